	.target	sm_90a

	.elftype	@"ET_EXEC"


//--------------------- .note.nv.tkinfo           --------------------------
	.section	.note.nv.tkinfo,"",@"SHT_NOTE"
	.sectionflags	@"SHF_NOTE_NV_TKINFO"
	.tkinfo
        /*0018*/ 	.word	0x00000002
        /*0030*/ 	.string	""
        /*0030*/ 	.string	"ptxas"
        /*0030*/ 	.string	"Cuda compilation tools, release 13.0, V13.0.88"
        /*0030*/ 	.string	"Build cuda_13.0.r13.0/compiler.36424714_0"
        /*0030*/ 	.string	"-arch sm_90a -m 64 "



//--------------------- .note.nv.cuinfo           --------------------------
	.section	.note.nv.cuinfo,"",@"SHT_NOTE"
	.sectionflags	@"SHF_NOTE_NV_CUINFO"
        /*0018*/ 	.short	0x0002
        /*001a*/ 	.short	0x005a
        /*001c*/ 	.short	0x0082
	.zero		2


//--------------------- .nv.info                  --------------------------
	.section	.nv.info,"",@"SHT_CUDA_INFO"
	.align	4


	//----- nvinfo : EIATTR_REGCOUNT
	.align		4
        /*0000*/ 	.byte	0x04, 0x2f
        /*0002*/ 	.short	(.L_37 - .L_36)
	.align		4
.L_36:
        /*0004*/ 	.word	index@(_ZN7cutlass13device_kernelIN5flash11enable_sm90INS1_16FlashAttnFwdSm90INS1_25CollectiveMainloopFwdSm90ILi2EN4cute5tupleIJNS5_1CILi1EEES8_S8_EEENS6_IJNS7_ILi128EEENS7_ILi96EEENS7_ILi64EEEEEELi256ENS_10bfloat16_tEfNS_4arch4Sm90ELb1ELb0ELb1ELb1ELb0ELb1ELb1ELb1ELb0ELb1ELb1ELb0EEENS1_21CollectiveEpilogueFwdINS6_IJSA_NS7_ILi256EEESB_EEES9_SE_SG_Li256ELb1ELb1ELb1ELb0EEENS1_36VarlenDynamicPersistentTileSchedulerILi128ELi96ELi256ELi128ELb1ELb1ELb1ELb1ELb1ELb1EEEEEEEEEvNT_6ParamsE)
        /*0008*/ 	.word	0x000000a8


	//----- nvinfo : EIATTR_FRAME_SIZE
	.align		4
.L_37:
        /*000c*/ 	.byte	0x04, 0x11
        /*000e*/ 	.short	(.L_39 - .L_38)
	.align		4
.L_38:
        /*0010*/ 	.word	index@(_ZN7cutlass13device_kernelIN5flash11enable_sm90INS1_16FlashAttnFwdSm90INS1_25CollectiveMainloopFwdSm90ILi2EN4cute5tupleIJNS5_1CILi1EEES8_S8_EEENS6_IJNS7_ILi128EEENS7_ILi96EEENS7_ILi64EEEEEELi256ENS_10bfloat16_tEfNS_4arch4Sm90ELb1ELb0ELb1ELb1ELb0ELb1ELb1ELb1ELb0ELb1ELb1ELb0EEENS1_21CollectiveEpilogueFwdINS6_IJSA_NS7_ILi256EEESB_EEES9_SE_SG_Li256ELb1ELb1ELb1ELb0EEENS1_36VarlenDynamicPersistentTileSchedulerILi128ELi96ELi256ELi128ELb1ELb1ELb1ELb1ELb1ELb1EEEEEEEEEvNT_6ParamsE)
        /*0014*/ 	.word	0x000001b8


	//----- nvinfo : EIATTR_REGCOUNT
	.align		4
.L_39:
        /*0018*/ 	.byte	0x04, 0x2f
        /*001a*/ 	.short	(.L_41 - .L_40)
	.align		4
.L_40:
        /*001c*/ 	.word	index@(_ZN7cutlass13device_kernelIN5flash11enable_sm90INS1_16FlashAttnFwdSm90INS1_25CollectiveMainloopFwdSm90ILi2EN4cute5tupleIJNS5_1CILi1EEES8_S8_EEENS6_IJNS7_ILi128EEENS7_ILi96EEENS7_ILi64EEEEEELi256ENS_10bfloat16_tEfNS_4arch4Sm90ELb1ELb0ELb1ELb1ELb0ELb0ELb1ELb1ELb0ELb1ELb1ELb0EEENS1_21CollectiveEpilogueFwdINS6_IJSA_NS7_ILi256EEESB_EEES9_SE_SG_Li256ELb1ELb1ELb1ELb0EEENS1_36VarlenDynamicPersistentTileSchedulerILi128ELi96ELi256ELi128ELb1ELb1ELb1ELb1ELb1ELb1EEEEEEEEEvNT_6ParamsE)
        /*0020*/ 	.word	0x000000a8


	//----- nvinfo : EIATTR_FRAME_SIZE
	.align		4
.L_41:
        /*0024*/ 	.byte	0x04, 0x11
        /*0026*/ 	.short	(.L_43 - .L_42)
	.align		4
.L_42:
        /*0028*/ 	.word	index@(_ZN7cutlass13device_kernelIN5flash11enable_sm90INS1_16FlashAttnFwdSm90INS1_25CollectiveMainloopFwdSm90ILi2EN4cute5tupleIJNS5_1CILi1EEES8_S8_EEENS6_IJNS7_ILi128EEENS7_ILi96EEENS7_ILi64EEEEEELi256ENS_10bfloat16_tEfNS_4arch4Sm90ELb1ELb0ELb1ELb1ELb0ELb0ELb1ELb1ELb0ELb1ELb1ELb0EEENS1_21CollectiveEpilogueFwdINS6_IJSA_NS7_ILi256EEESB_EEES9_SE_SG_Li256ELb1ELb1ELb1ELb0EEENS1_36VarlenDynamicPersistentTileSchedulerILi128ELi96ELi256ELi128ELb1ELb1ELb1ELb1ELb1ELb1EEEEEEEEEvNT_6ParamsE)
        /*002c*/ 	.word	0x00000088


	//----- nvinfo : EIATTR_REGCOUNT
	.align		4
.L_43:
        /*0030*/ 	.byte	0x04, 0x2f
        /*0032*/ 	.short	(.L_45 - .L_44)
	.align		4
.L_44:
        /*0034*/ 	.word	index@(_ZN7cutlass13device_kernelIN5flash11enable_sm90INS1_16FlashAttnFwdSm90INS1_25CollectiveMainloopFwdSm90ILi2EN4cute5tupleIJNS5_1CILi1EEES8_S8_EEENS6_IJNS7_ILi128EEENS7_ILi96EEENS7_ILi64EEEEEELi256ENS_10bfloat16_tEfNS_4arch4Sm90ELb1ELb0ELb1ELb1ELb0ELb1ELb0ELb1ELb0ELb1ELb1ELb0EEENS1_21CollectiveEpilogueFwdINS6_IJSA_NS7_ILi256EEESB_EEES9_SE_SG_Li256ELb1ELb1ELb1ELb0EEENS1_36VarlenDynamicPersistentTileSchedulerILi128ELi96ELi256ELi128ELb1ELb1ELb1ELb1ELb1ELb1EEEEEEEEEvNT_6ParamsE)
        /*0038*/ 	.word	0x000000a8


	//----- nvinfo : EIATTR_FRAME_SIZE
	.align		4
.L_45:
        /*003c*/ 	.byte	0x04, 0x11
        /*003e*/ 	.short	(.L_47 - .L_46)
	.align		4
.L_46:
        /*0040*/ 	.word	index@(_ZN7cutlass13device_kernelIN5flash11enable_sm90INS1_16FlashAttnFwdSm90INS1_25CollectiveMainloopFwdSm90ILi2EN4cute5tupleIJNS5_1CILi1EEES8_S8_EEENS6_IJNS7_ILi128EEENS7_ILi96EEENS7_ILi64EEEEEELi256ENS_10bfloat16_tEfNS_4arch4Sm90ELb1ELb0ELb1ELb1ELb0ELb1ELb0ELb1ELb0ELb1ELb1ELb0EEENS1_21CollectiveEpilogueFwdINS6_IJSA_NS7_ILi256EEESB_EEES9_SE_SG_Li256ELb1ELb1ELb1ELb0EEENS1_36VarlenDynamicPersistentTileSchedulerILi128ELi96ELi256ELi128ELb1ELb1ELb1ELb1ELb1ELb1EEEEEEEEEvNT_6ParamsE)
        /*0044*/ 	.word	0x00000078


	//----- nvinfo : EIATTR_REGCOUNT
	.align		4
.L_47:
        /*0048*/ 	.byte	0x04, 0x2f
        /*004a*/ 	.short	(.L_49 - .L_48)
	.align		4
.L_48:
        /*004c*/ 	.word	index@(_ZN7cutlass13device_kernelIN5flash11enable_sm90INS1_16FlashAttnFwdSm90INS1_25CollectiveMainloopFwdSm90ILi2EN4cute5tupleIJNS5_1CILi1EEES8_S8_EEENS6_IJNS7_ILi128EEENS7_ILi96EEENS7_ILi64EEEEEELi256ENS_10bfloat16_tEfNS_4arch4Sm90ELb1ELb0ELb1ELb1ELb0ELb0ELb0ELb1ELb0ELb1ELb1ELb0EEENS1_21CollectiveEpilogueFwdINS6_IJSA_NS7_ILi256EEESB_EEES9_SE_SG_Li256ELb1ELb1ELb1ELb0EEENS1_36VarlenDynamicPersistentTileSchedulerILi128ELi96ELi256ELi128ELb1ELb1ELb1ELb1ELb1ELb1EEEEEEEEEvNT_6ParamsE)
        /*0050*/ 	.word	0x000000a8


	//----- nvinfo : EIATTR_FRAME_SIZE
	.align		4
.L_49:
        /*0054*/ 	.byte	0x04, 0x11
        /*0056*/ 	.short	(.L_51 - .L_50)
	.align		4
.L_50:
        /*0058*/ 	.word	index@(_ZN7cutlass13device_kernelIN5flash11enable_sm90INS1_16FlashAttnFwdSm90INS1_25CollectiveMainloopFwdSm90ILi2EN4cute5tupleIJNS5_1CILi1EEES8_S8_EEENS6_IJNS7_ILi128EEENS7_ILi96EEENS7_ILi64EEEEEELi256ENS_10bfloat16_tEfNS_4arch4Sm90ELb1ELb0ELb1ELb1ELb0ELb0ELb0ELb1ELb0ELb1ELb1ELb0EEENS1_21CollectiveEpilogueFwdINS6_IJSA_NS7_ILi256EEESB_EEES9_SE_SG_Li256ELb1ELb1ELb1ELb0EEENS1_36VarlenDynamicPersistentTileSchedulerILi128ELi96ELi256ELi128ELb1ELb1ELb1ELb1ELb1ELb1EEEEEEEEEvNT_6ParamsE)
        /*005c*/ 	.word	0x00000060


	//----- nvinfo : EIATTR_REGCOUNT
	.align		4
.L_51:
        /*0060*/ 	.byte	0x04, 0x2f
        /*0062*/ 	.short	(.L_53 - .L_52)
	.align		4
.L_52:
        /*0064*/ 	.word	index@(_ZN7cutlass13device_kernelIN5flash11enable_sm90INS1_16FlashAttnFwdSm90INS1_25CollectiveMainloopFwdSm90ILi2EN4cute5tupleIJNS5_1CILi1EEES8_S8_EEENS6_IJNS7_ILi128EEENS7_ILi96EEENS7_ILi64EEEEEELi256ENS_10bfloat16_tEfNS_4arch4Sm90ELb1ELb0ELb1ELb0ELb0ELb0ELb1ELb1ELb0ELb1ELb1ELb0EEENS1_21CollectiveEpilogueFwdINS6_IJSA_NS7_ILi256EEESB_EEES9_SE_SG_Li256ELb0ELb1ELb1ELb0EEENS1_19SingleTileSchedulerILb0ELb1ELb1ELi128EEEEEEEEEvNT_6ParamsE)
        /*0068*/ 	.word	0x000000a8


	//----- nvinfo : EIATTR_FRAME_SIZE
	.align		4
.L_53:
        /*006c*/ 	.byte	0x04, 0x11
        /*006e*/ 	.short	(.L_55 - .L_54)
	.align		4
.L_54:
        /*0070*/ 	.word	index@(_ZN7cutlass13device_kernelIN5flash11enable_sm90INS1_16FlashAttnFwdSm90INS1_25CollectiveMainloopFwdSm90ILi2EN4cute5tupleIJNS5_1CILi1EEES8_S8_EEENS6_IJNS7_ILi128EEENS7_ILi96EEENS7_ILi64EEEEEELi256ENS_10bfloat16_tEfNS_4arch4Sm90ELb1ELb0ELb1ELb0ELb0ELb0ELb1ELb1ELb0ELb1ELb1ELb0EEENS1_21CollectiveEpilogueFwdINS6_IJSA_NS7_ILi256EEESB_EEES9_SE_SG_Li256ELb0ELb1ELb1ELb0EEENS1_19SingleTileSchedulerILb0ELb1ELb1ELi128EEEEEEEEEvNT_6ParamsE)
        /*0074*/ 	.word	0x00000048


	//----- nvinfo : EIATTR_REGCOUNT
	.align		4
.L_55:
        /*0078*/ 	.byte	0x04, 0x2f
        /*007a*/ 	.short	(.L_57 - .L_56)
	.align		4
.L_56:
        /*007c*/ 	.word	index@(_ZN7cutlass13device_kernelIN5flash11enable_sm90INS1_16FlashAttnFwdSm90INS1_25CollectiveMainloopFwdSm90ILi2EN4cute5tupleIJNS5_1CILi1EEES8_S8_EEENS6_IJNS7_ILi128EEENS7_ILi96EEENS7_ILi64EEEEEELi256ENS_10bfloat16_tEfNS_4arch4Sm90ELb1ELb0ELb1ELb0ELb0ELb0ELb0ELb1ELb0ELb1ELb1ELb0EEENS1_21CollectiveEpilogueFwdINS6_IJSA_NS7_ILi256EEESB_EEES9_SE_SG_Li256ELb0ELb1ELb1ELb0EEENS1_19SingleTileSchedulerILb0ELb1ELb1ELi128EEEEEEEEEvNT_6ParamsE)
        /*0080*/ 	.word	0x000000a8


	//----- nvinfo : EIATTR_FRAME_SIZE
	.align		4
.L_57:
        /*0084*/ 	.byte	0x04, 0x11
        /*0086*/ 	.short	(.L_59 - .L_58)
	.align		4
.L_58:
        /*0088*/ 	.word	index@(_ZN7cutlass13device_kernelIN5flash11enable_sm90INS1_16FlashAttnFwdSm90INS1_25CollectiveMainloopFwdSm90ILi2EN4cute5tupleIJNS5_1CILi1EEES8_S8_EEENS6_IJNS7_ILi128EEENS7_ILi96EEENS7_ILi64EEEEEELi256ENS_10bfloat16_tEfNS_4arch4Sm90ELb1ELb0ELb1ELb0ELb0ELb0ELb0ELb1ELb0ELb1ELb1ELb0EEENS1_21CollectiveEpilogueFwdINS6_IJSA_NS7_ILi256EEESB_EEES9_SE_SG_Li256ELb0ELb1ELb1ELb0EEENS1_19SingleTileSchedulerILb0ELb1ELb1ELi128EEEEEEEEEvNT_6ParamsE)
        /*008c*/ 	.word	0x00000010


	//----- nvinfo : EIATTR_REGCOUNT
	.align		4
.L_59:
        /*0090*/ 	.byte	0x04, 0x2f
        /*0092*/ 	.short	(.L_61 - .L_60)
	.align		4
.L_60:
        /*0094*/ 	.word	index@(_ZN7cutlass13device_kernelIN5flash11enable_sm90INS1_16FlashAttnFwdSm90INS1_25CollectiveMainloopFwdSm90ILi2EN4cute5tupleIJNS5_1CILi1EEES8_S8_EEENS6_IJNS7_ILi128EEENS7_ILi96EEENS7_ILi64EEEEEELi256ENS_10bfloat16_tEfNS_4arch4Sm90ELb0ELb1ELb1ELb1ELb0ELb1ELb1ELb1ELb0ELb1ELb1ELb0EEENS1_21CollectiveEpilogueFwdINS6_IJSA_NS7_ILi256EEESB_EEES9_SE_SG_Li256ELb1ELb1ELb1ELb0EEENS1_36VarlenDynamicPersistentTileSchedulerILi128ELi96ELi256ELi128ELb1ELb1ELb1ELb1ELb0ELb1EEEEEEEEEvNT_6ParamsE)
        /*0098*/ 	.word	0x000000a8


	//----- nvinfo : EIATTR_FRAME_SIZE
	.align		4
.L_61:
        /*009c*/ 	.byte	0x04, 0x11
        /*009e*/ 	.short	(.L_63 - .L_62)
	.align		4
.L_62:
        /*00a0*/ 	.word	index@($_ZN7cutlass13device_kernelIN5flash11enable_sm90INS1_16FlashAttnFwdSm90INS1_25CollectiveMainloopFwdSm90ILi2EN4cute5tupleIJNS5_1CILi1EEES8_S8_EEENS6_IJNS7_ILi128EEENS7_ILi96EEENS7_ILi64EEEEEELi256ENS_10bfloat16_tEfNS_4arch4Sm90ELb0ELb1ELb1ELb1ELb0ELb1ELb1ELb1ELb0ELb1ELb1ELb0EEENS1_21CollectiveEpilogueFwdINS6_IJSA_NS7_ILi256EEESB_EEES9_SE_SG_Li256ELb1ELb1ELb1ELb0EEENS1_36VarlenDynamicPersistentTileSchedulerILi128ELi96ELi256ELi128ELb1ELb1ELb1ELb1ELb0ELb1EEEEEEEEEvNT_6ParamsE$_ZZN5flash25CollectiveMainloopFwdSm90ILi2EN4cute5tupleIJNS1_1CILi1EEES4_S4_EEENS2_IJNS3_ILi128EEENS3_ILi96EEENS3_ILi64EEEEEELi256EN7cutlass10bfloat16_tEfNSA_4arch4Sm90ELb0ELb1ELb1ELb1ELb0ELb1ELb1ELb1ELb0ELb1ELb1ELb0EE3mmaINS_16FlashAttnFwdSm90ISE_NS_21CollectiveEpilogueFwdINS2_IJS6_NS3_ILi256EEES7_EEES5_SB_SD_Li256ELb1ELb1ELb1ELb0EEENS_36VarlenDynamicPersistentTileSchedulerILi128ELi96ELi256ELi128ELb1ELb1ELb1ELb1ELb0ELb1EEEE13SharedStorageENS1_6TensorINS1_11ArrayEngineIfLm128EEENS1_6LayoutINS2_IJNS2_IJNS3_ILi2EEEST_NS3_ILi32EEEEEES4_S4_EEENS2_IJNS2_IJS4_ST_NS3_ILi4EEEEEENS3_ILi0EEESZ_EEEEEEENS_7SoftmaxILi2ELi0EEEEEbRKNSE_6ParamsENSA_25PipelineTmaAsyncNoClusterILi2ENSA_16PipelineTmaAsyncILi2EEEEES1B_RNSA_13PipelineStateILj2EEERT0_RT1_iRiRKNS_16SeqlenInfoQKNewKILb1ELb1EEENS2_IJiiiiEEERT_ENKUliT_T0_T1_E_clIZSF_ISO_S12_S14_EbS17_S1B_S1B_S1E_S1G_S1I_iS1J_S1N_S1O_S1Q_EUlRS1R_iE0_NS3_ILb1EEES1Y_EEDaiS1R_S1S_S1T_)
        /*00a4*/ 	.word	0x00000530


	//----- nvinfo : EIATTR_FRAME_SIZE
	.align		4
.L_63:
        /*00a8*/ 	.byte	0x04, 0x11
        /*00aa*/ 	.short	(.L_65 - .L_64)
	.align		4
.L_64:
        /*00ac*/ 	.word	index@(_ZN7cutlass13device_kernelIN5flash11enable_sm90INS1_16FlashAttnFwdSm90INS1_25CollectiveMainloopFwdSm90ILi2EN4cute5tupleIJNS5_1CILi1EEES8_S8_EEENS6_IJNS7_ILi128EEENS7_ILi96EEENS7_ILi64EEEEEELi256ENS_10bfloat16_tEfNS_4arch4Sm90ELb0ELb1ELb1ELb1ELb0ELb1ELb1ELb1ELb0ELb1ELb1ELb0EEENS1_21CollectiveEpilogueFwdINS6_IJSA_NS7_ILi256EEESB_EEES9_SE_SG_Li256ELb1ELb1ELb1ELb0EEENS1_36VarlenDynamicPersistentTileSchedulerILi128ELi96ELi256ELi128ELb1ELb1ELb1ELb1ELb0ELb1EEEEEEEEEvNT_6ParamsE)
        /*00b0*/ 	.word	0x00000530


	//----- nvinfo : EIATTR_REGCOUNT
	.align		4
.L_65:
        /*00b4*/ 	.byte	0x04, 0x2f
        /*00b6*/ 	.short	(.L_67 - .L_66)
	.align		4
.L_66:
        /*00b8*/ 	.word	index@(_ZN7cutlass13device_kernelIN5flash11enable_sm90INS1_16FlashAttnFwdSm90INS1_25CollectiveMainloopFwdSm90ILi2EN4cute5tupleIJNS5_1CILi1EEES8_S8_EEENS6_IJNS7_ILi128EEENS7_ILi96EEENS7_ILi64EEEEEELi256ENS_10bfloat16_tEfNS_4arch4Sm90ELb0ELb1ELb1ELb1ELb0ELb0ELb1ELb1ELb0ELb1ELb1ELb0EEENS1_21CollectiveEpilogueFwdINS6_IJSA_NS7_ILi256EEESB_EEES9_SE_SG_Li256ELb1ELb1ELb1ELb0EEENS1_36VarlenDynamicPersistentTileSchedulerILi128ELi96ELi256ELi128ELb1ELb1ELb1ELb1ELb0ELb1EEEEEEEEEvNT_6ParamsE)
        /*00bc*/ 	.word	0x000000a8


	//----- nvinfo : EIATTR_FRAME_SIZE
	.align		4
.L_67:
        /*00c0*/ 	.byte	0x04, 0x11
        /*00c2*/ 	.short	(.L_69 - .L_68)
	.align		4
.L_68:
        /*00c4*/ 	.word	index@($_ZN7cutlass13device_kernelIN5flash11enable_sm90INS1_16FlashAttnFwdSm90INS1_25CollectiveMainloopFwdSm90ILi2EN4cute5tupleIJNS5_1CILi1EEES8_S8_EEENS6_IJNS7_ILi128EEENS7_ILi96EEENS7_ILi64EEEEEELi256ENS_10bfloat16_tEfNS_4arch4Sm90ELb0ELb1ELb1ELb1ELb0ELb0ELb1ELb1ELb0ELb1ELb1ELb0EEENS1_21CollectiveEpilogueFwdINS6_IJSA_NS7_ILi256EEESB_EEES9_SE_SG_Li256ELb1ELb1ELb1ELb0EEENS1_36VarlenDynamicPersistentTileSchedulerILi128ELi96ELi256ELi128ELb1ELb1ELb1ELb1ELb0ELb1EEEEEEEEEvNT_6ParamsE$_ZZN5flash25CollectiveMainloopFwdSm90ILi2EN4cute5tupleIJNS1_1CILi1EEES4_S4_EEENS2_IJNS3_ILi128EEENS3_ILi96EEENS3_ILi64EEEEEELi256EN7cutlass10bfloat16_tEfNSA_4arch4Sm90ELb0ELb1ELb1ELb1ELb0ELb0ELb1ELb1ELb0ELb1ELb1ELb0EE3mmaINS_16FlashAttnFwdSm90ISE_NS_21CollectiveEpilogueFwdINS2_IJS6_NS3_ILi256EEES7_EEES5_SB_SD_Li256ELb1ELb1ELb1ELb0EEENS_36VarlenDynamicPersistentTileSchedulerILi128ELi96ELi256ELi128ELb1ELb1ELb1ELb1ELb0ELb1EEEE13SharedStorageENS1_6TensorINS1_11ArrayEngineIfLm128EEENS1_6LayoutINS2_IJNS2_IJNS3_ILi2EEEST_NS3_ILi32EEEEEES4_S4_EEENS2_IJNS2_IJS4_ST_NS3_ILi4EEEEEENS3_ILi0EEESZ_EEEEEEENS_7SoftmaxILi2ELi0EEEEEbRKNSE_6ParamsENSA_25PipelineTmaAsyncNoClusterILi2ENSA_16PipelineTmaAsyncILi2EEEEES1B_RNSA_13PipelineStateILj2EEERT0_RT1_iRiRKNS_16SeqlenInfoQKNewKILb1ELb0EEENS2_IJiiiiEEERT_ENKUliT_T0_T1_E_clIZSF_ISO_S12_S14_EbS17_S1B_S1B_S1E_S1G_S1I_iS1J_S1N_S1O_S1Q_EUlRS1R_iE1_NS3_ILb0EEENS3_ILb1EEEEEDaiS1R_S1S_S1T_)
        /*00c8*/ 	.word	0x00000500


	//----- nvinfo : EIATTR_FRAME_SIZE
	.align		4
.L_69:
        /*00cc*/ 	.byte	0x04, 0x11
        /*00ce*/ 	.short	(.L_71 - .L_70)
	.align		4
.L_70:
        /*00d0*/ 	.word	index@(_ZN7cutlass13device_kernelIN5flash11enable_sm90INS1_16FlashAttnFwdSm90INS1_25CollectiveMainloopFwdSm90ILi2EN4cute5tupleIJNS5_1CILi1EEES8_S8_EEENS6_IJNS7_ILi128EEENS7_ILi96EEENS7_ILi64EEEEEELi256ENS_10bfloat16_tEfNS_4arch4Sm90ELb0ELb1ELb1ELb1ELb0ELb0ELb1ELb1ELb0ELb1ELb1ELb0EEENS1_21CollectiveEpilogueFwdINS6_IJSA_NS7_ILi256EEESB_EEES9_SE_SG_Li256ELb1ELb1ELb1ELb0EEENS1_36VarlenDynamicPersistentTileSchedulerILi128ELi96ELi256ELi128ELb1ELb1ELb1ELb1ELb0ELb1EEEEEEEEEvNT_6ParamsE)
        /*00d4*/ 	.word	0x00000500


	//----- nvinfo : EIATTR_REGCOUNT
	.align		4
.L_71:
        /*00d8*/ 	.byte	0x04, 0x2f
        /*00da*/ 	.short	(.L_73 - .L_72)
	.align		4
.L_72:
        /*00dc*/ 	.word	index@(_ZN7cutlass13device_kernelIN5flash11enable_sm90INS1_16FlashAttnFwdSm90INS1_25CollectiveMainloopFwdSm90ILi2EN4cute5tupleIJNS5_1CILi1EEES8_S8_EEENS6_IJNS7_ILi128EEENS7_ILi96EEENS7_ILi64EEEEEELi256ENS_10bfloat16_tEfNS_4arch4Sm90ELb0ELb1ELb1ELb1ELb0ELb1ELb0ELb1ELb0ELb1ELb1ELb0EEENS1_21CollectiveEpilogueFwdINS6_IJSA_NS7_ILi256EEESB_EEES9_SE_SG_Li256ELb1ELb1ELb1ELb0EEENS1_36VarlenDynamicPersistentTileSchedulerILi128ELi96ELi256ELi128ELb1ELb1ELb1ELb1ELb0ELb1EEEEEEEEEvNT_6ParamsE)
        /*00e0*/ 	.word	0x000000a8


	//----- nvinfo : EIATTR_FRAME_SIZE
	.align		4
.L_73:
        /*00e4*/ 	.byte	0x04, 0x11
        /*00e6*/ 	.short	(.L_75 - .L_74)
	.align		4
.L_74:
        /*00e8*/ 	.word	index@(_ZN7cutlass13device_kernelIN5flash11enable_sm90INS1_16FlashAttnFwdSm90INS1_25CollectiveMainloopFwdSm90ILi2EN4cute5tupleIJNS5_1CILi1EEES8_S8_EEENS6_IJNS7_ILi128EEENS7_ILi96EEENS7_ILi64EEEEEELi256ENS_10bfloat16_tEfNS_4arch4Sm90ELb0ELb1ELb1ELb1ELb0ELb1ELb0ELb1ELb0ELb1ELb1ELb0EEENS1_21CollectiveEpilogueFwdINS6_IJSA_NS7_ILi256EEESB_EEES9_SE_SG_Li256ELb1ELb1ELb1ELb0EEENS1_36VarlenDynamicPersistentTileSchedulerILi128ELi96ELi256ELi128ELb1ELb1ELb1ELb1ELb0ELb1EEEEEEEEEvNT_6ParamsE)
        /*00ec*/ 	.word	0x00000078


	//----- nvinfo : EIATTR_REGCOUNT
	.align		4
.L_75:
        /*00f0*/ 	.byte	0x04, 0x2f
        /*00f2*/ 	.short	(.L_77 - .L_76)
	.align		4
.L_76:
        /*00f4*/ 	.word	index@(_ZN7cutlass13device_kernelIN5flash11enable_sm90INS1_16FlashAttnFwdSm90INS1_25CollectiveMainloopFwdSm90ILi2EN4cute5tupleIJNS5_1CILi1EEES8_S8_EEENS6_IJNS7_ILi128EEENS7_ILi96EEENS7_ILi64EEEEEELi256ENS_10bfloat16_tEfNS_4arch4Sm90ELb0ELb1ELb1ELb1ELb0ELb0ELb0ELb1ELb0ELb1ELb1ELb0EEENS1_21CollectiveEpilogueFwdINS6_IJSA_NS7_ILi256EEESB_EEES9_SE_SG_Li256ELb1ELb1ELb1ELb0EEENS1_36VarlenDynamicPersistentTileSchedulerILi128ELi96ELi256ELi128ELb1ELb1ELb1ELb1ELb0ELb1EEEEEEEEEvNT_6ParamsE)
        /*00f8*/ 	.word	0x000000a8


	//----- nvinfo : EIATTR_FRAME_SIZE
	.align		4
.L_77:
        /*00fc*/ 	.byte	0x04, 0x11
        /*00fe*/ 	.short	(.L_79 - .L_78)
	.align		4
.L_78:
        /*0100*/ 	.word	index@(_ZN7cutlass13device_kernelIN5flash11enable_sm90INS1_16FlashAttnFwdSm90INS1_25CollectiveMainloopFwdSm90ILi2EN4cute5tupleIJNS5_1CILi1EEES8_S8_EEENS6_IJNS7_ILi128EEENS7_ILi96EEENS7_ILi64EEEEEELi256ENS_10bfloat16_tEfNS_4arch4Sm90ELb0ELb1ELb1ELb1ELb0ELb0ELb0ELb1ELb0ELb1ELb1ELb0EEENS1_21CollectiveEpilogueFwdINS6_IJSA_NS7_ILi256EEESB_EEES9_SE_SG_Li256ELb1ELb1ELb1ELb0EEENS1_36VarlenDynamicPersistentTileSchedulerILi128ELi96ELi256ELi128ELb1ELb1ELb1ELb1ELb0ELb1EEEEEEEEEvNT_6ParamsE)
        /*0104*/ 	.word	0x00000068


	//----- nvinfo : EIATTR_REGCOUNT
	.align		4
.L_79:
        /*0108*/ 	.byte	0x04, 0x2f
        /*010a*/ 	.short	(.L_81 - .L_80)
	.align		4
.L_80:
        /*010c*/ 	.word	index@(_ZN7cutlass13device_kernelIN5flash11enable_sm90INS1_16FlashAttnFwdSm90INS1_25CollectiveMainloopFwdSm90ILi2EN4cute5tupleIJNS5_1CILi1EEES8_S8_EEENS6_IJNS7_ILi128EEENS7_ILi96EEENS7_ILi64EEEEEELi256ENS_10bfloat16_tEfNS_4arch4Sm90ELb0ELb1ELb1ELb0ELb0ELb0ELb1ELb1ELb0ELb1ELb1ELb0EEENS1_21CollectiveEpilogueFwdINS6_IJSA_NS7_ILi256EEESB_EEES9_SE_SG_Li256ELb0ELb1ELb1ELb0EEENS1_19SingleTileSchedulerILb0ELb1ELb1ELi128EEEEEEEEEvNT_6ParamsE)
        /*0110*/ 	.word	0x000000a8


	//----- nvinfo : EIATTR_FRAME_SIZE
	.align		4
.L_81:
        /*0114*/ 	.byte	0x04, 0x11
        /*0116*/ 	.short	(.L_83 - .L_82)
	.align		4
.L_82:
        /*0118*/ 	.word	index@($_ZN7cutlass13device_kernelIN5flash11enable_sm90INS1_16FlashAttnFwdSm90INS1_25CollectiveMainloopFwdSm90ILi2EN4cute5tupleIJNS5_1CILi1EEES8_S8_EEENS6_IJNS7_ILi128EEENS7_ILi96EEENS7_ILi64EEEEEELi256ENS_10bfloat16_tEfNS_4arch4Sm90ELb0ELb1ELb1ELb0ELb0ELb0ELb1ELb1ELb0ELb1ELb1ELb0EEENS1_21CollectiveEpilogueFwdINS6_IJSA_NS7_ILi256EEESB_EEES9_SE_SG_Li256ELb0ELb1ELb1ELb0EEENS1_19SingleTileSchedulerILb0ELb1ELb1ELi128EEEEEEEEEvNT_6ParamsE$_ZZN5flash25CollectiveMainloopFwdSm90ILi2EN4cute5tupleIJNS1_1CILi1EEES4_S4_EEENS2_IJNS3_ILi128EEENS3_ILi96EEENS3_ILi64EEEEEELi256EN7cutlass10bfloat16_tEfNSA_4arch4Sm90ELb0ELb1ELb1ELb0ELb0ELb0ELb1ELb1ELb0ELb1ELb1ELb0EE3mmaINS_16FlashAttnFwdSm90ISE_NS_21CollectiveEpilogueFwdINS2_IJS6_NS3_ILi256EEES7_EEES5_SB_SD_Li256ELb0ELb1ELb1ELb0EEENS_19SingleTileSchedulerILb0ELb1ELb1ELi128EEEE13SharedStorageENS1_6TensorINS1_11ArrayEngineIfLm128EEENS1_6LayoutINS2_IJNS2_IJNS3_ILi2EEEST_NS3_ILi32EEEEEES4_S4_EEENS2_IJNS2_IJS4_ST_NS3_ILi4EEEEEENS3_ILi0EEESZ_EEEEEEENS_7SoftmaxILi2ELi0EEEEEbRKNSE_6ParamsENSA_25PipelineTmaAsyncNoClusterILi2ENSA_16PipelineTmaAsyncILi2EEEEES1B_RNSA_13PipelineStateILj2EEERT0_RT1_iRiRKNS_16SeqlenInfoQKNewKILb0ELb0EEENS2_IJiiiiEEERT_ENKUliT_T0_T1_E_clIZSF_ISO_S12_S14_EbS17_S1B_S1B_S1E_S1G_S1I_iS1J_S1N_S1O_S1Q_EUlRS1R_iE1_NS3_ILb0EEENS3_ILb1EEEEEDaiS1R_S1S_S1T_)
        /*011c*/ 	.word	0x00003440


	//----- nvinfo : EIATTR_FRAME_SIZE
	.align		4
.L_83:
        /*0120*/ 	.byte	0x04, 0x11
        /*0122*/ 	.short	(.L_85 - .L_84)
	.align		4
.L_84:
        /*0124*/ 	.word	index@(_ZN7cutlass13device_kernelIN5flash11enable_sm90INS1_16FlashAttnFwdSm90INS1_25CollectiveMainloopFwdSm90ILi2EN4cute5tupleIJNS5_1CILi1EEES8_S8_EEENS6_IJNS7_ILi128EEENS7_ILi96EEENS7_ILi64EEEEEELi256ENS_10bfloat16_tEfNS_4arch4Sm90ELb0ELb1ELb1ELb0ELb0ELb0ELb1ELb1ELb0ELb1ELb1ELb0EEENS1_21CollectiveEpilogueFwdINS6_IJSA_NS7_ILi256EEESB_EEES9_SE_SG_Li256ELb0ELb1ELb1ELb0EEENS1_19SingleTileSchedulerILb0ELb1ELb1ELi128EEEEEEEEEvNT_6ParamsE)
        /*0128*/ 	.word	0x00003440


	//----- nvinfo : EIATTR_REGCOUNT
	.align		4
.L_85:
        /*012c*/ 	.byte	0x04, 0x2f
        /*012e*/ 	.short	(.L_87 - .L_86)
	.align		4
.L_86:
        /*0130*/ 	.word	index@(_ZN7cutlass13device_kernelIN5flash11enable_sm90INS1_16FlashAttnFwdSm90INS1_25CollectiveMainloopFwdSm90ILi2EN4cute5tupleIJNS5_1CILi1EEES8_S8_EEENS6_IJNS7_ILi128EEENS7_ILi96EEENS7_ILi64EEEEEELi256ENS_10bfloat16_tEfNS_4arch4Sm90ELb0ELb1ELb1ELb0ELb0ELb0ELb0ELb1ELb0ELb1ELb1ELb0EEENS1_21CollectiveEpilogueFwdINS6_IJSA_NS7_ILi256EEESB_EEES9_SE_SG_Li256ELb0ELb1ELb1ELb0EEENS1_19SingleTileSchedulerILb0ELb1ELb1ELi128EEEEEEEEEvNT_6ParamsE)
        /*0134*/ 	.word	0x000000a8


	//----- nvinfo : EIATTR_FRAME_SIZE
	.align		4
.L_87:
        /*0138*/ 	.byte	0x04, 0x11
        /*013a*/ 	.short	(.L_89 - .L_88)
	.align		4
.L_88:
        /*013c*/ 	.word	index@(_ZN7cutlass13device_kernelIN5flash11enable_sm90INS1_16FlashAttnFwdSm90INS1_25CollectiveMainloopFwdSm90ILi2EN4cute5tupleIJNS5_1CILi1EEES8_S8_EEENS6_IJNS7_ILi128EEENS7_ILi96EEENS7_ILi64EEEEEELi256ENS_10bfloat16_tEfNS_4arch4Sm90ELb0ELb1ELb1ELb0ELb0ELb0ELb0ELb1ELb0ELb1ELb1ELb0EEENS1_21CollectiveEpilogueFwdINS6_IJSA_NS7_ILi256EEESB_EEES9_SE_SG_Li256ELb0ELb1ELb1ELb0EEENS1_19SingleTileSchedulerILb0ELb1ELb1ELi128EEEEEEEEEvNT_6ParamsE)
        /*0140*/ 	.word	0x00000008


	//----- nvinfo : EIATTR_REGCOUNT
	.align		4
.L_89:
        /*0144*/ 	.byte	0x04, 0x2f
        /*0146*/ 	.short	(.L_91 - .L_90)
	.align		4
.L_90:
        /*0148*/ 	.word	index@(_ZN7cutlass13device_kernelIN5flash11enable_sm90INS1_16FlashAttnFwdSm90INS1_25CollectiveMainloopFwdSm90ILi2EN4cute5tupleIJNS5_1CILi1EEES8_S8_EEENS6_IJNS7_ILi128EEENS7_ILi96EEENS7_ILi64EEEEEELi256ENS_10bfloat16_tEfNS_4arch4Sm90ELb0ELb0ELb1ELb1ELb0ELb1ELb1ELb1ELb0ELb1ELb1ELb0EEENS1_21CollectiveEpilogueFwdINS6_IJSA_NS7_ILi256EEESB_EEES9_SE_SG_Li256ELb1ELb1ELb1ELb0EEENS1_36VarlenDynamicPersistentTileSchedulerILi128ELi96ELi256ELi128ELb1ELb1ELb1ELb0ELb1ELb1EEEEEEEEEvNT_6ParamsE)
        /*014c*/ 	.word	0x000000a8


	//----- nvinfo : EIATTR_FRAME_SIZE
	.align		4
.L_91:
        /*0150*/ 	.byte	0x04, 0x11
        /*0152*/ 	.short	(.L_93 - .L_92)
	.align		4
.L_92:
        /*0154*/ 	.word	index@(_ZN7cutlass13device_kernelIN5flash11enable_sm90INS1_16FlashAttnFwdSm90INS1_25CollectiveMainloopFwdSm90ILi2EN4cute5tupleIJNS5_1CILi1EEES8_S8_EEENS6_IJNS7_ILi128EEENS7_ILi96EEENS7_ILi64EEEEEELi256ENS_10bfloat16_tEfNS_4arch4Sm90ELb0ELb0ELb1ELb1ELb0ELb1ELb1ELb1ELb0ELb1ELb1ELb0EEENS1_21CollectiveEpilogueFwdINS6_IJSA_NS7_ILi256EEESB_EEES9_SE_SG_Li256ELb1ELb1ELb1ELb0EEENS1_36VarlenDynamicPersistentTileSchedulerILi128ELi96ELi256ELi128ELb1ELb1ELb1ELb0ELb1ELb1EEEEEEEEEvNT_6ParamsE)
        /*0158*/ 	.word	0x000000b0


	//----- nvinfo : EIATTR_REGCOUNT
	.align		4
.L_93:
        /*015c*/ 	.byte	0x04, 0x2f
        /*015e*/ 	.short	(.L_95 - .L_94)
	.align		4
.L_94:
        /*0160*/ 	.word	index@(_ZN7cutlass13device_kernelIN5flash11enable_sm90INS1_16FlashAttnFwdSm90INS1_25CollectiveMainloopFwdSm90ILi2EN4cute5tupleIJNS5_1CILi1EEES8_S8_EEENS6_IJNS7_ILi128EEENS7_ILi96EEENS7_ILi64EEEEEELi256ENS_10bfloat16_tEfNS_4arch4Sm90ELb0ELb0ELb1ELb1ELb0ELb0ELb1ELb1ELb0ELb1ELb1ELb0EEENS1_21CollectiveEpilogueFwdINS6_IJSA_NS7_ILi256EEESB_EEES9_SE_SG_Li256ELb1ELb1ELb1ELb0EEENS1_36VarlenDynamicPersistentTileSchedulerILi128ELi96ELi256ELi128ELb1ELb1ELb1ELb0ELb1ELb1EEEEEEEEEvNT_6ParamsE)
        /*0164*/ 	.word	0x000000a8


	//----- nvinfo : EIATTR_FRAME_SIZE
	.align		4
.L_95:
        /*0168*/ 	.byte	0x04, 0x11
        /*016a*/ 	.short	(.L_97 - .L_96)
	.align		4
.L_96:
        /*016c*/ 	.word	index@(_ZN7cutlass13device_kernelIN5flash11enable_sm90INS1_16FlashAttnFwdSm90INS1_25CollectiveMainloopFwdSm90ILi2EN4cute5tupleIJNS5_1CILi1EEES8_S8_EEENS6_IJNS7_ILi128EEENS7_ILi96EEENS7_ILi64EEEEEELi256ENS_10bfloat16_tEfNS_4arch4Sm90ELb0ELb0ELb1ELb1ELb0ELb0ELb1ELb1ELb0ELb1ELb1ELb0EEENS1_21CollectiveEpilogueFwdINS6_IJSA_NS7_ILi256EEESB_EEES9_SE_SG_Li256ELb1ELb1ELb1ELb0EEENS1_36VarlenDynamicPersistentTileSchedulerILi128ELi96ELi256ELi128ELb1ELb1ELb1ELb0ELb1ELb1EEEEEEEEEvNT_6ParamsE)
        /*0170*/ 	.word	0x00000088


	//----- nvinfo : EIATTR_REGCOUNT
	.align		4
.L_97:
        /*0174*/ 	.byte	0x04, 0x2f
        /*0176*/ 	.short	(.L_99 - .L_98)
	.align		4
.L_98:
        /*0178*/ 	.word	index@(_ZN7cutlass13device_kernelIN5flash11enable_sm90INS1_16FlashAttnFwdSm90INS1_25CollectiveMainloopFwdSm90ILi2EN4cute5tupleIJNS5_1CILi1EEES8_S8_EEENS6_IJNS7_ILi128EEENS7_ILi96EEENS7_ILi64EEEEEELi256ENS_10bfloat16_tEfNS_4arch4Sm90ELb0ELb0ELb1ELb1ELb0ELb1ELb0ELb1ELb0ELb1ELb1ELb0EEENS1_21CollectiveEpilogueFwdINS6_IJSA_NS7_ILi256EEESB_EEES9_SE_SG_Li256ELb1ELb1ELb1ELb0EEENS1_36VarlenDynamicPersistentTileSchedulerILi128ELi96ELi256ELi128ELb1ELb1ELb1ELb0ELb1ELb1EEEEEEEEEvNT_6ParamsE)
        /*017c*/ 	.word	0x000000a8


	//----- nvinfo : EIATTR_FRAME_SIZE
	.align		4
.L_99:
        /*0180*/ 	.byte	0x04, 0x11
        /*0182*/ 	.short	(.L_101 - .L_100)
	.align		4
.L_100:
        /*0184*/ 	.word	index@(_ZN7cutlass13device_kernelIN5flash11enable_sm90INS1_16FlashAttnFwdSm90INS1_25CollectiveMainloopFwdSm90ILi2EN4cute5tupleIJNS5_1CILi1EEES8_S8_EEENS6_IJNS7_ILi128EEENS7_ILi96EEENS7_ILi64EEEEEELi256ENS_10bfloat16_tEfNS_4arch4Sm90ELb0ELb0ELb1ELb1ELb0ELb1ELb0ELb1ELb0ELb1ELb1ELb0EEENS1_21CollectiveEpilogueFwdINS6_IJSA_NS7_ILi256EEESB_EEES9_SE_SG_Li256ELb1ELb1ELb1ELb0EEENS1_36VarlenDynamicPersistentTileSchedulerILi128ELi96ELi256ELi128ELb1ELb1ELb1ELb0ELb1ELb1EEEEEEEEEvNT_6ParamsE)
        /*0188*/ 	.word	0x00000078


	//----- nvinfo : EIATTR_REGCOUNT
	.align		4
.L_101:
        /*018c*/ 	.byte	0x04, 0x2f
        /*018e*/ 	.short	(.L_103 - .L_102)
	.align		4
.L_102:
        /*0190*/ 	.word	index@(_ZN7cutlass13device_kernelIN5flash11enable_sm90INS1_16FlashAttnFwdSm90INS1_25CollectiveMainloopFwdSm90ILi2EN4cute5tupleIJNS5_1CILi1EEES8_S8_EEENS6_IJNS7_ILi128EEENS7_ILi96EEENS7_ILi64EEEEEELi256ENS_10bfloat16_tEfNS_4arch4Sm90ELb0ELb0ELb1ELb1ELb0ELb0ELb0ELb1ELb0ELb1ELb1ELb0EEENS1_21CollectiveEpilogueFwdINS6_IJSA_NS7_ILi256EEESB_EEES9_SE_SG_Li256ELb1ELb1ELb1ELb0EEENS1_36VarlenDynamicPersistentTileSchedulerILi128ELi96ELi256ELi128ELb1ELb1ELb1ELb0ELb1ELb1EEEEEEEEEvNT_6ParamsE)
        /*0194*/ 	.word	0x000000a8


	//----- nvinfo : EIATTR_FRAME_SIZE
	.align		4
.L_103:
        /*0198*/ 	.byte	0x04, 0x11
        /*019a*/ 	.short	(.L_105 - .L_104)
	.align		4
.L_104:
        /*019c*/ 	.word	index@(_ZN7cutlass13device_kernelIN5flash11enable_sm90INS1_16FlashAttnFwdSm90INS1_25CollectiveMainloopFwdSm90ILi2EN4cute5tupleIJNS5_1CILi1EEES8_S8_EEENS6_IJNS7_ILi128EEENS7_ILi96EEENS7_ILi64EEEEEELi256ENS_10bfloat16_tEfNS_4arch4Sm90ELb0ELb0ELb1ELb1ELb0ELb0ELb0ELb1ELb0ELb1ELb1ELb0EEENS1_21CollectiveEpilogueFwdINS6_IJSA_NS7_ILi256EEESB_EEES9_SE_SG_Li256ELb1ELb1ELb1ELb0EEENS1_36VarlenDynamicPersistentTileSchedulerILi128ELi96ELi256ELi128ELb1ELb1ELb1ELb0ELb1ELb1EEEEEEEEEvNT_6ParamsE)
        /*01a0*/ 	.word	0x00000060


	//----- nvinfo : EIATTR_REGCOUNT
	.align		4
.L_105:
        /*01a4*/ 	.byte	0x04, 0x2f
        /*01a6*/ 	.short	(.L_107 - .L_106)
	.align		4
.L_106:
        /*01a8*/ 	.word	index@(_ZN7cutlass13device_kernelIN5flash11enable_sm90INS1_16FlashAttnFwdSm90INS1_25CollectiveMainloopFwdSm90ILi2EN4cute5tupleIJNS5_1CILi1EEES8_S8_EEENS6_IJNS7_ILi128EEENS7_ILi96EEENS7_ILi64EEEEEELi256ENS_10bfloat16_tEfNS_4arch4Sm90ELb0ELb0ELb1ELb0ELb0ELb0ELb1ELb1ELb0ELb1ELb1ELb0EEENS1_21CollectiveEpilogueFwdINS6_IJSA_NS7_ILi256EEESB_EEES9_SE_SG_Li256ELb0ELb1ELb1ELb0EEENS1_19SingleTileSchedulerILb0ELb1ELb1ELi128EEEEEEEEEvNT_6ParamsE)
        /*01ac*/ 	.word	0x000000a8


	//----- nvinfo : EIATTR_FRAME_SIZE
	.align		4
.L_107:
        /*01b0*/ 	.byte	0x04, 0x11
        /*01b2*/ 	.short	(.L_109 - .L_108)
	.align		4
.L_108:
        /*01b4*/ 	.word	index@(_ZN7cutlass13device_kernelIN5flash11enable_sm90INS1_16FlashAttnFwdSm90INS1_25CollectiveMainloopFwdSm90ILi2EN4cute5tupleIJNS5_1CILi1EEES8_S8_EEENS6_IJNS7_ILi128EEENS7_ILi96EEENS7_ILi64EEEEEELi256ENS_10bfloat16_tEfNS_4arch4Sm90ELb0ELb0ELb1ELb0ELb0ELb0ELb1ELb1ELb0ELb1ELb1ELb0EEENS1_21CollectiveEpilogueFwdINS6_IJSA_NS7_ILi256EEESB_EEES9_SE_SG_Li256ELb0ELb1ELb1ELb0EEENS1_19SingleTileSchedulerILb0ELb1ELb1ELi128EEEEEEEEEvNT_6ParamsE)
        /*01b8*/ 	.word	0x00000038


	//----- nvinfo : EIATTR_REGCOUNT
	.align		4
.L_109:
        /*01bc*/ 	.byte	0x04, 0x2f
        /*01be*/ 	.short	(.L_111 - .L_110)
	.align		4
.L_110:
        /*01c0*/ 	.word	index@(_ZN7cutlass13device_kernelIN5flash11enable_sm90INS1_16FlashAttnFwdSm90INS1_25CollectiveMainloopFwdSm90ILi2EN4cute5tupleIJNS5_1CILi1EEES8_S8_EEENS6_IJNS7_ILi128EEENS7_ILi96EEENS7_ILi64EEEEEELi256ENS_10bfloat16_tEfNS_4arch4Sm90ELb0ELb0ELb1ELb0ELb0ELb0ELb0ELb1ELb0ELb1ELb1ELb0EEENS1_21CollectiveEpilogueFwdINS6_IJSA_NS7_ILi256EEESB_EEES9_SE_SG_Li256ELb0ELb1ELb1ELb0EEENS1_19SingleTileSchedulerILb0ELb1ELb1ELi128EEEEEEEEEvNT_6ParamsE)
        /*01c4*/ 	.word	0x000000a8


	//----- nvinfo : EIATTR_FRAME_SIZE
	.align		4
.L_111:
        /*01c8*/ 	.byte	0x04, 0x11
        /*01ca*/ 	.short	(.L_113 - .L_112)
	.align		4
.L_112:
        /*01cc*/ 	.word	index@(_ZN7cutlass13device_kernelIN5flash11enable_sm90INS1_16FlashAttnFwdSm90INS1_25CollectiveMainloopFwdSm90ILi2EN4cute5tupleIJNS5_1CILi1EEES8_S8_EEENS6_IJNS7_ILi128EEENS7_ILi96EEENS7_ILi64EEEEEELi256ENS_10bfloat16_tEfNS_4arch4Sm90ELb0ELb0ELb1ELb0ELb0ELb0ELb0ELb1ELb0ELb1ELb1ELb0EEENS1_21CollectiveEpilogueFwdINS6_IJSA_NS7_ILi256EEESB_EEES9_SE_SG_Li256ELb0ELb1ELb1ELb0EEENS1_19SingleTileSchedulerILb0ELb1ELb1ELi128EEEEEEEEEvNT_6ParamsE)
        /*01d0*/ 	.word	0x00000010


	//----- nvinfo : EIATTR_REGCOUNT
	.align		4
.L_113:
        /*01d4*/ 	.byte	0x04, 0x2f
        /*01d6*/ 	.short	(.L_115 - .L_114)
	.align		4
.L_114:
        /*01d8*/ 	.word	index@(_ZN7cutlass13device_kernelIN5flash11enable_sm90INS1_16FlashAttnFwdSm90INS1_25CollectiveMainloopFwdSm90ILi2EN4cute5tupleIJNS5_1CILi1EEES8_S8_EEENS6_IJNS7_ILi64EEESA_SA_EEELi512ENS_10bfloat16_tEfNS_4arch4Sm90ELb1ELb0ELb1ELb1ELb0ELb1ELb1ELb0ELb0ELb1ELb1ELb0EEENS1_21CollectiveEpilogueFwdINS6_IJSA_NS7_ILi512EEESA_EEES9_SC_SE_Li256ELb1ELb1ELb1ELb0EEENS1_36VarlenDynamicPersistentTileSchedulerILi64ELi64ELi256ELi128ELb1ELb1ELb1ELb1ELb1ELb1EEEEEEEEEvNT_6ParamsE)
        /*01dc*/ 	.word	0x000000a8


	//----- nvinfo : EIATTR_FRAME_SIZE
	.align		4
.L_115:
        /*01e0*/ 	.byte	0x04, 0x11
        /*01e2*/ 	.short	(.L_117 - .L_116)
	.align		4
.L_116:
        /*01e4*/ 	.word	index@(_ZN7cutlass13device_kernelIN5flash11enable_sm90INS1_16FlashAttnFwdSm90INS1_25CollectiveMainloopFwdSm90ILi2EN4cute5tupleIJNS5_1CILi1EEES8_S8_EEENS6_IJNS7_ILi64EEESA_SA_EEELi512ENS_10bfloat16_tEfNS_4arch4Sm90ELb1ELb0ELb1ELb1ELb0ELb1ELb1ELb0ELb0ELb1ELb1ELb0EEENS1_21CollectiveEpilogueFwdINS6_IJSA_NS7_ILi512EEESA_EEES9_SC_SE_Li256ELb1ELb1ELb1ELb0EEENS1_36VarlenDynamicPersistentTileSchedulerILi64ELi64ELi256ELi128ELb1ELb1ELb1ELb1ELb1ELb1EEEEEEEEEvNT_6ParamsE)
        /*01e8*/ 	.word	0x00000088


	//----- nvinfo : EIATTR_REGCOUNT
	.align		4
.L_117:
        /*01ec*/ 	.byte	0x04, 0x2f
        /*01ee*/ 	.short	(.L_119 - .L_118)
	.align		4
.L_118:
        /*01f0*/ 	.word	index@(_ZN7cutlass13device_kernelIN5flash11enable_sm90INS1_16FlashAttnFwdSm90INS1_25CollectiveMainloopFwdSm90ILi2EN4cute5tupleIJNS5_1CILi1EEES8_S8_EEENS6_IJNS7_ILi64EEESA_SA_EEELi512ENS_10bfloat16_tEfNS_4arch4Sm90ELb1ELb0ELb1ELb1ELb0ELb0ELb1ELb0ELb0ELb1ELb1ELb0EEENS1_21CollectiveEpilogueFwdINS6_IJSA_NS7_ILi512EEESA_EEES9_SC_SE_Li256ELb1ELb1ELb1ELb0EEENS1_36VarlenDynamicPersistentTileSchedulerILi64ELi64ELi256ELi128ELb1ELb1ELb1ELb1ELb1ELb1EEEEEEEEEvNT_6ParamsE)
        /*01f4*/ 	.word	0x000000a8


	//----- nvinfo : EIATTR_FRAME_SIZE
	.align		4
.L_119:
        /*01f8*/ 	.byte	0x04, 0x11
        /*01fa*/ 	.short	(.L_121 - .L_120)
	.align		4
.L_120:
        /*01fc*/ 	.word	index@(_ZN7cutlass13device_kernelIN5flash11enable_sm90INS1_16FlashAttnFwdSm90INS1_25CollectiveMainloopFwdSm90ILi2EN4cute5tupleIJNS5_1CILi1EEES8_S8_EEENS6_IJNS7_ILi64EEESA_SA_EEELi512ENS_10bfloat16_tEfNS_4arch4Sm90ELb1ELb0ELb1ELb1ELb0ELb0ELb1ELb0ELb0ELb1ELb1ELb0EEENS1_21CollectiveEpilogueFwdINS6_IJSA_NS7_ILi512EEESA_EEES9_SC_SE_Li256ELb1ELb1ELb1ELb0EEENS1_36VarlenDynamicPersistentTileSchedulerILi64ELi64ELi256ELi128ELb1ELb1ELb1ELb1ELb1ELb1EEEEEEEEEvNT_6ParamsE)
        /*0200*/ 	.word	0x00000078


	//----- nvinfo : EIATTR_REGCOUNT
	.align		4
.L_121:
        /*0204*/ 	.byte	0x04, 0x2f
        /*0206*/ 	.short	(.L_123 - .L_122)
	.align		4
.L_122:
        /*0208*/ 	.word	index@(_ZN7cutlass13device_kernelIN5flash11enable_sm90INS1_16FlashAttnFwdSm90INS1_25CollectiveMainloopFwdSm90ILi2EN4cute5tupleIJNS5_1CILi1EEES8_S8_EEENS6_IJNS7_ILi64EEESA_SA_EEELi512ENS_10bfloat16_tEfNS_4arch4Sm90ELb1ELb0ELb1ELb1ELb0ELb1ELb0ELb0ELb0ELb1ELb1ELb0EEENS1_21CollectiveEpilogueFwdINS6_IJSA_NS7_ILi512EEESA_EEES9_SC_SE_Li256ELb1ELb1ELb1ELb0EEENS1_36VarlenDynamicPersistentTileSchedulerILi64ELi64ELi256ELi128ELb1ELb1ELb1ELb1ELb1ELb1EEEEEEEEEvNT_6ParamsE)
        /*020c*/ 	.word	0x000000a8


	//----- nvinfo : EIATTR_FRAME_SIZE
	.align		4
.L_123:
        /*0210*/ 	.byte	0x04, 0x11
        /*0212*/ 	.short	(.L_125 - .L_124)
	.align		4
.L_124:
        /*0214*/ 	.word	index@(_ZN7cutlass13device_kernelIN5flash11enable_sm90INS1_16FlashAttnFwdSm90INS1_25CollectiveMainloopFwdSm90ILi2EN4cute5tupleIJNS5_1CILi1EEES8_S8_EEENS6_IJNS7_ILi64EEESA_SA_EEELi512ENS_10bfloat16_tEfNS_4arch4Sm90ELb1ELb0ELb1ELb1ELb0ELb1ELb0ELb0ELb0ELb1ELb1ELb0EEENS1_21CollectiveEpilogueFwdINS6_IJSA_NS7_ILi512EEESA_EEES9_SC_SE_Li256ELb1ELb1ELb1ELb0EEENS1_36VarlenDynamicPersistentTileSchedulerILi64ELi64ELi256ELi128ELb1ELb1ELb1ELb1ELb1ELb1EEEEEEEEEvNT_6ParamsE)
        /*0218*/ 	.word	0x00000070


	//----- nvinfo : EIATTR_REGCOUNT
	.align		4
.L_125:
        /*021c*/ 	.byte	0x04, 0x2f
        /*021e*/ 	.short	(.L_127 - .L_126)
	.align		4
.L_126:
        /*0220*/ 	.word	index@(_ZN7cutlass13device_kernelIN5flash11enable_sm90INS1_16FlashAttnFwdSm90INS1_25CollectiveMainloopFwdSm90ILi2EN4cute5tupleIJNS5_1CILi1EEES8_S8_EEENS6_IJNS7_ILi64EEESA_SA_EEELi512ENS_10bfloat16_tEfNS_4arch4Sm90ELb1ELb0ELb1ELb1ELb0ELb0ELb0ELb0ELb0ELb1ELb1ELb0EEENS1_21CollectiveEpilogueFwdINS6_IJSA_NS7_ILi512EEESA_EEES9_SC_SE_Li256ELb1ELb1ELb1ELb0EEENS1_36VarlenDynamicPersistentTileSchedulerILi64ELi64ELi256ELi128ELb1ELb1ELb1ELb1ELb1ELb1EEEEEEEEEvNT_6ParamsE)
        /*0224*/ 	.word	0x000000a8


	//----- nvinfo : EIATTR_FRAME_SIZE
	.align		4
.L_127:
        /*0228*/ 	.byte	0x04, 0x11
        /*022a*/ 	.short	(.L_129 - .L_128)
	.align		4
.L_128:
        /*022c*/ 	.word	index@(_ZN7cutlass13device_kernelIN5flash11enable_sm90INS1_16FlashAttnFwdSm90INS1_25CollectiveMainloopFwdSm90ILi2EN4cute5tupleIJNS5_1CILi1EEES8_S8_EEENS6_IJNS7_ILi64EEESA_SA_EEELi512ENS_10bfloat16_tEfNS_4arch4Sm90ELb1ELb0ELb1ELb1ELb0ELb0ELb0ELb0ELb0ELb1ELb1ELb0EEENS1_21CollectiveEpilogueFwdINS6_IJSA_NS7_ILi512EEESA_EEES9_SC_SE_Li256ELb1ELb1ELb1ELb0EEENS1_36VarlenDynamicPersistentTileSchedulerILi64ELi64ELi256ELi128ELb1ELb1ELb1ELb1ELb1ELb1EEEEEEEEEvNT_6ParamsE)
        /*0230*/ 	.word	0x00000060


	//----- nvinfo : EIATTR_REGCOUNT
	.align		4
.L_129:
        /*0234*/ 	.byte	0x04, 0x2f
        /*0236*/ 	.short	(.L_131 - .L_130)
	.align		4
.L_130:
        /*0238*/ 	.word	index@(_ZN7cutlass13device_kernelIN5flash11enable_sm90INS1_16FlashAttnFwdSm90INS1_25CollectiveMainloopFwdSm90ILi2EN4cute5tupleIJNS5_1CILi1EEES8_S8_EEENS6_IJNS7_ILi64EEESA_SA_EEELi512ENS_10bfloat16_tEfNS_4arch4Sm90ELb1ELb0ELb1ELb0ELb0ELb0ELb1ELb0ELb0ELb1ELb1ELb0EEENS1_21CollectiveEpilogueFwdINS6_IJSA_NS7_ILi512EEESA_EEES9_SC_SE_Li256ELb0ELb1ELb1ELb0EEENS1_19SingleTileSchedulerILb0ELb1ELb1ELi64EEEEEEEEEvNT_6ParamsE)
        /*023c*/ 	.word	0x000000a8


	//----- nvinfo : EIATTR_FRAME_SIZE
	.align		4
.L_131:
        /*0240*/ 	.byte	0x04, 0x11
        /*0242*/ 	.short	(.L_133 - .L_132)
	.align		4
.L_132:
        /*0244*/ 	.word	index@(_ZN7cutlass13device_kernelIN5flash11enable_sm90INS1_16FlashAttnFwdSm90INS1_25CollectiveMainloopFwdSm90ILi2EN4cute5tupleIJNS5_1CILi1EEES8_S8_EEENS6_IJNS7_ILi64EEESA_SA_EEELi512ENS_10bfloat16_tEfNS_4arch4Sm90ELb1ELb0ELb1ELb0ELb0ELb0ELb1ELb0ELb0ELb1ELb1ELb0EEENS1_21CollectiveEpilogueFwdINS6_IJSA_NS7_ILi512EEESA_EEES9_SC_SE_Li256ELb0ELb1ELb1ELb0EEENS1_19SingleTileSchedulerILb0ELb1ELb1ELi64EEEEEEEEEvNT_6ParamsE)
        /*0248*/ 	.word	0x00000038


	//----- nvinfo : EIATTR_REGCOUNT
	.align		4
.L_133:
        /*024c*/ 	.byte	0x04, 0x2f
        /*024e*/ 	.short	(.L_135 - .L_134)
	.align		4
.L_134:
        /*0250*/ 	.word	index@(_ZN7cutlass13device_kernelIN5flash11enable_sm90INS1_16FlashAttnFwdSm90INS1_25CollectiveMainloopFwdSm90ILi2EN4cute5tupleIJNS5_1CILi1EEES8_S8_EEENS6_IJNS7_ILi64EEESA_SA_EEELi512ENS_10bfloat16_tEfNS_4arch4Sm90ELb1ELb0ELb1ELb0ELb0ELb0ELb0ELb0ELb0ELb1ELb1ELb0EEENS1_21CollectiveEpilogueFwdINS6_IJSA_NS7_ILi512EEESA_EEES9_SC_SE_Li256ELb0ELb1ELb1ELb0EEENS1_19SingleTileSchedulerILb0ELb1ELb1ELi64EEEEEEEEEvNT_6ParamsE)
        /*0254*/ 	.word	0x000000a8


	//----- nvinfo : EIATTR_FRAME_SIZE
	.align		4
.L_135:
        /*0258*/ 	.byte	0x04, 0x11
        /*025a*/ 	.short	(.L_137 - .L_136)
	.align		4
.L_136:
        /*025c*/ 	.word	index@(_ZN7cutlass13device_kernelIN5flash11enable_sm90INS1_16FlashAttnFwdSm90INS1_25CollectiveMainloopFwdSm90ILi2EN4cute5tupleIJNS5_1CILi1EEES8_S8_EEENS6_IJNS7_ILi64EEESA_SA_EEELi512ENS_10bfloat16_tEfNS_4arch4Sm90ELb1ELb0ELb1ELb0ELb0ELb0ELb0ELb0ELb0ELb1ELb1ELb0EEENS1_21CollectiveEpilogueFwdINS6_IJSA_NS7_ILi512EEESA_EEES9_SC_SE_Li256ELb0ELb1ELb1ELb0EEENS1_19SingleTileSchedulerILb0ELb1ELb1ELi64EEEEEEEEEvNT_6ParamsE)
        /*0260*/ 	.word	0x00000010


	//----- nvinfo : EIATTR_REGCOUNT
	.align		4
.L_137:
        /*0264*/ 	.byte	0x04, 0x2f
        /*0266*/ 	.short	(.L_139 - .L_138)
	.align		4
.L_138:
        /*0268*/ 	.word	index@(_ZN7cutlass13device_kernelIN5flash11enable_sm90INS1_16FlashAttnFwdSm90INS1_25CollectiveMainloopFwdSm90ILi2EN4cute5tupleIJNS5_1CILi1EEES8_S8_EEENS6_IJNS7_ILi64EEESA_SA_EEELi512ENS_10bfloat16_tEfNS_4arch4Sm90ELb0ELb1ELb1ELb1ELb0ELb1ELb1ELb0ELb0ELb1ELb1ELb0EEENS1_21CollectiveEpilogueFwdINS6_IJSA_NS7_ILi512EEESA_EEES9_SC_SE_Li256ELb1ELb1ELb1ELb0EEENS1_36VarlenDynamicPersistentTileSchedulerILi64ELi64ELi256ELi128ELb1ELb1ELb1ELb1ELb0ELb1EEEEEEEEEvNT_6ParamsE)
        /*026c*/ 	.word	0x000000a8


	//----- nvinfo : EIATTR_FRAME_SIZE
	.align		4
.L_139:
        /*0270*/ 	.byte	0x04, 0x11
        /*0272*/ 	.short	(.L_141 - .L_140)
	.align		4
.L_140:
        /*0274*/ 	.word	index@($_ZN7cutlass13device_kernelIN5flash11enable_sm90INS1_16FlashAttnFwdSm90INS1_25CollectiveMainloopFwdSm90ILi2EN4cute5tupleIJNS5_1CILi1EEES8_S8_EEENS6_IJNS7_ILi64EEESA_SA_EEELi512ENS_10bfloat16_tEfNS_4arch4Sm90ELb0ELb1ELb1ELb1ELb0ELb1ELb1ELb0ELb0ELb1ELb1ELb0EEENS1_21CollectiveEpilogueFwdINS6_IJSA_NS7_ILi512EEESA_EEES9_SC_SE_Li256ELb1ELb1ELb1ELb0EEENS1_36VarlenDynamicPersistentTileSchedulerILi64ELi64ELi256ELi128ELb1ELb1ELb1ELb1ELb0ELb1EEEEEEEEEvNT_6ParamsE$_ZZN5flash25CollectiveMainloopFwdSm90ILi2EN4cute5tupleIJNS1_1CILi1EEES4_S4_EEENS2_IJNS3_ILi64EEES6_S6_EEELi512EN7cutlass10bfloat16_tEfNS8_4arch4Sm90ELb0ELb1ELb1ELb1ELb0ELb1ELb1ELb0ELb0ELb1ELb1ELb0EE3mmaINS_16FlashAttnFwdSm90ISC_NS_21CollectiveEpilogueFwdINS2_IJS6_NS3_ILi512EEES6_EEES5_S9_SB_Li256ELb1ELb1ELb1ELb0EEENS_36VarlenDynamicPersistentTileSchedulerILi64ELi64ELi256ELi128ELb1ELb1ELb1ELb1ELb0ELb1EEEE13SharedStorageENS1_6TensorINS1_11ArrayEngineIfLm128EEENS1_6LayoutINS2_IJNS2_IJNS3_ILi2EEESR_NS3_ILi32EEEEEES4_S4_EEENS2_IJNS2_IJS4_SR_NS3_ILi4EEEEEENS3_ILi0EEESX_EEEEEEENS_7SoftmaxILi2ELi0EEEEEbRKNSC_6ParamsENS8_25PipelineTmaAsyncNoClusterILi2ENS8_16PipelineTmaAsyncILi2EEEEES19_RNS8_13PipelineStateILj2EEERT0_RT1_iRiRKNS_16SeqlenInfoQKNewKILb1ELb1EEENS2_IJiiiiEEERT_ENKUliT_T0_T1_E_clIZSD_ISM_S10_S12_EbS15_S19_S19_S1C_S1E_S1G_iS1H_S1L_S1M_S1O_EUlRS1P_iE0_NS3_ILb1EEES1W_EEDaiS1P_S1Q_S1R_)
        /*0278*/ 	.word	0x000004f0


	//----- nvinfo : EIATTR_FRAME_SIZE
	.align		4
.L_141:
        /*027c*/ 	.byte	0x04, 0x11
        /*027e*/ 	.short	(.L_143 - .L_142)
	.align		4
.L_142:
        /*0280*/ 	.word	index@(_ZN7cutlass13device_kernelIN5flash11enable_sm90INS1_16FlashAttnFwdSm90INS1_25CollectiveMainloopFwdSm90ILi2EN4cute5tupleIJNS5_1CILi1EEES8_S8_EEENS6_IJNS7_ILi64EEESA_SA_EEELi512ENS_10bfloat16_tEfNS_4arch4Sm90ELb0ELb1ELb1ELb1ELb0ELb1ELb1ELb0ELb0ELb1ELb1ELb0EEENS1_21CollectiveEpilogueFwdINS6_IJSA_NS7_ILi512EEESA_EEES9_SC_SE_Li256ELb1ELb1ELb1ELb0EEENS1_36VarlenDynamicPersistentTileSchedulerILi64ELi64ELi256ELi128ELb1ELb1ELb1ELb1ELb0ELb1EEEEEEEEEvNT_6ParamsE)
        /*0284*/ 	.word	0x000004f0


	//----- nvinfo : EIATTR_REGCOUNT
	.align		4
.L_143:
        /*0288*/ 	.byte	0x04, 0x2f
        /*028a*/ 	.short	(.L_145 - .L_144)
	.align		4
.L_144:
        /*028c*/ 	.word	index@(_ZN7cutlass13device_kernelIN5flash11enable_sm90INS1_16FlashAttnFwdSm90INS1_25CollectiveMainloopFwdSm90ILi2EN4cute5tupleIJNS5_1CILi1EEES8_S8_EEENS6_IJNS7_ILi64EEESA_SA_EEELi512ENS_10bfloat16_tEfNS_4arch4Sm90ELb0ELb1ELb1ELb1ELb0ELb0ELb1ELb0ELb0ELb1ELb1ELb0EEENS1_21CollectiveEpilogueFwdINS6_IJSA_NS7_ILi512EEESA_EEES9_SC_SE_Li256ELb1ELb1ELb1ELb0EEENS1_36VarlenDynamicPersistentTileSchedulerILi64ELi64ELi256ELi128ELb1ELb1ELb1ELb1ELb0ELb1EEEEEEEEEvNT_6ParamsE)
        /*0290*/ 	.word	0x000000a8


	//----- nvinfo : EIATTR_FRAME_SIZE
	.align		4
.L_145:
        /*0294*/ 	.byte	0x04, 0x11
        /*0296*/ 	.short	(.L_147 - .L_146)
	.align		4
.L_146:
        /*0298*/ 	.word	index@($_ZN7cutlass13device_kernelIN5flash11enable_sm90INS1_16FlashAttnFwdSm90INS1_25CollectiveMainloopFwdSm90ILi2EN4cute5tupleIJNS5_1CILi1EEES8_S8_EEENS6_IJNS7_ILi64EEESA_SA_EEELi512ENS_10bfloat16_tEfNS_4arch4Sm90ELb0ELb1ELb1ELb1ELb0ELb0ELb1ELb0ELb0ELb1ELb1ELb0EEENS1_21CollectiveEpilogueFwdINS6_IJSA_NS7_ILi512EEESA_EEES9_SC_SE_Li256ELb1ELb1ELb1ELb0EEENS1_36VarlenDynamicPersistentTileSchedulerILi64ELi64ELi256ELi128ELb1ELb1ELb1ELb1ELb0ELb1EEEEEEEEEvNT_6ParamsE$_ZZN5flash25CollectiveMainloopFwdSm90ILi2EN4cute5tupleIJNS1_1CILi1EEES4_S4_EEENS2_IJNS3_ILi64EEES6_S6_EEELi512EN7cutlass10bfloat16_tEfNS8_4arch4Sm90ELb0ELb1ELb1ELb1ELb0ELb0ELb1ELb0ELb0ELb1ELb1ELb0EE3mmaINS_16FlashAttnFwdSm90ISC_NS_21CollectiveEpilogueFwdINS2_IJS6_NS3_ILi512EEES6_EEES5_S9_SB_Li256ELb1ELb1ELb1ELb0EEENS_36VarlenDynamicPersistentTileSchedulerILi64ELi64ELi256ELi128ELb1ELb1ELb1ELb1ELb0ELb1EEEE13SharedStorageENS1_6TensorINS1_11ArrayEngineIfLm128EEENS1_6LayoutINS2_IJNS2_IJNS3_ILi2EEESR_NS3_ILi32EEEEEES4_S4_EEENS2_IJNS2_IJS4_SR_NS3_ILi4EEEEEENS3_ILi0EEESX_EEEEEEENS_7SoftmaxILi2ELi0EEEEEbRKNSC_6ParamsENS8_25PipelineTmaAsyncNoClusterILi2ENS8_16PipelineTmaAsyncILi2EEEEES19_RNS8_13PipelineStateILj2EEERT0_RT1_iRiRKNS_16SeqlenInfoQKNewKILb1ELb0EEENS2_IJiiiiEEERT_ENKUliT_T0_T1_E_clIZSD_ISM_S10_S12_EbS15_S19_S19_S1C_S1E_S1G_iS1H_S1L_S1M_S1O_EUlRS1P_iE1_NS3_ILb0EEENS3_ILb1EEEEEDaiS1P_S1Q_S1R_)
        /*029c*/ 	.word	0x000004c0


	//----- nvinfo : EIATTR_FRAME_SIZE
	.align		4
.L_147:
        /*02a0*/ 	.byte	0x04, 0x11
        /*02a2*/ 	.short	(.L_149 - .L_148)
	.align		4
.L_148:
        /*02a4*/ 	.word	index@(_ZN7cutlass13device_kernelIN5flash11enable_sm90INS1_16FlashAttnFwdSm90INS1_25CollectiveMainloopFwdSm90ILi2EN4cute5tupleIJNS5_1CILi1EEES8_S8_EEENS6_IJNS7_ILi64EEESA_SA_EEELi512ENS_10bfloat16_tEfNS_4arch4Sm90ELb0ELb1ELb1ELb1ELb0ELb0ELb1ELb0ELb0ELb1ELb1ELb0EEENS1_21CollectiveEpilogueFwdINS6_IJSA_NS7_ILi512EEESA_EEES9_SC_SE_Li256ELb1ELb1ELb1ELb0EEENS1_36VarlenDynamicPersistentTileSchedulerILi64ELi64ELi256ELi128ELb1ELb1ELb1ELb1ELb0ELb1EEEEEEEEEvNT_6ParamsE)
        /*02a8*/ 	.word	0x000004c0


	//----- nvinfo : EIATTR_REGCOUNT
	.align		4
.L_149:
        /*02ac*/ 	.byte	0x04, 0x2f
        /*02ae*/ 	.short	(.L_151 - .L_150)
	.align		4
.L_150:
        /*02b0*/ 	.word	index@(_ZN7cutlass13device_kernelIN5flash11enable_sm90INS1_16FlashAttnFwdSm90INS1_25CollectiveMainloopFwdSm90ILi2EN4cute5tupleIJNS5_1CILi1EEES8_S8_EEENS6_IJNS7_ILi64EEESA_SA_EEELi512ENS_10bfloat16_tEfNS_4arch4Sm90ELb0ELb1ELb1ELb1ELb0ELb1ELb0ELb0ELb0ELb1ELb1ELb0EEENS1_21CollectiveEpilogueFwdINS6_IJSA_NS7_ILi512EEESA_EEES9_SC_SE_Li256ELb1ELb1ELb1ELb0EEENS1_36VarlenDynamicPersistentTileSchedulerILi64ELi64ELi256ELi128ELb1ELb1ELb1ELb1ELb0ELb1EEEEEEEEEvNT_6ParamsE)
        /*02b4*/ 	.word	0x000000a8


	//----- nvinfo : EIATTR_FRAME_SIZE
	.align		4
.L_151:
        /*02b8*/ 	.byte	0x04, 0x11
        /*02ba*/ 	.short	(.L_153 - .L_152)
	.align		4
.L_152:
        /*02bc*/ 	.word	index@(_ZN7cutlass13device_kernelIN5flash11enable_sm90INS1_16FlashAttnFwdSm90INS1_25CollectiveMainloopFwdSm90ILi2EN4cute5tupleIJNS5_1CILi1EEES8_S8_EEENS6_IJNS7_ILi64EEESA_SA_EEELi512ENS_10bfloat16_tEfNS_4arch4Sm90ELb0ELb1ELb1ELb1ELb0ELb1ELb0ELb0ELb0ELb1ELb1ELb0EEENS1_21CollectiveEpilogueFwdINS6_IJSA_NS7_ILi512EEESA_EEES9_SC_SE_Li256ELb1ELb1ELb1ELb0EEENS1_36VarlenDynamicPersistentTileSchedulerILi64ELi64ELi256ELi128ELb1ELb1ELb1ELb1ELb0ELb1EEEEEEEEEvNT_6ParamsE)
        /*02c0*/ 	.word	0x00000070


	//----- nvinfo : EIATTR_REGCOUNT
	.align		4
.L_153:
        /*02c4*/ 	.byte	0x04, 0x2f
        /*02c6*/ 	.short	(.L_155 - .L_154)
	.align		4
.L_154:
        /*02c8*/ 	.word	index@(_ZN7cutlass13device_kernelIN5flash11enable_sm90INS1_16FlashAttnFwdSm90INS1_25CollectiveMainloopFwdSm90ILi2EN4cute5tupleIJNS5_1CILi1EEES8_S8_EEENS6_IJNS7_ILi64EEESA_SA_EEELi512ENS_10bfloat16_tEfNS_4arch4Sm90ELb0ELb1ELb1ELb1ELb0ELb0ELb0ELb0ELb0ELb1ELb1ELb0EEENS1_21CollectiveEpilogueFwdINS6_IJSA_NS7_ILi512EEESA_EEES9_SC_SE_Li256ELb1ELb1ELb1ELb0EEENS1_36VarlenDynamicPersistentTileSchedulerILi64ELi64ELi256ELi128ELb1ELb1ELb1ELb1ELb0ELb1EEEEEEEEEvNT_6ParamsE)
        /*02cc*/ 	.word	0x000000a8


	//----- nvinfo : EIATTR_FRAME_SIZE
	.align		4
.L_155:
        /*02d0*/ 	.byte	0x04, 0x11
        /*02d2*/ 	.short	(.L_157 - .L_156)
	.align		4
.L_156:
        /*02d4*/ 	.word	index@(_ZN7cutlass13device_kernelIN5flash11enable_sm90INS1_16FlashAttnFwdSm90INS1_25CollectiveMainloopFwdSm90ILi2EN4cute5tupleIJNS5_1CILi1EEES8_S8_EEENS6_IJNS7_ILi64EEESA_SA_EEELi512ENS_10bfloat16_tEfNS_4arch4Sm90ELb0ELb1ELb1ELb1ELb0ELb0ELb0ELb0ELb0ELb1ELb1ELb0EEENS1_21CollectiveEpilogueFwdINS6_IJSA_NS7_ILi512EEESA_EEES9_SC_SE_Li256ELb1ELb1ELb1ELb0EEENS1_36VarlenDynamicPersistentTileSchedulerILi64ELi64ELi256ELi128ELb1ELb1ELb1ELb1ELb0ELb1EEEEEEEEEvNT_6ParamsE)
        /*02d8*/ 	.word	0x00000060


	//----- nvinfo : EIATTR_REGCOUNT
	.align		4
.L_157:
        /*02dc*/ 	.byte	0x04, 0x2f
        /*02de*/ 	.short	(.L_159 - .L_158)
	.align		4
.L_158:
        /*02e0*/ 	.word	index@(_ZN7cutlass13device_kernelIN5flash11enable_sm90INS1_16FlashAttnFwdSm90INS1_25CollectiveMainloopFwdSm90ILi2EN4cute5tupleIJNS5_1CILi1EEES8_S8_EEENS6_IJNS7_ILi64EEESA_SA_EEELi512ENS_10bfloat16_tEfNS_4arch4Sm90ELb0ELb1ELb1ELb0ELb0ELb0ELb1ELb0ELb0ELb1ELb1ELb0EEENS1_21CollectiveEpilogueFwdINS6_IJSA_NS7_ILi512EEESA_EEES9_SC_SE_Li256ELb0ELb1ELb1ELb0EEENS1_19SingleTileSchedulerILb0ELb1ELb1ELi64EEEEEEEEEvNT_6ParamsE)
        /*02e4*/ 	.word	0x000000a8


	//----- nvinfo : EIATTR_FRAME_SIZE
	.align		4
.L_159:
        /*02e8*/ 	.byte	0x04, 0x11
        /*02ea*/ 	.short	(.L_161 - .L_160)
	.align		4
.L_160:
        /*02ec*/ 	.word	index@($_ZN7cutlass13device_kernelIN5flash11enable_sm90INS1_16FlashAttnFwdSm90INS1_25CollectiveMainloopFwdSm90ILi2EN4cute5tupleIJNS5_1CILi1EEES8_S8_EEENS6_IJNS7_ILi64EEESA_SA_EEELi512ENS_10bfloat16_tEfNS_4arch4Sm90ELb0ELb1ELb1ELb0ELb0ELb0ELb1ELb0ELb0ELb1ELb1ELb0EEENS1_21CollectiveEpilogueFwdINS6_IJSA_NS7_ILi512EEESA_EEES9_SC_SE_Li256ELb0ELb1ELb1ELb0EEENS1_19SingleTileSchedulerILb0ELb1ELb1ELi64EEEEEEEEEvNT_6ParamsE$_ZZN5flash25CollectiveMainloopFwdSm90ILi2EN4cute5tupleIJNS1_1CILi1EEES4_S4_EEENS2_IJNS3_ILi64EEES6_S6_EEELi512EN7cutlass10bfloat16_tEfNS8_4arch4Sm90ELb0ELb1ELb1ELb0ELb0ELb0ELb1ELb0ELb0ELb1ELb1ELb0EE3mmaINS_16FlashAttnFwdSm90ISC_NS_21CollectiveEpilogueFwdINS2_IJS6_NS3_ILi512EEES6_EEES5_S9_SB_Li256ELb0ELb1ELb1ELb0EEENS_19SingleTileSchedulerILb0ELb1ELb1ELi64EEEE13SharedStorageENS1_6TensorINS1_11ArrayEngineIfLm128EEENS1_6LayoutINS2_IJNS2_IJNS3_ILi2EEESR_NS3_ILi32EEEEEES4_S4_EEENS2_IJNS2_IJS4_SR_NS3_ILi4EEEEEENS3_ILi0EEESX_EEEEEEENS_7SoftmaxILi2ELi0EEEEEbRKNSC_6ParamsENS8_25PipelineTmaAsyncNoClusterILi2ENS8_16PipelineTmaAsyncILi2EEEEES19_RNS8_13PipelineStateILj2EEERT0_RT1_iRiRKNS_16SeqlenInfoQKNewKILb0ELb0EEENS2_IJiiiiEEERT_ENKUliT_T0_T1_E_clIZSD_ISM_S10_S12_EbS15_S19_S19_S1C_S1E_S1G_iS1H_S1L_S1M_S1O_EUlRS1P_iE1_NS3_ILb0EEENS3_ILb1EEEEEDaiS1P_S1Q_S1R_)
        /*02f0*/ 	.word	0x00000480


	//----- nvinfo : EIATTR_FRAME_SIZE
	.align		4
.L_161:
        /*02f4*/ 	.byte	0x04, 0x11
        /*02f6*/ 	.short	(.L_163 - .L_162)
	.align		4
.L_162:
        /*02f8*/ 	.word	index@(_ZN7cutlass13device_kernelIN5flash11enable_sm90INS1_16FlashAttnFwdSm90INS1_25CollectiveMainloopFwdSm90ILi2EN4cute5tupleIJNS5_1CILi1EEES8_S8_EEENS6_IJNS7_ILi64EEESA_SA_EEELi512ENS_10bfloat16_tEfNS_4arch4Sm90ELb0ELb1ELb1ELb0ELb0ELb0ELb1ELb0ELb0ELb1ELb1ELb0EEENS1_21CollectiveEpilogueFwdINS6_IJSA_NS7_ILi512EEESA_EEES9_SC_SE_Li256ELb0ELb1ELb1ELb0EEENS1_19SingleTileSchedulerILb0ELb1ELb1ELi64EEEEEEEEEvNT_6ParamsE)
        /*02fc*/ 	.word	0x00000480


	//----- nvinfo : EIATTR_REGCOUNT
	.align		4
.L_163:
        /*0300*/ 	.byte	0x04, 0x2f
        /*0302*/ 	.short	(.L_165 - .L_164)
	.align		4
.L_164:
        /*0304*/ 	.word	index@(_ZN7cutlass13device_kernelIN5flash11enable_sm90INS1_16FlashAttnFwdSm90INS1_25CollectiveMainloopFwdSm90ILi2EN4cute5tupleIJNS5_1CILi1EEES8_S8_EEENS6_IJNS7_ILi64EEESA_SA_EEELi512ENS_10bfloat16_tEfNS_4arch4Sm90ELb0ELb1ELb1ELb0ELb0ELb0ELb0ELb0ELb0ELb1ELb1ELb0EEENS1_21CollectiveEpilogueFwdINS6_IJSA_NS7_ILi512EEESA_EEES9_SC_SE_Li256ELb0ELb1ELb1ELb0EEENS1_19SingleTileSchedulerILb0ELb1ELb1ELi64EEEEEEEEEvNT_6ParamsE)
        /*0308*/ 	.word	0x000000a8


	//----- nvinfo : EIATTR_FRAME_SIZE
	.align		4
.L_165:
        /*030c*/ 	.byte	0x04, 0x11
        /*030e*/ 	.short	(.L_167 - .L_166)
	.align		4
.L_166:
        /*0310*/ 	.word	index@(_ZN7cutlass13device_kernelIN5flash11enable_sm90INS1_16FlashAttnFwdSm90INS1_25CollectiveMainloopFwdSm90ILi2EN4cute5tupleIJNS5_1CILi1EEES8_S8_EEENS6_IJNS7_ILi64EEESA_SA_EEELi512ENS_10bfloat16_tEfNS_4arch4Sm90ELb0ELb1ELb1ELb0ELb0ELb0ELb0ELb0ELb0ELb1ELb1ELb0EEENS1_21CollectiveEpilogueFwdINS6_IJSA_NS7_ILi512EEESA_EEES9_SC_SE_Li256ELb0ELb1ELb1ELb0EEENS1_19SingleTileSchedulerILb0ELb1ELb1ELi64EEEEEEEEEvNT_6ParamsE)
        /*0314*/ 	.word	0x00000010


	//----- nvinfo : EIATTR_REGCOUNT
	.align		4
.L_167:
        /*0318*/ 	.byte	0x04, 0x2f
        /*031a*/ 	.short	(.L_169 - .L_168)
	.align		4
.L_168:
        /*031c*/ 	.word	index@(_ZN7cutlass13device_kernelIN5flash11enable_sm90INS1_16FlashAttnFwdSm90INS1_25CollectiveMainloopFwdSm90ILi2EN4cute5tupleIJNS5_1CILi1EEES8_S8_EEENS6_IJNS7_ILi64EEESA_SA_EEELi512ENS_10bfloat16_tEfNS_4arch4Sm90ELb0ELb0ELb1ELb1ELb0ELb1ELb1ELb0ELb0ELb1ELb1ELb0EEENS1_21CollectiveEpilogueFwdINS6_IJSA_NS7_ILi512EEESA_EEES9_SC_SE_Li256ELb1ELb1ELb1ELb0EEENS1_36VarlenDynamicPersistentTileSchedulerILi64ELi64ELi256ELi128ELb1ELb1ELb1ELb0ELb1ELb1EEEEEEEEEvNT_6ParamsE)
        /*0320*/ 	.word	0x000000a8


	//----- nvinfo : EIATTR_FRAME_SIZE
	.align		4
.L_169:
        /*0324*/ 	.byte	0x04, 0x11
        /*0326*/ 	.short	(.L_171 - .L_170)
	.align		4
.L_170:
        /*0328*/ 	.word	index@(_ZN7cutlass13device_kernelIN5flash11enable_sm90INS1_16FlashAttnFwdSm90INS1_25CollectiveMainloopFwdSm90ILi2EN4cute5tupleIJNS5_1CILi1EEES8_S8_EEENS6_IJNS7_ILi64EEESA_SA_EEELi512ENS_10bfloat16_tEfNS_4arch4Sm90ELb0ELb0ELb1ELb1ELb0ELb1ELb1ELb0ELb0ELb1ELb1ELb0EEENS1_21CollectiveEpilogueFwdINS6_IJSA_NS7_ILi512EEESA_EEES9_SC_SE_Li256ELb1ELb1ELb1ELb0EEENS1_36VarlenDynamicPersistentTileSchedulerILi64ELi64ELi256ELi128ELb1ELb1ELb1ELb0ELb1ELb1EEEEEEEEEvNT_6ParamsE)
        /*032c*/ 	.word	0x00000098


	//----- nvinfo : EIATTR_REGCOUNT
	.align		4
.L_171:
        /*0330*/ 	.byte	0x04, 0x2f
        /*0332*/ 	.short	(.L_173 - .L_172)
	.align		4
.L_172:
        /*0334*/ 	.word	index@(_ZN7cutlass13device_kernelIN5flash11enable_sm90INS1_16FlashAttnFwdSm90INS1_25CollectiveMainloopFwdSm90ILi2EN4cute5tupleIJNS5_1CILi1EEES8_S8_EEENS6_IJNS7_ILi64EEESA_SA_EEELi512ENS_10bfloat16_tEfNS_4arch4Sm90ELb0ELb0ELb1ELb1ELb0ELb0ELb1ELb0ELb0ELb1ELb1ELb0EEENS1_21CollectiveEpilogueFwdINS6_IJSA_NS7_ILi512EEESA_EEES9_SC_SE_Li256ELb1ELb1ELb1ELb0EEENS1_36VarlenDynamicPersistentTileSchedulerILi64ELi64ELi256ELi128ELb1ELb1ELb1ELb0ELb1ELb1EEEEEEEEEvNT_6ParamsE)
        /*0338*/ 	.word	0x000000a8


	//----- nvinfo : EIATTR_FRAME_SIZE
	.align		4
.L_173:
        /*033c*/ 	.byte	0x04, 0x11
        /*033e*/ 	.short	(.L_175 - .L_174)
	.align		4
.L_174:
        /*0340*/ 	.word	index@(_ZN7cutlass13device_kernelIN5flash11enable_sm90INS1_16FlashAttnFwdSm90INS1_25CollectiveMainloopFwdSm90ILi2EN4cute5tupleIJNS5_1CILi1EEES8_S8_EEENS6_IJNS7_ILi64EEESA_SA_EEELi512ENS_10bfloat16_tEfNS_4arch4Sm90ELb0ELb0ELb1ELb1ELb0ELb0ELb1ELb0ELb0ELb1ELb1ELb0EEENS1_21CollectiveEpilogueFwdINS6_IJSA_NS7_ILi512EEESA_EEES9_SC_SE_Li256ELb1ELb1ELb1ELb0EEENS1_36VarlenDynamicPersistentTileSchedulerILi64ELi64ELi256ELi128ELb1ELb1ELb1ELb0ELb1ELb1EEEEEEEEEvNT_6ParamsE)
        /*0344*/ 	.word	0x00000078


	//----- nvinfo : EIATTR_REGCOUNT
	.align		4
.L_175:
        /*0348*/ 	.byte	0x04, 0x2f
        /*034a*/ 	.short	(.L_177 - .L_176)
	.align		4
.L_176:
        /*034c*/ 	.word	index@(_ZN7cutlass13device_kernelIN5flash11enable_sm90INS1_16FlashAttnFwdSm90INS1_25CollectiveMainloopFwdSm90ILi2EN4cute5tupleIJNS5_1CILi1EEES8_S8_EEENS6_IJNS7_ILi64EEESA_SA_EEELi512ENS_10bfloat16_tEfNS_4arch4Sm90ELb0ELb0ELb1ELb1ELb0ELb1ELb0ELb0ELb0ELb1ELb1ELb0EEENS1_21CollectiveEpilogueFwdINS6_IJSA_NS7_ILi512EEESA_EEES9_SC_SE_Li256ELb1ELb1ELb1ELb0EEENS1_36VarlenDynamicPersistentTileSchedulerILi64ELi64ELi256ELi128ELb1ELb1ELb1ELb0ELb1ELb1EEEEEEEEEvNT_6ParamsE)
        /*0350*/ 	.word	0x000000a8


	//----- nvinfo : EIATTR_FRAME_SIZE
	.align		4
.L_177:
        /*0354*/ 	.byte	0x04, 0x11
        /*0356*/ 	.short	(.L_179 - .L_178)
	.align		4
.L_178:
        /*0358*/ 	.word	index@(_ZN7cutlass13device_kernelIN5flash11enable_sm90INS1_16FlashAttnFwdSm90INS1_25CollectiveMainloopFwdSm90ILi2EN4cute5tupleIJNS5_1CILi1EEES8_S8_EEENS6_IJNS7_ILi64EEESA_SA_EEELi512ENS_10bfloat16_tEfNS_4arch4Sm90ELb0ELb0ELb1ELb1ELb0ELb1ELb0ELb0ELb0ELb1ELb1ELb0EEENS1_21CollectiveEpilogueFwdINS6_IJSA_NS7_ILi512EEESA_EEES9_SC_SE_Li256ELb1ELb1ELb1ELb0EEENS1_36VarlenDynamicPersistentTileSchedulerILi64ELi64ELi256ELi128ELb1ELb1ELb1ELb0ELb1ELb1EEEEEEEEEvNT_6ParamsE)
        /*035c*/ 	.word	0x00000080


	//----- nvinfo : EIATTR_REGCOUNT
	.align		4
.L_179:
        /*0360*/ 	.byte	0x04, 0x2f
        /*0362*/ 	.short	(.L_181 - .L_180)
	.align		4
.L_180:
        /*0364*/ 	.word	index@(_ZN7cutlass13device_kernelIN5flash11enable_sm90INS1_16FlashAttnFwdSm90INS1_25CollectiveMainloopFwdSm90ILi2EN4cute5tupleIJNS5_1CILi1EEES8_S8_EEENS6_IJNS7_ILi64EEESA_SA_EEELi512ENS_10bfloat16_tEfNS_4arch4Sm90ELb0ELb0ELb1ELb1ELb0ELb0ELb0ELb0ELb0ELb1ELb1ELb0EEENS1_21CollectiveEpilogueFwdINS6_IJSA_NS7_ILi512EEESA_EEES9_SC_SE_Li256ELb1ELb1ELb1ELb0EEENS1_36VarlenDynamicPersistentTileSchedulerILi64ELi64ELi256ELi128ELb1ELb1ELb1ELb0ELb1ELb1EEEEEEEEEvNT_6ParamsE)
        /*0368*/ 	.word	0x000000a8


	//----- nvinfo : EIATTR_FRAME_SIZE
	.align		4
.L_181:
        /*036c*/ 	.byte	0x04, 0x11
        /*036e*/ 	.short	(.L_183 - .L_182)
	.align		4
.L_182:
        /*0370*/ 	.word	index@(_ZN7cutlass13device_kernelIN5flash11enable_sm90INS1_16FlashAttnFwdSm90INS1_25CollectiveMainloopFwdSm90ILi2EN4cute5tupleIJNS5_1CILi1EEES8_S8_EEENS6_IJNS7_ILi64EEESA_SA_EEELi512ENS_10bfloat16_tEfNS_4arch4Sm90ELb0ELb0ELb1ELb1ELb0ELb0ELb0ELb0ELb0ELb1ELb1ELb0EEENS1_21CollectiveEpilogueFwdINS6_IJSA_NS7_ILi512EEESA_EEES9_SC_SE_Li256ELb1ELb1ELb1ELb0EEENS1_36VarlenDynamicPersistentTileSchedulerILi64ELi64ELi256ELi128ELb1ELb1ELb1ELb0ELb1ELb1EEEEEEEEEvNT_6ParamsE)
        /*0374*/ 	.word	0x00000060


	//----- nvinfo : EIATTR_REGCOUNT
	.align		4
.L_183:
        /*0378*/ 	.byte	0x04, 0x2f
        /*037a*/ 	.short	(.L_185 - .L_184)
	.align		4
.L_184:
        /*037c*/ 	.word	index@(_ZN7cutlass13device_kernelIN5flash11enable_sm90INS1_16FlashAttnFwdSm90INS1_25CollectiveMainloopFwdSm90ILi2EN4cute5tupleIJNS5_1CILi1EEES8_S8_EEENS6_IJNS7_ILi64EEESA_SA_EEELi512ENS_10bfloat16_tEfNS_4arch4Sm90ELb0ELb0ELb1ELb0ELb0ELb0ELb1ELb0ELb0ELb1ELb1ELb0EEENS1_21CollectiveEpilogueFwdINS6_IJSA_NS7_ILi512EEESA_EEES9_SC_SE_Li256ELb0ELb1ELb1ELb0EEENS1_19SingleTileSchedulerILb0ELb1ELb1ELi64EEEEEEEEEvNT_6ParamsE)
        /*0380*/ 	.word	0x000000a8


	//----- nvinfo : EIATTR_FRAME_SIZE
	.align		4
.L_185:
        /*0384*/ 	.byte	0x04, 0x11
        /*0386*/ 	.short	(.L_187 - .L_186)
	.align		4
.L_186:
        /*0388*/ 	.word	index@(_ZN7cutlass13device_kernelIN5flash11enable_sm90INS1_16FlashAttnFwdSm90INS1_25CollectiveMainloopFwdSm90ILi2EN4cute5tupleIJNS5_1CILi1EEES8_S8_EEENS6_IJNS7_ILi64EEESA_SA_EEELi512ENS_10bfloat16_tEfNS_4arch4Sm90ELb0ELb0ELb1ELb0ELb0ELb0ELb1ELb0ELb0ELb1ELb1ELb0EEENS1_21CollectiveEpilogueFwdINS6_IJSA_NS7_ILi512EEESA_EEES9_SC_SE_Li256ELb0ELb1ELb1ELb0EEENS1_19SingleTileSchedulerILb0ELb1ELb1ELi64EEEEEEEEEvNT_6ParamsE)
        /*038c*/ 	.word	0x00000030


	//----- nvinfo : EIATTR_REGCOUNT
	.align		4
.L_187:
        /*0390*/ 	.byte	0x04, 0x2f
        /*0392*/ 	.short	(.L_189 - .L_188)
	.align		4
.L_188:
        /*0394*/ 	.word	index@(_ZN7cutlass13device_kernelIN5flash11enable_sm90INS1_16FlashAttnFwdSm90INS1_25CollectiveMainloopFwdSm90ILi2EN4cute5tupleIJNS5_1CILi1EEES8_S8_EEENS6_IJNS7_ILi64EEESA_SA_EEELi512ENS_10bfloat16_tEfNS_4arch4Sm90ELb0ELb0ELb1ELb0ELb0ELb0ELb0ELb0ELb0ELb1ELb1ELb0EEENS1_21CollectiveEpilogueFwdINS6_IJSA_NS7_ILi512EEESA_EEES9_SC_SE_Li256ELb0ELb1ELb1ELb0EEENS1_19SingleTileSchedulerILb0ELb1ELb1ELi64EEEEEEEEEvNT_6ParamsE)
        /*0398*/ 	.word	0x000000a8


	//----- nvinfo : EIATTR_FRAME_SIZE
	.align		4
.L_189:
        /*039c*/ 	.byte	0x04, 0x11
        /*039e*/ 	.short	(.L_191 - .L_190)
	.align		4
.L_190:
        /*03a0*/ 	.word	index@(_ZN7cutlass13device_kernelIN5flash11enable_sm90INS1_16FlashAttnFwdSm90INS1_25CollectiveMainloopFwdSm90ILi2EN4cute5tupleIJNS5_1CILi1EEES8_S8_EEENS6_IJNS7_ILi64EEESA_SA_EEELi512ENS_10bfloat16_tEfNS_4arch4Sm90ELb0ELb0ELb1ELb0ELb0ELb0ELb0ELb0ELb0ELb1ELb1ELb0EEENS1_21CollectiveEpilogueFwdINS6_IJSA_NS7_ILi512EEESA_EEES9_SC_SE_Li256ELb0ELb1ELb1ELb0EEENS1_19SingleTileSchedulerILb0ELb1ELb1ELi64EEEEEEEEEvNT_6ParamsE)
        /*03a4*/ 	.word	0x00000018


	//----- nvinfo : EIATTR_REGCOUNT
	.align		4
.L_191:
        /*03a8*/ 	.byte	0x04, 0x2f
        /*03aa*/ 	.short	(.L_193 - .L_192)
	.align		4
.L_192:
        /*03ac*/ 	.word	index@(_ZN7cutlass13device_kernelIN5flash11enable_sm90INS1_16FlashAttnFwdSm90INS1_25CollectiveMainloopFwdSm90ILi2EN4cute5tupleIJNS5_1CILi1EEES8_S8_EEENS6_IJNS7_ILi128EEESA_NS7_ILi192EEEEEELi128ENS_10bfloat16_tEfNS_4arch4Sm90ELb1ELb0ELb1ELb1ELb0ELb1ELb0ELb1ELb1ELb1ELb1ELb0EEENS1_21CollectiveEpilogueFwdINS6_IJSA_SA_SA_EEES9_SD_SF_Li256ELb1ELb1ELb1ELb0EEENS1_36VarlenDynamicPersistentTileSchedulerILi128ELi128ELi256ELi128ELb1ELb1ELb1ELb1ELb1ELb1EEEEEEEEEvNT_6ParamsE)
        /*03b0*/ 	.word	0x000000a8


	//----- nvinfo : EIATTR_FRAME_SIZE
	.align		4
.L_193:
        /*03b4*/ 	.byte	0x04, 0x11
        /*03b6*/ 	.short	(.L_195 - .L_194)
	.align		4
.L_194:
        /*03b8*/ 	.word	index@(_ZN7cutlass13device_kernelIN5flash11enable_sm90INS1_16FlashAttnFwdSm90INS1_25CollectiveMainloopFwdSm90ILi2EN4cute5tupleIJNS5_1CILi1EEES8_S8_EEENS6_IJNS7_ILi128EEESA_NS7_ILi192EEEEEELi128ENS_10bfloat16_tEfNS_4arch4Sm90ELb1ELb0ELb1ELb1ELb0ELb1ELb0ELb1ELb1ELb1ELb1ELb0EEENS1_21CollectiveEpilogueFwdINS6_IJSA_SA_SA_EEES9_SD_SF_Li256ELb1ELb1ELb1ELb0EEENS1_36VarlenDynamicPersistentTileSchedulerILi128ELi128ELi256ELi128ELb1ELb1ELb1ELb1ELb1ELb1EEEEEEEEEvNT_6ParamsE)
        /*03bc*/ 	.word	0x000000b0


	//----- nvinfo : EIATTR_REGCOUNT
	.align		4
.L_195:
        /*03c0*/ 	.byte	0x04, 0x2f
        /*03c2*/ 	.short	(.L_197 - .L_196)
	.align		4
.L_196:
        /*03c4*/ 	.word	index@(_ZN7cutlass13device_kernelIN5flash11enable_sm90INS1_16FlashAttnFwdSm90INS1_25CollectiveMainloopFwdSm90ILi2EN4cute5tupleIJNS5_1CILi1EEES8_S8_EEENS6_IJNS7_ILi128EEESA_NS7_ILi192EEEEEELi128ENS_10bfloat16_tEfNS_4arch4Sm90ELb1ELb0ELb1ELb1ELb0ELb0ELb0ELb1ELb1ELb1ELb1ELb0EEENS1_21CollectiveEpilogueFwdINS6_IJSA_SA_SA_EEES9_SD_SF_Li256ELb1ELb1ELb1ELb0EEENS1_36VarlenDynamicPersistentTileSchedulerILi128ELi128ELi256ELi128ELb1ELb1ELb1ELb1ELb1ELb1EEEEEEEEEvNT_6ParamsE)
        /*03c8*/ 	.word	0x000000a8


	//----- nvinfo : EIATTR_FRAME_SIZE
	.align		4
.L_197:
        /*03cc*/ 	.byte	0x04, 0x11
        /*03ce*/ 	.short	(.L_199 - .L_198)
	.align		4
.L_198:
        /*03d0*/ 	.word	index@(_ZN7cutlass13device_kernelIN5flash11enable_sm90INS1_16FlashAttnFwdSm90INS1_25CollectiveMainloopFwdSm90ILi2EN4cute5tupleIJNS5_1CILi1EEES8_S8_EEENS6_IJNS7_ILi128EEESA_NS7_ILi192EEEEEELi128ENS_10bfloat16_tEfNS_4arch4Sm90ELb1ELb0ELb1ELb1ELb0ELb0ELb0ELb1ELb1ELb1ELb1ELb0EEENS1_21CollectiveEpilogueFwdINS6_IJSA_SA_SA_EEES9_SD_SF_Li256ELb1ELb1ELb1ELb0EEENS1_36VarlenDynamicPersistentTileSchedulerILi128ELi128ELi256ELi128ELb1ELb1ELb1ELb1ELb1ELb1EEEEEEEEEvNT_6ParamsE)
        /*03d4*/ 	.word	0x00000068


	//----- nvinfo : EIATTR_REGCOUNT
	.align		4
.L_199:
        /*03d8*/ 	.byte	0x04, 0x2f
        /*03da*/ 	.short	(.L_201 - .L_200)
	.align		4
.L_200:
        /*03dc*/ 	.word	index@(_ZN7cutlass13device_kernelIN5flash11enable_sm90INS1_16FlashAttnFwdSm90INS1_25CollectiveMainloopFwdSm90ILi2EN4cute5tupleIJNS5_1CILi1EEES8_S8_EEENS6_IJNS7_ILi128EEESA_NS7_ILi192EEEEEELi128ENS_10bfloat16_tEfNS_4arch4Sm90ELb1ELb0ELb1ELb0ELb0ELb0ELb0ELb1ELb1ELb1ELb1ELb0EEENS1_21CollectiveEpilogueFwdINS6_IJSA_SA_SA_EEES9_SD_SF_Li256ELb0ELb1ELb1ELb0EEENS1_19SingleTileSchedulerILb0ELb1ELb1ELi128EEEEEEEEEvNT_6ParamsE)
        /*03e0*/ 	.word	0x000000a8


	//----- nvinfo : EIATTR_FRAME_SIZE
	.align		4
.L_201:
        /*03e4*/ 	.byte	0x04, 0x11
        /*03e6*/ 	.short	(.L_203 - .L_202)
	.align		4
.L_202:
        /*03e8*/ 	.word	index@(_ZN7cutlass13device_kernelIN5flash11enable_sm90INS1_16FlashAttnFwdSm90INS1_25CollectiveMainloopFwdSm90ILi2EN4cute5tupleIJNS5_1CILi1EEES8_S8_EEENS6_IJNS7_ILi128EEESA_NS7_ILi192EEEEEELi128ENS_10bfloat16_tEfNS_4arch4Sm90ELb1ELb0ELb1ELb0ELb0ELb0ELb0ELb1ELb1ELb1ELb1ELb0EEENS1_21CollectiveEpilogueFwdINS6_IJSA_SA_SA_EEES9_SD_SF_Li256ELb0ELb1ELb1ELb0EEENS1_19SingleTileSchedulerILb0ELb1ELb1ELi128EEEEEEEEEvNT_6ParamsE)
        /*03ec*/ 	.word	0x00000018


	//----- nvinfo : EIATTR_REGCOUNT
	.align		4
.L_203:
        /*03f0*/ 	.byte	0x04, 0x2f
        /*03f2*/ 	.short	(.L_205 - .L_204)
	.align		4
.L_204:
        /*03f4*/ 	.word	index@(_ZN7cutlass13device_kernelIN5flash11enable_sm90INS1_16FlashAttnFwdSm90INS1_25CollectiveMainloopFwdSm90ILi2EN4cute5tupleIJNS5_1CILi1EEES8_S8_EEENS6_IJNS7_ILi128EEENS7_ILi96EEENS7_ILi192EEEEEELi128ENS_10bfloat16_tEfNS_4arch4Sm90ELb0ELb1ELb1ELb1ELb0ELb1ELb0ELb1ELb1ELb1ELb1ELb0EEENS1_21CollectiveEpilogueFwdINS6_IJSA_SA_SB_EEES9_SE_SG_Li256ELb1ELb1ELb1ELb0EEENS1_36VarlenDynamicPersistentTileSchedulerILi128ELi96ELi256ELi128ELb1ELb1ELb1ELb1ELb0ELb1EEEEEEEEEvNT_6ParamsE)
        /*03f8*/ 	.word	0x000000a8


	//----- nvinfo : EIATTR_FRAME_SIZE
	.align		4
.L_205:
        /*03fc*/ 	.byte	0x04, 0x11
        /*03fe*/ 	.short	(.L_207 - .L_206)
	.align		4
.L_206:
        /*0400*/ 	.word	index@(_ZN7cutlass13device_kernelIN5flash11enable_sm90INS1_16FlashAttnFwdSm90INS1_25CollectiveMainloopFwdSm90ILi2EN4cute5tupleIJNS5_1CILi1EEES8_S8_EEENS6_IJNS7_ILi128EEENS7_ILi96EEENS7_ILi192EEEEEELi128ENS_10bfloat16_tEfNS_4arch4Sm90ELb0ELb1ELb1ELb1ELb0ELb1ELb0ELb1ELb1ELb1ELb1ELb0EEENS1_21CollectiveEpilogueFwdINS6_IJSA_SA_SB_EEES9_SE_SG_Li256ELb1ELb1ELb1ELb0EEENS1_36VarlenDynamicPersistentTileSchedulerILi128ELi96ELi256ELi128ELb1ELb1ELb1ELb1ELb0ELb1EEEEEEEEEvNT_6ParamsE)
        /*0404*/ 	.word	0x00000098


	//----- nvinfo : EIATTR_REGCOUNT
	.align		4
.L_207:
        /*0408*/ 	.byte	0x04, 0x2f
        /*040a*/ 	.short	(.L_209 - .L_208)
	.align		4
.L_208:
        /*040c*/ 	.word	index@(_ZN7cutlass13device_kernelIN5flash11enable_sm90INS1_16FlashAttnFwdSm90INS1_25CollectiveMainloopFwdSm90ILi2EN4cute5tupleIJNS5_1CILi1EEES8_S8_EEENS6_IJNS7_ILi128EEENS7_ILi96EEENS7_ILi192EEEEEELi128ENS_10bfloat16_tEfNS_4arch4Sm90ELb0ELb1ELb1ELb1ELb0ELb0ELb0ELb1ELb1ELb1ELb1ELb0EEENS1_21CollectiveEpilogueFwdINS6_IJSA_SA_SB_EEES9_SE_SG_Li256ELb1ELb1ELb1ELb0EEENS1_36VarlenDynamicPersistentTileSchedulerILi128ELi96ELi256ELi128ELb1ELb1ELb1ELb1ELb0ELb1EEEEEEEEEvNT_6ParamsE)
        /*0410*/ 	.word	0x000000a8


	//----- nvinfo : EIATTR_FRAME_SIZE
	.align		4
.L_209:
        /*0414*/ 	.byte	0x04, 0x11
        /*0416*/ 	.short	(.L_211 - .L_210)
	.align		4
.L_210:
        /*0418*/ 	.word	index@(_ZN7cutlass13device_kernelIN5flash11enable_sm90INS1_16FlashAttnFwdSm90INS1_25CollectiveMainloopFwdSm90ILi2EN4cute5tupleIJNS5_1CILi1EEES8_S8_EEENS6_IJNS7_ILi128EEENS7_ILi96EEENS7_ILi192EEEEEELi128ENS_10bfloat16_tEfNS_4arch4Sm90ELb0ELb1ELb1ELb1ELb0ELb0ELb0ELb1ELb1ELb1ELb1ELb0EEENS1_21CollectiveEpilogueFwdINS6_IJSA_SA_SB_EEES9_SE_SG_Li256ELb1ELb1ELb1ELb0EEENS1_36VarlenDynamicPersistentTileSchedulerILi128ELi96ELi256ELi128ELb1ELb1ELb1ELb1ELb0ELb1EEEEEEEEEvNT_6ParamsE)
        /*041c*/ 	.word	0x00000060


	//----- nvinfo : EIATTR_REGCOUNT
	.align		4
.L_211:
        /*0420*/ 	.byte	0x04, 0x2f
        /*0422*/ 	.short	(.L_213 - .L_212)
	.align		4
.L_212:
        /*0424*/ 	.word	index@(_ZN7cutlass13device_kernelIN5flash11enable_sm90INS1_16FlashAttnFwdSm90INS1_25CollectiveMainloopFwdSm90ILi2EN4cute5tupleIJNS5_1CILi1EEES8_S8_EEENS6_IJNS7_ILi128EEENS7_ILi96EEENS7_ILi192EEEEEELi128ENS_10bfloat16_tEfNS_4arch4Sm90ELb0ELb1ELb1ELb0ELb0ELb0ELb0ELb1ELb1ELb1ELb1ELb0EEENS1_21CollectiveEpilogueFwdINS6_IJSA_SA_SB_EEES9_SE_SG_Li256ELb0ELb1ELb1ELb0EEENS1_19SingleTileSchedulerILb0ELb1ELb1ELi128EEEEEEEEEvNT_6ParamsE)
        /*0428*/ 	.word	0x000000a8


	//----- nvinfo : EIATTR_FRAME_SIZE
	.align		4
.L_213:
        /*042c*/ 	.byte	0x04, 0x11
        /*042e*/ 	.short	(.L_215 - .L_214)
	.align		4
.L_214:
        /*0430*/ 	.word	index@(_ZN7cutlass13device_kernelIN5flash11enable_sm90INS1_16FlashAttnFwdSm90INS1_25CollectiveMainloopFwdSm90ILi2EN4cute5tupleIJNS5_1CILi1EEES8_S8_EEENS6_IJNS7_ILi128EEENS7_ILi96EEENS7_ILi192EEEEEELi128ENS_10bfloat16_tEfNS_4arch4Sm90ELb0ELb1ELb1ELb0ELb0ELb0ELb0ELb1ELb1ELb1ELb1ELb0EEENS1_21CollectiveEpilogueFwdINS6_IJSA_SA_SB_EEES9_SE_SG_Li256ELb0ELb1ELb1ELb0EEENS1_19SingleTileSchedulerILb0ELb1ELb1ELi128EEEEEEEEEvNT_6ParamsE)
        /*0434*/ 	.word	0x00000018


	//----- nvinfo : EIATTR_REGCOUNT
	.align		4
.L_215:
        /*0438*/ 	.byte	0x04, 0x2f
        /*043a*/ 	.short	(.L_217 - .L_216)
	.align		4
.L_216:
        /*043c*/ 	.word	index@(_ZN7cutlass13device_kernelIN5flash11enable_sm90INS1_16FlashAttnFwdSm90INS1_25CollectiveMainloopFwdSm90ILi2EN4cute5tupleIJNS5_1CILi1EEES8_S8_EEENS6_IJNS7_ILi128EEESA_NS7_ILi192EEEEEELi128ENS_10bfloat16_tEfNS_4arch4Sm90ELb0ELb0ELb1ELb1ELb0ELb1ELb0ELb1ELb1ELb1ELb1ELb0EEENS1_21CollectiveEpilogueFwdINS6_IJSA_SA_SA_EEES9_SD_SF_Li256ELb1ELb1ELb1ELb0EEENS1_36VarlenDynamicPersistentTileSchedulerILi128ELi128ELi256ELi128ELb1ELb1ELb1ELb0ELb1ELb1EEEEEEEEEvNT_6ParamsE)
        /*0440*/ 	.word	0x000000a8


	//----- nvinfo : EIATTR_FRAME_SIZE
	.align		4
.L_217:
        /*0444*/ 	.byte	0x04, 0x11
        /*0446*/ 	.short	(.L_219 - .L_218)
	.align		4
.L_218:
        /*0448*/ 	.word	index@(_ZN7cutlass13device_kernelIN5flash11enable_sm90INS1_16FlashAttnFwdSm90INS1_25CollectiveMainloopFwdSm90ILi2EN4cute5tupleIJNS5_1CILi1EEES8_S8_EEENS6_IJNS7_ILi128EEESA_NS7_ILi192EEEEEELi128ENS_10bfloat16_tEfNS_4arch4Sm90ELb0ELb0ELb1ELb1ELb0ELb1ELb0ELb1ELb1ELb1ELb1ELb0EEENS1_21CollectiveEpilogueFwdINS6_IJSA_SA_SA_EEES9_SD_SF_Li256ELb1ELb1ELb1ELb0EEENS1_36VarlenDynamicPersistentTileSchedulerILi128ELi128ELi256ELi128ELb1ELb1ELb1ELb0ELb1ELb1EEEEEEEEEvNT_6ParamsE)
        /*044c*/ 	.word	0x000000a8


	//----- nvinfo : EIATTR_REGCOUNT
	.align		4
.L_219:
        /*0450*/ 	.byte	0x04, 0x2f
        /*0452*/ 	.short	(.L_221 - .L_220)
	.align		4
.L_220:
        /*0454*/ 	.word	index@(_ZN7cutlass13device_kernelIN5flash11enable_sm90INS1_16FlashAttnFwdSm90INS1_25CollectiveMainloopFwdSm90ILi2EN4cute5tupleIJNS5_1CILi1EEES8_S8_EEENS6_IJNS7_ILi128EEESA_NS7_ILi192EEEEEELi128ENS_10bfloat16_tEfNS_4arch4Sm90ELb0ELb0ELb1ELb1ELb0ELb0ELb0ELb1ELb1ELb1ELb1ELb0EEENS1_21CollectiveEpilogueFwdINS6_IJSA_SA_SA_EEES9_SD_SF_Li256ELb1ELb1ELb1ELb0EEENS1_36VarlenDynamicPersistentTileSchedulerILi128ELi128ELi256ELi128ELb1ELb1ELb1ELb0ELb1ELb1EEEEEEEEEvNT_6ParamsE)
        /*0458*/ 	.word	0x000000a8


	//----- nvinfo : EIATTR_FRAME_SIZE
	.align		4
.L_221:
        /*045c*/ 	.byte	0x04, 0x11
        /*045e*/ 	.short	(.L_223 - .L_222)
	.align		4
.L_222:
        /*0460*/ 	.word	index@(_ZN7cutlass13device_kernelIN5flash11enable_sm90INS1_16FlashAttnFwdSm90INS1_25CollectiveMainloopFwdSm90ILi2EN4cute5tupleIJNS5_1CILi1EEES8_S8_EEENS6_IJNS7_ILi128EEESA_NS7_ILi192EEEEEELi128ENS_10bfloat16_tEfNS_4arch4Sm90ELb0ELb0ELb1ELb1ELb0ELb0ELb0ELb1ELb1ELb1ELb1ELb0EEENS1_21CollectiveEpilogueFwdINS6_IJSA_SA_SA_EEES9_SD_SF_Li256ELb1ELb1ELb1ELb0EEENS1_36VarlenDynamicPersistentTileSchedulerILi128ELi128ELi256ELi128ELb1ELb1ELb1ELb0ELb1ELb1EEEEEEEEEvNT_6ParamsE)
        /*0464*/ 	.word	0x00000068


	//----- nvinfo : EIATTR_REGCOUNT
	.align		4
.L_223:
        /*0468*/ 	.byte	0x04, 0x2f
        /*046a*/ 	.short	(.L_225 - .L_224)
	.align		4
.L_224:
        /*046c*/ 	.word	index@(_ZN7cutlass13device_kernelIN5flash11enable_sm90INS1_16FlashAttnFwdSm90INS1_25CollectiveMainloopFwdSm90ILi2EN4cute5tupleIJNS5_1CILi1EEES8_S8_EEENS6_IJNS7_ILi128EEESA_NS7_ILi192EEEEEELi128ENS_10bfloat16_tEfNS_4arch4Sm90ELb0ELb0ELb1ELb0ELb0ELb0ELb0ELb1ELb1ELb1ELb1ELb0EEENS1_21CollectiveEpilogueFwdINS6_IJSA_SA_SA_EEES9_SD_SF_Li256ELb0ELb1ELb1ELb0EEENS1_19SingleTileSchedulerILb0ELb1ELb1ELi128EEEEEEEEEvNT_6ParamsE)
        /*0470*/ 	.word	0x000000a8


	//----- nvinfo : EIATTR_FRAME_SIZE
	.align		4
.L_225:
        /*0474*/ 	.byte	0x04, 0x11
        /*0476*/ 	.short	(.L_227 - .L_226)
	.align		4
.L_226:
        /*0478*/ 	.word	index@(_ZN7cutlass13device_kernelIN5flash11enable_sm90INS1_16FlashAttnFwdSm90INS1_25CollectiveMainloopFwdSm90ILi2EN4cute5tupleIJNS5_1CILi1EEES8_S8_EEENS6_IJNS7_ILi128EEESA_NS7_ILi192EEEEEELi128ENS_10bfloat16_tEfNS_4arch4Sm90ELb0ELb0ELb1ELb0ELb0ELb0ELb0ELb1ELb1ELb1ELb1ELb0EEENS1_21CollectiveEpilogueFwdINS6_IJSA_SA_SA_EEES9_SD_SF_Li256ELb0ELb1ELb1ELb0EEENS1_19SingleTileSchedulerILb0ELb1ELb1ELi128EEEEEEEEEvNT_6ParamsE)
        /*047c*/ 	.word	0x00000018


	//----- nvinfo : EIATTR_MIN_STACK_SIZE
	.align		4
.L_227:
        /*0480*/ 	.byte	0x04, 0x12
        /*0482*/ 	.short	(.L_229 - .L_228)
	.align		4
.L_228:
        /*0484*/ 	.word	index@(_ZN7cutlass13device_kernelIN5flash11enable_sm90INS1_16FlashAttnFwdSm90INS1_25CollectiveMainloopFwdSm90ILi2EN4cute5tupleIJNS5_1CILi1EEES8_S8_EEENS6_IJNS7_ILi128EEESA_NS7_ILi192EEEEEELi128ENS_10bfloat16_tEfNS_4arch4Sm90ELb0ELb0ELb1ELb0ELb0ELb0ELb0ELb1ELb1ELb1ELb1ELb0EEENS1_21CollectiveEpilogueFwdINS6_IJSA_SA_SA_EEES9_SD_SF_Li256ELb0ELb1ELb1ELb0EEENS1_19SingleTileSchedulerILb0ELb1ELb1ELi128EEEEEEEEEvNT_6ParamsE)
        /*0488*/ 	.word	0x00000018


	//----- nvinfo : EIATTR_MIN_STACK_SIZE
	.align		4
.L_229:
        /*048c*/ 	.byte	0x04, 0x12
        /*048e*/ 	.short	(.L_231 - .L_230)
	.align		4
.L_230:
        /*0490*/ 	.word	index@(_ZN7cutlass13device_kernelIN5flash11enable_sm90INS1_16FlashAttnFwdSm90INS1_25CollectiveMainloopFwdSm90ILi2EN4cute5tupleIJNS5_1CILi1EEES8_S8_EEENS6_IJNS7_ILi128EEESA_NS7_ILi192EEEEEELi128ENS_10bfloat16_tEfNS_4arch4Sm90ELb0ELb0ELb1ELb1ELb0ELb0ELb0ELb1ELb1ELb1ELb1ELb0EEENS1_21CollectiveEpilogueFwdINS6_IJSA_SA_SA_EEES9_SD_SF_Li256ELb1ELb1ELb1ELb0EEENS1_36VarlenDynamicPersistentTileSchedulerILi128ELi128ELi256ELi128ELb1ELb1ELb1ELb0ELb1ELb1EEEEEEEEEvNT_6ParamsE)
        /*0494*/ 	.word	0x00000068


	//----- nvinfo : EIATTR_MIN_STACK_SIZE
	.align		4
.L_231:
        /*0498*/ 	.byte	0x04, 0x12
        /*049a*/ 	.short	(.L_233 - .L_232)
	.align		4
.L_232:
        /*049c*/ 	.word	index@(_ZN7cutlass13device_kernelIN5flash11enable_sm90INS1_16FlashAttnFwdSm90INS1_25CollectiveMainloopFwdSm90ILi2EN4cute5tupleIJNS5_1CILi1EEES8_S8_EEENS6_IJNS7_ILi128EEESA_NS7_ILi192EEEEEELi128ENS_10bfloat16_tEfNS_4arch4Sm90ELb0ELb0ELb1ELb1ELb0ELb1ELb0ELb1ELb1ELb1ELb1ELb0EEENS1_21CollectiveEpilogueFwdINS6_IJSA_SA_SA_EEES9_SD_SF_Li256ELb1ELb1ELb1ELb0EEENS1_36VarlenDynamicPersistentTileSchedulerILi128ELi128ELi256ELi128ELb1ELb1ELb1ELb0ELb1ELb1EEEEEEEEEvNT_6ParamsE)
        /*04a0*/ 	.word	0x000000a8


	//----- nvinfo : EIATTR_MIN_STACK_SIZE
	.align		4
.L_233:
        /*04a4*/ 	.byte	0x04, 0x12
        /*04a6*/ 	.short	(.L_235 - .L_234)
	.align		4
.L_234:
        /*04a8*/ 	.word	index@(_ZN7cutlass13device_kernelIN5flash11enable_sm90INS1_16FlashAttnFwdSm90INS1_25CollectiveMainloopFwdSm90ILi2EN4cute5tupleIJNS5_1CILi1EEES8_S8_EEENS6_IJNS7_ILi128EEENS7_ILi96EEENS7_ILi192EEEEEELi128ENS_10bfloat16_tEfNS_4arch4Sm90ELb0ELb1ELb1ELb0ELb0ELb0ELb0ELb1ELb1ELb1ELb1ELb0EEENS1_21CollectiveEpilogueFwdINS6_IJSA_SA_SB_EEES9_SE_SG_Li256ELb0ELb1ELb1ELb0EEENS1_19SingleTileSchedulerILb0ELb1ELb1ELi128EEEEEEEEEvNT_6ParamsE)
        /*04ac*/ 	.word	0x00000018


	//----- nvinfo : EIATTR_MIN_STACK_SIZE
	.align		4
.L_235:
        /*04b0*/ 	.byte	0x04, 0x12
        /*04b2*/ 	.short	(.L_237 - .L_236)
	.align		4
.L_236:
        /*04b4*/ 	.word	index@(_ZN7cutlass13device_kernelIN5flash11enable_sm90INS1_16FlashAttnFwdSm90INS1_25CollectiveMainloopFwdSm90ILi2EN4cute5tupleIJNS5_1CILi1EEES8_S8_EEENS6_IJNS7_ILi128EEENS7_ILi96EEENS7_ILi192EEEEEELi128ENS_10bfloat16_tEfNS_4arch4Sm90ELb0ELb1ELb1ELb1ELb0ELb0ELb0ELb1ELb1ELb1ELb1ELb0EEENS1_21CollectiveEpilogueFwdINS6_IJSA_SA_SB_EEES9_SE_SG_Li256ELb1ELb1ELb1ELb0EEENS1_36VarlenDynamicPersistentTileSchedulerILi128ELi96ELi256ELi128ELb1ELb1ELb1ELb1ELb0ELb1EEEEEEEEEvNT_6ParamsE)
        /*04b8*/ 	.word	0x00000060


	//----- nvinfo : EIATTR_MIN_STACK_SIZE
	.align		4
.L_237:
        /*04bc*/ 	.byte	0x04, 0x12
        /*04be*/ 	.short	(.L_239 - .L_238)
	.align		4
.L_238:
        /*04c0*/ 	.word	index@(_ZN7cutlass13device_kernelIN5flash11enable_sm90INS1_16FlashAttnFwdSm90INS1_25CollectiveMainloopFwdSm90ILi2EN4cute5tupleIJNS5_1CILi1EEES8_S8_EEENS6_IJNS7_ILi128EEENS7_ILi96EEENS7_ILi192EEEEEELi128ENS_10bfloat16_tEfNS_4arch4Sm90ELb0ELb1ELb1ELb1ELb0ELb1ELb0ELb1ELb1ELb1ELb1ELb0EEENS1_21CollectiveEpilogueFwdINS6_IJSA_SA_SB_EEES9_SE_SG_Li256ELb1ELb1ELb1ELb0EEENS1_36VarlenDynamicPersistentTileSchedulerILi128ELi96ELi256ELi128ELb1ELb1ELb1ELb1ELb0ELb1EEEEEEEEEvNT_6ParamsE)
        /*04c4*/ 	.word	0x00000098


	//----- nvinfo : EIATTR_MIN_STACK_SIZE
	.align		4
.L_239:
        /*04c8*/ 	.byte	0x04, 0x12
        /*04ca*/ 	.short	(.L_241 - .L_240)
	.align		4
.L_240:
        /*04cc*/ 	.word	index@(_ZN7cutlass13device_kernelIN5flash11enable_sm90INS1_16FlashAttnFwdSm90INS1_25CollectiveMainloopFwdSm90ILi2EN4cute5tupleIJNS5_1CILi1EEES8_S8_EEENS6_IJNS7_ILi128EEESA_NS7_ILi192EEEEEELi128ENS_10bfloat16_tEfNS_4arch4Sm90ELb1ELb0ELb1ELb0ELb0ELb0ELb0ELb1ELb1ELb1ELb1ELb0EEENS1_21CollectiveEpilogueFwdINS6_IJSA_SA_SA_EEES9_SD_SF_Li256ELb0ELb1ELb1ELb0EEENS1_19SingleTileSchedulerILb0ELb1ELb1ELi128EEEEEEEEEvNT_6ParamsE)
        /*04d0*/ 	.word	0x00000018


	//----- nvinfo : EIATTR_MIN_STACK_SIZE
	.align		4
.L_241:
        /*04d4*/ 	.byte	0x04, 0x12
        /*04d6*/ 	.short	(.L_243 - .L_242)
	.align		4
.L_242:
        /*04d8*/ 	.word	index@(_ZN7cutlass13device_kernelIN5flash11enable_sm90INS1_16FlashAttnFwdSm90INS1_25CollectiveMainloopFwdSm90ILi2EN4cute5tupleIJNS5_1CILi1EEES8_S8_EEENS6_IJNS7_ILi128EEESA_NS7_ILi192EEEEEELi128ENS_10bfloat16_tEfNS_4arch4Sm90ELb1ELb0ELb1ELb1ELb0ELb0ELb0ELb1ELb1ELb1ELb1ELb0EEENS1_21CollectiveEpilogueFwdINS6_IJSA_SA_SA_EEES9_SD_SF_Li256ELb1ELb1ELb1ELb0EEENS1_36VarlenDynamicPersistentTileSchedulerILi128ELi128ELi256ELi128ELb1ELb1ELb1ELb1ELb1ELb1EEEEEEEEEvNT_6ParamsE)
        /*04dc*/ 	.word	0x00000068


	//----- nvinfo : EIATTR_MIN_STACK_SIZE
	.align		4
.L_243:
        /*04e0*/ 	.byte	0x04, 0x12
        /*04e2*/ 	.short	(.L_245 - .L_244)
	.align		4
.L_244:
        /*04e4*/ 	.word	index@(_ZN7cutlass13device_kernelIN5flash11enable_sm90INS1_16FlashAttnFwdSm90INS1_25CollectiveMainloopFwdSm90ILi2EN4cute5tupleIJNS5_1CILi1EEES8_S8_EEENS6_IJNS7_ILi128EEESA_NS7_ILi192EEEEEELi128ENS_10bfloat16_tEfNS_4arch4Sm90ELb1ELb0ELb1ELb1ELb0ELb1ELb0ELb1ELb1ELb1ELb1ELb0EEENS1_21CollectiveEpilogueFwdINS6_IJSA_SA_SA_EEES9_SD_SF_Li256ELb1ELb1ELb1ELb0EEENS1_36VarlenDynamicPersistentTileSchedulerILi128ELi128ELi256ELi128ELb1ELb1ELb1ELb1ELb1ELb1EEEEEEEEEvNT_6ParamsE)
        /*04e8*/ 	.word	0x000000b0


	//----- nvinfo : EIATTR_MIN_STACK_SIZE
	.align		4
.L_245:
        /*04ec*/ 	.byte	0x04, 0x12
        /*04ee*/ 	.short	(.L_247 - .L_246)
	.align		4
.L_246:
        /*04f0*/ 	.word	index@(_ZN7cutlass13device_kernelIN5flash11enable_sm90INS1_16FlashAttnFwdSm90INS1_25CollectiveMainloopFwdSm90ILi2EN4cute5tupleIJNS5_1CILi1EEES8_S8_EEENS6_IJNS7_ILi64EEESA_SA_EEELi512ENS_10bfloat16_tEfNS_4arch4Sm90ELb0ELb0ELb1ELb0ELb0ELb0ELb0ELb0ELb0ELb1ELb1ELb0EEENS1_21CollectiveEpilogueFwdINS6_IJSA_NS7_ILi512EEESA_EEES9_SC_SE_Li256ELb0ELb1ELb1ELb0EEENS1_19SingleTileSchedulerILb0ELb1ELb1ELi64EEEEEEEEEvNT_6ParamsE)
        /*04f4*/ 	.word	0x00000018


	//----- nvinfo : EIATTR_MIN_STACK_SIZE
	.align		4
.L_247:
        /*04f8*/ 	.byte	0x04, 0x12
        /*04fa*/ 	.short	(.L_249 - .L_248)
	.align		4
.L_248:
        /*04fc*/ 	.word	index@(_ZN7cutlass13device_kernelIN5flash11enable_sm90INS1_16FlashAttnFwdSm90INS1_25CollectiveMainloopFwdSm90ILi2EN4cute5tupleIJNS5_1CILi1EEES8_S8_EEENS6_IJNS7_ILi64EEESA_SA_EEELi512ENS_10bfloat16_tEfNS_4arch4Sm90ELb0ELb0ELb1ELb0ELb0ELb0ELb1ELb0ELb0ELb1ELb1ELb0EEENS1_21CollectiveEpilogueFwdINS6_IJSA_NS7_ILi512EEESA_EEES9_SC_SE_Li256ELb0ELb1ELb1ELb0EEENS1_19SingleTileSchedulerILb0ELb1ELb1ELi64EEEEEEEEEvNT_6ParamsE)
        /*0500*/ 	.word	0x00000030


	//----- nvinfo : EIATTR_MIN_STACK_SIZE
	.align		4
.L_249:
        /*0504*/ 	.byte	0x04, 0x12
        /*0506*/ 	.short	(.L_251 - .L_250)
	.align		4
.L_250:
        /*0508*/ 	.word	index@(_ZN7cutlass13device_kernelIN5flash11enable_sm90INS1_16FlashAttnFwdSm90INS1_25CollectiveMainloopFwdSm90ILi2EN4cute5tupleIJNS5_1CILi1EEES8_S8_EEENS6_IJNS7_ILi64EEESA_SA_EEELi512ENS_10bfloat16_tEfNS_4arch4Sm90ELb0ELb0ELb1ELb1ELb0ELb0ELb0ELb0ELb0ELb1ELb1ELb0EEENS1_21CollectiveEpilogueFwdINS6_IJSA_NS7_ILi512EEESA_EEES9_SC_SE_Li256ELb1ELb1ELb1ELb0EEENS1_36VarlenDynamicPersistentTileSchedulerILi64ELi64ELi256ELi128ELb1ELb1ELb1ELb0ELb1ELb1EEEEEEEEEvNT_6ParamsE)
        /*050c*/ 	.word	0x00000060


	//----- nvinfo : EIATTR_MIN_STACK_SIZE
	.align		4
.L_251:
        /*0510*/ 	.byte	0x04, 0x12
        /*0512*/ 	.short	(.L_253 - .L_252)
	.align		4
.L_252:
        /*0514*/ 	.word	index@(_ZN7cutlass13device_kernelIN5flash11enable_sm90INS1_16FlashAttnFwdSm90INS1_25CollectiveMainloopFwdSm90ILi2EN4cute5tupleIJNS5_1CILi1EEES8_S8_EEENS6_IJNS7_ILi64EEESA_SA_EEELi512ENS_10bfloat16_tEfNS_4arch4Sm90ELb0ELb0ELb1ELb1ELb0ELb1ELb0ELb0ELb0ELb1ELb1ELb0EEENS1_21CollectiveEpilogueFwdINS6_IJSA_NS7_ILi512EEESA_EEES9_SC_SE_Li256ELb1ELb1ELb1ELb0EEENS1_36VarlenDynamicPersistentTileSchedulerILi64ELi64ELi256ELi128ELb1ELb1ELb1ELb0ELb1ELb1EEEEEEEEEvNT_6ParamsE)
        /*0518*/ 	.word	0x00000080


	//----- nvinfo : EIATTR_MIN_STACK_SIZE
	.align		4
.L_253:
        /*051c*/ 	.byte	0x04, 0x12
        /*051e*/ 	.short	(.L_255 - .L_254)
	.align		4
.L_254:
        /*0520*/ 	.word	index@(_ZN7cutlass13device_kernelIN5flash11enable_sm90INS1_16FlashAttnFwdSm90INS1_25CollectiveMainloopFwdSm90ILi2EN4cute5tupleIJNS5_1CILi1EEES8_S8_EEENS6_IJNS7_ILi64EEESA_SA_EEELi512ENS_10bfloat16_tEfNS_4arch4Sm90ELb0ELb0ELb1ELb1ELb0ELb0ELb1ELb0ELb0ELb1ELb1ELb0EEENS1_21CollectiveEpilogueFwdINS6_IJSA_NS7_ILi512EEESA_EEES9_SC_SE_Li256ELb1ELb1ELb1ELb0EEENS1_36VarlenDynamicPersistentTileSchedulerILi64ELi64ELi256ELi128ELb1ELb1ELb1ELb0ELb1ELb1EEEEEEEEEvNT_6ParamsE)
        /*0524*/ 	.word	0x00000078


	//----- nvinfo : EIATTR_MIN_STACK_SIZE
	.align		4
.L_255:
        /*0528*/ 	.byte	0x04, 0x12
        /*052a*/ 	.short	(.L_257 - .L_256)
	.align		4
.L_256:
        /*052c*/ 	.word	index@(_ZN7cutlass13device_kernelIN5flash11enable_sm90INS1_16FlashAttnFwdSm90INS1_25CollectiveMainloopFwdSm90ILi2EN4cute5tupleIJNS5_1CILi1EEES8_S8_EEENS6_IJNS7_ILi64EEESA_SA_EEELi512ENS_10bfloat16_tEfNS_4arch4Sm90ELb0ELb0ELb1ELb1ELb0ELb1ELb1ELb0ELb0ELb1ELb1ELb0EEENS1_21CollectiveEpilogueFwdINS6_IJSA_NS7_ILi512EEESA_EEES9_SC_SE_Li256ELb1ELb1ELb1ELb0EEENS1_36VarlenDynamicPersistentTileSchedulerILi64ELi64ELi256ELi128ELb1ELb1ELb1ELb0ELb1ELb1EEEEEEEEEvNT_6ParamsE)
        /*0530*/ 	.word	0x00000098


	//----- nvinfo : EIATTR_MIN_STACK_SIZE
	.align		4
.L_257:
        /*0534*/ 	.byte	0x04, 0x12
        /*0536*/ 	.short	(.L_259 - .L_258)
	.align		4
.L_258:
        /*0538*/ 	.word	index@(_ZN7cutlass13device_kernelIN5flash11enable_sm90INS1_16FlashAttnFwdSm90INS1_25CollectiveMainloopFwdSm90ILi2EN4cute5tupleIJNS5_1CILi1EEES8_S8_EEENS6_IJNS7_ILi64EEESA_SA_EEELi512ENS_10bfloat16_tEfNS_4arch4Sm90ELb0ELb1ELb1ELb0ELb0ELb0ELb0ELb0ELb0ELb1ELb1ELb0EEENS1_21CollectiveEpilogueFwdINS6_IJSA_NS7_ILi512EEESA_EEES9_SC_SE_Li256ELb0ELb1ELb1ELb0EEENS1_19SingleTileSchedulerILb0ELb1ELb1ELi64EEEEEEEEEvNT_6ParamsE)
        /*053c*/ 	.word	0x00000010


	//----- nvinfo : EIATTR_MIN_STACK_SIZE
	.align		4
.L_259:
        /*0540*/ 	.byte	0x04, 0x12
        /*0542*/ 	.short	(.L_261 - .L_260)
	.align		4
.L_260:
        /*0544*/ 	.word	index@(_ZN7cutlass13device_kernelIN5flash11enable_sm90INS1_16FlashAttnFwdSm90INS1_25CollectiveMainloopFwdSm90ILi2EN4cute5tupleIJNS5_1CILi1EEES8_S8_EEENS6_IJNS7_ILi64EEESA_SA_EEELi512ENS_10bfloat16_tEfNS_4arch4Sm90ELb0ELb1ELb1ELb0ELb0ELb0ELb1ELb0ELb0ELb1ELb1ELb0EEENS1_21CollectiveEpilogueFwdINS6_IJSA_NS7_ILi512EEESA_EEES9_SC_SE_Li256ELb0ELb1ELb1ELb0EEENS1_19SingleTileSchedulerILb0ELb1ELb1ELi64EEEEEEEEEvNT_6ParamsE)
        /*0548*/ 	.word	0x00000480


	//----- nvinfo : EIATTR_MIN_STACK_SIZE
	.align		4
.L_261:
        /*054c*/ 	.byte	0x04, 0x12
        /*054e*/ 	.short	(.L_263 - .L_262)
	.align		4
.L_262:
        /*0550*/ 	.word	index@(_ZN7cutlass13device_kernelIN5flash11enable_sm90INS1_16FlashAttnFwdSm90INS1_25CollectiveMainloopFwdSm90ILi2EN4cute5tupleIJNS5_1CILi1EEES8_S8_EEENS6_IJNS7_ILi64EEESA_SA_EEELi512ENS_10bfloat16_tEfNS_4arch4Sm90ELb0ELb1ELb1ELb1ELb0ELb0ELb0ELb0ELb0ELb1ELb1ELb0EEENS1_21CollectiveEpilogueFwdINS6_IJSA_NS7_ILi512EEESA_EEES9_SC_SE_Li256ELb1ELb1ELb1ELb0EEENS1_36VarlenDynamicPersistentTileSchedulerILi64ELi64ELi256ELi128ELb1ELb1ELb1ELb1ELb0ELb1EEEEEEEEEvNT_6ParamsE)
        /*0554*/ 	.word	0x00000060


	//----- nvinfo : EIATTR_MIN_STACK_SIZE
	.align		4
.L_263:
        /*0558*/ 	.byte	0x04, 0x12
        /*055a*/ 	.short	(.L_265 - .L_264)
	.align		4
.L_264:
        /*055c*/ 	.word	index@(_ZN7cutlass13device_kernelIN5flash11enable_sm90INS1_16FlashAttnFwdSm90INS1_25CollectiveMainloopFwdSm90ILi2EN4cute5tupleIJNS5_1CILi1EEES8_S8_EEENS6_IJNS7_ILi64EEESA_SA_EEELi512ENS_10bfloat16_tEfNS_4arch4Sm90ELb0ELb1ELb1ELb1ELb0ELb1ELb0ELb0ELb0ELb1ELb1ELb0EEENS1_21CollectiveEpilogueFwdINS6_IJSA_NS7_ILi512EEESA_EEES9_SC_SE_Li256ELb1ELb1ELb1ELb0EEENS1_36VarlenDynamicPersistentTileSchedulerILi64ELi64ELi256ELi128ELb1ELb1ELb1ELb1ELb0ELb1EEEEEEEEEvNT_6ParamsE)
        /*0560*/ 	.word	0x00000070


	//----- nvinfo : EIATTR_MIN_STACK_SIZE
	.align		4
.L_265:
        /*0564*/ 	.byte	0x04, 0x12
        /*0566*/ 	.short	(.L_267 - .L_266)
	.align		4
.L_266:
        /*0568*/ 	.word	index@(_ZN7cutlass13device_kernelIN5flash11enable_sm90INS1_16FlashAttnFwdSm90INS1_25CollectiveMainloopFwdSm90ILi2EN4cute5tupleIJNS5_1CILi1EEES8_S8_EEENS6_IJNS7_ILi64EEESA_SA_EEELi512ENS_10bfloat16_tEfNS_4arch4Sm90ELb0ELb1ELb1ELb1ELb0ELb0ELb1ELb0ELb0ELb1ELb1ELb0EEENS1_21CollectiveEpilogueFwdINS6_IJSA_NS7_ILi512EEESA_EEES9_SC_SE_Li256ELb1ELb1ELb1ELb0EEENS1_36VarlenDynamicPersistentTileSchedulerILi64ELi64ELi256ELi128ELb1ELb1ELb1ELb1ELb0ELb1EEEEEEEEEvNT_6ParamsE)
        /*056c*/ 	.word	0x000004c0


	//----- nvinfo : EIATTR_MIN_STACK_SIZE
	.align		4
.L_267:
        /*0570*/ 	.byte	0x04, 0x12
        /*0572*/ 	.short	(.L_269 - .L_268)
	.align		4
.L_268:
        /*0574*/ 	.word	index@(_ZN7cutlass13device_kernelIN5flash11enable_sm90INS1_16FlashAttnFwdSm90INS1_25CollectiveMainloopFwdSm90ILi2EN4cute5tupleIJNS5_1CILi1EEES8_S8_EEENS6_IJNS7_ILi64EEESA_SA_EEELi512ENS_10bfloat16_tEfNS_4arch4Sm90ELb0ELb1ELb1ELb1ELb0ELb1ELb1ELb0ELb0ELb1ELb1ELb0EEENS1_21CollectiveEpilogueFwdINS6_IJSA_NS7_ILi512EEESA_EEES9_SC_SE_Li256ELb1ELb1ELb1ELb0EEENS1_36VarlenDynamicPersistentTileSchedulerILi64ELi64ELi256ELi128ELb1ELb1ELb1ELb1ELb0ELb1EEEEEEEEEvNT_6ParamsE)
        /*0578*/ 	.word	0x000004f0


	//----- nvinfo : EIATTR_MIN_STACK_SIZE
	.align		4
.L_269:
        /*057c*/ 	.byte	0x04, 0x12
        /*057e*/ 	.short	(.L_271 - .L_270)
	.align		4
.L_270:
        /*0580*/ 	.word	index@(_ZN7cutlass13device_kernelIN5flash11enable_sm90INS1_16FlashAttnFwdSm90INS1_25CollectiveMainloopFwdSm90ILi2EN4cute5tupleIJNS5_1CILi1EEES8_S8_EEENS6_IJNS7_ILi64EEESA_SA_EEELi512ENS_10bfloat16_tEfNS_4arch4Sm90ELb1ELb0ELb1ELb0ELb0ELb0ELb0ELb0ELb0ELb1ELb1ELb0EEENS1_21CollectiveEpilogueFwdINS6_IJSA_NS7_ILi512EEESA_EEES9_SC_SE_Li256ELb0ELb1ELb1ELb0EEENS1_19SingleTileSchedulerILb0ELb1ELb1ELi64EEEEEEEEEvNT_6ParamsE)
        /*0584*/ 	.word	0x00000010


	//----- nvinfo : EIATTR_MIN_STACK_SIZE
	.align		4
.L_271:
        /*0588*/ 	.byte	0x04, 0x12
        /*058a*/ 	.short	(.L_273 - .L_272)
	.align		4
.L_272:
        /*058c*/ 	.word	index@(_ZN7cutlass13device_kernelIN5flash11enable_sm90INS1_16FlashAttnFwdSm90INS1_25CollectiveMainloopFwdSm90ILi2EN4cute5tupleIJNS5_1CILi1EEES8_S8_EEENS6_IJNS7_ILi64EEESA_SA_EEELi512ENS_10bfloat16_tEfNS_4arch4Sm90ELb1ELb0ELb1ELb0ELb0ELb0ELb1ELb0ELb0ELb1ELb1ELb0EEENS1_21CollectiveEpilogueFwdINS6_IJSA_NS7_ILi512EEESA_EEES9_SC_SE_Li256ELb0ELb1ELb1ELb0EEENS1_19SingleTileSchedulerILb0ELb1ELb1ELi64EEEEEEEEEvNT_6ParamsE)
        /*0590*/ 	.word	0x00000038


	//----- nvinfo : EIATTR_MIN_STACK_SIZE
	.align		4
.L_273:
        /*0594*/ 	.byte	0x04, 0x12
        /*0596*/ 	.short	(.L_275 - .L_274)
	.align		4
.L_274:
        /*0598*/ 	.word	index@(_ZN7cutlass13device_kernelIN5flash11enable_sm90INS1_16FlashAttnFwdSm90INS1_25CollectiveMainloopFwdSm90ILi2EN4cute5tupleIJNS5_1CILi1EEES8_S8_EEENS6_IJNS7_ILi64EEESA_SA_EEELi512ENS_10bfloat16_tEfNS_4arch4Sm90ELb1ELb0ELb1ELb1ELb0ELb0ELb0ELb0ELb0ELb1ELb1ELb0EEENS1_21CollectiveEpilogueFwdINS6_IJSA_NS7_ILi512EEESA_EEES9_SC_SE_Li256ELb1ELb1ELb1ELb0EEENS1_36VarlenDynamicPersistentTileSchedulerILi64ELi64ELi256ELi128ELb1ELb1ELb1ELb1ELb1ELb1EEEEEEEEEvNT_6ParamsE)
        /*059c*/ 	.word	0x00000060


	//----- nvinfo : EIATTR_MIN_STACK_SIZE
	.align		4
.L_275:
        /*05a0*/ 	.byte	0x04, 0x12
        /*05a2*/ 	.short	(.L_277 - .L_276)
	.align		4
.L_276:
        /*05a4*/ 	.word	index@(_ZN7cutlass13device_kernelIN5flash11enable_sm90INS1_16FlashAttnFwdSm90INS1_25CollectiveMainloopFwdSm90ILi2EN4cute5tupleIJNS5_1CILi1EEES8_S8_EEENS6_IJNS7_ILi64EEESA_SA_EEELi512ENS_10bfloat16_tEfNS_4arch4Sm90ELb1ELb0ELb1ELb1ELb0ELb1ELb0ELb0ELb0ELb1ELb1ELb0EEENS1_21CollectiveEpilogueFwdINS6_IJSA_NS7_ILi512EEESA_EEES9_SC_SE_Li256ELb1ELb1ELb1ELb0EEENS1_36VarlenDynamicPersistentTileSchedulerILi64ELi64ELi256ELi128ELb1ELb1ELb1ELb1ELb1ELb1EEEEEEEEEvNT_6ParamsE)
        /*05a8*/ 	.word	0x00000070


	//----- nvinfo : EIATTR_MIN_STACK_SIZE
	.align		4
.L_277:
        /*05ac*/ 	.byte	0x04, 0x12
        /*05ae*/ 	.short	(.L_279 - .L_278)
	.align		4
.L_278:
        /*05b0*/ 	.word	index@(_ZN7cutlass13device_kernelIN5flash11enable_sm90INS1_16FlashAttnFwdSm90INS1_25CollectiveMainloopFwdSm90ILi2EN4cute5tupleIJNS5_1CILi1EEES8_S8_EEENS6_IJNS7_ILi64EEESA_SA_EEELi512ENS_10bfloat16_tEfNS_4arch4Sm90ELb1ELb0ELb1ELb1ELb0ELb0ELb1ELb0ELb0ELb1ELb1ELb0EEENS1_21CollectiveEpilogueFwdINS6_IJSA_NS7_ILi512EEESA_EEES9_SC_SE_Li256ELb1ELb1ELb1ELb0EEENS1_36VarlenDynamicPersistentTileSchedulerILi64ELi64ELi256ELi128ELb1ELb1ELb1ELb1ELb1ELb1EEEEEEEEEvNT_6ParamsE)
        /*05b4*/ 	.word	0x00000078


	//----- nvinfo : EIATTR_MIN_STACK_SIZE
	.align		4
.L_279:
        /*05b8*/ 	.byte	0x04, 0x12
        /*05ba*/ 	.short	(.L_281 - .L_280)
	.align		4
.L_280:
        /*05bc*/ 	.word	index@(_ZN7cutlass13device_kernelIN5flash11enable_sm90INS1_16FlashAttnFwdSm90INS1_25CollectiveMainloopFwdSm90ILi2EN4cute5tupleIJNS5_1CILi1EEES8_S8_EEENS6_IJNS7_ILi64EEESA_SA_EEELi512ENS_10bfloat16_tEfNS_4arch4Sm90ELb1ELb0ELb1ELb1ELb0ELb1ELb1ELb0ELb0ELb1ELb1ELb0EEENS1_21CollectiveEpilogueFwdINS6_IJSA_NS7_ILi512EEESA_EEES9_SC_SE_Li256ELb1ELb1ELb1ELb0EEENS1_36VarlenDynamicPersistentTileSchedulerILi64ELi64ELi256ELi128ELb1ELb1ELb1ELb1ELb1ELb1EEEEEEEEEvNT_6ParamsE)
        /*05c0*/ 	.word	0x00000088


	//----- nvinfo : EIATTR_MIN_STACK_SIZE
	.align		4
.L_281:
        /*05c4*/ 	.byte	0x04, 0x12
        /*05c6*/ 	.short	(.L_283 - .L_282)
	.align		4
.L_282:
        /*05c8*/ 	.word	index@(_ZN7cutlass13device_kernelIN5flash11enable_sm90INS1_16FlashAttnFwdSm90INS1_25CollectiveMainloopFwdSm90ILi2EN4cute5tupleIJNS5_1CILi1EEES8_S8_EEENS6_IJNS7_ILi128EEENS7_ILi96EEENS7_ILi64EEEEEELi256ENS_10bfloat16_tEfNS_4arch4Sm90ELb0ELb0ELb1ELb0ELb0ELb0ELb0ELb1ELb0ELb1ELb1ELb0EEENS1_21CollectiveEpilogueFwdINS6_IJSA_NS7_ILi256EEESB_EEES9_SE_SG_Li256ELb0ELb1ELb1ELb0EEENS1_19SingleTileSchedulerILb0ELb1ELb1ELi128EEEEEEEEEvNT_6ParamsE)
        /*05cc*/ 	.word	0x00000010


	//----- nvinfo : EIATTR_MIN_STACK_SIZE
	.align		4
.L_283:
        /*05d0*/ 	.byte	0x04, 0x12
        /*05d2*/ 	.short	(.L_285 - .L_284)
	.align		4
.L_284:
        /*05d4*/ 	.word	index@(_ZN7cutlass13device_kernelIN5flash11enable_sm90INS1_16FlashAttnFwdSm90INS1_25CollectiveMainloopFwdSm90ILi2EN4cute5tupleIJNS5_1CILi1EEES8_S8_EEENS6_IJNS7_ILi128EEENS7_ILi96EEENS7_ILi64EEEEEELi256ENS_10bfloat16_tEfNS_4arch4Sm90ELb0ELb0ELb1ELb0ELb0ELb0ELb1ELb1ELb0ELb1ELb1ELb0EEENS1_21CollectiveEpilogueFwdINS6_IJSA_NS7_ILi256EEESB_EEES9_SE_SG_Li256ELb0ELb1ELb1ELb0EEENS1_19SingleTileSchedulerILb0ELb1ELb1ELi128EEEEEEEEEvNT_6ParamsE)
        /*05d8*/ 	.word	0x00000038


	//----- nvinfo : EIATTR_MIN_STACK_SIZE
	.align		4
.L_285:
        /*05dc*/ 	.byte	0x04, 0x12
        /*05de*/ 	.short	(.L_287 - .L_286)
	.align		4
.L_286:
        /*05e0*/ 	.word	index@(_ZN7cutlass13device_kernelIN5flash11enable_sm90INS1_16FlashAttnFwdSm90INS1_25CollectiveMainloopFwdSm90ILi2EN4cute5tupleIJNS5_1CILi1EEES8_S8_EEENS6_IJNS7_ILi128EEENS7_ILi96EEENS7_ILi64EEEEEELi256ENS_10bfloat16_tEfNS_4arch4Sm90ELb0ELb0ELb1ELb1ELb0ELb0ELb0ELb1ELb0ELb1ELb1ELb0EEENS1_21CollectiveEpilogueFwdINS6_IJSA_NS7_ILi256EEESB_EEES9_SE_SG_Li256ELb1ELb1ELb1ELb0EEENS1_36VarlenDynamicPersistentTileSchedulerILi128ELi96ELi256ELi128ELb1ELb1ELb1ELb0ELb1ELb1EEEEEEEEEvNT_6ParamsE)
        /*05e4*/ 	.word	0x00000060


	//----- nvinfo : EIATTR_MIN_STACK_SIZE
	.align		4
.L_287:
        /*05e8*/ 	.byte	0x04, 0x12
        /*05ea*/ 	.short	(.L_289 - .L_288)
	.align		4
.L_288:
        /*05ec*/ 	.word	index@(_ZN7cutlass13device_kernelIN5flash11enable_sm90INS1_16FlashAttnFwdSm90INS1_25CollectiveMainloopFwdSm90ILi2EN4cute5tupleIJNS5_1CILi1EEES8_S8_EEENS6_IJNS7_ILi128EEENS7_ILi96EEENS7_ILi64EEEEEELi256ENS_10bfloat16_tEfNS_4arch4Sm90ELb0ELb0ELb1ELb1ELb0ELb1ELb0ELb1ELb0ELb1ELb1ELb0EEENS1_21CollectiveEpilogueFwdINS6_IJSA_NS7_ILi256EEESB_EEES9_SE_SG_Li256ELb1ELb1ELb1ELb0EEENS1_36VarlenDynamicPersistentTileSchedulerILi128ELi96ELi256ELi128ELb1ELb1ELb1ELb0ELb1ELb1EEEEEEEEEvNT_6ParamsE)
        /*05f0*/ 	.word	0x00000078


	//----- nvinfo : EIATTR_MIN_STACK_SIZE
	.align		4
.L_289:
        /*05f4*/ 	.byte	0x04, 0x12
        /*05f6*/ 	.short	(.L_291 - .L_290)
	.align		4
.L_290:
        /*05f8*/ 	.word	index@(_ZN7cutlass13device_kernelIN5flash11enable_sm90INS1_16FlashAttnFwdSm90INS1_25CollectiveMainloopFwdSm90ILi2EN4cute5tupleIJNS5_1CILi1EEES8_S8_EEENS6_IJNS7_ILi128EEENS7_ILi96EEENS7_ILi64EEEEEELi256ENS_10bfloat16_tEfNS_4arch4Sm90ELb0ELb0ELb1ELb1ELb0ELb0ELb1ELb1ELb0ELb1ELb1ELb0EEENS1_21CollectiveEpilogueFwdINS6_IJSA_NS7_ILi256EEESB_EEES9_SE_SG_Li256ELb1ELb1ELb1ELb0EEENS1_36VarlenDynamicPersistentTileSchedulerILi128ELi96ELi256ELi128ELb1ELb1ELb1ELb0ELb1ELb1EEEEEEEEEvNT_6ParamsE)
        /*05fc*/ 	.word	0x00000088


	//----- nvinfo : EIATTR_MIN_STACK_SIZE
	.align		4
.L_291:
        /*0600*/ 	.byte	0x04, 0x12
        /*0602*/ 	.short	(.L_293 - .L_292)
	.align		4
.L_292:
        /*0604*/ 	.word	index@(_ZN7cutlass13device_kernelIN5flash11enable_sm90INS1_16FlashAttnFwdSm90INS1_25CollectiveMainloopFwdSm90ILi2EN4cute5tupleIJNS5_1CILi1EEES8_S8_EEENS6_IJNS7_ILi128EEENS7_ILi96EEENS7_ILi64EEEEEELi256ENS_10bfloat16_tEfNS_4arch4Sm90ELb0ELb0ELb1ELb1ELb0ELb1ELb1ELb1ELb0ELb1ELb1ELb0EEENS1_21CollectiveEpilogueFwdINS6_IJSA_NS7_ILi256EEESB_EEES9_SE_SG_Li256ELb1ELb1ELb1ELb0EEENS1_36VarlenDynamicPersistentTileSchedulerILi128ELi96ELi256ELi128ELb1ELb1ELb1ELb0ELb1ELb1EEEEEEEEEvNT_6ParamsE)
        /*0608*/ 	.word	0x000000b0


	//----- nvinfo : EIATTR_MIN_STACK_SIZE
	.align		4
.L_293:
        /*060c*/ 	.byte	0x04, 0x12
        /*060e*/ 	.short	(.L_295 - .L_294)
	.align		4
.L_294:
        /*0610*/ 	.word	index@(_ZN7cutlass13device_kernelIN5flash11enable_sm90INS1_16FlashAttnFwdSm90INS1_25CollectiveMainloopFwdSm90ILi2EN4cute5tupleIJNS5_1CILi1EEES8_S8_EEENS6_IJNS7_ILi128EEENS7_ILi96EEENS7_ILi64EEEEEELi256ENS_10bfloat16_tEfNS_4arch4Sm90ELb0ELb1ELb1ELb0ELb0ELb0ELb0ELb1ELb0ELb1ELb1ELb0EEENS1_21CollectiveEpilogueFwdINS6_IJSA_NS7_ILi256EEESB_EEES9_SE_SG_Li256ELb0ELb1ELb1ELb0EEENS1_19SingleTileSchedulerILb0ELb1ELb1ELi128EEEEEEEEEvNT_6ParamsE)
        /*0614*/ 	.word	0x00000008


	//----- nvinfo : EIATTR_MIN_STACK_SIZE
	.align		4
.L_295:
        /*0618*/ 	.byte	0x04, 0x12
        /*061a*/ 	.short	(.L_297 - .L_296)
	.align		4
.L_296:
        /*061c*/ 	.word	index@(_ZN7cutlass13device_kernelIN5flash11enable_sm90INS1_16FlashAttnFwdSm90INS1_25CollectiveMainloopFwdSm90ILi2EN4cute5tupleIJNS5_1CILi1EEES8_S8_EEENS6_IJNS7_ILi128EEENS7_ILi96EEENS7_ILi64EEEEEELi256ENS_10bfloat16_tEfNS_4arch4Sm90ELb0ELb1ELb1ELb0ELb0ELb0ELb1ELb1ELb0ELb1ELb1ELb0EEENS1_21CollectiveEpilogueFwdINS6_IJSA_NS7_ILi256EEESB_EEES9_SE_SG_Li256ELb0ELb1ELb1ELb0EEENS1_19SingleTileSchedulerILb0ELb1ELb1ELi128EEEEEEEEEvNT_6ParamsE)
        /*0620*/ 	.word	0x00003440


	//----- nvinfo : EIATTR_MIN_STACK_SIZE
	.align		4
.L_297:
        /*0624*/ 	.byte	0x04, 0x12
        /*0626*/ 	.short	(.L_299 - .L_298)
	.align		4
.L_298:
        /*0628*/ 	.word	index@(_ZN7cutlass13device_kernelIN5flash11enable_sm90INS1_16FlashAttnFwdSm90INS1_25CollectiveMainloopFwdSm90ILi2EN4cute5tupleIJNS5_1CILi1EEES8_S8_EEENS6_IJNS7_ILi128EEENS7_ILi96EEENS7_ILi64EEEEEELi256ENS_10bfloat16_tEfNS_4arch4Sm90ELb0ELb1ELb1ELb1ELb0ELb0ELb0ELb1ELb0ELb1ELb1ELb0EEENS1_21CollectiveEpilogueFwdINS6_IJSA_NS7_ILi256EEESB_EEES9_SE_SG_Li256ELb1ELb1ELb1ELb0EEENS1_36VarlenDynamicPersistentTileSchedulerILi128ELi96ELi256ELi128ELb1ELb1ELb1ELb1ELb0ELb1EEEEEEEEEvNT_6ParamsE)
        /*062c*/ 	.word	0x00000068


	//----- nvinfo : EIATTR_MIN_STACK_SIZE
	.align		4
.L_299:
        /*0630*/ 	.byte	0x04, 0x12
        /*0632*/ 	.short	(.L_301 - .L_300)
	.align		4
.L_300:
        /*0634*/ 	.word	index@(_ZN7cutlass13device_kernelIN5flash11enable_sm90INS1_16FlashAttnFwdSm90INS1_25CollectiveMainloopFwdSm90ILi2EN4cute5tupleIJNS5_1CILi1EEES8_S8_EEENS6_IJNS7_ILi128EEENS7_ILi96EEENS7_ILi64EEEEEELi256ENS_10bfloat16_tEfNS_4arch4Sm90ELb0ELb1ELb1ELb1ELb0ELb1ELb0ELb1ELb0ELb1ELb1ELb0EEENS1_21CollectiveEpilogueFwdINS6_IJSA_NS7_ILi256EEESB_EEES9_SE_SG_Li256ELb1ELb1ELb1ELb0EEENS1_36VarlenDynamicPersistentTileSchedulerILi128ELi96ELi256ELi128ELb1ELb1ELb1ELb1ELb0ELb1EEEEEEEEEvNT_6ParamsE)
        /*0638*/ 	.word	0x00000078


	//----- nvinfo : EIATTR_MIN_STACK_SIZE
	.align		4
.L_301:
        /*063c*/ 	.byte	0x04, 0x12
        /*063e*/ 	.short	(.L_303 - .L_302)
	.align		4
.L_302:
        /*0640*/ 	.word	index@(_ZN7cutlass13device_kernelIN5flash11enable_sm90INS1_16FlashAttnFwdSm90INS1_25CollectiveMainloopFwdSm90ILi2EN4cute5tupleIJNS5_1CILi1EEES8_S8_EEENS6_IJNS7_ILi128EEENS7_ILi96EEENS7_ILi64EEEEEELi256ENS_10bfloat16_tEfNS_4arch4Sm90ELb0ELb1ELb1ELb1ELb0ELb0ELb1ELb1ELb0ELb1ELb1ELb0EEENS1_21CollectiveEpilogueFwdINS6_IJSA_NS7_ILi256EEESB_EEES9_SE_SG_Li256ELb1ELb1ELb1ELb0EEENS1_36VarlenDynamicPersistentTileSchedulerILi128ELi96ELi256ELi128ELb1ELb1ELb1ELb1ELb0ELb1EEEEEEEEEvNT_6ParamsE)
        /*0644*/ 	.word	0x00000500


	//----- nvinfo : EIATTR_MIN_STACK_SIZE
	.align		4
.L_303:
        /*0648*/ 	.byte	0x04, 0x12
        /*064a*/ 	.short	(.L_305 - .L_304)
	.align		4
.L_304:
        /*064c*/ 	.word	index@(_ZN7cutlass13device_kernelIN5flash11enable_sm90INS1_16FlashAttnFwdSm90INS1_25CollectiveMainloopFwdSm90ILi2EN4cute5tupleIJNS5_1CILi1EEES8_S8_EEENS6_IJNS7_ILi128EEENS7_ILi96EEENS7_ILi64EEEEEELi256ENS_10bfloat16_tEfNS_4arch4Sm90ELb0ELb1ELb1ELb1ELb0ELb1ELb1ELb1ELb0ELb1ELb1ELb0EEENS1_21CollectiveEpilogueFwdINS6_IJSA_NS7_ILi256EEESB_EEES9_SE_SG_Li256ELb1ELb1ELb1ELb0EEENS1_36VarlenDynamicPersistentTileSchedulerILi128ELi96ELi256ELi128ELb1ELb1ELb1ELb1ELb0ELb1EEEEEEEEEvNT_6ParamsE)
        /*0650*/ 	.word	0x00000530


	//----- nvinfo : EIATTR_MIN_STACK_SIZE
	.align		4
.L_305:
        /*0654*/ 	.byte	0x04, 0x12
        /*0656*/ 	.short	(.L_307 - .L_306)
	.align		4
.L_306:
        /*0658*/ 	.word	index@(_ZN7cutlass13device_kernelIN5flash11enable_sm90INS1_16FlashAttnFwdSm90INS1_25CollectiveMainloopFwdSm90ILi2EN4cute5tupleIJNS5_1CILi1EEES8_S8_EEENS6_IJNS7_ILi128EEENS7_ILi96EEENS7_ILi64EEEEEELi256ENS_10bfloat16_tEfNS_4arch4Sm90ELb1ELb0ELb1ELb0ELb0ELb0ELb0ELb1ELb0ELb1ELb1ELb0EEENS1_21CollectiveEpilogueFwdINS6_IJSA_NS7_ILi256EEESB_EEES9_SE_SG_Li256ELb0ELb1ELb1ELb0EEENS1_19SingleTileSchedulerILb0ELb1ELb1ELi128EEEEEEEEEvNT_6ParamsE)
        /*065c*/ 	.word	0x00000010


	//----- nvinfo : EIATTR_MIN_STACK_SIZE
	.align		4
.L_307:
        /*0660*/ 	.byte	0x04, 0x12
        /*0662*/ 	.short	(.L_309 - .L_308)
	.align		4
.L_308:
        /*0664*/ 	.word	index@(_ZN7cutlass13device_kernelIN5flash11enable_sm90INS1_16FlashAttnFwdSm90INS1_25CollectiveMainloopFwdSm90ILi2EN4cute5tupleIJNS5_1CILi1EEES8_S8_EEENS6_IJNS7_ILi128EEENS7_ILi96EEENS7_ILi64EEEEEELi256ENS_10bfloat16_tEfNS_4arch4Sm90ELb1ELb0ELb1ELb0ELb0ELb0ELb1ELb1ELb0ELb1ELb1ELb0EEENS1_21CollectiveEpilogueFwdINS6_IJSA_NS7_ILi256EEESB_EEES9_SE_SG_Li256ELb0ELb1ELb1ELb0EEENS1_19SingleTileSchedulerILb0ELb1ELb1ELi128EEEEEEEEEvNT_6ParamsE)
        /*0668*/ 	.word	0x00000048


	//----- nvinfo : EIATTR_MIN_STACK_SIZE
	.align		4
.L_309:
        /*066c*/ 	.byte	0x04, 0x12
        /*066e*/ 	.short	(.L_311 - .L_310)
	.align		4
.L_310:
        /*0670*/ 	.word	index@(_ZN7cutlass13device_kernelIN5flash11enable_sm90INS1_16FlashAttnFwdSm90INS1_25CollectiveMainloopFwdSm90ILi2EN4cute5tupleIJNS5_1CILi1EEES8_S8_EEENS6_IJNS7_ILi128EEENS7_ILi96EEENS7_ILi64EEEEEELi256ENS_10bfloat16_tEfNS_4arch4Sm90ELb1ELb0ELb1ELb1ELb0ELb0ELb0ELb1ELb0ELb1ELb1ELb0EEENS1_21CollectiveEpilogueFwdINS6_IJSA_NS7_ILi256EEESB_EEES9_SE_SG_Li256ELb1ELb1ELb1ELb0EEENS1_36VarlenDynamicPersistentTileSchedulerILi128ELi96ELi256ELi128ELb1ELb1ELb1ELb1ELb1ELb1EEEEEEEEEvNT_6ParamsE)
        /*0674*/ 	.word	0x00000060


	//----- nvinfo : EIATTR_MIN_STACK_SIZE
	.align		4
.L_311:
        /*0678*/ 	.byte	0x04, 0x12
        /*067a*/ 	.short	(.L_313 - .L_312)
	.align		4
.L_312:
        /*067c*/ 	.word	index@(_ZN7cutlass13device_kernelIN5flash11enable_sm90INS1_16FlashAttnFwdSm90INS1_25CollectiveMainloopFwdSm90ILi2EN4cute5tupleIJNS5_1CILi1EEES8_S8_EEENS6_IJNS7_ILi128EEENS7_ILi96EEENS7_ILi64EEEEEELi256ENS_10bfloat16_tEfNS_4arch4Sm90ELb1ELb0ELb1ELb1ELb0ELb1ELb0ELb1ELb0ELb1ELb1ELb0EEENS1_21CollectiveEpilogueFwdINS6_IJSA_NS7_ILi256EEESB_EEES9_SE_SG_Li256ELb1ELb1ELb1ELb0EEENS1_36VarlenDynamicPersistentTileSchedulerILi128ELi96ELi256ELi128ELb1ELb1ELb1ELb1ELb1ELb1EEEEEEEEEvNT_6ParamsE)
        /*0680*/ 	.word	0x00000078


	//----- nvinfo : EIATTR_MIN_STACK_SIZE
	.align		4
.L_313:
        /*0684*/ 	.byte	0x04, 0x12
        /*0686*/ 	.short	(.L_315 - .L_314)
	.align		4
.L_314:
        /*0688*/ 	.word	index@(_ZN7cutlass13device_kernelIN5flash11enable_sm90INS1_16FlashAttnFwdSm90INS1_25CollectiveMainloopFwdSm90ILi2EN4cute5tupleIJNS5_1CILi1EEES8_S8_EEENS6_IJNS7_ILi128EEENS7_ILi96EEENS7_ILi64EEEEEELi256ENS_10bfloat16_tEfNS_4arch4Sm90ELb1ELb0ELb1ELb1ELb0ELb0ELb1ELb1ELb0ELb1ELb1ELb0EEENS1_21CollectiveEpilogueFwdINS6_IJSA_NS7_ILi256EEESB_EEES9_SE_SG_Li256ELb1ELb1ELb1ELb0EEENS1_36VarlenDynamicPersistentTileSchedulerILi128ELi96ELi256ELi128ELb1ELb1ELb1ELb1ELb1ELb1EEEEEEEEEvNT_6ParamsE)
        /*068c*/ 	.word	0x00000088


	//----- nvinfo : EIATTR_MIN_STACK_SIZE
	.align		4
.L_315:
        /*0690*/ 	.byte	0x04, 0x12
        /*0692*/ 	.short	(.L_317 - .L_316)
	.align		4
.L_316:
        /*0694*/ 	.word	index@(_ZN7cutlass13device_kernelIN5flash11enable_sm90INS1_16FlashAttnFwdSm90INS1_25CollectiveMainloopFwdSm90ILi2EN4cute5tupleIJNS5_1CILi1EEES8_S8_EEENS6_IJNS7_ILi128EEENS7_ILi96EEENS7_ILi64EEEEEELi256ENS_10bfloat16_tEfNS_4arch4Sm90ELb1ELb0ELb1ELb1ELb0ELb1ELb1ELb1ELb0ELb1ELb1ELb0EEENS1_21CollectiveEpilogueFwdINS6_IJSA_NS7_ILi256EEESB_EEES9_SE_SG_Li256ELb1ELb1ELb1ELb0EEENS1_36VarlenDynamicPersistentTileSchedulerILi128ELi96ELi256ELi128ELb1ELb1ELb1ELb1ELb1ELb1EEEEEEEEEvNT_6ParamsE)
        /*0698*/ 	.word	0x000001b8
.L_317:


//--------------------- .nv.compat                --------------------------
	.section	.nv.compat,"",@"SHT_CUDA_COMPAT_INFO"
	.align	4
        /*0000*/ 	.byte	0x02, 0x09, 0x01, 0x00, 0x02, 0x02, 0x04, 0x00, 0x02, 0x05, 0x05, 0x00, 0x03, 0x07, 0x01, 0x01
        /*0010*/ 	.byte	0x02, 0x03, 0x01, 0x00, 0x02, 0x06, 0x01, 0x00, 0x04, 0x0b, 0x08, 0x00, 0x00, 0x00, 0x00, 0x00
        /*0020*/ 	.byte	0x00, 0x00, 0x00, 0x00


//--------------------- .nv.info._ZN7cutlass13device_kernelIN5flash11enable_sm90INS1_16FlashAttnFwdSm90INS1_25CollectiveMainloopFwdSm90ILi2EN4cute5tupleIJNS5_1CILi1EEES8_S8_EEENS6_IJNS7_ILi128EEESA_NS7_ILi192EEEEEELi128ENS_10bfloat16_tEfNS_4arch4Sm90ELb0ELb0ELb1ELb0ELb0ELb0ELb0ELb1ELb1ELb1ELb1ELb0EEENS1_21CollectiveEpilogueFwdINS6_IJSA_SA_SA_EEES9_SD_SF_Li256ELb0ELb1ELb1ELb0EEENS1_19SingleTileSchedulerILb0ELb1ELb1ELi128EEEEEEEEEvNT_6ParamsE --------------------------
	.section	.nv.info._ZN7cutlass13device_kernelIN5flash11enable_sm90INS1_16FlashAttnFwdSm90INS1_25CollectiveMainloopFwdSm90ILi2EN4cute5tupleIJNS5_1CILi1EEES8_S8_EEENS6_IJNS7_ILi128EEESA_NS7_ILi192EEEEEELi128ENS_10bfloat16_tEfNS_4arch4Sm90ELb0ELb0ELb1ELb0ELb0ELb0ELb0ELb1ELb1ELb1ELb1ELb0EEENS1_21CollectiveEpilogueFwdINS6_IJSA_SA_SA_EEES9_SD_SF_Li256ELb0ELb1ELb1ELb0EEENS1_19SingleTileSchedulerILb0ELb1ELb1ELi128EEEEEEEEEvNT_6ParamsE,"",@"SHT_CUDA_INFO"
	.sectionflags	@""
	.align	4


	//----- nvinfo : EIATTR_CUDA_API_VERSION
	.align		4
        /*0000*/ 	.byte	0x04, 0x37
        /*0002*/ 	.short	(.L_319 - .L_318)
.L_318:
        /*0004*/ 	.word	0x00000082


	//----- nvinfo : EIATTR_KPARAM_INFO
	.align		4
.L_319:
        /*0008*/ 	.byte	0x04, 0x17
        /*000a*/ 	.short	(.L_321 - .L_320)
.L_320:
        /*000c*/ 	.word	0x00000000
        /*0010*/ 	.short	0x0000
        /*0012*/ 	.short	0x0070
        /*0014*/ 	.byte	0x00, 0xf0, 0x01, 0x28


	//----- nvinfo : EIATTR_SPARSE_MMA_MASK
	.align		4
.L_321:
        /*0018*/ 	.byte	0x03, 0x50
        /*001a*/ 	.short	0x0000


	//----- nvinfo : EIATTR_MAXREG_COUNT
	.align		4
        /*001c*/ 	.byte	0x03, 0x1b
        /*001e*/ 	.short	0x00a8


	//----- nvinfo : EIATTR_NUM_BARRIERS
	.align		4
        /*0020*/ 	.byte	0x02, 0x4c
        /*0022*/ 	.byte	0x09
	.zero		1


	//----- nvinfo : EIATTR_EXTERNS
	.align		4
        /*0024*/ 	.byte	0x04, 0x0f
        /*0026*/ 	.short	(.L_323 - .L_322)


	//   ....[0]....
	.align		4
.L_322:
        /*0028*/ 	.word	index@(__assertfail)


	//----- nvinfo : EIATTR_ANNOTATIONS
	.align		4
.L_323:
        /*002c*/ 	.byte	0x04, 0x55
        /*002e*/ 	.short	(.L_325 - .L_324)


	//   ....[0]....
.L_324:
        /*0030*/ 	.word	0x00000001
        /*0034*/ 	.byte	0x40, 0x09, 0x00, 0x00, 0x01, 0x00, 0x00, 0x00, 0x10, 0x12, 0x00, 0x00, 0x01, 0x00, 0x00, 0x00
        /* <DEDUP_REMOVED lines=9> */
        /*00d4*/ 	.byte	0xa0, 0xc6, 0x00, 0x00, 0x01, 0x00, 0x00, 0x00, 0xb0, 0xcb, 0x00, 0x00


	//----- nvinfo : EIATTR_MERCURY_ISA_VERSION
	.align		4
.L_325:
        /*00e0*/ 	.byte	0x03, 0x5f
        /*00e2*/ 	.short	0x0101


	//----- nvinfo : EIATTR_INT_WARP_WIDE_INSTR_OFFSETS
	.align		4
        /*00e4*/ 	.byte	0x04, 0x31
        /*00e6*/ 	.short	(.L_327 - .L_326)


	//   ....[0]....
.L_326:
        /*00e8*/ 	.word	0x00000120


	//   ....[1]....
        /*00ec*/ 	.word	0x00000160


	//   ....[2]....
        /*00f0*/ 	.word	0x00000220


	//----- nvinfo : EIATTR_COOP_GROUP_MASK_REGIDS
	.align		4
.L_327:
        /*00f4*/ 	.byte	0x04, 0x29
        /*00f6*/ 	.short	(.L_329 - .L_328)


	//   ....[0]....
.L_328:
        /*00f8*/ 	.word	0xffffffff


	//   ....[1]....
        /*00fc*/ 	.word	0xffffffff


	//   ....[2]....
        /*0100*/ 	.word	0xffffffff


	//   ....[3]....
        /*0104*/ 	.word	0xffffffff


	//   ....[4]....
        /*0108*/ 	.word	0xffffffff


	//   ....[5]....
        /*010c*/ 	.word	0xffffffff


	//   ....[6]....
        /*0110*/ 	.word	0xffffffff


	//   ....[7]....
        /*0114*/ 	.word	0xffffffff


	//   ....[8]....
        /*0118*/ 	.word	0xffffffff


	//   ....[9]....
        /*011c*/ 	.word	0xffffffff


	//   ....[10]....
        /*0120*/ 	.word	0xffffffff


	//   ....[11]....
        /*0124*/ 	.word	0xffffffff


	//   ....[12]....
        /*0128*/ 	.word	0xffffffff


	//   ....[13]....
        /*012c*/ 	.word	0xffffffff


	//   ....[14]....
        /*0130*/ 	.word	0xffffffff


	//   ....[15]....
        /*0134*/ 	.word	0xffffffff


	//   ....[16]....
        /*0138*/ 	.word	0xffffffff


	//   ....[17]....
        /*013c*/ 	.word	0xffffffff


	//   ....[18]....
        /*0140*/ 	.word	0xffffffff


	//   ....[19]....
        /*0144*/ 	.word	0xffffffff


	//   ....[20]....
        /*0148*/ 	.word	0xffffffff


	//   ....[21]....
        /*014c*/ 	.word	0xffffffff


	//   ....[22]....
        /*0150*/ 	.word	0xffffffff


	//   ....[23]....
        /*0154*/ 	.word	0xffffffff


	//   ....[24]....
        /*0158*/ 	.word	0xffffffff


	//   ....[25]....
        /*015c*/ 	.word	0xffffffff


	//   ....[26]....
        /*0160*/ 	.word	0xffffffff


	//   ....[27]....
        /*0164*/ 	.word	0xffffffff


	//   ....[28]....
        /*0168*/ 	.word	0xffffffff


	//   ....[29]....
        /*016c*/ 	.word	0xffffffff


	//   ....[30]....
        /*0170*/ 	.word	0xffffffff


	//   ....[31]....
        /*0174*/ 	.word	0xffffffff


	//   ....[32]....
        /*0178*/ 	.word	0xffffffff


	//   ....[33]....
        /*017c*/ 	.word	0xffffffff


	//   ....[34]....
        /*0180*/ 	.word	0xffffffff


	//   ....[35]....
        /*0184*/ 	.word	0xffffffff


	//   ....[36]....
        /*0188*/ 	.word	0xffffffff


	//   ....[37]....
        /*018c*/ 	.word	0xffffffff


	//   ....[38]....
        /*0190*/ 	.word	0xffffffff


	//   ....[39]....
        /*0194*/ 	.word	0xffffffff


	//   ....[40]....
        /*0198*/ 	.word	0xffffffff


	//   ....[41]....
        /*019c*/ 	.word	0xffffffff


	//   ....[42]....
        /*01a0*/ 	.word	0xffffffff


	//   ....[43]....
        /*01a4*/ 	.word	0xffffffff


	//   ....[44]....
        /*01a8*/ 	.word	0xffffffff


	//   ....[45]....
        /*01ac*/ 	.word	0xffffffff


	//   ....[46]....
        /*01b0*/ 	.word	0xffffffff


	//   ....[47]....
        /*01b4*/ 	.word	0x0500000f


	//   ....[48]....
        /*01b8*/ 	.word	0x0500000f


	//   ....[49]....
        /*01bc*/ 	.word	0x0500000f


	//   ....[50]....
        /*01c0*/ 	.word	0x0500000f


	//   ....[51]....
        /*01c4*/ 	.word	0x0500000f


	//   ....[52]....
        /*01c8*/ 	.word	0x0500000f


	//   ....[53]....
        /*01cc*/ 	.word	0x0500000f


	//   ....[54]....
        /*01d0*/ 	.word	0x0500000f


	//   ....[55]....
        /*01d4*/ 	.word	0x0500000f


	//   ....[56]....
        /*01d8*/ 	.word	0x0500000f


	//   ....[57]....
        /*01dc*/ 	.word	0x0500000f


	//   ....[58]....
        /*01e0*/ 	.word	0x0500000f


	//   ....[59]....
        /*01e4*/ 	.word	0x0500000f


	//   ....[60]....
        /*01e8*/ 	.word	0x0500000f


	//   ....[61]....
        /*01ec*/ 	.word	0x0500000f


	//   ....[62]....
        /*01f0*/ 	.word	0x0500000f


	//   ....[63]....
        /*01f4*/ 	.word	0x0500000f


	//   ....[64]....
        /*01f8*/ 	.word	0x0500000f


	//----- nvinfo : EIATTR_COOP_GROUP_INSTR_OFFSETS
	.align		4
.L_329:
        /*01fc*/ 	.byte	0x04, 0x28
        /*01fe*/ 	.short	(.L_331 - .L_330)


	//   ....[0]....
.L_330:
        /*0200*/ 	.word	0x00000060


	//   ....[1]....
        /*0204*/ 	.word	0x00000130


	//   ....[2]....
        /*0208*/ 	.word	0x00000230


	//   ....[3]....
        /*020c*/ 	.word	0x000003a0


	//   ....[4]....
        /*0210*/ 	.word	0x00000500


	//   ....[5]....
        /*0214*/ 	.word	0x00000620


	//   ....[6]....
        /*0218*/ 	.word	0x00000780


	//   ....[7]....
        /*021c*/ 	.word	0x00001040


	//   ....[8]....
        /*0220*/ 	.word	0x00002bc0


	//   ....[9]....
        /*0224*/ 	.word	0x00002c40


	//   ....[10]....
        /*0228*/ 	.word	0x00003200


	//   ....[11]....
        /*022c*/ 	.word	0x00003260


	//   ....[12]....
        /*0230*/ 	.word	0x00005820


	//   ....[13]....
        /*0234*/ 	.word	0x00005850


	//   ....[14]....
        /*0238*/ 	.word	0x00005c20


	//   ....[15]....
        /*023c*/ 	.word	0x00005c90


	//   ....[16]....
        /*0240*/ 	.word	0x00006f20


	//   ....[17]....
        /*0244*/ 	.word	0x00006f60


	//   ....[18]....
        /*0248*/ 	.word	0x00007000


	//   ....[19]....
        /*024c*/ 	.word	0x00007010


	//   ....[20]....
        /*0250*/ 	.word	0x00007f00


	//   ....[21]....
        /*0254*/ 	.word	0x00007f40


	//   ....[22]....
        /*0258*/ 	.word	0x00007f80


	//   ....[23]....
        /*025c*/ 	.word	0x00007fb0


	//   ....[24]....
        /*0260*/ 	.word	0x00007fd0


	//   ....[25]....
        /*0264*/ 	.word	0x00007ff0


	//   ....[26]....
        /*0268*/ 	.word	0x00008630


	//   ....[27]....
        /*026c*/ 	.word	0x00008640


	//   ....[28]....
        /*0270*/ 	.word	0x00009040


	//   ....[29]....
        /*0274*/ 	.word	0x00009a40


	//   ....[30]....
        /*0278*/ 	.word	0x0000a410


	//   ....[31]....
        /*027c*/ 	.word	0x0000a420


	//   ....[32]....
        /*0280*/ 	.word	0x0000a430


	//   ....[33]....
        /*0284*/ 	.word	0x0000a450


	//   ....[34]....
        /*0288*/ 	.word	0x0000a530


	//   ....[35]....
        /*028c*/ 	.word	0x0000a540


	//   ....[36]....
        /*0290*/ 	.word	0x0000a5e0


	//   ....[37]....
        /*0294*/ 	.word	0x0000a610


	//   ....[38]....
        /*0298*/ 	.word	0x0000a690


	//   ....[39]....
        /*029c*/ 	.word	0x0000a6c0


	//   ....[40]....
        /*02a0*/ 	.word	0x0000a740


	//   ....[41]....
        /*02a4*/ 	.word	0x0000a780


	//   ....[42]....
        /*02a8*/ 	.word	0x0000a7f0


	//   ....[43]....
        /*02ac*/ 	.word	0x0000a820


	//   ....[44]....
        /*02b0*/ 	.word	0x0000a8a0


	//   ....[45]....
        /*02b4*/ 	.word	0x0000a8d0


	//   ....[46]....
        /*02b8*/ 	.word	0x0000cb40


	//   ....[47]....
        /*02bc*/ 	.word	0x0000cfd0


	//   ....[48]....
        /*02c0*/ 	.word	0x0000d140


	//   ....[49]....
        /*02c4*/ 	.word	0x0000d1a0


	//   ....[50]....
        /*02c8*/ 	.word	0x0000d240


	//   ....[51]....
        /*02cc*/ 	.word	0x0000d320


	//   ....[52]....
        /*02d0*/ 	.word	0x0000d400


	//   ....[53]....
        /*02d4*/ 	.word	0x0000d4d0


	//   ....[54]....
        /*02d8*/ 	.word	0x0000d560


	//   ....[55]....
        /*02dc*/ 	.word	0x0000d630


	//   ....[56]....
        /*02e0*/ 	.word	0x0000d6c0


	//   ....[57]....
        /*02e4*/ 	.word	0x0000d790


	//   ....[58]....
        /*02e8*/ 	.word	0x0000d820


	//   ....[59]....
        /*02ec*/ 	.word	0x0000d8f0


	//   ....[60]....
        /*02f0*/ 	.word	0x0000d980


	//   ....[61]....
        /*02f4*/ 	.word	0x0000da50


	//   ....[62]....
        /*02f8*/ 	.word	0x0000dad0


	//   ....[63]....
        /*02fc*/ 	.word	0x0000db90


	//   ....[64]....
        /*0300*/ 	.word	0x0000df90


	//----- nvinfo : EIATTR_REG_RECONFIG
	.align		4
.L_331:
        /*0304*/ 	.byte	0x01, 0x54
	.zero		2


	//----- nvinfo : EIATTR_SYSCALL_OFFSETS
	.align		4
        /*0308*/ 	.byte	0x04, 0x46
        /*030a*/ 	.short	(.L_333 - .L_332)


	//   ....[0]....
.L_332:
        /*030c*/ 	.word	0x00001200


	//   ....[1]....
        /*0310*/ 	.word	0x000096d0


	//   ....[2]....
        /*0314*/ 	.word	0x00009810


	//   ....[3]....
        /*0318*/ 	.word	0x00009900


	//   ....[4]....
        /*031c*/ 	.word	0x0000a020


	//----- nvinfo : EIATTR_MBARRIER_INSTR_OFFSETS
	.align		4
.L_333:
        /*0320*/ 	.byte	0x04, 0x39
        /*0322*/ 	.short	(.L_335 - .L_334)


	//   ....[0]....
.L_334:
        /*0324*/ 	.word	0x00000250
        /*0328*/ 	.word	0x000000ff
        /*032c*/ 	.word	0x00034800
        /*0330*/ 	.short	0x0100
        /*0332*/ 	.byte	0x08
	.zero		1


	//   ....[1]....
        /*0334*/ 	.word	0x00000260
        /*0338*/ 	.word	0x000000ff
        /*033c*/ 	.word	0x00034820
        /*0340*/ 	.short	0x0100
        /*0342*/ 	.byte	0x08
	.zero		1


	//   ....[2]....
        /*0344*/ 	.word	0x00000350
        /*0348*/ 	.word	0x000000ff
        /*034c*/ 	.word	0x00034830
        /*0350*/ 	.short	0x0100
        /*0352*/ 	.byte	0x08
	.zero		1


	//   ....[3]....
        /*0354*/ 	.word	0x00000360
        /*0358*/ 	.word	0x000000ff
        /*035c*/ 	.word	0x00034840
        /*0360*/ 	.short	0x0100
        /*0362*/ 	.byte	0x08
	.zero		1


	//   ....[4]....
        /*0364*/ 	.word	0x00000370
        /*0368*/ 	.word	0x000000ff
        /*036c*/ 	.word	0x00034838
        /*0370*/ 	.short	0x0100
        /*0372*/ 	.byte	0x08
	.zero		1


	//   ....[5]....
        /*0374*/ 	.word	0x00000380
        /*0378*/ 	.word	0x000000ff
        /*037c*/ 	.word	0x00034848
        /*0380*/ 	.short	0x0100
        /*0382*/ 	.byte	0x08
	.zero		1


	//   ....[6]....
        /*0384*/ 	.word	0x000004b0
        /*0388*/ 	.word	0x000000ff
        /*038c*/ 	.word	0x00034850
        /*0390*/ 	.short	0x0100
        /*0392*/ 	.byte	0x08
	.zero		1


	//   ....[7]....
        /*0394*/ 	.word	0x000004c0
        /*0398*/ 	.word	0x000000ff
        /*039c*/ 	.word	0x00034860
        /*03a0*/ 	.short	0x0100
        /*03a2*/ 	.byte	0x08
	.zero		1


	//   ....[8]....
        /*03a4*/ 	.word	0x000004d0
        /*03a8*/ 	.word	0x000000ff
        /*03ac*/ 	.word	0x00034858
        /*03b0*/ 	.short	0x0100
        /*03b2*/ 	.byte	0x08
	.zero		1


	//   ....[9]....
        /*03b4*/ 	.word	0x000004e0
        /*03b8*/ 	.word	0x000000ff
        /*03bc*/ 	.word	0x00034868
        /*03c0*/ 	.short	0x0100
        /*03c2*/ 	.byte	0x08
	.zero		1


	//   ....[10]....
        /*03c4*/ 	.word	0x000005d0
        /*03c8*/ 	.word	0x000000ff
        /*03cc*/ 	.word	0x00034870
        /*03d0*/ 	.short	0x0100
        /*03d2*/ 	.byte	0x06
	.zero		1


	//   ....[11]....
        /*03d4*/ 	.word	0x000005e0
        /*03d8*/ 	.word	0x000000ff
        /*03dc*/ 	.word	0x00034880
        /*03e0*/ 	.short	0x0100
        /*03e2*/ 	.byte	0x06
	.zero		1


	//   ....[12]....
        /*03e4*/ 	.word	0x000005f0
        /*03e8*/ 	.word	0x000000ff
        /*03ec*/ 	.word	0x00034878
        /*03f0*/ 	.short	0x0100
        /*03f2*/ 	.byte	0x06
	.zero		1


	//   ....[13]....
        /*03f4*/ 	.word	0x00000600
        /*03f8*/ 	.word	0x000000ff
        /*03fc*/ 	.word	0x00034888
        /*0400*/ 	.short	0x0100
        /*0402*/ 	.byte	0x06
	.zero		1


	//   ....[14]....
        /*0404*/ 	.word	0x00000730
        /*0408*/ 	.word	0x000000ff
        /*040c*/ 	.word	0x00034890
        /*0410*/ 	.short	0x0100
        /*0412*/ 	.byte	0x08
	.zero		1


	//   ....[15]....
        /*0414*/ 	.word	0x00000740
        /*0418*/ 	.word	0x000000ff
        /*041c*/ 	.word	0x000348a0
        /*0420*/ 	.short	0x0100
        /*0422*/ 	.byte	0x08
	.zero		1


	//   ....[16]....
        /*0424*/ 	.word	0x00000750
        /*0428*/ 	.word	0x000000ff
        /*042c*/ 	.word	0x00034898
        /*0430*/ 	.short	0x0100
        /*0432*/ 	.byte	0x08
	.zero		1


	//   ....[17]....
        /*0434*/ 	.word	0x00000760
        /*0438*/ 	.word	0x000000ff
        /*043c*/ 	.word	0x000348a8
        /*0440*/ 	.short	0x0100
        /*0442*/ 	.byte	0x08
	.zero		1


	//   ....[18]....
        /*0444*/ 	.word	0x00000890
        /*0448*/ 	.word	0x000000ff
        /*044c*/ 	.word	0x000348b0
        /*0450*/ 	.short	0x0100
        /*0452*/ 	.byte	0x08
	.zero		1


	//   ....[19]....
        /*0454*/ 	.word	0x000008a0
        /*0458*/ 	.word	0x000000ff
        /*045c*/ 	.word	0x000348c0
        /*0460*/ 	.short	0x0100
        /*0462*/ 	.byte	0x08
	.zero		1


	//   ....[20]....
        /*0464*/ 	.word	0x000008b0
        /*0468*/ 	.word	0x000000ff
        /*046c*/ 	.word	0x000348b8
        /*0470*/ 	.short	0x0100
        /*0472*/ 	.byte	0x08
	.zero		1


	//   ....[21]....
        /*0474*/ 	.word	0x000008c0
        /*0478*/ 	.word	0x000000ff
        /*047c*/ 	.word	0x000348c8
        /*0480*/ 	.short	0x0100
        /*0482*/ 	.byte	0x08
	.zero		1


	//   ....[22]....
        /*0484*/ 	.word	0x00001230
        /*0488*/ 	.word	0x000000ff
        /*048c*/ 	.word	0x00034800
        /*0490*/ 	.short	0x010a
        /*0492*/ 	.byte	0x24
	.zero		1


	//   ....[23]....
        /*0494*/ 	.word	0x00001290
        /*0498*/ 	.word	0x000000ff
        /*049c*/ 	.word	0x00034830
        /*04a0*/ 	.short	0x010a
        /*04a2*/ 	.byte	0x24
	.zero		1


	//   ....[24]....
        /*04a4*/ 	.word	0x00001310
        /*04a8*/ 	.word	0x000000ff
        /*04ac*/ 	.word	0x00034830
        /*04b0*/ 	.short	0x010a
        /*04b2*/ 	.byte	0x24
	.zero		1


	//   ....[25]....
        /*04b4*/ 	.word	0x000037b0
        /*04b8*/ 	.word	0x00000003
        /*04bc*/ 	.word	0x00000000
        /*04c0*/ 	.short	0x0101
        /*04c2*/ 	.byte	0x3f
	.zero		1


	//   ....[26]....
        /*04c4*/ 	.word	0x00004250
        /*04c8*/ 	.word	0x000000ff
        /*04cc*/ 	.word	0x00034830
        /*04d0*/ 	.short	0x010a
        /*04d2*/ 	.byte	0x27
	.zero		1


	//   ....[27]....
        /*04d4*/ 	.word	0x00004290
        /*04d8*/ 	.word	0x000000ff
        /*04dc*/ 	.word	0x00034830
        /*04e0*/ 	.short	0x010a
        /*04e2*/ 	.byte	0x27
	.zero		1


	//   ....[28]....
        /*04e4*/ 	.word	0x00004ae0
        /*04e8*/ 	.word	0x000000ff
        /*04ec*/ 	.word	0x00034850
        /*04f0*/ 	.short	0x010a
        /*04f2*/ 	.byte	0x07
	.zero		1


	//   ....[29]....
        /*04f4*/ 	.word	0x00004b20
        /*04f8*/ 	.word	0x000000ff
        /*04fc*/ 	.word	0x00034850
        /*0500*/ 	.short	0x010a
        /*0502*/ 	.byte	0x07
	.zero		1


	//   ....[30]....
        /*0504*/ 	.word	0x00006520
        /*0508*/ 	.word	0x0000000f
        /*050c*/ 	.word	0x00000000
        /*0510*/ 	.short	0x0101
        /*0512*/ 	.byte	0x3f
	.zero		1


	//   ....[31]....
        /*0514*/ 	.word	0x000065a0
        /*0518*/ 	.word	0x00000014
        /*051c*/ 	.word	0x00000000
        /*0520*/ 	.short	0x0101
        /*0522*/ 	.byte	0x3f
	.zero		1


	//   ....[32]....
        /*0524*/ 	.word	0x00006e70
        /*0528*/ 	.word	0x0000000e
        /*052c*/ 	.word	0x00034850
        /*0530*/ 	.short	0x010a
        /*0532*/ 	.byte	0x3f
	.zero		1


	//   ....[33]....
        /*0534*/ 	.word	0x00006eb0
        /*0538*/ 	.word	0x0000000e
        /*053c*/ 	.word	0x00034850
        /*0540*/ 	.short	0x010a
        /*0542*/ 	.byte	0x3f
	.zero		1


	//   ....[34]....
        /*0544*/ 	.word	0x00007370
        /*0548*/ 	.word	0x0000000b
        /*054c*/ 	.word	0x00000000
        /*0550*/ 	.short	0x0101
        /*0552*/ 	.byte	0x3f
	.zero		1


	//   ....[35]....
        /*0554*/ 	.word	0x00007fe0
        /*0558*/ 	.word	0x000000ff
        /*055c*/ 	.word	0x00000000
        /*0560*/ 	.short	0x0101
        /*0562*/ 	.byte	0x04
	.zero		1


	//   ....[36]....
        /*0564*/ 	.word	0x00009c40
        /*0568*/ 	.word	0x000000ff
        /*056c*/ 	.word	0x00034840
        /*0570*/ 	.short	0x010a
        /*0572*/ 	.byte	0x26
	.zero		1


	//   ....[37]....
        /*0574*/ 	.word	0x0000aa00
        /*0578*/ 	.word	0x000000ff
        /*057c*/ 	.word	0x00034800
        /*0580*/ 	.short	0x0107
        /*0582*/ 	.byte	0x26
	.zero		1


	//   ....[38]....
        /*0584*/ 	.word	0x0000aa70
        /*0588*/ 	.word	0x000000ff
        /*058c*/ 	.word	0x00034800
        /*0590*/ 	.short	0x0101
        /*0592*/ 	.byte	0x26
	.zero		1


	//   ....[39]....
        /*0594*/ 	.word	0x0000aa90
        /*0598*/ 	.word	0x000000ff
        /*059c*/ 	.word	0x00034820
        /*05a0*/ 	.short	0x010a
        /*05a2*/ 	.byte	0x26
	.zero		1


	//   ....[40]....
        /*05a4*/ 	.word	0x0000ae70
        /*05a8*/ 	.word	0x000000ff
        /*05ac*/ 	.word	0x00034848
        /*05b0*/ 	.short	0x010a
        /*05b2*/ 	.byte	0x26
	.zero		1


	//   ....[41]....
        /*05b4*/ 	.word	0x0000b210
        /*05b8*/ 	.word	0x000000ff
        /*05bc*/ 	.word	0x00034860
        /*05c0*/ 	.short	0x010a
        /*05c2*/ 	.byte	0x26
	.zero		1


	//   ....[42]....
        /*05c4*/ 	.word	0x0000b710
        /*05c8*/ 	.word	0x000000ff
        /*05cc*/ 	.word	0x00034840
        /*05d0*/ 	.short	0x010a
        /*05d2*/ 	.byte	0x26
	.zero		1


	//   ....[43]....
        /*05d4*/ 	.word	0x0000bac0
        /*05d8*/ 	.word	0x000000ff
        /*05dc*/ 	.word	0x00034868
        /*05e0*/ 	.short	0x010a
        /*05e2*/ 	.byte	0x26
	.zero		1


	//   ....[44]....
        /*05e4*/ 	.word	0x0000c010
        /*05e8*/ 	.word	0x000000ff
        /*05ec*/ 	.word	0x00034848
        /*05f0*/ 	.short	0x010a
        /*05f2*/ 	.byte	0x26
	.zero		1


	//   ....[45]....
        /*05f4*/ 	.word	0x0000c3a0
        /*05f8*/ 	.word	0x000000ff
        /*05fc*/ 	.word	0x00034860
        /*0600*/ 	.short	0x010a
        /*0602*/ 	.byte	0x26
	.zero		1


	//   ....[46]....
        /*0604*/ 	.word	0x0000c740
        /*0608*/ 	.word	0x00000003
        /*060c*/ 	.word	0x00034860
        /*0610*/ 	.short	0x010a
        /*0612*/ 	.byte	0x3f
	.zero		1


	//   ....[47]....
        /*0614*/ 	.word	0x0000cad0
        /*0618*/ 	.word	0x00000002
        /*061c*/ 	.word	0x00034820
        /*0620*/ 	.short	0x010a
        /*0622*/ 	.byte	0x3f
	.zero		1


	//   ....[48]....
        /*0624*/ 	.word	0x0000cc50
        /*0628*/ 	.word	0x00000006
        /*062c*/ 	.word	0x00000000
        /*0630*/ 	.short	0x010a
        /*0632*/ 	.byte	0x3f
	.zero		1


	//   ....[49]....
        /*0634*/ 	.word	0x0000ccc0
        /*0638*/ 	.word	0x00000003
        /*063c*/ 	.word	0x00000000
        /*0640*/ 	.short	0x010a
        /*0642*/ 	.byte	0x3f
	.zero		1


	//   ....[50]....
        /*0644*/ 	.word	0x0000cd20
        /*0648*/ 	.word	0x00000000
        /*064c*/ 	.word	0x00000000
        /*0650*/ 	.short	0x010a
        /*0652*/ 	.byte	0x3f
	.zero		1


	//   ....[51]....
        /*0654*/ 	.word	0x0000cd50
        /*0658*/ 	.word	0x00000003
        /*065c*/ 	.word	0x00000000
        /*0660*/ 	.short	0x010a
        /*0662*/ 	.byte	0x3f
	.zero		1


	//   ....[52]....
        /*0664*/ 	.word	0x0000cdc0
        /*0668*/ 	.word	0x00000000
        /*066c*/ 	.word	0x00034800
        /*0670*/ 	.short	0x010a
        /*0672*/ 	.byte	0x3f
	.zero		1


	//   ....[53]....
        /*0674*/ 	.word	0x0000ce20
        /*0678*/ 	.word	0x00000000
        /*067c*/ 	.word	0x00034830
        /*0680*/ 	.short	0x010a
        /*0682*/ 	.byte	0x3f
	.zero		1


	//   ....[54]....
        /*0684*/ 	.word	0x0000ce80
        /*0688*/ 	.word	0x0000000a
        /*068c*/ 	.word	0x00034830
        /*0690*/ 	.short	0x010a
        /*0692*/ 	.byte	0x3f
	.zero		1


	//   ....[55]....
        /*0694*/ 	.word	0x0000cee0
        /*0698*/ 	.word	0x00000009
        /*069c*/ 	.word	0x00034850
        /*06a0*/ 	.short	0x010a
        /*06a2*/ 	.byte	0x3f
	.zero		1


	//   ....[56]....
        /*06a4*/ 	.word	0x0000cf30
        /*06a8*/ 	.word	0x0000000e
        /*06ac*/ 	.word	0x00034850
        /*06b0*/ 	.short	0x010a
        /*06b2*/ 	.byte	0x3f
	.zero		1


	//   ....[57]....
        /*06b4*/ 	.word	0x0000d090
        /*06b8*/ 	.word	0x00000003
        /*06bc*/ 	.word	0x00034840
        /*06c0*/ 	.short	0x010a
        /*06c2*/ 	.byte	0x3f
	.zero		1


	//   ....[58]....
        /*06c4*/ 	.word	0x0000dbd0
        /*06c8*/ 	.word	0x00000003
        /*06cc*/ 	.word	0x00034820
        /*06d0*/ 	.short	0x010a
        /*06d2*/ 	.byte	0x3f
	.zero		1


	//   ....[59]....
        /*06d4*/ 	.word	0x0000dc30
        /*06d8*/ 	.word	0x00000003
        /*06dc*/ 	.word	0x00034848
        /*06e0*/ 	.short	0x010a
        /*06e2*/ 	.byte	0x3f
	.zero		1


	//   ....[60]....
        /*06e4*/ 	.word	0x0000dc90
        /*06e8*/ 	.word	0x00000003
        /*06ec*/ 	.word	0x00034860
        /*06f0*/ 	.short	0x010a
        /*06f2*/ 	.byte	0x3f
	.zero		1


	//   ....[61]....
        /*06f4*/ 	.word	0x0000dcf0
        /*06f8*/ 	.word	0x00000003
        /*06fc*/ 	.word	0x00034840
        /*0700*/ 	.short	0x010a
        /*0702*/ 	.byte	0x3f
	.zero		1


	//   ....[62]....
        /*0704*/ 	.word	0x0000dd50
        /*0708*/ 	.word	0x00000003
        /*070c*/ 	.word	0x00034868
        /*0710*/ 	.short	0x010a
        /*0712*/ 	.byte	0x3f
	.zero		1


	//   ....[63]....
        /*0714*/ 	.word	0x0000ddb0
        /*0718*/ 	.word	0x00000003
        /*071c*/ 	.word	0x00034848
        /*0720*/ 	.short	0x010a
        /*0722*/ 	.byte	0x3f
	.zero		1


	//   ....[64]....
        /*0724*/ 	.word	0x0000de10
        /*0728*/ 	.word	0x00000003
        /*072c*/ 	.word	0x00034860
        /*0730*/ 	.short	0x010a
        /*0732*/ 	.byte	0x3f
	.zero		1


	//   ....[65]....
        /*0734*/ 	.word	0x0000de60
        /*0738*/ 	.word	0x00000003
        /*073c*/ 	.word	0x00034860
        /*0740*/ 	.short	0x010a
        /*0742*/ 	.byte	0x3f
	.zero		1


	//   ....[66]....
        /*0744*/ 	.word	0x0000deb0
        /*0748*/ 	.word	0x00000002
        /*074c*/ 	.word	0x00034820
        /*0750*/ 	.short	0x010a
        /*0752*/ 	.byte	0x3f
	.zero		1


	//   ....[67]....
        /*0754*/ 	.word	0x0000e050
        /*0758*/ 	.word	0x00000006
        /*075c*/ 	.word	0x00000000
        /*0760*/ 	.short	0x010a
        /*0762*/ 	.byte	0x3f
	.zero		1


	//   ....[68]....
        /*0764*/ 	.word	0x0000e0a0
        /*0768*/ 	.word	0x00000003
        /*076c*/ 	.word	0x00000000
        /*0770*/ 	.short	0x010a
        /*0772*/ 	.byte	0x3f
	.zero		1


	//   ....[69]....
        /*0774*/ 	.word	0x0000e0f0
        /*0778*/ 	.word	0x00000000
        /*077c*/ 	.word	0x00000000
        /*0780*/ 	.short	0x010a
        /*0782*/ 	.byte	0x3f
	.zero		1


	//----- nvinfo : EIATTR_NUM_MBARRIERS
	.align		4
.L_335:
        /*0784*/ 	.byte	0x03, 0x38
        /*0786*/ 	.short	0x0016


	//----- nvinfo : EIATTR_EXIT_INSTR_OFFSETS
	.align		4
        /*0788*/ 	.byte	0x04, 0x1c
        /*078a*/ 	.short	(.L_337 - .L_336)


	//   ....[0]....
.L_336:
        /*078c*/ 	.word	0x0000cda0


	//----- nvinfo : EIATTR_MAX_THREADS
	.align		4
.L_337:
        /*0790*/ 	.byte	0x04, 0x05
        /*0792*/ 	.short	(.L_339 - .L_338)
.L_338:
        /*0794*/ 	.word	0x00000180
        /*0798*/ 	.word	0x00000001
        /*079c*/ 	.word	0x00000001


	//----- nvinfo : EIATTR_CRS_STACK_SIZE
	.align		4
.L_339:
        /*07a0*/ 	.byte	0x04, 0x1e
        /*07a2*/ 	.short	(.L_341 - .L_340)
.L_340:
        /*07a4*/ 	.word	0x00000000


	//----- nvinfo : EIATTR_CBANK_PARAM_SIZE
	.align		4
.L_341:
        /*07a8*/ 	.byte	0x03, 0x19
        /*07aa*/ 	.short	0x0a70


	//----- nvinfo : EIATTR_PARAM_CBANK
	.align		4
        /*07ac*/ 	.byte	0x04, 0x0a
        /*07ae*/ 	.short	(.L_343 - .L_342)
	.align		4
.L_342:
        /*07b0*/ 	.word	index@(.nv.constant0._ZN7cutlass13device_kernelIN5flash11enable_sm90INS1_16FlashAttnFwdSm90INS1_25CollectiveMainloopFwdSm90ILi2EN4cute5tupleIJNS5_1CILi1EEES8_S8_EEENS6_IJNS7_ILi128EEESA_NS7_ILi192EEEEEELi128ENS_10bfloat16_tEfNS_4arch4Sm90ELb0ELb0ELb1ELb0ELb0ELb0ELb0ELb1ELb1ELb1ELb1ELb0EEENS1_21CollectiveEpilogueFwdINS6_IJSA_SA_SA_EEES9_SD_SF_Li256ELb0ELb1ELb1ELb0EEENS1_19SingleTileSchedulerILb0ELb1ELb1ELi128EEEEEEEEEvNT_6ParamsE)
        /*07b4*/ 	.short	0x0210
        /*07b6*/ 	.short	0x0a70


	//----- nvinfo : EIATTR_SW_WAR
	.align		4
.L_343:
        /*07b8*/ 	.byte	0x04, 0x36
        /*07ba*/ 	.short	(.L_345 - .L_344)
.L_344:
        /*07bc*/ 	.word	0x00000008
.L_345:


//--------------------- .nv.info._ZN7cutlass13device_kernelIN5flash11enable_sm90INS1_16FlashAttnFwdSm90INS1_25CollectiveMainloopFwdSm90ILi2EN4cute5tupleIJNS5_1CILi1EEES8_S8_EEENS6_IJNS7_ILi128EEESA_NS7_ILi192EEEEEELi128ENS_10bfloat16_tEfNS_4arch4Sm90ELb0ELb0ELb1ELb1ELb0ELb0ELb0ELb1ELb1ELb1ELb1ELb0EEENS1_21CollectiveEpilogueFwdINS6_IJSA_SA_SA_EEES9_SD_SF_Li256ELb1ELb1ELb1ELb0EEENS1_36VarlenDynamicPersistentTileSchedulerILi128ELi128ELi256ELi128ELb1ELb1ELb1ELb0ELb1ELb1EEEEEEEEEvNT_6ParamsE --------------------------
	.section	.nv.info._ZN7cutlass13device_kernelIN5flash11enable_sm90INS1_16FlashAttnFwdSm90INS1_25CollectiveMainloopFwdSm90ILi2EN4cute5tupleIJNS5_1CILi1EEES8_S8_EEENS6_IJNS7_ILi128EEESA_NS7_ILi192EEEEEELi128ENS_10bfloat16_tEfNS_4arch4Sm90ELb0ELb0ELb1ELb1ELb0ELb0ELb0ELb1ELb1ELb1ELb1ELb0EEENS1_21CollectiveEpilogueFwdINS6_IJSA_SA_SA_EEES9_SD_SF_Li256ELb1ELb1ELb1ELb0EEENS1_36VarlenDynamicPersistentTileSchedulerILi128ELi128ELi256ELi128ELb1ELb1ELb1ELb0ELb1ELb1EEEEEEEEEvNT_6ParamsE,"",@"SHT_CUDA_INFO"
	.sectionflags	@""
	.align	4


	//----- nvinfo : EIATTR_CUDA_API_VERSION
	.align		4
        /*0000*/ 	.byte	0x04, 0x37
        /*0002*/ 	.short	(.L_347 - .L_346)
.L_346:
        /*0004*/ 	.word	0x00000082


	//----- nvinfo : EIATTR_KPARAM_INFO
	.align		4
.L_347:
        /*0008*/ 	.byte	0x04, 0x17
        /*000a*/ 	.short	(.L_349 - .L_348)
.L_348:
        /*000c*/ 	.word	0x00000000
        /*0010*/ 	.short	0x0000
        /*0012*/ 	.short	0x0070
        /*0014*/ 	.byte	0x00, 0xf0, 0x01, 0x2a


	//----- nvinfo : EIATTR_SPARSE_MMA_MASK
	.align		4
.L_349:
        /*0018*/ 	.byte	0x03, 0x50
        /*001a*/ 	.short	0x0000


	//----- nvinfo : EIATTR_MAXREG_COUNT
	.align		4
        /*001c*/ 	.byte	0x03, 0x1b
        /*001e*/ 	.short	0x00a8


	//----- nvinfo : EIATTR_NUM_BARRIERS
	.align		4
        /*0020*/ 	.byte	0x02, 0x4c
        /*0022*/ 	.byte	0x09
	.zero		1


	//----- nvinfo : EIATTR_EXTERNS
	.align		4
        /*0024*/ 	.byte	0x04, 0x0f
        /*0026*/ 	.short	(.L_351 - .L_350)


	//   ....[0]....
	.align		4
.L_350:
        /*0028*/ 	.word	index@(__assertfail)


	//----- nvinfo : EIATTR_ANNOTATIONS
	.align		4
.L_351:
        /*002c*/ 	.byte	0x04, 0x55
        /*002e*/ 	.short	(.L_353 - .L_352)


	//   ....[0]....
.L_352:
        /* <DEDUP_REMOVED lines=69> */


	//----- nvinfo : EIATTR_MERCURY_ISA_VERSION
	.align		4
.L_353:
        /*0470*/ 	.byte	0x03, 0x5f
        /*0472*/ 	.short	0x0101


	//----- nvinfo : EIATTR_UNUSED_LOAD_BYTE_OFFSET
	.align		4
        /*0474*/ 	.byte	0x04, 0x44
        /*0476*/ 	.short	(.L_355 - .L_354)


	//   ....[0]....
.L_354:
        /*0478*/ 	.word	0x000009f0
        /*047c*/ 	.word	0x0000fff0


	//   ....[1]....
        /*0480*/ 	.word	0x00007fb0
        /*0484*/ 	.word	0x0000fff0


	//----- nvinfo : EIATTR_INT_WARP_WIDE_INSTR_OFFSETS
	.align		4
.L_355:
        /*0488*/ 	.byte	0x04, 0x31
        /*048a*/ 	.short	(.L_357 - .L_356)


	//   ....[0]....
.L_356:
        /*048c*/ 	.word	0x00000120


	//   ....[1]....
        /*0490*/ 	.word	0x00000160


	//   ....[2]....
        /*0494*/ 	.word	0x00000220


	//   ....[3]....
        /*0498*/ 	.word	0x0000c280


	//   ....[4]....
        /*049c*/ 	.word	0x0000c310


	//   ....[5]....
        /*04a0*/ 	.word	0x0000fd50


	//   ....[6]....
        /*04a4*/ 	.word	0x0000fdb0


	//----- nvinfo : EIATTR_COOP_GROUP_MASK_REGIDS
	.align		4
.L_357:
        /*04a8*/ 	.byte	0x04, 0x29
        /*04aa*/ 	.short	(.L_359 - .L_358)


	//   ....[0]....
.L_358:
        /*04ac*/ 	.word	0xffffffff


	//   ....[1]....
        /*04b0*/ 	.word	0xffffffff


	//   ....[2]....
        /*04b4*/ 	.word	0xffffffff


	//   ....[3]....
        /*04b8*/ 	.word	0xffffffff


	//   ....[4]....
        /*04bc*/ 	.word	0xffffffff


	//   ....[5]....
        /*04c0*/ 	.word	0xffffffff


	//   ....[6]....
        /*04c4*/ 	.word	0xffffffff


	//   ....[7]....
        /*04c8*/ 	.word	0xffffffff


	//   ....[8]....
        /*04cc*/ 	.word	0xffffffff


	//   ....[9]....
        /*04d0*/ 	.word	0xffffffff


	//   ....[10]....
        /*04d4*/ 	.word	0xffffffff


	//   ....[11]....
        /*04d8*/ 	.word	0xffffffff


	//   ....[12]....
        /*04dc*/ 	.word	0xffffffff


	//   ....[13]....
        /*04e0*/ 	.word	0xffffffff


	//   ....[14]....
        /*04e4*/ 	.word	0xffffffff


	//   ....[15]....
        /*04e8*/ 	.word	0xffffffff


	//   ....[16]....
        /*04ec*/ 	.word	0xffffffff


	//   ....[17]....
        /*04f0*/ 	.word	0xffffffff


	//   ....[18]....
        /*04f4*/ 	.word	0xffffffff


	//   ....[19]....
        /*04f8*/ 	.word	0xffffffff


	//   ....[20]....
        /*04fc*/ 	.word	0xffffffff


	//   ....[21]....
        /*0500*/ 	.word	0xffffffff


	//   ....[22]....
        /*0504*/ 	.word	0xffffffff


	//   ....[23]....
        /*0508*/ 	.word	0xffffffff


	//   ....[24]....
        /*050c*/ 	.word	0xffffffff


	//   ....[25]....
        /*0510*/ 	.word	0xffffffff


	//   ....[26]....
        /*0514*/ 	.word	0xffffffff


	//   ....[27]....
        /*0518*/ 	.word	0xffffffff


	//   ....[28]....
        /*051c*/ 	.word	0xffffffff


	//   ....[29]....
        /*0520*/ 	.word	0xffffffff


	//   ....[30]....
        /*0524*/ 	.word	0xffffffff


	//   ....[31]....
        /*0528*/ 	.word	0xffffffff


	//   ....[32]....
        /*052c*/ 	.word	0xffffffff


	//   ....[33]....
        /*0530*/ 	.word	0xffffffff


	//   ....[34]....
        /*0534*/ 	.word	0xffffffff


	//   ....[35]....
        /*0538*/ 	.word	0xffffffff


	//   ....[36]....
        /*053c*/ 	.word	0xffffffff


	//   ....[37]....
        /*0540*/ 	.word	0xffffffff


	//   ....[38]....
        /*0544*/ 	.word	0xffffffff


	//   ....[39]....
        /*0548*/ 	.word	0xffffffff


	//   ....[40]....
        /*054c*/ 	.word	0xffffffff


	//   ....[41]....
        /*0550*/ 	.word	0xffffffff


	//   ....[42]....
        /*0554*/ 	.word	0xffffffff


	//   ....[43]....
        /*0558*/ 	.word	0xffffffff


	//   ....[44]....
        /*055c*/ 	.word	0xffffffff


	//   ....[45]....
        /*0560*/ 	.word	0xffffffff


	//   ....[46]....
        /*0564*/ 	.word	0xffffffff


	//   ....[47]....
        /*0568*/ 	.word	0xffffffff


	//   ....[48]....
        /*056c*/ 	.word	0xffffffff


	//   ....[49]....
        /*0570*/ 	.word	0xffffffff


	//   ....[50]....
        /*0574*/ 	.word	0xffffffff


	//   ....[51]....
        /*0578*/ 	.word	0xffffffff


	//   ....[52]....
        /*057c*/ 	.word	0xffffffff


	//   ....[53]....
        /*0580*/ 	.word	0xffffffff


	//   ....[54]....
        /*0584*/ 	.word	0xffffffff


	//   ....[55]....
        /*0588*/ 	.word	0xffffffff


	//   ....[56]....
        /*058c*/ 	.word	0xffffffff


	//   ....[57]....
        /*0590*/ 	.word	0xffffffff


	//   ....[58]....
        /*0594*/ 	.word	0xffffffff


	//   ....[59]....
        /*0598*/ 	.word	0xffffffff


	//   ....[60]....
        /*059c*/ 	.word	0xffffffff


	//   ....[61]....
        /*05a0*/ 	.word	0xffffffff


	//   ....[62]....
        /*05a4*/ 	.word	0xffffffff


	//   ....[63]....
        /*05a8*/ 	.word	0xffffffff


	//   ....[64]....
        /*05ac*/ 	.word	0xffffffff


	//   ....[65]....
        /*05b0*/ 	.word	0xffffffff


	//   ....[66]....
        /*05b4*/ 	.word	0xffffffff


	//   ....[67]....
        /*05b8*/ 	.word	0xffffffff


	//   ....[68]....
        /*05bc*/ 	.word	0xffffffff


	//   ....[69]....
        /*05c0*/ 	.word	0xffffffff


	//   ....[70]....
        /*05c4*/ 	.word	0xffffffff


	//   ....[71]....
        /*05c8*/ 	.word	0xffffffff


	//   ....[72]....
        /*05cc*/ 	.word	0xffffffff


	//   ....[73]....
        /*05d0*/ 	.word	0xffffffff


	//   ....[74]....
        /*05d4*/ 	.word	0xffffffff


	//   ....[75]....
        /*05d8*/ 	.word	0xffffffff


	//   ....[76]....
        /*05dc*/ 	.word	0xffffffff


	//   ....[77]....
        /*05e0*/ 	.word	0xffffffff


	//   ....[78]....
        /*05e4*/ 	.word	0xffffffff


	//   ....[79]....
        /*05e8*/ 	.word	0xffffffff


	//   ....[80]....
        /*05ec*/ 	.word	0xffffffff


	//   ....[81]....
        /*05f0*/ 	.word	0xffffffff


	//   ....[82]....
        /*05f4*/ 	.word	0xffffffff


	//   ....[83]....
        /*05f8*/ 	.word	0xffffffff


	//   ....[84]....
        /*05fc*/ 	.word	0xffffffff


	//   ....[85]....
        /*0600*/ 	.word	0xffffffff


	//   ....[86]....
        /*0604*/ 	.word	0xffffffff


	//   ....[87]....
        /*0608*/ 	.word	0xffffffff


	//   ....[88]....
        /*060c*/ 	.word	0xffffffff


	//   ....[89]....
        /*0610*/ 	.word	0xffffffff


	//   ....[90]....
        /*0614*/ 	.word	0xffffffff


	//   ....[91]....
        /*0618*/ 	.word	0xffffffff


	//   ....[92]....
        /*061c*/ 	.word	0xffffffff


	//   ....[93]....
        /*0620*/ 	.word	0xffffffff


	//   ....[94]....
        /*0624*/ 	.word	0xffffffff


	//   ....[95]....
        /*0628*/ 	.word	0xffffffff


	//   ....[96]....
        /*062c*/ 	.word	0xffffffff


	//   ....[97]....
        /*0630*/ 	.word	0x0500000f


	//   ....[98]....
        /*0634*/ 	.word	0x0500000f


	//   ....[99]....
        /*0638*/ 	.word	0x0500000f


	//   ....[100]....
        /*063c*/ 	.word	0x0500000f


	//   ....[101]....
        /*0640*/ 	.word	0x0500000f


	//   ....[102]....
        /*0644*/ 	.word	0x0500000f


	//   ....[103]....
        /*0648*/ 	.word	0x0500000f


	//   ....[104]....
        /*064c*/ 	.word	0x0500000f


	//   ....[105]....
        /*0650*/ 	.word	0x0500000f


	//   ....[106]....
        /*0654*/ 	.word	0x0500000f


	//   ....[107]....
        /*0658*/ 	.word	0x0500000f


	//   ....[108]....
        /*065c*/ 	.word	0x0500000f


	//   ....[109]....
        /*0660*/ 	.word	0x0500000f


	//   ....[110]....
        /*0664*/ 	.word	0x0500000f


	//   ....[111]....
        /*0668*/ 	.word	0x0500000f


	//   ....[112]....
        /*066c*/ 	.word	0x0500000f


	//   ....[113]....
        /*0670*/ 	.word	0x0500000f


	//   ....[114]....
        /*0674*/ 	.word	0x0500000f


	//   ....[115]....
        /*0678*/ 	.word	0x0500000f


	//   ....[116]....
        /*067c*/ 	.word	0x0500000f


	//   ....[117]....
        /*0680*/ 	.word	0x0500000f


	//   ....[118]....
        /*0684*/ 	.word	0x0500000f


	//   ....[119]....
        /*0688*/ 	.word	0x0500000f


	//   ....[120]....
        /*068c*/ 	.word	0x0500000f


	//   ....[121]....
        /*0690*/ 	.word	0x0500000f


	//   ....[122]....
        /*0694*/ 	.word	0x0500000f


	//   ....[123]....
        /*0698*/ 	.word	0x0500000f


	//   ....[124]....
        /*069c*/ 	.word	0x0500000f


	//   ....[125]....
        /*06a0*/ 	.word	0x0500000f


	//   ....[126]....
        /*06a4*/ 	.word	0x0500000f


	//   ....[127]....
        /*06a8*/ 	.word	0x0500000f


	//   ....[128]....
        /*06ac*/ 	.word	0x0500000f


	//   ....[129]....
        /*06b0*/ 	.word	0x0500000f


	//   ....[130]....
        /*06b4*/ 	.word	0x0500000f


	//   ....[131]....
        /*06b8*/ 	.word	0x0500000f


	//   ....[132]....
        /*06bc*/ 	.word	0x0500000f


	//----- nvinfo : EIATTR_COOP_GROUP_INSTR_OFFSETS
	.align		4
.L_359:
        /*06c0*/ 	.byte	0x04, 0x28
        /*06c2*/ 	.short	(.L_361 - .L_360)


	//   ....[0]....
.L_360:
        /*06c4*/ 	.word	0x00000060


	//   ....[1]....
        /*06c8*/ 	.word	0x00000130


	//   ....[2]....
        /*06cc*/ 	.word	0x00000230


	//   ....[3]....
        /*06d0*/ 	.word	0x000003a0


	//   ....[4]....
        /*06d4*/ 	.word	0x00000500


	//   ....[5]....
        /*06d8*/ 	.word	0x00000620


	//   ....[6]....
        /*06dc*/ 	.word	0x00000780


	//   ....[7]....
        /*06e0*/ 	.word	0x00001730


	//   ....[8]....
        /*06e4*/ 	.word	0x000032e0


	//   ....[9]....
        /*06e8*/ 	.word	0x00003300


	//   ....[10]....
        /*06ec*/ 	.word	0x00003970


	//   ....[11]....
        /*06f0*/ 	.word	0x000039d0


	//   ....[12]....
        /*06f4*/ 	.word	0x00005db0


	//   ....[13]....
        /*06f8*/ 	.word	0x00005de0


	//   ....[14]....
        /*06fc*/ 	.word	0x000062f0


	//   ....[15]....
        /*0700*/ 	.word	0x00006350


	//   ....[16]....
        /*0704*/ 	.word	0x000075b0


	//   ....[17]....
        /*0708*/ 	.word	0x00007600


	//   ....[18]....
        /*070c*/ 	.word	0x00007980


	//   ....[19]....
        /*0710*/ 	.word	0x000079a0


	//   ....[20]....
        /*0714*/ 	.word	0x00008a30


	//   ....[21]....
        /*0718*/ 	.word	0x00008a70


	//   ....[22]....
        /*071c*/ 	.word	0x00008a90


	//   ....[23]....
        /*0720*/ 	.word	0x00008ac0


	//   ....[24]....
        /*0724*/ 	.word	0x00009130


	//   ....[25]....
        /*0728*/ 	.word	0x00009170


	//   ....[26]....
        /*072c*/ 	.word	0x00009230


	//   ....[27]....
        /*0730*/ 	.word	0x00009250


	//   ....[28]....
        /*0734*/ 	.word	0x00009310


	//   ....[29]....
        /*0738*/ 	.word	0x00009330


	//   ....[30]....
        /*073c*/ 	.word	0x00009400


	//   ....[31]....
        /*0740*/ 	.word	0x00009420


	//   ....[32]....
        /*0744*/ 	.word	0x000097b0


	//   ....[33]....
        /*0748*/ 	.word	0x000097c0


	//   ....[34]....
        /*074c*/ 	.word	0x00009c00


	//   ....[35]....
        /*0750*/ 	.word	0x00009c10


	//   ....[36]....
        /*0754*/ 	.word	0x0000a820


	//   ....[37]....
        /*0758*/ 	.word	0x0000a850


	//   ....[38]....
        /*075c*/ 	.word	0x0000a920


	//   ....[39]....
        /*0760*/ 	.word	0x0000a940


	//   ....[40]....
        /*0764*/ 	.word	0x0000aa00


	//   ....[41]....
        /*0768*/ 	.word	0x0000aa20


	//   ....[42]....
        /*076c*/ 	.word	0x0000aaf0


	//   ....[43]....
        /*0770*/ 	.word	0x0000ab10


	//   ....[44]....
        /*0774*/ 	.word	0x0000ac50


	//   ....[45]....
        /*0778*/ 	.word	0x0000ae80


	//   ....[46]....
        /*077c*/ 	.word	0x0000aeb0


	//   ....[47]....
        /*0780*/ 	.word	0x0000aee0


	//   ....[48]....
        /*0784*/ 	.word	0x0000af10


	//   ....[49]....
        /*0788*/ 	.word	0x0000af40


	//   ....[50]....
        /*078c*/ 	.word	0x0000af70


	//   ....[51]....
        /*0790*/ 	.word	0x0000b110


	//   ....[52]....
        /*0794*/ 	.word	0x0000b140


	//   ....[53]....
        /*0798*/ 	.word	0x0000b170


	//   ....[54]....
        /*079c*/ 	.word	0x0000b1a0


	//   ....[55]....
        /*07a0*/ 	.word	0x0000b1d0


	//   ....[56]....
        /*07a4*/ 	.word	0x0000b200


	//   ....[57]....
        /*07a8*/ 	.word	0x0000b290


	//   ....[58]....
        /*07ac*/ 	.word	0x0000b2c0


	//   ....[59]....
        /*07b0*/ 	.word	0x0000b2d0


	//   ....[60]....
        /*07b4*/ 	.word	0x0000b380


	//   ....[61]....
        /*07b8*/ 	.word	0x0000c860


	//   ....[62]....
        /*07bc*/ 	.word	0x0000d420


	//   ....[63]....
        /*07c0*/ 	.word	0x0000d440


	//   ....[64]....
        /*07c4*/ 	.word	0x0000d470


	//   ....[65]....
        /*07c8*/ 	.word	0x0000d4a0


	//   ....[66]....
        /*07cc*/ 	.word	0x0000d5c0


	//   ....[67]....
        /*07d0*/ 	.word	0x0000d5d0


	//   ....[68]....
        /*07d4*/ 	.word	0x0000d670


	//   ....[69]....
        /*07d8*/ 	.word	0x0000d680


	//   ....[70]....
        /*07dc*/ 	.word	0x0000d720


	//   ....[71]....
        /*07e0*/ 	.word	0x0000d730


	//   ....[72]....
        /*07e4*/ 	.word	0x0000d7d0


	//   ....[73]....
        /*07e8*/ 	.word	0x0000d7e0


	//   ....[74]....
        /*07ec*/ 	.word	0x0000d860


	//   ....[75]....
        /*07f0*/ 	.word	0x0000d890


	//   ....[76]....
        /*07f4*/ 	.word	0x0000d8e0


	//   ....[77]....
        /*07f8*/ 	.word	0x0000d920


	//   ....[78]....
        /*07fc*/ 	.word	0x00010480


	//   ....[79]....
        /*0800*/ 	.word	0x000104b0


	//   ....[80]....
        /*0804*/ 	.word	0x00010520


	//   ....[81]....
        /*0808*/ 	.word	0x00010550


	//   ....[82]....
        /*080c*/ 	.word	0x00010580


	//   ....[83]....
        /*0810*/ 	.word	0x000105b0


	//   ....[84]....
        /*0814*/ 	.word	0x000105e0


	//   ....[85]....
        /*0818*/ 	.word	0x00010610


	//   ....[86]....
        /*081c*/ 	.word	0x000107d0


	//   ....[87]....
        /*0820*/ 	.word	0x00010800


	//   ....[88]....
        /*0824*/ 	.word	0x00010830


	//   ....[89]....
        /*0828*/ 	.word	0x00010860


	//   ....[90]....
        /*082c*/ 	.word	0x00010890


	//   ....[91]....
        /*0830*/ 	.word	0x000108c0


	//   ....[92]....
        /*0834*/ 	.word	0x00010980


	//   ....[93]....
        /*0838*/ 	.word	0x000109a0


	//   ....[94]....
        /*083c*/ 	.word	0x000109b0


	//   ....[95]....
        /*0840*/ 	.word	0x00010a10


	//   ....[96]....
        /*0844*/ 	.word	0x00011130


	//   ....[97]....
        /*0848*/ 	.word	0x000115e0


	//   ....[98]....
        /*084c*/ 	.word	0x00011760


	//   ....[99]....
        /*0850*/ 	.word	0x000117b0


	//   ....[100]....
        /*0854*/ 	.word	0x00011840


	//   ....[101]....
        /*0858*/ 	.word	0x000118d0


	//   ....[102]....
        /*085c*/ 	.word	0x00011a10


	//   ....[103]....
        /*0860*/ 	.word	0x00011b00


	//   ....[104]....
        /*0864*/ 	.word	0x00011be0


	//   ....[105]....
        /*0868*/ 	.word	0x00011cf0


	//   ....[106]....
        /*086c*/ 	.word	0x00011d50


	//   ....[107]....
        /*0870*/ 	.word	0x00011e60


	//   ....[108]....
        /*0874*/ 	.word	0x00011ec0


	//   ....[109]....
        /*0878*/ 	.word	0x00011fd0


	//   ....[110]....
        /*087c*/ 	.word	0x00012030


	//   ....[111]....
        /*0880*/ 	.word	0x00012130


	//   ....[112]....
        /*0884*/ 	.word	0x000121a0


	//   ....[113]....
        /*0888*/ 	.word	0x00012280


	//   ....[114]....
        /*088c*/ 	.word	0x000125f0


	//   ....[115]....
        /*0890*/ 	.word	0x00012690


	//   ....[116]....
        /*0894*/ 	.word	0x00012830


	//   ....[117]....
        /*0898*/ 	.word	0x000128b0


	//   ....[118]....
        /*089c*/ 	.word	0x00012930


	//   ....[119]....
        /*08a0*/ 	.word	0x000129b0


	//   ....[120]....
        /*08a4*/ 	.word	0x00012a30


	//   ....[121]....
        /*08a8*/ 	.word	0x00012ac0


	//   ....[122]....
        /*08ac*/ 	.word	0x00012b60


	//   ....[123]....
        /*08b0*/ 	.word	0x00012c10


	//   ....[124]....
        /*08b4*/ 	.word	0x00012c90


	//   ....[125]....
        /*08b8*/ 	.word	0x00012d10


	//   ....[126]....
        /*08bc*/ 	.word	0x00012d90


	//   ....[127]....
        /*08c0*/ 	.word	0x00012e20


	//   ....[128]....
        /*08c4*/ 	.word	0x00012ea0


	//   ....[129]....
        /*08c8*/ 	.word	0x00012f40


	//   ....[130]....
        /*08cc*/ 	.word	0x00012f90


	//   ....[131]....
        /*08d0*/ 	.word	0x00013020


	//   ....[132]....
        /*08d4*/ 	.word	0x00013150


	//----- nvinfo : EIATTR_REG_RECONFIG
	.align		4
.L_361:
        /*08d8*/ 	.byte	0x01, 0x54
	.zero		2


	//----- nvinfo : EIATTR_SYSCALL_OFFSETS
	.align		4
        /*08dc*/ 	.byte	0x04, 0x46
        /*08de*/ 	.short	(.L_363 - .L_362)


	//   ....[0]....
.L_362:
        /*08e0*/ 	.word	0x00001910


	//   ....[1]....
        /*08e4*/ 	.word	0x0000c480


	//   ....[2]....
        /*08e8*/ 	.word	0x0000c5d0


	//   ....[3]....
        /*08ec*/ 	.word	0x0000c6d0


	//   ....[4]....
        /*08f0*/ 	.word	0x0000d000


	//----- nvinfo : EIATTR_MBARRIER_INSTR_OFFSETS
	.align		4
.L_363:
        /*08f4*/ 	.byte	0x04, 0x39
        /*08f6*/ 	.short	(.L_365 - .L_364)


	//   ....[0]....
.L_364:
        /*08f8*/ 	.word	0x00000250
        /*08fc*/ 	.word	0x000000ff
        /*0900*/ 	.word	0x00034800
        /*0904*/ 	.short	0x0100
        /*0906*/ 	.byte	0x08
	.zero		1


	//   ....[1]....
        /*0908*/ 	.word	0x00000260
        /*090c*/ 	.word	0x000000ff
        /*0910*/ 	.word	0x00034820
        /*0914*/ 	.short	0x0100
        /*0916*/ 	.byte	0x08
	.zero		1


	//   ....[2]....
        /*0918*/ 	.word	0x00000350
        /*091c*/ 	.word	0x000000ff
        /*0920*/ 	.word	0x00034830
        /*0924*/ 	.short	0x0100
        /*0926*/ 	.byte	0x08
	.zero		1


	//   ....[3]....
        /*0928*/ 	.word	0x00000360
        /*092c*/ 	.word	0x000000ff
        /*0930*/ 	.word	0x00034840
        /*0934*/ 	.short	0x0100
        /*0936*/ 	.byte	0x08
	.zero		1


	//   ....[4]....
        /*0938*/ 	.word	0x00000370
        /*093c*/ 	.word	0x000000ff
        /*0940*/ 	.word	0x00034838
        /*0944*/ 	.short	0x0100
        /*0946*/ 	.byte	0x08
	.zero		1


	//   ....[5]....
        /*0948*/ 	.word	0x00000380
        /*094c*/ 	.word	0x000000ff
        /*0950*/ 	.word	0x00034848
        /*0954*/ 	.short	0x0100
        /*0956*/ 	.byte	0x08
	.zero		1


	//   ....[6]....
        /*0958*/ 	.word	0x000004b0
        /*095c*/ 	.word	0x000000ff
        /*0960*/ 	.word	0x00034850
        /*0964*/ 	.short	0x0100
        /*0966*/ 	.byte	0x08
	.zero		1


	//   ....[7]....
        /*0968*/ 	.word	0x000004c0
        /*096c*/ 	.word	0x000000ff
        /*0970*/ 	.word	0x00034860
        /*0974*/ 	.short	0x0100
        /*0976*/ 	.byte	0x08
	.zero		1


	//   ....[8]....
        /*0978*/ 	.word	0x000004d0
        /*097c*/ 	.word	0x000000ff
        /*0980*/ 	.word	0x00034858
        /*0984*/ 	.short	0x0100
        /*0986*/ 	.byte	0x08
	.zero		1


	//   ....[9]....
        /*0988*/ 	.word	0x000004e0
        /*098c*/ 	.word	0x000000ff
        /*0990*/ 	.word	0x00034868
        /*0994*/ 	.short	0x0100
        /*0996*/ 	.byte	0x08
	.zero		1


	//   ....[10]....
        /*0998*/ 	.word	0x000005d0
        /*099c*/ 	.word	0x000000ff
        /*09a0*/ 	.word	0x00034870
        /*09a4*/ 	.short	0x0100
        /*09a6*/ 	.byte	0x06
	.zero		1


	//   ....[11]....
        /*09a8*/ 	.word	0x000005e0
        /*09ac*/ 	.word	0x000000ff
        /*09b0*/ 	.word	0x00034880
        /*09b4*/ 	.short	0x0100
        /*09b6*/ 	.byte	0x06
	.zero		1


	//   ....[12]....
        /*09b8*/ 	.word	0x000005f0
        /*09bc*/ 	.word	0x000000ff
        /*09c0*/ 	.word	0x00034878
        /*09c4*/ 	.short	0x0100
        /*09c6*/ 	.byte	0x06
	.zero		1


	//   ....[13]....
        /*09c8*/ 	.word	0x00000600
        /*09cc*/ 	.word	0x000000ff
        /*09d0*/ 	.word	0x00034888
        /*09d4*/ 	.short	0x0100
        /*09d6*/ 	.byte	0x06
	.zero		1


	//   ....[14]....
        /*09d8*/ 	.word	0x00000730
        /*09dc*/ 	.word	0x000000ff
        /*09e0*/ 	.word	0x00034890
        /*09e4*/ 	.short	0x0100
        /*09e6*/ 	.byte	0x08
	.zero		1


	//   ....[15]....
        /*09e8*/ 	.word	0x00000740
        /*09ec*/ 	.word	0x000000ff
        /*09f0*/ 	.word	0x000348a0
        /*09f4*/ 	.short	0x0100
        /*09f6*/ 	.byte	0x08
	.zero		1


	//   ....[16]....
        /*09f8*/ 	.word	0x00000750
        /*09fc*/ 	.word	0x000000ff
        /*0a00*/ 	.word	0x00034898
        /*0a04*/ 	.short	0x0100
        /*0a06*/ 	.byte	0x08
	.zero		1


	//   ....[17]....
        /*0a08*/ 	.word	0x00000760
        /*0a0c*/ 	.word	0x000000ff
        /*0a10*/ 	.word	0x000348a8
        /*0a14*/ 	.short	0x0100
        /*0a16*/ 	.byte	0x08
	.zero		1


	//   ....[18]....
        /*0a18*/ 	.word	0x00000890
        /*0a1c*/ 	.word	0x000000ff
        /*0a20*/ 	.word	0x000348b0
        /*0a24*/ 	.short	0x0100
        /*0a26*/ 	.byte	0x08
	.zero		1


	//   ....[19]....
        /*0a28*/ 	.word	0x000008a0
        /*0a2c*/ 	.word	0x000000ff
        /*0a30*/ 	.word	0x000348c0
        /*0a34*/ 	.short	0x0100
        /*0a36*/ 	.byte	0x08
	.zero		1


	//   ....[20]....
        /*0a38*/ 	.word	0x000008b0
        /*0a3c*/ 	.word	0x000000ff
        /*0a40*/ 	.word	0x000348b8
        /*0a44*/ 	.short	0x0100
        /*0a46*/ 	.byte	0x08
	.zero		1


	//   ....[21]....
        /*0a48*/ 	.word	0x000008c0
        /*0a4c*/ 	.word	0x000000ff
        /*0a50*/ 	.word	0x000348c8
        /*0a54*/ 	.short	0x0100
        /*0a56*/ 	.byte	0x08
	.zero		1


	//   ....[22]....
        /*0a58*/ 	.word	0x000019c0
        /*0a5c*/ 	.word	0x00000000
        /*0a60*/ 	.word	0x00034800
        /*0a64*/ 	.short	0x010a
        /*0a66*/ 	.byte	0x3f
	.zero		1


	//   ....[23]....
        /*0a68*/ 	.word	0x00001a30
        /*0a6c*/ 	.word	0x00000003
        /*0a70*/ 	.word	0x00034830
        /*0a74*/ 	.short	0x010a
        /*0a76*/ 	.byte	0x3f
	.zero		1


	//   ....[24]....
        /*0a78*/ 	.word	0x00001aa0
        /*0a7c*/ 	.word	0x00000003
        /*0a80*/ 	.word	0x00034830
        /*0a84*/ 	.short	0x010a
        /*0a86*/ 	.byte	0x3f
	.zero		1


	//   ....[25]....
        /*0a88*/ 	.word	0x000028f0
        /*0a8c*/ 	.word	0x00000003
        /*0a90*/ 	.word	0x00000000
        /*0a94*/ 	.short	0x0101
        /*0a96*/ 	.byte	0x3f
	.zero		1


	//   ....[26]....
        /*0a98*/ 	.word	0x00004930
        /*0a9c*/ 	.word	0x0000000d
        /*0aa0*/ 	.word	0x00034830
        /*0aa4*/ 	.short	0x010a
        /*0aa6*/ 	.byte	0x3f
	.zero		1


	//   ....[27]....
        /*0aa8*/ 	.word	0x00004980
        /*0aac*/ 	.word	0x0000000d
        /*0ab0*/ 	.word	0x00034830
        /*0ab4*/ 	.short	0x010a
        /*0ab6*/ 	.byte	0x3f
	.zero		1


	//   ....[28]....
        /*0ab8*/ 	.word	0x000051b0
        /*0abc*/ 	.word	0x0000000b
        /*0ac0*/ 	.word	0x00034850
        /*0ac4*/ 	.short	0x010a
        /*0ac6*/ 	.byte	0x3f
	.zero		1


	//   ....[29]....
        /*0ac8*/ 	.word	0x000051f0
        /*0acc*/ 	.word	0x0000000b
        /*0ad0*/ 	.word	0x00034850
        /*0ad4*/ 	.short	0x010a
        /*0ad6*/ 	.byte	0x3f
	.zero		1


	//   ....[30]....
        /*0ad8*/ 	.word	0x000069d0
        /*0adc*/ 	.word	0x00000021
        /*0ae0*/ 	.word	0x00000000
        /*0ae4*/ 	.short	0x0101
        /*0ae6*/ 	.byte	0x3f
	.zero		1


	//   ....[31]....
        /*0ae8*/ 	.word	0x00006a20
        /*0aec*/ 	.word	0x00000023
        /*0af0*/ 	.word	0x00000000
        /*0af4*/ 	.short	0x0101
        /*0af6*/ 	.byte	0x3f
	.zero		1


	//   ....[32]....
        /*0af8*/ 	.word	0x00007510
        /*0afc*/ 	.word	0x0000000c
        /*0b00*/ 	.word	0x00034850
        /*0b04*/ 	.short	0x010a
        /*0b06*/ 	.byte	0x3f
	.zero		1


	//   ....[33]....
        /*0b08*/ 	.word	0x00007550
        /*0b0c*/ 	.word	0x0000000c
        /*0b10*/ 	.word	0x00034850
        /*0b14*/ 	.short	0x010a
        /*0b16*/ 	.byte	0x3f
	.zero		1


	//   ....[34]....
        /*0b18*/ 	.word	0x00007b40
        /*0b1c*/ 	.word	0x00000006
        /*0b20*/ 	.word	0x00000000
        /*0b24*/ 	.short	0x0101
        /*0b26*/ 	.byte	0x3f
	.zero		1


	//   ....[35]....
        /*0b28*/ 	.word	0x00009160
        /*0b2c*/ 	.word	0x00000011
        /*0b30*/ 	.word	0x00000000
        /*0b34*/ 	.short	0x0101
        /*0b36*/ 	.byte	0x3f
	.zero		1


	//   ....[36]....
        /*0b38*/ 	.word	0x00009620
        /*0b3c*/ 	.word	0x00000011
        /*0b40*/ 	.word	0x00000000
        /*0b44*/ 	.short	0x0101
        /*0b46*/ 	.byte	0x3f
	.zero		1


	//   ....[37]....
        /*0b48*/ 	.word	0x0000cab0
        /*0b4c*/ 	.word	0x00000000
        /*0b50*/ 	.word	0x00034840
        /*0b54*/ 	.short	0x010a
        /*0b56*/ 	.byte	0x3f
	.zero		1


	//   ....[38]....
        /*0b58*/ 	.word	0x0000da30
        /*0b5c*/ 	.word	0x00000012
        /*0b60*/ 	.word	0x00034800
        /*0b64*/ 	.short	0x0107
        /*0b66*/ 	.byte	0x3f
	.zero		1


	//   ....[39]....
        /*0b68*/ 	.word	0x0000db40
        /*0b6c*/ 	.word	0x00000012
        /*0b70*/ 	.word	0x00034800
        /*0b74*/ 	.short	0x0101
        /*0b76*/ 	.byte	0x3f
	.zero		1


	//   ....[40]....
        /*0b78*/ 	.word	0x0000db60
        /*0b7c*/ 	.word	0x00000012
        /*0b80*/ 	.word	0x00034820
        /*0b84*/ 	.short	0x010a
        /*0b86*/ 	.byte	0x3f
	.zero		1


	//   ....[41]....
        /*0b88*/ 	.word	0x0000df20
        /*0b8c*/ 	.word	0x00000003
        /*0b90*/ 	.word	0x00034840
        /*0b94*/ 	.short	0x010a
        /*0b96*/ 	.byte	0x3f
	.zero		1


	//   ....[42]....
        /*0b98*/ 	.word	0x0000e3b0
        /*0b9c*/ 	.word	0x00000003
        /*0ba0*/ 	.word	0x00000060
        /*0ba4*/ 	.short	0x010a
        /*0ba6*/ 	.byte	0x3f
	.zero		1


	//   ....[43]....
        /*0ba8*/ 	.word	0x0000ea40
        /*0bac*/ 	.word	0x00000003
        /*0bb0*/ 	.word	0x00034840
        /*0bb4*/ 	.short	0x010a
        /*0bb6*/ 	.byte	0x3f
	.zero		1


	//   ....[44]....
        /*0bb8*/ 	.word	0x0000eed0
        /*0bbc*/ 	.word	0x00000002
        /*0bc0*/ 	.word	0x00000060
        /*0bc4*/ 	.short	0x010a
        /*0bc6*/ 	.byte	0x3f
	.zero		1


	//   ....[45]....
        /*0bc8*/ 	.word	0x0000f4a0
        /*0bcc*/ 	.word	0x00000002
        /*0bd0*/ 	.word	0x00034840
        /*0bd4*/ 	.short	0x010a
        /*0bd6*/ 	.byte	0x3f
	.zero		1


	//   ....[46]....
        /*0bd8*/ 	.word	0x0000f930
        /*0bdc*/ 	.word	0x00000002
        /*0be0*/ 	.word	0x00000060
        /*0be4*/ 	.short	0x010a
        /*0be6*/ 	.byte	0x3f
	.zero		1


	//   ....[47]....
        /*0be8*/ 	.word	0x0000feb0
        /*0bec*/ 	.word	0x00000000
        /*0bf0*/ 	.word	0x00034860
        /*0bf4*/ 	.short	0x010a
        /*0bf6*/ 	.byte	0x3f
	.zero		1


	//   ....[48]....
        /*0bf8*/ 	.word	0x000110b0
        /*0bfc*/ 	.word	0x00000000
        /*0c00*/ 	.word	0x00034820
        /*0c04*/ 	.short	0x010a
        /*0c06*/ 	.byte	0x3f
	.zero		1


	//   ....[49]....
        /*0c08*/ 	.word	0x000112a0
        /*0c0c*/ 	.word	0x00000006
        /*0c10*/ 	.word	0x00000000
        /*0c14*/ 	.short	0x010a
        /*0c16*/ 	.byte	0x3f
	.zero		1


	//   ....[50]....
        /*0c18*/ 	.word	0x000112d0
        /*0c1c*/ 	.word	0x00000007
        /*0c20*/ 	.word	0x00000000
        /*0c24*/ 	.short	0x010a
        /*0c26*/ 	.byte	0x3f
	.zero		1


	//   ....[51]....
        /*0c28*/ 	.word	0x00011330
        /*0c2c*/ 	.word	0x00000004
        /*0c30*/ 	.word	0x00000000
        /*0c34*/ 	.short	0x010a
        /*0c36*/ 	.byte	0x3f
	.zero		1


	//   ....[52]....
        /*0c38*/ 	.word	0x00011360
        /*0c3c*/ 	.word	0x00000003
        /*0c40*/ 	.word	0x00000000
        /*0c44*/ 	.short	0x010a
        /*0c46*/ 	.byte	0x3f
	.zero		1


	//   ....[53]....
        /*0c48*/ 	.word	0x000113c0
        /*0c4c*/ 	.word	0x00000000
        /*0c50*/ 	.word	0x00034800
        /*0c54*/ 	.short	0x010a
        /*0c56*/ 	.byte	0x3f
	.zero		1


	//   ....[54]....
        /*0c58*/ 	.word	0x00011410
        /*0c5c*/ 	.word	0x00000003
        /*0c60*/ 	.word	0x00034830
        /*0c64*/ 	.short	0x010a
        /*0c66*/ 	.byte	0x3f
	.zero		1


	//   ....[55]....
        /*0c68*/ 	.word	0x00011460
        /*0c6c*/ 	.word	0x0000000d
        /*0c70*/ 	.word	0x00034830
        /*0c74*/ 	.short	0x010a
        /*0c76*/ 	.byte	0x3f
	.zero		1


	//   ....[56]....
        /*0c78*/ 	.word	0x000114b0
        /*0c7c*/ 	.word	0x0000000b
        /*0c80*/ 	.word	0x00034850
        /*0c84*/ 	.short	0x010a
        /*0c86*/ 	.byte	0x3f
	.zero		1


	//   ....[57]....
        /*0c88*/ 	.word	0x00011500
        /*0c8c*/ 	.word	0x0000000c
        /*0c90*/ 	.word	0x00034850
        /*0c94*/ 	.short	0x010a
        /*0c96*/ 	.byte	0x3f
	.zero		1


	//   ....[58]....
        /*0c98*/ 	.word	0x000116a0
        /*0c9c*/ 	.word	0x00000000
        /*0ca0*/ 	.word	0x00034840
        /*0ca4*/ 	.short	0x010a
        /*0ca6*/ 	.byte	0x3f
	.zero		1


	//   ....[59]....
        /*0ca8*/ 	.word	0x00012300
        /*0cac*/ 	.word	0x00000012
        /*0cb0*/ 	.word	0x00034820
        /*0cb4*/ 	.short	0x010a
        /*0cb6*/ 	.byte	0x3f
	.zero		1


	//   ....[60]....
        /*0cb8*/ 	.word	0x00012350
        /*0cbc*/ 	.word	0x00000003
        /*0cc0*/ 	.word	0x00034840
        /*0cc4*/ 	.short	0x010a
        /*0cc6*/ 	.byte	0x3f
	.zero		1


	//   ....[61]....
        /*0cc8*/ 	.word	0x000123a0
        /*0ccc*/ 	.word	0x00000003
        /*0cd0*/ 	.word	0x00000060
        /*0cd4*/ 	.short	0x010a
        /*0cd6*/ 	.byte	0x3f
	.zero		1


	//   ....[62]....
        /*0cd8*/ 	.word	0x000123f0
        /*0cdc*/ 	.word	0x00000003
        /*0ce0*/ 	.word	0x00034840
        /*0ce4*/ 	.short	0x010a
        /*0ce6*/ 	.byte	0x3f
	.zero		1


	//   ....[63]....
        /*0ce8*/ 	.word	0x00012440
        /*0cec*/ 	.word	0x00000002
        /*0cf0*/ 	.word	0x00000060
        /*0cf4*/ 	.short	0x010a
        /*0cf6*/ 	.byte	0x3f
	.zero		1


	//   ....[64]....
        /*0cf8*/ 	.word	0x00012490
        /*0cfc*/ 	.word	0x00000002
        /*0d00*/ 	.word	0x00034840
        /*0d04*/ 	.short	0x010a
        /*0d06*/ 	.byte	0x3f
	.zero		1


	//   ....[65]....
        /*0d08*/ 	.word	0x000124e0
        /*0d0c*/ 	.word	0x00000002
        /*0d10*/ 	.word	0x00000060
        /*0d14*/ 	.short	0x010a
        /*0d16*/ 	.byte	0x3f
	.zero		1


	//   ....[66]....
        /*0d18*/ 	.word	0x00012530
        /*0d1c*/ 	.word	0x00000000
        /*0d20*/ 	.word	0x00034860
        /*0d24*/ 	.short	0x010a
        /*0d26*/ 	.byte	0x3f
	.zero		1


	//   ....[67]....
        /*0d28*/ 	.word	0x00013070
        /*0d2c*/ 	.word	0x00000000
        /*0d30*/ 	.word	0x00034820
        /*0d34*/ 	.short	0x010a
        /*0d36*/ 	.byte	0x3f
	.zero		1


	//   ....[68]....
        /*0d38*/ 	.word	0x00013210
        /*0d3c*/ 	.word	0x00000006
        /*0d40*/ 	.word	0x00000000
        /*0d44*/ 	.short	0x010a
        /*0d46*/ 	.byte	0x3f
	.zero		1


	//   ....[69]....
        /*0d48*/ 	.word	0x00013260
        /*0d4c*/ 	.word	0x00000007
        /*0d50*/ 	.word	0x00000000
        /*0d54*/ 	.short	0x010a
        /*0d56*/ 	.byte	0x3f
	.zero		1


	//   ....[70]....
        /*0d58*/ 	.word	0x000132b0
        /*0d5c*/ 	.word	0x00000004
        /*0d60*/ 	.word	0x00000000
        /*0d64*/ 	.short	0x010a
        /*0d66*/ 	.byte	0x3f
	.zero		1


	//----- nvinfo : EIATTR_NUM_MBARRIERS
	.align		4
.L_365:
        /*0d68*/ 	.byte	0x03, 0x38
        /*0d6a*/ 	.short	0x0016


	//----- nvinfo : EIATTR_EXIT_INSTR_OFFSETS
	.align		4
        /*0d6c*/ 	.byte	0x04, 0x1c
        /*0d6e*/ 	.short	(.L_367 - .L_366)


	//   ....[0]....
.L_366:
        /*0d70*/ 	.word	0x00000a30


	//   ....[1]....
        /*0d74*/ 	.word	0x0000ac00


	//   ....[2]....
        /*0d78*/ 	.word	0x000113b0


	//----- nvinfo : EIATTR_MAX_THREADS
	.align		4
.L_367:
        /*0d7c*/ 	.byte	0x04, 0x05
        /*0d7e*/ 	.short	(.L_369 - .L_368)
.L_368:
        /*0d80*/ 	.word	0x00000180
        /*0d84*/ 	.word	0x00000001
        /*0d88*/ 	.word	0x00000001


	//----- nvinfo : EIATTR_CRS_STACK_SIZE
	.align		4
.L_369:
        /*0d8c*/ 	.byte	0x04, 0x1e
        /*0d8e*/ 	.short	(.L_371 - .L_370)
.L_370:
        /*0d90*/ 	.word	0x00000000


	//----- nvinfo : EIATTR_CBANK_PARAM_SIZE
	.align		4
.L_371:
        /*0d94*/ 	.byte	0x03, 0x19
        /*0d96*/ 	.short	0x0af0


	//----- nvinfo : EIATTR_PARAM_CBANK
	.align		4
        /*0d98*/ 	.byte	0x04, 0x0a
        /*0d9a*/ 	.short	(.L_373 - .L_372)
	.align		4
.L_372:
        /*0d9c*/ 	.word	index@(.nv.constant0._ZN7cutlass13device_kernelIN5flash11enable_sm90INS1_16FlashAttnFwdSm90INS1_25CollectiveMainloopFwdSm90ILi2EN4cute5tupleIJNS5_1CILi1EEES8_S8_EEENS6_IJNS7_ILi128EEESA_NS7_ILi192EEEEEELi128ENS_10bfloat16_tEfNS_4arch4Sm90ELb0ELb0ELb1ELb1ELb0ELb0ELb0ELb1ELb1ELb1ELb1ELb0EEENS1_21CollectiveEpilogueFwdINS6_IJSA_SA_SA_EEES9_SD_SF_Li256ELb1ELb1ELb1ELb0EEENS1_36VarlenDynamicPersistentTileSchedulerILi128ELi128ELi256ELi128ELb1ELb1ELb1ELb0ELb1ELb1EEEEEEEEEvNT_6ParamsE)
        /*0da0*/ 	.short	0x0210
        /*0da2*/ 	.short	0x0af0


	//----- nvinfo : EIATTR_SW_WAR
	.align		4
.L_373:
        /*0da4*/ 	.byte	0x04, 0x36
        /*0da6*/ 	.short	(.L_375 - .L_374)
.L_374:
        /*0da8*/ 	.word	0x00000008
.L_375:


//--------------------- .nv.info._ZN7cutlass13device_kernelIN5flash11enable_sm90INS1_16FlashAttnFwdSm90INS1_25CollectiveMainloopFwdSm90ILi2EN4cute5tupleIJNS5_1CILi1EEES8_S8_EEENS6_IJNS7_ILi128EEESA_NS7_ILi192EEEEEELi128ENS_10bfloat16_tEfNS_4arch4Sm90ELb0ELb0ELb1ELb1ELb0ELb1ELb0ELb1ELb1ELb1ELb1ELb0EEENS1_21CollectiveEpilogueFwdINS6_IJSA_SA_SA_EEES9_SD_SF_Li256ELb1ELb1ELb1ELb0EEENS1_36VarlenDynamicPersistentTileSchedulerILi128ELi128ELi256ELi128ELb1ELb1ELb1ELb0ELb1ELb1EEEEEEEEEvNT_6ParamsE --------------------------
	.section	.nv.info._ZN7cutlass13device_kernelIN5flash11enable_sm90INS1_16FlashAttnFwdSm90INS1_25CollectiveMainloopFwdSm90ILi2EN4cute5tupleIJNS5_1CILi1EEES8_S8_EEENS6_IJNS7_ILi128EEESA_NS7_ILi192EEEEEELi128ENS_10bfloat16_tEfNS_4arch4Sm90ELb0ELb0ELb1ELb1ELb0ELb1ELb0ELb1ELb1ELb1ELb1ELb0EEENS1_21CollectiveEpilogueFwdINS6_IJSA_SA_SA_EEES9_SD_SF_Li256ELb1ELb1ELb1ELb0EEENS1_36VarlenDynamicPersistentTileSchedulerILi128ELi128ELi256ELi128ELb1ELb1ELb1ELb0ELb1ELb1EEEEEEEEEvNT_6ParamsE,"",@"SHT_CUDA_INFO"
	.sectionflags	@""
	.align	4


	//----- nvinfo : EIATTR_CUDA_API_VERSION
	.align		4
        /*0000*/ 	.byte	0x04, 0x37
        /*0002*/ 	.short	(.L_377 - .L_376)
.L_376:
        /*0004*/ 	.word	0x00000082


	//----- nvinfo : EIATTR_KPARAM_INFO
	.align		4
.L_377:
        /*0008*/ 	.byte	0x04, 0x17
        /*000a*/ 	.short	(.L_379 - .L_378)
.L_378:
        /*000c*/ 	.word	0x00000000
        /*0010*/ 	.short	0x0000
        /*0012*/ 	.short	0x0070
        /*0014*/ 	.byte	0x00, 0xf0, 0x01, 0x2a


	//----- nvinfo : EIATTR_SPARSE_MMA_MASK
	.align		4
.L_379:
        /*0018*/ 	.byte	0x03, 0x50
        /*001a*/ 	.short	0x0000


	//----- nvinfo : EIATTR_MAXREG_COUNT
	.align		4
        /*001c*/ 	.byte	0x03, 0x1b
        /*001e*/ 	.short	0x00a8


	//----- nvinfo : EIATTR_NUM_BARRIERS
	.align		4
        /*0020*/ 	.byte	0x02, 0x4c
        /*0022*/ 	.byte	0x10
	.zero		1


	//----- nvinfo : EIATTR_EXTERNS
	.align		4
        /*0024*/ 	.byte	0x04, 0x0f
        /*0026*/ 	.short	(.L_381 - .L_380)


	//   ....[0]....
	.align		4
.L_380:
        /*0028*/ 	.word	index@(__assertfail)


	//----- nvinfo : EIATTR_ANNOTATIONS
	.align		4
.L_381:
        /*002c*/ 	.byte	0x04, 0x55
        /*002e*/ 	.short	(.L_383 - .L_382)


	//   ....[0]....
.L_382:
        /* <DEDUP_REMOVED lines=125> */


	//----- nvinfo : EIATTR_MERCURY_ISA_VERSION
	.align		4
.L_383:
        /*07f0*/ 	.byte	0x03, 0x5f
        /*07f2*/ 	.short	0x0101


	//----- nvinfo : EIATTR_UNUSED_LOAD_BYTE_OFFSET
	.align		4
        /*07f4*/ 	.byte	0x04, 0x44
        /*07f6*/ 	.short	(.L_385 - .L_384)


	//   ....[0]....
.L_384:
        /*07f8*/ 	.word	0x00000ab0
        /*07fc*/ 	.word	0x0000fff0


	//   ....[1]....
        /*0800*/ 	.word	0x00017df0
        /*0804*/ 	.word	0x0000fff0


	//----- nvinfo : EIATTR_INT_WARP_WIDE_INSTR_OFFSETS
	.align		4
.L_385:
        /*0808*/ 	.byte	0x04, 0x31
        /*080a*/ 	.short	(.L_387 - .L_386)


	//   ....[0]....
.L_386:
        /*080c*/ 	.word	0x00000190


	//   ....[1]....
        /*0810*/ 	.word	0x000001d0


	//   ....[2]....
        /*0814*/ 	.word	0x00000240


	//   ....[3]....
        /*0818*/ 	.word	0x0001dad0


	//   ....[4]....
        /*081c*/ 	.word	0x0001db60


	//   ....[5]....
        /*0820*/ 	.word	0x00021610


	//   ....[6]....
        /*0824*/ 	.word	0x00021670


	//----- nvinfo : EIATTR_COOP_GROUP_MASK_REGIDS
	.align		4
.L_387:
        /*0828*/ 	.byte	0x04, 0x29
        /*082a*/ 	.short	(.L_389 - .L_388)


	//   ....[0]....
.L_388:
        /*082c*/ 	.word	0xffffffff


	//   ....[1]....
        /*0830*/ 	.word	0xffffffff


	//   ....[2]....
        /*0834*/ 	.word	0xffffffff


	//   ....[3]....
        /*0838*/ 	.word	0xffffffff


	//   ....[4]....
        /*083c*/ 	.word	0xffffffff


	//   ....[5]....
        /*0840*/ 	.word	0xffffffff


	//   ....[6]....
        /*0844*/ 	.word	0xffffffff


	//   ....[7]....
        /*0848*/ 	.word	0xffffffff


	//   ....[8]....
        /*084c*/ 	.word	0xffffffff


	//   ....[9]....
        /*0850*/ 	.word	0xffffffff


	//   ....[10]....
        /*0854*/ 	.word	0xffffffff


	//   ....[11]....
        /*0858*/ 	.word	0xffffffff


	//   ....[12]....
        /*085c*/ 	.word	0xffffffff


	//   ....[13]....
        /*0860*/ 	.word	0xffffffff


	//   ....[14]....
        /*0864*/ 	.word	0xffffffff


	//   ....[15]....
        /*0868*/ 	.word	0xffffffff


	//   ....[16]....
        /*086c*/ 	.word	0xffffffff


	//   ....[17]....
        /*0870*/ 	.word	0xffffffff


	//   ....[18]....
        /*0874*/ 	.word	0xffffffff


	//   ....[19]....
        /*0878*/ 	.word	0xffffffff


	//   ....[20]....
        /*087c*/ 	.word	0xffffffff


	//   ....[21]....
        /*0880*/ 	.word	0xffffffff


	//   ....[22]....
        /*0884*/ 	.word	0xffffffff


	//   ....[23]....
        /*0888*/ 	.word	0xffffffff


	//   ....[24]....
        /*088c*/ 	.word	0xffffffff


	//   ....[25]....
        /*0890*/ 	.word	0xffffffff


	//   ....[26]....
        /*0894*/ 	.word	0xffffffff


	//   ....[27]....
        /*0898*/ 	.word	0xffffffff


	//   ....[28]....
        /*089c*/ 	.word	0xffffffff


	//   ....[29]....
        /*08a0*/ 	.word	0xffffffff


	//   ....[30]....
        /*08a4*/ 	.word	0xffffffff


	//   ....[31]....
        /*08a8*/ 	.word	0xffffffff


	//   ....[32]....
        /*08ac*/ 	.word	0xffffffff


	//   ....[33]....
        /*08b0*/ 	.word	0xffffffff


	//   ....[34]....
        /*08b4*/ 	.word	0xffffffff


	//   ....[35]....
        /*08b8*/ 	.word	0xffffffff


	//   ....[36]....
        /*08bc*/ 	.word	0xffffffff


	//   ....[37]....
        /*08c0*/ 	.word	0xffffffff


	//   ....[38]....
        /*08c4*/ 	.word	0xffffffff


	//   ....[39]....
        /*08c8*/ 	.word	0xffffffff


	//   ....[40]....
        /*08cc*/ 	.word	0xffffffff


	//   ....[41]....
        /*08d0*/ 	.word	0xffffffff


	//   ....[42]....
        /*08d4*/ 	.word	0xffffffff


	//   ....[43]....
        /*08d8*/ 	.word	0xffffffff


	//   ....[44]....
        /*08dc*/ 	.word	0xffffffff


	//   ....[45]....
        /*08e0*/ 	.word	0xffffffff


	//   ....[46]....
        /*08e4*/ 	.word	0xffffffff


	//   ....[47]....
        /*08e8*/ 	.word	0xffffffff


	//   ....[48]....
        /*08ec*/ 	.word	0xffffffff


	//   ....[49]....
        /*08f0*/ 	.word	0xffffffff


	//   ....[50]....
        /*08f4*/ 	.word	0xffffffff


	//   ....[51]....
        /*08f8*/ 	.word	0xffffffff


	//   ....[52]....
        /*08fc*/ 	.word	0xffffffff


	//   ....[53]....
        /*0900*/ 	.word	0xffffffff


	//   ....[54]....
        /*0904*/ 	.word	0xffffffff


	//   ....[55]....
        /*0908*/ 	.word	0xffffffff


	//   ....[56]....
        /*090c*/ 	.word	0xffffffff


	//   ....[57]....
        /*0910*/ 	.word	0xffffffff


	//   ....[58]....
        /*0914*/ 	.word	0xffffffff


	//   ....[59]....
        /*0918*/ 	.word	0xffffffff


	//   ....[60]....
        /*091c*/ 	.word	0xffffffff


	//   ....[61]....
        /*0920*/ 	.word	0xffffffff


	//   ....[62]....
        /*0924*/ 	.word	0xffffffff


	//   ....[63]....
        /*0928*/ 	.word	0xffffffff


	//   ....[64]....
        /*092c*/ 	.word	0xffffffff


	//   ....[65]....
        /*0930*/ 	.word	0xffffffff


	//   ....[66]....
        /*0934*/ 	.word	0xffffffff


	//   ....[67]....
        /*0938*/ 	.word	0xffffffff


	//   ....[68]....
        /*093c*/ 	.word	0xffffffff


	//   ....[69]....
        /*0940*/ 	.word	0xffffffff


	//   ....[70]....
        /*0944*/ 	.word	0xffffffff


	//   ....[71]....
        /*0948*/ 	.word	0xffffffff


	//   ....[72]....
        /*094c*/ 	.word	0xffffffff


	//   ....[73]....
        /*0950*/ 	.word	0xffffffff


	//   ....[74]....
        /*0954*/ 	.word	0xffffffff


	//   ....[75]....
        /*0958*/ 	.word	0xffffffff


	//   ....[76]....
        /*095c*/ 	.word	0xffffffff


	//   ....[77]....
        /*0960*/ 	.word	0xffffffff


	//   ....[78]....
        /*0964*/ 	.word	0xffffffff


	//   ....[79]....
        /*0968*/ 	.word	0xffffffff


	//   ....[80]....
        /*096c*/ 	.word	0xffffffff


	//   ....[81]....
        /*0970*/ 	.word	0xffffffff


	//   ....[82]....
        /*0974*/ 	.word	0xffffffff


	//   ....[83]....
        /*0978*/ 	.word	0xffffffff


	//   ....[84]....
        /*097c*/ 	.word	0xffffffff


	//   ....[85]....
        /*0980*/ 	.word	0xffffffff


	//   ....[86]....
        /*0984*/ 	.word	0xffffffff


	//   ....[87]....
        /*0988*/ 	.word	0xffffffff


	//   ....[88]....
        /*098c*/ 	.word	0xffffffff


	//   ....[89]....
        /*0990*/ 	.word	0xffffffff


	//   ....[90]....
        /*0994*/ 	.word	0xffffffff


	//   ....[91]....
        /*0998*/ 	.word	0xffffffff


	//   ....[92]....
        /*099c*/ 	.word	0xffffffff


	//   ....[93]....
        /*09a0*/ 	.word	0xffffffff


	//   ....[94]....
        /*09a4*/ 	.word	0xffffffff


	//   ....[95]....
        /*09a8*/ 	.word	0xffffffff


	//   ....[96]....
        /*09ac*/ 	.word	0xffffffff


	//   ....[97]....
        /*09b0*/ 	.word	0xffffffff


	//   ....[98]....
        /*09b4*/ 	.word	0xffffffff


	//   ....[99]....
        /*09b8*/ 	.word	0xffffffff


	//   ....[100]....
        /*09bc*/ 	.word	0xffffffff


	//   ....[101]....
        /*09c0*/ 	.word	0xffffffff


	//   ....[102]....
        /*09c4*/ 	.word	0xffffffff


	//   ....[103]....
        /*09c8*/ 	.word	0xffffffff


	//   ....[104]....
        /*09cc*/ 	.word	0xffffffff


	//   ....[105]....
        /*09d0*/ 	.word	0xffffffff


	//   ....[106]....
        /*09d4*/ 	.word	0x0500000f


	//   ....[107]....
        /*09d8*/ 	.word	0x0500000f


	//   ....[108]....
        /*09dc*/ 	.word	0x0500000f


	//   ....[109]....
        /*09e0*/ 	.word	0x0500000f


	//   ....[110]....
        /*09e4*/ 	.word	0x0500000f


	//   ....[111]....
        /*09e8*/ 	.word	0x0500000f


	//   ....[112]....
        /*09ec*/ 	.word	0x0500000f


	//   ....[113]....
        /*09f0*/ 	.word	0x0500000f


	//   ....[114]....
        /*09f4*/ 	.word	0x0500000f


	//   ....[115]....
        /*09f8*/ 	.word	0x0500000f


	//   ....[116]....
        /*09fc*/ 	.word	0x0500000f


	//   ....[117]....
        /*0a00*/ 	.word	0x0500000f


	//   ....[118]....
        /*0a04*/ 	.word	0x0500000f


	//   ....[119]....
        /*0a08*/ 	.word	0x0500000f


	//   ....[120]....
        /*0a0c*/ 	.word	0x0500000f


	//   ....[121]....
        /*0a10*/ 	.word	0x0500000f


	//   ....[122]....
        /*0a14*/ 	.word	0x0500000f


	//   ....[123]....
        /*0a18*/ 	.word	0x0500000f


	//   ....[124]....
        /*0a1c*/ 	.word	0x0500000f


	//   ....[125]....
        /*0a20*/ 	.word	0x0500000f


	//   ....[126]....
        /*0a24*/ 	.word	0x0500000f


	//   ....[127]....
        /*0a28*/ 	.word	0x0500000f


	//   ....[128]....
        /*0a2c*/ 	.word	0x0500000f


	//   ....[129]....
        /*0a30*/ 	.word	0x0500000f


	//   ....[130]....
        /*0a34*/ 	.word	0x0500000f


	//   ....[131]....
        /*0a38*/ 	.word	0x0500000f


	//   ....[132]....
        /*0a3c*/ 	.word	0x0500000f


	//   ....[133]....
        /*0a40*/ 	.word	0x0500000f


	//   ....[134]....
        /*0a44*/ 	.word	0x0500000f


	//   ....[135]....
        /*0a48*/ 	.word	0x0500000f


	//   ....[136]....
        /*0a4c*/ 	.word	0x0500000f


	//   ....[137]....
        /*0a50*/ 	.word	0x0500000f


	//   ....[138]....
        /*0a54*/ 	.word	0x0500000f


	//   ....[139]....
        /*0a58*/ 	.word	0x0500000f


	//   ....[140]....
        /*0a5c*/ 	.word	0x0500000f


	//   ....[141]....
        /*0a60*/ 	.word	0x0500000f


	//   ....[142]....
        /*0a64*/ 	.word	0x0500000f


	//   ....[143]....
        /*0a68*/ 	.word	0x0500000f


	//   ....[144]....
        /*0a6c*/ 	.word	0x0500000f


	//   ....[145]....
        /*0a70*/ 	.word	0x0500000f


	//   ....[146]....
        /*0a74*/ 	.word	0x0500000f


	//   ....[147]....
        /*0a78*/ 	.word	0x0500000f


	//   ....[148]....
        /*0a7c*/ 	.word	0x0500000f


	//   ....[149]....
        /*0a80*/ 	.word	0x0500000f


	//   ....[150]....
        /*0a84*/ 	.word	0x0500000f


	//----- nvinfo : EIATTR_COOP_GROUP_INSTR_OFFSETS
	.align		4
.L_389:
        /*0a88*/ 	.byte	0x04, 0x28
        /*0a8a*/ 	.short	(.L_391 - .L_390)


	//   ....[0]....
.L_390:
        /*0a8c*/ 	.word	0x00000060


	//   ....[1]....
        /*0a90*/ 	.word	0x000001a0


	//   ....[2]....
        /*0a94*/ 	.word	0x000001f0


	//   ....[3]....
        /*0a98*/ 	.word	0x00000420


	//   ....[4]....
        /*0a9c*/ 	.word	0x00000580


	//   ....[5]....
        /*0aa0*/ 	.word	0x000006a0


	//   ....[6]....
        /*0aa4*/ 	.word	0x00000800


	//   ....[7]....
        /*0aa8*/ 	.word	0x0000b410


	//   ....[8]....
        /*0aac*/ 	.word	0x0000b990


	//   ....[9]....
        /*0ab0*/ 	.word	0x0000b9a0


	//   ....[10]....
        /*0ab4*/ 	.word	0x0000b9b0


	//   ....[11]....
        /*0ab8*/ 	.word	0x0000b9c0


	//   ....[12]....
        /*0abc*/ 	.word	0x0000e460


	//   ....[13]....
        /*0ac0*/ 	.word	0x0000e470


	//   ....[14]....
        /*0ac4*/ 	.word	0x0000e480


	//   ....[15]....
        /*0ac8*/ 	.word	0x0000e490


	//   ....[16]....
        /*0acc*/ 	.word	0x00012cf0


	//   ....[17]....
        /*0ad0*/ 	.word	0x00012d20


	//   ....[18]....
        /*0ad4*/ 	.word	0x000133a0


	//   ....[19]....
        /*0ad8*/ 	.word	0x00013400


	//   ....[20]....
        /*0adc*/ 	.word	0x00015c10


	//   ....[21]....
        /*0ae0*/ 	.word	0x00015c40


	//   ....[22]....
        /*0ae4*/ 	.word	0x000161d0


	//   ....[23]....
        /*0ae8*/ 	.word	0x00016240


	//   ....[24]....
        /*0aec*/ 	.word	0x00017740


	//   ....[25]....
        /*0af0*/ 	.word	0x000177e0


	//   ....[26]....
        /*0af4*/ 	.word	0x00017810


	//   ....[27]....
        /*0af8*/ 	.word	0x00017820


	//   ....[28]....
        /*0afc*/ 	.word	0x000188a0


	//   ....[29]....
        /*0b00*/ 	.word	0x000188b0


	//   ....[30]....
        /*0b04*/ 	.word	0x000188c0


	//   ....[31]....
        /*0b08*/ 	.word	0x000188d0


	//   ....[32]....
        /*0b0c*/ 	.word	0x00018f80


	//   ....[33]....
        /*0b10*/ 	.word	0x00018fb0


	//   ....[34]....
        /*0b14*/ 	.word	0x000190a0


	//   ....[35]....
        /*0b18*/ 	.word	0x000190c0


	//   ....[36]....
        /*0b1c*/ 	.word	0x00019180


	//   ....[37]....
        /*0b20*/ 	.word	0x000191a0


	//   ....[38]....
        /*0b24*/ 	.word	0x00019270


	//   ....[39]....
        /*0b28*/ 	.word	0x00019290


	//   ....[40]....
        /*0b2c*/ 	.word	0x00019700


	//   ....[41]....
        /*0b30*/ 	.word	0x00019720


	//   ....[42]....
        /*0b34*/ 	.word	0x00019b60


	//   ....[43]....
        /*0b38*/ 	.word	0x00019b70


	//   ....[44]....
        /*0b3c*/ 	.word	0x0001a7e0


	//   ....[45]....
        /*0b40*/ 	.word	0x0001a800


	//   ....[46]....
        /*0b44*/ 	.word	0x0001a8c0


	//   ....[47]....
        /*0b48*/ 	.word	0x0001a8e0


	//   ....[48]....
        /*0b4c*/ 	.word	0x0001a9a0


	//   ....[49]....
        /*0b50*/ 	.word	0x0001a9c0


	//   ....[50]....
        /*0b54*/ 	.word	0x0001aa90


	//   ....[51]....
        /*0b58*/ 	.word	0x0001aab0


	//   ....[52]....
        /*0b5c*/ 	.word	0x0001ac00


	//   ....[53]....
        /*0b60*/ 	.word	0x0001ae30


	//   ....[54]....
        /*0b64*/ 	.word	0x0001ae60


	//   ....[55]....
        /*0b68*/ 	.word	0x0001ae90


	//   ....[56]....
        /*0b6c*/ 	.word	0x0001aec0


	//   ....[57]....
        /*0b70*/ 	.word	0x0001aef0


	//   ....[58]....
        /*0b74*/ 	.word	0x0001af20


	//   ....[59]....
        /*0b78*/ 	.word	0x0001b0c0


	//   ....[60]....
        /*0b7c*/ 	.word	0x0001b0f0


	//   ....[61]....
        /*0b80*/ 	.word	0x0001b120


	//   ....[62]....
        /*0b84*/ 	.word	0x0001b150


	//   ....[63]....
        /*0b88*/ 	.word	0x0001b180


	//   ....[64]....
        /*0b8c*/ 	.word	0x0001b1b0


	//   ....[65]....
        /*0b90*/ 	.word	0x0001b240


	//   ....[66]....
        /*0b94*/ 	.word	0x0001b270


	//   ....[67]....
        /*0b98*/ 	.word	0x0001b280


	//   ....[68]....
        /*0b9c*/ 	.word	0x0001b330


	//   ....[69]....
        /*0ba0*/ 	.word	0x0001c4c0


	//   ....[70]....
        /*0ba4*/ 	.word	0x0001e0b0


	//   ....[71]....
        /*0ba8*/ 	.word	0x0001eca0


	//   ....[72]....
        /*0bac*/ 	.word	0x0001ece0


	//   ....[73]....
        /*0bb0*/ 	.word	0x0001eda0


	//   ....[74]....
        /*0bb4*/ 	.word	0x0001edb0


	//   ....[75]....
        /*0bb8*/ 	.word	0x0001ee50


	//   ....[76]....
        /*0bbc*/ 	.word	0x0001ee60


	//   ....[77]....
        /*0bc0*/ 	.word	0x0001ef00


	//   ....[78]....
        /*0bc4*/ 	.word	0x0001ef10


	//   ....[79]....
        /*0bc8*/ 	.word	0x0001efb0


	//   ....[80]....
        /*0bcc*/ 	.word	0x0001efc0


	//   ....[81]....
        /*0bd0*/ 	.word	0x0001f060


	//   ....[82]....
        /*0bd4*/ 	.word	0x0001f070


	//   ....[83]....
        /*0bd8*/ 	.word	0x0001f110


	//   ....[84]....
        /*0bdc*/ 	.word	0x0001f120


	//   ....[85]....
        /*0be0*/ 	.word	0x0001f170


	//   ....[86]....
        /*0be4*/ 	.word	0x0001f1b0


	//   ....[87]....
        /*0be8*/ 	.word	0x00021da0


	//   ....[88]....
        /*0bec*/ 	.word	0x00021dd0


	//   ....[89]....
        /*0bf0*/ 	.word	0x00021e20


	//   ....[90]....
        /*0bf4*/ 	.word	0x00021e50


	//   ....[91]....
        /*0bf8*/ 	.word	0x00021e80


	//   ....[92]....
        /*0bfc*/ 	.word	0x00021eb0


	//   ....[93]....
        /*0c00*/ 	.word	0x00021ee0


	//   ....[94]....
        /*0c04*/ 	.word	0x00021f10


	//   ....[95]....
        /*0c08*/ 	.word	0x000220e0


	//   ....[96]....
        /*0c0c*/ 	.word	0x00022110


	//   ....[97]....
        /*0c10*/ 	.word	0x00022140


	//   ....[98]....
        /*0c14*/ 	.word	0x00022170


	//   ....[99]....
        /*0c18*/ 	.word	0x000221a0


	//   ....[100]....
        /*0c1c*/ 	.word	0x000221d0


	//   ....[101]....
        /*0c20*/ 	.word	0x00022290


	//   ....[102]....
        /*0c24*/ 	.word	0x000222b0


	//   ....[103]....
        /*0c28*/ 	.word	0x000222c0


	//   ....[104]....
        /*0c2c*/ 	.word	0x00022320


	//   ....[105]....
        /*0c30*/ 	.word	0x00022a30


	//   ....[106]....
        /*0c34*/ 	.word	0x00022e70


	//   ....[107]....
        /*0c38*/ 	.word	0x00022f00


	//   ....[108]....
        /*0c3c*/ 	.word	0x00022f50


	//   ....[109]....
        /*0c40*/ 	.word	0x00022fa0


	//   ....[110]....
        /*0c44*/ 	.word	0x00023090


	//   ....[111]....
        /*0c48*/ 	.word	0x00023120


	//   ....[112]....
        /*0c4c*/ 	.word	0x00023170


	//   ....[113]....
        /*0c50*/ 	.word	0x000231c0


	//   ....[114]....
        /*0c54*/ 	.word	0x00023420


	//   ....[115]....
        /*0c58*/ 	.word	0x00023710


	//   ....[116]....
        /*0c5c*/ 	.word	0x00023890


	//   ....[117]....
        /*0c60*/ 	.word	0x000238e0


	//   ....[118]....
        /*0c64*/ 	.word	0x000239b0


	//   ....[119]....
        /*0c68*/ 	.word	0x00023ac0


	//   ....[120]....
        /*0c6c*/ 	.word	0x00023b20


	//   ....[121]....
        /*0c70*/ 	.word	0x00023c30


	//   ....[122]....
        /*0c74*/ 	.word	0x00023c90


	//   ....[123]....
        /*0c78*/ 	.word	0x00023da0


	//   ....[124]....
        /*0c7c*/ 	.word	0x00023e00


	//   ....[125]....
        /*0c80*/ 	.word	0x00023f10


	//   ....[126]....
        /*0c84*/ 	.word	0x00023f70


	//   ....[127]....
        /*0c88*/ 	.word	0x00024080


	//   ....[128]....
        /*0c8c*/ 	.word	0x000240e0


	//   ....[129]....
        /*0c90*/ 	.word	0x000241f0


	//   ....[130]....
        /*0c94*/ 	.word	0x00024250


	//   ....[131]....
        /*0c98*/ 	.word	0x00024330


	//   ....[132]....
        /*0c9c*/ 	.word	0x000246a0


	//   ....[133]....
        /*0ca0*/ 	.word	0x00024750


	//   ....[134]....
        /*0ca4*/ 	.word	0x000248c0


	//   ....[135]....
        /*0ca8*/ 	.word	0x00024950


	//   ....[136]....
        /*0cac*/ 	.word	0x000249d0


	//   ....[137]....
        /*0cb0*/ 	.word	0x00024a50


	//   ....[138]....
        /*0cb4*/ 	.word	0x00024ad0


	//   ....[139]....
        /*0cb8*/ 	.word	0x00024b60


	//   ....[140]....
        /*0cbc*/ 	.word	0x00024c00


	//   ....[141]....
        /*0cc0*/ 	.word	0x00024cd0


	//   ....[142]....
        /*0cc4*/ 	.word	0x00024d50


	//   ....[143]....
        /*0cc8*/ 	.word	0x00024dd0


	//   ....[144]....
        /*0ccc*/ 	.word	0x00024e50


	//   ....[145]....
        /*0cd0*/ 	.word	0x00024ee0


	//   ....[146]....
        /*0cd4*/ 	.word	0x00024f60


	//   ....[147]....
        /*0cd8*/ 	.word	0x00025000


	//   ....[148]....
        /*0cdc*/ 	.word	0x00025050


	//   ....[149]....
        /*0ce0*/ 	.word	0x000250e0


	//   ....[150]....
        /*0ce4*/ 	.word	0x00025210


	//----- nvinfo : EIATTR_REG_RECONFIG
	.align		4
.L_391:
        /*0ce8*/ 	.byte	0x01, 0x54
	.zero		2


	//----- nvinfo : EIATTR_SYSCALL_OFFSETS
	.align		4
        /*0cec*/ 	.byte	0x04, 0x46
        /*0cee*/ 	.short	(.L_393 - .L_392)


	//   ....[0]....
.L_392:
        /*0cf0*/ 	.word	0x00002020


	//   ....[1]....
        /*0cf4*/ 	.word	0x00002170


	//   ....[2]....
        /*0cf8*/ 	.word	0x0000b5c0


	//   ....[3]....
        /*0cfc*/ 	.word	0x0000b910


	//   ....[4]....
        /*0d00*/ 	.word	0x0001dcd0


	//   ....[5]....
        /*0d04*/ 	.word	0x0001de20


	//   ....[6]....
        /*0d08*/ 	.word	0x0001df10


	//   ....[7]....
        /*0d0c*/ 	.word	0x0001e870


	//----- nvinfo : EIATTR_MBARRIER_INSTR_OFFSETS
	.align		4
.L_393:
        /*0d10*/ 	.byte	0x04, 0x39
        /*0d12*/ 	.short	(.L_395 - .L_394)


	//   ....[0]....
.L_394:
        /*0d14*/ 	.word	0x000002d0
        /*0d18*/ 	.word	0x000000ff
        /*0d1c*/ 	.word	0x00034800
        /*0d20*/ 	.short	0x0100
        /*0d22*/ 	.byte	0x08
	.zero		1


	//   ....[1]....
        /*0d24*/ 	.word	0x000002e0
        /*0d28*/ 	.word	0x000000ff
        /*0d2c*/ 	.word	0x00034820
        /*0d30*/ 	.short	0x0100
        /*0d32*/ 	.byte	0x08
	.zero		1


	//   ....[2]....
        /*0d34*/ 	.word	0x000003d0
        /*0d38*/ 	.word	0x000000ff
        /*0d3c*/ 	.word	0x00034830
        /*0d40*/ 	.short	0x0100
        /*0d42*/ 	.byte	0x08
	.zero		1


	//   ....[3]....
        /*0d44*/ 	.word	0x000003e0
        /*0d48*/ 	.word	0x000000ff
        /*0d4c*/ 	.word	0x00034840
        /*0d50*/ 	.short	0x0100
        /*0d52*/ 	.byte	0x08
	.zero		1


	//   ....[4]....
        /*0d54*/ 	.word	0x000003f0
        /*0d58*/ 	.word	0x000000ff
        /*0d5c*/ 	.word	0x00034838
        /*0d60*/ 	.short	0x0100
        /*0d62*/ 	.byte	0x08
	.zero		1


	//   ....[5]....
        /*0d64*/ 	.word	0x00000400
        /*0d68*/ 	.word	0x000000ff
        /*0d6c*/ 	.word	0x00034848
        /*0d70*/ 	.short	0x0100
        /*0d72*/ 	.byte	0x08
	.zero		1


	//   ....[6]....
        /*0d74*/ 	.word	0x00000530
        /*0d78*/ 	.word	0x000000ff
        /*0d7c*/ 	.word	0x00034850
        /*0d80*/ 	.short	0x0100
        /*0d82*/ 	.byte	0x08
	.zero		1


	//   ....[7]....
        /*0d84*/ 	.word	0x00000540
        /*0d88*/ 	.word	0x000000ff
        /*0d8c*/ 	.word	0x00034860
        /*0d90*/ 	.short	0x0100
        /*0d92*/ 	.byte	0x08
	.zero		1


	//   ....[8]....
        /*0d94*/ 	.word	0x00000550
        /*0d98*/ 	.word	0x000000ff
        /*0d9c*/ 	.word	0x00034858
        /*0da0*/ 	.short	0x0100
        /*0da2*/ 	.byte	0x08
	.zero		1


	//   ....[9]....
        /*0da4*/ 	.word	0x00000560
        /*0da8*/ 	.word	0x000000ff
        /*0dac*/ 	.word	0x00034868
        /*0db0*/ 	.short	0x0100
        /*0db2*/ 	.byte	0x08
	.zero		1


	//   ....[10]....
        /*0db4*/ 	.word	0x00000650
        /*0db8*/ 	.word	0x000000ff
        /*0dbc*/ 	.word	0x00034870
        /*0dc0*/ 	.short	0x0100
        /*0dc2*/ 	.byte	0x06
	.zero		1


	//   ....[11]....
        /*0dc4*/ 	.word	0x00000660
        /*0dc8*/ 	.word	0x000000ff
        /*0dcc*/ 	.word	0x00034880
        /*0dd0*/ 	.short	0x0100
        /*0dd2*/ 	.byte	0x06
	.zero		1


	//   ....[12]....
        /*0dd4*/ 	.word	0x00000670
        /*0dd8*/ 	.word	0x000000ff
        /*0ddc*/ 	.word	0x00034878
        /*0de0*/ 	.short	0x0100
        /*0de2*/ 	.byte	0x06
	.zero		1


	//   ....[13]....
        /*0de4*/ 	.word	0x00000680
        /*0de8*/ 	.word	0x000000ff
        /*0dec*/ 	.word	0x00034888
        /*0df0*/ 	.short	0x0100
        /*0df2*/ 	.byte	0x06
	.zero		1


	//   ....[14]....
        /*0df4*/ 	.word	0x000007b0
        /*0df8*/ 	.word	0x000000ff
        /*0dfc*/ 	.word	0x00034890
        /*0e00*/ 	.short	0x0100
        /*0e02*/ 	.byte	0x08
	.zero		1


	//   ....[15]....
        /*0e04*/ 	.word	0x000007c0
        /*0e08*/ 	.word	0x000000ff
        /*0e0c*/ 	.word	0x000348a0
        /*0e10*/ 	.short	0x0100
        /*0e12*/ 	.byte	0x08
	.zero		1


	//   ....[16]....
        /*0e14*/ 	.word	0x000007d0
        /*0e18*/ 	.word	0x000000ff
        /*0e1c*/ 	.word	0x00034898
        /*0e20*/ 	.short	0x0100
        /*0e22*/ 	.byte	0x08
	.zero		1


	//   ....[17]....
        /*0e24*/ 	.word	0x000007e0
        /*0e28*/ 	.word	0x000000ff
        /*0e2c*/ 	.word	0x000348a8
        /*0e30*/ 	.short	0x0100
        /*0e32*/ 	.byte	0x08
	.zero		1


	//   ....[18]....
        /*0e34*/ 	.word	0x00000910
        /*0e38*/ 	.word	0x000000ff
        /*0e3c*/ 	.word	0x000348b0
        /*0e40*/ 	.short	0x0100
        /*0e42*/ 	.byte	0x08
	.zero		1


	//   ....[19]....
        /*0e44*/ 	.word	0x00000920
        /*0e48*/ 	.word	0x000000ff
        /*0e4c*/ 	.word	0x000348c0
        /*0e50*/ 	.short	0x0100
        /*0e52*/ 	.byte	0x08
	.zero		1


	//   ....[20]....
        /*0e54*/ 	.word	0x00000930
        /*0e58*/ 	.word	0x000000ff
        /*0e5c*/ 	.word	0x000348b8
        /*0e60*/ 	.short	0x0100
        /*0e62*/ 	.byte	0x08
	.zero		1


	//   ....[21]....
        /*0e64*/ 	.word	0x00000940
        /*0e68*/ 	.word	0x000000ff
        /*0e6c*/ 	.word	0x000348c8
        /*0e70*/ 	.short	0x0100
        /*0e72*/ 	.byte	0x08
	.zero		1


	//   ....[22]....
        /*0e74*/ 	.word	0x00003c90
        /*0e78*/ 	.word	0x00000065
        /*0e7c*/ 	.word	0x00034890
        /*0e80*/ 	.short	0x010a
        /*0e82*/ 	.byte	0x3f
	.zero		1


	//   ....[23]....
        /*0e84*/ 	.word	0x00007250
        /*0e88*/ 	.word	0x00000065
        /*0e8c*/ 	.word	0x00034890
        /*0e90*/ 	.short	0x010a
        /*0e92*/ 	.byte	0x3f
	.zero		1


	//   ....[24]....
        /*0e94*/ 	.word	0x0000a5a0
        /*0e98*/ 	.word	0x00000065
        /*0e9c*/ 	.word	0x00034890
        /*0ea0*/ 	.short	0x010a
        /*0ea2*/ 	.byte	0x3f
	.zero		1


	//   ....[25]....
        /*0ea4*/ 	.word	0x0000a970
        /*0ea8*/ 	.word	0x00000028
        /*0eac*/ 	.word	0x00000000
        /*0eb0*/ 	.short	0x0101
        /*0eb2*/ 	.byte	0x3f
	.zero		1


	//   ....[26]....
        /*0eb4*/ 	.word	0x0000a9b0
        /*0eb8*/ 	.word	0x00000065
        /*0ebc*/ 	.word	0x000348b0
        /*0ec0*/ 	.short	0x010a
        /*0ec2*/ 	.byte	0x3f
	.zero		1


	//   ....[27]....
        /*0ec4*/ 	.word	0x0000ae50
        /*0ec8*/ 	.word	0x00000065
        /*0ecc*/ 	.word	0x00000000
        /*0ed0*/ 	.short	0x0101
        /*0ed2*/ 	.byte	0x3f
	.zero		1


	//   ....[28]....
        /*0ed4*/ 	.word	0x0000b640
        /*0ed8*/ 	.word	0x00000002
        /*0edc*/ 	.word	0x00034800
        /*0ee0*/ 	.short	0x010a
        /*0ee2*/ 	.byte	0x3f
	.zero		1


	//   ....[29]....
        /*0ee4*/ 	.word	0x0000b690
        /*0ee8*/ 	.word	0x00000002
        /*0eec*/ 	.word	0x00034800
        /*0ef0*/ 	.short	0x010a
        /*0ef2*/ 	.byte	0x3f
	.zero		1


	//   ....[30]....
        /*0ef4*/ 	.word	0x0000c0e0
        /*0ef8*/ 	.word	0x00000002
        /*0efc*/ 	.word	0x00034800
        /*0f00*/ 	.short	0x010a
        /*0f02*/ 	.byte	0x3f
	.zero		1


	//   ....[31]....
        /*0f04*/ 	.word	0x0000e8f0
        /*0f08*/ 	.word	0x00000002
        /*0f0c*/ 	.word	0x00034800
        /*0f10*/ 	.short	0x010a
        /*0f12*/ 	.byte	0x3f
	.zero		1


	//   ....[32]....
        /*0f14*/ 	.word	0x000110e0
        /*0f18*/ 	.word	0x00000000
        /*0f1c*/ 	.word	0x00034830
        /*0f20*/ 	.short	0x010a
        /*0f22*/ 	.byte	0x3f
	.zero		1


	//   ....[33]....
        /*0f24*/ 	.word	0x00011160
        /*0f28*/ 	.word	0x00000000
        /*0f2c*/ 	.word	0x00034830
        /*0f30*/ 	.short	0x010a
        /*0f32*/ 	.byte	0x3f
	.zero		1


	//   ....[34]....
        /*0f34*/ 	.word	0x00013940
        /*0f38*/ 	.word	0x00000003
        /*0f3c*/ 	.word	0x00000000
        /*0f40*/ 	.short	0x0101
        /*0f42*/ 	.byte	0x3f
	.zero		1


	//   ....[35]....
        /*0f44*/ 	.word	0x00014330
        /*0f48*/ 	.word	0x0000000c
        /*0f4c*/ 	.word	0x00034830
        /*0f50*/ 	.short	0x010a
        /*0f52*/ 	.byte	0x3f
	.zero		1


	//   ....[36]....
        /*0f54*/ 	.word	0x000143b0
        /*0f58*/ 	.word	0x0000000c
        /*0f5c*/ 	.word	0x00034830
        /*0f60*/ 	.short	0x010a
        /*0f62*/ 	.byte	0x3f
	.zero		1


	//   ....[37]....
        /*0f64*/ 	.word	0x00014ea0
        /*0f68*/ 	.word	0x0000000d
        /*0f6c*/ 	.word	0x00034850
        /*0f70*/ 	.short	0x010a
        /*0f72*/ 	.byte	0x3f
	.zero		1


	//   ....[38]....
        /*0f74*/ 	.word	0x00014ef0
        /*0f78*/ 	.word	0x0000000d
        /*0f7c*/ 	.word	0x00034850
        /*0f80*/ 	.short	0x010a
        /*0f82*/ 	.byte	0x3f
	.zero		1


	//   ....[39]....
        /*0f84*/ 	.word	0x000168e0
        /*0f88*/ 	.word	0x0000000c
        /*0f8c*/ 	.word	0x00000000
        /*0f90*/ 	.short	0x0101
        /*0f92*/ 	.byte	0x3f
	.zero		1


	//   ....[40]....
        /*0f94*/ 	.word	0x00016920
        /*0f98*/ 	.word	0x0000000d
        /*0f9c*/ 	.word	0x00000000
        /*0fa0*/ 	.short	0x0101
        /*0fa2*/ 	.byte	0x3f
	.zero		1


	//   ....[41]....
        /*0fa4*/ 	.word	0x00017320
        /*0fa8*/ 	.word	0x00000006
        /*0fac*/ 	.word	0x00034850
        /*0fb0*/ 	.short	0x010a
        /*0fb2*/ 	.byte	0x3f
	.zero		1


	//   ....[42]....
        /*0fb4*/ 	.word	0x000173c0
        /*0fb8*/ 	.word	0x00000006
        /*0fbc*/ 	.word	0x00034850
        /*0fc0*/ 	.short	0x010a
        /*0fc2*/ 	.byte	0x3f
	.zero		1


	//   ....[43]....
        /*0fc4*/ 	.word	0x00017980
        /*0fc8*/ 	.word	0x00000006
        /*0fcc*/ 	.word	0x00000000
        /*0fd0*/ 	.short	0x0101
        /*0fd2*/ 	.byte	0x3f
	.zero		1


	//   ....[44]....
        /*0fd4*/ 	.word	0x00018fa0
        /*0fd8*/ 	.word	0x00000000
        /*0fdc*/ 	.word	0x00000000
        /*0fe0*/ 	.short	0x0101
        /*0fe2*/ 	.byte	0x3f
	.zero		1


	//   ....[45]....
        /*0fe4*/ 	.word	0x00019710
        /*0fe8*/ 	.word	0x00000006
        /*0fec*/ 	.word	0x00000000
        /*0ff0*/ 	.short	0x0101
        /*0ff2*/ 	.byte	0x3f
	.zero		1


	//   ....[46]....
        /*0ff4*/ 	.word	0x0001c5a0
        /*0ff8*/ 	.word	0x00000012
        /*0ffc*/ 	.word	0x00034820
        /*1000*/ 	.short	0x010a
        /*1002*/ 	.byte	0x3f
	.zero		1


	//   ....[47]....
        /*1004*/ 	.word	0x0001c670
        /*1008*/ 	.word	0x00000005
        /*100c*/ 	.word	0x000348a0
        /*1010*/ 	.short	0x010a
        /*1012*/ 	.byte	0x3f
	.zero		1


	//   ....[48]....
        /*1014*/ 	.word	0x0001ca90
        /*1018*/ 	.word	0x00000005
        /*101c*/ 	.word	0x000348c0
        /*1020*/ 	.short	0x010a
        /*1022*/ 	.byte	0x3f
	.zero		1


	//   ....[49]....
        /*1024*/ 	.word	0x0001cf50
        /*1028*/ 	.word	0x00000006
        /*102c*/ 	.word	0x000348a0
        /*1030*/ 	.short	0x010a
        /*1032*/ 	.byte	0x3f
	.zero		1


	//   ....[50]....
        /*1034*/ 	.word	0x0001d390
        /*1038*/ 	.word	0x00000006
        /*103c*/ 	.word	0x000348c0
        /*1040*/ 	.short	0x010a
        /*1042*/ 	.byte	0x3f
	.zero		1


	//   ....[51]....
        /*1044*/ 	.word	0x0001e320
        /*1048*/ 	.word	0x00000000
        /*104c*/ 	.word	0x00034840
        /*1050*/ 	.short	0x010a
        /*1052*/ 	.byte	0x3f
	.zero		1


	//   ....[52]....
        /*1054*/ 	.word	0x0001f2a0
        /*1058*/ 	.word	0x00000012
        /*105c*/ 	.word	0x00034800
        /*1060*/ 	.short	0x0107
        /*1062*/ 	.byte	0x3f
	.zero		1


	//   ....[53]....
        /*1064*/ 	.word	0x0001f3a0
        /*1068*/ 	.word	0x00000012
        /*106c*/ 	.word	0x00034800
        /*1070*/ 	.short	0x0101
        /*1072*/ 	.byte	0x3f
	.zero		1


	//   ....[54]....
        /*1074*/ 	.word	0x0001f3c0
        /*1078*/ 	.word	0x00000012
        /*107c*/ 	.word	0x00034820
        /*1080*/ 	.short	0x010a
        /*1082*/ 	.byte	0x3f
	.zero		1


	//   ....[55]....
        /*1084*/ 	.word	0x0001f780
        /*1088*/ 	.word	0x00000003
        /*108c*/ 	.word	0x00034840
        /*1090*/ 	.short	0x010a
        /*1092*/ 	.byte	0x3f
	.zero		1


	//   ....[56]....
        /*1094*/ 	.word	0x0001fc00
        /*1098*/ 	.word	0x00000002
        /*109c*/ 	.word	0x00034860
        /*10a0*/ 	.short	0x010a
        /*10a2*/ 	.byte	0x3f
	.zero		1


	//   ....[57]....
        /*10a4*/ 	.word	0x000202b0
        /*10a8*/ 	.word	0x00000003
        /*10ac*/ 	.word	0x00034840
        /*10b0*/ 	.short	0x010a
        /*10b2*/ 	.byte	0x3f
	.zero		1


	//   ....[58]....
        /*10b4*/ 	.word	0x00020730
        /*10b8*/ 	.word	0x00000002
        /*10bc*/ 	.word	0x00034860
        /*10c0*/ 	.short	0x010a
        /*10c2*/ 	.byte	0x3f
	.zero		1


	//   ....[59]....
        /*10c4*/ 	.word	0x00020d40
        /*10c8*/ 	.word	0x00000003
        /*10cc*/ 	.word	0x00034840
        /*10d0*/ 	.short	0x010a
        /*10d2*/ 	.byte	0x3f
	.zero		1


	//   ....[60]....
        /*10d4*/ 	.word	0x000211b0
        /*10d8*/ 	.word	0x00000002
        /*10dc*/ 	.word	0x00034860
        /*10e0*/ 	.short	0x010a
        /*10e2*/ 	.byte	0x3f
	.zero		1


	//   ....[61]....
        /*10e4*/ 	.word	0x00021760
        /*10e8*/ 	.word	0x00000000
        /*10ec*/ 	.word	0x00034860
        /*10f0*/ 	.short	0x010a
        /*10f2*/ 	.byte	0x3f
	.zero		1


	//   ....[62]....
        /*10f4*/ 	.word	0x000229b0
        /*10f8*/ 	.word	0x00000000
        /*10fc*/ 	.word	0x00034820
        /*1100*/ 	.short	0x010a
        /*1102*/ 	.byte	0x3f
	.zero		1


	//   ....[63]....
        /*1104*/ 	.word	0x00022bb0
        /*1108*/ 	.word	0x00000006
        /*110c*/ 	.word	0x00000000
        /*1110*/ 	.short	0x010a
        /*1112*/ 	.byte	0x3f
	.zero		1


	//   ....[64]....
        /*1114*/ 	.word	0x00022be0
        /*1118*/ 	.word	0x00000007
        /*111c*/ 	.word	0x00000000
        /*1120*/ 	.short	0x010a
        /*1122*/ 	.byte	0x3f
	.zero		1


	//   ....[65]....
        /*1124*/ 	.word	0x00022c40
        /*1128*/ 	.word	0x00000004
        /*112c*/ 	.word	0x00000000
        /*1130*/ 	.short	0x010a
        /*1132*/ 	.byte	0x3f
	.zero		1


	//   ....[66]....
        /*1134*/ 	.word	0x00022c70
        /*1138*/ 	.word	0x00000003
        /*113c*/ 	.word	0x00000000
        /*1140*/ 	.short	0x010a
        /*1142*/ 	.byte	0x3f
	.zero		1


	//   ....[67]....
        /*1144*/ 	.word	0x00022cd0
        /*1148*/ 	.word	0x00000065
        /*114c*/ 	.word	0x00034890
        /*1150*/ 	.short	0x010a
        /*1152*/ 	.byte	0x3f
	.zero		1


	//   ....[68]....
        /*1154*/ 	.word	0x00022d20
        /*1158*/ 	.word	0x00000065
        /*115c*/ 	.word	0x00034890
        /*1160*/ 	.short	0x010a
        /*1162*/ 	.byte	0x3f
	.zero		1


	//   ....[69]....
        /*1164*/ 	.word	0x00022d70
        /*1168*/ 	.word	0x00000065
        /*116c*/ 	.word	0x00034890
        /*1170*/ 	.short	0x010a
        /*1172*/ 	.byte	0x3f
	.zero		1


	//   ....[70]....
        /*1174*/ 	.word	0x00022dc0
        /*1178*/ 	.word	0x00000065
        /*117c*/ 	.word	0x000348b0
        /*1180*/ 	.short	0x010a
        /*1182*/ 	.byte	0x3f
	.zero		1


	//   ....[71]....
        /*1184*/ 	.word	0x00022fe0
        /*1188*/ 	.word	0x00000002
        /*118c*/ 	.word	0x00034800
        /*1190*/ 	.short	0x010a
        /*1192*/ 	.byte	0x3f
	.zero		1


	//   ....[72]....
        /*1194*/ 	.word	0x00023200
        /*1198*/ 	.word	0x00000002
        /*119c*/ 	.word	0x00034800
        /*11a0*/ 	.short	0x010a
        /*11a2*/ 	.byte	0x3f
	.zero		1


	//   ....[73]....
        /*11a4*/ 	.word	0x00023250
        /*11a8*/ 	.word	0x00000000
        /*11ac*/ 	.word	0x00034830
        /*11b0*/ 	.short	0x010a
        /*11b2*/ 	.byte	0x3f
	.zero		1


	//   ....[74]....
        /*11b4*/ 	.word	0x000232a0
        /*11b8*/ 	.word	0x0000000c
        /*11bc*/ 	.word	0x00034830
        /*11c0*/ 	.short	0x010a
        /*11c2*/ 	.byte	0x3f
	.zero		1


	//   ....[75]....
        /*11c4*/ 	.word	0x000232f0
        /*11c8*/ 	.word	0x0000000d
        /*11cc*/ 	.word	0x00034850
        /*11d0*/ 	.short	0x010a
        /*11d2*/ 	.byte	0x3f
	.zero		1


	//   ....[76]....
        /*11d4*/ 	.word	0x00023340
        /*11d8*/ 	.word	0x00000006
        /*11dc*/ 	.word	0x00034850
        /*11e0*/ 	.short	0x010a
        /*11e2*/ 	.byte	0x3f
	.zero		1


	//   ....[77]....
        /*11e4*/ 	.word	0x000234f0
        /*11e8*/ 	.word	0x00000012
        /*11ec*/ 	.word	0x00034820
        /*11f0*/ 	.short	0x010a
        /*11f2*/ 	.byte	0x3f
	.zero		1


	//   ....[78]....
        /*11f4*/ 	.word	0x00023540
        /*11f8*/ 	.word	0x00000005
        /*11fc*/ 	.word	0x000348a0
        /*1200*/ 	.short	0x010a
        /*1202*/ 	.byte	0x3f
	.zero		1


	//   ....[79]....
        /*1204*/ 	.word	0x00023590
        /*1208*/ 	.word	0x00000005
        /*120c*/ 	.word	0x000348c0
        /*1210*/ 	.short	0x010a
        /*1212*/ 	.byte	0x3f
	.zero		1


	//   ....[80]....
        /*1214*/ 	.word	0x000235e0
        /*1218*/ 	.word	0x00000006
        /*121c*/ 	.word	0x000348a0
        /*1220*/ 	.short	0x010a
        /*1222*/ 	.byte	0x3f
	.zero		1


	//   ....[81]....
        /*1224*/ 	.word	0x00023630
        /*1228*/ 	.word	0x00000006
        /*122c*/ 	.word	0x000348c0
        /*1230*/ 	.short	0x010a
        /*1232*/ 	.byte	0x3f
	.zero		1


	//   ....[82]....
        /*1234*/ 	.word	0x000237d0
        /*1238*/ 	.word	0x00000000
        /*123c*/ 	.word	0x00034840
        /*1240*/ 	.short	0x010a
        /*1242*/ 	.byte	0x3f
	.zero		1


	//   ....[83]....
        /*1244*/ 	.word	0x000243b0
        /*1248*/ 	.word	0x00000012
        /*124c*/ 	.word	0x00034820
        /*1250*/ 	.short	0x010a
        /*1252*/ 	.byte	0x3f
	.zero		1


	//   ....[84]....
        /*1254*/ 	.word	0x00024400
        /*1258*/ 	.word	0x00000003
        /*125c*/ 	.word	0x00034840
        /*1260*/ 	.short	0x010a
        /*1262*/ 	.byte	0x3f
	.zero		1


	//   ....[85]....
        /*1264*/ 	.word	0x00024450
        /*1268*/ 	.word	0x00000002
        /*126c*/ 	.word	0x00034860
        /*1270*/ 	.short	0x010a
        /*1272*/ 	.byte	0x3f
	.zero		1


	//   ....[86]....
        /*1274*/ 	.word	0x000244a0
        /*1278*/ 	.word	0x00000003
        /*127c*/ 	.word	0x00034840
        /*1280*/ 	.short	0x010a
        /*1282*/ 	.byte	0x3f
	.zero		1


	//   ....[87]....
        /*1284*/ 	.word	0x000244f0
        /*1288*/ 	.word	0x00000002
        /*128c*/ 	.word	0x00034860
        /*1290*/ 	.short	0x010a
        /*1292*/ 	.byte	0x3f
	.zero		1


	//   ....[88]....
        /*1294*/ 	.word	0x00024540
        /*1298*/ 	.word	0x00000003
        /*129c*/ 	.word	0x00034840
        /*12a0*/ 	.short	0x010a
        /*12a2*/ 	.byte	0x3f
	.zero		1


	//   ....[89]....
        /*12a4*/ 	.word	0x00024590
        /*12a8*/ 	.word	0x00000002
        /*12ac*/ 	.word	0x00034860
        /*12b0*/ 	.short	0x010a
        /*12b2*/ 	.byte	0x3f
	.zero		1


	//   ....[90]....
        /*12b4*/ 	.word	0x000245e0
        /*12b8*/ 	.word	0x00000000
        /*12bc*/ 	.word	0x00034860
        /*12c0*/ 	.short	0x010a
        /*12c2*/ 	.byte	0x3f
	.zero		1


	//   ....[91]....
        /*12c4*/ 	.word	0x00025130
        /*12c8*/ 	.word	0x00000000
        /*12cc*/ 	.word	0x00034820
        /*12d0*/ 	.short	0x010a
        /*12d2*/ 	.byte	0x3f
	.zero		1


	//   ....[92]....
        /*12d4*/ 	.word	0x000252d0
        /*12d8*/ 	.word	0x00000006
        /*12dc*/ 	.word	0x00000000
        /*12e0*/ 	.short	0x010a
        /*12e2*/ 	.byte	0x3f
	.zero		1


	//   ....[93]....
        /*12e4*/ 	.word	0x00025320
        /*12e8*/ 	.word	0x00000007
        /*12ec*/ 	.word	0x00000000
        /*12f0*/ 	.short	0x010a
        /*12f2*/ 	.byte	0x3f
	.zero		1


	//   ....[94]....
        /*12f4*/ 	.word	0x00025370
        /*12f8*/ 	.word	0x00000004
        /*12fc*/ 	.word	0x00000000
        /*1300*/ 	.short	0x010a
        /*1302*/ 	.byte	0x3f
	.zero		1


	//----- nvinfo : EIATTR_NUM_MBARRIERS
	.align		4
.L_395:
        /*1304*/ 	.byte	0x03, 0x38
        /*1306*/ 	.short	0x0016


	//----- nvinfo : EIATTR_EXIT_INSTR_OFFSETS
	.align		4
        /*1308*/ 	.byte	0x04, 0x1c
        /*130a*/ 	.short	(.L_397 - .L_396)


	//   ....[0]....
.L_396:
        /*130c*/ 	.word	0x00022cc0


	//----- nvinfo : EIATTR_MAX_THREADS
	.align		4
.L_397:
        /*1310*/ 	.byte	0x04, 0x05
        /*1312*/ 	.short	(.L_399 - .L_398)
.L_398:
        /*1314*/ 	.word	0x00000180
        /*1318*/ 	.word	0x00000001
        /*131c*/ 	.word	0x00000001


	//----- nvinfo : EIATTR_CRS_STACK_SIZE
	.align		4
.L_399:
        /*1320*/ 	.byte	0x04, 0x1e
        /*1322*/ 	.short	(.L_401 - .L_400)
.L_400:
        /*1324*/ 	.word	0x00000000


	//----- nvinfo : EIATTR_CBANK_PARAM_SIZE
	.align		4
.L_401:
        /*1328*/ 	.byte	0x03, 0x19
        /*132a*/ 	.short	0x0af0


	//----- nvinfo : EIATTR_PARAM_CBANK
	.align		4
        /*132c*/ 	.byte	0x04, 0x0a
        /*132e*/ 	.short	(.L_403 - .L_402)
	.align		4
.L_402:
        /*1330*/ 	.word	index@(.nv.constant0._ZN7cutlass13device_kernelIN5flash11enable_sm90INS1_16FlashAttnFwdSm90INS1_25CollectiveMainloopFwdSm90ILi2EN4cute5tupleIJNS5_1CILi1EEES8_S8_EEENS6_IJNS7_ILi128EEESA_NS7_ILi192EEEEEELi128ENS_10bfloat16_tEfNS_4arch4Sm90ELb0ELb0ELb1ELb1ELb0ELb1ELb0ELb1ELb1ELb1ELb1ELb0EEENS1_21CollectiveEpilogueFwdINS6_IJSA_SA_SA_EEES9_SD_SF_Li256ELb1ELb1ELb1ELb0EEENS1_36VarlenDynamicPersistentTileSchedulerILi128ELi128ELi256ELi128ELb1ELb1ELb1ELb0ELb1ELb1EEEEEEEEEvNT_6ParamsE)
        /*1334*/ 	.short	0x0210
        /*1336*/ 	.short	0x0af0


	//----- nvinfo : EIATTR_SW_WAR
	.align		4
.L_403:
        /*1338*/ 	.byte	0x04, 0x36
        /*133a*/ 	.short	(.L_405 - .L_404)
.L_404:
        /*133c*/ 	.word	0x00000008
.L_405:


//--------------------- .nv.info._ZN7cutlass13device_kernelIN5flash11enable_sm90INS1_16FlashAttnFwdSm90INS1_25CollectiveMainloopFwdSm90ILi2EN4cute5tupleIJNS5_1CILi1EEES8_S8_EEENS6_IJNS7_ILi128EEENS7_ILi96EEENS7_ILi192EEEEEELi128ENS_10bfloat16_tEfNS_4arch4Sm90ELb0ELb1ELb1ELb0ELb0ELb0ELb0ELb1ELb1ELb1ELb1ELb0EEENS1_21CollectiveEpilogueFwdINS6_IJSA_SA_SB_EEES9_SE_SG_Li256ELb0ELb1ELb1ELb0EEENS1_19SingleTileSchedulerILb0ELb1ELb1ELi128EEEEEEEEEvNT_6ParamsE --------------------------
	.section	.nv.info._ZN7cutlass13device_kernelIN5flash11enable_sm90INS1_16FlashAttnFwdSm90INS1_25CollectiveMainloopFwdSm90ILi2EN4cute5tupleIJNS5_1CILi1EEES8_S8_EEENS6_IJNS7_ILi128EEENS7_ILi96EEENS7_ILi192EEEEEELi128ENS_10bfloat16_tEfNS_4arch4Sm90ELb0ELb1ELb1ELb0ELb0ELb0ELb0ELb1ELb1ELb1ELb1ELb0EEENS1_21CollectiveEpilogueFwdINS6_IJSA_SA_SB_EEES9_SE_SG_Li256ELb0ELb1ELb1ELb0EEENS1_19SingleTileSchedulerILb0ELb1ELb1ELi128EEEEEEEEEvNT_6ParamsE,"",@"SHT_CUDA_INFO"
	.sectionflags	@""
	.align	4


	//----- nvinfo : EIATTR_CUDA_API_VERSION
	.align		4
        /*0000*/ 	.byte	0x04, 0x37
        /*0002*/ 	.short	(.L_407 - .L_406)
.L_406:
        /*0004*/ 	.word	0x00000082


	//----- nvinfo : EIATTR_KPARAM_INFO
	.align		4
.L_407:
        /*0008*/ 	.byte	0x04, 0x17
        /*000a*/ 	.short	(.L_409 - .L_408)
.L_408:
        /*000c*/ 	.word	0x00000000
        /*0010*/ 	.short	0x0000
        /*0012*/ 	.short	0x0070
        /*0014*/ 	.byte	0x00, 0xf0, 0x01, 0x28


	//----- nvinfo : EIATTR_SPARSE_MMA_MASK
	.align		4
.L_409:
        /*0018*/ 	.byte	0x03, 0x50
        /*001a*/ 	.short	0x0000


	//----- nvinfo : EIATTR_MAXREG_COUNT
	.align		4
        /*001c*/ 	.byte	0x03, 0x1b
        /*001e*/ 	.short	0x00a8


	//----- nvinfo : EIATTR_NUM_BARRIERS
	.align		4
        /*0020*/ 	.byte	0x02, 0x4c
        /*0022*/ 	.byte	0x09
	.zero		1


	//----- nvinfo : EIATTR_EXTERNS
	.align		4
        /*0024*/ 	.byte	0x04, 0x0f
        /*0026*/ 	.short	(.L_411 - .L_410)


	//   ....[0]....
	.align		4
.L_410:
        /*0028*/ 	.word	index@(__assertfail)


	//----- nvinfo : EIATTR_ANNOTATIONS
	.align		4
.L_411:
        /*002c*/ 	.byte	0x04, 0x55
        /*002e*/ 	.short	(.L_413 - .L_412)


	//   ....[0]....
.L_412:
        /* <DEDUP_REMOVED lines=10> */


	//----- nvinfo : EIATTR_MERCURY_ISA_VERSION
	.align		4
.L_413:
        /*00c0*/ 	.byte	0x03, 0x5f
        /*00c2*/ 	.short	0x0101


	//----- nvinfo : EIATTR_INT_WARP_WIDE_INSTR_OFFSETS
	.align		4
        /*00c4*/ 	.byte	0x04, 0x31
        /*00c6*/ 	.short	(.L_415 - .L_414)


	//   ....[0]....
.L_414:
        /*00c8*/ 	.word	0x00000120


	//   ....[1]....
        /*00cc*/ 	.word	0x00000160


	//   ....[2]....
        /*00d0*/ 	.word	0x00000220


	//----- nvinfo : EIATTR_COOP_GROUP_MASK_REGIDS
	.align		4
.L_415:
        /*00d4*/ 	.byte	0x04, 0x29
        /*00d6*/ 	.short	(.L_417 - .L_416)


	//   ....[0]....
.L_416:
        /*00d8*/ 	.word	0xffffffff


	//   ....[1]....
        /*00dc*/ 	.word	0xffffffff


	//   ....[2]....
        /*00e0*/ 	.word	0xffffffff


	//   ....[3]....
        /*00e4*/ 	.word	0xffffffff


	//   ....[4]....
        /*00e8*/ 	.word	0xffffffff


	//   ....[5]....
        /*00ec*/ 	.word	0xffffffff


	//   ....[6]....
        /*00f0*/ 	.word	0xffffffff


	//   ....[7]....
        /*00f4*/ 	.word	0xffffffff


	//   ....[8]....
        /*00f8*/ 	.word	0xffffffff


	//   ....[9]....
        /*00fc*/ 	.word	0xffffffff


	//   ....[10]....
        /*0100*/ 	.word	0xffffffff


	//   ....[11]....
        /*0104*/ 	.word	0xffffffff


	//   ....[12]....
        /*0108*/ 	.word	0xffffffff


	//   ....[13]....
        /*010c*/ 	.word	0xffffffff


	//   ....[14]....
        /*0110*/ 	.word	0xffffffff


	//   ....[15]....
        /*0114*/ 	.word	0xffffffff


	//   ....[16]....
        /*0118*/ 	.word	0xffffffff


	//   ....[17]....
        /*011c*/ 	.word	0xffffffff


	//   ....[18]....
        /*0120*/ 	.word	0xffffffff


	//   ....[19]....
        /*0124*/ 	.word	0xffffffff


	//   ....[20]....
        /*0128*/ 	.word	0xffffffff


	//   ....[21]....
        /*012c*/ 	.word	0xffffffff


	//   ....[22]....
        /*0130*/ 	.word	0xffffffff


	//   ....[23]....
        /*0134*/ 	.word	0xffffffff


	//   ....[24]....
        /*0138*/ 	.word	0xffffffff


	//   ....[25]....
        /*013c*/ 	.word	0xffffffff


	//   ....[26]....
        /*0140*/ 	.word	0xffffffff


	//   ....[27]....
        /*0144*/ 	.word	0xffffffff


	//   ....[28]....
        /*0148*/ 	.word	0xffffffff


	//   ....[29]....
        /*014c*/ 	.word	0xffffffff


	//   ....[30]....
        /*0150*/ 	.word	0xffffffff


	//   ....[31]....
        /*0154*/ 	.word	0xffffffff


	//   ....[32]....
        /*0158*/ 	.word	0xffffffff


	//   ....[33]....
        /*015c*/ 	.word	0xffffffff


	//   ....[34]....
        /*0160*/ 	.word	0xffffffff


	//   ....[35]....
        /*0164*/ 	.word	0xffffffff


	//   ....[36]....
        /*0168*/ 	.word	0xffffffff


	//   ....[37]....
        /*016c*/ 	.word	0xffffffff


	//   ....[38]....
        /*0170*/ 	.word	0xffffffff


	//   ....[39]....
        /*0174*/ 	.word	0xffffffff


	//   ....[40]....
        /*0178*/ 	.word	0xffffffff


	//   ....[41]....
        /*017c*/ 	.word	0xffffffff


	//   ....[42]....
        /*0180*/ 	.word	0xffffffff


	//   ....[43]....
        /*0184*/ 	.word	0xffffffff


	//   ....[44]....
        /*0188*/ 	.word	0xffffffff


	//   ....[45]....
        /*018c*/ 	.word	0xffffffff


	//   ....[46]....
        /*0190*/ 	.word	0xffffffff


	//   ....[47]....
        /*0194*/ 	.word	0xffffffff


	//   ....[48]....
        /*0198*/ 	.word	0xffffffff


	//   ....[49]....
        /*019c*/ 	.word	0xffffffff


	//   ....[50]....
        /*01a0*/ 	.word	0xffffffff


	//   ....[51]....
        /*01a4*/ 	.word	0xffffffff


	//   ....[52]....
        /*01a8*/ 	.word	0xffffffff


	//   ....[53]....
        /*01ac*/ 	.word	0xffffffff


	//   ....[54]....
        /*01b0*/ 	.word	0xffffffff


	//   ....[55]....
        /*01b4*/ 	.word	0xffffffff


	//   ....[56]....
        /*01b8*/ 	.word	0xffffffff


	//   ....[57]....
        /*01bc*/ 	.word	0xffffffff


	//   ....[58]....
        /*01c0*/ 	.word	0xffffffff


	//   ....[59]....
        /*01c4*/ 	.word	0xffffffff


	//   ....[60]....
        /*01c8*/ 	.word	0xffffffff


	//   ....[61]....
        /*01cc*/ 	.word	0x0500000f


	//   ....[62]....
        /*01d0*/ 	.word	0x0500000f


	//   ....[63]....
        /*01d4*/ 	.word	0x0500000f


	//   ....[64]....
        /*01d8*/ 	.word	0x0500000f


	//   ....[65]....
        /*01dc*/ 	.word	0x0500000f


	//   ....[66]....
        /*01e0*/ 	.word	0x0500000f


	//   ....[67]....
        /*01e4*/ 	.word	0x0500000f


	//   ....[68]....
        /*01e8*/ 	.word	0x0500000f


	//   ....[69]....
        /*01ec*/ 	.word	0x0500000f


	//   ....[70]....
        /*01f0*/ 	.word	0x0500000f


	//   ....[71]....
        /*01f4*/ 	.word	0x0500000f


	//   ....[72]....
        /*01f8*/ 	.word	0x0500000f


	//   ....[73]....
        /*01fc*/ 	.word	0x0500000f


	//   ....[74]....
        /*0200*/ 	.word	0x0500000f


	//   ....[75]....
        /*0204*/ 	.word	0x0500000f


	//   ....[76]....
        /*0208*/ 	.word	0x0500000f


	//   ....[77]....
        /*020c*/ 	.word	0x0500000f


	//   ....[78]....
        /*0210*/ 	.word	0x0500000f


	//----- nvinfo : EIATTR_COOP_GROUP_INSTR_OFFSETS
	.align		4
.L_417:
        /*0214*/ 	.byte	0x04, 0x28
        /*0216*/ 	.short	(.L_419 - .L_418)


	//   ....[0]....
.L_418:
        /*0218*/ 	.word	0x00000060


	//   ....[1]....
        /*021c*/ 	.word	0x00000130


	//   ....[2]....
        /*0220*/ 	.word	0x00000230


	//   ....[3]....
        /*0224*/ 	.word	0x000003a0


	//   ....[4]....
        /*0228*/ 	.word	0x00000500


	//   ....[5]....
        /*022c*/ 	.word	0x00000620


	//   ....[6]....
        /*0230*/ 	.word	0x00000780


	//   ....[7]....
        /*0234*/ 	.word	0x00001480


	//   ....[8]....
        /*0238*/ 	.word	0x00002160


	//   ....[9]....
        /*023c*/ 	.word	0x00002810


	//   ....[10]....
        /*0240*/ 	.word	0x00003520


	//   ....[11]....
        /*0244*/ 	.word	0x00003630


	//   ....[12]....
        /*0248*/ 	.word	0x00003b80


	//   ....[13]....
        /*024c*/ 	.word	0x00003bf0


	//   ....[14]....
        /*0250*/ 	.word	0x00005b90


	//   ....[15]....
        /*0254*/ 	.word	0x00006520


	//   ....[16]....
        /*0258*/ 	.word	0x00006bb0


	//   ....[17]....
        /*025c*/ 	.word	0x00006cc0


	//   ....[18]....
        /*0260*/ 	.word	0x00007270


	//   ....[19]....
        /*0264*/ 	.word	0x000072f0


	//   ....[20]....
        /*0268*/ 	.word	0x000092e0


	//   ....[21]....
        /*026c*/ 	.word	0x00009300


	//   ....[22]....
        /*0270*/ 	.word	0x00009660


	//   ....[23]....
        /*0274*/ 	.word	0x000096e0


	//   ....[24]....
        /*0278*/ 	.word	0x0000b370


	//   ....[25]....
        /*027c*/ 	.word	0x0000b620


	//   ....[26]....
        /*0280*/ 	.word	0x0000c3b0


	//   ....[27]....
        /*0284*/ 	.word	0x0000c4c0


	//   ....[28]....
        /*0288*/ 	.word	0x0000ca80


	//   ....[29]....
        /*028c*/ 	.word	0x0000cb00


	//   ....[30]....
        /*0290*/ 	.word	0x0000d950


	//   ....[31]....
        /*0294*/ 	.word	0x0000d980


	//   ....[32]....
        /*0298*/ 	.word	0x0000da70


	//   ....[33]....
        /*029c*/ 	.word	0x0000da80


	//   ....[34]....
        /*02a0*/ 	.word	0x0000e8b0


	//   ....[35]....
        /*02a4*/ 	.word	0x0000e8f0


	//   ....[36]....
        /*02a8*/ 	.word	0x0000e920


	//   ....[37]....
        /*02ac*/ 	.word	0x0000e950


	//   ....[38]....
        /*02b0*/ 	.word	0x0000e960


	//   ....[39]....
        /*02b4*/ 	.word	0x0000e990


	//   ....[40]....
        /*02b8*/ 	.word	0x0000f000


	//   ....[41]....
        /*02bc*/ 	.word	0x0000f010


	//   ....[42]....
        /*02c0*/ 	.word	0x0000fa40


	//   ....[43]....
        /*02c4*/ 	.word	0x000108e0


	//   ....[44]....
        /*02c8*/ 	.word	0x00011290


	//   ....[45]....
        /*02cc*/ 	.word	0x000112d0


	//   ....[46]....
        /*02d0*/ 	.word	0x00011300


	//   ....[47]....
        /*02d4*/ 	.word	0x000113b0


	//   ....[48]....
        /*02d8*/ 	.word	0x00011400


	//   ....[49]....
        /*02dc*/ 	.word	0x00011460


	//   ....[50]....
        /*02e0*/ 	.word	0x000114b0


	//   ....[51]....
        /*02e4*/ 	.word	0x00011510


	//   ....[52]....
        /*02e8*/ 	.word	0x00011560


	//   ....[53]....
        /*02ec*/ 	.word	0x000115c0


	//   ....[54]....
        /*02f0*/ 	.word	0x00011610


	//   ....[55]....
        /*02f4*/ 	.word	0x00011670


	//   ....[56]....
        /*02f8*/ 	.word	0x000116c0


	//   ....[57]....
        /*02fc*/ 	.word	0x00011720


	//   ....[58]....
        /*0300*/ 	.word	0x00011730


	//   ....[59]....
        /*0304*/ 	.word	0x00011770


	//   ....[60]....
        /*0308*/ 	.word	0x00013a30


	//   ....[61]....
        /*030c*/ 	.word	0x00014050


	//   ....[62]....
        /*0310*/ 	.word	0x000141c0


	//   ....[63]....
        /*0314*/ 	.word	0x00014210


	//   ....[64]....
        /*0318*/ 	.word	0x00014380


	//   ....[65]....
        /*031c*/ 	.word	0x000143f0


	//   ....[66]....
        /*0320*/ 	.word	0x000144f0


	//   ....[67]....
        /*0324*/ 	.word	0x00014560


	//   ....[68]....
        /*0328*/ 	.word	0x00014660


	//   ....[69]....
        /*032c*/ 	.word	0x000146d0


	//   ....[70]....
        /*0330*/ 	.word	0x000147d0


	//   ....[71]....
        /*0334*/ 	.word	0x00014840


	//   ....[72]....
        /*0338*/ 	.word	0x00014940


	//   ....[73]....
        /*033c*/ 	.word	0x000149b0


	//   ....[74]....
        /*0340*/ 	.word	0x00014ab0


	//   ....[75]....
        /*0344*/ 	.word	0x00014b10


	//   ....[76]....
        /*0348*/ 	.word	0x00014c00


	//   ....[77]....
        /*034c*/ 	.word	0x00014c50


	//   ....[78]....
        /*0350*/ 	.word	0x00015050


	//----- nvinfo : EIATTR_REG_RECONFIG
	.align		4
.L_419:
        /*0354*/ 	.byte	0x01, 0x54
	.zero		2


	//----- nvinfo : EIATTR_SYSCALL_OFFSETS
	.align		4
        /*0358*/ 	.byte	0x04, 0x46
        /*035a*/ 	.short	(.L_421 - .L_420)


	//   ....[0]....
.L_420:
        /*035c*/ 	.word	0x00001640


	//   ....[1]....
        /*0360*/ 	.word	0x00010550


	//   ....[2]....
        /*0364*/ 	.word	0x00010690


	//   ....[3]....
        /*0368*/ 	.word	0x00010780


	//   ....[4]....
        /*036c*/ 	.word	0x00010ee0


	//----- nvinfo : EIATTR_MBARRIER_INSTR_OFFSETS
	.align		4
.L_421:
        /*0370*/ 	.byte	0x04, 0x39
        /*0372*/ 	.short	(.L_423 - .L_422)


	//   ....[0]....
.L_422:
        /*0374*/ 	.word	0x00000250
        /*0378*/ 	.word	0x000000ff
        /*037c*/ 	.word	0x0002a800
        /*0380*/ 	.short	0x0100
        /*0382*/ 	.byte	0x08
	.zero		1


	//   ....[1]....
        /*0384*/ 	.word	0x00000260
        /*0388*/ 	.word	0x000000ff
        /*038c*/ 	.word	0x0002a820
        /*0390*/ 	.short	0x0100
        /*0392*/ 	.byte	0x08
	.zero		1


	//   ....[2]....
        /*0394*/ 	.word	0x00000350
        /*0398*/ 	.word	0x000000ff
        /*039c*/ 	.word	0x0002a830
        /*03a0*/ 	.short	0x0100
        /*03a2*/ 	.byte	0x08
	.zero		1


	//   ....[3]....
        /*03a4*/ 	.word	0x00000360
        /*03a8*/ 	.word	0x000000ff
        /*03ac*/ 	.word	0x0002a840
        /*03b0*/ 	.short	0x0100
        /*03b2*/ 	.byte	0x08
	.zero		1


	//   ....[4]....
        /*03b4*/ 	.word	0x00000370
        /*03b8*/ 	.word	0x000000ff
        /*03bc*/ 	.word	0x0002a838
        /*03c0*/ 	.short	0x0100
        /*03c2*/ 	.byte	0x08
	.zero		1


	//   ....[5]....
        /*03c4*/ 	.word	0x00000380
        /*03c8*/ 	.word	0x000000ff
        /*03cc*/ 	.word	0x0002a848
        /*03d0*/ 	.short	0x0100
        /*03d2*/ 	.byte	0x08
	.zero		1


	//   ....[6]....
        /*03d4*/ 	.word	0x000004b0
        /*03d8*/ 	.word	0x000000ff
        /*03dc*/ 	.word	0x0002a850
        /*03e0*/ 	.short	0x0100
        /*03e2*/ 	.byte	0x08
	.zero		1


	//   ....[7]....
        /*03e4*/ 	.word	0x000004c0
        /*03e8*/ 	.word	0x000000ff
        /*03ec*/ 	.word	0x0002a860
        /*03f0*/ 	.short	0x0100
        /*03f2*/ 	.byte	0x08
	.zero		1


	//   ....[8]....
        /*03f4*/ 	.word	0x000004d0
        /*03f8*/ 	.word	0x000000ff
        /*03fc*/ 	.word	0x0002a858
        /*0400*/ 	.short	0x0100
        /*0402*/ 	.byte	0x08
	.zero		1


	//   ....[9]....
        /*0404*/ 	.word	0x000004e0
        /*0408*/ 	.word	0x000000ff
        /*040c*/ 	.word	0x0002a868
        /*0410*/ 	.short	0x0100
        /*0412*/ 	.byte	0x08
	.zero		1


	//   ....[10]....
        /*0414*/ 	.word	0x000005d0
        /*0418*/ 	.word	0x000000ff
        /*041c*/ 	.word	0x0002a870
        /*0420*/ 	.short	0x0100
        /*0422*/ 	.byte	0x06
	.zero		1


	//   ....[11]....
        /*0424*/ 	.word	0x000005e0
        /*0428*/ 	.word	0x000000ff
        /*042c*/ 	.word	0x0002a880
        /*0430*/ 	.short	0x0100
        /*0432*/ 	.byte	0x06
	.zero		1


	//   ....[12]....
        /*0434*/ 	.word	0x000005f0
        /*0438*/ 	.word	0x000000ff
        /*043c*/ 	.word	0x0002a878
        /*0440*/ 	.short	0x0100
        /*0442*/ 	.byte	0x06
	.zero		1


	//   ....[13]....
        /*0444*/ 	.word	0x00000600
        /*0448*/ 	.word	0x000000ff
        /*044c*/ 	.word	0x0002a888
        /*0450*/ 	.short	0x0100
        /*0452*/ 	.byte	0x06
	.zero		1


	//   ....[14]....
        /*0454*/ 	.word	0x00000730
        /*0458*/ 	.word	0x000000ff
        /*045c*/ 	.word	0x0002a890
        /*0460*/ 	.short	0x0100
        /*0462*/ 	.byte	0x08
	.zero		1


	//   ....[15]....
        /*0464*/ 	.word	0x00000740
        /*0468*/ 	.word	0x000000ff
        /*046c*/ 	.word	0x0002a8a0
        /*0470*/ 	.short	0x0100
        /*0472*/ 	.byte	0x08
	.zero		1


	//   ....[16]....
        /*0474*/ 	.word	0x00000750
        /*0478*/ 	.word	0x000000ff
        /*047c*/ 	.word	0x0002a898
        /*0480*/ 	.short	0x0100
        /*0482*/ 	.byte	0x08
	.zero		1


	//   ....[17]....
        /*0484*/ 	.word	0x00000760
        /*0488*/ 	.word	0x000000ff
        /*048c*/ 	.word	0x0002a8a8
        /*0490*/ 	.short	0x0100
        /*0492*/ 	.byte	0x08
	.zero		1


	//   ....[18]....
        /*0494*/ 	.word	0x00000890
        /*0498*/ 	.word	0x000000ff
        /*049c*/ 	.word	0x0002a8b0
        /*04a0*/ 	.short	0x0100
        /*04a2*/ 	.byte	0x08
	.zero		1


	//   ....[19]....
        /*04a4*/ 	.word	0x000008a0
        /*04a8*/ 	.word	0x000000ff
        /*04ac*/ 	.word	0x0002a8c0
        /*04b0*/ 	.short	0x0100
        /*04b2*/ 	.byte	0x08
	.zero		1


	//   ....[20]....
        /*04b4*/ 	.word	0x000008b0
        /*04b8*/ 	.word	0x000000ff
        /*04bc*/ 	.word	0x0002a8b8
        /*04c0*/ 	.short	0x0100
        /*04c2*/ 	.byte	0x08
	.zero		1


	//   ....[21]....
        /*04c4*/ 	.word	0x000008c0
        /*04c8*/ 	.word	0x000000ff
        /*04cc*/ 	.word	0x0002a8c8
        /*04d0*/ 	.short	0x0100
        /*04d2*/ 	.byte	0x08
	.zero		1


	//   ....[22]....
        /*04d4*/ 	.word	0x00001670
        /*04d8*/ 	.word	0x000000ff
        /*04dc*/ 	.word	0x0002a800
        /*04e0*/ 	.short	0x010a
        /*04e2*/ 	.byte	0x39
	.zero		1


	//   ....[23]....
        /*04e4*/ 	.word	0x000016d0
        /*04e8*/ 	.word	0x000000ff
        /*04ec*/ 	.word	0x0002a830
        /*04f0*/ 	.short	0x010a
        /*04f2*/ 	.byte	0x39
	.zero		1


	//   ....[24]....
        /*04f4*/ 	.word	0x00001760
        /*04f8*/ 	.word	0x000000ff
        /*04fc*/ 	.word	0x0002a830
        /*0500*/ 	.short	0x010a
        /*0502*/ 	.byte	0x39
	.zero		1


	//   ....[25]....
        /*0504*/ 	.word	0x00002330
        /*0508*/ 	.word	0x0000001a
        /*050c*/ 	.word	0x00000000
        /*0510*/ 	.short	0x0101
        /*0512*/ 	.byte	0x3f
	.zero		1


	//   ....[26]....
        /*0514*/ 	.word	0x00004a10
        /*0518*/ 	.word	0x000000ff
        /*051c*/ 	.word	0x0002a830
        /*0520*/ 	.short	0x010a
        /*0522*/ 	.byte	0x3b
	.zero		1


	//   ....[27]....
        /*0524*/ 	.word	0x00004a50
        /*0528*/ 	.word	0x000000ff
        /*052c*/ 	.word	0x0002a830
        /*0530*/ 	.short	0x010a
        /*0532*/ 	.byte	0x3b
	.zero		1


	//   ....[28]....
        /*0534*/ 	.word	0x000052a0
        /*0538*/ 	.word	0x000000ff
        /*053c*/ 	.word	0x0002a850
        /*0540*/ 	.short	0x010a
        /*0542*/ 	.byte	0x0b
	.zero		1


	//   ....[29]....
        /*0544*/ 	.word	0x000052e0
        /*0548*/ 	.word	0x000000ff
        /*054c*/ 	.word	0x0002a850
        /*0550*/ 	.short	0x010a
        /*0552*/ 	.byte	0x0b
	.zero		1


	//   ....[30]....
        /*0554*/ 	.word	0x00005c80
        /*0558*/ 	.word	0x0000005a
        /*055c*/ 	.word	0x00000000
        /*0560*/ 	.short	0x0101
        /*0562*/ 	.byte	0x3f
	.zero		1


	//   ....[31]....
        /*0564*/ 	.word	0x000075e0
        /*0568*/ 	.word	0x00000014
        /*056c*/ 	.word	0x00000000
        /*0570*/ 	.short	0x0101
        /*0572*/ 	.byte	0x3f
	.zero		1


	//   ....[32]....
        /*0574*/ 	.word	0x00007ff0
        /*0578*/ 	.word	0x000000ff
        /*057c*/ 	.word	0x0002a830
        /*0580*/ 	.short	0x010a
        /*0582*/ 	.byte	0x38
	.zero		1


	//   ....[33]....
        /*0584*/ 	.word	0x00008030
        /*0588*/ 	.word	0x000000ff
        /*058c*/ 	.word	0x0002a830
        /*0590*/ 	.short	0x010a
        /*0592*/ 	.byte	0x38
	.zero		1


	//   ....[34]....
        /*0594*/ 	.word	0x00008880
        /*0598*/ 	.word	0x000000ff
        /*059c*/ 	.word	0x0002a850
        /*05a0*/ 	.short	0x010a
        /*05a2*/ 	.byte	0x0b
	.zero		1


	//   ....[35]....
        /*05a4*/ 	.word	0x000088c0
        /*05a8*/ 	.word	0x000000ff
        /*05ac*/ 	.word	0x0002a850
        /*05b0*/ 	.short	0x010a
        /*05b2*/ 	.byte	0x0b
	.zero		1


	//   ....[36]....
        /*05b4*/ 	.word	0x00009d90
        /*05b8*/ 	.word	0x00000014
        /*05bc*/ 	.word	0x00000000
        /*05c0*/ 	.short	0x0101
        /*05c2*/ 	.byte	0x3f
	.zero		1


	//   ....[37]....
        /*05c4*/ 	.word	0x00009de0
        /*05c8*/ 	.word	0x00000016
        /*05cc*/ 	.word	0x00000000
        /*05d0*/ 	.short	0x0101
        /*05d2*/ 	.byte	0x3f
	.zero		1


	//   ....[38]....
        /*05d4*/ 	.word	0x0000a1e0
        /*05d8*/ 	.word	0x000000ff
        /*05dc*/ 	.word	0x0002a830
        /*05e0*/ 	.short	0x010a
        /*05e2*/ 	.byte	0x38
	.zero		1


	//   ....[39]....
        /*05e4*/ 	.word	0x0000a220
        /*05e8*/ 	.word	0x000000ff
        /*05ec*/ 	.word	0x0002a830
        /*05f0*/ 	.short	0x010a
        /*05f2*/ 	.byte	0x38
	.zero		1


	//   ....[40]....
        /*05f4*/ 	.word	0x0000aa70
        /*05f8*/ 	.word	0x000000ff
        /*05fc*/ 	.word	0x0002a850
        /*0600*/ 	.short	0x010a
        /*0602*/ 	.byte	0x0b
	.zero		1


	//   ....[41]....
        /*0604*/ 	.word	0x0000aab0
        /*0608*/ 	.word	0x000000ff
        /*060c*/ 	.word	0x0002a850
        /*0610*/ 	.short	0x010a
        /*0612*/ 	.byte	0x0b
	.zero		1


	//   ....[42]....
        /*0614*/ 	.word	0x0000b460
        /*0618*/ 	.word	0x0000005a
        /*061c*/ 	.word	0x00000000
        /*0620*/ 	.short	0x0101
        /*0622*/ 	.byte	0x3f
	.zero		1


	//   ....[43]....
        /*0624*/ 	.word	0x0000ce00
        /*0628*/ 	.word	0x0000000f
        /*062c*/ 	.word	0x00000000
        /*0630*/ 	.short	0x0101
        /*0632*/ 	.byte	0x3f
	.zero		1


	//   ....[44]....
        /*0634*/ 	.word	0x0000d8c0
        /*0638*/ 	.word	0x000000ff
        /*063c*/ 	.word	0x0002a850
        /*0640*/ 	.short	0x010a
        /*0642*/ 	.byte	0x05
	.zero		1


	//   ....[45]....
        /*0644*/ 	.word	0x0000d900
        /*0648*/ 	.word	0x000000ff
        /*064c*/ 	.word	0x0002a850
        /*0650*/ 	.short	0x010a
        /*0652*/ 	.byte	0x05
	.zero		1


	//   ....[46]....
        /*0654*/ 	.word	0x0000dd20
        /*0658*/ 	.word	0x00000008
        /*065c*/ 	.word	0x00000000
        /*0660*/ 	.short	0x0101
        /*0662*/ 	.byte	0x3f
	.zero		1


	//   ....[47]....
        /*0664*/ 	.word	0x0000e970
        /*0668*/ 	.word	0x000000ff
        /*066c*/ 	.word	0x00000000
        /*0670*/ 	.short	0x0101
        /*0672*/ 	.byte	0x04
	.zero		1


	//   ....[48]....
        /*0674*/ 	.word	0x00010af0
        /*0678*/ 	.word	0x000000ff
        /*067c*/ 	.word	0x0002a840
        /*0680*/ 	.short	0x010a
        /*0682*/ 	.byte	0x26
	.zero		1


	//   ....[49]....
        /*0684*/ 	.word	0x000118c0
        /*0688*/ 	.word	0x000000ff
        /*068c*/ 	.word	0x0002a800
        /*0690*/ 	.short	0x0107
        /*0692*/ 	.byte	0x26
	.zero		1


	//   ....[50]....
        /*0694*/ 	.word	0x00011930
        /*0698*/ 	.word	0x000000ff
        /*069c*/ 	.word	0x0002a800
        /*06a0*/ 	.short	0x0101
        /*06a2*/ 	.byte	0x26
	.zero		1


	//   ....[51]....
        /*06a4*/ 	.word	0x00011950
        /*06a8*/ 	.word	0x000000ff
        /*06ac*/ 	.word	0x0002a820
        /*06b0*/ 	.short	0x010a
        /*06b2*/ 	.byte	0x26
	.zero		1


	//   ....[52]....
        /*06b4*/ 	.word	0x00011d70
        /*06b8*/ 	.word	0x000000ff
        /*06bc*/ 	.word	0x0002a848
        /*06c0*/ 	.short	0x010a
        /*06c2*/ 	.byte	0x26
	.zero		1


	//   ....[53]....
        /*06c4*/ 	.word	0x00012110
        /*06c8*/ 	.word	0x000000ff
        /*06cc*/ 	.word	0x0002a860
        /*06d0*/ 	.short	0x010a
        /*06d2*/ 	.byte	0x26
	.zero		1


	//   ....[54]....
        /*06d4*/ 	.word	0x00012610
        /*06d8*/ 	.word	0x000000ff
        /*06dc*/ 	.word	0x0002a840
        /*06e0*/ 	.short	0x010a
        /*06e2*/ 	.byte	0x26
	.zero		1


	//   ....[55]....
        /*06e4*/ 	.word	0x000129c0
        /*06e8*/ 	.word	0x000000ff
        /*06ec*/ 	.word	0x0002a868
        /*06f0*/ 	.short	0x010a
        /*06f2*/ 	.byte	0x26
	.zero		1


	//   ....[56]....
        /*06f4*/ 	.word	0x00012f10
        /*06f8*/ 	.word	0x000000ff
        /*06fc*/ 	.word	0x0002a848
        /*0700*/ 	.short	0x010a
        /*0702*/ 	.byte	0x26
	.zero		1


	//   ....[57]....
        /*0704*/ 	.word	0x000132a0
        /*0708*/ 	.word	0x000000ff
        /*070c*/ 	.word	0x0002a860
        /*0710*/ 	.short	0x010a
        /*0712*/ 	.byte	0x26
	.zero		1


	//   ....[58]....
        /*0714*/ 	.word	0x00013630
        /*0718*/ 	.word	0x00000003
        /*071c*/ 	.word	0x0002a860
        /*0720*/ 	.short	0x010a
        /*0722*/ 	.byte	0x3f
	.zero		1


	//   ....[59]....
        /*0724*/ 	.word	0x000139c0
        /*0728*/ 	.word	0x00000002
        /*072c*/ 	.word	0x0002a820
        /*0730*/ 	.short	0x010a
        /*0732*/ 	.byte	0x3f
	.zero		1


	//   ....[60]....
        /*0734*/ 	.word	0x00013b40
        /*0738*/ 	.word	0x00000006
        /*073c*/ 	.word	0x00000000
        /*0740*/ 	.short	0x010a
        /*0742*/ 	.byte	0x3f
	.zero		1


	//   ....[61]....
        /*0744*/ 	.word	0x00013bb0
        /*0748*/ 	.word	0x00000003
        /*074c*/ 	.word	0x00000000
        /*0750*/ 	.short	0x010a
        /*0752*/ 	.byte	0x3f
	.zero		1


	//   ....[62]....
        /*0754*/ 	.word	0x00013c10
        /*0758*/ 	.word	0x00000000
        /*075c*/ 	.word	0x00000000
        /*0760*/ 	.short	0x010a
        /*0762*/ 	.byte	0x3f
	.zero		1


	//   ....[63]....
        /*0764*/ 	.word	0x00013c40
        /*0768*/ 	.word	0x00000003
        /*076c*/ 	.word	0x00000000
        /*0770*/ 	.short	0x010a
        /*0772*/ 	.byte	0x3f
	.zero		1


	//   ....[64]....
        /*0774*/ 	.word	0x00013cb0
        /*0778*/ 	.word	0x00000003
        /*077c*/ 	.word	0x0002a800
        /*0780*/ 	.short	0x010a
        /*0782*/ 	.byte	0x3f
	.zero		1


	//   ....[65]....
        /*0784*/ 	.word	0x00013d10
        /*0788*/ 	.word	0x00000003
        /*078c*/ 	.word	0x0002a830
        /*0790*/ 	.short	0x010a
        /*0792*/ 	.byte	0x3f
	.zero		1


	//   ....[66]....
        /*0794*/ 	.word	0x00013d70
        /*0798*/ 	.word	0x00000016
        /*079c*/ 	.word	0x0002a830
        /*07a0*/ 	.short	0x010a
        /*07a2*/ 	.byte	0x3f
	.zero		1


	//   ....[67]....
        /*07a4*/ 	.word	0x00013dd0
        /*07a8*/ 	.word	0x0000000d
        /*07ac*/ 	.word	0x0002a850
        /*07b0*/ 	.short	0x010a
        /*07b2*/ 	.byte	0x3f
	.zero		1


	//   ....[68]....
        /*07b4*/ 	.word	0x00013e30
        /*07b8*/ 	.word	0x0000000b
        /*07bc*/ 	.word	0x0002a830
        /*07c0*/ 	.short	0x010a
        /*07c2*/ 	.byte	0x3f
	.zero		1


	//   ....[69]....
        /*07c4*/ 	.word	0x00013e90
        /*07c8*/ 	.word	0x0000000b
        /*07cc*/ 	.word	0x0002a850
        /*07d0*/ 	.short	0x010a
        /*07d2*/ 	.byte	0x3f
	.zero		1


	//   ....[70]....
        /*07d4*/ 	.word	0x00013ef0
        /*07d8*/ 	.word	0x0000000b
        /*07dc*/ 	.word	0x0002a830
        /*07e0*/ 	.short	0x010a
        /*07e2*/ 	.byte	0x3f
	.zero		1


	//   ....[71]....
        /*07e4*/ 	.word	0x00013f50
        /*07e8*/ 	.word	0x0000000b
        /*07ec*/ 	.word	0x0002a850
        /*07f0*/ 	.short	0x010a
        /*07f2*/ 	.byte	0x3f
	.zero		1


	//   ....[72]....
        /*07f4*/ 	.word	0x00013fb0
        /*07f8*/ 	.word	0x00000000
        /*07fc*/ 	.word	0x0002a850
        /*0800*/ 	.short	0x010a
        /*0802*/ 	.byte	0x3f
	.zero		1


	//   ....[73]....
        /*0804*/ 	.word	0x00014110
        /*0808*/ 	.word	0x00000003
        /*080c*/ 	.word	0x0002a840
        /*0810*/ 	.short	0x010a
        /*0812*/ 	.byte	0x3f
	.zero		1


	//   ....[74]....
        /*0814*/ 	.word	0x00014c90
        /*0818*/ 	.word	0x00000003
        /*081c*/ 	.word	0x0002a820
        /*0820*/ 	.short	0x010a
        /*0822*/ 	.byte	0x3f
	.zero		1


	//   ....[75]....
        /*0824*/ 	.word	0x00014cf0
        /*0828*/ 	.word	0x00000003
        /*082c*/ 	.word	0x0002a848
        /*0830*/ 	.short	0x010a
        /*0832*/ 	.byte	0x3f
	.zero		1


	//   ....[76]....
        /*0834*/ 	.word	0x00014d50
        /*0838*/ 	.word	0x00000003
        /*083c*/ 	.word	0x0002a860
        /*0840*/ 	.short	0x010a
        /*0842*/ 	.byte	0x3f
	.zero		1


	//   ....[77]....
        /*0844*/ 	.word	0x00014db0
        /*0848*/ 	.word	0x00000003
        /*084c*/ 	.word	0x0002a840
        /*0850*/ 	.short	0x010a
        /*0852*/ 	.byte	0x3f
	.zero		1


	//   ....[78]....
        /*0854*/ 	.word	0x00014e10
        /*0858*/ 	.word	0x00000003
        /*085c*/ 	.word	0x0002a868
        /*0860*/ 	.short	0x010a
        /*0862*/ 	.byte	0x3f
	.zero		1


	//   ....[79]....
        /*0864*/ 	.word	0x00014e70
        /*0868*/ 	.word	0x00000003
        /*086c*/ 	.word	0x0002a848
        /*0870*/ 	.short	0x010a
        /*0872*/ 	.byte	0x3f
	.zero		1


	//   ....[80]....
        /*0874*/ 	.word	0x00014ed0
        /*0878*/ 	.word	0x00000003
        /*087c*/ 	.word	0x0002a860
        /*0880*/ 	.short	0x010a
        /*0882*/ 	.byte	0x3f
	.zero		1


	//   ....[81]....
        /*0884*/ 	.word	0x00014f20
        /*0888*/ 	.word	0x00000003
        /*088c*/ 	.word	0x0002a860
        /*0890*/ 	.short	0x010a
        /*0892*/ 	.byte	0x3f
	.zero		1


	//   ....[82]....
        /*0894*/ 	.word	0x00014f70
        /*0898*/ 	.word	0x00000002
        /*089c*/ 	.word	0x0002a820
        /*08a0*/ 	.short	0x010a
        /*08a2*/ 	.byte	0x3f
	.zero		1


	//   ....[83]....
        /*08a4*/ 	.word	0x00015110
        /*08a8*/ 	.word	0x00000006
        /*08ac*/ 	.word	0x00000000
        /*08b0*/ 	.short	0x010a
        /*08b2*/ 	.byte	0x3f
	.zero		1


	//   ....[84]....
        /*08b4*/ 	.word	0x00015160
        /*08b8*/ 	.word	0x00000003
        /*08bc*/ 	.word	0x00000000
        /*08c0*/ 	.short	0x010a
        /*08c2*/ 	.byte	0x3f
	.zero		1


	//   ....[85]....
        /*08c4*/ 	.word	0x000151b0
        /*08c8*/ 	.word	0x00000000
        /*08cc*/ 	.word	0x00000000
        /*08d0*/ 	.short	0x010a
        /*08d2*/ 	.byte	0x3f
	.zero		1


	//----- nvinfo : EIATTR_NUM_MBARRIERS
	.align		4
.L_423:
        /*08d4*/ 	.byte	0x03, 0x38
        /*08d6*/ 	.short	0x0016


	//----- nvinfo : EIATTR_EXIT_INSTR_OFFSETS
	.align		4
        /*08d8*/ 	.byte	0x04, 0x1c
        /*08da*/ 	.short	(.L_425 - .L_424)


	//   ....[0]....
.L_424:
        /*08dc*/ 	.word	0x00013c90


	//----- nvinfo : EIATTR_MAX_THREADS
	.align		4
.L_425:
        /*08e0*/ 	.byte	0x04, 0x05
        /*08e2*/ 	.short	(.L_427 - .L_426)
.L_426:
        /*08e4*/ 	.word	0x00000180
        /*08e8*/ 	.word	0x00000001
        /*08ec*/ 	.word	0x00000001


	//----- nvinfo : EIATTR_CRS_STACK_SIZE
	.align		4
.L_427:
        /*08f0*/ 	.byte	0x04, 0x1e
        /*08f2*/ 	.short	(.L_429 - .L_428)
.L_428:
        /*08f4*/ 	.word	0x00000000


	//----- nvinfo : EIATTR_CBANK_PARAM_SIZE
	.align		4
.L_429:
        /*08f8*/ 	.byte	0x03, 0x19
        /*08fa*/ 	.short	0x0a70


	//----- nvinfo : EIATTR_PARAM_CBANK
	.align		4
        /*08fc*/ 	.byte	0x04, 0x0a
        /*08fe*/ 	.short	(.L_431 - .L_430)
	.align		4
.L_430:
        /*0900*/ 	.word	index@(.nv.constant0._ZN7cutlass13device_kernelIN5flash11enable_sm90INS1_16FlashAttnFwdSm90INS1_25CollectiveMainloopFwdSm90ILi2EN4cute5tupleIJNS5_1CILi1EEES8_S8_EEENS6_IJNS7_ILi128EEENS7_ILi96EEENS7_ILi192EEEEEELi128ENS_10bfloat16_tEfNS_4arch4Sm90ELb0ELb1ELb1ELb0ELb0ELb0ELb0ELb1ELb1ELb1ELb1ELb0EEENS1_21CollectiveEpilogueFwdINS6_IJSA_SA_SB_EEES9_SE_SG_Li256ELb0ELb1ELb1ELb0EEENS1_19SingleTileSchedulerILb0ELb1ELb1ELi128EEEEEEEEEvNT_6ParamsE)
        /*0904*/ 	.short	0x0210
        /*0906*/ 	.short	0x0a70


	//----- nvinfo : EIATTR_SW_WAR
	.align		4
.L_431:
        /*0908*/ 	.byte	0x04, 0x36
        /*090a*/ 	.short	(.L_433 - .L_432)
.L_432:
        /*090c*/ 	.word	0x00000008
.L_433:


//--------------------- .nv.info._ZN7cutlass13device_kernelIN5flash11enable_sm90INS1_16FlashAttnFwdSm90INS1_25CollectiveMainloopFwdSm90ILi2EN4cute5tupleIJNS5_1CILi1EEES8_S8_EEENS6_IJNS7_ILi128EEENS7_ILi96EEENS7_ILi192EEEEEELi128ENS_10bfloat16_tEfNS_4arch4Sm90ELb0ELb1ELb1ELb1ELb0ELb0ELb0ELb1ELb1ELb1ELb1ELb0EEENS1_21CollectiveEpilogueFwdINS6_IJSA_SA_SB_EEES9_SE_SG_Li256ELb1ELb1ELb1ELb0EEENS1_36VarlenDynamicPersistentTileSchedulerILi128ELi96ELi256ELi128ELb1ELb1ELb1ELb1ELb0ELb1EEEEEEEEEvNT_6ParamsE --------------------------
	.section	.nv.info._ZN7cutlass13device_kernelIN5flash11enable_sm90INS1_16FlashAttnFwdSm90INS1_25CollectiveMainloopFwdSm90ILi2EN4cute5tupleIJNS5_1CILi1EEES8_S8_EEENS6_IJNS7_ILi128EEENS7_ILi96EEENS7_ILi192EEEEEELi128ENS_10bfloat16_tEfNS_4arch4Sm90ELb0ELb1ELb1ELb1ELb0ELb0ELb0ELb1ELb1ELb1ELb1ELb0EEENS1_21CollectiveEpilogueFwdINS6_IJSA_SA_SB_EEES9_SE_SG_Li256ELb1ELb1ELb1ELb0EEENS1_36VarlenDynamicPersistentTileSchedulerILi128ELi96ELi256ELi128ELb1ELb1ELb1ELb1ELb0ELb1EEEEEEEEEvNT_6ParamsE,"",@"SHT_CUDA_INFO"
	.sectionflags	@""
	.align	4


	//----- nvinfo : EIATTR_CUDA_API_VERSION
	.align		4
        /*0000*/ 	.byte	0x04, 0x37
        /*0002*/ 	.short	(.L_435 - .L_434)
.L_434:
        /*0004*/ 	.word	0x00000082


	//----- nvinfo : EIATTR_KPARAM_INFO
	.align		4
.L_435:
        /*0008*/ 	.byte	0x04, 0x17
        /*000a*/ 	.short	(.L_437 - .L_436)
.L_436:
        /*000c*/ 	.word	0x00000000
        /*0010*/ 	.short	0x0000
        /*0012*/ 	.short	0x0070
        /*0014*/ 	.byte	0x00, 0xf0, 0x01, 0x2a


	//----- nvinfo : EIATTR_SPARSE_MMA_MASK
	.align		4
.L_437:
        /*0018*/ 	.byte	0x03, 0x50
        /*001a*/ 	.short	0x0000


	//----- nvinfo : EIATTR_MAXREG_COUNT
	.align		4
        /*001c*/ 	.byte	0x03, 0x1b
        /*001e*/ 	.short	0x00a8


	//----- nvinfo : EIATTR_NUM_BARRIERS
	.align		4
        /*0020*/ 	.byte	0x02, 0x4c
        /*0022*/ 	.byte	0x09
	.zero		1


	//----- nvinfo : EIATTR_EXTERNS
	.align		4
        /*0024*/ 	.byte	0x04, 0x0f
        /*0026*/ 	.short	(.L_439 - .L_438)


	//   ....[0]....
	.align		4
.L_438:
        /*0028*/ 	.word	index@(__assertfail)


	//----- nvinfo : EIATTR_ANNOTATIONS
	.align		4
.L_439:
        /*002c*/ 	.byte	0x04, 0x55
        /*002e*/ 	.short	(.L_441 - .L_440)


	//   ....[0]....
.L_440:
        /* <DEDUP_REMOVED lines=71> */
        /*0494*/ 	.byte	0x30, 0xb1, 0x01, 0x00


	//----- nvinfo : EIATTR_MERCURY_ISA_VERSION
	.align		4
.L_441:
        /*0498*/ 	.byte	0x03, 0x5f
        /*049a*/ 	.short	0x0101


	//----- nvinfo : EIATTR_UNUSED_LOAD_BYTE_OFFSET
	.align		4
        /*049c*/ 	.byte	0x04, 0x44
        /*049e*/ 	.short	(.L_443 - .L_442)


	//   ....[0]....
.L_442:
        /*04a0*/ 	.word	0x00000a10
        /*04a4*/ 	.word	0x0000fff0


	//   ....[1]....
        /*04a8*/ 	.word	0x0000ec60
        /*04ac*/ 	.word	0x0000fff0


	//----- nvinfo : EIATTR_INT_WARP_WIDE_INSTR_OFFSETS
	.align		4
.L_443:
        /*04b0*/ 	.byte	0x04, 0x31
        /*04b2*/ 	.short	(.L_445 - .L_444)


	//   ....[0]....
.L_444:
        /*04b4*/ 	.word	0x00000130


	//   ....[1]....
        /*04b8*/ 	.word	0x00000170


	//   ....[2]....
        /*04bc*/ 	.word	0x000001e0


	//   ....[3]....
        /*04c0*/ 	.word	0x00013c90


	//   ....[4]....
        /*04c4*/ 	.word	0x00013d30


	//   ....[5]....
        /*04c8*/ 	.word	0x00017860


	//   ....[6]....
        /*04cc*/ 	.word	0x000178d0


	//----- nvinfo : EIATTR_COOP_GROUP_MASK_REGIDS
	.align		4
.L_445:
        /*04d0*/ 	.byte	0x04, 0x29
        /*04d2*/ 	.short	(.L_447 - .L_446)


	//   ....[0]....
.L_446:
        /*04d4*/ 	.word	0xffffffff


	//   ....[1]....
        /*04d8*/ 	.word	0xffffffff


	//   ....[2]....
        /*04dc*/ 	.word	0xffffffff


	//   ....[3]....
        /*04e0*/ 	.word	0xffffffff


	//   ....[4]....
        /*04e4*/ 	.word	0xffffffff


	//   ....[5]....
        /*04e8*/ 	.word	0xffffffff


	//   ....[6]....
        /*04ec*/ 	.word	0xffffffff


	//   ....[7]....
        /*04f0*/ 	.word	0xffffffff


	//   ....[8]....
        /*04f4*/ 	.word	0xffffffff


	//   ....[9]....
        /*04f8*/ 	.word	0xffffffff


	//   ....[10]....
        /*04fc*/ 	.word	0xffffffff


	//   ....[11]....
        /*0500*/ 	.word	0xffffffff


	//   ....[12]....
        /*0504*/ 	.word	0xffffffff


	//   ....[13]....
        /*0508*/ 	.word	0xffffffff


	//   ....[14]....
        /*050c*/ 	.word	0xffffffff


	//   ....[15]....
        /*0510*/ 	.word	0xffffffff


	//   ....[16]....
        /*0514*/ 	.word	0xffffffff


	//   ....[17]....
        /*0518*/ 	.word	0xffffffff


	//   ....[18]....
        /*051c*/ 	.word	0xffffffff


	//   ....[19]....
        /*0520*/ 	.word	0xffffffff


	//   ....[20]....
        /*0524*/ 	.word	0xffffffff


	//   ....[21]....
        /*0528*/ 	.word	0xffffffff


	//   ....[22]....
        /*052c*/ 	.word	0xffffffff


	//   ....[23]....
        /*0530*/ 	.word	0xffffffff


	//   ....[24]....
        /*0534*/ 	.word	0xffffffff


	//   ....[25]....
        /*0538*/ 	.word	0xffffffff


	//   ....[26]....
        /*053c*/ 	.word	0xffffffff


	//   ....[27]....
        /*0540*/ 	.word	0xffffffff


	//   ....[28]....
        /*0544*/ 	.word	0xffffffff


	//   ....[29]....
        /*0548*/ 	.word	0xffffffff


	//   ....[30]....
        /*054c*/ 	.word	0xffffffff


	//   ....[31]....
        /*0550*/ 	.word	0xffffffff


	//   ....[32]....
        /*0554*/ 	.word	0xffffffff


	//   ....[33]....
        /*0558*/ 	.word	0xffffffff


	//   ....[34]....
        /*055c*/ 	.word	0xffffffff


	//   ....[35]....
        /*0560*/ 	.word	0xffffffff


	//   ....[36]....
        /*0564*/ 	.word	0xffffffff


	//   ....[37]....
        /*0568*/ 	.word	0xffffffff


	//   ....[38]....
        /*056c*/ 	.word	0xffffffff


	//   ....[39]....
        /*0570*/ 	.word	0xffffffff


	//   ....[40]....
        /*0574*/ 	.word	0xffffffff


	//   ....[41]....
        /*0578*/ 	.word	0xffffffff


	//   ....[42]....
        /*057c*/ 	.word	0xffffffff


	//   ....[43]....
        /*0580*/ 	.word	0xffffffff


	//   ....[44]....
        /*0584*/ 	.word	0xffffffff


	//   ....[45]....
        /*0588*/ 	.word	0xffffffff


	//   ....[46]....
        /*058c*/ 	.word	0xffffffff


	//   ....[47]....
        /*0590*/ 	.word	0xffffffff


	//   ....[48]....
        /*0594*/ 	.word	0xffffffff


	//   ....[49]....
        /*0598*/ 	.word	0xffffffff


	//   ....[50]....
        /*059c*/ 	.word	0xffffffff


	//   ....[51]....
        /*05a0*/ 	.word	0xffffffff


	//   ....[52]....
        /*05a4*/ 	.word	0xffffffff


	//   ....[53]....
        /*05a8*/ 	.word	0xffffffff


	//   ....[54]....
        /*05ac*/ 	.word	0xffffffff


	//   ....[55]....
        /*05b0*/ 	.word	0xffffffff


	//   ....[56]....
        /*05b4*/ 	.word	0xffffffff


	//   ....[57]....
        /*05b8*/ 	.word	0xffffffff


	//   ....[58]....
        /*05bc*/ 	.word	0xffffffff


	//   ....[59]....
        /*05c0*/ 	.word	0xffffffff


	//   ....[60]....
        /*05c4*/ 	.word	0xffffffff


	//   ....[61]....
        /*05c8*/ 	.word	0xffffffff


	//   ....[62]....
        /*05cc*/ 	.word	0xffffffff


	//   ....[63]....
        /*05d0*/ 	.word	0xffffffff


	//   ....[64]....
        /*05d4*/ 	.word	0xffffffff


	//   ....[65]....
        /*05d8*/ 	.word	0xffffffff


	//   ....[66]....
        /*05dc*/ 	.word	0xffffffff


	//   ....[67]....
        /*05e0*/ 	.word	0xffffffff


	//   ....[68]....
        /*05e4*/ 	.word	0xffffffff


	//   ....[69]....
        /*05e8*/ 	.word	0xffffffff


	//   ....[70]....
        /*05ec*/ 	.word	0xffffffff


	//   ....[71]....
        /*05f0*/ 	.word	0xffffffff


	//   ....[72]....
        /*05f4*/ 	.word	0xffffffff


	//   ....[73]....
        /*05f8*/ 	.word	0xffffffff


	//   ....[74]....
        /*05fc*/ 	.word	0xffffffff


	//   ....[75]....
        /*0600*/ 	.word	0xffffffff


	//   ....[76]....
        /*0604*/ 	.word	0xffffffff


	//   ....[77]....
        /*0608*/ 	.word	0xffffffff


	//   ....[78]....
        /*060c*/ 	.word	0xffffffff


	//   ....[79]....
        /*0610*/ 	.word	0xffffffff


	//   ....[80]....
        /*0614*/ 	.word	0xffffffff


	//   ....[81]....
        /*0618*/ 	.word	0xffffffff


	//   ....[82]....
        /*061c*/ 	.word	0xffffffff


	//   ....[83]....
        /*0620*/ 	.word	0xffffffff


	//   ....[84]....
        /*0624*/ 	.word	0xffffffff


	//   ....[85]....
        /*0628*/ 	.word	0xffffffff


	//   ....[86]....
        /*062c*/ 	.word	0xffffffff


	//   ....[87]....
        /*0630*/ 	.word	0xffffffff


	//   ....[88]....
        /*0634*/ 	.word	0xffffffff


	//   ....[89]....
        /*0638*/ 	.word	0xffffffff


	//   ....[90]....
        /*063c*/ 	.word	0xffffffff


	//   ....[91]....
        /*0640*/ 	.word	0xffffffff


	//   ....[92]....
        /*0644*/ 	.word	0xffffffff


	//   ....[93]....
        /*0648*/ 	.word	0xffffffff


	//   ....[94]....
        /*064c*/ 	.word	0xffffffff


	//   ....[95]....
        /*0650*/ 	.word	0xffffffff


	//   ....[96]....
        /*0654*/ 	.word	0xffffffff


	//   ....[97]....
        /*0658*/ 	.word	0xffffffff


	//   ....[98]....
        /*065c*/ 	.word	0xffffffff


	//   ....[99]....
        /*0660*/ 	.word	0xffffffff


	//   ....[100]....
        /*0664*/ 	.word	0xffffffff


	//   ....[101]....
        /*0668*/ 	.word	0xffffffff


	//   ....[102]....
        /*066c*/ 	.word	0xffffffff


	//   ....[103]....
        /*0670*/ 	.word	0xffffffff


	//   ....[104]....
        /*0674*/ 	.word	0xffffffff


	//   ....[105]....
        /*0678*/ 	.word	0xffffffff


	//   ....[106]....
        /*067c*/ 	.word	0xffffffff


	//   ....[107]....
        /*0680*/ 	.word	0xffffffff


	//   ....[108]....
        /*0684*/ 	.word	0xffffffff


	//   ....[109]....
        /*0688*/ 	.word	0xffffffff


	//   ....[110]....
        /*068c*/ 	.word	0xffffffff


	//   ....[111]....
        /*0690*/ 	.word	0x0500000f


	//   ....[112]....
        /*0694*/ 	.word	0x0500000f


	//   ....[113]....
        /*0698*/ 	.word	0x0500000f


	//   ....[114]....
        /*069c*/ 	.word	0x0500000f


	//   ....[115]....
        /*06a0*/ 	.word	0x0500000f


	//   ....[116]....
        /*06a4*/ 	.word	0x0500000f


	//   ....[117]....
        /*06a8*/ 	.word	0x0500000f


	//   ....[118]....
        /*06ac*/ 	.word	0x0500000f


	//   ....[119]....
        /*06b0*/ 	.word	0x0500000f


	//   ....[120]....
        /*06b4*/ 	.word	0x0500000f


	//   ....[121]....
        /*06b8*/ 	.word	0x0500000f


	//   ....[122]....
        /*06bc*/ 	.word	0x0500000f


	//   ....[123]....
        /*06c0*/ 	.word	0x0500000f


	//   ....[124]....
        /*06c4*/ 	.word	0x0500000f


	//   ....[125]....
        /*06c8*/ 	.word	0x0500000f


	//   ....[126]....
        /*06cc*/ 	.word	0x0500000f


	//   ....[127]....
        /*06d0*/ 	.word	0x0500000f


	//   ....[128]....
        /*06d4*/ 	.word	0x0500000f


	//   ....[129]....
        /*06d8*/ 	.word	0x0500000f


	//   ....[130]....
        /*06dc*/ 	.word	0x0500000f


	//   ....[131]....
        /*06e0*/ 	.word	0x0500000f


	//   ....[132]....
        /*06e4*/ 	.word	0x0500000f


	//   ....[133]....
        /*06e8*/ 	.word	0x0500000f


	//   ....[134]....
        /*06ec*/ 	.word	0x0500000f


	//   ....[135]....
        /*06f0*/ 	.word	0x0500000f


	//   ....[136]....
        /*06f4*/ 	.word	0x0500000f


	//   ....[137]....
        /*06f8*/ 	.word	0x0500000f


	//   ....[138]....
        /*06fc*/ 	.word	0x0500000f


	//   ....[139]....
        /*0700*/ 	.word	0x0500000f


	//   ....[140]....
        /*0704*/ 	.word	0x0500000f


	//   ....[141]....
        /*0708*/ 	.word	0x0500000f


	//   ....[142]....
        /*070c*/ 	.word	0x0500000f


	//   ....[143]....
        /*0710*/ 	.word	0x0500000f


	//   ....[144]....
        /*0714*/ 	.word	0x0500000f


	//   ....[145]....
        /*0718*/ 	.word	0x0500000f


	//   ....[146]....
        /*071c*/ 	.word	0x0500000f


	//----- nvinfo : EIATTR_COOP_GROUP_INSTR_OFFSETS
	.align		4
.L_447:
        /*0720*/ 	.byte	0x04, 0x28
        /*0722*/ 	.short	(.L_449 - .L_448)


	//   ....[0]....
.L_448:
        /*0724*/ 	.word	0x00000060


	//   ....[1]....
        /*0728*/ 	.word	0x00000140


	//   ....[2]....
        /*072c*/ 	.word	0x00000190


	//   ....[3]....
        /*0730*/ 	.word	0x000003c0


	//   ....[4]....
        /*0734*/ 	.word	0x00000520


	//   ....[5]....
        /*0738*/ 	.word	0x00000640


	//   ....[6]....
        /*073c*/ 	.word	0x000007a0


	//   ....[7]....
        /*0740*/ 	.word	0x00001e50


	//   ....[8]....
        /*0744*/ 	.word	0x00002a20


	//   ....[9]....
        /*0748*/ 	.word	0x00003120


	//   ....[10]....
        /*074c*/ 	.word	0x00003e80


	//   ....[11]....
        /*0750*/ 	.word	0x00003f90


	//   ....[12]....
        /*0754*/ 	.word	0x00004640


	//   ....[13]....
        /*0758*/ 	.word	0x000046b0


	//   ....[14]....
        /*075c*/ 	.word	0x00006580


	//   ....[15]....
        /*0760*/ 	.word	0x00006ea0


	//   ....[16]....
        /*0764*/ 	.word	0x00007530


	//   ....[17]....
        /*0768*/ 	.word	0x00007640


	//   ....[18]....
        /*076c*/ 	.word	0x00007c50


	//   ....[19]....
        /*0770*/ 	.word	0x00007ca0


	//   ....[20]....
        /*0774*/ 	.word	0x00009d30


	//   ....[21]....
        /*0778*/ 	.word	0x00009d80


	//   ....[22]....
        /*077c*/ 	.word	0x00009fe0


	//   ....[23]....
        /*0780*/ 	.word	0x0000a030


	//   ....[24]....
        /*0784*/ 	.word	0x0000bcb0


	//   ....[25]....
        /*0788*/ 	.word	0x0000c770


	//   ....[26]....
        /*078c*/ 	.word	0x0000cdf0


	//   ....[27]....
        /*0790*/ 	.word	0x0000cf10


	//   ....[28]....
        /*0794*/ 	.word	0x0000d4d0


	//   ....[29]....
        /*0798*/ 	.word	0x0000d520


	//   ....[30]....
        /*079c*/ 	.word	0x0000e3b0


	//   ....[31]....
        /*07a0*/ 	.word	0x0000e3f0


	//   ....[32]....
        /*07a4*/ 	.word	0x0000e4f0


	//   ....[33]....
        /*07a8*/ 	.word	0x0000e500


	//   ....[34]....
        /*07ac*/ 	.word	0x0000f810


	//   ....[35]....
        /*07b0*/ 	.word	0x0000f850


	//   ....[36]....
        /*07b4*/ 	.word	0x0000f880


	//   ....[37]....
        /*07b8*/ 	.word	0x0000f8b0


	//   ....[38]....
        /*07bc*/ 	.word	0x0000ff90


	//   ....[39]....
        /*07c0*/ 	.word	0x0000ffb0


	//   ....[40]....
        /*07c4*/ 	.word	0x00010090


	//   ....[41]....
        /*07c8*/ 	.word	0x000100b0


	//   ....[42]....
        /*07cc*/ 	.word	0x00010180


	//   ....[43]....
        /*07d0*/ 	.word	0x000101a0


	//   ....[44]....
        /*07d4*/ 	.word	0x00010280


	//   ....[45]....
        /*07d8*/ 	.word	0x000102a0


	//   ....[46]....
        /*07dc*/ 	.word	0x000106a0


	//   ....[47]....
        /*07e0*/ 	.word	0x000106b0


	//   ....[48]....
        /*07e4*/ 	.word	0x00010b00


	//   ....[49]....
        /*07e8*/ 	.word	0x00010b10


	//   ....[50]....
        /*07ec*/ 	.word	0x00011970


	//   ....[51]....
        /*07f0*/ 	.word	0x000119a0


	//   ....[52]....
        /*07f4*/ 	.word	0x00011a80


	//   ....[53]....
        /*07f8*/ 	.word	0x00011aa0


	//   ....[54]....
        /*07fc*/ 	.word	0x00011b70


	//   ....[55]....
        /*0800*/ 	.word	0x00011b90


	//   ....[56]....
        /*0804*/ 	.word	0x00011c70


	//   ....[57]....
        /*0808*/ 	.word	0x00011c90


	//   ....[58]....
        /*080c*/ 	.word	0x00011e00


	//   ....[59]....
        /*0810*/ 	.word	0x00012040


	//   ....[60]....
        /*0814*/ 	.word	0x00012070


	//   ....[61]....
        /*0818*/ 	.word	0x000120a0


	//   ....[62]....
        /*081c*/ 	.word	0x000120d0


	//   ....[63]....
        /*0820*/ 	.word	0x00012100


	//   ....[64]....
        /*0824*/ 	.word	0x00012130


	//   ....[65]....
        /*0828*/ 	.word	0x000122e0


	//   ....[66]....
        /*082c*/ 	.word	0x00012310


	//   ....[67]....
        /*0830*/ 	.word	0x00012340


	//   ....[68]....
        /*0834*/ 	.word	0x00012370


	//   ....[69]....
        /*0838*/ 	.word	0x000123a0


	//   ....[70]....
        /*083c*/ 	.word	0x000123d0


	//   ....[71]....
        /*0840*/ 	.word	0x00012470


	//   ....[72]....
        /*0844*/ 	.word	0x000124a0


	//   ....[73]....
        /*0848*/ 	.word	0x000124b0


	//   ....[74]....
        /*084c*/ 	.word	0x000124e0


	//   ....[75]....
        /*0850*/ 	.word	0x00014280


	//   ....[76]....
        /*0854*/ 	.word	0x00014ec0


	//   ....[77]....
        /*0858*/ 	.word	0x00014ee0


	//   ....[78]....
        /*085c*/ 	.word	0x00014ef0


	//   ....[79]....
        /*0860*/ 	.word	0x00014f20


	//   ....[80]....
        /*0864*/ 	.word	0x00015040


	//   ....[81]....
        /*0868*/ 	.word	0x00015050


	//   ....[82]....
        /*086c*/ 	.word	0x000150f0


	//   ....[83]....
        /*0870*/ 	.word	0x00015100


	//   ....[84]....
        /*0874*/ 	.word	0x000151a0


	//   ....[85]....
        /*0878*/ 	.word	0x000151b0


	//   ....[86]....
        /*087c*/ 	.word	0x00015250


	//   ....[87]....
        /*0880*/ 	.word	0x00015260


	//   ....[88]....
        /*0884*/ 	.word	0x000152e0


	//   ....[89]....
        /*0888*/ 	.word	0x00015310


	//   ....[90]....
        /*088c*/ 	.word	0x00015360


	//   ....[91]....
        /*0890*/ 	.word	0x000153a0


	//   ....[92]....
        /*0894*/ 	.word	0x00017fb0


	//   ....[93]....
        /*0898*/ 	.word	0x00018030


	//   ....[94]....
        /*089c*/ 	.word	0x00018060


	//   ....[95]....
        /*08a0*/ 	.word	0x00018070


	//   ....[96]....
        /*08a4*/ 	.word	0x000180a0


	//   ....[97]....
        /*08a8*/ 	.word	0x000180d0


	//   ....[98]....
        /*08ac*/ 	.word	0x00018100


	//   ....[99]....
        /*08b0*/ 	.word	0x00018130


	//   ....[100]....
        /*08b4*/ 	.word	0x00018300


	//   ....[101]....
        /*08b8*/ 	.word	0x00018330


	//   ....[102]....
        /*08bc*/ 	.word	0x00018360


	//   ....[103]....
        /*08c0*/ 	.word	0x00018390


	//   ....[104]....
        /*08c4*/ 	.word	0x000183c0


	//   ....[105]....
        /*08c8*/ 	.word	0x000183f0


	//   ....[106]....
        /*08cc*/ 	.word	0x000184c0


	//   ....[107]....
        /*08d0*/ 	.word	0x000184e0


	//   ....[108]....
        /*08d4*/ 	.word	0x000184f0


	//   ....[109]....
        /*08d8*/ 	.word	0x00018570


	//   ....[110]....
        /*08dc*/ 	.word	0x000190c0


	//   ....[111]....
        /*08e0*/ 	.word	0x00019750


	//   ....[112]....
        /*08e4*/ 	.word	0x00019930


	//   ....[113]....
        /*08e8*/ 	.word	0x00019980


	//   ....[114]....
        /*08ec*/ 	.word	0x00019ab0


	//   ....[115]....
        /*08f0*/ 	.word	0x00019b00


	//   ....[116]....
        /*08f4*/ 	.word	0x00019c40


	//   ....[117]....
        /*08f8*/ 	.word	0x00019cb0


	//   ....[118]....
        /*08fc*/ 	.word	0x00019de0


	//   ....[119]....
        /*0900*/ 	.word	0x00019e30


	//   ....[120]....
        /*0904*/ 	.word	0x00019f60


	//   ....[121]....
        /*0908*/ 	.word	0x00019fb0


	//   ....[122]....
        /*090c*/ 	.word	0x0001a0e0


	//   ....[123]....
        /*0910*/ 	.word	0x0001a130


	//   ....[124]....
        /*0914*/ 	.word	0x0001a240


	//   ....[125]....
        /*0918*/ 	.word	0x0001a2b0


	//   ....[126]....
        /*091c*/ 	.word	0x0001a3c0


	//   ....[127]....
        /*0920*/ 	.word	0x0001a410


	//   ....[128]....
        /*0924*/ 	.word	0x0001a740


	//   ....[129]....
        /*0928*/ 	.word	0x0001a7e0


	//   ....[130]....
        /*092c*/ 	.word	0x0001a980


	//   ....[131]....
        /*0930*/ 	.word	0x0001aa00


	//   ....[132]....
        /*0934*/ 	.word	0x0001aa80


	//   ....[133]....
        /*0938*/ 	.word	0x0001ab00


	//   ....[134]....
        /*093c*/ 	.word	0x0001ab80


	//   ....[135]....
        /*0940*/ 	.word	0x0001ac10


	//   ....[136]....
        /*0944*/ 	.word	0x0001acb0


	//   ....[137]....
        /*0948*/ 	.word	0x0001ad60


	//   ....[138]....
        /*094c*/ 	.word	0x0001ade0


	//   ....[139]....
        /*0950*/ 	.word	0x0001ae60


	//   ....[140]....
        /*0954*/ 	.word	0x0001aee0


	//   ....[141]....
        /*0958*/ 	.word	0x0001af70


	//   ....[142]....
        /*095c*/ 	.word	0x0001aff0


	//   ....[143]....
        /*0960*/ 	.word	0x0001b0a0


	//   ....[144]....
        /*0964*/ 	.word	0x0001b0f0


	//   ....[145]....
        /*0968*/ 	.word	0x0001b1b0


	//   ....[146]....
        /*096c*/ 	.word	0x0001b2e0


	//----- nvinfo : EIATTR_REG_RECONFIG
	.align		4
.L_449:
        /*0970*/ 	.byte	0x01, 0x54
	.zero		2


	//----- nvinfo : EIATTR_SYSCALL_OFFSETS
	.align		4
        /*0974*/ 	.byte	0x04, 0x46
        /*0976*/ 	.short	(.L_451 - .L_450)


	//   ....[0]....
.L_450:
        /*0978*/ 	.word	0x00002030


	//   ....[1]....
        /*097c*/ 	.word	0x00013ea0


	//   ....[2]....
        /*0980*/ 	.word	0x00013ff0


	//   ....[3]....
        /*0984*/ 	.word	0x000140e0


	//   ....[4]....
        /*0988*/ 	.word	0x000149e0


	//----- nvinfo : EIATTR_MBARRIER_INSTR_OFFSETS
	.align		4
.L_451:
        /*098c*/ 	.byte	0x04, 0x39
        /*098e*/ 	.short	(.L_453 - .L_452)


	//   ....[0]....
.L_452:
        /*0990*/ 	.word	0x00000270
        /*0994*/ 	.word	0x000000ff
        /*0998*/ 	.word	0x0002a800
        /*099c*/ 	.short	0x0100
        /*099e*/ 	.byte	0x08
	.zero		1


	//   ....[1]....
        /*09a0*/ 	.word	0x00000280
        /*09a4*/ 	.word	0x000000ff
        /*09a8*/ 	.word	0x0002a820
        /*09ac*/ 	.short	0x0100
        /*09ae*/ 	.byte	0x08
	.zero		1


	//   ....[2]....
        /*09b0*/ 	.word	0x00000370
        /*09b4*/ 	.word	0x000000ff
        /*09b8*/ 	.word	0x0002a830
        /*09bc*/ 	.short	0x0100
        /*09be*/ 	.byte	0x08
	.zero		1


	//   ....[3]....
        /*09c0*/ 	.word	0x00000380
        /*09c4*/ 	.word	0x000000ff
        /*09c8*/ 	.word	0x0002a840
        /*09cc*/ 	.short	0x0100
        /*09ce*/ 	.byte	0x08
	.zero		1


	//   ....[4]....
        /*09d0*/ 	.word	0x00000390
        /*09d4*/ 	.word	0x000000ff
        /*09d8*/ 	.word	0x0002a838
        /*09dc*/ 	.short	0x0100
        /*09de*/ 	.byte	0x08
	.zero		1


	//   ....[5]....
        /*09e0*/ 	.word	0x000003a0
        /*09e4*/ 	.word	0x000000ff
        /*09e8*/ 	.word	0x0002a848
        /*09ec*/ 	.short	0x0100
        /*09ee*/ 	.byte	0x08
	.zero		1


	//   ....[6]....
        /*09f0*/ 	.word	0x000004d0
        /*09f4*/ 	.word	0x000000ff
        /*09f8*/ 	.word	0x0002a850
        /*09fc*/ 	.short	0x0100
        /*09fe*/ 	.byte	0x08
	.zero		1


	//   ....[7]....
        /*0a00*/ 	.word	0x000004e0
        /*0a04*/ 	.word	0x000000ff
        /*0a08*/ 	.word	0x0002a860
        /*0a0c*/ 	.short	0x0100
        /*0a0e*/ 	.byte	0x08
	.zero		1


	//   ....[8]....
        /*0a10*/ 	.word	0x000004f0
        /*0a14*/ 	.word	0x000000ff
        /*0a18*/ 	.word	0x0002a858
        /*0a1c*/ 	.short	0x0100
        /*0a1e*/ 	.byte	0x08
	.zero		1


	//   ....[9]....
        /*0a20*/ 	.word	0x00000500
        /*0a24*/ 	.word	0x000000ff
        /*0a28*/ 	.word	0x0002a868
        /*0a2c*/ 	.short	0x0100
        /*0a2e*/ 	.byte	0x08
	.zero		1


	//   ....[10]....
        /*0a30*/ 	.word	0x000005f0
        /*0a34*/ 	.word	0x000000ff
        /*0a38*/ 	.word	0x0002a870
        /*0a3c*/ 	.short	0x0100
        /*0a3e*/ 	.byte	0x06
	.zero		1


	//   ....[11]....
        /*0a40*/ 	.word	0x00000600
        /*0a44*/ 	.word	0x000000ff
        /*0a48*/ 	.word	0x0002a880
        /*0a4c*/ 	.short	0x0100
        /*0a4e*/ 	.byte	0x06
	.zero		1


	//   ....[12]....
        /*0a50*/ 	.word	0x00000610
        /*0a54*/ 	.word	0x000000ff
        /*0a58*/ 	.word	0x0002a878
        /*0a5c*/ 	.short	0x0100
        /*0a5e*/ 	.byte	0x06
	.zero		1


	//   ....[13]....
        /*0a60*/ 	.word	0x00000620
        /*0a64*/ 	.word	0x000000ff
        /*0a68*/ 	.word	0x0002a888
        /*0a6c*/ 	.short	0x0100
        /*0a6e*/ 	.byte	0x06
	.zero		1


	//   ....[14]....
        /*0a70*/ 	.word	0x00000750
        /*0a74*/ 	.word	0x000000ff
        /*0a78*/ 	.word	0x0002a890
        /*0a7c*/ 	.short	0x0100
        /*0a7e*/ 	.byte	0x08
	.zero		1


	//   ....[15]....
        /*0a80*/ 	.word	0x00000760
        /*0a84*/ 	.word	0x000000ff
        /*0a88*/ 	.word	0x0002a8a0
        /*0a8c*/ 	.short	0x0100
        /*0a8e*/ 	.byte	0x08
	.zero		1


	//   ....[16]....
        /*0a90*/ 	.word	0x00000770
        /*0a94*/ 	.word	0x000000ff
        /*0a98*/ 	.word	0x0002a898
        /*0a9c*/ 	.short	0x0100
        /*0a9e*/ 	.byte	0x08
	.zero		1


	//   ....[17]....
        /*0aa0*/ 	.word	0x00000780
        /*0aa4*/ 	.word	0x000000ff
        /*0aa8*/ 	.word	0x0002a8a8
        /*0aac*/ 	.short	0x0100
        /*0aae*/ 	.byte	0x08
	.zero		1


	//   ....[18]....
        /*0ab0*/ 	.word	0x000008b0
        /*0ab4*/ 	.word	0x000000ff
        /*0ab8*/ 	.word	0x0002a8b0
        /*0abc*/ 	.short	0x0100
        /*0abe*/ 	.byte	0x08
	.zero		1


	//   ....[19]....
        /*0ac0*/ 	.word	0x000008c0
        /*0ac4*/ 	.word	0x000000ff
        /*0ac8*/ 	.word	0x0002a8c0
        /*0acc*/ 	.short	0x0100
        /*0ace*/ 	.byte	0x08
	.zero		1


	//   ....[20]....
        /*0ad0*/ 	.word	0x000008d0
        /*0ad4*/ 	.word	0x000000ff
        /*0ad8*/ 	.word	0x0002a8b8
        /*0adc*/ 	.short	0x0100
        /*0ade*/ 	.byte	0x08
	.zero		1


	//   ....[21]....
        /*0ae0*/ 	.word	0x000008e0
        /*0ae4*/ 	.word	0x000000ff
        /*0ae8*/ 	.word	0x0002a8c8
        /*0aec*/ 	.short	0x0100
        /*0aee*/ 	.byte	0x08
	.zero		1


	//   ....[22]....
        /*0af0*/ 	.word	0x000020d0
        /*0af4*/ 	.word	0x000000ff
        /*0af8*/ 	.word	0x0002a800
        /*0afc*/ 	.short	0x010a
        /*0afe*/ 	.byte	0x26
	.zero		1


	//   ....[23]....
        /*0b00*/ 	.word	0x00002150
        /*0b04*/ 	.word	0x00000015
        /*0b08*/ 	.word	0x0002a830
        /*0b0c*/ 	.short	0x010a
        /*0b0e*/ 	.byte	0x3f
	.zero		1


	//   ....[24]....
        /*0b10*/ 	.word	0x000021c0
        /*0b14*/ 	.word	0x00000015
        /*0b18*/ 	.word	0x0002a830
        /*0b1c*/ 	.short	0x010a
        /*0b1e*/ 	.byte	0x3f
	.zero		1


	//   ....[25]....
        /*0b20*/ 	.word	0x000029c0
        /*0b24*/ 	.word	0x0000000c
        /*0b28*/ 	.word	0x00000000
        /*0b2c*/ 	.short	0x0101
        /*0b2e*/ 	.byte	0x3f
	.zero		1


	//   ....[26]....
        /*0b30*/ 	.word	0x00005360
        /*0b34*/ 	.word	0x000000ff
        /*0b38*/ 	.word	0x0002a830
        /*0b3c*/ 	.short	0x010a
        /*0b3e*/ 	.byte	0x07
	.zero		1


	//   ....[27]....
        /*0b40*/ 	.word	0x000053a0
        /*0b44*/ 	.word	0x000000ff
        /*0b48*/ 	.word	0x0002a830
        /*0b4c*/ 	.short	0x010a
        /*0b4e*/ 	.byte	0x07
	.zero		1


	//   ....[28]....
        /*0b50*/ 	.word	0x00005c60
        /*0b54*/ 	.word	0x000000ff
        /*0b58*/ 	.word	0x0002a850
        /*0b5c*/ 	.short	0x010a
        /*0b5e*/ 	.byte	0x06
	.zero		1


	//   ....[29]....
        /*0b60*/ 	.word	0x00005ca0
        /*0b64*/ 	.word	0x000000ff
        /*0b68*/ 	.word	0x0002a850
        /*0b6c*/ 	.short	0x010a
        /*0b6e*/ 	.byte	0x06
	.zero		1


	//   ....[30]....
        /*0b70*/ 	.word	0x000065d0
        /*0b74*/ 	.word	0x0000000a
        /*0b78*/ 	.word	0x00000000
        /*0b7c*/ 	.short	0x0101
        /*0b7e*/ 	.byte	0x3f
	.zero		1


	//   ....[31]....
        /*0b80*/ 	.word	0x00007fe0
        /*0b84*/ 	.word	0x00000059
        /*0b88*/ 	.word	0x00000000
        /*0b8c*/ 	.short	0x0101
        /*0b8e*/ 	.byte	0x3f
	.zero		1


	//   ....[32]....
        /*0b90*/ 	.word	0x000089c0
        /*0b94*/ 	.word	0x000000ff
        /*0b98*/ 	.word	0x0002a830
        /*0b9c*/ 	.short	0x010a
        /*0b9e*/ 	.byte	0x06
	.zero		1


	//   ....[33]....
        /*0ba0*/ 	.word	0x00008a00
        /*0ba4*/ 	.word	0x000000ff
        /*0ba8*/ 	.word	0x0002a830
        /*0bac*/ 	.short	0x010a
        /*0bae*/ 	.byte	0x06
	.zero		1


	//   ....[34]....
        /*0bb0*/ 	.word	0x000092c0
        /*0bb4*/ 	.word	0x000000ff
        /*0bb8*/ 	.word	0x0002a850
        /*0bbc*/ 	.short	0x010a
        /*0bbe*/ 	.byte	0x0a
	.zero		1


	//   ....[35]....
        /*0bc0*/ 	.word	0x00009300
        /*0bc4*/ 	.word	0x000000ff
        /*0bc8*/ 	.word	0x0002a850
        /*0bcc*/ 	.short	0x010a
        /*0bce*/ 	.byte	0x0a
	.zero		1


	//   ....[36]....
        /*0bd0*/ 	.word	0x0000a630
        /*0bd4*/ 	.word	0x0000005f
        /*0bd8*/ 	.word	0x00000000
        /*0bdc*/ 	.short	0x0101
        /*0bde*/ 	.byte	0x3f
	.zero		1


	//   ....[37]....
        /*0be0*/ 	.word	0x0000a690
        /*0be4*/ 	.word	0x00000063
        /*0be8*/ 	.word	0x00000000
        /*0bec*/ 	.short	0x0101
        /*0bee*/ 	.byte	0x3f
	.zero		1


	//   ....[38]....
        /*0bf0*/ 	.word	0x0000ac20
        /*0bf4*/ 	.word	0x000000ff
        /*0bf8*/ 	.word	0x0002a830
        /*0bfc*/ 	.short	0x010a
        /*0bfe*/ 	.byte	0x06
	.zero		1


	//   ....[39]....
        /*0c00*/ 	.word	0x0000ac60
        /*0c04*/ 	.word	0x000000ff
        /*0c08*/ 	.word	0x0002a830
        /*0c0c*/ 	.short	0x010a
        /*0c0e*/ 	.byte	0x06
	.zero		1


	//   ....[40]....
        /*0c10*/ 	.word	0x0000b520
        /*0c14*/ 	.word	0x000000ff
        /*0c18*/ 	.word	0x0002a850
        /*0c1c*/ 	.short	0x010a
        /*0c1e*/ 	.byte	0x0a
	.zero		1


	//   ....[41]....
        /*0c20*/ 	.word	0x0000b560
        /*0c24*/ 	.word	0x000000ff
        /*0c28*/ 	.word	0x0002a850
        /*0c2c*/ 	.short	0x010a
        /*0c2e*/ 	.byte	0x0a
	.zero		1


	//   ....[42]....
        /*0c30*/ 	.word	0x0000bea0
        /*0c34*/ 	.word	0x0000000a
        /*0c38*/ 	.word	0x00000000
        /*0c3c*/ 	.short	0x0101
        /*0c3e*/ 	.byte	0x3f
	.zero		1


	//   ....[43]....
        /*0c40*/ 	.word	0x0000d850
        /*0c44*/ 	.word	0x00000015
        /*0c48*/ 	.word	0x00000000
        /*0c4c*/ 	.short	0x0101
        /*0c4e*/ 	.byte	0x3f
	.zero		1


	//   ....[44]....
        /*0c50*/ 	.word	0x0000e320
        /*0c54*/ 	.word	0x000000ff
        /*0c58*/ 	.word	0x0002a850
        /*0c5c*/ 	.short	0x010a
        /*0c5e*/ 	.byte	0x05
	.zero		1


	//   ....[45]....
        /*0c60*/ 	.word	0x0000e360
        /*0c64*/ 	.word	0x000000ff
        /*0c68*/ 	.word	0x0002a850
        /*0c6c*/ 	.short	0x010a
        /*0c6e*/ 	.byte	0x05
	.zero		1


	//   ....[46]....
        /*0c70*/ 	.word	0x0000e800
        /*0c74*/ 	.word	0x00000005
        /*0c78*/ 	.word	0x00000000
        /*0c7c*/ 	.short	0x0101
        /*0c7e*/ 	.byte	0x3f
	.zero		1


	//   ....[47]....
        /*0c80*/ 	.word	0x0000ff80
        /*0c84*/ 	.word	0x00000010
        /*0c88*/ 	.word	0x00000000
        /*0c8c*/ 	.short	0x0101
        /*0c8e*/ 	.byte	0x3f
	.zero		1


	//   ....[48]....
        /*0c90*/ 	.word	0x000104d0
        /*0c94*/ 	.word	0x00000006
        /*0c98*/ 	.word	0x00000000
        /*0c9c*/ 	.short	0x0101
        /*0c9e*/ 	.byte	0x3f
	.zero		1


	//   ....[49]....
        /*0ca0*/ 	.word	0x00014500
        /*0ca4*/ 	.word	0x00000000
        /*0ca8*/ 	.word	0x0002a840
        /*0cac*/ 	.short	0x010a
        /*0cae*/ 	.byte	0x3f
	.zero		1


	//   ....[50]....
        /*0cb0*/ 	.word	0x000154c0
        /*0cb4*/ 	.word	0x00000012
        /*0cb8*/ 	.word	0x0002a800
        /*0cbc*/ 	.short	0x0107
        /*0cbe*/ 	.byte	0x3f
	.zero		1


	//   ....[51]....
        /*0cc0*/ 	.word	0x000155d0
        /*0cc4*/ 	.word	0x00000012
        /*0cc8*/ 	.word	0x0002a800
        /*0ccc*/ 	.short	0x0101
        /*0cce*/ 	.byte	0x3f
	.zero		1


	//   ....[52]....
        /*0cd0*/ 	.word	0x000155f0
        /*0cd4*/ 	.word	0x00000012
        /*0cd8*/ 	.word	0x0002a820
        /*0cdc*/ 	.short	0x010a
        /*0cde*/ 	.byte	0x3f
	.zero		1


	//   ....[53]....
        /*0ce0*/ 	.word	0x00015a20
        /*0ce4*/ 	.word	0x00000003
        /*0ce8*/ 	.word	0x0002a840
        /*0cec*/ 	.short	0x010a
        /*0cee*/ 	.byte	0x3f
	.zero		1


	//   ....[54]....
        /*0cf0*/ 	.word	0x00015eb0
        /*0cf4*/ 	.word	0x00000003
        /*0cf8*/ 	.word	0x00000060
        /*0cfc*/ 	.short	0x010a
        /*0cfe*/ 	.byte	0x3f
	.zero		1


	//   ....[55]....
        /*0d00*/ 	.word	0x00016540
        /*0d04*/ 	.word	0x00000003
        /*0d08*/ 	.word	0x0002a840
        /*0d0c*/ 	.short	0x010a
        /*0d0e*/ 	.byte	0x3f
	.zero		1


	//   ....[56]....
        /*0d10*/ 	.word	0x000169d0
        /*0d14*/ 	.word	0x00000002
        /*0d18*/ 	.word	0x00000060
        /*0d1c*/ 	.short	0x010a
        /*0d1e*/ 	.byte	0x3f
	.zero		1


	//   ....[57]....
        /*0d20*/ 	.word	0x00016fb0
        /*0d24*/ 	.word	0x00000002
        /*0d28*/ 	.word	0x0002a840
        /*0d2c*/ 	.short	0x010a
        /*0d2e*/ 	.byte	0x3f
	.zero		1


	//   ....[58]....
        /*0d30*/ 	.word	0x00017440
        /*0d34*/ 	.word	0x00000002
        /*0d38*/ 	.word	0x00000060
        /*0d3c*/ 	.short	0x010a
        /*0d3e*/ 	.byte	0x3f
	.zero		1


	//   ....[59]....
        /*0d40*/ 	.word	0x000179d0
        /*0d44*/ 	.word	0x00000000
        /*0d48*/ 	.word	0x0002a860
        /*0d4c*/ 	.short	0x010a
        /*0d4e*/ 	.byte	0x3f
	.zero		1


	//   ....[60]....
        /*0d50*/ 	.word	0x00019040
        /*0d54*/ 	.word	0x00000000
        /*0d58*/ 	.word	0x0002a820
        /*0d5c*/ 	.short	0x010a
        /*0d5e*/ 	.byte	0x3f
	.zero		1


	//   ....[61]....
        /*0d60*/ 	.word	0x00019250
        /*0d64*/ 	.word	0x00000006
        /*0d68*/ 	.word	0x00000000
        /*0d6c*/ 	.short	0x010a
        /*0d6e*/ 	.byte	0x3f
	.zero		1


	//   ....[62]....
        /*0d70*/ 	.word	0x00019280
        /*0d74*/ 	.word	0x00000007
        /*0d78*/ 	.word	0x00000000
        /*0d7c*/ 	.short	0x010a
        /*0d7e*/ 	.byte	0x3f
	.zero		1


	//   ....[63]....
        /*0d80*/ 	.word	0x000192e0
        /*0d84*/ 	.word	0x00000004
        /*0d88*/ 	.word	0x00000000
        /*0d8c*/ 	.short	0x010a
        /*0d8e*/ 	.byte	0x3f
	.zero		1


	//   ....[64]....
        /*0d90*/ 	.word	0x00019310
        /*0d94*/ 	.word	0x00000003
        /*0d98*/ 	.word	0x00000000
        /*0d9c*/ 	.short	0x010a
        /*0d9e*/ 	.byte	0x3f
	.zero		1


	//   ....[65]....
        /*0da0*/ 	.word	0x00019380
        /*0da4*/ 	.word	0x00000003
        /*0da8*/ 	.word	0x0002a800
        /*0dac*/ 	.short	0x010a
        /*0dae*/ 	.byte	0x3f
	.zero		1


	//   ....[66]....
        /*0db0*/ 	.word	0x000193d0
        /*0db4*/ 	.word	0x00000015
        /*0db8*/ 	.word	0x0002a830
        /*0dbc*/ 	.short	0x010a
        /*0dbe*/ 	.byte	0x3f
	.zero		1


	//   ....[67]....
        /*0dc0*/ 	.word	0x00019430
        /*0dc4*/ 	.word	0x0000000b
        /*0dc8*/ 	.word	0x0002a830
        /*0dcc*/ 	.short	0x010a
        /*0dce*/ 	.byte	0x3f
	.zero		1


	//   ....[68]....
        /*0dd0*/ 	.word	0x00019490
        /*0dd4*/ 	.word	0x0000000b
        /*0dd8*/ 	.word	0x0002a850
        /*0ddc*/ 	.short	0x010a
        /*0dde*/ 	.byte	0x3f
	.zero		1


	//   ....[69]....
        /*0de0*/ 	.word	0x000194f0
        /*0de4*/ 	.word	0x00000008
        /*0de8*/ 	.word	0x0002a830
        /*0dec*/ 	.short	0x010a
        /*0dee*/ 	.byte	0x3f
	.zero		1


	//   ....[70]....
        /*0df0*/ 	.word	0x00019550
        /*0df4*/ 	.word	0x00000007
        /*0df8*/ 	.word	0x0002a850
        /*0dfc*/ 	.short	0x010a
        /*0dfe*/ 	.byte	0x3f
	.zero		1


	//   ....[71]....
        /*0e00*/ 	.word	0x000195b0
        /*0e04*/ 	.word	0x00000008
        /*0e08*/ 	.word	0x0002a830
        /*0e0c*/ 	.short	0x010a
        /*0e0e*/ 	.byte	0x3f
	.zero		1


	//   ....[72]....
        /*0e10*/ 	.word	0x00019610
        /*0e14*/ 	.word	0x00000007
        /*0e18*/ 	.word	0x0002a850
        /*0e1c*/ 	.short	0x010a
        /*0e1e*/ 	.byte	0x3f
	.zero		1


	//   ....[73]....
        /*0e20*/ 	.word	0x00019670
        /*0e24*/ 	.word	0x00000005
        /*0e28*/ 	.word	0x0002a850
        /*0e2c*/ 	.short	0x010a
        /*0e2e*/ 	.byte	0x3f
	.zero		1


	//   ....[74]....
        /*0e30*/ 	.word	0x00019810
        /*0e34*/ 	.word	0x00000000
        /*0e38*/ 	.word	0x0002a840
        /*0e3c*/ 	.short	0x010a
        /*0e3e*/ 	.byte	0x3f
	.zero		1


	//   ....[75]....
        /*0e40*/ 	.word	0x0001a450
        /*0e44*/ 	.word	0x00000012
        /*0e48*/ 	.word	0x0002a820
        /*0e4c*/ 	.short	0x010a
        /*0e4e*/ 	.byte	0x3f
	.zero		1


	//   ....[76]....
        /*0e50*/ 	.word	0x0001a4a0
        /*0e54*/ 	.word	0x00000003
        /*0e58*/ 	.word	0x0002a840
        /*0e5c*/ 	.short	0x010a
        /*0e5e*/ 	.byte	0x3f
	.zero		1


	//   ....[77]....
        /*0e60*/ 	.word	0x0001a4f0
        /*0e64*/ 	.word	0x00000003
        /*0e68*/ 	.word	0x00000060
        /*0e6c*/ 	.short	0x010a
        /*0e6e*/ 	.byte	0x3f
	.zero		1


	//   ....[78]....
        /*0e70*/ 	.word	0x0001a540
        /*0e74*/ 	.word	0x00000003
        /*0e78*/ 	.word	0x0002a840
        /*0e7c*/ 	.short	0x010a
        /*0e7e*/ 	.byte	0x3f
	.zero		1


	//   ....[79]....
        /*0e80*/ 	.word	0x0001a590
        /*0e84*/ 	.word	0x00000002
        /*0e88*/ 	.word	0x00000060
        /*0e8c*/ 	.short	0x010a
        /*0e8e*/ 	.byte	0x3f
	.zero		1


	//   ....[80]....
        /*0e90*/ 	.word	0x0001a5e0
        /*0e94*/ 	.word	0x00000002
        /*0e98*/ 	.word	0x0002a840
        /*0e9c*/ 	.short	0x010a
        /*0e9e*/ 	.byte	0x3f
	.zero		1


	//   ....[81]....
        /*0ea0*/ 	.word	0x0001a630
        /*0ea4*/ 	.word	0x00000002
        /*0ea8*/ 	.word	0x00000060
        /*0eac*/ 	.short	0x010a
        /*0eae*/ 	.byte	0x3f
	.zero		1


	//   ....[82]....
        /*0eb0*/ 	.word	0x0001a680
        /*0eb4*/ 	.word	0x00000000
        /*0eb8*/ 	.word	0x0002a860
        /*0ebc*/ 	.short	0x010a
        /*0ebe*/ 	.byte	0x3f
	.zero		1


	//   ....[83]....
        /*0ec0*/ 	.word	0x0001b200
        /*0ec4*/ 	.word	0x00000000
        /*0ec8*/ 	.word	0x0002a820
        /*0ecc*/ 	.short	0x010a
        /*0ece*/ 	.byte	0x3f
	.zero		1


	//   ....[84]....
        /*0ed0*/ 	.word	0x0001b3a0
        /*0ed4*/ 	.word	0x00000006
        /*0ed8*/ 	.word	0x00000000
        /*0edc*/ 	.short	0x010a
        /*0ede*/ 	.byte	0x3f
	.zero		1


	//   ....[85]....
        /*0ee0*/ 	.word	0x0001b3f0
        /*0ee4*/ 	.word	0x00000007
        /*0ee8*/ 	.word	0x00000000
        /*0eec*/ 	.short	0x010a
        /*0eee*/ 	.byte	0x3f
	.zero		1


	//   ....[86]....
        /*0ef0*/ 	.word	0x0001b440
        /*0ef4*/ 	.word	0x00000004
        /*0ef8*/ 	.word	0x00000000
        /*0efc*/ 	.short	0x010a
        /*0efe*/ 	.byte	0x3f
	.zero		1


	//----- nvinfo : EIATTR_NUM_MBARRIERS
	.align		4
.L_453:
        /*0f00*/ 	.byte	0x03, 0x38
        /*0f02*/ 	.short	0x0016


	//----- nvinfo : EIATTR_EXIT_INSTR_OFFSETS
	.align		4
        /*0f04*/ 	.byte	0x04, 0x1c
        /*0f06*/ 	.short	(.L_455 - .L_454)


	//   ....[0]....
.L_454:
        /*0f08*/ 	.word	0x00000a50


	//   ....[1]....
        /*0f0c*/ 	.word	0x00011da0


	//   ....[2]....
        /*0f10*/ 	.word	0x00019360


	//----- nvinfo : EIATTR_MAX_THREADS
	.align		4
.L_455:
        /*0f14*/ 	.byte	0x04, 0x05
        /*0f16*/ 	.short	(.L_457 - .L_456)
.L_456:
        /*0f18*/ 	.word	0x00000180
        /*0f1c*/ 	.word	0x00000001
        /*0f20*/ 	.word	0x00000001


	//----- nvinfo : EIATTR_CRS_STACK_SIZE
	.align		4
.L_457:
        /*0f24*/ 	.byte	0x04, 0x1e
        /*0f26*/ 	.short	(.L_459 - .L_458)
.L_458:
        /*0f28*/ 	.word	0x00000000


	//----- nvinfo : EIATTR_CBANK_PARAM_SIZE
	.align		4
.L_459:
        /*0f2c*/ 	.byte	0x03, 0x19
        /*0f2e*/ 	.short	0x0af0


	//----- nvinfo : EIATTR_PARAM_CBANK
	.align		4
        /*0f30*/ 	.byte	0x04, 0x0a
        /*0f32*/ 	.short	(.L_461 - .L_460)
	.align		4
.L_460:
        /*0f34*/ 	.word	index@(.nv.constant0._ZN7cutlass13device_kernelIN5flash11enable_sm90INS1_16FlashAttnFwdSm90INS1_25CollectiveMainloopFwdSm90ILi2EN4cute5tupleIJNS5_1CILi1EEES8_S8_EEENS6_IJNS7_ILi128EEENS7_ILi96EEENS7_ILi192EEEEEELi128ENS_10bfloat16_tEfNS_4arch4Sm90ELb0ELb1ELb1ELb1ELb0ELb0ELb0ELb1ELb1ELb1ELb1ELb0EEENS1_21CollectiveEpilogueFwdINS6_IJSA_SA_SB_EEES9_SE_SG_Li256ELb1ELb1ELb1ELb0EEENS1_36VarlenDynamicPersistentTileSchedulerILi128ELi96ELi256ELi128ELb1ELb1ELb1ELb1ELb0ELb1EEEEEEEEEvNT_6ParamsE)
        /*0f38*/ 	.short	0x0210
        /*0f3a*/ 	.short	0x0af0


	//----- nvinfo : EIATTR_SW_WAR
	.align		4
.L_461:
        /*0f3c*/ 	.byte	0x04, 0x36
        /*0f3e*/ 	.short	(.L_463 - .L_462)
.L_462:
        /*0f40*/ 	.word	0x00000008
.L_463:


//--------------------- .nv.info._ZN7cutlass13device_kernelIN5flash11enable_sm90INS1_16FlashAttnFwdSm90INS1_25CollectiveMainloopFwdSm90ILi2EN4cute5tupleIJNS5_1CILi1EEES8_S8_EEENS6_IJNS7_ILi128EEENS7_ILi96EEENS7_ILi192EEEEEELi128ENS_10bfloat16_tEfNS_4arch4Sm90ELb0ELb1ELb1ELb1ELb0ELb1ELb0ELb1ELb1ELb1ELb1ELb0EEENS1_21CollectiveEpilogueFwdINS6_IJSA_SA_SB_EEES9_SE_SG_Li256ELb1ELb1ELb1ELb0EEENS1_36VarlenDynamicPersistentTileSchedulerILi128ELi96ELi256ELi128ELb1ELb1ELb1ELb1ELb0ELb1EEEEEEEEEvNT_6ParamsE --------------------------
	.section	.nv.info._ZN7cutlass13device_kernelIN5flash11enable_sm90INS1_16FlashAttnFwdSm90INS1_25CollectiveMainloopFwdSm90ILi2EN4cute5tupleIJNS5_1CILi1EEES8_S8_EEENS6_IJNS7_ILi128EEENS7_ILi96EEENS7_ILi192EEEEEELi128ENS_10bfloat16_tEfNS_4arch4Sm90ELb0ELb1ELb1ELb1ELb0ELb1ELb0ELb1ELb1ELb1ELb1ELb0EEENS1_21CollectiveEpilogueFwdINS6_IJSA_SA_SB_EEES9_SE_SG_Li256ELb1ELb1ELb1ELb0EEENS1_36VarlenDynamicPersistentTileSchedulerILi128ELi96ELi256ELi128ELb1ELb1ELb1ELb1ELb0ELb1EEEEEEEEEvNT_6ParamsE,"",@"SHT_CUDA_INFO"
	.sectionflags	@""
	.align	4


	//----- nvinfo : EIATTR_CUDA_API_VERSION
	.align		4
        /*0000*/ 	.byte	0x04, 0x37
        /*0002*/ 	.short	(.L_465 - .L_464)
.L_464:
        /*0004*/ 	.word	0x00000082


	//----- nvinfo : EIATTR_KPARAM_INFO
	.align		4
.L_465:
        /*0008*/ 	.byte	0x04, 0x17
        /*000a*/ 	.short	(.L_467 - .L_466)
.L_466:
        /*000c*/ 	.word	0x00000000
        /*0010*/ 	.short	0x0000
        /*0012*/ 	.short	0x0070
        /*0014*/ 	.byte	0x00, 0xf0, 0x01, 0x2a


	//----- nvinfo : EIATTR_SPARSE_MMA_MASK
	.align		4
.L_467:
        /*0018*/ 	.byte	0x03, 0x50
        /*001a*/ 	.short	0x0000


	//----- nvinfo : EIATTR_MAXREG_COUNT
	.align		4
        /*001c*/ 	.byte	0x03, 0x1b
        /*001e*/ 	.short	0x00a8


	//----- nvinfo : EIATTR_NUM_BARRIERS
	.align		4
        /*0020*/ 	.byte	0x02, 0x4c
        /*0022*/ 	.byte	0x10
	.zero		1


	//----- nvinfo : EIATTR_EXTERNS
	.align		4
        /*0024*/ 	.byte	0x04, 0x0f
        /*0026*/ 	.short	(.L_469 - .L_468)


	//   ....[0]....
	.align		4
.L_468:
        /*0028*/ 	.word	index@(__assertfail)


	//----- nvinfo : EIATTR_ANNOTATIONS
	.align		4
.L_469:
        /*002c*/ 	.byte	0x04, 0x55
        /*002e*/ 	.short	(.L_471 - .L_470)


	//   ....[0]....
.L_470:
        /* <DEDUP_REMOVED lines=127> */


	//----- nvinfo : EIATTR_MERCURY_ISA_VERSION
	.align		4
.L_471:
        /*0808*/ 	.byte	0x03, 0x5f
        /*080a*/ 	.short	0x0101


	//----- nvinfo : EIATTR_UNUSED_LOAD_BYTE_OFFSET
	.align		4
        /*080c*/ 	.byte	0x04, 0x44
        /*080e*/ 	.short	(.L_473 - .L_472)


	//   ....[0]....
.L_472:
        /*0810*/ 	.word	0x00000ab0
        /*0814*/ 	.word	0x0000fff0


	//   ....[1]....
        /*0818*/ 	.word	0x00020d30
        /*081c*/ 	.word	0x0000fff0


	//----- nvinfo : EIATTR_INT_WARP_WIDE_INSTR_OFFSETS
	.align		4
.L_473:
        /*0820*/ 	.byte	0x04, 0x31
        /*0822*/ 	.short	(.L_475 - .L_474)


	//   ....[0]....
.L_474:
        /*0824*/ 	.word	0x00000190


	//   ....[1]....
        /*0828*/ 	.word	0x000001d0


	//   ....[2]....
        /*082c*/ 	.word	0x00000240


	//   ....[3]....
        /*0830*/ 	.word	0x000274d0


	//   ....[4]....
        /*0834*/ 	.word	0x00027560


	//   ....[5]....
        /*0838*/ 	.word	0x0002afe0


	//   ....[6]....
        /*083c*/ 	.word	0x0002b040


	//----- nvinfo : EIATTR_COOP_GROUP_MASK_REGIDS
	.align		4
.L_475:
        /*0840*/ 	.byte	0x04, 0x29
        /*0842*/ 	.short	(.L_477 - .L_476)


	//   ....[0]....
.L_476:
        /*0844*/ 	.word	0xffffffff


	//   ....[1]....
        /*0848*/ 	.word	0xffffffff


	//   ....[2]....
        /*084c*/ 	.word	0xffffffff


	//   ....[3]....
        /*0850*/ 	.word	0xffffffff


	//   ....[4]....
        /*0854*/ 	.word	0xffffffff


	//   ....[5]....
        /*0858*/ 	.word	0xffffffff


	//   ....[6]....
        /*085c*/ 	.word	0xffffffff


	//   ....[7]....
        /*0860*/ 	.word	0xffffffff


	//   ....[8]....
        /*0864*/ 	.word	0xffffffff


	//   ....[9]....
        /*0868*/ 	.word	0xffffffff


	//   ....[10]....
        /*086c*/ 	.word	0xffffffff


	//   ....[11]....
        /*0870*/ 	.word	0xffffffff


	//   ....[12]....
        /*0874*/ 	.word	0xffffffff


	//   ....[13]....
        /*0878*/ 	.word	0xffffffff


	//   ....[14]....
        /*087c*/ 	.word	0xffffffff


	//   ....[15]....
        /*0880*/ 	.word	0xffffffff


	//   ....[16]....
        /*0884*/ 	.word	0xffffffff


	//   ....[17]....
        /*0888*/ 	.word	0xffffffff


	//   ....[18]....
        /*088c*/ 	.word	0xffffffff


	//   ....[19]....
        /*0890*/ 	.word	0xffffffff


	//   ....[20]....
        /*0894*/ 	.word	0xffffffff


	//   ....[21]....
        /*0898*/ 	.word	0xffffffff


	//   ....[22]....
        /*089c*/ 	.word	0xffffffff


	//   ....[23]....
        /*08a0*/ 	.word	0xffffffff


	//   ....[24]....
        /*08a4*/ 	.word	0xffffffff


	//   ....[25]....
        /*08a8*/ 	.word	0xffffffff


	//   ....[26]....
        /*08ac*/ 	.word	0xffffffff


	//   ....[27]....
        /*08b0*/ 	.word	0xffffffff


	//   ....[28]....
        /*08b4*/ 	.word	0xffffffff


	//   ....[29]....
        /*08b8*/ 	.word	0xffffffff


	//   ....[30]....
        /*08bc*/ 	.word	0xffffffff


	//   ....[31]....
        /*08c0*/ 	.word	0xffffffff


	//   ....[32]....
        /*08c4*/ 	.word	0xffffffff


	//   ....[33]....
        /*08c8*/ 	.word	0xffffffff


	//   ....[34]....
        /*08cc*/ 	.word	0xffffffff


	//   ....[35]....
        /*08d0*/ 	.word	0xffffffff


	//   ....[36]....
        /*08d4*/ 	.word	0xffffffff


	//   ....[37]....
        /*08d8*/ 	.word	0xffffffff


	//   ....[38]....
        /*08dc*/ 	.word	0xffffffff


	//   ....[39]....
        /*08e0*/ 	.word	0xffffffff


	//   ....[40]....
        /*08e4*/ 	.word	0xffffffff


	//   ....[41]....
        /*08e8*/ 	.word	0xffffffff


	//   ....[42]....
        /*08ec*/ 	.word	0xffffffff


	//   ....[43]....
        /*08f0*/ 	.word	0xffffffff


	//   ....[44]....
        /*08f4*/ 	.word	0xffffffff


	//   ....[45]....
        /*08f8*/ 	.word	0xffffffff


	//   ....[46]....
        /*08fc*/ 	.word	0xffffffff


	//   ....[47]....
        /*0900*/ 	.word	0xffffffff


	//   ....[48]....
        /*0904*/ 	.word	0xffffffff


	//   ....[49]....
        /*0908*/ 	.word	0xffffffff


	//   ....[50]....
        /*090c*/ 	.word	0xffffffff


	//   ....[51]....
        /*0910*/ 	.word	0xffffffff


	//   ....[52]....
        /*0914*/ 	.word	0xffffffff


	//   ....[53]....
        /*0918*/ 	.word	0xffffffff


	//   ....[54]....
        /*091c*/ 	.word	0xffffffff


	//   ....[55]....
        /*0920*/ 	.word	0xffffffff


	//   ....[56]....
        /*0924*/ 	.word	0xffffffff


	//   ....[57]....
        /*0928*/ 	.word	0xffffffff


	//   ....[58]....
        /*092c*/ 	.word	0xffffffff


	//   ....[59]....
        /*0930*/ 	.word	0xffffffff


	//   ....[60]....
        /*0934*/ 	.word	0xffffffff


	//   ....[61]....
        /*0938*/ 	.word	0xffffffff


	//   ....[62]....
        /*093c*/ 	.word	0xffffffff


	//   ....[63]....
        /*0940*/ 	.word	0xffffffff


	//   ....[64]....
        /*0944*/ 	.word	0xffffffff


	//   ....[65]....
        /*0948*/ 	.word	0xffffffff


	//   ....[66]....
        /*094c*/ 	.word	0xffffffff


	//   ....[67]....
        /*0950*/ 	.word	0xffffffff


	//   ....[68]....
        /*0954*/ 	.word	0xffffffff


	//   ....[69]....
        /*0958*/ 	.word	0xffffffff


	//   ....[70]....
        /*095c*/ 	.word	0xffffffff


	//   ....[71]....
        /*0960*/ 	.word	0xffffffff


	//   ....[72]....
        /*0964*/ 	.word	0xffffffff


	//   ....[73]....
        /*0968*/ 	.word	0xffffffff


	//   ....[74]....
        /*096c*/ 	.word	0xffffffff


	//   ....[75]....
        /*0970*/ 	.word	0xffffffff


	//   ....[76]....
        /*0974*/ 	.word	0xffffffff


	//   ....[77]....
        /*0978*/ 	.word	0xffffffff


	//   ....[78]....
        /*097c*/ 	.word	0xffffffff


	//   ....[79]....
        /*0980*/ 	.word	0xffffffff


	//   ....[80]....
        /*0984*/ 	.word	0xffffffff


	//   ....[81]....
        /*0988*/ 	.word	0xffffffff


	//   ....[82]....
        /*098c*/ 	.word	0xffffffff


	//   ....[83]....
        /*0990*/ 	.word	0xffffffff


	//   ....[84]....
        /*0994*/ 	.word	0xffffffff


	//   ....[85]....
        /*0998*/ 	.word	0xffffffff


	//   ....[86]....
        /*099c*/ 	.word	0xffffffff


	//   ....[87]....
        /*09a0*/ 	.word	0xffffffff


	//   ....[88]....
        /*09a4*/ 	.word	0xffffffff


	//   ....[89]....
        /*09a8*/ 	.word	0xffffffff


	//   ....[90]....
        /*09ac*/ 	.word	0xffffffff


	//   ....[91]....
        /*09b0*/ 	.word	0xffffffff


	//   ....[92]....
        /*09b4*/ 	.word	0xffffffff


	//   ....[93]....
        /*09b8*/ 	.word	0xffffffff


	//   ....[94]....
        /*09bc*/ 	.word	0xffffffff


	//   ....[95]....
        /*09c0*/ 	.word	0xffffffff


	//   ....[96]....
        /*09c4*/ 	.word	0xffffffff


	//   ....[97]....
        /*09c8*/ 	.word	0xffffffff


	//   ....[98]....
        /*09cc*/ 	.word	0xffffffff


	//   ....[99]....
        /*09d0*/ 	.word	0xffffffff


	//   ....[100]....
        /*09d4*/ 	.word	0xffffffff


	//   ....[101]....
        /*09d8*/ 	.word	0xffffffff


	//   ....[102]....
        /*09dc*/ 	.word	0xffffffff


	//   ....[103]....
        /*09e0*/ 	.word	0xffffffff


	//   ....[104]....
        /*09e4*/ 	.word	0xffffffff


	//   ....[105]....
        /*09e8*/ 	.word	0xffffffff


	//   ....[106]....
        /*09ec*/ 	.word	0xffffffff


	//   ....[107]....
        /*09f0*/ 	.word	0xffffffff


	//   ....[108]....
        /*09f4*/ 	.word	0xffffffff


	//   ....[109]....
        /*09f8*/ 	.word	0xffffffff


	//   ....[110]....
        /*09fc*/ 	.word	0xffffffff


	//   ....[111]....
        /*0a00*/ 	.word	0xffffffff


	//   ....[112]....
        /*0a04*/ 	.word	0xffffffff


	//   ....[113]....
        /*0a08*/ 	.word	0xffffffff


	//   ....[114]....
        /*0a0c*/ 	.word	0xffffffff


	//   ....[115]....
        /*0a10*/ 	.word	0xffffffff


	//   ....[116]....
        /*0a14*/ 	.word	0xffffffff


	//   ....[117]....
        /*0a18*/ 	.word	0xffffffff


	//   ....[118]....
        /*0a1c*/ 	.word	0xffffffff


	//   ....[119]....
        /*0a20*/ 	.word	0xffffffff


	//   ....[120]....
        /*0a24*/ 	.word	0xffffffff


	//   ....[121]....
        /*0a28*/ 	.word	0xffffffff


	//   ....[122]....
        /*0a2c*/ 	.word	0xffffffff


	//   ....[123]....
        /*0a30*/ 	.word	0xffffffff


	//   ....[124]....
        /*0a34*/ 	.word	0xffffffff


	//   ....[125]....
        /*0a38*/ 	.word	0xffffffff


	//   ....[126]....
        /*0a3c*/ 	.word	0xffffffff


	//   ....[127]....
        /*0a40*/ 	.word	0xffffffff


	//   ....[128]....
        /*0a44*/ 	.word	0x0500000f


	//   ....[129]....
        /*0a48*/ 	.word	0x0500000f


	//   ....[130]....
        /*0a4c*/ 	.word	0x0500000f


	//   ....[131]....
        /*0a50*/ 	.word	0x0500000f


	//   ....[132]....
        /*0a54*/ 	.word	0x0500000f


	//   ....[133]....
        /*0a58*/ 	.word	0x0500000f


	//   ....[134]....
        /*0a5c*/ 	.word	0x0500000f


	//   ....[135]....
        /*0a60*/ 	.word	0x0500000f


	//   ....[136]....
        /*0a64*/ 	.word	0x0500000f


	//   ....[137]....
        /*0a68*/ 	.word	0x0500000f


	//   ....[138]....
        /*0a6c*/ 	.word	0x0500000f


	//   ....[139]....
        /*0a70*/ 	.word	0x0500000f


	//   ....[140]....
        /*0a74*/ 	.word	0x0500000f


	//   ....[141]....
        /*0a78*/ 	.word	0x0500000f


	//   ....[142]....
        /*0a7c*/ 	.word	0x0500000f


	//   ....[143]....
        /*0a80*/ 	.word	0x0500000f


	//   ....[144]....
        /*0a84*/ 	.word	0x0500000f


	//   ....[145]....
        /*0a88*/ 	.word	0x0500000f


	//   ....[146]....
        /*0a8c*/ 	.word	0x0500000f


	//   ....[147]....
        /*0a90*/ 	.word	0x0500000f


	//   ....[148]....
        /*0a94*/ 	.word	0x0500000f


	//   ....[149]....
        /*0a98*/ 	.word	0x0500000f


	//   ....[150]....
        /*0a9c*/ 	.word	0x0500000f


	//   ....[151]....
        /*0aa0*/ 	.word	0x0500000f


	//   ....[152]....
        /*0aa4*/ 	.word	0x0500000f


	//   ....[153]....
        /*0aa8*/ 	.word	0x0500000f


	//   ....[154]....
        /*0aac*/ 	.word	0x0500000f


	//   ....[155]....
        /*0ab0*/ 	.word	0x0500000f


	//   ....[156]....
        /*0ab4*/ 	.word	0x0500000f


	//   ....[157]....
        /*0ab8*/ 	.word	0x0500000f


	//   ....[158]....
        /*0abc*/ 	.word	0x0500000f


	//   ....[159]....
        /*0ac0*/ 	.word	0x0500000f


	//   ....[160]....
        /*0ac4*/ 	.word	0x0500000f


	//   ....[161]....
        /*0ac8*/ 	.word	0x0500000f


	//   ....[162]....
        /*0acc*/ 	.word	0x0500000f


	//   ....[163]....
        /*0ad0*/ 	.word	0x0500000f


	//   ....[164]....
        /*0ad4*/ 	.word	0x0500000f


	//   ....[165]....
        /*0ad8*/ 	.word	0x0500000f


	//   ....[166]....
        /*0adc*/ 	.word	0x0500000f


	//   ....[167]....
        /*0ae0*/ 	.word	0x0500000f


	//   ....[168]....
        /*0ae4*/ 	.word	0x0500000f


	//   ....[169]....
        /*0ae8*/ 	.word	0x0500000f


	//   ....[170]....
        /*0aec*/ 	.word	0x0500000f


	//   ....[171]....
        /*0af0*/ 	.word	0x0500000f


	//   ....[172]....
        /*0af4*/ 	.word	0x0500000f


	//   ....[173]....
        /*0af8*/ 	.word	0x0500000f


	//   ....[174]....
        /*0afc*/ 	.word	0x0500000f


	//   ....[175]....
        /*0b00*/ 	.word	0x0500000f


	//   ....[176]....
        /*0b04*/ 	.word	0x0500000f


	//   ....[177]....
        /*0b08*/ 	.word	0x0500000f


	//   ....[178]....
        /*0b0c*/ 	.word	0x0500000f


	//   ....[179]....
        /*0b10*/ 	.word	0x0500000f


	//   ....[180]....
        /*0b14*/ 	.word	0x0500000f


	//----- nvinfo : EIATTR_COOP_GROUP_INSTR_OFFSETS
	.align		4
.L_477:
        /*0b18*/ 	.byte	0x04, 0x28
        /*0b1a*/ 	.short	(.L_479 - .L_478)


	//   ....[0]....
.L_478:
        /*0b1c*/ 	.word	0x00000060


	//   ....[1]....
        /*0b20*/ 	.word	0x000001a0


	//   ....[2]....
        /*0b24*/ 	.word	0x000001f0


	//   ....[3]....
        /*0b28*/ 	.word	0x00000420


	//   ....[4]....
        /*0b2c*/ 	.word	0x00000580


	//   ....[5]....
        /*0b30*/ 	.word	0x000006a0


	//   ....[6]....
        /*0b34*/ 	.word	0x00000800


	//   ....[7]....
        /*0b38*/ 	.word	0x0000bb10


	//   ....[8]....
        /*0b3c*/ 	.word	0x0000c210


	//   ....[9]....
        /*0b40*/ 	.word	0x0000c220


	//   ....[10]....
        /*0b44*/ 	.word	0x0000c230


	//   ....[11]....
        /*0b48*/ 	.word	0x0000c240


	//   ....[12]....
        /*0b4c*/ 	.word	0x0000caa0


	//   ....[13]....
        /*0b50*/ 	.word	0x0000cab0


	//   ....[14]....
        /*0b54*/ 	.word	0x0000cac0


	//   ....[15]....
        /*0b58*/ 	.word	0x0000cad0


	//   ....[16]....
        /*0b5c*/ 	.word	0x0000fbc0


	//   ....[17]....
        /*0b60*/ 	.word	0x0000fbd0


	//   ....[18]....
        /*0b64*/ 	.word	0x0000fbe0


	//   ....[19]....
        /*0b68*/ 	.word	0x0000fbf0


	//   ....[20]....
        /*0b6c*/ 	.word	0x00010240


	//   ....[21]....
        /*0b70*/ 	.word	0x00010250


	//   ....[22]....
        /*0b74*/ 	.word	0x00010260


	//   ....[23]....
        /*0b78*/ 	.word	0x00010270


	//   ....[24]....
        /*0b7c*/ 	.word	0x00014040


	//   ....[25]....
        /*0b80*/ 	.word	0x00014580


	//   ....[26]....
        /*0b84*/ 	.word	0x000152b0


	//   ....[27]....
        /*0b88*/ 	.word	0x000153c0


	//   ....[28]....
        /*0b8c*/ 	.word	0x000158e0


	//   ....[29]....
        /*0b90*/ 	.word	0x00015990


	//   ....[30]....
        /*0b94*/ 	.word	0x00017d10


	//   ....[31]....
        /*0b98*/ 	.word	0x00017ef0


	//   ....[32]....
        /*0b9c*/ 	.word	0x00018db0


	//   ....[33]....
        /*0ba0*/ 	.word	0x00018ec0


	//   ....[34]....
        /*0ba4*/ 	.word	0x000194e0


	//   ....[35]....
        /*0ba8*/ 	.word	0x00019530


	//   ....[36]....
        /*0bac*/ 	.word	0x0001b850


	//   ....[37]....
        /*0bb0*/ 	.word	0x0001b870


	//   ....[38]....
        /*0bb4*/ 	.word	0x0001bc80


	//   ....[39]....
        /*0bb8*/ 	.word	0x0001bcf0


	//   ....[40]....
        /*0bbc*/ 	.word	0x0001dd40


	//   ....[41]....
        /*0bc0*/ 	.word	0x0001df50


	//   ....[42]....
        /*0bc4*/ 	.word	0x0001ee30


	//   ....[43]....
        /*0bc8*/ 	.word	0x0001ef40


	//   ....[44]....
        /*0bcc*/ 	.word	0x0001f550


	//   ....[45]....
        /*0bd0*/ 	.word	0x0001f5a0


	//   ....[46]....
        /*0bd4*/ 	.word	0x00020680


	//   ....[47]....
        /*0bd8*/ 	.word	0x00020700


	//   ....[48]....
        /*0bdc*/ 	.word	0x00020730


	//   ....[49]....
        /*0be0*/ 	.word	0x00020750


	//   ....[50]....
        /*0be4*/ 	.word	0x000217e0


	//   ....[51]....
        /*0be8*/ 	.word	0x000217f0


	//   ....[52]....
        /*0bec*/ 	.word	0x00021800


	//   ....[53]....
        /*0bf0*/ 	.word	0x00021810


	//   ....[54]....
        /*0bf4*/ 	.word	0x00021ec0


	//   ....[55]....
        /*0bf8*/ 	.word	0x00021f00


	//   ....[56]....
        /*0bfc*/ 	.word	0x00021fe0


	//   ....[57]....
        /*0c00*/ 	.word	0x00022000


	//   ....[58]....
        /*0c04*/ 	.word	0x000220c0


	//   ....[59]....
        /*0c08*/ 	.word	0x000220e0


	//   ....[60]....
        /*0c0c*/ 	.word	0x000221b0


	//   ....[61]....
        /*0c10*/ 	.word	0x000221d0


	//   ....[62]....
        /*0c14*/ 	.word	0x000225d0


	//   ....[63]....
        /*0c18*/ 	.word	0x000225f0


	//   ....[64]....
        /*0c1c*/ 	.word	0x00022a30


	//   ....[65]....
        /*0c20*/ 	.word	0x00022a40


	//   ....[66]....
        /*0c24*/ 	.word	0x000236a0


	//   ....[67]....
        /*0c28*/ 	.word	0x000236c0


	//   ....[68]....
        /*0c2c*/ 	.word	0x00023780


	//   ....[69]....
        /*0c30*/ 	.word	0x000237a0


	//   ....[70]....
        /*0c34*/ 	.word	0x00023860


	//   ....[71]....
        /*0c38*/ 	.word	0x00023880


	//   ....[72]....
        /*0c3c*/ 	.word	0x00023950


	//   ....[73]....
        /*0c40*/ 	.word	0x00023970


	//   ....[74]....
        /*0c44*/ 	.word	0x00023ac0


	//   ....[75]....
        /*0c48*/ 	.word	0x00023cd0


	//   ....[76]....
        /*0c4c*/ 	.word	0x00023d00


	//   ....[77]....
        /*0c50*/ 	.word	0x00023d30


	//   ....[78]....
        /*0c54*/ 	.word	0x00023d60


	//   ....[79]....
        /*0c58*/ 	.word	0x00023d90


	//   ....[80]....
        /*0c5c*/ 	.word	0x00023dc0


	//   ....[81]....
        /*0c60*/ 	.word	0x00023f60


	//   ....[82]....
        /*0c64*/ 	.word	0x00023f90


	//   ....[83]....
        /*0c68*/ 	.word	0x00023fc0


	//   ....[84]....
        /*0c6c*/ 	.word	0x00023ff0


	//   ....[85]....
        /*0c70*/ 	.word	0x00024020


	//   ....[86]....
        /*0c74*/ 	.word	0x00024050


	//   ....[87]....
        /*0c78*/ 	.word	0x000240f0


	//   ....[88]....
        /*0c7c*/ 	.word	0x00024120


	//   ....[89]....
        /*0c80*/ 	.word	0x00024130


	//   ....[90]....
        /*0c84*/ 	.word	0x00024160


	//   ....[91]....
        /*0c88*/ 	.word	0x00025b00


	//   ....[92]....
        /*0c8c*/ 	.word	0x00027aa0


	//   ....[93]....
        /*0c90*/ 	.word	0x00028640


	//   ....[94]....
        /*0c94*/ 	.word	0x00028660


	//   ....[95]....
        /*0c98*/ 	.word	0x00028730


	//   ....[96]....
        /*0c9c*/ 	.word	0x00028740


	//   ....[97]....
        /*0ca0*/ 	.word	0x000287e0


	//   ....[98]....
        /*0ca4*/ 	.word	0x000287f0


	//   ....[99]....
        /*0ca8*/ 	.word	0x00028890


	//   ....[100]....
        /*0cac*/ 	.word	0x000288a0


	//   ....[101]....
        /*0cb0*/ 	.word	0x00028940


	//   ....[102]....
        /*0cb4*/ 	.word	0x00028950


	//   ....[103]....
        /*0cb8*/ 	.word	0x000289f0


	//   ....[104]....
        /*0cbc*/ 	.word	0x00028a00


	//   ....[105]....
        /*0cc0*/ 	.word	0x00028aa0


	//   ....[106]....
        /*0cc4*/ 	.word	0x00028ab0


	//   ....[107]....
        /*0cc8*/ 	.word	0x00028b00


	//   ....[108]....
        /*0ccc*/ 	.word	0x00028b40


	//   ....[109]....
        /*0cd0*/ 	.word	0x0002b780


	//   ....[110]....
        /*0cd4*/ 	.word	0x0002b7a0


	//   ....[111]....
        /*0cd8*/ 	.word	0x0002b800


	//   ....[112]....
        /*0cdc*/ 	.word	0x0002b830


	//   ....[113]....
        /*0ce0*/ 	.word	0x0002b860


	//   ....[114]....
        /*0ce4*/ 	.word	0x0002b890


	//   ....[115]....
        /*0ce8*/ 	.word	0x0002b8c0


	//   ....[116]....
        /*0cec*/ 	.word	0x0002b8f0


	//   ....[117]....
        /*0cf0*/ 	.word	0x0002baa0


	//   ....[118]....
        /*0cf4*/ 	.word	0x0002bae0


	//   ....[119]....
        /*0cf8*/ 	.word	0x0002bb10


	//   ....[120]....
        /*0cfc*/ 	.word	0x0002bb40


	//   ....[121]....
        /*0d00*/ 	.word	0x0002bb70


	//   ....[122]....
        /*0d04*/ 	.word	0x0002bba0


	//   ....[123]....
        /*0d08*/ 	.word	0x0002bc70


	//   ....[124]....
        /*0d0c*/ 	.word	0x0002bc90


	//   ....[125]....
        /*0d10*/ 	.word	0x0002bca0


	//   ....[126]....
        /*0d14*/ 	.word	0x0002bd20


	//   ....[127]....
        /*0d18*/ 	.word	0x0002c850


	//   ....[128]....
        /*0d1c*/ 	.word	0x0002ccb0


	//   ....[129]....
        /*0d20*/ 	.word	0x0002cd40


	//   ....[130]....
        /*0d24*/ 	.word	0x0002cd90


	//   ....[131]....
        /*0d28*/ 	.word	0x0002cde0


	//   ....[132]....
        /*0d2c*/ 	.word	0x0002ce80


	//   ....[133]....
        /*0d30*/ 	.word	0x0002cf10


	//   ....[134]....
        /*0d34*/ 	.word	0x0002cf60


	//   ....[135]....
        /*0d38*/ 	.word	0x0002cfb0


	//   ....[136]....
        /*0d3c*/ 	.word	0x0002d0a0


	//   ....[137]....
        /*0d40*/ 	.word	0x0002d130


	//   ....[138]....
        /*0d44*/ 	.word	0x0002d180


	//   ....[139]....
        /*0d48*/ 	.word	0x0002d1d0


	//   ....[140]....
        /*0d4c*/ 	.word	0x0002d260


	//   ....[141]....
        /*0d50*/ 	.word	0x0002d2f0


	//   ....[142]....
        /*0d54*/ 	.word	0x0002d340


	//   ....[143]....
        /*0d58*/ 	.word	0x0002d390


	//   ....[144]....
        /*0d5c*/ 	.word	0x0002d730


	//   ....[145]....
        /*0d60*/ 	.word	0x0002da20


	//   ....[146]....
        /*0d64*/ 	.word	0x0002dba0


	//   ....[147]....
        /*0d68*/ 	.word	0x0002dbf0


	//   ....[148]....
        /*0d6c*/ 	.word	0x0002dca0


	//   ....[149]....
        /*0d70*/ 	.word	0x0002ddb0


	//   ....[150]....
        /*0d74*/ 	.word	0x0002de10


	//   ....[151]....
        /*0d78*/ 	.word	0x0002df20


	//   ....[152]....
        /*0d7c*/ 	.word	0x0002df80


	//   ....[153]....
        /*0d80*/ 	.word	0x0002e090


	//   ....[154]....
        /*0d84*/ 	.word	0x0002e0f0


	//   ....[155]....
        /*0d88*/ 	.word	0x0002e200


	//   ....[156]....
        /*0d8c*/ 	.word	0x0002e260


	//   ....[157]....
        /*0d90*/ 	.word	0x0002e370


	//   ....[158]....
        /*0d94*/ 	.word	0x0002e3d0


	//   ....[159]....
        /*0d98*/ 	.word	0x0002e4e0


	//   ....[160]....
        /*0d9c*/ 	.word	0x0002e540


	//   ....[161]....
        /*0da0*/ 	.word	0x0002e620


	//   ....[162]....
        /*0da4*/ 	.word	0x0002e990


	//   ....[163]....
        /*0da8*/ 	.word	0x0002ea40


	//   ....[164]....
        /*0dac*/ 	.word	0x0002ebc0


	//   ....[165]....
        /*0db0*/ 	.word	0x0002ec50


	//   ....[166]....
        /*0db4*/ 	.word	0x0002ecd0


	//   ....[167]....
        /*0db8*/ 	.word	0x0002ed50


	//   ....[168]....
        /*0dbc*/ 	.word	0x0002edd0


	//   ....[169]....
        /*0dc0*/ 	.word	0x0002ee60


	//   ....[170]....
        /*0dc4*/ 	.word	0x0002ef00


	//   ....[171]....
        /*0dc8*/ 	.word	0x0002efc0


	//   ....[172]....
        /*0dcc*/ 	.word	0x0002f040


	//   ....[173]....
        /*0dd0*/ 	.word	0x0002f0c0


	//   ....[174]....
        /*0dd4*/ 	.word	0x0002f140


	//   ....[175]....
        /*0dd8*/ 	.word	0x0002f1d0


	//   ....[176]....
        /*0ddc*/ 	.word	0x0002f250


	//   ....[177]....
        /*0de0*/ 	.word	0x0002f300


	//   ....[178]....
        /*0de4*/ 	.word	0x0002f350


	//   ....[179]....
        /*0de8*/ 	.word	0x0002f410


	//   ....[180]....
        /*0dec*/ 	.word	0x0002f540


	//----- nvinfo : EIATTR_REG_RECONFIG
	.align		4
.L_479:
        /*0df0*/ 	.byte	0x01, 0x54
	.zero		2


	//----- nvinfo : EIATTR_SYSCALL_OFFSETS
	.align		4
        /*0df4*/ 	.byte	0x04, 0x46
        /*0df6*/ 	.short	(.L_481 - .L_480)


	//   ....[0]....
.L_480:
        /*0df8*/ 	.word	0x00002310


	//   ....[1]....
        /*0dfc*/ 	.word	0x00002460


	//   ....[2]....
        /*0e00*/ 	.word	0x0000bcb0


	//   ....[3]....
        /*0e04*/ 	.word	0x0000bfd0


	//   ....[4]....
        /*0e08*/ 	.word	0x000276d0


	//   ....[5]....
        /*0e0c*/ 	.word	0x00027820


	//   ....[6]....
        /*0e10*/ 	.word	0x00027910


	//   ....[7]....
        /*0e14*/ 	.word	0x000281b0


	//----- nvinfo : EIATTR_MBARRIER_INSTR_OFFSETS
	.align		4
.L_481:
        /*0e18*/ 	.byte	0x04, 0x39
        /*0e1a*/ 	.short	(.L_483 - .L_482)


	//   ....[0]....
.L_482:
        /*0e1c*/ 	.word	0x000002d0
        /*0e20*/ 	.word	0x000000ff
        /*0e24*/ 	.word	0x0002a800
        /*0e28*/ 	.short	0x0100
        /*0e2a*/ 	.byte	0x08
	.zero		1


	//   ....[1]....
        /*0e2c*/ 	.word	0x000002e0
        /*0e30*/ 	.word	0x000000ff
        /*0e34*/ 	.word	0x0002a820
        /*0e38*/ 	.short	0x0100
        /*0e3a*/ 	.byte	0x08
	.zero		1


	//   ....[2]....
        /*0e3c*/ 	.word	0x000003d0
        /*0e40*/ 	.word	0x000000ff
        /*0e44*/ 	.word	0x0002a830
        /*0e48*/ 	.short	0x0100
        /*0e4a*/ 	.byte	0x08
	.zero		1


	//   ....[3]....
        /*0e4c*/ 	.word	0x000003e0
        /*0e50*/ 	.word	0x000000ff
        /*0e54*/ 	.word	0x0002a840
        /*0e58*/ 	.short	0x0100
        /*0e5a*/ 	.byte	0x08
	.zero		1


	//   ....[4]....
        /*0e5c*/ 	.word	0x000003f0
        /*0e60*/ 	.word	0x000000ff
        /*0e64*/ 	.word	0x0002a838
        /*0e68*/ 	.short	0x0100
        /*0e6a*/ 	.byte	0x08
	.zero		1


	//   ....[5]....
        /*0e6c*/ 	.word	0x00000400
        /*0e70*/ 	.word	0x000000ff
        /*0e74*/ 	.word	0x0002a848
        /*0e78*/ 	.short	0x0100
        /*0e7a*/ 	.byte	0x08
	.zero		1


	//   ....[6]....
        /*0e7c*/ 	.word	0x00000530
        /*0e80*/ 	.word	0x000000ff
        /*0e84*/ 	.word	0x0002a850
        /*0e88*/ 	.short	0x0100
        /*0e8a*/ 	.byte	0x08
	.zero		1


	//   ....[7]....
        /*0e8c*/ 	.word	0x00000540
        /*0e90*/ 	.word	0x000000ff
        /*0e94*/ 	.word	0x0002a860
        /*0e98*/ 	.short	0x0100
        /*0e9a*/ 	.byte	0x08
	.zero		1


	//   ....[8]....
        /*0e9c*/ 	.word	0x00000550
        /*0ea0*/ 	.word	0x000000ff
        /*0ea4*/ 	.word	0x0002a858
        /*0ea8*/ 	.short	0x0100
        /*0eaa*/ 	.byte	0x08
	.zero		1


	//   ....[9]....
        /*0eac*/ 	.word	0x00000560
        /*0eb0*/ 	.word	0x000000ff
        /*0eb4*/ 	.word	0x0002a868
        /*0eb8*/ 	.short	0x0100
        /*0eba*/ 	.byte	0x08
	.zero		1


	//   ....[10]....
        /*0ebc*/ 	.word	0x00000650
        /*0ec0*/ 	.word	0x000000ff
        /*0ec4*/ 	.word	0x0002a870
        /*0ec8*/ 	.short	0x0100
        /*0eca*/ 	.byte	0x06
	.zero		1


	//   ....[11]....
        /*0ecc*/ 	.word	0x00000660
        /*0ed0*/ 	.word	0x000000ff
        /*0ed4*/ 	.word	0x0002a880
        /*0ed8*/ 	.short	0x0100
        /*0eda*/ 	.byte	0x06
	.zero		1


	//   ....[12]....
        /*0edc*/ 	.word	0x00000670
        /*0ee0*/ 	.word	0x000000ff
        /*0ee4*/ 	.word	0x0002a878
        /*0ee8*/ 	.short	0x0100
        /*0eea*/ 	.byte	0x06
	.zero		1


	//   ....[13]....
        /*0eec*/ 	.word	0x00000680
        /*0ef0*/ 	.word	0x000000ff
        /*0ef4*/ 	.word	0x0002a888
        /*0ef8*/ 	.short	0x0100
        /*0efa*/ 	.byte	0x06
	.zero		1


	//   ....[14]....
        /*0efc*/ 	.word	0x000007b0
        /*0f00*/ 	.word	0x000000ff
        /*0f04*/ 	.word	0x0002a890
        /*0f08*/ 	.short	0x0100
        /*0f0a*/ 	.byte	0x08
	.zero		1


	//   ....[15]....
        /*0f0c*/ 	.word	0x000007c0
        /*0f10*/ 	.word	0x000000ff
        /*0f14*/ 	.word	0x0002a8a0
        /*0f18*/ 	.short	0x0100
        /*0f1a*/ 	.byte	0x08
	.zero		1


	//   ....[16]....
        /*0f1c*/ 	.word	0x000007d0
        /*0f20*/ 	.word	0x000000ff
        /*0f24*/ 	.word	0x0002a898
        /*0f28*/ 	.short	0x0100
        /*0f2a*/ 	.byte	0x08
	.zero		1


	//   ....[17]....
        /*0f2c*/ 	.word	0x000007e0
        /*0f30*/ 	.word	0x000000ff
        /*0f34*/ 	.word	0x0002a8a8
        /*0f38*/ 	.short	0x0100
        /*0f3a*/ 	.byte	0x08
	.zero		1


	//   ....[18]....
        /*0f3c*/ 	.word	0x00000910
        /*0f40*/ 	.word	0x000000ff
        /*0f44*/ 	.word	0x0002a8b0
        /*0f48*/ 	.short	0x0100
        /*0f4a*/ 	.byte	0x08
	.zero		1


	//   ....[19]....
        /*0f4c*/ 	.word	0x00000920
        /*0f50*/ 	.word	0x000000ff
        /*0f54*/ 	.word	0x0002a8c0
        /*0f58*/ 	.short	0x0100
        /*0f5a*/ 	.byte	0x08
	.zero		1


	//   ....[20]....
        /*0f5c*/ 	.word	0x00000930
        /*0f60*/ 	.word	0x000000ff
        /*0f64*/ 	.word	0x0002a8b8
        /*0f68*/ 	.short	0x0100
        /*0f6a*/ 	.byte	0x08
	.zero		1


	//   ....[21]....
        /*0f6c*/ 	.word	0x00000940
        /*0f70*/ 	.word	0x000000ff
        /*0f74*/ 	.word	0x0002a8c8
        /*0f78*/ 	.short	0x0100
        /*0f7a*/ 	.byte	0x08
	.zero		1


	//   ....[22]....
        /*0f7c*/ 	.word	0x00003f40
        /*0f80*/ 	.word	0x00000003
        /*0f84*/ 	.word	0x0002a890
        /*0f88*/ 	.short	0x010a
        /*0f8a*/ 	.byte	0x3f
	.zero		1


	//   ....[23]....
        /*0f8c*/ 	.word	0x00007540
        /*0f90*/ 	.word	0x00000003
        /*0f94*/ 	.word	0x0002a890
        /*0f98*/ 	.short	0x010a
        /*0f9a*/ 	.byte	0x3f
	.zero		1


	//   ....[24]....
        /*0f9c*/ 	.word	0x0000a8d0
        /*0fa0*/ 	.word	0x00000003
        /*0fa4*/ 	.word	0x0002a890
        /*0fa8*/ 	.short	0x010a
        /*0faa*/ 	.byte	0x3f
	.zero		1


	//   ....[25]....
        /*0fac*/ 	.word	0x0000aca0
        /*0fb0*/ 	.word	0x0000001c
        /*0fb4*/ 	.word	0x00000000
        /*0fb8*/ 	.short	0x0101
        /*0fba*/ 	.byte	0x3f
	.zero		1


	//   ....[26]....
        /*0fbc*/ 	.word	0x0000ace0
        /*0fc0*/ 	.word	0x00000003
        /*0fc4*/ 	.word	0x0002a8b0
        /*0fc8*/ 	.short	0x010a
        /*0fca*/ 	.byte	0x3f
	.zero		1


	//   ....[27]....
        /*0fcc*/ 	.word	0x0000b180
        /*0fd0*/ 	.word	0x00000003
        /*0fd4*/ 	.word	0x00000000
        /*0fd8*/ 	.short	0x0101
        /*0fda*/ 	.byte	0x3f
	.zero		1


	//   ....[28]....
        /*0fdc*/ 	.word	0x0000bd30
        /*0fe0*/ 	.word	0x00000002
        /*0fe4*/ 	.word	0x0002a800
        /*0fe8*/ 	.short	0x010a
        /*0fea*/ 	.byte	0x3f
	.zero		1


	//   ....[29]....
        /*0fec*/ 	.word	0x0000bd80
        /*0ff0*/ 	.word	0x00000002
        /*0ff4*/ 	.word	0x0002a800
        /*0ff8*/ 	.short	0x010a
        /*0ffa*/ 	.byte	0x3f
	.zero		1


	//   ....[30]....
        /*0ffc*/ 	.word	0x0000d1b0
        /*1000*/ 	.word	0x00000002
        /*1004*/ 	.word	0x0002a800
        /*1008*/ 	.short	0x010a
        /*100a*/ 	.byte	0x3f
	.zero		1


	//   ....[31]....
        /*100c*/ 	.word	0x000106b0
        /*1010*/ 	.word	0x00000002
        /*1014*/ 	.word	0x0002a800
        /*1018*/ 	.short	0x010a
        /*101a*/ 	.byte	0x3f
	.zero		1


	//   ....[32]....
        /*101c*/ 	.word	0x000132a0
        /*1020*/ 	.word	0x0000000e
        /*1024*/ 	.word	0x0002a830
        /*1028*/ 	.short	0x010a
        /*102a*/ 	.byte	0x3f
	.zero		1


	//   ....[33]....
        /*102c*/ 	.word	0x00013310
        /*1030*/ 	.word	0x0000000e
        /*1034*/ 	.word	0x0002a830
        /*1038*/ 	.short	0x010a
        /*103a*/ 	.byte	0x3f
	.zero		1


	//   ....[34]....
        /*103c*/ 	.word	0x00014020
        /*1040*/ 	.word	0x00000004
        /*1044*/ 	.word	0x00000000
        /*1048*/ 	.short	0x0101
        /*104a*/ 	.byte	0x3f
	.zero		1


	//   ....[35]....
        /*104c*/ 	.word	0x00016770
        /*1050*/ 	.word	0x000000cd
        /*1054*/ 	.word	0x0002a830
        /*1058*/ 	.short	0x010a
        /*105a*/ 	.byte	0x3f
	.zero		1


	//   ....[36]....
        /*105c*/ 	.word	0x000167f0
        /*1060*/ 	.word	0x000000cd
        /*1064*/ 	.word	0x0002a830
        /*1068*/ 	.short	0x010a
        /*106a*/ 	.byte	0x3f
	.zero		1


	//   ....[37]....
        /*106c*/ 	.word	0x00017290
        /*1070*/ 	.word	0x00000014
        /*1074*/ 	.word	0x0002a850
        /*1078*/ 	.short	0x010a
        /*107a*/ 	.byte	0x3f
	.zero		1


	//   ....[38]....
        /*107c*/ 	.word	0x000172e0
        /*1080*/ 	.word	0x00000014
        /*1084*/ 	.word	0x0002a850
        /*1088*/ 	.short	0x010a
        /*108a*/ 	.byte	0x3f
	.zero		1


	//   ....[39]....
        /*108c*/ 	.word	0x00017d30
        /*1090*/ 	.word	0x000000cd
        /*1094*/ 	.word	0x00000000
        /*1098*/ 	.short	0x0101
        /*109a*/ 	.byte	0x3f
	.zero		1


	//   ....[40]....
        /*109c*/ 	.word	0x00019930
        /*10a0*/ 	.word	0x00000066
        /*10a4*/ 	.word	0x00000000
        /*10a8*/ 	.short	0x0101
        /*10aa*/ 	.byte	0x3f
	.zero		1


	//   ....[41]....
        /*10ac*/ 	.word	0x0001a290
        /*10b0*/ 	.word	0x00000004
        /*10b4*/ 	.word	0x0002a830
        /*10b8*/ 	.short	0x010a
        /*10ba*/ 	.byte	0x3f
	.zero		1


	//   ....[42]....
        /*10bc*/ 	.word	0x0001a310
        /*10c0*/ 	.word	0x00000004
        /*10c4*/ 	.word	0x0002a830
        /*10c8*/ 	.short	0x010a
        /*10ca*/ 	.byte	0x3f
	.zero		1


	//   ....[43]....
        /*10cc*/ 	.word	0x0001adb0
        /*10d0*/ 	.word	0x00000014
        /*10d4*/ 	.word	0x0002a850
        /*10d8*/ 	.short	0x010a
        /*10da*/ 	.byte	0x3f
	.zero		1


	//   ....[44]....
        /*10dc*/ 	.word	0x0001ae00
        /*10e0*/ 	.word	0x00000014
        /*10e4*/ 	.word	0x0002a850
        /*10e8*/ 	.short	0x010a
        /*10ea*/ 	.byte	0x3f
	.zero		1


	//   ....[45]....
        /*10ec*/ 	.word	0x0001c160
        /*10f0*/ 	.word	0x00000009
        /*10f4*/ 	.word	0x00000000
        /*10f8*/ 	.short	0x0101
        /*10fa*/ 	.byte	0x3f
	.zero		1


	//   ....[46]....
        /*10fc*/ 	.word	0x0001c190
        /*1100*/ 	.word	0x00000014
        /*1104*/ 	.word	0x00000000
        /*1108*/ 	.short	0x0101
        /*110a*/ 	.byte	0x3f
	.zero		1


	//   ....[47]....
        /*110c*/ 	.word	0x0001c7d0
        /*1110*/ 	.word	0x00000004
        /*1114*/ 	.word	0x0002a830
        /*1118*/ 	.short	0x010a
        /*111a*/ 	.byte	0x3f
	.zero		1


	//   ....[48]....
        /*111c*/ 	.word	0x0001c850
        /*1120*/ 	.word	0x00000004
        /*1124*/ 	.word	0x0002a830
        /*1128*/ 	.short	0x010a
        /*112a*/ 	.byte	0x3f
	.zero		1


	//   ....[49]....
        /*112c*/ 	.word	0x0001d2f0
        /*1130*/ 	.word	0x0000000e
        /*1134*/ 	.word	0x0002a850
        /*1138*/ 	.short	0x010a
        /*113a*/ 	.byte	0x3f
	.zero		1


	//   ....[50]....
        /*113c*/ 	.word	0x0001d340
        /*1140*/ 	.word	0x0000000e
        /*1144*/ 	.word	0x0002a850
        /*1148*/ 	.short	0x010a
        /*114a*/ 	.byte	0x3f
	.zero		1


	//   ....[51]....
        /*114c*/ 	.word	0x0001dd50
        /*1150*/ 	.word	0x00000004
        /*1154*/ 	.word	0x00000000
        /*1158*/ 	.short	0x0101
        /*115a*/ 	.byte	0x3f
	.zero		1


	//   ....[52]....
        /*115c*/ 	.word	0x0001f9d0
        /*1160*/ 	.word	0x00000063
        /*1164*/ 	.word	0x00000000
        /*1168*/ 	.short	0x0101
        /*116a*/ 	.byte	0x3f
	.zero		1


	//   ....[53]....
        /*116c*/ 	.word	0x00020340
        /*1170*/ 	.word	0x0000000d
        /*1174*/ 	.word	0x0002a850
        /*1178*/ 	.short	0x010a
        /*117a*/ 	.byte	0x3f
	.zero		1


	//   ....[54]....
        /*117c*/ 	.word	0x000203e0
        /*1180*/ 	.word	0x0000000d
        /*1184*/ 	.word	0x0002a850
        /*1188*/ 	.short	0x010a
        /*118a*/ 	.byte	0x3f
	.zero		1


	//   ....[55]....
        /*118c*/ 	.word	0x000208c0
        /*1190*/ 	.word	0x0000000c
        /*1194*/ 	.word	0x00000000
        /*1198*/ 	.short	0x0101
        /*119a*/ 	.byte	0x3f
	.zero		1


	//   ....[56]....
        /*119c*/ 	.word	0x00021ef0
        /*11a0*/ 	.word	0x00000000
        /*11a4*/ 	.word	0x00000000
        /*11a8*/ 	.short	0x0101
        /*11aa*/ 	.byte	0x3f
	.zero		1


	//   ....[57]....
        /*11ac*/ 	.word	0x000225e0
        /*11b0*/ 	.word	0x00000006
        /*11b4*/ 	.word	0x00000000
        /*11b8*/ 	.short	0x0101
        /*11ba*/ 	.byte	0x3f
	.zero		1


	//   ....[58]....
        /*11bc*/ 	.word	0x00025be0
        /*11c0*/ 	.word	0x00000013
        /*11c4*/ 	.word	0x0002a820
        /*11c8*/ 	.short	0x010a
        /*11ca*/ 	.byte	0x3f
	.zero		1


	//   ....[59]....
        /*11cc*/ 	.word	0x00025cb0
        /*11d0*/ 	.word	0x00000006
        /*11d4*/ 	.word	0x0002a8a0
        /*11d8*/ 	.short	0x010a
        /*11da*/ 	.byte	0x3f
	.zero		1


	//   ....[60]....
        /*11dc*/ 	.word	0x000260c0
        /*11e0*/ 	.word	0x00000006
        /*11e4*/ 	.word	0x0002a8c0
        /*11e8*/ 	.short	0x010a
        /*11ea*/ 	.byte	0x3f
	.zero		1


	//   ....[61]....
        /*11ec*/ 	.word	0x00026560
        /*11f0*/ 	.word	0x00000008
        /*11f4*/ 	.word	0x0002a8a0
        /*11f8*/ 	.short	0x010a
        /*11fa*/ 	.byte	0x3f
	.zero		1


	//   ....[62]....
        /*11fc*/ 	.word	0x00026960
        /*1200*/ 	.word	0x00000008
        /*1204*/ 	.word	0x0002a8c0
        /*1208*/ 	.short	0x010a
        /*120a*/ 	.byte	0x3f
	.zero		1


	//   ....[63]....
        /*120c*/ 	.word	0x00027d00
        /*1210*/ 	.word	0x00000000
        /*1214*/ 	.word	0x0002a840
        /*1218*/ 	.short	0x010a
        /*121a*/ 	.byte	0x3f
	.zero		1


	//   ....[64]....
        /*121c*/ 	.word	0x00028c30
        /*1220*/ 	.word	0x00000013
        /*1224*/ 	.word	0x0002a800
        /*1228*/ 	.short	0x0107
        /*122a*/ 	.byte	0x3f
	.zero		1


	//   ....[65]....
        /*122c*/ 	.word	0x00028d30
        /*1230*/ 	.word	0x00000013
        /*1234*/ 	.word	0x0002a800
        /*1238*/ 	.short	0x0101
        /*123a*/ 	.byte	0x3f
	.zero		1


	//   ....[66]....
        /*123c*/ 	.word	0x00028d50
        /*1240*/ 	.word	0x00000013
        /*1244*/ 	.word	0x0002a820
        /*1248*/ 	.short	0x010a
        /*124a*/ 	.byte	0x3f
	.zero		1


	//   ....[67]....
        /*124c*/ 	.word	0x00029170
        /*1250*/ 	.word	0x00000003
        /*1254*/ 	.word	0x0002a840
        /*1258*/ 	.short	0x010a
        /*125a*/ 	.byte	0x3f
	.zero		1


	//   ....[68]....
        /*125c*/ 	.word	0x000295f0
        /*1260*/ 	.word	0x00000002
        /*1264*/ 	.word	0x0002a860
        /*1268*/ 	.short	0x010a
        /*126a*/ 	.byte	0x3f
	.zero		1


	//   ....[69]....
        /*126c*/ 	.word	0x00029c90
        /*1270*/ 	.word	0x00000003
        /*1274*/ 	.word	0x0002a840
        /*1278*/ 	.short	0x010a
        /*127a*/ 	.byte	0x3f
	.zero		1


	//   ....[70]....
        /*127c*/ 	.word	0x0002a110
        /*1280*/ 	.word	0x00000002
        /*1284*/ 	.word	0x0002a860
        /*1288*/ 	.short	0x010a
        /*128a*/ 	.byte	0x3f
	.zero		1


	//   ....[71]....
        /*128c*/ 	.word	0x0002a720
        /*1290*/ 	.word	0x00000003
        /*1294*/ 	.word	0x0002a840
        /*1298*/ 	.short	0x010a
        /*129a*/ 	.byte	0x3f
	.zero		1


	//   ....[72]....
        /*129c*/ 	.word	0x0002ab90
        /*12a0*/ 	.word	0x00000002
        /*12a4*/ 	.word	0x0002a860
        /*12a8*/ 	.short	0x010a
        /*12aa*/ 	.byte	0x3f
	.zero		1


	//   ....[73]....
        /*12ac*/ 	.word	0x0002b130
        /*12b0*/ 	.word	0x00000000
        /*12b4*/ 	.word	0x0002a860
        /*12b8*/ 	.short	0x010a
        /*12ba*/ 	.byte	0x3f
	.zero		1


	//   ....[74]....
        /*12bc*/ 	.word	0x0002c7d0
        /*12c0*/ 	.word	0x00000000
        /*12c4*/ 	.word	0x0002a820
        /*12c8*/ 	.short	0x010a
        /*12ca*/ 	.byte	0x3f
	.zero		1


	//   ....[75]....
        /*12cc*/ 	.word	0x0002c9a0
        /*12d0*/ 	.word	0x00000006
        /*12d4*/ 	.word	0x00000000
        /*12d8*/ 	.short	0x010a
        /*12da*/ 	.byte	0x3f
	.zero		1


	//   ....[76]....
        /*12dc*/ 	.word	0x0002ca10
        /*12e0*/ 	.word	0x00000007
        /*12e4*/ 	.word	0x00000000
        /*12e8*/ 	.short	0x010a
        /*12ea*/ 	.byte	0x3f
	.zero		1


	//   ....[77]....
        /*12ec*/ 	.word	0x0002ca80
        /*12f0*/ 	.word	0x00000004
        /*12f4*/ 	.word	0x00000000
        /*12f8*/ 	.short	0x010a
        /*12fa*/ 	.byte	0x3f
	.zero		1


	//   ....[78]....
        /*12fc*/ 	.word	0x0002cab0
        /*1300*/ 	.word	0x00000003
        /*1304*/ 	.word	0x00000000
        /*1308*/ 	.short	0x010a
        /*130a*/ 	.byte	0x3f
	.zero		1


	//   ....[79]....
        /*130c*/ 	.word	0x0002cb10
        /*1310*/ 	.word	0x00000003
        /*1314*/ 	.word	0x0002a890
        /*1318*/ 	.short	0x010a
        /*131a*/ 	.byte	0x3f
	.zero		1


	//   ....[80]....
        /*131c*/ 	.word	0x0002cb60
        /*1320*/ 	.word	0x00000003
        /*1324*/ 	.word	0x0002a890
        /*1328*/ 	.short	0x010a
        /*132a*/ 	.byte	0x3f
	.zero		1


	//   ....[81]....
        /*132c*/ 	.word	0x0002cbb0
        /*1330*/ 	.word	0x00000003
        /*1334*/ 	.word	0x0002a890
        /*1338*/ 	.short	0x010a
        /*133a*/ 	.byte	0x3f
	.zero		1


	//   ....[82]....
        /*133c*/ 	.word	0x0002cc00
        /*1340*/ 	.word	0x00000003
        /*1344*/ 	.word	0x0002a8b0
        /*1348*/ 	.short	0x010a
        /*134a*/ 	.byte	0x3f
	.zero		1


	//   ....[83]....
        /*134c*/ 	.word	0x0002cff0
        /*1350*/ 	.word	0x00000002
        /*1354*/ 	.word	0x0002a800
        /*1358*/ 	.short	0x010a
        /*135a*/ 	.byte	0x3f
	.zero		1


	//   ....[84]....
        /*135c*/ 	.word	0x0002d3d0
        /*1360*/ 	.word	0x00000002
        /*1364*/ 	.word	0x0002a800
        /*1368*/ 	.short	0x010a
        /*136a*/ 	.byte	0x3f
	.zero		1


	//   ....[85]....
        /*136c*/ 	.word	0x0002d420
        /*1370*/ 	.word	0x0000000e
        /*1374*/ 	.word	0x0002a830
        /*1378*/ 	.short	0x010a
        /*137a*/ 	.byte	0x3f
	.zero		1


	//   ....[86]....
        /*137c*/ 	.word	0x0002d470
        /*1380*/ 	.word	0x000000cd
        /*1384*/ 	.word	0x0002a830
        /*1388*/ 	.short	0x010a
        /*138a*/ 	.byte	0x3f
	.zero		1


	//   ....[87]....
        /*138c*/ 	.word	0x0002d4c0
        /*1390*/ 	.word	0x00000014
        /*1394*/ 	.word	0x0002a850
        /*1398*/ 	.short	0x010a
        /*139a*/ 	.byte	0x3f
	.zero		1


	//   ....[88]....
        /*139c*/ 	.word	0x0002d510
        /*13a0*/ 	.word	0x00000004
        /*13a4*/ 	.word	0x0002a830
        /*13a8*/ 	.short	0x010a
        /*13aa*/ 	.byte	0x3f
	.zero		1


	//   ....[89]....
        /*13ac*/ 	.word	0x0002d560
        /*13b0*/ 	.word	0x00000014
        /*13b4*/ 	.word	0x0002a850
        /*13b8*/ 	.short	0x010a
        /*13ba*/ 	.byte	0x3f
	.zero		1


	//   ....[90]....
        /*13bc*/ 	.word	0x0002d5b0
        /*13c0*/ 	.word	0x00000004
        /*13c4*/ 	.word	0x0002a830
        /*13c8*/ 	.short	0x010a
        /*13ca*/ 	.byte	0x3f
	.zero		1


	//   ....[91]....
        /*13cc*/ 	.word	0x0002d600
        /*13d0*/ 	.word	0x0000000e
        /*13d4*/ 	.word	0x0002a850
        /*13d8*/ 	.short	0x010a
        /*13da*/ 	.byte	0x3f
	.zero		1


	//   ....[92]....
        /*13dc*/ 	.word	0x0002d650
        /*13e0*/ 	.word	0x0000000d
        /*13e4*/ 	.word	0x0002a850
        /*13e8*/ 	.short	0x010a
        /*13ea*/ 	.byte	0x3f
	.zero		1


	//   ....[93]....
        /*13ec*/ 	.word	0x0002d800
        /*13f0*/ 	.word	0x00000013
        /*13f4*/ 	.word	0x0002a820
        /*13f8*/ 	.short	0x010a
        /*13fa*/ 	.byte	0x3f
	.zero		1


	//   ....[94]....
        /*13fc*/ 	.word	0x0002d850
        /*1400*/ 	.word	0x00000006
        /*1404*/ 	.word	0x0002a8a0
        /*1408*/ 	.short	0x010a
        /*140a*/ 	.byte	0x3f
	.zero		1


	//   ....[95]....
        /*140c*/ 	.word	0x0002d8a0
        /*1410*/ 	.word	0x00000006
        /*1414*/ 	.word	0x0002a8c0
        /*1418*/ 	.short	0x010a
        /*141a*/ 	.byte	0x3f
	.zero		1


	//   ....[96]....
        /*141c*/ 	.word	0x0002d8f0
        /*1420*/ 	.word	0x00000008
        /*1424*/ 	.word	0x0002a8a0
        /*1428*/ 	.short	0x010a
        /*142a*/ 	.byte	0x3f
	.zero		1


	//   ....[97]....
        /*142c*/ 	.word	0x0002d940
        /*1430*/ 	.word	0x00000008
        /*1434*/ 	.word	0x0002a8c0
        /*1438*/ 	.short	0x010a
        /*143a*/ 	.byte	0x3f
	.zero		1


	//   ....[98]....
        /*143c*/ 	.word	0x0002dae0
        /*1440*/ 	.word	0x00000000
        /*1444*/ 	.word	0x0002a840
        /*1448*/ 	.short	0x010a
        /*144a*/ 	.byte	0x3f
	.zero		1


	//   ....[99]....
        /*144c*/ 	.word	0x0002e6a0
        /*1450*/ 	.word	0x00000013
        /*1454*/ 	.word	0x0002a820
        /*1458*/ 	.short	0x010a
        /*145a*/ 	.byte	0x3f
	.zero		1


	//   ....[100]....
        /*145c*/ 	.word	0x0002e6f0
        /*1460*/ 	.word	0x00000003
        /*1464*/ 	.word	0x0002a840
        /*1468*/ 	.short	0x010a
        /*146a*/ 	.byte	0x3f
	.zero		1


	//   ....[101]....
        /*146c*/ 	.word	0x0002e740
        /*1470*/ 	.word	0x00000002
        /*1474*/ 	.word	0x0002a860
        /*1478*/ 	.short	0x010a
        /*147a*/ 	.byte	0x3f
	.zero		1


	//   ....[102]....
        /*147c*/ 	.word	0x0002e790
        /*1480*/ 	.word	0x00000003
        /*1484*/ 	.word	0x0002a840
        /*1488*/ 	.short	0x010a
        /*148a*/ 	.byte	0x3f
	.zero		1


	//   ....[103]....
        /*148c*/ 	.word	0x0002e7e0
        /*1490*/ 	.word	0x00000002
        /*1494*/ 	.word	0x0002a860
        /*1498*/ 	.short	0x010a
        /*149a*/ 	.byte	0x3f
	.zero		1


	//   ....[104]....
        /*149c*/ 	.word	0x0002e830
        /*14a0*/ 	.word	0x00000003
        /*14a4*/ 	.word	0x0002a840
        /*14a8*/ 	.short	0x010a
        /*14aa*/ 	.byte	0x3f
	.zero		1


	//   ....[105]....
        /*14ac*/ 	.word	0x0002e880
        /*14b0*/ 	.word	0x00000002
        /*14b4*/ 	.word	0x0002a860
        /*14b8*/ 	.short	0x010a
        /*14ba*/ 	.byte	0x3f
	.zero		1


	//   ....[106]....
        /*14bc*/ 	.word	0x0002e8d0
        /*14c0*/ 	.word	0x00000000
        /*14c4*/ 	.word	0x0002a860
        /*14c8*/ 	.short	0x010a
        /*14ca*/ 	.byte	0x3f
	.zero		1


	//   ....[107]....
        /*14cc*/ 	.word	0x0002f460
        /*14d0*/ 	.word	0x00000000
        /*14d4*/ 	.word	0x0002a820
        /*14d8*/ 	.short	0x010a
        /*14da*/ 	.byte	0x3f
	.zero		1


	//   ....[108]....
        /*14dc*/ 	.word	0x0002f600
        /*14e0*/ 	.word	0x00000006
        /*14e4*/ 	.word	0x00000000
        /*14e8*/ 	.short	0x010a
        /*14ea*/ 	.byte	0x3f
	.zero		1


	//   ....[109]....
        /*14ec*/ 	.word	0x0002f650
        /*14f0*/ 	.word	0x00000007
        /*14f4*/ 	.word	0x00000000
        /*14f8*/ 	.short	0x010a
        /*14fa*/ 	.byte	0x3f
	.zero		1


	//   ....[110]....
        /*14fc*/ 	.word	0x0002f6a0
        /*1500*/ 	.word	0x00000004
        /*1504*/ 	.word	0x00000000
        /*1508*/ 	.short	0x010a
        /*150a*/ 	.byte	0x3f
	.zero		1


	//----- nvinfo : EIATTR_NUM_MBARRIERS
	.align		4
.L_483:
        /*150c*/ 	.byte	0x03, 0x38
        /*150e*/ 	.short	0x0016


	//----- nvinfo : EIATTR_EXIT_INSTR_OFFSETS
	.align		4
        /*1510*/ 	.byte	0x04, 0x1c
        /*1512*/ 	.short	(.L_485 - .L_484)


	//   ....[0]....
.L_484:
        /*1514*/ 	.word	0x0002cb00


	//----- nvinfo : EIATTR_MAX_THREADS
	.align		4
.L_485:
        /*1518*/ 	.byte	0x04, 0x05
        /*151a*/ 	.short	(.L_487 - .L_486)
.L_486:
        /*151c*/ 	.word	0x00000180
        /*1520*/ 	.word	0x00000001
        /*1524*/ 	.word	0x00000001


	//----- nvinfo : EIATTR_CRS_STACK_SIZE
	.align		4
.L_487:
        /*1528*/ 	.byte	0x04, 0x1e
        /*152a*/ 	.short	(.L_489 - .L_488)
.L_488:
        /*152c*/ 	.word	0x00000000


	//----- nvinfo : EIATTR_CBANK_PARAM_SIZE
	.align		4
.L_489:
        /*1530*/ 	.byte	0x03, 0x19
        /*1532*/ 	.short	0x0af0


	//----- nvinfo : EIATTR_PARAM_CBANK
	.align		4
        /*1534*/ 	.byte	0x04, 0x0a
        /*1536*/ 	.short	(.L_491 - .L_490)
	.align		4
.L_490:
        /*1538*/ 	.word	index@(.nv.constant0._ZN7cutlass13device_kernelIN5flash11enable_sm90INS1_16FlashAttnFwdSm90INS1_25CollectiveMainloopFwdSm90ILi2EN4cute5tupleIJNS5_1CILi1EEES8_S8_EEENS6_IJNS7_ILi128EEENS7_ILi96EEENS7_ILi192EEEEEELi128ENS_10bfloat16_tEfNS_4arch4Sm90ELb0ELb1ELb1ELb1ELb0ELb1ELb0ELb1ELb1ELb1ELb1ELb0EEENS1_21CollectiveEpilogueFwdINS6_IJSA_SA_SB_EEES9_SE_SG_Li256ELb1ELb1ELb1ELb0EEENS1_36VarlenDynamicPersistentTileSchedulerILi128ELi96ELi256ELi128ELb1ELb1ELb1ELb1ELb0ELb1EEEEEEEEEvNT_6ParamsE)
        /*153c*/ 	.short	0x0210
        /*153e*/ 	.short	0x0af0


	//----- nvinfo : EIATTR_SW_WAR
	.align		4
.L_491:
        /*1540*/ 	.byte	0x04, 0x36
        /*1542*/ 	.short	(.L_493 - .L_492)
.L_492:
        /*1544*/ 	.word	0x00000008
.L_493:


//--------------------- .nv.info._ZN7cutlass13device_kernelIN5flash11enable_sm90INS1_16FlashAttnFwdSm90INS1_25CollectiveMainloopFwdSm90ILi2EN4cute5tupleIJNS5_1CILi1EEES8_S8_EEENS6_IJNS7_ILi128EEESA_NS7_ILi192EEEEEELi128ENS_10bfloat16_tEfNS_4arch4Sm90ELb1ELb0ELb1ELb0ELb0ELb0ELb0ELb1ELb1ELb1ELb1ELb0EEENS1_21CollectiveEpilogueFwdINS6_IJSA_SA_SA_EEES9_SD_SF_Li256ELb0ELb1ELb1ELb0EEENS1_19SingleTileSchedulerILb0ELb1ELb1ELi128EEEEEEEEEvNT_6ParamsE --------------------------
	.section	.nv.info._ZN7cutlass13device_kernelIN5flash11enable_sm90INS1_16FlashAttnFwdSm90INS1_25CollectiveMainloopFwdSm90ILi2EN4cute5tupleIJNS5_1CILi1EEES8_S8_EEENS6_IJNS7_ILi128EEESA_NS7_ILi192EEEEEELi128ENS_10bfloat16_tEfNS_4arch4Sm90ELb1ELb0ELb1ELb0ELb0ELb0ELb0ELb1ELb1ELb1ELb1ELb0EEENS1_21CollectiveEpilogueFwdINS6_IJSA_SA_SA_EEES9_SD_SF_Li256ELb0ELb1ELb1ELb0EEENS1_19SingleTileSchedulerILb0ELb1ELb1ELi128EEEEEEEEEvNT_6ParamsE,"",@"SHT_CUDA_INFO"
	.sectionflags	@""
	.align	4


	//----- nvinfo : EIATTR_CUDA_API_VERSION
	.align		4
        /*0000*/ 	.byte	0x04, 0x37
        /*0002*/ 	.short	(.L_495 - .L_494)
.L_494:
        /*0004*/ 	.word	0x00000082


	//----- nvinfo : EIATTR_KPARAM_INFO
	.align		4
.L_495:
        /*0008*/ 	.byte	0x04, 0x17
        /*000a*/ 	.short	(.L_497 - .L_496)
.L_496:
        /*000c*/ 	.word	0x00000000
        /*0010*/ 	.short	0x0000
        /*0012*/ 	.short	0x0070
        /*0014*/ 	.byte	0x00, 0xf0, 0x01, 0x28


	//----- nvinfo : EIATTR_SPARSE_MMA_MASK
	.align		4
.L_497:
        /*0018*/ 	.byte	0x03, 0x50
        /*001a*/ 	.short	0x0000


	//----- nvinfo : EIATTR_MAXREG_COUNT
	.align		4
        /*001c*/ 	.byte	0x03, 0x1b
        /*001e*/ 	.short	0x00a8


	//----- nvinfo : EIATTR_NUM_BARRIERS
	.align		4
        /*0020*/ 	.byte	0x02, 0x4c
        /*0022*/ 	.byte	0x09
	.zero		1


	//----- nvinfo : EIATTR_EXTERNS
	.align		4
        /*0024*/ 	.byte	0x04, 0x0f
        /*0026*/ 	.short	(.L_499 - .L_498)


	//   ....[0]....
	.align		4
.L_498:
        /*0028*/ 	.word	index@(__assertfail)


	//----- nvinfo : EIATTR_ANNOTATIONS
	.align		4
.L_499:
        /*002c*/ 	.byte	0x04, 0x55
        /*002e*/ 	.short	(.L_501 - .L_500)


	//   ....[0]....
.L_500:
        /* <DEDUP_REMOVED lines=12> */


	//----- nvinfo : EIATTR_MERCURY_ISA_VERSION
	.align		4
.L_501:
        /*00e0*/ 	.byte	0x03, 0x5f
        /*00e2*/ 	.short	0x0101


	//----- nvinfo : EIATTR_INT_WARP_WIDE_INSTR_OFFSETS
	.align		4
        /*00e4*/ 	.byte	0x04, 0x31
        /*00e6*/ 	.short	(.L_503 - .L_502)


	//   ....[0]....
.L_502:
        /*00e8*/ 	.word	0x00000120


	//   ....[1]....
        /*00ec*/ 	.word	0x00000160


	//   ....[2]....
        /*00f0*/ 	.word	0x00000220


	//----- nvinfo : EIATTR_COOP_GROUP_MASK_REGIDS
	.align		4
.L_503:
        /*00f4*/ 	.byte	0x04, 0x29
        /*00f6*/ 	.short	(.L_505 - .L_504)


	//   ....[0]....
.L_504:
        /*00f8*/ 	.word	0xffffffff


	//   ....[1]....
        /*00fc*/ 	.word	0xffffffff


	//   ....[2]....
        /*0100*/ 	.word	0xffffffff


	//   ....[3]....
        /*0104*/ 	.word	0xffffffff


	//   ....[4]....
        /*0108*/ 	.word	0xffffffff


	//   ....[5]....
        /*010c*/ 	.word	0xffffffff


	//   ....[6]....
        /*0110*/ 	.word	0xffffffff


	//   ....[7]....
        /*0114*/ 	.word	0xffffffff


	//   ....[8]....
        /*0118*/ 	.word	0xffffffff


	//   ....[9]....
        /*011c*/ 	.word	0xffffffff


	//   ....[10]....
        /*0120*/ 	.word	0xffffffff


	//   ....[11]....
        /*0124*/ 	.word	0xffffffff


	//   ....[12]....
        /*0128*/ 	.word	0xffffffff


	//   ....[13]....
        /*012c*/ 	.word	0xffffffff


	//   ....[14]....
        /*0130*/ 	.word	0xffffffff


	//   ....[15]....
        /*0134*/ 	.word	0xffffffff


	//   ....[16]....
        /*0138*/ 	.word	0xffffffff


	//   ....[17]....
        /*013c*/ 	.word	0xffffffff


	//   ....[18]....
        /*0140*/ 	.word	0xffffffff


	//   ....[19]....
        /*0144*/ 	.word	0xffffffff


	//   ....[20]....
        /*0148*/ 	.word	0xffffffff


	//   ....[21]....
        /*014c*/ 	.word	0xffffffff


	//   ....[22]....
        /*0150*/ 	.word	0xffffffff


	//   ....[23]....
        /*0154*/ 	.word	0xffffffff


	//   ....[24]....
        /*0158*/ 	.word	0xffffffff


	//   ....[25]....
        /*015c*/ 	.word	0xffffffff


	//   ....[26]....
        /*0160*/ 	.word	0xffffffff


	//   ....[27]....
        /*0164*/ 	.word	0xffffffff


	//   ....[28]....
        /*0168*/ 	.word	0xffffffff


	//   ....[29]....
        /*016c*/ 	.word	0xffffffff


	//   ....[30]....
        /*0170*/ 	.word	0xffffffff


	//   ....[31]....
        /*0174*/ 	.word	0xffffffff


	//   ....[32]....
        /*0178*/ 	.word	0xffffffff


	//   ....[33]....
        /*017c*/ 	.word	0xffffffff


	//   ....[34]....
        /*0180*/ 	.word	0xffffffff


	//   ....[35]....
        /*0184*/ 	.word	0xffffffff


	//   ....[36]....
        /*0188*/ 	.word	0xffffffff


	//   ....[37]....
        /*018c*/ 	.word	0xffffffff


	//   ....[38]....
        /*0190*/ 	.word	0xffffffff


	//   ....[39]....
        /*0194*/ 	.word	0xffffffff


	//   ....[40]....
        /*0198*/ 	.word	0xffffffff


	//   ....[41]....
        /*019c*/ 	.word	0xffffffff


	//   ....[42]....
        /*01a0*/ 	.word	0xffffffff


	//   ....[43]....
        /*01a4*/ 	.word	0xffffffff


	//   ....[44]....
        /*01a8*/ 	.word	0xffffffff


	//   ....[45]....
        /*01ac*/ 	.word	0xffffffff


	//   ....[46]....
        /*01b0*/ 	.word	0xffffffff


	//   ....[47]....
        /*01b4*/ 	.word	0xffffffff


	//   ....[48]....
        /*01b8*/ 	.word	0xffffffff


	//   ....[49]....
        /*01bc*/ 	.word	0xffffffff


	//   ....[50]....
        /*01c0*/ 	.word	0xffffffff


	//   ....[51]....
        /*01c4*/ 	.word	0xffffffff


	//   ....[52]....
        /*01c8*/ 	.word	0xffffffff


	//   ....[53]....
        /*01cc*/ 	.word	0xffffffff


	//   ....[54]....
        /*01d0*/ 	.word	0xffffffff


	//   ....[55]....
        /*01d4*/ 	.word	0x0500000f


	//   ....[56]....
        /*01d8*/ 	.word	0x0500000f


	//   ....[57]....
        /*01dc*/ 	.word	0x0500000f


	//   ....[58]....
        /*01e0*/ 	.word	0x0500000f


	//   ....[59]....
        /*01e4*/ 	.word	0x0500000f


	//   ....[60]....
        /*01e8*/ 	.word	0x0500000f


	//   ....[61]....
        /*01ec*/ 	.word	0x0500000f


	//   ....[62]....
        /*01f0*/ 	.word	0x0500000f


	//   ....[63]....
        /*01f4*/ 	.word	0x0500000f


	//   ....[64]....
        /*01f8*/ 	.word	0x0500000f


	//   ....[65]....
        /*01fc*/ 	.word	0x0500000f


	//   ....[66]....
        /*0200*/ 	.word	0x0500000f


	//   ....[67]....
        /*0204*/ 	.word	0x0500000f


	//   ....[68]....
        /*0208*/ 	.word	0x0500000f


	//   ....[69]....
        /*020c*/ 	.word	0x0500000f


	//   ....[70]....
        /*0210*/ 	.word	0x0500000f


	//   ....[71]....
        /*0214*/ 	.word	0x0500000f


	//   ....[72]....
        /*0218*/ 	.word	0x0500000f


	//----- nvinfo : EIATTR_COOP_GROUP_INSTR_OFFSETS
	.align		4
.L_505:
        /*021c*/ 	.byte	0x04, 0x28
        /*021e*/ 	.short	(.L_507 - .L_506)


	//   ....[0]....
.L_506:
        /*0220*/ 	.word	0x00000060


	//   ....[1]....
        /*0224*/ 	.word	0x00000130


	//   ....[2]....
        /*0228*/ 	.word	0x00000230


	//   ....[3]....
        /*022c*/ 	.word	0x000003a0


	//   ....[4]....
        /*0230*/ 	.word	0x00000500


	//   ....[5]....
        /*0234*/ 	.word	0x00000620


	//   ....[6]....
        /*0238*/ 	.word	0x00000780


	//   ....[7]....
        /*023c*/ 	.word	0x00001150


	//   ....[8]....
        /*0240*/ 	.word	0x00002050


	//   ....[9]....
        /*0244*/ 	.word	0x00002180


	//   ....[10]....
        /*0248*/ 	.word	0x00002ab0


	//   ....[11]....
        /*024c*/ 	.word	0x00002b60


	//   ....[12]....
        /*0250*/ 	.word	0x000035b0


	//   ....[13]....
        /*0254*/ 	.word	0x00003610


	//   ....[14]....
        /*0258*/ 	.word	0x00004fb0


	//   ....[15]....
        /*025c*/ 	.word	0x00005260


	//   ....[16]....
        /*0260*/ 	.word	0x00005e30


	//   ....[17]....
        /*0264*/ 	.word	0x00005f40


	//   ....[18]....
        /*0268*/ 	.word	0x00006830


	//   ....[19]....
        /*026c*/ 	.word	0x00006880


	//   ....[20]....
        /*0270*/ 	.word	0x00008ac0


	//   ....[21]....
        /*0274*/ 	.word	0x00008ae0


	//   ....[22]....
        /*0278*/ 	.word	0x00008fe0


	//   ....[23]....
        /*027c*/ 	.word	0x00009040


	//   ....[24]....
        /*0280*/ 	.word	0x0000a2e0


	//   ....[25]....
        /*0284*/ 	.word	0x0000a310


	//   ....[26]....
        /*0288*/ 	.word	0x0000a3f0


	//   ....[27]....
        /*028c*/ 	.word	0x0000a400


	//   ....[28]....
        /*0290*/ 	.word	0x0000b2e0


	//   ....[29]....
        /*0294*/ 	.word	0x0000b320


	//   ....[30]....
        /*0298*/ 	.word	0x0000b360


	//   ....[31]....
        /*029c*/ 	.word	0x0000b390


	//   ....[32]....
        /*02a0*/ 	.word	0x0000b3b0


	//   ....[33]....
        /*02a4*/ 	.word	0x0000b3d0


	//   ....[34]....
        /*02a8*/ 	.word	0x0000ba10


	//   ....[35]....
        /*02ac*/ 	.word	0x0000ba20


	//   ....[36]....
        /*02b0*/ 	.word	0x0000c420


	//   ....[37]....
        /*02b4*/ 	.word	0x0000cf30


	//   ....[38]....
        /*02b8*/ 	.word	0x0000d8e0


	//   ....[39]....
        /*02bc*/ 	.word	0x0000d910


	//   ....[40]....
        /*02c0*/ 	.word	0x0000d940


	//   ....[41]....
        /*02c4*/ 	.word	0x0000d960


	//   ....[42]....
        /*02c8*/ 	.word	0x0000da20


	//   ....[43]....
        /*02cc*/ 	.word	0x0000da30


	//   ....[44]....
        /*02d0*/ 	.word	0x0000dad0


	//   ....[45]....
        /*02d4*/ 	.word	0x0000db10


	//   ....[46]....
        /*02d8*/ 	.word	0x0000db80


	//   ....[47]....
        /*02dc*/ 	.word	0x0000dbb0


	//   ....[48]....
        /*02e0*/ 	.word	0x0000dc30


	//   ....[49]....
        /*02e4*/ 	.word	0x0000dc70


	//   ....[50]....
        /*02e8*/ 	.word	0x0000dce0


	//   ....[51]....
        /*02ec*/ 	.word	0x0000dd10


	//   ....[52]....
        /*02f0*/ 	.word	0x0000dd90


	//   ....[53]....
        /*02f4*/ 	.word	0x0000ddc0


	//   ....[54]....
        /*02f8*/ 	.word	0x00010030


	//   ....[55]....
        /*02fc*/ 	.word	0x00010590


	//   ....[56]....
        /*0300*/ 	.word	0x00010700


	//   ....[57]....
        /*0304*/ 	.word	0x00010760


	//   ....[58]....
        /*0308*/ 	.word	0x00010800


	//   ....[59]....
        /*030c*/ 	.word	0x000108e0


	//   ....[60]....
        /*0310*/ 	.word	0x000109c0


	//   ....[61]....
        /*0314*/ 	.word	0x00010a90


	//   ....[62]....
        /*0318*/ 	.word	0x00010b20


	//   ....[63]....
        /*031c*/ 	.word	0x00010bf0


	//   ....[64]....
        /*0320*/ 	.word	0x00010c80


	//   ....[65]....
        /*0324*/ 	.word	0x00010d50


	//   ....[66]....
        /*0328*/ 	.word	0x00010de0


	//   ....[67]....
        /*032c*/ 	.word	0x00010eb0


	//   ....[68]....
        /*0330*/ 	.word	0x00010f40


	//   ....[69]....
        /*0334*/ 	.word	0x00011010


	//   ....[70]....
        /*0338*/ 	.word	0x00011090


	//   ....[71]....
        /*033c*/ 	.word	0x00011150


	//   ....[72]....
        /*0340*/ 	.word	0x00011550


	//----- nvinfo : EIATTR_REG_RECONFIG
	.align		4
.L_507:
        /*0344*/ 	.byte	0x01, 0x54
	.zero		2


	//----- nvinfo : EIATTR_SYSCALL_OFFSETS
	.align		4
        /*0348*/ 	.byte	0x04, 0x46
        /*034a*/ 	.short	(.L_509 - .L_508)


	//   ....[0]....
.L_508:
        /*034c*/ 	.word	0x00001310


	//   ....[1]....
        /*0350*/ 	.word	0x0000cbc0


	//   ....[2]....
        /*0354*/ 	.word	0x0000cd00


	//   ....[3]....
        /*0358*/ 	.word	0x0000cdf0


	//   ....[4]....
        /*035c*/ 	.word	0x0000d520


	//----- nvinfo : EIATTR_MBARRIER_INSTR_OFFSETS
	.align		4
.L_509:
        /*0360*/ 	.byte	0x04, 0x39
        /*0362*/ 	.short	(.L_511 - .L_510)


	//   ....[0]....
.L_510:
        /*0364*/ 	.word	0x00000250
        /*0368*/ 	.word	0x000000ff
        /*036c*/ 	.word	0x00034800
        /*0370*/ 	.short	0x0100
        /*0372*/ 	.byte	0x08
	.zero		1


	//   ....[1]....
        /*0374*/ 	.word	0x00000260
        /*0378*/ 	.word	0x000000ff
        /*037c*/ 	.word	0x00034820
        /*0380*/ 	.short	0x0100
        /*0382*/ 	.byte	0x08
	.zero		1


	//   ....[2]....
        /*0384*/ 	.word	0x00000350
        /*0388*/ 	.word	0x000000ff
        /*038c*/ 	.word	0x00034830
        /*0390*/ 	.short	0x0100
        /*0392*/ 	.byte	0x08
	.zero		1


	//   ....[3]....
        /*0394*/ 	.word	0x00000360
        /*0398*/ 	.word	0x000000ff
        /*039c*/ 	.word	0x00034840
        /*03a0*/ 	.short	0x0100
        /*03a2*/ 	.byte	0x08
	.zero		1


	//   ....[4]....
        /*03a4*/ 	.word	0x00000370
        /*03a8*/ 	.word	0x000000ff
        /*03ac*/ 	.word	0x00034838
        /*03b0*/ 	.short	0x0100
        /*03b2*/ 	.byte	0x08
	.zero		1


	//   ....[5]....
        /*03b4*/ 	.word	0x00000380
        /*03b8*/ 	.word	0x000000ff
        /*03bc*/ 	.word	0x00034848
        /*03c0*/ 	.short	0x0100
        /*03c2*/ 	.byte	0x08
	.zero		1


	//   ....[6]....
        /*03c4*/ 	.word	0x000004b0
        /*03c8*/ 	.word	0x000000ff
        /*03cc*/ 	.word	0x00034850
        /*03d0*/ 	.short	0x0100
        /*03d2*/ 	.byte	0x08
	.zero		1


	//   ....[7]....
        /*03d4*/ 	.word	0x000004c0
        /*03d8*/ 	.word	0x000000ff
        /*03dc*/ 	.word	0x00034860
        /*03e0*/ 	.short	0x0100
        /*03e2*/ 	.byte	0x08
	.zero		1


	//   ....[8]....
        /*03e4*/ 	.word	0x000004d0
        /*03e8*/ 	.word	0x000000ff
        /*03ec*/ 	.word	0x00034858
        /*03f0*/ 	.short	0x0100
        /*03f2*/ 	.byte	0x08
	.zero		1


	//   ....[9]....
        /*03f4*/ 	.word	0x000004e0
        /*03f8*/ 	.word	0x000000ff
        /*03fc*/ 	.word	0x00034868
        /*0400*/ 	.short	0x0100
        /*0402*/ 	.byte	0x08
	.zero		1


	//   ....[10]....
        /*0404*/ 	.word	0x000005d0
        /*0408*/ 	.word	0x000000ff
        /*040c*/ 	.word	0x00034870
        /*0410*/ 	.short	0x0100
        /*0412*/ 	.byte	0x06
	.zero		1


	//   ....[11]....
        /*0414*/ 	.word	0x000005e0
        /*0418*/ 	.word	0x000000ff
        /*041c*/ 	.word	0x00034880
        /*0420*/ 	.short	0x0100
        /*0422*/ 	.byte	0x06
	.zero		1


	//   ....[12]....
        /*0424*/ 	.word	0x000005f0
        /*0428*/ 	.word	0x000000ff
        /*042c*/ 	.word	0x00034878
        /*0430*/ 	.short	0x0100
        /*0432*/ 	.byte	0x06
	.zero		1


	//   ....[13]....
        /*0434*/ 	.word	0x00000600
        /*0438*/ 	.word	0x000000ff
        /*043c*/ 	.word	0x00034888
        /*0440*/ 	.short	0x0100
        /*0442*/ 	.byte	0x06
	.zero		1


	//   ....[14]....
        /*0444*/ 	.word	0x00000730
        /*0448*/ 	.word	0x000000ff
        /*044c*/ 	.word	0x00034890
        /*0450*/ 	.short	0x0100
        /*0452*/ 	.byte	0x08
	.zero		1


	//   ....[15]....
        /*0454*/ 	.word	0x00000740
        /*0458*/ 	.word	0x000000ff
        /*045c*/ 	.word	0x000348a0
        /*0460*/ 	.short	0x0100
        /*0462*/ 	.byte	0x08
	.zero		1


	//   ....[16]....
        /*0464*/ 	.word	0x00000750
        /*0468*/ 	.word	0x000000ff
        /*046c*/ 	.word	0x00034898
        /*0470*/ 	.short	0x0100
        /*0472*/ 	.byte	0x08
	.zero		1


	//   ....[17]....
        /*0474*/ 	.word	0x00000760
        /*0478*/ 	.word	0x000000ff
        /*047c*/ 	.word	0x000348a8
        /*0480*/ 	.short	0x0100
        /*0482*/ 	.byte	0x08
	.zero		1


	//   ....[18]....
        /*0484*/ 	.word	0x00000890
        /*0488*/ 	.word	0x000000ff
        /*048c*/ 	.word	0x000348b0
        /*0490*/ 	.short	0x0100
        /*0492*/ 	.byte	0x08
	.zero		1


	//   ....[19]....
        /*0494*/ 	.word	0x000008a0
        /*0498*/ 	.word	0x000000ff
        /*049c*/ 	.word	0x000348c0
        /*04a0*/ 	.short	0x0100
        /*04a2*/ 	.byte	0x08
	.zero		1


	//   ....[20]....
        /*04a4*/ 	.word	0x000008b0
        /*04a8*/ 	.word	0x000000ff
        /*04ac*/ 	.word	0x000348b8
        /*04b0*/ 	.short	0x0100
        /*04b2*/ 	.byte	0x08
	.zero		1


	//   ....[21]....
        /*04b4*/ 	.word	0x000008c0
        /*04b8*/ 	.word	0x000000ff
        /*04bc*/ 	.word	0x000348c8
        /*04c0*/ 	.short	0x0100
        /*04c2*/ 	.byte	0x08
	.zero		1


	//   ....[22]....
        /*04c4*/ 	.word	0x00001340
        /*04c8*/ 	.word	0x000000ff
        /*04cc*/ 	.word	0x00034800
        /*04d0*/ 	.short	0x010a
        /*04d2*/ 	.byte	0x24
	.zero		1


	//   ....[23]....
        /*04d4*/ 	.word	0x000013a0
        /*04d8*/ 	.word	0x000000ff
        /*04dc*/ 	.word	0x00034830
        /*04e0*/ 	.short	0x010a
        /*04e2*/ 	.byte	0x24
	.zero		1


	//   ....[24]....
        /*04e4*/ 	.word	0x00001430
        /*04e8*/ 	.word	0x000000ff
        /*04ec*/ 	.word	0x00034830
        /*04f0*/ 	.short	0x010a
        /*04f2*/ 	.byte	0x24
	.zero		1


	//   ....[25]....
        /*04f4*/ 	.word	0x00003a20
        /*04f8*/ 	.word	0x00000003
        /*04fc*/ 	.word	0x00000000
        /*0500*/ 	.short	0x0101
        /*0502*/ 	.byte	0x3f
	.zero		1


	//   ....[26]....
        /*0504*/ 	.word	0x00004450
        /*0508*/ 	.word	0x000000ff
        /*050c*/ 	.word	0x00034830
        /*0510*/ 	.short	0x010a
        /*0512*/ 	.byte	0x3d
	.zero		1


	//   ....[27]....
        /*0514*/ 	.word	0x00004490
        /*0518*/ 	.word	0x000000ff
        /*051c*/ 	.word	0x00034830
        /*0520*/ 	.short	0x010a
        /*0522*/ 	.byte	0x3d
	.zero		1


	//   ....[28]....
        /*0524*/ 	.word	0x00004cd0
        /*0528*/ 	.word	0x000000ff
        /*052c*/ 	.word	0x00034850
        /*0530*/ 	.short	0x010a
        /*0532*/ 	.byte	0x07
	.zero		1


	//   ....[29]....
        /*0534*/ 	.word	0x00004d10
        /*0538*/ 	.word	0x000000ff
        /*053c*/ 	.word	0x00034850
        /*0540*/ 	.short	0x010a
        /*0542*/ 	.byte	0x07
	.zero		1


	//   ....[30]....
        /*0544*/ 	.word	0x00006e10
        /*0548*/ 	.word	0x0000000c
        /*054c*/ 	.word	0x00000000
        /*0550*/ 	.short	0x0101
        /*0552*/ 	.byte	0x3f
	.zero		1


	//   ....[31]....
        /*0554*/ 	.word	0x00006e50
        /*0558*/ 	.word	0x00000029
        /*055c*/ 	.word	0x00000000
        /*0560*/ 	.short	0x0101
        /*0562*/ 	.byte	0x3f
	.zero		1


	//   ....[32]....
        /*0564*/ 	.word	0x00007640
        /*0568*/ 	.word	0x000000ff
        /*056c*/ 	.word	0x00034830
        /*0570*/ 	.short	0x010a
        /*0572*/ 	.byte	0x28
	.zero		1


	//   ....[33]....
        /*0574*/ 	.word	0x00007680
        /*0578*/ 	.word	0x000000ff
        /*057c*/ 	.word	0x00034830
        /*0580*/ 	.short	0x010a
        /*0582*/ 	.byte	0x28
	.zero		1


	//   ....[34]....
        /*0584*/ 	.word	0x00007ec0
        /*0588*/ 	.word	0x000000ff
        /*058c*/ 	.word	0x00034850
        /*0590*/ 	.short	0x010a
        /*0592*/ 	.byte	0x07
	.zero		1


	//   ....[35]....
        /*0594*/ 	.word	0x00007f00
        /*0598*/ 	.word	0x000000ff
        /*059c*/ 	.word	0x00034850
        /*05a0*/ 	.short	0x010a
        /*05a2*/ 	.byte	0x07
	.zero		1


	//   ....[36]....
        /*05a4*/ 	.word	0x00009b00
        /*05a8*/ 	.word	0x00000015
        /*05ac*/ 	.word	0x00000000
        /*05b0*/ 	.short	0x0101
        /*05b2*/ 	.byte	0x3f
	.zero		1


	//   ....[37]....
        /*05b4*/ 	.word	0x00009b80
        /*05b8*/ 	.word	0x00000015
        /*05bc*/ 	.word	0x00000000
        /*05c0*/ 	.short	0x0101
        /*05c2*/ 	.byte	0x3f
	.zero		1


	//   ....[38]....
        /*05c4*/ 	.word	0x0000a250
        /*05c8*/ 	.word	0x000000ff
        /*05cc*/ 	.word	0x00034850
        /*05d0*/ 	.short	0x010a
        /*05d2*/ 	.byte	0x05
	.zero		1


	//   ....[39]....
        /*05d4*/ 	.word	0x0000a290
        /*05d8*/ 	.word	0x000000ff
        /*05dc*/ 	.word	0x00034850
        /*05e0*/ 	.short	0x010a
        /*05e2*/ 	.byte	0x05
	.zero		1


	//   ....[40]....
        /*05e4*/ 	.word	0x0000a750
        /*05e8*/ 	.word	0x00000009
        /*05ec*/ 	.word	0x00000000
        /*05f0*/ 	.short	0x0101
        /*05f2*/ 	.byte	0x3f
	.zero		1


	//   ....[41]....
        /*05f4*/ 	.word	0x0000b3c0
        /*05f8*/ 	.word	0x000000ff
        /*05fc*/ 	.word	0x00000000
        /*0600*/ 	.short	0x0101
        /*0602*/ 	.byte	0x04
	.zero		1


	//   ....[42]....
        /*0604*/ 	.word	0x0000d140
        /*0608*/ 	.word	0x000000ff
        /*060c*/ 	.word	0x00034840
        /*0610*/ 	.short	0x010a
        /*0612*/ 	.byte	0x26
	.zero		1


	//   ....[43]....
        /*0614*/ 	.word	0x0000def0
        /*0618*/ 	.word	0x000000ff
        /*061c*/ 	.word	0x00034800
        /*0620*/ 	.short	0x0107
        /*0622*/ 	.byte	0x26
	.zero		1


	//   ....[44]....
        /*0624*/ 	.word	0x0000df60
        /*0628*/ 	.word	0x000000ff
        /*062c*/ 	.word	0x00034800
        /*0630*/ 	.short	0x0101
        /*0632*/ 	.byte	0x26
	.zero		1


	//   ....[45]....
        /*0634*/ 	.word	0x0000df80
        /*0638*/ 	.word	0x000000ff
        /*063c*/ 	.word	0x00034820
        /*0640*/ 	.short	0x010a
        /*0642*/ 	.byte	0x26
	.zero		1


	//   ....[46]....
        /*0644*/ 	.word	0x0000e360
        /*0648*/ 	.word	0x000000ff
        /*064c*/ 	.word	0x00034848
        /*0650*/ 	.short	0x010a
        /*0652*/ 	.byte	0x26
	.zero		1


	//   ....[47]....
        /*0654*/ 	.word	0x0000e700
        /*0658*/ 	.word	0x000000ff
        /*065c*/ 	.word	0x00034860
        /*0660*/ 	.short	0x010a
        /*0662*/ 	.byte	0x26
	.zero		1


	//   ....[48]....
        /*0664*/ 	.word	0x0000ec00
        /*0668*/ 	.word	0x000000ff
        /*066c*/ 	.word	0x00034840
        /*0670*/ 	.short	0x010a
        /*0672*/ 	.byte	0x26
	.zero		1


	//   ....[49]....
        /*0674*/ 	.word	0x0000efb0
        /*0678*/ 	.word	0x000000ff
        /*067c*/ 	.word	0x00034868
        /*0680*/ 	.short	0x010a
        /*0682*/ 	.byte	0x26
	.zero		1


	//   ....[50]....
        /*0684*/ 	.word	0x0000f500
        /*0688*/ 	.word	0x000000ff
        /*068c*/ 	.word	0x00034848
        /*0690*/ 	.short	0x010a
        /*0692*/ 	.byte	0x26
	.zero		1


	//   ....[51]....
        /*0694*/ 	.word	0x0000f890
        /*0698*/ 	.word	0x000000ff
        /*069c*/ 	.word	0x00034860
        /*06a0*/ 	.short	0x010a
        /*06a2*/ 	.byte	0x26
	.zero		1


	//   ....[52]....
        /*06a4*/ 	.word	0x0000fc30
        /*06a8*/ 	.word	0x00000003
        /*06ac*/ 	.word	0x00034860
        /*06b0*/ 	.short	0x010a
        /*06b2*/ 	.byte	0x3f
	.zero		1


	//   ....[53]....
        /*06b4*/ 	.word	0x0000ffc0
        /*06b8*/ 	.word	0x00000002
        /*06bc*/ 	.word	0x00034820
        /*06c0*/ 	.short	0x010a
        /*06c2*/ 	.byte	0x3f
	.zero		1


	//   ....[54]....
        /*06c4*/ 	.word	0x00010140
        /*06c8*/ 	.word	0x00000006
        /*06cc*/ 	.word	0x00000000
        /*06d0*/ 	.short	0x010a
        /*06d2*/ 	.byte	0x3f
	.zero		1


	//   ....[55]....
        /*06d4*/ 	.word	0x000101b0
        /*06d8*/ 	.word	0x00000003
        /*06dc*/ 	.word	0x00000000
        /*06e0*/ 	.short	0x010a
        /*06e2*/ 	.byte	0x3f
	.zero		1


	//   ....[56]....
        /*06e4*/ 	.word	0x00010210
        /*06e8*/ 	.word	0x00000000
        /*06ec*/ 	.word	0x00000000
        /*06f0*/ 	.short	0x010a
        /*06f2*/ 	.byte	0x3f
	.zero		1


	//   ....[57]....
        /*06f4*/ 	.word	0x00010240
        /*06f8*/ 	.word	0x00000003
        /*06fc*/ 	.word	0x00000000
        /*0700*/ 	.short	0x010a
        /*0702*/ 	.byte	0x3f
	.zero		1


	//   ....[58]....
        /*0704*/ 	.word	0x000102b0
        /*0708*/ 	.word	0x00000003
        /*070c*/ 	.word	0x00034800
        /*0710*/ 	.short	0x010a
        /*0712*/ 	.byte	0x3f
	.zero		1


	//   ....[59]....
        /*0714*/ 	.word	0x00010310
        /*0718*/ 	.word	0x00000003
        /*071c*/ 	.word	0x00034830
        /*0720*/ 	.short	0x010a
        /*0722*/ 	.byte	0x3f
	.zero		1


	//   ....[60]....
        /*0724*/ 	.word	0x00010370
        /*0728*/ 	.word	0x0000000b
        /*072c*/ 	.word	0x00034830
        /*0730*/ 	.short	0x010a
        /*0732*/ 	.byte	0x3f
	.zero		1


	//   ....[61]....
        /*0734*/ 	.word	0x000103d0
        /*0738*/ 	.word	0x0000000b
        /*073c*/ 	.word	0x00034850
        /*0740*/ 	.short	0x010a
        /*0742*/ 	.byte	0x3f
	.zero		1


	//   ....[62]....
        /*0744*/ 	.word	0x00010430
        /*0748*/ 	.word	0x0000000b
        /*074c*/ 	.word	0x00034830
        /*0750*/ 	.short	0x010a
        /*0752*/ 	.byte	0x3f
	.zero		1


	//   ....[63]....
        /*0754*/ 	.word	0x00010490
        /*0758*/ 	.word	0x00000009
        /*075c*/ 	.word	0x00034850
        /*0760*/ 	.short	0x010a
        /*0762*/ 	.byte	0x3f
	.zero		1


	//   ....[64]....
        /*0764*/ 	.word	0x000104f0
        /*0768*/ 	.word	0x00000000
        /*076c*/ 	.word	0x00034850
        /*0770*/ 	.short	0x010a
        /*0772*/ 	.byte	0x3f
	.zero		1


	//   ....[65]....
        /*0774*/ 	.word	0x00010650
        /*0778*/ 	.word	0x00000003
        /*077c*/ 	.word	0x00034840
        /*0780*/ 	.short	0x010a
        /*0782*/ 	.byte	0x3f
	.zero		1


	//   ....[66]....
        /*0784*/ 	.word	0x00011190
        /*0788*/ 	.word	0x00000003
        /*078c*/ 	.word	0x00034820
        /*0790*/ 	.short	0x010a
        /*0792*/ 	.byte	0x3f
	.zero		1


	//   ....[67]....
        /*0794*/ 	.word	0x000111f0
        /*0798*/ 	.word	0x00000003
        /*079c*/ 	.word	0x00034848
        /*07a0*/ 	.short	0x010a
        /*07a2*/ 	.byte	0x3f
	.zero		1


	//   ....[68]....
        /*07a4*/ 	.word	0x00011250
        /*07a8*/ 	.word	0x00000003
        /*07ac*/ 	.word	0x00034860
        /*07b0*/ 	.short	0x010a
        /*07b2*/ 	.byte	0x3f
	.zero		1


	//   ....[69]....
        /*07b4*/ 	.word	0x000112b0
        /*07b8*/ 	.word	0x00000003
        /*07bc*/ 	.word	0x00034840
        /*07c0*/ 	.short	0x010a
        /*07c2*/ 	.byte	0x3f
	.zero		1


	//   ....[70]....
        /*07c4*/ 	.word	0x00011310
        /*07c8*/ 	.word	0x00000003
        /*07cc*/ 	.word	0x00034868
        /*07d0*/ 	.short	0x010a
        /*07d2*/ 	.byte	0x3f
	.zero		1


	//   ....[71]....
        /*07d4*/ 	.word	0x00011370
        /*07d8*/ 	.word	0x00000003
        /*07dc*/ 	.word	0x00034848
        /*07e0*/ 	.short	0x010a
        /*07e2*/ 	.byte	0x3f
	.zero		1


	//   ....[72]....
        /*07e4*/ 	.word	0x000113d0
        /*07e8*/ 	.word	0x00000003
        /*07ec*/ 	.word	0x00034860
        /*07f0*/ 	.short	0x010a
        /*07f2*/ 	.byte	0x3f
	.zero		1


	//   ....[73]....
        /*07f4*/ 	.word	0x00011420
        /*07f8*/ 	.word	0x00000003
        /*07fc*/ 	.word	0x00034860
        /*0800*/ 	.short	0x010a
        /*0802*/ 	.byte	0x3f
	.zero		1


	//   ....[74]....
        /*0804*/ 	.word	0x00011470
        /*0808*/ 	.word	0x00000002
        /*080c*/ 	.word	0x00034820
        /*0810*/ 	.short	0x010a
        /*0812*/ 	.byte	0x3f
	.zero		1


	//   ....[75]....
        /*0814*/ 	.word	0x00011610
        /*0818*/ 	.word	0x00000006
        /*081c*/ 	.word	0x00000000
        /*0820*/ 	.short	0x010a
        /*0822*/ 	.byte	0x3f
	.zero		1


	//   ....[76]....
        /*0824*/ 	.word	0x00011660
        /*0828*/ 	.word	0x00000003
        /*082c*/ 	.word	0x00000000
        /*0830*/ 	.short	0x010a
        /*0832*/ 	.byte	0x3f
	.zero		1


	//   ....[77]....
        /*0834*/ 	.word	0x000116b0
        /*0838*/ 	.word	0x00000000
        /*083c*/ 	.word	0x00000000
        /*0840*/ 	.short	0x010a
        /*0842*/ 	.byte	0x3f
	.zero		1


	//----- nvinfo : EIATTR_NUM_MBARRIERS
	.align		4
.L_511:
        /*0844*/ 	.byte	0x03, 0x38
        /*0846*/ 	.short	0x0016


	//----- nvinfo : EIATTR_EXIT_INSTR_OFFSETS
	.align		4
        /*0848*/ 	.byte	0x04, 0x1c
        /*084a*/ 	.short	(.L_513 - .L_512)


	//   ....[0]....
.L_512:
        /*084c*/ 	.word	0x00010290


	//----- nvinfo : EIATTR_MAX_THREADS
	.align		4
.L_513:
        /*0850*/ 	.byte	0x04, 0x05
        /*0852*/ 	.short	(.L_515 - .L_514)
.L_514:
        /*0854*/ 	.word	0x00000180
        /*0858*/ 	.word	0x00000001
        /*085c*/ 	.word	0x00000001


	//----- nvinfo : EIATTR_CRS_STACK_SIZE
	.align		4
.L_515:
        /*0860*/ 	.byte	0x04, 0x1e
        /*0862*/ 	.short	(.L_517 - .L_516)
.L_516:
        /*0864*/ 	.word	0x00000000


	//----- nvinfo : EIATTR_CBANK_PARAM_SIZE
	.align		4
.L_517:
        /*0868*/ 	.byte	0x03, 0x19
        /*086a*/ 	.short	0x0a70


	//----- nvinfo : EIATTR_PARAM_CBANK
	.align		4
        /*086c*/ 	.byte	0x04, 0x0a
        /*086e*/ 	.short	(.L_519 - .L_518)
	.align		4
.L_518:
        /*0870*/ 	.word	index@(.nv.constant0._ZN7cutlass13device_kernelIN5flash11enable_sm90INS1_16FlashAttnFwdSm90INS1_25CollectiveMainloopFwdSm90ILi2EN4cute5tupleIJNS5_1CILi1EEES8_S8_EEENS6_IJNS7_ILi128EEESA_NS7_ILi192EEEEEELi128ENS_10bfloat16_tEfNS_4arch4Sm90ELb1ELb0ELb1ELb0ELb0ELb0ELb0ELb1ELb1ELb1ELb1ELb0EEENS1_21CollectiveEpilogueFwdINS6_IJSA_SA_SA_EEES9_SD_SF_Li256ELb0ELb1ELb1ELb0EEENS1_19SingleTileSchedulerILb0ELb1ELb1ELi128EEEEEEEEEvNT_6ParamsE)
        /*0874*/ 	.short	0x0210
        /*0876*/ 	.short	0x0a70


	//----- nvinfo : EIATTR_SW_WAR
	.align		4
.L_519:
        /*0878*/ 	.byte	0x04, 0x36
        /*087a*/ 	.short	(.L_521 - .L_520)
.L_520:
        /*087c*/ 	.word	0x00000008
.L_521:


//--------------------- .nv.info._ZN7cutlass13device_kernelIN5flash11enable_sm90INS1_16FlashAttnFwdSm90INS1_25CollectiveMainloopFwdSm90ILi2EN4cute5tupleIJNS5_1CILi1EEES8_S8_EEENS6_IJNS7_ILi128EEESA_NS7_ILi192EEEEEELi128ENS_10bfloat16_tEfNS_4arch4Sm90ELb1ELb0ELb1ELb1ELb0ELb0ELb0ELb1ELb1ELb1ELb1ELb0EEENS1_21CollectiveEpilogueFwdINS6_IJSA_SA_SA_EEES9_SD_SF_Li256ELb1ELb1ELb1ELb0EEENS1_36VarlenDynamicPersistentTileSchedulerILi128ELi128ELi256ELi128ELb1ELb1ELb1ELb1ELb1ELb1EEEEEEEEEvNT_6ParamsE --------------------------
	.section	.nv.info._ZN7cutlass13device_kernelIN5flash11enable_sm90INS1_16FlashAttnFwdSm90INS1_25CollectiveMainloopFwdSm90ILi2EN4cute5tupleIJNS5_1CILi1EEES8_S8_EEENS6_IJNS7_ILi128EEESA_NS7_ILi192EEEEEELi128ENS_10bfloat16_tEfNS_4arch4Sm90ELb1ELb0ELb1ELb1ELb0ELb0ELb0ELb1ELb1ELb1ELb1ELb0EEENS1_21CollectiveEpilogueFwdINS6_IJSA_SA_SA_EEES9_SD_SF_Li256ELb1ELb1ELb1ELb0EEENS1_36VarlenDynamicPersistentTileSchedulerILi128ELi128ELi256ELi128ELb1ELb1ELb1ELb1ELb1ELb1EEEEEEEEEvNT_6ParamsE,"",@"SHT_CUDA_INFO"
	.sectionflags	@""
	.align	4


	//----- nvinfo : EIATTR_CUDA_API_VERSION
	.align		4
        /*0000*/ 	.byte	0x04, 0x37
        /*0002*/ 	.short	(.L_523 - .L_522)
.L_522:
        /*0004*/ 	.word	0x00000082


	//----- nvinfo : EIATTR_KPARAM_INFO
	.align		4
.L_523:
        /*0008*/ 	.byte	0x04, 0x17
        /*000a*/ 	.short	(.L_525 - .L_524)
.L_524:
        /*000c*/ 	.word	0x00000000
        /*0010*/ 	.short	0x0000
        /*0012*/ 	.short	0x0070
        /*0014*/ 	.byte	0x00, 0xf0, 0x01, 0x2a


	//----- nvinfo : EIATTR_SPARSE_MMA_MASK
	.align		4
.L_525:
        /*0018*/ 	.byte	0x03, 0x50
        /*001a*/ 	.short	0x0000


	//----- nvinfo : EIATTR_MAXREG_COUNT
	.align		4
        /*001c*/ 	.byte	0x03, 0x1b
        /*001e*/ 	.short	0x00a8


	//----- nvinfo : EIATTR_NUM_BARRIERS
	.align		4
        /*0020*/ 	.byte	0x02, 0x4c
        /*0022*/ 	.byte	0x09
	.zero		1


	//----- nvinfo : EIATTR_EXTERNS
	.align		4
        /*0024*/ 	.byte	0x04, 0x0f
        /*0026*/ 	.short	(.L_527 - .L_526)


	//   ....[0]....
	.align		4
.L_526:
        /*0028*/ 	.word	index@(__assertfail)


	//----- nvinfo : EIATTR_ANNOTATIONS
	.align		4
.L_527:
        /*002c*/ 	.byte	0x04, 0x55
        /*002e*/ 	.short	(.L_529 - .L_528)


	//   ....[0]....
.L_528:
        /* <DEDUP_REMOVED lines=73> */


	//----- nvinfo : EIATTR_MERCURY_ISA_VERSION
	.align		4
.L_529:
        /*04a8*/ 	.byte	0x03, 0x5f
        /*04aa*/ 	.short	0x0101


	//----- nvinfo : EIATTR_UNUSED_LOAD_BYTE_OFFSET
	.align		4
        /*04ac*/ 	.byte	0x04, 0x44
        /*04ae*/ 	.short	(.L_531 - .L_530)


	//   ....[0]....
.L_530:
        /*04b0*/ 	.word	0x000009f0
        /*04b4*/ 	.word	0x0000fff0


	//   ....[1]....
        /*04b8*/ 	.word	0x0000b180
        /*04bc*/ 	.word	0x0000fff0


	//----- nvinfo : EIATTR_INT_WARP_WIDE_INSTR_OFFSETS
	.align		4
.L_531:
        /*04c0*/ 	.byte	0x04, 0x31
        /*04c2*/ 	.short	(.L_533 - .L_532)


	//   ....[0]....
.L_532:
        /*04c4*/ 	.word	0x00000120


	//   ....[1]....
        /*04c8*/ 	.word	0x00000160


	//   ....[2]....
        /*04cc*/ 	.word	0x00000220


	//   ....[3]....
        /*04d0*/ 	.word	0x0000f940


	//   ....[4]....
        /*04d4*/ 	.word	0x0000f9d0


	//   ....[5]....
        /*04d8*/ 	.word	0x00013450


	//   ....[6]....
        /*04dc*/ 	.word	0x000134b0


	//----- nvinfo : EIATTR_COOP_GROUP_MASK_REGIDS
	.align		4
.L_533:
        /*04e0*/ 	.byte	0x04, 0x29
        /*04e2*/ 	.short	(.L_535 - .L_534)


	//   ....[0]....
.L_534:
        /*04e4*/ 	.word	0xffffffff


	//   ....[1]....
        /*04e8*/ 	.word	0xffffffff


	//   ....[2]....
        /*04ec*/ 	.word	0xffffffff


	//   ....[3]....
        /*04f0*/ 	.word	0xffffffff


	//   ....[4]....
        /*04f4*/ 	.word	0xffffffff


	//   ....[5]....
        /*04f8*/ 	.word	0xffffffff


	//   ....[6]....
        /*04fc*/ 	.word	0xffffffff


	//   ....[7]....
        /*0500*/ 	.word	0xffffffff


	//   ....[8]....
        /*0504*/ 	.word	0xffffffff


	//   ....[9]....
        /*0508*/ 	.word	0xffffffff


	//   ....[10]....
        /*050c*/ 	.word	0xffffffff


	//   ....[11]....
        /*0510*/ 	.word	0xffffffff


	//   ....[12]....
        /*0514*/ 	.word	0xffffffff


	//   ....[13]....
        /*0518*/ 	.word	0xffffffff


	//   ....[14]....
        /*051c*/ 	.word	0xffffffff


	//   ....[15]....
        /*0520*/ 	.word	0xffffffff


	//   ....[16]....
        /*0524*/ 	.word	0xffffffff


	//   ....[17]....
        /*0528*/ 	.word	0xffffffff


	//   ....[18]....
        /*052c*/ 	.word	0xffffffff


	//   ....[19]....
        /*0530*/ 	.word	0xffffffff


	//   ....[20]....
        /*0534*/ 	.word	0xffffffff


	//   ....[21]....
        /*0538*/ 	.word	0xffffffff


	//   ....[22]....
        /*053c*/ 	.word	0xffffffff


	//   ....[23]....
        /*0540*/ 	.word	0xffffffff


	//   ....[24]....
        /*0544*/ 	.word	0xffffffff


	//   ....[25]....
        /*0548*/ 	.word	0xffffffff


	//   ....[26]....
        /*054c*/ 	.word	0xffffffff


	//   ....[27]....
        /*0550*/ 	.word	0xffffffff


	//   ....[28]....
        /*0554*/ 	.word	0xffffffff


	//   ....[29]....
        /*0558*/ 	.word	0xffffffff


	//   ....[30]....
        /*055c*/ 	.word	0xffffffff


	//   ....[31]....
        /*0560*/ 	.word	0xffffffff


	//   ....[32]....
        /*0564*/ 	.word	0xffffffff


	//   ....[33]....
        /*0568*/ 	.word	0xffffffff


	//   ....[34]....
        /*056c*/ 	.word	0xffffffff


	//   ....[35]....
        /*0570*/ 	.word	0xffffffff


	//   ....[36]....
        /*0574*/ 	.word	0xffffffff


	//   ....[37]....
        /*0578*/ 	.word	0xffffffff


	//   ....[38]....
        /*057c*/ 	.word	0xffffffff


	//   ....[39]....
        /*0580*/ 	.word	0xffffffff


	//   ....[40]....
        /*0584*/ 	.word	0xffffffff


	//   ....[41]....
        /*0588*/ 	.word	0xffffffff


	//   ....[42]....
        /*058c*/ 	.word	0xffffffff


	//   ....[43]....
        /*0590*/ 	.word	0xffffffff


	//   ....[44]....
        /*0594*/ 	.word	0xffffffff


	//   ....[45]....
        /*0598*/ 	.word	0xffffffff


	//   ....[46]....
        /*059c*/ 	.word	0xffffffff


	//   ....[47]....
        /*05a0*/ 	.word	0xffffffff


	//   ....[48]....
        /*05a4*/ 	.word	0xffffffff


	//   ....[49]....
        /*05a8*/ 	.word	0xffffffff


	//   ....[50]....
        /*05ac*/ 	.word	0xffffffff


	//   ....[51]....
        /*05b0*/ 	.word	0xffffffff


	//   ....[52]....
        /*05b4*/ 	.word	0xffffffff


	//   ....[53]....
        /*05b8*/ 	.word	0xffffffff


	//   ....[54]....
        /*05bc*/ 	.word	0xffffffff


	//   ....[55]....
        /*05c0*/ 	.word	0xffffffff


	//   ....[56]....
        /*05c4*/ 	.word	0xffffffff


	//   ....[57]....
        /*05c8*/ 	.word	0xffffffff


	//   ....[58]....
        /*05cc*/ 	.word	0xffffffff


	//   ....[59]....
        /*05d0*/ 	.word	0xffffffff


	//   ....[60]....
        /*05d4*/ 	.word	0xffffffff


	//   ....[61]....
        /*05d8*/ 	.word	0xffffffff


	//   ....[62]....
        /*05dc*/ 	.word	0xffffffff


	//   ....[63]....
        /*05e0*/ 	.word	0xffffffff


	//   ....[64]....
        /*05e4*/ 	.word	0xffffffff


	//   ....[65]....
        /*05e8*/ 	.word	0xffffffff


	//   ....[66]....
        /*05ec*/ 	.word	0xffffffff


	//   ....[67]....
        /*05f0*/ 	.word	0xffffffff


	//   ....[68]....
        /*05f4*/ 	.word	0xffffffff


	//   ....[69]....
        /*05f8*/ 	.word	0xffffffff


	//   ....[70]....
        /*05fc*/ 	.word	0xffffffff


	//   ....[71]....
        /*0600*/ 	.word	0xffffffff


	//   ....[72]....
        /*0604*/ 	.word	0xffffffff


	//   ....[73]....
        /*0608*/ 	.word	0xffffffff


	//   ....[74]....
        /*060c*/ 	.word	0xffffffff


	//   ....[75]....
        /*0610*/ 	.word	0xffffffff


	//   ....[76]....
        /*0614*/ 	.word	0xffffffff


	//   ....[77]....
        /*0618*/ 	.word	0xffffffff


	//   ....[78]....
        /*061c*/ 	.word	0xffffffff


	//   ....[79]....
        /*0620*/ 	.word	0xffffffff


	//   ....[80]....
        /*0624*/ 	.word	0xffffffff


	//   ....[81]....
        /*0628*/ 	.word	0xffffffff


	//   ....[82]....
        /*062c*/ 	.word	0xffffffff


	//   ....[83]....
        /*0630*/ 	.word	0xffffffff


	//   ....[84]....
        /*0634*/ 	.word	0xffffffff


	//   ....[85]....
        /*0638*/ 	.word	0xffffffff


	//   ....[86]....
        /*063c*/ 	.word	0xffffffff


	//   ....[87]....
        /*0640*/ 	.word	0xffffffff


	//   ....[88]....
        /*0644*/ 	.word	0xffffffff


	//   ....[89]....
        /*0648*/ 	.word	0xffffffff


	//   ....[90]....
        /*064c*/ 	.word	0xffffffff


	//   ....[91]....
        /*0650*/ 	.word	0xffffffff


	//   ....[92]....
        /*0654*/ 	.word	0xffffffff


	//   ....[93]....
        /*0658*/ 	.word	0xffffffff


	//   ....[94]....
        /*065c*/ 	.word	0xffffffff


	//   ....[95]....
        /*0660*/ 	.word	0xffffffff


	//   ....[96]....
        /*0664*/ 	.word	0xffffffff


	//   ....[97]....
        /*0668*/ 	.word	0xffffffff


	//   ....[98]....
        /*066c*/ 	.word	0xffffffff


	//   ....[99]....
        /*0670*/ 	.word	0xffffffff


	//   ....[100]....
        /*0674*/ 	.word	0xffffffff


	//   ....[101]....
        /*0678*/ 	.word	0xffffffff


	//   ....[102]....
        /*067c*/ 	.word	0xffffffff


	//   ....[103]....
        /*0680*/ 	.word	0xffffffff


	//   ....[104]....
        /*0684*/ 	.word	0xffffffff


	//   ....[105]....
        /*0688*/ 	.word	0x0500000f


	//   ....[106]....
        /*068c*/ 	.word	0x0500000f


	//   ....[107]....
        /*0690*/ 	.word	0x0500000f


	//   ....[108]....
        /*0694*/ 	.word	0x0500000f


	//   ....[109]....
        /*0698*/ 	.word	0x0500000f


	//   ....[110]....
        /*069c*/ 	.word	0x0500000f


	//   ....[111]....
        /*06a0*/ 	.word	0x0500000f


	//   ....[112]....
        /*06a4*/ 	.word	0x0500000f


	//   ....[113]....
        /*06a8*/ 	.word	0x0500000f


	//   ....[114]....
        /*06ac*/ 	.word	0x0500000f


	//   ....[115]....
        /*06b0*/ 	.word	0x0500000f


	//   ....[116]....
        /*06b4*/ 	.word	0x0500000f


	//   ....[117]....
        /*06b8*/ 	.word	0x0500000f


	//   ....[118]....
        /*06bc*/ 	.word	0x0500000f


	//   ....[119]....
        /*06c0*/ 	.word	0x0500000f


	//   ....[120]....
        /*06c4*/ 	.word	0x0500000f


	//   ....[121]....
        /*06c8*/ 	.word	0x0500000f


	//   ....[122]....
        /*06cc*/ 	.word	0x0500000f


	//   ....[123]....
        /*06d0*/ 	.word	0x0500000f


	//   ....[124]....
        /*06d4*/ 	.word	0x0500000f


	//   ....[125]....
        /*06d8*/ 	.word	0x0500000f


	//   ....[126]....
        /*06dc*/ 	.word	0x0500000f


	//   ....[127]....
        /*06e0*/ 	.word	0x0500000f


	//   ....[128]....
        /*06e4*/ 	.word	0x0500000f


	//   ....[129]....
        /*06e8*/ 	.word	0x0500000f


	//   ....[130]....
        /*06ec*/ 	.word	0x0500000f


	//   ....[131]....
        /*06f0*/ 	.word	0x0500000f


	//   ....[132]....
        /*06f4*/ 	.word	0x0500000f


	//   ....[133]....
        /*06f8*/ 	.word	0x0500000f


	//   ....[134]....
        /*06fc*/ 	.word	0x0500000f


	//   ....[135]....
        /*0700*/ 	.word	0x0500000f


	//   ....[136]....
        /*0704*/ 	.word	0x0500000f


	//   ....[137]....
        /*0708*/ 	.word	0x0500000f


	//   ....[138]....
        /*070c*/ 	.word	0x0500000f


	//   ....[139]....
        /*0710*/ 	.word	0x0500000f


	//   ....[140]....
        /*0714*/ 	.word	0x0500000f


	//----- nvinfo : EIATTR_COOP_GROUP_INSTR_OFFSETS
	.align		4
.L_535:
        /*0718*/ 	.byte	0x04, 0x28
        /*071a*/ 	.short	(.L_537 - .L_536)


	//   ....[0]....
.L_536:
        /*071c*/ 	.word	0x00000060


	//   ....[1]....
        /*0720*/ 	.word	0x00000130


	//   ....[2]....
        /*0724*/ 	.word	0x00000230


	//   ....[3]....
        /*0728*/ 	.word	0x000003a0


	//   ....[4]....
        /*072c*/ 	.word	0x00000500


	//   ....[5]....
        /*0730*/ 	.word	0x00000620


	//   ....[6]....
        /*0734*/ 	.word	0x00000780


	//   ....[7]....
        /*0738*/ 	.word	0x00001900


	//   ....[8]....
        /*073c*/ 	.word	0x00002510


	//   ....[9]....
        /*0740*/ 	.word	0x000026e0


	//   ....[10]....
        /*0744*/ 	.word	0x00003040


	//   ....[11]....
        /*0748*/ 	.word	0x000030c0


	//   ....[12]....
        /*074c*/ 	.word	0x00003b20


	//   ....[13]....
        /*0750*/ 	.word	0x00003b80


	//   ....[14]....
        /*0754*/ 	.word	0x00005a50


	//   ....[15]....
        /*0758*/ 	.word	0x00006270


	//   ....[16]....
        /*075c*/ 	.word	0x00006400


	//   ....[17]....
        /*0760*/ 	.word	0x00006500


	//   ....[18]....
        /*0764*/ 	.word	0x00006d90


	//   ....[19]....
        /*0768*/ 	.word	0x00006e00


	//   ....[20]....
        /*076c*/ 	.word	0x00009140


	//   ....[21]....
        /*0770*/ 	.word	0x00009170


	//   ....[22]....
        /*0774*/ 	.word	0x00009520


	//   ....[23]....
        /*0778*/ 	.word	0x000095a0


	//   ....[24]....
        /*077c*/ 	.word	0x0000a850


	//   ....[25]....
        /*0780*/ 	.word	0x0000a880


	//   ....[26]....
        /*0784*/ 	.word	0x0000a970


	//   ....[27]....
        /*0788*/ 	.word	0x0000a990


	//   ....[28]....
        /*078c*/ 	.word	0x0000bbe0


	//   ....[29]....
        /*0790*/ 	.word	0x0000bc20


	//   ....[30]....
        /*0794*/ 	.word	0x0000bc40


	//   ....[31]....
        /*0798*/ 	.word	0x0000bc70


	//   ....[32]....
        /*079c*/ 	.word	0x0000c2f0


	//   ....[33]....
        /*07a0*/ 	.word	0x0000c310


	//   ....[34]....
        /*07a4*/ 	.word	0x0000c3e0


	//   ....[35]....
        /*07a8*/ 	.word	0x0000c400


	//   ....[36]....
        /*07ac*/ 	.word	0x0000c4c0


	//   ....[37]....
        /*07b0*/ 	.word	0x0000c4e0


	//   ....[38]....
        /*07b4*/ 	.word	0x0000c5b0


	//   ....[39]....
        /*07b8*/ 	.word	0x0000c5d0


	//   ....[40]....
        /*07bc*/ 	.word	0x0000c960


	//   ....[41]....
        /*07c0*/ 	.word	0x0000c970


	//   ....[42]....
        /*07c4*/ 	.word	0x0000cdb0


	//   ....[43]....
        /*07c8*/ 	.word	0x0000cdc0


	//   ....[44]....
        /*07cc*/ 	.word	0x0000d9f0


	//   ....[45]....
        /*07d0*/ 	.word	0x0000da00


	//   ....[46]....
        /*07d4*/ 	.word	0x0000dac0


	//   ....[47]....
        /*07d8*/ 	.word	0x0000dae0


	//   ....[48]....
        /*07dc*/ 	.word	0x0000dba0


	//   ....[49]....
        /*07e0*/ 	.word	0x0000dbc0


	//   ....[50]....
        /*07e4*/ 	.word	0x0000dc90


	//   ....[51]....
        /*07e8*/ 	.word	0x0000dcb0


	//   ....[52]....
        /*07ec*/ 	.word	0x0000ddf0


	//   ....[53]....
        /*07f0*/ 	.word	0x0000e020


	//   ....[54]....
        /*07f4*/ 	.word	0x0000e050


	//   ....[55]....
        /*07f8*/ 	.word	0x0000e080


	//   ....[56]....
        /*07fc*/ 	.word	0x0000e0b0


	//   ....[57]....
        /*0800*/ 	.word	0x0000e0e0


	//   ....[58]....
        /*0804*/ 	.word	0x0000e110


	//   ....[59]....
        /*0808*/ 	.word	0x0000e2b0


	//   ....[60]....
        /*080c*/ 	.word	0x0000e2e0


	//   ....[61]....
        /*0810*/ 	.word	0x0000e310


	//   ....[62]....
        /*0814*/ 	.word	0x0000e340


	//   ....[63]....
        /*0818*/ 	.word	0x0000e370


	//   ....[64]....
        /*081c*/ 	.word	0x0000e3a0


	//   ....[65]....
        /*0820*/ 	.word	0x0000e440


	//   ....[66]....
        /*0824*/ 	.word	0x0000e470


	//   ....[67]....
        /*0828*/ 	.word	0x0000e480


	//   ....[68]....
        /*082c*/ 	.word	0x0000e4b0


	//   ....[69]....
        /*0830*/ 	.word	0x0000ff20


	//   ....[70]....
        /*0834*/ 	.word	0x00010b20


	//   ....[71]....
        /*0838*/ 	.word	0x00010b50


	//   ....[72]....
        /*083c*/ 	.word	0x00010b70


	//   ....[73]....
        /*0840*/ 	.word	0x00010b90


	//   ....[74]....
        /*0844*/ 	.word	0x00010c80


	//   ....[75]....
        /*0848*/ 	.word	0x00010cd0


	//   ....[76]....
        /*084c*/ 	.word	0x00010d70


	//   ....[77]....
        /*0850*/ 	.word	0x00010d80


	//   ....[78]....
        /*0854*/ 	.word	0x00010e20


	//   ....[79]....
        /*0858*/ 	.word	0x00010e30


	//   ....[80]....
        /*085c*/ 	.word	0x00010ed0


	//   ....[81]....
        /*0860*/ 	.word	0x00010ee0


	//   ....[82]....
        /*0864*/ 	.word	0x00010f60


	//   ....[83]....
        /*0868*/ 	.word	0x00010f90


	//   ....[84]....
        /*086c*/ 	.word	0x00010fe0


	//   ....[85]....
        /*0870*/ 	.word	0x00011020


	//   ....[86]....
        /*0874*/ 	.word	0x00013b80


	//   ....[87]....
        /*0878*/ 	.word	0x00013bb0


	//   ....[88]....
        /*087c*/ 	.word	0x00013c00


	//   ....[89]....
        /*0880*/ 	.word	0x00013c40


	//   ....[90]....
        /*0884*/ 	.word	0x00013c70


	//   ....[91]....
        /*0888*/ 	.word	0x00013ca0


	//   ....[92]....
        /*088c*/ 	.word	0x00013cd0


	//   ....[93]....
        /*0890*/ 	.word	0x00013d00


	//   ....[94]....
        /*0894*/ 	.word	0x00013ec0


	//   ....[95]....
        /*0898*/ 	.word	0x00013ef0


	//   ....[96]....
        /*089c*/ 	.word	0x00013f20


	//   ....[97]....
        /*08a0*/ 	.word	0x00013f50


	//   ....[98]....
        /*08a4*/ 	.word	0x00013f80


	//   ....[99]....
        /*08a8*/ 	.word	0x00013fb0


	//   ....[100]....
        /*08ac*/ 	.word	0x00014080


	//   ....[101]....
        /*08b0*/ 	.word	0x000140a0


	//   ....[102]....
        /*08b4*/ 	.word	0x000140b0


	//   ....[103]....
        /*08b8*/ 	.word	0x00014130


	//   ....[104]....
        /*08bc*/ 	.word	0x00014c70


	//   ....[105]....
        /*08c0*/ 	.word	0x00015220


	//   ....[106]....
        /*08c4*/ 	.word	0x000153f0


	//   ....[107]....
        /*08c8*/ 	.word	0x00015440


	//   ....[108]....
        /*08cc*/ 	.word	0x000154a0


	//   ....[109]....
        /*08d0*/ 	.word	0x00015540


	//   ....[110]....
        /*08d4*/ 	.word	0x00015610


	//   ....[111]....
        /*08d8*/ 	.word	0x00015710


	//   ....[112]....
        /*08dc*/ 	.word	0x000157e0


	//   ....[113]....
        /*08e0*/ 	.word	0x000158f0


	//   ....[114]....
        /*08e4*/ 	.word	0x00015950


	//   ....[115]....
        /*08e8*/ 	.word	0x00015a60


	//   ....[116]....
        /*08ec*/ 	.word	0x00015ac0


	//   ....[117]....
        /*08f0*/ 	.word	0x00015bd0


	//   ....[118]....
        /*08f4*/ 	.word	0x00015c30


	//   ....[119]....
        /*08f8*/ 	.word	0x00015d20


	//   ....[120]....
        /*08fc*/ 	.word	0x00015da0


	//   ....[121]....
        /*0900*/ 	.word	0x00015e80


	//   ....[122]....
        /*0904*/ 	.word	0x000161f0


	//   ....[123]....
        /*0908*/ 	.word	0x00016290


	//   ....[124]....
        /*090c*/ 	.word	0x00016420


	//   ....[125]....
        /*0910*/ 	.word	0x000164a0


	//   ....[126]....
        /*0914*/ 	.word	0x00016520


	//   ....[127]....
        /*0918*/ 	.word	0x000165a0


	//   ....[128]....
        /*091c*/ 	.word	0x00016620


	//   ....[129]....
        /*0920*/ 	.word	0x000166b0


	//   ....[130]....
        /*0924*/ 	.word	0x00016750


	//   ....[131]....
        /*0928*/ 	.word	0x00016800


	//   ....[132]....
        /*092c*/ 	.word	0x00016880


	//   ....[133]....
        /*0930*/ 	.word	0x00016900


	//   ....[134]....
        /*0934*/ 	.word	0x00016980


	//   ....[135]....
        /*0938*/ 	.word	0x00016a10


	//   ....[136]....
        /*093c*/ 	.word	0x00016a90


	//   ....[137]....
        /*0940*/ 	.word	0x00016b40


	//   ....[138]....
        /*0944*/ 	.word	0x00016b90


	//   ....[139]....
        /*0948*/ 	.word	0x00016c50


	//   ....[140]....
        /*094c*/ 	.word	0x00016d80


	//----- nvinfo : EIATTR_REG_RECONFIG
	.align		4
.L_537:
        /*0950*/ 	.byte	0x01, 0x54
	.zero		2


	//----- nvinfo : EIATTR_SYSCALL_OFFSETS
	.align		4
        /*0954*/ 	.byte	0x04, 0x46
        /*0956*/ 	.short	(.L_539 - .L_538)


	//   ....[0]....
.L_538:
        /*0958*/ 	.word	0x00001ae0


	//   ....[1]....
        /*095c*/ 	.word	0x0000fb40


	//   ....[2]....
        /*0960*/ 	.word	0x0000fc90


	//   ....[3]....
        /*0964*/ 	.word	0x0000fd90


	//   ....[4]....
        /*0968*/ 	.word	0x000106c0


	//----- nvinfo : EIATTR_MBARRIER_INSTR_OFFSETS
	.align		4
.L_539:
        /*096c*/ 	.byte	0x04, 0x39
        /*096e*/ 	.short	(.L_541 - .L_540)


	//   ....[0]....
.L_540:
        /*0970*/ 	.word	0x00000250
        /*0974*/ 	.word	0x000000ff
        /*0978*/ 	.word	0x00034800
        /*097c*/ 	.short	0x0100
        /*097e*/ 	.byte	0x08
	.zero		1


	//   ....[1]....
        /*0980*/ 	.word	0x00000260
        /*0984*/ 	.word	0x000000ff
        /*0988*/ 	.word	0x00034820
        /*098c*/ 	.short	0x0100
        /*098e*/ 	.byte	0x08
	.zero		1


	//   ....[2]....
        /*0990*/ 	.word	0x00000350
        /*0994*/ 	.word	0x000000ff
        /*0998*/ 	.word	0x00034830
        /*099c*/ 	.short	0x0100
        /*099e*/ 	.byte	0x08
	.zero		1


	//   ....[3]....
        /*09a0*/ 	.word	0x00000360
        /*09a4*/ 	.word	0x000000ff
        /*09a8*/ 	.word	0x00034840
        /*09ac*/ 	.short	0x0100
        /*09ae*/ 	.byte	0x08
	.zero		1


	//   ....[4]....
        /*09b0*/ 	.word	0x00000370
        /*09b4*/ 	.word	0x000000ff
        /*09b8*/ 	.word	0x00034838
        /*09bc*/ 	.short	0x0100
        /*09be*/ 	.byte	0x08
	.zero		1


	//   ....[5]....
        /*09c0*/ 	.word	0x00000380
        /*09c4*/ 	.word	0x000000ff
        /*09c8*/ 	.word	0x00034848
        /*09cc*/ 	.short	0x0100
        /*09ce*/ 	.byte	0x08
	.zero		1


	//   ....[6]....
        /*09d0*/ 	.word	0x000004b0
        /*09d4*/ 	.word	0x000000ff
        /*09d8*/ 	.word	0x00034850
        /*09dc*/ 	.short	0x0100
        /*09de*/ 	.byte	0x08
	.zero		1


	//   ....[7]....
        /*09e0*/ 	.word	0x000004c0
        /*09e4*/ 	.word	0x000000ff
        /*09e8*/ 	.word	0x00034860
        /*09ec*/ 	.short	0x0100
        /*09ee*/ 	.byte	0x08
	.zero		1


	//   ....[8]....
        /*09f0*/ 	.word	0x000004d0
        /*09f4*/ 	.word	0x000000ff
        /*09f8*/ 	.word	0x00034858
        /*09fc*/ 	.short	0x0100
        /*09fe*/ 	.byte	0x08
	.zero		1


	//   ....[9]....
        /*0a00*/ 	.word	0x000004e0
        /*0a04*/ 	.word	0x000000ff
        /*0a08*/ 	.word	0x00034868
        /*0a0c*/ 	.short	0x0100
        /*0a0e*/ 	.byte	0x08
	.zero		1


	//   ....[10]....
        /*0a10*/ 	.word	0x000005d0
        /*0a14*/ 	.word	0x000000ff
        /*0a18*/ 	.word	0x00034870
        /*0a1c*/ 	.short	0x0100
        /*0a1e*/ 	.byte	0x06
	.zero		1


	//   ....[11]....
        /*0a20*/ 	.word	0x000005e0
        /*0a24*/ 	.word	0x000000ff
        /*0a28*/ 	.word	0x00034880
        /*0a2c*/ 	.short	0x0100
        /*0a2e*/ 	.byte	0x06
	.zero		1


	//   ....[12]....
        /*0a30*/ 	.word	0x000005f0
        /*0a34*/ 	.word	0x000000ff
        /*0a38*/ 	.word	0x00034878
        /*0a3c*/ 	.short	0x0100
        /*0a3e*/ 	.byte	0x06
	.zero		1


	//   ....[13]....
        /*0a40*/ 	.word	0x00000600
        /*0a44*/ 	.word	0x000000ff
        /*0a48*/ 	.word	0x00034888
        /*0a4c*/ 	.short	0x0100
        /*0a4e*/ 	.byte	0x06
	.zero		1


	//   ....[14]....
        /*0a50*/ 	.word	0x00000730
        /*0a54*/ 	.word	0x000000ff
        /*0a58*/ 	.word	0x00034890
        /*0a5c*/ 	.short	0x0100
        /*0a5e*/ 	.byte	0x08
	.zero		1


	//   ....[15]....
        /*0a60*/ 	.word	0x00000740
        /*0a64*/ 	.word	0x000000ff
        /*0a68*/ 	.word	0x000348a0
        /*0a6c*/ 	.short	0x0100
        /*0a6e*/ 	.byte	0x08
	.zero		1


	//   ....[16]....
        /*0a70*/ 	.word	0x00000750
        /*0a74*/ 	.word	0x000000ff
        /*0a78*/ 	.word	0x00034898
        /*0a7c*/ 	.short	0x0100
        /*0a7e*/ 	.byte	0x08
	.zero		1


	//   ....[17]....
        /*0a80*/ 	.word	0x00000760
        /*0a84*/ 	.word	0x000000ff
        /*0a88*/ 	.word	0x000348a8
        /*0a8c*/ 	.short	0x0100
        /*0a8e*/ 	.byte	0x08
	.zero		1


	//   ....[18]....
        /*0a90*/ 	.word	0x00000890
        /*0a94*/ 	.word	0x000000ff
        /*0a98*/ 	.word	0x000348b0
        /*0a9c*/ 	.short	0x0100
        /*0a9e*/ 	.byte	0x08
	.zero		1


	//   ....[19]....
        /*0aa0*/ 	.word	0x000008a0
        /*0aa4*/ 	.word	0x000000ff
        /*0aa8*/ 	.word	0x000348c0
        /*0aac*/ 	.short	0x0100
        /*0aae*/ 	.byte	0x08
	.zero		1


	//   ....[20]....
        /*0ab0*/ 	.word	0x000008b0
        /*0ab4*/ 	.word	0x000000ff
        /*0ab8*/ 	.word	0x000348b8
        /*0abc*/ 	.short	0x0100
        /*0abe*/ 	.byte	0x08
	.zero		1


	//   ....[21]....
        /*0ac0*/ 	.word	0x000008c0
        /*0ac4*/ 	.word	0x000000ff
        /*0ac8*/ 	.word	0x000348c8
        /*0acc*/ 	.short	0x0100
        /*0ace*/ 	.byte	0x08
	.zero		1


	//   ....[22]....
        /*0ad0*/ 	.word	0x00001b40
        /*0ad4*/ 	.word	0x000000ff
        /*0ad8*/ 	.word	0x00034800
        /*0adc*/ 	.short	0x010a
        /*0ade*/ 	.byte	0x25
	.zero		1


	//   ....[23]....
        /*0ae0*/ 	.word	0x00001bc0
        /*0ae4*/ 	.word	0x00000000
        /*0ae8*/ 	.word	0x00034830
        /*0aec*/ 	.short	0x010a
        /*0aee*/ 	.byte	0x3f
	.zero		1


	//   ....[24]....
        /*0af0*/ 	.word	0x00001c20
        /*0af4*/ 	.word	0x00000000
        /*0af8*/ 	.word	0x00034830
        /*0afc*/ 	.short	0x010a
        /*0afe*/ 	.byte	0x3f
	.zero		1


	//   ....[25]....
        /*0b00*/ 	.word	0x00002ac0
        /*0b04*/ 	.word	0x00000000
        /*0b08*/ 	.word	0x00000000
        /*0b0c*/ 	.short	0x0101
        /*0b0e*/ 	.byte	0x3f
	.zero		1


	//   ....[26]....
        /*0b10*/ 	.word	0x000049d0
        /*0b14*/ 	.word	0x000000ff
        /*0b18*/ 	.word	0x00034830
        /*0b1c*/ 	.short	0x010a
        /*0b1e*/ 	.byte	0x3b
	.zero		1


	//   ....[27]....
        /*0b20*/ 	.word	0x00004a10
        /*0b24*/ 	.word	0x000000ff
        /*0b28*/ 	.word	0x00034830
        /*0b2c*/ 	.short	0x010a
        /*0b2e*/ 	.byte	0x3b
	.zero		1


	//   ....[28]....
        /*0b30*/ 	.word	0x00005240
        /*0b34*/ 	.word	0x000000ff
        /*0b38*/ 	.word	0x00034850
        /*0b3c*/ 	.short	0x010a
        /*0b3e*/ 	.byte	0x07
	.zero		1


	//   ....[29]....
        /*0b40*/ 	.word	0x00005280
        /*0b44*/ 	.word	0x000000ff
        /*0b48*/ 	.word	0x00034850
        /*0b4c*/ 	.short	0x010a
        /*0b4e*/ 	.byte	0x07
	.zero		1


	//   ....[30]....
        /*0b50*/ 	.word	0x00007330
        /*0b54*/ 	.word	0x00000008
        /*0b58*/ 	.word	0x00000000
        /*0b5c*/ 	.short	0x0101
        /*0b5e*/ 	.byte	0x3f
	.zero		1


	//   ....[31]....
        /*0b60*/ 	.word	0x00007390
        /*0b64*/ 	.word	0x00000014
        /*0b68*/ 	.word	0x00000000
        /*0b6c*/ 	.short	0x0101
        /*0b6e*/ 	.byte	0x3f
	.zero		1


	//   ....[32]....
        /*0b70*/ 	.word	0x00007bb0
        /*0b74*/ 	.word	0x000000ff
        /*0b78*/ 	.word	0x00034830
        /*0b7c*/ 	.short	0x010a
        /*0b7e*/ 	.byte	0x06
	.zero		1


	//   ....[33]....
        /*0b80*/ 	.word	0x00007bf0
        /*0b84*/ 	.word	0x000000ff
        /*0b88*/ 	.word	0x00034830
        /*0b8c*/ 	.short	0x010a
        /*0b8e*/ 	.byte	0x06
	.zero		1


	//   ....[34]....
        /*0b90*/ 	.word	0x00008420
        /*0b94*/ 	.word	0x000000ff
        /*0b98*/ 	.word	0x00034850
        /*0b9c*/ 	.short	0x010a
        /*0b9e*/ 	.byte	0x07
	.zero		1


	//   ....[35]....
        /*0ba0*/ 	.word	0x00008460
        /*0ba4*/ 	.word	0x000000ff
        /*0ba8*/ 	.word	0x00034850
        /*0bac*/ 	.short	0x010a
        /*0bae*/ 	.byte	0x07
	.zero		1


	//   ....[36]....
        /*0bb0*/ 	.word	0x00009d70
        /*0bb4*/ 	.word	0x00000021
        /*0bb8*/ 	.word	0x00000000
        /*0bbc*/ 	.short	0x0101
        /*0bbe*/ 	.byte	0x3f
	.zero		1


	//   ....[37]....
        /*0bc0*/ 	.word	0x00009e00
        /*0bc4*/ 	.word	0x00000023
        /*0bc8*/ 	.word	0x00000000
        /*0bcc*/ 	.short	0x0101
        /*0bce*/ 	.byte	0x3f
	.zero		1


	//   ....[38]....
        /*0bd0*/ 	.word	0x0000a7c0
        /*0bd4*/ 	.word	0x000000ff
        /*0bd8*/ 	.word	0x00034850
        /*0bdc*/ 	.short	0x010a
        /*0bde*/ 	.byte	0x05
	.zero		1


	//   ....[39]....
        /*0be0*/ 	.word	0x0000a800
        /*0be4*/ 	.word	0x000000ff
        /*0be8*/ 	.word	0x00034850
        /*0bec*/ 	.short	0x010a
        /*0bee*/ 	.byte	0x05
	.zero		1


	//   ....[40]....
        /*0bf0*/ 	.word	0x0000ad20
        /*0bf4*/ 	.word	0x00000002
        /*0bf8*/ 	.word	0x00000000
        /*0bfc*/ 	.short	0x0101
        /*0bfe*/ 	.byte	0x3f
	.zero		1


	//   ....[41]....
        /*0c00*/ 	.word	0x0000c2e0
        /*0c04*/ 	.word	0x00000016
        /*0c08*/ 	.word	0x00000000
        /*0c0c*/ 	.short	0x0101
        /*0c0e*/ 	.byte	0x3f
	.zero		1


	//   ....[42]....
        /*0c10*/ 	.word	0x0000c790
        /*0c14*/ 	.word	0x00000016
        /*0c18*/ 	.word	0x00000000
        /*0c1c*/ 	.short	0x0101
        /*0c1e*/ 	.byte	0x3f
	.zero		1


	//   ....[43]....
        /*0c20*/ 	.word	0x00010170
        /*0c24*/ 	.word	0x00000000
        /*0c28*/ 	.word	0x00034840
        /*0c2c*/ 	.short	0x010a
        /*0c2e*/ 	.byte	0x3f
	.zero		1


	//   ....[44]....
        /*0c30*/ 	.word	0x00011130
        /*0c34*/ 	.word	0x00000012
        /*0c38*/ 	.word	0x00034800
        /*0c3c*/ 	.short	0x0107
        /*0c3e*/ 	.byte	0x3f
	.zero		1


	//   ....[45]....
        /*0c40*/ 	.word	0x00011240
        /*0c44*/ 	.word	0x00000012
        /*0c48*/ 	.word	0x00034800
        /*0c4c*/ 	.short	0x0101
        /*0c4e*/ 	.byte	0x3f
	.zero		1


	//   ....[46]....
        /*0c50*/ 	.word	0x00011260
        /*0c54*/ 	.word	0x00000012
        /*0c58*/ 	.word	0x00034820
        /*0c5c*/ 	.short	0x010a
        /*0c5e*/ 	.byte	0x3f
	.zero		1


	//   ....[47]....
        /*0c60*/ 	.word	0x00011620
        /*0c64*/ 	.word	0x00000003
        /*0c68*/ 	.word	0x00034840
        /*0c6c*/ 	.short	0x010a
        /*0c6e*/ 	.byte	0x3f
	.zero		1


	//   ....[48]....
        /*0c70*/ 	.word	0x00011ab0
        /*0c74*/ 	.word	0x00000003
        /*0c78*/ 	.word	0x00000060
        /*0c7c*/ 	.short	0x010a
        /*0c7e*/ 	.byte	0x3f
	.zero		1


	//   ....[49]....
        /*0c80*/ 	.word	0x00012140
        /*0c84*/ 	.word	0x00000003
        /*0c88*/ 	.word	0x00034840
        /*0c8c*/ 	.short	0x010a
        /*0c8e*/ 	.byte	0x3f
	.zero		1


	//   ....[50]....
        /*0c90*/ 	.word	0x000125d0
        /*0c94*/ 	.word	0x00000002
        /*0c98*/ 	.word	0x00000060
        /*0c9c*/ 	.short	0x010a
        /*0c9e*/ 	.byte	0x3f
	.zero		1


	//   ....[51]....
        /*0ca0*/ 	.word	0x00012ba0
        /*0ca4*/ 	.word	0x00000002
        /*0ca8*/ 	.word	0x00034840
        /*0cac*/ 	.short	0x010a
        /*0cae*/ 	.byte	0x3f
	.zero		1


	//   ....[52]....
        /*0cb0*/ 	.word	0x00013030
        /*0cb4*/ 	.word	0x00000002
        /*0cb8*/ 	.word	0x00000060
        /*0cbc*/ 	.short	0x010a
        /*0cbe*/ 	.byte	0x3f
	.zero		1


	//   ....[53]....
        /*0cc0*/ 	.word	0x000135b0
        /*0cc4*/ 	.word	0x00000000
        /*0cc8*/ 	.word	0x00034860
        /*0ccc*/ 	.short	0x010a
        /*0cce*/ 	.byte	0x3f
	.zero		1


	//   ....[54]....
        /*0cd0*/ 	.word	0x00014bf0
        /*0cd4*/ 	.word	0x00000000
        /*0cd8*/ 	.word	0x00034820
        /*0cdc*/ 	.short	0x010a
        /*0cde*/ 	.byte	0x3f
	.zero		1


	//   ....[55]....
        /*0ce0*/ 	.word	0x00014de0
        /*0ce4*/ 	.word	0x00000006
        /*0ce8*/ 	.word	0x00000000
        /*0cec*/ 	.short	0x010a
        /*0cee*/ 	.byte	0x3f
	.zero		1


	//   ....[56]....
        /*0cf0*/ 	.word	0x00014e10
        /*0cf4*/ 	.word	0x00000007
        /*0cf8*/ 	.word	0x00000000
        /*0cfc*/ 	.short	0x010a
        /*0cfe*/ 	.byte	0x3f
	.zero		1


	//   ....[57]....
        /*0d00*/ 	.word	0x00014e70
        /*0d04*/ 	.word	0x00000004
        /*0d08*/ 	.word	0x00000000
        /*0d0c*/ 	.short	0x010a
        /*0d0e*/ 	.byte	0x3f
	.zero		1


	//   ....[58]....
        /*0d10*/ 	.word	0x00014ea0
        /*0d14*/ 	.word	0x00000003
        /*0d18*/ 	.word	0x00000000
        /*0d1c*/ 	.short	0x010a
        /*0d1e*/ 	.byte	0x3f
	.zero		1


	//   ....[59]....
        /*0d20*/ 	.word	0x00014f10
        /*0d24*/ 	.word	0x00000003
        /*0d28*/ 	.word	0x00034800
        /*0d2c*/ 	.short	0x010a
        /*0d2e*/ 	.byte	0x3f
	.zero		1


	//   ....[60]....
        /*0d30*/ 	.word	0x00014f60
        /*0d34*/ 	.word	0x00000000
        /*0d38*/ 	.word	0x00034830
        /*0d3c*/ 	.short	0x010a
        /*0d3e*/ 	.byte	0x3f
	.zero		1


	//   ....[61]....
        /*0d40*/ 	.word	0x00014fc0
        /*0d44*/ 	.word	0x00000006
        /*0d48*/ 	.word	0x00034830
        /*0d4c*/ 	.short	0x010a
        /*0d4e*/ 	.byte	0x3f
	.zero		1


	//   ....[62]....
        /*0d50*/ 	.word	0x00015020
        /*0d54*/ 	.word	0x00000005
        /*0d58*/ 	.word	0x00034850
        /*0d5c*/ 	.short	0x010a
        /*0d5e*/ 	.byte	0x3f
	.zero		1


	//   ....[63]....
        /*0d60*/ 	.word	0x00015080
        /*0d64*/ 	.word	0x00000006
        /*0d68*/ 	.word	0x00034830
        /*0d6c*/ 	.short	0x010a
        /*0d6e*/ 	.byte	0x3f
	.zero		1


	//   ....[64]....
        /*0d70*/ 	.word	0x000150e0
        /*0d74*/ 	.word	0x00000005
        /*0d78*/ 	.word	0x00034850
        /*0d7c*/ 	.short	0x010a
        /*0d7e*/ 	.byte	0x3f
	.zero		1


	//   ....[65]....
        /*0d80*/ 	.word	0x00015140
        /*0d84*/ 	.word	0x00000007
        /*0d88*/ 	.word	0x00034850
        /*0d8c*/ 	.short	0x010a
        /*0d8e*/ 	.byte	0x3f
	.zero		1


	//   ....[66]....
        /*0d90*/ 	.word	0x000152e0
        /*0d94*/ 	.word	0x00000000
        /*0d98*/ 	.word	0x00034840
        /*0d9c*/ 	.short	0x010a
        /*0d9e*/ 	.byte	0x3f
	.zero		1


	//   ....[67]....
        /*0da0*/ 	.word	0x00015f00
        /*0da4*/ 	.word	0x00000012
        /*0da8*/ 	.word	0x00034820
        /*0dac*/ 	.short	0x010a
        /*0dae*/ 	.byte	0x3f
	.zero		1


	//   ....[68]....
        /*0db0*/ 	.word	0x00015f50
        /*0db4*/ 	.word	0x00000003
        /*0db8*/ 	.word	0x00034840
        /*0dbc*/ 	.short	0x010a
        /*0dbe*/ 	.byte	0x3f
	.zero		1


	//   ....[69]....
        /*0dc0*/ 	.word	0x00015fa0
        /*0dc4*/ 	.word	0x00000003
        /*0dc8*/ 	.word	0x00000060
        /*0dcc*/ 	.short	0x010a
        /*0dce*/ 	.byte	0x3f
	.zero		1


	//   ....[70]....
        /*0dd0*/ 	.word	0x00015ff0
        /*0dd4*/ 	.word	0x00000003
        /*0dd8*/ 	.word	0x00034840
        /*0ddc*/ 	.short	0x010a
        /*0dde*/ 	.byte	0x3f
	.zero		1


	//   ....[71]....
        /*0de0*/ 	.word	0x00016040
        /*0de4*/ 	.word	0x00000002
        /*0de8*/ 	.word	0x00000060
        /*0dec*/ 	.short	0x010a
        /*0dee*/ 	.byte	0x3f
	.zero		1


	//   ....[72]....
        /*0df0*/ 	.word	0x00016090
        /*0df4*/ 	.word	0x00000002
        /*0df8*/ 	.word	0x00034840
        /*0dfc*/ 	.short	0x010a
        /*0dfe*/ 	.byte	0x3f
	.zero		1


	//   ....[73]....
        /*0e00*/ 	.word	0x000160e0
        /*0e04*/ 	.word	0x00000002
        /*0e08*/ 	.word	0x00000060
        /*0e0c*/ 	.short	0x010a
        /*0e0e*/ 	.byte	0x3f
	.zero		1


	//   ....[74]....
        /*0e10*/ 	.word	0x00016130
        /*0e14*/ 	.word	0x00000000
        /*0e18*/ 	.word	0x00034860
        /*0e1c*/ 	.short	0x010a
        /*0e1e*/ 	.byte	0x3f
	.zero		1


	//   ....[75]....
        /*0e20*/ 	.word	0x00016ca0
        /*0e24*/ 	.word	0x00000000
        /*0e28*/ 	.word	0x00034820
        /*0e2c*/ 	.short	0x010a
        /*0e2e*/ 	.byte	0x3f
	.zero		1


	//   ....[76]....
        /*0e30*/ 	.word	0x00016e40
        /*0e34*/ 	.word	0x00000006
        /*0e38*/ 	.word	0x00000000
        /*0e3c*/ 	.short	0x010a
        /*0e3e*/ 	.byte	0x3f
	.zero		1


	//   ....[77]....
        /*0e40*/ 	.word	0x00016e90
        /*0e44*/ 	.word	0x00000007
        /*0e48*/ 	.word	0x00000000
        /*0e4c*/ 	.short	0x010a
        /*0e4e*/ 	.byte	0x3f
	.zero		1


	//   ....[78]....
        /*0e50*/ 	.word	0x00016ee0
        /*0e54*/ 	.word	0x00000004
        /*0e58*/ 	.word	0x00000000
        /*0e5c*/ 	.short	0x010a
        /*0e5e*/ 	.byte	0x3f
	.zero		1


	//----- nvinfo : EIATTR_NUM_MBARRIERS
	.align		4
.L_541:
        /*0e60*/ 	.byte	0x03, 0x38
        /*0e62*/ 	.short	0x0016


	//----- nvinfo : EIATTR_EXIT_INSTR_OFFSETS
	.align		4
        /*0e64*/ 	.byte	0x04, 0x1c
        /*0e66*/ 	.short	(.L_543 - .L_542)


	//   ....[0]....
.L_542:
        /*0e68*/ 	.word	0x00000a30


	//   ....[1]....
        /*0e6c*/ 	.word	0x0000dda0


	//   ....[2]....
        /*0e70*/ 	.word	0x00014ef0


	//----- nvinfo : EIATTR_MAX_THREADS
	.align		4
.L_543:
        /*0e74*/ 	.byte	0x04, 0x05
        /*0e76*/ 	.short	(.L_545 - .L_544)
.L_544:
        /*0e78*/ 	.word	0x00000180
        /*0e7c*/ 	.word	0x00000001
        /*0e80*/ 	.word	0x00000001


	//----- nvinfo : EIATTR_CRS_STACK_SIZE
	.align		4
.L_545:
        /*0e84*/ 	.byte	0x04, 0x1e
        /*0e86*/ 	.short	(.L_547 - .L_546)
.L_546:
        /*0e88*/ 	.word	0x00000000


	//----- nvinfo : EIATTR_CBANK_PARAM_SIZE
	.align		4
.L_547:
        /*0e8c*/ 	.byte	0x03, 0x19
        /*0e8e*/ 	.short	0x0af0


	//----- nvinfo : EIATTR_PARAM_CBANK
	.align		4
        /*0e90*/ 	.byte	0x04, 0x0a
        /*0e92*/ 	.short	(.L_549 - .L_548)
	.align		4
.L_548:
        /*0e94*/ 	.word	index@(.nv.constant0._ZN7cutlass13device_kernelIN5flash11enable_sm90INS1_16FlashAttnFwdSm90INS1_25CollectiveMainloopFwdSm90ILi2EN4cute5tupleIJNS5_1CILi1EEES8_S8_EEENS6_IJNS7_ILi128EEESA_NS7_ILi192EEEEEELi128ENS_10bfloat16_tEfNS_4arch4Sm90ELb1ELb0ELb1ELb1ELb0ELb0ELb0ELb1ELb1ELb1ELb1ELb0EEENS1_21CollectiveEpilogueFwdINS6_IJSA_SA_SA_EEES9_SD_SF_Li256ELb1ELb1ELb1ELb0EEENS1_36VarlenDynamicPersistentTileSchedulerILi128ELi128ELi256ELi128ELb1ELb1ELb1ELb1ELb1ELb1EEEEEEEEEvNT_6ParamsE)
        /*0e98*/ 	.short	0x0210
        /*0e9a*/ 	.short	0x0af0


	//----- nvinfo : EIATTR_SW_WAR
	.align		4
.L_549:
        /*0e9c*/ 	.byte	0x04, 0x36
        /*0e9e*/ 	.short	(.L_551 - .L_550)
.L_550:
        /*0ea0*/ 	.word	0x00000008
.L_551:


//--------------------- .nv.info._ZN7cutlass13device_kernelIN5flash11enable_sm90INS1_16FlashAttnFwdSm90INS1_25CollectiveMainloopFwdSm90ILi2EN4cute5tupleIJNS5_1CILi1EEES8_S8_EEENS6_IJNS7_ILi128EEESA_NS7_ILi192EEEEEELi128ENS_10bfloat16_tEfNS_4arch4Sm90ELb1ELb0ELb1ELb1ELb0ELb1ELb0ELb1ELb1ELb1ELb1ELb0EEENS1_21CollectiveEpilogueFwdINS6_IJSA_SA_SA_EEES9_SD_SF_Li256ELb1ELb1ELb1ELb0EEENS1_36VarlenDynamicPersistentTileSchedulerILi128ELi128ELi256ELi128ELb1ELb1ELb1ELb1ELb1ELb1EEEEEEEEEvNT_6ParamsE --------------------------
	.section	.nv.info._ZN7cutlass13device_kernelIN5flash11enable_sm90INS1_16FlashAttnFwdSm90INS1_25CollectiveMainloopFwdSm90ILi2EN4cute5tupleIJNS5_1CILi1EEES8_S8_EEENS6_IJNS7_ILi128EEESA_NS7_ILi192EEEEEELi128ENS_10bfloat16_tEfNS_4arch4Sm90ELb1ELb0ELb1ELb1ELb0ELb1ELb0ELb1ELb1ELb1ELb1ELb0EEENS1_21CollectiveEpilogueFwdINS6_IJSA_SA_SA_EEES9_SD_SF_Li256ELb1ELb1ELb1ELb0EEENS1_36VarlenDynamicPersistentTileSchedulerILi128ELi128ELi256ELi128ELb1ELb1ELb1ELb1ELb1ELb1EEEEEEEEEvNT_6ParamsE,"",@"SHT_CUDA_INFO"
	.sectionflags	@""
	.align	4


	//----- nvinfo : EIATTR_CUDA_API_VERSION
	.align		4
        /*0000*/ 	.byte	0x04, 0x37
        /*0002*/ 	.short	(.L_553 - .L_552)
.L_552:
        /*0004*/ 	.word	0x00000082


	//----- nvinfo : EIATTR_KPARAM_INFO
	.align		4
.L_553:
        /*0008*/ 	.byte	0x04, 0x17
        /*000a*/ 	.short	(.L_555 - .L_554)
.L_554:
        /*000c*/ 	.word	0x00000000
        /*0010*/ 	.short	0x0000
        /*0012*/ 	.short	0x0070
        /*0014*/ 	.byte	0x00, 0xf0, 0x01, 0x2a


	//----- nvinfo : EIATTR_SPARSE_MMA_MASK
	.align		4
.L_555:
        /*0018*/ 	.byte	0x03, 0x50
        /*001a*/ 	.short	0x0000


	//----- nvinfo : EIATTR_MAXREG_COUNT
	.align		4
        /*001c*/ 	.byte	0x03, 0x1b
        /*001e*/ 	.short	0x00a8


	//----- nvinfo : EIATTR_NUM_BARRIERS
	.align		4
        /*0020*/ 	.byte	0x02, 0x4c
        /*0022*/ 	.byte	0x10
	.zero		1


	//----- nvinfo : EIATTR_EXTERNS
	.align		4
        /*0024*/ 	.byte	0x04, 0x0f
        /*0026*/ 	.short	(.L_557 - .L_556)


	//   ....[0]....
	.align		4
.L_556:
        /*0028*/ 	.word	index@(__assertfail)


	//----- nvinfo : EIATTR_ANNOTATIONS
	.align		4
.L_557:
        /*002c*/ 	.byte	0x04, 0x55
        /*002e*/ 	.short	(.L_559 - .L_558)


	//   ....[0]....
.L_558:
        /* <DEDUP_REMOVED lines=133> */


	//----- nvinfo : EIATTR_MERCURY_ISA_VERSION
	.align		4
.L_559:
        /*0868*/ 	.byte	0x03, 0x5f
        /*086a*/ 	.short	0x0101


	//----- nvinfo : EIATTR_UNUSED_LOAD_BYTE_OFFSET
	.align		4
        /*086c*/ 	.byte	0x04, 0x44
        /*086e*/ 	.short	(.L_561 - .L_560)


	//   ....[0]....
.L_560:
        /*0870*/ 	.word	0x00000ab0
        /*0874*/ 	.word	0x0000fff0


	//   ....[1]....
        /*0878*/ 	.word	0x0001cfb0
        /*087c*/ 	.word	0x0000fff0


	//----- nvinfo : EIATTR_INT_WARP_WIDE_INSTR_OFFSETS
	.align		4
.L_561:
        /*0880*/ 	.byte	0x04, 0x31
        /*0882*/ 	.short	(.L_563 - .L_562)


	//   ....[0]....
.L_562:
        /*0884*/ 	.word	0x00000190


	//   ....[1]....
        /*0888*/ 	.word	0x000001d0


	//   ....[2]....
        /*088c*/ 	.word	0x00000240


	//   ....[3]....
        /*0890*/ 	.word	0x00023270


	//   ....[4]....
        /*0894*/ 	.word	0x00023300


	//   ....[5]....
        /*0898*/ 	.word	0x00026da0


	//   ....[6]....
        /*089c*/ 	.word	0x00026e00


	//----- nvinfo : EIATTR_COOP_GROUP_MASK_REGIDS
	.align		4
.L_563:
        /*08a0*/ 	.byte	0x04, 0x29
        /*08a2*/ 	.short	(.L_565 - .L_564)


	//   ....[0]....
.L_564:
        /*08a4*/ 	.word	0xffffffff


	//   ....[1]....
        /*08a8*/ 	.word	0xffffffff


	//   ....[2]....
        /*08ac*/ 	.word	0xffffffff


	//   ....[3]....
        /*08b0*/ 	.word	0xffffffff


	//   ....[4]....
        /*08b4*/ 	.word	0xffffffff


	//   ....[5]....
        /*08b8*/ 	.word	0xffffffff


	//   ....[6]....
        /*08bc*/ 	.word	0xffffffff


	//   ....[7]....
        /*08c0*/ 	.word	0xffffffff


	//   ....[8]....
        /*08c4*/ 	.word	0xffffffff


	//   ....[9]....
        /*08c8*/ 	.word	0xffffffff


	//   ....[10]....
        /*08cc*/ 	.word	0xffffffff


	//   ....[11]....
        /*08d0*/ 	.word	0xffffffff


	//   ....[12]....
        /*08d4*/ 	.word	0xffffffff


	//   ....[13]....
        /*08d8*/ 	.word	0xffffffff


	//   ....[14]....
        /*08dc*/ 	.word	0xffffffff


	//   ....[15]....
        /*08e0*/ 	.word	0xffffffff


	//   ....[16]....
        /*08e4*/ 	.word	0xffffffff


	//   ....[17]....
        /*08e8*/ 	.word	0xffffffff


	//   ....[18]....
        /*08ec*/ 	.word	0xffffffff


	//   ....[19]....
        /*08f0*/ 	.word	0xffffffff


	//   ....[20]....
        /*08f4*/ 	.word	0xffffffff


	//   ....[21]....
        /*08f8*/ 	.word	0xffffffff


	//   ....[22]....
        /*08fc*/ 	.word	0xffffffff


	//   ....[23]....
        /*0900*/ 	.word	0xffffffff


	//   ....[24]....
        /*0904*/ 	.word	0xffffffff


	//   ....[25]....
        /*0908*/ 	.word	0xffffffff


	//   ....[26]....
        /*090c*/ 	.word	0xffffffff


	//   ....[27]....
        /*0910*/ 	.word	0xffffffff


	//   ....[28]....
        /*0914*/ 	.word	0xffffffff


	//   ....[29]....
        /*0918*/ 	.word	0xffffffff


	//   ....[30]....
        /*091c*/ 	.word	0xffffffff


	//   ....[31]....
        /*0920*/ 	.word	0xffffffff


	//   ....[32]....
        /*0924*/ 	.word	0xffffffff


	//   ....[33]....
        /*0928*/ 	.word	0xffffffff


	//   ....[34]....
        /*092c*/ 	.word	0xffffffff


	//   ....[35]....
        /*0930*/ 	.word	0xffffffff


	//   ....[36]....
        /*0934*/ 	.word	0xffffffff


	//   ....[37]....
        /*0938*/ 	.word	0xffffffff


	//   ....[38]....
        /*093c*/ 	.word	0xffffffff


	//   ....[39]....
        /*0940*/ 	.word	0xffffffff


	//   ....[40]....
        /*0944*/ 	.word	0xffffffff


	//   ....[41]....
        /*0948*/ 	.word	0xffffffff


	//   ....[42]....
        /*094c*/ 	.word	0xffffffff


	//   ....[43]....
        /*0950*/ 	.word	0xffffffff


	//   ....[44]....
        /*0954*/ 	.word	0xffffffff


	//   ....[45]....
        /*0958*/ 	.word	0xffffffff


	//   ....[46]....
        /*095c*/ 	.word	0xffffffff


	//   ....[47]....
        /*0960*/ 	.word	0xffffffff


	//   ....[48]....
        /*0964*/ 	.word	0xffffffff


	//   ....[49]....
        /*0968*/ 	.word	0xffffffff


	//   ....[50]....
        /*096c*/ 	.word	0xffffffff


	//   ....[51]....
        /*0970*/ 	.word	0xffffffff


	//   ....[52]....
        /*0974*/ 	.word	0xffffffff


	//   ....[53]....
        /*0978*/ 	.word	0xffffffff


	//   ....[54]....
        /*097c*/ 	.word	0xffffffff


	//   ....[55]....
        /*0980*/ 	.word	0xffffffff


	//   ....[56]....
        /*0984*/ 	.word	0xffffffff


	//   ....[57]....
        /*0988*/ 	.word	0xffffffff


	//   ....[58]....
        /*098c*/ 	.word	0xffffffff


	//   ....[59]....
        /*0990*/ 	.word	0xffffffff


	//   ....[60]....
        /*0994*/ 	.word	0xffffffff


	//   ....[61]....
        /*0998*/ 	.word	0xffffffff


	//   ....[62]....
        /*099c*/ 	.word	0xffffffff


	//   ....[63]....
        /*09a0*/ 	.word	0xffffffff


	//   ....[64]....
        /*09a4*/ 	.word	0xffffffff


	//   ....[65]....
        /*09a8*/ 	.word	0xffffffff


	//   ....[66]....
        /*09ac*/ 	.word	0xffffffff


	//   ....[67]....
        /*09b0*/ 	.word	0xffffffff


	//   ....[68]....
        /*09b4*/ 	.word	0xffffffff


	//   ....[69]....
        /*09b8*/ 	.word	0xffffffff


	//   ....[70]....
        /*09bc*/ 	.word	0xffffffff


	//   ....[71]....
        /*09c0*/ 	.word	0xffffffff


	//   ....[72]....
        /*09c4*/ 	.word	0xffffffff


	//   ....[73]....
        /*09c8*/ 	.word	0xffffffff


	//   ....[74]....
        /*09cc*/ 	.word	0xffffffff


	//   ....[75]....
        /*09d0*/ 	.word	0xffffffff


	//   ....[76]....
        /*09d4*/ 	.word	0xffffffff


	//   ....[77]....
        /*09d8*/ 	.word	0xffffffff


	//   ....[78]....
        /*09dc*/ 	.word	0xffffffff


	//   ....[79]....
        /*09e0*/ 	.word	0xffffffff


	//   ....[80]....
        /*09e4*/ 	.word	0xffffffff


	//   ....[81]....
        /*09e8*/ 	.word	0xffffffff


	//   ....[82]....
        /*09ec*/ 	.word	0xffffffff


	//   ....[83]....
        /*09f0*/ 	.word	0xffffffff


	//   ....[84]....
        /*09f4*/ 	.word	0xffffffff


	//   ....[85]....
        /*09f8*/ 	.word	0xffffffff


	//   ....[86]....
        /*09fc*/ 	.word	0xffffffff


	//   ....[87]....
        /*0a00*/ 	.word	0xffffffff


	//   ....[88]....
        /*0a04*/ 	.word	0xffffffff


	//   ....[89]....
        /*0a08*/ 	.word	0xffffffff


	//   ....[90]....
        /*0a0c*/ 	.word	0xffffffff


	//   ....[91]....
        /*0a10*/ 	.word	0xffffffff


	//   ....[92]....
        /*0a14*/ 	.word	0xffffffff


	//   ....[93]....
        /*0a18*/ 	.word	0xffffffff


	//   ....[94]....
        /*0a1c*/ 	.word	0xffffffff


	//   ....[95]....
        /*0a20*/ 	.word	0xffffffff


	//   ....[96]....
        /*0a24*/ 	.word	0xffffffff


	//   ....[97]....
        /*0a28*/ 	.word	0xffffffff


	//   ....[98]....
        /*0a2c*/ 	.word	0xffffffff


	//   ....[99]....
        /*0a30*/ 	.word	0xffffffff


	//   ....[100]....
        /*0a34*/ 	.word	0xffffffff


	//   ....[101]....
        /*0a38*/ 	.word	0xffffffff


	//   ....[102]....
        /*0a3c*/ 	.word	0xffffffff


	//   ....[103]....
        /*0a40*/ 	.word	0xffffffff


	//   ....[104]....
        /*0a44*/ 	.word	0xffffffff


	//   ....[105]....
        /*0a48*/ 	.word	0xffffffff


	//   ....[106]....
        /*0a4c*/ 	.word	0xffffffff


	//   ....[107]....
        /*0a50*/ 	.word	0xffffffff


	//   ....[108]....
        /*0a54*/ 	.word	0xffffffff


	//   ....[109]....
        /*0a58*/ 	.word	0xffffffff


	//   ....[110]....
        /*0a5c*/ 	.word	0xffffffff


	//   ....[111]....
        /*0a60*/ 	.word	0xffffffff


	//   ....[112]....
        /*0a64*/ 	.word	0xffffffff


	//   ....[113]....
        /*0a68*/ 	.word	0xffffffff


	//   ....[114]....
        /*0a6c*/ 	.word	0xffffffff


	//   ....[115]....
        /*0a70*/ 	.word	0xffffffff


	//   ....[116]....
        /*0a74*/ 	.word	0xffffffff


	//   ....[117]....
        /*0a78*/ 	.word	0xffffffff


	//   ....[118]....
        /*0a7c*/ 	.word	0xffffffff


	//   ....[119]....
        /*0a80*/ 	.word	0xffffffff


	//   ....[120]....
        /*0a84*/ 	.word	0xffffffff


	//   ....[121]....
        /*0a88*/ 	.word	0xffffffff


	//   ....[122]....
        /*0a8c*/ 	.word	0x0500000f


	//   ....[123]....
        /*0a90*/ 	.word	0x0500000f


	//   ....[124]....
        /*0a94*/ 	.word	0x0500000f


	//   ....[125]....
        /*0a98*/ 	.word	0x0500000f


	//   ....[126]....
        /*0a9c*/ 	.word	0x0500000f


	//   ....[127]....
        /*0aa0*/ 	.word	0x0500000f


	//   ....[128]....
        /*0aa4*/ 	.word	0x0500000f


	//   ....[129]....
        /*0aa8*/ 	.word	0x0500000f


	//   ....[130]....
        /*0aac*/ 	.word	0x0500000f


	//   ....[131]....
        /*0ab0*/ 	.word	0x0500000f


	//   ....[132]....
        /*0ab4*/ 	.word	0x0500000f


	//   ....[133]....
        /*0ab8*/ 	.word	0x0500000f


	//   ....[134]....
        /*0abc*/ 	.word	0x0500000f


	//   ....[135]....
        /*0ac0*/ 	.word	0x0500000f


	//   ....[136]....
        /*0ac4*/ 	.word	0x0500000f


	//   ....[137]....
        /*0ac8*/ 	.word	0x0500000f


	//   ....[138]....
        /*0acc*/ 	.word	0x0500000f


	//   ....[139]....
        /*0ad0*/ 	.word	0x0500000f


	//   ....[140]....
        /*0ad4*/ 	.word	0x0500000f


	//   ....[141]....
        /*0ad8*/ 	.word	0x0500000f


	//   ....[142]....
        /*0adc*/ 	.word	0x0500000f


	//   ....[143]....
        /*0ae0*/ 	.word	0x0500000f


	//   ....[144]....
        /*0ae4*/ 	.word	0x0500000f


	//   ....[145]....
        /*0ae8*/ 	.word	0x0500000f


	//   ....[146]....
        /*0aec*/ 	.word	0x0500000f


	//   ....[147]....
        /*0af0*/ 	.word	0x0500000f


	//   ....[148]....
        /*0af4*/ 	.word	0x0500000f


	//   ....[149]....
        /*0af8*/ 	.word	0x0500000f


	//   ....[150]....
        /*0afc*/ 	.word	0x0500000f


	//   ....[151]....
        /*0b00*/ 	.word	0x0500000f


	//   ....[152]....
        /*0b04*/ 	.word	0x0500000f


	//   ....[153]....
        /*0b08*/ 	.word	0x0500000f


	//   ....[154]....
        /*0b0c*/ 	.word	0x0500000f


	//   ....[155]....
        /*0b10*/ 	.word	0x0500000f


	//   ....[156]....
        /*0b14*/ 	.word	0x0500000f


	//   ....[157]....
        /*0b18*/ 	.word	0x0500000f


	//   ....[158]....
        /*0b1c*/ 	.word	0x0500000f


	//   ....[159]....
        /*0b20*/ 	.word	0x0500000f


	//   ....[160]....
        /*0b24*/ 	.word	0x0500000f


	//   ....[161]....
        /*0b28*/ 	.word	0x0500000f


	//   ....[162]....
        /*0b2c*/ 	.word	0x0500000f


	//   ....[163]....
        /*0b30*/ 	.word	0x0500000f


	//   ....[164]....
        /*0b34*/ 	.word	0x0500000f


	//   ....[165]....
        /*0b38*/ 	.word	0x0500000f


	//   ....[166]....
        /*0b3c*/ 	.word	0x0500000f


	//   ....[167]....
        /*0b40*/ 	.word	0x0500000f


	//   ....[168]....
        /*0b44*/ 	.word	0x0500000f


	//   ....[169]....
        /*0b48*/ 	.word	0x0500000f


	//   ....[170]....
        /*0b4c*/ 	.word	0x0500000f


	//   ....[171]....
        /*0b50*/ 	.word	0x0500000f


	//   ....[172]....
        /*0b54*/ 	.word	0x0500000f


	//   ....[173]....
        /*0b58*/ 	.word	0x0500000f


	//   ....[174]....
        /*0b5c*/ 	.word	0x0500000f


	//----- nvinfo : EIATTR_COOP_GROUP_INSTR_OFFSETS
	.align		4
.L_565:
        /*0b60*/ 	.byte	0x04, 0x28
        /*0b62*/ 	.short	(.L_567 - .L_566)


	//   ....[0]....
.L_566:
        /*0b64*/ 	.word	0x00000060


	//   ....[1]....
        /*0b68*/ 	.word	0x000001a0


	//   ....[2]....
        /*0b6c*/ 	.word	0x000001f0


	//   ....[3]....
        /*0b70*/ 	.word	0x00000420


	//   ....[4]....
        /*0b74*/ 	.word	0x00000580


	//   ....[5]....
        /*0b78*/ 	.word	0x000006a0


	//   ....[6]....
        /*0b7c*/ 	.word	0x00000800


	//   ....[7]....
        /*0b80*/ 	.word	0x0000b510


	//   ....[8]....
        /*0b84*/ 	.word	0x0000bc10


	//   ....[9]....
        /*0b88*/ 	.word	0x0000bc20


	//   ....[10]....
        /*0b8c*/ 	.word	0x0000bc30


	//   ....[11]....
        /*0b90*/ 	.word	0x0000bc40


	//   ....[12]....
        /*0b94*/ 	.word	0x0000c4b0


	//   ....[13]....
        /*0b98*/ 	.word	0x0000c4c0


	//   ....[14]....
        /*0b9c*/ 	.word	0x0000c4d0


	//   ....[15]....
        /*0ba0*/ 	.word	0x0000c4e0


	//   ....[16]....
        /*0ba4*/ 	.word	0x0000f600


	//   ....[17]....
        /*0ba8*/ 	.word	0x0000f610


	//   ....[18]....
        /*0bac*/ 	.word	0x0000f620


	//   ....[19]....
        /*0bb0*/ 	.word	0x0000f630


	//   ....[20]....
        /*0bb4*/ 	.word	0x0000fca0


	//   ....[21]....
        /*0bb8*/ 	.word	0x0000fcb0


	//   ....[22]....
        /*0bbc*/ 	.word	0x0000fcc0


	//   ....[23]....
        /*0bc0*/ 	.word	0x0000fcd0


	//   ....[24]....
        /*0bc4*/ 	.word	0x00013a50


	//   ....[25]....
        /*0bc8*/ 	.word	0x00013c80


	//   ....[26]....
        /*0bcc*/ 	.word	0x00014580


	//   ....[27]....
        /*0bd0*/ 	.word	0x00014600


	//   ....[28]....
        /*0bd4*/ 	.word	0x00015030


	//   ....[29]....
        /*0bd8*/ 	.word	0x000150d0


	//   ....[30]....
        /*0bdc*/ 	.word	0x000174b0


	//   ....[31]....
        /*0be0*/ 	.word	0x00017ae0


	//   ....[32]....
        /*0be4*/ 	.word	0x00017d60


	//   ....[33]....
        /*0be8*/ 	.word	0x00017e20


	//   ....[34]....
        /*0bec*/ 	.word	0x00018670


	//   ....[35]....
        /*0bf0*/ 	.word	0x000186d0


	//   ....[36]....
        /*0bf4*/ 	.word	0x0001ade0


	//   ....[37]....
        /*0bf8*/ 	.word	0x0001ae00


	//   ....[38]....
        /*0bfc*/ 	.word	0x0001b350


	//   ....[39]....
        /*0c00*/ 	.word	0x0001b3b0


	//   ....[40]....
        /*0c04*/ 	.word	0x0001c900


	//   ....[41]....
        /*0c08*/ 	.word	0x0001c980


	//   ....[42]....
        /*0c0c*/ 	.word	0x0001c9b0


	//   ....[43]....
        /*0c10*/ 	.word	0x0001c9d0


	//   ....[44]....
        /*0c14*/ 	.word	0x0001da50


	//   ....[45]....
        /*0c18*/ 	.word	0x0001da60


	//   ....[46]....
        /*0c1c*/ 	.word	0x0001da70


	//   ....[47]....
        /*0c20*/ 	.word	0x0001da80


	//   ....[48]....
        /*0c24*/ 	.word	0x0001e1a0


	//   ....[49]....
        /*0c28*/ 	.word	0x0001e1e0


	//   ....[50]....
        /*0c2c*/ 	.word	0x0001e2b0


	//   ....[51]....
        /*0c30*/ 	.word	0x0001e2d0


	//   ....[52]....
        /*0c34*/ 	.word	0x0001e390


	//   ....[53]....
        /*0c38*/ 	.word	0x0001e3b0


	//   ....[54]....
        /*0c3c*/ 	.word	0x0001e480


	//   ....[55]....
        /*0c40*/ 	.word	0x0001e4a0


	//   ....[56]....
        /*0c44*/ 	.word	0x0001e920


	//   ....[57]....
        /*0c48*/ 	.word	0x0001e930


	//   ....[58]....
        /*0c4c*/ 	.word	0x0001ed70


	//   ....[59]....
        /*0c50*/ 	.word	0x0001ed80


	//   ....[60]....
        /*0c54*/ 	.word	0x0001f9e0


	//   ....[61]....
        /*0c58*/ 	.word	0x0001fa00


	//   ....[62]....
        /*0c5c*/ 	.word	0x0001fac0


	//   ....[63]....
        /*0c60*/ 	.word	0x0001fae0


	//   ....[64]....
        /*0c64*/ 	.word	0x0001fba0


	//   ....[65]....
        /*0c68*/ 	.word	0x0001fbc0


	//   ....[66]....
        /*0c6c*/ 	.word	0x0001fc90


	//   ....[67]....
        /*0c70*/ 	.word	0x0001fcb0


	//   ....[68]....
        /*0c74*/ 	.word	0x0001fe00


	//   ....[69]....
        /*0c78*/ 	.word	0x00020030


	//   ....[70]....
        /*0c7c*/ 	.word	0x00020060


	//   ....[71]....
        /*0c80*/ 	.word	0x00020090


	//   ....[72]....
        /*0c84*/ 	.word	0x000200c0


	//   ....[73]....
        /*0c88*/ 	.word	0x000200f0


	//   ....[74]....
        /*0c8c*/ 	.word	0x00020120


	//   ....[75]....
        /*0c90*/ 	.word	0x000202c0


	//   ....[76]....
        /*0c94*/ 	.word	0x000202f0


	//   ....[77]....
        /*0c98*/ 	.word	0x00020320


	//   ....[78]....
        /*0c9c*/ 	.word	0x00020350


	//   ....[79]....
        /*0ca0*/ 	.word	0x00020380


	//   ....[80]....
        /*0ca4*/ 	.word	0x000203b0


	//   ....[81]....
        /*0ca8*/ 	.word	0x00020450


	//   ....[82]....
        /*0cac*/ 	.word	0x00020480


	//   ....[83]....
        /*0cb0*/ 	.word	0x00020490


	//   ....[84]....
        /*0cb4*/ 	.word	0x000204c0


	//   ....[85]....
        /*0cb8*/ 	.word	0x00021ba0


	//   ....[86]....
        /*0cbc*/ 	.word	0x00023850


	//   ....[87]....
        /*0cc0*/ 	.word	0x00024460


	//   ....[88]....
        /*0cc4*/ 	.word	0x00024470


	//   ....[89]....
        /*0cc8*/ 	.word	0x00024530


	//   ....[90]....
        /*0ccc*/ 	.word	0x00024540


	//   ....[91]....
        /*0cd0*/ 	.word	0x000245e0


	//   ....[92]....
        /*0cd4*/ 	.word	0x000245f0


	//   ....[93]....
        /*0cd8*/ 	.word	0x00024690


	//   ....[94]....
        /*0cdc*/ 	.word	0x000246a0


	//   ....[95]....
        /*0ce0*/ 	.word	0x00024740


	//   ....[96]....
        /*0ce4*/ 	.word	0x00024750


	//   ....[97]....
        /*0ce8*/ 	.word	0x000247f0


	//   ....[98]....
        /*0cec*/ 	.word	0x00024800


	//   ....[99]....
        /*0cf0*/ 	.word	0x000248a0


	//   ....[100]....
        /*0cf4*/ 	.word	0x000248b0


	//   ....[101]....
        /*0cf8*/ 	.word	0x00024900


	//   ....[102]....
        /*0cfc*/ 	.word	0x00024940


	//   ....[103]....
        /*0d00*/ 	.word	0x00027530


	//   ....[104]....
        /*0d04*/ 	.word	0x00027550


	//   ....[105]....
        /*0d08*/ 	.word	0x000275b0


	//   ....[106]....
        /*0d0c*/ 	.word	0x000275e0


	//   ....[107]....
        /*0d10*/ 	.word	0x00027610


	//   ....[108]....
        /*0d14*/ 	.word	0x00027640


	//   ....[109]....
        /*0d18*/ 	.word	0x00027670


	//   ....[110]....
        /*0d1c*/ 	.word	0x000276a0


	//   ....[111]....
        /*0d20*/ 	.word	0x00027870


	//   ....[112]....
        /*0d24*/ 	.word	0x000278a0


	//   ....[113]....
        /*0d28*/ 	.word	0x000278d0


	//   ....[114]....
        /*0d2c*/ 	.word	0x00027900


	//   ....[115]....
        /*0d30*/ 	.word	0x00027930


	//   ....[116]....
        /*0d34*/ 	.word	0x00027960


	//   ....[117]....
        /*0d38*/ 	.word	0x00027a30


	//   ....[118]....
        /*0d3c*/ 	.word	0x00027a50


	//   ....[119]....
        /*0d40*/ 	.word	0x00027a60


	//   ....[120]....
        /*0d44*/ 	.word	0x00027ae0


	//   ....[121]....
        /*0d48*/ 	.word	0x00028610


	//   ....[122]....
        /*0d4c*/ 	.word	0x00028a50


	//   ....[123]....
        /*0d50*/ 	.word	0x00028ae0


	//   ....[124]....
        /*0d54*/ 	.word	0x00028b30


	//   ....[125]....
        /*0d58*/ 	.word	0x00028b80


	//   ....[126]....
        /*0d5c*/ 	.word	0x00028c20


	//   ....[127]....
        /*0d60*/ 	.word	0x00028cb0


	//   ....[128]....
        /*0d64*/ 	.word	0x00028d00


	//   ....[129]....
        /*0d68*/ 	.word	0x00028d50


	//   ....[130]....
        /*0d6c*/ 	.word	0x00028e40


	//   ....[131]....
        /*0d70*/ 	.word	0x00028ed0


	//   ....[132]....
        /*0d74*/ 	.word	0x00028f30


	//   ....[133]....
        /*0d78*/ 	.word	0x00028f90


	//   ....[134]....
        /*0d7c*/ 	.word	0x00029020


	//   ....[135]....
        /*0d80*/ 	.word	0x000290b0


	//   ....[136]....
        /*0d84*/ 	.word	0x00029100


	//   ....[137]....
        /*0d88*/ 	.word	0x00029150


	//   ....[138]....
        /*0d8c*/ 	.word	0x00029450


	//   ....[139]....
        /*0d90*/ 	.word	0x00029740


	//   ....[140]....
        /*0d94*/ 	.word	0x000298c0


	//   ....[141]....
        /*0d98*/ 	.word	0x00029910


	//   ....[142]....
        /*0d9c*/ 	.word	0x000299e0


	//   ....[143]....
        /*0da0*/ 	.word	0x00029af0


	//   ....[144]....
        /*0da4*/ 	.word	0x00029b50


	//   ....[145]....
        /*0da8*/ 	.word	0x00029c60


	//   ....[146]....
        /*0dac*/ 	.word	0x00029cc0


	//   ....[147]....
        /*0db0*/ 	.word	0x00029dd0


	//   ....[148]....
        /*0db4*/ 	.word	0x00029e30


	//   ....[149]....
        /*0db8*/ 	.word	0x00029f40


	//   ....[150]....
        /*0dbc*/ 	.word	0x00029fa0


	//   ....[151]....
        /*0dc0*/ 	.word	0x0002a0b0


	//   ....[152]....
        /*0dc4*/ 	.word	0x0002a110


	//   ....[153]....
        /*0dc8*/ 	.word	0x0002a220


	//   ....[154]....
        /*0dcc*/ 	.word	0x0002a280


	//   ....[155]....
        /*0dd0*/ 	.word	0x0002a360


	//   ....[156]....
        /*0dd4*/ 	.word	0x0002a6d0


	//   ....[157]....
        /*0dd8*/ 	.word	0x0002a780


	//   ....[158]....
        /*0ddc*/ 	.word	0x0002a900


	//   ....[159]....
        /*0de0*/ 	.word	0x0002a990


	//   ....[160]....
        /*0de4*/ 	.word	0x0002aa10


	//   ....[161]....
        /*0de8*/ 	.word	0x0002aa90


	//   ....[162]....
        /*0dec*/ 	.word	0x0002ab10


	//   ....[163]....
        /*0df0*/ 	.word	0x0002aba0


	//   ....[164]....
        /*0df4*/ 	.word	0x0002ac40


	//   ....[165]....
        /*0df8*/ 	.word	0x0002ad10


	//   ....[166]....
        /*0dfc*/ 	.word	0x0002ad90


	//   ....[167]....
        /*0e00*/ 	.word	0x0002ae10


	//   ....[168]....
        /*0e04*/ 	.word	0x0002ae90


	//   ....[169]....
        /*0e08*/ 	.word	0x0002af20


	//   ....[170]....
        /*0e0c*/ 	.word	0x0002afa0


	//   ....[171]....
        /*0e10*/ 	.word	0x0002b050


	//   ....[172]....
        /*0e14*/ 	.word	0x0002b0a0


	//   ....[173]....
        /*0e18*/ 	.word	0x0002b160


	//   ....[174]....
        /*0e1c*/ 	.word	0x0002b290


	//----- nvinfo : EIATTR_REG_RECONFIG
	.align		4
.L_567:
        /*0e20*/ 	.byte	0x01, 0x54
	.zero		2


	//----- nvinfo : EIATTR_SYSCALL_OFFSETS
	.align		4
        /*0e24*/ 	.byte	0x04, 0x46
        /*0e26*/ 	.short	(.L_569 - .L_568)


	//   ....[0]....
.L_568:
        /*0e28*/ 	.word	0x00002010


	//   ....[1]....
        /*0e2c*/ 	.word	0x00002160


	//   ....[2]....
        /*0e30*/ 	.word	0x0000b6c0


	//   ....[3]....
        /*0e34*/ 	.word	0x0000b9b0


	//   ....[4]....
        /*0e38*/ 	.word	0x00023470


	//   ....[5]....
        /*0e3c*/ 	.word	0x000235c0


	//   ....[6]....
        /*0e40*/ 	.word	0x000236b0


	//   ....[7]....
        /*0e44*/ 	.word	0x00024010


	//----- nvinfo : EIATTR_MBARRIER_INSTR_OFFSETS
	.align		4
.L_569:
        /*0e48*/ 	.byte	0x04, 0x39
        /*0e4a*/ 	.short	(.L_571 - .L_570)


	//   ....[0]....
.L_570:
        /*0e4c*/ 	.word	0x000002d0
        /*0e50*/ 	.word	0x000000ff
        /*0e54*/ 	.word	0x00034800
        /*0e58*/ 	.short	0x0100
        /*0e5a*/ 	.byte	0x08
	.zero		1


	//   ....[1]....
        /*0e5c*/ 	.word	0x000002e0
        /*0e60*/ 	.word	0x000000ff
        /*0e64*/ 	.word	0x00034820
        /*0e68*/ 	.short	0x0100
        /*0e6a*/ 	.byte	0x08
	.zero		1


	//   ....[2]....
        /*0e6c*/ 	.word	0x000003d0
        /*0e70*/ 	.word	0x000000ff
        /*0e74*/ 	.word	0x00034830
        /*0e78*/ 	.short	0x0100
        /*0e7a*/ 	.byte	0x08
	.zero		1


	//   ....[3]....
        /*0e7c*/ 	.word	0x000003e0
        /*0e80*/ 	.word	0x000000ff
        /*0e84*/ 	.word	0x00034840
        /*0e88*/ 	.short	0x0100
        /*0e8a*/ 	.byte	0x08
	.zero		1


	//   ....[4]....
        /*0e8c*/ 	.word	0x000003f0
        /*0e90*/ 	.word	0x000000ff
        /*0e94*/ 	.word	0x00034838
        /*0e98*/ 	.short	0x0100
        /*0e9a*/ 	.byte	0x08
	.zero		1


	//   ....[5]....
        /*0e9c*/ 	.word	0x00000400
        /*0ea0*/ 	.word	0x000000ff
        /*0ea4*/ 	.word	0x00034848
        /*0ea8*/ 	.short	0x0100
        /*0eaa*/ 	.byte	0x08
	.zero		1


	//   ....[6]....
        /*0eac*/ 	.word	0x00000530
        /*0eb0*/ 	.word	0x000000ff
        /*0eb4*/ 	.word	0x00034850
        /*0eb8*/ 	.short	0x0100
        /*0eba*/ 	.byte	0x08
	.zero		1


	//   ....[7]....
        /*0ebc*/ 	.word	0x00000540
        /*0ec0*/ 	.word	0x000000ff
        /*0ec4*/ 	.word	0x00034860
        /*0ec8*/ 	.short	0x0100
        /*0eca*/ 	.byte	0x08
	.zero		1


	//   ....[8]....
        /*0ecc*/ 	.word	0x00000550
        /*0ed0*/ 	.word	0x000000ff
        /*0ed4*/ 	.word	0x00034858
        /*0ed8*/ 	.short	0x0100
        /*0eda*/ 	.byte	0x08
	.zero		1


	//   ....[9]....
        /*0edc*/ 	.word	0x00000560
        /*0ee0*/ 	.word	0x000000ff
        /*0ee4*/ 	.word	0x00034868
        /*0ee8*/ 	.short	0x0100
        /*0eea*/ 	.byte	0x08
	.zero		1


	//   ....[10]....
        /*0eec*/ 	.word	0x00000650
        /*0ef0*/ 	.word	0x000000ff
        /*0ef4*/ 	.word	0x00034870
        /*0ef8*/ 	.short	0x0100
        /*0efa*/ 	.byte	0x06
	.zero		1


	//   ....[11]....
        /*0efc*/ 	.word	0x00000660
        /*0f00*/ 	.word	0x000000ff
        /*0f04*/ 	.word	0x00034880
        /*0f08*/ 	.short	0x0100
        /*0f0a*/ 	.byte	0x06
	.zero		1


	//   ....[12]....
        /*0f0c*/ 	.word	0x00000670
        /*0f10*/ 	.word	0x000000ff
        /*0f14*/ 	.word	0x00034878
        /*0f18*/ 	.short	0x0100
        /*0f1a*/ 	.byte	0x06
	.zero		1


	//   ....[13]....
        /*0f1c*/ 	.word	0x00000680
        /*0f20*/ 	.word	0x000000ff
        /*0f24*/ 	.word	0x00034888
        /*0f28*/ 	.short	0x0100
        /*0f2a*/ 	.byte	0x06
	.zero		1


	//   ....[14]....
        /*0f2c*/ 	.word	0x000007b0
        /*0f30*/ 	.word	0x000000ff
        /*0f34*/ 	.word	0x00034890
        /*0f38*/ 	.short	0x0100
        /*0f3a*/ 	.byte	0x08
	.zero		1


	//   ....[15]....
        /*0f3c*/ 	.word	0x000007c0
        /*0f40*/ 	.word	0x000000ff
        /*0f44*/ 	.word	0x000348a0
        /*0f48*/ 	.short	0x0100
        /*0f4a*/ 	.byte	0x08
	.zero		1


	//   ....[16]....
        /*0f4c*/ 	.word	0x000007d0
        /*0f50*/ 	.word	0x000000ff
        /*0f54*/ 	.word	0x00034898
        /*0f58*/ 	.short	0x0100
        /*0f5a*/ 	.byte	0x08
	.zero		1


	//   ....[17]....
        /*0f5c*/ 	.word	0x000007e0
        /*0f60*/ 	.word	0x000000ff
        /*0f64*/ 	.word	0x000348a8
        /*0f68*/ 	.short	0x0100
        /*0f6a*/ 	.byte	0x08
	.zero		1


	//   ....[18]....
        /*0f6c*/ 	.word	0x00000910
        /*0f70*/ 	.word	0x000000ff
        /*0f74*/ 	.word	0x000348b0
        /*0f78*/ 	.short	0x0100
        /*0f7a*/ 	.byte	0x08
	.zero		1


	//   ....[19]....
        /*0f7c*/ 	.word	0x00000920
        /*0f80*/ 	.word	0x000000ff
        /*0f84*/ 	.word	0x000348c0
        /*0f88*/ 	.short	0x0100
        /*0f8a*/ 	.byte	0x08
	.zero		1


	//   ....[20]....
        /*0f8c*/ 	.word	0x00000930
        /*0f90*/ 	.word	0x000000ff
        /*0f94*/ 	.word	0x000348b8
        /*0f98*/ 	.short	0x0100
        /*0f9a*/ 	.byte	0x08
	.zero		1


	//   ....[21]....
        /*0f9c*/ 	.word	0x00000940
        /*0fa0*/ 	.word	0x000000ff
        /*0fa4*/ 	.word	0x000348c8
        /*0fa8*/ 	.short	0x0100
        /*0faa*/ 	.byte	0x08
	.zero		1


	//   ....[22]....
        /*0fac*/ 	.word	0x00003ca0
        /*0fb0*/ 	.word	0x00000003
        /*0fb4*/ 	.word	0x00034890
        /*0fb8*/ 	.short	0x010a
        /*0fba*/ 	.byte	0x3f
	.zero		1


	//   ....[23]....
        /*0fbc*/ 	.word	0x00007280
        /*0fc0*/ 	.word	0x00000003
        /*0fc4*/ 	.word	0x00034890
        /*0fc8*/ 	.short	0x010a
        /*0fca*/ 	.byte	0x3f
	.zero		1


	//   ....[24]....
        /*0fcc*/ 	.word	0x0000a5f0
        /*0fd0*/ 	.word	0x00000003
        /*0fd4*/ 	.word	0x00034890
        /*0fd8*/ 	.short	0x010a
        /*0fda*/ 	.byte	0x3f
	.zero		1


	//   ....[25]....
        /*0fdc*/ 	.word	0x0000a9c0
        /*0fe0*/ 	.word	0x00000020
        /*0fe4*/ 	.word	0x00000000
        /*0fe8*/ 	.short	0x0101
        /*0fea*/ 	.byte	0x3f
	.zero		1


	//   ....[26]....
        /*0fec*/ 	.word	0x0000aa00
        /*0ff0*/ 	.word	0x00000003
        /*0ff4*/ 	.word	0x000348b0
        /*0ff8*/ 	.short	0x010a
        /*0ffa*/ 	.byte	0x3f
	.zero		1


	//   ....[27]....
        /*0ffc*/ 	.word	0x0000aea0
        /*1000*/ 	.word	0x00000003
        /*1004*/ 	.word	0x00000000
        /*1008*/ 	.short	0x0101
        /*100a*/ 	.byte	0x3f
	.zero		1


	//   ....[28]....
        /*100c*/ 	.word	0x0000b740
        /*1010*/ 	.word	0x00000002
        /*1014*/ 	.word	0x00034800
        /*1018*/ 	.short	0x010a
        /*101a*/ 	.byte	0x3f
	.zero		1


	//   ....[29]....
        /*101c*/ 	.word	0x0000b790
        /*1020*/ 	.word	0x00000002
        /*1024*/ 	.word	0x00034800
        /*1028*/ 	.short	0x010a
        /*102a*/ 	.byte	0x3f
	.zero		1


	//   ....[30]....
        /*102c*/ 	.word	0x0000cba0
        /*1030*/ 	.word	0x00000002
        /*1034*/ 	.word	0x00034800
        /*1038*/ 	.short	0x010a
        /*103a*/ 	.byte	0x3f
	.zero		1


	//   ....[31]....
        /*103c*/ 	.word	0x000100e0
        /*1040*/ 	.word	0x00000002
        /*1044*/ 	.word	0x00034800
        /*1048*/ 	.short	0x010a
        /*104a*/ 	.byte	0x3f
	.zero		1


	//   ....[32]....
        /*104c*/ 	.word	0x00012d30
        /*1050*/ 	.word	0x00000000
        /*1054*/ 	.word	0x00034830
        /*1058*/ 	.short	0x010a
        /*105a*/ 	.byte	0x3f
	.zero		1


	//   ....[33]....
        /*105c*/ 	.word	0x00012da0
        /*1060*/ 	.word	0x00000000
        /*1064*/ 	.word	0x00034830
        /*1068*/ 	.short	0x010a
        /*106a*/ 	.byte	0x3f
	.zero		1


	//   ....[34]....
        /*106c*/ 	.word	0x00013f80
        /*1070*/ 	.word	0x00000000
        /*1074*/ 	.word	0x00000000
        /*1078*/ 	.short	0x0101
        /*107a*/ 	.byte	0x3f
	.zero		1


	//   ....[35]....
        /*107c*/ 	.word	0x00015ec0
        /*1080*/ 	.word	0x0000000d
        /*1084*/ 	.word	0x00034830
        /*1088*/ 	.short	0x010a
        /*108a*/ 	.byte	0x3f
	.zero		1


	//   ....[36]....
        /*108c*/ 	.word	0x00015f40
        /*1090*/ 	.word	0x0000000d
        /*1094*/ 	.word	0x00034830
        /*1098*/ 	.short	0x010a
        /*109a*/ 	.byte	0x3f
	.zero		1


	//   ....[37]....
        /*109c*/ 	.word	0x00016a50
        /*10a0*/ 	.word	0x0000000e
        /*10a4*/ 	.word	0x00034850
        /*10a8*/ 	.short	0x010a
        /*10aa*/ 	.byte	0x3f
	.zero		1


	//   ....[38]....
        /*10ac*/ 	.word	0x00016aa0
        /*10b0*/ 	.word	0x0000000e
        /*10b4*/ 	.word	0x00034850
        /*10b8*/ 	.short	0x010a
        /*10ba*/ 	.byte	0x3f
	.zero		1


	//   ....[39]....
        /*10bc*/ 	.word	0x00018f90
        /*10c0*/ 	.word	0x0000000d
        /*10c4*/ 	.word	0x00000000
        /*10c8*/ 	.short	0x0101
        /*10ca*/ 	.byte	0x3f
	.zero		1


	//   ....[40]....
        /*10cc*/ 	.word	0x00018fd0
        /*10d0*/ 	.word	0x0000000e
        /*10d4*/ 	.word	0x00000000
        /*10d8*/ 	.short	0x0101
        /*10da*/ 	.byte	0x3f
	.zero		1


	//   ....[41]....
        /*10dc*/ 	.word	0x000194e0
        /*10e0*/ 	.word	0x00000008
        /*10e4*/ 	.word	0x00034830
        /*10e8*/ 	.short	0x010a
        /*10ea*/ 	.byte	0x3f
	.zero		1


	//   ....[42]....
        /*10ec*/ 	.word	0x00019560
        /*10f0*/ 	.word	0x00000008
        /*10f4*/ 	.word	0x00034830
        /*10f8*/ 	.short	0x010a
        /*10fa*/ 	.byte	0x3f
	.zero		1


	//   ....[43]....
        /*10fc*/ 	.word	0x0001a040
        /*1100*/ 	.word	0x0000000b
        /*1104*/ 	.word	0x00034850
        /*1108*/ 	.short	0x010a
        /*110a*/ 	.byte	0x3f
	.zero		1


	//   ....[44]....
        /*110c*/ 	.word	0x0001a090
        /*1110*/ 	.word	0x0000000b
        /*1114*/ 	.word	0x00034850
        /*1118*/ 	.short	0x010a
        /*111a*/ 	.byte	0x3f
	.zero		1


	//   ....[45]....
        /*111c*/ 	.word	0x0001bc30
        /*1120*/ 	.word	0x0000000e
        /*1124*/ 	.word	0x00000000
        /*1128*/ 	.short	0x0101
        /*112a*/ 	.byte	0x3f
	.zero		1


	//   ....[46]....
        /*112c*/ 	.word	0x0001bc80
        /*1130*/ 	.word	0x0000000b
        /*1134*/ 	.word	0x00000000
        /*1138*/ 	.short	0x0101
        /*113a*/ 	.byte	0x3f
	.zero		1


	//   ....[47]....
        /*113c*/ 	.word	0x0001c4e0
        /*1140*/ 	.word	0x00000006
        /*1144*/ 	.word	0x00034850
        /*1148*/ 	.short	0x010a
        /*114a*/ 	.byte	0x3f
	.zero		1


	//   ....[48]....
        /*114c*/ 	.word	0x0001c580
        /*1150*/ 	.word	0x00000006
        /*1154*/ 	.word	0x00034850
        /*1158*/ 	.short	0x010a
        /*115a*/ 	.byte	0x3f
	.zero		1


	//   ....[49]....
        /*115c*/ 	.word	0x0001cb40
        /*1160*/ 	.word	0x00000006
        /*1164*/ 	.word	0x00000000
        /*1168*/ 	.short	0x0101
        /*116a*/ 	.byte	0x3f
	.zero		1


	//   ....[50]....
        /*116c*/ 	.word	0x0001e190
        /*1170*/ 	.word	0x00000000
        /*1174*/ 	.word	0x00000000
        /*1178*/ 	.short	0x0101
        /*117a*/ 	.byte	0x3f
	.zero		1


	//   ....[51]....
        /*117c*/ 	.word	0x0001e690
        /*1180*/ 	.word	0x00000004
        /*1184*/ 	.word	0x00000000
        /*1188*/ 	.short	0x0101
        /*118a*/ 	.byte	0x3f
	.zero		1


	//   ....[52]....
        /*118c*/ 	.word	0x00021c80
        /*1190*/ 	.word	0x00000012
        /*1194*/ 	.word	0x00034820
        /*1198*/ 	.short	0x010a
        /*119a*/ 	.byte	0x3f
	.zero		1


	//   ....[53]....
        /*119c*/ 	.word	0x00021d50
        /*11a0*/ 	.word	0x00000005
        /*11a4*/ 	.word	0x000348a0
        /*11a8*/ 	.short	0x010a
        /*11aa*/ 	.byte	0x3f
	.zero		1


	//   ....[54]....
        /*11ac*/ 	.word	0x00022170
        /*11b0*/ 	.word	0x00000005
        /*11b4*/ 	.word	0x000348c0
        /*11b8*/ 	.short	0x010a
        /*11ba*/ 	.byte	0x3f
	.zero		1


	//   ....[55]....
        /*11bc*/ 	.word	0x00022660
        /*11c0*/ 	.word	0x00000006
        /*11c4*/ 	.word	0x000348a0
        /*11c8*/ 	.short	0x010a
        /*11ca*/ 	.byte	0x3f
	.zero		1


	//   ....[56]....
        /*11cc*/ 	.word	0x00022a70
        /*11d0*/ 	.word	0x00000006
        /*11d4*/ 	.word	0x000348c0
        /*11d8*/ 	.short	0x010a
        /*11da*/ 	.byte	0x3f
	.zero		1


	//   ....[57]....
        /*11dc*/ 	.word	0x00023ac0
        /*11e0*/ 	.word	0x00000000
        /*11e4*/ 	.word	0x00034840
        /*11e8*/ 	.short	0x010a
        /*11ea*/ 	.byte	0x3f
	.zero		1


	//   ....[58]....
        /*11ec*/ 	.word	0x00024a30
        /*11f0*/ 	.word	0x00000012
        /*11f4*/ 	.word	0x00034800
        /*11f8*/ 	.short	0x0107
        /*11fa*/ 	.byte	0x3f
	.zero		1


	//   ....[59]....
        /*11fc*/ 	.word	0x00024b30
        /*1200*/ 	.word	0x00000012
        /*1204*/ 	.word	0x00034800
        /*1208*/ 	.short	0x0101
        /*120a*/ 	.byte	0x3f
	.zero		1


	//   ....[60]....
        /*120c*/ 	.word	0x00024b50
        /*1210*/ 	.word	0x00000012
        /*1214*/ 	.word	0x00034820
        /*1218*/ 	.short	0x010a
        /*121a*/ 	.byte	0x3f
	.zero		1


	//   ....[61]....
        /*121c*/ 	.word	0x00024f10
        /*1220*/ 	.word	0x00000003
        /*1224*/ 	.word	0x00034840
        /*1228*/ 	.short	0x010a
        /*122a*/ 	.byte	0x3f
	.zero		1


	//   ....[62]....
        /*122c*/ 	.word	0x00025390
        /*1230*/ 	.word	0x00000002
        /*1234*/ 	.word	0x00034860
        /*1238*/ 	.short	0x010a
        /*123a*/ 	.byte	0x3f
	.zero		1


	//   ....[63]....
        /*123c*/ 	.word	0x00025a40
        /*1240*/ 	.word	0x00000003
        /*1244*/ 	.word	0x00034840
        /*1248*/ 	.short	0x010a
        /*124a*/ 	.byte	0x3f
	.zero		1


	//   ....[64]....
        /*124c*/ 	.word	0x00025ec0
        /*1250*/ 	.word	0x00000002
        /*1254*/ 	.word	0x00034860
        /*1258*/ 	.short	0x010a
        /*125a*/ 	.byte	0x3f
	.zero		1


	//   ....[65]....
        /*125c*/ 	.word	0x000264d0
        /*1260*/ 	.word	0x00000003
        /*1264*/ 	.word	0x00034840
        /*1268*/ 	.short	0x010a
        /*126a*/ 	.byte	0x3f
	.zero		1


	//   ....[66]....
        /*126c*/ 	.word	0x00026940
        /*1270*/ 	.word	0x00000002
        /*1274*/ 	.word	0x00034860
        /*1278*/ 	.short	0x010a
        /*127a*/ 	.byte	0x3f
	.zero		1


	//   ....[67]....
        /*127c*/ 	.word	0x00026ef0
        /*1280*/ 	.word	0x00000000
        /*1284*/ 	.word	0x00034860
        /*1288*/ 	.short	0x010a
        /*128a*/ 	.byte	0x3f
	.zero		1


	//   ....[68]....
        /*128c*/ 	.word	0x00028590
        /*1290*/ 	.word	0x00000000
        /*1294*/ 	.word	0x00034820
        /*1298*/ 	.short	0x010a
        /*129a*/ 	.byte	0x3f
	.zero		1


	//   ....[69]....
        /*129c*/ 	.word	0x00028790
        /*12a0*/ 	.word	0x00000006
        /*12a4*/ 	.word	0x00000000
        /*12a8*/ 	.short	0x010a
        /*12aa*/ 	.byte	0x3f
	.zero		1


	//   ....[70]....
        /*12ac*/ 	.word	0x000287c0
        /*12b0*/ 	.word	0x00000007
        /*12b4*/ 	.word	0x00000000
        /*12b8*/ 	.short	0x010a
        /*12ba*/ 	.byte	0x3f
	.zero		1


	//   ....[71]....
        /*12bc*/ 	.word	0x00028820
        /*12c0*/ 	.word	0x00000004
        /*12c4*/ 	.word	0x00000000
        /*12c8*/ 	.short	0x010a
        /*12ca*/ 	.byte	0x3f
	.zero		1


	//   ....[72]....
        /*12cc*/ 	.word	0x00028850
        /*12d0*/ 	.word	0x00000003
        /*12d4*/ 	.word	0x00000000
        /*12d8*/ 	.short	0x010a
        /*12da*/ 	.byte	0x3f
	.zero		1


	//   ....[73]....
        /*12dc*/ 	.word	0x000288b0
        /*12e0*/ 	.word	0x00000003
        /*12e4*/ 	.word	0x00034890
        /*12e8*/ 	.short	0x010a
        /*12ea*/ 	.byte	0x3f
	.zero		1


	//   ....[74]....
        /*12ec*/ 	.word	0x00028900
        /*12f0*/ 	.word	0x00000003
        /*12f4*/ 	.word	0x00034890
        /*12f8*/ 	.short	0x010a
        /*12fa*/ 	.byte	0x3f
	.zero		1


	//   ....[75]....
        /*12fc*/ 	.word	0x00028950
        /*1300*/ 	.word	0x00000003
        /*1304*/ 	.word	0x00034890
        /*1308*/ 	.short	0x010a
        /*130a*/ 	.byte	0x3f
	.zero		1


	//   ....[76]....
        /*130c*/ 	.word	0x000289a0
        /*1310*/ 	.word	0x00000003
        /*1314*/ 	.word	0x000348b0
        /*1318*/ 	.short	0x010a
        /*131a*/ 	.byte	0x3f
	.zero		1


	//   ....[77]....
        /*131c*/ 	.word	0x00028d90
        /*1320*/ 	.word	0x00000002
        /*1324*/ 	.word	0x00034800
        /*1328*/ 	.short	0x010a
        /*132a*/ 	.byte	0x3f
	.zero		1


	//   ....[78]....
        /*132c*/ 	.word	0x00029190
        /*1330*/ 	.word	0x00000002
        /*1334*/ 	.word	0x00034800
        /*1338*/ 	.short	0x010a
        /*133a*/ 	.byte	0x3f
	.zero		1


	//   ....[79]....
        /*133c*/ 	.word	0x000291e0
        /*1340*/ 	.word	0x00000000
        /*1344*/ 	.word	0x00034830
        /*1348*/ 	.short	0x010a
        /*134a*/ 	.byte	0x3f
	.zero		1


	//   ....[80]....
        /*134c*/ 	.word	0x00029230
        /*1350*/ 	.word	0x0000000d
        /*1354*/ 	.word	0x00034830
        /*1358*/ 	.short	0x010a
        /*135a*/ 	.byte	0x3f
	.zero		1


	//   ....[81]....
        /*135c*/ 	.word	0x00029280
        /*1360*/ 	.word	0x0000000e
        /*1364*/ 	.word	0x00034850
        /*1368*/ 	.short	0x010a
        /*136a*/ 	.byte	0x3f
	.zero		1


	//   ....[82]....
        /*136c*/ 	.word	0x000292d0
        /*1370*/ 	.word	0x00000008
        /*1374*/ 	.word	0x00034830
        /*1378*/ 	.short	0x010a
        /*137a*/ 	.byte	0x3f
	.zero		1


	//   ....[83]....
        /*137c*/ 	.word	0x00029320
        /*1380*/ 	.word	0x0000000b
        /*1384*/ 	.word	0x00034850
        /*1388*/ 	.short	0x010a
        /*138a*/ 	.byte	0x3f
	.zero		1


	//   ....[84]....
        /*138c*/ 	.word	0x00029370
        /*1390*/ 	.word	0x00000006
        /*1394*/ 	.word	0x00034850
        /*1398*/ 	.short	0x010a
        /*139a*/ 	.byte	0x3f
	.zero		1


	//   ....[85]....
        /*139c*/ 	.word	0x00029520
        /*13a0*/ 	.word	0x00000012
        /*13a4*/ 	.word	0x00034820
        /*13a8*/ 	.short	0x010a
        /*13aa*/ 	.byte	0x3f
	.zero		1


	//   ....[86]....
        /*13ac*/ 	.word	0x00029570
        /*13b0*/ 	.word	0x00000005
        /*13b4*/ 	.word	0x000348a0
        /*13b8*/ 	.short	0x010a
        /*13ba*/ 	.byte	0x3f
	.zero		1


	//   ....[87]....
        /*13bc*/ 	.word	0x000295c0
        /*13c0*/ 	.word	0x00000005
        /*13c4*/ 	.word	0x000348c0
        /*13c8*/ 	.short	0x010a
        /*13ca*/ 	.byte	0x3f
	.zero		1


	//   ....[88]....
        /*13cc*/ 	.word	0x00029610
        /*13d0*/ 	.word	0x00000006
        /*13d4*/ 	.word	0x000348a0
        /*13d8*/ 	.short	0x010a
        /*13da*/ 	.byte	0x3f
	.zero		1


	//   ....[89]....
        /*13dc*/ 	.word	0x00029660
        /*13e0*/ 	.word	0x00000006
        /*13e4*/ 	.word	0x000348c0
        /*13e8*/ 	.short	0x010a
        /*13ea*/ 	.byte	0x3f
	.zero		1


	//   ....[90]....
        /*13ec*/ 	.word	0x00029800
        /*13f0*/ 	.word	0x00000000
        /*13f4*/ 	.word	0x00034840
        /*13f8*/ 	.short	0x010a
        /*13fa*/ 	.byte	0x3f
	.zero		1


	//   ....[91]....
        /*13fc*/ 	.word	0x0002a3e0
        /*1400*/ 	.word	0x00000012
        /*1404*/ 	.word	0x00034820
        /*1408*/ 	.short	0x010a
        /*140a*/ 	.byte	0x3f
	.zero		1


	//   ....[92]....
        /*140c*/ 	.word	0x0002a430
        /*1410*/ 	.word	0x00000003
        /*1414*/ 	.word	0x00034840
        /*1418*/ 	.short	0x010a
        /*141a*/ 	.byte	0x3f
	.zero		1


	//   ....[93]....
        /*141c*/ 	.word	0x0002a480
        /*1420*/ 	.word	0x00000002
        /*1424*/ 	.word	0x00034860
        /*1428*/ 	.short	0x010a
        /*142a*/ 	.byte	0x3f
	.zero		1


	//   ....[94]....
        /*142c*/ 	.word	0x0002a4d0
        /*1430*/ 	.word	0x00000003
        /*1434*/ 	.word	0x00034840
        /*1438*/ 	.short	0x010a
        /*143a*/ 	.byte	0x3f
	.zero		1


	//   ....[95]....
        /*143c*/ 	.word	0x0002a520
        /*1440*/ 	.word	0x00000002
        /*1444*/ 	.word	0x00034860
        /*1448*/ 	.short	0x010a
        /*144a*/ 	.byte	0x3f
	.zero		1


	//   ....[96]....
        /*144c*/ 	.word	0x0002a570
        /*1450*/ 	.word	0x00000003
        /*1454*/ 	.word	0x00034840
        /*1458*/ 	.short	0x010a
        /*145a*/ 	.byte	0x3f
	.zero		1


	//   ....[97]....
        /*145c*/ 	.word	0x0002a5c0
        /*1460*/ 	.word	0x00000002
        /*1464*/ 	.word	0x00034860
        /*1468*/ 	.short	0x010a
        /*146a*/ 	.byte	0x3f
	.zero		1


	//   ....[98]....
        /*146c*/ 	.word	0x0002a610
        /*1470*/ 	.word	0x00000000
        /*1474*/ 	.word	0x00034860
        /*1478*/ 	.short	0x010a
        /*147a*/ 	.byte	0x3f
	.zero		1


	//   ....[99]....
        /*147c*/ 	.word	0x0002b1b0
        /*1480*/ 	.word	0x00000000
        /*1484*/ 	.word	0x00034820
        /*1488*/ 	.short	0x010a
        /*148a*/ 	.byte	0x3f
	.zero		1


	//   ....[100]....
        /*148c*/ 	.word	0x0002b350
        /*1490*/ 	.word	0x00000006
        /*1494*/ 	.word	0x00000000
        /*1498*/ 	.short	0x010a
        /*149a*/ 	.byte	0x3f
	.zero		1


	//   ....[101]....
        /*149c*/ 	.word	0x0002b3a0
        /*14a0*/ 	.word	0x00000007
        /*14a4*/ 	.word	0x00000000
        /*14a8*/ 	.short	0x010a
        /*14aa*/ 	.byte	0x3f
	.zero		1


	//   ....[102]....
        /*14ac*/ 	.word	0x0002b3f0
        /*14b0*/ 	.word	0x00000004
        /*14b4*/ 	.word	0x00000000
        /*14b8*/ 	.short	0x010a
        /*14ba*/ 	.byte	0x3f
	.zero		1


	//----- nvinfo : EIATTR_NUM_MBARRIERS
	.align		4
.L_571:
        /*14bc*/ 	.byte	0x03, 0x38
        /*14be*/ 	.short	0x0016


	//----- nvinfo : EIATTR_EXIT_INSTR_OFFSETS
	.align		4
        /*14c0*/ 	.byte	0x04, 0x1c
        /*14c2*/ 	.short	(.L_573 - .L_572)


	//   ....[0]....
.L_572:
        /*14c4*/ 	.word	0x000288a0


	//----- nvinfo : EIATTR_MAX_THREADS
	.align		4
.L_573:
        /*14c8*/ 	.byte	0x04, 0x05
        /*14ca*/ 	.short	(.L_575 - .L_574)
.L_574:
        /*14cc*/ 	.word	0x00000180
        /*14d0*/ 	.word	0x00000001
        /*14d4*/ 	.word	0x00000001


	//----- nvinfo : EIATTR_CRS_STACK_SIZE
	.align		4
.L_575:
        /*14d8*/ 	.byte	0x04, 0x1e
        /*14da*/ 	.short	(.L_577 - .L_576)
.L_576:
        /*14dc*/ 	.word	0x00000000


	//----- nvinfo : EIATTR_CBANK_PARAM_SIZE
	.align		4
.L_577:
        /*14e0*/ 	.byte	0x03, 0x19
        /*14e2*/ 	.short	0x0af0


	//----- nvinfo : EIATTR_PARAM_CBANK
	.align		4
        /*14e4*/ 	.byte	0x04, 0x0a
        /*14e6*/ 	.short	(.L_579 - .L_578)
	.align		4
.L_578:
        /*14e8*/ 	.word	index@(.nv.constant0._ZN7cutlass13device_kernelIN5flash11enable_sm90INS1_16FlashAttnFwdSm90INS1_25CollectiveMainloopFwdSm90ILi2EN4cute5tupleIJNS5_1CILi1EEES8_S8_EEENS6_IJNS7_ILi128EEESA_NS7_ILi192EEEEEELi128ENS_10bfloat16_tEfNS_4arch4Sm90ELb1ELb0ELb1ELb1ELb0ELb1ELb0ELb1ELb1ELb1ELb1ELb0EEENS1_21CollectiveEpilogueFwdINS6_IJSA_SA_SA_EEES9_SD_SF_Li256ELb1ELb1ELb1ELb0EEENS1_36VarlenDynamicPersistentTileSchedulerILi128ELi128ELi256ELi128ELb1ELb1ELb1ELb1ELb1ELb1EEEEEEEEEvNT_6ParamsE)
        /*14ec*/ 	.short	0x0210
        /*14ee*/ 	.short	0x0af0


	//----- nvinfo : EIATTR_SW_WAR
	.align		4
.L_579:
        /*14f0*/ 	.byte	0x04, 0x36
        /*14f2*/ 	.short	(.L_581 - .L_580)
.L_580:
        /*14f4*/ 	.word	0x00000008
.L_581:


//--------------------- .nv.info._ZN7cutlass13device_kernelIN5flash11enable_sm90INS1_16FlashAttnFwdSm90INS1_25CollectiveMainloopFwdSm90ILi2EN4cute5tupleIJNS5_1CILi1EEES8_S8_EEENS6_IJNS7_ILi64EEESA_SA_EEELi512ENS_10bfloat16_tEfNS_4arch4Sm90ELb0ELb0ELb1ELb0ELb0ELb0ELb0ELb0ELb0ELb1ELb1ELb0EEENS1_21CollectiveEpilogueFwdINS6_IJSA_NS7_ILi512EEESA_EEES9_SC_SE_Li256ELb0ELb1ELb1ELb0EEENS1_19SingleTileSchedulerILb0ELb1ELb1ELi64EEEEEEEEEvNT_6ParamsE --------------------------
	.section	.nv.info._ZN7cutlass13device_kernelIN5flash11enable_sm90INS1_16FlashAttnFwdSm90INS1_25CollectiveMainloopFwdSm90ILi2EN4cute5tupleIJNS5_1CILi1EEES8_S8_EEENS6_IJNS7_ILi64EEESA_SA_EEELi512ENS_10bfloat16_tEfNS_4arch4Sm90ELb0ELb0ELb1ELb0ELb0ELb0ELb0ELb0ELb0ELb1ELb1ELb0EEENS1_21CollectiveEpilogueFwdINS6_IJSA_NS7_ILi512EEESA_EEES9_SC_SE_Li256ELb0ELb1ELb1ELb0EEENS1_19SingleTileSchedulerILb0ELb1ELb1ELi64EEEEEEEEEvNT_6ParamsE,"",@"SHT_CUDA_INFO"
	.sectionflags	@""
	.align	4


	//----- nvinfo : EIATTR_CUDA_API_VERSION
	.align		4
        /*0000*/ 	.byte	0x04, 0x37
        /*0002*/ 	.short	(.L_583 - .L_582)
.L_582:
        /*0004*/ 	.word	0x00000082


	//----- nvinfo : EIATTR_KPARAM_INFO
	.align		4
.L_583:
        /*0008*/ 	.byte	0x04, 0x17
        /*000a*/ 	.short	(.L_585 - .L_584)
.L_584:
        /*000c*/ 	.word	0x00000000
        /*0010*/ 	.short	0x0000
        /*0012*/ 	.short	0x0070
        /*0014*/ 	.byte	0x00, 0xf0, 0x01, 0x28


	//----- nvinfo : EIATTR_SPARSE_MMA_MASK
	.align		4
.L_585:
        /*0018*/ 	.byte	0x03, 0x50
        /*001a*/ 	.short	0x0000


	//----- nvinfo : EIATTR_MAXREG_COUNT
	.align		4
        /*001c*/ 	.byte	0x03, 0x1b
        /*001e*/ 	.short	0x00a8


	//----- nvinfo : EIATTR_NUM_BARRIERS
	.align		4
        /*0020*/ 	.byte	0x02, 0x4c
        /*0022*/ 	.byte	0x10
	.zero		1


	//----- nvinfo : EIATTR_EXTERNS
	.align		4
        /*0024*/ 	.byte	0x04, 0x0f
        /*0026*/ 	.short	(.L_587 - .L_586)


	//   ....[0]....
	.align		4
.L_586:
        /*0028*/ 	.word	index@(__assertfail)


	//----- nvinfo : EIATTR_ANNOTATIONS
	.align		4
.L_587:
        /*002c*/ 	.byte	0x04, 0x55
        /*002e*/ 	.short	(.L_589 - .L_588)


	//   ....[0]....
.L_588:
        /* <DEDUP_REMOVED lines=11> */


	//----- nvinfo : EIATTR_MERCURY_ISA_VERSION
	.align		4
.L_589:
        /*00d0*/ 	.byte	0x03, 0x5f
        /*00d2*/ 	.short	0x0101


	//----- nvinfo : EIATTR_INT_WARP_WIDE_INSTR_OFFSETS
	.align		4
        /*00d4*/ 	.byte	0x04, 0x31
        /*00d6*/ 	.short	(.L_591 - .L_590)


	//   ....[0]....
.L_590:
        /*00d8*/ 	.word	0x00000120


	//   ....[1]....
        /*00dc*/ 	.word	0x00000160


	//   ....[2]....
        /*00e0*/ 	.word	0x00000230


	//----- nvinfo : EIATTR_COOP_GROUP_MASK_REGIDS
	.align		4
.L_591:
        /*00e4*/ 	.byte	0x04, 0x29
        /*00e6*/ 	.short	(.L_593 - .L_592)


	//   ....[0]....
.L_592:
        /*00e8*/ 	.word	0xffffffff


	//   ....[1]....
        /*00ec*/ 	.word	0xffffffff


	//   ....[2]....
        /*00f0*/ 	.word	0xffffffff


	//   ....[3]....
        /*00f4*/ 	.word	0xffffffff


	//   ....[4]....
        /*00f8*/ 	.word	0xffffffff


	//   ....[5]....
        /*00fc*/ 	.word	0xffffffff


	//   ....[6]....
        /*0100*/ 	.word	0xffffffff


	//   ....[7]....
        /*0104*/ 	.word	0xffffffff


	//   ....[8]....
        /*0108*/ 	.word	0xffffffff


	//   ....[9]....
        /*010c*/ 	.word	0xffffffff


	//   ....[10]....
        /*0110*/ 	.word	0xffffffff


	//   ....[11]....
        /*0114*/ 	.word	0xffffffff


	//   ....[12]....
        /*0118*/ 	.word	0xffffffff


	//   ....[13]....
        /*011c*/ 	.word	0xffffffff


	//   ....[14]....
        /*0120*/ 	.word	0xffffffff


	//   ....[15]....
        /*0124*/ 	.word	0xffffffff


	//   ....[16]....
        /*0128*/ 	.word	0xffffffff


	//   ....[17]....
        /*012c*/ 	.word	0xffffffff


	//   ....[18]....
        /*0130*/ 	.word	0xffffffff


	//   ....[19]....
        /*0134*/ 	.word	0xffffffff


	//   ....[20]....
        /*0138*/ 	.word	0xffffffff


	//   ....[21]....
        /*013c*/ 	.word	0xffffffff


	//   ....[22]....
        /*0140*/ 	.word	0xffffffff


	//   ....[23]....
        /*0144*/ 	.word	0xffffffff


	//   ....[24]....
        /*0148*/ 	.word	0xffffffff


	//   ....[25]....
        /*014c*/ 	.word	0xffffffff


	//   ....[26]....
        /*0150*/ 	.word	0xffffffff


	//   ....[27]....
        /*0154*/ 	.word	0xffffffff


	//   ....[28]....
        /*0158*/ 	.word	0xffffffff


	//   ....[29]....
        /*015c*/ 	.word	0xffffffff


	//   ....[30]....
        /*0160*/ 	.word	0xffffffff


	//   ....[31]....
        /*0164*/ 	.word	0xffffffff


	//   ....[32]....
        /*0168*/ 	.word	0xffffffff


	//   ....[33]....
        /*016c*/ 	.word	0xffffffff


	//   ....[34]....
        /*0170*/ 	.word	0xffffffff


	//   ....[35]....
        /*0174*/ 	.word	0xffffffff


	//   ....[36]....
        /*0178*/ 	.word	0xffffffff


	//   ....[37]....
        /*017c*/ 	.word	0xffffffff


	//   ....[38]....
        /*0180*/ 	.word	0xffffffff


	//   ....[39]....
        /*0184*/ 	.word	0xffffffff


	//   ....[40]....
        /*0188*/ 	.word	0xffffffff


	//   ....[41]....
        /*018c*/ 	.word	0xffffffff


	//   ....[42]....
        /*0190*/ 	.word	0xffffffff


	//   ....[43]....
        /*0194*/ 	.word	0x0500000f


	//   ....[44]....
        /*0198*/ 	.word	0x0500000f


	//   ....[45]....
        /*019c*/ 	.word	0x0500000f


	//   ....[46]....
        /*01a0*/ 	.word	0x0500000f


	//   ....[47]....
        /*01a4*/ 	.word	0x0500000f


	//   ....[48]....
        /*01a8*/ 	.word	0x0500000f


	//   ....[49]....
        /*01ac*/ 	.word	0x0500000f


	//   ....[50]....
        /*01b0*/ 	.word	0x0500000f


	//   ....[51]....
        /*01b4*/ 	.word	0x0500000f


	//   ....[52]....
        /*01b8*/ 	.word	0x0500000f


	//----- nvinfo : EIATTR_COOP_GROUP_INSTR_OFFSETS
	.align		4
.L_593:
        /*01bc*/ 	.byte	0x04, 0x28
        /*01be*/ 	.short	(.L_595 - .L_594)


	//   ....[0]....
.L_594:
        /*01c0*/ 	.word	0x00000060


	//   ....[1]....
        /*01c4*/ 	.word	0x00000130


	//   ....[2]....
        /*01c8*/ 	.word	0x00000220


	//   ....[3]....
        /*01cc*/ 	.word	0x00000360


	//   ....[4]....
        /*01d0*/ 	.word	0x000004c0


	//   ....[5]....
        /*01d4*/ 	.word	0x000005e0


	//   ....[6]....
        /*01d8*/ 	.word	0x00000740


	//   ....[7]....
        /*01dc*/ 	.word	0x00001260


	//   ....[8]....
        /*01e0*/ 	.word	0x000031a0


	//   ....[9]....
        /*01e4*/ 	.word	0x00004030


	//   ....[10]....
        /*01e8*/ 	.word	0x00004110


	//   ....[11]....
        /*01ec*/ 	.word	0x00004290


	//   ....[12]....
        /*01f0*/ 	.word	0x00004330


	//   ....[13]....
        /*01f4*/ 	.word	0x00004e50


	//   ....[14]....
        /*01f8*/ 	.word	0x00005550


	//   ....[15]....
        /*01fc*/ 	.word	0x00005610


	//   ....[16]....
        /*0200*/ 	.word	0x000058c0


	//   ....[17]....
        /*0204*/ 	.word	0x00005a80


	//   ....[18]....
        /*0208*/ 	.word	0x00006ad0


	//   ....[19]....
        /*020c*/ 	.word	0x00006b40


	//   ....[20]....
        /*0210*/ 	.word	0x00006b90


	//   ....[21]....
        /*0214*/ 	.word	0x00006bb0


	//   ....[22]....
        /*0218*/ 	.word	0x00006bd0


	//   ....[23]....
        /*021c*/ 	.word	0x000076a0


	//   ....[24]....
        /*0220*/ 	.word	0x00007b00


	//   ....[25]....
        /*0224*/ 	.word	0x00007b30


	//   ....[26]....
        /*0228*/ 	.word	0x00007b60


	//   ....[27]....
        /*022c*/ 	.word	0x00007b90


	//   ....[28]....
        /*0230*/ 	.word	0x00008010


	//   ....[29]....
        /*0234*/ 	.word	0x00008030


	//   ....[30]....
        /*0238*/ 	.word	0x00008c80


	//   ....[31]....
        /*023c*/ 	.word	0x00008ca0


	//   ....[32]....
        /*0240*/ 	.word	0x00009cd0


	//   ....[33]....
        /*0244*/ 	.word	0x0000a6a0


	//   ....[34]....
        /*0248*/ 	.word	0x0000af40


	//   ....[35]....
        /*024c*/ 	.word	0x0000af70


	//   ....[36]....
        /*0250*/ 	.word	0x0000afa0


	//   ....[37]....
        /*0254*/ 	.word	0x0000b050


	//   ....[38]....
        /*0258*/ 	.word	0x0000b080


	//   ....[39]....
        /*025c*/ 	.word	0x0000b0f0


	//   ....[40]....
        /*0260*/ 	.word	0x0000b120


	//   ....[41]....
        /*0264*/ 	.word	0x0000b130


	//   ....[42]....
        /*0268*/ 	.word	0x0000e020


	//   ....[43]....
        /*026c*/ 	.word	0x0000e560


	//   ....[44]....
        /*0270*/ 	.word	0x0000e6d0


	//   ....[45]....
        /*0274*/ 	.word	0x0000e730


	//   ....[46]....
        /*0278*/ 	.word	0x0000e7d0


	//   ....[47]....
        /*027c*/ 	.word	0x0000e8d0


	//   ....[48]....
        /*0280*/ 	.word	0x0000e940


	//   ....[49]....
        /*0284*/ 	.word	0x0000ea20


	//   ....[50]....
        /*0288*/ 	.word	0x0000ea90


	//   ....[51]....
        /*028c*/ 	.word	0x0000eb60


	//   ....[52]....
        /*0290*/ 	.word	0x0000ef70


	//----- nvinfo : EIATTR_REG_RECONFIG
	.align		4
.L_595:
        /*0294*/ 	.byte	0x01, 0x54
	.zero		2


	//----- nvinfo : EIATTR_SYSCALL_OFFSETS
	.align		4
        /*0298*/ 	.byte	0x04, 0x46
        /*029a*/ 	.short	(.L_597 - .L_596)


	//   ....[0]....
.L_596:
        /*029c*/ 	.word	0x00003370


	//   ....[1]....
        /*02a0*/ 	.word	0x0000a360


	//   ....[2]....
        /*02a4*/ 	.word	0x0000a4a0


	//   ....[3]....
        /*02a8*/ 	.word	0x0000a590


	//   ....[4]....
        /*02ac*/ 	.word	0x0000abd0


	//----- nvinfo : EIATTR_MBARRIER_INSTR_OFFSETS
	.align		4
.L_597:
        /*02b0*/ 	.byte	0x04, 0x39
        /*02b2*/ 	.short	(.L_599 - .L_598)


	//   ....[0]....
.L_598:
        /*02b4*/ 	.word	0x00000250
        /*02b8*/ 	.word	0x000000ff
        /*02bc*/ 	.word	0x00028c00
        /*02c0*/ 	.short	0x0100
        /*02c2*/ 	.byte	0x08
	.zero		1


	//   ....[1]....
        /*02c4*/ 	.word	0x00000260
        /*02c8*/ 	.word	0x000000ff
        /*02cc*/ 	.word	0x00028c20
        /*02d0*/ 	.short	0x0100
        /*02d2*/ 	.byte	0x08
	.zero		1


	//   ....[2]....
        /*02d4*/ 	.word	0x00000310
        /*02d8*/ 	.word	0x000000ff
        /*02dc*/ 	.word	0x00028c30
        /*02e0*/ 	.short	0x0100
        /*02e2*/ 	.byte	0x06
	.zero		1


	//   ....[3]....
        /*02e4*/ 	.word	0x00000320
        /*02e8*/ 	.word	0x000000ff
        /*02ec*/ 	.word	0x00028c40
        /*02f0*/ 	.short	0x0100
        /*02f2*/ 	.byte	0x06
	.zero		1


	//   ....[4]....
        /*02f4*/ 	.word	0x00000330
        /*02f8*/ 	.word	0x000000ff
        /*02fc*/ 	.word	0x00028c38
        /*0300*/ 	.short	0x0100
        /*0302*/ 	.byte	0x06
	.zero		1


	//   ....[5]....
        /*0304*/ 	.word	0x00000340
        /*0308*/ 	.word	0x000000ff
        /*030c*/ 	.word	0x00028c48
        /*0310*/ 	.short	0x0100
        /*0312*/ 	.byte	0x06
	.zero		1


	//   ....[6]....
        /*0314*/ 	.word	0x00000470
        /*0318*/ 	.word	0x000000ff
        /*031c*/ 	.word	0x00028c50
        /*0320*/ 	.short	0x0100
        /*0322*/ 	.byte	0x08
	.zero		1


	//   ....[7]....
        /*0324*/ 	.word	0x00000480
        /*0328*/ 	.word	0x000000ff
        /*032c*/ 	.word	0x00028c60
        /*0330*/ 	.short	0x0100
        /*0332*/ 	.byte	0x08
	.zero		1


	//   ....[8]....
        /*0334*/ 	.word	0x00000490
        /*0338*/ 	.word	0x000000ff
        /*033c*/ 	.word	0x00028c58
        /*0340*/ 	.short	0x0100
        /*0342*/ 	.byte	0x08
	.zero		1


	//   ....[9]....
        /*0344*/ 	.word	0x000004a0
        /*0348*/ 	.word	0x000000ff
        /*034c*/ 	.word	0x00028c68
        /*0350*/ 	.short	0x0100
        /*0352*/ 	.byte	0x08
	.zero		1


	//   ....[10]....
        /*0354*/ 	.word	0x00000590
        /*0358*/ 	.word	0x000000ff
        /*035c*/ 	.word	0x00028c70
        /*0360*/ 	.short	0x0100
        /*0362*/ 	.byte	0x06
	.zero		1


	//   ....[11]....
        /*0364*/ 	.word	0x000005a0
        /*0368*/ 	.word	0x000000ff
        /*036c*/ 	.word	0x00028c80
        /*0370*/ 	.short	0x0100
        /*0372*/ 	.byte	0x06
	.zero		1


	//   ....[12]....
        /*0374*/ 	.word	0x000005b0
        /*0378*/ 	.word	0x000000ff
        /*037c*/ 	.word	0x00028c78
        /*0380*/ 	.short	0x0100
        /*0382*/ 	.byte	0x06
	.zero		1


	//   ....[13]....
        /*0384*/ 	.word	0x000005c0
        /*0388*/ 	.word	0x000000ff
        /*038c*/ 	.word	0x00028c88
        /*0390*/ 	.short	0x0100
        /*0392*/ 	.byte	0x06
	.zero		1


	//   ....[14]....
        /*0394*/ 	.word	0x000006f0
        /*0398*/ 	.word	0x000000ff
        /*039c*/ 	.word	0x00028c90
        /*03a0*/ 	.short	0x0100
        /*03a2*/ 	.byte	0x08
	.zero		1


	//   ....[15]....
        /*03a4*/ 	.word	0x00000700
        /*03a8*/ 	.word	0x000000ff
        /*03ac*/ 	.word	0x00028ca0
        /*03b0*/ 	.short	0x0100
        /*03b2*/ 	.byte	0x08
	.zero		1


	//   ....[16]....
        /*03b4*/ 	.word	0x00000710
        /*03b8*/ 	.word	0x000000ff
        /*03bc*/ 	.word	0x00028c98
        /*03c0*/ 	.short	0x0100
        /*03c2*/ 	.byte	0x08
	.zero		1


	//   ....[17]....
        /*03c4*/ 	.word	0x00000720
        /*03c8*/ 	.word	0x000000ff
        /*03cc*/ 	.word	0x00028ca8
        /*03d0*/ 	.short	0x0100
        /*03d2*/ 	.byte	0x08
	.zero		1


	//   ....[18]....
        /*03d4*/ 	.word	0x00000850
        /*03d8*/ 	.word	0x000000ff
        /*03dc*/ 	.word	0x00028cb0
        /*03e0*/ 	.short	0x0100
        /*03e2*/ 	.byte	0x08
	.zero		1


	//   ....[19]....
        /*03e4*/ 	.word	0x00000860
        /*03e8*/ 	.word	0x000000ff
        /*03ec*/ 	.word	0x00028cc0
        /*03f0*/ 	.short	0x0100
        /*03f2*/ 	.byte	0x08
	.zero		1


	//   ....[20]....
        /*03f4*/ 	.word	0x00000870
        /*03f8*/ 	.word	0x000000ff
        /*03fc*/ 	.word	0x00028cb8
        /*0400*/ 	.short	0x0100
        /*0402*/ 	.byte	0x08
	.zero		1


	//   ....[21]....
        /*0404*/ 	.word	0x00000880
        /*0408*/ 	.word	0x000000ff
        /*040c*/ 	.word	0x00028cc8
        /*0410*/ 	.short	0x0100
        /*0412*/ 	.byte	0x08
	.zero		1


	//   ....[22]....
        /*0414*/ 	.word	0x00001410
        /*0418*/ 	.word	0x000000ff
        /*041c*/ 	.word	0x00028c50
        /*0420*/ 	.short	0x010a
        /*0422*/ 	.byte	0x05
	.zero		1


	//   ....[23]....
        /*0424*/ 	.word	0x00001700
        /*0428*/ 	.word	0x00000005
        /*042c*/ 	.word	0x00000000
        /*0430*/ 	.short	0x0101
        /*0432*/ 	.byte	0x3f
	.zero		1


	//   ....[24]....
        /*0434*/ 	.word	0x00002050
        /*0438*/ 	.word	0x000000ff
        /*043c*/ 	.word	0x00028c50
        /*0440*/ 	.short	0x010a
        /*0442*/ 	.byte	0x07
	.zero		1


	//   ....[25]....
        /*0444*/ 	.word	0x00002090
        /*0448*/ 	.word	0x000000ff
        /*044c*/ 	.word	0x00028c50
        /*0450*/ 	.short	0x010a
        /*0452*/ 	.byte	0x07
	.zero		1


	//   ....[26]....
        /*0454*/ 	.word	0x00002260
        /*0458*/ 	.word	0x00000005
        /*045c*/ 	.word	0x00000000
        /*0460*/ 	.short	0x0101
        /*0462*/ 	.byte	0x3f
	.zero		1


	//   ....[27]....
        /*0464*/ 	.word	0x000033b0
        /*0468*/ 	.word	0x000000ff
        /*046c*/ 	.word	0x00028c00
        /*0470*/ 	.short	0x010a
        /*0472*/ 	.byte	0x24
	.zero		1


	//   ....[28]....
        /*0474*/ 	.word	0x00003530
        /*0478*/ 	.word	0x000000ff
        /*047c*/ 	.word	0x00028c30
        /*0480*/ 	.short	0x010a
        /*0482*/ 	.byte	0x24
	.zero		1


	//   ....[29]....
        /*0484*/ 	.word	0x000035a0
        /*0488*/ 	.word	0x000000ff
        /*048c*/ 	.word	0x00028c30
        /*0490*/ 	.short	0x010a
        /*0492*/ 	.byte	0x24
	.zero		1


	//   ....[30]....
        /*0494*/ 	.word	0x00004750
        /*0498*/ 	.word	0x00000007
        /*049c*/ 	.word	0x00000000
        /*04a0*/ 	.short	0x0101
        /*04a2*/ 	.byte	0x3f
	.zero		1


	//   ....[31]....
        /*04a4*/ 	.word	0x00004b90
        /*04a8*/ 	.word	0x000000ff
        /*04ac*/ 	.word	0x00028c50
        /*04b0*/ 	.short	0x010a
        /*04b2*/ 	.byte	0x24
	.zero		1


	//   ....[32]....
        /*04b4*/ 	.word	0x00004be0
        /*04b8*/ 	.word	0x000000ff
        /*04bc*/ 	.word	0x00028c50
        /*04c0*/ 	.short	0x010a
        /*04c2*/ 	.byte	0x24
	.zero		1


	//   ....[33]....
        /*04c4*/ 	.word	0x00004e70
        /*04c8*/ 	.word	0x0000000e
        /*04cc*/ 	.word	0x00000000
        /*04d0*/ 	.short	0x0101
        /*04d2*/ 	.byte	0x3f
	.zero		1


	//   ....[34]....
        /*04d4*/ 	.word	0x00004f70
        /*04d8*/ 	.word	0x000000ff
        /*04dc*/ 	.word	0x00028c30
        /*04e0*/ 	.short	0x010a
        /*04e2*/ 	.byte	0x07
	.zero		1


	//   ....[35]....
        /*04e4*/ 	.word	0x00004fb0
        /*04e8*/ 	.word	0x000000ff
        /*04ec*/ 	.word	0x00028c30
        /*04f0*/ 	.short	0x010a
        /*04f2*/ 	.byte	0x07
	.zero		1


	//   ....[36]....
        /*04f4*/ 	.word	0x00005dc0
        /*04f8*/ 	.word	0x00000098
        /*04fc*/ 	.word	0x00000000
        /*0500*/ 	.short	0x0101
        /*0502*/ 	.byte	0x3f
	.zero		1


	//   ....[37]....
        /*0504*/ 	.word	0x00006830
        /*0508*/ 	.word	0x000000ff
        /*050c*/ 	.word	0x00028c50
        /*0510*/ 	.short	0x010a
        /*0512*/ 	.byte	0x07
	.zero		1


	//   ....[38]....
        /*0514*/ 	.word	0x00006870
        /*0518*/ 	.word	0x000000ff
        /*051c*/ 	.word	0x00028c50
        /*0520*/ 	.short	0x010a
        /*0522*/ 	.byte	0x07
	.zero		1


	//   ....[39]....
        /*0524*/ 	.word	0x00006af0
        /*0528*/ 	.word	0x000000ab
        /*052c*/ 	.word	0x00000000
        /*0530*/ 	.short	0x0101
        /*0532*/ 	.byte	0x3f
	.zero		1


	//   ....[40]....
        /*0534*/ 	.word	0x00007660
        /*0538*/ 	.word	0x000000ff
        /*053c*/ 	.word	0x00000000
        /*0540*/ 	.short	0x0101
        /*0542*/ 	.byte	0x04
	.zero		1


	//   ....[41]....
        /*0544*/ 	.word	0x0000a8c0
        /*0548*/ 	.word	0x000000ff
        /*054c*/ 	.word	0x00028c40
        /*0550*/ 	.short	0x010a
        /*0552*/ 	.byte	0x26
	.zero		1


	//   ....[42]....
        /*0554*/ 	.word	0x0000b240
        /*0558*/ 	.word	0x000000ff
        /*055c*/ 	.word	0x00028c00
        /*0560*/ 	.short	0x0107
        /*0562*/ 	.byte	0x26
	.zero		1


	//   ....[43]....
        /*0564*/ 	.word	0x0000b280
        /*0568*/ 	.word	0x000000ff
        /*056c*/ 	.word	0x00028c00
        /*0570*/ 	.short	0x0101
        /*0572*/ 	.byte	0x26
	.zero		1


	//   ....[44]....
        /*0574*/ 	.word	0x0000b290
        /*0578*/ 	.word	0x000000ff
        /*057c*/ 	.word	0x00028c20
        /*0580*/ 	.short	0x010a
        /*0582*/ 	.byte	0x26
	.zero		1


	//   ....[45]....
        /*0584*/ 	.word	0x0000b2f0
        /*0588*/ 	.word	0x000000ff
        /*058c*/ 	.word	0x00028c60
        /*0590*/ 	.short	0x010a
        /*0592*/ 	.byte	0x26
	.zero		1


	//   ....[46]....
        /*0594*/ 	.word	0x0000be80
        /*0598*/ 	.word	0x000000ff
        /*059c*/ 	.word	0x00028c48
        /*05a0*/ 	.short	0x010a
        /*05a2*/ 	.byte	0x26
	.zero		1


	//   ....[47]....
        /*05a4*/ 	.word	0x0000c050
        /*05a8*/ 	.word	0x000000ff
        /*05ac*/ 	.word	0x00028c68
        /*05b0*/ 	.short	0x010a
        /*05b2*/ 	.byte	0x26
	.zero		1


	//   ....[48]....
        /*05b4*/ 	.word	0x0000c9f0
        /*05b8*/ 	.word	0x000000ff
        /*05bc*/ 	.word	0x00028c40
        /*05c0*/ 	.short	0x010a
        /*05c2*/ 	.byte	0x26
	.zero		1


	//   ....[49]....
        /*05c4*/ 	.word	0x0000cbd0
        /*05c8*/ 	.word	0x000000ff
        /*05cc*/ 	.word	0x00028c60
        /*05d0*/ 	.short	0x010a
        /*05d2*/ 	.byte	0x26
	.zero		1


	//   ....[50]....
        /*05d4*/ 	.word	0x0000d5b0
        /*05d8*/ 	.word	0x000000ff
        /*05dc*/ 	.word	0x00028c48
        /*05e0*/ 	.short	0x010a
        /*05e2*/ 	.byte	0x26
	.zero		1


	//   ....[51]....
        /*05e4*/ 	.word	0x0000d790
        /*05e8*/ 	.word	0x000000ff
        /*05ec*/ 	.word	0x00028c68
        /*05f0*/ 	.short	0x010a
        /*05f2*/ 	.byte	0x26
	.zero		1


	//   ....[52]....
        /*05f4*/ 	.word	0x0000dfb0
        /*05f8*/ 	.word	0x00000002
        /*05fc*/ 	.word	0x00028c20
        /*0600*/ 	.short	0x010a
        /*0602*/ 	.byte	0x3f
	.zero		1


	//   ....[53]....
        /*0604*/ 	.word	0x0000e130
        /*0608*/ 	.word	0x00000007
        /*060c*/ 	.word	0x00000000
        /*0610*/ 	.short	0x010a
        /*0612*/ 	.byte	0x3f
	.zero		1


	//   ....[54]....
        /*0614*/ 	.word	0x0000e1a0
        /*0618*/ 	.word	0x00000005
        /*061c*/ 	.word	0x00000000
        /*0620*/ 	.short	0x010a
        /*0622*/ 	.byte	0x3f
	.zero		1


	//   ....[55]....
        /*0624*/ 	.word	0x0000e200
        /*0628*/ 	.word	0x00000005
        /*062c*/ 	.word	0x00000000
        /*0630*/ 	.short	0x010a
        /*0632*/ 	.byte	0x3f
	.zero		1


	//   ....[56]....
        /*0634*/ 	.word	0x0000e230
        /*0638*/ 	.word	0x00000003
        /*063c*/ 	.word	0x00000000
        /*0640*/ 	.short	0x010a
        /*0642*/ 	.byte	0x3f
	.zero		1


	//   ....[57]....
        /*0644*/ 	.word	0x0000e2a0
        /*0648*/ 	.word	0x00000006
        /*064c*/ 	.word	0x00028c50
        /*0650*/ 	.short	0x010a
        /*0652*/ 	.byte	0x3f
	.zero		1


	//   ....[58]....
        /*0654*/ 	.word	0x0000e300
        /*0658*/ 	.word	0x00000006
        /*065c*/ 	.word	0x00028c50
        /*0660*/ 	.short	0x010a
        /*0662*/ 	.byte	0x3f
	.zero		1


	//   ....[59]....
        /*0664*/ 	.word	0x0000e360
        /*0668*/ 	.word	0x00000006
        /*066c*/ 	.word	0x00028c00
        /*0670*/ 	.short	0x010a
        /*0672*/ 	.byte	0x3f
	.zero		1


	//   ....[60]....
        /*0674*/ 	.word	0x0000e3c0
        /*0678*/ 	.word	0x00000008
        /*067c*/ 	.word	0x00028c30
        /*0680*/ 	.short	0x010a
        /*0682*/ 	.byte	0x3f
	.zero		1


	//   ....[61]....
        /*0684*/ 	.word	0x0000e410
        /*0688*/ 	.word	0x0000000e
        /*068c*/ 	.word	0x00028c50
        /*0690*/ 	.short	0x010a
        /*0692*/ 	.byte	0x3f
	.zero		1


	//   ....[62]....
        /*0694*/ 	.word	0x0000e470
        /*0698*/ 	.word	0x00000005
        /*069c*/ 	.word	0x00028c30
        /*06a0*/ 	.short	0x010a
        /*06a2*/ 	.byte	0x3f
	.zero		1


	//   ....[63]....
        /*06a4*/ 	.word	0x0000e4c0
        /*06a8*/ 	.word	0x000000ab
        /*06ac*/ 	.word	0x00028c50
        /*06b0*/ 	.short	0x010a
        /*06b2*/ 	.byte	0x3f
	.zero		1


	//   ....[64]....
        /*06b4*/ 	.word	0x0000e620
        /*06b8*/ 	.word	0x00000003
        /*06bc*/ 	.word	0x00028c40
        /*06c0*/ 	.short	0x010a
        /*06c2*/ 	.byte	0x3f
	.zero		1


	//   ....[65]....
        /*06c4*/ 	.word	0x0000eba0
        /*06c8*/ 	.word	0x00000003
        /*06cc*/ 	.word	0x00028c20
        /*06d0*/ 	.short	0x010a
        /*06d2*/ 	.byte	0x3f
	.zero		1


	//   ....[66]....
        /*06d4*/ 	.word	0x0000ec00
        /*06d8*/ 	.word	0x00000003
        /*06dc*/ 	.word	0x00028c60
        /*06e0*/ 	.short	0x010a
        /*06e2*/ 	.byte	0x3f
	.zero		1


	//   ....[67]....
        /*06e4*/ 	.word	0x0000ec60
        /*06e8*/ 	.word	0x00000003
        /*06ec*/ 	.word	0x00028c48
        /*06f0*/ 	.short	0x010a
        /*06f2*/ 	.byte	0x3f
	.zero		1


	//   ....[68]....
        /*06f4*/ 	.word	0x0000ecc0
        /*06f8*/ 	.word	0x00000003
        /*06fc*/ 	.word	0x00028c68
        /*0700*/ 	.short	0x010a
        /*0702*/ 	.byte	0x3f
	.zero		1


	//   ....[69]....
        /*0704*/ 	.word	0x0000ed20
        /*0708*/ 	.word	0x00000003
        /*070c*/ 	.word	0x00028c40
        /*0710*/ 	.short	0x010a
        /*0712*/ 	.byte	0x3f
	.zero		1


	//   ....[70]....
        /*0714*/ 	.word	0x0000ed80
        /*0718*/ 	.word	0x00000003
        /*071c*/ 	.word	0x00028c60
        /*0720*/ 	.short	0x010a
        /*0722*/ 	.byte	0x3f
	.zero		1


	//   ....[71]....
        /*0724*/ 	.word	0x0000ede0
        /*0728*/ 	.word	0x00000003
        /*072c*/ 	.word	0x00028c48
        /*0730*/ 	.short	0x010a
        /*0732*/ 	.byte	0x3f
	.zero		1


	//   ....[72]....
        /*0734*/ 	.word	0x0000ee40
        /*0738*/ 	.word	0x00000003
        /*073c*/ 	.word	0x00028c68
        /*0740*/ 	.short	0x010a
        /*0742*/ 	.byte	0x3f
	.zero		1


	//   ....[73]....
        /*0744*/ 	.word	0x0000ee90
        /*0748*/ 	.word	0x00000002
        /*074c*/ 	.word	0x00028c20
        /*0750*/ 	.short	0x010a
        /*0752*/ 	.byte	0x3f
	.zero		1


	//   ....[74]....
        /*0754*/ 	.word	0x0000f030
        /*0758*/ 	.word	0x00000007
        /*075c*/ 	.word	0x00000000
        /*0760*/ 	.short	0x010a
        /*0762*/ 	.byte	0x3f
	.zero		1


	//   ....[75]....
        /*0764*/ 	.word	0x0000f080
        /*0768*/ 	.word	0x00000005
        /*076c*/ 	.word	0x00000000
        /*0770*/ 	.short	0x010a
        /*0772*/ 	.byte	0x3f
	.zero		1


	//   ....[76]....
        /*0774*/ 	.word	0x0000f0d0
        /*0778*/ 	.word	0x00000005
        /*077c*/ 	.word	0x00000000
        /*0780*/ 	.short	0x010a
        /*0782*/ 	.byte	0x3f
	.zero		1


	//----- nvinfo : EIATTR_NUM_MBARRIERS
	.align		4
.L_599:
        /*0784*/ 	.byte	0x03, 0x38
        /*0786*/ 	.short	0x0016


	//----- nvinfo : EIATTR_EXIT_INSTR_OFFSETS
	.align		4
        /*0788*/ 	.byte	0x04, 0x1c
        /*078a*/ 	.short	(.L_601 - .L_600)


	//   ....[0]....
.L_600:
        /*078c*/ 	.word	0x0000e280


	//----- nvinfo : EIATTR_MAX_THREADS
	.align		4
.L_601:
        /*0790*/ 	.byte	0x04, 0x05
        /*0792*/ 	.short	(.L_603 - .L_602)
.L_602:
        /*0794*/ 	.word	0x00000180
        /*0798*/ 	.word	0x00000001
        /*079c*/ 	.word	0x00000001


	//----- nvinfo : EIATTR_CRS_STACK_SIZE
	.align		4
.L_603:
        /*07a0*/ 	.byte	0x04, 0x1e
        /*07a2*/ 	.short	(.L_605 - .L_604)
.L_604:
        /*07a4*/ 	.word	0x00000000


	//----- nvinfo : EIATTR_CBANK_PARAM_SIZE
	.align		4
.L_605:
        /*07a8*/ 	.byte	0x03, 0x19
        /*07aa*/ 	.short	0x0a70


	//----- nvinfo : EIATTR_PARAM_CBANK
	.align		4
        /*07ac*/ 	.byte	0x04, 0x0a
        /*07ae*/ 	.short	(.L_607 - .L_606)
	.align		4
.L_606:
        /*07b0*/ 	.word	index@(.nv.constant0._ZN7cutlass13device_kernelIN5flash11enable_sm90INS1_16FlashAttnFwdSm90INS1_25CollectiveMainloopFwdSm90ILi2EN4cute5tupleIJNS5_1CILi1EEES8_S8_EEENS6_IJNS7_ILi64EEESA_SA_EEELi512ENS_10bfloat16_tEfNS_4arch4Sm90ELb0ELb0ELb1ELb0ELb0ELb0ELb0ELb0ELb0ELb1ELb1ELb0EEENS1_21CollectiveEpilogueFwdINS6_IJSA_NS7_ILi512EEESA_EEES9_SC_SE_Li256ELb0ELb1ELb1ELb0EEENS1_19SingleTileSchedulerILb0ELb1ELb1ELi64EEEEEEEEEvNT_6ParamsE)
        /*07b4*/ 	.short	0x0210
        /*07b6*/ 	.short	0x0a70


	//----- nvinfo : EIATTR_SW_WAR
	.align		4
.L_607:
        /*07b8*/ 	.byte	0x04, 0x36
        /*07ba*/ 	.short	(.L_609 - .L_608)
.L_608:
        /*07bc*/ 	.word	0x00000008
.L_609:


//--------------------- .nv.info._ZN7cutlass13device_kernelIN5flash11enable_sm90INS1_16FlashAttnFwdSm90INS1_25CollectiveMainloopFwdSm90ILi2EN4cute5tupleIJNS5_1CILi1EEES8_S8_EEENS6_IJNS7_ILi64EEESA_SA_EEELi512ENS_10bfloat16_tEfNS_4arch4Sm90ELb0ELb0ELb1ELb0ELb0ELb0ELb1ELb0ELb0ELb1ELb1ELb0EEENS1_21CollectiveEpilogueFwdINS6_IJSA_NS7_ILi512EEESA_EEES9_SC_SE_Li256ELb0ELb1ELb1ELb0EEENS1_19SingleTileSchedulerILb0ELb1ELb1ELi64EEEEEEEEEvNT_6ParamsE --------------------------
	.section	.nv.info._ZN7cutlass13device_kernelIN5flash11enable_sm90INS1_16FlashAttnFwdSm90INS1_25CollectiveMainloopFwdSm90ILi2EN4cute5tupleIJNS5_1CILi1EEES8_S8_EEENS6_IJNS7_ILi64EEESA_SA_EEELi512ENS_10bfloat16_tEfNS_4arch4Sm90ELb0ELb0ELb1ELb0ELb0ELb0ELb1ELb0ELb0ELb1ELb1ELb0EEENS1_21CollectiveEpilogueFwdINS6_IJSA_NS7_ILi512EEESA_EEES9_SC_SE_Li256ELb0ELb1ELb1ELb0EEENS1_19SingleTileSchedulerILb0ELb1ELb1ELi64EEEEEEEEEvNT_6ParamsE,"",@"SHT_CUDA_INFO"
	.sectionflags	@""
	.align	4


	//----- nvinfo : EIATTR_CUDA_API_VERSION
	.align		4
        /*0000*/ 	.byte	0x04, 0x37
        /*0002*/ 	.short	(.L_611 - .L_610)
.L_610:
        /*0004*/ 	.word	0x00000082


	//----- nvinfo : EIATTR_KPARAM_INFO
	.align		4
.L_611:
        /*0008*/ 	.byte	0x04, 0x17
        /*000a*/ 	.short	(.L_613 - .L_612)
.L_612:
        /*000c*/ 	.word	0x00000000
        /*0010*/ 	.short	0x0000
        /*0012*/ 	.short	0x0070
        /*0014*/ 	.byte	0x00, 0xf0, 0x01, 0x2c


	//----- nvinfo : EIATTR_SPARSE_MMA_MASK
	.align		4
.L_613:
        /*0018*/ 	.byte	0x03, 0x50
        /*001a*/ 	.short	0x0000


	//----- nvinfo : EIATTR_MAXREG_COUNT
	.align		4
        /*001c*/ 	.byte	0x03, 0x1b
        /*001e*/ 	.short	0x00a8


	//----- nvinfo : EIATTR_NUM_BARRIERS
	.align		4
        /*0020*/ 	.byte	0x02, 0x4c
        /*0022*/ 	.byte	0x10
	.zero		1


	//----- nvinfo : EIATTR_EXTERNS
	.align		4
        /*0024*/ 	.byte	0x04, 0x0f
        /*0026*/ 	.short	(.L_615 - .L_614)


	//   ....[0]....
	.align		4
.L_614:
        /*0028*/ 	.word	index@(__assertfail)


	//----- nvinfo : EIATTR_ANNOTATIONS
	.align		4
.L_615:
        /*002c*/ 	.byte	0x04, 0x55
        /*002e*/ 	.short	(.L_617 - .L_616)


	//   ....[0]....
.L_616:
        /* <DEDUP_REMOVED lines=17> */


	//----- nvinfo : EIATTR_MERCURY_ISA_VERSION
	.align		4
.L_617:
        /*0128*/ 	.byte	0x03, 0x5f
        /*012a*/ 	.short	0x0101


	//----- nvinfo : EIATTR_INT_WARP_WIDE_INSTR_OFFSETS
	.align		4
        /*012c*/ 	.byte	0x04, 0x31
        /*012e*/ 	.short	(.L_619 - .L_618)


	//   ....[0]....
.L_618:
        /*0130*/ 	.word	0x00000130


	//   ....[1]....
        /*0134*/ 	.word	0x00000170


	//   ....[2]....
        /*0138*/ 	.word	0x000001e0


	//   ....[3]....
        /*013c*/ 	.word	0x000001f0


	//----- nvinfo : EIATTR_COOP_GROUP_MASK_REGIDS
	.align		4
.L_619:
        /*0140*/ 	.byte	0x04, 0x29
        /*0142*/ 	.short	(.L_621 - .L_620)


	//   ....[0]....
.L_620:
        /*0144*/ 	.word	0xffffffff


	//   ....[1]....
        /*0148*/ 	.word	0xffffffff


	//   ....[2]....
        /*014c*/ 	.word	0xffffffff


	//   ....[3]....
        /*0150*/ 	.word	0xffffffff


	//   ....[4]....
        /*0154*/ 	.word	0xffffffff


	//   ....[5]....
        /*0158*/ 	.word	0xffffffff


	//   ....[6]....
        /*015c*/ 	.word	0xffffffff


	//   ....[7]....
        /*0160*/ 	.word	0xffffffff


	//   ....[8]....
        /*0164*/ 	.word	0xffffffff


	//   ....[9]....
        /*0168*/ 	.word	0xffffffff


	//   ....[10]....
        /*016c*/ 	.word	0xffffffff


	//   ....[11]....
        /*0170*/ 	.word	0xffffffff


	//   ....[12]....
        /*0174*/ 	.word	0xffffffff


	//   ....[13]....
        /*0178*/ 	.word	0xffffffff


	//   ....[14]....
        /*017c*/ 	.word	0xffffffff


	//   ....[15]....
        /*0180*/ 	.word	0xffffffff


	//   ....[16]....
        /*0184*/ 	.word	0xffffffff


	//   ....[17]....
        /*0188*/ 	.word	0xffffffff


	//   ....[18]....
        /*018c*/ 	.word	0xffffffff


	//   ....[19]....
        /*0190*/ 	.word	0xffffffff


	//   ....[20]....
        /*0194*/ 	.word	0xffffffff


	//   ....[21]....
        /*0198*/ 	.word	0xffffffff


	//   ....[22]....
        /*019c*/ 	.word	0xffffffff


	//   ....[23]....
        /*01a0*/ 	.word	0xffffffff


	//   ....[24]....
        /*01a4*/ 	.word	0xffffffff


	//   ....[25]....
        /*01a8*/ 	.word	0xffffffff


	//   ....[26]....
        /*01ac*/ 	.word	0xffffffff


	//   ....[27]....
        /*01b0*/ 	.word	0xffffffff


	//   ....[28]....
        /*01b4*/ 	.word	0xffffffff


	//   ....[29]....
        /*01b8*/ 	.word	0xffffffff


	//   ....[30]....
        /*01bc*/ 	.word	0xffffffff


	//   ....[31]....
        /*01c0*/ 	.word	0xffffffff


	//   ....[32]....
        /*01c4*/ 	.word	0xffffffff


	//   ....[33]....
        /*01c8*/ 	.word	0xffffffff


	//   ....[34]....
        /*01cc*/ 	.word	0xffffffff


	//   ....[35]....
        /*01d0*/ 	.word	0xffffffff


	//   ....[36]....
        /*01d4*/ 	.word	0xffffffff


	//   ....[37]....
        /*01d8*/ 	.word	0xffffffff


	//   ....[38]....
        /*01dc*/ 	.word	0xffffffff


	//   ....[39]....
        /*01e0*/ 	.word	0xffffffff


	//   ....[40]....
        /*01e4*/ 	.word	0xffffffff


	//   ....[41]....
        /*01e8*/ 	.word	0xffffffff


	//   ....[42]....
        /*01ec*/ 	.word	0xffffffff


	//   ....[43]....
        /*01f0*/ 	.word	0xffffffff


	//   ....[44]....
        /*01f4*/ 	.word	0xffffffff


	//   ....[45]....
        /*01f8*/ 	.word	0xffffffff


	//   ....[46]....
        /*01fc*/ 	.word	0xffffffff


	//   ....[47]....
        /*0200*/ 	.word	0xffffffff


	//   ....[48]....
        /*0204*/ 	.word	0xffffffff


	//   ....[49]....
        /*0208*/ 	.word	0xffffffff


	//   ....[50]....
        /*020c*/ 	.word	0xffffffff


	//   ....[51]....
        /*0210*/ 	.word	0xffffffff


	//   ....[52]....
        /*0214*/ 	.word	0xffffffff


	//   ....[53]....
        /*0218*/ 	.word	0x0500000f


	//   ....[54]....
        /*021c*/ 	.word	0x0500000f


	//   ....[55]....
        /*0220*/ 	.word	0x0500000f


	//   ....[56]....
        /*0224*/ 	.word	0x0500000f


	//   ....[57]....
        /*0228*/ 	.word	0x0500000f


	//   ....[58]....
        /*022c*/ 	.word	0x0500000f


	//   ....[59]....
        /*0230*/ 	.word	0x0500000f


	//   ....[60]....
        /*0234*/ 	.word	0x0500000f


	//   ....[61]....
        /*0238*/ 	.word	0x0500000f


	//   ....[62]....
        /*023c*/ 	.word	0x0500000f


	//   ....[63]....
        /*0240*/ 	.word	0x0500000f


	//   ....[64]....
        /*0244*/ 	.word	0x0500000f


	//   ....[65]....
        /*0248*/ 	.word	0x0500000f


	//   ....[66]....
        /*024c*/ 	.word	0x0500000f


	//   ....[67]....
        /*0250*/ 	.word	0x0500000f


	//   ....[68]....
        /*0254*/ 	.word	0x0500000f


	//   ....[69]....
        /*0258*/ 	.word	0x0500000f


	//   ....[70]....
        /*025c*/ 	.word	0x0500000f


	//----- nvinfo : EIATTR_COOP_GROUP_INSTR_OFFSETS
	.align		4
.L_621:
        /*0260*/ 	.byte	0x04, 0x28
        /*0262*/ 	.short	(.L_623 - .L_622)


	//   ....[0]....
.L_622:
        /*0264*/ 	.word	0x00000070


	//   ....[1]....
        /*0268*/ 	.word	0x00000140


	//   ....[2]....
        /*026c*/ 	.word	0x00000190


	//   ....[3]....
        /*0270*/ 	.word	0x000003a0


	//   ....[4]....
        /*0274*/ 	.word	0x00000500


	//   ....[5]....
        /*0278*/ 	.word	0x00000620


	//   ....[6]....
        /*027c*/ 	.word	0x00000780


	//   ....[7]....
        /*0280*/ 	.word	0x00001380


	//   ....[8]....
        /*0284*/ 	.word	0x000031d0


	//   ....[9]....
        /*0288*/ 	.word	0x00004310


	//   ....[10]....
        /*028c*/ 	.word	0x00005880


	//   ....[11]....
        /*0290*/ 	.word	0x00005910


	//   ....[12]....
        /*0294*/ 	.word	0x00005b40


	//   ....[13]....
        /*0298*/ 	.word	0x00005bc0


	//   ....[14]....
        /*029c*/ 	.word	0x00006600


	//   ....[15]....
        /*02a0*/ 	.word	0x00007030


	//   ....[16]....
        /*02a4*/ 	.word	0x00008220


	//   ....[17]....
        /*02a8*/ 	.word	0x000082f0


	//   ....[18]....
        /*02ac*/ 	.word	0x000085c0


	//   ....[19]....
        /*02b0*/ 	.word	0x00008790


	//   ....[20]....
        /*02b4*/ 	.word	0x00009720


	//   ....[21]....
        /*02b8*/ 	.word	0x00009790


	//   ....[22]....
        /*02bc*/ 	.word	0x000097f0


	//   ....[23]....
        /*02c0*/ 	.word	0x00009820


	//   ....[24]....
        /*02c4*/ 	.word	0x00009840


	//   ....[25]....
        /*02c8*/ 	.word	0x0000a2e0


	//   ....[26]....
        /*02cc*/ 	.word	0x0000a800


	//   ....[27]....
        /*02d0*/ 	.word	0x0000a830


	//   ....[28]....
        /*02d4*/ 	.word	0x0000a860


	//   ....[29]....
        /*02d8*/ 	.word	0x0000a870


	//   ....[30]....
        /*02dc*/ 	.word	0x0000ad10


	//   ....[31]....
        /*02e0*/ 	.word	0x0000ad40


	//   ....[32]....
        /*02e4*/ 	.word	0x0000b9b0


	//   ....[33]....
        /*02e8*/ 	.word	0x0000b9d0


	//   ....[34]....
        /*02ec*/ 	.word	0x0000ca60


	//   ....[35]....
        /*02f0*/ 	.word	0x0000d510


	//   ....[36]....
        /*02f4*/ 	.word	0x0000de60


	//   ....[37]....
        /*02f8*/ 	.word	0x0000de80


	//   ....[38]....
        /*02fc*/ 	.word	0x0000df10


	//   ....[39]....
        /*0300*/ 	.word	0x0000df40


	//   ....[40]....
        /*0304*/ 	.word	0x0000df90


	//   ....[41]....
        /*0308*/ 	.word	0x0000dfe0


	//   ....[42]....
        /*030c*/ 	.word	0x0000e010


	//   ....[43]....
        /*0310*/ 	.word	0x0000e020


	//   ....[44]....
        /*0314*/ 	.word	0x0000e9c0


	//   ....[45]....
        /*0318*/ 	.word	0x0000e9e0


	//   ....[46]....
        /*031c*/ 	.word	0x0000ea00


	//   ....[47]....
        /*0320*/ 	.word	0x0000eb20


	//   ....[48]....
        /*0324*/ 	.word	0x0000ecd0


	//   ....[49]....
        /*0328*/ 	.word	0x0000ed00


	//   ....[50]....
        /*032c*/ 	.word	0x0000ee50


	//   ....[51]....
        /*0330*/ 	.word	0x0000ee60


	//   ....[52]....
        /*0334*/ 	.word	0x00011f20


	//   ....[53]....
        /*0338*/ 	.word	0x000123e0


	//   ....[54]....
        /*033c*/ 	.word	0x00012560


	//   ....[55]....
        /*0340*/ 	.word	0x000125b0


	//   ....[56]....
        /*0344*/ 	.word	0x000126c0


	//   ....[57]....
        /*0348*/ 	.word	0x00012770


	//   ....[58]....
        /*034c*/ 	.word	0x00012860


	//   ....[59]....
        /*0350*/ 	.word	0x000128c0


	//   ....[60]....
        /*0354*/ 	.word	0x000129b0


	//   ....[61]....
        /*0358*/ 	.word	0x00012a00


	//   ....[62]....
        /*035c*/ 	.word	0x00012a90


	//   ....[63]....
        /*0360*/ 	.word	0x00012bb0


	//   ....[64]....
        /*0364*/ 	.word	0x00012ec0


	//   ....[65]....
        /*0368*/ 	.word	0x00012f10


	//   ....[66]....
        /*036c*/ 	.word	0x00013100


	//   ....[67]....
        /*0370*/ 	.word	0x00013150


	//   ....[68]....
        /*0374*/ 	.word	0x00013380


	//   ....[69]....
        /*0378*/ 	.word	0x000133d0


	//   ....[70]....
        /*037c*/ 	.word	0x000137e0


	//----- nvinfo : EIATTR_REG_RECONFIG
	.align		4
.L_623:
        /*0380*/ 	.byte	0x01, 0x54
	.zero		2


	//----- nvinfo : EIATTR_SYSCALL_OFFSETS
	.align		4
        /*0384*/ 	.byte	0x04, 0x46
        /*0386*/ 	.short	(.L_625 - .L_624)


	//   ....[0]....
.L_624:
        /*0388*/ 	.word	0x00003380


	//   ....[1]....
        /*038c*/ 	.word	0x0000d150


	//   ....[2]....
        /*0390*/ 	.word	0x0000d290


	//   ....[3]....
        /*0394*/ 	.word	0x0000d380


	//   ....[4]....
        /*0398*/ 	.word	0x0000daa0


	//   ....[5]....
        /*039c*/ 	.word	0x0000e330


	//----- nvinfo : EIATTR_MBARRIER_INSTR_OFFSETS
	.align		4
.L_625:
        /*03a0*/ 	.byte	0x04, 0x39
        /*03a2*/ 	.short	(.L_627 - .L_626)


	//   ....[0]....
.L_626:
        /*03a4*/ 	.word	0x00000280
        /*03a8*/ 	.word	0x000000ff
        /*03ac*/ 	.word	0x00038800
        /*03b0*/ 	.short	0x0100
        /*03b2*/ 	.byte	0x08
	.zero		1


	//   ....[1]....
        /*03b4*/ 	.word	0x00000290
        /*03b8*/ 	.word	0x000000ff
        /*03bc*/ 	.word	0x00038810
        /*03c0*/ 	.short	0x0100
        /*03c2*/ 	.byte	0x08
	.zero		1


	//   ....[2]....
        /*03c4*/ 	.word	0x000002a0
        /*03c8*/ 	.word	0x000000ff
        /*03cc*/ 	.word	0x00038820
        /*03d0*/ 	.short	0x0100
        /*03d2*/ 	.byte	0x08
	.zero		1


	//   ....[3]....
        /*03d4*/ 	.word	0x00000350
        /*03d8*/ 	.word	0x000000ff
        /*03dc*/ 	.word	0x00038830
        /*03e0*/ 	.short	0x0100
        /*03e2*/ 	.byte	0x06
	.zero		1


	//   ....[4]....
        /*03e4*/ 	.word	0x00000360
        /*03e8*/ 	.word	0x000000ff
        /*03ec*/ 	.word	0x00038840
        /*03f0*/ 	.short	0x0100
        /*03f2*/ 	.byte	0x06
	.zero		1


	//   ....[5]....
        /*03f4*/ 	.word	0x00000370
        /*03f8*/ 	.word	0x000000ff
        /*03fc*/ 	.word	0x00038838
        /*0400*/ 	.short	0x0100
        /*0402*/ 	.byte	0x06
	.zero		1


	//   ....[6]....
        /*0404*/ 	.word	0x00000380
        /*0408*/ 	.word	0x000000ff
        /*040c*/ 	.word	0x00038848
        /*0410*/ 	.short	0x0100
        /*0412*/ 	.byte	0x06
	.zero		1


	//   ....[7]....
        /*0414*/ 	.word	0x000004b0
        /*0418*/ 	.word	0x000000ff
        /*041c*/ 	.word	0x00038850
        /*0420*/ 	.short	0x0100
        /*0422*/ 	.byte	0x08
	.zero		1


	//   ....[8]....
        /*0424*/ 	.word	0x000004c0
        /*0428*/ 	.word	0x000000ff
        /*042c*/ 	.word	0x00038860
        /*0430*/ 	.short	0x0100
        /*0432*/ 	.byte	0x08
	.zero		1


	//   ....[9]....
        /*0434*/ 	.word	0x000004d0
        /*0438*/ 	.word	0x000000ff
        /*043c*/ 	.word	0x00038858
        /*0440*/ 	.short	0x0100
        /*0442*/ 	.byte	0x08
	.zero		1


	//   ....[10]....
        /*0444*/ 	.word	0x000004e0
        /*0448*/ 	.word	0x000000ff
        /*044c*/ 	.word	0x00038868
        /*0450*/ 	.short	0x0100
        /*0452*/ 	.byte	0x08
	.zero		1


	//   ....[11]....
        /*0454*/ 	.word	0x000005d0
        /*0458*/ 	.word	0x000000ff
        /*045c*/ 	.word	0x00038870
        /*0460*/ 	.short	0x0100
        /*0462*/ 	.byte	0x06
	.zero		1


	//   ....[12]....
        /*0464*/ 	.word	0x000005e0
        /*0468*/ 	.word	0x000000ff
        /*046c*/ 	.word	0x00038880
        /*0470*/ 	.short	0x0100
        /*0472*/ 	.byte	0x06
	.zero		1


	//   ....[13]....
        /*0474*/ 	.word	0x000005f0
        /*0478*/ 	.word	0x000000ff
        /*047c*/ 	.word	0x00038878
        /*0480*/ 	.short	0x0100
        /*0482*/ 	.byte	0x06
	.zero		1


	//   ....[14]....
        /*0484*/ 	.word	0x00000600
        /*0488*/ 	.word	0x000000ff
        /*048c*/ 	.word	0x00038888
        /*0490*/ 	.short	0x0100
        /*0492*/ 	.byte	0x06
	.zero		1


	//   ....[15]....
        /*0494*/ 	.word	0x00000730
        /*0498*/ 	.word	0x000000ff
        /*049c*/ 	.word	0x00038890
        /*04a0*/ 	.short	0x0100
        /*04a2*/ 	.byte	0x08
	.zero		1


	//   ....[16]....
        /*04a4*/ 	.word	0x00000740
        /*04a8*/ 	.word	0x000000ff
        /*04ac*/ 	.word	0x000388a0
        /*04b0*/ 	.short	0x0100
        /*04b2*/ 	.byte	0x08
	.zero		1


	//   ....[17]....
        /*04b4*/ 	.word	0x00000750
        /*04b8*/ 	.word	0x000000ff
        /*04bc*/ 	.word	0x00038898
        /*04c0*/ 	.short	0x0100
        /*04c2*/ 	.byte	0x08
	.zero		1


	//   ....[18]....
        /*04c4*/ 	.word	0x00000760
        /*04c8*/ 	.word	0x000000ff
        /*04cc*/ 	.word	0x000388a8
        /*04d0*/ 	.short	0x0100
        /*04d2*/ 	.byte	0x08
	.zero		1


	//   ....[19]....
        /*04d4*/ 	.word	0x00000890
        /*04d8*/ 	.word	0x000000ff
        /*04dc*/ 	.word	0x000388b0
        /*04e0*/ 	.short	0x0100
        /*04e2*/ 	.byte	0x08
	.zero		1


	//   ....[20]....
        /*04e4*/ 	.word	0x000008a0
        /*04e8*/ 	.word	0x000000ff
        /*04ec*/ 	.word	0x000388c0
        /*04f0*/ 	.short	0x0100
        /*04f2*/ 	.byte	0x08
	.zero		1


	//   ....[21]....
        /*04f4*/ 	.word	0x000008b0
        /*04f8*/ 	.word	0x000000ff
        /*04fc*/ 	.word	0x000388b8
        /*0500*/ 	.short	0x0100
        /*0502*/ 	.byte	0x08
	.zero		1


	//   ....[22]....
        /*0504*/ 	.word	0x000008c0
        /*0508*/ 	.word	0x000000ff
        /*050c*/ 	.word	0x000388c8
        /*0510*/ 	.short	0x0100
        /*0512*/ 	.byte	0x08
	.zero		1


	//   ....[23]....
        /*0514*/ 	.word	0x00001720
        /*0518*/ 	.word	0x00000008
        /*051c*/ 	.word	0x00000000
        /*0520*/ 	.short	0x0101
        /*0522*/ 	.byte	0x3f
	.zero		1


	//   ....[24]....
        /*0524*/ 	.word	0x000021c0
        /*0528*/ 	.word	0x00000004
        /*052c*/ 	.word	0x00000000
        /*0530*/ 	.short	0x0101
        /*0532*/ 	.byte	0x3f
	.zero		1


	//   ....[25]....
        /*0534*/ 	.word	0x000033b0
        /*0538*/ 	.word	0x000000b8
        /*053c*/ 	.word	0x00038800
        /*0540*/ 	.short	0x010a
        /*0542*/ 	.byte	0x3f
	.zero		1


	//   ....[26]....
        /*0544*/ 	.word	0x00003560
        /*0548*/ 	.word	0x000000b8
        /*054c*/ 	.word	0x00038830
        /*0550*/ 	.short	0x010a
        /*0552*/ 	.byte	0x3f
	.zero		1


	//   ....[27]....
        /*0554*/ 	.word	0x000035a0
        /*0558*/ 	.word	0x000000b8
        /*055c*/ 	.word	0x00038830
        /*0560*/ 	.short	0x010a
        /*0562*/ 	.byte	0x3f
	.zero		1


	//   ....[28]....
        /*0564*/ 	.word	0x000039b0
        /*0568*/ 	.word	0x000000b8
        /*056c*/ 	.word	0x00038810
        /*0570*/ 	.short	0x010a
        /*0572*/ 	.byte	0x3f
	.zero		1


	//   ....[29]....
        /*0574*/ 	.word	0x000039f0
        /*0578*/ 	.word	0x000000b8
        /*057c*/ 	.word	0x00038850
        /*0580*/ 	.short	0x010a
        /*0582*/ 	.byte	0x3f
	.zero		1


	//   ....[30]....
        /*0584*/ 	.word	0x00003ab0
        /*0588*/ 	.word	0x000000b8
        /*058c*/ 	.word	0x00038850
        /*0590*/ 	.short	0x010a
        /*0592*/ 	.byte	0x3f
	.zero		1


	//   ....[31]....
        /*0594*/ 	.word	0x00005fd0
        /*0598*/ 	.word	0x00000018
        /*059c*/ 	.word	0x00000000
        /*05a0*/ 	.short	0x0101
        /*05a2*/ 	.byte	0x3f
	.zero		1


	//   ....[32]....
        /*05a4*/ 	.word	0x00006620
        /*05a8*/ 	.word	0x00000098
        /*05ac*/ 	.word	0x00000000
        /*05b0*/ 	.short	0x0101
        /*05b2*/ 	.byte	0x3f
	.zero		1


	//   ....[33]....
        /*05b4*/ 	.word	0x000067a0
        /*05b8*/ 	.word	0x000000c3
        /*05bc*/ 	.word	0x00038830
        /*05c0*/ 	.short	0x010a
        /*05c2*/ 	.byte	0x3f
	.zero		1


	//   ....[34]....
        /*05c4*/ 	.word	0x000067f0
        /*05c8*/ 	.word	0x000000c3
        /*05cc*/ 	.word	0x00038830
        /*05d0*/ 	.short	0x010a
        /*05d2*/ 	.byte	0x3f
	.zero		1


	//   ....[35]....
        /*05d4*/ 	.word	0x00006b20
        /*05d8*/ 	.word	0x000000c3
        /*05dc*/ 	.word	0x00038850
        /*05e0*/ 	.short	0x010a
        /*05e2*/ 	.byte	0x3f
	.zero		1


	//   ....[36]....
        /*05e4*/ 	.word	0x00006b60
        /*05e8*/ 	.word	0x000000c3
        /*05ec*/ 	.word	0x00038850
        /*05f0*/ 	.short	0x010a
        /*05f2*/ 	.byte	0x3f
	.zero		1


	//   ....[37]....
        /*05f4*/ 	.word	0x00008af0
        /*05f8*/ 	.word	0x00000098
        /*05fc*/ 	.word	0x00000000
        /*0600*/ 	.short	0x0101
        /*0602*/ 	.byte	0x3f
	.zero		1


	//   ....[38]....
        /*0604*/ 	.word	0x00009740
        /*0608*/ 	.word	0x000000c3
        /*060c*/ 	.word	0x00000000
        /*0610*/ 	.short	0x0101
        /*0612*/ 	.byte	0x3f
	.zero		1


	//   ....[39]....
        /*0614*/ 	.word	0x0000a300
        /*0618*/ 	.word	0x000000ff
        /*061c*/ 	.word	0x00000000
        /*0620*/ 	.short	0x0101
        /*0622*/ 	.byte	0x04
	.zero		1


	//   ....[40]....
        /*0624*/ 	.word	0x0000d760
        /*0628*/ 	.word	0x000000ff
        /*062c*/ 	.word	0x00038840
        /*0630*/ 	.short	0x010a
        /*0632*/ 	.byte	0x26
	.zero		1


	//   ....[41]....
        /*0634*/ 	.word	0x0000e140
        /*0638*/ 	.word	0x000000ff
        /*063c*/ 	.word	0x00038800
        /*0640*/ 	.short	0x0107
        /*0642*/ 	.byte	0x26
	.zero		1


	//   ....[42]....
        /*0644*/ 	.word	0x0000e1c0
        /*0648*/ 	.word	0x000000ff
        /*064c*/ 	.word	0x00038800
        /*0650*/ 	.short	0x0101
        /*0652*/ 	.byte	0x26
	.zero		1


	//   ....[43]....
        /*0654*/ 	.word	0x0000f0f0
        /*0658*/ 	.word	0x000000ff
        /*065c*/ 	.word	0x00038810
        /*0660*/ 	.short	0x0107
        /*0662*/ 	.byte	0x26
	.zero		1


	//   ....[44]....
        /*0664*/ 	.word	0x0000f150
        /*0668*/ 	.word	0x000000ff
        /*066c*/ 	.word	0x00038810
        /*0670*/ 	.short	0x0101
        /*0672*/ 	.byte	0x26
	.zero		1


	//   ....[45]....
        /*0674*/ 	.word	0x0000f160
        /*0678*/ 	.word	0x000000ff
        /*067c*/ 	.word	0x00038820
        /*0680*/ 	.short	0x010a
        /*0682*/ 	.byte	0x26
	.zero		1


	//   ....[46]....
        /*0684*/ 	.word	0x0000f1c0
        /*0688*/ 	.word	0x000000ff
        /*068c*/ 	.word	0x00038860
        /*0690*/ 	.short	0x010a
        /*0692*/ 	.byte	0x26
	.zero		1


	//   ....[47]....
        /*0694*/ 	.word	0x0000fd80
        /*0698*/ 	.word	0x000000ff
        /*069c*/ 	.word	0x00038848
        /*06a0*/ 	.short	0x010a
        /*06a2*/ 	.byte	0x26
	.zero		1


	//   ....[48]....
        /*06a4*/ 	.word	0x0000ff50
        /*06a8*/ 	.word	0x000000ff
        /*06ac*/ 	.word	0x00038868
        /*06b0*/ 	.short	0x010a
        /*06b2*/ 	.byte	0x26
	.zero		1


	//   ....[49]....
        /*06b4*/ 	.word	0x00010900
        /*06b8*/ 	.word	0x000000ff
        /*06bc*/ 	.word	0x00038840
        /*06c0*/ 	.short	0x010a
        /*06c2*/ 	.byte	0x26
	.zero		1


	//   ....[50]....
        /*06c4*/ 	.word	0x00010ae0
        /*06c8*/ 	.word	0x000000ff
        /*06cc*/ 	.word	0x00038860
        /*06d0*/ 	.short	0x010a
        /*06d2*/ 	.byte	0x26
	.zero		1


	//   ....[51]....
        /*06d4*/ 	.word	0x000114b0
        /*06d8*/ 	.word	0x000000ff
        /*06dc*/ 	.word	0x00038848
        /*06e0*/ 	.short	0x010a
        /*06e2*/ 	.byte	0x26
	.zero		1


	//   ....[52]....
        /*06e4*/ 	.word	0x00011690
        /*06e8*/ 	.word	0x000000ff
        /*06ec*/ 	.word	0x00038868
        /*06f0*/ 	.short	0x010a
        /*06f2*/ 	.byte	0x26
	.zero		1


	//   ....[53]....
        /*06f4*/ 	.word	0x00011eb0
        /*06f8*/ 	.word	0x00000002
        /*06fc*/ 	.word	0x00038820
        /*0700*/ 	.short	0x010a
        /*0702*/ 	.byte	0x3f
	.zero		1


	//   ....[54]....
        /*0704*/ 	.word	0x00012050
        /*0708*/ 	.word	0x00000007
        /*070c*/ 	.word	0x00000000
        /*0710*/ 	.short	0x010a
        /*0712*/ 	.byte	0x3f
	.zero		1


	//   ....[55]....
        /*0714*/ 	.word	0x000120c0
        /*0718*/ 	.word	0x00000005
        /*071c*/ 	.word	0x00000000
        /*0720*/ 	.short	0x010a
        /*0722*/ 	.byte	0x3f
	.zero		1


	//   ....[56]....
        /*0724*/ 	.word	0x00012120
        /*0728*/ 	.word	0x00000005
        /*072c*/ 	.word	0x00000000
        /*0730*/ 	.short	0x010a
        /*0732*/ 	.byte	0x3f
	.zero		1


	//   ....[57]....
        /*0734*/ 	.word	0x00012150
        /*0738*/ 	.word	0x00000003
        /*073c*/ 	.word	0x00000000
        /*0740*/ 	.short	0x010a
        /*0742*/ 	.byte	0x3f
	.zero		1


	//   ....[58]....
        /*0744*/ 	.word	0x000121b0
        /*0748*/ 	.word	0x000000b8
        /*074c*/ 	.word	0x00038800
        /*0750*/ 	.short	0x010a
        /*0752*/ 	.byte	0x3f
	.zero		1


	//   ....[59]....
        /*0754*/ 	.word	0x00012200
        /*0758*/ 	.word	0x000000b8
        /*075c*/ 	.word	0x00038830
        /*0760*/ 	.short	0x010a
        /*0762*/ 	.byte	0x3f
	.zero		1


	//   ....[60]....
        /*0764*/ 	.word	0x00012250
        /*0768*/ 	.word	0x000000b8
        /*076c*/ 	.word	0x00038810
        /*0770*/ 	.short	0x010a
        /*0772*/ 	.byte	0x3f
	.zero		1


	//   ....[61]....
        /*0774*/ 	.word	0x000122a0
        /*0778*/ 	.word	0x000000b8
        /*077c*/ 	.word	0x00038850
        /*0780*/ 	.short	0x010a
        /*0782*/ 	.byte	0x3f
	.zero		1


	//   ....[62]....
        /*0784*/ 	.word	0x000122f0
        /*0788*/ 	.word	0x000000c3
        /*078c*/ 	.word	0x00038830
        /*0790*/ 	.short	0x010a
        /*0792*/ 	.byte	0x3f
	.zero		1


	//   ....[63]....
        /*0794*/ 	.word	0x00012340
        /*0798*/ 	.word	0x000000c3
        /*079c*/ 	.word	0x00038850
        /*07a0*/ 	.short	0x010a
        /*07a2*/ 	.byte	0x3f
	.zero		1


	//   ....[64]....
        /*07a4*/ 	.word	0x000124a0
        /*07a8*/ 	.word	0x00000003
        /*07ac*/ 	.word	0x00038840
        /*07b0*/ 	.short	0x010a
        /*07b2*/ 	.byte	0x3f
	.zero		1


	//   ....[65]....
        /*07b4*/ 	.word	0x00013410
        /*07b8*/ 	.word	0x00000003
        /*07bc*/ 	.word	0x00038820
        /*07c0*/ 	.short	0x010a
        /*07c2*/ 	.byte	0x3f
	.zero		1


	//   ....[66]....
        /*07c4*/ 	.word	0x00013470
        /*07c8*/ 	.word	0x00000003
        /*07cc*/ 	.word	0x00038860
        /*07d0*/ 	.short	0x010a
        /*07d2*/ 	.byte	0x3f
	.zero		1


	//   ....[67]....
        /*07d4*/ 	.word	0x000134d0
        /*07d8*/ 	.word	0x00000003
        /*07dc*/ 	.word	0x00038848
        /*07e0*/ 	.short	0x010a
        /*07e2*/ 	.byte	0x3f
	.zero		1


	//   ....[68]....
        /*07e4*/ 	.word	0x00013530
        /*07e8*/ 	.word	0x00000003
        /*07ec*/ 	.word	0x00038868
        /*07f0*/ 	.short	0x010a
        /*07f2*/ 	.byte	0x3f
	.zero		1


	//   ....[69]....
        /*07f4*/ 	.word	0x00013590
        /*07f8*/ 	.word	0x00000003
        /*07fc*/ 	.word	0x00038840
        /*0800*/ 	.short	0x010a
        /*0802*/ 	.byte	0x3f
	.zero		1


	//   ....[70]....
        /*0804*/ 	.word	0x000135f0
        /*0808*/ 	.word	0x00000003
        /*080c*/ 	.word	0x00038860
        /*0810*/ 	.short	0x010a
        /*0812*/ 	.byte	0x3f
	.zero		1


	//   ....[71]....
        /*0814*/ 	.word	0x00013650
        /*0818*/ 	.word	0x00000003
        /*081c*/ 	.word	0x00038848
        /*0820*/ 	.short	0x010a
        /*0822*/ 	.byte	0x3f
	.zero		1


	//   ....[72]....
        /*0824*/ 	.word	0x000136b0
        /*0828*/ 	.word	0x00000003
        /*082c*/ 	.word	0x00038868
        /*0830*/ 	.short	0x010a
        /*0832*/ 	.byte	0x3f
	.zero		1


	//   ....[73]....
        /*0834*/ 	.word	0x00013700
        /*0838*/ 	.word	0x00000002
        /*083c*/ 	.word	0x00038820
        /*0840*/ 	.short	0x010a
        /*0842*/ 	.byte	0x3f
	.zero		1


	//   ....[74]....
        /*0844*/ 	.word	0x000138a0
        /*0848*/ 	.word	0x00000007
        /*084c*/ 	.word	0x00000000
        /*0850*/ 	.short	0x010a
        /*0852*/ 	.byte	0x3f
	.zero		1


	//   ....[75]....
        /*0854*/ 	.word	0x000138f0
        /*0858*/ 	.word	0x00000005
        /*085c*/ 	.word	0x00000000
        /*0860*/ 	.short	0x010a
        /*0862*/ 	.byte	0x3f
	.zero		1


	//   ....[76]....
        /*0864*/ 	.word	0x00013940
        /*0868*/ 	.word	0x00000005
        /*086c*/ 	.word	0x00000000
        /*0870*/ 	.short	0x010a
        /*0872*/ 	.byte	0x3f
	.zero		1


	//----- nvinfo : EIATTR_NUM_MBARRIERS
	.align		4
.L_627:
        /*0874*/ 	.byte	0x03, 0x38
        /*0876*/ 	.short	0x0017


	//----- nvinfo : EIATTR_EXIT_INSTR_OFFSETS
	.align		4
        /*0878*/ 	.byte	0x04, 0x1c
        /*087a*/ 	.short	(.L_629 - .L_628)


	//   ....[0]....
.L_628:
        /*087c*/ 	.word	0x000121a0


	//----- nvinfo : EIATTR_MAX_THREADS
	.align		4
.L_629:
        /*0880*/ 	.byte	0x04, 0x05
        /*0882*/ 	.short	(.L_631 - .L_630)
.L_630:
        /*0884*/ 	.word	0x00000180
        /*0888*/ 	.word	0x00000001
        /*088c*/ 	.word	0x00000001


	//----- nvinfo : EIATTR_CRS_STACK_SIZE
	.align		4
.L_631:
        /*0890*/ 	.byte	0x04, 0x1e
        /*0892*/ 	.short	(.L_633 - .L_632)
.L_632:
        /*0894*/ 	.word	0x00000000


	//----- nvinfo : EIATTR_CBANK_PARAM_SIZE
	.align		4
.L_633:
        /*0898*/ 	.byte	0x03, 0x19
        /*089a*/ 	.short	0x0b70


	//----- nvinfo : EIATTR_PARAM_CBANK
	.align		4
        /*089c*/ 	.byte	0x04, 0x0a
        /*089e*/ 	.short	(.L_635 - .L_634)
	.align		4
.L_634:
        /*08a0*/ 	.word	index@(.nv.constant0._ZN7cutlass13device_kernelIN5flash11enable_sm90INS1_16FlashAttnFwdSm90INS1_25CollectiveMainloopFwdSm90ILi2EN4cute5tupleIJNS5_1CILi1EEES8_S8_EEENS6_IJNS7_ILi64EEESA_SA_EEELi512ENS_10bfloat16_tEfNS_4arch4Sm90ELb0ELb0ELb1ELb0ELb0ELb0ELb1ELb0ELb0ELb1ELb1ELb0EEENS1_21CollectiveEpilogueFwdINS6_IJSA_NS7_ILi512EEESA_EEES9_SC_SE_Li256ELb0ELb1ELb1ELb0EEENS1_19SingleTileSchedulerILb0ELb1ELb1ELi64EEEEEEEEEvNT_6ParamsE)
        /*08a4*/ 	.short	0x0210
        /*08a6*/ 	.short	0x0b70


	//----- nvinfo : EIATTR_SW_WAR
	.align		4
.L_635:
        /*08a8*/ 	.byte	0x04, 0x36
        /*08aa*/ 	.short	(.L_637 - .L_636)
.L_636:
        /*08ac*/ 	.word	0x00000008
.L_637:


//--------------------- .nv.info._ZN7cutlass13device_kernelIN5flash11enable_sm90INS1_16FlashAttnFwdSm90INS1_25CollectiveMainloopFwdSm90ILi2EN4cute5tupleIJNS5_1CILi1EEES8_S8_EEENS6_IJNS7_ILi64EEESA_SA_EEELi512ENS_10bfloat16_tEfNS_4arch4Sm90ELb0ELb0ELb1ELb1ELb0ELb0ELb0ELb0ELb0ELb1ELb1ELb0EEENS1_21CollectiveEpilogueFwdINS6_IJSA_NS7_ILi512EEESA_EEES9_SC_SE_Li256ELb1ELb1ELb1ELb0EEENS1_36VarlenDynamicPersistentTileSchedulerILi64ELi64ELi256ELi128ELb1ELb1ELb1ELb0ELb1ELb1EEEEEEEEEvNT_6ParamsE --------------------------
	.section	.nv.info._ZN7cutlass13device_kernelIN5flash11enable_sm90INS1_16FlashAttnFwdSm90INS1_25CollectiveMainloopFwdSm90ILi2EN4cute5tupleIJNS5_1CILi1EEES8_S8_EEENS6_IJNS7_ILi64EEESA_SA_EEELi512ENS_10bfloat16_tEfNS_4arch4Sm90ELb0ELb0ELb1ELb1ELb0ELb0ELb0ELb0ELb0ELb1ELb1ELb0EEENS1_21CollectiveEpilogueFwdINS6_IJSA_NS7_ILi512EEESA_EEES9_SC_SE_Li256ELb1ELb1ELb1ELb0EEENS1_36VarlenDynamicPersistentTileSchedulerILi64ELi64ELi256ELi128ELb1ELb1ELb1ELb0ELb1ELb1EEEEEEEEEvNT_6ParamsE,"",@"SHT_CUDA_INFO"
	.sectionflags	@""
	.align	4


	//----- nvinfo : EIATTR_CUDA_API_VERSION
	.align		4
        /*0000*/ 	.byte	0x04, 0x37
        /*0002*/ 	.short	(.L_639 - .L_638)
.L_638:
        /*0004*/ 	.word	0x00000082


	//----- nvinfo : EIATTR_KPARAM_INFO
	.align		4
.L_639:
        /*0008*/ 	.byte	0x04, 0x17
        /*000a*/ 	.short	(.L_641 - .L_640)
.L_640:
        /*000c*/ 	.word	0x00000000
        /*0010*/ 	.short	0x0000
        /*0012*/ 	.short	0x0070
        /*0014*/ 	.byte	0x00, 0xf0, 0x01, 0x2a


	//----- nvinfo : EIATTR_SPARSE_MMA_MASK
	.align		4
.L_641:
        /*0018*/ 	.byte	0x03, 0x50
        /*001a*/ 	.short	0x0000


	//----- nvinfo : EIATTR_MAXREG_COUNT
	.align		4
        /*001c*/ 	.byte	0x03, 0x1b
        /*001e*/ 	.short	0x00a8


	//----- nvinfo : EIATTR_NUM_BARRIERS
	.align		4
        /*0020*/ 	.byte	0x02, 0x4c
        /*0022*/ 	.byte	0x10
	.zero		1


	//----- nvinfo : EIATTR_EXTERNS
	.align		4
        /*0024*/ 	.byte	0x04, 0x0f
        /*0026*/ 	.short	(.L_643 - .L_642)


	//   ....[0]....
	.align		4
.L_642:
        /*0028*/ 	.word	index@(__assertfail)


	//----- nvinfo : EIATTR_ANNOTATIONS
	.align		4
.L_643:
        /*002c*/ 	.byte	0x04, 0x55
        /*002e*/ 	.short	(.L_645 - .L_644)


	//   ....[0]....
.L_644:
        /* <DEDUP_REMOVED lines=66> */


	//----- nvinfo : EIATTR_MERCURY_ISA_VERSION
	.align		4
.L_645:
        /*0438*/ 	.byte	0x03, 0x5f
        /*043a*/ 	.short	0x0101


	//----- nvinfo : EIATTR_UNUSED_LOAD_BYTE_OFFSET
	.align		4
        /*043c*/ 	.byte	0x04, 0x44
        /*043e*/ 	.short	(.L_647 - .L_646)


	//   ....[0]....
.L_646:
        /*0440*/ 	.word	0x00000a10
        /*0444*/ 	.word	0x0000fff0


	//   ....[1]....
        /*0448*/ 	.word	0x000081a0
        /*044c*/ 	.word	0x0000fff0


	//----- nvinfo : EIATTR_INT_WARP_WIDE_INSTR_OFFSETS
	.align		4
.L_647:
        /*0450*/ 	.byte	0x04, 0x31
        /*0452*/ 	.short	(.L_649 - .L_648)


	//   ....[0]....
.L_648:
        /*0454*/ 	.word	0x00000130


	//   ....[1]....
        /*0458*/ 	.word	0x00000170


	//   ....[2]....
        /*045c*/ 	.word	0x000001e0


	//   ....[3]....
        /*0460*/ 	.word	0x0000e180


	//   ....[4]....
        /*0464*/ 	.word	0x0000e210


	//   ....[5]....
        /*0468*/ 	.word	0x00012ab0


	//   ....[6]....
        /*046c*/ 	.word	0x00012b40


	//----- nvinfo : EIATTR_COOP_GROUP_MASK_REGIDS
	.align		4
.L_649:
        /*0470*/ 	.byte	0x04, 0x29
        /*0472*/ 	.short	(.L_651 - .L_650)


	//   ....[0]....
.L_650:
        /*0474*/ 	.word	0xffffffff


	//   ....[1]....
        /*0478*/ 	.word	0xffffffff


	//   ....[2]....
        /*047c*/ 	.word	0xffffffff


	//   ....[3]....
        /*0480*/ 	.word	0xffffffff


	//   ....[4]....
        /*0484*/ 	.word	0xffffffff


	//   ....[5]....
        /*0488*/ 	.word	0xffffffff


	//   ....[6]....
        /*048c*/ 	.word	0xffffffff


	//   ....[7]....
        /*0490*/ 	.word	0xffffffff


	//   ....[8]....
        /*0494*/ 	.word	0xffffffff


	//   ....[9]....
        /*0498*/ 	.word	0xffffffff


	//   ....[10]....
        /*049c*/ 	.word	0xffffffff


	//   ....[11]....
        /*04a0*/ 	.word	0xffffffff


	//   ....[12]....
        /*04a4*/ 	.word	0xffffffff


	//   ....[13]....
        /*04a8*/ 	.word	0xffffffff


	//   ....[14]....
        /*04ac*/ 	.word	0xffffffff


	//   ....[15]....
        /*04b0*/ 	.word	0xffffffff


	//   ....[16]....
        /*04b4*/ 	.word	0xffffffff


	//   ....[17]....
        /*04b8*/ 	.word	0xffffffff


	//   ....[18]....
        /*04bc*/ 	.word	0xffffffff


	//   ....[19]....
        /*04c0*/ 	.word	0xffffffff


	//   ....[20]....
        /*04c4*/ 	.word	0xffffffff


	//   ....[21]....
        /*04c8*/ 	.word	0xffffffff


	//   ....[22]....
        /*04cc*/ 	.word	0xffffffff


	//   ....[23]....
        /*04d0*/ 	.word	0xffffffff


	//   ....[24]....
        /*04d4*/ 	.word	0xffffffff


	//   ....[25]....
        /*04d8*/ 	.word	0xffffffff


	//   ....[26]....
        /*04dc*/ 	.word	0xffffffff


	//   ....[27]....
        /*04e0*/ 	.word	0xffffffff


	//   ....[28]....
        /*04e4*/ 	.word	0xffffffff


	//   ....[29]....
        /*04e8*/ 	.word	0xffffffff


	//   ....[30]....
        /*04ec*/ 	.word	0xffffffff


	//   ....[31]....
        /*04f0*/ 	.word	0xffffffff


	//   ....[32]....
        /*04f4*/ 	.word	0xffffffff


	//   ....[33]....
        /*04f8*/ 	.word	0xffffffff


	//   ....[34]....
        /*04fc*/ 	.word	0xffffffff


	//   ....[35]....
        /*0500*/ 	.word	0xffffffff


	//   ....[36]....
        /*0504*/ 	.word	0xffffffff


	//   ....[37]....
        /*0508*/ 	.word	0xffffffff


	//   ....[38]....
        /*050c*/ 	.word	0xffffffff


	//   ....[39]....
        /*0510*/ 	.word	0xffffffff


	//   ....[40]....
        /*0514*/ 	.word	0xffffffff


	//   ....[41]....
        /*0518*/ 	.word	0xffffffff


	//   ....[42]....
        /*051c*/ 	.word	0xffffffff


	//   ....[43]....
        /*0520*/ 	.word	0xffffffff


	//   ....[44]....
        /*0524*/ 	.word	0xffffffff


	//   ....[45]....
        /*0528*/ 	.word	0xffffffff


	//   ....[46]....
        /*052c*/ 	.word	0xffffffff


	//   ....[47]....
        /*0530*/ 	.word	0xffffffff


	//   ....[48]....
        /*0534*/ 	.word	0xffffffff


	//   ....[49]....
        /*0538*/ 	.word	0xffffffff


	//   ....[50]....
        /*053c*/ 	.word	0xffffffff


	//   ....[51]....
        /*0540*/ 	.word	0xffffffff


	//   ....[52]....
        /*0544*/ 	.word	0xffffffff


	//   ....[53]....
        /*0548*/ 	.word	0xffffffff


	//   ....[54]....
        /*054c*/ 	.word	0xffffffff


	//   ....[55]....
        /*0550*/ 	.word	0xffffffff


	//   ....[56]....
        /*0554*/ 	.word	0xffffffff


	//   ....[57]....
        /*0558*/ 	.word	0xffffffff


	//   ....[58]....
        /*055c*/ 	.word	0xffffffff


	//   ....[59]....
        /*0560*/ 	.word	0xffffffff


	//   ....[60]....
        /*0564*/ 	.word	0xffffffff


	//   ....[61]....
        /*0568*/ 	.word	0xffffffff


	//   ....[62]....
        /*056c*/ 	.word	0xffffffff


	//   ....[63]....
        /*0570*/ 	.word	0xffffffff


	//   ....[64]....
        /*0574*/ 	.word	0xffffffff


	//   ....[65]....
        /*0578*/ 	.word	0xffffffff


	//   ....[66]....
        /*057c*/ 	.word	0xffffffff


	//   ....[67]....
        /*0580*/ 	.word	0xffffffff


	//   ....[68]....
        /*0584*/ 	.word	0xffffffff


	//   ....[69]....
        /*0588*/ 	.word	0xffffffff


	//   ....[70]....
        /*058c*/ 	.word	0xffffffff


	//   ....[71]....
        /*0590*/ 	.word	0xffffffff


	//   ....[72]....
        /*0594*/ 	.word	0xffffffff


	//   ....[73]....
        /*0598*/ 	.word	0xffffffff


	//   ....[74]....
        /*059c*/ 	.word	0xffffffff


	//   ....[75]....
        /*05a0*/ 	.word	0xffffffff


	//   ....[76]....
        /*05a4*/ 	.word	0xffffffff


	//   ....[77]....
        /*05a8*/ 	.word	0xffffffff


	//   ....[78]....
        /*05ac*/ 	.word	0xffffffff


	//   ....[79]....
        /*05b0*/ 	.word	0xffffffff


	//   ....[80]....
        /*05b4*/ 	.word	0xffffffff


	//   ....[81]....
        /*05b8*/ 	.word	0xffffffff


	//   ....[82]....
        /*05bc*/ 	.word	0xffffffff


	//   ....[83]....
        /*05c0*/ 	.word	0xffffffff


	//   ....[84]....
        /*05c4*/ 	.word	0xffffffff


	//   ....[85]....
        /*05c8*/ 	.word	0x0500000f


	//   ....[86]....
        /*05cc*/ 	.word	0x0500000f


	//   ....[87]....
        /*05d0*/ 	.word	0x0500000f


	//   ....[88]....
        /*05d4*/ 	.word	0x0500000f


	//   ....[89]....
        /*05d8*/ 	.word	0x0500000f


	//   ....[90]....
        /*05dc*/ 	.word	0x0500000f


	//   ....[91]....
        /*05e0*/ 	.word	0x0500000f


	//   ....[92]....
        /*05e4*/ 	.word	0x0500000f


	//   ....[93]....
        /*05e8*/ 	.word	0x0500000f


	//   ....[94]....
        /*05ec*/ 	.word	0x0500000f


	//   ....[95]....
        /*05f0*/ 	.word	0x0500000f


	//   ....[96]....
        /*05f4*/ 	.word	0x0500000f


	//   ....[97]....
        /*05f8*/ 	.word	0x0500000f


	//   ....[98]....
        /*05fc*/ 	.word	0x0500000f


	//   ....[99]....
        /*0600*/ 	.word	0x0500000f


	//   ....[100]....
        /*0604*/ 	.word	0x0500000f


	//   ....[101]....
        /*0608*/ 	.word	0x0500000f


	//   ....[102]....
        /*060c*/ 	.word	0x0500000f


	//   ....[103]....
        /*0610*/ 	.word	0x0500000f


	//   ....[104]....
        /*0614*/ 	.word	0x0500000f


	//   ....[105]....
        /*0618*/ 	.word	0x0500000f


	//   ....[106]....
        /*061c*/ 	.word	0x0500000f


	//   ....[107]....
        /*0620*/ 	.word	0x0500000f


	//   ....[108]....
        /*0624*/ 	.word	0x0500000f


	//   ....[109]....
        /*0628*/ 	.word	0x0500000f


	//   ....[110]....
        /*062c*/ 	.word	0x0500000f


	//   ....[111]....
        /*0630*/ 	.word	0x0500000f


	//   ....[112]....
        /*0634*/ 	.word	0x0500000f


	//----- nvinfo : EIATTR_COOP_GROUP_INSTR_OFFSETS
	.align		4
.L_651:
        /*0638*/ 	.byte	0x04, 0x28
        /*063a*/ 	.short	(.L_653 - .L_652)


	//   ....[0]....
.L_652:
        /*063c*/ 	.word	0x00000060


	//   ....[1]....
        /*0640*/ 	.word	0x00000140


	//   ....[2]....
        /*0644*/ 	.word	0x00000190


	//   ....[3]....
        /*0648*/ 	.word	0x00000380


	//   ....[4]....
        /*064c*/ 	.word	0x000004e0


	//   ....[5]....
        /*0650*/ 	.word	0x00000600


	//   ....[6]....
        /*0654*/ 	.word	0x00000760


	//   ....[7]....
        /*0658*/ 	.word	0x00001f30


	//   ....[8]....
        /*065c*/ 	.word	0x00003f60


	//   ....[9]....
        /*0660*/ 	.word	0x00004d20


	//   ....[10]....
        /*0664*/ 	.word	0x00004da0


	//   ....[11]....
        /*0668*/ 	.word	0x00004f80


	//   ....[12]....
        /*066c*/ 	.word	0x00005050


	//   ....[13]....
        /*0670*/ 	.word	0x00005960


	//   ....[14]....
        /*0674*/ 	.word	0x00006020


	//   ....[15]....
        /*0678*/ 	.word	0x00006050


	//   ....[16]....
        /*067c*/ 	.word	0x00006980


	//   ....[17]....
        /*0680*/ 	.word	0x00006a00


	//   ....[18]....
        /*0684*/ 	.word	0x00007660


	//   ....[19]....
        /*0688*/ 	.word	0x000076b0


	//   ....[20]....
        /*068c*/ 	.word	0x00007720


	//   ....[21]....
        /*0690*/ 	.word	0x00007750


	//   ....[22]....
        /*0694*/ 	.word	0x00007780


	//   ....[23]....
        /*0698*/ 	.word	0x00008f70


	//   ....[24]....
        /*069c*/ 	.word	0x00009380


	//   ....[25]....
        /*06a0*/ 	.word	0x000093b0


	//   ....[26]....
        /*06a4*/ 	.word	0x000093d0


	//   ....[27]....
        /*06a8*/ 	.word	0x000093e0


	//   ....[28]....
        /*06ac*/ 	.word	0x0000a020


	//   ....[29]....
        /*06b0*/ 	.word	0x0000a040


	//   ....[30]....
        /*06b4*/ 	.word	0x0000a2f0


	//   ....[31]....
        /*06b8*/ 	.word	0x0000a310


	//   ....[32]....
        /*06bc*/ 	.word	0x0000aa40


	//   ....[33]....
        /*06c0*/ 	.word	0x0000aa50


	//   ....[34]....
        /*06c4*/ 	.word	0x0000b2a0


	//   ....[35]....
        /*06c8*/ 	.word	0x0000b2c0


	//   ....[36]....
        /*06cc*/ 	.word	0x0000c670


	//   ....[37]....
        /*06d0*/ 	.word	0x0000c6a0


	//   ....[38]....
        /*06d4*/ 	.word	0x0000c8d0


	//   ....[39]....
        /*06d8*/ 	.word	0x0000c8f0


	//   ....[40]....
        /*06dc*/ 	.word	0x0000cba0


	//   ....[41]....
        /*06e0*/ 	.word	0x0000cdc0


	//   ....[42]....
        /*06e4*/ 	.word	0x0000cdf0


	//   ....[43]....
        /*06e8*/ 	.word	0x0000ce20


	//   ....[44]....
        /*06ec*/ 	.word	0x0000ce50


	//   ....[45]....
        /*06f0*/ 	.word	0x0000ce80


	//   ....[46]....
        /*06f4*/ 	.word	0x0000ceb0


	//   ....[47]....
        /*06f8*/ 	.word	0x0000d050


	//   ....[48]....
        /*06fc*/ 	.word	0x0000d080


	//   ....[49]....
        /*0700*/ 	.word	0x0000d0b0


	//   ....[50]....
        /*0704*/ 	.word	0x0000d0e0


	//   ....[51]....
        /*0708*/ 	.word	0x0000d110


	//   ....[52]....
        /*070c*/ 	.word	0x0000d140


	//   ....[53]....
        /*0710*/ 	.word	0x0000d1d0


	//   ....[54]....
        /*0714*/ 	.word	0x0000d200


	//   ....[55]....
        /*0718*/ 	.word	0x0000d210


	//   ....[56]....
        /*071c*/ 	.word	0x0000d2c0


	//   ....[57]....
        /*0720*/ 	.word	0x0000e760


	//   ....[58]....
        /*0724*/ 	.word	0x0000f230


	//   ....[59]....
        /*0728*/ 	.word	0x0000f240


	//   ....[60]....
        /*072c*/ 	.word	0x0000f2e0


	//   ....[61]....
        /*0730*/ 	.word	0x0000f2f0


	//   ....[62]....
        /*0734*/ 	.word	0x0000f370


	//   ....[63]....
        /*0738*/ 	.word	0x0000f380


	//   ....[64]....
        /*073c*/ 	.word	0x0000f3d0


	//   ....[65]....
        /*0740*/ 	.word	0x0000f3f0


	//   ....[66]....
        /*0744*/ 	.word	0x00012dc0


	//   ....[67]....
        /*0748*/ 	.word	0x00012df0


	//   ....[68]....
        /*074c*/ 	.word	0x00012e60


	//   ....[69]....
        /*0750*/ 	.word	0x00012e90


	//   ....[70]....
        /*0754*/ 	.word	0x00012ec0


	//   ....[71]....
        /*0758*/ 	.word	0x00012ef0


	//   ....[72]....
        /*075c*/ 	.word	0x00012f20


	//   ....[73]....
        /*0760*/ 	.word	0x00012f50


	//   ....[74]....
        /*0764*/ 	.word	0x00013110


	//   ....[75]....
        /*0768*/ 	.word	0x00013140


	//   ....[76]....
        /*076c*/ 	.word	0x00013170


	//   ....[77]....
        /*0770*/ 	.word	0x000131a0


	//   ....[78]....
        /*0774*/ 	.word	0x000131d0


	//   ....[79]....
        /*0778*/ 	.word	0x00013200


	//   ....[80]....
        /*077c*/ 	.word	0x000132c0


	//   ....[81]....
        /*0780*/ 	.word	0x000132e0


	//   ....[82]....
        /*0784*/ 	.word	0x000132f0


	//   ....[83]....
        /*0788*/ 	.word	0x00013350


	//   ....[84]....
        /*078c*/ 	.word	0x00013a60


	//   ....[85]....
        /*0790*/ 	.word	0x00013ff0


	//   ....[86]....
        /*0794*/ 	.word	0x000141d0


	//   ....[87]....
        /*0798*/ 	.word	0x00014220


	//   ....[88]....
        /*079c*/ 	.word	0x00014280


	//   ....[89]....
        /*07a0*/ 	.word	0x00014370


	//   ....[90]....
        /*07a4*/ 	.word	0x000143d0


	//   ....[91]....
        /*07a8*/ 	.word	0x000144c0


	//   ....[92]....
        /*07ac*/ 	.word	0x00014520


	//   ....[93]....
        /*07b0*/ 	.word	0x000145f0


	//   ....[94]....
        /*07b4*/ 	.word	0x00014920


	//   ....[95]....
        /*07b8*/ 	.word	0x000149c0


	//   ....[96]....
        /*07bc*/ 	.word	0x00014b60


	//   ....[97]....
        /*07c0*/ 	.word	0x00014bd0


	//   ....[98]....
        /*07c4*/ 	.word	0x00014c40


	//   ....[99]....
        /*07c8*/ 	.word	0x00014cb0


	//   ....[100]....
        /*07cc*/ 	.word	0x00014d20


	//   ....[101]....
        /*07d0*/ 	.word	0x00014da0


	//   ....[102]....
        /*07d4*/ 	.word	0x00014e30


	//   ....[103]....
        /*07d8*/ 	.word	0x00014ed0


	//   ....[104]....
        /*07dc*/ 	.word	0x00014f40


	//   ....[105]....
        /*07e0*/ 	.word	0x00014fb0


	//   ....[106]....
        /*07e4*/ 	.word	0x00015020


	//   ....[107]....
        /*07e8*/ 	.word	0x000150a0


	//   ....[108]....
        /*07ec*/ 	.word	0x00015110


	//   ....[109]....
        /*07f0*/ 	.word	0x000151b0


	//   ....[110]....
        /*07f4*/ 	.word	0x00015200


	//   ....[111]....
        /*07f8*/ 	.word	0x00015290


	//   ....[112]....
        /*07fc*/ 	.word	0x000153c0


	//----- nvinfo : EIATTR_REG_RECONFIG
	.align		4
.L_653:
        /*0800*/ 	.byte	0x01, 0x54
	.zero		2


	//----- nvinfo : EIATTR_SYSCALL_OFFSETS
	.align		4
        /*0804*/ 	.byte	0x04, 0x46
        /*0806*/ 	.short	(.L_655 - .L_654)


	//   ....[0]....
.L_654:
        /*0808*/ 	.word	0x00004120


	//   ....[1]....
        /*080c*/ 	.word	0x0000e380


	//   ....[2]....
        /*0810*/ 	.word	0x0000e4d0


	//   ....[3]....
        /*0814*/ 	.word	0x0000e5d0


	//   ....[4]....
        /*0818*/ 	.word	0x0000ee50


	//----- nvinfo : EIATTR_MBARRIER_INSTR_OFFSETS
	.align		4
.L_655:
        /*081c*/ 	.byte	0x04, 0x39
        /*081e*/ 	.short	(.L_657 - .L_656)


	//   ....[0]....
.L_656:
        /*0820*/ 	.word	0x00000270
        /*0824*/ 	.word	0x000000ff
        /*0828*/ 	.word	0x00028c00
        /*082c*/ 	.short	0x0100
        /*082e*/ 	.byte	0x08
	.zero		1


	//   ....[1]....
        /*0830*/ 	.word	0x00000280
        /*0834*/ 	.word	0x000000ff
        /*0838*/ 	.word	0x00028c20
        /*083c*/ 	.short	0x0100
        /*083e*/ 	.byte	0x08
	.zero		1


	//   ....[2]....
        /*0840*/ 	.word	0x00000330
        /*0844*/ 	.word	0x000000ff
        /*0848*/ 	.word	0x00028c30
        /*084c*/ 	.short	0x0100
        /*084e*/ 	.byte	0x06
	.zero		1


	//   ....[3]....
        /*0850*/ 	.word	0x00000340
        /*0854*/ 	.word	0x000000ff
        /*0858*/ 	.word	0x00028c40
        /*085c*/ 	.short	0x0100
        /*085e*/ 	.byte	0x06
	.zero		1


	//   ....[4]....
        /*0860*/ 	.word	0x00000350
        /*0864*/ 	.word	0x000000ff
        /*0868*/ 	.word	0x00028c38
        /*086c*/ 	.short	0x0100
        /*086e*/ 	.byte	0x06
	.zero		1


	//   ....[5]....
        /*0870*/ 	.word	0x00000360
        /*0874*/ 	.word	0x000000ff
        /*0878*/ 	.word	0x00028c48
        /*087c*/ 	.short	0x0100
        /*087e*/ 	.byte	0x06
	.zero		1


	//   ....[6]....
        /*0880*/ 	.word	0x00000490
        /*0884*/ 	.word	0x000000ff
        /*0888*/ 	.word	0x00028c50
        /*088c*/ 	.short	0x0100
        /*088e*/ 	.byte	0x08
	.zero		1


	//   ....[7]....
        /*0890*/ 	.word	0x000004a0
        /*0894*/ 	.word	0x000000ff
        /*0898*/ 	.word	0x00028c60
        /*089c*/ 	.short	0x0100
        /*089e*/ 	.byte	0x08
	.zero		1


	//   ....[8]....
        /*08a0*/ 	.word	0x000004b0
        /*08a4*/ 	.word	0x000000ff
        /*08a8*/ 	.word	0x00028c58
        /*08ac*/ 	.short	0x0100
        /*08ae*/ 	.byte	0x08
	.zero		1


	//   ....[9]....
        /*08b0*/ 	.word	0x000004c0
        /*08b4*/ 	.word	0x000000ff
        /*08b8*/ 	.word	0x00028c68
        /*08bc*/ 	.short	0x0100
        /*08be*/ 	.byte	0x08
	.zero		1


	//   ....[10]....
        /*08c0*/ 	.word	0x000005b0
        /*08c4*/ 	.word	0x000000ff
        /*08c8*/ 	.word	0x00028c70
        /*08cc*/ 	.short	0x0100
        /*08ce*/ 	.byte	0x06
	.zero		1


	//   ....[11]....
        /*08d0*/ 	.word	0x000005c0
        /*08d4*/ 	.word	0x000000ff
        /*08d8*/ 	.word	0x00028c80
        /*08dc*/ 	.short	0x0100
        /*08de*/ 	.byte	0x06
	.zero		1


	//   ....[12]....
        /*08e0*/ 	.word	0x000005d0
        /*08e4*/ 	.word	0x000000ff
        /*08e8*/ 	.word	0x00028c78
        /*08ec*/ 	.short	0x0100
        /*08ee*/ 	.byte	0x06
	.zero		1


	//   ....[13]....
        /*08f0*/ 	.word	0x000005e0
        /*08f4*/ 	.word	0x000000ff
        /*08f8*/ 	.word	0x00028c88
        /*08fc*/ 	.short	0x0100
        /*08fe*/ 	.byte	0x06
	.zero		1


	//   ....[14]....
        /*0900*/ 	.word	0x00000710
        /*0904*/ 	.word	0x000000ff
        /*0908*/ 	.word	0x00028c90
        /*090c*/ 	.short	0x0100
        /*090e*/ 	.byte	0x08
	.zero		1


	//   ....[15]....
        /*0910*/ 	.word	0x00000720
        /*0914*/ 	.word	0x000000ff
        /*0918*/ 	.word	0x00028ca0
        /*091c*/ 	.short	0x0100
        /*091e*/ 	.byte	0x08
	.zero		1


	//   ....[16]....
        /*0920*/ 	.word	0x00000730
        /*0924*/ 	.word	0x000000ff
        /*0928*/ 	.word	0x00028c98
        /*092c*/ 	.short	0x0100
        /*092e*/ 	.byte	0x08
	.zero		1


	//   ....[17]....
        /*0930*/ 	.word	0x00000740
        /*0934*/ 	.word	0x000000ff
        /*0938*/ 	.word	0x00028ca8
        /*093c*/ 	.short	0x0100
        /*093e*/ 	.byte	0x08
	.zero		1


	//   ....[18]....
        /*0940*/ 	.word	0x00000870
        /*0944*/ 	.word	0x000000ff
        /*0948*/ 	.word	0x00028cb0
        /*094c*/ 	.short	0x0100
        /*094e*/ 	.byte	0x08
	.zero		1


	//   ....[19]....
        /*0950*/ 	.word	0x00000880
        /*0954*/ 	.word	0x000000ff
        /*0958*/ 	.word	0x00028cc0
        /*095c*/ 	.short	0x0100
        /*095e*/ 	.byte	0x08
	.zero		1


	//   ....[20]....
        /*0960*/ 	.word	0x00000890
        /*0964*/ 	.word	0x000000ff
        /*0968*/ 	.word	0x00028cb8
        /*096c*/ 	.short	0x0100
        /*096e*/ 	.byte	0x08
	.zero		1


	//   ....[21]....
        /*0970*/ 	.word	0x000008a0
        /*0974*/ 	.word	0x000000ff
        /*0978*/ 	.word	0x00028cc8
        /*097c*/ 	.short	0x0100
        /*097e*/ 	.byte	0x08
	.zero		1


	//   ....[22]....
        /*0980*/ 	.word	0x00002040
        /*0984*/ 	.word	0x000000ff
        /*0988*/ 	.word	0x00028c50
        /*098c*/ 	.short	0x010a
        /*098e*/ 	.byte	0x11
	.zero		1


	//   ....[23]....
        /*0990*/ 	.word	0x00002330
        /*0994*/ 	.word	0x00000000
        /*0998*/ 	.word	0x00000000
        /*099c*/ 	.short	0x0101
        /*099e*/ 	.byte	0x3f
	.zero		1


	//   ....[24]....
        /*09a0*/ 	.word	0x00002cc0
        /*09a4*/ 	.word	0x000000ff
        /*09a8*/ 	.word	0x00028c50
        /*09ac*/ 	.short	0x010a
        /*09ae*/ 	.byte	0x06
	.zero		1


	//   ....[25]....
        /*09b0*/ 	.word	0x00002d00
        /*09b4*/ 	.word	0x000000ff
        /*09b8*/ 	.word	0x00028c50
        /*09bc*/ 	.short	0x010a
        /*09be*/ 	.byte	0x06
	.zero		1


	//   ....[26]....
        /*09c0*/ 	.word	0x00002f50
        /*09c4*/ 	.word	0x00000000
        /*09c8*/ 	.word	0x00000000
        /*09cc*/ 	.short	0x0101
        /*09ce*/ 	.byte	0x3f
	.zero		1


	//   ....[27]....
        /*09d0*/ 	.word	0x000041a0
        /*09d4*/ 	.word	0x000000ff
        /*09d8*/ 	.word	0x00028c00
        /*09dc*/ 	.short	0x010a
        /*09de*/ 	.byte	0x26
	.zero		1


	//   ....[28]....
        /*09e0*/ 	.word	0x00004220
        /*09e4*/ 	.word	0x00000007
        /*09e8*/ 	.word	0x00028c30
        /*09ec*/ 	.short	0x010a
        /*09ee*/ 	.byte	0x3f
	.zero		1


	//   ....[29]....
        /*09f0*/ 	.word	0x00004260
        /*09f4*/ 	.word	0x00000007
        /*09f8*/ 	.word	0x00028c30
        /*09fc*/ 	.short	0x010a
        /*09fe*/ 	.byte	0x3f
	.zero		1


	//   ....[30]....
        /*0a00*/ 	.word	0x00005280
        /*0a04*/ 	.word	0x00000004
        /*0a08*/ 	.word	0x00000000
        /*0a0c*/ 	.short	0x0101
        /*0a0e*/ 	.byte	0x3f
	.zero		1


	//   ....[31]....
        /*0a10*/ 	.word	0x000056c0
        /*0a14*/ 	.word	0x00000007
        /*0a18*/ 	.word	0x00028c50
        /*0a1c*/ 	.short	0x010a
        /*0a1e*/ 	.byte	0x3f
	.zero		1


	//   ....[32]....
        /*0a20*/ 	.word	0x00005710
        /*0a24*/ 	.word	0x00000007
        /*0a28*/ 	.word	0x00028c50
        /*0a2c*/ 	.short	0x010a
        /*0a2e*/ 	.byte	0x3f
	.zero		1


	//   ....[33]....
        /*0a30*/ 	.word	0x00005980
        /*0a34*/ 	.word	0x00000007
        /*0a38*/ 	.word	0x00000000
        /*0a3c*/ 	.short	0x0101
        /*0a3e*/ 	.byte	0x3f
	.zero		1


	//   ....[34]....
        /*0a40*/ 	.word	0x00005ac0
        /*0a44*/ 	.word	0x000000ff
        /*0a48*/ 	.word	0x00028c30
        /*0a4c*/ 	.short	0x010a
        /*0a4e*/ 	.byte	0x18
	.zero		1


	//   ....[35]....
        /*0a50*/ 	.word	0x00005b00
        /*0a54*/ 	.word	0x000000ff
        /*0a58*/ 	.word	0x00028c30
        /*0a5c*/ 	.short	0x010a
        /*0a5e*/ 	.byte	0x18
	.zero		1


	//   ....[36]....
        /*0a60*/ 	.word	0x00006db0
        /*0a64*/ 	.word	0x000000a0
        /*0a68*/ 	.word	0x00000000
        /*0a6c*/ 	.short	0x0101
        /*0a6e*/ 	.byte	0x3f
	.zero		1


	//   ....[37]....
        /*0a70*/ 	.word	0x000073d0
        /*0a74*/ 	.word	0x000000ff
        /*0a78*/ 	.word	0x00028c50
        /*0a7c*/ 	.short	0x010a
        /*0a7e*/ 	.byte	0x18
	.zero		1


	//   ....[38]....
        /*0a80*/ 	.word	0x00007410
        /*0a84*/ 	.word	0x000000ff
        /*0a88*/ 	.word	0x00028c50
        /*0a8c*/ 	.short	0x010a
        /*0a8e*/ 	.byte	0x18
	.zero		1


	//   ....[39]....
        /*0a90*/ 	.word	0x00007680
        /*0a94*/ 	.word	0x00000009
        /*0a98*/ 	.word	0x00000000
        /*0a9c*/ 	.short	0x0101
        /*0a9e*/ 	.byte	0x3f
	.zero		1


	//   ....[40]....
        /*0aa0*/ 	.word	0x0000a030
        /*0aa4*/ 	.word	0x000000ff
        /*0aa8*/ 	.word	0x00000000
        /*0aac*/ 	.short	0x0101
        /*0aae*/ 	.byte	0x04
	.zero		1


	//   ....[41]....
        /*0ab0*/ 	.word	0x0000a970
        /*0ab4*/ 	.word	0x000000ff
        /*0ab8*/ 	.word	0x00000000
        /*0abc*/ 	.short	0x0101
        /*0abe*/ 	.byte	0x04
	.zero		1


	//   ....[42]....
        /*0ac0*/ 	.word	0x0000e9b0
        /*0ac4*/ 	.word	0x00000000
        /*0ac8*/ 	.word	0x00028c40
        /*0acc*/ 	.short	0x010a
        /*0ace*/ 	.byte	0x3f
	.zero		1


	//   ....[43]....
        /*0ad0*/ 	.word	0x0000f490
        /*0ad4*/ 	.word	0x00000012
        /*0ad8*/ 	.word	0x00028c00
        /*0adc*/ 	.short	0x0107
        /*0ade*/ 	.byte	0x3f
	.zero		1


	//   ....[44]....
        /*0ae0*/ 	.word	0x0000f580
        /*0ae4*/ 	.word	0x00000012
        /*0ae8*/ 	.word	0x00028c00
        /*0aec*/ 	.short	0x0101
        /*0aee*/ 	.byte	0x3f
	.zero		1


	//   ....[45]....
        /*0af0*/ 	.word	0x0000f5a0
        /*0af4*/ 	.word	0x00000012
        /*0af8*/ 	.word	0x00028c20
        /*0afc*/ 	.short	0x010a
        /*0afe*/ 	.byte	0x3f
	.zero		1


	//   ....[46]....
        /*0b00*/ 	.word	0x0000f680
        /*0b04*/ 	.word	0x00000000
        /*0b08*/ 	.word	0x00028c60
        /*0b0c*/ 	.short	0x010a
        /*0b0e*/ 	.byte	0x3f
	.zero		1


	//   ....[47]....
        /*0b10*/ 	.word	0x000102f0
        /*0b14*/ 	.word	0x00000003
        /*0b18*/ 	.word	0x00028c40
        /*0b1c*/ 	.short	0x010a
        /*0b1e*/ 	.byte	0x3f
	.zero		1


	//   ....[48]....
        /*0b20*/ 	.word	0x00010540
        /*0b24*/ 	.word	0x00000003
        /*0b28*/ 	.word	0x00028c60
        /*0b2c*/ 	.short	0x010a
        /*0b2e*/ 	.byte	0x3f
	.zero		1


	//   ....[49]....
        /*0b30*/ 	.word	0x000110f0
        /*0b34*/ 	.word	0x00000004
        /*0b38*/ 	.word	0x00028c40
        /*0b3c*/ 	.short	0x010a
        /*0b3e*/ 	.byte	0x3f
	.zero		1


	//   ....[50]....
        /*0b40*/ 	.word	0x00011340
        /*0b44*/ 	.word	0x00000004
        /*0b48*/ 	.word	0x00028c60
        /*0b4c*/ 	.short	0x010a
        /*0b4e*/ 	.byte	0x3f
	.zero		1


	//   ....[51]....
        /*0b50*/ 	.word	0x00011e80
        /*0b54*/ 	.word	0x00000004
        /*0b58*/ 	.word	0x00028c40
        /*0b5c*/ 	.short	0x010a
        /*0b5e*/ 	.byte	0x3f
	.zero		1


	//   ....[52]....
        /*0b60*/ 	.word	0x000120d0
        /*0b64*/ 	.word	0x00000004
        /*0b68*/ 	.word	0x00028c60
        /*0b6c*/ 	.short	0x010a
        /*0b6e*/ 	.byte	0x3f
	.zero		1


	//   ....[53]....
        /*0b70*/ 	.word	0x000139e0
        /*0b74*/ 	.word	0x00000000
        /*0b78*/ 	.word	0x00028c20
        /*0b7c*/ 	.short	0x010a
        /*0b7e*/ 	.byte	0x3f
	.zero		1


	//   ....[54]....
        /*0b80*/ 	.word	0x00013bd0
        /*0b84*/ 	.word	0x00000006
        /*0b88*/ 	.word	0x00000000
        /*0b8c*/ 	.short	0x010a
        /*0b8e*/ 	.byte	0x3f
	.zero		1


	//   ....[55]....
        /*0b90*/ 	.word	0x00013c00
        /*0b94*/ 	.word	0x00000007
        /*0b98*/ 	.word	0x00000000
        /*0b9c*/ 	.short	0x010a
        /*0b9e*/ 	.byte	0x3f
	.zero		1


	//   ....[56]....
        /*0ba0*/ 	.word	0x00013c60
        /*0ba4*/ 	.word	0x00000004
        /*0ba8*/ 	.word	0x00000000
        /*0bac*/ 	.short	0x010a
        /*0bae*/ 	.byte	0x3f
	.zero		1


	//   ....[57]....
        /*0bb0*/ 	.word	0x00013c90
        /*0bb4*/ 	.word	0x00000003
        /*0bb8*/ 	.word	0x00000000
        /*0bbc*/ 	.short	0x010a
        /*0bbe*/ 	.byte	0x3f
	.zero		1


	//   ....[58]....
        /*0bc0*/ 	.word	0x00013d00
        /*0bc4*/ 	.word	0x00000003
        /*0bc8*/ 	.word	0x00028c50
        /*0bcc*/ 	.short	0x010a
        /*0bce*/ 	.byte	0x3f
	.zero		1


	//   ....[59]....
        /*0bd0*/ 	.word	0x00013d60
        /*0bd4*/ 	.word	0x00000003
        /*0bd8*/ 	.word	0x00028c50
        /*0bdc*/ 	.short	0x010a
        /*0bde*/ 	.byte	0x3f
	.zero		1


	//   ....[60]....
        /*0be0*/ 	.word	0x00013dc0
        /*0be4*/ 	.word	0x00000003
        /*0be8*/ 	.word	0x00028c00
        /*0bec*/ 	.short	0x010a
        /*0bee*/ 	.byte	0x3f
	.zero		1


	//   ....[61]....
        /*0bf0*/ 	.word	0x00013e10
        /*0bf4*/ 	.word	0x00000007
        /*0bf8*/ 	.word	0x00028c30
        /*0bfc*/ 	.short	0x010a
        /*0bfe*/ 	.byte	0x3f
	.zero		1


	//   ....[62]....
        /*0c00*/ 	.word	0x00013e60
        /*0c04*/ 	.word	0x00000007
        /*0c08*/ 	.word	0x00028c50
        /*0c0c*/ 	.short	0x010a
        /*0c0e*/ 	.byte	0x3f
	.zero		1


	//   ....[63]....
        /*0c10*/ 	.word	0x00013ec0
        /*0c14*/ 	.word	0x00000000
        /*0c18*/ 	.word	0x00028c30
        /*0c1c*/ 	.short	0x010a
        /*0c1e*/ 	.byte	0x3f
	.zero		1


	//   ....[64]....
        /*0c20*/ 	.word	0x00013f10
        /*0c24*/ 	.word	0x00000009
        /*0c28*/ 	.word	0x00028c50
        /*0c2c*/ 	.short	0x010a
        /*0c2e*/ 	.byte	0x3f
	.zero		1


	//   ....[65]....
        /*0c30*/ 	.word	0x000140b0
        /*0c34*/ 	.word	0x00000000
        /*0c38*/ 	.word	0x00028c40
        /*0c3c*/ 	.short	0x010a
        /*0c3e*/ 	.byte	0x3f
	.zero		1


	//   ....[66]....
        /*0c40*/ 	.word	0x00014630
        /*0c44*/ 	.word	0x00000012
        /*0c48*/ 	.word	0x00028c20
        /*0c4c*/ 	.short	0x010a
        /*0c4e*/ 	.byte	0x3f
	.zero		1


	//   ....[67]....
        /*0c50*/ 	.word	0x00014680
        /*0c54*/ 	.word	0x00000000
        /*0c58*/ 	.word	0x00028c60
        /*0c5c*/ 	.short	0x010a
        /*0c5e*/ 	.byte	0x3f
	.zero		1


	//   ....[68]....
        /*0c60*/ 	.word	0x000146d0
        /*0c64*/ 	.word	0x00000003
        /*0c68*/ 	.word	0x00028c40
        /*0c6c*/ 	.short	0x010a
        /*0c6e*/ 	.byte	0x3f
	.zero		1


	//   ....[69]....
        /*0c70*/ 	.word	0x00014720
        /*0c74*/ 	.word	0x00000003
        /*0c78*/ 	.word	0x00028c60
        /*0c7c*/ 	.short	0x010a
        /*0c7e*/ 	.byte	0x3f
	.zero		1


	//   ....[70]....
        /*0c80*/ 	.word	0x00014770
        /*0c84*/ 	.word	0x00000004
        /*0c88*/ 	.word	0x00028c40
        /*0c8c*/ 	.short	0x010a
        /*0c8e*/ 	.byte	0x3f
	.zero		1


	//   ....[71]....
        /*0c90*/ 	.word	0x000147c0
        /*0c94*/ 	.word	0x00000004
        /*0c98*/ 	.word	0x00028c60
        /*0c9c*/ 	.short	0x010a
        /*0c9e*/ 	.byte	0x3f
	.zero		1


	//   ....[72]....
        /*0ca0*/ 	.word	0x00014810
        /*0ca4*/ 	.word	0x00000004
        /*0ca8*/ 	.word	0x00028c40
        /*0cac*/ 	.short	0x010a
        /*0cae*/ 	.byte	0x3f
	.zero		1


	//   ....[73]....
        /*0cb0*/ 	.word	0x00014860
        /*0cb4*/ 	.word	0x00000004
        /*0cb8*/ 	.word	0x00028c60
        /*0cbc*/ 	.short	0x010a
        /*0cbe*/ 	.byte	0x3f
	.zero		1


	//   ....[74]....
        /*0cc0*/ 	.word	0x000152e0
        /*0cc4*/ 	.word	0x00000000
        /*0cc8*/ 	.word	0x00028c20
        /*0ccc*/ 	.short	0x010a
        /*0cce*/ 	.byte	0x3f
	.zero		1


	//   ....[75]....
        /*0cd0*/ 	.word	0x00015480
        /*0cd4*/ 	.word	0x00000006
        /*0cd8*/ 	.word	0x00000000
        /*0cdc*/ 	.short	0x010a
        /*0cde*/ 	.byte	0x3f
	.zero		1


	//   ....[76]....
        /*0ce0*/ 	.word	0x000154d0
        /*0ce4*/ 	.word	0x00000007
        /*0ce8*/ 	.word	0x00000000
        /*0cec*/ 	.short	0x010a
        /*0cee*/ 	.byte	0x3f
	.zero		1


	//   ....[77]....
        /*0cf0*/ 	.word	0x00015520
        /*0cf4*/ 	.word	0x00000004
        /*0cf8*/ 	.word	0x00000000
        /*0cfc*/ 	.short	0x010a
        /*0cfe*/ 	.byte	0x3f
	.zero		1


	//----- nvinfo : EIATTR_NUM_MBARRIERS
	.align		4
.L_657:
        /*0d00*/ 	.byte	0x03, 0x38
        /*0d02*/ 	.short	0x0016


	//----- nvinfo : EIATTR_EXIT_INSTR_OFFSETS
	.align		4
        /*0d04*/ 	.byte	0x04, 0x1c
        /*0d06*/ 	.short	(.L_659 - .L_658)


	//   ....[0]....
.L_658:
        /*0d08*/ 	.word	0x00000a40


	//   ....[1]....
        /*0d0c*/ 	.word	0x0000cb50


	//   ....[2]....
        /*0d10*/ 	.word	0x00013ce0


	//----- nvinfo : EIATTR_MAX_THREADS
	.align		4
.L_659:
        /*0d14*/ 	.byte	0x04, 0x05
        /*0d16*/ 	.short	(.L_661 - .L_660)
.L_660:
        /*0d18*/ 	.word	0x00000180
        /*0d1c*/ 	.word	0x00000001
        /*0d20*/ 	.word	0x00000001


	//----- nvinfo : EIATTR_CRS_STACK_SIZE
	.align		4
.L_661:
        /*0d24*/ 	.byte	0x04, 0x1e
        /*0d26*/ 	.short	(.L_663 - .L_662)
.L_662:
        /*0d28*/ 	.word	0x00000000


	//----- nvinfo : EIATTR_CBANK_PARAM_SIZE
	.align		4
.L_663:
        /*0d2c*/ 	.byte	0x03, 0x19
        /*0d2e*/ 	.short	0x0af0


	//----- nvinfo : EIATTR_PARAM_CBANK
	.align		4
        /*0d30*/ 	.byte	0x04, 0x0a
        /*0d32*/ 	.short	(.L_665 - .L_664)
	.align		4
.L_664:
        /*0d34*/ 	.word	index@(.nv.constant0._ZN7cutlass13device_kernelIN5flash11enable_sm90INS1_16FlashAttnFwdSm90INS1_25CollectiveMainloopFwdSm90ILi2EN4cute5tupleIJNS5_1CILi1EEES8_S8_EEENS6_IJNS7_ILi64EEESA_SA_EEELi512ENS_10bfloat16_tEfNS_4arch4Sm90ELb0ELb0ELb1ELb1ELb0ELb0ELb0ELb0ELb0ELb1ELb1ELb0EEENS1_21CollectiveEpilogueFwdINS6_IJSA_NS7_ILi512EEESA_EEES9_SC_SE_Li256ELb1ELb1ELb1ELb0EEENS1_36VarlenDynamicPersistentTileSchedulerILi64ELi64ELi256ELi128ELb1ELb1ELb1ELb0ELb1ELb1EEEEEEEEEvNT_6ParamsE)
        /*0d38*/ 	.short	0x0210
        /*0d3a*/ 	.short	0x0af0


	//----- nvinfo : EIATTR_SW_WAR
	.align		4
.L_665:
        /*0d3c*/ 	.byte	0x04, 0x36
        /*0d3e*/ 	.short	(.L_667 - .L_666)
.L_666:
        /*0d40*/ 	.word	0x00000008
.L_667:


//--------------------- .nv.info._ZN7cutlass13device_kernelIN5flash11enable_sm90INS1_16FlashAttnFwdSm90INS1_25CollectiveMainloopFwdSm90ILi2EN4cute5tupleIJNS5_1CILi1EEES8_S8_EEENS6_IJNS7_ILi64EEESA_SA_EEELi512ENS_10bfloat16_tEfNS_4arch4Sm90ELb0ELb0ELb1ELb1ELb0ELb1ELb0ELb0ELb0ELb1ELb1ELb0EEENS1_21CollectiveEpilogueFwdINS6_IJSA_NS7_ILi512EEESA_EEES9_SC_SE_Li256ELb1ELb1ELb1ELb0EEENS1_36VarlenDynamicPersistentTileSchedulerILi64ELi64ELi256ELi128ELb1ELb1ELb1ELb0ELb1ELb1EEEEEEEEEvNT_6ParamsE --------------------------
	.section	.nv.info._ZN7cutlass13device_kernelIN5flash11enable_sm90INS1_16FlashAttnFwdSm90INS1_25CollectiveMainloopFwdSm90ILi2EN4cute5tupleIJNS5_1CILi1EEES8_S8_EEENS6_IJNS7_ILi64EEESA_SA_EEELi512ENS_10bfloat16_tEfNS_4arch4Sm90ELb0ELb0ELb1ELb1ELb0ELb1ELb0ELb0ELb0ELb1ELb1ELb0EEENS1_21CollectiveEpilogueFwdINS6_IJSA_NS7_ILi512EEESA_EEES9_SC_SE_Li256ELb1ELb1ELb1ELb0EEENS1_36VarlenDynamicPersistentTileSchedulerILi64ELi64ELi256ELi128ELb1ELb1ELb1ELb0ELb1ELb1EEEEEEEEEvNT_6ParamsE,"",@"SHT_CUDA_INFO"
	.sectionflags	@""
	.align	4


	//----- nvinfo : EIATTR_CUDA_API_VERSION
	.align		4
        /*0000*/ 	.byte	0x04, 0x37
        /*0002*/ 	.short	(.L_669 - .L_668)
.L_668:
        /*0004*/ 	.word	0x00000082


	//----- nvinfo : EIATTR_KPARAM_INFO
	.align		4
.L_669:
        /*0008*/ 	.byte	0x04, 0x17
        /*000a*/ 	.short	(.L_671 - .L_670)
.L_670:
        /*000c*/ 	.word	0x00000000
        /*0010*/ 	.short	0x0000
        /*0012*/ 	.short	0x0070
        /*0014*/ 	.byte	0x00, 0xf0, 0x01, 0x2a


	//----- nvinfo : EIATTR_SPARSE_MMA_MASK
	.align		4
.L_671:
        /*0018*/ 	.byte	0x03, 0x50
        /*001a*/ 	.short	0x0000


	//----- nvinfo : EIATTR_MAXREG_COUNT
	.align		4
        /*001c*/ 	.byte	0x03, 0x1b
        /*001e*/ 	.short	0x00a8


	//----- nvinfo : EIATTR_NUM_BARRIERS
	.align		4
        /*0020*/ 	.byte	0x02, 0x4c
        /*0022*/ 	.byte	0x10
	.zero		1


	//----- nvinfo : EIATTR_EXTERNS
	.align		4
        /*0024*/ 	.byte	0x04, 0x0f
        /*0026*/ 	.short	(.L_673 - .L_672)


	//   ....[0]....
	.align		4
.L_672:
        /*0028*/ 	.word	index@(__assertfail)


	//----- nvinfo : EIATTR_ANNOTATIONS
	.align		4
.L_673:
        /*002c*/ 	.byte	0x04, 0x55
        /*002e*/ 	.short	(.L_675 - .L_674)


	//   ....[0]....
.L_674:
        /* <DEDUP_REMOVED lines=89> */


	//----- nvinfo : EIATTR_MERCURY_ISA_VERSION
	.align		4
.L_675:
        /*05a8*/ 	.byte	0x03, 0x5f
        /*05aa*/ 	.short	0x0101


	//----- nvinfo : EIATTR_UNUSED_LOAD_BYTE_OFFSET
	.align		4
        /*05ac*/ 	.byte	0x04, 0x44
        /*05ae*/ 	.short	(.L_677 - .L_676)


	//   ....[0]....
.L_676:
        /*05b0*/ 	.word	0x00000a80
        /*05b4*/ 	.word	0x0000fff0


	//   ....[1]....
        /*05b8*/ 	.word	0x0000da50
        /*05bc*/ 	.word	0x0000fff0


	//----- nvinfo : EIATTR_INT_WARP_WIDE_INSTR_OFFSETS
	.align		4
.L_677:
        /*05c0*/ 	.byte	0x04, 0x31
        /*05c2*/ 	.short	(.L_679 - .L_678)


	//   ....[0]....
.L_678:
        /*05c4*/ 	.word	0x00000190


	//   ....[1]....
        /*05c8*/ 	.word	0x000001c0


	//   ....[2]....
        /*05cc*/ 	.word	0x00000290


	//   ....[3]....
        /*05d0*/ 	.word	0x00015830


	//   ....[4]....
        /*05d4*/ 	.word	0x000158c0


	//   ....[5]....
        /*05d8*/ 	.word	0x0001a1a0


	//   ....[6]....
        /*05dc*/ 	.word	0x0001a230


	//----- nvinfo : EIATTR_COOP_GROUP_MASK_REGIDS
	.align		4
.L_679:
        /*05e0*/ 	.byte	0x04, 0x29
        /*05e2*/ 	.short	(.L_681 - .L_680)


	//   ....[0]....
.L_680:
        /*05e4*/ 	.word	0xffffffff


	//   ....[1]....
        /*05e8*/ 	.word	0xffffffff


	//   ....[2]....
        /*05ec*/ 	.word	0xffffffff


	//   ....[3]....
        /*05f0*/ 	.word	0xffffffff


	//   ....[4]....
        /*05f4*/ 	.word	0xffffffff


	//   ....[5]....
        /*05f8*/ 	.word	0xffffffff


	//   ....[6]....
        /*05fc*/ 	.word	0xffffffff


	//   ....[7]....
        /*0600*/ 	.word	0xffffffff


	//   ....[8]....
        /*0604*/ 	.word	0xffffffff


	//   ....[9]....
        /*0608*/ 	.word	0xffffffff


	//   ....[10]....
        /*060c*/ 	.word	0xffffffff


	//   ....[11]....
        /*0610*/ 	.word	0xffffffff


	//   ....[12]....
        /*0614*/ 	.word	0xffffffff


	//   ....[13]....
        /*0618*/ 	.word	0xffffffff


	//   ....[14]....
        /*061c*/ 	.word	0xffffffff


	//   ....[15]....
        /*0620*/ 	.word	0xffffffff


	//   ....[16]....
        /*0624*/ 	.word	0xffffffff


	//   ....[17]....
        /*0628*/ 	.word	0xffffffff


	//   ....[18]....
        /*062c*/ 	.word	0xffffffff


	//   ....[19]....
        /*0630*/ 	.word	0xffffffff


	//   ....[20]....
        /*0634*/ 	.word	0xffffffff


	//   ....[21]....
        /*0638*/ 	.word	0xffffffff


	//   ....[22]....
        /*063c*/ 	.word	0xffffffff


	//   ....[23]....
        /*0640*/ 	.word	0xffffffff


	//   ....[24]....
        /*0644*/ 	.word	0xffffffff


	//   ....[25]....
        /*0648*/ 	.word	0xffffffff


	//   ....[26]....
        /*064c*/ 	.word	0xffffffff


	//   ....[27]....
        /*0650*/ 	.word	0xffffffff


	//   ....[28]....
        /*0654*/ 	.word	0xffffffff


	//   ....[29]....
        /*0658*/ 	.word	0xffffffff


	//   ....[30]....
        /*065c*/ 	.word	0xffffffff


	//   ....[31]....
        /*0660*/ 	.word	0xffffffff


	//   ....[32]....
        /*0664*/ 	.word	0xffffffff


	//   ....[33]....
        /*0668*/ 	.word	0xffffffff


	//   ....[34]....
        /*066c*/ 	.word	0xffffffff


	//   ....[35]....
        /*0670*/ 	.word	0xffffffff


	//   ....[36]....
        /*0674*/ 	.word	0xffffffff


	//   ....[37]....
        /*0678*/ 	.word	0xffffffff


	//   ....[38]....
        /*067c*/ 	.word	0xffffffff


	//   ....[39]....
        /*0680*/ 	.word	0xffffffff


	//   ....[40]....
        /*0684*/ 	.word	0xffffffff


	//   ....[41]....
        /*0688*/ 	.word	0xffffffff


	//   ....[42]....
        /*068c*/ 	.word	0xffffffff


	//   ....[43]....
        /*0690*/ 	.word	0xffffffff


	//   ....[44]....
        /*0694*/ 	.word	0xffffffff


	//   ....[45]....
        /*0698*/ 	.word	0xffffffff


	//   ....[46]....
        /*069c*/ 	.word	0xffffffff


	//   ....[47]....
        /*06a0*/ 	.word	0xffffffff


	//   ....[48]....
        /*06a4*/ 	.word	0xffffffff


	//   ....[49]....
        /*06a8*/ 	.word	0xffffffff


	//   ....[50]....
        /*06ac*/ 	.word	0xffffffff


	//   ....[51]....
        /*06b0*/ 	.word	0xffffffff


	//   ....[52]....
        /*06b4*/ 	.word	0xffffffff


	//   ....[53]....
        /*06b8*/ 	.word	0xffffffff


	//   ....[54]....
        /*06bc*/ 	.word	0xffffffff


	//   ....[55]....
        /*06c0*/ 	.word	0xffffffff


	//   ....[56]....
        /*06c4*/ 	.word	0xffffffff


	//   ....[57]....
        /*06c8*/ 	.word	0xffffffff


	//   ....[58]....
        /*06cc*/ 	.word	0xffffffff


	//   ....[59]....
        /*06d0*/ 	.word	0xffffffff


	//   ....[60]....
        /*06d4*/ 	.word	0xffffffff


	//   ....[61]....
        /*06d8*/ 	.word	0xffffffff


	//   ....[62]....
        /*06dc*/ 	.word	0xffffffff


	//   ....[63]....
        /*06e0*/ 	.word	0xffffffff


	//   ....[64]....
        /*06e4*/ 	.word	0xffffffff


	//   ....[65]....
        /*06e8*/ 	.word	0xffffffff


	//   ....[66]....
        /*06ec*/ 	.word	0xffffffff


	//   ....[67]....
        /*06f0*/ 	.word	0xffffffff


	//   ....[68]....
        /*06f4*/ 	.word	0xffffffff


	//   ....[69]....
        /*06f8*/ 	.word	0xffffffff


	//   ....[70]....
        /*06fc*/ 	.word	0xffffffff


	//   ....[71]....
        /*0700*/ 	.word	0xffffffff


	//   ....[72]....
        /*0704*/ 	.word	0xffffffff


	//   ....[73]....
        /*0708*/ 	.word	0xffffffff


	//   ....[74]....
        /*070c*/ 	.word	0xffffffff


	//   ....[75]....
        /*0710*/ 	.word	0xffffffff


	//   ....[76]....
        /*0714*/ 	.word	0xffffffff


	//   ....[77]....
        /*0718*/ 	.word	0xffffffff


	//   ....[78]....
        /*071c*/ 	.word	0xffffffff


	//   ....[79]....
        /*0720*/ 	.word	0xffffffff


	//   ....[80]....
        /*0724*/ 	.word	0xffffffff


	//   ....[81]....
        /*0728*/ 	.word	0xffffffff


	//   ....[82]....
        /*072c*/ 	.word	0xffffffff


	//   ....[83]....
        /*0730*/ 	.word	0xffffffff


	//   ....[84]....
        /*0734*/ 	.word	0xffffffff


	//   ....[85]....
        /*0738*/ 	.word	0xffffffff


	//   ....[86]....
        /*073c*/ 	.word	0xffffffff


	//   ....[87]....
        /*0740*/ 	.word	0xffffffff


	//   ....[88]....
        /*0744*/ 	.word	0xffffffff


	//   ....[89]....
        /*0748*/ 	.word	0xffffffff


	//   ....[90]....
        /*074c*/ 	.word	0xffffffff


	//   ....[91]....
        /*0750*/ 	.word	0xffffffff


	//   ....[92]....
        /*0754*/ 	.word	0xffffffff


	//   ....[93]....
        /*0758*/ 	.word	0xffffffff


	//   ....[94]....
        /*075c*/ 	.word	0x0500000f


	//   ....[95]....
        /*0760*/ 	.word	0x0500000f


	//   ....[96]....
        /*0764*/ 	.word	0x0500000f


	//   ....[97]....
        /*0768*/ 	.word	0x0500000f


	//   ....[98]....
        /*076c*/ 	.word	0x0500000f


	//   ....[99]....
        /*0770*/ 	.word	0x0500000f


	//   ....[100]....
        /*0774*/ 	.word	0x0500000f


	//   ....[101]....
        /*0778*/ 	.word	0x0500000f


	//   ....[102]....
        /*077c*/ 	.word	0x0500000f


	//   ....[103]....
        /*0780*/ 	.word	0x0500000f


	//   ....[104]....
        /*0784*/ 	.word	0x0500000f


	//   ....[105]....
        /*0788*/ 	.word	0x0500000f


	//   ....[106]....
        /*078c*/ 	.word	0x0500000f


	//   ....[107]....
        /*0790*/ 	.word	0x0500000f


	//   ....[108]....
        /*0794*/ 	.word	0x0500000f


	//   ....[109]....
        /*0798*/ 	.word	0x0500000f


	//   ....[110]....
        /*079c*/ 	.word	0x0500000f


	//   ....[111]....
        /*07a0*/ 	.word	0x0500000f


	//   ....[112]....
        /*07a4*/ 	.word	0x0500000f


	//   ....[113]....
        /*07a8*/ 	.word	0x0500000f


	//   ....[114]....
        /*07ac*/ 	.word	0x0500000f


	//   ....[115]....
        /*07b0*/ 	.word	0x0500000f


	//   ....[116]....
        /*07b4*/ 	.word	0x0500000f


	//   ....[117]....
        /*07b8*/ 	.word	0x0500000f


	//   ....[118]....
        /*07bc*/ 	.word	0x0500000f


	//   ....[119]....
        /*07c0*/ 	.word	0x0500000f


	//   ....[120]....
        /*07c4*/ 	.word	0x0500000f


	//   ....[121]....
        /*07c8*/ 	.word	0x0500000f


	//   ....[122]....
        /*07cc*/ 	.word	0x0500000f


	//   ....[123]....
        /*07d0*/ 	.word	0x0500000f


	//   ....[124]....
        /*07d4*/ 	.word	0x0500000f


	//   ....[125]....
        /*07d8*/ 	.word	0x0500000f


	//   ....[126]....
        /*07dc*/ 	.word	0x0500000f


	//   ....[127]....
        /*07e0*/ 	.word	0x0500000f


	//   ....[128]....
        /*07e4*/ 	.word	0x0500000f


	//   ....[129]....
        /*07e8*/ 	.word	0x0500000f


	//   ....[130]....
        /*07ec*/ 	.word	0x0500000f


	//----- nvinfo : EIATTR_COOP_GROUP_INSTR_OFFSETS
	.align		4
.L_681:
        /*07f0*/ 	.byte	0x04, 0x28
        /*07f2*/ 	.short	(.L_683 - .L_682)


	//   ....[0]....
.L_682:
        /*07f4*/ 	.word	0x00000060


	//   ....[1]....
        /*07f8*/ 	.word	0x00000180


	//   ....[2]....
        /*07fc*/ 	.word	0x00000250


	//   ....[3]....
        /*0800*/ 	.word	0x000003d0


	//   ....[4]....
        /*0804*/ 	.word	0x00000530


	//   ....[5]....
        /*0808*/ 	.word	0x00000650


	//   ....[6]....
        /*080c*/ 	.word	0x000007b0


	//   ....[7]....
        /*0810*/ 	.word	0x000050a0


	//   ....[8]....
        /*0814*/ 	.word	0x00007220


	//   ....[9]....
        /*0818*/ 	.word	0x000077e0


	//   ....[10]....
        /*081c*/ 	.word	0x000077f0


	//   ....[11]....
        /*0820*/ 	.word	0x00007800


	//   ....[12]....
        /*0824*/ 	.word	0x00007810


	//   ....[13]....
        /*0828*/ 	.word	0x000087e0


	//   ....[14]....
        /*082c*/ 	.word	0x000087f0


	//   ....[15]....
        /*0830*/ 	.word	0x00008800


	//   ....[16]....
        /*0834*/ 	.word	0x00008810


	//   ....[17]....
        /*0838*/ 	.word	0x0000a3c0


	//   ....[18]....
        /*083c*/ 	.word	0x0000a4c0


	//   ....[19]....
        /*0840*/ 	.word	0x0000a5a0


	//   ....[20]....
        /*0844*/ 	.word	0x0000a6c0


	//   ....[21]....
        /*0848*/ 	.word	0x0000b0c0


	//   ....[22]....
        /*084c*/ 	.word	0x0000b8d0


	//   ....[23]....
        /*0850*/ 	.word	0x0000b930


	//   ....[24]....
        /*0854*/ 	.word	0x0000c190


	//   ....[25]....
        /*0858*/ 	.word	0x0000c1f0


	//   ....[26]....
        /*085c*/ 	.word	0x0000cf20


	//   ....[27]....
        /*0860*/ 	.word	0x0000cf70


	//   ....[28]....
        /*0864*/ 	.word	0x0000cfd0


	//   ....[29]....
        /*0868*/ 	.word	0x0000d060


	//   ....[30]....
        /*086c*/ 	.word	0x0000d220


	//   ....[31]....
        /*0870*/ 	.word	0x0000e760


	//   ....[32]....
        /*0874*/ 	.word	0x0000eb00


	//   ....[33]....
        /*0878*/ 	.word	0x0000eb10


	//   ....[34]....
        /*087c*/ 	.word	0x0000eb20


	//   ....[35]....
        /*0880*/ 	.word	0x0000eb30


	//   ....[36]....
        /*0884*/ 	.word	0x0000f7b0


	//   ....[37]....
        /*0888*/ 	.word	0x0000f7d0


	//   ....[38]....
        /*088c*/ 	.word	0x0000fa60


	//   ....[39]....
        /*0890*/ 	.word	0x0000fa80


	//   ....[40]....
        /*0894*/ 	.word	0x000102e0


	//   ....[41]....
        /*0898*/ 	.word	0x00010320


	//   ....[42]....
        /*089c*/ 	.word	0x00010b90


	//   ....[43]....
        /*08a0*/ 	.word	0x00010bb0


	//   ....[44]....
        /*08a4*/ 	.word	0x00011ea0


	//   ....[45]....
        /*08a8*/ 	.word	0x00011eb0


	//   ....[46]....
        /*08ac*/ 	.word	0x000120e0


	//   ....[47]....
        /*08b0*/ 	.word	0x00012100


	//   ....[48]....
        /*08b4*/ 	.word	0x000123b0


	//   ....[49]....
        /*08b8*/ 	.word	0x000125e0


	//   ....[50]....
        /*08bc*/ 	.word	0x00012610


	//   ....[51]....
        /*08c0*/ 	.word	0x00012640


	//   ....[52]....
        /*08c4*/ 	.word	0x00012670


	//   ....[53]....
        /*08c8*/ 	.word	0x000126a0


	//   ....[54]....
        /*08cc*/ 	.word	0x000126d0


	//   ....[55]....
        /*08d0*/ 	.word	0x00012870


	//   ....[56]....
        /*08d4*/ 	.word	0x000128a0


	//   ....[57]....
        /*08d8*/ 	.word	0x000128d0


	//   ....[58]....
        /*08dc*/ 	.word	0x00012900


	//   ....[59]....
        /*08e0*/ 	.word	0x00012930


	//   ....[60]....
        /*08e4*/ 	.word	0x00012960


	//   ....[61]....
        /*08e8*/ 	.word	0x000129f0


	//   ....[62]....
        /*08ec*/ 	.word	0x00012a20


	//   ....[63]....
        /*08f0*/ 	.word	0x00012a30


	//   ....[64]....
        /*08f4*/ 	.word	0x00012ae0


	//   ....[65]....
        /*08f8*/ 	.word	0x00013ae0


	//   ....[66]....
        /*08fc*/ 	.word	0x00015e10


	//   ....[67]....
        /*0900*/ 	.word	0x00016920


	//   ....[68]....
        /*0904*/ 	.word	0x00016930


	//   ....[69]....
        /*0908*/ 	.word	0x000169d0


	//   ....[70]....
        /*090c*/ 	.word	0x000169e0


	//   ....[71]....
        /*0910*/ 	.word	0x00016a60


	//   ....[72]....
        /*0914*/ 	.word	0x00016a70


	//   ....[73]....
        /*0918*/ 	.word	0x00016ac0


	//   ....[74]....
        /*091c*/ 	.word	0x00016ae0


	//   ....[75]....
        /*0920*/ 	.word	0x0001a4c0


	//   ....[76]....
        /*0924*/ 	.word	0x0001a540


	//   ....[77]....
        /*0928*/ 	.word	0x0001a570


	//   ....[78]....
        /*092c*/ 	.word	0x0001a580


	//   ....[79]....
        /*0930*/ 	.word	0x0001a5b0


	//   ....[80]....
        /*0934*/ 	.word	0x0001a5e0


	//   ....[81]....
        /*0938*/ 	.word	0x0001a610


	//   ....[82]....
        /*093c*/ 	.word	0x0001a640


	//   ....[83]....
        /*0940*/ 	.word	0x0001a810


	//   ....[84]....
        /*0944*/ 	.word	0x0001a840


	//   ....[85]....
        /*0948*/ 	.word	0x0001a870


	//   ....[86]....
        /*094c*/ 	.word	0x0001a8a0


	//   ....[87]....
        /*0950*/ 	.word	0x0001a8d0


	//   ....[88]....
        /*0954*/ 	.word	0x0001a900


	//   ....[89]....
        /*0958*/ 	.word	0x0001a9c0


	//   ....[90]....
        /*095c*/ 	.word	0x0001a9e0


	//   ....[91]....
        /*0960*/ 	.word	0x0001a9f0


	//   ....[92]....
        /*0964*/ 	.word	0x0001aa50


	//   ....[93]....
        /*0968*/ 	.word	0x0001b170


	//   ....[94]....
        /*096c*/ 	.word	0x0001b630


	//   ....[95]....
        /*0970*/ 	.word	0x0001b6c0


	//   ....[96]....
        /*0974*/ 	.word	0x0001b710


	//   ....[97]....
        /*0978*/ 	.word	0x0001b760


	//   ....[98]....
        /*097c*/ 	.word	0x0001b850


	//   ....[99]....
        /*0980*/ 	.word	0x0001b8e0


	//   ....[100]....
        /*0984*/ 	.word	0x0001b930


	//   ....[101]....
        /*0988*/ 	.word	0x0001b980


	//   ....[102]....
        /*098c*/ 	.word	0x0001bbf0


	//   ....[103]....
        /*0990*/ 	.word	0x0001bed0


	//   ....[104]....
        /*0994*/ 	.word	0x0001c0b0


	//   ....[105]....
        /*0998*/ 	.word	0x0001c100


	//   ....[106]....
        /*099c*/ 	.word	0x0001c160


	//   ....[107]....
        /*09a0*/ 	.word	0x0001c250


	//   ....[108]....
        /*09a4*/ 	.word	0x0001c2b0


	//   ....[109]....
        /*09a8*/ 	.word	0x0001c3a0


	//   ....[110]....
        /*09ac*/ 	.word	0x0001c400


	//   ....[111]....
        /*09b0*/ 	.word	0x0001c4d0


	//   ....[112]....
        /*09b4*/ 	.word	0x0001c800


	//   ....[113]....
        /*09b8*/ 	.word	0x0001c8a0


	//   ....[114]....
        /*09bc*/ 	.word	0x0001ca40


	//   ....[115]....
        /*09c0*/ 	.word	0x0001cac0


	//   ....[116]....
        /*09c4*/ 	.word	0x0001cb40


	//   ....[117]....
        /*09c8*/ 	.word	0x0001cbc0


	//   ....[118]....
        /*09cc*/ 	.word	0x0001cc40


	//   ....[119]....
        /*09d0*/ 	.word	0x0001ccd0


	//   ....[120]....
        /*09d4*/ 	.word	0x0001cd70


	//   ....[121]....
        /*09d8*/ 	.word	0x0001ce20


	//   ....[122]....
        /*09dc*/ 	.word	0x0001cea0


	//   ....[123]....
        /*09e0*/ 	.word	0x0001cf20


	//   ....[124]....
        /*09e4*/ 	.word	0x0001cfa0


	//   ....[125]....
        /*09e8*/ 	.word	0x0001d030


	//   ....[126]....
        /*09ec*/ 	.word	0x0001d0b0


	//   ....[127]....
        /*09f0*/ 	.word	0x0001d150


	//   ....[128]....
        /*09f4*/ 	.word	0x0001d1a0


	//   ....[129]....
        /*09f8*/ 	.word	0x0001d230


	//   ....[130]....
        /*09fc*/ 	.word	0x0001d360


	//----- nvinfo : EIATTR_REG_RECONFIG
	.align		4
.L_683:
        /*0a00*/ 	.byte	0x01, 0x54
	.zero		2


	//----- nvinfo : EIATTR_SYSCALL_OFFSETS
	.align		4
        /*0a04*/ 	.byte	0x04, 0x46
        /*0a06*/ 	.short	(.L_685 - .L_684)


	//   ....[0]....
.L_684:
        /*0a08*/ 	.word	0x00002010


	//   ....[1]....
        /*0a0c*/ 	.word	0x00002160


	//   ....[2]....
        /*0a10*/ 	.word	0x000073c0


	//   ....[3]....
        /*0a14*/ 	.word	0x00007740


	//   ....[4]....
        /*0a18*/ 	.word	0x00015a30


	//   ....[5]....
        /*0a1c*/ 	.word	0x00015b80


	//   ....[6]....
        /*0a20*/ 	.word	0x00015c80


	//   ....[7]....
        /*0a24*/ 	.word	0x00016540


	//----- nvinfo : EIATTR_MBARRIER_INSTR_OFFSETS
	.align		4
.L_685:
        /*0a28*/ 	.byte	0x04, 0x39
        /*0a2a*/ 	.short	(.L_687 - .L_686)


	//   ....[0]....
.L_686:
        /*0a2c*/ 	.word	0x000002b0
        /*0a30*/ 	.word	0x000000ff
        /*0a34*/ 	.word	0x00028c00
        /*0a38*/ 	.short	0x0100
        /*0a3a*/ 	.byte	0x08
	.zero		1


	//   ....[1]....
        /*0a3c*/ 	.word	0x000002d0
        /*0a40*/ 	.word	0x000000ff
        /*0a44*/ 	.word	0x00028c20
        /*0a48*/ 	.short	0x0100
        /*0a4a*/ 	.byte	0x08
	.zero		1


	//   ....[2]....
        /*0a4c*/ 	.word	0x00000380
        /*0a50*/ 	.word	0x000000ff
        /*0a54*/ 	.word	0x00028c30
        /*0a58*/ 	.short	0x0100
        /*0a5a*/ 	.byte	0x06
	.zero		1


	//   ....[3]....
        /*0a5c*/ 	.word	0x00000390
        /*0a60*/ 	.word	0x000000ff
        /*0a64*/ 	.word	0x00028c40
        /*0a68*/ 	.short	0x0100
        /*0a6a*/ 	.byte	0x06
	.zero		1


	//   ....[4]....
        /*0a6c*/ 	.word	0x000003a0
        /*0a70*/ 	.word	0x000000ff
        /*0a74*/ 	.word	0x00028c38
        /*0a78*/ 	.short	0x0100
        /*0a7a*/ 	.byte	0x06
	.zero		1


	//   ....[5]....
        /*0a7c*/ 	.word	0x000003b0
        /*0a80*/ 	.word	0x000000ff
        /*0a84*/ 	.word	0x00028c48
        /*0a88*/ 	.short	0x0100
        /*0a8a*/ 	.byte	0x06
	.zero		1


	//   ....[6]....
        /*0a8c*/ 	.word	0x000004e0
        /*0a90*/ 	.word	0x000000ff
        /*0a94*/ 	.word	0x00028c50
        /*0a98*/ 	.short	0x0100
        /*0a9a*/ 	.byte	0x08
	.zero		1


	//   ....[7]....
        /*0a9c*/ 	.word	0x000004f0
        /*0aa0*/ 	.word	0x000000ff
        /*0aa4*/ 	.word	0x00028c60
        /*0aa8*/ 	.short	0x0100
        /*0aaa*/ 	.byte	0x08
	.zero		1


	//   ....[8]....
        /*0aac*/ 	.word	0x00000500
        /*0ab0*/ 	.word	0x000000ff
        /*0ab4*/ 	.word	0x00028c58
        /*0ab8*/ 	.short	0x0100
        /*0aba*/ 	.byte	0x08
	.zero		1


	//   ....[9]....
        /*0abc*/ 	.word	0x00000510
        /*0ac0*/ 	.word	0x000000ff
        /*0ac4*/ 	.word	0x00028c68
        /*0ac8*/ 	.short	0x0100
        /*0aca*/ 	.byte	0x08
	.zero		1


	//   ....[10]....
        /*0acc*/ 	.word	0x00000600
        /*0ad0*/ 	.word	0x000000ff
        /*0ad4*/ 	.word	0x00028c70
        /*0ad8*/ 	.short	0x0100
        /*0ada*/ 	.byte	0x06
	.zero		1


	//   ....[11]....
        /*0adc*/ 	.word	0x00000610
        /*0ae0*/ 	.word	0x000000ff
        /*0ae4*/ 	.word	0x00028c80
        /*0ae8*/ 	.short	0x0100
        /*0aea*/ 	.byte	0x06
	.zero		1


	//   ....[12]....
        /*0aec*/ 	.word	0x00000620
        /*0af0*/ 	.word	0x000000ff
        /*0af4*/ 	.word	0x00028c78
        /*0af8*/ 	.short	0x0100
        /*0afa*/ 	.byte	0x06
	.zero		1


	//   ....[13]....
        /*0afc*/ 	.word	0x00000630
        /*0b00*/ 	.word	0x000000ff
        /*0b04*/ 	.word	0x00028c88
        /*0b08*/ 	.short	0x0100
        /*0b0a*/ 	.byte	0x06
	.zero		1


	//   ....[14]....
        /*0b0c*/ 	.word	0x00000760
        /*0b10*/ 	.word	0x000000ff
        /*0b14*/ 	.word	0x00028c90
        /*0b18*/ 	.short	0x0100
        /*0b1a*/ 	.byte	0x08
	.zero		1


	//   ....[15]....
        /*0b1c*/ 	.word	0x00000770
        /*0b20*/ 	.word	0x000000ff
        /*0b24*/ 	.word	0x00028ca0
        /*0b28*/ 	.short	0x0100
        /*0b2a*/ 	.byte	0x08
	.zero		1


	//   ....[16]....
        /*0b2c*/ 	.word	0x00000780
        /*0b30*/ 	.word	0x000000ff
        /*0b34*/ 	.word	0x00028c98
        /*0b38*/ 	.short	0x0100
        /*0b3a*/ 	.byte	0x08
	.zero		1


	//   ....[17]....
        /*0b3c*/ 	.word	0x00000790
        /*0b40*/ 	.word	0x000000ff
        /*0b44*/ 	.word	0x00028ca8
        /*0b48*/ 	.short	0x0100
        /*0b4a*/ 	.byte	0x08
	.zero		1


	//   ....[18]....
        /*0b4c*/ 	.word	0x000008c0
        /*0b50*/ 	.word	0x000000ff
        /*0b54*/ 	.word	0x00028cb0
        /*0b58*/ 	.short	0x0100
        /*0b5a*/ 	.byte	0x08
	.zero		1


	//   ....[19]....
        /*0b5c*/ 	.word	0x000008d0
        /*0b60*/ 	.word	0x000000ff
        /*0b64*/ 	.word	0x00028cc0
        /*0b68*/ 	.short	0x0100
        /*0b6a*/ 	.byte	0x08
	.zero		1


	//   ....[20]....
        /*0b6c*/ 	.word	0x000008e0
        /*0b70*/ 	.word	0x000000ff
        /*0b74*/ 	.word	0x00028cb8
        /*0b78*/ 	.short	0x0100
        /*0b7a*/ 	.byte	0x08
	.zero		1


	//   ....[21]....
        /*0b7c*/ 	.word	0x000008f0
        /*0b80*/ 	.word	0x000000ff
        /*0b84*/ 	.word	0x00028cc8
        /*0b88*/ 	.short	0x0100
        /*0b8a*/ 	.byte	0x08
	.zero		1


	//   ....[22]....
        /*0b8c*/ 	.word	0x00002d10
        /*0b90*/ 	.word	0x00000049
        /*0b94*/ 	.word	0x00028c90
        /*0b98*/ 	.short	0x010a
        /*0b9a*/ 	.byte	0x3f
	.zero		1


	//   ....[23]....
        /*0b9c*/ 	.word	0x00003780
        /*0ba0*/ 	.word	0x00000049
        /*0ba4*/ 	.word	0x00028c90
        /*0ba8*/ 	.short	0x010a
        /*0baa*/ 	.byte	0x3f
	.zero		1


	//   ....[24]....
        /*0bac*/ 	.word	0x00004090
        /*0bb0*/ 	.word	0x00000049
        /*0bb4*/ 	.word	0x00028c90
        /*0bb8*/ 	.short	0x010a
        /*0bba*/ 	.byte	0x3f
	.zero		1


	//   ....[25]....
        /*0bbc*/ 	.word	0x00004290
        /*0bc0*/ 	.word	0x00000004
        /*0bc4*/ 	.word	0x00000000
        /*0bc8*/ 	.short	0x0101
        /*0bca*/ 	.byte	0x3f
	.zero		1


	//   ....[26]....
        /*0bcc*/ 	.word	0x000042d0
        /*0bd0*/ 	.word	0x00000049
        /*0bd4*/ 	.word	0x00028cb0
        /*0bd8*/ 	.short	0x010a
        /*0bda*/ 	.byte	0x3f
	.zero		1


	//   ....[27]....
        /*0bdc*/ 	.word	0x00004930
        /*0be0*/ 	.word	0x00000049
        /*0be4*/ 	.word	0x00000000
        /*0be8*/ 	.short	0x0101
        /*0bea*/ 	.byte	0x3f
	.zero		1


	//   ....[28]....
        /*0bec*/ 	.word	0x00005190
        /*0bf0*/ 	.word	0x00000005
        /*0bf4*/ 	.word	0x00028c50
        /*0bf8*/ 	.short	0x010a
        /*0bfa*/ 	.byte	0x3f
	.zero		1


	//   ....[29]....
        /*0bfc*/ 	.word	0x00005550
        /*0c00*/ 	.word	0x00000005
        /*0c04*/ 	.word	0x00000000
        /*0c08*/ 	.short	0x0101
        /*0c0a*/ 	.byte	0x3f
	.zero		1


	//   ....[30]....
        /*0c0c*/ 	.word	0x00005ec0
        /*0c10*/ 	.word	0x00000004
        /*0c14*/ 	.word	0x00028c50
        /*0c18*/ 	.short	0x010a
        /*0c1a*/ 	.byte	0x3f
	.zero		1


	//   ....[31]....
        /*0c1c*/ 	.word	0x00005f10
        /*0c20*/ 	.word	0x00000004
        /*0c24*/ 	.word	0x00028c50
        /*0c28*/ 	.short	0x010a
        /*0c2a*/ 	.byte	0x3f
	.zero		1


	//   ....[32]....
        /*0c2c*/ 	.word	0x00006260
        /*0c30*/ 	.word	0x00000004
        /*0c34*/ 	.word	0x00000000
        /*0c38*/ 	.short	0x0101
        /*0c3a*/ 	.byte	0x3f
	.zero		1


	//   ....[33]....
        /*0c3c*/ 	.word	0x00007450
        /*0c40*/ 	.word	0x00000002
        /*0c44*/ 	.word	0x00028c00
        /*0c48*/ 	.short	0x010a
        /*0c4a*/ 	.byte	0x3f
	.zero		1


	//   ....[34]....
        /*0c4c*/ 	.word	0x000074a0
        /*0c50*/ 	.word	0x00000002
        /*0c54*/ 	.word	0x00028c00
        /*0c58*/ 	.short	0x010a
        /*0c5a*/ 	.byte	0x3f
	.zero		1


	//   ....[35]....
        /*0c5c*/ 	.word	0x00007a80
        /*0c60*/ 	.word	0x00000002
        /*0c64*/ 	.word	0x00028c00
        /*0c68*/ 	.short	0x010a
        /*0c6a*/ 	.byte	0x3f
	.zero		1


	//   ....[36]....
        /*0c6c*/ 	.word	0x000089c0
        /*0c70*/ 	.word	0x00000002
        /*0c74*/ 	.word	0x00028c00
        /*0c78*/ 	.short	0x010a
        /*0c7a*/ 	.byte	0x3f
	.zero		1


	//   ....[37]....
        /*0c7c*/ 	.word	0x00009800
        /*0c80*/ 	.word	0x0000000c
        /*0c84*/ 	.word	0x00028c30
        /*0c88*/ 	.short	0x010a
        /*0c8a*/ 	.byte	0x3f
	.zero		1


	//   ....[38]....
        /*0c8c*/ 	.word	0x000098b0
        /*0c90*/ 	.word	0x0000000c
        /*0c94*/ 	.word	0x00028c30
        /*0c98*/ 	.short	0x010a
        /*0c9a*/ 	.byte	0x3f
	.zero		1


	//   ....[39]....
        /*0c9c*/ 	.word	0x0000a9c0
        /*0ca0*/ 	.word	0x00000003
        /*0ca4*/ 	.word	0x00000000
        /*0ca8*/ 	.short	0x0101
        /*0caa*/ 	.byte	0x3f
	.zero		1


	//   ....[40]....
        /*0cac*/ 	.word	0x0000ad70
        /*0cb0*/ 	.word	0x0000000c
        /*0cb4*/ 	.word	0x00028c50
        /*0cb8*/ 	.short	0x010a
        /*0cba*/ 	.byte	0x3f
	.zero		1


	//   ....[41]....
        /*0cbc*/ 	.word	0x0000ae10
        /*0cc0*/ 	.word	0x0000000c
        /*0cc4*/ 	.word	0x00028c50
        /*0cc8*/ 	.short	0x010a
        /*0cca*/ 	.byte	0x3f
	.zero		1


	//   ....[42]....
        /*0ccc*/ 	.word	0x0000b0e0
        /*0cd0*/ 	.word	0x0000000c
        /*0cd4*/ 	.word	0x00000000
        /*0cd8*/ 	.short	0x0101
        /*0cda*/ 	.byte	0x3f
	.zero		1


	//   ....[43]....
        /*0cdc*/ 	.word	0x0000b200
        /*0ce0*/ 	.word	0x000000da
        /*0ce4*/ 	.word	0x00028c30
        /*0ce8*/ 	.short	0x010a
        /*0cea*/ 	.byte	0x3f
	.zero		1


	//   ....[44]....
        /*0cec*/ 	.word	0x0000b2b0
        /*0cf0*/ 	.word	0x000000da
        /*0cf4*/ 	.word	0x00028c30
        /*0cf8*/ 	.short	0x010a
        /*0cfa*/ 	.byte	0x3f
	.zero		1


	//   ....[45]....
        /*0cfc*/ 	.word	0x0000bca0
        /*0d00*/ 	.word	0x000000a7
        /*0d04*/ 	.word	0x00000000
        /*0d08*/ 	.short	0x0101
        /*0d0a*/ 	.byte	0x3f
	.zero		1


	//   ....[46]....
        /*0d0c*/ 	.word	0x0000cc00
        /*0d10*/ 	.word	0x000000da
        /*0d14*/ 	.word	0x00028c50
        /*0d18*/ 	.short	0x010a
        /*0d1a*/ 	.byte	0x3f
	.zero		1


	//   ....[47]....
        /*0d1c*/ 	.word	0x0000cc50
        /*0d20*/ 	.word	0x000000da
        /*0d24*/ 	.word	0x00028c50
        /*0d28*/ 	.short	0x010a
        /*0d2a*/ 	.byte	0x3f
	.zero		1


	//   ....[48]....
        /*0d2c*/ 	.word	0x0000cf40
        /*0d30*/ 	.word	0x000000da
        /*0d34*/ 	.word	0x00000000
        /*0d38*/ 	.short	0x0101
        /*0d3a*/ 	.byte	0x3f
	.zero		1


	//   ....[49]....
        /*0d3c*/ 	.word	0x0000f780
        /*0d40*/ 	.word	0x00000004
        /*0d44*/ 	.word	0x00000000
        /*0d48*/ 	.short	0x0101
        /*0d4a*/ 	.byte	0x3f
	.zero		1


	//   ....[50]....
        /*0d4c*/ 	.word	0x00010340
        /*0d50*/ 	.word	0x00000004
        /*0d54*/ 	.word	0x00000000
        /*0d58*/ 	.short	0x0101
        /*0d5a*/ 	.byte	0x3f
	.zero		1


	//   ....[51]....
        /*0d5c*/ 	.word	0x00013bc0
        /*0d60*/ 	.word	0x00000012
        /*0d64*/ 	.word	0x00028c20
        /*0d68*/ 	.short	0x010a
        /*0d6a*/ 	.byte	0x3f
	.zero		1


	//   ....[52]....
        /*0d6c*/ 	.word	0x00013c90
        /*0d70*/ 	.word	0x00000005
        /*0d74*/ 	.word	0x00028ca0
        /*0d78*/ 	.short	0x010a
        /*0d7a*/ 	.byte	0x3f
	.zero		1


	//   ....[53]....
        /*0d7c*/ 	.word	0x00013ed0
        /*0d80*/ 	.word	0x00000005
        /*0d84*/ 	.word	0x00028cc0
        /*0d88*/ 	.short	0x010a
        /*0d8a*/ 	.byte	0x3f
	.zero		1


	//   ....[54]....
        /*0d8c*/ 	.word	0x00014930
        /*0d90*/ 	.word	0x00000005
        /*0d94*/ 	.word	0x00028ca0
        /*0d98*/ 	.short	0x010a
        /*0d9a*/ 	.byte	0x3f
	.zero		1


	//   ....[55]....
        /*0d9c*/ 	.word	0x00014b60
        /*0da0*/ 	.word	0x00000005
        /*0da4*/ 	.word	0x00028cc0
        /*0da8*/ 	.short	0x010a
        /*0daa*/ 	.byte	0x3f
	.zero		1


	//   ....[56]....
        /*0dac*/ 	.word	0x00016080
        /*0db0*/ 	.word	0x00000000
        /*0db4*/ 	.word	0x00028c40
        /*0db8*/ 	.short	0x010a
        /*0dba*/ 	.byte	0x3f
	.zero		1


	//   ....[57]....
        /*0dbc*/ 	.word	0x00016b80
        /*0dc0*/ 	.word	0x00000012
        /*0dc4*/ 	.word	0x00028c00
        /*0dc8*/ 	.short	0x0107
        /*0dca*/ 	.byte	0x3f
	.zero		1


	//   ....[58]....
        /*0dcc*/ 	.word	0x00016c70
        /*0dd0*/ 	.word	0x00000012
        /*0dd4*/ 	.word	0x00028c00
        /*0dd8*/ 	.short	0x0101
        /*0dda*/ 	.byte	0x3f
	.zero		1


	//   ....[59]....
        /*0ddc*/ 	.word	0x00016c90
        /*0de0*/ 	.word	0x00000012
        /*0de4*/ 	.word	0x00028c20
        /*0de8*/ 	.short	0x010a
        /*0dea*/ 	.byte	0x3f
	.zero		1


	//   ....[60]....
        /*0dec*/ 	.word	0x00016d70
        /*0df0*/ 	.word	0x00000000
        /*0df4*/ 	.word	0x00028c60
        /*0df8*/ 	.short	0x010a
        /*0dfa*/ 	.byte	0x3f
	.zero		1


	//   ....[61]....
        /*0dfc*/ 	.word	0x000179e0
        /*0e00*/ 	.word	0x00000002
        /*0e04*/ 	.word	0x00028c40
        /*0e08*/ 	.short	0x010a
        /*0e0a*/ 	.byte	0x3f
	.zero		1


	//   ....[62]....
        /*0e0c*/ 	.word	0x00017c30
        /*0e10*/ 	.word	0x00000002
        /*0e14*/ 	.word	0x00028c60
        /*0e18*/ 	.short	0x010a
        /*0e1a*/ 	.byte	0x3f
	.zero		1


	//   ....[63]....
        /*0e1c*/ 	.word	0x000187e0
        /*0e20*/ 	.word	0x00000002
        /*0e24*/ 	.word	0x00028c40
        /*0e28*/ 	.short	0x010a
        /*0e2a*/ 	.byte	0x3f
	.zero		1


	//   ....[64]....
        /*0e2c*/ 	.word	0x00018a30
        /*0e30*/ 	.word	0x00000002
        /*0e34*/ 	.word	0x00028c60
        /*0e38*/ 	.short	0x010a
        /*0e3a*/ 	.byte	0x3f
	.zero		1


	//   ....[65]....
        /*0e3c*/ 	.word	0x00019570
        /*0e40*/ 	.word	0x00000003
        /*0e44*/ 	.word	0x00028c40
        /*0e48*/ 	.short	0x010a
        /*0e4a*/ 	.byte	0x3f
	.zero		1


	//   ....[66]....
        /*0e4c*/ 	.word	0x000197c0
        /*0e50*/ 	.word	0x00000003
        /*0e54*/ 	.word	0x00028c60
        /*0e58*/ 	.short	0x010a
        /*0e5a*/ 	.byte	0x3f
	.zero		1


	//   ....[67]....
        /*0e5c*/ 	.word	0x0001b0f0
        /*0e60*/ 	.word	0x00000000
        /*0e64*/ 	.word	0x00028c20
        /*0e68*/ 	.short	0x010a
        /*0e6a*/ 	.byte	0x3f
	.zero		1


	//   ....[68]....
        /*0e6c*/ 	.word	0x0001b2d0
        /*0e70*/ 	.word	0x00000006
        /*0e74*/ 	.word	0x00000000
        /*0e78*/ 	.short	0x010a
        /*0e7a*/ 	.byte	0x3f
	.zero		1


	//   ....[69]....
        /*0e7c*/ 	.word	0x0001b300
        /*0e80*/ 	.word	0x00000007
        /*0e84*/ 	.word	0x00000000
        /*0e88*/ 	.short	0x010a
        /*0e8a*/ 	.byte	0x3f
	.zero		1


	//   ....[70]....
        /*0e8c*/ 	.word	0x0001b360
        /*0e90*/ 	.word	0x00000004
        /*0e94*/ 	.word	0x00000000
        /*0e98*/ 	.short	0x010a
        /*0e9a*/ 	.byte	0x3f
	.zero		1


	//   ....[71]....
        /*0e9c*/ 	.word	0x0001b390
        /*0ea0*/ 	.word	0x00000003
        /*0ea4*/ 	.word	0x00000000
        /*0ea8*/ 	.short	0x010a
        /*0eaa*/ 	.byte	0x3f
	.zero		1


	//   ....[72]....
        /*0eac*/ 	.word	0x0001b3f0
        /*0eb0*/ 	.word	0x00000049
        /*0eb4*/ 	.word	0x00028c90
        /*0eb8*/ 	.short	0x010a
        /*0eba*/ 	.byte	0x3f
	.zero		1


	//   ....[73]....
        /*0ebc*/ 	.word	0x0001b440
        /*0ec0*/ 	.word	0x00000049
        /*0ec4*/ 	.word	0x00028c90
        /*0ec8*/ 	.short	0x010a
        /*0eca*/ 	.byte	0x3f
	.zero		1


	//   ....[74]....
        /*0ecc*/ 	.word	0x0001b490
        /*0ed0*/ 	.word	0x00000049
        /*0ed4*/ 	.word	0x00028c90
        /*0ed8*/ 	.short	0x010a
        /*0eda*/ 	.byte	0x3f
	.zero		1


	//   ....[75]....
        /*0edc*/ 	.word	0x0001b4e0
        /*0ee0*/ 	.word	0x00000049
        /*0ee4*/ 	.word	0x00028cb0
        /*0ee8*/ 	.short	0x010a
        /*0eea*/ 	.byte	0x3f
	.zero		1


	//   ....[76]....
        /*0eec*/ 	.word	0x0001b530
        /*0ef0*/ 	.word	0x00000005
        /*0ef4*/ 	.word	0x00028c50
        /*0ef8*/ 	.short	0x010a
        /*0efa*/ 	.byte	0x3f
	.zero		1


	//   ....[77]....
        /*0efc*/ 	.word	0x0001b580
        /*0f00*/ 	.word	0x00000004
        /*0f04*/ 	.word	0x00028c50
        /*0f08*/ 	.short	0x010a
        /*0f0a*/ 	.byte	0x3f
	.zero		1


	//   ....[78]....
        /*0f0c*/ 	.word	0x0001b7a0
        /*0f10*/ 	.word	0x00000002
        /*0f14*/ 	.word	0x00028c00
        /*0f18*/ 	.short	0x010a
        /*0f1a*/ 	.byte	0x3f
	.zero		1


	//   ....[79]....
        /*0f1c*/ 	.word	0x0001b9d0
        /*0f20*/ 	.word	0x00000002
        /*0f24*/ 	.word	0x00028c00
        /*0f28*/ 	.short	0x010a
        /*0f2a*/ 	.byte	0x3f
	.zero		1


	//   ....[80]....
        /*0f2c*/ 	.word	0x0001ba20
        /*0f30*/ 	.word	0x0000000c
        /*0f34*/ 	.word	0x00028c30
        /*0f38*/ 	.short	0x010a
        /*0f3a*/ 	.byte	0x3f
	.zero		1


	//   ....[81]....
        /*0f3c*/ 	.word	0x0001ba70
        /*0f40*/ 	.word	0x0000000c
        /*0f44*/ 	.word	0x00028c50
        /*0f48*/ 	.short	0x010a
        /*0f4a*/ 	.byte	0x3f
	.zero		1


	//   ....[82]....
        /*0f4c*/ 	.word	0x0001bac0
        /*0f50*/ 	.word	0x000000da
        /*0f54*/ 	.word	0x00028c30
        /*0f58*/ 	.short	0x010a
        /*0f5a*/ 	.byte	0x3f
	.zero		1


	//   ....[83]....
        /*0f5c*/ 	.word	0x0001bb10
        /*0f60*/ 	.word	0x000000da
        /*0f64*/ 	.word	0x00028c50
        /*0f68*/ 	.short	0x010a
        /*0f6a*/ 	.byte	0x3f
	.zero		1


	//   ....[84]....
        /*0f6c*/ 	.word	0x0001bcb0
        /*0f70*/ 	.word	0x00000012
        /*0f74*/ 	.word	0x00028c20
        /*0f78*/ 	.short	0x010a
        /*0f7a*/ 	.byte	0x3f
	.zero		1


	//   ....[85]....
        /*0f7c*/ 	.word	0x0001bd00
        /*0f80*/ 	.word	0x00000005
        /*0f84*/ 	.word	0x00028ca0
        /*0f88*/ 	.short	0x010a
        /*0f8a*/ 	.byte	0x3f
	.zero		1


	//   ....[86]....
        /*0f8c*/ 	.word	0x0001bd50
        /*0f90*/ 	.word	0x00000005
        /*0f94*/ 	.word	0x00028cc0
        /*0f98*/ 	.short	0x010a
        /*0f9a*/ 	.byte	0x3f
	.zero		1


	//   ....[87]....
        /*0f9c*/ 	.word	0x0001bda0
        /*0fa0*/ 	.word	0x00000005
        /*0fa4*/ 	.word	0x00028ca0
        /*0fa8*/ 	.short	0x010a
        /*0faa*/ 	.byte	0x3f
	.zero		1


	//   ....[88]....
        /*0fac*/ 	.word	0x0001bdf0
        /*0fb0*/ 	.word	0x00000005
        /*0fb4*/ 	.word	0x00028cc0
        /*0fb8*/ 	.short	0x010a
        /*0fba*/ 	.byte	0x3f
	.zero		1


	//   ....[89]....
        /*0fbc*/ 	.word	0x0001bf90
        /*0fc0*/ 	.word	0x00000000
        /*0fc4*/ 	.word	0x00028c40
        /*0fc8*/ 	.short	0x010a
        /*0fca*/ 	.byte	0x3f
	.zero		1


	//   ....[90]....
        /*0fcc*/ 	.word	0x0001c510
        /*0fd0*/ 	.word	0x00000012
        /*0fd4*/ 	.word	0x00028c20
        /*0fd8*/ 	.short	0x010a
        /*0fda*/ 	.byte	0x3f
	.zero		1


	//   ....[91]....
        /*0fdc*/ 	.word	0x0001c560
        /*0fe0*/ 	.word	0x00000000
        /*0fe4*/ 	.word	0x00028c60
        /*0fe8*/ 	.short	0x010a
        /*0fea*/ 	.byte	0x3f
	.zero		1


	//   ....[92]....
        /*0fec*/ 	.word	0x0001c5b0
        /*0ff0*/ 	.word	0x00000002
        /*0ff4*/ 	.word	0x00028c40
        /*0ff8*/ 	.short	0x010a
        /*0ffa*/ 	.byte	0x3f
	.zero		1


	//   ....[93]....
        /*0ffc*/ 	.word	0x0001c600
        /*1000*/ 	.word	0x00000002
        /*1004*/ 	.word	0x00028c60
        /*1008*/ 	.short	0x010a
        /*100a*/ 	.byte	0x3f
	.zero		1


	//   ....[94]....
        /*100c*/ 	.word	0x0001c650
        /*1010*/ 	.word	0x00000002
        /*1014*/ 	.word	0x00028c40
        /*1018*/ 	.short	0x010a
        /*101a*/ 	.byte	0x3f
	.zero		1


	//   ....[95]....
        /*101c*/ 	.word	0x0001c6a0
        /*1020*/ 	.word	0x00000002
        /*1024*/ 	.word	0x00028c60
        /*1028*/ 	.short	0x010a
        /*102a*/ 	.byte	0x3f
	.zero		1


	//   ....[96]....
        /*102c*/ 	.word	0x0001c6f0
        /*1030*/ 	.word	0x00000003
        /*1034*/ 	.word	0x00028c40
        /*1038*/ 	.short	0x010a
        /*103a*/ 	.byte	0x3f
	.zero		1


	//   ....[97]....
        /*103c*/ 	.word	0x0001c740
        /*1040*/ 	.word	0x00000003
        /*1044*/ 	.word	0x00028c60
        /*1048*/ 	.short	0x010a
        /*104a*/ 	.byte	0x3f
	.zero		1


	//   ....[98]....
        /*104c*/ 	.word	0x0001d280
        /*1050*/ 	.word	0x00000000
        /*1054*/ 	.word	0x00028c20
        /*1058*/ 	.short	0x010a
        /*105a*/ 	.byte	0x3f
	.zero		1


	//   ....[99]....
        /*105c*/ 	.word	0x0001d420
        /*1060*/ 	.word	0x00000006
        /*1064*/ 	.word	0x00000000
        /*1068*/ 	.short	0x010a
        /*106a*/ 	.byte	0x3f
	.zero		1


	//   ....[100]....
        /*106c*/ 	.word	0x0001d470
        /*1070*/ 	.word	0x00000007
        /*1074*/ 	.word	0x00000000
        /*1078*/ 	.short	0x010a
        /*107a*/ 	.byte	0x3f
	.zero		1


	//   ....[101]....
        /*107c*/ 	.word	0x0001d4c0
        /*1080*/ 	.word	0x00000004
        /*1084*/ 	.word	0x00000000
        /*1088*/ 	.short	0x010a
        /*108a*/ 	.byte	0x3f
	.zero		1


	//----- nvinfo : EIATTR_NUM_MBARRIERS
	.align		4
.L_687:
        /*108c*/ 	.byte	0x03, 0x38
        /*108e*/ 	.short	0x0016


	//----- nvinfo : EIATTR_EXIT_INSTR_OFFSETS
	.align		4
        /*1090*/ 	.byte	0x04, 0x1c
        /*1092*/ 	.short	(.L_689 - .L_688)


	//   ....[0]....
.L_688:
        /*1094*/ 	.word	0x0001b3e0


	//----- nvinfo : EIATTR_MAX_THREADS
	.align		4
.L_689:
        /*1098*/ 	.byte	0x04, 0x05
        /*109a*/ 	.short	(.L_691 - .L_690)
.L_690:
        /*109c*/ 	.word	0x00000180
        /*10a0*/ 	.word	0x00000001
        /*10a4*/ 	.word	0x00000001


	//----- nvinfo : EIATTR_CRS_STACK_SIZE
	.align		4
.L_691:
        /*10a8*/ 	.byte	0x04, 0x1e
        /*10aa*/ 	.short	(.L_693 - .L_692)
.L_692:
        /*10ac*/ 	.word	0x00000000


	//----- nvinfo : EIATTR_CBANK_PARAM_SIZE
	.align		4
.L_693:
        /*10b0*/ 	.byte	0x03, 0x19
        /*10b2*/ 	.short	0x0af0


	//----- nvinfo : EIATTR_PARAM_CBANK
	.align		4
        /*10b4*/ 	.byte	0x04, 0x0a
        /*10b6*/ 	.short	(.L_695 - .L_694)
	.align		4
.L_694:
        /*10b8*/ 	.word	index@(.nv.constant0._ZN7cutlass13device_kernelIN5flash11enable_sm90INS1_16FlashAttnFwdSm90INS1_25CollectiveMainloopFwdSm90ILi2EN4cute5tupleIJNS5_1CILi1EEES8_S8_EEENS6_IJNS7_ILi64EEESA_SA_EEELi512ENS_10bfloat16_tEfNS_4arch4Sm90ELb0ELb0ELb1ELb1ELb0ELb1ELb0ELb0ELb0ELb1ELb1ELb0EEENS1_21CollectiveEpilogueFwdINS6_IJSA_NS7_ILi512EEESA_EEES9_SC_SE_Li256ELb1ELb1ELb1ELb0EEENS1_36VarlenDynamicPersistentTileSchedulerILi64ELi64ELi256ELi128ELb1ELb1ELb1ELb0ELb1ELb1EEEEEEEEEvNT_6ParamsE)
        /*10bc*/ 	.short	0x0210
        /*10be*/ 	.short	0x0af0


	//----- nvinfo : EIATTR_SW_WAR
	.align		4
.L_695:
        /*10c0*/ 	.byte	0x04, 0x36
        /*10c2*/ 	.short	(.L_697 - .L_696)
.L_696:
        /*10c4*/ 	.word	0x00000008
.L_697:


//--------------------- .nv.info._ZN7cutlass13device_kernelIN5flash11enable_sm90INS1_16FlashAttnFwdSm90INS1_25CollectiveMainloopFwdSm90ILi2EN4cute5tupleIJNS5_1CILi1EEES8_S8_EEENS6_IJNS7_ILi64EEESA_SA_EEELi512ENS_10bfloat16_tEfNS_4arch4Sm90ELb0ELb0ELb1ELb1ELb0ELb0ELb1ELb0ELb0ELb1ELb1ELb0EEENS1_21CollectiveEpilogueFwdINS6_IJSA_NS7_ILi512EEESA_EEES9_SC_SE_Li256ELb1ELb1ELb1ELb0EEENS1_36VarlenDynamicPersistentTileSchedulerILi64ELi64ELi256ELi128ELb1ELb1ELb1ELb0ELb1ELb1EEEEEEEEEvNT_6ParamsE --------------------------
	.section	.nv.info._ZN7cutlass13device_kernelIN5flash11enable_sm90INS1_16FlashAttnFwdSm90INS1_25CollectiveMainloopFwdSm90ILi2EN4cute5tupleIJNS5_1CILi1EEES8_S8_EEENS6_IJNS7_ILi64EEESA_SA_EEELi512ENS_10bfloat16_tEfNS_4arch4Sm90ELb0ELb0ELb1ELb1ELb0ELb0ELb1ELb0ELb0ELb1ELb1ELb0EEENS1_21CollectiveEpilogueFwdINS6_IJSA_NS7_ILi512EEESA_EEES9_SC_SE_Li256ELb1ELb1ELb1ELb0EEENS1_36VarlenDynamicPersistentTileSchedulerILi64ELi64ELi256ELi128ELb1ELb1ELb1ELb0ELb1ELb1EEEEEEEEEvNT_6ParamsE,"",@"SHT_CUDA_INFO"
	.sectionflags	@""
	.align	4


	//----- nvinfo : EIATTR_CUDA_API_VERSION
	.align		4
        /*0000*/ 	.byte	0x04, 0x37
        /*0002*/ 	.short	(.L_699 - .L_698)
.L_698:
        /*0004*/ 	.word	0x00000082


	//----- nvinfo : EIATTR_KPARAM_INFO
	.align		4
.L_699:
        /*0008*/ 	.byte	0x04, 0x17
        /*000a*/ 	.short	(.L_701 - .L_700)
.L_700:
        /*000c*/ 	.word	0x00000000
        /*0010*/ 	.short	0x0000
        /*0012*/ 	.short	0x0070
        /*0014*/ 	.byte	0x00, 0xf0, 0x01, 0x2e


	//----- nvinfo : EIATTR_SPARSE_MMA_MASK
	.align		4
.L_701:
        /*0018*/ 	.byte	0x03, 0x50
        /*001a*/ 	.short	0x0000


	//----- nvinfo : EIATTR_MAXREG_COUNT
	.align		4
        /*001c*/ 	.byte	0x03, 0x1b
        /*001e*/ 	.short	0x00a8


	//----- nvinfo : EIATTR_NUM_BARRIERS
	.align		4
        /*0020*/ 	.byte	0x02, 0x4c
        /*0022*/ 	.byte	0x10
	.zero		1


	//----- nvinfo : EIATTR_EXTERNS
	.align		4
        /*0024*/ 	.byte	0x04, 0x0f
        /*0026*/ 	.short	(.L_703 - .L_702)


	//   ....[0]....
	.align		4
.L_702:
        /*0028*/ 	.word	index@(__assertfail)


	//----- nvinfo : EIATTR_ANNOTATIONS
	.align		4
.L_703:
        /*002c*/ 	.byte	0x04, 0x55
        /*002e*/ 	.short	(.L_705 - .L_704)


	//   ....[0]....
.L_704:
        /* <DEDUP_REMOVED lines=88> */


	//----- nvinfo : EIATTR_MERCURY_ISA_VERSION
	.align		4
.L_705:
        /*0598*/ 	.byte	0x03, 0x5f
        /*059a*/ 	.short	0x0101


	//----- nvinfo : EIATTR_UNUSED_LOAD_BYTE_OFFSET
	.align		4
        /*059c*/ 	.byte	0x04, 0x44
        /*059e*/ 	.short	(.L_707 - .L_706)


	//   ....[0]....
.L_706:
        /*05a0*/ 	.word	0x00000a00
        /*05a4*/ 	.word	0x0000fff0


	//   ....[1]....
        /*05a8*/ 	.word	0x0000a050
        /*05ac*/ 	.word	0x0000fff0


	//----- nvinfo : EIATTR_INT_WARP_WIDE_INSTR_OFFSETS
	.align		4
.L_707:
        /*05b0*/ 	.byte	0x04, 0x31
        /*05b2*/ 	.short	(.L_709 - .L_708)


	//   ....[0]....
.L_708:
        /*05b4*/ 	.word	0x00000130


	//   ....[1]....
        /*05b8*/ 	.word	0x00000170


	//   ....[2]....
        /*05bc*/ 	.word	0x000001e0


	//   ....[3]....
        /*05c0*/ 	.word	0x00000250


	//   ....[4]....
        /*05c4*/ 	.word	0x0000ff30


	//   ....[5]....
        /*05c8*/ 	.word	0x0000ff90


	//   ....[6]....
        /*05cc*/ 	.word	0x00015920


	//   ....[7]....
        /*05d0*/ 	.word	0x000159b0


	//----- nvinfo : EIATTR_COOP_GROUP_MASK_REGIDS
	.align		4
.L_709:
        /*05d4*/ 	.byte	0x04, 0x29
        /*05d6*/ 	.short	(.L_711 - .L_710)


	//   ....[0]....
.L_710:
        /*05d8*/ 	.word	0xffffffff


	//   ....[1]....
        /*05dc*/ 	.word	0xffffffff


	//   ....[2]....
        /*05e0*/ 	.word	0xffffffff


	//   ....[3]....
        /*05e4*/ 	.word	0xffffffff


	//   ....[4]....
        /*05e8*/ 	.word	0xffffffff


	//   ....[5]....
        /*05ec*/ 	.word	0xffffffff


	//   ....[6]....
        /*05f0*/ 	.word	0xffffffff


	//   ....[7]....
        /*05f4*/ 	.word	0xffffffff


	//   ....[8]....
        /*05f8*/ 	.word	0xffffffff


	//   ....[9]....
        /*05fc*/ 	.word	0xffffffff


	//   ....[10]....
        /*0600*/ 	.word	0xffffffff


	//   ....[11]....
        /*0604*/ 	.word	0xffffffff


	//   ....[12]....
        /*0608*/ 	.word	0xffffffff


	//   ....[13]....
        /*060c*/ 	.word	0xffffffff


	//   ....[14]....
        /*0610*/ 	.word	0xffffffff


	//   ....[15]....
        /*0614*/ 	.word	0xffffffff


	//   ....[16]....
        /*0618*/ 	.word	0xffffffff


	//   ....[17]....
        /*061c*/ 	.word	0xffffffff


	//   ....[18]....
        /*0620*/ 	.word	0xffffffff


	//   ....[19]....
        /*0624*/ 	.word	0xffffffff


	//   ....[20]....
        /*0628*/ 	.word	0xffffffff


	//   ....[21]....
        /*062c*/ 	.word	0xffffffff


	//   ....[22]....
        /*0630*/ 	.word	0xffffffff


	//   ....[23]....
        /*0634*/ 	.word	0xffffffff


	//   ....[24]....
        /*0638*/ 	.word	0xffffffff


	//   ....[25]....
        /*063c*/ 	.word	0xffffffff


	//   ....[26]....
        /*0640*/ 	.word	0xffffffff


	//   ....[27]....
        /*0644*/ 	.word	0xffffffff


	//   ....[28]....
        /*0648*/ 	.word	0xffffffff


	//   ....[29]....
        /*064c*/ 	.word	0xffffffff


	//   ....[30]....
        /*0650*/ 	.word	0xffffffff


	//   ....[31]....
        /*0654*/ 	.word	0xffffffff


	//   ....[32]....
        /*0658*/ 	.word	0xffffffff


	//   ....[33]....
        /*065c*/ 	.word	0xffffffff


	//   ....[34]....
        /*0660*/ 	.word	0xffffffff


	//   ....[35]....
        /*0664*/ 	.word	0xffffffff


	//   ....[36]....
        /*0668*/ 	.word	0xffffffff


	//   ....[37]....
        /*066c*/ 	.word	0xffffffff


	//   ....[38]....
        /*0670*/ 	.word	0xffffffff


	//   ....[39]....
        /*0674*/ 	.word	0xffffffff


	//   ....[40]....
        /*0678*/ 	.word	0xffffffff


	//   ....[41]....
        /*067c*/ 	.word	0xffffffff


	//   ....[42]....
        /*0680*/ 	.word	0xffffffff


	//   ....[43]....
        /*0684*/ 	.word	0xffffffff


	//   ....[44]....
        /*0688*/ 	.word	0xffffffff


	//   ....[45]....
        /*068c*/ 	.word	0xffffffff


	//   ....[46]....
        /*0690*/ 	.word	0xffffffff


	//   ....[47]....
        /*0694*/ 	.word	0xffffffff


	//   ....[48]....
        /*0698*/ 	.word	0xffffffff


	//   ....[49]....
        /*069c*/ 	.word	0xffffffff


	//   ....[50]....
        /*06a0*/ 	.word	0xffffffff


	//   ....[51]....
        /*06a4*/ 	.word	0xffffffff


	//   ....[52]....
        /*06a8*/ 	.word	0xffffffff


	//   ....[53]....
        /*06ac*/ 	.word	0xffffffff


	//   ....[54]....
        /*06b0*/ 	.word	0xffffffff


	//   ....[55]....
        /*06b4*/ 	.word	0xffffffff


	//   ....[56]....
        /*06b8*/ 	.word	0xffffffff


	//   ....[57]....
        /*06bc*/ 	.word	0xffffffff


	//   ....[58]....
        /*06c0*/ 	.word	0xffffffff


	//   ....[59]....
        /*06c4*/ 	.word	0xffffffff


	//   ....[60]....
        /*06c8*/ 	.word	0xffffffff


	//   ....[61]....
        /*06cc*/ 	.word	0xffffffff


	//   ....[62]....
        /*06d0*/ 	.word	0xffffffff


	//   ....[63]....
        /*06d4*/ 	.word	0xffffffff


	//   ....[64]....
        /*06d8*/ 	.word	0xffffffff


	//   ....[65]....
        /*06dc*/ 	.word	0xffffffff


	//   ....[66]....
        /*06e0*/ 	.word	0xffffffff


	//   ....[67]....
        /*06e4*/ 	.word	0xffffffff


	//   ....[68]....
        /*06e8*/ 	.word	0xffffffff


	//   ....[69]....
        /*06ec*/ 	.word	0xffffffff


	//   ....[70]....
        /*06f0*/ 	.word	0xffffffff


	//   ....[71]....
        /*06f4*/ 	.word	0xffffffff


	//   ....[72]....
        /*06f8*/ 	.word	0xffffffff


	//   ....[73]....
        /*06fc*/ 	.word	0xffffffff


	//   ....[74]....
        /*0700*/ 	.word	0xffffffff


	//   ....[75]....
        /*0704*/ 	.word	0xffffffff


	//   ....[76]....
        /*0708*/ 	.word	0xffffffff


	//   ....[77]....
        /*070c*/ 	.word	0xffffffff


	//   ....[78]....
        /*0710*/ 	.word	0xffffffff


	//   ....[79]....
        /*0714*/ 	.word	0xffffffff


	//   ....[80]....
        /*0718*/ 	.word	0xffffffff


	//   ....[81]....
        /*071c*/ 	.word	0xffffffff


	//   ....[82]....
        /*0720*/ 	.word	0xffffffff


	//   ....[83]....
        /*0724*/ 	.word	0xffffffff


	//   ....[84]....
        /*0728*/ 	.word	0xffffffff


	//   ....[85]....
        /*072c*/ 	.word	0xffffffff


	//   ....[86]....
        /*0730*/ 	.word	0xffffffff


	//   ....[87]....
        /*0734*/ 	.word	0xffffffff


	//   ....[88]....
        /*0738*/ 	.word	0xffffffff


	//   ....[89]....
        /*073c*/ 	.word	0xffffffff


	//   ....[90]....
        /*0740*/ 	.word	0xffffffff


	//   ....[91]....
        /*0744*/ 	.word	0xffffffff


	//   ....[92]....
        /*0748*/ 	.word	0xffffffff


	//   ....[93]....
        /*074c*/ 	.word	0xffffffff


	//   ....[94]....
        /*0750*/ 	.word	0xffffffff


	//   ....[95]....
        /*0754*/ 	.word	0x0500000f


	//   ....[96]....
        /*0758*/ 	.word	0x0500000f


	//   ....[97]....
        /*075c*/ 	.word	0x0500000f


	//   ....[98]....
        /*0760*/ 	.word	0x0500000f


	//   ....[99]....
        /*0764*/ 	.word	0x0500000f


	//   ....[100]....
        /*0768*/ 	.word	0x0500000f


	//   ....[101]....
        /*076c*/ 	.word	0x0500000f


	//   ....[102]....
        /*0770*/ 	.word	0x0500000f


	//   ....[103]....
        /*0774*/ 	.word	0x0500000f


	//   ....[104]....
        /*0778*/ 	.word	0x0500000f


	//   ....[105]....
        /*077c*/ 	.word	0x0500000f


	//   ....[106]....
        /*0780*/ 	.word	0x0500000f


	//   ....[107]....
        /*0784*/ 	.word	0x0500000f


	//   ....[108]....
        /*0788*/ 	.word	0x0500000f


	//   ....[109]....
        /*078c*/ 	.word	0x0500000f


	//   ....[110]....
        /*0790*/ 	.word	0x0500000f


	//   ....[111]....
        /*0794*/ 	.word	0x0500000f


	//   ....[112]....
        /*0798*/ 	.word	0x0500000f


	//   ....[113]....
        /*079c*/ 	.word	0x0500000f


	//   ....[114]....
        /*07a0*/ 	.word	0x0500000f


	//   ....[115]....
        /*07a4*/ 	.word	0x0500000f


	//   ....[116]....
        /*07a8*/ 	.word	0x0500000f


	//   ....[117]....
        /*07ac*/ 	.word	0x0500000f


	//   ....[118]....
        /*07b0*/ 	.word	0x0500000f


	//   ....[119]....
        /*07b4*/ 	.word	0x0500000f


	//   ....[120]....
        /*07b8*/ 	.word	0x0500000f


	//   ....[121]....
        /*07bc*/ 	.word	0x0500000f


	//   ....[122]....
        /*07c0*/ 	.word	0x0500000f


	//   ....[123]....
        /*07c4*/ 	.word	0x0500000f


	//   ....[124]....
        /*07c8*/ 	.word	0x0500000f


	//   ....[125]....
        /*07cc*/ 	.word	0x0500000f


	//   ....[126]....
        /*07d0*/ 	.word	0x0500000f


	//   ....[127]....
        /*07d4*/ 	.word	0x0500000f


	//   ....[128]....
        /*07d8*/ 	.word	0x0500000f


	//   ....[129]....
        /*07dc*/ 	.word	0x0500000f


	//   ....[130]....
        /*07e0*/ 	.word	0x0500000f


	//----- nvinfo : EIATTR_COOP_GROUP_INSTR_OFFSETS
	.align		4
.L_711:
        /*07e4*/ 	.byte	0x04, 0x28
        /*07e6*/ 	.short	(.L_713 - .L_712)


	//   ....[0]....
.L_712:
        /*07e8*/ 	.word	0x00000060


	//   ....[1]....
        /*07ec*/ 	.word	0x00000140


	//   ....[2]....
        /*07f0*/ 	.word	0x00000180


	//   ....[3]....
        /*07f4*/ 	.word	0x00000390


	//   ....[4]....
        /*07f8*/ 	.word	0x000004f0


	//   ....[5]....
        /*07fc*/ 	.word	0x00000610


	//   ....[6]....
        /*0800*/ 	.word	0x00000770


	//   ....[7]....
        /*0804*/ 	.word	0x00001da0


	//   ....[8]....
        /*0808*/ 	.word	0x00003b40


	//   ....[9]....
        /*080c*/ 	.word	0x00004390


	//   ....[10]....
        /*0810*/ 	.word	0x00005ae0


	//   ....[11]....
        /*0814*/ 	.word	0x00005b90


	//   ....[12]....
        /*0818*/ 	.word	0x00005d40


	//   ....[13]....
        /*081c*/ 	.word	0x00005e40


	//   ....[14]....
        /*0820*/ 	.word	0x00006650


	//   ....[15]....
        /*0824*/ 	.word	0x00006bb0


	//   ....[16]....
        /*0828*/ 	.word	0x00008000


	//   ....[17]....
        /*082c*/ 	.word	0x00008060


	//   ....[18]....
        /*0830*/ 	.word	0x00008880


	//   ....[19]....
        /*0834*/ 	.word	0x000089c0


	//   ....[20]....
        /*0838*/ 	.word	0x00009520


	//   ....[21]....
        /*083c*/ 	.word	0x00009560


	//   ....[22]....
        /*0840*/ 	.word	0x00009590


	//   ....[23]....
        /*0844*/ 	.word	0x000095f0


	//   ....[24]....
        /*0848*/ 	.word	0x00009600


	//   ....[25]....
        /*084c*/ 	.word	0x0000add0


	//   ....[26]....
        /*0850*/ 	.word	0x0000b140


	//   ....[27]....
        /*0854*/ 	.word	0x0000b180


	//   ....[28]....
        /*0858*/ 	.word	0x0000b1a0


	//   ....[29]....
        /*085c*/ 	.word	0x0000b1b0


	//   ....[30]....
        /*0860*/ 	.word	0x0000bde0


	//   ....[31]....
        /*0864*/ 	.word	0x0000be10


	//   ....[32]....
        /*0868*/ 	.word	0x0000c0c0


	//   ....[33]....
        /*086c*/ 	.word	0x0000c0e0


	//   ....[34]....
        /*0870*/ 	.word	0x0000c840


	//   ....[35]....
        /*0874*/ 	.word	0x0000c860


	//   ....[36]....
        /*0878*/ 	.word	0x0000d0b0


	//   ....[37]....
        /*087c*/ 	.word	0x0000d0d0


	//   ....[38]....
        /*0880*/ 	.word	0x0000e390


	//   ....[39]....
        /*0884*/ 	.word	0x0000e3c0


	//   ....[40]....
        /*0888*/ 	.word	0x0000e600


	//   ....[41]....
        /*088c*/ 	.word	0x0000e620


	//   ....[42]....
        /*0890*/ 	.word	0x0000e8e0


	//   ....[43]....
        /*0894*/ 	.word	0x0000eaf0


	//   ....[44]....
        /*0898*/ 	.word	0x0000eb20


	//   ....[45]....
        /*089c*/ 	.word	0x0000eb50


	//   ....[46]....
        /*08a0*/ 	.word	0x0000eb80


	//   ....[47]....
        /*08a4*/ 	.word	0x0000ebb0


	//   ....[48]....
        /*08a8*/ 	.word	0x0000ebe0


	//   ....[49]....
        /*08ac*/ 	.word	0x0000ed80


	//   ....[50]....
        /*08b0*/ 	.word	0x0000edb0


	//   ....[51]....
        /*08b4*/ 	.word	0x0000ede0


	//   ....[52]....
        /*08b8*/ 	.word	0x0000ee10


	//   ....[53]....
        /*08bc*/ 	.word	0x0000ee40


	//   ....[54]....
        /*08c0*/ 	.word	0x0000ee70


	//   ....[55]....
        /*08c4*/ 	.word	0x0000ef00


	//   ....[56]....
        /*08c8*/ 	.word	0x0000ef30


	//   ....[57]....
        /*08cc*/ 	.word	0x0000ef40


	//   ....[58]....
        /*08d0*/ 	.word	0x0000eff0


	//   ....[59]....
        /*08d4*/ 	.word	0x00010510


	//   ....[60]....
        /*08d8*/ 	.word	0x00010fa0


	//   ....[61]....
        /*08dc*/ 	.word	0x00010fd0


	//   ....[62]....
        /*08e0*/ 	.word	0x00010ff0


	//   ....[63]....
        /*08e4*/ 	.word	0x000110a0


	//   ....[64]....
        /*08e8*/ 	.word	0x00011130


	//   ....[65]....
        /*08ec*/ 	.word	0x00011150


	//   ....[66]....
        /*08f0*/ 	.word	0x000111e0


	//   ....[67]....
        /*08f4*/ 	.word	0x000111f0


	//   ....[68]....
        /*08f8*/ 	.word	0x00011b80


	//   ....[69]....
        /*08fc*/ 	.word	0x00011c10


	//   ....[70]....
        /*0900*/ 	.word	0x00011c60


	//   ....[71]....
        /*0904*/ 	.word	0x00011d90


	//   ....[72]....
        /*0908*/ 	.word	0x00011f00


	//   ....[73]....
        /*090c*/ 	.word	0x00011f10


	//   ....[74]....
        /*0910*/ 	.word	0x00012070


	//   ....[75]....
        /*0914*/ 	.word	0x00012080


	//   ....[76]....
        /*0918*/ 	.word	0x00015c30


	//   ....[77]....
        /*091c*/ 	.word	0x00015c60


	//   ....[78]....
        /*0920*/ 	.word	0x00015cc0


	//   ....[79]....
        /*0924*/ 	.word	0x00015cf0


	//   ....[80]....
        /*0928*/ 	.word	0x00015d20


	//   ....[81]....
        /*092c*/ 	.word	0x00015d50


	//   ....[82]....
        /*0930*/ 	.word	0x00015d80


	//   ....[83]....
        /*0934*/ 	.word	0x00015db0


	//   ....[84]....
        /*0938*/ 	.word	0x00015f70


	//   ....[85]....
        /*093c*/ 	.word	0x00015fa0


	//   ....[86]....
        /*0940*/ 	.word	0x00015fd0


	//   ....[87]....
        /*0944*/ 	.word	0x00016000


	//   ....[88]....
        /*0948*/ 	.word	0x00016030


	//   ....[89]....
        /*094c*/ 	.word	0x00016060


	//   ....[90]....
        /*0950*/ 	.word	0x00016120


	//   ....[91]....
        /*0954*/ 	.word	0x00016140


	//   ....[92]....
        /*0958*/ 	.word	0x00016150


	//   ....[93]....
        /*095c*/ 	.word	0x000161b0


	//   ....[94]....
        /*0960*/ 	.word	0x000168d0


	//   ....[95]....
        /*0964*/ 	.word	0x00016dc0


	//   ....[96]....
        /*0968*/ 	.word	0x00016f40


	//   ....[97]....
        /*096c*/ 	.word	0x00016fa0


	//   ....[98]....
        /*0970*/ 	.word	0x00017030


	//   ....[99]....
        /*0974*/ 	.word	0x00017080


	//   ....[100]....
        /*0978*/ 	.word	0x000171e0


	//   ....[101]....
        /*097c*/ 	.word	0x00017280


	//   ....[102]....
        /*0980*/ 	.word	0x00017330


	//   ....[103]....
        /*0984*/ 	.word	0x00017410


	//   ....[104]....
        /*0988*/ 	.word	0x000175d0


	//   ....[105]....
        /*098c*/ 	.word	0x000176b0


	//   ....[106]....
        /*0990*/ 	.word	0x00017940


	//   ....[107]....
        /*0994*/ 	.word	0x00017a40


	//   ....[108]....
        /*0998*/ 	.word	0x00017c10


	//   ....[109]....
        /*099c*/ 	.word	0x00017cd0


	//   ....[110]....
        /*09a0*/ 	.word	0x00017ef0


	//   ....[111]....
        /*09a4*/ 	.word	0x00017f40


	//   ....[112]....
        /*09a8*/ 	.word	0x00018270


	//   ....[113]....
        /*09ac*/ 	.word	0x00018310


	//   ....[114]....
        /*09b0*/ 	.word	0x000184a0


	//   ....[115]....
        /*09b4*/ 	.word	0x00018520


	//   ....[116]....
        /*09b8*/ 	.word	0x000185a0


	//   ....[117]....
        /*09bc*/ 	.word	0x00018620


	//   ....[118]....
        /*09c0*/ 	.word	0x000186a0


	//   ....[119]....
        /*09c4*/ 	.word	0x00018730


	//   ....[120]....
        /*09c8*/ 	.word	0x000187d0


	//   ....[121]....
        /*09cc*/ 	.word	0x00018880


	//   ....[122]....
        /*09d0*/ 	.word	0x00018900


	//   ....[123]....
        /*09d4*/ 	.word	0x00018980


	//   ....[124]....
        /*09d8*/ 	.word	0x00018a00


	//   ....[125]....
        /*09dc*/ 	.word	0x00018a90


	//   ....[126]....
        /*09e0*/ 	.word	0x00018b10


	//   ....[127]....
        /*09e4*/ 	.word	0x00018bb0


	//   ....[128]....
        /*09e8*/ 	.word	0x00018c00


	//   ....[129]....
        /*09ec*/ 	.word	0x00018c90


	//   ....[130]....
        /*09f0*/ 	.word	0x00018dc0


	//----- nvinfo : EIATTR_REG_RECONFIG
	.align		4
.L_713:
        /*09f4*/ 	.byte	0x01, 0x54
	.zero		2


	//----- nvinfo : EIATTR_SYSCALL_OFFSETS
	.align		4
        /*09f8*/ 	.byte	0x04, 0x46
        /*09fa*/ 	.short	(.L_715 - .L_714)


	//   ....[0]....
.L_714:
        /*09fc*/ 	.word	0x00003d00


	//   ....[1]....
        /*0a00*/ 	.word	0x00010130


	//   ....[2]....
        /*0a04*/ 	.word	0x00010280


	//   ....[3]....
        /*0a08*/ 	.word	0x00010380


	//   ....[4]....
        /*0a0c*/ 	.word	0x00010bc0


	//   ....[5]....
        /*0a10*/ 	.word	0x00011500


	//----- nvinfo : EIATTR_MBARRIER_INSTR_OFFSETS
	.align		4
.L_715:
        /*0a14*/ 	.byte	0x04, 0x39
        /*0a16*/ 	.short	(.L_717 - .L_716)


	//   ....[0]....
.L_716:
        /*0a18*/ 	.word	0x00000270
        /*0a1c*/ 	.word	0x000000ff
        /*0a20*/ 	.word	0x00038800
        /*0a24*/ 	.short	0x0100
        /*0a26*/ 	.byte	0x08
	.zero		1


	//   ....[1]....
        /*0a28*/ 	.word	0x00000280
        /*0a2c*/ 	.word	0x000000ff
        /*0a30*/ 	.word	0x00038810
        /*0a34*/ 	.short	0x0100
        /*0a36*/ 	.byte	0x08
	.zero		1


	//   ....[2]....
        /*0a38*/ 	.word	0x00000290
        /*0a3c*/ 	.word	0x000000ff
        /*0a40*/ 	.word	0x00038820
        /*0a44*/ 	.short	0x0100
        /*0a46*/ 	.byte	0x08
	.zero		1


	//   ....[3]....
        /*0a48*/ 	.word	0x00000340
        /*0a4c*/ 	.word	0x000000ff
        /*0a50*/ 	.word	0x00038830
        /*0a54*/ 	.short	0x0100
        /*0a56*/ 	.byte	0x06
	.zero		1


	//   ....[4]....
        /*0a58*/ 	.word	0x00000350
        /*0a5c*/ 	.word	0x000000ff
        /*0a60*/ 	.word	0x00038840
        /*0a64*/ 	.short	0x0100
        /*0a66*/ 	.byte	0x06
	.zero		1


	//   ....[5]....
        /*0a68*/ 	.word	0x00000360
        /*0a6c*/ 	.word	0x000000ff
        /*0a70*/ 	.word	0x00038838
        /*0a74*/ 	.short	0x0100
        /*0a76*/ 	.byte	0x06
	.zero		1


	//   ....[6]....
        /*0a78*/ 	.word	0x00000370
        /*0a7c*/ 	.word	0x000000ff
        /*0a80*/ 	.word	0x00038848
        /*0a84*/ 	.short	0x0100
        /*0a86*/ 	.byte	0x06
	.zero		1


	//   ....[7]....
        /*0a88*/ 	.word	0x000004a0
        /*0a8c*/ 	.word	0x000000ff
        /*0a90*/ 	.word	0x00038850
        /*0a94*/ 	.short	0x0100
        /*0a96*/ 	.byte	0x08
	.zero		1


	//   ....[8]....
        /*0a98*/ 	.word	0x000004b0
        /*0a9c*/ 	.word	0x000000ff
        /*0aa0*/ 	.word	0x00038860
        /*0aa4*/ 	.short	0x0100
        /*0aa6*/ 	.byte	0x08
	.zero		1


	//   ....[9]....
        /*0aa8*/ 	.word	0x000004c0
        /*0aac*/ 	.word	0x000000ff
        /*0ab0*/ 	.word	0x00038858
        /*0ab4*/ 	.short	0x0100
        /*0ab6*/ 	.byte	0x08
	.zero		1


	//   ....[10]....
        /*0ab8*/ 	.word	0x000004d0
        /*0abc*/ 	.word	0x000000ff
        /*0ac0*/ 	.word	0x00038868
        /*0ac4*/ 	.short	0x0100
        /*0ac6*/ 	.byte	0x08
	.zero		1


	//   ....[11]....
        /*0ac8*/ 	.word	0x000005c0
        /*0acc*/ 	.word	0x000000ff
        /*0ad0*/ 	.word	0x00038870
        /*0ad4*/ 	.short	0x0100
        /*0ad6*/ 	.byte	0x06
	.zero		1


	//   ....[12]....
        /*0ad8*/ 	.word	0x000005d0
        /*0adc*/ 	.word	0x000000ff
        /*0ae0*/ 	.word	0x00038880
        /*0ae4*/ 	.short	0x0100
        /*0ae6*/ 	.byte	0x06
	.zero		1


	//   ....[13]....
        /*0ae8*/ 	.word	0x000005e0
        /*0aec*/ 	.word	0x000000ff
        /*0af0*/ 	.word	0x00038878
        /*0af4*/ 	.short	0x0100
        /*0af6*/ 	.byte	0x06
	.zero		1


	//   ....[14]....
        /*0af8*/ 	.word	0x000005f0
        /*0afc*/ 	.word	0x000000ff
        /*0b00*/ 	.word	0x00038888
        /*0b04*/ 	.short	0x0100
        /*0b06*/ 	.byte	0x06
	.zero		1


	//   ....[15]....
        /*0b08*/ 	.word	0x00000720
        /*0b0c*/ 	.word	0x000000ff
        /*0b10*/ 	.word	0x00038890
        /*0b14*/ 	.short	0x0100
        /*0b16*/ 	.byte	0x08
	.zero		1


	//   ....[16]....
        /*0b18*/ 	.word	0x00000730
        /*0b1c*/ 	.word	0x000000ff
        /*0b20*/ 	.word	0x000388a0
        /*0b24*/ 	.short	0x0100
        /*0b26*/ 	.byte	0x08
	.zero		1


	//   ....[17]....
        /*0b28*/ 	.word	0x00000740
        /*0b2c*/ 	.word	0x000000ff
        /*0b30*/ 	.word	0x00038898
        /*0b34*/ 	.short	0x0100
        /*0b36*/ 	.byte	0x08
	.zero		1


	//   ....[18]....
        /*0b38*/ 	.word	0x00000750
        /*0b3c*/ 	.word	0x000000ff
        /*0b40*/ 	.word	0x000388a8
        /*0b44*/ 	.short	0x0100
        /*0b46*/ 	.byte	0x08
	.zero		1


	//   ....[19]....
        /*0b48*/ 	.word	0x00000880
        /*0b4c*/ 	.word	0x000000ff
        /*0b50*/ 	.word	0x000388b0
        /*0b54*/ 	.short	0x0100
        /*0b56*/ 	.byte	0x08
	.zero		1


	//   ....[20]....
        /*0b58*/ 	.word	0x00000890
        /*0b5c*/ 	.word	0x000000ff
        /*0b60*/ 	.word	0x000388c0
        /*0b64*/ 	.short	0x0100
        /*0b66*/ 	.byte	0x08
	.zero		1


	//   ....[21]....
        /*0b68*/ 	.word	0x000008a0
        /*0b6c*/ 	.word	0x000000ff
        /*0b70*/ 	.word	0x000388b8
        /*0b74*/ 	.short	0x0100
        /*0b76*/ 	.byte	0x08
	.zero		1


	//   ....[22]....
        /*0b78*/ 	.word	0x000008b0
        /*0b7c*/ 	.word	0x000000ff
        /*0b80*/ 	.word	0x000388c8
        /*0b84*/ 	.short	0x0100
        /*0b86*/ 	.byte	0x08
	.zero		1


	//   ....[23]....
        /*0b88*/ 	.word	0x00002110
        /*0b8c*/ 	.word	0x00000003
        /*0b90*/ 	.word	0x00000000
        /*0b94*/ 	.short	0x0101
        /*0b96*/ 	.byte	0x3f
	.zero		1


	//   ....[24]....
        /*0b98*/ 	.word	0x00002be0
        /*0b9c*/ 	.word	0x00000003
        /*0ba0*/ 	.word	0x00000000
        /*0ba4*/ 	.short	0x0101
        /*0ba6*/ 	.byte	0x3f
	.zero		1


	//   ....[25]....
        /*0ba8*/ 	.word	0x00003d70
        /*0bac*/ 	.word	0x000000ff
        /*0bb0*/ 	.word	0x00038800
        /*0bb4*/ 	.short	0x010a
        /*0bb6*/ 	.byte	0x29
	.zero		1


	//   ....[26]....
        /*0bb8*/ 	.word	0x00003e00
        /*0bbc*/ 	.word	0x00000004
        /*0bc0*/ 	.word	0x00038830
        /*0bc4*/ 	.short	0x010a
        /*0bc6*/ 	.byte	0x3f
	.zero		1


	//   ....[27]....
        /*0bc8*/ 	.word	0x00003e40
        /*0bcc*/ 	.word	0x00000004
        /*0bd0*/ 	.word	0x00038830
        /*0bd4*/ 	.short	0x010a
        /*0bd6*/ 	.byte	0x3f
	.zero		1


	//   ....[28]....
        /*0bd8*/ 	.word	0x000040c0
        /*0bdc*/ 	.word	0x000000ff
        /*0be0*/ 	.word	0x00038810
        /*0be4*/ 	.short	0x010a
        /*0be6*/ 	.byte	0x29
	.zero		1


	//   ....[29]....
        /*0be8*/ 	.word	0x00004100
        /*0bec*/ 	.word	0x00000004
        /*0bf0*/ 	.word	0x00038850
        /*0bf4*/ 	.short	0x010a
        /*0bf6*/ 	.byte	0x3f
	.zero		1


	//   ....[30]....
        /*0bf8*/ 	.word	0x00004140
        /*0bfc*/ 	.word	0x00000004
        /*0c00*/ 	.word	0x00038850
        /*0c04*/ 	.short	0x010a
        /*0c06*/ 	.byte	0x3f
	.zero		1


	//   ....[31]....
        /*0c08*/ 	.word	0x00006070
        /*0c0c*/ 	.word	0x00000003
        /*0c10*/ 	.word	0x00000000
        /*0c14*/ 	.short	0x0101
        /*0c16*/ 	.byte	0x3f
	.zero		1


	//   ....[32]....
        /*0c18*/ 	.word	0x00006670
        /*0c1c*/ 	.word	0x00000004
        /*0c20*/ 	.word	0x00000000
        /*0c24*/ 	.short	0x0101
        /*0c26*/ 	.byte	0x3f
	.zero		1


	//   ....[33]....
        /*0c28*/ 	.word	0x000067a0
        /*0c2c*/ 	.word	0x000000ff
        /*0c30*/ 	.word	0x00038830
        /*0c34*/ 	.short	0x010a
        /*0c36*/ 	.byte	0x05
	.zero		1


	//   ....[34]....
        /*0c38*/ 	.word	0x000067e0
        /*0c3c*/ 	.word	0x000000ff
        /*0c40*/ 	.word	0x00038830
        /*0c44*/ 	.short	0x010a
        /*0c46*/ 	.byte	0x05
	.zero		1


	//   ....[35]....
        /*0c48*/ 	.word	0x000069f0
        /*0c4c*/ 	.word	0x000000ff
        /*0c50*/ 	.word	0x00038850
        /*0c54*/ 	.short	0x010a
        /*0c56*/ 	.byte	0x05
	.zero		1


	//   ....[36]....
        /*0c58*/ 	.word	0x00006a30
        /*0c5c*/ 	.word	0x000000ff
        /*0c60*/ 	.word	0x00038850
        /*0c64*/ 	.short	0x010a
        /*0c66*/ 	.byte	0x05
	.zero		1


	//   ....[37]....
        /*0c68*/ 	.word	0x000083f0
        /*0c6c*/ 	.word	0x00000007
        /*0c70*/ 	.word	0x00000000
        /*0c74*/ 	.short	0x0101
        /*0c76*/ 	.byte	0x3f
	.zero		1


	//   ....[38]....
        /*0c78*/ 	.word	0x00009540
        /*0c7c*/ 	.word	0x0000000f
        /*0c80*/ 	.word	0x00000000
        /*0c84*/ 	.short	0x0101
        /*0c86*/ 	.byte	0x3f
	.zero		1


	//   ....[39]....
        /*0c88*/ 	.word	0x0000be00
        /*0c8c*/ 	.word	0x000000ff
        /*0c90*/ 	.word	0x00000000
        /*0c94*/ 	.short	0x0101
        /*0c96*/ 	.byte	0x07
	.zero		1


	//   ....[40]....
        /*0c98*/ 	.word	0x0000c7c0
        /*0c9c*/ 	.word	0x000000ff
        /*0ca0*/ 	.word	0x00000000
        /*0ca4*/ 	.short	0x0101
        /*0ca6*/ 	.byte	0x07
	.zero		1


	//   ....[41]....
        /*0ca8*/ 	.word	0x00010770
        /*0cac*/ 	.word	0x00000000
        /*0cb0*/ 	.word	0x00038840
        /*0cb4*/ 	.short	0x010a
        /*0cb6*/ 	.byte	0x3f
	.zero		1


	//   ....[42]....
        /*0cb8*/ 	.word	0x000112b0
        /*0cbc*/ 	.word	0x00000012
        /*0cc0*/ 	.word	0x00038800
        /*0cc4*/ 	.short	0x0107
        /*0cc6*/ 	.byte	0x3f
	.zero		1


	//   ....[43]....
        /*0cc8*/ 	.word	0x00011350
        /*0ccc*/ 	.word	0x00000012
        /*0cd0*/ 	.word	0x00038800
        /*0cd4*/ 	.short	0x0101
        /*0cd6*/ 	.byte	0x3f
	.zero		1


	//   ....[44]....
        /*0cd8*/ 	.word	0x00012280
        /*0cdc*/ 	.word	0x00000012
        /*0ce0*/ 	.word	0x00038810
        /*0ce4*/ 	.short	0x0107
        /*0ce6*/ 	.byte	0x3f
	.zero		1


	//   ....[45]....
        /*0ce8*/ 	.word	0x00012380
        /*0cec*/ 	.word	0x00000012
        /*0cf0*/ 	.word	0x00038810
        /*0cf4*/ 	.short	0x0101
        /*0cf6*/ 	.byte	0x3f
	.zero		1


	//   ....[46]....
        /*0cf8*/ 	.word	0x000123a0
        /*0cfc*/ 	.word	0x00000012
        /*0d00*/ 	.word	0x00038820
        /*0d04*/ 	.short	0x010a
        /*0d06*/ 	.byte	0x3f
	.zero		1


	//   ....[47]....
        /*0d08*/ 	.word	0x00012480
        /*0d0c*/ 	.word	0x00000000
        /*0d10*/ 	.word	0x00038860
        /*0d14*/ 	.short	0x010a
        /*0d16*/ 	.byte	0x3f
	.zero		1


	//   ....[48]....
        /*0d18*/ 	.word	0x00013110
        /*0d1c*/ 	.word	0x00000003
        /*0d20*/ 	.word	0x00038840
        /*0d24*/ 	.short	0x010a
        /*0d26*/ 	.byte	0x3f
	.zero		1


	//   ....[49]....
        /*0d28*/ 	.word	0x00013370
        /*0d2c*/ 	.word	0x00000003
        /*0d30*/ 	.word	0x00038860
        /*0d34*/ 	.short	0x010a
        /*0d36*/ 	.byte	0x3f
	.zero		1


	//   ....[50]....
        /*0d38*/ 	.word	0x00013f30
        /*0d3c*/ 	.word	0x00000004
        /*0d40*/ 	.word	0x00038840
        /*0d44*/ 	.short	0x010a
        /*0d46*/ 	.byte	0x3f
	.zero		1


	//   ....[51]....
        /*0d48*/ 	.word	0x00014180
        /*0d4c*/ 	.word	0x00000004
        /*0d50*/ 	.word	0x00038860
        /*0d54*/ 	.short	0x010a
        /*0d56*/ 	.byte	0x3f
	.zero		1


	//   ....[52]....
        /*0d58*/ 	.word	0x00014cc0
        /*0d5c*/ 	.word	0x00000004
        /*0d60*/ 	.word	0x00038840
        /*0d64*/ 	.short	0x010a
        /*0d66*/ 	.byte	0x3f
	.zero		1


	//   ....[53]....
        /*0d68*/ 	.word	0x00014f20
        /*0d6c*/ 	.word	0x00000004
        /*0d70*/ 	.word	0x00038860
        /*0d74*/ 	.short	0x010a
        /*0d76*/ 	.byte	0x3f
	.zero		1


	//   ....[54]....
        /*0d78*/ 	.word	0x00016850
        /*0d7c*/ 	.word	0x00000009
        /*0d80*/ 	.word	0x00038820
        /*0d84*/ 	.short	0x010a
        /*0d86*/ 	.byte	0x3f
	.zero		1


	//   ....[55]....
        /*0d88*/ 	.word	0x000169c0
        /*0d8c*/ 	.word	0x00000005
        /*0d90*/ 	.word	0x00000000
        /*0d94*/ 	.short	0x010a
        /*0d96*/ 	.byte	0x3f
	.zero		1


	//   ....[56]....
        /*0d98*/ 	.word	0x00016a40
        /*0d9c*/ 	.word	0x00000007
        /*0da0*/ 	.word	0x00000000
        /*0da4*/ 	.short	0x010a
        /*0da6*/ 	.byte	0x3f
	.zero		1


	//   ....[57]....
        /*0da8*/ 	.word	0x00016a80
        /*0dac*/ 	.word	0x00000005
        /*0db0*/ 	.word	0x00000000
        /*0db4*/ 	.short	0x010a
        /*0db6*/ 	.byte	0x3f
	.zero		1


	//   ....[58]....
        /*0db8*/ 	.word	0x00016ab0
        /*0dbc*/ 	.word	0x00000003
        /*0dc0*/ 	.word	0x00000000
        /*0dc4*/ 	.short	0x010a
        /*0dc6*/ 	.byte	0x3f
	.zero		1


	//   ....[59]....
        /*0dc8*/ 	.word	0x00016b20
        /*0dcc*/ 	.word	0x00000000
        /*0dd0*/ 	.word	0x00038800
        /*0dd4*/ 	.short	0x010a
        /*0dd6*/ 	.byte	0x3f
	.zero		1


	//   ....[60]....
        /*0dd8*/ 	.word	0x00016b70
        /*0ddc*/ 	.word	0x00000004
        /*0de0*/ 	.word	0x00038830
        /*0de4*/ 	.short	0x010a
        /*0de6*/ 	.byte	0x3f
	.zero		1


	//   ....[61]....
        /*0de8*/ 	.word	0x00016bd0
        /*0dec*/ 	.word	0x00000006
        /*0df0*/ 	.word	0x00038810
        /*0df4*/ 	.short	0x010a
        /*0df6*/ 	.byte	0x3f
	.zero		1


	//   ....[62]....
        /*0df8*/ 	.word	0x00016c20
        /*0dfc*/ 	.word	0x00000004
        /*0e00*/ 	.word	0x00038850
        /*0e04*/ 	.short	0x010a
        /*0e06*/ 	.byte	0x3f
	.zero		1


	//   ....[63]....
        /*0e08*/ 	.word	0x00016c80
        /*0e0c*/ 	.word	0x00000007
        /*0e10*/ 	.word	0x00038830
        /*0e14*/ 	.short	0x010a
        /*0e16*/ 	.byte	0x3f
	.zero		1


	//   ....[64]....
        /*0e18*/ 	.word	0x00016ce0
        /*0e1c*/ 	.word	0x00000007
        /*0e20*/ 	.word	0x00038850
        /*0e24*/ 	.short	0x010a
        /*0e26*/ 	.byte	0x3f
	.zero		1


	//   ....[65]....
        /*0e28*/ 	.word	0x00016e80
        /*0e2c*/ 	.word	0x00000000
        /*0e30*/ 	.word	0x00038840
        /*0e34*/ 	.short	0x010a
        /*0e36*/ 	.byte	0x3f
	.zero		1


	//   ....[66]....
        /*0e38*/ 	.word	0x00017f80
        /*0e3c*/ 	.word	0x00000012
        /*0e40*/ 	.word	0x00038820
        /*0e44*/ 	.short	0x010a
        /*0e46*/ 	.byte	0x3f
	.zero		1


	//   ....[67]....
        /*0e48*/ 	.word	0x00017fd0
        /*0e4c*/ 	.word	0x00000000
        /*0e50*/ 	.word	0x00038860
        /*0e54*/ 	.short	0x010a
        /*0e56*/ 	.byte	0x3f
	.zero		1


	//   ....[68]....
        /*0e58*/ 	.word	0x00018020
        /*0e5c*/ 	.word	0x00000003
        /*0e60*/ 	.word	0x00038840
        /*0e64*/ 	.short	0x010a
        /*0e66*/ 	.byte	0x3f
	.zero		1


	//   ....[69]....
        /*0e68*/ 	.word	0x00018070
        /*0e6c*/ 	.word	0x00000003
        /*0e70*/ 	.word	0x00038860
        /*0e74*/ 	.short	0x010a
        /*0e76*/ 	.byte	0x3f
	.zero		1


	//   ....[70]....
        /*0e78*/ 	.word	0x000180c0
        /*0e7c*/ 	.word	0x00000004
        /*0e80*/ 	.word	0x00038840
        /*0e84*/ 	.short	0x010a
        /*0e86*/ 	.byte	0x3f
	.zero		1


	//   ....[71]....
        /*0e88*/ 	.word	0x00018110
        /*0e8c*/ 	.word	0x00000004
        /*0e90*/ 	.word	0x00038860
        /*0e94*/ 	.short	0x010a
        /*0e96*/ 	.byte	0x3f
	.zero		1


	//   ....[72]....
        /*0e98*/ 	.word	0x00018160
        /*0e9c*/ 	.word	0x00000004
        /*0ea0*/ 	.word	0x00038840
        /*0ea4*/ 	.short	0x010a
        /*0ea6*/ 	.byte	0x3f
	.zero		1


	//   ....[73]....
        /*0ea8*/ 	.word	0x000181b0
        /*0eac*/ 	.word	0x00000004
        /*0eb0*/ 	.word	0x00038860
        /*0eb4*/ 	.short	0x010a
        /*0eb6*/ 	.byte	0x3f
	.zero		1


	//   ....[74]....
        /*0eb8*/ 	.word	0x00018ce0
        /*0ebc*/ 	.word	0x00000009
        /*0ec0*/ 	.word	0x00038820
        /*0ec4*/ 	.short	0x010a
        /*0ec6*/ 	.byte	0x3f
	.zero		1


	//   ....[75]....
        /*0ec8*/ 	.word	0x00018e80
        /*0ecc*/ 	.word	0x00000005
        /*0ed0*/ 	.word	0x00000000
        /*0ed4*/ 	.short	0x010a
        /*0ed6*/ 	.byte	0x3f
	.zero		1


	//   ....[76]....
        /*0ed8*/ 	.word	0x00018ed0
        /*0edc*/ 	.word	0x00000007
        /*0ee0*/ 	.word	0x00000000
        /*0ee4*/ 	.short	0x010a
        /*0ee6*/ 	.byte	0x3f
	.zero		1


	//   ....[77]....
        /*0ee8*/ 	.word	0x00018f20
        /*0eec*/ 	.word	0x00000005
        /*0ef0*/ 	.word	0x00000000
        /*0ef4*/ 	.short	0x010a
        /*0ef6*/ 	.byte	0x3f
	.zero		1


	//----- nvinfo : EIATTR_NUM_MBARRIERS
	.align		4
.L_717:
        /*0ef8*/ 	.byte	0x03, 0x38
        /*0efa*/ 	.short	0x0017


	//----- nvinfo : EIATTR_EXIT_INSTR_OFFSETS
	.align		4
        /*0efc*/ 	.byte	0x04, 0x1c
        /*0efe*/ 	.short	(.L_719 - .L_718)


	//   ....[0]....
.L_718:
        /*0f00*/ 	.word	0x00000a30


	//   ....[1]....
        /*0f04*/ 	.word	0x0000e880


	//   ....[2]....
        /*0f08*/ 	.word	0x00016b00


	//----- nvinfo : EIATTR_MAX_THREADS
	.align		4
.L_719:
        /*0f0c*/ 	.byte	0x04, 0x05
        /*0f0e*/ 	.short	(.L_721 - .L_720)
.L_720:
        /*0f10*/ 	.word	0x00000180
        /*0f14*/ 	.word	0x00000001
        /*0f18*/ 	.word	0x00000001


	//----- nvinfo : EIATTR_CRS_STACK_SIZE
	.align		4
.L_721:
        /*0f1c*/ 	.byte	0x04, 0x1e
        /*0f1e*/ 	.short	(.L_723 - .L_722)
.L_722:
        /*0f20*/ 	.word	0x00000000


	//----- nvinfo : EIATTR_CBANK_PARAM_SIZE
	.align		4
.L_723:
        /*0f24*/ 	.byte	0x03, 0x19
        /*0f26*/ 	.short	0x0bf0


	//----- nvinfo : EIATTR_PARAM_CBANK
	.align		4
        /*0f28*/ 	.byte	0x04, 0x0a
        /*0f2a*/ 	.short	(.L_725 - .L_724)
	.align		4
.L_724:
        /*0f2c*/ 	.word	index@(.nv.constant0._ZN7cutlass13device_kernelIN5flash11enable_sm90INS1_16FlashAttnFwdSm90INS1_25CollectiveMainloopFwdSm90ILi2EN4cute5tupleIJNS5_1CILi1EEES8_S8_EEENS6_IJNS7_ILi64EEESA_SA_EEELi512ENS_10bfloat16_tEfNS_4arch4Sm90ELb0ELb0ELb1ELb1ELb0ELb0ELb1ELb0ELb0ELb1ELb1ELb0EEENS1_21CollectiveEpilogueFwdINS6_IJSA_NS7_ILi512EEESA_EEES9_SC_SE_Li256ELb1ELb1ELb1ELb0EEENS1_36VarlenDynamicPersistentTileSchedulerILi64ELi64ELi256ELi128ELb1ELb1ELb1ELb0ELb1ELb1EEEEEEEEEvNT_6ParamsE)
        /*0f30*/ 	.short	0x0210
        /*0f32*/ 	.short	0x0bf0


	//----- nvinfo : EIATTR_SW_WAR
	.align		4
.L_725:
        /*0f34*/ 	.byte	0x04, 0x36
        /*0f36*/ 	.short	(.L_727 - .L_726)
.L_726:
        /*0f38*/ 	.word	0x00000008
.L_727:


//--------------------- .nv.info._ZN7cutlass13device_kernelIN5flash11enable_sm90INS1_16FlashAttnFwdSm90INS1_25CollectiveMainloopFwdSm90ILi2EN4cute5tupleIJNS5_1CILi1EEES8_S8_EEENS6_IJNS7_ILi64EEESA_SA_EEELi512ENS_10bfloat16_tEfNS_4arch4Sm90ELb0ELb0ELb1ELb1ELb0ELb1ELb1ELb0ELb0ELb1ELb1ELb0EEENS1_21CollectiveEpilogueFwdINS6_IJSA_NS7_ILi512EEESA_EEES9_SC_SE_Li256ELb1ELb1ELb1ELb0EEENS1_36VarlenDynamicPersistentTileSchedulerILi64ELi64ELi256ELi128ELb1ELb1ELb1ELb0ELb1ELb1EEEEEEEEEvNT_6ParamsE --------------------------
	.section	.nv.info._ZN7cutlass13device_kernelIN5flash11enable_sm90INS1_16FlashAttnFwdSm90INS1_25CollectiveMainloopFwdSm90ILi2EN4cute5tupleIJNS5_1CILi1EEES8_S8_EEENS6_IJNS7_ILi64EEESA_SA_EEELi512ENS_10bfloat16_tEfNS_4arch4Sm90ELb0ELb0ELb1ELb1ELb0ELb1ELb1ELb0ELb0ELb1ELb1ELb0EEENS1_21CollectiveEpilogueFwdINS6_IJSA_NS7_ILi512EEESA_EEES9_SC_SE_Li256ELb1ELb1ELb1ELb0EEENS1_36VarlenDynamicPersistentTileSchedulerILi64ELi64ELi256ELi128ELb1ELb1ELb1ELb0ELb1ELb1EEEEEEEEEvNT_6ParamsE,"",@"SHT_CUDA_INFO"
	.sectionflags	@""
	.align	4


	//----- nvinfo : EIATTR_CUDA_API_VERSION
	.align		4
        /*0000*/ 	.byte	0x04, 0x37
        /*0002*/ 	.short	(.L_729 - .L_728)
.L_728:
        /*0004*/ 	.word	0x00000082


	//----- nvinfo : EIATTR_KPARAM_INFO
	.align		4
.L_729:
        /*0008*/ 	.byte	0x04, 0x17
        /*000a*/ 	.short	(.L_731 - .L_730)
.L_730:
        /*000c*/ 	.word	0x00000000
        /*0010*/ 	.short	0x0000
        /*0012*/ 	.short	0x0070
        /*0014*/ 	.byte	0x00, 0xf0, 0x01, 0x2e


	//----- nvinfo : EIATTR_SPARSE_MMA_MASK
	.align		4
.L_731:
        /*0018*/ 	.byte	0x03, 0x50
        /*001a*/ 	.short	0x0000


	//----- nvinfo : EIATTR_MAXREG_COUNT
	.align		4
        /*001c*/ 	.byte	0x03, 0x1b
        /*001e*/ 	.short	0x00a8


	//----- nvinfo : EIATTR_NUM_BARRIERS
	.align		4
        /*0020*/ 	.byte	0x02, 0x4c
        /*0022*/ 	.byte	0x10
	.zero		1


	//----- nvinfo : EIATTR_EXTERNS
	.align		4
        /*0024*/ 	.byte	0x04, 0x0f
        /*0026*/ 	.short	(.L_733 - .L_732)


	//   ....[0]....
	.align		4
.L_732:
        /*0028*/ 	.word	index@(__assertfail)


	//----- nvinfo : EIATTR_ANNOTATIONS
	.align		4
.L_733:
        /*002c*/ 	.byte	0x04, 0x55
        /*002e*/ 	.short	(.L_735 - .L_734)


	//   ....[0]....
.L_734:
        /* <DEDUP_REMOVED lines=110> */


	//----- nvinfo : EIATTR_MERCURY_ISA_VERSION
	.align		4
.L_735:
        /*06f8*/ 	.byte	0x03, 0x5f
        /*06fa*/ 	.short	0x0101


	//----- nvinfo : EIATTR_UNUSED_LOAD_BYTE_OFFSET
	.align		4
        /*06fc*/ 	.byte	0x04, 0x44
        /*06fe*/ 	.short	(.L_737 - .L_736)


	//   ....[0]....
.L_736:
        /*0700*/ 	.word	0x00000ab0
        /*0704*/ 	.word	0x0000fff0


	//   ....[1]....
        /*0708*/ 	.word	0x00010a70
        /*070c*/ 	.word	0x0000fff0


	//----- nvinfo : EIATTR_INT_WARP_WIDE_INSTR_OFFSETS
	.align		4
.L_737:
        /*0710*/ 	.byte	0x04, 0x31
        /*0712*/ 	.short	(.L_739 - .L_738)


	//   ....[0]....
.L_738:
        /*0714*/ 	.word	0x00000190


	//   ....[1]....
        /*0718*/ 	.word	0x000001d0


	//   ....[2]....
        /*071c*/ 	.word	0x00000240


	//   ....[3]....
        /*0720*/ 	.word	0x000002b0


	//   ....[4]....
        /*0724*/ 	.word	0x00018970


	//   ....[5]....
        /*0728*/ 	.word	0x000189d0


	//   ....[6]....
        /*072c*/ 	.word	0x0001e360


	//   ....[7]....
        /*0730*/ 	.word	0x0001e3c0


	//----- nvinfo : EIATTR_COOP_GROUP_MASK_REGIDS
	.align		4
.L_739:
        /*0734*/ 	.byte	0x04, 0x29
        /*0736*/ 	.short	(.L_741 - .L_740)


	//   ....[0]....
.L_740:
        /*0738*/ 	.word	0xffffffff


	//   ....[1]....
        /*073c*/ 	.word	0xffffffff


	//   ....[2]....
        /*0740*/ 	.word	0xffffffff


	//   ....[3]....
        /*0744*/ 	.word	0xffffffff


	//   ....[4]....
        /*0748*/ 	.word	0xffffffff


	//   ....[5]....
        /*074c*/ 	.word	0xffffffff


	//   ....[6]....
        /*0750*/ 	.word	0xffffffff


	//   ....[7]....
        /*0754*/ 	.word	0xffffffff


	//   ....[8]....
        /*0758*/ 	.word	0xffffffff


	//   ....[9]....
        /*075c*/ 	.word	0xffffffff


	//   ....[10]....
        /*0760*/ 	.word	0xffffffff


	//   ....[11]....
        /*0764*/ 	.word	0xffffffff


	//   ....[12]....
        /*0768*/ 	.word	0xffffffff


	//   ....[13]....
        /*076c*/ 	.word	0xffffffff


	//   ....[14]....
        /*0770*/ 	.word	0xffffffff


	//   ....[15]....
        /*0774*/ 	.word	0xffffffff


	//   ....[16]....
        /*0778*/ 	.word	0xffffffff


	//   ....[17]....
        /*077c*/ 	.word	0xffffffff


	//   ....[18]....
        /*0780*/ 	.word	0xffffffff


	//   ....[19]....
        /*0784*/ 	.word	0xffffffff


	//   ....[20]....
        /*0788*/ 	.word	0xffffffff


	//   ....[21]....
        /*078c*/ 	.word	0xffffffff


	//   ....[22]....
        /*0790*/ 	.word	0xffffffff


	//   ....[23]....
        /*0794*/ 	.word	0xffffffff


	//   ....[24]....
        /*0798*/ 	.word	0xffffffff


	//   ....[25]....
        /*079c*/ 	.word	0xffffffff


	//   ....[26]....
        /*07a0*/ 	.word	0xffffffff


	//   ....[27]....
        /*07a4*/ 	.word	0xffffffff


	//   ....[28]....
        /*07a8*/ 	.word	0xffffffff


	//   ....[29]....
        /*07ac*/ 	.word	0xffffffff


	//   ....[30]....
        /*07b0*/ 	.word	0xffffffff


	//   ....[31]....
        /*07b4*/ 	.word	0xffffffff


	//   ....[32]....
        /*07b8*/ 	.word	0xffffffff


	//   ....[33]....
        /*07bc*/ 	.word	0xffffffff


	//   ....[34]....
        /*07c0*/ 	.word	0xffffffff


	//   ....[35]....
        /*07c4*/ 	.word	0xffffffff


	//   ....[36]....
        /*07c8*/ 	.word	0xffffffff


	//   ....[37]....
        /*07cc*/ 	.word	0xffffffff


	//   ....[38]....
        /*07d0*/ 	.word	0xffffffff


	//   ....[39]....
        /*07d4*/ 	.word	0xffffffff


	//   ....[40]....
        /*07d8*/ 	.word	0xffffffff


	//   ....[41]....
        /*07dc*/ 	.word	0xffffffff


	//   ....[42]....
        /*07e0*/ 	.word	0xffffffff


	//   ....[43]....
        /*07e4*/ 	.word	0xffffffff


	//   ....[44]....
        /*07e8*/ 	.word	0xffffffff


	//   ....[45]....
        /*07ec*/ 	.word	0xffffffff


	//   ....[46]....
        /*07f0*/ 	.word	0xffffffff


	//   ....[47]....
        /*07f4*/ 	.word	0xffffffff


	//   ....[48]....
        /*07f8*/ 	.word	0xffffffff


	//   ....[49]....
        /*07fc*/ 	.word	0xffffffff


	//   ....[50]....
        /*0800*/ 	.word	0xffffffff


	//   ....[51]....
        /*0804*/ 	.word	0xffffffff


	//   ....[52]....
        /*0808*/ 	.word	0xffffffff


	//   ....[53]....
        /*080c*/ 	.word	0xffffffff


	//   ....[54]....
        /*0810*/ 	.word	0xffffffff


	//   ....[55]....
        /*0814*/ 	.word	0xffffffff


	//   ....[56]....
        /*0818*/ 	.word	0xffffffff


	//   ....[57]....
        /*081c*/ 	.word	0xffffffff


	//   ....[58]....
        /*0820*/ 	.word	0xffffffff


	//   ....[59]....
        /*0824*/ 	.word	0xffffffff


	//   ....[60]....
        /*0828*/ 	.word	0xffffffff


	//   ....[61]....
        /*082c*/ 	.word	0xffffffff


	//   ....[62]....
        /*0830*/ 	.word	0xffffffff


	//   ....[63]....
        /*0834*/ 	.word	0xffffffff


	//   ....[64]....
        /*0838*/ 	.word	0xffffffff


	//   ....[65]....
        /*083c*/ 	.word	0xffffffff


	//   ....[66]....
        /*0840*/ 	.word	0xffffffff


	//   ....[67]....
        /*0844*/ 	.word	0xffffffff


	//   ....[68]....
        /*0848*/ 	.word	0xffffffff


	//   ....[69]....
        /*084c*/ 	.word	0xffffffff


	//   ....[70]....
        /*0850*/ 	.word	0xffffffff


	//   ....[71]....
        /*0854*/ 	.word	0xffffffff


	//   ....[72]....
        /*0858*/ 	.word	0xffffffff


	//   ....[73]....
        /*085c*/ 	.word	0xffffffff


	//   ....[74]....
        /*0860*/ 	.word	0xffffffff


	//   ....[75]....
        /*0864*/ 	.word	0xffffffff


	//   ....[76]....
        /*0868*/ 	.word	0xffffffff


	//   ....[77]....
        /*086c*/ 	.word	0xffffffff


	//   ....[78]....
        /*0870*/ 	.word	0xffffffff


	//   ....[79]....
        /*0874*/ 	.word	0xffffffff


	//   ....[80]....
        /*0878*/ 	.word	0xffffffff


	//   ....[81]....
        /*087c*/ 	.word	0xffffffff


	//   ....[82]....
        /*0880*/ 	.word	0xffffffff


	//   ....[83]....
        /*0884*/ 	.word	0xffffffff


	//   ....[84]....
        /*0888*/ 	.word	0xffffffff


	//   ....[85]....
        /*088c*/ 	.word	0xffffffff


	//   ....[86]....
        /*0890*/ 	.word	0xffffffff


	//   ....[87]....
        /*0894*/ 	.word	0xffffffff


	//   ....[88]....
        /*0898*/ 	.word	0xffffffff


	//   ....[89]....
        /*089c*/ 	.word	0xffffffff


	//   ....[90]....
        /*08a0*/ 	.word	0xffffffff


	//   ....[91]....
        /*08a4*/ 	.word	0xffffffff


	//   ....[92]....
        /*08a8*/ 	.word	0xffffffff


	//   ....[93]....
        /*08ac*/ 	.word	0xffffffff


	//   ....[94]....
        /*08b0*/ 	.word	0xffffffff


	//   ....[95]....
        /*08b4*/ 	.word	0xffffffff


	//   ....[96]....
        /*08b8*/ 	.word	0xffffffff


	//   ....[97]....
        /*08bc*/ 	.word	0xffffffff


	//   ....[98]....
        /*08c0*/ 	.word	0xffffffff


	//   ....[99]....
        /*08c4*/ 	.word	0xffffffff


	//   ....[100]....
        /*08c8*/ 	.word	0xffffffff


	//   ....[101]....
        /*08cc*/ 	.word	0xffffffff


	//   ....[102]....
        /*08d0*/ 	.word	0xffffffff


	//   ....[103]....
        /*08d4*/ 	.word	0xffffffff


	//   ....[104]....
        /*08d8*/ 	.word	0x0500000f


	//   ....[105]....
        /*08dc*/ 	.word	0x0500000f


	//   ....[106]....
        /*08e0*/ 	.word	0x0500000f


	//   ....[107]....
        /*08e4*/ 	.word	0x0500000f


	//   ....[108]....
        /*08e8*/ 	.word	0x0500000f


	//   ....[109]....
        /*08ec*/ 	.word	0x0500000f


	//   ....[110]....
        /*08f0*/ 	.word	0x0500000f


	//   ....[111]....
        /*08f4*/ 	.word	0x0500000f


	//   ....[112]....
        /*08f8*/ 	.word	0x0500000f


	//   ....[113]....
        /*08fc*/ 	.word	0x0500000f


	//   ....[114]....
        /*0900*/ 	.word	0x0500000f


	//   ....[115]....
        /*0904*/ 	.word	0x0500000f


	//   ....[116]....
        /*0908*/ 	.word	0x0500000f


	//   ....[117]....
        /*090c*/ 	.word	0x0500000f


	//   ....[118]....
        /*0910*/ 	.word	0x0500000f


	//   ....[119]....
        /*0914*/ 	.word	0x0500000f


	//   ....[120]....
        /*0918*/ 	.word	0x0500000f


	//   ....[121]....
        /*091c*/ 	.word	0x0500000f


	//   ....[122]....
        /*0920*/ 	.word	0x0500000f


	//   ....[123]....
        /*0924*/ 	.word	0x0500000f


	//   ....[124]....
        /*0928*/ 	.word	0x0500000f


	//   ....[125]....
        /*092c*/ 	.word	0x0500000f


	//   ....[126]....
        /*0930*/ 	.word	0x0500000f


	//   ....[127]....
        /*0934*/ 	.word	0x0500000f


	//   ....[128]....
        /*0938*/ 	.word	0x0500000f


	//   ....[129]....
        /*093c*/ 	.word	0x0500000f


	//   ....[130]....
        /*0940*/ 	.word	0x0500000f


	//   ....[131]....
        /*0944*/ 	.word	0x0500000f


	//   ....[132]....
        /*0948*/ 	.word	0x0500000f


	//   ....[133]....
        /*094c*/ 	.word	0x0500000f


	//   ....[134]....
        /*0950*/ 	.word	0x0500000f


	//   ....[135]....
        /*0954*/ 	.word	0x0500000f


	//   ....[136]....
        /*0958*/ 	.word	0x0500000f


	//   ....[137]....
        /*095c*/ 	.word	0x0500000f


	//   ....[138]....
        /*0960*/ 	.word	0x0500000f


	//   ....[139]....
        /*0964*/ 	.word	0x0500000f


	//   ....[140]....
        /*0968*/ 	.word	0x0500000f


	//   ....[141]....
        /*096c*/ 	.word	0x0500000f


	//   ....[142]....
        /*0970*/ 	.word	0x0500000f


	//   ....[143]....
        /*0974*/ 	.word	0x0500000f


	//   ....[144]....
        /*0978*/ 	.word	0x0500000f


	//   ....[145]....
        /*097c*/ 	.word	0x0500000f


	//   ....[146]....
        /*0980*/ 	.word	0x0500000f


	//   ....[147]....
        /*0984*/ 	.word	0x0500000f


	//   ....[148]....
        /*0988*/ 	.word	0x0500000f


	//----- nvinfo : EIATTR_COOP_GROUP_INSTR_OFFSETS
	.align		4
.L_741:
        /*098c*/ 	.byte	0x04, 0x28
        /*098e*/ 	.short	(.L_743 - .L_742)


	//   ....[0]....
.L_742:
        /*0990*/ 	.word	0x00000060


	//   ....[1]....
        /*0994*/ 	.word	0x000001a0


	//   ....[2]....
        /*0998*/ 	.word	0x000001e0


	//   ....[3]....
        /*099c*/ 	.word	0x000003f0


	//   ....[4]....
        /*09a0*/ 	.word	0x00000550


	//   ....[5]....
        /*09a4*/ 	.word	0x00000670


	//   ....[6]....
        /*09a8*/ 	.word	0x000007d0


	//   ....[7]....
        /*09ac*/ 	.word	0x000051e0


	//   ....[8]....
        /*09b0*/ 	.word	0x00007060


	//   ....[9]....
        /*09b4*/ 	.word	0x00007610


	//   ....[10]....
        /*09b8*/ 	.word	0x00007620


	//   ....[11]....
        /*09bc*/ 	.word	0x00007630


	//   ....[12]....
        /*09c0*/ 	.word	0x00007640


	//   ....[13]....
        /*09c4*/ 	.word	0x00008620


	//   ....[14]....
        /*09c8*/ 	.word	0x00008630


	//   ....[15]....
        /*09cc*/ 	.word	0x00008640


	//   ....[16]....
        /*09d0*/ 	.word	0x00008650


	//   ....[17]....
        /*09d4*/ 	.word	0x00009cf0


	//   ....[18]....
        /*09d8*/ 	.word	0x0000bb10


	//   ....[19]....
        /*09dc*/ 	.word	0x0000bba0


	//   ....[20]....
        /*09e0*/ 	.word	0x0000bd60


	//   ....[21]....
        /*09e4*/ 	.word	0x0000bdd0


	//   ....[22]....
        /*09e8*/ 	.word	0x0000c830


	//   ....[23]....
        /*09ec*/ 	.word	0x0000d850


	//   ....[24]....
        /*09f0*/ 	.word	0x0000ea20


	//   ....[25]....
        /*09f4*/ 	.word	0x0000eae0


	//   ....[26]....
        /*09f8*/ 	.word	0x0000ed90


	//   ....[27]....
        /*09fc*/ 	.word	0x0000ef50


	//   ....[28]....
        /*0a00*/ 	.word	0x0000ff40


	//   ....[29]....
        /*0a04*/ 	.word	0x0000ff90


	//   ....[30]....
        /*0a08*/ 	.word	0x00010000


	//   ....[31]....
        /*0a0c*/ 	.word	0x00010080


	//   ....[32]....
        /*0a10*/ 	.word	0x00010250


	//   ....[33]....
        /*0a14*/ 	.word	0x00011780


	//   ....[34]....
        /*0a18*/ 	.word	0x00011b20


	//   ....[35]....
        /*0a1c*/ 	.word	0x00011b30


	//   ....[36]....
        /*0a20*/ 	.word	0x00011b40


	//   ....[37]....
        /*0a24*/ 	.word	0x00011b50


	//   ....[38]....
        /*0a28*/ 	.word	0x000127d0


	//   ....[39]....
        /*0a2c*/ 	.word	0x000127f0


	//   ....[40]....
        /*0a30*/ 	.word	0x00012a80


	//   ....[41]....
        /*0a34*/ 	.word	0x00012aa0


	//   ....[42]....
        /*0a38*/ 	.word	0x000133a0


	//   ....[43]....
        /*0a3c*/ 	.word	0x000133e0


	//   ....[44]....
        /*0a40*/ 	.word	0x00013c50


	//   ....[45]....
        /*0a44*/ 	.word	0x00013c70


	//   ....[46]....
        /*0a48*/ 	.word	0x00014f60


	//   ....[47]....
        /*0a4c*/ 	.word	0x00014f70


	//   ....[48]....
        /*0a50*/ 	.word	0x000151a0


	//   ....[49]....
        /*0a54*/ 	.word	0x000151c0


	//   ....[50]....
        /*0a58*/ 	.word	0x00015470


	//   ....[51]....
        /*0a5c*/ 	.word	0x000156a0


	//   ....[52]....
        /*0a60*/ 	.word	0x000156d0


	//   ....[53]....
        /*0a64*/ 	.word	0x00015700


	//   ....[54]....
        /*0a68*/ 	.word	0x00015730


	//   ....[55]....
        /*0a6c*/ 	.word	0x00015760


	//   ....[56]....
        /*0a70*/ 	.word	0x00015790


	//   ....[57]....
        /*0a74*/ 	.word	0x00015930


	//   ....[58]....
        /*0a78*/ 	.word	0x00015960


	//   ....[59]....
        /*0a7c*/ 	.word	0x00015990


	//   ....[60]....
        /*0a80*/ 	.word	0x000159c0


	//   ....[61]....
        /*0a84*/ 	.word	0x000159f0


	//   ....[62]....
        /*0a88*/ 	.word	0x00015a20


	//   ....[63]....
        /*0a8c*/ 	.word	0x00015ab0


	//   ....[64]....
        /*0a90*/ 	.word	0x00015ae0


	//   ....[65]....
        /*0a94*/ 	.word	0x00015af0


	//   ....[66]....
        /*0a98*/ 	.word	0x00015ba0


	//   ....[67]....
        /*0a9c*/ 	.word	0x00016c20


	//   ....[68]....
        /*0aa0*/ 	.word	0x00018f50


	//   ....[69]....
        /*0aa4*/ 	.word	0x00019a00


	//   ....[70]....
        /*0aa8*/ 	.word	0x00019a30


	//   ....[71]....
        /*0aac*/ 	.word	0x00019a50


	//   ....[72]....
        /*0ab0*/ 	.word	0x00019b00


	//   ....[73]....
        /*0ab4*/ 	.word	0x00019b90


	//   ....[74]....
        /*0ab8*/ 	.word	0x00019bb0


	//   ....[75]....
        /*0abc*/ 	.word	0x00019c40


	//   ....[76]....
        /*0ac0*/ 	.word	0x00019c50


	//   ....[77]....
        /*0ac4*/ 	.word	0x0001a5c0


	//   ....[78]....
        /*0ac8*/ 	.word	0x0001a5d0


	//   ....[79]....
        /*0acc*/ 	.word	0x0001a6f0


	//   ....[80]....
        /*0ad0*/ 	.word	0x0001a700


	//   ....[81]....
        /*0ad4*/ 	.word	0x0001a990


	//   ....[82]....
        /*0ad8*/ 	.word	0x0001a9a0


	//   ....[83]....
        /*0adc*/ 	.word	0x0001ab10


	//   ....[84]....
        /*0ae0*/ 	.word	0x0001ab20


	//   ....[85]....
        /*0ae4*/ 	.word	0x0001e680


	//   ....[86]....
        /*0ae8*/ 	.word	0x0001e6b0


	//   ....[87]....
        /*0aec*/ 	.word	0x0001e710


	//   ....[88]....
        /*0af0*/ 	.word	0x0001e740


	//   ....[89]....
        /*0af4*/ 	.word	0x0001e770


	//   ....[90]....
        /*0af8*/ 	.word	0x0001e7a0


	//   ....[91]....
        /*0afc*/ 	.word	0x0001e7d0


	//   ....[92]....
        /*0b00*/ 	.word	0x0001e800


	//   ....[93]....
        /*0b04*/ 	.word	0x0001e9c0


	//   ....[94]....
        /*0b08*/ 	.word	0x0001e9f0


	//   ....[95]....
        /*0b0c*/ 	.word	0x0001ea20


	//   ....[96]....
        /*0b10*/ 	.word	0x0001ea50


	//   ....[97]....
        /*0b14*/ 	.word	0x0001ea80


	//   ....[98]....
        /*0b18*/ 	.word	0x0001eab0


	//   ....[99]....
        /*0b1c*/ 	.word	0x0001eb70


	//   ....[100]....
        /*0b20*/ 	.word	0x0001eb90


	//   ....[101]....
        /*0b24*/ 	.word	0x0001eba0


	//   ....[102]....
        /*0b28*/ 	.word	0x0001ec00


	//   ....[103]....
        /*0b2c*/ 	.word	0x0001f330


	//   ....[104]....
        /*0b30*/ 	.word	0x0001f750


	//   ....[105]....
        /*0b34*/ 	.word	0x0001f7e0


	//   ....[106]....
        /*0b38*/ 	.word	0x0001f830


	//   ....[107]....
        /*0b3c*/ 	.word	0x0001f880


	//   ....[108]....
        /*0b40*/ 	.word	0x0001f970


	//   ....[109]....
        /*0b44*/ 	.word	0x0001fa00


	//   ....[110]....
        /*0b48*/ 	.word	0x0001fa50


	//   ....[111]....
        /*0b4c*/ 	.word	0x0001faa0


	//   ....[112]....
        /*0b50*/ 	.word	0x0001fd60


	//   ....[113]....
        /*0b54*/ 	.word	0x00020040


	//   ....[114]....
        /*0b58*/ 	.word	0x000201c0


	//   ....[115]....
        /*0b5c*/ 	.word	0x00020220


	//   ....[116]....
        /*0b60*/ 	.word	0x000202b0


	//   ....[117]....
        /*0b64*/ 	.word	0x00020300


	//   ....[118]....
        /*0b68*/ 	.word	0x00020460


	//   ....[119]....
        /*0b6c*/ 	.word	0x00020500


	//   ....[120]....
        /*0b70*/ 	.word	0x000205b0


	//   ....[121]....
        /*0b74*/ 	.word	0x00020690


	//   ....[122]....
        /*0b78*/ 	.word	0x00020870


	//   ....[123]....
        /*0b7c*/ 	.word	0x00020940


	//   ....[124]....
        /*0b80*/ 	.word	0x00020bf0


	//   ....[125]....
        /*0b84*/ 	.word	0x00020d00


	//   ....[126]....
        /*0b88*/ 	.word	0x00020ed0


	//   ....[127]....
        /*0b8c*/ 	.word	0x00020fa0


	//   ....[128]....
        /*0b90*/ 	.word	0x000211d0


	//   ....[129]....
        /*0b94*/ 	.word	0x00021220


	//   ....[130]....
        /*0b98*/ 	.word	0x00021550


	//   ....[131]....
        /*0b9c*/ 	.word	0x000215f0


	//   ....[132]....
        /*0ba0*/ 	.word	0x00021790


	//   ....[133]....
        /*0ba4*/ 	.word	0x00021810


	//   ....[134]....
        /*0ba8*/ 	.word	0x00021890


	//   ....[135]....
        /*0bac*/ 	.word	0x00021910


	//   ....[136]....
        /*0bb0*/ 	.word	0x00021990


	//   ....[137]....
        /*0bb4*/ 	.word	0x00021a20


	//   ....[138]....
        /*0bb8*/ 	.word	0x00021ac0


	//   ....[139]....
        /*0bbc*/ 	.word	0x00021b70


	//   ....[140]....
        /*0bc0*/ 	.word	0x00021bf0


	//   ....[141]....
        /*0bc4*/ 	.word	0x00021c70


	//   ....[142]....
        /*0bc8*/ 	.word	0x00021cf0


	//   ....[143]....
        /*0bcc*/ 	.word	0x00021d80


	//   ....[144]....
        /*0bd0*/ 	.word	0x00021e00


	//   ....[145]....
        /*0bd4*/ 	.word	0x00021ea0


	//   ....[146]....
        /*0bd8*/ 	.word	0x00021ef0


	//   ....[147]....
        /*0bdc*/ 	.word	0x00021f80


	//   ....[148]....
        /*0be0*/ 	.word	0x000220b0


	//----- nvinfo : EIATTR_REG_RECONFIG
	.align		4
.L_743:
        /*0be4*/ 	.byte	0x01, 0x54
	.zero		2


	//----- nvinfo : EIATTR_SYSCALL_OFFSETS
	.align		4
        /*0be8*/ 	.byte	0x04, 0x46
        /*0bea*/ 	.short	(.L_745 - .L_744)


	//   ....[0]....
.L_744:
        /*0bec*/ 	.word	0x00002040


	//   ....[1]....
        /*0bf0*/ 	.word	0x00002190


	//   ....[2]....
        /*0bf4*/ 	.word	0x00007200


	//   ....[3]....
        /*0bf8*/ 	.word	0x00007580


	//   ....[4]....
        /*0bfc*/ 	.word	0x00018b70


	//   ....[5]....
        /*0c00*/ 	.word	0x00018cc0


	//   ....[6]....
        /*0c04*/ 	.word	0x00018dc0


	//   ....[7]....
        /*0c08*/ 	.word	0x00019620


	//   ....[8]....
        /*0c0c*/ 	.word	0x00019f60


	//----- nvinfo : EIATTR_MBARRIER_INSTR_OFFSETS
	.align		4
.L_745:
        /*0c10*/ 	.byte	0x04, 0x39
        /*0c12*/ 	.short	(.L_747 - .L_746)


	//   ....[0]....
.L_746:
        /*0c14*/ 	.word	0x000002d0
        /*0c18*/ 	.word	0x000000ff
        /*0c1c*/ 	.word	0x00038800
        /*0c20*/ 	.short	0x0100
        /*0c22*/ 	.byte	0x08
	.zero		1


	//   ....[1]....
        /*0c24*/ 	.word	0x000002e0
        /*0c28*/ 	.word	0x000000ff
        /*0c2c*/ 	.word	0x00038810
        /*0c30*/ 	.short	0x0100
        /*0c32*/ 	.byte	0x08
	.zero		1


	//   ....[2]....
        /*0c34*/ 	.word	0x000002f0
        /*0c38*/ 	.word	0x000000ff
        /*0c3c*/ 	.word	0x00038820
        /*0c40*/ 	.short	0x0100
        /*0c42*/ 	.byte	0x08
	.zero		1


	//   ....[3]....
        /*0c44*/ 	.word	0x000003a0
        /*0c48*/ 	.word	0x000000ff
        /*0c4c*/ 	.word	0x00038830
        /*0c50*/ 	.short	0x0100
        /*0c52*/ 	.byte	0x06
	.zero		1


	//   ....[4]....
        /*0c54*/ 	.word	0x000003b0
        /*0c58*/ 	.word	0x000000ff
        /*0c5c*/ 	.word	0x00038840
        /*0c60*/ 	.short	0x0100
        /*0c62*/ 	.byte	0x06
	.zero		1


	//   ....[5]....
        /*0c64*/ 	.word	0x000003c0
        /*0c68*/ 	.word	0x000000ff
        /*0c6c*/ 	.word	0x00038838
        /*0c70*/ 	.short	0x0100
        /*0c72*/ 	.byte	0x06
	.zero		1


	//   ....[6]....
        /*0c74*/ 	.word	0x000003d0
        /*0c78*/ 	.word	0x000000ff
        /*0c7c*/ 	.word	0x00038848
        /*0c80*/ 	.short	0x0100
        /*0c82*/ 	.byte	0x06
	.zero		1


	//   ....[7]....
        /*0c84*/ 	.word	0x00000500
        /*0c88*/ 	.word	0x000000ff
        /*0c8c*/ 	.word	0x00038850
        /*0c90*/ 	.short	0x0100
        /*0c92*/ 	.byte	0x08
	.zero		1


	//   ....[8]....
        /*0c94*/ 	.word	0x00000510
        /*0c98*/ 	.word	0x000000ff
        /*0c9c*/ 	.word	0x00038860
        /*0ca0*/ 	.short	0x0100
        /*0ca2*/ 	.byte	0x08
	.zero		1


	//   ....[9]....
        /*0ca4*/ 	.word	0x00000520
        /*0ca8*/ 	.word	0x000000ff
        /*0cac*/ 	.word	0x00038858
        /*0cb0*/ 	.short	0x0100
        /*0cb2*/ 	.byte	0x08
	.zero		1


	//   ....[10]....
        /*0cb4*/ 	.word	0x00000530
        /*0cb8*/ 	.word	0x000000ff
        /*0cbc*/ 	.word	0x00038868
        /*0cc0*/ 	.short	0x0100
        /*0cc2*/ 	.byte	0x08
	.zero		1


	//   ....[11]....
        /*0cc4*/ 	.word	0x00000620
        /*0cc8*/ 	.word	0x000000ff
        /*0ccc*/ 	.word	0x00038870
        /*0cd0*/ 	.short	0x0100
        /*0cd2*/ 	.byte	0x06
	.zero		1


	//   ....[12]....
        /*0cd4*/ 	.word	0x00000630
        /*0cd8*/ 	.word	0x000000ff
        /*0cdc*/ 	.word	0x00038880
        /*0ce0*/ 	.short	0x0100
        /*0ce2*/ 	.byte	0x06
	.zero		1


	//   ....[13]....
        /*0ce4*/ 	.word	0x00000640
        /*0ce8*/ 	.word	0x000000ff
        /*0cec*/ 	.word	0x00038878
        /*0cf0*/ 	.short	0x0100
        /*0cf2*/ 	.byte	0x06
	.zero		1


	//   ....[14]....
        /*0cf4*/ 	.word	0x00000650
        /*0cf8*/ 	.word	0x000000ff
        /*0cfc*/ 	.word	0x00038888
        /*0d00*/ 	.short	0x0100
        /*0d02*/ 	.byte	0x06
	.zero		1


	//   ....[15]....
        /*0d04*/ 	.word	0x00000780
        /*0d08*/ 	.word	0x000000ff
        /*0d0c*/ 	.word	0x00038890
        /*0d10*/ 	.short	0x0100
        /*0d12*/ 	.byte	0x08
	.zero		1


	//   ....[16]....
        /*0d14*/ 	.word	0x00000790
        /*0d18*/ 	.word	0x000000ff
        /*0d1c*/ 	.word	0x000388a0
        /*0d20*/ 	.short	0x0100
        /*0d22*/ 	.byte	0x08
	.zero		1


	//   ....[17]....
        /*0d24*/ 	.word	0x000007a0
        /*0d28*/ 	.word	0x000000ff
        /*0d2c*/ 	.word	0x00038898
        /*0d30*/ 	.short	0x0100
        /*0d32*/ 	.byte	0x08
	.zero		1


	//   ....[18]....
        /*0d34*/ 	.word	0x000007b0
        /*0d38*/ 	.word	0x000000ff
        /*0d3c*/ 	.word	0x000388a8
        /*0d40*/ 	.short	0x0100
        /*0d42*/ 	.byte	0x08
	.zero		1


	//   ....[19]....
        /*0d44*/ 	.word	0x000008e0
        /*0d48*/ 	.word	0x000000ff
        /*0d4c*/ 	.word	0x000388b0
        /*0d50*/ 	.short	0x0100
        /*0d52*/ 	.byte	0x08
	.zero		1


	//   ....[20]....
        /*0d54*/ 	.word	0x000008f0
        /*0d58*/ 	.word	0x000000ff
        /*0d5c*/ 	.word	0x000388c0
        /*0d60*/ 	.short	0x0100
        /*0d62*/ 	.byte	0x08
	.zero		1


	//   ....[21]....
        /*0d64*/ 	.word	0x00000900
        /*0d68*/ 	.word	0x000000ff
        /*0d6c*/ 	.word	0x000388b8
        /*0d70*/ 	.short	0x0100
        /*0d72*/ 	.byte	0x08
	.zero		1


	//   ....[22]....
        /*0d74*/ 	.word	0x00000910
        /*0d78*/ 	.word	0x000000ff
        /*0d7c*/ 	.word	0x000388c8
        /*0d80*/ 	.short	0x0100
        /*0d82*/ 	.byte	0x08
	.zero		1


	//   ....[23]....
        /*0d84*/ 	.word	0x00002d50
        /*0d88*/ 	.word	0x00000049
        /*0d8c*/ 	.word	0x00038890
        /*0d90*/ 	.short	0x010a
        /*0d92*/ 	.byte	0x3f
	.zero		1


	//   ....[24]....
        /*0d94*/ 	.word	0x000037c0
        /*0d98*/ 	.word	0x00000049
        /*0d9c*/ 	.word	0x00038890
        /*0da0*/ 	.short	0x010a
        /*0da2*/ 	.byte	0x3f
	.zero		1


	//   ....[25]....
        /*0da4*/ 	.word	0x000040d0
        /*0da8*/ 	.word	0x00000049
        /*0dac*/ 	.word	0x00038890
        /*0db0*/ 	.short	0x010a
        /*0db2*/ 	.byte	0x3f
	.zero		1


	//   ....[26]....
        /*0db4*/ 	.word	0x000042d0
        /*0db8*/ 	.word	0x00000004
        /*0dbc*/ 	.word	0x00000000
        /*0dc0*/ 	.short	0x0101
        /*0dc2*/ 	.byte	0x3f
	.zero		1


	//   ....[27]....
        /*0dc4*/ 	.word	0x00004310
        /*0dc8*/ 	.word	0x00000049
        /*0dcc*/ 	.word	0x000388b0
        /*0dd0*/ 	.short	0x010a
        /*0dd2*/ 	.byte	0x3f
	.zero		1


	//   ....[28]....
        /*0dd4*/ 	.word	0x00004970
        /*0dd8*/ 	.word	0x00000049
        /*0ddc*/ 	.word	0x00000000
        /*0de0*/ 	.short	0x0101
        /*0de2*/ 	.byte	0x3f
	.zero		1


	//   ....[29]....
        /*0de4*/ 	.word	0x00005510
        /*0de8*/ 	.word	0x00000005
        /*0dec*/ 	.word	0x00000000
        /*0df0*/ 	.short	0x0101
        /*0df2*/ 	.byte	0x3f
	.zero		1


	//   ....[30]....
        /*0df4*/ 	.word	0x000060b0
        /*0df8*/ 	.word	0x00000004
        /*0dfc*/ 	.word	0x00000000
        /*0e00*/ 	.short	0x0101
        /*0e02*/ 	.byte	0x3f
	.zero		1


	//   ....[31]....
        /*0e04*/ 	.word	0x00007290
        /*0e08*/ 	.word	0x00000002
        /*0e0c*/ 	.word	0x00038800
        /*0e10*/ 	.short	0x010a
        /*0e12*/ 	.byte	0x3f
	.zero		1


	//   ....[32]....
        /*0e14*/ 	.word	0x000072e0
        /*0e18*/ 	.word	0x00000002
        /*0e1c*/ 	.word	0x00038800
        /*0e20*/ 	.short	0x010a
        /*0e22*/ 	.byte	0x3f
	.zero		1


	//   ....[33]....
        /*0e24*/ 	.word	0x000078b0
        /*0e28*/ 	.word	0x00000002
        /*0e2c*/ 	.word	0x00038800
        /*0e30*/ 	.short	0x010a
        /*0e32*/ 	.byte	0x3f
	.zero		1


	//   ....[34]....
        /*0e34*/ 	.word	0x00008800
        /*0e38*/ 	.word	0x00000002
        /*0e3c*/ 	.word	0x00038800
        /*0e40*/ 	.short	0x010a
        /*0e42*/ 	.byte	0x3f
	.zero		1


	//   ....[35]....
        /*0e44*/ 	.word	0x00009650
        /*0e48*/ 	.word	0x0000000e
        /*0e4c*/ 	.word	0x00038830
        /*0e50*/ 	.short	0x010a
        /*0e52*/ 	.byte	0x3f
	.zero		1


	//   ....[36]....
        /*0e54*/ 	.word	0x00009700
        /*0e58*/ 	.word	0x0000000e
        /*0e5c*/ 	.word	0x00038830
        /*0e60*/ 	.short	0x010a
        /*0e62*/ 	.byte	0x3f
	.zero		1


	//   ....[37]....
        /*0e64*/ 	.word	0x00009a10
        /*0e68*/ 	.word	0x00000002
        /*0e6c*/ 	.word	0x00038810
        /*0e70*/ 	.short	0x010a
        /*0e72*/ 	.byte	0x3f
	.zero		1


	//   ....[38]....
        /*0e74*/ 	.word	0x00009a60
        /*0e78*/ 	.word	0x0000000e
        /*0e7c*/ 	.word	0x00038850
        /*0e80*/ 	.short	0x010a
        /*0e82*/ 	.byte	0x3f
	.zero		1


	//   ....[39]....
        /*0e84*/ 	.word	0x00009b20
        /*0e88*/ 	.word	0x0000000e
        /*0e8c*/ 	.word	0x00038850
        /*0e90*/ 	.short	0x010a
        /*0e92*/ 	.byte	0x3f
	.zero		1


	//   ....[40]....
        /*0e94*/ 	.word	0x0000c1d0
        /*0e98*/ 	.word	0x0000000b
        /*0e9c*/ 	.word	0x00000000
        /*0ea0*/ 	.short	0x0101
        /*0ea2*/ 	.byte	0x3f
	.zero		1


	//   ....[41]....
        /*0ea4*/ 	.word	0x0000c850
        /*0ea8*/ 	.word	0x0000000e
        /*0eac*/ 	.word	0x00000000
        /*0eb0*/ 	.short	0x0101
        /*0eb2*/ 	.byte	0x3f
	.zero		1


	//   ....[42]....
        /*0eb4*/ 	.word	0x0000c950
        /*0eb8*/ 	.word	0x0000000e
        /*0ebc*/ 	.word	0x00038830
        /*0ec0*/ 	.short	0x010a
        /*0ec2*/ 	.byte	0x3f
	.zero		1


	//   ....[43]....
        /*0ec4*/ 	.word	0x0000ca00
        /*0ec8*/ 	.word	0x0000000e
        /*0ecc*/ 	.word	0x00038830
        /*0ed0*/ 	.short	0x010a
        /*0ed2*/ 	.byte	0x3f
	.zero		1


	//   ....[44]....
        /*0ed4*/ 	.word	0x0000cc70
        /*0ed8*/ 	.word	0x0000000e
        /*0edc*/ 	.word	0x00038850
        /*0ee0*/ 	.short	0x010a
        /*0ee2*/ 	.byte	0x3f
	.zero		1


	//   ....[45]....
        /*0ee4*/ 	.word	0x0000ccc0
        /*0ee8*/ 	.word	0x0000000e
        /*0eec*/ 	.word	0x00038850
        /*0ef0*/ 	.short	0x010a
        /*0ef2*/ 	.byte	0x3f
	.zero		1


	//   ....[46]....
        /*0ef4*/ 	.word	0x0000f290
        /*0ef8*/ 	.word	0x000000a3
        /*0efc*/ 	.word	0x00000000
        /*0f00*/ 	.short	0x0101
        /*0f02*/ 	.byte	0x3f
	.zero		1


	//   ....[47]....
        /*0f04*/ 	.word	0x0000ff60
        /*0f08*/ 	.word	0x0000000e
        /*0f0c*/ 	.word	0x00000000
        /*0f10*/ 	.short	0x0101
        /*0f12*/ 	.byte	0x3f
	.zero		1


	//   ....[48]....
        /*0f14*/ 	.word	0x000127a0
        /*0f18*/ 	.word	0x00000004
        /*0f1c*/ 	.word	0x00000000
        /*0f20*/ 	.short	0x0101
        /*0f22*/ 	.byte	0x3f
	.zero		1


	//   ....[49]....
        /*0f24*/ 	.word	0x00013400
        /*0f28*/ 	.word	0x00000004
        /*0f2c*/ 	.word	0x00000000
        /*0f30*/ 	.short	0x0101
        /*0f32*/ 	.byte	0x3f
	.zero		1


	//   ....[50]....
        /*0f34*/ 	.word	0x00016d00
        /*0f38*/ 	.word	0x00000012
        /*0f3c*/ 	.word	0x00038820
        /*0f40*/ 	.short	0x010a
        /*0f42*/ 	.byte	0x3f
	.zero		1


	//   ....[51]....
        /*0f44*/ 	.word	0x00016dd0
        /*0f48*/ 	.word	0x00000004
        /*0f4c*/ 	.word	0x000388a0
        /*0f50*/ 	.short	0x010a
        /*0f52*/ 	.byte	0x3f
	.zero		1


	//   ....[52]....
        /*0f54*/ 	.word	0x00017010
        /*0f58*/ 	.word	0x00000004
        /*0f5c*/ 	.word	0x000388c0
        /*0f60*/ 	.short	0x010a
        /*0f62*/ 	.byte	0x3f
	.zero		1


	//   ....[53]....
        /*0f64*/ 	.word	0x00017a70
        /*0f68*/ 	.word	0x00000004
        /*0f6c*/ 	.word	0x000388a0
        /*0f70*/ 	.short	0x010a
        /*0f72*/ 	.byte	0x3f
	.zero		1


	//   ....[54]....
        /*0f74*/ 	.word	0x00017ca0
        /*0f78*/ 	.word	0x00000004
        /*0f7c*/ 	.word	0x000388c0
        /*0f80*/ 	.short	0x010a
        /*0f82*/ 	.byte	0x3f
	.zero		1


	//   ....[55]....
        /*0f84*/ 	.word	0x000191c0
        /*0f88*/ 	.word	0x00000000
        /*0f8c*/ 	.word	0x00038840
        /*0f90*/ 	.short	0x010a
        /*0f92*/ 	.byte	0x3f
	.zero		1


	//   ....[56]....
        /*0f94*/ 	.word	0x00019d10
        /*0f98*/ 	.word	0x00000012
        /*0f9c*/ 	.word	0x00038800
        /*0fa0*/ 	.short	0x0107
        /*0fa2*/ 	.byte	0x3f
	.zero		1


	//   ....[57]....
        /*0fa4*/ 	.word	0x00019db0
        /*0fa8*/ 	.word	0x00000012
        /*0fac*/ 	.word	0x00038800
        /*0fb0*/ 	.short	0x0101
        /*0fb2*/ 	.byte	0x3f
	.zero		1


	//   ....[58]....
        /*0fb4*/ 	.word	0x0001ad30
        /*0fb8*/ 	.word	0x00000012
        /*0fbc*/ 	.word	0x00038810
        /*0fc0*/ 	.short	0x0107
        /*0fc2*/ 	.byte	0x3f
	.zero		1


	//   ....[59]....
        /*0fc4*/ 	.word	0x0001ae30
        /*0fc8*/ 	.word	0x00000012
        /*0fcc*/ 	.word	0x00038810
        /*0fd0*/ 	.short	0x0101
        /*0fd2*/ 	.byte	0x3f
	.zero		1


	//   ....[60]....
        /*0fd4*/ 	.word	0x0001ae50
        /*0fd8*/ 	.word	0x00000012
        /*0fdc*/ 	.word	0x00038820
        /*0fe0*/ 	.short	0x010a
        /*0fe2*/ 	.byte	0x3f
	.zero		1


	//   ....[61]....
        /*0fe4*/ 	.word	0x0001af30
        /*0fe8*/ 	.word	0x00000000
        /*0fec*/ 	.word	0x00038860
        /*0ff0*/ 	.short	0x010a
        /*0ff2*/ 	.byte	0x3f
	.zero		1


	//   ....[62]....
        /*0ff4*/ 	.word	0x0001bba0
        /*0ff8*/ 	.word	0x00000002
        /*0ffc*/ 	.word	0x00038840
        /*1000*/ 	.short	0x010a
        /*1002*/ 	.byte	0x3f
	.zero		1


	//   ....[63]....
        /*1004*/ 	.word	0x0001bdf0
        /*1008*/ 	.word	0x00000002
        /*100c*/ 	.word	0x00038860
        /*1010*/ 	.short	0x010a
        /*1012*/ 	.byte	0x3f
	.zero		1


	//   ....[64]....
        /*1014*/ 	.word	0x0001c9a0
        /*1018*/ 	.word	0x00000003
        /*101c*/ 	.word	0x00038840
        /*1020*/ 	.short	0x010a
        /*1022*/ 	.byte	0x3f
	.zero		1


	//   ....[65]....
        /*1024*/ 	.word	0x0001cbf0
        /*1028*/ 	.word	0x00000003
        /*102c*/ 	.word	0x00038860
        /*1030*/ 	.short	0x010a
        /*1032*/ 	.byte	0x3f
	.zero		1


	//   ....[66]....
        /*1034*/ 	.word	0x0001d730
        /*1038*/ 	.word	0x00000003
        /*103c*/ 	.word	0x00038840
        /*1040*/ 	.short	0x010a
        /*1042*/ 	.byte	0x3f
	.zero		1


	//   ....[67]....
        /*1044*/ 	.word	0x0001d980
        /*1048*/ 	.word	0x00000003
        /*104c*/ 	.word	0x00038860
        /*1050*/ 	.short	0x010a
        /*1052*/ 	.byte	0x3f
	.zero		1


	//   ....[68]....
        /*1054*/ 	.word	0x0001f2b0
        /*1058*/ 	.word	0x00000000
        /*105c*/ 	.word	0x00038820
        /*1060*/ 	.short	0x010a
        /*1062*/ 	.byte	0x3f
	.zero		1


	//   ....[69]....
        /*1064*/ 	.word	0x0001f490
        /*1068*/ 	.word	0x00000006
        /*106c*/ 	.word	0x00000000
        /*1070*/ 	.short	0x010a
        /*1072*/ 	.byte	0x3f
	.zero		1


	//   ....[70]....
        /*1074*/ 	.word	0x0001f4c0
        /*1078*/ 	.word	0x00000007
        /*107c*/ 	.word	0x00000000
        /*1080*/ 	.short	0x010a
        /*1082*/ 	.byte	0x3f
	.zero		1


	//   ....[71]....
        /*1084*/ 	.word	0x0001f520
        /*1088*/ 	.word	0x00000004
        /*108c*/ 	.word	0x00000000
        /*1090*/ 	.short	0x010a
        /*1092*/ 	.byte	0x3f
	.zero		1


	//   ....[72]....
        /*1094*/ 	.word	0x0001f550
        /*1098*/ 	.word	0x00000003
        /*109c*/ 	.word	0x00000000
        /*10a0*/ 	.short	0x010a
        /*10a2*/ 	.byte	0x3f
	.zero		1


	//   ....[73]....
        /*10a4*/ 	.word	0x0001f5b0
        /*10a8*/ 	.word	0x00000049
        /*10ac*/ 	.word	0x00038890
        /*10b0*/ 	.short	0x010a
        /*10b2*/ 	.byte	0x3f
	.zero		1


	//   ....[74]....
        /*10b4*/ 	.word	0x0001f600
        /*10b8*/ 	.word	0x00000049
        /*10bc*/ 	.word	0x00038890
        /*10c0*/ 	.short	0x010a
        /*10c2*/ 	.byte	0x3f
	.zero		1


	//   ....[75]....
        /*10c4*/ 	.word	0x0001f650
        /*10c8*/ 	.word	0x00000049
        /*10cc*/ 	.word	0x00038890
        /*10d0*/ 	.short	0x010a
        /*10d2*/ 	.byte	0x3f
	.zero		1


	//   ....[76]....
        /*10d4*/ 	.word	0x0001f6a0
        /*10d8*/ 	.word	0x00000049
        /*10dc*/ 	.word	0x000388b0
        /*10e0*/ 	.short	0x010a
        /*10e2*/ 	.byte	0x3f
	.zero		1


	//   ....[77]....
        /*10e4*/ 	.word	0x0001f8c0
        /*10e8*/ 	.word	0x00000002
        /*10ec*/ 	.word	0x00038800
        /*10f0*/ 	.short	0x010a
        /*10f2*/ 	.byte	0x3f
	.zero		1


	//   ....[78]....
        /*10f4*/ 	.word	0x0001faf0
        /*10f8*/ 	.word	0x00000002
        /*10fc*/ 	.word	0x00038800
        /*1100*/ 	.short	0x010a
        /*1102*/ 	.byte	0x3f
	.zero		1


	//   ....[79]....
        /*1104*/ 	.word	0x0001fb40
        /*1108*/ 	.word	0x0000000e
        /*110c*/ 	.word	0x00038830
        /*1110*/ 	.short	0x010a
        /*1112*/ 	.byte	0x3f
	.zero		1


	//   ....[80]....
        /*1114*/ 	.word	0x0001fb90
        /*1118*/ 	.word	0x00000002
        /*111c*/ 	.word	0x00038810
        /*1120*/ 	.short	0x010a
        /*1122*/ 	.byte	0x3f
	.zero		1


	//   ....[81]....
        /*1124*/ 	.word	0x0001fbe0
        /*1128*/ 	.word	0x0000000e
        /*112c*/ 	.word	0x00038850
        /*1130*/ 	.short	0x010a
        /*1132*/ 	.byte	0x3f
	.zero		1


	//   ....[82]....
        /*1134*/ 	.word	0x0001fc30
        /*1138*/ 	.word	0x0000000e
        /*113c*/ 	.word	0x00038830
        /*1140*/ 	.short	0x010a
        /*1142*/ 	.byte	0x3f
	.zero		1


	//   ....[83]....
        /*1144*/ 	.word	0x0001fc80
        /*1148*/ 	.word	0x0000000e
        /*114c*/ 	.word	0x00038850
        /*1150*/ 	.short	0x010a
        /*1152*/ 	.byte	0x3f
	.zero		1


	//   ....[84]....
        /*1154*/ 	.word	0x0001fe20
        /*1158*/ 	.word	0x00000012
        /*115c*/ 	.word	0x00038820
        /*1160*/ 	.short	0x010a
        /*1162*/ 	.byte	0x3f
	.zero		1


	//   ....[85]....
        /*1164*/ 	.word	0x0001fe70
        /*1168*/ 	.word	0x00000004
        /*116c*/ 	.word	0x000388a0
        /*1170*/ 	.short	0x010a
        /*1172*/ 	.byte	0x3f
	.zero		1


	//   ....[86]....
        /*1174*/ 	.word	0x0001fec0
        /*1178*/ 	.word	0x00000004
        /*117c*/ 	.word	0x000388c0
        /*1180*/ 	.short	0x010a
        /*1182*/ 	.byte	0x3f
	.zero		1


	//   ....[87]....
        /*1184*/ 	.word	0x0001ff10
        /*1188*/ 	.word	0x00000004
        /*118c*/ 	.word	0x000388a0
        /*1190*/ 	.short	0x010a
        /*1192*/ 	.byte	0x3f
	.zero		1


	//   ....[88]....
        /*1194*/ 	.word	0x0001ff60
        /*1198*/ 	.word	0x00000004
        /*119c*/ 	.word	0x000388c0
        /*11a0*/ 	.short	0x010a
        /*11a2*/ 	.byte	0x3f
	.zero		1


	//   ....[89]....
        /*11a4*/ 	.word	0x00020100
        /*11a8*/ 	.word	0x00000000
        /*11ac*/ 	.word	0x00038840
        /*11b0*/ 	.short	0x010a
        /*11b2*/ 	.byte	0x3f
	.zero		1


	//   ....[90]....
        /*11b4*/ 	.word	0x00021260
        /*11b8*/ 	.word	0x00000012
        /*11bc*/ 	.word	0x00038820
        /*11c0*/ 	.short	0x010a
        /*11c2*/ 	.byte	0x3f
	.zero		1


	//   ....[91]....
        /*11c4*/ 	.word	0x000212b0
        /*11c8*/ 	.word	0x00000000
        /*11cc*/ 	.word	0x00038860
        /*11d0*/ 	.short	0x010a
        /*11d2*/ 	.byte	0x3f
	.zero		1


	//   ....[92]....
        /*11d4*/ 	.word	0x00021300
        /*11d8*/ 	.word	0x00000002
        /*11dc*/ 	.word	0x00038840
        /*11e0*/ 	.short	0x010a
        /*11e2*/ 	.byte	0x3f
	.zero		1


	//   ....[93]....
        /*11e4*/ 	.word	0x00021350
        /*11e8*/ 	.word	0x00000002
        /*11ec*/ 	.word	0x00038860
        /*11f0*/ 	.short	0x010a
        /*11f2*/ 	.byte	0x3f
	.zero		1


	//   ....[94]....
        /*11f4*/ 	.word	0x000213a0
        /*11f8*/ 	.word	0x00000003
        /*11fc*/ 	.word	0x00038840
        /*1200*/ 	.short	0x010a
        /*1202*/ 	.byte	0x3f
	.zero		1


	//   ....[95]....
        /*1204*/ 	.word	0x000213f0
        /*1208*/ 	.word	0x00000003
        /*120c*/ 	.word	0x00038860
        /*1210*/ 	.short	0x010a
        /*1212*/ 	.byte	0x3f
	.zero		1


	//   ....[96]....
        /*1214*/ 	.word	0x00021440
        /*1218*/ 	.word	0x00000003
        /*121c*/ 	.word	0x00038840
        /*1220*/ 	.short	0x010a
        /*1222*/ 	.byte	0x3f
	.zero		1


	//   ....[97]....
        /*1224*/ 	.word	0x00021490
        /*1228*/ 	.word	0x00000003
        /*122c*/ 	.word	0x00038860
        /*1230*/ 	.short	0x010a
        /*1232*/ 	.byte	0x3f
	.zero		1


	//   ....[98]....
        /*1234*/ 	.word	0x00021fd0
        /*1238*/ 	.word	0x00000000
        /*123c*/ 	.word	0x00038820
        /*1240*/ 	.short	0x010a
        /*1242*/ 	.byte	0x3f
	.zero		1


	//   ....[99]....
        /*1244*/ 	.word	0x00022170
        /*1248*/ 	.word	0x00000006
        /*124c*/ 	.word	0x00000000
        /*1250*/ 	.short	0x010a
        /*1252*/ 	.byte	0x3f
	.zero		1


	//   ....[100]....
        /*1254*/ 	.word	0x000221c0
        /*1258*/ 	.word	0x00000007
        /*125c*/ 	.word	0x00000000
        /*1260*/ 	.short	0x010a
        /*1262*/ 	.byte	0x3f
	.zero		1


	//   ....[101]....
        /*1264*/ 	.word	0x00022210
        /*1268*/ 	.word	0x00000004
        /*126c*/ 	.word	0x00000000
        /*1270*/ 	.short	0x010a
        /*1272*/ 	.byte	0x3f
	.zero		1


	//----- nvinfo : EIATTR_NUM_MBARRIERS
	.align		4
.L_747:
        /*1274*/ 	.byte	0x03, 0x38
        /*1276*/ 	.short	0x0017


	//----- nvinfo : EIATTR_EXIT_INSTR_OFFSETS
	.align		4
        /*1278*/ 	.byte	0x04, 0x1c
        /*127a*/ 	.short	(.L_749 - .L_748)


	//   ....[0]....
.L_748:
        /*127c*/ 	.word	0x0001f5a0


	//----- nvinfo : EIATTR_MAX_THREADS
	.align		4
.L_749:
        /*1280*/ 	.byte	0x04, 0x05
        /*1282*/ 	.short	(.L_751 - .L_750)
.L_750:
        /*1284*/ 	.word	0x00000180
        /*1288*/ 	.word	0x00000001
        /*128c*/ 	.word	0x00000001


	//----- nvinfo : EIATTR_CRS_STACK_SIZE
	.align		4
.L_751:
        /*1290*/ 	.byte	0x04, 0x1e
        /*1292*/ 	.short	(.L_753 - .L_752)
.L_752:
        /*1294*/ 	.word	0x00000000


	//----- nvinfo : EIATTR_CBANK_PARAM_SIZE
	.align		4
.L_753:
        /*1298*/ 	.byte	0x03, 0x19
        /*129a*/ 	.short	0x0bf0


	//----- nvinfo : EIATTR_PARAM_CBANK
	.align		4
        /*129c*/ 	.byte	0x04, 0x0a
        /*129e*/ 	.short	(.L_755 - .L_754)
	.align		4
.L_754:
        /*12a0*/ 	.word	index@(.nv.constant0._ZN7cutlass13device_kernelIN5flash11enable_sm90INS1_16FlashAttnFwdSm90INS1_25CollectiveMainloopFwdSm90ILi2EN4cute5tupleIJNS5_1CILi1EEES8_S8_EEENS6_IJNS7_ILi64EEESA_SA_EEELi512ENS_10bfloat16_tEfNS_4arch4Sm90ELb0ELb0ELb1ELb1ELb0ELb1ELb1ELb0ELb0ELb1ELb1ELb0EEENS1_21CollectiveEpilogueFwdINS6_IJSA_NS7_ILi512EEESA_EEES9_SC_SE_Li256ELb1ELb1ELb1ELb0EEENS1_36VarlenDynamicPersistentTileSchedulerILi64ELi64ELi256ELi128ELb1ELb1ELb1ELb0ELb1ELb1EEEEEEEEEvNT_6ParamsE)
        /*12a4*/ 	.short	0x0210
        /*12a6*/ 	.short	0x0bf0


	//----- nvinfo : EIATTR_SW_WAR
	.align		4
.L_755:
        /*12a8*/ 	.byte	0x04, 0x36
        /*12aa*/ 	.short	(.L_757 - .L_756)
.L_756:
        /*12ac*/ 	.word	0x00000008
.L_757:


//--------------------- .nv.info._ZN7cutlass13device_kernelIN5flash11enable_sm90INS1_16FlashAttnFwdSm90INS1_25CollectiveMainloopFwdSm90ILi2EN4cute5tupleIJNS5_1CILi1EEES8_S8_EEENS6_IJNS7_ILi64EEESA_SA_EEELi512ENS_10bfloat16_tEfNS_4arch4Sm90ELb0ELb1ELb1ELb0ELb0ELb0ELb0ELb0ELb0ELb1ELb1ELb0EEENS1_21CollectiveEpilogueFwdINS6_IJSA_NS7_ILi512EEESA_EEES9_SC_SE_Li256ELb0ELb1ELb1ELb0EEENS1_19SingleTileSchedulerILb0ELb1ELb1ELi64EEEEEEEEEvNT_6ParamsE --------------------------
	.section	.nv.info._ZN7cutlass13device_kernelIN5flash11enable_sm90INS1_16FlashAttnFwdSm90INS1_25CollectiveMainloopFwdSm90ILi2EN4cute5tupleIJNS5_1CILi1EEES8_S8_EEENS6_IJNS7_ILi64EEESA_SA_EEELi512ENS_10bfloat16_tEfNS_4arch4Sm90ELb0ELb1ELb1ELb0ELb0ELb0ELb0ELb0ELb0ELb1ELb1ELb0EEENS1_21CollectiveEpilogueFwdINS6_IJSA_NS7_ILi512EEESA_EEES9_SC_SE_Li256ELb0ELb1ELb1ELb0EEENS1_19SingleTileSchedulerILb0ELb1ELb1ELi64EEEEEEEEEvNT_6ParamsE,"",@"SHT_CUDA_INFO"
	.sectionflags	@""
	.align	4


	//----- nvinfo : EIATTR_CUDA_API_VERSION
	.align		4
        /*0000*/ 	.byte	0x04, 0x37
        /*0002*/ 	.short	(.L_759 - .L_758)
.L_758:
        /*0004*/ 	.word	0x00000082


	//----- nvinfo : EIATTR_KPARAM_INFO
	.align		4
.L_759:
        /*0008*/ 	.byte	0x04, 0x17
        /*000a*/ 	.short	(.L_761 - .L_760)
.L_760:
        /*000c*/ 	.word	0x00000000
        /*0010*/ 	.short	0x0000
        /*0012*/ 	.short	0x0070
        /*0014*/ 	.byte	0x00, 0xf0, 0x01, 0x28


	//----- nvinfo : EIATTR_SPARSE_MMA_MASK
	.align		4
.L_761:
        /*0018*/ 	.byte	0x03, 0x50
        /*001a*/ 	.short	0x0000


	//----- nvinfo : EIATTR_MAXREG_COUNT
	.align		4
        /*001c*/ 	.byte	0x03, 0x1b
        /*001e*/ 	.short	0x00a8


	//----- nvinfo : EIATTR_NUM_BARRIERS
	.align		4
        /*0020*/ 	.byte	0x02, 0x4c
        /*0022*/ 	.byte	0x10
	.zero		1


	//----- nvinfo : EIATTR_EXTERNS
	.align		4
        /*0024*/ 	.byte	0x04, 0x0f
        /*0026*/ 	.short	(.L_763 - .L_762)


	//   ....[0]....
	.align		4
.L_762:
        /*0028*/ 	.word	index@(__assertfail)


	//----- nvinfo : EIATTR_ANNOTATIONS
	.align		4
.L_763:
        /*002c*/ 	.byte	0x04, 0x55
        /*002e*/ 	.short	(.L_765 - .L_764)


	//   ....[0]....
.L_764:
        /*0030*/ 	.word	0x00000001
        /*0034*/ 	.byte	0x80, 0x12, 0x01, 0x00, 0x01, 0x00, 0x00, 0x00, 0x00, 0x17, 0x01, 0x00, 0x01, 0x00, 0x00, 0x00
        /*0044*/ 	.byte	0x50, 0x17, 0x01, 0x00, 0x01, 0x00, 0x00, 0x00, 0x30, 0x19, 0x01, 0x00, 0x01, 0x00, 0x00, 0x00
        /*0054*/ 	.byte	0x20, 0x1a, 0x01, 0x00, 0x01, 0x00, 0x00, 0x00, 0x10, 0x24, 0x01, 0x00, 0x01, 0x00, 0x00, 0x00
        /*0064*/ 	.byte	0x00, 0x2b, 0x01, 0x00, 0x01, 0x00, 0x00, 0x00, 0x30, 0x2d, 0x01, 0x00, 0x01, 0x00, 0x00, 0x00
        /*0074*/ 	.byte	0xb0, 0x38, 0x01, 0x00, 0x01, 0x00, 0x00, 0x00, 0x80, 0x44, 0x01, 0x00


	//----- nvinfo : EIATTR_MERCURY_ISA_VERSION
	.align		4
.L_765:
        /*0080*/ 	.byte	0x03, 0x5f
        /*0082*/ 	.short	0x0101


	//----- nvinfo : EIATTR_INT_WARP_WIDE_INSTR_OFFSETS
	.align		4
        /*0084*/ 	.byte	0x04, 0x31
        /*0086*/ 	.short	(.L_767 - .L_766)


	//   ....[0]....
.L_766:
        /*0088*/ 	.word	0x00000130


	//   ....[1]....
        /*008c*/ 	.word	0x00000170


	//   ....[2]....
        /*0090*/ 	.word	0x000001e0


	//----- nvinfo : EIATTR_COOP_GROUP_MASK_REGIDS
	.align		4
.L_767:
        /*0094*/ 	.byte	0x04, 0x29
        /*0096*/ 	.short	(.L_769 - .L_768)


	//   ....[0]....
.L_768:
        /*0098*/ 	.word	0xffffffff


	//   ....[1]....
        /*009c*/ 	.word	0xffffffff


	//   ....[2]....
        /*00a0*/ 	.word	0xffffffff


	//   ....[3]....
        /*00a4*/ 	.word	0xffffffff


	//   ....[4]....
        /*00a8*/ 	.word	0xffffffff


	//   ....[5]....
        /*00ac*/ 	.word	0xffffffff


	//   ....[6]....
        /*00b0*/ 	.word	0xffffffff


	//   ....[7]....
        /*00b4*/ 	.word	0xffffffff


	//   ....[8]....
        /*00b8*/ 	.word	0xffffffff


	//   ....[9]....
        /*00bc*/ 	.word	0xffffffff


	//   ....[10]....
        /*00c0*/ 	.word	0xffffffff


	//   ....[11]....
        /*00c4*/ 	.word	0xffffffff


	//   ....[12]....
        /*00c8*/ 	.word	0xffffffff


	//   ....[13]....
        /*00cc*/ 	.word	0xffffffff


	//   ....[14]....
        /*00d0*/ 	.word	0xffffffff


	//   ....[15]....
        /*00d4*/ 	.word	0xffffffff


	//   ....[16]....
        /*00d8*/ 	.word	0xffffffff


	//   ....[17]....
        /*00dc*/ 	.word	0xffffffff


	//   ....[18]....
        /*00e0*/ 	.word	0xffffffff


	//   ....[19]....
        /*00e4*/ 	.word	0xffffffff


	//   ....[20]....
        /*00e8*/ 	.word	0xffffffff


	//   ....[21]....
        /*00ec*/ 	.word	0xffffffff


	//   ....[22]....
        /*00f0*/ 	.word	0xffffffff


	//   ....[23]....
        /*00f4*/ 	.word	0xffffffff


	//   ....[24]....
        /*00f8*/ 	.word	0xffffffff


	//   ....[25]....
        /*00fc*/ 	.word	0xffffffff


	//   ....[26]....
        /*0100*/ 	.word	0xffffffff


	//   ....[27]....
        /*0104*/ 	.word	0xffffffff


	//   ....[28]....
        /*0108*/ 	.word	0xffffffff


	//   ....[29]....
        /*010c*/ 	.word	0xffffffff


	//   ....[30]....
        /*0110*/ 	.word	0xffffffff


	//   ....[31]....
        /*0114*/ 	.word	0xffffffff


	//   ....[32]....
        /*0118*/ 	.word	0xffffffff


	//   ....[33]....
        /*011c*/ 	.word	0xffffffff


	//   ....[34]....
        /*0120*/ 	.word	0xffffffff


	//   ....[35]....
        /*0124*/ 	.word	0xffffffff


	//   ....[36]....
        /*0128*/ 	.word	0xffffffff


	//   ....[37]....
        /*012c*/ 	.word	0xffffffff


	//   ....[38]....
        /*0130*/ 	.word	0xffffffff


	//   ....[39]....
        /*0134*/ 	.word	0xffffffff


	//   ....[40]....
        /*0138*/ 	.word	0xffffffff


	//   ....[41]....
        /*013c*/ 	.word	0xffffffff


	//   ....[42]....
        /*0140*/ 	.word	0xffffffff


	//   ....[43]....
        /*0144*/ 	.word	0xffffffff


	//   ....[44]....
        /*0148*/ 	.word	0xffffffff


	//   ....[45]....
        /*014c*/ 	.word	0xffffffff


	//   ....[46]....
        /*0150*/ 	.word	0xffffffff


	//   ....[47]....
        /*0154*/ 	.word	0xffffffff


	//   ....[48]....
        /*0158*/ 	.word	0xffffffff


	//   ....[49]....
        /*015c*/ 	.word	0xffffffff


	//   ....[50]....
        /*0160*/ 	.word	0xffffffff


	//   ....[51]....
        /*0164*/ 	.word	0xffffffff


	//   ....[52]....
        /*0168*/ 	.word	0xffffffff


	//   ....[53]....
        /*016c*/ 	.word	0xffffffff


	//   ....[54]....
        /*0170*/ 	.word	0xffffffff


	//   ....[55]....
        /*0174*/ 	.word	0xffffffff


	//   ....[56]....
        /*0178*/ 	.word	0xffffffff


	//   ....[57]....
        /*017c*/ 	.word	0xffffffff


	//   ....[58]....
        /*0180*/ 	.word	0xffffffff


	//   ....[59]....
        /*0184*/ 	.word	0x0500000f


	//   ....[60]....
        /*0188*/ 	.word	0x0500000f


	//   ....[61]....
        /*018c*/ 	.word	0x0500000f


	//   ....[62]....
        /*0190*/ 	.word	0x0500000f


	//   ....[63]....
        /*0194*/ 	.word	0x0500000f


	//   ....[64]....
        /*0198*/ 	.word	0x0500000f


	//   ....[65]....
        /*019c*/ 	.word	0x0500000f


	//   ....[66]....
        /*01a0*/ 	.word	0x0500000f


	//   ....[67]....
        /*01a4*/ 	.word	0x0500000f


	//   ....[68]....
        /*01a8*/ 	.word	0x0500000f


	//----- nvinfo : EIATTR_COOP_GROUP_INSTR_OFFSETS
	.align		4
.L_769:
        /*01ac*/ 	.byte	0x04, 0x28
        /*01ae*/ 	.short	(.L_771 - .L_770)


	//   ....[0]....
.L_770:
        /*01b0*/ 	.word	0x00000060


	//   ....[1]....
        /*01b4*/ 	.word	0x00000140


	//   ....[2]....
        /*01b8*/ 	.word	0x00000190


	//   ....[3]....
        /*01bc*/ 	.word	0x00000380


	//   ....[4]....
        /*01c0*/ 	.word	0x000004e0


	//   ....[5]....
        /*01c4*/ 	.word	0x00000600


	//   ....[6]....
        /*01c8*/ 	.word	0x00000760


	//   ....[7]....
        /*01cc*/ 	.word	0x00001720


	//   ....[8]....
        /*01d0*/ 	.word	0x00003c10


	//   ....[9]....
        /*01d4*/ 	.word	0x00004350


	//   ....[10]....
        /*01d8*/ 	.word	0x00004ad0


	//   ....[11]....
        /*01dc*/ 	.word	0x00005570


	//   ....[12]....
        /*01e0*/ 	.word	0x000055b0


	//   ....[13]....
        /*01e4*/ 	.word	0x00005990


	//   ....[14]....
        /*01e8*/ 	.word	0x00005a10


	//   ....[15]....
        /*01ec*/ 	.word	0x000064e0


	//   ....[16]....
        /*01f0*/ 	.word	0x00006af0


	//   ....[17]....
        /*01f4*/ 	.word	0x000070c0


	//   ....[18]....
        /*01f8*/ 	.word	0x000077c0


	//   ....[19]....
        /*01fc*/ 	.word	0x000078c0


	//   ....[20]....
        /*0200*/ 	.word	0x00007c90


	//   ....[21]....
        /*0204*/ 	.word	0x00007e30


	//   ....[22]....
        /*0208*/ 	.word	0x00008ea0


	//   ....[23]....
        /*020c*/ 	.word	0x000098b0


	//   ....[24]....
        /*0210*/ 	.word	0x00009930


	//   ....[25]....
        /*0214*/ 	.word	0x00009c30


	//   ....[26]....
        /*0218*/ 	.word	0x00009db0


	//   ....[27]....
        /*021c*/ 	.word	0x0000ae30


	//   ....[28]....
        /*0220*/ 	.word	0x0000b2a0


	//   ....[29]....
        /*0224*/ 	.word	0x0000b860


	//   ....[30]....
        /*0228*/ 	.word	0x0000bf40


	//   ....[31]....
        /*022c*/ 	.word	0x0000c010


	//   ....[32]....
        /*0230*/ 	.word	0x0000c3d0


	//   ....[33]....
        /*0234*/ 	.word	0x0000c480


	//   ....[34]....
        /*0238*/ 	.word	0x0000d620


	//   ....[35]....
        /*023c*/ 	.word	0x0000d660


	//   ....[36]....
        /*0240*/ 	.word	0x0000d6b0


	//   ....[37]....
        /*0244*/ 	.word	0x0000d6e0


	//   ....[38]....
        /*0248*/ 	.word	0x0000d700


	//   ....[39]....
        /*024c*/ 	.word	0x0000e1e0


	//   ....[40]....
        /*0250*/ 	.word	0x0000e6b0


	//   ....[41]....
        /*0254*/ 	.word	0x0000e6e0


	//   ....[42]....
        /*0258*/ 	.word	0x0000e700


	//   ....[43]....
        /*025c*/ 	.word	0x0000e720


	//   ....[44]....
        /*0260*/ 	.word	0x0000ebc0


	//   ....[45]....
        /*0264*/ 	.word	0x0000ebe0


	//   ....[46]....
        /*0268*/ 	.word	0x0000f830


	//   ....[47]....
        /*026c*/ 	.word	0x0000f850


	//   ....[48]....
        /*0270*/ 	.word	0x000108a0


	//   ....[49]....
        /*0274*/ 	.word	0x00011740


	//   ....[50]....
        /*0278*/ 	.word	0x00011fe0


	//   ....[51]....
        /*027c*/ 	.word	0x00012020


	//   ....[52]....
        /*0280*/ 	.word	0x00012090


	//   ....[53]....
        /*0284*/ 	.word	0x000120c0


	//   ....[54]....
        /*0288*/ 	.word	0x00012120


	//   ....[55]....
        /*028c*/ 	.word	0x00012150


	//   ....[56]....
        /*0290*/ 	.word	0x00012170


	//   ....[57]....
        /*0294*/ 	.word	0x000121b0


	//   ....[58]....
        /*0298*/ 	.word	0x000150a0


	//   ....[59]....
        /*029c*/ 	.word	0x00015740


	//   ....[60]....
        /*02a0*/ 	.word	0x000158b0


	//   ....[61]....
        /*02a4*/ 	.word	0x00015900


	//   ....[62]....
        /*02a8*/ 	.word	0x00015a30


	//   ....[63]....
        /*02ac*/ 	.word	0x00015aa0


	//   ....[64]....
        /*02b0*/ 	.word	0x00015b20


	//   ....[65]....
        /*02b4*/ 	.word	0x00015bd0


	//   ....[66]....
        /*02b8*/ 	.word	0x00015c50


	//   ....[67]....
        /*02bc*/ 	.word	0x00015ce0


	//   ....[68]....
        /*02c0*/ 	.word	0x000160f0


	//----- nvinfo : EIATTR_REG_RECONFIG
	.align		4
.L_771:
        /*02c4*/ 	.byte	0x01, 0x54
	.zero		2


	//----- nvinfo : EIATTR_SYSCALL_OFFSETS
	.align		4
        /*02c8*/ 	.byte	0x04, 0x46
        /*02ca*/ 	.short	(.L_773 - .L_772)


	//   ....[0]....
.L_772:
        /*02cc*/ 	.word	0x00003df0


	//   ....[1]....
        /*02d0*/ 	.word	0x00011400


	//   ....[2]....
        /*02d4*/ 	.word	0x00011540


	//   ....[3]....
        /*02d8*/ 	.word	0x00011630


	//   ....[4]....
        /*02dc*/ 	.word	0x00011c80


	//----- nvinfo : EIATTR_MBARRIER_INSTR_OFFSETS
	.align		4
.L_773:
        /*02e0*/ 	.byte	0x04, 0x39
        /*02e2*/ 	.short	(.L_775 - .L_774)


	//   ....[0]....
.L_774:
        /*02e4*/ 	.word	0x00000270
        /*02e8*/ 	.word	0x000000ff
        /*02ec*/ 	.word	0x00028c00
        /*02f0*/ 	.short	0x0100
        /*02f2*/ 	.byte	0x08
	.zero		1


	//   ....[1]....
        /*02f4*/ 	.word	0x00000280
        /*02f8*/ 	.word	0x000000ff
        /*02fc*/ 	.word	0x00028c20
        /*0300*/ 	.short	0x0100
        /*0302*/ 	.byte	0x08
	.zero		1


	//   ....[2]....
        /*0304*/ 	.word	0x00000330
        /*0308*/ 	.word	0x000000ff
        /*030c*/ 	.word	0x00028c30
        /*0310*/ 	.short	0x0100
        /*0312*/ 	.byte	0x06
	.zero		1


	//   ....[3]....
        /*0314*/ 	.word	0x00000340
        /*0318*/ 	.word	0x000000ff
        /*031c*/ 	.word	0x00028c40
        /*0320*/ 	.short	0x0100
        /*0322*/ 	.byte	0x06
	.zero		1


	//   ....[4]....
        /*0324*/ 	.word	0x00000350
        /*0328*/ 	.word	0x000000ff
        /*032c*/ 	.word	0x00028c38
        /*0330*/ 	.short	0x0100
        /*0332*/ 	.byte	0x06
	.zero		1


	//   ....[5]....
        /*0334*/ 	.word	0x00000360
        /*0338*/ 	.word	0x000000ff
        /*033c*/ 	.word	0x00028c48
        /*0340*/ 	.short	0x0100
        /*0342*/ 	.byte	0x06
	.zero		1


	//   ....[6]....
        /*0344*/ 	.word	0x00000490
        /*0348*/ 	.word	0x000000ff
        /*034c*/ 	.word	0x00028c50
        /*0350*/ 	.short	0x0100
        /*0352*/ 	.byte	0x08
	.zero		1


	//   ....[7]....
        /*0354*/ 	.word	0x000004a0
        /*0358*/ 	.word	0x000000ff
        /*035c*/ 	.word	0x00028c60
        /*0360*/ 	.short	0x0100
        /*0362*/ 	.byte	0x08
	.zero		1


	//   ....[8]....
        /*0364*/ 	.word	0x000004b0
        /*0368*/ 	.word	0x000000ff
        /*036c*/ 	.word	0x00028c58
        /*0370*/ 	.short	0x0100
        /*0372*/ 	.byte	0x08
	.zero		1


	//   ....[9]....
        /*0374*/ 	.word	0x000004c0
        /*0378*/ 	.word	0x000000ff
        /*037c*/ 	.word	0x00028c68
        /*0380*/ 	.short	0x0100
        /*0382*/ 	.byte	0x08
	.zero		1


	//   ....[10]....
        /*0384*/ 	.word	0x000005b0
        /*0388*/ 	.word	0x000000ff
        /*038c*/ 	.word	0x00028c70
        /*0390*/ 	.short	0x0100
        /*0392*/ 	.byte	0x06
	.zero		1


	//   ....[11]....
        /*0394*/ 	.word	0x000005c0
        /*0398*/ 	.word	0x000000ff
        /*039c*/ 	.word	0x00028c80
        /*03a0*/ 	.short	0x0100
        /*03a2*/ 	.byte	0x06
	.zero		1


	//   ....[12]....
        /*03a4*/ 	.word	0x000005d0
        /*03a8*/ 	.word	0x000000ff
        /*03ac*/ 	.word	0x00028c78
        /*03b0*/ 	.short	0x0100
        /*03b2*/ 	.byte	0x06
	.zero		1


	//   ....[13]....
        /*03b4*/ 	.word	0x000005e0
        /*03b8*/ 	.word	0x000000ff
        /*03bc*/ 	.word	0x00028c88
        /*03c0*/ 	.short	0x0100
        /*03c2*/ 	.byte	0x06
	.zero		1


	//   ....[14]....
        /*03c4*/ 	.word	0x00000710
        /*03c8*/ 	.word	0x000000ff
        /*03cc*/ 	.word	0x00028c90
        /*03d0*/ 	.short	0x0100
        /*03d2*/ 	.byte	0x08
	.zero		1


	//   ....[15]....
        /*03d4*/ 	.word	0x00000720
        /*03d8*/ 	.word	0x000000ff
        /*03dc*/ 	.word	0x00028ca0
        /*03e0*/ 	.short	0x0100
        /*03e2*/ 	.byte	0x08
	.zero		1


	//   ....[16]....
        /*03e4*/ 	.word	0x00000730
        /*03e8*/ 	.word	0x000000ff
        /*03ec*/ 	.word	0x00028c98
        /*03f0*/ 	.short	0x0100
        /*03f2*/ 	.byte	0x08
	.zero		1


	//   ....[17]....
        /*03f4*/ 	.word	0x00000740
        /*03f8*/ 	.word	0x000000ff
        /*03fc*/ 	.word	0x00028ca8
        /*0400*/ 	.short	0x0100
        /*0402*/ 	.byte	0x08
	.zero		1


	//   ....[18]....
        /*0404*/ 	.word	0x00000870
        /*0408*/ 	.word	0x000000ff
        /*040c*/ 	.word	0x00028cb0
        /*0410*/ 	.short	0x0100
        /*0412*/ 	.byte	0x08
	.zero		1


	//   ....[19]....
        /*0414*/ 	.word	0x00000880
        /*0418*/ 	.word	0x000000ff
        /*041c*/ 	.word	0x00028cc0
        /*0420*/ 	.short	0x0100
        /*0422*/ 	.byte	0x08
	.zero		1


	//   ....[20]....
        /*0424*/ 	.word	0x00000890
        /*0428*/ 	.word	0x000000ff
        /*042c*/ 	.word	0x00028cb8
        /*0430*/ 	.short	0x0100
        /*0432*/ 	.byte	0x08
	.zero		1


	//   ....[21]....
        /*0434*/ 	.word	0x000008a0
        /*0438*/ 	.word	0x000000ff
        /*043c*/ 	.word	0x00028cc8
        /*0440*/ 	.short	0x0100
        /*0442*/ 	.byte	0x08
	.zero		1


	//   ....[22]....
        /*0444*/ 	.word	0x000018e0
        /*0448*/ 	.word	0x000000ff
        /*044c*/ 	.word	0x00028c50
        /*0450*/ 	.short	0x010a
        /*0452*/ 	.byte	0x05
	.zero		1


	//   ....[23]....
        /*0454*/ 	.word	0x00001bd0
        /*0458*/ 	.word	0x00000002
        /*045c*/ 	.word	0x00000000
        /*0460*/ 	.short	0x0101
        /*0462*/ 	.byte	0x3f
	.zero		1


	//   ....[24]....
        /*0464*/ 	.word	0x00002520
        /*0468*/ 	.word	0x000000ff
        /*046c*/ 	.word	0x00028c50
        /*0470*/ 	.short	0x010a
        /*0472*/ 	.byte	0x07
	.zero		1


	//   ....[25]....
        /*0474*/ 	.word	0x00002560
        /*0478*/ 	.word	0x000000ff
        /*047c*/ 	.word	0x00028c50
        /*0480*/ 	.short	0x010a
        /*0482*/ 	.byte	0x07
	.zero		1


	//   ....[26]....
        /*0484*/ 	.word	0x00002730
        /*0488*/ 	.word	0x00000002
        /*048c*/ 	.word	0x00000000
        /*0490*/ 	.short	0x0101
        /*0492*/ 	.byte	0x3f
	.zero		1


	//   ....[27]....
        /*0494*/ 	.word	0x00003e20
        /*0498*/ 	.word	0x000000ff
        /*049c*/ 	.word	0x00028c00
        /*04a0*/ 	.short	0x010a
        /*04a2*/ 	.byte	0x25
	.zero		1


	//   ....[28]....
        /*04a4*/ 	.word	0x00003fb0
        /*04a8*/ 	.word	0x000000ff
        /*04ac*/ 	.word	0x00028c30
        /*04b0*/ 	.short	0x010a
        /*04b2*/ 	.byte	0x25
	.zero		1


	//   ....[29]....
        /*04b4*/ 	.word	0x00004020
        /*04b8*/ 	.word	0x000000ff
        /*04bc*/ 	.word	0x00028c30
        /*04c0*/ 	.short	0x010a
        /*04c2*/ 	.byte	0x25
	.zero		1


	//   ....[30]....
        /*04c4*/ 	.word	0x00004690
        /*04c8*/ 	.word	0x00000005
        /*04cc*/ 	.word	0x00000000
        /*04d0*/ 	.short	0x0101
        /*04d2*/ 	.byte	0x3f
	.zero		1


	//   ....[31]....
        /*04d4*/ 	.word	0x000061e0
        /*04d8*/ 	.word	0x000000ff
        /*04dc*/ 	.word	0x00028c50
        /*04e0*/ 	.short	0x010a
        /*04e2*/ 	.byte	0x25
	.zero		1


	//   ....[32]....
        /*04e4*/ 	.word	0x00006220
        /*04e8*/ 	.word	0x000000ff
        /*04ec*/ 	.word	0x00028c50
        /*04f0*/ 	.short	0x010a
        /*04f2*/ 	.byte	0x25
	.zero		1


	//   ....[33]....
        /*04f4*/ 	.word	0x00006500
        /*04f8*/ 	.word	0x0000000d
        /*04fc*/ 	.word	0x00000000
        /*0500*/ 	.short	0x0101
        /*0502*/ 	.byte	0x3f
	.zero		1


	//   ....[34]....
        /*0504*/ 	.word	0x000067f0
        /*0508*/ 	.word	0x000000ff
        /*050c*/ 	.word	0x00028c30
        /*0510*/ 	.short	0x010a
        /*0512*/ 	.byte	0x20
	.zero		1


	//   ....[35]....
        /*0514*/ 	.word	0x00006830
        /*0518*/ 	.word	0x000000ff
        /*051c*/ 	.word	0x00028c30
        /*0520*/ 	.short	0x010a
        /*0522*/ 	.byte	0x20
	.zero		1


	//   ....[36]....
        /*0524*/ 	.word	0x00006bd0
        /*0528*/ 	.word	0x000000a2
        /*052c*/ 	.word	0x00000000
        /*0530*/ 	.short	0x0101
        /*0532*/ 	.byte	0x3f
	.zero		1


	//   ....[37]....
        /*0534*/ 	.word	0x00008be0
        /*0538*/ 	.word	0x000000ff
        /*053c*/ 	.word	0x00028c50
        /*0540*/ 	.short	0x010a
        /*0542*/ 	.byte	0x20
	.zero		1


	//   ....[38]....
        /*0544*/ 	.word	0x00008c20
        /*0548*/ 	.word	0x000000ff
        /*054c*/ 	.word	0x00028c50
        /*0550*/ 	.short	0x010a
        /*0552*/ 	.byte	0x20
	.zero		1


	//   ....[39]....
        /*0554*/ 	.word	0x00008ec0
        /*0558*/ 	.word	0x0000000e
        /*055c*/ 	.word	0x00000000
        /*0560*/ 	.short	0x0101
        /*0562*/ 	.byte	0x3f
	.zero		1


	//   ....[40]....
        /*0564*/ 	.word	0x000092e0
        /*0568*/ 	.word	0x000000ff
        /*056c*/ 	.word	0x00028c30
        /*0570*/ 	.short	0x010a
        /*0572*/ 	.byte	0x1d
	.zero		1


	//   ....[41]....
        /*0574*/ 	.word	0x00009320
        /*0578*/ 	.word	0x000000ff
        /*057c*/ 	.word	0x00028c30
        /*0580*/ 	.short	0x010a
        /*0582*/ 	.byte	0x1d
	.zero		1


	//   ....[42]....
        /*0584*/ 	.word	0x0000a100
        /*0588*/ 	.word	0x00000098
        /*058c*/ 	.word	0x00000000
        /*0590*/ 	.short	0x0101
        /*0592*/ 	.byte	0x3f
	.zero		1


	//   ....[43]....
        /*0594*/ 	.word	0x0000aba0
        /*0598*/ 	.word	0x000000ff
        /*059c*/ 	.word	0x00028c50
        /*05a0*/ 	.short	0x010a
        /*05a2*/ 	.byte	0x1d
	.zero		1


	//   ....[44]....
        /*05a4*/ 	.word	0x0000abe0
        /*05a8*/ 	.word	0x000000ff
        /*05ac*/ 	.word	0x00028c50
        /*05b0*/ 	.short	0x010a
        /*05b2*/ 	.byte	0x1d
	.zero		1


	//   ....[45]....
        /*05b4*/ 	.word	0x0000ae50
        /*05b8*/ 	.word	0x0000000d
        /*05bc*/ 	.word	0x00000000
        /*05c0*/ 	.short	0x0101
        /*05c2*/ 	.byte	0x3f
	.zero		1


	//   ....[46]....
        /*05c4*/ 	.word	0x0000afe0
        /*05c8*/ 	.word	0x000000ff
        /*05cc*/ 	.word	0x00028c30
        /*05d0*/ 	.short	0x010a
        /*05d2*/ 	.byte	0x1f
	.zero		1


	//   ....[47]....
        /*05d4*/ 	.word	0x0000b020
        /*05d8*/ 	.word	0x000000ff
        /*05dc*/ 	.word	0x00028c30
        /*05e0*/ 	.short	0x010a
        /*05e2*/ 	.byte	0x1f
	.zero		1


	//   ....[48]....
        /*05e4*/ 	.word	0x0000b350
        /*05e8*/ 	.word	0x000000a2
        /*05ec*/ 	.word	0x00000000
        /*05f0*/ 	.short	0x0101
        /*05f2*/ 	.byte	0x3f
	.zero		1


	//   ....[49]....
        /*05f4*/ 	.word	0x0000d360
        /*05f8*/ 	.word	0x000000ff
        /*05fc*/ 	.word	0x00028c50
        /*0600*/ 	.short	0x010a
        /*0602*/ 	.byte	0x1f
	.zero		1


	//   ....[50]....
        /*0604*/ 	.word	0x0000d3a0
        /*0608*/ 	.word	0x000000ff
        /*060c*/ 	.word	0x00028c50
        /*0610*/ 	.short	0x010a
        /*0612*/ 	.byte	0x1f
	.zero		1


	//   ....[51]....
        /*0614*/ 	.word	0x0000d640
        /*0618*/ 	.word	0x00000010
        /*061c*/ 	.word	0x00000000
        /*0620*/ 	.short	0x0101
        /*0622*/ 	.byte	0x3f
	.zero		1


	//   ....[52]....
        /*0624*/ 	.word	0x0000e1b0
        /*0628*/ 	.word	0x000000ff
        /*062c*/ 	.word	0x00000000
        /*0630*/ 	.short	0x0101
        /*0632*/ 	.byte	0x04
	.zero		1


	//   ....[53]....
        /*0634*/ 	.word	0x00011970
        /*0638*/ 	.word	0x000000ff
        /*063c*/ 	.word	0x00028c40
        /*0640*/ 	.short	0x010a
        /*0642*/ 	.byte	0x26
	.zero		1


	//   ....[54]....
        /*0644*/ 	.word	0x00012280
        /*0648*/ 	.word	0x000000ff
        /*064c*/ 	.word	0x00028c00
        /*0650*/ 	.short	0x0107
        /*0652*/ 	.byte	0x26
	.zero		1


	//   ....[55]....
        /*0654*/ 	.word	0x000122c0
        /*0658*/ 	.word	0x000000ff
        /*065c*/ 	.word	0x00028c00
        /*0660*/ 	.short	0x0101
        /*0662*/ 	.byte	0x26
	.zero		1


	//   ....[56]....
        /*0664*/ 	.word	0x000122d0
        /*0668*/ 	.word	0x000000ff
        /*066c*/ 	.word	0x00028c20
        /*0670*/ 	.short	0x010a
        /*0672*/ 	.byte	0x26
	.zero		1


	//   ....[57]....
        /*0674*/ 	.word	0x00012330
        /*0678*/ 	.word	0x000000ff
        /*067c*/ 	.word	0x00028c60
        /*0680*/ 	.short	0x010a
        /*0682*/ 	.byte	0x26
	.zero		1


	//   ....[58]....
        /*0684*/ 	.word	0x00012ef0
        /*0688*/ 	.word	0x000000ff
        /*068c*/ 	.word	0x00028c48
        /*0690*/ 	.short	0x010a
        /*0692*/ 	.byte	0x26
	.zero		1


	//   ....[59]....
        /*0694*/ 	.word	0x000130c0
        /*0698*/ 	.word	0x000000ff
        /*069c*/ 	.word	0x00028c68
        /*06a0*/ 	.short	0x010a
        /*06a2*/ 	.byte	0x26
	.zero		1


	//   ....[60]....
        /*06a4*/ 	.word	0x00013a70
        /*06a8*/ 	.word	0x000000ff
        /*06ac*/ 	.word	0x00028c40
        /*06b0*/ 	.short	0x010a
        /*06b2*/ 	.byte	0x26
	.zero		1


	//   ....[61]....
        /*06b4*/ 	.word	0x00013c50
        /*06b8*/ 	.word	0x000000ff
        /*06bc*/ 	.word	0x00028c60
        /*06c0*/ 	.short	0x010a
        /*06c2*/ 	.byte	0x26
	.zero		1


	//   ....[62]....
        /*06c4*/ 	.word	0x00014630
        /*06c8*/ 	.word	0x000000ff
        /*06cc*/ 	.word	0x00028c48
        /*06d0*/ 	.short	0x010a
        /*06d2*/ 	.byte	0x26
	.zero		1


	//   ....[63]....
        /*06d4*/ 	.word	0x00014810
        /*06d8*/ 	.word	0x000000ff
        /*06dc*/ 	.word	0x00028c68
        /*06e0*/ 	.short	0x010a
        /*06e2*/ 	.byte	0x26
	.zero		1


	//   ....[64]....
        /*06e4*/ 	.word	0x00015030
        /*06e8*/ 	.word	0x00000002
        /*06ec*/ 	.word	0x00028c20
        /*06f0*/ 	.short	0x010a
        /*06f2*/ 	.byte	0x3f
	.zero		1


	//   ....[65]....
        /*06f4*/ 	.word	0x000151b0
        /*06f8*/ 	.word	0x00000007
        /*06fc*/ 	.word	0x00000000
        /*0700*/ 	.short	0x010a
        /*0702*/ 	.byte	0x3f
	.zero		1


	//   ....[66]....
        /*0704*/ 	.word	0x00015220
        /*0708*/ 	.word	0x00000005
        /*070c*/ 	.word	0x00000000
        /*0710*/ 	.short	0x010a
        /*0712*/ 	.byte	0x3f
	.zero		1


	//   ....[67]....
        /*0714*/ 	.word	0x00015280
        /*0718*/ 	.word	0x00000005
        /*071c*/ 	.word	0x00000000
        /*0720*/ 	.short	0x010a
        /*0722*/ 	.byte	0x3f
	.zero		1


	//   ....[68]....
        /*0724*/ 	.word	0x000152b0
        /*0728*/ 	.word	0x00000003
        /*072c*/ 	.word	0x00000000
        /*0730*/ 	.short	0x010a
        /*0732*/ 	.byte	0x3f
	.zero		1


	//   ....[69]....
        /*0734*/ 	.word	0x00015320
        /*0738*/ 	.word	0x00000005
        /*073c*/ 	.word	0x00028c50
        /*0740*/ 	.short	0x010a
        /*0742*/ 	.byte	0x3f
	.zero		1


	//   ....[70]....
        /*0744*/ 	.word	0x00015380
        /*0748*/ 	.word	0x00000005
        /*074c*/ 	.word	0x00028c50
        /*0750*/ 	.short	0x010a
        /*0752*/ 	.byte	0x3f
	.zero		1


	//   ....[71]....
        /*0754*/ 	.word	0x000153e0
        /*0758*/ 	.word	0x00000009
        /*075c*/ 	.word	0x00028c00
        /*0760*/ 	.short	0x010a
        /*0762*/ 	.byte	0x3f
	.zero		1


	//   ....[72]....
        /*0764*/ 	.word	0x00015440
        /*0768*/ 	.word	0x00000005
        /*076c*/ 	.word	0x00028c30
        /*0770*/ 	.short	0x010a
        /*0772*/ 	.byte	0x3f
	.zero		1


	//   ....[73]....
        /*0774*/ 	.word	0x00015490
        /*0778*/ 	.word	0x0000000d
        /*077c*/ 	.word	0x00028c50
        /*0780*/ 	.short	0x010a
        /*0782*/ 	.byte	0x3f
	.zero		1


	//   ....[74]....
        /*0784*/ 	.word	0x000154f0
        /*0788*/ 	.word	0x0000000e
        /*078c*/ 	.word	0x00028c30
        /*0790*/ 	.short	0x010a
        /*0792*/ 	.byte	0x3f
	.zero		1


	//   ....[75]....
        /*0794*/ 	.word	0x00015540
        /*0798*/ 	.word	0x0000000e
        /*079c*/ 	.word	0x00028c50
        /*07a0*/ 	.short	0x010a
        /*07a2*/ 	.byte	0x3f
	.zero		1


	//   ....[76]....
        /*07a4*/ 	.word	0x000155a0
        /*07a8*/ 	.word	0x00000006
        /*07ac*/ 	.word	0x00028c30
        /*07b0*/ 	.short	0x010a
        /*07b2*/ 	.byte	0x3f
	.zero		1


	//   ....[77]....
        /*07b4*/ 	.word	0x000155f0
        /*07b8*/ 	.word	0x000000c0
        /*07bc*/ 	.word	0x00028c50
        /*07c0*/ 	.short	0x010a
        /*07c2*/ 	.byte	0x3f
	.zero		1


	//   ....[78]....
        /*07c4*/ 	.word	0x00015650
        /*07c8*/ 	.word	0x00000006
        /*07cc*/ 	.word	0x00028c30
        /*07d0*/ 	.short	0x010a
        /*07d2*/ 	.byte	0x3f
	.zero		1


	//   ....[79]....
        /*07d4*/ 	.word	0x000156a0
        /*07d8*/ 	.word	0x00000010
        /*07dc*/ 	.word	0x00028c50
        /*07e0*/ 	.short	0x010a
        /*07e2*/ 	.byte	0x3f
	.zero		1


	//   ....[80]....
        /*07e4*/ 	.word	0x00015800
        /*07e8*/ 	.word	0x00000003
        /*07ec*/ 	.word	0x00028c40
        /*07f0*/ 	.short	0x010a
        /*07f2*/ 	.byte	0x3f
	.zero		1


	//   ....[81]....
        /*07f4*/ 	.word	0x00015d20
        /*07f8*/ 	.word	0x00000003
        /*07fc*/ 	.word	0x00028c20
        /*0800*/ 	.short	0x010a
        /*0802*/ 	.byte	0x3f
	.zero		1


	//   ....[82]....
        /*0804*/ 	.word	0x00015d80
        /*0808*/ 	.word	0x00000003
        /*080c*/ 	.word	0x00028c60
        /*0810*/ 	.short	0x010a
        /*0812*/ 	.byte	0x3f
	.zero		1


	//   ....[83]....
        /*0814*/ 	.word	0x00015de0
        /*0818*/ 	.word	0x00000003
        /*081c*/ 	.word	0x00028c48
        /*0820*/ 	.short	0x010a
        /*0822*/ 	.byte	0x3f
	.zero		1


	//   ....[84]....
        /*0824*/ 	.word	0x00015e40
        /*0828*/ 	.word	0x00000003
        /*082c*/ 	.word	0x00028c68
        /*0830*/ 	.short	0x010a
        /*0832*/ 	.byte	0x3f
	.zero		1


	//   ....[85]....
        /*0834*/ 	.word	0x00015ea0
        /*0838*/ 	.word	0x00000003
        /*083c*/ 	.word	0x00028c40
        /*0840*/ 	.short	0x010a
        /*0842*/ 	.byte	0x3f
	.zero		1


	//   ....[86]....
        /*0844*/ 	.word	0x00015f00
        /*0848*/ 	.word	0x00000003
        /*084c*/ 	.word	0x00028c60
        /*0850*/ 	.short	0x010a
        /*0852*/ 	.byte	0x3f
	.zero		1


	//   ....[87]....
        /*0854*/ 	.word	0x00015f60
        /*0858*/ 	.word	0x00000003
        /*085c*/ 	.word	0x00028c48
        /*0860*/ 	.short	0x010a
        /*0862*/ 	.byte	0x3f
	.zero		1


	//   ....[88]....
        /*0864*/ 	.word	0x00015fc0
        /*0868*/ 	.word	0x00000003
        /*086c*/ 	.word	0x00028c68
        /*0870*/ 	.short	0x010a
        /*0872*/ 	.byte	0x3f
	.zero		1


	//   ....[89]....
        /*0874*/ 	.word	0x00016010
        /*0878*/ 	.word	0x00000002
        /*087c*/ 	.word	0x00028c20
        /*0880*/ 	.short	0x010a
        /*0882*/ 	.byte	0x3f
	.zero		1


	//   ....[90]....
        /*0884*/ 	.word	0x000161b0
        /*0888*/ 	.word	0x00000007
        /*088c*/ 	.word	0x00000000
        /*0890*/ 	.short	0x010a
        /*0892*/ 	.byte	0x3f
	.zero		1


	//   ....[91]....
        /*0894*/ 	.word	0x00016200
        /*0898*/ 	.word	0x00000005
        /*089c*/ 	.word	0x00000000
        /*08a0*/ 	.short	0x010a
        /*08a2*/ 	.byte	0x3f
	.zero		1


	//   ....[92]....
        /*08a4*/ 	.word	0x00016250
        /*08a8*/ 	.word	0x00000005
        /*08ac*/ 	.word	0x00000000
        /*08b0*/ 	.short	0x010a
        /*08b2*/ 	.byte	0x3f
	.zero		1


	//----- nvinfo : EIATTR_NUM_MBARRIERS
	.align		4
.L_775:
        /*08b4*/ 	.byte	0x03, 0x38
        /*08b6*/ 	.short	0x0016


	//----- nvinfo : EIATTR_EXIT_INSTR_OFFSETS
	.align		4
        /*08b8*/ 	.byte	0x04, 0x1c
        /*08ba*/ 	.short	(.L_777 - .L_776)


	//   ....[0]....
.L_776:
        /*08bc*/ 	.word	0x00015300


	//----- nvinfo : EIATTR_MAX_THREADS
	.align		4
.L_777:
        /*08c0*/ 	.byte	0x04, 0x05
        /*08c2*/ 	.short	(.L_779 - .L_778)
.L_778:
        /*08c4*/ 	.word	0x00000180
        /*08c8*/ 	.word	0x00000001
        /*08cc*/ 	.word	0x00000001


	//----- nvinfo : EIATTR_CRS_STACK_SIZE
	.align		4
.L_779:
        /*08d0*/ 	.byte	0x04, 0x1e
        /*08d2*/ 	.short	(.L_781 - .L_780)
.L_780:
        /*08d4*/ 	.word	0x00000000


	//----- nvinfo : EIATTR_CBANK_PARAM_SIZE
	.align		4
.L_781:
        /*08d8*/ 	.byte	0x03, 0x19
        /*08da*/ 	.short	0x0a70


	//----- nvinfo : EIATTR_PARAM_CBANK
	.align		4
        /*08dc*/ 	.byte	0x04, 0x0a
        /*08de*/ 	.short	(.L_783 - .L_782)
	.align		4
.L_782:
        /*08e0*/ 	.word	index@(.nv.constant0._ZN7cutlass13device_kernelIN5flash11enable_sm90INS1_16FlashAttnFwdSm90INS1_25CollectiveMainloopFwdSm90ILi2EN4cute5tupleIJNS5_1CILi1EEES8_S8_EEENS6_IJNS7_ILi64EEESA_SA_EEELi512ENS_10bfloat16_tEfNS_4arch4Sm90ELb0ELb1ELb1ELb0ELb0ELb0ELb0ELb0ELb0ELb1ELb1ELb0EEENS1_21CollectiveEpilogueFwdINS6_IJSA_NS7_ILi512EEESA_EEES9_SC_SE_Li256ELb0ELb1ELb1ELb0EEENS1_19SingleTileSchedulerILb0ELb1ELb1ELi64EEEEEEEEEvNT_6ParamsE)
        /*08e4*/ 	.short	0x0210
        /*08e6*/ 	.short	0x0a70


	//----- nvinfo : EIATTR_SW_WAR
	.align		4
.L_783:
        /*08e8*/ 	.byte	0x04, 0x36
        /*08ea*/ 	.short	(.L_785 - .L_784)
.L_784:
        /*08ec*/ 	.word	0x00000008
.L_785:


//--------------------- .nv.info._ZN7cutlass13device_kernelIN5flash11enable_sm90INS1_16FlashAttnFwdSm90INS1_25CollectiveMainloopFwdSm90ILi2EN4cute5tupleIJNS5_1CILi1EEES8_S8_EEENS6_IJNS7_ILi64EEESA_SA_EEELi512ENS_10bfloat16_tEfNS_4arch4Sm90ELb0ELb1ELb1ELb0ELb0ELb0ELb1ELb0ELb0ELb1ELb1ELb0EEENS1_21CollectiveEpilogueFwdINS6_IJSA_NS7_ILi512EEESA_EEES9_SC_SE_Li256ELb0ELb1ELb1ELb0EEENS1_19SingleTileSchedulerILb0ELb1ELb1ELi64EEEEEEEEEvNT_6ParamsE --------------------------
	.section	.nv.info._ZN7cutlass13device_kernelIN5flash11enable_sm90INS1_16FlashAttnFwdSm90INS1_25CollectiveMainloopFwdSm90ILi2EN4cute5tupleIJNS5_1CILi1EEES8_S8_EEENS6_IJNS7_ILi64EEESA_SA_EEELi512ENS_10bfloat16_tEfNS_4arch4Sm90ELb0ELb1ELb1ELb0ELb0ELb0ELb1ELb0ELb0ELb1ELb1ELb0EEENS1_21CollectiveEpilogueFwdINS6_IJSA_NS7_ILi512EEESA_EEES9_SC_SE_Li256ELb0ELb1ELb1ELb0EEENS1_19SingleTileSchedulerILb0ELb1ELb1ELi64EEEEEEEEEvNT_6ParamsE,"",@"SHT_CUDA_INFO"
	.sectionflags	@""
	.align	4


	//----- nvinfo : EIATTR_CUDA_API_VERSION
	.align		4
        /*0000*/ 	.byte	0x04, 0x37
        /*0002*/ 	.short	(.L_787 - .L_786)
.L_786:
        /*0004*/ 	.word	0x00000082


	//----- nvinfo : EIATTR_KPARAM_INFO
	.align		4
.L_787:
        /*0008*/ 	.byte	0x04, 0x17
        /*000a*/ 	.short	(.L_789 - .L_788)
.L_788:
        /*000c*/ 	.word	0x00000000
        /*0010*/ 	.short	0x0000
        /*0012*/ 	.short	0x0070
        /*0014*/ 	.byte	0x00, 0xf0, 0x01, 0x2c


	//----- nvinfo : EIATTR_SPARSE_MMA_MASK
	.align		4
.L_789:
        /*0018*/ 	.byte	0x03, 0x50
        /*001a*/ 	.short	0x0000


	//----- nvinfo : EIATTR_MAXREG_COUNT
	.align		4
        /*001c*/ 	.byte	0x03, 0x1b
        /*001e*/ 	.short	0x00a8


	//----- nvinfo : EIATTR_NUM_BARRIERS
	.align		4
        /*0020*/ 	.byte	0x02, 0x4c
        /*0022*/ 	.byte	0x10
	.zero		1


	//----- nvinfo : EIATTR_EXTERNS
	.align		4
        /*0024*/ 	.byte	0x04, 0x0f
        /*0026*/ 	.short	(.L_791 - .L_790)


	//   ....[0]....
	.align		4
.L_790:
        /*0028*/ 	.word	index@(__assertfail)


	//----- nvinfo : EIATTR_ANNOTATIONS
	.align		4
.L_791:
        /*002c*/ 	.byte	0x04, 0x55
        /*002e*/ 	.short	(.L_793 - .L_792)


	//   ....[0]....
.L_792:
        /* <DEDUP_REMOVED lines=19> */


	//----- nvinfo : EIATTR_MERCURY_ISA_VERSION
	.align		4
.L_793:
        /*0150*/ 	.byte	0x03, 0x5f
        /*0152*/ 	.short	0x0101


	//----- nvinfo : EIATTR_INT_WARP_WIDE_INSTR_OFFSETS
	.align		4
        /*0154*/ 	.byte	0x04, 0x31
        /*0156*/ 	.short	(.L_795 - .L_794)


	//   ....[0]....
.L_794:
        /*0158*/ 	.word	0x00000160


	//   ....[1]....
        /*015c*/ 	.word	0x000001a0


	//   ....[2]....
        /*0160*/ 	.word	0x00000210


	//   ....[3]....
        /*0164*/ 	.word	0x00000280


	//----- nvinfo : EIATTR_COOP_GROUP_MASK_REGIDS
	.align		4
.L_795:
        /*0168*/ 	.byte	0x04, 0x29
        /*016a*/ 	.short	(.L_797 - .L_796)


	//   ....[0]....
.L_796:
        /*016c*/ 	.word	0xffffffff


	//   ....[1]....
        /*0170*/ 	.word	0xffffffff


	//   ....[2]....
        /*0174*/ 	.word	0xffffffff


	//   ....[3]....
        /*0178*/ 	.word	0xffffffff


	//   ....[4]....
        /*017c*/ 	.word	0xffffffff


	//   ....[5]....
        /*0180*/ 	.word	0xffffffff


	//   ....[6]....
        /*0184*/ 	.word	0xffffffff


	//   ....[7]....
        /*0188*/ 	.word	0xffffffff


	//   ....[8]....
        /*018c*/ 	.word	0xffffffff


	//   ....[9]....
        /*0190*/ 	.word	0xffffffff


	//   ....[10]....
        /*0194*/ 	.word	0xffffffff


	//   ....[11]....
        /*0198*/ 	.word	0xffffffff


	//   ....[12]....
        /*019c*/ 	.word	0xffffffff


	//   ....[13]....
        /*01a0*/ 	.word	0xffffffff


	//   ....[14]....
        /*01a4*/ 	.word	0xffffffff


	//   ....[15]....
        /*01a8*/ 	.word	0xffffffff


	//   ....[16]....
        /*01ac*/ 	.word	0xffffffff


	//   ....[17]....
        /*01b0*/ 	.word	0xffffffff


	//   ....[18]....
        /*01b4*/ 	.word	0xffffffff


	//   ....[19]....
        /*01b8*/ 	.word	0xffffffff


	//   ....[20]....
        /*01bc*/ 	.word	0xffffffff


	//   ....[21]....
        /*01c0*/ 	.word	0xffffffff


	//   ....[22]....
        /*01c4*/ 	.word	0xffffffff


	//   ....[23]....
        /*01c8*/ 	.word	0xffffffff


	//   ....[24]....
        /*01cc*/ 	.word	0xffffffff


	//   ....[25]....
        /*01d0*/ 	.word	0xffffffff


	//   ....[26]....
        /*01d4*/ 	.word	0xffffffff


	//   ....[27]....
        /*01d8*/ 	.word	0xffffffff


	//   ....[28]....
        /*01dc*/ 	.word	0xffffffff


	//   ....[29]....
        /*01e0*/ 	.word	0xffffffff


	//   ....[30]....
        /*01e4*/ 	.word	0xffffffff


	//   ....[31]....
        /*01e8*/ 	.word	0xffffffff


	//   ....[32]....
        /*01ec*/ 	.word	0xffffffff


	//   ....[33]....
        /*01f0*/ 	.word	0xffffffff


	//   ....[34]....
        /*01f4*/ 	.word	0xffffffff


	//   ....[35]....
        /*01f8*/ 	.word	0xffffffff


	//   ....[36]....
        /*01fc*/ 	.word	0xffffffff


	//   ....[37]....
        /*0200*/ 	.word	0xffffffff


	//   ....[38]....
        /*0204*/ 	.word	0xffffffff


	//   ....[39]....
        /*0208*/ 	.word	0xffffffff


	//   ....[40]....
        /*020c*/ 	.word	0xffffffff


	//   ....[41]....
        /*0210*/ 	.word	0xffffffff


	//   ....[42]....
        /*0214*/ 	.word	0xffffffff


	//   ....[43]....
        /*0218*/ 	.word	0xffffffff


	//   ....[44]....
        /*021c*/ 	.word	0xffffffff


	//   ....[45]....
        /*0220*/ 	.word	0xffffffff


	//   ....[46]....
        /*0224*/ 	.word	0xffffffff


	//   ....[47]....
        /*0228*/ 	.word	0xffffffff


	//   ....[48]....
        /*022c*/ 	.word	0xffffffff


	//   ....[49]....
        /*0230*/ 	.word	0xffffffff


	//   ....[50]....
        /*0234*/ 	.word	0xffffffff


	//   ....[51]....
        /*0238*/ 	.word	0xffffffff


	//   ....[52]....
        /*023c*/ 	.word	0xffffffff


	//   ....[53]....
        /*0240*/ 	.word	0xffffffff


	//   ....[54]....
        /*0244*/ 	.word	0xffffffff


	//   ....[55]....
        /*0248*/ 	.word	0xffffffff


	//   ....[56]....
        /*024c*/ 	.word	0xffffffff


	//   ....[57]....
        /*0250*/ 	.word	0xffffffff


	//   ....[58]....
        /*0254*/ 	.word	0xffffffff


	//   ....[59]....
        /*0258*/ 	.word	0xffffffff


	//   ....[60]....
        /*025c*/ 	.word	0xffffffff


	//   ....[61]....
        /*0260*/ 	.word	0xffffffff


	//   ....[62]....
        /*0264*/ 	.word	0xffffffff


	//   ....[63]....
        /*0268*/ 	.word	0x0500000f


	//   ....[64]....
        /*026c*/ 	.word	0x0500000f


	//   ....[65]....
        /*0270*/ 	.word	0x0500000f


	//   ....[66]....
        /*0274*/ 	.word	0x0500000f


	//   ....[67]....
        /*0278*/ 	.word	0x0500000f


	//   ....[68]....
        /*027c*/ 	.word	0x0500000f


	//   ....[69]....
        /*0280*/ 	.word	0x0500000f


	//   ....[70]....
        /*0284*/ 	.word	0x0500000f


	//   ....[71]....
        /*0288*/ 	.word	0x0500000f


	//   ....[72]....
        /*028c*/ 	.word	0x0500000f


	//   ....[73]....
        /*0290*/ 	.word	0x0500000f


	//   ....[74]....
        /*0294*/ 	.word	0x0500000f


	//   ....[75]....
        /*0298*/ 	.word	0x0500000f


	//   ....[76]....
        /*029c*/ 	.word	0x0500000f


	//   ....[77]....
        /*02a0*/ 	.word	0x0500000f


	//   ....[78]....
        /*02a4*/ 	.word	0x0500000f


	//   ....[79]....
        /*02a8*/ 	.word	0x0500000f


	//   ....[80]....
        /*02ac*/ 	.word	0x0500000f


	//   ....[81]....
        /*02b0*/ 	.word	0xffffffff


	//   ....[82]....
        /*02b4*/ 	.word	0xffffffff


	//   ....[83]....
        /*02b8*/ 	.word	0xffffffff


	//   ....[84]....
        /*02bc*/ 	.word	0xffffffff


	//   ....[85]....
        /*02c0*/ 	.word	0xffffffff


	//   ....[86]....
        /*02c4*/ 	.word	0xffffffff


	//   ....[87]....
        /*02c8*/ 	.word	0xffffffff


	//   ....[88]....
        /*02cc*/ 	.word	0xffffffff


	//----- nvinfo : EIATTR_COOP_GROUP_INSTR_OFFSETS
	.align		4
.L_797:
        /*02d0*/ 	.byte	0x04, 0x28
        /*02d2*/ 	.short	(.L_799 - .L_798)


	//   ....[0]....
.L_798:
        /*02d4*/ 	.word	0x000000a0


	//   ....[1]....
        /*02d8*/ 	.word	0x00000170


	//   ....[2]....
        /*02dc*/ 	.word	0x00000220


	//   ....[3]....
        /*02e0*/ 	.word	0x000003c0


	//   ....[4]....
        /*02e4*/ 	.word	0x00000520


	//   ....[5]....
        /*02e8*/ 	.word	0x00000640


	//   ....[6]....
        /*02ec*/ 	.word	0x000007a0


	//   ....[7]....
        /*02f0*/ 	.word	0x00002080


	//   ....[8]....
        /*02f4*/ 	.word	0x00009e90


	//   ....[9]....
        /*02f8*/ 	.word	0x0000bc80


	//   ....[10]....
        /*02fc*/ 	.word	0x0000cf10


	//   ....[11]....
        /*0300*/ 	.word	0x0000d4b0


	//   ....[12]....
        /*0304*/ 	.word	0x0000df60


	//   ....[13]....
        /*0308*/ 	.word	0x0000e340


	//   ....[14]....
        /*030c*/ 	.word	0x0000e750


	//   ....[15]....
        /*0310*/ 	.word	0x0000e770


	//   ....[16]....
        /*0314*/ 	.word	0x00011380


	//   ....[17]....
        /*0318*/ 	.word	0x00012bd0


	//   ....[18]....
        /*031c*/ 	.word	0x000141d0


	//   ....[19]....
        /*0320*/ 	.word	0x00014210


	//   ....[20]....
        /*0324*/ 	.word	0x00014250


	//   ....[21]....
        /*0328*/ 	.word	0x00014270


	//   ....[22]....
        /*032c*/ 	.word	0x00018900


	//   ....[23]....
        /*0330*/ 	.word	0x00019f40


	//   ....[24]....
        /*0334*/ 	.word	0x0001b190


	//   ....[25]....
        /*0338*/ 	.word	0x0001b710


	//   ....[26]....
        /*033c*/ 	.word	0x0001c240


	//   ....[27]....
        /*0340*/ 	.word	0x0001c2d0


	//   ....[28]....
        /*0344*/ 	.word	0x0001c390


	//   ....[29]....
        /*0348*/ 	.word	0x0001c3b0


	//   ....[30]....
        /*034c*/ 	.word	0x00023170


	//   ....[31]....
        /*0350*/ 	.word	0x000232b0


	//   ....[32]....
        /*0354*/ 	.word	0x000232d0


	//   ....[33]....
        /*0358*/ 	.word	0x00023310


	//   ....[34]....
        /*035c*/ 	.word	0x00023330


	//   ....[35]....
        /*0360*/ 	.word	0x00024840


	//   ....[36]....
        /*0364*/ 	.word	0x00024d80


	//   ....[37]....
        /*0368*/ 	.word	0x00024da0


	//   ....[38]....
        /*036c*/ 	.word	0x00024db0


	//   ....[39]....
        /*0370*/ 	.word	0x00024dc0


	//   ....[40]....
        /*0374*/ 	.word	0x00025140


	//   ....[41]....
        /*0378*/ 	.word	0x00025190


	//   ....[42]....
        /*037c*/ 	.word	0x00026000


	//   ....[43]....
        /*0380*/ 	.word	0x00026020


	//   ....[44]....
        /*0384*/ 	.word	0x00027200


	//   ....[45]....
        /*0388*/ 	.word	0x00028080


	//   ....[46]....
        /*038c*/ 	.word	0x00028940


	//   ....[47]....
        /*0390*/ 	.word	0x00028970


	//   ....[48]....
        /*0394*/ 	.word	0x00028a80


	//   ....[49]....
        /*0398*/ 	.word	0x00028aa0


	//   ....[50]....
        /*039c*/ 	.word	0x00028b20


	//   ....[51]....
        /*03a0*/ 	.word	0x00028b40


	//   ....[52]....
        /*03a4*/ 	.word	0x00028b50


	//   ....[53]....
        /*03a8*/ 	.word	0x00028b60


	//   ....[54]....
        /*03ac*/ 	.word	0x00029430


	//   ....[55]....
        /*03b0*/ 	.word	0x000294f0


	//   ....[56]....
        /*03b4*/ 	.word	0x00029510


	//   ....[57]....
        /*03b8*/ 	.word	0x00029630


	//   ....[58]....
        /*03bc*/ 	.word	0x00029800


	//   ....[59]....
        /*03c0*/ 	.word	0x00029810


	//   ....[60]....
        /*03c4*/ 	.word	0x00029960


	//   ....[61]....
        /*03c8*/ 	.word	0x00029970


	//   ....[62]....
        /*03cc*/ 	.word	0x0002c9e0


	//   ....[63]....
        /*03d0*/ 	.word	0x0002cf20


	//   ....[64]....
        /*03d4*/ 	.word	0x0002d090


	//   ....[65]....
        /*03d8*/ 	.word	0x0002d0f0


	//   ....[66]....
        /*03dc*/ 	.word	0x0002d1b0


	//   ....[67]....
        /*03e0*/ 	.word	0x0002d2c0


	//   ....[68]....
        /*03e4*/ 	.word	0x0002d330


	//   ....[69]....
        /*03e8*/ 	.word	0x0002d420


	//   ....[70]....
        /*03ec*/ 	.word	0x0002d490


	//   ....[71]....
        /*03f0*/ 	.word	0x0002d530


	//   ....[72]....
        /*03f4*/ 	.word	0x0002d610


	//   ....[73]....
        /*03f8*/ 	.word	0x0002d6d0


	//   ....[74]....
        /*03fc*/ 	.word	0x0002da30


	//   ....[75]....
        /*0400*/ 	.word	0x0002da80


	//   ....[76]....
        /*0404*/ 	.word	0x0002dbd0


	//   ....[77]....
        /*0408*/ 	.word	0x0002dce0


	//   ....[78]....
        /*040c*/ 	.word	0x0002de80


	//   ....[79]....
        /*0410*/ 	.word	0x0002df80


	//   ....[80]....
        /*0414*/ 	.word	0x0002e3d0


	//   ....[81]....
        /*0418*/ 	.word	0x000303d0


	//   ....[82]....
        /*041c*/ 	.word	0x00031b00


	//   ....[83]....
        /*0420*/ 	.word	0x00032660


	//   ....[84]....
        /*0424*/ 	.word	0x00032f40


	//   ....[85]....
        /*0428*/ 	.word	0x00032f80


	//   ....[86]....
        /*042c*/ 	.word	0x00032ff0


	//   ....[87]....
        /*0430*/ 	.word	0x00033010


	//   ....[88]....
        /*0434*/ 	.word	0x000401b0


	//----- nvinfo : EIATTR_REG_RECONFIG
	.align		4
.L_799:
        /*0438*/ 	.byte	0x01, 0x54
	.zero		2


	//----- nvinfo : EIATTR_SYSCALL_OFFSETS
	.align		4
        /*043c*/ 	.byte	0x04, 0x46
        /*043e*/ 	.short	(.L_801 - .L_800)


	//   ....[0]....
.L_800:
        /*0440*/ 	.word	0x0000a1b0


	//   ....[1]....
        /*0444*/ 	.word	0x00027d10


	//   ....[2]....
        /*0448*/ 	.word	0x00027e50


	//   ....[3]....
        /*044c*/ 	.word	0x00027f40


	//   ....[4]....
        /*0450*/ 	.word	0x000285e0


	//   ....[5]....
        /*0454*/ 	.word	0x00028e70


	//----- nvinfo : EIATTR_MBARRIER_INSTR_OFFSETS
	.align		4
.L_801:
        /*0458*/ 	.byte	0x04, 0x39
        /*045a*/ 	.short	(.L_803 - .L_802)


	//   ....[0]....
.L_802:
        /*045c*/ 	.word	0x000002a0
        /*0460*/ 	.word	0x000000ff
        /*0464*/ 	.word	0x00038800
        /*0468*/ 	.short	0x0100
        /*046a*/ 	.byte	0x08
	.zero		1


	//   ....[1]....
        /*046c*/ 	.word	0x000002b0
        /*0470*/ 	.word	0x000000ff
        /*0474*/ 	.word	0x00038810
        /*0478*/ 	.short	0x0100
        /*047a*/ 	.byte	0x08
	.zero		1


	//   ....[2]....
        /*047c*/ 	.word	0x000002c0
        /*0480*/ 	.word	0x000000ff
        /*0484*/ 	.word	0x00038820
        /*0488*/ 	.short	0x0100
        /*048a*/ 	.byte	0x08
	.zero		1


	//   ....[3]....
        /*048c*/ 	.word	0x00000370
        /*0490*/ 	.word	0x000000ff
        /*0494*/ 	.word	0x00038830
        /*0498*/ 	.short	0x0100
        /*049a*/ 	.byte	0x06
	.zero		1


	//   ....[4]....
        /*049c*/ 	.word	0x00000380
        /*04a0*/ 	.word	0x000000ff
        /*04a4*/ 	.word	0x00038840
        /*04a8*/ 	.short	0x0100
        /*04aa*/ 	.byte	0x06
	.zero		1


	//   ....[5]....
        /*04ac*/ 	.word	0x00000390
        /*04b0*/ 	.word	0x000000ff
        /*04b4*/ 	.word	0x00038838
        /*04b8*/ 	.short	0x0100
        /*04ba*/ 	.byte	0x06
	.zero		1


	//   ....[6]....
        /*04bc*/ 	.word	0x000003a0
        /*04c0*/ 	.word	0x000000ff
        /*04c4*/ 	.word	0x00038848
        /*04c8*/ 	.short	0x0100
        /*04ca*/ 	.byte	0x06
	.zero		1


	//   ....[7]....
        /*04cc*/ 	.word	0x000004d0
        /*04d0*/ 	.word	0x000000ff
        /*04d4*/ 	.word	0x00038850
        /*04d8*/ 	.short	0x0100
        /*04da*/ 	.byte	0x08
	.zero		1


	//   ....[8]....
        /*04dc*/ 	.word	0x000004e0
        /*04e0*/ 	.word	0x000000ff
        /*04e4*/ 	.word	0x00038860
        /*04e8*/ 	.short	0x0100
        /*04ea*/ 	.byte	0x08
	.zero		1


	//   ....[9]....
        /*04ec*/ 	.word	0x000004f0
        /*04f0*/ 	.word	0x000000ff
        /*04f4*/ 	.word	0x00038858
        /*04f8*/ 	.short	0x0100
        /*04fa*/ 	.byte	0x08
	.zero		1


	//   ....[10]....
        /*04fc*/ 	.word	0x00000500
        /*0500*/ 	.word	0x000000ff
        /*0504*/ 	.word	0x00038868
        /*0508*/ 	.short	0x0100
        /*050a*/ 	.byte	0x08
	.zero		1


	//   ....[11]....
        /*050c*/ 	.word	0x000005f0
        /*0510*/ 	.word	0x000000ff
        /*0514*/ 	.word	0x00038870
        /*0518*/ 	.short	0x0100
        /*051a*/ 	.byte	0x06
	.zero		1


	//   ....[12]....
        /*051c*/ 	.word	0x00000600
        /*0520*/ 	.word	0x000000ff
        /*0524*/ 	.word	0x00038880
        /*0528*/ 	.short	0x0100
        /*052a*/ 	.byte	0x06
	.zero		1


	//   ....[13]....
        /*052c*/ 	.word	0x00000610
        /*0530*/ 	.word	0x000000ff
        /*0534*/ 	.word	0x00038878
        /*0538*/ 	.short	0x0100
        /*053a*/ 	.byte	0x06
	.zero		1


	//   ....[14]....
        /*053c*/ 	.word	0x00000620
        /*0540*/ 	.word	0x000000ff
        /*0544*/ 	.word	0x00038888
        /*0548*/ 	.short	0x0100
        /*054a*/ 	.byte	0x06
	.zero		1


	//   ....[15]....
        /*054c*/ 	.word	0x00000750
        /*0550*/ 	.word	0x000000ff
        /*0554*/ 	.word	0x00038890
        /*0558*/ 	.short	0x0100
        /*055a*/ 	.byte	0x08
	.zero		1


	//   ....[16]....
        /*055c*/ 	.word	0x00000760
        /*0560*/ 	.word	0x000000ff
        /*0564*/ 	.word	0x000388a0
        /*0568*/ 	.short	0x0100
        /*056a*/ 	.byte	0x08
	.zero		1


	//   ....[17]....
        /*056c*/ 	.word	0x00000770
        /*0570*/ 	.word	0x000000ff
        /*0574*/ 	.word	0x00038898
        /*0578*/ 	.short	0x0100
        /*057a*/ 	.byte	0x08
	.zero		1


	//   ....[18]....
        /*057c*/ 	.word	0x00000780
        /*0580*/ 	.word	0x000000ff
        /*0584*/ 	.word	0x000388a8
        /*0588*/ 	.short	0x0100
        /*058a*/ 	.byte	0x08
	.zero		1


	//   ....[19]....
        /*058c*/ 	.word	0x000008b0
        /*0590*/ 	.word	0x000000ff
        /*0594*/ 	.word	0x000388b0
        /*0598*/ 	.short	0x0100
        /*059a*/ 	.byte	0x08
	.zero		1


	//   ....[20]....
        /*059c*/ 	.word	0x000008c0
        /*05a0*/ 	.word	0x000000ff
        /*05a4*/ 	.word	0x000388c0
        /*05a8*/ 	.short	0x0100
        /*05aa*/ 	.byte	0x08
	.zero		1


	//   ....[21]....
        /*05ac*/ 	.word	0x000008d0
        /*05b0*/ 	.word	0x000000ff
        /*05b4*/ 	.word	0x000388b8
        /*05b8*/ 	.short	0x0100
        /*05ba*/ 	.byte	0x08
	.zero		1


	//   ....[22]....
        /*05bc*/ 	.word	0x000008e0
        /*05c0*/ 	.word	0x000000ff
        /*05c4*/ 	.word	0x000388c8
        /*05c8*/ 	.short	0x0100
        /*05ca*/ 	.byte	0x08
	.zero		1


	//   ....[23]....
        /*05cc*/ 	.word	0x00004550
        /*05d0*/ 	.word	0x00000004
        /*05d4*/ 	.word	0x00000000
        /*05d8*/ 	.short	0x0101
        /*05da*/ 	.byte	0x3f
	.zero		1


	//   ....[24]....
        /*05dc*/ 	.word	0x000082d0
        /*05e0*/ 	.word	0x00000002
        /*05e4*/ 	.word	0x00000000
        /*05e8*/ 	.short	0x0101
        /*05ea*/ 	.byte	0x3f
	.zero		1


	//   ....[25]....
        /*05ec*/ 	.word	0x0000a770
        /*05f0*/ 	.word	0x00000038
        /*05f4*/ 	.word	0x00038800
        /*05f8*/ 	.short	0x010a
        /*05fa*/ 	.byte	0x3f
	.zero		1


	//   ....[26]....
        /*05fc*/ 	.word	0x0000ab20
        /*0600*/ 	.word	0x00000008
        /*0604*/ 	.word	0x00000000
        /*0608*/ 	.short	0x010a
        /*060a*/ 	.byte	0x3f
	.zero		1


	//   ....[27]....
        /*060c*/ 	.word	0x0000ab80
        /*0610*/ 	.word	0x00000008
        /*0614*/ 	.word	0x00000000
        /*0618*/ 	.short	0x010a
        /*061a*/ 	.byte	0x3f
	.zero		1


	//   ....[28]....
        /*061c*/ 	.word	0x0000af30
        /*0620*/ 	.word	0x00000038
        /*0624*/ 	.word	0x00038810
        /*0628*/ 	.short	0x010a
        /*062a*/ 	.byte	0x3f
	.zero		1


	//   ....[29]....
        /*062c*/ 	.word	0x0000b030
        /*0630*/ 	.word	0x00000008
        /*0634*/ 	.word	0x00000000
        /*0638*/ 	.short	0x010a
        /*063a*/ 	.byte	0x3f
	.zero		1


	//   ....[30]....
        /*063c*/ 	.word	0x0000b090
        /*0640*/ 	.word	0x00000008
        /*0644*/ 	.word	0x00000000
        /*0648*/ 	.short	0x010a
        /*064a*/ 	.byte	0x3f
	.zero		1


	//   ....[31]....
        /*064c*/ 	.word	0x0000cc10
        /*0650*/ 	.word	0x00000003
        /*0654*/ 	.word	0x00000000
        /*0658*/ 	.short	0x0101
        /*065a*/ 	.byte	0x3f
	.zero		1


	//   ....[32]....
        /*065c*/ 	.word	0x000113f0
        /*0660*/ 	.word	0x00000000
        /*0664*/ 	.word	0x00000000
        /*0668*/ 	.short	0x0101
        /*066a*/ 	.byte	0x3f
	.zero		1


	//   ....[33]....
        /*066c*/ 	.word	0x00011af0
        /*0670*/ 	.word	0x00000004
        /*0674*/ 	.word	0x00000000
        /*0678*/ 	.short	0x010a
        /*067a*/ 	.byte	0x3f
	.zero		1


	//   ....[34]....
        /*067c*/ 	.word	0x00011b90
        /*0680*/ 	.word	0x00000006
        /*0684*/ 	.word	0x00000000
        /*0688*/ 	.short	0x010a
        /*068a*/ 	.byte	0x3f
	.zero		1


	//   ....[35]....
        /*068c*/ 	.word	0x00011fb0
        /*0690*/ 	.word	0x0000000c
        /*0694*/ 	.word	0x00000000
        /*0698*/ 	.short	0x010a
        /*069a*/ 	.byte	0x3f
	.zero		1


	//   ....[36]....
        /*069c*/ 	.word	0x00012010
        /*06a0*/ 	.word	0x0000000c
        /*06a4*/ 	.word	0x00000000
        /*06a8*/ 	.short	0x010a
        /*06aa*/ 	.byte	0x3f
	.zero		1


	//   ....[37]....
        /*06ac*/ 	.word	0x00013b60
        /*06b0*/ 	.word	0x00000002
        /*06b4*/ 	.word	0x00000000
        /*06b8*/ 	.short	0x0101
        /*06ba*/ 	.byte	0x3f
	.zero		1


	//   ....[38]....
        /*06bc*/ 	.word	0x00018980
        /*06c0*/ 	.word	0x00000002
        /*06c4*/ 	.word	0x00000000
        /*06c8*/ 	.short	0x0101
        /*06ca*/ 	.byte	0x3f
	.zero		1


	//   ....[39]....
        /*06cc*/ 	.word	0x00018b60
        /*06d0*/ 	.word	0x00000005
        /*06d4*/ 	.word	0x00000000
        /*06d8*/ 	.short	0x010a
        /*06da*/ 	.byte	0x3f
	.zero		1


	//   ....[40]....
        /*06dc*/ 	.word	0x00018c60
        /*06e0*/ 	.word	0x00000004
        /*06e4*/ 	.word	0x00000000
        /*06e8*/ 	.short	0x010a
        /*06ea*/ 	.byte	0x3f
	.zero		1


	//   ....[41]....
        /*06ec*/ 	.word	0x000190a0
        /*06f0*/ 	.word	0x0000000c
        /*06f4*/ 	.word	0x00000000
        /*06f8*/ 	.short	0x010a
        /*06fa*/ 	.byte	0x3f
	.zero		1


	//   ....[42]....
        /*06fc*/ 	.word	0x000191a0
        /*0700*/ 	.word	0x00000004
        /*0704*/ 	.word	0x00000000
        /*0708*/ 	.short	0x010a
        /*070a*/ 	.byte	0x3f
	.zero		1


	//   ....[43]....
        /*070c*/ 	.word	0x0001aeb0
        /*0710*/ 	.word	0x0000000c
        /*0714*/ 	.word	0x00000000
        /*0718*/ 	.short	0x0101
        /*071a*/ 	.byte	0x3f
	.zero		1


	//   ....[44]....
        /*071c*/ 	.word	0x000231f0
        /*0720*/ 	.word	0x00000004
        /*0724*/ 	.word	0x00000000
        /*0728*/ 	.short	0x0101
        /*072a*/ 	.byte	0x3f
	.zero		1


	//   ....[45]....
        /*072c*/ 	.word	0x00024810
        /*0730*/ 	.word	0x000000ff
        /*0734*/ 	.word	0x00000000
        /*0738*/ 	.short	0x0101
        /*073a*/ 	.byte	0x04
	.zero		1


	//   ....[46]....
        /*073c*/ 	.word	0x000282b0
        /*0740*/ 	.word	0x000000ff
        /*0744*/ 	.word	0x00038840
        /*0748*/ 	.short	0x010a
        /*074a*/ 	.byte	0x26
	.zero		1


	//   ....[47]....
        /*074c*/ 	.word	0x00028c80
        /*0750*/ 	.word	0x000000ff
        /*0754*/ 	.word	0x00038800
        /*0758*/ 	.short	0x0107
        /*075a*/ 	.byte	0x26
	.zero		1


	//   ....[48]....
        /*075c*/ 	.word	0x00028d00
        /*0760*/ 	.word	0x000000ff
        /*0764*/ 	.word	0x00038800
        /*0768*/ 	.short	0x0101
        /*076a*/ 	.byte	0x26
	.zero		1


	//   ....[49]....
        /*076c*/ 	.word	0x00029bf0
        /*0770*/ 	.word	0x000000ff
        /*0774*/ 	.word	0x00038810
        /*0778*/ 	.short	0x0107
        /*077a*/ 	.byte	0x26
	.zero		1


	//   ....[50]....
        /*077c*/ 	.word	0x00029c50
        /*0780*/ 	.word	0x000000ff
        /*0784*/ 	.word	0x00038810
        /*0788*/ 	.short	0x0101
        /*078a*/ 	.byte	0x26
	.zero		1


	//   ....[51]....
        /*078c*/ 	.word	0x00029c60
        /*0790*/ 	.word	0x000000ff
        /*0794*/ 	.word	0x00038820
        /*0798*/ 	.short	0x010a
        /*079a*/ 	.byte	0x26
	.zero		1


	//   ....[52]....
        /*079c*/ 	.word	0x00029cc0
        /*07a0*/ 	.word	0x000000ff
        /*07a4*/ 	.word	0x00038860
        /*07a8*/ 	.short	0x010a
        /*07aa*/ 	.byte	0x26
	.zero		1


	//   ....[53]....
        /*07ac*/ 	.word	0x0002a880
        /*07b0*/ 	.word	0x000000ff
        /*07b4*/ 	.word	0x00038848
        /*07b8*/ 	.short	0x010a
        /*07ba*/ 	.byte	0x26
	.zero		1


	//   ....[54]....
        /*07bc*/ 	.word	0x0002aa50
        /*07c0*/ 	.word	0x000000ff
        /*07c4*/ 	.word	0x00038868
        /*07c8*/ 	.short	0x010a
        /*07ca*/ 	.byte	0x26
	.zero		1


	//   ....[55]....
        /*07cc*/ 	.word	0x0002b3e0
        /*07d0*/ 	.word	0x000000ff
        /*07d4*/ 	.word	0x00038840
        /*07d8*/ 	.short	0x010a
        /*07da*/ 	.byte	0x26
	.zero		1


	//   ....[56]....
        /*07dc*/ 	.word	0x0002b5c0
        /*07e0*/ 	.word	0x000000ff
        /*07e4*/ 	.word	0x00038860
        /*07e8*/ 	.short	0x010a
        /*07ea*/ 	.byte	0x26
	.zero		1


	//   ....[57]....
        /*07ec*/ 	.word	0x0002bf80
        /*07f0*/ 	.word	0x000000ff
        /*07f4*/ 	.word	0x00038848
        /*07f8*/ 	.short	0x010a
        /*07fa*/ 	.byte	0x26
	.zero		1


	//   ....[58]....
        /*07fc*/ 	.word	0x0002c160
        /*0800*/ 	.word	0x000000ff
        /*0804*/ 	.word	0x00038868
        /*0808*/ 	.short	0x010a
        /*080a*/ 	.byte	0x26
	.zero		1


	//   ....[59]....
        /*080c*/ 	.word	0x0002c970
        /*0810*/ 	.word	0x00000002
        /*0814*/ 	.word	0x00038820
        /*0818*/ 	.short	0x010a
        /*081a*/ 	.byte	0x3f
	.zero		1


	//   ....[60]....
        /*081c*/ 	.word	0x0002caf0
        /*0820*/ 	.word	0x00000008
        /*0824*/ 	.word	0x00000000
        /*0828*/ 	.short	0x010a
        /*082a*/ 	.byte	0x3f
	.zero		1


	//   ....[61]....
        /*082c*/ 	.word	0x0002cb60
        /*0830*/ 	.word	0x00000003
        /*0834*/ 	.word	0x00000000
        /*0838*/ 	.short	0x010a
        /*083a*/ 	.byte	0x3f
	.zero		1


	//   ....[62]....
        /*083c*/ 	.word	0x0002cbc0
        /*0840*/ 	.word	0x00000006
        /*0844*/ 	.word	0x00000000
        /*0848*/ 	.short	0x010a
        /*084a*/ 	.byte	0x3f
	.zero		1


	//   ....[63]....
        /*084c*/ 	.word	0x0002cbf0
        /*0850*/ 	.word	0x00000003
        /*0854*/ 	.word	0x00000000
        /*0858*/ 	.short	0x010a
        /*085a*/ 	.byte	0x3f
	.zero		1


	//   ....[64]....
        /*085c*/ 	.word	0x0002cc50
        /*0860*/ 	.word	0x00000038
        /*0864*/ 	.word	0x00038800
        /*0868*/ 	.short	0x010a
        /*086a*/ 	.byte	0x3f
	.zero		1


	//   ....[65]....
        /*086c*/ 	.word	0x0002cca0
        /*0870*/ 	.word	0x00000008
        /*0874*/ 	.word	0x00000000
        /*0878*/ 	.short	0x010a
        /*087a*/ 	.byte	0x3f
	.zero		1


	//   ....[66]....
        /*087c*/ 	.word	0x0002ccf0
        /*0880*/ 	.word	0x00000038
        /*0884*/ 	.word	0x00038810
        /*0888*/ 	.short	0x010a
        /*088a*/ 	.byte	0x3f
	.zero		1


	//   ....[67]....
        /*088c*/ 	.word	0x0002cd40
        /*0890*/ 	.word	0x00000008
        /*0894*/ 	.word	0x00000000
        /*0898*/ 	.short	0x010a
        /*089a*/ 	.byte	0x3f
	.zero		1


	//   ....[68]....
        /*089c*/ 	.word	0x0002cd90
        /*08a0*/ 	.word	0x00000006
        /*08a4*/ 	.word	0x00000000
        /*08a8*/ 	.short	0x010a
        /*08aa*/ 	.byte	0x3f
	.zero		1


	//   ....[69]....
        /*08ac*/ 	.word	0x0002cde0
        /*08b0*/ 	.word	0x0000000c
        /*08b4*/ 	.word	0x00000000
        /*08b8*/ 	.short	0x010a
        /*08ba*/ 	.byte	0x3f
	.zero		1


	//   ....[70]....
        /*08bc*/ 	.word	0x0002ce30
        /*08c0*/ 	.word	0x00000004
        /*08c4*/ 	.word	0x00000000
        /*08c8*/ 	.short	0x010a
        /*08ca*/ 	.byte	0x3f
	.zero		1


	//   ....[71]....
        /*08cc*/ 	.word	0x0002ce80
        /*08d0*/ 	.word	0x00000004
        /*08d4*/ 	.word	0x00000000
        /*08d8*/ 	.short	0x010a
        /*08da*/ 	.byte	0x3f
	.zero		1


	//   ....[72]....
        /*08dc*/ 	.word	0x0002cfe0
        /*08e0*/ 	.word	0x00000003
        /*08e4*/ 	.word	0x00038840
        /*08e8*/ 	.short	0x010a
        /*08ea*/ 	.byte	0x3f
	.zero		1


	//   ....[73]....
        /*08ec*/ 	.word	0x0002e000
        /*08f0*/ 	.word	0x00000003
        /*08f4*/ 	.word	0x00038820
        /*08f8*/ 	.short	0x010a
        /*08fa*/ 	.byte	0x3f
	.zero		1


	//   ....[74]....
        /*08fc*/ 	.word	0x0002e060
        /*0900*/ 	.word	0x00000003
        /*0904*/ 	.word	0x00038860
        /*0908*/ 	.short	0x010a
        /*090a*/ 	.byte	0x3f
	.zero		1


	//   ....[75]....
        /*090c*/ 	.word	0x0002e0c0
        /*0910*/ 	.word	0x00000003
        /*0914*/ 	.word	0x00038848
        /*0918*/ 	.short	0x010a
        /*091a*/ 	.byte	0x3f
	.zero		1


	//   ....[76]....
        /*091c*/ 	.word	0x0002e120
        /*0920*/ 	.word	0x00000003
        /*0924*/ 	.word	0x00038868
        /*0928*/ 	.short	0x010a
        /*092a*/ 	.byte	0x3f
	.zero		1


	//   ....[77]....
        /*092c*/ 	.word	0x0002e180
        /*0930*/ 	.word	0x00000003
        /*0934*/ 	.word	0x00038840
        /*0938*/ 	.short	0x010a
        /*093a*/ 	.byte	0x3f
	.zero		1


	//   ....[78]....
        /*093c*/ 	.word	0x0002e1e0
        /*0940*/ 	.word	0x00000003
        /*0944*/ 	.word	0x00038860
        /*0948*/ 	.short	0x010a
        /*094a*/ 	.byte	0x3f
	.zero		1


	//   ....[79]....
        /*094c*/ 	.word	0x0002e240
        /*0950*/ 	.word	0x00000003
        /*0954*/ 	.word	0x00038848
        /*0958*/ 	.short	0x010a
        /*095a*/ 	.byte	0x3f
	.zero		1


	//   ....[80]....
        /*095c*/ 	.word	0x0002e2a0
        /*0960*/ 	.word	0x00000003
        /*0964*/ 	.word	0x00038868
        /*0968*/ 	.short	0x010a
        /*096a*/ 	.byte	0x3f
	.zero		1


	//   ....[81]....
        /*096c*/ 	.word	0x0002e2f0
        /*0970*/ 	.word	0x00000002
        /*0974*/ 	.word	0x00038820
        /*0978*/ 	.short	0x010a
        /*097a*/ 	.byte	0x3f
	.zero		1


	//   ....[82]....
        /*097c*/ 	.word	0x0002e490
        /*0980*/ 	.word	0x00000008
        /*0984*/ 	.word	0x00000000
        /*0988*/ 	.short	0x010a
        /*098a*/ 	.byte	0x3f
	.zero		1


	//   ....[83]....
        /*098c*/ 	.word	0x0002e4e0
        /*0990*/ 	.word	0x00000003
        /*0994*/ 	.word	0x00000000
        /*0998*/ 	.short	0x010a
        /*099a*/ 	.byte	0x3f
	.zero		1


	//   ....[84]....
        /*099c*/ 	.word	0x0002e530
        /*09a0*/ 	.word	0x00000006
        /*09a4*/ 	.word	0x00000000
        /*09a8*/ 	.short	0x010a
        /*09aa*/ 	.byte	0x3f
	.zero		1


	//   ....[85]....
        /*09ac*/ 	.word	0x0002e8f0
        /*09b0*/ 	.word	0x00000014
        /*09b4*/ 	.word	0x00000000
        /*09b8*/ 	.short	0x010a
        /*09ba*/ 	.byte	0x3f
	.zero		1


	//   ....[86]....
        /*09bc*/ 	.word	0x0002ea30
        /*09c0*/ 	.word	0x0000000b
        /*09c4*/ 	.word	0x00000000
        /*09c8*/ 	.short	0x010a
        /*09ca*/ 	.byte	0x3f
	.zero		1


	//   ....[87]....
        /*09cc*/ 	.word	0x0002f090
        /*09d0*/ 	.word	0x00000038
        /*09d4*/ 	.word	0x00000000
        /*09d8*/ 	.short	0x010a
        /*09da*/ 	.byte	0x3f
	.zero		1


	//   ....[88]....
        /*09dc*/ 	.word	0x0002f1d0
        /*09e0*/ 	.word	0x00000012
        /*09e4*/ 	.word	0x00000000
        /*09e8*/ 	.short	0x010a
        /*09ea*/ 	.byte	0x3f
	.zero		1


	//   ....[89]....
        /*09ec*/ 	.word	0x00031640
        /*09f0*/ 	.word	0x00000014
        /*09f4*/ 	.word	0x00000000
        /*09f8*/ 	.short	0x0101
        /*09fa*/ 	.byte	0x3f
	.zero		1


	//   ....[90]....
        /*09fc*/ 	.word	0x00040290
        /*0a00*/ 	.word	0x00000004
        /*0a04*/ 	.word	0x00000000
        /*0a08*/ 	.short	0x0101
        /*0a0a*/ 	.byte	0x3f
	.zero		1


	//   ....[91]....
        /*0a0c*/ 	.word	0x000402c0
        /*0a10*/ 	.word	0x0000000b
        /*0a14*/ 	.word	0x00000000
        /*0a18*/ 	.short	0x010a
        /*0a1a*/ 	.byte	0x3f
	.zero		1


	//   ....[92]....
        /*0a1c*/ 	.word	0x00040310
        /*0a20*/ 	.word	0x00000012
        /*0a24*/ 	.word	0x00000000
        /*0a28*/ 	.short	0x010a
        /*0a2a*/ 	.byte	0x3f
	.zero		1


	//----- nvinfo : EIATTR_NUM_MBARRIERS
	.align		4
.L_803:
        /*0a2c*/ 	.byte	0x03, 0x38
        /*0a2e*/ 	.short	0x0017


	//----- nvinfo : EIATTR_EXIT_INSTR_OFFSETS
	.align		4
        /*0a30*/ 	.byte	0x04, 0x1c
        /*0a32*/ 	.short	(.L_805 - .L_804)


	//   ....[0]....
.L_804:
        /*0a34*/ 	.word	0x0002cc40


	//----- nvinfo : EIATTR_MAX_THREADS
	.align		4
.L_805:
        /*0a38*/ 	.byte	0x04, 0x05
        /*0a3a*/ 	.short	(.L_807 - .L_806)
.L_806:
        /*0a3c*/ 	.word	0x00000180
        /*0a40*/ 	.word	0x00000001
        /*0a44*/ 	.word	0x00000001


	//----- nvinfo : EIATTR_CRS_STACK_SIZE
	.align		4
.L_807:
        /*0a48*/ 	.byte	0x04, 0x1e
        /*0a4a*/ 	.short	(.L_809 - .L_808)
.L_808:
        /*0a4c*/ 	.word	0x00000000


	//----- nvinfo : EIATTR_CBANK_PARAM_SIZE
	.align		4
.L_809:
        /*0a50*/ 	.byte	0x03, 0x19
        /*0a52*/ 	.short	0x0b70


	//----- nvinfo : EIATTR_PARAM_CBANK
	.align		4
        /*0a54*/ 	.byte	0x04, 0x0a
        /*0a56*/ 	.short	(.L_811 - .L_810)
	.align		4
.L_810:
        /*0a58*/ 	.word	index@(.nv.constant0._ZN7cutlass13device_kernelIN5flash11enable_sm90INS1_16FlashAttnFwdSm90INS1_25CollectiveMainloopFwdSm90ILi2EN4cute5tupleIJNS5_1CILi1EEES8_S8_EEENS6_IJNS7_ILi64EEESA_SA_EEELi512ENS_10bfloat16_tEfNS_4arch4Sm90ELb0ELb1ELb1ELb0ELb0ELb0ELb1ELb0ELb0ELb1ELb1ELb0EEENS1_21CollectiveEpilogueFwdINS6_IJSA_NS7_ILi512EEESA_EEES9_SC_SE_Li256ELb0ELb1ELb1ELb0EEENS1_19SingleTileSchedulerILb0ELb1ELb1ELi64EEEEEEEEEvNT_6ParamsE)
        /*0a5c*/ 	.short	0x0210
        /*0a5e*/ 	.short	0x0b70


	//----- nvinfo : EIATTR_SW_WAR
	.align		4
.L_811:
        /*0a60*/ 	.byte	0x04, 0x36
        /*0a62*/ 	.short	(.L_813 - .L_812)
.L_812:
        /*0a64*/ 	.word	0x00000008
.L_813:


//--------------------- .nv.info._ZN7cutlass13device_kernelIN5flash11enable_sm90INS1_16FlashAttnFwdSm90INS1_25CollectiveMainloopFwdSm90ILi2EN4cute5tupleIJNS5_1CILi1EEES8_S8_EEENS6_IJNS7_ILi64EEESA_SA_EEELi512ENS_10bfloat16_tEfNS_4arch4Sm90ELb0ELb1ELb1ELb1ELb0ELb0ELb0ELb0ELb0ELb1ELb1ELb0EEENS1_21CollectiveEpilogueFwdINS6_IJSA_NS7_ILi512EEESA_EEES9_SC_SE_Li256ELb1ELb1ELb1ELb0EEENS1_36VarlenDynamicPersistentTileSchedulerILi64ELi64ELi256ELi128ELb1ELb1ELb1ELb1ELb0ELb1EEEEEEEEEvNT_6ParamsE --------------------------
	.section	.nv.info._ZN7cutlass13device_kernelIN5flash11enable_sm90INS1_16FlashAttnFwdSm90INS1_25CollectiveMainloopFwdSm90ILi2EN4cute5tupleIJNS5_1CILi1EEES8_S8_EEENS6_IJNS7_ILi64EEESA_SA_EEELi512ENS_10bfloat16_tEfNS_4arch4Sm90ELb0ELb1ELb1ELb1ELb0ELb0ELb0ELb0ELb0ELb1ELb1ELb0EEENS1_21CollectiveEpilogueFwdINS6_IJSA_NS7_ILi512EEESA_EEES9_SC_SE_Li256ELb1ELb1ELb1ELb0EEENS1_36VarlenDynamicPersistentTileSchedulerILi64ELi64ELi256ELi128ELb1ELb1ELb1ELb1ELb0ELb1EEEEEEEEEvNT_6ParamsE,"",@"SHT_CUDA_INFO"
	.sectionflags	@""
	.align	4


	//----- nvinfo : EIATTR_CUDA_API_VERSION
	.align		4
        /*0000*/ 	.byte	0x04, 0x37
        /*0002*/ 	.short	(.L_815 - .L_814)
.L_814:
        /*0004*/ 	.word	0x00000082


	//----- nvinfo : EIATTR_KPARAM_INFO
	.align		4
.L_815:
        /*0008*/ 	.byte	0x04, 0x17
        /*000a*/ 	.short	(.L_817 - .L_816)
.L_816:
        /*000c*/ 	.word	0x00000000
        /*0010*/ 	.short	0x0000
        /*0012*/ 	.short	0x0070
        /*0014*/ 	.byte	0x00, 0xf0, 0x01, 0x2a


	//----- nvinfo : EIATTR_SPARSE_MMA_MASK
	.align		4
.L_817:
        /*0018*/ 	.byte	0x03, 0x50
        /*001a*/ 	.short	0x0000


	//----- nvinfo : EIATTR_MAXREG_COUNT
	.align		4
        /*001c*/ 	.byte	0x03, 0x1b
        /*001e*/ 	.short	0x00a8


	//----- nvinfo : EIATTR_NUM_BARRIERS
	.align		4
        /*0020*/ 	.byte	0x02, 0x4c
        /*0022*/ 	.byte	0x10
	.zero		1


	//----- nvinfo : EIATTR_EXTERNS
	.align		4
        /*0024*/ 	.byte	0x04, 0x0f
        /*0026*/ 	.short	(.L_819 - .L_818)


	//   ....[0]....
	.align		4
.L_818:
        /*0028*/ 	.word	index@(__assertfail)


	//----- nvinfo : EIATTR_ANNOTATIONS
	.align		4
.L_819:
        /*002c*/ 	.byte	0x04, 0x55
        /*002e*/ 	.short	(.L_821 - .L_820)


	//   ....[0]....
.L_820:
        /* <DEDUP_REMOVED lines=70> */


	//----- nvinfo : EIATTR_MERCURY_ISA_VERSION
	.align		4
.L_821:
        /*0480*/ 	.byte	0x03, 0x5f
        /*0482*/ 	.short	0x0101


	//----- nvinfo : EIATTR_UNUSED_LOAD_BYTE_OFFSET
	.align		4
        /*0484*/ 	.byte	0x04, 0x44
        /*0486*/ 	.short	(.L_823 - .L_822)


	//   ....[0]....
.L_822:
        /*0488*/ 	.word	0x00000a10
        /*048c*/ 	.word	0x0000fff0


	//   ....[1]....
        /*0490*/ 	.word	0x0000eaf0
        /*0494*/ 	.word	0x0000fff0


	//----- nvinfo : EIATTR_INT_WARP_WIDE_INSTR_OFFSETS
	.align		4
.L_823:
        /*0498*/ 	.byte	0x04, 0x31
        /*049a*/ 	.short	(.L_825 - .L_824)


	//   ....[0]....
.L_824:
        /*049c*/ 	.word	0x00000130


	//   ....[1]....
        /*04a0*/ 	.word	0x00000170


	//   ....[2]....
        /*04a4*/ 	.word	0x000001e0


	//   ....[3]....
        /*04a8*/ 	.word	0x00015250


	//   ....[4]....
        /*04ac*/ 	.word	0x000152e0


	//   ....[5]....
        /*04b0*/ 	.word	0x00019c20


	//   ....[6]....
        /*04b4*/ 	.word	0x00019cb0


	//----- nvinfo : EIATTR_COOP_GROUP_MASK_REGIDS
	.align		4
.L_825:
        /*04b8*/ 	.byte	0x04, 0x29
        /*04ba*/ 	.short	(.L_827 - .L_826)


	//   ....[0]....
.L_826:
        /*04bc*/ 	.word	0xffffffff


	//   ....[1]....
        /*04c0*/ 	.word	0xffffffff


	//   ....[2]....
        /*04c4*/ 	.word	0xffffffff


	//   ....[3]....
        /*04c8*/ 	.word	0xffffffff


	//   ....[4]....
        /*04cc*/ 	.word	0xffffffff


	//   ....[5]....
        /*04d0*/ 	.word	0xffffffff


	//   ....[6]....
        /*04d4*/ 	.word	0xffffffff


	//   ....[7]....
        /*04d8*/ 	.word	0xffffffff


	//   ....[8]....
        /*04dc*/ 	.word	0xffffffff


	//   ....[9]....
        /*04e0*/ 	.word	0xffffffff


	//   ....[10]....
        /*04e4*/ 	.word	0xffffffff


	//   ....[11]....
        /*04e8*/ 	.word	0xffffffff


	//   ....[12]....
        /*04ec*/ 	.word	0xffffffff


	//   ....[13]....
        /*04f0*/ 	.word	0xffffffff


	//   ....[14]....
        /*04f4*/ 	.word	0xffffffff


	//   ....[15]....
        /*04f8*/ 	.word	0xffffffff


	//   ....[16]....
        /*04fc*/ 	.word	0xffffffff


	//   ....[17]....
        /*0500*/ 	.word	0xffffffff


	//   ....[18]....
        /*0504*/ 	.word	0xffffffff


	//   ....[19]....
        /*0508*/ 	.word	0xffffffff


	//   ....[20]....
        /*050c*/ 	.word	0xffffffff


	//   ....[21]....
        /*0510*/ 	.word	0xffffffff


	//   ....[22]....
        /*0514*/ 	.word	0xffffffff


	//   ....[23]....
        /*0518*/ 	.word	0xffffffff


	//   ....[24]....
        /*051c*/ 	.word	0xffffffff


	//   ....[25]....
        /*0520*/ 	.word	0xffffffff


	//   ....[26]....
        /*0524*/ 	.word	0xffffffff


	//   ....[27]....
        /*0528*/ 	.word	0xffffffff


	//   ....[28]....
        /*052c*/ 	.word	0xffffffff


	//   ....[29]....
        /*0530*/ 	.word	0xffffffff


	//   ....[30]....
        /*0534*/ 	.word	0xffffffff


	//   ....[31]....
        /*0538*/ 	.word	0xffffffff


	//   ....[32]....
        /*053c*/ 	.word	0xffffffff


	//   ....[33]....
        /*0540*/ 	.word	0xffffffff


	//   ....[34]....
        /*0544*/ 	.word	0xffffffff


	//   ....[35]....
        /*0548*/ 	.word	0xffffffff


	//   ....[36]....
        /*054c*/ 	.word	0xffffffff


	//   ....[37]....
        /*0550*/ 	.word	0xffffffff


	//   ....[38]....
        /*0554*/ 	.word	0xffffffff


	//   ....[39]....
        /*0558*/ 	.word	0xffffffff


	//   ....[40]....
        /*055c*/ 	.word	0xffffffff


	//   ....[41]....
        /*0560*/ 	.word	0xffffffff


	//   ....[42]....
        /*0564*/ 	.word	0xffffffff


	//   ....[43]....
        /*0568*/ 	.word	0xffffffff


	//   ....[44]....
        /*056c*/ 	.word	0xffffffff


	//   ....[45]....
        /*0570*/ 	.word	0xffffffff


	//   ....[46]....
        /*0574*/ 	.word	0xffffffff


	//   ....[47]....
        /*0578*/ 	.word	0xffffffff


	//   ....[48]....
        /*057c*/ 	.word	0xffffffff


	//   ....[49]....
        /*0580*/ 	.word	0xffffffff


	//   ....[50]....
        /*0584*/ 	.word	0xffffffff


	//   ....[51]....
        /*0588*/ 	.word	0xffffffff


	//   ....[52]....
        /*058c*/ 	.word	0xffffffff


	//   ....[53]....
        /*0590*/ 	.word	0xffffffff


	//   ....[54]....
        /*0594*/ 	.word	0xffffffff


	//   ....[55]....
        /*0598*/ 	.word	0xffffffff


	//   ....[56]....
        /*059c*/ 	.word	0xffffffff


	//   ....[57]....
        /*05a0*/ 	.word	0xffffffff


	//   ....[58]....
        /*05a4*/ 	.word	0xffffffff


	//   ....[59]....
        /*05a8*/ 	.word	0xffffffff


	//   ....[60]....
        /*05ac*/ 	.word	0xffffffff


	//   ....[61]....
        /*05b0*/ 	.word	0xffffffff


	//   ....[62]....
        /*05b4*/ 	.word	0xffffffff


	//   ....[63]....
        /*05b8*/ 	.word	0xffffffff


	//   ....[64]....
        /*05bc*/ 	.word	0xffffffff


	//   ....[65]....
        /*05c0*/ 	.word	0xffffffff


	//   ....[66]....
        /*05c4*/ 	.word	0xffffffff


	//   ....[67]....
        /*05c8*/ 	.word	0xffffffff


	//   ....[68]....
        /*05cc*/ 	.word	0xffffffff


	//   ....[69]....
        /*05d0*/ 	.word	0xffffffff


	//   ....[70]....
        /*05d4*/ 	.word	0xffffffff


	//   ....[71]....
        /*05d8*/ 	.word	0xffffffff


	//   ....[72]....
        /*05dc*/ 	.word	0xffffffff


	//   ....[73]....
        /*05e0*/ 	.word	0xffffffff


	//   ....[74]....
        /*05e4*/ 	.word	0xffffffff


	//   ....[75]....
        /*05e8*/ 	.word	0xffffffff


	//   ....[76]....
        /*05ec*/ 	.word	0xffffffff


	//   ....[77]....
        /*05f0*/ 	.word	0xffffffff


	//   ....[78]....
        /*05f4*/ 	.word	0xffffffff


	//   ....[79]....
        /*05f8*/ 	.word	0xffffffff


	//   ....[80]....
        /*05fc*/ 	.word	0xffffffff


	//   ....[81]....
        /*0600*/ 	.word	0xffffffff


	//   ....[82]....
        /*0604*/ 	.word	0xffffffff


	//   ....[83]....
        /*0608*/ 	.word	0xffffffff


	//   ....[84]....
        /*060c*/ 	.word	0xffffffff


	//   ....[85]....
        /*0610*/ 	.word	0xffffffff


	//   ....[86]....
        /*0614*/ 	.word	0xffffffff


	//   ....[87]....
        /*0618*/ 	.word	0xffffffff


	//   ....[88]....
        /*061c*/ 	.word	0xffffffff


	//   ....[89]....
        /*0620*/ 	.word	0xffffffff


	//   ....[90]....
        /*0624*/ 	.word	0xffffffff


	//   ....[91]....
        /*0628*/ 	.word	0xffffffff


	//   ....[92]....
        /*062c*/ 	.word	0xffffffff


	//   ....[93]....
        /*0630*/ 	.word	0xffffffff


	//   ....[94]....
        /*0634*/ 	.word	0xffffffff


	//   ....[95]....
        /*0638*/ 	.word	0xffffffff


	//   ....[96]....
        /*063c*/ 	.word	0xffffffff


	//   ....[97]....
        /*0640*/ 	.word	0xffffffff


	//   ....[98]....
        /*0644*/ 	.word	0xffffffff


	//   ....[99]....
        /*0648*/ 	.word	0xffffffff


	//   ....[100]....
        /*064c*/ 	.word	0xffffffff


	//   ....[101]....
        /*0650*/ 	.word	0x0500000f


	//   ....[102]....
        /*0654*/ 	.word	0x0500000f


	//   ....[103]....
        /*0658*/ 	.word	0x0500000f


	//   ....[104]....
        /*065c*/ 	.word	0x0500000f


	//   ....[105]....
        /*0660*/ 	.word	0x0500000f


	//   ....[106]....
        /*0664*/ 	.word	0x0500000f


	//   ....[107]....
        /*0668*/ 	.word	0x0500000f


	//   ....[108]....
        /*066c*/ 	.word	0x0500000f


	//   ....[109]....
        /*0670*/ 	.word	0x0500000f


	//   ....[110]....
        /*0674*/ 	.word	0x0500000f


	//   ....[111]....
        /*0678*/ 	.word	0x0500000f


	//   ....[112]....
        /*067c*/ 	.word	0x0500000f


	//   ....[113]....
        /*0680*/ 	.word	0x0500000f


	//   ....[114]....
        /*0684*/ 	.word	0x0500000f


	//   ....[115]....
        /*0688*/ 	.word	0x0500000f


	//   ....[116]....
        /*068c*/ 	.word	0x0500000f


	//   ....[117]....
        /*0690*/ 	.word	0x0500000f


	//   ....[118]....
        /*0694*/ 	.word	0x0500000f


	//   ....[119]....
        /*0698*/ 	.word	0x0500000f


	//   ....[120]....
        /*069c*/ 	.word	0x0500000f


	//   ....[121]....
        /*06a0*/ 	.word	0x0500000f


	//   ....[122]....
        /*06a4*/ 	.word	0x0500000f


	//   ....[123]....
        /*06a8*/ 	.word	0x0500000f


	//   ....[124]....
        /*06ac*/ 	.word	0x0500000f


	//   ....[125]....
        /*06b0*/ 	.word	0x0500000f


	//   ....[126]....
        /*06b4*/ 	.word	0x0500000f


	//   ....[127]....
        /*06b8*/ 	.word	0x0500000f


	//   ....[128]....
        /*06bc*/ 	.word	0x0500000f


	//----- nvinfo : EIATTR_COOP_GROUP_INSTR_OFFSETS
	.align		4
.L_827:
        /*06c0*/ 	.byte	0x04, 0x28
        /*06c2*/ 	.short	(.L_829 - .L_828)


	//   ....[0]....
.L_828:
        /*06c4*/ 	.word	0x00000060


	//   ....[1]....
        /*06c8*/ 	.word	0x00000140


	//   ....[2]....
        /*06cc*/ 	.word	0x00000190


	//   ....[3]....
        /*06d0*/ 	.word	0x00000380


	//   ....[4]....
        /*06d4*/ 	.word	0x000004e0


	//   ....[5]....
        /*06d8*/ 	.word	0x00000600


	//   ....[6]....
        /*06dc*/ 	.word	0x00000760


	//   ....[7]....
        /*06e0*/ 	.word	0x00002440


	//   ....[8]....
        /*06e4*/ 	.word	0x00004860


	//   ....[9]....
        /*06e8*/ 	.word	0x00005060


	//   ....[10]....
        /*06ec*/ 	.word	0x00005a40


	//   ....[11]....
        /*06f0*/ 	.word	0x00005ef0


	//   ....[12]....
        /*06f4*/ 	.word	0x00006000


	//   ....[13]....
        /*06f8*/ 	.word	0x00006370


	//   ....[14]....
        /*06fc*/ 	.word	0x000063e0


	//   ....[15]....
        /*0700*/ 	.word	0x00006d40


	//   ....[16]....
        /*0704*/ 	.word	0x00007480


	//   ....[17]....
        /*0708*/ 	.word	0x00007890


	//   ....[18]....
        /*070c*/ 	.word	0x00007fe0


	//   ....[19]....
        /*0710*/ 	.word	0x00008130


	//   ....[20]....
        /*0714*/ 	.word	0x00008680


	//   ....[21]....
        /*0718*/ 	.word	0x000086e0


	//   ....[22]....
        /*071c*/ 	.word	0x00009840


	//   ....[23]....
        /*0720*/ 	.word	0x0000a190


	//   ....[24]....
        /*0724*/ 	.word	0x0000a1c0


	//   ....[25]....
        /*0728*/ 	.word	0x0000aaf0


	//   ....[26]....
        /*072c*/ 	.word	0x0000ab70


	//   ....[27]....
        /*0730*/ 	.word	0x0000b7d0


	//   ....[28]....
        /*0734*/ 	.word	0x0000bc80


	//   ....[29]....
        /*0738*/ 	.word	0x0000c1f0


	//   ....[30]....
        /*073c*/ 	.word	0x0000c8c0


	//   ....[31]....
        /*0740*/ 	.word	0x0000c970


	//   ....[32]....
        /*0744*/ 	.word	0x0000d0c0


	//   ....[33]....
        /*0748*/ 	.word	0x0000d290


	//   ....[34]....
        /*074c*/ 	.word	0x0000dfb0


	//   ....[35]....
        /*0750*/ 	.word	0x0000dff0


	//   ....[36]....
        /*0754*/ 	.word	0x0000e080


	//   ....[37]....
        /*0758*/ 	.word	0x0000e0e0


	//   ....[38]....
        /*075c*/ 	.word	0x0000e110


	//   ....[39]....
        /*0760*/ 	.word	0x0000f8f0


	//   ....[40]....
        /*0764*/ 	.word	0x0000fcd0


	//   ....[41]....
        /*0768*/ 	.word	0x0000fcf0


	//   ....[42]....
        /*076c*/ 	.word	0x0000fd00


	//   ....[43]....
        /*0770*/ 	.word	0x0000fd10


	//   ....[44]....
        /*0774*/ 	.word	0x00010940


	//   ....[45]....
        /*0778*/ 	.word	0x00010970


	//   ....[46]....
        /*077c*/ 	.word	0x00010c20


	//   ....[47]....
        /*0780*/ 	.word	0x00010c40


	//   ....[48]....
        /*0784*/ 	.word	0x00011320


	//   ....[49]....
        /*0788*/ 	.word	0x00011330


	//   ....[50]....
        /*078c*/ 	.word	0x00011b80


	//   ....[51]....
        /*0790*/ 	.word	0x00011ba0


	//   ....[52]....
        /*0794*/ 	.word	0x00012f20


	//   ....[53]....
        /*0798*/ 	.word	0x00012f60


	//   ....[54]....
        /*079c*/ 	.word	0x000131a0


	//   ....[55]....
        /*07a0*/ 	.word	0x000131c0


	//   ....[56]....
        /*07a4*/ 	.word	0x00013480


	//   ....[57]....
        /*07a8*/ 	.word	0x00013690


	//   ....[58]....
        /*07ac*/ 	.word	0x000136c0


	//   ....[59]....
        /*07b0*/ 	.word	0x000136f0


	//   ....[60]....
        /*07b4*/ 	.word	0x00013720


	//   ....[61]....
        /*07b8*/ 	.word	0x00013750


	//   ....[62]....
        /*07bc*/ 	.word	0x00013780


	//   ....[63]....
        /*07c0*/ 	.word	0x00013920


	//   ....[64]....
        /*07c4*/ 	.word	0x00013950


	//   ....[65]....
        /*07c8*/ 	.word	0x00013980


	//   ....[66]....
        /*07cc*/ 	.word	0x000139b0


	//   ....[67]....
        /*07d0*/ 	.word	0x000139e0


	//   ....[68]....
        /*07d4*/ 	.word	0x00013a10


	//   ....[69]....
        /*07d8*/ 	.word	0x00013ab0


	//   ....[70]....
        /*07dc*/ 	.word	0x00013ae0


	//   ....[71]....
        /*07e0*/ 	.word	0x00013af0


	//   ....[72]....
        /*07e4*/ 	.word	0x00013b20


	//   ....[73]....
        /*07e8*/ 	.word	0x00015820


	//   ....[74]....
        /*07ec*/ 	.word	0x000162c0


	//   ....[75]....
        /*07f0*/ 	.word	0x000162e0


	//   ....[76]....
        /*07f4*/ 	.word	0x00016390


	//   ....[77]....
        /*07f8*/ 	.word	0x000163a0


	//   ....[78]....
        /*07fc*/ 	.word	0x00016420


	//   ....[79]....
        /*0800*/ 	.word	0x00016430


	//   ....[80]....
        /*0804*/ 	.word	0x00016440


	//   ....[81]....
        /*0808*/ 	.word	0x00016450


	//   ....[82]....
        /*080c*/ 	.word	0x00019f40


	//   ....[83]....
        /*0810*/ 	.word	0x00019f70


	//   ....[84]....
        /*0814*/ 	.word	0x00019fd0


	//   ....[85]....
        /*0818*/ 	.word	0x0001a000


	//   ....[86]....
        /*081c*/ 	.word	0x0001a030


	//   ....[87]....
        /*0820*/ 	.word	0x0001a060


	//   ....[88]....
        /*0824*/ 	.word	0x0001a090


	//   ....[89]....
        /*0828*/ 	.word	0x0001a0c0


	//   ....[90]....
        /*082c*/ 	.word	0x0001a280


	//   ....[91]....
        /*0830*/ 	.word	0x0001a2b0


	//   ....[92]....
        /*0834*/ 	.word	0x0001a2e0


	//   ....[93]....
        /*0838*/ 	.word	0x0001a310


	//   ....[94]....
        /*083c*/ 	.word	0x0001a340


	//   ....[95]....
        /*0840*/ 	.word	0x0001a370


	//   ....[96]....
        /*0844*/ 	.word	0x0001a440


	//   ....[97]....
        /*0848*/ 	.word	0x0001a460


	//   ....[98]....
        /*084c*/ 	.word	0x0001a470


	//   ....[99]....
        /*0850*/ 	.word	0x0001a4f0


	//   ....[100]....
        /*0854*/ 	.word	0x0001b020


	//   ....[101]....
        /*0858*/ 	.word	0x0001b730


	//   ....[102]....
        /*085c*/ 	.word	0x0001b8f0


	//   ....[103]....
        /*0860*/ 	.word	0x0001b940


	//   ....[104]....
        /*0864*/ 	.word	0x0001b9a0


	//   ....[105]....
        /*0868*/ 	.word	0x0001ba90


	//   ....[106]....
        /*086c*/ 	.word	0x0001baf0


	//   ....[107]....
        /*0870*/ 	.word	0x0001bbe0


	//   ....[108]....
        /*0874*/ 	.word	0x0001bc40


	//   ....[109]....
        /*0878*/ 	.word	0x0001bd10


	//   ....[110]....
        /*087c*/ 	.word	0x0001c040


	//   ....[111]....
        /*0880*/ 	.word	0x0001c0e0


	//   ....[112]....
        /*0884*/ 	.word	0x0001c280


	//   ....[113]....
        /*0888*/ 	.word	0x0001c2f0


	//   ....[114]....
        /*088c*/ 	.word	0x0001c360


	//   ....[115]....
        /*0890*/ 	.word	0x0001c3d0


	//   ....[116]....
        /*0894*/ 	.word	0x0001c440


	//   ....[117]....
        /*0898*/ 	.word	0x0001c4c0


	//   ....[118]....
        /*089c*/ 	.word	0x0001c550


	//   ....[119]....
        /*08a0*/ 	.word	0x0001c5f0


	//   ....[120]....
        /*08a4*/ 	.word	0x0001c660


	//   ....[121]....
        /*08a8*/ 	.word	0x0001c6d0


	//   ....[122]....
        /*08ac*/ 	.word	0x0001c740


	//   ....[123]....
        /*08b0*/ 	.word	0x0001c7c0


	//   ....[124]....
        /*08b4*/ 	.word	0x0001c830


	//   ....[125]....
        /*08b8*/ 	.word	0x0001c8e0


	//   ....[126]....
        /*08bc*/ 	.word	0x0001c930


	//   ....[127]....
        /*08c0*/ 	.word	0x0001c9e0


	//   ....[128]....
        /*08c4*/ 	.word	0x0001cb10


	//----- nvinfo : EIATTR_REG_RECONFIG
	.align		4
.L_829:
        /*08c8*/ 	.byte	0x01, 0x54
	.zero		2


	//----- nvinfo : EIATTR_SYSCALL_OFFSETS
	.align		4
        /*08cc*/ 	.byte	0x04, 0x46
        /*08ce*/ 	.short	(.L_831 - .L_830)


	//   ....[0]....
.L_830:
        /*08d0*/ 	.word	0x00004a30


	//   ....[1]....
        /*08d4*/ 	.word	0x00015450


	//   ....[2]....
        /*08d8*/ 	.word	0x000155a0


	//   ....[3]....
        /*08dc*/ 	.word	0x00015690


	//   ....[4]....
        /*08e0*/ 	.word	0x00015ea0


	//----- nvinfo : EIATTR_MBARRIER_INSTR_OFFSETS
	.align		4
.L_831:
        /*08e4*/ 	.byte	0x04, 0x39
        /*08e6*/ 	.short	(.L_833 - .L_832)


	//   ....[0]....
.L_832:
        /*08e8*/ 	.word	0x00000270
        /*08ec*/ 	.word	0x000000ff
        /*08f0*/ 	.word	0x00028c00
        /*08f4*/ 	.short	0x0100
        /*08f6*/ 	.byte	0x08
	.zero		1


	//   ....[1]....
        /*08f8*/ 	.word	0x00000280
        /*08fc*/ 	.word	0x000000ff
        /*0900*/ 	.word	0x00028c20
        /*0904*/ 	.short	0x0100
        /*0906*/ 	.byte	0x08
	.zero		1


	//   ....[2]....
        /*0908*/ 	.word	0x00000330
        /*090c*/ 	.word	0x000000ff
        /*0910*/ 	.word	0x00028c30
        /*0914*/ 	.short	0x0100
        /*0916*/ 	.byte	0x06
	.zero		1


	//   ....[3]....
        /*0918*/ 	.word	0x00000340
        /*091c*/ 	.word	0x000000ff
        /*0920*/ 	.word	0x00028c40
        /*0924*/ 	.short	0x0100
        /*0926*/ 	.byte	0x06
	.zero		1


	//   ....[4]....
        /*0928*/ 	.word	0x00000350
        /*092c*/ 	.word	0x000000ff
        /*0930*/ 	.word	0x00028c38
        /*0934*/ 	.short	0x0100
        /*0936*/ 	.byte	0x06
	.zero		1


	//   ....[5]....
        /*0938*/ 	.word	0x00000360
        /*093c*/ 	.word	0x000000ff
        /*0940*/ 	.word	0x00028c48
        /*0944*/ 	.short	0x0100
        /*0946*/ 	.byte	0x06
	.zero		1


	//   ....[6]....
        /*0948*/ 	.word	0x00000490
        /*094c*/ 	.word	0x000000ff
        /*0950*/ 	.word	0x00028c50
        /*0954*/ 	.short	0x0100
        /*0956*/ 	.byte	0x08
	.zero		1


	//   ....[7]....
        /*0958*/ 	.word	0x000004a0
        /*095c*/ 	.word	0x000000ff
        /*0960*/ 	.word	0x00028c60
        /*0964*/ 	.short	0x0100
        /*0966*/ 	.byte	0x08
	.zero		1


	//   ....[8]....
        /*0968*/ 	.word	0x000004b0
        /*096c*/ 	.word	0x000000ff
        /*0970*/ 	.word	0x00028c58
        /*0974*/ 	.short	0x0100
        /*0976*/ 	.byte	0x08
	.zero		1


	//   ....[9]....
        /*0978*/ 	.word	0x000004c0
        /*097c*/ 	.word	0x000000ff
        /*0980*/ 	.word	0x00028c68
        /*0984*/ 	.short	0x0100
        /*0986*/ 	.byte	0x08
	.zero		1


	//   ....[10]....
        /*0988*/ 	.word	0x000005b0
        /*098c*/ 	.word	0x000000ff
        /*0990*/ 	.word	0x00028c70
        /*0994*/ 	.short	0x0100
        /*0996*/ 	.byte	0x06
	.zero		1


	//   ....[11]....
        /*0998*/ 	.word	0x000005c0
        /*099c*/ 	.word	0x000000ff
        /*09a0*/ 	.word	0x00028c80
        /*09a4*/ 	.short	0x0100
        /*09a6*/ 	.byte	0x06
	.zero		1


	//   ....[12]....
        /*09a8*/ 	.word	0x000005d0
        /*09ac*/ 	.word	0x000000ff
        /*09b0*/ 	.word	0x00028c78
        /*09b4*/ 	.short	0x0100
        /*09b6*/ 	.byte	0x06
	.zero		1


	//   ....[13]....
        /*09b8*/ 	.word	0x000005e0
        /*09bc*/ 	.word	0x000000ff
        /*09c0*/ 	.word	0x00028c88
        /*09c4*/ 	.short	0x0100
        /*09c6*/ 	.byte	0x06
	.zero		1


	//   ....[14]....
        /*09c8*/ 	.word	0x00000710
        /*09cc*/ 	.word	0x000000ff
        /*09d0*/ 	.word	0x00028c90
        /*09d4*/ 	.short	0x0100
        /*09d6*/ 	.byte	0x08
	.zero		1


	//   ....[15]....
        /*09d8*/ 	.word	0x00000720
        /*09dc*/ 	.word	0x000000ff
        /*09e0*/ 	.word	0x00028ca0
        /*09e4*/ 	.short	0x0100
        /*09e6*/ 	.byte	0x08
	.zero		1


	//   ....[16]....
        /*09e8*/ 	.word	0x00000730
        /*09ec*/ 	.word	0x000000ff
        /*09f0*/ 	.word	0x00028c98
        /*09f4*/ 	.short	0x0100
        /*09f6*/ 	.byte	0x08
	.zero		1


	//   ....[17]....
        /*09f8*/ 	.word	0x00000740
        /*09fc*/ 	.word	0x000000ff
        /*0a00*/ 	.word	0x00028ca8
        /*0a04*/ 	.short	0x0100
        /*0a06*/ 	.byte	0x08
	.zero		1


	//   ....[18]....
        /*0a08*/ 	.word	0x00000870
        /*0a0c*/ 	.word	0x000000ff
        /*0a10*/ 	.word	0x00028cb0
        /*0a14*/ 	.short	0x0100
        /*0a16*/ 	.byte	0x08
	.zero		1


	//   ....[19]....
        /*0a18*/ 	.word	0x00000880
        /*0a1c*/ 	.word	0x000000ff
        /*0a20*/ 	.word	0x00028cc0
        /*0a24*/ 	.short	0x0100
        /*0a26*/ 	.byte	0x08
	.zero		1


	//   ....[20]....
        /*0a28*/ 	.word	0x00000890
        /*0a2c*/ 	.word	0x000000ff
        /*0a30*/ 	.word	0x00028cb8
        /*0a34*/ 	.short	0x0100
        /*0a36*/ 	.byte	0x08
	.zero		1


	//   ....[21]....
        /*0a38*/ 	.word	0x000008a0
        /*0a3c*/ 	.word	0x000000ff
        /*0a40*/ 	.word	0x00028cc8
        /*0a44*/ 	.short	0x0100
        /*0a46*/ 	.byte	0x08
	.zero		1


	//   ....[22]....
        /*0a48*/ 	.word	0x00002580
        /*0a4c*/ 	.word	0x000000ff
        /*0a50*/ 	.word	0x00028c50
        /*0a54*/ 	.short	0x010a
        /*0a56*/ 	.byte	0x17
	.zero		1


	//   ....[23]....
        /*0a58*/ 	.word	0x00002850
        /*0a5c*/ 	.word	0x00000000
        /*0a60*/ 	.word	0x00000000
        /*0a64*/ 	.short	0x0101
        /*0a66*/ 	.byte	0x3f
	.zero		1


	//   ....[24]....
        /*0a68*/ 	.word	0x000031b0
        /*0a6c*/ 	.word	0x000000ff
        /*0a70*/ 	.word	0x00028c50
        /*0a74*/ 	.short	0x010a
        /*0a76*/ 	.byte	0x17
	.zero		1


	//   ....[25]....
        /*0a78*/ 	.word	0x000031f0
        /*0a7c*/ 	.word	0x000000ff
        /*0a80*/ 	.word	0x00028c50
        /*0a84*/ 	.short	0x010a
        /*0a86*/ 	.byte	0x17
	.zero		1


	//   ....[26]....
        /*0a88*/ 	.word	0x000033d0
        /*0a8c*/ 	.word	0x00000000
        /*0a90*/ 	.word	0x00000000
        /*0a94*/ 	.short	0x0101
        /*0a96*/ 	.byte	0x3f
	.zero		1


	//   ....[27]....
        /*0a98*/ 	.word	0x00004ae0
        /*0a9c*/ 	.word	0x000000ff
        /*0aa0*/ 	.word	0x00028c00
        /*0aa4*/ 	.short	0x010a
        /*0aa6*/ 	.byte	0x2e
	.zero		1


	//   ....[28]....
        /*0aa8*/ 	.word	0x00004b60
        /*0aac*/ 	.word	0x00000007
        /*0ab0*/ 	.word	0x00028c30
        /*0ab4*/ 	.short	0x010a
        /*0ab6*/ 	.byte	0x3f
	.zero		1


	//   ....[29]....
        /*0ab8*/ 	.word	0x00004ba0
        /*0abc*/ 	.word	0x00000007
        /*0ac0*/ 	.word	0x00028c30
        /*0ac4*/ 	.short	0x010a
        /*0ac6*/ 	.byte	0x3f
	.zero		1


	//   ....[30]....
        /*0ac8*/ 	.word	0x00005170
        /*0acc*/ 	.word	0x00000004
        /*0ad0*/ 	.word	0x00000000
        /*0ad4*/ 	.short	0x0101
        /*0ad6*/ 	.byte	0x3f
	.zero		1


	//   ....[31]....
        /*0ad8*/ 	.word	0x00006a40
        /*0adc*/ 	.word	0x00000007
        /*0ae0*/ 	.word	0x00028c50
        /*0ae4*/ 	.short	0x010a
        /*0ae6*/ 	.byte	0x3f
	.zero		1


	//   ....[32]....
        /*0ae8*/ 	.word	0x00006a80
        /*0aec*/ 	.word	0x00000007
        /*0af0*/ 	.word	0x00028c50
        /*0af4*/ 	.short	0x010a
        /*0af6*/ 	.byte	0x3f
	.zero		1


	//   ....[33]....
        /*0af8*/ 	.word	0x00006d60
        /*0afc*/ 	.word	0x00000007
        /*0b00*/ 	.word	0x00000000
        /*0b04*/ 	.short	0x0101
        /*0b06*/ 	.byte	0x3f
	.zero		1


	//   ....[34]....
        /*0b08*/ 	.word	0x00006ff0
        /*0b0c*/ 	.word	0x000000ff
        /*0b10*/ 	.word	0x00028c30
        /*0b14*/ 	.short	0x010a
        /*0b16*/ 	.byte	0x1c
	.zero		1


	//   ....[35]....
        /*0b18*/ 	.word	0x00007030
        /*0b1c*/ 	.word	0x000000ff
        /*0b20*/ 	.word	0x00028c30
        /*0b24*/ 	.short	0x010a
        /*0b26*/ 	.byte	0x1c
	.zero		1


	//   ....[36]....
        /*0b28*/ 	.word	0x00007350
        /*0b2c*/ 	.word	0x00000008
        /*0b30*/ 	.word	0x00000000
        /*0b34*/ 	.short	0x0101
        /*0b36*/ 	.byte	0x3f
	.zero		1


	//   ....[37]....
        /*0b38*/ 	.word	0x00009580
        /*0b3c*/ 	.word	0x000000ff
        /*0b40*/ 	.word	0x00028c50
        /*0b44*/ 	.short	0x010a
        /*0b46*/ 	.byte	0x1c
	.zero		1


	//   ....[38]....
        /*0b48*/ 	.word	0x000095c0
        /*0b4c*/ 	.word	0x000000ff
        /*0b50*/ 	.word	0x00028c50
        /*0b54*/ 	.short	0x010a
        /*0b56*/ 	.byte	0x1c
	.zero		1


	//   ....[39]....
        /*0b58*/ 	.word	0x00009860
        /*0b5c*/ 	.word	0x000000a8
        /*0b60*/ 	.word	0x00000000
        /*0b64*/ 	.short	0x0101
        /*0b66*/ 	.byte	0x3f
	.zero		1


	//   ....[40]....
        /*0b68*/ 	.word	0x00009c70
        /*0b6c*/ 	.word	0x000000ff
        /*0b70*/ 	.word	0x00028c30
        /*0b74*/ 	.short	0x010a
        /*0b76*/ 	.byte	0x1a
	.zero		1


	//   ....[41]....
        /*0b78*/ 	.word	0x00009cb0
        /*0b7c*/ 	.word	0x000000ff
        /*0b80*/ 	.word	0x00028c30
        /*0b84*/ 	.short	0x010a
        /*0b86*/ 	.byte	0x1a
	.zero		1


	//   ....[42]....
        /*0b88*/ 	.word	0x0000af20
        /*0b8c*/ 	.word	0x000000a0
        /*0b90*/ 	.word	0x00000000
        /*0b94*/ 	.short	0x0101
        /*0b96*/ 	.byte	0x3f
	.zero		1


	//   ....[43]....
        /*0b98*/ 	.word	0x0000b540
        /*0b9c*/ 	.word	0x000000ff
        /*0ba0*/ 	.word	0x00028c50
        /*0ba4*/ 	.short	0x010a
        /*0ba6*/ 	.byte	0x1a
	.zero		1


	//   ....[44]....
        /*0ba8*/ 	.word	0x0000b580
        /*0bac*/ 	.word	0x000000ff
        /*0bb0*/ 	.word	0x00028c50
        /*0bb4*/ 	.short	0x010a
        /*0bb6*/ 	.byte	0x1a
	.zero		1


	//   ....[45]....
        /*0bb8*/ 	.word	0x0000b7f0
        /*0bbc*/ 	.word	0x00000009
        /*0bc0*/ 	.word	0x00000000
        /*0bc4*/ 	.short	0x0101
        /*0bc6*/ 	.byte	0x3f
	.zero		1


	//   ....[46]....
        /*0bc8*/ 	.word	0x0000b970
        /*0bcc*/ 	.word	0x000000ff
        /*0bd0*/ 	.word	0x00028c30
        /*0bd4*/ 	.short	0x010a
        /*0bd6*/ 	.byte	0x1b
	.zero		1


	//   ....[47]....
        /*0bd8*/ 	.word	0x0000b9b0
        /*0bdc*/ 	.word	0x000000ff
        /*0be0*/ 	.word	0x00028c30
        /*0be4*/ 	.short	0x010a
        /*0be6*/ 	.byte	0x1b
	.zero		1


	//   ....[48]....
        /*0be8*/ 	.word	0x0000bd90
        /*0bec*/ 	.word	0x00000008
        /*0bf0*/ 	.word	0x00000000
        /*0bf4*/ 	.short	0x0101
        /*0bf6*/ 	.byte	0x3f
	.zero		1


	//   ....[49]....
        /*0bf8*/ 	.word	0x0000dcf0
        /*0bfc*/ 	.word	0x000000ff
        /*0c00*/ 	.word	0x00028c50
        /*0c04*/ 	.short	0x010a
        /*0c06*/ 	.byte	0x1b
	.zero		1


	//   ....[50]....
        /*0c08*/ 	.word	0x0000dd30
        /*0c0c*/ 	.word	0x000000ff
        /*0c10*/ 	.word	0x00028c50
        /*0c14*/ 	.short	0x010a
        /*0c16*/ 	.byte	0x1b
	.zero		1


	//   ....[51]....
        /*0c18*/ 	.word	0x0000dfd0
        /*0c1c*/ 	.word	0x00000014
        /*0c20*/ 	.word	0x00000000
        /*0c24*/ 	.short	0x0101
        /*0c26*/ 	.byte	0x3f
	.zero		1


	//   ....[52]....
        /*0c28*/ 	.word	0x00010920
        /*0c2c*/ 	.word	0x000000ff
        /*0c30*/ 	.word	0x00000000
        /*0c34*/ 	.short	0x0101
        /*0c36*/ 	.byte	0x04
	.zero		1


	//   ....[53]....
        /*0c38*/ 	.word	0x00011280
        /*0c3c*/ 	.word	0x000000ff
        /*0c40*/ 	.word	0x00000000
        /*0c44*/ 	.short	0x0101
        /*0c46*/ 	.byte	0x04
	.zero		1


	//   ....[54]....
        /*0c48*/ 	.word	0x00015a80
        /*0c4c*/ 	.word	0x00000000
        /*0c50*/ 	.word	0x00028c40
        /*0c54*/ 	.short	0x010a
        /*0c56*/ 	.byte	0x3f
	.zero		1


	//   ....[55]....
        /*0c58*/ 	.word	0x00016540
        /*0c5c*/ 	.word	0x00000013
        /*0c60*/ 	.word	0x00028c00
        /*0c64*/ 	.short	0x0107
        /*0c66*/ 	.byte	0x3f
	.zero		1


	//   ....[56]....
        /*0c68*/ 	.word	0x00016630
        /*0c6c*/ 	.word	0x00000013
        /*0c70*/ 	.word	0x00028c00
        /*0c74*/ 	.short	0x0101
        /*0c76*/ 	.byte	0x3f
	.zero		1


	//   ....[57]....
        /*0c78*/ 	.word	0x00016650
        /*0c7c*/ 	.word	0x00000013
        /*0c80*/ 	.word	0x00028c20
        /*0c84*/ 	.short	0x010a
        /*0c86*/ 	.byte	0x3f
	.zero		1


	//   ....[58]....
        /*0c88*/ 	.word	0x00016730
        /*0c8c*/ 	.word	0x00000000
        /*0c90*/ 	.word	0x00028c60
        /*0c94*/ 	.short	0x010a
        /*0c96*/ 	.byte	0x3f
	.zero		1


	//   ....[59]....
        /*0c98*/ 	.word	0x00017420
        /*0c9c*/ 	.word	0x00000003
        /*0ca0*/ 	.word	0x00028c40
        /*0ca4*/ 	.short	0x010a
        /*0ca6*/ 	.byte	0x3f
	.zero		1


	//   ....[60]....
        /*0ca8*/ 	.word	0x00017680
        /*0cac*/ 	.word	0x00000003
        /*0cb0*/ 	.word	0x00028c60
        /*0cb4*/ 	.short	0x010a
        /*0cb6*/ 	.byte	0x3f
	.zero		1


	//   ....[61]....
        /*0cb8*/ 	.word	0x00018230
        /*0cbc*/ 	.word	0x00000004
        /*0cc0*/ 	.word	0x00028c40
        /*0cc4*/ 	.short	0x010a
        /*0cc6*/ 	.byte	0x3f
	.zero		1


	//   ....[62]....
        /*0cc8*/ 	.word	0x00018480
        /*0ccc*/ 	.word	0x00000004
        /*0cd0*/ 	.word	0x00028c60
        /*0cd4*/ 	.short	0x010a
        /*0cd6*/ 	.byte	0x3f
	.zero		1


	//   ....[63]....
        /*0cd8*/ 	.word	0x00018fc0
        /*0cdc*/ 	.word	0x00000004
        /*0ce0*/ 	.word	0x00028c40
        /*0ce4*/ 	.short	0x010a
        /*0ce6*/ 	.byte	0x3f
	.zero		1


	//   ....[64]....
        /*0ce8*/ 	.word	0x00019220
        /*0cec*/ 	.word	0x00000004
        /*0cf0*/ 	.word	0x00028c60
        /*0cf4*/ 	.short	0x010a
        /*0cf6*/ 	.byte	0x3f
	.zero		1


	//   ....[65]....
        /*0cf8*/ 	.word	0x0001afa0
        /*0cfc*/ 	.word	0x00000000
        /*0d00*/ 	.word	0x00028c20
        /*0d04*/ 	.short	0x010a
        /*0d06*/ 	.byte	0x3f
	.zero		1


	//   ....[66]....
        /*0d08*/ 	.word	0x0001b160
        /*0d0c*/ 	.word	0x00000006
        /*0d10*/ 	.word	0x00000000
        /*0d14*/ 	.short	0x010a
        /*0d16*/ 	.byte	0x3f
	.zero		1


	//   ....[67]....
        /*0d18*/ 	.word	0x0001b1d0
        /*0d1c*/ 	.word	0x00000007
        /*0d20*/ 	.word	0x00000000
        /*0d24*/ 	.short	0x010a
        /*0d26*/ 	.byte	0x3f
	.zero		1


	//   ....[68]....
        /*0d28*/ 	.word	0x0001b240
        /*0d2c*/ 	.word	0x00000004
        /*0d30*/ 	.word	0x00000000
        /*0d34*/ 	.short	0x010a
        /*0d36*/ 	.byte	0x3f
	.zero		1


	//   ....[69]....
        /*0d38*/ 	.word	0x0001b270
        /*0d3c*/ 	.word	0x00000003
        /*0d40*/ 	.word	0x00000000
        /*0d44*/ 	.short	0x010a
        /*0d46*/ 	.byte	0x3f
	.zero		1


	//   ....[70]....
        /*0d48*/ 	.word	0x0001b2e0
        /*0d4c*/ 	.word	0x00000003
        /*0d50*/ 	.word	0x00028c50
        /*0d54*/ 	.short	0x010a
        /*0d56*/ 	.byte	0x3f
	.zero		1


	//   ....[71]....
        /*0d58*/ 	.word	0x0001b340
        /*0d5c*/ 	.word	0x00000003
        /*0d60*/ 	.word	0x00028c50
        /*0d64*/ 	.short	0x010a
        /*0d66*/ 	.byte	0x3f
	.zero		1


	//   ....[72]....
        /*0d68*/ 	.word	0x0001b3a0
        /*0d6c*/ 	.word	0x00000003
        /*0d70*/ 	.word	0x00028c00
        /*0d74*/ 	.short	0x010a
        /*0d76*/ 	.byte	0x3f
	.zero		1


	//   ....[73]....
        /*0d78*/ 	.word	0x0001b3f0
        /*0d7c*/ 	.word	0x00000007
        /*0d80*/ 	.word	0x00028c30
        /*0d84*/ 	.short	0x010a
        /*0d86*/ 	.byte	0x3f
	.zero		1


	//   ....[74]....
        /*0d88*/ 	.word	0x0001b440
        /*0d8c*/ 	.word	0x00000007
        /*0d90*/ 	.word	0x00028c50
        /*0d94*/ 	.short	0x010a
        /*0d96*/ 	.byte	0x3f
	.zero		1


	//   ....[75]....
        /*0d98*/ 	.word	0x0001b4a0
        /*0d9c*/ 	.word	0x00000008
        /*0da0*/ 	.word	0x00028c30
        /*0da4*/ 	.short	0x010a
        /*0da6*/ 	.byte	0x3f
	.zero		1


	//   ....[76]....
        /*0da8*/ 	.word	0x0001b4f0
        /*0dac*/ 	.word	0x000000a8
        /*0db0*/ 	.word	0x00028c50
        /*0db4*/ 	.short	0x010a
        /*0db6*/ 	.byte	0x3f
	.zero		1


	//   ....[77]....
        /*0db8*/ 	.word	0x0001b550
        /*0dbc*/ 	.word	0x00000006
        /*0dc0*/ 	.word	0x00028c30
        /*0dc4*/ 	.short	0x010a
        /*0dc6*/ 	.byte	0x3f
	.zero		1


	//   ....[78]....
        /*0dc8*/ 	.word	0x0001b5a0
        /*0dcc*/ 	.word	0x00000009
        /*0dd0*/ 	.word	0x00028c50
        /*0dd4*/ 	.short	0x010a
        /*0dd6*/ 	.byte	0x3f
	.zero		1


	//   ....[79]....
        /*0dd8*/ 	.word	0x0001b600
        /*0ddc*/ 	.word	0x00000006
        /*0de0*/ 	.word	0x00028c30
        /*0de4*/ 	.short	0x010a
        /*0de6*/ 	.byte	0x3f
	.zero		1


	//   ....[80]....
        /*0de8*/ 	.word	0x0001b650
        /*0dec*/ 	.word	0x00000014
        /*0df0*/ 	.word	0x00028c50
        /*0df4*/ 	.short	0x010a
        /*0df6*/ 	.byte	0x3f
	.zero		1


	//   ....[81]....
        /*0df8*/ 	.word	0x0001b7f0
        /*0dfc*/ 	.word	0x00000000
        /*0e00*/ 	.word	0x00028c40
        /*0e04*/ 	.short	0x010a
        /*0e06*/ 	.byte	0x3f
	.zero		1


	//   ....[82]....
        /*0e08*/ 	.word	0x0001bd50
        /*0e0c*/ 	.word	0x00000013
        /*0e10*/ 	.word	0x00028c20
        /*0e14*/ 	.short	0x010a
        /*0e16*/ 	.byte	0x3f
	.zero		1


	//   ....[83]....
        /*0e18*/ 	.word	0x0001bda0
        /*0e1c*/ 	.word	0x00000000
        /*0e20*/ 	.word	0x00028c60
        /*0e24*/ 	.short	0x010a
        /*0e26*/ 	.byte	0x3f
	.zero		1


	//   ....[84]....
        /*0e28*/ 	.word	0x0001bdf0
        /*0e2c*/ 	.word	0x00000003
        /*0e30*/ 	.word	0x00028c40
        /*0e34*/ 	.short	0x010a
        /*0e36*/ 	.byte	0x3f
	.zero		1


	//   ....[85]....
        /*0e38*/ 	.word	0x0001be40
        /*0e3c*/ 	.word	0x00000003
        /*0e40*/ 	.word	0x00028c60
        /*0e44*/ 	.short	0x010a
        /*0e46*/ 	.byte	0x3f
	.zero		1


	//   ....[86]....
        /*0e48*/ 	.word	0x0001be90
        /*0e4c*/ 	.word	0x00000004
        /*0e50*/ 	.word	0x00028c40
        /*0e54*/ 	.short	0x010a
        /*0e56*/ 	.byte	0x3f
	.zero		1


	//   ....[87]....
        /*0e58*/ 	.word	0x0001bee0
        /*0e5c*/ 	.word	0x00000004
        /*0e60*/ 	.word	0x00028c60
        /*0e64*/ 	.short	0x010a
        /*0e66*/ 	.byte	0x3f
	.zero		1


	//   ....[88]....
        /*0e68*/ 	.word	0x0001bf30
        /*0e6c*/ 	.word	0x00000004
        /*0e70*/ 	.word	0x00028c40
        /*0e74*/ 	.short	0x010a
        /*0e76*/ 	.byte	0x3f
	.zero		1


	//   ....[89]....
        /*0e78*/ 	.word	0x0001bf80
        /*0e7c*/ 	.word	0x00000004
        /*0e80*/ 	.word	0x00028c60
        /*0e84*/ 	.short	0x010a
        /*0e86*/ 	.byte	0x3f
	.zero		1


	//   ....[90]....
        /*0e88*/ 	.word	0x0001ca30
        /*0e8c*/ 	.word	0x00000000
        /*0e90*/ 	.word	0x00028c20
        /*0e94*/ 	.short	0x010a
        /*0e96*/ 	.byte	0x3f
	.zero		1


	//   ....[91]....
        /*0e98*/ 	.word	0x0001cbd0
        /*0e9c*/ 	.word	0x00000006
        /*0ea0*/ 	.word	0x00000000
        /*0ea4*/ 	.short	0x010a
        /*0ea6*/ 	.byte	0x3f
	.zero		1


	//   ....[92]....
        /*0ea8*/ 	.word	0x0001cc20
        /*0eac*/ 	.word	0x00000007
        /*0eb0*/ 	.word	0x00000000
        /*0eb4*/ 	.short	0x010a
        /*0eb6*/ 	.byte	0x3f
	.zero		1


	//   ....[93]....
        /*0eb8*/ 	.word	0x0001cc70
        /*0ebc*/ 	.word	0x00000004
        /*0ec0*/ 	.word	0x00000000
        /*0ec4*/ 	.short	0x010a
        /*0ec6*/ 	.byte	0x3f
	.zero		1


	//----- nvinfo : EIATTR_NUM_MBARRIERS
	.align		4
.L_833:
        /*0ec8*/ 	.byte	0x03, 0x38
        /*0eca*/ 	.short	0x0016


	//----- nvinfo : EIATTR_EXIT_INSTR_OFFSETS
	.align		4
        /*0ecc*/ 	.byte	0x04, 0x1c
        /*0ece*/ 	.short	(.L_835 - .L_834)


	//   ....[0]....
.L_834:
        /*0ed0*/ 	.word	0x00000a40


	//   ....[1]....
        /*0ed4*/ 	.word	0x00013420


	//   ....[2]....
        /*0ed8*/ 	.word	0x0001b2c0


	//----- nvinfo : EIATTR_MAX_THREADS
	.align		4
.L_835:
        /*0edc*/ 	.byte	0x04, 0x05
        /*0ede*/ 	.short	(.L_837 - .L_836)
.L_836:
        /*0ee0*/ 	.word	0x00000180
        /*0ee4*/ 	.word	0x00000001
        /*0ee8*/ 	.word	0x00000001


	//----- nvinfo : EIATTR_CRS_STACK_SIZE
	.align		4
.L_837:
        /*0eec*/ 	.byte	0x04, 0x1e
        /*0eee*/ 	.short	(.L_839 - .L_838)
.L_838:
        /*0ef0*/ 	.word	0x00000000


	//----- nvinfo : EIATTR_CBANK_PARAM_SIZE
	.align		4
.L_839:
        /*0ef4*/ 	.byte	0x03, 0x19
        /*0ef6*/ 	.short	0x0af0


	//----- nvinfo : EIATTR_PARAM_CBANK
	.align		4
        /*0ef8*/ 	.byte	0x04, 0x0a
        /*0efa*/ 	.short	(.L_841 - .L_840)
	.align		4
.L_840:
        /*0efc*/ 	.word	index@(.nv.constant0._ZN7cutlass13device_kernelIN5flash11enable_sm90INS1_16FlashAttnFwdSm90INS1_25CollectiveMainloopFwdSm90ILi2EN4cute5tupleIJNS5_1CILi1EEES8_S8_EEENS6_IJNS7_ILi64EEESA_SA_EEELi512ENS_10bfloat16_tEfNS_4arch4Sm90ELb0ELb1ELb1ELb1ELb0ELb0ELb0ELb0ELb0ELb1ELb1ELb0EEENS1_21CollectiveEpilogueFwdINS6_IJSA_NS7_ILi512EEESA_EEES9_SC_SE_Li256ELb1ELb1ELb1ELb0EEENS1_36VarlenDynamicPersistentTileSchedulerILi64ELi64ELi256ELi128ELb1ELb1ELb1ELb1ELb0ELb1EEEEEEEEEvNT_6ParamsE)
        /*0f00*/ 	.short	0x0210
        /*0f02*/ 	.short	0x0af0


	//----- nvinfo : EIATTR_SW_WAR
	.align		4
.L_841:
        /*0f04*/ 	.byte	0x04, 0x36
        /*0f06*/ 	.short	(.L_843 - .L_842)
.L_842:
        /*0f08*/ 	.word	0x00000008
.L_843:


//--------------------- .nv.info._ZN7cutlass13device_kernelIN5flash11enable_sm90INS1_16FlashAttnFwdSm90INS1_25CollectiveMainloopFwdSm90ILi2EN4cute5tupleIJNS5_1CILi1EEES8_S8_EEENS6_IJNS7_ILi64EEESA_SA_EEELi512ENS_10bfloat16_tEfNS_4arch4Sm90ELb0ELb1ELb1ELb1ELb0ELb1ELb0ELb0ELb0ELb1ELb1ELb0EEENS1_21CollectiveEpilogueFwdINS6_IJSA_NS7_ILi512EEESA_EEES9_SC_SE_Li256ELb1ELb1ELb1ELb0EEENS1_36VarlenDynamicPersistentTileSchedulerILi64ELi64ELi256ELi128ELb1ELb1ELb1ELb1ELb0ELb1EEEEEEEEEvNT_6ParamsE --------------------------
	.section	.nv.info._ZN7cutlass13device_kernelIN5flash11enable_sm90INS1_16FlashAttnFwdSm90INS1_25CollectiveMainloopFwdSm90ILi2EN4cute5tupleIJNS5_1CILi1EEES8_S8_EEENS6_IJNS7_ILi64EEESA_SA_EEELi512ENS_10bfloat16_tEfNS_4arch4Sm90ELb0ELb1ELb1ELb1ELb0ELb1ELb0ELb0ELb0ELb1ELb1ELb0EEENS1_21CollectiveEpilogueFwdINS6_IJSA_NS7_ILi512EEESA_EEES9_SC_SE_Li256ELb1ELb1ELb1ELb0EEENS1_36VarlenDynamicPersistentTileSchedulerILi64ELi64ELi256ELi128ELb1ELb1ELb1ELb1ELb0ELb1EEEEEEEEEvNT_6ParamsE,"",@"SHT_CUDA_INFO"
	.sectionflags	@""
	.align	4


	//----- nvinfo : EIATTR_CUDA_API_VERSION
	.align		4
        /*0000*/ 	.byte	0x04, 0x37
        /*0002*/ 	.short	(.L_845 - .L_844)
.L_844:
        /*0004*/ 	.word	0x00000082


	//----- nvinfo : EIATTR_KPARAM_INFO
	.align		4
.L_845:
        /*0008*/ 	.byte	0x04, 0x17
        /*000a*/ 	.short	(.L_847 - .L_846)
.L_846:
        /*000c*/ 	.word	0x00000000
        /*0010*/ 	.short	0x0000
        /*0012*/ 	.short	0x0070
        /*0014*/ 	.byte	0x00, 0xf0, 0x01, 0x2a


	//----- nvinfo : EIATTR_SPARSE_MMA_MASK
	.align		4
.L_847:
        /*0018*/ 	.byte	0x03, 0x50
        /*001a*/ 	.short	0x0000


	//----- nvinfo : EIATTR_MAXREG_COUNT
	.align		4
        /*001c*/ 	.byte	0x03, 0x1b
        /*001e*/ 	.short	0x00a8


	//----- nvinfo : EIATTR_NUM_BARRIERS
	.align		4
        /*0020*/ 	.byte	0x02, 0x4c
        /*0022*/ 	.byte	0x10
	.zero		1


	//----- nvinfo : EIATTR_EXTERNS
	.align		4
        /*0024*/ 	.byte	0x04, 0x0f
        /*0026*/ 	.short	(.L_849 - .L_848)


	//   ....[0]....
	.align		4
.L_848:
        /*0028*/ 	.word	index@(__assertfail)


	//----- nvinfo : EIATTR_ANNOTATIONS
	.align		4
.L_849:
        /*002c*/ 	.byte	0x04, 0x55
        /*002e*/ 	.short	(.L_851 - .L_850)


	//   ....[0]....
.L_850:
        /* <DEDUP_REMOVED lines=82> */


	//----- nvinfo : EIATTR_MERCURY_ISA_VERSION
	.align		4
.L_851:
        /*0538*/ 	.byte	0x03, 0x5f
        /*053a*/ 	.short	0x0101


	//----- nvinfo : EIATTR_UNUSED_LOAD_BYTE_OFFSET
	.align		4
        /*053c*/ 	.byte	0x04, 0x44
        /*053e*/ 	.short	(.L_853 - .L_852)


	//   ....[0]....
.L_852:
        /*0540*/ 	.word	0x00000a80
        /*0544*/ 	.word	0x0000fff0


	//   ....[1]....
        /*0548*/ 	.word	0x00015230
        /*054c*/ 	.word	0x0000fff0


	//----- nvinfo : EIATTR_INT_WARP_WIDE_INSTR_OFFSETS
	.align		4
.L_853:
        /*0550*/ 	.byte	0x04, 0x31
        /*0552*/ 	.short	(.L_855 - .L_854)


	//   ....[0]....
.L_854:
        /*0554*/ 	.word	0x00000190


	//   ....[1]....
        /*0558*/ 	.word	0x000001d0


	//   ....[2]....
        /*055c*/ 	.word	0x00000240


	//   ....[3]....
        /*0560*/ 	.word	0x0001dd60


	//   ....[4]....
        /*0564*/ 	.word	0x0001ddf0


	//   ....[5]....
        /*0568*/ 	.word	0x000226e0


	//   ....[6]....
        /*056c*/ 	.word	0x00022770


	//----- nvinfo : EIATTR_COOP_GROUP_MASK_REGIDS
	.align		4
.L_855:
        /*0570*/ 	.byte	0x04, 0x29
        /*0572*/ 	.short	(.L_857 - .L_856)


	//   ....[0]....
.L_856:
        /*0574*/ 	.word	0xffffffff


	//   ....[1]....
        /*0578*/ 	.word	0xffffffff


	//   ....[2]....
        /*057c*/ 	.word	0xffffffff


	//   ....[3]....
        /*0580*/ 	.word	0xffffffff


	//   ....[4]....
        /*0584*/ 	.word	0xffffffff


	//   ....[5]....
        /*0588*/ 	.word	0xffffffff


	//   ....[6]....
        /*058c*/ 	.word	0xffffffff


	//   ....[7]....
        /*0590*/ 	.word	0xffffffff


	//   ....[8]....
        /*0594*/ 	.word	0xffffffff


	//   ....[9]....
        /*0598*/ 	.word	0xffffffff


	//   ....[10]....
        /*059c*/ 	.word	0xffffffff


	//   ....[11]....
        /*05a0*/ 	.word	0xffffffff


	//   ....[12]....
        /*05a4*/ 	.word	0xffffffff


	//   ....[13]....
        /*05a8*/ 	.word	0xffffffff


	//   ....[14]....
        /*05ac*/ 	.word	0xffffffff


	//   ....[15]....
        /*05b0*/ 	.word	0xffffffff


	//   ....[16]....
        /*05b4*/ 	.word	0xffffffff


	//   ....[17]....
        /*05b8*/ 	.word	0xffffffff


	//   ....[18]....
        /*05bc*/ 	.word	0xffffffff


	//   ....[19]....
        /*05c0*/ 	.word	0xffffffff


	//   ....[20]....
        /*05c4*/ 	.word	0xffffffff


	//   ....[21]....
        /*05c8*/ 	.word	0xffffffff


	//   ....[22]....
        /*05cc*/ 	.word	0xffffffff


	//   ....[23]....
        /*05d0*/ 	.word	0xffffffff


	//   ....[24]....
        /*05d4*/ 	.word	0xffffffff


	//   ....[25]....
        /*05d8*/ 	.word	0xffffffff


	//   ....[26]....
        /*05dc*/ 	.word	0xffffffff


	//   ....[27]....
        /*05e0*/ 	.word	0xffffffff


	//   ....[28]....
        /*05e4*/ 	.word	0xffffffff


	//   ....[29]....
        /*05e8*/ 	.word	0xffffffff


	//   ....[30]....
        /*05ec*/ 	.word	0xffffffff


	//   ....[31]....
        /*05f0*/ 	.word	0xffffffff


	//   ....[32]....
        /*05f4*/ 	.word	0xffffffff


	//   ....[33]....
        /*05f8*/ 	.word	0xffffffff


	//   ....[34]....
        /*05fc*/ 	.word	0xffffffff


	//   ....[35]....
        /*0600*/ 	.word	0xffffffff


	//   ....[36]....
        /*0604*/ 	.word	0xffffffff


	//   ....[37]....
        /*0608*/ 	.word	0xffffffff


	//   ....[38]....
        /*060c*/ 	.word	0xffffffff


	//   ....[39]....
        /*0610*/ 	.word	0xffffffff


	//   ....[40]....
        /*0614*/ 	.word	0xffffffff


	//   ....[41]....
        /*0618*/ 	.word	0xffffffff


	//   ....[42]....
        /*061c*/ 	.word	0xffffffff


	//   ....[43]....
        /*0620*/ 	.word	0xffffffff


	//   ....[44]....
        /*0624*/ 	.word	0xffffffff


	//   ....[45]....
        /*0628*/ 	.word	0xffffffff


	//   ....[46]....
        /*062c*/ 	.word	0xffffffff


	//   ....[47]....
        /*0630*/ 	.word	0xffffffff


	//   ....[48]....
        /*0634*/ 	.word	0xffffffff


	//   ....[49]....
        /*0638*/ 	.word	0xffffffff


	//   ....[50]....
        /*063c*/ 	.word	0xffffffff


	//   ....[51]....
        /*0640*/ 	.word	0xffffffff


	//   ....[52]....
        /*0644*/ 	.word	0xffffffff


	//   ....[53]....
        /*0648*/ 	.word	0xffffffff


	//   ....[54]....
        /*064c*/ 	.word	0xffffffff


	//   ....[55]....
        /*0650*/ 	.word	0xffffffff


	//   ....[56]....
        /*0654*/ 	.word	0xffffffff


	//   ....[57]....
        /*0658*/ 	.word	0xffffffff


	//   ....[58]....
        /*065c*/ 	.word	0xffffffff


	//   ....[59]....
        /*0660*/ 	.word	0xffffffff


	//   ....[60]....
        /*0664*/ 	.word	0xffffffff


	//   ....[61]....
        /*0668*/ 	.word	0xffffffff


	//   ....[62]....
        /*066c*/ 	.word	0xffffffff


	//   ....[63]....
        /*0670*/ 	.word	0xffffffff


	//   ....[64]....
        /*0674*/ 	.word	0xffffffff


	//   ....[65]....
        /*0678*/ 	.word	0xffffffff


	//   ....[66]....
        /*067c*/ 	.word	0xffffffff


	//   ....[67]....
        /*0680*/ 	.word	0xffffffff


	//   ....[68]....
        /*0684*/ 	.word	0xffffffff


	//   ....[69]....
        /*0688*/ 	.word	0xffffffff


	//   ....[70]....
        /*068c*/ 	.word	0xffffffff


	//   ....[71]....
        /*0690*/ 	.word	0xffffffff


	//   ....[72]....
        /*0694*/ 	.word	0xffffffff


	//   ....[73]....
        /*0698*/ 	.word	0xffffffff


	//   ....[74]....
        /*069c*/ 	.word	0xffffffff


	//   ....[75]....
        /*06a0*/ 	.word	0xffffffff


	//   ....[76]....
        /*06a4*/ 	.word	0xffffffff


	//   ....[77]....
        /*06a8*/ 	.word	0xffffffff


	//   ....[78]....
        /*06ac*/ 	.word	0xffffffff


	//   ....[79]....
        /*06b0*/ 	.word	0xffffffff


	//   ....[80]....
        /*06b4*/ 	.word	0xffffffff


	//   ....[81]....
        /*06b8*/ 	.word	0xffffffff


	//   ....[82]....
        /*06bc*/ 	.word	0xffffffff


	//   ....[83]....
        /*06c0*/ 	.word	0xffffffff


	//   ....[84]....
        /*06c4*/ 	.word	0xffffffff


	//   ....[85]....
        /*06c8*/ 	.word	0xffffffff


	//   ....[86]....
        /*06cc*/ 	.word	0xffffffff


	//   ....[87]....
        /*06d0*/ 	.word	0xffffffff


	//   ....[88]....
        /*06d4*/ 	.word	0xffffffff


	//   ....[89]....
        /*06d8*/ 	.word	0xffffffff


	//   ....[90]....
        /*06dc*/ 	.word	0xffffffff


	//   ....[91]....
        /*06e0*/ 	.word	0xffffffff


	//   ....[92]....
        /*06e4*/ 	.word	0xffffffff


	//   ....[93]....
        /*06e8*/ 	.word	0xffffffff


	//   ....[94]....
        /*06ec*/ 	.word	0xffffffff


	//   ....[95]....
        /*06f0*/ 	.word	0xffffffff


	//   ....[96]....
        /*06f4*/ 	.word	0xffffffff


	//   ....[97]....
        /*06f8*/ 	.word	0xffffffff


	//   ....[98]....
        /*06fc*/ 	.word	0xffffffff


	//   ....[99]....
        /*0700*/ 	.word	0xffffffff


	//   ....[100]....
        /*0704*/ 	.word	0xffffffff


	//   ....[101]....
        /*0708*/ 	.word	0xffffffff


	//   ....[102]....
        /*070c*/ 	.word	0xffffffff


	//   ....[103]....
        /*0710*/ 	.word	0xffffffff


	//   ....[104]....
        /*0714*/ 	.word	0xffffffff


	//   ....[105]....
        /*0718*/ 	.word	0xffffffff


	//   ....[106]....
        /*071c*/ 	.word	0xffffffff


	//   ....[107]....
        /*0720*/ 	.word	0xffffffff


	//   ....[108]....
        /*0724*/ 	.word	0xffffffff


	//   ....[109]....
        /*0728*/ 	.word	0xffffffff


	//   ....[110]....
        /*072c*/ 	.word	0xffffffff


	//   ....[111]....
        /*0730*/ 	.word	0xffffffff


	//   ....[112]....
        /*0734*/ 	.word	0xffffffff


	//   ....[113]....
        /*0738*/ 	.word	0xffffffff


	//   ....[114]....
        /*073c*/ 	.word	0xffffffff


	//   ....[115]....
        /*0740*/ 	.word	0xffffffff


	//   ....[116]....
        /*0744*/ 	.word	0xffffffff


	//   ....[117]....
        /*0748*/ 	.word	0xffffffff


	//   ....[118]....
        /*074c*/ 	.word	0x0500000f


	//   ....[119]....
        /*0750*/ 	.word	0x0500000f


	//   ....[120]....
        /*0754*/ 	.word	0x0500000f


	//   ....[121]....
        /*0758*/ 	.word	0x0500000f


	//   ....[122]....
        /*075c*/ 	.word	0x0500000f


	//   ....[123]....
        /*0760*/ 	.word	0x0500000f


	//   ....[124]....
        /*0764*/ 	.word	0x0500000f


	//   ....[125]....
        /*0768*/ 	.word	0x0500000f


	//   ....[126]....
        /*076c*/ 	.word	0x0500000f


	//   ....[127]....
        /*0770*/ 	.word	0x0500000f


	//   ....[128]....
        /*0774*/ 	.word	0x0500000f


	//   ....[129]....
        /*0778*/ 	.word	0x0500000f


	//   ....[130]....
        /*077c*/ 	.word	0x0500000f


	//   ....[131]....
        /*0780*/ 	.word	0x0500000f


	//   ....[132]....
        /*0784*/ 	.word	0x0500000f


	//   ....[133]....
        /*0788*/ 	.word	0x0500000f


	//   ....[134]....
        /*078c*/ 	.word	0x0500000f


	//   ....[135]....
        /*0790*/ 	.word	0x0500000f


	//   ....[136]....
        /*0794*/ 	.word	0x0500000f


	//   ....[137]....
        /*0798*/ 	.word	0x0500000f


	//   ....[138]....
        /*079c*/ 	.word	0x0500000f


	//   ....[139]....
        /*07a0*/ 	.word	0x0500000f


	//   ....[140]....
        /*07a4*/ 	.word	0x0500000f


	//   ....[141]....
        /*07a8*/ 	.word	0x0500000f


	//   ....[142]....
        /*07ac*/ 	.word	0x0500000f


	//   ....[143]....
        /*07b0*/ 	.word	0x0500000f


	//   ....[144]....
        /*07b4*/ 	.word	0x0500000f


	//   ....[145]....
        /*07b8*/ 	.word	0x0500000f


	//   ....[146]....
        /*07bc*/ 	.word	0x0500000f


	//   ....[147]....
        /*07c0*/ 	.word	0x0500000f


	//   ....[148]....
        /*07c4*/ 	.word	0x0500000f


	//   ....[149]....
        /*07c8*/ 	.word	0x0500000f


	//   ....[150]....
        /*07cc*/ 	.word	0x0500000f


	//   ....[151]....
        /*07d0*/ 	.word	0x0500000f


	//   ....[152]....
        /*07d4*/ 	.word	0x0500000f


	//   ....[153]....
        /*07d8*/ 	.word	0x0500000f


	//   ....[154]....
        /*07dc*/ 	.word	0x0500000f


	//   ....[155]....
        /*07e0*/ 	.word	0x0500000f


	//   ....[156]....
        /*07e4*/ 	.word	0x0500000f


	//   ....[157]....
        /*07e8*/ 	.word	0x0500000f


	//   ....[158]....
        /*07ec*/ 	.word	0x0500000f


	//   ....[159]....
        /*07f0*/ 	.word	0x0500000f


	//   ....[160]....
        /*07f4*/ 	.word	0x0500000f


	//   ....[161]....
        /*07f8*/ 	.word	0x0500000f


	//   ....[162]....
        /*07fc*/ 	.word	0x0500000f


	//----- nvinfo : EIATTR_COOP_GROUP_INSTR_OFFSETS
	.align		4
.L_857:
        /*0800*/ 	.byte	0x04, 0x28
        /*0802*/ 	.short	(.L_859 - .L_858)


	//   ....[0]....
.L_858:
        /*0804*/ 	.word	0x00000060


	//   ....[1]....
        /*0808*/ 	.word	0x000001a0


	//   ....[2]....
        /*080c*/ 	.word	0x000001f0


	//   ....[3]....
        /*0810*/ 	.word	0x000003e0


	//   ....[4]....
        /*0814*/ 	.word	0x00000540


	//   ....[5]....
        /*0818*/ 	.word	0x00000660


	//   ....[6]....
        /*081c*/ 	.word	0x000007c0


	//   ....[7]....
        /*0820*/ 	.word	0x000057e0


	//   ....[8]....
        /*0824*/ 	.word	0x00007d20


	//   ....[9]....
        /*0828*/ 	.word	0x000084c0


	//   ....[10]....
        /*082c*/ 	.word	0x000084d0


	//   ....[11]....
        /*0830*/ 	.word	0x000084e0


	//   ....[12]....
        /*0834*/ 	.word	0x000084f0


	//   ....[13]....
        /*0838*/ 	.word	0x00008810


	//   ....[14]....
        /*083c*/ 	.word	0x00008820


	//   ....[15]....
        /*0840*/ 	.word	0x00008830


	//   ....[16]....
        /*0844*/ 	.word	0x00008840


	//   ....[17]....
        /*0848*/ 	.word	0x00009b10


	//   ....[18]....
        /*084c*/ 	.word	0x00009b20


	//   ....[19]....
        /*0850*/ 	.word	0x00009b30


	//   ....[20]....
        /*0854*/ 	.word	0x00009b40


	//   ....[21]....
        /*0858*/ 	.word	0x00009da0


	//   ....[22]....
        /*085c*/ 	.word	0x00009db0


	//   ....[23]....
        /*0860*/ 	.word	0x00009dc0


	//   ....[24]....
        /*0864*/ 	.word	0x00009dd0


	//   ....[25]....
        /*0868*/ 	.word	0x0000b6b0


	//   ....[26]....
        /*086c*/ 	.word	0x0000bee0


	//   ....[27]....
        /*0870*/ 	.word	0x0000c4d0


	//   ....[28]....
        /*0874*/ 	.word	0x0000c5a0


	//   ....[29]....
        /*0878*/ 	.word	0x0000c8e0


	//   ....[30]....
        /*087c*/ 	.word	0x0000c940


	//   ....[31]....
        /*0880*/ 	.word	0x0000d2b0


	//   ....[32]....
        /*0884*/ 	.word	0x0000d860


	//   ....[33]....
        /*0888*/ 	.word	0x0000dec0


	//   ....[34]....
        /*088c*/ 	.word	0x0000e590


	//   ....[35]....
        /*0890*/ 	.word	0x0000e660


	//   ....[36]....
        /*0894*/ 	.word	0x0000ecc0


	//   ....[37]....
        /*0898*/ 	.word	0x0000ee90


	//   ....[38]....
        /*089c*/ 	.word	0x0000fce0


	//   ....[39]....
        /*08a0*/ 	.word	0x00010820


	//   ....[40]....
        /*08a4*/ 	.word	0x00010880


	//   ....[41]....
        /*08a8*/ 	.word	0x000110b0


	//   ....[42]....
        /*08ac*/ 	.word	0x00011150


	//   ....[43]....
        /*08b0*/ 	.word	0x00011df0


	//   ....[44]....
        /*08b4*/ 	.word	0x00012230


	//   ....[45]....
        /*08b8*/ 	.word	0x000128d0


	//   ....[46]....
        /*08bc*/ 	.word	0x00012eb0


	//   ....[47]....
        /*08c0*/ 	.word	0x00012ed0


	//   ....[48]....
        /*08c4*/ 	.word	0x00013720


	//   ....[49]....
        /*08c8*/ 	.word	0x000138f0


	//   ....[50]....
        /*08cc*/ 	.word	0x00014700


	//   ....[51]....
        /*08d0*/ 	.word	0x00014750


	//   ....[52]....
        /*08d4*/ 	.word	0x000147b0


	//   ....[53]....
        /*08d8*/ 	.word	0x00014900


	//   ....[54]....
        /*08dc*/ 	.word	0x00014ad0


	//   ....[55]....
        /*08e0*/ 	.word	0x00015f40


	//   ....[56]....
        /*08e4*/ 	.word	0x000162a0


	//   ....[57]....
        /*08e8*/ 	.word	0x000162b0


	//   ....[58]....
        /*08ec*/ 	.word	0x000162e0


	//   ....[59]....
        /*08f0*/ 	.word	0x000162f0


	//   ....[60]....
        /*08f4*/ 	.word	0x00016f70


	//   ....[61]....
        /*08f8*/ 	.word	0x00016f90


	//   ....[62]....
        /*08fc*/ 	.word	0x00017220


	//   ....[63]....
        /*0900*/ 	.word	0x00017240


	//   ....[64]....
        /*0904*/ 	.word	0x00017bb0


	//   ....[65]....
        /*0908*/ 	.word	0x00017bf0


	//   ....[66]....
        /*090c*/ 	.word	0x00018450


	//   ....[67]....
        /*0910*/ 	.word	0x00018470


	//   ....[68]....
        /*0914*/ 	.word	0x00019710


	//   ....[69]....
        /*0918*/ 	.word	0x00019770


	//   ....[70]....
        /*091c*/ 	.word	0x000199b0


	//   ....[71]....
        /*0920*/ 	.word	0x000199d0


	//   ....[72]....
        /*0924*/ 	.word	0x00019c80


	//   ....[73]....
        /*0928*/ 	.word	0x00019eb0


	//   ....[74]....
        /*092c*/ 	.word	0x00019ee0


	//   ....[75]....
        /*0930*/ 	.word	0x00019f10


	//   ....[76]....
        /*0934*/ 	.word	0x00019f40


	//   ....[77]....
        /*0938*/ 	.word	0x00019f70


	//   ....[78]....
        /*093c*/ 	.word	0x00019fa0


	//   ....[79]....
        /*0940*/ 	.word	0x0001a140


	//   ....[80]....
        /*0944*/ 	.word	0x0001a170


	//   ....[81]....
        /*0948*/ 	.word	0x0001a1a0


	//   ....[82]....
        /*094c*/ 	.word	0x0001a1d0


	//   ....[83]....
        /*0950*/ 	.word	0x0001a200


	//   ....[84]....
        /*0954*/ 	.word	0x0001a230


	//   ....[85]....
        /*0958*/ 	.word	0x0001a2d0


	//   ....[86]....
        /*095c*/ 	.word	0x0001a300


	//   ....[87]....
        /*0960*/ 	.word	0x0001a310


	//   ....[88]....
        /*0964*/ 	.word	0x0001a340


	//   ....[89]....
        /*0968*/ 	.word	0x0001bbc0


	//   ....[90]....
        /*096c*/ 	.word	0x0001e330


	//   ....[91]....
        /*0970*/ 	.word	0x0001edf0


	//   ....[92]....
        /*0974*/ 	.word	0x0001ee10


	//   ....[93]....
        /*0978*/ 	.word	0x0001eec0


	//   ....[94]....
        /*097c*/ 	.word	0x0001eed0


	//   ....[95]....
        /*0980*/ 	.word	0x0001ef50


	//   ....[96]....
        /*0984*/ 	.word	0x0001ef60


	//   ....[97]....
        /*0988*/ 	.word	0x0001efb0


	//   ....[98]....
        /*098c*/ 	.word	0x0001efd0


	//   ....[99]....
        /*0990*/ 	.word	0x00022a00


	//   ....[100]....
        /*0994*/ 	.word	0x00022a80


	//   ....[101]....
        /*0998*/ 	.word	0x00022ab0


	//   ....[102]....
        /*099c*/ 	.word	0x00022ac0


	//   ....[103]....
        /*09a0*/ 	.word	0x00022af0


	//   ....[104]....
        /*09a4*/ 	.word	0x00022b20


	//   ....[105]....
        /*09a8*/ 	.word	0x00022b50


	//   ....[106]....
        /*09ac*/ 	.word	0x00022b80


	//   ....[107]....
        /*09b0*/ 	.word	0x00022d40


	//   ....[108]....
        /*09b4*/ 	.word	0x00022d70


	//   ....[109]....
        /*09b8*/ 	.word	0x00022da0


	//   ....[110]....
        /*09bc*/ 	.word	0x00022dd0


	//   ....[111]....
        /*09c0*/ 	.word	0x00022e00


	//   ....[112]....
        /*09c4*/ 	.word	0x00022e30


	//   ....[113]....
        /*09c8*/ 	.word	0x00022f00


	//   ....[114]....
        /*09cc*/ 	.word	0x00022f20


	//   ....[115]....
        /*09d0*/ 	.word	0x00022f30


	//   ....[116]....
        /*09d4*/ 	.word	0x00022fb0


	//   ....[117]....
        /*09d8*/ 	.word	0x00023ae0


	//   ....[118]....
        /*09dc*/ 	.word	0x00023fa0


	//   ....[119]....
        /*09e0*/ 	.word	0x00024030


	//   ....[120]....
        /*09e4*/ 	.word	0x00024080


	//   ....[121]....
        /*09e8*/ 	.word	0x000240d0


	//   ....[122]....
        /*09ec*/ 	.word	0x00024160


	//   ....[123]....
        /*09f0*/ 	.word	0x000241f0


	//   ....[124]....
        /*09f4*/ 	.word	0x00024240


	//   ....[125]....
        /*09f8*/ 	.word	0x00024290


	//   ....[126]....
        /*09fc*/ 	.word	0x00024380


	//   ....[127]....
        /*0a00*/ 	.word	0x00024410


	//   ....[128]....
        /*0a04*/ 	.word	0x00024460


	//   ....[129]....
        /*0a08*/ 	.word	0x000244c0


	//   ....[130]....
        /*0a0c*/ 	.word	0x00024560


	//   ....[131]....
        /*0a10*/ 	.word	0x000245f0


	//   ....[132]....
        /*0a14*/ 	.word	0x00024640


	//   ....[133]....
        /*0a18*/ 	.word	0x00024690


	//   ....[134]....
        /*0a1c*/ 	.word	0x00024a40


	//   ....[135]....
        /*0a20*/ 	.word	0x00024d20


	//   ....[136]....
        /*0a24*/ 	.word	0x00024ee0


	//   ....[137]....
        /*0a28*/ 	.word	0x00024f30


	//   ....[138]....
        /*0a2c*/ 	.word	0x00024f90


	//   ....[139]....
        /*0a30*/ 	.word	0x00025080


	//   ....[140]....
        /*0a34*/ 	.word	0x000250e0


	//   ....[141]....
        /*0a38*/ 	.word	0x000251d0


	//   ....[142]....
        /*0a3c*/ 	.word	0x00025230


	//   ....[143]....
        /*0a40*/ 	.word	0x00025300


	//   ....[144]....
        /*0a44*/ 	.word	0x00025630


	//   ....[145]....
        /*0a48*/ 	.word	0x000256d0


	//   ....[146]....
        /*0a4c*/ 	.word	0x00025870


	//   ....[147]....
        /*0a50*/ 	.word	0x000258f0


	//   ....[148]....
        /*0a54*/ 	.word	0x00025970


	//   ....[149]....
        /*0a58*/ 	.word	0x000259f0


	//   ....[150]....
        /*0a5c*/ 	.word	0x00025a70


	//   ....[151]....
        /*0a60*/ 	.word	0x00025b00


	//   ....[152]....
        /*0a64*/ 	.word	0x00025ba0


	//   ....[153]....
        /*0a68*/ 	.word	0x00025c50


	//   ....[154]....
        /*0a6c*/ 	.word	0x00025cd0


	//   ....[155]....
        /*0a70*/ 	.word	0x00025d50


	//   ....[156]....
        /*0a74*/ 	.word	0x00025dd0


	//   ....[157]....
        /*0a78*/ 	.word	0x00025e60


	//   ....[158]....
        /*0a7c*/ 	.word	0x00025ee0


	//   ....[159]....
        /*0a80*/ 	.word	0x00025f90


	//   ....[160]....
        /*0a84*/ 	.word	0x00025fe0


	//   ....[161]....
        /*0a88*/ 	.word	0x000260a0


	//   ....[162]....
        /*0a8c*/ 	.word	0x000261d0


	//----- nvinfo : EIATTR_REG_RECONFIG
	.align		4
.L_859:
        /*0a90*/ 	.byte	0x01, 0x54
	.zero		2


	//----- nvinfo : EIATTR_SYSCALL_OFFSETS
	.align		4
        /*0a94*/ 	.byte	0x04, 0x46
        /*0a96*/ 	.short	(.L_861 - .L_860)


	//   ....[0]....
.L_860:
        /*0a98*/ 	.word	0x00002370


	//   ....[1]....
        /*0a9c*/ 	.word	0x000024c0


	//   ....[2]....
        /*0aa0*/ 	.word	0x00007ed0


	//   ....[3]....
        /*0aa4*/ 	.word	0x000081f0


	//   ....[4]....
        /*0aa8*/ 	.word	0x0001df60


	//   ....[5]....
        /*0aac*/ 	.word	0x0001e0b0


	//   ....[6]....
        /*0ab0*/ 	.word	0x0001e1a0


	//   ....[7]....
        /*0ab4*/ 	.word	0x0001e9d0


	//----- nvinfo : EIATTR_MBARRIER_INSTR_OFFSETS
	.align		4
.L_861:
        /*0ab8*/ 	.byte	0x04, 0x39
        /*0aba*/ 	.short	(.L_863 - .L_862)


	//   ....[0]....
.L_862:
        /*0abc*/ 	.word	0x000002d0
        /*0ac0*/ 	.word	0x000000ff
        /*0ac4*/ 	.word	0x00028c00
        /*0ac8*/ 	.short	0x0100
        /*0aca*/ 	.byte	0x08
	.zero		1


	//   ....[1]....
        /*0acc*/ 	.word	0x000002e0
        /*0ad0*/ 	.word	0x000000ff
        /*0ad4*/ 	.word	0x00028c20
        /*0ad8*/ 	.short	0x0100
        /*0ada*/ 	.byte	0x08
	.zero		1


	//   ....[2]....
        /*0adc*/ 	.word	0x00000390
        /*0ae0*/ 	.word	0x000000ff
        /*0ae4*/ 	.word	0x00028c30
        /*0ae8*/ 	.short	0x0100
        /*0aea*/ 	.byte	0x06
	.zero		1


	//   ....[3]....
        /*0aec*/ 	.word	0x000003a0
        /*0af0*/ 	.word	0x000000ff
        /*0af4*/ 	.word	0x00028c40
        /*0af8*/ 	.short	0x0100
        /*0afa*/ 	.byte	0x06
	.zero		1


	//   ....[4]....
        /*0afc*/ 	.word	0x000003b0
        /*0b00*/ 	.word	0x000000ff
        /*0b04*/ 	.word	0x00028c38
        /*0b08*/ 	.short	0x0100
        /*0b0a*/ 	.byte	0x06
	.zero		1


	//   ....[5]....
        /*0b0c*/ 	.word	0x000003c0
        /*0b10*/ 	.word	0x000000ff
        /*0b14*/ 	.word	0x00028c48
        /*0b18*/ 	.short	0x0100
        /*0b1a*/ 	.byte	0x06
	.zero		1


	//   ....[6]....
        /*0b1c*/ 	.word	0x000004f0
        /*0b20*/ 	.word	0x000000ff
        /*0b24*/ 	.word	0x00028c50
        /*0b28*/ 	.short	0x0100
        /*0b2a*/ 	.byte	0x08
	.zero		1


	//   ....[7]....
        /*0b2c*/ 	.word	0x00000500
        /*0b30*/ 	.word	0x000000ff
        /*0b34*/ 	.word	0x00028c60
        /*0b38*/ 	.short	0x0100
        /*0b3a*/ 	.byte	0x08
	.zero		1


	//   ....[8]....
        /*0b3c*/ 	.word	0x00000510
        /*0b40*/ 	.word	0x000000ff
        /*0b44*/ 	.word	0x00028c58
        /*0b48*/ 	.short	0x0100
        /*0b4a*/ 	.byte	0x08
	.zero		1


	//   ....[9]....
        /*0b4c*/ 	.word	0x00000520
        /*0b50*/ 	.word	0x000000ff
        /*0b54*/ 	.word	0x00028c68
        /*0b58*/ 	.short	0x0100
        /*0b5a*/ 	.byte	0x08
	.zero		1


	//   ....[10]....
        /*0b5c*/ 	.word	0x00000610
        /*0b60*/ 	.word	0x000000ff
        /*0b64*/ 	.word	0x00028c70
        /*0b68*/ 	.short	0x0100
        /*0b6a*/ 	.byte	0x06
	.zero		1


	//   ....[11]....
        /*0b6c*/ 	.word	0x00000620
        /*0b70*/ 	.word	0x000000ff
        /*0b74*/ 	.word	0x00028c80
        /*0b78*/ 	.short	0x0100
        /*0b7a*/ 	.byte	0x06
	.zero		1


	//   ....[12]....
        /*0b7c*/ 	.word	0x00000630
        /*0b80*/ 	.word	0x000000ff
        /*0b84*/ 	.word	0x00028c78
        /*0b88*/ 	.short	0x0100
        /*0b8a*/ 	.byte	0x06
	.zero		1


	//   ....[13]....
        /*0b8c*/ 	.word	0x00000640
        /*0b90*/ 	.word	0x000000ff
        /*0b94*/ 	.word	0x00028c88
        /*0b98*/ 	.short	0x0100
        /*0b9a*/ 	.byte	0x06
	.zero		1


	//   ....[14]....
        /*0b9c*/ 	.word	0x00000770
        /*0ba0*/ 	.word	0x000000ff
        /*0ba4*/ 	.word	0x00028c90
        /*0ba8*/ 	.short	0x0100
        /*0baa*/ 	.byte	0x08
	.zero		1


	//   ....[15]....
        /*0bac*/ 	.word	0x00000780
        /*0bb0*/ 	.word	0x000000ff
        /*0bb4*/ 	.word	0x00028ca0
        /*0bb8*/ 	.short	0x0100
        /*0bba*/ 	.byte	0x08
	.zero		1


	//   ....[16]....
        /*0bbc*/ 	.word	0x00000790
        /*0bc0*/ 	.word	0x000000ff
        /*0bc4*/ 	.word	0x00028c98
        /*0bc8*/ 	.short	0x0100
        /*0bca*/ 	.byte	0x08
	.zero		1


	//   ....[17]....
        /*0bcc*/ 	.word	0x000007a0
        /*0bd0*/ 	.word	0x000000ff
        /*0bd4*/ 	.word	0x00028ca8
        /*0bd8*/ 	.short	0x0100
        /*0bda*/ 	.byte	0x08
	.zero		1


	//   ....[18]....
        /*0bdc*/ 	.word	0x000008d0
        /*0be0*/ 	.word	0x000000ff
        /*0be4*/ 	.word	0x00028cb0
        /*0be8*/ 	.short	0x0100
        /*0bea*/ 	.byte	0x08
	.zero		1


	//   ....[19]....
        /*0bec*/ 	.word	0x000008e0
        /*0bf0*/ 	.word	0x000000ff
        /*0bf4*/ 	.word	0x00028cc0
        /*0bf8*/ 	.short	0x0100
        /*0bfa*/ 	.byte	0x08
	.zero		1


	//   ....[20]....
        /*0bfc*/ 	.word	0x000008f0
        /*0c00*/ 	.word	0x000000ff
        /*0c04*/ 	.word	0x00028cb8
        /*0c08*/ 	.short	0x0100
        /*0c0a*/ 	.byte	0x08
	.zero		1


	//   ....[21]....
        /*0c0c*/ 	.word	0x00000900
        /*0c10*/ 	.word	0x000000ff
        /*0c14*/ 	.word	0x00028cc8
        /*0c18*/ 	.short	0x0100
        /*0c1a*/ 	.byte	0x08
	.zero		1


	//   ....[22]....
        /*0c1c*/ 	.word	0x00003050
        /*0c20*/ 	.word	0x0000004a
        /*0c24*/ 	.word	0x00028c90
        /*0c28*/ 	.short	0x010a
        /*0c2a*/ 	.byte	0x3f
	.zero		1


	//   ....[23]....
        /*0c2c*/ 	.word	0x00003ab0
        /*0c30*/ 	.word	0x0000004a
        /*0c34*/ 	.word	0x00028c90
        /*0c38*/ 	.short	0x010a
        /*0c3a*/ 	.byte	0x3f
	.zero		1


	//   ....[24]....
        /*0c3c*/ 	.word	0x000043c0
        /*0c40*/ 	.word	0x0000004a
        /*0c44*/ 	.word	0x00028c90
        /*0c48*/ 	.short	0x010a
        /*0c4a*/ 	.byte	0x3f
	.zero		1


	//   ....[25]....
        /*0c4c*/ 	.word	0x000045c0
        /*0c50*/ 	.word	0x00000004
        /*0c54*/ 	.word	0x00000000
        /*0c58*/ 	.short	0x0101
        /*0c5a*/ 	.byte	0x3f
	.zero		1


	//   ....[26]....
        /*0c5c*/ 	.word	0x00004600
        /*0c60*/ 	.word	0x0000004a
        /*0c64*/ 	.word	0x00028cb0
        /*0c68*/ 	.short	0x010a
        /*0c6a*/ 	.byte	0x3f
	.zero		1


	//   ....[27]....
        /*0c6c*/ 	.word	0x00004c60
        /*0c70*/ 	.word	0x0000004a
        /*0c74*/ 	.word	0x00000000
        /*0c78*/ 	.short	0x0101
        /*0c7a*/ 	.byte	0x3f
	.zero		1


	//   ....[28]....
        /*0c7c*/ 	.word	0x00005900
        /*0c80*/ 	.word	0x00000009
        /*0c84*/ 	.word	0x00028c50
        /*0c88*/ 	.short	0x010a
        /*0c8a*/ 	.byte	0x3f
	.zero		1


	//   ....[29]....
        /*0c8c*/ 	.word	0x00005cc0
        /*0c90*/ 	.word	0x00000009
        /*0c94*/ 	.word	0x00000000
        /*0c98*/ 	.short	0x0101
        /*0c9a*/ 	.byte	0x3f
	.zero		1


	//   ....[30]....
        /*0c9c*/ 	.word	0x00006600
        /*0ca0*/ 	.word	0x00000015
        /*0ca4*/ 	.word	0x00028c50
        /*0ca8*/ 	.short	0x010a
        /*0caa*/ 	.byte	0x3f
	.zero		1


	//   ....[31]....
        /*0cac*/ 	.word	0x00006650
        /*0cb0*/ 	.word	0x00000015
        /*0cb4*/ 	.word	0x00028c50
        /*0cb8*/ 	.short	0x010a
        /*0cba*/ 	.byte	0x3f
	.zero		1


	//   ....[32]....
        /*0cbc*/ 	.word	0x00006920
        /*0cc0*/ 	.word	0x00000015
        /*0cc4*/ 	.word	0x00000000
        /*0cc8*/ 	.short	0x0101
        /*0cca*/ 	.byte	0x3f
	.zero		1


	//   ....[33]....
        /*0ccc*/ 	.word	0x00007f60
        /*0cd0*/ 	.word	0x00000002
        /*0cd4*/ 	.word	0x00028c00
        /*0cd8*/ 	.short	0x010a
        /*0cda*/ 	.byte	0x3f
	.zero		1


	//   ....[34]....
        /*0cdc*/ 	.word	0x00007fb0
        /*0ce0*/ 	.word	0x00000002
        /*0ce4*/ 	.word	0x00028c00
        /*0ce8*/ 	.short	0x010a
        /*0cea*/ 	.byte	0x3f
	.zero		1


	//   ....[35]....
        /*0cec*/ 	.word	0x00008a80
        /*0cf0*/ 	.word	0x00000002
        /*0cf4*/ 	.word	0x00028c00
        /*0cf8*/ 	.short	0x010a
        /*0cfa*/ 	.byte	0x3f
	.zero		1


	//   ....[36]....
        /*0cfc*/ 	.word	0x00009f80
        /*0d00*/ 	.word	0x00000002
        /*0d04*/ 	.word	0x00028c00
        /*0d08*/ 	.short	0x010a
        /*0d0a*/ 	.byte	0x3f
	.zero		1


	//   ....[37]....
        /*0d0c*/ 	.word	0x0000af20
        /*0d10*/ 	.word	0x0000000c
        /*0d14*/ 	.word	0x00028c30
        /*0d18*/ 	.short	0x010a
        /*0d1a*/ 	.byte	0x3f
	.zero		1


	//   ....[38]....
        /*0d1c*/ 	.word	0x0000afb0
        /*0d20*/ 	.word	0x0000000c
        /*0d24*/ 	.word	0x00028c30
        /*0d28*/ 	.short	0x010a
        /*0d2a*/ 	.byte	0x3f
	.zero		1


	//   ....[39]....
        /*0d2c*/ 	.word	0x0000b6d0
        /*0d30*/ 	.word	0x00000003
        /*0d34*/ 	.word	0x00000000
        /*0d38*/ 	.short	0x0101
        /*0d3a*/ 	.byte	0x3f
	.zero		1


	//   ....[40]....
        /*0d3c*/ 	.word	0x0000cef0
        /*0d40*/ 	.word	0x0000000c
        /*0d44*/ 	.word	0x00028c50
        /*0d48*/ 	.short	0x010a
        /*0d4a*/ 	.byte	0x3f
	.zero		1


	//   ....[41]....
        /*0d4c*/ 	.word	0x0000cfb0
        /*0d50*/ 	.word	0x0000000c
        /*0d54*/ 	.word	0x00028c50
        /*0d58*/ 	.short	0x010a
        /*0d5a*/ 	.byte	0x3f
	.zero		1


	//   ....[42]....
        /*0d5c*/ 	.word	0x0000d2d0
        /*0d60*/ 	.word	0x0000000c
        /*0d64*/ 	.word	0x00000000
        /*0d68*/ 	.short	0x0101
        /*0d6a*/ 	.byte	0x3f
	.zero		1


	//   ....[43]....
        /*0d6c*/ 	.word	0x0000d560
        /*0d70*/ 	.word	0x000000d7
        /*0d74*/ 	.word	0x00028c30
        /*0d78*/ 	.short	0x010a
        /*0d7a*/ 	.byte	0x3f
	.zero		1


	//   ....[44]....
        /*0d7c*/ 	.word	0x0000d5d0
        /*0d80*/ 	.word	0x000000d7
        /*0d84*/ 	.word	0x00028c30
        /*0d88*/ 	.short	0x010a
        /*0d8a*/ 	.byte	0x3f
	.zero		1


	//   ....[45]....
        /*0d8c*/ 	.word	0x0000daf0
        /*0d90*/ 	.word	0x00000014
        /*0d94*/ 	.word	0x00000000
        /*0d98*/ 	.short	0x0101
        /*0d9a*/ 	.byte	0x3f
	.zero		1


	//   ....[46]....
        /*0d9c*/ 	.word	0x0000f9b0
        /*0da0*/ 	.word	0x000000d7
        /*0da4*/ 	.word	0x00028c50
        /*0da8*/ 	.short	0x010a
        /*0daa*/ 	.byte	0x3f
	.zero		1


	//   ....[47]....
        /*0dac*/ 	.word	0x0000fa00
        /*0db0*/ 	.word	0x000000d7
        /*0db4*/ 	.word	0x00028c50
        /*0db8*/ 	.short	0x010a
        /*0dba*/ 	.byte	0x3f
	.zero		1


	//   ....[48]....
        /*0dbc*/ 	.word	0x0000fd00
        /*0dc0*/ 	.word	0x000000d7
        /*0dc4*/ 	.word	0x00000000
        /*0dc8*/ 	.short	0x0101
        /*0dca*/ 	.byte	0x3f
	.zero		1


	//   ....[49]....
        /*0dcc*/ 	.word	0x00010100
        /*0dd0*/ 	.word	0x0000000c
        /*0dd4*/ 	.word	0x00028c30
        /*0dd8*/ 	.short	0x010a
        /*0dda*/ 	.byte	0x3f
	.zero		1


	//   ....[50]....
        /*0ddc*/ 	.word	0x00010170
        /*0de0*/ 	.word	0x0000000c
        /*0de4*/ 	.word	0x00028c30
        /*0de8*/ 	.short	0x010a
        /*0dea*/ 	.byte	0x3f
	.zero		1


	//   ....[51]....
        /*0dec*/ 	.word	0x00010c80
        /*0df0*/ 	.word	0x0000000f
        /*0df4*/ 	.word	0x00000000
        /*0df8*/ 	.short	0x0101
        /*0dfa*/ 	.byte	0x3f
	.zero		1


	//   ....[52]....
        /*0dfc*/ 	.word	0x00011ae0
        /*0e00*/ 	.word	0x0000000c
        /*0e04*/ 	.word	0x00028c50
        /*0e08*/ 	.short	0x010a
        /*0e0a*/ 	.byte	0x3f
	.zero		1


	//   ....[53]....
        /*0e0c*/ 	.word	0x00011b30
        /*0e10*/ 	.word	0x0000000c
        /*0e14*/ 	.word	0x00028c50
        /*0e18*/ 	.short	0x010a
        /*0e1a*/ 	.byte	0x3f
	.zero		1


	//   ....[54]....
        /*0e1c*/ 	.word	0x00011e10
        /*0e20*/ 	.word	0x0000000c
        /*0e24*/ 	.word	0x00000000
        /*0e28*/ 	.short	0x0101
        /*0e2a*/ 	.byte	0x3f
	.zero		1


	//   ....[55]....
        /*0e2c*/ 	.word	0x00011f50
        /*0e30*/ 	.word	0x000000ce
        /*0e34*/ 	.word	0x00028c30
        /*0e38*/ 	.short	0x010a
        /*0e3a*/ 	.byte	0x3f
	.zero		1


	//   ....[56]....
        /*0e3c*/ 	.word	0x00011fc0
        /*0e40*/ 	.word	0x000000ce
        /*0e44*/ 	.word	0x00028c30
        /*0e48*/ 	.short	0x010a
        /*0e4a*/ 	.byte	0x3f
	.zero		1


	//   ....[57]....
        /*0e4c*/ 	.word	0x000124e0
        /*0e50*/ 	.word	0x0000000e
        /*0e54*/ 	.word	0x00000000
        /*0e58*/ 	.short	0x0101
        /*0e5a*/ 	.byte	0x3f
	.zero		1


	//   ....[58]....
        /*0e5c*/ 	.word	0x000143d0
        /*0e60*/ 	.word	0x000000ce
        /*0e64*/ 	.word	0x00028c50
        /*0e68*/ 	.short	0x010a
        /*0e6a*/ 	.byte	0x3f
	.zero		1


	//   ....[59]....
        /*0e6c*/ 	.word	0x00014420
        /*0e70*/ 	.word	0x000000ce
        /*0e74*/ 	.word	0x00028c50
        /*0e78*/ 	.short	0x010a
        /*0e7a*/ 	.byte	0x3f
	.zero		1


	//   ....[60]....
        /*0e7c*/ 	.word	0x00014720
        /*0e80*/ 	.word	0x000000ce
        /*0e84*/ 	.word	0x00000000
        /*0e88*/ 	.short	0x0101
        /*0e8a*/ 	.byte	0x3f
	.zero		1


	//   ....[61]....
        /*0e8c*/ 	.word	0x00016f40
        /*0e90*/ 	.word	0x00000008
        /*0e94*/ 	.word	0x00000000
        /*0e98*/ 	.short	0x0101
        /*0e9a*/ 	.byte	0x3f
	.zero		1


	//   ....[62]....
        /*0e9c*/ 	.word	0x00017c00
        /*0ea0*/ 	.word	0x00000008
        /*0ea4*/ 	.word	0x00000000
        /*0ea8*/ 	.short	0x0101
        /*0eaa*/ 	.byte	0x3f
	.zero		1


	//   ....[63]....
        /*0eac*/ 	.word	0x0001bca0
        /*0eb0*/ 	.word	0x00000012
        /*0eb4*/ 	.word	0x00028c20
        /*0eb8*/ 	.short	0x010a
        /*0eba*/ 	.byte	0x3f
	.zero		1


	//   ....[64]....
        /*0ebc*/ 	.word	0x0001bd70
        /*0ec0*/ 	.word	0x00000007
        /*0ec4*/ 	.word	0x00028ca0
        /*0ec8*/ 	.short	0x010a
        /*0eca*/ 	.byte	0x3f
	.zero		1


	//   ....[65]....
        /*0ecc*/ 	.word	0x0001bfb0
        /*0ed0*/ 	.word	0x00000007
        /*0ed4*/ 	.word	0x00028cc0
        /*0ed8*/ 	.short	0x010a
        /*0eda*/ 	.byte	0x3f
	.zero		1


	//   ....[66]....
        /*0edc*/ 	.word	0x0001ca10
        /*0ee0*/ 	.word	0x00000006
        /*0ee4*/ 	.word	0x00028ca0
        /*0ee8*/ 	.short	0x010a
        /*0eea*/ 	.byte	0x3f
	.zero		1


	//   ....[67]....
        /*0eec*/ 	.word	0x0001cc40
        /*0ef0*/ 	.word	0x00000006
        /*0ef4*/ 	.word	0x00028cc0
        /*0ef8*/ 	.short	0x010a
        /*0efa*/ 	.byte	0x3f
	.zero		1


	//   ....[68]....
        /*0efc*/ 	.word	0x0001e5a0
        /*0f00*/ 	.word	0x00000000
        /*0f04*/ 	.word	0x00028c40
        /*0f08*/ 	.short	0x010a
        /*0f0a*/ 	.byte	0x3f
	.zero		1


	//   ....[69]....
        /*0f0c*/ 	.word	0x0001f070
        /*0f10*/ 	.word	0x00000012
        /*0f14*/ 	.word	0x00028c00
        /*0f18*/ 	.short	0x0107
        /*0f1a*/ 	.byte	0x3f
	.zero		1


	//   ....[70]....
        /*0f1c*/ 	.word	0x0001f160
        /*0f20*/ 	.word	0x00000012
        /*0f24*/ 	.word	0x00028c00
        /*0f28*/ 	.short	0x0101
        /*0f2a*/ 	.byte	0x3f
	.zero		1


	//   ....[71]....
        /*0f2c*/ 	.word	0x0001f180
        /*0f30*/ 	.word	0x00000012
        /*0f34*/ 	.word	0x00028c20
        /*0f38*/ 	.short	0x010a
        /*0f3a*/ 	.byte	0x3f
	.zero		1


	//   ....[72]....
        /*0f3c*/ 	.word	0x0001f260
        /*0f40*/ 	.word	0x00000000
        /*0f44*/ 	.word	0x00028c60
        /*0f48*/ 	.short	0x010a
        /*0f4a*/ 	.byte	0x3f
	.zero		1


	//   ....[73]....
        /*0f4c*/ 	.word	0x0001ff30
        /*0f50*/ 	.word	0x00000002
        /*0f54*/ 	.word	0x00028c40
        /*0f58*/ 	.short	0x010a
        /*0f5a*/ 	.byte	0x3f
	.zero		1


	//   ....[74]....
        /*0f5c*/ 	.word	0x00020180
        /*0f60*/ 	.word	0x00000002
        /*0f64*/ 	.word	0x00028c60
        /*0f68*/ 	.short	0x010a
        /*0f6a*/ 	.byte	0x3f
	.zero		1


	//   ....[75]....
        /*0f6c*/ 	.word	0x00020d20
        /*0f70*/ 	.word	0x00000002
        /*0f74*/ 	.word	0x00028c40
        /*0f78*/ 	.short	0x010a
        /*0f7a*/ 	.byte	0x3f
	.zero		1


	//   ....[76]....
        /*0f7c*/ 	.word	0x00020f70
        /*0f80*/ 	.word	0x00000002
        /*0f84*/ 	.word	0x00028c60
        /*0f88*/ 	.short	0x010a
        /*0f8a*/ 	.byte	0x3f
	.zero		1


	//   ....[77]....
        /*0f8c*/ 	.word	0x00021ab0
        /*0f90*/ 	.word	0x00000003
        /*0f94*/ 	.word	0x00028c40
        /*0f98*/ 	.short	0x010a
        /*0f9a*/ 	.byte	0x3f
	.zero		1


	//   ....[78]....
        /*0f9c*/ 	.word	0x00021d00
        /*0fa0*/ 	.word	0x00000003
        /*0fa4*/ 	.word	0x00028c60
        /*0fa8*/ 	.short	0x010a
        /*0faa*/ 	.byte	0x3f
	.zero		1


	//   ....[79]....
        /*0fac*/ 	.word	0x00023a60
        /*0fb0*/ 	.word	0x00000000
        /*0fb4*/ 	.word	0x00028c20
        /*0fb8*/ 	.short	0x010a
        /*0fba*/ 	.byte	0x3f
	.zero		1


	//   ....[80]....
        /*0fbc*/ 	.word	0x00023c40
        /*0fc0*/ 	.word	0x00000006
        /*0fc4*/ 	.word	0x00000000
        /*0fc8*/ 	.short	0x010a
        /*0fca*/ 	.byte	0x3f
	.zero		1


	//   ....[81]....
        /*0fcc*/ 	.word	0x00023c70
        /*0fd0*/ 	.word	0x00000007
        /*0fd4*/ 	.word	0x00000000
        /*0fd8*/ 	.short	0x010a
        /*0fda*/ 	.byte	0x3f
	.zero		1


	//   ....[82]....
        /*0fdc*/ 	.word	0x00023cd0
        /*0fe0*/ 	.word	0x00000004
        /*0fe4*/ 	.word	0x00000000
        /*0fe8*/ 	.short	0x010a
        /*0fea*/ 	.byte	0x3f
	.zero		1


	//   ....[83]....
        /*0fec*/ 	.word	0x00023d00
        /*0ff0*/ 	.word	0x00000003
        /*0ff4*/ 	.word	0x00000000
        /*0ff8*/ 	.short	0x010a
        /*0ffa*/ 	.byte	0x3f
	.zero		1


	//   ....[84]....
        /*0ffc*/ 	.word	0x00023d60
        /*1000*/ 	.word	0x0000004a
        /*1004*/ 	.word	0x00028c90
        /*1008*/ 	.short	0x010a
        /*100a*/ 	.byte	0x3f
	.zero		1


	//   ....[85]....
        /*100c*/ 	.word	0x00023db0
        /*1010*/ 	.word	0x0000004a
        /*1014*/ 	.word	0x00028c90
        /*1018*/ 	.short	0x010a
        /*101a*/ 	.byte	0x3f
	.zero		1


	//   ....[86]....
        /*101c*/ 	.word	0x00023e00
        /*1020*/ 	.word	0x0000004a
        /*1024*/ 	.word	0x00028c90
        /*1028*/ 	.short	0x010a
        /*102a*/ 	.byte	0x3f
	.zero		1


	//   ....[87]....
        /*102c*/ 	.word	0x00023e50
        /*1030*/ 	.word	0x0000004a
        /*1034*/ 	.word	0x00028cb0
        /*1038*/ 	.short	0x010a
        /*103a*/ 	.byte	0x3f
	.zero		1


	//   ....[88]....
        /*103c*/ 	.word	0x00023ea0
        /*1040*/ 	.word	0x00000009
        /*1044*/ 	.word	0x00028c50
        /*1048*/ 	.short	0x010a
        /*104a*/ 	.byte	0x3f
	.zero		1


	//   ....[89]....
        /*104c*/ 	.word	0x00023ef0
        /*1050*/ 	.word	0x00000015
        /*1054*/ 	.word	0x00028c50
        /*1058*/ 	.short	0x010a
        /*105a*/ 	.byte	0x3f
	.zero		1


	//   ....[90]....
        /*105c*/ 	.word	0x000242d0
        /*1060*/ 	.word	0x00000002
        /*1064*/ 	.word	0x00028c00
        /*1068*/ 	.short	0x010a
        /*106a*/ 	.byte	0x3f
	.zero		1


	//   ....[91]....
        /*106c*/ 	.word	0x000246e0
        /*1070*/ 	.word	0x00000002
        /*1074*/ 	.word	0x00028c00
        /*1078*/ 	.short	0x010a
        /*107a*/ 	.byte	0x3f
	.zero		1


	//   ....[92]....
        /*107c*/ 	.word	0x00024730
        /*1080*/ 	.word	0x0000000c
        /*1084*/ 	.word	0x00028c30
        /*1088*/ 	.short	0x010a
        /*108a*/ 	.byte	0x3f
	.zero		1


	//   ....[93]....
        /*108c*/ 	.word	0x00024780
        /*1090*/ 	.word	0x0000000c
        /*1094*/ 	.word	0x00028c50
        /*1098*/ 	.short	0x010a
        /*109a*/ 	.byte	0x3f
	.zero		1


	//   ....[94]....
        /*109c*/ 	.word	0x000247d0
        /*10a0*/ 	.word	0x000000d7
        /*10a4*/ 	.word	0x00028c30
        /*10a8*/ 	.short	0x010a
        /*10aa*/ 	.byte	0x3f
	.zero		1


	//   ....[95]....
        /*10ac*/ 	.word	0x00024820
        /*10b0*/ 	.word	0x000000d7
        /*10b4*/ 	.word	0x00028c50
        /*10b8*/ 	.short	0x010a
        /*10ba*/ 	.byte	0x3f
	.zero		1


	//   ....[96]....
        /*10bc*/ 	.word	0x00024870
        /*10c0*/ 	.word	0x0000000c
        /*10c4*/ 	.word	0x00028c30
        /*10c8*/ 	.short	0x010a
        /*10ca*/ 	.byte	0x3f
	.zero		1


	//   ....[97]....
        /*10cc*/ 	.word	0x000248c0
        /*10d0*/ 	.word	0x0000000c
        /*10d4*/ 	.word	0x00028c50
        /*10d8*/ 	.short	0x010a
        /*10da*/ 	.byte	0x3f
	.zero		1


	//   ....[98]....
        /*10dc*/ 	.word	0x00024910
        /*10e0*/ 	.word	0x000000ce
        /*10e4*/ 	.word	0x00028c30
        /*10e8*/ 	.short	0x010a
        /*10ea*/ 	.byte	0x3f
	.zero		1


	//   ....[99]....
        /*10ec*/ 	.word	0x00024960
        /*10f0*/ 	.word	0x000000ce
        /*10f4*/ 	.word	0x00028c50
        /*10f8*/ 	.short	0x010a
        /*10fa*/ 	.byte	0x3f
	.zero		1


	//   ....[100]....
        /*10fc*/ 	.word	0x00024b00
        /*1100*/ 	.word	0x00000012
        /*1104*/ 	.word	0x00028c20
        /*1108*/ 	.short	0x010a
        /*110a*/ 	.byte	0x3f
	.zero		1


	//   ....[101]....
        /*110c*/ 	.word	0x00024b50
        /*1110*/ 	.word	0x00000007
        /*1114*/ 	.word	0x00028ca0
        /*1118*/ 	.short	0x010a
        /*111a*/ 	.byte	0x3f
	.zero		1


	//   ....[102]....
        /*111c*/ 	.word	0x00024ba0
        /*1120*/ 	.word	0x00000007
        /*1124*/ 	.word	0x00028cc0
        /*1128*/ 	.short	0x010a
        /*112a*/ 	.byte	0x3f
	.zero		1


	//   ....[103]....
        /*112c*/ 	.word	0x00024bf0
        /*1130*/ 	.word	0x00000006
        /*1134*/ 	.word	0x00028ca0
        /*1138*/ 	.short	0x010a
        /*113a*/ 	.byte	0x3f
	.zero		1


	//   ....[104]....
        /*113c*/ 	.word	0x00024c40
        /*1140*/ 	.word	0x00000006
        /*1144*/ 	.word	0x00028cc0
        /*1148*/ 	.short	0x010a
        /*114a*/ 	.byte	0x3f
	.zero		1


	//   ....[105]....
        /*114c*/ 	.word	0x00024de0
        /*1150*/ 	.word	0x00000000
        /*1154*/ 	.word	0x00028c40
        /*1158*/ 	.short	0x010a
        /*115a*/ 	.byte	0x3f
	.zero		1


	//   ....[106]....
        /*115c*/ 	.word	0x00025340
        /*1160*/ 	.word	0x00000012
        /*1164*/ 	.word	0x00028c20
        /*1168*/ 	.short	0x010a
        /*116a*/ 	.byte	0x3f
	.zero		1


	//   ....[107]....
        /*116c*/ 	.word	0x00025390
        /*1170*/ 	.word	0x00000000
        /*1174*/ 	.word	0x00028c60
        /*1178*/ 	.short	0x010a
        /*117a*/ 	.byte	0x3f
	.zero		1


	//   ....[108]....
        /*117c*/ 	.word	0x000253e0
        /*1180*/ 	.word	0x00000002
        /*1184*/ 	.word	0x00028c40
        /*1188*/ 	.short	0x010a
        /*118a*/ 	.byte	0x3f
	.zero		1


	//   ....[109]....
        /*118c*/ 	.word	0x00025430
        /*1190*/ 	.word	0x00000002
        /*1194*/ 	.word	0x00028c60
        /*1198*/ 	.short	0x010a
        /*119a*/ 	.byte	0x3f
	.zero		1


	//   ....[110]....
        /*119c*/ 	.word	0x00025480
        /*11a0*/ 	.word	0x00000002
        /*11a4*/ 	.word	0x00028c40
        /*11a8*/ 	.short	0x010a
        /*11aa*/ 	.byte	0x3f
	.zero		1


	//   ....[111]....
        /*11ac*/ 	.word	0x000254d0
        /*11b0*/ 	.word	0x00000002
        /*11b4*/ 	.word	0x00028c60
        /*11b8*/ 	.short	0x010a
        /*11ba*/ 	.byte	0x3f
	.zero		1


	//   ....[112]....
        /*11bc*/ 	.word	0x00025520
        /*11c0*/ 	.word	0x00000003
        /*11c4*/ 	.word	0x00028c40
        /*11c8*/ 	.short	0x010a
        /*11ca*/ 	.byte	0x3f
	.zero		1


	//   ....[113]....
        /*11cc*/ 	.word	0x00025570
        /*11d0*/ 	.word	0x00000003
        /*11d4*/ 	.word	0x00028c60
        /*11d8*/ 	.short	0x010a
        /*11da*/ 	.byte	0x3f
	.zero		1


	//   ....[114]....
        /*11dc*/ 	.word	0x000260f0
        /*11e0*/ 	.word	0x00000000
        /*11e4*/ 	.word	0x00028c20
        /*11e8*/ 	.short	0x010a
        /*11ea*/ 	.byte	0x3f
	.zero		1


	//   ....[115]....
        /*11ec*/ 	.word	0x00026290
        /*11f0*/ 	.word	0x00000006
        /*11f4*/ 	.word	0x00000000
        /*11f8*/ 	.short	0x010a
        /*11fa*/ 	.byte	0x3f
	.zero		1


	//   ....[116]....
        /*11fc*/ 	.word	0x000262e0
        /*1200*/ 	.word	0x00000007
        /*1204*/ 	.word	0x00000000
        /*1208*/ 	.short	0x010a
        /*120a*/ 	.byte	0x3f
	.zero		1


	//   ....[117]....
        /*120c*/ 	.word	0x00026330
        /*1210*/ 	.word	0x00000004
        /*1214*/ 	.word	0x00000000
        /*1218*/ 	.short	0x010a
        /*121a*/ 	.byte	0x3f
	.zero		1


	//----- nvinfo : EIATTR_NUM_MBARRIERS
	.align		4
.L_863:
        /*121c*/ 	.byte	0x03, 0x38
        /*121e*/ 	.short	0x0016


	//----- nvinfo : EIATTR_EXIT_INSTR_OFFSETS
	.align		4
        /*1220*/ 	.byte	0x04, 0x1c
        /*1222*/ 	.short	(.L_865 - .L_864)


	//   ....[0]....
.L_864:
        /*1224*/ 	.word	0x00023d50


	//----- nvinfo : EIATTR_MAX_THREADS
	.align		4
.L_865:
        /*1228*/ 	.byte	0x04, 0x05
        /*122a*/ 	.short	(.L_867 - .L_866)
.L_866:
        /*122c*/ 	.word	0x00000180
        /*1230*/ 	.word	0x00000001
        /*1234*/ 	.word	0x00000001


	//----- nvinfo : EIATTR_CRS_STACK_SIZE
	.align		4
.L_867:
        /*1238*/ 	.byte	0x04, 0x1e
        /*123a*/ 	.short	(.L_869 - .L_868)
.L_868:
        /*123c*/ 	.word	0x00000000


	//----- nvinfo : EIATTR_CBANK_PARAM_SIZE
	.align		4
.L_869:
        /*1240*/ 	.byte	0x03, 0x19
        /*1242*/ 	.short	0x0af0


	//----- nvinfo : EIATTR_PARAM_CBANK
	.align		4
        /*1244*/ 	.byte	0x04, 0x0a
        /*1246*/ 	.short	(.L_871 - .L_870)
	.align		4
.L_870:
        /*1248*/ 	.word	index@(.nv.constant0._ZN7cutlass13device_kernelIN5flash11enable_sm90INS1_16FlashAttnFwdSm90INS1_25CollectiveMainloopFwdSm90ILi2EN4cute5tupleIJNS5_1CILi1EEES8_S8_EEENS6_IJNS7_ILi64EEESA_SA_EEELi512ENS_10bfloat16_tEfNS_4arch4Sm90ELb0ELb1ELb1ELb1ELb0ELb1ELb0ELb0ELb0ELb1ELb1ELb0EEENS1_21CollectiveEpilogueFwdINS6_IJSA_NS7_ILi512EEESA_EEES9_SC_SE_Li256ELb1ELb1ELb1ELb0EEENS1_36VarlenDynamicPersistentTileSchedulerILi64ELi64ELi256ELi128ELb1ELb1ELb1ELb1ELb0ELb1EEEEEEEEEvNT_6ParamsE)
        /*124c*/ 	.short	0x0210
        /*124e*/ 	.short	0x0af0


	//----- nvinfo : EIATTR_SW_WAR
	.align		4
.L_871:
        /*1250*/ 	.byte	0x04, 0x36
        /*1252*/ 	.short	(.L_873 - .L_872)
.L_872:
        /*1254*/ 	.word	0x00000008
.L_873:


//--------------------- .nv.info._ZN7cutlass13device_kernelIN5flash11enable_sm90INS1_16FlashAttnFwdSm90INS1_25CollectiveMainloopFwdSm90ILi2EN4cute5tupleIJNS5_1CILi1EEES8_S8_EEENS6_IJNS7_ILi64EEESA_SA_EEELi512ENS_10bfloat16_tEfNS_4arch4Sm90ELb0ELb1ELb1ELb1ELb0ELb0ELb1ELb0ELb0ELb1ELb1ELb0EEENS1_21CollectiveEpilogueFwdINS6_IJSA_NS7_ILi512EEESA_EEES9_SC_SE_Li256ELb1ELb1ELb1ELb0EEENS1_36VarlenDynamicPersistentTileSchedulerILi64ELi64ELi256ELi128ELb1ELb1ELb1ELb1ELb0ELb1EEEEEEEEEvNT_6ParamsE --------------------------
	.section	.nv.info._ZN7cutlass13device_kernelIN5flash11enable_sm90INS1_16FlashAttnFwdSm90INS1_25CollectiveMainloopFwdSm90ILi2EN4cute5tupleIJNS5_1CILi1EEES8_S8_EEENS6_IJNS7_ILi64EEESA_SA_EEELi512ENS_10bfloat16_tEfNS_4arch4Sm90ELb0ELb1ELb1ELb1ELb0ELb0ELb1ELb0ELb0ELb1ELb1ELb0EEENS1_21CollectiveEpilogueFwdINS6_IJSA_NS7_ILi512EEESA_EEES9_SC_SE_Li256ELb1ELb1ELb1ELb0EEENS1_36VarlenDynamicPersistentTileSchedulerILi64ELi64ELi256ELi128ELb1ELb1ELb1ELb1ELb0ELb1EEEEEEEEEvNT_6ParamsE,"",@"SHT_CUDA_INFO"
	.sectionflags	@""
	.align	4


	//----- nvinfo : EIATTR_CUDA_API_VERSION
	.align		4
        /*0000*/ 	.byte	0x04, 0x37
        /*0002*/ 	.short	(.L_875 - .L_874)
.L_874:
        /*0004*/ 	.word	0x00000082


	//----- nvinfo : EIATTR_KPARAM_INFO
	.align		4
.L_875:
        /*0008*/ 	.byte	0x04, 0x17
        /*000a*/ 	.short	(.L_877 - .L_876)
.L_876:
        /*000c*/ 	.word	0x00000000
        /*0010*/ 	.short	0x0000
        /*0012*/ 	.short	0x0070
        /*0014*/ 	.byte	0x00, 0xf0, 0x01, 0x2e


	//----- nvinfo : EIATTR_SPARSE_MMA_MASK
	.align		4
.L_877:
        /*0018*/ 	.byte	0x03, 0x50
        /*001a*/ 	.short	0x0000


	//----- nvinfo : EIATTR_MAXREG_COUNT
	.align		4
        /*001c*/ 	.byte	0x03, 0x1b
        /*001e*/ 	.short	0x00a8


	//----- nvinfo : EIATTR_NUM_BARRIERS
	.align		4
        /*0020*/ 	.byte	0x02, 0x4c
        /*0022*/ 	.byte	0x10
	.zero		1


	//----- nvinfo : EIATTR_EXTERNS
	.align		4
        /*0024*/ 	.byte	0x04, 0x0f
        /*0026*/ 	.short	(.L_879 - .L_878)


	//   ....[0]....
	.align		4
.L_878:
        /*0028*/ 	.word	index@(__assertfail)


	//----- nvinfo : EIATTR_ANNOTATIONS
	.align		4
.L_879:
        /*002c*/ 	.byte	0x04, 0x55
        /*002e*/ 	.short	(.L_881 - .L_880)


	//   ....[0]....
.L_880:
        /* <DEDUP_REMOVED lines=110> */


	//----- nvinfo : EIATTR_MERCURY_ISA_VERSION
	.align		4
.L_881:
        /*0700*/ 	.byte	0x03, 0x5f
        /*0702*/ 	.short	0x0101


	//----- nvinfo : EIATTR_UNUSED_LOAD_BYTE_OFFSET
	.align		4
        /*0704*/ 	.byte	0x04, 0x44
        /*0706*/ 	.short	(.L_883 - .L_882)


	//   ....[0]....
.L_882:
        /*0708*/ 	.word	0x00000b30
        /*070c*/ 	.word	0x0000fff0


	//   ....[1]....
        /*0710*/ 	.word	0x00027c20
        /*0714*/ 	.word	0x0000fff0


	//----- nvinfo : EIATTR_INT_WARP_WIDE_INSTR_OFFSETS
	.align		4
.L_883:
        /*0718*/ 	.byte	0x04, 0x31
        /*071a*/ 	.short	(.L_885 - .L_884)


	//   ....[0]....
.L_884:
        /*071c*/ 	.word	0x00000160


	//   ....[1]....
        /*0720*/ 	.word	0x00000200


	//   ....[2]....
        /*0724*/ 	.word	0x00000210


	//   ....[3]....
        /*0728*/ 	.word	0x00000280


	//   ....[4]....
        /*072c*/ 	.word	0x0002e8a0


	//   ....[5]....
        /*0730*/ 	.word	0x0002e900


	//   ....[6]....
        /*0734*/ 	.word	0x000342c0


	//   ....[7]....
        /*0738*/ 	.word	0x00034350


	//----- nvinfo : EIATTR_COOP_GROUP_MASK_REGIDS
	.align		4
.L_885:
        /*073c*/ 	.byte	0x04, 0x29
        /*073e*/ 	.short	(.L_887 - .L_886)


	//   ....[0]....
.L_886:
        /*0740*/ 	.word	0xffffffff


	//   ....[1]....
        /*0744*/ 	.word	0xffffffff


	//   ....[2]....
        /*0748*/ 	.word	0xffffffff


	//   ....[3]....
        /*074c*/ 	.word	0xffffffff


	//   ....[4]....
        /*0750*/ 	.word	0xffffffff


	//   ....[5]....
        /*0754*/ 	.word	0xffffffff


	//   ....[6]....
        /*0758*/ 	.word	0xffffffff


	//   ....[7]....
        /*075c*/ 	.word	0xffffffff


	//   ....[8]....
        /*0760*/ 	.word	0xffffffff


	//   ....[9]....
        /*0764*/ 	.word	0xffffffff


	//   ....[10]....
        /*0768*/ 	.word	0xffffffff


	//   ....[11]....
        /*076c*/ 	.word	0xffffffff


	//   ....[12]....
        /*0770*/ 	.word	0xffffffff


	//   ....[13]....
        /*0774*/ 	.word	0xffffffff


	//   ....[14]....
        /*0778*/ 	.word	0xffffffff


	//   ....[15]....
        /*077c*/ 	.word	0xffffffff


	//   ....[16]....
        /*0780*/ 	.word	0xffffffff


	//   ....[17]....
        /*0784*/ 	.word	0xffffffff


	//   ....[18]....
        /*0788*/ 	.word	0xffffffff


	//   ....[19]....
        /*078c*/ 	.word	0xffffffff


	//   ....[20]....
        /*0790*/ 	.word	0xffffffff


	//   ....[21]....
        /*0794*/ 	.word	0xffffffff


	//   ....[22]....
        /*0798*/ 	.word	0xffffffff


	//   ....[23]....
        /*079c*/ 	.word	0xffffffff


	//   ....[24]....
        /*07a0*/ 	.word	0xffffffff


	//   ....[25]....
        /*07a4*/ 	.word	0xffffffff


	//   ....[26]....
        /*07a8*/ 	.word	0xffffffff


	//   ....[27]....
        /*07ac*/ 	.word	0xffffffff


	//   ....[28]....
        /*07b0*/ 	.word	0xffffffff


	//   ....[29]....
        /*07b4*/ 	.word	0xffffffff


	//   ....[30]....
        /*07b8*/ 	.word	0xffffffff


	//   ....[31]....
        /*07bc*/ 	.word	0xffffffff


	//   ....[32]....
        /*07c0*/ 	.word	0xffffffff


	//   ....[33]....
        /*07c4*/ 	.word	0xffffffff


	//   ....[34]....
        /*07c8*/ 	.word	0xffffffff


	//   ....[35]....
        /*07cc*/ 	.word	0xffffffff


	//   ....[36]....
        /*07d0*/ 	.word	0xffffffff


	//   ....[37]....
        /*07d4*/ 	.word	0xffffffff


	//   ....[38]....
        /*07d8*/ 	.word	0xffffffff


	//   ....[39]....
        /*07dc*/ 	.word	0xffffffff


	//   ....[40]....
        /*07e0*/ 	.word	0xffffffff


	//   ....[41]....
        /*07e4*/ 	.word	0xffffffff


	//   ....[42]....
        /*07e8*/ 	.word	0xffffffff


	//   ....[43]....
        /*07ec*/ 	.word	0xffffffff


	//   ....[44]....
        /*07f0*/ 	.word	0xffffffff


	//   ....[45]....
        /*07f4*/ 	.word	0xffffffff


	//   ....[46]....
        /*07f8*/ 	.word	0xffffffff


	//   ....[47]....
        /*07fc*/ 	.word	0xffffffff


	//   ....[48]....
        /*0800*/ 	.word	0xffffffff


	//   ....[49]....
        /*0804*/ 	.word	0xffffffff


	//   ....[50]....
        /*0808*/ 	.word	0xffffffff


	//   ....[51]....
        /*080c*/ 	.word	0xffffffff


	//   ....[52]....
        /*0810*/ 	.word	0xffffffff


	//   ....[53]....
        /*0814*/ 	.word	0xffffffff


	//   ....[54]....
        /*0818*/ 	.word	0xffffffff


	//   ....[55]....
        /*081c*/ 	.word	0xffffffff


	//   ....[56]....
        /*0820*/ 	.word	0xffffffff


	//   ....[57]....
        /*0824*/ 	.word	0xffffffff


	//   ....[58]....
        /*0828*/ 	.word	0xffffffff


	//   ....[59]....
        /*082c*/ 	.word	0xffffffff


	//   ....[60]....
        /*0830*/ 	.word	0xffffffff


	//   ....[61]....
        /*0834*/ 	.word	0xffffffff


	//   ....[62]....
        /*0838*/ 	.word	0xffffffff


	//   ....[63]....
        /*083c*/ 	.word	0xffffffff


	//   ....[64]....
        /*0840*/ 	.word	0xffffffff


	//   ....[65]....
        /*0844*/ 	.word	0xffffffff


	//   ....[66]....
        /*0848*/ 	.word	0xffffffff


	//   ....[67]....
        /*084c*/ 	.word	0xffffffff


	//   ....[68]....
        /*0850*/ 	.word	0xffffffff


	//   ....[69]....
        /*0854*/ 	.word	0xffffffff


	//   ....[70]....
        /*0858*/ 	.word	0xffffffff


	//   ....[71]....
        /*085c*/ 	.word	0xffffffff


	//   ....[72]....
        /*0860*/ 	.word	0xffffffff


	//   ....[73]....
        /*0864*/ 	.word	0xffffffff


	//   ....[74]....
        /*0868*/ 	.word	0xffffffff


	//   ....[75]....
        /*086c*/ 	.word	0xffffffff


	//   ....[76]....
        /*0870*/ 	.word	0xffffffff


	//   ....[77]....
        /*0874*/ 	.word	0xffffffff


	//   ....[78]....
        /*0878*/ 	.word	0xffffffff


	//   ....[79]....
        /*087c*/ 	.word	0xffffffff


	//   ....[80]....
        /*0880*/ 	.word	0xffffffff


	//   ....[81]....
        /*0884*/ 	.word	0xffffffff


	//   ....[82]....
        /*0888*/ 	.word	0xffffffff


	//   ....[83]....
        /*088c*/ 	.word	0xffffffff


	//   ....[84]....
        /*0890*/ 	.word	0xffffffff


	//   ....[85]....
        /*0894*/ 	.word	0xffffffff


	//   ....[86]....
        /*0898*/ 	.word	0xffffffff


	//   ....[87]....
        /*089c*/ 	.word	0xffffffff


	//   ....[88]....
        /*08a0*/ 	.word	0xffffffff


	//   ....[89]....
        /*08a4*/ 	.word	0xffffffff


	//   ....[90]....
        /*08a8*/ 	.word	0xffffffff


	//   ....[91]....
        /*08ac*/ 	.word	0xffffffff


	//   ....[92]....
        /*08b0*/ 	.word	0xffffffff


	//   ....[93]....
        /*08b4*/ 	.word	0xffffffff


	//   ....[94]....
        /*08b8*/ 	.word	0xffffffff


	//   ....[95]....
        /*08bc*/ 	.word	0xffffffff


	//   ....[96]....
        /*08c0*/ 	.word	0xffffffff


	//   ....[97]....
        /*08c4*/ 	.word	0xffffffff


	//   ....[98]....
        /*08c8*/ 	.word	0xffffffff


	//   ....[99]....
        /*08cc*/ 	.word	0xffffffff


	//   ....[100]....
        /*08d0*/ 	.word	0xffffffff


	//   ....[101]....
        /*08d4*/ 	.word	0xffffffff


	//   ....[102]....
        /*08d8*/ 	.word	0xffffffff


	//   ....[103]....
        /*08dc*/ 	.word	0xffffffff


	//   ....[104]....
        /*08e0*/ 	.word	0xffffffff


	//   ....[105]....
        /*08e4*/ 	.word	0x0500000f


	//   ....[106]....
        /*08e8*/ 	.word	0x0500000f


	//   ....[107]....
        /*08ec*/ 	.word	0x0500000f


	//   ....[108]....
        /*08f0*/ 	.word	0x0500000f


	//   ....[109]....
        /*08f4*/ 	.word	0x0500000f


	//   ....[110]....
        /*08f8*/ 	.word	0x0500000f


	//   ....[111]....
        /*08fc*/ 	.word	0x0500000f


	//   ....[112]....
        /*0900*/ 	.word	0x0500000f


	//   ....[113]....
        /*0904*/ 	.word	0x0500000f


	//   ....[114]....
        /*0908*/ 	.word	0x0500000f


	//   ....[115]....
        /*090c*/ 	.word	0x0500000f


	//   ....[116]....
        /*0910*/ 	.word	0x0500000f


	//   ....[117]....
        /*0914*/ 	.word	0x0500000f


	//   ....[118]....
        /*0918*/ 	.word	0x0500000f


	//   ....[119]....
        /*091c*/ 	.word	0x0500000f


	//   ....[120]....
        /*0920*/ 	.word	0x0500000f


	//   ....[121]....
        /*0924*/ 	.word	0x0500000f


	//   ....[122]....
        /*0928*/ 	.word	0x0500000f


	//   ....[123]....
        /*092c*/ 	.word	0x0500000f


	//   ....[124]....
        /*0930*/ 	.word	0x0500000f


	//   ....[125]....
        /*0934*/ 	.word	0x0500000f


	//   ....[126]....
        /*0938*/ 	.word	0x0500000f


	//   ....[127]....
        /*093c*/ 	.word	0x0500000f


	//   ....[128]....
        /*0940*/ 	.word	0x0500000f


	//   ....[129]....
        /*0944*/ 	.word	0x0500000f


	//   ....[130]....
        /*0948*/ 	.word	0x0500000f


	//   ....[131]....
        /*094c*/ 	.word	0x0500000f


	//   ....[132]....
        /*0950*/ 	.word	0x0500000f


	//   ....[133]....
        /*0954*/ 	.word	0x0500000f


	//   ....[134]....
        /*0958*/ 	.word	0x0500000f


	//   ....[135]....
        /*095c*/ 	.word	0x0500000f


	//   ....[136]....
        /*0960*/ 	.word	0x0500000f


	//   ....[137]....
        /*0964*/ 	.word	0x0500000f


	//   ....[138]....
        /*0968*/ 	.word	0x0500000f


	//   ....[139]....
        /*096c*/ 	.word	0x0500000f


	//   ....[140]....
        /*0970*/ 	.word	0x0500000f


	//   ....[141]....
        /*0974*/ 	.word	0xffffffff


	//   ....[142]....
        /*0978*/ 	.word	0xffffffff


	//   ....[143]....
        /*097c*/ 	.word	0xffffffff


	//   ....[144]....
        /*0980*/ 	.word	0xffffffff


	//   ....[145]....
        /*0984*/ 	.word	0xffffffff


	//   ....[146]....
        /*0988*/ 	.word	0xffffffff


	//   ....[147]....
        /*098c*/ 	.word	0xffffffff


	//   ....[148]....
        /*0990*/ 	.word	0xffffffff


	//----- nvinfo : EIATTR_COOP_GROUP_INSTR_OFFSETS
	.align		4
.L_887:
        /*0994*/ 	.byte	0x04, 0x28
        /*0996*/ 	.short	(.L_889 - .L_888)


	//   ....[0]....
.L_888:
        /*0998*/ 	.word	0x00000070


	//   ....[1]....
        /*099c*/ 	.word	0x00000170


	//   ....[2]....
        /*09a0*/ 	.word	0x00000220


	//   ....[3]....
        /*09a4*/ 	.word	0x000003c0


	//   ....[4]....
        /*09a8*/ 	.word	0x00000520


	//   ....[5]....
        /*09ac*/ 	.word	0x00000640


	//   ....[6]....
        /*09b0*/ 	.word	0x000007a0


	//   ....[7]....
        /*09b4*/ 	.word	0x00002b30


	//   ....[8]....
        /*09b8*/ 	.word	0x0000aae0


	//   ....[9]....
        /*09bc*/ 	.word	0x0000cb70


	//   ....[10]....
        /*09c0*/ 	.word	0x0000dec0


	//   ....[11]....
        /*09c4*/ 	.word	0x0000e360


	//   ....[12]....
        /*09c8*/ 	.word	0x0000ee10


	//   ....[13]....
        /*09cc*/ 	.word	0x0000f1f0


	//   ....[14]....
        /*09d0*/ 	.word	0x0000f500


	//   ....[15]....
        /*09d4*/ 	.word	0x0000f520


	//   ....[16]....
        /*09d8*/ 	.word	0x00012230


	//   ....[17]....
        /*09dc*/ 	.word	0x00013cc0


	//   ....[18]....
        /*09e0*/ 	.word	0x00014fc0


	//   ....[19]....
        /*09e4*/ 	.word	0x00015070


	//   ....[20]....
        /*09e8*/ 	.word	0x00015220


	//   ....[21]....
        /*09ec*/ 	.word	0x00015240


	//   ....[22]....
        /*09f0*/ 	.word	0x0001bfa0


	//   ....[23]....
        /*09f4*/ 	.word	0x0001d4d0


	//   ....[24]....
        /*09f8*/ 	.word	0x0001e6b0


	//   ....[25]....
        /*09fc*/ 	.word	0x0001eb90


	//   ....[26]....
        /*0a00*/ 	.word	0x0001f6b0


	//   ....[27]....
        /*0a04*/ 	.word	0x0001f740


	//   ....[28]....
        /*0a08*/ 	.word	0x0001f830


	//   ....[29]....
        /*0a0c*/ 	.word	0x0001f850


	//   ....[30]....
        /*0a10*/ 	.word	0x00026630


	//   ....[31]....
        /*0a14*/ 	.word	0x00026760


	//   ....[32]....
        /*0a18*/ 	.word	0x00026780


	//   ....[33]....
        /*0a1c*/ 	.word	0x000267c0


	//   ....[34]....
        /*0a20*/ 	.word	0x000267e0


	//   ....[35]....
        /*0a24*/ 	.word	0x00028b60


	//   ....[36]....
        /*0a28*/ 	.word	0x00028fd0


	//   ....[37]....
        /*0a2c*/ 	.word	0x00028fe0


	//   ....[38]....
        /*0a30*/ 	.word	0x00028ff0


	//   ....[39]....
        /*0a34*/ 	.word	0x00029000


	//   ....[40]....
        /*0a38*/ 	.word	0x00029c20


	//   ....[41]....
        /*0a3c*/ 	.word	0x00029c50


	//   ....[42]....
        /*0a40*/ 	.word	0x00029e90


	//   ....[43]....
        /*0a44*/ 	.word	0x00029eb0


	//   ....[44]....
        /*0a48*/ 	.word	0x0002a550


	//   ....[45]....
        /*0a4c*/ 	.word	0x0002a560


	//   ....[46]....
        /*0a50*/ 	.word	0x0002afb0


	//   ....[47]....
        /*0a54*/ 	.word	0x0002afd0


	//   ....[48]....
        /*0a58*/ 	.word	0x0002c4e0


	//   ....[49]....
        /*0a5c*/ 	.word	0x0002c520


	//   ....[50]....
        /*0a60*/ 	.word	0x0002c760


	//   ....[51]....
        /*0a64*/ 	.word	0x0002c780


	//   ....[52]....
        /*0a68*/ 	.word	0x0002ca40


	//   ....[53]....
        /*0a6c*/ 	.word	0x0002cc50


	//   ....[54]....
        /*0a70*/ 	.word	0x0002cc80


	//   ....[55]....
        /*0a74*/ 	.word	0x0002ccb0


	//   ....[56]....
        /*0a78*/ 	.word	0x0002cce0


	//   ....[57]....
        /*0a7c*/ 	.word	0x0002cd10


	//   ....[58]....
        /*0a80*/ 	.word	0x0002cd40


	//   ....[59]....
        /*0a84*/ 	.word	0x0002cee0


	//   ....[60]....
        /*0a88*/ 	.word	0x0002cf10


	//   ....[61]....
        /*0a8c*/ 	.word	0x0002cf40


	//   ....[62]....
        /*0a90*/ 	.word	0x0002cf70


	//   ....[63]....
        /*0a94*/ 	.word	0x0002cfa0


	//   ....[64]....
        /*0a98*/ 	.word	0x0002cfd0


	//   ....[65]....
        /*0a9c*/ 	.word	0x0002d070


	//   ....[66]....
        /*0aa0*/ 	.word	0x0002d0a0


	//   ....[67]....
        /*0aa4*/ 	.word	0x0002d0b0


	//   ....[68]....
        /*0aa8*/ 	.word	0x0002d0e0


	//   ....[69]....
        /*0aac*/ 	.word	0x0002ee70


	//   ....[70]....
        /*0ab0*/ 	.word	0x0002f920


	//   ....[71]....
        /*0ab4*/ 	.word	0x0002f930


	//   ....[72]....
        /*0ab8*/ 	.word	0x0002f960


	//   ....[73]....
        /*0abc*/ 	.word	0x0002fa40


	//   ....[74]....
        /*0ac0*/ 	.word	0x0002fa70


	//   ....[75]....
        /*0ac4*/ 	.word	0x0002fad0


	//   ....[76]....
        /*0ac8*/ 	.word	0x0002fae0


	//   ....[77]....
        /*0acc*/ 	.word	0x0002fb50


	//   ....[78]....
        /*0ad0*/ 	.word	0x00030490


	//   ....[79]....
        /*0ad4*/ 	.word	0x00030570


	//   ....[80]....
        /*0ad8*/ 	.word	0x000305a0


	//   ....[81]....
        /*0adc*/ 	.word	0x000306d0


	//   ....[82]....
        /*0ae0*/ 	.word	0x00030840


	//   ....[83]....
        /*0ae4*/ 	.word	0x00030850


	//   ....[84]....
        /*0ae8*/ 	.word	0x000309b0


	//   ....[85]....
        /*0aec*/ 	.word	0x000309c0


	//   ....[86]....
        /*0af0*/ 	.word	0x000345e0


	//   ....[87]....
        /*0af4*/ 	.word	0x000345f0


	//   ....[88]....
        /*0af8*/ 	.word	0x00034640


	//   ....[89]....
        /*0afc*/ 	.word	0x00034680


	//   ....[90]....
        /*0b00*/ 	.word	0x000346b0


	//   ....[91]....
        /*0b04*/ 	.word	0x000346e0


	//   ....[92]....
        /*0b08*/ 	.word	0x00034710


	//   ....[93]....
        /*0b0c*/ 	.word	0x00034740


	//   ....[94]....
        /*0b10*/ 	.word	0x00034900


	//   ....[95]....
        /*0b14*/ 	.word	0x00034930


	//   ....[96]....
        /*0b18*/ 	.word	0x00034960


	//   ....[97]....
        /*0b1c*/ 	.word	0x00034990


	//   ....[98]....
        /*0b20*/ 	.word	0x000349c0


	//   ....[99]....
        /*0b24*/ 	.word	0x000349f0


	//   ....[100]....
        /*0b28*/ 	.word	0x00034ac0


	//   ....[101]....
        /*0b2c*/ 	.word	0x00034ae0


	//   ....[102]....
        /*0b30*/ 	.word	0x00034af0


	//   ....[103]....
        /*0b34*/ 	.word	0x00034b70


	//   ....[104]....
        /*0b38*/ 	.word	0x000356b0


	//   ....[105]....
        /*0b3c*/ 	.word	0x00035c20


	//   ....[106]....
        /*0b40*/ 	.word	0x00035db0


	//   ....[107]....
        /*0b44*/ 	.word	0x00035e10


	//   ....[108]....
        /*0b48*/ 	.word	0x00035e70


	//   ....[109]....
        /*0b4c*/ 	.word	0x00035ec0


	//   ....[110]....
        /*0b50*/ 	.word	0x00036020


	//   ....[111]....
        /*0b54*/ 	.word	0x000360c0


	//   ....[112]....
        /*0b58*/ 	.word	0x00036170


	//   ....[113]....
        /*0b5c*/ 	.word	0x00036250


	//   ....[114]....
        /*0b60*/ 	.word	0x00036410


	//   ....[115]....
        /*0b64*/ 	.word	0x000364f0


	//   ....[116]....
        /*0b68*/ 	.word	0x00036780


	//   ....[117]....
        /*0b6c*/ 	.word	0x00036880


	//   ....[118]....
        /*0b70*/ 	.word	0x00036a60


	//   ....[119]....
        /*0b74*/ 	.word	0x00036b20


	//   ....[120]....
        /*0b78*/ 	.word	0x00036d30


	//   ....[121]....
        /*0b7c*/ 	.word	0x00036d80


	//   ....[122]....
        /*0b80*/ 	.word	0x000370b0


	//   ....[123]....
        /*0b84*/ 	.word	0x00037150


	//   ....[124]....
        /*0b88*/ 	.word	0x000372e0


	//   ....[125]....
        /*0b8c*/ 	.word	0x00037360


	//   ....[126]....
        /*0b90*/ 	.word	0x000373e0


	//   ....[127]....
        /*0b94*/ 	.word	0x00037460


	//   ....[128]....
        /*0b98*/ 	.word	0x000374e0


	//   ....[129]....
        /*0b9c*/ 	.word	0x00037570


	//   ....[130]....
        /*0ba0*/ 	.word	0x00037610


	//   ....[131]....
        /*0ba4*/ 	.word	0x000376c0


	//   ....[132]....
        /*0ba8*/ 	.word	0x00037740


	//   ....[133]....
        /*0bac*/ 	.word	0x000377c0


	//   ....[134]....
        /*0bb0*/ 	.word	0x00037840


	//   ....[135]....
        /*0bb4*/ 	.word	0x000378d0


	//   ....[136]....
        /*0bb8*/ 	.word	0x00037950


	//   ....[137]....
        /*0bbc*/ 	.word	0x00037a00


	//   ....[138]....
        /*0bc0*/ 	.word	0x00037a50


	//   ....[139]....
        /*0bc4*/ 	.word	0x00037b10


	//   ....[140]....
        /*0bc8*/ 	.word	0x00037c40


	//   ....[141]....
        /*0bcc*/ 	.word	0x00039c40


	//   ....[142]....
        /*0bd0*/ 	.word	0x0003b430


	//   ....[143]....
        /*0bd4*/ 	.word	0x0003be50


	//   ....[144]....
        /*0bd8*/ 	.word	0x0003c750


	//   ....[145]....
        /*0bdc*/ 	.word	0x0003c790


	//   ....[146]....
        /*0be0*/ 	.word	0x0003c800


	//   ....[147]....
        /*0be4*/ 	.word	0x0003c820


	//   ....[148]....
        /*0be8*/ 	.word	0x00049940


	//----- nvinfo : EIATTR_REG_RECONFIG
	.align		4
.L_889:
        /*0bec*/ 	.byte	0x01, 0x54
	.zero		2


	//----- nvinfo : EIATTR_SYSCALL_OFFSETS
	.align		4
        /*0bf0*/ 	.byte	0x04, 0x46
        /*0bf2*/ 	.short	(.L_891 - .L_890)


	//   ....[0]....
.L_890:
        /*0bf4*/ 	.word	0x0000b070


	//   ....[1]....
        /*0bf8*/ 	.word	0x0002eaa0


	//   ....[2]....
        /*0bfc*/ 	.word	0x0002ebf0


	//   ....[3]....
        /*0c00*/ 	.word	0x0002ece0


	//   ....[4]....
        /*0c04*/ 	.word	0x0002f520


	//   ....[5]....
        /*0c08*/ 	.word	0x0002fe60


	//----- nvinfo : EIATTR_MBARRIER_INSTR_OFFSETS
	.align		4
.L_891:
        /*0c0c*/ 	.byte	0x04, 0x39
        /*0c0e*/ 	.short	(.L_893 - .L_892)


	//   ....[0]....
.L_892:
        /*0c10*/ 	.word	0x000002a0
        /*0c14*/ 	.word	0x000000ff
        /*0c18*/ 	.word	0x00038800
        /*0c1c*/ 	.short	0x0100
        /*0c1e*/ 	.byte	0x08
	.zero		1


	//   ....[1]....
        /*0c20*/ 	.word	0x000002b0
        /*0c24*/ 	.word	0x000000ff
        /*0c28*/ 	.word	0x00038810
        /*0c2c*/ 	.short	0x0100
        /*0c2e*/ 	.byte	0x08
	.zero		1


	//   ....[2]....
        /*0c30*/ 	.word	0x000002c0
        /*0c34*/ 	.word	0x000000ff
        /*0c38*/ 	.word	0x00038820
        /*0c3c*/ 	.short	0x0100
        /*0c3e*/ 	.byte	0x08
	.zero		1


	//   ....[3]....
        /*0c40*/ 	.word	0x00000370
        /*0c44*/ 	.word	0x000000ff
        /*0c48*/ 	.word	0x00038830
        /*0c4c*/ 	.short	0x0100
        /*0c4e*/ 	.byte	0x06
	.zero		1


	//   ....[4]....
        /*0c50*/ 	.word	0x00000380
        /*0c54*/ 	.word	0x000000ff
        /*0c58*/ 	.word	0x00038840
        /*0c5c*/ 	.short	0x0100
        /*0c5e*/ 	.byte	0x06
	.zero		1


	//   ....[5]....
        /*0c60*/ 	.word	0x00000390
        /*0c64*/ 	.word	0x000000ff
        /*0c68*/ 	.word	0x00038838
        /*0c6c*/ 	.short	0x0100
        /*0c6e*/ 	.byte	0x06
	.zero		1


	//   ....[6]....
        /*0c70*/ 	.word	0x000003a0
        /*0c74*/ 	.word	0x000000ff
        /*0c78*/ 	.word	0x00038848
        /*0c7c*/ 	.short	0x0100
        /*0c7e*/ 	.byte	0x06
	.zero		1


	//   ....[7]....
        /*0c80*/ 	.word	0x000004d0
        /*0c84*/ 	.word	0x000000ff
        /*0c88*/ 	.word	0x00038850
        /*0c8c*/ 	.short	0x0100
        /*0c8e*/ 	.byte	0x08
	.zero		1


	//   ....[8]....
        /*0c90*/ 	.word	0x000004e0
        /*0c94*/ 	.word	0x000000ff
        /*0c98*/ 	.word	0x00038860
        /*0c9c*/ 	.short	0x0100
        /*0c9e*/ 	.byte	0x08
	.zero		1


	//   ....[9]....
        /*0ca0*/ 	.word	0x000004f0
        /*0ca4*/ 	.word	0x000000ff
        /*0ca8*/ 	.word	0x00038858
        /*0cac*/ 	.short	0x0100
        /*0cae*/ 	.byte	0x08
	.zero		1


	//   ....[10]....
        /*0cb0*/ 	.word	0x00000500
        /*0cb4*/ 	.word	0x000000ff
        /*0cb8*/ 	.word	0x00038868
        /*0cbc*/ 	.short	0x0100
        /*0cbe*/ 	.byte	0x08
	.zero		1


	//   ....[11]....
        /*0cc0*/ 	.word	0x000005f0
        /*0cc4*/ 	.word	0x000000ff
        /*0cc8*/ 	.word	0x00038870
        /*0ccc*/ 	.short	0x0100
        /*0cce*/ 	.byte	0x06
	.zero		1


	//   ....[12]....
        /*0cd0*/ 	.word	0x00000600
        /*0cd4*/ 	.word	0x000000ff
        /*0cd8*/ 	.word	0x00038880
        /*0cdc*/ 	.short	0x0100
        /*0cde*/ 	.byte	0x06
	.zero		1


	//   ....[13]....
        /*0ce0*/ 	.word	0x00000610
        /*0ce4*/ 	.word	0x000000ff
        /*0ce8*/ 	.word	0x00038878
        /*0cec*/ 	.short	0x0100
        /*0cee*/ 	.byte	0x06
	.zero		1


	//   ....[14]....
        /*0cf0*/ 	.word	0x00000620
        /*0cf4*/ 	.word	0x000000ff
        /*0cf8*/ 	.word	0x00038888
        /*0cfc*/ 	.short	0x0100
        /*0cfe*/ 	.byte	0x06
	.zero		1


	//   ....[15]....
        /*0d00*/ 	.word	0x00000750
        /*0d04*/ 	.word	0x000000ff
        /*0d08*/ 	.word	0x00038890
        /*0d0c*/ 	.short	0x0100
        /*0d0e*/ 	.byte	0x08
	.zero		1


	//   ....[16]....
        /*0d10*/ 	.word	0x00000760
        /*0d14*/ 	.word	0x000000ff
        /*0d18*/ 	.word	0x000388a0
        /*0d1c*/ 	.short	0x0100
        /*0d1e*/ 	.byte	0x08
	.zero		1


	//   ....[17]....
        /*0d20*/ 	.word	0x00000770
        /*0d24*/ 	.word	0x000000ff
        /*0d28*/ 	.word	0x00038898
        /*0d2c*/ 	.short	0x0100
        /*0d2e*/ 	.byte	0x08
	.zero		1


	//   ....[18]....
        /*0d30*/ 	.word	0x00000780
        /*0d34*/ 	.word	0x000000ff
        /*0d38*/ 	.word	0x000388a8
        /*0d3c*/ 	.short	0x0100
        /*0d3e*/ 	.byte	0x08
	.zero		1


	//   ....[19]....
        /*0d40*/ 	.word	0x000008c0
        /*0d44*/ 	.word	0x000000ff
        /*0d48*/ 	.word	0x000388b0
        /*0d4c*/ 	.short	0x0100
        /*0d4e*/ 	.byte	0x08
	.zero		1


	//   ....[20]....
        /*0d50*/ 	.word	0x000008d0
        /*0d54*/ 	.word	0x000000ff
        /*0d58*/ 	.word	0x000388c0
        /*0d5c*/ 	.short	0x0100
        /*0d5e*/ 	.byte	0x08
	.zero		1


	//   ....[21]....
        /*0d60*/ 	.word	0x000008e0
        /*0d64*/ 	.word	0x000000ff
        /*0d68*/ 	.word	0x000388b8
        /*0d6c*/ 	.short	0x0100
        /*0d6e*/ 	.byte	0x08
	.zero		1


	//   ....[22]....
        /*0d70*/ 	.word	0x000008f0
        /*0d74*/ 	.word	0x000000ff
        /*0d78*/ 	.word	0x000388c8
        /*0d7c*/ 	.short	0x0100
        /*0d7e*/ 	.byte	0x08
	.zero		1


	//   ....[23]....
        /*0d80*/ 	.word	0x00005070
        /*0d84*/ 	.word	0x00000000
        /*0d88*/ 	.word	0x00000000
        /*0d8c*/ 	.short	0x0101
        /*0d8e*/ 	.byte	0x3f
	.zero		1


	//   ....[24]....
        /*0d90*/ 	.word	0x00008e40
        /*0d94*/ 	.word	0x00000000
        /*0d98*/ 	.word	0x00000000
        /*0d9c*/ 	.short	0x0101
        /*0d9e*/ 	.byte	0x3f
	.zero		1


	//   ....[25]....
        /*0da0*/ 	.word	0x0000b5b0
        /*0da4*/ 	.word	0x000000ff
        /*0da8*/ 	.word	0x00038800
        /*0dac*/ 	.short	0x010a
        /*0dae*/ 	.byte	0x2f
	.zero		1


	//   ....[26]....
        /*0db0*/ 	.word	0x0000ba10
        /*0db4*/ 	.word	0x00000014
        /*0db8*/ 	.word	0x00000000
        /*0dbc*/ 	.short	0x010a
        /*0dbe*/ 	.byte	0x3f
	.zero		1


	//   ....[27]....
        /*0dc0*/ 	.word	0x0000ba70
        /*0dc4*/ 	.word	0x00000014
        /*0dc8*/ 	.word	0x00000000
        /*0dcc*/ 	.short	0x010a
        /*0dce*/ 	.byte	0x3f
	.zero		1


	//   ....[28]....
        /*0dd0*/ 	.word	0x0000be20
        /*0dd4*/ 	.word	0x000000ff
        /*0dd8*/ 	.word	0x00038810
        /*0ddc*/ 	.short	0x010a
        /*0dde*/ 	.byte	0x2f
	.zero		1


	//   ....[29]....
        /*0de0*/ 	.word	0x0000bf20
        /*0de4*/ 	.word	0x0000000c
        /*0de8*/ 	.word	0x00000000
        /*0dec*/ 	.short	0x010a
        /*0dee*/ 	.byte	0x3f
	.zero		1


	//   ....[30]....
        /*0df0*/ 	.word	0x0000bf80
        /*0df4*/ 	.word	0x0000000c
        /*0df8*/ 	.word	0x00000000
        /*0dfc*/ 	.short	0x010a
        /*0dfe*/ 	.byte	0x3f
	.zero		1


	//   ....[31]....
        /*0e00*/ 	.word	0x0000dac0
        /*0e04*/ 	.word	0x00000003
        /*0e08*/ 	.word	0x00000000
        /*0e0c*/ 	.short	0x0101
        /*0e0e*/ 	.byte	0x3f
	.zero		1


	//   ....[32]....
        /*0e10*/ 	.word	0x000122a0
        /*0e14*/ 	.word	0x00000000
        /*0e18*/ 	.word	0x00000000
        /*0e1c*/ 	.short	0x0101
        /*0e1e*/ 	.byte	0x3f
	.zero		1


	//   ....[33]....
        /*0e20*/ 	.word	0x00012a00
        /*0e24*/ 	.word	0x00000009
        /*0e28*/ 	.word	0x00000000
        /*0e2c*/ 	.short	0x010a
        /*0e2e*/ 	.byte	0x3f
	.zero		1


	//   ....[34]....
        /*0e30*/ 	.word	0x00012b00
        /*0e34*/ 	.word	0x00000005
        /*0e38*/ 	.word	0x00000000
        /*0e3c*/ 	.short	0x010a
        /*0e3e*/ 	.byte	0x3f
	.zero		1


	//   ....[35]....
        /*0e40*/ 	.word	0x00012f20
        /*0e44*/ 	.word	0x00000014
        /*0e48*/ 	.word	0x00000000
        /*0e4c*/ 	.short	0x010a
        /*0e4e*/ 	.byte	0x3f
	.zero		1


	//   ....[36]....
        /*0e50*/ 	.word	0x00013020
        /*0e54*/ 	.word	0x00000008
        /*0e58*/ 	.word	0x00000000
        /*0e5c*/ 	.short	0x010a
        /*0e5e*/ 	.byte	0x3f
	.zero		1


	//   ....[37]....
        /*0e60*/ 	.word	0x00014b30
        /*0e64*/ 	.word	0x0000003c
        /*0e68*/ 	.word	0x00000000
        /*0e6c*/ 	.short	0x0101
        /*0e6e*/ 	.byte	0x3f
	.zero		1


	//   ....[38]....
        /*0e70*/ 	.word	0x0001c020
        /*0e74*/ 	.word	0x00000006
        /*0e78*/ 	.word	0x00000000
        /*0e7c*/ 	.short	0x0101
        /*0e7e*/ 	.byte	0x3f
	.zero		1


	//   ....[39]....
        /*0e80*/ 	.word	0x0001c200
        /*0e84*/ 	.word	0x00000007
        /*0e88*/ 	.word	0x00000000
        /*0e8c*/ 	.short	0x010a
        /*0e8e*/ 	.byte	0x3f
	.zero		1


	//   ....[40]....
        /*0e90*/ 	.word	0x0001c300
        /*0e94*/ 	.word	0x00000006
        /*0e98*/ 	.word	0x00000000
        /*0e9c*/ 	.short	0x010a
        /*0e9e*/ 	.byte	0x3f
	.zero		1


	//   ....[41]....
        /*0ea0*/ 	.word	0x0001c720
        /*0ea4*/ 	.word	0x0000000e
        /*0ea8*/ 	.word	0x00000000
        /*0eac*/ 	.short	0x010a
        /*0eae*/ 	.byte	0x3f
	.zero		1


	//   ....[42]....
        /*0eb0*/ 	.word	0x0001c820
        /*0eb4*/ 	.word	0x00000005
        /*0eb8*/ 	.word	0x00000000
        /*0ebc*/ 	.short	0x010a
        /*0ebe*/ 	.byte	0x3f
	.zero		1


	//   ....[43]....
        /*0ec0*/ 	.word	0x0001e330
        /*0ec4*/ 	.word	0x0000003c
        /*0ec8*/ 	.word	0x00000000
        /*0ecc*/ 	.short	0x0101
        /*0ece*/ 	.byte	0x3f
	.zero		1


	//   ....[44]....
        /*0ed0*/ 	.word	0x000266b0
        /*0ed4*/ 	.word	0x00000003
        /*0ed8*/ 	.word	0x00000000
        /*0edc*/ 	.short	0x0101
        /*0ede*/ 	.byte	0x3f
	.zero		1


	//   ....[45]....
        /*0ee0*/ 	.word	0x00029c40
        /*0ee4*/ 	.word	0x000000ff
        /*0ee8*/ 	.word	0x00000000
        /*0eec*/ 	.short	0x0101
        /*0eee*/ 	.byte	0x04
	.zero		1


	//   ....[46]....
        /*0ef0*/ 	.word	0x0002a390
        /*0ef4*/ 	.word	0x000000ff
        /*0ef8*/ 	.word	0x00000000
        /*0efc*/ 	.short	0x0101
        /*0efe*/ 	.byte	0x04
	.zero		1


	//   ....[47]....
        /*0f00*/ 	.word	0x0002f0d0
        /*0f04*/ 	.word	0x00000000
        /*0f08*/ 	.word	0x00038840
        /*0f0c*/ 	.short	0x010a
        /*0f0e*/ 	.byte	0x3f
	.zero		1


	//   ....[48]....
        /*0f10*/ 	.word	0x0002fc10
        /*0f14*/ 	.word	0x00000012
        /*0f18*/ 	.word	0x00038800
        /*0f1c*/ 	.short	0x0107
        /*0f1e*/ 	.byte	0x3f
	.zero		1


	//   ....[49]....
        /*0f20*/ 	.word	0x0002fcb0
        /*0f24*/ 	.word	0x00000012
        /*0f28*/ 	.word	0x00038800
        /*0f2c*/ 	.short	0x0101
        /*0f2e*/ 	.byte	0x3f
	.zero		1


	//   ....[50]....
        /*0f30*/ 	.word	0x00030bd0
        /*0f34*/ 	.word	0x00000012
        /*0f38*/ 	.word	0x00038810
        /*0f3c*/ 	.short	0x0107
        /*0f3e*/ 	.byte	0x3f
	.zero		1


	//   ....[51]....
        /*0f40*/ 	.word	0x00030cd0
        /*0f44*/ 	.word	0x00000012
        /*0f48*/ 	.word	0x00038810
        /*0f4c*/ 	.short	0x0101
        /*0f4e*/ 	.byte	0x3f
	.zero		1


	//   ....[52]....
        /*0f50*/ 	.word	0x00030cf0
        /*0f54*/ 	.word	0x00000012
        /*0f58*/ 	.word	0x00038820
        /*0f5c*/ 	.short	0x010a
        /*0f5e*/ 	.byte	0x3f
	.zero		1


	//   ....[53]....
        /*0f60*/ 	.word	0x00030dd0
        /*0f64*/ 	.word	0x00000000
        /*0f68*/ 	.word	0x00038860
        /*0f6c*/ 	.short	0x010a
        /*0f6e*/ 	.byte	0x3f
	.zero		1


	//   ....[54]....
        /*0f70*/ 	.word	0x00031ae0
        /*0f74*/ 	.word	0x00000003
        /*0f78*/ 	.word	0x00038840
        /*0f7c*/ 	.short	0x010a
        /*0f7e*/ 	.byte	0x3f
	.zero		1


	//   ....[55]....
        /*0f80*/ 	.word	0x00031d20
        /*0f84*/ 	.word	0x00000003
        /*0f88*/ 	.word	0x00038860
        /*0f8c*/ 	.short	0x010a
        /*0f8e*/ 	.byte	0x3f
	.zero		1


	//   ....[56]....
        /*0f90*/ 	.word	0x000328f0
        /*0f94*/ 	.word	0x00000004
        /*0f98*/ 	.word	0x00038840
        /*0f9c*/ 	.short	0x010a
        /*0f9e*/ 	.byte	0x3f
	.zero		1


	//   ....[57]....
        /*0fa0*/ 	.word	0x00032b20
        /*0fa4*/ 	.word	0x00000004
        /*0fa8*/ 	.word	0x00038860
        /*0fac*/ 	.short	0x010a
        /*0fae*/ 	.byte	0x3f
	.zero		1


	//   ....[58]....
        /*0fb0*/ 	.word	0x00033680
        /*0fb4*/ 	.word	0x00000004
        /*0fb8*/ 	.word	0x00038840
        /*0fbc*/ 	.short	0x010a
        /*0fbe*/ 	.byte	0x3f
	.zero		1


	//   ....[59]....
        /*0fc0*/ 	.word	0x000338c0
        /*0fc4*/ 	.word	0x00000004
        /*0fc8*/ 	.word	0x00038860
        /*0fcc*/ 	.short	0x010a
        /*0fce*/ 	.byte	0x3f
	.zero		1


	//   ....[60]....
        /*0fd0*/ 	.word	0x00035630
        /*0fd4*/ 	.word	0x00000009
        /*0fd8*/ 	.word	0x00038820
        /*0fdc*/ 	.short	0x010a
        /*0fde*/ 	.byte	0x3f
	.zero		1


	//   ....[61]....
        /*0fe0*/ 	.word	0x000357a0
        /*0fe4*/ 	.word	0x00000005
        /*0fe8*/ 	.word	0x00000000
        /*0fec*/ 	.short	0x010a
        /*0fee*/ 	.byte	0x3f
	.zero		1


	//   ....[62]....
        /*0ff0*/ 	.word	0x00035820
        /*0ff4*/ 	.word	0x00000007
        /*0ff8*/ 	.word	0x00000000
        /*0ffc*/ 	.short	0x010a
        /*0ffe*/ 	.byte	0x3f
	.zero		1


	//   ....[63]....
        /*1000*/ 	.word	0x00035860
        /*1004*/ 	.word	0x00000005
        /*1008*/ 	.word	0x00000000
        /*100c*/ 	.short	0x010a
        /*100e*/ 	.byte	0x3f
	.zero		1


	//   ....[64]....
        /*1010*/ 	.word	0x00035890
        /*1014*/ 	.word	0x00000003
        /*1018*/ 	.word	0x00000000
        /*101c*/ 	.short	0x010a
        /*101e*/ 	.byte	0x3f
	.zero		1


	//   ....[65]....
        /*1020*/ 	.word	0x00035900
        /*1024*/ 	.word	0x00000003
        /*1028*/ 	.word	0x00038800
        /*102c*/ 	.short	0x010a
        /*102e*/ 	.byte	0x3f
	.zero		1


	//   ....[66]....
        /*1030*/ 	.word	0x00035950
        /*1034*/ 	.word	0x00000014
        /*1038*/ 	.word	0x00000000
        /*103c*/ 	.short	0x010a
        /*103e*/ 	.byte	0x3f
	.zero		1


	//   ....[67]....
        /*1040*/ 	.word	0x000359b0
        /*1044*/ 	.word	0x0000000c
        /*1048*/ 	.word	0x00038810
        /*104c*/ 	.short	0x010a
        /*104e*/ 	.byte	0x3f
	.zero		1


	//   ....[68]....
        /*1050*/ 	.word	0x00035a00
        /*1054*/ 	.word	0x0000000c
        /*1058*/ 	.word	0x00000000
        /*105c*/ 	.short	0x010a
        /*105e*/ 	.byte	0x3f
	.zero		1


	//   ....[69]....
        /*1060*/ 	.word	0x00035a50
        /*1064*/ 	.word	0x00000005
        /*1068*/ 	.word	0x00000000
        /*106c*/ 	.short	0x010a
        /*106e*/ 	.byte	0x3f
	.zero		1


	//   ....[70]....
        /*1070*/ 	.word	0x00035aa0
        /*1074*/ 	.word	0x00000008
        /*1078*/ 	.word	0x00000000
        /*107c*/ 	.short	0x010a
        /*107e*/ 	.byte	0x3f
	.zero		1


	//   ....[71]....
        /*1080*/ 	.word	0x00035af0
        /*1084*/ 	.word	0x00000006
        /*1088*/ 	.word	0x00000000
        /*108c*/ 	.short	0x010a
        /*108e*/ 	.byte	0x3f
	.zero		1


	//   ....[72]....
        /*1090*/ 	.word	0x00035b40
        /*1094*/ 	.word	0x00000005
        /*1098*/ 	.word	0x00000000
        /*109c*/ 	.short	0x010a
        /*109e*/ 	.byte	0x3f
	.zero		1


	//   ....[73]....
        /*10a0*/ 	.word	0x00035ce0
        /*10a4*/ 	.word	0x00000000
        /*10a8*/ 	.word	0x00038840
        /*10ac*/ 	.short	0x010a
        /*10ae*/ 	.byte	0x3f
	.zero		1


	//   ....[74]....
        /*10b0*/ 	.word	0x00036dc0
        /*10b4*/ 	.word	0x00000012
        /*10b8*/ 	.word	0x00038820
        /*10bc*/ 	.short	0x010a
        /*10be*/ 	.byte	0x3f
	.zero		1


	//   ....[75]....
        /*10c0*/ 	.word	0x00036e10
        /*10c4*/ 	.word	0x00000000
        /*10c8*/ 	.word	0x00038860
        /*10cc*/ 	.short	0x010a
        /*10ce*/ 	.byte	0x3f
	.zero		1


	//   ....[76]....
        /*10d0*/ 	.word	0x00036e60
        /*10d4*/ 	.word	0x00000003
        /*10d8*/ 	.word	0x00038840
        /*10dc*/ 	.short	0x010a
        /*10de*/ 	.byte	0x3f
	.zero		1


	//   ....[77]....
        /*10e0*/ 	.word	0x00036eb0
        /*10e4*/ 	.word	0x00000003
        /*10e8*/ 	.word	0x00038860
        /*10ec*/ 	.short	0x010a
        /*10ee*/ 	.byte	0x3f
	.zero		1


	//   ....[78]....
        /*10f0*/ 	.word	0x00036f00
        /*10f4*/ 	.word	0x00000004
        /*10f8*/ 	.word	0x00038840
        /*10fc*/ 	.short	0x010a
        /*10fe*/ 	.byte	0x3f
	.zero		1


	//   ....[79]....
        /*1100*/ 	.word	0x00036f50
        /*1104*/ 	.word	0x00000004
        /*1108*/ 	.word	0x00038860
        /*110c*/ 	.short	0x010a
        /*110e*/ 	.byte	0x3f
	.zero		1


	//   ....[80]....
        /*1110*/ 	.word	0x00036fa0
        /*1114*/ 	.word	0x00000004
        /*1118*/ 	.word	0x00038840
        /*111c*/ 	.short	0x010a
        /*111e*/ 	.byte	0x3f
	.zero		1


	//   ....[81]....
        /*1120*/ 	.word	0x00036ff0
        /*1124*/ 	.word	0x00000004
        /*1128*/ 	.word	0x00038860
        /*112c*/ 	.short	0x010a
        /*112e*/ 	.byte	0x3f
	.zero		1


	//   ....[82]....
        /*1130*/ 	.word	0x00037b60
        /*1134*/ 	.word	0x00000009
        /*1138*/ 	.word	0x00038820
        /*113c*/ 	.short	0x010a
        /*113e*/ 	.byte	0x3f
	.zero		1


	//   ....[83]....
        /*1140*/ 	.word	0x00037d00
        /*1144*/ 	.word	0x00000005
        /*1148*/ 	.word	0x00000000
        /*114c*/ 	.short	0x010a
        /*114e*/ 	.byte	0x3f
	.zero		1


	//   ....[84]....
        /*1150*/ 	.word	0x00037d50
        /*1154*/ 	.word	0x00000007
        /*1158*/ 	.word	0x00000000
        /*115c*/ 	.short	0x010a
        /*115e*/ 	.byte	0x3f
	.zero		1


	//   ....[85]....
        /*1160*/ 	.word	0x00037da0
        /*1164*/ 	.word	0x00000005
        /*1168*/ 	.word	0x00000000
        /*116c*/ 	.short	0x010a
        /*116e*/ 	.byte	0x3f
	.zero		1


	//   ....[86]....
        /*1170*/ 	.word	0x00038160
        /*1174*/ 	.word	0x0000001a
        /*1178*/ 	.word	0x00000000
        /*117c*/ 	.short	0x010a
        /*117e*/ 	.byte	0x3f
	.zero		1


	//   ....[87]....
        /*1180*/ 	.word	0x000382a0
        /*1184*/ 	.word	0x00000009
        /*1188*/ 	.word	0x00000000
        /*118c*/ 	.short	0x010a
        /*118e*/ 	.byte	0x3f
	.zero		1


	//   ....[88]....
        /*1190*/ 	.word	0x00038900
        /*1194*/ 	.word	0x0000003a
        /*1198*/ 	.word	0x00000000
        /*119c*/ 	.short	0x010a
        /*119e*/ 	.byte	0x3f
	.zero		1


	//   ....[89]....
        /*11a0*/ 	.word	0x00038a40
        /*11a4*/ 	.word	0x00000038
        /*11a8*/ 	.word	0x00000000
        /*11ac*/ 	.short	0x010a
        /*11ae*/ 	.byte	0x3f
	.zero		1


	//   ....[90]....
        /*11b0*/ 	.word	0x0003ae60
        /*11b4*/ 	.word	0x00000038
        /*11b8*/ 	.word	0x00000000
        /*11bc*/ 	.short	0x0101
        /*11be*/ 	.byte	0x3f
	.zero		1


	//   ....[91]....
        /*11c0*/ 	.word	0x00049a20
        /*11c4*/ 	.word	0x00000004
        /*11c8*/ 	.word	0x00000000
        /*11cc*/ 	.short	0x0101
        /*11ce*/ 	.byte	0x3f
	.zero		1


	//   ....[92]....
        /*11d0*/ 	.word	0x00049a60
        /*11d4*/ 	.word	0x00000009
        /*11d8*/ 	.word	0x00000000
        /*11dc*/ 	.short	0x010a
        /*11de*/ 	.byte	0x3f
	.zero		1


	//   ....[93]....
        /*11e0*/ 	.word	0x00049ab0
        /*11e4*/ 	.word	0x00000038
        /*11e8*/ 	.word	0x00000000
        /*11ec*/ 	.short	0x010a
        /*11ee*/ 	.byte	0x3f
	.zero		1


	//----- nvinfo : EIATTR_NUM_MBARRIERS
	.align		4
.L_893:
        /*11f0*/ 	.byte	0x03, 0x38
        /*11f2*/ 	.short	0x0017


	//----- nvinfo : EIATTR_EXIT_INSTR_OFFSETS
	.align		4
        /*11f4*/ 	.byte	0x04, 0x1c
        /*11f6*/ 	.short	(.L_895 - .L_894)


	//   ....[0]....
.L_894:
        /*11f8*/ 	.word	0x00000b60


	//   ....[1]....
        /*11fc*/ 	.word	0x0002c9e0


	//   ....[2]....
        /*1200*/ 	.word	0x000358e0


	//----- nvinfo : EIATTR_MAX_THREADS
	.align		4
.L_895:
        /*1204*/ 	.byte	0x04, 0x05
        /*1206*/ 	.short	(.L_897 - .L_896)
.L_896:
        /*1208*/ 	.word	0x00000180
        /*120c*/ 	.word	0x00000001
        /*1210*/ 	.word	0x00000001


	//----- nvinfo : EIATTR_CRS_STACK_SIZE
	.align		4
.L_897:
        /*1214*/ 	.byte	0x04, 0x1e
        /*1216*/ 	.short	(.L_899 - .L_898)
.L_898:
        /*1218*/ 	.word	0x00000000


	//----- nvinfo : EIATTR_CBANK_PARAM_SIZE
	.align		4
.L_899:
        /*121c*/ 	.byte	0x03, 0x19
        /*121e*/ 	.short	0x0bf0


	//----- nvinfo : EIATTR_PARAM_CBANK
	.align		4
        /*1220*/ 	.byte	0x04, 0x0a
        /*1222*/ 	.short	(.L_901 - .L_900)
	.align		4
.L_900:
        /*1224*/ 	.word	index@(.nv.constant0._ZN7cutlass13device_kernelIN5flash11enable_sm90INS1_16FlashAttnFwdSm90INS1_25CollectiveMainloopFwdSm90ILi2EN4cute5tupleIJNS5_1CILi1EEES8_S8_EEENS6_IJNS7_ILi64EEESA_SA_EEELi512ENS_10bfloat16_tEfNS_4arch4Sm90ELb0ELb1ELb1ELb1ELb0ELb0ELb1ELb0ELb0ELb1ELb1ELb0EEENS1_21CollectiveEpilogueFwdINS6_IJSA_NS7_ILi512EEESA_EEES9_SC_SE_Li256ELb1ELb1ELb1ELb0EEENS1_36VarlenDynamicPersistentTileSchedulerILi64ELi64ELi256ELi128ELb1ELb1ELb1ELb1ELb0ELb1EEEEEEEEEvNT_6ParamsE)
        /*1228*/ 	.short	0x0210
        /*122a*/ 	.short	0x0bf0


	//----- nvinfo : EIATTR_SW_WAR
	.align		4
.L_901:
        /*122c*/ 	.byte	0x04, 0x36
        /*122e*/ 	.short	(.L_903 - .L_902)
.L_902:
        /*1230*/ 	.word	0x00000008
.L_903:


//--------------------- .nv.info._ZN7cutlass13device_kernelIN5flash11enable_sm90INS1_16FlashAttnFwdSm90INS1_25CollectiveMainloopFwdSm90ILi2EN4cute5tupleIJNS5_1CILi1EEES8_S8_EEENS6_IJNS7_ILi64EEESA_SA_EEELi512ENS_10bfloat16_tEfNS_4arch4Sm90ELb0ELb1ELb1ELb1ELb0ELb1ELb1ELb0ELb0ELb1ELb1ELb0EEENS1_21CollectiveEpilogueFwdINS6_IJSA_NS7_ILi512EEESA_EEES9_SC_SE_Li256ELb1ELb1ELb1ELb0EEENS1_36VarlenDynamicPersistentTileSchedulerILi64ELi64ELi256ELi128ELb1ELb1ELb1ELb1ELb0ELb1EEEEEEEEEvNT_6ParamsE --------------------------
	.section	.nv.info._ZN7cutlass13device_kernelIN5flash11enable_sm90INS1_16FlashAttnFwdSm90INS1_25CollectiveMainloopFwdSm90ILi2EN4cute5tupleIJNS5_1CILi1EEES8_S8_EEENS6_IJNS7_ILi64EEESA_SA_EEELi512ENS_10bfloat16_tEfNS_4arch4Sm90ELb0ELb1ELb1ELb1ELb0ELb1ELb1ELb0ELb0ELb1ELb1ELb0EEENS1_21CollectiveEpilogueFwdINS6_IJSA_NS7_ILi512EEESA_EEES9_SC_SE_Li256ELb1ELb1ELb1ELb0EEENS1_36VarlenDynamicPersistentTileSchedulerILi64ELi64ELi256ELi128ELb1ELb1ELb1ELb1ELb0ELb1EEEEEEEEEvNT_6ParamsE,"",@"SHT_CUDA_INFO"
	.sectionflags	@""
	.align	4


	//----- nvinfo : EIATTR_CUDA_API_VERSION
	.align		4
        /*0000*/ 	.byte	0x04, 0x37
        /*0002*/ 	.short	(.L_905 - .L_904)
.L_904:
        /*0004*/ 	.word	0x00000082


	//----- nvinfo : EIATTR_KPARAM_INFO
	.align		4
.L_905:
        /*0008*/ 	.byte	0x04, 0x17
        /*000a*/ 	.short	(.L_907 - .L_906)
.L_906:
        /*000c*/ 	.word	0x00000000
        /*0010*/ 	.short	0x0000
        /*0012*/ 	.short	0x0070
        /*0014*/ 	.byte	0x00, 0xf0, 0x01, 0x2e


	//----- nvinfo : EIATTR_SPARSE_MMA_MASK
	.align		4
.L_907:
        /*0018*/ 	.byte	0x03, 0x50
        /*001a*/ 	.short	0x0000


	//----- nvinfo : EIATTR_MAXREG_COUNT
	.align		4
        /*001c*/ 	.byte	0x03, 0x1b
        /*001e*/ 	.short	0x00a8


	//----- nvinfo : EIATTR_NUM_BARRIERS
	.align		4
        /*0020*/ 	.byte	0x02, 0x4c
        /*0022*/ 	.byte	0x10
	.zero		1


	//----- nvinfo : EIATTR_EXTERNS
	.align		4
        /*0024*/ 	.byte	0x04, 0x0f
        /*0026*/ 	.short	(.L_909 - .L_908)


	//   ....[0]....
	.align		4
.L_908:
        /*0028*/ 	.word	index@(__assertfail)


	//----- nvinfo : EIATTR_ANNOTATIONS
	.align		4
.L_909:
        /*002c*/ 	.byte	0x04, 0x55
        /*002e*/ 	.short	(.L_911 - .L_910)


	//   ....[0]....
.L_910:
        /* <DEDUP_REMOVED lines=145> */


	//----- nvinfo : EIATTR_MERCURY_ISA_VERSION
	.align		4
.L_911:
        /*0928*/ 	.byte	0x03, 0x5f
        /*092a*/ 	.short	0x0101


	//----- nvinfo : EIATTR_UNUSED_LOAD_BYTE_OFFSET
	.align		4
        /*092c*/ 	.byte	0x04, 0x44
        /*092e*/ 	.short	(.L_913 - .L_912)


	//   ....[0]....
.L_912:
        /*0930*/ 	.word	0x00000b60
        /*0934*/ 	.word	0x0000fff0


	//   ....[1]....
        /*0938*/ 	.word	0x000321e0
        /*093c*/ 	.word	0x0000fff0


	//----- nvinfo : EIATTR_INT_WARP_WIDE_INSTR_OFFSETS
	.align		4
.L_913:
        /*0940*/ 	.byte	0x04, 0x31
        /*0942*/ 	.short	(.L_915 - .L_914)


	//   ....[0]....
.L_914:
        /*0944*/ 	.word	0x000001d0


	//   ....[1]....
        /*0948*/ 	.word	0x00000270


	//   ....[2]....
        /*094c*/ 	.word	0x00000280


	//   ....[3]....
        /*0950*/ 	.word	0x000002f0


	//   ....[4]....
        /*0954*/ 	.word	0x0003af80


	//   ....[5]....
        /*0958*/ 	.word	0x0003afe0


	//   ....[6]....
        /*095c*/ 	.word	0x000409a0


	//   ....[7]....
        /*0960*/ 	.word	0x00040a00


	//----- nvinfo : EIATTR_COOP_GROUP_MASK_REGIDS
	.align		4
.L_915:
        /*0964*/ 	.byte	0x04, 0x29
        /*0966*/ 	.short	(.L_917 - .L_916)


	//   ....[0]....
.L_916:
        /*0968*/ 	.word	0xffffffff


	//   ....[1]....
        /*096c*/ 	.word	0xffffffff


	//   ....[2]....
        /*0970*/ 	.word	0xffffffff


	//   ....[3]....
        /*0974*/ 	.word	0xffffffff


	//   ....[4]....
        /*0978*/ 	.word	0xffffffff


	//   ....[5]....
        /*097c*/ 	.word	0xffffffff


	//   ....[6]....
        /*0980*/ 	.word	0xffffffff


	//   ....[7]....
        /*0984*/ 	.word	0xffffffff


	//   ....[8]....
        /*0988*/ 	.word	0xffffffff


	//   ....[9]....
        /*098c*/ 	.word	0xffffffff


	//   ....[10]....
        /*0990*/ 	.word	0xffffffff


	//   ....[11]....
        /*0994*/ 	.word	0xffffffff


	//   ....[12]....
        /*0998*/ 	.word	0xffffffff


	//   ....[13]....
        /*099c*/ 	.word	0xffffffff


	//   ....[14]....
        /*09a0*/ 	.word	0xffffffff


	//   ....[15]....
        /*09a4*/ 	.word	0xffffffff


	//   ....[16]....
        /*09a8*/ 	.word	0xffffffff


	//   ....[17]....
        /*09ac*/ 	.word	0xffffffff


	//   ....[18]....
        /*09b0*/ 	.word	0xffffffff


	//   ....[19]....
        /*09b4*/ 	.word	0xffffffff


	//   ....[20]....
        /*09b8*/ 	.word	0xffffffff


	//   ....[21]....
        /*09bc*/ 	.word	0xffffffff


	//   ....[22]....
        /*09c0*/ 	.word	0xffffffff


	//   ....[23]....
        /*09c4*/ 	.word	0xffffffff


	//   ....[24]....
        /*09c8*/ 	.word	0xffffffff


	//   ....[25]....
        /*09cc*/ 	.word	0xffffffff


	//   ....[26]....
        /*09d0*/ 	.word	0xffffffff


	//   ....[27]....
        /*09d4*/ 	.word	0xffffffff


	//   ....[28]....
        /*09d8*/ 	.word	0xffffffff


	//   ....[29]....
        /*09dc*/ 	.word	0xffffffff


	//   ....[30]....
        /*09e0*/ 	.word	0xffffffff


	//   ....[31]....
        /*09e4*/ 	.word	0xffffffff


	//   ....[32]....
        /*09e8*/ 	.word	0xffffffff


	//   ....[33]....
        /*09ec*/ 	.word	0xffffffff


	//   ....[34]....
        /*09f0*/ 	.word	0xffffffff


	//   ....[35]....
        /*09f4*/ 	.word	0xffffffff


	//   ....[36]....
        /*09f8*/ 	.word	0xffffffff


	//   ....[37]....
        /*09fc*/ 	.word	0xffffffff


	//   ....[38]....
        /*0a00*/ 	.word	0xffffffff


	//   ....[39]....
        /*0a04*/ 	.word	0xffffffff


	//   ....[40]....
        /*0a08*/ 	.word	0xffffffff


	//   ....[41]....
        /*0a0c*/ 	.word	0xffffffff


	//   ....[42]....
        /*0a10*/ 	.word	0xffffffff


	//   ....[43]....
        /*0a14*/ 	.word	0xffffffff


	//   ....[44]....
        /*0a18*/ 	.word	0xffffffff


	//   ....[45]....
        /*0a1c*/ 	.word	0xffffffff


	//   ....[46]....
        /*0a20*/ 	.word	0xffffffff


	//   ....[47]....
        /*0a24*/ 	.word	0xffffffff


	//   ....[48]....
        /*0a28*/ 	.word	0xffffffff


	//   ....[49]....
        /*0a2c*/ 	.word	0xffffffff


	//   ....[50]....
        /*0a30*/ 	.word	0xffffffff


	//   ....[51]....
        /*0a34*/ 	.word	0xffffffff


	//   ....[52]....
        /*0a38*/ 	.word	0xffffffff


	//   ....[53]....
        /*0a3c*/ 	.word	0xffffffff


	//   ....[54]....
        /*0a40*/ 	.word	0xffffffff


	//   ....[55]....
        /*0a44*/ 	.word	0xffffffff


	//   ....[56]....
        /*0a48*/ 	.word	0xffffffff


	//   ....[57]....
        /*0a4c*/ 	.word	0xffffffff


	//   ....[58]....
        /*0a50*/ 	.word	0xffffffff


	//   ....[59]....
        /*0a54*/ 	.word	0xffffffff


	//   ....[60]....
        /*0a58*/ 	.word	0xffffffff


	//   ....[61]....
        /*0a5c*/ 	.word	0xffffffff


	//   ....[62]....
        /*0a60*/ 	.word	0xffffffff


	//   ....[63]....
        /*0a64*/ 	.word	0xffffffff


	//   ....[64]....
        /*0a68*/ 	.word	0xffffffff


	//   ....[65]....
        /*0a6c*/ 	.word	0xffffffff


	//   ....[66]....
        /*0a70*/ 	.word	0xffffffff


	//   ....[67]....
        /*0a74*/ 	.word	0xffffffff


	//   ....[68]....
        /*0a78*/ 	.word	0xffffffff


	//   ....[69]....
        /*0a7c*/ 	.word	0xffffffff


	//   ....[70]....
        /*0a80*/ 	.word	0xffffffff


	//   ....[71]....
        /*0a84*/ 	.word	0xffffffff


	//   ....[72]....
        /*0a88*/ 	.word	0xffffffff


	//   ....[73]....
        /*0a8c*/ 	.word	0xffffffff


	//   ....[74]....
        /*0a90*/ 	.word	0xffffffff


	//   ....[75]....
        /*0a94*/ 	.word	0xffffffff


	//   ....[76]....
        /*0a98*/ 	.word	0xffffffff


	//   ....[77]....
        /*0a9c*/ 	.word	0xffffffff


	//   ....[78]....
        /*0aa0*/ 	.word	0xffffffff


	//   ....[79]....
        /*0aa4*/ 	.word	0xffffffff


	//   ....[80]....
        /*0aa8*/ 	.word	0xffffffff


	//   ....[81]....
        /*0aac*/ 	.word	0xffffffff


	//   ....[82]....
        /*0ab0*/ 	.word	0xffffffff


	//   ....[83]....
        /*0ab4*/ 	.word	0xffffffff


	//   ....[84]....
        /*0ab8*/ 	.word	0xffffffff


	//   ....[85]....
        /*0abc*/ 	.word	0xffffffff


	//   ....[86]....
        /*0ac0*/ 	.word	0xffffffff


	//   ....[87]....
        /*0ac4*/ 	.word	0xffffffff


	//   ....[88]....
        /*0ac8*/ 	.word	0xffffffff


	//   ....[89]....
        /*0acc*/ 	.word	0xffffffff


	//   ....[90]....
        /*0ad0*/ 	.word	0xffffffff


	//   ....[91]....
        /*0ad4*/ 	.word	0xffffffff


	//   ....[92]....
        /*0ad8*/ 	.word	0xffffffff


	//   ....[93]....
        /*0adc*/ 	.word	0xffffffff


	//   ....[94]....
        /*0ae0*/ 	.word	0xffffffff


	//   ....[95]....
        /*0ae4*/ 	.word	0xffffffff


	//   ....[96]....
        /*0ae8*/ 	.word	0xffffffff


	//   ....[97]....
        /*0aec*/ 	.word	0xffffffff


	//   ....[98]....
        /*0af0*/ 	.word	0xffffffff


	//   ....[99]....
        /*0af4*/ 	.word	0xffffffff


	//   ....[100]....
        /*0af8*/ 	.word	0xffffffff


	//   ....[101]....
        /*0afc*/ 	.word	0xffffffff


	//   ....[102]....
        /*0b00*/ 	.word	0xffffffff


	//   ....[103]....
        /*0b04*/ 	.word	0xffffffff


	//   ....[104]....
        /*0b08*/ 	.word	0xffffffff


	//   ....[105]....
        /*0b0c*/ 	.word	0xffffffff


	//   ....[106]....
        /*0b10*/ 	.word	0xffffffff


	//   ....[107]....
        /*0b14*/ 	.word	0xffffffff


	//   ....[108]....
        /*0b18*/ 	.word	0xffffffff


	//   ....[109]....
        /*0b1c*/ 	.word	0xffffffff


	//   ....[110]....
        /*0b20*/ 	.word	0xffffffff


	//   ....[111]....
        /*0b24*/ 	.word	0xffffffff


	//   ....[112]....
        /*0b28*/ 	.word	0xffffffff


	//   ....[113]....
        /*0b2c*/ 	.word	0xffffffff


	//   ....[114]....
        /*0b30*/ 	.word	0xffffffff


	//   ....[115]....
        /*0b34*/ 	.word	0xffffffff


	//   ....[116]....
        /*0b38*/ 	.word	0xffffffff


	//   ....[117]....
        /*0b3c*/ 	.word	0xffffffff


	//   ....[118]....
        /*0b40*/ 	.word	0xffffffff


	//   ....[119]....
        /*0b44*/ 	.word	0xffffffff


	//   ....[120]....
        /*0b48*/ 	.word	0xffffffff


	//   ....[121]....
        /*0b4c*/ 	.word	0xffffffff


	//   ....[122]....
        /*0b50*/ 	.word	0x0500000f


	//   ....[123]....
        /*0b54*/ 	.word	0x0500000f


	//   ....[124]....
        /*0b58*/ 	.word	0x0500000f


	//   ....[125]....
        /*0b5c*/ 	.word	0x0500000f


	//   ....[126]....
        /*0b60*/ 	.word	0x0500000f


	//   ....[127]....
        /*0b64*/ 	.word	0x0500000f


	//   ....[128]....
        /*0b68*/ 	.word	0x0500000f


	//   ....[129]....
        /*0b6c*/ 	.word	0x0500000f


	//   ....[130]....
        /*0b70*/ 	.word	0x0500000f


	//   ....[131]....
        /*0b74*/ 	.word	0x0500000f


	//   ....[132]....
        /*0b78*/ 	.word	0x0500000f


	//   ....[133]....
        /*0b7c*/ 	.word	0x0500000f


	//   ....[134]....
        /*0b80*/ 	.word	0x0500000f


	//   ....[135]....
        /*0b84*/ 	.word	0x0500000f


	//   ....[136]....
        /*0b88*/ 	.word	0x0500000f


	//   ....[137]....
        /*0b8c*/ 	.word	0x0500000f


	//   ....[138]....
        /*0b90*/ 	.word	0x0500000f


	//   ....[139]....
        /*0b94*/ 	.word	0x0500000f


	//   ....[140]....
        /*0b98*/ 	.word	0x0500000f


	//   ....[141]....
        /*0b9c*/ 	.word	0x0500000f


	//   ....[142]....
        /*0ba0*/ 	.word	0x0500000f


	//   ....[143]....
        /*0ba4*/ 	.word	0x0500000f


	//   ....[144]....
        /*0ba8*/ 	.word	0x0500000f


	//   ....[145]....
        /*0bac*/ 	.word	0x0500000f


	//   ....[146]....
        /*0bb0*/ 	.word	0x0500000f


	//   ....[147]....
        /*0bb4*/ 	.word	0x0500000f


	//   ....[148]....
        /*0bb8*/ 	.word	0x0500000f


	//   ....[149]....
        /*0bbc*/ 	.word	0x0500000f


	//   ....[150]....
        /*0bc0*/ 	.word	0x0500000f


	//   ....[151]....
        /*0bc4*/ 	.word	0x0500000f


	//   ....[152]....
        /*0bc8*/ 	.word	0x0500000f


	//   ....[153]....
        /*0bcc*/ 	.word	0x0500000f


	//   ....[154]....
        /*0bd0*/ 	.word	0x0500000f


	//   ....[155]....
        /*0bd4*/ 	.word	0x0500000f


	//   ....[156]....
        /*0bd8*/ 	.word	0x0500000f


	//   ....[157]....
        /*0bdc*/ 	.word	0x0500000f


	//   ....[158]....
        /*0be0*/ 	.word	0x0500000f


	//   ....[159]....
        /*0be4*/ 	.word	0x0500000f


	//   ....[160]....
        /*0be8*/ 	.word	0x0500000f


	//   ....[161]....
        /*0bec*/ 	.word	0x0500000f


	//   ....[162]....
        /*0bf0*/ 	.word	0x0500000f


	//   ....[163]....
        /*0bf4*/ 	.word	0x0500000f


	//   ....[164]....
        /*0bf8*/ 	.word	0x0500000f


	//   ....[165]....
        /*0bfc*/ 	.word	0x0500000f


	//   ....[166]....
        /*0c00*/ 	.word	0x0500000f


	//   ....[167]....
        /*0c04*/ 	.word	0x0500000f


	//   ....[168]....
        /*0c08*/ 	.word	0x0500000f


	//   ....[169]....
        /*0c0c*/ 	.word	0x0500000f


	//   ....[170]....
        /*0c10*/ 	.word	0x0500000f


	//   ....[171]....
        /*0c14*/ 	.word	0x0500000f


	//   ....[172]....
        /*0c18*/ 	.word	0x0500000f


	//   ....[173]....
        /*0c1c*/ 	.word	0x0500000f


	//   ....[174]....
        /*0c20*/ 	.word	0x0500000f


	//   ....[175]....
        /*0c24*/ 	.word	0xffffffff


	//   ....[176]....
        /*0c28*/ 	.word	0xffffffff


	//   ....[177]....
        /*0c2c*/ 	.word	0xffffffff


	//   ....[178]....
        /*0c30*/ 	.word	0xffffffff


	//   ....[179]....
        /*0c34*/ 	.word	0xffffffff


	//   ....[180]....
        /*0c38*/ 	.word	0xffffffff


	//   ....[181]....
        /*0c3c*/ 	.word	0xffffffff


	//   ....[182]....
        /*0c40*/ 	.word	0xffffffff


	//----- nvinfo : EIATTR_COOP_GROUP_INSTR_OFFSETS
	.align		4
.L_917:
        /*0c44*/ 	.byte	0x04, 0x28
        /*0c46*/ 	.short	(.L_919 - .L_918)


	//   ....[0]....
.L_918:
        /*0c48*/ 	.word	0x000000b0


	//   ....[1]....
        /*0c4c*/ 	.word	0x000001e0


	//   ....[2]....
        /*0c50*/ 	.word	0x00000290


	//   ....[3]....
        /*0c54*/ 	.word	0x00000430


	//   ....[4]....
        /*0c58*/ 	.word	0x00000590


	//   ....[5]....
        /*0c5c*/ 	.word	0x000006b0


	//   ....[6]....
        /*0c60*/ 	.word	0x00000810


	//   ....[7]....
        /*0c64*/ 	.word	0x000061b0


	//   ....[8]....
        /*0c68*/ 	.word	0x0000e090


	//   ....[9]....
        /*0c6c*/ 	.word	0x0000f1d0


	//   ....[10]....
        /*0c70*/ 	.word	0x0000f1e0


	//   ....[11]....
        /*0c74*/ 	.word	0x0000f1f0


	//   ....[12]....
        /*0c78*/ 	.word	0x0000f200


	//   ....[13]....
        /*0c7c*/ 	.word	0x0000f530


	//   ....[14]....
        /*0c80*/ 	.word	0x0000f540


	//   ....[15]....
        /*0c84*/ 	.word	0x0000f550


	//   ....[16]....
        /*0c88*/ 	.word	0x0000f560


	//   ....[17]....
        /*0c8c*/ 	.word	0x00010880


	//   ....[18]....
        /*0c90*/ 	.word	0x00010890


	//   ....[19]....
        /*0c94*/ 	.word	0x000108a0


	//   ....[20]....
        /*0c98*/ 	.word	0x000108b0


	//   ....[21]....
        /*0c9c*/ 	.word	0x00010af0


	//   ....[22]....
        /*0ca0*/ 	.word	0x00010b00


	//   ....[23]....
        /*0ca4*/ 	.word	0x00010b10


	//   ....[24]....
        /*0ca8*/ 	.word	0x00010b20


	//   ....[25]....
        /*0cac*/ 	.word	0x000136a0


	//   ....[26]....
        /*0cb0*/ 	.word	0x00014910


	//   ....[27]....
        /*0cb4*/ 	.word	0x00015180


	//   ....[28]....
        /*0cb8*/ 	.word	0x000158e0


	//   ....[29]....
        /*0cbc*/ 	.word	0x00015970


	//   ....[30]....
        /*0cc0*/ 	.word	0x00015a50


	//   ....[31]....
        /*0cc4*/ 	.word	0x00015a70


	//   ....[32]....
        /*0cc8*/ 	.word	0x0001c890


	//   ....[33]....
        /*0ccc*/ 	.word	0x0001e090


	//   ....[34]....
        /*0cd0*/ 	.word	0x0001f3a0


	//   ....[35]....
        /*0cd4*/ 	.word	0x0001f450


	//   ....[36]....
        /*0cd8*/ 	.word	0x0001f600


	//   ....[37]....
        /*0cdc*/ 	.word	0x0001f620


	//   ....[38]....
        /*0ce0*/ 	.word	0x000263c0


	//   ....[39]....
        /*0ce4*/ 	.word	0x000278f0


	//   ....[40]....
        /*0ce8*/ 	.word	0x00028b80


	//   ....[41]....
        /*0cec*/ 	.word	0x00029470


	//   ....[42]....
        /*0cf0*/ 	.word	0x00029b30


	//   ....[43]....
        /*0cf4*/ 	.word	0x00029bc0


	//   ....[44]....
        /*0cf8*/ 	.word	0x00029ca0


	//   ....[45]....
        /*0cfc*/ 	.word	0x00029cc0


	//   ....[46]....
        /*0d00*/ 	.word	0x00030be0


	//   ....[47]....
        /*0d04*/ 	.word	0x00030d20


	//   ....[48]....
        /*0d08*/ 	.word	0x00030d40


	//   ....[49]....
        /*0d0c*/ 	.word	0x00030d80


	//   ....[50]....
        /*0d10*/ 	.word	0x00030da0


	//   ....[51]....
        /*0d14*/ 	.word	0x00033090


	//   ....[52]....
        /*0d18*/ 	.word	0x000334b0


	//   ....[53]....
        /*0d1c*/ 	.word	0x000334c0


	//   ....[54]....
        /*0d20*/ 	.word	0x000334e0


	//   ....[55]....
        /*0d24*/ 	.word	0x000334f0


	//   ....[56]....
        /*0d28*/ 	.word	0x000340a0


	//   ....[57]....
        /*0d2c*/ 	.word	0x000340c0


	//   ....[58]....
        /*0d30*/ 	.word	0x000342f0


	//   ....[59]....
        /*0d34*/ 	.word	0x00034310


	//   ....[60]....
        /*0d38*/ 	.word	0x00034a40


	//   ....[61]....
        /*0d3c*/ 	.word	0x00034a60


	//   ....[62]....
        /*0d40*/ 	.word	0x000354c0


	//   ....[63]....
        /*0d44*/ 	.word	0x000354e0


	//   ....[64]....
        /*0d48*/ 	.word	0x00036910


	//   ....[65]....
        /*0d4c*/ 	.word	0x00036920


	//   ....[66]....
        /*0d50*/ 	.word	0x00036b50


	//   ....[67]....
        /*0d54*/ 	.word	0x00036b70


	//   ....[68]....
        /*0d58*/ 	.word	0x00036e20


	//   ....[69]....
        /*0d5c*/ 	.word	0x00037030


	//   ....[70]....
        /*0d60*/ 	.word	0x00037060


	//   ....[71]....
        /*0d64*/ 	.word	0x00037090


	//   ....[72]....
        /*0d68*/ 	.word	0x000370c0


	//   ....[73]....
        /*0d6c*/ 	.word	0x000370f0


	//   ....[74]....
        /*0d70*/ 	.word	0x00037120


	//   ....[75]....
        /*0d74*/ 	.word	0x000372c0


	//   ....[76]....
        /*0d78*/ 	.word	0x000372f0


	//   ....[77]....
        /*0d7c*/ 	.word	0x00037320


	//   ....[78]....
        /*0d80*/ 	.word	0x00037350


	//   ....[79]....
        /*0d84*/ 	.word	0x00037380


	//   ....[80]....
        /*0d88*/ 	.word	0x000373b0


	//   ....[81]....
        /*0d8c*/ 	.word	0x00037450


	//   ....[82]....
        /*0d90*/ 	.word	0x00037480


	//   ....[83]....
        /*0d94*/ 	.word	0x00037490


	//   ....[84]....
        /*0d98*/ 	.word	0x000374c0


	//   ....[85]....
        /*0d9c*/ 	.word	0x00038dd0


	//   ....[86]....
        /*0da0*/ 	.word	0x0003b550


	//   ....[87]....
        /*0da4*/ 	.word	0x0003c000


	//   ....[88]....
        /*0da8*/ 	.word	0x0003c010


	//   ....[89]....
        /*0dac*/ 	.word	0x0003c040


	//   ....[90]....
        /*0db0*/ 	.word	0x0003c120


	//   ....[91]....
        /*0db4*/ 	.word	0x0003c150


	//   ....[92]....
        /*0db8*/ 	.word	0x0003c1b0


	//   ....[93]....
        /*0dbc*/ 	.word	0x0003c1c0


	//   ....[94]....
        /*0dc0*/ 	.word	0x0003c230


	//   ....[95]....
        /*0dc4*/ 	.word	0x0003cb70


	//   ....[96]....
        /*0dc8*/ 	.word	0x0003cb80


	//   ....[97]....
        /*0dcc*/ 	.word	0x0003cc40


	//   ....[98]....
        /*0dd0*/ 	.word	0x0003cc80


	//   ....[99]....
        /*0dd4*/ 	.word	0x0003cf20


	//   ....[100]....
        /*0dd8*/ 	.word	0x0003cf30


	//   ....[101]....
        /*0ddc*/ 	.word	0x0003d090


	//   ....[102]....
        /*0de0*/ 	.word	0x0003d0a0


	//   ....[103]....
        /*0de4*/ 	.word	0x00040cd0


	//   ....[104]....
        /*0de8*/ 	.word	0x00040ce0


	//   ....[105]....
        /*0dec*/ 	.word	0x00040d20


	//   ....[106]....
        /*0df0*/ 	.word	0x00040d60


	//   ....[107]....
        /*0df4*/ 	.word	0x00040d90


	//   ....[108]....
        /*0df8*/ 	.word	0x00040dc0


	//   ....[109]....
        /*0dfc*/ 	.word	0x00040df0


	//   ....[110]....
        /*0e00*/ 	.word	0x00040e20


	//   ....[111]....
        /*0e04*/ 	.word	0x00040ff0


	//   ....[112]....
        /*0e08*/ 	.word	0x00041020


	//   ....[113]....
        /*0e0c*/ 	.word	0x00041050


	//   ....[114]....
        /*0e10*/ 	.word	0x00041080


	//   ....[115]....
        /*0e14*/ 	.word	0x000410b0


	//   ....[116]....
        /*0e18*/ 	.word	0x000410e0


	//   ....[117]....
        /*0e1c*/ 	.word	0x000411b0


	//   ....[118]....
        /*0e20*/ 	.word	0x000411d0


	//   ....[119]....
        /*0e24*/ 	.word	0x000411e0


	//   ....[120]....
        /*0e28*/ 	.word	0x00041260


	//   ....[121]....
        /*0e2c*/ 	.word	0x00041da0


	//   ....[122]....
        /*0e30*/ 	.word	0x00042170


	//   ....[123]....
        /*0e34*/ 	.word	0x00042200


	//   ....[124]....
        /*0e38*/ 	.word	0x00042250


	//   ....[125]....
        /*0e3c*/ 	.word	0x000422a0


	//   ....[126]....
        /*0e40*/ 	.word	0x00042340


	//   ....[127]....
        /*0e44*/ 	.word	0x000423d0


	//   ....[128]....
        /*0e48*/ 	.word	0x00042420


	//   ....[129]....
        /*0e4c*/ 	.word	0x00042470


	//   ....[130]....
        /*0e50*/ 	.word	0x00042550


	//   ....[131]....
        /*0e54*/ 	.word	0x000425e0


	//   ....[132]....
        /*0e58*/ 	.word	0x00042630


	//   ....[133]....
        /*0e5c*/ 	.word	0x00042680


	//   ....[134]....
        /*0e60*/ 	.word	0x00042720


	//   ....[135]....
        /*0e64*/ 	.word	0x000427b0


	//   ....[136]....
        /*0e68*/ 	.word	0x00042800


	//   ....[137]....
        /*0e6c*/ 	.word	0x00042850


	//   ....[138]....
        /*0e70*/ 	.word	0x00042b60


	//   ....[139]....
        /*0e74*/ 	.word	0x00042e40


	//   ....[140]....
        /*0e78*/ 	.word	0x00042fd0


	//   ....[141]....
        /*0e7c*/ 	.word	0x00043030


	//   ....[142]....
        /*0e80*/ 	.word	0x00043090


	//   ....[143]....
        /*0e84*/ 	.word	0x000430e0


	//   ....[144]....
        /*0e88*/ 	.word	0x00043240


	//   ....[145]....
        /*0e8c*/ 	.word	0x000432e0


	//   ....[146]....
        /*0e90*/ 	.word	0x00043390


	//   ....[147]....
        /*0e94*/ 	.word	0x00043470


	//   ....[148]....
        /*0e98*/ 	.word	0x00043630


	//   ....[149]....
        /*0e9c*/ 	.word	0x00043710


	//   ....[150]....
        /*0ea0*/ 	.word	0x00043990


	//   ....[151]....
        /*0ea4*/ 	.word	0x00043ab0


	//   ....[152]....
        /*0ea8*/ 	.word	0x00043c80


	//   ....[153]....
        /*0eac*/ 	.word	0x00043d40


	//   ....[154]....
        /*0eb0*/ 	.word	0x00043f50


	//   ....[155]....
        /*0eb4*/ 	.word	0x00043fa0


	//   ....[156]....
        /*0eb8*/ 	.word	0x000442d0


	//   ....[157]....
        /*0ebc*/ 	.word	0x00044370


	//   ....[158]....
        /*0ec0*/ 	.word	0x00044510


	//   ....[159]....
        /*0ec4*/ 	.word	0x00044590


	//   ....[160]....
        /*0ec8*/ 	.word	0x00044610


	//   ....[161]....
        /*0ecc*/ 	.word	0x00044690


	//   ....[162]....
        /*0ed0*/ 	.word	0x00044710


	//   ....[163]....
        /*0ed4*/ 	.word	0x000447a0


	//   ....[164]....
        /*0ed8*/ 	.word	0x00044840


	//   ....[165]....
        /*0edc*/ 	.word	0x000448f0


	//   ....[166]....
        /*0ee0*/ 	.word	0x00044970


	//   ....[167]....
        /*0ee4*/ 	.word	0x000449f0


	//   ....[168]....
        /*0ee8*/ 	.word	0x00044a70


	//   ....[169]....
        /*0eec*/ 	.word	0x00044b00


	//   ....[170]....
        /*0ef0*/ 	.word	0x00044b80


	//   ....[171]....
        /*0ef4*/ 	.word	0x00044c30


	//   ....[172]....
        /*0ef8*/ 	.word	0x00044c80


	//   ....[173]....
        /*0efc*/ 	.word	0x00044d40


	//   ....[174]....
        /*0f00*/ 	.word	0x00044e70


	//   ....[175]....
        /*0f04*/ 	.word	0x00046d90


	//   ....[176]....
        /*0f08*/ 	.word	0x000485a0


	//   ....[177]....
        /*0f0c*/ 	.word	0x00048fd0


	//   ....[178]....
        /*0f10*/ 	.word	0x00049860


	//   ....[179]....
        /*0f14*/ 	.word	0x000498b0


	//   ....[180]....
        /*0f18*/ 	.word	0x000498d0


	//   ....[181]....
        /*0f1c*/ 	.word	0x000498e0


	//   ....[182]....
        /*0f20*/ 	.word	0x00054530


	//----- nvinfo : EIATTR_REG_RECONFIG
	.align		4
.L_919:
        /*0f24*/ 	.byte	0x01, 0x54
	.zero		2


	//----- nvinfo : EIATTR_SYSCALL_OFFSETS
	.align		4
        /*0f28*/ 	.byte	0x04, 0x46
        /*0f2a*/ 	.short	(.L_921 - .L_920)


	//   ....[0]....
.L_920:
        /*0f2c*/ 	.word	0x00002680


	//   ....[1]....
        /*0f30*/ 	.word	0x000027d0


	//   ....[2]....
        /*0f34*/ 	.word	0x0000e630


	//   ....[3]....
        /*0f38*/ 	.word	0x0000ef80


	//   ....[4]....
        /*0f3c*/ 	.word	0x0003b180


	//   ....[5]....
        /*0f40*/ 	.word	0x0003b2d0


	//   ....[6]....
        /*0f44*/ 	.word	0x0003b3c0


	//   ....[7]....
        /*0f48*/ 	.word	0x0003bc00


	//   ....[8]....
        /*0f4c*/ 	.word	0x0003c540


	//----- nvinfo : EIATTR_MBARRIER_INSTR_OFFSETS
	.align		4
.L_921:
        /*0f50*/ 	.byte	0x04, 0x39
        /*0f52*/ 	.short	(.L_923 - .L_922)


	//   ....[0]....
.L_922:
        /*0f54*/ 	.word	0x00000310
        /*0f58*/ 	.word	0x000000ff
        /*0f5c*/ 	.word	0x00038800
        /*0f60*/ 	.short	0x0100
        /*0f62*/ 	.byte	0x08
	.zero		1


	//   ....[1]....
        /*0f64*/ 	.word	0x00000320
        /*0f68*/ 	.word	0x000000ff
        /*0f6c*/ 	.word	0x00038810
        /*0f70*/ 	.short	0x0100
        /*0f72*/ 	.byte	0x08
	.zero		1


	//   ....[2]....
        /*0f74*/ 	.word	0x00000330
        /*0f78*/ 	.word	0x000000ff
        /*0f7c*/ 	.word	0x00038820
        /*0f80*/ 	.short	0x0100
        /*0f82*/ 	.byte	0x08
	.zero		1


	//   ....[3]....
        /*0f84*/ 	.word	0x000003e0
        /*0f88*/ 	.word	0x000000ff
        /*0f8c*/ 	.word	0x00038830
        /*0f90*/ 	.short	0x0100
        /*0f92*/ 	.byte	0x06
	.zero		1


	//   ....[4]....
        /*0f94*/ 	.word	0x000003f0
        /*0f98*/ 	.word	0x000000ff
        /*0f9c*/ 	.word	0x00038840
        /*0fa0*/ 	.short	0x0100
        /*0fa2*/ 	.byte	0x06
	.zero		1


	//   ....[5]....
        /*0fa4*/ 	.word	0x00000400
        /*0fa8*/ 	.word	0x000000ff
        /*0fac*/ 	.word	0x00038838
        /*0fb0*/ 	.short	0x0100
        /*0fb2*/ 	.byte	0x06
	.zero		1


	//   ....[6]....
        /*0fb4*/ 	.word	0x00000410
        /*0fb8*/ 	.word	0x000000ff
        /*0fbc*/ 	.word	0x00038848
        /*0fc0*/ 	.short	0x0100
        /*0fc2*/ 	.byte	0x06
	.zero		1


	//   ....[7]....
        /*0fc4*/ 	.word	0x00000540
        /*0fc8*/ 	.word	0x000000ff
        /*0fcc*/ 	.word	0x00038850
        /*0fd0*/ 	.short	0x0100
        /*0fd2*/ 	.byte	0x08
	.zero		1


	//   ....[8]....
        /*0fd4*/ 	.word	0x00000550
        /*0fd8*/ 	.word	0x000000ff
        /*0fdc*/ 	.word	0x00038860
        /*0fe0*/ 	.short	0x0100
        /*0fe2*/ 	.byte	0x08
	.zero		1


	//   ....[9]....
        /*0fe4*/ 	.word	0x00000560
        /*0fe8*/ 	.word	0x000000ff
        /*0fec*/ 	.word	0x00038858
        /*0ff0*/ 	.short	0x0100
        /*0ff2*/ 	.byte	0x08
	.zero		1


	//   ....[10]....
        /*0ff4*/ 	.word	0x00000570
        /*0ff8*/ 	.word	0x000000ff
        /*0ffc*/ 	.word	0x00038868
        /*1000*/ 	.short	0x0100
        /*1002*/ 	.byte	0x08
	.zero		1


	//   ....[11]....
        /*1004*/ 	.word	0x00000660
        /*1008*/ 	.word	0x000000ff
        /*100c*/ 	.word	0x00038870
        /*1010*/ 	.short	0x0100
        /*1012*/ 	.byte	0x06
	.zero		1


	//   ....[12]....
        /*1014*/ 	.word	0x00000670
        /*1018*/ 	.word	0x000000ff
        /*101c*/ 	.word	0x00038880
        /*1020*/ 	.short	0x0100
        /*1022*/ 	.byte	0x06
	.zero		1


	//   ....[13]....
        /*1024*/ 	.word	0x00000680
        /*1028*/ 	.word	0x000000ff
        /*102c*/ 	.word	0x00038878
        /*1030*/ 	.short	0x0100
        /*1032*/ 	.byte	0x06
	.zero		1


	//   ....[14]....
        /*1034*/ 	.word	0x00000690
        /*1038*/ 	.word	0x000000ff
        /*103c*/ 	.word	0x00038888
        /*1040*/ 	.short	0x0100
        /*1042*/ 	.byte	0x06
	.zero		1


	//   ....[15]....
        /*1044*/ 	.word	0x000007c0
        /*1048*/ 	.word	0x000000ff
        /*104c*/ 	.word	0x00038890
        /*1050*/ 	.short	0x0100
        /*1052*/ 	.byte	0x08
	.zero		1


	//   ....[16]....
        /*1054*/ 	.word	0x000007d0
        /*1058*/ 	.word	0x000000ff
        /*105c*/ 	.word	0x000388a0
        /*1060*/ 	.short	0x0100
        /*1062*/ 	.byte	0x08
	.zero		1


	//   ....[17]....
        /*1064*/ 	.word	0x000007e0
        /*1068*/ 	.word	0x000000ff
        /*106c*/ 	.word	0x00038898
        /*1070*/ 	.short	0x0100
        /*1072*/ 	.byte	0x08
	.zero		1


	//   ....[18]....
        /*1074*/ 	.word	0x000007f0
        /*1078*/ 	.word	0x000000ff
        /*107c*/ 	.word	0x000388a8
        /*1080*/ 	.short	0x0100
        /*1082*/ 	.byte	0x08
	.zero		1


	//   ....[19]....
        /*1084*/ 	.word	0x00000930
        /*1088*/ 	.word	0x000000ff
        /*108c*/ 	.word	0x000388b0
        /*1090*/ 	.short	0x0100
        /*1092*/ 	.byte	0x08
	.zero		1


	//   ....[20]....
        /*1094*/ 	.word	0x00000940
        /*1098*/ 	.word	0x000000ff
        /*109c*/ 	.word	0x000388c0
        /*10a0*/ 	.short	0x0100
        /*10a2*/ 	.byte	0x08
	.zero		1


	//   ....[21]....
        /*10a4*/ 	.word	0x00000950
        /*10a8*/ 	.word	0x000000ff
        /*10ac*/ 	.word	0x000388b8
        /*10b0*/ 	.short	0x0100
        /*10b2*/ 	.byte	0x08
	.zero		1


	//   ....[22]....
        /*10b4*/ 	.word	0x00000960
        /*10b8*/ 	.word	0x000000ff
        /*10bc*/ 	.word	0x000388c8
        /*10c0*/ 	.short	0x0100
        /*10c2*/ 	.byte	0x08
	.zero		1


	//   ....[23]....
        /*10c4*/ 	.word	0x00003260
        /*10c8*/ 	.word	0x0000002d
        /*10cc*/ 	.word	0x00038890
        /*10d0*/ 	.short	0x010a
        /*10d2*/ 	.byte	0x3f
	.zero		1


	//   ....[24]....
        /*10d4*/ 	.word	0x00003e40
        /*10d8*/ 	.word	0x0000002d
        /*10dc*/ 	.word	0x00038890
        /*10e0*/ 	.short	0x010a
        /*10e2*/ 	.byte	0x3f
	.zero		1


	//   ....[25]....
        /*10e4*/ 	.word	0x00004750
        /*10e8*/ 	.word	0x0000002d
        /*10ec*/ 	.word	0x00038890
        /*10f0*/ 	.short	0x010a
        /*10f2*/ 	.byte	0x3f
	.zero		1


	//   ....[26]....
        /*10f4*/ 	.word	0x000049b0
        /*10f8*/ 	.word	0x00000004
        /*10fc*/ 	.word	0x00000000
        /*1100*/ 	.short	0x0101
        /*1102*/ 	.byte	0x3f
	.zero		1


	//   ....[27]....
        /*1104*/ 	.word	0x000049f0
        /*1108*/ 	.word	0x0000002d
        /*110c*/ 	.word	0x000388b0
        /*1110*/ 	.short	0x010a
        /*1112*/ 	.byte	0x3f
	.zero		1


	//   ....[28]....
        /*1114*/ 	.word	0x00005050
        /*1118*/ 	.word	0x0000002d
        /*111c*/ 	.word	0x00000000
        /*1120*/ 	.short	0x0101
        /*1122*/ 	.byte	0x3f
	.zero		1


	//   ....[29]....
        /*1124*/ 	.word	0x000086b0
        /*1128*/ 	.word	0x0000000c
        /*112c*/ 	.word	0x00000000
        /*1130*/ 	.short	0x0101
        /*1132*/ 	.byte	0x3f
	.zero		1


	//   ....[30]....
        /*1134*/ 	.word	0x0000c4b0
        /*1138*/ 	.word	0x0000000c
        /*113c*/ 	.word	0x00000000
        /*1140*/ 	.short	0x0101
        /*1142*/ 	.byte	0x3f
	.zero		1


	//   ....[31]....
        /*1144*/ 	.word	0x0000ed00
        /*1148*/ 	.word	0x00000002
        /*114c*/ 	.word	0x00038800
        /*1150*/ 	.short	0x010a
        /*1152*/ 	.byte	0x3f
	.zero		1


	//   ....[32]....
        /*1154*/ 	.word	0x0000ed50
        /*1158*/ 	.word	0x00000002
        /*115c*/ 	.word	0x00038800
        /*1160*/ 	.short	0x010a
        /*1162*/ 	.byte	0x3f
	.zero		1


	//   ....[33]....
        /*1164*/ 	.word	0x0000f7c0
        /*1168*/ 	.word	0x00000002
        /*116c*/ 	.word	0x00038800
        /*1170*/ 	.short	0x010a
        /*1172*/ 	.byte	0x3f
	.zero		1


	//   ....[34]....
        /*1174*/ 	.word	0x00010cd0
        /*1178*/ 	.word	0x00000002
        /*117c*/ 	.word	0x00038800
        /*1180*/ 	.short	0x010a
        /*1182*/ 	.byte	0x3f
	.zero		1


	//   ....[35]....
        /*1184*/ 	.word	0x000123d0
        /*1188*/ 	.word	0x00000007
        /*118c*/ 	.word	0x00000000
        /*1190*/ 	.short	0x010a
        /*1192*/ 	.byte	0x3f
	.zero		1


	//   ....[36]....
        /*1194*/ 	.word	0x000124d0
        /*1198*/ 	.word	0x00000003
        /*119c*/ 	.word	0x00000000
        /*11a0*/ 	.short	0x010a
        /*11a2*/ 	.byte	0x3f
	.zero		1


	//   ....[37]....
        /*11a4*/ 	.word	0x000128f0
        /*11a8*/ 	.word	0x0000000d
        /*11ac*/ 	.word	0x00000000
        /*11b0*/ 	.short	0x010a
        /*11b2*/ 	.byte	0x3f
	.zero		1


	//   ....[38]....
        /*11b4*/ 	.word	0x000129f0
        /*11b8*/ 	.word	0x00000006
        /*11bc*/ 	.word	0x00000000
        /*11c0*/ 	.short	0x010a
        /*11c2*/ 	.byte	0x3f
	.zero		1


	//   ....[39]....
        /*11c4*/ 	.word	0x00014530
        /*11c8*/ 	.word	0x0000003b
        /*11cc*/ 	.word	0x00000000
        /*11d0*/ 	.short	0x0101
        /*11d2*/ 	.byte	0x3f
	.zero		1


	//   ....[40]....
        /*11d4*/ 	.word	0x0001c910
        /*11d8*/ 	.word	0x00000004
        /*11dc*/ 	.word	0x00000000
        /*11e0*/ 	.short	0x0101
        /*11e2*/ 	.byte	0x3f
	.zero		1


	//   ....[41]....
        /*11e4*/ 	.word	0x0001cd90
        /*11e8*/ 	.word	0x00000007
        /*11ec*/ 	.word	0x00000000
        /*11f0*/ 	.short	0x010a
        /*11f2*/ 	.byte	0x3f
	.zero		1


	//   ....[42]....
        /*11f4*/ 	.word	0x0001ce90
        /*11f8*/ 	.word	0x00000003
        /*11fc*/ 	.word	0x00000000
        /*1200*/ 	.short	0x010a
        /*1202*/ 	.byte	0x3f
	.zero		1


	//   ....[43]....
        /*1204*/ 	.word	0x0001d2b0
        /*1208*/ 	.word	0x0000000b
        /*120c*/ 	.word	0x00000000
        /*1210*/ 	.short	0x010a
        /*1212*/ 	.byte	0x3f
	.zero		1


	//   ....[44]....
        /*1214*/ 	.word	0x0001d3b0
        /*1218*/ 	.word	0x00000006
        /*121c*/ 	.word	0x00000000
        /*1220*/ 	.short	0x010a
        /*1222*/ 	.byte	0x3f
	.zero		1


	//   ....[45]....
        /*1224*/ 	.word	0x0001eef0
        /*1228*/ 	.word	0x0000003b
        /*122c*/ 	.word	0x00000000
        /*1230*/ 	.short	0x0101
        /*1232*/ 	.byte	0x3f
	.zero		1


	//   ....[46]....
        /*1234*/ 	.word	0x00026440
        /*1238*/ 	.word	0x00000004
        /*123c*/ 	.word	0x00000000
        /*1240*/ 	.short	0x0101
        /*1242*/ 	.byte	0x3f
	.zero		1


	//   ....[47]....
        /*1244*/ 	.word	0x00026620
        /*1248*/ 	.word	0x00000007
        /*124c*/ 	.word	0x00000000
        /*1250*/ 	.short	0x010a
        /*1252*/ 	.byte	0x3f
	.zero		1


	//   ....[48]....
        /*1254*/ 	.word	0x00026720
        /*1258*/ 	.word	0x00000003
        /*125c*/ 	.word	0x00000000
        /*1260*/ 	.short	0x010a
        /*1262*/ 	.byte	0x3f
	.zero		1


	//   ....[49]....
        /*1264*/ 	.word	0x00026b40
        /*1268*/ 	.word	0x0000000e
        /*126c*/ 	.word	0x00000000
        /*1270*/ 	.short	0x010a
        /*1272*/ 	.byte	0x3f
	.zero		1


	//   ....[50]....
        /*1274*/ 	.word	0x00026c40
        /*1278*/ 	.word	0x00000006
        /*127c*/ 	.word	0x00000000
        /*1280*/ 	.short	0x010a
        /*1282*/ 	.byte	0x3f
	.zero		1


	//   ....[51]....
        /*1284*/ 	.word	0x00028780
        /*1288*/ 	.word	0x0000003a
        /*128c*/ 	.word	0x00000000
        /*1290*/ 	.short	0x0101
        /*1292*/ 	.byte	0x3f
	.zero		1


	//   ....[52]....
        /*1294*/ 	.word	0x00030c60
        /*1298*/ 	.word	0x00000004
        /*129c*/ 	.word	0x00000000
        /*12a0*/ 	.short	0x0101
        /*12a2*/ 	.byte	0x3f
	.zero		1


	//   ....[53]....
        /*12a4*/ 	.word	0x00034090
        /*12a8*/ 	.word	0x00000000
        /*12ac*/ 	.word	0x00000000
        /*12b0*/ 	.short	0x0101
        /*12b2*/ 	.byte	0x3f
	.zero		1


	//   ....[54]....
        /*12b4*/ 	.word	0x00034a50
        /*12b8*/ 	.word	0x00000004
        /*12bc*/ 	.word	0x00000000
        /*12c0*/ 	.short	0x0101
        /*12c2*/ 	.byte	0x3f
	.zero		1


	//   ....[55]....
        /*12c4*/ 	.word	0x00038eb0
        /*12c8*/ 	.word	0x00000012
        /*12cc*/ 	.word	0x00038820
        /*12d0*/ 	.short	0x010a
        /*12d2*/ 	.byte	0x3f
	.zero		1


	//   ....[56]....
        /*12d4*/ 	.word	0x00038f80
        /*12d8*/ 	.word	0x00000006
        /*12dc*/ 	.word	0x000388a0
        /*12e0*/ 	.short	0x010a
        /*12e2*/ 	.byte	0x3f
	.zero		1


	//   ....[57]....
        /*12e4*/ 	.word	0x000391c0
        /*12e8*/ 	.word	0x00000006
        /*12ec*/ 	.word	0x000388c0
        /*12f0*/ 	.short	0x010a
        /*12f2*/ 	.byte	0x3f
	.zero		1


	//   ....[58]....
        /*12f4*/ 	.word	0x00039c20
        /*12f8*/ 	.word	0x00000006
        /*12fc*/ 	.word	0x000388a0
        /*1300*/ 	.short	0x010a
        /*1302*/ 	.byte	0x3f
	.zero		1


	//   ....[59]....
        /*1304*/ 	.word	0x00039e50
        /*1308*/ 	.word	0x00000006
        /*130c*/ 	.word	0x000388c0
        /*1310*/ 	.short	0x010a
        /*1312*/ 	.byte	0x3f
	.zero		1


	//   ....[60]....
        /*1314*/ 	.word	0x0003b7b0
        /*1318*/ 	.word	0x00000000
        /*131c*/ 	.word	0x00038840
        /*1320*/ 	.short	0x010a
        /*1322*/ 	.byte	0x3f
	.zero		1


	//   ....[61]....
        /*1324*/ 	.word	0x0003c2f0
        /*1328*/ 	.word	0x00000012
        /*132c*/ 	.word	0x00038800
        /*1330*/ 	.short	0x0107
        /*1332*/ 	.byte	0x3f
	.zero		1


	//   ....[62]....
        /*1334*/ 	.word	0x0003c390
        /*1338*/ 	.word	0x00000012
        /*133c*/ 	.word	0x00038800
        /*1340*/ 	.short	0x0101
        /*1342*/ 	.byte	0x3f
	.zero		1


	//   ....[63]....
        /*1344*/ 	.word	0x0003d2b0
        /*1348*/ 	.word	0x00000012
        /*134c*/ 	.word	0x00038810
        /*1350*/ 	.short	0x0107
        /*1352*/ 	.byte	0x3f
	.zero		1


	//   ....[64]....
        /*1354*/ 	.word	0x0003d3b0
        /*1358*/ 	.word	0x00000012
        /*135c*/ 	.word	0x00038810
        /*1360*/ 	.short	0x0101
        /*1362*/ 	.byte	0x3f
	.zero		1


	//   ....[65]....
        /*1364*/ 	.word	0x0003d3d0
        /*1368*/ 	.word	0x00000012
        /*136c*/ 	.word	0x00038820
        /*1370*/ 	.short	0x010a
        /*1372*/ 	.byte	0x3f
	.zero		1


	//   ....[66]....
        /*1374*/ 	.word	0x0003d4b0
        /*1378*/ 	.word	0x00000000
        /*137c*/ 	.word	0x00038860
        /*1380*/ 	.short	0x010a
        /*1382*/ 	.byte	0x3f
	.zero		1


	//   ....[67]....
        /*1384*/ 	.word	0x0003e1c0
        /*1388*/ 	.word	0x00000002
        /*138c*/ 	.word	0x00038840
        /*1390*/ 	.short	0x010a
        /*1392*/ 	.byte	0x3f
	.zero		1


	//   ....[68]....
        /*1394*/ 	.word	0x0003e400
        /*1398*/ 	.word	0x00000002
        /*139c*/ 	.word	0x00038860
        /*13a0*/ 	.short	0x010a
        /*13a2*/ 	.byte	0x3f
	.zero		1


	//   ....[69]....
        /*13a4*/ 	.word	0x0003efd0
        /*13a8*/ 	.word	0x00000003
        /*13ac*/ 	.word	0x00038840
        /*13b0*/ 	.short	0x010a
        /*13b2*/ 	.byte	0x3f
	.zero		1


	//   ....[70]....
        /*13b4*/ 	.word	0x0003f200
        /*13b8*/ 	.word	0x00000003
        /*13bc*/ 	.word	0x00038860
        /*13c0*/ 	.short	0x010a
        /*13c2*/ 	.byte	0x3f
	.zero		1


	//   ....[71]....
        /*13c4*/ 	.word	0x0003fd60
        /*13c8*/ 	.word	0x00000003
        /*13cc*/ 	.word	0x00038840
        /*13d0*/ 	.short	0x010a
        /*13d2*/ 	.byte	0x3f
	.zero		1


	//   ....[72]....
        /*13d4*/ 	.word	0x0003ffa0
        /*13d8*/ 	.word	0x00000003
        /*13dc*/ 	.word	0x00038860
        /*13e0*/ 	.short	0x010a
        /*13e2*/ 	.byte	0x3f
	.zero		1


	//   ....[73]....
        /*13e4*/ 	.word	0x00041d20
        /*13e8*/ 	.word	0x00000009
        /*13ec*/ 	.word	0x00038820
        /*13f0*/ 	.short	0x010a
        /*13f2*/ 	.byte	0x3f
	.zero		1


	//   ....[74]....
        /*13f4*/ 	.word	0x00041e80
        /*13f8*/ 	.word	0x00000005
        /*13fc*/ 	.word	0x00000000
        /*1400*/ 	.short	0x010a
        /*1402*/ 	.byte	0x3f
	.zero		1


	//   ....[75]....
        /*1404*/ 	.word	0x00041f00
        /*1408*/ 	.word	0x00000007
        /*140c*/ 	.word	0x00000000
        /*1410*/ 	.short	0x010a
        /*1412*/ 	.byte	0x3f
	.zero		1


	//   ....[76]....
        /*1414*/ 	.word	0x00041f40
        /*1418*/ 	.word	0x00000005
        /*141c*/ 	.word	0x00000000
        /*1420*/ 	.short	0x010a
        /*1422*/ 	.byte	0x3f
	.zero		1


	//   ....[77]....
        /*1424*/ 	.word	0x00041f70
        /*1428*/ 	.word	0x00000003
        /*142c*/ 	.word	0x00000000
        /*1430*/ 	.short	0x010a
        /*1432*/ 	.byte	0x3f
	.zero		1


	//   ....[78]....
        /*1434*/ 	.word	0x00041fd0
        /*1438*/ 	.word	0x0000002d
        /*143c*/ 	.word	0x00038890
        /*1440*/ 	.short	0x010a
        /*1442*/ 	.byte	0x3f
	.zero		1


	//   ....[79]....
        /*1444*/ 	.word	0x00042020
        /*1448*/ 	.word	0x0000002d
        /*144c*/ 	.word	0x00038890
        /*1450*/ 	.short	0x010a
        /*1452*/ 	.byte	0x3f
	.zero		1


	//   ....[80]....
        /*1454*/ 	.word	0x00042070
        /*1458*/ 	.word	0x0000002d
        /*145c*/ 	.word	0x00038890
        /*1460*/ 	.short	0x010a
        /*1462*/ 	.byte	0x3f
	.zero		1


	//   ....[81]....
        /*1464*/ 	.word	0x000420c0
        /*1468*/ 	.word	0x0000002d
        /*146c*/ 	.word	0x000388b0
        /*1470*/ 	.short	0x010a
        /*1472*/ 	.byte	0x3f
	.zero		1


	//   ....[82]....
        /*1474*/ 	.word	0x000424a0
        /*1478*/ 	.word	0x00000002
        /*147c*/ 	.word	0x00038800
        /*1480*/ 	.short	0x010a
        /*1482*/ 	.byte	0x3f
	.zero		1


	//   ....[83]....
        /*1484*/ 	.word	0x000428a0
        /*1488*/ 	.word	0x00000002
        /*148c*/ 	.word	0x00038800
        /*1490*/ 	.short	0x010a
        /*1492*/ 	.byte	0x3f
	.zero		1


	//   ....[84]....
        /*1494*/ 	.word	0x000428f0
        /*1498*/ 	.word	0x00000003
        /*149c*/ 	.word	0x00000000
        /*14a0*/ 	.short	0x010a
        /*14a2*/ 	.byte	0x3f
	.zero		1


	//   ....[85]....
        /*14a4*/ 	.word	0x00042940
        /*14a8*/ 	.word	0x00000006
        /*14ac*/ 	.word	0x00000000
        /*14b0*/ 	.short	0x010a
        /*14b2*/ 	.byte	0x3f
	.zero		1


	//   ....[86]....
        /*14b4*/ 	.word	0x00042990
        /*14b8*/ 	.word	0x00000003
        /*14bc*/ 	.word	0x00000000
        /*14c0*/ 	.short	0x010a
        /*14c2*/ 	.byte	0x3f
	.zero		1


	//   ....[87]....
        /*14c4*/ 	.word	0x000429e0
        /*14c8*/ 	.word	0x00000006
        /*14cc*/ 	.word	0x00000000
        /*14d0*/ 	.short	0x010a
        /*14d2*/ 	.byte	0x3f
	.zero		1


	//   ....[88]....
        /*14d4*/ 	.word	0x00042a30
        /*14d8*/ 	.word	0x00000003
        /*14dc*/ 	.word	0x00000000
        /*14e0*/ 	.short	0x010a
        /*14e2*/ 	.byte	0x3f
	.zero		1


	//   ....[89]....
        /*14e4*/ 	.word	0x00042a80
        /*14e8*/ 	.word	0x00000006
        /*14ec*/ 	.word	0x00000000
        /*14f0*/ 	.short	0x010a
        /*14f2*/ 	.byte	0x3f
	.zero		1


	//   ....[90]....
        /*14f4*/ 	.word	0x00042c20
        /*14f8*/ 	.word	0x00000012
        /*14fc*/ 	.word	0x00038820
        /*1500*/ 	.short	0x010a
        /*1502*/ 	.byte	0x3f
	.zero		1


	//   ....[91]....
        /*1504*/ 	.word	0x00042c70
        /*1508*/ 	.word	0x00000006
        /*150c*/ 	.word	0x000388a0
        /*1510*/ 	.short	0x010a
        /*1512*/ 	.byte	0x3f
	.zero		1


	//   ....[92]....
        /*1514*/ 	.word	0x00042cc0
        /*1518*/ 	.word	0x00000006
        /*151c*/ 	.word	0x000388c0
        /*1520*/ 	.short	0x010a
        /*1522*/ 	.byte	0x3f
	.zero		1


	//   ....[93]....
        /*1524*/ 	.word	0x00042d10
        /*1528*/ 	.word	0x00000006
        /*152c*/ 	.word	0x000388a0
        /*1530*/ 	.short	0x010a
        /*1532*/ 	.byte	0x3f
	.zero		1


	//   ....[94]....
        /*1534*/ 	.word	0x00042d60
        /*1538*/ 	.word	0x00000006
        /*153c*/ 	.word	0x000388c0
        /*1540*/ 	.short	0x010a
        /*1542*/ 	.byte	0x3f
	.zero		1


	//   ....[95]....
        /*1544*/ 	.word	0x00042f00
        /*1548*/ 	.word	0x00000000
        /*154c*/ 	.word	0x00038840
        /*1550*/ 	.short	0x010a
        /*1552*/ 	.byte	0x3f
	.zero		1


	//   ....[96]....
        /*1554*/ 	.word	0x00043fe0
        /*1558*/ 	.word	0x00000012
        /*155c*/ 	.word	0x00038820
        /*1560*/ 	.short	0x010a
        /*1562*/ 	.byte	0x3f
	.zero		1


	//   ....[97]....
        /*1564*/ 	.word	0x00044030
        /*1568*/ 	.word	0x00000000
        /*156c*/ 	.word	0x00038860
        /*1570*/ 	.short	0x010a
        /*1572*/ 	.byte	0x3f
	.zero		1


	//   ....[98]....
        /*1574*/ 	.word	0x00044080
        /*1578*/ 	.word	0x00000002
        /*157c*/ 	.word	0x00038840
        /*1580*/ 	.short	0x010a
        /*1582*/ 	.byte	0x3f
	.zero		1


	//   ....[99]....
        /*1584*/ 	.word	0x000440d0
        /*1588*/ 	.word	0x00000002
        /*158c*/ 	.word	0x00038860
        /*1590*/ 	.short	0x010a
        /*1592*/ 	.byte	0x3f
	.zero		1


	//   ....[100]....
        /*1594*/ 	.word	0x00044120
        /*1598*/ 	.word	0x00000003
        /*159c*/ 	.word	0x00038840
        /*15a0*/ 	.short	0x010a
        /*15a2*/ 	.byte	0x3f
	.zero		1


	//   ....[101]....
        /*15a4*/ 	.word	0x00044170
        /*15a8*/ 	.word	0x00000003
        /*15ac*/ 	.word	0x00038860
        /*15b0*/ 	.short	0x010a
        /*15b2*/ 	.byte	0x3f
	.zero		1


	//   ....[102]....
        /*15b4*/ 	.word	0x000441c0
        /*15b8*/ 	.word	0x00000003
        /*15bc*/ 	.word	0x00038840
        /*15c0*/ 	.short	0x010a
        /*15c2*/ 	.byte	0x3f
	.zero		1


	//   ....[103]....
        /*15c4*/ 	.word	0x00044210
        /*15c8*/ 	.word	0x00000003
        /*15cc*/ 	.word	0x00038860
        /*15d0*/ 	.short	0x010a
        /*15d2*/ 	.byte	0x3f
	.zero		1


	//   ....[104]....
        /*15d4*/ 	.word	0x00044d90
        /*15d8*/ 	.word	0x00000009
        /*15dc*/ 	.word	0x00038820
        /*15e0*/ 	.short	0x010a
        /*15e2*/ 	.byte	0x3f
	.zero		1


	//   ....[105]....
        /*15e4*/ 	.word	0x00044f30
        /*15e8*/ 	.word	0x00000005
        /*15ec*/ 	.word	0x00000000
        /*15f0*/ 	.short	0x010a
        /*15f2*/ 	.byte	0x3f
	.zero		1


	//   ....[106]....
        /*15f4*/ 	.word	0x00044f80
        /*15f8*/ 	.word	0x00000007
        /*15fc*/ 	.word	0x00000000
        /*1600*/ 	.short	0x010a
        /*1602*/ 	.byte	0x3f
	.zero		1


	//   ....[107]....
        /*1604*/ 	.word	0x00044fd0
        /*1608*/ 	.word	0x00000005
        /*160c*/ 	.word	0x00000000
        /*1610*/ 	.short	0x010a
        /*1612*/ 	.byte	0x3f
	.zero		1


	//   ....[108]....
        /*1614*/ 	.word	0x000451f0
        /*1618*/ 	.word	0x00000005
        /*161c*/ 	.word	0x00000000
        /*1620*/ 	.short	0x010a
        /*1622*/ 	.byte	0x3f
	.zero		1


	//   ....[109]....
        /*1624*/ 	.word	0x00045330
        /*1628*/ 	.word	0x0000000c
        /*162c*/ 	.word	0x00000000
        /*1630*/ 	.short	0x010a
        /*1632*/ 	.byte	0x3f
	.zero		1


	//   ....[110]....
        /*1634*/ 	.word	0x000458d0
        /*1638*/ 	.word	0x0000000c
        /*163c*/ 	.word	0x00038810
        /*1640*/ 	.short	0x010a
        /*1642*/ 	.byte	0x3f
	.zero		1


	//   ....[111]....
        /*1644*/ 	.word	0x00045a50
        /*1648*/ 	.word	0x0000000e
        /*164c*/ 	.word	0x00000000
        /*1650*/ 	.short	0x010a
        /*1652*/ 	.byte	0x3f
	.zero		1


	//   ....[112]....
        /*1654*/ 	.word	0x00045b90
        /*1658*/ 	.word	0x0000000c
        /*165c*/ 	.word	0x00000000
        /*1660*/ 	.short	0x010a
        /*1662*/ 	.byte	0x3f
	.zero		1


	//   ....[113]....
        /*1664*/ 	.word	0x00047fb0
        /*1668*/ 	.word	0x0000000c
        /*166c*/ 	.word	0x00000000
        /*1670*/ 	.short	0x0101
        /*1672*/ 	.byte	0x3f
	.zero		1


	//   ....[114]....
        /*1674*/ 	.word	0x00054610
        /*1678*/ 	.word	0x00000002
        /*167c*/ 	.word	0x00000000
        /*1680*/ 	.short	0x0101
        /*1682*/ 	.byte	0x3f
	.zero		1


	//   ....[115]....
        /*1684*/ 	.word	0x00054660
        /*1688*/ 	.word	0x0000000c
        /*168c*/ 	.word	0x00000000
        /*1690*/ 	.short	0x010a
        /*1692*/ 	.byte	0x3f
	.zero		1


	//   ....[116]....
        /*1694*/ 	.word	0x000546b0
        /*1698*/ 	.word	0x0000000c
        /*169c*/ 	.word	0x00038810
        /*16a0*/ 	.short	0x010a
        /*16a2*/ 	.byte	0x3f
	.zero		1


	//   ....[117]....
        /*16a4*/ 	.word	0x00054700
        /*16a8*/ 	.word	0x0000000c
        /*16ac*/ 	.word	0x00000000
        /*16b0*/ 	.short	0x010a
        /*16b2*/ 	.byte	0x3f
	.zero		1


	//----- nvinfo : EIATTR_NUM_MBARRIERS
	.align		4
.L_923:
        /*16b4*/ 	.byte	0x03, 0x38
        /*16b6*/ 	.short	0x0017


	//----- nvinfo : EIATTR_EXIT_INSTR_OFFSETS
	.align		4
        /*16b8*/ 	.byte	0x04, 0x1c
        /*16ba*/ 	.short	(.L_925 - .L_924)


	//   ....[0]....
.L_924:
        /*16bc*/ 	.word	0x00041fc0


	//----- nvinfo : EIATTR_MAX_THREADS
	.align		4
.L_925:
        /*16c0*/ 	.byte	0x04, 0x05
        /*16c2*/ 	.short	(.L_927 - .L_926)
.L_926:
        /*16c4*/ 	.word	0x00000180
        /*16c8*/ 	.word	0x00000001
        /*16cc*/ 	.word	0x00000001


	//----- nvinfo : EIATTR_CRS_STACK_SIZE
	.align		4
.L_927:
        /*16d0*/ 	.byte	0x04, 0x1e
        /*16d2*/ 	.short	(.L_929 - .L_928)
.L_928:
        /*16d4*/ 	.word	0x00000000


	//----- nvinfo : EIATTR_CBANK_PARAM_SIZE
	.align		4
.L_929:
        /*16d8*/ 	.byte	0x03, 0x19
        /*16da*/ 	.short	0x0bf0


	//----- nvinfo : EIATTR_PARAM_CBANK
	.align		4
        /*16dc*/ 	.byte	0x04, 0x0a
        /*16de*/ 	.short	(.L_931 - .L_930)
	.align		4
.L_930:
        /*16e0*/ 	.word	index@(.nv.constant0._ZN7cutlass13device_kernelIN5flash11enable_sm90INS1_16FlashAttnFwdSm90INS1_25CollectiveMainloopFwdSm90ILi2EN4cute5tupleIJNS5_1CILi1EEES8_S8_EEENS6_IJNS7_ILi64EEESA_SA_EEELi512ENS_10bfloat16_tEfNS_4arch4Sm90ELb0ELb1ELb1ELb1ELb0ELb1ELb1ELb0ELb0ELb1ELb1ELb0EEENS1_21CollectiveEpilogueFwdINS6_IJSA_NS7_ILi512EEESA_EEES9_SC_SE_Li256ELb1ELb1ELb1ELb0EEENS1_36VarlenDynamicPersistentTileSchedulerILi64ELi64ELi256ELi128ELb1ELb1ELb1ELb1ELb0ELb1EEEEEEEEEvNT_6ParamsE)
        /*16e4*/ 	.short	0x0210
        /*16e6*/ 	.short	0x0bf0


	//----- nvinfo : EIATTR_SW_WAR
	.align		4
.L_931:
        /*16e8*/ 	.byte	0x04, 0x36
        /*16ea*/ 	.short	(.L_933 - .L_932)
.L_932:
        /*16ec*/ 	.word	0x00000008
.L_933:


//--------------------- .nv.info._ZN7cutlass13device_kernelIN5flash11enable_sm90INS1_16FlashAttnFwdSm90INS1_25CollectiveMainloopFwdSm90ILi2EN4cute5tupleIJNS5_1CILi1EEES8_S8_EEENS6_IJNS7_ILi64EEESA_SA_EEELi512ENS_10bfloat16_tEfNS_4arch4Sm90ELb1ELb0ELb1ELb0ELb0ELb0ELb0ELb0ELb0ELb1ELb1ELb0EEENS1_21CollectiveEpilogueFwdINS6_IJSA_NS7_ILi512EEESA_EEES9_SC_SE_Li256ELb0ELb1ELb1ELb0EEENS1_19SingleTileSchedulerILb0ELb1ELb1ELi64EEEEEEEEEvNT_6ParamsE --------------------------
	.section	.nv.info._ZN7cutlass13device_kernelIN5flash11enable_sm90INS1_16FlashAttnFwdSm90INS1_25CollectiveMainloopFwdSm90ILi2EN4cute5tupleIJNS5_1CILi1EEES8_S8_EEENS6_IJNS7_ILi64EEESA_SA_EEELi512ENS_10bfloat16_tEfNS_4arch4Sm90ELb1ELb0ELb1ELb0ELb0ELb0ELb0ELb0ELb0ELb1ELb1ELb0EEENS1_21CollectiveEpilogueFwdINS6_IJSA_NS7_ILi512EEESA_EEES9_SC_SE_Li256ELb0ELb1ELb1ELb0EEENS1_19SingleTileSchedulerILb0ELb1ELb1ELi64EEEEEEEEEvNT_6ParamsE,"",@"SHT_CUDA_INFO"
	.sectionflags	@""
	.align	4


	//----- nvinfo : EIATTR_CUDA_API_VERSION
	.align		4
        /*0000*/ 	.byte	0x04, 0x37
        /*0002*/ 	.short	(.L_935 - .L_934)
.L_934:
        /*0004*/ 	.word	0x00000082


	//----- nvinfo : EIATTR_KPARAM_INFO
	.align		4
.L_935:
        /*0008*/ 	.byte	0x04, 0x17
        /*000a*/ 	.short	(.L_937 - .L_936)
.L_936:
        /*000c*/ 	.word	0x00000000
        /*0010*/ 	.short	0x0000
        /*0012*/ 	.short	0x0070
        /*0014*/ 	.byte	0x00, 0xf0, 0x01, 0x28


	//----- nvinfo : EIATTR_SPARSE_MMA_MASK
	.align		4
.L_937:
        /*0018*/ 	.byte	0x03, 0x50
        /*001a*/ 	.short	0x0000


	//----- nvinfo : EIATTR_MAXREG_COUNT
	.align		4
        /*001c*/ 	.byte	0x03, 0x1b
        /*001e*/ 	.short	0x00a8


	//----- nvinfo : EIATTR_NUM_BARRIERS
	.align		4
        /*0020*/ 	.byte	0x02, 0x4c
        /*0022*/ 	.byte	0x10
	.zero		1


	//----- nvinfo : EIATTR_EXTERNS
	.align		4
        /*0024*/ 	.byte	0x04, 0x0f
        /*0026*/ 	.short	(.L_939 - .L_938)


	//   ....[0]....
	.align		4
.L_938:
        /*0028*/ 	.word	index@(__assertfail)


	//----- nvinfo : EIATTR_ANNOTATIONS
	.align		4
.L_939:
        /*002c*/ 	.byte	0x04, 0x55
        /*002e*/ 	.short	(.L_941 - .L_940)


	//   ....[0]....
.L_940:
        /*0030*/ 	.word	0x00000001
        /*0034*/ 	.byte	0x80, 0xcd, 0x00, 0x00, 0x01, 0x00, 0x00, 0x00, 0x00, 0xd2, 0x00, 0x00, 0x01, 0x00, 0x00, 0x00
        /*0044*/ 	.byte	0x50, 0xd2, 0x00, 0x00, 0x01, 0x00, 0x00, 0x00, 0x30, 0xd4, 0x00, 0x00, 0x01, 0x00, 0x00, 0x00
        /*0054*/ 	.byte	0x20, 0xd5, 0x00, 0x00, 0x01, 0x00, 0x00, 0x00, 0x20, 0xdf, 0x00, 0x00, 0x01, 0x00, 0x00, 0x00
        /*0064*/ 	.byte	0x10, 0xe6, 0x00, 0x00, 0x01, 0x00, 0x00, 0x00, 0x40, 0xe8, 0x00, 0x00, 0x01, 0x00, 0x00, 0x00
        /*0074*/ 	.byte	0xc0, 0xf3, 0x00, 0x00, 0x01, 0x00, 0x00, 0x00, 0x90, 0xff, 0x00, 0x00


	//----- nvinfo : EIATTR_MERCURY_ISA_VERSION
	.align		4
.L_941:
        /*0080*/ 	.byte	0x03, 0x5f
        /*0082*/ 	.short	0x0101


	//----- nvinfo : EIATTR_INT_WARP_WIDE_INSTR_OFFSETS
	.align		4
        /*0084*/ 	.byte	0x04, 0x31
        /*0086*/ 	.short	(.L_943 - .L_942)


	//   ....[0]....
.L_942:
        /*0088*/ 	.word	0x00000130


	//   ....[1]....
        /*008c*/ 	.word	0x00000170


	//   ....[2]....
        /*0090*/ 	.word	0x000001e0


	//----- nvinfo : EIATTR_COOP_GROUP_MASK_REGIDS
	.align		4
.L_943:
        /*0094*/ 	.byte	0x04, 0x29
        /*0096*/ 	.short	(.L_945 - .L_944)


	//   ....[0]....
.L_944:
        /*0098*/ 	.word	0xffffffff


	//   ....[1]....
        /*009c*/ 	.word	0xffffffff


	//   ....[2]....
        /*00a0*/ 	.word	0xffffffff


	//   ....[3]....
        /*00a4*/ 	.word	0xffffffff


	//   ....[4]....
        /*00a8*/ 	.word	0xffffffff


	//   ....[5]....
        /*00ac*/ 	.word	0xffffffff


	//   ....[6]....
        /*00b0*/ 	.word	0xffffffff


	//   ....[7]....
        /*00b4*/ 	.word	0xffffffff


	//   ....[8]....
        /*00b8*/ 	.word	0xffffffff


	//   ....[9]....
        /*00bc*/ 	.word	0xffffffff


	//   ....[10]....
        /*00c0*/ 	.word	0xffffffff


	//   ....[11]....
        /*00c4*/ 	.word	0xffffffff


	//   ....[12]....
        /*00c8*/ 	.word	0xffffffff


	//   ....[13]....
        /*00cc*/ 	.word	0xffffffff


	//   ....[14]....
        /*00d0*/ 	.word	0xffffffff


	//   ....[15]....
        /*00d4*/ 	.word	0xffffffff


	//   ....[16]....
        /*00d8*/ 	.word	0xffffffff


	//   ....[17]....
        /*00dc*/ 	.word	0xffffffff


	//   ....[18]....
        /*00e0*/ 	.word	0xffffffff


	//   ....[19]....
        /*00e4*/ 	.word	0xffffffff


	//   ....[20]....
        /*00e8*/ 	.word	0xffffffff


	//   ....[21]....
        /*00ec*/ 	.word	0xffffffff


	//   ....[22]....
        /*00f0*/ 	.word	0xffffffff


	//   ....[23]....
        /*00f4*/ 	.word	0xffffffff


	//   ....[24]....
        /*00f8*/ 	.word	0xffffffff


	//   ....[25]....
        /*00fc*/ 	.word	0xffffffff


	//   ....[26]....
        /*0100*/ 	.word	0xffffffff


	//   ....[27]....
        /*0104*/ 	.word	0xffffffff


	//   ....[28]....
        /*0108*/ 	.word	0xffffffff


	//   ....[29]....
        /*010c*/ 	.word	0xffffffff


	//   ....[30]....
        /*0110*/ 	.word	0xffffffff


	//   ....[31]....
        /*0114*/ 	.word	0xffffffff


	//   ....[32]....
        /*0118*/ 	.word	0xffffffff


	//   ....[33]....
        /*011c*/ 	.word	0xffffffff


	//   ....[34]....
        /*0120*/ 	.word	0xffffffff


	//   ....[35]....
        /*0124*/ 	.word	0xffffffff


	//   ....[36]....
        /*0128*/ 	.word	0xffffffff


	//   ....[37]....
        /*012c*/ 	.word	0xffffffff


	//   ....[38]....
        /*0130*/ 	.word	0xffffffff


	//   ....[39]....
        /*0134*/ 	.word	0xffffffff


	//   ....[40]....
        /*0138*/ 	.word	0xffffffff


	//   ....[41]....
        /*013c*/ 	.word	0xffffffff


	//   ....[42]....
        /*0140*/ 	.word	0xffffffff


	//   ....[43]....
        /*0144*/ 	.word	0xffffffff


	//   ....[44]....
        /*0148*/ 	.word	0xffffffff


	//   ....[45]....
        /*014c*/ 	.word	0xffffffff


	//   ....[46]....
        /*0150*/ 	.word	0xffffffff


	//   ....[47]....
        /*0154*/ 	.word	0xffffffff


	//   ....[48]....
        /*0158*/ 	.word	0xffffffff


	//   ....[49]....
        /*015c*/ 	.word	0xffffffff


	//   ....[50]....
        /*0160*/ 	.word	0xffffffff


	//   ....[51]....
        /*0164*/ 	.word	0xffffffff


	//   ....[52]....
        /*0168*/ 	.word	0x0500000f


	//   ....[53]....
        /*016c*/ 	.word	0x0500000f


	//   ....[54]....
        /*0170*/ 	.word	0x0500000f


	//   ....[55]....
        /*0174*/ 	.word	0x0500000f


	//   ....[56]....
        /*0178*/ 	.word	0x0500000f


	//   ....[57]....
        /*017c*/ 	.word	0x0500000f


	//   ....[58]....
        /*0180*/ 	.word	0x0500000f


	//   ....[59]....
        /*0184*/ 	.word	0x0500000f


	//   ....[60]....
        /*0188*/ 	.word	0x0500000f


	//   ....[61]....
        /*018c*/ 	.word	0x0500000f


	//----- nvinfo : EIATTR_COOP_GROUP_INSTR_OFFSETS
	.align		4
.L_945:
        /*0190*/ 	.byte	0x04, 0x28
        /*0192*/ 	.short	(.L_947 - .L_946)


	//   ....[0]....
.L_946:
        /*0194*/ 	.word	0x00000060


	//   ....[1]....
        /*0198*/ 	.word	0x00000140


	//   ....[2]....
        /*019c*/ 	.word	0x00000190


	//   ....[3]....
        /*01a0*/ 	.word	0x00000380


	//   ....[4]....
        /*01a4*/ 	.word	0x000004e0


	//   ....[5]....
        /*01a8*/ 	.word	0x00000600


	//   ....[6]....
        /*01ac*/ 	.word	0x00000760


	//   ....[7]....
        /*01b0*/ 	.word	0x000013c0


	//   ....[8]....
        /*01b4*/ 	.word	0x00003530


	//   ....[9]....
        /*01b8*/ 	.word	0x00003c80


	//   ....[10]....
        /*01bc*/ 	.word	0x00003cb0


	//   ....[11]....
        /*01c0*/ 	.word	0x00004420


	//   ....[12]....
        /*01c4*/ 	.word	0x00004490


	//   ....[13]....
        /*01c8*/ 	.word	0x00004930


	//   ....[14]....
        /*01cc*/ 	.word	0x000049a0


	//   ....[15]....
        /*01d0*/ 	.word	0x00005590


	//   ....[16]....
        /*01d4*/ 	.word	0x00005870


	//   ....[17]....
        /*01d8*/ 	.word	0x00005f70


	//   ....[18]....
        /*01dc*/ 	.word	0x00005fa0


	//   ....[19]....
        /*01e0*/ 	.word	0x00006040


	//   ....[20]....
        /*01e4*/ 	.word	0x00006500


	//   ....[21]....
        /*01e8*/ 	.word	0x00006570


	//   ....[22]....
        /*01ec*/ 	.word	0x000077b0


	//   ....[23]....
        /*01f0*/ 	.word	0x00007ef0


	//   ....[24]....
        /*01f4*/ 	.word	0x00007f70


	//   ....[25]....
        /*01f8*/ 	.word	0x000082a0


	//   ....[26]....
        /*01fc*/ 	.word	0x00008460


	//   ....[27]....
        /*0200*/ 	.word	0x000094a0


	//   ....[28]....
        /*0204*/ 	.word	0x000094e0


	//   ....[29]....
        /*0208*/ 	.word	0x00009530


	//   ....[30]....
        /*020c*/ 	.word	0x00009560


	//   ....[31]....
        /*0210*/ 	.word	0x000095c0


	//   ....[32]....
        /*0214*/ 	.word	0x0000a070


	//   ....[33]....
        /*0218*/ 	.word	0x0000a530


	//   ....[34]....
        /*021c*/ 	.word	0x0000a560


	//   ....[35]....
        /*0220*/ 	.word	0x0000a580


	//   ....[36]....
        /*0224*/ 	.word	0x0000a5b0


	//   ....[37]....
        /*0228*/ 	.word	0x0000aa40


	//   ....[38]....
        /*022c*/ 	.word	0x0000aa60


	//   ....[39]....
        /*0230*/ 	.word	0x0000b6b0


	//   ....[40]....
        /*0234*/ 	.word	0x0000b6d0


	//   ....[41]....
        /*0238*/ 	.word	0x0000c720


	//   ....[42]....
        /*023c*/ 	.word	0x0000d240


	//   ....[43]....
        /*0240*/ 	.word	0x0000daf0


	//   ....[44]....
        /*0244*/ 	.word	0x0000db20


	//   ....[45]....
        /*0248*/ 	.word	0x0000dba0


	//   ....[46]....
        /*024c*/ 	.word	0x0000dbd0


	//   ....[47]....
        /*0250*/ 	.word	0x0000dc30


	//   ....[48]....
        /*0254*/ 	.word	0x0000dc60


	//   ....[49]....
        /*0258*/ 	.word	0x0000dc80


	//   ....[50]....
        /*025c*/ 	.word	0x0000dcc0


	//   ....[51]....
        /*0260*/ 	.word	0x00010bb0


	//   ....[52]....
        /*0264*/ 	.word	0x000111a0


	//   ....[53]....
        /*0268*/ 	.word	0x00011310


	//   ....[54]....
        /*026c*/ 	.word	0x00011370


	//   ....[55]....
        /*0270*/ 	.word	0x00011430


	//   ....[56]....
        /*0274*/ 	.word	0x000114f0


	//   ....[57]....
        /*0278*/ 	.word	0x00011570


	//   ....[58]....
        /*027c*/ 	.word	0x00011620


	//   ....[59]....
        /*0280*/ 	.word	0x000116a0


	//   ....[60]....
        /*0284*/ 	.word	0x00011730


	//   ....[61]....
        /*0288*/ 	.word	0x00011b40


	//----- nvinfo : EIATTR_REG_RECONFIG
	.align		4
.L_947:
        /*028c*/ 	.byte	0x01, 0x54
	.zero		2


	//----- nvinfo : EIATTR_SYSCALL_OFFSETS
	.align		4
        /*0290*/ 	.byte	0x04, 0x46
        /*0292*/ 	.short	(.L_949 - .L_948)


	//   ....[0]....
.L_948:
        /*0294*/ 	.word	0x00003710


	//   ....[1]....
        /*0298*/ 	.word	0x0000cf00


	//   ....[2]....
        /*029c*/ 	.word	0x0000d040


	//   ....[3]....
        /*02a0*/ 	.word	0x0000d130


	//   ....[4]....
        /*02a4*/ 	.word	0x0000d780


	//----- nvinfo : EIATTR_MBARRIER_INSTR_OFFSETS
	.align		4
.L_949:
        /*02a8*/ 	.byte	0x04, 0x39
        /*02aa*/ 	.short	(.L_951 - .L_950)


	//   ....[0]....
.L_950:
        /*02ac*/ 	.word	0x00000270
        /*02b0*/ 	.word	0x000000ff
        /*02b4*/ 	.word	0x00028c00
        /*02b8*/ 	.short	0x0100
        /*02ba*/ 	.byte	0x08
	.zero		1


	//   ....[1]....
        /*02bc*/ 	.word	0x00000280
        /*02c0*/ 	.word	0x000000ff
        /*02c4*/ 	.word	0x00028c20
        /*02c8*/ 	.short	0x0100
        /*02ca*/ 	.byte	0x08
	.zero		1


	//   ....[2]....
        /*02cc*/ 	.word	0x00000330
        /*02d0*/ 	.word	0x000000ff
        /*02d4*/ 	.word	0x00028c30
        /*02d8*/ 	.short	0x0100
        /*02da*/ 	.byte	0x06
	.zero		1


	//   ....[3]....
        /*02dc*/ 	.word	0x00000340
        /*02e0*/ 	.word	0x000000ff
        /*02e4*/ 	.word	0x00028c40
        /*02e8*/ 	.short	0x0100
        /*02ea*/ 	.byte	0x06
	.zero		1


	//   ....[4]....
        /*02ec*/ 	.word	0x00000350
        /*02f0*/ 	.word	0x000000ff
        /*02f4*/ 	.word	0x00028c38
        /*02f8*/ 	.short	0x0100
        /*02fa*/ 	.byte	0x06
	.zero		1


	//   ....[5]....
        /*02fc*/ 	.word	0x00000360
        /*0300*/ 	.word	0x000000ff
        /*0304*/ 	.word	0x00028c48
        /*0308*/ 	.short	0x0100
        /*030a*/ 	.byte	0x06
	.zero		1


	//   ....[6]....
        /*030c*/ 	.word	0x00000490
        /*0310*/ 	.word	0x000000ff
        /*0314*/ 	.word	0x00028c50
        /*0318*/ 	.short	0x0100
        /*031a*/ 	.byte	0x08
	.zero		1


	//   ....[7]....
        /*031c*/ 	.word	0x000004a0
        /*0320*/ 	.word	0x000000ff
        /*0324*/ 	.word	0x00028c60
        /*0328*/ 	.short	0x0100
        /*032a*/ 	.byte	0x08
	.zero		1


	//   ....[8]....
        /*032c*/ 	.word	0x000004b0
        /*0330*/ 	.word	0x000000ff
        /*0334*/ 	.word	0x00028c58
        /*0338*/ 	.short	0x0100
        /*033a*/ 	.byte	0x08
	.zero		1


	//   ....[9]....
        /*033c*/ 	.word	0x000004c0
        /*0340*/ 	.word	0x000000ff
        /*0344*/ 	.word	0x00028c68
        /*0348*/ 	.short	0x0100
        /*034a*/ 	.byte	0x08
	.zero		1


	//   ....[10]....
        /*034c*/ 	.word	0x000005b0
        /*0350*/ 	.word	0x000000ff
        /*0354*/ 	.word	0x00028c70
        /*0358*/ 	.short	0x0100
        /*035a*/ 	.byte	0x06
	.zero		1


	//   ....[11]....
        /*035c*/ 	.word	0x000005c0
        /*0360*/ 	.word	0x000000ff
        /*0364*/ 	.word	0x00028c80
        /*0368*/ 	.short	0x0100
        /*036a*/ 	.byte	0x06
	.zero		1


	//   ....[12]....
        /*036c*/ 	.word	0x000005d0
        /*0370*/ 	.word	0x000000ff
        /*0374*/ 	.word	0x00028c78
        /*0378*/ 	.short	0x0100
        /*037a*/ 	.byte	0x06
	.zero		1


	//   ....[13]....
        /*037c*/ 	.word	0x000005e0
        /*0380*/ 	.word	0x000000ff
        /*0384*/ 	.word	0x00028c88
        /*0388*/ 	.short	0x0100
        /*038a*/ 	.byte	0x06
	.zero		1


	//   ....[14]....
        /*038c*/ 	.word	0x00000710
        /*0390*/ 	.word	0x000000ff
        /*0394*/ 	.word	0x00028c90
        /*0398*/ 	.short	0x0100
        /*039a*/ 	.byte	0x08
	.zero		1


	//   ....[15]....
        /*039c*/ 	.word	0x00000720
        /*03a0*/ 	.word	0x000000ff
        /*03a4*/ 	.word	0x00028ca0
        /*03a8*/ 	.short	0x0100
        /*03aa*/ 	.byte	0x08
	.zero		1


	//   ....[16]....
        /*03ac*/ 	.word	0x00000730
        /*03b0*/ 	.word	0x000000ff
        /*03b4*/ 	.word	0x00028c98
        /*03b8*/ 	.short	0x0100
        /*03ba*/ 	.byte	0x08
	.zero		1


	//   ....[17]....
        /*03bc*/ 	.word	0x00000740
        /*03c0*/ 	.word	0x000000ff
        /*03c4*/ 	.word	0x00028ca8
        /*03c8*/ 	.short	0x0100
        /*03ca*/ 	.byte	0x08
	.zero		1


	//   ....[18]....
        /*03cc*/ 	.word	0x00000870
        /*03d0*/ 	.word	0x000000ff
        /*03d4*/ 	.word	0x00028cb0
        /*03d8*/ 	.short	0x0100
        /*03da*/ 	.byte	0x08
	.zero		1


	//   ....[19]....
        /*03dc*/ 	.word	0x00000880
        /*03e0*/ 	.word	0x000000ff
        /*03e4*/ 	.word	0x00028cc0
        /*03e8*/ 	.short	0x0100
        /*03ea*/ 	.byte	0x08
	.zero		1


	//   ....[20]....
        /*03ec*/ 	.word	0x00000890
        /*03f0*/ 	.word	0x000000ff
        /*03f4*/ 	.word	0x00028cb8
        /*03f8*/ 	.short	0x0100
        /*03fa*/ 	.byte	0x08
	.zero		1


	//   ....[21]....
        /*03fc*/ 	.word	0x000008a0
        /*0400*/ 	.word	0x000000ff
        /*0404*/ 	.word	0x00028cc8
        /*0408*/ 	.short	0x0100
        /*040a*/ 	.byte	0x08
	.zero		1


	//   ....[22]....
        /*040c*/ 	.word	0x00001580
        /*0410*/ 	.word	0x000000ff
        /*0414*/ 	.word	0x00028c50
        /*0418*/ 	.short	0x010a
        /*041a*/ 	.byte	0x05
	.zero		1


	//   ....[23]....
        /*041c*/ 	.word	0x00001870
        /*0420*/ 	.word	0x00000002
        /*0424*/ 	.word	0x00000000
        /*0428*/ 	.short	0x0101
        /*042a*/ 	.byte	0x3f
	.zero		1


	//   ....[24]....
        /*042c*/ 	.word	0x000021c0
        /*0430*/ 	.word	0x000000ff
        /*0434*/ 	.word	0x00028c50
        /*0438*/ 	.short	0x010a
        /*043a*/ 	.byte	0x07
	.zero		1


	//   ....[25]....
        /*043c*/ 	.word	0x00002200
        /*0440*/ 	.word	0x000000ff
        /*0444*/ 	.word	0x00028c50
        /*0448*/ 	.short	0x010a
        /*044a*/ 	.byte	0x07
	.zero		1


	//   ....[26]....
        /*044c*/ 	.word	0x000023d0
        /*0450*/ 	.word	0x00000002
        /*0454*/ 	.word	0x00000000
        /*0458*/ 	.short	0x0101
        /*045a*/ 	.byte	0x3f
	.zero		1


	//   ....[27]....
        /*045c*/ 	.word	0x00003740
        /*0460*/ 	.word	0x000000ff
        /*0464*/ 	.word	0x00028c00
        /*0468*/ 	.short	0x010a
        /*046a*/ 	.byte	0x27
	.zero		1


	//   ....[28]....
        /*046c*/ 	.word	0x000038d0
        /*0470*/ 	.word	0x000000ff
        /*0474*/ 	.word	0x00028c30
        /*0478*/ 	.short	0x010a
        /*047a*/ 	.byte	0x27
	.zero		1


	//   ....[29]....
        /*047c*/ 	.word	0x00003940
        /*0480*/ 	.word	0x000000ff
        /*0484*/ 	.word	0x00028c30
        /*0488*/ 	.short	0x010a
        /*048a*/ 	.byte	0x27
	.zero		1


	//   ....[30]....
        /*048c*/ 	.word	0x00004e10
        /*0490*/ 	.word	0x00000005
        /*0494*/ 	.word	0x00000000
        /*0498*/ 	.short	0x0101
        /*049a*/ 	.byte	0x3f
	.zero		1


	//   ....[31]....
        /*049c*/ 	.word	0x000051f0
        /*04a0*/ 	.word	0x000000ff
        /*04a4*/ 	.word	0x00028c50
        /*04a8*/ 	.short	0x010a
        /*04aa*/ 	.byte	0x27
	.zero		1


	//   ....[32]....
        /*04ac*/ 	.word	0x00005230
        /*04b0*/ 	.word	0x000000ff
        /*04b4*/ 	.word	0x00028c50
        /*04b8*/ 	.short	0x010a
        /*04ba*/ 	.byte	0x27
	.zero		1


	//   ....[33]....
        /*04bc*/ 	.word	0x000055b0
        /*04c0*/ 	.word	0x0000000e
        /*04c4*/ 	.word	0x00000000
        /*04c8*/ 	.short	0x0101
        /*04ca*/ 	.byte	0x3f
	.zero		1


	//   ....[34]....
        /*04cc*/ 	.word	0x000056f0
        /*04d0*/ 	.word	0x000000ff
        /*04d4*/ 	.word	0x00028c30
        /*04d8*/ 	.short	0x010a
        /*04da*/ 	.byte	0x1e
	.zero		1


	//   ....[35]....
        /*04dc*/ 	.word	0x00005730
        /*04e0*/ 	.word	0x000000ff
        /*04e4*/ 	.word	0x00028c30
        /*04e8*/ 	.short	0x010a
        /*04ea*/ 	.byte	0x1e
	.zero		1


	//   ....[36]....
        /*04ec*/ 	.word	0x00006770
        /*04f0*/ 	.word	0x00000098
        /*04f4*/ 	.word	0x00000000
        /*04f8*/ 	.short	0x0101
        /*04fa*/ 	.byte	0x3f
	.zero		1


	//   ....[37]....
        /*04fc*/ 	.word	0x000074f0
        /*0500*/ 	.word	0x000000ff
        /*0504*/ 	.word	0x00028c50
        /*0508*/ 	.short	0x010a
        /*050a*/ 	.byte	0x1e
	.zero		1


	//   ....[38]....
        /*050c*/ 	.word	0x00007530
        /*0510*/ 	.word	0x000000ff
        /*0514*/ 	.word	0x00028c50
        /*0518*/ 	.short	0x010a
        /*051a*/ 	.byte	0x1e
	.zero		1


	//   ....[39]....
        /*051c*/ 	.word	0x000077d0
        /*0520*/ 	.word	0x0000000e
        /*0524*/ 	.word	0x00000000
        /*0528*/ 	.short	0x0101
        /*052a*/ 	.byte	0x3f
	.zero		1


	//   ....[40]....
        /*052c*/ 	.word	0x00007920
        /*0530*/ 	.word	0x000000ff
        /*0534*/ 	.word	0x00028c30
        /*0538*/ 	.short	0x010a
        /*053a*/ 	.byte	0x1a
	.zero		1


	//   ....[41]....
        /*053c*/ 	.word	0x00007960
        /*0540*/ 	.word	0x000000ff
        /*0544*/ 	.word	0x00028c30
        /*0548*/ 	.short	0x010a
        /*054a*/ 	.byte	0x1a
	.zero		1


	//   ....[42]....
        /*054c*/ 	.word	0x000086d0
        /*0550*/ 	.word	0x00000098
        /*0554*/ 	.word	0x00000000
        /*0558*/ 	.short	0x0101
        /*055a*/ 	.byte	0x3f
	.zero		1


	//   ....[43]....
        /*055c*/ 	.word	0x000091d0
        /*0560*/ 	.word	0x000000ff
        /*0564*/ 	.word	0x00028c50
        /*0568*/ 	.short	0x010a
        /*056a*/ 	.byte	0x1a
	.zero		1


	//   ....[44]....
        /*056c*/ 	.word	0x00009210
        /*0570*/ 	.word	0x000000ff
        /*0574*/ 	.word	0x00028c50
        /*0578*/ 	.short	0x010a
        /*057a*/ 	.byte	0x1a
	.zero		1


	//   ....[45]....
        /*057c*/ 	.word	0x000094c0
        /*0580*/ 	.word	0x0000000b
        /*0584*/ 	.word	0x00000000
        /*0588*/ 	.short	0x0101
        /*058a*/ 	.byte	0x3f
	.zero		1


	//   ....[46]....
        /*058c*/ 	.word	0x0000a030
        /*0590*/ 	.word	0x000000ff
        /*0594*/ 	.word	0x00000000
        /*0598*/ 	.short	0x0101
        /*059a*/ 	.byte	0x04
	.zero		1


	//   ....[47]....
        /*059c*/ 	.word	0x0000d470
        /*05a0*/ 	.word	0x000000ff
        /*05a4*/ 	.word	0x00028c40
        /*05a8*/ 	.short	0x010a
        /*05aa*/ 	.byte	0x26
	.zero		1


	//   ....[48]....
        /*05ac*/ 	.word	0x0000dd90
        /*05b0*/ 	.word	0x000000ff
        /*05b4*/ 	.word	0x00028c00
        /*05b8*/ 	.short	0x0107
        /*05ba*/ 	.byte	0x26
	.zero		1


	//   ....[49]....
        /*05bc*/ 	.word	0x0000ddd0
        /*05c0*/ 	.word	0x000000ff
        /*05c4*/ 	.word	0x00028c00
        /*05c8*/ 	.short	0x0101
        /*05ca*/ 	.byte	0x26
	.zero		1


	//   ....[50]....
        /*05cc*/ 	.word	0x0000dde0
        /*05d0*/ 	.word	0x000000ff
        /*05d4*/ 	.word	0x00028c20
        /*05d8*/ 	.short	0x010a
        /*05da*/ 	.byte	0x26
	.zero		1


	//   ....[51]....
        /*05dc*/ 	.word	0x0000de40
        /*05e0*/ 	.word	0x000000ff
        /*05e4*/ 	.word	0x00028c60
        /*05e8*/ 	.short	0x010a
        /*05ea*/ 	.byte	0x26
	.zero		1


	//   ....[52]....
        /*05ec*/ 	.word	0x0000ea00
        /*05f0*/ 	.word	0x000000ff
        /*05f4*/ 	.word	0x00028c48
        /*05f8*/ 	.short	0x010a
        /*05fa*/ 	.byte	0x26
	.zero		1


	//   ....[53]....
        /*05fc*/ 	.word	0x0000ebd0
        /*0600*/ 	.word	0x000000ff
        /*0604*/ 	.word	0x00028c68
        /*0608*/ 	.short	0x010a
        /*060a*/ 	.byte	0x26
	.zero		1


	//   ....[54]....
        /*060c*/ 	.word	0x0000f580
        /*0610*/ 	.word	0x000000ff
        /*0614*/ 	.word	0x00028c40
        /*0618*/ 	.short	0x010a
        /*061a*/ 	.byte	0x26
	.zero		1


	//   ....[55]....
        /*061c*/ 	.word	0x0000f760
        /*0620*/ 	.word	0x000000ff
        /*0624*/ 	.word	0x00028c60
        /*0628*/ 	.short	0x010a
        /*062a*/ 	.byte	0x26
	.zero		1


	//   ....[56]....
        /*062c*/ 	.word	0x00010140
        /*0630*/ 	.word	0x000000ff
        /*0634*/ 	.word	0x00028c48
        /*0638*/ 	.short	0x010a
        /*063a*/ 	.byte	0x26
	.zero		1


	//   ....[57]....
        /*063c*/ 	.word	0x00010320
        /*0640*/ 	.word	0x000000ff
        /*0644*/ 	.word	0x00028c68
        /*0648*/ 	.short	0x010a
        /*064a*/ 	.byte	0x26
	.zero		1


	//   ....[58]....
        /*064c*/ 	.word	0x00010b40
        /*0650*/ 	.word	0x00000002
        /*0654*/ 	.word	0x00028c20
        /*0658*/ 	.short	0x010a
        /*065a*/ 	.byte	0x3f
	.zero		1


	//   ....[59]....
        /*065c*/ 	.word	0x00010cc0
        /*0660*/ 	.word	0x00000007
        /*0664*/ 	.word	0x00000000
        /*0668*/ 	.short	0x010a
        /*066a*/ 	.byte	0x3f
	.zero		1


	//   ....[60]....
        /*066c*/ 	.word	0x00010d30
        /*0670*/ 	.word	0x00000005
        /*0674*/ 	.word	0x00000000
        /*0678*/ 	.short	0x010a
        /*067a*/ 	.byte	0x3f
	.zero		1


	//   ....[61]....
        /*067c*/ 	.word	0x00010d90
        /*0680*/ 	.word	0x00000005
        /*0684*/ 	.word	0x00000000
        /*0688*/ 	.short	0x010a
        /*068a*/ 	.byte	0x3f
	.zero		1


	//   ....[62]....
        /*068c*/ 	.word	0x00010dc0
        /*0690*/ 	.word	0x00000003
        /*0694*/ 	.word	0x00000000
        /*0698*/ 	.short	0x010a
        /*069a*/ 	.byte	0x3f
	.zero		1


	//   ....[63]....
        /*069c*/ 	.word	0x00010e30
        /*06a0*/ 	.word	0x00000005
        /*06a4*/ 	.word	0x00028c50
        /*06a8*/ 	.short	0x010a
        /*06aa*/ 	.byte	0x3f
	.zero		1


	//   ....[64]....
        /*06ac*/ 	.word	0x00010e90
        /*06b0*/ 	.word	0x00000005
        /*06b4*/ 	.word	0x00028c50
        /*06b8*/ 	.short	0x010a
        /*06ba*/ 	.byte	0x3f
	.zero		1


	//   ....[65]....
        /*06bc*/ 	.word	0x00010ef0
        /*06c0*/ 	.word	0x00000000
        /*06c4*/ 	.word	0x00028c00
        /*06c8*/ 	.short	0x010a
        /*06ca*/ 	.byte	0x3f
	.zero		1


	//   ....[66]....
        /*06cc*/ 	.word	0x00010f50
        /*06d0*/ 	.word	0x00000004
        /*06d4*/ 	.word	0x00028c30
        /*06d8*/ 	.short	0x010a
        /*06da*/ 	.byte	0x3f
	.zero		1


	//   ....[67]....
        /*06dc*/ 	.word	0x00010fa0
        /*06e0*/ 	.word	0x0000000e
        /*06e4*/ 	.word	0x00028c50
        /*06e8*/ 	.short	0x010a
        /*06ea*/ 	.byte	0x3f
	.zero		1


	//   ....[68]....
        /*06ec*/ 	.word	0x00011000
        /*06f0*/ 	.word	0x00000004
        /*06f4*/ 	.word	0x00028c30
        /*06f8*/ 	.short	0x010a
        /*06fa*/ 	.byte	0x3f
	.zero		1


	//   ....[69]....
        /*06fc*/ 	.word	0x00011050
        /*0700*/ 	.word	0x0000000e
        /*0704*/ 	.word	0x00028c50
        /*0708*/ 	.short	0x010a
        /*070a*/ 	.byte	0x3f
	.zero		1


	//   ....[70]....
        /*070c*/ 	.word	0x000110b0
        /*0710*/ 	.word	0x00000004
        /*0714*/ 	.word	0x00028c30
        /*0718*/ 	.short	0x010a
        /*071a*/ 	.byte	0x3f
	.zero		1


	//   ....[71]....
        /*071c*/ 	.word	0x00011100
        /*0720*/ 	.word	0x000000be
        /*0724*/ 	.word	0x00028c50
        /*0728*/ 	.short	0x010a
        /*072a*/ 	.byte	0x3f
	.zero		1


	//   ....[72]....
        /*072c*/ 	.word	0x00011260
        /*0730*/ 	.word	0x00000003
        /*0734*/ 	.word	0x00028c40
        /*0738*/ 	.short	0x010a
        /*073a*/ 	.byte	0x3f
	.zero		1


	//   ....[73]....
        /*073c*/ 	.word	0x00011770
        /*0740*/ 	.word	0x00000003
        /*0744*/ 	.word	0x00028c20
        /*0748*/ 	.short	0x010a
        /*074a*/ 	.byte	0x3f
	.zero		1


	//   ....[74]....
        /*074c*/ 	.word	0x000117d0
        /*0750*/ 	.word	0x00000003
        /*0754*/ 	.word	0x00028c60
        /*0758*/ 	.short	0x010a
        /*075a*/ 	.byte	0x3f
	.zero		1


	//   ....[75]....
        /*075c*/ 	.word	0x00011830
        /*0760*/ 	.word	0x00000003
        /*0764*/ 	.word	0x00028c48
        /*0768*/ 	.short	0x010a
        /*076a*/ 	.byte	0x3f
	.zero		1


	//   ....[76]....
        /*076c*/ 	.word	0x00011890
        /*0770*/ 	.word	0x00000003
        /*0774*/ 	.word	0x00028c68
        /*0778*/ 	.short	0x010a
        /*077a*/ 	.byte	0x3f
	.zero		1


	//   ....[77]....
        /*077c*/ 	.word	0x000118f0
        /*0780*/ 	.word	0x00000003
        /*0784*/ 	.word	0x00028c40
        /*0788*/ 	.short	0x010a
        /*078a*/ 	.byte	0x3f
	.zero		1


	//   ....[78]....
        /*078c*/ 	.word	0x00011950
        /*0790*/ 	.word	0x00000003
        /*0794*/ 	.word	0x00028c60
        /*0798*/ 	.short	0x010a
        /*079a*/ 	.byte	0x3f
	.zero		1


	//   ....[79]....
        /*079c*/ 	.word	0x000119b0
        /*07a0*/ 	.word	0x00000003
        /*07a4*/ 	.word	0x00028c48
        /*07a8*/ 	.short	0x010a
        /*07aa*/ 	.byte	0x3f
	.zero		1


	//   ....[80]....
        /*07ac*/ 	.word	0x00011a10
        /*07b0*/ 	.word	0x00000003
        /*07b4*/ 	.word	0x00028c68
        /*07b8*/ 	.short	0x010a
        /*07ba*/ 	.byte	0x3f
	.zero		1


	//   ....[81]....
        /*07bc*/ 	.word	0x00011a60
        /*07c0*/ 	.word	0x00000002
        /*07c4*/ 	.word	0x00028c20
        /*07c8*/ 	.short	0x010a
        /*07ca*/ 	.byte	0x3f
	.zero		1


	//   ....[82]....
        /*07cc*/ 	.word	0x00011c00
        /*07d0*/ 	.word	0x00000007
        /*07d4*/ 	.word	0x00000000
        /*07d8*/ 	.short	0x010a
        /*07da*/ 	.byte	0x3f
	.zero		1


	//   ....[83]....
        /*07dc*/ 	.word	0x00011c50
        /*07e0*/ 	.word	0x00000005
        /*07e4*/ 	.word	0x00000000
        /*07e8*/ 	.short	0x010a
        /*07ea*/ 	.byte	0x3f
	.zero		1


	//   ....[84]....
        /*07ec*/ 	.word	0x00011ca0
        /*07f0*/ 	.word	0x00000005
        /*07f4*/ 	.word	0x00000000
        /*07f8*/ 	.short	0x010a
        /*07fa*/ 	.byte	0x3f
	.zero		1


	//----- nvinfo : EIATTR_NUM_MBARRIERS
	.align		4
.L_951:
        /*07fc*/ 	.byte	0x03, 0x38
        /*07fe*/ 	.short	0x0016


	//----- nvinfo : EIATTR_EXIT_INSTR_OFFSETS
	.align		4
        /*0800*/ 	.byte	0x04, 0x1c
        /*0802*/ 	.short	(.L_953 - .L_952)


	//   ....[0]....
.L_952:
        /*0804*/ 	.word	0x00010e10


	//----- nvinfo : EIATTR_MAX_THREADS
	.align		4
.L_953:
        /*0808*/ 	.byte	0x04, 0x05
        /*080a*/ 	.short	(.L_955 - .L_954)
.L_954:
        /*080c*/ 	.word	0x00000180
        /*0810*/ 	.word	0x00000001
        /*0814*/ 	.word	0x00000001


	//----- nvinfo : EIATTR_CRS_STACK_SIZE
	.align		4
.L_955:
        /*0818*/ 	.byte	0x04, 0x1e
        /*081a*/ 	.short	(.L_957 - .L_956)
.L_956:
        /*081c*/ 	.word	0x00000000


	//----- nvinfo : EIATTR_CBANK_PARAM_SIZE
	.align		4
.L_957:
        /*0820*/ 	.byte	0x03, 0x19
        /*0822*/ 	.short	0x0a70


	//----- nvinfo : EIATTR_PARAM_CBANK
	.align		4
        /*0824*/ 	.byte	0x04, 0x0a
        /*0826*/ 	.short	(.L_959 - .L_958)
	.align		4
.L_958:
        /*0828*/ 	.word	index@(.nv.constant0._ZN7cutlass13device_kernelIN5flash11enable_sm90INS1_16FlashAttnFwdSm90INS1_25CollectiveMainloopFwdSm90ILi2EN4cute5tupleIJNS5_1CILi1EEES8_S8_EEENS6_IJNS7_ILi64EEESA_SA_EEELi512ENS_10bfloat16_tEfNS_4arch4Sm90ELb1ELb0ELb1ELb0ELb0ELb0ELb0ELb0ELb0ELb1ELb1ELb0EEENS1_21CollectiveEpilogueFwdINS6_IJSA_NS7_ILi512EEESA_EEES9_SC_SE_Li256ELb0ELb1ELb1ELb0EEENS1_19SingleTileSchedulerILb0ELb1ELb1ELi64EEEEEEEEEvNT_6ParamsE)
        /*082c*/ 	.short	0x0210
        /*082e*/ 	.short	0x0a70


	//----- nvinfo : EIATTR_SW_WAR
	.align		4
.L_959:
        /*0830*/ 	.byte	0x04, 0x36
        /*0832*/ 	.short	(.L_961 - .L_960)
.L_960:
        /*0834*/ 	.word	0x00000008
.L_961:


//--------------------- .nv.info._ZN7cutlass13device_kernelIN5flash11enable_sm90INS1_16FlashAttnFwdSm90INS1_25CollectiveMainloopFwdSm90ILi2EN4cute5tupleIJNS5_1CILi1EEES8_S8_EEENS6_IJNS7_ILi64EEESA_SA_EEELi512ENS_10bfloat16_tEfNS_4arch4Sm90ELb1ELb0ELb1ELb0ELb0ELb0ELb1ELb0ELb0ELb1ELb1ELb0EEENS1_21CollectiveEpilogueFwdINS6_IJSA_NS7_ILi512EEESA_EEES9_SC_SE_Li256ELb0ELb1ELb1ELb0EEENS1_19SingleTileSchedulerILb0ELb1ELb1ELi64EEEEEEEEEvNT_6ParamsE --------------------------
	.section	.nv.info._ZN7cutlass13device_kernelIN5flash11enable_sm90INS1_16FlashAttnFwdSm90INS1_25CollectiveMainloopFwdSm90ILi2EN4cute5tupleIJNS5_1CILi1EEES8_S8_EEENS6_IJNS7_ILi64EEESA_SA_EEELi512ENS_10bfloat16_tEfNS_4arch4Sm90ELb1ELb0ELb1ELb0ELb0ELb0ELb1ELb0ELb0ELb1ELb1ELb0EEENS1_21CollectiveEpilogueFwdINS6_IJSA_NS7_ILi512EEESA_EEES9_SC_SE_Li256ELb0ELb1ELb1ELb0EEENS1_19SingleTileSchedulerILb0ELb1ELb1ELi64EEEEEEEEEvNT_6ParamsE,"",@"SHT_CUDA_INFO"
	.sectionflags	@""
	.align	4


	//----- nvinfo : EIATTR_CUDA_API_VERSION
	.align		4
        /*0000*/ 	.byte	0x04, 0x37
        /*0002*/ 	.short	(.L_963 - .L_962)
.L_962:
        /*0004*/ 	.word	0x00000082


	//----- nvinfo : EIATTR_KPARAM_INFO
	.align		4
.L_963:
        /*0008*/ 	.byte	0x04, 0x17
        /*000a*/ 	.short	(.L_965 - .L_964)
.L_964:
        /*000c*/ 	.word	0x00000000
        /*0010*/ 	.short	0x0000
        /*0012*/ 	.short	0x0070
        /*0014*/ 	.byte	0x00, 0xf0, 0x01, 0x2c


	//----- nvinfo : EIATTR_SPARSE_MMA_MASK
	.align		4
.L_965:
        /*0018*/ 	.byte	0x03, 0x50
        /*001a*/ 	.short	0x0000


	//----- nvinfo : EIATTR_MAXREG_COUNT
	.align		4
        /*001c*/ 	.byte	0x03, 0x1b
        /*001e*/ 	.short	0x00a8


	//----- nvinfo : EIATTR_NUM_BARRIERS
	.align		4
        /*0020*/ 	.byte	0x02, 0x4c
        /*0022*/ 	.byte	0x10
	.zero		1


	//----- nvinfo : EIATTR_EXTERNS
	.align		4
        /*0024*/ 	.byte	0x04, 0x0f
        /*0026*/ 	.short	(.L_967 - .L_966)


	//   ....[0]....
	.align		4
.L_966:
        /*0028*/ 	.word	index@(__assertfail)


	//----- nvinfo : EIATTR_ANNOTATIONS
	.align		4
.L_967:
        /*002c*/ 	.byte	0x04, 0x55
        /*002e*/ 	.short	(.L_969 - .L_968)


	//   ....[0]....
.L_968:
        /* <DEDUP_REMOVED lines=18> */


	//----- nvinfo : EIATTR_MERCURY_ISA_VERSION
	.align		4
.L_969:
        /*0138*/ 	.byte	0x03, 0x5f
        /*013a*/ 	.short	0x0101


	//----- nvinfo : EIATTR_INT_WARP_WIDE_INSTR_OFFSETS
	.align		4
        /*013c*/ 	.byte	0x04, 0x31
        /*013e*/ 	.short	(.L_971 - .L_970)


	//   ....[0]....
.L_970:
        /*0140*/ 	.word	0x00000130


	//   ....[1]....
        /*0144*/ 	.word	0x00000170


	//   ....[2]....
        /*0148*/ 	.word	0x000001e0


	//   ....[3]....
        /*014c*/ 	.word	0x000001f0


	//----- nvinfo : EIATTR_COOP_GROUP_MASK_REGIDS
	.align		4
.L_971:
        /*0150*/ 	.byte	0x04, 0x29
        /*0152*/ 	.short	(.L_973 - .L_972)


	//   ....[0]....
.L_972:
        /*0154*/ 	.word	0xffffffff


	//   ....[1]....
        /*0158*/ 	.word	0xffffffff


	//   ....[2]....
        /*015c*/ 	.word	0xffffffff


	//   ....[3]....
        /*0160*/ 	.word	0xffffffff


	//   ....[4]....
        /*0164*/ 	.word	0xffffffff


	//   ....[5]....
        /*0168*/ 	.word	0xffffffff


	//   ....[6]....
        /*016c*/ 	.word	0xffffffff


	//   ....[7]....
        /*0170*/ 	.word	0xffffffff


	//   ....[8]....
        /*0174*/ 	.word	0xffffffff


	//   ....[9]....
        /*0178*/ 	.word	0xffffffff


	//   ....[10]....
        /*017c*/ 	.word	0xffffffff


	//   ....[11]....
        /*0180*/ 	.word	0xffffffff


	//   ....[12]....
        /*0184*/ 	.word	0xffffffff


	//   ....[13]....
        /*0188*/ 	.word	0xffffffff


	//   ....[14]....
        /*018c*/ 	.word	0xffffffff


	//   ....[15]....
        /*0190*/ 	.word	0xffffffff


	//   ....[16]....
        /*0194*/ 	.word	0xffffffff


	//   ....[17]....
        /*0198*/ 	.word	0xffffffff


	//   ....[18]....
        /*019c*/ 	.word	0xffffffff


	//   ....[19]....
        /*01a0*/ 	.word	0xffffffff


	//   ....[20]....
        /*01a4*/ 	.word	0xffffffff


	//   ....[21]....
        /*01a8*/ 	.word	0xffffffff


	//   ....[22]....
        /*01ac*/ 	.word	0xffffffff


	//   ....[23]....
        /*01b0*/ 	.word	0xffffffff


	//   ....[24]....
        /*01b4*/ 	.word	0xffffffff


	//   ....[25]....
        /*01b8*/ 	.word	0xffffffff


	//   ....[26]....
        /*01bc*/ 	.word	0xffffffff


	//   ....[27]....
        /*01c0*/ 	.word	0xffffffff


	//   ....[28]....
        /*01c4*/ 	.word	0xffffffff


	//   ....[29]....
        /*01c8*/ 	.word	0xffffffff


	//   ....[30]....
        /*01cc*/ 	.word	0xffffffff


	//   ....[31]....
        /*01d0*/ 	.word	0xffffffff


	//   ....[32]....
        /*01d4*/ 	.word	0xffffffff


	//   ....[33]....
        /*01d8*/ 	.word	0xffffffff


	//   ....[34]....
        /*01dc*/ 	.word	0xffffffff


	//   ....[35]....
        /*01e0*/ 	.word	0xffffffff


	//   ....[36]....
        /*01e4*/ 	.word	0xffffffff


	//   ....[37]....
        /*01e8*/ 	.word	0xffffffff


	//   ....[38]....
        /*01ec*/ 	.word	0xffffffff


	//   ....[39]....
        /*01f0*/ 	.word	0xffffffff


	//   ....[40]....
        /*01f4*/ 	.word	0xffffffff


	//   ....[41]....
        /*01f8*/ 	.word	0xffffffff


	//   ....[42]....
        /*01fc*/ 	.word	0xffffffff


	//   ....[43]....
        /*0200*/ 	.word	0xffffffff


	//   ....[44]....
        /*0204*/ 	.word	0xffffffff


	//   ....[45]....
        /*0208*/ 	.word	0xffffffff


	//   ....[46]....
        /*020c*/ 	.word	0xffffffff


	//   ....[47]....
        /*0210*/ 	.word	0xffffffff


	//   ....[48]....
        /*0214*/ 	.word	0xffffffff


	//   ....[49]....
        /*0218*/ 	.word	0xffffffff


	//   ....[50]....
        /*021c*/ 	.word	0xffffffff


	//   ....[51]....
        /*0220*/ 	.word	0xffffffff


	//   ....[52]....
        /*0224*/ 	.word	0xffffffff


	//   ....[53]....
        /*0228*/ 	.word	0xffffffff


	//   ....[54]....
        /*022c*/ 	.word	0xffffffff


	//   ....[55]....
        /*0230*/ 	.word	0xffffffff


	//   ....[56]....
        /*0234*/ 	.word	0xffffffff


	//   ....[57]....
        /*0238*/ 	.word	0xffffffff


	//   ....[58]....
        /*023c*/ 	.word	0xffffffff


	//   ....[59]....
        /*0240*/ 	.word	0xffffffff


	//   ....[60]....
        /*0244*/ 	.word	0xffffffff


	//   ....[61]....
        /*0248*/ 	.word	0xffffffff


	//   ....[62]....
        /*024c*/ 	.word	0xffffffff


	//   ....[63]....
        /*0250*/ 	.word	0x0500000f


	//   ....[64]....
        /*0254*/ 	.word	0x0500000f


	//   ....[65]....
        /*0258*/ 	.word	0x0500000f


	//   ....[66]....
        /*025c*/ 	.word	0x0500000f


	//   ....[67]....
        /*0260*/ 	.word	0x0500000f


	//   ....[68]....
        /*0264*/ 	.word	0x0500000f


	//   ....[69]....
        /*0268*/ 	.word	0x0500000f


	//   ....[70]....
        /*026c*/ 	.word	0x0500000f


	//   ....[71]....
        /*0270*/ 	.word	0x0500000f


	//   ....[72]....
        /*0274*/ 	.word	0x0500000f


	//   ....[73]....
        /*0278*/ 	.word	0x0500000f


	//   ....[74]....
        /*027c*/ 	.word	0x0500000f


	//   ....[75]....
        /*0280*/ 	.word	0x0500000f


	//   ....[76]....
        /*0284*/ 	.word	0x0500000f


	//   ....[77]....
        /*0288*/ 	.word	0x0500000f


	//   ....[78]....
        /*028c*/ 	.word	0x0500000f


	//   ....[79]....
        /*0290*/ 	.word	0x0500000f


	//   ....[80]....
        /*0294*/ 	.word	0x0500000f


	//----- nvinfo : EIATTR_COOP_GROUP_INSTR_OFFSETS
	.align		4
.L_973:
        /*0298*/ 	.byte	0x04, 0x28
        /*029a*/ 	.short	(.L_975 - .L_974)


	//   ....[0]....
.L_974:
        /*029c*/ 	.word	0x00000070


	//   ....[1]....
        /*02a0*/ 	.word	0x00000140


	//   ....[2]....
        /*02a4*/ 	.word	0x00000190


	//   ....[3]....
        /*02a8*/ 	.word	0x000003a0


	//   ....[4]....
        /*02ac*/ 	.word	0x00000500


	//   ....[5]....
        /*02b0*/ 	.word	0x00000620


	//   ....[6]....
        /*02b4*/ 	.word	0x00000780


	//   ....[7]....
        /*02b8*/ 	.word	0x000014c0


	//   ....[8]....
        /*02bc*/ 	.word	0x00003420


	//   ....[9]....
        /*02c0*/ 	.word	0x00004560


	//   ....[10]....
        /*02c4*/ 	.word	0x000053f0


	//   ....[11]....
        /*02c8*/ 	.word	0x00005400


	//   ....[12]....
        /*02cc*/ 	.word	0x00005b70


	//   ....[13]....
        /*02d0*/ 	.word	0x00005c80


	//   ....[14]....
        /*02d4*/ 	.word	0x00006070


	//   ....[15]....
        /*02d8*/ 	.word	0x000060f0


	//   ....[16]....
        /*02dc*/ 	.word	0x00006ba0


	//   ....[17]....
        /*02e0*/ 	.word	0x00007590


	//   ....[18]....
        /*02e4*/ 	.word	0x000083a0


	//   ....[19]....
        /*02e8*/ 	.word	0x00008970


	//   ....[20]....
        /*02ec*/ 	.word	0x00008ac0


	//   ....[21]....
        /*02f0*/ 	.word	0x00008c10


	//   ....[22]....
        /*02f4*/ 	.word	0x00008ff0


	//   ....[23]....
        /*02f8*/ 	.word	0x00009070


	//   ....[24]....
        /*02fc*/ 	.word	0x0000a1f0


	//   ....[25]....
        /*0300*/ 	.word	0x0000aa80


	//   ....[26]....
        /*0304*/ 	.word	0x0000bc50


	//   ....[27]....
        /*0308*/ 	.word	0x0000bd10


	//   ....[28]....
        /*030c*/ 	.word	0x0000c010


	//   ....[29]....
        /*0310*/ 	.word	0x0000c1e0


	//   ....[30]....
        /*0314*/ 	.word	0x0000d160


	//   ....[31]....
        /*0318*/ 	.word	0x0000d1a0


	//   ....[32]....
        /*031c*/ 	.word	0x0000d1f0


	//   ....[33]....
        /*0320*/ 	.word	0x0000d210


	//   ....[34]....
        /*0324*/ 	.word	0x0000d230


	//   ....[35]....
        /*0328*/ 	.word	0x0000dcf0


	//   ....[36]....
        /*032c*/ 	.word	0x0000e220


	//   ....[37]....
        /*0330*/ 	.word	0x0000e250


	//   ....[38]....
        /*0334*/ 	.word	0x0000e270


	//   ....[39]....
        /*0338*/ 	.word	0x0000e280


	//   ....[40]....
        /*033c*/ 	.word	0x0000e720


	//   ....[41]....
        /*0340*/ 	.word	0x0000e750


	//   ....[42]....
        /*0344*/ 	.word	0x0000f3c0


	//   ....[43]....
        /*0348*/ 	.word	0x0000f3e0


	//   ....[44]....
        /*034c*/ 	.word	0x00010470


	//   ....[45]....
        /*0350*/ 	.word	0x00011020


	//   ....[46]....
        /*0354*/ 	.word	0x00011990


	//   ....[47]....
        /*0358*/ 	.word	0x00011a30


	//   ....[48]....
        /*035c*/ 	.word	0x00011a80


	//   ....[49]....
        /*0360*/ 	.word	0x00011ab0


	//   ....[50]....
        /*0364*/ 	.word	0x00011ae0


	//   ....[51]....
        /*0368*/ 	.word	0x00011b30


	//   ....[52]....
        /*036c*/ 	.word	0x00011b60


	//   ....[53]....
        /*0370*/ 	.word	0x00011b70


	//   ....[54]....
        /*0374*/ 	.word	0x000124e0


	//   ....[55]....
        /*0378*/ 	.word	0x00012500


	//   ....[56]....
        /*037c*/ 	.word	0x00012520


	//   ....[57]....
        /*0380*/ 	.word	0x00012640


	//   ....[58]....
        /*0384*/ 	.word	0x000127f0


	//   ....[59]....
        /*0388*/ 	.word	0x00012820


	//   ....[60]....
        /*038c*/ 	.word	0x00012970


	//   ....[61]....
        /*0390*/ 	.word	0x00012980


	//   ....[62]....
        /*0394*/ 	.word	0x00015a40


	//   ....[63]....
        /*0398*/ 	.word	0x00015fa0


	//   ....[64]....
        /*039c*/ 	.word	0x00016120


	//   ....[65]....
        /*03a0*/ 	.word	0x00016190


	//   ....[66]....
        /*03a4*/ 	.word	0x000162a0


	//   ....[67]....
        /*03a8*/ 	.word	0x00016350


	//   ....[68]....
        /*03ac*/ 	.word	0x00016440


	//   ....[69]....
        /*03b0*/ 	.word	0x000164a0


	//   ....[70]....
        /*03b4*/ 	.word	0x00016590


	//   ....[71]....
        /*03b8*/ 	.word	0x000165e0


	//   ....[72]....
        /*03bc*/ 	.word	0x00016670


	//   ....[73]....
        /*03c0*/ 	.word	0x00016790


	//   ....[74]....
        /*03c4*/ 	.word	0x00016aa0


	//   ....[75]....
        /*03c8*/ 	.word	0x00016af0


	//   ....[76]....
        /*03cc*/ 	.word	0x00016ce0


	//   ....[77]....
        /*03d0*/ 	.word	0x00016d30


	//   ....[78]....
        /*03d4*/ 	.word	0x00016f60


	//   ....[79]....
        /*03d8*/ 	.word	0x00016fb0


	//   ....[80]....
        /*03dc*/ 	.word	0x000173c0


	//----- nvinfo : EIATTR_REG_RECONFIG
	.align		4
.L_975:
        /*03e0*/ 	.byte	0x01, 0x54
	.zero		2


	//----- nvinfo : EIATTR_SYSCALL_OFFSETS
	.align		4
        /*03e4*/ 	.byte	0x04, 0x46
        /*03e6*/ 	.short	(.L_977 - .L_976)


	//   ....[0]....
.L_976:
        /*03e8*/ 	.word	0x000035e0


	//   ....[1]....
        /*03ec*/ 	.word	0x00010c60


	//   ....[2]....
        /*03f0*/ 	.word	0x00010da0


	//   ....[3]....
        /*03f4*/ 	.word	0x00010e90


	//   ....[4]....
        /*03f8*/ 	.word	0x000115b0


	//   ....[5]....
        /*03fc*/ 	.word	0x00011eb0


	//----- nvinfo : EIATTR_MBARRIER_INSTR_OFFSETS
	.align		4
.L_977:
        /*0400*/ 	.byte	0x04, 0x39
        /*0402*/ 	.short	(.L_979 - .L_978)


	//   ....[0]....
.L_978:
        /*0404*/ 	.word	0x00000280
        /*0408*/ 	.word	0x000000ff
        /*040c*/ 	.word	0x00038800
        /*0410*/ 	.short	0x0100
        /*0412*/ 	.byte	0x08
	.zero		1


	//   ....[1]....
        /*0414*/ 	.word	0x00000290
        /*0418*/ 	.word	0x000000ff
        /*041c*/ 	.word	0x00038810
        /*0420*/ 	.short	0x0100
        /*0422*/ 	.byte	0x08
	.zero		1


	//   ....[2]....
        /*0424*/ 	.word	0x000002a0
        /*0428*/ 	.word	0x000000ff
        /*042c*/ 	.word	0x00038820
        /*0430*/ 	.short	0x0100
        /*0432*/ 	.byte	0x08
	.zero		1


	//   ....[3]....
        /*0434*/ 	.word	0x00000350
        /*0438*/ 	.word	0x000000ff
        /*043c*/ 	.word	0x00038830
        /*0440*/ 	.short	0x0100
        /*0442*/ 	.byte	0x06
	.zero		1


	//   ....[4]....
        /*0444*/ 	.word	0x00000360
        /*0448*/ 	.word	0x000000ff
        /*044c*/ 	.word	0x00038840
        /*0450*/ 	.short	0x0100
        /*0452*/ 	.byte	0x06
	.zero		1


	//   ....[5]....
        /*0454*/ 	.word	0x00000370
        /*0458*/ 	.word	0x000000ff
        /*045c*/ 	.word	0x00038838
        /*0460*/ 	.short	0x0100
        /*0462*/ 	.byte	0x06
	.zero		1


	//   ....[6]....
        /*0464*/ 	.word	0x00000380
        /*0468*/ 	.word	0x000000ff
        /*046c*/ 	.word	0x00038848
        /*0470*/ 	.short	0x0100
        /*0472*/ 	.byte	0x06
	.zero		1


	//   ....[7]....
        /*0474*/ 	.word	0x000004b0
        /*0478*/ 	.word	0x000000ff
        /*047c*/ 	.word	0x00038850
        /*0480*/ 	.short	0x0100
        /*0482*/ 	.byte	0x08
	.zero		1


	//   ....[8]....
        /*0484*/ 	.word	0x000004c0
        /*0488*/ 	.word	0x000000ff
        /*048c*/ 	.word	0x00038860
        /*0490*/ 	.short	0x0100
        /*0492*/ 	.byte	0x08
	.zero		1


	//   ....[9]....
        /*0494*/ 	.word	0x000004d0
        /*0498*/ 	.word	0x000000ff
        /*049c*/ 	.word	0x00038858
        /*04a0*/ 	.short	0x0100
        /*04a2*/ 	.byte	0x08
	.zero		1


	//   ....[10]....
        /*04a4*/ 	.word	0x000004e0
        /*04a8*/ 	.word	0x000000ff
        /*04ac*/ 	.word	0x00038868
        /*04b0*/ 	.short	0x0100
        /*04b2*/ 	.byte	0x08
	.zero		1


	//   ....[11]....
        /*04b4*/ 	.word	0x000005d0
        /*04b8*/ 	.word	0x000000ff
        /*04bc*/ 	.word	0x00038870
        /*04c0*/ 	.short	0x0100
        /*04c2*/ 	.byte	0x06
	.zero		1


	//   ....[12]....
        /*04c4*/ 	.word	0x000005e0
        /*04c8*/ 	.word	0x000000ff
        /*04cc*/ 	.word	0x00038880
        /*04d0*/ 	.short	0x0100
        /*04d2*/ 	.byte	0x06
	.zero		1


	//   ....[13]....
        /*04d4*/ 	.word	0x000005f0
        /*04d8*/ 	.word	0x000000ff
        /*04dc*/ 	.word	0x00038878
        /*04e0*/ 	.short	0x0100
        /*04e2*/ 	.byte	0x06
	.zero		1


	//   ....[14]....
        /*04e4*/ 	.word	0x00000600
        /*04e8*/ 	.word	0x000000ff
        /*04ec*/ 	.word	0x00038888
        /*04f0*/ 	.short	0x0100
        /*04f2*/ 	.byte	0x06
	.zero		1


	//   ....[15]....
        /*04f4*/ 	.word	0x00000730
        /*04f8*/ 	.word	0x000000ff
        /*04fc*/ 	.word	0x00038890
        /*0500*/ 	.short	0x0100
        /*0502*/ 	.byte	0x08
	.zero		1


	//   ....[16]....
        /*0504*/ 	.word	0x00000740
        /*0508*/ 	.word	0x000000ff
        /*050c*/ 	.word	0x000388a0
        /*0510*/ 	.short	0x0100
        /*0512*/ 	.byte	0x08
	.zero		1


	//   ....[17]....
        /*0514*/ 	.word	0x00000750
        /*0518*/ 	.word	0x000000ff
        /*051c*/ 	.word	0x00038898
        /*0520*/ 	.short	0x0100
        /*0522*/ 	.byte	0x08
	.zero		1


	//   ....[18]....
        /*0524*/ 	.word	0x00000760
        /*0528*/ 	.word	0x000000ff
        /*052c*/ 	.word	0x000388a8
        /*0530*/ 	.short	0x0100
        /*0532*/ 	.byte	0x08
	.zero		1


	//   ....[19]....
        /*0534*/ 	.word	0x00000890
        /*0538*/ 	.word	0x000000ff
        /*053c*/ 	.word	0x000388b0
        /*0540*/ 	.short	0x0100
        /*0542*/ 	.byte	0x08
	.zero		1


	//   ....[20]....
        /*0544*/ 	.word	0x000008a0
        /*0548*/ 	.word	0x000000ff
        /*054c*/ 	.word	0x000388c0
        /*0550*/ 	.short	0x0100
        /*0552*/ 	.byte	0x08
	.zero		1


	//   ....[21]....
        /*0554*/ 	.word	0x000008b0
        /*0558*/ 	.word	0x000000ff
        /*055c*/ 	.word	0x000388b8
        /*0560*/ 	.short	0x0100
        /*0562*/ 	.byte	0x08
	.zero		1


	//   ....[22]....
        /*0564*/ 	.word	0x000008c0
        /*0568*/ 	.word	0x000000ff
        /*056c*/ 	.word	0x000388c8
        /*0570*/ 	.short	0x0100
        /*0572*/ 	.byte	0x08
	.zero		1


	//   ....[23]....
        /*0574*/ 	.word	0x00001860
        /*0578*/ 	.word	0x00000008
        /*057c*/ 	.word	0x00000000
        /*0580*/ 	.short	0x0101
        /*0582*/ 	.byte	0x3f
	.zero		1


	//   ....[24]....
        /*0584*/ 	.word	0x00002300
        /*0588*/ 	.word	0x00000004
        /*058c*/ 	.word	0x00000000
        /*0590*/ 	.short	0x0101
        /*0592*/ 	.byte	0x3f
	.zero		1


	//   ....[25]....
        /*0594*/ 	.word	0x00003610
        /*0598*/ 	.word	0x000000c3
        /*059c*/ 	.word	0x00038800
        /*05a0*/ 	.short	0x010a
        /*05a2*/ 	.byte	0x3f
	.zero		1


	//   ....[26]....
        /*05a4*/ 	.word	0x000037c0
        /*05a8*/ 	.word	0x000000c3
        /*05ac*/ 	.word	0x00038830
        /*05b0*/ 	.short	0x010a
        /*05b2*/ 	.byte	0x3f
	.zero		1


	//   ....[27]....
        /*05b4*/ 	.word	0x00003800
        /*05b8*/ 	.word	0x000000c3
        /*05bc*/ 	.word	0x00038830
        /*05c0*/ 	.short	0x010a
        /*05c2*/ 	.byte	0x3f
	.zero		1


	//   ....[28]....
        /*05c4*/ 	.word	0x00003c10
        /*05c8*/ 	.word	0x000000c3
        /*05cc*/ 	.word	0x00038810
        /*05d0*/ 	.short	0x010a
        /*05d2*/ 	.byte	0x3f
	.zero		1


	//   ....[29]....
        /*05d4*/ 	.word	0x00003c50
        /*05d8*/ 	.word	0x000000c3
        /*05dc*/ 	.word	0x00038850
        /*05e0*/ 	.short	0x010a
        /*05e2*/ 	.byte	0x3f
	.zero		1


	//   ....[30]....
        /*05e4*/ 	.word	0x00003d10
        /*05e8*/ 	.word	0x000000c3
        /*05ec*/ 	.word	0x00038850
        /*05f0*/ 	.short	0x010a
        /*05f2*/ 	.byte	0x3f
	.zero		1


	//   ....[31]....
        /*05f4*/ 	.word	0x00006570
        /*05f8*/ 	.word	0x00000018
        /*05fc*/ 	.word	0x00000000
        /*0600*/ 	.short	0x0101
        /*0602*/ 	.byte	0x3f
	.zero		1


	//   ....[32]....
        /*0604*/ 	.word	0x00006bc0
        /*0608*/ 	.word	0x00000015
        /*060c*/ 	.word	0x00000000
        /*0610*/ 	.short	0x0101
        /*0612*/ 	.byte	0x3f
	.zero		1


	//   ....[33]....
        /*0614*/ 	.word	0x00006d00
        /*0618*/ 	.word	0x000000c5
        /*061c*/ 	.word	0x00038830
        /*0620*/ 	.short	0x010a
        /*0622*/ 	.byte	0x3f
	.zero		1


	//   ....[34]....
        /*0624*/ 	.word	0x00006d50
        /*0628*/ 	.word	0x000000c5
        /*062c*/ 	.word	0x00038830
        /*0630*/ 	.short	0x010a
        /*0632*/ 	.byte	0x3f
	.zero		1


	//   ....[35]....
        /*0634*/ 	.word	0x00007080
        /*0638*/ 	.word	0x000000c5
        /*063c*/ 	.word	0x00038850
        /*0640*/ 	.short	0x010a
        /*0642*/ 	.byte	0x3f
	.zero		1


	//   ....[36]....
        /*0644*/ 	.word	0x000070c0
        /*0648*/ 	.word	0x000000c5
        /*064c*/ 	.word	0x00038850
        /*0650*/ 	.short	0x010a
        /*0652*/ 	.byte	0x3f
	.zero		1


	//   ....[37]....
        /*0654*/ 	.word	0x00009290
        /*0658*/ 	.word	0x00000099
        /*065c*/ 	.word	0x00000000
        /*0660*/ 	.short	0x0101
        /*0662*/ 	.byte	0x3f
	.zero		1


	//   ....[38]....
        /*0664*/ 	.word	0x0000a210
        /*0668*/ 	.word	0x000000c5
        /*066c*/ 	.word	0x00000000
        /*0670*/ 	.short	0x0101
        /*0672*/ 	.byte	0x3f
	.zero		1


	//   ....[39]....
        /*0674*/ 	.word	0x0000a360
        /*0678*/ 	.word	0x000000ba
        /*067c*/ 	.word	0x00038830
        /*0680*/ 	.short	0x010a
        /*0682*/ 	.byte	0x3f
	.zero		1


	//   ....[40]....
        /*0684*/ 	.word	0x0000a3b0
        /*0688*/ 	.word	0x000000ba
        /*068c*/ 	.word	0x00038830
        /*0690*/ 	.short	0x010a
        /*0692*/ 	.byte	0x3f
	.zero		1


	//   ....[41]....
        /*0694*/ 	.word	0x0000a5e0
        /*0698*/ 	.word	0x000000ba
        /*069c*/ 	.word	0x00038850
        /*06a0*/ 	.short	0x010a
        /*06a2*/ 	.byte	0x3f
	.zero		1


	//   ....[42]....
        /*06a4*/ 	.word	0x0000a620
        /*06a8*/ 	.word	0x000000ba
        /*06ac*/ 	.word	0x00038850
        /*06b0*/ 	.short	0x010a
        /*06b2*/ 	.byte	0x3f
	.zero		1


	//   ....[43]....
        /*06b4*/ 	.word	0x0000c540
        /*06b8*/ 	.word	0x00000098
        /*06bc*/ 	.word	0x00000000
        /*06c0*/ 	.short	0x0101
        /*06c2*/ 	.byte	0x3f
	.zero		1


	//   ....[44]....
        /*06c4*/ 	.word	0x0000d180
        /*06c8*/ 	.word	0x000000ba
        /*06cc*/ 	.word	0x00000000
        /*06d0*/ 	.short	0x0101
        /*06d2*/ 	.byte	0x3f
	.zero		1


	//   ....[45]....
        /*06d4*/ 	.word	0x0000dd10
        /*06d8*/ 	.word	0x000000ff
        /*06dc*/ 	.word	0x00000000
        /*06e0*/ 	.short	0x0101
        /*06e2*/ 	.byte	0x04
	.zero		1


	//   ....[46]....
        /*06e4*/ 	.word	0x00011270
        /*06e8*/ 	.word	0x000000ff
        /*06ec*/ 	.word	0x00038840
        /*06f0*/ 	.short	0x010a
        /*06f2*/ 	.byte	0x26
	.zero		1


	//   ....[47]....
        /*06f4*/ 	.word	0x00011cc0
        /*06f8*/ 	.word	0x000000ff
        /*06fc*/ 	.word	0x00038800
        /*0700*/ 	.short	0x0107
        /*0702*/ 	.byte	0x26
	.zero		1


	//   ....[48]....
        /*0704*/ 	.word	0x00011d40
        /*0708*/ 	.word	0x000000ff
        /*070c*/ 	.word	0x00038800
        /*0710*/ 	.short	0x0101
        /*0712*/ 	.byte	0x26
	.zero		1


	//   ....[49]....
        /*0714*/ 	.word	0x00012c10
        /*0718*/ 	.word	0x000000ff
        /*071c*/ 	.word	0x00038810
        /*0720*/ 	.short	0x0107
        /*0722*/ 	.byte	0x26
	.zero		1


	//   ....[50]....
        /*0724*/ 	.word	0x00012c70
        /*0728*/ 	.word	0x000000ff
        /*072c*/ 	.word	0x00038810
        /*0730*/ 	.short	0x0101
        /*0732*/ 	.byte	0x26
	.zero		1


	//   ....[51]....
        /*0734*/ 	.word	0x00012c80
        /*0738*/ 	.word	0x000000ff
        /*073c*/ 	.word	0x00038820
        /*0740*/ 	.short	0x010a
        /*0742*/ 	.byte	0x26
	.zero		1


	//   ....[52]....
        /*0744*/ 	.word	0x00012ce0
        /*0748*/ 	.word	0x000000ff
        /*074c*/ 	.word	0x00038860
        /*0750*/ 	.short	0x010a
        /*0752*/ 	.byte	0x26
	.zero		1


	//   ....[53]....
        /*0754*/ 	.word	0x000138a0
        /*0758*/ 	.word	0x000000ff
        /*075c*/ 	.word	0x00038848
        /*0760*/ 	.short	0x010a
        /*0762*/ 	.byte	0x26
	.zero		1


	//   ....[54]....
        /*0764*/ 	.word	0x00013a70
        /*0768*/ 	.word	0x000000ff
        /*076c*/ 	.word	0x00038868
        /*0770*/ 	.short	0x010a
        /*0772*/ 	.byte	0x26
	.zero		1


	//   ....[55]....
        /*0774*/ 	.word	0x00014420
        /*0778*/ 	.word	0x000000ff
        /*077c*/ 	.word	0x00038840
        /*0780*/ 	.short	0x010a
        /*0782*/ 	.byte	0x26
	.zero		1


	//   ....[56]....
        /*0784*/ 	.word	0x00014600
        /*0788*/ 	.word	0x000000ff
        /*078c*/ 	.word	0x00038860
        /*0790*/ 	.short	0x010a
        /*0792*/ 	.byte	0x26
	.zero		1


	//   ....[57]....
        /*0794*/ 	.word	0x00014fd0
        /*0798*/ 	.word	0x000000ff
        /*079c*/ 	.word	0x00038848
        /*07a0*/ 	.short	0x010a
        /*07a2*/ 	.byte	0x26
	.zero		1


	//   ....[58]....
        /*07a4*/ 	.word	0x000151b0
        /*07a8*/ 	.word	0x000000ff
        /*07ac*/ 	.word	0x00038868
        /*07b0*/ 	.short	0x010a
        /*07b2*/ 	.byte	0x26
	.zero		1


	//   ....[59]....
        /*07b4*/ 	.word	0x000159d0
        /*07b8*/ 	.word	0x00000002
        /*07bc*/ 	.word	0x00038820
        /*07c0*/ 	.short	0x010a
        /*07c2*/ 	.byte	0x3f
	.zero		1


	//   ....[60]....
        /*07c4*/ 	.word	0x00015b70
        /*07c8*/ 	.word	0x00000007
        /*07cc*/ 	.word	0x00000000
        /*07d0*/ 	.short	0x010a
        /*07d2*/ 	.byte	0x3f
	.zero		1


	//   ....[61]....
        /*07d4*/ 	.word	0x00015be0
        /*07d8*/ 	.word	0x00000005
        /*07dc*/ 	.word	0x00000000
        /*07e0*/ 	.short	0x010a
        /*07e2*/ 	.byte	0x3f
	.zero		1


	//   ....[62]....
        /*07e4*/ 	.word	0x00015c40
        /*07e8*/ 	.word	0x00000005
        /*07ec*/ 	.word	0x00000000
        /*07f0*/ 	.short	0x010a
        /*07f2*/ 	.byte	0x3f
	.zero		1


	//   ....[63]....
        /*07f4*/ 	.word	0x00015c70
        /*07f8*/ 	.word	0x00000003
        /*07fc*/ 	.word	0x00000000
        /*0800*/ 	.short	0x010a
        /*0802*/ 	.byte	0x3f
	.zero		1


	//   ....[64]....
        /*0804*/ 	.word	0x00015cd0
        /*0808*/ 	.word	0x000000c3
        /*080c*/ 	.word	0x00038800
        /*0810*/ 	.short	0x010a
        /*0812*/ 	.byte	0x3f
	.zero		1


	//   ....[65]....
        /*0814*/ 	.word	0x00015d20
        /*0818*/ 	.word	0x000000c3
        /*081c*/ 	.word	0x00038830
        /*0820*/ 	.short	0x010a
        /*0822*/ 	.byte	0x3f
	.zero		1


	//   ....[66]....
        /*0824*/ 	.word	0x00015d70
        /*0828*/ 	.word	0x000000c3
        /*082c*/ 	.word	0x00038810
        /*0830*/ 	.short	0x010a
        /*0832*/ 	.byte	0x3f
	.zero		1


	//   ....[67]....
        /*0834*/ 	.word	0x00015dc0
        /*0838*/ 	.word	0x000000c3
        /*083c*/ 	.word	0x00038850
        /*0840*/ 	.short	0x010a
        /*0842*/ 	.byte	0x3f
	.zero		1


	//   ....[68]....
        /*0844*/ 	.word	0x00015e10
        /*0848*/ 	.word	0x000000c5
        /*084c*/ 	.word	0x00038830
        /*0850*/ 	.short	0x010a
        /*0852*/ 	.byte	0x3f
	.zero		1


	//   ....[69]....
        /*0854*/ 	.word	0x00015e60
        /*0858*/ 	.word	0x000000c5
        /*085c*/ 	.word	0x00038850
        /*0860*/ 	.short	0x010a
        /*0862*/ 	.byte	0x3f
	.zero		1


	//   ....[70]....
        /*0864*/ 	.word	0x00015eb0
        /*0868*/ 	.word	0x000000ba
        /*086c*/ 	.word	0x00038830
        /*0870*/ 	.short	0x010a
        /*0872*/ 	.byte	0x3f
	.zero		1


	//   ....[71]....
        /*0874*/ 	.word	0x00015f00
        /*0878*/ 	.word	0x000000ba
        /*087c*/ 	.word	0x00038850
        /*0880*/ 	.short	0x010a
        /*0882*/ 	.byte	0x3f
	.zero		1


	//   ....[72]....
        /*0884*/ 	.word	0x00016060
        /*0888*/ 	.word	0x00000003
        /*088c*/ 	.word	0x00038840
        /*0890*/ 	.short	0x010a
        /*0892*/ 	.byte	0x3f
	.zero		1


	//   ....[73]....
        /*0894*/ 	.word	0x00016ff0
        /*0898*/ 	.word	0x00000003
        /*089c*/ 	.word	0x00038820
        /*08a0*/ 	.short	0x010a
        /*08a2*/ 	.byte	0x3f
	.zero		1


	//   ....[74]....
        /*08a4*/ 	.word	0x00017050
        /*08a8*/ 	.word	0x00000003
        /*08ac*/ 	.word	0x00038860
        /*08b0*/ 	.short	0x010a
        /*08b2*/ 	.byte	0x3f
	.zero		1


	//   ....[75]....
        /*08b4*/ 	.word	0x000170b0
        /*08b8*/ 	.word	0x00000003
        /*08bc*/ 	.word	0x00038848
        /*08c0*/ 	.short	0x010a
        /*08c2*/ 	.byte	0x3f
	.zero		1


	//   ....[76]....
        /*08c4*/ 	.word	0x00017110
        /*08c8*/ 	.word	0x00000003
        /*08cc*/ 	.word	0x00038868
        /*08d0*/ 	.short	0x010a
        /*08d2*/ 	.byte	0x3f
	.zero		1


	//   ....[77]....
        /*08d4*/ 	.word	0x00017170
        /*08d8*/ 	.word	0x00000003
        /*08dc*/ 	.word	0x00038840
        /*08e0*/ 	.short	0x010a
        /*08e2*/ 	.byte	0x3f
	.zero		1


	//   ....[78]....
        /*08e4*/ 	.word	0x000171d0
        /*08e8*/ 	.word	0x00000003
        /*08ec*/ 	.word	0x00038860
        /*08f0*/ 	.short	0x010a
        /*08f2*/ 	.byte	0x3f
	.zero		1


	//   ....[79]....
        /*08f4*/ 	.word	0x00017230
        /*08f8*/ 	.word	0x00000003
        /*08fc*/ 	.word	0x00038848
        /*0900*/ 	.short	0x010a
        /*0902*/ 	.byte	0x3f
	.zero		1


	//   ....[80]....
        /*0904*/ 	.word	0x00017290
        /*0908*/ 	.word	0x00000003
        /*090c*/ 	.word	0x00038868
        /*0910*/ 	.short	0x010a
        /*0912*/ 	.byte	0x3f
	.zero		1


	//   ....[81]....
        /*0914*/ 	.word	0x000172e0
        /*0918*/ 	.word	0x00000002
        /*091c*/ 	.word	0x00038820
        /*0920*/ 	.short	0x010a
        /*0922*/ 	.byte	0x3f
	.zero		1


	//   ....[82]....
        /*0924*/ 	.word	0x00017480
        /*0928*/ 	.word	0x00000007
        /*092c*/ 	.word	0x00000000
        /*0930*/ 	.short	0x010a
        /*0932*/ 	.byte	0x3f
	.zero		1


	//   ....[83]....
        /*0934*/ 	.word	0x000174d0
        /*0938*/ 	.word	0x00000005
        /*093c*/ 	.word	0x00000000
        /*0940*/ 	.short	0x010a
        /*0942*/ 	.byte	0x3f
	.zero		1


	//   ....[84]....
        /*0944*/ 	.word	0x00017520
        /*0948*/ 	.word	0x00000005
        /*094c*/ 	.word	0x00000000
        /*0950*/ 	.short	0x010a
        /*0952*/ 	.byte	0x3f
	.zero		1


	//----- nvinfo : EIATTR_NUM_MBARRIERS
	.align		4
.L_979:
        /*0954*/ 	.byte	0x03, 0x38
        /*0956*/ 	.short	0x0017


	//----- nvinfo : EIATTR_EXIT_INSTR_OFFSETS
	.align		4
        /*0958*/ 	.byte	0x04, 0x1c
        /*095a*/ 	.short	(.L_981 - .L_980)


	//   ....[0]....
.L_980:
        /*095c*/ 	.word	0x00015cc0


	//----- nvinfo : EIATTR_MAX_THREADS
	.align		4
.L_981:
        /*0960*/ 	.byte	0x04, 0x05
        /*0962*/ 	.short	(.L_983 - .L_982)
.L_982:
        /*0964*/ 	.word	0x00000180
        /*0968*/ 	.word	0x00000001
        /*096c*/ 	.word	0x00000001


	//----- nvinfo : EIATTR_CRS_STACK_SIZE
	.align		4
.L_983:
        /*0970*/ 	.byte	0x04, 0x1e
        /*0972*/ 	.short	(.L_985 - .L_984)
.L_984:
        /*0974*/ 	.word	0x00000000


	//----- nvinfo : EIATTR_CBANK_PARAM_SIZE
	.align		4
.L_985:
        /*0978*/ 	.byte	0x03, 0x19
        /*097a*/ 	.short	0x0b70


	//----- nvinfo : EIATTR_PARAM_CBANK
	.align		4
        /*097c*/ 	.byte	0x04, 0x0a
        /*097e*/ 	.short	(.L_987 - .L_986)
	.align		4
.L_986:
        /*0980*/ 	.word	index@(.nv.constant0._ZN7cutlass13device_kernelIN5flash11enable_sm90INS1_16FlashAttnFwdSm90INS1_25CollectiveMainloopFwdSm90ILi2EN4cute5tupleIJNS5_1CILi1EEES8_S8_EEENS6_IJNS7_ILi64EEESA_SA_EEELi512ENS_10bfloat16_tEfNS_4arch4Sm90ELb1ELb0ELb1ELb0ELb0ELb0ELb1ELb0ELb0ELb1ELb1ELb0EEENS1_21CollectiveEpilogueFwdINS6_IJSA_NS7_ILi512EEESA_EEES9_SC_SE_Li256ELb0ELb1ELb1ELb0EEENS1_19SingleTileSchedulerILb0ELb1ELb1ELi64EEEEEEEEEvNT_6ParamsE)
        /*0984*/ 	.short	0x0210
        /*0986*/ 	.short	0x0b70


	//----- nvinfo : EIATTR_SW_WAR
	.align		4
.L_987:
        /*0988*/ 	.byte	0x04, 0x36
        /*098a*/ 	.short	(.L_989 - .L_988)
.L_988:
        /*098c*/ 	.word	0x00000008
.L_989:


//--------------------- .nv.info._ZN7cutlass13device_kernelIN5flash11enable_sm90INS1_16FlashAttnFwdSm90INS1_25CollectiveMainloopFwdSm90ILi2EN4cute5tupleIJNS5_1CILi1EEES8_S8_EEENS6_IJNS7_ILi64EEESA_SA_EEELi512ENS_10bfloat16_tEfNS_4arch4Sm90ELb1ELb0ELb1ELb1ELb0ELb0ELb0ELb0ELb0ELb1ELb1ELb0EEENS1_21CollectiveEpilogueFwdINS6_IJSA_NS7_ILi512EEESA_EEES9_SC_SE_Li256ELb1ELb1ELb1ELb0EEENS1_36VarlenDynamicPersistentTileSchedulerILi64ELi64ELi256ELi128ELb1ELb1ELb1ELb1ELb1ELb1EEEEEEEEEvNT_6ParamsE --------------------------
	.section	.nv.info._ZN7cutlass13device_kernelIN5flash11enable_sm90INS1_16FlashAttnFwdSm90INS1_25CollectiveMainloopFwdSm90ILi2EN4cute5tupleIJNS5_1CILi1EEES8_S8_EEENS6_IJNS7_ILi64EEESA_SA_EEELi512ENS_10bfloat16_tEfNS_4arch4Sm90ELb1ELb0ELb1ELb1ELb0ELb0ELb0ELb0ELb0ELb1ELb1ELb0EEENS1_21CollectiveEpilogueFwdINS6_IJSA_NS7_ILi512EEESA_EEES9_SC_SE_Li256ELb1ELb1ELb1ELb0EEENS1_36VarlenDynamicPersistentTileSchedulerILi64ELi64ELi256ELi128ELb1ELb1ELb1ELb1ELb1ELb1EEEEEEEEEvNT_6ParamsE,"",@"SHT_CUDA_INFO"
	.sectionflags	@""
	.align	4


	//----- nvinfo : EIATTR_CUDA_API_VERSION
	.align		4
        /*0000*/ 	.byte	0x04, 0x37
        /*0002*/ 	.short	(.L_991 - .L_990)
.L_990:
        /*0004*/ 	.word	0x00000082


	//----- nvinfo : EIATTR_KPARAM_INFO
	.align		4
.L_991:
        /*0008*/ 	.byte	0x04, 0x17
        /*000a*/ 	.short	(.L_993 - .L_992)
.L_992:
        /*000c*/ 	.word	0x00000000
        /*0010*/ 	.short	0x0000
        /*0012*/ 	.short	0x0070
        /*0014*/ 	.byte	0x00, 0xf0, 0x01, 0x2a


	//----- nvinfo : EIATTR_SPARSE_MMA_MASK
	.align		4
.L_993:
        /*0018*/ 	.byte	0x03, 0x50
        /*001a*/ 	.short	0x0000


	//----- nvinfo : EIATTR_MAXREG_COUNT
	.align		4
        /*001c*/ 	.byte	0x03, 0x1b
        /*001e*/ 	.short	0x00a8


	//----- nvinfo : EIATTR_NUM_BARRIERS
	.align		4
        /*0020*/ 	.byte	0x02, 0x4c
        /*0022*/ 	.byte	0x10
	.zero		1


	//----- nvinfo : EIATTR_EXTERNS
	.align		4
        /*0024*/ 	.byte	0x04, 0x0f
        /*0026*/ 	.short	(.L_995 - .L_994)


	//   ....[0]....
	.align		4
.L_994:
        /*0028*/ 	.word	index@(__assertfail)


	//----- nvinfo : EIATTR_ANNOTATIONS
	.align		4
.L_995:
        /*002c*/ 	.byte	0x04, 0x55
        /*002e*/ 	.short	(.L_997 - .L_996)


	//   ....[0]....
.L_996:
        /* <DEDUP_REMOVED lines=72> */


	//----- nvinfo : EIATTR_MERCURY_ISA_VERSION
	.align		4
.L_997:
        /*04a0*/ 	.byte	0x03, 0x5f
        /*04a2*/ 	.short	0x0101


	//----- nvinfo : EIATTR_UNUSED_LOAD_BYTE_OFFSET
	.align		4
        /*04a4*/ 	.byte	0x04, 0x44
        /*04a6*/ 	.short	(.L_999 - .L_998)


	//   ....[0]....
.L_998:
        /*04a8*/ 	.word	0x00000a10
        /*04ac*/ 	.word	0x0000fff0


	//   ....[1]....
        /*04b0*/ 	.word	0x0000aa00
        /*04b4*/ 	.word	0x0000fff0


	//----- nvinfo : EIATTR_INT_WARP_WIDE_INSTR_OFFSETS
	.align		4
.L_999:
        /*04b8*/ 	.byte	0x04, 0x31
        /*04ba*/ 	.short	(.L_1001 - .L_1000)


	//   ....[0]....
.L_1000:
        /*04bc*/ 	.word	0x00000130


	//   ....[1]....
        /*04c0*/ 	.word	0x00000170


	//   ....[2]....
        /*04c4*/ 	.word	0x000001e0


	//   ....[3]....
        /*04c8*/ 	.word	0x00010eb0


	//   ....[4]....
        /*04cc*/ 	.word	0x00010f40


	//   ....[5]....
        /*04d0*/ 	.word	0x00015870


	//   ....[6]....
        /*04d4*/ 	.word	0x00015900


	//----- nvinfo : EIATTR_COOP_GROUP_MASK_REGIDS
	.align		4
.L_1001:
        /*04d8*/ 	.byte	0x04, 0x29
        /*04da*/ 	.short	(.L_1003 - .L_1002)


	//   ....[0]....
.L_1002:
        /*04dc*/ 	.word	0xffffffff


	//   ....[1]....
        /*04e0*/ 	.word	0xffffffff


	//   ....[2]....
        /*04e4*/ 	.word	0xffffffff


	//   ....[3]....
        /*04e8*/ 	.word	0xffffffff


	//   ....[4]....
        /*04ec*/ 	.word	0xffffffff


	//   ....[5]....
        /*04f0*/ 	.word	0xffffffff


	//   ....[6]....
        /*04f4*/ 	.word	0xffffffff


	//   ....[7]....
        /*04f8*/ 	.word	0xffffffff


	//   ....[8]....
        /*04fc*/ 	.word	0xffffffff


	//   ....[9]....
        /*0500*/ 	.word	0xffffffff


	//   ....[10]....
        /*0504*/ 	.word	0xffffffff


	//   ....[11]....
        /*0508*/ 	.word	0xffffffff


	//   ....[12]....
        /*050c*/ 	.word	0xffffffff


	//   ....[13]....
        /*0510*/ 	.word	0xffffffff


	//   ....[14]....
        /*0514*/ 	.word	0xffffffff


	//   ....[15]....
        /*0518*/ 	.word	0xffffffff


	//   ....[16]....
        /*051c*/ 	.word	0xffffffff


	//   ....[17]....
        /*0520*/ 	.word	0xffffffff


	//   ....[18]....
        /*0524*/ 	.word	0xffffffff


	//   ....[19]....
        /*0528*/ 	.word	0xffffffff


	//   ....[20]....
        /*052c*/ 	.word	0xffffffff


	//   ....[21]....
        /*0530*/ 	.word	0xffffffff


	//   ....[22]....
        /*0534*/ 	.word	0xffffffff


	//   ....[23]....
        /*0538*/ 	.word	0xffffffff


	//   ....[24]....
        /*053c*/ 	.word	0xffffffff


	//   ....[25]....
        /*0540*/ 	.word	0xffffffff


	//   ....[26]....
        /*0544*/ 	.word	0xffffffff


	//   ....[27]....
        /*0548*/ 	.word	0xffffffff


	//   ....[28]....
        /*054c*/ 	.word	0xffffffff


	//   ....[29]....
        /*0550*/ 	.word	0xffffffff


	//   ....[30]....
        /*0554*/ 	.word	0xffffffff


	//   ....[31]....
        /*0558*/ 	.word	0xffffffff


	//   ....[32]....
        /*055c*/ 	.word	0xffffffff


	//   ....[33]....
        /*0560*/ 	.word	0xffffffff


	//   ....[34]....
        /*0564*/ 	.word	0xffffffff


	//   ....[35]....
        /*0568*/ 	.word	0xffffffff


	//   ....[36]....
        /*056c*/ 	.word	0xffffffff


	//   ....[37]....
        /*0570*/ 	.word	0xffffffff


	//   ....[38]....
        /*0574*/ 	.word	0xffffffff


	//   ....[39]....
        /*0578*/ 	.word	0xffffffff


	//   ....[40]....
        /*057c*/ 	.word	0xffffffff


	//   ....[41]....
        /*0580*/ 	.word	0xffffffff


	//   ....[42]....
        /*0584*/ 	.word	0xffffffff


	//   ....[43]....
        /*0588*/ 	.word	0xffffffff


	//   ....[44]....
        /*058c*/ 	.word	0xffffffff


	//   ....[45]....
        /*0590*/ 	.word	0xffffffff


	//   ....[46]....
        /*0594*/ 	.word	0xffffffff


	//   ....[47]....
        /*0598*/ 	.word	0xffffffff


	//   ....[48]....
        /*059c*/ 	.word	0xffffffff


	//   ....[49]....
        /*05a0*/ 	.word	0xffffffff


	//   ....[50]....
        /*05a4*/ 	.word	0xffffffff


	//   ....[51]....
        /*05a8*/ 	.word	0xffffffff


	//   ....[52]....
        /*05ac*/ 	.word	0xffffffff


	//   ....[53]....
        /*05b0*/ 	.word	0xffffffff


	//   ....[54]....
        /*05b4*/ 	.word	0xffffffff


	//   ....[55]....
        /*05b8*/ 	.word	0xffffffff


	//   ....[56]....
        /*05bc*/ 	.word	0xffffffff


	//   ....[57]....
        /*05c0*/ 	.word	0xffffffff


	//   ....[58]....
        /*05c4*/ 	.word	0xffffffff


	//   ....[59]....
        /*05c8*/ 	.word	0xffffffff


	//   ....[60]....
        /*05cc*/ 	.word	0xffffffff


	//   ....[61]....
        /*05d0*/ 	.word	0xffffffff


	//   ....[62]....
        /*05d4*/ 	.word	0xffffffff


	//   ....[63]....
        /*05d8*/ 	.word	0xffffffff


	//   ....[64]....
        /*05dc*/ 	.word	0xffffffff


	//   ....[65]....
        /*05e0*/ 	.word	0xffffffff


	//   ....[66]....
        /*05e4*/ 	.word	0xffffffff


	//   ....[67]....
        /*05e8*/ 	.word	0xffffffff


	//   ....[68]....
        /*05ec*/ 	.word	0xffffffff


	//   ....[69]....
        /*05f0*/ 	.word	0xffffffff


	//   ....[70]....
        /*05f4*/ 	.word	0xffffffff


	//   ....[71]....
        /*05f8*/ 	.word	0xffffffff


	//   ....[72]....
        /*05fc*/ 	.word	0xffffffff


	//   ....[73]....
        /*0600*/ 	.word	0xffffffff


	//   ....[74]....
        /*0604*/ 	.word	0xffffffff


	//   ....[75]....
        /*0608*/ 	.word	0xffffffff


	//   ....[76]....
        /*060c*/ 	.word	0xffffffff


	//   ....[77]....
        /*0610*/ 	.word	0xffffffff


	//   ....[78]....
        /*0614*/ 	.word	0xffffffff


	//   ....[79]....
        /*0618*/ 	.word	0xffffffff


	//   ....[80]....
        /*061c*/ 	.word	0xffffffff


	//   ....[81]....
        /*0620*/ 	.word	0xffffffff


	//   ....[82]....
        /*0624*/ 	.word	0xffffffff


	//   ....[83]....
        /*0628*/ 	.word	0xffffffff


	//   ....[84]....
        /*062c*/ 	.word	0xffffffff


	//   ....[85]....
        /*0630*/ 	.word	0xffffffff


	//   ....[86]....
        /*0634*/ 	.word	0xffffffff


	//   ....[87]....
        /*0638*/ 	.word	0xffffffff


	//   ....[88]....
        /*063c*/ 	.word	0xffffffff


	//   ....[89]....
        /*0640*/ 	.word	0xffffffff


	//   ....[90]....
        /*0644*/ 	.word	0xffffffff


	//   ....[91]....
        /*0648*/ 	.word	0xffffffff


	//   ....[92]....
        /*064c*/ 	.word	0xffffffff


	//   ....[93]....
        /*0650*/ 	.word	0xffffffff


	//   ....[94]....
        /*0654*/ 	.word	0x0500000f


	//   ....[95]....
        /*0658*/ 	.word	0x0500000f


	//   ....[96]....
        /*065c*/ 	.word	0x0500000f


	//   ....[97]....
        /*0660*/ 	.word	0x0500000f


	//   ....[98]....
        /*0664*/ 	.word	0x0500000f


	//   ....[99]....
        /*0668*/ 	.word	0x0500000f


	//   ....[100]....
        /*066c*/ 	.word	0x0500000f


	//   ....[101]....
        /*0670*/ 	.word	0x0500000f


	//   ....[102]....
        /*0674*/ 	.word	0x0500000f


	//   ....[103]....
        /*0678*/ 	.word	0x0500000f


	//   ....[104]....
        /*067c*/ 	.word	0x0500000f


	//   ....[105]....
        /*0680*/ 	.word	0x0500000f


	//   ....[106]....
        /*0684*/ 	.word	0x0500000f


	//   ....[107]....
        /*0688*/ 	.word	0x0500000f


	//   ....[108]....
        /*068c*/ 	.word	0x0500000f


	//   ....[109]....
        /*0690*/ 	.word	0x0500000f


	//   ....[110]....
        /*0694*/ 	.word	0x0500000f


	//   ....[111]....
        /*0698*/ 	.word	0x0500000f


	//   ....[112]....
        /*069c*/ 	.word	0x0500000f


	//   ....[113]....
        /*06a0*/ 	.word	0x0500000f


	//   ....[114]....
        /*06a4*/ 	.word	0x0500000f


	//   ....[115]....
        /*06a8*/ 	.word	0x0500000f


	//   ....[116]....
        /*06ac*/ 	.word	0x0500000f


	//   ....[117]....
        /*06b0*/ 	.word	0x0500000f


	//   ....[118]....
        /*06b4*/ 	.word	0x0500000f


	//   ....[119]....
        /*06b8*/ 	.word	0x0500000f


	//   ....[120]....
        /*06bc*/ 	.word	0x0500000f


	//   ....[121]....
        /*06c0*/ 	.word	0x0500000f


	//----- nvinfo : EIATTR_COOP_GROUP_INSTR_OFFSETS
	.align		4
.L_1003:
        /*06c4*/ 	.byte	0x04, 0x28
        /*06c6*/ 	.short	(.L_1005 - .L_1004)


	//   ....[0]....
.L_1004:
        /*06c8*/ 	.word	0x00000060


	//   ....[1]....
        /*06cc*/ 	.word	0x00000140


	//   ....[2]....
        /*06d0*/ 	.word	0x00000190


	//   ....[3]....
        /*06d4*/ 	.word	0x00000380


	//   ....[4]....
        /*06d8*/ 	.word	0x000004e0


	//   ....[5]....
        /*06dc*/ 	.word	0x00000600


	//   ....[6]....
        /*06e0*/ 	.word	0x00000760


	//   ....[7]....
        /*06e4*/ 	.word	0x00002170


	//   ....[8]....
        /*06e8*/ 	.word	0x00004220


	//   ....[9]....
        /*06ec*/ 	.word	0x00004860


	//   ....[10]....
        /*06f0*/ 	.word	0x00004890


	//   ....[11]....
        /*06f4*/ 	.word	0x00004ff0


	//   ....[12]....
        /*06f8*/ 	.word	0x00005090


	//   ....[13]....
        /*06fc*/ 	.word	0x00005500


	//   ....[14]....
        /*0700*/ 	.word	0x00005560


	//   ....[15]....
        /*0704*/ 	.word	0x00005f00


	//   ....[16]....
        /*0708*/ 	.word	0x000061f0


	//   ....[17]....
        /*070c*/ 	.word	0x00006210


	//   ....[18]....
        /*0710*/ 	.word	0x00006b40


	//   ....[19]....
        /*0714*/ 	.word	0x00006c00


	//   ....[20]....
        /*0718*/ 	.word	0x000073b0


	//   ....[21]....
        /*071c*/ 	.word	0x00007520


	//   ....[22]....
        /*0720*/ 	.word	0x000081d0


	//   ....[23]....
        /*0724*/ 	.word	0x00008850


	//   ....[24]....
        /*0728*/ 	.word	0x00008880


	//   ....[25]....
        /*072c*/ 	.word	0x000091b0


	//   ....[26]....
        /*0730*/ 	.word	0x00009230


	//   ....[27]....
        /*0734*/ 	.word	0x00009eb0


	//   ....[28]....
        /*0738*/ 	.word	0x00009f00


	//   ....[29]....
        /*073c*/ 	.word	0x00009f70


	//   ....[30]....
        /*0740*/ 	.word	0x00009fa0


	//   ....[31]....
        /*0744*/ 	.word	0x00009fd0


	//   ....[32]....
        /*0748*/ 	.word	0x0000b800


	//   ....[33]....
        /*074c*/ 	.word	0x0000bbf0


	//   ....[34]....
        /*0750*/ 	.word	0x0000bc00


	//   ....[35]....
        /*0754*/ 	.word	0x0000bc10


	//   ....[36]....
        /*0758*/ 	.word	0x0000bc40


	//   ....[37]....
        /*075c*/ 	.word	0x0000c860


	//   ....[38]....
        /*0760*/ 	.word	0x0000c880


	//   ....[39]....
        /*0764*/ 	.word	0x0000cb30


	//   ....[40]....
        /*0768*/ 	.word	0x0000cb50


	//   ....[41]....
        /*076c*/ 	.word	0x0000d270


	//   ....[42]....
        /*0770*/ 	.word	0x0000d280


	//   ....[43]....
        /*0774*/ 	.word	0x0000dad0


	//   ....[44]....
        /*0778*/ 	.word	0x0000daf0


	//   ....[45]....
        /*077c*/ 	.word	0x0000ee60


	//   ....[46]....
        /*0780*/ 	.word	0x0000eea0


	//   ....[47]....
        /*0784*/ 	.word	0x0000f0e0


	//   ....[48]....
        /*0788*/ 	.word	0x0000f100


	//   ....[49]....
        /*078c*/ 	.word	0x0000f3c0


	//   ....[50]....
        /*0790*/ 	.word	0x0000f5d0


	//   ....[51]....
        /*0794*/ 	.word	0x0000f600


	//   ....[52]....
        /*0798*/ 	.word	0x0000f630


	//   ....[53]....
        /*079c*/ 	.word	0x0000f660


	//   ....[54]....
        /*07a0*/ 	.word	0x0000f690


	//   ....[55]....
        /*07a4*/ 	.word	0x0000f6c0


	//   ....[56]....
        /*07a8*/ 	.word	0x0000f860


	//   ....[57]....
        /*07ac*/ 	.word	0x0000f890


	//   ....[58]....
        /*07b0*/ 	.word	0x0000f8c0


	//   ....[59]....
        /*07b4*/ 	.word	0x0000f8f0


	//   ....[60]....
        /*07b8*/ 	.word	0x0000f920


	//   ....[61]....
        /*07bc*/ 	.word	0x0000f950


	//   ....[62]....
        /*07c0*/ 	.word	0x0000f9f0


	//   ....[63]....
        /*07c4*/ 	.word	0x0000fa20


	//   ....[64]....
        /*07c8*/ 	.word	0x0000fa30


	//   ....[65]....
        /*07cc*/ 	.word	0x0000fa60


	//   ....[66]....
        /*07d0*/ 	.word	0x00011490


	//   ....[67]....
        /*07d4*/ 	.word	0x00011f80


	//   ....[68]....
        /*07d8*/ 	.word	0x00011f90


	//   ....[69]....
        /*07dc*/ 	.word	0x00012030


	//   ....[70]....
        /*07e0*/ 	.word	0x00012040


	//   ....[71]....
        /*07e4*/ 	.word	0x000120c0


	//   ....[72]....
        /*07e8*/ 	.word	0x000120d0


	//   ....[73]....
        /*07ec*/ 	.word	0x00012120


	//   ....[74]....
        /*07f0*/ 	.word	0x00012140


	//   ....[75]....
        /*07f4*/ 	.word	0x00015b90


	//   ....[76]....
        /*07f8*/ 	.word	0x00015bc0


	//   ....[77]....
        /*07fc*/ 	.word	0x00015c20


	//   ....[78]....
        /*0800*/ 	.word	0x00015c50


	//   ....[79]....
        /*0804*/ 	.word	0x00015c80


	//   ....[80]....
        /*0808*/ 	.word	0x00015cb0


	//   ....[81]....
        /*080c*/ 	.word	0x00015ce0


	//   ....[82]....
        /*0810*/ 	.word	0x00015d10


	//   ....[83]....
        /*0814*/ 	.word	0x00015ed0


	//   ....[84]....
        /*0818*/ 	.word	0x00015f00


	//   ....[85]....
        /*081c*/ 	.word	0x00015f30


	//   ....[86]....
        /*0820*/ 	.word	0x00015f60


	//   ....[87]....
        /*0824*/ 	.word	0x00015f90


	//   ....[88]....
        /*0828*/ 	.word	0x00015fc0


	//   ....[89]....
        /*082c*/ 	.word	0x00016090


	//   ....[90]....
        /*0830*/ 	.word	0x000160b0


	//   ....[91]....
        /*0834*/ 	.word	0x000160c0


	//   ....[92]....
        /*0838*/ 	.word	0x00016140


	//   ....[93]....
        /*083c*/ 	.word	0x00016c70


	//   ....[94]....
        /*0840*/ 	.word	0x000172d0


	//   ....[95]....
        /*0844*/ 	.word	0x000174b0


	//   ....[96]....
        /*0848*/ 	.word	0x00017500


	//   ....[97]....
        /*084c*/ 	.word	0x00017560


	//   ....[98]....
        /*0850*/ 	.word	0x00017650


	//   ....[99]....
        /*0854*/ 	.word	0x000176b0


	//   ....[100]....
        /*0858*/ 	.word	0x000177a0


	//   ....[101]....
        /*085c*/ 	.word	0x00017800


	//   ....[102]....
        /*0860*/ 	.word	0x000178d0


	//   ....[103]....
        /*0864*/ 	.word	0x00017c00


	//   ....[104]....
        /*0868*/ 	.word	0x00017ca0


	//   ....[105]....
        /*086c*/ 	.word	0x00017e40


	//   ....[106]....
        /*0870*/ 	.word	0x00017eb0


	//   ....[107]....
        /*0874*/ 	.word	0x00017f20


	//   ....[108]....
        /*0878*/ 	.word	0x00017f90


	//   ....[109]....
        /*087c*/ 	.word	0x00018000


	//   ....[110]....
        /*0880*/ 	.word	0x00018080


	//   ....[111]....
        /*0884*/ 	.word	0x00018110


	//   ....[112]....
        /*0888*/ 	.word	0x000181b0


	//   ....[113]....
        /*088c*/ 	.word	0x00018220


	//   ....[114]....
        /*0890*/ 	.word	0x00018290


	//   ....[115]....
        /*0894*/ 	.word	0x00018300


	//   ....[116]....
        /*0898*/ 	.word	0x00018380


	//   ....[117]....
        /*089c*/ 	.word	0x000183f0


	//   ....[118]....
        /*08a0*/ 	.word	0x000184a0


	//   ....[119]....
        /*08a4*/ 	.word	0x000184f0


	//   ....[120]....
        /*08a8*/ 	.word	0x000185a0


	//   ....[121]....
        /*08ac*/ 	.word	0x000186d0


	//----- nvinfo : EIATTR_REG_RECONFIG
	.align		4
.L_1005:
        /*08b0*/ 	.byte	0x01, 0x54
	.zero		2


	//----- nvinfo : EIATTR_SYSCALL_OFFSETS
	.align		4
        /*08b4*/ 	.byte	0x04, 0x46
        /*08b6*/ 	.short	(.L_1007 - .L_1006)


	//   ....[0]....
.L_1006:
        /*08b8*/ 	.word	0x000043f0


	//   ....[1]....
        /*08bc*/ 	.word	0x000110b0


	//   ....[2]....
        /*08c0*/ 	.word	0x00011200


	//   ....[3]....
        /*08c4*/ 	.word	0x00011300


	//   ....[4]....
        /*08c8*/ 	.word	0x00011ba0


	//----- nvinfo : EIATTR_MBARRIER_INSTR_OFFSETS
	.align		4
.L_1007:
        /*08cc*/ 	.byte	0x04, 0x39
        /*08ce*/ 	.short	(.L_1009 - .L_1008)


	//   ....[0]....
.L_1008:
        /*08d0*/ 	.word	0x00000270
        /*08d4*/ 	.word	0x000000ff
        /*08d8*/ 	.word	0x00028c00
        /*08dc*/ 	.short	0x0100
        /*08de*/ 	.byte	0x08
	.zero		1


	//   ....[1]....
        /*08e0*/ 	.word	0x00000280
        /*08e4*/ 	.word	0x000000ff
        /*08e8*/ 	.word	0x00028c20
        /*08ec*/ 	.short	0x0100
        /*08ee*/ 	.byte	0x08
	.zero		1


	//   ....[2]....
        /*08f0*/ 	.word	0x00000330
        /*08f4*/ 	.word	0x000000ff
        /*08f8*/ 	.word	0x00028c30
        /*08fc*/ 	.short	0x0100
        /*08fe*/ 	.byte	0x06
	.zero		1


	//   ....[3]....
        /*0900*/ 	.word	0x00000340
        /*0904*/ 	.word	0x000000ff
        /*0908*/ 	.word	0x00028c40
        /*090c*/ 	.short	0x0100
        /*090e*/ 	.byte	0x06
	.zero		1


	//   ....[4]....
        /*0910*/ 	.word	0x00000350
        /*0914*/ 	.word	0x000000ff
        /*0918*/ 	.word	0x00028c38
        /*091c*/ 	.short	0x0100
        /*091e*/ 	.byte	0x06
	.zero		1


	//   ....[5]....
        /*0920*/ 	.word	0x00000360
        /*0924*/ 	.word	0x000000ff
        /*0928*/ 	.word	0x00028c48
        /*092c*/ 	.short	0x0100
        /*092e*/ 	.byte	0x06
	.zero		1


	//   ....[6]....
        /*0930*/ 	.word	0x00000490
        /*0934*/ 	.word	0x000000ff
        /*0938*/ 	.word	0x00028c50
        /*093c*/ 	.short	0x0100
        /*093e*/ 	.byte	0x08
	.zero		1


	//   ....[7]....
        /*0940*/ 	.word	0x000004a0
        /*0944*/ 	.word	0x000000ff
        /*0948*/ 	.word	0x00028c60
        /*094c*/ 	.short	0x0100
        /*094e*/ 	.byte	0x08
	.zero		1


	//   ....[8]....
        /*0950*/ 	.word	0x000004b0
        /*0954*/ 	.word	0x000000ff
        /*0958*/ 	.word	0x00028c58
        /*095c*/ 	.short	0x0100
        /*095e*/ 	.byte	0x08
	.zero		1


	//   ....[9]....
        /*0960*/ 	.word	0x000004c0
        /*0964*/ 	.word	0x000000ff
        /*0968*/ 	.word	0x00028c68
        /*096c*/ 	.short	0x0100
        /*096e*/ 	.byte	0x08
	.zero		1


	//   ....[10]....
        /*0970*/ 	.word	0x000005b0
        /*0974*/ 	.word	0x000000ff
        /*0978*/ 	.word	0x00028c70
        /*097c*/ 	.short	0x0100
        /*097e*/ 	.byte	0x06
	.zero		1


	//   ....[11]....
        /*0980*/ 	.word	0x000005c0
        /*0984*/ 	.word	0x000000ff
        /*0988*/ 	.word	0x00028c80
        /*098c*/ 	.short	0x0100
        /*098e*/ 	.byte	0x06
	.zero		1


	//   ....[12]....
        /*0990*/ 	.word	0x000005d0
        /*0994*/ 	.word	0x000000ff
        /*0998*/ 	.word	0x00028c78
        /*099c*/ 	.short	0x0100
        /*099e*/ 	.byte	0x06
	.zero		1


	//   ....[13]....
        /*09a0*/ 	.word	0x000005e0
        /*09a4*/ 	.word	0x000000ff
        /*09a8*/ 	.word	0x00028c88
        /*09ac*/ 	.short	0x0100
        /*09ae*/ 	.byte	0x06
	.zero		1


	//   ....[14]....
        /*09b0*/ 	.word	0x00000710
        /*09b4*/ 	.word	0x000000ff
        /*09b8*/ 	.word	0x00028c90
        /*09bc*/ 	.short	0x0100
        /*09be*/ 	.byte	0x08
	.zero		1


	//   ....[15]....
        /*09c0*/ 	.word	0x00000720
        /*09c4*/ 	.word	0x000000ff
        /*09c8*/ 	.word	0x00028ca0
        /*09cc*/ 	.short	0x0100
        /*09ce*/ 	.byte	0x08
	.zero		1


	//   ....[16]....
        /*09d0*/ 	.word	0x00000730
        /*09d4*/ 	.word	0x000000ff
        /*09d8*/ 	.word	0x00028c98
        /*09dc*/ 	.short	0x0100
        /*09de*/ 	.byte	0x08
	.zero		1


	//   ....[17]....
        /*09e0*/ 	.word	0x00000740
        /*09e4*/ 	.word	0x000000ff
        /*09e8*/ 	.word	0x00028ca8
        /*09ec*/ 	.short	0x0100
        /*09ee*/ 	.byte	0x08
	.zero		1


	//   ....[18]....
        /*09f0*/ 	.word	0x00000870
        /*09f4*/ 	.word	0x000000ff
        /*09f8*/ 	.word	0x00028cb0
        /*09fc*/ 	.short	0x0100
        /*09fe*/ 	.byte	0x08
	.zero		1


	//   ....[19]....
        /*0a00*/ 	.word	0x00000880
        /*0a04*/ 	.word	0x000000ff
        /*0a08*/ 	.word	0x00028cc0
        /*0a0c*/ 	.short	0x0100
        /*0a0e*/ 	.byte	0x08
	.zero		1


	//   ....[20]....
        /*0a10*/ 	.word	0x00000890
        /*0a14*/ 	.word	0x000000ff
        /*0a18*/ 	.word	0x00028cb8
        /*0a1c*/ 	.short	0x0100
        /*0a1e*/ 	.byte	0x08
	.zero		1


	//   ....[21]....
        /*0a20*/ 	.word	0x000008a0
        /*0a24*/ 	.word	0x000000ff
        /*0a28*/ 	.word	0x00028cc8
        /*0a2c*/ 	.short	0x0100
        /*0a2e*/ 	.byte	0x08
	.zero		1


	//   ....[22]....
        /*0a30*/ 	.word	0x000022b0
        /*0a34*/ 	.word	0x000000ff
        /*0a38*/ 	.word	0x00028c50
        /*0a3c*/ 	.short	0x010a
        /*0a3e*/ 	.byte	0x17
	.zero		1


	//   ....[23]....
        /*0a40*/ 	.word	0x00002580
        /*0a44*/ 	.word	0x00000000
        /*0a48*/ 	.word	0x00000000
        /*0a4c*/ 	.short	0x0101
        /*0a4e*/ 	.byte	0x3f
	.zero		1


	//   ....[24]....
        /*0a50*/ 	.word	0x00002ee0
        /*0a54*/ 	.word	0x000000ff
        /*0a58*/ 	.word	0x00028c50
        /*0a5c*/ 	.short	0x010a
        /*0a5e*/ 	.byte	0x17
	.zero		1


	//   ....[25]....
        /*0a60*/ 	.word	0x00002f20
        /*0a64*/ 	.word	0x000000ff
        /*0a68*/ 	.word	0x00028c50
        /*0a6c*/ 	.short	0x010a
        /*0a6e*/ 	.byte	0x17
	.zero		1


	//   ....[26]....
        /*0a70*/ 	.word	0x00003100
        /*0a74*/ 	.word	0x00000000
        /*0a78*/ 	.word	0x00000000
        /*0a7c*/ 	.short	0x0101
        /*0a7e*/ 	.byte	0x3f
	.zero		1


	//   ....[27]....
        /*0a80*/ 	.word	0x000044a0
        /*0a84*/ 	.word	0x000000ff
        /*0a88*/ 	.word	0x00028c00
        /*0a8c*/ 	.short	0x010a
        /*0a8e*/ 	.byte	0x2e
	.zero		1


	//   ....[28]....
        /*0a90*/ 	.word	0x00004520
        /*0a94*/ 	.word	0x00000007
        /*0a98*/ 	.word	0x00028c30
        /*0a9c*/ 	.short	0x010a
        /*0a9e*/ 	.byte	0x3f
	.zero		1


	//   ....[29]....
        /*0aa0*/ 	.word	0x00004560
        /*0aa4*/ 	.word	0x00000007
        /*0aa8*/ 	.word	0x00028c30
        /*0aac*/ 	.short	0x010a
        /*0aae*/ 	.byte	0x3f
	.zero		1


	//   ....[30]....
        /*0ab0*/ 	.word	0x00005840
        /*0ab4*/ 	.word	0x00000004
        /*0ab8*/ 	.word	0x00000000
        /*0abc*/ 	.short	0x0101
        /*0abe*/ 	.byte	0x3f
	.zero		1


	//   ....[31]....
        /*0ac0*/ 	.word	0x00005bc0
        /*0ac4*/ 	.word	0x00000007
        /*0ac8*/ 	.word	0x00028c50
        /*0acc*/ 	.short	0x010a
        /*0ace*/ 	.byte	0x3f
	.zero		1


	//   ....[32]....
        /*0ad0*/ 	.word	0x00005c00
        /*0ad4*/ 	.word	0x00000007
        /*0ad8*/ 	.word	0x00028c50
        /*0adc*/ 	.short	0x010a
        /*0ade*/ 	.byte	0x3f
	.zero		1


	//   ....[33]....
        /*0ae0*/ 	.word	0x00005f20
        /*0ae4*/ 	.word	0x00000007
        /*0ae8*/ 	.word	0x00000000
        /*0aec*/ 	.short	0x0101
        /*0aee*/ 	.byte	0x3f
	.zero		1


	//   ....[34]....
        /*0af0*/ 	.word	0x00006030
        /*0af4*/ 	.word	0x000000ff
        /*0af8*/ 	.word	0x00028c30
        /*0afc*/ 	.short	0x010a
        /*0afe*/ 	.byte	0x19
	.zero		1


	//   ....[35]....
        /*0b00*/ 	.word	0x00006080
        /*0b04*/ 	.word	0x000000ff
        /*0b08*/ 	.word	0x00028c30
        /*0b0c*/ 	.short	0x010a
        /*0b0e*/ 	.byte	0x19
	.zero		1


	//   ....[36]....
        /*0b10*/ 	.word	0x00006f20
        /*0b14*/ 	.word	0x00000000
        /*0b18*/ 	.word	0x00000000
        /*0b1c*/ 	.short	0x0101
        /*0b1e*/ 	.byte	0x3f
	.zero		1


	//   ....[37]....
        /*0b20*/ 	.word	0x00007f10
        /*0b24*/ 	.word	0x000000ff
        /*0b28*/ 	.word	0x00028c50
        /*0b2c*/ 	.short	0x010a
        /*0b2e*/ 	.byte	0x19
	.zero		1


	//   ....[38]....
        /*0b30*/ 	.word	0x00007f50
        /*0b34*/ 	.word	0x000000ff
        /*0b38*/ 	.word	0x00028c50
        /*0b3c*/ 	.short	0x010a
        /*0b3e*/ 	.byte	0x19
	.zero		1


	//   ....[39]....
        /*0b40*/ 	.word	0x000081f0
        /*0b44*/ 	.word	0x0000000b
        /*0b48*/ 	.word	0x00000000
        /*0b4c*/ 	.short	0x0101
        /*0b4e*/ 	.byte	0x3f
	.zero		1


	//   ....[40]....
        /*0b50*/ 	.word	0x00008330
        /*0b54*/ 	.word	0x000000ff
        /*0b58*/ 	.word	0x00028c30
        /*0b5c*/ 	.short	0x010a
        /*0b5e*/ 	.byte	0x18
	.zero		1


	//   ....[41]....
        /*0b60*/ 	.word	0x00008370
        /*0b64*/ 	.word	0x000000ff
        /*0b68*/ 	.word	0x00028c30
        /*0b6c*/ 	.short	0x010a
        /*0b6e*/ 	.byte	0x18
	.zero		1


	//   ....[42]....
        /*0b70*/ 	.word	0x000095e0
        /*0b74*/ 	.word	0x000000a0
        /*0b78*/ 	.word	0x00000000
        /*0b7c*/ 	.short	0x0101
        /*0b7e*/ 	.byte	0x3f
	.zero		1


	//   ....[43]....
        /*0b80*/ 	.word	0x00009c00
        /*0b84*/ 	.word	0x000000ff
        /*0b88*/ 	.word	0x00028c50
        /*0b8c*/ 	.short	0x010a
        /*0b8e*/ 	.byte	0x18
	.zero		1


	//   ....[44]....
        /*0b90*/ 	.word	0x00009c40
        /*0b94*/ 	.word	0x000000ff
        /*0b98*/ 	.word	0x00028c50
        /*0b9c*/ 	.short	0x010a
        /*0b9e*/ 	.byte	0x18
	.zero		1


	//   ....[45]....
        /*0ba0*/ 	.word	0x00009ed0
        /*0ba4*/ 	.word	0x00000009
        /*0ba8*/ 	.word	0x00000000
        /*0bac*/ 	.short	0x0101
        /*0bae*/ 	.byte	0x3f
	.zero		1


	//   ....[46]....
        /*0bb0*/ 	.word	0x0000c870
        /*0bb4*/ 	.word	0x000000ff
        /*0bb8*/ 	.word	0x00000000
        /*0bbc*/ 	.short	0x0101
        /*0bbe*/ 	.byte	0x04
	.zero		1


	//   ....[47]....
        /*0bc0*/ 	.word	0x0000d190
        /*0bc4*/ 	.word	0x000000ff
        /*0bc8*/ 	.word	0x00000000
        /*0bcc*/ 	.short	0x0101
        /*0bce*/ 	.byte	0x04
	.zero		1


	//   ....[48]....
        /*0bd0*/ 	.word	0x000116f0
        /*0bd4*/ 	.word	0x00000000
        /*0bd8*/ 	.word	0x00028c40
        /*0bdc*/ 	.short	0x010a
        /*0bde*/ 	.byte	0x3f
	.zero		1


	//   ....[49]....
        /*0be0*/ 	.word	0x000121e0
        /*0be4*/ 	.word	0x00000013
        /*0be8*/ 	.word	0x00028c00
        /*0bec*/ 	.short	0x0107
        /*0bee*/ 	.byte	0x3f
	.zero		1


	//   ....[50]....
        /*0bf0*/ 	.word	0x000122d0
        /*0bf4*/ 	.word	0x00000013
        /*0bf8*/ 	.word	0x00028c00
        /*0bfc*/ 	.short	0x0101
        /*0bfe*/ 	.byte	0x3f
	.zero		1


	//   ....[51]....
        /*0c00*/ 	.word	0x000122f0
        /*0c04*/ 	.word	0x00000013
        /*0c08*/ 	.word	0x00028c20
        /*0c0c*/ 	.short	0x010a
        /*0c0e*/ 	.byte	0x3f
	.zero		1


	//   ....[52]....
        /*0c10*/ 	.word	0x000123d0
        /*0c14*/ 	.word	0x00000000
        /*0c18*/ 	.word	0x00028c60
        /*0c1c*/ 	.short	0x010a
        /*0c1e*/ 	.byte	0x3f
	.zero		1


	//   ....[53]....
        /*0c20*/ 	.word	0x00013060
        /*0c24*/ 	.word	0x00000003
        /*0c28*/ 	.word	0x00028c40
        /*0c2c*/ 	.short	0x010a
        /*0c2e*/ 	.byte	0x3f
	.zero		1


	//   ....[54]....
        /*0c30*/ 	.word	0x000132c0
        /*0c34*/ 	.word	0x00000003
        /*0c38*/ 	.word	0x00028c60
        /*0c3c*/ 	.short	0x010a
        /*0c3e*/ 	.byte	0x3f
	.zero		1


	//   ....[55]....
        /*0c40*/ 	.word	0x00013e80
        /*0c44*/ 	.word	0x00000004
        /*0c48*/ 	.word	0x00028c40
        /*0c4c*/ 	.short	0x010a
        /*0c4e*/ 	.byte	0x3f
	.zero		1


	//   ....[56]....
        /*0c50*/ 	.word	0x000140d0
        /*0c54*/ 	.word	0x00000004
        /*0c58*/ 	.word	0x00028c60
        /*0c5c*/ 	.short	0x010a
        /*0c5e*/ 	.byte	0x3f
	.zero		1


	//   ....[57]....
        /*0c60*/ 	.word	0x00014c10
        /*0c64*/ 	.word	0x00000004
        /*0c68*/ 	.word	0x00028c40
        /*0c6c*/ 	.short	0x010a
        /*0c6e*/ 	.byte	0x3f
	.zero		1


	//   ....[58]....
        /*0c70*/ 	.word	0x00014e70
        /*0c74*/ 	.word	0x00000004
        /*0c78*/ 	.word	0x00028c60
        /*0c7c*/ 	.short	0x010a
        /*0c7e*/ 	.byte	0x3f
	.zero		1


	//   ....[59]....
        /*0c80*/ 	.word	0x00016bf0
        /*0c84*/ 	.word	0x00000000
        /*0c88*/ 	.word	0x00028c20
        /*0c8c*/ 	.short	0x010a
        /*0c8e*/ 	.byte	0x3f
	.zero		1


	//   ....[60]....
        /*0c90*/ 	.word	0x00016db0
        /*0c94*/ 	.word	0x00000006
        /*0c98*/ 	.word	0x00000000
        /*0c9c*/ 	.short	0x010a
        /*0c9e*/ 	.byte	0x3f
	.zero		1


	//   ....[61]....
        /*0ca0*/ 	.word	0x00016e20
        /*0ca4*/ 	.word	0x00000007
        /*0ca8*/ 	.word	0x00000000
        /*0cac*/ 	.short	0x010a
        /*0cae*/ 	.byte	0x3f
	.zero		1


	//   ....[62]....
        /*0cb0*/ 	.word	0x00016e90
        /*0cb4*/ 	.word	0x00000004
        /*0cb8*/ 	.word	0x00000000
        /*0cbc*/ 	.short	0x010a
        /*0cbe*/ 	.byte	0x3f
	.zero		1


	//   ....[63]....
        /*0cc0*/ 	.word	0x00016ec0
        /*0cc4*/ 	.word	0x00000003
        /*0cc8*/ 	.word	0x00000000
        /*0ccc*/ 	.short	0x010a
        /*0cce*/ 	.byte	0x3f
	.zero		1


	//   ....[64]....
        /*0cd0*/ 	.word	0x00016f30
        /*0cd4*/ 	.word	0x00000003
        /*0cd8*/ 	.word	0x00028c50
        /*0cdc*/ 	.short	0x010a
        /*0cde*/ 	.byte	0x3f
	.zero		1


	//   ....[65]....
        /*0ce0*/ 	.word	0x00016f90
        /*0ce4*/ 	.word	0x00000003
        /*0ce8*/ 	.word	0x00028c50
        /*0cec*/ 	.short	0x010a
        /*0cee*/ 	.byte	0x3f
	.zero		1


	//   ....[66]....
        /*0cf0*/ 	.word	0x00016ff0
        /*0cf4*/ 	.word	0x00000003
        /*0cf8*/ 	.word	0x00028c00
        /*0cfc*/ 	.short	0x010a
        /*0cfe*/ 	.byte	0x3f
	.zero		1


	//   ....[67]....
        /*0d00*/ 	.word	0x00017040
        /*0d04*/ 	.word	0x00000007
        /*0d08*/ 	.word	0x00028c30
        /*0d0c*/ 	.short	0x010a
        /*0d0e*/ 	.byte	0x3f
	.zero		1


	//   ....[68]....
        /*0d10*/ 	.word	0x00017090
        /*0d14*/ 	.word	0x00000007
        /*0d18*/ 	.word	0x00028c50
        /*0d1c*/ 	.short	0x010a
        /*0d1e*/ 	.byte	0x3f
	.zero		1


	//   ....[69]....
        /*0d20*/ 	.word	0x000170f0
        /*0d24*/ 	.word	0x00000000
        /*0d28*/ 	.word	0x00028c30
        /*0d2c*/ 	.short	0x010a
        /*0d2e*/ 	.byte	0x3f
	.zero		1


	//   ....[70]....
        /*0d30*/ 	.word	0x00017140
        /*0d34*/ 	.word	0x0000000b
        /*0d38*/ 	.word	0x00028c50
        /*0d3c*/ 	.short	0x010a
        /*0d3e*/ 	.byte	0x3f
	.zero		1


	//   ....[71]....
        /*0d40*/ 	.word	0x000171a0
        /*0d44*/ 	.word	0x00000000
        /*0d48*/ 	.word	0x00028c30
        /*0d4c*/ 	.short	0x010a
        /*0d4e*/ 	.byte	0x3f
	.zero		1


	//   ....[72]....
        /*0d50*/ 	.word	0x000171f0
        /*0d54*/ 	.word	0x00000009
        /*0d58*/ 	.word	0x00028c50
        /*0d5c*/ 	.short	0x010a
        /*0d5e*/ 	.byte	0x3f
	.zero		1


	//   ....[73]....
        /*0d60*/ 	.word	0x00017390
        /*0d64*/ 	.word	0x00000000
        /*0d68*/ 	.word	0x00028c40
        /*0d6c*/ 	.short	0x010a
        /*0d6e*/ 	.byte	0x3f
	.zero		1


	//   ....[74]....
        /*0d70*/ 	.word	0x00017910
        /*0d74*/ 	.word	0x00000013
        /*0d78*/ 	.word	0x00028c20
        /*0d7c*/ 	.short	0x010a
        /*0d7e*/ 	.byte	0x3f
	.zero		1


	//   ....[75]....
        /*0d80*/ 	.word	0x00017960
        /*0d84*/ 	.word	0x00000000
        /*0d88*/ 	.word	0x00028c60
        /*0d8c*/ 	.short	0x010a
        /*0d8e*/ 	.byte	0x3f
	.zero		1


	//   ....[76]....
        /*0d90*/ 	.word	0x000179b0
        /*0d94*/ 	.word	0x00000003
        /*0d98*/ 	.word	0x00028c40
        /*0d9c*/ 	.short	0x010a
        /*0d9e*/ 	.byte	0x3f
	.zero		1


	//   ....[77]....
        /*0da0*/ 	.word	0x00017a00
        /*0da4*/ 	.word	0x00000003
        /*0da8*/ 	.word	0x00028c60
        /*0dac*/ 	.short	0x010a
        /*0dae*/ 	.byte	0x3f
	.zero		1


	//   ....[78]....
        /*0db0*/ 	.word	0x00017a50
        /*0db4*/ 	.word	0x00000004
        /*0db8*/ 	.word	0x00028c40
        /*0dbc*/ 	.short	0x010a
        /*0dbe*/ 	.byte	0x3f
	.zero		1


	//   ....[79]....
        /*0dc0*/ 	.word	0x00017aa0
        /*0dc4*/ 	.word	0x00000004
        /*0dc8*/ 	.word	0x00028c60
        /*0dcc*/ 	.short	0x010a
        /*0dce*/ 	.byte	0x3f
	.zero		1


	//   ....[80]....
        /*0dd0*/ 	.word	0x00017af0
        /*0dd4*/ 	.word	0x00000004
        /*0dd8*/ 	.word	0x00028c40
        /*0ddc*/ 	.short	0x010a
        /*0dde*/ 	.byte	0x3f
	.zero		1


	//   ....[81]....
        /*0de0*/ 	.word	0x00017b40
        /*0de4*/ 	.word	0x00000004
        /*0de8*/ 	.word	0x00028c60
        /*0dec*/ 	.short	0x010a
        /*0dee*/ 	.byte	0x3f
	.zero		1


	//   ....[82]....
        /*0df0*/ 	.word	0x000185f0
        /*0df4*/ 	.word	0x00000000
        /*0df8*/ 	.word	0x00028c20
        /*0dfc*/ 	.short	0x010a
        /*0dfe*/ 	.byte	0x3f
	.zero		1


	//   ....[83]....
        /*0e00*/ 	.word	0x00018790
        /*0e04*/ 	.word	0x00000006
        /*0e08*/ 	.word	0x00000000
        /*0e0c*/ 	.short	0x010a
        /*0e0e*/ 	.byte	0x3f
	.zero		1


	//   ....[84]....
        /*0e10*/ 	.word	0x000187e0
        /*0e14*/ 	.word	0x00000007
        /*0e18*/ 	.word	0x00000000
        /*0e1c*/ 	.short	0x010a
        /*0e1e*/ 	.byte	0x3f
	.zero		1


	//   ....[85]....
        /*0e20*/ 	.word	0x00018830
        /*0e24*/ 	.word	0x00000004
        /*0e28*/ 	.word	0x00000000
        /*0e2c*/ 	.short	0x010a
        /*0e2e*/ 	.byte	0x3f
	.zero		1


	//----- nvinfo : EIATTR_NUM_MBARRIERS
	.align		4
.L_1009:
        /*0e30*/ 	.byte	0x03, 0x38
        /*0e32*/ 	.short	0x0016


	//----- nvinfo : EIATTR_EXIT_INSTR_OFFSETS
	.align		4
        /*0e34*/ 	.byte	0x04, 0x1c
        /*0e36*/ 	.short	(.L_1011 - .L_1010)


	//   ....[0]....
.L_1010:
        /*0e38*/ 	.word	0x00000a40


	//   ....[1]....
        /*0e3c*/ 	.word	0x0000f360


	//   ....[2]....
        /*0e40*/ 	.word	0x00016f10


	//----- nvinfo : EIATTR_MAX_THREADS
	.align		4
.L_1011:
        /*0e44*/ 	.byte	0x04, 0x05
        /*0e46*/ 	.short	(.L_1013 - .L_1012)
.L_1012:
        /*0e48*/ 	.word	0x00000180
        /*0e4c*/ 	.word	0x00000001
        /*0e50*/ 	.word	0x00000001


	//----- nvinfo : EIATTR_CRS_STACK_SIZE
	.align		4
.L_1013:
        /*0e54*/ 	.byte	0x04, 0x1e
        /*0e56*/ 	.short	(.L_1015 - .L_1014)
.L_1014:
        /*0e58*/ 	.word	0x00000000


	//----- nvinfo : EIATTR_CBANK_PARAM_SIZE
	.align		4
.L_1015:
        /*0e5c*/ 	.byte	0x03, 0x19
        /*0e5e*/ 	.short	0x0af0


	//----- nvinfo : EIATTR_PARAM_CBANK
	.align		4
        /*0e60*/ 	.byte	0x04, 0x0a
        /*0e62*/ 	.short	(.L_1017 - .L_1016)
	.align		4
.L_1016:
        /*0e64*/ 	.word	index@(.nv.constant0._ZN7cutlass13device_kernelIN5flash11enable_sm90INS1_16FlashAttnFwdSm90INS1_25CollectiveMainloopFwdSm90ILi2EN4cute5tupleIJNS5_1CILi1EEES8_S8_EEENS6_IJNS7_ILi64EEESA_SA_EEELi512ENS_10bfloat16_tEfNS_4arch4Sm90ELb1ELb0ELb1ELb1ELb0ELb0ELb0ELb0ELb0ELb1ELb1ELb0EEENS1_21CollectiveEpilogueFwdINS6_IJSA_NS7_ILi512EEESA_EEES9_SC_SE_Li256ELb1ELb1ELb1ELb0EEENS1_36VarlenDynamicPersistentTileSchedulerILi64ELi64ELi256ELi128ELb1ELb1ELb1ELb1ELb1ELb1EEEEEEEEEvNT_6ParamsE)
        /*0e68*/ 	.short	0x0210
        /*0e6a*/ 	.short	0x0af0


	//----- nvinfo : EIATTR_SW_WAR
	.align		4
.L_1017:
        /*0e6c*/ 	.byte	0x04, 0x36
        /*0e6e*/ 	.short	(.L_1019 - .L_1018)
.L_1018:
        /*0e70*/ 	.word	0x00000008
.L_1019:


//--------------------- .nv.info._ZN7cutlass13device_kernelIN5flash11enable_sm90INS1_16FlashAttnFwdSm90INS1_25CollectiveMainloopFwdSm90ILi2EN4cute5tupleIJNS5_1CILi1EEES8_S8_EEENS6_IJNS7_ILi64EEESA_SA_EEELi512ENS_10bfloat16_tEfNS_4arch4Sm90ELb1ELb0ELb1ELb1ELb0ELb1ELb0ELb0ELb0ELb1ELb1ELb0EEENS1_21CollectiveEpilogueFwdINS6_IJSA_NS7_ILi512EEESA_EEES9_SC_SE_Li256ELb1ELb1ELb1ELb0EEENS1_36VarlenDynamicPersistentTileSchedulerILi64ELi64ELi256ELi128ELb1ELb1ELb1ELb1ELb1ELb1EEEEEEEEEvNT_6ParamsE --------------------------
	.section	.nv.info._ZN7cutlass13device_kernelIN5flash11enable_sm90INS1_16FlashAttnFwdSm90INS1_25CollectiveMainloopFwdSm90ILi2EN4cute5tupleIJNS5_1CILi1EEES8_S8_EEENS6_IJNS7_ILi64EEESA_SA_EEELi512ENS_10bfloat16_tEfNS_4arch4Sm90ELb1ELb0ELb1ELb1ELb0ELb1ELb0ELb0ELb0ELb1ELb1ELb0EEENS1_21CollectiveEpilogueFwdINS6_IJSA_NS7_ILi512EEESA_EEES9_SC_SE_Li256ELb1ELb1ELb1ELb0EEENS1_36VarlenDynamicPersistentTileSchedulerILi64ELi64ELi256ELi128ELb1ELb1ELb1ELb1ELb1ELb1EEEEEEEEEvNT_6ParamsE,"",@"SHT_CUDA_INFO"
	.sectionflags	@""
	.align	4


	//----- nvinfo : EIATTR_CUDA_API_VERSION
	.align		4
        /*0000*/ 	.byte	0x04, 0x37
        /*0002*/ 	.short	(.L_1021 - .L_1020)
.L_1020:
        /*0004*/ 	.word	0x00000082


	//----- nvinfo : EIATTR_KPARAM_INFO
	.align		4
.L_1021:
        /*0008*/ 	.byte	0x04, 0x17
        /*000a*/ 	.short	(.L_1023 - .L_1022)
.L_1022:
        /*000c*/ 	.word	0x00000000
        /*0010*/ 	.short	0x0000
        /*0012*/ 	.short	0x0070
        /*0014*/ 	.byte	0x00, 0xf0, 0x01, 0x2a


	//----- nvinfo : EIATTR_SPARSE_MMA_MASK
	.align		4
.L_1023:
        /*0018*/ 	.byte	0x03, 0x50
        /*001a*/ 	.short	0x0000


	//----- nvinfo : EIATTR_MAXREG_COUNT
	.align		4
        /*001c*/ 	.byte	0x03, 0x1b
        /*001e*/ 	.short	0x00a8


	//----- nvinfo : EIATTR_NUM_BARRIERS
	.align		4
        /*0020*/ 	.byte	0x02, 0x4c
        /*0022*/ 	.byte	0x10
	.zero		1


	//----- nvinfo : EIATTR_EXTERNS
	.align		4
        /*0024*/ 	.byte	0x04, 0x0f
        /*0026*/ 	.short	(.L_1025 - .L_1024)


	//   ....[0]....
	.align		4
.L_1024:
        /*0028*/ 	.word	index@(__assertfail)


	//----- nvinfo : EIATTR_ANNOTATIONS
	.align		4
.L_1025:
        /*002c*/ 	.byte	0x04, 0x55
        /*002e*/ 	.short	(.L_1027 - .L_1026)


	//   ....[0]....
.L_1026:
        /* <DEDUP_REMOVED lines=88> */


	//----- nvinfo : EIATTR_MERCURY_ISA_VERSION
	.align		4
.L_1027:
        /*05a0*/ 	.byte	0x03, 0x5f
        /*05a2*/ 	.short	0x0101


	//----- nvinfo : EIATTR_UNUSED_LOAD_BYTE_OFFSET
	.align		4
        /*05a4*/ 	.byte	0x04, 0x44
        /*05a6*/ 	.short	(.L_1029 - .L_1028)


	//   ....[0]....
.L_1028:
        /*05a8*/ 	.word	0x00000a80
        /*05ac*/ 	.word	0x0000fff0


	//   ....[1]....
        /*05b0*/ 	.word	0x00010e70
        /*05b4*/ 	.word	0x0000fff0


	//----- nvinfo : EIATTR_INT_WARP_WIDE_INSTR_OFFSETS
	.align		4
.L_1029:
        /*05b8*/ 	.byte	0x04, 0x31
        /*05ba*/ 	.short	(.L_1031 - .L_1030)


	//   ....[0]....
.L_1030:
        /*05bc*/ 	.word	0x00000190


	//   ....[1]....
        /*05c0*/ 	.word	0x000001d0


	//   ....[2]....
        /*05c4*/ 	.word	0x00000240


	//   ....[3]....
        /*05c8*/ 	.word	0x000192d0


	//   ....[4]....
        /*05cc*/ 	.word	0x00019360


	//   ....[5]....
        /*05d0*/ 	.word	0x0001dc90


	//   ....[6]....
        /*05d4*/ 	.word	0x0001dd20


	//----- nvinfo : EIATTR_COOP_GROUP_MASK_REGIDS
	.align		4
.L_1031:
        /*05d8*/ 	.byte	0x04, 0x29
        /*05da*/ 	.short	(.L_1033 - .L_1032)


	//   ....[0]....
.L_1032:
        /*05dc*/ 	.word	0xffffffff


	//   ....[1]....
        /*05e0*/ 	.word	0xffffffff


	//   ....[2]....
        /*05e4*/ 	.word	0xffffffff


	//   ....[3]....
        /*05e8*/ 	.word	0xffffffff


	//   ....[4]....
        /*05ec*/ 	.word	0xffffffff


	//   ....[5]....
        /*05f0*/ 	.word	0xffffffff


	//   ....[6]....
        /*05f4*/ 	.word	0xffffffff


	//   ....[7]....
        /*05f8*/ 	.word	0xffffffff


	//   ....[8]....
        /*05fc*/ 	.word	0xffffffff


	//   ....[9]....
        /*0600*/ 	.word	0xffffffff


	//   ....[10]....
        /*0604*/ 	.word	0xffffffff


	//   ....[11]....
        /*0608*/ 	.word	0xffffffff


	//   ....[12]....
        /*060c*/ 	.word	0xffffffff


	//   ....[13]....
        /*0610*/ 	.word	0xffffffff


	//   ....[14]....
        /*0614*/ 	.word	0xffffffff


	//   ....[15]....
        /*0618*/ 	.word	0xffffffff


	//   ....[16]....
        /*061c*/ 	.word	0xffffffff


	//   ....[17]....
        /*0620*/ 	.word	0xffffffff


	//   ....[18]....
        /*0624*/ 	.word	0xffffffff


	//   ....[19]....
        /*0628*/ 	.word	0xffffffff


	//   ....[20]....
        /*062c*/ 	.word	0xffffffff


	//   ....[21]....
        /*0630*/ 	.word	0xffffffff


	//   ....[22]....
        /*0634*/ 	.word	0xffffffff


	//   ....[23]....
        /*0638*/ 	.word	0xffffffff


	//   ....[24]....
        /*063c*/ 	.word	0xffffffff


	//   ....[25]....
        /*0640*/ 	.word	0xffffffff


	//   ....[26]....
        /*0644*/ 	.word	0xffffffff


	//   ....[27]....
        /*0648*/ 	.word	0xffffffff


	//   ....[28]....
        /*064c*/ 	.word	0xffffffff


	//   ....[29]....
        /*0650*/ 	.word	0xffffffff


	//   ....[30]....
        /*0654*/ 	.word	0xffffffff


	//   ....[31]....
        /*0658*/ 	.word	0xffffffff


	//   ....[32]....
        /*065c*/ 	.word	0xffffffff


	//   ....[33]....
        /*0660*/ 	.word	0xffffffff


	//   ....[34]....
        /*0664*/ 	.word	0xffffffff


	//   ....[35]....
        /*0668*/ 	.word	0xffffffff


	//   ....[36]....
        /*066c*/ 	.word	0xffffffff


	//   ....[37]....
        /*0670*/ 	.word	0xffffffff


	//   ....[38]....
        /*0674*/ 	.word	0xffffffff


	//   ....[39]....
        /*0678*/ 	.word	0xffffffff


	//   ....[40]....
        /*067c*/ 	.word	0xffffffff


	//   ....[41]....
        /*0680*/ 	.word	0xffffffff


	//   ....[42]....
        /*0684*/ 	.word	0xffffffff


	//   ....[43]....
        /*0688*/ 	.word	0xffffffff


	//   ....[44]....
        /*068c*/ 	.word	0xffffffff


	//   ....[45]....
        /*0690*/ 	.word	0xffffffff


	//   ....[46]....
        /*0694*/ 	.word	0xffffffff


	//   ....[47]....
        /*0698*/ 	.word	0xffffffff


	//   ....[48]....
        /*069c*/ 	.word	0xffffffff


	//   ....[49]....
        /*06a0*/ 	.word	0xffffffff


	//   ....[50]....
        /*06a4*/ 	.word	0xffffffff


	//   ....[51]....
        /*06a8*/ 	.word	0xffffffff


	//   ....[52]....
        /*06ac*/ 	.word	0xffffffff


	//   ....[53]....
        /*06b0*/ 	.word	0xffffffff


	//   ....[54]....
        /*06b4*/ 	.word	0xffffffff


	//   ....[55]....
        /*06b8*/ 	.word	0xffffffff


	//   ....[56]....
        /*06bc*/ 	.word	0xffffffff


	//   ....[57]....
        /*06c0*/ 	.word	0xffffffff


	//   ....[58]....
        /*06c4*/ 	.word	0xffffffff


	//   ....[59]....
        /*06c8*/ 	.word	0xffffffff


	//   ....[60]....
        /*06cc*/ 	.word	0xffffffff


	//   ....[61]....
        /*06d0*/ 	.word	0xffffffff


	//   ....[62]....
        /*06d4*/ 	.word	0xffffffff


	//   ....[63]....
        /*06d8*/ 	.word	0xffffffff


	//   ....[64]....
        /*06dc*/ 	.word	0xffffffff


	//   ....[65]....
        /*06e0*/ 	.word	0xffffffff


	//   ....[66]....
        /*06e4*/ 	.word	0xffffffff


	//   ....[67]....
        /*06e8*/ 	.word	0xffffffff


	//   ....[68]....
        /*06ec*/ 	.word	0xffffffff


	//   ....[69]....
        /*06f0*/ 	.word	0xffffffff


	//   ....[70]....
        /*06f4*/ 	.word	0xffffffff


	//   ....[71]....
        /*06f8*/ 	.word	0xffffffff


	//   ....[72]....
        /*06fc*/ 	.word	0xffffffff


	//   ....[73]....
        /*0700*/ 	.word	0xffffffff


	//   ....[74]....
        /*0704*/ 	.word	0xffffffff


	//   ....[75]....
        /*0708*/ 	.word	0xffffffff


	//   ....[76]....
        /*070c*/ 	.word	0xffffffff


	//   ....[77]....
        /*0710*/ 	.word	0xffffffff


	//   ....[78]....
        /*0714*/ 	.word	0xffffffff


	//   ....[79]....
        /*0718*/ 	.word	0xffffffff


	//   ....[80]....
        /*071c*/ 	.word	0xffffffff


	//   ....[81]....
        /*0720*/ 	.word	0xffffffff


	//   ....[82]....
        /*0724*/ 	.word	0xffffffff


	//   ....[83]....
        /*0728*/ 	.word	0xffffffff


	//   ....[84]....
        /*072c*/ 	.word	0xffffffff


	//   ....[85]....
        /*0730*/ 	.word	0xffffffff


	//   ....[86]....
        /*0734*/ 	.word	0xffffffff


	//   ....[87]....
        /*0738*/ 	.word	0xffffffff


	//   ....[88]....
        /*073c*/ 	.word	0xffffffff


	//   ....[89]....
        /*0740*/ 	.word	0xffffffff


	//   ....[90]....
        /*0744*/ 	.word	0xffffffff


	//   ....[91]....
        /*0748*/ 	.word	0xffffffff


	//   ....[92]....
        /*074c*/ 	.word	0xffffffff


	//   ....[93]....
        /*0750*/ 	.word	0xffffffff


	//   ....[94]....
        /*0754*/ 	.word	0xffffffff


	//   ....[95]....
        /*0758*/ 	.word	0xffffffff


	//   ....[96]....
        /*075c*/ 	.word	0xffffffff


	//   ....[97]....
        /*0760*/ 	.word	0xffffffff


	//   ....[98]....
        /*0764*/ 	.word	0xffffffff


	//   ....[99]....
        /*0768*/ 	.word	0xffffffff


	//   ....[100]....
        /*076c*/ 	.word	0xffffffff


	//   ....[101]....
        /*0770*/ 	.word	0xffffffff


	//   ....[102]....
        /*0774*/ 	.word	0xffffffff


	//   ....[103]....
        /*0778*/ 	.word	0xffffffff


	//   ....[104]....
        /*077c*/ 	.word	0xffffffff


	//   ....[105]....
        /*0780*/ 	.word	0xffffffff


	//   ....[106]....
        /*0784*/ 	.word	0xffffffff


	//   ....[107]....
        /*0788*/ 	.word	0xffffffff


	//   ....[108]....
        /*078c*/ 	.word	0xffffffff


	//   ....[109]....
        /*0790*/ 	.word	0xffffffff


	//   ....[110]....
        /*0794*/ 	.word	0xffffffff


	//   ....[111]....
        /*0798*/ 	.word	0x0500000f


	//   ....[112]....
        /*079c*/ 	.word	0x0500000f


	//   ....[113]....
        /*07a0*/ 	.word	0x0500000f


	//   ....[114]....
        /*07a4*/ 	.word	0x0500000f


	//   ....[115]....
        /*07a8*/ 	.word	0x0500000f


	//   ....[116]....
        /*07ac*/ 	.word	0x0500000f


	//   ....[117]....
        /*07b0*/ 	.word	0x0500000f


	//   ....[118]....
        /*07b4*/ 	.word	0x0500000f


	//   ....[119]....
        /*07b8*/ 	.word	0x0500000f


	//   ....[120]....
        /*07bc*/ 	.word	0x0500000f


	//   ....[121]....
        /*07c0*/ 	.word	0x0500000f


	//   ....[122]....
        /*07c4*/ 	.word	0x0500000f


	//   ....[123]....
        /*07c8*/ 	.word	0x0500000f


	//   ....[124]....
        /*07cc*/ 	.word	0x0500000f


	//   ....[125]....
        /*07d0*/ 	.word	0x0500000f


	//   ....[126]....
        /*07d4*/ 	.word	0x0500000f


	//   ....[127]....
        /*07d8*/ 	.word	0x0500000f


	//   ....[128]....
        /*07dc*/ 	.word	0x0500000f


	//   ....[129]....
        /*07e0*/ 	.word	0x0500000f


	//   ....[130]....
        /*07e4*/ 	.word	0x0500000f


	//   ....[131]....
        /*07e8*/ 	.word	0x0500000f


	//   ....[132]....
        /*07ec*/ 	.word	0x0500000f


	//   ....[133]....
        /*07f0*/ 	.word	0x0500000f


	//   ....[134]....
        /*07f4*/ 	.word	0x0500000f


	//   ....[135]....
        /*07f8*/ 	.word	0x0500000f


	//   ....[136]....
        /*07fc*/ 	.word	0x0500000f


	//   ....[137]....
        /*0800*/ 	.word	0x0500000f


	//   ....[138]....
        /*0804*/ 	.word	0x0500000f


	//   ....[139]....
        /*0808*/ 	.word	0x0500000f


	//   ....[140]....
        /*080c*/ 	.word	0x0500000f


	//   ....[141]....
        /*0810*/ 	.word	0x0500000f


	//   ....[142]....
        /*0814*/ 	.word	0x0500000f


	//   ....[143]....
        /*0818*/ 	.word	0x0500000f


	//   ....[144]....
        /*081c*/ 	.word	0x0500000f


	//   ....[145]....
        /*0820*/ 	.word	0x0500000f


	//   ....[146]....
        /*0824*/ 	.word	0x0500000f


	//   ....[147]....
        /*0828*/ 	.word	0x0500000f


	//   ....[148]....
        /*082c*/ 	.word	0x0500000f


	//   ....[149]....
        /*0830*/ 	.word	0x0500000f


	//   ....[150]....
        /*0834*/ 	.word	0x0500000f


	//   ....[151]....
        /*0838*/ 	.word	0x0500000f


	//   ....[152]....
        /*083c*/ 	.word	0x0500000f


	//   ....[153]....
        /*0840*/ 	.word	0x0500000f


	//   ....[154]....
        /*0844*/ 	.word	0x0500000f


	//   ....[155]....
        /*0848*/ 	.word	0x0500000f


	//----- nvinfo : EIATTR_COOP_GROUP_INSTR_OFFSETS
	.align		4
.L_1033:
        /*084c*/ 	.byte	0x04, 0x28
        /*084e*/ 	.short	(.L_1035 - .L_1034)


	//   ....[0]....
.L_1034:
        /*0850*/ 	.word	0x00000060


	//   ....[1]....
        /*0854*/ 	.word	0x000001a0


	//   ....[2]....
        /*0858*/ 	.word	0x000001f0


	//   ....[3]....
        /*085c*/ 	.word	0x000003e0


	//   ....[4]....
        /*0860*/ 	.word	0x00000540


	//   ....[5]....
        /*0864*/ 	.word	0x00000660


	//   ....[6]....
        /*0868*/ 	.word	0x000007c0


	//   ....[7]....
        /*086c*/ 	.word	0x000051f0


	//   ....[8]....
        /*0870*/ 	.word	0x000073c0


	//   ....[9]....
        /*0874*/ 	.word	0x00007b40


	//   ....[10]....
        /*0878*/ 	.word	0x00007b50


	//   ....[11]....
        /*087c*/ 	.word	0x00007b60


	//   ....[12]....
        /*0880*/ 	.word	0x00007b70


	//   ....[13]....
        /*0884*/ 	.word	0x00007e60


	//   ....[14]....
        /*0888*/ 	.word	0x00007e70


	//   ....[15]....
        /*088c*/ 	.word	0x00007e80


	//   ....[16]....
        /*0890*/ 	.word	0x00007e90


	//   ....[17]....
        /*0894*/ 	.word	0x00009180


	//   ....[18]....
        /*0898*/ 	.word	0x00009190


	//   ....[19]....
        /*089c*/ 	.word	0x000091a0


	//   ....[20]....
        /*08a0*/ 	.word	0x000091b0


	//   ....[21]....
        /*08a4*/ 	.word	0x000093e0


	//   ....[22]....
        /*08a8*/ 	.word	0x000093f0


	//   ....[23]....
        /*08ac*/ 	.word	0x00009400


	//   ....[24]....
        /*08b0*/ 	.word	0x00009410


	//   ....[25]....
        /*08b4*/ 	.word	0x0000a9b0


	//   ....[26]....
        /*08b8*/ 	.word	0x0000a9d0


	//   ....[27]....
        /*08bc*/ 	.word	0x0000b090


	//   ....[28]....
        /*08c0*/ 	.word	0x0000b180


	//   ....[29]....
        /*08c4*/ 	.word	0x0000b520


	//   ....[30]....
        /*08c8*/ 	.word	0x0000b630


	//   ....[31]....
        /*08cc*/ 	.word	0x0000c100


	//   ....[32]....
        /*08d0*/ 	.word	0x0000c3c0


	//   ....[33]....
        /*08d4*/ 	.word	0x0000c440


	//   ....[34]....
        /*08d8*/ 	.word	0x0000ce80


	//   ....[35]....
        /*08dc*/ 	.word	0x0000ceb0


	//   ....[36]....
        /*08e0*/ 	.word	0x0000d670


	//   ....[37]....
        /*08e4*/ 	.word	0x0000d820


	//   ....[38]....
        /*08e8*/ 	.word	0x0000e500


	//   ....[39]....
        /*08ec*/ 	.word	0x0000ed40


	//   ....[40]....
        /*08f0*/ 	.word	0x0000eda0


	//   ....[41]....
        /*08f4*/ 	.word	0x0000f5f0


	//   ....[42]....
        /*08f8*/ 	.word	0x0000f6a0


	//   ....[43]....
        /*08fc*/ 	.word	0x00010340


	//   ....[44]....
        /*0900*/ 	.word	0x00010390


	//   ....[45]....
        /*0904*/ 	.word	0x000103f0


	//   ....[46]....
        /*0908*/ 	.word	0x00010540


	//   ....[47]....
        /*090c*/ 	.word	0x00010710


	//   ....[48]....
        /*0910*/ 	.word	0x00011b80


	//   ....[49]....
        /*0914*/ 	.word	0x00011f00


	//   ....[50]....
        /*0918*/ 	.word	0x00011f10


	//   ....[51]....
        /*091c*/ 	.word	0x00011f20


	//   ....[52]....
        /*0920*/ 	.word	0x00011f30


	//   ....[53]....
        /*0924*/ 	.word	0x00012b90


	//   ....[54]....
        /*0928*/ 	.word	0x00012bd0


	//   ....[55]....
        /*092c*/ 	.word	0x00012e60


	//   ....[56]....
        /*0930*/ 	.word	0x00012e80


	//   ....[57]....
        /*0934*/ 	.word	0x000136c0


	//   ....[58]....
        /*0938*/ 	.word	0x00013710


	//   ....[59]....
        /*093c*/ 	.word	0x00014060


	//   ....[60]....
        /*0940*/ 	.word	0x00014080


	//   ....[61]....
        /*0944*/ 	.word	0x00015360


	//   ....[62]....
        /*0948*/ 	.word	0x00015370


	//   ....[63]....
        /*094c*/ 	.word	0x000155a0


	//   ....[64]....
        /*0950*/ 	.word	0x000155c0


	//   ....[65]....
        /*0954*/ 	.word	0x00015870


	//   ....[66]....
        /*0958*/ 	.word	0x00015a80


	//   ....[67]....
        /*095c*/ 	.word	0x00015ab0


	//   ....[68]....
        /*0960*/ 	.word	0x00015ae0


	//   ....[69]....
        /*0964*/ 	.word	0x00015b10


	//   ....[70]....
        /*0968*/ 	.word	0x00015b40


	//   ....[71]....
        /*096c*/ 	.word	0x00015b70


	//   ....[72]....
        /*0970*/ 	.word	0x00015d10


	//   ....[73]....
        /*0974*/ 	.word	0x00015d40


	//   ....[74]....
        /*0978*/ 	.word	0x00015d70


	//   ....[75]....
        /*097c*/ 	.word	0x00015da0


	//   ....[76]....
        /*0980*/ 	.word	0x00015dd0


	//   ....[77]....
        /*0984*/ 	.word	0x00015e00


	//   ....[78]....
        /*0988*/ 	.word	0x00015ea0


	//   ....[79]....
        /*098c*/ 	.word	0x00015ed0


	//   ....[80]....
        /*0990*/ 	.word	0x00015ee0


	//   ....[81]....
        /*0994*/ 	.word	0x00015f10


	//   ....[82]....
        /*0998*/ 	.word	0x000174a0


	//   ....[83]....
        /*099c*/ 	.word	0x000198b0


	//   ....[84]....
        /*09a0*/ 	.word	0x0001a3a0


	//   ....[85]....
        /*09a4*/ 	.word	0x0001a3b0


	//   ....[86]....
        /*09a8*/ 	.word	0x0001a450


	//   ....[87]....
        /*09ac*/ 	.word	0x0001a460


	//   ....[88]....
        /*09b0*/ 	.word	0x0001a4e0


	//   ....[89]....
        /*09b4*/ 	.word	0x0001a4f0


	//   ....[90]....
        /*09b8*/ 	.word	0x0001a540


	//   ....[91]....
        /*09bc*/ 	.word	0x0001a560


	//   ....[92]....
        /*09c0*/ 	.word	0x0001dfb0


	//   ....[93]....
        /*09c4*/ 	.word	0x0001e030


	//   ....[94]....
        /*09c8*/ 	.word	0x0001e060


	//   ....[95]....
        /*09cc*/ 	.word	0x0001e070


	//   ....[96]....
        /*09d0*/ 	.word	0x0001e0a0


	//   ....[97]....
        /*09d4*/ 	.word	0x0001e0d0


	//   ....[98]....
        /*09d8*/ 	.word	0x0001e100


	//   ....[99]....
        /*09dc*/ 	.word	0x0001e130


	//   ....[100]....
        /*09e0*/ 	.word	0x0001e2f0


	//   ....[101]....
        /*09e4*/ 	.word	0x0001e320


	//   ....[102]....
        /*09e8*/ 	.word	0x0001e350


	//   ....[103]....
        /*09ec*/ 	.word	0x0001e380


	//   ....[104]....
        /*09f0*/ 	.word	0x0001e3b0


	//   ....[105]....
        /*09f4*/ 	.word	0x0001e3e0


	//   ....[106]....
        /*09f8*/ 	.word	0x0001e4b0


	//   ....[107]....
        /*09fc*/ 	.word	0x0001e4d0


	//   ....[108]....
        /*0a00*/ 	.word	0x0001e4e0


	//   ....[109]....
        /*0a04*/ 	.word	0x0001e560


	//   ....[110]....
        /*0a08*/ 	.word	0x0001f090


	//   ....[111]....
        /*0a0c*/ 	.word	0x0001f570


	//   ....[112]....
        /*0a10*/ 	.word	0x0001f600


	//   ....[113]....
        /*0a14*/ 	.word	0x0001f650


	//   ....[114]....
        /*0a18*/ 	.word	0x0001f6a0


	//   ....[115]....
        /*0a1c*/ 	.word	0x0001f740


	//   ....[116]....
        /*0a20*/ 	.word	0x0001f7d0


	//   ....[117]....
        /*0a24*/ 	.word	0x0001f820


	//   ....[118]....
        /*0a28*/ 	.word	0x0001f870


	//   ....[119]....
        /*0a2c*/ 	.word	0x0001f960


	//   ....[120]....
        /*0a30*/ 	.word	0x0001f9f0


	//   ....[121]....
        /*0a34*/ 	.word	0x0001fa40


	//   ....[122]....
        /*0a38*/ 	.word	0x0001fa90


	//   ....[123]....
        /*0a3c*/ 	.word	0x0001fb30


	//   ....[124]....
        /*0a40*/ 	.word	0x0001fbc0


	//   ....[125]....
        /*0a44*/ 	.word	0x0001fc10


	//   ....[126]....
        /*0a48*/ 	.word	0x0001fc60


	//   ....[127]....
        /*0a4c*/ 	.word	0x0001ff70


	//   ....[128]....
        /*0a50*/ 	.word	0x00020250


	//   ....[129]....
        /*0a54*/ 	.word	0x00020430


	//   ....[130]....
        /*0a58*/ 	.word	0x00020480


	//   ....[131]....
        /*0a5c*/ 	.word	0x000204e0


	//   ....[132]....
        /*0a60*/ 	.word	0x000205d0


	//   ....[133]....
        /*0a64*/ 	.word	0x00020630


	//   ....[134]....
        /*0a68*/ 	.word	0x00020720


	//   ....[135]....
        /*0a6c*/ 	.word	0x00020780


	//   ....[136]....
        /*0a70*/ 	.word	0x00020850


	//   ....[137]....
        /*0a74*/ 	.word	0x00020b80


	//   ....[138]....
        /*0a78*/ 	.word	0x00020c20


	//   ....[139]....
        /*0a7c*/ 	.word	0x00020dc0


	//   ....[140]....
        /*0a80*/ 	.word	0x00020e40


	//   ....[141]....
        /*0a84*/ 	.word	0x00020ec0


	//   ....[142]....
        /*0a88*/ 	.word	0x00020f40


	//   ....[143]....
        /*0a8c*/ 	.word	0x00020fc0


	//   ....[144]....
        /*0a90*/ 	.word	0x00021050


	//   ....[145]....
        /*0a94*/ 	.word	0x000210f0


	//   ....[146]....
        /*0a98*/ 	.word	0x000211a0


	//   ....[147]....
        /*0a9c*/ 	.word	0x00021220


	//   ....[148]....
        /*0aa0*/ 	.word	0x000212a0


	//   ....[149]....
        /*0aa4*/ 	.word	0x00021320


	//   ....[150]....
        /*0aa8*/ 	.word	0x000213b0


	//   ....[151]....
        /*0aac*/ 	.word	0x00021430


	//   ....[152]....
        /*0ab0*/ 	.word	0x000214e0


	//   ....[153]....
        /*0ab4*/ 	.word	0x00021530


	//   ....[154]....
        /*0ab8*/ 	.word	0x000215f0


	//   ....[155]....
        /*0abc*/ 	.word	0x00021720


	//----- nvinfo : EIATTR_REG_RECONFIG
	.align		4
.L_1035:
        /*0ac0*/ 	.byte	0x01, 0x54
	.zero		2


	//----- nvinfo : EIATTR_SYSCALL_OFFSETS
	.align		4
        /*0ac4*/ 	.byte	0x04, 0x46
        /*0ac6*/ 	.short	(.L_1037 - .L_1036)


	//   ....[0]....
.L_1036:
        /*0ac8*/ 	.word	0x000020a0


	//   ....[1]....
        /*0acc*/ 	.word	0x000021f0


	//   ....[2]....
        /*0ad0*/ 	.word	0x00007570


	//   ....[3]....
        /*0ad4*/ 	.word	0x00007890


	//   ....[4]....
        /*0ad8*/ 	.word	0x000194d0


	//   ....[5]....
        /*0adc*/ 	.word	0x00019620


	//   ....[6]....
        /*0ae0*/ 	.word	0x00019720


	//   ....[7]....
        /*0ae4*/ 	.word	0x00019fc0


	//----- nvinfo : EIATTR_MBARRIER_INSTR_OFFSETS
	.align		4
.L_1037:
        /*0ae8*/ 	.byte	0x04, 0x39
        /*0aea*/ 	.short	(.L_1039 - .L_1038)


	//   ....[0]....
.L_1038:
        /*0aec*/ 	.word	0x000002d0
        /*0af0*/ 	.word	0x000000ff
        /*0af4*/ 	.word	0x00028c00
        /*0af8*/ 	.short	0x0100
        /*0afa*/ 	.byte	0x08
	.zero		1


	//   ....[1]....
        /*0afc*/ 	.word	0x000002e0
        /*0b00*/ 	.word	0x000000ff
        /*0b04*/ 	.word	0x00028c20
        /*0b08*/ 	.short	0x0100
        /*0b0a*/ 	.byte	0x08
	.zero		1


	//   ....[2]....
        /*0b0c*/ 	.word	0x00000390
        /*0b10*/ 	.word	0x000000ff
        /*0b14*/ 	.word	0x00028c30
        /*0b18*/ 	.short	0x0100
        /*0b1a*/ 	.byte	0x06
	.zero		1


	//   ....[3]....
        /*0b1c*/ 	.word	0x000003a0
        /*0b20*/ 	.word	0x000000ff
        /*0b24*/ 	.word	0x00028c40
        /*0b28*/ 	.short	0x0100
        /*0b2a*/ 	.byte	0x06
	.zero		1


	//   ....[4]....
        /*0b2c*/ 	.word	0x000003b0
        /*0b30*/ 	.word	0x000000ff
        /*0b34*/ 	.word	0x00028c38
        /*0b38*/ 	.short	0x0100
        /*0b3a*/ 	.byte	0x06
	.zero		1


	//   ....[5]....
        /*0b3c*/ 	.word	0x000003c0
        /*0b40*/ 	.word	0x000000ff
        /*0b44*/ 	.word	0x00028c48
        /*0b48*/ 	.short	0x0100
        /*0b4a*/ 	.byte	0x06
	.zero		1


	//   ....[6]....
        /*0b4c*/ 	.word	0x000004f0
        /*0b50*/ 	.word	0x000000ff
        /*0b54*/ 	.word	0x00028c50
        /*0b58*/ 	.short	0x0100
        /*0b5a*/ 	.byte	0x08
	.zero		1


	//   ....[7]....
        /*0b5c*/ 	.word	0x00000500
        /*0b60*/ 	.word	0x000000ff
        /*0b64*/ 	.word	0x00028c60
        /*0b68*/ 	.short	0x0100
        /*0b6a*/ 	.byte	0x08
	.zero		1


	//   ....[8]....
        /*0b6c*/ 	.word	0x00000510
        /*0b70*/ 	.word	0x000000ff
        /*0b74*/ 	.word	0x00028c58
        /*0b78*/ 	.short	0x0100
        /*0b7a*/ 	.byte	0x08
	.zero		1


	//   ....[9]....
        /*0b7c*/ 	.word	0x00000520
        /*0b80*/ 	.word	0x000000ff
        /*0b84*/ 	.word	0x00028c68
        /*0b88*/ 	.short	0x0100
        /*0b8a*/ 	.byte	0x08
	.zero		1


	//   ....[10]....
        /*0b8c*/ 	.word	0x00000610
        /*0b90*/ 	.word	0x000000ff
        /*0b94*/ 	.word	0x00028c70
        /*0b98*/ 	.short	0x0100
        /*0b9a*/ 	.byte	0x06
	.zero		1


	//   ....[11]....
        /*0b9c*/ 	.word	0x00000620
        /*0ba0*/ 	.word	0x000000ff
        /*0ba4*/ 	.word	0x00028c80
        /*0ba8*/ 	.short	0x0100
        /*0baa*/ 	.byte	0x06
	.zero		1


	//   ....[12]....
        /*0bac*/ 	.word	0x00000630
        /*0bb0*/ 	.word	0x000000ff
        /*0bb4*/ 	.word	0x00028c78
        /*0bb8*/ 	.short	0x0100
        /*0bba*/ 	.byte	0x06
	.zero		1


	//   ....[13]....
        /*0bbc*/ 	.word	0x00000640
        /*0bc0*/ 	.word	0x000000ff
        /*0bc4*/ 	.word	0x00028c88
        /*0bc8*/ 	.short	0x0100
        /*0bca*/ 	.byte	0x06
	.zero		1


	//   ....[14]....
        /*0bcc*/ 	.word	0x00000770
        /*0bd0*/ 	.word	0x000000ff
        /*0bd4*/ 	.word	0x00028c90
        /*0bd8*/ 	.short	0x0100
        /*0bda*/ 	.byte	0x08
	.zero		1


	//   ....[15]....
        /*0bdc*/ 	.word	0x00000780
        /*0be0*/ 	.word	0x000000ff
        /*0be4*/ 	.word	0x00028ca0
        /*0be8*/ 	.short	0x0100
        /*0bea*/ 	.byte	0x08
	.zero		1


	//   ....[16]....
        /*0bec*/ 	.word	0x00000790
        /*0bf0*/ 	.word	0x000000ff
        /*0bf4*/ 	.word	0x00028c98
        /*0bf8*/ 	.short	0x0100
        /*0bfa*/ 	.byte	0x08
	.zero		1


	//   ....[17]....
        /*0bfc*/ 	.word	0x000007a0
        /*0c00*/ 	.word	0x000000ff
        /*0c04*/ 	.word	0x00028ca8
        /*0c08*/ 	.short	0x0100
        /*0c0a*/ 	.byte	0x08
	.zero		1


	//   ....[18]....
        /*0c0c*/ 	.word	0x000008d0
        /*0c10*/ 	.word	0x000000ff
        /*0c14*/ 	.word	0x00028cb0
        /*0c18*/ 	.short	0x0100
        /*0c1a*/ 	.byte	0x08
	.zero		1


	//   ....[19]....
        /*0c1c*/ 	.word	0x000008e0
        /*0c20*/ 	.word	0x000000ff
        /*0c24*/ 	.word	0x00028cc0
        /*0c28*/ 	.short	0x0100
        /*0c2a*/ 	.byte	0x08
	.zero		1


	//   ....[20]....
        /*0c2c*/ 	.word	0x000008f0
        /*0c30*/ 	.word	0x000000ff
        /*0c34*/ 	.word	0x00028cb8
        /*0c38*/ 	.short	0x0100
        /*0c3a*/ 	.byte	0x08
	.zero		1


	//   ....[21]....
        /*0c3c*/ 	.word	0x00000900
        /*0c40*/ 	.word	0x000000ff
        /*0c44*/ 	.word	0x00028cc8
        /*0c48*/ 	.short	0x0100
        /*0c4a*/ 	.byte	0x08
	.zero		1


	//   ....[22]....
        /*0c4c*/ 	.word	0x00002db0
        /*0c50*/ 	.word	0x0000004b
        /*0c54*/ 	.word	0x00028c90
        /*0c58*/ 	.short	0x010a
        /*0c5a*/ 	.byte	0x3f
	.zero		1


	//   ....[23]....
        /*0c5c*/ 	.word	0x00003810
        /*0c60*/ 	.word	0x0000004b
        /*0c64*/ 	.word	0x00028c90
        /*0c68*/ 	.short	0x010a
        /*0c6a*/ 	.byte	0x3f
	.zero		1


	//   ....[24]....
        /*0c6c*/ 	.word	0x00004140
        /*0c70*/ 	.word	0x0000004b
        /*0c74*/ 	.word	0x00028c90
        /*0c78*/ 	.short	0x010a
        /*0c7a*/ 	.byte	0x3f
	.zero		1


	//   ....[25]....
        /*0c7c*/ 	.word	0x00004340
        /*0c80*/ 	.word	0x00000004
        /*0c84*/ 	.word	0x00000000
        /*0c88*/ 	.short	0x0101
        /*0c8a*/ 	.byte	0x3f
	.zero		1


	//   ....[26]....
        /*0c8c*/ 	.word	0x00004380
        /*0c90*/ 	.word	0x0000004b
        /*0c94*/ 	.word	0x00028cb0
        /*0c98*/ 	.short	0x010a
        /*0c9a*/ 	.byte	0x3f
	.zero		1


	//   ....[27]....
        /*0c9c*/ 	.word	0x000049e0
        /*0ca0*/ 	.word	0x0000004b
        /*0ca4*/ 	.word	0x00000000
        /*0ca8*/ 	.short	0x0101
        /*0caa*/ 	.byte	0x3f
	.zero		1


	//   ....[28]....
        /*0cac*/ 	.word	0x00005310
        /*0cb0*/ 	.word	0x00000005
        /*0cb4*/ 	.word	0x00028c50
        /*0cb8*/ 	.short	0x010a
        /*0cba*/ 	.byte	0x3f
	.zero		1


	//   ....[29]....
        /*0cbc*/ 	.word	0x000056d0
        /*0cc0*/ 	.word	0x00000005
        /*0cc4*/ 	.word	0x00000000
        /*0cc8*/ 	.short	0x0101
        /*0cca*/ 	.byte	0x3f
	.zero		1


	//   ....[30]....
        /*0ccc*/ 	.word	0x00006010
        /*0cd0*/ 	.word	0x00000015
        /*0cd4*/ 	.word	0x00028c50
        /*0cd8*/ 	.short	0x010a
        /*0cda*/ 	.byte	0x3f
	.zero		1


	//   ....[31]....
        /*0cdc*/ 	.word	0x00006060
        /*0ce0*/ 	.word	0x00000015
        /*0ce4*/ 	.word	0x00028c50
        /*0ce8*/ 	.short	0x010a
        /*0cea*/ 	.byte	0x3f
	.zero		1


	//   ....[32]....
        /*0cec*/ 	.word	0x00006330
        /*0cf0*/ 	.word	0x00000015
        /*0cf4*/ 	.word	0x00000000
        /*0cf8*/ 	.short	0x0101
        /*0cfa*/ 	.byte	0x3f
	.zero		1


	//   ....[33]....
        /*0cfc*/ 	.word	0x00007600
        /*0d00*/ 	.word	0x00000002
        /*0d04*/ 	.word	0x00028c00
        /*0d08*/ 	.short	0x010a
        /*0d0a*/ 	.byte	0x3f
	.zero		1


	//   ....[34]....
        /*0d0c*/ 	.word	0x00007650
        /*0d10*/ 	.word	0x00000002
        /*0d14*/ 	.word	0x00028c00
        /*0d18*/ 	.short	0x010a
        /*0d1a*/ 	.byte	0x3f
	.zero		1


	//   ....[35]....
        /*0d1c*/ 	.word	0x000080e0
        /*0d20*/ 	.word	0x00000002
        /*0d24*/ 	.word	0x00028c00
        /*0d28*/ 	.short	0x010a
        /*0d2a*/ 	.byte	0x3f
	.zero		1


	//   ....[36]....
        /*0d2c*/ 	.word	0x000095c0
        /*0d30*/ 	.word	0x00000002
        /*0d34*/ 	.word	0x00028c00
        /*0d38*/ 	.short	0x010a
        /*0d3a*/ 	.byte	0x3f
	.zero		1


	//   ....[37]....
        /*0d3c*/ 	.word	0x0000a570
        /*0d40*/ 	.word	0x00000014
        /*0d44*/ 	.word	0x00028c30
        /*0d48*/ 	.short	0x010a
        /*0d4a*/ 	.byte	0x3f
	.zero		1


	//   ....[38]....
        /*0d4c*/ 	.word	0x0000a610
        /*0d50*/ 	.word	0x00000014
        /*0d54*/ 	.word	0x00028c30
        /*0d58*/ 	.short	0x010a
        /*0d5a*/ 	.byte	0x3f
	.zero		1


	//   ....[39]....
        /*0d5c*/ 	.word	0x0000b830
        /*0d60*/ 	.word	0x0000001d
        /*0d64*/ 	.word	0x00000000
        /*0d68*/ 	.short	0x0101
        /*0d6a*/ 	.byte	0x3f
	.zero		1


	//   ....[40]....
        /*0d6c*/ 	.word	0x0000bce0
        /*0d70*/ 	.word	0x00000014
        /*0d74*/ 	.word	0x00028c50
        /*0d78*/ 	.short	0x010a
        /*0d7a*/ 	.byte	0x3f
	.zero		1


	//   ....[41]....
        /*0d7c*/ 	.word	0x0000bda0
        /*0d80*/ 	.word	0x00000014
        /*0d84*/ 	.word	0x00028c50
        /*0d88*/ 	.short	0x010a
        /*0d8a*/ 	.byte	0x3f
	.zero		1


	//   ....[42]....
        /*0d8c*/ 	.word	0x0000c120
        /*0d90*/ 	.word	0x00000014
        /*0d94*/ 	.word	0x00000000
        /*0d98*/ 	.short	0x0101
        /*0d9a*/ 	.byte	0x3f
	.zero		1


	//   ....[43]....
        /*0d9c*/ 	.word	0x0000c210
        /*0da0*/ 	.word	0x000000d9
        /*0da4*/ 	.word	0x00028c30
        /*0da8*/ 	.short	0x010a
        /*0daa*/ 	.byte	0x3f
	.zero		1


	//   ....[44]....
        /*0dac*/ 	.word	0x0000c2d0
        /*0db0*/ 	.word	0x000000d9
        /*0db4*/ 	.word	0x00028c30
        /*0db8*/ 	.short	0x010a
        /*0dba*/ 	.byte	0x3f
	.zero		1


	//   ....[45]....
        /*0dbc*/ 	.word	0x0000d1e0
        /*0dc0*/ 	.word	0x0000000e
        /*0dc4*/ 	.word	0x00000000
        /*0dc8*/ 	.short	0x0101
        /*0dca*/ 	.byte	0x3f
	.zero		1


	//   ....[46]....
        /*0dcc*/ 	.word	0x0000e1d0
        /*0dd0*/ 	.word	0x000000d9
        /*0dd4*/ 	.word	0x00028c50
        /*0dd8*/ 	.short	0x010a
        /*0dda*/ 	.byte	0x3f
	.zero		1


	//   ....[47]....
        /*0ddc*/ 	.word	0x0000e220
        /*0de0*/ 	.word	0x000000d9
        /*0de4*/ 	.word	0x00028c50
        /*0de8*/ 	.short	0x010a
        /*0dea*/ 	.byte	0x3f
	.zero		1


	//   ....[48]....
        /*0dec*/ 	.word	0x0000e520
        /*0df0*/ 	.word	0x000000d9
        /*0df4*/ 	.word	0x00000000
        /*0df8*/ 	.short	0x0101
        /*0dfa*/ 	.byte	0x3f
	.zero		1


	//   ....[49]....
        /*0dfc*/ 	.word	0x0000e650
        /*0e00*/ 	.word	0x000000c2
        /*0e04*/ 	.word	0x00028c30
        /*0e08*/ 	.short	0x010a
        /*0e0a*/ 	.byte	0x3f
	.zero		1


	//   ....[50]....
        /*0e0c*/ 	.word	0x0000e6c0
        /*0e10*/ 	.word	0x000000c2
        /*0e14*/ 	.word	0x00028c30
        /*0e18*/ 	.short	0x010a
        /*0e1a*/ 	.byte	0x3f
	.zero		1


	//   ....[51]....
        /*0e1c*/ 	.word	0x0000f1a0
        /*0e20*/ 	.word	0x0000000f
        /*0e24*/ 	.word	0x00000000
        /*0e28*/ 	.short	0x0101
        /*0e2a*/ 	.byte	0x3f
	.zero		1


	//   ....[52]....
        /*0e2c*/ 	.word	0x00010010
        /*0e30*/ 	.word	0x000000c2
        /*0e34*/ 	.word	0x00028c50
        /*0e38*/ 	.short	0x010a
        /*0e3a*/ 	.byte	0x3f
	.zero		1


	//   ....[53]....
        /*0e3c*/ 	.word	0x00010060
        /*0e40*/ 	.word	0x000000c2
        /*0e44*/ 	.word	0x00028c50
        /*0e48*/ 	.short	0x010a
        /*0e4a*/ 	.byte	0x3f
	.zero		1


	//   ....[54]....
        /*0e4c*/ 	.word	0x00010360
        /*0e50*/ 	.word	0x000000c2
        /*0e54*/ 	.word	0x00000000
        /*0e58*/ 	.short	0x0101
        /*0e5a*/ 	.byte	0x3f
	.zero		1


	//   ....[55]....
        /*0e5c*/ 	.word	0x00012b80
        /*0e60*/ 	.word	0x00000004
        /*0e64*/ 	.word	0x00000000
        /*0e68*/ 	.short	0x0101
        /*0e6a*/ 	.byte	0x3f
	.zero		1


	//   ....[56]....
        /*0e6c*/ 	.word	0x00013750
        /*0e70*/ 	.word	0x00000008
        /*0e74*/ 	.word	0x00000000
        /*0e78*/ 	.short	0x0101
        /*0e7a*/ 	.byte	0x3f
	.zero		1


	//   ....[57]....
        /*0e7c*/ 	.word	0x00017580
        /*0e80*/ 	.word	0x00000012
        /*0e84*/ 	.word	0x00028c20
        /*0e88*/ 	.short	0x010a
        /*0e8a*/ 	.byte	0x3f
	.zero		1


	//   ....[58]....
        /*0e8c*/ 	.word	0x00017650
        /*0e90*/ 	.word	0x00000005
        /*0e94*/ 	.word	0x00028ca0
        /*0e98*/ 	.short	0x010a
        /*0e9a*/ 	.byte	0x3f
	.zero		1


	//   ....[59]....
        /*0e9c*/ 	.word	0x00017890
        /*0ea0*/ 	.word	0x00000005
        /*0ea4*/ 	.word	0x00028cc0
        /*0ea8*/ 	.short	0x010a
        /*0eaa*/ 	.byte	0x3f
	.zero		1


	//   ....[60]....
        /*0eac*/ 	.word	0x000182f0
        /*0eb0*/ 	.word	0x00000005
        /*0eb4*/ 	.word	0x00028ca0
        /*0eb8*/ 	.short	0x010a
        /*0eba*/ 	.byte	0x3f
	.zero		1


	//   ....[61]....
        /*0ebc*/ 	.word	0x00018520
        /*0ec0*/ 	.word	0x00000005
        /*0ec4*/ 	.word	0x00028cc0
        /*0ec8*/ 	.short	0x010a
        /*0eca*/ 	.byte	0x3f
	.zero		1


	//   ....[62]....
        /*0ecc*/ 	.word	0x00019b10
        /*0ed0*/ 	.word	0x00000000
        /*0ed4*/ 	.word	0x00028c40
        /*0ed8*/ 	.short	0x010a
        /*0eda*/ 	.byte	0x3f
	.zero		1


	//   ....[63]....
        /*0edc*/ 	.word	0x0001a600
        /*0ee0*/ 	.word	0x00000012
        /*0ee4*/ 	.word	0x00028c00
        /*0ee8*/ 	.short	0x0107
        /*0eea*/ 	.byte	0x3f
	.zero		1


	//   ....[64]....
        /*0eec*/ 	.word	0x0001a6f0
        /*0ef0*/ 	.word	0x00000012
        /*0ef4*/ 	.word	0x00028c00
        /*0ef8*/ 	.short	0x0101
        /*0efa*/ 	.byte	0x3f
	.zero		1


	//   ....[65]....
        /*0efc*/ 	.word	0x0001a710
        /*0f00*/ 	.word	0x00000012
        /*0f04*/ 	.word	0x00028c20
        /*0f08*/ 	.short	0x010a
        /*0f0a*/ 	.byte	0x3f
	.zero		1


	//   ....[66]....
        /*0f0c*/ 	.word	0x0001a7f0
        /*0f10*/ 	.word	0x00000000
        /*0f14*/ 	.word	0x00028c60
        /*0f18*/ 	.short	0x010a
        /*0f1a*/ 	.byte	0x3f
	.zero		1


	//   ....[67]....
        /*0f1c*/ 	.word	0x0001b480
        /*0f20*/ 	.word	0x00000002
        /*0f24*/ 	.word	0x00028c40
        /*0f28*/ 	.short	0x010a
        /*0f2a*/ 	.byte	0x3f
	.zero		1


	//   ....[68]....
        /*0f2c*/ 	.word	0x0001b6e0
        /*0f30*/ 	.word	0x00000002
        /*0f34*/ 	.word	0x00028c60
        /*0f38*/ 	.short	0x010a
        /*0f3a*/ 	.byte	0x3f
	.zero		1


	//   ....[69]....
        /*0f3c*/ 	.word	0x0001c2a0
        /*0f40*/ 	.word	0x00000002
        /*0f44*/ 	.word	0x00028c40
        /*0f48*/ 	.short	0x010a
        /*0f4a*/ 	.byte	0x3f
	.zero		1


	//   ....[70]....
        /*0f4c*/ 	.word	0x0001c4f0
        /*0f50*/ 	.word	0x00000002
        /*0f54*/ 	.word	0x00028c60
        /*0f58*/ 	.short	0x010a
        /*0f5a*/ 	.byte	0x3f
	.zero		1


	//   ....[71]....
        /*0f5c*/ 	.word	0x0001d030
        /*0f60*/ 	.word	0x00000003
        /*0f64*/ 	.word	0x00028c40
        /*0f68*/ 	.short	0x010a
        /*0f6a*/ 	.byte	0x3f
	.zero		1


	//   ....[72]....
        /*0f6c*/ 	.word	0x0001d290
        /*0f70*/ 	.word	0x00000003
        /*0f74*/ 	.word	0x00028c60
        /*0f78*/ 	.short	0x010a
        /*0f7a*/ 	.byte	0x3f
	.zero		1


	//   ....[73]....
        /*0f7c*/ 	.word	0x0001f010
        /*0f80*/ 	.word	0x00000000
        /*0f84*/ 	.word	0x00028c20
        /*0f88*/ 	.short	0x010a
        /*0f8a*/ 	.byte	0x3f
	.zero		1


	//   ....[74]....
        /*0f8c*/ 	.word	0x0001f1c0
        /*0f90*/ 	.word	0x00000006
        /*0f94*/ 	.word	0x00000000
        /*0f98*/ 	.short	0x010a
        /*0f9a*/ 	.byte	0x3f
	.zero		1


	//   ....[75]....
        /*0f9c*/ 	.word	0x0001f230
        /*0fa0*/ 	.word	0x00000007
        /*0fa4*/ 	.word	0x00000000
        /*0fa8*/ 	.short	0x010a
        /*0faa*/ 	.byte	0x3f
	.zero		1


	//   ....[76]....
        /*0fac*/ 	.word	0x0001f2a0
        /*0fb0*/ 	.word	0x00000004
        /*0fb4*/ 	.word	0x00000000
        /*0fb8*/ 	.short	0x010a
        /*0fba*/ 	.byte	0x3f
	.zero		1


	//   ....[77]....
        /*0fbc*/ 	.word	0x0001f2d0
        /*0fc0*/ 	.word	0x00000003
        /*0fc4*/ 	.word	0x00000000
        /*0fc8*/ 	.short	0x010a
        /*0fca*/ 	.byte	0x3f
	.zero		1


	//   ....[78]....
        /*0fcc*/ 	.word	0x0001f330
        /*0fd0*/ 	.word	0x0000004b
        /*0fd4*/ 	.word	0x00028c90
        /*0fd8*/ 	.short	0x010a
        /*0fda*/ 	.byte	0x3f
	.zero		1


	//   ....[79]....
        /*0fdc*/ 	.word	0x0001f380
        /*0fe0*/ 	.word	0x0000004b
        /*0fe4*/ 	.word	0x00028c90
        /*0fe8*/ 	.short	0x010a
        /*0fea*/ 	.byte	0x3f
	.zero		1


	//   ....[80]....
        /*0fec*/ 	.word	0x0001f3d0
        /*0ff0*/ 	.word	0x0000004b
        /*0ff4*/ 	.word	0x00028c90
        /*0ff8*/ 	.short	0x010a
        /*0ffa*/ 	.byte	0x3f
	.zero		1


	//   ....[81]....
        /*0ffc*/ 	.word	0x0001f420
        /*1000*/ 	.word	0x0000004b
        /*1004*/ 	.word	0x00028cb0
        /*1008*/ 	.short	0x010a
        /*100a*/ 	.byte	0x3f
	.zero		1


	//   ....[82]....
        /*100c*/ 	.word	0x0001f470
        /*1010*/ 	.word	0x00000005
        /*1014*/ 	.word	0x00028c50
        /*1018*/ 	.short	0x010a
        /*101a*/ 	.byte	0x3f
	.zero		1


	//   ....[83]....
        /*101c*/ 	.word	0x0001f4c0
        /*1020*/ 	.word	0x00000015
        /*1024*/ 	.word	0x00028c50
        /*1028*/ 	.short	0x010a
        /*102a*/ 	.byte	0x3f
	.zero		1


	//   ....[84]....
        /*102c*/ 	.word	0x0001f8b0
        /*1030*/ 	.word	0x00000002
        /*1034*/ 	.word	0x00028c00
        /*1038*/ 	.short	0x010a
        /*103a*/ 	.byte	0x3f
	.zero		1


	//   ....[85]....
        /*103c*/ 	.word	0x0001fcb0
        /*1040*/ 	.word	0x00000002
        /*1044*/ 	.word	0x00028c00
        /*1048*/ 	.short	0x010a
        /*104a*/ 	.byte	0x3f
	.zero		1


	//   ....[86]....
        /*104c*/ 	.word	0x0001fd00
        /*1050*/ 	.word	0x00000014
        /*1054*/ 	.word	0x00028c30
        /*1058*/ 	.short	0x010a
        /*105a*/ 	.byte	0x3f
	.zero		1


	//   ....[87]....
        /*105c*/ 	.word	0x0001fd50
        /*1060*/ 	.word	0x00000014
        /*1064*/ 	.word	0x00028c50
        /*1068*/ 	.short	0x010a
        /*106a*/ 	.byte	0x3f
	.zero		1


	//   ....[88]....
        /*106c*/ 	.word	0x0001fda0
        /*1070*/ 	.word	0x000000d9
        /*1074*/ 	.word	0x00028c30
        /*1078*/ 	.short	0x010a
        /*107a*/ 	.byte	0x3f
	.zero		1


	//   ....[89]....
        /*107c*/ 	.word	0x0001fdf0
        /*1080*/ 	.word	0x000000d9
        /*1084*/ 	.word	0x00028c50
        /*1088*/ 	.short	0x010a
        /*108a*/ 	.byte	0x3f
	.zero		1


	//   ....[90]....
        /*108c*/ 	.word	0x0001fe40
        /*1090*/ 	.word	0x000000c2
        /*1094*/ 	.word	0x00028c30
        /*1098*/ 	.short	0x010a
        /*109a*/ 	.byte	0x3f
	.zero		1


	//   ....[91]....
        /*109c*/ 	.word	0x0001fe90
        /*10a0*/ 	.word	0x000000c2
        /*10a4*/ 	.word	0x00028c50
        /*10a8*/ 	.short	0x010a
        /*10aa*/ 	.byte	0x3f
	.zero		1


	//   ....[92]....
        /*10ac*/ 	.word	0x00020030
        /*10b0*/ 	.word	0x00000012
        /*10b4*/ 	.word	0x00028c20
        /*10b8*/ 	.short	0x010a
        /*10ba*/ 	.byte	0x3f
	.zero		1


	//   ....[93]....
        /*10bc*/ 	.word	0x00020080
        /*10c0*/ 	.word	0x00000005
        /*10c4*/ 	.word	0x00028ca0
        /*10c8*/ 	.short	0x010a
        /*10ca*/ 	.byte	0x3f
	.zero		1


	//   ....[94]....
        /*10cc*/ 	.word	0x000200d0
        /*10d0*/ 	.word	0x00000005
        /*10d4*/ 	.word	0x00028cc0
        /*10d8*/ 	.short	0x010a
        /*10da*/ 	.byte	0x3f
	.zero		1


	//   ....[95]....
        /*10dc*/ 	.word	0x00020120
        /*10e0*/ 	.word	0x00000005
        /*10e4*/ 	.word	0x00028ca0
        /*10e8*/ 	.short	0x010a
        /*10ea*/ 	.byte	0x3f
	.zero		1


	//   ....[96]....
        /*10ec*/ 	.word	0x00020170
        /*10f0*/ 	.word	0x00000005
        /*10f4*/ 	.word	0x00028cc0
        /*10f8*/ 	.short	0x010a
        /*10fa*/ 	.byte	0x3f
	.zero		1


	//   ....[97]....
        /*10fc*/ 	.word	0x00020310
        /*1100*/ 	.word	0x00000000
        /*1104*/ 	.word	0x00028c40
        /*1108*/ 	.short	0x010a
        /*110a*/ 	.byte	0x3f
	.zero		1


	//   ....[98]....
        /*110c*/ 	.word	0x00020890
        /*1110*/ 	.word	0x00000012
        /*1114*/ 	.word	0x00028c20
        /*1118*/ 	.short	0x010a
        /*111a*/ 	.byte	0x3f
	.zero		1


	//   ....[99]....
        /*111c*/ 	.word	0x000208e0
        /*1120*/ 	.word	0x00000000
        /*1124*/ 	.word	0x00028c60
        /*1128*/ 	.short	0x010a
        /*112a*/ 	.byte	0x3f
	.zero		1


	//   ....[100]....
        /*112c*/ 	.word	0x00020930
        /*1130*/ 	.word	0x00000002
        /*1134*/ 	.word	0x00028c40
        /*1138*/ 	.short	0x010a
        /*113a*/ 	.byte	0x3f
	.zero		1


	//   ....[101]....
        /*113c*/ 	.word	0x00020980
        /*1140*/ 	.word	0x00000002
        /*1144*/ 	.word	0x00028c60
        /*1148*/ 	.short	0x010a
        /*114a*/ 	.byte	0x3f
	.zero		1


	//   ....[102]....
        /*114c*/ 	.word	0x000209d0
        /*1150*/ 	.word	0x00000002
        /*1154*/ 	.word	0x00028c40
        /*1158*/ 	.short	0x010a
        /*115a*/ 	.byte	0x3f
	.zero		1


	//   ....[103]....
        /*115c*/ 	.word	0x00020a20
        /*1160*/ 	.word	0x00000002
        /*1164*/ 	.word	0x00028c60
        /*1168*/ 	.short	0x010a
        /*116a*/ 	.byte	0x3f
	.zero		1


	//   ....[104]....
        /*116c*/ 	.word	0x00020a70
        /*1170*/ 	.word	0x00000003
        /*1174*/ 	.word	0x00028c40
        /*1178*/ 	.short	0x010a
        /*117a*/ 	.byte	0x3f
	.zero		1


	//   ....[105]....
        /*117c*/ 	.word	0x00020ac0
        /*1180*/ 	.word	0x00000003
        /*1184*/ 	.word	0x00028c60
        /*1188*/ 	.short	0x010a
        /*118a*/ 	.byte	0x3f
	.zero		1


	//   ....[106]....
        /*118c*/ 	.word	0x00021640
        /*1190*/ 	.word	0x00000000
        /*1194*/ 	.word	0x00028c20
        /*1198*/ 	.short	0x010a
        /*119a*/ 	.byte	0x3f
	.zero		1


	//   ....[107]....
        /*119c*/ 	.word	0x000217e0
        /*11a0*/ 	.word	0x00000006
        /*11a4*/ 	.word	0x00000000
        /*11a8*/ 	.short	0x010a
        /*11aa*/ 	.byte	0x3f
	.zero		1


	//   ....[108]....
        /*11ac*/ 	.word	0x00021830
        /*11b0*/ 	.word	0x00000007
        /*11b4*/ 	.word	0x00000000
        /*11b8*/ 	.short	0x010a
        /*11ba*/ 	.byte	0x3f
	.zero		1


	//   ....[109]....
        /*11bc*/ 	.word	0x00021880
        /*11c0*/ 	.word	0x00000004
        /*11c4*/ 	.word	0x00000000
        /*11c8*/ 	.short	0x010a
        /*11ca*/ 	.byte	0x3f
	.zero		1


	//----- nvinfo : EIATTR_NUM_MBARRIERS
	.align		4
.L_1039:
        /*11cc*/ 	.byte	0x03, 0x38
        /*11ce*/ 	.short	0x0016


	//----- nvinfo : EIATTR_EXIT_INSTR_OFFSETS
	.align		4
        /*11d0*/ 	.byte	0x04, 0x1c
        /*11d2*/ 	.short	(.L_1041 - .L_1040)


	//   ....[0]....
.L_1040:
        /*11d4*/ 	.word	0x0001f320


	//----- nvinfo : EIATTR_MAX_THREADS
	.align		4
.L_1041:
        /*11d8*/ 	.byte	0x04, 0x05
        /*11da*/ 	.short	(.L_1043 - .L_1042)
.L_1042:
        /*11dc*/ 	.word	0x00000180
        /*11e0*/ 	.word	0x00000001
        /*11e4*/ 	.word	0x00000001


	//----- nvinfo : EIATTR_CRS_STACK_SIZE
	.align		4
.L_1043:
        /*11e8*/ 	.byte	0x04, 0x1e
        /*11ea*/ 	.short	(.L_1045 - .L_1044)
.L_1044:
        /*11ec*/ 	.word	0x00000000


	//----- nvinfo : EIATTR_CBANK_PARAM_SIZE
	.align		4
.L_1045:
        /*11f0*/ 	.byte	0x03, 0x19
        /*11f2*/ 	.short	0x0af0


	//----- nvinfo : EIATTR_PARAM_CBANK
	.align		4
        /*11f4*/ 	.byte	0x04, 0x0a
        /*11f6*/ 	.short	(.L_1047 - .L_1046)
	.align		4
.L_1046:
        /*11f8*/ 	.word	index@(.nv.constant0._ZN7cutlass13device_kernelIN5flash11enable_sm90INS1_16FlashAttnFwdSm90INS1_25CollectiveMainloopFwdSm90ILi2EN4cute5tupleIJNS5_1CILi1EEES8_S8_EEENS6_IJNS7_ILi64EEESA_SA_EEELi512ENS_10bfloat16_tEfNS_4arch4Sm90ELb1ELb0ELb1ELb1ELb0ELb1ELb0ELb0ELb0ELb1ELb1ELb0EEENS1_21CollectiveEpilogueFwdINS6_IJSA_NS7_ILi512EEESA_EEES9_SC_SE_Li256ELb1ELb1ELb1ELb0EEENS1_36VarlenDynamicPersistentTileSchedulerILi64ELi64ELi256ELi128ELb1ELb1ELb1ELb1ELb1ELb1EEEEEEEEEvNT_6ParamsE)
        /*11fc*/ 	.short	0x0210
        /*11fe*/ 	.short	0x0af0


	//----- nvinfo : EIATTR_SW_WAR
	.align		4
.L_1047:
        /*1200*/ 	.byte	0x04, 0x36
        /*1202*/ 	.short	(.L_1049 - .L_1048)
.L_1048:
        /*1204*/ 	.word	0x00000008
.L_1049:


//--------------------- .nv.info._ZN7cutlass13device_kernelIN5flash11enable_sm90INS1_16FlashAttnFwdSm90INS1_25CollectiveMainloopFwdSm90ILi2EN4cute5tupleIJNS5_1CILi1EEES8_S8_EEENS6_IJNS7_ILi64EEESA_SA_EEELi512ENS_10bfloat16_tEfNS_4arch4Sm90ELb1ELb0ELb1ELb1ELb0ELb0ELb1ELb0ELb0ELb1ELb1ELb0EEENS1_21CollectiveEpilogueFwdINS6_IJSA_NS7_ILi512EEESA_EEES9_SC_SE_Li256ELb1ELb1ELb1ELb0EEENS1_36VarlenDynamicPersistentTileSchedulerILi64ELi64ELi256ELi128ELb1ELb1ELb1ELb1ELb1ELb1EEEEEEEEEvNT_6ParamsE --------------------------
	.section	.nv.info._ZN7cutlass13device_kernelIN5flash11enable_sm90INS1_16FlashAttnFwdSm90INS1_25CollectiveMainloopFwdSm90ILi2EN4cute5tupleIJNS5_1CILi1EEES8_S8_EEENS6_IJNS7_ILi64EEESA_SA_EEELi512ENS_10bfloat16_tEfNS_4arch4Sm90ELb1ELb0ELb1ELb1ELb0ELb0ELb1ELb0ELb0ELb1ELb1ELb0EEENS1_21CollectiveEpilogueFwdINS6_IJSA_NS7_ILi512EEESA_EEES9_SC_SE_Li256ELb1ELb1ELb1ELb0EEENS1_36VarlenDynamicPersistentTileSchedulerILi64ELi64ELi256ELi128ELb1ELb1ELb1ELb1ELb1ELb1EEEEEEEEEvNT_6ParamsE,"",@"SHT_CUDA_INFO"
	.sectionflags	@""
	.align	4


	//----- nvinfo : EIATTR_CUDA_API_VERSION
	.align		4
        /*0000*/ 	.byte	0x04, 0x37
        /*0002*/ 	.short	(.L_1051 - .L_1050)
.L_1050:
        /*0004*/ 	.word	0x00000082


	//----- nvinfo : EIATTR_KPARAM_INFO
	.align		4
.L_1051:
        /*0008*/ 	.byte	0x04, 0x17
        /*000a*/ 	.short	(.L_1053 - .L_1052)
.L_1052:
        /*000c*/ 	.word	0x00000000
        /*0010*/ 	.short	0x0000
        /*0012*/ 	.short	0x0070
        /*0014*/ 	.byte	0x00, 0xf0, 0x01, 0x2e


	//----- nvinfo : EIATTR_SPARSE_MMA_MASK
	.align		4
.L_1053:
        /*0018*/ 	.byte	0x03, 0x50
        /*001a*/ 	.short	0x0000


	//----- nvinfo : EIATTR_MAXREG_COUNT
	.align		4
        /*001c*/ 	.byte	0x03, 0x1b
        /*001e*/ 	.short	0x00a8


	//----- nvinfo : EIATTR_NUM_BARRIERS
	.align		4
        /*0020*/ 	.byte	0x02, 0x4c
        /*0022*/ 	.byte	0x10
	.zero		1


	//----- nvinfo : EIATTR_EXTERNS
	.align		4
        /*0024*/ 	.byte	0x04, 0x0f
        /*0026*/ 	.short	(.L_1055 - .L_1054)


	//   ....[0]....
	.align		4
.L_1054:
        /*0028*/ 	.word	index@(__assertfail)


	//----- nvinfo : EIATTR_ANNOTATIONS
	.align		4
.L_1055:
        /*002c*/ 	.byte	0x04, 0x55
        /*002e*/ 	.short	(.L_1057 - .L_1056)


	//   ....[0]....
.L_1056:
        /* <DEDUP_REMOVED lines=88> */


	//----- nvinfo : EIATTR_MERCURY_ISA_VERSION
	.align		4
.L_1057:
        /*0598*/ 	.byte	0x03, 0x5f
        /*059a*/ 	.short	0x0101


	//----- nvinfo : EIATTR_UNUSED_LOAD_BYTE_OFFSET
	.align		4
        /*059c*/ 	.byte	0x04, 0x44
        /*059e*/ 	.short	(.L_1059 - .L_1058)


	//   ....[0]....
.L_1058:
        /*05a0*/ 	.word	0x00000a40
        /*05a4*/ 	.word	0x0000fff0


	//   ....[1]....
        /*05a8*/ 	.word	0x0000e460
        /*05ac*/ 	.word	0x0000fff0


	//----- nvinfo : EIATTR_INT_WARP_WIDE_INSTR_OFFSETS
	.align		4
.L_1059:
        /*05b0*/ 	.byte	0x04, 0x31
        /*05b2*/ 	.short	(.L_1061 - .L_1060)


	//   ....[0]....
.L_1060:
        /*05b4*/ 	.word	0x00000130


	//   ....[1]....
        /*05b8*/ 	.word	0x00000170


	//   ....[2]....
        /*05bc*/ 	.word	0x000001e0


	//   ....[3]....
        /*05c0*/ 	.word	0x000001f0


	//   ....[4]....
        /*05c4*/ 	.word	0x00014860


	//   ....[5]....
        /*05c8*/ 	.word	0x000148c0


	//   ....[6]....
        /*05cc*/ 	.word	0x0001a250


	//   ....[7]....
        /*05d0*/ 	.word	0x0001a2e0


	//----- nvinfo : EIATTR_COOP_GROUP_MASK_REGIDS
	.align		4
.L_1061:
        /*05d4*/ 	.byte	0x04, 0x29
        /*05d6*/ 	.short	(.L_1063 - .L_1062)


	//   ....[0]....
.L_1062:
        /*05d8*/ 	.word	0xffffffff


	//   ....[1]....
        /*05dc*/ 	.word	0xffffffff


	//   ....[2]....
        /*05e0*/ 	.word	0xffffffff


	//   ....[3]....
        /*05e4*/ 	.word	0xffffffff


	//   ....[4]....
        /*05e8*/ 	.word	0xffffffff


	//   ....[5]....
        /*05ec*/ 	.word	0xffffffff


	//   ....[6]....
        /*05f0*/ 	.word	0xffffffff


	//   ....[7]....
        /*05f4*/ 	.word	0xffffffff


	//   ....[8]....
        /*05f8*/ 	.word	0xffffffff


	//   ....[9]....
        /*05fc*/ 	.word	0xffffffff


	//   ....[10]....
        /*0600*/ 	.word	0xffffffff


	//   ....[11]....
        /*0604*/ 	.word	0xffffffff


	//   ....[12]....
        /*0608*/ 	.word	0xffffffff


	//   ....[13]....
        /*060c*/ 	.word	0xffffffff


	//   ....[14]....
        /*0610*/ 	.word	0xffffffff


	//   ....[15]....
        /*0614*/ 	.word	0xffffffff


	//   ....[16]....
        /*0618*/ 	.word	0xffffffff


	//   ....[17]....
        /*061c*/ 	.word	0xffffffff


	//   ....[18]....
        /*0620*/ 	.word	0xffffffff


	//   ....[19]....
        /*0624*/ 	.word	0xffffffff


	//   ....[20]....
        /*0628*/ 	.word	0xffffffff


	//   ....[21]....
        /*062c*/ 	.word	0xffffffff


	//   ....[22]....
        /*0630*/ 	.word	0xffffffff


	//   ....[23]....
        /*0634*/ 	.word	0xffffffff


	//   ....[24]....
        /*0638*/ 	.word	0xffffffff


	//   ....[25]....
        /*063c*/ 	.word	0xffffffff


	//   ....[26]....
        /*0640*/ 	.word	0xffffffff


	//   ....[27]....
        /*0644*/ 	.word	0xffffffff


	//   ....[28]....
        /*0648*/ 	.word	0xffffffff


	//   ....[29]....
        /*064c*/ 	.word	0xffffffff


	//   ....[30]....
        /*0650*/ 	.word	0xffffffff


	//   ....[31]....
        /*0654*/ 	.word	0xffffffff


	//   ....[32]....
        /*0658*/ 	.word	0xffffffff


	//   ....[33]....
        /*065c*/ 	.word	0xffffffff


	//   ....[34]....
        /*0660*/ 	.word	0xffffffff


	//   ....[35]....
        /*0664*/ 	.word	0xffffffff


	//   ....[36]....
        /*0668*/ 	.word	0xffffffff


	//   ....[37]....
        /*066c*/ 	.word	0xffffffff


	//   ....[38]....
        /*0670*/ 	.word	0xffffffff


	//   ....[39]....
        /*0674*/ 	.word	0xffffffff


	//   ....[40]....
        /*0678*/ 	.word	0xffffffff


	//   ....[41]....
        /*067c*/ 	.word	0xffffffff


	//   ....[42]....
        /*0680*/ 	.word	0xffffffff


	//   ....[43]....
        /*0684*/ 	.word	0xffffffff


	//   ....[44]....
        /*0688*/ 	.word	0xffffffff


	//   ....[45]....
        /*068c*/ 	.word	0xffffffff


	//   ....[46]....
        /*0690*/ 	.word	0xffffffff


	//   ....[47]....
        /*0694*/ 	.word	0xffffffff


	//   ....[48]....
        /*0698*/ 	.word	0xffffffff


	//   ....[49]....
        /*069c*/ 	.word	0xffffffff


	//   ....[50]....
        /*06a0*/ 	.word	0xffffffff


	//   ....[51]....
        /*06a4*/ 	.word	0xffffffff


	//   ....[52]....
        /*06a8*/ 	.word	0xffffffff


	//   ....[53]....
        /*06ac*/ 	.word	0xffffffff


	//   ....[54]....
        /*06b0*/ 	.word	0xffffffff


	//   ....[55]....
        /*06b4*/ 	.word	0xffffffff


	//   ....[56]....
        /*06b8*/ 	.word	0xffffffff


	//   ....[57]....
        /*06bc*/ 	.word	0xffffffff


	//   ....[58]....
        /*06c0*/ 	.word	0xffffffff


	//   ....[59]....
        /*06c4*/ 	.word	0xffffffff


	//   ....[60]....
        /*06c8*/ 	.word	0xffffffff


	//   ....[61]....
        /*06cc*/ 	.word	0xffffffff


	//   ....[62]....
        /*06d0*/ 	.word	0xffffffff


	//   ....[63]....
        /*06d4*/ 	.word	0xffffffff


	//   ....[64]....
        /*06d8*/ 	.word	0xffffffff


	//   ....[65]....
        /*06dc*/ 	.word	0xffffffff


	//   ....[66]....
        /*06e0*/ 	.word	0xffffffff


	//   ....[67]....
        /*06e4*/ 	.word	0xffffffff


	//   ....[68]....
        /*06e8*/ 	.word	0xffffffff


	//   ....[69]....
        /*06ec*/ 	.word	0xffffffff


	//   ....[70]....
        /*06f0*/ 	.word	0xffffffff


	//   ....[71]....
        /*06f4*/ 	.word	0xffffffff


	//   ....[72]....
        /*06f8*/ 	.word	0xffffffff


	//   ....[73]....
        /*06fc*/ 	.word	0xffffffff


	//   ....[74]....
        /*0700*/ 	.word	0xffffffff


	//   ....[75]....
        /*0704*/ 	.word	0xffffffff


	//   ....[76]....
        /*0708*/ 	.word	0xffffffff


	//   ....[77]....
        /*070c*/ 	.word	0xffffffff


	//   ....[78]....
        /*0710*/ 	.word	0xffffffff


	//   ....[79]....
        /*0714*/ 	.word	0xffffffff


	//   ....[80]....
        /*0718*/ 	.word	0xffffffff


	//   ....[81]....
        /*071c*/ 	.word	0xffffffff


	//   ....[82]....
        /*0720*/ 	.word	0xffffffff


	//   ....[83]....
        /*0724*/ 	.word	0xffffffff


	//   ....[84]....
        /*0728*/ 	.word	0xffffffff


	//   ....[85]....
        /*072c*/ 	.word	0xffffffff


	//   ....[86]....
        /*0730*/ 	.word	0xffffffff


	//   ....[87]....
        /*0734*/ 	.word	0xffffffff


	//   ....[88]....
        /*0738*/ 	.word	0xffffffff


	//   ....[89]....
        /*073c*/ 	.word	0xffffffff


	//   ....[90]....
        /*0740*/ 	.word	0xffffffff


	//   ....[91]....
        /*0744*/ 	.word	0xffffffff


	//   ....[92]....
        /*0748*/ 	.word	0xffffffff


	//   ....[93]....
        /*074c*/ 	.word	0xffffffff


	//   ....[94]....
        /*0750*/ 	.word	0xffffffff


	//   ....[95]....
        /*0754*/ 	.word	0xffffffff


	//   ....[96]....
        /*0758*/ 	.word	0xffffffff


	//   ....[97]....
        /*075c*/ 	.word	0xffffffff


	//   ....[98]....
        /*0760*/ 	.word	0xffffffff


	//   ....[99]....
        /*0764*/ 	.word	0xffffffff


	//   ....[100]....
        /*0768*/ 	.word	0xffffffff


	//   ....[101]....
        /*076c*/ 	.word	0xffffffff


	//   ....[102]....
        /*0770*/ 	.word	0xffffffff


	//   ....[103]....
        /*0774*/ 	.word	0xffffffff


	//   ....[104]....
        /*0778*/ 	.word	0xffffffff


	//   ....[105]....
        /*077c*/ 	.word	0x0500000f


	//   ....[106]....
        /*0780*/ 	.word	0x0500000f


	//   ....[107]....
        /*0784*/ 	.word	0x0500000f


	//   ....[108]....
        /*0788*/ 	.word	0x0500000f


	//   ....[109]....
        /*078c*/ 	.word	0x0500000f


	//   ....[110]....
        /*0790*/ 	.word	0x0500000f


	//   ....[111]....
        /*0794*/ 	.word	0x0500000f


	//   ....[112]....
        /*0798*/ 	.word	0x0500000f


	//   ....[113]....
        /*079c*/ 	.word	0x0500000f


	//   ....[114]....
        /*07a0*/ 	.word	0x0500000f


	//   ....[115]....
        /*07a4*/ 	.word	0x0500000f


	//   ....[116]....
        /*07a8*/ 	.word	0x0500000f


	//   ....[117]....
        /*07ac*/ 	.word	0x0500000f


	//   ....[118]....
        /*07b0*/ 	.word	0x0500000f


	//   ....[119]....
        /*07b4*/ 	.word	0x0500000f


	//   ....[120]....
        /*07b8*/ 	.word	0x0500000f


	//   ....[121]....
        /*07bc*/ 	.word	0x0500000f


	//   ....[122]....
        /*07c0*/ 	.word	0x0500000f


	//   ....[123]....
        /*07c4*/ 	.word	0x0500000f


	//   ....[124]....
        /*07c8*/ 	.word	0x0500000f


	//   ....[125]....
        /*07cc*/ 	.word	0x0500000f


	//   ....[126]....
        /*07d0*/ 	.word	0x0500000f


	//   ....[127]....
        /*07d4*/ 	.word	0x0500000f


	//   ....[128]....
        /*07d8*/ 	.word	0x0500000f


	//   ....[129]....
        /*07dc*/ 	.word	0x0500000f


	//   ....[130]....
        /*07e0*/ 	.word	0x0500000f


	//   ....[131]....
        /*07e4*/ 	.word	0x0500000f


	//   ....[132]....
        /*07e8*/ 	.word	0x0500000f


	//   ....[133]....
        /*07ec*/ 	.word	0x0500000f


	//   ....[134]....
        /*07f0*/ 	.word	0x0500000f


	//   ....[135]....
        /*07f4*/ 	.word	0x0500000f


	//   ....[136]....
        /*07f8*/ 	.word	0x0500000f


	//   ....[137]....
        /*07fc*/ 	.word	0x0500000f


	//   ....[138]....
        /*0800*/ 	.word	0x0500000f


	//   ....[139]....
        /*0804*/ 	.word	0x0500000f


	//   ....[140]....
        /*0808*/ 	.word	0x0500000f


	//----- nvinfo : EIATTR_COOP_GROUP_INSTR_OFFSETS
	.align		4
.L_1063:
        /*080c*/ 	.byte	0x04, 0x28
        /*080e*/ 	.short	(.L_1065 - .L_1064)


	//   ....[0]....
.L_1064:
        /*0810*/ 	.word	0x00000070


	//   ....[1]....
        /*0814*/ 	.word	0x00000140


	//   ....[2]....
        /*0818*/ 	.word	0x00000190


	//   ....[3]....
        /*081c*/ 	.word	0x000003a0


	//   ....[4]....
        /*0820*/ 	.word	0x00000500


	//   ....[5]....
        /*0824*/ 	.word	0x00000620


	//   ....[6]....
        /*0828*/ 	.word	0x00000780


	//   ....[7]....
        /*082c*/ 	.word	0x00001f80


	//   ....[8]....
        /*0830*/ 	.word	0x00003f60


	//   ....[9]....
        /*0834*/ 	.word	0x00004f60


	//   ....[10]....
        /*0838*/ 	.word	0x00005b60


	//   ....[11]....
        /*083c*/ 	.word	0x00005ba0


	//   ....[12]....
        /*0840*/ 	.word	0x000062b0


	//   ....[13]....
        /*0844*/ 	.word	0x00006330


	//   ....[14]....
        /*0848*/ 	.word	0x000067c0


	//   ....[15]....
        /*084c*/ 	.word	0x00006840


	//   ....[16]....
        /*0850*/ 	.word	0x00007170


	//   ....[17]....
        /*0854*/ 	.word	0x00007e00


	//   ....[18]....
        /*0858*/ 	.word	0x00008a10


	//   ....[19]....
        /*085c*/ 	.word	0x00009010


	//   ....[20]....
        /*0860*/ 	.word	0x00009080


	//   ....[21]....
        /*0864*/ 	.word	0x00009230


	//   ....[22]....
        /*0868*/ 	.word	0x000095a0


	//   ....[23]....
        /*086c*/ 	.word	0x00009620


	//   ....[24]....
        /*0870*/ 	.word	0x0000a7b0


	//   ....[25]....
        /*0874*/ 	.word	0x0000b450


	//   ....[26]....
        /*0878*/ 	.word	0x0000c400


	//   ....[27]....
        /*087c*/ 	.word	0x0000c4a0


	//   ....[28]....
        /*0880*/ 	.word	0x0000c760


	//   ....[29]....
        /*0884*/ 	.word	0x0000c920


	//   ....[30]....
        /*0888*/ 	.word	0x0000d920


	//   ....[31]....
        /*088c*/ 	.word	0x0000d960


	//   ....[32]....
        /*0890*/ 	.word	0x0000d9d0


	//   ....[33]....
        /*0894*/ 	.word	0x0000d9f0


	//   ....[34]....
        /*0898*/ 	.word	0x0000da20


	//   ....[35]....
        /*089c*/ 	.word	0x0000f1a0


	//   ....[36]....
        /*08a0*/ 	.word	0x0000f510


	//   ....[37]....
        /*08a4*/ 	.word	0x0000f520


	//   ....[38]....
        /*08a8*/ 	.word	0x0000f530


	//   ....[39]....
        /*08ac*/ 	.word	0x0000f560


	//   ....[40]....
        /*08b0*/ 	.word	0x000101b0


	//   ....[41]....
        /*08b4*/ 	.word	0x000101f0


	//   ....[42]....
        /*08b8*/ 	.word	0x000104a0


	//   ....[43]....
        /*08bc*/ 	.word	0x000104c0


	//   ....[44]....
        /*08c0*/ 	.word	0x00010ba0


	//   ....[45]....
        /*08c4*/ 	.word	0x00010bd0


	//   ....[46]....
        /*08c8*/ 	.word	0x00011490


	//   ....[47]....
        /*08cc*/ 	.word	0x000114b0


	//   ....[48]....
        /*08d0*/ 	.word	0x00012790


	//   ....[49]....
        /*08d4*/ 	.word	0x000127d0


	//   ....[50]....
        /*08d8*/ 	.word	0x00012a10


	//   ....[51]....
        /*08dc*/ 	.word	0x00012a30


	//   ....[52]....
        /*08e0*/ 	.word	0x00012cf0


	//   ....[53]....
        /*08e4*/ 	.word	0x00012f00


	//   ....[54]....
        /*08e8*/ 	.word	0x00012f30


	//   ....[55]....
        /*08ec*/ 	.word	0x00012f60


	//   ....[56]....
        /*08f0*/ 	.word	0x00012f90


	//   ....[57]....
        /*08f4*/ 	.word	0x00012fc0


	//   ....[58]....
        /*08f8*/ 	.word	0x00012ff0


	//   ....[59]....
        /*08fc*/ 	.word	0x00013190


	//   ....[60]....
        /*0900*/ 	.word	0x000131c0


	//   ....[61]....
        /*0904*/ 	.word	0x000131f0


	//   ....[62]....
        /*0908*/ 	.word	0x00013220


	//   ....[63]....
        /*090c*/ 	.word	0x00013250


	//   ....[64]....
        /*0910*/ 	.word	0x00013280


	//   ....[65]....
        /*0914*/ 	.word	0x00013320


	//   ....[66]....
        /*0918*/ 	.word	0x00013350


	//   ....[67]....
        /*091c*/ 	.word	0x00013360


	//   ....[68]....
        /*0920*/ 	.word	0x00013390


	//   ....[69]....
        /*0924*/ 	.word	0x00014e40


	//   ....[70]....
        /*0928*/ 	.word	0x000158d0


	//   ....[71]....
        /*092c*/ 	.word	0x00015900


	//   ....[72]....
        /*0930*/ 	.word	0x00015920


	//   ....[73]....
        /*0934*/ 	.word	0x000159d0


	//   ....[74]....
        /*0938*/ 	.word	0x00015a60


	//   ....[75]....
        /*093c*/ 	.word	0x00015a80


	//   ....[76]....
        /*0940*/ 	.word	0x00015b10


	//   ....[77]....
        /*0944*/ 	.word	0x00015b20


	//   ....[78]....
        /*0948*/ 	.word	0x000164b0


	//   ....[79]....
        /*094c*/ 	.word	0x00016540


	//   ....[80]....
        /*0950*/ 	.word	0x00016590


	//   ....[81]....
        /*0954*/ 	.word	0x000166c0


	//   ....[82]....
        /*0958*/ 	.word	0x00016830


	//   ....[83]....
        /*095c*/ 	.word	0x00016840


	//   ....[84]....
        /*0960*/ 	.word	0x000169a0


	//   ....[85]....
        /*0964*/ 	.word	0x000169b0


	//   ....[86]....
        /*0968*/ 	.word	0x0001a560


	//   ....[87]....
        /*096c*/ 	.word	0x0001a590


	//   ....[88]....
        /*0970*/ 	.word	0x0001a5f0


	//   ....[89]....
        /*0974*/ 	.word	0x0001a620


	//   ....[90]....
        /*0978*/ 	.word	0x0001a650


	//   ....[91]....
        /*097c*/ 	.word	0x0001a680


	//   ....[92]....
        /*0980*/ 	.word	0x0001a6b0


	//   ....[93]....
        /*0984*/ 	.word	0x0001a6e0


	//   ....[94]....
        /*0988*/ 	.word	0x0001a8a0


	//   ....[95]....
        /*098c*/ 	.word	0x0001a8d0


	//   ....[96]....
        /*0990*/ 	.word	0x0001a900


	//   ....[97]....
        /*0994*/ 	.word	0x0001a930


	//   ....[98]....
        /*0998*/ 	.word	0x0001a960


	//   ....[99]....
        /*099c*/ 	.word	0x0001a990


	//   ....[100]....
        /*09a0*/ 	.word	0x0001aa60


	//   ....[101]....
        /*09a4*/ 	.word	0x0001aa80


	//   ....[102]....
        /*09a8*/ 	.word	0x0001aa90


	//   ....[103]....
        /*09ac*/ 	.word	0x0001ab10


	//   ....[104]....
        /*09b0*/ 	.word	0x0001b650


	//   ....[105]....
        /*09b4*/ 	.word	0x0001bc10


	//   ....[106]....
        /*09b8*/ 	.word	0x0001bd90


	//   ....[107]....
        /*09bc*/ 	.word	0x0001bdf0


	//   ....[108]....
        /*09c0*/ 	.word	0x0001be80


	//   ....[109]....
        /*09c4*/ 	.word	0x0001bed0


	//   ....[110]....
        /*09c8*/ 	.word	0x0001c030


	//   ....[111]....
        /*09cc*/ 	.word	0x0001c0d0


	//   ....[112]....
        /*09d0*/ 	.word	0x0001c180


	//   ....[113]....
        /*09d4*/ 	.word	0x0001c260


	//   ....[114]....
        /*09d8*/ 	.word	0x0001c420


	//   ....[115]....
        /*09dc*/ 	.word	0x0001c500


	//   ....[116]....
        /*09e0*/ 	.word	0x0001c790


	//   ....[117]....
        /*09e4*/ 	.word	0x0001c890


	//   ....[118]....
        /*09e8*/ 	.word	0x0001ca60


	//   ....[119]....
        /*09ec*/ 	.word	0x0001cb20


	//   ....[120]....
        /*09f0*/ 	.word	0x0001cd40


	//   ....[121]....
        /*09f4*/ 	.word	0x0001cd90


	//   ....[122]....
        /*09f8*/ 	.word	0x0001d0c0


	//   ....[123]....
        /*09fc*/ 	.word	0x0001d160


	//   ....[124]....
        /*0a00*/ 	.word	0x0001d2f0


	//   ....[125]....
        /*0a04*/ 	.word	0x0001d370


	//   ....[126]....
        /*0a08*/ 	.word	0x0001d3f0


	//   ....[127]....
        /*0a0c*/ 	.word	0x0001d470


	//   ....[128]....
        /*0a10*/ 	.word	0x0001d4f0


	//   ....[129]....
        /*0a14*/ 	.word	0x0001d580


	//   ....[130]....
        /*0a18*/ 	.word	0x0001d620


	//   ....[131]....
        /*0a1c*/ 	.word	0x0001d6d0


	//   ....[132]....
        /*0a20*/ 	.word	0x0001d750


	//   ....[133]....
        /*0a24*/ 	.word	0x0001d7d0


	//   ....[134]....
        /*0a28*/ 	.word	0x0001d850


	//   ....[135]....
        /*0a2c*/ 	.word	0x0001d8e0


	//   ....[136]....
        /*0a30*/ 	.word	0x0001d960


	//   ....[137]....
        /*0a34*/ 	.word	0x0001da10


	//   ....[138]....
        /*0a38*/ 	.word	0x0001da60


	//   ....[139]....
        /*0a3c*/ 	.word	0x0001db20


	//   ....[140]....
        /*0a40*/ 	.word	0x0001dc50


	//----- nvinfo : EIATTR_REG_RECONFIG
	.align		4
.L_1065:
        /*0a44*/ 	.byte	0x01, 0x54
	.zero		2


	//----- nvinfo : EIATTR_SYSCALL_OFFSETS
	.align		4
        /*0a48*/ 	.byte	0x04, 0x46
        /*0a4a*/ 	.short	(.L_1067 - .L_1066)


	//   ....[0]....
.L_1066:
        /*0a4c*/ 	.word	0x00004110


	//   ....[1]....
        /*0a50*/ 	.word	0x00014a60


	//   ....[2]....
        /*0a54*/ 	.word	0x00014bb0


	//   ....[3]....
        /*0a58*/ 	.word	0x00014cb0


	//   ....[4]....
        /*0a5c*/ 	.word	0x000154f0


	//   ....[5]....
        /*0a60*/ 	.word	0x00015e30


	//----- nvinfo : EIATTR_MBARRIER_INSTR_OFFSETS
	.align		4
.L_1067:
        /*0a64*/ 	.byte	0x04, 0x39
        /*0a66*/ 	.short	(.L_1069 - .L_1068)


	//   ....[0]....
.L_1068:
        /*0a68*/ 	.word	0x00000280
        /*0a6c*/ 	.word	0x000000ff
        /*0a70*/ 	.word	0x00038800
        /*0a74*/ 	.short	0x0100
        /*0a76*/ 	.byte	0x08
	.zero		1


	//   ....[1]....
        /*0a78*/ 	.word	0x00000290
        /*0a7c*/ 	.word	0x000000ff
        /*0a80*/ 	.word	0x00038810
        /*0a84*/ 	.short	0x0100
        /*0a86*/ 	.byte	0x08
	.zero		1


	//   ....[2]....
        /*0a88*/ 	.word	0x000002a0
        /*0a8c*/ 	.word	0x000000ff
        /*0a90*/ 	.word	0x00038820
        /*0a94*/ 	.short	0x0100
        /*0a96*/ 	.byte	0x08
	.zero		1


	//   ....[3]....
        /*0a98*/ 	.word	0x00000350
        /*0a9c*/ 	.word	0x000000ff
        /*0aa0*/ 	.word	0x00038830
        /*0aa4*/ 	.short	0x0100
        /*0aa6*/ 	.byte	0x06
	.zero		1


	//   ....[4]....
        /*0aa8*/ 	.word	0x00000360
        /*0aac*/ 	.word	0x000000ff
        /*0ab0*/ 	.word	0x00038840
        /*0ab4*/ 	.short	0x0100
        /*0ab6*/ 	.byte	0x06
	.zero		1


	//   ....[5]....
        /*0ab8*/ 	.word	0x00000370
        /*0abc*/ 	.word	0x000000ff
        /*0ac0*/ 	.word	0x00038838
        /*0ac4*/ 	.short	0x0100
        /*0ac6*/ 	.byte	0x06
	.zero		1


	//   ....[6]....
        /*0ac8*/ 	.word	0x00000380
        /*0acc*/ 	.word	0x000000ff
        /*0ad0*/ 	.word	0x00038848
        /*0ad4*/ 	.short	0x0100
        /*0ad6*/ 	.byte	0x06
	.zero		1


	//   ....[7]....
        /*0ad8*/ 	.word	0x000004b0
        /*0adc*/ 	.word	0x000000ff
        /*0ae0*/ 	.word	0x00038850
        /*0ae4*/ 	.short	0x0100
        /*0ae6*/ 	.byte	0x08
	.zero		1


	//   ....[8]....
        /*0ae8*/ 	.word	0x000004c0
        /*0aec*/ 	.word	0x000000ff
        /*0af0*/ 	.word	0x00038860
        /*0af4*/ 	.short	0x0100
        /*0af6*/ 	.byte	0x08
	.zero		1


	//   ....[9]....
        /*0af8*/ 	.word	0x000004d0
        /*0afc*/ 	.word	0x000000ff
        /*0b00*/ 	.word	0x00038858
        /*0b04*/ 	.short	0x0100
        /*0b06*/ 	.byte	0x08
	.zero		1


	//   ....[10]....
        /*0b08*/ 	.word	0x000004e0
        /*0b0c*/ 	.word	0x000000ff
        /*0b10*/ 	.word	0x00038868
        /*0b14*/ 	.short	0x0100
        /*0b16*/ 	.byte	0x08
	.zero		1


	//   ....[11]....
        /*0b18*/ 	.word	0x000005d0
        /*0b1c*/ 	.word	0x000000ff
        /*0b20*/ 	.word	0x00038870
        /*0b24*/ 	.short	0x0100
        /*0b26*/ 	.byte	0x06
	.zero		1


	//   ....[12]....
        /*0b28*/ 	.word	0x000005e0
        /*0b2c*/ 	.word	0x000000ff
        /*0b30*/ 	.word	0x00038880
        /*0b34*/ 	.short	0x0100
        /*0b36*/ 	.byte	0x06
	.zero		1


	//   ....[13]....
        /*0b38*/ 	.word	0x000005f0
        /*0b3c*/ 	.word	0x000000ff
        /*0b40*/ 	.word	0x00038878
        /*0b44*/ 	.short	0x0100
        /*0b46*/ 	.byte	0x06
	.zero		1


	//   ....[14]....
        /*0b48*/ 	.word	0x00000600
        /*0b4c*/ 	.word	0x000000ff
        /*0b50*/ 	.word	0x00038888
        /*0b54*/ 	.short	0x0100
        /*0b56*/ 	.byte	0x06
	.zero		1


	//   ....[15]....
        /*0b58*/ 	.word	0x00000730
        /*0b5c*/ 	.word	0x000000ff
        /*0b60*/ 	.word	0x00038890
        /*0b64*/ 	.short	0x0100
        /*0b66*/ 	.byte	0x08
	.zero		1


	//   ....[16]....
        /*0b68*/ 	.word	0x00000740
        /*0b6c*/ 	.word	0x000000ff
        /*0b70*/ 	.word	0x000388a0
        /*0b74*/ 	.short	0x0100
        /*0b76*/ 	.byte	0x08
	.zero		1


	//   ....[17]....
        /*0b78*/ 	.word	0x00000750
        /*0b7c*/ 	.word	0x000000ff
        /*0b80*/ 	.word	0x00038898
        /*0b84*/ 	.short	0x0100
        /*0b86*/ 	.byte	0x08
	.zero		1


	//   ....[18]....
        /*0b88*/ 	.word	0x00000760
        /*0b8c*/ 	.word	0x000000ff
        /*0b90*/ 	.word	0x000388a8
        /*0b94*/ 	.short	0x0100
        /*0b96*/ 	.byte	0x08
	.zero		1


	//   ....[19]....
        /*0b98*/ 	.word	0x00000890
        /*0b9c*/ 	.word	0x000000ff
        /*0ba0*/ 	.word	0x000388b0
        /*0ba4*/ 	.short	0x0100
        /*0ba6*/ 	.byte	0x08
	.zero		1


	//   ....[20]....
        /*0ba8*/ 	.word	0x000008a0
        /*0bac*/ 	.word	0x000000ff
        /*0bb0*/ 	.word	0x000388c0
        /*0bb4*/ 	.short	0x0100
        /*0bb6*/ 	.byte	0x08
	.zero		1


	//   ....[21]....
        /*0bb8*/ 	.word	0x000008b0
        /*0bbc*/ 	.word	0x000000ff
        /*0bc0*/ 	.word	0x000388b8
        /*0bc4*/ 	.short	0x0100
        /*0bc6*/ 	.byte	0x08
	.zero		1


	//   ....[22]....
        /*0bc8*/ 	.word	0x000008c0
        /*0bcc*/ 	.word	0x000000ff
        /*0bd0*/ 	.word	0x000388c8
        /*0bd4*/ 	.short	0x0100
        /*0bd6*/ 	.byte	0x08
	.zero		1


	//   ....[23]....
        /*0bd8*/ 	.word	0x00002350
        /*0bdc*/ 	.word	0x00000004
        /*0be0*/ 	.word	0x00000000
        /*0be4*/ 	.short	0x0101
        /*0be6*/ 	.byte	0x3f
	.zero		1


	//   ....[24]....
        /*0be8*/ 	.word	0x00002e40
        /*0bec*/ 	.word	0x00000004
        /*0bf0*/ 	.word	0x00000000
        /*0bf4*/ 	.short	0x0101
        /*0bf6*/ 	.byte	0x3f
	.zero		1


	//   ....[25]....
        /*0bf8*/ 	.word	0x000041c0
        /*0bfc*/ 	.word	0x00000010
        /*0c00*/ 	.word	0x00038800
        /*0c04*/ 	.short	0x010a
        /*0c06*/ 	.byte	0x3f
	.zero		1


	//   ....[26]....
        /*0c08*/ 	.word	0x00004230
        /*0c0c*/ 	.word	0x00000009
        /*0c10*/ 	.word	0x00038830
        /*0c14*/ 	.short	0x010a
        /*0c16*/ 	.byte	0x3f
	.zero		1


	//   ....[27]....
        /*0c18*/ 	.word	0x000042a0
        /*0c1c*/ 	.word	0x00000009
        /*0c20*/ 	.word	0x00038830
        /*0c24*/ 	.short	0x010a
        /*0c26*/ 	.byte	0x3f
	.zero		1


	//   ....[28]....
        /*0c28*/ 	.word	0x00004520
        /*0c2c*/ 	.word	0x00000010
        /*0c30*/ 	.word	0x00038810
        /*0c34*/ 	.short	0x010a
        /*0c36*/ 	.byte	0x3f
	.zero		1


	//   ....[29]....
        /*0c38*/ 	.word	0x00004560
        /*0c3c*/ 	.word	0x00000009
        /*0c40*/ 	.word	0x00038850
        /*0c44*/ 	.short	0x010a
        /*0c46*/ 	.byte	0x3f
	.zero		1


	//   ....[30]....
        /*0c48*/ 	.word	0x00004630
        /*0c4c*/ 	.word	0x00000009
        /*0c50*/ 	.word	0x00038850
        /*0c54*/ 	.short	0x010a
        /*0c56*/ 	.byte	0x3f
	.zero		1


	//   ....[31]....
        /*0c58*/ 	.word	0x00006a90
        /*0c5c*/ 	.word	0x00000006
        /*0c60*/ 	.word	0x00000000
        /*0c64*/ 	.short	0x0101
        /*0c66*/ 	.byte	0x3f
	.zero		1


	//   ....[32]....
        /*0c68*/ 	.word	0x00007190
        /*0c6c*/ 	.word	0x00000009
        /*0c70*/ 	.word	0x00000000
        /*0c74*/ 	.short	0x0101
        /*0c76*/ 	.byte	0x3f
	.zero		1


	//   ....[33]....
        /*0c78*/ 	.word	0x000072b0
        /*0c7c*/ 	.word	0x00000009
        /*0c80*/ 	.word	0x00038830
        /*0c84*/ 	.short	0x010a
        /*0c86*/ 	.byte	0x3f
	.zero		1


	//   ....[34]....
        /*0c88*/ 	.word	0x00007300
        /*0c8c*/ 	.word	0x00000009
        /*0c90*/ 	.word	0x00038830
        /*0c94*/ 	.short	0x010a
        /*0c96*/ 	.byte	0x3f
	.zero		1


	//   ....[35]....
        /*0c98*/ 	.word	0x00007480
        /*0c9c*/ 	.word	0x00000009
        /*0ca0*/ 	.word	0x00038850
        /*0ca4*/ 	.short	0x010a
        /*0ca6*/ 	.byte	0x3f
	.zero		1


	//   ....[36]....
        /*0ca8*/ 	.word	0x000074c0
        /*0cac*/ 	.word	0x00000009
        /*0cb0*/ 	.word	0x00038850
        /*0cb4*/ 	.short	0x010a
        /*0cb6*/ 	.byte	0x3f
	.zero		1


	//   ....[37]....
        /*0cb8*/ 	.word	0x00009800
        /*0cbc*/ 	.word	0x0000000b
        /*0cc0*/ 	.word	0x00000000
        /*0cc4*/ 	.short	0x0101
        /*0cc6*/ 	.byte	0x3f
	.zero		1


	//   ....[38]....
        /*0cc8*/ 	.word	0x0000a7d0
        /*0ccc*/ 	.word	0x00000009
        /*0cd0*/ 	.word	0x00000000
        /*0cd4*/ 	.short	0x0101
        /*0cd6*/ 	.byte	0x3f
	.zero		1


	//   ....[39]....
        /*0cd8*/ 	.word	0x0000a920
        /*0cdc*/ 	.word	0x00000009
        /*0ce0*/ 	.word	0x00038830
        /*0ce4*/ 	.short	0x010a
        /*0ce6*/ 	.byte	0x3f
	.zero		1


	//   ....[40]....
        /*0ce8*/ 	.word	0x0000a970
        /*0cec*/ 	.word	0x00000009
        /*0cf0*/ 	.word	0x00038830
        /*0cf4*/ 	.short	0x010a
        /*0cf6*/ 	.byte	0x3f
	.zero		1


	//   ....[41]....
        /*0cf8*/ 	.word	0x0000aaf0
        /*0cfc*/ 	.word	0x00000009
        /*0d00*/ 	.word	0x00038850
        /*0d04*/ 	.short	0x010a
        /*0d06*/ 	.byte	0x3f
	.zero		1


	//   ....[42]....
        /*0d08*/ 	.word	0x0000ab30
        /*0d0c*/ 	.word	0x00000009
        /*0d10*/ 	.word	0x00038850
        /*0d14*/ 	.short	0x010a
        /*0d16*/ 	.byte	0x3f
	.zero		1


	//   ....[43]....
        /*0d18*/ 	.word	0x0000cd10
        /*0d1c*/ 	.word	0x00000099
        /*0d20*/ 	.word	0x00000000
        /*0d24*/ 	.short	0x0101
        /*0d26*/ 	.byte	0x3f
	.zero		1


	//   ....[44]....
        /*0d28*/ 	.word	0x0000d940
        /*0d2c*/ 	.word	0x00000009
        /*0d30*/ 	.word	0x00000000
        /*0d34*/ 	.short	0x0101
        /*0d36*/ 	.byte	0x3f
	.zero		1


	//   ....[45]....
        /*0d38*/ 	.word	0x000101e0
        /*0d3c*/ 	.word	0x00000008
        /*0d40*/ 	.word	0x00000000
        /*0d44*/ 	.short	0x0101
        /*0d46*/ 	.byte	0x3f
	.zero		1


	//   ....[46]....
        /*0d48*/ 	.word	0x00010ad0
        /*0d4c*/ 	.word	0x00000008
        /*0d50*/ 	.word	0x00000000
        /*0d54*/ 	.short	0x0101
        /*0d56*/ 	.byte	0x3f
	.zero		1


	//   ....[47]....
        /*0d58*/ 	.word	0x000150a0
        /*0d5c*/ 	.word	0x00000000
        /*0d60*/ 	.word	0x00038840
        /*0d64*/ 	.short	0x010a
        /*0d66*/ 	.byte	0x3f
	.zero		1


	//   ....[48]....
        /*0d68*/ 	.word	0x00015be0
        /*0d6c*/ 	.word	0x00000012
        /*0d70*/ 	.word	0x00038800
        /*0d74*/ 	.short	0x0107
        /*0d76*/ 	.byte	0x3f
	.zero		1


	//   ....[49]....
        /*0d78*/ 	.word	0x00015c80
        /*0d7c*/ 	.word	0x00000012
        /*0d80*/ 	.word	0x00038800
        /*0d84*/ 	.short	0x0101
        /*0d86*/ 	.byte	0x3f
	.zero		1


	//   ....[50]....
        /*0d88*/ 	.word	0x00016bb0
        /*0d8c*/ 	.word	0x00000012
        /*0d90*/ 	.word	0x00038810
        /*0d94*/ 	.short	0x0107
        /*0d96*/ 	.byte	0x3f
	.zero		1


	//   ....[51]....
        /*0d98*/ 	.word	0x00016cb0
        /*0d9c*/ 	.word	0x00000012
        /*0da0*/ 	.word	0x00038810
        /*0da4*/ 	.short	0x0101
        /*0da6*/ 	.byte	0x3f
	.zero		1


	//   ....[52]....
        /*0da8*/ 	.word	0x00016cd0
        /*0dac*/ 	.word	0x00000012
        /*0db0*/ 	.word	0x00038820
        /*0db4*/ 	.short	0x010a
        /*0db6*/ 	.byte	0x3f
	.zero		1


	//   ....[53]....
        /*0db8*/ 	.word	0x00016db0
        /*0dbc*/ 	.word	0x00000000
        /*0dc0*/ 	.word	0x00038860
        /*0dc4*/ 	.short	0x010a
        /*0dc6*/ 	.byte	0x3f
	.zero		1


	//   ....[54]....
        /*0dc8*/ 	.word	0x00017a40
        /*0dcc*/ 	.word	0x00000003
        /*0dd0*/ 	.word	0x00038840
        /*0dd4*/ 	.short	0x010a
        /*0dd6*/ 	.byte	0x3f
	.zero		1


	//   ....[55]....
        /*0dd8*/ 	.word	0x00017ca0
        /*0ddc*/ 	.word	0x00000003
        /*0de0*/ 	.word	0x00038860
        /*0de4*/ 	.short	0x010a
        /*0de6*/ 	.byte	0x3f
	.zero		1


	//   ....[56]....
        /*0de8*/ 	.word	0x00018860
        /*0dec*/ 	.word	0x00000004
        /*0df0*/ 	.word	0x00038840
        /*0df4*/ 	.short	0x010a
        /*0df6*/ 	.byte	0x3f
	.zero		1


	//   ....[57]....
        /*0df8*/ 	.word	0x00018ab0
        /*0dfc*/ 	.word	0x00000004
        /*0e00*/ 	.word	0x00038860
        /*0e04*/ 	.short	0x010a
        /*0e06*/ 	.byte	0x3f
	.zero		1


	//   ....[58]....
        /*0e08*/ 	.word	0x000195f0
        /*0e0c*/ 	.word	0x00000004
        /*0e10*/ 	.word	0x00038840
        /*0e14*/ 	.short	0x010a
        /*0e16*/ 	.byte	0x3f
	.zero		1


	//   ....[59]....
        /*0e18*/ 	.word	0x00019850
        /*0e1c*/ 	.word	0x00000004
        /*0e20*/ 	.word	0x00038860
        /*0e24*/ 	.short	0x010a
        /*0e26*/ 	.byte	0x3f
	.zero		1


	//   ....[60]....
        /*0e28*/ 	.word	0x0001b5d0
        /*0e2c*/ 	.word	0x00000000
        /*0e30*/ 	.word	0x00038820
        /*0e34*/ 	.short	0x010a
        /*0e36*/ 	.byte	0x3f
	.zero		1


	//   ....[61]....
        /*0e38*/ 	.word	0x0001b790
        /*0e3c*/ 	.word	0x00000006
        /*0e40*/ 	.word	0x00000000
        /*0e44*/ 	.short	0x010a
        /*0e46*/ 	.byte	0x3f
	.zero		1


	//   ....[62]....
        /*0e48*/ 	.word	0x0001b800
        /*0e4c*/ 	.word	0x00000007
        /*0e50*/ 	.word	0x00000000
        /*0e54*/ 	.short	0x010a
        /*0e56*/ 	.byte	0x3f
	.zero		1


	//   ....[63]....
        /*0e58*/ 	.word	0x0001b870
        /*0e5c*/ 	.word	0x00000004
        /*0e60*/ 	.word	0x00000000
        /*0e64*/ 	.short	0x010a
        /*0e66*/ 	.byte	0x3f
	.zero		1


	//   ....[64]....
        /*0e68*/ 	.word	0x0001b8a0
        /*0e6c*/ 	.word	0x00000003
        /*0e70*/ 	.word	0x00000000
        /*0e74*/ 	.short	0x010a
        /*0e76*/ 	.byte	0x3f
	.zero		1


	//   ....[65]....
        /*0e78*/ 	.word	0x0001b900
        /*0e7c*/ 	.word	0x00000010
        /*0e80*/ 	.word	0x00038800
        /*0e84*/ 	.short	0x010a
        /*0e86*/ 	.byte	0x3f
	.zero		1


	//   ....[66]....
        /*0e88*/ 	.word	0x0001b950
        /*0e8c*/ 	.word	0x00000009
        /*0e90*/ 	.word	0x00038830
        /*0e94*/ 	.short	0x010a
        /*0e96*/ 	.byte	0x3f
	.zero		1


	//   ....[67]....
        /*0e98*/ 	.word	0x0001b9a0
        /*0e9c*/ 	.word	0x00000010
        /*0ea0*/ 	.word	0x00038810
        /*0ea4*/ 	.short	0x010a
        /*0ea6*/ 	.byte	0x3f
	.zero		1


	//   ....[68]....
        /*0ea8*/ 	.word	0x0001b9f0
        /*0eac*/ 	.word	0x00000009
        /*0eb0*/ 	.word	0x00038850
        /*0eb4*/ 	.short	0x010a
        /*0eb6*/ 	.byte	0x3f
	.zero		1


	//   ....[69]....
        /*0eb8*/ 	.word	0x0001ba40
        /*0ebc*/ 	.word	0x00000009
        /*0ec0*/ 	.word	0x00038830
        /*0ec4*/ 	.short	0x010a
        /*0ec6*/ 	.byte	0x3f
	.zero		1


	//   ....[70]....
        /*0ec8*/ 	.word	0x0001ba90
        /*0ecc*/ 	.word	0x00000009
        /*0ed0*/ 	.word	0x00038850
        /*0ed4*/ 	.short	0x010a
        /*0ed6*/ 	.byte	0x3f
	.zero		1


	//   ....[71]....
        /*0ed8*/ 	.word	0x0001bae0
        /*0edc*/ 	.word	0x00000009
        /*0ee0*/ 	.word	0x00038830
        /*0ee4*/ 	.short	0x010a
        /*0ee6*/ 	.byte	0x3f
	.zero		1


	//   ....[72]....
        /*0ee8*/ 	.word	0x0001bb30
        /*0eec*/ 	.word	0x00000009
        /*0ef0*/ 	.word	0x00038850
        /*0ef4*/ 	.short	0x010a
        /*0ef6*/ 	.byte	0x3f
	.zero		1


	//   ....[73]....
        /*0ef8*/ 	.word	0x0001bcd0
        /*0efc*/ 	.word	0x00000000
        /*0f00*/ 	.word	0x00038840
        /*0f04*/ 	.short	0x010a
        /*0f06*/ 	.byte	0x3f
	.zero		1


	//   ....[74]....
        /*0f08*/ 	.word	0x0001cdd0
        /*0f0c*/ 	.word	0x00000012
        /*0f10*/ 	.word	0x00038820
        /*0f14*/ 	.short	0x010a
        /*0f16*/ 	.byte	0x3f
	.zero		1


	//   ....[75]....
        /*0f18*/ 	.word	0x0001ce20
        /*0f1c*/ 	.word	0x00000000
        /*0f20*/ 	.word	0x00038860
        /*0f24*/ 	.short	0x010a
        /*0f26*/ 	.byte	0x3f
	.zero		1


	//   ....[76]....
        /*0f28*/ 	.word	0x0001ce70
        /*0f2c*/ 	.word	0x00000003
        /*0f30*/ 	.word	0x00038840
        /*0f34*/ 	.short	0x010a
        /*0f36*/ 	.byte	0x3f
	.zero		1


	//   ....[77]....
        /*0f38*/ 	.word	0x0001cec0
        /*0f3c*/ 	.word	0x00000003
        /*0f40*/ 	.word	0x00038860
        /*0f44*/ 	.short	0x010a
        /*0f46*/ 	.byte	0x3f
	.zero		1


	//   ....[78]....
        /*0f48*/ 	.word	0x0001cf10
        /*0f4c*/ 	.word	0x00000004
        /*0f50*/ 	.word	0x00038840
        /*0f54*/ 	.short	0x010a
        /*0f56*/ 	.byte	0x3f
	.zero		1


	//   ....[79]....
        /*0f58*/ 	.word	0x0001cf60
        /*0f5c*/ 	.word	0x00000004
        /*0f60*/ 	.word	0x00038860
        /*0f64*/ 	.short	0x010a
        /*0f66*/ 	.byte	0x3f
	.zero		1


	//   ....[80]....
        /*0f68*/ 	.word	0x0001cfb0
        /*0f6c*/ 	.word	0x00000004
        /*0f70*/ 	.word	0x00038840
        /*0f74*/ 	.short	0x010a
        /*0f76*/ 	.byte	0x3f
	.zero		1


	//   ....[81]....
        /*0f78*/ 	.word	0x0001d000
        /*0f7c*/ 	.word	0x00000004
        /*0f80*/ 	.word	0x00038860
        /*0f84*/ 	.short	0x010a
        /*0f86*/ 	.byte	0x3f
	.zero		1


	//   ....[82]....
        /*0f88*/ 	.word	0x0001db70
        /*0f8c*/ 	.word	0x00000000
        /*0f90*/ 	.word	0x00038820
        /*0f94*/ 	.short	0x010a
        /*0f96*/ 	.byte	0x3f
	.zero		1


	//   ....[83]....
        /*0f98*/ 	.word	0x0001dd10
        /*0f9c*/ 	.word	0x00000006
        /*0fa0*/ 	.word	0x00000000
        /*0fa4*/ 	.short	0x010a
        /*0fa6*/ 	.byte	0x3f
	.zero		1


	//   ....[84]....
        /*0fa8*/ 	.word	0x0001dd60
        /*0fac*/ 	.word	0x00000007
        /*0fb0*/ 	.word	0x00000000
        /*0fb4*/ 	.short	0x010a
        /*0fb6*/ 	.byte	0x3f
	.zero		1


	//   ....[85]....
        /*0fb8*/ 	.word	0x0001ddb0
        /*0fbc*/ 	.word	0x00000004
        /*0fc0*/ 	.word	0x00000000
        /*0fc4*/ 	.short	0x010a
        /*0fc6*/ 	.byte	0x3f
	.zero		1


	//----- nvinfo : EIATTR_NUM_MBARRIERS
	.align		4
.L_1069:
        /*0fc8*/ 	.byte	0x03, 0x38
        /*0fca*/ 	.short	0x0017


	//----- nvinfo : EIATTR_EXIT_INSTR_OFFSETS
	.align		4
        /*0fcc*/ 	.byte	0x04, 0x1c
        /*0fce*/ 	.short	(.L_1071 - .L_1070)


	//   ....[0]....
.L_1070:
        /*0fd0*/ 	.word	0x00000a70


	//   ....[1]....
        /*0fd4*/ 	.word	0x00012c90


	//   ....[2]....
        /*0fd8*/ 	.word	0x0001b8f0


	//----- nvinfo : EIATTR_MAX_THREADS
	.align		4
.L_1071:
        /*0fdc*/ 	.byte	0x04, 0x05
        /*0fde*/ 	.short	(.L_1073 - .L_1072)
.L_1072:
        /*0fe0*/ 	.word	0x00000180
        /*0fe4*/ 	.word	0x00000001
        /*0fe8*/ 	.word	0x00000001


	//----- nvinfo : EIATTR_CRS_STACK_SIZE
	.align		4
.L_1073:
        /*0fec*/ 	.byte	0x04, 0x1e
        /*0fee*/ 	.short	(.L_1075 - .L_1074)
.L_1074:
        /*0ff0*/ 	.word	0x00000000


	//----- nvinfo : EIATTR_CBANK_PARAM_SIZE
	.align		4
.L_1075:
        /*0ff4*/ 	.byte	0x03, 0x19
        /*0ff6*/ 	.short	0x0bf0


	//----- nvinfo : EIATTR_PARAM_CBANK
	.align		4
        /*0ff8*/ 	.byte	0x04, 0x0a
        /*0ffa*/ 	.short	(.L_1077 - .L_1076)
	.align		4
.L_1076:
        /*0ffc*/ 	.word	index@(.nv.constant0._ZN7cutlass13device_kernelIN5flash11enable_sm90INS1_16FlashAttnFwdSm90INS1_25CollectiveMainloopFwdSm90ILi2EN4cute5tupleIJNS5_1CILi1EEES8_S8_EEENS6_IJNS7_ILi64EEESA_SA_EEELi512ENS_10bfloat16_tEfNS_4arch4Sm90ELb1ELb0ELb1ELb1ELb0ELb0ELb1ELb0ELb0ELb1ELb1ELb0EEENS1_21CollectiveEpilogueFwdINS6_IJSA_NS7_ILi512EEESA_EEES9_SC_SE_Li256ELb1ELb1ELb1ELb0EEENS1_36VarlenDynamicPersistentTileSchedulerILi64ELi64ELi256ELi128ELb1ELb1ELb1ELb1ELb1ELb1EEEEEEEEEvNT_6ParamsE)
        /*1000*/ 	.short	0x0210
        /*1002*/ 	.short	0x0bf0


	//----- nvinfo : EIATTR_SW_WAR
	.align		4
.L_1077:
        /*1004*/ 	.byte	0x04, 0x36
        /*1006*/ 	.short	(.L_1079 - .L_1078)
.L_1078:
        /*1008*/ 	.word	0x00000008
.L_1079:


//--------------------- .nv.info._ZN7cutlass13device_kernelIN5flash11enable_sm90INS1_16FlashAttnFwdSm90INS1_25CollectiveMainloopFwdSm90ILi2EN4cute5tupleIJNS5_1CILi1EEES8_S8_EEENS6_IJNS7_ILi64EEESA_SA_EEELi512ENS_10bfloat16_tEfNS_4arch4Sm90ELb1ELb0ELb1ELb1ELb0ELb1ELb1ELb0ELb0ELb1ELb1ELb0EEENS1_21CollectiveEpilogueFwdINS6_IJSA_NS7_ILi512EEESA_EEES9_SC_SE_Li256ELb1ELb1ELb1ELb0EEENS1_36VarlenDynamicPersistentTileSchedulerILi64ELi64ELi256ELi128ELb1ELb1ELb1ELb1ELb1ELb1EEEEEEEEEvNT_6ParamsE --------------------------
	.section	.nv.info._ZN7cutlass13device_kernelIN5flash11enable_sm90INS1_16FlashAttnFwdSm90INS1_25CollectiveMainloopFwdSm90ILi2EN4cute5tupleIJNS5_1CILi1EEES8_S8_EEENS6_IJNS7_ILi64EEESA_SA_EEELi512ENS_10bfloat16_tEfNS_4arch4Sm90ELb1ELb0ELb1ELb1ELb0ELb1ELb1ELb0ELb0ELb1ELb1ELb0EEENS1_21CollectiveEpilogueFwdINS6_IJSA_NS7_ILi512EEESA_EEES9_SC_SE_Li256ELb1ELb1ELb1ELb0EEENS1_36VarlenDynamicPersistentTileSchedulerILi64ELi64ELi256ELi128ELb1ELb1ELb1ELb1ELb1ELb1EEEEEEEEEvNT_6ParamsE,"",@"SHT_CUDA_INFO"
	.sectionflags	@""
	.align	4


	//----- nvinfo : EIATTR_CUDA_API_VERSION
	.align		4
        /*0000*/ 	.byte	0x04, 0x37
        /*0002*/ 	.short	(.L_1081 - .L_1080)
.L_1080:
        /*0004*/ 	.word	0x00000082


	//----- nvinfo : EIATTR_KPARAM_INFO
	.align		4
.L_1081:
        /*0008*/ 	.byte	0x04, 0x17
        /*000a*/ 	.short	(.L_1083 - .L_1082)
.L_1082:
        /*000c*/ 	.word	0x00000000
        /*0010*/ 	.short	0x0000
        /*0012*/ 	.short	0x0070
        /*0014*/ 	.byte	0x00, 0xf0, 0x01, 0x2e


	//----- nvinfo : EIATTR_SPARSE_MMA_MASK
	.align		4
.L_1083:
        /*0018*/ 	.byte	0x03, 0x50
        /*001a*/ 	.short	0x0000


	//----- nvinfo : EIATTR_MAXREG_COUNT
	.align		4
        /*001c*/ 	.byte	0x03, 0x1b
        /*001e*/ 	.short	0x00a8


	//----- nvinfo : EIATTR_NUM_BARRIERS
	.align		4
        /*0020*/ 	.byte	0x02, 0x4c
        /*0022*/ 	.byte	0x10
	.zero		1


	//----- nvinfo : EIATTR_EXTERNS
	.align		4
        /*0024*/ 	.byte	0x04, 0x0f
        /*0026*/ 	.short	(.L_1085 - .L_1084)


	//   ....[0]....
	.align		4
.L_1084:
        /*0028*/ 	.word	index@(__assertfail)


	//----- nvinfo : EIATTR_ANNOTATIONS
	.align		4
.L_1085:
        /*002c*/ 	.byte	0x04, 0x55
        /*002e*/ 	.short	(.L_1087 - .L_1086)


	//   ....[0]....
.L_1086:
        /* <DEDUP_REMOVED lines=104> */


	//----- nvinfo : EIATTR_MERCURY_ISA_VERSION
	.align		4
.L_1087:
        /*0698*/ 	.byte	0x03, 0x5f
        /*069a*/ 	.short	0x0101


	//----- nvinfo : EIATTR_UNUSED_LOAD_BYTE_OFFSET
	.align		4
        /*069c*/ 	.byte	0x04, 0x44
        /*069e*/ 	.short	(.L_1089 - .L_1088)


	//   ....[0]....
.L_1088:
        /*06a0*/ 	.word	0x00000ab0
        /*06a4*/ 	.word	0x0000fff0


	//   ....[1]....
        /*06a8*/ 	.word	0x00015660
        /*06ac*/ 	.word	0x0000fff0


	//----- nvinfo : EIATTR_INT_WARP_WIDE_INSTR_OFFSETS
	.align		4
.L_1089:
        /*06b0*/ 	.byte	0x04, 0x31
        /*06b2*/ 	.short	(.L_1091 - .L_1090)


	//   ....[0]....
.L_1090:
        /*06b4*/ 	.word	0x00000190


	//   ....[1]....
        /*06b8*/ 	.word	0x000001d0


	//   ....[2]....
        /*06bc*/ 	.word	0x00000240


	//   ....[3]....
        /*06c0*/ 	.word	0x00000250


	//   ....[4]....
        /*06c4*/ 	.word	0x0001dc40


	//   ....[5]....
        /*06c8*/ 	.word	0x0001dca0


	//   ....[6]....
        /*06cc*/ 	.word	0x00023630


	//   ....[7]....
        /*06d0*/ 	.word	0x00023690


	//----- nvinfo : EIATTR_COOP_GROUP_MASK_REGIDS
	.align		4
.L_1091:
        /*06d4*/ 	.byte	0x04, 0x29
        /*06d6*/ 	.short	(.L_1093 - .L_1092)


	//   ....[0]....
.L_1092:
        /*06d8*/ 	.word	0xffffffff


	//   ....[1]....
        /*06dc*/ 	.word	0xffffffff


	//   ....[2]....
        /*06e0*/ 	.word	0xffffffff


	//   ....[3]....
        /*06e4*/ 	.word	0xffffffff


	//   ....[4]....
        /*06e8*/ 	.word	0xffffffff


	//   ....[5]....
        /*06ec*/ 	.word	0xffffffff


	//   ....[6]....
        /*06f0*/ 	.word	0xffffffff


	//   ....[7]....
        /*06f4*/ 	.word	0xffffffff


	//   ....[8]....
        /*06f8*/ 	.word	0xffffffff


	//   ....[9]....
        /*06fc*/ 	.word	0xffffffff


	//   ....[10]....
        /*0700*/ 	.word	0xffffffff


	//   ....[11]....
        /*0704*/ 	.word	0xffffffff


	//   ....[12]....
        /*0708*/ 	.word	0xffffffff


	//   ....[13]....
        /*070c*/ 	.word	0xffffffff


	//   ....[14]....
        /*0710*/ 	.word	0xffffffff


	//   ....[15]....
        /*0714*/ 	.word	0xffffffff


	//   ....[16]....
        /*0718*/ 	.word	0xffffffff


	//   ....[17]....
        /*071c*/ 	.word	0xffffffff


	//   ....[18]....
        /*0720*/ 	.word	0xffffffff


	//   ....[19]....
        /*0724*/ 	.word	0xffffffff


	//   ....[20]....
        /*0728*/ 	.word	0xffffffff


	//   ....[21]....
        /*072c*/ 	.word	0xffffffff


	//   ....[22]....
        /*0730*/ 	.word	0xffffffff


	//   ....[23]....
        /*0734*/ 	.word	0xffffffff


	//   ....[24]....
        /*0738*/ 	.word	0xffffffff


	//   ....[25]....
        /*073c*/ 	.word	0xffffffff


	//   ....[26]....
        /*0740*/ 	.word	0xffffffff


	//   ....[27]....
        /*0744*/ 	.word	0xffffffff


	//   ....[28]....
        /*0748*/ 	.word	0xffffffff


	//   ....[29]....
        /*074c*/ 	.word	0xffffffff


	//   ....[30]....
        /*0750*/ 	.word	0xffffffff


	//   ....[31]....
        /*0754*/ 	.word	0xffffffff


	//   ....[32]....
        /*0758*/ 	.word	0xffffffff


	//   ....[33]....
        /*075c*/ 	.word	0xffffffff


	//   ....[34]....
        /*0760*/ 	.word	0xffffffff


	//   ....[35]....
        /*0764*/ 	.word	0xffffffff


	//   ....[36]....
        /*0768*/ 	.word	0xffffffff


	//   ....[37]....
        /*076c*/ 	.word	0xffffffff


	//   ....[38]....
        /*0770*/ 	.word	0xffffffff


	//   ....[39]....
        /*0774*/ 	.word	0xffffffff


	//   ....[40]....
        /*0778*/ 	.word	0xffffffff


	//   ....[41]....
        /*077c*/ 	.word	0xffffffff


	//   ....[42]....
        /*0780*/ 	.word	0xffffffff


	//   ....[43]....
        /*0784*/ 	.word	0xffffffff


	//   ....[44]....
        /*0788*/ 	.word	0xffffffff


	//   ....[45]....
        /*078c*/ 	.word	0xffffffff


	//   ....[46]....
        /*0790*/ 	.word	0xffffffff


	//   ....[47]....
        /*0794*/ 	.word	0xffffffff


	//   ....[48]....
        /*0798*/ 	.word	0xffffffff


	//   ....[49]....
        /*079c*/ 	.word	0xffffffff


	//   ....[50]....
        /*07a0*/ 	.word	0xffffffff


	//   ....[51]....
        /*07a4*/ 	.word	0xffffffff


	//   ....[52]....
        /*07a8*/ 	.word	0xffffffff


	//   ....[53]....
        /*07ac*/ 	.word	0xffffffff


	//   ....[54]....
        /*07b0*/ 	.word	0xffffffff


	//   ....[55]....
        /*07b4*/ 	.word	0xffffffff


	//   ....[56]....
        /*07b8*/ 	.word	0xffffffff


	//   ....[57]....
        /*07bc*/ 	.word	0xffffffff


	//   ....[58]....
        /*07c0*/ 	.word	0xffffffff


	//   ....[59]....
        /*07c4*/ 	.word	0xffffffff


	//   ....[60]....
        /*07c8*/ 	.word	0xffffffff


	//   ....[61]....
        /*07cc*/ 	.word	0xffffffff


	//   ....[62]....
        /*07d0*/ 	.word	0xffffffff


	//   ....[63]....
        /*07d4*/ 	.word	0xffffffff


	//   ....[64]....
        /*07d8*/ 	.word	0xffffffff


	//   ....[65]....
        /*07dc*/ 	.word	0xffffffff


	//   ....[66]....
        /*07e0*/ 	.word	0xffffffff


	//   ....[67]....
        /*07e4*/ 	.word	0xffffffff


	//   ....[68]....
        /*07e8*/ 	.word	0xffffffff


	//   ....[69]....
        /*07ec*/ 	.word	0xffffffff


	//   ....[70]....
        /*07f0*/ 	.word	0xffffffff


	//   ....[71]....
        /*07f4*/ 	.word	0xffffffff


	//   ....[72]....
        /*07f8*/ 	.word	0xffffffff


	//   ....[73]....
        /*07fc*/ 	.word	0xffffffff


	//   ....[74]....
        /*0800*/ 	.word	0xffffffff


	//   ....[75]....
        /*0804*/ 	.word	0xffffffff


	//   ....[76]....
        /*0808*/ 	.word	0xffffffff


	//   ....[77]....
        /*080c*/ 	.word	0xffffffff


	//   ....[78]....
        /*0810*/ 	.word	0xffffffff


	//   ....[79]....
        /*0814*/ 	.word	0xffffffff


	//   ....[80]....
        /*0818*/ 	.word	0xffffffff


	//   ....[81]....
        /*081c*/ 	.word	0xffffffff


	//   ....[82]....
        /*0820*/ 	.word	0xffffffff


	//   ....[83]....
        /*0824*/ 	.word	0xffffffff


	//   ....[84]....
        /*0828*/ 	.word	0xffffffff


	//   ....[85]....
        /*082c*/ 	.word	0xffffffff


	//   ....[86]....
        /*0830*/ 	.word	0xffffffff


	//   ....[87]....
        /*0834*/ 	.word	0xffffffff


	//   ....[88]....
        /*0838*/ 	.word	0xffffffff


	//   ....[89]....
        /*083c*/ 	.word	0xffffffff


	//   ....[90]....
        /*0840*/ 	.word	0xffffffff


	//   ....[91]....
        /*0844*/ 	.word	0xffffffff


	//   ....[92]....
        /*0848*/ 	.word	0xffffffff


	//   ....[93]....
        /*084c*/ 	.word	0xffffffff


	//   ....[94]....
        /*0850*/ 	.word	0xffffffff


	//   ....[95]....
        /*0854*/ 	.word	0xffffffff


	//   ....[96]....
        /*0858*/ 	.word	0xffffffff


	//   ....[97]....
        /*085c*/ 	.word	0xffffffff


	//   ....[98]....
        /*0860*/ 	.word	0xffffffff


	//   ....[99]....
        /*0864*/ 	.word	0xffffffff


	//   ....[100]....
        /*0868*/ 	.word	0xffffffff


	//   ....[101]....
        /*086c*/ 	.word	0xffffffff


	//   ....[102]....
        /*0870*/ 	.word	0xffffffff


	//   ....[103]....
        /*0874*/ 	.word	0xffffffff


	//   ....[104]....
        /*0878*/ 	.word	0xffffffff


	//   ....[105]....
        /*087c*/ 	.word	0xffffffff


	//   ....[106]....
        /*0880*/ 	.word	0xffffffff


	//   ....[107]....
        /*0884*/ 	.word	0xffffffff


	//   ....[108]....
        /*0888*/ 	.word	0xffffffff


	//   ....[109]....
        /*088c*/ 	.word	0xffffffff


	//   ....[110]....
        /*0890*/ 	.word	0xffffffff


	//   ....[111]....
        /*0894*/ 	.word	0xffffffff


	//   ....[112]....
        /*0898*/ 	.word	0xffffffff


	//   ....[113]....
        /*089c*/ 	.word	0xffffffff


	//   ....[114]....
        /*08a0*/ 	.word	0xffffffff


	//   ....[115]....
        /*08a4*/ 	.word	0xffffffff


	//   ....[116]....
        /*08a8*/ 	.word	0xffffffff


	//   ....[117]....
        /*08ac*/ 	.word	0xffffffff


	//   ....[118]....
        /*08b0*/ 	.word	0xffffffff


	//   ....[119]....
        /*08b4*/ 	.word	0xffffffff


	//   ....[120]....
        /*08b8*/ 	.word	0xffffffff


	//   ....[121]....
        /*08bc*/ 	.word	0xffffffff


	//   ....[122]....
        /*08c0*/ 	.word	0x0500000f


	//   ....[123]....
        /*08c4*/ 	.word	0x0500000f


	//   ....[124]....
        /*08c8*/ 	.word	0x0500000f


	//   ....[125]....
        /*08cc*/ 	.word	0x0500000f


	//   ....[126]....
        /*08d0*/ 	.word	0x0500000f


	//   ....[127]....
        /*08d4*/ 	.word	0x0500000f


	//   ....[128]....
        /*08d8*/ 	.word	0x0500000f


	//   ....[129]....
        /*08dc*/ 	.word	0x0500000f


	//   ....[130]....
        /*08e0*/ 	.word	0x0500000f


	//   ....[131]....
        /*08e4*/ 	.word	0x0500000f


	//   ....[132]....
        /*08e8*/ 	.word	0x0500000f


	//   ....[133]....
        /*08ec*/ 	.word	0x0500000f


	//   ....[134]....
        /*08f0*/ 	.word	0x0500000f


	//   ....[135]....
        /*08f4*/ 	.word	0x0500000f


	//   ....[136]....
        /*08f8*/ 	.word	0x0500000f


	//   ....[137]....
        /*08fc*/ 	.word	0x0500000f


	//   ....[138]....
        /*0900*/ 	.word	0x0500000f


	//   ....[139]....
        /*0904*/ 	.word	0x0500000f


	//   ....[140]....
        /*0908*/ 	.word	0x0500000f


	//   ....[141]....
        /*090c*/ 	.word	0x0500000f


	//   ....[142]....
        /*0910*/ 	.word	0x0500000f


	//   ....[143]....
        /*0914*/ 	.word	0x0500000f


	//   ....[144]....
        /*0918*/ 	.word	0x0500000f


	//   ....[145]....
        /*091c*/ 	.word	0x0500000f


	//   ....[146]....
        /*0920*/ 	.word	0x0500000f


	//   ....[147]....
        /*0924*/ 	.word	0x0500000f


	//   ....[148]....
        /*0928*/ 	.word	0x0500000f


	//   ....[149]....
        /*092c*/ 	.word	0x0500000f


	//   ....[150]....
        /*0930*/ 	.word	0x0500000f


	//   ....[151]....
        /*0934*/ 	.word	0x0500000f


	//   ....[152]....
        /*0938*/ 	.word	0x0500000f


	//   ....[153]....
        /*093c*/ 	.word	0x0500000f


	//   ....[154]....
        /*0940*/ 	.word	0x0500000f


	//   ....[155]....
        /*0944*/ 	.word	0x0500000f


	//   ....[156]....
        /*0948*/ 	.word	0x0500000f


	//   ....[157]....
        /*094c*/ 	.word	0x0500000f


	//   ....[158]....
        /*0950*/ 	.word	0x0500000f


	//   ....[159]....
        /*0954*/ 	.word	0x0500000f


	//   ....[160]....
        /*0958*/ 	.word	0x0500000f


	//   ....[161]....
        /*095c*/ 	.word	0x0500000f


	//   ....[162]....
        /*0960*/ 	.word	0x0500000f


	//   ....[163]....
        /*0964*/ 	.word	0x0500000f


	//   ....[164]....
        /*0968*/ 	.word	0x0500000f


	//   ....[165]....
        /*096c*/ 	.word	0x0500000f


	//   ....[166]....
        /*0970*/ 	.word	0x0500000f


	//   ....[167]....
        /*0974*/ 	.word	0x0500000f


	//   ....[168]....
        /*0978*/ 	.word	0x0500000f


	//   ....[169]....
        /*097c*/ 	.word	0x0500000f


	//   ....[170]....
        /*0980*/ 	.word	0x0500000f


	//   ....[171]....
        /*0984*/ 	.word	0x0500000f


	//   ....[172]....
        /*0988*/ 	.word	0x0500000f


	//   ....[173]....
        /*098c*/ 	.word	0x0500000f


	//   ....[174]....
        /*0990*/ 	.word	0x0500000f


	//----- nvinfo : EIATTR_COOP_GROUP_INSTR_OFFSETS
	.align		4
.L_1093:
        /*0994*/ 	.byte	0x04, 0x28
        /*0996*/ 	.short	(.L_1095 - .L_1094)


	//   ....[0]....
.L_1094:
        /*0998*/ 	.word	0x00000070


	//   ....[1]....
        /*099c*/ 	.word	0x000001a0


	//   ....[2]....
        /*09a0*/ 	.word	0x000001f0


	//   ....[3]....
        /*09a4*/ 	.word	0x00000400


	//   ....[4]....
        /*09a8*/ 	.word	0x00000560


	//   ....[5]....
        /*09ac*/ 	.word	0x00000680


	//   ....[6]....
        /*09b0*/ 	.word	0x000007e0


	//   ....[7]....
        /*09b4*/ 	.word	0x00005350


	//   ....[8]....
        /*09b8*/ 	.word	0x000072b0


	//   ....[9]....
        /*09bc*/ 	.word	0x00007a30


	//   ....[10]....
        /*09c0*/ 	.word	0x00007a40


	//   ....[11]....
        /*09c4*/ 	.word	0x00007a50


	//   ....[12]....
        /*09c8*/ 	.word	0x00007a60


	//   ....[13]....
        /*09cc*/ 	.word	0x00007d40


	//   ....[14]....
        /*09d0*/ 	.word	0x00007d50


	//   ....[15]....
        /*09d4*/ 	.word	0x00007d60


	//   ....[16]....
        /*09d8*/ 	.word	0x00007d70


	//   ....[17]....
        /*09dc*/ 	.word	0x00009060


	//   ....[18]....
        /*09e0*/ 	.word	0x00009070


	//   ....[19]....
        /*09e4*/ 	.word	0x00009080


	//   ....[20]....
        /*09e8*/ 	.word	0x00009090


	//   ....[21]....
        /*09ec*/ 	.word	0x000092a0


	//   ....[22]....
        /*09f0*/ 	.word	0x000092b0


	//   ....[23]....
        /*09f4*/ 	.word	0x000092c0


	//   ....[24]....
        /*09f8*/ 	.word	0x000092d0


	//   ....[25]....
        /*09fc*/ 	.word	0x0000ab90


	//   ....[26]....
        /*0a00*/ 	.word	0x0000c2f0


	//   ....[27]....
        /*0a04*/ 	.word	0x0000c320


	//   ....[28]....
        /*0a08*/ 	.word	0x0000c9d0


	//   ....[29]....
        /*0a0c*/ 	.word	0x0000ca80


	//   ....[30]....
        /*0a10*/ 	.word	0x0000ce90


	//   ....[31]....
        /*0a14*/ 	.word	0x0000cf60


	//   ....[32]....
        /*0a18*/ 	.word	0x0000d8c0


	//   ....[33]....
        /*0a1c*/ 	.word	0x0000e830


	//   ....[34]....
        /*0a20*/ 	.word	0x0000f650


	//   ....[35]....
        /*0a24*/ 	.word	0x0000f7c0


	//   ....[36]....
        /*0a28*/ 	.word	0x0000fde0


	//   ....[37]....
        /*0a2c*/ 	.word	0x0000fe90


	//   ....[38]....
        /*0a30*/ 	.word	0x00010240


	//   ....[39]....
        /*0a34*/ 	.word	0x000102b0


	//   ....[40]....
        /*0a38*/ 	.word	0x00011440


	//   ....[41]....
        /*0a3c*/ 	.word	0x00012440


	//   ....[42]....
        /*0a40*/ 	.word	0x000136b0


	//   ....[43]....
        /*0a44*/ 	.word	0x00013750


	//   ....[44]....
        /*0a48*/ 	.word	0x00013920


	//   ....[45]....
        /*0a4c*/ 	.word	0x00013ab0


	//   ....[46]....
        /*0a50*/ 	.word	0x00014b10


	//   ....[47]....
        /*0a54*/ 	.word	0x00014b80


	//   ....[48]....
        /*0a58*/ 	.word	0x00014bf0


	//   ....[49]....
        /*0a5c*/ 	.word	0x00014c70


	//   ....[50]....
        /*0a60*/ 	.word	0x00014e40


	//   ....[51]....
        /*0a64*/ 	.word	0x00016370


	//   ....[52]....
        /*0a68*/ 	.word	0x000166f0


	//   ....[53]....
        /*0a6c*/ 	.word	0x00016700


	//   ....[54]....
        /*0a70*/ 	.word	0x00016710


	//   ....[55]....
        /*0a74*/ 	.word	0x00016720


	//   ....[56]....
        /*0a78*/ 	.word	0x00017380


	//   ....[57]....
        /*0a7c*/ 	.word	0x000173c0


	//   ....[58]....
        /*0a80*/ 	.word	0x00017650


	//   ....[59]....
        /*0a84*/ 	.word	0x00017670


	//   ....[60]....
        /*0a88*/ 	.word	0x00017f50


	//   ....[61]....
        /*0a8c*/ 	.word	0x00017fa0


	//   ....[62]....
        /*0a90*/ 	.word	0x00018950


	//   ....[63]....
        /*0a94*/ 	.word	0x00018970


	//   ....[64]....
        /*0a98*/ 	.word	0x00019c40


	//   ....[65]....
        /*0a9c*/ 	.word	0x00019c60


	//   ....[66]....
        /*0aa0*/ 	.word	0x00019e90


	//   ....[67]....
        /*0aa4*/ 	.word	0x00019eb0


	//   ....[68]....
        /*0aa8*/ 	.word	0x0001a160


	//   ....[69]....
        /*0aac*/ 	.word	0x0001a370


	//   ....[70]....
        /*0ab0*/ 	.word	0x0001a3a0


	//   ....[71]....
        /*0ab4*/ 	.word	0x0001a3d0


	//   ....[72]....
        /*0ab8*/ 	.word	0x0001a400


	//   ....[73]....
        /*0abc*/ 	.word	0x0001a430


	//   ....[74]....
        /*0ac0*/ 	.word	0x0001a460


	//   ....[75]....
        /*0ac4*/ 	.word	0x0001a600


	//   ....[76]....
        /*0ac8*/ 	.word	0x0001a630


	//   ....[77]....
        /*0acc*/ 	.word	0x0001a660


	//   ....[78]....
        /*0ad0*/ 	.word	0x0001a690


	//   ....[79]....
        /*0ad4*/ 	.word	0x0001a6c0


	//   ....[80]....
        /*0ad8*/ 	.word	0x0001a6f0


	//   ....[81]....
        /*0adc*/ 	.word	0x0001a790


	//   ....[82]....
        /*0ae0*/ 	.word	0x0001a7c0


	//   ....[83]....
        /*0ae4*/ 	.word	0x0001a7d0


	//   ....[84]....
        /*0ae8*/ 	.word	0x0001a800


	//   ....[85]....
        /*0aec*/ 	.word	0x0001be10


	//   ....[86]....
        /*0af0*/ 	.word	0x0001e220


	//   ....[87]....
        /*0af4*/ 	.word	0x0001ecb0


	//   ....[88]....
        /*0af8*/ 	.word	0x0001ece0


	//   ....[89]....
        /*0afc*/ 	.word	0x0001ed00


	//   ....[90]....
        /*0b00*/ 	.word	0x0001edb0


	//   ....[91]....
        /*0b04*/ 	.word	0x0001ee40


	//   ....[92]....
        /*0b08*/ 	.word	0x0001ee60


	//   ....[93]....
        /*0b0c*/ 	.word	0x0001eef0


	//   ....[94]....
        /*0b10*/ 	.word	0x0001ef00


	//   ....[95]....
        /*0b14*/ 	.word	0x0001f890


	//   ....[96]....
        /*0b18*/ 	.word	0x0001f8a0


	//   ....[97]....
        /*0b1c*/ 	.word	0x0001f970


	//   ....[98]....
        /*0b20*/ 	.word	0x0001f980


	//   ....[99]....
        /*0b24*/ 	.word	0x0001fc10


	//   ....[100]....
        /*0b28*/ 	.word	0x0001fc20


	//   ....[101]....
        /*0b2c*/ 	.word	0x0001fd80


	//   ....[102]....
        /*0b30*/ 	.word	0x0001fd90


	//   ....[103]....
        /*0b34*/ 	.word	0x00023950


	//   ....[104]....
        /*0b38*/ 	.word	0x00023980


	//   ....[105]....
        /*0b3c*/ 	.word	0x000239e0


	//   ....[106]....
        /*0b40*/ 	.word	0x00023a10


	//   ....[107]....
        /*0b44*/ 	.word	0x00023a40


	//   ....[108]....
        /*0b48*/ 	.word	0x00023a70


	//   ....[109]....
        /*0b4c*/ 	.word	0x00023aa0


	//   ....[110]....
        /*0b50*/ 	.word	0x00023ad0


	//   ....[111]....
        /*0b54*/ 	.word	0x00023c90


	//   ....[112]....
        /*0b58*/ 	.word	0x00023cc0


	//   ....[113]....
        /*0b5c*/ 	.word	0x00023cf0


	//   ....[114]....
        /*0b60*/ 	.word	0x00023d20


	//   ....[115]....
        /*0b64*/ 	.word	0x00023d50


	//   ....[116]....
        /*0b68*/ 	.word	0x00023d80


	//   ....[117]....
        /*0b6c*/ 	.word	0x00023e50


	//   ....[118]....
        /*0b70*/ 	.word	0x00023e70


	//   ....[119]....
        /*0b74*/ 	.word	0x00023e80


	//   ....[120]....
        /*0b78*/ 	.word	0x00023f00


	//   ....[121]....
        /*0b7c*/ 	.word	0x00024a40


	//   ....[122]....
        /*0b80*/ 	.word	0x00024e80


	//   ....[123]....
        /*0b84*/ 	.word	0x00024f10


	//   ....[124]....
        /*0b88*/ 	.word	0x00024f60


	//   ....[125]....
        /*0b8c*/ 	.word	0x00024fb0


	//   ....[126]....
        /*0b90*/ 	.word	0x00025050


	//   ....[127]....
        /*0b94*/ 	.word	0x000250e0


	//   ....[128]....
        /*0b98*/ 	.word	0x00025130


	//   ....[129]....
        /*0b9c*/ 	.word	0x00025180


	//   ....[130]....
        /*0ba0*/ 	.word	0x00025270


	//   ....[131]....
        /*0ba4*/ 	.word	0x00025300


	//   ....[132]....
        /*0ba8*/ 	.word	0x00025350


	//   ....[133]....
        /*0bac*/ 	.word	0x000253a0


	//   ....[134]....
        /*0bb0*/ 	.word	0x00025440


	//   ....[135]....
        /*0bb4*/ 	.word	0x000254d0


	//   ....[136]....
        /*0bb8*/ 	.word	0x00025520


	//   ....[137]....
        /*0bbc*/ 	.word	0x00025570


	//   ....[138]....
        /*0bc0*/ 	.word	0x000258d0


	//   ....[139]....
        /*0bc4*/ 	.word	0x00025bb0


	//   ....[140]....
        /*0bc8*/ 	.word	0x00025d30


	//   ....[141]....
        /*0bcc*/ 	.word	0x00025d90


	//   ....[142]....
        /*0bd0*/ 	.word	0x00025e20


	//   ....[143]....
        /*0bd4*/ 	.word	0x00025e70


	//   ....[144]....
        /*0bd8*/ 	.word	0x00025fd0


	//   ....[145]....
        /*0bdc*/ 	.word	0x00026070


	//   ....[146]....
        /*0be0*/ 	.word	0x00026120


	//   ....[147]....
        /*0be4*/ 	.word	0x00026200


	//   ....[148]....
        /*0be8*/ 	.word	0x000263c0


	//   ....[149]....
        /*0bec*/ 	.word	0x000264a0


	//   ....[150]....
        /*0bf0*/ 	.word	0x00026720


	//   ....[151]....
        /*0bf4*/ 	.word	0x00026830


	//   ....[152]....
        /*0bf8*/ 	.word	0x00026a00


	//   ....[153]....
        /*0bfc*/ 	.word	0x00026ac0


	//   ....[154]....
        /*0c00*/ 	.word	0x00026ce0


	//   ....[155]....
        /*0c04*/ 	.word	0x00026d30


	//   ....[156]....
        /*0c08*/ 	.word	0x00027060


	//   ....[157]....
        /*0c0c*/ 	.word	0x00027100


	//   ....[158]....
        /*0c10*/ 	.word	0x000272a0


	//   ....[159]....
        /*0c14*/ 	.word	0x00027320


	//   ....[160]....
        /*0c18*/ 	.word	0x000273a0


	//   ....[161]....
        /*0c1c*/ 	.word	0x00027420


	//   ....[162]....
        /*0c20*/ 	.word	0x000274a0


	//   ....[163]....
        /*0c24*/ 	.word	0x00027530


	//   ....[164]....
        /*0c28*/ 	.word	0x000275d0


	//   ....[165]....
        /*0c2c*/ 	.word	0x00027680


	//   ....[166]....
        /*0c30*/ 	.word	0x00027700


	//   ....[167]....
        /*0c34*/ 	.word	0x00027780


	//   ....[168]....
        /*0c38*/ 	.word	0x00027800


	//   ....[169]....
        /*0c3c*/ 	.word	0x00027890


	//   ....[170]....
        /*0c40*/ 	.word	0x00027910


	//   ....[171]....
        /*0c44*/ 	.word	0x000279c0


	//   ....[172]....
        /*0c48*/ 	.word	0x00027a10


	//   ....[173]....
        /*0c4c*/ 	.word	0x00027ad0


	//   ....[174]....
        /*0c50*/ 	.word	0x00027c00


	//----- nvinfo : EIATTR_REG_RECONFIG
	.align		4
.L_1095:
        /*0c54*/ 	.byte	0x01, 0x54
	.zero		2


	//----- nvinfo : EIATTR_SYSCALL_OFFSETS
	.align		4
        /*0c58*/ 	.byte	0x04, 0x46
        /*0c5a*/ 	.short	(.L_1097 - .L_1096)


	//   ....[0]....
.L_1096:
        /*0c5c*/ 	.word	0x000020d0


	//   ....[1]....
        /*0c60*/ 	.word	0x00002220


	//   ....[2]....
        /*0c64*/ 	.word	0x00007460


	//   ....[3]....
        /*0c68*/ 	.word	0x00007780


	//   ....[4]....
        /*0c6c*/ 	.word	0x0001de40


	//   ....[5]....
        /*0c70*/ 	.word	0x0001df90


	//   ....[6]....
        /*0c74*/ 	.word	0x0001e090


	//   ....[7]....
        /*0c78*/ 	.word	0x0001e8d0


	//   ....[8]....
        /*0c7c*/ 	.word	0x0001f210


	//----- nvinfo : EIATTR_MBARRIER_INSTR_OFFSETS
	.align		4
.L_1097:
        /*0c80*/ 	.byte	0x04, 0x39
        /*0c82*/ 	.short	(.L_1099 - .L_1098)


	//   ....[0]....
.L_1098:
        /*0c84*/ 	.word	0x000002e0
        /*0c88*/ 	.word	0x000000ff
        /*0c8c*/ 	.word	0x00038800
        /*0c90*/ 	.short	0x0100
        /*0c92*/ 	.byte	0x08
	.zero		1


	//   ....[1]....
        /*0c94*/ 	.word	0x000002f0
        /*0c98*/ 	.word	0x000000ff
        /*0c9c*/ 	.word	0x00038810
        /*0ca0*/ 	.short	0x0100
        /*0ca2*/ 	.byte	0x08
	.zero		1


	//   ....[2]....
        /*0ca4*/ 	.word	0x00000300
        /*0ca8*/ 	.word	0x000000ff
        /*0cac*/ 	.word	0x00038820
        /*0cb0*/ 	.short	0x0100
        /*0cb2*/ 	.byte	0x08
	.zero		1


	//   ....[3]....
        /*0cb4*/ 	.word	0x000003b0
        /*0cb8*/ 	.word	0x000000ff
        /*0cbc*/ 	.word	0x00038830
        /*0cc0*/ 	.short	0x0100
        /*0cc2*/ 	.byte	0x06
	.zero		1


	//   ....[4]....
        /*0cc4*/ 	.word	0x000003c0
        /*0cc8*/ 	.word	0x000000ff
        /*0ccc*/ 	.word	0x00038840
        /*0cd0*/ 	.short	0x0100
        /*0cd2*/ 	.byte	0x06
	.zero		1


	//   ....[5]....
        /*0cd4*/ 	.word	0x000003d0
        /*0cd8*/ 	.word	0x000000ff
        /*0cdc*/ 	.word	0x00038838
        /*0ce0*/ 	.short	0x0100
        /*0ce2*/ 	.byte	0x06
	.zero		1


	//   ....[6]....
        /*0ce4*/ 	.word	0x000003e0
        /*0ce8*/ 	.word	0x000000ff
        /*0cec*/ 	.word	0x00038848
        /*0cf0*/ 	.short	0x0100
        /*0cf2*/ 	.byte	0x06
	.zero		1


	//   ....[7]....
        /*0cf4*/ 	.word	0x00000510
        /*0cf8*/ 	.word	0x000000ff
        /*0cfc*/ 	.word	0x00038850
        /*0d00*/ 	.short	0x0100
        /*0d02*/ 	.byte	0x08
	.zero		1


	//   ....[8]....
        /*0d04*/ 	.word	0x00000520
        /*0d08*/ 	.word	0x000000ff
        /*0d0c*/ 	.word	0x00038860
        /*0d10*/ 	.short	0x0100
        /*0d12*/ 	.byte	0x08
	.zero		1


	//   ....[9]....
        /*0d14*/ 	.word	0x00000530
        /*0d18*/ 	.word	0x000000ff
        /*0d1c*/ 	.word	0x00038858
        /*0d20*/ 	.short	0x0100
        /*0d22*/ 	.byte	0x08
	.zero		1


	//   ....[10]....
        /*0d24*/ 	.word	0x00000540
        /*0d28*/ 	.word	0x000000ff
        /*0d2c*/ 	.word	0x00038868
        /*0d30*/ 	.short	0x0100
        /*0d32*/ 	.byte	0x08
	.zero		1


	//   ....[11]....
        /*0d34*/ 	.word	0x00000630
        /*0d38*/ 	.word	0x000000ff
        /*0d3c*/ 	.word	0x00038870
        /*0d40*/ 	.short	0x0100
        /*0d42*/ 	.byte	0x06
	.zero		1


	//   ....[12]....
        /*0d44*/ 	.word	0x00000640
        /*0d48*/ 	.word	0x000000ff
        /*0d4c*/ 	.word	0x00038880
        /*0d50*/ 	.short	0x0100
        /*0d52*/ 	.byte	0x06
	.zero		1


	//   ....[13]....
        /*0d54*/ 	.word	0x00000650
        /*0d58*/ 	.word	0x000000ff
        /*0d5c*/ 	.word	0x00038878
        /*0d60*/ 	.short	0x0100
        /*0d62*/ 	.byte	0x06
	.zero		1


	//   ....[14]....
        /*0d64*/ 	.word	0x00000660
        /*0d68*/ 	.word	0x000000ff
        /*0d6c*/ 	.word	0x00038888
        /*0d70*/ 	.short	0x0100
        /*0d72*/ 	.byte	0x06
	.zero		1


	//   ....[15]....
        /*0d74*/ 	.word	0x00000790
        /*0d78*/ 	.word	0x000000ff
        /*0d7c*/ 	.word	0x00038890
        /*0d80*/ 	.short	0x0100
        /*0d82*/ 	.byte	0x08
	.zero		1


	//   ....[16]....
        /*0d84*/ 	.word	0x000007a0
        /*0d88*/ 	.word	0x000000ff
        /*0d8c*/ 	.word	0x000388a0
        /*0d90*/ 	.short	0x0100
        /*0d92*/ 	.byte	0x08
	.zero		1


	//   ....[17]....
        /*0d94*/ 	.word	0x000007b0
        /*0d98*/ 	.word	0x000000ff
        /*0d9c*/ 	.word	0x00038898
        /*0da0*/ 	.short	0x0100
        /*0da2*/ 	.byte	0x08
	.zero		1


	//   ....[18]....
        /*0da4*/ 	.word	0x000007c0
        /*0da8*/ 	.word	0x000000ff
        /*0dac*/ 	.word	0x000388a8
        /*0db0*/ 	.short	0x0100
        /*0db2*/ 	.byte	0x08
	.zero		1


	//   ....[19]....
        /*0db4*/ 	.word	0x000008f0
        /*0db8*/ 	.word	0x000000ff
        /*0dbc*/ 	.word	0x000388b0
        /*0dc0*/ 	.short	0x0100
        /*0dc2*/ 	.byte	0x08
	.zero		1


	//   ....[20]....
        /*0dc4*/ 	.word	0x00000900
        /*0dc8*/ 	.word	0x000000ff
        /*0dcc*/ 	.word	0x000388c0
        /*0dd0*/ 	.short	0x0100
        /*0dd2*/ 	.byte	0x08
	.zero		1


	//   ....[21]....
        /*0dd4*/ 	.word	0x00000910
        /*0dd8*/ 	.word	0x000000ff
        /*0ddc*/ 	.word	0x000388b8
        /*0de0*/ 	.short	0x0100
        /*0de2*/ 	.byte	0x08
	.zero		1


	//   ....[22]....
        /*0de4*/ 	.word	0x00000920
        /*0de8*/ 	.word	0x000000ff
        /*0dec*/ 	.word	0x000388c8
        /*0df0*/ 	.short	0x0100
        /*0df2*/ 	.byte	0x08
	.zero		1


	//   ....[23]....
        /*0df4*/ 	.word	0x00002df0
        /*0df8*/ 	.word	0x0000004b
        /*0dfc*/ 	.word	0x00038890
        /*0e00*/ 	.short	0x010a
        /*0e02*/ 	.byte	0x3f
	.zero		1


	//   ....[24]....
        /*0e04*/ 	.word	0x00003850
        /*0e08*/ 	.word	0x0000004b
        /*0e0c*/ 	.word	0x00038890
        /*0e10*/ 	.short	0x010a
        /*0e12*/ 	.byte	0x3f
	.zero		1


	//   ....[25]....
        /*0e14*/ 	.word	0x00004180
        /*0e18*/ 	.word	0x0000004b
        /*0e1c*/ 	.word	0x00038890
        /*0e20*/ 	.short	0x010a
        /*0e22*/ 	.byte	0x3f
	.zero		1


	//   ....[26]....
        /*0e24*/ 	.word	0x00004380
        /*0e28*/ 	.word	0x00000004
        /*0e2c*/ 	.word	0x00000000
        /*0e30*/ 	.short	0x0101
        /*0e32*/ 	.byte	0x3f
	.zero		1


	//   ....[27]....
        /*0e34*/ 	.word	0x000043c0
        /*0e38*/ 	.word	0x0000004b
        /*0e3c*/ 	.word	0x000388b0
        /*0e40*/ 	.short	0x010a
        /*0e42*/ 	.byte	0x3f
	.zero		1


	//   ....[28]....
        /*0e44*/ 	.word	0x00004a20
        /*0e48*/ 	.word	0x0000004b
        /*0e4c*/ 	.word	0x00000000
        /*0e50*/ 	.short	0x0101
        /*0e52*/ 	.byte	0x3f
	.zero		1


	//   ....[29]....
        /*0e54*/ 	.word	0x00005680
        /*0e58*/ 	.word	0x00000005
        /*0e5c*/ 	.word	0x00000000
        /*0e60*/ 	.short	0x0101
        /*0e62*/ 	.byte	0x3f
	.zero		1


	//   ....[30]....
        /*0e64*/ 	.word	0x00006220
        /*0e68*/ 	.word	0x00000004
        /*0e6c*/ 	.word	0x00000000
        /*0e70*/ 	.short	0x0101
        /*0e72*/ 	.byte	0x3f
	.zero		1


	//   ....[31]....
        /*0e74*/ 	.word	0x000074f0
        /*0e78*/ 	.word	0x00000002
        /*0e7c*/ 	.word	0x00038800
        /*0e80*/ 	.short	0x010a
        /*0e82*/ 	.byte	0x3f
	.zero		1


	//   ....[32]....
        /*0e84*/ 	.word	0x00007540
        /*0e88*/ 	.word	0x00000002
        /*0e8c*/ 	.word	0x00038800
        /*0e90*/ 	.short	0x010a
        /*0e92*/ 	.byte	0x3f
	.zero		1


	//   ....[33]....
        /*0e94*/ 	.word	0x00007fc0
        /*0e98*/ 	.word	0x00000002
        /*0e9c*/ 	.word	0x00038800
        /*0ea0*/ 	.short	0x010a
        /*0ea2*/ 	.byte	0x3f
	.zero		1


	//   ....[34]....
        /*0ea4*/ 	.word	0x00009480
        /*0ea8*/ 	.word	0x00000002
        /*0eac*/ 	.word	0x00038800
        /*0eb0*/ 	.short	0x010a
        /*0eb2*/ 	.byte	0x3f
	.zero		1


	//   ....[35]....
        /*0eb4*/ 	.word	0x0000a440
        /*0eb8*/ 	.word	0x000000ac
        /*0ebc*/ 	.word	0x00038830
        /*0ec0*/ 	.short	0x010a
        /*0ec2*/ 	.byte	0x3f
	.zero		1


	//   ....[36]....
        /*0ec4*/ 	.word	0x0000a4f0
        /*0ec8*/ 	.word	0x000000ac
        /*0ecc*/ 	.word	0x00038830
        /*0ed0*/ 	.short	0x010a
        /*0ed2*/ 	.byte	0x3f
	.zero		1


	//   ....[37]....
        /*0ed4*/ 	.word	0x0000a800
        /*0ed8*/ 	.word	0x00000002
        /*0edc*/ 	.word	0x00038810
        /*0ee0*/ 	.short	0x010a
        /*0ee2*/ 	.byte	0x3f
	.zero		1


	//   ....[38]....
        /*0ee4*/ 	.word	0x0000a850
        /*0ee8*/ 	.word	0x000000ac
        /*0eec*/ 	.word	0x00038850
        /*0ef0*/ 	.short	0x010a
        /*0ef2*/ 	.byte	0x3f
	.zero		1


	//   ....[39]....
        /*0ef4*/ 	.word	0x0000a900
        /*0ef8*/ 	.word	0x000000ac
        /*0efc*/ 	.word	0x00038850
        /*0f00*/ 	.short	0x010a
        /*0f02*/ 	.byte	0x3f
	.zero		1


	//   ....[40]....
        /*0f04*/ 	.word	0x0000d0e0
        /*0f08*/ 	.word	0x0000000e
        /*0f0c*/ 	.word	0x00000000
        /*0f10*/ 	.short	0x0101
        /*0f12*/ 	.byte	0x3f
	.zero		1


	//   ....[41]....
        /*0f14*/ 	.word	0x0000d8e0
        /*0f18*/ 	.word	0x000000ac
        /*0f1c*/ 	.word	0x00000000
        /*0f20*/ 	.short	0x0101
        /*0f22*/ 	.byte	0x3f
	.zero		1


	//   ....[42]....
        /*0f24*/ 	.word	0x0000d9d0
        /*0f28*/ 	.word	0x00000015
        /*0f2c*/ 	.word	0x00038830
        /*0f30*/ 	.short	0x010a
        /*0f32*/ 	.byte	0x3f
	.zero		1


	//   ....[43]....
        /*0f34*/ 	.word	0x0000da40
        /*0f38*/ 	.word	0x00000015
        /*0f3c*/ 	.word	0x00038830
        /*0f40*/ 	.short	0x010a
        /*0f42*/ 	.byte	0x3f
	.zero		1


	//   ....[44]....
        /*0f44*/ 	.word	0x0000dcb0
        /*0f48*/ 	.word	0x00000015
        /*0f4c*/ 	.word	0x00038850
        /*0f50*/ 	.short	0x010a
        /*0f52*/ 	.byte	0x3f
	.zero		1


	//   ....[45]....
        /*0f54*/ 	.word	0x0000dd00
        /*0f58*/ 	.word	0x00000015
        /*0f5c*/ 	.word	0x00038850
        /*0f60*/ 	.short	0x010a
        /*0f62*/ 	.byte	0x3f
	.zero		1


	//   ....[46]....
        /*0f64*/ 	.word	0x00010490
        /*0f68*/ 	.word	0x000000a6
        /*0f6c*/ 	.word	0x00000000
        /*0f70*/ 	.short	0x0101
        /*0f72*/ 	.byte	0x3f
	.zero		1


	//   ....[47]....
        /*0f74*/ 	.word	0x00011460
        /*0f78*/ 	.word	0x00000015
        /*0f7c*/ 	.word	0x00000000
        /*0f80*/ 	.short	0x0101
        /*0f82*/ 	.byte	0x3f
	.zero		1


	//   ....[48]....
        /*0f84*/ 	.word	0x000115c0
        /*0f88*/ 	.word	0x00000015
        /*0f8c*/ 	.word	0x00038830
        /*0f90*/ 	.short	0x010a
        /*0f92*/ 	.byte	0x3f
	.zero		1


	//   ....[49]....
        /*0f94*/ 	.word	0x00011630
        /*0f98*/ 	.word	0x00000015
        /*0f9c*/ 	.word	0x00038830
        /*0fa0*/ 	.short	0x010a
        /*0fa2*/ 	.byte	0x3f
	.zero		1


	//   ....[50]....
        /*0fa4*/ 	.word	0x000118a0
        /*0fa8*/ 	.word	0x00000015
        /*0fac*/ 	.word	0x00038850
        /*0fb0*/ 	.short	0x010a
        /*0fb2*/ 	.byte	0x3f
	.zero		1


	//   ....[51]....
        /*0fb4*/ 	.word	0x000118f0
        /*0fb8*/ 	.word	0x00000015
        /*0fbc*/ 	.word	0x00038850
        /*0fc0*/ 	.short	0x010a
        /*0fc2*/ 	.byte	0x3f
	.zero		1


	//   ....[52]....
        /*0fc4*/ 	.word	0x00013db0
        /*0fc8*/ 	.word	0x000000a2
        /*0fcc*/ 	.word	0x00000000
        /*0fd0*/ 	.short	0x0101
        /*0fd2*/ 	.byte	0x3f
	.zero		1


	//   ....[53]....
        /*0fd4*/ 	.word	0x00014b30
        /*0fd8*/ 	.word	0x00000015
        /*0fdc*/ 	.word	0x00000000
        /*0fe0*/ 	.short	0x0101
        /*0fe2*/ 	.byte	0x3f
	.zero		1


	//   ....[54]....
        /*0fe4*/ 	.word	0x00017370
        /*0fe8*/ 	.word	0x00000004
        /*0fec*/ 	.word	0x00000000
        /*0ff0*/ 	.short	0x0101
        /*0ff2*/ 	.byte	0x3f
	.zero		1


	//   ....[55]....
        /*0ff4*/ 	.word	0x00017fe0
        /*0ff8*/ 	.word	0x00000008
        /*0ffc*/ 	.word	0x00000000
        /*1000*/ 	.short	0x0101
        /*1002*/ 	.byte	0x3f
	.zero		1


	//   ....[56]....
        /*1004*/ 	.word	0x0001bef0
        /*1008*/ 	.word	0x00000012
        /*100c*/ 	.word	0x00038820
        /*1010*/ 	.short	0x010a
        /*1012*/ 	.byte	0x3f
	.zero		1


	//   ....[57]....
        /*1014*/ 	.word	0x0001bfc0
        /*1018*/ 	.word	0x00000004
        /*101c*/ 	.word	0x000388a0
        /*1020*/ 	.short	0x010a
        /*1022*/ 	.byte	0x3f
	.zero		1


	//   ....[58]....
        /*1024*/ 	.word	0x0001c200
        /*1028*/ 	.word	0x00000004
        /*102c*/ 	.word	0x000388c0
        /*1030*/ 	.short	0x010a
        /*1032*/ 	.byte	0x3f
	.zero		1


	//   ....[59]....
        /*1034*/ 	.word	0x0001cc60
        /*1038*/ 	.word	0x00000004
        /*103c*/ 	.word	0x000388a0
        /*1040*/ 	.short	0x010a
        /*1042*/ 	.byte	0x3f
	.zero		1


	//   ....[60]....
        /*1044*/ 	.word	0x0001ce90
        /*1048*/ 	.word	0x00000004
        /*104c*/ 	.word	0x000388c0
        /*1050*/ 	.short	0x010a
        /*1052*/ 	.byte	0x3f
	.zero		1


	//   ....[61]....
        /*1054*/ 	.word	0x0001e480
        /*1058*/ 	.word	0x00000000
        /*105c*/ 	.word	0x00038840
        /*1060*/ 	.short	0x010a
        /*1062*/ 	.byte	0x3f
	.zero		1


	//   ....[62]....
        /*1064*/ 	.word	0x0001efc0
        /*1068*/ 	.word	0x00000012
        /*106c*/ 	.word	0x00038800
        /*1070*/ 	.short	0x0107
        /*1072*/ 	.byte	0x3f
	.zero		1


	//   ....[63]....
        /*1074*/ 	.word	0x0001f060
        /*1078*/ 	.word	0x00000012
        /*107c*/ 	.word	0x00038800
        /*1080*/ 	.short	0x0101
        /*1082*/ 	.byte	0x3f
	.zero		1


	//   ....[64]....
        /*1084*/ 	.word	0x0001ff90
        /*1088*/ 	.word	0x00000012
        /*108c*/ 	.word	0x00038810
        /*1090*/ 	.short	0x0107
        /*1092*/ 	.byte	0x3f
	.zero		1


	//   ....[65]....
        /*1094*/ 	.word	0x00020090
        /*1098*/ 	.word	0x00000012
        /*109c*/ 	.word	0x00038810
        /*10a0*/ 	.short	0x0101
        /*10a2*/ 	.byte	0x3f
	.zero		1


	//   ....[66]....
        /*10a4*/ 	.word	0x000200b0
        /*10a8*/ 	.word	0x00000012
        /*10ac*/ 	.word	0x00038820
        /*10b0*/ 	.short	0x010a
        /*10b2*/ 	.byte	0x3f
	.zero		1


	//   ....[67]....
        /*10b4*/ 	.word	0x00020190
        /*10b8*/ 	.word	0x00000000
        /*10bc*/ 	.word	0x00038860
        /*10c0*/ 	.short	0x010a
        /*10c2*/ 	.byte	0x3f
	.zero		1


	//   ....[68]....
        /*10c4*/ 	.word	0x00020e20
        /*10c8*/ 	.word	0x00000002
        /*10cc*/ 	.word	0x00038840
        /*10d0*/ 	.short	0x010a
        /*10d2*/ 	.byte	0x3f
	.zero		1


	//   ....[69]....
        /*10d4*/ 	.word	0x00021080
        /*10d8*/ 	.word	0x00000002
        /*10dc*/ 	.word	0x00038860
        /*10e0*/ 	.short	0x010a
        /*10e2*/ 	.byte	0x3f
	.zero		1


	//   ....[70]....
        /*10e4*/ 	.word	0x00021c40
        /*10e8*/ 	.word	0x00000003
        /*10ec*/ 	.word	0x00038840
        /*10f0*/ 	.short	0x010a
        /*10f2*/ 	.byte	0x3f
	.zero		1


	//   ....[71]....
        /*10f4*/ 	.word	0x00021e90
        /*10f8*/ 	.word	0x00000003
        /*10fc*/ 	.word	0x00038860
        /*1100*/ 	.short	0x010a
        /*1102*/ 	.byte	0x3f
	.zero		1


	//   ....[72]....
        /*1104*/ 	.word	0x000229d0
        /*1108*/ 	.word	0x00000003
        /*110c*/ 	.word	0x00038840
        /*1110*/ 	.short	0x010a
        /*1112*/ 	.byte	0x3f
	.zero		1


	//   ....[73]....
        /*1114*/ 	.word	0x00022c30
        /*1118*/ 	.word	0x00000003
        /*111c*/ 	.word	0x00038860
        /*1120*/ 	.short	0x010a
        /*1122*/ 	.byte	0x3f
	.zero		1


	//   ....[74]....
        /*1124*/ 	.word	0x000249c0
        /*1128*/ 	.word	0x00000000
        /*112c*/ 	.word	0x00038820
        /*1130*/ 	.short	0x010a
        /*1132*/ 	.byte	0x3f
	.zero		1


	//   ....[75]....
        /*1134*/ 	.word	0x00024b70
        /*1138*/ 	.word	0x00000006
        /*113c*/ 	.word	0x00000000
        /*1140*/ 	.short	0x010a
        /*1142*/ 	.byte	0x3f
	.zero		1


	//   ....[76]....
        /*1144*/ 	.word	0x00024be0
        /*1148*/ 	.word	0x00000007
        /*114c*/ 	.word	0x00000000
        /*1150*/ 	.short	0x010a
        /*1152*/ 	.byte	0x3f
	.zero		1


	//   ....[77]....
        /*1154*/ 	.word	0x00024c50
        /*1158*/ 	.word	0x00000004
        /*115c*/ 	.word	0x00000000
        /*1160*/ 	.short	0x010a
        /*1162*/ 	.byte	0x3f
	.zero		1


	//   ....[78]....
        /*1164*/ 	.word	0x00024c80
        /*1168*/ 	.word	0x00000003
        /*116c*/ 	.word	0x00000000
        /*1170*/ 	.short	0x010a
        /*1172*/ 	.byte	0x3f
	.zero		1


	//   ....[79]....
        /*1174*/ 	.word	0x00024ce0
        /*1178*/ 	.word	0x0000004b
        /*117c*/ 	.word	0x00038890
        /*1180*/ 	.short	0x010a
        /*1182*/ 	.byte	0x3f
	.zero		1


	//   ....[80]....
        /*1184*/ 	.word	0x00024d30
        /*1188*/ 	.word	0x0000004b
        /*118c*/ 	.word	0x00038890
        /*1190*/ 	.short	0x010a
        /*1192*/ 	.byte	0x3f
	.zero		1


	//   ....[81]....
        /*1194*/ 	.word	0x00024d80
        /*1198*/ 	.word	0x0000004b
        /*119c*/ 	.word	0x00038890
        /*11a0*/ 	.short	0x010a
        /*11a2*/ 	.byte	0x3f
	.zero		1


	//   ....[82]....
        /*11a4*/ 	.word	0x00024dd0
        /*11a8*/ 	.word	0x0000004b
        /*11ac*/ 	.word	0x000388b0
        /*11b0*/ 	.short	0x010a
        /*11b2*/ 	.byte	0x3f
	.zero		1


	//   ....[83]....
        /*11b4*/ 	.word	0x000251c0
        /*11b8*/ 	.word	0x00000002
        /*11bc*/ 	.word	0x00038800
        /*11c0*/ 	.short	0x010a
        /*11c2*/ 	.byte	0x3f
	.zero		1


	//   ....[84]....
        /*11c4*/ 	.word	0x000255c0
        /*11c8*/ 	.word	0x00000002
        /*11cc*/ 	.word	0x00038800
        /*11d0*/ 	.short	0x010a
        /*11d2*/ 	.byte	0x3f
	.zero		1


	//   ....[85]....
        /*11d4*/ 	.word	0x00025610
        /*11d8*/ 	.word	0x000000ac
        /*11dc*/ 	.word	0x00038830
        /*11e0*/ 	.short	0x010a
        /*11e2*/ 	.byte	0x3f
	.zero		1


	//   ....[86]....
        /*11e4*/ 	.word	0x00025660
        /*11e8*/ 	.word	0x00000002
        /*11ec*/ 	.word	0x00038810
        /*11f0*/ 	.short	0x010a
        /*11f2*/ 	.byte	0x3f
	.zero		1


	//   ....[87]....
        /*11f4*/ 	.word	0x000256b0
        /*11f8*/ 	.word	0x000000ac
        /*11fc*/ 	.word	0x00038850
        /*1200*/ 	.short	0x010a
        /*1202*/ 	.byte	0x3f
	.zero		1


	//   ....[88]....
        /*1204*/ 	.word	0x00025700
        /*1208*/ 	.word	0x00000015
        /*120c*/ 	.word	0x00038830
        /*1210*/ 	.short	0x010a
        /*1212*/ 	.byte	0x3f
	.zero		1


	//   ....[89]....
        /*1214*/ 	.word	0x00025750
        /*1218*/ 	.word	0x00000015
        /*121c*/ 	.word	0x00038850
        /*1220*/ 	.short	0x010a
        /*1222*/ 	.byte	0x3f
	.zero		1


	//   ....[90]....
        /*1224*/ 	.word	0x000257a0
        /*1228*/ 	.word	0x00000015
        /*122c*/ 	.word	0x00038830
        /*1230*/ 	.short	0x010a
        /*1232*/ 	.byte	0x3f
	.zero		1


	//   ....[91]....
        /*1234*/ 	.word	0x000257f0
        /*1238*/ 	.word	0x00000015
        /*123c*/ 	.word	0x00038850
        /*1240*/ 	.short	0x010a
        /*1242*/ 	.byte	0x3f
	.zero		1


	//   ....[92]....
        /*1244*/ 	.word	0x00025990
        /*1248*/ 	.word	0x00000012
        /*124c*/ 	.word	0x00038820
        /*1250*/ 	.short	0x010a
        /*1252*/ 	.byte	0x3f
	.zero		1


	//   ....[93]....
        /*1254*/ 	.word	0x000259e0
        /*1258*/ 	.word	0x00000004
        /*125c*/ 	.word	0x000388a0
        /*1260*/ 	.short	0x010a
        /*1262*/ 	.byte	0x3f
	.zero		1


	//   ....[94]....
        /*1264*/ 	.word	0x00025a30
        /*1268*/ 	.word	0x00000004
        /*126c*/ 	.word	0x000388c0
        /*1270*/ 	.short	0x010a
        /*1272*/ 	.byte	0x3f
	.zero		1


	//   ....[95]....
        /*1274*/ 	.word	0x00025a80
        /*1278*/ 	.word	0x00000004
        /*127c*/ 	.word	0x000388a0
        /*1280*/ 	.short	0x010a
        /*1282*/ 	.byte	0x3f
	.zero		1


	//   ....[96]....
        /*1284*/ 	.word	0x00025ad0
        /*1288*/ 	.word	0x00000004
        /*128c*/ 	.word	0x000388c0
        /*1290*/ 	.short	0x010a
        /*1292*/ 	.byte	0x3f
	.zero		1


	//   ....[97]....
        /*1294*/ 	.word	0x00025c70
        /*1298*/ 	.word	0x00000000
        /*129c*/ 	.word	0x00038840
        /*12a0*/ 	.short	0x010a
        /*12a2*/ 	.byte	0x3f
	.zero		1


	//   ....[98]....
        /*12a4*/ 	.word	0x00026d70
        /*12a8*/ 	.word	0x00000012
        /*12ac*/ 	.word	0x00038820
        /*12b0*/ 	.short	0x010a
        /*12b2*/ 	.byte	0x3f
	.zero		1


	//   ....[99]....
        /*12b4*/ 	.word	0x00026dc0
        /*12b8*/ 	.word	0x00000000
        /*12bc*/ 	.word	0x00038860
        /*12c0*/ 	.short	0x010a
        /*12c2*/ 	.byte	0x3f
	.zero		1


	//   ....[100]....
        /*12c4*/ 	.word	0x00026e10
        /*12c8*/ 	.word	0x00000002
        /*12cc*/ 	.word	0x00038840
        /*12d0*/ 	.short	0x010a
        /*12d2*/ 	.byte	0x3f
	.zero		1


	//   ....[101]....
        /*12d4*/ 	.word	0x00026e60
        /*12d8*/ 	.word	0x00000002
        /*12dc*/ 	.word	0x00038860
        /*12e0*/ 	.short	0x010a
        /*12e2*/ 	.byte	0x3f
	.zero		1


	//   ....[102]....
        /*12e4*/ 	.word	0x00026eb0
        /*12e8*/ 	.word	0x00000003
        /*12ec*/ 	.word	0x00038840
        /*12f0*/ 	.short	0x010a
        /*12f2*/ 	.byte	0x3f
	.zero		1


	//   ....[103]....
        /*12f4*/ 	.word	0x00026f00
        /*12f8*/ 	.word	0x00000003
        /*12fc*/ 	.word	0x00038860
        /*1300*/ 	.short	0x010a
        /*1302*/ 	.byte	0x3f
	.zero		1


	//   ....[104]....
        /*1304*/ 	.word	0x00026f50
        /*1308*/ 	.word	0x00000003
        /*130c*/ 	.word	0x00038840
        /*1310*/ 	.short	0x010a
        /*1312*/ 	.byte	0x3f
	.zero		1


	//   ....[105]....
        /*1314*/ 	.word	0x00026fa0
        /*1318*/ 	.word	0x00000003
        /*131c*/ 	.word	0x00038860
        /*1320*/ 	.short	0x010a
        /*1322*/ 	.byte	0x3f
	.zero		1


	//   ....[106]....
        /*1324*/ 	.word	0x00027b20
        /*1328*/ 	.word	0x00000000
        /*132c*/ 	.word	0x00038820
        /*1330*/ 	.short	0x010a
        /*1332*/ 	.byte	0x3f
	.zero		1


	//   ....[107]....
        /*1334*/ 	.word	0x00027cc0
        /*1338*/ 	.word	0x00000006
        /*133c*/ 	.word	0x00000000
        /*1340*/ 	.short	0x010a
        /*1342*/ 	.byte	0x3f
	.zero		1


	//   ....[108]....
        /*1344*/ 	.word	0x00027d10
        /*1348*/ 	.word	0x00000007
        /*134c*/ 	.word	0x00000000
        /*1350*/ 	.short	0x010a
        /*1352*/ 	.byte	0x3f
	.zero		1


	//   ....[109]....
        /*1354*/ 	.word	0x00027d60
        /*1358*/ 	.word	0x00000004
        /*135c*/ 	.word	0x00000000
        /*1360*/ 	.short	0x010a
        /*1362*/ 	.byte	0x3f
	.zero		1


	//----- nvinfo : EIATTR_NUM_MBARRIERS
	.align		4
.L_1099:
        /*1364*/ 	.byte	0x03, 0x38
        /*1366*/ 	.short	0x0017


	//----- nvinfo : EIATTR_EXIT_INSTR_OFFSETS
	.align		4
        /*1368*/ 	.byte	0x04, 0x1c
        /*136a*/ 	.short	(.L_1101 - .L_1100)


	//   ....[0]....
.L_1100:
        /*136c*/ 	.word	0x00024cd0


	//----- nvinfo : EIATTR_MAX_THREADS
	.align		4
.L_1101:
        /*1370*/ 	.byte	0x04, 0x05
        /*1372*/ 	.short	(.L_1103 - .L_1102)
.L_1102:
        /*1374*/ 	.word	0x00000180
        /*1378*/ 	.word	0x00000001
        /*137c*/ 	.word	0x00000001


	//----- nvinfo : EIATTR_CRS_STACK_SIZE
	.align		4
.L_1103:
        /*1380*/ 	.byte	0x04, 0x1e
        /*1382*/ 	.short	(.L_1105 - .L_1104)
.L_1104:
        /*1384*/ 	.word	0x00000000


	//----- nvinfo : EIATTR_CBANK_PARAM_SIZE
	.align		4
.L_1105:
        /*1388*/ 	.byte	0x03, 0x19
        /*138a*/ 	.short	0x0bf0


	//----- nvinfo : EIATTR_PARAM_CBANK
	.align		4
        /*138c*/ 	.byte	0x04, 0x0a
        /*138e*/ 	.short	(.L_1107 - .L_1106)
	.align		4
.L_1106:
        /*1390*/ 	.word	index@(.nv.constant0._ZN7cutlass13device_kernelIN5flash11enable_sm90INS1_16FlashAttnFwdSm90INS1_25CollectiveMainloopFwdSm90ILi2EN4cute5tupleIJNS5_1CILi1EEES8_S8_EEENS6_IJNS7_ILi64EEESA_SA_EEELi512ENS_10bfloat16_tEfNS_4arch4Sm90ELb1ELb0ELb1ELb1ELb0ELb1ELb1ELb0ELb0ELb1ELb1ELb0EEENS1_21CollectiveEpilogueFwdINS6_IJSA_NS7_ILi512EEESA_EEES9_SC_SE_Li256ELb1ELb1ELb1ELb0EEENS1_36VarlenDynamicPersistentTileSchedulerILi64ELi64ELi256ELi128ELb1ELb1ELb1ELb1ELb1ELb1EEEEEEEEEvNT_6ParamsE)
        /*1394*/ 	.short	0x0210
        /*1396*/ 	.short	0x0bf0


	//----- nvinfo : EIATTR_SW_WAR
	.align		4
.L_1107:
        /*1398*/ 	.byte	0x04, 0x36
        /*139a*/ 	.short	(.L_1109 - .L_1108)
.L_1108:
        /*139c*/ 	.word	0x00000008
.L_1109:


//--------------------- .nv.info._ZN7cutlass13device_kernelIN5flash11enable_sm90INS1_16FlashAttnFwdSm90INS1_25CollectiveMainloopFwdSm90ILi2EN4cute5tupleIJNS5_1CILi1EEES8_S8_EEENS6_IJNS7_ILi128EEENS7_ILi96EEENS7_ILi64EEEEEELi256ENS_10bfloat16_tEfNS_4arch4Sm90ELb0ELb0ELb1ELb0ELb0ELb0ELb0ELb1ELb0ELb1ELb1ELb0EEENS1_21CollectiveEpilogueFwdINS6_IJSA_NS7_ILi256EEESB_EEES9_SE_SG_Li256ELb0ELb1ELb1ELb0EEENS1_19SingleTileSchedulerILb0ELb1ELb1ELi128EEEEEEEEEvNT_6ParamsE --------------------------
	.section	.nv.info._ZN7cutlass13device_kernelIN5flash11enable_sm90INS1_16FlashAttnFwdSm90INS1_25CollectiveMainloopFwdSm90ILi2EN4cute5tupleIJNS5_1CILi1EEES8_S8_EEENS6_IJNS7_ILi128EEENS7_ILi96EEENS7_ILi64EEEEEELi256ENS_10bfloat16_tEfNS_4arch4Sm90ELb0ELb0ELb1ELb0ELb0ELb0ELb0ELb1ELb0ELb1ELb1ELb0EEENS1_21CollectiveEpilogueFwdINS6_IJSA_NS7_ILi256EEESB_EEES9_SE_SG_Li256ELb0ELb1ELb1ELb0EEENS1_19SingleTileSchedulerILb0ELb1ELb1ELi128EEEEEEEEEvNT_6ParamsE,"",@"SHT_CUDA_INFO"
	.sectionflags	@""
	.align	4


	//----- nvinfo : EIATTR_CUDA_API_VERSION
	.align		4
        /*0000*/ 	.byte	0x04, 0x37
        /*0002*/ 	.short	(.L_1111 - .L_1110)
.L_1110:
        /*0004*/ 	.word	0x00000082


	//----- nvinfo : EIATTR_KPARAM_INFO
	.align		4
.L_1111:
        /*0008*/ 	.byte	0x04, 0x17
        /*000a*/ 	.short	(.L_1113 - .L_1112)
.L_1112:
        /*000c*/ 	.word	0x00000000
        /*0010*/ 	.short	0x0000
        /*0012*/ 	.short	0x0070
        /*0014*/ 	.byte	0x00, 0xf0, 0x01, 0x28


	//----- nvinfo : EIATTR_SPARSE_MMA_MASK
	.align		4
.L_1113:
        /*0018*/ 	.byte	0x03, 0x50
        /*001a*/ 	.short	0x0000


	//----- nvinfo : EIATTR_MAXREG_COUNT
	.align		4
        /*001c*/ 	.byte	0x03, 0x1b
        /*001e*/ 	.short	0x00a8


	//----- nvinfo : EIATTR_NUM_BARRIERS
	.align		4
        /*0020*/ 	.byte	0x02, 0x4c
        /*0022*/ 	.byte	0x10
	.zero		1


	//----- nvinfo : EIATTR_EXTERNS
	.align		4
        /*0024*/ 	.byte	0x04, 0x0f
        /*0026*/ 	.short	(.L_1115 - .L_1114)


	//   ....[0]....
	.align		4
.L_1114:
        /*0028*/ 	.word	index@(__assertfail)


	//----- nvinfo : EIATTR_ANNOTATIONS
	.align		4
.L_1115:
        /*002c*/ 	.byte	0x04, 0x55
        /*002e*/ 	.short	(.L_1117 - .L_1116)


	//   ....[0]....
.L_1116:
        /*0030*/ 	.word	0x00000001
        /*0034*/ 	.byte	0x80, 0x8d, 0x00, 0x00, 0x01, 0x00, 0x00, 0x00, 0x00, 0x92, 0x00, 0x00, 0x01, 0x00, 0x00, 0x00
        /*0044*/ 	.byte	0x50, 0x92, 0x00, 0x00, 0x01, 0x00, 0x00, 0x00, 0x30, 0x94, 0x00, 0x00, 0x01, 0x00, 0x00, 0x00
        /*0054*/ 	.byte	0x20, 0x95, 0x00, 0x00, 0x01, 0x00, 0x00, 0x00, 0x60, 0xa1, 0x00, 0x00, 0x01, 0x00, 0x00, 0x00
        /*0064*/ 	.byte	0x10, 0xa5, 0x00, 0x00, 0x01, 0x00, 0x00, 0x00, 0x40, 0xa7, 0x00, 0x00, 0x01, 0x00, 0x00, 0x00
        /*0074*/ 	.byte	0x80, 0xaf, 0x00, 0x00, 0x01, 0x00, 0x00, 0x00, 0x10, 0xb8, 0x00, 0x00


	//----- nvinfo : EIATTR_MERCURY_ISA_VERSION
	.align		4
.L_1117:
        /*0080*/ 	.byte	0x03, 0x5f
        /*0082*/ 	.short	0x0101


	//----- nvinfo : EIATTR_INT_WARP_WIDE_INSTR_OFFSETS
	.align		4
        /*0084*/ 	.byte	0x04, 0x31
        /*0086*/ 	.short	(.L_1119 - .L_1118)


	//   ....[0]....
.L_1118:
        /*0088*/ 	.word	0x00000130


	//   ....[1]....
        /*008c*/ 	.word	0x00000170


	//   ....[2]....
        /*0090*/ 	.word	0x000001e0


	//----- nvinfo : EIATTR_COOP_GROUP_MASK_REGIDS
	.align		4
.L_1119:
        /*0094*/ 	.byte	0x04, 0x29
        /*0096*/ 	.short	(.L_1121 - .L_1120)


	//   ....[0]....
.L_1120:
        /*0098*/ 	.word	0xffffffff


	//   ....[1]....
        /*009c*/ 	.word	0xffffffff


	//   ....[2]....
        /*00a0*/ 	.word	0xffffffff


	//   ....[3]....
        /*00a4*/ 	.word	0xffffffff


	//   ....[4]....
        /*00a8*/ 	.word	0xffffffff


	//   ....[5]....
        /*00ac*/ 	.word	0xffffffff


	//   ....[6]....
        /*00b0*/ 	.word	0xffffffff


	//   ....[7]....
        /*00b4*/ 	.word	0xffffffff


	//   ....[8]....
        /*00b8*/ 	.word	0xffffffff


	//   ....[9]....
        /*00bc*/ 	.word	0xffffffff


	//   ....[10]....
        /*00c0*/ 	.word	0xffffffff


	//   ....[11]....
        /*00c4*/ 	.word	0xffffffff


	//   ....[12]....
        /*00c8*/ 	.word	0xffffffff


	//   ....[13]....
        /*00cc*/ 	.word	0xffffffff


	//   ....[14]....
        /*00d0*/ 	.word	0xffffffff


	//   ....[15]....
        /*00d4*/ 	.word	0xffffffff


	//   ....[16]....
        /*00d8*/ 	.word	0xffffffff


	//   ....[17]....
        /*00dc*/ 	.word	0xffffffff


	//   ....[18]....
        /*00e0*/ 	.word	0xffffffff


	//   ....[19]....
        /*00e4*/ 	.word	0xffffffff


	//   ....[20]....
        /*00e8*/ 	.word	0xffffffff


	//   ....[21]....
        /*00ec*/ 	.word	0xffffffff


	//   ....[22]....
        /*00f0*/ 	.word	0xffffffff


	//   ....[23]....
        /*00f4*/ 	.word	0xffffffff


	//   ....[24]....
        /*00f8*/ 	.word	0xffffffff


	//   ....[25]....
        /*00fc*/ 	.word	0xffffffff


	//   ....[26]....
        /*0100*/ 	.word	0xffffffff


	//   ....[27]....
        /*0104*/ 	.word	0xffffffff


	//   ....[28]....
        /*0108*/ 	.word	0xffffffff


	//   ....[29]....
        /*010c*/ 	.word	0xffffffff


	//   ....[30]....
        /*0110*/ 	.word	0xffffffff


	//   ....[31]....
        /*0114*/ 	.word	0xffffffff


	//   ....[32]....
        /*0118*/ 	.word	0xffffffff


	//   ....[33]....
        /*011c*/ 	.word	0xffffffff


	//   ....[34]....
        /*0120*/ 	.word	0xffffffff


	//   ....[35]....
        /*0124*/ 	.word	0xffffffff


	//   ....[36]....
        /*0128*/ 	.word	0xffffffff


	//   ....[37]....
        /*012c*/ 	.word	0xffffffff


	//   ....[38]....
        /*0130*/ 	.word	0xffffffff


	//   ....[39]....
        /*0134*/ 	.word	0xffffffff


	//   ....[40]....
        /*0138*/ 	.word	0xffffffff


	//   ....[41]....
        /*013c*/ 	.word	0xffffffff


	//   ....[42]....
        /*0140*/ 	.word	0xffffffff


	//   ....[43]....
        /*0144*/ 	.word	0xffffffff


	//   ....[44]....
        /*0148*/ 	.word	0xffffffff


	//   ....[45]....
        /*014c*/ 	.word	0xffffffff


	//   ....[46]....
        /*0150*/ 	.word	0xffffffff


	//   ....[47]....
        /*0154*/ 	.word	0x0500000f


	//   ....[48]....
        /*0158*/ 	.word	0x0500000f


	//   ....[49]....
        /*015c*/ 	.word	0x0500000f


	//   ....[50]....
        /*0160*/ 	.word	0x0500000f


	//   ....[51]....
        /*0164*/ 	.word	0x0500000f


	//   ....[52]....
        /*0168*/ 	.word	0x0500000f


	//   ....[53]....
        /*016c*/ 	.word	0x0500000f


	//   ....[54]....
        /*0170*/ 	.word	0x0500000f


	//   ....[55]....
        /*0174*/ 	.word	0x0500000f


	//   ....[56]....
        /*0178*/ 	.word	0x0500000f


	//   ....[57]....
        /*017c*/ 	.word	0x0500000f


	//   ....[58]....
        /*0180*/ 	.word	0x0500000f


	//   ....[59]....
        /*0184*/ 	.word	0x0500000f


	//   ....[60]....
        /*0188*/ 	.word	0x0500000f


	//   ....[61]....
        /*018c*/ 	.word	0x0500000f


	//   ....[62]....
        /*0190*/ 	.word	0x0500000f


	//   ....[63]....
        /*0194*/ 	.word	0x0500000f


	//   ....[64]....
        /*0198*/ 	.word	0x0500000f


	//----- nvinfo : EIATTR_COOP_GROUP_INSTR_OFFSETS
	.align		4
.L_1121:
        /*019c*/ 	.byte	0x04, 0x28
        /*019e*/ 	.short	(.L_1123 - .L_1122)


	//   ....[0]....
.L_1122:
        /*01a0*/ 	.word	0x00000060


	//   ....[1]....
        /*01a4*/ 	.word	0x00000140


	//   ....[2]....
        /*01a8*/ 	.word	0x00000190


	//   ....[3]....
        /*01ac*/ 	.word	0x000003c0


	//   ....[4]....
        /*01b0*/ 	.word	0x00000520


	//   ....[5]....
        /*01b4*/ 	.word	0x00000640


	//   ....[6]....
        /*01b8*/ 	.word	0x000007a0


	//   ....[7]....
        /*01bc*/ 	.word	0x00001320


	//   ....[8]....
        /*01c0*/ 	.word	0x00002470


	//   ....[9]....
        /*01c4*/ 	.word	0x000024f0


	//   ....[10]....
        /*01c8*/ 	.word	0x00002950


	//   ....[11]....
        /*01cc*/ 	.word	0x000029d0


	//   ....[12]....
        /*01d0*/ 	.word	0x00003ef0


	//   ....[13]....
        /*01d4*/ 	.word	0x00003f60


	//   ....[14]....
        /*01d8*/ 	.word	0x000043e0


	//   ....[15]....
        /*01dc*/ 	.word	0x000045b0


	//   ....[16]....
        /*01e0*/ 	.word	0x00005900


	//   ....[17]....
        /*01e4*/ 	.word	0x00005940


	//   ....[18]....
        /*01e8*/ 	.word	0x00005980


	//   ....[19]....
        /*01ec*/ 	.word	0x000059b0


	//   ....[20]....
        /*01f0*/ 	.word	0x00006a50


	//   ....[21]....
        /*01f4*/ 	.word	0x00006ab0


	//   ....[22]....
        /*01f8*/ 	.word	0x00006af0


	//   ....[23]....
        /*01fc*/ 	.word	0x00006b30


	//   ....[24]....
        /*0200*/ 	.word	0x00006b60


	//   ....[25]....
        /*0204*/ 	.word	0x00006b90


	//   ....[26]....
        /*0208*/ 	.word	0x000077e0


	//   ....[27]....
        /*020c*/ 	.word	0x000077f0


	//   ....[28]....
        /*0210*/ 	.word	0x00008820


	//   ....[29]....
        /*0214*/ 	.word	0x00009240


	//   ....[30]....
        /*0218*/ 	.word	0x00009af0


	//   ....[31]....
        /*021c*/ 	.word	0x00009b30


	//   ....[32]....
        /*0220*/ 	.word	0x00009ba0


	//   ....[33]....
        /*0224*/ 	.word	0x00009be0


	//   ....[34]....
        /*0228*/ 	.word	0x00009c40


	//   ....[35]....
        /*022c*/ 	.word	0x00009c70


	//   ....[36]....
        /*0230*/ 	.word	0x00009cc0


	//   ....[37]....
        /*0234*/ 	.word	0x00009d00


	//   ....[38]....
        /*0238*/ 	.word	0x00009d60


	//   ....[39]....
        /*023c*/ 	.word	0x00009d90


	//   ....[40]....
        /*0240*/ 	.word	0x00009de0


	//   ....[41]....
        /*0244*/ 	.word	0x00009e10


	//   ....[42]....
        /*0248*/ 	.word	0x00009e70


	//   ....[43]....
        /*024c*/ 	.word	0x00009ea0


	//   ....[44]....
        /*0250*/ 	.word	0x00009ec0


	//   ....[45]....
        /*0254*/ 	.word	0x00009f00


	//   ....[46]....
        /*0258*/ 	.word	0x0000c0f0


	//   ....[47]....
        /*025c*/ 	.word	0x0000c590


	//   ....[48]....
        /*0260*/ 	.word	0x0000c700


	//   ....[49]....
        /*0264*/ 	.word	0x0000c760


	//   ....[50]....
        /*0268*/ 	.word	0x0000c820


	//   ....[51]....
        /*026c*/ 	.word	0x0000c8e0


	//   ....[52]....
        /*0270*/ 	.word	0x0000c960


	//   ....[53]....
        /*0274*/ 	.word	0x0000ca20


	//   ....[54]....
        /*0278*/ 	.word	0x0000caa0


	//   ....[55]....
        /*027c*/ 	.word	0x0000cb60


	//   ....[56]....
        /*0280*/ 	.word	0x0000cbe0


	//   ....[57]....
        /*0284*/ 	.word	0x0000cca0


	//   ....[58]....
        /*0288*/ 	.word	0x0000cd20


	//   ....[59]....
        /*028c*/ 	.word	0x0000cdd0


	//   ....[60]....
        /*0290*/ 	.word	0x0000ce50


	//   ....[61]....
        /*0294*/ 	.word	0x0000cf00


	//   ....[62]....
        /*0298*/ 	.word	0x0000cf90


	//   ....[63]....
        /*029c*/ 	.word	0x0000d020


	//   ....[64]....
        /*02a0*/ 	.word	0x0000d430


	//----- nvinfo : EIATTR_REG_RECONFIG
	.align		4
.L_1123:
        /*02a4*/ 	.byte	0x01, 0x54
	.zero		2


	//----- nvinfo : EIATTR_SYSCALL_OFFSETS
	.align		4
        /*02a8*/ 	.byte	0x04, 0x46
        /*02aa*/ 	.short	(.L_1125 - .L_1124)


	//   ....[0]....
.L_1124:
        /*02ac*/ 	.word	0x000014e0


	//   ....[1]....
        /*02b0*/ 	.word	0x00008f00


	//   ....[2]....
        /*02b4*/ 	.word	0x00009040


	//   ....[3]....
        /*02b8*/ 	.word	0x00009130


	//   ....[4]....
        /*02bc*/ 	.word	0x00009780


	//----- nvinfo : EIATTR_MBARRIER_INSTR_OFFSETS
	.align		4
.L_1125:
        /*02c0*/ 	.byte	0x04, 0x39
        /*02c2*/ 	.short	(.L_1127 - .L_1126)


	//   ....[0]....
.L_1126:
        /*02c4*/ 	.word	0x00000270
        /*02c8*/ 	.word	0x000000ff
        /*02cc*/ 	.word	0x00022800
        /*02d0*/ 	.short	0x0100
        /*02d2*/ 	.byte	0x08
	.zero		1


	//   ....[1]....
        /*02d4*/ 	.word	0x00000280
        /*02d8*/ 	.word	0x000000ff
        /*02dc*/ 	.word	0x00022820
        /*02e0*/ 	.short	0x0100
        /*02e2*/ 	.byte	0x08
	.zero		1


	//   ....[2]....
        /*02e4*/ 	.word	0x00000370
        /*02e8*/ 	.word	0x000000ff
        /*02ec*/ 	.word	0x00022830
        /*02f0*/ 	.short	0x0100
        /*02f2*/ 	.byte	0x08
	.zero		1


	//   ....[3]....
        /*02f4*/ 	.word	0x00000380
        /*02f8*/ 	.word	0x000000ff
        /*02fc*/ 	.word	0x00022840
        /*0300*/ 	.short	0x0100
        /*0302*/ 	.byte	0x08
	.zero		1


	//   ....[4]....
        /*0304*/ 	.word	0x00000390
        /*0308*/ 	.word	0x000000ff
        /*030c*/ 	.word	0x00022838
        /*0310*/ 	.short	0x0100
        /*0312*/ 	.byte	0x08
	.zero		1


	//   ....[5]....
        /*0314*/ 	.word	0x000003a0
        /*0318*/ 	.word	0x000000ff
        /*031c*/ 	.word	0x00022848
        /*0320*/ 	.short	0x0100
        /*0322*/ 	.byte	0x08
	.zero		1


	//   ....[6]....
        /*0324*/ 	.word	0x000004d0
        /*0328*/ 	.word	0x000000ff
        /*032c*/ 	.word	0x00022850
        /*0330*/ 	.short	0x0100
        /*0332*/ 	.byte	0x08
	.zero		1


	//   ....[7]....
        /*0334*/ 	.word	0x000004e0
        /*0338*/ 	.word	0x000000ff
        /*033c*/ 	.word	0x00022860
        /*0340*/ 	.short	0x0100
        /*0342*/ 	.byte	0x08
	.zero		1


	//   ....[8]....
        /*0344*/ 	.word	0x000004f0
        /*0348*/ 	.word	0x000000ff
        /*034c*/ 	.word	0x00022858
        /*0350*/ 	.short	0x0100
        /*0352*/ 	.byte	0x08
	.zero		1


	//   ....[9]....
        /*0354*/ 	.word	0x00000500
        /*0358*/ 	.word	0x000000ff
        /*035c*/ 	.word	0x00022868
        /*0360*/ 	.short	0x0100
        /*0362*/ 	.byte	0x08
	.zero		1


	//   ....[10]....
        /*0364*/ 	.word	0x000005f0
        /*0368*/ 	.word	0x000000ff
        /*036c*/ 	.word	0x00022870
        /*0370*/ 	.short	0x0100
        /*0372*/ 	.byte	0x06
	.zero		1


	//   ....[11]....
        /*0374*/ 	.word	0x00000600
        /*0378*/ 	.word	0x000000ff
        /*037c*/ 	.word	0x00022880
        /*0380*/ 	.short	0x0100
        /*0382*/ 	.byte	0x06
	.zero		1


	//   ....[12]....
        /*0384*/ 	.word	0x00000610
        /*0388*/ 	.word	0x000000ff
        /*038c*/ 	.word	0x00022878
        /*0390*/ 	.short	0x0100
        /*0392*/ 	.byte	0x06
	.zero		1


	//   ....[13]....
        /*0394*/ 	.word	0x00000620
        /*0398*/ 	.word	0x000000ff
        /*039c*/ 	.word	0x00022888
        /*03a0*/ 	.short	0x0100
        /*03a2*/ 	.byte	0x06
	.zero		1


	//   ....[14]....
        /*03a4*/ 	.word	0x00000750
        /*03a8*/ 	.word	0x000000ff
        /*03ac*/ 	.word	0x00022890
        /*03b0*/ 	.short	0x0100
        /*03b2*/ 	.byte	0x08
	.zero		1


	//   ....[15]....
        /*03b4*/ 	.word	0x00000760
        /*03b8*/ 	.word	0x000000ff
        /*03bc*/ 	.word	0x000228a0
        /*03c0*/ 	.short	0x0100
        /*03c2*/ 	.byte	0x08
	.zero		1


	//   ....[16]....
        /*03c4*/ 	.word	0x00000770
        /*03c8*/ 	.word	0x000000ff
        /*03cc*/ 	.word	0x00022898
        /*03d0*/ 	.short	0x0100
        /*03d2*/ 	.byte	0x08
	.zero		1


	//   ....[17]....
        /*03d4*/ 	.word	0x00000780
        /*03d8*/ 	.word	0x000000ff
        /*03dc*/ 	.word	0x000228a8
        /*03e0*/ 	.short	0x0100
        /*03e2*/ 	.byte	0x08
	.zero		1


	//   ....[18]....
        /*03e4*/ 	.word	0x000008b0
        /*03e8*/ 	.word	0x000000ff
        /*03ec*/ 	.word	0x000228b0
        /*03f0*/ 	.short	0x0100
        /*03f2*/ 	.byte	0x08
	.zero		1


	//   ....[19]....
        /*03f4*/ 	.word	0x000008c0
        /*03f8*/ 	.word	0x000000ff
        /*03fc*/ 	.word	0x000228c0
        /*0400*/ 	.short	0x0100
        /*0402*/ 	.byte	0x08
	.zero		1


	//   ....[20]....
        /*0404*/ 	.word	0x000008d0
        /*0408*/ 	.word	0x000000ff
        /*040c*/ 	.word	0x000228b8
        /*0410*/ 	.short	0x0100
        /*0412*/ 	.byte	0x08
	.zero		1


	//   ....[21]....
        /*0414*/ 	.word	0x000008e0
        /*0418*/ 	.word	0x000000ff
        /*041c*/ 	.word	0x000228c8
        /*0420*/ 	.short	0x0100
        /*0422*/ 	.byte	0x08
	.zero		1


	//   ....[22]....
        /*0424*/ 	.word	0x00001510
        /*0428*/ 	.word	0x000000ff
        /*042c*/ 	.word	0x00022800
        /*0430*/ 	.short	0x010a
        /*0432*/ 	.byte	0x26
	.zero		1


	//   ....[23]....
        /*0434*/ 	.word	0x000015a0
        /*0438*/ 	.word	0x000000ff
        /*043c*/ 	.word	0x00022830
        /*0440*/ 	.short	0x010a
        /*0442*/ 	.byte	0x26
	.zero		1


	//   ....[24]....
        /*0444*/ 	.word	0x000015e0
        /*0448*/ 	.word	0x000000ff
        /*044c*/ 	.word	0x00022830
        /*0450*/ 	.short	0x010a
        /*0452*/ 	.byte	0x26
	.zero		1


	//   ....[25]....
        /*0454*/ 	.word	0x00002db0
        /*0458*/ 	.word	0x00000005
        /*045c*/ 	.word	0x00000000
        /*0460*/ 	.short	0x0101
        /*0462*/ 	.byte	0x3f
	.zero		1


	//   ....[26]....
        /*0464*/ 	.word	0x00003240
        /*0468*/ 	.word	0x000000ff
        /*046c*/ 	.word	0x00022850
        /*0470*/ 	.short	0x010a
        /*0472*/ 	.byte	0x26
	.zero		1


	//   ....[27]....
        /*0474*/ 	.word	0x00003280
        /*0478*/ 	.word	0x000000ff
        /*047c*/ 	.word	0x00022850
        /*0480*/ 	.short	0x010a
        /*0482*/ 	.byte	0x26
	.zero		1


	//   ....[28]....
        /*0484*/ 	.word	0x000035c0
        /*0488*/ 	.word	0x0000000a
        /*048c*/ 	.word	0x00000000
        /*0490*/ 	.short	0x0101
        /*0492*/ 	.byte	0x3f
	.zero		1


	//   ....[29]....
        /*0494*/ 	.word	0x00003730
        /*0498*/ 	.word	0x000000ff
        /*049c*/ 	.word	0x00022830
        /*04a0*/ 	.short	0x010a
        /*04a2*/ 	.byte	0x1a
	.zero		1


	//   ....[30]....
        /*04a4*/ 	.word	0x00003780
        /*04a8*/ 	.word	0x000000ff
        /*04ac*/ 	.word	0x00022830
        /*04b0*/ 	.short	0x010a
        /*04b2*/ 	.byte	0x1a
	.zero		1


	//   ....[31]....
        /*04b4*/ 	.word	0x00004aa0
        /*04b8*/ 	.word	0x00000098
        /*04bc*/ 	.word	0x00000000
        /*04c0*/ 	.short	0x0101
        /*04c2*/ 	.byte	0x3f
	.zero		1


	//   ....[32]....
        /*04c4*/ 	.word	0x000055f0
        /*04c8*/ 	.word	0x000000ff
        /*04cc*/ 	.word	0x00022850
        /*04d0*/ 	.short	0x010a
        /*04d2*/ 	.byte	0x1a
	.zero		1


	//   ....[33]....
        /*04d4*/ 	.word	0x00005640
        /*04d8*/ 	.word	0x000000ff
        /*04dc*/ 	.word	0x00022850
        /*04e0*/ 	.short	0x010a
        /*04e2*/ 	.byte	0x1a
	.zero		1


	//   ....[34]....
        /*04e4*/ 	.word	0x000058e0
        /*04e8*/ 	.word	0x000000b0
        /*04ec*/ 	.word	0x00000000
        /*04f0*/ 	.short	0x0101
        /*04f2*/ 	.byte	0x3f
	.zero		1


	//   ....[35]....
        /*04f4*/ 	.word	0x00006b70
        /*04f8*/ 	.word	0x000000ff
        /*04fc*/ 	.word	0x00000000
        /*0500*/ 	.short	0x0101
        /*0502*/ 	.byte	0x04
	.zero		1


	//   ....[36]....
        /*0504*/ 	.word	0x00009470
        /*0508*/ 	.word	0x000000ff
        /*050c*/ 	.word	0x00022840
        /*0510*/ 	.short	0x010a
        /*0512*/ 	.byte	0x26
	.zero		1


	//   ....[37]....
        /*0514*/ 	.word	0x00009fd0
        /*0518*/ 	.word	0x000000ff
        /*051c*/ 	.word	0x00022800
        /*0520*/ 	.short	0x0107
        /*0522*/ 	.byte	0x26
	.zero		1


	//   ....[38]....
        /*0524*/ 	.word	0x0000a010
        /*0528*/ 	.word	0x000000ff
        /*052c*/ 	.word	0x00022800
        /*0530*/ 	.short	0x0101
        /*0532*/ 	.byte	0x26
	.zero		1


	//   ....[39]....
        /*0534*/ 	.word	0x0000a020
        /*0538*/ 	.word	0x000000ff
        /*053c*/ 	.word	0x00022820
        /*0540*/ 	.short	0x010a
        /*0542*/ 	.byte	0x26
	.zero		1


	//   ....[40]....
        /*0544*/ 	.word	0x0000a080
        /*0548*/ 	.word	0x000000ff
        /*054c*/ 	.word	0x00022860
        /*0550*/ 	.short	0x010a
        /*0552*/ 	.byte	0x26
	.zero		1


	//   ....[41]....
        /*0554*/ 	.word	0x0000a900
        /*0558*/ 	.word	0x000000ff
        /*055c*/ 	.word	0x00022848
        /*0560*/ 	.short	0x010a
        /*0562*/ 	.byte	0x26
	.zero		1


	//   ....[42]....
        /*0564*/ 	.word	0x0000aad0
        /*0568*/ 	.word	0x000000ff
        /*056c*/ 	.word	0x00022868
        /*0570*/ 	.short	0x010a
        /*0572*/ 	.byte	0x26
	.zero		1


	//   ....[43]....
        /*0574*/ 	.word	0x0000b140
        /*0578*/ 	.word	0x000000ff
        /*057c*/ 	.word	0x00022840
        /*0580*/ 	.short	0x010a
        /*0582*/ 	.byte	0x26
	.zero		1


	//   ....[44]....
        /*0584*/ 	.word	0x0000b320
        /*0588*/ 	.word	0x000000ff
        /*058c*/ 	.word	0x00022860
        /*0590*/ 	.short	0x010a
        /*0592*/ 	.byte	0x26
	.zero		1


	//   ....[45]....
        /*0594*/ 	.word	0x0000b9c0
        /*0598*/ 	.word	0x000000ff
        /*059c*/ 	.word	0x00022848
        /*05a0*/ 	.short	0x010a
        /*05a2*/ 	.byte	0x26
	.zero		1


	//   ....[46]....
        /*05a4*/ 	.word	0x0000bba0
        /*05a8*/ 	.word	0x000000ff
        /*05ac*/ 	.word	0x00022868
        /*05b0*/ 	.short	0x010a
        /*05b2*/ 	.byte	0x26
	.zero		1


	//   ....[47]....
        /*05b4*/ 	.word	0x0000c080
        /*05b8*/ 	.word	0x00000002
        /*05bc*/ 	.word	0x00022820
        /*05c0*/ 	.short	0x010a
        /*05c2*/ 	.byte	0x3f
	.zero		1


	//   ....[48]....
        /*05c4*/ 	.word	0x0000c200
        /*05c8*/ 	.word	0x00000007
        /*05cc*/ 	.word	0x00000000
        /*05d0*/ 	.short	0x010a
        /*05d2*/ 	.byte	0x3f
	.zero		1


	//   ....[49]....
        /*05d4*/ 	.word	0x0000c270
        /*05d8*/ 	.word	0x00000005
        /*05dc*/ 	.word	0x00000000
        /*05e0*/ 	.short	0x010a
        /*05e2*/ 	.byte	0x3f
	.zero		1


	//   ....[50]....
        /*05e4*/ 	.word	0x0000c2d0
        /*05e8*/ 	.word	0x00000005
        /*05ec*/ 	.word	0x00000000
        /*05f0*/ 	.short	0x010a
        /*05f2*/ 	.byte	0x3f
	.zero		1


	//   ....[51]....
        /*05f4*/ 	.word	0x0000c300
        /*05f8*/ 	.word	0x00000003
        /*05fc*/ 	.word	0x00000000
        /*0600*/ 	.short	0x010a
        /*0602*/ 	.byte	0x3f
	.zero		1


	//   ....[52]....
        /*0604*/ 	.word	0x0000c370
        /*0608*/ 	.word	0x00000004
        /*060c*/ 	.word	0x00022800
        /*0610*/ 	.short	0x010a
        /*0612*/ 	.byte	0x3f
	.zero		1


	//   ....[53]....
        /*0614*/ 	.word	0x0000c3d0
        /*0618*/ 	.word	0x00000004
        /*061c*/ 	.word	0x00022830
        /*0620*/ 	.short	0x010a
        /*0622*/ 	.byte	0x3f
	.zero		1


	//   ....[54]....
        /*0624*/ 	.word	0x0000c420
        /*0628*/ 	.word	0x0000000a
        /*062c*/ 	.word	0x00022850
        /*0630*/ 	.short	0x010a
        /*0632*/ 	.byte	0x3f
	.zero		1


	//   ....[55]....
        /*0634*/ 	.word	0x0000c490
        /*0638*/ 	.word	0x00000003
        /*063c*/ 	.word	0x00022830
        /*0640*/ 	.short	0x010a
        /*0642*/ 	.byte	0x3f
	.zero		1


	//   ....[56]....
        /*0644*/ 	.word	0x0000c4f0
        /*0648*/ 	.word	0x000000b0
        /*064c*/ 	.word	0x00022850
        /*0650*/ 	.short	0x010a
        /*0652*/ 	.byte	0x3f
	.zero		1


	//   ....[57]....
        /*0654*/ 	.word	0x0000c650
        /*0658*/ 	.word	0x00000003
        /*065c*/ 	.word	0x00022840
        /*0660*/ 	.short	0x010a
        /*0662*/ 	.byte	0x3f
	.zero		1


	//   ....[58]....
        /*0664*/ 	.word	0x0000d060
        /*0668*/ 	.word	0x00000003
        /*066c*/ 	.word	0x00022820
        /*0670*/ 	.short	0x010a
        /*0672*/ 	.byte	0x3f
	.zero		1


	//   ....[59]....
        /*0674*/ 	.word	0x0000d0c0
        /*0678*/ 	.word	0x00000003
        /*067c*/ 	.word	0x00022860
        /*0680*/ 	.short	0x010a
        /*0682*/ 	.byte	0x3f
	.zero		1


	//   ....[60]....
        /*0684*/ 	.word	0x0000d120
        /*0688*/ 	.word	0x00000003
        /*068c*/ 	.word	0x00022848
        /*0690*/ 	.short	0x010a
        /*0692*/ 	.byte	0x3f
	.zero		1


	//   ....[61]....
        /*0694*/ 	.word	0x0000d180
        /*0698*/ 	.word	0x00000003
        /*069c*/ 	.word	0x00022868
        /*06a0*/ 	.short	0x010a
        /*06a2*/ 	.byte	0x3f
	.zero		1


	//   ....[62]....
        /*06a4*/ 	.word	0x0000d1e0
        /*06a8*/ 	.word	0x00000003
        /*06ac*/ 	.word	0x00022840
        /*06b0*/ 	.short	0x010a
        /*06b2*/ 	.byte	0x3f
	.zero		1


	//   ....[63]....
        /*06b4*/ 	.word	0x0000d240
        /*06b8*/ 	.word	0x00000003
        /*06bc*/ 	.word	0x00022860
        /*06c0*/ 	.short	0x010a
        /*06c2*/ 	.byte	0x3f
	.zero		1


	//   ....[64]....
        /*06c4*/ 	.word	0x0000d2a0
        /*06c8*/ 	.word	0x00000003
        /*06cc*/ 	.word	0x00022848
        /*06d0*/ 	.short	0x010a
        /*06d2*/ 	.byte	0x3f
	.zero		1


	//   ....[65]....
        /*06d4*/ 	.word	0x0000d300
        /*06d8*/ 	.word	0x00000003
        /*06dc*/ 	.word	0x00022868
        /*06e0*/ 	.short	0x010a
        /*06e2*/ 	.byte	0x3f
	.zero		1


	//   ....[66]....
        /*06e4*/ 	.word	0x0000d350
        /*06e8*/ 	.word	0x00000002
        /*06ec*/ 	.word	0x00022820
        /*06f0*/ 	.short	0x010a
        /*06f2*/ 	.byte	0x3f
	.zero		1


	//   ....[67]....
        /*06f4*/ 	.word	0x0000d4f0
        /*06f8*/ 	.word	0x00000007
        /*06fc*/ 	.word	0x00000000
        /*0700*/ 	.short	0x010a
        /*0702*/ 	.byte	0x3f
	.zero		1


	//   ....[68]....
        /*0704*/ 	.word	0x0000d540
        /*0708*/ 	.word	0x00000005
        /*070c*/ 	.word	0x00000000
        /*0710*/ 	.short	0x010a
        /*0712*/ 	.byte	0x3f
	.zero		1


	//   ....[69]....
        /*0714*/ 	.word	0x0000d590
        /*0718*/ 	.word	0x00000005
        /*071c*/ 	.word	0x00000000
        /*0720*/ 	.short	0x010a
        /*0722*/ 	.byte	0x3f
	.zero		1


	//----- nvinfo : EIATTR_NUM_MBARRIERS
	.align		4
.L_1127:
        /*0724*/ 	.byte	0x03, 0x38
        /*0726*/ 	.short	0x0016


	//----- nvinfo : EIATTR_EXIT_INSTR_OFFSETS
	.align		4
        /*0728*/ 	.byte	0x04, 0x1c
        /*072a*/ 	.short	(.L_1129 - .L_1128)


	//   ....[0]....
.L_1128:
        /*072c*/ 	.word	0x0000c350


	//----- nvinfo : EIATTR_MAX_THREADS
	.align		4
.L_1129:
        /*0730*/ 	.byte	0x04, 0x05
        /*0732*/ 	.short	(.L_1131 - .L_1130)
.L_1130:
        /*0734*/ 	.word	0x00000180
        /*0738*/ 	.word	0x00000001
        /*073c*/ 	.word	0x00000001


	//----- nvinfo : EIATTR_CRS_STACK_SIZE
	.align		4
.L_1131:
        /*0740*/ 	.byte	0x04, 0x1e
        /*0742*/ 	.short	(.L_1133 - .L_1132)
.L_1132:
        /*0744*/ 	.word	0x00000000


	//----- nvinfo : EIATTR_CBANK_PARAM_SIZE
	.align		4
.L_1133:
        /*0748*/ 	.byte	0x03, 0x19
        /*074a*/ 	.short	0x0a70


	//----- nvinfo : EIATTR_PARAM_CBANK
	.align		4
        /*074c*/ 	.byte	0x04, 0x0a
        /*074e*/ 	.short	(.L_1135 - .L_1134)
	.align		4
.L_1134:
        /*0750*/ 	.word	index@(.nv.constant0._ZN7cutlass13device_kernelIN5flash11enable_sm90INS1_16FlashAttnFwdSm90INS1_25CollectiveMainloopFwdSm90ILi2EN4cute5tupleIJNS5_1CILi1EEES8_S8_EEENS6_IJNS7_ILi128EEENS7_ILi96EEENS7_ILi64EEEEEELi256ENS_10bfloat16_tEfNS_4arch4Sm90ELb0ELb0ELb1ELb0ELb0ELb0ELb0ELb1ELb0ELb1ELb1ELb0EEENS1_21CollectiveEpilogueFwdINS6_IJSA_NS7_ILi256EEESB_EEES9_SE_SG_Li256ELb0ELb1ELb1ELb0EEENS1_19SingleTileSchedulerILb0ELb1ELb1ELi128EEEEEEEEEvNT_6ParamsE)
        /*0754*/ 	.short	0x0210
        /*0756*/ 	.short	0x0a70


	//----- nvinfo : EIATTR_SW_WAR
	.align		4
.L_1135:
        /*0758*/ 	.byte	0x04, 0x36
        /*075a*/ 	.short	(.L_1137 - .L_1136)
.L_1136:
        /*075c*/ 	.word	0x00000008
.L_1137:


//--------------------- .nv.info._ZN7cutlass13device_kernelIN5flash11enable_sm90INS1_16FlashAttnFwdSm90INS1_25CollectiveMainloopFwdSm90ILi2EN4cute5tupleIJNS5_1CILi1EEES8_S8_EEENS6_IJNS7_ILi128EEENS7_ILi96EEENS7_ILi64EEEEEELi256ENS_10bfloat16_tEfNS_4arch4Sm90ELb0ELb0ELb1ELb0ELb0ELb0ELb1ELb1ELb0ELb1ELb1ELb0EEENS1_21CollectiveEpilogueFwdINS6_IJSA_NS7_ILi256EEESB_EEES9_SE_SG_Li256ELb0ELb1ELb1ELb0EEENS1_19SingleTileSchedulerILb0ELb1ELb1ELi128EEEEEEEEEvNT_6ParamsE --------------------------
	.section	.nv.info._ZN7cutlass13device_kernelIN5flash11enable_sm90INS1_16FlashAttnFwdSm90INS1_25CollectiveMainloopFwdSm90ILi2EN4cute5tupleIJNS5_1CILi1EEES8_S8_EEENS6_IJNS7_ILi128EEENS7_ILi96EEENS7_ILi64EEEEEELi256ENS_10bfloat16_tEfNS_4arch4Sm90ELb0ELb0ELb1ELb0ELb0ELb0ELb1ELb1ELb0ELb1ELb1ELb0EEENS1_21CollectiveEpilogueFwdINS6_IJSA_NS7_ILi256EEESB_EEES9_SE_SG_Li256ELb0ELb1ELb1ELb0EEENS1_19SingleTileSchedulerILb0ELb1ELb1ELi128EEEEEEEEEvNT_6ParamsE,"",@"SHT_CUDA_INFO"
	.sectionflags	@""
	.align	4


	//----- nvinfo : EIATTR_CUDA_API_VERSION
	.align		4
        /*0000*/ 	.byte	0x04, 0x37
        /*0002*/ 	.short	(.L_1139 - .L_1138)
.L_1138:
        /*0004*/ 	.word	0x00000082


	//----- nvinfo : EIATTR_KPARAM_INFO
	.align		4
.L_1139:
        /*0008*/ 	.byte	0x04, 0x17
        /*000a*/ 	.short	(.L_1141 - .L_1140)
.L_1140:
        /*000c*/ 	.word	0x00000000
        /*0010*/ 	.short	0x0000
        /*0012*/ 	.short	0x0070
        /*0014*/ 	.byte	0x00, 0xf0, 0x01, 0x2c


	//----- nvinfo : EIATTR_SPARSE_MMA_MASK
	.align		4
.L_1141:
        /*0018*/ 	.byte	0x03, 0x50
        /*001a*/ 	.short	0x0000


	//----- nvinfo : EIATTR_MAXREG_COUNT
	.align		4
        /*001c*/ 	.byte	0x03, 0x1b
        /*001e*/ 	.short	0x00a8


	//----- nvinfo : EIATTR_NUM_BARRIERS
	.align		4
        /*0020*/ 	.byte	0x02, 0x4c
        /*0022*/ 	.byte	0x10
	.zero		1


	//----- nvinfo : EIATTR_EXTERNS
	.align		4
        /*0024*/ 	.byte	0x04, 0x0f
        /*0026*/ 	.short	(.L_1143 - .L_1142)


	//   ....[0]....
	.align		4
.L_1142:
        /*0028*/ 	.word	index@(__assertfail)


	//----- nvinfo : EIATTR_ANNOTATIONS
	.align		4
.L_1143:
        /*002c*/ 	.byte	0x04, 0x55
        /*002e*/ 	.short	(.L_1145 - .L_1144)


	//   ....[0]....
.L_1144:
        /* <DEDUP_REMOVED lines=23> */


	//----- nvinfo : EIATTR_MERCURY_ISA_VERSION
	.align		4
.L_1145:
        /*0190*/ 	.byte	0x03, 0x5f
        /*0192*/ 	.short	0x0101


	//----- nvinfo : EIATTR_INT_WARP_WIDE_INSTR_OFFSETS
	.align		4
        /*0194*/ 	.byte	0x04, 0x31
        /*0196*/ 	.short	(.L_1147 - .L_1146)


	//   ....[0]....
.L_1146:
        /*0198*/ 	.word	0x00000130


	//   ....[1]....
        /*019c*/ 	.word	0x00000170


	//   ....[2]....
        /*01a0*/ 	.word	0x000001e0


	//   ....[3]....
        /*01a4*/ 	.word	0x000001f0


	//----- nvinfo : EIATTR_COOP_GROUP_MASK_REGIDS
	.align		4
.L_1147:
        /*01a8*/ 	.byte	0x04, 0x29
        /*01aa*/ 	.short	(.L_1149 - .L_1148)


	//   ....[0]....
.L_1148:
        /*01ac*/ 	.word	0xffffffff


	//   ....[1]....
        /*01b0*/ 	.word	0xffffffff


	//   ....[2]....
        /*01b4*/ 	.word	0xffffffff


	//   ....[3]....
        /*01b8*/ 	.word	0xffffffff


	//   ....[4]....
        /*01bc*/ 	.word	0xffffffff


	//   ....[5]....
        /*01c0*/ 	.word	0xffffffff


	//   ....[6]....
        /*01c4*/ 	.word	0xffffffff


	//   ....[7]....
        /*01c8*/ 	.word	0xffffffff


	//   ....[8]....
        /*01cc*/ 	.word	0xffffffff


	//   ....[9]....
        /*01d0*/ 	.word	0xffffffff


	//   ....[10]....
        /*01d4*/ 	.word	0xffffffff


	//   ....[11]....
        /*01d8*/ 	.word	0xffffffff


	//   ....[12]....
        /*01dc*/ 	.word	0xffffffff


	//   ....[13]....
        /*01e0*/ 	.word	0xffffffff


	//   ....[14]....
        /*01e4*/ 	.word	0xffffffff


	//   ....[15]....
        /*01e8*/ 	.word	0xffffffff


	//   ....[16]....
        /*01ec*/ 	.word	0xffffffff


	//   ....[17]....
        /*01f0*/ 	.word	0xffffffff


	//   ....[18]....
        /*01f4*/ 	.word	0xffffffff


	//   ....[19]....
        /*01f8*/ 	.word	0xffffffff


	//   ....[20]....
        /*01fc*/ 	.word	0xffffffff


	//   ....[21]....
        /*0200*/ 	.word	0xffffffff


	//   ....[22]....
        /*0204*/ 	.word	0xffffffff


	//   ....[23]....
        /*0208*/ 	.word	0xffffffff


	//   ....[24]....
        /*020c*/ 	.word	0xffffffff


	//   ....[25]....
        /*0210*/ 	.word	0xffffffff


	//   ....[26]....
        /*0214*/ 	.word	0xffffffff


	//   ....[27]....
        /*0218*/ 	.word	0xffffffff


	//   ....[28]....
        /*021c*/ 	.word	0xffffffff


	//   ....[29]....
        /*0220*/ 	.word	0xffffffff


	//   ....[30]....
        /*0224*/ 	.word	0xffffffff


	//   ....[31]....
        /*0228*/ 	.word	0xffffffff


	//   ....[32]....
        /*022c*/ 	.word	0xffffffff


	//   ....[33]....
        /*0230*/ 	.word	0xffffffff


	//   ....[34]....
        /*0234*/ 	.word	0xffffffff


	//   ....[35]....
        /*0238*/ 	.word	0xffffffff


	//   ....[36]....
        /*023c*/ 	.word	0xffffffff


	//   ....[37]....
        /*0240*/ 	.word	0xffffffff


	//   ....[38]....
        /*0244*/ 	.word	0xffffffff


	//   ....[39]....
        /*0248*/ 	.word	0xffffffff


	//   ....[40]....
        /*024c*/ 	.word	0xffffffff


	//   ....[41]....
        /*0250*/ 	.word	0xffffffff


	//   ....[42]....
        /*0254*/ 	.word	0xffffffff


	//   ....[43]....
        /*0258*/ 	.word	0xffffffff


	//   ....[44]....
        /*025c*/ 	.word	0xffffffff


	//   ....[45]....
        /*0260*/ 	.word	0xffffffff


	//   ....[46]....
        /*0264*/ 	.word	0xffffffff


	//   ....[47]....
        /*0268*/ 	.word	0xffffffff


	//   ....[48]....
        /*026c*/ 	.word	0xffffffff


	//   ....[49]....
        /*0270*/ 	.word	0xffffffff


	//   ....[50]....
        /*0274*/ 	.word	0xffffffff


	//   ....[51]....
        /*0278*/ 	.word	0xffffffff


	//   ....[52]....
        /*027c*/ 	.word	0xffffffff


	//   ....[53]....
        /*0280*/ 	.word	0xffffffff


	//   ....[54]....
        /*0284*/ 	.word	0xffffffff


	//   ....[55]....
        /*0288*/ 	.word	0xffffffff


	//   ....[56]....
        /*028c*/ 	.word	0xffffffff


	//   ....[57]....
        /*0290*/ 	.word	0xffffffff


	//   ....[58]....
        /*0294*/ 	.word	0xffffffff


	//   ....[59]....
        /*0298*/ 	.word	0xffffffff


	//   ....[60]....
        /*029c*/ 	.word	0xffffffff


	//   ....[61]....
        /*02a0*/ 	.word	0xffffffff


	//   ....[62]....
        /*02a4*/ 	.word	0xffffffff


	//   ....[63]....
        /*02a8*/ 	.word	0x0500000f


	//   ....[64]....
        /*02ac*/ 	.word	0x0500000f


	//   ....[65]....
        /*02b0*/ 	.word	0x0500000f


	//   ....[66]....
        /*02b4*/ 	.word	0x0500000f


	//   ....[67]....
        /*02b8*/ 	.word	0x0500000f


	//   ....[68]....
        /*02bc*/ 	.word	0x0500000f


	//   ....[69]....
        /*02c0*/ 	.word	0x0500000f


	//   ....[70]....
        /*02c4*/ 	.word	0x0500000f


	//   ....[71]....
        /*02c8*/ 	.word	0x0500000f


	//   ....[72]....
        /*02cc*/ 	.word	0x0500000f


	//   ....[73]....
        /*02d0*/ 	.word	0x0500000f


	//   ....[74]....
        /*02d4*/ 	.word	0x0500000f


	//   ....[75]....
        /*02d8*/ 	.word	0x0500000f


	//   ....[76]....
        /*02dc*/ 	.word	0x0500000f


	//   ....[77]....
        /*02e0*/ 	.word	0x0500000f


	//   ....[78]....
        /*02e4*/ 	.word	0x0500000f


	//   ....[79]....
        /*02e8*/ 	.word	0x0500000f


	//   ....[80]....
        /*02ec*/ 	.word	0x0500000f


	//   ....[81]....
        /*02f0*/ 	.word	0x0500000f


	//   ....[82]....
        /*02f4*/ 	.word	0x0500000f


	//   ....[83]....
        /*02f8*/ 	.word	0x0500000f


	//   ....[84]....
        /*02fc*/ 	.word	0x0500000f


	//   ....[85]....
        /*0300*/ 	.word	0x0500000f


	//   ....[86]....
        /*0304*/ 	.word	0x0500000f


	//   ....[87]....
        /*0308*/ 	.word	0x0500000f


	//   ....[88]....
        /*030c*/ 	.word	0x0500000f


	//   ....[89]....
        /*0310*/ 	.word	0x0500000f


	//   ....[90]....
        /*0314*/ 	.word	0x0500000f


	//   ....[91]....
        /*0318*/ 	.word	0x0500000f


	//   ....[92]....
        /*031c*/ 	.word	0x0500000f


	//   ....[93]....
        /*0320*/ 	.word	0x0500000f


	//   ....[94]....
        /*0324*/ 	.word	0x0500000f


	//   ....[95]....
        /*0328*/ 	.word	0x0500000f


	//   ....[96]....
        /*032c*/ 	.word	0x0500000f


	//----- nvinfo : EIATTR_COOP_GROUP_INSTR_OFFSETS
	.align		4
.L_1149:
        /*0330*/ 	.byte	0x04, 0x28
        /*0332*/ 	.short	(.L_1151 - .L_1150)


	//   ....[0]....
.L_1150:
        /*0334*/ 	.word	0x00000070


	//   ....[1]....
        /*0338*/ 	.word	0x00000140


	//   ....[2]....
        /*033c*/ 	.word	0x00000190


	//   ....[3]....
        /*0340*/ 	.word	0x000003e0


	//   ....[4]....
        /*0344*/ 	.word	0x00000540


	//   ....[5]....
        /*0348*/ 	.word	0x00000660


	//   ....[6]....
        /*034c*/ 	.word	0x000007c0


	//   ....[7]....
        /*0350*/ 	.word	0x00001360


	//   ....[8]....
        /*0354*/ 	.word	0x00003150


	//   ....[9]....
        /*0358*/ 	.word	0x00003190


	//   ....[10]....
        /*035c*/ 	.word	0x000031b0


	//   ....[11]....
        /*0360*/ 	.word	0x000031d0


	//   ....[12]....
        /*0364*/ 	.word	0x00005430


	//   ....[13]....
        /*0368*/ 	.word	0x00005480


	//   ....[14]....
        /*036c*/ 	.word	0x000054a0


	//   ....[15]....
        /*0370*/ 	.word	0x000054c0


	//   ....[16]....
        /*0374*/ 	.word	0x00006a90


	//   ....[17]....
        /*0378*/ 	.word	0x00006ae0


	//   ....[18]....
        /*037c*/ 	.word	0x00006b00


	//   ....[19]....
        /*0380*/ 	.word	0x00006b20


	//   ....[20]....
        /*0384*/ 	.word	0x00007c00


	//   ....[21]....
        /*0388*/ 	.word	0x00007c60


	//   ....[22]....
        /*038c*/ 	.word	0x00007ca0


	//   ....[23]....
        /*0390*/ 	.word	0x00007cd0


	//   ....[24]....
        /*0394*/ 	.word	0x00007d00


	//   ....[25]....
        /*0398*/ 	.word	0x00007d20


	//   ....[26]....
        /*039c*/ 	.word	0x000089a0


	//   ....[27]....
        /*03a0*/ 	.word	0x000089b0


	//   ....[28]....
        /*03a4*/ 	.word	0x00009a10


	//   ....[29]....
        /*03a8*/ 	.word	0x0000a4e0


	//   ....[30]....
        /*03ac*/ 	.word	0x0000ae60


	//   ....[31]....
        /*03b0*/ 	.word	0x0000ae70


	//   ....[32]....
        /*03b4*/ 	.word	0x0000ae80


	//   ....[33]....
        /*03b8*/ 	.word	0x0000aea0


	//   ....[34]....
        /*03bc*/ 	.word	0x0000aed0


	//   ....[35]....
        /*03c0*/ 	.word	0x0000b050


	//   ....[36]....
        /*03c4*/ 	.word	0x0000b060


	//   ....[37]....
        /*03c8*/ 	.word	0x0000b0b0


	//   ....[38]....
        /*03cc*/ 	.word	0x0000b180


	//   ....[39]....
        /*03d0*/ 	.word	0x0000b1a0


	//   ....[40]....
        /*03d4*/ 	.word	0x0000b240


	//   ....[41]....
        /*03d8*/ 	.word	0x0000b260


	//   ....[42]....
        /*03dc*/ 	.word	0x0000b2e0


	//   ....[43]....
        /*03e0*/ 	.word	0x0000b300


	//   ....[44]....
        /*03e4*/ 	.word	0x0000b310


	//   ....[45]....
        /*03e8*/ 	.word	0x0000b320


	//   ....[46]....
        /*03ec*/ 	.word	0x0000bb10


	//   ....[47]....
        /*03f0*/ 	.word	0x0000bb40


	//   ....[48]....
        /*03f4*/ 	.word	0x0000bb60


	//   ....[49]....
        /*03f8*/ 	.word	0x0000bc10


	//   ....[50]....
        /*03fc*/ 	.word	0x0000bcb0


	//   ....[51]....
        /*0400*/ 	.word	0x0000bcc0


	//   ....[52]....
        /*0404*/ 	.word	0x0000bce0


	//   ....[53]....
        /*0408*/ 	.word	0x0000bd10


	//   ....[54]....
        /*040c*/ 	.word	0x0000bd80


	//   ....[55]....
        /*0410*/ 	.word	0x0000bdb0


	//   ....[56]....
        /*0414*/ 	.word	0x0000be30


	//   ....[57]....
        /*0418*/ 	.word	0x0000be70


	//   ....[58]....
        /*041c*/ 	.word	0x0000bf00


	//   ....[59]....
        /*0420*/ 	.word	0x0000bf30


	//   ....[60]....
        /*0424*/ 	.word	0x0000bfe0


	//   ....[61]....
        /*0428*/ 	.word	0x0000c030


	//   ....[62]....
        /*042c*/ 	.word	0x0000e310


	//   ....[63]....
        /*0430*/ 	.word	0x0000e890


	//   ....[64]....
        /*0434*/ 	.word	0x0000ea10


	//   ....[65]....
        /*0438*/ 	.word	0x0000ea60


	//   ....[66]....
        /*043c*/ 	.word	0x0000ebb0


	//   ....[67]....
        /*0440*/ 	.word	0x0000ec20


	//   ....[68]....
        /*0444*/ 	.word	0x0000ed70


	//   ....[69]....
        /*0448*/ 	.word	0x0000edf0


	//   ....[70]....
        /*044c*/ 	.word	0x0000eee0


	//   ....[71]....
        /*0450*/ 	.word	0x0000ef70


	//   ....[72]....
        /*0454*/ 	.word	0x0000f080


	//   ....[73]....
        /*0458*/ 	.word	0x0000f0f0


	//   ....[74]....
        /*045c*/ 	.word	0x0000f210


	//   ....[75]....
        /*0460*/ 	.word	0x0000f280


	//   ....[76]....
        /*0464*/ 	.word	0x0000f390


	//   ....[77]....
        /*0468*/ 	.word	0x0000f3f0


	//   ....[78]....
        /*046c*/ 	.word	0x0000f4f0


	//   ....[79]....
        /*0470*/ 	.word	0x0000f540


	//   ....[80]....
        /*0474*/ 	.word	0x0000f5e0


	//   ....[81]....
        /*0478*/ 	.word	0x0000f6a0


	//   ....[82]....
        /*047c*/ 	.word	0x0000f9b0


	//   ....[83]....
        /*0480*/ 	.word	0x0000fa20


	//   ....[84]....
        /*0484*/ 	.word	0x0000fb30


	//   ....[85]....
        /*0488*/ 	.word	0x0000fb90


	//   ....[86]....
        /*048c*/ 	.word	0x0000fca0


	//   ....[87]....
        /*0490*/ 	.word	0x0000fcf0


	//   ....[88]....
        /*0494*/ 	.word	0x0000fdf0


	//   ....[89]....
        /*0498*/ 	.word	0x0000fe50


	//   ....[90]....
        /*049c*/ 	.word	0x0000ffc0


	//   ....[91]....
        /*04a0*/ 	.word	0x00010010


	//   ....[92]....
        /*04a4*/ 	.word	0x00010130


	//   ....[93]....
        /*04a8*/ 	.word	0x00010180


	//   ....[94]....
        /*04ac*/ 	.word	0x00010290


	//   ....[95]....
        /*04b0*/ 	.word	0x000102e0


	//   ....[96]....
        /*04b4*/ 	.word	0x000106f0


	//----- nvinfo : EIATTR_REG_RECONFIG
	.align		4
.L_1151:
        /*04b8*/ 	.byte	0x01, 0x54
	.zero		2


	//----- nvinfo : EIATTR_SYSCALL_OFFSETS
	.align		4
        /*04bc*/ 	.byte	0x04, 0x46
        /*04be*/ 	.short	(.L_1153 - .L_1152)


	//   ....[0]....
.L_1152:
        /*04c0*/ 	.word	0x00001500


	//   ....[1]....
        /*04c4*/ 	.word	0x0000a110


	//   ....[2]....
        /*04c8*/ 	.word	0x0000a250


	//   ....[3]....
        /*04cc*/ 	.word	0x0000a340


	//   ....[4]....
        /*04d0*/ 	.word	0x0000aa70


	//   ....[5]....
        /*04d4*/ 	.word	0x0000b670


	//----- nvinfo : EIATTR_MBARRIER_INSTR_OFFSETS
	.align		4
.L_1153:
        /*04d8*/ 	.byte	0x04, 0x39
        /*04da*/ 	.short	(.L_1155 - .L_1154)


	//   ....[0]....
.L_1154:
        /*04dc*/ 	.word	0x00000280
        /*04e0*/ 	.word	0x000000ff
        /*04e4*/ 	.word	0x00032400
        /*04e8*/ 	.short	0x0100
        /*04ea*/ 	.byte	0x08
	.zero		1


	//   ....[1]....
        /*04ec*/ 	.word	0x00000290
        /*04f0*/ 	.word	0x000000ff
        /*04f4*/ 	.word	0x00032410
        /*04f8*/ 	.short	0x0100
        /*04fa*/ 	.byte	0x08
	.zero		1


	//   ....[2]....
        /*04fc*/ 	.word	0x000002a0
        /*0500*/ 	.word	0x000000ff
        /*0504*/ 	.word	0x00032420
        /*0508*/ 	.short	0x0100
        /*050a*/ 	.byte	0x08
	.zero		1


	//   ....[3]....
        /*050c*/ 	.word	0x00000390
        /*0510*/ 	.word	0x000000ff
        /*0514*/ 	.word	0x00032430
        /*0518*/ 	.short	0x0100
        /*051a*/ 	.byte	0x08
	.zero		1


	//   ....[4]....
        /*051c*/ 	.word	0x000003a0
        /*0520*/ 	.word	0x000000ff
        /*0524*/ 	.word	0x00032440
        /*0528*/ 	.short	0x0100
        /*052a*/ 	.byte	0x08
	.zero		1


	//   ....[5]....
        /*052c*/ 	.word	0x000003b0
        /*0530*/ 	.word	0x000000ff
        /*0534*/ 	.word	0x00032438
        /*0538*/ 	.short	0x0100
        /*053a*/ 	.byte	0x08
	.zero		1


	//   ....[6]....
        /*053c*/ 	.word	0x000003c0
        /*0540*/ 	.word	0x000000ff
        /*0544*/ 	.word	0x00032448
        /*0548*/ 	.short	0x0100
        /*054a*/ 	.byte	0x08
	.zero		1


	//   ....[7]....
        /*054c*/ 	.word	0x000004f0
        /*0550*/ 	.word	0x000000ff
        /*0554*/ 	.word	0x00032450
        /*0558*/ 	.short	0x0100
        /*055a*/ 	.byte	0x08
	.zero		1


	//   ....[8]....
        /*055c*/ 	.word	0x00000500
        /*0560*/ 	.word	0x000000ff
        /*0564*/ 	.word	0x00032460
        /*0568*/ 	.short	0x0100
        /*056a*/ 	.byte	0x08
	.zero		1


	//   ....[9]....
        /*056c*/ 	.word	0x00000510
        /*0570*/ 	.word	0x000000ff
        /*0574*/ 	.word	0x00032458
        /*0578*/ 	.short	0x0100
        /*057a*/ 	.byte	0x08
	.zero		1


	//   ....[10]....
        /*057c*/ 	.word	0x00000520
        /*0580*/ 	.word	0x000000ff
        /*0584*/ 	.word	0x00032468
        /*0588*/ 	.short	0x0100
        /*058a*/ 	.byte	0x08
	.zero		1


	//   ....[11]....
        /*058c*/ 	.word	0x00000610
        /*0590*/ 	.word	0x000000ff
        /*0594*/ 	.word	0x00032470
        /*0598*/ 	.short	0x0100
        /*059a*/ 	.byte	0x06
	.zero		1


	//   ....[12]....
        /*059c*/ 	.word	0x00000620
        /*05a0*/ 	.word	0x000000ff
        /*05a4*/ 	.word	0x00032480
        /*05a8*/ 	.short	0x0100
        /*05aa*/ 	.byte	0x06
	.zero		1


	//   ....[13]....
        /*05ac*/ 	.word	0x00000630
        /*05b0*/ 	.word	0x000000ff
        /*05b4*/ 	.word	0x00032478
        /*05b8*/ 	.short	0x0100
        /*05ba*/ 	.byte	0x06
	.zero		1


	//   ....[14]....
        /*05bc*/ 	.word	0x00000640
        /*05c0*/ 	.word	0x000000ff
        /*05c4*/ 	.word	0x00032488
        /*05c8*/ 	.short	0x0100
        /*05ca*/ 	.byte	0x06
	.zero		1


	//   ....[15]....
        /*05cc*/ 	.word	0x00000770
        /*05d0*/ 	.word	0x000000ff
        /*05d4*/ 	.word	0x00032490
        /*05d8*/ 	.short	0x0100
        /*05da*/ 	.byte	0x08
	.zero		1


	//   ....[16]....
        /*05dc*/ 	.word	0x00000780
        /*05e0*/ 	.word	0x000000ff
        /*05e4*/ 	.word	0x000324a0
        /*05e8*/ 	.short	0x0100
        /*05ea*/ 	.byte	0x08
	.zero		1


	//   ....[17]....
        /*05ec*/ 	.word	0x00000790
        /*05f0*/ 	.word	0x000000ff
        /*05f4*/ 	.word	0x00032498
        /*05f8*/ 	.short	0x0100
        /*05fa*/ 	.byte	0x08
	.zero		1


	//   ....[18]....
        /*05fc*/ 	.word	0x000007a0
        /*0600*/ 	.word	0x000000ff
        /*0604*/ 	.word	0x000324a8
        /*0608*/ 	.short	0x0100
        /*060a*/ 	.byte	0x08
	.zero		1


	//   ....[19]....
        /*060c*/ 	.word	0x000008d0
        /*0610*/ 	.word	0x000000ff
        /*0614*/ 	.word	0x000324b0
        /*0618*/ 	.short	0x0100
        /*061a*/ 	.byte	0x08
	.zero		1


	//   ....[20]....
        /*061c*/ 	.word	0x000008e0
        /*0620*/ 	.word	0x000000ff
        /*0624*/ 	.word	0x000324c0
        /*0628*/ 	.short	0x0100
        /*062a*/ 	.byte	0x08
	.zero		1


	//   ....[21]....
        /*062c*/ 	.word	0x000008f0
        /*0630*/ 	.word	0x000000ff
        /*0634*/ 	.word	0x000324b8
        /*0638*/ 	.short	0x0100
        /*063a*/ 	.byte	0x08
	.zero		1


	//   ....[22]....
        /*063c*/ 	.word	0x00000900
        /*0640*/ 	.word	0x000000ff
        /*0644*/ 	.word	0x000324c8
        /*0648*/ 	.short	0x0100
        /*064a*/ 	.byte	0x08
	.zero		1


	//   ....[23]....
        /*064c*/ 	.word	0x00001540
        /*0650*/ 	.word	0x000000ff
        /*0654*/ 	.word	0x00032400
        /*0658*/ 	.short	0x010a
        /*065a*/ 	.byte	0x04
	.zero		1


	//   ....[24]....
        /*065c*/ 	.word	0x00001600
        /*0660*/ 	.word	0x000000ff
        /*0664*/ 	.word	0x00032430
        /*0668*/ 	.short	0x010a
        /*066a*/ 	.byte	0x04
	.zero		1


	//   ....[25]....
        /*066c*/ 	.word	0x00001650
        /*0670*/ 	.word	0x000000ff
        /*0674*/ 	.word	0x00032430
        /*0678*/ 	.short	0x010a
        /*067a*/ 	.byte	0x04
	.zero		1


	//   ....[26]....
        /*067c*/ 	.word	0x000019d0
        /*0680*/ 	.word	0x000000ff
        /*0684*/ 	.word	0x00032410
        /*0688*/ 	.short	0x010a
        /*068a*/ 	.byte	0x09
	.zero		1


	//   ....[27]....
        /*068c*/ 	.word	0x00001a20
        /*0690*/ 	.word	0x000000ff
        /*0694*/ 	.word	0x00032450
        /*0698*/ 	.short	0x010a
        /*069a*/ 	.byte	0x04
	.zero		1


	//   ....[28]....
        /*069c*/ 	.word	0x00001a70
        /*06a0*/ 	.word	0x000000ff
        /*06a4*/ 	.word	0x00032450
        /*06a8*/ 	.short	0x010a
        /*06aa*/ 	.byte	0x04
	.zero		1


	//   ....[29]....
        /*06ac*/ 	.word	0x00003450
        /*06b0*/ 	.word	0x00000018
        /*06b4*/ 	.word	0x00000000
        /*06b8*/ 	.short	0x0101
        /*06ba*/ 	.byte	0x3f
	.zero		1


	//   ....[30]....
        /*06bc*/ 	.word	0x00003f30
        /*06c0*/ 	.word	0x000000a0
        /*06c4*/ 	.word	0x00000000
        /*06c8*/ 	.short	0x0101
        /*06ca*/ 	.byte	0x3f
	.zero		1


	//   ....[31]....
        /*06cc*/ 	.word	0x00004110
        /*06d0*/ 	.word	0x000000ff
        /*06d4*/ 	.word	0x00032430
        /*06d8*/ 	.short	0x010a
        /*06da*/ 	.byte	0x06
	.zero		1


	//   ....[32]....
        /*06dc*/ 	.word	0x00004160
        /*06e0*/ 	.word	0x000000ff
        /*06e4*/ 	.word	0x00032430
        /*06e8*/ 	.short	0x010a
        /*06ea*/ 	.byte	0x06
	.zero		1


	//   ....[33]....
        /*06ec*/ 	.word	0x000044c0
        /*06f0*/ 	.word	0x000000ff
        /*06f4*/ 	.word	0x00032450
        /*06f8*/ 	.short	0x010a
        /*06fa*/ 	.byte	0x06
	.zero		1


	//   ....[34]....
        /*06fc*/ 	.word	0x00004510
        /*0700*/ 	.word	0x000000ff
        /*0704*/ 	.word	0x00032450
        /*0708*/ 	.short	0x010a
        /*070a*/ 	.byte	0x06
	.zero		1


	//   ....[35]....
        /*070c*/ 	.word	0x000056b0
        /*0710*/ 	.word	0x00000098
        /*0714*/ 	.word	0x00000000
        /*0718*/ 	.short	0x0101
        /*071a*/ 	.byte	0x3f
	.zero		1


	//   ....[36]....
        /*071c*/ 	.word	0x00006a70
        /*0720*/ 	.word	0x000000c9
        /*0724*/ 	.word	0x00000000
        /*0728*/ 	.short	0x0101
        /*072a*/ 	.byte	0x3f
	.zero		1


	//   ....[37]....
        /*072c*/ 	.word	0x00007d30
        /*0730*/ 	.word	0x000000ff
        /*0734*/ 	.word	0x00000000
        /*0738*/ 	.short	0x0101
        /*073a*/ 	.byte	0x04
	.zero		1


	//   ....[38]....
        /*073c*/ 	.word	0x0000a730
        /*0740*/ 	.word	0x000000ff
        /*0744*/ 	.word	0x00032440
        /*0748*/ 	.short	0x010a
        /*074a*/ 	.byte	0x26
	.zero		1


	//   ....[39]....
        /*074c*/ 	.word	0x0000b480
        /*0750*/ 	.word	0x000000ff
        /*0754*/ 	.word	0x00032400
        /*0758*/ 	.short	0x0107
        /*075a*/ 	.byte	0x26
	.zero		1


	//   ....[40]....
        /*075c*/ 	.word	0x0000b500
        /*0760*/ 	.word	0x000000ff
        /*0764*/ 	.word	0x00032400
        /*0768*/ 	.short	0x0101
        /*076a*/ 	.byte	0x26
	.zero		1


	//   ....[41]....
        /*076c*/ 	.word	0x0000c1e0
        /*0770*/ 	.word	0x000000ff
        /*0774*/ 	.word	0x00032410
        /*0778*/ 	.short	0x0107
        /*077a*/ 	.byte	0x26
	.zero		1


	//   ....[42]....
        /*077c*/ 	.word	0x0000c240
        /*0780*/ 	.word	0x000000ff
        /*0784*/ 	.word	0x00032410
        /*0788*/ 	.short	0x0101
        /*078a*/ 	.byte	0x26
	.zero		1


	//   ....[43]....
        /*078c*/ 	.word	0x0000c250
        /*0790*/ 	.word	0x000000ff
        /*0794*/ 	.word	0x00032420
        /*0798*/ 	.short	0x010a
        /*079a*/ 	.byte	0x26
	.zero		1


	//   ....[44]....
        /*079c*/ 	.word	0x0000c2b0
        /*07a0*/ 	.word	0x000000ff
        /*07a4*/ 	.word	0x00032460
        /*07a8*/ 	.short	0x010a
        /*07aa*/ 	.byte	0x26
	.zero		1


	//   ....[45]....
        /*07ac*/ 	.word	0x0000cb40
        /*07b0*/ 	.word	0x000000ff
        /*07b4*/ 	.word	0x00032448
        /*07b8*/ 	.short	0x010a
        /*07ba*/ 	.byte	0x26
	.zero		1


	//   ....[46]....
        /*07bc*/ 	.word	0x0000cd10
        /*07c0*/ 	.word	0x000000ff
        /*07c4*/ 	.word	0x00032468
        /*07c8*/ 	.short	0x010a
        /*07ca*/ 	.byte	0x26
	.zero		1


	//   ....[47]....
        /*07cc*/ 	.word	0x0000d380
        /*07d0*/ 	.word	0x000000ff
        /*07d4*/ 	.word	0x00032440
        /*07d8*/ 	.short	0x010a
        /*07da*/ 	.byte	0x26
	.zero		1


	//   ....[48]....
        /*07dc*/ 	.word	0x0000d560
        /*07e0*/ 	.word	0x000000ff
        /*07e4*/ 	.word	0x00032460
        /*07e8*/ 	.short	0x010a
        /*07ea*/ 	.byte	0x26
	.zero		1


	//   ....[49]....
        /*07ec*/ 	.word	0x0000dbf0
        /*07f0*/ 	.word	0x000000ff
        /*07f4*/ 	.word	0x00032448
        /*07f8*/ 	.short	0x010a
        /*07fa*/ 	.byte	0x26
	.zero		1


	//   ....[50]....
        /*07fc*/ 	.word	0x0000ddd0
        /*0800*/ 	.word	0x000000ff
        /*0804*/ 	.word	0x00032468
        /*0808*/ 	.short	0x010a
        /*080a*/ 	.byte	0x26
	.zero		1


	//   ....[51]....
        /*080c*/ 	.word	0x0000e2a0
        /*0810*/ 	.word	0x00000002
        /*0814*/ 	.word	0x00032420
        /*0818*/ 	.short	0x010a
        /*081a*/ 	.byte	0x3f
	.zero		1


	//   ....[52]....
        /*081c*/ 	.word	0x0000e440
        /*0820*/ 	.word	0x00000007
        /*0824*/ 	.word	0x00000000
        /*0828*/ 	.short	0x010a
        /*082a*/ 	.byte	0x3f
	.zero		1


	//   ....[53]....
        /*082c*/ 	.word	0x0000e4b0
        /*0830*/ 	.word	0x00000005
        /*0834*/ 	.word	0x00000000
        /*0838*/ 	.short	0x010a
        /*083a*/ 	.byte	0x3f
	.zero		1


	//   ....[54]....
        /*083c*/ 	.word	0x0000e510
        /*0840*/ 	.word	0x00000005
        /*0844*/ 	.word	0x00000000
        /*0848*/ 	.short	0x010a
        /*084a*/ 	.byte	0x3f
	.zero		1


	//   ....[55]....
        /*084c*/ 	.word	0x0000e540
        /*0850*/ 	.word	0x00000003
        /*0854*/ 	.word	0x00000000
        /*0858*/ 	.short	0x010a
        /*085a*/ 	.byte	0x3f
	.zero		1


	//   ....[56]....
        /*085c*/ 	.word	0x0000e5c0
        /*0860*/ 	.word	0x00000003
        /*0864*/ 	.word	0x00032400
        /*0868*/ 	.short	0x010a
        /*086a*/ 	.byte	0x3f
	.zero		1


	//   ....[57]....
        /*086c*/ 	.word	0x0000e630
        /*0870*/ 	.word	0x00000003
        /*0874*/ 	.word	0x00032430
        /*0878*/ 	.short	0x010a
        /*087a*/ 	.byte	0x3f
	.zero		1


	//   ....[58]....
        /*087c*/ 	.word	0x0000e6a0
        /*0880*/ 	.word	0x0000000b
        /*0884*/ 	.word	0x00032410
        /*0888*/ 	.short	0x010a
        /*088a*/ 	.byte	0x3f
	.zero		1


	//   ....[59]....
        /*088c*/ 	.word	0x0000e710
        /*0890*/ 	.word	0x0000000b
        /*0894*/ 	.word	0x00032450
        /*0898*/ 	.short	0x010a
        /*089a*/ 	.byte	0x3f
	.zero		1


	//   ....[60]....
        /*089c*/ 	.word	0x0000e780
        /*08a0*/ 	.word	0x00000099
        /*08a4*/ 	.word	0x00032430
        /*08a8*/ 	.short	0x010a
        /*08aa*/ 	.byte	0x3f
	.zero		1


	//   ....[61]....
        /*08ac*/ 	.word	0x0000e7f0
        /*08b0*/ 	.word	0x000000c9
        /*08b4*/ 	.word	0x00032450
        /*08b8*/ 	.short	0x010a
        /*08ba*/ 	.byte	0x3f
	.zero		1


	//   ....[62]....
        /*08bc*/ 	.word	0x0000e950
        /*08c0*/ 	.word	0x00000003
        /*08c4*/ 	.word	0x00032440
        /*08c8*/ 	.short	0x010a
        /*08ca*/ 	.byte	0x3f
	.zero		1


	//   ....[63]....
        /*08cc*/ 	.word	0x00010320
        /*08d0*/ 	.word	0x00000003
        /*08d4*/ 	.word	0x00032420
        /*08d8*/ 	.short	0x010a
        /*08da*/ 	.byte	0x3f
	.zero		1


	//   ....[64]....
        /*08dc*/ 	.word	0x00010380
        /*08e0*/ 	.word	0x00000003
        /*08e4*/ 	.word	0x00032460
        /*08e8*/ 	.short	0x010a
        /*08ea*/ 	.byte	0x3f
	.zero		1


	//   ....[65]....
        /*08ec*/ 	.word	0x000103e0
        /*08f0*/ 	.word	0x00000003
        /*08f4*/ 	.word	0x00032448
        /*08f8*/ 	.short	0x010a
        /*08fa*/ 	.byte	0x3f
	.zero		1


	//   ....[66]....
        /*08fc*/ 	.word	0x00010440
        /*0900*/ 	.word	0x00000003
        /*0904*/ 	.word	0x00032468
        /*0908*/ 	.short	0x010a
        /*090a*/ 	.byte	0x3f
	.zero		1


	//   ....[67]....
        /*090c*/ 	.word	0x000104a0
        /*0910*/ 	.word	0x00000003
        /*0914*/ 	.word	0x00032440
        /*0918*/ 	.short	0x010a
        /*091a*/ 	.byte	0x3f
	.zero		1


	//   ....[68]....
        /*091c*/ 	.word	0x00010500
        /*0920*/ 	.word	0x00000003
        /*0924*/ 	.word	0x00032460
        /*0928*/ 	.short	0x010a
        /*092a*/ 	.byte	0x3f
	.zero		1


	//   ....[69]....
        /*092c*/ 	.word	0x00010560
        /*0930*/ 	.word	0x00000003
        /*0934*/ 	.word	0x00032448
        /*0938*/ 	.short	0x010a
        /*093a*/ 	.byte	0x3f
	.zero		1


	//   ....[70]....
        /*093c*/ 	.word	0x000105c0
        /*0940*/ 	.word	0x00000003
        /*0944*/ 	.word	0x00032468
        /*0948*/ 	.short	0x010a
        /*094a*/ 	.byte	0x3f
	.zero		1


	//   ....[71]....
        /*094c*/ 	.word	0x00010610
        /*0950*/ 	.word	0x00000002
        /*0954*/ 	.word	0x00032420
        /*0958*/ 	.short	0x010a
        /*095a*/ 	.byte	0x3f
	.zero		1


	//   ....[72]....
        /*095c*/ 	.word	0x000107b0
        /*0960*/ 	.word	0x00000007
        /*0964*/ 	.word	0x00000000
        /*0968*/ 	.short	0x010a
        /*096a*/ 	.byte	0x3f
	.zero		1


	//   ....[73]....
        /*096c*/ 	.word	0x00010800
        /*0970*/ 	.word	0x00000005
        /*0974*/ 	.word	0x00000000
        /*0978*/ 	.short	0x010a
        /*097a*/ 	.byte	0x3f
	.zero		1


	//   ....[74]....
        /*097c*/ 	.word	0x00010850
        /*0980*/ 	.word	0x00000005
        /*0984*/ 	.word	0x00000000
        /*0988*/ 	.short	0x010a
        /*098a*/ 	.byte	0x3f
	.zero		1


	//----- nvinfo : EIATTR_NUM_MBARRIERS
	.align		4
.L_1155:
        /*098c*/ 	.byte	0x03, 0x38
        /*098e*/ 	.short	0x0017


	//----- nvinfo : EIATTR_EXIT_INSTR_OFFSETS
	.align		4
        /*0990*/ 	.byte	0x04, 0x1c
        /*0992*/ 	.short	(.L_1157 - .L_1156)


	//   ....[0]....
.L_1156:
        /*0994*/ 	.word	0x0000e590


	//----- nvinfo : EIATTR_MAX_THREADS
	.align		4
.L_1157:
        /*0998*/ 	.byte	0x04, 0x05
        /*099a*/ 	.short	(.L_1159 - .L_1158)
.L_1158:
        /*099c*/ 	.word	0x00000180
        /*09a0*/ 	.word	0x00000001
        /*09a4*/ 	.word	0x00000001


	//----- nvinfo : EIATTR_CRS_STACK_SIZE
	.align		4
.L_1159:
        /*09a8*/ 	.byte	0x04, 0x1e
        /*09aa*/ 	.short	(.L_1161 - .L_1160)
.L_1160:
        /*09ac*/ 	.word	0x00000000


	//----- nvinfo : EIATTR_CBANK_PARAM_SIZE
	.align		4
.L_1161:
        /*09b0*/ 	.byte	0x03, 0x19
        /*09b2*/ 	.short	0x0b70


	//----- nvinfo : EIATTR_PARAM_CBANK
	.align		4
        /*09b4*/ 	.byte	0x04, 0x0a
        /*09b6*/ 	.short	(.L_1163 - .L_1162)
	.align		4
.L_1162:
        /*09b8*/ 	.word	index@(.nv.constant0._ZN7cutlass13device_kernelIN5flash11enable_sm90INS1_16FlashAttnFwdSm90INS1_25CollectiveMainloopFwdSm90ILi2EN4cute5tupleIJNS5_1CILi1EEES8_S8_EEENS6_IJNS7_ILi128EEENS7_ILi96EEENS7_ILi64EEEEEELi256ENS_10bfloat16_tEfNS_4arch4Sm90ELb0ELb0ELb1ELb0ELb0ELb0ELb1ELb1ELb0ELb1ELb1ELb0EEENS1_21CollectiveEpilogueFwdINS6_IJSA_NS7_ILi256EEESB_EEES9_SE_SG_Li256ELb0ELb1ELb1ELb0EEENS1_19SingleTileSchedulerILb0ELb1ELb1ELi128EEEEEEEEEvNT_6ParamsE)
        /*09bc*/ 	.short	0x0210
        /*09be*/ 	.short	0x0b70


	//----- nvinfo : EIATTR_SW_WAR
	.align		4
.L_1163:
        /*09c0*/ 	.byte	0x04, 0x36
        /*09c2*/ 	.short	(.L_1165 - .L_1164)
.L_1164:
        /*09c4*/ 	.word	0x00000008
.L_1165:


//--------------------- .nv.info._ZN7cutlass13device_kernelIN5flash11enable_sm90INS1_16FlashAttnFwdSm90INS1_25CollectiveMainloopFwdSm90ILi2EN4cute5tupleIJNS5_1CILi1EEES8_S8_EEENS6_IJNS7_ILi128EEENS7_ILi96EEENS7_ILi64EEEEEELi256ENS_10bfloat16_tEfNS_4arch4Sm90ELb0ELb0ELb1ELb1ELb0ELb0ELb0ELb1ELb0ELb1ELb1ELb0EEENS1_21CollectiveEpilogueFwdINS6_IJSA_NS7_ILi256EEESB_EEES9_SE_SG_Li256ELb1ELb1ELb1ELb0EEENS1_36VarlenDynamicPersistentTileSchedulerILi128ELi96ELi256ELi128ELb1ELb1ELb1ELb0ELb1ELb1EEEEEEEEEvNT_6ParamsE --------------------------
	.section	.nv.info._ZN7cutlass13device_kernelIN5flash11enable_sm90INS1_16FlashAttnFwdSm90INS1_25CollectiveMainloopFwdSm90ILi2EN4cute5tupleIJNS5_1CILi1EEES8_S8_EEENS6_IJNS7_ILi128EEENS7_ILi96EEENS7_ILi64EEEEEELi256ENS_10bfloat16_tEfNS_4arch4Sm90ELb0ELb0ELb1ELb1ELb0ELb0ELb0ELb1ELb0ELb1ELb1ELb0EEENS1_21CollectiveEpilogueFwdINS6_IJSA_NS7_ILi256EEESB_EEES9_SE_SG_Li256ELb1ELb1ELb1ELb0EEENS1_36VarlenDynamicPersistentTileSchedulerILi128ELi96ELi256ELi128ELb1ELb1ELb1ELb0ELb1ELb1EEEEEEEEEvNT_6ParamsE,"",@"SHT_CUDA_INFO"
	.sectionflags	@""
	.align	4


	//----- nvinfo : EIATTR_CUDA_API_VERSION
	.align		4
        /*0000*/ 	.byte	0x04, 0x37
        /*0002*/ 	.short	(.L_1167 - .L_1166)
.L_1166:
        /*0004*/ 	.word	0x00000082


	//----- nvinfo : EIATTR_KPARAM_INFO
	.align		4
.L_1167:
        /*0008*/ 	.byte	0x04, 0x17
        /*000a*/ 	.short	(.L_1169 - .L_1168)
.L_1168:
        /*000c*/ 	.word	0x00000000
        /*0010*/ 	.short	0x0000
        /*0012*/ 	.short	0x0070
        /*0014*/ 	.byte	0x00, 0xf0, 0x01, 0x2a


	//----- nvinfo : EIATTR_SPARSE_MMA_MASK
	.align		4
.L_1169:
        /*0018*/ 	.byte	0x03, 0x50
        /*001a*/ 	.short	0x0000


	//----- nvinfo : EIATTR_MAXREG_COUNT
	.align		4
        /*001c*/ 	.byte	0x03, 0x1b
        /*001e*/ 	.short	0x00a8


	//----- nvinfo : EIATTR_NUM_BARRIERS
	.align		4
        /*0020*/ 	.byte	0x02, 0x4c
        /*0022*/ 	.byte	0x10
	.zero		1


	//----- nvinfo : EIATTR_EXTERNS
	.align		4
        /*0024*/ 	.byte	0x04, 0x0f
        /*0026*/ 	.short	(.L_1171 - .L_1170)


	//   ....[0]....
	.align		4
.L_1170:
        /*0028*/ 	.word	index@(__assertfail)


	//----- nvinfo : EIATTR_ANNOTATIONS
	.align		4
.L_1171:
        /*002c*/ 	.byte	0x04, 0x55
        /*002e*/ 	.short	(.L_1173 - .L_1172)


	//   ....[0]....
.L_1172:
        /* <DEDUP_REMOVED lines=65> */


	//----- nvinfo : EIATTR_MERCURY_ISA_VERSION
	.align		4
.L_1173:
        /*0430*/ 	.byte	0x03, 0x5f
        /*0432*/ 	.short	0x0101


	//----- nvinfo : EIATTR_UNUSED_LOAD_BYTE_OFFSET
	.align		4
        /*0434*/ 	.byte	0x04, 0x44
        /*0436*/ 	.short	(.L_1175 - .L_1174)


	//   ....[0]....
.L_1174:
        /*0438*/ 	.word	0x00000a30
        /*043c*/ 	.word	0x0000fff0


	//   ....[1]....
        /*0440*/ 	.word	0x00006da0
        /*0444*/ 	.word	0x0000fff0


	//----- nvinfo : EIATTR_INT_WARP_WIDE_INSTR_OFFSETS
	.align		4
.L_1175:
        /*0448*/ 	.byte	0x04, 0x31
        /*044a*/ 	.short	(.L_1177 - .L_1176)


	//   ....[0]....
.L_1176:
        /*044c*/ 	.word	0x00000130


	//   ....[1]....
        /*0450*/ 	.word	0x00000170


	//   ....[2]....
        /*0454*/ 	.word	0x000001e0


	//   ....[3]....
        /*0458*/ 	.word	0x00003cd0


	//   ....[4]....
        /*045c*/ 	.word	0x0000cb30


	//   ....[5]....
        /*0460*/ 	.word	0x0000cbc0


	//   ....[6]....
        /*0464*/ 	.word	0x000107b0


	//   ....[7]....
        /*0468*/ 	.word	0x00010840


	//----- nvinfo : EIATTR_COOP_GROUP_MASK_REGIDS
	.align		4
.L_1177:
        /*046c*/ 	.byte	0x04, 0x29
        /*046e*/ 	.short	(.L_1179 - .L_1178)


	//   ....[0]....
.L_1178:
        /*0470*/ 	.word	0xffffffff


	//   ....[1]....
        /*0474*/ 	.word	0xffffffff


	//   ....[2]....
        /*0478*/ 	.word	0xffffffff


	//   ....[3]....
        /*047c*/ 	.word	0xffffffff


	//   ....[4]....
        /*0480*/ 	.word	0xffffffff


	//   ....[5]....
        /*0484*/ 	.word	0xffffffff


	//   ....[6]....
        /*0488*/ 	.word	0xffffffff


	//   ....[7]....
        /*048c*/ 	.word	0xffffffff


	//   ....[8]....
        /*0490*/ 	.word	0xffffffff


	//   ....[9]....
        /*0494*/ 	.word	0xffffffff


	//   ....[10]....
        /*0498*/ 	.word	0xffffffff


	//   ....[11]....
        /*049c*/ 	.word	0xffffffff


	//   ....[12]....
        /*04a0*/ 	.word	0xffffffff


	//   ....[13]....
        /*04a4*/ 	.word	0xffffffff


	//   ....[14]....
        /*04a8*/ 	.word	0xffffffff


	//   ....[15]....
        /*04ac*/ 	.word	0xffffffff


	//   ....[16]....
        /*04b0*/ 	.word	0xffffffff


	//   ....[17]....
        /*04b4*/ 	.word	0xffffffff


	//   ....[18]....
        /*04b8*/ 	.word	0xffffffff


	//   ....[19]....
        /*04bc*/ 	.word	0xffffffff


	//   ....[20]....
        /*04c0*/ 	.word	0xffffffff


	//   ....[21]....
        /*04c4*/ 	.word	0xffffffff


	//   ....[22]....
        /*04c8*/ 	.word	0xffffffff


	//   ....[23]....
        /*04cc*/ 	.word	0xffffffff


	//   ....[24]....
        /*04d0*/ 	.word	0xffffffff


	//   ....[25]....
        /*04d4*/ 	.word	0xffffffff


	//   ....[26]....
        /*04d8*/ 	.word	0xffffffff


	//   ....[27]....
        /*04dc*/ 	.word	0xffffffff


	//   ....[28]....
        /*04e0*/ 	.word	0xffffffff


	//   ....[29]....
        /*04e4*/ 	.word	0xffffffff


	//   ....[30]....
        /*04e8*/ 	.word	0xffffffff


	//   ....[31]....
        /*04ec*/ 	.word	0xffffffff


	//   ....[32]....
        /*04f0*/ 	.word	0xffffffff


	//   ....[33]....
        /*04f4*/ 	.word	0xffffffff


	//   ....[34]....
        /*04f8*/ 	.word	0xffffffff


	//   ....[35]....
        /*04fc*/ 	.word	0xffffffff


	//   ....[36]....
        /*0500*/ 	.word	0xffffffff


	//   ....[37]....
        /*0504*/ 	.word	0xffffffff


	//   ....[38]....
        /*0508*/ 	.word	0xffffffff


	//   ....[39]....
        /*050c*/ 	.word	0xffffffff


	//   ....[40]....
        /*0510*/ 	.word	0xffffffff


	//   ....[41]....
        /*0514*/ 	.word	0xffffffff


	//   ....[42]....
        /*0518*/ 	.word	0xffffffff


	//   ....[43]....
        /*051c*/ 	.word	0xffffffff


	//   ....[44]....
        /*0520*/ 	.word	0xffffffff


	//   ....[45]....
        /*0524*/ 	.word	0xffffffff


	//   ....[46]....
        /*0528*/ 	.word	0xffffffff


	//   ....[47]....
        /*052c*/ 	.word	0xffffffff


	//   ....[48]....
        /*0530*/ 	.word	0xffffffff


	//   ....[49]....
        /*0534*/ 	.word	0xffffffff


	//   ....[50]....
        /*0538*/ 	.word	0xffffffff


	//   ....[51]....
        /*053c*/ 	.word	0xffffffff


	//   ....[52]....
        /*0540*/ 	.word	0xffffffff


	//   ....[53]....
        /*0544*/ 	.word	0xffffffff


	//   ....[54]....
        /*0548*/ 	.word	0xffffffff


	//   ....[55]....
        /*054c*/ 	.word	0xffffffff


	//   ....[56]....
        /*0550*/ 	.word	0xffffffff


	//   ....[57]....
        /*0554*/ 	.word	0xffffffff


	//   ....[58]....
        /*0558*/ 	.word	0xffffffff


	//   ....[59]....
        /*055c*/ 	.word	0xffffffff


	//   ....[60]....
        /*0560*/ 	.word	0xffffffff


	//   ....[61]....
        /*0564*/ 	.word	0xffffffff


	//   ....[62]....
        /*0568*/ 	.word	0xffffffff


	//   ....[63]....
        /*056c*/ 	.word	0xffffffff


	//   ....[64]....
        /*0570*/ 	.word	0xffffffff


	//   ....[65]....
        /*0574*/ 	.word	0xffffffff


	//   ....[66]....
        /*0578*/ 	.word	0xffffffff


	//   ....[67]....
        /*057c*/ 	.word	0xffffffff


	//   ....[68]....
        /*0580*/ 	.word	0xffffffff


	//   ....[69]....
        /*0584*/ 	.word	0xffffffff


	//   ....[70]....
        /*0588*/ 	.word	0xffffffff


	//   ....[71]....
        /*058c*/ 	.word	0xffffffff


	//   ....[72]....
        /*0590*/ 	.word	0xffffffff


	//   ....[73]....
        /*0594*/ 	.word	0xffffffff


	//   ....[74]....
        /*0598*/ 	.word	0xffffffff


	//   ....[75]....
        /*059c*/ 	.word	0xffffffff


	//   ....[76]....
        /*05a0*/ 	.word	0xffffffff


	//   ....[77]....
        /*05a4*/ 	.word	0xffffffff


	//   ....[78]....
        /*05a8*/ 	.word	0xffffffff


	//   ....[79]....
        /*05ac*/ 	.word	0xffffffff


	//   ....[80]....
        /*05b0*/ 	.word	0xffffffff


	//   ....[81]....
        /*05b4*/ 	.word	0xffffffff


	//   ....[82]....
        /*05b8*/ 	.word	0xffffffff


	//   ....[83]....
        /*05bc*/ 	.word	0xffffffff


	//   ....[84]....
        /*05c0*/ 	.word	0xffffffff


	//   ....[85]....
        /*05c4*/ 	.word	0xffffffff


	//   ....[86]....
        /*05c8*/ 	.word	0xffffffff


	//   ....[87]....
        /*05cc*/ 	.word	0xffffffff


	//   ....[88]....
        /*05d0*/ 	.word	0xffffffff


	//   ....[89]....
        /*05d4*/ 	.word	0xffffffff


	//   ....[90]....
        /*05d8*/ 	.word	0xffffffff


	//   ....[91]....
        /*05dc*/ 	.word	0xffffffff


	//   ....[92]....
        /*05e0*/ 	.word	0xffffffff


	//   ....[93]....
        /*05e4*/ 	.word	0xffffffff


	//   ....[94]....
        /*05e8*/ 	.word	0xffffffff


	//   ....[95]....
        /*05ec*/ 	.word	0xffffffff


	//   ....[96]....
        /*05f0*/ 	.word	0xffffffff


	//   ....[97]....
        /*05f4*/ 	.word	0x0500000f


	//   ....[98]....
        /*05f8*/ 	.word	0x0500000f


	//   ....[99]....
        /*05fc*/ 	.word	0x0500000f


	//   ....[100]....
        /*0600*/ 	.word	0x0500000f


	//   ....[101]....
        /*0604*/ 	.word	0x0500000f


	//   ....[102]....
        /*0608*/ 	.word	0x0500000f


	//   ....[103]....
        /*060c*/ 	.word	0x0500000f


	//   ....[104]....
        /*0610*/ 	.word	0x0500000f


	//   ....[105]....
        /*0614*/ 	.word	0x0500000f


	//   ....[106]....
        /*0618*/ 	.word	0x0500000f


	//   ....[107]....
        /*061c*/ 	.word	0x0500000f


	//   ....[108]....
        /*0620*/ 	.word	0x0500000f


	//   ....[109]....
        /*0624*/ 	.word	0x0500000f


	//   ....[110]....
        /*0628*/ 	.word	0x0500000f


	//   ....[111]....
        /*062c*/ 	.word	0x0500000f


	//   ....[112]....
        /*0630*/ 	.word	0x0500000f


	//   ....[113]....
        /*0634*/ 	.word	0x0500000f


	//   ....[114]....
        /*0638*/ 	.word	0x0500000f


	//   ....[115]....
        /*063c*/ 	.word	0x0500000f


	//   ....[116]....
        /*0640*/ 	.word	0x0500000f


	//   ....[117]....
        /*0644*/ 	.word	0x0500000f


	//   ....[118]....
        /*0648*/ 	.word	0x0500000f


	//   ....[119]....
        /*064c*/ 	.word	0x0500000f


	//   ....[120]....
        /*0650*/ 	.word	0x0500000f


	//   ....[121]....
        /*0654*/ 	.word	0x0500000f


	//   ....[122]....
        /*0658*/ 	.word	0x0500000f


	//   ....[123]....
        /*065c*/ 	.word	0x0500000f


	//   ....[124]....
        /*0660*/ 	.word	0x0500000f


	//   ....[125]....
        /*0664*/ 	.word	0x0500000f


	//   ....[126]....
        /*0668*/ 	.word	0x0500000f


	//   ....[127]....
        /*066c*/ 	.word	0x0500000f


	//   ....[128]....
        /*0670*/ 	.word	0x0500000f


	//   ....[129]....
        /*0674*/ 	.word	0x0500000f


	//   ....[130]....
        /*0678*/ 	.word	0x0500000f


	//   ....[131]....
        /*067c*/ 	.word	0x0500000f


	//   ....[132]....
        /*0680*/ 	.word	0x0500000f


	//----- nvinfo : EIATTR_COOP_GROUP_INSTR_OFFSETS
	.align		4
.L_1179:
        /*0684*/ 	.byte	0x04, 0x28
        /*0686*/ 	.short	(.L_1181 - .L_1180)


	//   ....[0]....
.L_1180:
        /*0688*/ 	.word	0x00000070


	//   ....[1]....
        /*068c*/ 	.word	0x00000140


	//   ....[2]....
        /*0690*/ 	.word	0x00000190


	//   ....[3]....
        /*0694*/ 	.word	0x000003c0


	//   ....[4]....
        /*0698*/ 	.word	0x00000520


	//   ....[5]....
        /*069c*/ 	.word	0x00000640


	//   ....[6]....
        /*06a0*/ 	.word	0x000007a0


	//   ....[7]....
        /*06a4*/ 	.word	0x00001cf0


	//   ....[8]....
        /*06a8*/ 	.word	0x00002e50


	//   ....[9]....
        /*06ac*/ 	.word	0x00002ed0


	//   ....[10]....
        /*06b0*/ 	.word	0x00003300


	//   ....[11]....
        /*06b4*/ 	.word	0x00003360


	//   ....[12]....
        /*06b8*/ 	.word	0x00004810


	//   ....[13]....
        /*06bc*/ 	.word	0x00004870


	//   ....[14]....
        /*06c0*/ 	.word	0x00005290


	//   ....[15]....
        /*06c4*/ 	.word	0x000052f0


	//   ....[16]....
        /*06c8*/ 	.word	0x00006320


	//   ....[17]....
        /*06cc*/ 	.word	0x00006390


	//   ....[18]....
        /*06d0*/ 	.word	0x000063f0


	//   ....[19]....
        /*06d4*/ 	.word	0x00006410


	//   ....[20]....
        /*06d8*/ 	.word	0x00007f10


	//   ....[21]....
        /*06dc*/ 	.word	0x00007f20


	//   ....[22]....
        /*06e0*/ 	.word	0x00007f30


	//   ....[23]....
        /*06e4*/ 	.word	0x00007f40


	//   ....[24]....
        /*06e8*/ 	.word	0x00008a00


	//   ....[25]....
        /*06ec*/ 	.word	0x00008a20


	//   ....[26]....
        /*06f0*/ 	.word	0x00008bd0


	//   ....[27]....
        /*06f4*/ 	.word	0x00008bf0


	//   ....[28]....
        /*06f8*/ 	.word	0x00008d30


	//   ....[29]....
        /*06fc*/ 	.word	0x00008d50


	//   ....[30]....
        /*0700*/ 	.word	0x00008ea0


	//   ....[31]....
        /*0704*/ 	.word	0x00008ec0


	//   ....[32]....
        /*0708*/ 	.word	0x000093c0


	//   ....[33]....
        /*070c*/ 	.word	0x000093d0


	//   ....[34]....
        /*0710*/ 	.word	0x00009c80


	//   ....[35]....
        /*0714*/ 	.word	0x00009c90


	//   ....[36]....
        /*0718*/ 	.word	0x0000aef0


	//   ....[37]....
        /*071c*/ 	.word	0x0000af20


	//   ....[38]....
        /*0720*/ 	.word	0x0000b090


	//   ....[39]....
        /*0724*/ 	.word	0x0000b0b0


	//   ....[40]....
        /*0728*/ 	.word	0x0000b1f0


	//   ....[41]....
        /*072c*/ 	.word	0x0000b210


	//   ....[42]....
        /*0730*/ 	.word	0x0000b360


	//   ....[43]....
        /*0734*/ 	.word	0x0000b380


	//   ....[44]....
        /*0738*/ 	.word	0x0000b550


	//   ....[45]....
        /*073c*/ 	.word	0x0000b770


	//   ....[46]....
        /*0740*/ 	.word	0x0000b7a0


	//   ....[47]....
        /*0744*/ 	.word	0x0000b7d0


	//   ....[48]....
        /*0748*/ 	.word	0x0000b800


	//   ....[49]....
        /*074c*/ 	.word	0x0000b830


	//   ....[50]....
        /*0750*/ 	.word	0x0000b860


	//   ....[51]....
        /*0754*/ 	.word	0x0000ba00


	//   ....[52]....
        /*0758*/ 	.word	0x0000ba30


	//   ....[53]....
        /*075c*/ 	.word	0x0000ba60


	//   ....[54]....
        /*0760*/ 	.word	0x0000ba90


	//   ....[55]....
        /*0764*/ 	.word	0x0000bac0


	//   ....[56]....
        /*0768*/ 	.word	0x0000baf0


	//   ....[57]....
        /*076c*/ 	.word	0x0000bb80


	//   ....[58]....
        /*0770*/ 	.word	0x0000bbb0


	//   ....[59]....
        /*0774*/ 	.word	0x0000bbc0


	//   ....[60]....
        /*0778*/ 	.word	0x0000bc70


	//   ....[61]....
        /*077c*/ 	.word	0x0000d110


	//   ....[62]....
        /*0780*/ 	.word	0x0000dbc0


	//   ....[63]....
        /*0784*/ 	.word	0x0000dc00


	//   ....[64]....
        /*0788*/ 	.word	0x0000dca0


	//   ....[65]....
        /*078c*/ 	.word	0x0000dcb0


	//   ....[66]....
        /*0790*/ 	.word	0x0000dd30


	//   ....[67]....
        /*0794*/ 	.word	0x0000dd40


	//   ....[68]....
        /*0798*/ 	.word	0x0000ddc0


	//   ....[69]....
        /*079c*/ 	.word	0x0000ddd0


	//   ....[70]....
        /*07a0*/ 	.word	0x0000de50


	//   ....[71]....
        /*07a4*/ 	.word	0x0000de60


	//   ....[72]....
        /*07a8*/ 	.word	0x0000dee0


	//   ....[73]....
        /*07ac*/ 	.word	0x0000def0


	//   ....[74]....
        /*07b0*/ 	.word	0x0000df70


	//   ....[75]....
        /*07b4*/ 	.word	0x0000df80


	//   ....[76]....
        /*07b8*/ 	.word	0x0000dfd0


	//   ....[77]....
        /*07bc*/ 	.word	0x0000dff0


	//   ....[78]....
        /*07c0*/ 	.word	0x00010ac0


	//   ....[79]....
        /*07c4*/ 	.word	0x00010af0


	//   ....[80]....
        /*07c8*/ 	.word	0x00010b50


	//   ....[81]....
        /*07cc*/ 	.word	0x00010b80


	//   ....[82]....
        /*07d0*/ 	.word	0x00010bb0


	//   ....[83]....
        /*07d4*/ 	.word	0x00010be0


	//   ....[84]....
        /*07d8*/ 	.word	0x00010c10


	//   ....[85]....
        /*07dc*/ 	.word	0x00010c40


	//   ....[86]....
        /*07e0*/ 	.word	0x00010e00


	//   ....[87]....
        /*07e4*/ 	.word	0x00010e30


	//   ....[88]....
        /*07e8*/ 	.word	0x00010e60


	//   ....[89]....
        /*07ec*/ 	.word	0x00010e90


	//   ....[90]....
        /*07f0*/ 	.word	0x00010ec0


	//   ....[91]....
        /*07f4*/ 	.word	0x00010ef0


	//   ....[92]....
        /*07f8*/ 	.word	0x00010fb0


	//   ....[93]....
        /*07fc*/ 	.word	0x00010fd0


	//   ....[94]....
        /*0800*/ 	.word	0x00010fe0


	//   ....[95]....
        /*0804*/ 	.word	0x00011040


	//   ....[96]....
        /*0808*/ 	.word	0x00011750


	//   ....[97]....
        /*080c*/ 	.word	0x00011c30


	//   ....[98]....
        /*0810*/ 	.word	0x00011e10


	//   ....[99]....
        /*0814*/ 	.word	0x00011e60


	//   ....[100]....
        /*0818*/ 	.word	0x00011ec0


	//   ....[101]....
        /*081c*/ 	.word	0x00011fb0


	//   ....[102]....
        /*0820*/ 	.word	0x00012010


	//   ....[103]....
        /*0824*/ 	.word	0x00012100


	//   ....[104]....
        /*0828*/ 	.word	0x00012160


	//   ....[105]....
        /*082c*/ 	.word	0x00012250


	//   ....[106]....
        /*0830*/ 	.word	0x000122b0


	//   ....[107]....
        /*0834*/ 	.word	0x000123a0


	//   ....[108]....
        /*0838*/ 	.word	0x00012400


	//   ....[109]....
        /*083c*/ 	.word	0x000124f0


	//   ....[110]....
        /*0840*/ 	.word	0x00012550


	//   ....[111]....
        /*0844*/ 	.word	0x00012620


	//   ....[112]....
        /*0848*/ 	.word	0x000126a0


	//   ....[113]....
        /*084c*/ 	.word	0x00012770


	//   ....[114]....
        /*0850*/ 	.word	0x00012aa0


	//   ....[115]....
        /*0854*/ 	.word	0x00012b40


	//   ....[116]....
        /*0858*/ 	.word	0x00012cd0


	//   ....[117]....
        /*085c*/ 	.word	0x00012d40


	//   ....[118]....
        /*0860*/ 	.word	0x00012db0


	//   ....[119]....
        /*0864*/ 	.word	0x00012e20


	//   ....[120]....
        /*0868*/ 	.word	0x00012e90


	//   ....[121]....
        /*086c*/ 	.word	0x00012f10


	//   ....[122]....
        /*0870*/ 	.word	0x00012fa0


	//   ....[123]....
        /*0874*/ 	.word	0x00013040


	//   ....[124]....
        /*0878*/ 	.word	0x000130b0


	//   ....[125]....
        /*087c*/ 	.word	0x00013120


	//   ....[126]....
        /*0880*/ 	.word	0x00013190


	//   ....[127]....
        /*0884*/ 	.word	0x00013210


	//   ....[128]....
        /*0888*/ 	.word	0x00013280


	//   ....[129]....
        /*088c*/ 	.word	0x00013320


	//   ....[130]....
        /*0890*/ 	.word	0x00013370


	//   ....[131]....
        /*0894*/ 	.word	0x00013400


	//   ....[132]....
        /*0898*/ 	.word	0x00013530


	//----- nvinfo : EIATTR_REG_RECONFIG
	.align		4
.L_1181:
        /*089c*/ 	.byte	0x01, 0x54
	.zero		2


	//----- nvinfo : EIATTR_SYSCALL_OFFSETS
	.align		4
        /*08a0*/ 	.byte	0x04, 0x46
        /*08a2*/ 	.short	(.L_1183 - .L_1182)


	//   ....[0]....
.L_1182:
        /*08a4*/ 	.word	0x00001e70


	//   ....[1]....
        /*08a8*/ 	.word	0x0000cd30


	//   ....[2]....
        /*08ac*/ 	.word	0x0000ce80


	//   ....[3]....
        /*08b0*/ 	.word	0x0000cf80


	//   ....[4]....
        /*08b4*/ 	.word	0x0000d800


	//----- nvinfo : EIATTR_MBARRIER_INSTR_OFFSETS
	.align		4
.L_1183:
        /*08b8*/ 	.byte	0x04, 0x39
        /*08ba*/ 	.short	(.L_1185 - .L_1184)


	//   ....[0]....
.L_1184:
        /*08bc*/ 	.word	0x00000270
        /*08c0*/ 	.word	0x000000ff
        /*08c4*/ 	.word	0x00022800
        /*08c8*/ 	.short	0x0100
        /*08ca*/ 	.byte	0x08
	.zero		1


	//   ....[1]....
        /*08cc*/ 	.word	0x00000280
        /*08d0*/ 	.word	0x000000ff
        /*08d4*/ 	.word	0x00022820
        /*08d8*/ 	.short	0x0100
        /*08da*/ 	.byte	0x08
	.zero		1


	//   ....[2]....
        /*08dc*/ 	.word	0x00000370
        /*08e0*/ 	.word	0x000000ff
        /*08e4*/ 	.word	0x00022830
        /*08e8*/ 	.short	0x0100
        /*08ea*/ 	.byte	0x08
	.zero		1


	//   ....[3]....
        /*08ec*/ 	.word	0x00000380
        /*08f0*/ 	.word	0x000000ff
        /*08f4*/ 	.word	0x00022840
        /*08f8*/ 	.short	0x0100
        /*08fa*/ 	.byte	0x08
	.zero		1


	//   ....[4]....
        /*08fc*/ 	.word	0x00000390
        /*0900*/ 	.word	0x000000ff
        /*0904*/ 	.word	0x00022838
        /*0908*/ 	.short	0x0100
        /*090a*/ 	.byte	0x08
	.zero		1


	//   ....[5]....
        /*090c*/ 	.word	0x000003a0
        /*0910*/ 	.word	0x000000ff
        /*0914*/ 	.word	0x00022848
        /*0918*/ 	.short	0x0100
        /*091a*/ 	.byte	0x08
	.zero		1


	//   ....[6]....
        /*091c*/ 	.word	0x000004d0
        /*0920*/ 	.word	0x000000ff
        /*0924*/ 	.word	0x00022850
        /*0928*/ 	.short	0x0100
        /*092a*/ 	.byte	0x08
	.zero		1


	//   ....[7]....
        /*092c*/ 	.word	0x000004e0
        /*0930*/ 	.word	0x000000ff
        /*0934*/ 	.word	0x00022860
        /*0938*/ 	.short	0x0100
        /*093a*/ 	.byte	0x08
	.zero		1


	//   ....[8]....
        /*093c*/ 	.word	0x000004f0
        /*0940*/ 	.word	0x000000ff
        /*0944*/ 	.word	0x00022858
        /*0948*/ 	.short	0x0100
        /*094a*/ 	.byte	0x08
	.zero		1


	//   ....[9]....
        /*094c*/ 	.word	0x00000500
        /*0950*/ 	.word	0x000000ff
        /*0954*/ 	.word	0x00022868
        /*0958*/ 	.short	0x0100
        /*095a*/ 	.byte	0x08
	.zero		1


	//   ....[10]....
        /*095c*/ 	.word	0x000005f0
        /*0960*/ 	.word	0x000000ff
        /*0964*/ 	.word	0x00022870
        /*0968*/ 	.short	0x0100
        /*096a*/ 	.byte	0x06
	.zero		1


	//   ....[11]....
        /*096c*/ 	.word	0x00000600
        /*0970*/ 	.word	0x000000ff
        /*0974*/ 	.word	0x00022880
        /*0978*/ 	.short	0x0100
        /*097a*/ 	.byte	0x06
	.zero		1


	//   ....[12]....
        /*097c*/ 	.word	0x00000610
        /*0980*/ 	.word	0x000000ff
        /*0984*/ 	.word	0x00022878
        /*0988*/ 	.short	0x0100
        /*098a*/ 	.byte	0x06
	.zero		1


	//   ....[13]....
        /*098c*/ 	.word	0x00000620
        /*0990*/ 	.word	0x000000ff
        /*0994*/ 	.word	0x00022888
        /*0998*/ 	.short	0x0100
        /*099a*/ 	.byte	0x06
	.zero		1


	//   ....[14]....
        /*099c*/ 	.word	0x00000750
        /*09a0*/ 	.word	0x000000ff
        /*09a4*/ 	.word	0x00022890
        /*09a8*/ 	.short	0x0100
        /*09aa*/ 	.byte	0x08
	.zero		1


	//   ....[15]....
        /*09ac*/ 	.word	0x00000760
        /*09b0*/ 	.word	0x000000ff
        /*09b4*/ 	.word	0x000228a0
        /*09b8*/ 	.short	0x0100
        /*09ba*/ 	.byte	0x08
	.zero		1


	//   ....[16]....
        /*09bc*/ 	.word	0x00000770
        /*09c0*/ 	.word	0x000000ff
        /*09c4*/ 	.word	0x00022898
        /*09c8*/ 	.short	0x0100
        /*09ca*/ 	.byte	0x08
	.zero		1


	//   ....[17]....
        /*09cc*/ 	.word	0x00000780
        /*09d0*/ 	.word	0x000000ff
        /*09d4*/ 	.word	0x000228a8
        /*09d8*/ 	.short	0x0100
        /*09da*/ 	.byte	0x08
	.zero		1


	//   ....[18]....
        /*09dc*/ 	.word	0x000008b0
        /*09e0*/ 	.word	0x000000ff
        /*09e4*/ 	.word	0x000228b0
        /*09e8*/ 	.short	0x0100
        /*09ea*/ 	.byte	0x08
	.zero		1


	//   ....[19]....
        /*09ec*/ 	.word	0x000008c0
        /*09f0*/ 	.word	0x000000ff
        /*09f4*/ 	.word	0x000228c0
        /*09f8*/ 	.short	0x0100
        /*09fa*/ 	.byte	0x08
	.zero		1


	//   ....[20]....
        /*09fc*/ 	.word	0x000008d0
        /*0a00*/ 	.word	0x000000ff
        /*0a04*/ 	.word	0x000228b8
        /*0a08*/ 	.short	0x0100
        /*0a0a*/ 	.byte	0x08
	.zero		1


	//   ....[21]....
        /*0a0c*/ 	.word	0x000008e0
        /*0a10*/ 	.word	0x000000ff
        /*0a14*/ 	.word	0x000228c8
        /*0a18*/ 	.short	0x0100
        /*0a1a*/ 	.byte	0x08
	.zero		1


	//   ....[22]....
        /*0a1c*/ 	.word	0x00001f20
        /*0a20*/ 	.word	0x00000006
        /*0a24*/ 	.word	0x00022800
        /*0a28*/ 	.short	0x010a
        /*0a2a*/ 	.byte	0x3f
	.zero		1


	//   ....[23]....
        /*0a2c*/ 	.word	0x00001ff0
        /*0a30*/ 	.word	0x000000ff
        /*0a34*/ 	.word	0x00022830
        /*0a38*/ 	.short	0x010a
        /*0a3a*/ 	.byte	0x16
	.zero		1


	//   ....[24]....
        /*0a3c*/ 	.word	0x00002030
        /*0a40*/ 	.word	0x000000ff
        /*0a44*/ 	.word	0x00022830
        /*0a48*/ 	.short	0x010a
        /*0a4a*/ 	.byte	0x16
	.zero		1


	//   ....[25]....
        /*0a4c*/ 	.word	0x00003840
        /*0a50*/ 	.word	0x00000004
        /*0a54*/ 	.word	0x00000000
        /*0a58*/ 	.short	0x0101
        /*0a5a*/ 	.byte	0x3f
	.zero		1


	//   ....[26]....
        /*0a5c*/ 	.word	0x00003c40
        /*0a60*/ 	.word	0x000000ff
        /*0a64*/ 	.word	0x00022850
        /*0a68*/ 	.short	0x010a
        /*0a6a*/ 	.byte	0x16
	.zero		1


	//   ....[27]....
        /*0a6c*/ 	.word	0x00003c80
        /*0a70*/ 	.word	0x000000ff
        /*0a74*/ 	.word	0x00022850
        /*0a78*/ 	.short	0x010a
        /*0a7a*/ 	.byte	0x16
	.zero		1


	//   ....[28]....
        /*0a7c*/ 	.word	0x00003f70
        /*0a80*/ 	.word	0x000000ff
        /*0a84*/ 	.word	0x00000000
        /*0a88*/ 	.short	0x0101
        /*0a8a*/ 	.byte	0x16
	.zero		1


	//   ....[29]....
        /*0a8c*/ 	.word	0x00004100
        /*0a90*/ 	.word	0x000000ff
        /*0a94*/ 	.word	0x00022830
        /*0a98*/ 	.short	0x010a
        /*0a9a*/ 	.byte	0x19
	.zero		1


	//   ....[30]....
        /*0a9c*/ 	.word	0x00004140
        /*0aa0*/ 	.word	0x000000ff
        /*0aa4*/ 	.word	0x00022830
        /*0aa8*/ 	.short	0x010a
        /*0aaa*/ 	.byte	0x19
	.zero		1


	//   ....[31]....
        /*0aac*/ 	.word	0x00005b20
        /*0ab0*/ 	.word	0x0000000f
        /*0ab4*/ 	.word	0x00000000
        /*0ab8*/ 	.short	0x0101
        /*0aba*/ 	.byte	0x3f
	.zero		1


	//   ....[32]....
        /*0abc*/ 	.word	0x00005fd0
        /*0ac0*/ 	.word	0x000000ff
        /*0ac4*/ 	.word	0x00022850
        /*0ac8*/ 	.short	0x010a
        /*0aca*/ 	.byte	0x19
	.zero		1


	//   ....[33]....
        /*0acc*/ 	.word	0x00006010
        /*0ad0*/ 	.word	0x000000ff
        /*0ad4*/ 	.word	0x00022850
        /*0ad8*/ 	.short	0x010a
        /*0ada*/ 	.byte	0x19
	.zero		1


	//   ....[34]....
        /*0adc*/ 	.word	0x00006300
        /*0ae0*/ 	.word	0x00000009
        /*0ae4*/ 	.word	0x00000000
        /*0ae8*/ 	.short	0x0101
        /*0aea*/ 	.byte	0x3f
	.zero		1


	//   ....[35]....
        /*0aec*/ 	.word	0x00008a30
        /*0af0*/ 	.word	0x000000ff
        /*0af4*/ 	.word	0x00000000
        /*0af8*/ 	.short	0x0101
        /*0afa*/ 	.byte	0x08
	.zero		1


	//   ....[36]....
        /*0afc*/ 	.word	0x00009240
        /*0b00*/ 	.word	0x000000ff
        /*0b04*/ 	.word	0x00000000
        /*0b08*/ 	.short	0x0101
        /*0b0a*/ 	.byte	0x08
	.zero		1


	//   ....[37]....
        /*0b0c*/ 	.word	0x0000d360
        /*0b10*/ 	.word	0x00000000
        /*0b14*/ 	.word	0x00022840
        /*0b18*/ 	.short	0x010a
        /*0b1a*/ 	.byte	0x3f
	.zero		1


	//   ....[38]....
        /*0b1c*/ 	.word	0x0000e090
        /*0b20*/ 	.word	0x00000012
        /*0b24*/ 	.word	0x00022800
        /*0b28*/ 	.short	0x0107
        /*0b2a*/ 	.byte	0x3f
	.zero		1


	//   ....[39]....
        /*0b2c*/ 	.word	0x0000e180
        /*0b30*/ 	.word	0x00000012
        /*0b34*/ 	.word	0x00022800
        /*0b38*/ 	.short	0x0101
        /*0b3a*/ 	.byte	0x3f
	.zero		1


	//   ....[40]....
        /*0b3c*/ 	.word	0x0000e1a0
        /*0b40*/ 	.word	0x00000012
        /*0b44*/ 	.word	0x00022820
        /*0b48*/ 	.short	0x010a
        /*0b4a*/ 	.byte	0x3f
	.zero		1


	//   ....[41]....
        /*0b4c*/ 	.word	0x0000e280
        /*0b50*/ 	.word	0x00000002
        /*0b54*/ 	.word	0x00022860
        /*0b58*/ 	.short	0x010a
        /*0b5a*/ 	.byte	0x3f
	.zero		1


	//   ....[42]....
        /*0b5c*/ 	.word	0x0000eb30
        /*0b60*/ 	.word	0x00000003
        /*0b64*/ 	.word	0x00022840
        /*0b68*/ 	.short	0x010a
        /*0b6a*/ 	.byte	0x3f
	.zero		1


	//   ....[43]....
        /*0b6c*/ 	.word	0x0000ed80
        /*0b70*/ 	.word	0x00000003
        /*0b74*/ 	.word	0x00022860
        /*0b78*/ 	.short	0x010a
        /*0b7a*/ 	.byte	0x3f
	.zero		1


	//   ....[44]....
        /*0b7c*/ 	.word	0x0000f570
        /*0b80*/ 	.word	0x00000004
        /*0b84*/ 	.word	0x00022840
        /*0b88*/ 	.short	0x010a
        /*0b8a*/ 	.byte	0x3f
	.zero		1


	//   ....[45]....
        /*0b8c*/ 	.word	0x0000f7c0
        /*0b90*/ 	.word	0x00000004
        /*0b94*/ 	.word	0x00022860
        /*0b98*/ 	.short	0x010a
        /*0b9a*/ 	.byte	0x3f
	.zero		1


	//   ....[46]....
        /*0b9c*/ 	.word	0x0000ff40
        /*0ba0*/ 	.word	0x00000002
        /*0ba4*/ 	.word	0x00022840
        /*0ba8*/ 	.short	0x010a
        /*0baa*/ 	.byte	0x3f
	.zero		1


	//   ....[47]....
        /*0bac*/ 	.word	0x00010190
        /*0bb0*/ 	.word	0x00000002
        /*0bb4*/ 	.word	0x00022860
        /*0bb8*/ 	.short	0x010a
        /*0bba*/ 	.byte	0x3f
	.zero		1


	//   ....[48]....
        /*0bbc*/ 	.word	0x000116d0
        /*0bc0*/ 	.word	0x00000000
        /*0bc4*/ 	.word	0x00022820
        /*0bc8*/ 	.short	0x010a
        /*0bca*/ 	.byte	0x3f
	.zero		1


	//   ....[49]....
        /*0bcc*/ 	.word	0x000118c0
        /*0bd0*/ 	.word	0x00000006
        /*0bd4*/ 	.word	0x00000000
        /*0bd8*/ 	.short	0x010a
        /*0bda*/ 	.byte	0x3f
	.zero		1


	//   ....[50]....
        /*0bdc*/ 	.word	0x000118f0
        /*0be0*/ 	.word	0x00000007
        /*0be4*/ 	.word	0x00000000
        /*0be8*/ 	.short	0x010a
        /*0bea*/ 	.byte	0x3f
	.zero		1


	//   ....[51]....
        /*0bec*/ 	.word	0x00011950
        /*0bf0*/ 	.word	0x00000004
        /*0bf4*/ 	.word	0x00000000
        /*0bf8*/ 	.short	0x010a
        /*0bfa*/ 	.byte	0x3f
	.zero		1


	//   ....[52]....
        /*0bfc*/ 	.word	0x00011980
        /*0c00*/ 	.word	0x00000003
        /*0c04*/ 	.word	0x00000000
        /*0c08*/ 	.short	0x010a
        /*0c0a*/ 	.byte	0x3f
	.zero		1


	//   ....[53]....
        /*0c0c*/ 	.word	0x000119e0
        /*0c10*/ 	.word	0x00000006
        /*0c14*/ 	.word	0x00022800
        /*0c18*/ 	.short	0x010a
        /*0c1a*/ 	.byte	0x3f
	.zero		1


	//   ....[54]....
        /*0c1c*/ 	.word	0x00011a40
        /*0c20*/ 	.word	0x00000003
        /*0c24*/ 	.word	0x00022830
        /*0c28*/ 	.short	0x010a
        /*0c2a*/ 	.byte	0x3f
	.zero		1


	//   ....[55]....
        /*0c2c*/ 	.word	0x00011aa0
        /*0c30*/ 	.word	0x00000009
        /*0c34*/ 	.word	0x00022850
        /*0c38*/ 	.short	0x010a
        /*0c3a*/ 	.byte	0x3f
	.zero		1


	//   ....[56]....
        /*0c3c*/ 	.word	0x00011b00
        /*0c40*/ 	.word	0x00000003
        /*0c44*/ 	.word	0x00022830
        /*0c48*/ 	.short	0x010a
        /*0c4a*/ 	.byte	0x3f
	.zero		1


	//   ....[57]....
        /*0c4c*/ 	.word	0x00011b50
        /*0c50*/ 	.word	0x00000009
        /*0c54*/ 	.word	0x00022850
        /*0c58*/ 	.short	0x010a
        /*0c5a*/ 	.byte	0x3f
	.zero		1


	//   ....[58]....
        /*0c5c*/ 	.word	0x00011cf0
        /*0c60*/ 	.word	0x00000000
        /*0c64*/ 	.word	0x00022840
        /*0c68*/ 	.short	0x010a
        /*0c6a*/ 	.byte	0x3f
	.zero		1


	//   ....[59]....
        /*0c6c*/ 	.word	0x000127b0
        /*0c70*/ 	.word	0x00000012
        /*0c74*/ 	.word	0x00022820
        /*0c78*/ 	.short	0x010a
        /*0c7a*/ 	.byte	0x3f
	.zero		1


	//   ....[60]....
        /*0c7c*/ 	.word	0x00012800
        /*0c80*/ 	.word	0x00000002
        /*0c84*/ 	.word	0x00022860
        /*0c88*/ 	.short	0x010a
        /*0c8a*/ 	.byte	0x3f
	.zero		1


	//   ....[61]....
        /*0c8c*/ 	.word	0x00012850
        /*0c90*/ 	.word	0x00000003
        /*0c94*/ 	.word	0x00022840
        /*0c98*/ 	.short	0x010a
        /*0c9a*/ 	.byte	0x3f
	.zero		1


	//   ....[62]....
        /*0c9c*/ 	.word	0x000128a0
        /*0ca0*/ 	.word	0x00000003
        /*0ca4*/ 	.word	0x00022860
        /*0ca8*/ 	.short	0x010a
        /*0caa*/ 	.byte	0x3f
	.zero		1


	//   ....[63]....
        /*0cac*/ 	.word	0x000128f0
        /*0cb0*/ 	.word	0x00000004
        /*0cb4*/ 	.word	0x00022840
        /*0cb8*/ 	.short	0x010a
        /*0cba*/ 	.byte	0x3f
	.zero		1


	//   ....[64]....
        /*0cbc*/ 	.word	0x00012940
        /*0cc0*/ 	.word	0x00000004
        /*0cc4*/ 	.word	0x00022860
        /*0cc8*/ 	.short	0x010a
        /*0cca*/ 	.byte	0x3f
	.zero		1


	//   ....[65]....
        /*0ccc*/ 	.word	0x00012990
        /*0cd0*/ 	.word	0x00000002
        /*0cd4*/ 	.word	0x00022840
        /*0cd8*/ 	.short	0x010a
        /*0cda*/ 	.byte	0x3f
	.zero		1


	//   ....[66]....
        /*0cdc*/ 	.word	0x000129e0
        /*0ce0*/ 	.word	0x00000002
        /*0ce4*/ 	.word	0x00022860
        /*0ce8*/ 	.short	0x010a
        /*0cea*/ 	.byte	0x3f
	.zero		1


	//   ....[67]....
        /*0cec*/ 	.word	0x00013450
        /*0cf0*/ 	.word	0x00000000
        /*0cf4*/ 	.word	0x00022820
        /*0cf8*/ 	.short	0x010a
        /*0cfa*/ 	.byte	0x3f
	.zero		1


	//   ....[68]....
        /*0cfc*/ 	.word	0x000135f0
        /*0d00*/ 	.word	0x00000006
        /*0d04*/ 	.word	0x00000000
        /*0d08*/ 	.short	0x010a
        /*0d0a*/ 	.byte	0x3f
	.zero		1


	//   ....[69]....
        /*0d0c*/ 	.word	0x00013640
        /*0d10*/ 	.word	0x00000007
        /*0d14*/ 	.word	0x00000000
        /*0d18*/ 	.short	0x010a
        /*0d1a*/ 	.byte	0x3f
	.zero		1


	//   ....[70]....
        /*0d1c*/ 	.word	0x00013690
        /*0d20*/ 	.word	0x00000004
        /*0d24*/ 	.word	0x00000000
        /*0d28*/ 	.short	0x010a
        /*0d2a*/ 	.byte	0x3f
	.zero		1


	//----- nvinfo : EIATTR_NUM_MBARRIERS
	.align		4
.L_1185:
        /*0d2c*/ 	.byte	0x03, 0x38
        /*0d2e*/ 	.short	0x0016


	//----- nvinfo : EIATTR_EXIT_INSTR_OFFSETS
	.align		4
        /*0d30*/ 	.byte	0x04, 0x1c
        /*0d32*/ 	.short	(.L_1187 - .L_1186)


	//   ....[0]....
.L_1186:
        /*0d34*/ 	.word	0x00000a70


	//   ....[1]....
        /*0d38*/ 	.word	0x0000b500


	//   ....[2]....
        /*0d3c*/ 	.word	0x000119d0


	//----- nvinfo : EIATTR_MAX_THREADS
	.align		4
.L_1187:
        /*0d40*/ 	.byte	0x04, 0x05
        /*0d42*/ 	.short	(.L_1189 - .L_1188)
.L_1188:
        /*0d44*/ 	.word	0x00000180
        /*0d48*/ 	.word	0x00000001
        /*0d4c*/ 	.word	0x00000001


	//----- nvinfo : EIATTR_CRS_STACK_SIZE
	.align		4
.L_1189:
        /*0d50*/ 	.byte	0x04, 0x1e
        /*0d52*/ 	.short	(.L_1191 - .L_1190)
.L_1190:
        /*0d54*/ 	.word	0x00000000


	//----- nvinfo : EIATTR_CBANK_PARAM_SIZE
	.align		4
.L_1191:
        /*0d58*/ 	.byte	0x03, 0x19
        /*0d5a*/ 	.short	0x0af0


	//----- nvinfo : EIATTR_PARAM_CBANK
	.align		4
        /*0d5c*/ 	.byte	0x04, 0x0a
        /*0d5e*/ 	.short	(.L_1193 - .L_1192)
	.align		4
.L_1192:
        /*0d60*/ 	.word	index@(.nv.constant0._ZN7cutlass13device_kernelIN5flash11enable_sm90INS1_16FlashAttnFwdSm90INS1_25CollectiveMainloopFwdSm90ILi2EN4cute5tupleIJNS5_1CILi1EEES8_S8_EEENS6_IJNS7_ILi128EEENS7_ILi96EEENS7_ILi64EEEEEELi256ENS_10bfloat16_tEfNS_4arch4Sm90ELb0ELb0ELb1ELb1ELb0ELb0ELb0ELb1ELb0ELb1ELb1ELb0EEENS1_21CollectiveEpilogueFwdINS6_IJSA_NS7_ILi256EEESB_EEES9_SE_SG_Li256ELb1ELb1ELb1ELb0EEENS1_36VarlenDynamicPersistentTileSchedulerILi128ELi96ELi256ELi128ELb1ELb1ELb1ELb0ELb1ELb1EEEEEEEEEvNT_6ParamsE)
        /*0d64*/ 	.short	0x0210
        /*0d66*/ 	.short	0x0af0


	//----- nvinfo : EIATTR_SW_WAR
	.align		4
.L_1193:
        /*0d68*/ 	.byte	0x04, 0x36
        /*0d6a*/ 	.short	(.L_1195 - .L_1194)
.L_1194:
        /*0d6c*/ 	.word	0x00000008
.L_1195:


//--------------------- .nv.info._ZN7cutlass13device_kernelIN5flash11enable_sm90INS1_16FlashAttnFwdSm90INS1_25CollectiveMainloopFwdSm90ILi2EN4cute5tupleIJNS5_1CILi1EEES8_S8_EEENS6_IJNS7_ILi128EEENS7_ILi96EEENS7_ILi64EEEEEELi256ENS_10bfloat16_tEfNS_4arch4Sm90ELb0ELb0ELb1ELb1ELb0ELb1ELb0ELb1ELb0ELb1ELb1ELb0EEENS1_21CollectiveEpilogueFwdINS6_IJSA_NS7_ILi256EEESB_EEES9_SE_SG_Li256ELb1ELb1ELb1ELb0EEENS1_36VarlenDynamicPersistentTileSchedulerILi128ELi96ELi256ELi128ELb1ELb1ELb1ELb0ELb1ELb1EEEEEEEEEvNT_6ParamsE --------------------------
	.section	.nv.info._ZN7cutlass13device_kernelIN5flash11enable_sm90INS1_16FlashAttnFwdSm90INS1_25CollectiveMainloopFwdSm90ILi2EN4cute5tupleIJNS5_1CILi1EEES8_S8_EEENS6_IJNS7_ILi128EEENS7_ILi96EEENS7_ILi64EEEEEELi256ENS_10bfloat16_tEfNS_4arch4Sm90ELb0ELb0ELb1ELb1ELb0ELb1ELb0ELb1ELb0ELb1ELb1ELb0EEENS1_21CollectiveEpilogueFwdINS6_IJSA_NS7_ILi256EEESB_EEES9_SE_SG_Li256ELb1ELb1ELb1ELb0EEENS1_36VarlenDynamicPersistentTileSchedulerILi128ELi96ELi256ELi128ELb1ELb1ELb1ELb0ELb1ELb1EEEEEEEEEvNT_6ParamsE,"",@"SHT_CUDA_INFO"
	.sectionflags	@""
	.align	4


	//----- nvinfo : EIATTR_CUDA_API_VERSION
	.align		4
        /*0000*/ 	.byte	0x04, 0x37
        /*0002*/ 	.short	(.L_1197 - .L_1196)
.L_1196:
        /*0004*/ 	.word	0x00000082


	//----- nvinfo : EIATTR_KPARAM_INFO
	.align		4
.L_1197:
        /*0008*/ 	.byte	0x04, 0x17
        /*000a*/ 	.short	(.L_1199 - .L_1198)
.L_1198:
        /*000c*/ 	.word	0x00000000
        /*0010*/ 	.short	0x0000
        /*0012*/ 	.short	0x0070
        /*0014*/ 	.byte	0x00, 0xf0, 0x01, 0x2a


	//----- nvinfo : EIATTR_SPARSE_MMA_MASK
	.align		4
.L_1199:
        /*0018*/ 	.byte	0x03, 0x50
        /*001a*/ 	.short	0x0000


	//----- nvinfo : EIATTR_MAXREG_COUNT
	.align		4
        /*001c*/ 	.byte	0x03, 0x1b
        /*001e*/ 	.short	0x00a8


	//----- nvinfo : EIATTR_NUM_BARRIERS
	.align		4
        /*0020*/ 	.byte	0x02, 0x4c
        /*0022*/ 	.byte	0x10
	.zero		1


	//----- nvinfo : EIATTR_EXTERNS
	.align		4
        /*0024*/ 	.byte	0x04, 0x0f
        /*0026*/ 	.short	(.L_1201 - .L_1200)


	//   ....[0]....
	.align		4
.L_1200:
        /*0028*/ 	.word	index@(__assertfail)


	//----- nvinfo : EIATTR_ANNOTATIONS
	.align		4
.L_1201:
        /*002c*/ 	.byte	0x04, 0x55
        /*002e*/ 	.short	(.L_1203 - .L_1202)


	//   ....[0]....
.L_1202:
        /* <DEDUP_REMOVED lines=81> */


	//----- nvinfo : EIATTR_MERCURY_ISA_VERSION
	.align		4
.L_1203:
        /*0530*/ 	.byte	0x03, 0x5f
        /*0532*/ 	.short	0x0101


	//----- nvinfo : EIATTR_UNUSED_LOAD_BYTE_OFFSET
	.align		4
        /*0534*/ 	.byte	0x04, 0x44
        /*0536*/ 	.short	(.L_1205 - .L_1204)


	//   ....[0]....
.L_1204:
        /*0538*/ 	.word	0x00000ac0
        /*053c*/ 	.word	0x0000fff0


	//   ....[1]....
        /*0540*/ 	.word	0x0000dd00
        /*0544*/ 	.word	0x0000fff0


	//----- nvinfo : EIATTR_INT_WARP_WIDE_INSTR_OFFSETS
	.align		4
.L_1205:
        /*0548*/ 	.byte	0x04, 0x31
        /*054a*/ 	.short	(.L_1207 - .L_1206)


	//   ....[0]....
.L_1206:
        /*054c*/ 	.word	0x00000190


	//   ....[1]....
        /*0550*/ 	.word	0x000001d0


	//   ....[2]....
        /*0554*/ 	.word	0x00000240


	//   ....[3]....
        /*0558*/ 	.word	0x00015880


	//   ....[4]....
        /*055c*/ 	.word	0x00015910


	//   ....[5]....
        /*0560*/ 	.word	0x00019540


	//   ....[6]....
        /*0564*/ 	.word	0x000195d0


	//----- nvinfo : EIATTR_COOP_GROUP_MASK_REGIDS
	.align		4
.L_1207:
        /*0568*/ 	.byte	0x04, 0x29
        /*056a*/ 	.short	(.L_1209 - .L_1208)


	//   ....[0]....
.L_1208:
        /*056c*/ 	.word	0xffffffff


	//   ....[1]....
        /*0570*/ 	.word	0xffffffff


	//   ....[2]....
        /*0574*/ 	.word	0xffffffff


	//   ....[3]....
        /*0578*/ 	.word	0xffffffff


	//   ....[4]....
        /*057c*/ 	.word	0xffffffff


	//   ....[5]....
        /*0580*/ 	.word	0xffffffff


	//   ....[6]....
        /*0584*/ 	.word	0xffffffff


	//   ....[7]....
        /*0588*/ 	.word	0xffffffff


	//   ....[8]....
        /*058c*/ 	.word	0xffffffff


	//   ....[9]....
        /*0590*/ 	.word	0xffffffff


	//   ....[10]....
        /*0594*/ 	.word	0xffffffff


	//   ....[11]....
        /*0598*/ 	.word	0xffffffff


	//   ....[12]....
        /*059c*/ 	.word	0xffffffff


	//   ....[13]....
        /*05a0*/ 	.word	0xffffffff


	//   ....[14]....
        /*05a4*/ 	.word	0xffffffff


	//   ....[15]....
        /*05a8*/ 	.word	0xffffffff


	//   ....[16]....
        /*05ac*/ 	.word	0xffffffff


	//   ....[17]....
        /*05b0*/ 	.word	0xffffffff


	//   ....[18]....
        /*05b4*/ 	.word	0xffffffff


	//   ....[19]....
        /*05b8*/ 	.word	0xffffffff


	//   ....[20]....
        /*05bc*/ 	.word	0xffffffff


	//   ....[21]....
        /*05c0*/ 	.word	0xffffffff


	//   ....[22]....
        /*05c4*/ 	.word	0xffffffff


	//   ....[23]....
        /*05c8*/ 	.word	0xffffffff


	//   ....[24]....
        /*05cc*/ 	.word	0xffffffff


	//   ....[25]....
        /*05d0*/ 	.word	0xffffffff


	//   ....[26]....
        /*05d4*/ 	.word	0xffffffff


	//   ....[27]....
        /*05d8*/ 	.word	0xffffffff


	//   ....[28]....
        /*05dc*/ 	.word	0xffffffff


	//   ....[29]....
        /*05e0*/ 	.word	0xffffffff


	//   ....[30]....
        /*05e4*/ 	.word	0xffffffff


	//   ....[31]....
        /*05e8*/ 	.word	0xffffffff


	//   ....[32]....
        /*05ec*/ 	.word	0xffffffff


	//   ....[33]....
        /*05f0*/ 	.word	0xffffffff


	//   ....[34]....
        /*05f4*/ 	.word	0xffffffff


	//   ....[35]....
        /*05f8*/ 	.word	0xffffffff


	//   ....[36]....
        /*05fc*/ 	.word	0xffffffff


	//   ....[37]....
        /*0600*/ 	.word	0xffffffff


	//   ....[38]....
        /*0604*/ 	.word	0xffffffff


	//   ....[39]....
        /*0608*/ 	.word	0xffffffff


	//   ....[40]....
        /*060c*/ 	.word	0xffffffff


	//   ....[41]....
        /*0610*/ 	.word	0xffffffff


	//   ....[42]....
        /*0614*/ 	.word	0xffffffff


	//   ....[43]....
        /*0618*/ 	.word	0xffffffff


	//   ....[44]....
        /*061c*/ 	.word	0xffffffff


	//   ....[45]....
        /*0620*/ 	.word	0xffffffff


	//   ....[46]....
        /*0624*/ 	.word	0xffffffff


	//   ....[47]....
        /*0628*/ 	.word	0xffffffff


	//   ....[48]....
        /*062c*/ 	.word	0xffffffff


	//   ....[49]....
        /*0630*/ 	.word	0xffffffff


	//   ....[50]....
        /*0634*/ 	.word	0xffffffff


	//   ....[51]....
        /*0638*/ 	.word	0xffffffff


	//   ....[52]....
        /*063c*/ 	.word	0xffffffff


	//   ....[53]....
        /*0640*/ 	.word	0xffffffff


	//   ....[54]....
        /*0644*/ 	.word	0xffffffff


	//   ....[55]....
        /*0648*/ 	.word	0xffffffff


	//   ....[56]....
        /*064c*/ 	.word	0xffffffff


	//   ....[57]....
        /*0650*/ 	.word	0xffffffff


	//   ....[58]....
        /*0654*/ 	.word	0xffffffff


	//   ....[59]....
        /*0658*/ 	.word	0xffffffff


	//   ....[60]....
        /*065c*/ 	.word	0xffffffff


	//   ....[61]....
        /*0660*/ 	.word	0xffffffff


	//   ....[62]....
        /*0664*/ 	.word	0xffffffff


	//   ....[63]....
        /*0668*/ 	.word	0xffffffff


	//   ....[64]....
        /*066c*/ 	.word	0xffffffff


	//   ....[65]....
        /*0670*/ 	.word	0xffffffff


	//   ....[66]....
        /*0674*/ 	.word	0xffffffff


	//   ....[67]....
        /*0678*/ 	.word	0xffffffff


	//   ....[68]....
        /*067c*/ 	.word	0xffffffff


	//   ....[69]....
        /*0680*/ 	.word	0xffffffff


	//   ....[70]....
        /*0684*/ 	.word	0xffffffff


	//   ....[71]....
        /*0688*/ 	.word	0xffffffff


	//   ....[72]....
        /*068c*/ 	.word	0xffffffff


	//   ....[73]....
        /*0690*/ 	.word	0xffffffff


	//   ....[74]....
        /*0694*/ 	.word	0xffffffff


	//   ....[75]....
        /*0698*/ 	.word	0xffffffff


	//   ....[76]....
        /*069c*/ 	.word	0xffffffff


	//   ....[77]....
        /*06a0*/ 	.word	0xffffffff


	//   ....[78]....
        /*06a4*/ 	.word	0xffffffff


	//   ....[79]....
        /*06a8*/ 	.word	0xffffffff


	//   ....[80]....
        /*06ac*/ 	.word	0xffffffff


	//   ....[81]....
        /*06b0*/ 	.word	0xffffffff


	//   ....[82]....
        /*06b4*/ 	.word	0xffffffff


	//   ....[83]....
        /*06b8*/ 	.word	0xffffffff


	//   ....[84]....
        /*06bc*/ 	.word	0xffffffff


	//   ....[85]....
        /*06c0*/ 	.word	0xffffffff


	//   ....[86]....
        /*06c4*/ 	.word	0xffffffff


	//   ....[87]....
        /*06c8*/ 	.word	0xffffffff


	//   ....[88]....
        /*06cc*/ 	.word	0xffffffff


	//   ....[89]....
        /*06d0*/ 	.word	0xffffffff


	//   ....[90]....
        /*06d4*/ 	.word	0xffffffff


	//   ....[91]....
        /*06d8*/ 	.word	0xffffffff


	//   ....[92]....
        /*06dc*/ 	.word	0xffffffff


	//   ....[93]....
        /*06e0*/ 	.word	0xffffffff


	//   ....[94]....
        /*06e4*/ 	.word	0xffffffff


	//   ....[95]....
        /*06e8*/ 	.word	0xffffffff


	//   ....[96]....
        /*06ec*/ 	.word	0xffffffff


	//   ....[97]....
        /*06f0*/ 	.word	0xffffffff


	//   ....[98]....
        /*06f4*/ 	.word	0xffffffff


	//   ....[99]....
        /*06f8*/ 	.word	0xffffffff


	//   ....[100]....
        /*06fc*/ 	.word	0xffffffff


	//   ....[101]....
        /*0700*/ 	.word	0xffffffff


	//   ....[102]....
        /*0704*/ 	.word	0xffffffff


	//   ....[103]....
        /*0708*/ 	.word	0xffffffff


	//   ....[104]....
        /*070c*/ 	.word	0xffffffff


	//   ....[105]....
        /*0710*/ 	.word	0xffffffff


	//   ....[106]....
        /*0714*/ 	.word	0x0500000f


	//   ....[107]....
        /*0718*/ 	.word	0x0500000f


	//   ....[108]....
        /*071c*/ 	.word	0x0500000f


	//   ....[109]....
        /*0720*/ 	.word	0x0500000f


	//   ....[110]....
        /*0724*/ 	.word	0x0500000f


	//   ....[111]....
        /*0728*/ 	.word	0x0500000f


	//   ....[112]....
        /*072c*/ 	.word	0x0500000f


	//   ....[113]....
        /*0730*/ 	.word	0x0500000f


	//   ....[114]....
        /*0734*/ 	.word	0x0500000f


	//   ....[115]....
        /*0738*/ 	.word	0x0500000f


	//   ....[116]....
        /*073c*/ 	.word	0x0500000f


	//   ....[117]....
        /*0740*/ 	.word	0x0500000f


	//   ....[118]....
        /*0744*/ 	.word	0x0500000f


	//   ....[119]....
        /*0748*/ 	.word	0x0500000f


	//   ....[120]....
        /*074c*/ 	.word	0x0500000f


	//   ....[121]....
        /*0750*/ 	.word	0x0500000f


	//   ....[122]....
        /*0754*/ 	.word	0x0500000f


	//   ....[123]....
        /*0758*/ 	.word	0x0500000f


	//   ....[124]....
        /*075c*/ 	.word	0x0500000f


	//   ....[125]....
        /*0760*/ 	.word	0x0500000f


	//   ....[126]....
        /*0764*/ 	.word	0x0500000f


	//   ....[127]....
        /*0768*/ 	.word	0x0500000f


	//   ....[128]....
        /*076c*/ 	.word	0x0500000f


	//   ....[129]....
        /*0770*/ 	.word	0x0500000f


	//   ....[130]....
        /*0774*/ 	.word	0x0500000f


	//   ....[131]....
        /*0778*/ 	.word	0x0500000f


	//   ....[132]....
        /*077c*/ 	.word	0x0500000f


	//   ....[133]....
        /*0780*/ 	.word	0x0500000f


	//   ....[134]....
        /*0784*/ 	.word	0x0500000f


	//   ....[135]....
        /*0788*/ 	.word	0x0500000f


	//   ....[136]....
        /*078c*/ 	.word	0x0500000f


	//   ....[137]....
        /*0790*/ 	.word	0x0500000f


	//   ....[138]....
        /*0794*/ 	.word	0x0500000f


	//   ....[139]....
        /*0798*/ 	.word	0x0500000f


	//   ....[140]....
        /*079c*/ 	.word	0x0500000f


	//   ....[141]....
        /*07a0*/ 	.word	0x0500000f


	//   ....[142]....
        /*07a4*/ 	.word	0x0500000f


	//   ....[143]....
        /*07a8*/ 	.word	0x0500000f


	//   ....[144]....
        /*07ac*/ 	.word	0x0500000f


	//   ....[145]....
        /*07b0*/ 	.word	0x0500000f


	//   ....[146]....
        /*07b4*/ 	.word	0x0500000f


	//   ....[147]....
        /*07b8*/ 	.word	0x0500000f


	//   ....[148]....
        /*07bc*/ 	.word	0x0500000f


	//   ....[149]....
        /*07c0*/ 	.word	0x0500000f


	//   ....[150]....
        /*07c4*/ 	.word	0x0500000f


	//   ....[151]....
        /*07c8*/ 	.word	0x0500000f


	//   ....[152]....
        /*07cc*/ 	.word	0x0500000f


	//   ....[153]....
        /*07d0*/ 	.word	0x0500000f


	//   ....[154]....
        /*07d4*/ 	.word	0x0500000f


	//   ....[155]....
        /*07d8*/ 	.word	0x0500000f


	//   ....[156]....
        /*07dc*/ 	.word	0x0500000f


	//   ....[157]....
        /*07e0*/ 	.word	0x0500000f


	//   ....[158]....
        /*07e4*/ 	.word	0x0500000f


	//   ....[159]....
        /*07e8*/ 	.word	0x0500000f


	//   ....[160]....
        /*07ec*/ 	.word	0x0500000f


	//   ....[161]....
        /*07f0*/ 	.word	0x0500000f


	//   ....[162]....
        /*07f4*/ 	.word	0x0500000f


	//   ....[163]....
        /*07f8*/ 	.word	0x0500000f


	//   ....[164]....
        /*07fc*/ 	.word	0x0500000f


	//   ....[165]....
        /*0800*/ 	.word	0x0500000f


	//   ....[166]....
        /*0804*/ 	.word	0x0500000f


	//   ....[167]....
        /*0808*/ 	.word	0x0500000f


	//   ....[168]....
        /*080c*/ 	.word	0x0500000f


	//   ....[169]....
        /*0810*/ 	.word	0x0500000f


	//   ....[170]....
        /*0814*/ 	.word	0x0500000f


	//   ....[171]....
        /*0818*/ 	.word	0x0500000f


	//----- nvinfo : EIATTR_COOP_GROUP_INSTR_OFFSETS
	.align		4
.L_1209:
        /*081c*/ 	.byte	0x04, 0x28
        /*081e*/ 	.short	(.L_1211 - .L_1210)


	//   ....[0]....
.L_1210:
        /*0820*/ 	.word	0x00000070


	//   ....[1]....
        /*0824*/ 	.word	0x000001a0


	//   ....[2]....
        /*0828*/ 	.word	0x000001f0


	//   ....[3]....
        /*082c*/ 	.word	0x00000420


	//   ....[4]....
        /*0830*/ 	.word	0x00000580


	//   ....[5]....
        /*0834*/ 	.word	0x000006a0


	//   ....[6]....
        /*0838*/ 	.word	0x00000800


	//   ....[7]....
        /*083c*/ 	.word	0x00006610


	//   ....[8]....
        /*0840*/ 	.word	0x00006c00


	//   ....[9]....
        /*0844*/ 	.word	0x00006c10


	//   ....[10]....
        /*0848*/ 	.word	0x00006c20


	//   ....[11]....
        /*084c*/ 	.word	0x00006c30


	//   ....[12]....
        /*0850*/ 	.word	0x00007bf0


	//   ....[13]....
        /*0854*/ 	.word	0x00007c00


	//   ....[14]....
        /*0858*/ 	.word	0x00007c10


	//   ....[15]....
        /*085c*/ 	.word	0x00007c20


	//   ....[16]....
        /*0860*/ 	.word	0x00009c80


	//   ....[17]....
        /*0864*/ 	.word	0x00009cd0


	//   ....[18]....
        /*0868*/ 	.word	0x00009f50


	//   ....[19]....
        /*086c*/ 	.word	0x00009ff0


	//   ....[20]....
        /*0870*/ 	.word	0x0000b6e0


	//   ....[21]....
        /*0874*/ 	.word	0x0000b740


	//   ....[22]....
        /*0878*/ 	.word	0x0000c100


	//   ....[23]....
        /*087c*/ 	.word	0x0000c160


	//   ....[24]....
        /*0880*/ 	.word	0x0000d280


	//   ....[25]....
        /*0884*/ 	.word	0x0000d320


	//   ....[26]....
        /*0888*/ 	.word	0x0000d3a0


	//   ....[27]....
        /*088c*/ 	.word	0x0000d560


	//   ....[28]....
        /*0890*/ 	.word	0x0000ed70


	//   ....[29]....
        /*0894*/ 	.word	0x0000ed80


	//   ....[30]....
        /*0898*/ 	.word	0x0000ed90


	//   ....[31]....
        /*089c*/ 	.word	0x0000eda0


	//   ....[32]....
        /*08a0*/ 	.word	0x0000f7a0


	//   ....[33]....
        /*08a4*/ 	.word	0x0000f7b0


	//   ....[34]....
        /*08a8*/ 	.word	0x0000f9b0


	//   ....[35]....
        /*08ac*/ 	.word	0x0000f9c0


	//   ....[36]....
        /*08b0*/ 	.word	0x0000fb80


	//   ....[37]....
        /*08b4*/ 	.word	0x0000fb90


	//   ....[38]....
        /*08b8*/ 	.word	0x0000fd50


	//   ....[39]....
        /*08bc*/ 	.word	0x0000fd60


	//   ....[40]....
        /*08c0*/ 	.word	0x000101c0


	//   ....[41]....
        /*08c4*/ 	.word	0x000101d0


	//   ....[42]....
        /*08c8*/ 	.word	0x00010eb0


	//   ....[43]....
        /*08cc*/ 	.word	0x00010ec0


	//   ....[44]....
        /*08d0*/ 	.word	0x000123c0


	//   ....[45]....
        /*08d4*/ 	.word	0x000123d0


	//   ....[46]....
        /*08d8*/ 	.word	0x000125a0


	//   ....[47]....
        /*08dc*/ 	.word	0x000125b0


	//   ....[48]....
        /*08e0*/ 	.word	0x00012770


	//   ....[49]....
        /*08e4*/ 	.word	0x00012780


	//   ....[50]....
        /*08e8*/ 	.word	0x00012940


	//   ....[51]....
        /*08ec*/ 	.word	0x00012950


	//   ....[52]....
        /*08f0*/ 	.word	0x00012b70


	//   ....[53]....
        /*08f4*/ 	.word	0x00012da0


	//   ....[54]....
        /*08f8*/ 	.word	0x00012dd0


	//   ....[55]....
        /*08fc*/ 	.word	0x00012e00


	//   ....[56]....
        /*0900*/ 	.word	0x00012e30


	//   ....[57]....
        /*0904*/ 	.word	0x00012e60


	//   ....[58]....
        /*0908*/ 	.word	0x00012e90


	//   ....[59]....
        /*090c*/ 	.word	0x00013030


	//   ....[60]....
        /*0910*/ 	.word	0x00013060


	//   ....[61]....
        /*0914*/ 	.word	0x00013090


	//   ....[62]....
        /*0918*/ 	.word	0x000130c0


	//   ....[63]....
        /*091c*/ 	.word	0x000130f0


	//   ....[64]....
        /*0920*/ 	.word	0x00013120


	//   ....[65]....
        /*0924*/ 	.word	0x000131b0


	//   ....[66]....
        /*0928*/ 	.word	0x000131e0


	//   ....[67]....
        /*092c*/ 	.word	0x000131f0


	//   ....[68]....
        /*0930*/ 	.word	0x000132a0


	//   ....[69]....
        /*0934*/ 	.word	0x000142b0


	//   ....[70]....
        /*0938*/ 	.word	0x00015e60


	//   ....[71]....
        /*093c*/ 	.word	0x00016950


	//   ....[72]....
        /*0940*/ 	.word	0x00016990


	//   ....[73]....
        /*0944*/ 	.word	0x00016a30


	//   ....[74]....
        /*0948*/ 	.word	0x00016a40


	//   ....[75]....
        /*094c*/ 	.word	0x00016ac0


	//   ....[76]....
        /*0950*/ 	.word	0x00016ad0


	//   ....[77]....
        /*0954*/ 	.word	0x00016b50


	//   ....[78]....
        /*0958*/ 	.word	0x00016b60


	//   ....[79]....
        /*095c*/ 	.word	0x00016be0


	//   ....[80]....
        /*0960*/ 	.word	0x00016bf0


	//   ....[81]....
        /*0964*/ 	.word	0x00016c70


	//   ....[82]....
        /*0968*/ 	.word	0x00016c80


	//   ....[83]....
        /*096c*/ 	.word	0x00016d00


	//   ....[84]....
        /*0970*/ 	.word	0x00016d10


	//   ....[85]....
        /*0974*/ 	.word	0x00016d60


	//   ....[86]....
        /*0978*/ 	.word	0x00016d80


	//   ....[87]....
        /*097c*/ 	.word	0x00019860


	//   ....[88]....
        /*0980*/ 	.word	0x000198e0


	//   ....[89]....
        /*0984*/ 	.word	0x00019910


	//   ....[90]....
        /*0988*/ 	.word	0x00019920


	//   ....[91]....
        /*098c*/ 	.word	0x00019950


	//   ....[92]....
        /*0990*/ 	.word	0x00019980


	//   ....[93]....
        /*0994*/ 	.word	0x000199b0


	//   ....[94]....
        /*0998*/ 	.word	0x000199e0


	//   ....[95]....
        /*099c*/ 	.word	0x00019ba0


	//   ....[96]....
        /*09a0*/ 	.word	0x00019bd0


	//   ....[97]....
        /*09a4*/ 	.word	0x00019c00


	//   ....[98]....
        /*09a8*/ 	.word	0x00019c30


	//   ....[99]....
        /*09ac*/ 	.word	0x00019c60


	//   ....[100]....
        /*09b0*/ 	.word	0x00019c90


	//   ....[101]....
        /*09b4*/ 	.word	0x00019d50


	//   ....[102]....
        /*09b8*/ 	.word	0x00019d70


	//   ....[103]....
        /*09bc*/ 	.word	0x00019d80


	//   ....[104]....
        /*09c0*/ 	.word	0x00019de0


	//   ....[105]....
        /*09c4*/ 	.word	0x0001a500


	//   ....[106]....
        /*09c8*/ 	.word	0x0001a910


	//   ....[107]....
        /*09cc*/ 	.word	0x0001a9b0


	//   ....[108]....
        /*09d0*/ 	.word	0x0001aa40


	//   ....[109]....
        /*09d4*/ 	.word	0x0001aa90


	//   ....[110]....
        /*09d8*/ 	.word	0x0001aae0


	//   ....[111]....
        /*09dc*/ 	.word	0x0001abc0


	//   ....[112]....
        /*09e0*/ 	.word	0x0001ac50


	//   ....[113]....
        /*09e4*/ 	.word	0x0001aca0


	//   ....[114]....
        /*09e8*/ 	.word	0x0001acf0


	//   ....[115]....
        /*09ec*/ 	.word	0x0001af00


	//   ....[116]....
        /*09f0*/ 	.word	0x0001af50


	//   ....[117]....
        /*09f4*/ 	.word	0x0001afe0


	//   ....[118]....
        /*09f8*/ 	.word	0x0001b070


	//   ....[119]....
        /*09fc*/ 	.word	0x0001b100


	//   ....[120]....
        /*0a00*/ 	.word	0x0001b190


	//   ....[121]....
        /*0a04*/ 	.word	0x0001b220


	//   ....[122]....
        /*0a08*/ 	.word	0x0001b2b0


	//   ....[123]....
        /*0a0c*/ 	.word	0x0001b330


	//   ....[124]....
        /*0a10*/ 	.word	0x0001b380


	//   ....[125]....
        /*0a14*/ 	.word	0x0001b420


	//   ....[126]....
        /*0a18*/ 	.word	0x0001b4b0


	//   ....[127]....
        /*0a1c*/ 	.word	0x0001b530


	//   ....[128]....
        /*0a20*/ 	.word	0x0001b580


	//   ....[129]....
        /*0a24*/ 	.word	0x0001b610


	//   ....[130]....
        /*0a28*/ 	.word	0x0001b6a0


	//   ....[131]....
        /*0a2c*/ 	.word	0x0001b730


	//   ....[132]....
        /*0a30*/ 	.word	0x0001b7c0


	//   ....[133]....
        /*0a34*/ 	.word	0x0001b850


	//   ....[134]....
        /*0a38*/ 	.word	0x0001b8e0


	//   ....[135]....
        /*0a3c*/ 	.word	0x0001b9a0


	//   ....[136]....
        /*0a40*/ 	.word	0x0001bc80


	//   ....[137]....
        /*0a44*/ 	.word	0x0001be60


	//   ....[138]....
        /*0a48*/ 	.word	0x0001beb0


	//   ....[139]....
        /*0a4c*/ 	.word	0x0001bf10


	//   ....[140]....
        /*0a50*/ 	.word	0x0001c000


	//   ....[141]....
        /*0a54*/ 	.word	0x0001c060


	//   ....[142]....
        /*0a58*/ 	.word	0x0001c150


	//   ....[143]....
        /*0a5c*/ 	.word	0x0001c1b0


	//   ....[144]....
        /*0a60*/ 	.word	0x0001c2a0


	//   ....[145]....
        /*0a64*/ 	.word	0x0001c300


	//   ....[146]....
        /*0a68*/ 	.word	0x0001c3f0


	//   ....[147]....
        /*0a6c*/ 	.word	0x0001c450


	//   ....[148]....
        /*0a70*/ 	.word	0x0001c540


	//   ....[149]....
        /*0a74*/ 	.word	0x0001c5a0


	//   ....[150]....
        /*0a78*/ 	.word	0x0001c670


	//   ....[151]....
        /*0a7c*/ 	.word	0x0001c6f0


	//   ....[152]....
        /*0a80*/ 	.word	0x0001c7c0


	//   ....[153]....
        /*0a84*/ 	.word	0x0001caf0


	//   ....[154]....
        /*0a88*/ 	.word	0x0001cb90


	//   ....[155]....
        /*0a8c*/ 	.word	0x0001cd30


	//   ....[156]....
        /*0a90*/ 	.word	0x0001cdb0


	//   ....[157]....
        /*0a94*/ 	.word	0x0001ce30


	//   ....[158]....
        /*0a98*/ 	.word	0x0001ceb0


	//   ....[159]....
        /*0a9c*/ 	.word	0x0001cf30


	//   ....[160]....
        /*0aa0*/ 	.word	0x0001cfc0


	//   ....[161]....
        /*0aa4*/ 	.word	0x0001d060


	//   ....[162]....
        /*0aa8*/ 	.word	0x0001d110


	//   ....[163]....
        /*0aac*/ 	.word	0x0001d190


	//   ....[164]....
        /*0ab0*/ 	.word	0x0001d210


	//   ....[165]....
        /*0ab4*/ 	.word	0x0001d290


	//   ....[166]....
        /*0ab8*/ 	.word	0x0001d320


	//   ....[167]....
        /*0abc*/ 	.word	0x0001d3a0


	//   ....[168]....
        /*0ac0*/ 	.word	0x0001d440


	//   ....[169]....
        /*0ac4*/ 	.word	0x0001d490


	//   ....[170]....
        /*0ac8*/ 	.word	0x0001d520


	//   ....[171]....
        /*0acc*/ 	.word	0x0001d650


	//----- nvinfo : EIATTR_REG_RECONFIG
	.align		4
.L_1211:
        /*0ad0*/ 	.byte	0x01, 0x54
	.zero		2


	//----- nvinfo : EIATTR_SYSCALL_OFFSETS
	.align		4
        /*0ad4*/ 	.byte	0x04, 0x46
        /*0ad6*/ 	.short	(.L_1213 - .L_1212)


	//   ....[0]....
.L_1212:
        /*0ad8*/ 	.word	0x00001dd0


	//   ....[1]....
        /*0adc*/ 	.word	0x00001f20


	//   ....[2]....
        /*0ae0*/ 	.word	0x000067b0


	//   ....[3]....
        /*0ae4*/ 	.word	0x00006b20


	//   ....[4]....
        /*0ae8*/ 	.word	0x00015a80


	//   ....[5]....
        /*0aec*/ 	.word	0x00015bd0


	//   ....[6]....
        /*0af0*/ 	.word	0x00015cd0


	//   ....[7]....
        /*0af4*/ 	.word	0x00016590


	//----- nvinfo : EIATTR_MBARRIER_INSTR_OFFSETS
	.align		4
.L_1213:
        /*0af8*/ 	.byte	0x04, 0x39
        /*0afa*/ 	.short	(.L_1215 - .L_1214)


	//   ....[0]....
.L_1214:
        /*0afc*/ 	.word	0x000002d0
        /*0b00*/ 	.word	0x000000ff
        /*0b04*/ 	.word	0x00022800
        /*0b08*/ 	.short	0x0100
        /*0b0a*/ 	.byte	0x08
	.zero		1


	//   ....[1]....
        /*0b0c*/ 	.word	0x000002e0
        /*0b10*/ 	.word	0x000000ff
        /*0b14*/ 	.word	0x00022820
        /*0b18*/ 	.short	0x0100
        /*0b1a*/ 	.byte	0x08
	.zero		1


	//   ....[2]....
        /*0b1c*/ 	.word	0x000003d0
        /*0b20*/ 	.word	0x000000ff
        /*0b24*/ 	.word	0x00022830
        /*0b28*/ 	.short	0x0100
        /*0b2a*/ 	.byte	0x08
	.zero		1


	//   ....[3]....
        /*0b2c*/ 	.word	0x000003e0
        /*0b30*/ 	.word	0x000000ff
        /*0b34*/ 	.word	0x00022840
        /*0b38*/ 	.short	0x0100
        /*0b3a*/ 	.byte	0x08
	.zero		1


	//   ....[4]....
        /*0b3c*/ 	.word	0x000003f0
        /*0b40*/ 	.word	0x000000ff
        /*0b44*/ 	.word	0x00022838
        /*0b48*/ 	.short	0x0100
        /*0b4a*/ 	.byte	0x08
	.zero		1


	//   ....[5]....
        /*0b4c*/ 	.word	0x00000400
        /*0b50*/ 	.word	0x000000ff
        /*0b54*/ 	.word	0x00022848
        /*0b58*/ 	.short	0x0100
        /*0b5a*/ 	.byte	0x08
	.zero		1


	//   ....[6]....
        /*0b5c*/ 	.word	0x00000530
        /*0b60*/ 	.word	0x000000ff
        /*0b64*/ 	.word	0x00022850
        /*0b68*/ 	.short	0x0100
        /*0b6a*/ 	.byte	0x08
	.zero		1


	//   ....[7]....
        /*0b6c*/ 	.word	0x00000540
        /*0b70*/ 	.word	0x000000ff
        /*0b74*/ 	.word	0x00022860
        /*0b78*/ 	.short	0x0100
        /*0b7a*/ 	.byte	0x08
	.zero		1


	//   ....[8]....
        /*0b7c*/ 	.word	0x00000550
        /*0b80*/ 	.word	0x000000ff
        /*0b84*/ 	.word	0x00022858
        /*0b88*/ 	.short	0x0100
        /*0b8a*/ 	.byte	0x08
	.zero		1


	//   ....[9]....
        /*0b8c*/ 	.word	0x00000560
        /*0b90*/ 	.word	0x000000ff
        /*0b94*/ 	.word	0x00022868
        /*0b98*/ 	.short	0x0100
        /*0b9a*/ 	.byte	0x08
	.zero		1


	//   ....[10]....
        /*0b9c*/ 	.word	0x00000650
        /*0ba0*/ 	.word	0x000000ff
        /*0ba4*/ 	.word	0x00022870
        /*0ba8*/ 	.short	0x0100
        /*0baa*/ 	.byte	0x06
	.zero		1


	//   ....[11]....
        /*0bac*/ 	.word	0x00000660
        /*0bb0*/ 	.word	0x000000ff
        /*0bb4*/ 	.word	0x00022880
        /*0bb8*/ 	.short	0x0100
        /*0bba*/ 	.byte	0x06
	.zero		1


	//   ....[12]....
        /*0bbc*/ 	.word	0x00000670
        /*0bc0*/ 	.word	0x000000ff
        /*0bc4*/ 	.word	0x00022878
        /*0bc8*/ 	.short	0x0100
        /*0bca*/ 	.byte	0x06
	.zero		1


	//   ....[13]....
        /*0bcc*/ 	.word	0x00000680
        /*0bd0*/ 	.word	0x000000ff
        /*0bd4*/ 	.word	0x00022888
        /*0bd8*/ 	.short	0x0100
        /*0bda*/ 	.byte	0x06
	.zero		1


	//   ....[14]....
        /*0bdc*/ 	.word	0x000007b0
        /*0be0*/ 	.word	0x000000ff
        /*0be4*/ 	.word	0x00022890
        /*0be8*/ 	.short	0x0100
        /*0bea*/ 	.byte	0x08
	.zero		1


	//   ....[15]....
        /*0bec*/ 	.word	0x000007c0
        /*0bf0*/ 	.word	0x000000ff
        /*0bf4*/ 	.word	0x000228a0
        /*0bf8*/ 	.short	0x0100
        /*0bfa*/ 	.byte	0x08
	.zero		1


	//   ....[16]....
        /*0bfc*/ 	.word	0x000007d0
        /*0c00*/ 	.word	0x000000ff
        /*0c04*/ 	.word	0x00022898
        /*0c08*/ 	.short	0x0100
        /*0c0a*/ 	.byte	0x08
	.zero		1


	//   ....[17]....
        /*0c0c*/ 	.word	0x000007e0
        /*0c10*/ 	.word	0x000000ff
        /*0c14*/ 	.word	0x000228a8
        /*0c18*/ 	.short	0x0100
        /*0c1a*/ 	.byte	0x08
	.zero		1


	//   ....[18]....
        /*0c1c*/ 	.word	0x00000910
        /*0c20*/ 	.word	0x000000ff
        /*0c24*/ 	.word	0x000228b0
        /*0c28*/ 	.short	0x0100
        /*0c2a*/ 	.byte	0x08
	.zero		1


	//   ....[19]....
        /*0c2c*/ 	.word	0x00000920
        /*0c30*/ 	.word	0x000000ff
        /*0c34*/ 	.word	0x000228c0
        /*0c38*/ 	.short	0x0100
        /*0c3a*/ 	.byte	0x08
	.zero		1


	//   ....[20]....
        /*0c3c*/ 	.word	0x00000930
        /*0c40*/ 	.word	0x000000ff
        /*0c44*/ 	.word	0x000228b8
        /*0c48*/ 	.short	0x0100
        /*0c4a*/ 	.byte	0x08
	.zero		1


	//   ....[21]....
        /*0c4c*/ 	.word	0x00000940
        /*0c50*/ 	.word	0x000000ff
        /*0c54*/ 	.word	0x000228c8
        /*0c58*/ 	.short	0x0100
        /*0c5a*/ 	.byte	0x08
	.zero		1


	//   ....[22]....
        /*0c5c*/ 	.word	0x000031e0
        /*0c60*/ 	.word	0x0000005f
        /*0c64*/ 	.word	0x00022890
        /*0c68*/ 	.short	0x010a
        /*0c6a*/ 	.byte	0x3f
	.zero		1


	//   ....[23]....
        /*0c6c*/ 	.word	0x00004490
        /*0c70*/ 	.word	0x0000005f
        /*0c74*/ 	.word	0x00022890
        /*0c78*/ 	.short	0x010a
        /*0c7a*/ 	.byte	0x3f
	.zero		1


	//   ....[24]....
        /*0c7c*/ 	.word	0x000055c0
        /*0c80*/ 	.word	0x0000005f
        /*0c84*/ 	.word	0x00022890
        /*0c88*/ 	.short	0x010a
        /*0c8a*/ 	.byte	0x3f
	.zero		1


	//   ....[25]....
        /*0c8c*/ 	.word	0x000057d0
        /*0c90*/ 	.word	0x00000020
        /*0c94*/ 	.word	0x00000000
        /*0c98*/ 	.short	0x0101
        /*0c9a*/ 	.byte	0x3f
	.zero		1


	//   ....[26]....
        /*0c9c*/ 	.word	0x00005810
        /*0ca0*/ 	.word	0x0000005f
        /*0ca4*/ 	.word	0x000228b0
        /*0ca8*/ 	.short	0x010a
        /*0caa*/ 	.byte	0x3f
	.zero		1


	//   ....[27]....
        /*0cac*/ 	.word	0x00005e60
        /*0cb0*/ 	.word	0x0000005f
        /*0cb4*/ 	.word	0x00000000
        /*0cb8*/ 	.short	0x0101
        /*0cba*/ 	.byte	0x3f
	.zero		1


	//   ....[28]....
        /*0cbc*/ 	.word	0x00006840
        /*0cc0*/ 	.word	0x00000013
        /*0cc4*/ 	.word	0x00022800
        /*0cc8*/ 	.short	0x010a
        /*0cca*/ 	.byte	0x3f
	.zero		1


	//   ....[29]....
        /*0ccc*/ 	.word	0x00006890
        /*0cd0*/ 	.word	0x00000013
        /*0cd4*/ 	.word	0x00022800
        /*0cd8*/ 	.short	0x010a
        /*0cda*/ 	.byte	0x3f
	.zero		1


	//   ....[30]....
        /*0cdc*/ 	.word	0x00006e90
        /*0ce0*/ 	.word	0x00000013
        /*0ce4*/ 	.word	0x00022800
        /*0ce8*/ 	.short	0x010a
        /*0cea*/ 	.byte	0x3f
	.zero		1


	//   ....[31]....
        /*0cec*/ 	.word	0x00007df0
        /*0cf0*/ 	.word	0x00000013
        /*0cf4*/ 	.word	0x00022800
        /*0cf8*/ 	.short	0x010a
        /*0cfa*/ 	.byte	0x3f
	.zero		1


	//   ....[32]....
        /*0cfc*/ 	.word	0x00008c30
        /*0d00*/ 	.word	0x0000000d
        /*0d04*/ 	.word	0x00022830
        /*0d08*/ 	.short	0x010a
        /*0d0a*/ 	.byte	0x3f
	.zero		1


	//   ....[33]....
        /*0d0c*/ 	.word	0x00008cd0
        /*0d10*/ 	.word	0x0000000d
        /*0d14*/ 	.word	0x00022830
        /*0d18*/ 	.short	0x010a
        /*0d1a*/ 	.byte	0x3f
	.zero		1


	//   ....[34]....
        /*0d1c*/ 	.word	0x0000a430
        /*0d20*/ 	.word	0x00000003
        /*0d24*/ 	.word	0x00000000
        /*0d28*/ 	.short	0x0101
        /*0d2a*/ 	.byte	0x3f
	.zero		1


	//   ....[35]....
        /*0d2c*/ 	.word	0x0000a950
        /*0d30*/ 	.word	0x0000000d
        /*0d34*/ 	.word	0x00022850
        /*0d38*/ 	.short	0x010a
        /*0d3a*/ 	.byte	0x3f
	.zero		1


	//   ....[36]....
        /*0d3c*/ 	.word	0x0000a9a0
        /*0d40*/ 	.word	0x0000000d
        /*0d44*/ 	.word	0x00022850
        /*0d48*/ 	.short	0x010a
        /*0d4a*/ 	.byte	0x3f
	.zero		1


	//   ....[37]....
        /*0d4c*/ 	.word	0x0000ad60
        /*0d50*/ 	.word	0x0000000d
        /*0d54*/ 	.word	0x00000000
        /*0d58*/ 	.short	0x0101
        /*0d5a*/ 	.byte	0x3f
	.zero		1


	//   ....[38]....
        /*0d5c*/ 	.word	0x0000ae80
        /*0d60*/ 	.word	0x0000000e
        /*0d64*/ 	.word	0x00022830
        /*0d68*/ 	.short	0x010a
        /*0d6a*/ 	.byte	0x3f
	.zero		1


	//   ....[39]....
        /*0d6c*/ 	.word	0x0000aee0
        /*0d70*/ 	.word	0x0000000e
        /*0d74*/ 	.word	0x00022830
        /*0d78*/ 	.short	0x010a
        /*0d7a*/ 	.byte	0x3f
	.zero		1


	//   ....[40]....
        /*0d7c*/ 	.word	0x0000c5b0
        /*0d80*/ 	.word	0x000000a0
        /*0d84*/ 	.word	0x00000000
        /*0d88*/ 	.short	0x0101
        /*0d8a*/ 	.byte	0x3f
	.zero		1


	//   ....[41]....
        /*0d8c*/ 	.word	0x0000ce50
        /*0d90*/ 	.word	0x0000000e
        /*0d94*/ 	.word	0x00022850
        /*0d98*/ 	.short	0x010a
        /*0d9a*/ 	.byte	0x3f
	.zero		1


	//   ....[42]....
        /*0d9c*/ 	.word	0x0000cea0
        /*0da0*/ 	.word	0x0000000e
        /*0da4*/ 	.word	0x00022850
        /*0da8*/ 	.short	0x010a
        /*0daa*/ 	.byte	0x3f
	.zero		1


	//   ....[43]....
        /*0dac*/ 	.word	0x0000d250
        /*0db0*/ 	.word	0x0000000e
        /*0db4*/ 	.word	0x00000000
        /*0db8*/ 	.short	0x0101
        /*0dba*/ 	.byte	0x3f
	.zero		1


	//   ....[44]....
        /*0dbc*/ 	.word	0x0000f740
        /*0dc0*/ 	.word	0x00000003
        /*0dc4*/ 	.word	0x00000000
        /*0dc8*/ 	.short	0x0101
        /*0dca*/ 	.byte	0x3f
	.zero		1


	//   ....[45]....
        /*0dcc*/ 	.word	0x00010120
        /*0dd0*/ 	.word	0x00000003
        /*0dd4*/ 	.word	0x00000000
        /*0dd8*/ 	.short	0x0101
        /*0dda*/ 	.byte	0x3f
	.zero		1


	//   ....[46]....
        /*0ddc*/ 	.word	0x00014390
        /*0de0*/ 	.word	0x00000012
        /*0de4*/ 	.word	0x00022820
        /*0de8*/ 	.short	0x010a
        /*0dea*/ 	.byte	0x3f
	.zero		1


	//   ....[47]....
        /*0dec*/ 	.word	0x00014460
        /*0df0*/ 	.word	0x00000004
        /*0df4*/ 	.word	0x000228a0
        /*0df8*/ 	.short	0x010a
        /*0dfa*/ 	.byte	0x3f
	.zero		1


	//   ....[48]....
        /*0dfc*/ 	.word	0x000146a0
        /*0e00*/ 	.word	0x00000004
        /*0e04*/ 	.word	0x000228c0
        /*0e08*/ 	.short	0x010a
        /*0e0a*/ 	.byte	0x3f
	.zero		1


	//   ....[49]....
        /*0e0c*/ 	.word	0x00014d40
        /*0e10*/ 	.word	0x00000005
        /*0e14*/ 	.word	0x000228a0
        /*0e18*/ 	.short	0x010a
        /*0e1a*/ 	.byte	0x3f
	.zero		1


	//   ....[50]....
        /*0e1c*/ 	.word	0x00014f70
        /*0e20*/ 	.word	0x00000005
        /*0e24*/ 	.word	0x000228c0
        /*0e28*/ 	.short	0x010a
        /*0e2a*/ 	.byte	0x3f
	.zero		1


	//   ....[51]....
        /*0e2c*/ 	.word	0x000160d0
        /*0e30*/ 	.word	0x00000000
        /*0e34*/ 	.word	0x00022840
        /*0e38*/ 	.short	0x010a
        /*0e3a*/ 	.byte	0x3f
	.zero		1


	//   ....[52]....
        /*0e3c*/ 	.word	0x00016e20
        /*0e40*/ 	.word	0x00000012
        /*0e44*/ 	.word	0x00022800
        /*0e48*/ 	.short	0x0107
        /*0e4a*/ 	.byte	0x3f
	.zero		1


	//   ....[53]....
        /*0e4c*/ 	.word	0x00016f10
        /*0e50*/ 	.word	0x00000012
        /*0e54*/ 	.word	0x00022800
        /*0e58*/ 	.short	0x0101
        /*0e5a*/ 	.byte	0x3f
	.zero		1


	//   ....[54]....
        /*0e5c*/ 	.word	0x00016f30
        /*0e60*/ 	.word	0x00000012
        /*0e64*/ 	.word	0x00022820
        /*0e68*/ 	.short	0x010a
        /*0e6a*/ 	.byte	0x3f
	.zero		1


	//   ....[55]....
        /*0e6c*/ 	.word	0x00017010
        /*0e70*/ 	.word	0x00000002
        /*0e74*/ 	.word	0x00022860
        /*0e78*/ 	.short	0x010a
        /*0e7a*/ 	.byte	0x3f
	.zero		1


	//   ....[56]....
        /*0e7c*/ 	.word	0x000178c0
        /*0e80*/ 	.word	0x00000002
        /*0e84*/ 	.word	0x00022840
        /*0e88*/ 	.short	0x010a
        /*0e8a*/ 	.byte	0x3f
	.zero		1


	//   ....[57]....
        /*0e8c*/ 	.word	0x00017b10
        /*0e90*/ 	.word	0x00000002
        /*0e94*/ 	.word	0x00022860
        /*0e98*/ 	.short	0x010a
        /*0e9a*/ 	.byte	0x3f
	.zero		1


	//   ....[58]....
        /*0e9c*/ 	.word	0x00018300
        /*0ea0*/ 	.word	0x00000003
        /*0ea4*/ 	.word	0x00022840
        /*0ea8*/ 	.short	0x010a
        /*0eaa*/ 	.byte	0x3f
	.zero		1


	//   ....[59]....
        /*0eac*/ 	.word	0x00018550
        /*0eb0*/ 	.word	0x00000003
        /*0eb4*/ 	.word	0x00022860
        /*0eb8*/ 	.short	0x010a
        /*0eba*/ 	.byte	0x3f
	.zero		1


	//   ....[60]....
        /*0ebc*/ 	.word	0x00018cd0
        /*0ec0*/ 	.word	0x00000003
        /*0ec4*/ 	.word	0x00022840
        /*0ec8*/ 	.short	0x010a
        /*0eca*/ 	.byte	0x3f
	.zero		1


	//   ....[61]....
        /*0ecc*/ 	.word	0x00018f20
        /*0ed0*/ 	.word	0x00000003
        /*0ed4*/ 	.word	0x00022860
        /*0ed8*/ 	.short	0x010a
        /*0eda*/ 	.byte	0x3f
	.zero		1


	//   ....[62]....
        /*0edc*/ 	.word	0x0001a480
        /*0ee0*/ 	.word	0x00000000
        /*0ee4*/ 	.word	0x00022820
        /*0ee8*/ 	.short	0x010a
        /*0eea*/ 	.byte	0x3f
	.zero		1


	//   ....[63]....
        /*0eec*/ 	.word	0x0001a660
        /*0ef0*/ 	.word	0x00000006
        /*0ef4*/ 	.word	0x00000000
        /*0ef8*/ 	.short	0x010a
        /*0efa*/ 	.byte	0x3f
	.zero		1


	//   ....[64]....
        /*0efc*/ 	.word	0x0001a690
        /*0f00*/ 	.word	0x00000007
        /*0f04*/ 	.word	0x00000000
        /*0f08*/ 	.short	0x010a
        /*0f0a*/ 	.byte	0x3f
	.zero		1


	//   ....[65]....
        /*0f0c*/ 	.word	0x0001a6f0
        /*0f10*/ 	.word	0x00000004
        /*0f14*/ 	.word	0x00000000
        /*0f18*/ 	.short	0x010a
        /*0f1a*/ 	.byte	0x3f
	.zero		1


	//   ....[66]....
        /*0f1c*/ 	.word	0x0001a720
        /*0f20*/ 	.word	0x00000003
        /*0f24*/ 	.word	0x00000000
        /*0f28*/ 	.short	0x010a
        /*0f2a*/ 	.byte	0x3f
	.zero		1


	//   ....[67]....
        /*0f2c*/ 	.word	0x0001a780
        /*0f30*/ 	.word	0x0000005f
        /*0f34*/ 	.word	0x00022890
        /*0f38*/ 	.short	0x010a
        /*0f3a*/ 	.byte	0x3f
	.zero		1


	//   ....[68]....
        /*0f3c*/ 	.word	0x0001a7d0
        /*0f40*/ 	.word	0x0000005f
        /*0f44*/ 	.word	0x00022890
        /*0f48*/ 	.short	0x010a
        /*0f4a*/ 	.byte	0x3f
	.zero		1


	//   ....[69]....
        /*0f4c*/ 	.word	0x0001a820
        /*0f50*/ 	.word	0x0000005f
        /*0f54*/ 	.word	0x00022890
        /*0f58*/ 	.short	0x010a
        /*0f5a*/ 	.byte	0x3f
	.zero		1


	//   ....[70]....
        /*0f5c*/ 	.word	0x0001a870
        /*0f60*/ 	.word	0x0000005f
        /*0f64*/ 	.word	0x000228b0
        /*0f68*/ 	.short	0x010a
        /*0f6a*/ 	.byte	0x3f
	.zero		1


	//   ....[71]....
        /*0f6c*/ 	.word	0x0001ab10
        /*0f70*/ 	.word	0x00000013
        /*0f74*/ 	.word	0x00022800
        /*0f78*/ 	.short	0x010a
        /*0f7a*/ 	.byte	0x3f
	.zero		1


	//   ....[72]....
        /*0f7c*/ 	.word	0x0001ad20
        /*0f80*/ 	.word	0x00000013
        /*0f84*/ 	.word	0x00022800
        /*0f88*/ 	.short	0x010a
        /*0f8a*/ 	.byte	0x3f
	.zero		1


	//   ....[73]....
        /*0f8c*/ 	.word	0x0001ad70
        /*0f90*/ 	.word	0x0000000d
        /*0f94*/ 	.word	0x00022830
        /*0f98*/ 	.short	0x010a
        /*0f9a*/ 	.byte	0x3f
	.zero		1


	//   ....[74]....
        /*0f9c*/ 	.word	0x0001adc0
        /*0fa0*/ 	.word	0x0000000d
        /*0fa4*/ 	.word	0x00022850
        /*0fa8*/ 	.short	0x010a
        /*0faa*/ 	.byte	0x3f
	.zero		1


	//   ....[75]....
        /*0fac*/ 	.word	0x0001ae10
        /*0fb0*/ 	.word	0x0000000e
        /*0fb4*/ 	.word	0x00022830
        /*0fb8*/ 	.short	0x010a
        /*0fba*/ 	.byte	0x3f
	.zero		1


	//   ....[76]....
        /*0fbc*/ 	.word	0x0001ae60
        /*0fc0*/ 	.word	0x0000000e
        /*0fc4*/ 	.word	0x00022850
        /*0fc8*/ 	.short	0x010a
        /*0fca*/ 	.byte	0x3f
	.zero		1


	//   ....[77]....
        /*0fcc*/ 	.word	0x0001ba60
        /*0fd0*/ 	.word	0x00000012
        /*0fd4*/ 	.word	0x00022820
        /*0fd8*/ 	.short	0x010a
        /*0fda*/ 	.byte	0x3f
	.zero		1


	//   ....[78]....
        /*0fdc*/ 	.word	0x0001bab0
        /*0fe0*/ 	.word	0x00000004
        /*0fe4*/ 	.word	0x000228a0
        /*0fe8*/ 	.short	0x010a
        /*0fea*/ 	.byte	0x3f
	.zero		1


	//   ....[79]....
        /*0fec*/ 	.word	0x0001bb00
        /*0ff0*/ 	.word	0x00000004
        /*0ff4*/ 	.word	0x000228c0
        /*0ff8*/ 	.short	0x010a
        /*0ffa*/ 	.byte	0x3f
	.zero		1


	//   ....[80]....
        /*0ffc*/ 	.word	0x0001bb50
        /*1000*/ 	.word	0x00000005
        /*1004*/ 	.word	0x000228a0
        /*1008*/ 	.short	0x010a
        /*100a*/ 	.byte	0x3f
	.zero		1


	//   ....[81]....
        /*100c*/ 	.word	0x0001bba0
        /*1010*/ 	.word	0x00000005
        /*1014*/ 	.word	0x000228c0
        /*1018*/ 	.short	0x010a
        /*101a*/ 	.byte	0x3f
	.zero		1


	//   ....[82]....
        /*101c*/ 	.word	0x0001bd40
        /*1020*/ 	.word	0x00000000
        /*1024*/ 	.word	0x00022840
        /*1028*/ 	.short	0x010a
        /*102a*/ 	.byte	0x3f
	.zero		1


	//   ....[83]....
        /*102c*/ 	.word	0x0001c800
        /*1030*/ 	.word	0x00000012
        /*1034*/ 	.word	0x00022820
        /*1038*/ 	.short	0x010a
        /*103a*/ 	.byte	0x3f
	.zero		1


	//   ....[84]....
        /*103c*/ 	.word	0x0001c850
        /*1040*/ 	.word	0x00000002
        /*1044*/ 	.word	0x00022860
        /*1048*/ 	.short	0x010a
        /*104a*/ 	.byte	0x3f
	.zero		1


	//   ....[85]....
        /*104c*/ 	.word	0x0001c8a0
        /*1050*/ 	.word	0x00000002
        /*1054*/ 	.word	0x00022840
        /*1058*/ 	.short	0x010a
        /*105a*/ 	.byte	0x3f
	.zero		1


	//   ....[86]....
        /*105c*/ 	.word	0x0001c8f0
        /*1060*/ 	.word	0x00000002
        /*1064*/ 	.word	0x00022860
        /*1068*/ 	.short	0x010a
        /*106a*/ 	.byte	0x3f
	.zero		1


	//   ....[87]....
        /*106c*/ 	.word	0x0001c940
        /*1070*/ 	.word	0x00000003
        /*1074*/ 	.word	0x00022840
        /*1078*/ 	.short	0x010a
        /*107a*/ 	.byte	0x3f
	.zero		1


	//   ....[88]....
        /*107c*/ 	.word	0x0001c990
        /*1080*/ 	.word	0x00000003
        /*1084*/ 	.word	0x00022860
        /*1088*/ 	.short	0x010a
        /*108a*/ 	.byte	0x3f
	.zero		1


	//   ....[89]....
        /*108c*/ 	.word	0x0001c9e0
        /*1090*/ 	.word	0x00000003
        /*1094*/ 	.word	0x00022840
        /*1098*/ 	.short	0x010a
        /*109a*/ 	.byte	0x3f
	.zero		1


	//   ....[90]....
        /*109c*/ 	.word	0x0001ca30
        /*10a0*/ 	.word	0x00000003
        /*10a4*/ 	.word	0x00022860
        /*10a8*/ 	.short	0x010a
        /*10aa*/ 	.byte	0x3f
	.zero		1


	//   ....[91]....
        /*10ac*/ 	.word	0x0001d570
        /*10b0*/ 	.word	0x00000000
        /*10b4*/ 	.word	0x00022820
        /*10b8*/ 	.short	0x010a
        /*10ba*/ 	.byte	0x3f
	.zero		1


	//   ....[92]....
        /*10bc*/ 	.word	0x0001d710
        /*10c0*/ 	.word	0x00000006
        /*10c4*/ 	.word	0x00000000
        /*10c8*/ 	.short	0x010a
        /*10ca*/ 	.byte	0x3f
	.zero		1


	//   ....[93]....
        /*10cc*/ 	.word	0x0001d760
        /*10d0*/ 	.word	0x00000007
        /*10d4*/ 	.word	0x00000000
        /*10d8*/ 	.short	0x010a
        /*10da*/ 	.byte	0x3f
	.zero		1


	//   ....[94]....
        /*10dc*/ 	.word	0x0001d7b0
        /*10e0*/ 	.word	0x00000004
        /*10e4*/ 	.word	0x00000000
        /*10e8*/ 	.short	0x010a
        /*10ea*/ 	.byte	0x3f
	.zero		1


	//----- nvinfo : EIATTR_NUM_MBARRIERS
	.align		4
.L_1215:
        /*10ec*/ 	.byte	0x03, 0x38
        /*10ee*/ 	.short	0x0016


	//----- nvinfo : EIATTR_EXIT_INSTR_OFFSETS
	.align		4
        /*10f0*/ 	.byte	0x04, 0x1c
        /*10f2*/ 	.short	(.L_1217 - .L_1216)


	//   ....[0]....
.L_1216:
        /*10f4*/ 	.word	0x0001a770


	//----- nvinfo : EIATTR_MAX_THREADS
	.align		4
.L_1217:
        /*10f8*/ 	.byte	0x04, 0x05
        /*10fa*/ 	.short	(.L_1219 - .L_1218)
.L_1218:
        /*10fc*/ 	.word	0x00000180
        /*1100*/ 	.word	0x00000001
        /*1104*/ 	.word	0x00000001


	//----- nvinfo : EIATTR_CRS_STACK_SIZE
	.align		4
.L_1219:
        /*1108*/ 	.byte	0x04, 0x1e
        /*110a*/ 	.short	(.L_1221 - .L_1220)
.L_1220:
        /*110c*/ 	.word	0x00000000


	//----- nvinfo : EIATTR_CBANK_PARAM_SIZE
	.align		4
.L_1221:
        /*1110*/ 	.byte	0x03, 0x19
        /*1112*/ 	.short	0x0af0


	//----- nvinfo : EIATTR_PARAM_CBANK
	.align		4
        /*1114*/ 	.byte	0x04, 0x0a
        /*1116*/ 	.short	(.L_1223 - .L_1222)
	.align		4
.L_1222:
        /*1118*/ 	.word	index@(.nv.constant0._ZN7cutlass13device_kernelIN5flash11enable_sm90INS1_16FlashAttnFwdSm90INS1_25CollectiveMainloopFwdSm90ILi2EN4cute5tupleIJNS5_1CILi1EEES8_S8_EEENS6_IJNS7_ILi128EEENS7_ILi96EEENS7_ILi64EEEEEELi256ENS_10bfloat16_tEfNS_4arch4Sm90ELb0ELb0ELb1ELb1ELb0ELb1ELb0ELb1ELb0ELb1ELb1ELb0EEENS1_21CollectiveEpilogueFwdINS6_IJSA_NS7_ILi256EEESB_EEES9_SE_SG_Li256ELb1ELb1ELb1ELb0EEENS1_36VarlenDynamicPersistentTileSchedulerILi128ELi96ELi256ELi128ELb1ELb1ELb1ELb0ELb1ELb1EEEEEEEEEvNT_6ParamsE)
        /*111c*/ 	.short	0x0210
        /*111e*/ 	.short	0x0af0


	//----- nvinfo : EIATTR_SW_WAR
	.align		4
.L_1223:
        /*1120*/ 	.byte	0x04, 0x36
        /*1122*/ 	.short	(.L_1225 - .L_1224)
.L_1224:
        /*1124*/ 	.word	0x00000008
.L_1225:


//--------------------- .nv.info._ZN7cutlass13device_kernelIN5flash11enable_sm90INS1_16FlashAttnFwdSm90INS1_25CollectiveMainloopFwdSm90ILi2EN4cute5tupleIJNS5_1CILi1EEES8_S8_EEENS6_IJNS7_ILi128EEENS7_ILi96EEENS7_ILi64EEEEEELi256ENS_10bfloat16_tEfNS_4arch4Sm90ELb0ELb0ELb1ELb1ELb0ELb0ELb1ELb1ELb0ELb1ELb1ELb0EEENS1_21CollectiveEpilogueFwdINS6_IJSA_NS7_ILi256EEESB_EEES9_SE_SG_Li256ELb1ELb1ELb1ELb0EEENS1_36VarlenDynamicPersistentTileSchedulerILi128ELi96ELi256ELi128ELb1ELb1ELb1ELb0ELb1ELb1EEEEEEEEEvNT_6ParamsE --------------------------
	.section	.nv.info._ZN7cutlass13device_kernelIN5flash11enable_sm90INS1_16FlashAttnFwdSm90INS1_25CollectiveMainloopFwdSm90ILi2EN4cute5tupleIJNS5_1CILi1EEES8_S8_EEENS6_IJNS7_ILi128EEENS7_ILi96EEENS7_ILi64EEEEEELi256ENS_10bfloat16_tEfNS_4arch4Sm90ELb0ELb0ELb1ELb1ELb0ELb0ELb1ELb1ELb0ELb1ELb1ELb0EEENS1_21CollectiveEpilogueFwdINS6_IJSA_NS7_ILi256EEESB_EEES9_SE_SG_Li256ELb1ELb1ELb1ELb0EEENS1_36VarlenDynamicPersistentTileSchedulerILi128ELi96ELi256ELi128ELb1ELb1ELb1ELb0ELb1ELb1EEEEEEEEEvNT_6ParamsE,"",@"SHT_CUDA_INFO"
	.sectionflags	@""
	.align	4


	//----- nvinfo : EIATTR_CUDA_API_VERSION
	.align		4
        /*0000*/ 	.byte	0x04, 0x37
        /*0002*/ 	.short	(.L_1227 - .L_1226)
.L_1226:
        /*0004*/ 	.word	0x00000082


	//----- nvinfo : EIATTR_KPARAM_INFO
	.align		4
.L_1227:
        /*0008*/ 	.byte	0x04, 0x17
        /*000a*/ 	.short	(.L_1229 - .L_1228)
.L_1228:
        /*000c*/ 	.word	0x00000000
        /*0010*/ 	.short	0x0000
        /*0012*/ 	.short	0x0070
        /*0014*/ 	.byte	0x00, 0xf0, 0x01, 0x2e


	//----- nvinfo : EIATTR_SPARSE_MMA_MASK
	.align		4
.L_1229:
        /*0018*/ 	.byte	0x03, 0x50
        /*001a*/ 	.short	0x0000


	//----- nvinfo : EIATTR_MAXREG_COUNT
	.align		4
        /*001c*/ 	.byte	0x03, 0x1b
        /*001e*/ 	.short	0x00a8


	//----- nvinfo : EIATTR_NUM_BARRIERS
	.align		4
        /*0020*/ 	.byte	0x02, 0x4c
        /*0022*/ 	.byte	0x10
	.zero		1


	//----- nvinfo : EIATTR_EXTERNS
	.align		4
        /*0024*/ 	.byte	0x04, 0x0f
        /*0026*/ 	.short	(.L_1231 - .L_1230)


	//   ....[0]....
	.align		4
.L_1230:
        /*0028*/ 	.word	index@(__assertfail)


	//----- nvinfo : EIATTR_ANNOTATIONS
	.align		4
.L_1231:
        /*002c*/ 	.byte	0x04, 0x55
        /*002e*/ 	.short	(.L_1233 - .L_1232)


	//   ....[0]....
.L_1232:
        /* <DEDUP_REMOVED lines=96> */


	//----- nvinfo : EIATTR_MERCURY_ISA_VERSION
	.align		4
.L_1233:
        /*0620*/ 	.byte	0x03, 0x5f
        /*0622*/ 	.short	0x0101


	//----- nvinfo : EIATTR_UNUSED_LOAD_BYTE_OFFSET
	.align		4
        /*0624*/ 	.byte	0x04, 0x44
        /*0626*/ 	.short	(.L_1235 - .L_1234)


	//   ....[0]....
.L_1234:
        /*0628*/ 	.word	0x00000a50
        /*062c*/ 	.word	0x0000fff0


	//   ....[1]....
        /*0630*/ 	.word	0x00007b50
        /*0634*/ 	.word	0x0000fff0


	//----- nvinfo : EIATTR_INT_WARP_WIDE_INSTR_OFFSETS
	.align		4
.L_1235:
        /*0638*/ 	.byte	0x04, 0x31
        /*063a*/ 	.short	(.L_1237 - .L_1236)


	//   ....[0]....
.L_1236:
        /*063c*/ 	.word	0x00000120


	//   ....[1]....
        /*0640*/ 	.word	0x00000160


	//   ....[2]....
        /*0644*/ 	.word	0x000001d0


	//   ....[3]....
        /*0648*/ 	.word	0x00000240


	//   ....[4]....
        /*064c*/ 	.word	0x0000d870


	//   ....[5]....
        /*0650*/ 	.word	0x0000d900


	//   ....[6]....
        /*0654*/ 	.word	0x000121a0


	//   ....[7]....
        /*0658*/ 	.word	0x00012230


	//----- nvinfo : EIATTR_COOP_GROUP_MASK_REGIDS
	.align		4
.L_1237:
        /*065c*/ 	.byte	0x04, 0x29
        /*065e*/ 	.short	(.L_1239 - .L_1238)


	//   ....[0]....
.L_1238:
        /*0660*/ 	.word	0xffffffff


	//   ....[1]....
        /*0664*/ 	.word	0xffffffff


	//   ....[2]....
        /*0668*/ 	.word	0xffffffff


	//   ....[3]....
        /*066c*/ 	.word	0xffffffff


	//   ....[4]....
        /*0670*/ 	.word	0xffffffff


	//   ....[5]....
        /*0674*/ 	.word	0xffffffff


	//   ....[6]....
        /*0678*/ 	.word	0xffffffff


	//   ....[7]....
        /*067c*/ 	.word	0xffffffff


	//   ....[8]....
        /*0680*/ 	.word	0xffffffff


	//   ....[9]....
        /*0684*/ 	.word	0xffffffff


	//   ....[10]....
        /*0688*/ 	.word	0xffffffff


	//   ....[11]....
        /*068c*/ 	.word	0xffffffff


	//   ....[12]....
        /*0690*/ 	.word	0xffffffff


	//   ....[13]....
        /*0694*/ 	.word	0xffffffff


	//   ....[14]....
        /*0698*/ 	.word	0xffffffff


	//   ....[15]....
        /*069c*/ 	.word	0xffffffff


	//   ....[16]....
        /*06a0*/ 	.word	0xffffffff


	//   ....[17]....
        /*06a4*/ 	.word	0xffffffff


	//   ....[18]....
        /*06a8*/ 	.word	0xffffffff


	//   ....[19]....
        /*06ac*/ 	.word	0xffffffff


	//   ....[20]....
        /*06b0*/ 	.word	0xffffffff


	//   ....[21]....
        /*06b4*/ 	.word	0xffffffff


	//   ....[22]....
        /*06b8*/ 	.word	0xffffffff


	//   ....[23]....
        /*06bc*/ 	.word	0xffffffff


	//   ....[24]....
        /*06c0*/ 	.word	0xffffffff


	//   ....[25]....
        /*06c4*/ 	.word	0xffffffff


	//   ....[26]....
        /*06c8*/ 	.word	0xffffffff


	//   ....[27]....
        /*06cc*/ 	.word	0xffffffff


	//   ....[28]....
        /*06d0*/ 	.word	0xffffffff


	//   ....[29]....
        /*06d4*/ 	.word	0xffffffff


	//   ....[30]....
        /*06d8*/ 	.word	0xffffffff


	//   ....[31]....
        /*06dc*/ 	.word	0xffffffff


	//   ....[32]....
        /*06e0*/ 	.word	0xffffffff


	//   ....[33]....
        /*06e4*/ 	.word	0xffffffff


	//   ....[34]....
        /*06e8*/ 	.word	0xffffffff


	//   ....[35]....
        /*06ec*/ 	.word	0xffffffff


	//   ....[36]....
        /*06f0*/ 	.word	0xffffffff


	//   ....[37]....
        /*06f4*/ 	.word	0xffffffff


	//   ....[38]....
        /*06f8*/ 	.word	0xffffffff


	//   ....[39]....
        /*06fc*/ 	.word	0xffffffff


	//   ....[40]....
        /*0700*/ 	.word	0xffffffff


	//   ....[41]....
        /*0704*/ 	.word	0xffffffff


	//   ....[42]....
        /*0708*/ 	.word	0xffffffff


	//   ....[43]....
        /*070c*/ 	.word	0xffffffff


	//   ....[44]....
        /*0710*/ 	.word	0xffffffff


	//   ....[45]....
        /*0714*/ 	.word	0xffffffff


	//   ....[46]....
        /*0718*/ 	.word	0xffffffff


	//   ....[47]....
        /*071c*/ 	.word	0xffffffff


	//   ....[48]....
        /*0720*/ 	.word	0xffffffff


	//   ....[49]....
        /*0724*/ 	.word	0xffffffff


	//   ....[50]....
        /*0728*/ 	.word	0xffffffff


	//   ....[51]....
        /*072c*/ 	.word	0xffffffff


	//   ....[52]....
        /*0730*/ 	.word	0xffffffff


	//   ....[53]....
        /*0734*/ 	.word	0xffffffff


	//   ....[54]....
        /*0738*/ 	.word	0xffffffff


	//   ....[55]....
        /*073c*/ 	.word	0xffffffff


	//   ....[56]....
        /*0740*/ 	.word	0xffffffff


	//   ....[57]....
        /*0744*/ 	.word	0xffffffff


	//   ....[58]....
        /*0748*/ 	.word	0xffffffff


	//   ....[59]....
        /*074c*/ 	.word	0xffffffff


	//   ....[60]....
        /*0750*/ 	.word	0xffffffff


	//   ....[61]....
        /*0754*/ 	.word	0xffffffff


	//   ....[62]....
        /*0758*/ 	.word	0xffffffff


	//   ....[63]....
        /*075c*/ 	.word	0xffffffff


	//   ....[64]....
        /*0760*/ 	.word	0xffffffff


	//   ....[65]....
        /*0764*/ 	.word	0xffffffff


	//   ....[66]....
        /*0768*/ 	.word	0xffffffff


	//   ....[67]....
        /*076c*/ 	.word	0xffffffff


	//   ....[68]....
        /*0770*/ 	.word	0xffffffff


	//   ....[69]....
        /*0774*/ 	.word	0xffffffff


	//   ....[70]....
        /*0778*/ 	.word	0xffffffff


	//   ....[71]....
        /*077c*/ 	.word	0xffffffff


	//   ....[72]....
        /*0780*/ 	.word	0xffffffff


	//   ....[73]....
        /*0784*/ 	.word	0xffffffff


	//   ....[74]....
        /*0788*/ 	.word	0xffffffff


	//   ....[75]....
        /*078c*/ 	.word	0xffffffff


	//   ....[76]....
        /*0790*/ 	.word	0xffffffff


	//   ....[77]....
        /*0794*/ 	.word	0xffffffff


	//   ....[78]....
        /*0798*/ 	.word	0xffffffff


	//   ....[79]....
        /*079c*/ 	.word	0xffffffff


	//   ....[80]....
        /*07a0*/ 	.word	0xffffffff


	//   ....[81]....
        /*07a4*/ 	.word	0xffffffff


	//   ....[82]....
        /*07a8*/ 	.word	0xffffffff


	//   ....[83]....
        /*07ac*/ 	.word	0xffffffff


	//   ....[84]....
        /*07b0*/ 	.word	0xffffffff


	//   ....[85]....
        /*07b4*/ 	.word	0xffffffff


	//   ....[86]....
        /*07b8*/ 	.word	0xffffffff


	//   ....[87]....
        /*07bc*/ 	.word	0xffffffff


	//   ....[88]....
        /*07c0*/ 	.word	0xffffffff


	//   ....[89]....
        /*07c4*/ 	.word	0xffffffff


	//   ....[90]....
        /*07c8*/ 	.word	0xffffffff


	//   ....[91]....
        /*07cc*/ 	.word	0xffffffff


	//   ....[92]....
        /*07d0*/ 	.word	0xffffffff


	//   ....[93]....
        /*07d4*/ 	.word	0xffffffff


	//   ....[94]....
        /*07d8*/ 	.word	0xffffffff


	//   ....[95]....
        /*07dc*/ 	.word	0xffffffff


	//   ....[96]....
        /*07e0*/ 	.word	0xffffffff


	//   ....[97]....
        /*07e4*/ 	.word	0xffffffff


	//   ....[98]....
        /*07e8*/ 	.word	0xffffffff


	//   ....[99]....
        /*07ec*/ 	.word	0xffffffff


	//   ....[100]....
        /*07f0*/ 	.word	0xffffffff


	//   ....[101]....
        /*07f4*/ 	.word	0xffffffff


	//   ....[102]....
        /*07f8*/ 	.word	0xffffffff


	//   ....[103]....
        /*07fc*/ 	.word	0xffffffff


	//   ....[104]....
        /*0800*/ 	.word	0xffffffff


	//   ....[105]....
        /*0804*/ 	.word	0xffffffff


	//   ....[106]....
        /*0808*/ 	.word	0xffffffff


	//   ....[107]....
        /*080c*/ 	.word	0xffffffff


	//   ....[108]....
        /*0810*/ 	.word	0xffffffff


	//   ....[109]....
        /*0814*/ 	.word	0xffffffff


	//   ....[110]....
        /*0818*/ 	.word	0xffffffff


	//   ....[111]....
        /*081c*/ 	.word	0xffffffff


	//   ....[112]....
        /*0820*/ 	.word	0xffffffff


	//   ....[113]....
        /*0824*/ 	.word	0x0500000f


	//   ....[114]....
        /*0828*/ 	.word	0x0500000f


	//   ....[115]....
        /*082c*/ 	.word	0x0500000f


	//   ....[116]....
        /*0830*/ 	.word	0x0500000f


	//   ....[117]....
        /*0834*/ 	.word	0x0500000f


	//   ....[118]....
        /*0838*/ 	.word	0x0500000f


	//   ....[119]....
        /*083c*/ 	.word	0x0500000f


	//   ....[120]....
        /*0840*/ 	.word	0x0500000f


	//   ....[121]....
        /*0844*/ 	.word	0x0500000f


	//   ....[122]....
        /*0848*/ 	.word	0x0500000f


	//   ....[123]....
        /*084c*/ 	.word	0x0500000f


	//   ....[124]....
        /*0850*/ 	.word	0x0500000f


	//   ....[125]....
        /*0854*/ 	.word	0x0500000f


	//   ....[126]....
        /*0858*/ 	.word	0x0500000f


	//   ....[127]....
        /*085c*/ 	.word	0x0500000f


	//   ....[128]....
        /*0860*/ 	.word	0x0500000f


	//   ....[129]....
        /*0864*/ 	.word	0x0500000f


	//   ....[130]....
        /*0868*/ 	.word	0x0500000f


	//   ....[131]....
        /*086c*/ 	.word	0x0500000f


	//   ....[132]....
        /*0870*/ 	.word	0x0500000f


	//   ....[133]....
        /*0874*/ 	.word	0x0500000f


	//   ....[134]....
        /*0878*/ 	.word	0x0500000f


	//   ....[135]....
        /*087c*/ 	.word	0x0500000f


	//   ....[136]....
        /*0880*/ 	.word	0x0500000f


	//   ....[137]....
        /*0884*/ 	.word	0x0500000f


	//   ....[138]....
        /*0888*/ 	.word	0x0500000f


	//   ....[139]....
        /*088c*/ 	.word	0x0500000f


	//   ....[140]....
        /*0890*/ 	.word	0x0500000f


	//   ....[141]....
        /*0894*/ 	.word	0x0500000f


	//   ....[142]....
        /*0898*/ 	.word	0x0500000f


	//   ....[143]....
        /*089c*/ 	.word	0x0500000f


	//   ....[144]....
        /*08a0*/ 	.word	0x0500000f


	//   ....[145]....
        /*08a4*/ 	.word	0x0500000f


	//   ....[146]....
        /*08a8*/ 	.word	0x0500000f


	//   ....[147]....
        /*08ac*/ 	.word	0x0500000f


	//   ....[148]....
        /*08b0*/ 	.word	0x0500000f


	//   ....[149]....
        /*08b4*/ 	.word	0x0500000f


	//   ....[150]....
        /*08b8*/ 	.word	0x0500000f


	//   ....[151]....
        /*08bc*/ 	.word	0x0500000f


	//   ....[152]....
        /*08c0*/ 	.word	0x0500000f


	//   ....[153]....
        /*08c4*/ 	.word	0x0500000f


	//   ....[154]....
        /*08c8*/ 	.word	0x0500000f


	//   ....[155]....
        /*08cc*/ 	.word	0x0500000f


	//   ....[156]....
        /*08d0*/ 	.word	0x0500000f


	//   ....[157]....
        /*08d4*/ 	.word	0x0500000f


	//   ....[158]....
        /*08d8*/ 	.word	0x0500000f


	//   ....[159]....
        /*08dc*/ 	.word	0x0500000f


	//   ....[160]....
        /*08e0*/ 	.word	0x0500000f


	//   ....[161]....
        /*08e4*/ 	.word	0x0500000f


	//   ....[162]....
        /*08e8*/ 	.word	0x0500000f


	//   ....[163]....
        /*08ec*/ 	.word	0x0500000f


	//   ....[164]....
        /*08f0*/ 	.word	0x0500000f


	//----- nvinfo : EIATTR_COOP_GROUP_INSTR_OFFSETS
	.align		4
.L_1239:
        /*08f4*/ 	.byte	0x04, 0x28
        /*08f6*/ 	.short	(.L_1241 - .L_1240)


	//   ....[0]....
.L_1240:
        /*08f8*/ 	.word	0x00000060


	//   ....[1]....
        /*08fc*/ 	.word	0x00000130


	//   ....[2]....
        /*0900*/ 	.word	0x000001f0


	//   ....[3]....
        /*0904*/ 	.word	0x000003c0


	//   ....[4]....
        /*0908*/ 	.word	0x00000520


	//   ....[5]....
        /*090c*/ 	.word	0x00000640


	//   ....[6]....
        /*0910*/ 	.word	0x000007a0


	//   ....[7]....
        /*0914*/ 	.word	0x00001b90


	//   ....[8]....
        /*0918*/ 	.word	0x000037f0


	//   ....[9]....
        /*091c*/ 	.word	0x000038e0


	//   ....[10]....
        /*0920*/ 	.word	0x000039c0


	//   ....[11]....
        /*0924*/ 	.word	0x00003b20


	//   ....[12]....
        /*0928*/ 	.word	0x00005720


	//   ....[13]....
        /*092c*/ 	.word	0x00005780


	//   ....[14]....
        /*0930*/ 	.word	0x00006180


	//   ....[15]....
        /*0934*/ 	.word	0x000061e0


	//   ....[16]....
        /*0938*/ 	.word	0x00007140


	//   ....[17]....
        /*093c*/ 	.word	0x00007170


	//   ....[18]....
        /*0940*/ 	.word	0x000071a0


	//   ....[19]....
        /*0944*/ 	.word	0x000071b0


	//   ....[20]....
        /*0948*/ 	.word	0x00008bb0


	//   ....[21]....
        /*094c*/ 	.word	0x00008bc0


	//   ....[22]....
        /*0950*/ 	.word	0x00008bd0


	//   ....[23]....
        /*0954*/ 	.word	0x00008c20


	//   ....[24]....
        /*0958*/ 	.word	0x000096c0


	//   ....[25]....
        /*095c*/ 	.word	0x000096e0


	//   ....[26]....
        /*0960*/ 	.word	0x00009870


	//   ....[27]....
        /*0964*/ 	.word	0x00009890


	//   ....[28]....
        /*0968*/ 	.word	0x000099d0


	//   ....[29]....
        /*096c*/ 	.word	0x000099f0


	//   ....[30]....
        /*0970*/ 	.word	0x00009b40


	//   ....[31]....
        /*0974*/ 	.word	0x00009b60


	//   ....[32]....
        /*0978*/ 	.word	0x0000a160


	//   ....[33]....
        /*097c*/ 	.word	0x0000a1a0


	//   ....[34]....
        /*0980*/ 	.word	0x0000aa60


	//   ....[35]....
        /*0984*/ 	.word	0x0000aa70


	//   ....[36]....
        /*0988*/ 	.word	0x0000bbc0


	//   ....[37]....
        /*098c*/ 	.word	0x0000bbf0


	//   ....[38]....
        /*0990*/ 	.word	0x0000bd60


	//   ....[39]....
        /*0994*/ 	.word	0x0000bd80


	//   ....[40]....
        /*0998*/ 	.word	0x0000bec0


	//   ....[41]....
        /*099c*/ 	.word	0x0000bee0


	//   ....[42]....
        /*09a0*/ 	.word	0x0000c030


	//   ....[43]....
        /*09a4*/ 	.word	0x0000c050


	//   ....[44]....
        /*09a8*/ 	.word	0x0000c220


	//   ....[45]....
        /*09ac*/ 	.word	0x0000c460


	//   ....[46]....
        /*09b0*/ 	.word	0x0000c490


	//   ....[47]....
        /*09b4*/ 	.word	0x0000c4c0


	//   ....[48]....
        /*09b8*/ 	.word	0x0000c4f0


	//   ....[49]....
        /*09bc*/ 	.word	0x0000c520


	//   ....[50]....
        /*09c0*/ 	.word	0x0000c550


	//   ....[51]....
        /*09c4*/ 	.word	0x0000c6f0


	//   ....[52]....
        /*09c8*/ 	.word	0x0000c720


	//   ....[53]....
        /*09cc*/ 	.word	0x0000c750


	//   ....[54]....
        /*09d0*/ 	.word	0x0000c780


	//   ....[55]....
        /*09d4*/ 	.word	0x0000c7b0


	//   ....[56]....
        /*09d8*/ 	.word	0x0000c7e0


	//   ....[57]....
        /*09dc*/ 	.word	0x0000c870


	//   ....[58]....
        /*09e0*/ 	.word	0x0000c8a0


	//   ....[59]....
        /*09e4*/ 	.word	0x0000c8b0


	//   ....[60]....
        /*09e8*/ 	.word	0x0000c960


	//   ....[61]....
        /*09ec*/ 	.word	0x0000de50


	//   ....[62]....
        /*09f0*/ 	.word	0x0000e930


	//   ....[63]....
        /*09f4*/ 	.word	0x0000e950


	//   ....[64]....
        /*09f8*/ 	.word	0x0000e960


	//   ....[65]....
        /*09fc*/ 	.word	0x0000e990


	//   ....[66]....
        /*0a00*/ 	.word	0x0000ea70


	//   ....[67]....
        /*0a04*/ 	.word	0x0000eb00


	//   ....[68]....
        /*0a08*/ 	.word	0x0000eb30


	//   ....[69]....
        /*0a0c*/ 	.word	0x0000ebb0


	//   ....[70]....
        /*0a10*/ 	.word	0x0000ebe0


	//   ....[71]....
        /*0a14*/ 	.word	0x0000ec60


	//   ....[72]....
        /*0a18*/ 	.word	0x0000ec90


	//   ....[73]....
        /*0a1c*/ 	.word	0x0000ed10


	//   ....[74]....
        /*0a20*/ 	.word	0x0000ed40


	//   ....[75]....
        /*0a24*/ 	.word	0x0000ed60


	//   ....[76]....
        /*0a28*/ 	.word	0x0000edb0


	//   ....[77]....
        /*0a2c*/ 	.word	0x0000edc0


	//   ....[78]....
        /*0a30*/ 	.word	0x0000f4f0


	//   ....[79]....
        /*0a34*/ 	.word	0x0000f550


	//   ....[80]....
        /*0a38*/ 	.word	0x0000f560


	//   ....[81]....
        /*0a3c*/ 	.word	0x0000f600


	//   ....[82]....
        /*0a40*/ 	.word	0x0000f690


	//   ....[83]....
        /*0a44*/ 	.word	0x0000f6a0


	//   ....[84]....
        /*0a48*/ 	.word	0x0000f730


	//   ....[85]....
        /*0a4c*/ 	.word	0x0000f740


	//   ....[86]....
        /*0a50*/ 	.word	0x0000f7b0


	//   ....[87]....
        /*0a54*/ 	.word	0x0000f7c0


	//   ....[88]....
        /*0a58*/ 	.word	0x0000f840


	//   ....[89]....
        /*0a5c*/ 	.word	0x0000f850


	//   ....[90]....
        /*0a60*/ 	.word	0x0000f8d0


	//   ....[91]....
        /*0a64*/ 	.word	0x0000f8e0


	//   ....[92]....
        /*0a68*/ 	.word	0x0000f8f0


	//   ....[93]....
        /*0a6c*/ 	.word	0x0000f930


	//   ....[94]....
        /*0a70*/ 	.word	0x000124c0


	//   ....[95]....
        /*0a74*/ 	.word	0x000124f0


	//   ....[96]....
        /*0a78*/ 	.word	0x00012550


	//   ....[97]....
        /*0a7c*/ 	.word	0x00012580


	//   ....[98]....
        /*0a80*/ 	.word	0x000125b0


	//   ....[99]....
        /*0a84*/ 	.word	0x000125e0


	//   ....[100]....
        /*0a88*/ 	.word	0x00012610


	//   ....[101]....
        /*0a8c*/ 	.word	0x00012640


	//   ....[102]....
        /*0a90*/ 	.word	0x00012800


	//   ....[103]....
        /*0a94*/ 	.word	0x00012830


	//   ....[104]....
        /*0a98*/ 	.word	0x00012860


	//   ....[105]....
        /*0a9c*/ 	.word	0x00012890


	//   ....[106]....
        /*0aa0*/ 	.word	0x000128c0


	//   ....[107]....
        /*0aa4*/ 	.word	0x000128f0


	//   ....[108]....
        /*0aa8*/ 	.word	0x000129b0


	//   ....[109]....
        /*0aac*/ 	.word	0x000129d0


	//   ....[110]....
        /*0ab0*/ 	.word	0x000129e0


	//   ....[111]....
        /*0ab4*/ 	.word	0x00012a40


	//   ....[112]....
        /*0ab8*/ 	.word	0x00013160


	//   ....[113]....
        /*0abc*/ 	.word	0x00013680


	//   ....[114]....
        /*0ac0*/ 	.word	0x00013800


	//   ....[115]....
        /*0ac4*/ 	.word	0x00013860


	//   ....[116]....
        /*0ac8*/ 	.word	0x000138d0


	//   ....[117]....
        /*0acc*/ 	.word	0x00013940


	//   ....[118]....
        /*0ad0*/ 	.word	0x000139f0


	//   ....[119]....
        /*0ad4*/ 	.word	0x00013ae0


	//   ....[120]....
        /*0ad8*/ 	.word	0x00013c10


	//   ....[121]....
        /*0adc*/ 	.word	0x00013cb0


	//   ....[122]....
        /*0ae0*/ 	.word	0x00013d80


	//   ....[123]....
        /*0ae4*/ 	.word	0x00013e20


	//   ....[124]....
        /*0ae8*/ 	.word	0x00013ef0


	//   ....[125]....
        /*0aec*/ 	.word	0x00013f90


	//   ....[126]....
        /*0af0*/ 	.word	0x00014060


	//   ....[127]....
        /*0af4*/ 	.word	0x00014100


	//   ....[128]....
        /*0af8*/ 	.word	0x000141b0


	//   ....[129]....
        /*0afc*/ 	.word	0x00014250


	//   ....[130]....
        /*0b00*/ 	.word	0x000144f0


	//   ....[131]....
        /*0b04*/ 	.word	0x000145a0


	//   ....[132]....
        /*0b08*/ 	.word	0x000146a0


	//   ....[133]....
        /*0b0c*/ 	.word	0x00014790


	//   ....[134]....
        /*0b10*/ 	.word	0x00014850


	//   ....[135]....
        /*0b14*/ 	.word	0x00014910


	//   ....[136]....
        /*0b18*/ 	.word	0x000149d0


	//   ....[137]....
        /*0b1c*/ 	.word	0x00014a90


	//   ....[138]....
        /*0b20*/ 	.word	0x00014b50


	//   ....[139]....
        /*0b24*/ 	.word	0x00014c10


	//   ....[140]....
        /*0b28*/ 	.word	0x00014cd0


	//   ....[141]....
        /*0b2c*/ 	.word	0x00014d80


	//   ....[142]....
        /*0b30*/ 	.word	0x00014e80


	//   ....[143]....
        /*0b34*/ 	.word	0x00014ed0


	//   ....[144]....
        /*0b38*/ 	.word	0x00014f30


	//   ....[145]....
        /*0b3c*/ 	.word	0x00015010


	//   ....[146]....
        /*0b40*/ 	.word	0x00015340


	//   ....[147]....
        /*0b44*/ 	.word	0x000153e0


	//   ....[148]....
        /*0b48*/ 	.word	0x00015580


	//   ....[149]....
        /*0b4c*/ 	.word	0x00015600


	//   ....[150]....
        /*0b50*/ 	.word	0x00015680


	//   ....[151]....
        /*0b54*/ 	.word	0x00015700


	//   ....[152]....
        /*0b58*/ 	.word	0x00015780


	//   ....[153]....
        /*0b5c*/ 	.word	0x00015810


	//   ....[154]....
        /*0b60*/ 	.word	0x000158b0


	//   ....[155]....
        /*0b64*/ 	.word	0x00015960


	//   ....[156]....
        /*0b68*/ 	.word	0x000159e0


	//   ....[157]....
        /*0b6c*/ 	.word	0x00015a60


	//   ....[158]....
        /*0b70*/ 	.word	0x00015ae0


	//   ....[159]....
        /*0b74*/ 	.word	0x00015b70


	//   ....[160]....
        /*0b78*/ 	.word	0x00015bf0


	//   ....[161]....
        /*0b7c*/ 	.word	0x00015c90


	//   ....[162]....
        /*0b80*/ 	.word	0x00015ce0


	//   ....[163]....
        /*0b84*/ 	.word	0x00015d70


	//   ....[164]....
        /*0b88*/ 	.word	0x00015ea0


	//----- nvinfo : EIATTR_REG_RECONFIG
	.align		4
.L_1241:
        /*0b8c*/ 	.byte	0x01, 0x54
	.zero		2


	//----- nvinfo : EIATTR_SYSCALL_OFFSETS
	.align		4
        /*0b90*/ 	.byte	0x04, 0x46
        /*0b92*/ 	.short	(.L_1243 - .L_1242)


	//   ....[0]....
.L_1242:
        /*0b94*/ 	.word	0x00001d10


	//   ....[1]....
        /*0b98*/ 	.word	0x0000da70


	//   ....[2]....
        /*0b9c*/ 	.word	0x0000dbc0


	//   ....[3]....
        /*0ba0*/ 	.word	0x0000dcc0


	//   ....[4]....
        /*0ba4*/ 	.word	0x0000e520


	//   ....[5]....
        /*0ba8*/ 	.word	0x0000f130


	//----- nvinfo : EIATTR_MBARRIER_INSTR_OFFSETS
	.align		4
.L_1243:
        /*0bac*/ 	.byte	0x04, 0x39
        /*0bae*/ 	.short	(.L_1245 - .L_1244)


	//   ....[0]....
.L_1244:
        /*0bb0*/ 	.word	0x00000260
        /*0bb4*/ 	.word	0x000000ff
        /*0bb8*/ 	.word	0x00032400
        /*0bbc*/ 	.short	0x0100
        /*0bbe*/ 	.byte	0x08
	.zero		1


	//   ....[1]....
        /*0bc0*/ 	.word	0x00000270
        /*0bc4*/ 	.word	0x000000ff
        /*0bc8*/ 	.word	0x00032410
        /*0bcc*/ 	.short	0x0100
        /*0bce*/ 	.byte	0x08
	.zero		1


	//   ....[2]....
        /*0bd0*/ 	.word	0x00000280
        /*0bd4*/ 	.word	0x000000ff
        /*0bd8*/ 	.word	0x00032420
        /*0bdc*/ 	.short	0x0100
        /*0bde*/ 	.byte	0x08
	.zero		1


	//   ....[3]....
        /*0be0*/ 	.word	0x00000370
        /*0be4*/ 	.word	0x000000ff
        /*0be8*/ 	.word	0x00032430
        /*0bec*/ 	.short	0x0100
        /*0bee*/ 	.byte	0x08
	.zero		1


	//   ....[4]....
        /*0bf0*/ 	.word	0x00000380
        /*0bf4*/ 	.word	0x000000ff
        /*0bf8*/ 	.word	0x00032440
        /*0bfc*/ 	.short	0x0100
        /*0bfe*/ 	.byte	0x08
	.zero		1


	//   ....[5]....
        /*0c00*/ 	.word	0x00000390
        /*0c04*/ 	.word	0x000000ff
        /*0c08*/ 	.word	0x00032438
        /*0c0c*/ 	.short	0x0100
        /*0c0e*/ 	.byte	0x08
	.zero		1


	//   ....[6]....
        /*0c10*/ 	.word	0x000003a0
        /*0c14*/ 	.word	0x000000ff
        /*0c18*/ 	.word	0x00032448
        /*0c1c*/ 	.short	0x0100
        /*0c1e*/ 	.byte	0x08
	.zero		1


	//   ....[7]....
        /*0c20*/ 	.word	0x000004d0
        /*0c24*/ 	.word	0x000000ff
        /*0c28*/ 	.word	0x00032450
        /*0c2c*/ 	.short	0x0100
        /*0c2e*/ 	.byte	0x08
	.zero		1


	//   ....[8]....
        /*0c30*/ 	.word	0x000004e0
        /*0c34*/ 	.word	0x000000ff
        /*0c38*/ 	.word	0x00032460
        /*0c3c*/ 	.short	0x0100
        /*0c3e*/ 	.byte	0x08
	.zero		1


	//   ....[9]....
        /*0c40*/ 	.word	0x000004f0
        /*0c44*/ 	.word	0x000000ff
        /*0c48*/ 	.word	0x00032458
        /*0c4c*/ 	.short	0x0100
        /*0c4e*/ 	.byte	0x08
	.zero		1


	//   ....[10]....
        /*0c50*/ 	.word	0x00000500
        /*0c54*/ 	.word	0x000000ff
        /*0c58*/ 	.word	0x00032468
        /*0c5c*/ 	.short	0x0100
        /*0c5e*/ 	.byte	0x08
	.zero		1


	//   ....[11]....
        /*0c60*/ 	.word	0x000005f0
        /*0c64*/ 	.word	0x000000ff
        /*0c68*/ 	.word	0x00032470
        /*0c6c*/ 	.short	0x0100
        /*0c6e*/ 	.byte	0x06
	.zero		1


	//   ....[12]....
        /*0c70*/ 	.word	0x00000600
        /*0c74*/ 	.word	0x000000ff
        /*0c78*/ 	.word	0x00032480
        /*0c7c*/ 	.short	0x0100
        /*0c7e*/ 	.byte	0x06
	.zero		1


	//   ....[13]....
        /*0c80*/ 	.word	0x00000610
        /*0c84*/ 	.word	0x000000ff
        /*0c88*/ 	.word	0x00032478
        /*0c8c*/ 	.short	0x0100
        /*0c8e*/ 	.byte	0x06
	.zero		1


	//   ....[14]....
        /*0c90*/ 	.word	0x00000620
        /*0c94*/ 	.word	0x000000ff
        /*0c98*/ 	.word	0x00032488
        /*0c9c*/ 	.short	0x0100
        /*0c9e*/ 	.byte	0x06
	.zero		1


	//   ....[15]....
        /*0ca0*/ 	.word	0x00000750
        /*0ca4*/ 	.word	0x000000ff
        /*0ca8*/ 	.word	0x00032490
        /*0cac*/ 	.short	0x0100
        /*0cae*/ 	.byte	0x08
	.zero		1


	//   ....[16]....
        /*0cb0*/ 	.word	0x00000760
        /*0cb4*/ 	.word	0x000000ff
        /*0cb8*/ 	.word	0x000324a0
        /*0cbc*/ 	.short	0x0100
        /*0cbe*/ 	.byte	0x08
	.zero		1


	//   ....[17]....
        /*0cc0*/ 	.word	0x00000770
        /*0cc4*/ 	.word	0x000000ff
        /*0cc8*/ 	.word	0x00032498
        /*0ccc*/ 	.short	0x0100
        /*0cce*/ 	.byte	0x08
	.zero		1


	//   ....[18]....
        /*0cd0*/ 	.word	0x00000780
        /*0cd4*/ 	.word	0x000000ff
        /*0cd8*/ 	.word	0x000324a8
        /*0cdc*/ 	.short	0x0100
        /*0cde*/ 	.byte	0x08
	.zero		1


	//   ....[19]....
        /*0ce0*/ 	.word	0x000008b0
        /*0ce4*/ 	.word	0x000000ff
        /*0ce8*/ 	.word	0x000324b0
        /*0cec*/ 	.short	0x0100
        /*0cee*/ 	.byte	0x08
	.zero		1


	//   ....[20]....
        /*0cf0*/ 	.word	0x000008c0
        /*0cf4*/ 	.word	0x000000ff
        /*0cf8*/ 	.word	0x000324c0
        /*0cfc*/ 	.short	0x0100
        /*0cfe*/ 	.byte	0x08
	.zero		1


	//   ....[21]....
        /*0d00*/ 	.word	0x000008d0
        /*0d04*/ 	.word	0x000000ff
        /*0d08*/ 	.word	0x000324b8
        /*0d0c*/ 	.short	0x0100
        /*0d0e*/ 	.byte	0x08
	.zero		1


	//   ....[22]....
        /*0d10*/ 	.word	0x000008e0
        /*0d14*/ 	.word	0x000000ff
        /*0d18*/ 	.word	0x000324c8
        /*0d1c*/ 	.short	0x0100
        /*0d1e*/ 	.byte	0x08
	.zero		1


	//   ....[23]....
        /*0d20*/ 	.word	0x00001dd0
        /*0d24*/ 	.word	0x00000007
        /*0d28*/ 	.word	0x00032400
        /*0d2c*/ 	.short	0x010a
        /*0d2e*/ 	.byte	0x3f
	.zero		1


	//   ....[24]....
        /*0d30*/ 	.word	0x00001e80
        /*0d34*/ 	.word	0x00000000
        /*0d38*/ 	.word	0x00032430
        /*0d3c*/ 	.short	0x010a
        /*0d3e*/ 	.byte	0x3f
	.zero		1


	//   ....[25]....
        /*0d40*/ 	.word	0x00001ec0
        /*0d44*/ 	.word	0x00000000
        /*0d48*/ 	.word	0x00032430
        /*0d4c*/ 	.short	0x010a
        /*0d4e*/ 	.byte	0x3f
	.zero		1


	//   ....[26]....
        /*0d50*/ 	.word	0x000021f0
        /*0d54*/ 	.word	0x00000007
        /*0d58*/ 	.word	0x00032410
        /*0d5c*/ 	.short	0x010a
        /*0d5e*/ 	.byte	0x3f
	.zero		1


	//   ....[27]....
        /*0d60*/ 	.word	0x00002230
        /*0d64*/ 	.word	0x00000000
        /*0d68*/ 	.word	0x00032450
        /*0d6c*/ 	.short	0x010a
        /*0d6e*/ 	.byte	0x3f
	.zero		1


	//   ....[28]....
        /*0d70*/ 	.word	0x00002270
        /*0d74*/ 	.word	0x00000000
        /*0d78*/ 	.word	0x00032450
        /*0d7c*/ 	.short	0x010a
        /*0d7e*/ 	.byte	0x3f
	.zero		1


	//   ....[29]....
        /*0d80*/ 	.word	0x00003de0
        /*0d84*/ 	.word	0x00000018
        /*0d88*/ 	.word	0x00000000
        /*0d8c*/ 	.short	0x0101
        /*0d8e*/ 	.byte	0x3f
	.zero		1


	//   ....[30]....
        /*0d90*/ 	.word	0x00004760
        /*0d94*/ 	.word	0x00000000
        /*0d98*/ 	.word	0x00000000
        /*0d9c*/ 	.short	0x0101
        /*0d9e*/ 	.byte	0x3f
	.zero		1


	//   ....[31]....
        /*0da0*/ 	.word	0x000048c0
        /*0da4*/ 	.word	0x000000ff
        /*0da8*/ 	.word	0x00032430
        /*0dac*/ 	.short	0x010a
        /*0dae*/ 	.byte	0x05
	.zero		1


	//   ....[32]....
        /*0db0*/ 	.word	0x00004900
        /*0db4*/ 	.word	0x000000ff
        /*0db8*/ 	.word	0x00032430
        /*0dbc*/ 	.short	0x010a
        /*0dbe*/ 	.byte	0x05
	.zero		1


	//   ....[33]....
        /*0dc0*/ 	.word	0x00004b10
        /*0dc4*/ 	.word	0x000000ff
        /*0dc8*/ 	.word	0x00032450
        /*0dcc*/ 	.short	0x010a
        /*0dce*/ 	.byte	0x05
	.zero		1


	//   ....[34]....
        /*0dd0*/ 	.word	0x00004b50
        /*0dd4*/ 	.word	0x000000ff
        /*0dd8*/ 	.word	0x00032450
        /*0ddc*/ 	.short	0x010a
        /*0dde*/ 	.byte	0x05
	.zero		1


	//   ....[35]....
        /*0de0*/ 	.word	0x00006370
        /*0de4*/ 	.word	0x00000099
        /*0de8*/ 	.word	0x00000000
        /*0dec*/ 	.short	0x0101
        /*0dee*/ 	.byte	0x3f
	.zero		1


	//   ....[36]....
        /*0df0*/ 	.word	0x000070b0
        /*0df4*/ 	.word	0x000000aa
        /*0df8*/ 	.word	0x00000000
        /*0dfc*/ 	.short	0x0101
        /*0dfe*/ 	.byte	0x3f
	.zero		1


	//   ....[37]....
        /*0e00*/ 	.word	0x000096a0
        /*0e04*/ 	.word	0x00000000
        /*0e08*/ 	.word	0x00000000
        /*0e0c*/ 	.short	0x0101
        /*0e0e*/ 	.byte	0x3f
	.zero		1


	//   ....[38]....
        /*0e10*/ 	.word	0x0000a150
        /*0e14*/ 	.word	0x00000009
        /*0e18*/ 	.word	0x00000000
        /*0e1c*/ 	.short	0x0101
        /*0e1e*/ 	.byte	0x3f
	.zero		1


	//   ....[39]....
        /*0e20*/ 	.word	0x0000e0c0
        /*0e24*/ 	.word	0x00000000
        /*0e28*/ 	.word	0x00032440
        /*0e2c*/ 	.short	0x010a
        /*0e2e*/ 	.byte	0x3f
	.zero		1


	//   ....[40]....
        /*0e30*/ 	.word	0x0000eee0
        /*0e34*/ 	.word	0x00000012
        /*0e38*/ 	.word	0x00032400
        /*0e3c*/ 	.short	0x0107
        /*0e3e*/ 	.byte	0x3f
	.zero		1


	//   ....[41]....
        /*0e40*/ 	.word	0x0000ef80
        /*0e44*/ 	.word	0x00000012
        /*0e48*/ 	.word	0x00032400
        /*0e4c*/ 	.short	0x0101
        /*0e4e*/ 	.byte	0x3f
	.zero		1


	//   ....[42]....
        /*0e50*/ 	.word	0x0000fa70
        /*0e54*/ 	.word	0x00000012
        /*0e58*/ 	.word	0x00032410
        /*0e5c*/ 	.short	0x0107
        /*0e5e*/ 	.byte	0x3f
	.zero		1


	//   ....[43]....
        /*0e60*/ 	.word	0x0000fb70
        /*0e64*/ 	.word	0x00000012
        /*0e68*/ 	.word	0x00032410
        /*0e6c*/ 	.short	0x0101
        /*0e6e*/ 	.byte	0x3f
	.zero		1


	//   ....[44]....
        /*0e70*/ 	.word	0x0000fb90
        /*0e74*/ 	.word	0x00000012
        /*0e78*/ 	.word	0x00032420
        /*0e7c*/ 	.short	0x010a
        /*0e7e*/ 	.byte	0x3f
	.zero		1


	//   ....[45]....
        /*0e80*/ 	.word	0x0000fc70
        /*0e84*/ 	.word	0x00000002
        /*0e88*/ 	.word	0x00032460
        /*0e8c*/ 	.short	0x010a
        /*0e8e*/ 	.byte	0x3f
	.zero		1


	//   ....[46]....
        /*0e90*/ 	.word	0x00010540
        /*0e94*/ 	.word	0x00000002
        /*0e98*/ 	.word	0x00032440
        /*0e9c*/ 	.short	0x010a
        /*0e9e*/ 	.byte	0x3f
	.zero		1


	//   ....[47]....
        /*0ea0*/ 	.word	0x00010770
        /*0ea4*/ 	.word	0x00000002
        /*0ea8*/ 	.word	0x00032460
        /*0eac*/ 	.short	0x010a
        /*0eae*/ 	.byte	0x3f
	.zero		1


	//   ....[48]....
        /*0eb0*/ 	.word	0x00010f80
        /*0eb4*/ 	.word	0x00000002
        /*0eb8*/ 	.word	0x00032440
        /*0ebc*/ 	.short	0x010a
        /*0ebe*/ 	.byte	0x3f
	.zero		1


	//   ....[49]....
        /*0ec0*/ 	.word	0x000111b0
        /*0ec4*/ 	.word	0x00000002
        /*0ec8*/ 	.word	0x00032460
        /*0ecc*/ 	.short	0x010a
        /*0ece*/ 	.byte	0x3f
	.zero		1


	//   ....[50]....
        /*0ed0*/ 	.word	0x00011950
        /*0ed4*/ 	.word	0x00000003
        /*0ed8*/ 	.word	0x00032440
        /*0edc*/ 	.short	0x010a
        /*0ede*/ 	.byte	0x3f
	.zero		1


	//   ....[51]....
        /*0ee0*/ 	.word	0x00011b80
        /*0ee4*/ 	.word	0x00000003
        /*0ee8*/ 	.word	0x00032460
        /*0eec*/ 	.short	0x010a
        /*0eee*/ 	.byte	0x3f
	.zero		1


	//   ....[52]....
        /*0ef0*/ 	.word	0x000130e0
        /*0ef4*/ 	.word	0x00000000
        /*0ef8*/ 	.word	0x00032420
        /*0efc*/ 	.short	0x010a
        /*0efe*/ 	.byte	0x3f
	.zero		1


	//   ....[53]....
        /*0f00*/ 	.word	0x000132d0
        /*0f04*/ 	.word	0x00000006
        /*0f08*/ 	.word	0x00000000
        /*0f0c*/ 	.short	0x010a
        /*0f0e*/ 	.byte	0x3f
	.zero		1


	//   ....[54]....
        /*0f10*/ 	.word	0x00013300
        /*0f14*/ 	.word	0x00000007
        /*0f18*/ 	.word	0x00000000
        /*0f1c*/ 	.short	0x010a
        /*0f1e*/ 	.byte	0x3f
	.zero		1


	//   ....[55]....
        /*0f20*/ 	.word	0x00013360
        /*0f24*/ 	.word	0x00000004
        /*0f28*/ 	.word	0x00000000
        /*0f2c*/ 	.short	0x010a
        /*0f2e*/ 	.byte	0x3f
	.zero		1


	//   ....[56]....
        /*0f30*/ 	.word	0x00013390
        /*0f34*/ 	.word	0x00000003
        /*0f38*/ 	.word	0x00000000
        /*0f3c*/ 	.short	0x010a
        /*0f3e*/ 	.byte	0x3f
	.zero		1


	//   ....[57]....
        /*0f40*/ 	.word	0x000133f0
        /*0f44*/ 	.word	0x00000007
        /*0f48*/ 	.word	0x00032400
        /*0f4c*/ 	.short	0x010a
        /*0f4e*/ 	.byte	0x3f
	.zero		1


	//   ....[58]....
        /*0f50*/ 	.word	0x00013440
        /*0f54*/ 	.word	0x00000000
        /*0f58*/ 	.word	0x00032430
        /*0f5c*/ 	.short	0x010a
        /*0f5e*/ 	.byte	0x3f
	.zero		1


	//   ....[59]....
        /*0f60*/ 	.word	0x00013490
        /*0f64*/ 	.word	0x00000007
        /*0f68*/ 	.word	0x00032410
        /*0f6c*/ 	.short	0x010a
        /*0f6e*/ 	.byte	0x3f
	.zero		1


	//   ....[60]....
        /*0f70*/ 	.word	0x000134e0
        /*0f74*/ 	.word	0x00000000
        /*0f78*/ 	.word	0x00032450
        /*0f7c*/ 	.short	0x010a
        /*0f7e*/ 	.byte	0x3f
	.zero		1


	//   ....[61]....
        /*0f80*/ 	.word	0x00013540
        /*0f84*/ 	.word	0x00000015
        /*0f88*/ 	.word	0x00032430
        /*0f8c*/ 	.short	0x010a
        /*0f8e*/ 	.byte	0x3f
	.zero		1


	//   ....[62]....
        /*0f90*/ 	.word	0x000135a0
        /*0f94*/ 	.word	0x00000015
        /*0f98*/ 	.word	0x00032450
        /*0f9c*/ 	.short	0x010a
        /*0f9e*/ 	.byte	0x3f
	.zero		1


	//   ....[63]....
        /*0fa0*/ 	.word	0x00013740
        /*0fa4*/ 	.word	0x00000000
        /*0fa8*/ 	.word	0x00032440
        /*0fac*/ 	.short	0x010a
        /*0fae*/ 	.byte	0x3f
	.zero		1


	//   ....[64]....
        /*0fb0*/ 	.word	0x00015050
        /*0fb4*/ 	.word	0x00000012
        /*0fb8*/ 	.word	0x00032420
        /*0fbc*/ 	.short	0x010a
        /*0fbe*/ 	.byte	0x3f
	.zero		1


	//   ....[65]....
        /*0fc0*/ 	.word	0x000150a0
        /*0fc4*/ 	.word	0x00000002
        /*0fc8*/ 	.word	0x00032460
        /*0fcc*/ 	.short	0x010a
        /*0fce*/ 	.byte	0x3f
	.zero		1


	//   ....[66]....
        /*0fd0*/ 	.word	0x000150f0
        /*0fd4*/ 	.word	0x00000002
        /*0fd8*/ 	.word	0x00032440
        /*0fdc*/ 	.short	0x010a
        /*0fde*/ 	.byte	0x3f
	.zero		1


	//   ....[67]....
        /*0fe0*/ 	.word	0x00015140
        /*0fe4*/ 	.word	0x00000002
        /*0fe8*/ 	.word	0x00032460
        /*0fec*/ 	.short	0x010a
        /*0fee*/ 	.byte	0x3f
	.zero		1


	//   ....[68]....
        /*0ff0*/ 	.word	0x00015190
        /*0ff4*/ 	.word	0x00000002
        /*0ff8*/ 	.word	0x00032440
        /*0ffc*/ 	.short	0x010a
        /*0ffe*/ 	.byte	0x3f
	.zero		1


	//   ....[69]....
        /*1000*/ 	.word	0x000151e0
        /*1004*/ 	.word	0x00000002
        /*1008*/ 	.word	0x00032460
        /*100c*/ 	.short	0x010a
        /*100e*/ 	.byte	0x3f
	.zero		1


	//   ....[70]....
        /*1010*/ 	.word	0x00015230
        /*1014*/ 	.word	0x00000003
        /*1018*/ 	.word	0x00032440
        /*101c*/ 	.short	0x010a
        /*101e*/ 	.byte	0x3f
	.zero		1


	//   ....[71]....
        /*1020*/ 	.word	0x00015280
        /*1024*/ 	.word	0x00000003
        /*1028*/ 	.word	0x00032460
        /*102c*/ 	.short	0x010a
        /*102e*/ 	.byte	0x3f
	.zero		1


	//   ....[72]....
        /*1030*/ 	.word	0x00015dc0
        /*1034*/ 	.word	0x00000000
        /*1038*/ 	.word	0x00032420
        /*103c*/ 	.short	0x010a
        /*103e*/ 	.byte	0x3f
	.zero		1


	//   ....[73]....
        /*1040*/ 	.word	0x00015f60
        /*1044*/ 	.word	0x00000006
        /*1048*/ 	.word	0x00000000
        /*104c*/ 	.short	0x010a
        /*104e*/ 	.byte	0x3f
	.zero		1


	//   ....[74]....
        /*1050*/ 	.word	0x00015fb0
        /*1054*/ 	.word	0x00000007
        /*1058*/ 	.word	0x00000000
        /*105c*/ 	.short	0x010a
        /*105e*/ 	.byte	0x3f
	.zero		1


	//   ....[75]....
        /*1060*/ 	.word	0x00016000
        /*1064*/ 	.word	0x00000004
        /*1068*/ 	.word	0x00000000
        /*106c*/ 	.short	0x010a
        /*106e*/ 	.byte	0x3f
	.zero		1


	//----- nvinfo : EIATTR_NUM_MBARRIERS
	.align		4
.L_1245:
        /*1070*/ 	.byte	0x03, 0x38
        /*1072*/ 	.short	0x0017


	//----- nvinfo : EIATTR_EXIT_INSTR_OFFSETS
	.align		4
        /*1074*/ 	.byte	0x04, 0x1c
        /*1076*/ 	.short	(.L_1247 - .L_1246)


	//   ....[0]....
.L_1246:
        /*1078*/ 	.word	0x00000a90


	//   ....[1]....
        /*107c*/ 	.word	0x0000c1c0


	//   ....[2]....
        /*1080*/ 	.word	0x000133e0


	//----- nvinfo : EIATTR_MAX_THREADS
	.align		4
.L_1247:
        /*1084*/ 	.byte	0x04, 0x05
        /*1086*/ 	.short	(.L_1249 - .L_1248)
.L_1248:
        /*1088*/ 	.word	0x00000180
        /*108c*/ 	.word	0x00000001
        /*1090*/ 	.word	0x00000001


	//----- nvinfo : EIATTR_CRS_STACK_SIZE
	.align		4
.L_1249:
        /*1094*/ 	.byte	0x04, 0x1e
        /*1096*/ 	.short	(.L_1251 - .L_1250)
.L_1250:
        /*1098*/ 	.word	0x00000000


	//----- nvinfo : EIATTR_CBANK_PARAM_SIZE
	.align		4
.L_1251:
        /*109c*/ 	.byte	0x03, 0x19
        /*109e*/ 	.short	0x0bf0


	//----- nvinfo : EIATTR_PARAM_CBANK
	.align		4
        /*10a0*/ 	.byte	0x04, 0x0a
        /*10a2*/ 	.short	(.L_1253 - .L_1252)
	.align		4
.L_1252:
        /*10a4*/ 	.word	index@(.nv.constant0._ZN7cutlass13device_kernelIN5flash11enable_sm90INS1_16FlashAttnFwdSm90INS1_25CollectiveMainloopFwdSm90ILi2EN4cute5tupleIJNS5_1CILi1EEES8_S8_EEENS6_IJNS7_ILi128EEENS7_ILi96EEENS7_ILi64EEEEEELi256ENS_10bfloat16_tEfNS_4arch4Sm90ELb0ELb0ELb1ELb1ELb0ELb0ELb1ELb1ELb0ELb1ELb1ELb0EEENS1_21CollectiveEpilogueFwdINS6_IJSA_NS7_ILi256EEESB_EEES9_SE_SG_Li256ELb1ELb1ELb1ELb0EEENS1_36VarlenDynamicPersistentTileSchedulerILi128ELi96ELi256ELi128ELb1ELb1ELb1ELb0ELb1ELb1EEEEEEEEEvNT_6ParamsE)
        /*10a8*/ 	.short	0x0210
        /*10aa*/ 	.short	0x0bf0


	//----- nvinfo : EIATTR_SW_WAR
	.align		4
.L_1253:
        /*10ac*/ 	.byte	0x04, 0x36
        /*10ae*/ 	.short	(.L_1255 - .L_1254)
.L_1254:
        /*10b0*/ 	.word	0x00000008
.L_1255:


//--------------------- .nv.info._ZN7cutlass13device_kernelIN5flash11enable_sm90INS1_16FlashAttnFwdSm90INS1_25CollectiveMainloopFwdSm90ILi2EN4cute5tupleIJNS5_1CILi1EEES8_S8_EEENS6_IJNS7_ILi128EEENS7_ILi96EEENS7_ILi64EEEEEELi256ENS_10bfloat16_tEfNS_4arch4Sm90ELb0ELb0ELb1ELb1ELb0ELb1ELb1ELb1ELb0ELb1ELb1ELb0EEENS1_21CollectiveEpilogueFwdINS6_IJSA_NS7_ILi256EEESB_EEES9_SE_SG_Li256ELb1ELb1ELb1ELb0EEENS1_36VarlenDynamicPersistentTileSchedulerILi128ELi96ELi256ELi128ELb1ELb1ELb1ELb0ELb1ELb1EEEEEEEEEvNT_6ParamsE --------------------------
	.section	.nv.info._ZN7cutlass13device_kernelIN5flash11enable_sm90INS1_16FlashAttnFwdSm90INS1_25CollectiveMainloopFwdSm90ILi2EN4cute5tupleIJNS5_1CILi1EEES8_S8_EEENS6_IJNS7_ILi128EEENS7_ILi96EEENS7_ILi64EEEEEELi256ENS_10bfloat16_tEfNS_4arch4Sm90ELb0ELb0ELb1ELb1ELb0ELb1ELb1ELb1ELb0ELb1ELb1ELb0EEENS1_21CollectiveEpilogueFwdINS6_IJSA_NS7_ILi256EEESB_EEES9_SE_SG_Li256ELb1ELb1ELb1ELb0EEENS1_36VarlenDynamicPersistentTileSchedulerILi128ELi96ELi256ELi128ELb1ELb1ELb1ELb0ELb1ELb1EEEEEEEEEvNT_6ParamsE,"",@"SHT_CUDA_INFO"
	.sectionflags	@""
	.align	4


	//----- nvinfo : EIATTR_CUDA_API_VERSION
	.align		4
        /*0000*/ 	.byte	0x04, 0x37
        /*0002*/ 	.short	(.L_1257 - .L_1256)
.L_1256:
        /*0004*/ 	.word	0x00000082


	//----- nvinfo : EIATTR_KPARAM_INFO
	.align		4
.L_1257:
        /*0008*/ 	.byte	0x04, 0x17
        /*000a*/ 	.short	(.L_1259 - .L_1258)
.L_1258:
        /*000c*/ 	.word	0x00000000
        /*0010*/ 	.short	0x0000
        /*0012*/ 	.short	0x0070
        /*0014*/ 	.byte	0x00, 0xf0, 0x01, 0x2e


	//----- nvinfo : EIATTR_SPARSE_MMA_MASK
	.align		4
.L_1259:
        /*0018*/ 	.byte	0x03, 0x50
        /*001a*/ 	.short	0x0000


	//----- nvinfo : EIATTR_MAXREG_COUNT
	.align		4
        /*001c*/ 	.byte	0x03, 0x1b
        /*001e*/ 	.short	0x00a8


	//----- nvinfo : EIATTR_NUM_BARRIERS
	.align		4
        /*0020*/ 	.byte	0x02, 0x4c
        /*0022*/ 	.byte	0x10
	.zero		1


	//----- nvinfo : EIATTR_EXTERNS
	.align		4
        /*0024*/ 	.byte	0x04, 0x0f
        /*0026*/ 	.short	(.L_1261 - .L_1260)


	//   ....[0]....
	.align		4
.L_1260:
        /*0028*/ 	.word	index@(__assertfail)


	//----- nvinfo : EIATTR_ANNOTATIONS
	.align		4
.L_1261:
        /*002c*/ 	.byte	0x04, 0x55
        /*002e*/ 	.short	(.L_1263 - .L_1262)


	//   ....[0]....
.L_1262:
        /* <DEDUP_REMOVED lines=123> */


	//----- nvinfo : EIATTR_MERCURY_ISA_VERSION
	.align		4
.L_1263:
        /*07c8*/ 	.byte	0x03, 0x5f
        /*07ca*/ 	.short	0x0101


	//----- nvinfo : EIATTR_UNUSED_LOAD_BYTE_OFFSET
	.align		4
        /*07cc*/ 	.byte	0x04, 0x44
        /*07ce*/ 	.short	(.L_1265 - .L_1264)


	//   ....[0]....
.L_1264:
        /*07d0*/ 	.word	0x00000b00
        /*07d4*/ 	.word	0x0000fff0


	//   ....[1]....
        /*07d8*/ 	.word	0x0000f490
        /*07dc*/ 	.word	0x0000fff0


	//----- nvinfo : EIATTR_INT_WARP_WIDE_INSTR_OFFSETS
	.align		4
.L_1265:
        /*07e0*/ 	.byte	0x04, 0x31
        /*07e2*/ 	.short	(.L_1267 - .L_1266)


	//   ....[0]....
.L_1266:
        /*07e4*/ 	.word	0x00000190


	//   ....[1]....
        /*07e8*/ 	.word	0x000001d0


	//   ....[2]....
        /*07ec*/ 	.word	0x00000240


	//   ....[3]....
        /*07f0*/ 	.word	0x00000250


	//   ....[4]....
        /*07f4*/ 	.word	0x000171b0


	//   ....[5]....
        /*07f8*/ 	.word	0x00017240


	//   ....[6]....
        /*07fc*/ 	.word	0x0001bc20


	//   ....[7]....
        /*0800*/ 	.word	0x0001bcb0


	//----- nvinfo : EIATTR_COOP_GROUP_MASK_REGIDS
	.align		4
.L_1267:
        /*0804*/ 	.byte	0x04, 0x29
        /*0806*/ 	.short	(.L_1269 - .L_1268)


	//   ....[0]....
.L_1268:
        /*0808*/ 	.word	0xffffffff


	//   ....[1]....
        /*080c*/ 	.word	0xffffffff


	//   ....[2]....
        /*0810*/ 	.word	0xffffffff


	//   ....[3]....
        /*0814*/ 	.word	0xffffffff


	//   ....[4]....
        /*0818*/ 	.word	0xffffffff


	//   ....[5]....
        /*081c*/ 	.word	0xffffffff


	//   ....[6]....
        /*0820*/ 	.word	0xffffffff


	//   ....[7]....
        /*0824*/ 	.word	0xffffffff


	//   ....[8]....
        /*0828*/ 	.word	0xffffffff


	//   ....[9]....
        /*082c*/ 	.word	0xffffffff


	//   ....[10]....
        /*0830*/ 	.word	0xffffffff


	//   ....[11]....
        /*0834*/ 	.word	0xffffffff


	//   ....[12]....
        /*0838*/ 	.word	0xffffffff


	//   ....[13]....
        /*083c*/ 	.word	0xffffffff


	//   ....[14]....
        /*0840*/ 	.word	0xffffffff


	//   ....[15]....
        /*0844*/ 	.word	0xffffffff


	//   ....[16]....
        /*0848*/ 	.word	0xffffffff


	//   ....[17]....
        /*084c*/ 	.word	0xffffffff


	//   ....[18]....
        /*0850*/ 	.word	0xffffffff


	//   ....[19]....
        /*0854*/ 	.word	0xffffffff


	//   ....[20]....
        /*0858*/ 	.word	0xffffffff


	//   ....[21]....
        /*085c*/ 	.word	0xffffffff


	//   ....[22]....
        /*0860*/ 	.word	0xffffffff


	//   ....[23]....
        /*0864*/ 	.word	0xffffffff


	//   ....[24]....
        /*0868*/ 	.word	0xffffffff


	//   ....[25]....
        /*086c*/ 	.word	0xffffffff


	//   ....[26]....
        /*0870*/ 	.word	0xffffffff


	//   ....[27]....
        /*0874*/ 	.word	0xffffffff


	//   ....[28]....
        /*0878*/ 	.word	0xffffffff


	//   ....[29]....
        /*087c*/ 	.word	0xffffffff


	//   ....[30]....
        /*0880*/ 	.word	0xffffffff


	//   ....[31]....
        /*0884*/ 	.word	0xffffffff


	//   ....[32]....
        /*0888*/ 	.word	0xffffffff


	//   ....[33]....
        /*088c*/ 	.word	0xffffffff


	//   ....[34]....
        /*0890*/ 	.word	0xffffffff


	//   ....[35]....
        /*0894*/ 	.word	0xffffffff


	//   ....[36]....
        /*0898*/ 	.word	0xffffffff


	//   ....[37]....
        /*089c*/ 	.word	0xffffffff


	//   ....[38]....
        /*08a0*/ 	.word	0xffffffff


	//   ....[39]....
        /*08a4*/ 	.word	0xffffffff


	//   ....[40]....
        /*08a8*/ 	.word	0xffffffff


	//   ....[41]....
        /*08ac*/ 	.word	0xffffffff


	//   ....[42]....
        /*08b0*/ 	.word	0xffffffff


	//   ....[43]....
        /*08b4*/ 	.word	0xffffffff


	//   ....[44]....
        /*08b8*/ 	.word	0xffffffff


	//   ....[45]....
        /*08bc*/ 	.word	0xffffffff


	//   ....[46]....
        /*08c0*/ 	.word	0xffffffff


	//   ....[47]....
        /*08c4*/ 	.word	0xffffffff


	//   ....[48]....
        /*08c8*/ 	.word	0xffffffff


	//   ....[49]....
        /*08cc*/ 	.word	0xffffffff


	//   ....[50]....
        /*08d0*/ 	.word	0xffffffff


	//   ....[51]....
        /*08d4*/ 	.word	0xffffffff


	//   ....[52]....
        /*08d8*/ 	.word	0xffffffff


	//   ....[53]....
        /*08dc*/ 	.word	0xffffffff


	//   ....[54]....
        /*08e0*/ 	.word	0xffffffff


	//   ....[55]....
        /*08e4*/ 	.word	0xffffffff


	//   ....[56]....
        /*08e8*/ 	.word	0xffffffff


	//   ....[57]....
        /*08ec*/ 	.word	0xffffffff


	//   ....[58]....
        /*08f0*/ 	.word	0xffffffff


	//   ....[59]....
        /*08f4*/ 	.word	0xffffffff


	//   ....[60]....
        /*08f8*/ 	.word	0xffffffff


	//   ....[61]....
        /*08fc*/ 	.word	0xffffffff


	//   ....[62]....
        /*0900*/ 	.word	0xffffffff


	//   ....[63]....
        /*0904*/ 	.word	0xffffffff


	//   ....[64]....
        /*0908*/ 	.word	0xffffffff


	//   ....[65]....
        /*090c*/ 	.word	0xffffffff


	//   ....[66]....
        /*0910*/ 	.word	0xffffffff


	//   ....[67]....
        /*0914*/ 	.word	0xffffffff


	//   ....[68]....
        /*0918*/ 	.word	0xffffffff


	//   ....[69]....
        /*091c*/ 	.word	0xffffffff


	//   ....[70]....
        /*0920*/ 	.word	0xffffffff


	//   ....[71]....
        /*0924*/ 	.word	0xffffffff


	//   ....[72]....
        /*0928*/ 	.word	0xffffffff


	//   ....[73]....
        /*092c*/ 	.word	0xffffffff


	//   ....[74]....
        /*0930*/ 	.word	0xffffffff


	//   ....[75]....
        /*0934*/ 	.word	0xffffffff


	//   ....[76]....
        /*0938*/ 	.word	0xffffffff


	//   ....[77]....
        /*093c*/ 	.word	0xffffffff


	//   ....[78]....
        /*0940*/ 	.word	0xffffffff


	//   ....[79]....
        /*0944*/ 	.word	0xffffffff


	//   ....[80]....
        /*0948*/ 	.word	0xffffffff


	//   ....[81]....
        /*094c*/ 	.word	0xffffffff


	//   ....[82]....
        /*0950*/ 	.word	0xffffffff


	//   ....[83]....
        /*0954*/ 	.word	0xffffffff


	//   ....[84]....
        /*0958*/ 	.word	0xffffffff


	//   ....[85]....
        /*095c*/ 	.word	0xffffffff


	//   ....[86]....
        /*0960*/ 	.word	0xffffffff


	//   ....[87]....
        /*0964*/ 	.word	0xffffffff


	//   ....[88]....
        /*0968*/ 	.word	0xffffffff


	//   ....[89]....
        /*096c*/ 	.word	0xffffffff


	//   ....[90]....
        /*0970*/ 	.word	0xffffffff


	//   ....[91]....
        /*0974*/ 	.word	0xffffffff


	//   ....[92]....
        /*0978*/ 	.word	0xffffffff


	//   ....[93]....
        /*097c*/ 	.word	0xffffffff


	//   ....[94]....
        /*0980*/ 	.word	0xffffffff


	//   ....[95]....
        /*0984*/ 	.word	0xffffffff


	//   ....[96]....
        /*0988*/ 	.word	0xffffffff


	//   ....[97]....
        /*098c*/ 	.word	0xffffffff


	//   ....[98]....
        /*0990*/ 	.word	0xffffffff


	//   ....[99]....
        /*0994*/ 	.word	0xffffffff


	//   ....[100]....
        /*0998*/ 	.word	0xffffffff


	//   ....[101]....
        /*099c*/ 	.word	0xffffffff


	//   ....[102]....
        /*09a0*/ 	.word	0xffffffff


	//   ....[103]....
        /*09a4*/ 	.word	0xffffffff


	//   ....[104]....
        /*09a8*/ 	.word	0xffffffff


	//   ....[105]....
        /*09ac*/ 	.word	0xffffffff


	//   ....[106]....
        /*09b0*/ 	.word	0xffffffff


	//   ....[107]....
        /*09b4*/ 	.word	0xffffffff


	//   ....[108]....
        /*09b8*/ 	.word	0xffffffff


	//   ....[109]....
        /*09bc*/ 	.word	0xffffffff


	//   ....[110]....
        /*09c0*/ 	.word	0xffffffff


	//   ....[111]....
        /*09c4*/ 	.word	0xffffffff


	//   ....[112]....
        /*09c8*/ 	.word	0xffffffff


	//   ....[113]....
        /*09cc*/ 	.word	0xffffffff


	//   ....[114]....
        /*09d0*/ 	.word	0xffffffff


	//   ....[115]....
        /*09d4*/ 	.word	0xffffffff


	//   ....[116]....
        /*09d8*/ 	.word	0xffffffff


	//   ....[117]....
        /*09dc*/ 	.word	0xffffffff


	//   ....[118]....
        /*09e0*/ 	.word	0xffffffff


	//   ....[119]....
        /*09e4*/ 	.word	0xffffffff


	//   ....[120]....
        /*09e8*/ 	.word	0xffffffff


	//   ....[121]....
        /*09ec*/ 	.word	0xffffffff


	//   ....[122]....
        /*09f0*/ 	.word	0x0500000f


	//   ....[123]....
        /*09f4*/ 	.word	0x0500000f


	//   ....[124]....
        /*09f8*/ 	.word	0x0500000f


	//   ....[125]....
        /*09fc*/ 	.word	0x0500000f


	//   ....[126]....
        /*0a00*/ 	.word	0x0500000f


	//   ....[127]....
        /*0a04*/ 	.word	0x0500000f


	//   ....[128]....
        /*0a08*/ 	.word	0x0500000f


	//   ....[129]....
        /*0a0c*/ 	.word	0x0500000f


	//   ....[130]....
        /*0a10*/ 	.word	0x0500000f


	//   ....[131]....
        /*0a14*/ 	.word	0x0500000f


	//   ....[132]....
        /*0a18*/ 	.word	0x0500000f


	//   ....[133]....
        /*0a1c*/ 	.word	0x0500000f


	//   ....[134]....
        /*0a20*/ 	.word	0x0500000f


	//   ....[135]....
        /*0a24*/ 	.word	0x0500000f


	//   ....[136]....
        /*0a28*/ 	.word	0x0500000f


	//   ....[137]....
        /*0a2c*/ 	.word	0x0500000f


	//   ....[138]....
        /*0a30*/ 	.word	0x0500000f


	//   ....[139]....
        /*0a34*/ 	.word	0x0500000f


	//   ....[140]....
        /*0a38*/ 	.word	0x0500000f


	//   ....[141]....
        /*0a3c*/ 	.word	0x0500000f


	//   ....[142]....
        /*0a40*/ 	.word	0x0500000f


	//   ....[143]....
        /*0a44*/ 	.word	0x0500000f


	//   ....[144]....
        /*0a48*/ 	.word	0x0500000f


	//   ....[145]....
        /*0a4c*/ 	.word	0x0500000f


	//   ....[146]....
        /*0a50*/ 	.word	0x0500000f


	//   ....[147]....
        /*0a54*/ 	.word	0x0500000f


	//   ....[148]....
        /*0a58*/ 	.word	0x0500000f


	//   ....[149]....
        /*0a5c*/ 	.word	0x0500000f


	//   ....[150]....
        /*0a60*/ 	.word	0x0500000f


	//   ....[151]....
        /*0a64*/ 	.word	0x0500000f


	//   ....[152]....
        /*0a68*/ 	.word	0x0500000f


	//   ....[153]....
        /*0a6c*/ 	.word	0x0500000f


	//   ....[154]....
        /*0a70*/ 	.word	0x0500000f


	//   ....[155]....
        /*0a74*/ 	.word	0x0500000f


	//   ....[156]....
        /*0a78*/ 	.word	0x0500000f


	//   ....[157]....
        /*0a7c*/ 	.word	0x0500000f


	//   ....[158]....
        /*0a80*/ 	.word	0x0500000f


	//   ....[159]....
        /*0a84*/ 	.word	0x0500000f


	//   ....[160]....
        /*0a88*/ 	.word	0x0500000f


	//   ....[161]....
        /*0a8c*/ 	.word	0x0500000f


	//   ....[162]....
        /*0a90*/ 	.word	0x0500000f


	//   ....[163]....
        /*0a94*/ 	.word	0x0500000f


	//   ....[164]....
        /*0a98*/ 	.word	0x0500000f


	//   ....[165]....
        /*0a9c*/ 	.word	0x0500000f


	//   ....[166]....
        /*0aa0*/ 	.word	0x0500000f


	//   ....[167]....
        /*0aa4*/ 	.word	0x0500000f


	//   ....[168]....
        /*0aa8*/ 	.word	0x0500000f


	//   ....[169]....
        /*0aac*/ 	.word	0x0500000f


	//   ....[170]....
        /*0ab0*/ 	.word	0x0500000f


	//   ....[171]....
        /*0ab4*/ 	.word	0x0500000f


	//   ....[172]....
        /*0ab8*/ 	.word	0x0500000f


	//   ....[173]....
        /*0abc*/ 	.word	0x0500000f


	//   ....[174]....
        /*0ac0*/ 	.word	0x0500000f


	//   ....[175]....
        /*0ac4*/ 	.word	0x0500000f


	//   ....[176]....
        /*0ac8*/ 	.word	0x0500000f


	//   ....[177]....
        /*0acc*/ 	.word	0x0500000f


	//   ....[178]....
        /*0ad0*/ 	.word	0x0500000f


	//   ....[179]....
        /*0ad4*/ 	.word	0x0500000f


	//   ....[180]....
        /*0ad8*/ 	.word	0x0500000f


	//   ....[181]....
        /*0adc*/ 	.word	0x0500000f


	//   ....[182]....
        /*0ae0*/ 	.word	0x0500000f


	//   ....[183]....
        /*0ae4*/ 	.word	0x0500000f


	//   ....[184]....
        /*0ae8*/ 	.word	0x0500000f


	//   ....[185]....
        /*0aec*/ 	.word	0x0500000f


	//   ....[186]....
        /*0af0*/ 	.word	0x0500000f


	//   ....[187]....
        /*0af4*/ 	.word	0x0500000f


	//   ....[188]....
        /*0af8*/ 	.word	0x0500000f


	//   ....[189]....
        /*0afc*/ 	.word	0x0500000f


	//   ....[190]....
        /*0b00*/ 	.word	0x0500000f


	//   ....[191]....
        /*0b04*/ 	.word	0x0500000f


	//   ....[192]....
        /*0b08*/ 	.word	0x0500000f


	//   ....[193]....
        /*0b0c*/ 	.word	0x0500000f


	//   ....[194]....
        /*0b10*/ 	.word	0x0500000f


	//   ....[195]....
        /*0b14*/ 	.word	0x0500000f


	//   ....[196]....
        /*0b18*/ 	.word	0x0500000f


	//   ....[197]....
        /*0b1c*/ 	.word	0x0500000f


	//   ....[198]....
        /*0b20*/ 	.word	0x0500000f


	//   ....[199]....
        /*0b24*/ 	.word	0x0500000f


	//   ....[200]....
        /*0b28*/ 	.word	0x0500000f


	//   ....[201]....
        /*0b2c*/ 	.word	0x0500000f


	//   ....[202]....
        /*0b30*/ 	.word	0x0500000f


	//   ....[203]....
        /*0b34*/ 	.word	0x0500000f


	//----- nvinfo : EIATTR_COOP_GROUP_INSTR_OFFSETS
	.align		4
.L_1269:
        /*0b38*/ 	.byte	0x04, 0x28
        /*0b3a*/ 	.short	(.L_1271 - .L_1270)


	//   ....[0]....
.L_1270:
        /*0b3c*/ 	.word	0x00000070


	//   ....[1]....
        /*0b40*/ 	.word	0x000001a0


	//   ....[2]....
        /*0b44*/ 	.word	0x000001f0


	//   ....[3]....
        /*0b48*/ 	.word	0x00000440


	//   ....[4]....
        /*0b4c*/ 	.word	0x000005a0


	//   ....[5]....
        /*0b50*/ 	.word	0x000006c0


	//   ....[6]....
        /*0b54*/ 	.word	0x00000820


	//   ....[7]....
        /*0b58*/ 	.word	0x00006700


	//   ....[8]....
        /*0b5c*/ 	.word	0x00006cf0


	//   ....[9]....
        /*0b60*/ 	.word	0x00006d00


	//   ....[10]....
        /*0b64*/ 	.word	0x00006d10


	//   ....[11]....
        /*0b68*/ 	.word	0x00006d20


	//   ....[12]....
        /*0b6c*/ 	.word	0x00007cf0


	//   ....[13]....
        /*0b70*/ 	.word	0x00007d00


	//   ....[14]....
        /*0b74*/ 	.word	0x00007d10


	//   ....[15]....
        /*0b78*/ 	.word	0x00007d20


	//   ....[16]....
        /*0b7c*/ 	.word	0x0000aad0


	//   ....[17]....
        /*0b80*/ 	.word	0x0000ab10


	//   ....[18]....
        /*0b84*/ 	.word	0x0000aee0


	//   ....[19]....
        /*0b88*/ 	.word	0x0000af50


	//   ....[20]....
        /*0b8c*/ 	.word	0x0000ce40


	//   ....[21]....
        /*0b90*/ 	.word	0x0000ce70


	//   ....[22]....
        /*0b94*/ 	.word	0x0000d560


	//   ....[23]....
        /*0b98*/ 	.word	0x0000d580


	//   ....[24]....
        /*0b9c*/ 	.word	0x0000e9f0


	//   ....[25]....
        /*0ba0*/ 	.word	0x0000eaa0


	//   ....[26]....
        /*0ba4*/ 	.word	0x0000eb40


	//   ....[27]....
        /*0ba8*/ 	.word	0x0000ed10


	//   ....[28]....
        /*0bac*/ 	.word	0x000104f0


	//   ....[29]....
        /*0bb0*/ 	.word	0x00010510


	//   ....[30]....
        /*0bb4*/ 	.word	0x00010520


	//   ....[31]....
        /*0bb8*/ 	.word	0x00010530


	//   ....[32]....
        /*0bbc*/ 	.word	0x00010f40


	//   ....[33]....
        /*0bc0*/ 	.word	0x00010f50


	//   ....[34]....
        /*0bc4*/ 	.word	0x00011150


	//   ....[35]....
        /*0bc8*/ 	.word	0x00011160


	//   ....[36]....
        /*0bcc*/ 	.word	0x00011320


	//   ....[37]....
        /*0bd0*/ 	.word	0x00011330


	//   ....[38]....
        /*0bd4*/ 	.word	0x000114f0


	//   ....[39]....
        /*0bd8*/ 	.word	0x00011500


	//   ....[40]....
        /*0bdc*/ 	.word	0x00011960


	//   ....[41]....
        /*0be0*/ 	.word	0x00011970


	//   ....[42]....
        /*0be4*/ 	.word	0x000126f0


	//   ....[43]....
        /*0be8*/ 	.word	0x00012700


	//   ....[44]....
        /*0bec*/ 	.word	0x00013ca0


	//   ....[45]....
        /*0bf0*/ 	.word	0x00013cb0


	//   ....[46]....
        /*0bf4*/ 	.word	0x00013e80


	//   ....[47]....
        /*0bf8*/ 	.word	0x00013e90


	//   ....[48]....
        /*0bfc*/ 	.word	0x00014050


	//   ....[49]....
        /*0c00*/ 	.word	0x00014060


	//   ....[50]....
        /*0c04*/ 	.word	0x00014220


	//   ....[51]....
        /*0c08*/ 	.word	0x00014230


	//   ....[52]....
        /*0c0c*/ 	.word	0x00014450


	//   ....[53]....
        /*0c10*/ 	.word	0x00014680


	//   ....[54]....
        /*0c14*/ 	.word	0x000146b0


	//   ....[55]....
        /*0c18*/ 	.word	0x000146e0


	//   ....[56]....
        /*0c1c*/ 	.word	0x00014710


	//   ....[57]....
        /*0c20*/ 	.word	0x00014740


	//   ....[58]....
        /*0c24*/ 	.word	0x00014770


	//   ....[59]....
        /*0c28*/ 	.word	0x00014910


	//   ....[60]....
        /*0c2c*/ 	.word	0x00014940


	//   ....[61]....
        /*0c30*/ 	.word	0x00014970


	//   ....[62]....
        /*0c34*/ 	.word	0x000149a0


	//   ....[63]....
        /*0c38*/ 	.word	0x000149d0


	//   ....[64]....
        /*0c3c*/ 	.word	0x00014a00


	//   ....[65]....
        /*0c40*/ 	.word	0x00014a90


	//   ....[66]....
        /*0c44*/ 	.word	0x00014ac0


	//   ....[67]....
        /*0c48*/ 	.word	0x00014ad0


	//   ....[68]....
        /*0c4c*/ 	.word	0x00014b80


	//   ....[69]....
        /*0c50*/ 	.word	0x00015be0


	//   ....[70]....
        /*0c54*/ 	.word	0x00017790


	//   ....[71]....
        /*0c58*/ 	.word	0x00018250


	//   ....[72]....
        /*0c5c*/ 	.word	0x00018280


	//   ....[73]....
        /*0c60*/ 	.word	0x000182c0


	//   ....[74]....
        /*0c64*/ 	.word	0x000182e0


	//   ....[75]....
        /*0c68*/ 	.word	0x000183d0


	//   ....[76]....
        /*0c6c*/ 	.word	0x000183f0


	//   ....[77]....
        /*0c70*/ 	.word	0x00018490


	//   ....[78]....
        /*0c74*/ 	.word	0x000184a0


	//   ....[79]....
        /*0c78*/ 	.word	0x00018530


	//   ....[80]....
        /*0c7c*/ 	.word	0x00018550


	//   ....[81]....
        /*0c80*/ 	.word	0x000185f0


	//   ....[82]....
        /*0c84*/ 	.word	0x00018610


	//   ....[83]....
        /*0c88*/ 	.word	0x000186a0


	//   ....[84]....
        /*0c8c*/ 	.word	0x000186c0


	//   ....[85]....
        /*0c90*/ 	.word	0x00018750


	//   ....[86]....
        /*0c94*/ 	.word	0x00018760


	//   ....[87]....
        /*0c98*/ 	.word	0x00018e90


	//   ....[88]....
        /*0c9c*/ 	.word	0x00018ea0


	//   ....[89]....
        /*0ca0*/ 	.word	0x00018f50


	//   ....[90]....
        /*0ca4*/ 	.word	0x00018f60


	//   ....[91]....
        /*0ca8*/ 	.word	0x00019020


	//   ....[92]....
        /*0cac*/ 	.word	0x00019030


	//   ....[93]....
        /*0cb0*/ 	.word	0x000190f0


	//   ....[94]....
        /*0cb4*/ 	.word	0x00019100


	//   ....[95]....
        /*0cb8*/ 	.word	0x000191a0


	//   ....[96]....
        /*0cbc*/ 	.word	0x000191b0


	//   ....[97]....
        /*0cc0*/ 	.word	0x00019260


	//   ....[98]....
        /*0cc4*/ 	.word	0x00019270


	//   ....[99]....
        /*0cc8*/ 	.word	0x00019320


	//   ....[100]....
        /*0ccc*/ 	.word	0x00019330


	//   ....[101]....
        /*0cd0*/ 	.word	0x00019340


	//   ....[102]....
        /*0cd4*/ 	.word	0x000193b0


	//   ....[103]....
        /*0cd8*/ 	.word	0x0001bf40


	//   ....[104]....
        /*0cdc*/ 	.word	0x0001bf70


	//   ....[105]....
        /*0ce0*/ 	.word	0x0001bfd0


	//   ....[106]....
        /*0ce4*/ 	.word	0x0001c000


	//   ....[107]....
        /*0ce8*/ 	.word	0x0001c030


	//   ....[108]....
        /*0cec*/ 	.word	0x0001c060


	//   ....[109]....
        /*0cf0*/ 	.word	0x0001c090


	//   ....[110]....
        /*0cf4*/ 	.word	0x0001c0c0


	//   ....[111]....
        /*0cf8*/ 	.word	0x0001c280


	//   ....[112]....
        /*0cfc*/ 	.word	0x0001c2b0


	//   ....[113]....
        /*0d00*/ 	.word	0x0001c2e0


	//   ....[114]....
        /*0d04*/ 	.word	0x0001c310


	//   ....[115]....
        /*0d08*/ 	.word	0x0001c340


	//   ....[116]....
        /*0d0c*/ 	.word	0x0001c370


	//   ....[117]....
        /*0d10*/ 	.word	0x0001c430


	//   ....[118]....
        /*0d14*/ 	.word	0x0001c450


	//   ....[119]....
        /*0d18*/ 	.word	0x0001c460


	//   ....[120]....
        /*0d1c*/ 	.word	0x0001c4c0


	//   ....[121]....
        /*0d20*/ 	.word	0x0001cbf0


	//   ....[122]....
        /*0d24*/ 	.word	0x0001d020


	//   ....[123]....
        /*0d28*/ 	.word	0x0001d0c0


	//   ....[124]....
        /*0d2c*/ 	.word	0x0001d150


	//   ....[125]....
        /*0d30*/ 	.word	0x0001d1a0


	//   ....[126]....
        /*0d34*/ 	.word	0x0001d1f0


	//   ....[127]....
        /*0d38*/ 	.word	0x0001d2e0


	//   ....[128]....
        /*0d3c*/ 	.word	0x0001d370


	//   ....[129]....
        /*0d40*/ 	.word	0x0001d3c0


	//   ....[130]....
        /*0d44*/ 	.word	0x0001d410


	//   ....[131]....
        /*0d48*/ 	.word	0x0001d670


	//   ....[132]....
        /*0d4c*/ 	.word	0x0001d6c0


	//   ....[133]....
        /*0d50*/ 	.word	0x0001d750


	//   ....[134]....
        /*0d54*/ 	.word	0x0001d7e0


	//   ....[135]....
        /*0d58*/ 	.word	0x0001d870


	//   ....[136]....
        /*0d5c*/ 	.word	0x0001d900


	//   ....[137]....
        /*0d60*/ 	.word	0x0001d990


	//   ....[138]....
        /*0d64*/ 	.word	0x0001da20


	//   ....[139]....
        /*0d68*/ 	.word	0x0001daa0


	//   ....[140]....
        /*0d6c*/ 	.word	0x0001daf0


	//   ....[141]....
        /*0d70*/ 	.word	0x0001db90


	//   ....[142]....
        /*0d74*/ 	.word	0x0001dc20


	//   ....[143]....
        /*0d78*/ 	.word	0x0001dcb0


	//   ....[144]....
        /*0d7c*/ 	.word	0x0001dd00


	//   ....[145]....
        /*0d80*/ 	.word	0x0001dd90


	//   ....[146]....
        /*0d84*/ 	.word	0x0001de20


	//   ....[147]....
        /*0d88*/ 	.word	0x0001deb0


	//   ....[148]....
        /*0d8c*/ 	.word	0x0001df40


	//   ....[149]....
        /*0d90*/ 	.word	0x0001dfd0


	//   ....[150]....
        /*0d94*/ 	.word	0x0001e060


	//   ....[151]....
        /*0d98*/ 	.word	0x0001e120


	//   ....[152]....
        /*0d9c*/ 	.word	0x0001e400


	//   ....[153]....
        /*0da0*/ 	.word	0x0001e580


	//   ....[154]....
        /*0da4*/ 	.word	0x0001e5e0


	//   ....[155]....
        /*0da8*/ 	.word	0x0001e650


	//   ....[156]....
        /*0dac*/ 	.word	0x0001e6c0


	//   ....[157]....
        /*0db0*/ 	.word	0x0001e770


	//   ....[158]....
        /*0db4*/ 	.word	0x0001e860


	//   ....[159]....
        /*0db8*/ 	.word	0x0001e990


	//   ....[160]....
        /*0dbc*/ 	.word	0x0001ea30


	//   ....[161]....
        /*0dc0*/ 	.word	0x0001eb00


	//   ....[162]....
        /*0dc4*/ 	.word	0x0001eba0


	//   ....[163]....
        /*0dc8*/ 	.word	0x0001ec70


	//   ....[164]....
        /*0dcc*/ 	.word	0x0001ed10


	//   ....[165]....
        /*0dd0*/ 	.word	0x0001ede0


	//   ....[166]....
        /*0dd4*/ 	.word	0x0001ee80


	//   ....[167]....
        /*0dd8*/ 	.word	0x0001ef30


	//   ....[168]....
        /*0ddc*/ 	.word	0x0001f010


	//   ....[169]....
        /*0de0*/ 	.word	0x0001f270


	//   ....[170]....
        /*0de4*/ 	.word	0x0001f320


	//   ....[171]....
        /*0de8*/ 	.word	0x0001f420


	//   ....[172]....
        /*0dec*/ 	.word	0x0001f510


	//   ....[173]....
        /*0df0*/ 	.word	0x0001f5a0


	//   ....[174]....
        /*0df4*/ 	.word	0x0001f690


	//   ....[175]....
        /*0df8*/ 	.word	0x0001f720


	//   ....[176]....
        /*0dfc*/ 	.word	0x0001f810


	//   ....[177]....
        /*0e00*/ 	.word	0x0001f8a0


	//   ....[178]....
        /*0e04*/ 	.word	0x0001f990


	//   ....[179]....
        /*0e08*/ 	.word	0x0001fa20


	//   ....[180]....
        /*0e0c*/ 	.word	0x0001fb00


	//   ....[181]....
        /*0e10*/ 	.word	0x0001fc30


	//   ....[182]....
        /*0e14*/ 	.word	0x0001fc80


	//   ....[183]....
        /*0e18*/ 	.word	0x0001fce0


	//   ....[184]....
        /*0e1c*/ 	.word	0x0001fd80


	//   ....[185]....
        /*0e20*/ 	.word	0x00020120


	//   ....[186]....
        /*0e24*/ 	.word	0x000201c0


	//   ....[187]....
        /*0e28*/ 	.word	0x00020360


	//   ....[188]....
        /*0e2c*/ 	.word	0x000203e0


	//   ....[189]....
        /*0e30*/ 	.word	0x00020460


	//   ....[190]....
        /*0e34*/ 	.word	0x000204e0


	//   ....[191]....
        /*0e38*/ 	.word	0x00020560


	//   ....[192]....
        /*0e3c*/ 	.word	0x000205f0


	//   ....[193]....
        /*0e40*/ 	.word	0x00020690


	//   ....[194]....
        /*0e44*/ 	.word	0x00020740


	//   ....[195]....
        /*0e48*/ 	.word	0x000207c0


	//   ....[196]....
        /*0e4c*/ 	.word	0x00020840


	//   ....[197]....
        /*0e50*/ 	.word	0x000208c0


	//   ....[198]....
        /*0e54*/ 	.word	0x00020950


	//   ....[199]....
        /*0e58*/ 	.word	0x000209d0


	//   ....[200]....
        /*0e5c*/ 	.word	0x00020a70


	//   ....[201]....
        /*0e60*/ 	.word	0x00020ac0


	//   ....[202]....
        /*0e64*/ 	.word	0x00020b50


	//   ....[203]....
        /*0e68*/ 	.word	0x00020c80


	//----- nvinfo : EIATTR_REG_RECONFIG
	.align		4
.L_1271:
        /*0e6c*/ 	.byte	0x01, 0x54
	.zero		2


	//----- nvinfo : EIATTR_SYSCALL_OFFSETS
	.align		4
        /*0e70*/ 	.byte	0x04, 0x46
        /*0e72*/ 	.short	(.L_1273 - .L_1272)


	//   ....[0]....
.L_1272:
        /*0e74*/ 	.word	0x00001e50


	//   ....[1]....
        /*0e78*/ 	.word	0x00001fa0


	//   ....[2]....
        /*0e7c*/ 	.word	0x000068a0


	//   ....[3]....
        /*0e80*/ 	.word	0x00006c10


	//   ....[4]....
        /*0e84*/ 	.word	0x000173b0


	//   ....[5]....
        /*0e88*/ 	.word	0x00017500


	//   ....[6]....
        /*0e8c*/ 	.word	0x00017600


	//   ....[7]....
        /*0e90*/ 	.word	0x00017e60


	//   ....[8]....
        /*0e94*/ 	.word	0x00018a70


	//----- nvinfo : EIATTR_MBARRIER_INSTR_OFFSETS
	.align		4
.L_1273:
        /*0e98*/ 	.byte	0x04, 0x39
        /*0e9a*/ 	.short	(.L_1275 - .L_1274)


	//   ....[0]....
.L_1274:
        /*0e9c*/ 	.word	0x000002e0
        /*0ea0*/ 	.word	0x000000ff
        /*0ea4*/ 	.word	0x00032400
        /*0ea8*/ 	.short	0x0100
        /*0eaa*/ 	.byte	0x08
	.zero		1


	//   ....[1]....
        /*0eac*/ 	.word	0x000002f0
        /*0eb0*/ 	.word	0x000000ff
        /*0eb4*/ 	.word	0x00032410
        /*0eb8*/ 	.short	0x0100
        /*0eba*/ 	.byte	0x08
	.zero		1


	//   ....[2]....
        /*0ebc*/ 	.word	0x00000300
        /*0ec0*/ 	.word	0x000000ff
        /*0ec4*/ 	.word	0x00032420
        /*0ec8*/ 	.short	0x0100
        /*0eca*/ 	.byte	0x08
	.zero		1


	//   ....[3]....
        /*0ecc*/ 	.word	0x000003f0
        /*0ed0*/ 	.word	0x000000ff
        /*0ed4*/ 	.word	0x00032430
        /*0ed8*/ 	.short	0x0100
        /*0eda*/ 	.byte	0x08
	.zero		1


	//   ....[4]....
        /*0edc*/ 	.word	0x00000400
        /*0ee0*/ 	.word	0x000000ff
        /*0ee4*/ 	.word	0x00032440
        /*0ee8*/ 	.short	0x0100
        /*0eea*/ 	.byte	0x08
	.zero		1


	//   ....[5]....
        /*0eec*/ 	.word	0x00000410
        /*0ef0*/ 	.word	0x000000ff
        /*0ef4*/ 	.word	0x00032438
        /*0ef8*/ 	.short	0x0100
        /*0efa*/ 	.byte	0x08
	.zero		1


	//   ....[6]....
        /*0efc*/ 	.word	0x00000420
        /*0f00*/ 	.word	0x000000ff
        /*0f04*/ 	.word	0x00032448
        /*0f08*/ 	.short	0x0100
        /*0f0a*/ 	.byte	0x08
	.zero		1


	//   ....[7]....
        /*0f0c*/ 	.word	0x00000550
        /*0f10*/ 	.word	0x000000ff
        /*0f14*/ 	.word	0x00032450
        /*0f18*/ 	.short	0x0100
        /*0f1a*/ 	.byte	0x08
	.zero		1


	//   ....[8]....
        /*0f1c*/ 	.word	0x00000560
        /*0f20*/ 	.word	0x000000ff
        /*0f24*/ 	.word	0x00032460
        /*0f28*/ 	.short	0x0100
        /*0f2a*/ 	.byte	0x08
	.zero		1


	//   ....[9]....
        /*0f2c*/ 	.word	0x00000570
        /*0f30*/ 	.word	0x000000ff
        /*0f34*/ 	.word	0x00032458
        /*0f38*/ 	.short	0x0100
        /*0f3a*/ 	.byte	0x08
	.zero		1


	//   ....[10]....
        /*0f3c*/ 	.word	0x00000580
        /*0f40*/ 	.word	0x000000ff
        /*0f44*/ 	.word	0x00032468
        /*0f48*/ 	.short	0x0100
        /*0f4a*/ 	.byte	0x08
	.zero		1


	//   ....[11]....
        /*0f4c*/ 	.word	0x00000670
        /*0f50*/ 	.word	0x000000ff
        /*0f54*/ 	.word	0x00032470
        /*0f58*/ 	.short	0x0100
        /*0f5a*/ 	.byte	0x06
	.zero		1


	//   ....[12]....
        /*0f5c*/ 	.word	0x00000680
        /*0f60*/ 	.word	0x000000ff
        /*0f64*/ 	.word	0x00032480
        /*0f68*/ 	.short	0x0100
        /*0f6a*/ 	.byte	0x06
	.zero		1


	//   ....[13]....
        /*0f6c*/ 	.word	0x00000690
        /*0f70*/ 	.word	0x000000ff
        /*0f74*/ 	.word	0x00032478
        /*0f78*/ 	.short	0x0100
        /*0f7a*/ 	.byte	0x06
	.zero		1


	//   ....[14]....
        /*0f7c*/ 	.word	0x000006a0
        /*0f80*/ 	.word	0x000000ff
        /*0f84*/ 	.word	0x00032488
        /*0f88*/ 	.short	0x0100
        /*0f8a*/ 	.byte	0x06
	.zero		1


	//   ....[15]....
        /*0f8c*/ 	.word	0x000007d0
        /*0f90*/ 	.word	0x000000ff
        /*0f94*/ 	.word	0x00032490
        /*0f98*/ 	.short	0x0100
        /*0f9a*/ 	.byte	0x08
	.zero		1


	//   ....[16]....
        /*0f9c*/ 	.word	0x000007e0
        /*0fa0*/ 	.word	0x000000ff
        /*0fa4*/ 	.word	0x000324a0
        /*0fa8*/ 	.short	0x0100
        /*0faa*/ 	.byte	0x08
	.zero		1


	//   ....[17]....
        /*0fac*/ 	.word	0x000007f0
        /*0fb0*/ 	.word	0x000000ff
        /*0fb4*/ 	.word	0x00032498
        /*0fb8*/ 	.short	0x0100
        /*0fba*/ 	.byte	0x08
	.zero		1


	//   ....[18]....
        /*0fbc*/ 	.word	0x00000800
        /*0fc0*/ 	.word	0x000000ff
        /*0fc4*/ 	.word	0x000324a8
        /*0fc8*/ 	.short	0x0100
        /*0fca*/ 	.byte	0x08
	.zero		1


	//   ....[19]....
        /*0fcc*/ 	.word	0x00000930
        /*0fd0*/ 	.word	0x000000ff
        /*0fd4*/ 	.word	0x000324b0
        /*0fd8*/ 	.short	0x0100
        /*0fda*/ 	.byte	0x08
	.zero		1


	//   ....[20]....
        /*0fdc*/ 	.word	0x00000940
        /*0fe0*/ 	.word	0x000000ff
        /*0fe4*/ 	.word	0x000324c0
        /*0fe8*/ 	.short	0x0100
        /*0fea*/ 	.byte	0x08
	.zero		1


	//   ....[21]....
        /*0fec*/ 	.word	0x00000950
        /*0ff0*/ 	.word	0x000000ff
        /*0ff4*/ 	.word	0x000324b8
        /*0ff8*/ 	.short	0x0100
        /*0ffa*/ 	.byte	0x08
	.zero		1


	//   ....[22]....
        /*0ffc*/ 	.word	0x00000960
        /*1000*/ 	.word	0x000000ff
        /*1004*/ 	.word	0x000324c8
        /*1008*/ 	.short	0x0100
        /*100a*/ 	.byte	0x08
	.zero		1


	//   ....[23]....
        /*100c*/ 	.word	0x00003260
        /*1010*/ 	.word	0x00000061
        /*1014*/ 	.word	0x00032490
        /*1018*/ 	.short	0x010a
        /*101a*/ 	.byte	0x3f
	.zero		1


	//   ....[24]....
        /*101c*/ 	.word	0x00004520
        /*1020*/ 	.word	0x00000061
        /*1024*/ 	.word	0x00032490
        /*1028*/ 	.short	0x010a
        /*102a*/ 	.byte	0x3f
	.zero		1


	//   ....[25]....
        /*102c*/ 	.word	0x000056a0
        /*1030*/ 	.word	0x00000061
        /*1034*/ 	.word	0x00032490
        /*1038*/ 	.short	0x010a
        /*103a*/ 	.byte	0x3f
	.zero		1


	//   ....[26]....
        /*103c*/ 	.word	0x000058b0
        /*1040*/ 	.word	0x00000024
        /*1044*/ 	.word	0x00000000
        /*1048*/ 	.short	0x0101
        /*104a*/ 	.byte	0x3f
	.zero		1


	//   ....[27]....
        /*104c*/ 	.word	0x000058f0
        /*1050*/ 	.word	0x00000061
        /*1054*/ 	.word	0x000324b0
        /*1058*/ 	.short	0x010a
        /*105a*/ 	.byte	0x3f
	.zero		1


	//   ....[28]....
        /*105c*/ 	.word	0x00005f50
        /*1060*/ 	.word	0x00000061
        /*1064*/ 	.word	0x00000000
        /*1068*/ 	.short	0x0101
        /*106a*/ 	.byte	0x3f
	.zero		1


	//   ....[29]....
        /*106c*/ 	.word	0x00006930
        /*1070*/ 	.word	0x00000012
        /*1074*/ 	.word	0x00032400
        /*1078*/ 	.short	0x010a
        /*107a*/ 	.byte	0x3f
	.zero		1


	//   ....[30]....
        /*107c*/ 	.word	0x00006980
        /*1080*/ 	.word	0x00000012
        /*1084*/ 	.word	0x00032400
        /*1088*/ 	.short	0x010a
        /*108a*/ 	.byte	0x3f
	.zero		1


	//   ....[31]....
        /*108c*/ 	.word	0x00006f90
        /*1090*/ 	.word	0x00000012
        /*1094*/ 	.word	0x00032400
        /*1098*/ 	.short	0x010a
        /*109a*/ 	.byte	0x3f
	.zero		1


	//   ....[32]....
        /*109c*/ 	.word	0x00007ef0
        /*10a0*/ 	.word	0x00000012
        /*10a4*/ 	.word	0x00032400
        /*10a8*/ 	.short	0x010a
        /*10aa*/ 	.byte	0x3f
	.zero		1


	//   ....[33]....
        /*10ac*/ 	.word	0x00008d50
        /*10b0*/ 	.word	0x00000000
        /*10b4*/ 	.word	0x00032430
        /*10b8*/ 	.short	0x010a
        /*10ba*/ 	.byte	0x3f
	.zero		1


	//   ....[34]....
        /*10bc*/ 	.word	0x00008df0
        /*10c0*/ 	.word	0x00000000
        /*10c4*/ 	.word	0x00032430
        /*10c8*/ 	.short	0x010a
        /*10ca*/ 	.byte	0x3f
	.zero		1


	//   ....[35]....
        /*10cc*/ 	.word	0x000090e0
        /*10d0*/ 	.word	0x00000012
        /*10d4*/ 	.word	0x00032410
        /*10d8*/ 	.short	0x010a
        /*10da*/ 	.byte	0x3f
	.zero		1


	//   ....[36]....
        /*10dc*/ 	.word	0x00009130
        /*10e0*/ 	.word	0x00000000
        /*10e4*/ 	.word	0x00032450
        /*10e8*/ 	.short	0x010a
        /*10ea*/ 	.byte	0x3f
	.zero		1


	//   ....[37]....
        /*10ec*/ 	.word	0x000091b0
        /*10f0*/ 	.word	0x00000000
        /*10f4*/ 	.word	0x00032450
        /*10f8*/ 	.short	0x010a
        /*10fa*/ 	.byte	0x3f
	.zero		1


	//   ....[38]....
        /*10fc*/ 	.word	0x0000b0d0
        /*1100*/ 	.word	0x00000003
        /*1104*/ 	.word	0x00000000
        /*1108*/ 	.short	0x0101
        /*110a*/ 	.byte	0x3f
	.zero		1


	//   ....[39]....
        /*110c*/ 	.word	0x0000bb30
        /*1110*/ 	.word	0x00000000
        /*1114*/ 	.word	0x00000000
        /*1118*/ 	.short	0x0101
        /*111a*/ 	.byte	0x3f
	.zero		1


	//   ....[40]....
        /*111c*/ 	.word	0x0000bc50
        /*1120*/ 	.word	0x00000003
        /*1124*/ 	.word	0x00032430
        /*1128*/ 	.short	0x010a
        /*112a*/ 	.byte	0x3f
	.zero		1


	//   ....[41]....
        /*112c*/ 	.word	0x0000bcb0
        /*1130*/ 	.word	0x00000003
        /*1134*/ 	.word	0x00032430
        /*1138*/ 	.short	0x010a
        /*113a*/ 	.byte	0x3f
	.zero		1


	//   ....[42]....
        /*113c*/ 	.word	0x0000bf20
        /*1140*/ 	.word	0x00000003
        /*1144*/ 	.word	0x00032450
        /*1148*/ 	.short	0x010a
        /*114a*/ 	.byte	0x3f
	.zero		1


	//   ....[43]....
        /*114c*/ 	.word	0x0000bf70
        /*1150*/ 	.word	0x00000003
        /*1154*/ 	.word	0x00032450
        /*1158*/ 	.short	0x010a
        /*115a*/ 	.byte	0x3f
	.zero		1


	//   ....[44]....
        /*115c*/ 	.word	0x0000db40
        /*1160*/ 	.word	0x0000009d
        /*1164*/ 	.word	0x00000000
        /*1168*/ 	.short	0x0101
        /*116a*/ 	.byte	0x3f
	.zero		1


	//   ....[45]....
        /*116c*/ 	.word	0x0000e9c0
        /*1170*/ 	.word	0x00000003
        /*1174*/ 	.word	0x00000000
        /*1178*/ 	.short	0x0101
        /*117a*/ 	.byte	0x3f
	.zero		1


	//   ....[46]....
        /*117c*/ 	.word	0x00010ee0
        /*1180*/ 	.word	0x00000003
        /*1184*/ 	.word	0x00000000
        /*1188*/ 	.short	0x0101
        /*118a*/ 	.byte	0x3f
	.zero		1


	//   ....[47]....
        /*118c*/ 	.word	0x000118d0
        /*1190*/ 	.word	0x0000000a
        /*1194*/ 	.word	0x00000000
        /*1198*/ 	.short	0x0101
        /*119a*/ 	.byte	0x3f
	.zero		1


	//   ....[48]....
        /*119c*/ 	.word	0x00015cc0
        /*11a0*/ 	.word	0x00000012
        /*11a4*/ 	.word	0x00032420
        /*11a8*/ 	.short	0x010a
        /*11aa*/ 	.byte	0x3f
	.zero		1


	//   ....[49]....
        /*11ac*/ 	.word	0x00015d90
        /*11b0*/ 	.word	0x00000003
        /*11b4*/ 	.word	0x000324a0
        /*11b8*/ 	.short	0x010a
        /*11ba*/ 	.byte	0x3f
	.zero		1


	//   ....[50]....
        /*11bc*/ 	.word	0x00015fd0
        /*11c0*/ 	.word	0x00000003
        /*11c4*/ 	.word	0x000324c0
        /*11c8*/ 	.short	0x010a
        /*11ca*/ 	.byte	0x3f
	.zero		1


	//   ....[51]....
        /*11cc*/ 	.word	0x00016670
        /*11d0*/ 	.word	0x00000004
        /*11d4*/ 	.word	0x000324a0
        /*11d8*/ 	.short	0x010a
        /*11da*/ 	.byte	0x3f
	.zero		1


	//   ....[52]....
        /*11dc*/ 	.word	0x000168a0
        /*11e0*/ 	.word	0x00000004
        /*11e4*/ 	.word	0x000324c0
        /*11e8*/ 	.short	0x010a
        /*11ea*/ 	.byte	0x3f
	.zero		1


	//   ....[53]....
        /*11ec*/ 	.word	0x00017a00
        /*11f0*/ 	.word	0x00000000
        /*11f4*/ 	.word	0x00032440
        /*11f8*/ 	.short	0x010a
        /*11fa*/ 	.byte	0x3f
	.zero		1


	//   ....[54]....
        /*11fc*/ 	.word	0x00018820
        /*1200*/ 	.word	0x00000012
        /*1204*/ 	.word	0x00032400
        /*1208*/ 	.short	0x0107
        /*120a*/ 	.byte	0x3f
	.zero		1


	//   ....[55]....
        /*120c*/ 	.word	0x000188c0
        /*1210*/ 	.word	0x00000012
        /*1214*/ 	.word	0x00032400
        /*1218*/ 	.short	0x0101
        /*121a*/ 	.byte	0x3f
	.zero		1


	//   ....[56]....
        /*121c*/ 	.word	0x000194f0
        /*1220*/ 	.word	0x00000012
        /*1224*/ 	.word	0x00032410
        /*1228*/ 	.short	0x0107
        /*122a*/ 	.byte	0x3f
	.zero		1


	//   ....[57]....
        /*122c*/ 	.word	0x000195f0
        /*1230*/ 	.word	0x00000012
        /*1234*/ 	.word	0x00032410
        /*1238*/ 	.short	0x0101
        /*123a*/ 	.byte	0x3f
	.zero		1


	//   ....[58]....
        /*123c*/ 	.word	0x00019610
        /*1240*/ 	.word	0x00000012
        /*1244*/ 	.word	0x00032420
        /*1248*/ 	.short	0x010a
        /*124a*/ 	.byte	0x3f
	.zero		1


	//   ....[59]....
        /*124c*/ 	.word	0x000196f0
        /*1250*/ 	.word	0x00000002
        /*1254*/ 	.word	0x00032460
        /*1258*/ 	.short	0x010a
        /*125a*/ 	.byte	0x3f
	.zero		1


	//   ....[60]....
        /*125c*/ 	.word	0x00019fa0
        /*1260*/ 	.word	0x00000002
        /*1264*/ 	.word	0x00032440
        /*1268*/ 	.short	0x010a
        /*126a*/ 	.byte	0x3f
	.zero		1


	//   ....[61]....
        /*126c*/ 	.word	0x0001a1f0
        /*1270*/ 	.word	0x00000002
        /*1274*/ 	.word	0x00032460
        /*1278*/ 	.short	0x010a
        /*127a*/ 	.byte	0x3f
	.zero		1


	//   ....[62]....
        /*127c*/ 	.word	0x0001a9e0
        /*1280*/ 	.word	0x00000003
        /*1284*/ 	.word	0x00032440
        /*1288*/ 	.short	0x010a
        /*128a*/ 	.byte	0x3f
	.zero		1


	//   ....[63]....
        /*128c*/ 	.word	0x0001ac30
        /*1290*/ 	.word	0x00000003
        /*1294*/ 	.word	0x00032460
        /*1298*/ 	.short	0x010a
        /*129a*/ 	.byte	0x3f
	.zero		1


	//   ....[64]....
        /*129c*/ 	.word	0x0001b3b0
        /*12a0*/ 	.word	0x00000003
        /*12a4*/ 	.word	0x00032440
        /*12a8*/ 	.short	0x010a
        /*12aa*/ 	.byte	0x3f
	.zero		1


	//   ....[65]....
        /*12ac*/ 	.word	0x0001b600
        /*12b0*/ 	.word	0x00000003
        /*12b4*/ 	.word	0x00032460
        /*12b8*/ 	.short	0x010a
        /*12ba*/ 	.byte	0x3f
	.zero		1


	//   ....[66]....
        /*12bc*/ 	.word	0x0001cb70
        /*12c0*/ 	.word	0x00000000
        /*12c4*/ 	.word	0x00032420
        /*12c8*/ 	.short	0x010a
        /*12ca*/ 	.byte	0x3f
	.zero		1


	//   ....[67]....
        /*12cc*/ 	.word	0x0001cd70
        /*12d0*/ 	.word	0x00000006
        /*12d4*/ 	.word	0x00000000
        /*12d8*/ 	.short	0x010a
        /*12da*/ 	.byte	0x3f
	.zero		1


	//   ....[68]....
        /*12dc*/ 	.word	0x0001cda0
        /*12e0*/ 	.word	0x00000007
        /*12e4*/ 	.word	0x00000000
        /*12e8*/ 	.short	0x010a
        /*12ea*/ 	.byte	0x3f
	.zero		1


	//   ....[69]....
        /*12ec*/ 	.word	0x0001ce00
        /*12f0*/ 	.word	0x00000004
        /*12f4*/ 	.word	0x00000000
        /*12f8*/ 	.short	0x010a
        /*12fa*/ 	.byte	0x3f
	.zero		1


	//   ....[70]....
        /*12fc*/ 	.word	0x0001ce30
        /*1300*/ 	.word	0x00000003
        /*1304*/ 	.word	0x00000000
        /*1308*/ 	.short	0x010a
        /*130a*/ 	.byte	0x3f
	.zero		1


	//   ....[71]....
        /*130c*/ 	.word	0x0001ce90
        /*1310*/ 	.word	0x00000061
        /*1314*/ 	.word	0x00032490
        /*1318*/ 	.short	0x010a
        /*131a*/ 	.byte	0x3f
	.zero		1


	//   ....[72]....
        /*131c*/ 	.word	0x0001cee0
        /*1320*/ 	.word	0x00000061
        /*1324*/ 	.word	0x00032490
        /*1328*/ 	.short	0x010a
        /*132a*/ 	.byte	0x3f
	.zero		1


	//   ....[73]....
        /*132c*/ 	.word	0x0001cf30
        /*1330*/ 	.word	0x00000061
        /*1334*/ 	.word	0x00032490
        /*1338*/ 	.short	0x010a
        /*133a*/ 	.byte	0x3f
	.zero		1


	//   ....[74]....
        /*133c*/ 	.word	0x0001cf80
        /*1340*/ 	.word	0x00000061
        /*1344*/ 	.word	0x000324b0
        /*1348*/ 	.short	0x010a
        /*134a*/ 	.byte	0x3f
	.zero		1


	//   ....[75]....
        /*134c*/ 	.word	0x0001d230
        /*1350*/ 	.word	0x00000012
        /*1354*/ 	.word	0x00032400
        /*1358*/ 	.short	0x010a
        /*135a*/ 	.byte	0x3f
	.zero		1


	//   ....[76]....
        /*135c*/ 	.word	0x0001d440
        /*1360*/ 	.word	0x00000012
        /*1364*/ 	.word	0x00032400
        /*1368*/ 	.short	0x010a
        /*136a*/ 	.byte	0x3f
	.zero		1


	//   ....[77]....
        /*136c*/ 	.word	0x0001d490
        /*1370*/ 	.word	0x00000000
        /*1374*/ 	.word	0x00032430
        /*1378*/ 	.short	0x010a
        /*137a*/ 	.byte	0x3f
	.zero		1


	//   ....[78]....
        /*137c*/ 	.word	0x0001d4e0
        /*1380*/ 	.word	0x00000012
        /*1384*/ 	.word	0x00032410
        /*1388*/ 	.short	0x010a
        /*138a*/ 	.byte	0x3f
	.zero		1


	//   ....[79]....
        /*138c*/ 	.word	0x0001d530
        /*1390*/ 	.word	0x00000000
        /*1394*/ 	.word	0x00032450
        /*1398*/ 	.short	0x010a
        /*139a*/ 	.byte	0x3f
	.zero		1


	//   ....[80]....
        /*139c*/ 	.word	0x0001d580
        /*13a0*/ 	.word	0x00000003
        /*13a4*/ 	.word	0x00032430
        /*13a8*/ 	.short	0x010a
        /*13aa*/ 	.byte	0x3f
	.zero		1


	//   ....[81]....
        /*13ac*/ 	.word	0x0001d5d0
        /*13b0*/ 	.word	0x00000003
        /*13b4*/ 	.word	0x00032450
        /*13b8*/ 	.short	0x010a
        /*13ba*/ 	.byte	0x3f
	.zero		1


	//   ....[82]....
        /*13bc*/ 	.word	0x0001e1e0
        /*13c0*/ 	.word	0x00000012
        /*13c4*/ 	.word	0x00032420
        /*13c8*/ 	.short	0x010a
        /*13ca*/ 	.byte	0x3f
	.zero		1


	//   ....[83]....
        /*13cc*/ 	.word	0x0001e230
        /*13d0*/ 	.word	0x00000003
        /*13d4*/ 	.word	0x000324a0
        /*13d8*/ 	.short	0x010a
        /*13da*/ 	.byte	0x3f
	.zero		1


	//   ....[84]....
        /*13dc*/ 	.word	0x0001e280
        /*13e0*/ 	.word	0x00000003
        /*13e4*/ 	.word	0x000324c0
        /*13e8*/ 	.short	0x010a
        /*13ea*/ 	.byte	0x3f
	.zero		1


	//   ....[85]....
        /*13ec*/ 	.word	0x0001e2d0
        /*13f0*/ 	.word	0x00000004
        /*13f4*/ 	.word	0x000324a0
        /*13f8*/ 	.short	0x010a
        /*13fa*/ 	.byte	0x3f
	.zero		1


	//   ....[86]....
        /*13fc*/ 	.word	0x0001e320
        /*1400*/ 	.word	0x00000004
        /*1404*/ 	.word	0x000324c0
        /*1408*/ 	.short	0x010a
        /*140a*/ 	.byte	0x3f
	.zero		1


	//   ....[87]....
        /*140c*/ 	.word	0x0001e4c0
        /*1410*/ 	.word	0x00000000
        /*1414*/ 	.word	0x00032440
        /*1418*/ 	.short	0x010a
        /*141a*/ 	.byte	0x3f
	.zero		1


	//   ....[88]....
        /*141c*/ 	.word	0x0001fe30
        /*1420*/ 	.word	0x00000012
        /*1424*/ 	.word	0x00032420
        /*1428*/ 	.short	0x010a
        /*142a*/ 	.byte	0x3f
	.zero		1


	//   ....[89]....
        /*142c*/ 	.word	0x0001fe80
        /*1430*/ 	.word	0x00000002
        /*1434*/ 	.word	0x00032460
        /*1438*/ 	.short	0x010a
        /*143a*/ 	.byte	0x3f
	.zero		1


	//   ....[90]....
        /*143c*/ 	.word	0x0001fed0
        /*1440*/ 	.word	0x00000002
        /*1444*/ 	.word	0x00032440
        /*1448*/ 	.short	0x010a
        /*144a*/ 	.byte	0x3f
	.zero		1


	//   ....[91]....
        /*144c*/ 	.word	0x0001ff20
        /*1450*/ 	.word	0x00000002
        /*1454*/ 	.word	0x00032460
        /*1458*/ 	.short	0x010a
        /*145a*/ 	.byte	0x3f
	.zero		1


	//   ....[92]....
        /*145c*/ 	.word	0x0001ff70
        /*1460*/ 	.word	0x00000003
        /*1464*/ 	.word	0x00032440
        /*1468*/ 	.short	0x010a
        /*146a*/ 	.byte	0x3f
	.zero		1


	//   ....[93]....
        /*146c*/ 	.word	0x0001ffc0
        /*1470*/ 	.word	0x00000003
        /*1474*/ 	.word	0x00032460
        /*1478*/ 	.short	0x010a
        /*147a*/ 	.byte	0x3f
	.zero		1


	//   ....[94]....
        /*147c*/ 	.word	0x00020010
        /*1480*/ 	.word	0x00000003
        /*1484*/ 	.word	0x00032440
        /*1488*/ 	.short	0x010a
        /*148a*/ 	.byte	0x3f
	.zero		1


	//   ....[95]....
        /*148c*/ 	.word	0x00020060
        /*1490*/ 	.word	0x00000003
        /*1494*/ 	.word	0x00032460
        /*1498*/ 	.short	0x010a
        /*149a*/ 	.byte	0x3f
	.zero		1


	//   ....[96]....
        /*149c*/ 	.word	0x00020ba0
        /*14a0*/ 	.word	0x00000000
        /*14a4*/ 	.word	0x00032420
        /*14a8*/ 	.short	0x010a
        /*14aa*/ 	.byte	0x3f
	.zero		1


	//   ....[97]....
        /*14ac*/ 	.word	0x00020d40
        /*14b0*/ 	.word	0x00000006
        /*14b4*/ 	.word	0x00000000
        /*14b8*/ 	.short	0x010a
        /*14ba*/ 	.byte	0x3f
	.zero		1


	//   ....[98]....
        /*14bc*/ 	.word	0x00020d90
        /*14c0*/ 	.word	0x00000007
        /*14c4*/ 	.word	0x00000000
        /*14c8*/ 	.short	0x010a
        /*14ca*/ 	.byte	0x3f
	.zero		1


	//   ....[99]....
        /*14cc*/ 	.word	0x00020de0
        /*14d0*/ 	.word	0x00000004
        /*14d4*/ 	.word	0x00000000
        /*14d8*/ 	.short	0x010a
        /*14da*/ 	.byte	0x3f
	.zero		1


	//----- nvinfo : EIATTR_NUM_MBARRIERS
	.align		4
.L_1275:
        /*14dc*/ 	.byte	0x03, 0x38
        /*14de*/ 	.short	0x0017


	//----- nvinfo : EIATTR_EXIT_INSTR_OFFSETS
	.align		4
        /*14e0*/ 	.byte	0x04, 0x1c
        /*14e2*/ 	.short	(.L_1277 - .L_1276)


	//   ....[0]....
.L_1276:
        /*14e4*/ 	.word	0x0001ce80


	//----- nvinfo : EIATTR_MAX_THREADS
	.align		4
.L_1277:
        /*14e8*/ 	.byte	0x04, 0x05
        /*14ea*/ 	.short	(.L_1279 - .L_1278)
.L_1278:
        /*14ec*/ 	.word	0x00000180
        /*14f0*/ 	.word	0x00000001
        /*14f4*/ 	.word	0x00000001


	//----- nvinfo : EIATTR_CRS_STACK_SIZE
	.align		4
.L_1279:
        /*14f8*/ 	.byte	0x04, 0x1e
        /*14fa*/ 	.short	(.L_1281 - .L_1280)
.L_1280:
        /*14fc*/ 	.word	0x00000000


	//----- nvinfo : EIATTR_CBANK_PARAM_SIZE
	.align		4
.L_1281:
        /*1500*/ 	.byte	0x03, 0x19
        /*1502*/ 	.short	0x0bf0


	//----- nvinfo : EIATTR_PARAM_CBANK
	.align		4
        /*1504*/ 	.byte	0x04, 0x0a
        /*1506*/ 	.short	(.L_1283 - .L_1282)
	.align		4
.L_1282:
        /*1508*/ 	.word	index@(.nv.constant0._ZN7cutlass13device_kernelIN5flash11enable_sm90INS1_16FlashAttnFwdSm90INS1_25CollectiveMainloopFwdSm90ILi2EN4cute5tupleIJNS5_1CILi1EEES8_S8_EEENS6_IJNS7_ILi128EEENS7_ILi96EEENS7_ILi64EEEEEELi256ENS_10bfloat16_tEfNS_4arch4Sm90ELb0ELb0ELb1ELb1ELb0ELb1ELb1ELb1ELb0ELb1ELb1ELb0EEENS1_21CollectiveEpilogueFwdINS6_IJSA_NS7_ILi256EEESB_EEES9_SE_SG_Li256ELb1ELb1ELb1ELb0EEENS1_36VarlenDynamicPersistentTileSchedulerILi128ELi96ELi256ELi128ELb1ELb1ELb1ELb0ELb1ELb1EEEEEEEEEvNT_6ParamsE)
        /*150c*/ 	.short	0x0210
        /*150e*/ 	.short	0x0bf0


	//----- nvinfo : EIATTR_SW_WAR
	.align		4
.L_1283:
        /*1510*/ 	.byte	0x04, 0x36
        /*1512*/ 	.short	(.L_1285 - .L_1284)
.L_1284:
        /*1514*/ 	.word	0x00000008
.L_1285:


//--------------------- .nv.info._ZN7cutlass13device_kernelIN5flash11enable_sm90INS1_16FlashAttnFwdSm90INS1_25CollectiveMainloopFwdSm90ILi2EN4cute5tupleIJNS5_1CILi1EEES8_S8_EEENS6_IJNS7_ILi128EEENS7_ILi96EEENS7_ILi64EEEEEELi256ENS_10bfloat16_tEfNS_4arch4Sm90ELb0ELb1ELb1ELb0ELb0ELb0ELb0ELb1ELb0ELb1ELb1ELb0EEENS1_21CollectiveEpilogueFwdINS6_IJSA_NS7_ILi256EEESB_EEES9_SE_SG_Li256ELb0ELb1ELb1ELb0EEENS1_19SingleTileSchedulerILb0ELb1ELb1ELi128EEEEEEEEEvNT_6ParamsE --------------------------
	.section	.nv.info._ZN7cutlass13device_kernelIN5flash11enable_sm90INS1_16FlashAttnFwdSm90INS1_25CollectiveMainloopFwdSm90ILi2EN4cute5tupleIJNS5_1CILi1EEES8_S8_EEENS6_IJNS7_ILi128EEENS7_ILi96EEENS7_ILi64EEEEEELi256ENS_10bfloat16_tEfNS_4arch4Sm90ELb0ELb1ELb1ELb0ELb0ELb0ELb0ELb1ELb0ELb1ELb1ELb0EEENS1_21CollectiveEpilogueFwdINS6_IJSA_NS7_ILi256EEESB_EEES9_SE_SG_Li256ELb0ELb1ELb1ELb0EEENS1_19SingleTileSchedulerILb0ELb1ELb1ELi128EEEEEEEEEvNT_6ParamsE,"",@"SHT_CUDA_INFO"
	.sectionflags	@""
	.align	4


	//----- nvinfo : EIATTR_CUDA_API_VERSION
	.align		4
        /*0000*/ 	.byte	0x04, 0x37
        /*0002*/ 	.short	(.L_1287 - .L_1286)
.L_1286:
        /*0004*/ 	.word	0x00000082


	//----- nvinfo : EIATTR_KPARAM_INFO
	.align		4
.L_1287:
        /*0008*/ 	.byte	0x04, 0x17
        /*000a*/ 	.short	(.L_1289 - .L_1288)
.L_1288:
        /*000c*/ 	.word	0x00000000
        /*0010*/ 	.short	0x0000
        /*0012*/ 	.short	0x0070
        /*0014*/ 	.byte	0x00, 0xf0, 0x01, 0x28


	//----- nvinfo : EIATTR_SPARSE_MMA_MASK
	.align		4
.L_1289:
        /*0018*/ 	.byte	0x03, 0x50
        /*001a*/ 	.short	0x0000


	//----- nvinfo : EIATTR_MAXREG_COUNT
	.align		4
        /*001c*/ 	.byte	0x03, 0x1b
        /*001e*/ 	.short	0x00a8


	//----- nvinfo : EIATTR_NUM_BARRIERS
	.align		4
        /*0020*/ 	.byte	0x02, 0x4c
        /*0022*/ 	.byte	0x10
	.zero		1


	//----- nvinfo : EIATTR_EXTERNS
	.align		4
        /*0024*/ 	.byte	0x04, 0x0f
        /*0026*/ 	.short	(.L_1291 - .L_1290)


	//   ....[0]....
	.align		4
.L_1290:
        /*0028*/ 	.word	index@(__assertfail)


	//----- nvinfo : EIATTR_ANNOTATIONS
	.align		4
.L_1291:
        /*002c*/ 	.byte	0x04, 0x55
        /*002e*/ 	.short	(.L_1293 - .L_1292)


	//   ....[0]....
.L_1292:
        /*0030*/ 	.word	0x00000001
        /*0034*/ 	.byte	0xc0, 0x15, 0x01, 0x00, 0x01, 0x00, 0x00, 0x00, 0xc0, 0x1a, 0x01, 0x00, 0x01, 0x00, 0x00, 0x00
        /*0044*/ 	.byte	0xb0, 0x1c, 0x01, 0x00, 0x01, 0x00, 0x00, 0x00, 0xa0, 0x1d, 0x01, 0x00, 0x01, 0x00, 0x00, 0x00
        /*0054*/ 	.byte	0x80, 0x29, 0x01, 0x00, 0x01, 0x00, 0x00, 0x00, 0x30, 0x2d, 0x01, 0x00


	//----- nvinfo : EIATTR_MERCURY_ISA_VERSION
	.align		4
.L_1293:
        /*0060*/ 	.byte	0x03, 0x5f
        /*0062*/ 	.short	0x0101


	//----- nvinfo : EIATTR_INT_WARP_WIDE_INSTR_OFFSETS
	.align		4
        /*0064*/ 	.byte	0x04, 0x31
        /*0066*/ 	.short	(.L_1295 - .L_1294)


	//   ....[0]....
.L_1294:
        /*0068*/ 	.word	0x00000130


	//   ....[1]....
        /*006c*/ 	.word	0x00000170


	//   ....[2]....
        /*0070*/ 	.word	0x000001e0


	//----- nvinfo : EIATTR_COOP_GROUP_MASK_REGIDS
	.align		4
.L_1295:
        /*0074*/ 	.byte	0x04, 0x29
        /*0076*/ 	.short	(.L_1297 - .L_1296)


	//   ....[0]....
.L_1296:
        /*0078*/ 	.word	0xffffffff


	//   ....[1]....
        /*007c*/ 	.word	0xffffffff


	//   ....[2]....
        /*0080*/ 	.word	0xffffffff


	//   ....[3]....
        /*0084*/ 	.word	0xffffffff


	//   ....[4]....
        /*0088*/ 	.word	0xffffffff


	//   ....[5]....
        /*008c*/ 	.word	0xffffffff


	//   ....[6]....
        /*0090*/ 	.word	0xffffffff


	//   ....[7]....
        /*0094*/ 	.word	0xffffffff


	//   ....[8]....
        /*0098*/ 	.word	0xffffffff


	//   ....[9]....
        /*009c*/ 	.word	0xffffffff


	//   ....[10]....
        /*00a0*/ 	.word	0xffffffff


	//   ....[11]....
        /*00a4*/ 	.word	0xffffffff


	//   ....[12]....
        /*00a8*/ 	.word	0xffffffff


	//   ....[13]....
        /*00ac*/ 	.word	0xffffffff


	//   ....[14]....
        /*00b0*/ 	.word	0xffffffff


	//   ....[15]....
        /*00b4*/ 	.word	0xffffffff


	//   ....[16]....
        /*00b8*/ 	.word	0xffffffff


	//   ....[17]....
        /*00bc*/ 	.word	0xffffffff


	//   ....[18]....
        /*00c0*/ 	.word	0xffffffff


	//   ....[19]....
        /*00c4*/ 	.word	0xffffffff


	//   ....[20]....
        /*00c8*/ 	.word	0xffffffff


	//   ....[21]....
        /*00cc*/ 	.word	0xffffffff


	//   ....[22]....
        /*00d0*/ 	.word	0xffffffff


	//   ....[23]....
        /*00d4*/ 	.word	0xffffffff


	//   ....[24]....
        /*00d8*/ 	.word	0xffffffff


	//   ....[25]....
        /*00dc*/ 	.word	0xffffffff


	//   ....[26]....
        /*00e0*/ 	.word	0xffffffff


	//   ....[27]....
        /*00e4*/ 	.word	0xffffffff


	//   ....[28]....
        /*00e8*/ 	.word	0xffffffff


	//   ....[29]....
        /*00ec*/ 	.word	0xffffffff


	//   ....[30]....
        /*00f0*/ 	.word	0xffffffff


	//   ....[31]....
        /*00f4*/ 	.word	0xffffffff


	//   ....[32]....
        /*00f8*/ 	.word	0xffffffff


	//   ....[33]....
        /*00fc*/ 	.word	0xffffffff


	//   ....[34]....
        /*0100*/ 	.word	0xffffffff


	//   ....[35]....
        /*0104*/ 	.word	0xffffffff


	//   ....[36]....
        /*0108*/ 	.word	0xffffffff


	//   ....[37]....
        /*010c*/ 	.word	0xffffffff


	//   ....[38]....
        /*0110*/ 	.word	0xffffffff


	//   ....[39]....
        /*0114*/ 	.word	0xffffffff


	//   ....[40]....
        /*0118*/ 	.word	0xffffffff


	//   ....[41]....
        /*011c*/ 	.word	0xffffffff


	//   ....[42]....
        /*0120*/ 	.word	0xffffffff


	//   ....[43]....
        /*0124*/ 	.word	0xffffffff


	//   ....[44]....
        /*0128*/ 	.word	0xffffffff


	//   ....[45]....
        /*012c*/ 	.word	0xffffffff


	//   ....[46]....
        /*0130*/ 	.word	0xffffffff


	//   ....[47]....
        /*0134*/ 	.word	0xffffffff


	//   ....[48]....
        /*0138*/ 	.word	0xffffffff


	//   ....[49]....
        /*013c*/ 	.word	0xffffffff


	//   ....[50]....
        /*0140*/ 	.word	0xffffffff


	//   ....[51]....
        /*0144*/ 	.word	0xffffffff


	//   ....[52]....
        /*0148*/ 	.word	0xffffffff


	//   ....[53]....
        /*014c*/ 	.word	0xffffffff


	//   ....[54]....
        /*0150*/ 	.word	0xffffffff


	//   ....[55]....
        /*0154*/ 	.word	0xffffffff


	//   ....[56]....
        /*0158*/ 	.word	0xffffffff


	//   ....[57]....
        /*015c*/ 	.word	0xffffffff


	//   ....[58]....
        /*0160*/ 	.word	0xffffffff


	//   ....[59]....
        /*0164*/ 	.word	0xffffffff


	//   ....[60]....
        /*0168*/ 	.word	0xffffffff


	//   ....[61]....
        /*016c*/ 	.word	0x0500000f


	//   ....[62]....
        /*0170*/ 	.word	0x0500000f


	//   ....[63]....
        /*0174*/ 	.word	0x0500000f


	//   ....[64]....
        /*0178*/ 	.word	0x0500000f


	//   ....[65]....
        /*017c*/ 	.word	0x0500000f


	//   ....[66]....
        /*0180*/ 	.word	0x0500000f


	//   ....[67]....
        /*0184*/ 	.word	0x0500000f


	//   ....[68]....
        /*0188*/ 	.word	0x0500000f


	//   ....[69]....
        /*018c*/ 	.word	0x0500000f


	//   ....[70]....
        /*0190*/ 	.word	0x0500000f


	//   ....[71]....
        /*0194*/ 	.word	0x0500000f


	//   ....[72]....
        /*0198*/ 	.word	0x0500000f


	//   ....[73]....
        /*019c*/ 	.word	0x0500000f


	//   ....[74]....
        /*01a0*/ 	.word	0x0500000f


	//   ....[75]....
        /*01a4*/ 	.word	0x0500000f


	//   ....[76]....
        /*01a8*/ 	.word	0x0500000f


	//   ....[77]....
        /*01ac*/ 	.word	0x0500000f


	//   ....[78]....
        /*01b0*/ 	.word	0x0500000f


	//----- nvinfo : EIATTR_COOP_GROUP_INSTR_OFFSETS
	.align		4
.L_1297:
        /*01b4*/ 	.byte	0x04, 0x28
        /*01b6*/ 	.short	(.L_1299 - .L_1298)


	//   ....[0]....
.L_1298:
        /*01b8*/ 	.word	0x00000070


	//   ....[1]....
        /*01bc*/ 	.word	0x00000140


	//   ....[2]....
        /*01c0*/ 	.word	0x00000190


	//   ....[3]....
        /*01c4*/ 	.word	0x000003c0


	//   ....[4]....
        /*01c8*/ 	.word	0x00000520


	//   ....[5]....
        /*01cc*/ 	.word	0x00000640


	//   ....[6]....
        /*01d0*/ 	.word	0x000007a0


	//   ....[7]....
        /*01d4*/ 	.word	0x00001790


	//   ....[8]....
        /*01d8*/ 	.word	0x00002290


	//   ....[9]....
        /*01dc*/ 	.word	0x00002ee0


	//   ....[10]....
        /*01e0*/ 	.word	0x00003500


	//   ....[11]....
        /*01e4*/ 	.word	0x00003610


	//   ....[12]....
        /*01e8*/ 	.word	0x00003bc0


	//   ....[13]....
        /*01ec*/ 	.word	0x00003c40


	//   ....[14]....
        /*01f0*/ 	.word	0x00004e60


	//   ....[15]....
        /*01f4*/ 	.word	0x00005680


	//   ....[16]....
        /*01f8*/ 	.word	0x00006460


	//   ....[17]....
        /*01fc*/ 	.word	0x00006580


	//   ....[18]....
        /*0200*/ 	.word	0x00006bd0


	//   ....[19]....
        /*0204*/ 	.word	0x00006c50


	//   ....[20]....
        /*0208*/ 	.word	0x00008c90


	//   ....[21]....
        /*020c*/ 	.word	0x00008d00


	//   ....[22]....
        /*0210*/ 	.word	0x00009160


	//   ....[23]....
        /*0214*/ 	.word	0x00009320


	//   ....[24]....
        /*0218*/ 	.word	0x0000aae0


	//   ....[25]....
        /*021c*/ 	.word	0x0000b2a0


	//   ....[26]....
        /*0220*/ 	.word	0x0000c110


	//   ....[27]....
        /*0224*/ 	.word	0x0000c360


	//   ....[28]....
        /*0228*/ 	.word	0x0000c7f0


	//   ....[29]....
        /*022c*/ 	.word	0x0000c850


	//   ....[30]....
        /*0230*/ 	.word	0x0000dcb0


	//   ....[31]....
        /*0234*/ 	.word	0x0000dd00


	//   ....[32]....
        /*0238*/ 	.word	0x0000dd30


	//   ....[33]....
        /*023c*/ 	.word	0x0000dd60


	//   ....[34]....
        /*0240*/ 	.word	0x0000ee10


	//   ....[35]....
        /*0244*/ 	.word	0x0000ee70


	//   ....[36]....
        /*0248*/ 	.word	0x0000eeb0


	//   ....[37]....
        /*024c*/ 	.word	0x0000eee0


	//   ....[38]....
        /*0250*/ 	.word	0x0000ef10


	//   ....[39]....
        /*0254*/ 	.word	0x0000ef30


	//   ....[40]....
        /*0258*/ 	.word	0x0000fba0


	//   ....[41]....
        /*025c*/ 	.word	0x0000fbb0


	//   ....[42]....
        /*0260*/ 	.word	0x00010be0


	//   ....[43]....
        /*0264*/ 	.word	0x00011ab0


	//   ....[44]....
        /*0268*/ 	.word	0x00012370


	//   ....[45]....
        /*026c*/ 	.word	0x000123a0


	//   ....[46]....
        /*0270*/ 	.word	0x000123d0


	//   ....[47]....
        /*0274*/ 	.word	0x00012440


	//   ....[48]....
        /*0278*/ 	.word	0x00012490


	//   ....[49]....
        /*027c*/ 	.word	0x000124b0


	//   ....[50]....
        /*0280*/ 	.word	0x00012520


	//   ....[51]....
        /*0284*/ 	.word	0x00012540


	//   ....[52]....
        /*0288*/ 	.word	0x00012590


	//   ....[53]....
        /*028c*/ 	.word	0x000125b0


	//   ....[54]....
        /*0290*/ 	.word	0x00012620


	//   ....[55]....
        /*0294*/ 	.word	0x00012640


	//   ....[56]....
        /*0298*/ 	.word	0x00012690


	//   ....[57]....
        /*029c*/ 	.word	0x000126b0


	//   ....[58]....
        /*02a0*/ 	.word	0x000126e0


	//   ....[59]....
        /*02a4*/ 	.word	0x00012700


	//   ....[60]....
        /*02a8*/ 	.word	0x000148d0


	//   ....[61]....
        /*02ac*/ 	.word	0x00014eb0


	//   ....[62]....
        /*02b0*/ 	.word	0x00015020


	//   ....[63]....
        /*02b4*/ 	.word	0x00015080


	//   ....[64]....
        /*02b8*/ 	.word	0x00015140


	//   ....[65]....
        /*02bc*/ 	.word	0x000151f0


	//   ....[66]....
        /*02c0*/ 	.word	0x000152c0


	//   ....[67]....
        /*02c4*/ 	.word	0x00015330


	//   ....[68]....
        /*02c8*/ 	.word	0x00015390


	//   ....[69]....
        /*02cc*/ 	.word	0x00015450


	//   ....[70]....
        /*02d0*/ 	.word	0x00015520


	//   ....[71]....
        /*02d4*/ 	.word	0x00015590


	//   ....[72]....
        /*02d8*/ 	.word	0x000155f0


	//   ....[73]....
        /*02dc*/ 	.word	0x000156b0


	//   ....[74]....
        /*02e0*/ 	.word	0x00015710


	//   ....[75]....
        /*02e4*/ 	.word	0x000157d0


	//   ....[76]....
        /*02e8*/ 	.word	0x00015830


	//   ....[77]....
        /*02ec*/ 	.word	0x000158e0


	//   ....[78]....
        /*02f0*/ 	.word	0x00015cf0


	//----- nvinfo : EIATTR_REG_RECONFIG
	.align		4
.L_1299:
        /*02f4*/ 	.byte	0x01, 0x54
	.zero		2


	//----- nvinfo : EIATTR_SYSCALL_OFFSETS
	.align		4
        /*02f8*/ 	.byte	0x04, 0x46
        /*02fa*/ 	.short	(.L_1301 - .L_1300)


	//   ....[0]....
.L_1300:
        /*02fc*/ 	.word	0x00001950


	//   ....[1]....
        /*0300*/ 	.word	0x00011740


	//   ....[2]....
        /*0304*/ 	.word	0x00011880


	//   ....[3]....
        /*0308*/ 	.word	0x00011970


	//   ....[4]....
        /*030c*/ 	.word	0x00012010


	//----- nvinfo : EIATTR_MBARRIER_INSTR_OFFSETS
	.align		4
.L_1301:
        /*0310*/ 	.byte	0x04, 0x39
        /*0312*/ 	.short	(.L_1303 - .L_1302)


	//   ....[0]....
.L_1302:
        /*0314*/ 	.word	0x00000270
        /*0318*/ 	.word	0x000000ff
        /*031c*/ 	.word	0x00022800
        /*0320*/ 	.short	0x0100
        /*0322*/ 	.byte	0x08
	.zero		1


	//   ....[1]....
        /*0324*/ 	.word	0x00000280
        /*0328*/ 	.word	0x000000ff
        /*032c*/ 	.word	0x00022820
        /*0330*/ 	.short	0x0100
        /*0332*/ 	.byte	0x08
	.zero		1


	//   ....[2]....
        /*0334*/ 	.word	0x00000370
        /*0338*/ 	.word	0x000000ff
        /*033c*/ 	.word	0x00022830
        /*0340*/ 	.short	0x0100
        /*0342*/ 	.byte	0x08
	.zero		1


	//   ....[3]....
        /*0344*/ 	.word	0x00000380
        /*0348*/ 	.word	0x000000ff
        /*034c*/ 	.word	0x00022840
        /*0350*/ 	.short	0x0100
        /*0352*/ 	.byte	0x08
	.zero		1


	//   ....[4]....
        /*0354*/ 	.word	0x00000390
        /*0358*/ 	.word	0x000000ff
        /*035c*/ 	.word	0x00022838
        /*0360*/ 	.short	0x0100
        /*0362*/ 	.byte	0x08
	.zero		1


	//   ....[5]....
        /*0364*/ 	.word	0x000003a0
        /*0368*/ 	.word	0x000000ff
        /*036c*/ 	.word	0x00022848
        /*0370*/ 	.short	0x0100
        /*0372*/ 	.byte	0x08
	.zero		1


	//   ....[6]....
        /*0374*/ 	.word	0x000004d0
        /*0378*/ 	.word	0x000000ff
        /*037c*/ 	.word	0x00022850
        /*0380*/ 	.short	0x0100
        /*0382*/ 	.byte	0x08
	.zero		1


	//   ....[7]....
        /*0384*/ 	.word	0x000004e0
        /*0388*/ 	.word	0x000000ff
        /*038c*/ 	.word	0x00022860
        /*0390*/ 	.short	0x0100
        /*0392*/ 	.byte	0x08
	.zero		1


	//   ....[8]....
        /*0394*/ 	.word	0x000004f0
        /*0398*/ 	.word	0x000000ff
        /*039c*/ 	.word	0x00022858
        /*03a0*/ 	.short	0x0100
        /*03a2*/ 	.byte	0x08
	.zero		1


	//   ....[9]....
        /*03a4*/ 	.word	0x00000500
        /*03a8*/ 	.word	0x000000ff
        /*03ac*/ 	.word	0x00022868
        /*03b0*/ 	.short	0x0100
        /*03b2*/ 	.byte	0x08
	.zero		1


	//   ....[10]....
        /*03b4*/ 	.word	0x000005f0
        /*03b8*/ 	.word	0x000000ff
        /*03bc*/ 	.word	0x00022870
        /*03c0*/ 	.short	0x0100
        /*03c2*/ 	.byte	0x06
	.zero		1


	//   ....[11]....
        /*03c4*/ 	.word	0x00000600
        /*03c8*/ 	.word	0x000000ff
        /*03cc*/ 	.word	0x00022880
        /*03d0*/ 	.short	0x0100
        /*03d2*/ 	.byte	0x06
	.zero		1


	//   ....[12]....
        /*03d4*/ 	.word	0x00000610
        /*03d8*/ 	.word	0x000000ff
        /*03dc*/ 	.word	0x00022878
        /*03e0*/ 	.short	0x0100
        /*03e2*/ 	.byte	0x06
	.zero		1


	//   ....[13]....
        /*03e4*/ 	.word	0x00000620
        /*03e8*/ 	.word	0x000000ff
        /*03ec*/ 	.word	0x00022888
        /*03f0*/ 	.short	0x0100
        /*03f2*/ 	.byte	0x06
	.zero		1


	//   ....[14]....
        /*03f4*/ 	.word	0x00000750
        /*03f8*/ 	.word	0x000000ff
        /*03fc*/ 	.word	0x00022890
        /*0400*/ 	.short	0x0100
        /*0402*/ 	.byte	0x08
	.zero		1


	//   ....[15]....
        /*0404*/ 	.word	0x00000760
        /*0408*/ 	.word	0x000000ff
        /*040c*/ 	.word	0x000228a0
        /*0410*/ 	.short	0x0100
        /*0412*/ 	.byte	0x08
	.zero		1


	//   ....[16]....
        /*0414*/ 	.word	0x00000770
        /*0418*/ 	.word	0x000000ff
        /*041c*/ 	.word	0x00022898
        /*0420*/ 	.short	0x0100
        /*0422*/ 	.byte	0x08
	.zero		1


	//   ....[17]....
        /*0424*/ 	.word	0x00000780
        /*0428*/ 	.word	0x000000ff
        /*042c*/ 	.word	0x000228a8
        /*0430*/ 	.short	0x0100
        /*0432*/ 	.byte	0x08
	.zero		1


	//   ....[18]....
        /*0434*/ 	.word	0x000008b0
        /*0438*/ 	.word	0x000000ff
        /*043c*/ 	.word	0x000228b0
        /*0440*/ 	.short	0x0100
        /*0442*/ 	.byte	0x08
	.zero		1


	//   ....[19]....
        /*0444*/ 	.word	0x000008c0
        /*0448*/ 	.word	0x000000ff
        /*044c*/ 	.word	0x000228c0
        /*0450*/ 	.short	0x0100
        /*0452*/ 	.byte	0x08
	.zero		1


	//   ....[20]....
        /*0454*/ 	.word	0x000008d0
        /*0458*/ 	.word	0x000000ff
        /*045c*/ 	.word	0x000228b8
        /*0460*/ 	.short	0x0100
        /*0462*/ 	.byte	0x08
	.zero		1


	//   ....[21]....
        /*0464*/ 	.word	0x000008e0
        /*0468*/ 	.word	0x000000ff
        /*046c*/ 	.word	0x000228c8
        /*0470*/ 	.short	0x0100
        /*0472*/ 	.byte	0x08
	.zero		1


	//   ....[22]....
        /*0474*/ 	.word	0x00001980
        /*0478*/ 	.word	0x000000ff
        /*047c*/ 	.word	0x00022800
        /*0480*/ 	.short	0x010a
        /*0482*/ 	.byte	0x26
	.zero		1


	//   ....[23]....
        /*0484*/ 	.word	0x00001a20
        /*0488*/ 	.word	0x000000ff
        /*048c*/ 	.word	0x00022830
        /*0490*/ 	.short	0x010a
        /*0492*/ 	.byte	0x26
	.zero		1


	//   ....[24]....
        /*0494*/ 	.word	0x00001a60
        /*0498*/ 	.word	0x000000ff
        /*049c*/ 	.word	0x00022830
        /*04a0*/ 	.short	0x010a
        /*04a2*/ 	.byte	0x26
	.zero		1


	//   ....[25]....
        /*04a4*/ 	.word	0x000022f0
        /*04a8*/ 	.word	0x00000014
        /*04ac*/ 	.word	0x00000000
        /*04b0*/ 	.short	0x0101
        /*04b2*/ 	.byte	0x3f
	.zero		1


	//   ....[26]....
        /*04b4*/ 	.word	0x00004500
        /*04b8*/ 	.word	0x000000ff
        /*04bc*/ 	.word	0x00022850
        /*04c0*/ 	.short	0x010a
        /*04c2*/ 	.byte	0x26
	.zero		1


	//   ....[27]....
        /*04c4*/ 	.word	0x00004540
        /*04c8*/ 	.word	0x000000ff
        /*04cc*/ 	.word	0x00022850
        /*04d0*/ 	.short	0x010a
        /*04d2*/ 	.byte	0x26
	.zero		1


	//   ....[28]....
        /*04d4*/ 	.word	0x000048b0
        /*04d8*/ 	.word	0x00000006
        /*04dc*/ 	.word	0x00000000
        /*04e0*/ 	.short	0x0101
        /*04e2*/ 	.byte	0x3f
	.zero		1


	//   ....[29]....
        /*04e4*/ 	.word	0x00004bd0
        /*04e8*/ 	.word	0x000000ff
        /*04ec*/ 	.word	0x00022830
        /*04f0*/ 	.short	0x010a
        /*04f2*/ 	.byte	0x20
	.zero		1


	//   ....[30]....
        /*04f4*/ 	.word	0x00004c10
        /*04f8*/ 	.word	0x000000ff
        /*04fc*/ 	.word	0x00022830
        /*0500*/ 	.short	0x010a
        /*0502*/ 	.byte	0x20
	.zero		1


	//   ....[31]....
        /*0504*/ 	.word	0x000051e0
        /*0508*/ 	.word	0x00000016
        /*050c*/ 	.word	0x00000000
        /*0510*/ 	.short	0x0101
        /*0512*/ 	.byte	0x3f
	.zero		1


	//   ....[32]....
        /*0514*/ 	.word	0x00007d70
        /*0518*/ 	.word	0x000000ff
        /*051c*/ 	.word	0x00022850
        /*0520*/ 	.short	0x010a
        /*0522*/ 	.byte	0x20
	.zero		1


	//   ....[33]....
        /*0524*/ 	.word	0x00007db0
        /*0528*/ 	.word	0x000000ff
        /*052c*/ 	.word	0x00022850
        /*0530*/ 	.short	0x010a
        /*0532*/ 	.byte	0x20
	.zero		1


	//   ....[34]....
        /*0534*/ 	.word	0x00008080
        /*0538*/ 	.word	0x000000b1
        /*053c*/ 	.word	0x00000000
        /*0540*/ 	.short	0x0101
        /*0542*/ 	.byte	0x3f
	.zero		1


	//   ....[35]....
        /*0544*/ 	.word	0x000084c0
        /*0548*/ 	.word	0x000000ff
        /*054c*/ 	.word	0x00022830
        /*0550*/ 	.short	0x010a
        /*0552*/ 	.byte	0x1c
	.zero		1


	//   ....[36]....
        /*0554*/ 	.word	0x00008500
        /*0558*/ 	.word	0x000000ff
        /*055c*/ 	.word	0x00022830
        /*0560*/ 	.short	0x010a
        /*0562*/ 	.byte	0x1c
	.zero		1


	//   ....[37]....
        /*0564*/ 	.word	0x000099f0
        /*0568*/ 	.word	0x00000098
        /*056c*/ 	.word	0x00000000
        /*0570*/ 	.short	0x0101
        /*0572*/ 	.byte	0x3f
	.zero		1


	//   ....[38]....
        /*0574*/ 	.word	0x0000a390
        /*0578*/ 	.word	0x000000ff
        /*057c*/ 	.word	0x00022850
        /*0580*/ 	.short	0x010a
        /*0582*/ 	.byte	0x1c
	.zero		1


	//   ....[39]....
        /*0584*/ 	.word	0x0000a3d0
        /*0588*/ 	.word	0x000000ff
        /*058c*/ 	.word	0x00022850
        /*0590*/ 	.short	0x010a
        /*0592*/ 	.byte	0x1c
	.zero		1


	//   ....[40]....
        /*0594*/ 	.word	0x0000a680
        /*0598*/ 	.word	0x000000c9
        /*059c*/ 	.word	0x00000000
        /*05a0*/ 	.short	0x0101
        /*05a2*/ 	.byte	0x3f
	.zero		1


	//   ....[41]....
        /*05a4*/ 	.word	0x0000a810
        /*05a8*/ 	.word	0x000000ff
        /*05ac*/ 	.word	0x00022830
        /*05b0*/ 	.short	0x010a
        /*05b2*/ 	.byte	0x1f
	.zero		1


	//   ....[42]....
        /*05b4*/ 	.word	0x0000a850
        /*05b8*/ 	.word	0x000000ff
        /*05bc*/ 	.word	0x00022830
        /*05c0*/ 	.short	0x010a
        /*05c2*/ 	.byte	0x1f
	.zero		1


	//   ....[43]....
        /*05c4*/ 	.word	0x0000adc0
        /*05c8*/ 	.word	0x0000000e
        /*05cc*/ 	.word	0x00000000
        /*05d0*/ 	.short	0x0101
        /*05d2*/ 	.byte	0x3f
	.zero		1


	//   ....[44]....
        /*05d4*/ 	.word	0x0000d980
        /*05d8*/ 	.word	0x000000ff
        /*05dc*/ 	.word	0x00022850
        /*05e0*/ 	.short	0x010a
        /*05e2*/ 	.byte	0x1f
	.zero		1


	//   ....[45]....
        /*05e4*/ 	.word	0x0000d9c0
        /*05e8*/ 	.word	0x000000ff
        /*05ec*/ 	.word	0x00022850
        /*05f0*/ 	.short	0x010a
        /*05f2*/ 	.byte	0x1f
	.zero		1


	//   ....[46]....
        /*05f4*/ 	.word	0x0000dc90
        /*05f8*/ 	.word	0x000000b0
        /*05fc*/ 	.word	0x00000000
        /*0600*/ 	.short	0x0101
        /*0602*/ 	.byte	0x3f
	.zero		1


	//   ....[47]....
        /*0604*/ 	.word	0x0000ef40
        /*0608*/ 	.word	0x000000ff
        /*060c*/ 	.word	0x00000000
        /*0610*/ 	.short	0x0101
        /*0612*/ 	.byte	0x04
	.zero		1


	//   ....[48]....
        /*0614*/ 	.word	0x00011cf0
        /*0618*/ 	.word	0x000000ff
        /*061c*/ 	.word	0x00022840
        /*0620*/ 	.short	0x010a
        /*0622*/ 	.byte	0x26
	.zero		1


	//   ....[49]....
        /*0624*/ 	.word	0x000127f0
        /*0628*/ 	.word	0x000000ff
        /*062c*/ 	.word	0x00022800
        /*0630*/ 	.short	0x0107
        /*0632*/ 	.byte	0x26
	.zero		1


	//   ....[50]....
        /*0634*/ 	.word	0x00012830
        /*0638*/ 	.word	0x000000ff
        /*063c*/ 	.word	0x00022800
        /*0640*/ 	.short	0x0101
        /*0642*/ 	.byte	0x26
	.zero		1


	//   ....[51]....
        /*0644*/ 	.word	0x00012840
        /*0648*/ 	.word	0x000000ff
        /*064c*/ 	.word	0x00022820
        /*0650*/ 	.short	0x010a
        /*0652*/ 	.byte	0x26
	.zero		1


	//   ....[52]....
        /*0654*/ 	.word	0x000128a0
        /*0658*/ 	.word	0x000000ff
        /*065c*/ 	.word	0x00022860
        /*0660*/ 	.short	0x010a
        /*0662*/ 	.byte	0x26
	.zero		1


	//   ....[53]....
        /*0664*/ 	.word	0x00013110
        /*0668*/ 	.word	0x000000ff
        /*066c*/ 	.word	0x00022848
        /*0670*/ 	.short	0x010a
        /*0672*/ 	.byte	0x26
	.zero		1


	//   ....[54]....
        /*0674*/ 	.word	0x000132e0
        /*0678*/ 	.word	0x000000ff
        /*067c*/ 	.word	0x00022868
        /*0680*/ 	.short	0x010a
        /*0682*/ 	.byte	0x26
	.zero		1


	//   ....[55]....
        /*0684*/ 	.word	0x00013940
        /*0688*/ 	.word	0x000000ff
        /*068c*/ 	.word	0x00022840
        /*0690*/ 	.short	0x010a
        /*0692*/ 	.byte	0x26
	.zero		1


	//   ....[56]....
        /*0694*/ 	.word	0x00013b20
        /*0698*/ 	.word	0x000000ff
        /*069c*/ 	.word	0x00022860
        /*06a0*/ 	.short	0x010a
        /*06a2*/ 	.byte	0x26
	.zero		1


	//   ....[57]....
        /*06a4*/ 	.word	0x000141a0
        /*06a8*/ 	.word	0x000000ff
        /*06ac*/ 	.word	0x00022848
        /*06b0*/ 	.short	0x010a
        /*06b2*/ 	.byte	0x26
	.zero		1


	//   ....[58]....
        /*06b4*/ 	.word	0x00014380
        /*06b8*/ 	.word	0x000000ff
        /*06bc*/ 	.word	0x00022868
        /*06c0*/ 	.short	0x010a
        /*06c2*/ 	.byte	0x26
	.zero		1


	//   ....[59]....
        /*06c4*/ 	.word	0x00014860
        /*06c8*/ 	.word	0x00000002
        /*06cc*/ 	.word	0x00022820
        /*06d0*/ 	.short	0x010a
        /*06d2*/ 	.byte	0x3f
	.zero		1


	//   ....[60]....
        /*06d4*/ 	.word	0x000149e0
        /*06d8*/ 	.word	0x00000007
        /*06dc*/ 	.word	0x00000000
        /*06e0*/ 	.short	0x010a
        /*06e2*/ 	.byte	0x3f
	.zero		1


	//   ....[61]....
        /*06e4*/ 	.word	0x00014a50
        /*06e8*/ 	.word	0x00000005
        /*06ec*/ 	.word	0x00000000
        /*06f0*/ 	.short	0x010a
        /*06f2*/ 	.byte	0x3f
	.zero		1


	//   ....[62]....
        /*06f4*/ 	.word	0x00014ab0
        /*06f8*/ 	.word	0x00000005
        /*06fc*/ 	.word	0x00000000
        /*0700*/ 	.short	0x010a
        /*0702*/ 	.byte	0x3f
	.zero		1


	//   ....[63]....
        /*0704*/ 	.word	0x00014ae0
        /*0708*/ 	.word	0x00000003
        /*070c*/ 	.word	0x00000000
        /*0710*/ 	.short	0x010a
        /*0712*/ 	.byte	0x3f
	.zero		1


	//   ....[64]....
        /*0714*/ 	.word	0x00014b50
        /*0718*/ 	.word	0x00000000
        /*071c*/ 	.word	0x00022800
        /*0720*/ 	.short	0x010a
        /*0722*/ 	.byte	0x3f
	.zero		1


	//   ....[65]....
        /*0724*/ 	.word	0x00014bb0
        /*0728*/ 	.word	0x00000000
        /*072c*/ 	.word	0x00022830
        /*0730*/ 	.short	0x010a
        /*0732*/ 	.byte	0x3f
	.zero		1


	//   ....[66]....
        /*0734*/ 	.word	0x00014c00
        /*0738*/ 	.word	0x00000006
        /*073c*/ 	.word	0x00022850
        /*0740*/ 	.short	0x010a
        /*0742*/ 	.byte	0x3f
	.zero		1


	//   ....[67]....
        /*0744*/ 	.word	0x00014c60
        /*0748*/ 	.word	0x0000000d
        /*074c*/ 	.word	0x00022830
        /*0750*/ 	.short	0x010a
        /*0752*/ 	.byte	0x3f
	.zero		1


	//   ....[68]....
        /*0754*/ 	.word	0x00014cb0
        /*0758*/ 	.word	0x000000b1
        /*075c*/ 	.word	0x00022850
        /*0760*/ 	.short	0x010a
        /*0762*/ 	.byte	0x3f
	.zero		1


	//   ....[69]....
        /*0764*/ 	.word	0x00014d10
        /*0768*/ 	.word	0x00000009
        /*076c*/ 	.word	0x00022830
        /*0770*/ 	.short	0x010a
        /*0772*/ 	.byte	0x3f
	.zero		1


	//   ....[70]....
        /*0774*/ 	.word	0x00014d60
        /*0778*/ 	.word	0x000000c9
        /*077c*/ 	.word	0x00022850
        /*0780*/ 	.short	0x010a
        /*0782*/ 	.byte	0x3f
	.zero		1


	//   ....[71]....
        /*0784*/ 	.word	0x00014dc0
        /*0788*/ 	.word	0x0000000a
        /*078c*/ 	.word	0x00022830
        /*0790*/ 	.short	0x010a
        /*0792*/ 	.byte	0x3f
	.zero		1


	//   ....[72]....
        /*0794*/ 	.word	0x00014e10
        /*0798*/ 	.word	0x000000b0
        /*079c*/ 	.word	0x00022850
        /*07a0*/ 	.short	0x010a
        /*07a2*/ 	.byte	0x3f
	.zero		1


	//   ....[73]....
        /*07a4*/ 	.word	0x00014f70
        /*07a8*/ 	.word	0x00000003
        /*07ac*/ 	.word	0x00022840
        /*07b0*/ 	.short	0x010a
        /*07b2*/ 	.byte	0x3f
	.zero		1


	//   ....[74]....
        /*07b4*/ 	.word	0x00015920
        /*07b8*/ 	.word	0x00000003
        /*07bc*/ 	.word	0x00022820
        /*07c0*/ 	.short	0x010a
        /*07c2*/ 	.byte	0x3f
	.zero		1


	//   ....[75]....
        /*07c4*/ 	.word	0x00015980
        /*07c8*/ 	.word	0x00000003
        /*07cc*/ 	.word	0x00022860
        /*07d0*/ 	.short	0x010a
        /*07d2*/ 	.byte	0x3f
	.zero		1


	//   ....[76]....
        /*07d4*/ 	.word	0x000159e0
        /*07d8*/ 	.word	0x00000003
        /*07dc*/ 	.word	0x00022848
        /*07e0*/ 	.short	0x010a
        /*07e2*/ 	.byte	0x3f
	.zero		1


	//   ....[77]....
        /*07e4*/ 	.word	0x00015a40
        /*07e8*/ 	.word	0x00000003
        /*07ec*/ 	.word	0x00022868
        /*07f0*/ 	.short	0x010a
        /*07f2*/ 	.byte	0x3f
	.zero		1


	//   ....[78]....
        /*07f4*/ 	.word	0x00015aa0
        /*07f8*/ 	.word	0x00000003
        /*07fc*/ 	.word	0x00022840
        /*0800*/ 	.short	0x010a
        /*0802*/ 	.byte	0x3f
	.zero		1


	//   ....[79]....
        /*0804*/ 	.word	0x00015b00
        /*0808*/ 	.word	0x00000003
        /*080c*/ 	.word	0x00022860
        /*0810*/ 	.short	0x010a
        /*0812*/ 	.byte	0x3f
	.zero		1


	//   ....[80]....
        /*0814*/ 	.word	0x00015b60
        /*0818*/ 	.word	0x00000003
        /*081c*/ 	.word	0x00022848
        /*0820*/ 	.short	0x010a
        /*0822*/ 	.byte	0x3f
	.zero		1


	//   ....[81]....
        /*0824*/ 	.word	0x00015bc0
        /*0828*/ 	.word	0x00000003
        /*082c*/ 	.word	0x00022868
        /*0830*/ 	.short	0x010a
        /*0832*/ 	.byte	0x3f
	.zero		1


	//   ....[82]....
        /*0834*/ 	.word	0x00015c10
        /*0838*/ 	.word	0x00000002
        /*083c*/ 	.word	0x00022820
        /*0840*/ 	.short	0x010a
        /*0842*/ 	.byte	0x3f
	.zero		1


	//   ....[83]....
        /*0844*/ 	.word	0x00015db0
        /*0848*/ 	.word	0x00000007
        /*084c*/ 	.word	0x00000000
        /*0850*/ 	.short	0x010a
        /*0852*/ 	.byte	0x3f
	.zero		1


	//   ....[84]....
        /*0854*/ 	.word	0x00015e00
        /*0858*/ 	.word	0x00000005
        /*085c*/ 	.word	0x00000000
        /*0860*/ 	.short	0x010a
        /*0862*/ 	.byte	0x3f
	.zero		1


	//   ....[85]....
        /*0864*/ 	.word	0x00015e50
        /*0868*/ 	.word	0x00000005
        /*086c*/ 	.word	0x00000000
        /*0870*/ 	.short	0x010a
        /*0872*/ 	.byte	0x3f
	.zero		1


	//----- nvinfo : EIATTR_NUM_MBARRIERS
	.align		4
.L_1303:
        /*0874*/ 	.byte	0x03, 0x38
        /*0876*/ 	.short	0x0016


	//----- nvinfo : EIATTR_EXIT_INSTR_OFFSETS
	.align		4
        /*0878*/ 	.byte	0x04, 0x1c
        /*087a*/ 	.short	(.L_1305 - .L_1304)


	//   ....[0]....
.L_1304:
        /*087c*/ 	.word	0x00014b30


	//----- nvinfo : EIATTR_MAX_THREADS
	.align		4
.L_1305:
        /*0880*/ 	.byte	0x04, 0x05
        /*0882*/ 	.short	(.L_1307 - .L_1306)
.L_1306:
        /*0884*/ 	.word	0x00000180
        /*0888*/ 	.word	0x00000001
        /*088c*/ 	.word	0x00000001


	//----- nvinfo : EIATTR_CRS_STACK_SIZE
	.align		4
.L_1307:
        /*0890*/ 	.byte	0x04, 0x1e
        /*0892*/ 	.short	(.L_1309 - .L_1308)
.L_1308:
        /*0894*/ 	.word	0x00000000


	//----- nvinfo : EIATTR_CBANK_PARAM_SIZE
	.align		4
.L_1309:
        /*0898*/ 	.byte	0x03, 0x19
        /*089a*/ 	.short	0x0a70


	//----- nvinfo : EIATTR_PARAM_CBANK
	.align		4
        /*089c*/ 	.byte	0x04, 0x0a
        /*089e*/ 	.short	(.L_1311 - .L_1310)
	.align		4
.L_1310:
        /*08a0*/ 	.word	index@(.nv.constant0._ZN7cutlass13device_kernelIN5flash11enable_sm90INS1_16FlashAttnFwdSm90INS1_25CollectiveMainloopFwdSm90ILi2EN4cute5tupleIJNS5_1CILi1EEES8_S8_EEENS6_IJNS7_ILi128EEENS7_ILi96EEENS7_ILi64EEEEEELi256ENS_10bfloat16_tEfNS_4arch4Sm90ELb0ELb1ELb1ELb0ELb0ELb0ELb0ELb1ELb0ELb1ELb1ELb0EEENS1_21CollectiveEpilogueFwdINS6_IJSA_NS7_ILi256EEESB_EEES9_SE_SG_Li256ELb0ELb1ELb1ELb0EEENS1_19SingleTileSchedulerILb0ELb1ELb1ELi128EEEEEEEEEvNT_6ParamsE)
        /*08a4*/ 	.short	0x0210
        /*08a6*/ 	.short	0x0a70


	//----- nvinfo : EIATTR_SW_WAR
	.align		4
.L_1311:
        /*08a8*/ 	.byte	0x04, 0x36
        /*08aa*/ 	.short	(.L_1313 - .L_1312)
.L_1312:
        /*08ac*/ 	.word	0x00000008
.L_1313:


//--------------------- .nv.info._ZN7cutlass13device_kernelIN5flash11enable_sm90INS1_16FlashAttnFwdSm90INS1_25CollectiveMainloopFwdSm90ILi2EN4cute5tupleIJNS5_1CILi1EEES8_S8_EEENS6_IJNS7_ILi128EEENS7_ILi96EEENS7_ILi64EEEEEELi256ENS_10bfloat16_tEfNS_4arch4Sm90ELb0ELb1ELb1ELb0ELb0ELb0ELb1ELb1ELb0ELb1ELb1ELb0EEENS1_21CollectiveEpilogueFwdINS6_IJSA_NS7_ILi256EEESB_EEES9_SE_SG_Li256ELb0ELb1ELb1ELb0EEENS1_19SingleTileSchedulerILb0ELb1ELb1ELi128EEEEEEEEEvNT_6ParamsE --------------------------
	.section	.nv.info._ZN7cutlass13device_kernelIN5flash11enable_sm90INS1_16FlashAttnFwdSm90INS1_25CollectiveMainloopFwdSm90ILi2EN4cute5tupleIJNS5_1CILi1EEES8_S8_EEENS6_IJNS7_ILi128EEENS7_ILi96EEENS7_ILi64EEEEEELi256ENS_10bfloat16_tEfNS_4arch4Sm90ELb0ELb1ELb1ELb0ELb0ELb0ELb1ELb1ELb0ELb1ELb1ELb0EEENS1_21CollectiveEpilogueFwdINS6_IJSA_NS7_ILi256EEESB_EEES9_SE_SG_Li256ELb0ELb1ELb1ELb0EEENS1_19SingleTileSchedulerILb0ELb1ELb1ELi128EEEEEEEEEvNT_6ParamsE,"",@"SHT_CUDA_INFO"
	.sectionflags	@""
	.align	4


	//----- nvinfo : EIATTR_CUDA_API_VERSION
	.align		4
        /*0000*/ 	.byte	0x04, 0x37
        /*0002*/ 	.short	(.L_1315 - .L_1314)
.L_1314:
        /*0004*/ 	.word	0x00000082


	//----- nvinfo : EIATTR_KPARAM_INFO
	.align		4
.L_1315:
        /*0008*/ 	.byte	0x04, 0x17
        /*000a*/ 	.short	(.L_1317 - .L_1316)
.L_1316:
        /*000c*/ 	.word	0x00000000
        /*0010*/ 	.short	0x0000
        /*0012*/ 	.short	0x0070
        /*0014*/ 	.byte	0x00, 0xf0, 0x01, 0x2c


	//----- nvinfo : EIATTR_SPARSE_MMA_MASK
	.align		4
.L_1317:
        /*0018*/ 	.byte	0x03, 0x50
        /*001a*/ 	.short	0x0000


	//----- nvinfo : EIATTR_MAXREG_COUNT
	.align		4
        /*001c*/ 	.byte	0x03, 0x1b
        /*001e*/ 	.short	0x00a8


	//----- nvinfo : EIATTR_NUM_BARRIERS
	.align		4
        /*0020*/ 	.byte	0x02, 0x4c
        /*0022*/ 	.byte	0x10
	.zero		1


	//----- nvinfo : EIATTR_EXTERNS
	.align		4
        /*0024*/ 	.byte	0x04, 0x0f
        /*0026*/ 	.short	(.L_1319 - .L_1318)


	//   ....[0]....
	.align		4
.L_1318:
        /*0028*/ 	.word	index@(__assertfail)


	//----- nvinfo : EIATTR_ANNOTATIONS
	.align		4
.L_1319:
        /*002c*/ 	.byte	0x04, 0x55
        /*002e*/ 	.short	(.L_1321 - .L_1320)


	//   ....[0]....
.L_1320:
        /* <DEDUP_REMOVED lines=1238> */


	//----- nvinfo : EIATTR_MERCURY_ISA_VERSION
	.align		4
.L_1321:
        /*4d80*/ 	.byte	0x03, 0x5f
        /*4d82*/ 	.short	0x0101


	//----- nvinfo : EIATTR_INT_WARP_WIDE_INSTR_OFFSETS
	.align		4
        /*4d84*/ 	.byte	0x04, 0x31
        /*4d86*/ 	.short	(.L_1323 - .L_1322)


	//   ....[0]....
.L_1322:
        /*4d88*/ 	.word	0x00000160


	//   ....[1]....
        /*4d8c*/ 	.word	0x000001a0


	//   ....[2]....
        /*4d90*/ 	.word	0x00000210


	//   ....[3]....
        /*4d94*/ 	.word	0x00000280


	//----- nvinfo : EIATTR_COOP_GROUP_MASK_REGIDS
	.align		4
.L_1323:
        /*4d98*/ 	.byte	0x04, 0x29
        /*4d9a*/ 	.short	(.L_1325 - .L_1324)


	//   ....[0]....
.L_1324:
        /*4d9c*/ 	.word	0xffffffff


	//   ....[1]....
        /*4da0*/ 	.word	0xffffffff


	//   ....[2]....
        /*4da4*/ 	.word	0xffffffff


	//   ....[3]....
        /*4da8*/ 	.word	0xffffffff


	//   ....[4]....
        /*4dac*/ 	.word	0xffffffff


	//   ....[5]....
        /*4db0*/ 	.word	0xffffffff


	//   ....[6]....
        /*4db4*/ 	.word	0xffffffff


	//   ....[7]....
        /*4db8*/ 	.word	0xffffffff


	//   ....[8]....
        /*4dbc*/ 	.word	0xffffffff


	//   ....[9]....
        /*4dc0*/ 	.word	0xffffffff


	//   ....[10]....
        /*4dc4*/ 	.word	0xffffffff


	//   ....[11]....
        /*4dc8*/ 	.word	0xffffffff


	//   ....[12]....
        /*4dcc*/ 	.word	0xffffffff


	//   ....[13]....
        /*4dd0*/ 	.word	0xffffffff


	//   ....[14]....
        /*4dd4*/ 	.word	0xffffffff


	//   ....[15]....
        /*4dd8*/ 	.word	0xffffffff


	//   ....[16]....
        /*4ddc*/ 	.word	0xffffffff


	//   ....[17]....
        /*4de0*/ 	.word	0xffffffff


	//   ....[18]....
        /*4de4*/ 	.word	0xffffffff


	//   ....[19]....
        /*4de8*/ 	.word	0xffffffff


	//   ....[20]....
        /*4dec*/ 	.word	0xffffffff


	//   ....[21]....
        /*4df0*/ 	.word	0xffffffff


	//   ....[22]....
        /*4df4*/ 	.word	0xffffffff


	//   ....[23]....
        /*4df8*/ 	.word	0xffffffff


	//   ....[24]....
        /*4dfc*/ 	.word	0xffffffff


	//   ....[25]....
        /*4e00*/ 	.word	0xffffffff


	//   ....[26]....
        /*4e04*/ 	.word	0xffffffff


	//   ....[27]....
        /*4e08*/ 	.word	0xffffffff


	//   ....[28]....
        /*4e0c*/ 	.word	0xffffffff


	//   ....[29]....
        /*4e10*/ 	.word	0xffffffff


	//   ....[30]....
        /*4e14*/ 	.word	0xffffffff


	//   ....[31]....
        /*4e18*/ 	.word	0xffffffff


	//   ....[32]....
        /*4e1c*/ 	.word	0xffffffff


	//   ....[33]....
        /*4e20*/ 	.word	0xffffffff


	//   ....[34]....
        /*4e24*/ 	.word	0xffffffff


	//   ....[35]....
        /*4e28*/ 	.word	0xffffffff


	//   ....[36]....
        /*4e2c*/ 	.word	0xffffffff


	//   ....[37]....
        /*4e30*/ 	.word	0xffffffff


	//   ....[38]....
        /*4e34*/ 	.word	0xffffffff


	//   ....[39]....
        /*4e38*/ 	.word	0xffffffff


	//   ....[40]....
        /*4e3c*/ 	.word	0xffffffff


	//   ....[41]....
        /*4e40*/ 	.word	0xffffffff


	//   ....[42]....
        /*4e44*/ 	.word	0xffffffff


	//   ....[43]....
        /*4e48*/ 	.word	0xffffffff


	//   ....[44]....
        /*4e4c*/ 	.word	0xffffffff


	//   ....[45]....
        /*4e50*/ 	.word	0xffffffff


	//   ....[46]....
        /*4e54*/ 	.word	0xffffffff


	//   ....[47]....
        /*4e58*/ 	.word	0xffffffff


	//   ....[48]....
        /*4e5c*/ 	.word	0xffffffff


	//   ....[49]....
        /*4e60*/ 	.word	0xffffffff


	//   ....[50]....
        /*4e64*/ 	.word	0xffffffff


	//   ....[51]....
        /*4e68*/ 	.word	0xffffffff


	//   ....[52]....
        /*4e6c*/ 	.word	0xffffffff


	//   ....[53]....
        /*4e70*/ 	.word	0xffffffff


	//   ....[54]....
        /*4e74*/ 	.word	0xffffffff


	//   ....[55]....
        /*4e78*/ 	.word	0xffffffff


	//   ....[56]....
        /*4e7c*/ 	.word	0xffffffff


	//   ....[57]....
        /*4e80*/ 	.word	0xffffffff


	//   ....[58]....
        /*4e84*/ 	.word	0xffffffff


	//   ....[59]....
        /*4e88*/ 	.word	0xffffffff


	//   ....[60]....
        /*4e8c*/ 	.word	0xffffffff


	//   ....[61]....
        /*4e90*/ 	.word	0xffffffff


	//   ....[62]....
        /*4e94*/ 	.word	0xffffffff


	//   ....[63]....
        /*4e98*/ 	.word	0xffffffff


	//   ....[64]....
        /*4e9c*/ 	.word	0xffffffff


	//   ....[65]....
        /*4ea0*/ 	.word	0xffffffff


	//   ....[66]....
        /*4ea4*/ 	.word	0xffffffff


	//   ....[67]....
        /*4ea8*/ 	.word	0xffffffff


	//   ....[68]....
        /*4eac*/ 	.word	0xffffffff


	//   ....[69]....
        /*4eb0*/ 	.word	0xffffffff


	//   ....[70]....
        /*4eb4*/ 	.word	0xffffffff


	//   ....[71]....
        /*4eb8*/ 	.word	0x0500000f


	//   ....[72]....
        /*4ebc*/ 	.word	0x0500000f


	//   ....[73]....
        /*4ec0*/ 	.word	0x0500000f


	//   ....[74]....
        /*4ec4*/ 	.word	0x0500000f


	//   ....[75]....
        /*4ec8*/ 	.word	0x0500000f


	//   ....[76]....
        /*4ecc*/ 	.word	0x0500000f


	//   ....[77]....
        /*4ed0*/ 	.word	0x0500000f


	//   ....[78]....
        /*4ed4*/ 	.word	0x0500000f


	//   ....[79]....
        /*4ed8*/ 	.word	0x0500000f


	//   ....[80]....
        /*4edc*/ 	.word	0x0500000f


	//   ....[81]....
        /*4ee0*/ 	.word	0x0500000f


	//   ....[82]....
        /*4ee4*/ 	.word	0x0500000f


	//   ....[83]....
        /*4ee8*/ 	.word	0x0500000f


	//   ....[84]....
        /*4eec*/ 	.word	0x0500000f


	//   ....[85]....
        /*4ef0*/ 	.word	0x0500000f


	//   ....[86]....
        /*4ef4*/ 	.word	0x0500000f


	//   ....[87]....
        /*4ef8*/ 	.word	0x0500000f


	//   ....[88]....
        /*4efc*/ 	.word	0x0500000f


	//   ....[89]....
        /*4f00*/ 	.word	0x0500000f


	//   ....[90]....
        /*4f04*/ 	.word	0x0500000f


	//   ....[91]....
        /*4f08*/ 	.word	0x0500000f


	//   ....[92]....
        /*4f0c*/ 	.word	0x0500000f


	//   ....[93]....
        /*4f10*/ 	.word	0x0500000f


	//   ....[94]....
        /*4f14*/ 	.word	0x0500000f


	//   ....[95]....
        /*4f18*/ 	.word	0x0500000f


	//   ....[96]....
        /*4f1c*/ 	.word	0x0500000f


	//   ....[97]....
        /*4f20*/ 	.word	0x0500000f


	//   ....[98]....
        /*4f24*/ 	.word	0x0500000f


	//   ....[99]....
        /*4f28*/ 	.word	0x0500000f


	//   ....[100]....
        /*4f2c*/ 	.word	0x0500000f


	//   ....[101]....
        /*4f30*/ 	.word	0x0500000f


	//   ....[102]....
        /*4f34*/ 	.word	0x0500000f


	//   ....[103]....
        /*4f38*/ 	.word	0x0500000f


	//   ....[104]....
        /*4f3c*/ 	.word	0x0500000f


	//   ....[105]....
        /*4f40*/ 	.word	0xffffffff


	//   ....[106]....
        /*4f44*/ 	.word	0xffffffff


	//   ....[107]....
        /*4f48*/ 	.word	0xffffffff


	//   ....[108]....
        /*4f4c*/ 	.word	0xffffffff


	//   ....[109]....
        /*4f50*/ 	.word	0xffffffff


	//   ....[110]....
        /*4f54*/ 	.word	0xffffffff


	//----- nvinfo : EIATTR_COOP_GROUP_INSTR_OFFSETS
	.align		4
.L_1325:
        /*4f58*/ 	.byte	0x04, 0x28
        /*4f5a*/ 	.short	(.L_1327 - .L_1326)


	//   ....[0]....
.L_1326:
        /*4f5c*/ 	.word	0x000000a0


	//   ....[1]....
        /*4f60*/ 	.word	0x00000170


	//   ....[2]....
        /*4f64*/ 	.word	0x00000230


	//   ....[3]....
        /*4f68*/ 	.word	0x00000400


	//   ....[4]....
        /*4f6c*/ 	.word	0x00000560


	//   ....[5]....
        /*4f70*/ 	.word	0x00000680


	//   ....[6]....
        /*4f74*/ 	.word	0x000007e0


	//   ....[7]....
        /*4f78*/ 	.word	0x00001ba0


	//   ....[8]....
        /*4f7c*/ 	.word	0x00003b80


	//   ....[9]....
        /*4f80*/ 	.word	0x00004330


	//   ....[10]....
        /*4f84*/ 	.word	0x00005950


	//   ....[11]....
        /*4f88*/ 	.word	0x000059e0


	//   ....[12]....
        /*4f8c*/ 	.word	0x00005d50


	//   ....[13]....
        /*4f90*/ 	.word	0x00005d70


	//   ....[14]....
        /*4f94*/ 	.word	0x0000b600


	//   ....[15]....
        /*4f98*/ 	.word	0x0000b6a0


	//   ....[16]....
        /*4f9c*/ 	.word	0x0000b700


	//   ....[17]....
        /*4fa0*/ 	.word	0x0000b730


	//   ....[18]....
        /*4fa4*/ 	.word	0x00021a10


	//   ....[19]....
        /*4fa8*/ 	.word	0x000220b0


	//   ....[20]....
        /*4fac*/ 	.word	0x00023050


	//   ....[21]....
        /*4fb0*/ 	.word	0x00023110


	//   ....[22]....
        /*4fb4*/ 	.word	0x000232a0


	//   ....[23]....
        /*4fb8*/ 	.word	0x000232c0


	//   ....[24]....
        /*4fbc*/ 	.word	0x0002b740


	//   ....[25]....
        /*4fc0*/ 	.word	0x0002b760


	//   ....[26]....
        /*4fc4*/ 	.word	0x0002b7c0


	//   ....[27]....
        /*4fc8*/ 	.word	0x0002b800


	//   ....[28]....
        /*4fcc*/ 	.word	0x0002cbc0


	//   ....[29]....
        /*4fd0*/ 	.word	0x0002cbf0


	//   ....[30]....
        /*4fd4*/ 	.word	0x0002ce30


	//   ....[31]....
        /*4fd8*/ 	.word	0x0002ce80


	//   ....[32]....
        /*4fdc*/ 	.word	0x0002ceb0


	//   ....[33]....
        /*4fe0*/ 	.word	0x0002cec0


	//   ....[34]....
        /*4fe4*/ 	.word	0x0002dcf0


	//   ....[35]....
        /*4fe8*/ 	.word	0x0002dd00


	//   ....[36]....
        /*4fec*/ 	.word	0x0002eec0


	//   ....[37]....
        /*4ff0*/ 	.word	0x0002fd50


	//   ....[38]....
        /*4ff4*/ 	.word	0x00030610


	//   ....[39]....
        /*4ff8*/ 	.word	0x00030640


	//   ....[40]....
        /*4ffc*/ 	.word	0x00030670


	//   ....[41]....
        /*5000*/ 	.word	0x00030690


	//   ....[42]....
        /*5004*/ 	.word	0x000307d0


	//   ....[43]....
        /*5008*/ 	.word	0x000307f0


	//   ....[44]....
        /*500c*/ 	.word	0x00030890


	//   ....[45]....
        /*5010*/ 	.word	0x000308b0


	//   ....[46]....
        /*5014*/ 	.word	0x00030950


	//   ....[47]....
        /*5018*/ 	.word	0x00030960


	//   ....[48]....
        /*501c*/ 	.word	0x00030a10


	//   ....[49]....
        /*5020*/ 	.word	0x00030a20


	//   ....[50]....
        /*5024*/ 	.word	0x00030ab0


	//   ....[51]....
        /*5028*/ 	.word	0x00030ac0


	//   ....[52]....
        /*502c*/ 	.word	0x00030ad0


	//   ....[53]....
        /*5030*/ 	.word	0x00030ae0


	//   ....[54]....
        /*5034*/ 	.word	0x00031220


	//   ....[55]....
        /*5038*/ 	.word	0x00031240


	//   ....[56]....
        /*503c*/ 	.word	0x00031270


	//   ....[57]....
        /*5040*/ 	.word	0x00031340


	//   ....[58]....
        /*5044*/ 	.word	0x000313e0


	//   ....[59]....
        /*5048*/ 	.word	0x000313f0


	//   ....[60]....
        /*504c*/ 	.word	0x00031490


	//   ....[61]....
        /*5050*/ 	.word	0x000314a0


	//   ....[62]....
        /*5054*/ 	.word	0x00031520


	//   ....[63]....
        /*5058*/ 	.word	0x00031530


	//   ....[64]....
        /*505c*/ 	.word	0x000315c0


	//   ....[65]....
        /*5060*/ 	.word	0x000315d0


	//   ....[66]....
        /*5064*/ 	.word	0x000315e0


	//   ....[67]....
        /*5068*/ 	.word	0x00031670


	//   ....[68]....
        /*506c*/ 	.word	0x00031680


	//   ....[69]....
        /*5070*/ 	.word	0x000316d0


	//   ....[70]....
        /*5074*/ 	.word	0x00033970


	//   ....[71]....
        /*5078*/ 	.word	0x00033eb0


	//   ....[72]....
        /*507c*/ 	.word	0x00034020


	//   ....[73]....
        /*5080*/ 	.word	0x00034090


	//   ....[74]....
        /*5084*/ 	.word	0x00034130


	//   ....[75]....
        /*5088*/ 	.word	0x000341d0


	//   ....[76]....
        /*508c*/ 	.word	0x000342b0


	//   ....[77]....
        /*5090*/ 	.word	0x000343c0


	//   ....[78]....
        /*5094*/ 	.word	0x00034420


	//   ....[79]....
        /*5098*/ 	.word	0x00034530


	//   ....[80]....
        /*509c*/ 	.word	0x000345a0


	//   ....[81]....
        /*50a0*/ 	.word	0x000346b0


	//   ....[82]....
        /*50a4*/ 	.word	0x00034710


	//   ....[83]....
        /*50a8*/ 	.word	0x00034830


	//   ....[84]....
        /*50ac*/ 	.word	0x00034890


	//   ....[85]....
        /*50b0*/ 	.word	0x00034980


	//   ....[86]....
        /*50b4*/ 	.word	0x000349f0


	//   ....[87]....
        /*50b8*/ 	.word	0x00034aa0


	//   ....[88]....
        /*50bc*/ 	.word	0x00034b90


	//   ....[89]....
        /*50c0*/ 	.word	0x00034c40


	//   ....[90]....
        /*50c4*/ 	.word	0x00034ee0


	//   ....[91]....
        /*50c8*/ 	.word	0x00034f60


	//   ....[92]....
        /*50cc*/ 	.word	0x00035090


	//   ....[93]....
        /*50d0*/ 	.word	0x000350e0


	//   ....[94]....
        /*50d4*/ 	.word	0x00035200


	//   ....[95]....
        /*50d8*/ 	.word	0x00035250


	//   ....[96]....
        /*50dc*/ 	.word	0x00035370


	//   ....[97]....
        /*50e0*/ 	.word	0x000353c0


	//   ....[98]....
        /*50e4*/ 	.word	0x00035550


	//   ....[99]....
        /*50e8*/ 	.word	0x000355a0


	//   ....[100]....
        /*50ec*/ 	.word	0x00035630


	//   ....[101]....
        /*50f0*/ 	.word	0x00035680


	//   ....[102]....
        /*50f4*/ 	.word	0x000357a0


	//   ....[103]....
        /*50f8*/ 	.word	0x00035870


	//   ....[104]....
        /*50fc*/ 	.word	0x00035c80


	//   ....[105]....
        /*5100*/ 	.word	0x000381b0


	//   ....[106]....
        /*5104*/ 	.word	0x000389a0


	//   ....[107]....
        /*5108*/ 	.word	0x00039c70


	//   ....[108]....
        /*510c*/ 	.word	0x00039cc0


	//   ....[109]....
        /*5110*/ 	.word	0x00039d20


	//   ....[110]....
        /*5114*/ 	.word	0x00039d40


	//----- nvinfo : EIATTR_REG_RECONFIG
	.align		4
.L_1327:
        /*5118*/ 	.byte	0x01, 0x54
	.zero		2


	//----- nvinfo : EIATTR_SYSCALL_OFFSETS
	.align		4
        /*511c*/ 	.byte	0x04, 0x46
        /*511e*/ 	.short	(.L_1329 - .L_1328)


	//   ....[0]....
.L_1328:
        /*5120*/ 	.word	0x00001ee0


	//   ....[1]....
        /*5124*/ 	.word	0x0002f9e0


	//   ....[2]....
        /*5128*/ 	.word	0x0002fb20


	//   ....[3]....
        /*512c*/ 	.word	0x0002fc10


	//   ....[4]....
        /*5130*/ 	.word	0x000302b0


	//   ....[5]....
        /*5134*/ 	.word	0x00030e00


	//----- nvinfo : EIATTR_MBARRIER_INSTR_OFFSETS
	.align		4
.L_1329:
        /*5138*/ 	.byte	0x04, 0x39
        /*513a*/ 	.short	(.L_1331 - .L_1330)


	//   ....[0]....
.L_1330:
        /*513c*/ 	.word	0x000002a0
        /*5140*/ 	.word	0x000000ff
        /*5144*/ 	.word	0x00032400
        /*5148*/ 	.short	0x0100
        /*514a*/ 	.byte	0x08
	.zero		1


	//   ....[1]....
        /*514c*/ 	.word	0x000002b0
        /*5150*/ 	.word	0x000000ff
        /*5154*/ 	.word	0x00032410
        /*5158*/ 	.short	0x0100
        /*515a*/ 	.byte	0x08
	.zero		1


	//   ....[2]....
        /*515c*/ 	.word	0x000002c0
        /*5160*/ 	.word	0x000000ff
        /*5164*/ 	.word	0x00032420
        /*5168*/ 	.short	0x0100
        /*516a*/ 	.byte	0x08
	.zero		1


	//   ....[3]....
        /*516c*/ 	.word	0x000003b0
        /*5170*/ 	.word	0x000000ff
        /*5174*/ 	.word	0x00032430
        /*5178*/ 	.short	0x0100
        /*517a*/ 	.byte	0x08
	.zero		1


	//   ....[4]....
        /*517c*/ 	.word	0x000003c0
        /*5180*/ 	.word	0x000000ff
        /*5184*/ 	.word	0x00032440
        /*5188*/ 	.short	0x0100
        /*518a*/ 	.byte	0x08
	.zero		1


	//   ....[5]....
        /*518c*/ 	.word	0x000003d0
        /*5190*/ 	.word	0x000000ff
        /*5194*/ 	.word	0x00032438
        /*5198*/ 	.short	0x0100
        /*519a*/ 	.byte	0x08
	.zero		1


	//   ....[6]....
        /*519c*/ 	.word	0x000003e0
        /*51a0*/ 	.word	0x000000ff
        /*51a4*/ 	.word	0x00032448
        /*51a8*/ 	.short	0x0100
        /*51aa*/ 	.byte	0x08
	.zero		1


	//   ....[7]....
        /*51ac*/ 	.word	0x00000510
        /*51b0*/ 	.word	0x000000ff
        /*51b4*/ 	.word	0x00032450
        /*51b8*/ 	.short	0x0100
        /*51ba*/ 	.byte	0x08
	.zero		1


	//   ....[8]....
        /*51bc*/ 	.word	0x00000520
        /*51c0*/ 	.word	0x000000ff
        /*51c4*/ 	.word	0x00032460
        /*51c8*/ 	.short	0x0100
        /*51ca*/ 	.byte	0x08
	.zero		1


	//   ....[9]....
        /*51cc*/ 	.word	0x00000530
        /*51d0*/ 	.word	0x000000ff
        /*51d4*/ 	.word	0x00032458
        /*51d8*/ 	.short	0x0100
        /*51da*/ 	.byte	0x08
	.zero		1


	//   ....[10]....
        /*51dc*/ 	.word	0x00000540
        /*51e0*/ 	.word	0x000000ff
        /*51e4*/ 	.word	0x00032468
        /*51e8*/ 	.short	0x0100
        /*51ea*/ 	.byte	0x08
	.zero		1


	//   ....[11]....
        /*51ec*/ 	.word	0x00000630
        /*51f0*/ 	.word	0x000000ff
        /*51f4*/ 	.word	0x00032470
        /*51f8*/ 	.short	0x0100
        /*51fa*/ 	.byte	0x06
	.zero		1


	//   ....[12]....
        /*51fc*/ 	.word	0x00000640
        /*5200*/ 	.word	0x000000ff
        /*5204*/ 	.word	0x00032480
        /*5208*/ 	.short	0x0100
        /*520a*/ 	.byte	0x06
	.zero		1


	//   ....[13]....
        /*520c*/ 	.word	0x00000650
        /*5210*/ 	.word	0x000000ff
        /*5214*/ 	.word	0x00032478
        /*5218*/ 	.short	0x0100
        /*521a*/ 	.byte	0x06
	.zero		1


	//   ....[14]....
        /*521c*/ 	.word	0x00000660
        /*5220*/ 	.word	0x000000ff
        /*5224*/ 	.word	0x00032488
        /*5228*/ 	.short	0x0100
        /*522a*/ 	.byte	0x06
	.zero		1


	//   ....[15]....
        /*522c*/ 	.word	0x00000790
        /*5230*/ 	.word	0x000000ff
        /*5234*/ 	.word	0x00032490
        /*5238*/ 	.short	0x0100
        /*523a*/ 	.byte	0x08
	.zero		1


	//   ....[16]....
        /*523c*/ 	.word	0x000007a0
        /*5240*/ 	.word	0x000000ff
        /*5244*/ 	.word	0x000324a0
        /*5248*/ 	.short	0x0100
        /*524a*/ 	.byte	0x08
	.zero		1


	//   ....[17]....
        /*524c*/ 	.word	0x000007b0
        /*5250*/ 	.word	0x000000ff
        /*5254*/ 	.word	0x00032498
        /*5258*/ 	.short	0x0100
        /*525a*/ 	.byte	0x08
	.zero		1


	//   ....[18]....
        /*525c*/ 	.word	0x000007c0
        /*5260*/ 	.word	0x000000ff
        /*5264*/ 	.word	0x000324a8
        /*5268*/ 	.short	0x0100
        /*526a*/ 	.byte	0x08
	.zero		1


	//   ....[19]....
        /*526c*/ 	.word	0x000008f0
        /*5270*/ 	.word	0x000000ff
        /*5274*/ 	.word	0x000324b0
        /*5278*/ 	.short	0x0100
        /*527a*/ 	.byte	0x08
	.zero		1


	//   ....[20]....
        /*527c*/ 	.word	0x00000900
        /*5280*/ 	.word	0x000000ff
        /*5284*/ 	.word	0x000324c0
        /*5288*/ 	.short	0x0100
        /*528a*/ 	.byte	0x08
	.zero		1


	//   ....[21]....
        /*528c*/ 	.word	0x00000910
        /*5290*/ 	.word	0x000000ff
        /*5294*/ 	.word	0x000324b8
        /*5298*/ 	.short	0x0100
        /*529a*/ 	.byte	0x08
	.zero		1


	//   ....[22]....
        /*529c*/ 	.word	0x00000920
        /*52a0*/ 	.word	0x000000ff
        /*52a4*/ 	.word	0x000324c8
        /*52a8*/ 	.short	0x0100
        /*52aa*/ 	.byte	0x08
	.zero		1


	//   ....[23]....
        /*52ac*/ 	.word	0x000021f0
        /*52b0*/ 	.word	0x00000048
        /*52b4*/ 	.word	0x00032400
        /*52b8*/ 	.short	0x010a
        /*52ba*/ 	.byte	0x3f
	.zero		1


	//   ....[24]....
        /*52bc*/ 	.word	0x000025d0
        /*52c0*/ 	.word	0x0000000a
        /*52c4*/ 	.word	0x00000000
        /*52c8*/ 	.short	0x010a
        /*52ca*/ 	.byte	0x3f
	.zero		1


	//   ....[25]....
        /*52cc*/ 	.word	0x00002630
        /*52d0*/ 	.word	0x0000000a
        /*52d4*/ 	.word	0x00000000
        /*52d8*/ 	.short	0x010a
        /*52da*/ 	.byte	0x3f
	.zero		1


	//   ....[26]....
        /*52dc*/ 	.word	0x000029e0
        /*52e0*/ 	.word	0x00000048
        /*52e4*/ 	.word	0x00032410
        /*52e8*/ 	.short	0x010a
        /*52ea*/ 	.byte	0x3f
	.zero		1


	//   ....[27]....
        /*52ec*/ 	.word	0x00002ae0
        /*52f0*/ 	.word	0x0000000a
        /*52f4*/ 	.word	0x00000000
        /*52f8*/ 	.short	0x010a
        /*52fa*/ 	.byte	0x3f
	.zero		1


	//   ....[28]....
        /*52fc*/ 	.word	0x00002b40
        /*5300*/ 	.word	0x0000000a
        /*5304*/ 	.word	0x00000000
        /*5308*/ 	.short	0x010a
        /*530a*/ 	.byte	0x3f
	.zero		1


	//   ....[29]....
        /*530c*/ 	.word	0x00003840
        /*5310*/ 	.word	0x00000007
        /*5314*/ 	.word	0x00000000
        /*5318*/ 	.short	0x0101
        /*531a*/ 	.byte	0x3f
	.zero		1


	//   ....[30]....
        /*531c*/ 	.word	0x00008f80
        /*5320*/ 	.word	0x00000019
        /*5324*/ 	.word	0x00000000
        /*5328*/ 	.short	0x0101
        /*532a*/ 	.byte	0x3f
	.zero		1


	//   ....[31]....
        /*532c*/ 	.word	0x000096a0
        /*5330*/ 	.word	0x00000005
        /*5334*/ 	.word	0x00000000
        /*5338*/ 	.short	0x010a
        /*533a*/ 	.byte	0x3f
	.zero		1


	//   ....[32]....
        /*533c*/ 	.word	0x00009750
        /*5340*/ 	.word	0x00000000
        /*5344*/ 	.word	0x00000000
        /*5348*/ 	.short	0x010a
        /*534a*/ 	.byte	0x3f
	.zero		1


	//   ....[33]....
        /*534c*/ 	.word	0x00009b80
        /*5350*/ 	.word	0x00000000
        /*5354*/ 	.word	0x00000000
        /*5358*/ 	.short	0x010a
        /*535a*/ 	.byte	0x3f
	.zero		1


	//   ....[34]....
        /*535c*/ 	.word	0x00009c30
        /*5360*/ 	.word	0x00000004
        /*5364*/ 	.word	0x00000000
        /*5368*/ 	.short	0x010a
        /*536a*/ 	.byte	0x3f
	.zero		1


	//   ....[35]....
        /*536c*/ 	.word	0x0000a940
        /*5370*/ 	.word	0x00000000
        /*5374*/ 	.word	0x00000000
        /*5378*/ 	.short	0x0101
        /*537a*/ 	.byte	0x3f
	.zero		1


	//   ....[36]....
        /*537c*/ 	.word	0x00020140
        /*5380*/ 	.word	0x00000000
        /*5384*/ 	.word	0x00000000
        /*5388*/ 	.short	0x0101
        /*538a*/ 	.byte	0x3f
	.zero		1


	//   ....[37]....
        /*538c*/ 	.word	0x00020350
        /*5390*/ 	.word	0x00000003
        /*5394*/ 	.word	0x00000000
        /*5398*/ 	.short	0x010a
        /*539a*/ 	.byte	0x3f
	.zero		1


	//   ....[38]....
        /*539c*/ 	.word	0x00020450
        /*53a0*/ 	.word	0x00000000
        /*53a4*/ 	.word	0x00000000
        /*53a8*/ 	.short	0x010a
        /*53aa*/ 	.byte	0x3f
	.zero		1


	//   ....[39]....
        /*53ac*/ 	.word	0x00020880
        /*53b0*/ 	.word	0x00000000
        /*53b4*/ 	.word	0x00000000
        /*53b8*/ 	.short	0x010a
        /*53ba*/ 	.byte	0x3f
	.zero		1


	//   ....[40]....
        /*53bc*/ 	.word	0x00020930
        /*53c0*/ 	.word	0x00000002
        /*53c4*/ 	.word	0x00000000
        /*53c8*/ 	.short	0x010a
        /*53ca*/ 	.byte	0x3f
	.zero		1


	//   ....[41]....
        /*53cc*/ 	.word	0x00021600
        /*53d0*/ 	.word	0x00000000
        /*53d4*/ 	.word	0x00000000
        /*53d8*/ 	.short	0x0101
        /*53da*/ 	.byte	0x3f
	.zero		1


	//   ....[42]....
        /*53dc*/ 	.word	0x0002b2d0
        /*53e0*/ 	.word	0x00000000
        /*53e4*/ 	.word	0x00000000
        /*53e8*/ 	.short	0x0101
        /*53ea*/ 	.byte	0x3f
	.zero		1


	//   ....[43]....
        /*53ec*/ 	.word	0x0002c7a0
        /*53f0*/ 	.word	0x000000ff
        /*53f4*/ 	.word	0x00000000
        /*53f8*/ 	.short	0x0101
        /*53fa*/ 	.byte	0x04
	.zero		1


	//   ....[44]....
        /*53fc*/ 	.word	0x0002ff80
        /*5400*/ 	.word	0x000000ff
        /*5404*/ 	.word	0x00032440
        /*5408*/ 	.short	0x010a
        /*540a*/ 	.byte	0x26
	.zero		1


	//   ....[45]....
        /*540c*/ 	.word	0x00030c10
        /*5410*/ 	.word	0x000000ff
        /*5414*/ 	.word	0x00032400
        /*5418*/ 	.short	0x0107
        /*541a*/ 	.byte	0x26
	.zero		1


	//   ....[46]....
        /*541c*/ 	.word	0x00030c90
        /*5420*/ 	.word	0x000000ff
        /*5424*/ 	.word	0x00032400
        /*5428*/ 	.short	0x0101
        /*542a*/ 	.byte	0x26
	.zero		1


	//   ....[47]....
        /*542c*/ 	.word	0x00031880
        /*5430*/ 	.word	0x000000ff
        /*5434*/ 	.word	0x00032410
        /*5438*/ 	.short	0x0107
        /*543a*/ 	.byte	0x26
	.zero		1


	//   ....[48]....
        /*543c*/ 	.word	0x000318e0
        /*5440*/ 	.word	0x000000ff
        /*5444*/ 	.word	0x00032410
        /*5448*/ 	.short	0x0101
        /*544a*/ 	.byte	0x26
	.zero		1


	//   ....[49]....
        /*544c*/ 	.word	0x000318f0
        /*5450*/ 	.word	0x000000ff
        /*5454*/ 	.word	0x00032420
        /*5458*/ 	.short	0x010a
        /*545a*/ 	.byte	0x26
	.zero		1


	//   ....[50]....
        /*545c*/ 	.word	0x00031950
        /*5460*/ 	.word	0x000000ff
        /*5464*/ 	.word	0x00032460
        /*5468*/ 	.short	0x010a
        /*546a*/ 	.byte	0x26
	.zero		1


	//   ....[51]....
        /*546c*/ 	.word	0x000321d0
        /*5470*/ 	.word	0x000000ff
        /*5474*/ 	.word	0x00032448
        /*5478*/ 	.short	0x010a
        /*547a*/ 	.byte	0x26
	.zero		1


	//   ....[52]....
        /*547c*/ 	.word	0x000323a0
        /*5480*/ 	.word	0x000000ff
        /*5484*/ 	.word	0x00032468
        /*5488*/ 	.short	0x010a
        /*548a*/ 	.byte	0x26
	.zero		1


	//   ....[53]....
        /*548c*/ 	.word	0x000329f0
        /*5490*/ 	.word	0x000000ff
        /*5494*/ 	.word	0x00032440
        /*5498*/ 	.short	0x010a
        /*549a*/ 	.byte	0x26
	.zero		1


	//   ....[54]....
        /*549c*/ 	.word	0x00032bd0
        /*54a0*/ 	.word	0x000000ff
        /*54a4*/ 	.word	0x00032460
        /*54a8*/ 	.short	0x010a
        /*54aa*/ 	.byte	0x26
	.zero		1


	//   ....[55]....
        /*54ac*/ 	.word	0x00033250
        /*54b0*/ 	.word	0x000000ff
        /*54b4*/ 	.word	0x00032448
        /*54b8*/ 	.short	0x010a
        /*54ba*/ 	.byte	0x26
	.zero		1


	//   ....[56]....
        /*54bc*/ 	.word	0x00033430
        /*54c0*/ 	.word	0x000000ff
        /*54c4*/ 	.word	0x00032468
        /*54c8*/ 	.short	0x010a
        /*54ca*/ 	.byte	0x26
	.zero		1


	//   ....[57]....
        /*54cc*/ 	.word	0x00033900
        /*54d0*/ 	.word	0x00000002
        /*54d4*/ 	.word	0x00032420
        /*54d8*/ 	.short	0x010a
        /*54da*/ 	.byte	0x3f
	.zero		1


	//   ....[58]....
        /*54dc*/ 	.word	0x00033a80
        /*54e0*/ 	.word	0x00000008
        /*54e4*/ 	.word	0x00000000
        /*54e8*/ 	.short	0x010a
        /*54ea*/ 	.byte	0x3f
	.zero		1


	//   ....[59]....
        /*54ec*/ 	.word	0x00033af0
        /*54f0*/ 	.word	0x00000003
        /*54f4*/ 	.word	0x00000000
        /*54f8*/ 	.short	0x010a
        /*54fa*/ 	.byte	0x3f
	.zero		1


	//   ....[60]....
        /*54fc*/ 	.word	0x00033b50
        /*5500*/ 	.word	0x00000006
        /*5504*/ 	.word	0x00000000
        /*5508*/ 	.short	0x010a
        /*550a*/ 	.byte	0x3f
	.zero		1


	//   ....[61]....
        /*550c*/ 	.word	0x00033b80
        /*5510*/ 	.word	0x00000003
        /*5514*/ 	.word	0x00000000
        /*5518*/ 	.short	0x010a
        /*551a*/ 	.byte	0x3f
	.zero		1


	//   ....[62]....
        /*551c*/ 	.word	0x00033be0
        /*5520*/ 	.word	0x00000048
        /*5524*/ 	.word	0x00032400
        /*5528*/ 	.short	0x010a
        /*552a*/ 	.byte	0x3f
	.zero		1


	//   ....[63]....
        /*552c*/ 	.word	0x00033c30
        /*5530*/ 	.word	0x0000000a
        /*5534*/ 	.word	0x00000000
        /*5538*/ 	.short	0x010a
        /*553a*/ 	.byte	0x3f
	.zero		1


	//   ....[64]....
        /*553c*/ 	.word	0x00033c80
        /*5540*/ 	.word	0x00000048
        /*5544*/ 	.word	0x00032410
        /*5548*/ 	.short	0x010a
        /*554a*/ 	.byte	0x3f
	.zero		1


	//   ....[65]....
        /*554c*/ 	.word	0x00033cd0
        /*5550*/ 	.word	0x0000000a
        /*5554*/ 	.word	0x00000000
        /*5558*/ 	.short	0x010a
        /*555a*/ 	.byte	0x3f
	.zero		1


	//   ....[66]....
        /*555c*/ 	.word	0x00033d20
        /*5560*/ 	.word	0x00000000
        /*5564*/ 	.word	0x00000000
        /*5568*/ 	.short	0x010a
        /*556a*/ 	.byte	0x3f
	.zero		1


	//   ....[67]....
        /*556c*/ 	.word	0x00033d70
        /*5570*/ 	.word	0x00000004
        /*5574*/ 	.word	0x00000000
        /*5578*/ 	.short	0x010a
        /*557a*/ 	.byte	0x3f
	.zero		1


	//   ....[68]....
        /*557c*/ 	.word	0x00033dc0
        /*5580*/ 	.word	0x00000000
        /*5584*/ 	.word	0x00000000
        /*5588*/ 	.short	0x010a
        /*558a*/ 	.byte	0x3f
	.zero		1


	//   ....[69]....
        /*558c*/ 	.word	0x00033e10
        /*5590*/ 	.word	0x00000002
        /*5594*/ 	.word	0x00000000
        /*5598*/ 	.short	0x010a
        /*559a*/ 	.byte	0x3f
	.zero		1


	//   ....[70]....
        /*559c*/ 	.word	0x00033f70
        /*55a0*/ 	.word	0x00000003
        /*55a4*/ 	.word	0x00032440
        /*55a8*/ 	.short	0x010a
        /*55aa*/ 	.byte	0x3f
	.zero		1


	//   ....[71]....
        /*55ac*/ 	.word	0x000358b0
        /*55b0*/ 	.word	0x00000003
        /*55b4*/ 	.word	0x00032420
        /*55b8*/ 	.short	0x010a
        /*55ba*/ 	.byte	0x3f
	.zero		1


	//   ....[72]....
        /*55bc*/ 	.word	0x00035910
        /*55c0*/ 	.word	0x00000003
        /*55c4*/ 	.word	0x00032460
        /*55c8*/ 	.short	0x010a
        /*55ca*/ 	.byte	0x3f
	.zero		1


	//   ....[73]....
        /*55cc*/ 	.word	0x00035970
        /*55d0*/ 	.word	0x00000003
        /*55d4*/ 	.word	0x00032448
        /*55d8*/ 	.short	0x010a
        /*55da*/ 	.byte	0x3f
	.zero		1


	//   ....[74]....
        /*55dc*/ 	.word	0x000359d0
        /*55e0*/ 	.word	0x00000003
        /*55e4*/ 	.word	0x00032468
        /*55e8*/ 	.short	0x010a
        /*55ea*/ 	.byte	0x3f
	.zero		1


	//   ....[75]....
        /*55ec*/ 	.word	0x00035a30
        /*55f0*/ 	.word	0x00000003
        /*55f4*/ 	.word	0x00032440
        /*55f8*/ 	.short	0x010a
        /*55fa*/ 	.byte	0x3f
	.zero		1


	//   ....[76]....
        /*55fc*/ 	.word	0x00035a90
        /*5600*/ 	.word	0x00000003
        /*5604*/ 	.word	0x00032460
        /*5608*/ 	.short	0x010a
        /*560a*/ 	.byte	0x3f
	.zero		1


	//   ....[77]....
        /*560c*/ 	.word	0x00035af0
        /*5610*/ 	.word	0x00000003
        /*5614*/ 	.word	0x00032448
        /*5618*/ 	.short	0x010a
        /*561a*/ 	.byte	0x3f
	.zero		1


	//   ....[78]....
        /*561c*/ 	.word	0x00035b50
        /*5620*/ 	.word	0x00000003
        /*5624*/ 	.word	0x00032468
        /*5628*/ 	.short	0x010a
        /*562a*/ 	.byte	0x3f
	.zero		1


	//   ....[79]....
        /*562c*/ 	.word	0x00035ba0
        /*5630*/ 	.word	0x00000002
        /*5634*/ 	.word	0x00032420
        /*5638*/ 	.short	0x010a
        /*563a*/ 	.byte	0x3f
	.zero		1


	//   ....[80]....
        /*563c*/ 	.word	0x00035d40
        /*5640*/ 	.word	0x00000008
        /*5644*/ 	.word	0x00000000
        /*5648*/ 	.short	0x010a
        /*564a*/ 	.byte	0x3f
	.zero		1


	//   ....[81]....
        /*564c*/ 	.word	0x00035d90
        /*5650*/ 	.word	0x00000003
        /*5654*/ 	.word	0x00000000
        /*5658*/ 	.short	0x010a
        /*565a*/ 	.byte	0x3f
	.zero		1


	//   ....[82]....
        /*565c*/ 	.word	0x00035de0
        /*5660*/ 	.word	0x00000006
        /*5664*/ 	.word	0x00000000
        /*5668*/ 	.short	0x010a
        /*566a*/ 	.byte	0x3f
	.zero		1


	//   ....[83]....
        /*566c*/ 	.word	0x000361a0
        /*5670*/ 	.word	0x00000000
        /*5674*/ 	.word	0x00000000
        /*5678*/ 	.short	0x010a
        /*567a*/ 	.byte	0x3f
	.zero		1


	//   ....[84]....
        /*567c*/ 	.word	0x000362e0
        /*5680*/ 	.word	0x0000000a
        /*5684*/ 	.word	0x00000000
        /*5688*/ 	.short	0x010a
        /*568a*/ 	.byte	0x3f
	.zero		1


	//   ....[85]....
        /*568c*/ 	.word	0x00036940
        /*5690*/ 	.word	0x00000000
        /*5694*/ 	.word	0x00000000
        /*5698*/ 	.short	0x010a
        /*569a*/ 	.byte	0x3f
	.zero		1


	//   ....[86]....
        /*569c*/ 	.word	0x00036a80
        /*56a0*/ 	.word	0x0000000a
        /*56a4*/ 	.word	0x00000000
        /*56a8*/ 	.short	0x010a
        /*56aa*/ 	.byte	0x3f
	.zero		1


	//   ....[87]....
        /*56ac*/ 	.word	0x00037bd0
        /*56b0*/ 	.word	0x00000006
        /*56b4*/ 	.word	0x00000000
        /*56b8*/ 	.short	0x0101
        /*56ba*/ 	.byte	0x3f
	.zero		1


	//   ....[88]....
        /*56bc*/ 	.word	0x000519e0
        /*56c0*/ 	.word	0x00000000
        /*56c4*/ 	.word	0x00000000
        /*56c8*/ 	.short	0x0101
        /*56ca*/ 	.byte	0x3f
	.zero		1


	//   ....[89]....
        /*56cc*/ 	.word	0x00051a10
        /*56d0*/ 	.word	0x0000000a
        /*56d4*/ 	.word	0x00000000
        /*56d8*/ 	.short	0x010a
        /*56da*/ 	.byte	0x3f
	.zero		1


	//   ....[90]....
        /*56dc*/ 	.word	0x00051a60
        /*56e0*/ 	.word	0x0000000a
        /*56e4*/ 	.word	0x00000000
        /*56e8*/ 	.short	0x010a
        /*56ea*/ 	.byte	0x3f
	.zero		1


	//----- nvinfo : EIATTR_NUM_MBARRIERS
	.align		4
.L_1331:
        /*56ec*/ 	.byte	0x03, 0x38
        /*56ee*/ 	.short	0x0017


	//----- nvinfo : EIATTR_EXIT_INSTR_OFFSETS
	.align		4
        /*56f0*/ 	.byte	0x04, 0x1c
        /*56f2*/ 	.short	(.L_1333 - .L_1332)


	//   ....[0]....
.L_1332:
        /*56f4*/ 	.word	0x00033bd0


	//----- nvinfo : EIATTR_MAX_THREADS
	.align		4
.L_1333:
        /*56f8*/ 	.byte	0x04, 0x05
        /*56fa*/ 	.short	(.L_1335 - .L_1334)
.L_1334:
        /*56fc*/ 	.word	0x00000180
        /*5700*/ 	.word	0x00000001
        /*5704*/ 	.word	0x00000001


	//----- nvinfo : EIATTR_CRS_STACK_SIZE
	.align		4
.L_1335:
        /*5708*/ 	.byte	0x04, 0x1e
        /*570a*/ 	.short	(.L_1337 - .L_1336)
.L_1336:
        /*570c*/ 	.word	0x00000000


	//----- nvinfo : EIATTR_CBANK_PARAM_SIZE
	.align		4
.L_1337:
        /*5710*/ 	.byte	0x03, 0x19
        /*5712*/ 	.short	0x0b70


	//----- nvinfo : EIATTR_PARAM_CBANK
	.align		4
        /*5714*/ 	.byte	0x04, 0x0a
        /*5716*/ 	.short	(.L_1339 - .L_1338)
	.align		4
.L_1338:
        /*5718*/ 	.word	index@(.nv.constant0._ZN7cutlass13device_kernelIN5flash11enable_sm90INS1_16FlashAttnFwdSm90INS1_25CollectiveMainloopFwdSm90ILi2EN4cute5tupleIJNS5_1CILi1EEES8_S8_EEENS6_IJNS7_ILi128EEENS7_ILi96EEENS7_ILi64EEEEEELi256ENS_10bfloat16_tEfNS_4arch4Sm90ELb0ELb1ELb1ELb0ELb0ELb0ELb1ELb1ELb0ELb1ELb1ELb0EEENS1_21CollectiveEpilogueFwdINS6_IJSA_NS7_ILi256EEESB_EEES9_SE_SG_Li256ELb0ELb1ELb1ELb0EEENS1_19SingleTileSchedulerILb0ELb1ELb1ELi128EEEEEEEEEvNT_6ParamsE)
        /*571c*/ 	.short	0x0210
        /*571e*/ 	.short	0x0b70


	//----- nvinfo : EIATTR_SW_WAR
	.align		4
.L_1339:
        /*5720*/ 	.byte	0x04, 0x36
        /*5722*/ 	.short	(.L_1341 - .L_1340)
.L_1340:
        /*5724*/ 	.word	0x00000008
.L_1341:


//--------------------- .nv.info._ZN7cutlass13device_kernelIN5flash11enable_sm90INS1_16FlashAttnFwdSm90INS1_25CollectiveMainloopFwdSm90ILi2EN4cute5tupleIJNS5_1CILi1EEES8_S8_EEENS6_IJNS7_ILi128EEENS7_ILi96EEENS7_ILi64EEEEEELi256ENS_10bfloat16_tEfNS_4arch4Sm90ELb0ELb1ELb1ELb1ELb0ELb0ELb0ELb1ELb0ELb1ELb1ELb0EEENS1_21CollectiveEpilogueFwdINS6_IJSA_NS7_ILi256EEESB_EEES9_SE_SG_Li256ELb1ELb1ELb1ELb0EEENS1_36VarlenDynamicPersistentTileSchedulerILi128ELi96ELi256ELi128ELb1ELb1ELb1ELb1ELb0ELb1EEEEEEEEEvNT_6ParamsE --------------------------
	.section	.nv.info._ZN7cutlass13device_kernelIN5flash11enable_sm90INS1_16FlashAttnFwdSm90INS1_25CollectiveMainloopFwdSm90ILi2EN4cute5tupleIJNS5_1CILi1EEES8_S8_EEENS6_IJNS7_ILi128EEENS7_ILi96EEENS7_ILi64EEEEEELi256ENS_10bfloat16_tEfNS_4arch4Sm90ELb0ELb1ELb1ELb1ELb0ELb0ELb0ELb1ELb0ELb1ELb1ELb0EEENS1_21CollectiveEpilogueFwdINS6_IJSA_NS7_ILi256EEESB_EEES9_SE_SG_Li256ELb1ELb1ELb1ELb0EEENS1_36VarlenDynamicPersistentTileSchedulerILi128ELi96ELi256ELi128ELb1ELb1ELb1ELb1ELb0ELb1EEEEEEEEEvNT_6ParamsE,"",@"SHT_CUDA_INFO"
	.sectionflags	@""
	.align	4


	//----- nvinfo : EIATTR_CUDA_API_VERSION
	.align		4
        /*0000*/ 	.byte	0x04, 0x37
        /*0002*/ 	.short	(.L_1343 - .L_1342)
.L_1342:
        /*0004*/ 	.word	0x00000082


	//----- nvinfo : EIATTR_KPARAM_INFO
	.align		4
.L_1343:
        /*0008*/ 	.byte	0x04, 0x17
        /*000a*/ 	.short	(.L_1345 - .L_1344)
.L_1344:
        /*000c*/ 	.word	0x00000000
        /*0010*/ 	.short	0x0000
        /*0012*/ 	.short	0x0070
        /*0014*/ 	.byte	0x00, 0xf0, 0x01, 0x2a


	//----- nvinfo : EIATTR_SPARSE_MMA_MASK
	.align		4
.L_1345:
        /*0018*/ 	.byte	0x03, 0x50
        /*001a*/ 	.short	0x0000


	//----- nvinfo : EIATTR_MAXREG_COUNT
	.align		4
        /*001c*/ 	.byte	0x03, 0x1b
        /*001e*/ 	.short	0x00a8


	//----- nvinfo : EIATTR_NUM_BARRIERS
	.align		4
        /*0020*/ 	.byte	0x02, 0x4c
        /*0022*/ 	.byte	0x10
	.zero		1


	//----- nvinfo : EIATTR_EXTERNS
	.align		4
        /*0024*/ 	.byte	0x04, 0x0f
        /*0026*/ 	.short	(.L_1347 - .L_1346)


	//   ....[0]....
	.align		4
.L_1346:
        /*0028*/ 	.word	index@(__assertfail)


	//----- nvinfo : EIATTR_ANNOTATIONS
	.align		4
.L_1347:
        /*002c*/ 	.byte	0x04, 0x55
        /*002e*/ 	.short	(.L_1349 - .L_1348)


	//   ....[0]....
.L_1348:
        /* <DEDUP_REMOVED lines=70> */


	//----- nvinfo : EIATTR_MERCURY_ISA_VERSION
	.align		4
.L_1349:
        /*0480*/ 	.byte	0x03, 0x5f
        /*0482*/ 	.short	0x0101


	//----- nvinfo : EIATTR_UNUSED_LOAD_BYTE_OFFSET
	.align		4
        /*0484*/ 	.byte	0x04, 0x44
        /*0486*/ 	.short	(.L_1351 - .L_1350)


	//   ....[0]....
.L_1350:
        /*0488*/ 	.word	0x00000a30
        /*048c*/ 	.word	0x0000fff0


	//   ....[1]....
        /*0490*/ 	.word	0x0000f0a0
        /*0494*/ 	.word	0x0000fff0


	//----- nvinfo : EIATTR_INT_WARP_WIDE_INSTR_OFFSETS
	.align		4
.L_1351:
        /*0498*/ 	.byte	0x04, 0x31
        /*049a*/ 	.short	(.L_1353 - .L_1352)


	//   ....[0]....
.L_1352:
        /*049c*/ 	.word	0x00000130


	//   ....[1]....
        /*04a0*/ 	.word	0x00000170


	//   ....[2]....
        /*04a4*/ 	.word	0x000001e0


	//   ....[3]....
        /*04a8*/ 	.word	0x00004ea0


	//   ....[4]....
        /*04ac*/ 	.word	0x00015470


	//   ....[5]....
        /*04b0*/ 	.word	0x00015500


	//   ....[6]....
        /*04b4*/ 	.word	0x00019180


	//   ....[7]....
        /*04b8*/ 	.word	0x00019210


	//----- nvinfo : EIATTR_COOP_GROUP_MASK_REGIDS
	.align		4
.L_1353:
        /*04bc*/ 	.byte	0x04, 0x29
        /*04be*/ 	.short	(.L_1355 - .L_1354)


	//   ....[0]....
.L_1354:
        /*04c0*/ 	.word	0xffffffff


	//   ....[1]....
        /*04c4*/ 	.word	0xffffffff


	//   ....[2]....
        /*04c8*/ 	.word	0xffffffff


	//   ....[3]....
        /*04cc*/ 	.word	0xffffffff


	//   ....[4]....
        /*04d0*/ 	.word	0xffffffff


	//   ....[5]....
        /*04d4*/ 	.word	0xffffffff


	//   ....[6]....
        /*04d8*/ 	.word	0xffffffff


	//   ....[7]....
        /*04dc*/ 	.word	0xffffffff


	//   ....[8]....
        /*04e0*/ 	.word	0xffffffff


	//   ....[9]....
        /*04e4*/ 	.word	0xffffffff


	//   ....[10]....
        /*04e8*/ 	.word	0xffffffff


	//   ....[11]....
        /*04ec*/ 	.word	0xffffffff


	//   ....[12]....
        /*04f0*/ 	.word	0xffffffff


	//   ....[13]....
        /*04f4*/ 	.word	0xffffffff


	//   ....[14]....
        /*04f8*/ 	.word	0xffffffff


	//   ....[15]....
        /*04fc*/ 	.word	0xffffffff


	//   ....[16]....
        /*0500*/ 	.word	0xffffffff


	//   ....[17]....
        /*0504*/ 	.word	0xffffffff


	//   ....[18]....
        /*0508*/ 	.word	0xffffffff


	//   ....[19]....
        /*050c*/ 	.word	0xffffffff


	//   ....[20]....
        /*0510*/ 	.word	0xffffffff


	//   ....[21]....
        /*0514*/ 	.word	0xffffffff


	//   ....[22]....
        /*0518*/ 	.word	0xffffffff


	//   ....[23]....
        /*051c*/ 	.word	0xffffffff


	//   ....[24]....
        /*0520*/ 	.word	0xffffffff


	//   ....[25]....
        /*0524*/ 	.word	0xffffffff


	//   ....[26]....
        /*0528*/ 	.word	0xffffffff


	//   ....[27]....
        /*052c*/ 	.word	0xffffffff


	//   ....[28]....
        /*0530*/ 	.word	0xffffffff


	//   ....[29]....
        /*0534*/ 	.word	0xffffffff


	//   ....[30]....
        /*0538*/ 	.word	0xffffffff


	//   ....[31]....
        /*053c*/ 	.word	0xffffffff


	//   ....[32]....
        /*0540*/ 	.word	0xffffffff


	//   ....[33]....
        /*0544*/ 	.word	0xffffffff


	//   ....[34]....
        /*0548*/ 	.word	0xffffffff


	//   ....[35]....
        /*054c*/ 	.word	0xffffffff


	//   ....[36]....
        /*0550*/ 	.word	0xffffffff


	//   ....[37]....
        /*0554*/ 	.word	0xffffffff


	//   ....[38]....
        /*0558*/ 	.word	0xffffffff


	//   ....[39]....
        /*055c*/ 	.word	0xffffffff


	//   ....[40]....
        /*0560*/ 	.word	0xffffffff


	//   ....[41]....
        /*0564*/ 	.word	0xffffffff


	//   ....[42]....
        /*0568*/ 	.word	0xffffffff


	//   ....[43]....
        /*056c*/ 	.word	0xffffffff


	//   ....[44]....
        /*0570*/ 	.word	0xffffffff


	//   ....[45]....
        /*0574*/ 	.word	0xffffffff


	//   ....[46]....
        /*0578*/ 	.word	0xffffffff


	//   ....[47]....
        /*057c*/ 	.word	0xffffffff


	//   ....[48]....
        /*0580*/ 	.word	0xffffffff


	//   ....[49]....
        /*0584*/ 	.word	0xffffffff


	//   ....[50]....
        /*0588*/ 	.word	0xffffffff


	//   ....[51]....
        /*058c*/ 	.word	0xffffffff


	//   ....[52]....
        /*0590*/ 	.word	0xffffffff


	//   ....[53]....
        /*0594*/ 	.word	0xffffffff


	//   ....[54]....
        /*0598*/ 	.word	0xffffffff


	//   ....[55]....
        /*059c*/ 	.word	0xffffffff


	//   ....[56]....
        /*05a0*/ 	.word	0xffffffff


	//   ....[57]....
        /*05a4*/ 	.word	0xffffffff


	//   ....[58]....
        /*05a8*/ 	.word	0xffffffff


	//   ....[59]....
        /*05ac*/ 	.word	0xffffffff


	//   ....[60]....
        /*05b0*/ 	.word	0xffffffff


	//   ....[61]....
        /*05b4*/ 	.word	0xffffffff


	//   ....[62]....
        /*05b8*/ 	.word	0xffffffff


	//   ....[63]....
        /*05bc*/ 	.word	0xffffffff


	//   ....[64]....
        /*05c0*/ 	.word	0xffffffff


	//   ....[65]....
        /*05c4*/ 	.word	0xffffffff


	//   ....[66]....
        /*05c8*/ 	.word	0xffffffff


	//   ....[67]....
        /*05cc*/ 	.word	0xffffffff


	//   ....[68]....
        /*05d0*/ 	.word	0xffffffff


	//   ....[69]....
        /*05d4*/ 	.word	0xffffffff


	//   ....[70]....
        /*05d8*/ 	.word	0xffffffff


	//   ....[71]....
        /*05dc*/ 	.word	0xffffffff


	//   ....[72]....
        /*05e0*/ 	.word	0xffffffff


	//   ....[73]....
        /*05e4*/ 	.word	0xffffffff


	//   ....[74]....
        /*05e8*/ 	.word	0xffffffff


	//   ....[75]....
        /*05ec*/ 	.word	0xffffffff


	//   ....[76]....
        /*05f0*/ 	.word	0xffffffff


	//   ....[77]....
        /*05f4*/ 	.word	0xffffffff


	//   ....[78]....
        /*05f8*/ 	.word	0xffffffff


	//   ....[79]....
        /*05fc*/ 	.word	0xffffffff


	//   ....[80]....
        /*0600*/ 	.word	0xffffffff


	//   ....[81]....
        /*0604*/ 	.word	0xffffffff


	//   ....[82]....
        /*0608*/ 	.word	0xffffffff


	//   ....[83]....
        /*060c*/ 	.word	0xffffffff


	//   ....[84]....
        /*0610*/ 	.word	0xffffffff


	//   ....[85]....
        /*0614*/ 	.word	0xffffffff


	//   ....[86]....
        /*0618*/ 	.word	0xffffffff


	//   ....[87]....
        /*061c*/ 	.word	0xffffffff


	//   ....[88]....
        /*0620*/ 	.word	0xffffffff


	//   ....[89]....
        /*0624*/ 	.word	0xffffffff


	//   ....[90]....
        /*0628*/ 	.word	0xffffffff


	//   ....[91]....
        /*062c*/ 	.word	0xffffffff


	//   ....[92]....
        /*0630*/ 	.word	0xffffffff


	//   ....[93]....
        /*0634*/ 	.word	0xffffffff


	//   ....[94]....
        /*0638*/ 	.word	0xffffffff


	//   ....[95]....
        /*063c*/ 	.word	0xffffffff


	//   ....[96]....
        /*0640*/ 	.word	0xffffffff


	//   ....[97]....
        /*0644*/ 	.word	0xffffffff


	//   ....[98]....
        /*0648*/ 	.word	0xffffffff


	//   ....[99]....
        /*064c*/ 	.word	0xffffffff


	//   ....[100]....
        /*0650*/ 	.word	0xffffffff


	//   ....[101]....
        /*0654*/ 	.word	0xffffffff


	//   ....[102]....
        /*0658*/ 	.word	0xffffffff


	//   ....[103]....
        /*065c*/ 	.word	0xffffffff


	//   ....[104]....
        /*0660*/ 	.word	0xffffffff


	//   ....[105]....
        /*0664*/ 	.word	0xffffffff


	//   ....[106]....
        /*0668*/ 	.word	0xffffffff


	//   ....[107]....
        /*066c*/ 	.word	0xffffffff


	//   ....[108]....
        /*0670*/ 	.word	0xffffffff


	//   ....[109]....
        /*0674*/ 	.word	0xffffffff


	//   ....[110]....
        /*0678*/ 	.word	0xffffffff


	//   ....[111]....
        /*067c*/ 	.word	0x0500000f


	//   ....[112]....
        /*0680*/ 	.word	0x0500000f


	//   ....[113]....
        /*0684*/ 	.word	0x0500000f


	//   ....[114]....
        /*0688*/ 	.word	0x0500000f


	//   ....[115]....
        /*068c*/ 	.word	0x0500000f


	//   ....[116]....
        /*0690*/ 	.word	0x0500000f


	//   ....[117]....
        /*0694*/ 	.word	0x0500000f


	//   ....[118]....
        /*0698*/ 	.word	0x0500000f


	//   ....[119]....
        /*069c*/ 	.word	0x0500000f


	//   ....[120]....
        /*06a0*/ 	.word	0x0500000f


	//   ....[121]....
        /*06a4*/ 	.word	0x0500000f


	//   ....[122]....
        /*06a8*/ 	.word	0x0500000f


	//   ....[123]....
        /*06ac*/ 	.word	0x0500000f


	//   ....[124]....
        /*06b0*/ 	.word	0x0500000f


	//   ....[125]....
        /*06b4*/ 	.word	0x0500000f


	//   ....[126]....
        /*06b8*/ 	.word	0x0500000f


	//   ....[127]....
        /*06bc*/ 	.word	0x0500000f


	//   ....[128]....
        /*06c0*/ 	.word	0x0500000f


	//   ....[129]....
        /*06c4*/ 	.word	0x0500000f


	//   ....[130]....
        /*06c8*/ 	.word	0x0500000f


	//   ....[131]....
        /*06cc*/ 	.word	0x0500000f


	//   ....[132]....
        /*06d0*/ 	.word	0x0500000f


	//   ....[133]....
        /*06d4*/ 	.word	0x0500000f


	//   ....[134]....
        /*06d8*/ 	.word	0x0500000f


	//   ....[135]....
        /*06dc*/ 	.word	0x0500000f


	//   ....[136]....
        /*06e0*/ 	.word	0x0500000f


	//   ....[137]....
        /*06e4*/ 	.word	0x0500000f


	//   ....[138]....
        /*06e8*/ 	.word	0x0500000f


	//   ....[139]....
        /*06ec*/ 	.word	0x0500000f


	//   ....[140]....
        /*06f0*/ 	.word	0x0500000f


	//   ....[141]....
        /*06f4*/ 	.word	0x0500000f


	//   ....[142]....
        /*06f8*/ 	.word	0x0500000f


	//   ....[143]....
        /*06fc*/ 	.word	0x0500000f


	//   ....[144]....
        /*0700*/ 	.word	0x0500000f


	//   ....[145]....
        /*0704*/ 	.word	0x0500000f


	//   ....[146]....
        /*0708*/ 	.word	0x0500000f


	//----- nvinfo : EIATTR_COOP_GROUP_INSTR_OFFSETS
	.align		4
.L_1355:
        /*070c*/ 	.byte	0x04, 0x28
        /*070e*/ 	.short	(.L_1357 - .L_1356)


	//   ....[0]....
.L_1356:
        /*0710*/ 	.word	0x00000070


	//   ....[1]....
        /*0714*/ 	.word	0x00000140


	//   ....[2]....
        /*0718*/ 	.word	0x00000190


	//   ....[3]....
        /*071c*/ 	.word	0x000003c0


	//   ....[4]....
        /*0720*/ 	.word	0x00000520


	//   ....[5]....
        /*0724*/ 	.word	0x00000640


	//   ....[6]....
        /*0728*/ 	.word	0x000007a0


	//   ....[7]....
        /*072c*/ 	.word	0x000021a0


	//   ....[8]....
        /*0730*/ 	.word	0x000029a0


	//   ....[9]....
        /*0734*/ 	.word	0x000037e0


	//   ....[10]....
        /*0738*/ 	.word	0x00003e00


	//   ....[11]....
        /*073c*/ 	.word	0x000040a0


	//   ....[12]....
        /*0740*/ 	.word	0x00004530


	//   ....[13]....
        /*0744*/ 	.word	0x00004580


	//   ....[14]....
        /*0748*/ 	.word	0x00005660


	//   ....[15]....
        /*074c*/ 	.word	0x00005fa0


	//   ....[16]....
        /*0750*/ 	.word	0x00006d90


	//   ....[17]....
        /*0754*/ 	.word	0x00006eb0


	//   ....[18]....
        /*0758*/ 	.word	0x00007a10


	//   ....[19]....
        /*075c*/ 	.word	0x00007a70


	//   ....[20]....
        /*0760*/ 	.word	0x000094e0


	//   ....[21]....
        /*0764*/ 	.word	0x00009540


	//   ....[22]....
        /*0768*/ 	.word	0x00009f60


	//   ....[23]....
        /*076c*/ 	.word	0x00009fc0


	//   ....[24]....
        /*0770*/ 	.word	0x0000b480


	//   ....[25]....
        /*0774*/ 	.word	0x0000bc70


	//   ....[26]....
        /*0778*/ 	.word	0x0000c9c0


	//   ....[27]....
        /*077c*/ 	.word	0x0000cae0


	//   ....[28]....
        /*0780*/ 	.word	0x0000d3d0


	//   ....[29]....
        /*0784*/ 	.word	0x0000d5a0


	//   ....[30]....
        /*0788*/ 	.word	0x0000e620


	//   ....[31]....
        /*078c*/ 	.word	0x0000e690


	//   ....[32]....
        /*0790*/ 	.word	0x0000e6d0


	//   ....[33]....
        /*0794*/ 	.word	0x0000e700


	//   ....[34]....
        /*0798*/ 	.word	0x00010140


	//   ....[35]....
        /*079c*/ 	.word	0x00010150


	//   ....[36]....
        /*07a0*/ 	.word	0x00010160


	//   ....[37]....
        /*07a4*/ 	.word	0x00010170


	//   ....[38]....
        /*07a8*/ 	.word	0x00010bf0


	//   ....[39]....
        /*07ac*/ 	.word	0x00010c10


	//   ....[40]....
        /*07b0*/ 	.word	0x00010da0


	//   ....[41]....
        /*07b4*/ 	.word	0x00010dc0


	//   ....[42]....
        /*07b8*/ 	.word	0x00010f00


	//   ....[43]....
        /*07bc*/ 	.word	0x00010f20


	//   ....[44]....
        /*07c0*/ 	.word	0x00011070


	//   ....[45]....
        /*07c4*/ 	.word	0x00011090


	//   ....[46]....
        /*07c8*/ 	.word	0x000115c0


	//   ....[47]....
        /*07cc*/ 	.word	0x000115f0


	//   ....[48]....
        /*07d0*/ 	.word	0x00011ec0


	//   ....[49]....
        /*07d4*/ 	.word	0x00011ed0


	//   ....[50]....
        /*07d8*/ 	.word	0x00013030


	//   ....[51]....
        /*07dc*/ 	.word	0x00013060


	//   ....[52]....
        /*07e0*/ 	.word	0x000131d0


	//   ....[53]....
        /*07e4*/ 	.word	0x000131f0


	//   ....[54]....
        /*07e8*/ 	.word	0x00013330


	//   ....[55]....
        /*07ec*/ 	.word	0x00013350


	//   ....[56]....
        /*07f0*/ 	.word	0x000134a0


	//   ....[57]....
        /*07f4*/ 	.word	0x000134c0


	//   ....[58]....
        /*07f8*/ 	.word	0x000136a0


	//   ....[59]....
        /*07fc*/ 	.word	0x000138b0


	//   ....[60]....
        /*0800*/ 	.word	0x000138e0


	//   ....[61]....
        /*0804*/ 	.word	0x00013910


	//   ....[62]....
        /*0808*/ 	.word	0x00013940


	//   ....[63]....
        /*080c*/ 	.word	0x00013970


	//   ....[64]....
        /*0810*/ 	.word	0x000139a0


	//   ....[65]....
        /*0814*/ 	.word	0x00013b40


	//   ....[66]....
        /*0818*/ 	.word	0x00013b70


	//   ....[67]....
        /*081c*/ 	.word	0x00013ba0


	//   ....[68]....
        /*0820*/ 	.word	0x00013bd0


	//   ....[69]....
        /*0824*/ 	.word	0x00013c00


	//   ....[70]....
        /*0828*/ 	.word	0x00013c30


	//   ....[71]....
        /*082c*/ 	.word	0x00013cd0


	//   ....[72]....
        /*0830*/ 	.word	0x00013d00


	//   ....[73]....
        /*0834*/ 	.word	0x00013d10


	//   ....[74]....
        /*0838*/ 	.word	0x00013d40


	//   ....[75]....
        /*083c*/ 	.word	0x00015a40


	//   ....[76]....
        /*0840*/ 	.word	0x000164e0


	//   ....[77]....
        /*0844*/ 	.word	0x00016500


	//   ....[78]....
        /*0848*/ 	.word	0x000165b0


	//   ....[79]....
        /*084c*/ 	.word	0x000165c0


	//   ....[80]....
        /*0850*/ 	.word	0x00016640


	//   ....[81]....
        /*0854*/ 	.word	0x00016650


	//   ....[82]....
        /*0858*/ 	.word	0x000166d0


	//   ....[83]....
        /*085c*/ 	.word	0x000166e0


	//   ....[84]....
        /*0860*/ 	.word	0x00016760


	//   ....[85]....
        /*0864*/ 	.word	0x00016770


	//   ....[86]....
        /*0868*/ 	.word	0x000167f0


	//   ....[87]....
        /*086c*/ 	.word	0x00016800


	//   ....[88]....
        /*0870*/ 	.word	0x00016880


	//   ....[89]....
        /*0874*/ 	.word	0x00016890


	//   ....[90]....
        /*0878*/ 	.word	0x000168a0


	//   ....[91]....
        /*087c*/ 	.word	0x000168f0


	//   ....[92]....
        /*0880*/ 	.word	0x000194a0


	//   ....[93]....
        /*0884*/ 	.word	0x000194d0


	//   ....[94]....
        /*0888*/ 	.word	0x00019530


	//   ....[95]....
        /*088c*/ 	.word	0x00019560


	//   ....[96]....
        /*0890*/ 	.word	0x00019590


	//   ....[97]....
        /*0894*/ 	.word	0x000195c0


	//   ....[98]....
        /*0898*/ 	.word	0x000195f0


	//   ....[99]....
        /*089c*/ 	.word	0x00019620


	//   ....[100]....
        /*08a0*/ 	.word	0x000197e0


	//   ....[101]....
        /*08a4*/ 	.word	0x00019810


	//   ....[102]....
        /*08a8*/ 	.word	0x00019840


	//   ....[103]....
        /*08ac*/ 	.word	0x00019870


	//   ....[104]....
        /*08b0*/ 	.word	0x000198a0


	//   ....[105]....
        /*08b4*/ 	.word	0x000198d0


	//   ....[106]....
        /*08b8*/ 	.word	0x000199a0


	//   ....[107]....
        /*08bc*/ 	.word	0x000199c0


	//   ....[108]....
        /*08c0*/ 	.word	0x000199d0


	//   ....[109]....
        /*08c4*/ 	.word	0x00019a50


	//   ....[110]....
        /*08c8*/ 	.word	0x0001a580


	//   ....[111]....
        /*08cc*/ 	.word	0x0001abe0


	//   ....[112]....
        /*08d0*/ 	.word	0x0001ada0


	//   ....[113]....
        /*08d4*/ 	.word	0x0001adf0


	//   ....[114]....
        /*08d8*/ 	.word	0x0001ae50


	//   ....[115]....
        /*08dc*/ 	.word	0x0001af40


	//   ....[116]....
        /*08e0*/ 	.word	0x0001afa0


	//   ....[117]....
        /*08e4*/ 	.word	0x0001b090


	//   ....[118]....
        /*08e8*/ 	.word	0x0001b0f0


	//   ....[119]....
        /*08ec*/ 	.word	0x0001b1e0


	//   ....[120]....
        /*08f0*/ 	.word	0x0001b240


	//   ....[121]....
        /*08f4*/ 	.word	0x0001b330


	//   ....[122]....
        /*08f8*/ 	.word	0x0001b390


	//   ....[123]....
        /*08fc*/ 	.word	0x0001b480


	//   ....[124]....
        /*0900*/ 	.word	0x0001b4e0


	//   ....[125]....
        /*0904*/ 	.word	0x0001b5b0


	//   ....[126]....
        /*0908*/ 	.word	0x0001b630


	//   ....[127]....
        /*090c*/ 	.word	0x0001b700


	//   ....[128]....
        /*0910*/ 	.word	0x0001ba30


	//   ....[129]....
        /*0914*/ 	.word	0x0001bad0


	//   ....[130]....
        /*0918*/ 	.word	0x0001bc70


	//   ....[131]....
        /*091c*/ 	.word	0x0001bce0


	//   ....[132]....
        /*0920*/ 	.word	0x0001bd50


	//   ....[133]....
        /*0924*/ 	.word	0x0001bdc0


	//   ....[134]....
        /*0928*/ 	.word	0x0001be30


	//   ....[135]....
        /*092c*/ 	.word	0x0001beb0


	//   ....[136]....
        /*0930*/ 	.word	0x0001bf40


	//   ....[137]....
        /*0934*/ 	.word	0x0001bfe0


	//   ....[138]....
        /*0938*/ 	.word	0x0001c050


	//   ....[139]....
        /*093c*/ 	.word	0x0001c0c0


	//   ....[140]....
        /*0940*/ 	.word	0x0001c130


	//   ....[141]....
        /*0944*/ 	.word	0x0001c1b0


	//   ....[142]....
        /*0948*/ 	.word	0x0001c220


	//   ....[143]....
        /*094c*/ 	.word	0x0001c2d0


	//   ....[144]....
        /*0950*/ 	.word	0x0001c320


	//   ....[145]....
        /*0954*/ 	.word	0x0001c3d0


	//   ....[146]....
        /*0958*/ 	.word	0x0001c500


	//----- nvinfo : EIATTR_REG_RECONFIG
	.align		4
.L_1357:
        /*095c*/ 	.byte	0x01, 0x54
	.zero		2


	//----- nvinfo : EIATTR_SYSCALL_OFFSETS
	.align		4
        /*0960*/ 	.byte	0x04, 0x46
        /*0962*/ 	.short	(.L_1359 - .L_1358)


	//   ....[0]....
.L_1358:
        /*0964*/ 	.word	0x00002320


	//   ....[1]....
        /*0968*/ 	.word	0x00015670


	//   ....[2]....
        /*096c*/ 	.word	0x000157c0


	//   ....[3]....
        /*0970*/ 	.word	0x000158b0


	//   ....[4]....
        /*0974*/ 	.word	0x000160c0


	//----- nvinfo : EIATTR_MBARRIER_INSTR_OFFSETS
	.align		4
.L_1359:
        /*0978*/ 	.byte	0x04, 0x39
        /*097a*/ 	.short	(.L_1361 - .L_1360)


	//   ....[0]....
.L_1360:
        /*097c*/ 	.word	0x00000270
        /*0980*/ 	.word	0x000000ff
        /*0984*/ 	.word	0x00022800
        /*0988*/ 	.short	0x0100
        /*098a*/ 	.byte	0x08
	.zero		1


	//   ....[1]....
        /*098c*/ 	.word	0x00000280
        /*0990*/ 	.word	0x000000ff
        /*0994*/ 	.word	0x00022820
        /*0998*/ 	.short	0x0100
        /*099a*/ 	.byte	0x08
	.zero		1


	//   ....[2]....
        /*099c*/ 	.word	0x00000370
        /*09a0*/ 	.word	0x000000ff
        /*09a4*/ 	.word	0x00022830
        /*09a8*/ 	.short	0x0100
        /*09aa*/ 	.byte	0x08
	.zero		1


	//   ....[3]....
        /*09ac*/ 	.word	0x00000380
        /*09b0*/ 	.word	0x000000ff
        /*09b4*/ 	.word	0x00022840
        /*09b8*/ 	.short	0x0100
        /*09ba*/ 	.byte	0x08
	.zero		1


	//   ....[4]....
        /*09bc*/ 	.word	0x00000390
        /*09c0*/ 	.word	0x000000ff
        /*09c4*/ 	.word	0x00022838
        /*09c8*/ 	.short	0x0100
        /*09ca*/ 	.byte	0x08
	.zero		1


	//   ....[5]....
        /*09cc*/ 	.word	0x000003a0
        /*09d0*/ 	.word	0x000000ff
        /*09d4*/ 	.word	0x00022848
        /*09d8*/ 	.short	0x0100
        /*09da*/ 	.byte	0x08
	.zero		1


	//   ....[6]....
        /*09dc*/ 	.word	0x000004d0
        /*09e0*/ 	.word	0x000000ff
        /*09e4*/ 	.word	0x00022850
        /*09e8*/ 	.short	0x0100
        /*09ea*/ 	.byte	0x08
	.zero		1


	//   ....[7]....
        /*09ec*/ 	.word	0x000004e0
        /*09f0*/ 	.word	0x000000ff
        /*09f4*/ 	.word	0x00022860
        /*09f8*/ 	.short	0x0100
        /*09fa*/ 	.byte	0x08
	.zero		1


	//   ....[8]....
        /*09fc*/ 	.word	0x000004f0
        /*0a00*/ 	.word	0x000000ff
        /*0a04*/ 	.word	0x00022858
        /*0a08*/ 	.short	0x0100
        /*0a0a*/ 	.byte	0x08
	.zero		1


	//   ....[9]....
        /*0a0c*/ 	.word	0x00000500
        /*0a10*/ 	.word	0x000000ff
        /*0a14*/ 	.word	0x00022868
        /*0a18*/ 	.short	0x0100
        /*0a1a*/ 	.byte	0x08
	.zero		1


	//   ....[10]....
        /*0a1c*/ 	.word	0x000005f0
        /*0a20*/ 	.word	0x000000ff
        /*0a24*/ 	.word	0x00022870
        /*0a28*/ 	.short	0x0100
        /*0a2a*/ 	.byte	0x06
	.zero		1


	//   ....[11]....
        /*0a2c*/ 	.word	0x00000600
        /*0a30*/ 	.word	0x000000ff
        /*0a34*/ 	.word	0x00022880
        /*0a38*/ 	.short	0x0100
        /*0a3a*/ 	.byte	0x06
	.zero		1


	//   ....[12]....
        /*0a3c*/ 	.word	0x00000610
        /*0a40*/ 	.word	0x000000ff
        /*0a44*/ 	.word	0x00022878
        /*0a48*/ 	.short	0x0100
        /*0a4a*/ 	.byte	0x06
	.zero		1


	//   ....[13]....
        /*0a4c*/ 	.word	0x00000620
        /*0a50*/ 	.word	0x000000ff
        /*0a54*/ 	.word	0x00022888
        /*0a58*/ 	.short	0x0100
        /*0a5a*/ 	.byte	0x06
	.zero		1


	//   ....[14]....
        /*0a5c*/ 	.word	0x00000750
        /*0a60*/ 	.word	0x000000ff
        /*0a64*/ 	.word	0x00022890
        /*0a68*/ 	.short	0x0100
        /*0a6a*/ 	.byte	0x08
	.zero		1


	//   ....[15]....
        /*0a6c*/ 	.word	0x00000760
        /*0a70*/ 	.word	0x000000ff
        /*0a74*/ 	.word	0x000228a0
        /*0a78*/ 	.short	0x0100
        /*0a7a*/ 	.byte	0x08
	.zero		1


	//   ....[16]....
        /*0a7c*/ 	.word	0x00000770
        /*0a80*/ 	.word	0x000000ff
        /*0a84*/ 	.word	0x00022898
        /*0a88*/ 	.short	0x0100
        /*0a8a*/ 	.byte	0x08
	.zero		1


	//   ....[17]....
        /*0a8c*/ 	.word	0x00000780
        /*0a90*/ 	.word	0x000000ff
        /*0a94*/ 	.word	0x000228a8
        /*0a98*/ 	.short	0x0100
        /*0a9a*/ 	.byte	0x08
	.zero		1


	//   ....[18]....
        /*0a9c*/ 	.word	0x000008b0
        /*0aa0*/ 	.word	0x000000ff
        /*0aa4*/ 	.word	0x000228b0
        /*0aa8*/ 	.short	0x0100
        /*0aaa*/ 	.byte	0x08
	.zero		1


	//   ....[19]....
        /*0aac*/ 	.word	0x000008c0
        /*0ab0*/ 	.word	0x000000ff
        /*0ab4*/ 	.word	0x000228c0
        /*0ab8*/ 	.short	0x0100
        /*0aba*/ 	.byte	0x08
	.zero		1


	//   ....[20]....
        /*0abc*/ 	.word	0x000008d0
        /*0ac0*/ 	.word	0x000000ff
        /*0ac4*/ 	.word	0x000228b8
        /*0ac8*/ 	.short	0x0100
        /*0aca*/ 	.byte	0x08
	.zero		1


	//   ....[21]....
        /*0acc*/ 	.word	0x000008e0
        /*0ad0*/ 	.word	0x000000ff
        /*0ad4*/ 	.word	0x000228c8
        /*0ad8*/ 	.short	0x0100
        /*0ada*/ 	.byte	0x08
	.zero		1


	//   ....[22]....
        /*0adc*/ 	.word	0x000023d0
        /*0ae0*/ 	.word	0x00000003
        /*0ae4*/ 	.word	0x00022800
        /*0ae8*/ 	.short	0x010a
        /*0aea*/ 	.byte	0x3f
	.zero		1


	//   ....[23]....
        /*0aec*/ 	.word	0x000024a0
        /*0af0*/ 	.word	0x000000ff
        /*0af4*/ 	.word	0x00022830
        /*0af8*/ 	.short	0x010a
        /*0afa*/ 	.byte	0x05
	.zero		1


	//   ....[24]....
        /*0afc*/ 	.word	0x000024e0
        /*0b00*/ 	.word	0x000000ff
        /*0b04*/ 	.word	0x00022830
        /*0b08*/ 	.short	0x010a
        /*0b0a*/ 	.byte	0x05
	.zero		1


	//   ....[25]....
        /*0b0c*/ 	.word	0x000029e0
        /*0b10*/ 	.word	0x00000005
        /*0b14*/ 	.word	0x00000000
        /*0b18*/ 	.short	0x0101
        /*0b1a*/ 	.byte	0x3f
	.zero		1


	//   ....[26]....
        /*0b1c*/ 	.word	0x00004df0
        /*0b20*/ 	.word	0x000000ff
        /*0b24*/ 	.word	0x00022850
        /*0b28*/ 	.short	0x010a
        /*0b2a*/ 	.byte	0x05
	.zero		1


	//   ....[27]....
        /*0b2c*/ 	.word	0x00004e30
        /*0b30*/ 	.word	0x000000ff
        /*0b34*/ 	.word	0x00022850
        /*0b38*/ 	.short	0x010a
        /*0b3a*/ 	.byte	0x05
	.zero		1


	//   ....[28]....
        /*0b3c*/ 	.word	0x000051d0
        /*0b40*/ 	.word	0x000000ff
        /*0b44*/ 	.word	0x00000000
        /*0b48*/ 	.short	0x0101
        /*0b4a*/ 	.byte	0x05
	.zero		1


	//   ....[29]....
        /*0b4c*/ 	.word	0x00005490
        /*0b50*/ 	.word	0x000000ff
        /*0b54*/ 	.word	0x00022830
        /*0b58*/ 	.short	0x010a
        /*0b5a*/ 	.byte	0x17
	.zero		1


	//   ....[30]....
        /*0b5c*/ 	.word	0x000054d0
        /*0b60*/ 	.word	0x000000ff
        /*0b64*/ 	.word	0x00022830
        /*0b68*/ 	.short	0x010a
        /*0b6a*/ 	.byte	0x17
	.zero		1


	//   ....[31]....
        /*0b6c*/ 	.word	0x00005b20
        /*0b70*/ 	.word	0x00000015
        /*0b74*/ 	.word	0x00000000
        /*0b78*/ 	.short	0x0101
        /*0b7a*/ 	.byte	0x3f
	.zero		1


	//   ....[32]....
        /*0b7c*/ 	.word	0x00008690
        /*0b80*/ 	.word	0x000000ff
        /*0b84*/ 	.word	0x00022850
        /*0b88*/ 	.short	0x010a
        /*0b8a*/ 	.byte	0x17
	.zero		1


	//   ....[33]....
        /*0b8c*/ 	.word	0x000086d0
        /*0b90*/ 	.word	0x000000ff
        /*0b94*/ 	.word	0x00022850
        /*0b98*/ 	.short	0x010a
        /*0b9a*/ 	.byte	0x17
	.zero		1


	//   ....[34]....
        /*0b9c*/ 	.word	0x000089d0
        /*0ba0*/ 	.word	0x000000b0
        /*0ba4*/ 	.word	0x00000000
        /*0ba8*/ 	.short	0x0101
        /*0baa*/ 	.byte	0x3f
	.zero		1


	//   ....[35]....
        /*0bac*/ 	.word	0x00008de0
        /*0bb0*/ 	.word	0x000000ff
        /*0bb4*/ 	.word	0x00022830
        /*0bb8*/ 	.short	0x010a
        /*0bba*/ 	.byte	0x06
	.zero		1


	//   ....[36]....
        /*0bbc*/ 	.word	0x00008e20
        /*0bc0*/ 	.word	0x000000ff
        /*0bc4*/ 	.word	0x00022830
        /*0bc8*/ 	.short	0x010a
        /*0bca*/ 	.byte	0x06
	.zero		1


	//   ....[37]....
        /*0bcc*/ 	.word	0x0000a7a0
        /*0bd0*/ 	.word	0x0000000f
        /*0bd4*/ 	.word	0x00000000
        /*0bd8*/ 	.short	0x0101
        /*0bda*/ 	.byte	0x3f
	.zero		1


	//   ....[38]....
        /*0bdc*/ 	.word	0x0000aca0
        /*0be0*/ 	.word	0x000000ff
        /*0be4*/ 	.word	0x00022850
        /*0be8*/ 	.short	0x010a
        /*0bea*/ 	.byte	0x06
	.zero		1


	//   ....[39]....
        /*0bec*/ 	.word	0x0000ace0
        /*0bf0*/ 	.word	0x000000ff
        /*0bf4*/ 	.word	0x00022850
        /*0bf8*/ 	.short	0x010a
        /*0bfa*/ 	.byte	0x06
	.zero		1


	//   ....[40]....
        /*0bfc*/ 	.word	0x0000afc0
        /*0c00*/ 	.word	0x0000000c
        /*0c04*/ 	.word	0x00000000
        /*0c08*/ 	.short	0x0101
        /*0c0a*/ 	.byte	0x3f
	.zero		1


	//   ....[41]....
        /*0c0c*/ 	.word	0x0000b140
        /*0c10*/ 	.word	0x000000ff
        /*0c14*/ 	.word	0x00022830
        /*0c18*/ 	.short	0x010a
        /*0c1a*/ 	.byte	0x05
	.zero		1


	//   ....[42]....
        /*0c1c*/ 	.word	0x0000b180
        /*0c20*/ 	.word	0x000000ff
        /*0c24*/ 	.word	0x00022830
        /*0c28*/ 	.short	0x010a
        /*0c2a*/ 	.byte	0x05
	.zero		1


	//   ....[43]....
        /*0c2c*/ 	.word	0x0000b760
        /*0c30*/ 	.word	0x00000015
        /*0c34*/ 	.word	0x00000000
        /*0c38*/ 	.short	0x0101
        /*0c3a*/ 	.byte	0x3f
	.zero		1


	//   ....[44]....
        /*0c3c*/ 	.word	0x0000e2c0
        /*0c40*/ 	.word	0x000000ff
        /*0c44*/ 	.word	0x00022850
        /*0c48*/ 	.short	0x010a
        /*0c4a*/ 	.byte	0x05
	.zero		1


	//   ....[45]....
        /*0c4c*/ 	.word	0x0000e300
        /*0c50*/ 	.word	0x000000ff
        /*0c54*/ 	.word	0x00022850
        /*0c58*/ 	.short	0x010a
        /*0c5a*/ 	.byte	0x05
	.zero		1


	//   ....[46]....
        /*0c5c*/ 	.word	0x0000e600
        /*0c60*/ 	.word	0x000000b0
        /*0c64*/ 	.word	0x00000000
        /*0c68*/ 	.short	0x0101
        /*0c6a*/ 	.byte	0x3f
	.zero		1


	//   ....[47]....
        /*0c6c*/ 	.word	0x00010be0
        /*0c70*/ 	.word	0x000000ff
        /*0c74*/ 	.word	0x00000000
        /*0c78*/ 	.short	0x0101
        /*0c7a*/ 	.byte	0x06
	.zero		1


	//   ....[48]....
        /*0c7c*/ 	.word	0x000112e0
        /*0c80*/ 	.word	0x000000ff
        /*0c84*/ 	.word	0x00000000
        /*0c88*/ 	.short	0x0101
        /*0c8a*/ 	.byte	0x09
	.zero		1


	//   ....[49]....
        /*0c8c*/ 	.word	0x00015ca0
        /*0c90*/ 	.word	0x00000000
        /*0c94*/ 	.word	0x00022840
        /*0c98*/ 	.short	0x010a
        /*0c9a*/ 	.byte	0x3f
	.zero		1


	//   ....[50]....
        /*0c9c*/ 	.word	0x000169a0
        /*0ca0*/ 	.word	0x00000013
        /*0ca4*/ 	.word	0x00022800
        /*0ca8*/ 	.short	0x0107
        /*0caa*/ 	.byte	0x3f
	.zero		1


	//   ....[51]....
        /*0cac*/ 	.word	0x00016a90
        /*0cb0*/ 	.word	0x00000013
        /*0cb4*/ 	.word	0x00022800
        /*0cb8*/ 	.short	0x0101
        /*0cba*/ 	.byte	0x3f
	.zero		1


	//   ....[52]....
        /*0cbc*/ 	.word	0x00016ab0
        /*0cc0*/ 	.word	0x00000013
        /*0cc4*/ 	.word	0x00022820
        /*0cc8*/ 	.short	0x010a
        /*0cca*/ 	.byte	0x3f
	.zero		1


	//   ....[53]....
        /*0ccc*/ 	.word	0x00016b90
        /*0cd0*/ 	.word	0x00000002
        /*0cd4*/ 	.word	0x00022860
        /*0cd8*/ 	.short	0x010a
        /*0cda*/ 	.byte	0x3f
	.zero		1


	//   ....[54]....
        /*0cdc*/ 	.word	0x000174c0
        /*0ce0*/ 	.word	0x00000003
        /*0ce4*/ 	.word	0x00022840
        /*0ce8*/ 	.short	0x010a
        /*0cea*/ 	.byte	0x3f
	.zero		1


	//   ....[55]....
        /*0cec*/ 	.word	0x00017720
        /*0cf0*/ 	.word	0x00000003
        /*0cf4*/ 	.word	0x00022860
        /*0cf8*/ 	.short	0x010a
        /*0cfa*/ 	.byte	0x3f
	.zero		1


	//   ....[56]....
        /*0cfc*/ 	.word	0x00017f10
        /*0d00*/ 	.word	0x00000004
        /*0d04*/ 	.word	0x00022840
        /*0d08*/ 	.short	0x010a
        /*0d0a*/ 	.byte	0x3f
	.zero		1


	//   ....[57]....
        /*0d0c*/ 	.word	0x00018160
        /*0d10*/ 	.word	0x00000004
        /*0d14*/ 	.word	0x00022860
        /*0d18*/ 	.short	0x010a
        /*0d1a*/ 	.byte	0x3f
	.zero		1


	//   ....[58]....
        /*0d1c*/ 	.word	0x000188e0
        /*0d20*/ 	.word	0x00000002
        /*0d24*/ 	.word	0x00022840
        /*0d28*/ 	.short	0x010a
        /*0d2a*/ 	.byte	0x3f
	.zero		1


	//   ....[59]....
        /*0d2c*/ 	.word	0x00018b40
        /*0d30*/ 	.word	0x00000002
        /*0d34*/ 	.word	0x00022860
        /*0d38*/ 	.short	0x010a
        /*0d3a*/ 	.byte	0x3f
	.zero		1


	//   ....[60]....
        /*0d3c*/ 	.word	0x0001a500
        /*0d40*/ 	.word	0x00000000
        /*0d44*/ 	.word	0x00022820
        /*0d48*/ 	.short	0x010a
        /*0d4a*/ 	.byte	0x3f
	.zero		1


	//   ....[61]....
        /*0d4c*/ 	.word	0x0001a6c0
        /*0d50*/ 	.word	0x00000006
        /*0d54*/ 	.word	0x00000000
        /*0d58*/ 	.short	0x010a
        /*0d5a*/ 	.byte	0x3f
	.zero		1


	//   ....[62]....
        /*0d5c*/ 	.word	0x0001a730
        /*0d60*/ 	.word	0x00000007
        /*0d64*/ 	.word	0x00000000
        /*0d68*/ 	.short	0x010a
        /*0d6a*/ 	.byte	0x3f
	.zero		1


	//   ....[63]....
        /*0d6c*/ 	.word	0x0001a7a0
        /*0d70*/ 	.word	0x00000004
        /*0d74*/ 	.word	0x00000000
        /*0d78*/ 	.short	0x010a
        /*0d7a*/ 	.byte	0x3f
	.zero		1


	//   ....[64]....
        /*0d7c*/ 	.word	0x0001a7d0
        /*0d80*/ 	.word	0x00000003
        /*0d84*/ 	.word	0x00000000
        /*0d88*/ 	.short	0x010a
        /*0d8a*/ 	.byte	0x3f
	.zero		1


	//   ....[65]....
        /*0d8c*/ 	.word	0x0001a830
        /*0d90*/ 	.word	0x00000003
        /*0d94*/ 	.word	0x00022800
        /*0d98*/ 	.short	0x010a
        /*0d9a*/ 	.byte	0x3f
	.zero		1


	//   ....[66]....
        /*0d9c*/ 	.word	0x0001a890
        /*0da0*/ 	.word	0x00000005
        /*0da4*/ 	.word	0x00022830
        /*0da8*/ 	.short	0x010a
        /*0daa*/ 	.byte	0x3f
	.zero		1


	//   ....[67]....
        /*0dac*/ 	.word	0x0001a8f0
        /*0db0*/ 	.word	0x00000009
        /*0db4*/ 	.word	0x00022850
        /*0db8*/ 	.short	0x010a
        /*0dba*/ 	.byte	0x3f
	.zero		1


	//   ....[68]....
        /*0dbc*/ 	.word	0x0001a950
        /*0dc0*/ 	.word	0x00000006
        /*0dc4*/ 	.word	0x00022830
        /*0dc8*/ 	.short	0x010a
        /*0dca*/ 	.byte	0x3f
	.zero		1


	//   ....[69]....
        /*0dcc*/ 	.word	0x0001a9a0
        /*0dd0*/ 	.word	0x000000b0
        /*0dd4*/ 	.word	0x00022850
        /*0dd8*/ 	.short	0x010a
        /*0dda*/ 	.byte	0x3f
	.zero		1


	//   ....[70]....
        /*0ddc*/ 	.word	0x0001aa00
        /*0de0*/ 	.word	0x00000004
        /*0de4*/ 	.word	0x00022830
        /*0de8*/ 	.short	0x010a
        /*0dea*/ 	.byte	0x3f
	.zero		1


	//   ....[71]....
        /*0dec*/ 	.word	0x0001aa50
        /*0df0*/ 	.word	0x0000000c
        /*0df4*/ 	.word	0x00022850
        /*0df8*/ 	.short	0x010a
        /*0dfa*/ 	.byte	0x3f
	.zero		1


	//   ....[72]....
        /*0dfc*/ 	.word	0x0001aab0
        /*0e00*/ 	.word	0x00000004
        /*0e04*/ 	.word	0x00022830
        /*0e08*/ 	.short	0x010a
        /*0e0a*/ 	.byte	0x3f
	.zero		1


	//   ....[73]....
        /*0e0c*/ 	.word	0x0001ab00
        /*0e10*/ 	.word	0x000000b0
        /*0e14*/ 	.word	0x00022850
        /*0e18*/ 	.short	0x010a
        /*0e1a*/ 	.byte	0x3f
	.zero		1


	//   ....[74]....
        /*0e1c*/ 	.word	0x0001aca0
        /*0e20*/ 	.word	0x00000000
        /*0e24*/ 	.word	0x00022840
        /*0e28*/ 	.short	0x010a
        /*0e2a*/ 	.byte	0x3f
	.zero		1


	//   ....[75]....
        /*0e2c*/ 	.word	0x0001b740
        /*0e30*/ 	.word	0x00000013
        /*0e34*/ 	.word	0x00022820
        /*0e38*/ 	.short	0x010a
        /*0e3a*/ 	.byte	0x3f
	.zero		1


	//   ....[76]....
        /*0e3c*/ 	.word	0x0001b790
        /*0e40*/ 	.word	0x00000002
        /*0e44*/ 	.word	0x00022860
        /*0e48*/ 	.short	0x010a
        /*0e4a*/ 	.byte	0x3f
	.zero		1


	//   ....[77]....
        /*0e4c*/ 	.word	0x0001b7e0
        /*0e50*/ 	.word	0x00000003
        /*0e54*/ 	.word	0x00022840
        /*0e58*/ 	.short	0x010a
        /*0e5a*/ 	.byte	0x3f
	.zero		1


	//   ....[78]....
        /*0e5c*/ 	.word	0x0001b830
        /*0e60*/ 	.word	0x00000003
        /*0e64*/ 	.word	0x00022860
        /*0e68*/ 	.short	0x010a
        /*0e6a*/ 	.byte	0x3f
	.zero		1


	//   ....[79]....
        /*0e6c*/ 	.word	0x0001b880
        /*0e70*/ 	.word	0x00000004
        /*0e74*/ 	.word	0x00022840
        /*0e78*/ 	.short	0x010a
        /*0e7a*/ 	.byte	0x3f
	.zero		1


	//   ....[80]....
        /*0e7c*/ 	.word	0x0001b8d0
        /*0e80*/ 	.word	0x00000004
        /*0e84*/ 	.word	0x00022860
        /*0e88*/ 	.short	0x010a
        /*0e8a*/ 	.byte	0x3f
	.zero		1


	//   ....[81]....
        /*0e8c*/ 	.word	0x0001b920
        /*0e90*/ 	.word	0x00000002
        /*0e94*/ 	.word	0x00022840
        /*0e98*/ 	.short	0x010a
        /*0e9a*/ 	.byte	0x3f
	.zero		1


	//   ....[82]....
        /*0e9c*/ 	.word	0x0001b970
        /*0ea0*/ 	.word	0x00000002
        /*0ea4*/ 	.word	0x00022860
        /*0ea8*/ 	.short	0x010a
        /*0eaa*/ 	.byte	0x3f
	.zero		1


	//   ....[83]....
        /*0eac*/ 	.word	0x0001c420
        /*0eb0*/ 	.word	0x00000000
        /*0eb4*/ 	.word	0x00022820
        /*0eb8*/ 	.short	0x010a
        /*0eba*/ 	.byte	0x3f
	.zero		1


	//   ....[84]....
        /*0ebc*/ 	.word	0x0001c5c0
        /*0ec0*/ 	.word	0x00000006
        /*0ec4*/ 	.word	0x00000000
        /*0ec8*/ 	.short	0x010a
        /*0eca*/ 	.byte	0x3f
	.zero		1


	//   ....[85]....
        /*0ecc*/ 	.word	0x0001c610
        /*0ed0*/ 	.word	0x00000007
        /*0ed4*/ 	.word	0x00000000
        /*0ed8*/ 	.short	0x010a
        /*0eda*/ 	.byte	0x3f
	.zero		1


	//   ....[86]....
        /*0edc*/ 	.word	0x0001c660
        /*0ee0*/ 	.word	0x00000004
        /*0ee4*/ 	.word	0x00000000
        /*0ee8*/ 	.short	0x010a
        /*0eea*/ 	.byte	0x3f
	.zero		1


	//----- nvinfo : EIATTR_NUM_MBARRIERS
	.align		4
.L_1361:
        /*0eec*/ 	.byte	0x03, 0x38
        /*0eee*/ 	.short	0x0016


	//----- nvinfo : EIATTR_EXIT_INSTR_OFFSETS
	.align		4
        /*0ef0*/ 	.byte	0x04, 0x1c
        /*0ef2*/ 	.short	(.L_1363 - .L_1362)


	//   ....[0]....
.L_1362:
        /*0ef4*/ 	.word	0x00000a70


	//   ....[1]....
        /*0ef8*/ 	.word	0x00013640


	//   ....[2]....
        /*0efc*/ 	.word	0x0001a820


	//----- nvinfo : EIATTR_MAX_THREADS
	.align		4
.L_1363:
        /*0f00*/ 	.byte	0x04, 0x05
        /*0f02*/ 	.short	(.L_1365 - .L_1364)
.L_1364:
        /*0f04*/ 	.word	0x00000180
        /*0f08*/ 	.word	0x00000001
        /*0f0c*/ 	.word	0x00000001


	//----- nvinfo : EIATTR_CRS_STACK_SIZE
	.align		4
.L_1365:
        /*0f10*/ 	.byte	0x04, 0x1e
        /*0f12*/ 	.short	(.L_1367 - .L_1366)
.L_1366:
        /*0f14*/ 	.word	0x00000000


	//----- nvinfo : EIATTR_CBANK_PARAM_SIZE
	.align		4
.L_1367:
        /*0f18*/ 	.byte	0x03, 0x19
        /*0f1a*/ 	.short	0x0af0


	//----- nvinfo : EIATTR_PARAM_CBANK
	.align		4
        /*0f1c*/ 	.byte	0x04, 0x0a
        /*0f1e*/ 	.short	(.L_1369 - .L_1368)
	.align		4
.L_1368:
        /*0f20*/ 	.word	index@(.nv.constant0._ZN7cutlass13device_kernelIN5flash11enable_sm90INS1_16FlashAttnFwdSm90INS1_25CollectiveMainloopFwdSm90ILi2EN4cute5tupleIJNS5_1CILi1EEES8_S8_EEENS6_IJNS7_ILi128EEENS7_ILi96EEENS7_ILi64EEEEEELi256ENS_10bfloat16_tEfNS_4arch4Sm90ELb0ELb1ELb1ELb1ELb0ELb0ELb0ELb1ELb0ELb1ELb1ELb0EEENS1_21CollectiveEpilogueFwdINS6_IJSA_NS7_ILi256EEESB_EEES9_SE_SG_Li256ELb1ELb1ELb1ELb0EEENS1_36VarlenDynamicPersistentTileSchedulerILi128ELi96ELi256ELi128ELb1ELb1ELb1ELb1ELb0ELb1EEEEEEEEEvNT_6ParamsE)
        /*0f24*/ 	.short	0x0210
        /*0f26*/ 	.short	0x0af0


	//----- nvinfo : EIATTR_SW_WAR
	.align		4
.L_1369:
        /*0f28*/ 	.byte	0x04, 0x36
        /*0f2a*/ 	.short	(.L_1371 - .L_1370)
.L_1370:
        /*0f2c*/ 	.word	0x00000008
.L_1371:


//--------------------- .nv.info._ZN7cutlass13device_kernelIN5flash11enable_sm90INS1_16FlashAttnFwdSm90INS1_25CollectiveMainloopFwdSm90ILi2EN4cute5tupleIJNS5_1CILi1EEES8_S8_EEENS6_IJNS7_ILi128EEENS7_ILi96EEENS7_ILi64EEEEEELi256ENS_10bfloat16_tEfNS_4arch4Sm90ELb0ELb1ELb1ELb1ELb0ELb1ELb0ELb1ELb0ELb1ELb1ELb0EEENS1_21CollectiveEpilogueFwdINS6_IJSA_NS7_ILi256EEESB_EEES9_SE_SG_Li256ELb1ELb1ELb1ELb0EEENS1_36VarlenDynamicPersistentTileSchedulerILi128ELi96ELi256ELi128ELb1ELb1ELb1ELb1ELb0ELb1EEEEEEEEEvNT_6ParamsE --------------------------
	.section	.nv.info._ZN7cutlass13device_kernelIN5flash11enable_sm90INS1_16FlashAttnFwdSm90INS1_25CollectiveMainloopFwdSm90ILi2EN4cute5tupleIJNS5_1CILi1EEES8_S8_EEENS6_IJNS7_ILi128EEENS7_ILi96EEENS7_ILi64EEEEEELi256ENS_10bfloat16_tEfNS_4arch4Sm90ELb0ELb1ELb1ELb1ELb0ELb1ELb0ELb1ELb0ELb1ELb1ELb0EEENS1_21CollectiveEpilogueFwdINS6_IJSA_NS7_ILi256EEESB_EEES9_SE_SG_Li256ELb1ELb1ELb1ELb0EEENS1_36VarlenDynamicPersistentTileSchedulerILi128ELi96ELi256ELi128ELb1ELb1ELb1ELb1ELb0ELb1EEEEEEEEEvNT_6ParamsE,"",@"SHT_CUDA_INFO"
	.sectionflags	@""
	.align	4


	//----- nvinfo : EIATTR_CUDA_API_VERSION
	.align		4
        /*0000*/ 	.byte	0x04, 0x37
        /*0002*/ 	.short	(.L_1373 - .L_1372)
.L_1372:
        /*0004*/ 	.word	0x00000082


	//----- nvinfo : EIATTR_KPARAM_INFO
	.align		4
.L_1373:
        /*0008*/ 	.byte	0x04, 0x17
        /*000a*/ 	.short	(.L_1375 - .L_1374)
.L_1374:
        /*000c*/ 	.word	0x00000000
        /*0010*/ 	.short	0x0000
        /*0012*/ 	.short	0x0070
        /*0014*/ 	.byte	0x00, 0xf0, 0x01, 0x2a


	//----- nvinfo : EIATTR_SPARSE_MMA_MASK
	.align		4
.L_1375:
        /*0018*/ 	.byte	0x03, 0x50
        /*001a*/ 	.short	0x0000


	//----- nvinfo : EIATTR_MAXREG_COUNT
	.align		4
        /*001c*/ 	.byte	0x03, 0x1b
        /*001e*/ 	.short	0x00a8


	//----- nvinfo : EIATTR_NUM_BARRIERS
	.align		4
        /*0020*/ 	.byte	0x02, 0x4c
        /*0022*/ 	.byte	0x10
	.zero		1


	//----- nvinfo : EIATTR_EXTERNS
	.align		4
        /*0024*/ 	.byte	0x04, 0x0f
        /*0026*/ 	.short	(.L_1377 - .L_1376)


	//   ....[0]....
	.align		4
.L_1376:
        /*0028*/ 	.word	index@(__assertfail)


	//----- nvinfo : EIATTR_ANNOTATIONS
	.align		4
.L_1377:
        /*002c*/ 	.byte	0x04, 0x55
        /*002e*/ 	.short	(.L_1379 - .L_1378)


	//   ....[0]....
.L_1378:
        /* <DEDUP_REMOVED lines=84> */


	//----- nvinfo : EIATTR_MERCURY_ISA_VERSION
	.align		4
.L_1379:
        /*0560*/ 	.byte	0x03, 0x5f
        /*0562*/ 	.short	0x0101


	//----- nvinfo : EIATTR_UNUSED_LOAD_BYTE_OFFSET
	.align		4
        /*0564*/ 	.byte	0x04, 0x44
        /*0566*/ 	.short	(.L_1381 - .L_1380)


	//   ....[0]....
.L_1380:
        /*0568*/ 	.word	0x00000ae0
        /*056c*/ 	.word	0x0000fff0


	//   ....[1]....
        /*0570*/ 	.word	0x00017390
        /*0574*/ 	.word	0x0000fff0


	//----- nvinfo : EIATTR_INT_WARP_WIDE_INSTR_OFFSETS
	.align		4
.L_1381:
        /*0578*/ 	.byte	0x04, 0x31
        /*057a*/ 	.short	(.L_1383 - .L_1382)


	//   ....[0]....
.L_1382:
        /*057c*/ 	.word	0x00000190


	//   ....[1]....
        /*0580*/ 	.word	0x000001d0


	//   ....[2]....
        /*0584*/ 	.word	0x00000240


	//   ....[3]....
        /*0588*/ 	.word	0x0001fdd0


	//   ....[4]....
        /*058c*/ 	.word	0x0001fe60


	//   ....[5]....
        /*0590*/ 	.word	0x00023ae0


	//   ....[6]....
        /*0594*/ 	.word	0x00023b70


	//----- nvinfo : EIATTR_COOP_GROUP_MASK_REGIDS
	.align		4
.L_1383:
        /*0598*/ 	.byte	0x04, 0x29
        /*059a*/ 	.short	(.L_1385 - .L_1384)


	//   ....[0]....
.L_1384:
        /*059c*/ 	.word	0xffffffff


	//   ....[1]....
        /*05a0*/ 	.word	0xffffffff


	//   ....[2]....
        /*05a4*/ 	.word	0xffffffff


	//   ....[3]....
        /*05a8*/ 	.word	0xffffffff


	//   ....[4]....
        /*05ac*/ 	.word	0xffffffff


	//   ....[5]....
        /*05b0*/ 	.word	0xffffffff


	//   ....[6]....
        /*05b4*/ 	.word	0xffffffff


	//   ....[7]....
        /*05b8*/ 	.word	0xffffffff


	//   ....[8]....
        /*05bc*/ 	.word	0xffffffff


	//   ....[9]....
        /*05c0*/ 	.word	0xffffffff


	//   ....[10]....
        /*05c4*/ 	.word	0xffffffff


	//   ....[11]....
        /*05c8*/ 	.word	0xffffffff


	//   ....[12]....
        /*05cc*/ 	.word	0xffffffff


	//   ....[13]....
        /*05d0*/ 	.word	0xffffffff


	//   ....[14]....
        /*05d4*/ 	.word	0xffffffff


	//   ....[15]....
        /*05d8*/ 	.word	0xffffffff


	//   ....[16]....
        /*05dc*/ 	.word	0xffffffff


	//   ....[17]....
        /*05e0*/ 	.word	0xffffffff


	//   ....[18]....
        /*05e4*/ 	.word	0xffffffff


	//   ....[19]....
        /*05e8*/ 	.word	0xffffffff


	//   ....[20]....
        /*05ec*/ 	.word	0xffffffff


	//   ....[21]....
        /*05f0*/ 	.word	0xffffffff


	//   ....[22]....
        /*05f4*/ 	.word	0xffffffff


	//   ....[23]....
        /*05f8*/ 	.word	0xffffffff


	//   ....[24]....
        /*05fc*/ 	.word	0xffffffff


	//   ....[25]....
        /*0600*/ 	.word	0xffffffff


	//   ....[26]....
        /*0604*/ 	.word	0xffffffff


	//   ....[27]....
        /*0608*/ 	.word	0xffffffff


	//   ....[28]....
        /*060c*/ 	.word	0xffffffff


	//   ....[29]....
        /*0610*/ 	.word	0xffffffff


	//   ....[30]....
        /*0614*/ 	.word	0xffffffff


	//   ....[31]....
        /*0618*/ 	.word	0xffffffff


	//   ....[32]....
        /*061c*/ 	.word	0xffffffff


	//   ....[33]....
        /*0620*/ 	.word	0xffffffff


	//   ....[34]....
        /*0624*/ 	.word	0xffffffff


	//   ....[35]....
        /*0628*/ 	.word	0xffffffff


	//   ....[36]....
        /*062c*/ 	.word	0xffffffff


	//   ....[37]....
        /*0630*/ 	.word	0xffffffff


	//   ....[38]....
        /*0634*/ 	.word	0xffffffff


	//   ....[39]....
        /*0638*/ 	.word	0xffffffff


	//   ....[40]....
        /*063c*/ 	.word	0xffffffff


	//   ....[41]....
        /*0640*/ 	.word	0xffffffff


	//   ....[42]....
        /*0644*/ 	.word	0xffffffff


	//   ....[43]....
        /*0648*/ 	.word	0xffffffff


	//   ....[44]....
        /*064c*/ 	.word	0xffffffff


	//   ....[45]....
        /*0650*/ 	.word	0xffffffff


	//   ....[46]....
        /*0654*/ 	.word	0xffffffff


	//   ....[47]....
        /*0658*/ 	.word	0xffffffff


	//   ....[48]....
        /*065c*/ 	.word	0xffffffff


	//   ....[49]....
        /*0660*/ 	.word	0xffffffff


	//   ....[50]....
        /*0664*/ 	.word	0xffffffff


	//   ....[51]....
        /*0668*/ 	.word	0xffffffff


	//   ....[52]....
        /*066c*/ 	.word	0xffffffff


	//   ....[53]....
        /*0670*/ 	.word	0xffffffff


	//   ....[54]....
        /*0674*/ 	.word	0xffffffff


	//   ....[55]....
        /*0678*/ 	.word	0xffffffff


	//   ....[56]....
        /*067c*/ 	.word	0xffffffff


	//   ....[57]....
        /*0680*/ 	.word	0xffffffff


	//   ....[58]....
        /*0684*/ 	.word	0xffffffff


	//   ....[59]....
        /*0688*/ 	.word	0xffffffff


	//   ....[60]....
        /*068c*/ 	.word	0xffffffff


	//   ....[61]....
        /*0690*/ 	.word	0xffffffff


	//   ....[62]....
        /*0694*/ 	.word	0xffffffff


	//   ....[63]....
        /*0698*/ 	.word	0xffffffff


	//   ....[64]....
        /*069c*/ 	.word	0xffffffff


	//   ....[65]....
        /*06a0*/ 	.word	0xffffffff


	//   ....[66]....
        /*06a4*/ 	.word	0xffffffff


	//   ....[67]....
        /*06a8*/ 	.word	0xffffffff


	//   ....[68]....
        /*06ac*/ 	.word	0xffffffff


	//   ....[69]....
        /*06b0*/ 	.word	0xffffffff


	//   ....[70]....
        /*06b4*/ 	.word	0xffffffff


	//   ....[71]....
        /*06b8*/ 	.word	0xffffffff


	//   ....[72]....
        /*06bc*/ 	.word	0xffffffff


	//   ....[73]....
        /*06c0*/ 	.word	0xffffffff


	//   ....[74]....
        /*06c4*/ 	.word	0xffffffff


	//   ....[75]....
        /*06c8*/ 	.word	0xffffffff


	//   ....[76]....
        /*06cc*/ 	.word	0xffffffff


	//   ....[77]....
        /*06d0*/ 	.word	0xffffffff


	//   ....[78]....
        /*06d4*/ 	.word	0xffffffff


	//   ....[79]....
        /*06d8*/ 	.word	0xffffffff


	//   ....[80]....
        /*06dc*/ 	.word	0xffffffff


	//   ....[81]....
        /*06e0*/ 	.word	0xffffffff


	//   ....[82]....
        /*06e4*/ 	.word	0xffffffff


	//   ....[83]....
        /*06e8*/ 	.word	0xffffffff


	//   ....[84]....
        /*06ec*/ 	.word	0xffffffff


	//   ....[85]....
        /*06f0*/ 	.word	0xffffffff


	//   ....[86]....
        /*06f4*/ 	.word	0xffffffff


	//   ....[87]....
        /*06f8*/ 	.word	0xffffffff


	//   ....[88]....
        /*06fc*/ 	.word	0xffffffff


	//   ....[89]....
        /*0700*/ 	.word	0xffffffff


	//   ....[90]....
        /*0704*/ 	.word	0xffffffff


	//   ....[91]....
        /*0708*/ 	.word	0xffffffff


	//   ....[92]....
        /*070c*/ 	.word	0xffffffff


	//   ....[93]....
        /*0710*/ 	.word	0xffffffff


	//   ....[94]....
        /*0714*/ 	.word	0xffffffff


	//   ....[95]....
        /*0718*/ 	.word	0xffffffff


	//   ....[96]....
        /*071c*/ 	.word	0xffffffff


	//   ....[97]....
        /*0720*/ 	.word	0xffffffff


	//   ....[98]....
        /*0724*/ 	.word	0xffffffff


	//   ....[99]....
        /*0728*/ 	.word	0xffffffff


	//   ....[100]....
        /*072c*/ 	.word	0xffffffff


	//   ....[101]....
        /*0730*/ 	.word	0xffffffff


	//   ....[102]....
        /*0734*/ 	.word	0xffffffff


	//   ....[103]....
        /*0738*/ 	.word	0xffffffff


	//   ....[104]....
        /*073c*/ 	.word	0xffffffff


	//   ....[105]....
        /*0740*/ 	.word	0xffffffff


	//   ....[106]....
        /*0744*/ 	.word	0xffffffff


	//   ....[107]....
        /*0748*/ 	.word	0xffffffff


	//   ....[108]....
        /*074c*/ 	.word	0xffffffff


	//   ....[109]....
        /*0750*/ 	.word	0xffffffff


	//   ....[110]....
        /*0754*/ 	.word	0xffffffff


	//   ....[111]....
        /*0758*/ 	.word	0xffffffff


	//   ....[112]....
        /*075c*/ 	.word	0xffffffff


	//   ....[113]....
        /*0760*/ 	.word	0xffffffff


	//   ....[114]....
        /*0764*/ 	.word	0xffffffff


	//   ....[115]....
        /*0768*/ 	.word	0xffffffff


	//   ....[116]....
        /*076c*/ 	.word	0xffffffff


	//   ....[117]....
        /*0770*/ 	.word	0xffffffff


	//   ....[118]....
        /*0774*/ 	.word	0xffffffff


	//   ....[119]....
        /*0778*/ 	.word	0xffffffff


	//   ....[120]....
        /*077c*/ 	.word	0xffffffff


	//   ....[121]....
        /*0780*/ 	.word	0xffffffff


	//   ....[122]....
        /*0784*/ 	.word	0xffffffff


	//   ....[123]....
        /*0788*/ 	.word	0xffffffff


	//   ....[124]....
        /*078c*/ 	.word	0xffffffff


	//   ....[125]....
        /*0790*/ 	.word	0xffffffff


	//   ....[126]....
        /*0794*/ 	.word	0xffffffff


	//   ....[127]....
        /*0798*/ 	.word	0xffffffff


	//   ....[128]....
        /*079c*/ 	.word	0x0500000f


	//   ....[129]....
        /*07a0*/ 	.word	0x0500000f


	//   ....[130]....
        /*07a4*/ 	.word	0x0500000f


	//   ....[131]....
        /*07a8*/ 	.word	0x0500000f


	//   ....[132]....
        /*07ac*/ 	.word	0x0500000f


	//   ....[133]....
        /*07b0*/ 	.word	0x0500000f


	//   ....[134]....
        /*07b4*/ 	.word	0x0500000f


	//   ....[135]....
        /*07b8*/ 	.word	0x0500000f


	//   ....[136]....
        /*07bc*/ 	.word	0x0500000f


	//   ....[137]....
        /*07c0*/ 	.word	0x0500000f


	//   ....[138]....
        /*07c4*/ 	.word	0x0500000f


	//   ....[139]....
        /*07c8*/ 	.word	0x0500000f


	//   ....[140]....
        /*07cc*/ 	.word	0x0500000f


	//   ....[141]....
        /*07d0*/ 	.word	0x0500000f


	//   ....[142]....
        /*07d4*/ 	.word	0x0500000f


	//   ....[143]....
        /*07d8*/ 	.word	0x0500000f


	//   ....[144]....
        /*07dc*/ 	.word	0x0500000f


	//   ....[145]....
        /*07e0*/ 	.word	0x0500000f


	//   ....[146]....
        /*07e4*/ 	.word	0x0500000f


	//   ....[147]....
        /*07e8*/ 	.word	0x0500000f


	//   ....[148]....
        /*07ec*/ 	.word	0x0500000f


	//   ....[149]....
        /*07f0*/ 	.word	0x0500000f


	//   ....[150]....
        /*07f4*/ 	.word	0x0500000f


	//   ....[151]....
        /*07f8*/ 	.word	0x0500000f


	//   ....[152]....
        /*07fc*/ 	.word	0x0500000f


	//   ....[153]....
        /*0800*/ 	.word	0x0500000f


	//   ....[154]....
        /*0804*/ 	.word	0x0500000f


	//   ....[155]....
        /*0808*/ 	.word	0x0500000f


	//   ....[156]....
        /*080c*/ 	.word	0x0500000f


	//   ....[157]....
        /*0810*/ 	.word	0x0500000f


	//   ....[158]....
        /*0814*/ 	.word	0x0500000f


	//   ....[159]....
        /*0818*/ 	.word	0x0500000f


	//   ....[160]....
        /*081c*/ 	.word	0x0500000f


	//   ....[161]....
        /*0820*/ 	.word	0x0500000f


	//   ....[162]....
        /*0824*/ 	.word	0x0500000f


	//   ....[163]....
        /*0828*/ 	.word	0x0500000f


	//   ....[164]....
        /*082c*/ 	.word	0x0500000f


	//   ....[165]....
        /*0830*/ 	.word	0x0500000f


	//   ....[166]....
        /*0834*/ 	.word	0x0500000f


	//   ....[167]....
        /*0838*/ 	.word	0x0500000f


	//   ....[168]....
        /*083c*/ 	.word	0x0500000f


	//   ....[169]....
        /*0840*/ 	.word	0x0500000f


	//   ....[170]....
        /*0844*/ 	.word	0x0500000f


	//   ....[171]....
        /*0848*/ 	.word	0x0500000f


	//   ....[172]....
        /*084c*/ 	.word	0x0500000f


	//   ....[173]....
        /*0850*/ 	.word	0x0500000f


	//   ....[174]....
        /*0854*/ 	.word	0x0500000f


	//   ....[175]....
        /*0858*/ 	.word	0x0500000f


	//   ....[176]....
        /*085c*/ 	.word	0x0500000f


	//   ....[177]....
        /*0860*/ 	.word	0x0500000f


	//   ....[178]....
        /*0864*/ 	.word	0x0500000f


	//   ....[179]....
        /*0868*/ 	.word	0x0500000f


	//   ....[180]....
        /*086c*/ 	.word	0x0500000f


	//   ....[181]....
        /*0870*/ 	.word	0x0500000f


	//   ....[182]....
        /*0874*/ 	.word	0x0500000f


	//   ....[183]....
        /*0878*/ 	.word	0x0500000f


	//   ....[184]....
        /*087c*/ 	.word	0x0500000f


	//   ....[185]....
        /*0880*/ 	.word	0x0500000f


	//   ....[186]....
        /*0884*/ 	.word	0x0500000f


	//   ....[187]....
        /*0888*/ 	.word	0x0500000f


	//   ....[188]....
        /*088c*/ 	.word	0x0500000f


	//   ....[189]....
        /*0890*/ 	.word	0x0500000f


	//   ....[190]....
        /*0894*/ 	.word	0x0500000f


	//   ....[191]....
        /*0898*/ 	.word	0x0500000f


	//   ....[192]....
        /*089c*/ 	.word	0x0500000f


	//   ....[193]....
        /*08a0*/ 	.word	0x0500000f


	//   ....[194]....
        /*08a4*/ 	.word	0x0500000f


	//   ....[195]....
        /*08a8*/ 	.word	0x0500000f


	//   ....[196]....
        /*08ac*/ 	.word	0x0500000f


	//   ....[197]....
        /*08b0*/ 	.word	0x0500000f


	//   ....[198]....
        /*08b4*/ 	.word	0x0500000f


	//   ....[199]....
        /*08b8*/ 	.word	0x0500000f


	//   ....[200]....
        /*08bc*/ 	.word	0x0500000f


	//   ....[201]....
        /*08c0*/ 	.word	0x0500000f


	//----- nvinfo : EIATTR_COOP_GROUP_INSTR_OFFSETS
	.align		4
.L_1385:
        /*08c4*/ 	.byte	0x04, 0x28
        /*08c6*/ 	.short	(.L_1387 - .L_1386)


	//   ....[0]....
.L_1386:
        /*08c8*/ 	.word	0x00000070


	//   ....[1]....
        /*08cc*/ 	.word	0x000001a0


	//   ....[2]....
        /*08d0*/ 	.word	0x000001f0


	//   ....[3]....
        /*08d4*/ 	.word	0x00000420


	//   ....[4]....
        /*08d8*/ 	.word	0x00000580


	//   ....[5]....
        /*08dc*/ 	.word	0x000006a0


	//   ....[6]....
        /*08e0*/ 	.word	0x00000800


	//   ....[7]....
        /*08e4*/ 	.word	0x00006e30


	//   ....[8]....
        /*08e8*/ 	.word	0x000075b0


	//   ....[9]....
        /*08ec*/ 	.word	0x000075c0


	//   ....[10]....
        /*08f0*/ 	.word	0x000075d0


	//   ....[11]....
        /*08f4*/ 	.word	0x000075e0


	//   ....[12]....
        /*08f8*/ 	.word	0x000078e0


	//   ....[13]....
        /*08fc*/ 	.word	0x000078f0


	//   ....[14]....
        /*0900*/ 	.word	0x00007900


	//   ....[15]....
        /*0904*/ 	.word	0x00007910


	//   ....[16]....
        /*0908*/ 	.word	0x00008bf0


	//   ....[17]....
        /*090c*/ 	.word	0x00008c10


	//   ....[18]....
        /*0910*/ 	.word	0x00008c20


	//   ....[19]....
        /*0914*/ 	.word	0x00008c30


	//   ....[20]....
        /*0918*/ 	.word	0x00008d20


	//   ....[21]....
        /*091c*/ 	.word	0x00008d40


	//   ....[22]....
        /*0920*/ 	.word	0x00008dd0


	//   ....[23]....
        /*0924*/ 	.word	0x00008e00


	//   ....[24]....
        /*0928*/ 	.word	0x0000a670


	//   ....[25]....
        /*092c*/ 	.word	0x0000b120


	//   ....[26]....
        /*0930*/ 	.word	0x0000bab0


	//   ....[27]....
        /*0934*/ 	.word	0x0000bbc0


	//   ....[28]....
        /*0938*/ 	.word	0x0000c0e0


	//   ....[29]....
        /*093c*/ 	.word	0x0000c1b0


	//   ....[30]....
        /*0940*/ 	.word	0x0000d580


	//   ....[31]....
        /*0944*/ 	.word	0x0000de00


	//   ....[32]....
        /*0948*/ 	.word	0x0000ebe0


	//   ....[33]....
        /*094c*/ 	.word	0x0000ed40


	//   ....[34]....
        /*0950*/ 	.word	0x0000f670


	//   ....[35]....
        /*0954*/ 	.word	0x0000f840


	//   ....[36]....
        /*0958*/ 	.word	0x00011510


	//   ....[37]....
        /*095c*/ 	.word	0x00011570


	//   ....[38]....
        /*0960*/ 	.word	0x00011fc0


	//   ....[39]....
        /*0964*/ 	.word	0x00012020


	//   ....[40]....
        /*0968*/ 	.word	0x00013560


	//   ....[41]....
        /*096c*/ 	.word	0x00013de0


	//   ....[42]....
        /*0970*/ 	.word	0x00014bc0


	//   ....[43]....
        /*0974*/ 	.word	0x00014ce0


	//   ....[44]....
        /*0978*/ 	.word	0x000156a0


	//   ....[45]....
        /*097c*/ 	.word	0x00015870


	//   ....[46]....
        /*0980*/ 	.word	0x00016910


	//   ....[47]....
        /*0984*/ 	.word	0x00016940


	//   ....[48]....
        /*0988*/ 	.word	0x000169a0


	//   ....[49]....
        /*098c*/ 	.word	0x000169b0


	//   ....[50]....
        /*0990*/ 	.word	0x000183d0


	//   ....[51]....
        /*0994*/ 	.word	0x000183f0


	//   ....[52]....
        /*0998*/ 	.word	0x00018400


	//   ....[53]....
        /*099c*/ 	.word	0x00018410


	//   ....[54]....
        /*09a0*/ 	.word	0x00018e20


	//   ....[55]....
        /*09a4*/ 	.word	0x00018e30


	//   ....[56]....
        /*09a8*/ 	.word	0x00019030


	//   ....[57]....
        /*09ac*/ 	.word	0x00019040


	//   ....[58]....
        /*09b0*/ 	.word	0x00019200


	//   ....[59]....
        /*09b4*/ 	.word	0x00019210


	//   ....[60]....
        /*09b8*/ 	.word	0x000193d0


	//   ....[61]....
        /*09bc*/ 	.word	0x000193e0


	//   ....[62]....
        /*09c0*/ 	.word	0x00019840


	//   ....[63]....
        /*09c4*/ 	.word	0x00019850


	//   ....[64]....
        /*09c8*/ 	.word	0x0001a670


	//   ....[65]....
        /*09cc*/ 	.word	0x0001a680


	//   ....[66]....
        /*09d0*/ 	.word	0x0001bcc0


	//   ....[67]....
        /*09d4*/ 	.word	0x0001bcd0


	//   ....[68]....
        /*09d8*/ 	.word	0x0001bea0


	//   ....[69]....
        /*09dc*/ 	.word	0x0001beb0


	//   ....[70]....
        /*09e0*/ 	.word	0x0001c070


	//   ....[71]....
        /*09e4*/ 	.word	0x0001c080


	//   ....[72]....
        /*09e8*/ 	.word	0x0001c240


	//   ....[73]....
        /*09ec*/ 	.word	0x0001c250


	//   ....[74]....
        /*09f0*/ 	.word	0x0001c470


	//   ....[75]....
        /*09f4*/ 	.word	0x0001c680


	//   ....[76]....
        /*09f8*/ 	.word	0x0001c6b0


	//   ....[77]....
        /*09fc*/ 	.word	0x0001c6e0


	//   ....[78]....
        /*0a00*/ 	.word	0x0001c710


	//   ....[79]....
        /*0a04*/ 	.word	0x0001c740


	//   ....[80]....
        /*0a08*/ 	.word	0x0001c770


	//   ....[81]....
        /*0a0c*/ 	.word	0x0001c910


	//   ....[82]....
        /*0a10*/ 	.word	0x0001c940


	//   ....[83]....
        /*0a14*/ 	.word	0x0001c970


	//   ....[84]....
        /*0a18*/ 	.word	0x0001c9a0


	//   ....[85]....
        /*0a1c*/ 	.word	0x0001c9d0


	//   ....[86]....
        /*0a20*/ 	.word	0x0001ca00


	//   ....[87]....
        /*0a24*/ 	.word	0x0001caa0


	//   ....[88]....
        /*0a28*/ 	.word	0x0001cad0


	//   ....[89]....
        /*0a2c*/ 	.word	0x0001cae0


	//   ....[90]....
        /*0a30*/ 	.word	0x0001cb10


	//   ....[91]....
        /*0a34*/ 	.word	0x0001e3a0


	//   ....[92]....
        /*0a38*/ 	.word	0x000203a0


	//   ....[93]....
        /*0a3c*/ 	.word	0x00020e40


	//   ....[94]....
        /*0a40*/ 	.word	0x00020e60


	//   ....[95]....
        /*0a44*/ 	.word	0x00020f10


	//   ....[96]....
        /*0a48*/ 	.word	0x00020f20


	//   ....[97]....
        /*0a4c*/ 	.word	0x00020fa0


	//   ....[98]....
        /*0a50*/ 	.word	0x00020fb0


	//   ....[99]....
        /*0a54*/ 	.word	0x00021030


	//   ....[100]....
        /*0a58*/ 	.word	0x00021040


	//   ....[101]....
        /*0a5c*/ 	.word	0x000210c0


	//   ....[102]....
        /*0a60*/ 	.word	0x000210d0


	//   ....[103]....
        /*0a64*/ 	.word	0x00021150


	//   ....[104]....
        /*0a68*/ 	.word	0x00021160


	//   ....[105]....
        /*0a6c*/ 	.word	0x000211e0


	//   ....[106]....
        /*0a70*/ 	.word	0x000211f0


	//   ....[107]....
        /*0a74*/ 	.word	0x00021240


	//   ....[108]....
        /*0a78*/ 	.word	0x00021260


	//   ....[109]....
        /*0a7c*/ 	.word	0x00023e00


	//   ....[110]....
        /*0a80*/ 	.word	0x00023e80


	//   ....[111]....
        /*0a84*/ 	.word	0x00023eb0


	//   ....[112]....
        /*0a88*/ 	.word	0x00023ec0


	//   ....[113]....
        /*0a8c*/ 	.word	0x00023ef0


	//   ....[114]....
        /*0a90*/ 	.word	0x00023f20


	//   ....[115]....
        /*0a94*/ 	.word	0x00023f50


	//   ....[116]....
        /*0a98*/ 	.word	0x00023f80


	//   ....[117]....
        /*0a9c*/ 	.word	0x00024140


	//   ....[118]....
        /*0aa0*/ 	.word	0x00024170


	//   ....[119]....
        /*0aa4*/ 	.word	0x000241a0


	//   ....[120]....
        /*0aa8*/ 	.word	0x000241d0


	//   ....[121]....
        /*0aac*/ 	.word	0x00024200


	//   ....[122]....
        /*0ab0*/ 	.word	0x00024230


	//   ....[123]....
        /*0ab4*/ 	.word	0x00024300


	//   ....[124]....
        /*0ab8*/ 	.word	0x00024320


	//   ....[125]....
        /*0abc*/ 	.word	0x00024330


	//   ....[126]....
        /*0ac0*/ 	.word	0x000243b0


	//   ....[127]....
        /*0ac4*/ 	.word	0x00024ee0


	//   ....[128]....
        /*0ac8*/ 	.word	0x00025310


	//   ....[129]....
        /*0acc*/ 	.word	0x000253b0


	//   ....[130]....
        /*0ad0*/ 	.word	0x00025440


	//   ....[131]....
        /*0ad4*/ 	.word	0x00025490


	//   ....[132]....
        /*0ad8*/ 	.word	0x000254e0


	//   ....[133]....
        /*0adc*/ 	.word	0x00025570


	//   ....[134]....
        /*0ae0*/ 	.word	0x00025600


	//   ....[135]....
        /*0ae4*/ 	.word	0x00025650


	//   ....[136]....
        /*0ae8*/ 	.word	0x000256a0


	//   ....[137]....
        /*0aec*/ 	.word	0x000257a0


	//   ....[138]....
        /*0af0*/ 	.word	0x00025850


	//   ....[139]....
        /*0af4*/ 	.word	0x000258d0


	//   ....[140]....
        /*0af8*/ 	.word	0x00025940


	//   ....[141]....
        /*0afc*/ 	.word	0x00025a70


	//   ....[142]....
        /*0b00*/ 	.word	0x00025b90


	//   ....[143]....
        /*0b04*/ 	.word	0x00025c60


	//   ....[144]....
        /*0b08*/ 	.word	0x00025cb0


	//   ....[145]....
        /*0b0c*/ 	.word	0x00026000


	//   ....[146]....
        /*0b10*/ 	.word	0x00026050


	//   ....[147]....
        /*0b14*/ 	.word	0x000260e0


	//   ....[148]....
        /*0b18*/ 	.word	0x00026170


	//   ....[149]....
        /*0b1c*/ 	.word	0x00026200


	//   ....[150]....
        /*0b20*/ 	.word	0x00026290


	//   ....[151]....
        /*0b24*/ 	.word	0x00026320


	//   ....[152]....
        /*0b28*/ 	.word	0x000263b0


	//   ....[153]....
        /*0b2c*/ 	.word	0x00026430


	//   ....[154]....
        /*0b30*/ 	.word	0x00026480


	//   ....[155]....
        /*0b34*/ 	.word	0x00026520


	//   ....[156]....
        /*0b38*/ 	.word	0x000265b0


	//   ....[157]....
        /*0b3c*/ 	.word	0x00026630


	//   ....[158]....
        /*0b40*/ 	.word	0x00026680


	//   ....[159]....
        /*0b44*/ 	.word	0x00026710


	//   ....[160]....
        /*0b48*/ 	.word	0x000267a0


	//   ....[161]....
        /*0b4c*/ 	.word	0x00026830


	//   ....[162]....
        /*0b50*/ 	.word	0x000268c0


	//   ....[163]....
        /*0b54*/ 	.word	0x00026950


	//   ....[164]....
        /*0b58*/ 	.word	0x000269e0


	//   ....[165]....
        /*0b5c*/ 	.word	0x00026aa0


	//   ....[166]....
        /*0b60*/ 	.word	0x00026d80


	//   ....[167]....
        /*0b64*/ 	.word	0x00026f40


	//   ....[168]....
        /*0b68*/ 	.word	0x00026f90


	//   ....[169]....
        /*0b6c*/ 	.word	0x00026ff0


	//   ....[170]....
        /*0b70*/ 	.word	0x000270e0


	//   ....[171]....
        /*0b74*/ 	.word	0x00027140


	//   ....[172]....
        /*0b78*/ 	.word	0x00027230


	//   ....[173]....
        /*0b7c*/ 	.word	0x00027290


	//   ....[174]....
        /*0b80*/ 	.word	0x00027380


	//   ....[175]....
        /*0b84*/ 	.word	0x000273e0


	//   ....[176]....
        /*0b88*/ 	.word	0x000274d0


	//   ....[177]....
        /*0b8c*/ 	.word	0x00027530


	//   ....[178]....
        /*0b90*/ 	.word	0x00027620


	//   ....[179]....
        /*0b94*/ 	.word	0x00027680


	//   ....[180]....
        /*0b98*/ 	.word	0x00027750


	//   ....[181]....
        /*0b9c*/ 	.word	0x000277d0


	//   ....[182]....
        /*0ba0*/ 	.word	0x000278a0


	//   ....[183]....
        /*0ba4*/ 	.word	0x00027bd0


	//   ....[184]....
        /*0ba8*/ 	.word	0x00027c70


	//   ....[185]....
        /*0bac*/ 	.word	0x00027e10


	//   ....[186]....
        /*0bb0*/ 	.word	0x00027e90


	//   ....[187]....
        /*0bb4*/ 	.word	0x00027f10


	//   ....[188]....
        /*0bb8*/ 	.word	0x00027f90


	//   ....[189]....
        /*0bbc*/ 	.word	0x00028010


	//   ....[190]....
        /*0bc0*/ 	.word	0x000280a0


	//   ....[191]....
        /*0bc4*/ 	.word	0x00028140


	//   ....[192]....
        /*0bc8*/ 	.word	0x000281f0


	//   ....[193]....
        /*0bcc*/ 	.word	0x00028270


	//   ....[194]....
        /*0bd0*/ 	.word	0x000282f0


	//   ....[195]....
        /*0bd4*/ 	.word	0x00028370


	//   ....[196]....
        /*0bd8*/ 	.word	0x00028400


	//   ....[197]....
        /*0bdc*/ 	.word	0x00028480


	//   ....[198]....
        /*0be0*/ 	.word	0x00028530


	//   ....[199]....
        /*0be4*/ 	.word	0x00028580


	//   ....[200]....
        /*0be8*/ 	.word	0x00028640


	//   ....[201]....
        /*0bec*/ 	.word	0x00028770


	//----- nvinfo : EIATTR_REG_RECONFIG
	.align		4
.L_1387:
        /*0bf0*/ 	.byte	0x01, 0x54
	.zero		2


	//----- nvinfo : EIATTR_SYSCALL_OFFSETS
	.align		4
        /*0bf4*/ 	.byte	0x04, 0x46
        /*0bf6*/ 	.short	(.L_1389 - .L_1388)


	//   ....[0]....
.L_1388:
        /*0bf8*/ 	.word	0x000021c0


	//   ....[1]....
        /*0bfc*/ 	.word	0x00002310


	//   ....[2]....
        /*0c00*/ 	.word	0x00006fd0


	//   ....[3]....
        /*0c04*/ 	.word	0x000072e0


	//   ....[4]....
        /*0c08*/ 	.word	0x0001ffd0


	//   ....[5]....
        /*0c0c*/ 	.word	0x00020120


	//   ....[6]....
        /*0c10*/ 	.word	0x00020210


	//   ....[7]....
        /*0c14*/ 	.word	0x00020a20


	//----- nvinfo : EIATTR_MBARRIER_INSTR_OFFSETS
	.align		4
.L_1389:
        /*0c18*/ 	.byte	0x04, 0x39
        /*0c1a*/ 	.short	(.L_1391 - .L_1390)


	//   ....[0]....
.L_1390:
        /*0c1c*/ 	.word	0x000002d0
        /*0c20*/ 	.word	0x000000ff
        /*0c24*/ 	.word	0x00022800
        /*0c28*/ 	.short	0x0100
        /*0c2a*/ 	.byte	0x08
	.zero		1


	//   ....[1]....
        /*0c2c*/ 	.word	0x000002e0
        /*0c30*/ 	.word	0x000000ff
        /*0c34*/ 	.word	0x00022820
        /*0c38*/ 	.short	0x0100
        /*0c3a*/ 	.byte	0x08
	.zero		1


	//   ....[2]....
        /*0c3c*/ 	.word	0x000003d0
        /*0c40*/ 	.word	0x000000ff
        /*0c44*/ 	.word	0x00022830
        /*0c48*/ 	.short	0x0100
        /*0c4a*/ 	.byte	0x08
	.zero		1


	//   ....[3]....
        /*0c4c*/ 	.word	0x000003e0
        /*0c50*/ 	.word	0x000000ff
        /*0c54*/ 	.word	0x00022840
        /*0c58*/ 	.short	0x0100
        /*0c5a*/ 	.byte	0x08
	.zero		1


	//   ....[4]....
        /*0c5c*/ 	.word	0x000003f0
        /*0c60*/ 	.word	0x000000ff
        /*0c64*/ 	.word	0x00022838
        /*0c68*/ 	.short	0x0100
        /*0c6a*/ 	.byte	0x08
	.zero		1


	//   ....[5]....
        /*0c6c*/ 	.word	0x00000400
        /*0c70*/ 	.word	0x000000ff
        /*0c74*/ 	.word	0x00022848
        /*0c78*/ 	.short	0x0100
        /*0c7a*/ 	.byte	0x08
	.zero		1


	//   ....[6]....
        /*0c7c*/ 	.word	0x00000530
        /*0c80*/ 	.word	0x000000ff
        /*0c84*/ 	.word	0x00022850
        /*0c88*/ 	.short	0x0100
        /*0c8a*/ 	.byte	0x08
	.zero		1


	//   ....[7]....
        /*0c8c*/ 	.word	0x00000540
        /*0c90*/ 	.word	0x000000ff
        /*0c94*/ 	.word	0x00022860
        /*0c98*/ 	.short	0x0100
        /*0c9a*/ 	.byte	0x08
	.zero		1


	//   ....[8]....
        /*0c9c*/ 	.word	0x00000550
        /*0ca0*/ 	.word	0x000000ff
        /*0ca4*/ 	.word	0x00022858
        /*0ca8*/ 	.short	0x0100
        /*0caa*/ 	.byte	0x08
	.zero		1


	//   ....[9]....
        /*0cac*/ 	.word	0x00000560
        /*0cb0*/ 	.word	0x000000ff
        /*0cb4*/ 	.word	0x00022868
        /*0cb8*/ 	.short	0x0100
        /*0cba*/ 	.byte	0x08
	.zero		1


	//   ....[10]....
        /*0cbc*/ 	.word	0x00000650
        /*0cc0*/ 	.word	0x000000ff
        /*0cc4*/ 	.word	0x00022870
        /*0cc8*/ 	.short	0x0100
        /*0cca*/ 	.byte	0x06
	.zero		1


	//   ....[11]....
        /*0ccc*/ 	.word	0x00000660
        /*0cd0*/ 	.word	0x000000ff
        /*0cd4*/ 	.word	0x00022880
        /*0cd8*/ 	.short	0x0100
        /*0cda*/ 	.byte	0x06
	.zero		1


	//   ....[12]....
        /*0cdc*/ 	.word	0x00000670
        /*0ce0*/ 	.word	0x000000ff
        /*0ce4*/ 	.word	0x00022878
        /*0ce8*/ 	.short	0x0100
        /*0cea*/ 	.byte	0x06
	.zero		1


	//   ....[13]....
        /*0cec*/ 	.word	0x00000680
        /*0cf0*/ 	.word	0x000000ff
        /*0cf4*/ 	.word	0x00022888
        /*0cf8*/ 	.short	0x0100
        /*0cfa*/ 	.byte	0x06
	.zero		1


	//   ....[14]....
        /*0cfc*/ 	.word	0x000007b0
        /*0d00*/ 	.word	0x000000ff
        /*0d04*/ 	.word	0x00022890
        /*0d08*/ 	.short	0x0100
        /*0d0a*/ 	.byte	0x08
	.zero		1


	//   ....[15]....
        /*0d0c*/ 	.word	0x000007c0
        /*0d10*/ 	.word	0x000000ff
        /*0d14*/ 	.word	0x000228a0
        /*0d18*/ 	.short	0x0100
        /*0d1a*/ 	.byte	0x08
	.zero		1


	//   ....[16]....
        /*0d1c*/ 	.word	0x000007d0
        /*0d20*/ 	.word	0x000000ff
        /*0d24*/ 	.word	0x00022898
        /*0d28*/ 	.short	0x0100
        /*0d2a*/ 	.byte	0x08
	.zero		1


	//   ....[17]....
        /*0d2c*/ 	.word	0x000007e0
        /*0d30*/ 	.word	0x000000ff
        /*0d34*/ 	.word	0x000228a8
        /*0d38*/ 	.short	0x0100
        /*0d3a*/ 	.byte	0x08
	.zero		1


	//   ....[18]....
        /*0d3c*/ 	.word	0x00000910
        /*0d40*/ 	.word	0x000000ff
        /*0d44*/ 	.word	0x000228b0
        /*0d48*/ 	.short	0x0100
        /*0d4a*/ 	.byte	0x08
	.zero		1


	//   ....[19]....
        /*0d4c*/ 	.word	0x00000920
        /*0d50*/ 	.word	0x000000ff
        /*0d54*/ 	.word	0x000228c0
        /*0d58*/ 	.short	0x0100
        /*0d5a*/ 	.byte	0x08
	.zero		1


	//   ....[20]....
        /*0d5c*/ 	.word	0x00000930
        /*0d60*/ 	.word	0x000000ff
        /*0d64*/ 	.word	0x000228b8
        /*0d68*/ 	.short	0x0100
        /*0d6a*/ 	.byte	0x08
	.zero		1


	//   ....[21]....
        /*0d6c*/ 	.word	0x00000940
        /*0d70*/ 	.word	0x000000ff
        /*0d74*/ 	.word	0x000228c8
        /*0d78*/ 	.short	0x0100
        /*0d7a*/ 	.byte	0x08
	.zero		1


	//   ....[22]....
        /*0d7c*/ 	.word	0x000035c0
        /*0d80*/ 	.word	0x0000005f
        /*0d84*/ 	.word	0x00022890
        /*0d88*/ 	.short	0x010a
        /*0d8a*/ 	.byte	0x3f
	.zero		1


	//   ....[23]....
        /*0d8c*/ 	.word	0x00004890
        /*0d90*/ 	.word	0x0000005f
        /*0d94*/ 	.word	0x00022890
        /*0d98*/ 	.short	0x010a
        /*0d9a*/ 	.byte	0x3f
	.zero		1


	//   ....[24]....
        /*0d9c*/ 	.word	0x000059a0
        /*0da0*/ 	.word	0x0000005f
        /*0da4*/ 	.word	0x00022890
        /*0da8*/ 	.short	0x010a
        /*0daa*/ 	.byte	0x3f
	.zero		1


	//   ....[25]....
        /*0dac*/ 	.word	0x00005bb0
        /*0db0*/ 	.word	0x00000020
        /*0db4*/ 	.word	0x00000000
        /*0db8*/ 	.short	0x0101
        /*0dba*/ 	.byte	0x3f
	.zero		1


	//   ....[26]....
        /*0dbc*/ 	.word	0x00005bf0
        /*0dc0*/ 	.word	0x0000005f
        /*0dc4*/ 	.word	0x000228b0
        /*0dc8*/ 	.short	0x010a
        /*0dca*/ 	.byte	0x3f
	.zero		1


	//   ....[27]....
        /*0dcc*/ 	.word	0x00006240
        /*0dd0*/ 	.word	0x0000005f
        /*0dd4*/ 	.word	0x00000000
        /*0dd8*/ 	.short	0x0101
        /*0dda*/ 	.byte	0x3f
	.zero		1


	//   ....[28]....
        /*0ddc*/ 	.word	0x00007060
        /*0de0*/ 	.word	0x00000013
        /*0de4*/ 	.word	0x00022800
        /*0de8*/ 	.short	0x010a
        /*0dea*/ 	.byte	0x3f
	.zero		1


	//   ....[29]....
        /*0dec*/ 	.word	0x000070b0
        /*0df0*/ 	.word	0x00000013
        /*0df4*/ 	.word	0x00022800
        /*0df8*/ 	.short	0x010a
        /*0dfa*/ 	.byte	0x3f
	.zero		1


	//   ....[30]....
        /*0dfc*/ 	.word	0x00007b30
        /*0e00*/ 	.word	0x00000013
        /*0e04*/ 	.word	0x00022800
        /*0e08*/ 	.short	0x010a
        /*0e0a*/ 	.byte	0x3f
	.zero		1


	//   ....[31]....
        /*0e0c*/ 	.word	0x00009070
        /*0e10*/ 	.word	0x00000013
        /*0e14*/ 	.word	0x00022800
        /*0e18*/ 	.short	0x010a
        /*0e1a*/ 	.byte	0x3f
	.zero		1


	//   ....[32]....
        /*0e1c*/ 	.word	0x0000a010
        /*0e20*/ 	.word	0x00000004
        /*0e24*/ 	.word	0x00022830
        /*0e28*/ 	.short	0x010a
        /*0e2a*/ 	.byte	0x3f
	.zero		1


	//   ....[33]....
        /*0e2c*/ 	.word	0x0000a0b0
        /*0e30*/ 	.word	0x00000004
        /*0e34*/ 	.word	0x00022830
        /*0e38*/ 	.short	0x010a
        /*0e3a*/ 	.byte	0x3f
	.zero		1


	//   ....[34]....
        /*0e3c*/ 	.word	0x0000a840
        /*0e40*/ 	.word	0x00000031
        /*0e44*/ 	.word	0x00000000
        /*0e48*/ 	.short	0x0101
        /*0e4a*/ 	.byte	0x3f
	.zero		1


	//   ....[35]....
        /*0e4c*/ 	.word	0x0000ca70
        /*0e50*/ 	.word	0x00000004
        /*0e54*/ 	.word	0x00022850
        /*0e58*/ 	.short	0x010a
        /*0e5a*/ 	.byte	0x3f
	.zero		1


	//   ....[36]....
        /*0e5c*/ 	.word	0x0000cac0
        /*0e60*/ 	.word	0x00000004
        /*0e64*/ 	.word	0x00022850
        /*0e68*/ 	.short	0x010a
        /*0e6a*/ 	.byte	0x3f
	.zero		1


	//   ....[37]....
        /*0e6c*/ 	.word	0x0000cf10
        /*0e70*/ 	.word	0x00000004
        /*0e74*/ 	.word	0x00000000
        /*0e78*/ 	.short	0x0101
        /*0e7a*/ 	.byte	0x3f
	.zero		1


	//   ....[38]....
        /*0e7c*/ 	.word	0x0000d250
        /*0e80*/ 	.word	0x000000d4
        /*0e84*/ 	.word	0x00022830
        /*0e88*/ 	.short	0x010a
        /*0e8a*/ 	.byte	0x3f
	.zero		1


	//   ....[39]....
        /*0e8c*/ 	.word	0x0000d2b0
        /*0e90*/ 	.word	0x000000d4
        /*0e94*/ 	.word	0x00022830
        /*0e98*/ 	.short	0x010a
        /*0e9a*/ 	.byte	0x3f
	.zero		1


	//   ....[40]....
        /*0e9c*/ 	.word	0x0000d960
        /*0ea0*/ 	.word	0x000000a6
        /*0ea4*/ 	.word	0x00000000
        /*0ea8*/ 	.short	0x0101
        /*0eaa*/ 	.byte	0x3f
	.zero		1


	//   ....[41]....
        /*0eac*/ 	.word	0x000104f0
        /*0eb0*/ 	.word	0x000000d4
        /*0eb4*/ 	.word	0x00022850
        /*0eb8*/ 	.short	0x010a
        /*0eba*/ 	.byte	0x3f
	.zero		1


	//   ....[42]....
        /*0ebc*/ 	.word	0x00010540
        /*0ec0*/ 	.word	0x000000d4
        /*0ec4*/ 	.word	0x00022850
        /*0ec8*/ 	.short	0x010a
        /*0eca*/ 	.byte	0x3f
	.zero		1


	//   ....[43]....
        /*0ecc*/ 	.word	0x00010910
        /*0ed0*/ 	.word	0x000000d4
        /*0ed4*/ 	.word	0x00000000
        /*0ed8*/ 	.short	0x0101
        /*0eda*/ 	.byte	0x3f
	.zero		1


	//   ....[44]....
        /*0edc*/ 	.word	0x00010d20
        /*0ee0*/ 	.word	0x00000004
        /*0ee4*/ 	.word	0x00022830
        /*0ee8*/ 	.short	0x010a
        /*0eea*/ 	.byte	0x3f
	.zero		1


	//   ....[45]....
        /*0eec*/ 	.word	0x00010d80
        /*0ef0*/ 	.word	0x00000004
        /*0ef4*/ 	.word	0x00022830
        /*0ef8*/ 	.short	0x010a
        /*0efa*/ 	.byte	0x3f
	.zero		1


	//   ....[46]....
        /*0efc*/ 	.word	0x000123d0
        /*0f00*/ 	.word	0x0000009d
        /*0f04*/ 	.word	0x00000000
        /*0f08*/ 	.short	0x0101
        /*0f0a*/ 	.byte	0x3f
	.zero		1


	//   ....[47]....
        /*0f0c*/ 	.word	0x00012d10
        /*0f10*/ 	.word	0x00000004
        /*0f14*/ 	.word	0x00022850
        /*0f18*/ 	.short	0x010a
        /*0f1a*/ 	.byte	0x3f
	.zero		1


	//   ....[48]....
        /*0f1c*/ 	.word	0x00012d60
        /*0f20*/ 	.word	0x00000004
        /*0f24*/ 	.word	0x00022850
        /*0f28*/ 	.short	0x010a
        /*0f2a*/ 	.byte	0x3f
	.zero		1


	//   ....[49]....
        /*0f2c*/ 	.word	0x00013110
        /*0f30*/ 	.word	0x00000004
        /*0f34*/ 	.word	0x00000000
        /*0f38*/ 	.short	0x0101
        /*0f3a*/ 	.byte	0x3f
	.zero		1


	//   ....[50]....
        /*0f3c*/ 	.word	0x00013240
        /*0f40*/ 	.word	0x000000d3
        /*0f44*/ 	.word	0x00022830
        /*0f48*/ 	.short	0x010a
        /*0f4a*/ 	.byte	0x3f
	.zero		1


	//   ....[51]....
        /*0f4c*/ 	.word	0x000132a0
        /*0f50*/ 	.word	0x000000d3
        /*0f54*/ 	.word	0x00022830
        /*0f58*/ 	.short	0x010a
        /*0f5a*/ 	.byte	0x3f
	.zero		1


	//   ....[52]....
        /*0f5c*/ 	.word	0x000138f0
        /*0f60*/ 	.word	0x000000a4
        /*0f64*/ 	.word	0x00000000
        /*0f68*/ 	.short	0x0101
        /*0f6a*/ 	.byte	0x3f
	.zero		1


	//   ....[53]....
        /*0f6c*/ 	.word	0x000164c0
        /*0f70*/ 	.word	0x000000d3
        /*0f74*/ 	.word	0x00022850
        /*0f78*/ 	.short	0x010a
        /*0f7a*/ 	.byte	0x3f
	.zero		1


	//   ....[54]....
        /*0f7c*/ 	.word	0x00016510
        /*0f80*/ 	.word	0x000000d3
        /*0f84*/ 	.word	0x00022850
        /*0f88*/ 	.short	0x010a
        /*0f8a*/ 	.byte	0x3f
	.zero		1


	//   ....[55]....
        /*0f8c*/ 	.word	0x000168e0
        /*0f90*/ 	.word	0x000000d3
        /*0f94*/ 	.word	0x00000000
        /*0f98*/ 	.short	0x0101
        /*0f9a*/ 	.byte	0x3f
	.zero		1


	//   ....[56]....
        /*0f9c*/ 	.word	0x00018df0
        /*0fa0*/ 	.word	0x00000003
        /*0fa4*/ 	.word	0x00000000
        /*0fa8*/ 	.short	0x0101
        /*0faa*/ 	.byte	0x3f
	.zero		1


	//   ....[57]....
        /*0fac*/ 	.word	0x000197a0
        /*0fb0*/ 	.word	0x00000003
        /*0fb4*/ 	.word	0x00000000
        /*0fb8*/ 	.short	0x0101
        /*0fba*/ 	.byte	0x3f
	.zero		1


	//   ....[58]....
        /*0fbc*/ 	.word	0x0001e480
        /*0fc0*/ 	.word	0x00000013
        /*0fc4*/ 	.word	0x00022820
        /*0fc8*/ 	.short	0x010a
        /*0fca*/ 	.byte	0x3f
	.zero		1


	//   ....[59]....
        /*0fcc*/ 	.word	0x0001e550
        /*0fd0*/ 	.word	0x00000007
        /*0fd4*/ 	.word	0x000228a0
        /*0fd8*/ 	.short	0x010a
        /*0fda*/ 	.byte	0x3f
	.zero		1


	//   ....[60]....
        /*0fdc*/ 	.word	0x0001e790
        /*0fe0*/ 	.word	0x00000007
        /*0fe4*/ 	.word	0x000228c0
        /*0fe8*/ 	.short	0x010a
        /*0fea*/ 	.byte	0x3f
	.zero		1


	//   ....[61]....
        /*0fec*/ 	.word	0x0001ee30
        /*0ff0*/ 	.word	0x00000006
        /*0ff4*/ 	.word	0x000228a0
        /*0ff8*/ 	.short	0x010a
        /*0ffa*/ 	.byte	0x3f
	.zero		1


	//   ....[62]....
        /*0ffc*/ 	.word	0x0001f060
        /*1000*/ 	.word	0x00000006
        /*1004*/ 	.word	0x000228c0
        /*1008*/ 	.short	0x010a
        /*100a*/ 	.byte	0x3f
	.zero		1


	//   ....[63]....
        /*100c*/ 	.word	0x00020600
        /*1010*/ 	.word	0x00000000
        /*1014*/ 	.word	0x00022840
        /*1018*/ 	.short	0x010a
        /*101a*/ 	.byte	0x3f
	.zero		1


	//   ....[64]....
        /*101c*/ 	.word	0x00021300
        /*1020*/ 	.word	0x00000013
        /*1024*/ 	.word	0x00022800
        /*1028*/ 	.short	0x0107
        /*102a*/ 	.byte	0x3f
	.zero		1


	//   ....[65]....
        /*102c*/ 	.word	0x000213f0
        /*1030*/ 	.word	0x00000013
        /*1034*/ 	.word	0x00022800
        /*1038*/ 	.short	0x0101
        /*103a*/ 	.byte	0x3f
	.zero		1


	//   ....[66]....
        /*103c*/ 	.word	0x00021410
        /*1040*/ 	.word	0x00000013
        /*1044*/ 	.word	0x00022820
        /*1048*/ 	.short	0x010a
        /*104a*/ 	.byte	0x3f
	.zero		1


	//   ....[67]....
        /*104c*/ 	.word	0x000214f0
        /*1050*/ 	.word	0x00000002
        /*1054*/ 	.word	0x00022860
        /*1058*/ 	.short	0x010a
        /*105a*/ 	.byte	0x3f
	.zero		1


	//   ....[68]....
        /*105c*/ 	.word	0x00021e20
        /*1060*/ 	.word	0x00000002
        /*1064*/ 	.word	0x00022840
        /*1068*/ 	.short	0x010a
        /*106a*/ 	.byte	0x3f
	.zero		1


	//   ....[69]....
        /*106c*/ 	.word	0x00022080
        /*1070*/ 	.word	0x00000002
        /*1074*/ 	.word	0x00022860
        /*1078*/ 	.short	0x010a
        /*107a*/ 	.byte	0x3f
	.zero		1


	//   ....[70]....
        /*107c*/ 	.word	0x00022870
        /*1080*/ 	.word	0x00000003
        /*1084*/ 	.word	0x00022840
        /*1088*/ 	.short	0x010a
        /*108a*/ 	.byte	0x3f
	.zero		1


	//   ....[71]....
        /*108c*/ 	.word	0x00022ac0
        /*1090*/ 	.word	0x00000003
        /*1094*/ 	.word	0x00022860
        /*1098*/ 	.short	0x010a
        /*109a*/ 	.byte	0x3f
	.zero		1


	//   ....[72]....
        /*109c*/ 	.word	0x00023240
        /*10a0*/ 	.word	0x00000003
        /*10a4*/ 	.word	0x00022840
        /*10a8*/ 	.short	0x010a
        /*10aa*/ 	.byte	0x3f
	.zero		1


	//   ....[73]....
        /*10ac*/ 	.word	0x000234a0
        /*10b0*/ 	.word	0x00000003
        /*10b4*/ 	.word	0x00022860
        /*10b8*/ 	.short	0x010a
        /*10ba*/ 	.byte	0x3f
	.zero		1


	//   ....[74]....
        /*10bc*/ 	.word	0x00024e60
        /*10c0*/ 	.word	0x00000000
        /*10c4*/ 	.word	0x00022820
        /*10c8*/ 	.short	0x010a
        /*10ca*/ 	.byte	0x3f
	.zero		1


	//   ....[75]....
        /*10cc*/ 	.word	0x00025010
        /*10d0*/ 	.word	0x00000006
        /*10d4*/ 	.word	0x00000000
        /*10d8*/ 	.short	0x010a
        /*10da*/ 	.byte	0x3f
	.zero		1


	//   ....[76]....
        /*10dc*/ 	.word	0x00025080
        /*10e0*/ 	.word	0x00000007
        /*10e4*/ 	.word	0x00000000
        /*10e8*/ 	.short	0x010a
        /*10ea*/ 	.byte	0x3f
	.zero		1


	//   ....[77]....
        /*10ec*/ 	.word	0x000250f0
        /*10f0*/ 	.word	0x00000004
        /*10f4*/ 	.word	0x00000000
        /*10f8*/ 	.short	0x010a
        /*10fa*/ 	.byte	0x3f
	.zero		1


	//   ....[78]....
        /*10fc*/ 	.word	0x00025120
        /*1100*/ 	.word	0x00000003
        /*1104*/ 	.word	0x00000000
        /*1108*/ 	.short	0x010a
        /*110a*/ 	.byte	0x3f
	.zero		1


	//   ....[79]....
        /*110c*/ 	.word	0x00025180
        /*1110*/ 	.word	0x0000005f
        /*1114*/ 	.word	0x00022890
        /*1118*/ 	.short	0x010a
        /*111a*/ 	.byte	0x3f
	.zero		1


	//   ....[80]....
        /*111c*/ 	.word	0x000251d0
        /*1120*/ 	.word	0x0000005f
        /*1124*/ 	.word	0x00022890
        /*1128*/ 	.short	0x010a
        /*112a*/ 	.byte	0x3f
	.zero		1


	//   ....[81]....
        /*112c*/ 	.word	0x00025220
        /*1130*/ 	.word	0x0000005f
        /*1134*/ 	.word	0x00022890
        /*1138*/ 	.short	0x010a
        /*113a*/ 	.byte	0x3f
	.zero		1


	//   ....[82]....
        /*113c*/ 	.word	0x00025270
        /*1140*/ 	.word	0x0000005f
        /*1144*/ 	.word	0x000228b0
        /*1148*/ 	.short	0x010a
        /*114a*/ 	.byte	0x3f
	.zero		1


	//   ....[83]....
        /*114c*/ 	.word	0x000256e0
        /*1150*/ 	.word	0x00000013
        /*1154*/ 	.word	0x00022800
        /*1158*/ 	.short	0x010a
        /*115a*/ 	.byte	0x3f
	.zero		1


	//   ....[84]....
        /*115c*/ 	.word	0x00025ce0
        /*1160*/ 	.word	0x00000013
        /*1164*/ 	.word	0x00022800
        /*1168*/ 	.short	0x010a
        /*116a*/ 	.byte	0x3f
	.zero		1


	//   ....[85]....
        /*116c*/ 	.word	0x00025d30
        /*1170*/ 	.word	0x00000004
        /*1174*/ 	.word	0x00022830
        /*1178*/ 	.short	0x010a
        /*117a*/ 	.byte	0x3f
	.zero		1


	//   ....[86]....
        /*117c*/ 	.word	0x00025d80
        /*1180*/ 	.word	0x00000004
        /*1184*/ 	.word	0x00022850
        /*1188*/ 	.short	0x010a
        /*118a*/ 	.byte	0x3f
	.zero		1


	//   ....[87]....
        /*118c*/ 	.word	0x00025dd0
        /*1190*/ 	.word	0x000000d4
        /*1194*/ 	.word	0x00022830
        /*1198*/ 	.short	0x010a
        /*119a*/ 	.byte	0x3f
	.zero		1


	//   ....[88]....
        /*119c*/ 	.word	0x00025e20
        /*11a0*/ 	.word	0x000000d4
        /*11a4*/ 	.word	0x00022850
        /*11a8*/ 	.short	0x010a
        /*11aa*/ 	.byte	0x3f
	.zero		1


	//   ....[89]....
        /*11ac*/ 	.word	0x00025e70
        /*11b0*/ 	.word	0x00000004
        /*11b4*/ 	.word	0x00022830
        /*11b8*/ 	.short	0x010a
        /*11ba*/ 	.byte	0x3f
	.zero		1


	//   ....[90]....
        /*11bc*/ 	.word	0x00025ec0
        /*11c0*/ 	.word	0x00000004
        /*11c4*/ 	.word	0x00022850
        /*11c8*/ 	.short	0x010a
        /*11ca*/ 	.byte	0x3f
	.zero		1


	//   ....[91]....
        /*11cc*/ 	.word	0x00025f10
        /*11d0*/ 	.word	0x000000d3
        /*11d4*/ 	.word	0x00022830
        /*11d8*/ 	.short	0x010a
        /*11da*/ 	.byte	0x3f
	.zero		1


	//   ....[92]....
        /*11dc*/ 	.word	0x00025f60
        /*11e0*/ 	.word	0x000000d3
        /*11e4*/ 	.word	0x00022850
        /*11e8*/ 	.short	0x010a
        /*11ea*/ 	.byte	0x3f
	.zero		1


	//   ....[93]....
        /*11ec*/ 	.word	0x00026b60
        /*11f0*/ 	.word	0x00000013
        /*11f4*/ 	.word	0x00022820
        /*11f8*/ 	.short	0x010a
        /*11fa*/ 	.byte	0x3f
	.zero		1


	//   ....[94]....
        /*11fc*/ 	.word	0x00026bb0
        /*1200*/ 	.word	0x00000007
        /*1204*/ 	.word	0x000228a0
        /*1208*/ 	.short	0x010a
        /*120a*/ 	.byte	0x3f
	.zero		1


	//   ....[95]....
        /*120c*/ 	.word	0x00026c00
        /*1210*/ 	.word	0x00000007
        /*1214*/ 	.word	0x000228c0
        /*1218*/ 	.short	0x010a
        /*121a*/ 	.byte	0x3f
	.zero		1


	//   ....[96]....
        /*121c*/ 	.word	0x00026c50
        /*1220*/ 	.word	0x00000006
        /*1224*/ 	.word	0x000228a0
        /*1228*/ 	.short	0x010a
        /*122a*/ 	.byte	0x3f
	.zero		1


	//   ....[97]....
        /*122c*/ 	.word	0x00026ca0
        /*1230*/ 	.word	0x00000006
        /*1234*/ 	.word	0x000228c0
        /*1238*/ 	.short	0x010a
        /*123a*/ 	.byte	0x3f
	.zero		1


	//   ....[98]....
        /*123c*/ 	.word	0x00026e40
        /*1240*/ 	.word	0x00000000
        /*1244*/ 	.word	0x00022840
        /*1248*/ 	.short	0x010a
        /*124a*/ 	.byte	0x3f
	.zero		1


	//   ....[99]....
        /*124c*/ 	.word	0x000278e0
        /*1250*/ 	.word	0x00000013
        /*1254*/ 	.word	0x00022820
        /*1258*/ 	.short	0x010a
        /*125a*/ 	.byte	0x3f
	.zero		1


	//   ....[100]....
        /*125c*/ 	.word	0x00027930
        /*1260*/ 	.word	0x00000002
        /*1264*/ 	.word	0x00022860
        /*1268*/ 	.short	0x010a
        /*126a*/ 	.byte	0x3f
	.zero		1


	//   ....[101]....
        /*126c*/ 	.word	0x00027980
        /*1270*/ 	.word	0x00000002
        /*1274*/ 	.word	0x00022840
        /*1278*/ 	.short	0x010a
        /*127a*/ 	.byte	0x3f
	.zero		1


	//   ....[102]....
        /*127c*/ 	.word	0x000279d0
        /*1280*/ 	.word	0x00000002
        /*1284*/ 	.word	0x00022860
        /*1288*/ 	.short	0x010a
        /*128a*/ 	.byte	0x3f
	.zero		1


	//   ....[103]....
        /*128c*/ 	.word	0x00027a20
        /*1290*/ 	.word	0x00000003
        /*1294*/ 	.word	0x00022840
        /*1298*/ 	.short	0x010a
        /*129a*/ 	.byte	0x3f
	.zero		1


	//   ....[104]....
        /*129c*/ 	.word	0x00027a70
        /*12a0*/ 	.word	0x00000003
        /*12a4*/ 	.word	0x00022860
        /*12a8*/ 	.short	0x010a
        /*12aa*/ 	.byte	0x3f
	.zero		1


	//   ....[105]....
        /*12ac*/ 	.word	0x00027ac0
        /*12b0*/ 	.word	0x00000003
        /*12b4*/ 	.word	0x00022840
        /*12b8*/ 	.short	0x010a
        /*12ba*/ 	.byte	0x3f
	.zero		1


	//   ....[106]....
        /*12bc*/ 	.word	0x00027b10
        /*12c0*/ 	.word	0x00000003
        /*12c4*/ 	.word	0x00022860
        /*12c8*/ 	.short	0x010a
        /*12ca*/ 	.byte	0x3f
	.zero		1


	//   ....[107]....
        /*12cc*/ 	.word	0x00028690
        /*12d0*/ 	.word	0x00000000
        /*12d4*/ 	.word	0x00022820
        /*12d8*/ 	.short	0x010a
        /*12da*/ 	.byte	0x3f
	.zero		1


	//   ....[108]....
        /*12dc*/ 	.word	0x00028830
        /*12e0*/ 	.word	0x00000006
        /*12e4*/ 	.word	0x00000000
        /*12e8*/ 	.short	0x010a
        /*12ea*/ 	.byte	0x3f
	.zero		1


	//   ....[109]....
        /*12ec*/ 	.word	0x00028880
        /*12f0*/ 	.word	0x00000007
        /*12f4*/ 	.word	0x00000000
        /*12f8*/ 	.short	0x010a
        /*12fa*/ 	.byte	0x3f
	.zero		1


	//   ....[110]....
        /*12fc*/ 	.word	0x000288d0
        /*1300*/ 	.word	0x00000004
        /*1304*/ 	.word	0x00000000
        /*1308*/ 	.short	0x010a
        /*130a*/ 	.byte	0x3f
	.zero		1


	//----- nvinfo : EIATTR_NUM_MBARRIERS
	.align		4
.L_1391:
        /*130c*/ 	.byte	0x03, 0x38
        /*130e*/ 	.short	0x0016


	//----- nvinfo : EIATTR_EXIT_INSTR_OFFSETS
	.align		4
        /*1310*/ 	.byte	0x04, 0x1c
        /*1312*/ 	.short	(.L_1393 - .L_1392)


	//   ....[0]....
.L_1392:
        /*1314*/ 	.word	0x00025170


	//----- nvinfo : EIATTR_MAX_THREADS
	.align		4
.L_1393:
        /*1318*/ 	.byte	0x04, 0x05
        /*131a*/ 	.short	(.L_1395 - .L_1394)
.L_1394:
        /*131c*/ 	.word	0x00000180
        /*1320*/ 	.word	0x00000001
        /*1324*/ 	.word	0x00000001


	//----- nvinfo : EIATTR_CRS_STACK_SIZE
	.align		4
.L_1395:
        /*1328*/ 	.byte	0x04, 0x1e
        /*132a*/ 	.short	(.L_1397 - .L_1396)
.L_1396:
        /*132c*/ 	.word	0x00000000


	//----- nvinfo : EIATTR_CBANK_PARAM_SIZE
	.align		4
.L_1397:
        /*1330*/ 	.byte	0x03, 0x19
        /*1332*/ 	.short	0x0af0


	//----- nvinfo : EIATTR_PARAM_CBANK
	.align		4
        /*1334*/ 	.byte	0x04, 0x0a
        /*1336*/ 	.short	(.L_1399 - .L_1398)
	.align		4
.L_1398:
        /*1338*/ 	.word	index@(.nv.constant0._ZN7cutlass13device_kernelIN5flash11enable_sm90INS1_16FlashAttnFwdSm90INS1_25CollectiveMainloopFwdSm90ILi2EN4cute5tupleIJNS5_1CILi1EEES8_S8_EEENS6_IJNS7_ILi128EEENS7_ILi96EEENS7_ILi64EEEEEELi256ENS_10bfloat16_tEfNS_4arch4Sm90ELb0ELb1ELb1ELb1ELb0ELb1ELb0ELb1ELb0ELb1ELb1ELb0EEENS1_21CollectiveEpilogueFwdINS6_IJSA_NS7_ILi256EEESB_EEES9_SE_SG_Li256ELb1ELb1ELb1ELb0EEENS1_36VarlenDynamicPersistentTileSchedulerILi128ELi96ELi256ELi128ELb1ELb1ELb1ELb1ELb0ELb1EEEEEEEEEvNT_6ParamsE)
        /*133c*/ 	.short	0x0210
        /*133e*/ 	.short	0x0af0


	//----- nvinfo : EIATTR_SW_WAR
	.align		4
.L_1399:
        /*1340*/ 	.byte	0x04, 0x36
        /*1342*/ 	.short	(.L_1401 - .L_1400)
.L_1400:
        /*1344*/ 	.word	0x00000008
.L_1401:


//--------------------- .nv.info._ZN7cutlass13device_kernelIN5flash11enable_sm90INS1_16FlashAttnFwdSm90INS1_25CollectiveMainloopFwdSm90ILi2EN4cute5tupleIJNS5_1CILi1EEES8_S8_EEENS6_IJNS7_ILi128EEENS7_ILi96EEENS7_ILi64EEEEEELi256ENS_10bfloat16_tEfNS_4arch4Sm90ELb0ELb1ELb1ELb1ELb0ELb0ELb1ELb1ELb0ELb1ELb1ELb0EEENS1_21CollectiveEpilogueFwdINS6_IJSA_NS7_ILi256EEESB_EEES9_SE_SG_Li256ELb1ELb1ELb1ELb0EEENS1_36VarlenDynamicPersistentTileSchedulerILi128ELi96ELi256ELi128ELb1ELb1ELb1ELb1ELb0ELb1EEEEEEEEEvNT_6ParamsE --------------------------
	.section	.nv.info._ZN7cutlass13device_kernelIN5flash11enable_sm90INS1_16FlashAttnFwdSm90INS1_25CollectiveMainloopFwdSm90ILi2EN4cute5tupleIJNS5_1CILi1EEES8_S8_EEENS6_IJNS7_ILi128EEENS7_ILi96EEENS7_ILi64EEEEEELi256ENS_10bfloat16_tEfNS_4arch4Sm90ELb0ELb1ELb1ELb1ELb0ELb0ELb1ELb1ELb0ELb1ELb1ELb0EEENS1_21CollectiveEpilogueFwdINS6_IJSA_NS7_ILi256EEESB_EEES9_SE_SG_Li256ELb1ELb1ELb1ELb0EEENS1_36VarlenDynamicPersistentTileSchedulerILi128ELi96ELi256ELi128ELb1ELb1ELb1ELb1ELb0ELb1EEEEEEEEEvNT_6ParamsE,"",@"SHT_CUDA_INFO"
	.sectionflags	@""
	.align	4


	//----- nvinfo : EIATTR_CUDA_API_VERSION
	.align		4
        /*0000*/ 	.byte	0x04, 0x37
        /*0002*/ 	.short	(.L_1403 - .L_1402)
.L_1402:
        /*0004*/ 	.word	0x00000082


	//----- nvinfo : EIATTR_KPARAM_INFO
	.align		4
.L_1403:
        /*0008*/ 	.byte	0x04, 0x17
        /*000a*/ 	.short	(.L_1405 - .L_1404)
.L_1404:
        /*000c*/ 	.word	0x00000000
        /*0010*/ 	.short	0x0000
        /*0012*/ 	.short	0x0070
        /*0014*/ 	.byte	0x00, 0xf0, 0x01, 0x2e


	//----- nvinfo : EIATTR_SPARSE_MMA_MASK
	.align		4
.L_1405:
        /*0018*/ 	.byte	0x03, 0x50
        /*001a*/ 	.short	0x0000


	//----- nvinfo : EIATTR_MAXREG_COUNT
	.align		4
        /*001c*/ 	.byte	0x03, 0x1b
        /*001e*/ 	.short	0x00a8


	//----- nvinfo : EIATTR_NUM_BARRIERS
	.align		4
        /*0020*/ 	.byte	0x02, 0x4c
        /*0022*/ 	.byte	0x10
	.zero		1


	//----- nvinfo : EIATTR_EXTERNS
	.align		4
        /*0024*/ 	.byte	0x04, 0x0f
        /*0026*/ 	.short	(.L_1407 - .L_1406)


	//   ....[0]....
	.align		4
.L_1406:
        /*0028*/ 	.word	index@(__assertfail)


	//----- nvinfo : EIATTR_ANNOTATIONS
	.align		4
.L_1407:
        /*002c*/ 	.byte	0x04, 0x55
        /*002e*/ 	.short	(.L_1409 - .L_1408)


	//   ....[0]....
.L_1408:
        /* <DEDUP_REMOVED lines=116> */


	//----- nvinfo : EIATTR_MERCURY_ISA_VERSION
	.align		4
.L_1409:
        /*0760*/ 	.byte	0x03, 0x5f
        /*0762*/ 	.short	0x0101


	//----- nvinfo : EIATTR_UNUSED_LOAD_BYTE_OFFSET
	.align		4
        /*0764*/ 	.byte	0x04, 0x44
        /*0766*/ 	.short	(.L_1411 - .L_1410)


	//   ....[0]....
.L_1410:
        /*0768*/ 	.word	0x00000b40
        /*076c*/ 	.word	0x0000fff0


	//   ....[1]....
        /*0770*/ 	.word	0x00020670
        /*0774*/ 	.word	0x0000fff0


	//----- nvinfo : EIATTR_INT_WARP_WIDE_INSTR_OFFSETS
	.align		4
.L_1411:
        /*0778*/ 	.byte	0x04, 0x31
        /*077a*/ 	.short	(.L_1413 - .L_1412)


	//   ....[0]....
.L_1412:
        /*077c*/ 	.word	0x00000170


	//   ....[1]....
        /*0780*/ 	.word	0x000001b0


	//   ....[2]....
        /*0784*/ 	.word	0x00000220


	//   ....[3]....
        /*0788*/ 	.word	0x00000230


	//   ....[4]....
        /*078c*/ 	.word	0x00026fb0


	//   ....[5]....
        /*0790*/ 	.word	0x00027040


	//   ....[6]....
        /*0794*/ 	.word	0x0002b910


	//   ....[7]....
        /*0798*/ 	.word	0x0002b9a0


	//----- nvinfo : EIATTR_COOP_GROUP_MASK_REGIDS
	.align		4
.L_1413:
        /*079c*/ 	.byte	0x04, 0x29
        /*079e*/ 	.short	(.L_1415 - .L_1414)


	//   ....[0]....
.L_1414:
        /*07a0*/ 	.word	0xffffffff


	//   ....[1]....
        /*07a4*/ 	.word	0xffffffff


	//   ....[2]....
        /*07a8*/ 	.word	0xffffffff


	//   ....[3]....
        /*07ac*/ 	.word	0xffffffff


	//   ....[4]....
        /*07b0*/ 	.word	0xffffffff


	//   ....[5]....
        /*07b4*/ 	.word	0xffffffff


	//   ....[6]....
        /*07b8*/ 	.word	0xffffffff


	//   ....[7]....
        /*07bc*/ 	.word	0xffffffff


	//   ....[8]....
        /*07c0*/ 	.word	0xffffffff


	//   ....[9]....
        /*07c4*/ 	.word	0xffffffff


	//   ....[10]....
        /*07c8*/ 	.word	0xffffffff


	//   ....[11]....
        /*07cc*/ 	.word	0xffffffff


	//   ....[12]....
        /*07d0*/ 	.word	0xffffffff


	//   ....[13]....
        /*07d4*/ 	.word	0xffffffff


	//   ....[14]....
        /*07d8*/ 	.word	0xffffffff


	//   ....[15]....
        /*07dc*/ 	.word	0xffffffff


	//   ....[16]....
        /*07e0*/ 	.word	0xffffffff


	//   ....[17]....
        /*07e4*/ 	.word	0xffffffff


	//   ....[18]....
        /*07e8*/ 	.word	0xffffffff


	//   ....[19]....
        /*07ec*/ 	.word	0xffffffff


	//   ....[20]....
        /*07f0*/ 	.word	0xffffffff


	//   ....[21]....
        /*07f4*/ 	.word	0xffffffff


	//   ....[22]....
        /*07f8*/ 	.word	0xffffffff


	//   ....[23]....
        /*07fc*/ 	.word	0xffffffff


	//   ....[24]....
        /*0800*/ 	.word	0xffffffff


	//   ....[25]....
        /*0804*/ 	.word	0xffffffff


	//   ....[26]....
        /*0808*/ 	.word	0xffffffff


	//   ....[27]....
        /*080c*/ 	.word	0xffffffff


	//   ....[28]....
        /*0810*/ 	.word	0xffffffff


	//   ....[29]....
        /*0814*/ 	.word	0xffffffff


	//   ....[30]....
        /*0818*/ 	.word	0xffffffff


	//   ....[31]....
        /*081c*/ 	.word	0xffffffff


	//   ....[32]....
        /*0820*/ 	.word	0xffffffff


	//   ....[33]....
        /*0824*/ 	.word	0xffffffff


	//   ....[34]....
        /*0828*/ 	.word	0xffffffff


	//   ....[35]....
        /*082c*/ 	.word	0xffffffff


	//   ....[36]....
        /*0830*/ 	.word	0xffffffff


	//   ....[37]....
        /*0834*/ 	.word	0xffffffff


	//   ....[38]....
        /*0838*/ 	.word	0xffffffff


	//   ....[39]....
        /*083c*/ 	.word	0xffffffff


	//   ....[40]....
        /*0840*/ 	.word	0xffffffff


	//   ....[41]....
        /*0844*/ 	.word	0xffffffff


	//   ....[42]....
        /*0848*/ 	.word	0xffffffff


	//   ....[43]....
        /*084c*/ 	.word	0xffffffff


	//   ....[44]....
        /*0850*/ 	.word	0xffffffff


	//   ....[45]....
        /*0854*/ 	.word	0xffffffff


	//   ....[46]....
        /*0858*/ 	.word	0xffffffff


	//   ....[47]....
        /*085c*/ 	.word	0xffffffff


	//   ....[48]....
        /*0860*/ 	.word	0xffffffff


	//   ....[49]....
        /*0864*/ 	.word	0xffffffff


	//   ....[50]....
        /*0868*/ 	.word	0xffffffff


	//   ....[51]....
        /*086c*/ 	.word	0xffffffff


	//   ....[52]....
        /*0870*/ 	.word	0xffffffff


	//   ....[53]....
        /*0874*/ 	.word	0xffffffff


	//   ....[54]....
        /*0878*/ 	.word	0xffffffff


	//   ....[55]....
        /*087c*/ 	.word	0xffffffff


	//   ....[56]....
        /*0880*/ 	.word	0xffffffff


	//   ....[57]....
        /*0884*/ 	.word	0xffffffff


	//   ....[58]....
        /*0888*/ 	.word	0xffffffff


	//   ....[59]....
        /*088c*/ 	.word	0xffffffff


	//   ....[60]....
        /*0890*/ 	.word	0xffffffff


	//   ....[61]....
        /*0894*/ 	.word	0xffffffff


	//   ....[62]....
        /*0898*/ 	.word	0xffffffff


	//   ....[63]....
        /*089c*/ 	.word	0xffffffff


	//   ....[64]....
        /*08a0*/ 	.word	0xffffffff


	//   ....[65]....
        /*08a4*/ 	.word	0xffffffff


	//   ....[66]....
        /*08a8*/ 	.word	0xffffffff


	//   ....[67]....
        /*08ac*/ 	.word	0xffffffff


	//   ....[68]....
        /*08b0*/ 	.word	0xffffffff


	//   ....[69]....
        /*08b4*/ 	.word	0xffffffff


	//   ....[70]....
        /*08b8*/ 	.word	0xffffffff


	//   ....[71]....
        /*08bc*/ 	.word	0xffffffff


	//   ....[72]....
        /*08c0*/ 	.word	0xffffffff


	//   ....[73]....
        /*08c4*/ 	.word	0xffffffff


	//   ....[74]....
        /*08c8*/ 	.word	0xffffffff


	//   ....[75]....
        /*08cc*/ 	.word	0xffffffff


	//   ....[76]....
        /*08d0*/ 	.word	0xffffffff


	//   ....[77]....
        /*08d4*/ 	.word	0xffffffff


	//   ....[78]....
        /*08d8*/ 	.word	0xffffffff


	//   ....[79]....
        /*08dc*/ 	.word	0xffffffff


	//   ....[80]....
        /*08e0*/ 	.word	0xffffffff


	//   ....[81]....
        /*08e4*/ 	.word	0xffffffff


	//   ....[82]....
        /*08e8*/ 	.word	0xffffffff


	//   ....[83]....
        /*08ec*/ 	.word	0xffffffff


	//   ....[84]....
        /*08f0*/ 	.word	0xffffffff


	//   ....[85]....
        /*08f4*/ 	.word	0xffffffff


	//   ....[86]....
        /*08f8*/ 	.word	0xffffffff


	//   ....[87]....
        /*08fc*/ 	.word	0xffffffff


	//   ....[88]....
        /*0900*/ 	.word	0xffffffff


	//   ....[89]....
        /*0904*/ 	.word	0xffffffff


	//   ....[90]....
        /*0908*/ 	.word	0xffffffff


	//   ....[91]....
        /*090c*/ 	.word	0xffffffff


	//   ....[92]....
        /*0910*/ 	.word	0xffffffff


	//   ....[93]....
        /*0914*/ 	.word	0xffffffff


	//   ....[94]....
        /*0918*/ 	.word	0xffffffff


	//   ....[95]....
        /*091c*/ 	.word	0xffffffff


	//   ....[96]....
        /*0920*/ 	.word	0xffffffff


	//   ....[97]....
        /*0924*/ 	.word	0xffffffff


	//   ....[98]....
        /*0928*/ 	.word	0xffffffff


	//   ....[99]....
        /*092c*/ 	.word	0xffffffff


	//   ....[100]....
        /*0930*/ 	.word	0xffffffff


	//   ....[101]....
        /*0934*/ 	.word	0xffffffff


	//   ....[102]....
        /*0938*/ 	.word	0xffffffff


	//   ....[103]....
        /*093c*/ 	.word	0xffffffff


	//   ....[104]....
        /*0940*/ 	.word	0xffffffff


	//   ....[105]....
        /*0944*/ 	.word	0xffffffff


	//   ....[106]....
        /*0948*/ 	.word	0xffffffff


	//   ....[107]....
        /*094c*/ 	.word	0xffffffff


	//   ....[108]....
        /*0950*/ 	.word	0xffffffff


	//   ....[109]....
        /*0954*/ 	.word	0xffffffff


	//   ....[110]....
        /*0958*/ 	.word	0xffffffff


	//   ....[111]....
        /*095c*/ 	.word	0xffffffff


	//   ....[112]....
        /*0960*/ 	.word	0xffffffff


	//   ....[113]....
        /*0964*/ 	.word	0xffffffff


	//   ....[114]....
        /*0968*/ 	.word	0xffffffff


	//   ....[115]....
        /*096c*/ 	.word	0xffffffff


	//   ....[116]....
        /*0970*/ 	.word	0xffffffff


	//   ....[117]....
        /*0974*/ 	.word	0xffffffff


	//   ....[118]....
        /*0978*/ 	.word	0xffffffff


	//   ....[119]....
        /*097c*/ 	.word	0xffffffff


	//   ....[120]....
        /*0980*/ 	.word	0xffffffff


	//   ....[121]....
        /*0984*/ 	.word	0x0500000f


	//   ....[122]....
        /*0988*/ 	.word	0x0500000f


	//   ....[123]....
        /*098c*/ 	.word	0x0500000f


	//   ....[124]....
        /*0990*/ 	.word	0x0500000f


	//   ....[125]....
        /*0994*/ 	.word	0x0500000f


	//   ....[126]....
        /*0998*/ 	.word	0x0500000f


	//   ....[127]....
        /*099c*/ 	.word	0x0500000f


	//   ....[128]....
        /*09a0*/ 	.word	0x0500000f


	//   ....[129]....
        /*09a4*/ 	.word	0x0500000f


	//   ....[130]....
        /*09a8*/ 	.word	0x0500000f


	//   ....[131]....
        /*09ac*/ 	.word	0x0500000f


	//   ....[132]....
        /*09b0*/ 	.word	0x0500000f


	//   ....[133]....
        /*09b4*/ 	.word	0x0500000f


	//   ....[134]....
        /*09b8*/ 	.word	0x0500000f


	//   ....[135]....
        /*09bc*/ 	.word	0x0500000f


	//   ....[136]....
        /*09c0*/ 	.word	0x0500000f


	//   ....[137]....
        /*09c4*/ 	.word	0x0500000f


	//   ....[138]....
        /*09c8*/ 	.word	0x0500000f


	//   ....[139]....
        /*09cc*/ 	.word	0x0500000f


	//   ....[140]....
        /*09d0*/ 	.word	0x0500000f


	//   ....[141]....
        /*09d4*/ 	.word	0x0500000f


	//   ....[142]....
        /*09d8*/ 	.word	0x0500000f


	//   ....[143]....
        /*09dc*/ 	.word	0x0500000f


	//   ....[144]....
        /*09e0*/ 	.word	0x0500000f


	//   ....[145]....
        /*09e4*/ 	.word	0x0500000f


	//   ....[146]....
        /*09e8*/ 	.word	0x0500000f


	//   ....[147]....
        /*09ec*/ 	.word	0x0500000f


	//   ....[148]....
        /*09f0*/ 	.word	0x0500000f


	//   ....[149]....
        /*09f4*/ 	.word	0x0500000f


	//   ....[150]....
        /*09f8*/ 	.word	0x0500000f


	//   ....[151]....
        /*09fc*/ 	.word	0x0500000f


	//   ....[152]....
        /*0a00*/ 	.word	0x0500000f


	//   ....[153]....
        /*0a04*/ 	.word	0x0500000f


	//   ....[154]....
        /*0a08*/ 	.word	0x0500000f


	//   ....[155]....
        /*0a0c*/ 	.word	0x0500000f


	//   ....[156]....
        /*0a10*/ 	.word	0x0500000f


	//   ....[157]....
        /*0a14*/ 	.word	0x0500000f


	//   ....[158]....
        /*0a18*/ 	.word	0x0500000f


	//   ....[159]....
        /*0a1c*/ 	.word	0x0500000f


	//   ....[160]....
        /*0a20*/ 	.word	0x0500000f


	//   ....[161]....
        /*0a24*/ 	.word	0x0500000f


	//   ....[162]....
        /*0a28*/ 	.word	0x0500000f


	//   ....[163]....
        /*0a2c*/ 	.word	0x0500000f


	//   ....[164]....
        /*0a30*/ 	.word	0x0500000f


	//   ....[165]....
        /*0a34*/ 	.word	0x0500000f


	//   ....[166]....
        /*0a38*/ 	.word	0x0500000f


	//   ....[167]....
        /*0a3c*/ 	.word	0x0500000f


	//   ....[168]....
        /*0a40*/ 	.word	0x0500000f


	//   ....[169]....
        /*0a44*/ 	.word	0x0500000f


	//   ....[170]....
        /*0a48*/ 	.word	0x0500000f


	//   ....[171]....
        /*0a4c*/ 	.word	0x0500000f


	//   ....[172]....
        /*0a50*/ 	.word	0x0500000f


	//   ....[173]....
        /*0a54*/ 	.word	0xffffffff


	//   ....[174]....
        /*0a58*/ 	.word	0xffffffff


	//   ....[175]....
        /*0a5c*/ 	.word	0xffffffff


	//   ....[176]....
        /*0a60*/ 	.word	0xffffffff


	//   ....[177]....
        /*0a64*/ 	.word	0xffffffff


	//   ....[178]....
        /*0a68*/ 	.word	0xffffffff


	//----- nvinfo : EIATTR_COOP_GROUP_INSTR_OFFSETS
	.align		4
.L_1415:
        /*0a6c*/ 	.byte	0x04, 0x28
        /*0a6e*/ 	.short	(.L_1417 - .L_1416)


	//   ....[0]....
.L_1416:
        /*0a70*/ 	.word	0x000000b0


	//   ....[1]....
        /*0a74*/ 	.word	0x00000180


	//   ....[2]....
        /*0a78*/ 	.word	0x000001d0


	//   ....[3]....
        /*0a7c*/ 	.word	0x00000420


	//   ....[4]....
        /*0a80*/ 	.word	0x00000580


	//   ....[5]....
        /*0a84*/ 	.word	0x000006a0


	//   ....[6]....
        /*0a88*/ 	.word	0x00000800


	//   ....[7]....
        /*0a8c*/ 	.word	0x00002920


	//   ....[8]....
        /*0a90*/ 	.word	0x000048b0


	//   ....[9]....
        /*0a94*/ 	.word	0x00005010


	//   ....[10]....
        /*0a98*/ 	.word	0x00006120


	//   ....[11]....
        /*0a9c*/ 	.word	0x00006650


	//   ....[12]....
        /*0aa0*/ 	.word	0x00006990


	//   ....[13]....
        /*0aa4*/ 	.word	0x000069b0


	//   ....[14]....
        /*0aa8*/ 	.word	0x0000be00


	//   ....[15]....
        /*0aac*/ 	.word	0x0000bf60


	//   ....[16]....
        /*0ab0*/ 	.word	0x0000c0a0


	//   ....[17]....
        /*0ab4*/ 	.word	0x0000c0c0


	//   ....[18]....
        /*0ab8*/ 	.word	0x00015a40


	//   ....[19]....
        /*0abc*/ 	.word	0x00016000


	//   ....[20]....
        /*0ac0*/ 	.word	0x00016fa0


	//   ....[21]....
        /*0ac4*/ 	.word	0x00017060


	//   ....[22]....
        /*0ac8*/ 	.word	0x00017210


	//   ....[23]....
        /*0acc*/ 	.word	0x00017230


	//   ....[24]....
        /*0ad0*/ 	.word	0x0001f700


	//   ....[25]....
        /*0ad4*/ 	.word	0x0001f720


	//   ....[26]....
        /*0ad8*/ 	.word	0x0001f760


	//   ....[27]....
        /*0adc*/ 	.word	0x0001f7a0


	//   ....[28]....
        /*0ae0*/ 	.word	0x000219d0


	//   ....[29]....
        /*0ae4*/ 	.word	0x000219e0


	//   ....[30]....
        /*0ae8*/ 	.word	0x00021a10


	//   ....[31]....
        /*0aec*/ 	.word	0x00021a20


	//   ....[32]....
        /*0af0*/ 	.word	0x000223d0


	//   ....[33]....
        /*0af4*/ 	.word	0x00022400


	//   ....[34]....
        /*0af8*/ 	.word	0x00022540


	//   ....[35]....
        /*0afc*/ 	.word	0x00022560


	//   ....[36]....
        /*0b00*/ 	.word	0x000226a0


	//   ....[37]....
        /*0b04*/ 	.word	0x000226c0


	//   ....[38]....
        /*0b08*/ 	.word	0x00022810


	//   ....[39]....
        /*0b0c*/ 	.word	0x00022830


	//   ....[40]....
        /*0b10*/ 	.word	0x00022d70


	//   ....[41]....
        /*0b14*/ 	.word	0x00022da0


	//   ....[42]....
        /*0b18*/ 	.word	0x000237e0


	//   ....[43]....
        /*0b1c*/ 	.word	0x000237f0


	//   ....[44]....
        /*0b20*/ 	.word	0x00024b40


	//   ....[45]....
        /*0b24*/ 	.word	0x00024b60


	//   ....[46]....
        /*0b28*/ 	.word	0x00024ca0


	//   ....[47]....
        /*0b2c*/ 	.word	0x00024cc0


	//   ....[48]....
        /*0b30*/ 	.word	0x00024e00


	//   ....[49]....
        /*0b34*/ 	.word	0x00024e20


	//   ....[50]....
        /*0b38*/ 	.word	0x00024f70


	//   ....[51]....
        /*0b3c*/ 	.word	0x00024f90


	//   ....[52]....
        /*0b40*/ 	.word	0x00025170


	//   ....[53]....
        /*0b44*/ 	.word	0x000253a0


	//   ....[54]....
        /*0b48*/ 	.word	0x000253d0


	//   ....[55]....
        /*0b4c*/ 	.word	0x00025400


	//   ....[56]....
        /*0b50*/ 	.word	0x00025430


	//   ....[57]....
        /*0b54*/ 	.word	0x00025460


	//   ....[58]....
        /*0b58*/ 	.word	0x00025490


	//   ....[59]....
        /*0b5c*/ 	.word	0x00025630


	//   ....[60]....
        /*0b60*/ 	.word	0x00025660


	//   ....[61]....
        /*0b64*/ 	.word	0x00025690


	//   ....[62]....
        /*0b68*/ 	.word	0x000256c0


	//   ....[63]....
        /*0b6c*/ 	.word	0x000256f0


	//   ....[64]....
        /*0b70*/ 	.word	0x00025720


	//   ....[65]....
        /*0b74*/ 	.word	0x000257c0


	//   ....[66]....
        /*0b78*/ 	.word	0x000257f0


	//   ....[67]....
        /*0b7c*/ 	.word	0x00025800


	//   ....[68]....
        /*0b80*/ 	.word	0x00025830


	//   ....[69]....
        /*0b84*/ 	.word	0x00027580


	//   ....[70]....
        /*0b88*/ 	.word	0x00028050


	//   ....[71]....
        /*0b8c*/ 	.word	0x00028070


	//   ....[72]....
        /*0b90*/ 	.word	0x00028090


	//   ....[73]....
        /*0b94*/ 	.word	0x000280c0


	//   ....[74]....
        /*0b98*/ 	.word	0x00028190


	//   ....[75]....
        /*0b9c*/ 	.word	0x00028220


	//   ....[76]....
        /*0ba0*/ 	.word	0x00028250


	//   ....[77]....
        /*0ba4*/ 	.word	0x000282d0


	//   ....[78]....
        /*0ba8*/ 	.word	0x00028300


	//   ....[79]....
        /*0bac*/ 	.word	0x00028380


	//   ....[80]....
        /*0bb0*/ 	.word	0x000283b0


	//   ....[81]....
        /*0bb4*/ 	.word	0x00028430


	//   ....[82]....
        /*0bb8*/ 	.word	0x00028460


	//   ....[83]....
        /*0bbc*/ 	.word	0x00028480


	//   ....[84]....
        /*0bc0*/ 	.word	0x000284d0


	//   ....[85]....
        /*0bc4*/ 	.word	0x000284e0


	//   ....[86]....
        /*0bc8*/ 	.word	0x00028c20


	//   ....[87]....
        /*0bcc*/ 	.word	0x00028c60


	//   ....[88]....
        /*0bd0*/ 	.word	0x00028c80


	//   ....[89]....
        /*0bd4*/ 	.word	0x00028d20


	//   ....[90]....
        /*0bd8*/ 	.word	0x00028db0


	//   ....[91]....
        /*0bdc*/ 	.word	0x00028dc0


	//   ....[92]....
        /*0be0*/ 	.word	0x00028e50


	//   ....[93]....
        /*0be4*/ 	.word	0x00028e60


	//   ....[94]....
        /*0be8*/ 	.word	0x00028ed0


	//   ....[95]....
        /*0bec*/ 	.word	0x00028ee0


	//   ....[96]....
        /*0bf0*/ 	.word	0x00028f60


	//   ....[97]....
        /*0bf4*/ 	.word	0x00028f70


	//   ....[98]....
        /*0bf8*/ 	.word	0x00028ff0


	//   ....[99]....
        /*0bfc*/ 	.word	0x00029000


	//   ....[100]....
        /*0c00*/ 	.word	0x00029010


	//   ....[101]....
        /*0c04*/ 	.word	0x00029050


	//   ....[102]....
        /*0c08*/ 	.word	0x0002bc30


	//   ....[103]....
        /*0c0c*/ 	.word	0x0002bc40


	//   ....[104]....
        /*0c10*/ 	.word	0x0002bca0


	//   ....[105]....
        /*0c14*/ 	.word	0x0002bce0


	//   ....[106]....
        /*0c18*/ 	.word	0x0002bd10


	//   ....[107]....
        /*0c1c*/ 	.word	0x0002bd40


	//   ....[108]....
        /*0c20*/ 	.word	0x0002bd70


	//   ....[109]....
        /*0c24*/ 	.word	0x0002bda0


	//   ....[110]....
        /*0c28*/ 	.word	0x0002bf60


	//   ....[111]....
        /*0c2c*/ 	.word	0x0002bf90


	//   ....[112]....
        /*0c30*/ 	.word	0x0002bfc0


	//   ....[113]....
        /*0c34*/ 	.word	0x0002bff0


	//   ....[114]....
        /*0c38*/ 	.word	0x0002c020


	//   ....[115]....
        /*0c3c*/ 	.word	0x0002c050


	//   ....[116]....
        /*0c40*/ 	.word	0x0002c120


	//   ....[117]....
        /*0c44*/ 	.word	0x0002c140


	//   ....[118]....
        /*0c48*/ 	.word	0x0002c150


	//   ....[119]....
        /*0c4c*/ 	.word	0x0002c1d0


	//   ....[120]....
        /*0c50*/ 	.word	0x0002cd10


	//   ....[121]....
        /*0c54*/ 	.word	0x0002d2b0


	//   ....[122]....
        /*0c58*/ 	.word	0x0002d440


	//   ....[123]....
        /*0c5c*/ 	.word	0x0002d4a0


	//   ....[124]....
        /*0c60*/ 	.word	0x0002d500


	//   ....[125]....
        /*0c64*/ 	.word	0x0002d560


	//   ....[126]....
        /*0c68*/ 	.word	0x0002d600


	//   ....[127]....
        /*0c6c*/ 	.word	0x0002d6f0


	//   ....[128]....
        /*0c70*/ 	.word	0x0002d820


	//   ....[129]....
        /*0c74*/ 	.word	0x0002d8c0


	//   ....[130]....
        /*0c78*/ 	.word	0x0002d990


	//   ....[131]....
        /*0c7c*/ 	.word	0x0002da30


	//   ....[132]....
        /*0c80*/ 	.word	0x0002db00


	//   ....[133]....
        /*0c84*/ 	.word	0x0002dba0


	//   ....[134]....
        /*0c88*/ 	.word	0x0002dc70


	//   ....[135]....
        /*0c8c*/ 	.word	0x0002dd10


	//   ....[136]....
        /*0c90*/ 	.word	0x0002ddc0


	//   ....[137]....
        /*0c94*/ 	.word	0x0002de60


	//   ....[138]....
        /*0c98*/ 	.word	0x0002e100


	//   ....[139]....
        /*0c9c*/ 	.word	0x0002e1b0


	//   ....[140]....
        /*0ca0*/ 	.word	0x0002e2b0


	//   ....[141]....
        /*0ca4*/ 	.word	0x0002e3a0


	//   ....[142]....
        /*0ca8*/ 	.word	0x0002e460


	//   ....[143]....
        /*0cac*/ 	.word	0x0002e520


	//   ....[144]....
        /*0cb0*/ 	.word	0x0002e5e0


	//   ....[145]....
        /*0cb4*/ 	.word	0x0002e6a0


	//   ....[146]....
        /*0cb8*/ 	.word	0x0002e760


	//   ....[147]....
        /*0cbc*/ 	.word	0x0002e820


	//   ....[148]....
        /*0cc0*/ 	.word	0x0002e8e0


	//   ....[149]....
        /*0cc4*/ 	.word	0x0002e990


	//   ....[150]....
        /*0cc8*/ 	.word	0x0002ea90


	//   ....[151]....
        /*0ccc*/ 	.word	0x0002eae0


	//   ....[152]....
        /*0cd0*/ 	.word	0x0002eb40


	//   ....[153]....
        /*0cd4*/ 	.word	0x0002ec20


	//   ....[154]....
        /*0cd8*/ 	.word	0x0002ef50


	//   ....[155]....
        /*0cdc*/ 	.word	0x0002eff0


	//   ....[156]....
        /*0ce0*/ 	.word	0x0002f190


	//   ....[157]....
        /*0ce4*/ 	.word	0x0002f210


	//   ....[158]....
        /*0ce8*/ 	.word	0x0002f290


	//   ....[159]....
        /*0cec*/ 	.word	0x0002f310


	//   ....[160]....
        /*0cf0*/ 	.word	0x0002f390


	//   ....[161]....
        /*0cf4*/ 	.word	0x0002f420


	//   ....[162]....
        /*0cf8*/ 	.word	0x0002f4c0


	//   ....[163]....
        /*0cfc*/ 	.word	0x0002f570


	//   ....[164]....
        /*0d00*/ 	.word	0x0002f5f0


	//   ....[165]....
        /*0d04*/ 	.word	0x0002f670


	//   ....[166]....
        /*0d08*/ 	.word	0x0002f6f0


	//   ....[167]....
        /*0d0c*/ 	.word	0x0002f780


	//   ....[168]....
        /*0d10*/ 	.word	0x0002f800


	//   ....[169]....
        /*0d14*/ 	.word	0x0002f8b0


	//   ....[170]....
        /*0d18*/ 	.word	0x0002f900


	//   ....[171]....
        /*0d1c*/ 	.word	0x0002f9c0


	//   ....[172]....
        /*0d20*/ 	.word	0x0002faf0


	//   ....[173]....
        /*0d24*/ 	.word	0x000321d0


	//   ....[174]....
        /*0d28*/ 	.word	0x00032ff0


	//   ....[175]....
        /*0d2c*/ 	.word	0x00033bb0


	//   ....[176]....
        /*0d30*/ 	.word	0x00033bf0


	//   ....[177]....
        /*0d34*/ 	.word	0x00033c60


	//   ....[178]....
        /*0d38*/ 	.word	0x00033c80


	//----- nvinfo : EIATTR_REG_RECONFIG
	.align		4
.L_1417:
        /*0d3c*/ 	.byte	0x01, 0x54
	.zero		2


	//----- nvinfo : EIATTR_SYSCALL_OFFSETS
	.align		4
        /*0d40*/ 	.byte	0x04, 0x46
        /*0d42*/ 	.short	(.L_1419 - .L_1418)


	//   ....[0]....
.L_1418:
        /*0d44*/ 	.word	0x00002ba0


	//   ....[1]....
        /*0d48*/ 	.word	0x000271b0


	//   ....[2]....
        /*0d4c*/ 	.word	0x00027300


	//   ....[3]....
        /*0d50*/ 	.word	0x000273f0


	//   ....[4]....
        /*0d54*/ 	.word	0x00027c50


	//   ....[5]....
        /*0d58*/ 	.word	0x00028850


	//----- nvinfo : EIATTR_MBARRIER_INSTR_OFFSETS
	.align		4
.L_1419:
        /*0d5c*/ 	.byte	0x04, 0x39
        /*0d5e*/ 	.short	(.L_1421 - .L_1420)


	//   ....[0]....
.L_1420:
        /*0d60*/ 	.word	0x000002c0
        /*0d64*/ 	.word	0x000000ff
        /*0d68*/ 	.word	0x00032400
        /*0d6c*/ 	.short	0x0100
        /*0d6e*/ 	.byte	0x08
	.zero		1


	//   ....[1]....
        /*0d70*/ 	.word	0x000002d0
        /*0d74*/ 	.word	0x000000ff
        /*0d78*/ 	.word	0x00032410
        /*0d7c*/ 	.short	0x0100
        /*0d7e*/ 	.byte	0x08
	.zero		1


	//   ....[2]....
        /*0d80*/ 	.word	0x000002e0
        /*0d84*/ 	.word	0x000000ff
        /*0d88*/ 	.word	0x00032420
        /*0d8c*/ 	.short	0x0100
        /*0d8e*/ 	.byte	0x08
	.zero		1


	//   ....[3]....
        /*0d90*/ 	.word	0x000003d0
        /*0d94*/ 	.word	0x000000ff
        /*0d98*/ 	.word	0x00032430
        /*0d9c*/ 	.short	0x0100
        /*0d9e*/ 	.byte	0x08
	.zero		1


	//   ....[4]....
        /*0da0*/ 	.word	0x000003e0
        /*0da4*/ 	.word	0x000000ff
        /*0da8*/ 	.word	0x00032440
        /*0dac*/ 	.short	0x0100
        /*0dae*/ 	.byte	0x08
	.zero		1


	//   ....[5]....
        /*0db0*/ 	.word	0x000003f0
        /*0db4*/ 	.word	0x000000ff
        /*0db8*/ 	.word	0x00032438
        /*0dbc*/ 	.short	0x0100
        /*0dbe*/ 	.byte	0x08
	.zero		1


	//   ....[6]....
        /*0dc0*/ 	.word	0x00000400
        /*0dc4*/ 	.word	0x000000ff
        /*0dc8*/ 	.word	0x00032448
        /*0dcc*/ 	.short	0x0100
        /*0dce*/ 	.byte	0x08
	.zero		1


	//   ....[7]....
        /*0dd0*/ 	.word	0x00000530
        /*0dd4*/ 	.word	0x000000ff
        /*0dd8*/ 	.word	0x00032450
        /*0ddc*/ 	.short	0x0100
        /*0dde*/ 	.byte	0x08
	.zero		1


	//   ....[8]....
        /*0de0*/ 	.word	0x00000540
        /*0de4*/ 	.word	0x000000ff
        /*0de8*/ 	.word	0x00032460
        /*0dec*/ 	.short	0x0100
        /*0dee*/ 	.byte	0x08
	.zero		1


	//   ....[9]....
        /*0df0*/ 	.word	0x00000550
        /*0df4*/ 	.word	0x000000ff
        /*0df8*/ 	.word	0x00032458
        /*0dfc*/ 	.short	0x0100
        /*0dfe*/ 	.byte	0x08
	.zero		1


	//   ....[10]....
        /*0e00*/ 	.word	0x00000560
        /*0e04*/ 	.word	0x000000ff
        /*0e08*/ 	.word	0x00032468
        /*0e0c*/ 	.short	0x0100
        /*0e0e*/ 	.byte	0x08
	.zero		1


	//   ....[11]....
        /*0e10*/ 	.word	0x00000650
        /*0e14*/ 	.word	0x000000ff
        /*0e18*/ 	.word	0x00032470
        /*0e1c*/ 	.short	0x0100
        /*0e1e*/ 	.byte	0x06
	.zero		1


	//   ....[12]....
        /*0e20*/ 	.word	0x00000660
        /*0e24*/ 	.word	0x000000ff
        /*0e28*/ 	.word	0x00032480
        /*0e2c*/ 	.short	0x0100
        /*0e2e*/ 	.byte	0x06
	.zero		1


	//   ....[13]....
        /*0e30*/ 	.word	0x00000670
        /*0e34*/ 	.word	0x000000ff
        /*0e38*/ 	.word	0x00032478
        /*0e3c*/ 	.short	0x0100
        /*0e3e*/ 	.byte	0x06
	.zero		1


	//   ....[14]....
        /*0e40*/ 	.word	0x00000680
        /*0e44*/ 	.word	0x000000ff
        /*0e48*/ 	.word	0x00032488
        /*0e4c*/ 	.short	0x0100
        /*0e4e*/ 	.byte	0x06
	.zero		1


	//   ....[15]....
        /*0e50*/ 	.word	0x000007b0
        /*0e54*/ 	.word	0x000000ff
        /*0e58*/ 	.word	0x00032490
        /*0e5c*/ 	.short	0x0100
        /*0e5e*/ 	.byte	0x08
	.zero		1


	//   ....[16]....
        /*0e60*/ 	.word	0x000007c0
        /*0e64*/ 	.word	0x000000ff
        /*0e68*/ 	.word	0x000324a0
        /*0e6c*/ 	.short	0x0100
        /*0e6e*/ 	.byte	0x08
	.zero		1


	//   ....[17]....
        /*0e70*/ 	.word	0x000007d0
        /*0e74*/ 	.word	0x000000ff
        /*0e78*/ 	.word	0x00032498
        /*0e7c*/ 	.short	0x0100
        /*0e7e*/ 	.byte	0x08
	.zero		1


	//   ....[18]....
        /*0e80*/ 	.word	0x000007e0
        /*0e84*/ 	.word	0x000000ff
        /*0e88*/ 	.word	0x000324a8
        /*0e8c*/ 	.short	0x0100
        /*0e8e*/ 	.byte	0x08
	.zero		1


	//   ....[19]....
        /*0e90*/ 	.word	0x00000910
        /*0e94*/ 	.word	0x000000ff
        /*0e98*/ 	.word	0x000324b0
        /*0e9c*/ 	.short	0x0100
        /*0e9e*/ 	.byte	0x08
	.zero		1


	//   ....[20]....
        /*0ea0*/ 	.word	0x00000920
        /*0ea4*/ 	.word	0x000000ff
        /*0ea8*/ 	.word	0x000324c0
        /*0eac*/ 	.short	0x0100
        /*0eae*/ 	.byte	0x08
	.zero		1


	//   ....[21]....
        /*0eb0*/ 	.word	0x00000930
        /*0eb4*/ 	.word	0x000000ff
        /*0eb8*/ 	.word	0x000324b8
        /*0ebc*/ 	.short	0x0100
        /*0ebe*/ 	.byte	0x08
	.zero		1


	//   ....[22]....
        /*0ec0*/ 	.word	0x00000940
        /*0ec4*/ 	.word	0x000000ff
        /*0ec8*/ 	.word	0x000324c8
        /*0ecc*/ 	.short	0x0100
        /*0ece*/ 	.byte	0x08
	.zero		1


	//   ....[23]....
        /*0ed0*/ 	.word	0x00002de0
        /*0ed4*/ 	.word	0x00000048
        /*0ed8*/ 	.word	0x00032400
        /*0edc*/ 	.short	0x010a
        /*0ede*/ 	.byte	0x3f
	.zero		1


	//   ....[24]....
        /*0ee0*/ 	.word	0x00003270
        /*0ee4*/ 	.word	0x0000000a
        /*0ee8*/ 	.word	0x00000000
        /*0eec*/ 	.short	0x010a
        /*0eee*/ 	.byte	0x3f
	.zero		1


	//   ....[25]....
        /*0ef0*/ 	.word	0x000032d0
        /*0ef4*/ 	.word	0x0000000a
        /*0ef8*/ 	.word	0x00000000
        /*0efc*/ 	.short	0x010a
        /*0efe*/ 	.byte	0x3f
	.zero		1


	//   ....[26]....
        /*0f00*/ 	.word	0x00003680
        /*0f04*/ 	.word	0x00000048
        /*0f08*/ 	.word	0x00032410
        /*0f0c*/ 	.short	0x010a
        /*0f0e*/ 	.byte	0x3f
	.zero		1


	//   ....[27]....
        /*0f10*/ 	.word	0x00003780
        /*0f14*/ 	.word	0x0000000a
        /*0f18*/ 	.word	0x00000000
        /*0f1c*/ 	.short	0x010a
        /*0f1e*/ 	.byte	0x3f
	.zero		1


	//   ....[28]....
        /*0f20*/ 	.word	0x000037e0
        /*0f24*/ 	.word	0x0000000a
        /*0f28*/ 	.word	0x00000000
        /*0f2c*/ 	.short	0x010a
        /*0f2e*/ 	.byte	0x3f
	.zero		1


	//   ....[29]....
        /*0f30*/ 	.word	0x00004500
        /*0f34*/ 	.word	0x0000000a
        /*0f38*/ 	.word	0x00000000
        /*0f3c*/ 	.short	0x0101
        /*0f3e*/ 	.byte	0x3f
	.zero		1


	//   ....[30]....
        /*0f40*/ 	.word	0x00009c70
        /*0f44*/ 	.word	0x00000090
        /*0f48*/ 	.word	0x00000000
        /*0f4c*/ 	.short	0x0101
        /*0f4e*/ 	.byte	0x3f
	.zero		1


	//   ....[31]....
        /*0f50*/ 	.word	0x0000a3e0
        /*0f54*/ 	.word	0x00000003
        /*0f58*/ 	.word	0x00000000
        /*0f5c*/ 	.short	0x010a
        /*0f5e*/ 	.byte	0x3f
	.zero		1


	//   ....[32]....
        /*0f60*/ 	.word	0x0000a4e0
        /*0f64*/ 	.word	0x00000000
        /*0f68*/ 	.word	0x00000000
        /*0f6c*/ 	.short	0x010a
        /*0f6e*/ 	.byte	0x3f
	.zero		1


	//   ....[33]....
        /*0f70*/ 	.word	0x0000a910
        /*0f74*/ 	.word	0x00000003
        /*0f78*/ 	.word	0x00000000
        /*0f7c*/ 	.short	0x010a
        /*0f7e*/ 	.byte	0x3f
	.zero		1


	//   ....[34]....
        /*0f80*/ 	.word	0x0000a9c0
        /*0f84*/ 	.word	0x00000004
        /*0f88*/ 	.word	0x00000000
        /*0f8c*/ 	.short	0x010a
        /*0f8e*/ 	.byte	0x3f
	.zero		1


	//   ....[35]....
        /*0f90*/ 	.word	0x0000b6b0
        /*0f94*/ 	.word	0x00000003
        /*0f98*/ 	.word	0x00000000
        /*0f9c*/ 	.short	0x0101
        /*0f9e*/ 	.byte	0x3f
	.zero		1


	//   ....[36]....
        /*0fa0*/ 	.word	0x00014080
        /*0fa4*/ 	.word	0x00000000
        /*0fa8*/ 	.word	0x00000000
        /*0fac*/ 	.short	0x0101
        /*0fae*/ 	.byte	0x3f
	.zero		1


	//   ....[37]....
        /*0fb0*/ 	.word	0x00014280
        /*0fb4*/ 	.word	0x00000005
        /*0fb8*/ 	.word	0x00000000
        /*0fbc*/ 	.short	0x010a
        /*0fbe*/ 	.byte	0x3f
	.zero		1


	//   ....[38]....
        /*0fc0*/ 	.word	0x00014380
        /*0fc4*/ 	.word	0x00000000
        /*0fc8*/ 	.word	0x00000000
        /*0fcc*/ 	.short	0x010a
        /*0fce*/ 	.byte	0x3f
	.zero		1


	//   ....[39]....
        /*0fd0*/ 	.word	0x000147b0
        /*0fd4*/ 	.word	0x0000000b
        /*0fd8*/ 	.word	0x00000000
        /*0fdc*/ 	.short	0x010a
        /*0fde*/ 	.byte	0x3f
	.zero		1


	//   ....[40]....
        /*0fe0*/ 	.word	0x00014860
        /*0fe4*/ 	.word	0x00000004
        /*0fe8*/ 	.word	0x00000000
        /*0fec*/ 	.short	0x010a
        /*0fee*/ 	.byte	0x3f
	.zero		1


	//   ....[41]....
        /*0ff0*/ 	.word	0x00015550
        /*0ff4*/ 	.word	0x00000004
        /*0ff8*/ 	.word	0x00000000
        /*0ffc*/ 	.short	0x0101
        /*0ffe*/ 	.byte	0x3f
	.zero		1


	//   ....[42]....
        /*1000*/ 	.word	0x0001f250
        /*1004*/ 	.word	0x00000000
        /*1008*/ 	.word	0x00000000
        /*100c*/ 	.short	0x0101
        /*100e*/ 	.byte	0x3f
	.zero		1


	//   ....[43]....
        /*1010*/ 	.word	0x000223c0
        /*1014*/ 	.word	0x00000000
        /*1018*/ 	.word	0x00000000
        /*101c*/ 	.short	0x0101
        /*101e*/ 	.byte	0x3f
	.zero		1


	//   ....[44]....
        /*1020*/ 	.word	0x00022d90
        /*1024*/ 	.word	0x00000004
        /*1028*/ 	.word	0x00000000
        /*102c*/ 	.short	0x0101
        /*102e*/ 	.byte	0x3f
	.zero		1


	//   ....[45]....
        /*1030*/ 	.word	0x000277f0
        /*1034*/ 	.word	0x00000000
        /*1038*/ 	.word	0x00032440
        /*103c*/ 	.short	0x010a
        /*103e*/ 	.byte	0x3f
	.zero		1


	//   ....[46]....
        /*1040*/ 	.word	0x00028600
        /*1044*/ 	.word	0x00000012
        /*1048*/ 	.word	0x00032400
        /*104c*/ 	.short	0x0107
        /*104e*/ 	.byte	0x3f
	.zero		1


	//   ....[47]....
        /*1050*/ 	.word	0x000286c0
        /*1054*/ 	.word	0x00000012
        /*1058*/ 	.word	0x00032400
        /*105c*/ 	.short	0x0101
        /*105e*/ 	.byte	0x3f
	.zero		1


	//   ....[48]....
        /*1060*/ 	.word	0x00029190
        /*1064*/ 	.word	0x00000012
        /*1068*/ 	.word	0x00032410
        /*106c*/ 	.short	0x0107
        /*106e*/ 	.byte	0x3f
	.zero		1


	//   ....[49]....
        /*1070*/ 	.word	0x00029290
        /*1074*/ 	.word	0x00000012
        /*1078*/ 	.word	0x00032410
        /*107c*/ 	.short	0x0101
        /*107e*/ 	.byte	0x3f
	.zero		1


	//   ....[50]....
        /*1080*/ 	.word	0x000292b0
        /*1084*/ 	.word	0x00000012
        /*1088*/ 	.word	0x00032420
        /*108c*/ 	.short	0x010a
        /*108e*/ 	.byte	0x3f
	.zero		1


	//   ....[51]....
        /*1090*/ 	.word	0x00029390
        /*1094*/ 	.word	0x00000002
        /*1098*/ 	.word	0x00032460
        /*109c*/ 	.short	0x010a
        /*109e*/ 	.byte	0x3f
	.zero		1


	//   ....[52]....
        /*10a0*/ 	.word	0x00029cc0
        /*10a4*/ 	.word	0x00000002
        /*10a8*/ 	.word	0x00032440
        /*10ac*/ 	.short	0x010a
        /*10ae*/ 	.byte	0x3f
	.zero		1


	//   ....[53]....
        /*10b0*/ 	.word	0x00029ef0
        /*10b4*/ 	.word	0x00000002
        /*10b8*/ 	.word	0x00032460
        /*10bc*/ 	.short	0x010a
        /*10be*/ 	.byte	0x3f
	.zero		1


	//   ....[54]....
        /*10c0*/ 	.word	0x0002a6f0
        /*10c4*/ 	.word	0x00000002
        /*10c8*/ 	.word	0x00032440
        /*10cc*/ 	.short	0x010a
        /*10ce*/ 	.byte	0x3f
	.zero		1


	//   ....[55]....
        /*10d0*/ 	.word	0x0002a920
        /*10d4*/ 	.word	0x00000002
        /*10d8*/ 	.word	0x00032460
        /*10dc*/ 	.short	0x010a
        /*10de*/ 	.byte	0x3f
	.zero		1


	//   ....[56]....
        /*10e0*/ 	.word	0x0002b0c0
        /*10e4*/ 	.word	0x00000003
        /*10e8*/ 	.word	0x00032440
        /*10ec*/ 	.short	0x010a
        /*10ee*/ 	.byte	0x3f
	.zero		1


	//   ....[57]....
        /*10f0*/ 	.word	0x0002b2f0
        /*10f4*/ 	.word	0x00000003
        /*10f8*/ 	.word	0x00032460
        /*10fc*/ 	.short	0x010a
        /*10fe*/ 	.byte	0x3f
	.zero		1


	//   ....[58]....
        /*1100*/ 	.word	0x0002cc90
        /*1104*/ 	.word	0x00000000
        /*1108*/ 	.word	0x00032420
        /*110c*/ 	.short	0x010a
        /*110e*/ 	.byte	0x3f
	.zero		1


	//   ....[59]....
        /*1110*/ 	.word	0x0002ce80
        /*1114*/ 	.word	0x00000006
        /*1118*/ 	.word	0x00000000
        /*111c*/ 	.short	0x010a
        /*111e*/ 	.byte	0x3f
	.zero		1


	//   ....[60]....
        /*1120*/ 	.word	0x0002ceb0
        /*1124*/ 	.word	0x00000007
        /*1128*/ 	.word	0x00000000
        /*112c*/ 	.short	0x010a
        /*112e*/ 	.byte	0x3f
	.zero		1


	//   ....[61]....
        /*1130*/ 	.word	0x0002cf10
        /*1134*/ 	.word	0x00000004
        /*1138*/ 	.word	0x00000000
        /*113c*/ 	.short	0x010a
        /*113e*/ 	.byte	0x3f
	.zero		1


	//   ....[62]....
        /*1140*/ 	.word	0x0002cf40
        /*1144*/ 	.word	0x00000003
        /*1148*/ 	.word	0x00000000
        /*114c*/ 	.short	0x010a
        /*114e*/ 	.byte	0x3f
	.zero		1


	//   ....[63]....
        /*1150*/ 	.word	0x0002cfa0
        /*1154*/ 	.word	0x00000048
        /*1158*/ 	.word	0x00032400
        /*115c*/ 	.short	0x010a
        /*115e*/ 	.byte	0x3f
	.zero		1


	//   ....[64]....
        /*1160*/ 	.word	0x0002cff0
        /*1164*/ 	.word	0x0000000a
        /*1168*/ 	.word	0x00000000
        /*116c*/ 	.short	0x010a
        /*116e*/ 	.byte	0x3f
	.zero		1


	//   ....[65]....
        /*1170*/ 	.word	0x0002d040
        /*1174*/ 	.word	0x00000048
        /*1178*/ 	.word	0x00032410
        /*117c*/ 	.short	0x010a
        /*117e*/ 	.byte	0x3f
	.zero		1


	//   ....[66]....
        /*1180*/ 	.word	0x0002d090
        /*1184*/ 	.word	0x0000000a
        /*1188*/ 	.word	0x00000000
        /*118c*/ 	.short	0x010a
        /*118e*/ 	.byte	0x3f
	.zero		1


	//   ....[67]....
        /*1190*/ 	.word	0x0002d0e0
        /*1194*/ 	.word	0x00000000
        /*1198*/ 	.word	0x00000000
        /*119c*/ 	.short	0x010a
        /*119e*/ 	.byte	0x3f
	.zero		1


	//   ....[68]....
        /*11a0*/ 	.word	0x0002d130
        /*11a4*/ 	.word	0x00000004
        /*11a8*/ 	.word	0x00000000
        /*11ac*/ 	.short	0x010a
        /*11ae*/ 	.byte	0x3f
	.zero		1


	//   ....[69]....
        /*11b0*/ 	.word	0x0002d180
        /*11b4*/ 	.word	0x00000000
        /*11b8*/ 	.word	0x00000000
        /*11bc*/ 	.short	0x010a
        /*11be*/ 	.byte	0x3f
	.zero		1


	//   ....[70]....
        /*11c0*/ 	.word	0x0002d1d0
        /*11c4*/ 	.word	0x00000004
        /*11c8*/ 	.word	0x00000000
        /*11cc*/ 	.short	0x010a
        /*11ce*/ 	.byte	0x3f
	.zero		1


	//   ....[71]....
        /*11d0*/ 	.word	0x0002d370
        /*11d4*/ 	.word	0x00000000
        /*11d8*/ 	.word	0x00032440
        /*11dc*/ 	.short	0x010a
        /*11de*/ 	.byte	0x3f
	.zero		1


	//   ....[72]....
        /*11e0*/ 	.word	0x0002ec60
        /*11e4*/ 	.word	0x00000012
        /*11e8*/ 	.word	0x00032420
        /*11ec*/ 	.short	0x010a
        /*11ee*/ 	.byte	0x3f
	.zero		1


	//   ....[73]....
        /*11f0*/ 	.word	0x0002ecb0
        /*11f4*/ 	.word	0x00000002
        /*11f8*/ 	.word	0x00032460
        /*11fc*/ 	.short	0x010a
        /*11fe*/ 	.byte	0x3f
	.zero		1


	//   ....[74]....
        /*1200*/ 	.word	0x0002ed00
        /*1204*/ 	.word	0x00000002
        /*1208*/ 	.word	0x00032440
        /*120c*/ 	.short	0x010a
        /*120e*/ 	.byte	0x3f
	.zero		1


	//   ....[75]....
        /*1210*/ 	.word	0x0002ed50
        /*1214*/ 	.word	0x00000002
        /*1218*/ 	.word	0x00032460
        /*121c*/ 	.short	0x010a
        /*121e*/ 	.byte	0x3f
	.zero		1


	//   ....[76]....
        /*1220*/ 	.word	0x0002eda0
        /*1224*/ 	.word	0x00000002
        /*1228*/ 	.word	0x00032440
        /*122c*/ 	.short	0x010a
        /*122e*/ 	.byte	0x3f
	.zero		1


	//   ....[77]....
        /*1230*/ 	.word	0x0002edf0
        /*1234*/ 	.word	0x00000002
        /*1238*/ 	.word	0x00032460
        /*123c*/ 	.short	0x010a
        /*123e*/ 	.byte	0x3f
	.zero		1


	//   ....[78]....
        /*1240*/ 	.word	0x0002ee40
        /*1244*/ 	.word	0x00000003
        /*1248*/ 	.word	0x00032440
        /*124c*/ 	.short	0x010a
        /*124e*/ 	.byte	0x3f
	.zero		1


	//   ....[79]....
        /*1250*/ 	.word	0x0002ee90
        /*1254*/ 	.word	0x00000003
        /*1258*/ 	.word	0x00032460
        /*125c*/ 	.short	0x010a
        /*125e*/ 	.byte	0x3f
	.zero		1


	//   ....[80]....
        /*1260*/ 	.word	0x0002fa10
        /*1264*/ 	.word	0x00000000
        /*1268*/ 	.word	0x00032420
        /*126c*/ 	.short	0x010a
        /*126e*/ 	.byte	0x3f
	.zero		1


	//   ....[81]....
        /*1270*/ 	.word	0x0002fbb0
        /*1274*/ 	.word	0x00000006
        /*1278*/ 	.word	0x00000000
        /*127c*/ 	.short	0x010a
        /*127e*/ 	.byte	0x3f
	.zero		1


	//   ....[82]....
        /*1280*/ 	.word	0x0002fc00
        /*1284*/ 	.word	0x00000007
        /*1288*/ 	.word	0x00000000
        /*128c*/ 	.short	0x010a
        /*128e*/ 	.byte	0x3f
	.zero		1


	//   ....[83]....
        /*1290*/ 	.word	0x0002fc50
        /*1294*/ 	.word	0x00000004
        /*1298*/ 	.word	0x00000000
        /*129c*/ 	.short	0x010a
        /*129e*/ 	.byte	0x3f
	.zero		1


	//   ....[84]....
        /*12a0*/ 	.word	0x00030010
        /*12a4*/ 	.word	0x00000012
        /*12a8*/ 	.word	0x00000000
        /*12ac*/ 	.short	0x010a
        /*12ae*/ 	.byte	0x3f
	.zero		1


	//   ....[85]....
        /*12b0*/ 	.word	0x00030150
        /*12b4*/ 	.word	0x0000000e
        /*12b8*/ 	.word	0x00000000
        /*12bc*/ 	.short	0x010a
        /*12be*/ 	.byte	0x3f
	.zero		1


	//   ....[86]....
        /*12c0*/ 	.word	0x000307b0
        /*12c4*/ 	.word	0x0000000d
        /*12c8*/ 	.word	0x00000000
        /*12cc*/ 	.short	0x010a
        /*12ce*/ 	.byte	0x3f
	.zero		1


	//   ....[87]....
        /*12d0*/ 	.word	0x000308f0
        /*12d4*/ 	.word	0x00000012
        /*12d8*/ 	.word	0x00000000
        /*12dc*/ 	.short	0x010a
        /*12de*/ 	.byte	0x3f
	.zero		1


	//   ....[88]....
        /*12e0*/ 	.word	0x00031b00
        /*12e4*/ 	.word	0x00000013
        /*12e8*/ 	.word	0x00000000
        /*12ec*/ 	.short	0x0101
        /*12ee*/ 	.byte	0x3f
	.zero		1


	//   ....[89]....
        /*12f0*/ 	.word	0x0004b8c0
        /*12f4*/ 	.word	0x00000004
        /*12f8*/ 	.word	0x00000000
        /*12fc*/ 	.short	0x0101
        /*12fe*/ 	.byte	0x3f
	.zero		1


	//   ....[90]....
        /*1300*/ 	.word	0x0004b900
        /*1304*/ 	.word	0x0000000e
        /*1308*/ 	.word	0x00000000
        /*130c*/ 	.short	0x010a
        /*130e*/ 	.byte	0x3f
	.zero		1


	//   ....[91]....
        /*1310*/ 	.word	0x0004b950
        /*1314*/ 	.word	0x00000012
        /*1318*/ 	.word	0x00000000
        /*131c*/ 	.short	0x010a
        /*131e*/ 	.byte	0x3f
	.zero		1


	//----- nvinfo : EIATTR_NUM_MBARRIERS
	.align		4
.L_1421:
        /*1320*/ 	.byte	0x03, 0x38
        /*1322*/ 	.short	0x0017


	//----- nvinfo : EIATTR_EXIT_INSTR_OFFSETS
	.align		4
        /*1324*/ 	.byte	0x04, 0x1c
        /*1326*/ 	.short	(.L_1423 - .L_1422)


	//   ....[0]....
.L_1422:
        /*1328*/ 	.word	0x00000b80


	//   ....[1]....
        /*132c*/ 	.word	0x00025110


	//   ....[2]....
        /*1330*/ 	.word	0x0002cf90


	//----- nvinfo : EIATTR_MAX_THREADS
	.align		4
.L_1423:
        /*1334*/ 	.byte	0x04, 0x05
        /*1336*/ 	.short	(.L_1425 - .L_1424)
.L_1424:
        /*1338*/ 	.word	0x00000180
        /*133c*/ 	.word	0x00000001
        /*1340*/ 	.word	0x00000001


	//----- nvinfo : EIATTR_CRS_STACK_SIZE
	.align		4
.L_1425:
        /*1344*/ 	.byte	0x04, 0x1e
        /*1346*/ 	.short	(.L_1427 - .L_1426)
.L_1426:
        /*1348*/ 	.word	0x00000000


	//----- nvinfo : EIATTR_CBANK_PARAM_SIZE
	.align		4
.L_1427:
        /*134c*/ 	.byte	0x03, 0x19
        /*134e*/ 	.short	0x0bf0


	//----- nvinfo : EIATTR_PARAM_CBANK
	.align		4
        /*1350*/ 	.byte	0x04, 0x0a
        /*1352*/ 	.short	(.L_1429 - .L_1428)
	.align		4
.L_1428:
        /*1354*/ 	.word	index@(.nv.constant0._ZN7cutlass13device_kernelIN5flash11enable_sm90INS1_16FlashAttnFwdSm90INS1_25CollectiveMainloopFwdSm90ILi2EN4cute5tupleIJNS5_1CILi1EEES8_S8_EEENS6_IJNS7_ILi128EEENS7_ILi96EEENS7_ILi64EEEEEELi256ENS_10bfloat16_tEfNS_4arch4Sm90ELb0ELb1ELb1ELb1ELb0ELb0ELb1ELb1ELb0ELb1ELb1ELb0EEENS1_21CollectiveEpilogueFwdINS6_IJSA_NS7_ILi256EEESB_EEES9_SE_SG_Li256ELb1ELb1ELb1ELb0EEENS1_36VarlenDynamicPersistentTileSchedulerILi128ELi96ELi256ELi128ELb1ELb1ELb1ELb1ELb0ELb1EEEEEEEEEvNT_6ParamsE)
        /*1358*/ 	.short	0x0210
        /*135a*/ 	.short	0x0bf0


	//----- nvinfo : EIATTR_SW_WAR
	.align		4
.L_1429:
        /*135c*/ 	.byte	0x04, 0x36
        /*135e*/ 	.short	(.L_1431 - .L_1430)
.L_1430:
        /*1360*/ 	.word	0x00000008
.L_1431:


//--------------------- .nv.info._ZN7cutlass13device_kernelIN5flash11enable_sm90INS1_16FlashAttnFwdSm90INS1_25CollectiveMainloopFwdSm90ILi2EN4cute5tupleIJNS5_1CILi1EEES8_S8_EEENS6_IJNS7_ILi128EEENS7_ILi96EEENS7_ILi64EEEEEELi256ENS_10bfloat16_tEfNS_4arch4Sm90ELb0ELb1ELb1ELb1ELb0ELb1ELb1ELb1ELb0ELb1ELb1ELb0EEENS1_21CollectiveEpilogueFwdINS6_IJSA_NS7_ILi256EEESB_EEES9_SE_SG_Li256ELb1ELb1ELb1ELb0EEENS1_36VarlenDynamicPersistentTileSchedulerILi128ELi96ELi256ELi128ELb1ELb1ELb1ELb1ELb0ELb1EEEEEEEEEvNT_6ParamsE --------------------------
	.section	.nv.info._ZN7cutlass13device_kernelIN5flash11enable_sm90INS1_16FlashAttnFwdSm90INS1_25CollectiveMainloopFwdSm90ILi2EN4cute5tupleIJNS5_1CILi1EEES8_S8_EEENS6_IJNS7_ILi128EEENS7_ILi96EEENS7_ILi64EEEEEELi256ENS_10bfloat16_tEfNS_4arch4Sm90ELb0ELb1ELb1ELb1ELb0ELb1ELb1ELb1ELb0ELb1ELb1ELb0EEENS1_21CollectiveEpilogueFwdINS6_IJSA_NS7_ILi256EEESB_EEES9_SE_SG_Li256ELb1ELb1ELb1ELb0EEENS1_36VarlenDynamicPersistentTileSchedulerILi128ELi96ELi256ELi128ELb1ELb1ELb1ELb1ELb0ELb1EEEEEEEEEvNT_6ParamsE,"",@"SHT_CUDA_INFO"
	.sectionflags	@""
	.align	4


	//----- nvinfo : EIATTR_CUDA_API_VERSION
	.align		4
        /*0000*/ 	.byte	0x04, 0x37
        /*0002*/ 	.short	(.L_1433 - .L_1432)
.L_1432:
        /*0004*/ 	.word	0x00000082


	//----- nvinfo : EIATTR_KPARAM_INFO
	.align		4
.L_1433:
        /*0008*/ 	.byte	0x04, 0x17
        /*000a*/ 	.short	(.L_1435 - .L_1434)
.L_1434:
        /*000c*/ 	.word	0x00000000
        /*0010*/ 	.short	0x0000
        /*0012*/ 	.short	0x0070
        /*0014*/ 	.byte	0x00, 0xf0, 0x01, 0x2e


	//----- nvinfo : EIATTR_SPARSE_MMA_MASK
	.align		4
.L_1435:
        /*0018*/ 	.byte	0x03, 0x50
        /*001a*/ 	.short	0x0000


	//----- nvinfo : EIATTR_MAXREG_COUNT
	.align		4
        /*001c*/ 	.byte	0x03, 0x1b
        /*001e*/ 	.short	0x00a8


	//----- nvinfo : EIATTR_NUM_BARRIERS
	.align		4
        /*0020*/ 	.byte	0x02, 0x4c
        /*0022*/ 	.byte	0x10
	.zero		1


	//----- nvinfo : EIATTR_EXTERNS
	.align		4
        /*0024*/ 	.byte	0x04, 0x0f
        /*0026*/ 	.short	(.L_1437 - .L_1436)


	//   ....[0]....
	.align		4
.L_1436:
        /*0028*/ 	.word	index@(__assertfail)


	//----- nvinfo : EIATTR_ANNOTATIONS
	.align		4
.L_1437:
        /*002c*/ 	.byte	0x04, 0x55
        /*002e*/ 	.short	(.L_1439 - .L_1438)


	//   ....[0]....
.L_1438:
        /* <DEDUP_REMOVED lines=173> */


	//----- nvinfo : EIATTR_MERCURY_ISA_VERSION
	.align		4
.L_1439:
        /*0af0*/ 	.byte	0x03, 0x5f
        /*0af2*/ 	.short	0x0101


	//----- nvinfo : EIATTR_UNUSED_LOAD_BYTE_OFFSET
	.align		4
        /*0af4*/ 	.byte	0x04, 0x44
        /*0af6*/ 	.short	(.L_1441 - .L_1440)


	//   ....[0]....
.L_1440:
        /*0af8*/ 	.word	0x00000be0
        /*0afc*/ 	.word	0x0000fff0


	//   ....[1]....
        /*0b00*/ 	.word	0x0002cf00
        /*0b04*/ 	.word	0x0000fff0


	//----- nvinfo : EIATTR_INT_WARP_WIDE_INSTR_OFFSETS
	.align		4
.L_1441:
        /*0b08*/ 	.byte	0x04, 0x31
        /*0b0a*/ 	.short	(.L_1443 - .L_1442)


	//   ....[0]....
.L_1442:
        /*0b0c*/ 	.word	0x000001e0


	//   ....[1]....
        /*0b10*/ 	.word	0x00000220


	//   ....[2]....
        /*0b14*/ 	.word	0x00000290


	//   ....[3]....
        /*0b18*/ 	.word	0x000002a0


	//   ....[4]....
        /*0b1c*/ 	.word	0x000357a0


	//   ....[5]....
        /*0b20*/ 	.word	0x00035830


	//   ....[6]....
        /*0b24*/ 	.word	0x0003a220


	//   ....[7]....
        /*0b28*/ 	.word	0x0003a2b0


	//----- nvinfo : EIATTR_COOP_GROUP_MASK_REGIDS
	.align		4
.L_1443:
        /*0b2c*/ 	.byte	0x04, 0x29
        /*0b2e*/ 	.short	(.L_1445 - .L_1444)


	//   ....[0]....
.L_1444:
        /*0b30*/ 	.word	0xffffffff


	//   ....[1]....
        /*0b34*/ 	.word	0xffffffff


	//   ....[2]....
        /*0b38*/ 	.word	0xffffffff


	//   ....[3]....
        /*0b3c*/ 	.word	0xffffffff


	//   ....[4]....
        /*0b40*/ 	.word	0xffffffff


	//   ....[5]....
        /*0b44*/ 	.word	0xffffffff


	//   ....[6]....
        /*0b48*/ 	.word	0xffffffff


	//   ....[7]....
        /*0b4c*/ 	.word	0xffffffff


	//   ....[8]....
        /*0b50*/ 	.word	0xffffffff


	//   ....[9]....
        /*0b54*/ 	.word	0xffffffff


	//   ....[10]....
        /*0b58*/ 	.word	0xffffffff


	//   ....[11]....
        /*0b5c*/ 	.word	0xffffffff


	//   ....[12]....
        /*0b60*/ 	.word	0xffffffff


	//   ....[13]....
        /*0b64*/ 	.word	0xffffffff


	//   ....[14]....
        /*0b68*/ 	.word	0xffffffff


	//   ....[15]....
        /*0b6c*/ 	.word	0xffffffff


	//   ....[16]....
        /*0b70*/ 	.word	0xffffffff


	//   ....[17]....
        /*0b74*/ 	.word	0xffffffff


	//   ....[18]....
        /*0b78*/ 	.word	0xffffffff


	//   ....[19]....
        /*0b7c*/ 	.word	0xffffffff


	//   ....[20]....
        /*0b80*/ 	.word	0xffffffff


	//   ....[21]....
        /*0b84*/ 	.word	0xffffffff


	//   ....[22]....
        /*0b88*/ 	.word	0xffffffff


	//   ....[23]....
        /*0b8c*/ 	.word	0xffffffff


	//   ....[24]....
        /*0b90*/ 	.word	0xffffffff


	//   ....[25]....
        /*0b94*/ 	.word	0xffffffff


	//   ....[26]....
        /*0b98*/ 	.word	0xffffffff


	//   ....[27]....
        /*0b9c*/ 	.word	0xffffffff


	//   ....[28]....
        /*0ba0*/ 	.word	0xffffffff


	//   ....[29]....
        /*0ba4*/ 	.word	0xffffffff


	//   ....[30]....
        /*0ba8*/ 	.word	0xffffffff


	//   ....[31]....
        /*0bac*/ 	.word	0xffffffff


	//   ....[32]....
        /*0bb0*/ 	.word	0xffffffff


	//   ....[33]....
        /*0bb4*/ 	.word	0xffffffff


	//   ....[34]....
        /*0bb8*/ 	.word	0xffffffff


	//   ....[35]....
        /*0bbc*/ 	.word	0xffffffff


	//   ....[36]....
        /*0bc0*/ 	.word	0xffffffff


	//   ....[37]....
        /*0bc4*/ 	.word	0xffffffff


	//   ....[38]....
        /*0bc8*/ 	.word	0xffffffff


	//   ....[39]....
        /*0bcc*/ 	.word	0xffffffff


	//   ....[40]....
        /*0bd0*/ 	.word	0xffffffff


	//   ....[41]....
        /*0bd4*/ 	.word	0xffffffff


	//   ....[42]....
        /*0bd8*/ 	.word	0xffffffff


	//   ....[43]....
        /*0bdc*/ 	.word	0xffffffff


	//   ....[44]....
        /*0be0*/ 	.word	0xffffffff


	//   ....[45]....
        /*0be4*/ 	.word	0xffffffff


	//   ....[46]....
        /*0be8*/ 	.word	0xffffffff


	//   ....[47]....
        /*0bec*/ 	.word	0xffffffff


	//   ....[48]....
        /*0bf0*/ 	.word	0xffffffff


	//   ....[49]....
        /*0bf4*/ 	.word	0xffffffff


	//   ....[50]....
        /*0bf8*/ 	.word	0xffffffff


	//   ....[51]....
        /*0bfc*/ 	.word	0xffffffff


	//   ....[52]....
        /*0c00*/ 	.word	0xffffffff


	//   ....[53]....
        /*0c04*/ 	.word	0xffffffff


	//   ....[54]....
        /*0c08*/ 	.word	0xffffffff


	//   ....[55]....
        /*0c0c*/ 	.word	0xffffffff


	//   ....[56]....
        /*0c10*/ 	.word	0xffffffff


	//   ....[57]....
        /*0c14*/ 	.word	0xffffffff


	//   ....[58]....
        /*0c18*/ 	.word	0xffffffff


	//   ....[59]....
        /*0c1c*/ 	.word	0xffffffff


	//   ....[60]....
        /*0c20*/ 	.word	0xffffffff


	//   ....[61]....
        /*0c24*/ 	.word	0xffffffff


	//   ....[62]....
        /*0c28*/ 	.word	0xffffffff


	//   ....[63]....
        /*0c2c*/ 	.word	0xffffffff


	//   ....[64]....
        /*0c30*/ 	.word	0xffffffff


	//   ....[65]....
        /*0c34*/ 	.word	0xffffffff


	//   ....[66]....
        /*0c38*/ 	.word	0xffffffff


	//   ....[67]....
        /*0c3c*/ 	.word	0xffffffff


	//   ....[68]....
        /*0c40*/ 	.word	0xffffffff


	//   ....[69]....
        /*0c44*/ 	.word	0xffffffff


	//   ....[70]....
        /*0c48*/ 	.word	0xffffffff


	//   ....[71]....
        /*0c4c*/ 	.word	0xffffffff


	//   ....[72]....
        /*0c50*/ 	.word	0xffffffff


	//   ....[73]....
        /*0c54*/ 	.word	0xffffffff


	//   ....[74]....
        /*0c58*/ 	.word	0xffffffff


	//   ....[75]....
        /*0c5c*/ 	.word	0xffffffff


	//   ....[76]....
        /*0c60*/ 	.word	0xffffffff


	//   ....[77]....
        /*0c64*/ 	.word	0xffffffff


	//   ....[78]....
        /*0c68*/ 	.word	0xffffffff


	//   ....[79]....
        /*0c6c*/ 	.word	0xffffffff


	//   ....[80]....
        /*0c70*/ 	.word	0xffffffff


	//   ....[81]....
        /*0c74*/ 	.word	0xffffffff


	//   ....[82]....
        /*0c78*/ 	.word	0xffffffff


	//   ....[83]....
        /*0c7c*/ 	.word	0xffffffff


	//   ....[84]....
        /*0c80*/ 	.word	0xffffffff


	//   ....[85]....
        /*0c84*/ 	.word	0xffffffff


	//   ....[86]....
        /*0c88*/ 	.word	0xffffffff


	//   ....[87]....
        /*0c8c*/ 	.word	0xffffffff


	//   ....[88]....
        /*0c90*/ 	.word	0xffffffff


	//   ....[89]....
        /*0c94*/ 	.word	0xffffffff


	//   ....[90]....
        /*0c98*/ 	.word	0xffffffff


	//   ....[91]....
        /*0c9c*/ 	.word	0xffffffff


	//   ....[92]....
        /*0ca0*/ 	.word	0xffffffff


	//   ....[93]....
        /*0ca4*/ 	.word	0xffffffff


	//   ....[94]....
        /*0ca8*/ 	.word	0xffffffff


	//   ....[95]....
        /*0cac*/ 	.word	0xffffffff


	//   ....[96]....
        /*0cb0*/ 	.word	0xffffffff


	//   ....[97]....
        /*0cb4*/ 	.word	0xffffffff


	//   ....[98]....
        /*0cb8*/ 	.word	0xffffffff


	//   ....[99]....
        /*0cbc*/ 	.word	0xffffffff


	//   ....[100]....
        /*0cc0*/ 	.word	0xffffffff


	//   ....[101]....
        /*0cc4*/ 	.word	0xffffffff


	//   ....[102]....
        /*0cc8*/ 	.word	0xffffffff


	//   ....[103]....
        /*0ccc*/ 	.word	0xffffffff


	//   ....[104]....
        /*0cd0*/ 	.word	0xffffffff


	//   ....[105]....
        /*0cd4*/ 	.word	0xffffffff


	//   ....[106]....
        /*0cd8*/ 	.word	0xffffffff


	//   ....[107]....
        /*0cdc*/ 	.word	0xffffffff


	//   ....[108]....
        /*0ce0*/ 	.word	0xffffffff


	//   ....[109]....
        /*0ce4*/ 	.word	0xffffffff


	//   ....[110]....
        /*0ce8*/ 	.word	0xffffffff


	//   ....[111]....
        /*0cec*/ 	.word	0xffffffff


	//   ....[112]....
        /*0cf0*/ 	.word	0xffffffff


	//   ....[113]....
        /*0cf4*/ 	.word	0xffffffff


	//   ....[114]....
        /*0cf8*/ 	.word	0xffffffff


	//   ....[115]....
        /*0cfc*/ 	.word	0xffffffff


	//   ....[116]....
        /*0d00*/ 	.word	0xffffffff


	//   ....[117]....
        /*0d04*/ 	.word	0xffffffff


	//   ....[118]....
        /*0d08*/ 	.word	0xffffffff


	//   ....[119]....
        /*0d0c*/ 	.word	0xffffffff


	//   ....[120]....
        /*0d10*/ 	.word	0xffffffff


	//   ....[121]....
        /*0d14*/ 	.word	0xffffffff


	//   ....[122]....
        /*0d18*/ 	.word	0xffffffff


	//   ....[123]....
        /*0d1c*/ 	.word	0xffffffff


	//   ....[124]....
        /*0d20*/ 	.word	0xffffffff


	//   ....[125]....
        /*0d24*/ 	.word	0xffffffff


	//   ....[126]....
        /*0d28*/ 	.word	0xffffffff


	//   ....[127]....
        /*0d2c*/ 	.word	0xffffffff


	//   ....[128]....
        /*0d30*/ 	.word	0xffffffff


	//   ....[129]....
        /*0d34*/ 	.word	0xffffffff


	//   ....[130]....
        /*0d38*/ 	.word	0xffffffff


	//   ....[131]....
        /*0d3c*/ 	.word	0xffffffff


	//   ....[132]....
        /*0d40*/ 	.word	0xffffffff


	//   ....[133]....
        /*0d44*/ 	.word	0xffffffff


	//   ....[134]....
        /*0d48*/ 	.word	0xffffffff


	//   ....[135]....
        /*0d4c*/ 	.word	0xffffffff


	//   ....[136]....
        /*0d50*/ 	.word	0xffffffff


	//   ....[137]....
        /*0d54*/ 	.word	0xffffffff


	//   ....[138]....
        /*0d58*/ 	.word	0x0500000f


	//   ....[139]....
        /*0d5c*/ 	.word	0x0500000f


	//   ....[140]....
        /*0d60*/ 	.word	0x0500000f


	//   ....[141]....
        /*0d64*/ 	.word	0x0500000f


	//   ....[142]....
        /*0d68*/ 	.word	0x0500000f


	//   ....[143]....
        /*0d6c*/ 	.word	0x0500000f


	//   ....[144]....
        /*0d70*/ 	.word	0x0500000f


	//   ....[145]....
        /*0d74*/ 	.word	0x0500000f


	//   ....[146]....
        /*0d78*/ 	.word	0x0500000f


	//   ....[147]....
        /*0d7c*/ 	.word	0x0500000f


	//   ....[148]....
        /*0d80*/ 	.word	0x0500000f


	//   ....[149]....
        /*0d84*/ 	.word	0x0500000f


	//   ....[150]....
        /*0d88*/ 	.word	0x0500000f


	//   ....[151]....
        /*0d8c*/ 	.word	0x0500000f


	//   ....[152]....
        /*0d90*/ 	.word	0x0500000f


	//   ....[153]....
        /*0d94*/ 	.word	0x0500000f


	//   ....[154]....
        /*0d98*/ 	.word	0x0500000f


	//   ....[155]....
        /*0d9c*/ 	.word	0x0500000f


	//   ....[156]....
        /*0da0*/ 	.word	0x0500000f


	//   ....[157]....
        /*0da4*/ 	.word	0x0500000f


	//   ....[158]....
        /*0da8*/ 	.word	0x0500000f


	//   ....[159]....
        /*0dac*/ 	.word	0x0500000f


	//   ....[160]....
        /*0db0*/ 	.word	0x0500000f


	//   ....[161]....
        /*0db4*/ 	.word	0x0500000f


	//   ....[162]....
        /*0db8*/ 	.word	0x0500000f


	//   ....[163]....
        /*0dbc*/ 	.word	0x0500000f


	//   ....[164]....
        /*0dc0*/ 	.word	0x0500000f


	//   ....[165]....
        /*0dc4*/ 	.word	0x0500000f


	//   ....[166]....
        /*0dc8*/ 	.word	0x0500000f


	//   ....[167]....
        /*0dcc*/ 	.word	0x0500000f


	//   ....[168]....
        /*0dd0*/ 	.word	0x0500000f


	//   ....[169]....
        /*0dd4*/ 	.word	0x0500000f


	//   ....[170]....
        /*0dd8*/ 	.word	0x0500000f


	//   ....[171]....
        /*0ddc*/ 	.word	0x0500000f


	//   ....[172]....
        /*0de0*/ 	.word	0x0500000f


	//   ....[173]....
        /*0de4*/ 	.word	0x0500000f


	//   ....[174]....
        /*0de8*/ 	.word	0x0500000f


	//   ....[175]....
        /*0dec*/ 	.word	0x0500000f


	//   ....[176]....
        /*0df0*/ 	.word	0x0500000f


	//   ....[177]....
        /*0df4*/ 	.word	0x0500000f


	//   ....[178]....
        /*0df8*/ 	.word	0x0500000f


	//   ....[179]....
        /*0dfc*/ 	.word	0x0500000f


	//   ....[180]....
        /*0e00*/ 	.word	0x0500000f


	//   ....[181]....
        /*0e04*/ 	.word	0x0500000f


	//   ....[182]....
        /*0e08*/ 	.word	0x0500000f


	//   ....[183]....
        /*0e0c*/ 	.word	0x0500000f


	//   ....[184]....
        /*0e10*/ 	.word	0x0500000f


	//   ....[185]....
        /*0e14*/ 	.word	0x0500000f


	//   ....[186]....
        /*0e18*/ 	.word	0x0500000f


	//   ....[187]....
        /*0e1c*/ 	.word	0x0500000f


	//   ....[188]....
        /*0e20*/ 	.word	0x0500000f


	//   ....[189]....
        /*0e24*/ 	.word	0x0500000f


	//   ....[190]....
        /*0e28*/ 	.word	0x0500000f


	//   ....[191]....
        /*0e2c*/ 	.word	0x0500000f


	//   ....[192]....
        /*0e30*/ 	.word	0x0500000f


	//   ....[193]....
        /*0e34*/ 	.word	0x0500000f


	//   ....[194]....
        /*0e38*/ 	.word	0x0500000f


	//   ....[195]....
        /*0e3c*/ 	.word	0x0500000f


	//   ....[196]....
        /*0e40*/ 	.word	0x0500000f


	//   ....[197]....
        /*0e44*/ 	.word	0x0500000f


	//   ....[198]....
        /*0e48*/ 	.word	0x0500000f


	//   ....[199]....
        /*0e4c*/ 	.word	0x0500000f


	//   ....[200]....
        /*0e50*/ 	.word	0x0500000f


	//   ....[201]....
        /*0e54*/ 	.word	0x0500000f


	//   ....[202]....
        /*0e58*/ 	.word	0x0500000f


	//   ....[203]....
        /*0e5c*/ 	.word	0x0500000f


	//   ....[204]....
        /*0e60*/ 	.word	0x0500000f


	//   ....[205]....
        /*0e64*/ 	.word	0x0500000f


	//   ....[206]....
        /*0e68*/ 	.word	0x0500000f


	//   ....[207]....
        /*0e6c*/ 	.word	0x0500000f


	//   ....[208]....
        /*0e70*/ 	.word	0x0500000f


	//   ....[209]....
        /*0e74*/ 	.word	0x0500000f


	//   ....[210]....
        /*0e78*/ 	.word	0x0500000f


	//   ....[211]....
        /*0e7c*/ 	.word	0x0500000f


	//   ....[212]....
        /*0e80*/ 	.word	0x0500000f


	//   ....[213]....
        /*0e84*/ 	.word	0x0500000f


	//   ....[214]....
        /*0e88*/ 	.word	0x0500000f


	//   ....[215]....
        /*0e8c*/ 	.word	0x0500000f


	//   ....[216]....
        /*0e90*/ 	.word	0x0500000f


	//   ....[217]....
        /*0e94*/ 	.word	0x0500000f


	//   ....[218]....
        /*0e98*/ 	.word	0x0500000f


	//   ....[219]....
        /*0e9c*/ 	.word	0x0500000f


	//   ....[220]....
        /*0ea0*/ 	.word	0x0500000f


	//   ....[221]....
        /*0ea4*/ 	.word	0x0500000f


	//   ....[222]....
        /*0ea8*/ 	.word	0x0500000f


	//   ....[223]....
        /*0eac*/ 	.word	0x0500000f


	//   ....[224]....
        /*0eb0*/ 	.word	0x0500000f


	//   ....[225]....
        /*0eb4*/ 	.word	0x0500000f


	//   ....[226]....
        /*0eb8*/ 	.word	0x0500000f


	//   ....[227]....
        /*0ebc*/ 	.word	0x0500000f


	//   ....[228]....
        /*0ec0*/ 	.word	0xffffffff


	//   ....[229]....
        /*0ec4*/ 	.word	0xffffffff


	//   ....[230]....
        /*0ec8*/ 	.word	0xffffffff


	//   ....[231]....
        /*0ecc*/ 	.word	0xffffffff


	//   ....[232]....
        /*0ed0*/ 	.word	0xffffffff


	//   ....[233]....
        /*0ed4*/ 	.word	0xffffffff


	//----- nvinfo : EIATTR_COOP_GROUP_INSTR_OFFSETS
	.align		4
.L_1445:
        /*0ed8*/ 	.byte	0x04, 0x28
        /*0eda*/ 	.short	(.L_1447 - .L_1446)


	//   ....[0]....
.L_1446:
        /*0edc*/ 	.word	0x000000c0


	//   ....[1]....
        /*0ee0*/ 	.word	0x000001f0


	//   ....[2]....
        /*0ee4*/ 	.word	0x00000240


	//   ....[3]....
        /*0ee8*/ 	.word	0x00000490


	//   ....[4]....
        /*0eec*/ 	.word	0x000005f0


	//   ....[5]....
        /*0ef0*/ 	.word	0x00000710


	//   ....[6]....
        /*0ef4*/ 	.word	0x00000870


	//   ....[7]....
        /*0ef8*/ 	.word	0x00007710


	//   ....[8]....
        /*0efc*/ 	.word	0x00008480


	//   ....[9]....
        /*0f00*/ 	.word	0x00008490


	//   ....[10]....
        /*0f04*/ 	.word	0x000084a0


	//   ....[11]....
        /*0f08*/ 	.word	0x000084b0


	//   ....[12]....
        /*0f0c*/ 	.word	0x000087f0


	//   ....[13]....
        /*0f10*/ 	.word	0x00008800


	//   ....[14]....
        /*0f14*/ 	.word	0x00008810


	//   ....[15]....
        /*0f18*/ 	.word	0x00008820


	//   ....[16]....
        /*0f1c*/ 	.word	0x00009b50


	//   ....[17]....
        /*0f20*/ 	.word	0x00009b70


	//   ....[18]....
        /*0f24*/ 	.word	0x00009b80


	//   ....[19]....
        /*0f28*/ 	.word	0x00009b90


	//   ....[20]....
        /*0f2c*/ 	.word	0x00009c70


	//   ....[21]....
        /*0f30*/ 	.word	0x00009c90


	//   ....[22]....
        /*0f34*/ 	.word	0x00009ca0


	//   ....[23]....
        /*0f38*/ 	.word	0x00009cb0


	//   ....[24]....
        /*0f3c*/ 	.word	0x0000ce80


	//   ....[25]....
        /*0f40*/ 	.word	0x0000d470


	//   ....[26]....
        /*0f44*/ 	.word	0x0000e4b0


	//   ....[27]....
        /*0f48*/ 	.word	0x0000e620


	//   ....[28]....
        /*0f4c*/ 	.word	0x0000e670


	//   ....[29]....
        /*0f50*/ 	.word	0x0000e690


	//   ....[30]....
        /*0f54*/ 	.word	0x000185e0


	//   ....[31]....
        /*0f58*/ 	.word	0x00018730


	//   ....[32]....
        /*0f5c*/ 	.word	0x00018870


	//   ....[33]....
        /*0f60*/ 	.word	0x00018890


	//   ....[34]....
        /*0f64*/ 	.word	0x00022290


	//   ....[35]....
        /*0f68*/ 	.word	0x00022ef0


	//   ....[36]....
        /*0f6c*/ 	.word	0x00023760


	//   ....[37]....
        /*0f70*/ 	.word	0x000237c0


	//   ....[38]....
        /*0f74*/ 	.word	0x00023af0


	//   ....[39]....
        /*0f78*/ 	.word	0x00023b20


	//   ....[40]....
        /*0f7c*/ 	.word	0x0002bee0


	//   ....[41]....
        /*0f80*/ 	.word	0x0002bf00


	//   ....[42]....
        /*0f84*/ 	.word	0x0002bf40


	//   ....[43]....
        /*0f88*/ 	.word	0x0002bf70


	//   ....[44]....
        /*0f8c*/ 	.word	0x0002e1a0


	//   ....[45]....
        /*0f90*/ 	.word	0x0002e1c0


	//   ....[46]....
        /*0f94*/ 	.word	0x0002e1f0


	//   ....[47]....
        /*0f98*/ 	.word	0x0002e200


	//   ....[48]....
        /*0f9c*/ 	.word	0x0002eb70


	//   ....[49]....
        /*0fa0*/ 	.word	0x0002eb80


	//   ....[50]....
        /*0fa4*/ 	.word	0x0002ed10


	//   ....[51]....
        /*0fa8*/ 	.word	0x0002ed20


	//   ....[52]....
        /*0fac*/ 	.word	0x0002eeb0


	//   ....[53]....
        /*0fb0*/ 	.word	0x0002eec0


	//   ....[54]....
        /*0fb4*/ 	.word	0x0002f050


	//   ....[55]....
        /*0fb8*/ 	.word	0x0002f060


	//   ....[56]....
        /*0fbc*/ 	.word	0x0002f490


	//   ....[57]....
        /*0fc0*/ 	.word	0x0002f4a0


	//   ....[58]....
        /*0fc4*/ 	.word	0x00030160


	//   ....[59]....
        /*0fc8*/ 	.word	0x00030170


	//   ....[60]....
        /*0fcc*/ 	.word	0x000316d0


	//   ....[61]....
        /*0fd0*/ 	.word	0x000316e0


	//   ....[62]....
        /*0fd4*/ 	.word	0x00031880


	//   ....[63]....
        /*0fd8*/ 	.word	0x00031890


	//   ....[64]....
        /*0fdc*/ 	.word	0x00031a20


	//   ....[65]....
        /*0fe0*/ 	.word	0x00031a30


	//   ....[66]....
        /*0fe4*/ 	.word	0x00031bc0


	//   ....[67]....
        /*0fe8*/ 	.word	0x00031bd0


	//   ....[68]....
        /*0fec*/ 	.word	0x00031dc0


	//   ....[69]....
        /*0ff0*/ 	.word	0x00031ff0


	//   ....[70]....
        /*0ff4*/ 	.word	0x00032020


	//   ....[71]....
        /*0ff8*/ 	.word	0x00032050


	//   ....[72]....
        /*0ffc*/ 	.word	0x00032080


	//   ....[73]....
        /*1000*/ 	.word	0x000320b0


	//   ....[74]....
        /*1004*/ 	.word	0x000320e0


	//   ....[75]....
        /*1008*/ 	.word	0x00032280


	//   ....[76]....
        /*100c*/ 	.word	0x000322b0


	//   ....[77]....
        /*1010*/ 	.word	0x000322e0


	//   ....[78]....
        /*1014*/ 	.word	0x00032310


	//   ....[79]....
        /*1018*/ 	.word	0x00032340


	//   ....[80]....
        /*101c*/ 	.word	0x00032370


	//   ....[81]....
        /*1020*/ 	.word	0x00032410


	//   ....[82]....
        /*1024*/ 	.word	0x00032440


	//   ....[83]....
        /*1028*/ 	.word	0x00032450


	//   ....[84]....
        /*102c*/ 	.word	0x00032480


	//   ....[85]....
        /*1030*/ 	.word	0x00033d70


	//   ....[86]....
        /*1034*/ 	.word	0x00035d70


	//   ....[87]....
        /*1038*/ 	.word	0x00036840


	//   ....[88]....
        /*103c*/ 	.word	0x00036850


	//   ....[89]....
        /*1040*/ 	.word	0x00036870


	//   ....[90]....
        /*1044*/ 	.word	0x00036890


	//   ....[91]....
        /*1048*/ 	.word	0x00036980


	//   ....[92]....
        /*104c*/ 	.word	0x00036a10


	//   ....[93]....
        /*1050*/ 	.word	0x00036a40


	//   ....[94]....
        /*1054*/ 	.word	0x00036ac0


	//   ....[95]....
        /*1058*/ 	.word	0x00036af0


	//   ....[96]....
        /*105c*/ 	.word	0x00036b70


	//   ....[97]....
        /*1060*/ 	.word	0x00036ba0


	//   ....[98]....
        /*1064*/ 	.word	0x00036c20


	//   ....[99]....
        /*1068*/ 	.word	0x00036c50


	//   ....[100]....
        /*106c*/ 	.word	0x00036cb0


	//   ....[101]....
        /*1070*/ 	.word	0x00036cc0


	//   ....[102]....
        /*1074*/ 	.word	0x00036d30


	//   ....[103]....
        /*1078*/ 	.word	0x00037410


	//   ....[104]....
        /*107c*/ 	.word	0x00037450


	//   ....[105]....
        /*1080*/ 	.word	0x00037470


	//   ....[106]....
        /*1084*/ 	.word	0x00037510


	//   ....[107]....
        /*1088*/ 	.word	0x000375d0


	//   ....[108]....
        /*108c*/ 	.word	0x000375e0


	//   ....[109]....
        /*1090*/ 	.word	0x000376a0


	//   ....[110]....
        /*1094*/ 	.word	0x000376b0


	//   ....[111]....
        /*1098*/ 	.word	0x00037750


	//   ....[112]....
        /*109c*/ 	.word	0x00037760


	//   ....[113]....
        /*10a0*/ 	.word	0x00037810


	//   ....[114]....
        /*10a4*/ 	.word	0x00037820


	//   ....[115]....
        /*10a8*/ 	.word	0x000378d0


	//   ....[116]....
        /*10ac*/ 	.word	0x000378e0


	//   ....[117]....
        /*10b0*/ 	.word	0x000378f0


	//   ....[118]....
        /*10b4*/ 	.word	0x00037960


	//   ....[119]....
        /*10b8*/ 	.word	0x0003a550


	//   ....[120]....
        /*10bc*/ 	.word	0x0003a560


	//   ....[121]....
        /*10c0*/ 	.word	0x0003a5a0


	//   ....[122]....
        /*10c4*/ 	.word	0x0003a5e0


	//   ....[123]....
        /*10c8*/ 	.word	0x0003a610


	//   ....[124]....
        /*10cc*/ 	.word	0x0003a640


	//   ....[125]....
        /*10d0*/ 	.word	0x0003a670


	//   ....[126]....
        /*10d4*/ 	.word	0x0003a6a0


	//   ....[127]....
        /*10d8*/ 	.word	0x0003a870


	//   ....[128]....
        /*10dc*/ 	.word	0x0003a8a0


	//   ....[129]....
        /*10e0*/ 	.word	0x0003a8d0


	//   ....[130]....
        /*10e4*/ 	.word	0x0003a900


	//   ....[131]....
        /*10e8*/ 	.word	0x0003a930


	//   ....[132]....
        /*10ec*/ 	.word	0x0003a960


	//   ....[133]....
        /*10f0*/ 	.word	0x0003aa30


	//   ....[134]....
        /*10f4*/ 	.word	0x0003aa50


	//   ....[135]....
        /*10f8*/ 	.word	0x0003aa60


	//   ....[136]....
        /*10fc*/ 	.word	0x0003aae0


	//   ....[137]....
        /*1100*/ 	.word	0x0003b620


	//   ....[138]....
        /*1104*/ 	.word	0x0003ba40


	//   ....[139]....
        /*1108*/ 	.word	0x0003bae0


	//   ....[140]....
        /*110c*/ 	.word	0x0003bb70


	//   ....[141]....
        /*1110*/ 	.word	0x0003bbc0


	//   ....[142]....
        /*1114*/ 	.word	0x0003bc10


	//   ....[143]....
        /*1118*/ 	.word	0x0003bcb0


	//   ....[144]....
        /*111c*/ 	.word	0x0003bd40


	//   ....[145]....
        /*1120*/ 	.word	0x0003bd90


	//   ....[146]....
        /*1124*/ 	.word	0x0003bde0


	//   ....[147]....
        /*1128*/ 	.word	0x0003bed0


	//   ....[148]....
        /*112c*/ 	.word	0x0003bf80


	//   ....[149]....
        /*1130*/ 	.word	0x0003c000


	//   ....[150]....
        /*1134*/ 	.word	0x0003c070


	//   ....[151]....
        /*1138*/ 	.word	0x0003c1e0


	//   ....[152]....
        /*113c*/ 	.word	0x0003c310


	//   ....[153]....
        /*1140*/ 	.word	0x0003c370


	//   ....[154]....
        /*1144*/ 	.word	0x0003c3d0


	//   ....[155]....
        /*1148*/ 	.word	0x0003c680


	//   ....[156]....
        /*114c*/ 	.word	0x0003c6d0


	//   ....[157]....
        /*1150*/ 	.word	0x0003c760


	//   ....[158]....
        /*1154*/ 	.word	0x0003c7f0


	//   ....[159]....
        /*1158*/ 	.word	0x0003c880


	//   ....[160]....
        /*115c*/ 	.word	0x0003c910


	//   ....[161]....
        /*1160*/ 	.word	0x0003c9a0


	//   ....[162]....
        /*1164*/ 	.word	0x0003ca30


	//   ....[163]....
        /*1168*/ 	.word	0x0003cab0


	//   ....[164]....
        /*116c*/ 	.word	0x0003cb00


	//   ....[165]....
        /*1170*/ 	.word	0x0003cb90


	//   ....[166]....
        /*1174*/ 	.word	0x0003cc20


	//   ....[167]....
        /*1178*/ 	.word	0x0003cca0


	//   ....[168]....
        /*117c*/ 	.word	0x0003ccf0


	//   ....[169]....
        /*1180*/ 	.word	0x0003cd80


	//   ....[170]....
        /*1184*/ 	.word	0x0003ce10


	//   ....[171]....
        /*1188*/ 	.word	0x0003cea0


	//   ....[172]....
        /*118c*/ 	.word	0x0003cf30


	//   ....[173]....
        /*1190*/ 	.word	0x0003cfc0


	//   ....[174]....
        /*1194*/ 	.word	0x0003d050


	//   ....[175]....
        /*1198*/ 	.word	0x0003d110


	//   ....[176]....
        /*119c*/ 	.word	0x0003d3f0


	//   ....[177]....
        /*11a0*/ 	.word	0x0003d580


	//   ....[178]....
        /*11a4*/ 	.word	0x0003d5e0


	//   ....[179]....
        /*11a8*/ 	.word	0x0003d640


	//   ....[180]....
        /*11ac*/ 	.word	0x0003d6a0


	//   ....[181]....
        /*11b0*/ 	.word	0x0003d740


	//   ....[182]....
        /*11b4*/ 	.word	0x0003d830


	//   ....[183]....
        /*11b8*/ 	.word	0x0003d960


	//   ....[184]....
        /*11bc*/ 	.word	0x0003da00


	//   ....[185]....
        /*11c0*/ 	.word	0x0003dad0


	//   ....[186]....
        /*11c4*/ 	.word	0x0003db70


	//   ....[187]....
        /*11c8*/ 	.word	0x0003dc40


	//   ....[188]....
        /*11cc*/ 	.word	0x0003dce0


	//   ....[189]....
        /*11d0*/ 	.word	0x0003ddb0


	//   ....[190]....
        /*11d4*/ 	.word	0x0003de50


	//   ....[191]....
        /*11d8*/ 	.word	0x0003df00


	//   ....[192]....
        /*11dc*/ 	.word	0x0003dfe0


	//   ....[193]....
        /*11e0*/ 	.word	0x0003e240


	//   ....[194]....
        /*11e4*/ 	.word	0x0003e2f0


	//   ....[195]....
        /*11e8*/ 	.word	0x0003e3f0


	//   ....[196]....
        /*11ec*/ 	.word	0x0003e4e0


	//   ....[197]....
        /*11f0*/ 	.word	0x0003e570


	//   ....[198]....
        /*11f4*/ 	.word	0x0003e660


	//   ....[199]....
        /*11f8*/ 	.word	0x0003e6f0


	//   ....[200]....
        /*11fc*/ 	.word	0x0003e7e0


	//   ....[201]....
        /*1200*/ 	.word	0x0003e870


	//   ....[202]....
        /*1204*/ 	.word	0x0003e960


	//   ....[203]....
        /*1208*/ 	.word	0x0003e9f0


	//   ....[204]....
        /*120c*/ 	.word	0x0003ead0


	//   ....[205]....
        /*1210*/ 	.word	0x0003ec00


	//   ....[206]....
        /*1214*/ 	.word	0x0003ec50


	//   ....[207]....
        /*1218*/ 	.word	0x0003ecb0


	//   ....[208]....
        /*121c*/ 	.word	0x0003ed50


	//   ....[209]....
        /*1220*/ 	.word	0x0003f0f0


	//   ....[210]....
        /*1224*/ 	.word	0x0003f190


	//   ....[211]....
        /*1228*/ 	.word	0x0003f330


	//   ....[212]....
        /*122c*/ 	.word	0x0003f3b0


	//   ....[213]....
        /*1230*/ 	.word	0x0003f430


	//   ....[214]....
        /*1234*/ 	.word	0x0003f4b0


	//   ....[215]....
        /*1238*/ 	.word	0x0003f530


	//   ....[216]....
        /*123c*/ 	.word	0x0003f5c0


	//   ....[217]....
        /*1240*/ 	.word	0x0003f660


	//   ....[218]....
        /*1244*/ 	.word	0x0003f710


	//   ....[219]....
        /*1248*/ 	.word	0x0003f790


	//   ....[220]....
        /*124c*/ 	.word	0x0003f810


	//   ....[221]....
        /*1250*/ 	.word	0x0003f890


	//   ....[222]....
        /*1254*/ 	.word	0x0003f920


	//   ....[223]....
        /*1258*/ 	.word	0x0003f9a0


	//   ....[224]....
        /*125c*/ 	.word	0x0003fa50


	//   ....[225]....
        /*1260*/ 	.word	0x0003faa0


	//   ....[226]....
        /*1264*/ 	.word	0x0003fb60


	//   ....[227]....
        /*1268*/ 	.word	0x0003fc90


	//   ....[228]....
        /*126c*/ 	.word	0x000419a0


	//   ....[229]....
        /*1270*/ 	.word	0x00042010


	//   ....[230]....
        /*1274*/ 	.word	0x000431d0


	//   ....[231]....
        /*1278*/ 	.word	0x00043200


	//   ....[232]....
        /*127c*/ 	.word	0x00043220


	//   ....[233]....
        /*1280*/ 	.word	0x00043230


	//----- nvinfo : EIATTR_REG_RECONFIG
	.align		4
.L_1447:
        /*1284*/ 	.byte	0x01, 0x54
	.zero		2


	//----- nvinfo : EIATTR_SYSCALL_OFFSETS
	.align		4
        /*1288*/ 	.byte	0x04, 0x46
        /*128a*/ 	.short	(.L_1449 - .L_1448)


	//   ....[0]....
.L_1448:
        /*128c*/ 	.word	0x00002610


	//   ....[1]....
        /*1290*/ 	.word	0x00002760


	//   ....[2]....
        /*1294*/ 	.word	0x00007c50


	//   ....[3]....
        /*1298*/ 	.word	0x00008230


	//   ....[4]....
        /*129c*/ 	.word	0x000359a0


	//   ....[5]....
        /*12a0*/ 	.word	0x00035af0


	//   ....[6]....
        /*12a4*/ 	.word	0x00035be0


	//   ....[7]....
        /*12a8*/ 	.word	0x00036440


	//   ....[8]....
        /*12ac*/ 	.word	0x00037040


	//----- nvinfo : EIATTR_MBARRIER_INSTR_OFFSETS
	.align		4
.L_1449:
        /*12b0*/ 	.byte	0x04, 0x39
        /*12b2*/ 	.short	(.L_1451 - .L_1450)


	//   ....[0]....
.L_1450:
        /*12b4*/ 	.word	0x00000330
        /*12b8*/ 	.word	0x000000ff
        /*12bc*/ 	.word	0x00032400
        /*12c0*/ 	.short	0x0100
        /*12c2*/ 	.byte	0x08
	.zero		1


	//   ....[1]....
        /*12c4*/ 	.word	0x00000340
        /*12c8*/ 	.word	0x000000ff
        /*12cc*/ 	.word	0x00032410
        /*12d0*/ 	.short	0x0100
        /*12d2*/ 	.byte	0x08
	.zero		1


	//   ....[2]....
        /*12d4*/ 	.word	0x00000350
        /*12d8*/ 	.word	0x000000ff
        /*12dc*/ 	.word	0x00032420
        /*12e0*/ 	.short	0x0100
        /*12e2*/ 	.byte	0x08
	.zero		1


	//   ....[3]....
        /*12e4*/ 	.word	0x00000440
        /*12e8*/ 	.word	0x000000ff
        /*12ec*/ 	.word	0x00032430
        /*12f0*/ 	.short	0x0100
        /*12f2*/ 	.byte	0x08
	.zero		1


	//   ....[4]....
        /*12f4*/ 	.word	0x00000450
        /*12f8*/ 	.word	0x000000ff
        /*12fc*/ 	.word	0x00032440
        /*1300*/ 	.short	0x0100
        /*1302*/ 	.byte	0x08
	.zero		1


	//   ....[5]....
        /*1304*/ 	.word	0x00000460
        /*1308*/ 	.word	0x000000ff
        /*130c*/ 	.word	0x00032438
        /*1310*/ 	.short	0x0100
        /*1312*/ 	.byte	0x08
	.zero		1


	//   ....[6]....
        /*1314*/ 	.word	0x00000470
        /*1318*/ 	.word	0x000000ff
        /*131c*/ 	.word	0x00032448
        /*1320*/ 	.short	0x0100
        /*1322*/ 	.byte	0x08
	.zero		1


	//   ....[7]....
        /*1324*/ 	.word	0x000005a0
        /*1328*/ 	.word	0x000000ff
        /*132c*/ 	.word	0x00032450
        /*1330*/ 	.short	0x0100
        /*1332*/ 	.byte	0x08
	.zero		1


	//   ....[8]....
        /*1334*/ 	.word	0x000005b0
        /*1338*/ 	.word	0x000000ff
        /*133c*/ 	.word	0x00032460
        /*1340*/ 	.short	0x0100
        /*1342*/ 	.byte	0x08
	.zero		1


	//   ....[9]....
        /*1344*/ 	.word	0x000005c0
        /*1348*/ 	.word	0x000000ff
        /*134c*/ 	.word	0x00032458
        /*1350*/ 	.short	0x0100
        /*1352*/ 	.byte	0x08
	.zero		1


	//   ....[10]....
        /*1354*/ 	.word	0x000005d0
        /*1358*/ 	.word	0x000000ff
        /*135c*/ 	.word	0x00032468
        /*1360*/ 	.short	0x0100
        /*1362*/ 	.byte	0x08
	.zero		1


	//   ....[11]....
        /*1364*/ 	.word	0x000006c0
        /*1368*/ 	.word	0x000000ff
        /*136c*/ 	.word	0x00032470
        /*1370*/ 	.short	0x0100
        /*1372*/ 	.byte	0x06
	.zero		1


	//   ....[12]....
        /*1374*/ 	.word	0x000006d0
        /*1378*/ 	.word	0x000000ff
        /*137c*/ 	.word	0x00032480
        /*1380*/ 	.short	0x0100
        /*1382*/ 	.byte	0x06
	.zero		1


	//   ....[13]....
        /*1384*/ 	.word	0x000006e0
        /*1388*/ 	.word	0x000000ff
        /*138c*/ 	.word	0x00032478
        /*1390*/ 	.short	0x0100
        /*1392*/ 	.byte	0x06
	.zero		1


	//   ....[14]....
        /*1394*/ 	.word	0x000006f0
        /*1398*/ 	.word	0x000000ff
        /*139c*/ 	.word	0x00032488
        /*13a0*/ 	.short	0x0100
        /*13a2*/ 	.byte	0x06
	.zero		1


	//   ....[15]....
        /*13a4*/ 	.word	0x00000820
        /*13a8*/ 	.word	0x000000ff
        /*13ac*/ 	.word	0x00032490
        /*13b0*/ 	.short	0x0100
        /*13b2*/ 	.byte	0x08
	.zero		1


	//   ....[16]....
        /*13b4*/ 	.word	0x00000830
        /*13b8*/ 	.word	0x000000ff
        /*13bc*/ 	.word	0x000324a0
        /*13c0*/ 	.short	0x0100
        /*13c2*/ 	.byte	0x08
	.zero		1


	//   ....[17]....
        /*13c4*/ 	.word	0x00000840
        /*13c8*/ 	.word	0x000000ff
        /*13cc*/ 	.word	0x00032498
        /*13d0*/ 	.short	0x0100
        /*13d2*/ 	.byte	0x08
	.zero		1


	//   ....[18]....
        /*13d4*/ 	.word	0x00000850
        /*13d8*/ 	.word	0x000000ff
        /*13dc*/ 	.word	0x000324a8
        /*13e0*/ 	.short	0x0100
        /*13e2*/ 	.byte	0x08
	.zero		1


	//   ....[19]....
        /*13e4*/ 	.word	0x00000980
        /*13e8*/ 	.word	0x000000ff
        /*13ec*/ 	.word	0x000324b0
        /*13f0*/ 	.short	0x0100
        /*13f2*/ 	.byte	0x08
	.zero		1


	//   ....[20]....
        /*13f4*/ 	.word	0x00000990
        /*13f8*/ 	.word	0x000000ff
        /*13fc*/ 	.word	0x000324c0
        /*1400*/ 	.short	0x0100
        /*1402*/ 	.byte	0x08
	.zero		1


	//   ....[21]....
        /*1404*/ 	.word	0x000009a0
        /*1408*/ 	.word	0x000000ff
        /*140c*/ 	.word	0x000324b8
        /*1410*/ 	.short	0x0100
        /*1412*/ 	.byte	0x08
	.zero		1


	//   ....[22]....
        /*1414*/ 	.word	0x000009b0
        /*1418*/ 	.word	0x000000ff
        /*141c*/ 	.word	0x000324c8
        /*1420*/ 	.short	0x0100
        /*1422*/ 	.byte	0x08
	.zero		1


	//   ....[23]....
        /*1424*/ 	.word	0x00003910
        /*1428*/ 	.word	0x00000044
        /*142c*/ 	.word	0x00032490
        /*1430*/ 	.short	0x010a
        /*1432*/ 	.byte	0x3f
	.zero		1


	//   ....[24]....
        /*1434*/ 	.word	0x00004ef0
        /*1438*/ 	.word	0x00000044
        /*143c*/ 	.word	0x00032490
        /*1440*/ 	.short	0x010a
        /*1442*/ 	.byte	0x3f
	.zero		1


	//   ....[25]....
        /*1444*/ 	.word	0x000060b0
        /*1448*/ 	.word	0x00000044
        /*144c*/ 	.word	0x00032490
        /*1450*/ 	.short	0x010a
        /*1452*/ 	.byte	0x3f
	.zero		1


	//   ....[26]....
        /*1454*/ 	.word	0x000062e0
        /*1458*/ 	.word	0x00000004
        /*145c*/ 	.word	0x00000000
        /*1460*/ 	.short	0x0101
        /*1462*/ 	.byte	0x3f
	.zero		1


	//   ....[27]....
        /*1464*/ 	.word	0x00006320
        /*1468*/ 	.word	0x00000044
        /*146c*/ 	.word	0x000324b0
        /*1470*/ 	.short	0x010a
        /*1472*/ 	.byte	0x3f
	.zero		1


	//   ....[28]....
        /*1474*/ 	.word	0x00006970
        /*1478*/ 	.word	0x00000044
        /*147c*/ 	.word	0x00000000
        /*1480*/ 	.short	0x0101
        /*1482*/ 	.byte	0x3f
	.zero		1


	//   ....[29]....
        /*1484*/ 	.word	0x00007fb0
        /*1488*/ 	.word	0x00000002
        /*148c*/ 	.word	0x00032400
        /*1490*/ 	.short	0x010a
        /*1492*/ 	.byte	0x3f
	.zero		1


	//   ....[30]....
        /*1494*/ 	.word	0x00008000
        /*1498*/ 	.word	0x00000002
        /*149c*/ 	.word	0x00032400
        /*14a0*/ 	.short	0x010a
        /*14a2*/ 	.byte	0x3f
	.zero		1


	//   ....[31]....
        /*14a4*/ 	.word	0x00008a80
        /*14a8*/ 	.word	0x00000002
        /*14ac*/ 	.word	0x00032400
        /*14b0*/ 	.short	0x010a
        /*14b2*/ 	.byte	0x3f
	.zero		1


	//   ....[32]....
        /*14b4*/ 	.word	0x00009fe0
        /*14b8*/ 	.word	0x00000002
        /*14bc*/ 	.word	0x00032400
        /*14c0*/ 	.short	0x010a
        /*14c2*/ 	.byte	0x3f
	.zero		1


	//   ....[33]....
        /*14c4*/ 	.word	0x0000b6d0
        /*14c8*/ 	.word	0x00000005
        /*14cc*/ 	.word	0x00000000
        /*14d0*/ 	.short	0x010a
        /*14d2*/ 	.byte	0x3f
	.zero		1


	//   ....[34]....
        /*14d4*/ 	.word	0x0000b7d0
        /*14d8*/ 	.word	0x00000002
        /*14dc*/ 	.word	0x00000000
        /*14e0*/ 	.short	0x010a
        /*14e2*/ 	.byte	0x3f
	.zero		1


	//   ....[35]....
        /*14e4*/ 	.word	0x0000bc00
        /*14e8*/ 	.word	0x00000012
        /*14ec*/ 	.word	0x00000000
        /*14f0*/ 	.short	0x010a
        /*14f2*/ 	.byte	0x3f
	.zero		1


	//   ....[36]....
        /*14f4*/ 	.word	0x0000bcb0
        /*14f8*/ 	.word	0x00000004
        /*14fc*/ 	.word	0x00000000
        /*1500*/ 	.short	0x010a
        /*1502*/ 	.byte	0x3f
	.zero		1


	//   ....[37]....
        /*1504*/ 	.word	0x0000c9c0
        /*1508*/ 	.word	0x00000004
        /*150c*/ 	.word	0x00000000
        /*1510*/ 	.short	0x0101
        /*1512*/ 	.byte	0x3f
	.zero		1


	//   ....[38]....
        /*1514*/ 	.word	0x000166c0
        /*1518*/ 	.word	0x00000002
        /*151c*/ 	.word	0x00000000
        /*1520*/ 	.short	0x0101
        /*1522*/ 	.byte	0x3f
	.zero		1


	//   ....[39]....
        /*1524*/ 	.word	0x00016b70
        /*1528*/ 	.word	0x00000007
        /*152c*/ 	.word	0x00000000
        /*1530*/ 	.short	0x010a
        /*1532*/ 	.byte	0x3f
	.zero		1


	//   ....[40]....
        /*1534*/ 	.word	0x00016c70
        /*1538*/ 	.word	0x00000000
        /*153c*/ 	.word	0x00000000
        /*1540*/ 	.short	0x010a
        /*1542*/ 	.byte	0x3f
	.zero		1


	//   ....[41]....
        /*1544*/ 	.word	0x000170a0
        /*1548*/ 	.word	0x00000014
        /*154c*/ 	.word	0x00000000
        /*1550*/ 	.short	0x010a
        /*1552*/ 	.byte	0x3f
	.zero		1


	//   ....[42]....
        /*1554*/ 	.word	0x00017150
        /*1558*/ 	.word	0x00000006
        /*155c*/ 	.word	0x00000000
        /*1560*/ 	.short	0x010a
        /*1562*/ 	.byte	0x3f
	.zero		1


	//   ....[43]....
        /*1564*/ 	.word	0x00017e60
        /*1568*/ 	.word	0x00000006
        /*156c*/ 	.word	0x00000000
        /*1570*/ 	.short	0x0101
        /*1572*/ 	.byte	0x3f
	.zero		1


	//   ....[44]....
        /*1574*/ 	.word	0x00020890
        /*1578*/ 	.word	0x00000000
        /*157c*/ 	.word	0x00000000
        /*1580*/ 	.short	0x0101
        /*1582*/ 	.byte	0x3f
	.zero		1


	//   ....[45]....
        /*1584*/ 	.word	0x00020aa0
        /*1588*/ 	.word	0x00000005
        /*158c*/ 	.word	0x00000000
        /*1590*/ 	.short	0x010a
        /*1592*/ 	.byte	0x3f
	.zero		1


	//   ....[46]....
        /*1594*/ 	.word	0x00020ba0
        /*1598*/ 	.word	0x00000006
        /*159c*/ 	.word	0x00000000
        /*15a0*/ 	.short	0x010a
        /*15a2*/ 	.byte	0x3f
	.zero		1


	//   ....[47]....
        /*15a4*/ 	.word	0x00020fd0
        /*15a8*/ 	.word	0x00000005
        /*15ac*/ 	.word	0x00000000
        /*15b0*/ 	.short	0x010a
        /*15b2*/ 	.byte	0x3f
	.zero		1


	//   ....[48]....
        /*15b4*/ 	.word	0x00021080
        /*15b8*/ 	.word	0x00000006
        /*15bc*/ 	.word	0x00000000
        /*15c0*/ 	.short	0x010a
        /*15c2*/ 	.byte	0x3f
	.zero		1


	//   ....[49]....
        /*15c4*/ 	.word	0x00021d90
        /*15c8*/ 	.word	0x00000005
        /*15cc*/ 	.word	0x00000000
        /*15d0*/ 	.short	0x0101
        /*15d2*/ 	.byte	0x3f
	.zero		1


	//   ....[50]....
        /*15d4*/ 	.word	0x0002bac0
        /*15d8*/ 	.word	0x00000004
        /*15dc*/ 	.word	0x00000000
        /*15e0*/ 	.short	0x0101
        /*15e2*/ 	.byte	0x3f
	.zero		1


	//   ....[51]....
        /*15e4*/ 	.word	0x0002ea90
        /*15e8*/ 	.word	0x00000003
        /*15ec*/ 	.word	0x00000000
        /*15f0*/ 	.short	0x0101
        /*15f2*/ 	.byte	0x3f
	.zero		1


	//   ....[52]....
        /*15f4*/ 	.word	0x0002f390
        /*15f8*/ 	.word	0x00000008
        /*15fc*/ 	.word	0x00000000
        /*1600*/ 	.short	0x0101
        /*1602*/ 	.byte	0x3f
	.zero		1


	//   ....[53]....
        /*1604*/ 	.word	0x00033e50
        /*1608*/ 	.word	0x00000012
        /*160c*/ 	.word	0x00032420
        /*1610*/ 	.short	0x010a
        /*1612*/ 	.byte	0x3f
	.zero		1


	//   ....[54]....
        /*1614*/ 	.word	0x00033f20
        /*1618*/ 	.word	0x00000005
        /*161c*/ 	.word	0x000324a0
        /*1620*/ 	.short	0x010a
        /*1622*/ 	.byte	0x3f
	.zero		1


	//   ....[55]....
        /*1624*/ 	.word	0x00034160
        /*1628*/ 	.word	0x00000005
        /*162c*/ 	.word	0x000324c0
        /*1630*/ 	.short	0x010a
        /*1632*/ 	.byte	0x3f
	.zero		1


	//   ....[56]....
        /*1634*/ 	.word	0x00034800
        /*1638*/ 	.word	0x00000006
        /*163c*/ 	.word	0x000324a0
        /*1640*/ 	.short	0x010a
        /*1642*/ 	.byte	0x3f
	.zero		1


	//   ....[57]....
        /*1644*/ 	.word	0x00034a30
        /*1648*/ 	.word	0x00000006
        /*164c*/ 	.word	0x000324c0
        /*1650*/ 	.short	0x010a
        /*1652*/ 	.byte	0x3f
	.zero		1


	//   ....[58]....
        /*1654*/ 	.word	0x00035fe0
        /*1658*/ 	.word	0x00000000
        /*165c*/ 	.word	0x00032440
        /*1660*/ 	.short	0x010a
        /*1662*/ 	.byte	0x3f
	.zero		1


	//   ....[59]....
        /*1664*/ 	.word	0x00036df0
        /*1668*/ 	.word	0x00000012
        /*166c*/ 	.word	0x00032400
        /*1670*/ 	.short	0x0107
        /*1672*/ 	.byte	0x3f
	.zero		1


	//   ....[60]....
        /*1674*/ 	.word	0x00036eb0
        /*1678*/ 	.word	0x00000012
        /*167c*/ 	.word	0x00032400
        /*1680*/ 	.short	0x0101
        /*1682*/ 	.byte	0x3f
	.zero		1


	//   ....[61]....
        /*1684*/ 	.word	0x00037aa0
        /*1688*/ 	.word	0x00000012
        /*168c*/ 	.word	0x00032410
        /*1690*/ 	.short	0x0107
        /*1692*/ 	.byte	0x3f
	.zero		1


	//   ....[62]....
        /*1694*/ 	.word	0x00037ba0
        /*1698*/ 	.word	0x00000012
        /*169c*/ 	.word	0x00032410
        /*16a0*/ 	.short	0x0101
        /*16a2*/ 	.byte	0x3f
	.zero		1


	//   ....[63]....
        /*16a4*/ 	.word	0x00037bc0
        /*16a8*/ 	.word	0x00000012
        /*16ac*/ 	.word	0x00032420
        /*16b0*/ 	.short	0x010a
        /*16b2*/ 	.byte	0x3f
	.zero		1


	//   ....[64]....
        /*16b4*/ 	.word	0x00037ca0
        /*16b8*/ 	.word	0x00000002
        /*16bc*/ 	.word	0x00032460
        /*16c0*/ 	.short	0x010a
        /*16c2*/ 	.byte	0x3f
	.zero		1


	//   ....[65]....
        /*16c4*/ 	.word	0x000385d0
        /*16c8*/ 	.word	0x00000002
        /*16cc*/ 	.word	0x00032440
        /*16d0*/ 	.short	0x010a
        /*16d2*/ 	.byte	0x3f
	.zero		1


	//   ....[66]....
        /*16d4*/ 	.word	0x00038800
        /*16d8*/ 	.word	0x00000002
        /*16dc*/ 	.word	0x00032460
        /*16e0*/ 	.short	0x010a
        /*16e2*/ 	.byte	0x3f
	.zero		1


	//   ....[67]....
        /*16e4*/ 	.word	0x00039000
        /*16e8*/ 	.word	0x00000003
        /*16ec*/ 	.word	0x00032440
        /*16f0*/ 	.short	0x010a
        /*16f2*/ 	.byte	0x3f
	.zero		1


	//   ....[68]....
        /*16f4*/ 	.word	0x00039230
        /*16f8*/ 	.word	0x00000003
        /*16fc*/ 	.word	0x00032460
        /*1700*/ 	.short	0x010a
        /*1702*/ 	.byte	0x3f
	.zero		1


	//   ....[69]....
        /*1704*/ 	.word	0x000399d0
        /*1708*/ 	.word	0x00000003
        /*170c*/ 	.word	0x00032440
        /*1710*/ 	.short	0x010a
        /*1712*/ 	.byte	0x3f
	.zero		1


	//   ....[70]....
        /*1714*/ 	.word	0x00039c00
        /*1718*/ 	.word	0x00000003
        /*171c*/ 	.word	0x00032460
        /*1720*/ 	.short	0x010a
        /*1722*/ 	.byte	0x3f
	.zero		1


	//   ....[71]....
        /*1724*/ 	.word	0x0003b5a0
        /*1728*/ 	.word	0x00000000
        /*172c*/ 	.word	0x00032420
        /*1730*/ 	.short	0x010a
        /*1732*/ 	.byte	0x3f
	.zero		1


	//   ....[72]....
        /*1734*/ 	.word	0x0003b780
        /*1738*/ 	.word	0x00000006
        /*173c*/ 	.word	0x00000000
        /*1740*/ 	.short	0x010a
        /*1742*/ 	.byte	0x3f
	.zero		1


	//   ....[73]....
        /*1744*/ 	.word	0x0003b7b0
        /*1748*/ 	.word	0x00000007
        /*174c*/ 	.word	0x00000000
        /*1750*/ 	.short	0x010a
        /*1752*/ 	.byte	0x3f
	.zero		1


	//   ....[74]....
        /*1754*/ 	.word	0x0003b810
        /*1758*/ 	.word	0x00000004
        /*175c*/ 	.word	0x00000000
        /*1760*/ 	.short	0x010a
        /*1762*/ 	.byte	0x3f
	.zero		1


	//   ....[75]....
        /*1764*/ 	.word	0x0003b840
        /*1768*/ 	.word	0x00000003
        /*176c*/ 	.word	0x00000000
        /*1770*/ 	.short	0x010a
        /*1772*/ 	.byte	0x3f
	.zero		1


	//   ....[76]....
        /*1774*/ 	.word	0x0003b8a0
        /*1778*/ 	.word	0x00000044
        /*177c*/ 	.word	0x00032490
        /*1780*/ 	.short	0x010a
        /*1782*/ 	.byte	0x3f
	.zero		1


	//   ....[77]....
        /*1784*/ 	.word	0x0003b8f0
        /*1788*/ 	.word	0x00000044
        /*178c*/ 	.word	0x00032490
        /*1790*/ 	.short	0x010a
        /*1792*/ 	.byte	0x3f
	.zero		1


	//   ....[78]....
        /*1794*/ 	.word	0x0003b940
        /*1798*/ 	.word	0x00000044
        /*179c*/ 	.word	0x00032490
        /*17a0*/ 	.short	0x010a
        /*17a2*/ 	.byte	0x3f
	.zero		1


	//   ....[79]....
        /*17a4*/ 	.word	0x0003b990
        /*17a8*/ 	.word	0x00000044
        /*17ac*/ 	.word	0x000324b0
        /*17b0*/ 	.short	0x010a
        /*17b2*/ 	.byte	0x3f
	.zero		1


	//   ....[80]....
        /*17b4*/ 	.word	0x0003be10
        /*17b8*/ 	.word	0x00000002
        /*17bc*/ 	.word	0x00032400
        /*17c0*/ 	.short	0x010a
        /*17c2*/ 	.byte	0x3f
	.zero		1


	//   ....[81]....
        /*17c4*/ 	.word	0x0003c400
        /*17c8*/ 	.word	0x00000002
        /*17cc*/ 	.word	0x00032400
        /*17d0*/ 	.short	0x010a
        /*17d2*/ 	.byte	0x3f
	.zero		1


	//   ....[82]....
        /*17d4*/ 	.word	0x0003c450
        /*17d8*/ 	.word	0x00000002
        /*17dc*/ 	.word	0x00000000
        /*17e0*/ 	.short	0x010a
        /*17e2*/ 	.byte	0x3f
	.zero		1


	//   ....[83]....
        /*17e4*/ 	.word	0x0003c4a0
        /*17e8*/ 	.word	0x00000004
        /*17ec*/ 	.word	0x00000000
        /*17f0*/ 	.short	0x010a
        /*17f2*/ 	.byte	0x3f
	.zero		1


	//   ....[84]....
        /*17f4*/ 	.word	0x0003c4f0
        /*17f8*/ 	.word	0x00000000
        /*17fc*/ 	.word	0x00000000
        /*1800*/ 	.short	0x010a
        /*1802*/ 	.byte	0x3f
	.zero		1


	//   ....[85]....
        /*1804*/ 	.word	0x0003c540
        /*1808*/ 	.word	0x00000006
        /*180c*/ 	.word	0x00000000
        /*1810*/ 	.short	0x010a
        /*1812*/ 	.byte	0x3f
	.zero		1


	//   ....[86]....
        /*1814*/ 	.word	0x0003c590
        /*1818*/ 	.word	0x00000006
        /*181c*/ 	.word	0x00000000
        /*1820*/ 	.short	0x010a
        /*1822*/ 	.byte	0x3f
	.zero		1


	//   ....[87]....
        /*1824*/ 	.word	0x0003c5e0
        /*1828*/ 	.word	0x00000006
        /*182c*/ 	.word	0x00000000
        /*1830*/ 	.short	0x010a
        /*1832*/ 	.byte	0x3f
	.zero		1


	//   ....[88]....
        /*1834*/ 	.word	0x0003d1d0
        /*1838*/ 	.word	0x00000012
        /*183c*/ 	.word	0x00032420
        /*1840*/ 	.short	0x010a
        /*1842*/ 	.byte	0x3f
	.zero		1


	//   ....[89]....
        /*1844*/ 	.word	0x0003d220
        /*1848*/ 	.word	0x00000005
        /*184c*/ 	.word	0x000324a0
        /*1850*/ 	.short	0x010a
        /*1852*/ 	.byte	0x3f
	.zero		1


	//   ....[90]....
        /*1854*/ 	.word	0x0003d270
        /*1858*/ 	.word	0x00000005
        /*185c*/ 	.word	0x000324c0
        /*1860*/ 	.short	0x010a
        /*1862*/ 	.byte	0x3f
	.zero		1


	//   ....[91]....
        /*1864*/ 	.word	0x0003d2c0
        /*1868*/ 	.word	0x00000006
        /*186c*/ 	.word	0x000324a0
        /*1870*/ 	.short	0x010a
        /*1872*/ 	.byte	0x3f
	.zero		1


	//   ....[92]....
        /*1874*/ 	.word	0x0003d310
        /*1878*/ 	.word	0x00000006
        /*187c*/ 	.word	0x000324c0
        /*1880*/ 	.short	0x010a
        /*1882*/ 	.byte	0x3f
	.zero		1


	//   ....[93]....
        /*1884*/ 	.word	0x0003d4b0
        /*1888*/ 	.word	0x00000000
        /*188c*/ 	.word	0x00032440
        /*1890*/ 	.short	0x010a
        /*1892*/ 	.byte	0x3f
	.zero		1


	//   ....[94]....
        /*1894*/ 	.word	0x0003ee00
        /*1898*/ 	.word	0x00000012
        /*189c*/ 	.word	0x00032420
        /*18a0*/ 	.short	0x010a
        /*18a2*/ 	.byte	0x3f
	.zero		1


	//   ....[95]....
        /*18a4*/ 	.word	0x0003ee50
        /*18a8*/ 	.word	0x00000002
        /*18ac*/ 	.word	0x00032460
        /*18b0*/ 	.short	0x010a
        /*18b2*/ 	.byte	0x3f
	.zero		1


	//   ....[96]....
        /*18b4*/ 	.word	0x0003eea0
        /*18b8*/ 	.word	0x00000002
        /*18bc*/ 	.word	0x00032440
        /*18c0*/ 	.short	0x010a
        /*18c2*/ 	.byte	0x3f
	.zero		1


	//   ....[97]....
        /*18c4*/ 	.word	0x0003eef0
        /*18c8*/ 	.word	0x00000002
        /*18cc*/ 	.word	0x00032460
        /*18d0*/ 	.short	0x010a
        /*18d2*/ 	.byte	0x3f
	.zero		1


	//   ....[98]....
        /*18d4*/ 	.word	0x0003ef40
        /*18d8*/ 	.word	0x00000003
        /*18dc*/ 	.word	0x00032440
        /*18e0*/ 	.short	0x010a
        /*18e2*/ 	.byte	0x3f
	.zero		1


	//   ....[99]....
        /*18e4*/ 	.word	0x0003ef90
        /*18e8*/ 	.word	0x00000003
        /*18ec*/ 	.word	0x00032460
        /*18f0*/ 	.short	0x010a
        /*18f2*/ 	.byte	0x3f
	.zero		1


	//   ....[100]....
        /*18f4*/ 	.word	0x0003efe0
        /*18f8*/ 	.word	0x00000003
        /*18fc*/ 	.word	0x00032440
        /*1900*/ 	.short	0x010a
        /*1902*/ 	.byte	0x3f
	.zero		1


	//   ....[101]....
        /*1904*/ 	.word	0x0003f030
        /*1908*/ 	.word	0x00000003
        /*190c*/ 	.word	0x00032460
        /*1910*/ 	.short	0x010a
        /*1912*/ 	.byte	0x3f
	.zero		1


	//   ....[102]....
        /*1914*/ 	.word	0x0003fbb0
        /*1918*/ 	.word	0x00000000
        /*191c*/ 	.word	0x00032420
        /*1920*/ 	.short	0x010a
        /*1922*/ 	.byte	0x3f
	.zero		1


	//   ....[103]....
        /*1924*/ 	.word	0x0003fd50
        /*1928*/ 	.word	0x00000006
        /*192c*/ 	.word	0x00000000
        /*1930*/ 	.short	0x010a
        /*1932*/ 	.byte	0x3f
	.zero		1


	//   ....[104]....
        /*1934*/ 	.word	0x0003fda0
        /*1938*/ 	.word	0x00000007
        /*193c*/ 	.word	0x00000000
        /*1940*/ 	.short	0x010a
        /*1942*/ 	.byte	0x3f
	.zero		1


	//   ....[105]....
        /*1944*/ 	.word	0x0003fdf0
        /*1948*/ 	.word	0x00000004
        /*194c*/ 	.word	0x00000000
        /*1950*/ 	.short	0x010a
        /*1952*/ 	.byte	0x3f
	.zero		1


	//   ....[106]....
        /*1954*/ 	.word	0x0003ff80
        /*1958*/ 	.word	0x00000000
        /*195c*/ 	.word	0x00000000
        /*1960*/ 	.short	0x010a
        /*1962*/ 	.byte	0x3f
	.zero		1


	//   ....[107]....
        /*1964*/ 	.word	0x00040080
        /*1968*/ 	.word	0x00000003
        /*196c*/ 	.word	0x00000000
        /*1970*/ 	.short	0x010a
        /*1972*/ 	.byte	0x3f
	.zero		1


	//   ....[108]....
        /*1974*/ 	.word	0x000404a0
        /*1978*/ 	.word	0x00000003
        /*197c*/ 	.word	0x00032410
        /*1980*/ 	.short	0x010a
        /*1982*/ 	.byte	0x3f
	.zero		1


	//   ....[109]....
        /*1984*/ 	.word	0x000405c0
        /*1988*/ 	.word	0x00000003
        /*198c*/ 	.word	0x00000000
        /*1990*/ 	.short	0x010a
        /*1992*/ 	.byte	0x3f
	.zero		1


	//   ....[110]....
        /*1994*/ 	.word	0x000406c0
        /*1998*/ 	.word	0x0000000a
        /*199c*/ 	.word	0x00000000
        /*19a0*/ 	.short	0x010a
        /*19a2*/ 	.byte	0x3f
	.zero		1


	//   ....[111]....
        /*19a4*/ 	.word	0x00041430
        /*19a8*/ 	.word	0x0000000a
        /*19ac*/ 	.word	0x00000000
        /*19b0*/ 	.short	0x0101
        /*19b2*/ 	.byte	0x3f
	.zero		1


	//   ....[112]....
        /*19b4*/ 	.word	0x0004b9a0
        /*19b8*/ 	.word	0x00000000
        /*19bc*/ 	.word	0x00000000
        /*19c0*/ 	.short	0x0101
        /*19c2*/ 	.byte	0x3f
	.zero		1


	//   ....[113]....
        /*19c4*/ 	.word	0x0004b9d0
        /*19c8*/ 	.word	0x00000003
        /*19cc*/ 	.word	0x00000000
        /*19d0*/ 	.short	0x010a
        /*19d2*/ 	.byte	0x3f
	.zero		1


	//   ....[114]....
        /*19d4*/ 	.word	0x0004ba20
        /*19d8*/ 	.word	0x00000003
        /*19dc*/ 	.word	0x00032410
        /*19e0*/ 	.short	0x010a
        /*19e2*/ 	.byte	0x3f
	.zero		1


	//   ....[115]....
        /*19e4*/ 	.word	0x0004ba70
        /*19e8*/ 	.word	0x0000000a
        /*19ec*/ 	.word	0x00000000
        /*19f0*/ 	.short	0x010a
        /*19f2*/ 	.byte	0x3f
	.zero		1


	//----- nvinfo : EIATTR_NUM_MBARRIERS
	.align		4
.L_1451:
        /*19f4*/ 	.byte	0x03, 0x38
        /*19f6*/ 	.short	0x0017


	//----- nvinfo : EIATTR_EXIT_INSTR_OFFSETS
	.align		4
        /*19f8*/ 	.byte	0x04, 0x1c
        /*19fa*/ 	.short	(.L_1453 - .L_1452)


	//   ....[0]....
.L_1452:
        /*19fc*/ 	.word	0x0003b890


	//----- nvinfo : EIATTR_MAX_THREADS
	.align		4
.L_1453:
        /*1a00*/ 	.byte	0x04, 0x05
        /*1a02*/ 	.short	(.L_1455 - .L_1454)
.L_1454:
        /*1a04*/ 	.word	0x00000180
        /*1a08*/ 	.word	0x00000001
        /*1a0c*/ 	.word	0x00000001


	//----- nvinfo : EIATTR_CRS_STACK_SIZE
	.align		4
.L_1455:
        /*1a10*/ 	.byte	0x04, 0x1e
        /*1a12*/ 	.short	(.L_1457 - .L_1456)
.L_1456:
        /*1a14*/ 	.word	0x00000000


	//----- nvinfo : EIATTR_CBANK_PARAM_SIZE
	.align		4
.L_1457:
        /*1a18*/ 	.byte	0x03, 0x19
        /*1a1a*/ 	.short	0x0bf0


	//----- nvinfo : EIATTR_PARAM_CBANK
	.align		4
        /*1a1c*/ 	.byte	0x04, 0x0a
        /*1a1e*/ 	.short	(.L_1459 - .L_1458)
	.align		4
.L_1458:
        /*1a20*/ 	.word	index@(.nv.constant0._ZN7cutlass13device_kernelIN5flash11enable_sm90INS1_16FlashAttnFwdSm90INS1_25CollectiveMainloopFwdSm90ILi2EN4cute5tupleIJNS5_1CILi1EEES8_S8_EEENS6_IJNS7_ILi128EEENS7_ILi96EEENS7_ILi64EEEEEELi256ENS_10bfloat16_tEfNS_4arch4Sm90ELb0ELb1ELb1ELb1ELb0ELb1ELb1ELb1ELb0ELb1ELb1ELb0EEENS1_21CollectiveEpilogueFwdINS6_IJSA_NS7_ILi256EEESB_EEES9_SE_SG_Li256ELb1ELb1ELb1ELb0EEENS1_36VarlenDynamicPersistentTileSchedulerILi128ELi96ELi256ELi128ELb1ELb1ELb1ELb1ELb0ELb1EEEEEEEEEvNT_6ParamsE)
        /*1a24*/ 	.short	0x0210
        /*1a26*/ 	.short	0x0bf0


	//----- nvinfo : EIATTR_SW_WAR
	.align		4
.L_1459:
        /*1a28*/ 	.byte	0x04, 0x36
        /*1a2a*/ 	.short	(.L_1461 - .L_1460)
.L_1460:
        /*1a2c*/ 	.word	0x00000008
.L_1461:


//--------------------- .nv.info._ZN7cutlass13device_kernelIN5flash11enable_sm90INS1_16FlashAttnFwdSm90INS1_25CollectiveMainloopFwdSm90ILi2EN4cute5tupleIJNS5_1CILi1EEES8_S8_EEENS6_IJNS7_ILi128EEENS7_ILi96EEENS7_ILi64EEEEEELi256ENS_10bfloat16_tEfNS_4arch4Sm90ELb1ELb0ELb1ELb0ELb0ELb0ELb0ELb1ELb0ELb1ELb1ELb0EEENS1_21CollectiveEpilogueFwdINS6_IJSA_NS7_ILi256EEESB_EEES9_SE_SG_Li256ELb0ELb1ELb1ELb0EEENS1_19SingleTileSchedulerILb0ELb1ELb1ELi128EEEEEEEEEvNT_6ParamsE --------------------------
	.section	.nv.info._ZN7cutlass13device_kernelIN5flash11enable_sm90INS1_16FlashAttnFwdSm90INS1_25CollectiveMainloopFwdSm90ILi2EN4cute5tupleIJNS5_1CILi1EEES8_S8_EEENS6_IJNS7_ILi128EEENS7_ILi96EEENS7_ILi64EEEEEELi256ENS_10bfloat16_tEfNS_4arch4Sm90ELb1ELb0ELb1ELb0ELb0ELb0ELb0ELb1ELb0ELb1ELb1ELb0EEENS1_21CollectiveEpilogueFwdINS6_IJSA_NS7_ILi256EEESB_EEES9_SE_SG_Li256ELb0ELb1ELb1ELb0EEENS1_19SingleTileSchedulerILb0ELb1ELb1ELi128EEEEEEEEEvNT_6ParamsE,"",@"SHT_CUDA_INFO"
	.sectionflags	@""
	.align	4


	//----- nvinfo : EIATTR_CUDA_API_VERSION
	.align		4
        /*0000*/ 	.byte	0x04, 0x37
        /*0002*/ 	.short	(.L_1463 - .L_1462)
.L_1462:
        /*0004*/ 	.word	0x00000082


	//----- nvinfo : EIATTR_KPARAM_INFO
	.align		4
.L_1463:
        /*0008*/ 	.byte	0x04, 0x17
        /*000a*/ 	.short	(.L_1465 - .L_1464)
.L_1464:
        /*000c*/ 	.word	0x00000000
        /*0010*/ 	.short	0x0000
        /*0012*/ 	.short	0x0070
        /*0014*/ 	.byte	0x00, 0xf0, 0x01, 0x28


	//----- nvinfo : EIATTR_SPARSE_MMA_MASK
	.align		4
.L_1465:
        /*0018*/ 	.byte	0x03, 0x50
        /*001a*/ 	.short	0x0000


	//----- nvinfo : EIATTR_MAXREG_COUNT
	.align		4
        /*001c*/ 	.byte	0x03, 0x1b
        /*001e*/ 	.short	0x00a8


	//----- nvinfo : EIATTR_NUM_BARRIERS
	.align		4
        /*0020*/ 	.byte	0x02, 0x4c
        /*0022*/ 	.byte	0x10
	.zero		1


	//----- nvinfo : EIATTR_EXTERNS
	.align		4
        /*0024*/ 	.byte	0x04, 0x0f
        /*0026*/ 	.short	(.L_1467 - .L_1466)


	//   ....[0]....
	.align		4
.L_1466:
        /*0028*/ 	.word	index@(__assertfail)


	//----- nvinfo : EIATTR_ANNOTATIONS
	.align		4
.L_1467:
        /*002c*/ 	.byte	0x04, 0x55
        /*002e*/ 	.short	(.L_1469 - .L_1468)


	//   ....[0]....
.L_1468:
        /*0030*/ 	.word	0x00000001
        /*0034*/ 	.byte	0xf0, 0xbd, 0x00, 0x00, 0x01, 0x00, 0x00, 0x00, 0x70, 0xc2, 0x00, 0x00, 0x01, 0x00, 0x00, 0x00
        /*0044*/ 	.byte	0xc0, 0xc2, 0x00, 0x00, 0x01, 0x00, 0x00, 0x00, 0xa0, 0xc4, 0x00, 0x00, 0x01, 0x00, 0x00, 0x00
        /*0054*/ 	.byte	0x90, 0xc5, 0x00, 0x00, 0x01, 0x00, 0x00, 0x00, 0xd0, 0xd1, 0x00, 0x00, 0x01, 0x00, 0x00, 0x00
        /*0064*/ 	.byte	0x80, 0xd5, 0x00, 0x00, 0x01, 0x00, 0x00, 0x00, 0xb0, 0xd7, 0x00, 0x00, 0x01, 0x00, 0x00, 0x00
        /*0074*/ 	.byte	0xf0, 0xdf, 0x00, 0x00, 0x01, 0x00, 0x00, 0x00, 0x80, 0xe8, 0x00, 0x00


	//----- nvinfo : EIATTR_MERCURY_ISA_VERSION
	.align		4
.L_1469:
        /*0080*/ 	.byte	0x03, 0x5f
        /*0082*/ 	.short	0x0101


	//----- nvinfo : EIATTR_INT_WARP_WIDE_INSTR_OFFSETS
	.align		4
        /*0084*/ 	.byte	0x04, 0x31
        /*0086*/ 	.short	(.L_1471 - .L_1470)


	//   ....[0]....
.L_1470:
        /*0088*/ 	.word	0x00000130


	//   ....[1]....
        /*008c*/ 	.word	0x00000170


	//   ....[2]....
        /*0090*/ 	.word	0x000001e0


	//----- nvinfo : EIATTR_COOP_GROUP_MASK_REGIDS
	.align		4
.L_1471:
        /*0094*/ 	.byte	0x04, 0x29
        /*0096*/ 	.short	(.L_1473 - .L_1472)


	//   ....[0]....
.L_1472:
        /*0098*/ 	.word	0xffffffff


	//   ....[1]....
        /*009c*/ 	.word	0xffffffff


	//   ....[2]....
        /*00a0*/ 	.word	0xffffffff


	//   ....[3]....
        /*00a4*/ 	.word	0xffffffff


	//   ....[4]....
        /*00a8*/ 	.word	0xffffffff


	//   ....[5]....
        /*00ac*/ 	.word	0xffffffff


	//   ....[6]....
        /*00b0*/ 	.word	0xffffffff


	//   ....[7]....
        /*00b4*/ 	.word	0xffffffff


	//   ....[8]....
        /*00b8*/ 	.word	0xffffffff


	//   ....[9]....
        /*00bc*/ 	.word	0xffffffff


	//   ....[10]....
        /*00c0*/ 	.word	0xffffffff


	//   ....[11]....
        /*00c4*/ 	.word	0xffffffff


	//   ....[12]....
        /*00c8*/ 	.word	0xffffffff


	//   ....[13]....
        /*00cc*/ 	.word	0xffffffff


	//   ....[14]....
        /*00d0*/ 	.word	0xffffffff


	//   ....[15]....
        /*00d4*/ 	.word	0xffffffff


	//   ....[16]....
        /*00d8*/ 	.word	0xffffffff


	//   ....[17]....
        /*00dc*/ 	.word	0xffffffff


	//   ....[18]....
        /*00e0*/ 	.word	0xffffffff


	//   ....[19]....
        /*00e4*/ 	.word	0xffffffff


	//   ....[20]....
        /*00e8*/ 	.word	0xffffffff


	//   ....[21]....
        /*00ec*/ 	.word	0xffffffff


	//   ....[22]....
        /*00f0*/ 	.word	0xffffffff


	//   ....[23]....
        /*00f4*/ 	.word	0xffffffff


	//   ....[24]....
        /*00f8*/ 	.word	0xffffffff


	//   ....[25]....
        /*00fc*/ 	.word	0xffffffff


	//   ....[26]....
        /*0100*/ 	.word	0xffffffff


	//   ....[27]....
        /*0104*/ 	.word	0xffffffff


	//   ....[28]....
        /*0108*/ 	.word	0xffffffff


	//   ....[29]....
        /*010c*/ 	.word	0xffffffff


	//   ....[30]....
        /*0110*/ 	.word	0xffffffff


	//   ....[31]....
        /*0114*/ 	.word	0xffffffff


	//   ....[32]....
        /*0118*/ 	.word	0xffffffff


	//   ....[33]....
        /*011c*/ 	.word	0xffffffff


	//   ....[34]....
        /*0120*/ 	.word	0xffffffff


	//   ....[35]....
        /*0124*/ 	.word	0xffffffff


	//   ....[36]....
        /*0128*/ 	.word	0xffffffff


	//   ....[37]....
        /*012c*/ 	.word	0xffffffff


	//   ....[38]....
        /*0130*/ 	.word	0xffffffff


	//   ....[39]....
        /*0134*/ 	.word	0xffffffff


	//   ....[40]....
        /*0138*/ 	.word	0xffffffff


	//   ....[41]....
        /*013c*/ 	.word	0xffffffff


	//   ....[42]....
        /*0140*/ 	.word	0xffffffff


	//   ....[43]....
        /*0144*/ 	.word	0xffffffff


	//   ....[44]....
        /*0148*/ 	.word	0xffffffff


	//   ....[45]....
        /*014c*/ 	.word	0xffffffff


	//   ....[46]....
        /*0150*/ 	.word	0xffffffff


	//   ....[47]....
        /*0154*/ 	.word	0xffffffff


	//   ....[48]....
        /*0158*/ 	.word	0xffffffff


	//   ....[49]....
        /*015c*/ 	.word	0xffffffff


	//   ....[50]....
        /*0160*/ 	.word	0xffffffff


	//   ....[51]....
        /*0164*/ 	.word	0xffffffff


	//   ....[52]....
        /*0168*/ 	.word	0xffffffff


	//   ....[53]....
        /*016c*/ 	.word	0xffffffff


	//   ....[54]....
        /*0170*/ 	.word	0xffffffff


	//   ....[55]....
        /*0174*/ 	.word	0x0500000f


	//   ....[56]....
        /*0178*/ 	.word	0x0500000f


	//   ....[57]....
        /*017c*/ 	.word	0x0500000f


	//   ....[58]....
        /*0180*/ 	.word	0x0500000f


	//   ....[59]....
        /*0184*/ 	.word	0x0500000f


	//   ....[60]....
        /*0188*/ 	.word	0x0500000f


	//   ....[61]....
        /*018c*/ 	.word	0x0500000f


	//   ....[62]....
        /*0190*/ 	.word	0x0500000f


	//   ....[63]....
        /*0194*/ 	.word	0x0500000f


	//   ....[64]....
        /*0198*/ 	.word	0x0500000f


	//   ....[65]....
        /*019c*/ 	.word	0x0500000f


	//   ....[66]....
        /*01a0*/ 	.word	0x0500000f


	//   ....[67]....
        /*01a4*/ 	.word	0x0500000f


	//   ....[68]....
        /*01a8*/ 	.word	0x0500000f


	//   ....[69]....
        /*01ac*/ 	.word	0x0500000f


	//   ....[70]....
        /*01b0*/ 	.word	0x0500000f


	//   ....[71]....
        /*01b4*/ 	.word	0x0500000f


	//   ....[72]....
        /*01b8*/ 	.word	0x0500000f


	//----- nvinfo : EIATTR_COOP_GROUP_INSTR_OFFSETS
	.align		4
.L_1473:
        /*01bc*/ 	.byte	0x04, 0x28
        /*01be*/ 	.short	(.L_1475 - .L_1474)


	//   ....[0]....
.L_1474:
        /*01c0*/ 	.word	0x00000060


	//   ....[1]....
        /*01c4*/ 	.word	0x00000140


	//   ....[2]....
        /*01c8*/ 	.word	0x00000190


	//   ....[3]....
        /*01cc*/ 	.word	0x000003c0


	//   ....[4]....
        /*01d0*/ 	.word	0x00000520


	//   ....[5]....
        /*01d4*/ 	.word	0x00000640


	//   ....[6]....
        /*01d8*/ 	.word	0x000007a0


	//   ....[7]....
        /*01dc*/ 	.word	0x00001430


	//   ....[8]....
        /*01e0*/ 	.word	0x00001ad0


	//   ....[9]....
        /*01e4*/ 	.word	0x00001b10


	//   ....[10]....
        /*01e8*/ 	.word	0x000025e0


	//   ....[11]....
        /*01ec*/ 	.word	0x00002670


	//   ....[12]....
        /*01f0*/ 	.word	0x00002d90


	//   ....[13]....
        /*01f4*/ 	.word	0x00002de0


	//   ....[14]....
        /*01f8*/ 	.word	0x00003ec0


	//   ....[15]....
        /*01fc*/ 	.word	0x000045f0


	//   ....[16]....
        /*0200*/ 	.word	0x00004870


	//   ....[17]....
        /*0204*/ 	.word	0x00004910


	//   ....[18]....
        /*0208*/ 	.word	0x00005020


	//   ....[19]....
        /*020c*/ 	.word	0x000051f0


	//   ....[20]....
        /*0210*/ 	.word	0x00006e60


	//   ....[21]....
        /*0214*/ 	.word	0x00006ef0


	//   ....[22]....
        /*0218*/ 	.word	0x000072e0


	//   ....[23]....
        /*021c*/ 	.word	0x000074a0


	//   ....[24]....
        /*0220*/ 	.word	0x00008860


	//   ....[25]....
        /*0224*/ 	.word	0x000088b0


	//   ....[26]....
        /*0228*/ 	.word	0x000088e0


	//   ....[27]....
        /*022c*/ 	.word	0x00008910


	//   ....[28]....
        /*0230*/ 	.word	0x000099c0


	//   ....[29]....
        /*0234*/ 	.word	0x00009a20


	//   ....[30]....
        /*0238*/ 	.word	0x00009a60


	//   ....[31]....
        /*023c*/ 	.word	0x00009aa0


	//   ....[32]....
        /*0240*/ 	.word	0x00009ac0


	//   ....[33]....
        /*0244*/ 	.word	0x00009af0


	//   ....[34]....
        /*0248*/ 	.word	0x0000a750


	//   ....[35]....
        /*024c*/ 	.word	0x0000a760


	//   ....[36]....
        /*0250*/ 	.word	0x0000b790


	//   ....[37]....
        /*0254*/ 	.word	0x0000c2b0


	//   ....[38]....
        /*0258*/ 	.word	0x0000cb60


	//   ....[39]....
        /*025c*/ 	.word	0x0000cb90


	//   ....[40]....
        /*0260*/ 	.word	0x0000cc10


	//   ....[41]....
        /*0264*/ 	.word	0x0000cc50


	//   ....[42]....
        /*0268*/ 	.word	0x0000ccb0


	//   ....[43]....
        /*026c*/ 	.word	0x0000cce0


	//   ....[44]....
        /*0270*/ 	.word	0x0000cd30


	//   ....[45]....
        /*0274*/ 	.word	0x0000cd70


	//   ....[46]....
        /*0278*/ 	.word	0x0000cdd0


	//   ....[47]....
        /*027c*/ 	.word	0x0000ce00


	//   ....[48]....
        /*0280*/ 	.word	0x0000ce50


	//   ....[49]....
        /*0284*/ 	.word	0x0000ce80


	//   ....[50]....
        /*0288*/ 	.word	0x0000cee0


	//   ....[51]....
        /*028c*/ 	.word	0x0000cf10


	//   ....[52]....
        /*0290*/ 	.word	0x0000cf30


	//   ....[53]....
        /*0294*/ 	.word	0x0000cf70


	//   ....[54]....
        /*0298*/ 	.word	0x0000f160


	//   ....[55]....
        /*029c*/ 	.word	0x0000f690


	//   ....[56]....
        /*02a0*/ 	.word	0x0000f810


	//   ....[57]....
        /*02a4*/ 	.word	0x0000f860


	//   ....[58]....
        /*02a8*/ 	.word	0x0000f920


	//   ....[59]....
        /*02ac*/ 	.word	0x0000f9e0


	//   ....[60]....
        /*02b0*/ 	.word	0x0000fa60


	//   ....[61]....
        /*02b4*/ 	.word	0x0000fb20


	//   ....[62]....
        /*02b8*/ 	.word	0x0000fba0


	//   ....[63]....
        /*02bc*/ 	.word	0x0000fc60


	//   ....[64]....
        /*02c0*/ 	.word	0x0000fce0


	//   ....[65]....
        /*02c4*/ 	.word	0x0000fda0


	//   ....[66]....
        /*02c8*/ 	.word	0x0000fe20


	//   ....[67]....
        /*02cc*/ 	.word	0x0000fed0


	//   ....[68]....
        /*02d0*/ 	.word	0x0000ff50


	//   ....[69]....
        /*02d4*/ 	.word	0x00010000


	//   ....[70]....
        /*02d8*/ 	.word	0x00010090


	//   ....[71]....
        /*02dc*/ 	.word	0x00010120


	//   ....[72]....
        /*02e0*/ 	.word	0x00010530


	//----- nvinfo : EIATTR_REG_RECONFIG
	.align		4
.L_1475:
        /*02e4*/ 	.byte	0x01, 0x54
	.zero		2


	//----- nvinfo : EIATTR_SYSCALL_OFFSETS
	.align		4
        /*02e8*/ 	.byte	0x04, 0x46
        /*02ea*/ 	.short	(.L_1477 - .L_1476)


	//   ....[0]....
.L_1476:
        /*02ec*/ 	.word	0x000015f0


	//   ....[1]....
        /*02f0*/ 	.word	0x0000bf70


	//   ....[2]....
        /*02f4*/ 	.word	0x0000c0b0


	//   ....[3]....
        /*02f8*/ 	.word	0x0000c1a0


	//   ....[4]....
        /*02fc*/ 	.word	0x0000c7f0


	//----- nvinfo : EIATTR_MBARRIER_INSTR_OFFSETS
	.align		4
.L_1477:
        /*0300*/ 	.byte	0x04, 0x39
        /*0302*/ 	.short	(.L_1479 - .L_1478)


	//   ....[0]....
.L_1478:
        /*0304*/ 	.word	0x00000270
        /*0308*/ 	.word	0x000000ff
        /*030c*/ 	.word	0x00022800
        /*0310*/ 	.short	0x0100
        /*0312*/ 	.byte	0x08
	.zero		1


	//   ....[1]....
        /*0314*/ 	.word	0x00000280
        /*0318*/ 	.word	0x000000ff
        /*031c*/ 	.word	0x00022820
        /*0320*/ 	.short	0x0100
        /*0322*/ 	.byte	0x08
	.zero		1


	//   ....[2]....
        /*0324*/ 	.word	0x00000370
        /*0328*/ 	.word	0x000000ff
        /*032c*/ 	.word	0x00022830
        /*0330*/ 	.short	0x0100
        /*0332*/ 	.byte	0x08
	.zero		1


	//   ....[3]....
        /*0334*/ 	.word	0x00000380
        /*0338*/ 	.word	0x000000ff
        /*033c*/ 	.word	0x00022840
        /*0340*/ 	.short	0x0100
        /*0342*/ 	.byte	0x08
	.zero		1


	//   ....[4]....
        /*0344*/ 	.word	0x00000390
        /*0348*/ 	.word	0x000000ff
        /*034c*/ 	.word	0x00022838
        /*0350*/ 	.short	0x0100
        /*0352*/ 	.byte	0x08
	.zero		1


	//   ....[5]....
        /*0354*/ 	.word	0x000003a0
        /*0358*/ 	.word	0x000000ff
        /*035c*/ 	.word	0x00022848
        /*0360*/ 	.short	0x0100
        /*0362*/ 	.byte	0x08
	.zero		1


	//   ....[6]....
        /*0364*/ 	.word	0x000004d0
        /*0368*/ 	.word	0x000000ff
        /*036c*/ 	.word	0x00022850
        /*0370*/ 	.short	0x0100
        /*0372*/ 	.byte	0x08
	.zero		1


	//   ....[7]....
        /*0374*/ 	.word	0x000004e0
        /*0378*/ 	.word	0x000000ff
        /*037c*/ 	.word	0x00022860
        /*0380*/ 	.short	0x0100
        /*0382*/ 	.byte	0x08
	.zero		1


	//   ....[8]....
        /*0384*/ 	.word	0x000004f0
        /*0388*/ 	.word	0x000000ff
        /*038c*/ 	.word	0x00022858
        /*0390*/ 	.short	0x0100
        /*0392*/ 	.byte	0x08
	.zero		1


	//   ....[9]....
        /*0394*/ 	.word	0x00000500
        /*0398*/ 	.word	0x000000ff
        /*039c*/ 	.word	0x00022868
        /*03a0*/ 	.short	0x0100
        /*03a2*/ 	.byte	0x08
	.zero		1


	//   ....[10]....
        /*03a4*/ 	.word	0x000005f0
        /*03a8*/ 	.word	0x000000ff
        /*03ac*/ 	.word	0x00022870
        /*03b0*/ 	.short	0x0100
        /*03b2*/ 	.byte	0x06
	.zero		1


	//   ....[11]....
        /*03b4*/ 	.word	0x00000600
        /*03b8*/ 	.word	0x000000ff
        /*03bc*/ 	.word	0x00022880
        /*03c0*/ 	.short	0x0100
        /*03c2*/ 	.byte	0x06
	.zero		1


	//   ....[12]....
        /*03c4*/ 	.word	0x00000610
        /*03c8*/ 	.word	0x000000ff
        /*03cc*/ 	.word	0x00022878
        /*03d0*/ 	.short	0x0100
        /*03d2*/ 	.byte	0x06
	.zero		1


	//   ....[13]....
        /*03d4*/ 	.word	0x00000620
        /*03d8*/ 	.word	0x000000ff
        /*03dc*/ 	.word	0x00022888
        /*03e0*/ 	.short	0x0100
        /*03e2*/ 	.byte	0x06
	.zero		1


	//   ....[14]....
        /*03e4*/ 	.word	0x00000750
        /*03e8*/ 	.word	0x000000ff
        /*03ec*/ 	.word	0x00022890
        /*03f0*/ 	.short	0x0100
        /*03f2*/ 	.byte	0x08
	.zero		1


	//   ....[15]....
        /*03f4*/ 	.word	0x00000760
        /*03f8*/ 	.word	0x000000ff
        /*03fc*/ 	.word	0x000228a0
        /*0400*/ 	.short	0x0100
        /*0402*/ 	.byte	0x08
	.zero		1


	//   ....[16]....
        /*0404*/ 	.word	0x00000770
        /*0408*/ 	.word	0x000000ff
        /*040c*/ 	.word	0x00022898
        /*0410*/ 	.short	0x0100
        /*0412*/ 	.byte	0x08
	.zero		1


	//   ....[17]....
        /*0414*/ 	.word	0x00000780
        /*0418*/ 	.word	0x000000ff
        /*041c*/ 	.word	0x000228a8
        /*0420*/ 	.short	0x0100
        /*0422*/ 	.byte	0x08
	.zero		1


	//   ....[18]....
        /*0424*/ 	.word	0x000008b0
        /*0428*/ 	.word	0x000000ff
        /*042c*/ 	.word	0x000228b0
        /*0430*/ 	.short	0x0100
        /*0432*/ 	.byte	0x08
	.zero		1


	//   ....[19]....
        /*0434*/ 	.word	0x000008c0
        /*0438*/ 	.word	0x000000ff
        /*043c*/ 	.word	0x000228c0
        /*0440*/ 	.short	0x0100
        /*0442*/ 	.byte	0x08
	.zero		1


	//   ....[20]....
        /*0444*/ 	.word	0x000008d0
        /*0448*/ 	.word	0x000000ff
        /*044c*/ 	.word	0x000228b8
        /*0450*/ 	.short	0x0100
        /*0452*/ 	.byte	0x08
	.zero		1


	//   ....[21]....
        /*0454*/ 	.word	0x000008e0
        /*0458*/ 	.word	0x000000ff
        /*045c*/ 	.word	0x000228c8
        /*0460*/ 	.short	0x0100
        /*0462*/ 	.byte	0x08
	.zero		1


	//   ....[22]....
        /*0464*/ 	.word	0x00001620
        /*0468*/ 	.word	0x000000ff
        /*046c*/ 	.word	0x00022800
        /*0470*/ 	.short	0x010a
        /*0472*/ 	.byte	0x27
	.zero		1


	//   ....[23]....
        /*0474*/ 	.word	0x000016b0
        /*0478*/ 	.word	0x000000ff
        /*047c*/ 	.word	0x00022830
        /*0480*/ 	.short	0x010a
        /*0482*/ 	.byte	0x27
	.zero		1


	//   ....[24]....
        /*0484*/ 	.word	0x000016f0
        /*0488*/ 	.word	0x000000ff
        /*048c*/ 	.word	0x00022830
        /*0490*/ 	.short	0x010a
        /*0492*/ 	.byte	0x27
	.zero		1


	//   ....[25]....
        /*0494*/ 	.word	0x00003320
        /*0498*/ 	.word	0x00000003
        /*049c*/ 	.word	0x00000000
        /*04a0*/ 	.short	0x0101
        /*04a2*/ 	.byte	0x3f
	.zero		1


	//   ....[26]....
        /*04a4*/ 	.word	0x000036d0
        /*04a8*/ 	.word	0x000000ff
        /*04ac*/ 	.word	0x00022850
        /*04b0*/ 	.short	0x010a
        /*04b2*/ 	.byte	0x27
	.zero		1


	//   ....[27]....
        /*04b4*/ 	.word	0x00003710
        /*04b8*/ 	.word	0x000000ff
        /*04bc*/ 	.word	0x00022850
        /*04c0*/ 	.short	0x010a
        /*04c2*/ 	.byte	0x27
	.zero		1


	//   ....[28]....
        /*04c4*/ 	.word	0x00003b20
        /*04c8*/ 	.word	0x0000000c
        /*04cc*/ 	.word	0x00000000
        /*04d0*/ 	.short	0x0101
        /*04d2*/ 	.byte	0x3f
	.zero		1


	//   ....[29]....
        /*04d4*/ 	.word	0x00003c60
        /*04d8*/ 	.word	0x000000ff
        /*04dc*/ 	.word	0x00022830
        /*04e0*/ 	.short	0x010a
        /*04e2*/ 	.byte	0x1d
	.zero		1


	//   ....[30]....
        /*04e4*/ 	.word	0x00003ca0
        /*04e8*/ 	.word	0x000000ff
        /*04ec*/ 	.word	0x00022830
        /*04f0*/ 	.short	0x010a
        /*04f2*/ 	.byte	0x1d
	.zero		1


	//   ....[31]....
        /*04f4*/ 	.word	0x00005870
        /*04f8*/ 	.word	0x00000003
        /*04fc*/ 	.word	0x00000000
        /*0500*/ 	.short	0x0101
        /*0502*/ 	.byte	0x3f
	.zero		1


	//   ....[32]....
        /*0504*/ 	.word	0x00006250
        /*0508*/ 	.word	0x000000ff
        /*050c*/ 	.word	0x00022850
        /*0510*/ 	.short	0x010a
        /*0512*/ 	.byte	0x1d
	.zero		1


	//   ....[33]....
        /*0514*/ 	.word	0x00006290
        /*0518*/ 	.word	0x000000ff
        /*051c*/ 	.word	0x00022850
        /*0520*/ 	.short	0x010a
        /*0522*/ 	.byte	0x1d
	.zero		1


	//   ....[34]....
        /*0524*/ 	.word	0x00006570
        /*0528*/ 	.word	0x000000b0
        /*052c*/ 	.word	0x00000000
        /*0530*/ 	.short	0x0101
        /*0532*/ 	.byte	0x3f
	.zero		1


	//   ....[35]....
        /*0534*/ 	.word	0x000066a0
        /*0538*/ 	.word	0x000000ff
        /*053c*/ 	.word	0x00022830
        /*0540*/ 	.short	0x010a
        /*0542*/ 	.byte	0x1a
	.zero		1


	//   ....[36]....
        /*0544*/ 	.word	0x000066e0
        /*0548*/ 	.word	0x000000ff
        /*054c*/ 	.word	0x00022830
        /*0550*/ 	.short	0x010a
        /*0552*/ 	.byte	0x1a
	.zero		1


	//   ....[37]....
        /*0554*/ 	.word	0x00007910
        /*0558*/ 	.word	0x00000098
        /*055c*/ 	.word	0x00000000
        /*0560*/ 	.short	0x0101
        /*0562*/ 	.byte	0x3f
	.zero		1


	//   ....[38]....
        /*0564*/ 	.word	0x00008530
        /*0568*/ 	.word	0x000000ff
        /*056c*/ 	.word	0x00022850
        /*0570*/ 	.short	0x010a
        /*0572*/ 	.byte	0x1a
	.zero		1


	//   ....[39]....
        /*0574*/ 	.word	0x00008570
        /*0578*/ 	.word	0x000000ff
        /*057c*/ 	.word	0x00022850
        /*0580*/ 	.short	0x010a
        /*0582*/ 	.byte	0x1a
	.zero		1


	//   ....[40]....
        /*0584*/ 	.word	0x00008840
        /*0588*/ 	.word	0x000000c6
        /*058c*/ 	.word	0x00000000
        /*0590*/ 	.short	0x0101
        /*0592*/ 	.byte	0x3f
	.zero		1


	//   ....[41]....
        /*0594*/ 	.word	0x00009ad0
        /*0598*/ 	.word	0x000000ff
        /*059c*/ 	.word	0x00000000
        /*05a0*/ 	.short	0x0101
        /*05a2*/ 	.byte	0x04
	.zero		1


	//   ....[42]....
        /*05a4*/ 	.word	0x0000c4e0
        /*05a8*/ 	.word	0x000000ff
        /*05ac*/ 	.word	0x00022840
        /*05b0*/ 	.short	0x010a
        /*05b2*/ 	.byte	0x26
	.zero		1


	//   ....[43]....
        /*05b4*/ 	.word	0x0000d040
        /*05b8*/ 	.word	0x000000ff
        /*05bc*/ 	.word	0x00022800
        /*05c0*/ 	.short	0x0107
        /*05c2*/ 	.byte	0x26
	.zero		1


	//   ....[44]....
        /*05c4*/ 	.word	0x0000d080
        /*05c8*/ 	.word	0x000000ff
        /*05cc*/ 	.word	0x00022800
        /*05d0*/ 	.short	0x0101
        /*05d2*/ 	.byte	0x26
	.zero		1


	//   ....[45]....
        /*05d4*/ 	.word	0x0000d090
        /*05d8*/ 	.word	0x000000ff
        /*05dc*/ 	.word	0x00022820
        /*05e0*/ 	.short	0x010a
        /*05e2*/ 	.byte	0x26
	.zero		1


	//   ....[46]....
        /*05e4*/ 	.word	0x0000d0f0
        /*05e8*/ 	.word	0x000000ff
        /*05ec*/ 	.word	0x00022860
        /*05f0*/ 	.short	0x010a
        /*05f2*/ 	.byte	0x26
	.zero		1


	//   ....[47]....
        /*05f4*/ 	.word	0x0000d970
        /*05f8*/ 	.word	0x000000ff
        /*05fc*/ 	.word	0x00022848
        /*0600*/ 	.short	0x010a
        /*0602*/ 	.byte	0x26
	.zero		1


	//   ....[48]....
        /*0604*/ 	.word	0x0000db40
        /*0608*/ 	.word	0x000000ff
        /*060c*/ 	.word	0x00022868
        /*0610*/ 	.short	0x010a
        /*0612*/ 	.byte	0x26
	.zero		1


	//   ....[49]....
        /*0614*/ 	.word	0x0000e1b0
        /*0618*/ 	.word	0x000000ff
        /*061c*/ 	.word	0x00022840
        /*0620*/ 	.short	0x010a
        /*0622*/ 	.byte	0x26
	.zero		1


	//   ....[50]....
        /*0624*/ 	.word	0x0000e390
        /*0628*/ 	.word	0x000000ff
        /*062c*/ 	.word	0x00022860
        /*0630*/ 	.short	0x010a
        /*0632*/ 	.byte	0x26
	.zero		1


	//   ....[51]....
        /*0634*/ 	.word	0x0000ea30
        /*0638*/ 	.word	0x000000ff
        /*063c*/ 	.word	0x00022848
        /*0640*/ 	.short	0x010a
        /*0642*/ 	.byte	0x26
	.zero		1


	//   ....[52]....
        /*0644*/ 	.word	0x0000ec10
        /*0648*/ 	.word	0x000000ff
        /*064c*/ 	.word	0x00022868
        /*0650*/ 	.short	0x010a
        /*0652*/ 	.byte	0x26
	.zero		1


	//   ....[53]....
        /*0654*/ 	.word	0x0000f0f0
        /*0658*/ 	.word	0x00000002
        /*065c*/ 	.word	0x00022820
        /*0660*/ 	.short	0x010a
        /*0662*/ 	.byte	0x3f
	.zero		1


	//   ....[54]....
        /*0664*/ 	.word	0x0000f270
        /*0668*/ 	.word	0x00000007
        /*066c*/ 	.word	0x00000000
        /*0670*/ 	.short	0x010a
        /*0672*/ 	.byte	0x3f
	.zero		1


	//   ....[55]....
        /*0674*/ 	.word	0x0000f2e0
        /*0678*/ 	.word	0x00000005
        /*067c*/ 	.word	0x00000000
        /*0680*/ 	.short	0x010a
        /*0682*/ 	.byte	0x3f
	.zero		1


	//   ....[56]....
        /*0684*/ 	.word	0x0000f340
        /*0688*/ 	.word	0x00000005
        /*068c*/ 	.word	0x00000000
        /*0690*/ 	.short	0x010a
        /*0692*/ 	.byte	0x3f
	.zero		1


	//   ....[57]....
        /*0694*/ 	.word	0x0000f370
        /*0698*/ 	.word	0x00000003
        /*069c*/ 	.word	0x00000000
        /*06a0*/ 	.short	0x010a
        /*06a2*/ 	.byte	0x3f
	.zero		1


	//   ....[58]....
        /*06a4*/ 	.word	0x0000f3e0
        /*06a8*/ 	.word	0x00000004
        /*06ac*/ 	.word	0x00022800
        /*06b0*/ 	.short	0x010a
        /*06b2*/ 	.byte	0x3f
	.zero		1


	//   ....[59]....
        /*06b4*/ 	.word	0x0000f440
        /*06b8*/ 	.word	0x00000004
        /*06bc*/ 	.word	0x00022830
        /*06c0*/ 	.short	0x010a
        /*06c2*/ 	.byte	0x3f
	.zero		1


	//   ....[60]....
        /*06c4*/ 	.word	0x0000f490
        /*06c8*/ 	.word	0x0000000c
        /*06cc*/ 	.word	0x00022850
        /*06d0*/ 	.short	0x010a
        /*06d2*/ 	.byte	0x3f
	.zero		1


	//   ....[61]....
        /*06d4*/ 	.word	0x0000f4f0
        /*06d8*/ 	.word	0x00000008
        /*06dc*/ 	.word	0x00022830
        /*06e0*/ 	.short	0x010a
        /*06e2*/ 	.byte	0x3f
	.zero		1


	//   ....[62]....
        /*06e4*/ 	.word	0x0000f540
        /*06e8*/ 	.word	0x000000b0
        /*06ec*/ 	.word	0x00022850
        /*06f0*/ 	.short	0x010a
        /*06f2*/ 	.byte	0x3f
	.zero		1


	//   ....[63]....
        /*06f4*/ 	.word	0x0000f5a0
        /*06f8*/ 	.word	0x00000006
        /*06fc*/ 	.word	0x00022830
        /*0700*/ 	.short	0x010a
        /*0702*/ 	.byte	0x3f
	.zero		1


	//   ....[64]....
        /*0704*/ 	.word	0x0000f5f0
        /*0708*/ 	.word	0x000000c6
        /*070c*/ 	.word	0x00022850
        /*0710*/ 	.short	0x010a
        /*0712*/ 	.byte	0x3f
	.zero		1


	//   ....[65]....
        /*0714*/ 	.word	0x0000f750
        /*0718*/ 	.word	0x00000003
        /*071c*/ 	.word	0x00022840
        /*0720*/ 	.short	0x010a
        /*0722*/ 	.byte	0x3f
	.zero		1


	//   ....[66]....
        /*0724*/ 	.word	0x00010160
        /*0728*/ 	.word	0x00000003
        /*072c*/ 	.word	0x00022820
        /*0730*/ 	.short	0x010a
        /*0732*/ 	.byte	0x3f
	.zero		1


	//   ....[67]....
        /*0734*/ 	.word	0x000101c0
        /*0738*/ 	.word	0x00000003
        /*073c*/ 	.word	0x00022860
        /*0740*/ 	.short	0x010a
        /*0742*/ 	.byte	0x3f
	.zero		1


	//   ....[68]....
        /*0744*/ 	.word	0x00010220
        /*0748*/ 	.word	0x00000003
        /*074c*/ 	.word	0x00022848
        /*0750*/ 	.short	0x010a
        /*0752*/ 	.byte	0x3f
	.zero		1


	//   ....[69]....
        /*0754*/ 	.word	0x00010280
        /*0758*/ 	.word	0x00000003
        /*075c*/ 	.word	0x00022868
        /*0760*/ 	.short	0x010a
        /*0762*/ 	.byte	0x3f
	.zero		1


	//   ....[70]....
        /*0764*/ 	.word	0x000102e0
        /*0768*/ 	.word	0x00000003
        /*076c*/ 	.word	0x00022840
        /*0770*/ 	.short	0x010a
        /*0772*/ 	.byte	0x3f
	.zero		1


	//   ....[71]....
        /*0774*/ 	.word	0x00010340
        /*0778*/ 	.word	0x00000003
        /*077c*/ 	.word	0x00022860
        /*0780*/ 	.short	0x010a
        /*0782*/ 	.byte	0x3f
	.zero		1


	//   ....[72]....
        /*0784*/ 	.word	0x000103a0
        /*0788*/ 	.word	0x00000003
        /*078c*/ 	.word	0x00022848
        /*0790*/ 	.short	0x010a
        /*0792*/ 	.byte	0x3f
	.zero		1


	//   ....[73]....
        /*0794*/ 	.word	0x00010400
        /*0798*/ 	.word	0x00000003
        /*079c*/ 	.word	0x00022868
        /*07a0*/ 	.short	0x010a
        /*07a2*/ 	.byte	0x3f
	.zero		1


	//   ....[74]....
        /*07a4*/ 	.word	0x00010450
        /*07a8*/ 	.word	0x00000002
        /*07ac*/ 	.word	0x00022820
        /*07b0*/ 	.short	0x010a
        /*07b2*/ 	.byte	0x3f
	.zero		1


	//   ....[75]....
        /*07b4*/ 	.word	0x000105f0
        /*07b8*/ 	.word	0x00000007
        /*07bc*/ 	.word	0x00000000
        /*07c0*/ 	.short	0x010a
        /*07c2*/ 	.byte	0x3f
	.zero		1


	//   ....[76]....
        /*07c4*/ 	.word	0x00010640
        /*07c8*/ 	.word	0x00000005
        /*07cc*/ 	.word	0x00000000
        /*07d0*/ 	.short	0x010a
        /*07d2*/ 	.byte	0x3f
	.zero		1


	//   ....[77]....
        /*07d4*/ 	.word	0x00010690
        /*07d8*/ 	.word	0x00000005
        /*07dc*/ 	.word	0x00000000
        /*07e0*/ 	.short	0x010a
        /*07e2*/ 	.byte	0x3f
	.zero		1


	//----- nvinfo : EIATTR_NUM_MBARRIERS
	.align		4
.L_1479:
        /*07e4*/ 	.byte	0x03, 0x38
        /*07e6*/ 	.short	0x0016


	//----- nvinfo : EIATTR_EXIT_INSTR_OFFSETS
	.align		4
        /*07e8*/ 	.byte	0x04, 0x1c
        /*07ea*/ 	.short	(.L_1481 - .L_1480)


	//   ....[0]....
.L_1480:
        /*07ec*/ 	.word	0x0000f3c0


	//----- nvinfo : EIATTR_MAX_THREADS
	.align		4
.L_1481:
        /*07f0*/ 	.byte	0x04, 0x05
        /*07f2*/ 	.short	(.L_1483 - .L_1482)
.L_1482:
        /*07f4*/ 	.word	0x00000180
        /*07f8*/ 	.word	0x00000001
        /*07fc*/ 	.word	0x00000001


	//----- nvinfo : EIATTR_CRS_STACK_SIZE
	.align		4
.L_1483:
        /*0800*/ 	.byte	0x04, 0x1e
        /*0802*/ 	.short	(.L_1485 - .L_1484)
.L_1484:
        /*0804*/ 	.word	0x00000000


	//----- nvinfo : EIATTR_CBANK_PARAM_SIZE
	.align		4
.L_1485:
        /*0808*/ 	.byte	0x03, 0x19
        /*080a*/ 	.short	0x0a70


	//----- nvinfo : EIATTR_PARAM_CBANK
	.align		4
        /*080c*/ 	.byte	0x04, 0x0a
        /*080e*/ 	.short	(.L_1487 - .L_1486)
	.align		4
.L_1486:
        /*0810*/ 	.word	index@(.nv.constant0._ZN7cutlass13device_kernelIN5flash11enable_sm90INS1_16FlashAttnFwdSm90INS1_25CollectiveMainloopFwdSm90ILi2EN4cute5tupleIJNS5_1CILi1EEES8_S8_EEENS6_IJNS7_ILi128EEENS7_ILi96EEENS7_ILi64EEEEEELi256ENS_10bfloat16_tEfNS_4arch4Sm90ELb1ELb0ELb1ELb0ELb0ELb0ELb0ELb1ELb0ELb1ELb1ELb0EEENS1_21CollectiveEpilogueFwdINS6_IJSA_NS7_ILi256EEESB_EEES9_SE_SG_Li256ELb0ELb1ELb1ELb0EEENS1_19SingleTileSchedulerILb0ELb1ELb1ELi128EEEEEEEEEvNT_6ParamsE)
        /*0814*/ 	.short	0x0210
        /*0816*/ 	.short	0x0a70


	//----- nvinfo : EIATTR_SW_WAR
	.align		4
.L_1487:
        /*0818*/ 	.byte	0x04, 0x36
        /*081a*/ 	.short	(.L_1489 - .L_1488)
.L_1488:
        /*081c*/ 	.word	0x00000008
.L_1489:


//--------------------- .nv.info._ZN7cutlass13device_kernelIN5flash11enable_sm90INS1_16FlashAttnFwdSm90INS1_25CollectiveMainloopFwdSm90ILi2EN4cute5tupleIJNS5_1CILi1EEES8_S8_EEENS6_IJNS7_ILi128EEENS7_ILi96EEENS7_ILi64EEEEEELi256ENS_10bfloat16_tEfNS_4arch4Sm90ELb1ELb0ELb1ELb0ELb0ELb0ELb1ELb1ELb0ELb1ELb1ELb0EEENS1_21CollectiveEpilogueFwdINS6_IJSA_NS7_ILi256EEESB_EEES9_SE_SG_Li256ELb0ELb1ELb1ELb0EEENS1_19SingleTileSchedulerILb0ELb1ELb1ELi128EEEEEEEEEvNT_6ParamsE --------------------------
	.section	.nv.info._ZN7cutlass13device_kernelIN5flash11enable_sm90INS1_16FlashAttnFwdSm90INS1_25CollectiveMainloopFwdSm90ILi2EN4cute5tupleIJNS5_1CILi1EEES8_S8_EEENS6_IJNS7_ILi128EEENS7_ILi96EEENS7_ILi64EEEEEELi256ENS_10bfloat16_tEfNS_4arch4Sm90ELb1ELb0ELb1ELb0ELb0ELb0ELb1ELb1ELb0ELb1ELb1ELb0EEENS1_21CollectiveEpilogueFwdINS6_IJSA_NS7_ILi256EEESB_EEES9_SE_SG_Li256ELb0ELb1ELb1ELb0EEENS1_19SingleTileSchedulerILb0ELb1ELb1ELi128EEEEEEEEEvNT_6ParamsE,"",@"SHT_CUDA_INFO"
	.sectionflags	@""
	.align	4


	//----- nvinfo : EIATTR_CUDA_API_VERSION
	.align		4
        /*0000*/ 	.byte	0x04, 0x37
        /*0002*/ 	.short	(.L_1491 - .L_1490)
.L_1490:
        /*0004*/ 	.word	0x00000082


	//----- nvinfo : EIATTR_KPARAM_INFO
	.align		4
.L_1491:
        /*0008*/ 	.byte	0x04, 0x17
        /*000a*/ 	.short	(.L_1493 - .L_1492)
.L_1492:
        /*000c*/ 	.word	0x00000000
        /*0010*/ 	.short	0x0000
        /*0012*/ 	.short	0x0070
        /*0014*/ 	.byte	0x00, 0xf0, 0x01, 0x2c


	//----- nvinfo : EIATTR_SPARSE_MMA_MASK
	.align		4
.L_1493:
        /*0018*/ 	.byte	0x03, 0x50
        /*001a*/ 	.short	0x0000


	//----- nvinfo : EIATTR_MAXREG_COUNT
	.align		4
        /*001c*/ 	.byte	0x03, 0x1b
        /*001e*/ 	.short	0x00a8


	//----- nvinfo : EIATTR_NUM_BARRIERS
	.align		4
        /*0020*/ 	.byte	0x02, 0x4c
        /*0022*/ 	.byte	0x10
	.zero		1


	//----- nvinfo : EIATTR_EXTERNS
	.align		4
        /*0024*/ 	.byte	0x04, 0x0f
        /*0026*/ 	.short	(.L_1495 - .L_1494)


	//   ....[0]....
	.align		4
.L_1494:
        /*0028*/ 	.word	index@(__assertfail)


	//----- nvinfo : EIATTR_ANNOTATIONS
	.align		4
.L_1495:
        /*002c*/ 	.byte	0x04, 0x55
        /*002e*/ 	.short	(.L_1497 - .L_1496)


	//   ....[0]....
.L_1496:
        /* <DEDUP_REMOVED lines=27> */


	//----- nvinfo : EIATTR_MERCURY_ISA_VERSION
	.align		4
.L_1497:
        /*01c8*/ 	.byte	0x03, 0x5f
        /*01ca*/ 	.short	0x0101


	//----- nvinfo : EIATTR_INT_WARP_WIDE_INSTR_OFFSETS
	.align		4
        /*01cc*/ 	.byte	0x04, 0x31
        /*01ce*/ 	.short	(.L_1499 - .L_1498)


	//   ....[0]....
.L_1498:
        /*01d0*/ 	.word	0x00000120


	//   ....[1]....
        /*01d4*/ 	.word	0x00000160


	//   ....[2]....
        /*01d8*/ 	.word	0x000001d0


	//   ....[3]....
        /*01dc*/ 	.word	0x00000240


	//----- nvinfo : EIATTR_COOP_GROUP_MASK_REGIDS
	.align		4
.L_1499:
        /*01e0*/ 	.byte	0x04, 0x29
        /*01e2*/ 	.short	(.L_1501 - .L_1500)


	//   ....[0]....
.L_1500:
        /*01e4*/ 	.word	0xffffffff


	//   ....[1]....
        /*01e8*/ 	.word	0xffffffff


	//   ....[2]....
        /*01ec*/ 	.word	0xffffffff


	//   ....[3]....
        /*01f0*/ 	.word	0xffffffff


	//   ....[4]....
        /*01f4*/ 	.word	0xffffffff


	//   ....[5]....
        /*01f8*/ 	.word	0xffffffff


	//   ....[6]....
        /*01fc*/ 	.word	0xffffffff


	//   ....[7]....
        /*0200*/ 	.word	0xffffffff


	//   ....[8]....
        /*0204*/ 	.word	0xffffffff


	//   ....[9]....
        /*0208*/ 	.word	0xffffffff


	//   ....[10]....
        /*020c*/ 	.word	0xffffffff


	//   ....[11]....
        /*0210*/ 	.word	0xffffffff


	//   ....[12]....
        /*0214*/ 	.word	0xffffffff


	//   ....[13]....
        /*0218*/ 	.word	0xffffffff


	//   ....[14]....
        /*021c*/ 	.word	0xffffffff


	//   ....[15]....
        /*0220*/ 	.word	0xffffffff


	//   ....[16]....
        /*0224*/ 	.word	0xffffffff


	//   ....[17]....
        /*0228*/ 	.word	0xffffffff


	//   ....[18]....
        /*022c*/ 	.word	0xffffffff


	//   ....[19]....
        /*0230*/ 	.word	0xffffffff


	//   ....[20]....
        /*0234*/ 	.word	0xffffffff


	//   ....[21]....
        /*0238*/ 	.word	0xffffffff


	//   ....[22]....
        /*023c*/ 	.word	0xffffffff


	//   ....[23]....
        /*0240*/ 	.word	0xffffffff


	//   ....[24]....
        /*0244*/ 	.word	0xffffffff


	//   ....[25]....
        /*0248*/ 	.word	0xffffffff


	//   ....[26]....
        /*024c*/ 	.word	0xffffffff


	//   ....[27]....
        /*0250*/ 	.word	0xffffffff


	//   ....[28]....
        /*0254*/ 	.word	0xffffffff


	//   ....[29]....
        /*0258*/ 	.word	0xffffffff


	//   ....[30]....
        /*025c*/ 	.word	0xffffffff


	//   ....[31]....
        /*0260*/ 	.word	0xffffffff


	//   ....[32]....
        /*0264*/ 	.word	0xffffffff


	//   ....[33]....
        /*0268*/ 	.word	0xffffffff


	//   ....[34]....
        /*026c*/ 	.word	0xffffffff


	//   ....[35]....
        /*0270*/ 	.word	0xffffffff


	//   ....[36]....
        /*0274*/ 	.word	0xffffffff


	//   ....[37]....
        /*0278*/ 	.word	0xffffffff


	//   ....[38]....
        /*027c*/ 	.word	0xffffffff


	//   ....[39]....
        /*0280*/ 	.word	0xffffffff


	//   ....[40]....
        /*0284*/ 	.word	0xffffffff


	//   ....[41]....
        /*0288*/ 	.word	0xffffffff


	//   ....[42]....
        /*028c*/ 	.word	0xffffffff


	//   ....[43]....
        /*0290*/ 	.word	0xffffffff


	//   ....[44]....
        /*0294*/ 	.word	0xffffffff


	//   ....[45]....
        /*0298*/ 	.word	0xffffffff


	//   ....[46]....
        /*029c*/ 	.word	0xffffffff


	//   ....[47]....
        /*02a0*/ 	.word	0xffffffff


	//   ....[48]....
        /*02a4*/ 	.word	0xffffffff


	//   ....[49]....
        /*02a8*/ 	.word	0xffffffff


	//   ....[50]....
        /*02ac*/ 	.word	0xffffffff


	//   ....[51]....
        /*02b0*/ 	.word	0xffffffff


	//   ....[52]....
        /*02b4*/ 	.word	0xffffffff


	//   ....[53]....
        /*02b8*/ 	.word	0xffffffff


	//   ....[54]....
        /*02bc*/ 	.word	0xffffffff


	//   ....[55]....
        /*02c0*/ 	.word	0xffffffff


	//   ....[56]....
        /*02c4*/ 	.word	0xffffffff


	//   ....[57]....
        /*02c8*/ 	.word	0xffffffff


	//   ....[58]....
        /*02cc*/ 	.word	0xffffffff


	//   ....[59]....
        /*02d0*/ 	.word	0xffffffff


	//   ....[60]....
        /*02d4*/ 	.word	0xffffffff


	//   ....[61]....
        /*02d8*/ 	.word	0xffffffff


	//   ....[62]....
        /*02dc*/ 	.word	0xffffffff


	//   ....[63]....
        /*02e0*/ 	.word	0xffffffff


	//   ....[64]....
        /*02e4*/ 	.word	0xffffffff


	//   ....[65]....
        /*02e8*/ 	.word	0xffffffff


	//   ....[66]....
        /*02ec*/ 	.word	0xffffffff


	//   ....[67]....
        /*02f0*/ 	.word	0xffffffff


	//   ....[68]....
        /*02f4*/ 	.word	0xffffffff


	//   ....[69]....
        /*02f8*/ 	.word	0xffffffff


	//   ....[70]....
        /*02fc*/ 	.word	0xffffffff


	//   ....[71]....
        /*0300*/ 	.word	0x0500000f


	//   ....[72]....
        /*0304*/ 	.word	0x0500000f


	//   ....[73]....
        /*0308*/ 	.word	0x0500000f


	//   ....[74]....
        /*030c*/ 	.word	0x0500000f


	//   ....[75]....
        /*0310*/ 	.word	0x0500000f


	//   ....[76]....
        /*0314*/ 	.word	0x0500000f


	//   ....[77]....
        /*0318*/ 	.word	0x0500000f


	//   ....[78]....
        /*031c*/ 	.word	0x0500000f


	//   ....[79]....
        /*0320*/ 	.word	0x0500000f


	//   ....[80]....
        /*0324*/ 	.word	0x0500000f


	//   ....[81]....
        /*0328*/ 	.word	0x0500000f


	//   ....[82]....
        /*032c*/ 	.word	0x0500000f


	//   ....[83]....
        /*0330*/ 	.word	0x0500000f


	//   ....[84]....
        /*0334*/ 	.word	0x0500000f


	//   ....[85]....
        /*0338*/ 	.word	0x0500000f


	//   ....[86]....
        /*033c*/ 	.word	0x0500000f


	//   ....[87]....
        /*0340*/ 	.word	0x0500000f


	//   ....[88]....
        /*0344*/ 	.word	0x0500000f


	//   ....[89]....
        /*0348*/ 	.word	0x0500000f


	//   ....[90]....
        /*034c*/ 	.word	0x0500000f


	//   ....[91]....
        /*0350*/ 	.word	0x0500000f


	//   ....[92]....
        /*0354*/ 	.word	0x0500000f


	//   ....[93]....
        /*0358*/ 	.word	0x0500000f


	//   ....[94]....
        /*035c*/ 	.word	0x0500000f


	//   ....[95]....
        /*0360*/ 	.word	0x0500000f


	//   ....[96]....
        /*0364*/ 	.word	0x0500000f


	//   ....[97]....
        /*0368*/ 	.word	0x0500000f


	//   ....[98]....
        /*036c*/ 	.word	0x0500000f


	//   ....[99]....
        /*0370*/ 	.word	0x0500000f


	//   ....[100]....
        /*0374*/ 	.word	0x0500000f


	//   ....[101]....
        /*0378*/ 	.word	0x0500000f


	//   ....[102]....
        /*037c*/ 	.word	0x0500000f


	//   ....[103]....
        /*0380*/ 	.word	0x0500000f


	//   ....[104]....
        /*0384*/ 	.word	0x0500000f


	//----- nvinfo : EIATTR_COOP_GROUP_INSTR_OFFSETS
	.align		4
.L_1501:
        /*0388*/ 	.byte	0x04, 0x28
        /*038a*/ 	.short	(.L_1503 - .L_1502)


	//   ....[0]....
.L_1502:
        /*038c*/ 	.word	0x00000060


	//   ....[1]....
        /*0390*/ 	.word	0x00000130


	//   ....[2]....
        /*0394*/ 	.word	0x000001f0


	//   ....[3]....
        /*0398*/ 	.word	0x000003c0


	//   ....[4]....
        /*039c*/ 	.word	0x00000520


	//   ....[5]....
        /*03a0*/ 	.word	0x00000640


	//   ....[6]....
        /*03a4*/ 	.word	0x000007a0


	//   ....[7]....
        /*03a8*/ 	.word	0x00001480


	//   ....[8]....
        /*03ac*/ 	.word	0x00002b30


	//   ....[9]....
        /*03b0*/ 	.word	0x00002b70


	//   ....[10]....
        /*03b4*/ 	.word	0x000037f0


	//   ....[11]....
        /*03b8*/ 	.word	0x00003830


	//   ....[12]....
        /*03bc*/ 	.word	0x00003850


	//   ....[13]....
        /*03c0*/ 	.word	0x00003870


	//   ....[14]....
        /*03c4*/ 	.word	0x000053b0


	//   ....[15]....
        /*03c8*/ 	.word	0x000053f0


	//   ....[16]....
        /*03cc*/ 	.word	0x00006320


	//   ....[17]....
        /*03d0*/ 	.word	0x00006360


	//   ....[18]....
        /*03d4*/ 	.word	0x00006380


	//   ....[19]....
        /*03d8*/ 	.word	0x000063a0


	//   ....[20]....
        /*03dc*/ 	.word	0x00008be0


	//   ....[21]....
        /*03e0*/ 	.word	0x00008cc0


	//   ....[22]....
        /*03e4*/ 	.word	0x00008cd0


	//   ....[23]....
        /*03e8*/ 	.word	0x00008d20


	//   ....[24]....
        /*03ec*/ 	.word	0x0000a2e0


	//   ....[25]....
        /*03f0*/ 	.word	0x0000a300


	//   ....[26]....
        /*03f4*/ 	.word	0x0000a350


	//   ....[27]....
        /*03f8*/ 	.word	0x0000a360


	//   ....[28]....
        /*03fc*/ 	.word	0x0000b490


	//   ....[29]....
        /*0400*/ 	.word	0x0000b4f0


	//   ....[30]....
        /*0404*/ 	.word	0x0000b530


	//   ....[31]....
        /*0408*/ 	.word	0x0000b560


	//   ....[32]....
        /*040c*/ 	.word	0x0000b590


	//   ....[33]....
        /*0410*/ 	.word	0x0000b5b0


	//   ....[34]....
        /*0414*/ 	.word	0x0000c230


	//   ....[35]....
        /*0418*/ 	.word	0x0000c240


	//   ....[36]....
        /*041c*/ 	.word	0x0000d2b0


	//   ....[37]....
        /*0420*/ 	.word	0x0000de60


	//   ....[38]....
        /*0424*/ 	.word	0x0000e790


	//   ....[39]....
        /*0428*/ 	.word	0x0000e7d0


	//   ....[40]....
        /*042c*/ 	.word	0x0000e800


	//   ....[41]....
        /*0430*/ 	.word	0x0000e820


	//   ....[42]....
        /*0434*/ 	.word	0x0000e840


	//   ....[43]....
        /*0438*/ 	.word	0x0000e960


	//   ....[44]....
        /*043c*/ 	.word	0x0000ea20


	//   ....[45]....
        /*0440*/ 	.word	0x0000ea40


	//   ....[46]....
        /*0444*/ 	.word	0x0000eae0


	//   ....[47]....
        /*0448*/ 	.word	0x0000eb00


	//   ....[48]....
        /*044c*/ 	.word	0x0000eba0


	//   ....[49]....
        /*0450*/ 	.word	0x0000ebc0


	//   ....[50]....
        /*0454*/ 	.word	0x0000ec40


	//   ....[51]....
        /*0458*/ 	.word	0x0000ec60


	//   ....[52]....
        /*045c*/ 	.word	0x0000ec70


	//   ....[53]....
        /*0460*/ 	.word	0x0000ec80


	//   ....[54]....
        /*0464*/ 	.word	0x0000f350


	//   ....[55]....
        /*0468*/ 	.word	0x0000f400


	//   ....[56]....
        /*046c*/ 	.word	0x0000f420


	//   ....[57]....
        /*0470*/ 	.word	0x0000f4d0


	//   ....[58]....
        /*0474*/ 	.word	0x0000f560


	//   ....[59]....
        /*0478*/ 	.word	0x0000f580


	//   ....[60]....
        /*047c*/ 	.word	0x0000f620


	//   ....[61]....
        /*0480*/ 	.word	0x0000f630


	//   ....[62]....
        /*0484*/ 	.word	0x0000f660


	//   ....[63]....
        /*0488*/ 	.word	0x0000f680


	//   ....[64]....
        /*048c*/ 	.word	0x0000f700


	//   ....[65]....
        /*0490*/ 	.word	0x0000f740


	//   ....[66]....
        /*0494*/ 	.word	0x0000f7d0


	//   ....[67]....
        /*0498*/ 	.word	0x0000f800


	//   ....[68]....
        /*049c*/ 	.word	0x0000f8b0


	//   ....[69]....
        /*04a0*/ 	.word	0x0000f900


	//   ....[70]....
        /*04a4*/ 	.word	0x00011bd0


	//   ....[71]....
        /*04a8*/ 	.word	0x000121d0


	//   ....[72]....
        /*04ac*/ 	.word	0x00012340


	//   ....[73]....
        /*04b0*/ 	.word	0x000123a0


	//   ....[74]....
        /*04b4*/ 	.word	0x000124e0


	//   ....[75]....
        /*04b8*/ 	.word	0x00012570


	//   ....[76]....
        /*04bc*/ 	.word	0x00012670


	//   ....[77]....
        /*04c0*/ 	.word	0x00012700


	//   ....[78]....
        /*04c4*/ 	.word	0x00012810


	//   ....[79]....
        /*04c8*/ 	.word	0x00012880


	//   ....[80]....
        /*04cc*/ 	.word	0x000129a0


	//   ....[81]....
        /*04d0*/ 	.word	0x00012a10


	//   ....[82]....
        /*04d4*/ 	.word	0x00012b30


	//   ....[83]....
        /*04d8*/ 	.word	0x00012ba0


	//   ....[84]....
        /*04dc*/ 	.word	0x00012cb0


	//   ....[85]....
        /*04e0*/ 	.word	0x00012d10


	//   ....[86]....
        /*04e4*/ 	.word	0x00012e10


	//   ....[87]....
        /*04e8*/ 	.word	0x00012e60


	//   ....[88]....
        /*04ec*/ 	.word	0x00012f00


	//   ....[89]....
        /*04f0*/ 	.word	0x00012fc0


	//   ....[90]....
        /*04f4*/ 	.word	0x000132e0


	//   ....[91]....
        /*04f8*/ 	.word	0x00013350


	//   ....[92]....
        /*04fc*/ 	.word	0x00013460


	//   ....[93]....
        /*0500*/ 	.word	0x000134c0


	//   ....[94]....
        /*0504*/ 	.word	0x000135d0


	//   ....[95]....
        /*0508*/ 	.word	0x00013620


	//   ....[96]....
        /*050c*/ 	.word	0x00013720


	//   ....[97]....
        /*0510*/ 	.word	0x00013780


	//   ....[98]....
        /*0514*/ 	.word	0x000138f0


	//   ....[99]....
        /*0518*/ 	.word	0x00013940


	//   ....[100]....
        /*051c*/ 	.word	0x00013a60


	//   ....[101]....
        /*0520*/ 	.word	0x00013ab0


	//   ....[102]....
        /*0524*/ 	.word	0x00013bc0


	//   ....[103]....
        /*0528*/ 	.word	0x00013c10


	//   ....[104]....
        /*052c*/ 	.word	0x00014020


	//----- nvinfo : EIATTR_REG_RECONFIG
	.align		4
.L_1503:
        /*0530*/ 	.byte	0x01, 0x54
	.zero		2


	//----- nvinfo : EIATTR_SYSCALL_OFFSETS
	.align		4
        /*0534*/ 	.byte	0x04, 0x46
        /*0536*/ 	.short	(.L_1505 - .L_1504)


	//   ....[0]....
.L_1504:
        /*0538*/ 	.word	0x000016d0


	//   ....[1]....
        /*053c*/ 	.word	0x0000daa0


	//   ....[2]....
        /*0540*/ 	.word	0x0000dbe0


	//   ....[3]....
        /*0544*/ 	.word	0x0000dcd0


	//   ....[4]....
        /*0548*/ 	.word	0x0000e3f0


	//   ....[5]....
        /*054c*/ 	.word	0x0000efa0


	//----- nvinfo : EIATTR_MBARRIER_INSTR_OFFSETS
	.align		4
.L_1505:
        /*0550*/ 	.byte	0x04, 0x39
        /*0552*/ 	.short	(.L_1507 - .L_1506)


	//   ....[0]....
.L_1506:
        /*0554*/ 	.word	0x00000260
        /*0558*/ 	.word	0x000000ff
        /*055c*/ 	.word	0x00032400
        /*0560*/ 	.short	0x0100
        /*0562*/ 	.byte	0x08
	.zero		1


	//   ....[1]....
        /*0564*/ 	.word	0x00000270
        /*0568*/ 	.word	0x000000ff
        /*056c*/ 	.word	0x00032410
        /*0570*/ 	.short	0x0100
        /*0572*/ 	.byte	0x08
	.zero		1


	//   ....[2]....
        /*0574*/ 	.word	0x00000280
        /*0578*/ 	.word	0x000000ff
        /*057c*/ 	.word	0x00032420
        /*0580*/ 	.short	0x0100
        /*0582*/ 	.byte	0x08
	.zero		1


	//   ....[3]....
        /*0584*/ 	.word	0x00000370
        /*0588*/ 	.word	0x000000ff
        /*058c*/ 	.word	0x00032430
        /*0590*/ 	.short	0x0100
        /*0592*/ 	.byte	0x08
	.zero		1


	//   ....[4]....
        /*0594*/ 	.word	0x00000380
        /*0598*/ 	.word	0x000000ff
        /*059c*/ 	.word	0x00032440
        /*05a0*/ 	.short	0x0100
        /*05a2*/ 	.byte	0x08
	.zero		1


	//   ....[5]....
        /*05a4*/ 	.word	0x00000390
        /*05a8*/ 	.word	0x000000ff
        /*05ac*/ 	.word	0x00032438
        /*05b0*/ 	.short	0x0100
        /*05b2*/ 	.byte	0x08
	.zero		1


	//   ....[6]....
        /*05b4*/ 	.word	0x000003a0
        /*05b8*/ 	.word	0x000000ff
        /*05bc*/ 	.word	0x00032448
        /*05c0*/ 	.short	0x0100
        /*05c2*/ 	.byte	0x08
	.zero		1


	//   ....[7]....
        /*05c4*/ 	.word	0x000004d0
        /*05c8*/ 	.word	0x000000ff
        /*05cc*/ 	.word	0x00032450
        /*05d0*/ 	.short	0x0100
        /*05d2*/ 	.byte	0x08
	.zero		1


	//   ....[8]....
        /*05d4*/ 	.word	0x000004e0
        /*05d8*/ 	.word	0x000000ff
        /*05dc*/ 	.word	0x00032460
        /*05e0*/ 	.short	0x0100
        /*05e2*/ 	.byte	0x08
	.zero		1


	//   ....[9]....
        /*05e4*/ 	.word	0x000004f0
        /*05e8*/ 	.word	0x000000ff
        /*05ec*/ 	.word	0x00032458
        /*05f0*/ 	.short	0x0100
        /*05f2*/ 	.byte	0x08
	.zero		1


	//   ....[10]....
        /*05f4*/ 	.word	0x00000500
        /*05f8*/ 	.word	0x000000ff
        /*05fc*/ 	.word	0x00032468
        /*0600*/ 	.short	0x0100
        /*0602*/ 	.byte	0x08
	.zero		1


	//   ....[11]....
        /*0604*/ 	.word	0x000005f0
        /*0608*/ 	.word	0x000000ff
        /*060c*/ 	.word	0x00032470
        /*0610*/ 	.short	0x0100
        /*0612*/ 	.byte	0x06
	.zero		1


	//   ....[12]....
        /*0614*/ 	.word	0x00000600
        /*0618*/ 	.word	0x000000ff
        /*061c*/ 	.word	0x00032480
        /*0620*/ 	.short	0x0100
        /*0622*/ 	.byte	0x06
	.zero		1


	//   ....[13]....
        /*0624*/ 	.word	0x00000610
        /*0628*/ 	.word	0x000000ff
        /*062c*/ 	.word	0x00032478
        /*0630*/ 	.short	0x0100
        /*0632*/ 	.byte	0x06
	.zero		1


	//   ....[14]....
        /*0634*/ 	.word	0x00000620
        /*0638*/ 	.word	0x000000ff
        /*063c*/ 	.word	0x00032488
        /*0640*/ 	.short	0x0100
        /*0642*/ 	.byte	0x06
	.zero		1


	//   ....[15]....
        /*0644*/ 	.word	0x00000750
        /*0648*/ 	.word	0x000000ff
        /*064c*/ 	.word	0x00032490
        /*0650*/ 	.short	0x0100
        /*0652*/ 	.byte	0x08
	.zero		1


	//   ....[16]....
        /*0654*/ 	.word	0x00000760
        /*0658*/ 	.word	0x000000ff
        /*065c*/ 	.word	0x000324a0
        /*0660*/ 	.short	0x0100
        /*0662*/ 	.byte	0x08
	.zero		1


	//   ....[17]....
        /*0664*/ 	.word	0x00000770
        /*0668*/ 	.word	0x000000ff
        /*066c*/ 	.word	0x00032498
        /*0670*/ 	.short	0x0100
        /*0672*/ 	.byte	0x08
	.zero		1


	//   ....[18]....
        /*0674*/ 	.word	0x00000780
        /*0678*/ 	.word	0x000000ff
        /*067c*/ 	.word	0x000324a8
        /*0680*/ 	.short	0x0100
        /*0682*/ 	.byte	0x08
	.zero		1


	//   ....[19]....
        /*0684*/ 	.word	0x000008b0
        /*0688*/ 	.word	0x000000ff
        /*068c*/ 	.word	0x000324b0
        /*0690*/ 	.short	0x0100
        /*0692*/ 	.byte	0x08
	.zero		1


	//   ....[20]....
        /*0694*/ 	.word	0x000008c0
        /*0698*/ 	.word	0x000000ff
        /*069c*/ 	.word	0x000324c0
        /*06a0*/ 	.short	0x0100
        /*06a2*/ 	.byte	0x08
	.zero		1


	//   ....[21]....
        /*06a4*/ 	.word	0x000008d0
        /*06a8*/ 	.word	0x000000ff
        /*06ac*/ 	.word	0x000324b8
        /*06b0*/ 	.short	0x0100
        /*06b2*/ 	.byte	0x08
	.zero		1


	//   ....[22]....
        /*06b4*/ 	.word	0x000008e0
        /*06b8*/ 	.word	0x000000ff
        /*06bc*/ 	.word	0x000324c8
        /*06c0*/ 	.short	0x0100
        /*06c2*/ 	.byte	0x08
	.zero		1


	//   ....[23]....
        /*06c4*/ 	.word	0x00001710
        /*06c8*/ 	.word	0x000000ff
        /*06cc*/ 	.word	0x00032400
        /*06d0*/ 	.short	0x010a
        /*06d2*/ 	.byte	0x04
	.zero		1


	//   ....[24]....
        /*06d4*/ 	.word	0x000017b0
        /*06d8*/ 	.word	0x000000ff
        /*06dc*/ 	.word	0x00032430
        /*06e0*/ 	.short	0x010a
        /*06e2*/ 	.byte	0x04
	.zero		1


	//   ....[25]....
        /*06e4*/ 	.word	0x00001800
        /*06e8*/ 	.word	0x000000ff
        /*06ec*/ 	.word	0x00032430
        /*06f0*/ 	.short	0x010a
        /*06f2*/ 	.byte	0x04
	.zero		1


	//   ....[26]....
        /*06f4*/ 	.word	0x00001b10
        /*06f8*/ 	.word	0x000000ff
        /*06fc*/ 	.word	0x00032410
        /*0700*/ 	.short	0x010a
        /*0702*/ 	.byte	0x08
	.zero		1


	//   ....[27]....
        /*0704*/ 	.word	0x00001b60
        /*0708*/ 	.word	0x000000ff
        /*070c*/ 	.word	0x00032450
        /*0710*/ 	.short	0x010a
        /*0712*/ 	.byte	0x04
	.zero		1


	//   ....[28]....
        /*0714*/ 	.word	0x00001bb0
        /*0718*/ 	.word	0x000000ff
        /*071c*/ 	.word	0x00032450
        /*0720*/ 	.short	0x010a
        /*0722*/ 	.byte	0x04
	.zero		1


	//   ....[29]....
        /*0724*/ 	.word	0x00003c50
        /*0728*/ 	.word	0x0000000d
        /*072c*/ 	.word	0x00000000
        /*0730*/ 	.short	0x0101
        /*0732*/ 	.byte	0x3f
	.zero		1


	//   ....[30]....
        /*0734*/ 	.word	0x000046e0
        /*0738*/ 	.word	0x000000aa
        /*073c*/ 	.word	0x00000000
        /*0740*/ 	.short	0x0101
        /*0742*/ 	.byte	0x3f
	.zero		1


	//   ....[31]....
        /*0744*/ 	.word	0x00004800
        /*0748*/ 	.word	0x000000ff
        /*074c*/ 	.word	0x00032430
        /*0750*/ 	.short	0x010a
        /*0752*/ 	.byte	0x05
	.zero		1


	//   ....[32]....
        /*0754*/ 	.word	0x00004840
        /*0758*/ 	.word	0x000000ff
        /*075c*/ 	.word	0x00032430
        /*0760*/ 	.short	0x010a
        /*0762*/ 	.byte	0x05
	.zero		1


	//   ....[33]....
        /*0764*/ 	.word	0x00004b90
        /*0768*/ 	.word	0x000000ff
        /*076c*/ 	.word	0x00032450
        /*0770*/ 	.short	0x010a
        /*0772*/ 	.byte	0x05
	.zero		1


	//   ....[34]....
        /*0774*/ 	.word	0x00004bd0
        /*0778*/ 	.word	0x000000ff
        /*077c*/ 	.word	0x00032450
        /*0780*/ 	.short	0x010a
        /*0782*/ 	.byte	0x05
	.zero		1


	//   ....[35]....
        /*0784*/ 	.word	0x00006620
        /*0788*/ 	.word	0x00000098
        /*078c*/ 	.word	0x00000000
        /*0790*/ 	.short	0x0101
        /*0792*/ 	.byte	0x3f
	.zero		1


	//   ....[36]....
        /*0794*/ 	.word	0x000079a0
        /*0798*/ 	.word	0x000000b2
        /*079c*/ 	.word	0x00000000
        /*07a0*/ 	.short	0x0101
        /*07a2*/ 	.byte	0x3f
	.zero		1


	//   ....[37]....
        /*07a4*/ 	.word	0x00007af0
        /*07a8*/ 	.word	0x000000ff
        /*07ac*/ 	.word	0x00032430
        /*07b0*/ 	.short	0x010a
        /*07b2*/ 	.byte	0x07
	.zero		1


	//   ....[38]....
        /*07b4*/ 	.word	0x00007b30
        /*07b8*/ 	.word	0x000000ff
        /*07bc*/ 	.word	0x00032430
        /*07c0*/ 	.short	0x010a
        /*07c2*/ 	.byte	0x07
	.zero		1


	//   ....[39]....
        /*07c4*/ 	.word	0x00007d50
        /*07c8*/ 	.word	0x000000ff
        /*07cc*/ 	.word	0x00032450
        /*07d0*/ 	.short	0x010a
        /*07d2*/ 	.byte	0x07
	.zero		1


	//   ....[40]....
        /*07d4*/ 	.word	0x00007d90
        /*07d8*/ 	.word	0x000000ff
        /*07dc*/ 	.word	0x00032450
        /*07e0*/ 	.short	0x010a
        /*07e2*/ 	.byte	0x07
	.zero		1


	//   ....[41]....
        /*07e4*/ 	.word	0x00008f20
        /*07e8*/ 	.word	0x00000098
        /*07ec*/ 	.word	0x00000000
        /*07f0*/ 	.short	0x0101
        /*07f2*/ 	.byte	0x3f
	.zero		1


	//   ....[42]....
        /*07f4*/ 	.word	0x0000a2c0
        /*07f8*/ 	.word	0x000000d2
        /*07fc*/ 	.word	0x00000000
        /*0800*/ 	.short	0x0101
        /*0802*/ 	.byte	0x3f
	.zero		1


	//   ....[43]....
        /*0804*/ 	.word	0x0000b5c0
        /*0808*/ 	.word	0x000000ff
        /*080c*/ 	.word	0x00000000
        /*0810*/ 	.short	0x0101
        /*0812*/ 	.byte	0x04
	.zero		1


	//   ....[44]....
        /*0814*/ 	.word	0x0000e0b0
        /*0818*/ 	.word	0x000000ff
        /*081c*/ 	.word	0x00032440
        /*0820*/ 	.short	0x010a
        /*0822*/ 	.byte	0x26
	.zero		1


	//   ....[45]....
        /*0824*/ 	.word	0x0000edb0
        /*0828*/ 	.word	0x000000ff
        /*082c*/ 	.word	0x00032400
        /*0830*/ 	.short	0x0107
        /*0832*/ 	.byte	0x26
	.zero		1


	//   ....[46]....
        /*0834*/ 	.word	0x0000ee30
        /*0838*/ 	.word	0x000000ff
        /*083c*/ 	.word	0x00032400
        /*0840*/ 	.short	0x0101
        /*0842*/ 	.byte	0x26
	.zero		1


	//   ....[47]....
        /*0844*/ 	.word	0x0000fab0
        /*0848*/ 	.word	0x000000ff
        /*084c*/ 	.word	0x00032410
        /*0850*/ 	.short	0x0107
        /*0852*/ 	.byte	0x26
	.zero		1


	//   ....[48]....
        /*0854*/ 	.word	0x0000fb10
        /*0858*/ 	.word	0x000000ff
        /*085c*/ 	.word	0x00032410
        /*0860*/ 	.short	0x0101
        /*0862*/ 	.byte	0x26
	.zero		1


	//   ....[49]....
        /*0864*/ 	.word	0x0000fb20
        /*0868*/ 	.word	0x000000ff
        /*086c*/ 	.word	0x00032420
        /*0870*/ 	.short	0x010a
        /*0872*/ 	.byte	0x26
	.zero		1


	//   ....[50]....
        /*0874*/ 	.word	0x0000fb80
        /*0878*/ 	.word	0x000000ff
        /*087c*/ 	.word	0x00032460
        /*0880*/ 	.short	0x010a
        /*0882*/ 	.byte	0x26
	.zero		1


	//   ....[51]....
        /*0884*/ 	.word	0x00010400
        /*0888*/ 	.word	0x000000ff
        /*088c*/ 	.word	0x00032448
        /*0890*/ 	.short	0x010a
        /*0892*/ 	.byte	0x26
	.zero		1


	//   ....[52]....
        /*0894*/ 	.word	0x000105d0
        /*0898*/ 	.word	0x000000ff
        /*089c*/ 	.word	0x00032468
        /*08a0*/ 	.short	0x010a
        /*08a2*/ 	.byte	0x26
	.zero		1


	//   ....[53]....
        /*08a4*/ 	.word	0x00010c30
        /*08a8*/ 	.word	0x000000ff
        /*08ac*/ 	.word	0x00032440
        /*08b0*/ 	.short	0x010a
        /*08b2*/ 	.byte	0x26
	.zero		1


	//   ....[54]....
        /*08b4*/ 	.word	0x00010e10
        /*08b8*/ 	.word	0x000000ff
        /*08bc*/ 	.word	0x00032460
        /*08c0*/ 	.short	0x010a
        /*08c2*/ 	.byte	0x26
	.zero		1


	//   ....[55]....
        /*08c4*/ 	.word	0x000114a0
        /*08c8*/ 	.word	0x000000ff
        /*08cc*/ 	.word	0x00032448
        /*08d0*/ 	.short	0x010a
        /*08d2*/ 	.byte	0x26
	.zero		1


	//   ....[56]....
        /*08d4*/ 	.word	0x00011680
        /*08d8*/ 	.word	0x000000ff
        /*08dc*/ 	.word	0x00032468
        /*08e0*/ 	.short	0x010a
        /*08e2*/ 	.byte	0x26
	.zero		1


	//   ....[57]....
        /*08e4*/ 	.word	0x00011b60
        /*08e8*/ 	.word	0x00000002
        /*08ec*/ 	.word	0x00032420
        /*08f0*/ 	.short	0x010a
        /*08f2*/ 	.byte	0x3f
	.zero		1


	//   ....[58]....
        /*08f4*/ 	.word	0x00011ce0
        /*08f8*/ 	.word	0x00000007
        /*08fc*/ 	.word	0x00000000
        /*0900*/ 	.short	0x010a
        /*0902*/ 	.byte	0x3f
	.zero		1


	//   ....[59]....
        /*0904*/ 	.word	0x00011d50
        /*0908*/ 	.word	0x00000005
        /*090c*/ 	.word	0x00000000
        /*0910*/ 	.short	0x010a
        /*0912*/ 	.byte	0x3f
	.zero		1


	//   ....[60]....
        /*0914*/ 	.word	0x00011db0
        /*0918*/ 	.word	0x00000005
        /*091c*/ 	.word	0x00000000
        /*0920*/ 	.short	0x010a
        /*0922*/ 	.byte	0x3f
	.zero		1


	//   ....[61]....
        /*0924*/ 	.word	0x00011de0
        /*0928*/ 	.word	0x00000003
        /*092c*/ 	.word	0x00000000
        /*0930*/ 	.short	0x010a
        /*0932*/ 	.byte	0x3f
	.zero		1


	//   ....[62]....
        /*0934*/ 	.word	0x00011e60
        /*0938*/ 	.word	0x00000003
        /*093c*/ 	.word	0x00032400
        /*0940*/ 	.short	0x010a
        /*0942*/ 	.byte	0x3f
	.zero		1


	//   ....[63]....
        /*0944*/ 	.word	0x00011ed0
        /*0948*/ 	.word	0x00000003
        /*094c*/ 	.word	0x00032430
        /*0950*/ 	.short	0x010a
        /*0952*/ 	.byte	0x3f
	.zero		1


	//   ....[64]....
        /*0954*/ 	.word	0x00011f40
        /*0958*/ 	.word	0x00000003
        /*095c*/ 	.word	0x00032410
        /*0960*/ 	.short	0x010a
        /*0962*/ 	.byte	0x3f
	.zero		1


	//   ....[65]....
        /*0964*/ 	.word	0x00011fb0
        /*0968*/ 	.word	0x00000003
        /*096c*/ 	.word	0x00032450
        /*0970*/ 	.short	0x010a
        /*0972*/ 	.byte	0x3f
	.zero		1


	//   ....[66]....
        /*0974*/ 	.word	0x00012010
        /*0978*/ 	.word	0x00000098
        /*097c*/ 	.word	0x00032430
        /*0980*/ 	.short	0x010a
        /*0982*/ 	.byte	0x3f
	.zero		1


	//   ....[67]....
        /*0984*/ 	.word	0x00012070
        /*0988*/ 	.word	0x000000ce
        /*098c*/ 	.word	0x00032450
        /*0990*/ 	.short	0x010a
        /*0992*/ 	.byte	0x3f
	.zero		1


	//   ....[68]....
        /*0994*/ 	.word	0x000120d0
        /*0998*/ 	.word	0x00000099
        /*099c*/ 	.word	0x00032430
        /*09a0*/ 	.short	0x010a
        /*09a2*/ 	.byte	0x3f
	.zero		1


	//   ....[69]....
        /*09a4*/ 	.word	0x00012130
        /*09a8*/ 	.word	0x000000cd
        /*09ac*/ 	.word	0x00032450
        /*09b0*/ 	.short	0x010a
        /*09b2*/ 	.byte	0x3f
	.zero		1


	//   ....[70]....
        /*09b4*/ 	.word	0x00012290
        /*09b8*/ 	.word	0x00000003
        /*09bc*/ 	.word	0x00032440
        /*09c0*/ 	.short	0x010a
        /*09c2*/ 	.byte	0x3f
	.zero		1


	//   ....[71]....
        /*09c4*/ 	.word	0x00013c50
        /*09c8*/ 	.word	0x00000003
        /*09cc*/ 	.word	0x00032420
        /*09d0*/ 	.short	0x010a
        /*09d2*/ 	.byte	0x3f
	.zero		1


	//   ....[72]....
        /*09d4*/ 	.word	0x00013cb0
        /*09d8*/ 	.word	0x00000003
        /*09dc*/ 	.word	0x00032460
        /*09e0*/ 	.short	0x010a
        /*09e2*/ 	.byte	0x3f
	.zero		1


	//   ....[73]....
        /*09e4*/ 	.word	0x00013d10
        /*09e8*/ 	.word	0x00000003
        /*09ec*/ 	.word	0x00032448
        /*09f0*/ 	.short	0x010a
        /*09f2*/ 	.byte	0x3f
	.zero		1


	//   ....[74]....
        /*09f4*/ 	.word	0x00013d70
        /*09f8*/ 	.word	0x00000003
        /*09fc*/ 	.word	0x00032468
        /*0a00*/ 	.short	0x010a
        /*0a02*/ 	.byte	0x3f
	.zero		1


	//   ....[75]....
        /*0a04*/ 	.word	0x00013dd0
        /*0a08*/ 	.word	0x00000003
        /*0a0c*/ 	.word	0x00032440
        /*0a10*/ 	.short	0x010a
        /*0a12*/ 	.byte	0x3f
	.zero		1


	//   ....[76]....
        /*0a14*/ 	.word	0x00013e30
        /*0a18*/ 	.word	0x00000003
        /*0a1c*/ 	.word	0x00032460
        /*0a20*/ 	.short	0x010a
        /*0a22*/ 	.byte	0x3f
	.zero		1


	//   ....[77]....
        /*0a24*/ 	.word	0x00013e90
        /*0a28*/ 	.word	0x00000003
        /*0a2c*/ 	.word	0x00032448
        /*0a30*/ 	.short	0x010a
        /*0a32*/ 	.byte	0x3f
	.zero		1


	//   ....[78]....
        /*0a34*/ 	.word	0x00013ef0
        /*0a38*/ 	.word	0x00000003
        /*0a3c*/ 	.word	0x00032468
        /*0a40*/ 	.short	0x010a
        /*0a42*/ 	.byte	0x3f
	.zero		1


	//   ....[79]....
        /*0a44*/ 	.word	0x00013f40
        /*0a48*/ 	.word	0x00000002
        /*0a4c*/ 	.word	0x00032420
        /*0a50*/ 	.short	0x010a
        /*0a52*/ 	.byte	0x3f
	.zero		1


	//   ....[80]....
        /*0a54*/ 	.word	0x000140e0
        /*0a58*/ 	.word	0x00000007
        /*0a5c*/ 	.word	0x00000000
        /*0a60*/ 	.short	0x010a
        /*0a62*/ 	.byte	0x3f
	.zero		1


	//   ....[81]....
        /*0a64*/ 	.word	0x00014130
        /*0a68*/ 	.word	0x00000005
        /*0a6c*/ 	.word	0x00000000
        /*0a70*/ 	.short	0x010a
        /*0a72*/ 	.byte	0x3f
	.zero		1


	//   ....[82]....
        /*0a74*/ 	.word	0x00014180
        /*0a78*/ 	.word	0x00000005
        /*0a7c*/ 	.word	0x00000000
        /*0a80*/ 	.short	0x010a
        /*0a82*/ 	.byte	0x3f
	.zero		1


	//----- nvinfo : EIATTR_NUM_MBARRIERS
	.align		4
.L_1507:
        /*0a84*/ 	.byte	0x03, 0x38
        /*0a86*/ 	.short	0x0017


	//----- nvinfo : EIATTR_EXIT_INSTR_OFFSETS
	.align		4
        /*0a88*/ 	.byte	0x04, 0x1c
        /*0a8a*/ 	.short	(.L_1509 - .L_1508)


	//   ....[0]....
.L_1508:
        /*0a8c*/ 	.word	0x00011e30


	//----- nvinfo : EIATTR_MAX_THREADS
	.align		4
.L_1509:
        /*0a90*/ 	.byte	0x04, 0x05
        /*0a92*/ 	.short	(.L_1511 - .L_1510)
.L_1510:
        /*0a94*/ 	.word	0x00000180
        /*0a98*/ 	.word	0x00000001
        /*0a9c*/ 	.word	0x00000001


	//----- nvinfo : EIATTR_CRS_STACK_SIZE
	.align		4
.L_1511:
        /*0aa0*/ 	.byte	0x04, 0x1e
        /*0aa2*/ 	.short	(.L_1513 - .L_1512)
.L_1512:
        /*0aa4*/ 	.word	0x00000000


	//----- nvinfo : EIATTR_CBANK_PARAM_SIZE
	.align		4
.L_1513:
        /*0aa8*/ 	.byte	0x03, 0x19
        /*0aaa*/ 	.short	0x0b70


	//----- nvinfo : EIATTR_PARAM_CBANK
	.align		4
        /*0aac*/ 	.byte	0x04, 0x0a
        /*0aae*/ 	.short	(.L_1515 - .L_1514)
	.align		4
.L_1514:
        /*0ab0*/ 	.word	index@(.nv.constant0._ZN7cutlass13device_kernelIN5flash11enable_sm90INS1_16FlashAttnFwdSm90INS1_25CollectiveMainloopFwdSm90ILi2EN4cute5tupleIJNS5_1CILi1EEES8_S8_EEENS6_IJNS7_ILi128EEENS7_ILi96EEENS7_ILi64EEEEEELi256ENS_10bfloat16_tEfNS_4arch4Sm90ELb1ELb0ELb1ELb0ELb0ELb0ELb1ELb1ELb0ELb1ELb1ELb0EEENS1_21CollectiveEpilogueFwdINS6_IJSA_NS7_ILi256EEESB_EEES9_SE_SG_Li256ELb0ELb1ELb1ELb0EEENS1_19SingleTileSchedulerILb0ELb1ELb1ELi128EEEEEEEEEvNT_6ParamsE)
        /*0ab4*/ 	.short	0x0210
        /*0ab6*/ 	.short	0x0b70


	//----- nvinfo : EIATTR_SW_WAR
	.align		4
.L_1515:
        /*0ab8*/ 	.byte	0x04, 0x36
        /*0aba*/ 	.short	(.L_1517 - .L_1516)
.L_1516:
        /*0abc*/ 	.word	0x00000008
.L_1517:


//--------------------- .nv.info._ZN7cutlass13device_kernelIN5flash11enable_sm90INS1_16FlashAttnFwdSm90INS1_25CollectiveMainloopFwdSm90ILi2EN4cute5tupleIJNS5_1CILi1EEES8_S8_EEENS6_IJNS7_ILi128EEENS7_ILi96EEENS7_ILi64EEEEEELi256ENS_10bfloat16_tEfNS_4arch4Sm90ELb1ELb0ELb1ELb1ELb0ELb0ELb0ELb1ELb0ELb1ELb1ELb0EEENS1_21CollectiveEpilogueFwdINS6_IJSA_NS7_ILi256EEESB_EEES9_SE_SG_Li256ELb1ELb1ELb1ELb0EEENS1_36VarlenDynamicPersistentTileSchedulerILi128ELi96ELi256ELi128ELb1ELb1ELb1ELb1ELb1ELb1EEEEEEEEEvNT_6ParamsE --------------------------
	.section	.nv.info._ZN7cutlass13device_kernelIN5flash11enable_sm90INS1_16FlashAttnFwdSm90INS1_25CollectiveMainloopFwdSm90ILi2EN4cute5tupleIJNS5_1CILi1EEES8_S8_EEENS6_IJNS7_ILi128EEENS7_ILi96EEENS7_ILi64EEEEEELi256ENS_10bfloat16_tEfNS_4arch4Sm90ELb1ELb0ELb1ELb1ELb0ELb0ELb0ELb1ELb0ELb1ELb1ELb0EEENS1_21CollectiveEpilogueFwdINS6_IJSA_NS7_ILi256EEESB_EEES9_SE_SG_Li256ELb1ELb1ELb1ELb0EEENS1_36VarlenDynamicPersistentTileSchedulerILi128ELi96ELi256ELi128ELb1ELb1ELb1ELb1ELb1ELb1EEEEEEEEEvNT_6ParamsE,"",@"SHT_CUDA_INFO"
	.sectionflags	@""
	.align	4


	//----- nvinfo : EIATTR_CUDA_API_VERSION
	.align		4
        /*0000*/ 	.byte	0x04, 0x37
        /*0002*/ 	.short	(.L_1519 - .L_1518)
.L_1518:
        /*0004*/ 	.word	0x00000082


	//----- nvinfo : EIATTR_KPARAM_INFO
	.align		4
.L_1519:
        /*0008*/ 	.byte	0x04, 0x17
        /*000a*/ 	.short	(.L_1521 - .L_1520)
.L_1520:
        /*000c*/ 	.word	0x00000000
        /*0010*/ 	.short	0x0000
        /*0012*/ 	.short	0x0070
        /*0014*/ 	.byte	0x00, 0xf0, 0x01, 0x2a


	//----- nvinfo : EIATTR_SPARSE_MMA_MASK
	.align		4
.L_1521:
        /*0018*/ 	.byte	0x03, 0x50
        /*001a*/ 	.short	0x0000


	//----- nvinfo : EIATTR_MAXREG_COUNT
	.align		4
        /*001c*/ 	.byte	0x03, 0x1b
        /*001e*/ 	.short	0x00a8


	//----- nvinfo : EIATTR_NUM_BARRIERS
	.align		4
        /*0020*/ 	.byte	0x02, 0x4c
        /*0022*/ 	.byte	0x10
	.zero		1


	//----- nvinfo : EIATTR_EXTERNS
	.align		4
        /*0024*/ 	.byte	0x04, 0x0f
        /*0026*/ 	.short	(.L_1523 - .L_1522)


	//   ....[0]....
	.align		4
.L_1522:
        /*0028*/ 	.word	index@(__assertfail)


	//----- nvinfo : EIATTR_ANNOTATIONS
	.align		4
.L_1523:
        /*002c*/ 	.byte	0x04, 0x55
        /*002e*/ 	.short	(.L_1525 - .L_1524)


	//   ....[0]....
.L_1524:
        /* <DEDUP_REMOVED lines=69> */


	//----- nvinfo : EIATTR_MERCURY_ISA_VERSION
	.align		4
.L_1525:
        /*0470*/ 	.byte	0x03, 0x5f
        /*0472*/ 	.short	0x0101


	//----- nvinfo : EIATTR_UNUSED_LOAD_BYTE_OFFSET
	.align		4
        /*0474*/ 	.byte	0x04, 0x44
        /*0476*/ 	.short	(.L_1527 - .L_1526)


	//   ....[0]....
.L_1526:
        /*0478*/ 	.word	0x00000a30
        /*047c*/ 	.word	0x0000fff0


	//   ....[1]....
        /*0480*/ 	.word	0x00009e90
        /*0484*/ 	.word	0x0000fff0


	//----- nvinfo : EIATTR_INT_WARP_WIDE_INSTR_OFFSETS
	.align		4
.L_1527:
        /*0488*/ 	.byte	0x04, 0x31
        /*048a*/ 	.short	(.L_1529 - .L_1528)


	//   ....[0]....
.L_1528:
        /*048c*/ 	.word	0x00000130


	//   ....[1]....
        /*0490*/ 	.word	0x00000170


	//   ....[2]....
        /*0494*/ 	.word	0x000001e0


	//   ....[3]....
        /*0498*/ 	.word	0x00004190


	//   ....[4]....
        /*049c*/ 	.word	0x00010110


	//   ....[5]....
        /*04a0*/ 	.word	0x000101a0


	//   ....[6]....
        /*04a4*/ 	.word	0x00013dd0


	//   ....[7]....
        /*04a8*/ 	.word	0x00013e60


	//----- nvinfo : EIATTR_COOP_GROUP_MASK_REGIDS
	.align		4
.L_1529:
        /*04ac*/ 	.byte	0x04, 0x29
        /*04ae*/ 	.short	(.L_1531 - .L_1530)


	//   ....[0]....
.L_1530:
        /*04b0*/ 	.word	0xffffffff


	//   ....[1]....
        /*04b4*/ 	.word	0xffffffff


	//   ....[2]....
        /*04b8*/ 	.word	0xffffffff


	//   ....[3]....
        /*04bc*/ 	.word	0xffffffff


	//   ....[4]....
        /*04c0*/ 	.word	0xffffffff


	//   ....[5]....
        /*04c4*/ 	.word	0xffffffff


	//   ....[6]....
        /*04c8*/ 	.word	0xffffffff


	//   ....[7]....
        /*04cc*/ 	.word	0xffffffff


	//   ....[8]....
        /*04d0*/ 	.word	0xffffffff


	//   ....[9]....
        /*04d4*/ 	.word	0xffffffff


	//   ....[10]....
        /*04d8*/ 	.word	0xffffffff


	//   ....[11]....
        /*04dc*/ 	.word	0xffffffff


	//   ....[12]....
        /*04e0*/ 	.word	0xffffffff


	//   ....[13]....
        /*04e4*/ 	.word	0xffffffff


	//   ....[14]....
        /*04e8*/ 	.word	0xffffffff


	//   ....[15]....
        /*04ec*/ 	.word	0xffffffff


	//   ....[16]....
        /*04f0*/ 	.word	0xffffffff


	//   ....[17]....
        /*04f4*/ 	.word	0xffffffff


	//   ....[18]....
        /*04f8*/ 	.word	0xffffffff


	//   ....[19]....
        /*04fc*/ 	.word	0xffffffff


	//   ....[20]....
        /*0500*/ 	.word	0xffffffff


	//   ....[21]....
        /*0504*/ 	.word	0xffffffff


	//   ....[22]....
        /*0508*/ 	.word	0xffffffff


	//   ....[23]....
        /*050c*/ 	.word	0xffffffff


	//   ....[24]....
        /*0510*/ 	.word	0xffffffff


	//   ....[25]....
        /*0514*/ 	.word	0xffffffff


	//   ....[26]....
        /*0518*/ 	.word	0xffffffff


	//   ....[27]....
        /*051c*/ 	.word	0xffffffff


	//   ....[28]....
        /*0520*/ 	.word	0xffffffff


	//   ....[29]....
        /*0524*/ 	.word	0xffffffff


	//   ....[30]....
        /*0528*/ 	.word	0xffffffff


	//   ....[31]....
        /*052c*/ 	.word	0xffffffff


	//   ....[32]....
        /*0530*/ 	.word	0xffffffff


	//   ....[33]....
        /*0534*/ 	.word	0xffffffff


	//   ....[34]....
        /*0538*/ 	.word	0xffffffff


	//   ....[35]....
        /*053c*/ 	.word	0xffffffff


	//   ....[36]....
        /*0540*/ 	.word	0xffffffff


	//   ....[37]....
        /*0544*/ 	.word	0xffffffff


	//   ....[38]....
        /*0548*/ 	.word	0xffffffff


	//   ....[39]....
        /*054c*/ 	.word	0xffffffff


	//   ....[40]....
        /*0550*/ 	.word	0xffffffff


	//   ....[41]....
        /*0554*/ 	.word	0xffffffff


	//   ....[42]....
        /*0558*/ 	.word	0xffffffff


	//   ....[43]....
        /*055c*/ 	.word	0xffffffff


	//   ....[44]....
        /*0560*/ 	.word	0xffffffff


	//   ....[45]....
        /*0564*/ 	.word	0xffffffff


	//   ....[46]....
        /*0568*/ 	.word	0xffffffff


	//   ....[47]....
        /*056c*/ 	.word	0xffffffff


	//   ....[48]....
        /*0570*/ 	.word	0xffffffff


	//   ....[49]....
        /*0574*/ 	.word	0xffffffff


	//   ....[50]....
        /*0578*/ 	.word	0xffffffff


	//   ....[51]....
        /*057c*/ 	.word	0xffffffff


	//   ....[52]....
        /*0580*/ 	.word	0xffffffff


	//   ....[53]....
        /*0584*/ 	.word	0xffffffff


	//   ....[54]....
        /*0588*/ 	.word	0xffffffff


	//   ....[55]....
        /*058c*/ 	.word	0xffffffff


	//   ....[56]....
        /*0590*/ 	.word	0xffffffff


	//   ....[57]....
        /*0594*/ 	.word	0xffffffff


	//   ....[58]....
        /*0598*/ 	.word	0xffffffff


	//   ....[59]....
        /*059c*/ 	.word	0xffffffff


	//   ....[60]....
        /*05a0*/ 	.word	0xffffffff


	//   ....[61]....
        /*05a4*/ 	.word	0xffffffff


	//   ....[62]....
        /*05a8*/ 	.word	0xffffffff


	//   ....[63]....
        /*05ac*/ 	.word	0xffffffff


	//   ....[64]....
        /*05b0*/ 	.word	0xffffffff


	//   ....[65]....
        /*05b4*/ 	.word	0xffffffff


	//   ....[66]....
        /*05b8*/ 	.word	0xffffffff


	//   ....[67]....
        /*05bc*/ 	.word	0xffffffff


	//   ....[68]....
        /*05c0*/ 	.word	0xffffffff


	//   ....[69]....
        /*05c4*/ 	.word	0xffffffff


	//   ....[70]....
        /*05c8*/ 	.word	0xffffffff


	//   ....[71]....
        /*05cc*/ 	.word	0xffffffff


	//   ....[72]....
        /*05d0*/ 	.word	0xffffffff


	//   ....[73]....
        /*05d4*/ 	.word	0xffffffff


	//   ....[74]....
        /*05d8*/ 	.word	0xffffffff


	//   ....[75]....
        /*05dc*/ 	.word	0xffffffff


	//   ....[76]....
        /*05e0*/ 	.word	0xffffffff


	//   ....[77]....
        /*05e4*/ 	.word	0xffffffff


	//   ....[78]....
        /*05e8*/ 	.word	0xffffffff


	//   ....[79]....
        /*05ec*/ 	.word	0xffffffff


	//   ....[80]....
        /*05f0*/ 	.word	0xffffffff


	//   ....[81]....
        /*05f4*/ 	.word	0xffffffff


	//   ....[82]....
        /*05f8*/ 	.word	0xffffffff


	//   ....[83]....
        /*05fc*/ 	.word	0xffffffff


	//   ....[84]....
        /*0600*/ 	.word	0xffffffff


	//   ....[85]....
        /*0604*/ 	.word	0xffffffff


	//   ....[86]....
        /*0608*/ 	.word	0xffffffff


	//   ....[87]....
        /*060c*/ 	.word	0xffffffff


	//   ....[88]....
        /*0610*/ 	.word	0xffffffff


	//   ....[89]....
        /*0614*/ 	.word	0xffffffff


	//   ....[90]....
        /*0618*/ 	.word	0xffffffff


	//   ....[91]....
        /*061c*/ 	.word	0xffffffff


	//   ....[92]....
        /*0620*/ 	.word	0xffffffff


	//   ....[93]....
        /*0624*/ 	.word	0xffffffff


	//   ....[94]....
        /*0628*/ 	.word	0xffffffff


	//   ....[95]....
        /*062c*/ 	.word	0xffffffff


	//   ....[96]....
        /*0630*/ 	.word	0xffffffff


	//   ....[97]....
        /*0634*/ 	.word	0xffffffff


	//   ....[98]....
        /*0638*/ 	.word	0xffffffff


	//   ....[99]....
        /*063c*/ 	.word	0xffffffff


	//   ....[100]....
        /*0640*/ 	.word	0xffffffff


	//   ....[101]....
        /*0644*/ 	.word	0xffffffff


	//   ....[102]....
        /*0648*/ 	.word	0xffffffff


	//   ....[103]....
        /*064c*/ 	.word	0xffffffff


	//   ....[104]....
        /*0650*/ 	.word	0xffffffff


	//   ....[105]....
        /*0654*/ 	.word	0x0500000f


	//   ....[106]....
        /*0658*/ 	.word	0x0500000f


	//   ....[107]....
        /*065c*/ 	.word	0x0500000f


	//   ....[108]....
        /*0660*/ 	.word	0x0500000f


	//   ....[109]....
        /*0664*/ 	.word	0x0500000f


	//   ....[110]....
        /*0668*/ 	.word	0x0500000f


	//   ....[111]....
        /*066c*/ 	.word	0x0500000f


	//   ....[112]....
        /*0670*/ 	.word	0x0500000f


	//   ....[113]....
        /*0674*/ 	.word	0x0500000f


	//   ....[114]....
        /*0678*/ 	.word	0x0500000f


	//   ....[115]....
        /*067c*/ 	.word	0x0500000f


	//   ....[116]....
        /*0680*/ 	.word	0x0500000f


	//   ....[117]....
        /*0684*/ 	.word	0x0500000f


	//   ....[118]....
        /*0688*/ 	.word	0x0500000f


	//   ....[119]....
        /*068c*/ 	.word	0x0500000f


	//   ....[120]....
        /*0690*/ 	.word	0x0500000f


	//   ....[121]....
        /*0694*/ 	.word	0x0500000f


	//   ....[122]....
        /*0698*/ 	.word	0x0500000f


	//   ....[123]....
        /*069c*/ 	.word	0x0500000f


	//   ....[124]....
        /*06a0*/ 	.word	0x0500000f


	//   ....[125]....
        /*06a4*/ 	.word	0x0500000f


	//   ....[126]....
        /*06a8*/ 	.word	0x0500000f


	//   ....[127]....
        /*06ac*/ 	.word	0x0500000f


	//   ....[128]....
        /*06b0*/ 	.word	0x0500000f


	//   ....[129]....
        /*06b4*/ 	.word	0x0500000f


	//   ....[130]....
        /*06b8*/ 	.word	0x0500000f


	//   ....[131]....
        /*06bc*/ 	.word	0x0500000f


	//   ....[132]....
        /*06c0*/ 	.word	0x0500000f


	//   ....[133]....
        /*06c4*/ 	.word	0x0500000f


	//   ....[134]....
        /*06c8*/ 	.word	0x0500000f


	//   ....[135]....
        /*06cc*/ 	.word	0x0500000f


	//   ....[136]....
        /*06d0*/ 	.word	0x0500000f


	//   ....[137]....
        /*06d4*/ 	.word	0x0500000f


	//   ....[138]....
        /*06d8*/ 	.word	0x0500000f


	//   ....[139]....
        /*06dc*/ 	.word	0x0500000f


	//   ....[140]....
        /*06e0*/ 	.word	0x0500000f


	//----- nvinfo : EIATTR_COOP_GROUP_INSTR_OFFSETS
	.align		4
.L_1531:
        /*06e4*/ 	.byte	0x04, 0x28
        /*06e6*/ 	.short	(.L_1533 - .L_1532)


	//   ....[0]....
.L_1532:
        /*06e8*/ 	.word	0x00000070


	//   ....[1]....
        /*06ec*/ 	.word	0x00000140


	//   ....[2]....
        /*06f0*/ 	.word	0x00000190


	//   ....[3]....
        /*06f4*/ 	.word	0x000003c0


	//   ....[4]....
        /*06f8*/ 	.word	0x00000520


	//   ....[5]....
        /*06fc*/ 	.word	0x00000640


	//   ....[6]....
        /*0700*/ 	.word	0x000007a0


	//   ....[7]....
        /*0704*/ 	.word	0x00001f50


	//   ....[8]....
        /*0708*/ 	.word	0x00002510


	//   ....[9]....
        /*070c*/ 	.word	0x00002520


	//   ....[10]....
        /*0710*/ 	.word	0x00002fb0


	//   ....[11]....
        /*0714*/ 	.word	0x00003030


	//   ....[12]....
        /*0718*/ 	.word	0x00003730


	//   ....[13]....
        /*071c*/ 	.word	0x00003780


	//   ....[14]....
        /*0720*/ 	.word	0x00004780


	//   ....[15]....
        /*0724*/ 	.word	0x000047c0


	//   ....[16]....
        /*0728*/ 	.word	0x00005670


	//   ....[17]....
        /*072c*/ 	.word	0x00005690


	//   ....[18]....
        /*0730*/ 	.word	0x00005fe0


	//   ....[19]....
        /*0734*/ 	.word	0x00006110


	//   ....[20]....
        /*0738*/ 	.word	0x000078e0


	//   ....[21]....
        /*073c*/ 	.word	0x00007940


	//   ....[22]....
        /*0740*/ 	.word	0x00008360


	//   ....[23]....
        /*0744*/ 	.word	0x000083c0


	//   ....[24]....
        /*0748*/ 	.word	0x00009410


	//   ....[25]....
        /*074c*/ 	.word	0x00009480


	//   ....[26]....
        /*0750*/ 	.word	0x000094e0


	//   ....[27]....
        /*0754*/ 	.word	0x00009510


	//   ....[28]....
        /*0758*/ 	.word	0x0000aff0


	//   ....[29]....
        /*075c*/ 	.word	0x0000b000


	//   ....[30]....
        /*0760*/ 	.word	0x0000b010


	//   ....[31]....
        /*0764*/ 	.word	0x0000b020


	//   ....[32]....
        /*0768*/ 	.word	0x0000bac0


	//   ....[33]....
        /*076c*/ 	.word	0x0000bae0


	//   ....[34]....
        /*0770*/ 	.word	0x0000bc90


	//   ....[35]....
        /*0774*/ 	.word	0x0000bcb0


	//   ....[36]....
        /*0778*/ 	.word	0x0000bdf0


	//   ....[37]....
        /*077c*/ 	.word	0x0000be10


	//   ....[38]....
        /*0780*/ 	.word	0x0000bf60


	//   ....[39]....
        /*0784*/ 	.word	0x0000bf80


	//   ....[40]....
        /*0788*/ 	.word	0x0000c490


	//   ....[41]....
        /*078c*/ 	.word	0x0000c4a0


	//   ....[42]....
        /*0790*/ 	.word	0x0000cd50


	//   ....[43]....
        /*0794*/ 	.word	0x0000cd60


	//   ....[44]....
        /*0798*/ 	.word	0x0000df90


	//   ....[45]....
        /*079c*/ 	.word	0x0000dfc0


	//   ....[46]....
        /*07a0*/ 	.word	0x0000e130


	//   ....[47]....
        /*07a4*/ 	.word	0x0000e150


	//   ....[48]....
        /*07a8*/ 	.word	0x0000e290


	//   ....[49]....
        /*07ac*/ 	.word	0x0000e2b0


	//   ....[50]....
        /*07b0*/ 	.word	0x0000e400


	//   ....[51]....
        /*07b4*/ 	.word	0x0000e420


	//   ....[52]....
        /*07b8*/ 	.word	0x0000e600


	//   ....[53]....
        /*07bc*/ 	.word	0x0000e830


	//   ....[54]....
        /*07c0*/ 	.word	0x0000e860


	//   ....[55]....
        /*07c4*/ 	.word	0x0000e890


	//   ....[56]....
        /*07c8*/ 	.word	0x0000e8c0


	//   ....[57]....
        /*07cc*/ 	.word	0x0000e8f0


	//   ....[58]....
        /*07d0*/ 	.word	0x0000e920


	//   ....[59]....
        /*07d4*/ 	.word	0x0000eac0


	//   ....[60]....
        /*07d8*/ 	.word	0x0000eaf0


	//   ....[61]....
        /*07dc*/ 	.word	0x0000eb20


	//   ....[62]....
        /*07e0*/ 	.word	0x0000eb50


	//   ....[63]....
        /*07e4*/ 	.word	0x0000eb80


	//   ....[64]....
        /*07e8*/ 	.word	0x0000ebb0


	//   ....[65]....
        /*07ec*/ 	.word	0x0000ec50


	//   ....[66]....
        /*07f0*/ 	.word	0x0000ec80


	//   ....[67]....
        /*07f4*/ 	.word	0x0000ec90


	//   ....[68]....
        /*07f8*/ 	.word	0x0000ecc0


	//   ....[69]....
        /*07fc*/ 	.word	0x000106f0


	//   ....[70]....
        /*0800*/ 	.word	0x000111f0


	//   ....[71]....
        /*0804*/ 	.word	0x00011210


	//   ....[72]....
        /*0808*/ 	.word	0x000112c0


	//   ....[73]....
        /*080c*/ 	.word	0x000112d0


	//   ....[74]....
        /*0810*/ 	.word	0x00011350


	//   ....[75]....
        /*0814*/ 	.word	0x00011360


	//   ....[76]....
        /*0818*/ 	.word	0x000113e0


	//   ....[77]....
        /*081c*/ 	.word	0x000113f0


	//   ....[78]....
        /*0820*/ 	.word	0x00011470


	//   ....[79]....
        /*0824*/ 	.word	0x00011480


	//   ....[80]....
        /*0828*/ 	.word	0x00011500


	//   ....[81]....
        /*082c*/ 	.word	0x00011510


	//   ....[82]....
        /*0830*/ 	.word	0x00011590


	//   ....[83]....
        /*0834*/ 	.word	0x000115a0


	//   ....[84]....
        /*0838*/ 	.word	0x000115f0


	//   ....[85]....
        /*083c*/ 	.word	0x00011610


	//   ....[86]....
        /*0840*/ 	.word	0x000140f0


	//   ....[87]....
        /*0844*/ 	.word	0x00014120


	//   ....[88]....
        /*0848*/ 	.word	0x00014180


	//   ....[89]....
        /*084c*/ 	.word	0x000141b0


	//   ....[90]....
        /*0850*/ 	.word	0x000141e0


	//   ....[91]....
        /*0854*/ 	.word	0x00014210


	//   ....[92]....
        /*0858*/ 	.word	0x00014240


	//   ....[93]....
        /*085c*/ 	.word	0x00014270


	//   ....[94]....
        /*0860*/ 	.word	0x00014430


	//   ....[95]....
        /*0864*/ 	.word	0x00014460


	//   ....[96]....
        /*0868*/ 	.word	0x00014490


	//   ....[97]....
        /*086c*/ 	.word	0x000144c0


	//   ....[98]....
        /*0870*/ 	.word	0x000144f0


	//   ....[99]....
        /*0874*/ 	.word	0x00014520


	//   ....[100]....
        /*0878*/ 	.word	0x000145f0


	//   ....[101]....
        /*087c*/ 	.word	0x00014610


	//   ....[102]....
        /*0880*/ 	.word	0x00014620


	//   ....[103]....
        /*0884*/ 	.word	0x000146a0


	//   ....[104]....
        /*0888*/ 	.word	0x000151d0


	//   ....[105]....
        /*088c*/ 	.word	0x00015760


	//   ....[106]....
        /*0890*/ 	.word	0x00015950


	//   ....[107]....
        /*0894*/ 	.word	0x000159a0


	//   ....[108]....
        /*0898*/ 	.word	0x00015a00


	//   ....[109]....
        /*089c*/ 	.word	0x00015af0


	//   ....[110]....
        /*08a0*/ 	.word	0x00015b50


	//   ....[111]....
        /*08a4*/ 	.word	0x00015c40


	//   ....[112]....
        /*08a8*/ 	.word	0x00015ca0


	//   ....[113]....
        /*08ac*/ 	.word	0x00015d90


	//   ....[114]....
        /*08b0*/ 	.word	0x00015df0


	//   ....[115]....
        /*08b4*/ 	.word	0x00015ee0


	//   ....[116]....
        /*08b8*/ 	.word	0x00015f40


	//   ....[117]....
        /*08bc*/ 	.word	0x00016030


	//   ....[118]....
        /*08c0*/ 	.word	0x00016090


	//   ....[119]....
        /*08c4*/ 	.word	0x00016170


	//   ....[120]....
        /*08c8*/ 	.word	0x000161d0


	//   ....[121]....
        /*08cc*/ 	.word	0x000162a0


	//   ....[122]....
        /*08d0*/ 	.word	0x000165d0


	//   ....[123]....
        /*08d4*/ 	.word	0x00016670


	//   ....[124]....
        /*08d8*/ 	.word	0x00016810


	//   ....[125]....
        /*08dc*/ 	.word	0x00016880


	//   ....[126]....
        /*08e0*/ 	.word	0x000168f0


	//   ....[127]....
        /*08e4*/ 	.word	0x00016960


	//   ....[128]....
        /*08e8*/ 	.word	0x000169d0


	//   ....[129]....
        /*08ec*/ 	.word	0x00016a50


	//   ....[130]....
        /*08f0*/ 	.word	0x00016ae0


	//   ....[131]....
        /*08f4*/ 	.word	0x00016b80


	//   ....[132]....
        /*08f8*/ 	.word	0x00016bf0


	//   ....[133]....
        /*08fc*/ 	.word	0x00016c60


	//   ....[134]....
        /*0900*/ 	.word	0x00016cd0


	//   ....[135]....
        /*0904*/ 	.word	0x00016d50


	//   ....[136]....
        /*0908*/ 	.word	0x00016dc0


	//   ....[137]....
        /*090c*/ 	.word	0x00016e70


	//   ....[138]....
        /*0910*/ 	.word	0x00016ec0


	//   ....[139]....
        /*0914*/ 	.word	0x00016f70


	//   ....[140]....
        /*0918*/ 	.word	0x000170a0


	//----- nvinfo : EIATTR_REG_RECONFIG
	.align		4
.L_1533:
        /*091c*/ 	.byte	0x01, 0x54
	.zero		2


	//----- nvinfo : EIATTR_SYSCALL_OFFSETS
	.align		4
        /*0920*/ 	.byte	0x04, 0x46
        /*0922*/ 	.short	(.L_1535 - .L_1534)


	//   ....[0]....
.L_1534:
        /*0924*/ 	.word	0x000020d0


	//   ....[1]....
        /*0928*/ 	.word	0x00010310


	//   ....[2]....
        /*092c*/ 	.word	0x00010460


	//   ....[3]....
        /*0930*/ 	.word	0x00010560


	//   ....[4]....
        /*0934*/ 	.word	0x00010e20


	//----- nvinfo : EIATTR_MBARRIER_INSTR_OFFSETS
	.align		4
.L_1535:
        /*0938*/ 	.byte	0x04, 0x39
        /*093a*/ 	.short	(.L_1537 - .L_1536)


	//   ....[0]....
.L_1536:
        /*093c*/ 	.word	0x00000270
        /*0940*/ 	.word	0x000000ff
        /*0944*/ 	.word	0x00022800
        /*0948*/ 	.short	0x0100
        /*094a*/ 	.byte	0x08
	.zero		1


	//   ....[1]....
        /*094c*/ 	.word	0x00000280
        /*0950*/ 	.word	0x000000ff
        /*0954*/ 	.word	0x00022820
        /*0958*/ 	.short	0x0100
        /*095a*/ 	.byte	0x08
	.zero		1


	//   ....[2]....
        /*095c*/ 	.word	0x00000370
        /*0960*/ 	.word	0x000000ff
        /*0964*/ 	.word	0x00022830
        /*0968*/ 	.short	0x0100
        /*096a*/ 	.byte	0x08
	.zero		1


	//   ....[3]....
        /*096c*/ 	.word	0x00000380
        /*0970*/ 	.word	0x000000ff
        /*0974*/ 	.word	0x00022840
        /*0978*/ 	.short	0x0100
        /*097a*/ 	.byte	0x08
	.zero		1


	//   ....[4]....
        /*097c*/ 	.word	0x00000390
        /*0980*/ 	.word	0x000000ff
        /*0984*/ 	.word	0x00022838
        /*0988*/ 	.short	0x0100
        /*098a*/ 	.byte	0x08
	.zero		1


	//   ....[5]....
        /*098c*/ 	.word	0x000003a0
        /*0990*/ 	.word	0x000000ff
        /*0994*/ 	.word	0x00022848
        /*0998*/ 	.short	0x0100
        /*099a*/ 	.byte	0x08
	.zero		1


	//   ....[6]....
        /*099c*/ 	.word	0x000004d0
        /*09a0*/ 	.word	0x000000ff
        /*09a4*/ 	.word	0x00022850
        /*09a8*/ 	.short	0x0100
        /*09aa*/ 	.byte	0x08
	.zero		1


	//   ....[7]....
        /*09ac*/ 	.word	0x000004e0
        /*09b0*/ 	.word	0x000000ff
        /*09b4*/ 	.word	0x00022860
        /*09b8*/ 	.short	0x0100
        /*09ba*/ 	.byte	0x08
	.zero		1


	//   ....[8]....
        /*09bc*/ 	.word	0x000004f0
        /*09c0*/ 	.word	0x000000ff
        /*09c4*/ 	.word	0x00022858
        /*09c8*/ 	.short	0x0100
        /*09ca*/ 	.byte	0x08
	.zero		1


	//   ....[9]....
        /*09cc*/ 	.word	0x00000500
        /*09d0*/ 	.word	0x000000ff
        /*09d4*/ 	.word	0x00022868
        /*09d8*/ 	.short	0x0100
        /*09da*/ 	.byte	0x08
	.zero		1


	//   ....[10]....
        /*09dc*/ 	.word	0x000005f0
        /*09e0*/ 	.word	0x000000ff
        /*09e4*/ 	.word	0x00022870
        /*09e8*/ 	.short	0x0100
        /*09ea*/ 	.byte	0x06
	.zero		1


	//   ....[11]....
        /*09ec*/ 	.word	0x00000600
        /*09f0*/ 	.word	0x000000ff
        /*09f4*/ 	.word	0x00022880
        /*09f8*/ 	.short	0x0100
        /*09fa*/ 	.byte	0x06
	.zero		1


	//   ....[12]....
        /*09fc*/ 	.word	0x00000610
        /*0a00*/ 	.word	0x000000ff
        /*0a04*/ 	.word	0x00022878
        /*0a08*/ 	.short	0x0100
        /*0a0a*/ 	.byte	0x06
	.zero		1


	//   ....[13]....
        /*0a0c*/ 	.word	0x00000620
        /*0a10*/ 	.word	0x000000ff
        /*0a14*/ 	.word	0x00022888
        /*0a18*/ 	.short	0x0100
        /*0a1a*/ 	.byte	0x06
	.zero		1


	//   ....[14]....
        /*0a1c*/ 	.word	0x00000750
        /*0a20*/ 	.word	0x000000ff
        /*0a24*/ 	.word	0x00022890
        /*0a28*/ 	.short	0x0100
        /*0a2a*/ 	.byte	0x08
	.zero		1


	//   ....[15]....
        /*0a2c*/ 	.word	0x00000760
        /*0a30*/ 	.word	0x000000ff
        /*0a34*/ 	.word	0x000228a0
        /*0a38*/ 	.short	0x0100
        /*0a3a*/ 	.byte	0x08
	.zero		1


	//   ....[16]....
        /*0a3c*/ 	.word	0x00000770
        /*0a40*/ 	.word	0x000000ff
        /*0a44*/ 	.word	0x00022898
        /*0a48*/ 	.short	0x0100
        /*0a4a*/ 	.byte	0x08
	.zero		1


	//   ....[17]....
        /*0a4c*/ 	.word	0x00000780
        /*0a50*/ 	.word	0x000000ff
        /*0a54*/ 	.word	0x000228a8
        /*0a58*/ 	.short	0x0100
        /*0a5a*/ 	.byte	0x08
	.zero		1


	//   ....[18]....
        /*0a5c*/ 	.word	0x000008b0
        /*0a60*/ 	.word	0x000000ff
        /*0a64*/ 	.word	0x000228b0
        /*0a68*/ 	.short	0x0100
        /*0a6a*/ 	.byte	0x08
	.zero		1


	//   ....[19]....
        /*0a6c*/ 	.word	0x000008c0
        /*0a70*/ 	.word	0x000000ff
        /*0a74*/ 	.word	0x000228c0
        /*0a78*/ 	.short	0x0100
        /*0a7a*/ 	.byte	0x08
	.zero		1


	//   ....[20]....
        /*0a7c*/ 	.word	0x000008d0
        /*0a80*/ 	.word	0x000000ff
        /*0a84*/ 	.word	0x000228b8
        /*0a88*/ 	.short	0x0100
        /*0a8a*/ 	.byte	0x08
	.zero		1


	//   ....[21]....
        /*0a8c*/ 	.word	0x000008e0
        /*0a90*/ 	.word	0x000000ff
        /*0a94*/ 	.word	0x000228c8
        /*0a98*/ 	.short	0x0100
        /*0a9a*/ 	.byte	0x08
	.zero		1


	//   ....[22]....
        /*0a9c*/ 	.word	0x00002180
        /*0aa0*/ 	.word	0x00000006
        /*0aa4*/ 	.word	0x00022800
        /*0aa8*/ 	.short	0x010a
        /*0aaa*/ 	.byte	0x3f
	.zero		1


	//   ....[23]....
        /*0aac*/ 	.word	0x00002250
        /*0ab0*/ 	.word	0x000000ff
        /*0ab4*/ 	.word	0x00022830
        /*0ab8*/ 	.short	0x010a
        /*0aba*/ 	.byte	0x16
	.zero		1


	//   ....[24]....
        /*0abc*/ 	.word	0x00002290
        /*0ac0*/ 	.word	0x000000ff
        /*0ac4*/ 	.word	0x00022830
        /*0ac8*/ 	.short	0x010a
        /*0aca*/ 	.byte	0x16
	.zero		1


	//   ....[25]....
        /*0acc*/ 	.word	0x00003c00
        /*0ad0*/ 	.word	0x00000003
        /*0ad4*/ 	.word	0x00000000
        /*0ad8*/ 	.short	0x0101
        /*0ada*/ 	.byte	0x3f
	.zero		1


	//   ....[26]....
        /*0adc*/ 	.word	0x000040e0
        /*0ae0*/ 	.word	0x000000ff
        /*0ae4*/ 	.word	0x00022850
        /*0ae8*/ 	.short	0x010a
        /*0aea*/ 	.byte	0x16
	.zero		1


	//   ....[27]....
        /*0aec*/ 	.word	0x00004120
        /*0af0*/ 	.word	0x000000ff
        /*0af4*/ 	.word	0x00022850
        /*0af8*/ 	.short	0x010a
        /*0afa*/ 	.byte	0x16
	.zero		1


	//   ....[28]....
        /*0afc*/ 	.word	0x000044c0
        /*0b00*/ 	.word	0x000000ff
        /*0b04*/ 	.word	0x00000000
        /*0b08*/ 	.short	0x0101
        /*0b0a*/ 	.byte	0x16
	.zero		1


	//   ....[29]....
        /*0b0c*/ 	.word	0x00004620
        /*0b10*/ 	.word	0x000000ff
        /*0b14*/ 	.word	0x00022830
        /*0b18*/ 	.short	0x010a
        /*0b1a*/ 	.byte	0x1a
	.zero		1


	//   ....[30]....
        /*0b1c*/ 	.word	0x00004670
        /*0b20*/ 	.word	0x000000ff
        /*0b24*/ 	.word	0x00022830
        /*0b28*/ 	.short	0x010a
        /*0b2a*/ 	.byte	0x1a
	.zero		1


	//   ....[31]....
        /*0b2c*/ 	.word	0x000068d0
        /*0b30*/ 	.word	0x0000009c
        /*0b34*/ 	.word	0x00000000
        /*0b38*/ 	.short	0x0101
        /*0b3a*/ 	.byte	0x3f
	.zero		1


	//   ....[32]....
        /*0b3c*/ 	.word	0x00006d20
        /*0b40*/ 	.word	0x000000ff
        /*0b44*/ 	.word	0x00022850
        /*0b48*/ 	.short	0x010a
        /*0b4a*/ 	.byte	0x1a
	.zero		1


	//   ....[33]....
        /*0b4c*/ 	.word	0x00006d60
        /*0b50*/ 	.word	0x000000ff
        /*0b54*/ 	.word	0x00022850
        /*0b58*/ 	.short	0x010a
        /*0b5a*/ 	.byte	0x1a
	.zero		1


	//   ....[34]....
        /*0b5c*/ 	.word	0x00007060
        /*0b60*/ 	.word	0x00000007
        /*0b64*/ 	.word	0x00000000
        /*0b68*/ 	.short	0x0101
        /*0b6a*/ 	.byte	0x3f
	.zero		1


	//   ....[35]....
        /*0b6c*/ 	.word	0x000071d0
        /*0b70*/ 	.word	0x000000ff
        /*0b74*/ 	.word	0x00022830
        /*0b78*/ 	.short	0x010a
        /*0b7a*/ 	.byte	0x19
	.zero		1


	//   ....[36]....
        /*0b7c*/ 	.word	0x00007210
        /*0b80*/ 	.word	0x000000ff
        /*0b84*/ 	.word	0x00022830
        /*0b88*/ 	.short	0x010a
        /*0b8a*/ 	.byte	0x19
	.zero		1


	//   ....[37]....
        /*0b8c*/ 	.word	0x00008bb0
        /*0b90*/ 	.word	0x0000000f
        /*0b94*/ 	.word	0x00000000
        /*0b98*/ 	.short	0x0101
        /*0b9a*/ 	.byte	0x3f
	.zero		1


	//   ....[38]....
        /*0b9c*/ 	.word	0x000090a0
        /*0ba0*/ 	.word	0x000000ff
        /*0ba4*/ 	.word	0x00022850
        /*0ba8*/ 	.short	0x010a
        /*0baa*/ 	.byte	0x19
	.zero		1


	//   ....[39]....
        /*0bac*/ 	.word	0x000090e0
        /*0bb0*/ 	.word	0x000000ff
        /*0bb4*/ 	.word	0x00022850
        /*0bb8*/ 	.short	0x010a
        /*0bba*/ 	.byte	0x19
	.zero		1


	//   ....[40]....
        /*0bbc*/ 	.word	0x000093f0
        /*0bc0*/ 	.word	0x0000000c
        /*0bc4*/ 	.word	0x00000000
        /*0bc8*/ 	.short	0x0101
        /*0bca*/ 	.byte	0x3f
	.zero		1


	//   ....[41]....
        /*0bcc*/ 	.word	0x0000baf0
        /*0bd0*/ 	.word	0x000000ff
        /*0bd4*/ 	.word	0x00000000
        /*0bd8*/ 	.short	0x0101
        /*0bda*/ 	.byte	0x08
	.zero		1


	//   ....[42]....
        /*0bdc*/ 	.word	0x0000c300
        /*0be0*/ 	.word	0x000000ff
        /*0be4*/ 	.word	0x00000000
        /*0be8*/ 	.short	0x0101
        /*0bea*/ 	.byte	0x08
	.zero		1


	//   ....[43]....
        /*0bec*/ 	.word	0x00010960
        /*0bf0*/ 	.word	0x00000000
        /*0bf4*/ 	.word	0x00022840
        /*0bf8*/ 	.short	0x010a
        /*0bfa*/ 	.byte	0x3f
	.zero		1


	//   ....[44]....
        /*0bfc*/ 	.word	0x000116b0
        /*0c00*/ 	.word	0x00000012
        /*0c04*/ 	.word	0x00022800
        /*0c08*/ 	.short	0x0107
        /*0c0a*/ 	.byte	0x3f
	.zero		1


	//   ....[45]....
        /*0c0c*/ 	.word	0x000117a0
        /*0c10*/ 	.word	0x00000012
        /*0c14*/ 	.word	0x00022800
        /*0c18*/ 	.short	0x0101
        /*0c1a*/ 	.byte	0x3f
	.zero		1


	//   ....[46]....
        /*0c1c*/ 	.word	0x000117c0
        /*0c20*/ 	.word	0x00000012
        /*0c24*/ 	.word	0x00022820
        /*0c28*/ 	.short	0x010a
        /*0c2a*/ 	.byte	0x3f
	.zero		1


	//   ....[47]....
        /*0c2c*/ 	.word	0x000118a0
        /*0c30*/ 	.word	0x00000002
        /*0c34*/ 	.word	0x00022860
        /*0c38*/ 	.short	0x010a
        /*0c3a*/ 	.byte	0x3f
	.zero		1


	//   ....[48]....
        /*0c3c*/ 	.word	0x00012150
        /*0c40*/ 	.word	0x00000003
        /*0c44*/ 	.word	0x00022840
        /*0c48*/ 	.short	0x010a
        /*0c4a*/ 	.byte	0x3f
	.zero		1


	//   ....[49]....
        /*0c4c*/ 	.word	0x000123a0
        /*0c50*/ 	.word	0x00000003
        /*0c54*/ 	.word	0x00022860
        /*0c58*/ 	.short	0x010a
        /*0c5a*/ 	.byte	0x3f
	.zero		1


	//   ....[50]....
        /*0c5c*/ 	.word	0x00012b90
        /*0c60*/ 	.word	0x00000004
        /*0c64*/ 	.word	0x00022840
        /*0c68*/ 	.short	0x010a
        /*0c6a*/ 	.byte	0x3f
	.zero		1


	//   ....[51]....
        /*0c6c*/ 	.word	0x00012de0
        /*0c70*/ 	.word	0x00000004
        /*0c74*/ 	.word	0x00022860
        /*0c78*/ 	.short	0x010a
        /*0c7a*/ 	.byte	0x3f
	.zero		1


	//   ....[52]....
        /*0c7c*/ 	.word	0x00013560
        /*0c80*/ 	.word	0x00000002
        /*0c84*/ 	.word	0x00022840
        /*0c88*/ 	.short	0x010a
        /*0c8a*/ 	.byte	0x3f
	.zero		1


	//   ....[53]....
        /*0c8c*/ 	.word	0x000137b0
        /*0c90*/ 	.word	0x00000002
        /*0c94*/ 	.word	0x00022860
        /*0c98*/ 	.short	0x010a
        /*0c9a*/ 	.byte	0x3f
	.zero		1


	//   ....[54]....
        /*0c9c*/ 	.word	0x00015150
        /*0ca0*/ 	.word	0x00000000
        /*0ca4*/ 	.word	0x00022820
        /*0ca8*/ 	.short	0x010a
        /*0caa*/ 	.byte	0x3f
	.zero		1


	//   ....[55]....
        /*0cac*/ 	.word	0x00015340
        /*0cb0*/ 	.word	0x00000006
        /*0cb4*/ 	.word	0x00000000
        /*0cb8*/ 	.short	0x010a
        /*0cba*/ 	.byte	0x3f
	.zero		1


	//   ....[56]....
        /*0cbc*/ 	.word	0x00015370
        /*0cc0*/ 	.word	0x00000007
        /*0cc4*/ 	.word	0x00000000
        /*0cc8*/ 	.short	0x010a
        /*0cca*/ 	.byte	0x3f
	.zero		1


	//   ....[57]....
        /*0ccc*/ 	.word	0x000153d0
        /*0cd0*/ 	.word	0x00000004
        /*0cd4*/ 	.word	0x00000000
        /*0cd8*/ 	.short	0x010a
        /*0cda*/ 	.byte	0x3f
	.zero		1


	//   ....[58]....
        /*0cdc*/ 	.word	0x00015400
        /*0ce0*/ 	.word	0x00000003
        /*0ce4*/ 	.word	0x00000000
        /*0ce8*/ 	.short	0x010a
        /*0cea*/ 	.byte	0x3f
	.zero		1


	//   ....[59]....
        /*0cec*/ 	.word	0x00015460
        /*0cf0*/ 	.word	0x00000006
        /*0cf4*/ 	.word	0x00022800
        /*0cf8*/ 	.short	0x010a
        /*0cfa*/ 	.byte	0x3f
	.zero		1


	//   ....[60]....
        /*0cfc*/ 	.word	0x000154c0
        /*0d00*/ 	.word	0x00000000
        /*0d04*/ 	.word	0x00022830
        /*0d08*/ 	.short	0x010a
        /*0d0a*/ 	.byte	0x3f
	.zero		1


	//   ....[61]....
        /*0d0c*/ 	.word	0x00015520
        /*0d10*/ 	.word	0x0000000a
        /*0d14*/ 	.word	0x00022850
        /*0d18*/ 	.short	0x010a
        /*0d1a*/ 	.byte	0x3f
	.zero		1


	//   ....[62]....
        /*0d1c*/ 	.word	0x00015580
        /*0d20*/ 	.word	0x00000005
        /*0d24*/ 	.word	0x00022830
        /*0d28*/ 	.short	0x010a
        /*0d2a*/ 	.byte	0x3f
	.zero		1


	//   ....[63]....
        /*0d2c*/ 	.word	0x000155d0
        /*0d30*/ 	.word	0x00000007
        /*0d34*/ 	.word	0x00022850
        /*0d38*/ 	.short	0x010a
        /*0d3a*/ 	.byte	0x3f
	.zero		1


	//   ....[64]....
        /*0d3c*/ 	.word	0x00015630
        /*0d40*/ 	.word	0x00000005
        /*0d44*/ 	.word	0x00022830
        /*0d48*/ 	.short	0x010a
        /*0d4a*/ 	.byte	0x3f
	.zero		1


	//   ....[65]....
        /*0d4c*/ 	.word	0x00015680
        /*0d50*/ 	.word	0x0000000c
        /*0d54*/ 	.word	0x00022850
        /*0d58*/ 	.short	0x010a
        /*0d5a*/ 	.byte	0x3f
	.zero		1


	//   ....[66]....
        /*0d5c*/ 	.word	0x00015820
        /*0d60*/ 	.word	0x00000000
        /*0d64*/ 	.word	0x00022840
        /*0d68*/ 	.short	0x010a
        /*0d6a*/ 	.byte	0x3f
	.zero		1


	//   ....[67]....
        /*0d6c*/ 	.word	0x000162e0
        /*0d70*/ 	.word	0x00000012
        /*0d74*/ 	.word	0x00022820
        /*0d78*/ 	.short	0x010a
        /*0d7a*/ 	.byte	0x3f
	.zero		1


	//   ....[68]....
        /*0d7c*/ 	.word	0x00016330
        /*0d80*/ 	.word	0x00000002
        /*0d84*/ 	.word	0x00022860
        /*0d88*/ 	.short	0x010a
        /*0d8a*/ 	.byte	0x3f
	.zero		1


	//   ....[69]....
        /*0d8c*/ 	.word	0x00016380
        /*0d90*/ 	.word	0x00000003
        /*0d94*/ 	.word	0x00022840
        /*0d98*/ 	.short	0x010a
        /*0d9a*/ 	.byte	0x3f
	.zero		1


	//   ....[70]....
        /*0d9c*/ 	.word	0x000163d0
        /*0da0*/ 	.word	0x00000003
        /*0da4*/ 	.word	0x00022860
        /*0da8*/ 	.short	0x010a
        /*0daa*/ 	.byte	0x3f
	.zero		1


	//   ....[71]....
        /*0dac*/ 	.word	0x00016420
        /*0db0*/ 	.word	0x00000004
        /*0db4*/ 	.word	0x00022840
        /*0db8*/ 	.short	0x010a
        /*0dba*/ 	.byte	0x3f
	.zero		1


	//   ....[72]....
        /*0dbc*/ 	.word	0x00016470
        /*0dc0*/ 	.word	0x00000004
        /*0dc4*/ 	.word	0x00022860
        /*0dc8*/ 	.short	0x010a
        /*0dca*/ 	.byte	0x3f
	.zero		1


	//   ....[73]....
        /*0dcc*/ 	.word	0x000164c0
        /*0dd0*/ 	.word	0x00000002
        /*0dd4*/ 	.word	0x00022840
        /*0dd8*/ 	.short	0x010a
        /*0dda*/ 	.byte	0x3f
	.zero		1


	//   ....[74]....
        /*0ddc*/ 	.word	0x00016510
        /*0de0*/ 	.word	0x00000002
        /*0de4*/ 	.word	0x00022860
        /*0de8*/ 	.short	0x010a
        /*0dea*/ 	.byte	0x3f
	.zero		1


	//   ....[75]....
        /*0dec*/ 	.word	0x00016fc0
        /*0df0*/ 	.word	0x00000000
        /*0df4*/ 	.word	0x00022820
        /*0df8*/ 	.short	0x010a
        /*0dfa*/ 	.byte	0x3f
	.zero		1


	//   ....[76]....
        /*0dfc*/ 	.word	0x00017160
        /*0e00*/ 	.word	0x00000006
        /*0e04*/ 	.word	0x00000000
        /*0e08*/ 	.short	0x010a
        /*0e0a*/ 	.byte	0x3f
	.zero		1


	//   ....[77]....
        /*0e0c*/ 	.word	0x000171b0
        /*0e10*/ 	.word	0x00000007
        /*0e14*/ 	.word	0x00000000
        /*0e18*/ 	.short	0x010a
        /*0e1a*/ 	.byte	0x3f
	.zero		1


	//   ....[78]....
        /*0e1c*/ 	.word	0x00017200
        /*0e20*/ 	.word	0x00000004
        /*0e24*/ 	.word	0x00000000
        /*0e28*/ 	.short	0x010a
        /*0e2a*/ 	.byte	0x3f
	.zero		1


	//----- nvinfo : EIATTR_NUM_MBARRIERS
	.align		4
.L_1537:
        /*0e2c*/ 	.byte	0x03, 0x38
        /*0e2e*/ 	.short	0x0016


	//----- nvinfo : EIATTR_EXIT_INSTR_OFFSETS
	.align		4
        /*0e30*/ 	.byte	0x04, 0x1c
        /*0e32*/ 	.short	(.L_1539 - .L_1538)


	//   ....[0]....
.L_1538:
        /*0e34*/ 	.word	0x00000a70


	//   ....[1]....
        /*0e38*/ 	.word	0x0000e5a0


	//   ....[2]....
        /*0e3c*/ 	.word	0x00015450


	//----- nvinfo : EIATTR_MAX_THREADS
	.align		4
.L_1539:
        /*0e40*/ 	.byte	0x04, 0x05
        /*0e42*/ 	.short	(.L_1541 - .L_1540)
.L_1540:
        /*0e44*/ 	.word	0x00000180
        /*0e48*/ 	.word	0x00000001
        /*0e4c*/ 	.word	0x00000001


	//----- nvinfo : EIATTR_CRS_STACK_SIZE
	.align		4
.L_1541:
        /*0e50*/ 	.byte	0x04, 0x1e
        /*0e52*/ 	.short	(.L_1543 - .L_1542)
.L_1542:
        /*0e54*/ 	.word	0x00000000


	//----- nvinfo : EIATTR_CBANK_PARAM_SIZE
	.align		4
.L_1543:
        /*0e58*/ 	.byte	0x03, 0x19
        /*0e5a*/ 	.short	0x0af0


	//----- nvinfo : EIATTR_PARAM_CBANK
	.align		4
        /*0e5c*/ 	.byte	0x04, 0x0a
        /*0e5e*/ 	.short	(.L_1545 - .L_1544)
	.align		4
.L_1544:
        /*0e60*/ 	.word	index@(.nv.constant0._ZN7cutlass13device_kernelIN5flash11enable_sm90INS1_16FlashAttnFwdSm90INS1_25CollectiveMainloopFwdSm90ILi2EN4cute5tupleIJNS5_1CILi1EEES8_S8_EEENS6_IJNS7_ILi128EEENS7_ILi96EEENS7_ILi64EEEEEELi256ENS_10bfloat16_tEfNS_4arch4Sm90ELb1ELb0ELb1ELb1ELb0ELb0ELb0ELb1ELb0ELb1ELb1ELb0EEENS1_21CollectiveEpilogueFwdINS6_IJSA_NS7_ILi256EEESB_EEES9_SE_SG_Li256ELb1ELb1ELb1ELb0EEENS1_36VarlenDynamicPersistentTileSchedulerILi128ELi96ELi256ELi128ELb1ELb1ELb1ELb1ELb1ELb1EEEEEEEEEvNT_6ParamsE)
        /*0e64*/ 	.short	0x0210
        /*0e66*/ 	.short	0x0af0


	//----- nvinfo : EIATTR_SW_WAR
	.align		4
.L_1545:
        /*0e68*/ 	.byte	0x04, 0x36
        /*0e6a*/ 	.short	(.L_1547 - .L_1546)
.L_1546:
        /*0e6c*/ 	.word	0x00000008
.L_1547:


//--------------------- .nv.info._ZN7cutlass13device_kernelIN5flash11enable_sm90INS1_16FlashAttnFwdSm90INS1_25CollectiveMainloopFwdSm90ILi2EN4cute5tupleIJNS5_1CILi1EEES8_S8_EEENS6_IJNS7_ILi128EEENS7_ILi96EEENS7_ILi64EEEEEELi256ENS_10bfloat16_tEfNS_4arch4Sm90ELb1ELb0ELb1ELb1ELb0ELb1ELb0ELb1ELb0ELb1ELb1ELb0EEENS1_21CollectiveEpilogueFwdINS6_IJSA_NS7_ILi256EEESB_EEES9_SE_SG_Li256ELb1ELb1ELb1ELb0EEENS1_36VarlenDynamicPersistentTileSchedulerILi128ELi96ELi256ELi128ELb1ELb1ELb1ELb1ELb1ELb1EEEEEEEEEvNT_6ParamsE --------------------------
	.section	.nv.info._ZN7cutlass13device_kernelIN5flash11enable_sm90INS1_16FlashAttnFwdSm90INS1_25CollectiveMainloopFwdSm90ILi2EN4cute5tupleIJNS5_1CILi1EEES8_S8_EEENS6_IJNS7_ILi128EEENS7_ILi96EEENS7_ILi64EEEEEELi256ENS_10bfloat16_tEfNS_4arch4Sm90ELb1ELb0ELb1ELb1ELb0ELb1ELb0ELb1ELb0ELb1ELb1ELb0EEENS1_21CollectiveEpilogueFwdINS6_IJSA_NS7_ILi256EEESB_EEES9_SE_SG_Li256ELb1ELb1ELb1ELb0EEENS1_36VarlenDynamicPersistentTileSchedulerILi128ELi96ELi256ELi128ELb1ELb1ELb1ELb1ELb1ELb1EEEEEEEEEvNT_6ParamsE,"",@"SHT_CUDA_INFO"
	.sectionflags	@""
	.align	4


	//----- nvinfo : EIATTR_CUDA_API_VERSION
	.align		4
        /*0000*/ 	.byte	0x04, 0x37
        /*0002*/ 	.short	(.L_1549 - .L_1548)
.L_1548:
        /*0004*/ 	.word	0x00000082


	//----- nvinfo : EIATTR_KPARAM_INFO
	.align		4
.L_1549:
        /*0008*/ 	.byte	0x04, 0x17
        /*000a*/ 	.short	(.L_1551 - .L_1550)
.L_1550:
        /*000c*/ 	.word	0x00000000
        /*0010*/ 	.short	0x0000
        /*0012*/ 	.short	0x0070
        /*0014*/ 	.byte	0x00, 0xf0, 0x01, 0x2a


	//----- nvinfo : EIATTR_SPARSE_MMA_MASK
	.align		4
.L_1551:
        /*0018*/ 	.byte	0x03, 0x50
        /*001a*/ 	.short	0x0000


	//----- nvinfo : EIATTR_MAXREG_COUNT
	.align		4
        /*001c*/ 	.byte	0x03, 0x1b
        /*001e*/ 	.short	0x00a8


	//----- nvinfo : EIATTR_NUM_BARRIERS
	.align		4
        /*0020*/ 	.byte	0x02, 0x4c
        /*0022*/ 	.byte	0x10
	.zero		1


	//----- nvinfo : EIATTR_EXTERNS
	.align		4
        /*0024*/ 	.byte	0x04, 0x0f
        /*0026*/ 	.short	(.L_1553 - .L_1552)


	//   ....[0]....
	.align		4
.L_1552:
        /*0028*/ 	.word	index@(__assertfail)


	//----- nvinfo : EIATTR_ANNOTATIONS
	.align		4
.L_1553:
        /*002c*/ 	.byte	0x04, 0x55
        /*002e*/ 	.short	(.L_1555 - .L_1554)


	//   ....[0]....
.L_1554:
        /* <DEDUP_REMOVED lines=87> */


	//----- nvinfo : EIATTR_MERCURY_ISA_VERSION
	.align		4
.L_1555:
        /*0590*/ 	.byte	0x03, 0x5f
        /*0592*/ 	.short	0x0101


	//----- nvinfo : EIATTR_UNUSED_LOAD_BYTE_OFFSET
	.align		4
        /*0594*/ 	.byte	0x04, 0x44
        /*0596*/ 	.short	(.L_1557 - .L_1556)


	//   ....[0]....
.L_1556:
        /*0598*/ 	.word	0x00000ae0
        /*059c*/ 	.word	0x0000fff0


	//   ....[1]....
        /*05a0*/ 	.word	0x00011a80
        /*05a4*/ 	.word	0x0000fff0


	//----- nvinfo : EIATTR_INT_WARP_WIDE_INSTR_OFFSETS
	.align		4
.L_1557:
        /*05a8*/ 	.byte	0x04, 0x31
        /*05aa*/ 	.short	(.L_1559 - .L_1558)


	//   ....[0]....
.L_1558:
        /*05ac*/ 	.word	0x00000190


	//   ....[1]....
        /*05b0*/ 	.word	0x000001d0


	//   ....[2]....
        /*05b4*/ 	.word	0x00000240


	//   ....[3]....
        /*05b8*/ 	.word	0x00019d40


	//   ....[4]....
        /*05bc*/ 	.word	0x00019dd0


	//   ....[5]....
        /*05c0*/ 	.word	0x0001da40


	//   ....[6]....
        /*05c4*/ 	.word	0x0001dad0


	//----- nvinfo : EIATTR_COOP_GROUP_MASK_REGIDS
	.align		4
.L_1559:
        /*05c8*/ 	.byte	0x04, 0x29
        /*05ca*/ 	.short	(.L_1561 - .L_1560)


	//   ....[0]....
.L_1560:
        /*05cc*/ 	.word	0xffffffff


	//   ....[1]....
        /*05d0*/ 	.word	0xffffffff


	//   ....[2]....
        /*05d4*/ 	.word	0xffffffff


	//   ....[3]....
        /*05d8*/ 	.word	0xffffffff


	//   ....[4]....
        /*05dc*/ 	.word	0xffffffff


	//   ....[5]....
        /*05e0*/ 	.word	0xffffffff


	//   ....[6]....
        /*05e4*/ 	.word	0xffffffff


	//   ....[7]....
        /*05e8*/ 	.word	0xffffffff


	//   ....[8]....
        /*05ec*/ 	.word	0xffffffff


	//   ....[9]....
        /*05f0*/ 	.word	0xffffffff


	//   ....[10]....
        /*05f4*/ 	.word	0xffffffff


	//   ....[11]....
        /*05f8*/ 	.word	0xffffffff


	//   ....[12]....
        /*05fc*/ 	.word	0xffffffff


	//   ....[13]....
        /*0600*/ 	.word	0xffffffff


	//   ....[14]....
        /*0604*/ 	.word	0xffffffff


	//   ....[15]....
        /*0608*/ 	.word	0xffffffff


	//   ....[16]....
        /*060c*/ 	.word	0xffffffff


	//   ....[17]....
        /*0610*/ 	.word	0xffffffff


	//   ....[18]....
        /*0614*/ 	.word	0xffffffff


	//   ....[19]....
        /*0618*/ 	.word	0xffffffff


	//   ....[20]....
        /*061c*/ 	.word	0xffffffff


	//   ....[21]....
        /*0620*/ 	.word	0xffffffff


	//   ....[22]....
        /*0624*/ 	.word	0xffffffff


	//   ....[23]....
        /*0628*/ 	.word	0xffffffff


	//   ....[24]....
        /*062c*/ 	.word	0xffffffff


	//   ....[25]....
        /*0630*/ 	.word	0xffffffff


	//   ....[26]....
        /*0634*/ 	.word	0xffffffff


	//   ....[27]....
        /*0638*/ 	.word	0xffffffff


	//   ....[28]....
        /*063c*/ 	.word	0xffffffff


	//   ....[29]....
        /*0640*/ 	.word	0xffffffff


	//   ....[30]....
        /*0644*/ 	.word	0xffffffff


	//   ....[31]....
        /*0648*/ 	.word	0xffffffff


	//   ....[32]....
        /*064c*/ 	.word	0xffffffff


	//   ....[33]....
        /*0650*/ 	.word	0xffffffff


	//   ....[34]....
        /*0654*/ 	.word	0xffffffff


	//   ....[35]....
        /*0658*/ 	.word	0xffffffff


	//   ....[36]....
        /*065c*/ 	.word	0xffffffff


	//   ....[37]....
        /*0660*/ 	.word	0xffffffff


	//   ....[38]....
        /*0664*/ 	.word	0xffffffff


	//   ....[39]....
        /*0668*/ 	.word	0xffffffff


	//   ....[40]....
        /*066c*/ 	.word	0xffffffff


	//   ....[41]....
        /*0670*/ 	.word	0xffffffff


	//   ....[42]....
        /*0674*/ 	.word	0xffffffff


	//   ....[43]....
        /*0678*/ 	.word	0xffffffff


	//   ....[44]....
        /*067c*/ 	.word	0xffffffff


	//   ....[45]....
        /*0680*/ 	.word	0xffffffff


	//   ....[46]....
        /*0684*/ 	.word	0xffffffff


	//   ....[47]....
        /*0688*/ 	.word	0xffffffff


	//   ....[48]....
        /*068c*/ 	.word	0xffffffff


	//   ....[49]....
        /*0690*/ 	.word	0xffffffff


	//   ....[50]....
        /*0694*/ 	.word	0xffffffff


	//   ....[51]....
        /*0698*/ 	.word	0xffffffff


	//   ....[52]....
        /*069c*/ 	.word	0xffffffff


	//   ....[53]....
        /*06a0*/ 	.word	0xffffffff


	//   ....[54]....
        /*06a4*/ 	.word	0xffffffff


	//   ....[55]....
        /*06a8*/ 	.word	0xffffffff


	//   ....[56]....
        /*06ac*/ 	.word	0xffffffff


	//   ....[57]....
        /*06b0*/ 	.word	0xffffffff


	//   ....[58]....
        /*06b4*/ 	.word	0xffffffff


	//   ....[59]....
        /*06b8*/ 	.word	0xffffffff


	//   ....[60]....
        /*06bc*/ 	.word	0xffffffff


	//   ....[61]....
        /*06c0*/ 	.word	0xffffffff


	//   ....[62]....
        /*06c4*/ 	.word	0xffffffff


	//   ....[63]....
        /*06c8*/ 	.word	0xffffffff


	//   ....[64]....
        /*06cc*/ 	.word	0xffffffff


	//   ....[65]....
        /*06d0*/ 	.word	0xffffffff


	//   ....[66]....
        /*06d4*/ 	.word	0xffffffff


	//   ....[67]....
        /*06d8*/ 	.word	0xffffffff


	//   ....[68]....
        /*06dc*/ 	.word	0xffffffff


	//   ....[69]....
        /*06e0*/ 	.word	0xffffffff


	//   ....[70]....
        /*06e4*/ 	.word	0xffffffff


	//   ....[71]....
        /*06e8*/ 	.word	0xffffffff


	//   ....[72]....
        /*06ec*/ 	.word	0xffffffff


	//   ....[73]....
        /*06f0*/ 	.word	0xffffffff


	//   ....[74]....
        /*06f4*/ 	.word	0xffffffff


	//   ....[75]....
        /*06f8*/ 	.word	0xffffffff


	//   ....[76]....
        /*06fc*/ 	.word	0xffffffff


	//   ....[77]....
        /*0700*/ 	.word	0xffffffff


	//   ....[78]....
        /*0704*/ 	.word	0xffffffff


	//   ....[79]....
        /*0708*/ 	.word	0xffffffff


	//   ....[80]....
        /*070c*/ 	.word	0xffffffff


	//   ....[81]....
        /*0710*/ 	.word	0xffffffff


	//   ....[82]....
        /*0714*/ 	.word	0xffffffff


	//   ....[83]....
        /*0718*/ 	.word	0xffffffff


	//   ....[84]....
        /*071c*/ 	.word	0xffffffff


	//   ....[85]....
        /*0720*/ 	.word	0xffffffff


	//   ....[86]....
        /*0724*/ 	.word	0xffffffff


	//   ....[87]....
        /*0728*/ 	.word	0xffffffff


	//   ....[88]....
        /*072c*/ 	.word	0xffffffff


	//   ....[89]....
        /*0730*/ 	.word	0xffffffff


	//   ....[90]....
        /*0734*/ 	.word	0xffffffff


	//   ....[91]....
        /*0738*/ 	.word	0xffffffff


	//   ....[92]....
        /*073c*/ 	.word	0xffffffff


	//   ....[93]....
        /*0740*/ 	.word	0xffffffff


	//   ....[94]....
        /*0744*/ 	.word	0xffffffff


	//   ....[95]....
        /*0748*/ 	.word	0xffffffff


	//   ....[96]....
        /*074c*/ 	.word	0xffffffff


	//   ....[97]....
        /*0750*/ 	.word	0xffffffff


	//   ....[98]....
        /*0754*/ 	.word	0xffffffff


	//   ....[99]....
        /*0758*/ 	.word	0xffffffff


	//   ....[100]....
        /*075c*/ 	.word	0xffffffff


	//   ....[101]....
        /*0760*/ 	.word	0xffffffff


	//   ....[102]....
        /*0764*/ 	.word	0xffffffff


	//   ....[103]....
        /*0768*/ 	.word	0xffffffff


	//   ....[104]....
        /*076c*/ 	.word	0xffffffff


	//   ....[105]....
        /*0770*/ 	.word	0xffffffff


	//   ....[106]....
        /*0774*/ 	.word	0xffffffff


	//   ....[107]....
        /*0778*/ 	.word	0xffffffff


	//   ....[108]....
        /*077c*/ 	.word	0xffffffff


	//   ....[109]....
        /*0780*/ 	.word	0xffffffff


	//   ....[110]....
        /*0784*/ 	.word	0xffffffff


	//   ....[111]....
        /*0788*/ 	.word	0xffffffff


	//   ....[112]....
        /*078c*/ 	.word	0xffffffff


	//   ....[113]....
        /*0790*/ 	.word	0xffffffff


	//   ....[114]....
        /*0794*/ 	.word	0xffffffff


	//   ....[115]....
        /*0798*/ 	.word	0xffffffff


	//   ....[116]....
        /*079c*/ 	.word	0xffffffff


	//   ....[117]....
        /*07a0*/ 	.word	0xffffffff


	//   ....[118]....
        /*07a4*/ 	.word	0xffffffff


	//   ....[119]....
        /*07a8*/ 	.word	0xffffffff


	//   ....[120]....
        /*07ac*/ 	.word	0xffffffff


	//   ....[121]....
        /*07b0*/ 	.word	0xffffffff


	//   ....[122]....
        /*07b4*/ 	.word	0x0500000f


	//   ....[123]....
        /*07b8*/ 	.word	0x0500000f


	//   ....[124]....
        /*07bc*/ 	.word	0x0500000f


	//   ....[125]....
        /*07c0*/ 	.word	0x0500000f


	//   ....[126]....
        /*07c4*/ 	.word	0x0500000f


	//   ....[127]....
        /*07c8*/ 	.word	0x0500000f


	//   ....[128]....
        /*07cc*/ 	.word	0x0500000f


	//   ....[129]....
        /*07d0*/ 	.word	0x0500000f


	//   ....[130]....
        /*07d4*/ 	.word	0x0500000f


	//   ....[131]....
        /*07d8*/ 	.word	0x0500000f


	//   ....[132]....
        /*07dc*/ 	.word	0x0500000f


	//   ....[133]....
        /*07e0*/ 	.word	0x0500000f


	//   ....[134]....
        /*07e4*/ 	.word	0x0500000f


	//   ....[135]....
        /*07e8*/ 	.word	0x0500000f


	//   ....[136]....
        /*07ec*/ 	.word	0x0500000f


	//   ....[137]....
        /*07f0*/ 	.word	0x0500000f


	//   ....[138]....
        /*07f4*/ 	.word	0x0500000f


	//   ....[139]....
        /*07f8*/ 	.word	0x0500000f


	//   ....[140]....
        /*07fc*/ 	.word	0x0500000f


	//   ....[141]....
        /*0800*/ 	.word	0x0500000f


	//   ....[142]....
        /*0804*/ 	.word	0x0500000f


	//   ....[143]....
        /*0808*/ 	.word	0x0500000f


	//   ....[144]....
        /*080c*/ 	.word	0x0500000f


	//   ....[145]....
        /*0810*/ 	.word	0x0500000f


	//   ....[146]....
        /*0814*/ 	.word	0x0500000f


	//   ....[147]....
        /*0818*/ 	.word	0x0500000f


	//   ....[148]....
        /*081c*/ 	.word	0x0500000f


	//   ....[149]....
        /*0820*/ 	.word	0x0500000f


	//   ....[150]....
        /*0824*/ 	.word	0x0500000f


	//   ....[151]....
        /*0828*/ 	.word	0x0500000f


	//   ....[152]....
        /*082c*/ 	.word	0x0500000f


	//   ....[153]....
        /*0830*/ 	.word	0x0500000f


	//   ....[154]....
        /*0834*/ 	.word	0x0500000f


	//   ....[155]....
        /*0838*/ 	.word	0x0500000f


	//   ....[156]....
        /*083c*/ 	.word	0x0500000f


	//   ....[157]....
        /*0840*/ 	.word	0x0500000f


	//   ....[158]....
        /*0844*/ 	.word	0x0500000f


	//   ....[159]....
        /*0848*/ 	.word	0x0500000f


	//   ....[160]....
        /*084c*/ 	.word	0x0500000f


	//   ....[161]....
        /*0850*/ 	.word	0x0500000f


	//   ....[162]....
        /*0854*/ 	.word	0x0500000f


	//   ....[163]....
        /*0858*/ 	.word	0x0500000f


	//   ....[164]....
        /*085c*/ 	.word	0x0500000f


	//   ....[165]....
        /*0860*/ 	.word	0x0500000f


	//   ....[166]....
        /*0864*/ 	.word	0x0500000f


	//   ....[167]....
        /*0868*/ 	.word	0x0500000f


	//   ....[168]....
        /*086c*/ 	.word	0x0500000f


	//   ....[169]....
        /*0870*/ 	.word	0x0500000f


	//   ....[170]....
        /*0874*/ 	.word	0x0500000f


	//   ....[171]....
        /*0878*/ 	.word	0x0500000f


	//   ....[172]....
        /*087c*/ 	.word	0x0500000f


	//   ....[173]....
        /*0880*/ 	.word	0x0500000f


	//   ....[174]....
        /*0884*/ 	.word	0x0500000f


	//   ....[175]....
        /*0888*/ 	.word	0x0500000f


	//   ....[176]....
        /*088c*/ 	.word	0x0500000f


	//   ....[177]....
        /*0890*/ 	.word	0x0500000f


	//   ....[178]....
        /*0894*/ 	.word	0x0500000f


	//   ....[179]....
        /*0898*/ 	.word	0x0500000f


	//   ....[180]....
        /*089c*/ 	.word	0x0500000f


	//   ....[181]....
        /*08a0*/ 	.word	0x0500000f


	//   ....[182]....
        /*08a4*/ 	.word	0x0500000f


	//   ....[183]....
        /*08a8*/ 	.word	0x0500000f


	//   ....[184]....
        /*08ac*/ 	.word	0x0500000f


	//   ....[185]....
        /*08b0*/ 	.word	0x0500000f


	//   ....[186]....
        /*08b4*/ 	.word	0x0500000f


	//   ....[187]....
        /*08b8*/ 	.word	0x0500000f


	//   ....[188]....
        /*08bc*/ 	.word	0x0500000f


	//   ....[189]....
        /*08c0*/ 	.word	0x0500000f


	//   ....[190]....
        /*08c4*/ 	.word	0x0500000f


	//   ....[191]....
        /*08c8*/ 	.word	0x0500000f


	//   ....[192]....
        /*08cc*/ 	.word	0x0500000f


	//   ....[193]....
        /*08d0*/ 	.word	0x0500000f


	//   ....[194]....
        /*08d4*/ 	.word	0x0500000f


	//   ....[195]....
        /*08d8*/ 	.word	0x0500000f


	//----- nvinfo : EIATTR_COOP_GROUP_INSTR_OFFSETS
	.align		4
.L_1561:
        /*08dc*/ 	.byte	0x04, 0x28
        /*08de*/ 	.short	(.L_1563 - .L_1562)


	//   ....[0]....
.L_1562:
        /*08e0*/ 	.word	0x00000070


	//   ....[1]....
        /*08e4*/ 	.word	0x000001a0


	//   ....[2]....
        /*08e8*/ 	.word	0x000001f0


	//   ....[3]....
        /*08ec*/ 	.word	0x00000420


	//   ....[4]....
        /*08f0*/ 	.word	0x00000580


	//   ....[5]....
        /*08f4*/ 	.word	0x000006a0


	//   ....[6]....
        /*08f8*/ 	.word	0x00000800


	//   ....[7]....
        /*08fc*/ 	.word	0x000067a0


	//   ....[8]....
        /*0900*/ 	.word	0x00006f20


	//   ....[9]....
        /*0904*/ 	.word	0x00006f30


	//   ....[10]....
        /*0908*/ 	.word	0x00006f40


	//   ....[11]....
        /*090c*/ 	.word	0x00006f50


	//   ....[12]....
        /*0910*/ 	.word	0x00007250


	//   ....[13]....
        /*0914*/ 	.word	0x00007260


	//   ....[14]....
        /*0918*/ 	.word	0x00007270


	//   ....[15]....
        /*091c*/ 	.word	0x00007280


	//   ....[16]....
        /*0920*/ 	.word	0x00008560


	//   ....[17]....
        /*0924*/ 	.word	0x00008580


	//   ....[18]....
        /*0928*/ 	.word	0x00008590


	//   ....[19]....
        /*092c*/ 	.word	0x000085a0


	//   ....[20]....
        /*0930*/ 	.word	0x00008690


	//   ....[21]....
        /*0934*/ 	.word	0x000086b0


	//   ....[22]....
        /*0938*/ 	.word	0x00008740


	//   ....[23]....
        /*093c*/ 	.word	0x00008770


	//   ....[24]....
        /*0940*/ 	.word	0x0000a030


	//   ....[25]....
        /*0944*/ 	.word	0x0000a090


	//   ....[26]....
        /*0948*/ 	.word	0x0000a7f0


	//   ....[27]....
        /*094c*/ 	.word	0x0000a850


	//   ....[28]....
        /*0950*/ 	.word	0x0000af90


	//   ....[29]....
        /*0954*/ 	.word	0x0000b010


	//   ....[30]....
        /*0958*/ 	.word	0x0000c0b0


	//   ....[31]....
        /*095c*/ 	.word	0x0000c0f0


	//   ....[32]....
        /*0960*/ 	.word	0x0000ccc0


	//   ....[33]....
        /*0964*/ 	.word	0x0000cd60


	//   ....[34]....
        /*0968*/ 	.word	0x0000d700


	//   ....[35]....
        /*096c*/ 	.word	0x0000d900


	//   ....[36]....
        /*0970*/ 	.word	0x0000f460


	//   ....[37]....
        /*0974*/ 	.word	0x0000f4c0


	//   ....[38]....
        /*0978*/ 	.word	0x0000fe80


	//   ....[39]....
        /*097c*/ 	.word	0x0000fee0


	//   ....[40]....
        /*0980*/ 	.word	0x00011000


	//   ....[41]....
        /*0984*/ 	.word	0x000110a0


	//   ....[42]....
        /*0988*/ 	.word	0x00011130


	//   ....[43]....
        /*098c*/ 	.word	0x00011300


	//   ....[44]....
        /*0990*/ 	.word	0x00012ad0


	//   ....[45]....
        /*0994*/ 	.word	0x00012af0


	//   ....[46]....
        /*0998*/ 	.word	0x00012b00


	//   ....[47]....
        /*099c*/ 	.word	0x00012b10


	//   ....[48]....
        /*09a0*/ 	.word	0x00013510


	//   ....[49]....
        /*09a4*/ 	.word	0x00013520


	//   ....[50]....
        /*09a8*/ 	.word	0x00013720


	//   ....[51]....
        /*09ac*/ 	.word	0x00013730


	//   ....[52]....
        /*09b0*/ 	.word	0x000138f0


	//   ....[53]....
        /*09b4*/ 	.word	0x00013900


	//   ....[54]....
        /*09b8*/ 	.word	0x00013ac0


	//   ....[55]....
        /*09bc*/ 	.word	0x00013ad0


	//   ....[56]....
        /*09c0*/ 	.word	0x00013f30


	//   ....[57]....
        /*09c4*/ 	.word	0x00013f40


	//   ....[58]....
        /*09c8*/ 	.word	0x00014ce0


	//   ....[59]....
        /*09cc*/ 	.word	0x00014cf0


	//   ....[60]....
        /*09d0*/ 	.word	0x000162a0


	//   ....[61]....
        /*09d4*/ 	.word	0x000162b0


	//   ....[62]....
        /*09d8*/ 	.word	0x00016480


	//   ....[63]....
        /*09dc*/ 	.word	0x00016490


	//   ....[64]....
        /*09e0*/ 	.word	0x00016650


	//   ....[65]....
        /*09e4*/ 	.word	0x00016660


	//   ....[66]....
        /*09e8*/ 	.word	0x00016820


	//   ....[67]....
        /*09ec*/ 	.word	0x00016830


	//   ....[68]....
        /*09f0*/ 	.word	0x00016a50


	//   ....[69]....
        /*09f4*/ 	.word	0x00016c60


	//   ....[70]....
        /*09f8*/ 	.word	0x00016c90


	//   ....[71]....
        /*09fc*/ 	.word	0x00016cc0


	//   ....[72]....
        /*0a00*/ 	.word	0x00016cf0


	//   ....[73]....
        /*0a04*/ 	.word	0x00016d20


	//   ....[74]....
        /*0a08*/ 	.word	0x00016d50


	//   ....[75]....
        /*0a0c*/ 	.word	0x00016ef0


	//   ....[76]....
        /*0a10*/ 	.word	0x00016f20


	//   ....[77]....
        /*0a14*/ 	.word	0x00016f50


	//   ....[78]....
        /*0a18*/ 	.word	0x00016f80


	//   ....[79]....
        /*0a1c*/ 	.word	0x00016fb0


	//   ....[80]....
        /*0a20*/ 	.word	0x00016fe0


	//   ....[81]....
        /*0a24*/ 	.word	0x00017080


	//   ....[82]....
        /*0a28*/ 	.word	0x000170b0


	//   ....[83]....
        /*0a2c*/ 	.word	0x000170c0


	//   ....[84]....
        /*0a30*/ 	.word	0x000170f0


	//   ....[85]....
        /*0a34*/ 	.word	0x00018690


	//   ....[86]....
        /*0a38*/ 	.word	0x0001a320


	//   ....[87]....
        /*0a3c*/ 	.word	0x0001ae10


	//   ....[88]....
        /*0a40*/ 	.word	0x0001ae20


	//   ....[89]....
        /*0a44*/ 	.word	0x0001aec0


	//   ....[90]....
        /*0a48*/ 	.word	0x0001aed0


	//   ....[91]....
        /*0a4c*/ 	.word	0x0001af50


	//   ....[92]....
        /*0a50*/ 	.word	0x0001af60


	//   ....[93]....
        /*0a54*/ 	.word	0x0001afe0


	//   ....[94]....
        /*0a58*/ 	.word	0x0001aff0


	//   ....[95]....
        /*0a5c*/ 	.word	0x0001b070


	//   ....[96]....
        /*0a60*/ 	.word	0x0001b080


	//   ....[97]....
        /*0a64*/ 	.word	0x0001b100


	//   ....[98]....
        /*0a68*/ 	.word	0x0001b110


	//   ....[99]....
        /*0a6c*/ 	.word	0x0001b190


	//   ....[100]....
        /*0a70*/ 	.word	0x0001b1a0


	//   ....[101]....
        /*0a74*/ 	.word	0x0001b1f0


	//   ....[102]....
        /*0a78*/ 	.word	0x0001b210


	//   ....[103]....
        /*0a7c*/ 	.word	0x0001dd60


	//   ....[104]....
        /*0a80*/ 	.word	0x0001dde0


	//   ....[105]....
        /*0a84*/ 	.word	0x0001de10


	//   ....[106]....
        /*0a88*/ 	.word	0x0001de20


	//   ....[107]....
        /*0a8c*/ 	.word	0x0001de50


	//   ....[108]....
        /*0a90*/ 	.word	0x0001de80


	//   ....[109]....
        /*0a94*/ 	.word	0x0001deb0


	//   ....[110]....
        /*0a98*/ 	.word	0x0001dee0


	//   ....[111]....
        /*0a9c*/ 	.word	0x0001e0a0


	//   ....[112]....
        /*0aa0*/ 	.word	0x0001e0d0


	//   ....[113]....
        /*0aa4*/ 	.word	0x0001e100


	//   ....[114]....
        /*0aa8*/ 	.word	0x0001e130


	//   ....[115]....
        /*0aac*/ 	.word	0x0001e160


	//   ....[116]....
        /*0ab0*/ 	.word	0x0001e190


	//   ....[117]....
        /*0ab4*/ 	.word	0x0001e260


	//   ....[118]....
        /*0ab8*/ 	.word	0x0001e280


	//   ....[119]....
        /*0abc*/ 	.word	0x0001e290


	//   ....[120]....
        /*0ac0*/ 	.word	0x0001e310


	//   ....[121]....
        /*0ac4*/ 	.word	0x0001ee40


	//   ....[122]....
        /*0ac8*/ 	.word	0x0001f270


	//   ....[123]....
        /*0acc*/ 	.word	0x0001f310


	//   ....[124]....
        /*0ad0*/ 	.word	0x0001f3a0


	//   ....[125]....
        /*0ad4*/ 	.word	0x0001f3f0


	//   ....[126]....
        /*0ad8*/ 	.word	0x0001f440


	//   ....[127]....
        /*0adc*/ 	.word	0x0001f4d0


	//   ....[128]....
        /*0ae0*/ 	.word	0x0001f560


	//   ....[129]....
        /*0ae4*/ 	.word	0x0001f5b0


	//   ....[130]....
        /*0ae8*/ 	.word	0x0001f600


	//   ....[131]....
        /*0aec*/ 	.word	0x0001f700


	//   ....[132]....
        /*0af0*/ 	.word	0x0001f7b0


	//   ....[133]....
        /*0af4*/ 	.word	0x0001f830


	//   ....[134]....
        /*0af8*/ 	.word	0x0001f8a0


	//   ....[135]....
        /*0afc*/ 	.word	0x0001f9d0


	//   ....[136]....
        /*0b00*/ 	.word	0x0001faf0


	//   ....[137]....
        /*0b04*/ 	.word	0x0001fbc0


	//   ....[138]....
        /*0b08*/ 	.word	0x0001fc10


	//   ....[139]....
        /*0b0c*/ 	.word	0x0001fec0


	//   ....[140]....
        /*0b10*/ 	.word	0x0001ff10


	//   ....[141]....
        /*0b14*/ 	.word	0x0001ffa0


	//   ....[142]....
        /*0b18*/ 	.word	0x00020030


	//   ....[143]....
        /*0b1c*/ 	.word	0x000200c0


	//   ....[144]....
        /*0b20*/ 	.word	0x00020150


	//   ....[145]....
        /*0b24*/ 	.word	0x000201e0


	//   ....[146]....
        /*0b28*/ 	.word	0x00020270


	//   ....[147]....
        /*0b2c*/ 	.word	0x000202f0


	//   ....[148]....
        /*0b30*/ 	.word	0x00020340


	//   ....[149]....
        /*0b34*/ 	.word	0x000203e0


	//   ....[150]....
        /*0b38*/ 	.word	0x00020470


	//   ....[151]....
        /*0b3c*/ 	.word	0x00020500


	//   ....[152]....
        /*0b40*/ 	.word	0x00020550


	//   ....[153]....
        /*0b44*/ 	.word	0x000205e0


	//   ....[154]....
        /*0b48*/ 	.word	0x00020670


	//   ....[155]....
        /*0b4c*/ 	.word	0x00020700


	//   ....[156]....
        /*0b50*/ 	.word	0x00020790


	//   ....[157]....
        /*0b54*/ 	.word	0x00020820


	//   ....[158]....
        /*0b58*/ 	.word	0x000208b0


	//   ....[159]....
        /*0b5c*/ 	.word	0x00020970


	//   ....[160]....
        /*0b60*/ 	.word	0x00020c50


	//   ....[161]....
        /*0b64*/ 	.word	0x00020e30


	//   ....[162]....
        /*0b68*/ 	.word	0x00020e80


	//   ....[163]....
        /*0b6c*/ 	.word	0x00020ee0


	//   ....[164]....
        /*0b70*/ 	.word	0x00020fd0


	//   ....[165]....
        /*0b74*/ 	.word	0x00021030


	//   ....[166]....
        /*0b78*/ 	.word	0x00021120


	//   ....[167]....
        /*0b7c*/ 	.word	0x00021180


	//   ....[168]....
        /*0b80*/ 	.word	0x00021270


	//   ....[169]....
        /*0b84*/ 	.word	0x000212d0


	//   ....[170]....
        /*0b88*/ 	.word	0x000213c0


	//   ....[171]....
        /*0b8c*/ 	.word	0x00021420


	//   ....[172]....
        /*0b90*/ 	.word	0x00021510


	//   ....[173]....
        /*0b94*/ 	.word	0x00021570


	//   ....[174]....
        /*0b98*/ 	.word	0x00021640


	//   ....[175]....
        /*0b9c*/ 	.word	0x000216c0


	//   ....[176]....
        /*0ba0*/ 	.word	0x00021790


	//   ....[177]....
        /*0ba4*/ 	.word	0x00021ac0


	//   ....[178]....
        /*0ba8*/ 	.word	0x00021b60


	//   ....[179]....
        /*0bac*/ 	.word	0x00021d00


	//   ....[180]....
        /*0bb0*/ 	.word	0x00021d80


	//   ....[181]....
        /*0bb4*/ 	.word	0x00021e00


	//   ....[182]....
        /*0bb8*/ 	.word	0x00021e80


	//   ....[183]....
        /*0bbc*/ 	.word	0x00021f00


	//   ....[184]....
        /*0bc0*/ 	.word	0x00021f90


	//   ....[185]....
        /*0bc4*/ 	.word	0x00022030


	//   ....[186]....
        /*0bc8*/ 	.word	0x000220e0


	//   ....[187]....
        /*0bcc*/ 	.word	0x00022160


	//   ....[188]....
        /*0bd0*/ 	.word	0x000221e0


	//   ....[189]....
        /*0bd4*/ 	.word	0x00022260


	//   ....[190]....
        /*0bd8*/ 	.word	0x000222f0


	//   ....[191]....
        /*0bdc*/ 	.word	0x00022370


	//   ....[192]....
        /*0be0*/ 	.word	0x00022420


	//   ....[193]....
        /*0be4*/ 	.word	0x00022470


	//   ....[194]....
        /*0be8*/ 	.word	0x00022530


	//   ....[195]....
        /*0bec*/ 	.word	0x00022660


	//----- nvinfo : EIATTR_REG_RECONFIG
	.align		4
.L_1563:
        /*0bf0*/ 	.byte	0x01, 0x54
	.zero		2


	//----- nvinfo : EIATTR_SYSCALL_OFFSETS
	.align		4
        /*0bf4*/ 	.byte	0x04, 0x46
        /*0bf6*/ 	.short	(.L_1565 - .L_1564)


	//   ....[0]....
.L_1564:
        /*0bf8*/ 	.word	0x00001ed0


	//   ....[1]....
        /*0bfc*/ 	.word	0x00002020


	//   ....[2]....
        /*0c00*/ 	.word	0x00006940


	//   ....[3]....
        /*0c04*/ 	.word	0x00006c50


	//   ....[4]....
        /*0c08*/ 	.word	0x00019f40


	//   ....[5]....
        /*0c0c*/ 	.word	0x0001a090


	//   ....[6]....
        /*0c10*/ 	.word	0x0001a190


	//   ....[7]....
        /*0c14*/ 	.word	0x0001aa30


	//----- nvinfo : EIATTR_MBARRIER_INSTR_OFFSETS
	.align		4
.L_1565:
        /*0c18*/ 	.byte	0x04, 0x39
        /*0c1a*/ 	.short	(.L_1567 - .L_1566)


	//   ....[0]....
.L_1566:
        /*0c1c*/ 	.word	0x000002d0
        /*0c20*/ 	.word	0x000000ff
        /*0c24*/ 	.word	0x00022800
        /*0c28*/ 	.short	0x0100
        /*0c2a*/ 	.byte	0x08
	.zero		1


	//   ....[1]....
        /*0c2c*/ 	.word	0x000002e0
        /*0c30*/ 	.word	0x000000ff
        /*0c34*/ 	.word	0x00022820
        /*0c38*/ 	.short	0x0100
        /*0c3a*/ 	.byte	0x08
	.zero		1


	//   ....[2]....
        /*0c3c*/ 	.word	0x000003d0
        /*0c40*/ 	.word	0x000000ff
        /*0c44*/ 	.word	0x00022830
        /*0c48*/ 	.short	0x0100
        /*0c4a*/ 	.byte	0x08
	.zero		1


	//   ....[3]....
        /*0c4c*/ 	.word	0x000003e0
        /*0c50*/ 	.word	0x000000ff
        /*0c54*/ 	.word	0x00022840
        /*0c58*/ 	.short	0x0100
        /*0c5a*/ 	.byte	0x08
	.zero		1


	//   ....[4]....
        /*0c5c*/ 	.word	0x000003f0
        /*0c60*/ 	.word	0x000000ff
        /*0c64*/ 	.word	0x00022838
        /*0c68*/ 	.short	0x0100
        /*0c6a*/ 	.byte	0x08
	.zero		1


	//   ....[5]....
        /*0c6c*/ 	.word	0x00000400
        /*0c70*/ 	.word	0x000000ff
        /*0c74*/ 	.word	0x00022848
        /*0c78*/ 	.short	0x0100
        /*0c7a*/ 	.byte	0x08
	.zero		1


	//   ....[6]....
        /*0c7c*/ 	.word	0x00000530
        /*0c80*/ 	.word	0x000000ff
        /*0c84*/ 	.word	0x00022850
        /*0c88*/ 	.short	0x0100
        /*0c8a*/ 	.byte	0x08
	.zero		1


	//   ....[7]....
        /*0c8c*/ 	.word	0x00000540
        /*0c90*/ 	.word	0x000000ff
        /*0c94*/ 	.word	0x00022860
        /*0c98*/ 	.short	0x0100
        /*0c9a*/ 	.byte	0x08
	.zero		1


	//   ....[8]....
        /*0c9c*/ 	.word	0x00000550
        /*0ca0*/ 	.word	0x000000ff
        /*0ca4*/ 	.word	0x00022858
        /*0ca8*/ 	.short	0x0100
        /*0caa*/ 	.byte	0x08
	.zero		1


	//   ....[9]....
        /*0cac*/ 	.word	0x00000560
        /*0cb0*/ 	.word	0x000000ff
        /*0cb4*/ 	.word	0x00022868
        /*0cb8*/ 	.short	0x0100
        /*0cba*/ 	.byte	0x08
	.zero		1


	//   ....[10]....
        /*0cbc*/ 	.word	0x00000650
        /*0cc0*/ 	.word	0x000000ff
        /*0cc4*/ 	.word	0x00022870
        /*0cc8*/ 	.short	0x0100
        /*0cca*/ 	.byte	0x06
	.zero		1


	//   ....[11]....
        /*0ccc*/ 	.word	0x00000660
        /*0cd0*/ 	.word	0x000000ff
        /*0cd4*/ 	.word	0x00022880
        /*0cd8*/ 	.short	0x0100
        /*0cda*/ 	.byte	0x06
	.zero		1


	//   ....[12]....
        /*0cdc*/ 	.word	0x00000670
        /*0ce0*/ 	.word	0x000000ff
        /*0ce4*/ 	.word	0x00022878
        /*0ce8*/ 	.short	0x0100
        /*0cea*/ 	.byte	0x06
	.zero		1


	//   ....[13]....
        /*0cec*/ 	.word	0x00000680
        /*0cf0*/ 	.word	0x000000ff
        /*0cf4*/ 	.word	0x00022888
        /*0cf8*/ 	.short	0x0100
        /*0cfa*/ 	.byte	0x06
	.zero		1


	//   ....[14]....
        /*0cfc*/ 	.word	0x000007b0
        /*0d00*/ 	.word	0x000000ff
        /*0d04*/ 	.word	0x00022890
        /*0d08*/ 	.short	0x0100
        /*0d0a*/ 	.byte	0x08
	.zero		1


	//   ....[15]....
        /*0d0c*/ 	.word	0x000007c0
        /*0d10*/ 	.word	0x000000ff
        /*0d14*/ 	.word	0x000228a0
        /*0d18*/ 	.short	0x0100
        /*0d1a*/ 	.byte	0x08
	.zero		1


	//   ....[16]....
        /*0d1c*/ 	.word	0x000007d0
        /*0d20*/ 	.word	0x000000ff
        /*0d24*/ 	.word	0x00022898
        /*0d28*/ 	.short	0x0100
        /*0d2a*/ 	.byte	0x08
	.zero		1


	//   ....[17]....
        /*0d2c*/ 	.word	0x000007e0
        /*0d30*/ 	.word	0x000000ff
        /*0d34*/ 	.word	0x000228a8
        /*0d38*/ 	.short	0x0100
        /*0d3a*/ 	.byte	0x08
	.zero		1


	//   ....[18]....
        /*0d3c*/ 	.word	0x00000910
        /*0d40*/ 	.word	0x000000ff
        /*0d44*/ 	.word	0x000228b0
        /*0d48*/ 	.short	0x0100
        /*0d4a*/ 	.byte	0x08
	.zero		1


	//   ....[19]....
        /*0d4c*/ 	.word	0x00000920
        /*0d50*/ 	.word	0x000000ff
        /*0d54*/ 	.word	0x000228c0
        /*0d58*/ 	.short	0x0100
        /*0d5a*/ 	.byte	0x08
	.zero		1


	//   ....[20]....
        /*0d5c*/ 	.word	0x00000930
        /*0d60*/ 	.word	0x000000ff
        /*0d64*/ 	.word	0x000228b8
        /*0d68*/ 	.short	0x0100
        /*0d6a*/ 	.byte	0x08
	.zero		1


	//   ....[21]....
        /*0d6c*/ 	.word	0x00000940
        /*0d70*/ 	.word	0x000000ff
        /*0d74*/ 	.word	0x000228c8
        /*0d78*/ 	.short	0x0100
        /*0d7a*/ 	.byte	0x08
	.zero		1


	//   ....[22]....
        /*0d7c*/ 	.word	0x000032e0
        /*0d80*/ 	.word	0x00000060
        /*0d84*/ 	.word	0x00022890
        /*0d88*/ 	.short	0x010a
        /*0d8a*/ 	.byte	0x3f
	.zero		1


	//   ....[23]....
        /*0d8c*/ 	.word	0x00004590
        /*0d90*/ 	.word	0x00000060
        /*0d94*/ 	.word	0x00022890
        /*0d98*/ 	.short	0x010a
        /*0d9a*/ 	.byte	0x3f
	.zero		1


	//   ....[24]....
        /*0d9c*/ 	.word	0x00005690
        /*0da0*/ 	.word	0x00000060
        /*0da4*/ 	.word	0x00022890
        /*0da8*/ 	.short	0x010a
        /*0daa*/ 	.byte	0x3f
	.zero		1


	//   ....[25]....
        /*0dac*/ 	.word	0x000058a0
        /*0db0*/ 	.word	0x00000020
        /*0db4*/ 	.word	0x00000000
        /*0db8*/ 	.short	0x0101
        /*0dba*/ 	.byte	0x3f
	.zero		1


	//   ....[26]....
        /*0dbc*/ 	.word	0x000058e0
        /*0dc0*/ 	.word	0x00000060
        /*0dc4*/ 	.word	0x000228b0
        /*0dc8*/ 	.short	0x010a
        /*0dca*/ 	.byte	0x3f
	.zero		1


	//   ....[27]....
        /*0dcc*/ 	.word	0x00005f30
        /*0dd0*/ 	.word	0x00000060
        /*0dd4*/ 	.word	0x00000000
        /*0dd8*/ 	.short	0x0101
        /*0dda*/ 	.byte	0x3f
	.zero		1


	//   ....[28]....
        /*0ddc*/ 	.word	0x000069d0
        /*0de0*/ 	.word	0x00000012
        /*0de4*/ 	.word	0x00022800
        /*0de8*/ 	.short	0x010a
        /*0dea*/ 	.byte	0x3f
	.zero		1


	//   ....[29]....
        /*0dec*/ 	.word	0x00006a20
        /*0df0*/ 	.word	0x00000012
        /*0df4*/ 	.word	0x00022800
        /*0df8*/ 	.short	0x010a
        /*0dfa*/ 	.byte	0x3f
	.zero		1


	//   ....[30]....
        /*0dfc*/ 	.word	0x000074b0
        /*0e00*/ 	.word	0x00000012
        /*0e04*/ 	.word	0x00022800
        /*0e08*/ 	.short	0x010a
        /*0e0a*/ 	.byte	0x3f
	.zero		1


	//   ....[31]....
        /*0e0c*/ 	.word	0x000089e0
        /*0e10*/ 	.word	0x00000012
        /*0e14*/ 	.word	0x00022800
        /*0e18*/ 	.short	0x010a
        /*0e1a*/ 	.byte	0x3f
	.zero		1


	//   ....[32]....
        /*0e1c*/ 	.word	0x00009980
        /*0e20*/ 	.word	0x0000000f
        /*0e24*/ 	.word	0x00022830
        /*0e28*/ 	.short	0x010a
        /*0e2a*/ 	.byte	0x3f
	.zero		1


	//   ....[33]....
        /*0e2c*/ 	.word	0x00009a20
        /*0e30*/ 	.word	0x0000000f
        /*0e34*/ 	.word	0x00022830
        /*0e38*/ 	.short	0x010a
        /*0e3a*/ 	.byte	0x3f
	.zero		1


	//   ....[34]....
        /*0e3c*/ 	.word	0x0000b300
        /*0e40*/ 	.word	0x00000027
        /*0e44*/ 	.word	0x00000000
        /*0e48*/ 	.short	0x0101
        /*0e4a*/ 	.byte	0x3f
	.zero		1


	//   ....[35]....
        /*0e4c*/ 	.word	0x0000b910
        /*0e50*/ 	.word	0x0000000f
        /*0e54*/ 	.word	0x00022850
        /*0e58*/ 	.short	0x010a
        /*0e5a*/ 	.byte	0x3f
	.zero		1


	//   ....[36]....
        /*0e5c*/ 	.word	0x0000b960
        /*0e60*/ 	.word	0x0000000f
        /*0e64*/ 	.word	0x00022850
        /*0e68*/ 	.short	0x010a
        /*0e6a*/ 	.byte	0x3f
	.zero		1


	//   ....[37]....
        /*0e6c*/ 	.word	0x0000bdd0
        /*0e70*/ 	.word	0x0000000f
        /*0e74*/ 	.word	0x00000000
        /*0e78*/ 	.short	0x0101
        /*0e7a*/ 	.byte	0x3f
	.zero		1


	//   ....[38]....
        /*0e7c*/ 	.word	0x0000bf00
        /*0e80*/ 	.word	0x00000015
        /*0e84*/ 	.word	0x00022830
        /*0e88*/ 	.short	0x010a
        /*0e8a*/ 	.byte	0x3f
	.zero		1


	//   ....[39]....
        /*0e8c*/ 	.word	0x0000bfb0
        /*0e90*/ 	.word	0x00000015
        /*0e94*/ 	.word	0x00022830
        /*0e98*/ 	.short	0x010a
        /*0e9a*/ 	.byte	0x3f
	.zero		1


	//   ....[40]....
        /*0e9c*/ 	.word	0x0000dcb0
        /*0ea0*/ 	.word	0x0000009d
        /*0ea4*/ 	.word	0x00000000
        /*0ea8*/ 	.short	0x0101
        /*0eaa*/ 	.byte	0x3f
	.zero		1


	//   ....[41]....
        /*0eac*/ 	.word	0x0000e6c0
        /*0eb0*/ 	.word	0x00000015
        /*0eb4*/ 	.word	0x00022850
        /*0eb8*/ 	.short	0x010a
        /*0eba*/ 	.byte	0x3f
	.zero		1


	//   ....[42]....
        /*0ebc*/ 	.word	0x0000e710
        /*0ec0*/ 	.word	0x00000015
        /*0ec4*/ 	.word	0x00022850
        /*0ec8*/ 	.short	0x010a
        /*0eca*/ 	.byte	0x3f
	.zero		1


	//   ....[43]....
        /*0ecc*/ 	.word	0x0000eae0
        /*0ed0*/ 	.word	0x00000015
        /*0ed4*/ 	.word	0x00000000
        /*0ed8*/ 	.short	0x0101
        /*0eda*/ 	.byte	0x3f
	.zero		1


	//   ....[44]....
        /*0edc*/ 	.word	0x0000ebe0
        /*0ee0*/ 	.word	0x0000000f
        /*0ee4*/ 	.word	0x00022830
        /*0ee8*/ 	.short	0x010a
        /*0eea*/ 	.byte	0x3f
	.zero		1


	//   ....[45]....
        /*0eec*/ 	.word	0x0000ec40
        /*0ef0*/ 	.word	0x0000000f
        /*0ef4*/ 	.word	0x00022830
        /*0ef8*/ 	.short	0x010a
        /*0efa*/ 	.byte	0x3f
	.zero		1


	//   ....[46]....
        /*0efc*/ 	.word	0x000102c0
        /*0f00*/ 	.word	0x000000a0
        /*0f04*/ 	.word	0x00000000
        /*0f08*/ 	.short	0x0101
        /*0f0a*/ 	.byte	0x3f
	.zero		1


	//   ....[47]....
        /*0f0c*/ 	.word	0x00010bb0
        /*0f10*/ 	.word	0x0000000f
        /*0f14*/ 	.word	0x00022850
        /*0f18*/ 	.short	0x010a
        /*0f1a*/ 	.byte	0x3f
	.zero		1


	//   ....[48]....
        /*0f1c*/ 	.word	0x00010c00
        /*0f20*/ 	.word	0x0000000f
        /*0f24*/ 	.word	0x00022850
        /*0f28*/ 	.short	0x010a
        /*0f2a*/ 	.byte	0x3f
	.zero		1


	//   ....[49]....
        /*0f2c*/ 	.word	0x00010fd0
        /*0f30*/ 	.word	0x0000000f
        /*0f34*/ 	.word	0x00000000
        /*0f38*/ 	.short	0x0101
        /*0f3a*/ 	.byte	0x3f
	.zero		1


	//   ....[50]....
        /*0f3c*/ 	.word	0x000134b0
        /*0f40*/ 	.word	0x00000003
        /*0f44*/ 	.word	0x00000000
        /*0f48*/ 	.short	0x0101
        /*0f4a*/ 	.byte	0x3f
	.zero		1


	//   ....[51]....
        /*0f4c*/ 	.word	0x00013e90
        /*0f50*/ 	.word	0x00000003
        /*0f54*/ 	.word	0x00000000
        /*0f58*/ 	.short	0x0101
        /*0f5a*/ 	.byte	0x3f
	.zero		1


	//   ....[52]....
        /*0f5c*/ 	.word	0x00018770
        /*0f60*/ 	.word	0x00000012
        /*0f64*/ 	.word	0x00022820
        /*0f68*/ 	.short	0x010a
        /*0f6a*/ 	.byte	0x3f
	.zero		1


	//   ....[53]....
        /*0f6c*/ 	.word	0x00018840
        /*0f70*/ 	.word	0x00000004
        /*0f74*/ 	.word	0x000228a0
        /*0f78*/ 	.short	0x010a
        /*0f7a*/ 	.byte	0x3f
	.zero		1


	//   ....[54]....
        /*0f7c*/ 	.word	0x00018a80
        /*0f80*/ 	.word	0x00000004
        /*0f84*/ 	.word	0x000228c0
        /*0f88*/ 	.short	0x010a
        /*0f8a*/ 	.byte	0x3f
	.zero		1


	//   ....[55]....
        /*0f8c*/ 	.word	0x00019120
        /*0f90*/ 	.word	0x00000005
        /*0f94*/ 	.word	0x000228a0
        /*0f98*/ 	.short	0x010a
        /*0f9a*/ 	.byte	0x3f
	.zero		1


	//   ....[56]....
        /*0f9c*/ 	.word	0x00019350
        /*0fa0*/ 	.word	0x00000005
        /*0fa4*/ 	.word	0x000228c0
        /*0fa8*/ 	.short	0x010a
        /*0faa*/ 	.byte	0x3f
	.zero		1


	//   ....[57]....
        /*0fac*/ 	.word	0x0001a580
        /*0fb0*/ 	.word	0x00000000
        /*0fb4*/ 	.word	0x00022840
        /*0fb8*/ 	.short	0x010a
        /*0fba*/ 	.byte	0x3f
	.zero		1


	//   ....[58]....
        /*0fbc*/ 	.word	0x0001b2b0
        /*0fc0*/ 	.word	0x00000012
        /*0fc4*/ 	.word	0x00022800
        /*0fc8*/ 	.short	0x0107
        /*0fca*/ 	.byte	0x3f
	.zero		1


	//   ....[59]....
        /*0fcc*/ 	.word	0x0001b3a0
        /*0fd0*/ 	.word	0x00000012
        /*0fd4*/ 	.word	0x00022800
        /*0fd8*/ 	.short	0x0101
        /*0fda*/ 	.byte	0x3f
	.zero		1


	//   ....[60]....
        /*0fdc*/ 	.word	0x0001b3c0
        /*0fe0*/ 	.word	0x00000012
        /*0fe4*/ 	.word	0x00022820
        /*0fe8*/ 	.short	0x010a
        /*0fea*/ 	.byte	0x3f
	.zero		1


	//   ....[61]....
        /*0fec*/ 	.word	0x0001b4a0
        /*0ff0*/ 	.word	0x00000002
        /*0ff4*/ 	.word	0x00022860
        /*0ff8*/ 	.short	0x010a
        /*0ffa*/ 	.byte	0x3f
	.zero		1


	//   ....[62]....
        /*0ffc*/ 	.word	0x0001bd70
        /*1000*/ 	.word	0x00000002
        /*1004*/ 	.word	0x00022840
        /*1008*/ 	.short	0x010a
        /*100a*/ 	.byte	0x3f
	.zero		1


	//   ....[63]....
        /*100c*/ 	.word	0x0001bfd0
        /*1010*/ 	.word	0x00000002
        /*1014*/ 	.word	0x00022860
        /*1018*/ 	.short	0x010a
        /*101a*/ 	.byte	0x3f
	.zero		1


	//   ....[64]....
        /*101c*/ 	.word	0x0001c7d0
        /*1020*/ 	.word	0x00000003
        /*1024*/ 	.word	0x00022840
        /*1028*/ 	.short	0x010a
        /*102a*/ 	.byte	0x3f
	.zero		1


	//   ....[65]....
        /*102c*/ 	.word	0x0001ca20
        /*1030*/ 	.word	0x00000003
        /*1034*/ 	.word	0x00022860
        /*1038*/ 	.short	0x010a
        /*103a*/ 	.byte	0x3f
	.zero		1


	//   ....[66]....
        /*103c*/ 	.word	0x0001d1a0
        /*1040*/ 	.word	0x00000003
        /*1044*/ 	.word	0x00022840
        /*1048*/ 	.short	0x010a
        /*104a*/ 	.byte	0x3f
	.zero		1


	//   ....[67]....
        /*104c*/ 	.word	0x0001d400
        /*1050*/ 	.word	0x00000003
        /*1054*/ 	.word	0x00022860
        /*1058*/ 	.short	0x010a
        /*105a*/ 	.byte	0x3f
	.zero		1


	//   ....[68]....
        /*105c*/ 	.word	0x0001edc0
        /*1060*/ 	.word	0x00000000
        /*1064*/ 	.word	0x00022820
        /*1068*/ 	.short	0x010a
        /*106a*/ 	.byte	0x3f
	.zero		1


	//   ....[69]....
        /*106c*/ 	.word	0x0001ef70
        /*1070*/ 	.word	0x00000006
        /*1074*/ 	.word	0x00000000
        /*1078*/ 	.short	0x010a
        /*107a*/ 	.byte	0x3f
	.zero		1


	//   ....[70]....
        /*107c*/ 	.word	0x0001efe0
        /*1080*/ 	.word	0x00000007
        /*1084*/ 	.word	0x00000000
        /*1088*/ 	.short	0x010a
        /*108a*/ 	.byte	0x3f
	.zero		1


	//   ....[71]....
        /*108c*/ 	.word	0x0001f050
        /*1090*/ 	.word	0x00000004
        /*1094*/ 	.word	0x00000000
        /*1098*/ 	.short	0x010a
        /*109a*/ 	.byte	0x3f
	.zero		1


	//   ....[72]....
        /*109c*/ 	.word	0x0001f080
        /*10a0*/ 	.word	0x00000003
        /*10a4*/ 	.word	0x00000000
        /*10a8*/ 	.short	0x010a
        /*10aa*/ 	.byte	0x3f
	.zero		1


	//   ....[73]....
        /*10ac*/ 	.word	0x0001f0e0
        /*10b0*/ 	.word	0x00000060
        /*10b4*/ 	.word	0x00022890
        /*10b8*/ 	.short	0x010a
        /*10ba*/ 	.byte	0x3f
	.zero		1


	//   ....[74]....
        /*10bc*/ 	.word	0x0001f130
        /*10c0*/ 	.word	0x00000060
        /*10c4*/ 	.word	0x00022890
        /*10c8*/ 	.short	0x010a
        /*10ca*/ 	.byte	0x3f
	.zero		1


	//   ....[75]....
        /*10cc*/ 	.word	0x0001f180
        /*10d0*/ 	.word	0x00000060
        /*10d4*/ 	.word	0x00022890
        /*10d8*/ 	.short	0x010a
        /*10da*/ 	.byte	0x3f
	.zero		1


	//   ....[76]....
        /*10dc*/ 	.word	0x0001f1d0
        /*10e0*/ 	.word	0x00000060
        /*10e4*/ 	.word	0x000228b0
        /*10e8*/ 	.short	0x010a
        /*10ea*/ 	.byte	0x3f
	.zero		1


	//   ....[77]....
        /*10ec*/ 	.word	0x0001f640
        /*10f0*/ 	.word	0x00000012
        /*10f4*/ 	.word	0x00022800
        /*10f8*/ 	.short	0x010a
        /*10fa*/ 	.byte	0x3f
	.zero		1


	//   ....[78]....
        /*10fc*/ 	.word	0x0001fc40
        /*1100*/ 	.word	0x00000012
        /*1104*/ 	.word	0x00022800
        /*1108*/ 	.short	0x010a
        /*110a*/ 	.byte	0x3f
	.zero		1


	//   ....[79]....
        /*110c*/ 	.word	0x0001fc90
        /*1110*/ 	.word	0x0000000f
        /*1114*/ 	.word	0x00022830
        /*1118*/ 	.short	0x010a
        /*111a*/ 	.byte	0x3f
	.zero		1


	//   ....[80]....
        /*111c*/ 	.word	0x0001fce0
        /*1120*/ 	.word	0x0000000f
        /*1124*/ 	.word	0x00022850
        /*1128*/ 	.short	0x010a
        /*112a*/ 	.byte	0x3f
	.zero		1


	//   ....[81]....
        /*112c*/ 	.word	0x0001fd30
        /*1130*/ 	.word	0x00000015
        /*1134*/ 	.word	0x00022830
        /*1138*/ 	.short	0x010a
        /*113a*/ 	.byte	0x3f
	.zero		1


	//   ....[82]....
        /*113c*/ 	.word	0x0001fd80
        /*1140*/ 	.word	0x00000015
        /*1144*/ 	.word	0x00022850
        /*1148*/ 	.short	0x010a
        /*114a*/ 	.byte	0x3f
	.zero		1


	//   ....[83]....
        /*114c*/ 	.word	0x0001fdd0
        /*1150*/ 	.word	0x0000000f
        /*1154*/ 	.word	0x00022830
        /*1158*/ 	.short	0x010a
        /*115a*/ 	.byte	0x3f
	.zero		1


	//   ....[84]....
        /*115c*/ 	.word	0x0001fe20
        /*1160*/ 	.word	0x0000000f
        /*1164*/ 	.word	0x00022850
        /*1168*/ 	.short	0x010a
        /*116a*/ 	.byte	0x3f
	.zero		1


	//   ....[85]....
        /*116c*/ 	.word	0x00020a30
        /*1170*/ 	.word	0x00000012
        /*1174*/ 	.word	0x00022820
        /*1178*/ 	.short	0x010a
        /*117a*/ 	.byte	0x3f
	.zero		1


	//   ....[86]....
        /*117c*/ 	.word	0x00020a80
        /*1180*/ 	.word	0x00000004
        /*1184*/ 	.word	0x000228a0
        /*1188*/ 	.short	0x010a
        /*118a*/ 	.byte	0x3f
	.zero		1


	//   ....[87]....
        /*118c*/ 	.word	0x00020ad0
        /*1190*/ 	.word	0x00000004
        /*1194*/ 	.word	0x000228c0
        /*1198*/ 	.short	0x010a
        /*119a*/ 	.byte	0x3f
	.zero		1


	//   ....[88]....
        /*119c*/ 	.word	0x00020b20
        /*11a0*/ 	.word	0x00000005
        /*11a4*/ 	.word	0x000228a0
        /*11a8*/ 	.short	0x010a
        /*11aa*/ 	.byte	0x3f
	.zero		1


	//   ....[89]....
        /*11ac*/ 	.word	0x00020b70
        /*11b0*/ 	.word	0x00000005
        /*11b4*/ 	.word	0x000228c0
        /*11b8*/ 	.short	0x010a
        /*11ba*/ 	.byte	0x3f
	.zero		1


	//   ....[90]....
        /*11bc*/ 	.word	0x00020d10
        /*11c0*/ 	.word	0x00000000
        /*11c4*/ 	.word	0x00022840
        /*11c8*/ 	.short	0x010a
        /*11ca*/ 	.byte	0x3f
	.zero		1


	//   ....[91]....
        /*11cc*/ 	.word	0x000217d0
        /*11d0*/ 	.word	0x00000012
        /*11d4*/ 	.word	0x00022820
        /*11d8*/ 	.short	0x010a
        /*11da*/ 	.byte	0x3f
	.zero		1


	//   ....[92]....
        /*11dc*/ 	.word	0x00021820
        /*11e0*/ 	.word	0x00000002
        /*11e4*/ 	.word	0x00022860
        /*11e8*/ 	.short	0x010a
        /*11ea*/ 	.byte	0x3f
	.zero		1


	//   ....[93]....
        /*11ec*/ 	.word	0x00021870
        /*11f0*/ 	.word	0x00000002
        /*11f4*/ 	.word	0x00022840
        /*11f8*/ 	.short	0x010a
        /*11fa*/ 	.byte	0x3f
	.zero		1


	//   ....[94]....
        /*11fc*/ 	.word	0x000218c0
        /*1200*/ 	.word	0x00000002
        /*1204*/ 	.word	0x00022860
        /*1208*/ 	.short	0x010a
        /*120a*/ 	.byte	0x3f
	.zero		1


	//   ....[95]....
        /*120c*/ 	.word	0x00021910
        /*1210*/ 	.word	0x00000003
        /*1214*/ 	.word	0x00022840
        /*1218*/ 	.short	0x010a
        /*121a*/ 	.byte	0x3f
	.zero		1


	//   ....[96]....
        /*121c*/ 	.word	0x00021960
        /*1220*/ 	.word	0x00000003
        /*1224*/ 	.word	0x00022860
        /*1228*/ 	.short	0x010a
        /*122a*/ 	.byte	0x3f
	.zero		1


	//   ....[97]....
        /*122c*/ 	.word	0x000219b0
        /*1230*/ 	.word	0x00000003
        /*1234*/ 	.word	0x00022840
        /*1238*/ 	.short	0x010a
        /*123a*/ 	.byte	0x3f
	.zero		1


	//   ....[98]....
        /*123c*/ 	.word	0x00021a00
        /*1240*/ 	.word	0x00000003
        /*1244*/ 	.word	0x00022860
        /*1248*/ 	.short	0x010a
        /*124a*/ 	.byte	0x3f
	.zero		1


	//   ....[99]....
        /*124c*/ 	.word	0x00022580
        /*1250*/ 	.word	0x00000000
        /*1254*/ 	.word	0x00022820
        /*1258*/ 	.short	0x010a
        /*125a*/ 	.byte	0x3f
	.zero		1


	//   ....[100]....
        /*125c*/ 	.word	0x00022720
        /*1260*/ 	.word	0x00000006
        /*1264*/ 	.word	0x00000000
        /*1268*/ 	.short	0x010a
        /*126a*/ 	.byte	0x3f
	.zero		1


	//   ....[101]....
        /*126c*/ 	.word	0x00022770
        /*1270*/ 	.word	0x00000007
        /*1274*/ 	.word	0x00000000
        /*1278*/ 	.short	0x010a
        /*127a*/ 	.byte	0x3f
	.zero		1


	//   ....[102]....
        /*127c*/ 	.word	0x000227c0
        /*1280*/ 	.word	0x00000004
        /*1284*/ 	.word	0x00000000
        /*1288*/ 	.short	0x010a
        /*128a*/ 	.byte	0x3f
	.zero		1


	//----- nvinfo : EIATTR_NUM_MBARRIERS
	.align		4
.L_1567:
        /*128c*/ 	.byte	0x03, 0x38
        /*128e*/ 	.short	0x0016


	//----- nvinfo : EIATTR_EXIT_INSTR_OFFSETS
	.align		4
        /*1290*/ 	.byte	0x04, 0x1c
        /*1292*/ 	.short	(.L_1569 - .L_1568)


	//   ....[0]....
.L_1568:
        /*1294*/ 	.word	0x0001f0d0


	//----- nvinfo : EIATTR_MAX_THREADS
	.align		4
.L_1569:
        /*1298*/ 	.byte	0x04, 0x05
        /*129a*/ 	.short	(.L_1571 - .L_1570)
.L_1570:
        /*129c*/ 	.word	0x00000180
        /*12a0*/ 	.word	0x00000001
        /*12a4*/ 	.word	0x00000001


	//----- nvinfo : EIATTR_CRS_STACK_SIZE
	.align		4
.L_1571:
        /*12a8*/ 	.byte	0x04, 0x1e
        /*12aa*/ 	.short	(.L_1573 - .L_1572)
.L_1572:
        /*12ac*/ 	.word	0x00000000


	//----- nvinfo : EIATTR_CBANK_PARAM_SIZE
	.align		4
.L_1573:
        /*12b0*/ 	.byte	0x03, 0x19
        /*12b2*/ 	.short	0x0af0


	//----- nvinfo : EIATTR_PARAM_CBANK
	.align		4
        /*12b4*/ 	.byte	0x04, 0x0a
        /*12b6*/ 	.short	(.L_1575 - .L_1574)
	.align		4
.L_1574:
        /*12b8*/ 	.word	index@(.nv.constant0._ZN7cutlass13device_kernelIN5flash11enable_sm90INS1_16FlashAttnFwdSm90INS1_25CollectiveMainloopFwdSm90ILi2EN4cute5tupleIJNS5_1CILi1EEES8_S8_EEENS6_IJNS7_ILi128EEENS7_ILi96EEENS7_ILi64EEEEEELi256ENS_10bfloat16_tEfNS_4arch4Sm90ELb1ELb0ELb1ELb1ELb0ELb1ELb0ELb1ELb0ELb1ELb1ELb0EEENS1_21CollectiveEpilogueFwdINS6_IJSA_NS7_ILi256EEESB_EEES9_SE_SG_Li256ELb1ELb1ELb1ELb0EEENS1_36VarlenDynamicPersistentTileSchedulerILi128ELi96ELi256ELi128ELb1ELb1ELb1ELb1ELb1ELb1EEEEEEEEEvNT_6ParamsE)
        /*12bc*/ 	.short	0x0210
        /*12be*/ 	.short	0x0af0


	//----- nvinfo : EIATTR_SW_WAR
	.align		4
.L_1575:
        /*12c0*/ 	.byte	0x04, 0x36
        /*12c2*/ 	.short	(.L_1577 - .L_1576)
.L_1576:
        /*12c4*/ 	.word	0x00000008
.L_1577:


//--------------------- .nv.info._ZN7cutlass13device_kernelIN5flash11enable_sm90INS1_16FlashAttnFwdSm90INS1_25CollectiveMainloopFwdSm90ILi2EN4cute5tupleIJNS5_1CILi1EEES8_S8_EEENS6_IJNS7_ILi128EEENS7_ILi96EEENS7_ILi64EEEEEELi256ENS_10bfloat16_tEfNS_4arch4Sm90ELb1ELb0ELb1ELb1ELb0ELb0ELb1ELb1ELb0ELb1ELb1ELb0EEENS1_21CollectiveEpilogueFwdINS6_IJSA_NS7_ILi256EEESB_EEES9_SE_SG_Li256ELb1ELb1ELb1ELb0EEENS1_36VarlenDynamicPersistentTileSchedulerILi128ELi96ELi256ELi128ELb1ELb1ELb1ELb1ELb1ELb1EEEEEEEEEvNT_6ParamsE --------------------------
	.section	.nv.info._ZN7cutlass13device_kernelIN5flash11enable_sm90INS1_16FlashAttnFwdSm90INS1_25CollectiveMainloopFwdSm90ILi2EN4cute5tupleIJNS5_1CILi1EEES8_S8_EEENS6_IJNS7_ILi128EEENS7_ILi96EEENS7_ILi64EEEEEELi256ENS_10bfloat16_tEfNS_4arch4Sm90ELb1ELb0ELb1ELb1ELb0ELb0ELb1ELb1ELb0ELb1ELb1ELb0EEENS1_21CollectiveEpilogueFwdINS6_IJSA_NS7_ILi256EEESB_EEES9_SE_SG_Li256ELb1ELb1ELb1ELb0EEENS1_36VarlenDynamicPersistentTileSchedulerILi128ELi96ELi256ELi128ELb1ELb1ELb1ELb1ELb1ELb1EEEEEEEEEvNT_6ParamsE,"",@"SHT_CUDA_INFO"
	.sectionflags	@""
	.align	4


	//----- nvinfo : EIATTR_CUDA_API_VERSION
	.align		4
        /*0000*/ 	.byte	0x04, 0x37
        /*0002*/ 	.short	(.L_1579 - .L_1578)
.L_1578:
        /*0004*/ 	.word	0x00000082


	//----- nvinfo : EIATTR_KPARAM_INFO
	.align		4
.L_1579:
        /*0008*/ 	.byte	0x04, 0x17
        /*000a*/ 	.short	(.L_1581 - .L_1580)
.L_1580:
        /*000c*/ 	.word	0x00000000
        /*0010*/ 	.short	0x0000
        /*0012*/ 	.short	0x0070
        /*0014*/ 	.byte	0x00, 0xf0, 0x01, 0x2e


	//----- nvinfo : EIATTR_SPARSE_MMA_MASK
	.align		4
.L_1581:
        /*0018*/ 	.byte	0x03, 0x50
        /*001a*/ 	.short	0x0000


	//----- nvinfo : EIATTR_MAXREG_COUNT
	.align		4
        /*001c*/ 	.byte	0x03, 0x1b
        /*001e*/ 	.short	0x00a8


	//----- nvinfo : EIATTR_NUM_BARRIERS
	.align		4
        /*0020*/ 	.byte	0x02, 0x4c
        /*0022*/ 	.byte	0x10
	.zero		1


	//----- nvinfo : EIATTR_EXTERNS
	.align		4
        /*0024*/ 	.byte	0x04, 0x0f
        /*0026*/ 	.short	(.L_1583 - .L_1582)


	//   ....[0]....
	.align		4
.L_1582:
        /*0028*/ 	.word	index@(__assertfail)


	//----- nvinfo : EIATTR_ANNOTATIONS
	.align		4
.L_1583:
        /*002c*/ 	.byte	0x04, 0x55
        /*002e*/ 	.short	(.L_1585 - .L_1584)


	//   ....[0]....
.L_1584:
        /* <DEDUP_REMOVED lines=99> */


	//----- nvinfo : EIATTR_MERCURY_ISA_VERSION
	.align		4
.L_1585:
        /*0650*/ 	.byte	0x03, 0x5f
        /*0652*/ 	.short	0x0101


	//----- nvinfo : EIATTR_UNUSED_LOAD_BYTE_OFFSET
	.align		4
        /*0654*/ 	.byte	0x04, 0x44
        /*0656*/ 	.short	(.L_1587 - .L_1586)


	//   ....[0]....
.L_1586:
        /*0658*/ 	.word	0x00000a50
        /*065c*/ 	.word	0x0000fff0


	//   ....[1]....
        /*0660*/ 	.word	0x0000b110
        /*0664*/ 	.word	0x0000fff0


	//----- nvinfo : EIATTR_INT_WARP_WIDE_INSTR_OFFSETS
	.align		4
.L_1587:
        /*0668*/ 	.byte	0x04, 0x31
        /*066a*/ 	.short	(.L_1589 - .L_1588)


	//   ....[0]....
.L_1588:
        /*066c*/ 	.word	0x00000120


	//   ....[1]....
        /*0670*/ 	.word	0x00000160


	//   ....[2]....
        /*0674*/ 	.word	0x000001d0


	//   ....[3]....
        /*0678*/ 	.word	0x00000240


	//   ....[4]....
        /*067c*/ 	.word	0x00011490


	//   ....[5]....
        /*0680*/ 	.word	0x00011520


	//   ....[6]....
        /*0684*/ 	.word	0x00015db0


	//   ....[7]....
        /*0688*/ 	.word	0x00015e40


	//----- nvinfo : EIATTR_COOP_GROUP_MASK_REGIDS
	.align		4
.L_1589:
        /*068c*/ 	.byte	0x04, 0x29
        /*068e*/ 	.short	(.L_1591 - .L_1590)


	//   ....[0]....
.L_1590:
        /*0690*/ 	.word	0xffffffff


	//   ....[1]....
        /*0694*/ 	.word	0xffffffff


	//   ....[2]....
        /*0698*/ 	.word	0xffffffff


	//   ....[3]....
        /*069c*/ 	.word	0xffffffff


	//   ....[4]....
        /*06a0*/ 	.word	0xffffffff


	//   ....[5]....
        /*06a4*/ 	.word	0xffffffff


	//   ....[6]....
        /*06a8*/ 	.word	0xffffffff


	//   ....[7]....
        /*06ac*/ 	.word	0xffffffff


	//   ....[8]....
        /*06b0*/ 	.word	0xffffffff


	//   ....[9]....
        /*06b4*/ 	.word	0xffffffff


	//   ....[10]....
        /*06b8*/ 	.word	0xffffffff


	//   ....[11]....
        /*06bc*/ 	.word	0xffffffff


	//   ....[12]....
        /*06c0*/ 	.word	0xffffffff


	//   ....[13]....
        /*06c4*/ 	.word	0xffffffff


	//   ....[14]....
        /*06c8*/ 	.word	0xffffffff


	//   ....[15]....
        /*06cc*/ 	.word	0xffffffff


	//   ....[16]....
        /*06d0*/ 	.word	0xffffffff


	//   ....[17]....
        /*06d4*/ 	.word	0xffffffff


	//   ....[18]....
        /*06d8*/ 	.word	0xffffffff


	//   ....[19]....
        /*06dc*/ 	.word	0xffffffff


	//   ....[20]....
        /*06e0*/ 	.word	0xffffffff


	//   ....[21]....
        /*06e4*/ 	.word	0xffffffff


	//   ....[22]....
        /*06e8*/ 	.word	0xffffffff


	//   ....[23]....
        /*06ec*/ 	.word	0xffffffff


	//   ....[24]....
        /*06f0*/ 	.word	0xffffffff


	//   ....[25]....
        /*06f4*/ 	.word	0xffffffff


	//   ....[26]....
        /*06f8*/ 	.word	0xffffffff


	//   ....[27]....
        /*06fc*/ 	.word	0xffffffff


	//   ....[28]....
        /*0700*/ 	.word	0xffffffff


	//   ....[29]....
        /*0704*/ 	.word	0xffffffff


	//   ....[30]....
        /*0708*/ 	.word	0xffffffff


	//   ....[31]....
        /*070c*/ 	.word	0xffffffff


	//   ....[32]....
        /*0710*/ 	.word	0xffffffff


	//   ....[33]....
        /*0714*/ 	.word	0xffffffff


	//   ....[34]....
        /*0718*/ 	.word	0xffffffff


	//   ....[35]....
        /*071c*/ 	.word	0xffffffff


	//   ....[36]....
        /*0720*/ 	.word	0xffffffff


	//   ....[37]....
        /*0724*/ 	.word	0xffffffff


	//   ....[38]....
        /*0728*/ 	.word	0xffffffff


	//   ....[39]....
        /*072c*/ 	.word	0xffffffff


	//   ....[40]....
        /*0730*/ 	.word	0xffffffff


	//   ....[41]....
        /*0734*/ 	.word	0xffffffff


	//   ....[42]....
        /*0738*/ 	.word	0xffffffff


	//   ....[43]....
        /*073c*/ 	.word	0xffffffff


	//   ....[44]....
        /*0740*/ 	.word	0xffffffff


	//   ....[45]....
        /*0744*/ 	.word	0xffffffff


	//   ....[46]....
        /*0748*/ 	.word	0xffffffff


	//   ....[47]....
        /*074c*/ 	.word	0xffffffff


	//   ....[48]....
        /*0750*/ 	.word	0xffffffff


	//   ....[49]....
        /*0754*/ 	.word	0xffffffff


	//   ....[50]....
        /*0758*/ 	.word	0xffffffff


	//   ....[51]....
        /*075c*/ 	.word	0xffffffff


	//   ....[52]....
        /*0760*/ 	.word	0xffffffff


	//   ....[53]....
        /*0764*/ 	.word	0xffffffff


	//   ....[54]....
        /*0768*/ 	.word	0xffffffff


	//   ....[55]....
        /*076c*/ 	.word	0xffffffff


	//   ....[56]....
        /*0770*/ 	.word	0xffffffff


	//   ....[57]....
        /*0774*/ 	.word	0xffffffff


	//   ....[58]....
        /*0778*/ 	.word	0xffffffff


	//   ....[59]....
        /*077c*/ 	.word	0xffffffff


	//   ....[60]....
        /*0780*/ 	.word	0xffffffff


	//   ....[61]....
        /*0784*/ 	.word	0xffffffff


	//   ....[62]....
        /*0788*/ 	.word	0xffffffff


	//   ....[63]....
        /*078c*/ 	.word	0xffffffff


	//   ....[64]....
        /*0790*/ 	.word	0xffffffff


	//   ....[65]....
        /*0794*/ 	.word	0xffffffff


	//   ....[66]....
        /*0798*/ 	.word	0xffffffff


	//   ....[67]....
        /*079c*/ 	.word	0xffffffff


	//   ....[68]....
        /*07a0*/ 	.word	0xffffffff


	//   ....[69]....
        /*07a4*/ 	.word	0xffffffff


	//   ....[70]....
        /*07a8*/ 	.word	0xffffffff


	//   ....[71]....
        /*07ac*/ 	.word	0xffffffff


	//   ....[72]....
        /*07b0*/ 	.word	0xffffffff


	//   ....[73]....
        /*07b4*/ 	.word	0xffffffff


	//   ....[74]....
        /*07b8*/ 	.word	0xffffffff


	//   ....[75]....
        /*07bc*/ 	.word	0xffffffff


	//   ....[76]....
        /*07c0*/ 	.word	0xffffffff


	//   ....[77]....
        /*07c4*/ 	.word	0xffffffff


	//   ....[78]....
        /*07c8*/ 	.word	0xffffffff


	//   ....[79]....
        /*07cc*/ 	.word	0xffffffff


	//   ....[80]....
        /*07d0*/ 	.word	0xffffffff


	//   ....[81]....
        /*07d4*/ 	.word	0xffffffff


	//   ....[82]....
        /*07d8*/ 	.word	0xffffffff


	//   ....[83]....
        /*07dc*/ 	.word	0xffffffff


	//   ....[84]....
        /*07e0*/ 	.word	0xffffffff


	//   ....[85]....
        /*07e4*/ 	.word	0xffffffff


	//   ....[86]....
        /*07e8*/ 	.word	0xffffffff


	//   ....[87]....
        /*07ec*/ 	.word	0xffffffff


	//   ....[88]....
        /*07f0*/ 	.word	0xffffffff


	//   ....[89]....
        /*07f4*/ 	.word	0xffffffff


	//   ....[90]....
        /*07f8*/ 	.word	0xffffffff


	//   ....[91]....
        /*07fc*/ 	.word	0xffffffff


	//   ....[92]....
        /*0800*/ 	.word	0xffffffff


	//   ....[93]....
        /*0804*/ 	.word	0xffffffff


	//   ....[94]....
        /*0808*/ 	.word	0xffffffff


	//   ....[95]....
        /*080c*/ 	.word	0xffffffff


	//   ....[96]....
        /*0810*/ 	.word	0xffffffff


	//   ....[97]....
        /*0814*/ 	.word	0xffffffff


	//   ....[98]....
        /*0818*/ 	.word	0xffffffff


	//   ....[99]....
        /*081c*/ 	.word	0xffffffff


	//   ....[100]....
        /*0820*/ 	.word	0xffffffff


	//   ....[101]....
        /*0824*/ 	.word	0xffffffff


	//   ....[102]....
        /*0828*/ 	.word	0xffffffff


	//   ....[103]....
        /*082c*/ 	.word	0xffffffff


	//   ....[104]....
        /*0830*/ 	.word	0xffffffff


	//   ....[105]....
        /*0834*/ 	.word	0xffffffff


	//   ....[106]....
        /*0838*/ 	.word	0xffffffff


	//   ....[107]....
        /*083c*/ 	.word	0xffffffff


	//   ....[108]....
        /*0840*/ 	.word	0xffffffff


	//   ....[109]....
        /*0844*/ 	.word	0xffffffff


	//   ....[110]....
        /*0848*/ 	.word	0xffffffff


	//   ....[111]....
        /*084c*/ 	.word	0xffffffff


	//   ....[112]....
        /*0850*/ 	.word	0xffffffff


	//   ....[113]....
        /*0854*/ 	.word	0xffffffff


	//   ....[114]....
        /*0858*/ 	.word	0xffffffff


	//   ....[115]....
        /*085c*/ 	.word	0xffffffff


	//   ....[116]....
        /*0860*/ 	.word	0xffffffff


	//   ....[117]....
        /*0864*/ 	.word	0xffffffff


	//   ....[118]....
        /*0868*/ 	.word	0xffffffff


	//   ....[119]....
        /*086c*/ 	.word	0xffffffff


	//   ....[120]....
        /*0870*/ 	.word	0xffffffff


	//   ....[121]....
        /*0874*/ 	.word	0x0500000f


	//   ....[122]....
        /*0878*/ 	.word	0x0500000f


	//   ....[123]....
        /*087c*/ 	.word	0x0500000f


	//   ....[124]....
        /*0880*/ 	.word	0x0500000f


	//   ....[125]....
        /*0884*/ 	.word	0x0500000f


	//   ....[126]....
        /*0888*/ 	.word	0x0500000f


	//   ....[127]....
        /*088c*/ 	.word	0x0500000f


	//   ....[128]....
        /*0890*/ 	.word	0x0500000f


	//   ....[129]....
        /*0894*/ 	.word	0x0500000f


	//   ....[130]....
        /*0898*/ 	.word	0x0500000f


	//   ....[131]....
        /*089c*/ 	.word	0x0500000f


	//   ....[132]....
        /*08a0*/ 	.word	0x0500000f


	//   ....[133]....
        /*08a4*/ 	.word	0x0500000f


	//   ....[134]....
        /*08a8*/ 	.word	0x0500000f


	//   ....[135]....
        /*08ac*/ 	.word	0x0500000f


	//   ....[136]....
        /*08b0*/ 	.word	0x0500000f


	//   ....[137]....
        /*08b4*/ 	.word	0x0500000f


	//   ....[138]....
        /*08b8*/ 	.word	0x0500000f


	//   ....[139]....
        /*08bc*/ 	.word	0x0500000f


	//   ....[140]....
        /*08c0*/ 	.word	0x0500000f


	//   ....[141]....
        /*08c4*/ 	.word	0x0500000f


	//   ....[142]....
        /*08c8*/ 	.word	0x0500000f


	//   ....[143]....
        /*08cc*/ 	.word	0x0500000f


	//   ....[144]....
        /*08d0*/ 	.word	0x0500000f


	//   ....[145]....
        /*08d4*/ 	.word	0x0500000f


	//   ....[146]....
        /*08d8*/ 	.word	0x0500000f


	//   ....[147]....
        /*08dc*/ 	.word	0x0500000f


	//   ....[148]....
        /*08e0*/ 	.word	0x0500000f


	//   ....[149]....
        /*08e4*/ 	.word	0x0500000f


	//   ....[150]....
        /*08e8*/ 	.word	0x0500000f


	//   ....[151]....
        /*08ec*/ 	.word	0x0500000f


	//   ....[152]....
        /*08f0*/ 	.word	0x0500000f


	//   ....[153]....
        /*08f4*/ 	.word	0x0500000f


	//   ....[154]....
        /*08f8*/ 	.word	0x0500000f


	//   ....[155]....
        /*08fc*/ 	.word	0x0500000f


	//   ....[156]....
        /*0900*/ 	.word	0x0500000f


	//   ....[157]....
        /*0904*/ 	.word	0x0500000f


	//   ....[158]....
        /*0908*/ 	.word	0x0500000f


	//   ....[159]....
        /*090c*/ 	.word	0x0500000f


	//   ....[160]....
        /*0910*/ 	.word	0x0500000f


	//   ....[161]....
        /*0914*/ 	.word	0x0500000f


	//   ....[162]....
        /*0918*/ 	.word	0x0500000f


	//   ....[163]....
        /*091c*/ 	.word	0x0500000f


	//   ....[164]....
        /*0920*/ 	.word	0x0500000f


	//   ....[165]....
        /*0924*/ 	.word	0x0500000f


	//   ....[166]....
        /*0928*/ 	.word	0x0500000f


	//   ....[167]....
        /*092c*/ 	.word	0x0500000f


	//   ....[168]....
        /*0930*/ 	.word	0x0500000f


	//   ....[169]....
        /*0934*/ 	.word	0x0500000f


	//   ....[170]....
        /*0938*/ 	.word	0x0500000f


	//   ....[171]....
        /*093c*/ 	.word	0x0500000f


	//   ....[172]....
        /*0940*/ 	.word	0x0500000f


	//----- nvinfo : EIATTR_COOP_GROUP_INSTR_OFFSETS
	.align		4
.L_1591:
        /*0944*/ 	.byte	0x04, 0x28
        /*0946*/ 	.short	(.L_1593 - .L_1592)


	//   ....[0]....
.L_1592:
        /*0948*/ 	.word	0x00000060


	//   ....[1]....
        /*094c*/ 	.word	0x00000130


	//   ....[2]....
        /*0950*/ 	.word	0x000001f0


	//   ....[3]....
        /*0954*/ 	.word	0x000003c0


	//   ....[4]....
        /*0958*/ 	.word	0x00000520


	//   ....[5]....
        /*095c*/ 	.word	0x00000640


	//   ....[6]....
        /*0960*/ 	.word	0x000007a0


	//   ....[7]....
        /*0964*/ 	.word	0x00001d70


	//   ....[8]....
        /*0968*/ 	.word	0x00003180


	//   ....[9]....
        /*096c*/ 	.word	0x000031c0


	//   ....[10]....
        /*0970*/ 	.word	0x00003850


	//   ....[11]....
        /*0974*/ 	.word	0x00003a80


	//   ....[12]....
        /*0978*/ 	.word	0x00003f10


	//   ....[13]....
        /*097c*/ 	.word	0x00004090


	//   ....[14]....
        /*0980*/ 	.word	0x00005710


	//   ....[15]....
        /*0984*/ 	.word	0x000059b0


	//   ....[16]....
        /*0988*/ 	.word	0x000062f0


	//   ....[17]....
        /*098c*/ 	.word	0x000063d0


	//   ....[18]....
        /*0990*/ 	.word	0x00006d90


	//   ....[19]....
        /*0994*/ 	.word	0x00006df0


	//   ....[20]....
        /*0998*/ 	.word	0x00008c90


	//   ....[21]....
        /*099c*/ 	.word	0x00008cf0


	//   ....[22]....
        /*09a0*/ 	.word	0x00009740


	//   ....[23]....
        /*09a4*/ 	.word	0x000097a0


	//   ....[24]....
        /*09a8*/ 	.word	0x0000a700


	//   ....[25]....
        /*09ac*/ 	.word	0x0000a730


	//   ....[26]....
        /*09b0*/ 	.word	0x0000a770


	//   ....[27]....
        /*09b4*/ 	.word	0x0000a780


	//   ....[28]....
        /*09b8*/ 	.word	0x0000c140


	//   ....[29]....
        /*09bc*/ 	.word	0x0000c150


	//   ....[30]....
        /*09c0*/ 	.word	0x0000c160


	//   ....[31]....
        /*09c4*/ 	.word	0x0000c1b0


	//   ....[32]....
        /*09c8*/ 	.word	0x0000cc50


	//   ....[33]....
        /*09cc*/ 	.word	0x0000cc70


	//   ....[34]....
        /*09d0*/ 	.word	0x0000ce00


	//   ....[35]....
        /*09d4*/ 	.word	0x0000ce20


	//   ....[36]....
        /*09d8*/ 	.word	0x0000cf60


	//   ....[37]....
        /*09dc*/ 	.word	0x0000cf80


	//   ....[38]....
        /*09e0*/ 	.word	0x0000d0d0


	//   ....[39]....
        /*09e4*/ 	.word	0x0000d0f0


	//   ....[40]....
        /*09e8*/ 	.word	0x0000d630


	//   ....[41]....
        /*09ec*/ 	.word	0x0000d670


	//   ....[42]....
        /*09f0*/ 	.word	0x0000e170


	//   ....[43]....
        /*09f4*/ 	.word	0x0000e180


	//   ....[44]....
        /*09f8*/ 	.word	0x0000f2c0


	//   ....[45]....
        /*09fc*/ 	.word	0x0000f2f0


	//   ....[46]....
        /*0a00*/ 	.word	0x0000f460


	//   ....[47]....
        /*0a04*/ 	.word	0x0000f480


	//   ....[48]....
        /*0a08*/ 	.word	0x0000f5c0


	//   ....[49]....
        /*0a0c*/ 	.word	0x0000f5e0


	//   ....[50]....
        /*0a10*/ 	.word	0x0000f730


	//   ....[51]....
        /*0a14*/ 	.word	0x0000f750


	//   ....[52]....
        /*0a18*/ 	.word	0x0000f920


	//   ....[53]....
        /*0a1c*/ 	.word	0x0000fb60


	//   ....[54]....
        /*0a20*/ 	.word	0x0000fb90


	//   ....[55]....
        /*0a24*/ 	.word	0x0000fbc0


	//   ....[56]....
        /*0a28*/ 	.word	0x0000fbf0


	//   ....[57]....
        /*0a2c*/ 	.word	0x0000fc20


	//   ....[58]....
        /*0a30*/ 	.word	0x0000fc50


	//   ....[59]....
        /*0a34*/ 	.word	0x0000fdf0


	//   ....[60]....
        /*0a38*/ 	.word	0x0000fe20


	//   ....[61]....
        /*0a3c*/ 	.word	0x0000fe50


	//   ....[62]....
        /*0a40*/ 	.word	0x0000fe80


	//   ....[63]....
        /*0a44*/ 	.word	0x0000feb0


	//   ....[64]....
        /*0a48*/ 	.word	0x0000fee0


	//   ....[65]....
        /*0a4c*/ 	.word	0x0000ff80


	//   ....[66]....
        /*0a50*/ 	.word	0x0000ffb0


	//   ....[67]....
        /*0a54*/ 	.word	0x0000ffc0


	//   ....[68]....
        /*0a58*/ 	.word	0x0000fff0


	//   ....[69]....
        /*0a5c*/ 	.word	0x00011a70


	//   ....[70]....
        /*0a60*/ 	.word	0x00012520


	//   ....[71]....
        /*0a64*/ 	.word	0x00012550


	//   ....[72]....
        /*0a68*/ 	.word	0x00012570


	//   ....[73]....
        /*0a6c*/ 	.word	0x000125b0


	//   ....[74]....
        /*0a70*/ 	.word	0x000126b0


	//   ....[75]....
        /*0a74*/ 	.word	0x000126d0


	//   ....[76]....
        /*0a78*/ 	.word	0x00012760


	//   ....[77]....
        /*0a7c*/ 	.word	0x00012770


	//   ....[78]....
        /*0a80*/ 	.word	0x00012800


	//   ....[79]....
        /*0a84*/ 	.word	0x00012820


	//   ....[80]....
        /*0a88*/ 	.word	0x000128c0


	//   ....[81]....
        /*0a8c*/ 	.word	0x000128e0


	//   ....[82]....
        /*0a90*/ 	.word	0x00012970


	//   ....[83]....
        /*0a94*/ 	.word	0x00012990


	//   ....[84]....
        /*0a98*/ 	.word	0x00012a20


	//   ....[85]....
        /*0a9c*/ 	.word	0x00012a30


	//   ....[86]....
        /*0aa0*/ 	.word	0x00013100


	//   ....[87]....
        /*0aa4*/ 	.word	0x00013160


	//   ....[88]....
        /*0aa8*/ 	.word	0x00013170


	//   ....[89]....
        /*0aac*/ 	.word	0x00013210


	//   ....[90]....
        /*0ab0*/ 	.word	0x000132a0


	//   ....[91]....
        /*0ab4*/ 	.word	0x000132b0


	//   ....[92]....
        /*0ab8*/ 	.word	0x00013340


	//   ....[93]....
        /*0abc*/ 	.word	0x00013350


	//   ....[94]....
        /*0ac0*/ 	.word	0x000133c0


	//   ....[95]....
        /*0ac4*/ 	.word	0x000133d0


	//   ....[96]....
        /*0ac8*/ 	.word	0x00013450


	//   ....[97]....
        /*0acc*/ 	.word	0x00013460


	//   ....[98]....
        /*0ad0*/ 	.word	0x000134e0


	//   ....[99]....
        /*0ad4*/ 	.word	0x000134f0


	//   ....[100]....
        /*0ad8*/ 	.word	0x00013500


	//   ....[101]....
        /*0adc*/ 	.word	0x00013540


	//   ....[102]....
        /*0ae0*/ 	.word	0x000160d0


	//   ....[103]....
        /*0ae4*/ 	.word	0x00016100


	//   ....[104]....
        /*0ae8*/ 	.word	0x00016160


	//   ....[105]....
        /*0aec*/ 	.word	0x00016190


	//   ....[106]....
        /*0af0*/ 	.word	0x000161c0


	//   ....[107]....
        /*0af4*/ 	.word	0x000161f0


	//   ....[108]....
        /*0af8*/ 	.word	0x00016220


	//   ....[109]....
        /*0afc*/ 	.word	0x00016250


	//   ....[110]....
        /*0b00*/ 	.word	0x00016410


	//   ....[111]....
        /*0b04*/ 	.word	0x00016440


	//   ....[112]....
        /*0b08*/ 	.word	0x00016470


	//   ....[113]....
        /*0b0c*/ 	.word	0x000164a0


	//   ....[114]....
        /*0b10*/ 	.word	0x000164d0


	//   ....[115]....
        /*0b14*/ 	.word	0x00016500


	//   ....[116]....
        /*0b18*/ 	.word	0x000165d0


	//   ....[117]....
        /*0b1c*/ 	.word	0x000165f0


	//   ....[118]....
        /*0b20*/ 	.word	0x00016600


	//   ....[119]....
        /*0b24*/ 	.word	0x00016680


	//   ....[120]....
        /*0b28*/ 	.word	0x000171c0


	//   ....[121]....
        /*0b2c*/ 	.word	0x000177a0


	//   ....[122]....
        /*0b30*/ 	.word	0x00017920


	//   ....[123]....
        /*0b34*/ 	.word	0x00017980


	//   ....[124]....
        /*0b38*/ 	.word	0x00017a10


	//   ....[125]....
        /*0b3c*/ 	.word	0x00017a70


	//   ....[126]....
        /*0b40*/ 	.word	0x00017b10


	//   ....[127]....
        /*0b44*/ 	.word	0x00017c00


	//   ....[128]....
        /*0b48*/ 	.word	0x00017d30


	//   ....[129]....
        /*0b4c*/ 	.word	0x00017dd0


	//   ....[130]....
        /*0b50*/ 	.word	0x00017ea0


	//   ....[131]....
        /*0b54*/ 	.word	0x00017f40


	//   ....[132]....
        /*0b58*/ 	.word	0x00018010


	//   ....[133]....
        /*0b5c*/ 	.word	0x000180b0


	//   ....[134]....
        /*0b60*/ 	.word	0x00018180


	//   ....[135]....
        /*0b64*/ 	.word	0x00018220


	//   ....[136]....
        /*0b68*/ 	.word	0x000182d0


	//   ....[137]....
        /*0b6c*/ 	.word	0x000183b0


	//   ....[138]....
        /*0b70*/ 	.word	0x00018610


	//   ....[139]....
        /*0b74*/ 	.word	0x000186c0


	//   ....[140]....
        /*0b78*/ 	.word	0x000187c0


	//   ....[141]....
        /*0b7c*/ 	.word	0x000188b0


	//   ....[142]....
        /*0b80*/ 	.word	0x00018970


	//   ....[143]....
        /*0b84*/ 	.word	0x00018a30


	//   ....[144]....
        /*0b88*/ 	.word	0x00018af0


	//   ....[145]....
        /*0b8c*/ 	.word	0x00018bb0


	//   ....[146]....
        /*0b90*/ 	.word	0x00018c70


	//   ....[147]....
        /*0b94*/ 	.word	0x00018d30


	//   ....[148]....
        /*0b98*/ 	.word	0x00018df0


	//   ....[149]....
        /*0b9c*/ 	.word	0x00018ea0


	//   ....[150]....
        /*0ba0*/ 	.word	0x00018fa0


	//   ....[151]....
        /*0ba4*/ 	.word	0x00018ff0


	//   ....[152]....
        /*0ba8*/ 	.word	0x00019050


	//   ....[153]....
        /*0bac*/ 	.word	0x00019130


	//   ....[154]....
        /*0bb0*/ 	.word	0x00019460


	//   ....[155]....
        /*0bb4*/ 	.word	0x00019500


	//   ....[156]....
        /*0bb8*/ 	.word	0x000196a0


	//   ....[157]....
        /*0bbc*/ 	.word	0x00019720


	//   ....[158]....
        /*0bc0*/ 	.word	0x000197a0


	//   ....[159]....
        /*0bc4*/ 	.word	0x00019820


	//   ....[160]....
        /*0bc8*/ 	.word	0x000198a0


	//   ....[161]....
        /*0bcc*/ 	.word	0x00019930


	//   ....[162]....
        /*0bd0*/ 	.word	0x000199d0


	//   ....[163]....
        /*0bd4*/ 	.word	0x00019a80


	//   ....[164]....
        /*0bd8*/ 	.word	0x00019b00


	//   ....[165]....
        /*0bdc*/ 	.word	0x00019b80


	//   ....[166]....
        /*0be0*/ 	.word	0x00019c00


	//   ....[167]....
        /*0be4*/ 	.word	0x00019c90


	//   ....[168]....
        /*0be8*/ 	.word	0x00019d10


	//   ....[169]....
        /*0bec*/ 	.word	0x00019dc0


	//   ....[170]....
        /*0bf0*/ 	.word	0x00019e10


	//   ....[171]....
        /*0bf4*/ 	.word	0x00019ed0


	//   ....[172]....
        /*0bf8*/ 	.word	0x0001a000


	//----- nvinfo : EIATTR_REG_RECONFIG
	.align		4
.L_1593:
        /*0bfc*/ 	.byte	0x01, 0x54
	.zero		2


	//----- nvinfo : EIATTR_SYSCALL_OFFSETS
	.align		4
        /*0c00*/ 	.byte	0x04, 0x46
        /*0c02*/ 	.short	(.L_1595 - .L_1594)


	//   ....[0]....
.L_1594:
        /*0c04*/ 	.word	0x00001f70


	//   ....[1]....
        /*0c08*/ 	.word	0x00011690


	//   ....[2]....
        /*0c0c*/ 	.word	0x000117e0


	//   ....[3]....
        /*0c10*/ 	.word	0x000118e0


	//   ....[4]....
        /*0c14*/ 	.word	0x00012140


	//   ....[5]....
        /*0c18*/ 	.word	0x00012d40


	//----- nvinfo : EIATTR_MBARRIER_INSTR_OFFSETS
	.align		4
.L_1595:
        /*0c1c*/ 	.byte	0x04, 0x39
        /*0c1e*/ 	.short	(.L_1597 - .L_1596)


	//   ....[0]....
.L_1596:
        /*0c20*/ 	.word	0x00000260
        /*0c24*/ 	.word	0x000000ff
        /*0c28*/ 	.word	0x00032400
        /*0c2c*/ 	.short	0x0100
        /*0c2e*/ 	.byte	0x08
	.zero		1


	//   ....[1]....
        /*0c30*/ 	.word	0x00000270
        /*0c34*/ 	.word	0x000000ff
        /*0c38*/ 	.word	0x00032410
        /*0c3c*/ 	.short	0x0100
        /*0c3e*/ 	.byte	0x08
	.zero		1


	//   ....[2]....
        /*0c40*/ 	.word	0x00000280
        /*0c44*/ 	.word	0x000000ff
        /*0c48*/ 	.word	0x00032420
        /*0c4c*/ 	.short	0x0100
        /*0c4e*/ 	.byte	0x08
	.zero		1


	//   ....[3]....
        /*0c50*/ 	.word	0x00000370
        /*0c54*/ 	.word	0x000000ff
        /*0c58*/ 	.word	0x00032430
        /*0c5c*/ 	.short	0x0100
        /*0c5e*/ 	.byte	0x08
	.zero		1


	//   ....[4]....
        /*0c60*/ 	.word	0x00000380
        /*0c64*/ 	.word	0x000000ff
        /*0c68*/ 	.word	0x00032440
        /*0c6c*/ 	.short	0x0100
        /*0c6e*/ 	.byte	0x08
	.zero		1


	//   ....[5]....
        /*0c70*/ 	.word	0x00000390
        /*0c74*/ 	.word	0x000000ff
        /*0c78*/ 	.word	0x00032438
        /*0c7c*/ 	.short	0x0100
        /*0c7e*/ 	.byte	0x08
	.zero		1


	//   ....[6]....
        /*0c80*/ 	.word	0x000003a0
        /*0c84*/ 	.word	0x000000ff
        /*0c88*/ 	.word	0x00032448
        /*0c8c*/ 	.short	0x0100
        /*0c8e*/ 	.byte	0x08
	.zero		1


	//   ....[7]....
        /*0c90*/ 	.word	0x000004d0
        /*0c94*/ 	.word	0x000000ff
        /*0c98*/ 	.word	0x00032450
        /*0c9c*/ 	.short	0x0100
        /*0c9e*/ 	.byte	0x08
	.zero		1


	//   ....[8]....
        /*0ca0*/ 	.word	0x000004e0
        /*0ca4*/ 	.word	0x000000ff
        /*0ca8*/ 	.word	0x00032460
        /*0cac*/ 	.short	0x0100
        /*0cae*/ 	.byte	0x08
	.zero		1


	//   ....[9]....
        /*0cb0*/ 	.word	0x000004f0
        /*0cb4*/ 	.word	0x000000ff
        /*0cb8*/ 	.word	0x00032458
        /*0cbc*/ 	.short	0x0100
        /*0cbe*/ 	.byte	0x08
	.zero		1


	//   ....[10]....
        /*0cc0*/ 	.word	0x00000500
        /*0cc4*/ 	.word	0x000000ff
        /*0cc8*/ 	.word	0x00032468
        /*0ccc*/ 	.short	0x0100
        /*0cce*/ 	.byte	0x08
	.zero		1


	//   ....[11]....
        /*0cd0*/ 	.word	0x000005f0
        /*0cd4*/ 	.word	0x000000ff
        /*0cd8*/ 	.word	0x00032470
        /*0cdc*/ 	.short	0x0100
        /*0cde*/ 	.byte	0x06
	.zero		1


	//   ....[12]....
        /*0ce0*/ 	.word	0x00000600
        /*0ce4*/ 	.word	0x000000ff
        /*0ce8*/ 	.word	0x00032480
        /*0cec*/ 	.short	0x0100
        /*0cee*/ 	.byte	0x06
	.zero		1


	//   ....[13]....
        /*0cf0*/ 	.word	0x00000610
        /*0cf4*/ 	.word	0x000000ff
        /*0cf8*/ 	.word	0x00032478
        /*0cfc*/ 	.short	0x0100
        /*0cfe*/ 	.byte	0x06
	.zero		1


	//   ....[14]....
        /*0d00*/ 	.word	0x00000620
        /*0d04*/ 	.word	0x000000ff
        /*0d08*/ 	.word	0x00032488
        /*0d0c*/ 	.short	0x0100
        /*0d0e*/ 	.byte	0x06
	.zero		1


	//   ....[15]....
        /*0d10*/ 	.word	0x00000750
        /*0d14*/ 	.word	0x000000ff
        /*0d18*/ 	.word	0x00032490
        /*0d1c*/ 	.short	0x0100
        /*0d1e*/ 	.byte	0x08
	.zero		1


	//   ....[16]....
        /*0d20*/ 	.word	0x00000760
        /*0d24*/ 	.word	0x000000ff
        /*0d28*/ 	.word	0x000324a0
        /*0d2c*/ 	.short	0x0100
        /*0d2e*/ 	.byte	0x08
	.zero		1


	//   ....[17]....
        /*0d30*/ 	.word	0x00000770
        /*0d34*/ 	.word	0x000000ff
        /*0d38*/ 	.word	0x00032498
        /*0d3c*/ 	.short	0x0100
        /*0d3e*/ 	.byte	0x08
	.zero		1


	//   ....[18]....
        /*0d40*/ 	.word	0x00000780
        /*0d44*/ 	.word	0x000000ff
        /*0d48*/ 	.word	0x000324a8
        /*0d4c*/ 	.short	0x0100
        /*0d4e*/ 	.byte	0x08
	.zero		1


	//   ....[19]....
        /*0d50*/ 	.word	0x000008b0
        /*0d54*/ 	.word	0x000000ff
        /*0d58*/ 	.word	0x000324b0
        /*0d5c*/ 	.short	0x0100
        /*0d5e*/ 	.byte	0x08
	.zero		1


	//   ....[20]....
        /*0d60*/ 	.word	0x000008c0
        /*0d64*/ 	.word	0x000000ff
        /*0d68*/ 	.word	0x000324c0
        /*0d6c*/ 	.short	0x0100
        /*0d6e*/ 	.byte	0x08
	.zero		1


	//   ....[21]....
        /*0d70*/ 	.word	0x000008d0
        /*0d74*/ 	.word	0x000000ff
        /*0d78*/ 	.word	0x000324b8
        /*0d7c*/ 	.short	0x0100
        /*0d7e*/ 	.byte	0x08
	.zero		1


	//   ....[22]....
        /*0d80*/ 	.word	0x000008e0
        /*0d84*/ 	.word	0x000000ff
        /*0d88*/ 	.word	0x000324c8
        /*0d8c*/ 	.short	0x0100
        /*0d8e*/ 	.byte	0x08
	.zero		1


	//   ....[23]....
        /*0d90*/ 	.word	0x00002030
        /*0d94*/ 	.word	0x00000005
        /*0d98*/ 	.word	0x00032400
        /*0d9c*/ 	.short	0x010a
        /*0d9e*/ 	.byte	0x3f
	.zero		1


	//   ....[24]....
        /*0da0*/ 	.word	0x000020e0
        /*0da4*/ 	.word	0x00000000
        /*0da8*/ 	.word	0x00032430
        /*0dac*/ 	.short	0x010a
        /*0dae*/ 	.byte	0x3f
	.zero		1


	//   ....[25]....
        /*0db0*/ 	.word	0x00002120
        /*0db4*/ 	.word	0x00000000
        /*0db8*/ 	.word	0x00032430
        /*0dbc*/ 	.short	0x010a
        /*0dbe*/ 	.byte	0x3f
	.zero		1


	//   ....[26]....
        /*0dc0*/ 	.word	0x00002420
        /*0dc4*/ 	.word	0x00000005
        /*0dc8*/ 	.word	0x00032410
        /*0dcc*/ 	.short	0x010a
        /*0dce*/ 	.byte	0x3f
	.zero		1


	//   ....[27]....
        /*0dd0*/ 	.word	0x00002460
        /*0dd4*/ 	.word	0x00000000
        /*0dd8*/ 	.word	0x00032450
        /*0ddc*/ 	.short	0x010a
        /*0dde*/ 	.byte	0x3f
	.zero		1


	//   ....[28]....
        /*0de0*/ 	.word	0x000024a0
        /*0de4*/ 	.word	0x00000000
        /*0de8*/ 	.word	0x00032450
        /*0dec*/ 	.short	0x010a
        /*0dee*/ 	.byte	0x3f
	.zero		1


	//   ....[29]....
        /*0df0*/ 	.word	0x00004280
        /*0df4*/ 	.word	0x00000015
        /*0df8*/ 	.word	0x00000000
        /*0dfc*/ 	.short	0x0101
        /*0dfe*/ 	.byte	0x3f
	.zero		1


	//   ....[30]....
        /*0e00*/ 	.word	0x00004c90
        /*0e04*/ 	.word	0x00000000
        /*0e08*/ 	.word	0x00000000
        /*0e0c*/ 	.short	0x0101
        /*0e0e*/ 	.byte	0x3f
	.zero		1


	//   ....[31]....
        /*0e10*/ 	.word	0x00004dd0
        /*0e14*/ 	.word	0x000000ff
        /*0e18*/ 	.word	0x00032430
        /*0e1c*/ 	.short	0x010a
        /*0e1e*/ 	.byte	0x05
	.zero		1


	//   ....[32]....
        /*0e20*/ 	.word	0x00004e10
        /*0e24*/ 	.word	0x000000ff
        /*0e28*/ 	.word	0x00032430
        /*0e2c*/ 	.short	0x010a
        /*0e2e*/ 	.byte	0x05
	.zero		1


	//   ....[33]....
        /*0e30*/ 	.word	0x00005020
        /*0e34*/ 	.word	0x000000ff
        /*0e38*/ 	.word	0x00032450
        /*0e3c*/ 	.short	0x010a
        /*0e3e*/ 	.byte	0x05
	.zero		1


	//   ....[34]....
        /*0e40*/ 	.word	0x00005060
        /*0e44*/ 	.word	0x000000ff
        /*0e48*/ 	.word	0x00032450
        /*0e4c*/ 	.short	0x010a
        /*0e4e*/ 	.byte	0x05
	.zero		1


	//   ....[35]....
        /*0e50*/ 	.word	0x00007220
        /*0e54*/ 	.word	0x000000c5
        /*0e58*/ 	.word	0x00000000
        /*0e5c*/ 	.short	0x0101
        /*0e5e*/ 	.byte	0x3f
	.zero		1


	//   ....[36]....
        /*0e60*/ 	.word	0x00007d10
        /*0e64*/ 	.word	0x0000000c
        /*0e68*/ 	.word	0x00000000
        /*0e6c*/ 	.short	0x0101
        /*0e6e*/ 	.byte	0x3f
	.zero		1


	//   ....[37]....
        /*0e70*/ 	.word	0x00007e60
        /*0e74*/ 	.word	0x000000ff
        /*0e78*/ 	.word	0x00032430
        /*0e7c*/ 	.short	0x010a
        /*0e7e*/ 	.byte	0x05
	.zero		1


	//   ....[38]....
        /*0e80*/ 	.word	0x00007ea0
        /*0e84*/ 	.word	0x000000ff
        /*0e88*/ 	.word	0x00032430
        /*0e8c*/ 	.short	0x010a
        /*0e8e*/ 	.byte	0x05
	.zero		1


	//   ....[39]....
        /*0e90*/ 	.word	0x000080b0
        /*0e94*/ 	.word	0x000000ff
        /*0e98*/ 	.word	0x00032450
        /*0e9c*/ 	.short	0x010a
        /*0e9e*/ 	.byte	0x05
	.zero		1


	//   ....[40]....
        /*0ea0*/ 	.word	0x000080f0
        /*0ea4*/ 	.word	0x000000ff
        /*0ea8*/ 	.word	0x00032450
        /*0eac*/ 	.short	0x010a
        /*0eae*/ 	.byte	0x05
	.zero		1


	//   ....[41]....
        /*0eb0*/ 	.word	0x00009940
        /*0eb4*/ 	.word	0x00000099
        /*0eb8*/ 	.word	0x00000000
        /*0ebc*/ 	.short	0x0101
        /*0ebe*/ 	.byte	0x3f
	.zero		1


	//   ....[42]....
        /*0ec0*/ 	.word	0x0000a660
        /*0ec4*/ 	.word	0x00000015
        /*0ec8*/ 	.word	0x00000000
        /*0ecc*/ 	.short	0x0101
        /*0ece*/ 	.byte	0x3f
	.zero		1


	//   ....[43]....
        /*0ed0*/ 	.word	0x0000cc30
        /*0ed4*/ 	.word	0x00000000
        /*0ed8*/ 	.word	0x00000000
        /*0edc*/ 	.short	0x0101
        /*0ede*/ 	.byte	0x3f
	.zero		1


	//   ....[44]....
        /*0ee0*/ 	.word	0x0000d610
        /*0ee4*/ 	.word	0x00000009
        /*0ee8*/ 	.word	0x00000000
        /*0eec*/ 	.short	0x0101
        /*0eee*/ 	.byte	0x3f
	.zero		1


	//   ....[45]....
        /*0ef0*/ 	.word	0x00011ce0
        /*0ef4*/ 	.word	0x00000000
        /*0ef8*/ 	.word	0x00032440
        /*0efc*/ 	.short	0x010a
        /*0efe*/ 	.byte	0x3f
	.zero		1


	//   ....[46]....
        /*0f00*/ 	.word	0x00012af0
        /*0f04*/ 	.word	0x00000012
        /*0f08*/ 	.word	0x00032400
        /*0f0c*/ 	.short	0x0107
        /*0f0e*/ 	.byte	0x3f
	.zero		1


	//   ....[47]....
        /*0f10*/ 	.word	0x00012b90
        /*0f14*/ 	.word	0x00000012
        /*0f18*/ 	.word	0x00032400
        /*0f1c*/ 	.short	0x0101
        /*0f1e*/ 	.byte	0x3f
	.zero		1


	//   ....[48]....
        /*0f20*/ 	.word	0x00013680
        /*0f24*/ 	.word	0x00000012
        /*0f28*/ 	.word	0x00032410
        /*0f2c*/ 	.short	0x0107
        /*0f2e*/ 	.byte	0x3f
	.zero		1


	//   ....[49]....
        /*0f30*/ 	.word	0x00013780
        /*0f34*/ 	.word	0x00000012
        /*0f38*/ 	.word	0x00032410
        /*0f3c*/ 	.short	0x0101
        /*0f3e*/ 	.byte	0x3f
	.zero		1


	//   ....[50]....
        /*0f40*/ 	.word	0x000137a0
        /*0f44*/ 	.word	0x00000012
        /*0f48*/ 	.word	0x00032420
        /*0f4c*/ 	.short	0x010a
        /*0f4e*/ 	.byte	0x3f
	.zero		1


	//   ....[51]....
        /*0f50*/ 	.word	0x00013880
        /*0f54*/ 	.word	0x00000002
        /*0f58*/ 	.word	0x00032460
        /*0f5c*/ 	.short	0x010a
        /*0f5e*/ 	.byte	0x3f
	.zero		1


	//   ....[52]....
        /*0f60*/ 	.word	0x00014150
        /*0f64*/ 	.word	0x00000002
        /*0f68*/ 	.word	0x00032440
        /*0f6c*/ 	.short	0x010a
        /*0f6e*/ 	.byte	0x3f
	.zero		1


	//   ....[53]....
        /*0f70*/ 	.word	0x00014380
        /*0f74*/ 	.word	0x00000002
        /*0f78*/ 	.word	0x00032460
        /*0f7c*/ 	.short	0x010a
        /*0f7e*/ 	.byte	0x3f
	.zero		1


	//   ....[54]....
        /*0f80*/ 	.word	0x00014b90
        /*0f84*/ 	.word	0x00000002
        /*0f88*/ 	.word	0x00032440
        /*0f8c*/ 	.short	0x010a
        /*0f8e*/ 	.byte	0x3f
	.zero		1


	//   ....[55]....
        /*0f90*/ 	.word	0x00014dc0
        /*0f94*/ 	.word	0x00000002
        /*0f98*/ 	.word	0x00032460
        /*0f9c*/ 	.short	0x010a
        /*0f9e*/ 	.byte	0x3f
	.zero		1


	//   ....[56]....
        /*0fa0*/ 	.word	0x00015560
        /*0fa4*/ 	.word	0x00000003
        /*0fa8*/ 	.word	0x00032440
        /*0fac*/ 	.short	0x010a
        /*0fae*/ 	.byte	0x3f
	.zero		1


	//   ....[57]....
        /*0fb0*/ 	.word	0x00015790
        /*0fb4*/ 	.word	0x00000003
        /*0fb8*/ 	.word	0x00032460
        /*0fbc*/ 	.short	0x010a
        /*0fbe*/ 	.byte	0x3f
	.zero		1


	//   ....[58]....
        /*0fc0*/ 	.word	0x00017140
        /*0fc4*/ 	.word	0x00000000
        /*0fc8*/ 	.word	0x00032420
        /*0fcc*/ 	.short	0x010a
        /*0fce*/ 	.byte	0x3f
	.zero		1


	//   ....[59]....
        /*0fd0*/ 	.word	0x00017330
        /*0fd4*/ 	.word	0x00000006
        /*0fd8*/ 	.word	0x00000000
        /*0fdc*/ 	.short	0x010a
        /*0fde*/ 	.byte	0x3f
	.zero		1


	//   ....[60]....
        /*0fe0*/ 	.word	0x00017360
        /*0fe4*/ 	.word	0x00000007
        /*0fe8*/ 	.word	0x00000000
        /*0fec*/ 	.short	0x010a
        /*0fee*/ 	.byte	0x3f
	.zero		1


	//   ....[61]....
        /*0ff0*/ 	.word	0x000173c0
        /*0ff4*/ 	.word	0x00000004
        /*0ff8*/ 	.word	0x00000000
        /*0ffc*/ 	.short	0x010a
        /*0ffe*/ 	.byte	0x3f
	.zero		1


	//   ....[62]....
        /*1000*/ 	.word	0x000173f0
        /*1004*/ 	.word	0x00000003
        /*1008*/ 	.word	0x00000000
        /*100c*/ 	.short	0x010a
        /*100e*/ 	.byte	0x3f
	.zero		1


	//   ....[63]....
        /*1010*/ 	.word	0x00017450
        /*1014*/ 	.word	0x00000005
        /*1018*/ 	.word	0x00032400
        /*101c*/ 	.short	0x010a
        /*101e*/ 	.byte	0x3f
	.zero		1


	//   ....[64]....
        /*1020*/ 	.word	0x000174a0
        /*1024*/ 	.word	0x00000000
        /*1028*/ 	.word	0x00032430
        /*102c*/ 	.short	0x010a
        /*102e*/ 	.byte	0x3f
	.zero		1


	//   ....[65]....
        /*1030*/ 	.word	0x000174f0
        /*1034*/ 	.word	0x00000005
        /*1038*/ 	.word	0x00032410
        /*103c*/ 	.short	0x010a
        /*103e*/ 	.byte	0x3f
	.zero		1


	//   ....[66]....
        /*1040*/ 	.word	0x00017540
        /*1044*/ 	.word	0x00000000
        /*1048*/ 	.word	0x00032450
        /*104c*/ 	.short	0x010a
        /*104e*/ 	.byte	0x3f
	.zero		1


	//   ....[67]....
        /*1050*/ 	.word	0x000175a0
        /*1054*/ 	.word	0x00000014
        /*1058*/ 	.word	0x00032430
        /*105c*/ 	.short	0x010a
        /*105e*/ 	.byte	0x3f
	.zero		1


	//   ....[68]....
        /*1060*/ 	.word	0x00017600
        /*1064*/ 	.word	0x00000014
        /*1068*/ 	.word	0x00032450
        /*106c*/ 	.short	0x010a
        /*106e*/ 	.byte	0x3f
	.zero		1


	//   ....[69]....
        /*1070*/ 	.word	0x00017660
        /*1074*/ 	.word	0x00000014
        /*1078*/ 	.word	0x00032430
        /*107c*/ 	.short	0x010a
        /*107e*/ 	.byte	0x3f
	.zero		1


	//   ....[70]....
        /*1080*/ 	.word	0x000176c0
        /*1084*/ 	.word	0x00000014
        /*1088*/ 	.word	0x00032450
        /*108c*/ 	.short	0x010a
        /*108e*/ 	.byte	0x3f
	.zero		1


	//   ....[71]....
        /*1090*/ 	.word	0x00017860
        /*1094*/ 	.word	0x00000000
        /*1098*/ 	.word	0x00032440
        /*109c*/ 	.short	0x010a
        /*109e*/ 	.byte	0x3f
	.zero		1


	//   ....[72]....
        /*10a0*/ 	.word	0x00019170
        /*10a4*/ 	.word	0x00000012
        /*10a8*/ 	.word	0x00032420
        /*10ac*/ 	.short	0x010a
        /*10ae*/ 	.byte	0x3f
	.zero		1


	//   ....[73]....
        /*10b0*/ 	.word	0x000191c0
        /*10b4*/ 	.word	0x00000002
        /*10b8*/ 	.word	0x00032460
        /*10bc*/ 	.short	0x010a
        /*10be*/ 	.byte	0x3f
	.zero		1


	//   ....[74]....
        /*10c0*/ 	.word	0x00019210
        /*10c4*/ 	.word	0x00000002
        /*10c8*/ 	.word	0x00032440
        /*10cc*/ 	.short	0x010a
        /*10ce*/ 	.byte	0x3f
	.zero		1


	//   ....[75]....
        /*10d0*/ 	.word	0x00019260
        /*10d4*/ 	.word	0x00000002
        /*10d8*/ 	.word	0x00032460
        /*10dc*/ 	.short	0x010a
        /*10de*/ 	.byte	0x3f
	.zero		1


	//   ....[76]....
        /*10e0*/ 	.word	0x000192b0
        /*10e4*/ 	.word	0x00000002
        /*10e8*/ 	.word	0x00032440
        /*10ec*/ 	.short	0x010a
        /*10ee*/ 	.byte	0x3f
	.zero		1


	//   ....[77]....
        /*10f0*/ 	.word	0x00019300
        /*10f4*/ 	.word	0x00000002
        /*10f8*/ 	.word	0x00032460
        /*10fc*/ 	.short	0x010a
        /*10fe*/ 	.byte	0x3f
	.zero		1


	//   ....[78]....
        /*1100*/ 	.word	0x00019350
        /*1104*/ 	.word	0x00000003
        /*1108*/ 	.word	0x00032440
        /*110c*/ 	.short	0x010a
        /*110e*/ 	.byte	0x3f
	.zero		1


	//   ....[79]....
        /*1110*/ 	.word	0x000193a0
        /*1114*/ 	.word	0x00000003
        /*1118*/ 	.word	0x00032460
        /*111c*/ 	.short	0x010a
        /*111e*/ 	.byte	0x3f
	.zero		1


	//   ....[80]....
        /*1120*/ 	.word	0x00019f20
        /*1124*/ 	.word	0x00000000
        /*1128*/ 	.word	0x00032420
        /*112c*/ 	.short	0x010a
        /*112e*/ 	.byte	0x3f
	.zero		1


	//   ....[81]....
        /*1130*/ 	.word	0x0001a0c0
        /*1134*/ 	.word	0x00000006
        /*1138*/ 	.word	0x00000000
        /*113c*/ 	.short	0x010a
        /*113e*/ 	.byte	0x3f
	.zero		1


	//   ....[82]....
        /*1140*/ 	.word	0x0001a110
        /*1144*/ 	.word	0x00000007
        /*1148*/ 	.word	0x00000000
        /*114c*/ 	.short	0x010a
        /*114e*/ 	.byte	0x3f
	.zero		1


	//   ....[83]....
        /*1150*/ 	.word	0x0001a160
        /*1154*/ 	.word	0x00000004
        /*1158*/ 	.word	0x00000000
        /*115c*/ 	.short	0x010a
        /*115e*/ 	.byte	0x3f
	.zero		1


	//----- nvinfo : EIATTR_NUM_MBARRIERS
	.align		4
.L_1597:
        /*1160*/ 	.byte	0x03, 0x38
        /*1162*/ 	.short	0x0017


	//----- nvinfo : EIATTR_EXIT_INSTR_OFFSETS
	.align		4
        /*1164*/ 	.byte	0x04, 0x1c
        /*1166*/ 	.short	(.L_1599 - .L_1598)


	//   ....[0]....
.L_1598:
        /*1168*/ 	.word	0x00000a90


	//   ....[1]....
        /*116c*/ 	.word	0x0000f8c0


	//   ....[2]....
        /*1170*/ 	.word	0x00017440


	//----- nvinfo : EIATTR_MAX_THREADS
	.align		4
.L_1599:
        /*1174*/ 	.byte	0x04, 0x05
        /*1176*/ 	.short	(.L_1601 - .L_1600)
.L_1600:
        /*1178*/ 	.word	0x00000180
        /*117c*/ 	.word	0x00000001
        /*1180*/ 	.word	0x00000001


	//----- nvinfo : EIATTR_CRS_STACK_SIZE
	.align		4
.L_1601:
        /*1184*/ 	.byte	0x04, 0x1e
        /*1186*/ 	.short	(.L_1603 - .L_1602)
.L_1602:
        /*1188*/ 	.word	0x00000000


	//----- nvinfo : EIATTR_CBANK_PARAM_SIZE
	.align		4
.L_1603:
        /*118c*/ 	.byte	0x03, 0x19
        /*118e*/ 	.short	0x0bf0


	//----- nvinfo : EIATTR_PARAM_CBANK
	.align		4
        /*1190*/ 	.byte	0x04, 0x0a
        /*1192*/ 	.short	(.L_1605 - .L_1604)
	.align		4
.L_1604:
        /*1194*/ 	.word	index@(.nv.constant0._ZN7cutlass13device_kernelIN5flash11enable_sm90INS1_16FlashAttnFwdSm90INS1_25CollectiveMainloopFwdSm90ILi2EN4cute5tupleIJNS5_1CILi1EEES8_S8_EEENS6_IJNS7_ILi128EEENS7_ILi96EEENS7_ILi64EEEEEELi256ENS_10bfloat16_tEfNS_4arch4Sm90ELb1ELb0ELb1ELb1ELb0ELb0ELb1ELb1ELb0ELb1ELb1ELb0EEENS1_21CollectiveEpilogueFwdINS6_IJSA_NS7_ILi256EEESB_EEES9_SE_SG_Li256ELb1ELb1ELb1ELb0EEENS1_36VarlenDynamicPersistentTileSchedulerILi128ELi96ELi256ELi128ELb1ELb1ELb1ELb1ELb1ELb1EEEEEEEEEvNT_6ParamsE)
        /*1198*/ 	.short	0x0210
        /*119a*/ 	.short	0x0bf0


	//----- nvinfo : EIATTR_SW_WAR
	.align		4
.L_1605:
        /*119c*/ 	.byte	0x04, 0x36
        /*119e*/ 	.short	(.L_1607 - .L_1606)
.L_1606:
        /*11a0*/ 	.word	0x00000008
.L_1607:


//--------------------- .nv.info._ZN7cutlass13device_kernelIN5flash11enable_sm90INS1_16FlashAttnFwdSm90INS1_25CollectiveMainloopFwdSm90ILi2EN4cute5tupleIJNS5_1CILi1EEES8_S8_EEENS6_IJNS7_ILi128EEENS7_ILi96EEENS7_ILi64EEEEEELi256ENS_10bfloat16_tEfNS_4arch4Sm90ELb1ELb0ELb1ELb1ELb0ELb1ELb1ELb1ELb0ELb1ELb1ELb0EEENS1_21CollectiveEpilogueFwdINS6_IJSA_NS7_ILi256EEESB_EEES9_SE_SG_Li256ELb1ELb1ELb1ELb0EEENS1_36VarlenDynamicPersistentTileSchedulerILi128ELi96ELi256ELi128ELb1ELb1ELb1ELb1ELb1ELb1EEEEEEEEEvNT_6ParamsE --------------------------
	.section	.nv.info._ZN7cutlass13device_kernelIN5flash11enable_sm90INS1_16FlashAttnFwdSm90INS1_25CollectiveMainloopFwdSm90ILi2EN4cute5tupleIJNS5_1CILi1EEES8_S8_EEENS6_IJNS7_ILi128EEENS7_ILi96EEENS7_ILi64EEEEEELi256ENS_10bfloat16_tEfNS_4arch4Sm90ELb1ELb0ELb1ELb1ELb0ELb1ELb1ELb1ELb0ELb1ELb1ELb0EEENS1_21CollectiveEpilogueFwdINS6_IJSA_NS7_ILi256EEESB_EEES9_SE_SG_Li256ELb1ELb1ELb1ELb0EEENS1_36VarlenDynamicPersistentTileSchedulerILi128ELi96ELi256ELi128ELb1ELb1ELb1ELb1ELb1ELb1EEEEEEEEEvNT_6ParamsE,"",@"SHT_CUDA_INFO"
	.sectionflags	@""
	.align	4


	//----- nvinfo : EIATTR_CUDA_API_VERSION
	.align		4
        /*0000*/ 	.byte	0x04, 0x37
        /*0002*/ 	.short	(.L_1609 - .L_1608)
.L_1608:
        /*0004*/ 	.word	0x00000082


	//----- nvinfo : EIATTR_KPARAM_INFO
	.align		4
.L_1609:
        /*0008*/ 	.byte	0x04, 0x17
        /*000a*/ 	.short	(.L_1611 - .L_1610)
.L_1610:
        /*000c*/ 	.word	0x00000000
        /*0010*/ 	.short	0x0000
        /*0012*/ 	.short	0x0070
        /*0014*/ 	.byte	0x00, 0xf0, 0x01, 0x2e


	//----- nvinfo : EIATTR_SPARSE_MMA_MASK
	.align		4
.L_1611:
        /*0018*/ 	.byte	0x03, 0x50
        /*001a*/ 	.short	0x0000


	//----- nvinfo : EIATTR_MAXREG_COUNT
	.align		4
        /*001c*/ 	.byte	0x03, 0x1b
        /*001e*/ 	.short	0x00a8


	//----- nvinfo : EIATTR_NUM_BARRIERS
	.align		4
        /*0020*/ 	.byte	0x02, 0x4c
        /*0022*/ 	.byte	0x10
	.zero		1


	//----- nvinfo : EIATTR_EXTERNS
	.align		4
        /*0024*/ 	.byte	0x04, 0x0f
        /*0026*/ 	.short	(.L_1613 - .L_1612)


	//   ....[0]....
	.align		4
.L_1612:
        /*0028*/ 	.word	index@(__assertfail)


	//----- nvinfo : EIATTR_ANNOTATIONS
	.align		4
.L_1613:
        /*002c*/ 	.byte	0x04, 0x55
        /*002e*/ 	.short	(.L_1615 - .L_1614)


	//   ....[0]....
.L_1614:
        /* <DEDUP_REMOVED lines=250> */


	//----- nvinfo : EIATTR_MERCURY_ISA_VERSION
	.align		4
.L_1615:
        /*0fc0*/ 	.byte	0x03, 0x5f
        /*0fc2*/ 	.short	0x0101


	//----- nvinfo : EIATTR_UNUSED_LOAD_BYTE_OFFSET
	.align		4
        /*0fc4*/ 	.byte	0x04, 0x44
        /*0fc6*/ 	.short	(.L_1617 - .L_1616)


	//   ....[0]....
.L_1616:
        /*0fc8*/ 	.word	0x00000af0
        /*0fcc*/ 	.word	0x0000fff0


	//   ....[1]....
        /*0fd0*/ 	.word	0x00014230
        /*0fd4*/ 	.word	0x0000fff0


	//----- nvinfo : EIATTR_INT_WARP_WIDE_INSTR_OFFSETS
	.align		4
.L_1617:
        /*0fd8*/ 	.byte	0x04, 0x31
        /*0fda*/ 	.short	(.L_1619 - .L_1618)


	//   ....[0]....
.L_1618:
        /*0fdc*/ 	.word	0x00000190


	//   ....[1]....
        /*0fe0*/ 	.word	0x000001d0


	//   ....[2]....
        /*0fe4*/ 	.word	0x00000240


	//   ....[3]....
        /*0fe8*/ 	.word	0x00000250


	//   ....[4]....
        /*0fec*/ 	.word	0x0001d360


	//   ....[5]....
        /*0ff0*/ 	.word	0x0001d3f0


	//   ....[6]....
        /*0ff4*/ 	.word	0x00021dc0


	//   ....[7]....
        /*0ff8*/ 	.word	0x00021e50


	//----- nvinfo : EIATTR_COOP_GROUP_MASK_REGIDS
	.align		4
.L_1619:
        /*0ffc*/ 	.byte	0x04, 0x29
        /*0ffe*/ 	.short	(.L_1621 - .L_1620)


	//   ....[0]....
.L_1620:
        /*1000*/ 	.word	0xffffffff


	//   ....[1]....
        /*1004*/ 	.word	0xffffffff


	//   ....[2]....
        /*1008*/ 	.word	0xffffffff


	//   ....[3]....
        /*100c*/ 	.word	0xffffffff


	//   ....[4]....
        /*1010*/ 	.word	0xffffffff


	//   ....[5]....
        /*1014*/ 	.word	0xffffffff


	//   ....[6]....
        /*1018*/ 	.word	0xffffffff


	//   ....[7]....
        /*101c*/ 	.word	0xffffffff


	//   ....[8]....
        /*1020*/ 	.word	0xffffffff


	//   ....[9]....
        /*1024*/ 	.word	0xffffffff


	//   ....[10]....
        /*1028*/ 	.word	0xffffffff


	//   ....[11]....
        /*102c*/ 	.word	0xffffffff


	//   ....[12]....
        /*1030*/ 	.word	0xffffffff


	//   ....[13]....
        /*1034*/ 	.word	0xffffffff


	//   ....[14]....
        /*1038*/ 	.word	0xffffffff


	//   ....[15]....
        /*103c*/ 	.word	0xffffffff


	//   ....[16]....
        /*1040*/ 	.word	0xffffffff


	//   ....[17]....
        /*1044*/ 	.word	0xffffffff


	//   ....[18]....
        /*1048*/ 	.word	0xffffffff


	//   ....[19]....
        /*104c*/ 	.word	0xffffffff


	//   ....[20]....
        /*1050*/ 	.word	0xffffffff


	//   ....[21]....
        /*1054*/ 	.word	0xffffffff


	//   ....[22]....
        /*1058*/ 	.word	0xffffffff


	//   ....[23]....
        /*105c*/ 	.word	0xffffffff


	//   ....[24]....
        /*1060*/ 	.word	0xffffffff


	//   ....[25]....
        /*1064*/ 	.word	0xffffffff


	//   ....[26]....
        /*1068*/ 	.word	0xffffffff


	//   ....[27]....
        /*106c*/ 	.word	0xffffffff


	//   ....[28]....
        /*1070*/ 	.word	0xffffffff


	//   ....[29]....
        /*1074*/ 	.word	0xffffffff


	//   ....[30]....
        /*1078*/ 	.word	0xffffffff


	//   ....[31]....
        /*107c*/ 	.word	0xffffffff


	//   ....[32]....
        /*1080*/ 	.word	0xffffffff


	//   ....[33]....
        /*1084*/ 	.word	0xffffffff


	//   ....[34]....
        /*1088*/ 	.word	0xffffffff


	//   ....[35]....
        /*108c*/ 	.word	0xffffffff


	//   ....[36]....
        /*1090*/ 	.word	0xffffffff


	//   ....[37]....
        /*1094*/ 	.word	0xffffffff


	//   ....[38]....
        /*1098*/ 	.word	0xffffffff


	//   ....[39]....
        /*109c*/ 	.word	0xffffffff


	//   ....[40]....
        /*10a0*/ 	.word	0xffffffff


	//   ....[41]....
        /*10a4*/ 	.word	0xffffffff


	//   ....[42]....
        /*10a8*/ 	.word	0xffffffff


	//   ....[43]....
        /*10ac*/ 	.word	0xffffffff


	//   ....[44]....
        /*10b0*/ 	.word	0xffffffff


	//   ....[45]....
        /*10b4*/ 	.word	0xffffffff


	//   ....[46]....
        /*10b8*/ 	.word	0xffffffff


	//   ....[47]....
        /*10bc*/ 	.word	0xffffffff


	//   ....[48]....
        /*10c0*/ 	.word	0xffffffff


	//   ....[49]....
        /*10c4*/ 	.word	0xffffffff


	//   ....[50]....
        /*10c8*/ 	.word	0xffffffff


	//   ....[51]....
        /*10cc*/ 	.word	0xffffffff


	//   ....[52]....
        /*10d0*/ 	.word	0xffffffff


	//   ....[53]....
        /*10d4*/ 	.word	0xffffffff


	//   ....[54]....
        /*10d8*/ 	.word	0xffffffff


	//   ....[55]....
        /*10dc*/ 	.word	0xffffffff


	//   ....[56]....
        /*10e0*/ 	.word	0xffffffff


	//   ....[57]....
        /*10e4*/ 	.word	0xffffffff


	//   ....[58]....
        /*10e8*/ 	.word	0xffffffff


	//   ....[59]....
        /*10ec*/ 	.word	0xffffffff


	//   ....[60]....
        /*10f0*/ 	.word	0xffffffff


	//   ....[61]....
        /*10f4*/ 	.word	0xffffffff


	//   ....[62]....
        /*10f8*/ 	.word	0xffffffff


	//   ....[63]....
        /*10fc*/ 	.word	0xffffffff


	//   ....[64]....
        /*1100*/ 	.word	0xffffffff


	//   ....[65]....
        /*1104*/ 	.word	0xffffffff


	//   ....[66]....
        /*1108*/ 	.word	0xffffffff


	//   ....[67]....
        /*110c*/ 	.word	0xffffffff


	//   ....[68]....
        /*1110*/ 	.word	0xffffffff


	//   ....[69]....
        /*1114*/ 	.word	0xffffffff


	//   ....[70]....
        /*1118*/ 	.word	0xffffffff


	//   ....[71]....
        /*111c*/ 	.word	0xffffffff


	//   ....[72]....
        /*1120*/ 	.word	0xffffffff


	//   ....[73]....
        /*1124*/ 	.word	0xffffffff


	//   ....[74]....
        /*1128*/ 	.word	0xffffffff


	//   ....[75]....
        /*112c*/ 	.word	0xffffffff


	//   ....[76]....
        /*1130*/ 	.word	0xffffffff


	//   ....[77]....
        /*1134*/ 	.word	0xffffffff


	//   ....[78]....
        /*1138*/ 	.word	0xffffffff


	//   ....[79]....
        /*113c*/ 	.word	0xffffffff


	//   ....[80]....
        /*1140*/ 	.word	0xffffffff


	//   ....[81]....
        /*1144*/ 	.word	0xffffffff


	//   ....[82]....
        /*1148*/ 	.word	0xffffffff


	//   ....[83]....
        /*114c*/ 	.word	0xffffffff


	//   ....[84]....
        /*1150*/ 	.word	0xffffffff


	//   ....[85]....
        /*1154*/ 	.word	0xffffffff


	//   ....[86]....
        /*1158*/ 	.word	0xffffffff


	//   ....[87]....
        /*115c*/ 	.word	0xffffffff


	//   ....[88]....
        /*1160*/ 	.word	0xffffffff


	//   ....[89]....
        /*1164*/ 	.word	0xffffffff


	//   ....[90]....
        /*1168*/ 	.word	0xffffffff


	//   ....[91]....
        /*116c*/ 	.word	0xffffffff


	//   ....[92]....
        /*1170*/ 	.word	0xffffffff


	//   ....[93]....
        /*1174*/ 	.word	0xffffffff


	//   ....[94]....
        /*1178*/ 	.word	0xffffffff


	//   ....[95]....
        /*117c*/ 	.word	0xffffffff


	//   ....[96]....
        /*1180*/ 	.word	0xffffffff


	//   ....[97]....
        /*1184*/ 	.word	0xffffffff


	//   ....[98]....
        /*1188*/ 	.word	0xffffffff


	//   ....[99]....
        /*118c*/ 	.word	0xffffffff


	//   ....[100]....
        /*1190*/ 	.word	0xffffffff


	//   ....[101]....
        /*1194*/ 	.word	0xffffffff


	//   ....[102]....
        /*1198*/ 	.word	0xffffffff


	//   ....[103]....
        /*119c*/ 	.word	0xffffffff


	//   ....[104]....
        /*11a0*/ 	.word	0xffffffff


	//   ....[105]....
        /*11a4*/ 	.word	0xffffffff


	//   ....[106]....
        /*11a8*/ 	.word	0xffffffff


	//   ....[107]....
        /*11ac*/ 	.word	0xffffffff


	//   ....[108]....
        /*11b0*/ 	.word	0xffffffff


	//   ....[109]....
        /*11b4*/ 	.word	0xffffffff


	//   ....[110]....
        /*11b8*/ 	.word	0xffffffff


	//   ....[111]....
        /*11bc*/ 	.word	0xffffffff


	//   ....[112]....
        /*11c0*/ 	.word	0xffffffff


	//   ....[113]....
        /*11c4*/ 	.word	0xffffffff


	//   ....[114]....
        /*11c8*/ 	.word	0xffffffff


	//   ....[115]....
        /*11cc*/ 	.word	0xffffffff


	//   ....[116]....
        /*11d0*/ 	.word	0xffffffff


	//   ....[117]....
        /*11d4*/ 	.word	0xffffffff


	//   ....[118]....
        /*11d8*/ 	.word	0xffffffff


	//   ....[119]....
        /*11dc*/ 	.word	0xffffffff


	//   ....[120]....
        /*11e0*/ 	.word	0xffffffff


	//   ....[121]....
        /*11e4*/ 	.word	0xffffffff


	//   ....[122]....
        /*11e8*/ 	.word	0xffffffff


	//   ....[123]....
        /*11ec*/ 	.word	0xffffffff


	//   ....[124]....
        /*11f0*/ 	.word	0xffffffff


	//   ....[125]....
        /*11f4*/ 	.word	0xffffffff


	//   ....[126]....
        /*11f8*/ 	.word	0xffffffff


	//   ....[127]....
        /*11fc*/ 	.word	0xffffffff


	//   ....[128]....
        /*1200*/ 	.word	0xffffffff


	//   ....[129]....
        /*1204*/ 	.word	0xffffffff


	//   ....[130]....
        /*1208*/ 	.word	0xffffffff


	//   ....[131]....
        /*120c*/ 	.word	0xffffffff


	//   ....[132]....
        /*1210*/ 	.word	0xffffffff


	//   ....[133]....
        /*1214*/ 	.word	0xffffffff


	//   ....[134]....
        /*1218*/ 	.word	0xffffffff


	//   ....[135]....
        /*121c*/ 	.word	0xffffffff


	//   ....[136]....
        /*1220*/ 	.word	0xffffffff


	//   ....[137]....
        /*1224*/ 	.word	0xffffffff


	//   ....[138]....
        /*1228*/ 	.word	0x0500000f


	//   ....[139]....
        /*122c*/ 	.word	0x0500000f


	//   ....[140]....
        /*1230*/ 	.word	0x0500000f


	//   ....[141]....
        /*1234*/ 	.word	0x0500000f


	//   ....[142]....
        /*1238*/ 	.word	0x0500000f


	//   ....[143]....
        /*123c*/ 	.word	0x0500000f


	//   ....[144]....
        /*1240*/ 	.word	0x0500000f


	//   ....[145]....
        /*1244*/ 	.word	0x0500000f


	//   ....[146]....
        /*1248*/ 	.word	0x0500000f


	//   ....[147]....
        /*124c*/ 	.word	0x0500000f


	//   ....[148]....
        /*1250*/ 	.word	0x0500000f


	//   ....[149]....
        /*1254*/ 	.word	0x0500000f


	//   ....[150]....
        /*1258*/ 	.word	0x0500000f


	//   ....[151]....
        /*125c*/ 	.word	0x0500000f


	//   ....[152]....
        /*1260*/ 	.word	0x0500000f


	//   ....[153]....
        /*1264*/ 	.word	0x0500000f


	//   ....[154]....
        /*1268*/ 	.word	0x0500000f


	//   ....[155]....
        /*126c*/ 	.word	0x0500000f


	//   ....[156]....
        /*1270*/ 	.word	0x0500000f


	//   ....[157]....
        /*1274*/ 	.word	0x0500000f


	//   ....[158]....
        /*1278*/ 	.word	0x0500000f


	//   ....[159]....
        /*127c*/ 	.word	0x0500000f


	//   ....[160]....
        /*1280*/ 	.word	0x0500000f


	//   ....[161]....
        /*1284*/ 	.word	0x0500000f


	//   ....[162]....
        /*1288*/ 	.word	0x0500000f


	//   ....[163]....
        /*128c*/ 	.word	0x0500000f


	//   ....[164]....
        /*1290*/ 	.word	0x0500000f


	//   ....[165]....
        /*1294*/ 	.word	0x0500000f


	//   ....[166]....
        /*1298*/ 	.word	0x0500000f


	//   ....[167]....
        /*129c*/ 	.word	0x0500000f


	//   ....[168]....
        /*12a0*/ 	.word	0x0500000f


	//   ....[169]....
        /*12a4*/ 	.word	0x0500000f


	//   ....[170]....
        /*12a8*/ 	.word	0x0500000f


	//   ....[171]....
        /*12ac*/ 	.word	0x0500000f


	//   ....[172]....
        /*12b0*/ 	.word	0x0500000f


	//   ....[173]....
        /*12b4*/ 	.word	0x0500000f


	//   ....[174]....
        /*12b8*/ 	.word	0x0500000f


	//   ....[175]....
        /*12bc*/ 	.word	0x0500000f


	//   ....[176]....
        /*12c0*/ 	.word	0x0500000f


	//   ....[177]....
        /*12c4*/ 	.word	0x0500000f


	//   ....[178]....
        /*12c8*/ 	.word	0x0500000f


	//   ....[179]....
        /*12cc*/ 	.word	0x0500000f


	//   ....[180]....
        /*12d0*/ 	.word	0x0500000f


	//   ....[181]....
        /*12d4*/ 	.word	0x0500000f


	//   ....[182]....
        /*12d8*/ 	.word	0x0500000f


	//   ....[183]....
        /*12dc*/ 	.word	0x0500000f


	//   ....[184]....
        /*12e0*/ 	.word	0x0500000f


	//   ....[185]....
        /*12e4*/ 	.word	0x0500000f


	//   ....[186]....
        /*12e8*/ 	.word	0x0500000f


	//   ....[187]....
        /*12ec*/ 	.word	0x0500000f


	//   ....[188]....
        /*12f0*/ 	.word	0x0500000f


	//   ....[189]....
        /*12f4*/ 	.word	0x0500000f


	//   ....[190]....
        /*12f8*/ 	.word	0x0500000f


	//   ....[191]....
        /*12fc*/ 	.word	0x0500000f


	//   ....[192]....
        /*1300*/ 	.word	0x0500000f


	//   ....[193]....
        /*1304*/ 	.word	0x0500000f


	//   ....[194]....
        /*1308*/ 	.word	0x0500000f


	//   ....[195]....
        /*130c*/ 	.word	0x0500000f


	//   ....[196]....
        /*1310*/ 	.word	0x0500000f


	//   ....[197]....
        /*1314*/ 	.word	0x0500000f


	//   ....[198]....
        /*1318*/ 	.word	0x0500000f


	//   ....[199]....
        /*131c*/ 	.word	0x0500000f


	//   ....[200]....
        /*1320*/ 	.word	0x0500000f


	//   ....[201]....
        /*1324*/ 	.word	0x0500000f


	//   ....[202]....
        /*1328*/ 	.word	0x0500000f


	//   ....[203]....
        /*132c*/ 	.word	0x0500000f


	//   ....[204]....
        /*1330*/ 	.word	0x0500000f


	//   ....[205]....
        /*1334*/ 	.word	0x0500000f


	//   ....[206]....
        /*1338*/ 	.word	0x0500000f


	//   ....[207]....
        /*133c*/ 	.word	0x0500000f


	//   ....[208]....
        /*1340*/ 	.word	0x0500000f


	//   ....[209]....
        /*1344*/ 	.word	0x0500000f


	//   ....[210]....
        /*1348*/ 	.word	0x0500000f


	//   ....[211]....
        /*134c*/ 	.word	0x0500000f


	//   ....[212]....
        /*1350*/ 	.word	0x0500000f


	//   ....[213]....
        /*1354*/ 	.word	0x0500000f


	//   ....[214]....
        /*1358*/ 	.word	0x0500000f


	//   ....[215]....
        /*135c*/ 	.word	0x0500000f


	//   ....[216]....
        /*1360*/ 	.word	0x0500000f


	//   ....[217]....
        /*1364*/ 	.word	0x0500000f


	//   ....[218]....
        /*1368*/ 	.word	0x0500000f


	//   ....[219]....
        /*136c*/ 	.word	0x0500000f


	//   ....[220]....
        /*1370*/ 	.word	0x0500000f


	//   ....[221]....
        /*1374*/ 	.word	0x0500000f


	//   ....[222]....
        /*1378*/ 	.word	0x0500000f


	//   ....[223]....
        /*137c*/ 	.word	0x0500000f


	//   ....[224]....
        /*1380*/ 	.word	0x0500000f


	//   ....[225]....
        /*1384*/ 	.word	0x0500000f


	//   ....[226]....
        /*1388*/ 	.word	0x0500000f


	//   ....[227]....
        /*138c*/ 	.word	0x0500000f


	//----- nvinfo : EIATTR_COOP_GROUP_INSTR_OFFSETS
	.align		4
.L_1621:
        /*1390*/ 	.byte	0x04, 0x28
        /*1392*/ 	.short	(.L_1623 - .L_1622)


	//   ....[0]....
.L_1622:
        /*1394*/ 	.word	0x00000070


	//   ....[1]....
        /*1398*/ 	.word	0x000001a0


	//   ....[2]....
        /*139c*/ 	.word	0x000001f0


	//   ....[3]....
        /*13a0*/ 	.word	0x00000440


	//   ....[4]....
        /*13a4*/ 	.word	0x000005a0


	//   ....[5]....
        /*13a8*/ 	.word	0x000006c0


	//   ....[6]....
        /*13ac*/ 	.word	0x00000820


	//   ....[7]....
        /*13b0*/ 	.word	0x00006ea0


	//   ....[8]....
        /*13b4*/ 	.word	0x00007690


	//   ....[9]....
        /*13b8*/ 	.word	0x000076a0


	//   ....[10]....
        /*13bc*/ 	.word	0x000076b0


	//   ....[11]....
        /*13c0*/ 	.word	0x000076c0


	//   ....[12]....
        /*13c4*/ 	.word	0x000079c0


	//   ....[13]....
        /*13c8*/ 	.word	0x000079d0


	//   ....[14]....
        /*13cc*/ 	.word	0x000079e0


	//   ....[15]....
        /*13d0*/ 	.word	0x000079f0


	//   ....[16]....
        /*13d4*/ 	.word	0x00008d10


	//   ....[17]....
        /*13d8*/ 	.word	0x00008d20


	//   ....[18]....
        /*13dc*/ 	.word	0x00008d30


	//   ....[19]....
        /*13e0*/ 	.word	0x00008d60


	//   ....[20]....
        /*13e4*/ 	.word	0x00008e40


	//   ....[21]....
        /*13e8*/ 	.word	0x00008e60


	//   ....[22]....
        /*13ec*/ 	.word	0x00008e70


	//   ....[23]....
        /*13f0*/ 	.word	0x00008ef0


	//   ....[24]....
        /*13f4*/ 	.word	0x0000b520


	//   ....[25]....
        /*13f8*/ 	.word	0x0000b750


	//   ....[26]....
        /*13fc*/ 	.word	0x0000bcd0


	//   ....[27]....
        /*1400*/ 	.word	0x0000bd40


	//   ....[28]....
        /*1404*/ 	.word	0x0000c400


	//   ....[29]....
        /*1408*/ 	.word	0x0000c450


	//   ....[30]....
        /*140c*/ 	.word	0x0000e1a0


	//   ....[31]....
        /*1410*/ 	.word	0x0000e1f0


	//   ....[32]....
        /*1414*/ 	.word	0x0000e930


	//   ....[33]....
        /*1418*/ 	.word	0x0000e990


	//   ....[34]....
        /*141c*/ 	.word	0x0000f1b0


	//   ....[35]....
        /*1420*/ 	.word	0x0000f1e0


	//   ....[36]....
        /*1424*/ 	.word	0x00011bb0


	//   ....[37]....
        /*1428*/ 	.word	0x00011c20


	//   ....[38]....
        /*142c*/ 	.word	0x00012230


	//   ....[39]....
        /*1430*/ 	.word	0x00012280


	//   ....[40]....
        /*1434*/ 	.word	0x00013780


	//   ....[41]....
        /*1438*/ 	.word	0x00013810


	//   ....[42]....
        /*143c*/ 	.word	0x00013820


	//   ....[43]....
        /*1440*/ 	.word	0x00013880


	//   ....[44]....
        /*1444*/ 	.word	0x000152f0


	//   ....[45]....
        /*1448*/ 	.word	0x00015310


	//   ....[46]....
        /*144c*/ 	.word	0x00015320


	//   ....[47]....
        /*1450*/ 	.word	0x00015330


	//   ....[48]....
        /*1454*/ 	.word	0x00015d40


	//   ....[49]....
        /*1458*/ 	.word	0x00015d50


	//   ....[50]....
        /*145c*/ 	.word	0x00015f90


	//   ....[51]....
        /*1460*/ 	.word	0x00015fa0


	//   ....[52]....
        /*1464*/ 	.word	0x000161a0


	//   ....[53]....
        /*1468*/ 	.word	0x000161b0


	//   ....[54]....
        /*146c*/ 	.word	0x000163b0


	//   ....[55]....
        /*1470*/ 	.word	0x000163c0


	//   ....[56]....
        /*1474*/ 	.word	0x00016860


	//   ....[57]....
        /*1478*/ 	.word	0x00016870


	//   ....[58]....
        /*147c*/ 	.word	0x000174f0


	//   ....[59]....
        /*1480*/ 	.word	0x00017500


	//   ....[60]....
        /*1484*/ 	.word	0x00019750


	//   ....[61]....
        /*1488*/ 	.word	0x00019760


	//   ....[62]....
        /*148c*/ 	.word	0x00019970


	//   ....[63]....
        /*1490*/ 	.word	0x00019980


	//   ....[64]....
        /*1494*/ 	.word	0x00019b80


	//   ....[65]....
        /*1498*/ 	.word	0x00019b90


	//   ....[66]....
        /*149c*/ 	.word	0x00019d90


	//   ....[67]....
        /*14a0*/ 	.word	0x00019da0


	//   ....[68]....
        /*14a4*/ 	.word	0x0001a000


	//   ....[69]....
        /*14a8*/ 	.word	0x0001a230


	//   ....[70]....
        /*14ac*/ 	.word	0x0001a260


	//   ....[71]....
        /*14b0*/ 	.word	0x0001a290


	//   ....[72]....
        /*14b4*/ 	.word	0x0001a2c0


	//   ....[73]....
        /*14b8*/ 	.word	0x0001a2f0


	//   ....[74]....
        /*14bc*/ 	.word	0x0001a320


	//   ....[75]....
        /*14c0*/ 	.word	0x0001a4c0


	//   ....[76]....
        /*14c4*/ 	.word	0x0001a4f0


	//   ....[77]....
        /*14c8*/ 	.word	0x0001a520


	//   ....[78]....
        /*14cc*/ 	.word	0x0001a550


	//   ....[79]....
        /*14d0*/ 	.word	0x0001a580


	//   ....[80]....
        /*14d4*/ 	.word	0x0001a5b0


	//   ....[81]....
        /*14d8*/ 	.word	0x0001a650


	//   ....[82]....
        /*14dc*/ 	.word	0x0001a680


	//   ....[83]....
        /*14e0*/ 	.word	0x0001a690


	//   ....[84]....
        /*14e4*/ 	.word	0x0001a6c0


	//   ....[85]....
        /*14e8*/ 	.word	0x0001bcb0


	//   ....[86]....
        /*14ec*/ 	.word	0x0001d940


	//   ....[87]....
        /*14f0*/ 	.word	0x0001e3f0


	//   ....[88]....
        /*14f4*/ 	.word	0x0001e420


	//   ....[89]....
        /*14f8*/ 	.word	0x0001e440


	//   ....[90]....
        /*14fc*/ 	.word	0x0001e480


	//   ....[91]....
        /*1500*/ 	.word	0x0001e580


	//   ....[92]....
        /*1504*/ 	.word	0x0001e5a0


	//   ....[93]....
        /*1508*/ 	.word	0x0001e630


	//   ....[94]....
        /*150c*/ 	.word	0x0001e640


	//   ....[95]....
        /*1510*/ 	.word	0x0001e6d0


	//   ....[96]....
        /*1514*/ 	.word	0x0001e6f0


	//   ....[97]....
        /*1518*/ 	.word	0x0001e790


	//   ....[98]....
        /*151c*/ 	.word	0x0001e7b0


	//   ....[99]....
        /*1520*/ 	.word	0x0001e840


	//   ....[100]....
        /*1524*/ 	.word	0x0001e860


	//   ....[101]....
        /*1528*/ 	.word	0x0001e8f0


	//   ....[102]....
        /*152c*/ 	.word	0x0001e900


	//   ....[103]....
        /*1530*/ 	.word	0x0001f030


	//   ....[104]....
        /*1534*/ 	.word	0x0001f040


	//   ....[105]....
        /*1538*/ 	.word	0x0001f0f0


	//   ....[106]....
        /*153c*/ 	.word	0x0001f100


	//   ....[107]....
        /*1540*/ 	.word	0x0001f1c0


	//   ....[108]....
        /*1544*/ 	.word	0x0001f1d0


	//   ....[109]....
        /*1548*/ 	.word	0x0001f290


	//   ....[110]....
        /*154c*/ 	.word	0x0001f2a0


	//   ....[111]....
        /*1550*/ 	.word	0x0001f340


	//   ....[112]....
        /*1554*/ 	.word	0x0001f350


	//   ....[113]....
        /*1558*/ 	.word	0x0001f400


	//   ....[114]....
        /*155c*/ 	.word	0x0001f410


	//   ....[115]....
        /*1560*/ 	.word	0x0001f4c0


	//   ....[116]....
        /*1564*/ 	.word	0x0001f4d0


	//   ....[117]....
        /*1568*/ 	.word	0x0001f4e0


	//   ....[118]....
        /*156c*/ 	.word	0x0001f550


	//   ....[119]....
        /*1570*/ 	.word	0x000220e0


	//   ....[120]....
        /*1574*/ 	.word	0x00022110


	//   ....[121]....
        /*1578*/ 	.word	0x00022170


	//   ....[122]....
        /*157c*/ 	.word	0x000221a0


	//   ....[123]....
        /*1580*/ 	.word	0x000221d0


	//   ....[124]....
        /*1584*/ 	.word	0x00022200


	//   ....[125]....
        /*1588*/ 	.word	0x00022230


	//   ....[126]....
        /*158c*/ 	.word	0x00022260


	//   ....[127]....
        /*1590*/ 	.word	0x00022420


	//   ....[128]....
        /*1594*/ 	.word	0x00022450


	//   ....[129]....
        /*1598*/ 	.word	0x00022480


	//   ....[130]....
        /*159c*/ 	.word	0x000224b0


	//   ....[131]....
        /*15a0*/ 	.word	0x000224e0


	//   ....[132]....
        /*15a4*/ 	.word	0x00022510


	//   ....[133]....
        /*15a8*/ 	.word	0x000225e0


	//   ....[134]....
        /*15ac*/ 	.word	0x00022600


	//   ....[135]....
        /*15b0*/ 	.word	0x00022610


	//   ....[136]....
        /*15b4*/ 	.word	0x00022690


	//   ....[137]....
        /*15b8*/ 	.word	0x000231d0


	//   ....[138]....
        /*15bc*/ 	.word	0x000235e0


	//   ....[139]....
        /*15c0*/ 	.word	0x00023680


	//   ....[140]....
        /*15c4*/ 	.word	0x00023710


	//   ....[141]....
        /*15c8*/ 	.word	0x00023760


	//   ....[142]....
        /*15cc*/ 	.word	0x000237b0


	//   ....[143]....
        /*15d0*/ 	.word	0x00023840


	//   ....[144]....
        /*15d4*/ 	.word	0x000238d0


	//   ....[145]....
        /*15d8*/ 	.word	0x00023920


	//   ....[146]....
        /*15dc*/ 	.word	0x00023970


	//   ....[147]....
        /*15e0*/ 	.word	0x00023a70


	//   ....[148]....
        /*15e4*/ 	.word	0x00023b20


	//   ....[149]....
        /*15e8*/ 	.word	0x00023b70


	//   ....[150]....
        /*15ec*/ 	.word	0x00023bc0


	//   ....[151]....
        /*15f0*/ 	.word	0x00023d40


	//   ....[152]....
        /*15f4*/ 	.word	0x00023e80


	//   ....[153]....
        /*15f8*/ 	.word	0x00023f30


	//   ....[154]....
        /*15fc*/ 	.word	0x00023f80


	//   ....[155]....
        /*1600*/ 	.word	0x00024280


	//   ....[156]....
        /*1604*/ 	.word	0x000242d0


	//   ....[157]....
        /*1608*/ 	.word	0x00024360


	//   ....[158]....
        /*160c*/ 	.word	0x000243f0


	//   ....[159]....
        /*1610*/ 	.word	0x00024480


	//   ....[160]....
        /*1614*/ 	.word	0x00024510


	//   ....[161]....
        /*1618*/ 	.word	0x000245a0


	//   ....[162]....
        /*161c*/ 	.word	0x00024630


	//   ....[163]....
        /*1620*/ 	.word	0x000246b0


	//   ....[164]....
        /*1624*/ 	.word	0x00024700


	//   ....[165]....
        /*1628*/ 	.word	0x000247a0


	//   ....[166]....
        /*162c*/ 	.word	0x00024830


	//   ....[167]....
        /*1630*/ 	.word	0x000248c0


	//   ....[168]....
        /*1634*/ 	.word	0x00024910


	//   ....[169]....
        /*1638*/ 	.word	0x000249a0


	//   ....[170]....
        /*163c*/ 	.word	0x00024a30


	//   ....[171]....
        /*1640*/ 	.word	0x00024ac0


	//   ....[172]....
        /*1644*/ 	.word	0x00024b50


	//   ....[173]....
        /*1648*/ 	.word	0x00024be0


	//   ....[174]....
        /*164c*/ 	.word	0x00024c70


	//   ....[175]....
        /*1650*/ 	.word	0x00024d30


	//   ....[176]....
        /*1654*/ 	.word	0x00025010


	//   ....[177]....
        /*1658*/ 	.word	0x00025190


	//   ....[178]....
        /*165c*/ 	.word	0x000251f0


	//   ....[179]....
        /*1660*/ 	.word	0x00025280


	//   ....[180]....
        /*1664*/ 	.word	0x000252e0


	//   ....[181]....
        /*1668*/ 	.word	0x00025380


	//   ....[182]....
        /*166c*/ 	.word	0x00025470


	//   ....[183]....
        /*1670*/ 	.word	0x000255a0


	//   ....[184]....
        /*1674*/ 	.word	0x00025640


	//   ....[185]....
        /*1678*/ 	.word	0x00025710


	//   ....[186]....
        /*167c*/ 	.word	0x000257b0


	//   ....[187]....
        /*1680*/ 	.word	0x00025880


	//   ....[188]....
        /*1684*/ 	.word	0x00025920


	//   ....[189]....
        /*1688*/ 	.word	0x000259f0


	//   ....[190]....
        /*168c*/ 	.word	0x00025a90


	//   ....[191]....
        /*1690*/ 	.word	0x00025b40


	//   ....[192]....
        /*1694*/ 	.word	0x00025c20


	//   ....[193]....
        /*1698*/ 	.word	0x00025e80


	//   ....[194]....
        /*169c*/ 	.word	0x00025f30


	//   ....[195]....
        /*16a0*/ 	.word	0x00026030


	//   ....[196]....
        /*16a4*/ 	.word	0x00026120


	//   ....[197]....
        /*16a8*/ 	.word	0x000261b0


	//   ....[198]....
        /*16ac*/ 	.word	0x000262a0


	//   ....[199]....
        /*16b0*/ 	.word	0x00026330


	//   ....[200]....
        /*16b4*/ 	.word	0x00026420


	//   ....[201]....
        /*16b8*/ 	.word	0x000264b0


	//   ....[202]....
        /*16bc*/ 	.word	0x000265a0


	//   ....[203]....
        /*16c0*/ 	.word	0x00026630


	//   ....[204]....
        /*16c4*/ 	.word	0x00026710


	//   ....[205]....
        /*16c8*/ 	.word	0x00026840


	//   ....[206]....
        /*16cc*/ 	.word	0x00026890


	//   ....[207]....
        /*16d0*/ 	.word	0x000268f0


	//   ....[208]....
        /*16d4*/ 	.word	0x00026990


	//   ....[209]....
        /*16d8*/ 	.word	0x00026d30


	//   ....[210]....
        /*16dc*/ 	.word	0x00026dd0


	//   ....[211]....
        /*16e0*/ 	.word	0x00026f70


	//   ....[212]....
        /*16e4*/ 	.word	0x00026ff0


	//   ....[213]....
        /*16e8*/ 	.word	0x00027070


	//   ....[214]....
        /*16ec*/ 	.word	0x000270f0


	//   ....[215]....
        /*16f0*/ 	.word	0x00027170


	//   ....[216]....
        /*16f4*/ 	.word	0x00027200


	//   ....[217]....
        /*16f8*/ 	.word	0x000272a0


	//   ....[218]....
        /*16fc*/ 	.word	0x00027350


	//   ....[219]....
        /*1700*/ 	.word	0x000273d0


	//   ....[220]....
        /*1704*/ 	.word	0x00027450


	//   ....[221]....
        /*1708*/ 	.word	0x000274d0


	//   ....[222]....
        /*170c*/ 	.word	0x00027560


	//   ....[223]....
        /*1710*/ 	.word	0x000275e0


	//   ....[224]....
        /*1714*/ 	.word	0x00027690


	//   ....[225]....
        /*1718*/ 	.word	0x000276e0


	//   ....[226]....
        /*171c*/ 	.word	0x000277a0


	//   ....[227]....
        /*1720*/ 	.word	0x000278d0


	//----- nvinfo : EIATTR_REG_RECONFIG
	.align		4
.L_1623:
        /*1724*/ 	.byte	0x01, 0x54
	.zero		2


	//----- nvinfo : EIATTR_SYSCALL_OFFSETS
	.align		4
        /*1728*/ 	.byte	0x04, 0x46
        /*172a*/ 	.short	(.L_1625 - .L_1624)


	//   ....[0]....
.L_1624:
        /*172c*/ 	.word	0x000023f0


	//   ....[1]....
        /*1730*/ 	.word	0x00002540


	//   ....[2]....
        /*1734*/ 	.word	0x00007090


	//   ....[3]....
        /*1738*/ 	.word	0x000073b0


	//   ....[4]....
        /*173c*/ 	.word	0x0001d560


	//   ....[5]....
        /*1740*/ 	.word	0x0001d6b0


	//   ....[6]....
        /*1744*/ 	.word	0x0001d7b0


	//   ....[7]....
        /*1748*/ 	.word	0x0001e010


	//   ....[8]....
        /*174c*/ 	.word	0x0001ec10


	//----- nvinfo : EIATTR_MBARRIER_INSTR_OFFSETS
	.align		4
.L_1625:
        /*1750*/ 	.byte	0x04, 0x39
        /*1752*/ 	.short	(.L_1627 - .L_1626)


	//   ....[0]....
.L_1626:
        /*1754*/ 	.word	0x000002e0
        /*1758*/ 	.word	0x000000ff
        /*175c*/ 	.word	0x00032400
        /*1760*/ 	.short	0x0100
        /*1762*/ 	.byte	0x08
	.zero		1


	//   ....[1]....
        /*1764*/ 	.word	0x000002f0
        /*1768*/ 	.word	0x000000ff
        /*176c*/ 	.word	0x00032410
        /*1770*/ 	.short	0x0100
        /*1772*/ 	.byte	0x08
	.zero		1


	//   ....[2]....
        /*1774*/ 	.word	0x00000300
        /*1778*/ 	.word	0x000000ff
        /*177c*/ 	.word	0x00032420
        /*1780*/ 	.short	0x0100
        /*1782*/ 	.byte	0x08
	.zero		1


	//   ....[3]....
        /*1784*/ 	.word	0x000003f0
        /*1788*/ 	.word	0x000000ff
        /*178c*/ 	.word	0x00032430
        /*1790*/ 	.short	0x0100
        /*1792*/ 	.byte	0x08
	.zero		1


	//   ....[4]....
        /*1794*/ 	.word	0x00000400
        /*1798*/ 	.word	0x000000ff
        /*179c*/ 	.word	0x00032440
        /*17a0*/ 	.short	0x0100
        /*17a2*/ 	.byte	0x08
	.zero		1


	//   ....[5]....
        /*17a4*/ 	.word	0x00000410
        /*17a8*/ 	.word	0x000000ff
        /*17ac*/ 	.word	0x00032438
        /*17b0*/ 	.short	0x0100
        /*17b2*/ 	.byte	0x08
	.zero		1


	//   ....[6]....
        /*17b4*/ 	.word	0x00000420
        /*17b8*/ 	.word	0x000000ff
        /*17bc*/ 	.word	0x00032448
        /*17c0*/ 	.short	0x0100
        /*17c2*/ 	.byte	0x08
	.zero		1


	//   ....[7]....
        /*17c4*/ 	.word	0x00000550
        /*17c8*/ 	.word	0x000000ff
        /*17cc*/ 	.word	0x00032450
        /*17d0*/ 	.short	0x0100
        /*17d2*/ 	.byte	0x08
	.zero		1


	//   ....[8]....
        /*17d4*/ 	.word	0x00000560
        /*17d8*/ 	.word	0x000000ff
        /*17dc*/ 	.word	0x00032460
        /*17e0*/ 	.short	0x0100
        /*17e2*/ 	.byte	0x08
	.zero		1


	//   ....[9]....
        /*17e4*/ 	.word	0x00000570
        /*17e8*/ 	.word	0x000000ff
        /*17ec*/ 	.word	0x00032458
        /*17f0*/ 	.short	0x0100
        /*17f2*/ 	.byte	0x08
	.zero		1


	//   ....[10]....
        /*17f4*/ 	.word	0x00000580
        /*17f8*/ 	.word	0x000000ff
        /*17fc*/ 	.word	0x00032468
        /*1800*/ 	.short	0x0100
        /*1802*/ 	.byte	0x08
	.zero		1


	//   ....[11]....
        /*1804*/ 	.word	0x00000670
        /*1808*/ 	.word	0x000000ff
        /*180c*/ 	.word	0x00032470
        /*1810*/ 	.short	0x0100
        /*1812*/ 	.byte	0x06
	.zero		1


	//   ....[12]....
        /*1814*/ 	.word	0x00000680
        /*1818*/ 	.word	0x000000ff
        /*181c*/ 	.word	0x00032480
        /*1820*/ 	.short	0x0100
        /*1822*/ 	.byte	0x06
	.zero		1


	//   ....[13]....
        /*1824*/ 	.word	0x00000690
        /*1828*/ 	.word	0x000000ff
        /*182c*/ 	.word	0x00032478
        /*1830*/ 	.short	0x0100
        /*1832*/ 	.byte	0x06
	.zero		1


	//   ....[14]....
        /*1834*/ 	.word	0x000006a0
        /*1838*/ 	.word	0x000000ff
        /*183c*/ 	.word	0x00032488
        /*1840*/ 	.short	0x0100
        /*1842*/ 	.byte	0x06
	.zero		1


	//   ....[15]....
        /*1844*/ 	.word	0x000007d0
        /*1848*/ 	.word	0x000000ff
        /*184c*/ 	.word	0x00032490
        /*1850*/ 	.short	0x0100
        /*1852*/ 	.byte	0x08
	.zero		1


	//   ....[16]....
        /*1854*/ 	.word	0x000007e0
        /*1858*/ 	.word	0x000000ff
        /*185c*/ 	.word	0x000324a0
        /*1860*/ 	.short	0x0100
        /*1862*/ 	.byte	0x08
	.zero		1


	//   ....[17]....
        /*1864*/ 	.word	0x000007f0
        /*1868*/ 	.word	0x000000ff
        /*186c*/ 	.word	0x00032498
        /*1870*/ 	.short	0x0100
        /*1872*/ 	.byte	0x08
	.zero		1


	//   ....[18]....
        /*1874*/ 	.word	0x00000800
        /*1878*/ 	.word	0x000000ff
        /*187c*/ 	.word	0x000324a8
        /*1880*/ 	.short	0x0100
        /*1882*/ 	.byte	0x08
	.zero		1


	//   ....[19]....
        /*1884*/ 	.word	0x00000930
        /*1888*/ 	.word	0x000000ff
        /*188c*/ 	.word	0x000324b0
        /*1890*/ 	.short	0x0100
        /*1892*/ 	.byte	0x08
	.zero		1


	//   ....[20]....
        /*1894*/ 	.word	0x00000940
        /*1898*/ 	.word	0x000000ff
        /*189c*/ 	.word	0x000324c0
        /*18a0*/ 	.short	0x0100
        /*18a2*/ 	.byte	0x08
	.zero		1


	//   ....[21]....
        /*18a4*/ 	.word	0x00000950
        /*18a8*/ 	.word	0x000000ff
        /*18ac*/ 	.word	0x000324b8
        /*18b0*/ 	.short	0x0100
        /*18b2*/ 	.byte	0x08
	.zero		1


	//   ....[22]....
        /*18b4*/ 	.word	0x00000960
        /*18b8*/ 	.word	0x000000ff
        /*18bc*/ 	.word	0x000324c8
        /*18c0*/ 	.short	0x0100
        /*18c2*/ 	.byte	0x08
	.zero		1


	//   ....[23]....
        /*18c4*/ 	.word	0x00003880
        /*18c8*/ 	.word	0x00000060
        /*18cc*/ 	.word	0x00032490
        /*18d0*/ 	.short	0x010a
        /*18d2*/ 	.byte	0x3f
	.zero		1


	//   ....[24]....
        /*18d4*/ 	.word	0x00004b40
        /*18d8*/ 	.word	0x00000060
        /*18dc*/ 	.word	0x00032490
        /*18e0*/ 	.short	0x010a
        /*18e2*/ 	.byte	0x3f
	.zero		1


	//   ....[25]....
        /*18e4*/ 	.word	0x00005d30
        /*18e8*/ 	.word	0x00000060
        /*18ec*/ 	.word	0x00032490
        /*18f0*/ 	.short	0x010a
        /*18f2*/ 	.byte	0x3f
	.zero		1


	//   ....[26]....
        /*18f4*/ 	.word	0x00005f50
        /*18f8*/ 	.word	0x00000020
        /*18fc*/ 	.word	0x00000000
        /*1900*/ 	.short	0x0101
        /*1902*/ 	.byte	0x3f
	.zero		1


	//   ....[27]....
        /*1904*/ 	.word	0x00005f90
        /*1908*/ 	.word	0x00000060
        /*190c*/ 	.word	0x000324b0
        /*1910*/ 	.short	0x010a
        /*1912*/ 	.byte	0x3f
	.zero		1


	//   ....[28]....
        /*1914*/ 	.word	0x000065f0
        /*1918*/ 	.word	0x00000060
        /*191c*/ 	.word	0x00000000
        /*1920*/ 	.short	0x0101
        /*1922*/ 	.byte	0x3f
	.zero		1


	//   ....[29]....
        /*1924*/ 	.word	0x00007130
        /*1928*/ 	.word	0x00000013
        /*192c*/ 	.word	0x00032400
        /*1930*/ 	.short	0x010a
        /*1932*/ 	.byte	0x3f
	.zero		1


	//   ....[30]....
        /*1934*/ 	.word	0x00007180
        /*1938*/ 	.word	0x00000013
        /*193c*/ 	.word	0x00032400
        /*1940*/ 	.short	0x010a
        /*1942*/ 	.byte	0x3f
	.zero		1


	//   ....[31]....
        /*1944*/ 	.word	0x00007c40
        /*1948*/ 	.word	0x00000013
        /*194c*/ 	.word	0x00032400
        /*1950*/ 	.short	0x010a
        /*1952*/ 	.byte	0x3f
	.zero		1


	//   ....[32]....
        /*1954*/ 	.word	0x000091b0
        /*1958*/ 	.word	0x00000013
        /*195c*/ 	.word	0x00032400
        /*1960*/ 	.short	0x010a
        /*1962*/ 	.byte	0x3f
	.zero		1


	//   ....[33]....
        /*1964*/ 	.word	0x0000a1d0
        /*1968*/ 	.word	0x000000b3
        /*196c*/ 	.word	0x00032430
        /*1970*/ 	.short	0x010a
        /*1972*/ 	.byte	0x3f
	.zero		1


	//   ....[34]....
        /*1974*/ 	.word	0x0000a260
        /*1978*/ 	.word	0x000000b3
        /*197c*/ 	.word	0x00032430
        /*1980*/ 	.short	0x010a
        /*1982*/ 	.byte	0x3f
	.zero		1


	//   ....[35]....
        /*1984*/ 	.word	0x0000a590
        /*1988*/ 	.word	0x00000013
        /*198c*/ 	.word	0x00032410
        /*1990*/ 	.short	0x010a
        /*1992*/ 	.byte	0x3f
	.zero		1


	//   ....[36]....
        /*1994*/ 	.word	0x0000a5e0
        /*1998*/ 	.word	0x000000b3
        /*199c*/ 	.word	0x00032450
        /*19a0*/ 	.short	0x010a
        /*19a2*/ 	.byte	0x3f
	.zero		1


	//   ....[37]....
        /*19a4*/ 	.word	0x0000a660
        /*19a8*/ 	.word	0x000000b3
        /*19ac*/ 	.word	0x00032450
        /*19b0*/ 	.short	0x010a
        /*19b2*/ 	.byte	0x3f
	.zero		1


	//   ....[38]....
        /*19b4*/ 	.word	0x0000c630
        /*19b8*/ 	.word	0x00000018
        /*19bc*/ 	.word	0x00000000
        /*19c0*/ 	.short	0x0101
        /*19c2*/ 	.byte	0x3f
	.zero		1


	//   ....[39]....
        /*19c4*/ 	.word	0x0000d280
        /*19c8*/ 	.word	0x000000b3
        /*19cc*/ 	.word	0x00000000
        /*19d0*/ 	.short	0x0101
        /*19d2*/ 	.byte	0x3f
	.zero		1


	//   ....[40]....
        /*19d4*/ 	.word	0x0000d360
        /*19d8*/ 	.word	0x000000d3
        /*19dc*/ 	.word	0x00032430
        /*19e0*/ 	.short	0x010a
        /*19e2*/ 	.byte	0x3f
	.zero		1


	//   ....[41]....
        /*19e4*/ 	.word	0x0000d3d0
        /*19e8*/ 	.word	0x000000d3
        /*19ec*/ 	.word	0x00032430
        /*19f0*/ 	.short	0x010a
        /*19f2*/ 	.byte	0x3f
	.zero		1


	//   ....[42]....
        /*19f4*/ 	.word	0x0000d670
        /*19f8*/ 	.word	0x000000d3
        /*19fc*/ 	.word	0x00032450
        /*1a00*/ 	.short	0x010a
        /*1a02*/ 	.byte	0x3f
	.zero		1


	//   ....[43]....
        /*1a04*/ 	.word	0x0000d6c0
        /*1a08*/ 	.word	0x000000d3
        /*1a0c*/ 	.word	0x00032450
        /*1a10*/ 	.short	0x010a
        /*1a12*/ 	.byte	0x3f
	.zero		1


	//   ....[44]....
        /*1a14*/ 	.word	0x0000f6c0
        /*1a18*/ 	.word	0x00000003
        /*1a1c*/ 	.word	0x00000000
        /*1a20*/ 	.short	0x0101
        /*1a22*/ 	.byte	0x3f
	.zero		1


	//   ....[45]....
        /*1a24*/ 	.word	0x00010820
        /*1a28*/ 	.word	0x000000d3
        /*1a2c*/ 	.word	0x00000000
        /*1a30*/ 	.short	0x0101
        /*1a32*/ 	.byte	0x3f
	.zero		1


	//   ....[46]....
        /*1a34*/ 	.word	0x00010930
        /*1a38*/ 	.word	0x000000d3
        /*1a3c*/ 	.word	0x00032430
        /*1a40*/ 	.short	0x010a
        /*1a42*/ 	.byte	0x3f
	.zero		1


	//   ....[47]....
        /*1a44*/ 	.word	0x000109a0
        /*1a48*/ 	.word	0x000000d3
        /*1a4c*/ 	.word	0x00032430
        /*1a50*/ 	.short	0x010a
        /*1a52*/ 	.byte	0x3f
	.zero		1


	//   ....[48]....
        /*1a54*/ 	.word	0x00010c40
        /*1a58*/ 	.word	0x000000d3
        /*1a5c*/ 	.word	0x00032450
        /*1a60*/ 	.short	0x010a
        /*1a62*/ 	.byte	0x3f
	.zero		1


	//   ....[49]....
        /*1a64*/ 	.word	0x00010c90
        /*1a68*/ 	.word	0x000000d3
        /*1a6c*/ 	.word	0x00032450
        /*1a70*/ 	.short	0x010a
        /*1a72*/ 	.byte	0x3f
	.zero		1


	//   ....[50]....
        /*1a74*/ 	.word	0x000124e0
        /*1a78*/ 	.word	0x00000003
        /*1a7c*/ 	.word	0x00000000
        /*1a80*/ 	.short	0x0101
        /*1a82*/ 	.byte	0x3f
	.zero		1


	//   ....[51]....
        /*1a84*/ 	.word	0x00013740
        /*1a88*/ 	.word	0x000000d3
        /*1a8c*/ 	.word	0x00000000
        /*1a90*/ 	.short	0x0101
        /*1a92*/ 	.byte	0x3f
	.zero		1


	//   ....[52]....
        /*1a94*/ 	.word	0x00015cb0
        /*1a98*/ 	.word	0x00000003
        /*1a9c*/ 	.word	0x00000000
        /*1aa0*/ 	.short	0x0101
        /*1aa2*/ 	.byte	0x3f
	.zero		1


	//   ....[53]....
        /*1aa4*/ 	.word	0x000167c0
        /*1aa8*/ 	.word	0x00000003
        /*1aac*/ 	.word	0x00000000
        /*1ab0*/ 	.short	0x0101
        /*1ab2*/ 	.byte	0x3f
	.zero		1


	//   ....[54]....
        /*1ab4*/ 	.word	0x0001bd90
        /*1ab8*/ 	.word	0x00000012
        /*1abc*/ 	.word	0x00032420
        /*1ac0*/ 	.short	0x010a
        /*1ac2*/ 	.byte	0x3f
	.zero		1


	//   ....[55]....
        /*1ac4*/ 	.word	0x0001be60
        /*1ac8*/ 	.word	0x00000004
        /*1acc*/ 	.word	0x000324a0
        /*1ad0*/ 	.short	0x010a
        /*1ad2*/ 	.byte	0x3f
	.zero		1


	//   ....[56]....
        /*1ad4*/ 	.word	0x0001c0a0
        /*1ad8*/ 	.word	0x00000004
        /*1adc*/ 	.word	0x000324c0
        /*1ae0*/ 	.short	0x010a
        /*1ae2*/ 	.byte	0x3f
	.zero		1


	//   ....[57]....
        /*1ae4*/ 	.word	0x0001c740
        /*1ae8*/ 	.word	0x00000005
        /*1aec*/ 	.word	0x000324a0
        /*1af0*/ 	.short	0x010a
        /*1af2*/ 	.byte	0x3f
	.zero		1


	//   ....[58]....
        /*1af4*/ 	.word	0x0001c970
        /*1af8*/ 	.word	0x00000005
        /*1afc*/ 	.word	0x000324c0
        /*1b00*/ 	.short	0x010a
        /*1b02*/ 	.byte	0x3f
	.zero		1


	//   ....[59]....
        /*1b04*/ 	.word	0x0001dbb0
        /*1b08*/ 	.word	0x00000000
        /*1b0c*/ 	.word	0x00032440
        /*1b10*/ 	.short	0x010a
        /*1b12*/ 	.byte	0x3f
	.zero		1


	//   ....[60]....
        /*1b14*/ 	.word	0x0001e9c0
        /*1b18*/ 	.word	0x00000012
        /*1b1c*/ 	.word	0x00032400
        /*1b20*/ 	.short	0x0107
        /*1b22*/ 	.byte	0x3f
	.zero		1


	//   ....[61]....
        /*1b24*/ 	.word	0x0001ea60
        /*1b28*/ 	.word	0x00000012
        /*1b2c*/ 	.word	0x00032400
        /*1b30*/ 	.short	0x0101
        /*1b32*/ 	.byte	0x3f
	.zero		1


	//   ....[62]....
        /*1b34*/ 	.word	0x0001f690
        /*1b38*/ 	.word	0x00000012
        /*1b3c*/ 	.word	0x00032410
        /*1b40*/ 	.short	0x0107
        /*1b42*/ 	.byte	0x3f
	.zero		1


	//   ....[63]....
        /*1b44*/ 	.word	0x0001f790
        /*1b48*/ 	.word	0x00000012
        /*1b4c*/ 	.word	0x00032410
        /*1b50*/ 	.short	0x0101
        /*1b52*/ 	.byte	0x3f
	.zero		1


	//   ....[64]....
        /*1b54*/ 	.word	0x0001f7b0
        /*1b58*/ 	.word	0x00000012
        /*1b5c*/ 	.word	0x00032420
        /*1b60*/ 	.short	0x010a
        /*1b62*/ 	.byte	0x3f
	.zero		1


	//   ....[65]....
        /*1b64*/ 	.word	0x0001f890
        /*1b68*/ 	.word	0x00000002
        /*1b6c*/ 	.word	0x00032460
        /*1b70*/ 	.short	0x010a
        /*1b72*/ 	.byte	0x3f
	.zero		1


	//   ....[66]....
        /*1b74*/ 	.word	0x00020140
        /*1b78*/ 	.word	0x00000002
        /*1b7c*/ 	.word	0x00032440
        /*1b80*/ 	.short	0x010a
        /*1b82*/ 	.byte	0x3f
	.zero		1


	//   ....[67]....
        /*1b84*/ 	.word	0x00020390
        /*1b88*/ 	.word	0x00000002
        /*1b8c*/ 	.word	0x00032460
        /*1b90*/ 	.short	0x010a
        /*1b92*/ 	.byte	0x3f
	.zero		1


	//   ....[68]....
        /*1b94*/ 	.word	0x00020b80
        /*1b98*/ 	.word	0x00000003
        /*1b9c*/ 	.word	0x00032440
        /*1ba0*/ 	.short	0x010a
        /*1ba2*/ 	.byte	0x3f
	.zero		1


	//   ....[69]....
        /*1ba4*/ 	.word	0x00020dd0
        /*1ba8*/ 	.word	0x00000003
        /*1bac*/ 	.word	0x00032460
        /*1bb0*/ 	.short	0x010a
        /*1bb2*/ 	.byte	0x3f
	.zero		1


	//   ....[70]....
        /*1bb4*/ 	.word	0x00021550
        /*1bb8*/ 	.word	0x00000003
        /*1bbc*/ 	.word	0x00032440
        /*1bc0*/ 	.short	0x010a
        /*1bc2*/ 	.byte	0x3f
	.zero		1


	//   ....[71]....
        /*1bc4*/ 	.word	0x000217a0
        /*1bc8*/ 	.word	0x00000003
        /*1bcc*/ 	.word	0x00032460
        /*1bd0*/ 	.short	0x010a
        /*1bd2*/ 	.byte	0x3f
	.zero		1


	//   ....[72]....
        /*1bd4*/ 	.word	0x00023150
        /*1bd8*/ 	.word	0x00000000
        /*1bdc*/ 	.word	0x00032420
        /*1be0*/ 	.short	0x010a
        /*1be2*/ 	.byte	0x3f
	.zero		1


	//   ....[73]....
        /*1be4*/ 	.word	0x00023330
        /*1be8*/ 	.word	0x00000006
        /*1bec*/ 	.word	0x00000000
        /*1bf0*/ 	.short	0x010a
        /*1bf2*/ 	.byte	0x3f
	.zero		1


	//   ....[74]....
        /*1bf4*/ 	.word	0x00023360
        /*1bf8*/ 	.word	0x00000007
        /*1bfc*/ 	.word	0x00000000
        /*1c00*/ 	.short	0x010a
        /*1c02*/ 	.byte	0x3f
	.zero		1


	//   ....[75]....
        /*1c04*/ 	.word	0x000233c0
        /*1c08*/ 	.word	0x00000004
        /*1c0c*/ 	.word	0x00000000
        /*1c10*/ 	.short	0x010a
        /*1c12*/ 	.byte	0x3f
	.zero		1


	//   ....[76]....
        /*1c14*/ 	.word	0x000233f0
        /*1c18*/ 	.word	0x00000003
        /*1c1c*/ 	.word	0x00000000
        /*1c20*/ 	.short	0x010a
        /*1c22*/ 	.byte	0x3f
	.zero		1


	//   ....[77]....
        /*1c24*/ 	.word	0x00023450
        /*1c28*/ 	.word	0x00000060
        /*1c2c*/ 	.word	0x00032490
        /*1c30*/ 	.short	0x010a
        /*1c32*/ 	.byte	0x3f
	.zero		1


	//   ....[78]....
        /*1c34*/ 	.word	0x000234a0
        /*1c38*/ 	.word	0x00000060
        /*1c3c*/ 	.word	0x00032490
        /*1c40*/ 	.short	0x010a
        /*1c42*/ 	.byte	0x3f
	.zero		1


	//   ....[79]....
        /*1c44*/ 	.word	0x000234f0
        /*1c48*/ 	.word	0x00000060
        /*1c4c*/ 	.word	0x00032490
        /*1c50*/ 	.short	0x010a
        /*1c52*/ 	.byte	0x3f
	.zero		1


	//   ....[80]....
        /*1c54*/ 	.word	0x00023540
        /*1c58*/ 	.word	0x00000060
        /*1c5c*/ 	.word	0x000324b0
        /*1c60*/ 	.short	0x010a
        /*1c62*/ 	.byte	0x3f
	.zero		1


	//   ....[81]....
        /*1c64*/ 	.word	0x000239b0
        /*1c68*/ 	.word	0x00000013
        /*1c6c*/ 	.word	0x00032400
        /*1c70*/ 	.short	0x010a
        /*1c72*/ 	.byte	0x3f
	.zero		1


	//   ....[82]....
        /*1c74*/ 	.word	0x00023fb0
        /*1c78*/ 	.word	0x00000013
        /*1c7c*/ 	.word	0x00032400
        /*1c80*/ 	.short	0x010a
        /*1c82*/ 	.byte	0x3f
	.zero		1


	//   ....[83]....
        /*1c84*/ 	.word	0x00024000
        /*1c88*/ 	.word	0x000000b3
        /*1c8c*/ 	.word	0x00032430
        /*1c90*/ 	.short	0x010a
        /*1c92*/ 	.byte	0x3f
	.zero		1


	//   ....[84]....
        /*1c94*/ 	.word	0x00024050
        /*1c98*/ 	.word	0x00000013
        /*1c9c*/ 	.word	0x00032410
        /*1ca0*/ 	.short	0x010a
        /*1ca2*/ 	.byte	0x3f
	.zero		1


	//   ....[85]....
        /*1ca4*/ 	.word	0x000240a0
        /*1ca8*/ 	.word	0x000000b3
        /*1cac*/ 	.word	0x00032450
        /*1cb0*/ 	.short	0x010a
        /*1cb2*/ 	.byte	0x3f
	.zero		1


	//   ....[86]....
        /*1cb4*/ 	.word	0x000240f0
        /*1cb8*/ 	.word	0x000000d3
        /*1cbc*/ 	.word	0x00032430
        /*1cc0*/ 	.short	0x010a
        /*1cc2*/ 	.byte	0x3f
	.zero		1


	//   ....[87]....
        /*1cc4*/ 	.word	0x00024140
        /*1cc8*/ 	.word	0x000000d3
        /*1ccc*/ 	.word	0x00032450
        /*1cd0*/ 	.short	0x010a
        /*1cd2*/ 	.byte	0x3f
	.zero		1


	//   ....[88]....
        /*1cd4*/ 	.word	0x00024190
        /*1cd8*/ 	.word	0x000000d3
        /*1cdc*/ 	.word	0x00032430
        /*1ce0*/ 	.short	0x010a
        /*1ce2*/ 	.byte	0x3f
	.zero		1


	//   ....[89]....
        /*1ce4*/ 	.word	0x000241e0
        /*1ce8*/ 	.word	0x000000d3
        /*1cec*/ 	.word	0x00032450
        /*1cf0*/ 	.short	0x010a
        /*1cf2*/ 	.byte	0x3f
	.zero		1


	//   ....[90]....
        /*1cf4*/ 	.word	0x00024df0
        /*1cf8*/ 	.word	0x00000012
        /*1cfc*/ 	.word	0x00032420
        /*1d00*/ 	.short	0x010a
        /*1d02*/ 	.byte	0x3f
	.zero		1


	//   ....[91]....
        /*1d04*/ 	.word	0x00024e40
        /*1d08*/ 	.word	0x00000004
        /*1d0c*/ 	.word	0x000324a0
        /*1d10*/ 	.short	0x010a
        /*1d12*/ 	.byte	0x3f
	.zero		1


	//   ....[92]....
        /*1d14*/ 	.word	0x00024e90
        /*1d18*/ 	.word	0x00000004
        /*1d1c*/ 	.word	0x000324c0
        /*1d20*/ 	.short	0x010a
        /*1d22*/ 	.byte	0x3f
	.zero		1


	//   ....[93]....
        /*1d24*/ 	.word	0x00024ee0
        /*1d28*/ 	.word	0x00000005
        /*1d2c*/ 	.word	0x000324a0
        /*1d30*/ 	.short	0x010a
        /*1d32*/ 	.byte	0x3f
	.zero		1


	//   ....[94]....
        /*1d34*/ 	.word	0x00024f30
        /*1d38*/ 	.word	0x00000005
        /*1d3c*/ 	.word	0x000324c0
        /*1d40*/ 	.short	0x010a
        /*1d42*/ 	.byte	0x3f
	.zero		1


	//   ....[95]....
        /*1d44*/ 	.word	0x000250d0
        /*1d48*/ 	.word	0x00000000
        /*1d4c*/ 	.word	0x00032440
        /*1d50*/ 	.short	0x010a
        /*1d52*/ 	.byte	0x3f
	.zero		1


	//   ....[96]....
        /*1d54*/ 	.word	0x00026a40
        /*1d58*/ 	.word	0x00000012
        /*1d5c*/ 	.word	0x00032420
        /*1d60*/ 	.short	0x010a
        /*1d62*/ 	.byte	0x3f
	.zero		1


	//   ....[97]....
        /*1d64*/ 	.word	0x00026a90
        /*1d68*/ 	.word	0x00000002
        /*1d6c*/ 	.word	0x00032460
        /*1d70*/ 	.short	0x010a
        /*1d72*/ 	.byte	0x3f
	.zero		1


	//   ....[98]....
        /*1d74*/ 	.word	0x00026ae0
        /*1d78*/ 	.word	0x00000002
        /*1d7c*/ 	.word	0x00032440
        /*1d80*/ 	.short	0x010a
        /*1d82*/ 	.byte	0x3f
	.zero		1


	//   ....[99]....
        /*1d84*/ 	.word	0x00026b30
        /*1d88*/ 	.word	0x00000002
        /*1d8c*/ 	.word	0x00032460
        /*1d90*/ 	.short	0x010a
        /*1d92*/ 	.byte	0x3f
	.zero		1


	//   ....[100]....
        /*1d94*/ 	.word	0x00026b80
        /*1d98*/ 	.word	0x00000003
        /*1d9c*/ 	.word	0x00032440
        /*1da0*/ 	.short	0x010a
        /*1da2*/ 	.byte	0x3f
	.zero		1


	//   ....[101]....
        /*1da4*/ 	.word	0x00026bd0
        /*1da8*/ 	.word	0x00000003
        /*1dac*/ 	.word	0x00032460
        /*1db0*/ 	.short	0x010a
        /*1db2*/ 	.byte	0x3f
	.zero		1


	//   ....[102]....
        /*1db4*/ 	.word	0x00026c20
        /*1db8*/ 	.word	0x00000003
        /*1dbc*/ 	.word	0x00032440
        /*1dc0*/ 	.short	0x010a
        /*1dc2*/ 	.byte	0x3f
	.zero		1


	//   ....[103]....
        /*1dc4*/ 	.word	0x00026c70
        /*1dc8*/ 	.word	0x00000003
        /*1dcc*/ 	.word	0x00032460
        /*1dd0*/ 	.short	0x010a
        /*1dd2*/ 	.byte	0x3f
	.zero		1


	//   ....[104]....
        /*1dd4*/ 	.word	0x000277f0
        /*1dd8*/ 	.word	0x00000000
        /*1ddc*/ 	.word	0x00032420
        /*1de0*/ 	.short	0x010a
        /*1de2*/ 	.byte	0x3f
	.zero		1


	//   ....[105]....
        /*1de4*/ 	.word	0x00027990
        /*1de8*/ 	.word	0x00000006
        /*1dec*/ 	.word	0x00000000
        /*1df0*/ 	.short	0x010a
        /*1df2*/ 	.byte	0x3f
	.zero		1


	//   ....[106]....
        /*1df4*/ 	.word	0x000279e0
        /*1df8*/ 	.word	0x00000007
        /*1dfc*/ 	.word	0x00000000
        /*1e00*/ 	.short	0x010a
        /*1e02*/ 	.byte	0x3f
	.zero		1


	//   ....[107]....
        /*1e04*/ 	.word	0x00027a30
        /*1e08*/ 	.word	0x00000004
        /*1e0c*/ 	.word	0x00000000
        /*1e10*/ 	.short	0x010a
        /*1e12*/ 	.byte	0x3f
	.zero		1


	//----- nvinfo : EIATTR_NUM_MBARRIERS
	.align		4
.L_1627:
        /*1e14*/ 	.byte	0x03, 0x38
        /*1e16*/ 	.short	0x0017


	//----- nvinfo : EIATTR_EXIT_INSTR_OFFSETS
	.align		4
        /*1e18*/ 	.byte	0x04, 0x1c
        /*1e1a*/ 	.short	(.L_1629 - .L_1628)


	//   ....[0]....
.L_1628:
        /*1e1c*/ 	.word	0x00023440


	//----- nvinfo : EIATTR_MAX_THREADS
	.align		4
.L_1629:
        /*1e20*/ 	.byte	0x04, 0x05
        /*1e22*/ 	.short	(.L_1631 - .L_1630)
.L_1630:
        /*1e24*/ 	.word	0x00000180
        /*1e28*/ 	.word	0x00000001
        /*1e2c*/ 	.word	0x00000001


	//----- nvinfo : EIATTR_CRS_STACK_SIZE
	.align		4
.L_1631:
        /*1e30*/ 	.byte	0x04, 0x1e
        /*1e32*/ 	.short	(.L_1633 - .L_1632)
.L_1632:
        /*1e34*/ 	.word	0x00000000


	//----- nvinfo : EIATTR_CBANK_PARAM_SIZE
	.align		4
.L_1633:
        /*1e38*/ 	.byte	0x03, 0x19
        /*1e3a*/ 	.short	0x0bf0


	//----- nvinfo : EIATTR_PARAM_CBANK
	.align		4
        /*1e3c*/ 	.byte	0x04, 0x0a
        /*1e3e*/ 	.short	(.L_1635 - .L_1634)
	.align		4
.L_1634:
        /*1e40*/ 	.word	index@(.nv.constant0._ZN7cutlass13device_kernelIN5flash11enable_sm90INS1_16FlashAttnFwdSm90INS1_25CollectiveMainloopFwdSm90ILi2EN4cute5tupleIJNS5_1CILi1EEES8_S8_EEENS6_IJNS7_ILi128EEENS7_ILi96EEENS7_ILi64EEEEEELi256ENS_10bfloat16_tEfNS_4arch4Sm90ELb1ELb0ELb1ELb1ELb0ELb1ELb1ELb1ELb0ELb1ELb1ELb0EEENS1_21CollectiveEpilogueFwdINS6_IJSA_NS7_ILi256EEESB_EEES9_SE_SG_Li256ELb1ELb1ELb1ELb0EEENS1_36VarlenDynamicPersistentTileSchedulerILi128ELi96ELi256ELi128ELb1ELb1ELb1ELb1ELb1ELb1EEEEEEEEEvNT_6ParamsE)
        /*1e44*/ 	.short	0x0210
        /*1e46*/ 	.short	0x0bf0


	//----- nvinfo : EIATTR_SW_WAR
	.align		4
.L_1635:
        /*1e48*/ 	.byte	0x04, 0x36
        /*1e4a*/ 	.short	(.L_1637 - .L_1636)
.L_1636:
        /*1e4c*/ 	.word	0x00000008
.L_1637:


//--------------------- .nv.callgraph             --------------------------
	.section	.nv.callgraph,"",@"SHT_CUDA_CALLGRAPH"
	.align	4
	.sectionentsize	8
	.align		4
        /*0000*/ 	.word	0x00000000
	.align		4
        /*0004*/ 	.word	0xffffffff
	.align		4
        /*0008*/ 	.word	index@(_ZN7cutlass13device_kernelIN5flash11enable_sm90INS1_16FlashAttnFwdSm90INS1_25CollectiveMainloopFwdSm90ILi2EN4cute5tupleIJNS5_1CILi1EEES8_S8_EEENS6_IJNS7_ILi128EEESA_NS7_ILi192EEEEEELi128ENS_10bfloat16_tEfNS_4arch4Sm90ELb0ELb0ELb1ELb0ELb0ELb0ELb0ELb1ELb1ELb1ELb1ELb0EEENS1_21CollectiveEpilogueFwdINS6_IJSA_SA_SA_EEES9_SD_SF_Li256ELb0ELb1ELb1ELb0EEENS1_19SingleTileSchedulerILb0ELb1ELb1ELi128EEEEEEEEEvNT_6ParamsE)
	.align		4
        /*000c*/ 	.word	index@(__assertfail)
	.align		4
        /*0010*/ 	.word	index@(_ZN7cutlass13device_kernelIN5flash11enable_sm90INS1_16FlashAttnFwdSm90INS1_25CollectiveMainloopFwdSm90ILi2EN4cute5tupleIJNS5_1CILi1EEES8_S8_EEENS6_IJNS7_ILi128EEESA_NS7_ILi192EEEEEELi128ENS_10bfloat16_tEfNS_4arch4Sm90ELb0ELb0ELb1ELb1ELb0ELb0ELb0ELb1ELb1ELb1ELb1ELb0EEENS1_21CollectiveEpilogueFwdINS6_IJSA_SA_SA_EEES9_SD_SF_Li256ELb1ELb1ELb1ELb0EEENS1_36VarlenDynamicPersistentTileSchedulerILi128ELi128ELi256ELi128ELb1ELb1ELb1ELb0ELb1ELb1EEEEEEEEEvNT_6ParamsE)
	.align		4
        /*0014*/ 	.word	index@(__assertfail)
	.align		4
        /*0018*/ 	.word	index@(_ZN7cutlass13device_kernelIN5flash11enable_sm90INS1_16FlashAttnFwdSm90INS1_25CollectiveMainloopFwdSm90ILi2EN4cute5tupleIJNS5_1CILi1EEES8_S8_EEENS6_IJNS7_ILi128EEESA_NS7_ILi192EEEEEELi128ENS_10bfloat16_tEfNS_4arch4Sm90ELb0ELb0ELb1ELb1ELb0ELb1ELb0ELb1ELb1ELb1ELb1ELb0EEENS1_21CollectiveEpilogueFwdINS6_IJSA_SA_SA_EEES9_SD_SF_Li256ELb1ELb1ELb1ELb0EEENS1_36VarlenDynamicPersistentTileSchedulerILi128ELi128ELi256ELi128ELb1ELb1ELb1ELb0ELb1ELb1EEEEEEEEEvNT_6ParamsE)
	.align		4
        /*001c*/ 	.word	index@(__assertfail)
	.align		4
        /*0020*/ 	.word	index@(_ZN7cutlass13device_kernelIN5flash11enable_sm90INS1_16FlashAttnFwdSm90INS1_25CollectiveMainloopFwdSm90ILi2EN4cute5tupleIJNS5_1CILi1EEES8_S8_EEENS6_IJNS7_ILi128EEENS7_ILi96EEENS7_ILi192EEEEEELi128ENS_10bfloat16_tEfNS_4arch4Sm90ELb0ELb1ELb1ELb0ELb0ELb0ELb0ELb1ELb1ELb1ELb1ELb0EEENS1_21CollectiveEpilogueFwdINS6_IJSA_SA_SB_EEES9_SE_SG_Li256ELb0ELb1ELb1ELb0EEENS1_19SingleTileSchedulerILb0ELb1ELb1ELi128EEEEEEEEEvNT_6ParamsE)
	.align		4
        /*0024*/ 	.word	index@(__assertfail)
	.align		4
        /*0028*/ 	.word	index@(_ZN7cutlass13device_kernelIN5flash11enable_sm90INS1_16FlashAttnFwdSm90INS1_25CollectiveMainloopFwdSm90ILi2EN4cute5tupleIJNS5_1CILi1EEES8_S8_EEENS6_IJNS7_ILi128EEENS7_ILi96EEENS7_ILi192EEEEEELi128ENS_10bfloat16_tEfNS_4arch4Sm90ELb0ELb1ELb1ELb1ELb0ELb0ELb0ELb1ELb1ELb1ELb1ELb0EEENS1_21CollectiveEpilogueFwdINS6_IJSA_SA_SB_EEES9_SE_SG_Li256ELb1ELb1ELb1ELb0EEENS1_36VarlenDynamicPersistentTileSchedulerILi128ELi96ELi256ELi128ELb1ELb1ELb1ELb1ELb0ELb1EEEEEEEEEvNT_6ParamsE)
	.align		4
        /*002c*/ 	.word	index@(__assertfail)
	.align		4
        /*0030*/ 	.word	index@(_ZN7cutlass13device_kernelIN5flash11enable_sm90INS1_16FlashAttnFwdSm90INS1_25CollectiveMainloopFwdSm90ILi2EN4cute5tupleIJNS5_1CILi1EEES8_S8_EEENS6_IJNS7_ILi128EEENS7_ILi96EEENS7_ILi192EEEEEELi128ENS_10bfloat16_tEfNS_4arch4Sm90ELb0ELb1ELb1ELb1ELb0ELb1ELb0ELb1ELb1ELb1ELb1ELb0EEENS1_21CollectiveEpilogueFwdINS6_IJSA_SA_SB_EEES9_SE_SG_Li256ELb1ELb1ELb1ELb0EEENS1_36VarlenDynamicPersistentTileSchedulerILi128ELi96ELi256ELi128ELb1ELb1ELb1ELb1ELb0ELb1EEEEEEEEEvNT_6ParamsE)
	.align		4
        /*0034*/ 	.word	index@(__assertfail)
	.align		4
        /*0038*/ 	.word	index@(_ZN7cutlass13device_kernelIN5flash11enable_sm90INS1_16FlashAttnFwdSm90INS1_25CollectiveMainloopFwdSm90ILi2EN4cute5tupleIJNS5_1CILi1EEES8_S8_EEENS6_IJNS7_ILi128EEESA_NS7_ILi192EEEEEELi128ENS_10bfloat16_tEfNS_4arch4Sm90ELb1ELb0ELb1ELb0ELb0ELb0ELb0ELb1ELb1ELb1ELb1ELb0EEENS1_21CollectiveEpilogueFwdINS6_IJSA_SA_SA_EEES9_SD_SF_Li256ELb0ELb1ELb1ELb0EEENS1_19SingleTileSchedulerILb0ELb1ELb1ELi128EEEEEEEEEvNT_6ParamsE)
	.align		4
        /*003c*/ 	.word	index@(__assertfail)
	.align		4
        /*0040*/ 	.word	index@(_ZN7cutlass13device_kernelIN5flash11enable_sm90INS1_16FlashAttnFwdSm90INS1_25CollectiveMainloopFwdSm90ILi2EN4cute5tupleIJNS5_1CILi1EEES8_S8_EEENS6_IJNS7_ILi128EEESA_NS7_ILi192EEEEEELi128ENS_10bfloat16_tEfNS_4arch4Sm90ELb1ELb0ELb1ELb1ELb0ELb0ELb0ELb1ELb1ELb1ELb1ELb0EEENS1_21CollectiveEpilogueFwdINS6_IJSA_SA_SA_EEES9_SD_SF_Li256ELb1ELb1ELb1ELb0EEENS1_36VarlenDynamicPersistentTileSchedulerILi128ELi128ELi256ELi128ELb1ELb1ELb1ELb1ELb1ELb1EEEEEEEEEvNT_6ParamsE)
	.align		4
        /*0044*/ 	.word	index@(__assertfail)
	.align		4
        /*0048*/ 	.word	index@(_ZN7cutlass13device_kernelIN5flash11enable_sm90INS1_16FlashAttnFwdSm90INS1_25CollectiveMainloopFwdSm90ILi2EN4cute5tupleIJNS5_1CILi1EEES8_S8_EEENS6_IJNS7_ILi128EEESA_NS7_ILi192EEEEEELi128ENS_10bfloat16_tEfNS_4arch4Sm90ELb1ELb0ELb1ELb1ELb0ELb1ELb0ELb1ELb1ELb1ELb1ELb0EEENS1_21CollectiveEpilogueFwdINS6_IJSA_SA_SA_EEES9_SD_SF_Li256ELb1ELb1ELb1ELb0EEENS1_36VarlenDynamicPersistentTileSchedulerILi128ELi128ELi256ELi128ELb1ELb1ELb1ELb1ELb1ELb1EEEEEEEEEvNT_6ParamsE)
	.align		4
        /*004c*/ 	.word	index@(__assertfail)
	.align		4
        /*0050*/ 	.word	index@(_ZN7cutlass13device_kernelIN5flash11enable_sm90INS1_16FlashAttnFwdSm90INS1_25CollectiveMainloopFwdSm90ILi2EN4cute5tupleIJNS5_1CILi1EEES8_S8_EEENS6_IJNS7_ILi64EEESA_SA_EEELi512ENS_10bfloat16_tEfNS_4arch4Sm90ELb0ELb0ELb1ELb0ELb0ELb0ELb0ELb0ELb0ELb1ELb1ELb0EEENS1_21CollectiveEpilogueFwdINS6_IJSA_NS7_ILi512EEESA_EEES9_SC_SE_Li256ELb0ELb1ELb1ELb0EEENS1_19SingleTileSchedulerILb0ELb1ELb1ELi64EEEEEEEEEvNT_6ParamsE)
	.align		4
        /*0054*/ 	.word	index@(__assertfail)
	.align		4
        /*0058*/ 	.word	index@(_ZN7cutlass13device_kernelIN5flash11enable_sm90INS1_16FlashAttnFwdSm90INS1_25CollectiveMainloopFwdSm90ILi2EN4cute5tupleIJNS5_1CILi1EEES8_S8_EEENS6_IJNS7_ILi64EEESA_SA_EEELi512ENS_10bfloat16_tEfNS_4arch4Sm90ELb0ELb0ELb1ELb0ELb0ELb0ELb1ELb0ELb0ELb1ELb1ELb0EEENS1_21CollectiveEpilogueFwdINS6_IJSA_NS7_ILi512EEESA_EEES9_SC_SE_Li256ELb0ELb1ELb1ELb0EEENS1_19SingleTileSchedulerILb0ELb1ELb1ELi64EEEEEEEEEvNT_6ParamsE)
	.align		4
        /*005c*/ 	.word	index@(__assertfail)
	.align		4
        /*0060*/ 	.word	index@(_ZN7cutlass13device_kernelIN5flash11enable_sm90INS1_16FlashAttnFwdSm90INS1_25CollectiveMainloopFwdSm90ILi2EN4cute5tupleIJNS5_1CILi1EEES8_S8_EEENS6_IJNS7_ILi64EEESA_SA_EEELi512ENS_10bfloat16_tEfNS_4arch4Sm90ELb0ELb0ELb1ELb1ELb0ELb0ELb0ELb0ELb0ELb1ELb1ELb0EEENS1_21CollectiveEpilogueFwdINS6_IJSA_NS7_ILi512EEESA_EEES9_SC_SE_Li256ELb1ELb1ELb1ELb0EEENS1_36VarlenDynamicPersistentTileSchedulerILi64ELi64ELi256ELi128ELb1ELb1ELb1ELb0ELb1ELb1EEEEEEEEEvNT_6ParamsE)
	.align		4
        /*0064*/ 	.word	index@(__assertfail)
	.align		4
        /*0068*/ 	.word	index@(_ZN7cutlass13device_kernelIN5flash11enable_sm90INS1_16FlashAttnFwdSm90INS1_25CollectiveMainloopFwdSm90ILi2EN4cute5tupleIJNS5_1CILi1EEES8_S8_EEENS6_IJNS7_ILi64EEESA_SA_EEELi512ENS_10bfloat16_tEfNS_4arch4Sm90ELb0ELb0ELb1ELb1ELb0ELb1ELb0ELb0ELb0ELb1ELb1ELb0EEENS1_21CollectiveEpilogueFwdINS6_IJSA_NS7_ILi512EEESA_EEES9_SC_SE_Li256ELb1ELb1ELb1ELb0EEENS1_36VarlenDynamicPersistentTileSchedulerILi64ELi64ELi256ELi128ELb1ELb1ELb1ELb0ELb1ELb1EEEEEEEEEvNT_6ParamsE)
	.align		4
        /*006c*/ 	.word	index@(__assertfail)
	.align		4
        /*0070*/ 	.word	index@(_ZN7cutlass13device_kernelIN5flash11enable_sm90INS1_16FlashAttnFwdSm90INS1_25CollectiveMainloopFwdSm90ILi2EN4cute5tupleIJNS5_1CILi1EEES8_S8_EEENS6_IJNS7_ILi64EEESA_SA_EEELi512ENS_10bfloat16_tEfNS_4arch4Sm90ELb0ELb0ELb1ELb1ELb0ELb0ELb1ELb0ELb0ELb1ELb1ELb0EEENS1_21CollectiveEpilogueFwdINS6_IJSA_NS7_ILi512EEESA_EEES9_SC_SE_Li256ELb1ELb1ELb1ELb0EEENS1_36VarlenDynamicPersistentTileSchedulerILi64ELi64ELi256ELi128ELb1ELb1ELb1ELb0ELb1ELb1EEEEEEEEEvNT_6ParamsE)
	.align		4
        /*0074*/ 	.word	index@(__assertfail)
	.align		4
        /*0078*/ 	.word	index@(_ZN7cutlass13device_kernelIN5flash11enable_sm90INS1_16FlashAttnFwdSm90INS1_25CollectiveMainloopFwdSm90ILi2EN4cute5tupleIJNS5_1CILi1EEES8_S8_EEENS6_IJNS7_ILi64EEESA_SA_EEELi512ENS_10bfloat16_tEfNS_4arch4Sm90ELb0ELb0ELb1ELb1ELb0ELb1ELb1ELb0ELb0ELb1ELb1ELb0EEENS1_21CollectiveEpilogueFwdINS6_IJSA_NS7_ILi512EEESA_EEES9_SC_SE_Li256ELb1ELb1ELb1ELb0EEENS1_36VarlenDynamicPersistentTileSchedulerILi64ELi64ELi256ELi128ELb1ELb1ELb1ELb0ELb1ELb1EEEEEEEEEvNT_6ParamsE)
	.align		4
        /*007c*/ 	.word	index@(__assertfail)
	.align		4
        /*0080*/ 	.word	index@(_ZN7cutlass13device_kernelIN5flash11enable_sm90INS1_16FlashAttnFwdSm90INS1_25CollectiveMainloopFwdSm90ILi2EN4cute5tupleIJNS5_1CILi1EEES8_S8_EEENS6_IJNS7_ILi64EEESA_SA_EEELi512ENS_10bfloat16_tEfNS_4arch4Sm90ELb0ELb1ELb1ELb0ELb0ELb0ELb0ELb0ELb0ELb1ELb1ELb0EEENS1_21CollectiveEpilogueFwdINS6_IJSA_NS7_ILi512EEESA_EEES9_SC_SE_Li256ELb0ELb1ELb1ELb0EEENS1_19SingleTileSchedulerILb0ELb1ELb1ELi64EEEEEEEEEvNT_6ParamsE)
	.align		4
        /*0084*/ 	.word	index@(__assertfail)
	.align		4
        /*0088*/ 	.word	index@(_ZN7cutlass13device_kernelIN5flash11enable_sm90INS1_16FlashAttnFwdSm90INS1_25CollectiveMainloopFwdSm90ILi2EN4cute5tupleIJNS5_1CILi1EEES8_S8_EEENS6_IJNS7_ILi64EEESA_SA_EEELi512ENS_10bfloat16_tEfNS_4arch4Sm90ELb0ELb1ELb1ELb0ELb0ELb0ELb1ELb0ELb0ELb1ELb1ELb0EEENS1_21CollectiveEpilogueFwdINS6_IJSA_NS7_ILi512EEESA_EEES9_SC_SE_Li256ELb0ELb1ELb1ELb0EEENS1_19SingleTileSchedulerILb0ELb1ELb1ELi64EEEEEEEEEvNT_6ParamsE)
	.align		4
        /*008c*/ 	.word	index@(__assertfail)
	.align		4
        /*0090*/ 	.word	index@(_ZN7cutlass13device_kernelIN5flash11enable_sm90INS1_16FlashAttnFwdSm90INS1_25CollectiveMainloopFwdSm90ILi2EN4cute5tupleIJNS5_1CILi1EEES8_S8_EEENS6_IJNS7_ILi64EEESA_SA_EEELi512ENS_10bfloat16_tEfNS_4arch4Sm90ELb0ELb1ELb1ELb1ELb0ELb0ELb0ELb0ELb0ELb1ELb1ELb0EEENS1_21CollectiveEpilogueFwdINS6_IJSA_NS7_ILi512EEESA_EEES9_SC_SE_Li256ELb1ELb1ELb1ELb0EEENS1_36VarlenDynamicPersistentTileSchedulerILi64ELi64ELi256ELi128ELb1ELb1ELb1ELb1ELb0ELb1EEEEEEEEEvNT_6ParamsE)
	.align		4
        /*0094*/ 	.word	index@(__assertfail)
	.align		4
        /*0098*/ 	.word	index@(_ZN7cutlass13device_kernelIN5flash11enable_sm90INS1_16FlashAttnFwdSm90INS1_25CollectiveMainloopFwdSm90ILi2EN4cute5tupleIJNS5_1CILi1EEES8_S8_EEENS6_IJNS7_ILi64EEESA_SA_EEELi512ENS_10bfloat16_tEfNS_4arch4Sm90ELb0ELb1ELb1ELb1ELb0ELb1ELb0ELb0ELb0ELb1ELb1ELb0EEENS1_21CollectiveEpilogueFwdINS6_IJSA_NS7_ILi512EEESA_EEES9_SC_SE_Li256ELb1ELb1ELb1ELb0EEENS1_36VarlenDynamicPersistentTileSchedulerILi64ELi64ELi256ELi128ELb1ELb1ELb1ELb1ELb0ELb1EEEEEEEEEvNT_6ParamsE)
	.align		4
        /*009c*/ 	.word	index@(__assertfail)
	.align		4
        /*00a0*/ 	.word	index@(_ZN7cutlass13device_kernelIN5flash11enable_sm90INS1_16FlashAttnFwdSm90INS1_25CollectiveMainloopFwdSm90ILi2EN4cute5tupleIJNS5_1CILi1EEES8_S8_EEENS6_IJNS7_ILi64EEESA_SA_EEELi512ENS_10bfloat16_tEfNS_4arch4Sm90ELb0ELb1ELb1ELb1ELb0ELb0ELb1ELb0ELb0ELb1ELb1ELb0EEENS1_21CollectiveEpilogueFwdINS6_IJSA_NS7_ILi512EEESA_EEES9_SC_SE_Li256ELb1ELb1ELb1ELb0EEENS1_36VarlenDynamicPersistentTileSchedulerILi64ELi64ELi256ELi128ELb1ELb1ELb1ELb1ELb0ELb1EEEEEEEEEvNT_6ParamsE)
	.align		4
        /*00a4*/ 	.word	index@(__assertfail)
	.align		4
        /*00a8*/ 	.word	index@(_ZN7cutlass13device_kernelIN5flash11enable_sm90INS1_16FlashAttnFwdSm90INS1_25CollectiveMainloopFwdSm90ILi2EN4cute5tupleIJNS5_1CILi1EEES8_S8_EEENS6_IJNS7_ILi64EEESA_SA_EEELi512ENS_10bfloat16_tEfNS_4arch4Sm90ELb0ELb1ELb1ELb1ELb0ELb1ELb1ELb0ELb0ELb1ELb1ELb0EEENS1_21CollectiveEpilogueFwdINS6_IJSA_NS7_ILi512EEESA_EEES9_SC_SE_Li256ELb1ELb1ELb1ELb0EEENS1_36VarlenDynamicPersistentTileSchedulerILi64ELi64ELi256ELi128ELb1ELb1ELb1ELb1ELb0ELb1EEEEEEEEEvNT_6ParamsE)
	.align		4
        /*00ac*/ 	.word	index@(__assertfail)
	.align		4
        /*00b0*/ 	.word	index@(_ZN7cutlass13device_kernelIN5flash11enable_sm90INS1_16FlashAttnFwdSm90INS1_25CollectiveMainloopFwdSm90ILi2EN4cute5tupleIJNS5_1CILi1EEES8_S8_EEENS6_IJNS7_ILi64EEESA_SA_EEELi512ENS_10bfloat16_tEfNS_4arch4Sm90ELb1ELb0ELb1ELb0ELb0ELb0ELb0ELb0ELb0ELb1ELb1ELb0EEENS1_21CollectiveEpilogueFwdINS6_IJSA_NS7_ILi512EEESA_EEES9_SC_SE_Li256ELb0ELb1ELb1ELb0EEENS1_19SingleTileSchedulerILb0ELb1ELb1ELi64EEEEEEEEEvNT_6ParamsE)
	.align		4
        /*00b4*/ 	.word	index@(__assertfail)
	.align		4
        /*00b8*/ 	.word	index@(_ZN7cutlass13device_kernelIN5flash11enable_sm90INS1_16FlashAttnFwdSm90INS1_25CollectiveMainloopFwdSm90ILi2EN4cute5tupleIJNS5_1CILi1EEES8_S8_EEENS6_IJNS7_ILi64EEESA_SA_EEELi512ENS_10bfloat16_tEfNS_4arch4Sm90ELb1ELb0ELb1ELb0ELb0ELb0ELb1ELb0ELb0ELb1ELb1ELb0EEENS1_21CollectiveEpilogueFwdINS6_IJSA_NS7_ILi512EEESA_EEES9_SC_SE_Li256ELb0ELb1ELb1ELb0EEENS1_19SingleTileSchedulerILb0ELb1ELb1ELi64EEEEEEEEEvNT_6ParamsE)
	.align		4
        /*00bc*/ 	.word	index@(__assertfail)
	.align		4
        /*00c0*/ 	.word	index@(_ZN7cutlass13device_kernelIN5flash11enable_sm90INS1_16FlashAttnFwdSm90INS1_25CollectiveMainloopFwdSm90ILi2EN4cute5tupleIJNS5_1CILi1EEES8_S8_EEENS6_IJNS7_ILi64EEESA_SA_EEELi512ENS_10bfloat16_tEfNS_4arch4Sm90ELb1ELb0ELb1ELb1ELb0ELb0ELb0ELb0ELb0ELb1ELb1ELb0EEENS1_21CollectiveEpilogueFwdINS6_IJSA_NS7_ILi512EEESA_EEES9_SC_SE_Li256ELb1ELb1ELb1ELb0EEENS1_36VarlenDynamicPersistentTileSchedulerILi64ELi64ELi256ELi128ELb1ELb1ELb1ELb1ELb1ELb1EEEEEEEEEvNT_6ParamsE)
	.align		4
        /*00c4*/ 	.word	index@(__assertfail)
	.align		4
        /*00c8*/ 	.word	index@(_ZN7cutlass13device_kernelIN5flash11enable_sm90INS1_16FlashAttnFwdSm90INS1_25CollectiveMainloopFwdSm90ILi2EN4cute5tupleIJNS5_1CILi1EEES8_S8_EEENS6_IJNS7_ILi64EEESA_SA_EEELi512ENS_10bfloat16_tEfNS_4arch4Sm90ELb1ELb0ELb1ELb1ELb0ELb1ELb0ELb0ELb0ELb1ELb1ELb0EEENS1_21CollectiveEpilogueFwdINS6_IJSA_NS7_ILi512EEESA_EEES9_SC_SE_Li256ELb1ELb1ELb1ELb0EEENS1_36VarlenDynamicPersistentTileSchedulerILi64ELi64ELi256ELi128ELb1ELb1ELb1ELb1ELb1ELb1EEEEEEEEEvNT_6ParamsE)
	.align		4
        /*00cc*/ 	.word	index@(__assertfail)
	.align		4
        /*00d0*/ 	.word	index@(_ZN7cutlass13device_kernelIN5flash11enable_sm90INS1_16FlashAttnFwdSm90INS1_25CollectiveMainloopFwdSm90ILi2EN4cute5tupleIJNS5_1CILi1EEES8_S8_EEENS6_IJNS7_ILi64EEESA_SA_EEELi512ENS_10bfloat16_tEfNS_4arch4Sm90ELb1ELb0ELb1ELb1ELb0ELb0ELb1ELb0ELb0ELb1ELb1ELb0EEENS1_21CollectiveEpilogueFwdINS6_IJSA_NS7_ILi512EEESA_EEES9_SC_SE_Li256ELb1ELb1ELb1ELb0EEENS1_36VarlenDynamicPersistentTileSchedulerILi64ELi64ELi256ELi128ELb1ELb1ELb1ELb1ELb1ELb1EEEEEEEEEvNT_6ParamsE)
	.align		4
        /*00d4*/ 	.word	index@(__assertfail)
	.align		4
        /*00d8*/ 	.word	index@(_ZN7cutlass13device_kernelIN5flash11enable_sm90INS1_16FlashAttnFwdSm90INS1_25CollectiveMainloopFwdSm90ILi2EN4cute5tupleIJNS5_1CILi1EEES8_S8_EEENS6_IJNS7_ILi64EEESA_SA_EEELi512ENS_10bfloat16_tEfNS_4arch4Sm90ELb1ELb0ELb1ELb1ELb0ELb1ELb1ELb0ELb0ELb1ELb1ELb0EEENS1_21CollectiveEpilogueFwdINS6_IJSA_NS7_ILi512EEESA_EEES9_SC_SE_Li256ELb1ELb1ELb1ELb0EEENS1_36VarlenDynamicPersistentTileSchedulerILi64ELi64ELi256ELi128ELb1ELb1ELb1ELb1ELb1ELb1EEEEEEEEEvNT_6ParamsE)
	.align		4
        /*00dc*/ 	.word	index@(__assertfail)
	.align		4
        /*00e0*/ 	.word	index@(_ZN7cutlass13device_kernelIN5flash11enable_sm90INS1_16FlashAttnFwdSm90INS1_25CollectiveMainloopFwdSm90ILi2EN4cute5tupleIJNS5_1CILi1EEES8_S8_EEENS6_IJNS7_ILi128EEENS7_ILi96EEENS7_ILi64EEEEEELi256ENS_10bfloat16_tEfNS_4arch4Sm90ELb0ELb0ELb1ELb0ELb0ELb0ELb0ELb1ELb0ELb1ELb1ELb0EEENS1_21CollectiveEpilogueFwdINS6_IJSA_NS7_ILi256EEESB_EEES9_SE_SG_Li256ELb0ELb1ELb1ELb0EEENS1_19SingleTileSchedulerILb0ELb1ELb1ELi128EEEEEEEEEvNT_6ParamsE)
	.align		4
        /*00e4*/ 	.word	index@(__assertfail)
	.align		4
        /*00e8*/ 	.word	index@(_ZN7cutlass13device_kernelIN5flash11enable_sm90INS1_16FlashAttnFwdSm90INS1_25CollectiveMainloopFwdSm90ILi2EN4cute5tupleIJNS5_1CILi1EEES8_S8_EEENS6_IJNS7_ILi128EEENS7_ILi96EEENS7_ILi64EEEEEELi256ENS_10bfloat16_tEfNS_4arch4Sm90ELb0ELb0ELb1ELb0ELb0ELb0ELb1ELb1ELb0ELb1ELb1ELb0EEENS1_21CollectiveEpilogueFwdINS6_IJSA_NS7_ILi256EEESB_EEES9_SE_SG_Li256ELb0ELb1ELb1ELb0EEENS1_19SingleTileSchedulerILb0ELb1ELb1ELi128EEEEEEEEEvNT_6ParamsE)
	.align		4
        /*00ec*/ 	.word	index@(__assertfail)
	.align		4
        /*00f0*/ 	.word	index@(_ZN7cutlass13device_kernelIN5flash11enable_sm90INS1_16FlashAttnFwdSm90INS1_25CollectiveMainloopFwdSm90ILi2EN4cute5tupleIJNS5_1CILi1EEES8_S8_EEENS6_IJNS7_ILi128EEENS7_ILi96EEENS7_ILi64EEEEEELi256ENS_10bfloat16_tEfNS_4arch4Sm90ELb0ELb0ELb1ELb1ELb0ELb0ELb0ELb1ELb0ELb1ELb1ELb0EEENS1_21CollectiveEpilogueFwdINS6_IJSA_NS7_ILi256EEESB_EEES9_SE_SG_Li256ELb1ELb1ELb1ELb0EEENS1_36VarlenDynamicPersistentTileSchedulerILi128ELi96ELi256ELi128ELb1ELb1ELb1ELb0ELb1ELb1EEEEEEEEEvNT_6ParamsE)
	.align		4
        /*00f4*/ 	.word	index@(__assertfail)
	.align		4
        /*00f8*/ 	.word	index@(_ZN7cutlass13device_kernelIN5flash11enable_sm90INS1_16FlashAttnFwdSm90INS1_25CollectiveMainloopFwdSm90ILi2EN4cute5tupleIJNS5_1CILi1EEES8_S8_EEENS6_IJNS7_ILi128EEENS7_ILi96EEENS7_ILi64EEEEEELi256ENS_10bfloat16_tEfNS_4arch4Sm90ELb0ELb0ELb1ELb1ELb0ELb1ELb0ELb1ELb0ELb1ELb1ELb0EEENS1_21CollectiveEpilogueFwdINS6_IJSA_NS7_ILi256EEESB_EEES9_SE_SG_Li256ELb1ELb1ELb1ELb0EEENS1_36VarlenDynamicPersistentTileSchedulerILi128ELi96ELi256ELi128ELb1ELb1ELb1ELb0ELb1ELb1EEEEEEEEEvNT_6ParamsE)
	.align		4
        /*00fc*/ 	.word	index@(__assertfail)
	.align		4
        /*0100*/ 	.word	index@(_ZN7cutlass13device_kernelIN5flash11enable_sm90INS1_16FlashAttnFwdSm90INS1_25CollectiveMainloopFwdSm90ILi2EN4cute5tupleIJNS5_1CILi1EEES8_S8_EEENS6_IJNS7_ILi128EEENS7_ILi96EEENS7_ILi64EEEEEELi256ENS_10bfloat16_tEfNS_4arch4Sm90ELb0ELb0ELb1ELb1ELb0ELb0ELb1ELb1ELb0ELb1ELb1ELb0EEENS1_21CollectiveEpilogueFwdINS6_IJSA_NS7_ILi256EEESB_EEES9_SE_SG_Li256ELb1ELb1ELb1ELb0EEENS1_36VarlenDynamicPersistentTileSchedulerILi128ELi96ELi256ELi128ELb1ELb1ELb1ELb0ELb1ELb1EEEEEEEEEvNT_6ParamsE)
	.align		4
        /*0104*/ 	.word	index@(__assertfail)
	.align		4
        /*0108*/ 	.word	index@(_ZN7cutlass13device_kernelIN5flash11enable_sm90INS1_16FlashAttnFwdSm90INS1_25CollectiveMainloopFwdSm90ILi2EN4cute5tupleIJNS5_1CILi1EEES8_S8_EEENS6_IJNS7_ILi128EEENS7_ILi96EEENS7_ILi64EEEEEELi256ENS_10bfloat16_tEfNS_4arch4Sm90ELb0ELb0ELb1ELb1ELb0ELb1ELb1ELb1ELb0ELb1ELb1ELb0EEENS1_21CollectiveEpilogueFwdINS6_IJSA_NS7_ILi256EEESB_EEES9_SE_SG_Li256ELb1ELb1ELb1ELb0EEENS1_36VarlenDynamicPersistentTileSchedulerILi128ELi96ELi256ELi128ELb1ELb1ELb1ELb0ELb1ELb1EEEEEEEEEvNT_6ParamsE)
	.align		4
        /*010c*/ 	.word	index@(__assertfail)
	.align		4
        /*0110*/ 	.word	index@(_ZN7cutlass13device_kernelIN5flash11enable_sm90INS1_16FlashAttnFwdSm90INS1_25CollectiveMainloopFwdSm90ILi2EN4cute5tupleIJNS5_1CILi1EEES8_S8_EEENS6_IJNS7_ILi128EEENS7_ILi96EEENS7_ILi64EEEEEELi256ENS_10bfloat16_tEfNS_4arch4Sm90ELb0ELb1ELb1ELb0ELb0ELb0ELb0ELb1ELb0ELb1ELb1ELb0EEENS1_21CollectiveEpilogueFwdINS6_IJSA_NS7_ILi256EEESB_EEES9_SE_SG_Li256ELb0ELb1ELb1ELb0EEENS1_19SingleTileSchedulerILb0ELb1ELb1ELi128EEEEEEEEEvNT_6ParamsE)
	.align		4
        /*0114*/ 	.word	index@(__assertfail)
	.align		4
        /*0118*/ 	.word	index@(_ZN7cutlass13device_kernelIN5flash11enable_sm90INS1_16FlashAttnFwdSm90INS1_25CollectiveMainloopFwdSm90ILi2EN4cute5tupleIJNS5_1CILi1EEES8_S8_EEENS6_IJNS7_ILi128EEENS7_ILi96EEENS7_ILi64EEEEEELi256ENS_10bfloat16_tEfNS_4arch4Sm90ELb0ELb1ELb1ELb0ELb0ELb0ELb1ELb1ELb0ELb1ELb1ELb0EEENS1_21CollectiveEpilogueFwdINS6_IJSA_NS7_ILi256EEESB_EEES9_SE_SG_Li256ELb0ELb1ELb1ELb0EEENS1_19SingleTileSchedulerILb0ELb1ELb1ELi128EEEEEEEEEvNT_6ParamsE)
	.align		4
        /*011c*/ 	.word	index@(__assertfail)
	.align		4
        /*0120*/ 	.word	index@(_ZN7cutlass13device_kernelIN5flash11enable_sm90INS1_16FlashAttnFwdSm90INS1_25CollectiveMainloopFwdSm90ILi2EN4cute5tupleIJNS5_1CILi1EEES8_S8_EEENS6_IJNS7_ILi128EEENS7_ILi96EEENS7_ILi64EEEEEELi256ENS_10bfloat16_tEfNS_4arch4Sm90ELb0ELb1ELb1ELb1ELb0ELb0ELb0ELb1ELb0ELb1ELb1ELb0EEENS1_21CollectiveEpilogueFwdINS6_IJSA_NS7_ILi256EEESB_EEES9_SE_SG_Li256ELb1ELb1ELb1ELb0EEENS1_36VarlenDynamicPersistentTileSchedulerILi128ELi96ELi256ELi128ELb1ELb1ELb1ELb1ELb0ELb1EEEEEEEEEvNT_6ParamsE)
	.align		4
        /*0124*/ 	.word	index@(__assertfail)
	.align		4
        /*0128*/ 	.word	index@(_ZN7cutlass13device_kernelIN5flash11enable_sm90INS1_16FlashAttnFwdSm90INS1_25CollectiveMainloopFwdSm90ILi2EN4cute5tupleIJNS5_1CILi1EEES8_S8_EEENS6_IJNS7_ILi128EEENS7_ILi96EEENS7_ILi64EEEEEELi256ENS_10bfloat16_tEfNS_4arch4Sm90ELb0ELb1ELb1ELb1ELb0ELb1ELb0ELb1ELb0ELb1ELb1ELb0EEENS1_21CollectiveEpilogueFwdINS6_IJSA_NS7_ILi256EEESB_EEES9_SE_SG_Li256ELb1ELb1ELb1ELb0EEENS1_36VarlenDynamicPersistentTileSchedulerILi128ELi96ELi256ELi128ELb1ELb1ELb1ELb1ELb0ELb1EEEEEEEEEvNT_6ParamsE)
	.align		4
        /*012c*/ 	.word	index@(__assertfail)
	.align		4
        /*0130*/ 	.word	index@(_ZN7cutlass13device_kernelIN5flash11enable_sm90INS1_16FlashAttnFwdSm90INS1_25CollectiveMainloopFwdSm90ILi2EN4cute5tupleIJNS5_1CILi1EEES8_S8_EEENS6_IJNS7_ILi128EEENS7_ILi96EEENS7_ILi64EEEEEELi256ENS_10bfloat16_tEfNS_4arch4Sm90ELb0ELb1ELb1ELb1ELb0ELb0ELb1ELb1ELb0ELb1ELb1ELb0EEENS1_21CollectiveEpilogueFwdINS6_IJSA_NS7_ILi256EEESB_EEES9_SE_SG_Li256ELb1ELb1ELb1ELb0EEENS1_36VarlenDynamicPersistentTileSchedulerILi128ELi96ELi256ELi128ELb1ELb1ELb1ELb1ELb0ELb1EEEEEEEEEvNT_6ParamsE)
	.align		4
        /*0134*/ 	.word	index@(__assertfail)
	.align		4
        /*0138*/ 	.word	index@(_ZN7cutlass13device_kernelIN5flash11enable_sm90INS1_16FlashAttnFwdSm90INS1_25CollectiveMainloopFwdSm90ILi2EN4cute5tupleIJNS5_1CILi1EEES8_S8_EEENS6_IJNS7_ILi128EEENS7_ILi96EEENS7_ILi64EEEEEELi256ENS_10bfloat16_tEfNS_4arch4Sm90ELb0ELb1ELb1ELb1ELb0ELb1ELb1ELb1ELb0ELb1ELb1ELb0EEENS1_21CollectiveEpilogueFwdINS6_IJSA_NS7_ILi256EEESB_EEES9_SE_SG_Li256ELb1ELb1ELb1ELb0EEENS1_36VarlenDynamicPersistentTileSchedulerILi128ELi96ELi256ELi128ELb1ELb1ELb1ELb1ELb0ELb1EEEEEEEEEvNT_6ParamsE)
	.align		4
        /*013c*/ 	.word	index@(__assertfail)
	.align		4
        /*0140*/ 	.word	index@(_ZN7cutlass13device_kernelIN5flash11enable_sm90INS1_16FlashAttnFwdSm90INS1_25CollectiveMainloopFwdSm90ILi2EN4cute5tupleIJNS5_1CILi1EEES8_S8_EEENS6_IJNS7_ILi128EEENS7_ILi96EEENS7_ILi64EEEEEELi256ENS_10bfloat16_tEfNS_4arch4Sm90ELb1ELb0ELb1ELb0ELb0ELb0ELb0ELb1ELb0ELb1ELb1ELb0EEENS1_21CollectiveEpilogueFwdINS6_IJSA_NS7_ILi256EEESB_EEES9_SE_SG_Li256ELb0ELb1ELb1ELb0EEENS1_19SingleTileSchedulerILb0ELb1ELb1ELi128EEEEEEEEEvNT_6ParamsE)
	.align		4
        /*0144*/ 	.word	index@(__assertfail)
	.align		4
        /*0148*/ 	.word	index@(_ZN7cutlass13device_kernelIN5flash11enable_sm90INS1_16FlashAttnFwdSm90INS1_25CollectiveMainloopFwdSm90ILi2EN4cute5tupleIJNS5_1CILi1EEES8_S8_EEENS6_IJNS7_ILi128EEENS7_ILi96EEENS7_ILi64EEEEEELi256ENS_10bfloat16_tEfNS_4arch4Sm90ELb1ELb0ELb1ELb0ELb0ELb0ELb1ELb1ELb0ELb1ELb1ELb0EEENS1_21CollectiveEpilogueFwdINS6_IJSA_NS7_ILi256EEESB_EEES9_SE_SG_Li256ELb0ELb1ELb1ELb0EEENS1_19SingleTileSchedulerILb0ELb1ELb1ELi128EEEEEEEEEvNT_6ParamsE)
	.align		4
        /*014c*/ 	.word	index@(__assertfail)
	.align		4
        /*0150*/ 	.word	index@(_ZN7cutlass13device_kernelIN5flash11enable_sm90INS1_16FlashAttnFwdSm90INS1_25CollectiveMainloopFwdSm90ILi2EN4cute5tupleIJNS5_1CILi1EEES8_S8_EEENS6_IJNS7_ILi128EEENS7_ILi96EEENS7_ILi64EEEEEELi256ENS_10bfloat16_tEfNS_4arch4Sm90ELb1ELb0ELb1ELb1ELb0ELb0ELb0ELb1ELb0ELb1ELb1ELb0EEENS1_21CollectiveEpilogueFwdINS6_IJSA_NS7_ILi256EEESB_EEES9_SE_SG_Li256ELb1ELb1ELb1ELb0EEENS1_36VarlenDynamicPersistentTileSchedulerILi128ELi96ELi256ELi128ELb1ELb1ELb1ELb1ELb1ELb1EEEEEEEEEvNT_6ParamsE)
	.align		4
        /*0154*/ 	.word	index@(__assertfail)
	.align		4
        /*0158*/ 	.word	index@(_ZN7cutlass13device_kernelIN5flash11enable_sm90INS1_16FlashAttnFwdSm90INS1_25CollectiveMainloopFwdSm90ILi2EN4cute5tupleIJNS5_1CILi1EEES8_S8_EEENS6_IJNS7_ILi128EEENS7_ILi96EEENS7_ILi64EEEEEELi256ENS_10bfloat16_tEfNS_4arch4Sm90ELb1ELb0ELb1ELb1ELb0ELb1ELb0ELb1ELb0ELb1ELb1ELb0EEENS1_21CollectiveEpilogueFwdINS6_IJSA_NS7_ILi256EEESB_EEES9_SE_SG_Li256ELb1ELb1ELb1ELb0EEENS1_36VarlenDynamicPersistentTileSchedulerILi128ELi96ELi256ELi128ELb1ELb1ELb1ELb1ELb1ELb1EEEEEEEEEvNT_6ParamsE)
	.align		4
        /*015c*/ 	.word	index@(__assertfail)
	.align		4
        /*0160*/ 	.word	index@(_ZN7cutlass13device_kernelIN5flash11enable_sm90INS1_16FlashAttnFwdSm90INS1_25CollectiveMainloopFwdSm90ILi2EN4cute5tupleIJNS5_1CILi1EEES8_S8_EEENS6_IJNS7_ILi128EEENS7_ILi96EEENS7_ILi64EEEEEELi256ENS_10bfloat16_tEfNS_4arch4Sm90ELb1ELb0ELb1ELb1ELb0ELb0ELb1ELb1ELb0ELb1ELb1ELb0EEENS1_21CollectiveEpilogueFwdINS6_IJSA_NS7_ILi256EEESB_EEES9_SE_SG_Li256ELb1ELb1ELb1ELb0EEENS1_36VarlenDynamicPersistentTileSchedulerILi128ELi96ELi256ELi128ELb1ELb1ELb1ELb1ELb1ELb1EEEEEEEEEvNT_6ParamsE)
	.align		4
        /*0164*/ 	.word	index@(__assertfail)
	.align		4
        /*0168*/ 	.word	index@(_ZN7cutlass13device_kernelIN5flash11enable_sm90INS1_16FlashAttnFwdSm90INS1_25CollectiveMainloopFwdSm90ILi2EN4cute5tupleIJNS5_1CILi1EEES8_S8_EEENS6_IJNS7_ILi128EEENS7_ILi96EEENS7_ILi64EEEEEELi256ENS_10bfloat16_tEfNS_4arch4Sm90ELb1ELb0ELb1ELb1ELb0ELb1ELb1ELb1ELb0ELb1ELb1ELb0EEENS1_21CollectiveEpilogueFwdINS6_IJSA_NS7_ILi256EEESB_EEES9_SE_SG_Li256ELb1ELb1ELb1ELb0EEENS1_36VarlenDynamicPersistentTileSchedulerILi128ELi96ELi256ELi128ELb1ELb1ELb1ELb1ELb1ELb1EEEEEEEEEvNT_6ParamsE)
	.align		4
        /*016c*/ 	.word	index@(__assertfail)
	.align		4
        /*0170*/ 	.word	0x00000000
	.align		4
        /*0174*/ 	.word	0xfffffffe
	.align		4
        /*0178*/ 	.word	0x00000000
	.align		4
        /*017c*/ 	.word	0xfffffffd
	.align		4
        /*0180*/ 	.word	0x00000000
	.align		4
        /*0184*/ 	.word	0xfffffffc


//--------------------- .nv.constant4             --------------------------
	.section	.nv.constant4,"a",@progbits
	.align	8
	.align		8
.nv.constant4:
        /*0000*/ 	.dword	__assertfail
	.align		8
        /*0008*/ 	.dword	__unnamed_1
	.align		8
        /*0010*/ 	.dword	__unnamed_2
	.align		8
        /*0018*/ 	.dword	__unnamed_3
	.align		8
        /*0020*/ 	.dword	__unnamed_4
	.align		8
        /*0028*/ 	.dword	__unnamed_5
	.align		8
        /*0030*/ 	.dword	__unnamed_6
	.align		8
        /*0038*/ 	.dword	__unnamed_7
	.align		8
        /*0040*/ 	.dword	__unnamed_8
	.align		8
        /*0048*/ 	.dword	__unnamed_9
	.align		8
        /*0050*/ 	.dword	__unnamed_10
	.align		8
        /*0058*/ 	.dword	__unnamed_11
	.align		8
        /*0060*/ 	.dword	__unnamed_12
	.align		8
        /*0068*/ 	.dword	__unnamed_13
	.align		8
        /*0070*/ 	.dword	__unnamed_14
	.align		8
        /*0078*/ 	.dword	__unnamed_15
	.align		8
        /*0080*/ 	.dword	__unnamed_16
	.align		8
        /*0088*/ 	.dword	__unnamed_17
	.align		8
        /*0090*/ 	.dword	__unnamed_18
	.align		8
        /*0098*/ 	.dword	__unnamed_19
	.align		8
        /*00a0*/ 	.dword	__unnamed_20
	.align		8
        /*00a8*/ 	.dword	__unnamed_21
	.align		8
        /*00b0*/ 	.dword	__unnamed_22
	.align		8
        /*00b8*/ 	.dword	__unnamed_23
	.align		8
        /*00c0*/ 	.dword	_ZN81_INTERNAL_3289248a_45_flash_fwd_hdimdiff_bf16_split_softcap_sm90_cu_b81ac279_41464cuda3std3__45__cpo5beginE
	.align		8
        /*00c8*/ 	.dword	_ZN81_INTERNAL_3289248a_45_flash_fwd_hdimdiff_bf16_split_softcap_sm90_cu_b81ac279_41464cuda3std3__45__cpo3endE
	.align		8
        /*00d0*/ 	.dword	_ZN81_INTERNAL_3289248a_45_flash_fwd_hdimdiff_bf16_split_softcap_sm90_cu_b81ac279_41464cuda3std3__45__cpo6cbeginE
	.align		8
        /*00d8*/ 	.dword	_ZN81_INTERNAL_3289248a_45_flash_fwd_hdimdiff_bf16_split_softcap_sm90_cu_b81ac279_41464cuda3std3__45__cpo4cendE
	.align		8
        /*00e0*/ 	.dword	_ZN81_INTERNAL_3289248a_45_flash_fwd_hdimdiff_bf16_split_softcap_sm90_cu_b81ac279_41464cuda3std3__483_GLOBAL__N__3289248a_45_flash_fwd_hdimdiff_bf16_split_softcap_sm90_cu_b81ac279_41466ignoreE
	.align		8
        /*00e8*/ 	.dword	_ZN81_INTERNAL_3289248a_45_flash_fwd_hdimdiff_bf16_split_softcap_sm90_cu_b81ac279_41464cuda3std3__419piecewise_constructE
	.align		8
        /*00f0*/ 	.dword	_ZN81_INTERNAL_3289248a_45_flash_fwd_hdimdiff_bf16_split_softcap_sm90_cu_b81ac279_41464cuda3std3__48in_placeE
	.align		8
        /*00f8*/ 	.dword	_ZN81_INTERNAL_3289248a_45_flash_fwd_hdimdiff_bf16_split_softcap_sm90_cu_b81ac279_41464cuda3std6ranges3__45__cpo4swapE
	.align		8
        /*0100*/ 	.dword	_ZN81_INTERNAL_3289248a_45_flash_fwd_hdimdiff_bf16_split_softcap_sm90_cu_b81ac279_41464cuda3std6ranges3__45__cpo9iter_moveE
	.align		8
        /*0108*/ 	.dword	_ZN81_INTERNAL_3289248a_45_flash_fwd_hdimdiff_bf16_split_softcap_sm90_cu_b81ac279_41464cute7productE
	.align		8
        /*0110*/ 	.dword	_ZN81_INTERNAL_3289248a_45_flash_fwd_hdimdiff_bf16_split_softcap_sm90_cu_b81ac279_41464cute1_E
	.align		8
        /*0118*/ 	.dword	$str$20
	.align		8
        /*0120*/ 	.dword	$str$21


//--------------------- .text._ZN7cutlass13device_kernelIN5flash11enable_sm90INS1_16FlashAttnFwdSm90INS1_25CollectiveMainloopFwdSm90ILi2EN4cute5tupleIJNS5_1CILi1EEES8_S8_EEENS6_IJNS7_ILi128EEESA_NS7_ILi192EEEEEELi128ENS_10bfloat16_tEfNS_4arch4Sm90ELb0ELb0ELb1ELb0ELb0ELb0ELb0ELb1ELb1ELb1ELb1ELb0EEENS1_21CollectiveEpilogueFwdINS6_IJSA_SA_SA_EEES9_SD_SF_Li256ELb0ELb1ELb1ELb0EEENS1_19SingleTileSchedulerILb0ELb1ELb1ELi128EEEEEEEEEvNT_6ParamsE --------------------------
	.section	.text._ZN7cutlass13device_kernelIN5flash11enable_sm90INS1_16FlashAttnFwdSm90INS1_25CollectiveMainloopFwdSm90ILi2EN4cute5tupleIJNS5_1CILi1EEES8_S8_EEENS6_IJNS7_ILi128EEESA_NS7_ILi192EEEEEELi128ENS_10bfloat16_tEfNS_4arch4Sm90ELb0ELb0ELb1ELb0ELb0ELb0ELb0ELb1ELb1ELb1ELb1ELb0EEENS1_21CollectiveEpilogueFwdINS6_IJSA_SA_SA_EEES9_SD_SF_Li256ELb0ELb1ELb1ELb0EEENS1_19SingleTileSchedulerILb0ELb1ELb1ELi128EEEEEEEEEvNT_6ParamsE,"ax",@progbits
	.align	128
.text._ZN7cutlass13device_kernelIN5flash11enable_sm90INS1_16FlashAttnFwdSm90INS1_25CollectiveMainloopFwdSm90ILi2EN4cute5tupleIJNS5_1CILi1EEES8_S8_EEENS6_IJNS7_ILi128EEESA_NS7_ILi192EEEEEELi128ENS_10bfloat16_tEfNS_4arch4Sm90ELb0ELb0ELb1ELb0ELb0ELb0ELb0ELb1ELb1ELb1ELb1ELb0EEENS1_21CollectiveEpilogueFwdINS6_IJSA_SA_SA_EEES9_SD_SF_Li256ELb0ELb1ELb1ELb0EEENS1_19SingleTileSchedulerILb0ELb1ELb1ELi128EEEEEEEEEvNT_6ParamsE:
        .type           _ZN7cutlass13device_kernelIN5flash11enable_sm90INS1_16FlashAttnFwdSm90INS1_25CollectiveMainloopFwdSm90ILi2EN4cute5tupleIJNS5_1CILi1EEES8_S8_EEENS6_IJNS7_ILi128EEESA_NS7_ILi192EEEEEELi128ENS_10bfloat16_tEfNS_4arch4Sm90ELb0ELb0ELb1ELb0ELb0ELb0ELb0ELb1ELb1ELb1ELb1ELb0EEENS1_21CollectiveEpilogueFwdINS6_IJSA_SA_SA_EEES9_SD_SF_Li256ELb0ELb1ELb1ELb0EEENS1_19SingleTileSchedulerILb0ELb1ELb1ELi128EEEEEEEEEvNT_6ParamsE,@function
        .size           _ZN7cutlass13device_kernelIN5flash11enable_sm90INS1_16FlashAttnFwdSm90INS1_25CollectiveMainloopFwdSm90ILi2EN4cute5tupleIJNS5_1CILi1EEES8_S8_EEENS6_IJNS7_ILi128EEESA_NS7_ILi192EEEEEELi128ENS_10bfloat16_tEfNS_4arch4Sm90ELb0ELb0ELb1ELb0ELb0ELb0ELb0ELb1ELb1ELb1ELb1ELb0EEENS1_21CollectiveEpilogueFwdINS6_IJSA_SA_SA_EEES9_SD_SF_Li256ELb0ELb1ELb1ELb0EEENS1_19SingleTileSchedulerILb0ELb1ELb1ELi128EEEEEEEEEvNT_6ParamsE,(.L_x_15158 - _ZN7cutlass13device_kernelIN5flash11enable_sm90INS1_16FlashAttnFwdSm90INS1_25CollectiveMainloopFwdSm90ILi2EN4cute5tupleIJNS5_1CILi1EEES8_S8_EEENS6_IJNS7_ILi128EEESA_NS7_ILi192EEEEEELi128ENS_10bfloat16_tEfNS_4arch4Sm90ELb0ELb0ELb1ELb0ELb0ELb0ELb0ELb1ELb1ELb1ELb1ELb0EEENS1_21CollectiveEpilogueFwdINS6_IJSA_SA_SA_EEES9_SD_SF_Li256ELb0ELb1ELb1ELb0EEENS1_19SingleTileSchedulerILb0ELb1ELb1ELi128EEEEEEEEEvNT_6ParamsE)
        .other          _ZN7cutlass13device_kernelIN5flash11enable_sm90INS1_16FlashAttnFwdSm90INS1_25CollectiveMainloopFwdSm90ILi2EN4cute5tupleIJNS5_1CILi1EEES8_S8_EEENS6_IJNS7_ILi128EEESA_NS7_ILi192EEEEEELi128ENS_10bfloat16_tEfNS_4arch4Sm90ELb0ELb0ELb1ELb0ELb0ELb0ELb0ELb1ELb1ELb1ELb1ELb0EEENS1_21CollectiveEpilogueFwdINS6_IJSA_SA_SA_EEES9_SD_SF_Li256ELb0ELb1ELb1ELb0EEENS1_19SingleTileSchedulerILb0ELb1ELb1ELi128EEEEEEEEEvNT_6ParamsE,@"STO_CUDA_ENTRY STV_DEFAULT"
_ZN7cutlass13device_kernelIN5flash11enable_sm90INS1_16FlashAttnFwdSm90INS1_25CollectiveMainloopFwdSm90ILi2EN4cute5tupleIJNS5_1CILi1EEES8_S8_EEENS6_IJNS7_ILi128EEESA_NS7_ILi192EEEEEELi128ENS_10bfloat16_tEfNS_4arch4Sm90ELb0ELb0ELb1ELb0ELb0ELb0ELb0ELb1ELb1ELb1ELb1ELb0EEENS1_21CollectiveEpilogueFwdINS6_IJSA_SA_SA_EEES9_SD_SF_Li256ELb0ELb1ELb1ELb0EEENS1_19SingleTileSchedulerILb0ELb1ELb1ELi128EEEEEEEEEvNT_6ParamsE:
[----:B------:R-:W0:Y:S02]  /*0000*/  LDC R1, c[0x0][0x28] ;  /* 0x00000a00ff017b82 */ /* 0x000e240000000800 */
[----:B0-----:R-:W-:Y:S01]  /*0010*/  VIADD R1, R1, 0xffffffe8 ;  /* 0xffffffe801017836 */ /* 0x001fe20000000000 */
[----:B------:R-:W0:Y:S01]  /*0020*/  S2R R3, SR_TID.X ;  /* 0x0000000000037919 */ /* 0x000e220000002100 */
[----:B------:R-:W-:Y:S01]  /*0030*/  ELECT P0, URZ, PT ;  /* 0x00000000003f782f */ /* 0x000fe20003800000 */
[----:B------:R-:W-:Y:S01]  /*0040*/  BSSY B0, `(.L_x_0) ;  /* 0x000000d000007945 */ /* 0x000fe20003800000 */
[----:B0-----:R-:W-:-:S05]  /*0050*/  SHF.R.U32.HI R0, RZ, 0x5, R3 ;  /* 0x00000005ff007819 */ /* 0x001fca0000011603 */
[----:B------:R-:W0:Y:S02]  /*0060*/  SHFL.IDX PT, R2, R0, RZ, 0x1f ;  /* 0x00001fff00027589 */ /* 0x000e2400000e0000 */
[----:B0-----:R-:W-:-:S13]  /*0070*/  ISETP.EQ.AND P0, PT, R2, RZ, P0 ;  /* 0x000000ff0200720c */ /* 0x001fda0000702270 */
[----:B------:R-:W-:Y:S05]  /*0080*/  @!P0 BRA `(.L_x_1) ;  /* 0x0000000000208947 */ /* 0x000fea0003800000 */
[----:B------:R-:W-:Y:S02]  /*0090*/  ULDC.64 UR4, c[0x0][0x198] ;  /* 0x0000660000047ab9 */ /* 0x000fe40000000a00 */
[----:B------:R-:W-:Y:S02]  /*00a0*/  UIADD3 UR6, UP0, UR4, 0x370, URZ ;  /* 0x0000037004067890 */ /* 0x000fe4000ff1e03f */
[----:B------:R-:W-:Y:S02]  /*00b0*/  UIADD3 UR4, UP1, UR4, 0x470, URZ ;  /* 0x0000047004047890 */ /* 0x000fe4000ff3e03f */
[----:B------:R-:W-:Y:S02]  /*00c0*/  UIADD3.X UR7, URZ, UR5, URZ, UP0, !UPT ;  /* 0x000000053f077290 */ /* 0x000fe400087fe43f */
[----:B------:R-:W-:-:S07]  /*00d0*/  UIADD3.X UR5, URZ, UR5, URZ, UP1, !UPT ;  /* 0x000000053f057290 */ /* 0x000fce0008ffe43f */
[----:B------:R0:W-:Y:S02]  /*00e0*/  UTMACCTL.PF [UR6] ;  /* 0x00000000060079b9 */ /* 0x0001e40008040000 */
[----:B------:R0:W-:Y:S02]  /*00f0*/  UTMACCTL.PF [UR4] ;  /* 0x00000000040079b9 */ /* 0x0001e40008040000 */
[----:B0-----:R-:W-:Y:S01]  /*0100*/  NOP ;  /* 0x0000000000007918 */ /* 0x001fe20000000000 */
.L_x_1:
[----:B------:R-:W-:Y:S05]  /*0110*/  BSYNC B0 ;  /* 0x0000000000007941 */ /* 0x000fea0003800000 */
.L_x_0:
[----:B------:R-:W-:Y:S01]  /*0120*/  VOTEU.ANY UP0, P0 ;  /* 0x00000000003f7886 */ /* 0x000fe20000000100 */
[----:B------:R-:W0:Y:S01]  /*0130*/  SHFL.IDX PT, R2, R0, RZ, 0x1f ;  /* 0x00001fff00027589 */ /* 0x000e2200000e0000 */
[----:B------:R-:W-:Y:S01]  /*0140*/  UMOV UR4, 0x80 ;  /* 0x0000008000047882 */ /* 0x000fe20000000000 */
[----:B------:R-:W-:Y:S01]  /*0150*/  UMOV UR7, 0x100 ;  /* 0x0000010000077882 */ /* 0x000fe20000000000 */
[----:B------:R-:W-:Y:S01]  /*0160*/  VOTEU.ANY UP1, P0 ;  /* 0x00000000003f7886 */ /* 0x000fe20000020100 */
[----:B------:R-:W1:Y:S01]  /*0170*/  @UP0 S2UR UR8, SR_CgaCtaId ;  /* 0x00000000000809c3 */ /* 0x000e620000008800 */
[----:B------:R-:W-:Y:S01]  /*0180*/  @UP0 UMOV UR6, 0x400 ;  /* 0x0000040000060882 */ /* 0x000fe20000000000 */
[----:B------:R-:W-:-:S04]  /*0190*/  @UP0 UIADD3 UR4, -UR4, 0x100000, URZ ;  /* 0x0010000004040890 */ /* 0x000fc8000fffe13f */
[----:B------:R-:W-:Y:S02]  /*01a0*/  @UP0 USHF.L.U32 UR5, UR4, 0xb, URZ ;  /* 0x0000000b04050899 */ /* 0x000fe4000800063f */
[----:B------:R-:W-:Y:S01]  /*01b0*/  @UP0 USHF.L.U32 UR4, UR4, 0x1, URZ ;  /* 0x0000000104040899 */ /* 0x000fe2000800063f */
[----:B0-----:R-:W-:Y:S02]  /*01c0*/  ISETP.NE.AND P1, PT, R2, RZ, PT ;  /* 0x000000ff0200720c */ /* 0x001fe40003f25270 */
[----:B------:R-:W-:Y:S01]  /*01d0*/  SHF.R.U32.HI R2, RZ, 0x7, R3 ;  /* 0x00000007ff027819 */ /* 0x000fe20000011603 */
[----:B-1----:R-:W-:Y:S02]  /*01e0*/  @UP0 ULEA UR8, UR8, UR6, 0x18 ;  /* 0x0000000608080291 */ /* 0x002fe4000f8ec03f */
[----:B------:R-:W-:-:S04]  /*01f0*/  @UP0 UIADD3 UR6, -UR7, 0x100000, URZ ;  /* 0x0010000007060890 */ /* 0x000fc8000fffe13f */
[----:B------:R-:W-:Y:S02]  /*0200*/  @UP0 USHF.L.U32 UR7, UR6, 0xb, URZ ;  /* 0x0000000b06070899 */ /* 0x000fe4000800063f */
[----:B------:R-:W-:Y:S01]  /*0210*/  @UP0 USHF.L.U32 UR6, UR6, 0x1, URZ ;  /* 0x0000000106060899 */ /* 0x000fe2000800063f */
[----:B------:R-:W-:Y:S01]  /*0220*/  VOTEU.ANY UP0, P0 ;  /* 0x00000000003f7886 */ /* 0x000fe20000000100 */
[----:B------:R-:W0:Y:S04]  /*0230*/  SHFL.IDX PT, R2, R2, RZ, 0x1f ;  /* 0x00001fff02027589 */ /* 0x000e2800000e0000 */
[----:B------:R-:W1:Y:S02]  /*0240*/  FENCE.VIEW.ASYNC.S ;  /* 0x00000000000073c6 */ /* 0x000e640000000000 */
[----:B-1----:R1:W2:Y:S04]  /*0250*/  @UP0 SYNCS.EXCH.64 URZ, [UR8+0x34800], UR4 ;  /* 0x03480004083f05b2 */ /* 0x0022a80008000100 */
[----:B------:R1:W3:Y:S01]  /*0260*/  @UP1 SYNCS.EXCH.64 URZ, [UR8+0x34820], UR6 ;  /* 0x03482006083f15b2 */ /* 0x0002e20008000100 */
[----:B------:R-:W-:Y:S05]  /*0270*/  @P1 BRA `(.L_x_2) ;  /* 0x0000000000481947 */ /* 0x000fea0003800000 */
[----:B-1----:R-:W1:Y:S01]  /*0280*/  S2UR UR5, SR_CgaCtaId ;  /* 0x00000000000579c3 */ /* 0x002e620000008800 */
[----:B------:R-:W-:Y:S01]  /*0290*/  UMOV UR4, 0x400 ;  /* 0x0000040000047882 */ /* 0x000fe20000000000 */
[----:B------:R-:W-:Y:S01]  /*02a0*/  UMOV UR6, 0x1 ;  /* 0x0000000100067882 */ /* 0x000fe20000000000 */
[----:B------:R-:W-:Y:S01]  /*02b0*/  UMOV UR7, 0x2 ;  /* 0x0000000200077882 */ /* 0x000fe20000000000 */
[----:B------:R-:W-:Y:S01]  /*02c0*/  ELECT P0, URZ, PT ;  /* 0x00000000003f782f */ /* 0x000fe20003800000 */
[----:B-1----:R-:W-:Y:S02]  /*02d0*/  ULEA UR8, UR5, UR4, 0x18 ;  /* 0x0000000405087291 */ /* 0x002fe4000f8ec03f */
[----:B------:R-:W-:-:S04]  /*02e0*/  UIADD3 UR4, -UR6, 0x100000, URZ ;  /* 0x0010000006047890 */ /* 0x000fc8000fffe13f */
[----:B------:R-:W-:Y:S02]  /*02f0*/  USHF.L.U32 UR5, UR4, 0xb, URZ ;  /* 0x0000000b04057899 */ /* 0x000fe4000800063f */
[----:B------:R-:W-:Y:S02]  /*0300*/  USHF.L.U32 UR4, UR4, 0x1, URZ ;  /* 0x0000000104047899 */ /* 0x000fe4000800063f */
[----:B------:R-:W-:-:S04]  /*0310*/  UIADD3 UR6, -UR7, 0x100000, URZ ;  /* 0x0010000007067890 */ /* 0x000fc8000fffe13f */
[----:B------:R-:W-:Y:S02]  /*0320*/  USHF.L.U32 UR7, UR6, 0xb, URZ ;  /* 0x0000000b06077899 */ /* 0x000fe4000800063f */
[----:B------:R-:W-:Y:S01]  /*0330*/  USHF.L.U32 UR6, UR6, 0x1, URZ ;  /* 0x0000000106067899 */ /* 0x000fe2000800063f */
[----:B------:R-:W1:Y:S03]  /*0340*/  FENCE.VIEW.ASYNC.S ;  /* 0x00000000000073c6 */ /* 0x000e660000000000 */
[----:B-1----:R4:W1:Y:S08]  /*0350*/  SYNCS.EXCH.64 URZ, [UR8+0x34830], UR4 ;  /* 0x03483004083f75b2 */ /* 0x0028700008000100 */
[----:B------:R4:W0:Y:S01]  /*0360*/  SYNCS.EXCH.64 URZ, [UR8+0x34840], UR6 ;  /* 0x03484006083f75b2 */ /* 0x0008220008000100 */
[----:B------:R4:W0:Y:S01]  /*0370*/  SYNCS.EXCH.64 URZ, [UR8+0x34838], UR4 ;  /* 0x03483804083f75b2 */ /* 0x0008220008000100 */
[----:B------:R4:W0:Y:S02]  /*0380*/  SYNCS.EXCH.64 URZ, [UR8+0x34848], UR6 ;  /* 0x03484806083f75b2 */ /* 0x0008240008000100 */
[----:B----4-:R-:W-:Y:S01]  /*0390*/  NOP ;  /* 0x0000000000007918 */ /* 0x010fe20000000000 */
.L_x_2:
[----:B------:R-:W4:Y:S01]  /*03a0*/  SHFL.IDX PT, R3, R0, RZ, 0x1f ;  /* 0x00001fff00037589 */ /* 0x000f2200000e0000 */
[----:B------:R-:W-:Y:S01]  /*03b0*/  NOP ;  /* 0x0000000000007918 */ /* 0x000fe20000000000 */
[----:B----4-:R-:W-:-:S13]  /*03c0*/  ISETP.NE.AND P0, PT, R3, RZ, PT ;  /* 0x000000ff0300720c */ /* 0x010fda0003f05270 */
        /* <DEDUP_REMOVED lines=19> */
.L_x_3:
[----:B------:R-:W4:Y:S01]  /*0500*/  SHFL.IDX PT, R3, R0, RZ, 0x1f ;  /* 0x00001fff00037589 */ /* 0x000f2200000e0000 */
[----:B------:R-:W-:Y:S01]  /*0510*/  NOP ;  /* 0x0000000000007918 */ /* 0x000fe20000000000 */
[----:B----4-:R-:W-:-:S13]  /*0520*/  ISETP.NE.AND P0, PT, R3, RZ, PT ;  /* 0x000000ff0300720c */ /* 0x010fda0003f05270 */
[----:B------:R-:W-:Y:S05]  /*0530*/  @P0 BRA `(.L_x_4) ;  /* 0x0000000000380947 */ /* 0x000fea0003800000 */
[----:B-1----:R-:W1:Y:S01]  /*0540*/  S2UR UR5, SR_CgaCtaId ;  /* 0x00000000000579c3 */ /* 0x002e620000008800 */
[----:B------:R-:W-:Y:S01]  /*0550*/  UMOV UR4, 0x400 ;  /* 0x0000040000047882 */ /* 0x000fe20000000000 */
[----:B------:R-:W-:Y:S01]  /*0560*/  UMOV UR7, 0x1 ;  /* 0x0000000100077882 */ /* 0x000fe20000000000 */
[----:B------:R-:W-:Y:S01]  /*0570*/  ELECT P0, URZ, PT ;  /* 0x00000000003f782f */ /* 0x000fe20003800000 */
[----:B-1----:R-:W-:Y:S02]  /*0580*/  ULEA UR6, UR5, UR4, 0x18 ;  /* 0x0000000405067291 */ /* 0x002fe4000f8ec03f */
[----:B------:R-:W-:-:S04]  /*0590*/  UIADD3 UR4, -UR7, 0x100000, URZ ;  /* 0x0010000007047890 */ /* 0x000fc8000fffe13f */
[----:B------:R-:W-:Y:S02]  /*05a0*/  USHF.L.U32 UR5, UR4, 0xb, URZ ;  /* 0x0000000b04057899 */ /* 0x000fe4000800063f */
[----:B------:R-:W-:Y:S01]  /*05b0*/  USHF.L.U32 UR4, UR4, 0x1, URZ ;  /* 0x0000000104047899 */ /* 0x000fe2000800063f */
[----:B------:R-:W1:Y:S11]  /*05c0*/  FENCE.VIEW.ASYNC.S ;  /* 0x00000000000073c6 */ /* 0x000e760000000000 */
[----:B-1----:R4:W1:Y:S01]  /*05d0*/  SYNCS.EXCH.64 URZ, [UR6+0x34870], UR4 ;  /* 0x03487004063f75b2 */ /* 0x0028620008000100 */
[----:B------:R4:W0:Y:S01]  /*05e0*/  SYNCS.EXCH.64 URZ, [UR6+0x34880], UR4 ;  /* 0x03488004063f75b2 */ /* 0x0008220008000100 */
[----:B------:R4:W0:Y:S01]  /*05f0*/  SYNCS.EXCH.64 URZ, [UR6+0x34878], UR4 ;  /* 0x03487804063f75b2 */ /* 0x0008220008000100 */
[----:B------:R4:W0:Y:S02]  /*0600*/  SYNCS.EXCH.64 URZ, [UR6+0x34888], UR4 ;  /* 0x03488804063f75b2 */ /* 0x0008240008000100 */
[----:B----4-:R-:W-:Y:S01]  /*0610*/  NOP ;  /* 0x0000000000007918 */ /* 0x010fe20000000000 */
.L_x_4:
        /* <DEDUP_REMOVED lines=22> */
.L_x_5:
        /* <DEDUP_REMOVED lines=22> */
.L_x_6:
[----:B0-----:R-:W-:Y:S01]  /*08e0*/  ISETP.NE.AND P0, PT, R2, RZ, PT ;  /* 0x000000ff0200720c */ /* 0x001fe20003f05270 */
[----:B------:R-:W-:Y:S01]  /*08f0*/  IMAD.MOV.U32 R2, RZ, RZ, 0x1 ;  /* 0x00000001ff027424 */ /* 0x000fe200078e00ff */
[----:B------:R-:W-:Y:S01]  /*0900*/  NOP ;  /* 0x0000000000007918 */ /* 0x000fe20000000000 */
[----:B------:R-:W-:Y:S01]  /*0910*/  ULDC.64 UR42, c[0x0][0x208] ;  /* 0x00008200002a7ab9 */ /* 0x000fe20000000a00 */
[----:B------:R-:W-:Y:S02]  /*0920*/  BSSY B6, `(.L_x_7) ;  /* 0x0000c47000067945 */ /* 0x000fe40003800000 */
[----:B------:R-:W-:-:S05]  /*0930*/  SEL R2, R2, 0x2, !P0 ;  /* 0x0000000202027807 */ /* 0x000fca0004000000 */
[----:B------:R0:W-:Y:S01]  /*0940*/  STL [R1+0x14], R2 ;  /* 0x0000140201007387 */ /* 0x0001e20000100800 */
[----:B-123--:R-:W-:Y:S06]  /*0950*/  BAR.SYNC.DEFER_BLOCKING 0x0 ;  /* 0x0000000000007b1d */ /* 0x00efec0000010000 */
[----:B------:R-:W-:Y:S05]  /*0960*/  @!P0 BRA `(.L_x_8) ;  /* 0x0000008400a08947 */ /* 0x000fea0003800000 */
.L_x_9:
[----:B------:R-:W-:-:S08]  /*0970*/  NOP ;  /* 0x0000000000007918 */ /* 0x000fd00000000000 */
[----:B------:R-:W1:Y:S02]  /*0980*/  USETMAXREG.TRY_ALLOC.CTAPOOL UP0, 0xf0 ;  /* 0x000000f0000079c8 */ /* 0x000e640008000600 */
[----:B-1----:R-:W-:-:S13]  /*0990*/  PLOP3.LUT P0, PT, PT, PT, UP0, 0x80, 0x0 ;  /* 0x000000000000781c */ /* 0x002fda0003f0f008 */
[----:B------:R-:W-:Y:S05]  /*09a0*/  @!P0 BRA `(.L_x_9) ;  /* 0xfffffffc00f08947 */ /* 0x000fea000383ffff */
[----:B0-----:R-:W0:Y:S08]  /*09b0*/  LDC R2, c[0x0][0xc50] ;  /* 0x00031400ff027b82 */ /* 0x001e300000000800 */
[----:B------:R-:W1:Y:S08]  /*09c0*/  S2UR UR4, SR_CTAID.Y ;  /* 0x00000000000479c3 */ /* 0x000e700000002600 */
[----:B------:R-:W2:Y:S08]  /*09d0*/  S2UR UR5, SR_CTAID.Z ;  /* 0x00000000000579c3 */ /* 0x000eb00000002700 */
[----:B------:R-:W-:Y:S06]  /*09e0*/  BAR.ARV 0x8, 0x180 ;  /* 0x0206000000007b1d */ /* 0x000fec0000002000 */
[----:B0-----:R-:W-:Y:S01]  /*09f0*/  ISETP.NE.AND P0, PT, R2, 0x1, PT ;  /* 0x000000010200780c */ /* 0x001fe20003f05270 */
[----:B-1----:R-:W-:-:S12]  /*0a00*/  IMAD.U32 R16, RZ, RZ, UR4 ;  /* 0x00000004ff107e24 */ /* 0x002fd8000f8e00ff */
[----:B------:R-:W0:Y:S08]  /*0a10*/  @P0 LDC R0, c[0x0][0xc54] ;  /* 0x00031500ff000b82 */ /* 0x000e300000000800 */
[----:B------:R-:W1:Y:S01]  /*0a20*/  @P0 LDC R3, c[0x0][0xc58] ;  /* 0x00031600ff030b82 */ /* 0x000e620000000800 */
[----:B0-----:R-:W-:-:S05]  /*0a30*/  @P0 IMAD.HI.U32 R0, R0, UR4, RZ ;  /* 0x0000000400000c27 */ /* 0x001fca000f8e00ff */
[----:B-1----:R-:W-:Y:S02]  /*0a40*/  @P0 SHF.R.U32.HI R16, RZ, R3, R0 ;  /* 0x00000003ff100219 */ /* 0x002fe40000011600 */
[----:B--2---:R-:W-:Y:S02]  /*0a50*/  ISETP.LE.AND P0, PT, RZ, UR5, PT ;  /* 0x00000005ff007c0c */ /* 0x004fe4000bf03270 */
[----:B------:R-:W-:-:S05]  /*0a60*/  IADD3 R3, -R16, RZ, RZ ;  /* 0x000000ff10037210 */ /* 0x000fca0007ffe1ff */
[----:B------:R-:W-:-:S06]  /*0a70*/  IMAD R2, R2, R3, UR4 ;  /* 0x0000000402027e24 */ /* 0x000fcc000f8e0203 */
[----:B------:R-:W-:Y:S05]  /*0a80*/  @!P0 BRA `(.L_x_10) ;  /* 0x000000c000c08947 */ /* 0x000fea0003800000 */
[----:B------:R-:W0:Y:S01]  /*0a90*/  LDC.64 R4, c[0x0][0x418] ;  /* 0x00010600ff047b82 */ /* 0x000e220000000a00 */
[----:B------:R-:W-:-:S07]  /*0aa0*/  LOP3.LUT R7, R2, 0xffff, RZ, 0xc0, !PT ;  /* 0x0000ffff02077812 */ /* 0x000fce00078ec0ff */
[----:B------:R-:W1:Y:S08]  /*0ab0*/  LDC R18, c[0x0][0x424] ;  /* 0x00010900ff127b82 */ /* 0x000e700000000800 */
[----:B------:R-:W2:Y:S01]  /*0ac0*/  LDC R3, c[0x0][0x2f0] ;  /* 0x0000bc00ff037b82 */ /* 0x000ea20000000800 */
[----:B0-----:R-:W-:-:S04]  /*0ad0*/  ISETP.NE.U32.AND P0, PT, R4, RZ, PT ;  /* 0x000000ff0400720c */ /* 0x001fc80003f05070 */
[----:B------:R-:W-:-:S04]  /*0ae0*/  ISETP.NE.AND.EX P0, PT, R5, RZ, PT, P0 ;  /* 0x000000ff0500720c */ /* 0x000fc80003f05300 */
[----:B-1----:R-:W-:-:S05]  /*0af0*/  SEL R18, R18, 0x1, P0 ;  /* 0x0000000112127807 */ /* 0x002fca0000000000 */
[----:B--2---:R-:W-:-:S04]  /*0b00*/  IMAD R18, R18, R3, RZ ;  /* 0x0000000312127224 */ /* 0x004fc800078e02ff */
[C---:B------:R-:W-:Y:S01]  /*0b10*/  VIADD R0, R18.reuse, 0x7f ;  /* 0x0000007f12007836 */ /* 0x040fe20000000000 */
[----:B------:R-:W-:-:S04]  /*0b20*/  ISETP.GE.AND P0, PT, R18, 0x1, PT ;  /* 0x000000011200780c */ /* 0x000fc80003f06270 */
[----:B------:R-:W-:-:S04]  /*0b30*/  SHF.R.S32.HI R3, RZ, 0x1f, R0 ;  /* 0x0000001fff037819 */ /* 0x000fc80000011400 */
[----:B------:R-:W-:Y:S01]  /*0b40*/  LEA.HI R3, R3, R0, RZ, 0x7 ;  /* 0x0000000003037211 */ /* 0x000fe200078f38ff */
[----:B------:R-:W-:-:S03]  /*0b50*/  IMAD.MOV.U32 R0, RZ, RZ, RZ ;  /* 0x000000ffff007224 */ /* 0x000fc600078e00ff */
[----:B------:R-:W-:Y:S01]  /*0b60*/  SHF.R.S32.HI R17, RZ, 0x7, R3 ;  /* 0x00000007ff117819 */ /* 0x000fe20000011403 */
[----:B------:R-:W-:Y:S06]  /*0b70*/  @!P0 BRA `(.L_x_11) ;  /* 0x0000000000788947 */ /* 0x000fec0003800000 */
[----:B------:R-:W-:-:S04]  /*0b80*/  SHF.R.U32.HI R0, RZ, 0x10, R2 ;  /* 0x00000010ff007819 */ /* 0x000fc80000011602 */
[----:B------:R-:W-:-:S13]  /*0b90*/  ISETP.NE.AND P0, PT, R0, RZ, PT ;  /* 0x000000ff0000720c */ /* 0x000fda0003f05270 */
[----:B------:R-:W0:Y:S02]  /*0ba0*/  @!P0 LDC R0, c[0x0][0x9f0] ;  /* 0x00027c00ff008b82 */ /* 0x000e240000000800 */
[-C--:B0-----:R-:W-:Y:S02]  /*0bb0*/  IABS R9, R0.reuse ;  /* 0x0000000000097213 */ /* 0x081fe40000000000 */
[----:B------:R-:W-:Y:S02]  /*0bc0*/  IADD3 R5, R17, -0x1, R0 ;  /* 0xffffffff11057810 */ /* 0x000fe40007ffe000 */
[----:B------:R-:W0:Y:S01]  /*0bd0*/  I2F.RP R4, R9 ;  /* 0x0000000900047306 */ /* 0x000e220000209400 */
[----:B------:R-:W-:-:S05]  /*0be0*/  IABS R8, R0 ;  /* 0x0000000000087213 */ /* 0x000fca0000000000 */
[----:B------:R-:W-:Y:S02]  /*0bf0*/  IMAD.MOV R8, RZ, RZ, -R8 ;  /* 0x000000ffff087224 */ /* 0x000fe400078e0a08 */
[----:B0-----:R-:W0:Y:S02]  /*0c00*/  MUFU.RCP R4, R4 ;  /* 0x0000000400047308 */ /* 0x001e240000001000 */
[----:B0-----:R-:W-:Y:S01]  /*0c10*/  VIADD R2, R4, 0xffffffe ;  /* 0x0ffffffe04027836 */ /* 0x001fe20000000000 */
[----:B------:R-:W-:Y:S02]  /*0c20*/  IABS R4, R5 ;  /* 0x0000000500047213 */ /* 0x000fe40000000000 */
[----:B------:R-:W-:-:S03]  /*0c30*/  LOP3.LUT R5, R5, R0, RZ, 0x3c, !PT ;  /* 0x0000000005057212 */ /* 0x000fc600078e3cff */
[----:B------:R0:W1:Y:S01]  /*0c40*/  F2I.FTZ.U32.TRUNC.NTZ R3, R2 ;  /* 0x0000000200037305 */ /* 0x000062000021f000 */
[----:B------:R-:W-:Y:S01]  /*0c50*/  ISETP.GE.AND P2, PT, R5, RZ, PT ;  /* 0x000000ff0500720c */ /* 0x000fe20003f46270 */
[----:B0-----:R-:W-:Y:S01]  /*0c60*/  IMAD.MOV.U32 R2, RZ, RZ, RZ ;  /* 0x000000ffff027224 */ /* 0x001fe200078e00ff */
[----:B-1----:R-:W-:-:S05]  /*0c70*/  IADD3 R6, RZ, -R3, RZ ;  /* 0x80000003ff067210 */ /* 0x002fca0007ffe0ff */
[----:B------:R-:W-:-:S04]  /*0c80*/  IMAD R11, R6, R9, RZ ;  /* 0x00000009060b7224 */ /* 0x000fc800078e02ff */
[----:B------:R-:W-:-:S04]  /*0c90*/  IMAD.HI.U32 R3, R3, R11, R2 ;  /* 0x0000000b03037227 */ /* 0x000fc800078e0002 */
[----:B------:R-:W-:Y:S02]  /*0ca0*/  IMAD.MOV.U32 R2, RZ, RZ, R8 ;  /* 0x000000ffff027224 */ /* 0x000fe400078e0008 */
[----:B------:R-:W-:-:S04]  /*0cb0*/  IMAD.HI.U32 R3, R3, R4, RZ ;  /* 0x0000000403037227 */ /* 0x000fc800078e00ff */
[----:B------:R-:W-:-:S05]  /*0cc0*/  IMAD R2, R3, R2, R4 ;  /* 0x0000000203027224 */ /* 0x000fca00078e0204 */
[----:B------:R-:W-:-:S13]  /*0cd0*/  ISETP.GT.U32.AND P1, PT, R9, R2, PT ;  /* 0x000000020900720c */ /* 0x000fda0003f24070 */
[-C--:B------:R-:W-:Y:S01]  /*0ce0*/  @!P1 IADD3 R2, R2, -R9.reuse, RZ ;  /* 0x8000000902029210 */ /* 0x080fe20007ffe0ff */
[----:B------:R-:W-:Y:S01]  /*0cf0*/  @!P1 VIADD R3, R3, 0x1 ;  /* 0x0000000103039836 */ /* 0x000fe20000000000 */
[----:B------:R-:W-:Y:S02]  /*0d00*/  ISETP.NE.AND P1, PT, R0, RZ, PT ;  /* 0x000000ff0000720c */ /* 0x000fe40003f25270 */
[----:B------:R-:W-:-:S13]  /*0d10*/  ISETP.GE.U32.AND P0, PT, R2, R9, PT ;  /* 0x000000090200720c */ /* 0x000fda0003f06070 */
[----:B------:R-:W-:-:S04]  /*0d20*/  @P0 VIADD R3, R3, 0x1 ;  /* 0x0000000103030836 */ /* 0x000fc80000000000 */
[----:B------:R-:W-:Y:S01]  /*0d30*/  @!P2 IMAD.MOV R3, RZ, RZ, -R3 ;  /* 0x000000ffff03a224 */ /* 0x000fe200078e0a03 */
[----:B------:R-:W-:-:S04]  /*0d40*/  @!P1 LOP3.LUT R3, RZ, R0, RZ, 0x33, !PT ;  /* 0x00000000ff039212 */ /* 0x000fc800078e33ff */
[----:B------:R-:W-:-:S07]  /*0d50*/  MOV R0, R3 ;  /* 0x0000000300007202 */ /* 0x000fce0000000f00 */
.L_x_11:
[----:B------:R-:W0:Y:S01]  /*0d60*/  S2R R3, SR_TID.X ;  /* 0x0000000000037919 */ /* 0x000e220000002100 */
[-C--:B------:R-:W-:Y:S01]  /*0d70*/  IMAD R2, R7, R0.reuse, RZ ;  /* 0x0000000007027224 */ /* 0x080fe200078e02ff */
[----:B------:R-:W-:Y:S02]  /*0d80*/  PLOP3.LUT P0, PT, PT, PT, PT, 0x80, 0x0 ;  /* 0x000000000000781c */ /* 0x000fe40003f0f070 */
[----:B------:R-:W-:Y:S02]  /*0d90*/  CS2R R86, SRZ ;  /* 0x0000000000567805 */ /* 0x000fe4000001ff00 */
[----:B------:R-:W-:Y:S02]  /*0da0*/  CS2R R84, SRZ ;  /* 0x0000000000547805 */ /* 0x000fe4000001ff00 */
[----:B------:R-:W-:Y:S02]  /*0db0*/  CS2R R82, SRZ ;  /* 0x0000000000527805 */ /* 0x000fe4000001ff00 */
[----:B------:R-:W-:Y:S01]  /*0dc0*/  VIADDMNMX R17, R2, R0, R17, PT ;  /* 0x0000000002117246 */ /* 0x000fe20003800111 */
[----:B------:R-:W-:Y:S01]  /*0dd0*/  IMAD.MOV.U32 R0, RZ, RZ, RZ ;  /* 0x000000ffff007224 */ /* 0x000fe200078e00ff */
[----:B------:R-:W-:-:S02]  /*0de0*/  CS2R R80, SRZ ;  /* 0x0000000000507805 */ /* 0x000fc4000001ff00 */
[----:B------:R-:W-:Y:S02]  /*0df0*/  CS2R R78, SRZ ;  /* 0x00000000004e7805 */ /* 0x000fe4000001ff00 */
[----:B------:R-:W-:Y:S02]  /*0e00*/  ISETP.GT.AND P1, PT, R17, R2, PT ;  /* 0x000000021100720c */ /* 0x000fe40003f24270 */
[----:B------:R-:W-:Y:S02]  /*0e10*/  CS2R R76, SRZ ;  /* 0x00000000004c7805 */ /* 0x000fe4000001ff00 */
[----:B------:R-:W-:Y:S02]  /*0e20*/  CS2R R74, SRZ ;  /* 0x00000000004a7805 */ /* 0x000fe4000001ff00 */
[----:B------:R-:W-:Y:S02]  /*0e30*/  CS2R R72, SRZ ;  /* 0x0000000000487805 */ /* 0x000fe4000001ff00 */
[----:B------:R-:W-:-:S02]  /*0e40*/  CS2R R70, SRZ ;  /* 0x0000000000467805 */ /* 0x000fc4000001ff00 */
[----:B------:R-:W-:Y:S02]  /*0e50*/  CS2R R68, SRZ ;  /* 0x0000000000447805 */ /* 0x000fe4000001ff00 */
[----:B------:R-:W-:Y:S02]  /*0e60*/  CS2R R66, SRZ ;  /* 0x0000000000427805 */ /* 0x000fe4000001ff00 */
        /* <DEDUP_REMOVED lines=14> */
[----:B------:R-:W-:Y:S01]  /*0f50*/  CS2R R36, SRZ ;  /* 0x0000000000247805 */ /* 0x000fe2000001ff00 */
[----:B0-----:R-:W-:Y:S01]  /*0f60*/  VIADD R19, R3, 0xffffff80 ;  /* 0xffffff8003137836 */ /* 0x001fe20000000000 */
[----:B------:R-:W-:Y:S01]  /*0f70*/  CS2R R34, SRZ ;  /* 0x0000000000227805 */ /* 0x000fe2000001ff00 */
[----:B------:R-:W-:Y:S01]  /*0f80*/  IMAD.MOV.U32 R3, RZ, RZ, RZ ;  /* 0x000000ffff037224 */ /* 0x000fe200078e00ff */
[----:B------:R-:W-:-:S02]  /*0f90*/  CS2R R32, SRZ ;  /* 0x0000000000207805 */ /* 0x000fc4000001ff00 */
[----:B------:R-:W-:Y:S02]  /*0fa0*/  CS2R R30, SRZ ;  /* 0x00000000001e7805 */ /* 0x000fe4000001ff00 */
[----:B------:R-:W-:Y:S02]  /*0fb0*/  CS2R R28, SRZ ;  /* 0x00000000001c7805 */ /* 0x000fe4000001ff00 */
[----:B------:R-:W-:Y:S02]  /*0fc0*/  CS2R R26, SRZ ;  /* 0x00000000001a7805 */ /* 0x000fe4000001ff00 */
[----:B------:R-:W-:Y:S01]  /*0fd0*/  CS2R R24, SRZ ;  /* 0x0000000000187805 */ /* 0x000fe2000001ff00 */
[----:B------:R-:W-:Y:S06]  /*0fe0*/  @!P1 BRA `(.L_x_12) ;  /* 0x0000006400e49947 */ /* 0x000fec0003800000 */
[----:B------:R-:W-:Y:S01]  /*0ff0*/  SHF.R.S32.HI R0, RZ, 0x1f, R19 ;  /* 0x0000001fff007819 */ /* 0x000fe20000011413 */
[----:B------:R-:W0:Y:S01]  /*1000*/  S2UR UR6, SR_CgaCtaId ;  /* 0x00000000000679c3 */ /* 0x000e220000008800 */
[----:B------:R-:W-:Y:S02]  /*1010*/  UMOV UR36, 0x400 ;  /* 0x0000040000247882 */ /* 0x000fe40000000000 */
[----:B------:R-:W-:-:S04]  /*1020*/  LEA.HI R22, R0, R19, RZ, 0x7 ;  /* 0x0000001300167211 */ /* 0x000fc800078f38ff */
[----:B------:R-:W-:-:S06]  /*1030*/  SHF.R.S32.HI R0, RZ, 0x7, R22 ;  /* 0x00000007ff007819 */ /* 0x000fcc0000011416 */
[----:B------:R-:W1:Y:S01]  /*1040*/  SHFL.IDX PT, R0, R0, RZ, 0x1f ;  /* 0x00001fff00007589 */ /* 0x000e6200000e0000 */
[----:B0-----:R-:W-:-:S04]  /*1050*/  ULEA UR36, UR6, UR36, 0x18 ;  /* 0x0000002406247291 */ /* 0x001fc8000f8ec03f */
[----:B------:R-:W-:-:S04]  /*1060*/  UIADD3 UR6, UR36, 0x10400, URZ ;  /* 0x0001040024067890 */ /* 0x000fc8000fffe03f */
[----:B------:R-:W-:Y:S01]  /*1070*/  ULOP3.LUT UP0, URZ, UR6, 0x3ff, URZ, 0xc0, !UPT ;  /* 0x000003ff063f7892 */ /* 0x000fe2000f80c03f */
[----:B-1----:R-:W-:-:S05]  /*1080*/  R2UR UR4, R0 ;  /* 0x00000000000472ca */ /* 0x002fca00000e0000 */
[----:B------:R-:W-:-:S08]  /*1090*/  PLOP3.LUT P0, PT, PT, PT, UP0, 0x80, 0x0 ;  /* 0x000000000000781c */ /* 0x000fd00003f0f008 */
[----:B------:R-:W-:-:S04]  /*10a0*/  ULEA.HI UR5, UR4, UR4, URZ, 0x1 ;  /* 0x0000000404057291 */ /* 0x000fc8000f8f083f */
[----:B------:R-:W-:-:S04]  /*10b0*/  ULOP3.LUT UR5, UR5, 0x1e, URZ, 0xc0, !UPT ;  /* 0x0000001e05057892 */ /* 0x000fc8000f8ec03f */
[----:B------:R-:W-:-:S04]  /*10c0*/  UIADD3 UR5, UR4, -UR5, URZ ;  /* 0x8000000504057290 */ /* 0x000fc8000fffe03f */
[----:B------:R-:W-:-:S04]  /*10d0*/  ULEA UR5, UR5, UR6, 0xd ;  /* 0x0000000605057291 */ /* 0x000fc8000f8e683f */
[----:B------:R-:W-:-:S04]  /*10e0*/  USHF.R.U32.HI UR5, URZ, 0x4, UR5 ;  /* 0x000000043f057899 */ /* 0x000fc80008011605 */
[----:B------:R-:W-:Y:S01]  /*10f0*/  ULOP3.LUT UR37, UR5, 0x3fff, URZ, 0xc0, !UPT ;  /* 0x00003fff05257892 */ /* 0x000fe2000f8ec03f */
[----:B------:R-:W-:Y:S11]  /*1100*/  @!P0 BRA `(.L_x_13) ;  /* 0x0000000000408947 */ /* 0x000ff60003800000 */
[----:B------:R-:W-:Y:S01]  /*1110*/  MOV R0, 0x0 ;  /* 0x0000000000007802 */ /* 0x000fe20000000f00 */
[----:B------:R-:W-:Y:S01]  /*1120*/  ULDC.64 UR4, c[0x4][0x118] ;  /* 0x0100460000047ab9 */ /* 0x000fe20000000a00 */
[----:B------:R-:W-:Y:S01]  /*1130*/  ULDC.64 UR6, c[0x4][0x98] ;  /* 0x0100260000067ab9 */ /* 0x000fe20000000a00 */
[----:B------:R-:W-:Y:S01]  /*1140*/  MOV R4, UR4 ;  /* 0x0000000400047c02 */ /* 0x000fe20008000f00 */
[----:B------:R0:W1:Y:S01]  /*1150*/  LDC.64 R14, c[0x4][R0] ;  /* 0x01000000000e7b82 */ /* 0x0000620000000a00 */
[----:B------:R-:W-:Y:S01]  /*1160*/  IMAD.U32 R5, RZ, RZ, UR5 ;  /* 0x00000005ff057e24 */ /* 0x000fe2000f8e00ff */
[----:B------:R-:W-:Y:S01]  /*1170*/  ULDC.64 UR4, c[0x4][0x120] ;  /* 0x0100480000047ab9 */ /* 0x000fe20000000a00 */
[----:B------:R-:W-:Y:S01]  /*1180*/  MOV R10, UR6 ;  /* 0x00000006000a7c02 */ /* 0x000fe20008000f00 */
[----:B------:R-:W-:Y:S01]  /*1190*/  IMAD.U32 R6, RZ, RZ, UR4 ;  /* 0x00000004ff067e24 */ /* 0x000fe2000f8e00ff */
[----:B------:R-:W-:Y:S01]  /*11a0*/  MOV R13, RZ ;  /* 0x000000ff000d7202 */ /* 0x000fe20000000f00 */
[----:B------:R-:W-:-:S02]  /*11b0*/  IMAD.U32 R7, RZ, RZ, UR5 ;  /* 0x00000005ff077e24 */ /* 0x000fc4000f8e00ff */
[----:B------:R-:W-:Y:S02]  /*11c0*/  IMAD.U32 R11, RZ, RZ, UR7 ;  /* 0x00000007ff0b7e24 */ /* 0x000fe4000f8e00ff */
[----:B------:R-:W-:Y:S02]  /*11d0*/  IMAD.MOV.U32 R8, RZ, RZ, 0x70 ;  /* 0x00000070ff087424 */ /* 0x000fe400078e00ff */
[----:B0-----:R-:W-:-:S07]  /*11e0*/  IMAD.MOV.U32 R12, RZ, RZ, 0x1 ;  /* 0x00000001ff0c7424 */ /* 0x001fce00078e00ff */
[----:B------:R-:W-:-:S07]  /*11f0*/  LEPC R20, `(.L_x_13) ;  /* 0x000000001014794e */ /* 0x000fce0000000000 */
[----:B-1----:R-:W-:Y:S05]  /*1200*/  CALL.ABS.NOINC R14 ;  /* 0x000000000e007343 */ /* 0x002fea0003c00000 */
.L_x_13:
[----:B------:R-:W2:Y:S01]  /*1210*/  LDL.LU R20, [R1+0x14] ;  /* 0x0000140001147983 */ /* 0x000ea20000300800 */
[----:B------:R-:W-:-:S04]  /*1220*/  SHF.L.U32 R3, RZ, 0x1f, RZ ;  /* 0x0000001fff037819 */ /* 0x000fc800000006ff */
[----:B------:R-:W0:Y:S01]  /*1230*/  SYNCS.PHASECHK.TRANS64.TRYWAIT P1, [UR36+0x34800], R3 ;  /* 0x03480003ff0075a7 */ /* 0x000e220008020164 */
[----:B--2---:R-:W-:-:S04]  /*1240*/  LOP3.LUT R0, R20, 0x1, RZ, 0xfc, !PT ;  /* 0x0000000114007812 */ /* 0x004fc800078efcff */
[----:B------:R-:W-:Y:S01]  /*1250*/  ISETP.NE.AND P0, PT, R0, 0x3, PT ;  /* 0x000000030000780c */ /* 0x000fe20003f05270 */
[----:B0-----:R-:W-:-:S12]  /*1260*/  @!P1 BRA `(.L_x_14) ;  /* 0x000000b800d09947 */ /* 0x001fd80003800000 */
.L_x_121:
[----:B------:R-:W-:Y:S05]  /*1270*/  @!P0 BRA `(.L_x_15) ;  /* 0x0000000000048947 */ /* 0x000fea0003800000 */
[----:B------:R-:W-:Y:S01]  /*1280*/  BPT.TRAP 0x1 ;  /* 0x000000040000795c */ /* 0x000fe20000300000 */
.L_x_15:
[----:B------:R1:W2:Y:S01]  /*1290*/  SYNCS.PHASECHK.TRANS64.TRYWAIT P2, [UR36+0x34830], R3 ;  /* 0x03483003ff0075a7 */ /* 0x0002a20008040164 */
[----:B------:R-:W-:Y:S05]  /*12a0*/  @!P0 BRA `(.L_x_16) ;  /* 0x0000000000048947 */ /* 0x000fea0003800000 */
[----:B------:R-:W-:Y:S01]  /*12b0*/  BPT.TRAP 0x1 ;  /* 0x000000040000795c */ /* 0x000fe20000300000 */
.L_x_16:
[----:B0-----:R-:W0:Y:S01]  /*12c0*/  S2R R0, SR_TID.X ;  /* 0x0000000000007919 */ /* 0x001e220000002100 */
[----:B------:R-:W-:Y:S01]  /*12d0*/  IMAD.U32 R4, RZ, RZ, UR37 ;  /* 0x00000025ff047e24 */ /* 0x000fe2000f8e00ff */
[----:B0-----:R-:W-:-:S04]  /*12e0*/  LOP3.LUT R0, R0, 0x7f, RZ, 0xc0, !PT ;  /* 0x0000007f00007812 */ /* 0x001fc800078ec0ff */
[----:B------:R-:W-:Y:S01]  /*12f0*/  ISETP.NE.AND P1, PT, R0, RZ, PT ;  /* 0x000000ff0000720c */ /* 0x000fe20003f25270 */
[----:B--2---:R-:W-:-:S12]  /*1300*/  @P2 BRA `(.L_x_17) ;  /* 0x0000000000082947 */ /* 0x004fd80003800000 */
[----:B------:R-:W0:Y:S02]  /*1310*/  SYNCS.PHASECHK.TRANS64.TRYWAIT P2, [UR36+0x34830], R3 ;  /* 0x03483003ff0075a7 */ /* 0x000e240008040164 */
[----:B0-----:R-:W-:Y:S05]  /*1320*/  @!P2 BRA `(.L_x_18) ;  /* 0x000000b800b8a947 */ /* 0x001fea0003800000 */
.L_x_17:
[----:B------:R-:W-:Y:S05]  /*1330*/  WARPSYNC.ALL ;  /* 0x0000000000007948 */ /* 0x000fea0003800000 */
[----:B0-----:R-:W-:Y:S01]  /*1340*/  IMAD.MOV.U32 R0, RZ, RZ, RZ ;  /* 0x000000ffff007224 */ /* 0x001fe200078e00ff */
[----:B------:R-:W-:Y:S01]  /*1350*/  LOP3.LUT R4, R4, 0x10000, RZ, 0xfc, !PT ;  /* 0x0001000004047812 */ /* 0x000fe200078efcff */
[----:B------:R-:W-:Y:S01]  /*1360*/  IMAD.MOV.U32 R151, RZ, RZ, RZ ;  /* 0x000000ffff977224 */ /* 0x000fe200078e00ff */
[----:B------:R-:W-:Y:S01]  /*1370*/  MOV R5, 0x40000040 ;  /* 0x4000004000057802 */ /* 0x000fe20000000f00 */
[----:B------:R-:W-:Y:S01]  /*1380*/  UIADD3 UR4, UR36, 0x1c400, URZ ;  /* 0x0001c40024047890 */ /* 0x000fe2000fffe03f */
[C---:B------:R-:W-:Y:S01]  /*1390*/  R2UR UR8, R4.reuse ;  /* 0x00000000040872ca */ /* 0x040fe200000e0000 */
[----:B------:R-:W-:Y:S01]  /*13a0*/  WARPGROUP.ARRIVE ;  /* 0x00000000000079c5 */ /* 0x000fe20000000000 */
[----:B------:R-:W-:Y:S01]  /*13b0*/  R2UR UR9, R5 ;  /* 0x00000000050972ca */ /* 0x000fe200000e0000 */
[----:B------:R-:W-:Y:S01]  /*13c0*/  USHF.R.U32.HI UR4, URZ, 0x4, UR4 ;  /* 0x000000043f047899 */ /* 0x000fe20008011604 */
[----:B------:R-:W-:Y:S01]  /*13d0*/  R2UR UR6, R4 ;  /* 0x00000000040672ca */ /* 0x000fe200000e0000 */
[----:B------:R-:W-:Y:S01]  /*13e0*/  UMOV UR11, 0x40000040 ;  /* 0x40000040000b7882 */ /* 0x000fe20000000000 */
[----:B------:R-:W-:Y:S01]  /*13f0*/  UMOV UR5, 0x40000040 ;  /* 0x4000004000057882 */ /* 0x000fe20000000000 */
[----:B------:R-:W-:Y:S01]  /*1400*/  ULOP3.LUT UR4, UR4, 0x3fff, URZ, 0xc0, !UPT ;  /* 0x00003fff04047892 */ /* 0x000fe2000f8ec03f */
[----:B------:R-:W-:Y:S01]  /*1410*/  LOP3.LUT R22, R22, 0xffffff80, RZ, 0xc0, !PT ;  /* 0xffffff8016167812 */ /* 0x000fe200078ec0ff */
[----:B------:R-:W-:Y:S01]  /*1420*/  UMOV UR13, 0x40000040 ;  /* 0x40000040000d7882 */ /* 0x000fe20000000000 */
[----:B------:R-:W-:Y:S01]  /*1430*/  UMOV UR15, 0x40000040 ;  /* 0x40000040000f7882 */ /* 0x000fe20000000000 */
[----:B------:R-:W-:Y:S01]  /*1440*/  ULOP3.LUT UR38, UR4, 0x10000, URZ, 0xfc, !UPT ;  /* 0x0001000004267892 */ /* 0x000fe2000f8efc3f */
[----:B------:R-:W-:Y:S01]  /*1450*/  IMAD.MOV.U32 R10, RZ, RZ, -0x2 ;  /* 0xfffffffeff0a7424 */ /* 0x000fe200078e00ff */
[----:B------:R-:W-:Y:S01]  /*1460*/  UMOV UR17, 0x40000040 ;  /* 0x4000004000117882 */ /* 0x000fe20000000000 */
[----:B------:R-:W-:Y:S01]  /*1470*/  UMOV UR19, 0x40000040 ;  /* 0x4000004000137882 */ /* 0x000fe20000000000 */
[----:B------:R-:W-:Y:S01]  /*1480*/  UIADD3 UR14, UR38, 0x6, URZ ;  /* 0x00000006260e7890 */ /* 0x000fe2000fffe03f */
[----:B------:R-:W-:Y:S01]  /*1490*/  IMAD.IADD R22, R19, 0x1, -R22 ;  /* 0x0000000113167824 */ /* 0x000fe200078e0a16 */
[----:B------:R-:W-:Y:S01]  /*14a0*/  UIADD3 UR4, UR6, 0x2, URZ ;  /* 0x0000000206047890 */ /* 0x000fe2000fffe03f */
[----:B------:R-:W-:Y:S01]  /*14b0*/  P2R R11, PR, RZ, 0x1 ;  /* 0x00000001ff0b7803 */ /* 0x000fe20000000000 */
[----:B------:R-:W-:Y:S01]  /*14c0*/  UMOV UR10, UR38 ;  /* 0x00000026000a7c82 */ /* 0x000fe20008000000 */
[----:B------:R-:W-:Y:S01]  /*14d0*/  UIADD3 UR12, UR6, 0x6, URZ ;  /* 0x00000006060c7890 */ /* 0x000fe2000fffe03f */
[----:B------:R-:W-:Y:S01]  /*14e0*/  HGMMA.64x128x16.F32.BF16 R24, gdesc[UR8], RZ, !UPT, gsb0 ;  /* 0x01e00000081879f0 */ /* 0x000fe2000c0018ff */
[----:B------:R-:W-:Y:S01]  /*14f0*/  UIADD3 UR10, UR38, 0x2, URZ ;  /* 0x00000002260a7890 */ /* 0x000fe2000fffe03f */
[----:B------:R-:W-:Y:S01]  /*1500*/  SHF.R.S32.HI R7, RZ, 0x1f, R22 ;  /* 0x0000001fff077819 */ /* 0x000fe20000011416 */
[----:B------:R-:W-:Y:S01]  /*1510*/  UMOV UR8, UR4 ;  /* 0x0000000400087c82 */ /* 0x000fe20008000000 */
[----:B------:R-:W-:Y:S01]  /*1520*/  UMOV UR9, UR5 ;  /* 0x0000000500097c82 */ /* 0x000fe20008000000 */
[----:B------:R-:W-:Y:S01]  /*1530*/  UMOV UR11, 0x40000040 ;  /* 0x40000040000b7882 */ /* 0x000fe20000000000 */
[----:B------:R-:W-:Y:S01]  /*1540*/  UIADD3 UR16, UR6, 0x400, URZ ;  /* 0x0000040006107890 */ /* 0x000fe2000fffe03f */
[----:B------:R-:W-:Y:S01]  /*1550*/  LEA.HI R7, R7, R22, RZ, 0x2 ;  /* 0x0000001607077211 */ /* 0x000fe200078f10ff */
[----:B------:R-:W-:Y:S01]  /*1560*/  UIADD3 UR18, UR38, 0x400, URZ ;  /* 0x0000040026127890 */ /* 0x000fe2000fffe03f */
[----:B------:R-:W-:Y:S01]  /*1570*/  MOV R150, R151 ;  /* 0x0000009700967202 */ /* 0x000fe20000000f00 */
[----:B------:R-:W-:Y:S01]  /*1580*/  UIADD3 UR20, UR6, 0x402, URZ ;  /* 0x0000040206147890 */ /* 0x000fe2000fffe03f */
[----:B------:R-:W-:Y:S01]  /*1590*/  LOP3.LUT R7, R7, 0x7ffffffc, RZ, 0xc0, !PT ;  /* 0x7ffffffc07077812 */ /* 0x000fe200078ec0ff */
[----:B------:R-:W-:Y:S01]  /*15a0*/  UIADD3 UR22, UR38, 0x402, URZ ;  /* 0x0000040226167890 */ /* 0x000fe2000fffe03f */
[----:B------:R-:W-:Y:S01]  /*15b0*/  IMAD.MOV.U32 R149, RZ, RZ, R151 ;  /* 0x000000ffff957224 */ /* 0x000fe200078e0097 */
[----:B------:R-:W-:Y:S01]  /*15c0*/  UMOV UR21, 0x40000040 ;  /* 0x4000004000157882 */ /* 0x000fe20000000000 */
[----:B------:R-:W-:Y:S01]  /*15d0*/  UMOV UR23, 0x40000040 ;  /* 0x4000004000177882 */ /* 0x000fe20000000000 */
[----:B------:R-:W-:Y:S01]  /*15e0*/  UIADD3 UR24, UR6, 0x404, URZ ;  /* 0x0000040406187890 */ /* 0x000fe2000fffe03f */
[----:B------:R-:W-:Y:S01]  /*15f0*/  IMAD.IADD R7, R22, 0x1, -R7 ;  /* 0x0000000116077824 */ /* 0x000fe200078e0a07 */
[----:B------:R-:W-:Y:S01]  /*1600*/  UIADD3 UR26, UR38, 0x404, URZ ;  /* 0x00000404261a7890 */ /* 0x000fe2000fffe03f */
[--C-:B------:R-:W-:Y:S01]  /*1610*/  IMAD.MOV.U32 R148, RZ, RZ, R151.reuse ;  /* 0x000000ffff947224 */ /* 0x100fe200078e0097 */
[----:B------:R-:W-:Y:S01]  /*1620*/  UMOV UR25, 0x40000040 ;  /* 0x4000004000197882 */ /* 0x000fe20000000000 */
[----:B------:R-:W-:Y:S01]  /*1630*/  UMOV UR27, 0x40000040 ;  /* 0x40000040001b7882 */ /* 0x000fe20000000000 */
[----:B------:R-:W-:Y:S01]  /*1640*/  UIADD3 UR28, UR6, 0x406, URZ ;  /* 0x00000406061c7890 */ /* 0x000fe2000fffe03f */
[----:B------:R-:W-:Y:S01]  /*1650*/  IMAD R7, R7, R10, 0x80 ;  /* 0x0000008007077424 */ /* 0x000fe200078e020a */
[----:B------:R-:W-:Y:S01]  /*1660*/  UIADD3 UR30, UR38, 0x406, URZ ;  /* 0x00000406261e7890 */ /* 0x000fe2000fffe03f */
[--C-:B------:R-:W-:Y:S01]  /*1670*/  IMAD.MOV.U32 R147, RZ, RZ, R151.reuse ;  /* 0x000000ffff937224 */ /* 0x100fe200078e0097 */
[----:B------:R-:W-:Y:S01]  /*1680*/  UMOV UR29, 0x40000040 ;  /* 0x40000040001d7882 */ /* 0x000fe20000000000 */
[----:B------:R-:W-:Y:S01]  /*1690*/  UMOV UR31, 0x40000040 ;  /* 0x40000040001f7882 */ /* 0x000fe20000000000 */
[----:B------:R-:W-:Y:S01]  /*16a0*/  UIADD3 UR32, UR6, 0x800, URZ ;  /* 0x0000080006207890 */ /* 0x000fe2000fffe03f */
[----:B------:R-:W-:Y:S01]  /*16b0*/  IADD3 R18, R18, R7, RZ ;  /* 0x0000000712127210 */ /* 0x000fe20007ffe0ff */
[----:B------:R-:W-:Y:S01]  /*16c0*/  UIADD3 UR34, UR38, 0x800, URZ ;  /* 0x0000080026227890 */ /* 0x000fe2000fffe03f */
[----:B------:R-:W-:Y:S01]  /*16d0*/  MOV R146, R151 ;  /* 0x0000009700927202 */ /* 0x000fe20000000f00 */
[----:B------:R-:W-:Y:S01]  /*16e0*/  UMOV UR33, 0x40000040 ;  /* 0x4000004000217882 */ /* 0x000fe20000000000 */
[----:B------:R-:W-:Y:S01]  /*16f0*/  UMOV UR35, 0x40000040 ;  /* 0x4000004000237882 */ /* 0x000fe20000000000 */
[----:B------:R-:W-:Y:S01]  /*1700*/  UIADD3 UR44, UR6, 0x802, URZ ;  /* 0x00000802062c7890 */ /* 0x000fe2000fffe03f */
[----:B------:R-:W-:Y:S01]  /*1710*/  IMAD R7, R17, -0x80, R18 ;  /* 0xffffff8011077824 */ /* 0x000fe200078e0212 */
[----:B------:R-:W-:Y:S01]  /*1720*/  UIADD3 UR46, UR38, 0x802, URZ ;  /* 0x00000802262e7890 */ /* 0x000fe2000fffe03f */
[--C-:B------:R-:W-:Y:S01]  /*1730*/  IMAD.MOV.U32 R145, RZ, RZ, R151.reuse ;  /* 0x000000ffff917224 */ /* 0x100fe200078e0097 */
[----:B------:R-:W-:Y:S01]  /*1740*/  UMOV UR45, 0x40000040 ;  /* 0x40000040002d7882 */ /* 0x000fe20000000000 */
[----:B------:R-:W-:Y:S01]  /*1750*/  UMOV UR47, 0x40000040 ;  /* 0x40000040002f7882 */ /* 0x000fe20000000000 */
[----:B------:R-:W-:Y:S01]  /*1760*/  UIADD3 UR48, UR6, 0x804, URZ ;  /* 0x0000080406307890 */ /* 0x000fe2000fffe03f */
[C---:B------:R-:W-:Y:S01]  /*1770*/  ISETP.GT.AND P2, PT, R7.reuse, RZ, PT ;  /* 0x000000ff0700720c */ /* 0x040fe20003f44270 */
[----:B------:R-:W-:Y:S01]  /*1780*/  UIADD3 UR50, UR38, 0x804, URZ ;  /* 0x0000080426327890 */ /* 0x000fe2000fffe03f */
[C---:B------:R-:W-:Y:S01]  /*1790*/  ISETP.GT.AND P3, PT, R7.reuse, 0x1, PT ;  /* 0x000000010700780c */ /* 0x040fe20003f64270 */
[----:B------:R-:W-:Y:S01]  /*17a0*/  UMOV UR49, 0x40000040 ;  /* 0x4000004000317882 */ /* 0x000fe20000000000 */
[----:B------:R-:W-:Y:S01]  /*17b0*/  UMOV UR51, 0x40000040 ;  /* 0x4000004000337882 */ /* 0x000fe20000000000 */
[----:B------:R-:W-:Y:S01]  /*17c0*/  UIADD3 UR52, UR6, 0x806, URZ ;  /* 0x0000080606347890 */ /* 0x000fe2000fffe03f */
[C---:B------:R-:W-:Y:S01]  /*17d0*/  ISETP.GT.AND P6, PT, R7.reuse, 0x8, PT ;  /* 0x000000080700780c */ /* 0x040fe20003fc4270 */
[----:B------:R-:W-:Y:S01]  /*17e0*/  UIADD3 UR54, UR38, 0x806, URZ ;  /* 0x0000080626367890 */ /* 0x000fe2000fffe03f */
[C---:B------:R-:W-:Y:S01]  /*17f0*/  ISETP.GT.AND P5, PT, R7.reuse, 0x9, PT ;  /* 0x000000090700780c */ /* 0x040fe20003fa4270 */
[----:B------:R-:W-:Y:S01]  /*1800*/  UMOV UR53, 0x40000040 ;  /* 0x4000004000357882 */ /* 0x000fe20000000000 */
[----:B------:R-:W-:Y:S01]  /*1810*/  UMOV UR55, 0x40000040 ;  /* 0x4000004000377882 */ /* 0x000fe20000000000 */
[----:B------:R-:W-:Y:S01]  /*1820*/  ISETP.GT.AND P4, PT, R7, 0x10, PT ;  /* 0x000000100700780c */ /* 0x000fe20003f84270 */
[----:B------:R-:W-:Y:S01]  /*1830*/  ULDC UR7, c[0x0][0x988] ;  /* 0x0002620000077ab9 */ /* 0x000fe20000000800 */
[----:B------:R-:W-:-:S02]  /*1840*/  IMAD.MOV.U32 R143, RZ, RZ, R151 ;  /* 0x000000ffff8f7224 */ /* 0x000fc400078e0097 */
[--C-:B------:R-:W-:Y:S02]  /*1850*/  IMAD.MOV.U32 R141, RZ, RZ, R151.reuse ;  /* 0x000000ffff8d7224 */ /* 0x100fe400078e0097 */
[--C-:B------:R-:W-:Y:S02]  /*1860*/  IMAD.MOV.U32 R139, RZ, RZ, R151.reuse ;  /* 0x000000ffff8b7224 */ /* 0x100fe400078e0097 */
[--C-:B------:R-:W-:Y:S02]  /*1870*/  IMAD.MOV.U32 R137, RZ, RZ, R151.reuse ;  /* 0x000000ffff897224 */ /* 0x100fe400078e0097 */
[--C-:B------:R-:W-:Y:S02]  /*1880*/  IMAD.MOV.U32 R135, RZ, RZ, R151.reuse ;  /* 0x000000ffff877224 */ /* 0x100fe400078e0097 */
[--C-:B------:R-:W-:Y:S02]  /*1890*/  IMAD.MOV.U32 R133, RZ, RZ, R151.reuse ;  /* 0x000000ffff857224 */ /* 0x100fe400078e0097 */
        /* <DEDUP_REMOVED lines=21> */
[----:B------:R-:W-:Y:S01]  /*19f0*/  IMAD.MOV.U32 R89, RZ, RZ, R151 ;  /* 0x000000ffff597224 */ /* 0x000fe200078e0097 */
[----:B------:R-:W-:Y:S02]  /*1a00*/  WARPGROUP.DEPBAR.LE gsb0, 0x0 ;  /* 0x00008000000079c5 */ /* 0x000fe40000010000 */
[----:B------:R-:W-:-:S06]  /*1a10*/  WARPGROUP.ARRIVE ;  /* 0x00000000000079c5 */ /* 0x000fcc0000000000 */
[----:B------:R-:W-:Y:S01]  /*1a20*/  HGMMA.64x128x16.F32.BF16 R24, gdesc[UR8], R24, gsb0 ;  /* 0x01e00000081879f0 */ /* 0x000fe20008001818 */
[----:B------:R-:W-:Y:S02]  /*1a30*/  UIADD3 UR8, UR6, 0x4, URZ ;  /* 0x0000000406087890 */ /* 0x000fe4000fffe03f */
[----:B------:R-:W-:Y:S01]  /*1a40*/  UIADD3 UR10, UR38, 0x4, URZ ;  /* 0x00000004260a7890 */ /* 0x000fe2000fffe03f */
[----:B------:R-:W-:Y:S01]  /*1a50*/  UMOV UR9, 0x40000040 ;  /* 0x4000004000097882 */ /* 0x000fe20000000000 */
[----:B------:R-:W-:Y:S01]  /*1a60*/  UMOV UR11, 0x40000040 ;  /* 0x40000040000b7882 */ /* 0x000fe20000000000 */
[----:B------:R-:W-:Y:S01]  /*1a70*/  ULDC UR6, c[0x0][0x9d8] ;  /* 0x0002760000067ab9 */ /* 0x000fe20000000800 */
[----:B------:R-:W-:Y:S02]  /*1a80*/  WARPGROUP.DEPBAR.LE gsb0, 0x0 ;  /* 0x00008000000079c5 */ /* 0x000fe40000010000 */
[----:B------:R-:W-:-:S06]  /*1a90*/  WARPGROUP.ARRIVE ;  /* 0x00000000000079c5 */ /* 0x000fcc0000000000 */
[----:B------:R-:W-:Y:S03]  /*1aa0*/  HGMMA.64x128x16.F32.BF16 R24, gdesc[UR8], R24, gsb0 ;  /* 0x01e00000081879f0 */ /* 0x000fe60008001818 */
[----:B------:R-:W-:Y:S02]  /*1ab0*/  WARPGROUP.DEPBAR.LE gsb0, 0x0 ;  /* 0x00008000000079c5 */ /* 0x000fe40000010000 */
[----:B------:R-:W-:-:S07]  /*1ac0*/  WARPGROUP.ARRIVE ;  /* 0x00000000000079c5 */ /* 0x000fce0000000000 */
        /* <DEDUP_REMOVED lines=26> */
[----:B------:R-:W-:Y:S01]  /*1c70*/  FMUL.FTZ R26, R26, UR6 ;  /* 0x000000061a1a7c20 */ /* 0x000fe20008410000 */
[----:B------:R-:W-:Y:S01]  /*1c80*/  FMUL.FTZ R27, R27, UR6 ;  /* 0x000000061b1b7c20 */ /* 0x000fe20008410000 */
[----:B------:R-:W-:Y:S01]  /*1c90*/  FMUL.FTZ R30, R30, UR6 ;  /* 0x000000061e1e7c20 */ /* 0x000fe20008410000 */
[----:B------:R-:W-:Y:S01]  /*1ca0*/  FMUL.FTZ R31, R31, UR6 ;  /* 0x000000061f1f7c20 */ /* 0x000fe20008410000 */
[----:B------:R-:W-:Y:S01]  /*1cb0*/  FMUL.FTZ R34, R34, UR6 ;  /* 0x0000000622227c20 */ /* 0x000fe20008410000 */
[----:B------:R-:W-:Y:S01]  /*1cc0*/  FMUL.FTZ R24, R24, UR6 ;  /* 0x0000000618187c20 */ /* 0x000fe20008410000 */
[----:B------:R-:W0:Y:S01]  /*1cd0*/  MUFU.TANH R26, R26 ;  /* 0x0000001a001a7308 */ /* 0x000e220000002400 */
[----:B------:R-:W-:Y:S01]  /*1ce0*/  FMUL.FTZ R35, R35, UR6 ;  /* 0x0000000623237c20 */ /* 0x000fe20008410000 */
[----:B------:R-:W-:Y:S01]  /*1cf0*/  FMUL.FTZ R25, R25, UR6 ;  /* 0x0000000619197c20 */ /* 0x000fe20008410000 */
[----:B------:R-:W-:Y:S01]  /*1d00*/  FMUL.FTZ R38, R38, UR6 ;  /* 0x0000000626267c20 */ /* 0x000fe20008410000 */
[----:B------:R-:W-:Y:S01]  /*1d10*/  FMUL.FTZ R28, R28, UR6 ;  /* 0x000000061c1c7c20 */ /* 0x000fe20008410000 */
[----:B------:R-:W-:Y:S01]  /*1d20*/  FMUL.FTZ R39, R39, UR6 ;  /* 0x0000000627277c20 */ /* 0x000fe20008410000 */
[----:B------:R-:W-:Y:S01]  /*1d30*/  FMUL.FTZ R29, R29, UR6 ;  /* 0x000000061d1d7c20 */ /* 0x000fe20008410000 */
[----:B------:R-:W-:Y:S01]  /*1d40*/  FMUL.FTZ R32, R32, UR6 ;  /* 0x0000000620207c20 */ /* 0x000fe20008410000 */
[----:B------:R-:W2:Y:S01]  /*1d50*/  MUFU.TANH R27, R27 ;  /* 0x0000001b001b7308 */ /* 0x000ea20000002400 */
[----:B------:R-:W-:Y:S01]  /*1d60*/  FMUL.FTZ R42, R42, UR6 ;  /* 0x000000062a2a7c20 */ /* 0x000fe20008410000 */
[----:B------:R-:W-:Y:S01]  /*1d70*/  FMUL.FTZ R43, R43, UR6 ;  /* 0x000000062b2b7c20 */ /* 0x000fe20008410000 */
[----:B------:R-:W-:Y:S01]  /*1d80*/  FMUL.FTZ R33, R33, UR6 ;  /* 0x0000000621217c20 */ /* 0x000fe20008410000 */
[----:B------:R-:W-:Y:S01]  /*1d90*/  FMUL.FTZ R36, R36, UR6 ;  /* 0x0000000624247c20 */ /* 0x000fe20008410000 */
[----:B------:R-:W-:Y:S01]  /*1da0*/  FMUL.FTZ R46, R46, UR6 ;  /* 0x000000062e2e7c20 */ /* 0x000fe20008410000 */
[----:B------:R-:W-:Y:S01]  /*1db0*/  FMUL.FTZ R47, R47, UR6 ;  /* 0x000000062f2f7c20 */ /* 0x000fe20008410000 */
[----:B------:R-:W-:Y:S01]  /*1dc0*/  FMUL.FTZ R37, R37, UR6 ;  /* 0x0000000625257c20 */ /* 0x000fe20008410000 */
[----:B------:R-:W3:Y:S01]  /*1dd0*/  MUFU.TANH R30, R30 ;  /* 0x0000001e001e7308 */ /* 0x000ee20000002400 */
[----:B0-----:R-:W-:Y:S01]  /*1de0*/  FSEL R12, R26, -INF , P2 ;  /* 0xff8000001a0c7808 */ /* 0x001fe20001000000 */
[----:B------:R-:W-:Y:S01]  /*1df0*/  FMUL.FTZ R40, R40, UR6 ;  /* 0x0000000628287c20 */ /* 0x000fe20008410000 */
[----:B------:R-:W-:Y:S01]  /*1e00*/  FMUL.FTZ R50, R50, UR6 ;  /* 0x0000000632327c20 */ /* 0x000fe20008410000 */
[----:B------:R-:W-:Y:S01]  /*1e10*/  FMUL.FTZ R51, R51, UR6 ;  /* 0x0000000633337c20 */ /* 0x000fe20008410000 */
[----:B------:R-:W-:Y:S01]  /*1e20*/  FMUL.FTZ R41, R41, UR6 ;  /* 0x0000000629297c20 */ /* 0x000fe20008410000 */
[----:B------:R-:W-:Y:S01]  /*1e30*/  FMUL.FTZ R44, R44, UR6 ;  /* 0x000000062c2c7c20 */ /* 0x000fe20008410000 */
[----:B------:R-:W-:Y:S01]  /*1e40*/  FMUL.FTZ R54, R54, UR6 ;  /* 0x0000000636367c20 */ /* 0x000fe20008410000 */
[----:B------:R-:W0:Y:S01]  /*1e50*/  MUFU.TANH R31, R31 ;  /* 0x0000001f001f7308 */ /* 0x000e220000002400 */
[----:B--2---:R-:W-:Y:S01]  /*1e60*/  FSEL R27, R27, -INF , P3 ;  /* 0xff8000001b1b7808 */ /* 0x004fe20001800000 */
[----:B------:R-:W-:Y:S01]  /*1e70*/  FMUL.FTZ R45, R45, UR6 ;  /* 0x000000062d2d7c20 */ /* 0x000fe20008410000 */
[----:B------:R-:W-:Y:S01]  /*1e80*/  FMUL.FTZ R55, R55, UR6 ;  /* 0x0000000637377c20 */ /* 0x000fe20008410000 */
[----:B------:R-:W-:Y:S01]  /*1e90*/  FMUL.FTZ R48, R48, UR6 ;  /* 0x0000000630307c20 */ /* 0x000fe20008410000 */
[----:B------:R-:W-:Y:S01]  /*1ea0*/  FMNMX.FTZ R9, R12, R27, !PT ;  /* 0x0000001b0c097209 */ /* 0x000fe20007810000 */
[----:B------:R-:W-:Y:S01]  /*1eb0*/  FMUL.FTZ R58, R58, UR6 ;  /* 0x000000063a3a7c20 */ /* 0x000fe20008410000 */
[----:B------:R-:W-:Y:S01]  /*1ec0*/  FMUL.FTZ R49, R49, UR6 ;  /* 0x0000000631317c20 */ /* 0x000fe20008410000 */
[----:B------:R-:W2:Y:S01]  /*1ed0*/  MUFU.TANH R6, R24 ;  /* 0x0000001800067308 */ /* 0x000ea20000002400 */
[----:B---3--:R-:W-:Y:S01]  /*1ee0*/  FSEL R88, R30, -INF , P6 ;  /* 0xff8000001e587808 */ /* 0x008fe20003000000 */
[----:B------:R-:W-:Y:S01]  /*1ef0*/  FMUL.FTZ R59, R59, UR6 ;  /* 0x000000063b3b7c20 */ /* 0x000fe20008410000 */
[----:B------:R-:W-:Y:S01]  /*1f00*/  FMUL.FTZ R52, R52, UR6 ;  /* 0x0000000634347c20 */ /* 0x000fe20008410000 */
[----:B------:R-:W-:Y:S01]  /*1f10*/  FMUL.FTZ R62, R62, UR6 ;  /* 0x000000063e3e7c20 */ /* 0x000fe20008410000 */
[----:B------:R-:W-:Y:S01]  /*1f20*/  FMNMX.FTZ R9, R88, R9, !PT ;  /* 0x0000000958097209 */ /* 0x000fe20007810000 */
[----:B------:R-:W-:Y:S01]  /*1f30*/  FMUL.FTZ R53, R53, UR6 ;  /* 0x0000000635357c20 */ /* 0x000fe20008410000 */
[----:B------:R-:W-:Y:S01]  /*1f40*/  FMUL.FTZ R63, R63, UR6 ;  /* 0x000000063f3f7c20 */ /* 0x000fe20008410000 */
[----:B------:R-:W3:Y:S01]  /*1f50*/  MUFU.TANH R34, R34 ;  /* 0x0000002200227308 */ /* 0x000ee20000002400 */
[----:B0-----:R-:W-:Y:S01]  /*1f60*/  FSEL R90, R31, -INF , P5 ;  /* 0xff8000001f5a7808 */ /* 0x001fe20002800000 */
[----:B------:R-:W-:Y:S01]  /*1f70*/  FMUL.FTZ R56, R56, UR6 ;  /* 0x0000000638387c20 */ /* 0x000fe20008410000 */
[----:B------:R-:W-:Y:S01]  /*1f80*/  FMUL.FTZ R66, R66, UR6 ;  /* 0x0000000642427c20 */ /* 0x000fe20008410000 */
[----:B------:R-:W-:Y:S01]  /*1f90*/  FMUL.FTZ R57, R57, UR6 ;  /* 0x0000000639397c20 */ /* 0x000fe20008410000 */
[----:B------:R-:W-:Y:S01]  /*1fa0*/  FMNMX.FTZ R9, R90, R9, !PT ;  /* 0x000000095a097209 */ /* 0x000fe20007810000 */
[----:B------:R-:W-:Y:S01]  /*1fb0*/  FMUL.FTZ R67, R67, UR6 ;  /* 0x0000000643437c20 */ /* 0x000fe20008410000 */
[----:B------:R-:W-:Y:S01]  /*1fc0*/  FMUL.FTZ R60, R60, UR6 ;  /* 0x000000063c3c7c20 */ /* 0x000fe20008410000 */
[----:B-1----:R-:W0:Y:S01]  /*1fd0*/  MUFU.TANH R3, R25 ;  /* 0x0000001900037308 */ /* 0x002e220000002400 */
[----:B--2---:R-:W-:Y:S01]  /*1fe0*/  FSEL R6, R6, -INF , P2 ;  /* 0xff80000006067808 */ /* 0x004fe20001000000 */
[----:B------:R-:W-:Y:S01]  /*1ff0*/  FMUL.FTZ R70, R70, UR6 ;  /* 0x0000000646467c20 */ /* 0x000fe20008410000 */
[----:B------:R-:W-:Y:S01]  /*2000*/  ISETP.GT.AND P2, PT, R7, 0x11, PT ;  /* 0x000000110700780c */ /* 0x000fe20003f44270 */
[----:B------:R-:W-:Y:S01]  /*2010*/  FMUL.FTZ R61, R61, UR6 ;  /* 0x000000063d3d7c20 */ /* 0x000fe20008410000 */
[----:B------:R-:W-:Y:S01]  /*2020*/  FMUL.FTZ R71, R71, UR6 ;  /* 0x0000000647477c20 */ /* 0x000fe20008410000 */
[----:B------:R-:W-:Y:S01]  /*2030*/  FMUL.FTZ R65, R65, UR6 ;  /* 0x0000000641417c20 */ /* 0x000fe20008410000 */
[----:B------:R-:W-:Y:S01]  /*2040*/  FMUL.FTZ R74, R74, UR6 ;  /* 0x000000064a4a7c20 */ /* 0x000fe20008410000 */
[----:B------:R-:W1:Y:S01]  /*2050*/  MUFU.TANH R35, R35 ;  /* 0x0000002300237308 */ /* 0x000e620000002400 */
[----:B---3--:R-:W-:Y:S01]  /*2060*/  FSEL R92, R34, -INF , P4 ;  /* 0xff800000225c7808 */ /* 0x008fe20002000000 */
[----:B------:R-:W-:Y:S01]  /*2070*/  FMUL.FTZ R64, R64, UR6 ;  /* 0x0000000640407c20 */ /* 0x000fe20008410000 */
[----:B------:R-:W-:Y:S01]  /*2080*/  FMUL.FTZ R75, R75, UR6 ;  /* 0x000000064b4b7c20 */ /* 0x000fe20008410000 */
[----:B------:R-:W-:Y:S01]  /*2090*/  FMUL.FTZ R68, R68, UR6 ;  /* 0x0000000644447c20 */ /* 0x000fe20008410000 */
[----:B------:R-:W-:Y:S01]  /*20a0*/  FMNMX.FTZ R9, R92, R9, !PT ;  /* 0x000000095c097209 */ /* 0x000fe20007810000 */
[----:B------:R-:W-:Y:S01]  /*20b0*/  FMUL.FTZ R78, R78, UR6 ;  /* 0x000000064e4e7c20 */ /* 0x000fe20008410000 */
[----:B------:R-:W-:Y:S01]  /*20c0*/  FMUL.FTZ R69, R69, UR6 ;  /* 0x0000000645457c20 */ /* 0x000fe20008410000 */
[----:B------:R-:W2:Y:S01]  /*20d0*/  MUFU.TANH R8, R28 ;  /* 0x0000001c00087308 */ /* 0x000ea20000002400 */
[----:B0-----:R-:W-:Y:S01]  /*20e0*/  FSEL R3, R3, -INF , P3 ;  /* 0xff80000003037808 */ /* 0x001fe20001800000 */
[----:B------:R-:W-:Y:S01]  /*20f0*/  FMUL.FTZ R79, R79, UR6 ;  /* 0x000000064f4f7c20 */ /* 0x000fe20008410000 */
[----:B------:R-:W-:Y:S01]  /*2100*/  ISETP.GT.AND P3, PT, R7, 0x18, PT ;  /* 0x000000180700780c */ /* 0x000fe20003f64270 */
[----:B------:R-:W-:Y:S01]  /*2110*/  FMUL.FTZ R72, R72, UR6 ;  /* 0x0000000648487c20 */ /* 0x000fe20008410000 */
[----:B------:R-:W-:Y:S01]  /*2120*/  FMUL.FTZ R82, R82, UR6 ;  /* 0x0000000652527c20 */ /* 0x000fe20008410000 */
[----:B------:R-:W-:Y:S01]  /*2130*/  FMUL.FTZ R73, R73, UR6 ;  /* 0x0000000649497c20 */ /* 0x000fe20008410000 */
[----:B------:R-:W-:Y:S01]  /*2140*/  FMUL.FTZ R83, R83, UR6 ;  /* 0x0000000653537c20 */ /* 0x000fe20008410000 */
[----:B------:R-:W0:Y:S01]  /*2150*/  MUFU.TANH R38, R38 ;  /* 0x0000002600267308 */ /* 0x000e220000002400 */
[----:B-1----:R-:W-:Y:S01]  /*2160*/  FSEL R94, R35, -INF , P2 ;  /* 0xff800000235e7808 */ /* 0x002fe20001000000 */
[----:B------:R-:W-:Y:S01]  /*2170*/  FMUL.FTZ R76, R76, UR6 ;  /* 0x000000064c4c7c20 */ /* 0x000fe20008410000 */
[----:B------:R-:W-:Y:S01]  /*2180*/  FMUL.FTZ R86, R86, UR6 ;  /* 0x0000000656567c20 */ /* 0x000fe20008410000 */
[----:B------:R-:W-:Y:S01]  /*2190*/  FMUL.FTZ R87, R87, UR6 ;  /* 0x0000000657577c20 */ /* 0x000fe20008410000 */
[----:B------:R-:W-:Y:S01]  /*21a0*/  FMNMX.FTZ R9, R94, R9, !PT ;  /* 0x000000095e097209 */ /* 0x000fe20007810000 */
[----:B------:R-:W-:Y:S01]  /*21b0*/  FMUL.FTZ R77, R77, UR6 ;  /* 0x000000064d4d7c20 */ /* 0x000fe20008410000 */
[----:B------:R-:W-:Y:S01]  /*21c0*/  FMUL.FTZ R80, R80, UR6 ;  /* 0x0000000650507c20 */ /* 0x000fe20008410000 */
[----:B------:R-:W1:Y:S01]  /*21d0*/  MUFU.TANH R14, R29 ;  /* 0x0000001d000e7308 */ /* 0x000e620000002400 */
[----:B--2---:R-:W-:Y:S01]  /*21e0*/  FSEL R8, R8, -INF , P6 ;  /* 0xff80000008087808 */ /* 0x004fe20003000000 */
[----:B------:R-:W-:Y:S01]  /*21f0*/  FMUL.FTZ R81, R81, UR6 ;  /* 0x0000000651517c20 */ /* 0x000fe20008410000 */
[----:B------:R-:W-:Y:S01]  /*2200*/  ISETP.GT.AND P6, PT, R7, 0x19, PT ;  /* 0x000000190700780c */ /* 0x000fe20003fc4270 */
[----:B------:R-:W-:Y:S01]  /*2210*/  FMUL.FTZ R84, R84, UR6 ;  /* 0x0000000654547c20 */ /* 0x000fe20008410000 */
[----:B------:R-:W-:-:S03]  /*2220*/  FMUL.FTZ R85, R85, UR6 ;  /* 0x0000000655557c20 */ /* 0x000fc60008410000 */
[----:B------:R-:W2:Y:S01]  /*2230*/  MUFU.TANH R39, R39 ;  /* 0x0000002700277308 */ /* 0x000ea20000002400 */
[----:B0-----:R-:W-:-:S04]  /*2240*/  FSEL R96, R38, -INF , P3 ;  /* 0xff80000026607808 */ /* 0x001fc80001800000 */
[----:B------:R-:W-:-:S03]  /*2250*/  FMNMX.FTZ R9, R96, R9, !PT ;  /* 0x0000000960097209 */ /* 0x000fc60007810000 */
[----:B------:R-:W0:Y:S01]  /*2260*/  MUFU.TANH R32, R32 ;  /* 0x0000002000207308 */ /* 0x000e220000002400 */
[----:B-1----:R-:W-:Y:S02]  /*2270*/  FSEL R14, R14, -INF , P5 ;  /* 0xff8000000e0e7808 */ /* 0x002fe40002800000 */
[----:B------:R-:W-:-:S05]  /*2280*/  ISETP.GT.AND P5, PT, R7, 0x20, PT ;  /* 0x000000200700780c */ /* 0x000fca0003fa4270 */
[----:B------:R-:W1:Y:S01]  /*2290*/  MUFU.TANH R42, R42 ;  /* 0x0000002a002a7308 */ /* 0x000e620000002400 */
[----:B--2---:R-:W-:-:S04]  /*22a0*/  FSEL R98, R39, -INF , P6 ;  /* 0xff80000027627808 */ /* 0x004fc80003000000 */
[----:B------:R-:W-:-:S03]  /*22b0*/  FMNMX.FTZ R9, R98, R9, !PT ;  /* 0x0000000962097209 */ /* 0x000fc60007810000 */
[----:B------:R-:W2:Y:S01]  /*22c0*/  MUFU.TANH R20, R33 ;  /* 0x0000002100147308 */ /* 0x000ea20000002400 */
[----:B0-----:R-:W-:Y:S02]  /*22d0*/  FSEL R18, R32, -INF , P4 ;  /* 0xff80000020127808 */ /* 0x001fe40002000000 */
[----:B------:R-:W-:-:S05]  /*22e0*/  ISETP.GT.AND P4, PT, R7, 0x21, PT ;  /* 0x000000210700780c */ /* 0x000fca0003f84270 */
[----:B------:R-:W0:Y:S01]  /*22f0*/  MUFU.TANH R43, R43 ;  /* 0x0000002b002b7308 */ /* 0x000e220000002400 */
[----:B-1----:R-:W-:-:S04]  /*2300*/  FSEL R100, R42, -INF , P5 ;  /* 0xff8000002a647808 */ /* 0x002fc80002800000 */
[----:B------:R-:W-:-:S03]  /*2310*/  FMNMX.FTZ R9, R100, R9, !PT ;  /* 0x0000000964097209 */ /* 0x000fc60007810000 */
[----:B------:R-:W1:Y:S01]  /*2320*/  MUFU.TANH R36, R36 ;  /* 0x0000002400247308 */ /* 0x000e620000002400 */
[----:B--2---:R-:W-:Y:S02]  /*2330*/  FSEL R20, R20, -INF , P2 ;  /* 0xff80000014147808 */ /* 0x004fe40001000000 */
[----:B------:R-:W-:-:S05]  /*2340*/  ISETP.GT.AND P2, PT, R7, 0x28, PT ;  /* 0x000000280700780c */ /* 0x000fca0003f44270 */
        /* <DEDUP_REMOVED lines=130> */
[----:B-1----:R-:W-:-:S04]  /*2b70*/  FSEL R144, R87, -INF , P2 ;  /* 0xff80000057907808 */ /* 0x002fc80001000000 */
[----:B------:R-:W-:Y:S01]  /*2b80*/  FMNMX.FTZ R7, R144, R9, !PT ;  /* 0x0000000990077209 */ /* 0x000fe20007810000 */
[----:B------:R-:W-:Y:S02]  /*2b90*/  IMAD.U32 R9, RZ, RZ, UR7 ;  /* 0x00000007ff097e24 */ /* 0x000fe4000f8e00ff */
[----:B------:R-:W1:Y:S01]  /*2ba0*/  MUFU.TANH R81, R81 ;  /* 0x0000005100517308 */ /* 0x000e620000002400 */
[----:B--2---:R-:W-:Y:S01]  /*2bb0*/  FSEL R82, R77, -INF , P6 ;  /* 0xff8000004d527808 */ /* 0x004fe20003000000 */
[----:B------:R-:W2:Y:S06]  /*2bc0*/  SHFL.BFLY PT, R10, R7, 0x2, 0x1f ;  /* 0x0c401f00070a7f89 */ /* 0x000eac00000e0000 */
[----:B------:R-:W3:Y:S01]  /*2bd0*/  MUFU.TANH R84, R84 ;  /* 0x0000005400547308 */ /* 0x000ee20000002400 */
[----:B0-----:R-:W-:-:S07]  /*2be0*/  FSEL R80, R80, -INF , P5 ;  /* 0xff80000050507808 */ /* 0x001fce0002800000 */
[----:B------:R-:W0:Y:S01]  /*2bf0*/  MUFU.TANH R85, R85 ;  /* 0x0000005500557308 */ /* 0x000e220000002400 */
[----:B-1----:R-:W-:Y:S02]  /*2c00*/  FSEL R86, R81, -INF , P4 ;  /* 0xff80000051567808 */ /* 0x002fe40002000000 */
[----:B---3--:R-:W-:Y:S02]  /*2c10*/  FSEL R84, R84, -INF , P3 ;  /* 0xff80000054547808 */ /* 0x008fe40001800000 */
[----:B--2---:R-:W-:Y:S02]  /*2c20*/  FMNMX.FTZ R13, R7, R10, !PT ;  /* 0x0000000a070d7209 */ /* 0x004fe40007810000 */
[----:B------:R-:W-:-:S03]  /*2c30*/  FMNMX.FTZ R7, R6, R3, !PT ;  /* 0x0000000306077209 */ /* 0x000fc60007810000 */
[----:B------:R-:W1:Y:S01]  /*2c40*/  SHFL.BFLY PT, R10, R13, 0x1, 0x1f ;  /* 0x0c201f000d0a7f89 */ /* 0x000e6200000e0000 */
[----:B------:R-:W-:-:S04]  /*2c50*/  FMNMX.FTZ R7, R8, R7, !PT ;  /* 0x0000000708077209 */ /* 0x000fc80007810000 */
[----:B------:R-:W-:-:S04]  /*2c60*/  FMNMX.FTZ R7, R14, R7, !PT ;  /* 0x000000070e077209 */ /* 0x000fc80007810000 */
[----:B------:R-:W-:-:S04]  /*2c70*/  FMNMX.FTZ R7, R18, R7, !PT ;  /* 0x0000000712077209 */ /* 0x000fc80007810000 */
[----:B------:R-:W-:-:S04]  /*2c80*/  FMNMX.FTZ R7, R20, R7, !PT ;  /* 0x0000000714077209 */ /* 0x000fc80007810000 */
[----:B------:R-:W-:-:S04]  /*2c90*/  FMNMX.FTZ R7, R22, R7, !PT ;  /* 0x0000000716077209 */ /* 0x000fc80007810000 */
[----:B------:R-:W-:Y:S02]  /*2ca0*/  FMNMX.FTZ R7, R24, R7, !PT ;  /* 0x0000000718077209 */ /* 0x000fe40007810000 */
[----:B-1----:R-:W-:Y:S02]  /*2cb0*/  FMNMX.FTZ R10, R13, R10, !PT ;  /* 0x0000000a0d0a7209 */ /* 0x002fe40007810000 */
[----:B------:R-:W-:Y:S02]  /*2cc0*/  FMNMX.FTZ R7, R26, R7, !PT ;  /* 0x000000071a077209 */ /* 0x000fe40007810000 */
[C---:B------:R-:W-:Y:S01]  /*2cd0*/  FSETP.NEU.FTZ.AND P0, PT, R10.reuse, -INF , PT ;  /* 0xff8000000a00780b */ /* 0x040fe20003f1d000 */
[----:B------:R-:W-:Y:S01]  /*2ce0*/  FMUL.FTZ R15, R10, R9 ;  /* 0x000000090a0f7220 */ /* 0x000fe20000410000 */
[----:B------:R-:W-:-:S04]  /*2cf0*/  FMNMX.FTZ R7, R28, R7, !PT ;  /* 0x000000071c077209 */ /* 0x000fc80007810000 */
[----:B------:R-:W-:Y:S02]  /*2d00*/  FMNMX.FTZ R7, R30, R7, !PT ;  /* 0x000000071e077209 */ /* 0x000fe40007810000 */
[----:B------:R-:W-:Y:S02]  /*2d10*/  FSEL R15, R15, RZ, P0 ;  /* 0x000000ff0f0f7208 */ /* 0x000fe40000000000 */
[----:B------:R-:W-:Y:S02]  /*2d20*/  FMNMX.FTZ R7, R32, R7, !PT ;  /* 0x0000000720077209 */ /* 0x000fe40007810000 */
[----:B------:R-:W-:Y:S01]  /*2d30*/  ISETP.NE.AND P0, PT, R11, RZ, PT ;  /* 0x000000ff0b00720c */ /* 0x000fe20003f05270 */
[--C-:B------:R-:W-:Y:S01]  /*2d40*/  FFMA.FTZ R183, R88, R9, -R15.reuse ;  /* 0x0000000958b77223 */ /* 0x100fe2000001080f */
[----:B------:R-:W-:Y:S01]  /*2d50*/  FMNMX.FTZ R7, R34, R7, !PT ;  /* 0x0000000722077209 */ /* 0x000fe20007810000 */
[-CC-:B------:R-:W-:Y:S01]  /*2d60*/  FFMA.FTZ R181, R12, R9.reuse, -R15.reuse ;  /* 0x000000090cb57223 */ /* 0x180fe2000001080f */
[----:B0-----:R-:W-:Y:S01]  /*2d70*/  FSEL R88, R85, -INF , P2 ;  /* 0xff80000055587808 */ /* 0x001fe20001000000 */
[--C-:B------:R-:W-:Y:S01]  /*2d80*/  FFMA.FTZ R64, R27, R9, -R15.reuse ;  /* 0x000000091b407223 */ /* 0x100fe2000001080f */
[----:B------:R-:W-:Y:S01]  /*2d90*/  FMNMX.FTZ R7, R36, R7, !PT ;  /* 0x0000000724077209 */ /* 0x000fe20007810000 */
[-CC-:B------:R-:W-:Y:S01]  /*2da0*/  FFMA.FTZ R66, R90, R9.reuse, -R15.reuse ;  /* 0x000000095a427223 */ /* 0x180fe2000001080f */
[----:B------:R-:W-:Y:S01]  /*2db0*/  MUFU.EX2 R183, R183 ;  /* 0x000000b700b77308 */ /* 0x000fe20000000800 */
[--C-:B------:R-:W-:Y:S01]  /*2dc0*/  FFMA.FTZ R177, R92, R9, -R15.reuse ;  /* 0x000000095cb17223 */ /* 0x100fe2000001080f */
[----:B------:R-:W-:Y:S01]  /*2dd0*/  FMNMX.FTZ R7, R38, R7, !PT ;  /* 0x0000000726077209 */ /* 0x000fe20007810000 */
[-CC-:B------:R-:W-:Y:S01]  /*2de0*/  FFMA.FTZ R68, R94, R9.reuse, -R15.reuse ;  /* 0x000000095e447223 */ /* 0x180fe2000001080f */
[-CC-:B------:R-:W-:Y:S01]  /*2df0*/  FFMA.FTZ R179, R96, R9.reuse, -R15.reuse ;  /* 0x0000000960b37223 */ /* 0x180fe2000001080f */
        /* <DEDUP_REMOVED lines=11> */
[----:B------:R-:W0:Y:S01]  /*2eb0*/  MUFU.EX2 R64, R64 ;  /* 0x0000004000407308 */ /* 0x000e220000000800 */
[--C-:B------:R-:W-:Y:S01]  /*2ec0*/  FFMA.FTZ R171, R112, R9, -R15.reuse ;  /* 0x0000000970ab7223 */ /* 0x100fe2000001080f */
[----:B------:R-:W-:Y:S01]  /*2ed0*/  FMNMX.FTZ R7, R46, R7, !PT ;  /* 0x000000072e077209 */ /* 0x000fe20007810000 */
[-CC-:B------:R-:W-:Y:S01]  /*2ee0*/  FFMA.FTZ R114, R114, R9.reuse, -R15.reuse ;  /* 0x0000000972727223 */ /* 0x180fe2000001080f */
[-CC-:B------:R-:W-:Y:S01]  /*2ef0*/  FFMA.FTZ R116, R116, R9.reuse, -R15.reuse ;  /* 0x0000000974747223 */ /* 0x180fe2000001080f */
[--C-:B------:R-:W-:Y:S01]  /*2f00*/  FFMA.FTZ R118, R118, R9, -R15.reuse ;  /* 0x0000000976767223 */ /* 0x100fe2000001080f */
[----:B------:R-:W-:Y:S01]  /*2f10*/  FMNMX.FTZ R7, R48, R7, !PT ;  /* 0x0000000730077209 */ /* 0x000fe20007810000 */
[-CC-:B------:R-:W-:Y:S01]  /*2f20*/  FFMA.FTZ R120, R120, R9.reuse, -R15.reuse ;  /* 0x0000000978787223 */ /* 0x180fe2000001080f */
[----:B------:R-:W1:Y:S01]  /*2f30*/  MUFU.EX2 R66, R66 ;  /* 0x0000004200427308 */ /* 0x000e620000000800 */
[--C-:B------:R-:W-:Y:S01]  /*2f40*/  FFMA.FTZ R122, R122, R9, -R15.reuse ;  /* 0x000000097a7a7223 */ /* 0x100fe2000001080f */
[----:B------:R-:W-:Y:S01]  /*2f50*/  FMNMX.FTZ R7, R50, R7, !PT ;  /* 0x0000000732077209 */ /* 0x000fe20007810000 */
[-CC-:B------:R-:W-:Y:S01]  /*2f60*/  FFMA.FTZ R124, R124, R9.reuse, -R15.reuse ;  /* 0x000000097c7c7223 */ /* 0x180fe2000001080f */
[-CC-:B------:R-:W-:Y:S01]  /*2f70*/  FFMA.FTZ R126, R126, R9.reuse, -R15.reuse ;  /* 0x000000097e7e7223 */ /* 0x180fe2000001080f */
[--C-:B------:R-:W-:Y:S01]  /*2f80*/  FFMA.FTZ R128, R128, R9, -R15.reuse ;  /* 0x0000000980807223 */ /* 0x100fe2000001080f */
[----:B------:R-:W-:Y:S01]  /*2f90*/  FMNMX.FTZ R7, R52, R7, !PT ;  /* 0x0000000734077209 */ /* 0x000fe20007810000 */
[-CC-:B------:R-:W-:Y:S01]  /*2fa0*/  FFMA.FTZ R130, R130, R9.reuse, -R15.reuse ;  /* 0x0000000982827223 */ /* 0x180fe2000001080f */
[----:B------:R-:W2:Y:S01]  /*2fb0*/  MUFU.EX2 R177, R177 ;  /* 0x000000b100b17308 */ /* 0x000ea20000000800 */
[--C-:B------:R-:W-:Y:S01]  /*2fc0*/  FFMA.FTZ R132, R132, R9, -R15.reuse ;  /* 0x0000000984847223 */ /* 0x100fe2000001080f */
[----:B------:R-:W-:Y:S01]  /*2fd0*/  FMNMX.FTZ R7, R54, R7, !PT ;  /* 0x0000000736077209 */ /* 0x000fe20007810000 */
[-CC-:B------:R-:W-:Y:S01]  /*2fe0*/  FFMA.FTZ R134, R134, R9.reuse, -R15.reuse ;  /* 0x0000000986867223 */ /* 0x180fe2000001080f */
[-CC-:B------:R-:W-:Y:S01]  /*2ff0*/  FFMA.FTZ R78, R78, R9.reuse, -R15.reuse ;  /* 0x000000094e4e7223 */ /* 0x180fe2000001080f */
[--C-:B------:R-:W-:Y:S01]  /*3000*/  FFMA.FTZ R136, R136, R9, -R15.reuse ;  /* 0x0000000988887223 */ /* 0x100fe2000001080f */
[----:B------:R-:W-:Y:S01]  /*3010*/  FMNMX.FTZ R7, R56, R7, !PT ;  /* 0x0000000738077209 */ /* 0x000fe20007810000 */
[-CC-:B------:R-:W-:Y:S01]  /*3020*/  FFMA.FTZ R138, R138, R9.reuse, -R15.reuse ;  /* 0x000000098a8a7223 */ /* 0x180fe2000001080f */
[----:B------:R-:W3:Y:S01]  /*3030*/  MUFU.EX2 R68, R68 ;  /* 0x0000004400447308 */ /* 0x000ee20000000800 */
[--C-:B------:R-:W-:Y:S01]  /*3040*/  FFMA.FTZ R140, R140, R9, -R15.reuse ;  /* 0x000000098c8c7223 */ /* 0x100fe2000001080f */
[----:B------:R-:W-:Y:S01]  /*3050*/  FMNMX.FTZ R7, R58, R7, !PT ;  /* 0x000000073a077209 */ /* 0x000fe20007810000 */
[-CC-:B------:R-:W-:Y:S01]  /*3060*/  FFMA.FTZ R142, R142, R9.reuse, -R15.reuse ;  /* 0x000000098e8e7223 */ /* 0x180fe2000001080f */
[----:B------:R-:W-:Y:S01]  /*3070*/  FFMA.FTZ R15, R144, R9, -R15 ;  /* 0x00000009900f7223 */ /* 0x000fe2000001080f */
[--C-:B------:R-:W-:Y:S01]  /*3080*/  IMAD.MOV.U32 R144, RZ, RZ, R151.reuse ;  /* 0x000000ffff907224 */ /* 0x100fe200078e0097 */
[----:B------:R-:W-:Y:S01]  /*3090*/  FMNMX.FTZ R7, R60, R7, !PT ;  /* 0x000000073c077209 */ /* 0x000fe20007810000 */
[--C-:B------:R-:W-:Y:S01]  /*30a0*/  IMAD.MOV.U32 R112, RZ, RZ, R151.reuse ;  /* 0x000000ffff707224 */ /* 0x100fe200078e0097 */
[----:B------:R-:W4:Y:S01]  /*30b0*/  MUFU.EX2 R179, R179 ;  /* 0x000000b300b37308 */ /* 0x000f220000000800 */
[----:B------:R-:W-:Y:S01]  /*30c0*/  MOV R110, R151 ;  /* 0x00000097006e7202 */ /* 0x000fe20000000f00 */
[--C-:B------:R-:W-:Y:S01]  /*30d0*/  IMAD.MOV.U32 R108, RZ, RZ, R151.reuse ;  /* 0x000000ffff6c7224 */ /* 0x100fe200078e0097 */
[----:B------:R-:W-:Y:S01]  /*30e0*/  FMNMX.FTZ R7, R62, R7, !PT ;  /* 0x000000073e077209 */ /* 0x000fe20007810000 */
[--C-:B------:R-:W-:Y:S01]  /*30f0*/  IMAD.MOV.U32 R104, RZ, RZ, R151.reuse ;  /* 0x000000ffff687224 */ /* 0x100fe200078e0097 */
[----:B------:R-:W-:Y:S01]  /*3100*/  MOV R106, R151 ;  /* 0x00000097006a7202 */ /* 0x000fe20000000f00 */
[--C-:B------:R-:W-:Y:S01]  /*3110*/  IMAD.MOV.U32 R100, RZ, RZ, R151.reuse ;  /* 0x000000ffff647224 */ /* 0x100fe200078e0097 */
[----:B------:R-:W-:Y:S01]  /*3120*/  FMNMX.FTZ R7, R82, R7, !PT ;  /* 0x0000000752077209 */ /* 0x000fe20007810000 */
[----:B------:R-:W-:Y:S01]  /*3130*/  MUFU.EX2 R70, R70 ;  /* 0x0000004600467308 */ /* 0x000fe20000000800 */
[----:B------:R-:W-:Y:S01]  /*3140*/  MOV R102, R151 ;  /* 0x0000009700667202 */ /* 0x000fe20000000f00 */
[--C-:B------:R-:W-:Y:S01]  /*3150*/  IMAD.MOV.U32 R96, RZ, RZ, R151.reuse ;  /* 0x000000ffff607224 */ /* 0x100fe200078e0097 */
[----:B------:R-:W-:Y:S01]  /*3160*/  FMNMX.FTZ R7, R80, R7, !PT ;  /* 0x0000000750077209 */ /* 0x000fe20007810000 */
[----:B------:R-:W-:Y:S01]  /*3170*/  IMAD.MOV.U32 R92, RZ, RZ, R151 ;  /* 0x000000ffff5c7224 */ /* 0x000fe200078e0097 */
[----:B------:R-:W-:-:S02]  /*3180*/  MOV R98, R151 ;  /* 0x0000009700627202 */ /* 0x000fc40000000f00 */
[----:B------:R-:W-:Y:S01]  /*3190*/  FMNMX.FTZ R7, R86, R7, !PT ;  /* 0x0000000756077209 */ /* 0x000fe20007810000 */
[----:B------:R-:W-:Y:S01]  /*31a0*/  MUFU.EX2 R173, R173 ;  /* 0x000000ad00ad7308 */ /* 0x000fe20000000800 */
[----:B------:R-:W-:Y:S02]  /*31b0*/  MOV R94, R151 ;  /* 0x00000097005e7202 */ /* 0x000fe40000000f00 */
[----:B------:R-:W-:Y:S02]  /*31c0*/  FMNMX.FTZ R7, R84, R7, !PT ;  /* 0x0000000754077209 */ /* 0x000fe40007810000 */
[----:B------:R-:W-:Y:S02]  /*31d0*/  MOV R90, R151 ;  /* 0x00000097005a7202 */ /* 0x000fe40000000f00 */
[----:B------:R-:W-:Y:S01]  /*31e0*/  FMNMX.FTZ R7, R88, R7, !PT ;  /* 0x0000000758077209 */ /* 0x000fe20007810000 */
[----:B------:R-:W-:Y:S04]  /*31f0*/  MUFU.EX2 R72, R72 ;  /* 0x0000004800487308 */ /* 0x000fe80000000800 */
[----:B------:R-:W5:Y:S04]  /*3200*/  SHFL.BFLY PT, R12, R7, 0x2, 0x1f ;  /* 0x0c401f00070c7f89 */ /* 0x000f6800000e0000 */
[----:B------:R-:W-:Y:S08]  /*3210*/  MUFU.EX2 R175, R175 ;  /* 0x000000af00af7308 */ /* 0x000ff00000000800 */
[----:B------:R-:W-:Y:S08]  /*3220*/  MUFU.EX2 R167, R15 ;  /* 0x0000000f00a77308 */ /* 0x000ff00000000800 */
[----:B------:R-:W-:Y:S01]  /*3230*/  MUFU.EX2 R74, R74 ;  /* 0x0000004a004a7308 */ /* 0x000fe20000000800 */
[----:B-----5:R-:W-:-:S07]  /*3240*/  FMNMX.FTZ R11, R7, R12, !PT ;  /* 0x0000000c070b7209 */ /* 0x020fce0007810000 */
[----:B------:R-:W-:Y:S01]  /*3250*/  MUFU.EX2 R169, R169 ;  /* 0x000000a900a97308 */ /* 0x000fe20000000800 */
[----:B------:R-:W5:Y:S07]  /*3260*/  SHFL.BFLY PT, R12, R11, 0x1, 0x1f ;  /* 0x0c201f000b0c7f89 */ /* 0x000f6e00000e0000 */
[----:B------:R-:W-:Y:S08]  /*3270*/  MUFU.EX2 R76, R76 ;  /* 0x0000004c004c7308 */ /* 0x000ff00000000800 */
[----:B------:R-:W-:Y:S08]  /*3280*/  MUFU.EX2 R171, R171 ;  /* 0x000000ab00ab7308 */ /* 0x000ff00000000800 */
[----:B------:R-:W-:Y:S01]  /*3290*/  MUFU.EX2 R114, R114 ;  /* 0x0000007200727308 */ /* 0x000fe20000000800 */
[----:B-----5:R-:W-:-:S04]  /*32a0*/  FMNMX.FTZ R12, R11, R12, !PT ;  /* 0x0000000c0b0c7209 */ /* 0x020fc80007810000 */
[C---:B------:R-:W-:Y:S01]  /*32b0*/  FSETP.NEU.FTZ.AND P2, PT, R12.reuse, -INF , PT ;  /* 0xff8000000c00780b */ /* 0x040fe20003f5d000 */
[----:B------:R-:W-:Y:S02]  /*32c0*/  FMUL.FTZ R7, R12, R9 ;  /* 0x000000090c077220 */ /* 0x000fe40000410000 */
[----:B------:R-:W-:Y:S03]  /*32d0*/  MUFU.EX2 R116, R116 ;  /* 0x0000007400747308 */ /* 0x000fe60000000800 */
[----:B------:R-:W-:-:S05]  /*32e0*/  FSEL R7, R7, RZ, P2 ;  /* 0x000000ff07077208 */ /* 0x000fca0001000000 */
[-CC-:B------:R-:W-:Y:S01]  /*32f0*/  FFMA.FTZ R14, R14, R9.reuse, -R7.reuse ;  /* 0x000000090e0e7223 */ /* 0x180fe20000010807 */
[-CC-:B------:R-:W-:Y:S01]  /*3300*/  FFMA.FTZ R6, R6, R9.reuse, -R7.reuse ;  /* 0x0000000906067223 */ /* 0x180fe20000010807 */
[-CC-:B------:R-:W-:Y:S01]  /*3310*/  FFMA.FTZ R3, R3, R9.reuse, -R7.reuse ;  /* 0x0000000903037223 */ /* 0x180fe20000010807 */
[-CC-:B------:R-:W-:Y:S01]  /*3320*/  FFMA.FTZ R8, R8, R9.reuse, -R7.reuse ;  /* 0x0000000908087223 */ /* 0x180fe20000010807 */
[----:B------:R0:W-:Y:S01]  /*3330*/  MUFU.EX2 R13, R14 ;  /* 0x0000000e000d7308 */ /* 0x0001e20000000800 */
[-CC-:B------:R-:W-:Y:S01]  /*3340*/  FFMA.FTZ R18, R18, R9.reuse, -R7.reuse ;  /* 0x0000000912127223 */ /* 0x180fe20000010807 */
[-CC-:B------:R-:W-:Y:S01]  /*3350*/  FFMA.FTZ R20, R20, R9.reuse, -R7.reuse ;  /* 0x0000000914147223 */ /* 0x180fe20000010807 */
[-CC-:B------:R-:W-:Y:S01]  /*3360*/  FFMA.FTZ R22, R22, R9.reuse, -R7.reuse ;  /* 0x0000000916167223 */ /* 0x180fe20000010807 */
[-CC-:B------:R-:W-:Y:S01]  /*3370*/  FFMA.FTZ R24, R24, R9.reuse, -R7.reuse ;  /* 0x0000000918187223 */ /* 0x180fe20000010807 */
[-CC-:B------:R-:W-:Y:S01]  /*3380*/  FFMA.FTZ R26, R26, R9.reuse, -R7.reuse ;  /* 0x000000091a1a7223 */ /* 0x180fe20000010807 */
[-CC-:B------:R-:W-:Y:S01]  /*3390*/  FFMA.FTZ R28, R28, R9.reuse, -R7.reuse ;  /* 0x000000091c1c7223 */ /* 0x180fe20000010807 */
[-CC-:B------:R-:W-:Y:S01]  /*33a0*/  FFMA.FTZ R30, R30, R9.reuse, -R7.reuse ;  /* 0x000000091e1e7223 */ /* 0x180fe20000010807 */
[----:B------:R5:W-:Y:S01]  /*33b0*/  MUFU.EX2 R11, R3 ;  /* 0x00000003000b7308 */ /* 0x000be20000000800 */
[----:B0-----:R-:W-:Y:S01]  /*33c0*/  FADD.FTZ R14, R181, R64 ;  /* 0x00000040b50e7221 */ /* 0x001fe20000010000 */
[-CC-:B------:R-:W-:Y:S01]  /*33d0*/  FFMA.FTZ R32, R32, R9.reuse, -R7.reuse ;  /* 0x0000000920207223 */ /* 0x180fe20000010807 */
[-CC-:B------:R-:W-:Y:S01]  /*33e0*/  FFMA.FTZ R34, R34, R9.reuse, -R7.reuse ;  /* 0x0000000922227223 */ /* 0x180fe20000010807 */
[-CC-:B------:R-:W-:Y:S01]  /*33f0*/  FFMA.FTZ R36, R36, R9.reuse, -R7.reuse ;  /* 0x0000000924247223 */ /* 0x180fe20000010807 */
[-CC-:B------:R-:W-:Y:S01]  /*3400*/  FFMA.FTZ R38, R38, R9.reuse, -R7.reuse ;  /* 0x0000000926267223 */ /* 0x180fe20000010807 */
[-CC-:B------:R-:W-:Y:S01]  /*3410*/  FFMA.FTZ R40, R40, R9.reuse, -R7.reuse ;  /* 0x0000000928287223 */ /* 0x180fe20000010807 */
[-CC-:B------:R-:W-:Y:S01]  /*3420*/  FFMA.FTZ R42, R42, R9.reuse, -R7.reuse ;  /* 0x000000092a2a7223 */ /* 0x180fe20000010807 */
[----:B------:R-:W0:Y:S01]  /*3430*/  MUFU.EX2 R6, R6 ;  /* 0x0000000600067308 */ /* 0x000e220000000800 */
[----:B-----5:R-:W-:Y:S01]  /*3440*/  FADD.FTZ R3, R183, R14 ;  /* 0x0000000eb7037221 */ /* 0x020fe20000010000 */
[-CC-:B------:R-:W-:Y:S01]  /*3450*/  FFMA.FTZ R44, R44, R9.reuse, -R7.reuse ;  /* 0x000000092c2c7223 */ /* 0x180fe20000010807 */
[-CC-:B------:R-:W-:Y:S01]  /*3460*/  FFMA.FTZ R46, R46, R9.reuse, -R7.reuse ;  /* 0x000000092e2e7223 */ /* 0x180fe20000010807 */
[-C--:B------:R-:W-:Y:S01]  /*3470*/  FFMA.FTZ R48, R48, R9.reuse, -R7 ;  /* 0x0000000930307223 */ /* 0x080fe20000010807 */
[----:B-1----:R-:W-:Y:S01]  /*3480*/  FADD.FTZ R14, R66, R3 ;  /* 0x00000003420e7221 */ /* 0x002fe20000010000 */
[-CC-:B------:R-:W-:Y:S01]  /*3490*/  FFMA.FTZ R50, R50, R9.reuse, -R7.reuse ;  /* 0x0000000932327223 */ /* 0x180fe20000010807 */
[-CC-:B------:R-:W-:Y:S01]  /*34a0*/  FFMA.FTZ R52, R52, R9.reuse, -R7.reuse ;  /* 0x0000000934347223 */ /* 0x180fe20000010807 */
[----:B------:R-:W1:Y:S01]  /*34b0*/  MUFU.EX2 R8, R8 ;  /* 0x0000000800087308 */ /* 0x000e620000000800 */
[----:B--2---:R-:W-:Y:S01]  /*34c0*/  FADD.FTZ R3, R177, R14 ;  /* 0x0000000eb1037221 */ /* 0x004fe20000010000 */
[-CC-:B------:R-:W-:Y:S01]  /*34d0*/  FFMA.FTZ R54, R54, R9.reuse, -R7.reuse ;  /* 0x0000000936367223 */ /* 0x180fe20000010807 */
[-CC-:B------:R-:W-:Y:S01]  /*34e0*/  FFMA.FTZ R56, R56, R9.reuse, -R7.reuse ;  /* 0x0000000938387223 */ /* 0x180fe20000010807 */
[-C--:B------:R-:W-:Y:S01]  /*34f0*/  FFMA.FTZ R58, R58, R9.reuse, -R7 ;  /* 0x000000093a3a7223 */ /* 0x080fe20000010807 */
[----:B---3--:R-:W-:Y:S01]  /*3500*/  FADD.FTZ R14, R68, R3 ;  /* 0x00000003440e7221 */ /* 0x008fe20000010000 */
[-CC-:B------:R-:W-:Y:S01]  /*3510*/  FFMA.FTZ R60, R60, R9.reuse, -R7.reuse ;  /* 0x000000093c3c7223 */ /* 0x180fe20000010807 */
[-C--:B------:R-:W-:Y:S01]  /*3520*/  FFMA.FTZ R62, R62, R9.reuse, -R7 ;  /* 0x000000093e3e7223 */ /* 0x080fe20000010807 */
[----:B------:R-:W2:Y:S01]  /*3530*/  MUFU.EX2 R18, R18 ;  /* 0x0000001200127308 */ /* 0x000ea20000000800 */
[----:B----4-:R-:W-:Y:S01]  /*3540*/  FADD.FTZ R31, R179, R14 ;  /* 0x0000000eb31f7221 */ /* 0x010fe20000010000 */
[----:B0-----:R-:W-:Y:S01]  /*3550*/  FADD.FTZ R3, R6, R11 ;  /* 0x0000000b06037221 */ /* 0x001fe20000010000 */
[-CC-:B------:R-:W-:Y:S01]  /*3560*/  FFMA.FTZ R82, R82, R9.reuse, -R7.reuse ;  /* 0x0000000952527223 */ /* 0x180fe20000010807 */
[-CC-:B------:R-:W-:Y:S01]  /*3570*/  FFMA.FTZ R80, R80, R9.reuse, -R7.reuse ;  /* 0x0000000950507223 */ /* 0x180fe20000010807 */
[-CC-:B------:R-:W-:Y:S01]  /*3580*/  FFMA.FTZ R86, R86, R9.reuse, -R7.reuse ;  /* 0x0000000956567223 */ /* 0x180fe20000010807 */
[-CC-:B------:R-:W-:Y:S01]  /*3590*/  FFMA.FTZ R84, R84, R9.reuse, -R7.reuse ;  /* 0x0000000954547223 */ /* 0x180fe20000010807 */
[----:B------:R-:W-:Y:S01]  /*35a0*/  FFMA.FTZ R88, R88, R9, -R7 ;  /* 0x0000000958587223 */ /* 0x000fe20000010807 */
[----:B------:R0:W3:Y:S01]  /*35b0*/  MUFU.EX2 R15, R20 ;  /* 0x00000014000f7308 */ /* 0x0000e20000000800 */
[----:B-1----:R-:W-:Y:S01]  /*35c0*/  FADD.FTZ R14, R8, R3 ;  /* 0x00000003080e7221 */ /* 0x002fe20000010000 */
[----:B------:R-:W-:-:S02]  /*35d0*/  F2FP.BF16.F32.PACK_AB R180, R11, R6 ;  /* 0x000000060bb4723e */ /* 0x000fc400000010ff */
[C---:B------:R-:W-:Y:S01]  /*35e0*/  F2FP.BF16.F32.PACK_AB R182, R13.reuse, R8 ;  /* 0x000000080db6723e */ /* 0x040fe200000010ff */
[----:B------:R-:W-:Y:S01]  /*35f0*/  FADD.FTZ R3, R13, R14 ;  /* 0x0000000e0d037221 */ /* 0x000fe20000010000 */
[----:B------:R-:W-:Y:S01]  /*3600*/  F2FP.BF16.F32.PACK_AB R181, R64, R181 ;  /* 0x000000b540b5723e */ /* 0x000fe200000010ff */
[----:B------:R-:W-:Y:S01]  /*3610*/  IMAD.MOV.U32 R8, RZ, RZ, 0x3f800000 ;  /* 0x3f800000ff087424 */ /* 0x000fe200078e00ff */
[----:B------:R-:W1:Y:S01]  /*3620*/  MUFU.EX2 R22, R22 ;  /* 0x0000001600167308 */ /* 0x000e620000000800 */
[----:B0-----:R-:W-:Y:S01]  /*3630*/  FADD.FTZ R20, R70, R31 ;  /* 0x0000001f46147221 */ /* 0x001fe20000010000 */
[----:B--2---:R-:W-:Y:S01]  /*3640*/  FADD.FTZ R14, R18, R3 ;  /* 0x00000003120e7221 */ /* 0x004fe20000010000 */
[----:B------:R-:W-:Y:S02]  /*3650*/  F2FP.BF16.F32.PACK_AB R183, R66, R183 ;  /* 0x000000b742b7723e */ /* 0x000fe400000010ff */
[----:B------:R-:W-:Y:S01]  /*3660*/  FADD.FTZ R33, R173, R20 ;  /* 0x00000014ad217221 */ /* 0x000fe20000010000 */
[----:B------:R-:W-:-:S02]  /*3670*/  F2FP.BF16.F32.PACK_AB R177, R68, R177 ;  /* 0x000000b144b1723e */ /* 0x000fc400000010ff */
[----:B------:R0:W2:Y:S01]  /*3680*/  MUFU.EX2 R19, R24 ;  /* 0x0000001800137308 */ /* 0x0000a20000000800 */
[----:B------:R-:W-:Y:S01]  /*3690*/  FADD.FTZ R20, R72, R33 ;  /* 0x0000002148147221 */ /* 0x000fe20000010000 */
[----:B---3--:R-:W-:Y:S01]  /*36a0*/  FADD.FTZ R3, R15, R14 ;  /* 0x0000000e0f037221 */ /* 0x008fe20000010000 */
[----:B------:R-:W-:Y:S02]  /*36b0*/  F2FP.BF16.F32.PACK_AB R179, R70, R179 ;  /* 0x000000b346b3723e */ /* 0x000fe400000010ff */
[----:B------:R-:W-:Y:S01]  /*36c0*/  FADD.FTZ R33, R175, R20 ;  /* 0x00000014af217221 */ /* 0x000fe20000010000 */
[----:B------:R-:W-:Y:S02]  /*36d0*/  F2FP.BF16.F32.PACK_AB R173, R72, R173 ;  /* 0x000000ad48ad723e */ /* 0x000fe400000010ff */
[----:B------:R-:W3:Y:S01]  /*36e0*/  MUFU.EX2 R26, R26 ;  /* 0x0000001a001a7308 */ /* 0x000ee20000000800 */
[----:B0-----:R-:W-:Y:S02]  /*36f0*/  IMAD.U32 R24, RZ, RZ, UR36 ;  /* 0x00000024ff187e24 */ /* 0x001fe4000f8e00ff */
[----:B------:R-:W-:Y:S01]  /*3700*/  FADD.FTZ R20, R74, R33 ;  /* 0x000000214a147221 */ /* 0x000fe20000010000 */
[----:B-1----:R-:W-:Y:S01]  /*3710*/  FADD.FTZ R14, R22, R3 ;  /* 0x00000003160e7221 */ /* 0x002fe20000010000 */
[----:B------:R-:W-:Y:S01]  /*3720*/  F2FP.BF16.F32.PACK_AB R175, R74, R175 ;  /* 0x000000af4aaf723e */ /* 0x000fe200000010ff */
[----:B------:R-:W-:-:S02]  /*3730*/  @!P1 VIADD R3, R24, 0x34840 ;  /* 0x0003484018039836 */ /* 0x000fc40000000000 */
[----:B------:R-:W-:Y:S01]  /*3740*/  FADD.FTZ R37, R169, R20 ;  /* 0x00000014a9257221 */ /* 0x000fe20000010000 */
[C---:B------:R-:W-:Y:S01]  /*3750*/  F2FP.BF16.F32.PACK_AB R169, R76.reuse, R169 ;  /* 0x000000a94ca9723e */ /* 0x040fe200000010ff */
[----:B------:R-:W0:Y:S01]  /*3760*/  MUFU.EX2 R21, R28 ;  /* 0x0000001c00157308 */ /* 0x000e220000000800 */
[----:B--2---:R-:W-:Y:S01]  /*3770*/  FADD.FTZ R35, R19, R14 ;  /* 0x0000000e13237221 */ /* 0x004fe20000010000 */
[----:B------:R-:W-:Y:S01]  /*3780*/  FADD.FTZ R20, R76, R37 ;  /* 0x000000254c147221 */ /* 0x000fe20000010000 */
[----:B------:R-:W-:Y:S02]  /*3790*/  @!P1 PRMT R3, RZ, 0x654, R3 ;  /* 0x00000654ff039816 */ /* 0x000fe40000000003 */
[----:B------:R-:W-:Y:S02]  /*37a0*/  F2FP.BF16.F32.PACK_AB R176, R15, R18 ;  /* 0x000000120fb0723e */ /* 0x000fe400000010ff */
[----:B------:R0:W-:Y:S01]  /*37b0*/  @!P1 SYNCS.ARRIVE.TRANS64.RED.A1T0 RZ, [R3+URZ], RZ ;  /* 0x000000ff03ff99a7 */ /* 0x0001e2000810043f */
[----:B------:R-:W1:Y:S01]  /*37c0*/  MUFU.EX2 R30, R30 ;  /* 0x0000001e001e7308 */ /* 0x000e620000000800 */
[----:B---3--:R-:W-:Y:S01]  /*37d0*/  FADD.FTZ R14, R26, R35 ;  /* 0x000000231a0e7221 */ /* 0x008fe20000010000 */
[----:B------:R-:W-:Y:S01]  /*37e0*/  FADD.FTZ R35, R171, R20 ;  /* 0x00000014ab237221 */ /* 0x000fe20000010000 */
[----:B------:R-:W-:-:S02]  /*37f0*/  F2FP.BF16.F32.PACK_AB R171, R114, R171 ;  /* 0x000000ab72ab723e */ /* 0x000fc400000010ff */
[----:B------:R-:W-:Y:S01]  /*3800*/  F2FP.BF16.F32.PACK_AB R178, R19, R22 ;  /* 0x0000001613b2723e */ /* 0x000fe200000010ff */
[----:B------:R-:W-:Y:S01]  /*3810*/  FADD.FTZ R35, R114, R35 ;  /* 0x0000002372237221 */ /* 0x000fe20000010000 */
[----:B------:R-:W-:Y:S01]  /*3820*/  MOV R114, R151 ;  /* 0x0000009700727202 */ /* 0x000fe20000000f00 */
[----:B------:R-:W2:Y:S01]  /*3830*/  MUFU.EX2 R23, R32 ;  /* 0x0000002000177308 */ /* 0x000ea20000000800 */
[C---:B0-----:R-:W-:Y:S01]  /*3840*/  FADD.FTZ R3, R21.reuse, R14 ;  /* 0x0000000e15037221 */ /* 0x041fe20000010000 */
[----:B------:R-:W-:Y:S01]  /*3850*/  FADD.FTZ R20, R116, R35 ;  /* 0x0000002374147221 */ /* 0x000fe20000010000 */
[----:B------:R-:W-:-:S05]  /*3860*/  F2FP.BF16.F32.PACK_AB R172, R21, R26 ;  /* 0x0000001a15ac723e */ /* 0x000fca00000010ff */
[----:B------:R0:W3:Y:S01]  /*3870*/  MUFU.EX2 R153, R118 ;  /* 0x0000007600997308 */ /* 0x0000e20000000800 */
[----:B-1----:R-:W-:-:S07]  /*3880*/  FADD.FTZ R14, R30, R3 ;  /* 0x000000031e0e7221 */ /* 0x002fce0000010000 */
[----:B------:R-:W1:Y:S01]  /*3890*/  MUFU.EX2 R34, R34 ;  /* 0x0000002200227308 */ /* 0x000e620000000800 */
[C---:B--2---:R-:W-:Y:S01]  /*38a0*/  FADD.FTZ R35, R23.reuse, R14 ;  /* 0x0000000e17237221 */ /* 0x044fe20000010000 */
[----:B------:R-:W-:Y:S02]  /*38b0*/  F2FP.BF16.F32.PACK_AB R174, R23, R30 ;  /* 0x0000001e17ae723e */ /* 0x000fe400000010ff */
[----:B0-----:R-:W-:-:S04]  /*38c0*/  MOV R118, R151 ;  /* 0x0000009700767202 */ /* 0x001fc80000000f00 */
[----:B------:R-:W0:Y:S01]  /*38d0*/  MUFU.EX2 R120, R120 ;  /* 0x0000007800787308 */ /* 0x000e220000000800 */
[C---:B---3--:R-:W-:Y:S01]  /*38e0*/  FADD.FTZ R37, R153.reuse, R20 ;  /* 0x0000001499257221 */ /* 0x048fe20000010000 */
[----:B------:R-:W-:Y:S01]  /*38f0*/  F2FP.BF16.F32.PACK_AB R153, R153, R116 ;  /* 0x000000749999723e */ /* 0x000fe200000010ff */
[----:B------:R-:W-:-:S05]  /*3900*/  IMAD.MOV.U32 R116, RZ, RZ, R151 ;  /* 0x000000ffff747224 */ /* 0x000fca00078e0097 */
[----:B------:R-:W2:Y:S01]  /*3910*/  MUFU.EX2 R25, R36 ;  /* 0x0000002400197308 */ /* 0x000ea20000000800 */
[----:B-1----:R-:W-:-:S07]  /*3920*/  FADD.FTZ R14, R34, R35 ;  /* 0x00000023220e7221 */ /* 0x002fce0000010000 */
[----:B------:R1:W3:Y:S01]  /*3930*/  MUFU.EX2 R155, R122 ;  /* 0x0000007a009b7308 */ /* 0x0002e20000000800 */
[----:B0-----:R-:W-:-:S07]  /*3940*/  FADD.FTZ R20, R120, R37 ;  /* 0x0000002578147221 */ /* 0x001fce0000010000 */
[----:B------:R-:W0:Y:S01]  /*3950*/  MUFU.EX2 R38, R38 ;  /* 0x0000002600267308 */ /* 0x000e220000000800 */
[C---:B--2---:R-:W-:Y:S01]  /*3960*/  FADD.FTZ R35, R25.reuse, R14 ;  /* 0x0000000e19237221 */ /* 0x044fe20000010000 */
[----:B------:R-:W-:Y:S02]  /*3970*/  F2FP.BF16.F32.PACK_AB R168, R25, R34 ;  /* 0x0000002219a8723e */ /* 0x000fe400000010ff */
[----:B-1----:R-:W-:-:S04]  /*3980*/  MOV R122, R151 ;  /* 0x00000097007a7202 */ /* 0x002fc80000000f00 */
[----:B------:R-:W1:Y:S01]  /*3990*/  MUFU.EX2 R124, R124 ;  /* 0x0000007c007c7308 */ /* 0x000e620000000800 */
[C---:B---3--:R-:W-:Y:S01]  /*39a0*/  FADD.FTZ R37, R155.reuse, R20 ;  /* 0x000000149b257221 */ /* 0x048fe20000010000 */
[----:B------:R-:W-:Y:S01]  /*39b0*/  F2FP.BF16.F32.PACK_AB R155, R155, R120 ;  /* 0x000000789b9b723e */ /* 0x000fe200000010ff */
[----:B------:R-:W-:-:S05]  /*39c0*/  IMAD.MOV.U32 R120, RZ, RZ, R151 ;  /* 0x000000ffff787224 */ /* 0x000fca00078e0097 */
[----:B------:R-:W2:Y:S01]  /*39d0*/  MUFU.EX2 R27, R40 ;  /* 0x00000028001b7308 */ /* 0x000ea20000000800 */
[----:B0-----:R-:W-:-:S07]  /*39e0*/  FADD.FTZ R14, R38, R35 ;  /* 0x00000023260e7221 */ /* 0x001fce0000010000 */
        /* <DEDUP_REMOVED lines=40> */
[----:B------:R-:W-:Y:S01]  /*3c70*/  F2FP.BF16.F32.PACK_AB R156, R33, R50 ;  /* 0x00000032219c723e */ /* 0x000fe200000010ff */
[----:B-1----:R-:W-:-:S05]  /*3c80*/  IMAD.MOV.U32 R136, RZ, RZ, R151 ;  /* 0x000000ffff887224 */ /* 0x002fca00078e0097 */
[----:B------:R-:W1:Y:S01]  /*3c90*/  MUFU.EX2 R138, R138 ;  /* 0x0000008a008a7308 */ /* 0x000e620000000800 */
[C---:B---3--:R-:W-:Y:S01]  /*3ca0*/  FADD.FTZ R39, R163.reuse, R20 ;  /* 0x00000014a3277221 */ /* 0x048fe20000010000 */
[----:B------:R-:W-:-:S06]  /*3cb0*/  F2FP.BF16.F32.PACK_AB R163, R163, R78 ;  /* 0x0000004ea3a3723e */ /* 0x000fcc00000010ff */
[----:B------:R-:W2:Y:S01]  /*3cc0*/  MUFU.EX2 R3, R56 ;  /* 0x0000003800037308 */ /* 0x000ea20000000800 */
[----:B0-----:R-:W-:-:S07]  /*3cd0*/  FADD.FTZ R14, R54, R7 ;  /* 0x00000007360e7221 */ /* 0x001fce0000010000 */
[----:B------:R0:W3:Y:S01]  /*3ce0*/  MUFU.EX2 R165, R140 ;  /* 0x0000008c00a57308 */ /* 0x0000e20000000800 */
[----:B-1----:R-:W-:-:S07]  /*3cf0*/  FADD.FTZ R20, R138, R39 ;  /* 0x000000278a147221 */ /* 0x002fce0000010000 */
[----:B------:R-:W1:Y:S01]  /*3d00*/  MUFU.EX2 R58, R58 ;  /* 0x0000003a003a7308 */ /* 0x000e620000000800 */
[C---:B--2---:R-:W-:Y:S01]  /*3d10*/  FADD.FTZ R7, R3.reuse, R14 ;  /* 0x0000000e03077221 */ /* 0x044fe20000010000 */
[----:B------:R-:W-:Y:S01]  /*3d20*/  F2FP.BF16.F32.PACK_AB R158, R3, R54 ;  /* 0x00000036039e723e */ /* 0x000fe200000010ff */
[----:B------:R-:W-:Y:S02]  /*3d30*/  IMAD.MOV.U32 R3, RZ, RZ, RZ ;  /* 0x000000ffff037224 */ /* 0x000fe400078e00ff */
[----:B0-----:R-:W-:-:S03]  /*3d40*/  IMAD.MOV.U32 R140, RZ, RZ, R151 ;  /* 0x000000ffff8c7224 */ /* 0x001fc600078e0097 */
[----:B------:R-:W0:Y:S01]  /*3d50*/  MUFU.EX2 R142, R142 ;  /* 0x0000008e008e7308 */ /* 0x000e220000000800 */
[C---:B---3--:R-:W-:Y:S01]  /*3d60*/  FADD.FTZ R41, R165.reuse, R20 ;  /* 0x00000014a5297221 */ /* 0x048fe20000010000 */
[----:B------:R-:W-:Y:S02]  /*3d70*/  F2FP.BF16.F32.PACK_AB R165, R165, R138 ;  /* 0x0000008aa5a5723e */ /* 0x000fe400000010ff */
[----:B------:R-:W-:-:S04]  /*3d80*/  MOV R138, R151 ;  /* 0x00000097008a7202 */ /* 0x000fc80000000f00 */
[----:B------:R-:W2:Y:S01]  /*3d90*/  MUFU.EX2 R35, R60 ;  /* 0x0000003c00237308 */ /* 0x000ea20000000800 */
[----:B-1----:R-:W-:-:S07]  /*3da0*/  FADD.FTZ R14, R58, R7 ;  /* 0x000000073a0e7221 */ /* 0x002fce0000010000 */
[----:B------:R-:W1:Y:S01]  /*3db0*/  MUFU.EX2 R62, R62 ;  /* 0x0000003e003e7308 */ /* 0x000e620000000800 */
[----:B0-----:R-:W-:-:S04]  /*3dc0*/  FADD.FTZ R20, R142, R41 ;  /* 0x000000298e147221 */ /* 0x001fc80000010000 */
[C---:B------:R-:W-:Y:S01]  /*3dd0*/  FADD.FTZ R7, R167.reuse, R20 ;  /* 0x00000014a7077221 */ /* 0x040fe20000010000 */
[----:B------:R-:W-:Y:S02]  /*3de0*/  F2FP.BF16.F32.PACK_AB R167, R167, R142 ;  /* 0x0000008ea7a7723e */ /* 0x000fe400000010ff */
[----:B------:R-:W0:Y:S01]  /*3df0*/  MUFU.EX2 R37, R82 ;  /* 0x0000005200257308 */ /* 0x000e220000000800 */
[C---:B--2---:R-:W-:Y:S01]  /*3e00*/  FADD.FTZ R41, R35.reuse, R14 ;  /* 0x0000000e23297221 */ /* 0x044fe20000010000 */
[----:B------:R-:W-:Y:S02]  /*3e10*/  F2FP.BF16.F32.PACK_AB R160, R35, R58 ;  /* 0x0000003a23a0723e */ /* 0x000fe400000010ff */
[----:B------:R-:W-:-:S04]  /*3e20*/  MOV R142, R151 ;  /* 0x00000097008e7202 */ /* 0x000fc80000000f00 */
[----:B------:R-:W2:Y:S01]  /*3e30*/  MUFU.EX2 R80, R80 ;  /* 0x0000005000507308 */ /* 0x000ea20000000800 */
[----:B-1----:R-:W-:-:S07]  /*3e40*/  FADD.FTZ R6, R62, R41 ;  /* 0x000000293e067221 */ /* 0x002fce0000010000 */
[----:B------:R-:W1:Y:S01]  /*3e50*/  MUFU.EX2 R39, R86 ;  /* 0x0000005600277308 */ /* 0x000e620000000800 */
[C---:B0-----:R-:W-:Y:S01]  /*3e60*/  FADD.FTZ R13, R37.reuse, R6 ;  /* 0x00000006250d7221 */ /* 0x041fe20000010000 */
[----:B------:R-:W-:-:S06]  /*3e70*/  F2FP.BF16.F32.PACK_AB R162, R37, R62 ;  /* 0x0000003e25a2723e */ /* 0x000fcc00000010ff */
[----:B------:R-:W0:Y:S01]  /*3e80*/  MUFU.EX2 R84, R84 ;  /* 0x0000005400547308 */ /* 0x000e220000000800 */
[----:B--2---:R-:W-:-:S07]  /*3e90*/  FADD.FTZ R6, R80, R13 ;  /* 0x0000000d50067221 */ /* 0x004fce0000010000 */
[----:B------:R2:W3:Y:S01]  /*3ea0*/  MUFU.EX2 R11, R88 ;  /* 0x00000058000b7308 */ /* 0x0004e20000000800 */
[C---:B-1----:R-:W-:Y:S01]  /*3eb0*/  FADD.FTZ R13, R39.reuse, R6 ;  /* 0x00000006270d7221 */ /* 0x042fe20000010000 */
[----:B------:R-:W-:-:S03]  /*3ec0*/  F2FP.BF16.F32.PACK_AB R164, R39, R80 ;  /* 0x0000005027a4723e */ /* 0x000fc600000010ff */
[----:B0-----:R-:W-:Y:S01]  /*3ed0*/  FADD.FTZ R6, R84, R13 ;  /* 0x0000000d54067221 */ /* 0x001fe20000010000 */
[----:B------:R-:W-:Y:S01]  /*3ee0*/  IADD3 R13, R17, -0x2, RZ ;  /* 0xfffffffe110d7810 */ /* 0x000fe20007ffe0ff */
[----:B--2---:R-:W-:-:S03]  /*3ef0*/  IMAD.MOV.U32 R88, RZ, RZ, R151 ;  /* 0x000000ffff587224 */ /* 0x004fc600078e0097 */
[----:B------:R-:W-:Y:S01]  /*3f00*/  ISETP.GE.AND P2, PT, R13, R2, PT ;  /* 0x000000020d00720c */ /* 0x000fe20003f46270 */
[C---:B---3--:R-:W-:Y:S01]  /*3f10*/  FADD.FTZ R6, R11.reuse, R6 ;  /* 0x000000060b067221 */ /* 0x048fe20000010000 */
[----:B------:R-:W-:Y:S01]  /*3f20*/  F2FP.BF16.F32.PACK_AB R166, R11, R84 ;  /* 0x000000540ba6723e */ /* 0x000fe200000010ff */
[----:B------:R-:W-:-:S10]  /*3f30*/  IMAD.MOV.U32 R11, RZ, RZ, 0x3f800000 ;  /* 0x3f800000ff0b7424 */ /* 0x000fd400078e00ff */
[----:B------:R-:W-:Y:S05]  /*3f40*/  @!P2 BRA `(.L_x_19) ;  /* 0x0000002800b4a947 */ /* 0x000fea0003800000 */
[----:B------:R-:W-:Y:S01]  /*3f50*/  IMAD.MOV.U32 R15, RZ, RZ, R10 ;  /* 0x000000ffff0f7224 */ /* 0x000fe200078e000a */
[----:B------:R-:W-:Y:S01]  /*3f60*/  MOV R17, R12 ;  /* 0x0000000c00117202 */ /* 0x000fe20000000f00 */
[----:B------:R-:W-:Y:S01]  /*3f70*/  IMAD.MOV.U32 R14, RZ, RZ, RZ ;  /* 0x000000ffff0e7224 */ /* 0x000fe200078e00ff */
[----:B------:R-:W-:Y:S01]  /*3f80*/  CS2R R150, SRZ ;  /* 0x0000000000967805 */ /* 0x000fe2000001ff00 */
[----:B------:R-:W-:Y:S01]  /*3f90*/  IMAD.MOV.U32 R8, RZ, RZ, 0x3f800000 ;  /* 0x3f800000ff087424 */ /* 0x000fe200078e00ff */
        /* <DEDUP_REMOVED lines=30> */
[----:B------:R-:W-:Y:S01]  /*4180*/  CS2R R88, SRZ ;  /* 0x0000000000587805 */ /* 0x000fe2000001ff00 */
[----:B------:R-:W-:Y:S01]  /*4190*/  UMOV UR37, URZ ;  /* 0x0000003f00257c82 */ /* 0x000fe20008000000 */
[----:B------:R-:W-:-:S05]  /*41a0*/  ULDC UR40, c[0x0][0x9d8] ;  /* 0x0002760000287ab9 */ /* 0x000fca0000000800 */
.L_x_28:
[----:B------:R-:W-:-:S04]  /*41b0*/  UIADD3 UR6, UR37, 0x1, URZ ;  /* 0x0000000125067890 */ /* 0x000fc8000fffe03f */
[----:B------:R-:W-:-:S04]  /*41c0*/  UISETP.NE.AND UP0, UPT, UR6, 0x2, UPT ;  /* 0x000000020600788c */ /* 0x000fc8000bf05270 */
[----:B------:R-:W-:Y:S02]  /*41d0*/  USEL UR7, URZ, 0x1, UP0 ;  /* 0x000000013f077887 */ /* 0x000fe40008000000 */
[----:B------:R-:W-:-:S04]  /*41e0*/  USEL UR6, UR6, URZ, UP0 ;  /* 0x0000003f06067287 */ /* 0x000fc80008000000 */
[----:B------:R-:W-:Y:S02]  /*41f0*/  LOP3.LUT R3, R14, UR7, RZ, 0x3c, !PT ;  /* 0x000000070e037c12 */ /* 0x000fe4000f8e3cff */
[----:B------:R-:W-:Y:S01]  /*4200*/  IMAD.U32 R0, RZ, RZ, UR6 ;  /* 0x00000006ff007e24 */ /* 0x000fe2000f8e00ff */
[----:B------:R-:W-:Y:S06]  /*4210*/  @!P0 BRA `(.L_x_20) ;  /* 0x0000000000048947 */ /* 0x000fec0003800000 */
[----:B------:R-:W-:Y:S01]  /*4220*/  BPT.TRAP 0x1 ;  /* 0x000000040000795c */ /* 0x000fe20000300000 */
.L_x_20:
[----:B------:R-:W-:Y:S01]  /*4230*/  ULEA UR39, UR6, UR36, 0x3 ;  /* 0x0000002406277291 */ /* 0x000fe2000f8e183f */
[----:B------:R-:W-:-:S08]  /*4240*/  SHF.L.U32 R9, R3, 0x1f, RZ ;  /* 0x0000001f03097819 */ /* 0x000fd000000006ff */
[----:B------:R0:W1:Y:S01]  /*4250*/  SYNCS.PHASECHK.TRANS64.TRYWAIT P2, [UR39+0x34830], R9 ;  /* 0x03483009ff0075a7 */ /* 0x0000620008040167 */
[----:B------:R-:W-:Y:S05]  /*4260*/  @!P0 BRA `(.L_x_21) ;  /* 0x0000000000048947 */ /* 0x000fea0003800000 */
[----:B------:R-:W-:Y:S01]  /*4270*/  BPT.TRAP 0x1 ;  /* 0x000000040000795c */ /* 0x000fe20000300000 */
.L_x_21:
[----:B-1----:R-:W-:Y:S05]  /*4280*/  @P2 BRA `(.L_x_22) ;  /* 0x0000000000082947 */ /* 0x002fea0003800000 */
[----:B------:R-:W1:Y:S02]  /*4290*/  SYNCS.PHASECHK.TRANS64.TRYWAIT P2, [UR39+0x34830], R9 ;  /* 0x03483009ff0075a7 */ /* 0x000e640008040167 */
[----:B-1----:R-:W-:Y:S05]  /*42a0*/  @!P2 BRA `(.L_x_23) ;  /* 0x0000008800f0a947 */ /* 0x002fea0003800000 */
.L_x_22:
[----:B------:R-:W-:Y:S01]  /*42b0*/  R2UR UR58, R0 ;  /* 0x00000000003a72ca */ /* 0x000fe200000e0000 */
[----:B------:R-:W-:Y:S01]  /*42c0*/  WARPGROUP.ARRIVE ;  /* 0x00000000000079c5 */ /* 0x000fe20000000000 */
[----:B------:R-:W-:Y:S01]  /*42d0*/  R2UR UR56, R4 ;  /* 0x00000000043872ca */ /* 0x000fe200000e0000 */
[----:B------:R-:W-:Y:S01]  /*42e0*/  UMOV UR59, 0x40000040 ;  /* 0x40000040003b7882 */ /* 0x000fe20000000000 */
[----:B------:R-:W-:Y:S01]  /*42f0*/  R2UR UR57, R5 ;  /* 0x00000000053972ca */ /* 0x000fe200000e0000 */
[----:B------:R-:W-:Y:S01]  /*4300*/  UMOV UR7, 0x40000040 ;  /* 0x4000004000077882 */ /* 0x000fe20000000000 */
[----:B------:R-:W-:Y:S01]  /*4310*/  UMOV UR11, 0x40000040 ;  /* 0x40000040000b7882 */ /* 0x000fe20000000000 */
[----:B------:R-:W-:Y:S01]  /*4320*/  UMOV UR15, 0x40000040 ;  /* 0x40000040000f7882 */ /* 0x000fe20000000000 */
[----:B------:R-:W-:Y:S01]  /*4330*/  UMOV UR19, 0x40000040 ;  /* 0x4000004000137882 */ /* 0x000fe20000000000 */
[----:B------:R-:W-:Y:S01]  /*4340*/  UMOV UR23, 0x40000040 ;  /* 0x4000004000177882 */ /* 0x000fe20000000000 */
[----:B------:R-:W-:Y:S01]  /*4350*/  UMOV UR27, 0x40000040 ;  /* 0x40000040001b7882 */ /* 0x000fe20000000000 */
[----:B------:R-:W-:Y:S01]  /*4360*/  UMOV UR31, 0x40000040 ;  /* 0x40000040001f7882 */ /* 0x000fe20000000000 */
[----:B------:R-:W-:Y:S01]  /*4370*/  UMOV UR35, 0x40000040 ;  /* 0x4000004000237882 */ /* 0x000fe20000000000 */
[----:B------:R-:W-:Y:S01]  /*4380*/  UIMAD UR58, UR58, 0xc00, UR38 ;  /* 0x00000c003a3a78a4 */ /* 0x000fe2000f8e0226 */
[-C--:B------:R-:W-:Y:S01]  /*4390*/  FMUL.FTZ R88, R88, R11.reuse ;  /* 0x0000000b58587220 */ /* 0x080fe20000410000 */
[----:B------:R-:W-:Y:S01]  /*43a0*/  UMOV UR47, 0x40000040 ;  /* 0x40000040002f7882 */ /* 0x000fe20000000000 */
[----:B------:R-:W-:Y:S01]  /*43b0*/  UMOV UR51, 0x40000040 ;  /* 0x4000004000337882 */ /* 0x000fe20000000000 */
[----:B------:R-:W-:Y:S01]  /*43c0*/  UIADD3 UR6, UR58, 0x2, URZ ;  /* 0x000000023a067890 */ /* 0x000fe2000fffe03f */
[-C--:B------:R-:W-:Y:S01]  /*43d0*/  FMUL.FTZ R89, R89, R11.reuse ;  /* 0x0000000b59597220 */ /* 0x080fe20000410000 */
[----:B------:R-:W-:Y:S01]  /*43e0*/  UIADD3 UR10, UR58, 0x4, URZ ;  /* 0x000000043a0a7890 */ /* 0x000fe2000fffe03f */
[----:B------:R-:W-:Y:S01]  /*43f0*/  FMUL.FTZ R92, R92, R11 ;  /* 0x0000000b5c5c7220 */ /* 0x000fe20000410000 */
[----:B------:R-:W-:-:S02]  /*4400*/  UIADD3 UR14, UR58, 0x6, URZ ;  /* 0x000000063a0e7890 */ /* 0x000fc4000fffe03f */
[----:B------:R-:W-:Y:S01]  /*4410*/  HGMMA.64x128x16.F32.BF16 R24, gdesc[UR56], RZ, !UPT, gsb0 ;  /* 0x01e00000381879f0 */ /* 0x000fe2000c0018ff */
[----:B------:R-:W-:Y:S01]  /*4420*/  UIADD3 UR18, UR58, 0x400, URZ ;  /* 0x000004003a127890 */ /* 0x000fe2000fffe03f */
[-C--:B------:R-:W-:Y:S01]  /*4430*/  FMUL.FTZ R93, R93, R11.reuse ;  /* 0x0000000b5d5d7220 */ /* 0x080fe20000410000 */
        /* <DEDUP_REMOVED lines=14> */
[----:B------:R-:W-:Y:S01]  /*4520*/  UMOV UR55, 0x40000040 ;  /* 0x4000004000377882 */ /* 0x000fe20000000000 */
[-C--:B------:R-:W-:Y:S01]  /*4530*/  FMUL.FTZ R109, R109, R11.reuse ;  /* 0x0000000b6d6d7220 */ /* 0x080fe20000410000 */
        /* <DEDUP_REMOVED lines=19> */
[----:B------:R-:W-:Y:S01]  /*4670*/  FMUL.FTZ R149, R149, R11 ;  /* 0x0000000b95957220 */ /* 0x000fe20000410000 */
        /* <DEDUP_REMOVED lines=32> */
[----:B------:R-:W-:-:S02]  /*4880*/  WARPGROUP.DEPBAR.LE gsb0, 0x0 ;  /* 0x00008000000079c5 */ /* 0x000fc40000010000 */
        /* <DEDUP_REMOVED lines=33> */
[----:B------:R-:W-:Y:S05]  /*4aa0*/  @!P0 BRA `(.L_x_24) ;  /* 0x0000000000048947 */ /* 0x000fea0003800000 */
[----:B------:R-:W-:Y:S01]  /*4ab0*/  BPT.TRAP 0x1 ;  /* 0x000000040000795c */ /* 0x000fe20000300000 */
.L_x_24:
[----:B------:R-:W-:Y:S01]  /*4ac0*/  ULEA UR7, UR37, UR36, 0x3 ;  /* 0x0000002425077291 */ /* 0x000fe2000f8e183f */
[----:B------:R-:W-:-:S08]  /*4ad0*/  SHF.L.U32 R8, R14, 0x1f, RZ ;  /* 0x0000001f0e087819 */ /* 0x000fd000000006ff */
[----:B------:R2:W3:Y:S01]  /*4ae0*/  SYNCS.PHASECHK.TRANS64.TRYWAIT P2, [UR7+0x34850], R8 ;  /* 0x03485008ff0075a7 */ /* 0x0004e20008040147 */
[----:B------:R-:W-:Y:S05]  /*4af0*/  @!P0 BRA `(.L_x_25) ;  /* 0x0000000000048947 */ /* 0x000fea0003800000 */
[----:B------:R-:W-:Y:S01]  /*4b00*/  BPT.TRAP 0x1 ;  /* 0x000000040000795c */ /* 0x000fe20000300000 */
.L_x_25:
[----:B---3--:R-:W-:Y:S05]  /*4b10*/  @P2 BRA `(.L_x_26) ;  /* 0x0000000000082947 */ /* 0x008fea0003800000 */
[----:B------:R-:W3:Y:S02]  /*4b20*/  SYNCS.PHASECHK.TRANS64.TRYWAIT P2, [UR7+0x34850], R8 ;  /* 0x03485008ff0075a7 */ /* 0x000ee40008040147 */
[----:B---3--:R-:W-:Y:S05]  /*4b30*/  @!P2 BRA `(.L_x_27) ;  /* 0x0000008000e4a947 */ /* 0x008fea0003800000 */
.L_x_26:
[----:B------:R-:W-:Y:S01]  /*4b40*/  UIADD3 UR6, UR36, 0x400, URZ ;  /* 0x0000040024067890 */ /* 0x000fe2000fffe03f */
[----:B------:R-:W-:Y:S01]  /*4b50*/  WARPGROUP.ARRIVE ;  /* 0x00000000000079c5 */ /* 0x000fe20000000000 */
[----:B------:R-:W-:Y:S01]  /*4b60*/  UMOV UR11, 0x40000040 ;  /* 0x40000040000b7882 */ /* 0x000fe20000000000 */
[----:B0-2---:R-:W-:Y:S01]  /*4b70*/  FMUL.FTZ R8, R24, UR40 ;  /* 0x0000002818087c20 */ /* 0x005fe20008410000 */
[----:B------:R-:W-:Y:S01]  /*4b80*/  USHF.R.U32.HI UR6, URZ, 0x4, UR6 ;  /* 0x000000043f067899 */ /* 0x000fe20008011606 */
[----:B-1----:R-:W-:Y:S01]  /*4b90*/  FMUL.FTZ R10, R25, UR40 ;  /* 0x00000028190a7c20 */ /* 0x002fe20008410000 */
[----:B------:R-:W-:Y:S01]  /*4ba0*/  FMUL.FTZ R184, R32, UR40 ;  /* 0x0000002820b87c20 */ /* 0x000fe20008410000 */
[----:B------:R-:W-:Y:S01]  /*4bb0*/  FMUL.FTZ R186, R33, UR40 ;  /* 0x0000002821ba7c20 */ /* 0x000fe20008410000 */
[----:B------:R-:W-:Y:S01]  /*4bc0*/  ULOP3.LUT UR6, UR6, 0x3fff, URZ, 0xc0, !UPT ;  /* 0x00003fff06067892 */ /* 0x000fe2000f8ec03f */
[----:B------:R-:W0:Y:S01]  /*4bd0*/  MUFU.TANH R8, R8 ;  /* 0x0000000800087308 */ /* 0x000e220000002400 */
[----:B------:R-:W-:Y:S01]  /*4be0*/  FMUL.FTZ R188, R36, UR40 ;  /* 0x0000002824bc7c20 */ /* 0x000fe20008410000 */
[----:B------:R-:W-:Y:S01]  /*4bf0*/  FMUL.FTZ R190, R37, UR40 ;  /* 0x0000002825be7c20 */ /* 0x000fe20008410000 */
[----:B------:R-:W-:Y:S01]  /*4c00*/  ULOP3.LUT UR6, UR6, 0x4000000, URZ, 0xfc, !UPT ;  /* 0x0400000006067892 */ /* 0x000fe2000f8efc3f */
[----:B------:R-:W-:Y:S01]  /*4c10*/  FMUL.FTZ R192, R40, UR40 ;  /* 0x0000002828c07c20 */ /* 0x000fe20008410000 */
[----:B------:R-:W-:Y:S01]  /*4c20*/  FMUL.FTZ R194, R41, UR40 ;  /* 0x0000002829c27c20 */ /* 0x000fe20008410000 */
[----:B------:R-:W-:Y:S01]  /*4c30*/  FMUL.FTZ R196, R44, UR40 ;  /* 0x000000282cc47c20 */ /* 0x000fe20008410000 */
[----:B------:R-:W-:Y:S01]  /*4c40*/  ULEA UR6, UR37, UR6, 0xb ;  /* 0x0000000625067291 */ /* 0x000fe2000f8e583f */
[----:B------:R-:W1:Y:S01]  /*4c50*/  MUFU.TANH R10, R10 ;  /* 0x0000000a000a7308 */ /* 0x000e620000002400 */
[----:B------:R-:W-:Y:S01]  /*4c60*/  FMUL.FTZ R198, R49, UR40 ;  /* 0x0000002831c67c20 */ /* 0x000fe20008410000 */
[----:B------:R-:W-:Y:S01]  /*4c70*/  FMUL.FTZ R200, R52, UR40 ;  /* 0x0000002834c87c20 */ /* 0x000fe20008410000 */
[----:B------:R-:W-:Y:S01]  /*4c80*/  FMUL.FTZ R202, R53, UR40 ;  /* 0x0000002835ca7c20 */ /* 0x000fe20008410000 */
[----:B------:R-:W-:Y:S01]  /*4c90*/  FMUL.FTZ R44, R54, UR40 ;  /* 0x00000028362c7c20 */ /* 0x000fe20008410000 */
[----:B------:R-:W-:Y:S01]  /*4ca0*/  FMUL.FTZ R54, R56, UR40 ;  /* 0x0000002838367c20 */ /* 0x000fe20008410000 */
[----:B------:R-:W-:Y:S01]  /*4cb0*/  UMOV UR10, UR6 ;  /* 0x00000006000a7c82 */ /* 0x000fe20008000000 */
[----:B------:R-:W-:Y:S01]  /*4cc0*/  FMUL.FTZ R56, R57, UR40 ;  /* 0x0000002839387c20 */ /* 0x000fe20008410000 */
[----:B------:R-:W-:Y:S01]  /*4cd0*/  HGMMA.64x128x16.F32.BF16 R88, R180, gdesc[UR8].tnspB, R88, gsb0 ;  /* 0x41e00008b4587df0 */ /* 0x000fe20008001858 */
[----:B------:R-:W-:Y:S01]  /*4ce0*/  UIADD3 UR10, UR6, 0x80, URZ ;  /* 0x00000080060a7890 */ /* 0x000fe2000fffe03f */
[----:B------:R-:W-:Y:S01]  /*4cf0*/  MUFU.TANH R184, R184 ;  /* 0x000000b800b87308 */ /* 0x000fe20000002400 */
[----:B------:R-:W-:Y:S01]  /*4d00*/  UMOV UR11, 0x40000040 ;  /* 0x40000040000b7882 */ /* 0x000fe20000000000 */
[----:B0-----:R-:W-:Y:S01]  /*4d10*/  FMNMX.FTZ R9, R8, R17, !PT ;  /* 0x0000001108097209 */ /* 0x001fe20007810000 */
[----:B------:R-:W-:Y:S01]  /*4d20*/  FMUL.FTZ R40, R50, UR40 ;  /* 0x0000002832287c20 */ /* 0x000fe20008410000 */
[----:B------:R-:W-:Y:S01]  /*4d30*/  FMUL.FTZ R50, R58, UR40 ;  /* 0x000000283a327c20 */ /* 0x000fe20008410000 */
[----:B------:R-:W-:Y:S01]  /*4d40*/  FMUL.FTZ R58, R60, UR40 ;  /* 0x000000283c3a7c20 */ /* 0x000fe20008410000 */
[----:B------:R-:W-:Y:S01]  /*4d50*/  FMUL.FTZ R14, R26, UR40 ;  /* 0x000000281a0e7c20 */ /* 0x000fe20008410000 */
[----:B-1----:R-:W-:Y:S01]  /*4d60*/  FMNMX.FTZ R9, R10, R9, !PT ;  /* 0x000000090a097209 */ /* 0x002fe20007810000 */
[----:B------:R-:W-:Y:S01]  /*4d70*/  MUFU.TANH R186, R186 ;  /* 0x000000ba00ba7308 */ /* 0x000fe20000002400 */
[----:B------:R-:W-:Y:S01]  /*4d80*/  FMUL.FTZ R60, R61, UR40 ;  /* 0x000000283d3c7c20 */ /* 0x000fe20008410000 */
[----:B------:R-:W-:Y:S01]  /*4d90*/  FMUL.FTZ R18, R27, UR40 ;  /* 0x000000281b127c20 */ /* 0x000fe20008410000 */
[----:B------:R-:W-:Y:S01]  /*4da0*/  FMUL.FTZ R52, R62, UR40 ;  /* 0x000000283e347c20 */ /* 0x000fe20008410000 */
[----:B------:R-:W-:Y:S01]  /*4db0*/  FMUL.FTZ R62, R64, UR40 ;  /* 0x00000028403e7c20 */ /* 0x000fe20008410000 */
[----:B------:R-:W-:Y:S01]  /*4dc0*/  FMUL.FTZ R20, R30, UR40 ;  /* 0x000000281e147c20 */ /* 0x000fe20008410000 */
[----:B------:R-:W-:Y:S01]  /*4dd0*/  FMUL.FTZ R64, R65, UR40 ;  /* 0x0000002841407c20 */ /* 0x000fe20008410000 */
[----:B------:R-:W-:Y:S01]  /*4de0*/  FMUL.FTZ R22, R31, UR40 ;  /* 0x000000281f167c20 */ /* 0x000fe20008410000 */
        /* <DEDUP_REMOVED lines=31> */
[C---:B------:R-:W-:Y:S01]  /*4fe0*/  ISETP.GT.AND P2, PT, R13.reuse, R2, PT ;  /* 0x000000020d00720c */ /* 0x040fe20003f44270 */
[----:B------:R-:W-:Y:S01]  /*4ff0*/  MUFU.TANH R196, R196 ;  /* 0x000000c400c47308 */ /* 0x000fe20000002400 */
[----:B------:R-:W-:Y:S01]  /*5000*/  R2UR UR37, R0 ;  /* 0x00000000002572ca */ /* 0x000fe200000e0000 */
[----:B------:R-:W-:-:S06]  /*5010*/  VIADD R13, R13, 0xffffffff ;  /* 0xffffffff0d0d7836 */ /* 0x000fcc0000000000 */
[----:B------:R-:W-:Y:S08]  /*5020*/  MUFU.TANH R198, R198 ;  /* 0x000000c600c67308 */ /* 0x000ff00000002400 */
[----:B------:R-:W-:Y:S08]  /*5030*/  MUFU.TANH R200, R200 ;  /* 0x000000c800c87308 */ /* 0x000ff00000002400 */
[----:B------:R-:W-:Y:S08]  /*5040*/  MUFU.TANH R202, R202 ;  /* 0x000000ca00ca7308 */ /* 0x000ff00000002400 */
[----:B------:R-:W-:Y:S08]  /*5050*/  MUFU.TANH R54, R54 ;  /* 0x0000003600367308 */ /* 0x000ff00000002400 */
[----:B------:R-:W-:Y:S08]  /*5060*/  MUFU.TANH R56, R56 ;  /* 0x0000003800387308 */ /* 0x000ff00000002400 */
[----:B------:R-:W-:Y:S08]  /*5070*/  MUFU.TANH R58, R58 ;  /* 0x0000003a003a7308 */ /* 0x000ff00000002400 */
[----:B------:R-:W0:Y:S08]  /*5080*/  MUFU.TANH R14, R14 ;  /* 0x0000000e000e7308 */ /* 0x000e300000002400 */
[----:B------:R-:W-:Y:S08]  /*5090*/  MUFU.TANH R60, R60 ;  /* 0x0000003c003c7308 */ /* 0x000ff00000002400 */
[----:B------:R-:W1:Y:S01]  /*50a0*/  MUFU.TANH R18, R18 ;  /* 0x0000001200127308 */ /* 0x000e620000002400 */
[----:B0-----:R-:W-:-:S07]  /*50b0*/  FMNMX.FTZ R23, R14, R15, !PT ;  /* 0x0000000f0e177209 */ /* 0x001fce0007810000 */
[----:B------:R-:W-:Y:S08]  /*50c0*/  MUFU.TANH R62, R62 ;  /* 0x0000003e003e7308 */ /* 0x000ff00000002400 */
[----:B------:R-:W0:Y:S01]  /*50d0*/  MUFU.TANH R20, R20 ;  /* 0x0000001400147308 */ /* 0x000e220000002400 */
[----:B-1----:R-:W-:Y:S01]  /*50e0*/  FMNMX.FTZ R25, R18, R23, !PT ;  /* 0x0000001712197209 */ /* 0x002fe20007810000 */
[----:B------:R-:W-:-:S02]  /*50f0*/  WARPGROUP.DEPBAR.LE gsb0, 0x0 ;  /* 0x00008000000079c5 */ /* 0x000fc40000010000 */
[----:B------:R-:W-:Y:S01]  /*5100*/  WARPGROUP.ARRIVE ;  /* 0x00000000000079c5 */ /* 0x000fe20000000000 */
[----:B------:R-:W-:Y:S01]  /*5110*/  FMUL.FTZ R180, R28, UR40 ;  /* 0x000000281cb47c20 */ /* 0x000fe20008410000 */
[----:B------:R-:W-:Y:S02]  /*5120*/  FMUL.FTZ R182, R29, UR40 ;  /* 0x000000281db67c20 */ /* 0x000fe40008410000 */
[----:B------:R-:W-:Y:S01]  /*5130*/  MUFU.TANH R64, R64 ;  /* 0x0000004000407308 */ /* 0x000fe20000002400 */
[----:B------:R-:W-:Y:S01]  /*5140*/  FMUL.FTZ R28, R38, UR40 ;  /* 0x00000028261c7c20 */ /* 0x000fe20008410000 */
[----:B------:R-:W-:Y:S01]  /*5150*/  FMUL.FTZ R38, R47, UR40 ;  /* 0x000000282f267c20 */ /* 0x000fe20008410000 */
[----:B------:R-:W-:Y:S01]  /*5160*/  HGMMA.64x128x16.F32.BF16 R88, R176, gdesc[UR8].tnspB, R88, gsb0 ;  /* 0x41e00008b0587df0 */ /* 0x000fe20008001858 */
[----:B------:R-:W-:Y:S01]  /*5170*/  UIADD3 UR10, UR6, 0x100, URZ ;  /* 0x00000100060a7890 */ /* 0x000fe2000fffe03f */
[----:B------:R-:W-:-:S03]  /*5180*/  UMOV UR11, 0x40000040 ;  /* 0x40000040000b7882 */ /* 0x000fc60000000000 */
[----:B------:R-:W1:Y:S01]  /*5190*/  MUFU.TANH R180, R180 ;  /* 0x000000b400b47308 */ /* 0x000e620000002400 */
[----:B0-----:R-:W-:-:S07]  /*51a0*/  FMNMX.FTZ R25, R20, R25, !PT ;  /* 0x0000001914197209 */ /* 0x001fce0007810000 */
[----:B------:R-:W0:Y:S08]  /*51b0*/  MUFU.TANH R182, R182 ;  /* 0x000000b600b67308 */ /* 0x000e300000002400 */
[----:B------:R-:W2:Y:S01]  /*51c0*/  MUFU.TANH R22, R22 ;  /* 0x0000001600167308 */ /* 0x000ea20000002400 */
[----:B-1----:R-:W-:-:S07]  /*51d0*/  FMNMX.FTZ R9, R180, R9, !PT ;  /* 0x00000009b4097209 */ /* 0x002fce0007810000 */
[----:B------:R-:W-:Y:S01]  /*51e0*/  MUFU.TANH R68, R68 ;  /* 0x0000004400447308 */ /* 0x000fe20000002400 */
[----:B0-----:R-:W-:-:S04]  /*51f0*/  FMNMX.FTZ R9, R182, R9, !PT ;  /* 0x00000009b6097209 */ /* 0x001fc80007810000 */
[----:B------:R-:W-:-:S03]  /*5200*/  FMNMX.FTZ R9, R184, R9, !PT ;  /* 0x00000009b8097209 */ /* 0x000fc60007810000 */
[----:B------:R-:W0:Y:S01]  /*5210*/  MUFU.TANH R24, R24 ;  /* 0x0000001800187308 */ /* 0x000e220000002400 */
[----:B------:R-:W-:Y:S02]  /*5220*/  FMNMX.FTZ R9, R186, R9, !PT ;  /* 0x00000009ba097209 */ /* 0x000fe40007810000 */
[----:B--2---:R-:W-:Y:S02]  /*5230*/  FMNMX.FTZ R25, R22, R25, !PT ;  /* 0x0000001916197209 */ /* 0x004fe40007810000 */
[----:B------:R-:W-:-:S03]  /*5240*/  FMNMX.FTZ R9, R188, R9, !PT ;  /* 0x00000009bc097209 */ /* 0x000fc60007810000 */
[----:B------:R-:W1:Y:S01]  /*5250*/  MUFU.TANH R26, R26 ;  /* 0x0000001a001a7308 */ /* 0x000e620000002400 */
[----:B------:R-:W-:-:S04]  /*5260*/  FMNMX.FTZ R9, R190, R9, !PT ;  /* 0x00000009be097209 */ /* 0x000fc80007810000 */
[----:B------:R-:W-:-:S03]  /*5270*/  FMNMX.FTZ R9, R192, R9, !PT ;  /* 0x00000009c0097209 */ /* 0x000fc60007810000 */
[----:B------:R-:W-:Y:S01]  /*5280*/  MUFU.TANH R72, R72 ;  /* 0x0000004800487308 */ /* 0x000fe20000002400 */
[----:B------:R-:W-:Y:S02]  /*5290*/  FMNMX.FTZ R9, R194, R9, !PT ;  /* 0x00000009c2097209 */ /* 0x000fe40007810000 */
[----:B0-----:R-:W-:Y:S02]  /*52a0*/  FMNMX.FTZ R25, R24, R25, !PT ;  /* 0x0000001918197209 */ /* 0x001fe40007810000 */
[----:B------:R-:W-:-:S03]  /*52b0*/  FMNMX.FTZ R9, R196, R9, !PT ;  /* 0x00000009c4097209 */ /* 0x000fc60007810000 */
[----:B------:R-:W0:Y:S01]  /*52c0*/  MUFU.TANH R28, R28 ;  /* 0x0000001c001c7308 */ /* 0x000e220000002400 */
[----:B-1----:R-:W-:-:S07]  /*52d0*/  FMNMX.FTZ R27, R26, R25, !PT ;  /* 0x000000191a1b7209 */ /* 0x002fce0007810000 */
[----:B------:R-:W1:Y:S08]  /*52e0*/  MUFU.TANH R30, R30 ;  /* 0x0000001e001e7308 */ /* 0x000e700000002400 */
[----:B------:R-:W-:Y:S01]  /*52f0*/  MUFU.TANH R76, R76 ;  /* 0x0000004c004c7308 */ /* 0x000fe20000002400 */
[----:B0-----:R-:W-:-:S07]  /*5300*/  FMNMX.FTZ R27, R28, R27, !PT ;  /* 0x0000001b1c1b7209 */ /* 0x001fce0007810000 */
[----:B------:R-:W0:Y:S01]  /*5310*/  MUFU.TANH R32, R32 ;  /* 0x0000002000207308 */ /* 0x000e220000002400 */
[----:B-1----:R-:W-:-:S07]  /*5320*/  FMNMX.FTZ R27, R30, R27, !PT ;  /* 0x0000001b1e1b7209 */ /* 0x002fce0007810000 */
[----:B------:R-:W-:Y:S08]  /*5330*/  MUFU.TANH R204, R204 ;  /* 0x000000cc00cc7308 */ /* 0x000ff00000002400 */
[----:B------:R-:W1:Y:S01]  /*5340*/  MUFU.TANH R34, R34 ;  /* 0x0000002200227308 */ /* 0x000e620000002400 */
[----:B0-----:R-:W-:-:S07]  /*5350*/  FMNMX.FTZ R27, R32, R27, !PT ;  /* 0x0000001b201b7209 */ /* 0x001fce0007810000 */
[----:B------:R-:W-:Y:S08]  /*5360*/  MUFU.TANH R206, R206 ;  /* 0x000000ce00ce7308 */ /* 0x000ff00000002400 */
[----:B------:R-:W0:Y:S01]  /*5370*/  MUFU.TANH R36, R36 ;  /* 0x0000002400247308 */ /* 0x000e220000002400 */
[----:B-1----:R-:W-:-:S07]  /*5380*/  FMNMX.FTZ R29, R34, R27, !PT ;  /* 0x0000001b221d7209 */ /* 0x002fce0007810000 */
[----:B------:R-:W-:Y:S08]  /*5390*/  MUFU.TANH R208, R208 ;  /* 0x000000d000d07308 */ /* 0x000ff00000002400 */
[----:B------:R-:W1:Y:S01]  /*53a0*/  MUFU.TANH R38, R38 ;  /* 0x0000002600267308 */ /* 0x000e620000002400 */
[----:B0-----:R-:W-:-:S07]  /*53b0*/  FMNMX.FTZ R29, R36, R29, !PT ;  /* 0x0000001d241d7209 */ /* 0x001fce0007810000 */
[----:B------:R-:W-:Y:S01]  /*53c0*/  MUFU.TANH R84, R84 ;  /* 0x0000005400547308 */ /* 0x000fe20000002400 */
[----:B------:R-:W-:Y:S02]  /*53d0*/  WARPGROUP.DEPBAR.LE gsb0, 0x0 ;  /* 0x00008000000079c5 */ /* 0x000fe40000010000 */
[----:B------:R-:W-:Y:S01]  /*53e0*/  WARPGROUP.ARRIVE ;  /* 0x00000000000079c5 */ /* 0x000fe20000000000 */
[----:B------:R-:W-:Y:S01]  /*53f0*/  FMUL.FTZ R176, R45, UR40 ;  /* 0x000000282db07c20 */ /* 0x000fe20008410000 */
[----:B------:R-:W-:Y:S01]  /*5400*/  FMUL.FTZ R178, R48, UR40 ;  /* 0x0000002830b27c20 */ /* 0x000fe20008410000 */
[----:B------:R-:W-:Y:S02]  /*5410*/  FMUL.FTZ R48, R59, UR40 ;  /* 0x000000283b307c20 */ /* 0x000fe40008410000 */
[----:B------:R-:W0:Y:S01]  /*5420*/  MUFU.TANH R40, R40 ;  /* 0x0000002800287308 */ /* 0x000e220000002400 */
[----:B------:R-:W-:Y:S01]  /*5430*/  HGMMA.64x128x16.F32.BF16 R88, R172, gdesc[UR8].tnspB, R88, gsb0 ;  /* 0x41e00008ac587df0 */ /* 0x000fe20008001858 */
[----:B------:R-:W-:Y:S01]  /*5440*/  UIADD3 UR10, UR6, 0x180, URZ ;  /* 0x00000180060a7890 */ /* 0x000fe2000fffe03f */
[----:B-1----:R-:W-:Y:S01]  /*5450*/  FMNMX.FTZ R29, R38, R29, !PT ;  /* 0x0000001d261d7209 */ /* 0x002fe20007810000 */
[----:B------:R-:W-:-:S04]  /*5460*/  UMOV UR11, 0x40000040 ;  /* 0x40000040000b7882 */ /* 0x000fc80000000000 */
[----:B------:R-:W1:Y:S08]  /*5470*/  MUFU.TANH R176, R176 ;  /* 0x000000b000b07308 */ /* 0x000e700000002400 */
[----:B------:R-:W2:Y:S01]  /*5480*/  MUFU.TANH R178, R178 ;  /* 0x000000b200b27308 */ /* 0x000ea20000002400 */
[----:B0-----:R-:W-:-:S07]  /*5490*/  FMNMX.FTZ R29, R40, R29, !PT ;  /* 0x0000001d281d7209 */ /* 0x001fce0007810000 */
[----:B------:R-:W-:Y:S01]  /*54a0*/  MUFU.TANH R210, R210 ;  /* 0x000000d200d27308 */ /* 0x000fe20000002400 */
[----:B-1----:R-:W-:-:S07]  /*54b0*/  FMNMX.FTZ R9, R176, R9, !PT ;  /* 0x00000009b0097209 */ /* 0x002fce0007810000 */
[----:B------:R-:W0:Y:S01]  /*54c0*/  MUFU.TANH R42, R42 ;  /* 0x0000002a002a7308 */ /* 0x000e220000002400 */
[----:B--2---:R-:W-:-:S04]  /*54d0*/  FMNMX.FTZ R9, R178, R9, !PT ;  /* 0x00000009b2097209 */ /* 0x004fc80007810000 */
[----:B------:R-:W-:-:S03]  /*54e0*/  FMNMX.FTZ R9, R198, R9, !PT ;  /* 0x00000009c6097209 */ /* 0x000fc60007810000 */
[----:B------:R-:W1:Y:S01]  /*54f0*/  MUFU.TANH R44, R44 ;  /* 0x0000002c002c7308 */ /* 0x000e620000002400 */
[----:B------:R-:W-:-:S04]  /*5500*/  FMNMX.FTZ R9, R200, R9, !PT ;  /* 0x00000009c8097209 */ /* 0x000fc80007810000 */
[----:B------:R-:W-:-:S03]  /*5510*/  FMNMX.FTZ R9, R202, R9, !PT ;  /* 0x00000009ca097209 */ /* 0x000fc60007810000 */
[----:B------:R-:W2:Y:S01]  /*5520*/  MUFU.TANH R46, R46 ;  /* 0x0000002e002e7308 */ /* 0x000ea20000002400 */
[----:B------:R-:W-:Y:S02]  /*5530*/  FMNMX.FTZ R9, R54, R9, !PT ;  /* 0x0000000936097209 */ /* 0x000fe40007810000 */
[----:B0-----:R-:W-:Y:S02]  /*5540*/  FMNMX.FTZ R31, R42, R29, !PT ;  /* 0x0000001d2a1f7209 */ /* 0x001fe40007810000 */
[----:B------:R-:W-:-:S03]  /*5550*/  FMNMX.FTZ R9, R56, R9, !PT ;  /* 0x0000000938097209 */ /* 0x000fc60007810000 */
[----:B------:R-:W0:Y:S01]  /*5560*/  MUFU.TANH R50, R50 ;  /* 0x0000003200327308 */ /* 0x000e220000002400 */
[----:B------:R-:W-:Y:S02]  /*5570*/  FMNMX.FTZ R9, R58, R9, !PT ;  /* 0x000000093a097209 */ /* 0x000fe40007810000 */
[----:B-1----:R-:W-:Y:S02]  /*5580*/  FMNMX.FTZ R31, R44, R31, !PT ;  /* 0x0000001f2c1f7209 */ /* 0x002fe40007810000 */
[----:B------:R-:W-:-:S03]  /*5590*/  FMNMX.FTZ R9, R60, R9, !PT ;  /* 0x000000093c097209 */ /* 0x000fc60007810000 */
[----:B------:R-:W1:Y:S01]  /*55a0*/  MUFU.TANH R48, R48 ;  /* 0x0000003000307308 */ /* 0x000e620000002400 */
[----:B------:R-:W-:Y:S02]  /*55b0*/  FMNMX.FTZ R9, R62, R9, !PT ;  /* 0x000000093e097209 */ /* 0x000fe40007810000 */
[----:B--2---:R-:W-:Y:S02]  /*55c0*/  FMNMX.FTZ R31, R46, R31, !PT ;  /* 0x0000001f2e1f7209 */ /* 0x004fe40007810000 */
[----:B------:R-:W-:-:S03]  /*55d0*/  FMNMX.FTZ R9, R64, R9, !PT ;  /* 0x0000000940097209 */ /* 0x000fc60007810000 */
[----:B------:R-:W2:Y:S01]  /*55e0*/  MUFU.TANH R52, R52 ;  /* 0x0000003400347308 */ /* 0x000ea20000002400 */
[----:B------:R-:W-:Y:S02]  /*55f0*/  FMNMX.FTZ R9, R68, R9, !PT ;  /* 0x0000000944097209 */ /* 0x000fe40007810000 */
[----:B0-----:R-:W-:-:S05]  /*5600*/  FMNMX.FTZ R31, R50, R31, !PT ;  /* 0x0000001f321f7209 */ /* 0x001fca0007810000 */
[----:B------:R-:W0:Y:S01]  /*5610*/  MUFU.TANH R80, R80 ;  /* 0x0000005000507308 */ /* 0x000e220000002400 */
[----:B-1----:R-:W-:-:S07]  /*5620*/  FMNMX.FTZ R33, R48, R31, !PT ;  /* 0x0000001f30217209 */ /* 0x002fce0007810000 */
[----:B------:R-:W1:Y:S01]  /*5630*/  MUFU.TANH R66, R66 ;  /* 0x0000004200427308 */ /* 0x000e620000002400 */
[----:B--2---:R-:W-:-:S07]  /*5640*/  FMNMX.FTZ R33, R52, R33, !PT ;  /* 0x0000002134217209 */ /* 0x004fce0007810000 */
[----:B------:R-:W-:Y:S01]  /*5650*/  MUFU.TANH R70, R70 ;  /* 0x0000004600467308 */ /* 0x000fe20000002400 */
[----:B0-----:R-:W-:-:S07]  /*5660*/  FMNMX.FTZ R33, R80, R33, !PT ;  /* 0x0000002150217209 */ /* 0x001fce0007810000 */
[----:B------:R-:W-:Y:S01]  /*5670*/  MUFU.TANH R74, R74 ;  /* 0x0000004a004a7308 */ /* 0x000fe20000002400 */
[----:B-1----:R-:W-:-:S07]  /*5680*/  FMNMX.FTZ R33, R66, R33, !PT ;  /* 0x0000002142217209 */ /* 0x002fce0007810000 */
[----:B------:R-:W-:Y:S08]  /*5690*/  MUFU.TANH R212, R212 ;  /* 0x000000d400d47308 */ /* 0x000ff00000002400 */
[----:B------:R-:W-:Y:S08]  /*56a0*/  MUFU.TANH R78, R78 ;  /* 0x0000004e004e7308 */ /* 0x000ff00000002400 */
[----:B------:R-:W-:Y:S08]  /*56b0*/  MUFU.TANH R214, R214 ;  /* 0x000000d600d67308 */ /* 0x000ff00000002400 */
[----:B------:R-:W-:Y:S01]  /*56c0*/  MUFU.TANH R82, R82 ;  /* 0x0000005200527308 */ /* 0x000fe20000002400 */
[----:B------:R-:W-:-:S02]  /*56d0*/  WARPGROUP.DEPBAR.LE gsb0, 0x0 ;  /* 0x00008000000079c5 */ /* 0x000fc40000010000 */
[----:B------:R-:W-:Y:S01]  /*56e0*/  WARPGROUP.ARRIVE ;  /* 0x00000000000079c5 */ /* 0x000fe20000000000 */
[----:B------:R-:W-:Y:S01]  /*56f0*/  FMUL.FTZ R172, R69, UR40 ;  /* 0x0000002845ac7c20 */ /* 0x000fe20008410000 */
[----:B------:R-:W-:-:S03]  /*5700*/  FMUL.FTZ R174, R73, UR40 ;  /* 0x0000002849ae7c20 */ /* 0x000fc60008410000 */
[----:B------:R-:W-:Y:S01]  /*5710*/  MUFU.TANH R216, R216 ;  /* 0x000000d800d87308 */ /* 0x000fe20000002400 */
[----:B------:R-:W-:Y:S01]  /*5720*/  HGMMA.64x128x16.F32.BF16 R88, R168, gdesc[UR8].tnspB, R88, gsb0 ;  /* 0x41e00008a8587df0 */ /* 0x000fe20008001858 */
[----:B------:R-:W-:Y:S01]  /*5730*/  UIADD3 UR10, UR6, 0x200, URZ ;  /* 0x00000200060a7890 */ /* 0x000fe2000fffe03f */
[----:B------:R-:W-:-:S05]  /*5740*/  UMOV UR11, 0x40000040 ;  /* 0x40000040000b7882 */ /* 0x000fca0000000000 */
[----:B------:R-:W0:Y:S08]  /*5750*/  MUFU.TANH R172, R172 ;  /* 0x000000ac00ac7308 */ /* 0x000e300000002400 */
[----:B------:R-:W1:Y:S08]  /*5760*/  MUFU.TANH R174, R174 ;  /* 0x000000ae00ae7308 */ /* 0x000e700000002400 */
[----:B------:R-:W-:Y:S01]  /*5770*/  MUFU.TANH R86, R86 ;  /* 0x0000005600567308 */ /* 0x000fe20000002400 */
[----:B0-----:R-:W-:-:S04]  /*5780*/  FMNMX.FTZ R9, R172, R9, !PT ;  /* 0x00000009ac097209 */ /* 0x001fc80007810000 */
[----:B------:R-:W-:-:S03]  /*5790*/  FMNMX.FTZ R9, R72, R9, !PT ;  /* 0x0000000948097209 */ /* 0x000fc60007810000 */
[----:B------:R-:W-:Y:S01]  /*57a0*/  MUFU.TANH R218, R218 ;  /* 0x000000da00da7308 */ /* 0x000fe20000002400 */
[----:B-1----:R-:W-:-:S04]  /*57b0*/  FMNMX.FTZ R9, R174, R9, !PT ;  /* 0x00000009ae097209 */ /* 0x002fc80007810000 */
[----:B------:R-:W-:-:S04]  /*57c0*/  FMNMX.FTZ R9, R76, R9, !PT ;  /* 0x000000094c097209 */ /* 0x000fc80007810000 */
[----:B------:R-:W-:-:S04]  /*57d0*/  FMNMX.FTZ R9, R204, R9, !PT ;  /* 0x00000009cc097209 */ /* 0x000fc80007810000 */
[----:B------:R-:W-:-:S04]  /*57e0*/  FMNMX.FTZ R9, R206, R9, !PT ;  /* 0x00000009ce097209 */ /* 0x000fc80007810000 */
[----:B------:R-:W-:-:S04]  /*57f0*/  FMNMX.FTZ R9, R208, R9, !PT ;  /* 0x00000009d0097209 */ /* 0x000fc80007810000 */
[----:B------:R-:W-:-:S04]  /*5800*/  FMNMX.FTZ R9, R84, R9, !PT ;  /* 0x0000000954097209 */ /* 0x000fc80007810000 */
[----:B------:R-:W-:-:S05]  /*5810*/  FMNMX.FTZ R9, R210, R9, !PT ;  /* 0x00000009d2097209 */ /* 0x000fca0007810000 */
[----:B------:R-:W0:Y:S02]  /*5820*/  SHFL.BFLY PT, R12, R9, 0x2, 0x1f ;  /* 0x0c401f00090c7f89 */ /* 0x000e2400000e0000 */
[----:B0-----:R-:W-:Y:S02]  /*5830*/  FMNMX.FTZ R12, R9, R12, !PT ;  /* 0x0000000c090c7209 */ /* 0x001fe40007810000 */
[----:B------:R-:W0:Y:S03]  /*5840*/  LDC R9, c[0x0][0x988] ;  /* 0x00026200ff097b82 */ /* 0x000e260000000800 */
[----:B------:R-:W1:Y:S02]  /*5850*/  SHFL.BFLY PT, R11, R12, 0x1, 0x1f ;  /* 0x0c201f000c0b7f89 */ /* 0x000e6400000e0000 */
[----:B-1----:R-:W-:-:S05]  /*5860*/  FMNMX.FTZ R12, R12, R11, !PT ;  /* 0x0000000b0c0c7209 */ /* 0x002fca0007810000 */
[C---:B------:R-:W-:Y:S01]  /*5870*/  FADD.FTZ R220, -R12.reuse, R17 ;  /* 0x000000110cdc7221 */ /* 0x040fe20000010100 */
[----:B0-----:R-:W-:-:S03]  /*5880*/  FMUL.FTZ R21, R12, R9 ;  /* 0x000000090c157220 */ /* 0x001fc60000410000 */
[-C--:B------:R-:W-:Y:S01]  /*5890*/  FMUL.FTZ R11, R220, R9.reuse ;  /* 0x00000009dc0b7220 */ /* 0x080fe20000410000 */
[-CC-:B------:R-:W-:Y:S01]  /*58a0*/  FFMA.FTZ R220, R8, R9.reuse, -R21.reuse ;  /* 0x0000000908dc7223 */ /* 0x180fe20000010815 */
        /* <DEDUP_REMOVED lines=16> */
[-CC-:B0-----:R-:W-:Y:S01]  /*59b0*/  FFMA.FTZ R184, R194, R9.reuse, -R21.reuse ;  /* 0x00000009c2b87223 */ /* 0x181fe20000010815 */
[-CC-:B------:R-:W-:Y:S01]  /*59c0*/  FFMA.FTZ R41, R172, R9.reuse, -R21.reuse ;  /* 0x00000009ac297223 */ /* 0x180fe20000010815 */
[----:B------:R-:W-:Y:S01]  /*59d0*/  FFMA.FTZ R43, R72, R9, -R21 ;  /* 0x00000009482b7223 */ /* 0x000fe20000010815 */
[----:B------:R-:W-:-:S02]  /*59e0*/  WARPGROUP.DEPBAR.LE gsb0, 0x0 ;  /* 0x00008000000079c5 */ /* 0x000fc40000010000 */
[----:B------:R-:W-:Y:S01]  /*59f0*/  WARPGROUP.ARRIVE ;  /* 0x00000000000079c5 */ /* 0x000fe20000000000 */
[----:B------:R-:W-:Y:S01]  /*5a00*/  FMUL.FTZ R168, R67, UR40 ;  /* 0x0000002843a87c20 */ /* 0x000fe20008410000 */
[----:B------:R-:W-:Y:S01]  /*5a10*/  FMUL.FTZ R170, R71, UR40 ;  /* 0x0000002847aa7c20 */ /* 0x000fe20008410000 */
[-CC-:B-1----:R-:W-:Y:S01]  /*5a20*/  FFMA.FTZ R188, R198, R9.reuse, -R21.reuse ;  /* 0x00000009c6bc7223 */ /* 0x182fe20000010815 */
[-CC-:B------:R-:W-:Y:S01]  /*5a30*/  FFMA.FTZ R60, R174, R9.reuse, -R21.reuse ;  /* 0x00000009ae3c7223 */ /* 0x180fe20000010815 */
[-CC-:B------:R-:W-:Y:S01]  /*5a40*/  FFMA.FTZ R47, R206, R9.reuse, -R21.reuse ;  /* 0x00000009ce2f7223 */ /* 0x180fe20000010815 */
[----:B------:R-:W-:Y:S01]  /*5a50*/  HGMMA.64x128x16.F32.BF16 R88, R152, gdesc[UR8].tnspB, R88, gsb0 ;  /* 0x41e0000898587df0 */ /* 0x000fe20008001858 */
[----:B------:R-:W-:Y:S01]  /*5a60*/  UIADD3 UR10, UR6, 0x280, URZ ;  /* 0x00000280060a7890 */ /* 0x000fe2000fffe03f */
[----:B------:R-:W0:Y:S01]  /*5a70*/  MUFU.TANH R168, R168 ;  /* 0x000000a800a87308 */ /* 0x000e220000002400 */
[----:B------:R-:W-:Y:S01]  /*5a80*/  UMOV UR11, 0x40000040 ;  /* 0x40000040000b7882 */ /* 0x000fe20000000000 */
[-CC-:B------:R-:W-:Y:S01]  /*5a90*/  FFMA.FTZ R64, R208, R9.reuse, -R21.reuse ;  /* 0x00000009d0407223 */ /* 0x180fe20000010815 */
[----:B------:R-:W-:-:S05]  /*5aa0*/  FFMA.FTZ R84, R84, R9, -R21 ;  /* 0x0000000954547223 */ /* 0x000fca0000010815 */
[----:B------:R-:W1:Y:S08]  /*5ab0*/  MUFU.TANH R170, R170 ;  /* 0x000000aa00aa7308 */ /* 0x000e700000002400 */
[----:B------:R-:W-:Y:S01]  /*5ac0*/  MUFU.EX2 R11, R11 ;  /* 0x0000000b000b7308 */ /* 0x000fe20000000800 */
[----:B0-----:R-:W-:-:S04]  /*5ad0*/  FMNMX.FTZ R35, R168, R33, !PT ;  /* 0x00000021a8237209 */ /* 0x001fc80007810000 */
[----:B------:R-:W-:-:S03]  /*5ae0*/  FMNMX.FTZ R35, R70, R35, !PT ;  /* 0x0000002346237209 */ /* 0x000fc60007810000 */
[----:B------:R-:W0:Y:S01]  /*5af0*/  MUFU.EX2 R220, R220 ;  /* 0x000000dc00dc7308 */ /* 0x000e220000000800 */
[----:B-1----:R-:W-:-:S04]  /*5b00*/  FMNMX.FTZ R35, R170, R35, !PT ;  /* 0x00000023aa237209 */ /* 0x002fc80007810000 */
[----:B------:R-:W-:-:S03]  /*5b10*/  FMNMX.FTZ R35, R74, R35, !PT ;  /* 0x000000234a237209 */ /* 0x000fc60007810000 */
[----:B------:R-:W1:Y:S01]  /*5b20*/  MUFU.EX2 R17, R17 ;  /* 0x0000001100117308 */ /* 0x000e620000000800 */
[----:B------:R-:W-:-:S04]  /*5b30*/  FMNMX.FTZ R37, R212, R35, !PT ;  /* 0x00000023d4257209 */ /* 0x000fc80007810000 */
[----:B------:R-:W-:-:S03]  /*5b40*/  FMNMX.FTZ R37, R78, R37, !PT ;  /* 0x000000254e257209 */ /* 0x000fc60007810000 */
[----:B------:R2:W-:Y:S01]  /*5b50*/  MUFU.EX2 R35, R8 ;  /* 0x0000000800237308 */ /* 0x0005e20000000800 */
[----:B------:R-:W-:Y:S01]  /*5b60*/  FMNMX.FTZ R37, R214, R37, !PT ;  /* 0x00000025d6257209 */ /* 0x000fe20007810000 */
[----:B0-----:R-:W-:-:S03]  /*5b70*/  FFMA.FTZ R6, R11, R6, R220 ;  /* 0x000000060b067223 */ /* 0x001fc600000100dc */
[----:B------:R-:W-:-:S03]  /*5b80*/  FMNMX.FTZ R37, R82, R37, !PT ;  /* 0x0000002552257209 */ /* 0x000fc60007810000 */
[----:B------:R-:W-:Y:S01]  /*5b90*/  MUFU.EX2 R19, R19 ;  /* 0x0000001300137308 */ /* 0x000fe20000000800 */
[----:B------:R-:W-:Y:S01]  /*5ba0*/  FMNMX.FTZ R39, R216, R37, !PT ;  /* 0x00000025d8277209 */ /* 0x000fe20007810000 */
[C---:B-1----:R-:W-:Y:S01]  /*5bb0*/  FADD.FTZ R6, R17.reuse, R6 ;  /* 0x0000000611067221 */ /* 0x042fe20000010000 */
[----:B------:R-:W-:Y:S02]  /*5bc0*/  F2FP.BF16.F32.PACK_AB R180, R17, R220 ;  /* 0x000000dc11b4723e */ /* 0x000fe400000010ff */
[----:B------:R-:W-:-:S03]  /*5bd0*/  FMNMX.FTZ R39, R86, R39, !PT ;  /* 0x0000002756277209 */ /* 0x000fc60007810000 */
[----:B------:R0:W-:Y:S01]  /*5be0*/  MUFU.EX2 R37, R10 ;  /* 0x0000000a00257308 */ /* 0x0001e20000000800 */
[----:B--2---:R-:W-:Y:S01]  /*5bf0*/  FMNMX.FTZ R8, R218, R39, !PT ;  /* 0x00000027da087209 */ /* 0x004fe20007810000 */
[-CC-:B------:R-:W-:Y:S01]  /*5c00*/  FFMA.FTZ R39, R62, R9.reuse, -R21.reuse ;  /* 0x000000093e277223 */ /* 0x180fe20000010815 */
[----:B------:R-:W-:-:S03]  /*5c10*/  FFMA.FTZ R62, R204, R9, -R21 ;  /* 0x00000009cc3e7223 */ /* 0x000fc60000010815 */
[----:B------:R-:W0:Y:S02]  /*5c20*/  SHFL.BFLY PT, R45, R8, 0x2, 0x1f ;  /* 0x0c401f00082d7f89 */ /* 0x000e2400000e0000 */
[----:B------:R-:W-:Y:S08]  /*5c30*/  MUFU.EX2 R182, R182 ;  /* 0x000000b600b67308 */ /* 0x000ff00000000800 */
[----:B------:R-:W-:Y:S08]  /*5c40*/  MUFU.EX2 R27, R192 ;  /* 0x000000c0001b7308 */ /* 0x000ff00000000800 */
[----:B------:R-:W1:Y:S01]  /*5c50*/  MUFU.EX2 R184, R184 ;  /* 0x000000b800b87308 */ /* 0x000e620000000800 */
[----:B0-----:R-:W-:Y:S01]  /*5c60*/  FMNMX.FTZ R10, R8, R45, !PT ;  /* 0x0000002d080a7209 */ /* 0x001fe20007810000 */
[----:B------:R-:W-:-:S06]  /*5c70*/  FFMA.FTZ R45, R76, R9, -R21 ;  /* 0x000000094c2d7223 */ /* 0x000fcc0000010815 */
[----:B------:R-:W-:Y:S01]  /*5c80*/  MUFU.EX2 R29, R196 ;  /* 0x000000c4001d7308 */ /* 0x000fe20000000800 */
[----:B------:R-:W0:Y:S07]  /*5c90*/  SHFL.BFLY PT, R49, R10, 0x1, 0x1f ;  /* 0x0c201f000a317f89 */ /* 0x000e2e00000e0000 */
[----:B------:R-:W-:Y:S01]  /*5ca0*/  MUFU.EX2 R31, R178 ;  /* 0x000000b2001f7308 */ /* 0x000fe20000000800 */
[----:B-1----:R-:W-:-:S07]  /*5cb0*/  F2FP.BF16.F32.PACK_AB R172, R184, R27 ;  /* 0x0000001bb8ac723e */ /* 0x002fce00000010ff */
[----:B------:R-:W-:Y:S08]  /*5cc0*/  MUFU.EX2 R188, R188 ;  /* 0x000000bc00bc7308 */ /* 0x000ff00000000800 */
[----:B------:R-:W-:Y:S01]  /*5cd0*/  MUFU.EX2 R33, R200 ;  /* 0x000000c800217308 */ /* 0x000fe20000000800 */
[----:B0-----:R-:W-:-:S05]  /*5ce0*/  FMNMX.FTZ R10, R10, R49, !PT ;  /* 0x000000310a0a7209 */ /* 0x001fca0007810000 */
[----:B------:R-:W-:Y:S01]  /*5cf0*/  FADD.FTZ R8, -R10, R15 ;  /* 0x0000000f0a087221 */ /* 0x000fe20000010100 */
[----:B------:R-:W-:Y:S01]  /*5d00*/  MOV R15, UR39 ;  /* 0x00000027000f7c02 */ /* 0x000fe20008000f00 */
[----:B------:R-:W-:Y:S02]  /*5d10*/  MUFU.EX2 R54, R54 ;  /* 0x0000003600367308 */ /* 0x000fe40000000800 */
[----:B------:R-:W-:Y:S02]  /*5d20*/  FMUL.FTZ R8, R8, R9 ;  /* 0x0000000908087220 */ /* 0x000fe40000410000 */
[----:B------:R-:W-:-:S04]  /*5d30*/  @!P1 VIADD R15, R15, 0x34840 ;  /* 0x000348400f0f9836 */ /* 0x000fc80000000000 */
[----:B------:R-:W-:Y:S01]  /*5d40*/  MUFU.EX2 R8, R8 ;  /* 0x0000000800087308 */ /* 0x000fe20000000800 */
[----:B------:R-:W-:-:S07]  /*5d50*/  @!P1 PRMT R15, RZ, 0x654, R15 ;  /* 0x00000654ff0f9816 */ /* 0x000fce000000000f */
[----:B------:R-:W-:Y:S01]  /*5d60*/  MUFU.EX2 R56, R56 ;  /* 0x0000003800387308 */ /* 0x000fe20000000800 */
[----:B------:R-:W-:Y:S02]  /*5d70*/  WARPGROUP.DEPBAR.LE gsb0, 0x0 ;  /* 0x00008000000079c5 */ /* 0x000fe40000010000 */
[----:B------:R-:W-:Y:S01]  /*5d80*/  WARPGROUP.ARRIVE ;  /* 0x00000000000079c5 */ /* 0x000fe20000000000 */
[-CC-:B------:R-:W-:Y:S01]  /*5d90*/  FFMA.FTZ R152, R186, R9.reuse, -R21.reuse ;  /* 0x00000009ba987223 */ /* 0x180fe20000010815 */
[-CC-:B------:R-:W-:Y:S01]  /*5da0*/  FFMA.FTZ R154, R190, R9.reuse, -R21.reuse ;  /* 0x00000009be9a7223 */ /* 0x180fe20000010815 */
[----:B------:R-:W-:Y:S02]  /*5db0*/  FFMA.FTZ R186, R176, R9, -R21 ;  /* 0x00000009b0ba7223 */ /* 0x000fe40000010815 */
[----:B------:R-:W-:Y:S01]  /*5dc0*/  MUFU.EX2 R39, R39 ;  /* 0x0000002700277308 */ /* 0x000fe20000000800 */
[----:B------:R-:W-:Y:S01]  /*5dd0*/  HGMMA.64x128x16.F32.BF16 R88, R156, gdesc[UR8].tnspB, R88, gsb0 ;  /* 0x41e000089c587df0 */ /* 0x000fe20008001858 */
[----:B------:R-:W-:Y:S01]  /*5de0*/  UIADD3 UR10, UR6, 0x300, URZ ;  /* 0x00000300060a7890 */ /* 0x000fe2000fffe03f */
[----:B------:R-:W-:Y:S01]  /*5df0*/  UMOV UR11, 0x40000040 ;  /* 0x40000040000b7882 */ /* 0x000fe20000000000 */
[----:B------:R-:W-:-:S04]  /*5e00*/  UIADD3 UR6, UR6, 0x380, URZ ;  /* 0x0000038006067890 */ /* 0x000fc8000fffe03f */
[----:B------:R-:W0:Y:S08]  /*5e10*/  MUFU.EX2 R152, R152 ;  /* 0x0000009800987308 */ /* 0x000e300000000800 */
[----:B------:R-:W1:Y:S08]  /*5e20*/  MUFU.EX2 R154, R154 ;  /* 0x0000009a009a7308 */ /* 0x000e700000000800 */
[----:B------:R-:W2:Y:S01]  /*5e30*/  MUFU.EX2 R186, R186 ;  /* 0x000000ba00ba7308 */ /* 0x000ea20000000800 */
[----:B0-----:R-:W-:-:S07]  /*5e40*/  F2FP.BF16.F32.PACK_AB R176, R152, R23 ;  /* 0x0000001798b0723e */ /* 0x001fce00000010ff */
[----:B------:R-:W-:Y:S01]  /*5e50*/  MUFU.EX2 R58, R58 ;  /* 0x0000003a003a7308 */ /* 0x000fe20000000800 */
[----:B-1----:R-:W-:-:S07]  /*5e60*/  F2FP.BF16.F32.PACK_AB R178, R154, R25 ;  /* 0x000000199ab2723e */ /* 0x002fce00000010ff */
[----:B------:R-:W-:Y:S01]  /*5e70*/  MUFU.EX2 R41, R41 ;  /* 0x0000002900297308 */ /* 0x000fe20000000800 */
[----:B--2---:R-:W-:-:S07]  /*5e80*/  F2FP.BF16.F32.PACK_AB R174, R186, R29 ;  /* 0x0000001dbaae723e */ /* 0x004fce00000010ff */
[----:B------:R-:W-:Y:S08]  /*5e90*/  MUFU.EX2 R43, R43 ;  /* 0x0000002b002b7308 */ /* 0x000ff00000000800 */
[----:B------:R-:W-:Y:S08]  /*5ea0*/  MUFU.EX2 R60, R60 ;  /* 0x0000003c003c7308 */ /* 0x000ff00000000800 */
[----:B------:R-:W-:Y:S08]  /*5eb0*/  MUFU.EX2 R45, R45 ;  /* 0x0000002d002d7308 */ /* 0x000ff00000000800 */
[----:B------:R-:W-:Y:S08]  /*5ec0*/  MUFU.EX2 R62, R62 ;  /* 0x0000003e003e7308 */ /* 0x000ff00000000800 */
[----:B------:R-:W-:Y:S08]  /*5ed0*/  MUFU.EX2 R47, R47 ;  /* 0x0000002f002f7308 */ /* 0x000ff00000000800 */
[----:B------:R-:W-:Y:S08]  /*5ee0*/  MUFU.EX2 R64, R64 ;  /* 0x0000004000407308 */ /* 0x000ff00000000800 */
[----:B------:R-:W-:Y:S01]  /*5ef0*/  MUFU.EX2 R49, R84 ;  /* 0x0000005400317308 */ /* 0x000fe20000000800 */
[----:B------:R-:W-:-:S02]  /*5f00*/  WARPGROUP.DEPBAR.LE gsb0, 0x0 ;  /* 0x00008000000079c5 */ /* 0x000fc40000010000 */
[----:B------:R-:W-:Y:S01]  /*5f10*/  WARPGROUP.ARRIVE ;  /* 0x00000000000079c5 */ /* 0x000fe20000000000 */
[-CC-:B------:R-:W-:Y:S01]  /*5f20*/  FFMA.FTZ R158, R68, R9.reuse, -R21.reuse ;  /* 0x00000009449e7223 */ /* 0x180fe20000010815 */
[-CC-:B------:R-:W-:Y:S01]  /*5f30*/  FFMA.FTZ R156, R202, R9.reuse, -R21.reuse ;  /* 0x00000009ca9c7223 */ /* 0x180fe20000010815 */
[-C--:B------:R-:W-:Y:S01]  /*5f40*/  FFMA.FTZ R68, R210, R9.reuse, -R21 ;  /* 0x00000009d2447223 */ /* 0x080fe20000010815 */
[-C--:B------:R-:W-:Y:S02]  /*5f50*/  FMUL.FTZ R21, R10, R9.reuse ;  /* 0x000000090a157220 */ /* 0x080fe40000410000 */
[----:B------:R-:W-:Y:S01]  /*5f60*/  HGMMA.64x128x16.F32.BF16 R88, R160, gdesc[UR8].tnspB, R88, gsb0 ;  /* 0x41e00008a0587df0 */ /* 0x000fe20008001858 */
[----:B------:R-:W-:Y:S01]  /*5f70*/  UMOV UR10, UR6 ;  /* 0x00000006000a7c82 */ /* 0x000fe20008000000 */
[----:B------:R-:W-:Y:S01]  /*5f80*/  UMOV UR11, 0x40000040 ;  /* 0x40000040000b7882 */ /* 0x000fe20000000000 */
[-CC-:B------:R-:W-:Y:S01]  /*5f90*/  FFMA.FTZ R14, R14, R9.reuse, -R21.reuse ;  /* 0x000000090e0e7223 */ /* 0x180fe20000010815 */
[-CC-:B------:R-:W-:Y:S01]  /*5fa0*/  FFMA.FTZ R18, R18, R9.reuse, -R21.reuse ;  /* 0x0000000912127223 */ /* 0x180fe20000010815 */
[-CC-:B------:R-:W-:Y:S01]  /*5fb0*/  FFMA.FTZ R20, R20, R9.reuse, -R21.reuse ;  /* 0x0000000914147223 */ /* 0x180fe20000010815 */
[-CC-:B------:R-:W-:Y:S01]  /*5fc0*/  FFMA.FTZ R22, R22, R9.reuse, -R21.reuse ;  /* 0x0000000916167223 */ /* 0x180fe20000010815 */
[----:B------:R0:W1:Y:S01]  /*5fd0*/  MUFU.EX2 R181, R14 ;  /* 0x0000000e00b57308 */ /* 0x0000620000000800 */
[-CC-:B------:R-:W-:Y:S01]  /*5fe0*/  FFMA.FTZ R24, R24, R9.reuse, -R21.reuse ;  /* 0x0000000918187223 */ /* 0x180fe20000010815 */
[-CC-:B------:R-:W-:Y:S01]  /*5ff0*/  FFMA.FTZ R26, R26, R9.reuse, -R21.reuse ;  /* 0x000000091a1a7223 */ /* 0x180fe20000010815 */
[-CC-:B------:R-:W-:Y:S01]  /*6000*/  FFMA.FTZ R28, R28, R9.reuse, -R21.reuse ;  /* 0x000000091c1c7223 */ /* 0x180fe20000010815 */
[-CC-:B------:R-:W-:Y:S01]  /*6010*/  FFMA.FTZ R30, R30, R9.reuse, -R21.reuse ;  /* 0x000000091e1e7223 */ /* 0x180fe20000010815 */
[-CC-:B------:R-:W-:Y:S01]  /*6020*/  FFMA.FTZ R32, R32, R9.reuse, -R21.reuse ;  /* 0x0000000920207223 */ /* 0x180fe20000010815 */
[-CC-:B------:R-:W-:Y:S01]  /*6030*/  FFMA.FTZ R34, R34, R9.reuse, -R21.reuse ;  /* 0x0000000922227223 */ /* 0x180fe20000010815 */
[-CC-:B------:R-:W-:Y:S01]  /*6040*/  FFMA.FTZ R175, R36, R9.reuse, -R21.reuse ;  /* 0x0000000924af7223 */ /* 0x180fe20000010815 */
[----:B------:R2:W3:Y:S01]  /*6050*/  MUFU.EX2 R72, R18 ;  /* 0x0000001200487308 */ /* 0x0004e20000000800 */
[-CC-:B------:R-:W-:Y:S01]  /*6060*/  FFMA.FTZ R38, R38, R9.reuse, -R21.reuse ;  /* 0x0000000926267223 */ /* 0x180fe20000010815 */
[-CC-:B------:R-:W-:Y:S01]  /*6070*/  FFMA.FTZ R169, R40, R9.reuse, -R21.reuse ;  /* 0x0000000928a97223 */ /* 0x180fe20000010815 */
[-CC-:B0-----:R-:W-:Y:S01]  /*6080*/  FFMA.FTZ R14, R42, R9.reuse, -R21.reuse ;  /* 0x000000092a0e7223 */ /* 0x181fe20000010815 */
[-CC-:B------:R-:W-:Y:S01]  /*6090*/  FFMA.FTZ R171, R44, R9.reuse, -R21.reuse ;  /* 0x000000092cab7223 */ /* 0x180fe20000010815 */
[-CC-:B------:R-:W-:Y:S01]  /*60a0*/  FFMA.FTZ R153, R50, R9.reuse, -R21.reuse ;  /* 0x0000000932997223 */ /* 0x180fe20000010815 */
[-CC-:B------:R-:W-:Y:S01]  /*60b0*/  FFMA.FTZ R48, R48, R9.reuse, -R21.reuse ;  /* 0x0000000930307223 */ /* 0x180fe20000010815 */
[----:B------:R-:W-:Y:S01]  /*60c0*/  FFMA.FTZ R52, R52, R9, -R21 ;  /* 0x0000000934347223 */ /* 0x000fe20000010815 */
[----:B------:R0:W4:Y:S01]  /*60d0*/  MUFU.EX2 R76, R20 ;  /* 0x00000014004c7308 */ /* 0x0001220000000800 */
[----:B-1----:R-:W-:Y:S01]  /*60e0*/  FFMA.FTZ R7, R8, R7, R181 ;  /* 0x0000000708077223 */ /* 0x002fe200000100b5 */
[-CC-:B--2---:R-:W-:Y:S01]  /*60f0*/  FFMA.FTZ R18, R46, R9.reuse, -R21.reuse ;  /* 0x000000092e127223 */ /* 0x184fe20000010815 */
[-CC-:B------:R-:W-:Y:S01]  /*6100*/  FFMA.FTZ R80, R80, R9.reuse, -R21.reuse ;  /* 0x0000000950507223 */ /* 0x180fe20000010815 */
[-CC-:B------:R-:W-:Y:S01]  /*6110*/  FFMA.FTZ R66, R66, R9.reuse, -R21.reuse ;  /* 0x0000000942427223 */ /* 0x180fe20000010815 */
[-CC-:B------:R-:W-:Y:S01]  /*6120*/  FFMA.FTZ R168, R168, R9.reuse, -R21.reuse ;  /* 0x00000009a8a87223 */ /* 0x180fe20000010815 */
[-CC-:B------:R-:W-:Y:S01]  /*6130*/  FFMA.FTZ R70, R70, R9.reuse, -R21.reuse ;  /* 0x0000000946467223 */ /* 0x180fe20000010815 */
[----:B------:R-:W-:Y:S01]  /*6140*/  FFMA.FTZ R170, R170, R9, -R21 ;  /* 0x00000009aaaa7223 */ /* 0x000fe20000010815 */
[----:B------:R-:W1:Y:S01]  /*6150*/  MUFU.EX2 R22, R22 ;  /* 0x0000001600167308 */ /* 0x000e620000000800 */
[----:B0-----:R-:W-:-:S02]  /*6160*/  IMAD.U32 R20, RZ, RZ, UR7 ;  /* 0x00000007ff147e24 */ /* 0x001fc4000f8e00ff */
[----:B---3--:R-:W-:Y:S01]  /*6170*/  FADD.FTZ R7, R72, R7 ;  /* 0x0000000748077221 */ /* 0x008fe20000010000 */
[-CC-:B------:R-:W-:Y:S01]  /*6180*/  FFMA.FTZ R74, R74, R9.reuse, -R21.reuse ;  /* 0x000000094a4a7223 */ /* 0x180fe20000010815 */
[-CC-:B------:R-:W-:Y:S01]  /*6190*/  FFMA.FTZ R212, R212, R9.reuse, -R21.reuse ;  /* 0x00000009d4d47223 */ /* 0x180fe20000010815 */
[-CC-:B------:R-:W-:Y:S01]  /*61a0*/  FFMA.FTZ R78, R78, R9.reuse, -R21.reuse ;  /* 0x000000094e4e7223 */ /* 0x180fe20000010815 */
[-CC-:B------:R-:W-:Y:S01]  /*61b0*/  FFMA.FTZ R214, R214, R9.reuse, -R21.reuse ;  /* 0x00000009d6d67223 */ /* 0x180fe20000010815 */
[-C--:B------:R-:W-:Y:S01]  /*61c0*/  FFMA.FTZ R82, R82, R9.reuse, -R21 ;  /* 0x0000000952527223 */ /* 0x080fe20000010815 */
[----:B------:R-:W0:Y:S01]  /*61d0*/  MUFU.EX2 R24, R24 ;  /* 0x0000001800187308 */ /* 0x000e220000000800 */
[----:B----4-:R-:W-:Y:S01]  /*61e0*/  FADD.FTZ R7, R76, R7 ;  /* 0x000000074c077221 */ /* 0x010fe20000010000 */
[-CC-:B------:R-:W-:Y:S01]  /*61f0*/  FFMA.FTZ R216, R216, R9.reuse, -R21.reuse ;  /* 0x00000009d8d87223 */ /* 0x180fe20000010815 */
[-CC-:B------:R-:W-:Y:S01]  /*6200*/  FFMA.FTZ R86, R86, R9.reuse, -R21.reuse ;  /* 0x0000000956567223 */ /* 0x180fe20000010815 */
[----:B------:R-:W-:Y:S01]  /*6210*/  FFMA.FTZ R21, R218, R9, -R21 ;  /* 0x00000009da157223 */ /* 0x000fe20000010815 */
[----:B------:R-:W-:-:S03]  /*6220*/  F2FP.BF16.F32.PACK_AB R181, R72, R181 ;  /* 0x000000b548b5723e */ /* 0x000fc600000010ff */
[----:B------:R-:W2:Y:S01]  /*6230*/  MUFU.EX2 R26, R26 ;  /* 0x0000001a001a7308 */ /* 0x000ea20000000800 */
[C---:B-1----:R-:W-:Y:S01]  /*6240*/  FADD.FTZ R7, R22.reuse, R7 ;  /* 0x0000000716077221 */ /* 0x042fe20000010000 */
[----:B------:R-:W-:-:S06]  /*6250*/  F2FP.BF16.F32.PACK_AB R183, R22, R76 ;  /* 0x0000004c16b7723e */ /* 0x000fcc00000010ff */
[----:B------:R-:W1:Y:S01]  /*6260*/  MUFU.EX2 R28, R28 ;  /* 0x0000001c001c7308 */ /* 0x000e620000000800 */
[----:B0-----:R-:W-:-:S07]  /*6270*/  FADD.FTZ R7, R24, R7 ;  /* 0x0000000718077221 */ /* 0x001fce0000010000 */
[----:B------:R-:W0:Y:S01]  /*6280*/  MUFU.EX2 R30, R30 ;  /* 0x0000001e001e7308 */ /* 0x000e220000000800 */
[C---:B--2---:R-:W-:Y:S01]  /*6290*/  FADD.FTZ R7, R26.reuse, R7 ;  /* 0x000000071a077221 */ /* 0x044fe20000010000 */
[----:B------:R-:W-:-:S06]  /*62a0*/  F2FP.BF16.F32.PACK_AB R177, R26, R24 ;  /* 0x000000181ab1723e */ /* 0x000fcc00000010ff */
[----:B------:R-:W2:Y:S01]  /*62b0*/  MUFU.EX2 R32, R32 ;  /* 0x0000002000207308 */ /* 0x000ea20000000800 */
[----:B-1----:R-:W-:-:S07]  /*62c0*/  FADD.FTZ R7, R28, R7 ;  /* 0x000000071c077221 */ /* 0x002fce0000010000 */
[----:B------:R-:W1:Y:S01]  /*62d0*/  MUFU.EX2 R34, R34 ;  /* 0x0000002200227308 */ /* 0x000e620000000800 */
[C---:B0-----:R-:W-:Y:S01]  /*62e0*/  FADD.FTZ R7, R30.reuse, R7 ;  /* 0x000000071e077221 */ /* 0x041fe20000010000 */
[----:B------:R-:W-:-:S06]  /*62f0*/  F2FP.BF16.F32.PACK_AB R179, R30, R28 ;  /* 0x0000001c1eb3723e */ /* 0x000fcc00000010ff */
[----:B------:R-:W-:Y:S01]  /*6300*/  MUFU.EX2 R175, R175 ;  /* 0x000000af00af7308 */ /* 0x000fe20000000800 */
[----:B--2---:R-:W-:-:S07]  /*6310*/  FADD.FTZ R7, R32, R7 ;  /* 0x0000000720077221 */ /* 0x004fce0000010000 */
[----:B------:R-:W-:Y:S01]  /*6320*/  MUFU.EX2 R38, R38 ;  /* 0x0000002600267308 */ /* 0x000fe20000000800 */
[----:B-1----:R-:W-:-:S07]  /*6330*/  F2FP.BF16.F32.PACK_AB R173, R34, R32 ;  /* 0x0000002022ad723e */ /* 0x002fce00000010ff */
[----:B------:R-:W-:Y:S08]  /*6340*/  MUFU.EX2 R169, R169 ;  /* 0x000000a900a97308 */ /* 0x000ff00000000800 */
[----:B------:R-:W-:Y:S08]  /*6350*/  MUFU.EX2 R14, R14 ;  /* 0x0000000e000e7308 */ /* 0x000ff00000000800 */
[----:B------:R-:W-:Y:S08]  /*6360*/  MUFU.EX2 R171, R171 ;  /* 0x000000ab00ab7308 */ /* 0x000ff00000000800 */
[----:B------:R-:W0:Y:S08]  /*6370*/  MUFU.EX2 R156, R156 ;  /* 0x0000009c009c7308 */ /* 0x000e300000000800 */
[----:B------:R-:W-:Y:S01]  /*6380*/  MUFU.EX2 R18, R18 ;  /* 0x0000001200127308 */ /* 0x000fe20000000800 */
[----:B------:R-:W-:-:S02]  /*6390*/  WARPGROUP.DEPBAR.LE gsb0, 0x0 ;  /* 0x00008000000079c5 */ /* 0x000fc40000010000 */
[----:B------:R-:W-:-:S05]  /*63a0*/  WARPGROUP.ARRIVE ;  /* 0x00000000000079c5 */ /* 0x000fca0000000000 */
[----:B------:R-:W-:Y:S01]  /*63b0*/  MUFU.EX2 R153, R153 ;  /* 0x0000009900997308 */ /* 0x000fe20000000800 */
[----:B------:R-:W-:Y:S02]  /*63c0*/  F2FP.BF16.F32.PACK_AB R160, R60, R43 ;  /* 0x0000002b3ca0723e */ /* 0x000fe400000010ff */
[----:B------:R-:W-:Y:S01]  /*63d0*/  F2FP.BF16.F32.PACK_AB R162, R62, R45 ;  /* 0x0000002d3ea2723e */ /* 0x000fe200000010ff */
[----:B------:R-:W-:Y:S04]  /*63e0*/  HGMMA.64x128x16.F32.BF16 R88, R164, gdesc[UR8].tnspB, R88, gsb0 ;  /* 0x41e00008a4587df0 */ /* 0x000fe80008001858 */
[----:B------:R-:W-:Y:S08]  /*63f0*/  MUFU.EX2 R48, R48 ;  /* 0x0000003000307308 */ /* 0x000ff00000000800 */
[----:B------:R-:W-:Y:S08]  /*6400*/  MUFU.EX2 R155, R52 ;  /* 0x00000034009b7308 */ /* 0x000ff00000000800 */
[----:B------:R-:W-:Y:S08]  /*6410*/  MUFU.EX2 R80, R80 ;  /* 0x0000005000507308 */ /* 0x000ff00000000800 */
[----:B------:R-:W-:Y:S08]  /*6420*/  MUFU.EX2 R157, R66 ;  /* 0x00000042009d7308 */ /* 0x000ff00000000800 */
[----:B------:R1:W-:Y:S08]  /*6430*/  MUFU.EX2 R36, R168 ;  /* 0x000000a800247308 */ /* 0x0003f00000000800 */
[----:B------:R-:W-:Y:S01]  /*6440*/  MUFU.EX2 R158, R158 ;  /* 0x0000009e009e7308 */ /* 0x000fe20000000800 */
[----:B-1----:R-:W-:-:S07]  /*6450*/  F2FP.BF16.F32.PACK_AB R168, R188, R31 ;  /* 0x0000001fbca8723e */ /* 0x002fce00000010ff */
[----:B------:R-:W-:Y:S08]  /*6460*/  MUFU.EX2 R159, R70 ;  /* 0x00000046009f7308 */ /* 0x000ff00000000800 */
[----:B------:R0:W-:Y:S08]  /*6470*/  MUFU.EX2 R17, R170 ;  /* 0x000000aa00117308 */ /* 0x0001f00000000800 */
[----:B------:R-:W-:Y:S01]  /*6480*/  MUFU.EX2 R161, R74 ;  /* 0x0000004a00a17308 */ /* 0x000fe20000000800 */
[----:B0-----:R-:W-:-:S07]  /*6490*/  F2FP.BF16.F32.PACK_AB R170, R156, R33 ;  /* 0x000000219caa723e */ /* 0x001fce00000010ff */
[----:B------:R-:W-:Y:S08]  /*64a0*/  MUFU.EX2 R212, R212 ;  /* 0x000000d400d47308 */ /* 0x000ff00000000800 */
[----:B------:R-:W-:Y:S08]  /*64b0*/  MUFU.EX2 R163, R78 ;  /* 0x0000004e00a37308 */ /* 0x000ff00000000800 */
[----:B------:R-:W-:Y:S08]  /*64c0*/  MUFU.EX2 R214, R214 ;  /* 0x000000d600d67308 */ /* 0x000ff00000000800 */
[----:B------:R-:W-:Y:S08]  /*64d0*/  MUFU.EX2 R216, R216 ;  /* 0x000000d800d87308 */ /* 0x000ff00000000800 */
[----:B------:R-:W-:Y:S08]  /*64e0*/  MUFU.EX2 R86, R86 ;  /* 0x0000005600567308 */ /* 0x000ff00000000800 */
[----:B------:R-:W0:Y:S08]  /*64f0*/  MUFU.EX2 R68, R68 ;  /* 0x0000004400447308 */ /* 0x000e300000000800 */
[----:B------:R-:W1:Y:S01]  /*6500*/  MUFU.EX2 R21, R21 ;  /* 0x0000001500157308 */ /* 0x000e620000000800 */
[----:B------:R-:W-:-:S02]  /*6510*/  WARPGROUP.DEPBAR.LE gsb0, 0x0 ;  /* 0x00008000000079c5 */ /* 0x000fc40000010000 */
[----:B------:R2:W-:Y:S05]  /*6520*/  @!P1 SYNCS.ARRIVE.TRANS64.RED.A1T0 RZ, [R15+URZ], RZ ;  /* 0x000000ff0fff99a7 */ /* 0x0005ea000810043f */
[----:B------:R-:W3:Y:S01]  /*6530*/  MUFU.EX2 R165, R82 ;  /* 0x0000005200a57308 */ /* 0x000ee20000000800 */
[----:B------:R-:W-:Y:S02]  /*6540*/  F2FP.BF16.F32.PACK_AB R164, R64, R47 ;  /* 0x0000002f40a4723e */ /* 0x000fe400000010ff */
[----:B0-----:R-:W-:Y:S02]  /*6550*/  F2FP.BF16.F32.PACK_AB R166, R68, R49 ;  /* 0x0000003144a6723e */ /* 0x001fe400000010ff */
[----:B-1----:R-:W-:-:S02]  /*6560*/  F2FP.BF16.F32.PACK_AB R167, R21, R86 ;  /* 0x0000005615a7723e */ /* 0x002fc400000010ff */
[----:B--2---:R-:W-:-:S04]  /*6570*/  @!P1 IADD3 R15, R20, 0x34860, RZ ;  /* 0x00034860140f9810 */ /* 0x004fc80007ffe0ff */
[----:B------:R-:W-:Y:S01]  /*6580*/  @!P1 PRMT R20, RZ, 0x654, R15 ;  /* 0x00000654ff149816 */ /* 0x000fe2000000000f */
[----:B------:R-:W-:-:S03]  /*6590*/  FADD.FTZ R15, R19, R6 ;  /* 0x00000006130f7221 */ /* 0x000fc60000010000 */
[----:B------:R0:W-:Y:S01]  /*65a0*/  @!P1 SYNCS.ARRIVE.TRANS64.RED.A1T0 RZ, [R20+URZ], RZ ;  /* 0x000000ff14ff99a7 */ /* 0x0001e2000810043f */
[C---:B------:R-:W-:Y:S01]  /*65b0*/  FADD.FTZ R6, R182.reuse, R15 ;  /* 0x0000000fb6067221 */ /* 0x040fe20000010000 */
[----:B------:R-:W-:-:S03]  /*65c0*/  F2FP.BF16.F32.PACK_AB R182, R182, R19 ;  /* 0x00000013b6b6723e */ /* 0x000fc600000010ff */
[----:B------:R-:W-:-:S04]  /*65d0*/  FADD.FTZ R15, R23, R6 ;  /* 0x00000006170f7221 */ /* 0x000fc80000010000 */
[----:B------:R-:W-:Y:S01]  /*65e0*/  FADD.FTZ R6, R152, R15 ;  /* 0x0000000f98067221 */ /* 0x000fe20000010000 */
[----:B------:R-:W-:-:S03]  /*65f0*/  F2FP.BF16.F32.PACK_AB R152, R54, R35 ;  /* 0x000000233698723e */ /* 0x000fc600000010ff */
[----:B------:R-:W-:-:S04]  /*6600*/  FADD.FTZ R15, R25, R6 ;  /* 0x00000006190f7221 */ /* 0x000fc80000010000 */
[----:B------:R-:W-:Y:S01]  /*6610*/  FADD.FTZ R6, R154, R15 ;  /* 0x0000000f9a067221 */ /* 0x000fe20000010000 */
[----:B------:R-:W-:-:S03]  /*6620*/  F2FP.BF16.F32.PACK_AB R154, R56, R37 ;  /* 0x00000025389a723e */ /* 0x000fc600000010ff */
[----:B------:R-:W-:-:S04]  /*6630*/  FADD.FTZ R15, R27, R6 ;  /* 0x000000061b0f7221 */ /* 0x000fc80000010000 */
[----:B------:R-:W-:-:S04]  /*6640*/  FADD.FTZ R6, R184, R15 ;  /* 0x0000000fb8067221 */ /* 0x000fc80000010000 */
[----:B------:R-:W-:Y:S01]  /*6650*/  FADD.FTZ R15, R29, R6 ;  /* 0x000000061d0f7221 */ /* 0x000fe20000010000 */
[----:B------:R-:W-:-:S03]  /*6660*/  FADD.FTZ R6, R34, R7 ;  /* 0x0000000722067221 */ /* 0x000fc60000010000 */
[----:B0-----:R-:W-:Y:S01]  /*6670*/  FADD.FTZ R20, R186, R15 ;  /* 0x0000000fba147221 */ /* 0x001fe20000010000 */
[----:B------:R-:W-:Y:S01]  /*6680*/  FADD.FTZ R6, R175, R6 ;  /* 0x00000006af067221 */ /* 0x000fe20000010000 */
[C---:B------:R-:W-:Y:S02]  /*6690*/  F2FP.BF16.F32.PACK_AB R175, R38.reuse, R175 ;  /* 0x000000af26af723e */ /* 0x040fe400000010ff */
[----:B------:R-:W-:Y:S01]  /*66a0*/  FADD.FTZ R7, R31, R20 ;  /* 0x000000141f077221 */ /* 0x000fe20000010000 */
[----:B------:R-:W-:-:S03]  /*66b0*/  FADD.FTZ R6, R38, R6 ;  /* 0x0000000626067221 */ /* 0x000fc60000010000 */
[----:B------:R-:W-:Y:S01]  /*66c0*/  FADD.FTZ R20, R188, R7 ;  /* 0x00000007bc147221 */ /* 0x000fe20000010000 */
        /* <DEDUP_REMOVED lines=8> */
[----:B------:R-:W-:Y:S01]  /*6750*/  FADD.FTZ R6, R18, R7 ;  /* 0x0000000712067221 */ /* 0x000fe20000010000 */
[----:B------:R-:W-:Y:S02]  /*6760*/  F2FP.BF16.F32.PACK_AB R156, R58, R39 ;  /* 0x000000273a9c723e */ /* 0x000fe400000010ff */
[----:B------:R-:W-:Y:S01]  /*6770*/  FADD.FTZ R20, R54, R15 ;  /* 0x0000000f36147221 */ /* 0x000fe20000010000 */
[----:B------:R-:W-:Y:S01]  /*6780*/  FADD.FTZ R6, R153, R6 ;  /* 0x0000000699067221 */ /* 0x000fe20000010000 */
[----:B------:R-:W-:-:S02]  /*6790*/  F2FP.BF16.F32.PACK_AB R153, R48, R153 ;  /* 0x000000993099723e */ /* 0x000fc400000010ff */
        /* <DEDUP_REMOVED lines=9> */
[----:B------:R-:W-:Y:S02]  /*6830*/  F2FP.BF16.F32.PACK_AB R157, R36, R157 ;  /* 0x0000009d249d723e */ /* 0x000fe400000010ff */
[----:B------:R-:W-:Y:S01]  /*6840*/  FADD.FTZ R14, R158, R7 ;  /* 0x000000079e0e7221 */ /* 0x000fe20000010000 */
[----:B------:R-:W-:Y:S01]  /*6850*/  FADD.FTZ R6, R36, R6 ;  /* 0x0000000624067221 */ /* 0x000fe20000010000 */
[C---:B------:R-:W-:Y:S02]  /*6860*/  F2FP.BF16.F32.PACK_AB R158, R41.reuse, R158 ;  /* 0x0000009e299e723e */ /* 0x040fe400000010ff */
[----:B------:R-:W-:Y:S01]  /*6870*/  FADD.FTZ R14, R41, R14 ;  /* 0x0000000e290e7221 */ /* 0x000fe20000010000 */
[----:B------:R-:W-:Y:S01]  /*6880*/  FADD.FTZ R6, R159, R6 ;  /* 0x000000069f067221 */ /* 0x000fe20000010000 */
[----:B------:R-:W-:-:S02]  /*6890*/  F2FP.BF16.F32.PACK_AB R159, R17, R159 ;  /* 0x0000009f119f723e */ /* 0x000fc400000010ff */
[----:B------:R-:W-:Y:S01]  /*68a0*/  FADD.FTZ R7, R43, R14 ;  /* 0x0000000e2b077221 */ /* 0x000fe20000010000 */
[----:B------:R-:W-:Y:S01]  /*68b0*/  FADD.FTZ R6, R17, R6 ;  /* 0x0000000611067221 */ /* 0x000fe20000010000 */
[----:B------:R-:W-:Y:S02]  /*68c0*/  IMAD.MOV.U32 R17, RZ, RZ, R12 ;  /* 0x000000ffff117224 */ /* 0x000fe400078e000c */
        /* <DEDUP_REMOVED lines=11> */
[----:B---3--:R-:W-:Y:S01]  /*6980*/  FADD.FTZ R6, R165, R6 ;  /* 0x00000006a5067221 */ /* 0x008fe20000010000 */
[C---:B------:R-:W-:Y:S02]  /*6990*/  F2FP.BF16.F32.PACK_AB R165, R216.reuse, R165 ;  /* 0x000000a5d8a5723e */ /* 0x040fe400000010ff */
[----:B------:R-:W-:Y:S01]  /*69a0*/  FADD.FTZ R15, R49, R14 ;  /* 0x0000000e310f7221 */ /* 0x000fe20000010000 */
[----:B------:R-:W-:Y:S01]  /*69b0*/  FADD.FTZ R7, R216, R6 ;  /* 0x00000006d8077221 */ /* 0x000fe20000010000 */
[----:B------:R-:W-:Y:S02]  /*69c0*/  IMAD.MOV.U32 R14, RZ, RZ, R3 ;  /* 0x000000ffff0e7224 */ /* 0x000fe400078e0003 */
[----:B------:R-:W-:Y:S01]  /*69d0*/  FADD.FTZ R6, R68, R15 ;  /* 0x0000000f44067221 */ /* 0x000fe20000010000 */
[----:B------:R-:W-:Y:S01]  /*69e0*/  FADD.FTZ R7, R86, R7 ;  /* 0x0000000756077221 */ /* 0x000fe20000010000 */
[----:B------:R-:W-:-:S03]  /*69f0*/  MOV R15, R10 ;  /* 0x0000000a000f7202 */ /* 0x000fc60000000f00 */
[----:B------:R-:W-:Y:S01]  /*6a00*/  FADD.FTZ R7, R21, R7 ;  /* 0x0000000715077221 */ /* 0x000fe20000010000 */
[----:B------:R-:W-:Y:S06]  /*6a10*/  @P2 BRA `(.L_x_28) ;  /* 0xffffffd400e42947 */ /* 0x000fec000383ffff */
.L_x_19:
[----:B------:R-:W-:Y:S06]  /*6a20*/  BAR.ARV 0x8, 0x180 ;  /* 0x0206000000007b1d */ /* 0x000fec0000002000 */
        /* <DEDUP_REMOVED lines=64> */
[----:B------:R-:W-:Y:S06]  /*6e30*/  @!P0 BRA `(.L_x_29) ;  /* 0x0000000000048947 */ /* 0x000fec0003800000 */
[----:B------:R-:W-:Y:S01]  /*6e40*/  BPT.TRAP 0x1 ;  /* 0x000000040000795c */ /* 0x000fe20000300000 */
.L_x_29:
[----:B------:R-:W-:Y:S02]  /*6e50*/  SHF.L.U32 R3, R3, 0x1f, RZ ;  /* 0x0000001f03037819 */ /* 0x000fe400000006ff */
[----:B------:R-:W-:-:S04]  /*6e60*/  LEA R14, R0, UR36, 0x3 ;  /* 0x00000024000e7c11 */ /* 0x000fc8000f8e18ff */
[----:B------:R0:W1:Y:S01]  /*6e70*/  SYNCS.PHASECHK.TRANS64.TRYWAIT P2, [R14+URZ+0x34850], R3 ;  /* 0x034850030e0075a7 */ /* 0x000062000804017f */
[----:B------:R-:W-:Y:S05]  /*6e80*/  @!P0 BRA `(.L_x_30) ;  /* 0x0000000000048947 */ /* 0x000fea0003800000 */
[----:B------:R-:W-:Y:S01]  /*6e90*/  BPT.TRAP 0x1 ;  /* 0x000000040000795c */ /* 0x000fe20000300000 */
.L_x_30:
[----:B-1----:R-:W-:Y:S05]  /*6ea0*/  @P2 BRA `(.L_x_31) ;  /* 0x0000000000082947 */ /* 0x002fea0003800000 */
[----:B------:R-:W1:Y:S02]  /*6eb0*/  SYNCS.PHASECHK.TRANS64.TRYWAIT P0, [R14+URZ+0x34850], R3 ;  /* 0x034850030e0075a7 */ /* 0x000e64000800017f */
[----:B-1----:R-:W-:Y:S05]  /*6ec0*/  @!P0 BRA `(.L_x_32) ;  /* 0x0000006000188947 */ /* 0x002fea0003800000 */
.L_x_31:
[----:B------:R-:W-:Y:S01]  /*6ed0*/  UIADD3 UR36, UR36, 0x400, URZ ;  /* 0x0000040024247890 */ /* 0x000fe2000fffe03f */
[----:B------:R-:W-:Y:S01]  /*6ee0*/  R2UR UR5, R0 ;  /* 0x00000000000572ca */ /* 0x000fe200000e0000 */
[----:B------:R-:W-:Y:S01]  /*6ef0*/  WARPGROUP.ARRIVE ;  /* 0x00000000000079c5 */ /* 0x000fe20000000000 */
[----:B------:R-:W-:Y:S01]  /*6f00*/  UMOV UR7, 0x40000040 ;  /* 0x4000004000077882 */ /* 0x000fe20000000000 */
[----:B------:R-:W-:Y:S01]  /*6f10*/  USHF.R.U32.HI UR36, URZ, 0x4, UR36 ;  /* 0x000000043f247899 */ /* 0x000fe20008011624 */
[----:B01----:R-:W0:Y:S01]  /*6f20*/  SHFL.BFLY PT, R3, R6, 0x2, 0x1f ;  /* 0x0c401f0006037f89 */ /* 0x003e2200000e0000 */
[----:B------:R-:W-:Y:S01]  /*6f30*/  @!P1 IADD3 R11, R14, 0x34860, RZ ;  /* 0x000348600e0b9810 */ /* 0x000fe20007ffe0ff */
[----:B------:R-:W-:Y:S01]  /*6f40*/  IMAD.MOV.U32 R4, RZ, RZ, RZ ;  /* 0x000000ffff047224 */ /* 0x000fe200078e00ff */
[----:B------:R-:W-:Y:S01]  /*6f50*/  ULOP3.LUT UR36, UR36, 0x3fff, URZ, 0xc0, !UPT ;  /* 0x00003fff24247892 */ /* 0x000fe2000f8ec03f */
[----:B------:R-:W1:Y:S01]  /*6f60*/  SHFL.BFLY PT, R0, R7, 0x2, 0x1f ;  /* 0x0c401f0007007f89 */ /* 0x000e6200000e0000 */
[----:B------:R-:W-:-:S02]  /*6f70*/  @!P1 PRMT R11, RZ, 0x654, R11 ;  /* 0x00000654ff0b9816 */ /* 0x000fc4000000000b */
[----:B------:R-:W-:-:S04]  /*6f80*/  ULOP3.LUT UR4, UR36, 0x4000000, URZ, 0xfc, !UPT ;  /* 0x0400000024047892 */ /* 0x000fc8000f8efc3f */
[----:B------:R-:W-:-:S07]  /*6f90*/  ULEA UR4, UR5, UR4, 0xb ;  /* 0x0000000405047291 */ /* 0x000fce000f8e583f */
[----:B------:R-:W-:Y:S02]  /*6fa0*/  UMOV UR6, UR4 ;  /* 0x0000000400067c82 */ /* 0x000fe40008000000 */
[----:B------:R-:W-:Y:S01]  /*6fb0*/  HGMMA.64x128x16.F32.BF16 R24, R180, gdesc[UR4].tnspB, R24, gsb0 ;  /* 0x41e00004b4187df0 */ /* 0x000fe20008001818 */
[----:B------:R-:W-:Y:S01]  /*6fc0*/  UIADD3 UR6, UR4, 0x80, URZ ;  /* 0x0000008004067890 */ /* 0x000fe2000fffe03f */
[----:B------:R-:W-:Y:S01]  /*6fd0*/  UMOV UR7, 0x40000040 ;  /* 0x4000004000077882 */ /* 0x000fe20000000000 */
[----:B0-----:R-:W-:Y:S01]  /*6fe0*/  FADD.FTZ R3, R3, R6 ;  /* 0x0000000603037221 */ /* 0x001fe20000010000 */
[----:B-1----:R-:W-:-:S04]  /*6ff0*/  FADD.FTZ R2, R0, R7 ;  /* 0x0000000700027221 */ /* 0x002fc80000010000 */
[----:B------:R-:W0:Y:S04]  /*7000*/  SHFL.BFLY PT, R0, R3, 0x1, 0x1f ;  /* 0x0c201f0003007f89 */ /* 0x000e2800000e0000 */
[----:B------:R-:W1:Y:S01]  /*7010*/  SHFL.BFLY PT, R5, R2, 0x1, 0x1f ;  /* 0x0c201f0002057f89 */ /* 0x000e6200000e0000 */
[----:B0-----:R-:W-:Y:S01]  /*7020*/  FADD.FTZ R13, R3, R0 ;  /* 0x00000000030d7221 */ /* 0x001fe20000010000 */
[----:B------:R-:W-:Y:S01]  /*7030*/  IMAD.MOV.U32 R3, RZ, RZ, -0x800000 ;  /* 0xff800000ff037424 */ /* 0x000fe200078e00ff */
[----:B------:R-:W-:Y:S01]  /*7040*/  MOV R0, 0xff800000 ;  /* 0xff80000000007802 */ /* 0x000fe20000000f00 */
[----:B-1----:R-:W-:Y:S02]  /*7050*/  FADD.FTZ R15, R2, R5 ;  /* 0x00000005020f7221 */ /* 0x002fe40000010000 */
[----:B------:R-:W-:Y:S01]  /*7060*/  FSETP.NE.FTZ.AND P0, PT, R13, RZ, PT ;  /* 0x000000ff0d00720b */ /* 0x000fe20003f15000 */
[----:B------:R-:W-:-:S02]  /*7070*/  IMAD.MOV.U32 R2, RZ, RZ, RZ ;  /* 0x000000ffff027224 */ /* 0x000fc400078e00ff */
[----:B------:R-:W-:-:S10]  /*7080*/  FSETP.NE.FTZ.AND P2, PT, R15, RZ, PT ;  /* 0x000000ff0f00720b */ /* 0x000fd40003f55000 */
[----:B------:R-:W0:Y:S01]  /*7090*/  @P0 MUFU.LG2 R8, R13 ;  /* 0x0000000d00080308 */ /* 0x000e220000000c00 */
[C---:B------:R-:W-:Y:S02]  /*70a0*/  @P0 FMUL.FTZ R5, R9.reuse, 0.69314718246459960938 ;  /* 0x3f31721809050820 */ /* 0x040fe40000410000 */
[----:B------:R-:W-:-:S05]  /*70b0*/  @P2 FMUL.FTZ R14, R9, 0.69314718246459960938 ;  /* 0x3f317218090e2820 */ /* 0x000fca0000410000 */
[----:B------:R-:W1:Y:S08]  /*70c0*/  @P2 MUFU.LG2 R6, R15 ;  /* 0x0000000f00062308 */ /* 0x000e700000000c00 */
[----:B------:R-:W2:Y:S01]  /*70d0*/  @P0 MUFU.RCP R4, R13 ;  /* 0x0000000d00040308 */ /* 0x000ea20000001000 */
[----:B0-----:R-:W-:-:S04]  /*70e0*/  @P0 FMUL.FTZ R8, R8, 0.69314718246459960938 ;  /* 0x3f31721808080820 */ /* 0x001fc80000410000 */
[----:B------:R-:W-:Y:S01]  /*70f0*/  @P0 FFMA.FTZ R3, R5, R12, R8 ;  /* 0x0000000c05030223 */ /* 0x000fe20000010008 */
[----:B------:R-:W-:Y:S02]  /*7100*/  PLOP3.LUT P0, PT, PT, PT, PT, 0x8, 0x0 ;  /* 0x000000000000781c */ /* 0x000fe40003f0e170 */
[----:B------:R-:W0:Y:S01]  /*7110*/  @P2 MUFU.RCP R2, R15 ;  /* 0x0000000f00022308 */ /* 0x000e220000001000 */
[----:B-1----:R-:W-:-:S04]  /*7120*/  @P2 FMUL.FTZ R7, R6, 0.69314718246459960938 ;  /* 0x3f31721806072820 */ /* 0x002fc80000410000 */
[----:B------:R-:W-:Y:S01]  /*7130*/  @P2 FFMA.FTZ R0, R14, R10, R7 ;  /* 0x0000000a0e002223 */ /* 0x000fe20000010007 */
[----:B------:R-:W-:Y:S02]  /*7140*/  WARPGROUP.DEPBAR.LE gsb0, 0x0 ;  /* 0x00008000000079c5 */ /* 0x000fe40000010000 */
[----:B------:R-:W-:-:S06]  /*7150*/  WARPGROUP.ARRIVE ;  /* 0x00000000000079c5 */ /* 0x000fcc0000000000 */
[----:B------:R-:W-:Y:S01]  /*7160*/  HGMMA.64x128x16.F32.BF16 R24, R176, gdesc[UR4].tnspB, R24, gsb0 ;  /* 0x41e00004b0187df0 */ /* 0x000fe20008001818 */
[----:B------:R-:W-:Y:S01]  /*7170*/  UIADD3 UR6, UR4, 0x100, URZ ;  /* 0x0000010004067890 */ /* 0x000fe2000fffe03f */
[----:B------:R-:W-:Y:S01]  /*7180*/  UMOV UR7, 0x40000040 ;  /* 0x4000004000077882 */ /* 0x000fe20000000000 */
[----:B------:R-:W-:Y:S02]  /*7190*/  WARPGROUP.DEPBAR.LE gsb0, 0x0 ;  /* 0x00008000000079c5 */ /* 0x000fe40000010000 */
[----:B------:R-:W-:-:S07]  /*71a0*/  WARPGROUP.ARRIVE ;  /* 0x00000000000079c5 */ /* 0x000fce0000000000 */
        /* <DEDUP_REMOVED lines=18> */
[----:B------:R-:W-:Y:S01]  /*72d0*/  UIADD3 UR4, UR4, 0x380, URZ ;  /* 0x0000038004047890 */ /* 0x000fe2000fffe03f */
[----:B------:R-:W-:Y:S02]  /*72e0*/  WARPGROUP.DEPBAR.LE gsb0, 0x0 ;  /* 0x00008000000079c5 */ /* 0x000fe40000010000 */
[----:B------:R-:W-:-:S06]  /*72f0*/  WARPGROUP.ARRIVE ;  /* 0x00000000000079c5 */ /* 0x000fcc0000000000 */
[----:B------:R-:W-:Y:S01]  /*7300*/  HGMMA.64x128x16.F32.BF16 R24, R160, gdesc[UR4].tnspB, R24, gsb0 ;  /* 0x41e00004a0187df0 */ /* 0x000fe20008001818 */
[----:B------:R-:W-:Y:S01]  /*7310*/  UMOV UR6, UR4 ;  /* 0x0000000400067c82 */ /* 0x000fe20008000000 */
[----:B------:R-:W-:Y:S01]  /*7320*/  UMOV UR7, 0x40000040 ;  /* 0x4000004000077882 */ /* 0x000fe20000000000 */
[----:B------:R-:W-:Y:S02]  /*7330*/  WARPGROUP.DEPBAR.LE gsb0, 0x0 ;  /* 0x00008000000079c5 */ /* 0x000fe40000010000 */
[----:B------:R-:W-:-:S07]  /*7340*/  WARPGROUP.ARRIVE ;  /* 0x00000000000079c5 */ /* 0x000fce0000000000 */
[----:B------:R-:W-:Y:S03]  /*7350*/  HGMMA.64x128x16.F32.BF16 R24, R164, gdesc[UR4].tnspB, R24, gsb0 ;  /* 0x41e00004a4187df0 */ /* 0x000fe60008001818 */
[----:B------:R-:W-:Y:S02]  /*7360*/  WARPGROUP.DEPBAR.LE gsb0, 0x0 ;  /* 0x00008000000079c5 */ /* 0x000fe40000010000 */
[----:B------:R1:W-:Y:S01]  /*7370*/  @!P1 SYNCS.ARRIVE.TRANS64.RED.A1T0 RZ, [R11+URZ], RZ ;  /* 0x000000ff0bff99a7 */ /* 0x0003e2000810043f */
[-C--:B--2---:R-:W-:Y:S01]  /*7380*/  FMUL.FTZ R24, R24, R4.reuse ;  /* 0x0000000418187220 */ /* 0x084fe20000410000 */
        /* <DEDUP_REMOVED lines=31> */
[-C--:B0-----:R-:W-:Y:S01]  /*7580*/  FMUL.FTZ R26, R26, R2.reuse ;  /* 0x000000021a1a7220 */ /* 0x081fe20000410000 */
        /* <DEDUP_REMOVED lines=30> */
[----:B-1----:R-:W-:-:S07]  /*7770*/  FMUL.FTZ R87, R87, R2 ;  /* 0x0000000257577220 */ /* 0x002fce0000410000 */
.L_x_12:
[----:B------:R-:W-:Y:S05]  /*7780*/  @P0 BRA `(.L_x_33) ;  /* 0x0000001400340947 */ /* 0x000fea0003800000 */
[----:B------:R-:W0:Y:S01]  /*7790*/  S2R R2, SR_TID.X ;  /* 0x0000000000027919 */ /* 0x000e220000002100 */
[----:B------:R-:W1:Y:S01]  /*77a0*/  LDC R18, c[0x0][0xbe8] ;  /* 0x0002fa00ff127b82 */ /* 0x000e620000000800 */
[----:B------:R-:W-:Y:S01]  /*77b0*/  SHF.R.S32.HI R13, RZ, 0x1f, R16 ;  /* 0x0000001fff0d7819 */ /* 0x000fe20000011410 */
[----:B------:R-:W-:Y:S01]  /*77c0*/  ULDC.64 UR4, c[0x0][0xbd0] ;  /* 0x0002f40000047ab9 */ /* 0x000fe20000000a00 */
[----:B------:R-:W2:Y:S01]  /*77d0*/  S2R R10, SR_CTAID.X ;  /* 0x00000000000a7919 */ /* 0x000ea20000002500 */
[----:B------:R-:W-:Y:S01]  /*77e0*/  ULDC.64 UR6, c[0x0][0xb38] ;  /* 0x0002ce0000067ab9 */ /* 0x000fe20000000a00 */
[----:B------:R-:W-:Y:S03]  /*77f0*/  BSSY B0, `(.L_x_34) ;  /* 0x00000e2000007945 */ /* 0x000fe60003800000 */
[----:B------:R-:W3:Y:S08]  /*7800*/  S2UR UR9, SR_CTAID.Z ;  /* 0x00000000000979c3 */ /* 0x000ef00000002700 */
[----:B------:R-:W4:Y:S08]  /*7810*/  LDC.64 R20, c[0x0][0xbd8] ;  /* 0x0002f600ff147b82 */ /* 0x000f300000000a00 */
[----:B------:R-:W-:Y:S01]  /*7820*/  BAR.SYNC.DEFER_BLOCKING 0x1, 0x100 ;  /* 0x0044000000007b1d */ /* 0x000fe20000010000 */
[----:B-1----:R-:W-:-:S07]  /*7830*/  ISETP.NE.AND P0, PT, R18, 0x1, PT ;  /* 0x000000011200780c */ /* 0x002fce0003f05270 */
[----:B------:R-:W1:Y:S01]  /*7840*/  S2UR UR8, SR_CTAID.Y ;  /* 0x00000000000879c3 */ /* 0x000e620000002600 */
[----:B0-----:R-:W-:-:S07]  /*7850*/  VIADD R7, R2, 0xffffff80 ;  /* 0xffffff8002077836 */ /* 0x001fce0000000000 */
[----:B------:R-:W1:Y:S01]  /*7860*/  LDC R17, c[0x0][0xc50] ;  /* 0x00031400ff117b82 */ /* 0x000e620000000800 */
[----:B------:R-:W-:-:S04]  /*7870*/  SHF.R.S32.HI R4, RZ, 0x1f, R7 ;  /* 0x0000001fff047819 */ /* 0x000fc80000011407 */
[----:B------:R-:W-:-:S03]  /*7880*/  LEA.HI R8, R4, R7, RZ, 0x7 ;  /* 0x0000000704087211 */ /* 0x000fc600078f38ff */
[----:B------:R-:W0:Y:S01]  /*7890*/  @P0 LDC R12, c[0x0][0xbec] ;  /* 0x0002fb00ff0c0b82 */ /* 0x000e220000000800 */
[----:B------:R-:W-:Y:S02]  /*78a0*/  LEA.HI R4, R4, R7, RZ, 0x2 ;  /* 0x0000000704047211 */ /* 0x000fe400078f10ff */
[----:B------:R-:W-:Y:S02]  /*78b0*/  LOP3.LUT R2, R8, 0xffffff80, RZ, 0xc0, !PT ;  /* 0xffffff8008027812 */ /* 0x000fe400078ec0ff */
[----:B------:R-:W-:Y:S02]  /*78c0*/  LOP3.LUT R4, R4, 0xfffffffc, RZ, 0xc0, !PT ;  /* 0xfffffffc04047812 */ /* 0x000fe400078ec0ff */
[----:B------:R-:W-:Y:S01]  /*78d0*/  SHF.R.S32.HI R9, RZ, 0x7, R8 ;  /* 0x00000007ff097819 */ /* 0x000fe20000011408 */
[C---:B------:R-:W-:Y:S01]  /*78e0*/  IMAD.IADD R88, R7.reuse, 0x1, -R2 ;  /* 0x0000000107587824 */ /* 0x040fe200078e0a02 */
[----:B------:R-:W-:Y:S01]  /*78f0*/  IADD3 R6, R7, -R4, RZ ;  /* 0x8000000407067210 */ /* 0x000fe20007ffe0ff */
[----:B------:R-:W5:Y:S03]  /*7900*/  LDC.64 R22, c[0x0][0xb40] ;  /* 0x0002d000ff167b82 */ /* 0x000f660000000a00 */
[----:B------:R-:W-:-:S02]  /*7910*/  SHF.R.S32.HI R11, RZ, 0x1f, R88 ;  /* 0x0000001fff0b7819 */ /* 0x000fc40000011458 */
[----:B------:R-:W-:Y:S02]  /*7920*/  LEA.HI R7, R6, R6, RZ, 0x1 ;  /* 0x0000000606077211 */ /* 0x000fe400078f08ff */
[CC--:B------:R-:W-:Y:S01]  /*7930*/  LEA.HI R89, R11.reuse, R88.reuse, RZ, 0x2 ;  /* 0x000000580b597211 */ /* 0x0c0fe200078f10ff */
[----:B------:R-:W5:Y:S01]  /*7940*/  @P0 LDC R90, c[0x0][0xbec] ;  /* 0x0002fb00ff5a0b82 */ /* 0x000f620000000800 */
[----:B------:R-:W-:Y:S02]  /*7950*/  LEA.HI R4, R11, R88, RZ, 0x5 ;  /* 0x000000580b047211 */ /* 0x000fe400078f28ff */
[--C-:B------:R-:W-:Y:S02]  /*7960*/  SHF.R.S32.HI R2, RZ, 0x2, R89.reuse ;  /* 0x00000002ff027819 */ /* 0x100fe40000011459 */
[----:B------:R-:W-:Y:S02]  /*7970*/  SHF.R.S32.HI R5, RZ, 0x1f, R89 ;  /* 0x0000001fff057819 */ /* 0x000fe40000011459 */
[----:B------:R-:W-:Y:S01]  /*7980*/  SHF.R.S32.HI R4, RZ, 0x5, R4 ;  /* 0x00000005ff047819 */ /* 0x000fe20000011404 */
[----:B------:R-:W5:Y:S01]  /*7990*/  @P0 LDC R15, c[0x0][0xbf0] ;  /* 0x0002fc00ff0f0b82 */ /* 0x000f620000000800 */
[----:B------:R-:W-:-:S02]  /*79a0*/  LEA.HI R5, R5, R2, RZ, 0x3 ;  /* 0x0000000205057211 */ /* 0x000fc400078f18ff */
[----:B------:R-:W-:Y:S02]  /*79b0*/  LOP3.LUT R7, R7, 0x1ffffffe, RZ, 0xc0, !PT ;  /* 0x1ffffffe07077812 */ /* 0x000fe400078ec0ff */
[----:B------:R-:W-:Y:S02]  /*79c0*/  LOP3.LUT R5, R5, 0xfffffff8, RZ, 0xc0, !PT ;  /* 0xfffffff805057812 */ /* 0x000fe400078ec0ff */
[----:B------:R-:W-:Y:S01]  /*79d0*/  LOP3.LUT R89, R89, 0x7ffffffc, RZ, 0xc0, !PT ;  /* 0x7ffffffc59597812 */ /* 0x000fe200078ec0ff */
[----:B------:R-:W5:Y:S02]  /*79e0*/  @P0 LDC R91, c[0x0][0xbf0] ;  /* 0x0002fc00ff5b0b82 */ /* 0x000f640000000800 */
[----:B------:R-:W-:Y:S01]  /*79f0*/  IMAD.IADD R5, R2, 0x1, -R5 ;  /* 0x0000000102057824 */ /* 0x000fe200078e0a05 */
[----:B------:R-:W-:-:S04]  /*7a00*/  LEA.HI R2, R8, R9, RZ, 0x1 ;  /* 0x0000000908027211 */ /* 0x000fc800078f08ff */
[----:B------:R-:W-:Y:S02]  /*7a10*/  LOP3.LUT R2, R2, 0x3fffffe, RZ, 0xc0, !PT ;  /* 0x03fffffe02027812 */ /* 0x000fe400078ec0ff */
[----:B------:R-:W-:-:S03]  /*7a20*/  LEA R5, R4, R5, 0x4 ;  /* 0x0000000504057211 */ /* 0x000fc600078e20ff */
[----:B------:R-:W-:Y:S02]  /*7a30*/  IMAD.IADD R2, R9, 0x1, -R2 ;  /* 0x0000000109027824 */ /* 0x000fe400078e0a02 */
[----:B------:R-:W-:Y:S02]  /*7a40*/  IMAD.IADD R9, R6, 0x1, -R7 ;  /* 0x0000000106097824 */ /* 0x000fe400078e0a07 */
[----:B------:R-:W-:Y:S02]  /*7a50*/  IMAD R7, R13, UR4, RZ ;  /* 0x000000040d077c24 */ /* 0x000fe4000f8e02ff */
[----:B------:R-:W-:Y:S02]  /*7a60*/  IMAD R2, R2, 0x40, R5 ;  /* 0x0000004002027824 */ /* 0x000fe400078e0205 */
[----:B------:R-:W-:Y:S01]  /*7a70*/  IMAD.WIDE.U32 R4, R16, UR4, RZ ;  /* 0x0000000410047c25 */ /* 0x000fe2000f8e00ff */
[----:B---3--:R-:W-:-:S03]  /*7a80*/  USHF.R.S32.HI UR4, URZ, 0x1f, UR9 ;  /* 0x0000001f3f047899 */ /* 0x008fc60008011409 */
[C---:B------:R-:W-:Y:S02]  /*7a90*/  IMAD R11, R16.reuse, UR5, R7 ;  /* 0x00000005100b7c24 */ /* 0x040fe4000f8e0207 */
[----:B------:R-:W-:Y:S02]  /*7aa0*/  IMAD R13, R13, UR6, RZ ;  /* 0x000000060d0d7c24 */ /* 0x000fe4000f8e02ff */
[----:B------:R-:W-:Y:S01]  /*7ab0*/  IMAD.WIDE.U32 R6, R16, UR6, RZ ;  /* 0x0000000610067c25 */ /* 0x000fe2000f8e00ff */
[----:B------:R-:W-:-:S03]  /*7ac0*/  IADD3 R5, R5, R11, RZ ;  /* 0x0000000b05057210 */ /* 0x000fc60007ffe0ff */
[----:B------:R-:W-:Y:S01]  /*7ad0*/  IMAD R11, R16, UR7, R13 ;  /* 0x00000007100b7c24 */ /* 0x000fe2000f8e020d */
[----:B------:R-:W-:Y:S01]  /*7ae0*/  ULDC.64 UR6, c[0x0][0xb48] ;  /* 0x0002d20000067ab9 */ /* 0x000fe20000000a00 */
[----:B------:R-:W-:Y:S01]  /*7af0*/  IMAD R9, R9, 0x8, R2 ;  /* 0x0000000809097824 */ /* 0x000fe200078e0202 */
[----:B--2---:R-:W-:Y:S01]  /*7b00*/  LEA R2, R10, R2, 0x7 ;  /* 0x000000020a027211 */ /* 0x004fe200078e38ff */
[----:B----4-:R-:W-:Y:S01]  /*7b10*/  IMAD R8, R20, UR4, RZ ;  /* 0x0000000414087c24 */ /* 0x010fe2000f8e02ff */
[----:B------:R-:W-:Y:S01]  /*7b20*/  IADD3 R7, R7, R11, RZ ;  /* 0x0000000b07077210 */ /* 0x000fe20007ffe0ff */
[----:B------:R-:W-:Y:S02]  /*7b30*/  IMAD.MOV R16, RZ, RZ, -R16 ;  /* 0x000000ffff107224 */ /* 0x000fe400078e0a10 */
[----:B------:R-:W-:Y:S02]  /*7b40*/  IMAD R9, R10, 0x80, R9 ;  /* 0x000000800a097824 */ /* 0x000fe400078e0209 */
[----:B------:R-:W-:-:S02]  /*7b50*/  IMAD R13, R21, UR9, R8 ;  /* 0x00000009150d7c24 */ /* 0x000fc4000f8e0208 */
[----:B------:R-:W-:-:S04]  /*7b60*/  IMAD.WIDE.U32 R4, R20, UR9, R4 ;  /* 0x0000000914047c25 */ /* 0x000fc8000f8e0004 */
[----:B-1----:R-:W-:Y:S01]  /*7b70*/  IMAD R19, R17, R16, UR8 ;  /* 0x0000000811137e24 */ /* 0x002fe2000f8e0210 */
[----:B------:R-:W-:Y:S01]  /*7b80*/  IADD3 R5, R5, R13, RZ ;  /* 0x0000000d05057210 */ /* 0x000fe20007ffe0ff */
[----:B0-----:R-:W-:-:S03]  /*7b90*/  @P0 IMAD.HI.U32 R8, R9, R12, RZ ;  /* 0x0000000c09080227 */ /* 0x001fc600078e00ff */
[----:B------:R-:W-:Y:S01]  /*7ba0*/  SHF.R.S32.HI R14, RZ, 0x1f, R19 ;  /* 0x0000001fff0e7819 */ /* 0x000fe20000011413 */
[----:B-----5:R-:W-:Y:S01]  /*7bb0*/  IMAD R12, R22, UR4, RZ ;  /* 0x00000004160c7c24 */ /* 0x020fe2000f8e02ff */
[----:B------:R-:W-:Y:S01]  /*7bc0*/  ULDC.64 UR4, c[0x0][0xbe0] ;  /* 0x0002f80000047ab9 */ /* 0x000fe20000000a00 */
[----:B------:R-:W-:-:S04]  /*7bd0*/  @P0 IMAD.HI.U32 R90, R9, R90, RZ ;  /* 0x0000005a095a0227 */ /* 0x000fc800078e00ff */
[----:B------:R-:W-:Y:S01]  /*7be0*/  IMAD.MOV.U32 R11, RZ, RZ, R9 ;  /* 0x000000ffff0b7224 */ /* 0x000fe200078e0009 */
[----:B------:R-:W-:Y:S01]  /*7bf0*/  @P0 SHF.R.U32.HI R11, RZ, R15, R8 ;  /* 0x0000000fff0b0219 */ /* 0x000fe20000011608 */
[----:B------:R-:W-:Y:S02]  /*7c00*/  IMAD R15, R23, UR9, R12 ;  /* 0x00000009170f7c24 */ /* 0x000fe4000f8e020c */
[----:B------:R-:W-:Y:S01]  /*7c10*/  IMAD.WIDE.U32 R6, R22, UR9, R6 ;  /* 0x0000000916067c25 */ /* 0x000fe2000f8e0006 */
[----:B------:R-:W-:-:S03]  /*7c20*/  ULDC.64 UR8, c[0x0][0xb28] ;  /* 0x0002ca0000087ab9 */ /* 0x000fc60000000a00 */
[----:B------:R-:W-:-:S04]  /*7c30*/  IMAD.WIDE.U32 R4, R19, UR4, R4 ;  /* 0x0000000413047c25 */ /* 0x000fc8000f8e0004 */
[----:B------:R-:W-:Y:S01]  /*7c40*/  IMAD.MOV.U32 R13, RZ, RZ, R9 ;  /* 0x000000ffff0d7224 */ /* 0x000fe200078e0009 */
[----:B------:R-:W-:Y:S01]  /*7c50*/  @P0 SHF.R.U32.HI R13, RZ, R91, R90 ;  /* 0x0000005bff0d0219 */ /* 0x000fe2000001165a */
[C---:B------:R-:W-:Y:S01]  /*7c60*/  IMAD R8, R14.reuse, UR4, RZ ;  /* 0x000000040e087c24 */ /* 0x040fe2000f8e02ff */
[----:B------:R-:W-:Y:S01]  /*7c70*/  IADD3 R4, P0, R11, R4, RZ ;  /* 0x000000040b047210 */ /* 0x000fe20007f1e0ff */
[----:B------:R-:W-:Y:S01]  /*7c80*/  IMAD.IADD R7, R7, 0x1, R15 ;  /* 0x0000000107077824 */ /* 0x000fe200078e020f */
[----:B------:R-:W-:Y:S01]  /*7c90*/  SHF.R.S32.HI R15, RZ, 0x1f, R11 ;  /* 0x0000001fff0f7819 */ /* 0x000fe2000001140b */
[----:B------:R-:W-:Y:S01]  /*7ca0*/  IMAD R14, R14, UR6, RZ ;  /* 0x000000060e0e7c24 */ /* 0x000fe2000f8e02ff */
[----:B------:R-:W-:Y:S01]  /*7cb0*/  IADD3 R11, -R11, RZ, RZ ;  /* 0x000000ff0b0b7210 */ /* 0x000fe20007ffe1ff */
[C---:B------:R-:W-:Y:S01]  /*7cc0*/  IMAD R12, R19.reuse, UR5, R8 ;  /* 0x00000005130c7c24 */ /* 0x040fe2000f8e0208 */
[----:B------:R-:W-:Y:S01]  /*7cd0*/  SHF.R.S32.HI R8, RZ, 0x1f, R13 ;  /* 0x0000001fff087819 */ /* 0x000fe2000001140d */
[C---:B------:R-:W-:Y:S01]  /*7ce0*/  IMAD R17, R19.reuse, UR7, R14 ;  /* 0x0000000713117c24 */ /* 0x040fe2000f8e020e */
[----:B------:R-:W-:Y:S01]  /*7cf0*/  ULDC.64 UR4, c[0x0][0xb30] ;  /* 0x0002cc0000047ab9 */ /* 0x000fe20000000a00 */
[----:B------:R-:W-:Y:S01]  /*7d00*/  IMAD.WIDE.U32 R6, R19, UR6, R6 ;  /* 0x0000000613067c25 */ /* 0x000fe2000f8e0006 */
[----:B------:R-:W-:Y:S01]  /*7d10*/  IADD3.X R5, R15, R5, R12, P0, !PT ;  /* 0x000000050f057210 */ /* 0x000fe200007fe40c */
[----:B------:R-:W-:-:S02]  /*7d20*/  ULDC.64 UR6, c[0x0][0xbc8] ;  /* 0x0002f20000067ab9 */ /* 0x000fc40000000a00 */
[----:B------:R-:W-:Y:S02]  /*7d30*/  IMAD.MOV R14, RZ, RZ, -R13 ;  /* 0x000000ffff0e7224 */ /* 0x000fe400078e0a0d */
[----:B------:R-:W-:Y:S02]  /*7d40*/  IMAD R8, R8, UR4, RZ ;  /* 0x0000000408087c24 */ /* 0x000fe4000f8e02ff */
[C---:B------:R-:W-:Y:S02]  /*7d50*/  IMAD R11, R18.reuse, R11, R9 ;  /* 0x0000000b120b7224 */ /* 0x040fe400078e0209 */
[----:B------:R-:W-:Y:S02]  /*7d60*/  IMAD.IADD R7, R7, 0x1, R17 ;  /* 0x0000000107077824 */ /* 0x000fe400078e0211 */
[----:B------:R-:W-:Y:S02]  /*7d70*/  IMAD R9, R18, R14, R9 ;  /* 0x0000000e12097224 */ /* 0x000fe400078e0209 */
[C---:B------:R-:W-:Y:S01]  /*7d80*/  IMAD R15, R13.reuse, UR5, R8 ;  /* 0x000000050d0f7c24 */ /* 0x040fe2000f8e0208 */
[----:B------:R-:W-:Y:S01]  /*7d90*/  SHF.R.S32.HI R8, RZ, 0x1f, R11 ;  /* 0x0000001fff087819 */ /* 0x000fe2000001140b */
[----:B------:R-:W-:Y:S01]  /*7da0*/  IMAD.WIDE.U32 R6, R13, UR4, R6 ;  /* 0x000000040d067c25 */ /* 0x000fe2000f8e0006 */
[----:B------:R-:W-:Y:S01]  /*7db0*/  SHF.R.S32.HI R12, RZ, 0x1f, R9 ;  /* 0x0000001fff0c7819 */ /* 0x000fe20000011409 */
[----:B------:R-:W0:Y:S01]  /*7dc0*/  S2UR UR5, SR_CgaCtaId ;  /* 0x00000000000579c3 */ /* 0x000e220000008800 */
[----:B------:R-:W-:Y:S01]  /*7dd0*/  UMOV UR4, 0x400 ;  /* 0x0000040000047882 */ /* 0x000fe20000000000 */
[----:B------:R-:W-:Y:S01]  /*7de0*/  IMAD R8, R8, UR6, RZ ;  /* 0x0000000608087c24 */ /* 0x000fe2000f8e02ff */
[----:B------:R-:W-:Y:S01]  /*7df0*/  IADD3 R7, R7, R15, RZ ;  /* 0x0000000f07077210 */ /* 0x000fe20007ffe0ff */
[----:B------:R-:W-:-:S02]  /*7e00*/  IMAD R12, R12, UR8, RZ ;  /* 0x000000080c0c7c24 */ /* 0x000fc4000f8e02ff */
[C---:B------:R-:W-:Y:S02]  /*7e10*/  IMAD R13, R11.reuse, UR7, R8 ;  /* 0x000000070b0d7c24 */ /* 0x040fe4000f8e0208 */
[----:B------:R-:W-:Y:S01]  /*7e20*/  IMAD.WIDE.U32 R4, R11, UR6, R4 ;  /* 0x000000060b047c25 */ /* 0x000fe2000f8e0004 */
[----:B------:R-:W-:-:S03]  /*7e30*/  ULDC.64 UR6, c[0x0][0xba8] ;  /* 0x0002ea0000067ab9 */ /* 0x000fc60000000a00 */
[C---:B------:R-:W-:Y:S01]  /*7e40*/  IMAD R11, R9.reuse, UR9, R12 ;  /* 0x00000009090b7c24 */ /* 0x040fe2000f8e020c */
[----:B------:R-:W-:Y:S01]  /*7e50*/  LEA R8, P0, R4, UR6, 0x2 ;  /* 0x0000000604087c11 */ /* 0x000fe2000f8010ff */
[----:B------:R-:W-:Y:S01]  /*7e60*/  IMAD.WIDE.U32 R6, R9, UR8, R6 ;  /* 0x0000000809067c25 */ /* 0x000fe2000f8e0006 */
[----:B------:R-:W-:Y:S01]  /*7e70*/  ULDC.64 UR8, c[0x0][0xb00] ;  /* 0x0002c00000087ab9 */ /* 0x000fe20000000a00 */
[----:B------:R-:W-:Y:S02]  /*7e80*/  ULDC UR6, c[0x0][0xa88] ;  /* 0x0002a20000067ab9 */ /* 0x000fe40000000800 */
[----:B------:R-:W-:Y:S01]  /*7e90*/  IMAD.IADD R9, R5, 0x1, R13 ;  /* 0x0000000105097824 */ /* 0x000fe200078e020d */
[----:B------:R-:W-:Y:S01]  /*7ea0*/  LEA R20, P1, R6, UR8, 0x2 ;  /* 0x0000000806147c11 */ /* 0x000fe2000f8210ff */
[----:B------:R-:W-:Y:S02]  /*7eb0*/  IMAD.IADD R5, R7, 0x1, R11 ;  /* 0x0000000107057824 */ /* 0x000fe400078e020b */
[----:B------:R-:W-:Y:S01]  /*7ec0*/  IMAD R17, R18, UR6, RZ ;  /* 0x0000000612117c24 */ /* 0x000fe2000f8e02ff */
[----:B------:R-:W-:Y:S01]  /*7ed0*/  LEA.HI.X R9, R4, UR7, R9, 0x2, P0 ;  /* 0x0000000704097c11 */ /* 0x000fe200080f1409 */
[----:B0-----:R-:W-:Y:S01]  /*7ee0*/  ULEA UR4, UR5, UR4, 0x18 ;  /* 0x0000000405047291 */ /* 0x001fe2000f8ec03f */
[----:B------:R-:W-:Y:S01]  /*7ef0*/  LEA.HI.X R22, R6, UR9, R5, 0x2, P1 ;  /* 0x0000000906167c11 */ /* 0x000fe200088f1405 */
[----:B------:R-:W-:Y:S01]  /*7f00*/  SHFL.IDX PT, R4, R8, RZ, 0x1c1f ;  /* 0x001c1fff08047589 */ /* 0x000fe200000e0000 */
[----:B------:R-:W-:Y:S01]  /*7f10*/  LOP3.LUT P0, RZ, R88, 0x3, RZ, 0xc0, !PT ;  /* 0x0000000358ff7812 */ /* 0x000fe2000780c0ff */
[C---:B------:R-:W-:Y:S01]  /*7f20*/  VIADD R16, R2.reuse, 0x8 ;  /* 0x0000000802107836 */ /* 0x040fe20000000000 */
[----:B------:R-:W-:Y:S01]  /*7f30*/  UIADD3 UR4, UR4, 0x34820, URZ ;  /* 0x0003482004047890 */ /* 0x000fe2000fffe03f */
[----:B------:R-:W0:Y:S01]  /*7f40*/  SHFL.IDX PT, R5, R9, RZ, 0x1c1f ;  /* 0x001c1fff09057589 */ /* 0x000e2200000e0000 */
[-C--:B------:R-:W-:Y:S01]  /*7f50*/  ISETP.GE.OR P1, PT, R2, R17.reuse, P0 ;  /* 0x000000110200720c */ /* 0x080fe20000726670 */
[----:B------:R-:W-:Y:S01]  /*7f60*/  IMAD.IADD R19, R88, 0x1, -R89 ;  /* 0x0000000158137824 */ /* 0x000fe200078e0a59 */
[-C--:B------:R-:W-:Y:S01]  /*7f70*/  ISETP.GE.OR P0, PT, R16, R17.reuse, P0 ;  /* 0x000000111000720c */ /* 0x080fe20000706670 */
[----:B------:R-:W-:Y:S01]  /*7f80*/  SHFL.IDX PT, R6, R8, 0x1, 0x1c1f ;  /* 0x003c1f0008067f89 */ /* 0x000fe200000e0000 */
[----:B------:R-:W-:Y:S01]  /*7f90*/  UPRMT UR4, URZ, 0x654, UR4 ;  /* 0x000006543f047896 */ /* 0x000fe20008000004 */
[----:B------:R-:W-:-:S02]  /*7fa0*/  ISETP.GE.AND P2, PT, R2, R17, PT ;  /* 0x000000110200720c */ /* 0x000fc40003f46270 */
[----:B------:R-:W1:Y:S01]  /*7fb0*/  SHFL.IDX PT, R7, R9, 0x1, 0x1c1f ;  /* 0x003c1f0009077f89 */ /* 0x000e6200000e0000 */
[----:B------:R-:W-:-:S03]  /*7fc0*/  SHF.L.U32 R19, R19, 0x1, RZ ;  /* 0x0000000113137819 */ /* 0x000fc600000006ff */
[----:B------:R2:W3:Y:S02]  /*7fd0*/  SHFL.IDX PT, R14, R20, RZ, 0x1c1f ;  /* 0x001c1fff140e7589 */ /* 0x0004e400000e0000 */
[----:B------:R-:W-:Y:S02]  /*7fe0*/  SYNCS.ARRIVE.TRANS64.RED.A1T0 RZ, [UR4], RZ ;  /* 0x000000ffffff79a7 */ /* 0x000fe40008100404 */
[----:B------:R2:W4:Y:S04]  /*7ff0*/  SHFL.IDX PT, R15, R22, RZ, 0x1c1f ;  /* 0x001c1fff160f7589 */ /* 0x00052800000e0000 */
[----:B0-----:R2:W-:Y:S04]  /*8000*/  @!P1 ST.E desc[UR42][R4.64], R3 ;  /* 0x0000000304009985 */ /* 0x0015e8000c10192a */
[----:B-1----:R2:W-:Y:S01]  /*8010*/  @!P0 ST.E desc[UR42][R6.64], R0 ;  /* 0x0000000006008985 */ /* 0x0025e2000c10192a */
[----:B------:R-:W-:Y:S05]  /*8020*/  @P2 BRA `(.L_x_35) ;  /* 0x0000000400782947 */ /* 0x000fea0003800000 */
[C---:B--2---:R-:W-:Y:S01]  /*8030*/  VIADD R0, R19.reuse, 0x8 ;  /* 0x0000000813007836 */ /* 0x044fe20000000000 */
[----:B------:R-:W-:Y:S01]  /*8040*/  ULDC UR4, c[0x0][0xac8] ;  /* 0x0002b20000047ab9 */ /* 0x000fe20000000800 */
[C---:B------:R-:W-:Y:S01]  /*8050*/  VIADD R6, R19.reuse, 0x10 ;  /* 0x0000001013067836 */ /* 0x040fe20000000000 */
[C---:B------:R-:W-:Y:S01]  /*8060*/  ISETP.GE.AND P2, PT, R19.reuse, UR4, PT ;  /* 0x0000000413007c0c */ /* 0x040fe2000bf46270 */
[C---:B------:R-:W-:Y:S01]  /*8070*/  VIADD R8, R19.reuse, 0x28 ;  /* 0x0000002813087836 */ /* 0x040fe20000000000 */
[----:B------:R-:W-:Y:S01]  /*8080*/  ISETP.GE.AND P3, PT, R0, UR4, PT ;  /* 0x0000000400007c0c */ /* 0x000fe2000bf66270 */
[C---:B------:R-:W-:Y:S01]  /*8090*/  VIADD R10, R19.reuse, 0x38 ;  /* 0x00000038130a7836 */ /* 0x040fe20000000000 */
[C---:B------:R-:W-:Y:S01]  /*80a0*/  IADD3 R7, R19.reuse, 0x18, RZ ;  /* 0x0000001813077810 */ /* 0x040fe20007ffe0ff */
[C---:B------:R-:W-:Y:S01]  /*80b0*/  VIADD R11, R19.reuse, 0x40 ;  /* 0x00000040130b7836 */ /* 0x040fe20000000000 */
[----:B------:R-:W-:Y:S01]  /*80c0*/  ISETP.GE.AND P0, PT, R6, UR4, PT ;  /* 0x0000000406007c0c */ /* 0x000fe2000bf06270 */
[----:B------:R-:W-:Y:S01]  /*80d0*/  VIADD R12, R19, 0x50 ;  /* 0x00000050130c7836 */ /* 0x000fe20000000000 */
[----:B------:R-:W-:-:S02]  /*80e0*/  ISETP.GE.AND P1, PT, R7, UR4, PT ;  /* 0x0000000407007c0c */ /* 0x000fc4000bf26270 */
[C---:B------:R-:W-:Y:S02]  /*80f0*/  IADD3 R9, R19.reuse, 0x30, RZ ;  /* 0x0000003013097810 */ /* 0x040fe40007ffe0ff */
[----:B------:R-:W-:Y:S01]  /*8100*/  ISETP.GE.AND P5, PT, R10, UR4, PT ;  /* 0x000000040a007c0c */ /* 0x000fe2000bfa6270 */
[----:B---34-:R-:W-:Y:S01]  /*8110*/  @!P2 IMAD.WIDE R2, R19, 0x4, R14 ;  /* 0x000000041302a825 */ /* 0x018fe200078e020e */
[----:B------:R-:W-:Y:S02]  /*8120*/  ISETP.GE.AND P4, PT, R9, UR4, PT ;  /* 0x0000000409007c0c */ /* 0x000fe4000bf86270 */
[----:B------:R-:W-:Y:S02]  /*8130*/  @!P3 LEA.HI R0, R0, R0, RZ, 0x1 ;  /* 0x000000000000b211 */ /* 0x000fe400078f08ff */
[----:B------:R0:W-:Y:S01]  /*8140*/  @!P2 ST.E.64 desc[UR42][R2.64], R24 ;  /* 0x000000180200a985 */ /* 0x0001e2000c101b2a */
[----:B------:R-:W-:Y:S02]  /*8150*/  ISETP.GE.AND P6, PT, R11, UR4, PT ;  /* 0x000000040b007c0c */ /* 0x000fe4000bfc6270 */
[----:B------:R-:W-:Y:S01]  /*8160*/  @!P3 LOP3.LUT R5, R0, 0xfffffffe, RZ, 0xc0, !PT ;  /* 0xfffffffe0005b812 */ /* 0x000fe200078ec0ff */
[----:B------:R-:W-:Y:S01]  /*8170*/  VIADD R0, R19, 0x20 ;  /* 0x0000002013007836 */ /* 0x000fe20000000000 */
[----:B------:R-:W-:-:S02]  /*8180*/  @!P0 LEA.HI R6, R6, R6, RZ, 0x1 ;  /* 0x0000000606068211 */ /* 0x000fc400078f08ff */
[----:B------:R-:W-:Y:S01]  /*8190*/  @!P1 LEA.HI R7, R7, R7, RZ, 0x1 ;  /* 0x0000000707079211 */ /* 0x000fe200078f08ff */
[----:B------:R-:W-:Y:S01]  /*81a0*/  @!P3 IMAD.WIDE R4, R5, 0x4, R14 ;  /* 0x000000040504b825 */ /* 0x000fe200078e020e */
[----:B------:R-:W-:Y:S02]  /*81b0*/  ISETP.GE.AND P2, PT, R0, UR4, PT ;  /* 0x0000000400007c0c */ /* 0x000fe4000bf46270 */
[----:B------:R-:W-:Y:S02]  /*81c0*/  @!P5 LEA.HI R10, R10, R10, RZ, 0x1 ;  /* 0x0000000a0a0ad211 */ /* 0x000fe400078f08ff */
[----:B------:R1:W-:Y:S01]  /*81d0*/  @!P3 ST.E.64 desc[UR42][R4.64], R28 ;  /* 0x0000001c0400b985 */ /* 0x0003e2000c101b2a */
[----:B------:R-:W-:Y:S02]  /*81e0*/  ISETP.GE.AND P3, PT, R8, UR4, PT ;  /* 0x0000000408007c0c */ /* 0x000fe4000bf66270 */
[----:B0-----:R-:W-:Y:S02]  /*81f0*/  @!P0 LOP3.LUT R3, R6, 0xfffffffe, RZ, 0xc0, !PT ;  /* 0xfffffffe06038812 */ /* 0x001fe400078ec0ff */
[----:B------:R-:W-:-:S02]  /*8200*/  @!P4 LEA.HI R6, R9, R9, RZ, 0x1 ;  /* 0x000000090906c211 */ /* 0x000fc400078f08ff */
[----:B------:R-:W-:Y:S01]  /*8210*/  @!P5 LOP3.LUT R13, R10, 0xfffffffe, RZ, 0xc0, !PT ;  /* 0xfffffffe0a0dd812 */ /* 0x000fe200078ec0ff */
[--C-:B------:R-:W-:Y:S01]  /*8220*/  @!P0 IMAD.WIDE R2, R3, 0x4, R14.reuse ;  /* 0x0000000403028825 */ /* 0x100fe200078e020e */
[----:B------:R-:W-:Y:S02]  /*8230*/  @!P2 LEA.HI R0, R0, R0, RZ, 0x1 ;  /* 0x000000000000a211 */ /* 0x000fe400078f08ff */
[----:B------:R-:W-:Y:S02]  /*8240*/  IADD3 R18, R19, 0x60, RZ ;  /* 0x0000006013127810 */ /* 0x000fe40007ffe0ff */
[----:B------:R0:W-:Y:S01]  /*8250*/  @!P0 ST.E.64 desc[UR42][R2.64], R32 ;  /* 0x0000002002008985 */ /* 0x0001e2000c101b2a */
[----:B-1----:R-:W-:Y:S02]  /*8260*/  @!P1 LOP3.LUT R5, R7, 0xfffffffe, RZ, 0xc0, !PT ;  /* 0xfffffffe07059812 */ /* 0x002fe400078ec0ff */
[----:B------:R-:W-:Y:S02]  /*8270*/  @!P3 LEA.HI R8, R8, R8, RZ, 0x1 ;  /* 0x000000080808b211 */ /* 0x000fe400078f08ff */
[----:B------:R-:W-:Y:S01]  /*8280*/  @!P2 LOP3.LUT R7, R0, 0xfffffffe, RZ, 0xc0, !PT ;  /* 0xfffffffe0007a812 */ /* 0x000fe200078ec0ff */
[----:B------:R-:W-:Y:S01]  /*8290*/  @!P1 IMAD.WIDE R4, R5, 0x4, R14 ;  /* 0x0000000405049825 */ /* 0x000fe200078e020e */
[----:B------:R-:W-:-:S02]  /*82a0*/  @!P3 LOP3.LUT R9, R8, 0xfffffffe, RZ, 0xc0, !PT ;  /* 0xfffffffe0809b812 */ /* 0x000fc400078ec0ff */
[----:B------:R-:W-:Y:S02]  /*82b0*/  @!P6 LEA.HI R0, R11, R11, RZ, 0x1 ;  /* 0x0000000b0b00e211 */ /* 0x000fe400078f08ff */
[----:B------:R-:W-:Y:S01]  /*82c0*/  @!P4 LOP3.LUT R11, R6, 0xfffffffe, RZ, 0xc0, !PT ;  /* 0xfffffffe060bc812 */ /* 0x000fe200078ec0ff */
[--C-:B------:R-:W-:Y:S01]  /*82d0*/  @!P2 IMAD.WIDE R6, R7, 0x4, R14.reuse ;  /* 0x000000040706a825 */ /* 0x100fe200078e020e */
[----:B------:R-:W-:Y:S01]  /*82e0*/  @!P6 LOP3.LUT R21, R0, 0xfffffffe, RZ, 0xc0, !PT ;  /* 0xfffffffe0015e812 */ /* 0x000fe200078ec0ff */
[----:B------:R1:W-:Y:S01]  /*82f0*/  @!P1 ST.E.64 desc[UR42][R4.64], R36 ;  /* 0x0000002404009985 */ /* 0x0003e2000c101b2a */
[----:B------:R-:W-:Y:S01]  /*8300*/  IADD3 R0, R19, 0x48, RZ ;  /* 0x0000004813007810 */ /* 0x000fe20007ffe0ff */
[--C-:B0-----:R-:W-:Y:S01]  /*8310*/  @!P3 IMAD.WIDE R2, R9, 0x4, R14.reuse ;  /* 0x000000040902b825 */ /* 0x101fe200078e020e */
[----:B------:R-:W-:Y:S01]  /*8320*/  ISETP.GE.AND P1, PT, R12, UR4, PT ;  /* 0x000000040c007c0c */ /* 0x000fe2000bf26270 */
[----:B------:R0:W-:Y:S01]  /*8330*/  @!P2 ST.E.64 desc[UR42][R6.64], R40 ;  /* 0x000000280600a985 */ /* 0x0001e2000c101b2a */
[----:B------:R-:W-:Y:S01]  /*8340*/  ISETP.GE.AND P0, PT, R0, UR4, PT ;  /* 0x0000000400007c0c */ /* 0x000fe2000bf06270 */
[----:B------:R-:W-:-:S02]  /*8350*/  @!P5 IMAD.WIDE R8, R13, 0x4, R14 ;  /* 0x000000040d08d825 */ /* 0x000fc400078e020e */
[----:B------:R2:W-:Y:S01]  /*8360*/  @!P3 ST.E.64 desc[UR42][R2.64], R44 ;  /* 0x0000002c0200b985 */ /* 0x0005e2000c101b2a */
[----:B------:R-:W-:Y:S01]  /*8370*/  ISETP.GE.AND P3, PT, R18, UR4, PT ;  /* 0x0000000412007c0c */ /* 0x000fe2000bf66270 */
[----:B------:R-:W-:Y:S02]  /*8380*/  VIADD R13, R19, 0x58 ;  /* 0x00000058130d7836 */ /* 0x000fe40000000000 */
[----:B-1----:R-:W-:-:S03]  /*8390*/  @!P4 IMAD.WIDE R4, R11, 0x4, R14 ;  /* 0x000000040b04c825 */ /* 0x002fc600078e020e */
[----:B------:R-:W-:Y:S02]  /*83a0*/  ISETP.GE.AND P2, PT, R13, UR4, PT ;  /* 0x000000040d007c0c */ /* 0x000fe4000bf46270 */
[----:B------:R-:W-:Y:S01]  /*83b0*/  @!P1 LEA.HI R12, R12, R12, RZ, 0x1 ;  /* 0x0000000c0c0c9211 */ /* 0x000fe200078f08ff */
[----:B------:R-:W-:Y:S01]  /*83c0*/  @!P6 IMAD.WIDE R10, R21, 0x4, R14 ;  /* 0x00000004150ae825 */ /* 0x000fe200078e020e */
[----:B------:R1:W-:Y:S01]  /*83d0*/  @!P4 ST.E.64 desc[UR42][R4.64], R48 ;  /* 0x000000300400c985 */ /* 0x0003e2000c101b2a */
[----:B------:R-:W-:Y:S02]  /*83e0*/  @!P0 LEA.HI R0, R0, R0, RZ, 0x1 ;  /* 0x0000000000008211 */ /* 0x000fe400078f08ff */
[C---:B0-----:R-:W-:Y:S01]  /*83f0*/  VIADD R6, R19.reuse, 0x68 ;  /* 0x0000006813067836 */ /* 0x041fe20000000000 */
[C---:B--2---:R-:W-:Y:S01]  /*8400*/  IADD3 R3, R19.reuse, 0x78, RZ ;  /* 0x0000007813037810 */ /* 0x044fe20007ffe0ff */
[----:B------:R-:W-:Y:S01]  /*8410*/  VIADD R7, R19, 0x70 ;  /* 0x0000007013077836 */ /* 0x000fe20000000000 */
[----:B------:R0:W-:Y:S01]  /*8420*/  @!P5 ST.E.64 desc[UR42][R8.64], R52 ;  /* 0x000000340800d985 */ /* 0x0001e2000c101b2a */
[----:B------:R-:W-:-:S02]  /*8430*/  @!P3 LEA.HI R18, R18, R18, RZ, 0x1 ;  /* 0x000000121212b211 */ /* 0x000fc400078f08ff */
[----:B------:R-:W-:Y:S01]  /*8440*/  ISETP.GE.AND P4, PT, R6, UR4, PT ;  /* 0x0000000406007c0c */ /* 0x000fe2000bf86270 */
[----:B------:R2:W-:Y:S01]  /*8450*/  @!P6 ST.E.64 desc[UR42][R10.64], R56 ;  /* 0x000000380a00e985 */ /* 0x0005e2000c101b2a */
[----:B------:R-:W-:Y:S02]  /*8460*/  ISETP.GE.AND P6, PT, R3, UR4, PT ;  /* 0x0000000403007c0c */ /* 0x000fe4000bfc6270 */
[----:B------:R-:W-:Y:S02]  /*8470*/  ISETP.GE.AND P5, PT, R7, UR4, PT ;  /* 0x0000000407007c0c */ /* 0x000fe4000bfa6270 */
[----:B------:R-:W-:Y:S02]  /*8480*/  @!P2 LEA.HI R13, R13, R13, RZ, 0x1 ;  /* 0x0000000d0d0da211 */ /* 0x000fe400078f08ff */
[----:B-1----:R-:W-:Y:S02]  /*8490*/  @!P1 LOP3.LUT R5, R12, 0xfffffffe, RZ, 0xc0, !PT ;  /* 0xfffffffe0c059812 */ /* 0x002fe400078ec0ff */
[----:B0-----:R-:W-:-:S03]  /*84a0*/  @!P3 LOP3.LUT R9, R18, 0xfffffffe, RZ, 0xc0, !PT ;  /* 0xfffffffe1209b812 */ /* 0x001fc600078ec0ff */
[----:B------:R-:W-:Y:S02]  /*84b0*/  @!P4 LEA.HI R6, R6, R6, RZ, 0x1 ;  /* 0x000000060606c211 */ /* 0x000fe400078f08ff */
[----:B------:R-:W-:Y:S01]  /*84c0*/  @!P6 LEA.HI R4, R3, R3, RZ, 0x1 ;  /* 0x000000030304e211 */ /* 0x000fe200078f08ff */
[----:B------:R-:W-:Y:S01]  /*84d0*/  @!P3 IMAD.WIDE R8, R9, 0x4, R14 ;  /* 0x000000040908b825 */ /* 0x000fe200078e020e */
[----:B------:R-:W-:Y:S02]  /*84e0*/  @!P5 LEA.HI R2, R7, R7, RZ, 0x1 ;  /* 0x000000070702d211 */ /* 0x000fe400078f08ff */
[----:B------:R-:W-:Y:S02]  /*84f0*/  @!P0 LOP3.LUT R3, R0, 0xfffffffe, RZ, 0xc0, !PT ;  /* 0xfffffffe00038812 */ /* 0x000fe400078ec0ff */
[----:B------:R-:W-:Y:S02]  /*8500*/  @!P2 LOP3.LUT R7, R13, 0xfffffffe, RZ, 0xc0, !PT ;  /* 0xfffffffe0d07a812 */ /* 0x000fe400078ec0ff */
[----:B--2---:R-:W-:-:S02]  /*8510*/  @!P4 LOP3.LUT R11, R6, 0xfffffffe, RZ, 0xc0, !PT ;  /* 0xfffffffe060bc812 */ /* 0x004fc400078ec0ff */
[----:B------:R-:W-:Y:S01]  /*8520*/  @!P5 LOP3.LUT R13, R2, 0xfffffffe, RZ, 0xc0, !PT ;  /* 0xfffffffe020dd812 */ /* 0x000fe200078ec0ff */
[----:B------:R-:W-:Y:S01]  /*8530*/  @!P0 IMAD.WIDE R2, R3, 0x4, R14 ;  /* 0x0000000403028825 */ /* 0x000fe200078e020e */
[----:B------:R-:W-:-:S03]  /*8540*/  @!P6 LOP3.LUT R21, R4, 0xfffffffe, RZ, 0xc0, !PT ;  /* 0xfffffffe0415e812 */ /* 0x000fc600078ec0ff */
[--C-:B------:R-:W-:Y:S01]  /*8550*/  @!P1 IMAD.WIDE R4, R5, 0x4, R14.reuse ;  /* 0x0000000405049825 */ /* 0x100fe200078e020e */
[----:B------:R0:W-:Y:S03]  /*8560*/  @!P0 ST.E.64 desc[UR42][R2.64], R60 ;  /* 0x0000003c02008985 */ /* 0x0001e6000c101b2a */
[--C-:B------:R-:W-:Y:S01]  /*8570*/  @!P2 IMAD.WIDE R6, R7, 0x4, R14.reuse ;  /* 0x000000040706a825 */ /* 0x100fe200078e020e */
[----:B------:R0:W-:Y:S03]  /*8580*/  @!P1 ST.E.64 desc[UR42][R4.64], R64 ;  /* 0x0000004004009985 */ /* 0x0001e6000c101b2a */
[--C-:B------:R-:W-:Y:S01]  /*8590*/  @!P4 IMAD.WIDE R10, R11, 0x4, R14.reuse ;  /* 0x000000040b0ac825 */ /* 0x100fe200078e020e */
[----:B------:R0:W-:Y:S03]  /*85a0*/  @!P2 ST.E.64 desc[UR42][R6.64], R68 ;  /* 0x000000440600a985 */ /* 0x0001e6000c101b2a */
[--C-:B------:R-:W-:Y:S01]  /*85b0*/  @!P5 IMAD.WIDE R12, R13, 0x4, R14.reuse ;  /* 0x000000040d0cd825 */ /* 0x100fe200078e020e */
[----:B------:R0:W-:Y:S03]  /*85c0*/  @!P3 ST.E.64 desc[UR42][R8.64], R72 ;  /* 0x000000480800b985 */ /* 0x0001e6000c101b2a */
[----:B------:R-:W-:Y:S01]  /*85d0*/  @!P6 IMAD.WIDE R14, R21, 0x4, R14 ;  /* 0x00000004150ee825 */ /* 0x000fe200078e020e */
[----:B------:R0:W-:Y:S04]  /*85e0*/  @!P4 ST.E.64 desc[UR42][R10.64], R76 ;  /* 0x0000004c0a00c985 */ /* 0x0001e8000c101b2a */
[----:B------:R0:W-:Y:S04]  /*85f0*/  @!P5 ST.E.64 desc[UR42][R12.64], R80 ;  /* 0x000000500c00d985 */ /* 0x0001e8000c101b2a */
[----:B------:R0:W-:Y:S02]  /*8600*/  @!P6 ST.E.64 desc[UR42][R14.64], R84 ;  /* 0x000000540e00e985 */ /* 0x0001e4000c101b2a */
.L_x_35:
[----:B------:R-:W-:Y:S05]  /*8610*/  BSYNC B0 ;  /* 0x0000000000007941 */ /* 0x000fea0003800000 */
.L_x_34:
[----:B------:R-:W-:Y:S01]  /*8620*/  ISETP.GE.AND P0, PT, R16, R17, PT ;  /* 0x000000111000720c */ /* 0x000fe20003f06270 */
[----:B0-----:R0:W1:Y:S04]  /*8630*/  SHFL.IDX PT, R13, R22, 0x1, 0x1c1f ;  /* 0x003c1f00160d7f89 */ /* 0x00106800000e0000 */
[----:B------:R0:W0:Y:S08]  /*8640*/  SHFL.IDX PT, R12, R20, 0x1, 0x1c1f ;  /* 0x003c1f00140c7f89 */ /* 0x00003000000e0000 */
[----:B------:R-:W-:Y:S05]  /*8650*/  @P0 BRA `(.L_x_10) ;  /* 0x0000004400cc0947 */ /* 0x000fea0003800000 */
[----:B------:R-:W-:Y:S01]  /*8660*/  ULDC UR4, c[0x0][0xac8] ;  /* 0x0002b20000047ab9 */ /* 0x000fe20000000800 */
[C---:B--2---:R-:W-:Y:S01]  /*8670*/  VIADD R0, R19.reuse, 0x8 ;  /* 0x0000000813007836 */ /* 0x044fe20000000000 */
[C---:B------:R-:W-:Y:S01]  /*8680*/  ISETP.GE.AND P0, PT, R19.reuse, UR4, PT ;  /* 0x0000000413007c0c */ /* 0x040fe2000bf06270 */
[C---:B------:R-:W-:Y:S01]  /*8690*/  VIADD R4, R19.reuse, 0x10 ;  /* 0x0000001013047836 */ /* 0x040fe20000000000 */
[C---:B------:R-:W-:Y:S01]  /*86a0*/  IADD3 R6, R19.reuse, 0x18, RZ ;  /* 0x0000001813067810 */ /* 0x040fe20007ffe0ff */
[C---:B------:R-:W-:Y:S01]  /*86b0*/  VIADD R8, R19.reuse, 0x20 ;  /* 0x0000002013087836 */ /* 0x040fe20000000000 */
[----:B------:R-:W-:Y:S01]  /*86c0*/  ISETP.GE.AND P5, PT, R0, UR4, PT ;  /* 0x0000000400007c0c */ /* 0x000fe2000bfa6270 */
[C---:B------:R-:W-:Y:S01]  /*86d0*/  VIADD R9, R19.reuse, 0x28 ;  /* 0x0000002813097836 */ /* 0x040fe20000000000 */
[----:B------:R-:W-:Y:S01]  /*86e0*/  ISETP.GE.AND P6, PT, R4, UR4, PT ;  /* 0x0000000404007c0c */ /* 0x000fe2000bfc6270 */
[C---:B------:R-:W-:Y:S01]  /*86f0*/  VIADD R11, R19.reuse, 0x38 ;  /* 0x00000038130b7836 */ /* 0x040fe20000000000 */
[C---:B------:R-:W-:Y:S01]  /*8700*/  IADD3 R10, R19.reuse, 0x30, RZ ;  /* 0x00000030130a7810 */ /* 0x040fe20007ffe0ff */
[C---:B------:R-:W-:Y:S01]  /*8710*/  VIADD R16, R19.reuse, 0x40 ;  /* 0x0000004013107836 */ /* 0x040fe20000000000 */
[----:B------:R-:W-:Y:S01]  /*8720*/  ISETP.GE.AND P4, PT, R8, UR4, PT ;  /* 0x0000000408007c0c */ /* 0x000fe2000bf86270 */
[----:B0-----:R-:W-:Y:S01]  /*8730*/  VIADD R20, R19, 0x70 ;  /* 0x0000007013147836 */ /* 0x001fe20000000000 */
[----:B------:R-:W-:Y:S01]  /*8740*/  ISETP.GE.AND P3, PT, R9, UR4, PT ;  /* 0x0000000409007c0c */ /* 0x000fe2000bf66270 */
[----:B-1----:R-:W-:Y:S01]  /*8750*/  @!P0 IMAD.WIDE R2, R19, 0x4, R12 ;  /* 0x0000000413028825 */ /* 0x002fe200078e020c */
[----:B------:R-:W-:-:S02]  /*8760*/  ISETP.GE.AND P2, PT, R10, UR4, PT ;  /* 0x000000040a007c0c */ /* 0x000fc4000bf46270 */
[----:B------:R-:W-:Y:S02]  /*8770*/  ISETP.GE.AND P1, PT, R11, UR4, PT ;  /* 0x000000040b007c0c */ /* 0x000fe4000bf26270 */
[----:B------:R0:W-:Y:S01]  /*8780*/  @!P0 ST.E.64 desc[UR42][R2.64], R26 ;  /* 0x0000001a02008985 */ /* 0x0001e2000c101b2a */
[----:B------:R-:W-:Y:S02]  /*8790*/  ISETP.GE.AND P0, PT, R6, UR4, PT ;  /* 0x0000000406007c0c */ /* 0x000fe4000bf06270 */
[----:B------:R-:W-:Y:S02]  /*87a0*/  @!P5 LEA.HI R0, R0, R0, RZ, 0x1 ;  /* 0x000000000000d211 */ /* 0x000fe400078f08ff */
[----:B------:R-:W-:Y:S02]  /*87b0*/  @!P6 LEA.HI R4, R4, R4, RZ, 0x1 ;  /* 0x000000040404e211 */ /* 0x000fe400078f08ff */
[----:B------:R-:W-:Y:S02]  /*87c0*/  @!P5 LOP3.LUT R5, R0, 0xfffffffe, RZ, 0xc0, !PT ;  /* 0xfffffffe0005d812 */ /* 0x000fe400078ec0ff */
[----:B------:R-:W-:-:S02]  /*87d0*/  @!P6 LOP3.LUT R7, R4, 0xfffffffe, RZ, 0xc0, !PT ;  /* 0xfffffffe0407e812 */ /* 0x000fc400078ec0ff */
[----:B------:R-:W-:Y:S02]  /*87e0*/  @!P4 LEA.HI R8, R8, R8, RZ, 0x1 ;  /* 0x000000080808c211 */ /* 0x000fe400078f08ff */
[----:B------:R-:W-:Y:S01]  /*87f0*/  @!P3 LEA.HI R0, R9, R9, RZ, 0x1 ;  /* 0x000000090900b211 */ /* 0x000fe200078f08ff */
[--C-:B0-----:R-:W-:Y:S01]  /*8800*/  @!P5 IMAD.WIDE R2, R5, 0x4, R12.reuse ;  /* 0x000000040502d825 */ /* 0x101fe200078e020c */
[----:B------:R-:W-:Y:S02]  /*8810*/  @!P0 LEA.HI R6, R6, R6, RZ, 0x1 ;  /* 0x0000000606068211 */ /* 0x000fe400078f08ff */
[----:B------:R-:W-:Y:S01]  /*8820*/  @!P2 LEA.HI R10, R10, R10, RZ, 0x1 ;  /* 0x0000000a0a0aa211 */ /* 0x000fe200078f08ff */
[----:B------:R-:W-:Y:S01]  /*8830*/  @!P6 IMAD.WIDE R4, R7, 0x4, R12 ;  /* 0x000000040704e825 */ /* 0x000fe200078e020c */
[----:B---3--:R-:W-:Y:S01]  /*8840*/  @!P1 LEA.HI R14, R11, R11, RZ, 0x1 ;  /* 0x0000000b0b0e9211 */ /* 0x008fe200078f08ff */
[----:B------:R0:W-:Y:S01]  /*8850*/  @!P5 ST.E.64 desc[UR42][R2.64], R30 ;  /* 0x0000001e0200d985 */ /* 0x0001e2000c101b2a */
[----:B------:R-:W-:-:S02]  /*8860*/  @!P0 LOP3.LUT R7, R6, 0xfffffffe, RZ, 0xc0, !PT ;  /* 0xfffffffe06078812 */ /* 0x000fc400078ec0ff */
[----:B------:R-:W-:Y:S01]  /*8870*/  @!P4 LOP3.LUT R9, R8, 0xfffffffe, RZ, 0xc0, !PT ;  /* 0xfffffffe0809c812 */ /* 0x000fe200078ec0ff */
[----:B------:R1:W-:Y:S01]  /*8880*/  @!P6 ST.E.64 desc[UR42][R4.64], R34 ;  /* 0x000000220400e985 */ /* 0x0003e2000c101b2a */
[----:B------:R-:W-:Y:S01]  /*8890*/  @!P3 LOP3.LUT R11, R0, 0xfffffffe, RZ, 0xc0, !PT ;  /* 0xfffffffe000bb812 */ /* 0x000fe200078ec0ff */
[C---:B------:R-:W-:Y:S01]  /*88a0*/  VIADD R0, R19.reuse, 0x50 ;  /* 0x0000005013007836 */ /* 0x040fe20000000000 */
[----:B----4-:R-:W-:Y:S02]  /*88b0*/  @!P2 LOP3.LUT R15, R10, 0xfffffffe, RZ, 0xc0, !PT ;  /* 0xfffffffe0a0fa812 */ /* 0x010fe400078ec0ff */
[----:B------:R-:W-:Y:S01]  /*88c0*/  @!P1 LOP3.LUT R17, R14, 0xfffffffe, RZ, 0xc0, !PT ;  /* 0xfffffffe0e119812 */ /* 0x000fe200078ec0ff */
[C---:B------:R-:W-:Y:S01]  /*88d0*/  VIADD R14, R19.reuse, 0x58 ;  /* 0x00000058130e7836 */ /* 0x040fe20000000000 */
[----:B------:R-:W-:Y:S02]  /*88e0*/  IADD3 R18, R19, 0x48, RZ ;  /* 0x0000004813127810 */ /* 0x000fe40007ffe0ff */
[----:B------:R-:W-:Y:S01]  /*88f0*/  ISETP.GE.AND P5, PT, R16, UR4, PT ;  /* 0x0000000410007c0c */ /* 0x000fe2000bfa6270 */
[----:B0-----:R-:W-:Y:S01]  /*8900*/  @!P0 IMAD.WIDE R2, R7, 0x4, R12 ;  /* 0x0000000407028825 */ /* 0x001fe200078e020c */
[----:B------:R-:W-:-:S03]  /*8910*/  ISETP.GE.AND P6, PT, R18, UR4, PT ;  /* 0x0000000412007c0c */ /* 0x000fc6000bfc6270 */
[--C-:B-1----:R-:W-:Y:S01]  /*8920*/  @!P4 IMAD.WIDE R4, R9, 0x4, R12.reuse ;  /* 0x000000040904c825 */ /* 0x102fe200078e020c */
[----:B------:R0:W-:Y:S01]  /*8930*/  @!P0 ST.E.64 desc[UR42][R2.64], R38 ;  /* 0x0000002602008985 */ /* 0x0001e2000c101b2a */
[----:B------:R-:W-:Y:S02]  /*8940*/  ISETP.GE.AND P0, PT, R0, UR4, PT ;  /* 0x0000000400007c0c */ /* 0x000fe4000bf06270 */
[--C-:B------:R-:W-:Y:S01]  /*8950*/  @!P3 IMAD.WIDE R6, R11, 0x4, R12.reuse ;  /* 0x000000040b06b825 */ /* 0x100fe200078e020c */
[----:B------:R1:W-:Y:S01]  /*8960*/  @!P4 ST.E.64 desc[UR42][R4.64], R42 ;  /* 0x0000002a0400c985 */ /* 0x0003e2000c101b2a */
[----:B------:R-:W-:Y:S02]  /*8970*/  ISETP.GE.AND P4, PT, R20, UR4, PT ;  /* 0x0000000414007c0c */ /* 0x000fe4000bf86270 */
[----:B------:R-:W-:Y:S01]  /*8980*/  @!P2 IMAD.WIDE R8, R15, 0x4, R12 ;  /* 0x000000040f08a825 */ /* 0x000fe200078e020c */
[----:B------:R2:W-:Y:S01]  /*8990*/  @!P3 ST.E.64 desc[UR42][R6.64], R46 ;  /* 0x0000002e0600b985 */ /* 0x0005e2000c101b2a */
[----:B------:R-:W-:-:S02]  /*89a0*/  IADD3 R15, R19, 0x60, RZ ;  /* 0x00000060130f7810 */ /* 0x000fc40007ffe0ff */
[----:B------:R-:W-:Y:S01]  /*89b0*/  @!P1 IMAD.WIDE R10, R17, 0x4, R12 ;  /* 0x00000004110a9825 */ /* 0x000fe200078e020c */
[----:B------:R3:W-:Y:S01]  /*89c0*/  @!P2 ST.E.64 desc[UR42][R8.64], R50 ;  /* 0x000000320800a985 */ /* 0x0007e2000c101b2a */
[----:B------:R-:W-:Y:S02]  /*89d0*/  ISETP.GE.AND P2, PT, R15, UR4, PT ;  /* 0x000000040f007c0c */ /* 0x000fe4000bf46270 */
[----:B------:R-:W-:Y:S01]  /*89e0*/  VIADD R17, R19, 0x68 ;  /* 0x0000006813117836 */ /* 0x000fe20000000000 */
[----:B------:R4:W-:Y:S01]  /*89f0*/  @!P1 ST.E.64 desc[UR42][R10.64], R54 ;  /* 0x000000360a009985 */ /* 0x0009e2000c101b2a */
[----:B------:R-:W-:Y:S02]  /*8a00*/  ISETP.GE.AND P1, PT, R14, UR4, PT ;  /* 0x000000040e007c0c */ /* 0x000fe4000bf26270 */
[----:B------:R-:W-:Y:S02]  /*8a10*/  @!P5 LEA.HI R16, R16, R16, RZ, 0x1 ;  /* 0x000000101010d211 */ /* 0x000fe400078f08ff */
[----:B------:R-:W-:-:S02]  /*8a20*/  ISETP.GE.AND P3, PT, R17, UR4, PT ;  /* 0x0000000411007c0c */ /* 0x000fc4000bf66270 */
[----:B------:R-:W-:Y:S02]  /*8a30*/  @!P6 LEA.HI R18, R18, R18, RZ, 0x1 ;  /* 0x000000121212e211 */ /* 0x000fe400078f08ff */
[----:B0-----:R-:W-:Y:S02]  /*8a40*/  @!P5 LOP3.LUT R3, R16, 0xfffffffe, RZ, 0xc0, !PT ;  /* 0xfffffffe1003d812 */ /* 0x001fe400078ec0ff */
[----:B-1----:R-:W-:Y:S02]  /*8a50*/  @!P6 LOP3.LUT R5, R18, 0xfffffffe, RZ, 0xc0, !PT ;  /* 0xfffffffe1205e812 */ /* 0x002fe400078ec0ff */
[----:B------:R-:W-:Y:S01]  /*8a60*/  @!P0 LEA.HI R0, R0, R0, RZ, 0x1 ;  /* 0x0000000000008211 */ /* 0x000fe200078f08ff */
[--C-:B------:R-:W-:Y:S01]  /*8a70*/  @!P5 IMAD.WIDE R2, R3, 0x4, R12.reuse ;  /* 0x000000040302d825 */ /* 0x100fe200078e020c */
[----:B------:R-:W-:Y:S02]  /*8a80*/  @!P1 LEA.HI R14, R14, R14, RZ, 0x1 ;  /* 0x0000000e0e0e9211 */ /* 0x000fe400078f08ff */
[----:B------:R-:W-:Y:S01]  /*8a90*/  @!P2 LEA.HI R15, R15, R15, RZ, 0x1 ;  /* 0x0000000f0f0fa211 */ /* 0x000fe200078f08ff */
[----:B------:R-:W-:Y:S01]  /*8aa0*/  @!P6 IMAD.WIDE R4, R5, 0x4, R12 ;  /* 0x000000040504e825 */ /* 0x000fe200078e020c */
[----:B------:R-:W-:Y:S01]  /*8ab0*/  @!P3 LEA.HI R17, R17, R17, RZ, 0x1 ;  /* 0x000000111111b211 */ /* 0x000fe200078f08ff */
[----:B------:R0:W-:Y:S01]  /*8ac0*/  @!P5 ST.E.64 desc[UR42][R2.64], R58 ;  /* 0x0000003a0200d985 */ /* 0x0001e2000c101b2a */
[----:B------:R-:W-:-:S02]  /*8ad0*/  @!P4 LEA.HI R20, R20, R20, RZ, 0x1 ;  /* 0x000000141414c211 */ /* 0x000fc400078f08ff */
[----:B--2---:R-:W-:Y:S01]  /*8ae0*/  @!P0 LOP3.LUT R7, R0, 0xfffffffe, RZ, 0xc0, !PT ;  /* 0xfffffffe00078812 */ /* 0x004fe200078ec0ff */
[----:B------:R1:W-:Y:S01]  /*8af0*/  @!P6 ST.E.64 desc[UR42][R4.64], R62 ;  /* 0x0000003e0400e985 */ /* 0x0003e2000c101b2a */
[----:B---3--:R-:W-:Y:S02]  /*8b00*/  @!P1 LOP3.LUT R9, R14, 0xfffffffe, RZ, 0xc0, !PT ;  /* 0xfffffffe0e099812 */ /* 0x008fe400078ec0ff */
[----:B------:R-:W-:Y:S02]  /*8b10*/  @!P2 LOP3.LUT R15, R15, 0xfffffffe, RZ, 0xc0, !PT ;  /* 0xfffffffe0f0fa812 */ /* 0x000fe400078ec0ff */
[----:B------:R-:W-:Y:S02]  /*8b20*/  @!P3 LOP3.LUT R17, R17, 0xfffffffe, RZ, 0xc0, !PT ;  /* 0xfffffffe1111b812 */ /* 0x000fe400078ec0ff */
[----:B----4-:R-:W-:Y:S02]  /*8b30*/  @!P4 LOP3.LUT R11, R20, 0xfffffffe, RZ, 0xc0, !PT ;  /* 0xfffffffe140bc812 */ /* 0x010fe400078ec0ff */
[----:B------:R-:W-:Y:S01]  /*8b40*/  IADD3 R19, R19, 0x78, RZ ;  /* 0x0000007813137810 */ /* 0x000fe20007ffe0ff */
[----:B0-----:R-:W-:-:S04]  /*8b50*/  @!P0 IMAD.WIDE R2, R7, 0x4, R12 ;  /* 0x0000000407028825 */ /* 0x001fc800078e020c */
[--C-:B-1----:R-:W-:Y:S01]  /*8b60*/  @!P1 IMAD.WIDE R4, R9, 0x4, R12.reuse ;  /* 0x0000000409049825 */ /* 0x102fe200078e020c */
[----:B------:R0:W-:Y:S01]  /*8b70*/  @!P0 ST.E.64 desc[UR42][R2.64], R66 ;  /* 0x0000004202008985 */ /* 0x0001e2000c101b2a */
[----:B------:R-:W-:Y:S02]  /*8b80*/  ISETP.GE.AND P0, PT, R19, UR4, PT ;  /* 0x0000000413007c0c */ /* 0x000fe4000bf06270 */
[--C-:B------:R-:W-:Y:S01]  /*8b90*/  @!P2 IMAD.WIDE R6, R15, 0x4, R12.reuse ;  /* 0x000000040f06a825 */ /* 0x100fe200078e020c */
[----:B------:R0:W-:Y:S03]  /*8ba0*/  @!P1 ST.E.64 desc[UR42][R4.64], R70 ;  /* 0x0000004604009985 */ /* 0x0001e6000c101b2a */
[--C-:B------:R-:W-:Y:S01]  /*8bb0*/  @!P3 IMAD.WIDE R8, R17, 0x4, R12.reuse ;  /* 0x000000041108b825 */ /* 0x100fe200078e020c */
[----:B------:R0:W-:Y:S03]  /*8bc0*/  @!P2 ST.E.64 desc[UR42][R6.64], R74 ;  /* 0x0000004a0600a985 */ /* 0x0001e6000c101b2a */
[----:B------:R-:W-:Y:S01]  /*8bd0*/  @!P4 IMAD.WIDE R10, R11, 0x4, R12 ;  /* 0x000000040b0ac825 */ /* 0x000fe200078e020c */
[----:B------:R0:W-:Y:S04]  /*8be0*/  @!P3 ST.E.64 desc[UR42][R8.64], R78 ;  /* 0x0000004e0800b985 */ /* 0x0001e8000c101b2a */
[----:B------:R0:W-:Y:S01]  /*8bf0*/  @!P4 ST.E.64 desc[UR42][R10.64], R82 ;  /* 0x000000520a00c985 */ /* 0x0001e2000c101b2a */
[----:B------:R-:W-:Y:S05]  /*8c00*/  @P0 BRA `(.L_x_10) ;  /* 0x0000004000600947 */ /* 0x000fea0003800000 */
[----:B------:R-:W-:-:S04]  /*8c10*/  LEA.HI R19, R19, R19, RZ, 0x1 ;  /* 0x0000001313137211 */ /* 0x000fc800078f08ff */
[----:B0-----:R-:W-:-:S05]  /*8c20*/  LOP3.LUT R3, R19, 0xfffffffe, RZ, 0xc0, !PT ;  /* 0xfffffffe13037812 */ /* 0x001fca00078ec0ff */
[----:B------:R-:W-:-:S05]  /*8c30*/  IMAD.WIDE R2, R3, 0x4, R12 ;  /* 0x0000000403027825 */ /* 0x000fca00078e020c */
[----:B------:R0:W-:Y:S01]  /*8c40*/  ST.E.64 desc[UR42][R2.64], R86 ;  /* 0x0000005602007985 */ /* 0x0001e2000c101b2a */
[----:B------:R-:W-:Y:S05]  /*8c50*/  BRA `(.L_x_10) ;  /* 0x00000040004c7947 */ /* 0x000fea0003800000 */
.L_x_33:
[----:B------:R-:W0:Y:S02]  /*8c60*/  S2R R0, SR_TID.X ;  /* 0x0000000000007919 */ /* 0x000e240000002100 */
[----:B0-----:R-:W-:-:S05]  /*8c70*/  VIADD R2, R0, 0xffffff80 ;  /* 0xffffff8000027836 */ /* 0x001fca0000000000 */
[----:B------:R-:W-:-:S13]  /*8c80*/  ISETP.GT.AND P0, PT, R2, 0x7f, PT ;  /* 0x0000007f0200780c */ /* 0x000fda0003f04270 */
[----:B------:R-:W-:Y:S05]  /*8c90*/  @P0 BRA `(.L_x_10) ;  /* 0x00000040003c0947 */ /* 0x000fea0003800000 */
[----:B------:R-:W0:Y:S01]  /*8ca0*/  S2R R3, SR_CTAID.X ;  /* 0x0000000000037919 */ /* 0x000e220000002500 */
[----:B------:R-:W1:Y:S01]  /*8cb0*/  LDC R6, c[0x0][0xbe8] ;  /* 0x0002fa00ff067b82 */ /* 0x000e620000000800 */
[----:B------:R-:W-:Y:S01]  /*8cc0*/  ULDC UR4, c[0x0][0xa88] ;  /* 0x0002a20000047ab9 */ /* 0x000fe20000000800 */
[----:B0-----:R-:W-:Y:S02]  /*8cd0*/  IMAD R0, R3, 0x80, R0 ;  /* 0x0000008003007824 */ /* 0x001fe400078e0200 */
[----:B-1----:R-:W-:-:S03]  /*8ce0*/  IMAD R3, R6, UR4, RZ ;  /* 0x0000000406037c24 */ /* 0x002fc6000f8e02ff */
[----:B------:R-:W-:-:S04]  /*8cf0*/  IADD3 R0, R0, -0x80, RZ ;  /* 0xffffff8000007810 */ /* 0x000fc80007ffe0ff */
[----:B------:R-:W-:-:S13]  /*8d00*/  ISETP.GE.AND P0, PT, R0, R3, PT ;  /* 0x000000030000720c */ /* 0x000fda0003f06270 */
[----:B------:R-:W-:Y:S05]  /*8d10*/  @P0 BRA `(.L_x_10) ;  /* 0x00000040001c0947 */ /* 0x000fea0003800000 */
[----:B------:R-:W-:Y:S01]  /*8d20*/  ISETP.NE.AND P0, PT, R6, 0x1, PT ;  /* 0x000000010600780c */ /* 0x000fe20003f05270 */
[----:B------:R-:W0:Y:S01]  /*8d30*/  S2UR UR4, SR_CTAID.Z ;  /* 0x00000000000479c3 */ /* 0x000e220000002700 */
[----:B------:R-:W-:Y:S01]  /*8d40*/  SHF.R.S32.HI R5, RZ, 0x1f, R16 ;  /* 0x0000001fff057819 */ /* 0x000fe20000011410 */
[----:B------:R-:W-:Y:S02]  /*8d50*/  ULDC.64 UR6, c[0x0][0xbd0] ;  /* 0x0002f40000067ab9 */ /* 0x000fe40000000a00 */
[----:B------:R-:W-:-:S04]  /*8d60*/  IMAD.WIDE.U32 R2, R16, UR6, RZ ;  /* 0x0000000610027c25 */ /* 0x000fc8000f8e00ff */
[----:B------:R-:W1:Y:S01]  /*8d70*/  LDC.64 R12, c[0x0][0xbd8] ;  /* 0x0002f600ff0c7b82 */ /* 0x000e620000000a00 */
[----:B------:R-:W-:-:S04]  /*8d80*/  IMAD R5, R5, UR6, RZ ;  /* 0x0000000605057c24 */ /* 0x000fc8000f8e02ff */
[----:B------:R-:W-:Y:S02]  /*8d90*/  IMAD R5, R16, UR7, R5 ;  /* 0x0000000710057c24 */ /* 0x000fe4000f8e0205 */
[----:B------:R-:W-:Y:S01]  /*8da0*/  IMAD.MOV R16, RZ, RZ, -R16 ;  /* 0x000000ffff107224 */ /* 0x000fe200078e0a10 */
[----:B------:R-:W2:Y:S01]  /*8db0*/  @P0 LDC R9, c[0x0][0xbec] ;  /* 0x0002fb00ff090b82 */ /* 0x000ea20000000800 */
[----:B------:R-:W-:Y:S01]  /*8dc0*/  IMAD.IADD R3, R3, 0x1, R5 ;  /* 0x0000000103037824 */ /* 0x000fe200078e0205 */
[----:B------:R-:W-:-:S06]  /*8dd0*/  MOV R5, R0 ;  /* 0x0000000000057202 */ /* 0x000fcc0000000f00 */
[----:B------:R-:W3:Y:S01]  /*8de0*/  S2UR UR8, SR_CTAID.Y ;  /* 0x00000000000879c3 */ /* 0x000ee20000002600 */
[----:B0-----:R-:W-:-:S07]  /*8df0*/  USHF.R.S32.HI UR5, URZ, 0x1f, UR4 ;  /* 0x0000001f3f057899 */ /* 0x001fce0008011404 */
[----:B------:R-:W3:Y:S01]  /*8e00*/  LDC R7, c[0x0][0xc50] ;  /* 0x00031400ff077b82 */ /* 0x000ee20000000800 */
[C---:B-1----:R-:W-:Y:S02]  /*8e10*/  IMAD R8, R12.reuse, UR5, RZ ;  /* 0x000000050c087c24 */ /* 0x042fe4000f8e02ff */
[----:B------:R-:W-:-:S04]  /*8e20*/  IMAD.WIDE.U32 R2, R12, UR4, R2 ;  /* 0x000000040c027c25 */ /* 0x000fc8000f8e0002 */
[----:B------:R-:W-:Y:S01]  /*8e30*/  IMAD R13, R13, UR4, R8 ;  /* 0x000000040d0d7c24 */ /* 0x000fe2000f8e0208 */
[----:B------:R-:W0:Y:S01]  /*8e40*/  @P0 LDC R11, c[0x0][0xbf0] ;  /* 0x0002fc00ff0b0b82 */ /* 0x000e220000000800 */
[----:B--2---:R-:W-:Y:S01]  /*8e50*/  @P0 IMAD.HI.U32 R4, R0, R9, RZ ;  /* 0x0000000900040227 */ /* 0x004fe200078e00ff */
[----:B------:R-:W-:-:S03]  /*8e60*/  ULDC.64 UR4, c[0x0][0xbe0] ;  /* 0x0002f80000047ab9 */ /* 0x000fc60000000a00 */
[----:B------:R-:W-:Y:S02]  /*8e70*/  IMAD.IADD R3, R13, 0x1, R3 ;  /* 0x000000010d037824 */ /* 0x000fe400078e0203 */
[----:B---3--:R-:W-:-:S04]  /*8e80*/  IMAD R9, R7, R16, UR8 ;  /* 0x0000000807097e24 */ /* 0x008fc8000f8e0210 */
[----:B------:R-:W-:Y:S01]  /*8e90*/  IMAD.WIDE.U32 R2, R9, UR4, R2 ;  /* 0x0000000409027c25 */ /* 0x000fe2000f8e0002 */
[----:B0-----:R-:W-:Y:S02]  /*8ea0*/  @P0 SHF.R.U32.HI R5, RZ, R11, R4 ;  /* 0x0000000bff050219 */ /* 0x001fe40000011604 */
[----:B------:R-:W-:Y:S02]  /*8eb0*/  SHF.R.S32.HI R4, RZ, 0x1f, R9 ;  /* 0x0000001fff047819 */ /* 0x000fe40000011409 */
[----:B------:R-:W-:Y:S01]  /*8ec0*/  IADD3 R2, P0, R5, R2, RZ ;  /* 0x0000000205027210 */ /* 0x000fe20007f1e0ff */
[----:B------:R-:W-:Y:S02]  /*8ed0*/  IMAD.MOV R7, RZ, RZ, -R5 ;  /* 0x000000ffff077224 */ /* 0x000fe400078e0a05 */
[----:B------:R-:W-:Y:S02]  /*8ee0*/  IMAD R4, R4, UR4, RZ ;  /* 0x0000000404047c24 */ /* 0x000fe4000f8e02ff */
[----:B------:R-:W-:-:S02]  /*8ef0*/  IMAD R7, R6, R7, R0 ;  /* 0x0000000706077224 */ /* 0x000fc400078e0200 */
[----:B------:R-:W-:Y:S01]  /*8f00*/  IMAD R4, R9, UR5, R4 ;  /* 0x0000000509047c24 */ /* 0x000fe2000f8e0204 */
[----:B------:R-:W-:Y:S01]  /*8f10*/  SHF.R.S32.HI R9, RZ, 0x1f, R5 ;  /* 0x0000001fff097819 */ /* 0x000fe20000011405 */
[----:B------:R-:W-:Y:S01]  /*8f20*/  ULDC.64 UR4, c[0x0][0xbc8] ;  /* 0x0002f20000047ab9 */ /* 0x000fe20000000a00 */
[----:B------:R-:W-:Y:S02]  /*8f30*/  SHF.R.S32.HI R0, RZ, 0x1f, R7 ;  /* 0x0000001fff007819 */ /* 0x000fe40000011407 */
[----:B------:R-:W-:-:S03]  /*8f40*/  IADD3.X R3, R9, R3, R4, P0, !PT ;  /* 0x0000000309037210 */ /* 0x000fc600007fe404 */
[----:B------:R-:W-:Y:S02]  /*8f50*/  IMAD R0, R0, UR4, RZ ;  /* 0x0000000400007c24 */ /* 0x000fe4000f8e02ff */
[----:B------:R-:W-:-:S04]  /*8f60*/  IMAD.WIDE.U32 R2, R7, UR4, R2 ;  /* 0x0000000407027c25 */ /* 0x000fc8000f8e0002 */
[----:B------:R-:W-:Y:S01]  /*8f70*/  IMAD R5, R7, UR5, R0 ;  /* 0x0000000507057c24 */ /* 0x000fe2000f8e0200 */
[----:B------:R-:W-:Y:S02]  /*8f80*/  ULDC.64 UR4, c[0x0][0xba8] ;  /* 0x0002ea0000047ab9 */ /* 0x000fe40000000a00 */
[----:B------:R-:W-:Y:S02]  /*8f90*/  LEA R4, P0, R2, UR4, 0x2 ;  /* 0x0000000402047c11 */ /* 0x000fe4000f8010ff */
[----:B------:R-:W-:-:S04]  /*8fa0*/  IADD3 R3, R3, R5, RZ ;  /* 0x0000000503037210 */ /* 0x000fc80007ffe0ff */
[----:B------:R-:W-:Y:S01]  /*8fb0*/  LEA.HI.X R5, R2, UR5, R3, 0x2, P0 ;  /* 0x0000000502057c11 */ /* 0x000fe200080f1403 */
[----:B------:R-:W-:-:S05]  /*8fc0*/  IMAD.MOV.U32 R3, RZ, RZ, -0x800000 ;  /* 0xff800000ff037424 */ /* 0x000fca00078e00ff */
[----:B------:R3:W-:Y:S01]  /*8fd0*/  STG.E desc[UR42][R4.64], R3 ;  /* 0x0000000304007986 */ /* 0x0007e2000c10192a */
[----:B------:R-:W-:Y:S05]  /*8fe0*/  BRA `(.L_x_10) ;  /* 0x0000003c00687947 */ /* 0x000fea0003800000 */
.L_x_8:
[----:B------:R-:W-:-:S08]  /*8ff0*/  NOP ;  /* 0x0000000000007918 */ /* 0x000fd00000000000 */
[----:B0-----:R-:W0:-:S00]  /*9000*/  USETMAXREG.DEALLOC.CTAPOOL 0x18 ;  /* 0x00000018000079c8 */ /* 0x001e0000080e0500 */
[----:B0-----:R-:W-:Y:S01]  /*9010*/  LOP3.LUT R0, R0, 0x3, RZ, 0xc0, !PT ;  /* 0x0000000300007812 */ /* 0x001fe200078ec0ff */
[----:B------:R-:W0:Y:S05]  /*9020*/  S2R R18, SR_CTAID.Z ;  /* 0x0000000000127919 */ /* 0x000e2a0000002700 */
[----:B------:R-:W1:Y:S01]  /*9030*/  S2UR UR6, SR_CTAID.Y ;  /* 0x00000000000679c3 */ /* 0x000e620000002600 */
[----:B------:R-:W2:Y:S02]  /*9040*/  SHFL.IDX PT, R0, R0, RZ, 0x1f ;  /* 0x00001fff00007589 */ /* 0x000ea400000e0000 */
[----:B--2---:R-:W-:-:S13]  /*9050*/  ISETP.NE.AND P0, PT, R0, RZ, PT ;  /* 0x000000ff0000720c */ /* 0x004fda0003f05270 */
[----:B01----:R-:W-:Y:S05]  /*9060*/  @!P0 BRA `(.L_x_36) ;  /* 0x0000000000288947 */ /* 0x003fea0003800000 */
[----:B------:R-:W-:Y:S01]  /*9070*/  ULDC UR7, c[0x0][0xc50] ;  /* 0x0003140000077ab9 */ /* 0x000fe20000000800 */
[----:B------:R-:W-:Y:S01]  /*9080*/  UMOV UR36, UR6 ;  /* 0x0000000600247c82 */ /* 0x000fe20008000000 */
[----:B------:R-:W-:-:S06]  /*9090*/  UISETP.NE.AND UP0, UPT, UR7, 0x1, UPT ;  /* 0x000000010700788c */ /* 0x000fcc000bf05270 */
[----:B------:R-:W-:-:S13]  /*90a0*/  PLOP3.LUT P0, PT, PT, PT, UP0, 0x80, 0x0 ;  /* 0x000000000000781c */ /* 0x000fda0003f0f008 */
[----:B------:R-:W-:Y:S05]  /*90b0*/  @!P0 BRA `(.L_x_37) ;  /* 0x0000000000308947 */ /* 0x000fea0003800000 */
[----:B------:R-:W-:Y:S01]  /*90c0*/  ULDC UR4, c[0x0][0xc54] ;  /* 0x0003150000047ab9 */ /* 0x000fe20000000800 */
[----:B------:R-:W-:Y:S01]  /*90d0*/  ULDC UR36, c[0x0][0xc58] ;  /* 0x0003160000247ab9 */ /* 0x000fe20000000800 */
[----:B------:R-:W-:-:S04]  /*90e0*/  UIMAD.WIDE.U32 UR4, UR6, UR4, URZ ;  /* 0x00000004060472a5 */ /* 0x000fc8000f8e003f */
[----:B------:R-:W-:Y:S01]  /*90f0*/  USHF.R.U32.HI UR36, URZ, UR36, UR5 ;  /* 0x000000243f247299 */ /* 0x000fe20008011605 */
[----:B------:R-:W-:Y:S11]  /*9100*/  BRA `(.L_x_37) ;  /* 0x00000000001c7947 */ /* 0x000ff60003800000 */
.L_x_36:
[----:B------:R-:W-:Y:S01]  /*9110*/  ULDC UR7, c[0x0][0xc50] ;  /* 0x0003140000077ab9 */ /* 0x000fe20000000800 */
[----:B------:R-:W-:Y:S01]  /*9120*/  UMOV UR36, UR6 ;  /* 0x0000000600247c82 */ /* 0x000fe20008000000 */
[----:B------:R-:W-:-:S11]  /*9130*/  UISETP.NE.AND UP0, UPT, UR7, 0x1, UPT ;  /* 0x000000010700788c */ /* 0x000fd6000bf05270 */
[----:B------:R-:W-:Y:S01]  /*9140*/  @UP0 ULDC UR4, c[0x0][0xc54] ;  /* 0x0003150000040ab9 */ /* 0x000fe20000000800 */
[----:B------:R-:W-:Y:S01]  /*9150*/  @UP0 ULDC UR8, c[0x0][0xc58] ;  /* 0x0003160000080ab9 */ /* 0x000fe20000000800 */
[----:B------:R-:W-:-:S04]  /*9160*/  UIMAD.WIDE.U32 UR4, UR6, UR4, URZ ;  /* 0x00000004060472a5 */ /* 0x000fc8000f8e003f */
[----:B------:R-:W-:-:S12]  /*9170*/  @UP0 USHF.R.U32.HI UR36, URZ, UR8, UR5 ;  /* 0x000000083f240299 */ /* 0x000fd80008011605 */
.L_x_37:
[----:B------:R-:W-:Y:S01]  /*9180*/  ISETP.GE.AND P0, PT, R18, RZ, PT ;  /* 0x000000ff1200720c */ /* 0x000fe20003f06270 */
[----:B------:R-:W-:Y:S01]  /*9190*/  UIADD3 UR4, -UR36, URZ, URZ ;  /* 0x0000003f24047290 */ /* 0x000fe2000fffe13f */
[----:B------:R-:W-:Y:S01]  /*91a0*/  IMAD.MOV.U32 R9, RZ, RZ, 0x1 ;  /* 0x00000001ff097424 */ /* 0x000fe200078e00ff */
[----:B------:R-:W-:Y:S01]  /*91b0*/  MOV R0, RZ ;  /* 0x000000ff00007202 */ /* 0x000fe20000000f00 */
[----:B------:R-:W-:Y:S01]  /*91c0*/  IMAD.MOV.U32 R3, RZ, RZ, 0x1 ;  /* 0x00000001ff037424 */ /* 0x000fe200078e00ff */
[----:B------:R-:W-:-:S08]  /*91d0*/  UIMAD UR4, UR7, UR4, UR6 ;  /* 0x00000004070472a4 */ /* 0x000fd0000f8e0206 */
[----:B------:R-:W-:Y:S05]  /*91e0*/  @!P0 BRA `(.L_x_38) ;  /* 0x0000003800288947 */ /* 0x000fea0003800000 */
[----:B------:R-:W-:Y:S01]  /*91f0*/  ULDC.64 UR6, c[0x0][0x418] ;  /* 0x0001060000067ab9 */ /* 0x000fe20000000a00 */
[----:B------:R-:W-:Y:S01]  /*9200*/  ULDC UR5, c[0x0][0x424] ;  /* 0x0001090000057ab9 */ /* 0x000fe20000000800 */
[----:B------:R-:W-:Y:S01]  /*9210*/  UISETP.NE.U32.AND UP0, UPT, UR6, URZ, UPT ;  /* 0x0000003f0600728c */ /* 0x000fe2000bf05070 */
[----:B------:R0:W-:Y:S01]  /*9220*/  STL [R1+0xc], RZ ;  /* 0x00000cff01007387 */ /* 0x0001e20000100800 */
[----:B------:R-:W-:Y:S02]  /*9230*/  ULOP3.LUT UR40, UR4, 0xffff, URZ, 0xc0, !UPT ;  /* 0x0000ffff04287892 */ /* 0x000fe4000f8ec03f */
[----:B------:R-:W-:Y:S01]  /*9240*/  UISETP.NE.AND.EX UP0, UPT, UR7, URZ, UPT, UP0 ;  /* 0x0000003f0700728c */ /* 0x000fe2000bf05300 */
[----:B------:R-:W-:-:S03]  /*9250*/  ULDC UR6, c[0x0][0x2f0] ;  /* 0x0000bc0000067ab9 */ /* 0x000fc60000000800 */
[----:B------:R-:W-:-:S04]  /*9260*/  USEL UR5, UR5, 0x1, UP0 ;  /* 0x0000000105057887 */ /* 0x000fc80008000000 */
[----:B------:R-:W-:-:S04]  /*9270*/  UIMAD UR5, UR5, UR6, URZ ;  /* 0x00000006050572a4 */ /* 0x000fc8000f8e023f */
[----:B------:R-:W-:Y:S02]  /*9280*/  UISETP.GE.AND UP0, UPT, UR5, 0x1, UPT ;  /* 0x000000010500788c */ /* 0x000fe4000bf06270 */
[----:B------:R-:W-:-:S04]  /*9290*/  UIADD3 UR5, UR5, 0x7f, URZ ;  /* 0x0000007f05057890 */ /* 0x000fc8000fffe03f */
[----:B------:R-:W-:Y:S01]  /*92a0*/  PLOP3.LUT P0, PT, PT, PT, UP0, 0x80, 0x0 ;  /* 0x000000000000781c */ /* 0x000fe20003f0f008 */
[----:B------:R-:W-:-:S04]  /*92b0*/  USHF.R.S32.HI UR6, URZ, 0x1f, UR5 ;  /* 0x0000001f3f067899 */ /* 0x000fc80008011405 */
[----:B------:R-:W-:-:S04]  /*92c0*/  ULEA.HI UR6, UR6, UR5, URZ, 0x7 ;  /* 0x0000000506067291 */ /* 0x000fc8000f8f383f */
[----:B------:R-:W-:-:S04]  /*92d0*/  USHF.R.S32.HI UR39, URZ, 0x7, UR6 ;  /* 0x000000073f277899 */ /* 0x000fc80008011406 */
[----:B0-----:R-:W-:Y:S08]  /*92e0*/  @!P0 BRA `(.L_x_39) ;  /* 0x00000000007c8947 */ /* 0x001ff00003800000 */
[----:B------:R-:W-:-:S04]  /*92f0*/  USHF.R.U32.HI UR4, URZ, 0x10, UR4 ;  /* 0x000000103f047899 */ /* 0x000fc80008011604 */
[----:B------:R-:W-:-:S11]  /*9300*/  UISETP.NE.AND UP0, UPT, UR4, URZ, UPT ;  /* 0x0000003f0400728c */ /* 0x000fd6000bf05270 */
[----:B------:R-:W-:Y:S02]  /*9310*/  @!UP0 ULDC UR4, c[0x0][0x9f0] ;  /* 0x00027c0000048ab9 */ /* 0x000fe40000000800 */
[----:B------:R-:W-:Y:S01]  /*9320*/  IMAD.U32 R6, RZ, RZ, UR4 ;  /* 0x00000004ff067e24 */ /* 0x000fe2000f8e00ff */
[----:B------:R-:W-:-:S04]  /*9330*/  UIADD3 UR5, UR39, -0x1, UR4 ;  /* 0xffffffff27057890 */ /* 0x000fc8000fffe004 */
[-C--:B------:R-:W-:Y:S02]  /*9340*/  IABS R0, R6.reuse ;  /* 0x0000000600007213 */ /* 0x080fe40000000000 */
[----:B------:R-:W-:Y:S02]  /*9350*/  IABS R6, R6 ;  /* 0x0000000600067213 */ /* 0x000fe40000000000 */
[----:B------:R-:W0:Y:S08]  /*9360*/  I2F.RP R4, R0 ;  /* 0x0000000000047306 */ /* 0x000e300000209400 */
[----:B0-----:R-:W0:Y:S02]  /*9370*/  MUFU.RCP R4, R4 ;  /* 0x0000000400047308 */ /* 0x001e240000001000 */
[----:B0-----:R-:W-:-:S06]  /*9380*/  IADD3 R2, R4, 0xffffffe, RZ ;  /* 0x0ffffffe04027810 */ /* 0x001fcc0007ffe0ff */
[----:B------:R0:W1:Y:S02]  /*9390*/  F2I.FTZ.U32.TRUNC.NTZ R3, R2 ;  /* 0x0000000200037305 */ /* 0x000064000021f000 */
[----:B0-----:R-:W-:Y:S02]  /*93a0*/  IMAD.MOV.U32 R2, RZ, RZ, RZ ;  /* 0x000000ffff027224 */ /* 0x001fe400078e00ff */
[----:B-1----:R-:W-:-:S04]  /*93b0*/  IMAD.MOV R5, RZ, RZ, -R3 ;  /* 0x000000ffff057224 */ /* 0x002fc800078e0a03 */
[----:B------:R-:W-:-:S04]  /*93c0*/  IMAD R5, R5, R0, RZ ;  /* 0x0000000005057224 */ /* 0x000fc800078e02ff */
[----:B------:R-:W-:Y:S01]  /*93d0*/  IMAD.HI.U32 R3, R3, R5, R2 ;  /* 0x0000000503037227 */ /* 0x000fe200078e0002 */
[----:B------:R-:W-:Y:S01]  /*93e0*/  MOV R5, UR5 ;  /* 0x0000000500057c02 */ /* 0x000fe20008000f00 */
[----:B------:R-:W-:-:S03]  /*93f0*/  ULOP3.LUT UR5, UR5, UR4, URZ, 0x3c, !UPT ;  /* 0x0000000405057292 */ /* 0x000fc6000f8e3c3f */
[----:B------:R-:W-:Y:S01]  /*9400*/  IABS R2, R5 ;  /* 0x0000000500027213 */ /* 0x000fe20000000000 */
[----:B------:R-:W-:Y:S02]  /*9410*/  IMAD.MOV R5, RZ, RZ, -R6 ;  /* 0x000000ffff057224 */ /* 0x000fe400078e0a06 */
[----:B------:R-:W-:Y:S02]  /*9420*/  ISETP.LE.AND P2, PT, RZ, UR5, PT ;  /* 0x00000005ff007c0c */ /* 0x000fe4000bf43270 */
[----:B------:R-:W-:-:S04]  /*9430*/  IMAD.HI.U32 R3, R3, R2, RZ ;  /* 0x0000000203037227 */ /* 0x000fc800078e00ff */
[----:B------:R-:W-:-:S05]  /*9440*/  IMAD R5, R3, R5, R2 ;  /* 0x0000000503057224 */ /* 0x000fca00078e0202 */
[----:B------:R-:W-:-:S13]  /*9450*/  ISETP.GT.U32.AND P1, PT, R0, R5, PT ;  /* 0x000000050000720c */ /* 0x000fda0003f24070 */
[----:B------:R-:W-:Y:S01]  /*9460*/  @!P1 IMAD.IADD R5, R5, 0x1, -R0 ;  /* 0x0000000105059824 */ /* 0x000fe200078e0a00 */
[----:B------:R-:W-:Y:S02]  /*9470*/  @!P1 IADD3 R3, R3, 0x1, RZ ;  /* 0x0000000103039810 */ /* 0x000fe40007ffe0ff */
[----:B------:R-:W-:Y:S02]  /*9480*/  ISETP.NE.AND P1, PT, RZ, UR4, PT ;  /* 0x00000004ff007c0c */ /* 0x000fe4000bf25270 */
[----:B------:R-:W-:-:S13]  /*9490*/  ISETP.GE.U32.AND P0, PT, R5, R0, PT ;  /* 0x000000000500720c */ /* 0x000fda0003f06070 */
[----:B------:R-:W-:-:S04]  /*94a0*/  @P0 VIADD R3, R3, 0x1 ;  /* 0x0000000103030836 */ /* 0x000fc80000000000 */
[----:B------:R-:W-:Y:S01]  /*94b0*/  @!P2 IMAD.MOV R3, RZ, RZ, -R3 ;  /* 0x000000ffff03a224 */ /* 0x000fe200078e0a03 */
[----:B------:R-:W-:-:S05]  /*94c0*/  @!P1 LOP3.LUT R3, RZ, UR4, RZ, 0x33, !PT ;  /* 0x00000004ff039c12 */ /* 0x000fca000f8e33ff */
[----:B------:R0:W-:Y:S02]  /*94d0*/  STL [R1+0xc], R3 ;  /* 0x00000c0301007387 */ /* 0x0001e40000100800 */
.L_x_39:
[----:B------:R-:W2:Y:S01]  /*94e0*/  LDL R2, [R1+0xc] ;  /* 0x00000c0001027983 */ /* 0x000ea20000100800 */
[----:B0-----:R-:W-:Y:S02]  /*94f0*/  IMAD.MOV.U32 R3, RZ, RZ, 0x1 ;  /* 0x00000001ff037424 */ /* 0x001fe400078e00ff */
[----:B--2---:R-:W-:-:S05]  /*9500*/  IMAD R0, R2, UR40, RZ ;  /* 0x0000002802007c24 */ /* 0x004fca000f8e02ff */
[----:B------:R-:W-:Y:S01]  /*9510*/  VIADDMNMX R17, R0, R2, UR39, PT ;  /* 0x0000002700117e46 */ /* 0x000fe2000b800102 */
[----:B------:R0:W-:Y:S03]  /*9520*/  STL [R1+0x8], R0 ;  /* 0x0000080001007387 */ /* 0x0001e60000100800 */
[----:B------:R-:W-:Y:S01]  /*9530*/  ISETP.GT.AND P0, PT, R17, R0, PT ;  /* 0x000000001100720c */ /* 0x000fe20003f04270 */
[----:B------:R1:W-:Y:S01]  /*9540*/  STL [R1+0x10], R17 ;  /* 0x0000101101007387 */ /* 0x0003e20000100800 */
[----:B0-----:R-:W-:-:S11]  /*9550*/  MOV R0, RZ ;  /* 0x000000ff00007202 */ /* 0x001fd60000000f00 */
[----:B-1----:R-:W-:Y:S05]  /*9560*/  @!P0 BRA `(.L_x_38) ;  /* 0x0000003400488947 */ /* 0x002fea0003800000 */
[----:B------:R-:W0:Y:S01]  /*9570*/  S2UR UR4, SR_CgaCtaId ;  /* 0x00000000000479c3 */ /* 0x000e220000008800 */
[----:B------:R-:W-:Y:S02]  /*9580*/  UMOV UR38, 0x400 ;  /* 0x0000040000267882 */ /* 0x000fe40000000000 */
[----:B0-----:R-:W-:-:S04]  /*9590*/  ULEA UR38, UR4, UR38, 0x18 ;  /* 0x0000002604267291 */ /* 0x001fc8000f8ec03f */
[----:B------:R-:W-:-:S04]  /*95a0*/  UIADD3 UR4, UR38, 0x1c400, URZ ;  /* 0x0001c40026047890 */ /* 0x000fc8000fffe03f */
[----:B------:R-:W-:-:S06]  /*95b0*/  ULOP3.LUT UP0, URZ, UR4, 0x3ff, URZ, 0xc0, !UPT ;  /* 0x000003ff043f7892 */ /* 0x000fcc000f80c03f */
[----:B------:R-:W-:-:S13]  /*95c0*/  PLOP3.LUT P0, PT, PT, PT, UP0, 0x80, 0x0 ;  /* 0x000000000000781c */ /* 0x000fda0003f0f008 */
[----:B------:R-:W-:Y:S05]  /*95d0*/  @!P0 BRA `(.L_x_40) ;  /* 0x0000000000408947 */ /* 0x000fea0003800000 */
[----:B------:R-:W-:Y:S01]  /*95e0*/  MOV R2, 0x0 ;  /* 0x0000000000027802 */ /* 0x000fe20000000f00 */
[----:B------:R-:W-:Y:S01]  /*95f0*/  ULDC.64 UR6, c[0x4][0x118] ;  /* 0x0100460000067ab9 */ /* 0x000fe20000000a00 */
[----:B------:R-:W-:Y:S01]  /*9600*/  ULDC.64 UR8, c[0x4][0x120] ;  /* 0x0100480000087ab9 */ /* 0x000fe20000000a00 */
[----:B------:R-:W-:Y:S01]  /*9610*/  ULDC.64 UR4, c[0x4][0x70] ;  /* 0x01001c0000047ab9 */ /* 0x000fe20000000a00 */
[----:B------:R-:W-:Y:S01]  /*9620*/  IMAD.U32 R4, RZ, RZ, UR6 ;  /* 0x00000006ff047e24 */ /* 0x000fe2000f8e00ff */
[----:B------:R-:W-:Y:S01]  /*9630*/  MOV R5, UR7 ;  /* 0x0000000700057c02 */ /* 0x000fe20008000f00 */
[----:B------:R-:W0:Y:S01]  /*9640*/  LDC.64 R2, c[0x4][R2] ;  /* 0x0100000002027b82 */ /* 0x000e220000000a00 */
[----:B------:R-:W-:Y:S01]  /*9650*/  IMAD.U32 R6, RZ, RZ, UR8 ;  /* 0x00000008ff067e24 */ /* 0x000fe2000f8e00ff */
[----:B------:R-:W-:Y:S01]  /*9660*/  MOV R10, UR4 ;  /* 0x00000004000a7c02 */ /* 0x000fe20008000f00 */
[----:B------:R-:W-:Y:S01]  /*9670*/  IMAD.U32 R7, RZ, RZ, UR9 ;  /* 0x00000009ff077e24 */ /* 0x000fe2000f8e00ff */
[----:B------:R-:W-:Y:S01]  /*9680*/  MOV R12, 0x1 ;  /* 0x00000001000c7802 */ /* 0x000fe20000000f00 */
[----:B------:R-:W-:-:S02]  /*9690*/  IMAD.U32 R11, RZ, RZ, UR5 ;  /* 0x00000005ff0b7e24 */ /* 0x000fc4000f8e00ff */
[----:B------:R-:W-:Y:S02]  /*96a0*/  IMAD.MOV.U32 R8, RZ, RZ, 0x70 ;  /* 0x00000070ff087424 */ /* 0x000fe400078e00ff */
[----:B------:R-:W-:-:S07]  /*96b0*/  IMAD.MOV.U32 R13, RZ, RZ, RZ ;  /* 0x000000ffff0d7224 */ /* 0x000fce00078e00ff */
[----:B------:R-:W-:-:S07]  /*96c0*/  LEPC R20, `(.L_x_40) ;  /* 0x000000001014794e */ /* 0x000fce0000000000 */
[----:B0-----:R-:W-:Y:S05]  /*96d0*/  CALL.ABS.NOINC R2 ;  /* 0x0000000002007343 */ /* 0x001fea0003c00000 */
.L_x_40:
        /* <DEDUP_REMOVED lines=8> */
[----:B------:R0:W1:Y:S01]  /*9760*/  LDC.64 R2, c[0x4][R16] ;  /* 0x0100000010027b82 */ /* 0x0000620000000a00 */
[----:B------:R-:W-:Y:S01]  /*9770*/  IMAD.U32 R4, RZ, RZ, UR6 ;  /* 0x00000006ff047e24 */ /* 0x000fe2000f8e00ff */
[----:B------:R-:W-:Y:S01]  /*9780*/  MOV R5, UR7 ;  /* 0x0000000700057c02 */ /* 0x000fe20008000f00 */
[----:B------:R-:W-:Y:S01]  /*9790*/  IMAD.U32 R6, RZ, RZ, UR8 ;  /* 0x00000008ff067e24 */ /* 0x000fe2000f8e00ff */
[----:B------:R-:W-:Y:S01]  /*97a0*/  MOV R10, UR4 ;  /* 0x00000004000a7c02 */ /* 0x000fe20008000f00 */
[----:B------:R-:W-:Y:S01]  /*97b0*/  IMAD.U32 R7, RZ, RZ, UR9 ;  /* 0x00000009ff077e24 */ /* 0x000fe2000f8e00ff */
[----:B------:R-:W-:Y:S01]  /*97c0*/  MOV R12, 0x1 ;  /* 0x00000001000c7802 */ /* 0x000fe20000000f00 */
[----:B------:R-:W-:-:S02]  /*97d0*/  IMAD.U32 R11, RZ, RZ, UR5 ;  /* 0x00000005ff0b7e24 */ /* 0x000fc4000f8e00ff */
[----:B------:R-:W-:Y:S02]  /*97e0*/  IMAD.MOV.U32 R8, RZ, RZ, 0x70 ;  /* 0x00000070ff087424 */ /* 0x000fe400078e00ff */
[----:B0-----:R-:W-:-:S07]  /*97f0*/  IMAD.MOV.U32 R13, RZ, RZ, RZ ;  /* 0x000000ffff0d7224 */ /* 0x001fce00078e00ff */
[----:B------:R-:W-:-:S07]  /*9800*/  LEPC R20, `(.L_x_42) ;  /* 0x000000001014794e */ /* 0x000fce0000000000 */
[----:B-1----:R-:W-:Y:S05]  /*9810*/  CALL.ABS.NOINC R2 ;  /* 0x0000000002007343 */ /* 0x002fea0003c00000 */
.L_x_42:
[----:B------:R0:W1:Y:S01]  /*9820*/  LDC.64 R2, c[0x4][R16] ;  /* 0x0100000010027b82 */ /* 0x0000620000000a00 */
[----:B------:R-:W-:Y:S01]  /*9830*/  ULDC.64 UR6, c[0x4][0x118] ;  /* 0x0100460000067ab9 */ /* 0x000fe20000000a00 */
[----:B------:R-:W-:Y:S01]  /*9840*/  ULDC.64 UR8, c[0x4][0x120] ;  /* 0x0100480000087ab9 */ /* 0x000fe20000000a00 */
[----:B------:R-:W-:Y:S01]  /*9850*/  ULDC.64 UR4, c[0x4][0x80] ;  /* 0x0100200000047ab9 */ /* 0x000fe20000000a00 */
        /* <DEDUP_REMOVED lines=11> */
.L_x_41:
[----:B------:R-:W0:Y:S02]  /*9910*/  LDC.64 R2, c[0x0][0x9f8] ;  /* 0x00027e00ff027b82 */ /* 0x000e240000000a00 */
[----:B0-----:R-:W-:-:S04]  /*9920*/  ISETP.NE.U32.AND P0, PT, R2, RZ, PT ;  /* 0x000000ff0200720c */ /* 0x001fc80003f05070 */
[----:B------:R-:W-:-:S13]  /*9930*/  ISETP.NE.AND.EX P0, PT, R3, RZ, PT, P0 ;  /* 0x000000ff0300720c */ /* 0x000fda0003f05300 */
[----:B------:R-:W0:Y:S02]  /*9940*/  @P0 LDC.64 R2, c[0x0][0x9f8] ;  /* 0x00027e00ff020b82 */ /* 0x000e240000000a00 */
[----:B0-----:R-:W-:-:S05]  /*9950*/  @P0 IMAD.WIDE R2, R18, 0x4, R2 ;  /* 0x0000000412020825 */ /* 0x001fca00078e0202 */
[----:B------:R0:W2:Y:S01]  /*9960*/  @P0 LDG.E R18, desc[UR42][R2.64] ;  /* 0x0000002a02120981 */ /* 0x0000a2000c1e1900 */
[----:B------:R-:W-:Y:S01]  /*9970*/  UMOV UR4, 0xffffffff ;  /* 0xffffffff00047882 */ /* 0x000fe20000000000 */
[----:B------:R-:W-:Y:S01]  /*9980*/  VIADD R17, R17, 0xffffffff ;  /* 0xffffffff11117836 */ /* 0x000fe20000000000 */
[----:B------:R-:W1:Y:S01]  /*9990*/  S2R R16, SR_TID.X ;  /* 0x0000000000107919 */ /* 0x000e620000002100 */
[----:B0-----:R-:W0:Y:S02]  /*99a0*/  LDC.64 R2, c[0x0][0x418] ;  /* 0x00010600ff027b82 */ /* 0x001e240000000a00 */
[----:B0-----:R-:W-:Y:S02]  /*99b0*/  ISETP.NE.U32.AND P0, PT, R2, RZ, PT ;  /* 0x000000ff0200720c */ /* 0x001fe40003f05070 */
[----:B-1----:R-:W-:Y:S02]  /*99c0*/  SHF.R.U32.HI R0, RZ, 0x5, R16 ;  /* 0x00000005ff007819 */ /* 0x002fe40000011610 */
[----:B------:R-:W-:-:S02]  /*99d0*/  ISETP.NE.AND.EX P1, PT, R3, RZ, PT, P0 ;  /* 0x000000ff0300720c */ /* 0x000fc40003f25300 */
[----:B------:R-:W-:Y:S02]  /*99e0*/  LOP3.LUT R0, R0, 0x3, RZ, 0xc0, !PT ;  /* 0x0000000300007812 */ /* 0x000fe400078ec0ff */
[----:B------:R-:W-:-:S05]  /*99f0*/  P2R R4, PR, RZ, 0x2 ;  /* 0x00000002ff047803 */ /* 0x000fca0000000000 */
[----:B------:R0:W-:Y:S01]  /*9a00*/  STL [R1+0x4], R4 ;  /* 0x0000040401007387 */ /* 0x0001e20000100800 */
[----:B--2---:R-:W-:Y:S02]  /*9a10*/  SHF.R.S32.HI R19, RZ, 0x1f, R18 ;  /* 0x0000001fff137819 */ /* 0x004fe40000011412 */
[----:B------:R-:W-:Y:S01]  /*9a20*/  SEL R16, R18, RZ, !P1 ;  /* 0x000000ff12107207 */ /* 0x000fe20004800000 */
[----:B0-----:R-:W-:Y:S06]  /*9a30*/  BRA.DIV UR4, `(.L_x_43) ;  /* 0x0000003604507947 */ /* 0x001fec000b800000 */
[----:B------:R0:W1:Y:S02]  /*9a40*/  SHFL.IDX PT, R14, R0, RZ, 0x1f ;  /* 0x00001fff000e7589 */ /* 0x00006400000e0000 */
.L_x_123:
[----:B------:R-:W-:Y:S02]  /*9a50*/  PLOP3.LUT P2, PT, PT, PT, PT, 0x8, 0x0 ;  /* 0x000000000000781c */ /* 0x000fe40003f4e170 */
[----:B-1----:R-:W-:Y:S02]  /*9a60*/  ISETP.NE.AND P0, PT, R14, RZ, PT ;  /* 0x000000ff0e00720c */ /* 0x002fe40003f05270 */
[----:B0-----:R-:W-:-:S05]  /*9a70*/  P2R R0, PR, RZ, 0x4 ;  /* 0x00000004ff007803 */ /* 0x001fca0000000000 */
[----:B------:R0:W-:Y:S06]  /*9a80*/  STL [R1], R0 ;  /* 0x0000000001007387 */ /* 0x0001ec0000100800 */
[----:B------:R-:W-:Y:S05]  /*9a90*/  @P0 BRA `(.L_x_44) ;  /* 0x00000004000c0947 */ /* 0x000fea0003800000 */
[----:B------:R-:W-:-:S03]  /*9aa0*/  UMOV UR4, 0xffffffff ;  /* 0xffffffff00047882 */ /* 0x000fc60000000000 */
[----:B------:R-:W-:Y:S05]  /*9ab0*/  BRA.DIV UR4, `(.L_x_45) ;  /* 0x0000003604507947 */ /* 0x000fea000b800000 */
[----:B------:R-:W-:-:S13]  /*9ac0*/  ELECT P6, URZ, PT ;  /* 0x00000000003f782f */ /* 0x000fda00038c0000 */
.L_x_126:
[----:B------:R-:W-:Y:S05]  /*9ad0*/  @!P6 BRA `(.L_x_44) ;  /* 0x0000000000fce947 */ /* 0x000fea0003800000 */
[----:B------:R-:W-:Y:S01]  /*9ae0*/  MOV R16, R18 ;  /* 0x0000001200107202 */ /* 0x000fe20000000f00 */
[----:B------:R-:W-:Y:S06]  /*9af0*/  @!P1 BRA `(.L_x_46) ;  /* 0x0000000000449947 */ /* 0x000fec0003800000 */
[----:B------:R-:W1:Y:S01]  /*9b00*/  LDC R6, c[0x0][0x43c] ;  /* 0x00010f00ff067b82 */ /* 0x000e620000000800 */
[----:B------:R-:W-:Y:S02]  /*9b10*/  ULDC.64 UR4, c[0x0][0x428] ;  /* 0x00010a0000047ab9 */ /* 0x000fe40000000a00 */
[----:B------:R-:W-:-:S04]  /*9b20*/  IMAD R7, R19, UR4, RZ ;  /* 0x0000000413077c24 */ /* 0x000fc8000f8e02ff */
[----:B------:R-:W-:Y:S01]  /*9b30*/  IMAD R7, R18, UR5, R7 ;  /* 0x0000000512077c24 */ /* 0x000fe2000f8e0207 */
[----:B-1----:R-:W-:-:S13]  /*9b40*/  ISETP.NE.AND P0, PT, R6, 0x1, PT ;  /* 0x000000010600780c */ /* 0x002fda0003f05270 */
[----:B------:R-:W0:Y:S02]  /*9b50*/  @P0 LDC.64 R4, c[0x0][0x440] ;  /* 0x00011000ff040b82 */ /* 0x000e240000000a00 */
[----:B0-----:R-:W-:-:S04]  /*9b60*/  @P0 IMAD.HI.U32 R0, R17, R4, RZ ;  /* 0x0000000411000227 */ /* 0x001fc800078e00ff */
[----:B------:R-:W-:Y:S01]  /*9b70*/  IMAD.MOV.U32 R4, RZ, RZ, R17 ;  /* 0x000000ffff047224 */ /* 0x000fe200078e0011 */
[----:B------:R-:W-:-:S04]  /*9b80*/  @P0 SHF.R.U32.HI R4, RZ, R5, R0 ;  /* 0x00000005ff040219 */ /* 0x000fc80000011600 */
[--C-:B------:R-:W-:Y:S01]  /*9b90*/  SHF.R.S32.HI R5, RZ, 0x1f, R4.reuse ;  /* 0x0000001fff057819 */ /* 0x100fe20000011404 */
[--C-:B------:R-:W-:Y:S02]  /*9ba0*/  IMAD.MOV R0, RZ, RZ, -R4.reuse ;  /* 0x000000ffff007224 */ /* 0x100fe400078e0a04 */
[----:B------:R-:W-:-:S04]  /*9bb0*/  IMAD.WIDE.U32 R4, R18, UR4, R4 ;  /* 0x0000000412047c25 */ /* 0x000fc8000f8e0004 */
[----:B------:R-:W-:Y:S01]  /*9bc0*/  IMAD R17, R6, R0, R17 ;  /* 0x0000000006117224 */ /* 0x000fe200078e0211 */
[----:B------:R-:W-:Y:S02]  /*9bd0*/  LEA R2, P0, R4, R2, 0x2 ;  /* 0x0000000204027211 */ /* 0x000fe400078010ff */
[----:B------:R-:W-:-:S04]  /*9be0*/  IADD3 R0, R5, R7, RZ ;  /* 0x0000000705007210 */ /* 0x000fc80007ffe0ff */
[----:B------:R-:W-:-:S05]  /*9bf0*/  LEA.HI.X R3, R4, R3, R0, 0x2, P0 ;  /* 0x0000000304037211 */ /* 0x000fca00000f1400 */
[----:B------:R1:W5:Y:S02]  /*9c00*/  LDG.E R16, desc[UR42][R2.64] ;  /* 0x0000002a02107981 */ /* 0x000364000c1e1900 */
.L_x_46:
[----:B0-----:R-:W-:Y:S01]  /*9c10*/  IMAD.MOV.U32 R0, RZ, RZ, 0x1 ;  /* 0x00000001ff007424 */ /* 0x001fe200078e00ff */
[----:B------:R-:W1:Y:S04]  /*9c20*/  S2R R8, SR_TID.X ;  /* 0x0000000000087919 */ /* 0x000e680000002100 */
[----:B------:R-:W-:-:S04]  /*9c30*/  SHF.L.U32 R0, R0, 0x1f, RZ ;  /* 0x0000001f00007819 */ /* 0x000fc800000006ff */
[----:B------:R-:W0:Y:S01]  /*9c40*/  SYNCS.PHASECHK.TRANS64.TRYWAIT P0, [UR38+0x34840], R0 ;  /* 0x03484000ff0075a7 */ /* 0x000e220008000166 */
[----:B-1----:R-:W-:-:S04]  /*9c50*/  LOP3.LUT R2, R8, 0x7f, RZ, 0xc0, !PT ;  /* 0x0000007f08027812 */ /* 0x002fc800078ec0ff */
[----:B------:R-:W-:Y:S01]  /*9c60*/  ISETP.NE.AND P1, PT, R2, RZ, PT ;  /* 0x000000ff0200720c */ /* 0x000fe20003f25270 */
[----:B0-----:R-:W-:-:S12]  /*9c70*/  @!P0 BRA `(.L_x_47) ;  /* 0x0000003400008947 */ /* 0x001fd80003800000 */
.L_x_127:
[----:B------:R-:W-:Y:S05]  /*9c80*/  @P1 BRA `(.L_x_48) ;  /* 0x0000000000181947 */ /* 0x000fea0003800000 */
[----:B------:R-:W1:Y:S01]  /*9c90*/  S2R R2, SR_TID.X ;  /* 0x0000000000027919 */ /* 0x000e620000002100 */
[----:B0-----:R-:W-:-:S04]  /*9ca0*/  IMAD.MOV.U32 R0, RZ, RZ, 0xc000 ;  /* 0x0000c000ff007424 */ /* 0x001fc800078e00ff */
[----:B------:R2:W-:Y:S01]  /*9cb0*/  SYNCS.ARRIVE.TRANS64 RZ, [UR38+0x34830], R0 ;  /* 0x03483000ffff79a7 */ /* 0x0005e20008000026 */
[----:B-1----:R-:W-:-:S13]  /*9cc0*/  LOP3.LUT P0, RZ, R2, 0x1f, RZ, 0xc0, !PT ;  /* 0x0000001f02ff7812 */ /* 0x002fda000780c0ff */
[----:B--2---:R-:W-:Y:S05]  /*9cd0*/  @!P0 BRA `(.L_x_48) ;  /* 0x0000000000048947 */ /* 0x004fea0003800000 */
[----:B------:R-:W-:Y:S01]  /*9ce0*/  BPT.TRAP 0x1 ;  /* 0x000000040000795c */ /* 0x000fe20000300000 */
.L_x_48:
[----:B------:R-:W-:Y:S01]  /*9cf0*/  R2UR UR11, R17 ;  /* 0x00000000110b72ca */ /* 0x000fe200000e0000 */
[----:B------:R-:W-:Y:S01]  /*9d00*/  ULDC.64 UR4, c[0x0][0x198] ;  /* 0x0000660000047ab9 */ /* 0x000fe20000000a00 */
[----:B-----5:R-:W-:Y:S01]  /*9d10*/  R2UR UR13, R16 ;  /* 0x00000000100d72ca */ /* 0x020fe200000e0000 */
[----:B------:R-:W-:Y:S01]  /*9d20*/  UIADD3 UR4, UP0, UR4, 0x370, URZ ;  /* 0x0000037004047890 */ /* 0x000fe2000ff1e03f */
[----:B------:R-:W-:Y:S01]  /*9d30*/  PLOP3.LUT P0, PT, PT, PT, PT, 0x80, 0x0 ;  /* 0x000000000000781c */ /* 0x000fe20003f0f070 */
[----:B------:R-:W-:Y:S02]  /*9d40*/  UIADD3 UR8, UR38, 0x1c400, URZ ;  /* 0x0001c40026087890 */ /* 0x000fe4000fffe03f */
[----:B------:R-:W-:Y:S01]  /*9d50*/  UIADD3 UR9, UR38, 0x34830, URZ ;  /* 0x0003483026097890 */ /* 0x000fe2000fffe03f */
[----:B0-----:R-:W-:Y:S01]  /*9d60*/  P2R R0, PR, RZ, 0x1 ;  /* 0x00000001ff007803 */ /* 0x001fe20000000000 */
[----:B------:R-:W-:Y:S02]  /*9d70*/  UIADD3.X UR5, URZ, UR5, URZ, UP0, !UPT ;  /* 0x000000053f057290 */ /* 0x000fe400087fe43f */
[----:B------:R-:W-:-:S02]  /*9d80*/  UIADD3 UR16, UR38, 0x20400, URZ ;  /* 0x0002040026107890 */ /* 0x000fc4000fffe03f */
[----:B------:R-:W-:Y:S01]  /*9d90*/  USHF.L.U32 UR11, UR11, 0x7, URZ ;  /* 0x000000070b0b7899 */ /* 0x000fe2000800063f */
[----:B------:R1:W-:Y:S01]  /*9da0*/  STL [R1], R0 ;  /* 0x0000000001007387 */ /* 0x0003e20000100800 */
[----:B------:R-:W-:Y:S01]  /*9db0*/  UIADD3 UR32, UR38, 0x24400, URZ ;  /* 0x0002440026207890 */ /* 0x000fe2000fffe03f */
[----:B------:R-:W-:Y:S01]  /*9dc0*/  UMOV UR6, 0x0 ;  /* 0x0000000000067882 */ /* 0x000fe20000000000 */
[----:B------:R-:W-:Y:S01]  /*9dd0*/  UMOV UR7, 0x14f00000 ;  /* 0x14f0000000077882 */ /* 0x000fe20000000000 */
[----:B------:R-:W-:Y:S01]  /*9de0*/  UMOV UR10, URZ ;  /* 0x0000003f000a7c82 */ /* 0x000fe20008000000 */
[----:B------:R-:W-:Y:S01]  /*9df0*/  UMOV UR12, UR36 ;  /* 0x00000024000c7c82 */ /* 0x000fe20008000000 */
[----:B------:R-:W-:Y:S01]  /*9e00*/  UMOV UR18, 0x40 ;  /* 0x0000004000127882 */ /* 0x000fe20000000000 */
[----:B------:R-:W-:Y:S01]  /*9e10*/  UMOV UR20, UR36 ;  /* 0x0000002400147c82 */ /* 0x000fe20008000000 */
[----:B------:R-:W-:Y:S01]  /*9e20*/  UMOV UR17, UR9 ;  /* 0x0000000900117c82 */ /* 0x000fe20008000000 */
[----:B------:R-:W-:Y:S01]  /*9e30*/  UMOV UR21, UR13 ;  /* 0x0000000d00157c82 */ /* 0x000fe20008000000 */
[----:B------:R-:W-:Y:S01]  /*9e40*/  UMOV UR19, UR11 ;  /* 0x0000000b00137c82 */ /* 0x000fe20008000000 */
[----:B------:R-:W-:Y:S01]  /*9e50*/  UMOV UR34, 0x80 ;  /* 0x0000008000227882 */ /* 0x000fe20000000000 */
[----:B------:R-:W-:Y:S01]  /*9e60*/  UMOV UR33, UR9 ;  /* 0x0000000900217c82 */ /* 0x000fe20008000000 */
[----:B------:R-:W-:Y:S01]  /*9e70*/  UMOV UR37, UR13 ;  /* 0x0000000d00257c82 */ /* 0x000fe20008000000 */
[----:B------:R1:W-:Y:S01]  /*9e80*/  UTMALDG.4D [UR8], [UR4], desc[UR6] ;  /* 0x00000608040075b4 */ /* 0x0003e20008019000 */
[----:B------:R-:W-:Y:S01]  /*9e90*/  UMOV UR35, UR11 ;  /* 0x0000000b00237c82 */ /* 0x000fe20008000000 */
[----:B------:R1:W-:Y:S01]  /*9ea0*/  UTMALDG.4D [UR16], [UR4], desc[UR6] ;  /* 0x00000610040075b4 */ /* 0x0003e20008019000 */
[----:B------:R1:W-:Y:S02]  /*9eb0*/  UTMALDG.4D [UR32], [UR4], desc[UR6] ;  /* 0x00000620040075b4 */ /* 0x0003e40008019000 */
[----:B-1----:R-:W-:Y:S01]  /*9ec0*/  NOP ;  /* 0x0000000000007918 */ /* 0x002fe20000000000 */
.L_x_44:
[----:B------:R-:W-:Y:S05]  /*9ed0*/  WARPSYNC.ALL ;  /* 0x0000000000007948 */ /* 0x000fea0003800000 */
[----:B------:R-:W-:Y:S01]  /*9ee0*/  UIADD3 UR4, UR38, 0x10400, URZ ;  /* 0x0001040026047890 */ /* 0x000fe2000fffe03f */
[----:B------:R-:W-:Y:S03]  /*9ef0*/  BAR.SYNC.DEFER_BLOCKING 0x8, 0x180 ;  /* 0x0206000000007b1d */ /* 0x000fe60000010000 */
[----:B------:R-:W-:-:S06]  /*9f00*/  ULOP3.LUT UP0, URZ, UR4, 0x3ff, URZ, 0xc0, !UPT ;  /* 0x000003ff043f7892 */ /* 0x000fcc000f80c03f */
[----:B------:R-:W-:-:S13]  /*9f10*/  PLOP3.LUT P0, PT, PT, PT, UP0, 0x80, 0x0 ;  /* 0x000000000000781c */ /* 0x000fda0003f0f008 */
[----:B------:R-:W-:Y:S05]  /*9f20*/  @!P0 BRA `(.L_x_49) ;  /* 0x0000000000408947 */ /* 0x000fea0003800000 */
[----:B------:R-:W-:Y:S01]  /*9f30*/  MOV R2, 0x0 ;  /* 0x0000000000027802 */ /* 0x000fe20000000f00 */
[----:B------:R-:W-:Y:S01]  /*9f40*/  ULDC.64 UR6, c[0x4][0x118] ;  /* 0x0100460000067ab9 */ /* 0x000fe20000000a00 */
[----:B------:R-:W-:Y:S01]  /*9f50*/  ULDC.64 UR8, c[0x4][0x120] ;  /* 0x0100480000087ab9 */ /* 0x000fe20000000a00 */
[----:B------:R-:W-:Y:S01]  /*9f60*/  ULDC.64 UR4, c[0x4][0x88] ;  /* 0x0100220000047ab9 */ /* 0x000fe20000000a00 */
[----:B------:R-:W-:Y:S01]  /*9f70*/  MOV R4, UR6 ;  /* 0x0000000600047c02 */ /* 0x000fe20008000f00 */
[----:B------:R-:W-:Y:S01]  /*9f80*/  IMAD.U32 R5, RZ, RZ, UR7 ;  /* 0x00000007ff057e24 */ /* 0x000fe2000f8e00ff */
[----:B------:R-:W1:Y:S01]  /*9f90*/  LDC.64 R2, c[0x4][R2] ;  /* 0x0100000002027b82 */ /* 0x000e620000000a00 */
        /* <DEDUP_REMOVED lines=8> */
[----:B01----:R-:W-:Y:S05]  /*a020*/  CALL.ABS.NOINC R2 ;  /* 0x0000000002007343 */ /* 0x003fea0003c00000 */
.L_x_49:
[----:B------:R-:W1:Y:S01]  /*a030*/  S2R R4, SR_CTAID.Z ;  /* 0x0000000000047919 */ /* 0x000e620000002700 */
[----:B------:R-:W2:Y:S01]  /*a040*/  LDC R8, c[0x0][0x448] ;  /* 0x00011200ff087b82 */ /* 0x000ea20000000800 */
[----:B------:R-:W-:Y:S01]  /*a050*/  USHF.R.S32.HI UR4, URZ, 0x1f, UR36 ;  /* 0x0000001f3f047899 */ /* 0x000fe20008011424 */
[----:B------:R-:W3:Y:S01]  /*a060*/  S2R R12, SR_TID.X ;  /* 0x00000000000c7919 */ /* 0x000ee20000002100 */
[----:B------:R-:W-:Y:S02]  /*a070*/  ULDC.64 UR8, c[0x0][0x2d8] ;  /* 0x0000b60000087ab9 */ /* 0x000fe40000000a00 */
[----:B------:R-:W-:Y:S01]  /*a080*/  UIMAD UR6, UR4, UR8, URZ ;  /* 0x00000008040672a4 */ /* 0x000fe2000f8e023f */
[----:B------:R-:W4:Y:S02]  /*a090*/  S2R R9, SR_CTAID.X ;  /* 0x0000000000097919 */ /* 0x000f240000002500 */
[----:B------:R-:W0:Y:S01]  /*a0a0*/  LDC.64 R2, c[0x0][0x2e0] ;  /* 0x0000b800ff027b82 */ /* 0x000e220000000a00 */
[----:B------:R-:W-:-:S02]  /*a0b0*/  UIMAD.WIDE.U32 UR4, UR36, UR8, URZ ;  /* 0x00000008240472a5 */ /* 0x000fc4000f8e003f */
[----:B------:R-:W-:-:S04]  /*a0c0*/  UIMAD UR6, UR36, UR9, UR6 ;  /* 0x00000009240672a4 */ /* 0x000fc8000f8e0206 */
[----:B------:R-:W-:Y:S01]  /*a0d0*/  UIADD3 UR5, UR5, UR6, URZ ;  /* 0x0000000605057290 */ /* 0x000fe2000fffe03f */
[----:B--2---:R-:W-:Y:S02]  /*a0e0*/  ISETP.NE.AND P0, PT, R8, 0x1, PT ;  /* 0x000000010800780c */ /* 0x004fe40003f05270 */
[----:B-1----:R-:W-:Y:S02]  /*a0f0*/  SHF.R.S32.HI R5, RZ, 0x1f, R4 ;  /* 0x0000001fff057819 */ /* 0x002fe40000011404 */
[----:B---3--:R-:W-:-:S03]  /*a100*/  LOP3.LUT R11, R12, 0x7f, RZ, 0xc0, !PT ;  /* 0x0000007f0c0b7812 */ /* 0x008fc600078ec0ff */
[----:B0-----:R-:W-:Y:S01]  /*a110*/  IMAD R0, R5, R2, RZ ;  /* 0x0000000205007224 */ /* 0x001fe200078e02ff */
[----:B------:R-:W-:-:S03]  /*a120*/  SHF.R.U32.HI R6, RZ, 0x3, R11 ;  /* 0x00000003ff067819 */ /* 0x000fc6000001160b */
[C---:B------:R-:W-:Y:S02]  /*a130*/  IMAD R5, R4.reuse, R3, R0 ;  /* 0x0000000304057224 */ /* 0x040fe400078e0200 */
[----:B------:R-:W-:Y:S01]  /*a140*/  IMAD.WIDE.U32 R2, R4, R2, UR4 ;  /* 0x0000000404027e25 */ /* 0x000fe2000f8e0002 */
[----:B------:R-:W0:Y:S01]  /*a150*/  @P0 LDC R0, c[0x0][0x450] ;  /* 0x00011400ff000b82 */ /* 0x000e220000000800 */
[----:B------:R-:W-:-:S03]  /*a160*/  ULDC.64 UR4, c[0x0][0x2d0] ;  /* 0x0000b40000047ab9 */ /* 0x000fc60000000a00 */
[----:B------:R-:W-:Y:S01]  /*a170*/  IADD3 R3, R3, R5, RZ ;  /* 0x0000000503037210 */ /* 0x000fe20007ffe0ff */
[----:B------:R-:W-:-:S03]  /*a180*/  IMAD.SHL.U32 R5, R12, 0x10, RZ ;  /* 0x000000100c057824 */ /* 0x000fc600078e00ff */
[----:B------:R-:W1:Y:S02]  /*a190*/  @P0 LDC R4, c[0x0][0x44c] ;  /* 0x00011300ff040b82 */ /* 0x000e640000000800 */
[----:B------:R-:W-:-:S05]  /*a1a0*/  LOP3.LUT R5, R6, 0x70, R5, 0xf8, !PT ;  /* 0x0000007006057812 */ /* 0x000fca00078ef805 */
[----:B----4-:R-:W-:-:S04]  /*a1b0*/  IMAD R5, R9, 0x80, R5 ;  /* 0x0000008009057824 */ /* 0x010fc800078e0205 */
[----:B-1----:R-:W-:Y:S01]  /*a1c0*/  @P0 IMAD.HI.U32 R7, R5, R4, RZ ;  /* 0x0000000405070227 */ /* 0x002fe200078e00ff */
[----:B------:R-:W-:-:S04]  /*a1d0*/  MOV R4, R5 ;  /* 0x0000000500047202 */ /* 0x000fc80000000f00 */
[----:B0-----:R-:W-:Y:S01]  /*a1e0*/  @P0 SHF.R.U32.HI R4, RZ, R0, R7 ;  /* 0x00000000ff040219 */ /* 0x001fe20000011607 */
[----:B------:R-:W-:-:S04]  /*a1f0*/  IMAD.SHL.U32 R7, R11, 0x8, RZ ;  /* 0x000000080b077824 */ /* 0x000fc800078e00ff */
[----:B------:R-:W-:Y:S02]  /*a200*/  IMAD.MOV R0, RZ, RZ, -R4 ;  /* 0x000000ffff007224 */ /* 0x000fe400078e0a04 */
[----:B------:R-:W-:-:S04]  /*a210*/  IMAD.WIDE.U32 R2, R4, UR4, R2 ;  /* 0x0000000404027c25 */ /* 0x000fc8000f8e0002 */
[----:B------:R-:W-:Y:S01]  /*a220*/  IMAD R0, R8, R0, R5 ;  /* 0x0000000008007224 */ /* 0x000fe200078e0205 */
[----:B------:R-:W-:-:S05]  /*a230*/  SHF.R.S32.HI R5, RZ, 0x1f, R4 ;  /* 0x0000001fff057819 */ /* 0x000fca0000011404 */
[----:B------:R-:W-:-:S04]  /*a240*/  IMAD R5, R5, UR4, RZ ;  /* 0x0000000405057c24 */ /* 0x000fc8000f8e02ff */
[----:B------:R-:W-:Y:S01]  /*a250*/  IMAD R5, R4, UR5, R5 ;  /* 0x0000000504057c24 */ /* 0x000fe2000f8e0205 */
[----:B------:R-:W-:Y:S01]  /*a260*/  SHF.R.S32.HI R4, RZ, 0x1f, R0 ;  /* 0x0000001fff047819 */ /* 0x000fe20000011400 */
[----:B------:R-:W-:Y:S02]  /*a270*/  ULDC.64 UR4, c[0x0][0x2c8] ;  /* 0x0000b20000047ab9 */ /* 0x000fe40000000a00 */
[----:B------:R-:W-:Y:S02]  /*a280*/  IMAD.IADD R3, R3, 0x1, R5 ;  /* 0x0000000103037824 */ /* 0x000fe400078e0205 */
[----:B------:R-:W-:Y:S02]  /*a290*/  IMAD R5, R4, UR4, RZ ;  /* 0x0000000404057c24 */ /* 0x000fe4000f8e02ff */
[----:B------:R-:W-:-:S04]  /*a2a0*/  IMAD.WIDE.U32 R2, R0, UR4, R2 ;  /* 0x0000000400027c25 */ /* 0x000fc8000f8e0002 */
[----:B------:R-:W-:Y:S01]  /*a2b0*/  IMAD R4, R0, UR5, R5 ;  /* 0x0000000500047c24 */ /* 0x000fe2000f8e0205 */
[----:B------:R-:W-:Y:S02]  /*a2c0*/  ULDC.64 UR4, c[0x0][0x280] ;  /* 0x0000a00000047ab9 */ /* 0x000fe40000000a00 */
[----:B------:R-:W-:Y:S01]  /*a2d0*/  LEA R0, P0, R2, UR4, 0x1 ;  /* 0x0000000402007c11 */ /* 0x000fe2000f8008ff */
[----:B------:R-:W-:Y:S01]  /*a2e0*/  ULDC UR4, c[0x0][0x2b8] ;  /* 0x0000ae0000047ab9 */ /* 0x000fe20000000800 */
[----:B------:R-:W-:-:S04]  /*a2f0*/  IADD3 R5, R3, R4, RZ ;  /* 0x0000000403057210 */ /* 0x000fc80007ffe0ff */
[----:B------:R-:W-:Y:S01]  /*a300*/  LEA.HI.X R5, R2, UR5, R5, 0x1, P0 ;  /* 0x0000000502057c11 */ /* 0x000fe200080f0c05 */
[----:B------:R-:W-:-:S05]  /*a310*/  IMAD.SHL.U32 R2, R12, 0x8, RZ ;  /* 0x000000080c027824 */ /* 0x000fca00078e00ff */
[----:B------:R-:W-:-:S04]  /*a320*/  LOP3.LUT R10, R2, 0x38, RZ, 0xc0, !PT ;  /* 0x00000038020a7812 */ /* 0x000fc800078ec0ff */
[C---:B------:R-:W-:Y:S02]  /*a330*/  LOP3.LUT R3, R10.reuse, 0x40, RZ, 0xfc, !PT ;  /* 0x000000400a037812 */ /* 0x040fe400078efcff */
[C---:B------:R-:W-:Y:S02]  /*a340*/  ISETP.GE.AND P2, PT, R10.reuse, UR4, PT ;  /* 0x000000040a007c0c */ /* 0x040fe4000bf46270 */
[----:B------:R-:W-:Y:S02]  /*a350*/  ISETP.GE.AND P0, PT, R3, UR4, PT ;  /* 0x0000000403007c0c */ /* 0x000fe4000bf06270 */
[----:B------:R-:W-:-:S04]  /*a360*/  LOP3.LUT R3, R10, 0x80, RZ, 0xfc, !PT ;  /* 0x000000800a037812 */ /* 0x000fc800078efcff */
[----:B------:R-:W-:Y:S01]  /*a370*/  ISETP.GE.AND P1, PT, R3, UR4, PT ;  /* 0x0000000403007c0c */ /* 0x000fe2000bf26270 */
[----:B------:R-:W-:Y:S01]  /*a380*/  UMOV UR4, 0xffffffff ;  /* 0xffffffff00047882 */ /* 0x000fe20000000000 */
[----:B------:R-:W-:-:S04]  /*a390*/  LOP3.LUT R3, R2, 0x1c0, RZ, 0xc0, !PT ;  /* 0x000001c002037812 */ /* 0x000fc800078ec0ff */
[----:B------:R-:W-:-:S04]  /*a3a0*/  LOP3.LUT R3, R3, 0x38, R2, 0xf8, !PT ;  /* 0x0000003803037812 */ /* 0x000fc800078ef802 */
[----:B------:R-:W-:-:S04]  /*a3b0*/  LOP3.LUT R2, R3, 0x38, R12, 0x78, !PT ;  /* 0x0000003803027812 */ /* 0x000fc800078e780c */
[----:B------:R-:W-:Y:S01]  /*a3c0*/  LOP3.LUT R7, R2, 0x200, R7, 0xf8, !PT ;  /* 0x0000020002077812 */ /* 0x000fe200078ef807 */
[----:B------:R-:W-:Y:S06]  /*a3d0*/  BRA.DIV UR4, `(.L_x_50) ;  /* 0x0000002e04407947 */ /* 0x000fec000b800000 */
[----:B------:R-:W0:Y:S01]  /*a3e0*/  S2R R2, SR_CTAID.X ;  /* 0x0000000000027919 */ /* 0x000e220000002500 */
[----:B------:R-:W-:Y:S02]  /*a3f0*/  ULDC UR4, c[0x0][0x288] ;  /* 0x0000a20000047ab9 */ /* 0x000fe40000000800 */
[----:B------:R-:W-:Y:S01]  /*a400*/  IMAD R4, R8, UR4, RZ ;  /* 0x0000000408047c24 */ /* 0x000fe2000f8e02ff */
[----:B------:R-:W-:Y:S04]  /*a410*/  SHFL.IDX PT, R3, R0, RZ, 0x181f ;  /* 0x00181fff00037589 */ /* 0x000fe800000e0000 */
[----:B------:R-:W-:Y:S04]  /*a420*/  SHFL.IDX PT, R8, R5, 0x1, 0x181f ;  /* 0x00381f0005087f89 */ /* 0x000fe800000e0000 */
[----:B------:R-:W-:Y:S01]  /*a430*/  SHFL.IDX PT, R14, R0, 0x1, 0x181f ;  /* 0x00381f00000e7f89 */ /* 0x000fe200000e0000 */
[----:B0-----:R-:W-:-:S03]  /*a440*/  LEA R6, R2, R6, 0x7 ;  /* 0x0000000602067211 */ /* 0x001fc600078e38ff */
[----:B------:R-:W0:Y:S01]  /*a450*/  SHFL.IDX PT, R2, R5, RZ, 0x181f ;  /* 0x00181fff05027589 */ /* 0x000e2200000e0000 */
[C---:B------:R-:W-:Y:S01]  /*a460*/  ISETP.GE.AND P3, PT, R6.reuse, R4, PT ;  /* 0x000000040600720c */ /* 0x040fe20003f66270 */
[----:B------:R-:W-:-:S12]  /*a470*/  VIADD R9, R6, 0x10 ;  /* 0x0000001006097836 */ /* 0x000fd80000000000 */
[----:B------:R-:W-:Y:S02]  /*a480*/  @!P3 LEA R21, R7, UR38, 0x1 ;  /* 0x000000260715bc11 */ /* 0x000fe4000f8e08ff */
[----:B0-----:R-:W-:-:S04]  /*a490*/  LOP3.LUT R3, R3, R2, RZ, 0x3c, !PT ;  /* 0x0000000203037212 */ /* 0x001fc800078e3cff */
[----:B------:R-:W-:-:S04]  /*a4a0*/  LOP3.LUT R2, R3, R2, RZ, 0x3c, !PT ;  /* 0x0000000203027212 */ /* 0x000fc800078e3cff */
[----:B------:R-:W-:-:S03]  /*a4b0*/  LOP3.LUT R3, R3, R2, RZ, 0x3c, !PT ;  /* 0x0000000203037212 */ /* 0x000fc600078e3cff */
[----:B------:R-:W-:-:S05]  /*a4c0*/  @!P3 IMAD.WIDE.U32 R2, R10, 0x2, R2 ;  /* 0x000000020a02b825 */ /* 0x000fca00078e0002 */
[----:B------:R-:W-:Y:S04]  /*a4d0*/  @!P3 LDGSTS.E.BYPASS.LTC128B.128 [R21+0x10400], desc[UR42][R2.64], !P2 ;  /* 0x104000000215bfae */ /* 0x000fe8000d101d6a */
[----:B------:R-:W-:Y:S04]  /*a4e0*/  @!P3 LDGSTS.E.BYPASS.LTC128B.128 [R21+0x14400], desc[UR42][R2.64+0x80], !P0 ;  /* 0x144000800215bfae */ /* 0x000fe8000c101d6a */
[----:B------:R0:W-:Y:S01]  /*a4f0*/  @!P3 LDGSTS.E.BYPASS.LTC128B.128 [R21+0x18400], desc[UR42][R2.64+0x100], !P1 ;  /* 0x184001000215bfae */ /* 0x0001e2000c901d6a */
[----:B------:R-:W-:Y:S01]  /*a500*/  ISETP.GE.AND P3, PT, R9, R4, PT ;  /* 0x000000040900720c */ /* 0x000fe20003f66270 */
[----:B------:R-:W-:Y:S01]  /*a510*/  IMAD.MOV.U32 R9, RZ, RZ, R8 ;  /* 0x000000ffff097224 */ /* 0x000fe200078e0008 */
[----:B------:R-:W-:-:S02]  /*a520*/  MOV R8, R14 ;  /* 0x0000000e00087202 */ /* 0x000fc40000000f00 */
[----:B------:R-:W-:Y:S04]  /*a530*/  SHFL.IDX PT, R14, R0, 0x2, 0x181f ;  /* 0x00581f00000e7f89 */ /* 0x000fe800000e0000 */
[----:B0-----:R-:W0:Y:S01]  /*a540*/  SHFL.IDX PT, R2, R5, 0x2, 0x181f ;  /* 0x00581f0005027f89 */ /* 0x001e2200000e0000 */
[----:B------:R-:W-:-:S04]  /*a550*/  VIADD R3, R6, 0x20 ;  /* 0x0000002006037836 */ /* 0x000fc80000000000 */
[----:B------:R-:W-:Y:S01]  /*a560*/  @!P3 LEA R20, R7, UR38, 0x1 ;  /* 0x000000260714bc11 */ /* 0x000fe2000f8e08ff */
[----:B------:R-:W-:-:S05]  /*a570*/  @!P3 IMAD.WIDE.U32 R8, R10, 0x2, R8 ;  /* 0x000000020a08b825 */ /* 0x000fca00078e0008 */
[----:B------:R-:W-:Y:S04]  /*a580*/  @!P3 LDGSTS.E.BYPASS.LTC128B.128 [R20+0x10c00], desc[UR42][R8.64], !P2 ;  /* 0x10c000000814bfae */ /* 0x000fe8000d101d6a */
[----:B------:R-:W-:Y:S04]  /*a590*/  @!P3 LDGSTS.E.BYPASS.LTC128B.128 [R20+0x14c00], desc[UR42][R8.64+0x80], !P0 ;  /* 0x14c000800814bfae */ /* 0x000fe8000c101d6a */
[----:B------:R1:W-:Y:S01]  /*a5a0*/  @!P3 LDGSTS.E.BYPASS.LTC128B.128 [R20+0x18c00], desc[UR42][R8.64+0x100], !P1 ;  /* 0x18c001000814bfae */ /* 0x0003e2000c901d6a */
[----:B------:R-:W-:Y:S01]  /*a5b0*/  ISETP.GE.AND P3, PT, R3, R4, PT ;  /* 0x000000040300720c */ /* 0x000fe20003f66270 */
[----:B0-----:R-:W-:Y:S01]  /*a5c0*/  IMAD.MOV.U32 R3, RZ, RZ, R2 ;  /* 0x000000ffff037224 */ /* 0x001fe200078e0002 */
[----:B------:R-:W-:-:S02]  /*a5d0*/  MOV R2, R14 ;  /* 0x0000000e00027202 */ /* 0x000fc40000000f00 */
[----:B------:R-:W-:Y:S01]  /*a5e0*/  SHFL.IDX PT, R14, R0, 0x3, 0x181f ;  /* 0x00781f00000e7f89 */ /* 0x000fe200000e0000 */
[----:B-1----:R-:W-:-:S08]  /*a5f0*/  VIADD R9, R6, 0x30 ;  /* 0x0000003006097836 */ /* 0x002fd00000000000 */
[----:B------:R-:W-:Y:S01]  /*a600*/  @!P3 IMAD.WIDE.U32 R2, R10, 0x2, R2 ;  /* 0x000000020a02b825 */ /* 0x000fe200078e0002 */
[----:B------:R-:W0:Y:S01]  /*a610*/  SHFL.IDX PT, R8, R5, 0x3, 0x181f ;  /* 0x00781f0005087f89 */ /* 0x000e2200000e0000 */
[----:B------:R-:W-:-:S05]  /*a620*/  @!P3 LEA R21, R7, UR38, 0x1 ;  /* 0x000000260715bc11 */ /* 0x000fca000f8e08ff */
[----:B------:R-:W-:Y:S04]  /*a630*/  @!P3 LDGSTS.E.BYPASS.LTC128B.128 [R21+0x11400], desc[UR42][R2.64], !P2 ;  /* 0x114000000215bfae */ /* 0x000fe8000d101d6a */
[----:B------:R-:W-:Y:S04]  /*a640*/  @!P3 LDGSTS.E.BYPASS.LTC128B.128 [R21+0x15400], desc[UR42][R2.64+0x80], !P0 ;  /* 0x154000800215bfae */ /* 0x000fe8000c101d6a */
[----:B------:R1:W-:Y:S01]  /*a650*/  @!P3 LDGSTS.E.BYPASS.LTC128B.128 [R21+0x19400], desc[UR42][R2.64+0x100], !P1 ;  /* 0x194001000215bfae */ /* 0x0003e2000c901d6a */
[----:B------:R-:W-:Y:S01]  /*a660*/  ISETP.GE.AND P3, PT, R9, R4, PT ;  /* 0x000000040900720c */ /* 0x000fe20003f66270 */
[----:B0-----:R-:W-:Y:S01]  /*a670*/  IMAD.MOV.U32 R9, RZ, RZ, R8 ;  /* 0x000000ffff097224 */ /* 0x001fe200078e0008 */
[----:B------:R-:W-:Y:S01]  /*a680*/  MOV R8, R14 ;  /* 0x0000000e00087202 */ /* 0x000fe20000000f00 */
[----:B-1----:R-:W0:Y:S01]  /*a690*/  SHFL.IDX PT, R2, R5, 0x4, 0x181f ;  /* 0x00981f0005027f89 */ /* 0x002e2200000e0000 */
[----:B------:R-:W-:-:S09]  /*a6a0*/  VIADD R3, R6, 0x40 ;  /* 0x0000004006037836 */ /* 0x000fd20000000000 */
[----:B------:R-:W-:Y:S01]  /*a6b0*/  @!P3 LEA R20, R7, UR38, 0x1 ;  /* 0x000000260714bc11 */ /* 0x000fe2000f8e08ff */
[----:B------:R-:W1:Y:S01]  /*a6c0*/  SHFL.IDX PT, R14, R0, 0x4, 0x181f ;  /* 0x00981f00000e7f89 */ /* 0x000e6200000e0000 */
[----:B------:R-:W-:-:S05]  /*a6d0*/  @!P3 IMAD.WIDE.U32 R8, R10, 0x2, R8 ;  /* 0x000000020a08b825 */ /* 0x000fca00078e0008 */
[----:B------:R-:W-:Y:S04]  /*a6e0*/  @!P3 LDGSTS.E.BYPASS.LTC128B.128 [R20+0x11c00], desc[UR42][R8.64], !P2 ;  /* 0x11c000000814bfae */ /* 0x000fe8000d101d6a */
[----:B------:R-:W-:Y:S04]  /*a6f0*/  @!P3 LDGSTS.E.BYPASS.LTC128B.128 [R20+0x15c00], desc[UR42][R8.64+0x80], !P0 ;  /* 0x15c000800814bfae */ /* 0x000fe8000c101d6a */
[----:B------:R2:W-:Y:S01]  /*a700*/  @!P3 LDGSTS.E.BYPASS.LTC128B.128 [R20+0x19c00], desc[UR42][R8.64+0x100], !P1 ;  /* 0x19c001000814bfae */ /* 0x0005e2000c901d6a */
[----:B------:R-:W-:Y:S01]  /*a710*/  ISETP.GE.AND P3, PT, R3, R4, PT ;  /* 0x000000040300720c */ /* 0x000fe20003f66270 */
[----:B0-----:R-:W-:Y:S01]  /*a720*/  IMAD.MOV.U32 R3, RZ, RZ, R2 ;  /* 0x000000ffff037224 */ /* 0x001fe200078e0002 */
[----:B-1----:R-:W-:Y:S01]  /*a730*/  MOV R2, R14 ;  /* 0x0000000e00027202 */ /* 0x002fe20000000f00 */
[----:B--2---:R-:W0:Y:S01]  /*a740*/  SHFL.IDX PT, R8, R5, 0x5, 0x181f ;  /* 0x00b81f0005087f89 */ /* 0x004e2200000e0000 */
[----:B------:R-:W-:-:S09]  /*a750*/  VIADD R9, R6, 0x50 ;  /* 0x0000005006097836 */ /* 0x000fd20000000000 */
[----:B------:R-:W-:Y:S01]  /*a760*/  @!P3 LEA R21, R7, UR38, 0x1 ;  /* 0x000000260715bc11 */ /* 0x000fe2000f8e08ff */
[----:B------:R-:W-:Y:S01]  /*a770*/  @!P3 IMAD.WIDE.U32 R2, R10, 0x2, R2 ;  /* 0x000000020a02b825 */ /* 0x000fe200078e0002 */
[----:B------:R-:W1:Y:S04]  /*a780*/  SHFL.IDX PT, R14, R0, 0x5, 0x181f ;  /* 0x00b81f00000e7f89 */ /* 0x000e6800000e0000 */
[----:B------:R-:W-:Y:S04]  /*a790*/  @!P3 LDGSTS.E.BYPASS.LTC128B.128 [R21+0x12400], desc[UR42][R2.64], !P2 ;  /* 0x124000000215bfae */ /* 0x000fe8000d101d6a */
[----:B------:R-:W-:Y:S04]  /*a7a0*/  @!P3 LDGSTS.E.BYPASS.LTC128B.128 [R21+0x16400], desc[UR42][R2.64+0x80], !P0 ;  /* 0x164000800215bfae */ /* 0x000fe8000c101d6a */
[----:B------:R2:W-:Y:S01]  /*a7b0*/  @!P3 LDGSTS.E.BYPASS.LTC128B.128 [R21+0x1a400], desc[UR42][R2.64+0x100], !P1 ;  /* 0x1a4001000215bfae */ /* 0x0005e2000c901d6a */
[----:B------:R-:W-:Y:S01]  /*a7c0*/  ISETP.GE.AND P3, PT, R9, R4, PT ;  /* 0x000000040900720c */ /* 0x000fe20003f66270 */
[----:B0-----:R-:W-:Y:S01]  /*a7d0*/  IMAD.MOV.U32 R9, RZ, RZ, R8 ;  /* 0x000000ffff097224 */ /* 0x001fe200078e0008 */
[----:B-1----:R-:W-:Y:S01]  /*a7e0*/  MOV R8, R14 ;  /* 0x0000000e00087202 */ /* 0x002fe20000000f00 */
[----:B--2---:R-:W0:Y:S10]  /*a7f0*/  SHFL.IDX PT, R2, R5, 0x6, 0x181f ;  /* 0x00d81f0005027f89 */ /* 0x004e3400000e0000 */
[----:B------:R-:W-:Y:S01]  /*a800*/  @!P3 LEA R20, R7, UR38, 0x1 ;  /* 0x000000260714bc11 */ /* 0x000fe2000f8e08ff */
[----:B------:R-:W-:Y:S01]  /*a810*/  VIADD R3, R6, 0x60 ;  /* 0x0000006006037836 */ /* 0x000fe20000000000 */
        /* <DEDUP_REMOVED lines=8> */
[----:B--2---:R0:W1:Y:S10]  /*a8a0*/  SHFL.IDX PT, R8, R5, 0x7, 0x181f ;  /* 0x00f81f0005087f89 */ /* 0x00407400000e0000 */
[----:B------:R-:W-:Y:S01]  /*a8b0*/  @!P3 LEA R21, R7, UR38, 0x1 ;  /* 0x000000260715bc11 */ /* 0x000fe2000f8e08ff */
[----:B------:R-:W-:Y:S01]  /*a8c0*/  @!P3 IMAD.WIDE.U32 R2, R10, 0x2, R2 ;  /* 0x000000020a02b825 */ /* 0x000fe200078e0002 */
[----:B------:R0:W2:Y:S04]  /*a8d0*/  SHFL.IDX PT, R14, R0, 0x7, 0x181f ;  /* 0x00f81f00000e7f89 */ /* 0x0000a800000e0000 */
[----:B------:R0:W-:Y:S04]  /*a8e0*/  @!P3 LDGSTS.E.BYPASS.LTC128B.128 [R21+0x13400], desc[UR42][R2.64], !P2 ;  /* 0x134000000215bfae */ /* 0x0001e8000d101d6a */
[----:B------:R0:W-:Y:S04]  /*a8f0*/  @!P3 LDGSTS.E.BYPASS.LTC128B.128 [R21+0x17400], desc[UR42][R2.64+0x80], !P0 ;  /* 0x174000800215bfae */ /* 0x0001e8000c101d6a */
[----:B------:R0:W-:Y:S02]  /*a900*/  @!P3 LDGSTS.E.BYPASS.LTC128B.128 [R21+0x1b400], desc[UR42][R2.64+0x100], !P1 ;  /* 0x1b4001000215bfae */ /* 0x0001e4000c901d6a */
.L_x_144:
[----:B0-----:R-:W-:Y:S01]  /*a910*/  VIADD R3, R6, 0x70 ;  /* 0x0000007006037836 */ /* 0x001fe20000000000 */
[----:B------:R-:W-:Y:S01]  /*a920*/  BSSY B0, `(.L_x_51) ;  /* 0x000000d000007945 */ /* 0x000fe20003800000 */
[----:B--2---:R-:W-:-:S03]  /*a930*/  IMAD.MOV.U32 R2, RZ, RZ, R14 ;  /* 0x000000ffff027224 */ /* 0x004fc600078e000e */
[----:B------:R-:W-:Y:S02]  /*a940*/  ISETP.GE.AND P3, PT, R3, R4, PT ;  /* 0x000000040300720c */ /* 0x000fe40003f66270 */
[----:B-1----:R-:W-:-:S11]  /*a950*/  MOV R3, R8 ;  /* 0x0000000800037202 */ /* 0x002fd60000000f00 */
[----:B------:R-:W-:Y:S05]  /*a960*/  @P3 BRA `(.L_x_52) ;  /* 0x0000000000203947 */ /* 0x000fea0003800000 */
[----:B------:R-:W-:Y:S01]  /*a970*/  IMAD.WIDE.U32 R10, R10, 0x2, R2 ;  /* 0x000000020a0a7825 */ /* 0x000fe200078e0002 */
[----:B------:R-:W-:-:S05]  /*a980*/  LEA R7, R7, UR38, 0x1 ;  /* 0x0000002607077c11 */ /* 0x000fca000f8e08ff */
[----:B------:R-:W-:Y:S01]  /*a990*/  @!PT LDS RZ, [RZ] ;  /* 0x00000000fffff984 */ /* 0x000fe20000000800 */
[----:B------:R-:W-:Y:S01]  /*a9a0*/  @!PT LDS RZ, [RZ] ;  /* 0x00000000fffff984 */ /* 0x000fe20000000800 */
[----:B------:R-:W-:Y:S01]  /*a9b0*/  @!PT LDS RZ, [RZ] ;  /* 0x00000000fffff984 */ /* 0x000fe20000000800 */
[----:B------:R0:W-:Y:S04]  /*a9c0*/  LDGSTS.E.BYPASS.LTC128B.128 [R7+0x13c00], desc[UR42][R10.64], !P2 ;  /* 0x13c000000a077fae */ /* 0x0001e8000d101d6a */
[----:B------:R0:W-:Y:S04]  /*a9d0*/  LDGSTS.E.BYPASS.LTC128B.128 [R7+0x17c00], desc[UR42][R10.64+0x80], !P0 ;  /* 0x17c000800a077fae */ /* 0x0001e8000c101d6a */
[----:B------:R0:W-:Y:S02]  /*a9e0*/  LDGSTS.E.BYPASS.LTC128B.128 [R7+0x1bc00], desc[UR42][R10.64+0x100], !P1 ;  /* 0x1bc001000a077fae */ /* 0x0001e4000c901d6a */
.L_x_52:
[----:B------:R-:W-:Y:S05]  /*a9f0*/  BSYNC B0 ;  /* 0x0000000000007941 */ /* 0x000fea0003800000 */
.L_x_51:
[----:B------:R-:W-:Y:S01]  /*aa00*/  NOP ;  /* 0x0000000000007918 */ /* 0x000fe20000000000 */
[----:B------:R-:W-:Y:S01]  /*aa10*/  SYNCS.ARRIVE.TRANS64.RED.A0T1 RZ, [UR38+0x34800], RZ ;  /* 0x034800ffffff79a7 */ /* 0x000fe20008200426 */
[----:B------:R-:W-:Y:S01]  /*aa20*/  IMAD.MOV.U32 R2, RZ, RZ, 0x1 ;  /* 0x00000001ff027424 */ /* 0x000fe200078e00ff */
[----:B------:R-:W-:Y:S04]  /*aa30*/  ARRIVES.LDGSTSBAR.64.TRANSCNT [UR38+0x34800] ;  /* 0x03480000ff0079b0 */ /* 0x000fe80008000aa6 */
[----:B------:R-:W-:Y:S01]  /*aa40*/  SHF.L.U32 R2, R2, 0x1f, RZ ;  /* 0x0000001f02027819 */ /* 0x000fe200000006ff */
[----:B------:R-:W-:Y:S01]  /*aa50*/  NOP ;  /* 0x0000000000007918 */ /* 0x000fe20000000000 */
[----:B------:R-:W2:Y:S01]  /*aa60*/  LDL.LU R4, [R1+0x10] ;  /* 0x0000100001047983 */ /* 0x000ea20000300800 */
[----:B------:R-:W-:Y:S03]  /*aa70*/  SYNCS.ARRIVE.TRANS64.A1T0 RZ, [UR38+0x34800], RZ ;  /* 0x034800ffffff79a7 */ /* 0x000fe60008100026 */
[----:B------:R-:W3:Y:S01]  /*aa80*/  LDL R3, [R1+0x8] ;  /* 0x0000080001037983 */ /* 0x000ee20000100800 */
[----:B------:R-:W1:Y:S01]  /*aa90*/  SYNCS.PHASECHK.TRANS64.TRYWAIT P0, [UR38+0x34820], R2 ;  /* 0x03482002ff0075a7 */ /* 0x000e620008000166 */
[----:B--2---:R-:W-:-:S05]  /*aaa0*/  VIADD R0, R4, 0xfffffffe ;  /* 0xfffffffe04007836 */ /* 0x004fca0000000000 */
[----:B---3--:R-:W-:Y:S01]  /*aab0*/  ISETP.GE.AND P1, PT, R0, R3, PT ;  /* 0x000000030000720c */ /* 0x008fe20003f26270 */
[----:B-1----:R-:W-:-:S12]  /*aac0*/  @!P0 BRA `(.L_x_53) ;  /* 0x00000030003c8947 */ /* 0x002fd80003800000 */
.L_x_145:
[----:B------:R-:W-:Y:S01]  /*aad0*/  MOV R9, 0x1 ;  /* 0x0000000100097802 */ /* 0x000fe20000000f00 */
[----:B------:R-:W-:Y:S01]  /*aae0*/  IMAD.MOV.U32 R8, RZ, RZ, RZ ;  /* 0x000000ffff087224 */ /* 0x000fe200078e00ff */
[----:B------:R-:W-:Y:S06]  /*aaf0*/  @!P1 BRA `(.L_x_54) ;  /* 0x0000001800e89947 */ /* 0x000fec0003800000 */
[----:B------:R-:W2:Y:S04]  /*ab00*/  LDL.LU R4, [R1+0xc] ;  /* 0x00000c0001047983 */ /* 0x000ea80000300800 */
[----:B-1----:R-:W3:Y:S01]  /*ab10*/  LDL.LU R3, [R1+0x8] ;  /* 0x0000080001037983 */ /* 0x002ee20000300800 */
[----:B------:R-:W-:Y:S01]  /*ab20*/  UIADD3 UR4, UR40, 0x1, URZ ;  /* 0x0000000128047890 */ /* 0x000fe2000fffe03f */
[----:B------:R-:W-:Y:S01]  /*ab30*/  IMAD.MOV.U32 R9, RZ, RZ, 0x1 ;  /* 0x00000001ff097424 */ /* 0x000fe200078e00ff */
[----:B------:R-:W0:Y:S02]  /*ab40*/  S2R R6, SR_TID.X ;  /* 0x0000000000067919 */ /* 0x000e240000002100 */
[----:B0-----:R-:W-:Y:S02]  /*ab50*/  LOP3.LUT R10, R6, 0x1f, RZ, 0xc0, !PT ;  /* 0x0000001f060a7812 */ /* 0x001fe400078ec0ff */
[----:B--2---:R-:W-:Y:S01]  /*ab60*/  IMAD R2, R4, UR4, RZ ;  /* 0x0000000404027c24 */ /* 0x004fe2000f8e02ff */
[----:B---3--:R-:W-:-:S04]  /*ab70*/  LOP3.LUT R3, RZ, R3, RZ, 0x33, !PT ;  /* 0x00000003ff037212 */ /* 0x008fc800078e33ff */
[----:B------:R-:W-:-:S05]  /*ab80*/  VIMNMX R2, R2, UR39, PT ;  /* 0x0000002702027c48 */ /* 0x000fca000bfe0100 */
[----:B------:R-:W-:-:S05]  /*ab90*/  IMAD.MOV R4, RZ, RZ, -R2 ;  /* 0x000000ffff047224 */ /* 0x000fca00078e0a02 */
[----:B------:R-:W-:Y:S02]  /*aba0*/  VIADDMNMX R5, R4, 0x1, R3, !PT ;  /* 0x0000000104057846 */ /* 0x000fe40007800103 */
[----:B------:R-:W-:Y:S02]  /*abb0*/  LOP3.LUT R3, RZ, R2, RZ, 0x33, !PT ;  /* 0x00000002ff037212 */ /* 0x000fe400078e33ff */
[----:B------:R-:W-:Y:S01]  /*abc0*/  IADD3 R4, R5, -0x2, RZ ;  /* 0xfffffffe05047810 */ /* 0x000fe20007ffe0ff */
[----:B------:R-:W-:-:S03]  /*abd0*/  IMAD.IADD R5, R2, 0x1, R5 ;  /* 0x0000000102057824 */ /* 0x000fc600078e0205 */
[----:B------:R-:W-:Y:S02]  /*abe0*/  ISETP.NE.AND P0, PT, R4, R3, PT ;  /* 0x000000030400720c */ /* 0x000fe40003f05270 */
[----:B------:R-:W-:Y:S02]  /*abf0*/  MOV R4, R16 ;  /* 0x0000001000047202 */ /* 0x000fe40000000f00 */
[----:B------:R-:W-:-:S09]  /*ac00*/  LOP3.LUT R12, R5, 0x1, RZ, 0xc0, !PT ;  /* 0x00000001050c7812 */ /* 0x000fd200078ec0ff */
[----:B------:R-:W-:Y:S05]  /*ac10*/  @!P0 BRA `(.L_x_55) ;  /* 0x0000001000748947 */ /* 0x000fea0003800000 */
[----:B------:R-:W-:Y:S01]  /*ac20*/  BSSY B0, `(.L_x_55) ;  /* 0x000011c000007945 */ /* 0x000fe20003800000 */
[----:B------:R-:W-:Y:S01]  /*ac30*/  IMAD.IADD R6, R5, 0x1, -R12 ;  /* 0x0000000105067824 */ /* 0x000fe200078e0a0c */
[----:B------:R-:W-:Y:S01]  /*ac40*/  MOV R4, R16 ;  /* 0x0000001000047202 */ /* 0x000fe20000000f00 */
[----:B------:R-:W-:-:S07]  /*ac50*/  IMAD.MOV.U32 R7, RZ, RZ, 0x1 ;  /* 0x00000001ff077424 */ /* 0x000fce00078e00ff */
.L_x_88:
[----:B------:R-:W2:Y:S01]  /*ac60*/  LDL R2, [R1] ;  /* 0x0000000001027983 */ /* 0x000ea20000100800 */
[----:B------:R-:W-:Y:S01]  /*ac70*/  VIADD R6, R6, 0xfffffffe ;  /* 0xfffffffe06067836 */ /* 0x000fe20000000000 */
[----:B------:R-:W-:Y:S04]  /*ac80*/  BSSY B1, `(.L_x_56) ;  /* 0x0000088000017945 */ /* 0x000fe80003800000 */
[----:B------:R-:W-:Y:S02]  /*ac90*/  ISETP.NE.AND P1, PT, R6, RZ, PT ;  /* 0x000000ff0600720c */ /* 0x000fe40003f25270 */
[----:B--2---:R-:W-:-:S13]  /*aca0*/  ISETP.NE.AND P0, PT, R2, RZ, PT ;  /* 0x000000ff0200720c */ /* 0x004fda0003f05270 */
[----:B0-----:R-:W-:Y:S05]  /*acb0*/  @!P0 BRA `(.L_x_57) ;  /* 0x0000000800108947 */ /* 0x001fea0003800000 */
[----:B------:R-:W2:Y:S01]  /*acc0*/  LDL R2, [R1+0x4] ;  /* 0x0000040001027983 */ /* 0x000ea20000100800 */
[----:B------:R-:W-:Y:S01]  /*acd0*/  IMAD.MOV.U32 R9, RZ, RZ, R0 ;  /* 0x000000ffff097224 */ /* 0x000fe200078e0000 */
[----:B--2---:R-:W-:-:S13]  /*ace0*/  ISETP.NE.AND P0, PT, R2, RZ, PT ;  /* 0x000000ff0200720c */ /* 0x004fda0003f05270 */
[----:B------:R-:W-:Y:S05]  /*acf0*/  @!P0 BRA `(.L_x_58) ;  /* 0x0000000000488947 */ /* 0x000fea0003800000 */
[----:B------:R-:W0:Y:S01]  /*ad00*/  LDC R9, c[0x0][0x43c] ;  /* 0x00010f00ff097b82 */ /* 0x000e220000000800 */
[----:B------:R-:W-:Y:S02]  /*ad10*/  ULDC.64 UR4, c[0x0][0x428] ;  /* 0x00010a0000047ab9 */ /* 0x000fe40000000a00 */
[----:B------:R-:W-:Y:S01]  /*ad20*/  IMAD R5, R19, UR4, RZ ;  /* 0x0000000413057c24 */ /* 0x000fe2000f8e02ff */
[----:B0-----:R-:W-:-:S13]  /*ad30*/  ISETP.NE.AND P0, PT, R9, 0x1, PT ;  /* 0x000000010900780c */ /* 0x001fda0003f05270 */
[----:B------:R-:W0:Y:S02]  /*ad40*/  @P0 LDC.64 R2, c[0x0][0x440] ;  /* 0x00011000ff020b82 */ /* 0x000e240000000a00 */
[----:B0-----:R-:W-:Y:S01]  /*ad50*/  @P0 IMAD.HI.U32 R4, R0, R2, RZ ;  /* 0x0000000200040227 */ /* 0x001fe200078e00ff */
[----:B------:R-:W-:-:S04]  /*ad60*/  MOV R2, R0 ;  /* 0x0000000000027202 */ /* 0x000fc80000000f00 */
[----:B------:R-:W-:Y:S01]  /*ad70*/  @P0 SHF.R.U32.HI R2, RZ, R3, R4 ;  /* 0x00000003ff020219 */ /* 0x000fe20000011604 */
[----:B------:R-:W-:-:S04]  /*ad80*/  IMAD R4, R18, UR5, R5 ;  /* 0x0000000512047c24 */ /* 0x000fc8000f8e0205 */
[----:B------:R-:W-:-:S04]  /*ad90*/  IMAD.MOV R3, RZ, RZ, -R2 ;  /* 0x000000ffff037224 */ /* 0x000fc800078e0a02 */
[----:B------:R-:W-:Y:S01]  /*ada0*/  IMAD R9, R9, R3, R0 ;  /* 0x0000000309097224 */ /* 0x000fe200078e0200 */
[----:B------:R-:W-:-:S03]  /*adb0*/  SHF.R.S32.HI R3, RZ, 0x1f, R2 ;  /* 0x0000001fff037819 */ /* 0x000fc60000011402 */
[----:B------:R-:W-:Y:S01]  /*adc0*/  IMAD.WIDE.U32 R2, R18, UR4, R2 ;  /* 0x0000000412027c25 */ /* 0x000fe2000f8e0002 */
[----:B------:R-:W-:-:S03]  /*add0*/  ULDC.64 UR4, c[0x0][0x418] ;  /* 0x0001060000047ab9 */ /* 0x000fc60000000a00 */
[----:B------:R-:W-:Y:S01]  /*ade0*/  IMAD.IADD R3, R4, 0x1, R3 ;  /* 0x0000000104037824 */ /* 0x000fe200078e0203 */
[----:B------:R-:W-:-:S04]  /*adf0*/  LEA R4, P0, R2, UR4, 0x2 ;  /* 0x0000000402047c11 */ /* 0x000fc8000f8010ff */
[----:B------:R-:W-:-:S05]  /*ae00*/  LEA.HI.X R5, R2, UR5, R3, 0x2, P0 ;  /* 0x0000000502057c11 */ /* 0x000fca00080f1403 */
[----:B------:R0:W5:Y:S04]  /*ae10*/  LDG.E R4, desc[UR42][R4.64] ;  /* 0x0000002a04047981 */ /* 0x000168000c1e1900 */
.L_x_58:
[----:B------:R-:W1:Y:S01]  /*ae20*/  S2R R2, SR_TID.X ;  /* 0x0000000000027919 */ /* 0x000e620000002100 */
[----:B------:R-:W-:Y:S01]  /*ae30*/  BSSY B2, `(.L_x_59) ;  /* 0x0000006000027945 */ /* 0x000fe20003800000 */
[----:B-1----:R-:W-:Y:S02]  /*ae40*/  LOP3.LUT R3, R2, 0x7f, RZ, 0xc0, !PT ;  /* 0x0000007f02037812 */ /* 0x002fe400078ec0ff */
[----:B------:R-:W-:Y:S02]  /*ae50*/  SHF.L.U32 R2, R7, 0x1f, RZ ;  /* 0x0000001f07027819 */ /* 0x000fe400000006ff */
[----:B------:R-:W-:Y:S02]  /*ae60*/  ISETP.NE.AND P2, PT, R3, RZ, PT ;  /* 0x000000ff0300720c */ /* 0x000fe40003f45270 */
[----:B------:R-:W1:Y:S02]  /*ae70*/  SYNCS.PHASECHK.TRANS64.TRYWAIT P0, [UR38+0x34848], R2 ;  /* 0x03484802ff0075a7 */ /* 0x000e640008000166 */
[----:B-1----:R-:W-:Y:S09]  /*ae80*/  @!P0 BRA `(.L_x_60) ;  /* 0x0000002c00648947 */ /* 0x002ff20003800000 */
.L_x_146:
[----:B------:R-:W-:Y:S05]  /*ae90*/  BSYNC B2 ;  /* 0x0000000000027941 */ /* 0x000fea0003800000 */
.L_x_59:
[----:B------:R-:W-:Y:S04]  /*aea0*/  BSSY B2, `(.L_x_61) ;  /* 0x0000007000027945 */ /* 0x000fe80003800000 */
[----:B------:R-:W-:Y:S05]  /*aeb0*/  @P2 BRA `(.L_x_62) ;  /* 0x0000000000142947 */ /* 0x000fea0003800000 */
[----:B------:R-:W-:Y:S02]  /*aec0*/  ISETP.NE.AND P0, PT, R10, RZ, PT ;  /* 0x000000ff0a00720c */ /* 0x000fe40003f05270 */
[----:B-1----:R-:W-:-:S04]  /*aed0*/  MOV R3, 0xc000 ;  /* 0x0000c00000037802 */ /* 0x002fc80000000f00 */
[----:B------:R2:W-:Y:S07]  /*aee0*/  SYNCS.ARRIVE.TRANS64 RZ, [UR38+0x34838], R3 ;  /* 0x03483803ffff79a7 */ /* 0x0005ee0008000026 */
[----:B------:R-:W-:Y:S05]  /*aef0*/  @!P0 BRA `(.L_x_62) ;  /* 0x0000000000048947 */ /* 0x000fea0003800000 */
[----:B------:R-:W-:Y:S01]  /*af00*/  BPT.TRAP 0x1 ;  /* 0x000000040000795c */ /* 0x000fe20000300000 */
.L_x_62:
[----:B------:R-:W-:Y:S05]  /*af10*/  BSYNC B2 ;  /* 0x0000000000027941 */ /* 0x000fea0003800000 */
.L_x_61:
[----:B0-----:R-:W-:Y:S01]  /*af20*/  IMAD.MOV.U32 R5, RZ, RZ, RZ ;  /* 0x000000ffff057224 */ /* 0x001fe200078e00ff */
[----:B------:R-:W-:Y:S01]  /*af30*/  ULDC.64 UR4, c[0x0][0x198] ;  /* 0x0000660000047ab9 */ /* 0x000fe20000000a00 */
[----:B------:R-:W-:Y:S01]  /*af40*/  PLOP3.LUT P0, PT, PT, PT, PT, 0x80, 0x0 ;  /* 0x000000000000781c */ /* 0x000fe20003f0f070 */
[----:B------:R-:W-:Y:S01]  /*af50*/  UIADD3 UR4, UP0, UR4, 0x370, URZ ;  /* 0x0000037004047890 */ /* 0x000fe2000ff1e03f */
[----:B-12---:R-:W-:Y:S01]  /*af60*/  IMAD.SHL.U32 R3, R9, 0x80, RZ ;  /* 0x0000008009037824 */ /* 0x006fe200078e00ff */
[----:B------:R-:W-:Y:S01]  /*af70*/  R2UR UR34, R5 ;  /* 0x00000000052272ca */ /* 0x000fe200000e0000 */
[----:B------:R-:W-:Y:S02]  /*af80*/  UIADD3 UR32, UR38, 0x28400, URZ ;  /* 0x0002840026207890 */ /* 0x000fe4000fffe03f */
[----:B------:R-:W-:Y:S02]  /*af90*/  UIADD3 UR33, UR38, 0x34838, URZ ;  /* 0x0003483826217890 */ /* 0x000fe4000fffe03f */
[----:B------:R-:W-:Y:S01]  /*afa0*/  UIADD3.X UR5, URZ, UR5, URZ, UP0, !UPT ;  /* 0x000000053f057290 */ /* 0x000fe200087fe43f */
[----:B------:R-:W-:Y:S01]  /*afb0*/  UMOV UR6, 0x0 ;  /* 0x0000000000067882 */ /* 0x000fe20000000000 */
[----:B------:R-:W-:-:S10]  /*afc0*/  UMOV UR7, 0x14f00000 ;  /* 0x14f0000000077882 */ /* 0x000fd40000000000 */
.L_x_63:
[----:B------:R-:W-:-:S13]  /*afd0*/  @P0 ELECT P3, URZ, PT ;  /* 0x00000000003f082f */ /* 0x000fda0003860000 */
[----:B-----5:R-:W-:Y:S02]  /*afe0*/  @P3 R2UR UR37, R4 ;  /* 0x00000000042532ca */ /* 0x020fe400000e0000 */
[----:B------:R-:W-:Y:S02]  /*aff0*/  @P3 R2UR UR35, R3 ;  /* 0x00000000032332ca */ /* 0x000fe400000e0000 */
[----:B------:R-:W-:Y:S02]  /*b000*/  @P3 PLOP3.LUT P0, PT, P3, PT, PT, 0x8, 0x0 ;  /* 0x000000000000381c */ /* 0x000fe40001f0e170 */
[----:B------:R-:W-:-:S09]  /*b010*/  PLOP3.LUT P3, PT, PT, PT, PT, 0x8, 0x0 ;  /* 0x000000000000781c */ /* 0x000fd20003f6e170 */
[----:B------:R0:W-:Y:S02]  /*b020*/  UTMALDG.4D [UR32], [UR4], desc[UR6] ;  /* 0x00000620040075b4 */ /* 0x0001e40008019000 */
[----:B0-----:R-:W-:Y:S05]  /*b030*/  @P0 BRA.U.ANY `(.L_x_63) ;  /* 0xfffffffd00e40947 */ /* 0x001fea000393ffff */
[----:B------:R-:W-:Y:S01]  /*b040*/  MOV R11, 0x40 ;  /* 0x00000040000b7802 */ /* 0x000fe20000000f00 */
[----:B------:R-:W-:Y:S01]  /*b050*/  UIADD3 UR8, UR38, 0x2c400, URZ ;  /* 0x0002c40026087890 */ /* 0x000fe2000fffe03f */
[----:B------:R-:W-:Y:S01]  /*b060*/  PLOP3.LUT P0, PT, PT, PT, PT, 0x80, 0x0 ;  /* 0x000000000000781c */ /* 0x000fe20003f0f070 */
[----:B------:R-:W-:Y:S01]  /*b070*/  UMOV UR6, 0x0 ;  /* 0x0000000000067882 */ /* 0x000fe20000000000 */
[----:B------:R-:W-:Y:S01]  /*b080*/  R2UR UR10, R11 ;  /* 0x000000000b0a72ca */ /* 0x000fe200000e0000 */
[----:B------:R-:W-:-:S14]  /*b090*/  UMOV UR7, 0x14f00000 ;  /* 0x14f0000000077882 */ /* 0x000fdc0000000000 */
.L_x_64:
[----:B------:R-:W-:-:S13]  /*b0a0*/  @P0 ELECT P3, URZ, PT ;  /* 0x00000000003f082f */ /* 0x000fda0003860000 */
[----:B------:R-:W-:Y:S01]  /*b0b0*/  @P3 R2UR UR13, R4 ;  /* 0x00000000040d32ca */ /* 0x000fe200000e0000 */
[----:B------:R-:W-:Y:S01]  /*b0c0*/  UMOV UR9, UR33 ;  /* 0x0000002100097c82 */ /* 0x000fe20008000000 */
[----:B------:R-:W-:Y:S01]  /*b0d0*/  @P3 R2UR UR11, R3 ;  /* 0x00000000030b32ca */ /* 0x000fe200000e0000 */
[----:B------:R-:W-:Y:S01]  /*b0e0*/  UMOV UR12, UR36 ;  /* 0x00000024000c7c82 */ /* 0x000fe20008000000 */
[----:B------:R-:W-:Y:S02]  /*b0f0*/  @P3 PLOP3.LUT P0, PT, P3, PT, PT, 0x8, 0x0 ;  /* 0x000000000000381c */ /* 0x000fe40001f0e170 */
[----:B------:R-:W-:-:S09]  /*b100*/  PLOP3.LUT P3, PT, PT, PT, PT, 0x8, 0x0 ;  /* 0x000000000000781c */ /* 0x000fd20003f6e170 */
[----:B------:R0:W-:Y:S02]  /*b110*/  UTMALDG.4D [UR8], [UR4], desc[UR6] ;  /* 0x00000608040075b4 */ /* 0x0001e40008019000 */
[----:B0-----:R-:W-:Y:S05]  /*b120*/  @P0 BRA.U.ANY `(.L_x_64) ;  /* 0xfffffffd00dc0947 */ /* 0x001fea000393ffff */
[----:B------:R-:W-:Y:S01]  /*b130*/  PLOP3.LUT P0, PT, PT, PT, PT, 0x80, 0x0 ;  /* 0x000000000000781c */ /* 0x000fe20003f0f070 */
[----:B------:R-:W-:Y:S01]  /*b140*/  UIADD3 UR8, UR38, 0x30400, URZ ;  /* 0x0003040026087890 */ /* 0x000fe2000fffe03f */
[----:B------:R-:W-:Y:S01]  /*b150*/  UMOV UR6, 0x0 ;  /* 0x0000000000067882 */ /* 0x000fe20000000000 */
[----:B------:R-:W-:Y:S01]  /*b160*/  UMOV UR7, 0x14f00000 ;  /* 0x14f0000000077882 */ /* 0x000fe20000000000 */
[----:B------:R-:W-:-:S09]  /*b170*/  UMOV UR10, 0x80 ;  /* 0x00000080000a7882 */ /* 0x000fd20000000000 */
.L_x_65:
        /* <DEDUP_REMOVED lines=9> */
[----:B------:R-:W0:Y:S01]  /*b210*/  SYNCS.PHASECHK.TRANS64.TRYWAIT P0, [UR38+0x34860], R2 ;  /* 0x03486002ff0075a7 */ /* 0x000e220008000166 */
[----:B------:R-:W-:Y:S04]  /*b220*/  BSSY B2, `(.L_x_66) ;  /* 0x0000002000027945 */ /* 0x000fe80003800000 */
[----:B0-----:R-:W-:Y:S05]  /*b230*/  @!P0 BRA `(.L_x_67) ;  /* 0x0000002800908947 */ /* 0x001fea0003800000 */
.L_x_147:
[----:B------:R-:W-:Y:S05]  /*b240*/  BSYNC B2 ;  /* 0x0000000000027941 */ /* 0x000fea0003800000 */
.L_x_66:
[----:B------:R-:W-:Y:S01]  /*b250*/  BSSY B2, `(.L_x_68) ;  /* 0x0000009000027945 */ /* 0x000fe20003800000 */
[----:B0-----:R-:W-:Y:S02]  /*b260*/  IMAD.MOV.U32 R2, RZ, RZ, 0x0 ;  /* 0x00000000ff027424 */ /* 0x001fe400078e00ff */
[----:B------:R-:W-:Y:S01]  /*b270*/  IMAD.MOV.U32 R3, RZ, RZ, 0x14f00000 ;  /* 0x14f00000ff037424 */ /* 0x000fe200078e00ff */
[----:B------:R-:W-:Y:S06]  /*b280*/  @P2 BRA `(.L_x_69) ;  /* 0x0000000000142947 */ /* 0x000fec0003800000 */
[----:B------:R-:W-:Y:S02]  /*b290*/  ISETP.NE.AND P0, PT, R10, RZ, PT ;  /* 0x000000ff0a00720c */ /* 0x000fe40003f05270 */
[----:B------:R-:W-:-:S04]  /*b2a0*/  MOV R13, 0x8000 ;  /* 0x00008000000d7802 */ /* 0x000fc80000000f00 */
[----:B------:R0:W-:Y:S07]  /*b2b0*/  SYNCS.ARRIVE.TRANS64 RZ, [UR38+0x34850], R13 ;  /* 0x0348500dffff79a7 */ /* 0x0001ee0008000026 */
[----:B------:R-:W-:Y:S05]  /*b2c0*/  @!P0 BRA `(.L_x_69) ;  /* 0x0000000000048947 */ /* 0x000fea0003800000 */
[----:B------:R-:W-:Y:S01]  /*b2d0*/  BPT.TRAP 0x1 ;  /* 0x000000040000795c */ /* 0x000fe20000300000 */
.L_x_69:
[----:B------:R-:W-:Y:S05]  /*b2e0*/  BSYNC B2 ;  /* 0x0000000000027941 */ /* 0x000fea0003800000 */
.L_x_68:
[----:B------:R-:W-:Y:S01]  /*b2f0*/  R2UR UR6, R2 ;  /* 0x00000000020672ca */ /* 0x000fe200000e0000 */
[----:B------:R-:W-:Y:S01]  /*b300*/  ULDC.64 UR4, c[0x0][0x198] ;  /* 0x0000660000047ab9 */ /* 0x000fe20000000a00 */
[----:B------:R-:W-:Y:S01]  /*b310*/  R2UR UR7, R3 ;  /* 0x00000000030772ca */ /* 0x000fe200000e0000 */
[----:B------:R-:W-:Y:S01]  /*b320*/  UIADD3 UR4, UP0, UR4, 0x470, URZ ;  /* 0x0000047004047890 */ /* 0x000fe2000ff1e03f */
[----:B------:R-:W-:Y:S01]  /*b330*/  R2UR UR10, R5 ;  /* 0x00000000050a72ca */ /* 0x000fe200000e0000 */
[----:B------:R-:W-:Y:S01]  /*b340*/  IMAD.SHL.U32 R5, R17, 0x80, RZ ;  /* 0x0000008011057824 */ /* 0x000fe200078e00ff */
[----:B------:R-:W-:Y:S01]  /*b350*/  PLOP3.LUT P0, PT, PT, PT, PT, 0x80, 0x0 ;  /* 0x000000000000781c */ /* 0x000fe20003f0f070 */
[----:B------:R-:W-:Y:S02]  /*b360*/  UIADD3 UR8, UR38, 0x400, URZ ;  /* 0x0000040026087890 */ /* 0x000fe4000fffe03f */
[----:B------:R-:W-:Y:S02]  /*b370*/  UIADD3 UR9, UR38, 0x34850, URZ ;  /* 0x0003485026097890 */ /* 0x000fe4000fffe03f */
[----:B------:R-:W-:-:S12]  /*b380*/  UIADD3.X UR5, URZ, UR5, URZ, UP0, !UPT ;  /* 0x000000053f057290 */ /* 0x000fd800087fe43f */
.L_x_70:
[----:B------:R-:W-:-:S13]  /*b390*/  @P0 ELECT P2, URZ, PT ;  /* 0x00000000003f082f */ /* 0x000fda0003840000 */
[----:B------:R-:W-:Y:S01]  /*b3a0*/  @P2 R2UR UR13, R16 ;  /* 0x00000000100d22ca */ /* 0x000fe200000e0000 */
[----:B------:R-:W-:Y:S01]  /*b3b0*/  UMOV UR12, UR36 ;  /* 0x00000024000c7c82 */ /* 0x000fe20008000000 */
[----:B------:R-:W-:Y:S02]  /*b3c0*/  @P2 R2UR UR11, R5 ;  /* 0x00000000050b22ca */ /* 0x000fe400000e0000 */
[----:B------:R-:W-:Y:S02]  /*b3d0*/  @P2 PLOP3.LUT P0, PT, P2, PT, PT, 0x8, 0x0 ;  /* 0x000000000000281c */ /* 0x000fe4000170e170 */
[----:B------:R-:W-:-:S09]  /*b3e0*/  PLOP3.LUT P2, PT, PT, PT, PT, 0x8, 0x0 ;  /* 0x000000000000781c */ /* 0x000fd20003f4e170 */
[----:B------:R1:W-:Y:S02]  /*b3f0*/  UTMALDG.4D [UR8], [UR4], desc[UR6] ;  /* 0x00000608040075b4 */ /* 0x0003e40008019000 */
[----:B-1----:R-:W-:Y:S05]  /*b400*/  @P0 BRA.U.ANY `(.L_x_70) ;  /* 0xfffffffd00e00947 */ /* 0x002fea000393ffff */
[----:B------:R-:W-:Y:S01]  /*b410*/  R2UR UR6, R2 ;  /* 0x00000000020672ca */ /* 0x000fe200000e0000 */
[----:B------:R-:W-:Y:S01]  /*b420*/  UIADD3 UR8, UR38, 0x4400, URZ ;  /* 0x0000440026087890 */ /* 0x000fe2000fffe03f */
[----:B------:R-:W-:Y:S02]  /*b430*/  R2UR UR7, R3 ;  /* 0x00000000030772ca */ /* 0x000fe400000e0000 */
[----:B------:R-:W-:Y:S02]  /*b440*/  R2UR UR10, R11 ;  /* 0x000000000b0a72ca */ /* 0x000fe400000e0000 */
[----:B------:R-:W-:-:S13]  /*b450*/  PLOP3.LUT P0, PT, PT, PT, PT, 0x80, 0x0 ;  /* 0x000000000000781c */ /* 0x000fda0003f0f070 */
.L_x_71:
        /* <DEDUP_REMOVED lines=8> */
[----:B------:R-:W-:Y:S01]  /*b4e0*/  IMAD.MOV.U32 R17, RZ, RZ, R9 ;  /* 0x000000ffff117224 */ /* 0x000fe200078e0009 */
[----:B------:R-:W-:-:S07]  /*b4f0*/  MOV R16, R4 ;  /* 0x0000000400107202 */ /* 0x000fce0000000f00 */
.L_x_57:
[----:B------:R-:W-:Y:S05]  /*b500*/  BSYNC B1 ;  /* 0x0000000000017941 */ /* 0x000fea0003800000 */
.L_x_56:
[----:B------:R-:W2:Y:S01]  /*b510*/  LDL R2, [R1] ;  /* 0x0000000001027983 */ /* 0x000ea20000100800 */
[----:B------:R-:W-:Y:S01]  /*b520*/  BSSY B1, `(.L_x_72) ;  /* 0x0000088000017945 */ /* 0x000fe20003800000 */
[----:B------:R-:W-:Y:S02]  /*b530*/  LOP3.LUT R9, R7, 0x1, RZ, 0x3c, !PT ;  /* 0x0000000107097812 */ /* 0x000fe400078e3cff */
[----:B--2---:R-:W-:-:S13]  /*b540*/  ISETP.NE.AND P0, PT, R2, RZ, PT ;  /* 0x000000ff0200720c */ /* 0x004fda0003f05270 */
[----:B------:R-:W-:Y:S05]  /*b550*/  @!P0 BRA `(.L_x_73) ;  /* 0x0000000800108947 */ /* 0x000fea0003800000 */
[----:B------:R-:W2:Y:S01]  /*b560*/  LDL R2, [R1+0x4] ;  /* 0x0000040001027983 */ /* 0x000ea20000100800 */
[----:B------:R-:W-:Y:S01]  /*b570*/  VIADD R11, R0, 0xffffffff ;  /* 0xffffffff000b7836 */ /* 0x000fe20000000000 */
[----:B--2---:R-:W-:-:S13]  /*b580*/  ISETP.NE.AND P0, PT, R2, RZ, PT ;  /* 0x000000ff0200720c */ /* 0x004fda0003f05270 */
[----:B------:R-:W-:Y:S05]  /*b590*/  @!P0 BRA `(.L_x_74) ;  /* 0x0000000000488947 */ /* 0x000fea0003800000 */
[----:B------:R-:W1:Y:S01]  /*b5a0*/  LDC R4, c[0x0][0x43c] ;  /* 0x00010f00ff047b82 */ /* 0x000e620000000800 */
[----:B------:R-:W-:Y:S01]  /*b5b0*/  ULDC.64 UR4, c[0x0][0x428] ;  /* 0x00010a0000047ab9 */ /* 0x000fe20000000a00 */
[----:B-1----:R-:W-:-:S13]  /*b5c0*/  ISETP.NE.AND P0, PT, R4, 0x1, PT ;  /* 0x000000010400780c */ /* 0x002fda0003f05270 */
[----:B------:R-:W1:Y:S02]  /*b5d0*/  @P0 LDC.64 R2, c[0x0][0x440] ;  /* 0x00011000ff020b82 */ /* 0x000e640000000a00 */
[----:B-1----:R-:W-:-:S04]  /*b5e0*/  @P0 IMAD.HI.U32 R5, R11, R2, RZ ;  /* 0x000000020b050227 */ /* 0x002fc800078e00ff */
[----:B------:R-:W-:Y:S01]  /*b5f0*/  IMAD.MOV.U32 R2, RZ, RZ, R11 ;  /* 0x000000ffff027224 */ /* 0x000fe200078e000b */
[----:B------:R-:W-:-:S04]  /*b600*/  @P0 SHF.R.U32.HI R2, RZ, R3, R5 ;  /* 0x00000003ff020219 */ /* 0x000fc80000011605 */
[----:B------:R-:W-:-:S05]  /*b610*/  IADD3 R3, -R2, RZ, RZ ;  /* 0x000000ff02037210 */ /* 0x000fca0007ffe1ff */
[----:B------:R-:W-:Y:S01]  /*b620*/  IMAD R11, R4, R3, R11 ;  /* 0x00000003040b7224 */ /* 0x000fe200078e020b */
[----:B------:R-:W-:Y:S01]  /*b630*/  SHF.R.S32.HI R3, RZ, 0x1f, R2 ;  /* 0x0000001fff037819 */ /* 0x000fe20000011402 */
[----:B------:R-:W-:-:S04]  /*b640*/  IMAD R4, R19, UR4, RZ ;  /* 0x0000000413047c24 */ /* 0x000fc8000f8e02ff */
[C---:B------:R-:W-:Y:S02]  /*b650*/  IMAD R4, R18.reuse, UR5, R4 ;  /* 0x0000000512047c24 */ /* 0x040fe4000f8e0204 */
[----:B------:R-:W-:Y:S01]  /*b660*/  IMAD.WIDE.U32 R2, R18, UR4, R2 ;  /* 0x0000000412027c25 */ /* 0x000fe2000f8e0002 */
[----:B------:R-:W-:-:S03]  /*b670*/  ULDC.64 UR4, c[0x0][0x418] ;  /* 0x0001060000047ab9 */ /* 0x000fc60000000a00 */
[----:B------:R-:W-:Y:S01]  /*b680*/  IMAD.IADD R3, R4, 0x1, R3 ;  /* 0x0000000104037824 */ /* 0x000fe200078e0203 */
[----:B------:R-:W-:-:S04]  /*b690*/  LEA R4, P0, R2, UR4, 0x2 ;  /* 0x0000000402047c11 */ /* 0x000fc8000f8010ff */
[----:B------:R-:W-:-:S05]  /*b6a0*/  LEA.HI.X R5, R2, UR5, R3, 0x2, P0 ;  /* 0x0000000502057c11 */ /* 0x000fca00080f1403 */
[----:B------:R1:W5:Y:S04]  /*b6b0*/  LDG.E R4, desc[UR42][R4.64] ;  /* 0x0000002a04047981 */ /* 0x000368000c1e1900 */
.L_x_74:
[----:B------:R-:W2:Y:S01]  /*b6c0*/  S2R R2, SR_TID.X ;  /* 0x0000000000027919 */ /* 0x000ea20000002100 */
[----:B------:R-:W-:Y:S01]  /*b6d0*/  BSSY B2, `(.L_x_75) ;  /* 0x0000006000027945 */ /* 0x000fe20003800000 */
[----:B--2---:R-:W-:Y:S02]  /*b6e0*/  LOP3.LUT R3, R2, 0x7f, RZ, 0xc0, !PT ;  /* 0x0000007f02037812 */ /* 0x004fe400078ec0ff */
[----:B------:R-:W-:Y:S02]  /*b6f0*/  SHF.L.U32 R2, R9, 0x1f, RZ ;  /* 0x0000001f09027819 */ /* 0x000fe400000006ff */
[----:B------:R-:W-:Y:S02]  /*b700*/  ISETP.NE.AND P2, PT, R3, RZ, PT ;  /* 0x000000ff0300720c */ /* 0x000fe40003f45270 */
[----:B------:R-:W2:Y:S02]  /*b710*/  SYNCS.PHASECHK.TRANS64.TRYWAIT P0, [UR38+0x34840], R2 ;  /* 0x03484002ff0075a7 */ /* 0x000ea40008000166 */
[----:B--2---:R-:W-:Y:S09]  /*b720*/  @!P0 BRA `(.L_x_76) ;  /* 0x00000024006c8947 */ /* 0x004ff20003800000 */
.L_x_148:
[----:B------:R-:W-:Y:S05]  /*b730*/  BSYNC B2 ;  /* 0x0000000000027941 */ /* 0x000fea0003800000 */
.L_x_75:
[----:B------:R-:W-:Y:S04]  /*b740*/  BSSY B2, `(.L_x_77) ;  /* 0x0000007000027945 */ /* 0x000fe80003800000 */
[----:B------:R-:W-:Y:S05]  /*b750*/  @P2 BRA `(.L_x_78) ;  /* 0x0000000000142947 */ /* 0x000fea0003800000 */
[----:B------:R-:W-:Y:S01]  /*b760*/  ISETP.NE.AND P0, PT, R10, RZ, PT ;  /* 0x000000ff0a00720c */ /* 0x000fe20003f05270 */
[----:B--2---:R-:W-:-:S04]  /*b770*/  IMAD.MOV.U32 R2, RZ, RZ, 0xc000 ;  /* 0x0000c000ff027424 */ /* 0x004fc800078e00ff */
[----:B------:R3:W-:Y:S08]  /*b780*/  SYNCS.ARRIVE.TRANS64 RZ, [UR38+0x34830], R2 ;  /* 0x03483002ffff79a7 */ /* 0x0007f00008000026 */
[----:B---3--:R-:W-:Y:S05]  /*b790*/  @!P0 BRA `(.L_x_78) ;  /* 0x0000000000048947 */ /* 0x008fea0003800000 */
[----:B------:R-:W-:Y:S01]  /*b7a0*/  BPT.TRAP 0x1 ;  /* 0x000000040000795c */ /* 0x000fe20000300000 */
.L_x_78:
[----:B------:R-:W-:Y:S05]  /*b7b0*/  BSYNC B2 ;  /* 0x0000000000027941 */ /* 0x000fea0003800000 */
.L_x_77:
[----:B-1----:R-:W-:Y:S01]  /*b7c0*/  MOV R5, RZ ;  /* 0x000000ff00057202 */ /* 0x002fe20000000f00 */
[----:B------:R-:W-:Y:S01]  /*b7d0*/  ULDC.64 UR4, c[0x0][0x198] ;  /* 0x0000660000047ab9 */ /* 0x000fe20000000a00 */
[----:B------:R-:W-:Y:S01]  /*b7e0*/  PLOP3.LUT P0, PT, PT, PT, PT, 0x80, 0x0 ;  /* 0x000000000000781c */ /* 0x000fe20003f0f070 */
[----:B------:R-:W-:Y:S01]  /*b7f0*/  UIADD3 UR4, UP0, UR4, 0x370, URZ ;  /* 0x0000037004047890 */ /* 0x000fe2000ff1e03f */
[----:B------:R-:W-:Y:S01]  /*b800*/  R2UR UR10, R5 ;  /* 0x00000000050a72ca */ /* 0x000fe200000e0000 */
[----:B--2---:R-:W-:Y:S01]  /*b810*/  IMAD.SHL.U32 R2, R11, 0x80, RZ ;  /* 0x000000800b027824 */ /* 0x004fe200078e00ff */
[----:B------:R-:W-:Y:S02]  /*b820*/  UIADD3 UR8, UR38, 0x1c400, URZ ;  /* 0x0001c40026087890 */ /* 0x000fe4000fffe03f */
[----:B------:R-:W-:Y:S02]  /*b830*/  UIADD3 UR9, UR38, 0x34830, URZ ;  /* 0x0003483026097890 */ /* 0x000fe4000fffe03f */
[----:B------:R-:W-:Y:S01]  /*b840*/  UIADD3.X UR5, URZ, UR5, URZ, UP0, !UPT ;  /* 0x000000053f057290 */ /* 0x000fe200087fe43f */
[----:B------:R-:W-:Y:S01]  /*b850*/  UMOV UR6, 0x0 ;  /* 0x0000000000067882 */ /* 0x000fe20000000000 */
[----:B------:R-:W-:-:S10]  /*b860*/  UMOV UR7, 0x14f00000 ;  /* 0x14f0000000077882 */ /* 0x000fd40000000000 */
.L_x_79:
[----:B------:R-:W-:-:S13]  /*b870*/  @P0 ELECT P3, URZ, PT ;  /* 0x00000000003f082f */ /* 0x000fda0003860000 */
[----:B-----5:R-:W-:Y:S01]  /*b880*/  @P3 R2UR UR13, R4 ;  /* 0x00000000040d32ca */ /* 0x020fe200000e0000 */
[----:B------:R-:W-:Y:S01]  /*b890*/  UMOV UR12, UR36 ;  /* 0x00000024000c7c82 */ /* 0x000fe20008000000 */
[----:B------:R-:W-:Y:S02]  /*b8a0*/  @P3 R2UR UR11, R2 ;  /* 0x00000000020b32ca */ /* 0x000fe400000e0000 */
[----:B------:R-:W-:Y:S02]  /*b8b0*/  @P3 PLOP3.LUT P0, PT, P3, PT, PT, 0x8, 0x0 ;  /* 0x000000000000381c */ /* 0x000fe40001f0e170 */
[----:B------:R-:W-:-:S09]  /*b8c0*/  PLOP3.LUT P3, PT, PT, PT, PT, 0x8, 0x0 ;  /* 0x000000000000781c */ /* 0x000fd20003f6e170 */
[----:B------:R1:W-:Y:S02]  /*b8d0*/  UTMALDG.4D [UR8], [UR4], desc[UR6] ;  /* 0x00000608040075b4 */ /* 0x0003e40008019000 */
[----:B-1----:R-:W-:Y:S05]  /*b8e0*/  @P0 BRA.U.ANY `(.L_x_79) ;  /* 0xfffffffd00e00947 */ /* 0x002fea000393ffff */
[----:B0-----:R-:W-:Y:S01]  /*b8f0*/  IMAD.MOV.U32 R13, RZ, RZ, 0x40 ;  /* 0x00000040ff0d7424 */ /* 0x001fe200078e00ff */
[----:B------:R-:W-:Y:S01]  /*b900*/  PLOP3.LUT P0, PT, PT, PT, PT, 0x80, 0x0 ;  /* 0x000000000000781c */ /* 0x000fe20003f0f070 */
[----:B------:R-:W-:Y:S01]  /*b910*/  UIADD3 UR8, UR38, 0x20400, URZ ;  /* 0x0002040026087890 */ /* 0x000fe2000fffe03f */
[----:B------:R-:W-:Y:S02]  /*b920*/  UMOV UR6, 0x0 ;  /* 0x0000000000067882 */ /* 0x000fe40000000000 */
[----:B------:R-:W-:Y:S01]  /*b930*/  R2UR UR10, R13 ;  /* 0x000000000d0a72ca */ /* 0x000fe200000e0000 */
[----:B------:R-:W-:-:S14]  /*b940*/  UMOV UR7, 0x14f00000 ;  /* 0x14f0000000077882 */ /* 0x000fdc0000000000 */
.L_x_80:
[----:B------:R-:W-:-:S13]  /*b950*/  @P0 ELECT P3, URZ, PT ;  /* 0x00000000003f082f */ /* 0x000fda0003860000 */
[----:B------:R-:W-:Y:S01]  /*b960*/  @P3 R2UR UR13, R4 ;  /* 0x00000000040d32ca */ /* 0x000fe200000e0000 */
[----:B------:R-:W-:Y:S01]  /*b970*/  UMOV UR12, UR36 ;  /* 0x00000024000c7c82 */ /* 0x000fe20008000000 */
[----:B------:R-:W-:Y:S02]  /*b980*/  @P3 R2UR UR11, R2 ;  /* 0x00000000020b32ca */ /* 0x000fe400000e0000 */
        /* <DEDUP_REMOVED lines=9> */
.L_x_81:
        /* <DEDUP_REMOVED lines=8> */
[----:B------:R-:W-:Y:S01]  /*baa0*/  SHF.L.U32 R2, R7, 0x1f, RZ ;  /* 0x0000001f07027819 */ /* 0x000fe200000006ff */
[----:B------:R-:W-:Y:S03]  /*bab0*/  BSSY B2, `(.L_x_82) ;  /* 0x0000003000027945 */ /* 0x000fe60003800000 */
[----:B------:R-:W0:Y:S02]  /*bac0*/  SYNCS.PHASECHK.TRANS64.TRYWAIT P0, [UR38+0x34868], R2 ;  /* 0x03486802ff0075a7 */ /* 0x000e240008000166 */
[----:B0-----:R-:W-:Y:S05]  /*bad0*/  @!P0 BRA `(.L_x_83) ;  /* 0x0000002000988947 */ /* 0x001fea0003800000 */
.L_x_149:
[----:B------:R-:W-:Y:S05]  /*bae0*/  BSYNC B2 ;  /* 0x0000000000027941 */ /* 0x000fea0003800000 */
.L_x_82:
[----:B------:R-:W-:Y:S01]  /*baf0*/  BSSY B2, `(.L_x_84) ;  /* 0x0000009000027945 */ /* 0x000fe20003800000 */
[----:B0-----:R-:W-:Y:S01]  /*bb00*/  MOV R2, 0x0 ;  /* 0x0000000000027802 */ /* 0x001fe20000000f00 */
[----:B------:R-:W-:Y:S02]  /*bb10*/  IMAD.MOV.U32 R3, RZ, RZ, 0x14f00000 ;  /* 0x14f00000ff037424 */ /* 0x000fe400078e00ff */
[----:B------:R-:W-:Y:S05]  /*bb20*/  @P2 BRA `(.L_x_85) ;  /* 0x0000000000142947 */ /* 0x000fea0003800000 */
[----:B------:R-:W-:Y:S01]  /*bb30*/  ISETP.NE.AND P0, PT, R10, RZ, PT ;  /* 0x000000ff0a00720c */ /* 0x000fe20003f05270 */
[----:B------:R-:W-:-:S04]  /*bb40*/  IMAD.MOV.U32 R7, RZ, RZ, 0x8000 ;  /* 0x00008000ff077424 */ /* 0x000fc800078e00ff */
[----:B------:R0:W-:Y:S08]  /*bb50*/  SYNCS.ARRIVE.TRANS64 RZ, [UR38+0x34858], R7 ;  /* 0x03485807ffff79a7 */ /* 0x0001f00008000026 */
[----:B0-----:R-:W-:Y:S05]  /*bb60*/  @!P0 BRA `(.L_x_85) ;  /* 0x0000000000048947 */ /* 0x001fea0003800000 */
[----:B------:R-:W-:Y:S01]  /*bb70*/  BPT.TRAP 0x1 ;  /* 0x000000040000795c */ /* 0x000fe20000300000 */
.L_x_85:
[----:B------:R-:W-:Y:S05]  /*bb80*/  BSYNC B2 ;  /* 0x0000000000027941 */ /* 0x000fea0003800000 */
.L_x_84:
[----:B------:R-:W-:Y:S01]  /*bb90*/  R2UR UR6, R2 ;  /* 0x00000000020672ca */ /* 0x000fe200000e0000 */
[----:B------:R-:W-:Y:S01]  /*bba0*/  ULDC.64 UR4, c[0x0][0x198] ;  /* 0x0000660000047ab9 */ /* 0x000fe20000000a00 */
[----:B------:R-:W-:Y:S01]  /*bbb0*/  R2UR UR7, R3 ;  /* 0x00000000030772ca */ /* 0x000fe200000e0000 */
[----:B------:R-:W-:Y:S01]  /*bbc0*/  UIADD3 UR4, UP0, UR4, 0x470, URZ ;  /* 0x0000047004047890 */ /* 0x000fe2000ff1e03f */
[----:B------:R-:W-:Y:S01]  /*bbd0*/  R2UR UR10, R5 ;  /* 0x00000000050a72ca */ /* 0x000fe200000e0000 */
[----:B------:R-:W-:Y:S01]  /*bbe0*/  UIADD3 UR8, UR38, 0x8400, URZ ;  /* 0x0000840026087890 */ /* 0x000fe2000fffe03f */
[----:B------:R-:W-:Y:S01]  /*bbf0*/  PLOP3.LUT P0, PT, PT, PT, PT, 0x80, 0x0 ;  /* 0x000000000000781c */ /* 0x000fe20003f0f070 */
[----:B------:R-:W-:Y:S01]  /*bc00*/  UIADD3 UR9, UR38, 0x34858, URZ ;  /* 0x0003485826097890 */ /* 0x000fe2000fffe03f */
[----:B------:R-:W-:Y:S01]  /*bc10*/  SHF.L.U32 R5, R17, 0x7, RZ ;  /* 0x0000000711057819 */ /* 0x000fe200000006ff */
[----:B------:R-:W-:-:S12]  /*bc20*/  UIADD3.X UR5, URZ, UR5, URZ, UP0, !UPT ;  /* 0x000000053f057290 */ /* 0x000fd800087fe43f */
.L_x_86:
        /* <DEDUP_REMOVED lines=8> */
[----:B------:R-:W-:Y:S01]  /*bcb0*/  R2UR UR6, R2 ;  /* 0x00000000020672ca */ /* 0x000fe200000e0000 */
[----:B------:R-:W-:Y:S01]  /*bcc0*/  UIADD3 UR8, UR38, 0xc400, URZ ;  /* 0x0000c40026087890 */ /* 0x000fe2000fffe03f */
[----:B------:R-:W-:Y:S02]  /*bcd0*/  R2UR UR7, R3 ;  /* 0x00000000030772ca */ /* 0x000fe400000e0000 */
[----:B------:R-:W-:Y:S02]  /*bce0*/  R2UR UR10, R13 ;  /* 0x000000000d0a72ca */ /* 0x000fe400000e0000 */
[----:B------:R-:W-:-:S13]  /*bcf0*/  PLOP3.LUT P0, PT, PT, PT, PT, 0x80, 0x0 ;  /* 0x000000000000781c */ /* 0x000fda0003f0f070 */
.L_x_87:
        /* <DEDUP_REMOVED lines=8> */
[----:B------:R-:W-:Y:S02]  /*bd80*/  IMAD.MOV.U32 R17, RZ, RZ, R11 ;  /* 0x000000ffff117224 */ /* 0x000fe400078e000b */
[----:B------:R-:W-:-:S07]  /*bd90*/  IMAD.MOV.U32 R16, RZ, RZ, R4 ;  /* 0x000000ffff107224 */ /* 0x000fce00078e0004 */
.L_x_73:
[----:B------:R-:W-:Y:S05]  /*bda0*/  BSYNC B1 ;  /* 0x0000000000017941 */ /* 0x000fea0003800000 */
.L_x_72:
[----:B------:R-:W-:Y:S01]  /*bdb0*/  IADD3 R0, R0, -0x2, RZ ;  /* 0xfffffffe00007810 */ /* 0x000fe20007ffe0ff */
[----:B------:R-:W-:Y:S01]  /*bdc0*/  IMAD.MOV.U32 R7, RZ, RZ, R9 ;  /* 0x000000ffff077224 */ /* 0x000fe200078e0009 */
[----:B------:R-:W-:Y:S06]  /*bdd0*/  @P1 BRA `(.L_x_88) ;  /* 0xffffffec00a01947 */ /* 0x000fec000383ffff */
[----:B------:R-:W-:Y:S05]  /*bde0*/  BSYNC B0 ;  /* 0x0000000000007941 */ /* 0x000fea0003800000 */
.L_x_55:
[----:B------:R-:W-:Y:S01]  /*bdf0*/  ISETP.NE.AND P0, PT, R12, RZ, PT ;  /* 0x000000ff0c00720c */ /* 0x000fe20003f05270 */
[----:B------:R-:W-:-:S12]  /*be00*/  BSSY B0, `(.L_x_54) ;  /* 0x0000089000007945 */ /* 0x000fd80003800000 */
[----:B------:R-:W-:Y:S05]  /*be10*/  @!P0 BRA `(.L_x_89) ;  /* 0x00000008001c8947 */ /* 0x000fea0003800000 */
[----:B------:R-:W2:Y:S01]  /*be20*/  LDL R2, [R1] ;  /* 0x0000000001027983 */ /* 0x000ea20000100800 */
[----:B------:R-:W-:Y:S01]  /*be30*/  IMAD.MOV.U32 R8, RZ, RZ, 0x1 ;  /* 0x00000001ff087424 */ /* 0x000fe200078e00ff */
[----:B--2---:R-:W-:-:S13]  /*be40*/  ISETP.NE.AND P1, PT, R2, RZ, PT ;  /* 0x000000ff0200720c */ /* 0x004fda0003f25270 */
[----:B------:R-:W-:Y:S05]  /*be50*/  @!P1 BRA `(.L_x_89) ;  /* 0x00000008000c9947 */ /* 0x000fea0003800000 */
[----:B------:R-:W2:Y:S02]  /*be60*/  LDL.LU R2, [R1+0x4] ;  /* 0x0000040001027983 */ /* 0x000ea40000300800 */
[----:B--2---:R-:W-:-:S13]  /*be70*/  ISETP.NE.AND P1, PT, R2, RZ, PT ;  /* 0x000000ff0200720c */ /* 0x004fda0003f25270 */
[----:B------:R-:W-:Y:S05]  /*be80*/  @!P1 BRA `(.L_x_90) ;  /* 0x00000000004c9947 */ /* 0x000fea0003800000 */
[----:B------:R-:W1:Y:S01]  /*be90*/  LDC R7, c[0x0][0x43c] ;  /* 0x00010f00ff077b82 */ /* 0x000e620000000800 */
[----:B------:R-:W-:Y:S01]  /*bea0*/  MOV R6, R0 ;  /* 0x0000000000067202 */ /* 0x000fe20000000f00 */
[----:B------:R-:W-:Y:S02]  /*beb0*/  ULDC.64 UR4, c[0x0][0x428] ;  /* 0x00010a0000047ab9 */ /* 0x000fe40000000a00 */
[----:B------:R-:W-:-:S04]  /*bec0*/  IMAD R19, R19, UR4, RZ ;  /* 0x0000000413137c24 */ /* 0x000fc8000f8e02ff */
[----:B------:R-:W-:Y:S01]  /*bed0*/  IMAD R19, R18, UR5, R19 ;  /* 0x0000000512137c24 */ /* 0x000fe2000f8e0213 */
[----:B-1----:R-:W-:-:S13]  /*bee0*/  ISETP.NE.AND P0, PT, R7, 0x1, PT ;  /* 0x000000010700780c */ /* 0x002fda0003f05270 */
[----:B------:R-:W1:Y:S02]  /*bef0*/  @P0 LDC.64 R2, c[0x0][0x440] ;  /* 0x00011000ff020b82 */ /* 0x000e640000000a00 */
[----:B-1----:R-:W-:-:S05]  /*bf00*/  @P0 IMAD.HI.U32 R2, R0, R2, RZ ;  /* 0x0000000200020227 */ /* 0x002fca00078e00ff */
[----:B------:R-:W-:-:S04]  /*bf10*/  @P0 SHF.R.U32.HI R6, RZ, R3, R2 ;  /* 0x00000003ff060219 */ /* 0x000fc80000011602 */
[--C-:B------:R-:W-:Y:S01]  /*bf20*/  SHF.R.S32.HI R3, RZ, 0x1f, R6.reuse ;  /* 0x0000001fff037819 */ /* 0x100fe20000011406 */
[----:B------:R-:W-:-:S04]  /*bf30*/  IMAD.MOV.U32 R2, RZ, RZ, R6 ;  /* 0x000000ffff027224 */ /* 0x000fc800078e0006 */
[----:B------:R-:W-:Y:S01]  /*bf40*/  IMAD.WIDE.U32 R2, R18, UR4, R2 ;  /* 0x0000000412027c25 */ /* 0x000fe2000f8e0002 */
[----:B------:R-:W-:-:S03]  /*bf50*/  ULDC.64 UR4, c[0x0][0x418] ;  /* 0x0001060000047ab9 */ /* 0x000fc60000000a00 */
[----:B------:R-:W-:Y:S01]  /*bf60*/  IMAD.IADD R3, R19, 0x1, R3 ;  /* 0x0000000113037824 */ /* 0x000fe200078e0203 */
[----:B------:R-:W-:-:S04]  /*bf70*/  LEA R4, P0, R2, UR4, 0x2 ;  /* 0x0000000402047c11 */ /* 0x000fc8000f8010ff */
[----:B------:R-:W-:-:S05]  /*bf80*/  LEA.HI.X R5, R2, UR5, R3, 0x2, P0 ;  /* 0x0000000502057c11 */ /* 0x000fca00080f1403 */
[----:B------:R1:W5:Y:S01]  /*bf90*/  LDG.E R4, desc[UR42][R4.64] ;  /* 0x0000002a04047981 */ /* 0x000362000c1e1900 */
[----:B------:R-:W-:-:S05]  /*bfa0*/  IADD3 R2, -R6, RZ, RZ ;  /* 0x000000ff06027210 */ /* 0x000fca0007ffe1ff */
[----:B------:R-:W-:-:S07]  /*bfb0*/  IMAD R0, R7, R2, R0 ;  /* 0x0000000207007224 */ /* 0x000fce00078e0200 */
.L_x_90:
[----:B------:R-:W2:Y:S01]  /*bfc0*/  S2R R2, SR_TID.X ;  /* 0x0000000000027919 */ /* 0x000ea20000002100 */
[----:B------:R-:W-:Y:S01]  /*bfd0*/  BSSY B1, `(.L_x_91) ;  /* 0x0000006000017945 */ /* 0x000fe20003800000 */
[----:B--2---:R-:W-:Y:S02]  /*bfe0*/  LOP3.LUT R3, R2, 0x7f, RZ, 0xc0, !PT ;  /* 0x0000007f02037812 */ /* 0x004fe400078ec0ff */
[----:B------:R-:W-:Y:S02]  /*bff0*/  SHF.L.U32 R2, R9, 0x1f, RZ ;  /* 0x0000001f09027819 */ /* 0x000fe400000006ff */
[----:B------:R-:W-:Y:S02]  /*c000*/  ISETP.NE.AND P1, PT, R3, RZ, PT ;  /* 0x000000ff0300720c */ /* 0x000fe40003f25270 */
[----:B------:R-:W2:Y:S02]  /*c010*/  SYNCS.PHASECHK.TRANS64.TRYWAIT P0, [UR38+0x34848], R2 ;  /* 0x03484802ff0075a7 */ /* 0x000ea40008000166 */
[----:B--2---:R-:W-:Y:S09]  /*c020*/  @!P0 BRA `(.L_x_92) ;  /* 0x0000001c005c8947 */ /* 0x004ff20003800000 */
.L_x_150:
[----:B------:R-:W-:Y:S05]  /*c030*/  BSYNC B1 ;  /* 0x0000000000017941 */ /* 0x000fea0003800000 */
.L_x_91:
[----:B------:R-:W-:Y:S04]  /*c040*/  BSSY B1, `(.L_x_93) ;  /* 0x0000007000017945 */ /* 0x000fe80003800000 */
[----:B------:R-:W-:Y:S05]  /*c050*/  @P1 BRA `(.L_x_94) ;  /* 0x0000000000141947 */ /* 0x000fea0003800000 */
[----:B------:R-:W-:Y:S01]  /*c060*/  ISETP.NE.AND P0, PT, R10, RZ, PT ;  /* 0x000000ff0a00720c */ /* 0x000fe20003f05270 */
[----:B--2---:R-:W-:-:S04]  /*c070*/  IMAD.MOV.U32 R3, RZ, RZ, 0xc000 ;  /* 0x0000c000ff037424 */ /* 0x004fc800078e00ff */
[----:B------:R3:W-:Y:S08]  /*c080*/  SYNCS.ARRIVE.TRANS64 RZ, [UR38+0x34838], R3 ;  /* 0x03483803ffff79a7 */ /* 0x0007f00008000026 */
[----:B---3--:R-:W-:Y:S05]  /*c090*/  @!P0 BRA `(.L_x_94) ;  /* 0x0000000000048947 */ /* 0x008fea0003800000 */
[----:B------:R-:W-:Y:S01]  /*c0a0*/  BPT.TRAP 0x1 ;  /* 0x000000040000795c */ /* 0x000fe20000300000 */
.L_x_94:
[----:B------:R-:W-:Y:S05]  /*c0b0*/  BSYNC B1 ;  /* 0x0000000000017941 */ /* 0x000fea0003800000 */
.L_x_93:
[----:B-1----:R-:W-:Y:S01]  /*c0c0*/  IMAD.MOV.U32 R5, RZ, RZ, RZ ;  /* 0x000000ffff057224 */ /* 0x002fe200078e00ff */
[----:B------:R-:W-:Y:S01]  /*c0d0*/  ULDC.64 UR4, c[0x0][0x198] ;  /* 0x0000660000047ab9 */ /* 0x000fe20000000a00 */
[----:B------:R-:W-:Y:S01]  /*c0e0*/  PLOP3.LUT P0, PT, PT, PT, PT, 0x80, 0x0 ;  /* 0x000000000000781c */ /* 0x000fe20003f0f070 */
[----:B------:R-:W-:Y:S01]  /*c0f0*/  UIADD3 UR4, UP0, UR4, 0x370, URZ ;  /* 0x0000037004047890 */ /* 0x000fe2000ff1e03f */
[----:B--2---:R-:W-:Y:S01]  /*c100*/  SHF.L.U32 R3, R0, 0x7, RZ ;  /* 0x0000000700037819 */ /* 0x004fe200000006ff */
[----:B------:R-:W-:Y:S01]  /*c110*/  UIADD3 UR8, UR38, 0x28400, URZ ;  /* 0x0002840026087890 */ /* 0x000fe2000fffe03f */
[----:B------:R-:W-:Y:S01]  /*c120*/  R2UR UR10, R5 ;  /* 0x00000000050a72ca */ /* 0x000fe200000e0000 */
[----:B------:R-:W-:Y:S02]  /*c130*/  UIADD3 UR9, UR38, 0x34838, URZ ;  /* 0x0003483826097890 */ /* 0x000fe4000fffe03f */
[----:B------:R-:W-:Y:S01]  /*c140*/  UIADD3.X UR5, URZ, UR5, URZ, UP0, !UPT ;  /* 0x000000053f057290 */ /* 0x000fe200087fe43f */
[----:B------:R-:W-:Y:S01]  /*c150*/  UMOV UR6, 0x0 ;  /* 0x0000000000067882 */ /* 0x000fe20000000000 */
[----:B------:R-:W-:-:S10]  /*c160*/  UMOV UR7, 0x14f00000 ;  /* 0x14f0000000077882 */ /* 0x000fd40000000000 */
.L_x_95:
        /* <DEDUP_REMOVED lines=8> */
[----:B------:R-:W-:Y:S01]  /*c1f0*/  IMAD.MOV.U32 R6, RZ, RZ, 0x40 ;  /* 0x00000040ff067424 */ /* 0x000fe200078e00ff */
[----:B------:R-:W-:Y:S01]  /*c200*/  PLOP3.LUT P0, PT, PT, PT, PT, 0x80, 0x0 ;  /* 0x000000000000781c */ /* 0x000fe20003f0f070 */
[----:B------:R-:W-:Y:S01]  /*c210*/  UIADD3 UR8, UR38, 0x2c400, URZ ;  /* 0x0002c40026087890 */ /* 0x000fe2000fffe03f */
[----:B------:R-:W-:Y:S02]  /*c220*/  UMOV UR6, 0x0 ;  /* 0x0000000000067882 */ /* 0x000fe40000000000 */
[----:B------:R-:W-:Y:S01]  /*c230*/  R2UR UR10, R6 ;  /* 0x00000000060a72ca */ /* 0x000fe200000e0000 */
[----:B------:R-:W-:-:S14]  /*c240*/  UMOV UR7, 0x14f00000 ;  /* 0x14f0000000077882 */ /* 0x000fdc0000000000 */
.L_x_96:
        /* <DEDUP_REMOVED lines=8> */
[----:B------:R-:W-:Y:S01]  /*c2d0*/  PLOP3.LUT P0, PT, PT, PT, PT, 0x80, 0x0 ;  /* 0x000000000000781c */ /* 0x000fe20003f0f070 */
[----:B------:R-:W-:Y:S01]  /*c2e0*/  UIADD3 UR8, UR38, 0x30400, URZ ;  /* 0x0003040026087890 */ /* 0x000fe2000fffe03f */
[----:B------:R-:W-:Y:S01]  /*c2f0*/  UMOV UR6, 0x0 ;  /* 0x0000000000067882 */ /* 0x000fe20000000000 */
[----:B------:R-:W-:Y:S01]  /*c300*/  UMOV UR7, 0x14f00000 ;  /* 0x14f0000000077882 */ /* 0x000fe20000000000 */
[----:B------:R-:W-:-:S09]  /*c310*/  UMOV UR10, 0x80 ;  /* 0x00000080000a7882 */ /* 0x000fd20000000000 */
.L_x_97:
        /* <DEDUP_REMOVED lines=8> */
[----:B------:R-:W1:Y:S01]  /*c3a0*/  SYNCS.PHASECHK.TRANS64.TRYWAIT P0, [UR38+0x34860], R2 ;  /* 0x03486002ff0075a7 */ /* 0x000e620008000166 */
[----:B------:R-:W-:Y:S04]  /*c3b0*/  BSSY B1, `(.L_x_98) ;  /* 0x0000002000017945 */ /* 0x000fe80003800000 */
[----:B-1----:R-:W-:Y:S05]  /*c3c0*/  @!P0 BRA `(.L_x_99) ;  /* 0x00000018008c8947 */ /* 0x002fea0003800000 */
.L_x_151:
[----:B------:R-:W-:Y:S05]  /*c3d0*/  BSYNC B1 ;  /* 0x0000000000017941 */ /* 0x000fea0003800000 */
.L_x_98:
[----:B------:R-:W-:Y:S01]  /*c3e0*/  BSSY B1, `(.L_x_100) ;  /* 0x0000009000017945 */ /* 0x000fe20003800000 */
[----:B-1----:R-:W-:Y:S01]  /*c3f0*/  IMAD.MOV.U32 R2, RZ, RZ, 0x0 ;  /* 0x00000000ff027424 */ /* 0x002fe200078e00ff */
[----:B------:R-:W-:Y:S02]  /*c400*/  MOV R3, 0x14f00000 ;  /* 0x14f0000000037802 */ /* 0x000fe40000000f00 */
[----:B------:R-:W-:Y:S05]  /*c410*/  @P1 BRA `(.L_x_101) ;  /* 0x0000000000141947 */ /* 0x000fea0003800000 */
[----:B------:R-:W-:Y:S01]  /*c420*/  ISETP.NE.AND P0, PT, R10, RZ, PT ;  /* 0x000000ff0a00720c */ /* 0x000fe20003f05270 */
[----:B------:R-:W-:-:S04]  /*c430*/  IMAD.MOV.U32 R7, RZ, RZ, 0x8000 ;  /* 0x00008000ff077424 */ /* 0x000fc800078e00ff */
[----:B------:R1:W-:Y:S08]  /*c440*/  SYNCS.ARRIVE.TRANS64 RZ, [UR38+0x34850], R7 ;  /* 0x03485007ffff79a7 */ /* 0x0003f00008000026 */
[----:B-1----:R-:W-:Y:S05]  /*c450*/  @!P0 BRA `(.L_x_101) ;  /* 0x0000000000048947 */ /* 0x002fea0003800000 */
[----:B------:R-:W-:Y:S01]  /*c460*/  BPT.TRAP 0x1 ;  /* 0x000000040000795c */ /* 0x000fe20000300000 */
.L_x_101:
[----:B------:R-:W-:Y:S05]  /*c470*/  BSYNC B1 ;  /* 0x0000000000017941 */ /* 0x000fea0003800000 */
.L_x_100:
        /* <DEDUP_REMOVED lines=10> */
.L_x_102:
        /* <DEDUP_REMOVED lines=13> */
.L_x_103:
        /* <DEDUP_REMOVED lines=8> */
[----:B------:R-:W-:Y:S01]  /*c670*/  MOV R17, R0 ;  /* 0x0000000000117202 */ /* 0x000fe20000000f00 */
[----:B------:R-:W-:-:S07]  /*c680*/  IMAD.MOV.U32 R16, RZ, RZ, R4 ;  /* 0x000000ffff107224 */ /* 0x000fce00078e0004 */
.L_x_89:
[----:B------:R-:W-:Y:S05]  /*c690*/  BSYNC B0 ;  /* 0x0000000000007941 */ /* 0x000fea0003800000 */
.L_x_54:
[----:B------:R-:W2:Y:S01]  /*c6a0*/  LDL.LU R0, [R1] ;  /* 0x0000000001007983 */ /* 0x000ea20000300800 */
[----:B------:R-:W-:Y:S01]  /*c6b0*/  BSSY B0, `(.L_x_104) ;  /* 0x0000037000007945 */ /* 0x000fe20003800000 */
[----:B--2---:R-:W-:-:S13]  /*c6c0*/  ISETP.NE.AND P0, PT, R0, RZ, PT ;  /* 0x000000ff0000720c */ /* 0x004fda0003f05270 */
[----:B------:R-:W-:Y:S05]  /*c6d0*/  @!P0 BRA `(.L_x_105) ;  /* 0x0000000000d08947 */ /* 0x000fea0003800000 */
[----:B------:R-:W2:Y:S01]  /*c6e0*/  S2R R0, SR_TID.X ;  /* 0x0000000000007919 */ /* 0x000ea20000002100 */
[----:B-1----:R-:W-:Y:S01]  /*c6f0*/  LEA R3, R8, UR38, 0x3 ;  /* 0x0000002608037c11 */ /* 0x002fe2000f8e18ff */
[----:B------:R-:W-:Y:S01]  /*c700*/  BSSY B1, `(.L_x_106) ;  /* 0x0000006000017945 */ /* 0x000fe20003800000 */
[----:B--2---:R-:W-:Y:S02]  /*c710*/  LOP3.LUT R2, R0, 0x7f, RZ, 0xc0, !PT ;  /* 0x0000007f00027812 */ /* 0x004fe400078ec0ff */
[----:B------:R-:W-:Y:S02]  /*c720*/  SHF.L.U32 R0, R9, 0x1f, RZ ;  /* 0x0000001f09007819 */ /* 0x000fe400000006ff */
[----:B------:R-:W-:Y:S02]  /*c730*/  ISETP.NE.AND P1, PT, R2, RZ, PT ;  /* 0x000000ff0200720c */ /* 0x000fe40003f25270 */
[----:B------:R-:W1:Y:S02]  /*c740*/  SYNCS.PHASECHK.TRANS64.TRYWAIT P0, [R3+URZ+0x34860], R0 ;  /* 0x03486000030075a7 */ /* 0x000e64000800017f */
[----:B-1----:R-:W-:Y:S09]  /*c750*/  @!P0 BRA `(.L_x_107) ;  /* 0x0000001400c08947 */ /* 0x002ff20003800000 */
.L_x_152:
[----:B------:R-:W-:Y:S05]  /*c760*/  BSYNC B1 ;  /* 0x0000000000017941 */ /* 0x000fea0003800000 */
.L_x_106:
[----:B------:R-:W-:Y:S04]  /*c770*/  BSSY B1, `(.L_x_108) ;  /* 0x0000008000017945 */ /* 0x000fe80003800000 */
[----:B------:R-:W-:Y:S05]  /*c780*/  @P1 BRA `(.L_x_109) ;  /* 0x0000000000181947 */ /* 0x000fea0003800000 */
[----:B------:R-:W2:Y:S01]  /*c790*/  S2R R2, SR_TID.X ;  /* 0x0000000000027919 */ /* 0x000ea20000002100 */
[----:B-1----:R-:W-:-:S04]  /*c7a0*/  IMAD.MOV.U32 R0, RZ, RZ, 0x8000 ;  /* 0x00008000ff007424 */ /* 0x002fc800078e00ff */
[----:B------:R3:W-:Y:S01]  /*c7b0*/  SYNCS.ARRIVE.TRANS64 RZ, [R3+URZ+0x34850], R0 ;  /* 0x0348500003ff79a7 */ /* 0x0007e2000800003f */
[----:B--2---:R-:W-:-:S13]  /*c7c0*/  LOP3.LUT P0, RZ, R2, 0x1f, RZ, 0xc0, !PT ;  /* 0x0000001f02ff7812 */ /* 0x004fda000780c0ff */
[----:B---3--:R-:W-:Y:S05]  /*c7d0*/  @!P0 BRA `(.L_x_109) ;  /* 0x0000000000048947 */ /* 0x008fea0003800000 */
[----:B------:R-:W-:Y:S01]  /*c7e0*/  BPT.TRAP 0x1 ;  /* 0x000000040000795c */ /* 0x000fe20000300000 */
.L_x_109:
[----:B------:R-:W-:Y:S05]  /*c7f0*/  BSYNC B1 ;  /* 0x0000000000017941 */ /* 0x000fea0003800000 */
.L_x_108:
[----:B------:R-:W-:Y:S01]  /*c800*/  R2UR UR4, R8 ;  /* 0x00000000080472ca */ /* 0x000fe200000e0000 */
[----:B------:R-:W-:Y:S01]  /*c810*/  ULDC.64 UR6, c[0x0][0x198] ;  /* 0x0000660000067ab9 */ /* 0x000fe20000000a00 */
[----:B------:R-:W-:Y:S01]  /*c820*/  R2UR UR9, R3 ;  /* 0x00000000030972ca */ /* 0x000fe200000e0000 */
[----:B------:R-:W-:Y:S01]  /*c830*/  UIADD3 UR6, UP0, UR6, 0x470, URZ ;  /* 0x0000047006067890 */ /* 0x000fe2000ff1e03f */
[----:B------:R-:W-:Y:S01]  /*c840*/  PLOP3.LUT P0, PT, PT, PT, PT, 0x80, 0x0 ;  /* 0x000000000000781c */ /* 0x000fe20003f0f070 */
[----:B------:R-:W-:Y:S01]  /*c850*/  UMOV UR14, 0x0 ;  /* 0x00000000000e7882 */ /* 0x000fe20000000000 */
[----:B------:R-:W-:Y:S01]  /*c860*/  SHF.L.U32 R17, R17, 0x7, RZ ;  /* 0x0000000711117819 */ /* 0x000fe200000006ff */
[----:B------:R-:W-:Y:S01]  /*c870*/  UIADD3.X UR7, URZ, UR7, URZ, UP0, !UPT ;  /* 0x000000073f077290 */ /* 0x000fe200087fe43f */
[----:B------:R-:W-:Y:S01]  /*c880*/  UMOV UR15, 0x14f00000 ;  /* 0x14f00000000f7882 */ /* 0x000fe20000000000 */
[----:B------:R-:W-:-:S04]  /*c890*/  UMOV UR10, URZ ;  /* 0x0000003f000a7c82 */ /* 0x000fc80008000000 */
[----:B------:R-:W-:Y:S02]  /*c8a0*/  ULEA UR4, UR4, UR38, 0xf ;  /* 0x0000002604047291 */ /* 0x000fe4000f8e783f */
[----:B------:R-:W-:Y:S02]  /*c8b0*/  UIADD3 UR9, UR9, 0x34850, URZ ;  /* 0x0003485009097890 */ /* 0x000fe4000fffe03f */
[----:B------:R-:W-:-:S12]  /*c8c0*/  UIADD3 UR8, UR4, 0x400, URZ ;  /* 0x0000040004087890 */ /* 0x000fd8000fffe03f */
.L_x_110:
[----:B------:R-:W-:-:S13]  /*c8d0*/  @P0 ELECT P1, URZ, PT ;  /* 0x00000000003f082f */ /* 0x000fda0003820000 */
[----:B------:R-:W-:Y:S01]  /*c8e0*/  @P1 R2UR UR13, R16 ;  /* 0x00000000100d12ca */ /* 0x000fe200000e0000 */
[----:B------:R-:W-:Y:S01]  /*c8f0*/  UMOV UR12, UR36 ;  /* 0x00000024000c7c82 */ /* 0x000fe20008000000 */
[----:B------:R-:W-:Y:S02]  /*c900*/  @P1 R2UR UR11, R17 ;  /* 0x00000000110b12ca */ /* 0x000fe400000e0000 */
[----:B------:R-:W-:Y:S02]  /*c910*/  @P1 PLOP3.LUT P0, PT, P1, PT, PT, 0x8, 0x0 ;  /* 0x000000000000181c */ /* 0x000fe40000f0e170 */
[----:B------:R-:W-:-:S09]  /*c920*/  PLOP3.LUT P1, PT, PT, PT, PT, 0x8, 0x0 ;  /* 0x000000000000781c */ /* 0x000fd20003f2e170 */
[----:B------:R2:W-:Y:S02]  /*c930*/  UTMALDG.4D [UR8], [UR6], desc[UR14] ;  /* 0x00000e08060075b4 */ /* 0x0005e40008019000 */
[----:B--2---:R-:W-:Y:S05]  /*c940*/  @P0 BRA.U.ANY `(.L_x_110) ;  /* 0xfffffffd00e00947 */ /* 0x004fea000393ffff */
[----:B------:R-:W-:Y:S01]  /*c950*/  PLOP3.LUT P0, PT, PT, PT, PT, 0x80, 0x0 ;  /* 0x000000000000781c */ /* 0x000fe20003f0f070 */
[----:B------:R-:W-:Y:S01]  /*c960*/  UIADD3 UR8, UR4, 0x4400, URZ ;  /* 0x0000440004087890 */ /* 0x000fe2000fffe03f */
[----:B------:R-:W-:Y:S02]  /*c970*/  UMOV UR5, 0x14f00000 ;  /* 0x14f0000000057882 */ /* 0x000fe40000000000 */
[----:B------:R-:W-:Y:S01]  /*c980*/  UMOV UR4, 0x0 ;  /* 0x0000000000047882 */ /* 0x000fe20000000000 */
[----:B------:R-:W-:-:S08]  /*c990*/  UMOV UR10, 0x40 ;  /* 0x00000040000a7882 */ /* 0x000fd00000000000 */
.L_x_111:
        /* <DEDUP_REMOVED lines=8> */
.L_x_105:
[----:B------:R-:W-:Y:S05]  /*ca20*/  BSYNC B0 ;  /* 0x0000000000007941 */ /* 0x000fea0003800000 */
.L_x_104:
[----:B-1----:R-:W-:Y:S02]  /*ca30*/  VIADD R0, R8, 0x1 ;  /* 0x0000000108007836 */ /* 0x002fe40000000000 */
[----:B------:R-:W-:-:S03]  /*ca40*/  IMAD.MOV.U32 R3, RZ, RZ, RZ ;  /* 0x000000ffff037224 */ /* 0x000fc600078e00ff */
[----:B------:R-:W-:-:S04]  /*ca50*/  ISETP.NE.AND P0, PT, R0, 0x2, PT ;  /* 0x000000020000780c */ /* 0x000fc80003f05270 */
[----:B------:R-:W-:Y:S02]  /*ca60*/  SEL R2, RZ, 0x1, P0 ;  /* 0x00000001ff027807 */ /* 0x000fe40000000000 */
[----:B------:R-:W-:Y:S02]  /*ca70*/  SEL R0, R0, RZ, P0 ;  /* 0x000000ff00007207 */ /* 0x000fe40000000000 */
[----:B------:R-:W-:-:S07]  /*ca80*/  LOP3.LUT R9, R9, R2, RZ, 0x3c, !PT ;  /* 0x0000000209097212 */ /* 0x000fce00078e3cff */
.L_x_38:
[----:B------:R-:W1:Y:S01]  /*ca90*/  S2R R5, SR_CgaCtaId ;  /* 0x0000000000057919 */ /* 0x000e620000008800 */
[----:B------:R-:W-:Y:S02]  /*caa0*/  MOV R2, 0x400 ;  /* 0x0000040000027802 */ /* 0x000fe40000000f00 */
[----:B------:R-:W-:Y:S02]  /*cab0*/  SHF.L.U32 R3, R3, 0x1f, RZ ;  /* 0x0000001f03037819 */ /* 0x000fe400000006ff */
[----:B-1----:R-:W-:-:S04]  /*cac0*/  LEA R2, R5, R2, 0x18 ;  /* 0x0000000205027211 */ /* 0x002fc800078ec0ff */
[----:B------:R-:W1:Y:S02]  /*cad0*/  SYNCS.PHASECHK.TRANS64.TRYWAIT P0, [R2+URZ+0x34820], R3 ;  /* 0x03482003020075a7 */ /* 0x000e64000800017f */
[----:B-1----:R-:W-:Y:S05]  /*cae0*/  @!P0 BRA `(.L_x_112) ;  /* 0x0000001000f08947 */ /* 0x002fea0003800000 */
.L_x_153:
[----:B------:R-:W-:-:S03]  /*caf0*/  UMOV UR4, 0xffffffff ;  /* 0xffffffff00047882 */ /* 0x000fc60000000000 */
[----:B------:R-:W-:Y:S05]  /*cb00*/  BRA.DIV UR4, `(.L_x_113) ;  /* 0x0000001204fc7947 */ /* 0x000fea000b800000 */
[----:B-1----:R-:W1:Y:S02]  /*cb10*/  S2R R3, SR_TID.X ;  /* 0x0000000000037919 */ /* 0x002e640000002100 */
[----:B-1----:R-:W-:-:S04]  /*cb20*/  SHF.R.U32.HI R3, RZ, 0x5, R3 ;  /* 0x00000005ff037819 */ /* 0x002fc80000011603 */
[----:B------:R-:W-:-:S05]  /*cb30*/  LOP3.LUT R3, R3, 0x3, RZ, 0xc0, !PT ;  /* 0x0000000303037812 */ /* 0x000fca00078ec0ff */
[----:B------:R1:W2:Y:S02]  /*cb40*/  SHFL.IDX PT, R14, R3, RZ, 0x1f ;  /* 0x00001fff030e7589 */ /* 0x0002a400000e0000 */
.L_x_156:
[----:B--2---:R-:W-:-:S13]  /*cb50*/  ISETP.NE.AND P0, PT, R14, RZ, PT ;  /* 0x000000ff0e00720c */ /* 0x004fda0003f05270 */
[----:B------:R-:W-:Y:S05]  /*cb60*/  @P0 BRA `(.L_x_10) ;  /* 0x0000000000880947 */ /* 0x000fea0003800000 */
[----:B------:R-:W-:-:S03]  /*cb70*/  UMOV UR4, 0xffffffff ;  /* 0xffffffff00047882 */ /* 0x000fc60000000000 */
[----:B------:R-:W-:Y:S05]  /*cb80*/  BRA.DIV UR4, `(.L_x_114) ;  /* 0x0000001604107947 */ /* 0x000fea000b800000 */
[----:B------:R-:W-:-:S13]  /*cb90*/  ELECT P6, URZ, PT ;  /* 0x00000000003f782f */ /* 0x000fda00038c0000 */
.L_x_159:
[----:B------:R-:W-:Y:S05]  /*cba0*/  @!P6 BRA `(.L_x_10) ;  /* 0x000000000078e947 */ /* 0x000fea0003800000 */
[----:B-1----:R-:W2:Y:S02]  /*cbb0*/  LDL.LU R3, [R1+0x14] ;  /* 0x0000140001037983 */ /* 0x002ea40000300800 */
[----:B--2---:R-:W-:-:S04]  /*cbc0*/  LOP3.LUT R3, R3, 0x2, RZ, 0xfc, !PT ;  /* 0x0000000203037812 */ /* 0x004fc800078efcff */
[----:B------:R-:W-:-:S13]  /*cbd0*/  ISETP.NE.AND P2, PT, R3, 0x3, PT ;  /* 0x000000030300780c */ /* 0x000fda0003f45270 */
[----:B------:R-:W-:Y:S05]  /*cbe0*/  @!P2 BRA `(.L_x_115) ;  /* 0x000000000004a947 */ /* 0x000fea0003800000 */
[----:B------:R-:W-:Y:S01]  /*cbf0*/  BPT.TRAP 0x1 ;  /* 0x000000040000795c */ /* 0x000fe20000300000 */
.L_x_115:
[----:B0-----:R-:W-:Y:S01]  /*cc00*/  IADD3 R7, R2, 0x34840, RZ ;  /* 0x0003484002077810 */ /* 0x001fe20007ffe0ff */
[----:B------:R-:W-:Y:S01]  /*cc10*/  VIADD R3, R0, 0x1 ;  /* 0x0000000100037836 */ /* 0x000fe20000000000 */
[----:B------:R-:W-:-:S03]  /*cc20*/  SHF.L.U32 R5, R9, 0x1f, RZ ;  /* 0x0000001f09057819 */ /* 0x000fc600000006ff */
[----:B------:R-:W-:Y:S01]  /*cc30*/  IMAD R6, R0, 0x8, R7 ;  /* 0x0000000800067824 */ /* 0x000fe200078e0207 */
[----:B------:R-:W-:-:S03]  /*cc40*/  ISETP.NE.AND P1, PT, R3, 0x2, PT ;  /* 0x000000020300780c */ /* 0x000fc60003f25270 */
[----:B------:R-:W0:Y:S01]  /*cc50*/  SYNCS.PHASECHK.TRANS64.TRYWAIT P0, [R6+URZ], R5 ;  /* 0x00000005060075a7 */ /* 0x000e22000800017f */
[----:B------:R-:W-:Y:S02]  /*cc60*/  SEL R4, RZ, 0x1, P1 ;  /* 0x00000001ff047807 */ /* 0x000fe40000800000 */
[----:B------:R-:W-:Y:S02]  /*cc70*/  SEL R8, R3, RZ, P1 ;  /* 0x000000ff03087207 */ /* 0x000fe40000800000 */
[----:B------:R-:W-:Y:S02]  /*cc80*/  LOP3.LUT R4, R9, R4, RZ, 0x3c, !PT ;  /* 0x0000000409047212 */ /* 0x000fe400078e3cff */
[----:B------:R-:W-:Y:S02]  /*cc90*/  LEA R3, R8, R7, 0x3 ;  /* 0x0000000708037211 */ /* 0x000fe400078e18ff */
[----:B------:R-:W-:Y:S01]  /*cca0*/  SHF.L.U32 R4, R4, 0x1f, RZ ;  /* 0x0000001f04047819 */ /* 0x000fe200000006ff */
[----:B0-----:R-:W-:Y:S06]  /*ccb0*/  @!P0 BRA `(.L_x_116) ;  /* 0x0000001000e48947 */ /* 0x001fec0003800000 */
.L_x_160:
[----:B------:R-:W1:Y:S02]  /*ccc0*/  SYNCS.PHASECHK.TRANS64.TRYWAIT P0, [R3+URZ], R4 ;  /* 0x00000004030075a7 */ /* 0x000e64000800017f */
[----:B-1----:R-:W-:Y:S05]  /*ccd0*/  @!P0 BRA `(.L_x_117) ;  /* 0x0000001000f08947 */ /* 0x002fea0003800000 */
.L_x_161:
[----:B------:R-:W-:Y:S05]  /*cce0*/  @!P2 BRA `(.L_x_118) ;  /* 0x000000000004a947 */ /* 0x000fea0003800000 */
[----:B------:R-:W-:Y:S01]  /*ccf0*/  BPT.TRAP 0x1 ;  /* 0x000000040000795c */ /* 0x000fe20000300000 */
.L_x_118:
[----:B-1----:R-:W-:-:S04]  /*cd00*/  VIADD R3, R2, 0x34860 ;  /* 0x0003486002037836 */ /* 0x002fc80000000000 */
[----:B------:R-:W-:-:S04]  /*cd10*/  IMAD R0, R0, 0x8, R3 ;  /* 0x0000000800007824 */ /* 0x000fc800078e0203 */
[----:B------:R-:W1:Y:S02]  /*cd20*/  SYNCS.PHASECHK.TRANS64.TRYWAIT P0, [R0+URZ], R5 ;  /* 0x00000005000075a7 */ /* 0x000e64000800017f */
[----:B-1----:R-:W-:Y:S05]  /*cd30*/  @!P0 BRA `(.L_x_119) ;  /* 0x0000001000ec8947 */ /* 0x002fea0003800000 */
.L_x_162:
[----:B------:R-:W-:-:S07]  /*cd40*/  LEA R3, R8, R3, 0x3 ;  /* 0x0000000308037211 */ /* 0x000fce00078e18ff */
.L_x_120:
[----:B--2---:R2:W3:Y:S02]  /*cd50*/  SYNCS.PHASECHK.TRANS64.TRYWAIT P0, [R3+URZ], R4 ;  /* 0x00000004030075a7 */ /* 0x0044e4000800017f */
[----:B---3--:R-:W-:Y:S05]  /*cd60*/  @!P0 NANOSLEEP.SYNCS 0x989680 ;  /* 0x009896800000895d */ /* 0x008fea0003900000 */
[----:B------:R-:W3:Y:S02]  /*cd70*/  @!P0 SYNCS.PHASECHK.TRANS64 P0, [R3+URZ], R4 ;  /* 0x00000004030085a7 */ /* 0x000ee4000800007f */
[----:B---3--:R-:W-:Y:S05]  /*cd80*/  @!P0 BRA `(.L_x_120) ;  /* 0xfffffffc00f08947 */ /* 0x008fea000383ffff */
.L_x_10:
[----:B------:R-:W-:Y:S05]  /*cd90*/  BSYNC B6 ;  /* 0x0000000000067941 */ /* 0x000fea0003800000 */
.L_x_7:
[----:B------:R-:W-:Y:S05]  /*cda0*/  EXIT ;  /* 0x000000000000794d */ /* 0x000fea0003800000 */
.L_x_14:
[----:B0-----:R-:W-:-:S04]  /*cdb0*/  IMAD.U32 R0, RZ, RZ, UR36 ;  /* 0x00000024ff007e24 */ /* 0x001fc8000f8e00ff */
[----:B------:R0:W1:Y:S03]  /*cdc0*/  SYNCS.PHASECHK.TRANS64.TRYWAIT P1, [R0+URZ+0x34800], R3 ;  /* 0x03480003000075a7 */ /* 0x000066000802017f */
[----:B-1----:R-:W-:Y:S05]  /*cdd0*/  @!P1 NANOSLEEP.SYNCS 0x989680 ;  /* 0x009896800000995d */ /* 0x002fea0003900000 */
[----:B------:R-:W1:Y:S02]  /*cde0*/  @!P1 SYNCS.PHASECHK.TRANS64 P1, [R0+URZ+0x34800], R3 ;  /* 0x03480003000095a7 */ /* 0x000e64000802007f */
[----:B-1----:R-:W-:Y:S05]  /*cdf0*/  @!P1 BRA `(.L_x_14) ;  /* 0xfffffffc00ec9947 */ /* 0x002fea000383ffff */
[----:B------:R-:W-:Y:S05]  /*ce00*/  BRA `(.L_x_121) ;  /* 0xffffff4400187947 */ /* 0x000fea000383ffff */
.L_x_18:
[----:B0-----:R-:W-:-:S04]  /*ce10*/  IMAD.U32 R0, RZ, RZ, UR36 ;  /* 0x00000024ff007e24 */ /* 0x001fc8000f8e00ff */
[----:B------:R0:W2:Y:S03]  /*ce20*/  SYNCS.PHASECHK.TRANS64.TRYWAIT P2, [R0+URZ+0x34830], R3 ;  /* 0x03483003000075a7 */ /* 0x0000a6000804017f */
[----:B--2---:R-:W-:Y:S05]  /*ce30*/  @!P2 NANOSLEEP.SYNCS 0x989680 ;  /* 0x009896800000a95d */ /* 0x004fea0003900000 */
[----:B------:R-:W2:Y:S02]  /*ce40*/  @!P2 SYNCS.PHASECHK.TRANS64 P2, [R0+URZ+0x34830], R3 ;  /* 0x034830030000a5a7 */ /* 0x000ea4000804007f */
[----:B--2---:R-:W-:Y:S05]  /*ce50*/  @!P2 BRA `(.L_x_18) ;  /* 0xfffffffc00eca947 */ /* 0x004fea000383ffff */
[----:B------:R-:W-:Y:S05]  /*ce60*/  BRA `(.L_x_17) ;  /* 0xffffff4400307947 */ /* 0x000fea000383ffff */
.L_x_23:
[----:B-1----:R-:W-:-:S04]  /*ce70*/  MOV R10, UR39 ;  /* 0x00000027000a7c02 */ /* 0x002fc80008000f00 */
[----:B------:R1:W2:Y:S03]  /*ce80*/  SYNCS.PHASECHK.TRANS64.TRYWAIT P2, [R10+URZ+0x34830], R9 ;  /* 0x034830090a0075a7 */ /* 0x0002a6000804017f */
[----:B--2---:R-:W-:Y:S05]  /*ce90*/  @!P2 NANOSLEEP.SYNCS 0x989680 ;  /* 0x009896800000a95d */ /* 0x004fea0003900000 */
[----:B------:R-:W2:Y:S02]  /*cea0*/  @!P2 SYNCS.PHASECHK.TRANS64 P2, [R10+URZ+0x34830], R9 ;  /* 0x034830090a00a5a7 */ /* 0x000ea4000804007f */
[----:B--2---:R-:W-:Y:S05]  /*ceb0*/  @!P2 BRA `(.L_x_23) ;  /* 0xfffffffc00eca947 */ /* 0x004fea000383ffff */
[----:B------:R-:W-:Y:S05]  /*cec0*/  BRA `(.L_x_22) ;  /* 0xffffff7000f87947 */ /* 0x000fea000383ffff */
.L_x_27:
[----:B01----:R-:W-:-:S04]  /*ced0*/  IMAD.U32 R9, RZ, RZ, UR7 ;  /* 0x00000007ff097e24 */ /* 0x003fc8000f8e00ff */
[----:B------:R0:W1:Y:S03]  /*cee0*/  SYNCS.PHASECHK.TRANS64.TRYWAIT P2, [R9+URZ+0x34850], R8 ;  /* 0x03485008090075a7 */ /* 0x000066000804017f */
[----:B-1----:R-:W-:Y:S05]  /*cef0*/  @!P2 NANOSLEEP.SYNCS 0x989680 ;  /* 0x009896800000a95d */ /* 0x002fea0003900000 */
[----:B------:R-:W1:Y:S02]  /*cf00*/  @!P2 SYNCS.PHASECHK.TRANS64 P2, [R9+URZ+0x34850], R8 ;  /* 0x034850080900a5a7 */ /* 0x000e64000804007f */
[----:B-1----:R-:W-:Y:S05]  /*cf10*/  @!P2 BRA `(.L_x_27) ;  /* 0xfffffffc00eca947 */ /* 0x002fea000383ffff */
[----:B------:R-:W-:Y:S05]  /*cf20*/  BRA `(.L_x_26) ;  /* 0xffffff7c00047947 */ /* 0x000fea000383ffff */
.L_x_32:
[----:B-1----:R1:W2:Y:S02]  /*cf30*/  SYNCS.PHASECHK.TRANS64.TRYWAIT P0, [R14+URZ+0x34850], R3 ;  /* 0x034850030e0075a7 */ /* 0x0022a4000800017f */
[----:B--2---:R-:W-:Y:S05]  /*cf40*/  @!P0 NANOSLEEP.SYNCS 0x989680 ;  /* 0x009896800000895d */ /* 0x004fea0003900000 */
[----:B------:R-:W2:Y:S02]  /*cf50*/  @!P0 SYNCS.PHASECHK.TRANS64 P0, [R14+URZ+0x34850], R3 ;  /* 0x034850030e0085a7 */ /* 0x000ea4000800007f */
[----:B--2---:R-:W-:Y:S05]  /*cf60*/  @!P0 BRA `(.L_x_32) ;  /* 0xfffffffc00f08947 */ /* 0x004fea000383ffff */
[----:B------:R-:W-:Y:S05]  /*cf70*/  BRA `(.L_x_31) ;  /* 0xffffff9c00d47947 */ /* 0x000fea000383ffff */
.L_x_43:
[----:B------:R-:W-:Y:S01]  /*cf80*/  IMAD.MOV.U32 R13, RZ, RZ, R0 ;  /* 0x000000ffff0d7224 */ /* 0x000fe200078e0000 */
[----:B------:R-:W-:Y:S01]  /*cf90*/  MOV R12, RZ ;  /* 0x000000ff000c7202 */ /* 0x000fe20000000f00 */
[----:B------:R-:W-:Y:S02]  /*cfa0*/  IMAD.MOV.U32 R11, RZ, RZ, 0x1f ;  /* 0x0000001fff0b7424 */ /* 0x000fe400078e00ff */
[----:B------:R-:W-:-:S07]  /*cfb0*/  IMAD.MOV.U32 R15, RZ, RZ, -0x1 ;  /* 0xffffffffff0f7424 */ /* 0x000fce00078e00ff */
[----:B------:R-:W-:Y:S05]  /*cfc0*/  WARPSYNC.COLLECTIVE R15, `(.L_x_122) ;  /* 0x000000000f087348 */ /* 0x000fea0003c00000 */
[----:B------:R0:W1:Y:S02]  /*cfd0*/  SHFL.IDX P6, R14, R13, R12, R11 ;  /* 0x0000000c0d0e7389 */ /* 0x00006400000c000b */
[----:B01----:R-:W-:Y:S01]  /*cfe0*/  ENDCOLLECTIVE ;  /* 0x000000000000791b */ /* 0x003fe20003800000 */
.L_x_122:
[----:B------:R-:W-:Y:S05]  /*cff0*/  BRA `(.L_x_123) ;  /* 0xffffffc800947947 */ /* 0x000fea000383ffff */
.L_x_45:
[----:B------:R-:W-:Y:S01]  /*d000*/  BSSY B0, `(.L_x_124) ;  /* 0x0000006000007945 */ /* 0x000fe20003800000 */
[----:B------:R-:W-:-:S07]  /*d010*/  MOV R15, 0xffffffff ;  /* 0xffffffff000f7802 */ /* 0x000fce0000000f00 */
[----:B0-----:R-:W-:Y:S05]  /*d020*/  WARPSYNC.COLLECTIVE R15, `(.L_x_125) ;  /* 0x000000000f0c7348 */ /* 0x001fea0003c00000 */
[----:B------:R-:W-:Y:S02]  /*d030*/  ELECT P6, UR62, PT ;  /* 0x00000000003e782f */ /* 0x000fe400038c0000 */
[----:B------:R-:W-:Y:S01]  /*d040*/  MOV R14, UR62 ;  /* 0x0000003e000e7c02 */ /* 0x000fe20008000f00 */
[----:B0-----:R-:W-:Y:S10]  /*d050*/  ENDCOLLECTIVE ;  /* 0x000000000000791b */ /* 0x001ff40003800000 */
.L_x_125:
[----:B------:R-:W-:Y:S05]  /*d060*/  BSYNC B0 ;  /* 0x0000000000007941 */ /* 0x000fea0003800000 */
.L_x_124:
[----:B------:R-:W-:Y:S05]  /*d070*/  BRA `(.L_x_126) ;  /* 0xffffffc800947947 */ /* 0x000fea000383ffff */
.L_x_47:
[----:B0-----:R-:W-:-:S04]  /*d080*/  IMAD.U32 R3, RZ, RZ, UR38 ;  /* 0x00000026ff037e24 */ /* 0x001fc8000f8e00ff */
[----:B------:R0:W1:Y:S03]  /*d090*/  SYNCS.PHASECHK.TRANS64.TRYWAIT P0, [R3+URZ+0x34840], R0 ;  /* 0x03484000030075a7 */ /* 0x000066000800017f */
[----:B-1----:R-:W-:Y:S05]  /*d0a0*/  @!P0 NANOSLEEP.SYNCS 0x989680 ;  /* 0x009896800000895d */ /* 0x002fea0003900000 */
[----:B------:R-:W1:Y:S02]  /*d0b0*/  @!P0 SYNCS.PHASECHK.TRANS64 P0, [R3+URZ+0x34840], R0 ;  /* 0x03484000030085a7 */ /* 0x000e64000800007f */
[----:B-1----:R-:W-:Y:S05]  /*d0c0*/  @!P0 BRA `(.L_x_47) ;  /* 0xfffffffc00ec8947 */ /* 0x002fea000383ffff */
[----:B------:R-:W-:Y:S05]  /*d0d0*/  BRA `(.L_x_127) ;  /* 0xffffffc800e87947 */ /* 0x000fea000383ffff */
.L_x_50:
[----:B------:R-:W-:Y:S01]  /*d0e0*/  MOV R13, R5 ;  /* 0x00000005000d7202 */ /* 0x000fe20000000f00 */
[----:B------:R-:W-:Y:S01]  /*d0f0*/  IMAD.MOV.U32 R12, RZ, RZ, RZ ;  /* 0x000000ffff0c7224 */ /* 0x000fe200078e00ff */
[----:B------:R-:W-:Y:S01]  /*d100*/  MOV R15, 0xffffffff ;  /* 0xffffffff000f7802 */ /* 0x000fe20000000f00 */
[----:B------:R-:W-:Y:S02]  /*d110*/  IMAD.MOV.U32 R11, RZ, RZ, 0x181f ;  /* 0x0000181fff0b7424 */ /* 0x000fe400078e00ff */
[----:B------:R-:W-:-:S07]  /*d120*/  IMAD R6, R9, 0x80, R6 ;  /* 0x0000008009067824 */ /* 0x000fce00078e0206 */
[----:B------:R-:W-:Y:S05]  /*d130*/  WARPSYNC.COLLECTIVE R15, `(.L_x_128) ;  /* 0x000000000f087348 */ /* 0x000fea0003c00000 */
[----:B------:R0:W1:Y:S02]  /*d140*/  SHFL.IDX P6, R14, R13, R12, R11 ;  /* 0x0000000c0d0e7389 */ /* 0x00006400000c000b */
[----:B01----:R-:W-:Y:S01]  /*d150*/  ENDCOLLECTIVE ;  /* 0x000000000000791b */ /* 0x003fe20003800000 */
.L_x_128:
[----:B------:R-:W-:Y:S02]  /*d160*/  VIADD R9, R6, 0x10 ;  /* 0x0000001006097836 */ /* 0x000fe40000000000 */
[----:B------:R-:W-:Y:S02]  /*d170*/  IMAD.MOV.U32 R13, RZ, RZ, R0 ;  /* 0x000000ffff0d7224 */ /* 0x000fe400078e0000 */
[----:B------:R-:W-:-:S07]  /*d180*/  IMAD.MOV.U32 R2, RZ, RZ, R14 ;  /* 0x000000ffff027224 */ /* 0x000fce00078e000e */
[----:B------:R-:W-:Y:S05]  /*d190*/  WARPSYNC.COLLECTIVE R15, `(.L_x_129) ;  /* 0x000000000f087348 */ /* 0x000fea0003c00000 */
[----:B------:R0:W1:Y:S02]  /*d1a0*/  SHFL.IDX P6, R14, R13, R12, R11 ;  /* 0x0000000c0d0e7389 */ /* 0x00006400000c000b */
[----:B01----:R-:W-:Y:S01]  /*d1b0*/  ENDCOLLECTIVE ;  /* 0x000000000000791b */ /* 0x003fe20003800000 */
.L_x_129:
[----:B------:R-:W-:Y:S02]  /*d1c0*/  ULDC UR4, c[0x0][0x288] ;  /* 0x0000a20000047ab9 */ /* 0x000fe40000000800 */
[----:B------:R-:W-:-:S05]  /*d1d0*/  IMAD R4, R8, UR4, RZ ;  /* 0x0000000408047c24 */ /* 0x000fca000f8e02ff */
[----:B------:R-:W-:Y:S01]  /*d1e0*/  ISETP.GE.AND P3, PT, R6, R4, PT ;  /* 0x000000040600720c */ /* 0x000fe20003f66270 */
[----:B------:R-:W-:Y:S01]  /*d1f0*/  IMAD.MOV.U32 R13, RZ, RZ, R5 ;  /* 0x000000ffff0d7224 */ /* 0x000fe200078e0005 */
[----:B------:R-:W-:-:S11]  /*d200*/  MOV R12, 0x1 ;  /* 0x00000001000c7802 */ /* 0x000fd60000000f00 */
[----:B------:R-:W-:Y:S02]  /*d210*/  @!P3 LEA R21, R7, UR38, 0x1 ;  /* 0x000000260715bc11 */ /* 0x000fe4000f8e08ff */
[----:B------:R-:W-:-:S07]  /*d220*/  MOV R3, R14 ;  /* 0x0000000e00037202 */ /* 0x000fce0000000f00 */
[----:B------:R-:W-:Y:S05]  /*d230*/  WARPSYNC.COLLECTIVE R15, `(.L_x_130) ;  /* 0x000000000f087348 */ /* 0x000fea0003c00000 */
[----:B------:R0:W1:Y:S02]  /*d240*/  SHFL.IDX P6, R14, R13, R12, R11 ;  /* 0x0000000c0d0e7389 */ /* 0x00006400000c000b */
[----:B01----:R-:W-:Y:S01]  /*d250*/  ENDCOLLECTIVE ;  /* 0x000000000000791b */ /* 0x003fe20003800000 */
.L_x_130:
[----:B------:R-:W-:-:S04]  /*d260*/  LOP3.LUT R3, R3, R2, RZ, 0x3c, !PT ;  /* 0x0000000203037212 */ /* 0x000fc800078e3cff */
[----:B------:R-:W-:-:S04]  /*d270*/  LOP3.LUT R2, R3, R2, RZ, 0x3c, !PT ;  /* 0x0000000203027212 */ /* 0x000fc800078e3cff */
[----:B------:R-:W-:Y:S01]  /*d280*/  LOP3.LUT R3, R3, R2, RZ, 0x3c, !PT ;  /* 0x0000000203037212 */ /* 0x000fe200078e3cff */
[----:B------:R-:W-:Y:S02]  /*d290*/  IMAD.MOV.U32 R13, RZ, RZ, R0 ;  /* 0x000000ffff0d7224 */ /* 0x000fe400078e0000 */
[----:B------:R-:W-:-:S05]  /*d2a0*/  @!P3 IMAD.WIDE.U32 R2, R10, 0x2, R2 ;  /* 0x000000020a02b825 */ /* 0x000fca00078e0002 */
[----:B------:R-:W-:Y:S01]  /*d2b0*/  @!PT LDS RZ, [RZ] ;  /* 0x00000000fffff984 */ /* 0x000fe20000000800 */
[----:B------:R-:W-:Y:S01]  /*d2c0*/  @!PT LDS RZ, [RZ] ;  /* 0x00000000fffff984 */ /* 0x000fe20000000800 */
[----:B------:R-:W-:Y:S01]  /*d2d0*/  @!PT LDS RZ, [RZ] ;  /* 0x00000000fffff984 */ /* 0x000fe20000000800 */
[----:B------:R0:W-:Y:S01]  /*d2e0*/  @!P3 LDGSTS.E.BYPASS.LTC128B.128 [R21+0x10400], desc[UR42][R2.64], !P2 ;  /* 0x104000000215bfae */ /* 0x0001e2000d101d6a */
[----:B------:R-:W-:-:S03]  /*d2f0*/  IMAD.MOV.U32 R8, RZ, RZ, R14 ;  /* 0x000000ffff087224 */ /* 0x000fc600078e000e */
[----:B------:R0:W-:Y:S04]  /*d300*/  @!P3 LDGSTS.E.BYPASS.LTC128B.128 [R21+0x14400], desc[UR42][R2.64+0x80], !P0 ;  /* 0x144000800215bfae */ /* 0x0001e8000c101d6a */
[----:B0-----:R-:W-:Y:S05]  /*d310*/  WARPSYNC.COLLECTIVE R15, `(.L_x_131) ;  /* 0x000000000f087348 */ /* 0x001fea0003c00000 */
[----:B------:R1:W2:Y:S02]  /*d320*/  SHFL.IDX P6, R14, R13, R12, R11 ;  /* 0x0000000c0d0e7389 */ /* 0x0002a400000c000b */
[----:B012---:R-:W-:Y:S01]  /*d330*/  ENDCOLLECTIVE ;  /* 0x000000000000791b */ /* 0x007fe20003800000 */
.L_x_131:
[----:B------:R-:W-:Y:S01]  /*d340*/  @!PT LDS RZ, [RZ] ;  /* 0x00000000fffff984 */ /* 0x000fe20000000800 */
[----:B------:R-:W-:Y:S01]  /*d350*/  @!PT LDS RZ, [RZ] ;  /* 0x00000000fffff984 */ /* 0x000fe20000000800 */
[----:B------:R-:W-:Y:S01]  /*d360*/  @!PT LDS RZ, [RZ] ;  /* 0x00000000fffff984 */ /* 0x000fe20000000800 */
[----:B------:R0:W-:Y:S01]  /*d370*/  @!P3 LDGSTS.E.BYPASS.LTC128B.128 [R21+0x18400], desc[UR42][R2.64+0x100], !P1 ;  /* 0x184001000215bfae */ /* 0x0001e2000c901d6a */
[----:B------:R-:W-:Y:S02]  /*d380*/  ISETP.GE.AND P3, PT, R9, R4, PT ;  /* 0x000000040900720c */ /* 0x000fe40003f66270 */
[----:B------:R-:W-:Y:S02]  /*d390*/  MOV R9, R8 ;  /* 0x0000000800097202 */ /* 0x000fe40000000f00 */
[----:B------:R-:W-:Y:S01]  /*d3a0*/  MOV R13, R5 ;  /* 0x00000005000d7202 */ /* 0x000fe20000000f00 */
[----:B------:R-:W-:Y:S02]  /*d3b0*/  IMAD.MOV.U32 R12, RZ, RZ, 0x2 ;  /* 0x00000002ff0c7424 */ /* 0x000fe400078e00ff */
[----:B0-----:R-:W-:-:S06]  /*d3c0*/  VIADD R3, R6, 0x20 ;  /* 0x0000002006037836 */ /* 0x001fcc0000000000 */
[----:B------:R-:W-:Y:S01]  /*d3d0*/  @!P3 LEA R20, R7, UR38, 0x1 ;  /* 0x000000260714bc11 */ /* 0x000fe2000f8e08ff */
[----:B------:R-:W-:-:S07]  /*d3e0*/  IMAD.MOV.U32 R8, RZ, RZ, R14 ;  /* 0x000000ffff087224 */ /* 0x000fce00078e000e */
[----:B------:R-:W-:Y:S05]  /*d3f0*/  WARPSYNC.COLLECTIVE R15, `(.L_x_132) ;  /* 0x000000000f087348 */ /* 0x000fea0003c00000 */
[----:B------:R0:W1:Y:S02]  /*d400*/  SHFL.IDX P6, R14, R13, R12, R11 ;  /* 0x0000000c0d0e7389 */ /* 0x00006400000c000b */
[----:B01----:R-:W-:Y:S01]  /*d410*/  ENDCOLLECTIVE ;  /* 0x000000000000791b */ /* 0x003fe20003800000 */
.L_x_132:
[----:B------:R-:W-:-:S05]  /*d420*/  @!P3 IMAD.WIDE.U32 R8, R10, 0x2, R8 ;  /* 0x000000020a08b825 */ /* 0x000fca00078e0008 */
[----:B------:R-:W-:Y:S01]  /*d430*/  @!PT LDS RZ, [RZ] ;  /* 0x00000000fffff984 */ /* 0x000fe20000000800 */
[----:B------:R-:W-:Y:S01]  /*d440*/  @!PT LDS RZ, [RZ] ;  /* 0x00000000fffff984 */ /* 0x000fe20000000800 */
[----:B------:R-:W-:Y:S01]  /*d450*/  @!PT LDS RZ, [RZ] ;  /* 0x00000000fffff984 */ /* 0x000fe20000000800 */
[----:B------:R0:W-:Y:S04]  /*d460*/  @!P3 LDGSTS.E.BYPASS.LTC128B.128 [R20+0x10c00], desc[UR42][R8.64], !P2 ;  /* 0x10c000000814bfae */ /* 0x0001e8000d101d6a */
[----:B------:R0:W-:Y:S01]  /*d470*/  @!P3 LDGSTS.E.BYPASS.LTC128B.128 [R20+0x14c00], desc[UR42][R8.64+0x80], !P0 ;  /* 0x14c000800814bfae */ /* 0x0001e2000c101d6a */
[----:B------:R-:W-:-:S03]  /*d480*/  MOV R13, R0 ;  /* 0x00000000000d7202 */ /* 0x000fc60000000f00 */
[----:B------:R0:W-:Y:S01]  /*d490*/  @!P3 LDGSTS.E.BYPASS.LTC128B.128 [R20+0x18c00], desc[UR42][R8.64+0x100], !P1 ;  /* 0x18c001000814bfae */ /* 0x0001e2000c901d6a */
[----:B------:R-:W-:Y:S01]  /*d4a0*/  ISETP.GE.AND P3, PT, R3, R4, PT ;  /* 0x000000040300720c */ /* 0x000fe20003f66270 */
[----:B------:R-:W-:-:S12]  /*d4b0*/  IMAD.MOV.U32 R2, RZ, RZ, R14 ;  /* 0x000000ffff027224 */ /* 0x000fd800078e000e */
[----:B0-----:R-:W-:Y:S05]  /*d4c0*/  WARPSYNC.COLLECTIVE R15, `(.L_x_133) ;  /* 0x000000000f087348 */ /* 0x001fea0003c00000 */
[----:B------:R1:W2:Y:S02]  /*d4d0*/  SHFL.IDX P6, R14, R13, R12, R11 ;  /* 0x0000000c0d0e7389 */ /* 0x0002a400000c000b */
[----:B012---:R-:W-:Y:S01]  /*d4e0*/  ENDCOLLECTIVE ;  /* 0x000000000000791b */ /* 0x007fe20003800000 */
.L_x_133:
[----:B------:R-:W-:Y:S01]  /*d4f0*/  IADD3 R9, R6, 0x30, RZ ;  /* 0x0000003006097810 */ /* 0x000fe20007ffe0ff */
[----:B------:R-:W-:Y:S01]  /*d500*/  IMAD.MOV.U32 R3, RZ, RZ, R2 ;  /* 0x000000ffff037224 */ /* 0x000fe200078e0002 */
[----:B------:R-:W-:Y:S01]  /*d510*/  @!P3 LEA R21, R7, UR38, 0x1 ;  /* 0x000000260715bc11 */ /* 0x000fe2000f8e08ff */
[----:B------:R-:W-:Y:S02]  /*d520*/  IMAD.MOV.U32 R13, RZ, RZ, R5 ;  /* 0x000000ffff0d7224 */ /* 0x000fe400078e0005 */
[----:B------:R-:W-:Y:S02]  /*d530*/  IMAD.MOV.U32 R12, RZ, RZ, 0x3 ;  /* 0x00000003ff0c7424 */ /* 0x000fe400078e00ff */
[----:B------:R-:W-:-:S07]  /*d540*/  IMAD.MOV.U32 R2, RZ, RZ, R14 ;  /* 0x000000ffff027224 */ /* 0x000fce00078e000e */
[----:B------:R-:W-:Y:S05]  /*d550*/  WARPSYNC.COLLECTIVE R15, `(.L_x_134) ;  /* 0x000000000f087348 */ /* 0x000fea0003c00000 */
[----:B------:R0:W1:Y:S02]  /*d560*/  SHFL.IDX P6, R14, R13, R12, R11 ;  /* 0x0000000c0d0e7389 */ /* 0x00006400000c000b */
[----:B01----:R-:W-:Y:S01]  /*d570*/  ENDCOLLECTIVE ;  /* 0x000000000000791b */ /* 0x003fe20003800000 */
.L_x_134:
[----:B------:R-:W-:-:S05]  /*d580*/  @!P3 IMAD.WIDE.U32 R2, R10, 0x2, R2 ;  /* 0x000000020a02b825 */ /* 0x000fca00078e0002 */
[----:B------:R-:W-:Y:S01]  /*d590*/  @!PT LDS RZ, [RZ] ;  /* 0x00000000fffff984 */ /* 0x000fe20000000800 */
[----:B------:R-:W-:Y:S01]  /*d5a0*/  @!PT LDS RZ, [RZ] ;  /* 0x00000000fffff984 */ /* 0x000fe20000000800 */
[----:B------:R-:W-:Y:S01]  /*d5b0*/  @!PT LDS RZ, [RZ] ;  /* 0x00000000fffff984 */ /* 0x000fe20000000800 */
[----:B------:R0:W-:Y:S04]  /*d5c0*/  @!P3 LDGSTS.E.BYPASS.LTC128B.128 [R21+0x11400], desc[UR42][R2.64], !P2 ;  /* 0x114000000215bfae */ /* 0x0001e8000d101d6a */
[----:B------:R0:W-:Y:S01]  /*d5d0*/  @!P3 LDGSTS.E.BYPASS.LTC128B.128 [R21+0x15400], desc[UR42][R2.64+0x80], !P0 ;  /* 0x154000800215bfae */ /* 0x0001e2000c101d6a */
[----:B------:R-:W-:-:S03]  /*d5e0*/  IMAD.MOV.U32 R13, RZ, RZ, R0 ;  /* 0x000000ffff0d7224 */ /* 0x000fc600078e0000 */
[----:B------:R0:W-:Y:S01]  /*d5f0*/  @!P3 LDGSTS.E.BYPASS.LTC128B.128 [R21+0x19400], desc[UR42][R2.64+0x100], !P1 ;  /* 0x194001000215bfae */ /* 0x0001e2000c901d6a */
[----:B------:R-:W-:Y:S02]  /*d600*/  ISETP.GE.AND P3, PT, R9, R4, PT ;  /* 0x000000040900720c */ /* 0x000fe40003f66270 */
[----:B------:R-:W-:-:S11]  /*d610*/  MOV R8, R14 ;  /* 0x0000000e00087202 */ /* 0x000fd60000000f00 */
[----:B0-----:R-:W-:Y:S05]  /*d620*/  WARPSYNC.COLLECTIVE R15, `(.L_x_135) ;  /* 0x000000000f087348 */ /* 0x001fea0003c00000 */
[----:B------:R1:W2:Y:S02]  /*d630*/  SHFL.IDX P6, R14, R13, R12, R11 ;  /* 0x0000000c0d0e7389 */ /* 0x0002a400000c000b */
[----:B012---:R-:W-:Y:S01]  /*d640*/  ENDCOLLECTIVE ;  /* 0x000000000000791b */ /* 0x007fe20003800000 */
.L_x_135:
[----:B------:R-:W-:Y:S02]  /*d650*/  VIADD R3, R6, 0x40 ;  /* 0x0000004006037836 */ /* 0x000fe40000000000 */
[----:B------:R-:W-:Y:S01]  /*d660*/  IMAD.MOV.U32 R9, RZ, RZ, R8 ;  /* 0x000000ffff097224 */ /* 0x000fe200078e0008 */
[----:B------:R-:W-:Y:S01]  /*d670*/  @!P3 LEA R20, R7, UR38, 0x1 ;  /* 0x000000260714bc11 */ /* 0x000fe2000f8e08ff */
[----:B------:R-:W-:Y:S01]  /*d680*/  IMAD.MOV.U32 R13, RZ, RZ, R5 ;  /* 0x000000ffff0d7224 */ /* 0x000fe200078e0005 */
[----:B------:R-:W-:Y:S02]  /*d690*/  MOV R12, 0x4 ;  /* 0x00000004000c7802 */ /* 0x000fe40000000f00 */
[----:B------:R-:W-:-:S07]  /*d6a0*/  MOV R8, R14 ;  /* 0x0000000e00087202 */ /* 0x000fce0000000f00 */
[----:B------:R-:W-:Y:S05]  /*d6b0*/  WARPSYNC.COLLECTIVE R15, `(.L_x_136) ;  /* 0x000000000f087348 */ /* 0x000fea0003c00000 */
[----:B------:R0:W1:Y:S02]  /*d6c0*/  SHFL.IDX P6, R14, R13, R12, R11 ;  /* 0x0000000c0d0e7389 */ /* 0x00006400000c000b */
[----:B01----:R-:W-:Y:S01]  /*d6d0*/  ENDCOLLECTIVE ;  /* 0x000000000000791b */ /* 0x003fe20003800000 */
.L_x_136:
        /* <DEDUP_REMOVED lines=8> */
[----:B------:R-:W-:Y:S01]  /*d760*/  ISETP.GE.AND P3, PT, R3, R4, PT ;  /* 0x000000040300720c */ /* 0x000fe20003f66270 */
[----:B------:R-:W-:-:S12]  /*d770*/  IMAD.MOV.U32 R2, RZ, RZ, R14 ;  /* 0x000000ffff027224 */ /* 0x000fd800078e000e */
[----:B0-----:R-:W-:Y:S05]  /*d780*/  WARPSYNC.COLLECTIVE R15, `(.L_x_137) ;  /* 0x000000000f087348 */ /* 0x001fea0003c00000 */
[----:B------:R1:W2:Y:S02]  /*d790*/  SHFL.IDX P6, R14, R13, R12, R11 ;  /* 0x0000000c0d0e7389 */ /* 0x0002a400000c000b */
[----:B012---:R-:W-:Y:S01]  /*d7a0*/  ENDCOLLECTIVE ;  /* 0x000000000000791b */ /* 0x007fe20003800000 */
.L_x_137:
[----:B------:R-:W-:Y:S01]  /*d7b0*/  VIADD R9, R6, 0x50 ;  /* 0x0000005006097836 */ /* 0x000fe20000000000 */
[----:B------:R-:W-:Y:S02]  /*d7c0*/  MOV R3, R2 ;  /* 0x0000000200037202 */ /* 0x000fe40000000f00 */
[----:B------:R-:W-:Y:S02]  /*d7d0*/  @!P3 LEA R21, R7, UR38, 0x1 ;  /* 0x000000260715bc11 */ /* 0x000fe4000f8e08ff */
[----:B------:R-:W-:Y:S01]  /*d7e0*/  MOV R13, R5 ;  /* 0x00000005000d7202 */ /* 0x000fe20000000f00 */
[----:B------:R-:W-:Y:S02]  /*d7f0*/  IMAD.MOV.U32 R12, RZ, RZ, 0x5 ;  /* 0x00000005ff0c7424 */ /* 0x000fe400078e00ff */
[----:B------:R-:W-:-:S07]  /*d800*/  IMAD.MOV.U32 R2, RZ, RZ, R14 ;  /* 0x000000ffff027224 */ /* 0x000fce00078e000e */
[----:B------:R-:W-:Y:S05]  /*d810*/  WARPSYNC.COLLECTIVE R15, `(.L_x_138) ;  /* 0x000000000f087348 */ /* 0x000fea0003c00000 */
[----:B------:R0:W1:Y:S02]  /*d820*/  SHFL.IDX P6, R14, R13, R12, R11 ;  /* 0x0000000c0d0e7389 */ /* 0x00006400000c000b */
[----:B01----:R-:W-:Y:S01]  /*d830*/  ENDCOLLECTIVE ;  /* 0x000000000000791b */ /* 0x003fe20003800000 */
.L_x_138:
        /* <DEDUP_REMOVED lines=13> */
.L_x_139:
        /* <DEDUP_REMOVED lines=9> */
.L_x_140:
        /* <DEDUP_REMOVED lines=13> */
.L_x_141:
[----:B------:R-:W-:Y:S01]  /*da70*/  IMAD.MOV.U32 R3, RZ, RZ, R2 ;  /* 0x000000ffff037224 */ /* 0x000fe200078e0002 */
[----:B------:R-:W-:Y:S01]  /*da80*/  @!P3 LEA R21, R7, UR38, 0x1 ;  /* 0x000000260715bc11 */ /* 0x000fe2000f8e08ff */
[----:B------:R-:W-:Y:S02]  /*da90*/  IMAD.MOV.U32 R13, RZ, RZ, R5 ;  /* 0x000000ffff0d7224 */ /* 0x000fe400078e0005 */
[----:B------:R-:W-:Y:S01]  /*daa0*/  IMAD.MOV.U32 R12, RZ, RZ, 0x7 ;  /* 0x00000007ff0c7424 */ /* 0x000fe200078e00ff */
[----:B------:R-:W-:-:S07]  /*dab0*/  MOV R2, R14 ;  /* 0x0000000e00027202 */ /* 0x000fce0000000f00 */
[----:B------:R-:W-:Y:S05]  /*dac0*/  WARPSYNC.COLLECTIVE R15, `(.L_x_142) ;  /* 0x000000000f087348 */ /* 0x000fea0003c00000 */
[----:B------:R0:W1:Y:S02]  /*dad0*/  SHFL.IDX P6, R14, R13, R12, R11 ;  /* 0x0000000c0d0e7389 */ /* 0x00006400000c000b */
[----:B01----:R-:W-:Y:S01]  /*dae0*/  ENDCOLLECTIVE ;  /* 0x000000000000791b */ /* 0x003fe20003800000 */
.L_x_142:
        /* <DEDUP_REMOVED lines=8> */
[----:B------:R-:W-:-:S07]  /*db70*/  MOV R8, R14 ;  /* 0x0000000e00087202 */ /* 0x000fce0000000f00 */
[----:B0-----:R-:W-:Y:S05]  /*db80*/  WARPSYNC.COLLECTIVE R15, `(.L_x_143) ;  /* 0x000000000f087348 */ /* 0x001fea0003c00000 */
[----:B------:R1:W2:Y:S02]  /*db90*/  SHFL.IDX P6, R14, R13, R12, R11 ;  /* 0x0000000c0d0e7389 */ /* 0x0002a400000c000b */
[----:B012---:R-:W-:Y:S01]  /*dba0*/  ENDCOLLECTIVE ;  /* 0x000000000000791b */ /* 0x007fe20003800000 */
.L_x_143:
[----:B------:R-:W-:Y:S05]  /*dbb0*/  BRA `(.L_x_144) ;  /* 0xffffffcc00547947 */ /* 0x000fea000383ffff */
.L_x_53:
[----:B-1----:R-:W-:-:S04]  /*dbc0*/  IMAD.U32 R3, RZ, RZ, UR38 ;  /* 0x00000026ff037e24 */ /* 0x002fc8000f8e00ff */
[----:B------:R1:W2:Y:S03]  /*dbd0*/  SYNCS.PHASECHK.TRANS64.TRYWAIT P0, [R3+URZ+0x34820], R2 ;  /* 0x03482002030075a7 */ /* 0x0002a6000800017f */
[----:B--2---:R-:W-:Y:S05]  /*dbe0*/  @!P0 NANOSLEEP.SYNCS 0x989680 ;  /* 0x009896800000895d */ /* 0x004fea0003900000 */
[----:B------:R-:W2:Y:S02]  /*dbf0*/  @!P0 SYNCS.PHASECHK.TRANS64 P0, [R3+URZ+0x34820], R2 ;  /* 0x03482002030085a7 */ /* 0x000ea4000800007f */
[----:B--2---:R-:W-:Y:S05]  /*dc00*/  @!P0 BRA `(.L_x_53) ;  /* 0xfffffffc00ec8947 */ /* 0x004fea000383ffff */
[----:B------:R-:W-:Y:S05]  /*dc10*/  BRA `(.L_x_145) ;  /* 0xffffffcc00ac7947 */ /* 0x000fea000383ffff */
.L_x_60:
[----:B-1----:R-:W-:-:S04]  /*dc20*/  MOV R3, UR38 ;  /* 0x0000002600037c02 */ /* 0x002fc80008000f00 */
[----:B------:R1:W2:Y:S03]  /*dc30*/  SYNCS.PHASECHK.TRANS64.TRYWAIT P0, [R3+URZ+0x34848], R2 ;  /* 0x03484802030075a7 */ /* 0x0002a6000800017f */
[----:B--2---:R-:W-:Y:S05]  /*dc40*/  @!P0 NANOSLEEP.SYNCS 0x989680 ;  /* 0x009896800000895d */ /* 0x004fea0003900000 */
[----:B------:R-:W2:Y:S02]  /*dc50*/  @!P0 SYNCS.PHASECHK.TRANS64 P0, [R3+URZ+0x34848], R2 ;  /* 0x03484802030085a7 */ /* 0x000ea4000800007f */
[----:B--2---:R-:W-:Y:S05]  /*dc60*/  @!P0 BRA `(.L_x_60) ;  /* 0xfffffffc00ec8947 */ /* 0x004fea000383ffff */
[----:B------:R-:W-:Y:S05]  /*dc70*/  BRA `(.L_x_146) ;  /* 0xffffffd000847947 */ /* 0x000fea000383ffff */
.L_x_67:
[----:B0-----:R-:W-:-:S04]  /*dc80*/  IMAD.U32 R3, RZ, RZ, UR38 ;  /* 0x00000026ff037e24 */ /* 0x001fc8000f8e00ff */
[----:B------:R0:W1:Y:S03]  /*dc90*/  SYNCS.PHASECHK.TRANS64.TRYWAIT P0, [R3+URZ+0x34860], R2 ;  /* 0x03486002030075a7 */ /* 0x000066000800017f */
[----:B-1----:R-:W-:Y:S05]  /*dca0*/  @!P0 NANOSLEEP.SYNCS 0x989680 ;  /* 0x009896800000895d */ /* 0x002fea0003900000 */
[----:B------:R-:W1:Y:S02]  /*dcb0*/  @!P0 SYNCS.PHASECHK.TRANS64 P0, [R3+URZ+0x34860], R2 ;  /* 0x03486002030085a7 */ /* 0x000e64000800007f */
[----:B-1----:R-:W-:Y:S05]  /*dcc0*/  @!P0 BRA `(.L_x_67) ;  /* 0xfffffffc00ec8947 */ /* 0x002fea000383ffff */
[----:B------:R-:W-:Y:S05]  /*dcd0*/  BRA `(.L_x_147) ;  /* 0xffffffd400587947 */ /* 0x000fea000383ffff */
.L_x_76:
[----:B--2---:R-:W-:-:S04]  /*dce0*/  IMAD.U32 R3, RZ, RZ, UR38 ;  /* 0x00000026ff037e24 */ /* 0x004fc8000f8e00ff */
[----:B------:R2:W3:Y:S03]  /*dcf0*/  SYNCS.PHASECHK.TRANS64.TRYWAIT P0, [R3+URZ+0x34840], R2 ;  /* 0x03484002030075a7 */ /* 0x0004e6000800017f */
[----:B---3--:R-:W-:Y:S05]  /*dd00*/  @!P0 NANOSLEEP.SYNCS 0x989680 ;  /* 0x009896800000895d */ /* 0x008fea0003900000 */
[----:B------:R-:W3:Y:S02]  /*dd10*/  @!P0 SYNCS.PHASECHK.TRANS64 P0, [R3+URZ+0x34840], R2 ;  /* 0x03484002030085a7 */ /* 0x000ee4000800007f */
[----:B---3--:R-:W-:Y:S05]  /*dd20*/  @!P0 BRA `(.L_x_76) ;  /* 0xfffffffc00ec8947 */ /* 0x008fea000383ffff */
[----:B------:R-:W-:Y:S05]  /*dd30*/  BRA `(.L_x_148) ;  /* 0xffffffd8007c7947 */ /* 0x000fea000383ffff */
.L_x_83:
[----:B0-----:R-:W-:-:S04]  /*dd40*/  MOV R3, UR38 ;  /* 0x0000002600037c02 */ /* 0x001fc80008000f00 */
[----:B------:R0:W1:Y:S03]  /*dd50*/  SYNCS.PHASECHK.TRANS64.TRYWAIT P0, [R3+URZ+0x34868], R2 ;  /* 0x03486802030075a7 */ /* 0x000066000800017f */
[----:B-1----:R-:W-:Y:S05]  /*dd60*/  @!P0 NANOSLEEP.SYNCS 0x989680 ;  /* 0x009896800000895d */ /* 0x002fea0003900000 */
[----:B------:R-:W1:Y:S02]  /*dd70*/  @!P0 SYNCS.PHASECHK.TRANS64 P0, [R3+URZ+0x34868], R2 ;  /* 0x03486802030085a7 */ /* 0x000e64000800007f */
[----:B-1----:R-:W-:Y:S05]  /*dd80*/  @!P0 BRA `(.L_x_83) ;  /* 0xfffffffc00ec8947 */ /* 0x002fea000383ffff */
[----:B------:R-:W-:Y:S05]  /*dd90*/  BRA `(.L_x_149) ;  /* 0xffffffdc00507947 */ /* 0x000fea000383ffff */
.L_x_92:
[----:B--2---:R-:W-:-:S04]  /*dda0*/  IMAD.U32 R3, RZ, RZ, UR38 ;  /* 0x00000026ff037e24 */ /* 0x004fc8000f8e00ff */
[----:B------:R2:W3:Y:S03]  /*ddb0*/  SYNCS.PHASECHK.TRANS64.TRYWAIT P0, [R3+URZ+0x34848], R2 ;  /* 0x03484802030075a7 */ /* 0x0004e6000800017f */
[----:B---3--:R-:W-:Y:S05]  /*ddc0*/  @!P0 NANOSLEEP.SYNCS 0x989680 ;  /* 0x009896800000895d */ /* 0x008fea0003900000 */
[----:B------:R-:W3:Y:S02]  /*ddd0*/  @!P0 SYNCS.PHASECHK.TRANS64 P0, [R3+URZ+0x34848], R2 ;  /* 0x03484802030085a7 */ /* 0x000ee4000800007f */
[----:B---3--:R-:W-:Y:S05]  /*dde0*/  @!P0 BRA `(.L_x_92) ;  /* 0xfffffffc00ec8947 */ /* 0x008fea000383ffff */
[----:B------:R-:W-:Y:S05]  /*ddf0*/  BRA `(.L_x_150) ;  /* 0xffffffe0008c7947 */ /* 0x000fea000383ffff */
.L_x_99:
[----:B-1----:R-:W-:-:S04]  /*de00*/  IMAD.U32 R3, RZ, RZ, UR38 ;  /* 0x00000026ff037e24 */ /* 0x002fc8000f8e00ff */
[----:B------:R1:W2:Y:S03]  /*de10*/  SYNCS.PHASECHK.TRANS64.TRYWAIT P0, [R3+URZ+0x34860], R2 ;  /* 0x03486002030075a7 */ /* 0x0002a6000800017f */
[----:B--2---:R-:W-:Y:S05]  /*de20*/  @!P0 NANOSLEEP.SYNCS 0x989680 ;  /* 0x009896800000895d */ /* 0x004fea0003900000 */
[----:B------:R-:W2:Y:S02]  /*de30*/  @!P0 SYNCS.PHASECHK.TRANS64 P0, [R3+URZ+0x34860], R2 ;  /* 0x03486002030085a7 */ /* 0x000ea4000800007f */
[----:B--2---:R-:W-:Y:S05]  /*de40*/  @!P0 BRA `(.L_x_99) ;  /* 0xfffffffc00ec8947 */ /* 0x004fea000383ffff */
[----:B------:R-:W-:Y:S05]  /*de50*/  BRA `(.L_x_151) ;  /* 0xffffffe4005c7947 */ /* 0x000fea000383ffff */
.L_x_107:
[----:B-1----:R1:W2:Y:S02]  /*de60*/  SYNCS.PHASECHK.TRANS64.TRYWAIT P0, [R3+URZ+0x34860], R0 ;  /* 0x03486000030075a7 */ /* 0x0022a4000800017f */
[----:B--2---:R-:W-:Y:S05]  /*de70*/  @!P0 NANOSLEEP.SYNCS 0x989680 ;  /* 0x009896800000895d */ /* 0x004fea0003900000 */
[----:B------:R-:W2:Y:S02]  /*de80*/  @!P0 SYNCS.PHASECHK.TRANS64 P0, [R3+URZ+0x34860], R0 ;  /* 0x03486000030085a7 */ /* 0x000ea4000800007f */
[----:B--2---:R-:W-:Y:S05]  /*de90*/  @!P0 BRA `(.L_x_107) ;  /* 0xfffffffc00f08947 */ /* 0x004fea000383ffff */
[----:B------:R-:W-:Y:S05]  /*dea0*/  BRA `(.L_x_152) ;  /* 0xffffffe8002c7947 */ /* 0x000fea000383ffff */
.L_x_112:
[----:B-1----:R1:W2:Y:S02]  /*deb0*/  SYNCS.PHASECHK.TRANS64.TRYWAIT P0, [R2+URZ+0x34820], R3 ;  /* 0x03482003020075a7 */ /* 0x0022a4000800017f */
[----:B--2---:R-:W-:Y:S05]  /*dec0*/  @!P0 NANOSLEEP.SYNCS 0x989680 ;  /* 0x009896800000895d */ /* 0x004fea0003900000 */
[----:B------:R-:W2:Y:S02]  /*ded0*/  @!P0 SYNCS.PHASECHK.TRANS64 P0, [R2+URZ+0x34820], R3 ;  /* 0x03482003020085a7 */ /* 0x000ea4000800007f */
[----:B--2---:R-:W-:Y:S05]  /*dee0*/  @!P0 BRA `(.L_x_112) ;  /* 0xfffffffc00f08947 */ /* 0x004fea000383ffff */
[----:B------:R-:W-:Y:S05]  /*def0*/  BRA `(.L_x_153) ;  /* 0xffffffe800fc7947 */ /* 0x000fea000383ffff */
.L_x_113:
[----:B------:R-:W2:Y:S01]  /*df00*/  S2R R4, SR_TID.X ;  /* 0x0000000000047919 */ /* 0x000ea20000002100 */
[----:B------:R-:W-:Y:S01]  /*df10*/  BSSY B0, `(.L_x_154) ;  /* 0x000000a000007945 */ /* 0x000fe20003800000 */
[----:B------:R-:W-:Y:S01]  /*df20*/  IMAD.MOV.U32 R12, RZ, RZ, RZ ;  /* 0x000000ffff0c7224 */ /* 0x000fe200078e00ff */
[----:B------:R-:W-:Y:S01]  /*df30*/  MOV R15, 0xffffffff ;  /* 0xffffffff000f7802 */ /* 0x000fe20000000f00 */
[----:B0-----:R-:W-:Y:S01]  /*df40*/  IMAD.MOV.U32 R11, RZ, RZ, 0x1f ;  /* 0x0000001fff0b7424 */ /* 0x001fe200078e00ff */
[----:B--2---:R-:W-:-:S04]  /*df50*/  SHF.R.U32.HI R4, RZ, 0x5, R4 ;  /* 0x00000005ff047819 */ /* 0x004fc80000011604 */
[----:B------:R-:W-:-:S04]  /*df60*/  LOP3.LUT R4, R4, 0x3, RZ, 0xc0, !PT ;  /* 0x0000000304047812 */ /* 0x000fc800078ec0ff */
[----:B------:R-:W-:-:S07]  /*df70*/  MOV R13, R4 ;  /* 0x00000004000d7202 */ /* 0x000fce0000000f00 */
[----:B-1----:R-:W-:Y:S05]  /*df80*/  WARPSYNC.COLLECTIVE R15, `(.L_x_155) ;  /* 0x000000000f087348 */ /* 0x002fea0003c00000 */
[----:B------:R0:W2:Y:S02]  /*df90*/  SHFL.IDX P6, R14, R13, R12, R11 ;  /* 0x0000000c0d0e7389 */ /* 0x0000a400000c000b */
[----:B012---:R-:W-:Y:S01]  /*dfa0*/  ENDCOLLECTIVE ;  /* 0x000000000000791b */ /* 0x007fe20003800000 */
.L_x_155:
[----:B------:R-:W-:Y:S05]  /*dfb0*/  BSYNC B0 ;  /* 0x0000000000007941 */ /* 0x000fea0003800000 */
.L_x_154:
[----:B------:R-:W-:Y:S05]  /*dfc0*/  BRA `(.L_x_156) ;  /* 0xffffffe800e07947 */ /* 0x000fea000383ffff */
.L_x_114:
[----:B------:R-:W-:Y:S01]  /*dfd0*/  BSSY B0, `(.L_x_157) ;  /* 0x0000006000007945 */ /* 0x000fe20003800000 */
[----:B------:R-:W-:-:S07]  /*dfe0*/  IMAD.MOV.U32 R15, RZ, RZ, -0x1 ;  /* 0xffffffffff0f7424 */ /* 0x000fce00078e00ff */
[----:B01----:R-:W-:Y:S05]  /*dff0*/  WARPSYNC.COLLECTIVE R15, `(.L_x_158) ;  /* 0x000000000f0c7348 */ /* 0x003fea0003c00000 */
[----:B------:R-:W-:Y:S02]  /*e000*/  ELECT P6, UR62, PT ;  /* 0x00000000003e782f */ /* 0x000fe400038c0000 */
[----:B------:R-:W-:Y:S01]  /*e010*/  MOV R14, UR62 ;  /* 0x0000003e000e7c02 */ /* 0x000fe20008000f00 */
[----:B01----:R-:W-:Y:S10]  /*e020*/  ENDCOLLECTIVE ;  /* 0x000000000000791b */ /* 0x003ff40003800000 */
.L_x_158:
[----:B------:R-:W-:Y:S05]  /*e030*/  BSYNC B0 ;  /* 0x0000000000007941 */ /* 0x000fea0003800000 */
.L_x_157:
[----:B------:R-:W-:Y:S05]  /*e040*/  BRA `(.L_x_159) ;  /* 0xffffffe800d47947 */ /* 0x000fea000383ffff */
.L_x_116:
[----:B0-----:R0:W1:Y:S02]  /*e050*/  SYNCS.PHASECHK.TRANS64.TRYWAIT P0, [R6+URZ], R5 ;  /* 0x00000005060075a7 */ /* 0x001064000800017f */
[----:B-1----:R-:W-:Y:S05]  /*e060*/  @!P0 NANOSLEEP.SYNCS 0x989680 ;  /* 0x009896800000895d */ /* 0x002fea0003900000 */
[----:B------:R-:W1:Y:S02]  /*e070*/  @!P0 SYNCS.PHASECHK.TRANS64 P0, [R6+URZ], R5 ;  /* 0x00000005060085a7 */ /* 0x000e64000800007f */
[----:B-1----:R-:W-:Y:S05]  /*e080*/  @!P0 BRA `(.L_x_116) ;  /* 0xfffffffc00f08947 */ /* 0x002fea000383ffff */
[----:B------:R-:W-:Y:S05]  /*e090*/  BRA `(.L_x_160) ;  /* 0xffffffec00087947 */ /* 0x000fea000383ffff */
.L_x_117:
[----:B-1----:R1:W2:Y:S02]  /*e0a0*/  SYNCS.PHASECHK.TRANS64.TRYWAIT P0, [R3+URZ], R4 ;  /* 0x00000004030075a7 */ /* 0x0022a4000800017f */
[----:B--2---:R-:W-:Y:S05]  /*e0b0*/  @!P0 NANOSLEEP.SYNCS 0x989680 ;  /* 0x009896800000895d */ /* 0x004fea0003900000 */
[----:B------:R-:W2:Y:S02]  /*e0c0*/  @!P0 SYNCS.PHASECHK.TRANS64 P0, [R3+URZ], R4 ;  /* 0x00000004030085a7 */ /* 0x000ea4000800007f */
[----:B--2---:R-:W-:Y:S05]  /*e0d0*/  @!P0 BRA `(.L_x_117) ;  /* 0xfffffffc00f08947 */ /* 0x004fea000383ffff */
[----:B------:R-:W-:Y:S05]  /*e0e0*/  BRA `(.L_x_161) ;  /* 0xffffffe800fc7947 */ /* 0x000fea000383ffff */
.L_x_119:
[----:B-1----:R1:W2:Y:S02]  /*e0f0*/  SYNCS.PHASECHK.TRANS64.TRYWAIT P0, [R0+URZ], R5 ;  /* 0x00000005000075a7 */ /* 0x0022a4000800017f */
[----:B--2---:R-:W-:Y:S05]  /*e100*/  @!P0 NANOSLEEP.SYNCS 0x989680 ;  /* 0x009896800000895d */ /* 0x004fea0003900000 */
[----:B------:R-:W2:Y:S02]  /*e110*/  @!P0 SYNCS.PHASECHK.TRANS64 P0, [R0+URZ], R5 ;  /* 0x00000005000085a7 */ /* 0x000ea4000800007f */
[----:B--2---:R-:W-:Y:S05]  /*e120*/  @!P0 BRA `(.L_x_119) ;  /* 0xfffffffc00f08947 */ /* 0x004fea000383ffff */
[----:B------:R-:W-:Y:S05]  /*e130*/  BRA `(.L_x_162) ;  /* 0xffffffec00007947 */ /* 0x000fea000383ffff */
.L_x_163:
[----:B------:R-:W-:-:S00]  /*e140*/  BRA `(.L_x_163) ;  /* 0xfffffffc00fc7947 */ /* 0x000fc0000383ffff */
[----:B------:R-:W-:-:S00]  /*e150*/  NOP ;  /* 0x0000000000007918 */ /* 0x000fc00000000000 */
        /* <DEDUP_REMOVED lines=10> */
.L_x_15158:


//--------------------- .text._ZN7cutlass13device_kernelIN5flash11enable_sm90INS1_16FlashAttnFwdSm90INS1_25CollectiveMainloopFwdSm90ILi2EN4cute5tupleIJNS5_1CILi1EEES8_S8_EEENS6_IJNS7_ILi128EEESA_NS7_ILi192EEEEEELi128ENS_10bfloat16_tEfNS_4arch4Sm90ELb0ELb0ELb1ELb1ELb0ELb0ELb0ELb1ELb1ELb1ELb1ELb0EEENS1_21CollectiveEpilogueFwdINS6_IJSA_SA_SA_EEES9_SD_SF_Li256ELb1ELb1ELb1ELb0EEENS1_36VarlenDynamicPersistentTileSchedulerILi128ELi128ELi256ELi128ELb1ELb1ELb1ELb0ELb1ELb1EEEEEEEEEvNT_6ParamsE --------------------------
	.section	.text._ZN7cutlass13device_kernelIN5flash11enable_sm90INS1_16FlashAttnFwdSm90INS1_25CollectiveMainloopFwdSm90ILi2EN4cute5tupleIJNS5_1CILi1EEES8_S8_EEENS6_IJNS7_ILi128EEESA_NS7_ILi192EEEEEELi128ENS_10bfloat16_tEfNS_4arch4Sm90ELb0ELb0ELb1ELb1ELb0ELb0ELb0ELb1ELb1ELb1ELb1ELb0EEENS1_21CollectiveEpilogueFwdINS6_IJSA_SA_SA_EEES9_SD_SF_Li256ELb1ELb1ELb1ELb0EEENS1_36VarlenDynamicPersistentTileSchedulerILi128ELi128ELi256ELi128ELb1ELb1ELb1ELb0ELb1ELb1EEEEEEEEEvNT_6ParamsE,"ax",@progbits
	.align	128
.text._ZN7cutlass13device_kernelIN5flash11enable_sm90INS1_16FlashAttnFwdSm90INS1_25CollectiveMainloopFwdSm90ILi2EN4cute5tupleIJNS5_1CILi1EEES8_S8_EEENS6_IJNS7_ILi128EEESA_NS7_ILi192EEEEEELi128ENS_10bfloat16_tEfNS_4arch4Sm90ELb0ELb0ELb1ELb1ELb0ELb0ELb0ELb1ELb1ELb1ELb1ELb0EEENS1_21CollectiveEpilogueFwdINS6_IJSA_SA_SA_EEES9_SD_SF_Li256ELb1ELb1ELb1ELb0EEENS1_36VarlenDynamicPersistentTileSchedulerILi128ELi128ELi256ELi128ELb1ELb1ELb1ELb0ELb1ELb1EEEEEEEEEvNT_6ParamsE:
        .type           _ZN7cutlass13device_kernelIN5flash11enable_sm90INS1_16FlashAttnFwdSm90INS1_25CollectiveMainloopFwdSm90ILi2EN4cute5tupleIJNS5_1CILi1EEES8_S8_EEENS6_IJNS7_ILi128EEESA_NS7_ILi192EEEEEELi128ENS_10bfloat16_tEfNS_4arch4Sm90ELb0ELb0ELb1ELb1ELb0ELb0ELb0ELb1ELb1ELb1ELb1ELb0EEENS1_21CollectiveEpilogueFwdINS6_IJSA_SA_SA_EEES9_SD_SF_Li256ELb1ELb1ELb1ELb0EEENS1_36VarlenDynamicPersistentTileSchedulerILi128ELi128ELi256ELi128ELb1ELb1ELb1ELb0ELb1ELb1EEEEEEEEEvNT_6ParamsE,@function
        .size           _ZN7cutlass13device_kernelIN5flash11enable_sm90INS1_16FlashAttnFwdSm90INS1_25CollectiveMainloopFwdSm90ILi2EN4cute5tupleIJNS5_1CILi1EEES8_S8_EEENS6_IJNS7_ILi128EEESA_NS7_ILi192EEEEEELi128ENS_10bfloat16_tEfNS_4arch4Sm90ELb0ELb0ELb1ELb1ELb0ELb0ELb0ELb1ELb1ELb1ELb1ELb0EEENS1_21CollectiveEpilogueFwdINS6_IJSA_SA_SA_EEES9_SD_SF_Li256ELb1ELb1ELb1ELb0EEENS1_36VarlenDynamicPersistentTileSchedulerILi128ELi128ELi256ELi128ELb1ELb1ELb1ELb0ELb1ELb1EEEEEEEEEvNT_6ParamsE,(.L_x_15159 - _ZN7cutlass13device_kernelIN5flash11enable_sm90INS1_16FlashAttnFwdSm90INS1_25CollectiveMainloopFwdSm90ILi2EN4cute5tupleIJNS5_1CILi1EEES8_S8_EEENS6_IJNS7_ILi128EEESA_NS7_ILi192EEEEEELi128ENS_10bfloat16_tEfNS_4arch4Sm90ELb0ELb0ELb1ELb1ELb0ELb0ELb0ELb1ELb1ELb1ELb1ELb0EEENS1_21CollectiveEpilogueFwdINS6_IJSA_SA_SA_EEES9_SD_SF_Li256ELb1ELb1ELb1ELb0EEENS1_36VarlenDynamicPersistentTileSchedulerILi128ELi128ELi256ELi128ELb1ELb1ELb1ELb0ELb1ELb1EEEEEEEEEvNT_6ParamsE)
        .other          _ZN7cutlass13device_kernelIN5flash11enable_sm90INS1_16FlashAttnFwdSm90INS1_25CollectiveMainloopFwdSm90ILi2EN4cute5tupleIJNS5_1CILi1EEES8_S8_EEENS6_IJNS7_ILi128EEESA_NS7_ILi192EEEEEELi128ENS_10bfloat16_tEfNS_4arch4Sm90ELb0ELb0ELb1ELb1ELb0ELb0ELb0ELb1ELb1ELb1ELb1ELb0EEENS1_21CollectiveEpilogueFwdINS6_IJSA_SA_SA_EEES9_SD_SF_Li256ELb1ELb1ELb1ELb0EEENS1_36VarlenDynamicPersistentTileSchedulerILi128ELi128ELi256ELi128ELb1ELb1ELb1ELb0ELb1ELb1EEEEEEEEEvNT_6ParamsE,@"STO_CUDA_ENTRY STV_DEFAULT"
_ZN7cutlass13device_kernelIN5flash11enable_sm90INS1_16FlashAttnFwdSm90INS1_25CollectiveMainloopFwdSm90ILi2EN4cute5tupleIJNS5_1CILi1EEES8_S8_EEENS6_IJNS7_ILi128EEESA_NS7_ILi192EEEEEELi128ENS_10bfloat16_tEfNS_4arch4Sm90ELb0ELb0ELb1ELb1ELb0ELb0ELb0ELb1ELb1ELb1ELb1ELb0EEENS1_21CollectiveEpilogueFwdINS6_IJSA_SA_SA_EEES9_SD_SF_Li256ELb1ELb1ELb1ELb0EEENS1_36VarlenDynamicPersistentTileSchedulerILi128ELi128ELi256ELi128ELb1ELb1ELb1ELb0ELb1ELb1EEEEEEEEEvNT_6ParamsE:
        /* <DEDUP_REMOVED lines=17> */
.L_x_165:
[----:B------:R-:W-:Y:S05]  /*0110*/  BSYNC B0 ;  /* 0x0000000000007941 */ /* 0x000fea0003800000 */
.L_x_164:
        /* <DEDUP_REMOVED lines=40> */
.L_x_166:
        /* <DEDUP_REMOVED lines=22> */
.L_x_167:
        /* <DEDUP_REMOVED lines=18> */
.L_x_168:
        /* <DEDUP_REMOVED lines=22> */
.L_x_169:
        /* <DEDUP_REMOVED lines=22> */
.L_x_170:
[----:B0-----:R-:W-:Y:S01]  /*08e0*/  ISETP.NE.AND P0, PT, R2, RZ, PT ;  /* 0x000000ff0200720c */ /* 0x001fe20003f05270 */
[----:B------:R-:W-:Y:S01]  /*08f0*/  IMAD.MOV.U32 R2, RZ, RZ, 0x1 ;  /* 0x00000001ff027424 */ /* 0x000fe200078e00ff */
[----:B------:R-:W-:Y:S01]  /*0900*/  NOP ;  /* 0x0000000000007918 */ /* 0x000fe20000000000 */
[----:B------:R-:W-:-:S03]  /*0910*/  ULDC.64 UR40, c[0x0][0x208] ;  /* 0x0000820000287ab9 */ /* 0x000fc60000000a00 */
[----:B------:R-:W-:-:S05]  /*0920*/  SEL R2, R2, 0x2, !P0 ;  /* 0x0000000202027807 */ /* 0x000fca0004000000 */
[----:B------:R0:W-:Y:S01]  /*0930*/  STL [R1+0x60], R2 ;  /* 0x0000600201007387 */ /* 0x0001e20000100800 */
[----:B-123--:R-:W-:Y:S06]  /*0940*/  BAR.SYNC.DEFER_BLOCKING 0x0 ;  /* 0x0000000000007b1d */ /* 0x00efec0000010000 */
[----:B------:R-:W-:Y:S05]  /*0950*/  @!P0 BRA `(.L_x_171) ;  /* 0x000000a000ac8947 */ /* 0x000fea0003800000 */
.L_x_172:
[----:B------:R-:W-:-:S08]  /*0960*/  NOP ;  /* 0x0000000000007918 */ /* 0x000fd00000000000 */
[----:B------:R-:W1:Y:S02]  /*0970*/  USETMAXREG.TRY_ALLOC.CTAPOOL UP0, 0xf0 ;  /* 0x000000f0000079c8 */ /* 0x000e640008000600 */
[----:B-1----:R-:W-:-:S13]  /*0980*/  PLOP3.LUT P0, PT, PT, PT, UP0, 0x80, 0x0 ;  /* 0x000000000000781c */ /* 0x002fda0003f0f008 */
[----:B------:R-:W-:Y:S05]  /*0990*/  @!P0 BRA `(.L_x_172) ;  /* 0xfffffffc00f08947 */ /* 0x000fea000383ffff */
[----:B------:R-:W1:Y:S08]  /*09a0*/  S2UR UR5, SR_CgaCtaId ;  /* 0x00000000000579c3 */ /* 0x000e700000008800 */
[----:B------:R-:W-:Y:S06]  /*09b0*/  BAR.ARV 0x8, 0x180 ;  /* 0x0206000000007b1d */ /* 0x000fec0000002000 */
[----:B------:R-:W-:-:S02]  /*09c0*/  UMOV UR4, 0x400 ;  /* 0x0000040000047882 */ /* 0x000fc40000000000 */
[----:B------:R-:W-:Y:S01]  /*09d0*/  BAR.SYNC.DEFER_BLOCKING 0x5, 0x180 ;  /* 0x0146000000007b1d */ /* 0x000fe20000010000 */
[----:B-1----:R-:W-:-:S09]  /*09e0*/  ULEA UR4, UR5, UR4, 0x18 ;  /* 0x0000000405047291 */ /* 0x002fd2000f8ec03f */
[----:B------:R-:W1:Y:S01]  /*09f0*/  LDS.128 R12, [UR4+0x348d0] ;  /* 0x0348d004ff0c7984 */ /* 0x000e620008000c00 */
[----:B------:R-:W-:Y:S01]  /*0a00*/  ULDC UR4, c[0x0][0xc3c] ;  /* 0x00030f0000047ab9 */ /* 0x000fe20000000800 */
[----:B------:R-:W-:Y:S06]  /*0a10*/  BAR.ARV 0x4, 0x180 ;  /* 0x0106000000007b1d */ /* 0x000fec0000002000 */
[----:B-1----:R-:W-:-:S13]  /*0a20*/  ISETP.GE.AND P0, PT, R15, UR4, PT ;  /* 0x000000040f007c0c */ /* 0x002fda000bf06270 */
[----:B------:R-:W-:Y:S05]  /*0a30*/  @P0 EXIT ;  /* 0x000000000000094d */ /* 0x000fea0003800000 */
[----:B------:R-:W2:Y:S01]  /*0a40*/  LDL.LU R10, [R1+0x60] ;  /* 0x00006000010a7983 */ /* 0x000ea20000300800 */
[----:B------:R-:W1:Y:S02]  /*0a50*/  S2R R0, SR_TID.X ;  /* 0x0000000000007919 */ /* 0x000e640000002100 */
[----:B-1----:R-:W-:-:S05]  /*0a60*/  VIADD R230, R0, 0xffffff80 ;  /* 0xffffff8000e67836 */ /* 0x002fca0000000000 */
[----:B------:R-:W-:-:S04]  /*0a70*/  SHF.R.S32.HI R3, RZ, 0x1f, R230 ;  /* 0x0000001fff037819 */ /* 0x000fc800000114e6 */
[----:B------:R-:W-:-:S04]  /*0a80*/  LEA.HI R5, R3, R230, RZ, 0x7 ;  /* 0x000000e603057211 */ /* 0x000fc800078f38ff */
[----:B------:R-:W-:-:S05]  /*0a90*/  LOP3.LUT R7, R5, 0xffffff80, RZ, 0xc0, !PT ;  /* 0xffffff8005077812 */ /* 0x000fca00078ec0ff */
[----:B------:R-:W-:-:S05]  /*0aa0*/  IMAD.IADD R208, R230, 0x1, -R7 ;  /* 0x00000001e6d07824 */ /* 0x000fca00078e0a07 */
[----:B------:R-:W-:-:S04]  /*0ab0*/  SHF.R.S32.HI R9, RZ, 0x1f, R208 ;  /* 0x0000001fff097819 */ /* 0x000fc800000114d0 */
[----:B------:R-:W-:-:S04]  /*0ac0*/  LEA.HI R4, R9, R208, RZ, 0x2 ;  /* 0x000000d009047211 */ /* 0x000fc800078f10ff */
[--C-:B------:R-:W-:Y:S02]  /*0ad0*/  SHF.R.S32.HI R6, RZ, 0x2, R4.reuse ;  /* 0x00000002ff067819 */ /* 0x100fe40000011404 */
[----:B------:R-:W-:-:S04]  /*0ae0*/  SHF.R.S32.HI R11, RZ, 0x1f, R4 ;  /* 0x0000001fff0b7819 */ /* 0x000fc80000011404 */
[----:B------:R-:W-:Y:S02]  /*0af0*/  LEA.HI R11, R11, R6, RZ, 0x3 ;  /* 0x000000060b0b7211 */ /* 0x000fe400078f18ff */
[----:B------:R-:W-:Y:S02]  /*0b00*/  LEA.HI R9, R9, R208, RZ, 0x5 ;  /* 0x000000d009097211 */ /* 0x000fe400078f28ff */
[----:B------:R-:W-:Y:S02]  /*0b10*/  LOP3.LUT R11, R11, 0xfffffff8, RZ, 0xc0, !PT ;  /* 0xfffffff80b0b7812 */ /* 0x000fe400078ec0ff */
[CC--:B0-----:R-:W-:Y:S02]  /*0b20*/  LEA.HI R2, R3.reuse, R230.reuse, RZ, 0x5 ;  /* 0x000000e603027211 */ /* 0x0c1fe400078f28ff */
[CC--:B------:R-:W-:Y:S01]  /*0b30*/  LEA.HI R0, R3.reuse, R230.reuse, RZ, 0x4 ;  /* 0x000000e603007211 */ /* 0x0c0fe200078f20ff */
[----:B------:R-:W-:Y:S01]  /*0b40*/  IMAD.IADD R6, R6, 0x1, -R11 ;  /* 0x0000000106067824 */ /* 0x000fe200078e0a0b */
[----:B------:R-:W-:Y:S01]  /*0b50*/  SHF.R.S32.HI R9, RZ, 0x5, R9 ;  /* 0x00000005ff097819 */ /* 0x000fe20000011409 */
[----:B------:R-:W-:Y:S01]  /*0b60*/  IMAD.SHL.U32 R2, R2, 0x20, RZ ;  /* 0x0000002002027824 */ /* 0x000fe200078e00ff */
[----:B------:R-:W-:-:S02]  /*0b70*/  LEA.HI R8, R3, R230, RZ, 0x2 ;  /* 0x000000e603087211 */ /* 0x000fc400078f10ff */
[----:B------:R-:W-:Y:S02]  /*0b80*/  LEA.HI R3, R3, R230, RZ, 0x3 ;  /* 0x000000e603037211 */ /* 0x000fe400078f18ff */
[----:B------:R-:W-:Y:S01]  /*0b90*/  LOP3.LUT R7, R0, 0x3fffff0, RZ, 0xc0, !PT ;  /* 0x03fffff000077812 */ /* 0x000fe200078ec0ff */
[----:B------:R-:W-:Y:S01]  /*0ba0*/  IMAD R6, R9, 0x10, R6 ;  /* 0x0000001009067824 */ /* 0x000fe200078e0206 */
[----:B------:R-:W-:Y:S02]  /*0bb0*/  LOP3.LUT R9, R3, 0xfffffff8, RZ, 0xc0, !PT ;  /* 0xfffffff803097812 */ /* 0x000fe400078ec0ff */
[----:B------:R-:W-:Y:S01]  /*0bc0*/  LOP3.LUT R2, R2, 0xfffffc00, RZ, 0xc0, !PT ;  /* 0xfffffc0002027812 */ /* 0x000fe200078ec0ff */
[----:B------:R-:W-:Y:S01]  /*0bd0*/  IMAD.IADD R7, R230, 0x1, -R7 ;  /* 0x00000001e6077824 */ /* 0x000fe200078e0a07 */
[----:B------:R-:W-:Y:S02]  /*0be0*/  LOP3.LUT R11, R8, 0xfffffffc, RZ, 0xc0, !PT ;  /* 0xfffffffc080b7812 */ /* 0x000fe400078ec0ff */
[----:B------:R-:W-:Y:S01]  /*0bf0*/  SHF.R.S32.HI R224, RZ, 0x7, R5 ;  /* 0x00000007ffe07819 */ /* 0x000fe20000011405 */
[----:B------:R-:W-:Y:S01]  /*0c00*/  IMAD.IADD R184, R230, 0x1, -R9 ;  /* 0x00000001e6b87824 */ /* 0x000fe200078e0a09 */
[----:B------:R-:W-:Y:S01]  /*0c10*/  LOP3.LUT R9, R4, 0x7ffffffc, RZ, 0xc0, !PT ;  /* 0x7ffffffc04097812 */ /* 0x000fe200078ec0ff */
[----:B------:R-:W-:Y:S01]  /*0c20*/  IMAD R227, R7, 0x40, R2 ;  /* 0x0000004007e37824 */ /* 0x000fe200078e0202 */
[----:B------:R-:W-:Y:S01]  /*0c30*/  SHF.R.S32.HI R7, RZ, 0x4, R0 ;  /* 0x00000004ff077819 */ /* 0x000fe20000011400 */
[----:B------:R-:W-:Y:S01]  /*0c40*/  IMAD.IADD R11, R230, 0x1, -R11 ;  /* 0x00000001e60b7824 */ /* 0x000fe200078e0a0b */
[----:B------:R-:W-:Y:S01]  /*0c50*/  LEA.HI R5, R5, R224, RZ, 0x1 ;  /* 0x000000e005057211 */ /* 0x000fe200078f08ff */
[----:B------:R-:W-:Y:S01]  /*0c60*/  IMAD.IADD R9, R208, 0x1, -R9 ;  /* 0x00000001d0097824 */ /* 0x000fe200078e0a09 */
[----:B------:R-:W-:-:S02]  /*0c70*/  LEA.HI R0, R0, R7, RZ, 0x1 ;  /* 0x0000000700007211 */ /* 0x000fc400078f08ff */
[----:B------:R-:W-:Y:S02]  /*0c80*/  LEA.HI R2, R11, R11, RZ, 0x1 ;  /* 0x0000000b0b027211 */ /* 0x000fe400078f08ff */
[----:B------:R-:W-:Y:S01]  /*0c90*/  LOP3.LUT R5, R5, 0x3fffffe, RZ, 0xc0, !PT ;  /* 0x03fffffe05057812 */ /* 0x000fe200078ec0ff */
[----:B------:R-:W-:Y:S01]  /*0ca0*/  IMAD.SHL.U32 R18, R184, 0x8, RZ ;  /* 0x00000008b8127824 */ /* 0x000fe200078e00ff */
[----:B------:R-:W-:Y:S01]  /*0cb0*/  LOP3.LUT R0, R0, 0x1ffffffe, RZ, 0xc0, !PT ;  /* 0x1ffffffe00007812 */ /* 0x000fe200078ec0ff */
[----:B------:R-:W-:Y:S01]  /*0cc0*/  IMAD.SHL.U32 R205, R9, 0x2, RZ ;  /* 0x0000000209cd7824 */ /* 0x000fe200078e00ff */
[----:B------:R-:W-:Y:S01]  /*0cd0*/  LOP3.LUT R2, R2, 0x1ffffffe, RZ, 0xc0, !PT ;  /* 0x1ffffffe02027812 */ /* 0x000fe200078ec0ff */
[----:B------:R-:W-:Y:S02]  /*0ce0*/  IMAD.IADD R5, R224, 0x1, -R5 ;  /* 0x00000001e0057824 */ /* 0x000fe400078e0a05 */
[----:B------:R-:W-:Y:S01]  /*0cf0*/  VIADD R22, R18, 0x40 ;  /* 0x0000004012167836 */ /* 0x000fe20000000000 */
[C---:B------:R-:W-:Y:S01]  /*0d00*/  IADD3 R196, R205.reuse, 0x40, RZ ;  /* 0x00000040cdc47810 */ /* 0x040fe20007ffe0ff */
[----:B------:R-:W-:-:S02]  /*0d10*/  VIADD R203, R205, 0x8 ;  /* 0x00000008cdcb7836 */ /* 0x000fc40000000000 */
[C---:B------:R-:W-:Y:S02]  /*0d20*/  VIADD R202, R205.reuse, 0x10 ;  /* 0x00000010cdca7836 */ /* 0x040fe40000000000 */
[C---:B------:R-:W-:Y:S02]  /*0d30*/  VIADD R201, R205.reuse, 0x18 ;  /* 0x00000018cdc97836 */ /* 0x040fe40000000000 */
[C---:B------:R-:W-:Y:S02]  /*0d40*/  VIADD R200, R205.reuse, 0x20 ;  /* 0x00000020cdc87836 */ /* 0x040fe40000000000 */
[C---:B------:R-:W-:Y:S02]  /*0d50*/  VIADD R199, R205.reuse, 0x28 ;  /* 0x00000028cdc77836 */ /* 0x040fe40000000000 */
[C---:B------:R-:W-:Y:S02]  /*0d60*/  VIADD R198, R205.reuse, 0x30 ;  /* 0x00000030cdc67836 */ /* 0x040fe40000000000 */
[----:B------:R-:W-:-:S02]  /*0d70*/  VIADD R197, R205, 0x38 ;  /* 0x00000038cdc57836 */ /* 0x000fc40000000000 */
[C---:B------:R-:W-:Y:S02]  /*0d80*/  VIADD R195, R205.reuse, 0x48 ;  /* 0x00000048cdc37836 */ /* 0x040fe40000000000 */
[C---:B------:R-:W-:Y:S02]  /*0d90*/  VIADD R194, R205.reuse, 0x50 ;  /* 0x00000050cdc27836 */ /* 0x040fe40000000000 */
[C---:B------:R-:W-:Y:S02]  /*0da0*/  VIADD R193, R205.reuse, 0x58 ;  /* 0x00000058cdc17836 */ /* 0x040fe40000000000 */
[C---:B------:R-:W-:Y:S02]  /*0db0*/  VIADD R192, R205.reuse, 0x60 ;  /* 0x00000060cdc07836 */ /* 0x040fe40000000000 */
[C---:B------:R-:W-:Y:S02]  /*0dc0*/  VIADD R191, R205.reuse, 0x68 ;  /* 0x00000068cdbf7836 */ /* 0x040fe40000000000 */
[----:B------:R-:W-:-:S02]  /*0dd0*/  VIADD R190, R205, 0x70 ;  /* 0x00000070cdbe7836 */ /* 0x000fc40000000000 */
[----:B------:R-:W-:Y:S02]  /*0de0*/  VIADD R189, R205, 0x78 ;  /* 0x00000078cdbd7836 */ /* 0x000fe40000000000 */
[----:B------:R-:W-:Y:S02]  /*0df0*/  IMAD.IADD R0, R7, 0x1, -R0 ;  /* 0x0000000107007824 */ /* 0x000fe400078e0a00 */
[----:B------:R-:W-:Y:S02]  /*0e00*/  IMAD.IADD R226, R11, 0x1, -R2 ;  /* 0x000000010be27824 */ /* 0x000fe400078e0a02 */
[----:B------:R-:W-:Y:S01]  /*0e10*/  IMAD R225, R5, 0x40, R6 ;  /* 0x0000004005e17824 */ /* 0x000fe200078e0206 */
[----:B------:R-:W-:Y:S01]  /*0e20*/  MOV R6, R14 ;  /* 0x0000000e00067202 */ /* 0x000fe20000000f00 */
[----:B------:R-:W-:Y:S01]  /*0e30*/  IMAD R227, R0, 0x8, R227 ;  /* 0x0000000800e37824 */ /* 0x000fe200078e02e3 */
[----:B------:R-:W-:Y:S01]  /*0e40*/  SHF.R.S32.HI R206, RZ, 0x3, R3 ;  /* 0x00000003ffce7819 */ /* 0x000fe20000011403 */
[----:B------:R-:W-:Y:S01]  /*0e50*/  IMAD.MOV.U32 R5, RZ, RZ, R13 ;  /* 0x000000ffff057224 */ /* 0x000fe200078e000d */
[----:B------:R-:W-:Y:S01]  /*0e60*/  SHF.R.S32.HI R229, RZ, 0x1f, R18 ;  /* 0x0000001fffe57819 */ /* 0x000fe20000011412 */
[----:B------:R-:W-:Y:S01]  /*0e70*/  IMAD.MOV.U32 R7, RZ, RZ, R15 ;  /* 0x000000ffff077224 */ /* 0x000fe200078e000f */
[----:B------:R-:W-:Y:S01]  /*0e80*/  SHF.R.S32.HI R228, RZ, 0x1f, R22 ;  /* 0x0000001fffe47819 */ /* 0x000fe20000011416 */
[----:B------:R-:W-:Y:S01]  /*0e90*/  IMAD.MOV.U32 R207, RZ, RZ, RZ ;  /* 0x000000ffffcf7224 */ /* 0x000fe200078e00ff */
[----:B------:R-:W-:Y:S01]  /*0ea0*/  SHF.R.S32.HI R223, RZ, 0x1f, R203 ;  /* 0x0000001fffdf7819 */ /* 0x000fe200000114cb */
[----:B------:R-:W-:Y:S01]  /*0eb0*/  IMAD.MOV.U32 R16, RZ, RZ, RZ ;  /* 0x000000ffff107224 */ /* 0x000fe200078e00ff */
[----:B------:R-:W-:Y:S01]  /*0ec0*/  SHF.R.S32.HI R222, RZ, 0x1f, R202 ;  /* 0x0000001fffde7819 */ /* 0x000fe200000114ca */
[----:B------:R-:W-:Y:S01]  /*0ed0*/  IMAD.MOV.U32 R2, RZ, RZ, RZ ;  /* 0x000000ffff027224 */ /* 0x000fe200078e00ff */
[----:B------:R-:W-:Y:S01]  /*0ee0*/  SHF.R.S32.HI R221, RZ, 0x1f, R201 ;  /* 0x0000001fffdd7819 */ /* 0x000fe200000114c9 */
[----:B------:R-:W-:Y:S01]  /*0ef0*/  IMAD R226, R226, 0x8, R225 ;  /* 0x00000008e2e27824 */ /* 0x000fe200078e02e1 */
[----:B------:R-:W-:-:S02]  /*0f00*/  SHF.R.S32.HI R220, RZ, 0x1f, R200 ;  /* 0x0000001fffdc7819 */ /* 0x000fc400000114c8 */
[----:B------:R-:W-:Y:S02]  /*0f10*/  SHF.R.S32.HI R219, RZ, 0x1f, R199 ;  /* 0x0000001fffdb7819 */ /* 0x000fe400000114c7 */
[----:B------:R-:W-:Y:S02]  /*0f20*/  SHF.R.S32.HI R218, RZ, 0x1f, R198 ;  /* 0x0000001fffda7819 */ /* 0x000fe400000114c6 */
[----:B------:R-:W-:Y:S02]  /*0f30*/  SHF.R.S32.HI R217, RZ, 0x1f, R197 ;  /* 0x0000001fffd97819 */ /* 0x000fe400000114c5 */
[----:B------:R-:W-:Y:S02]  /*0f40*/  SHF.R.S32.HI R216, RZ, 0x1f, R196 ;  /* 0x0000001fffd87819 */ /* 0x000fe400000114c4 */
[----:B------:R-:W-:Y:S02]  /*0f50*/  SHF.R.S32.HI R215, RZ, 0x1f, R195 ;  /* 0x0000001fffd77819 */ /* 0x000fe400000114c3 */
[----:B------:R-:W-:-:S02]  /*0f60*/  SHF.R.S32.HI R214, RZ, 0x1f, R194 ;  /* 0x0000001fffd67819 */ /* 0x000fc400000114c2 */
[----:B------:R-:W-:Y:S02]  /*0f70*/  SHF.R.S32.HI R213, RZ, 0x1f, R193 ;  /* 0x0000001fffd57819 */ /* 0x000fe400000114c1 */
[----:B------:R-:W-:Y:S02]  /*0f80*/  SHF.R.S32.HI R212, RZ, 0x1f, R192 ;  /* 0x0000001fffd47819 */ /* 0x000fe400000114c0 */
[----:B------:R-:W-:Y:S02]  /*0f90*/  SHF.R.S32.HI R211, RZ, 0x1f, R191 ;  /* 0x0000001fffd37819 */ /* 0x000fe400000114bf */
[----:B------:R-:W-:Y:S02]  /*0fa0*/  SHF.R.S32.HI R210, RZ, 0x1f, R190 ;  /* 0x0000001fffd27819 */ /* 0x000fe400000114be */
[----:B------:R-:W-:Y:S02]  /*0fb0*/  SHF.R.S32.HI R209, RZ, 0x1f, R189 ;  /* 0x0000001fffd17819 */ /* 0x000fe400000114bd */
[----:B--2---:R-:W-:-:S07]  /*0fc0*/  LOP3.LUT R19, R10, 0x1, RZ, 0xfc, !PT ;  /* 0x000000010a137812 */ /* 0x004fce00078efcff */
.L_x_219:
[----:B0-2-4-:R-:W0:Y:S01]  /*0fd0*/  LDC.64 R8, c[0x0][0xc88] ;  /* 0x00032200ff087b82 */ /* 0x015e220000000a00 */
[----:B------:R-:W-:-:S07]  /*0fe0*/  ULDC.64 UR4, c[0x0][0xa28] ;  /* 0x00028a0000047ab9 */ /* 0x000fce0000000a00 */
[----:B------:R-:W1:Y:S08]  /*0ff0*/  LDC.64 R12, c[0x0][0x418] ;  /* 0x00010600ff0c7b82 */ /* 0x000e700000000a00 */
[----:B------:R-:W2:Y:S01]  /*1000*/  LDC R0, c[0x0][0x424] ;  /* 0x00010900ff007b82 */ /* 0x000ea20000000800 */
[----:B0-----:R-:W-:Y:S01]  /*1010*/  IMAD.WIDE R8, R7, 0x4, R8 ;  /* 0x0000000407087825 */ /* 0x001fe200078e0208 */
[----:B------:R-:W-:-:S06]  /*1020*/  ISETP.NE.U32.AND P0, PT, RZ, UR4, PT ;  /* 0x00000004ff007c0c */ /* 0x000fcc000bf05070 */
[----:B------:R-:W0:Y:S01]  /*1030*/  LDC R7, c[0x0][0x2f0] ;  /* 0x0000bc00ff077b82 */ /* 0x000e220000000800 */
[----:B---3--:R-:W3:Y:S01]  /*1040*/  LDG.E R23, desc[UR40][R8.64] ;  /* 0x0000002808177981 */ /* 0x008ee2000c1e1900 */
[----:B------:R-:W-:Y:S01]  /*1050*/  ISETP.NE.AND.EX P0, PT, RZ, UR5, PT, P0 ;  /* 0x00000005ff007c0c */ /* 0x000fe2000bf05300 */
[----:B------:R-:W-:Y:S01]  /*1060*/  IMAD.MOV.U32 R3, RZ, RZ, RZ ;  /* 0x000000ffff037224 */ /* 0x000fe200078e00ff */
[----:B---3--:R-:W-:-:S11]  /*1070*/  SHF.R.S32.HI R188, RZ, 0x1f, R23 ;  /* 0x0000001fffbc7819 */ /* 0x008fd60000011417 */
[----:B------:R-:W-:-:S04]  /*1080*/  @P0 LEA R10, P1, R23, UR4, 0x2 ;  /* 0x00000004170a0c11 */ /* 0x000fc8000f8210ff */
[----:B------:R-:W-:Y:S01]  /*1090*/  @P0 LEA.HI.X R11, R23, UR5, R188, 0x2, P1 ;  /* 0x00000005170b0c11 */ /* 0x000fe200088f14bc */
[----:B------:R-:W-:Y:S02]  /*10a0*/  ULDC.64 UR4, c[0x0][0xa20] ;  /* 0x0002880000047ab9 */ /* 0x000fe40000000a00 */
[----:B------:R-:W-:Y:S02]  /*10b0*/  ISETP.NE.U32.AND P1, PT, RZ, UR4, PT ;  /* 0x00000004ff007c0c */ /* 0x000fe4000bf25070 */
[----:B------:R3:W5:Y:S01]  /*10c0*/  @P0 LDG.E R3, desc[UR40][R10.64] ;  /* 0x000000280a030981 */ /* 0x000762000c1e1900 */
[----:B-1----:R-:W-:Y:S02]  /*10d0*/  ISETP.NE.U32.AND P0, PT, R12, RZ, PT ;  /* 0x000000ff0c00720c */ /* 0x002fe40003f05070 */
[----:B------:R-:W-:Y:S02]  /*10e0*/  ISETP.NE.AND.EX P1, PT, RZ, UR5, PT, P1 ;  /* 0x00000005ff007c0c */ /* 0x000fe4000bf25310 */
[----:B------:R-:W-:-:S04]  /*10f0*/  ISETP.NE.AND.EX P0, PT, R13, RZ, PT, P0 ;  /* 0x000000ff0d00720c */ /* 0x000fc80003f05300 */
[----:B--2---:R-:W-:-:S05]  /*1100*/  SEL R0, R0, 0x1, P0 ;  /* 0x0000000100007807 */ /* 0x004fca0000000000 */
[----:B0-----:R-:W-:Y:S02]  /*1110*/  IMAD R104, R0, R7, RZ ;  /* 0x0000000700687224 */ /* 0x001fe400078e02ff */
[----:B------:R-:W-:-:S04]  /*1120*/  @P1 LEA R8, P2, R23, UR4, 0x2 ;  /* 0x0000000417081c11 */ /* 0x000fc8000f8410ff */
[----:B------:R-:W-:-:S05]  /*1130*/  @P1 LEA.HI.X R9, R23, UR5, R188, 0x2, P2 ;  /* 0x0000000517091c11 */ /* 0x000fca00090f14bc */
[----:B------:R3:W5:Y:S01]  /*1140*/  @P1 LDG.E R104, desc[UR40][R8.64] ;  /* 0x0000002808681981 */ /* 0x000762000c1e1900 */
[----:B------:R-:W-:Y:S05]  /*1150*/  @P1 BRA `(.L_x_173) ;  /* 0x0000000000241947 */ /* 0x000fea0003800000 */
[----:B------:R-:W-:Y:S02]  /*1160*/  ULDC.64 UR4, c[0x0][0xa08] ;  /* 0x0002820000047ab9 */ /* 0x000fe40000000a00 */
[----:B------:R-:W-:-:S04]  /*1170*/  ISETP.NE.U32.AND P0, PT, RZ, UR4, PT ;  /* 0x00000004ff007c0c */ /* 0x000fc8000bf05070 */
[----:B------:R-:W-:-:S13]  /*1180*/  ISETP.NE.AND.EX P0, PT, RZ, UR5, PT, P0 ;  /* 0x00000005ff007c0c */ /* 0x000fda000bf05300 */
[----:B------:R-:W-:Y:S05]  /*1190*/  @!P0 BRA `(.L_x_173) ;  /* 0x0000000000148947 */ /* 0x000fea0003800000 */
[----:B---3--:R-:W0:Y:S02]  /*11a0*/  LDC.64 R8, c[0x0][0xa08] ;  /* 0x00028200ff087b82 */ /* 0x008e240000000a00 */
[----:B0-----:R-:W-:-:S05]  /*11b0*/  IMAD.WIDE R8, R23, 0x4, R8 ;  /* 0x0000000417087825 */ /* 0x001fca00078e0208 */
[----:B-----5:R-:W2:Y:S04]  /*11c0*/  LDG.E R104, desc[UR40][R8.64] ;  /* 0x0000002808687981 */ /* 0x020ea8000c1e1900 */
[----:B------:R-:W2:Y:S02]  /*11d0*/  LDG.E R7, desc[UR40][R8.64+0x4] ;  /* 0x0000042808077981 */ /* 0x000ea4000c1e1900 */
[----:B--2---:R-:W-:-:S07]  /*11e0*/  IMAD.IADD R104, R7, 0x1, -R104 ;  /* 0x0000000107687824 */ /* 0x004fce00078e0a68 */
.L_x_173:
[----:B-----5:R-:W-:Y:S01]  /*11f0*/  IMAD.IADD R104, R104, 0x1, -R3 ;  /* 0x0000000168687824 */ /* 0x020fe200078e0a03 */
[C---:B------:R-:W-:Y:S01]  /*1200*/  LOP3.LUT R3, R6.reuse, 0xff000000, RZ, 0xc0, !PT ;  /* 0xff00000006037812 */ /* 0x040fe200078ec0ff */
[----:B------:R-:W-:Y:S01]  /*1210*/  IMAD.MOV.U32 R94, RZ, RZ, RZ ;  /* 0x000000ffff5e7224 */ /* 0x000fe200078e00ff */
[----:B------:R-:W-:Y:S01]  /*1220*/  LOP3.LUT R0, R6, 0xff0000, RZ, 0xc0, !PT ;  /* 0x00ff000006007812 */ /* 0x000fe200078ec0ff */
[C---:B------:R-:W-:Y:S01]  /*1230*/  VIADD R4, R104.reuse, 0x7f ;  /* 0x0000007f68047836 */ /* 0x040fe20000000000 */
[----:B------:R-:W-:Y:S02]  /*1240*/  ISETP.GE.AND P0, PT, R104, 0x1, PT ;  /* 0x000000016800780c */ /* 0x000fe40003f06270 */
[----:B------:R-:W-:Y:S02]  /*1250*/  SHF.R.U32.HI R3, RZ, 0x8, R3 ;  /* 0x00000008ff037819 */ /* 0x000fe40000011603 */
[----:B------:R-:W-:Y:S02]  /*1260*/  SHF.R.S32.HI R7, RZ, 0x1f, R4 ;  /* 0x0000001fff077819 */ /* 0x000fe40000011404 */
[----:B------:R-:W-:-:S02]  /*1270*/  LEA.HI R0, R0, R3, RZ, 0x10 ;  /* 0x0000000300007211 */ /* 0x000fc400078f80ff */
[----:B------:R-:W-:Y:S02]  /*1280*/  LEA.HI R7, R7, R4, RZ, 0x7 ;  /* 0x0000000407077211 */ /* 0x000fe400078f38ff */
[----:B------:R-:W-:Y:S02]  /*1290*/  LOP3.LUT R204, R0, 0xff, RZ, 0xc0, !PT ;  /* 0x000000ff00cc7812 */ /* 0x000fe400078ec0ff */
[----:B------:R-:W-:Y:S02]  /*12a0*/  SHF.R.U32.HI R186, RZ, 0x10, R0 ;  /* 0x00000010ffba7819 */ /* 0x000fe40000011600 */
[----:B---3--:R-:W-:Y:S01]  /*12b0*/  SHF.R.S32.HI R11, RZ, 0x7, R7 ;  /* 0x00000007ff0b7819 */ /* 0x008fe20000011407 */
[----:B------:R-:W-:Y:S06]  /*12c0*/  @!P0 BRA `(.L_x_174) ;  /* 0x0000000000748947 */ /* 0x000fec0003800000 */
[----:B------:R-:W0:Y:S01]  /*12d0*/  LDC R3, c[0x0][0x9f0] ;  /* 0x00027c00ff037b82 */ /* 0x000e220000000800 */
[----:B------:R-:W-:-:S04]  /*12e0*/  ISETP.NE.AND P0, PT, R186, RZ, PT ;  /* 0x000000ffba00720c */ /* 0x000fc80003f05270 */
[----:B0-----:R-:W-:-:S04]  /*12f0*/  SEL R12, R186, R3, P0 ;  /* 0x00000003ba0c7207 */ /* 0x001fc80000000000 */
[-C--:B------:R-:W-:Y:S02]  /*1300*/  IABS R4, R12.reuse ;  /* 0x0000000c00047213 */ /* 0x080fe40000000000 */
[----:B------:R-:W-:Y:S02]  /*1310*/  IADD3 R0, R11, -0x1, R12 ;  /* 0xffffffff0b007810 */ /* 0x000fe40007ffe00c */
[----:B------:R-:W0:Y:S01]  /*1320*/  I2F.RP R3, R4 ;  /* 0x0000000400037306 */ /* 0x000e220000209400 */
[----:B------:R-:W-:Y:S02]  /*1330*/  IABS R13, R12 ;  /* 0x0000000c000d7213 */ /* 0x000fe40000000000 */
[----:B------:R-:W-:Y:S02]  /*1340*/  IABS R10, R0 ;  /* 0x00000000000a7213 */ /* 0x000fe40000000000 */
[----:B------:R-:W-:-:S04]  /*1350*/  LOP3.LUT R0, R0, R12, RZ, 0x3c, !PT ;  /* 0x0000000c00007212 */ /* 0x000fc800078e3cff */
[----:B------:R-:W-:Y:S01]  /*1360*/  ISETP.GE.AND P2, PT, R0, RZ, PT ;  /* 0x000000ff0000720c */ /* 0x000fe20003f46270 */
[----:B0-----:R-:W0:Y:S02]  /*1370*/  MUFU.RCP R3, R3 ;  /* 0x0000000300037308 */ /* 0x001e240000001000 */
[----:B0-----:R-:W-:Y:S02]  /*1380*/  VIADD R8, R3, 0xffffffe ;  /* 0x0ffffffe03087836 */ /* 0x001fe40000000000 */
[----:B------:R-:W-:-:S04]  /*1390*/  IMAD.MOV R3, RZ, RZ, -R13 ;  /* 0x000000ffff037224 */ /* 0x000fc800078e0a0d */
[----:B------:R0:W1:Y:S02]  /*13a0*/  F2I.FTZ.U32.TRUNC.NTZ R9, R8 ;  /* 0x0000000800097305 */ /* 0x000064000021f000 */
[----:B0-----:R-:W-:Y:S01]  /*13b0*/  MOV R8, RZ ;  /* 0x000000ff00087202 */ /* 0x001fe20000000f00 */
[----:B-1----:R-:W-:-:S04]  /*13c0*/  IMAD.MOV R7, RZ, RZ, -R9 ;  /* 0x000000ffff077224 */ /* 0x002fc800078e0a09 */
[----:B------:R-:W-:-:S04]  /*13d0*/  IMAD R7, R7, R4, RZ ;  /* 0x0000000407077224 */ /* 0x000fc800078e02ff */
[----:B------:R-:W-:-:S06]  /*13e0*/  IMAD.HI.U32 R9, R9, R7, R8 ;  /* 0x0000000709097227 */ /* 0x000fcc00078e0008 */
[----:B------:R-:W-:-:S04]  /*13f0*/  IMAD.HI.U32 R9, R9, R10, RZ ;  /* 0x0000000a09097227 */ /* 0x000fc800078e00ff */
[----:B------:R-:W-:-:S05]  /*1400*/  IMAD R3, R9, R3, R10 ;  /* 0x0000000309037224 */ /* 0x000fca00078e020a */
[----:B------:R-:W-:-:S13]  /*1410*/  ISETP.GT.U32.AND P1, PT, R4, R3, PT ;  /* 0x000000030400720c */ /* 0x000fda0003f24070 */
[----:B------:R-:W-:Y:S02]  /*1420*/  @!P1 IMAD.IADD R3, R3, 0x1, -R4 ;  /* 0x0000000103039824 */ /* 0x000fe400078e0a04 */
[----:B------:R-:W-:Y:S01]  /*1430*/  @!P1 VIADD R9, R9, 0x1 ;  /* 0x0000000109099836 */ /* 0x000fe20000000000 */
[----:B------:R-:W-:Y:S02]  /*1440*/  ISETP.NE.AND P1, PT, R12, RZ, PT ;  /* 0x000000ff0c00720c */ /* 0x000fe40003f25270 */
[----:B------:R-:W-:-:S13]  /*1450*/  ISETP.GE.U32.AND P0, PT, R3, R4, PT ;  /* 0x000000040300720c */ /* 0x000fda0003f06070 */
[----:B------:R-:W-:-:S04]  /*1460*/  @P0 VIADD R9, R9, 0x1 ;  /* 0x0000000109090836 */ /* 0x000fc80000000000 */
[----:B------:R-:W-:Y:S01]  /*1470*/  @!P2 IMAD.MOV R9, RZ, RZ, -R9 ;  /* 0x000000ffff09a224 */ /* 0x000fe200078e0a09 */
[----:B------:R-:W-:-:S05]  /*1480*/  @!P1 LOP3.LUT R9, RZ, R12, RZ, 0x33, !PT ;  /* 0x0000000cff099212 */ /* 0x000fca00078e33ff */
[----:B------:R-:W-:-:S07]  /*1490*/  IMAD.MOV.U32 R94, RZ, RZ, R9 ;  /* 0x000000ffff5e7224 */ /* 0x000fce00078e0009 */
.L_x_174:
[-C--:B------:R-:W-:Y:S01]  /*14a0*/  IMAD R17, R204, R94.reuse, RZ ;  /* 0x0000005ecc117224 */ /* 0x080fe200078e02ff */
[----:B------:R-:W-:Y:S01]  /*14b0*/  LOP3.LUT R185, R6, 0xffff, RZ, 0xc0, !PT ;  /* 0x0000ffff06b97812 */ /* 0x000fe200078ec0ff */
[----:B------:R-:W-:Y:S01]  /*14c0*/  IMAD.MOV.U32 R187, RZ, RZ, R5 ;  /* 0x000000ffffbb7224 */ /* 0x000fe200078e0005 */
[----:B------:R-:W-:Y:S01]  /*14d0*/  PLOP3.LUT P0, PT, PT, PT, PT, 0x80, 0x0 ;  /* 0x000000000000781c */ /* 0x000fe20003f0f070 */
[----:B------:R-:W-:Y:S01]  /*14e0*/  IMAD.MOV.U32 R3, RZ, RZ, RZ ;  /* 0x000000ffff037224 */ /* 0x000fe200078e00ff */
[----:B------:R-:W-:Y:S01]  /*14f0*/  VIADDMNMX R94, R17, R94, R11, PT ;  /* 0x0000005e115e7246 */ /* 0x000fe2000380010b */
[----:B------:R-:W-:Y:S01]  /*1500*/  IMAD.MOV.U32 R0, RZ, RZ, RZ ;  /* 0x000000ffff007224 */ /* 0x000fe200078e00ff */
[----:B------:R-:W-:Y:S02]  /*1510*/  CS2R R86, SRZ ;  /* 0x0000000000567805 */ /* 0x000fe4000001ff00 */
[----:B------:R-:W-:Y:S02]  /*1520*/  CS2R R84, SRZ ;  /* 0x0000000000547805 */ /* 0x000fe4000001ff00 */
[----:B------:R-:W-:-:S02]  /*1530*/  ISETP.GT.AND P1, PT, R94, R17, PT ;  /* 0x000000115e00720c */ /* 0x000fc40003f24270 */
        /* <DEDUP_REMOVED lines=29> */
[----:B------:R-:W-:Y:S01]  /*1710*/  CS2R R20, SRZ ;  /* 0x0000000000147805 */ /* 0x000fe2000001ff00 */
[----:B------:R-:W-:Y:S06]  /*1720*/  @!P1 BRA `(.L_x_175) ;  /* 0x00000068000c9947 */ /* 0x000fec0003800000 */
[----:B------:R-:W0:Y:S01]  /*1730*/  SHFL.IDX PT, R0, R224, RZ, 0x1f ;  /* 0x00001fffe0007589 */ /* 0x000e2200000e0000 */
[----:B------:R-:W1:Y:S01]  /*1740*/  S2UR UR7, SR_CgaCtaId ;  /* 0x00000000000779c3 */ /* 0x000e620000008800 */
[----:B------:R-:W-:Y:S01]  /*1750*/  UMOV UR6, 0x400 ;  /* 0x0000040000067882 */ /* 0x000fe20000000000 */
[----:B0-----:R-:W-:Y:S01]  /*1760*/  R2UR UR4, R0 ;  /* 0x00000000000472ca */ /* 0x001fe200000e0000 */
[----:B-1----:R-:W-:-:S04]  /*1770*/  ULEA UR6, UR7, UR6, 0x18 ;  /* 0x0000000607067291 */ /* 0x002fc8000f8ec03f */
[----:B------:R-:W-:-:S04]  /*1780*/  UIADD3 UR6, UR6, 0x10400, URZ ;  /* 0x0001040006067890 */ /* 0x000fc8000fffe03f */
[----:B------:R-:W-:-:S04]  /*1790*/  ULOP3.LUT UP0, URZ, UR6, 0x3ff, URZ, 0xc0, !UPT ;  /* 0x000003ff063f7892 */ /* 0x000fc8000f80c03f */
[----:B------:R-:W-:Y:S02]  /*17a0*/  ULEA.HI UR5, UR4, UR4, URZ, 0x1 ;  /* 0x0000000404057291 */ /* 0x000fe4000f8f083f */
[----:B------:R-:W-:Y:S02]  /*17b0*/  PLOP3.LUT P0, PT, PT, PT, UP0, 0x80, 0x0 ;  /* 0x000000000000781c */ /* 0x000fe40003f0f008 */
        /* <DEDUP_REMOVED lines=9> */
[----:B------:R-:W-:Y:S01]  /*1850*/  IMAD.U32 R4, RZ, RZ, UR4 ;  /* 0x00000004ff047e24 */ /* 0x000fe2000f8e00ff */
[----:B------:R0:W1:Y:S01]  /*1860*/  LDC.64 R14, c[0x4][R0] ;  /* 0x01000000000e7b82 */ /* 0x0000620000000a00 */
[----:B------:R-:W-:Y:S01]  /*1870*/  IMAD.U32 R5, RZ, RZ, UR5 ;  /* 0x00000005ff057e24 */ /* 0x000fe2000f8e00ff */
[----:B------:R-:W-:Y:S01]  /*1880*/  ULDC.64 UR4, c[0x4][0x120] ;  /* 0x0100480000047ab9 */ /* 0x000fe20000000a00 */
[----:B------:R-:W-:Y:S01]  /*1890*/  IMAD.U32 R10, RZ, RZ, UR6 ;  /* 0x00000006ff0a7e24 */ /* 0x000fe2000f8e00ff */
[----:B------:R-:W-:Y:S01]  /*18a0*/  MOV R13, RZ ;  /* 0x000000ff000d7202 */ /* 0x000fe20000000f00 */
[----:B------:R-:W-:Y:S02]  /*18b0*/  IMAD.U32 R6, RZ, RZ, UR4 ;  /* 0x00000004ff067e24 */ /* 0x000fe4000f8e00ff */
[----:B------:R-:W-:-:S02]  /*18c0*/  IMAD.U32 R7, RZ, RZ, UR5 ;  /* 0x00000005ff077e24 */ /* 0x000fc4000f8e00ff */
[----:B------:R-:W-:Y:S02]  /*18d0*/  IMAD.U32 R11, RZ, RZ, UR7 ;  /* 0x00000007ff0b7e24 */ /* 0x000fe4000f8e00ff */
[----:B------:R-:W-:Y:S02]  /*18e0*/  IMAD.MOV.U32 R8, RZ, RZ, 0x70 ;  /* 0x00000070ff087424 */ /* 0x000fe400078e00ff */
[----:B0-----:R-:W-:-:S07]  /*18f0*/  IMAD.MOV.U32 R12, RZ, RZ, 0x1 ;  /* 0x00000001ff0c7424 */ /* 0x001fce00078e00ff */
[----:B------:R-:W-:-:S07]  /*1900*/  LEPC R20, `(.L_x_176) ;  /* 0x000000001014794e */ /* 0x000fce0000000000 */
[----:B-1----:R-:W-:Y:S05]  /*1910*/  CALL.ABS.NOINC R14 ;  /* 0x000000000e007343 */ /* 0x002fea0003c00000 */
.L_x_176:
[----:B------:R-:W0:Y:S01]  /*1920*/  S2UR UR5, SR_CgaCtaId ;  /* 0x00000000000579c3 */ /* 0x000e220000008800 */
[----:B------:R-:W-:Y:S01]  /*1930*/  LEA.HI R0, R207, R207, RZ, 0x1 ;  /* 0x000000cfcf007211 */ /* 0x000fe200078f08ff */
[----:B------:R-:W-:Y:S01]  /*1940*/  UMOV UR4, 0x400 ;  /* 0x0000040000047882 */ /* 0x000fe20000000000 */
[----:B------:R-:W-:Y:S01]  /*1950*/  BSSY B0, `(.L_x_177) ;  /* 0x0000009000007945 */ /* 0x000fe20003800000 */
[----:B------:R-:W-:Y:S02]  /*1960*/  ISETP.NE.AND P0, PT, R19, 0x3, PT ;  /* 0x000000031300780c */ /* 0x000fe40003f05270 */
[----:B------:R-:W-:-:S05]  /*1970*/  LOP3.LUT R0, R0, 0xfffffffe, RZ, 0xc0, !PT ;  /* 0xfffffffe00007812 */ /* 0x000fca00078ec0ff */
[----:B------:R-:W-:-:S05]  /*1980*/  IMAD.IADD R3, R207, 0x1, -R0 ;  /* 0x00000001cf037824 */ /* 0x000fca00078e0a00 */
[----:B------:R-:W-:Y:S01]  /*1990*/  SHF.L.U32 R3, R3, 0x1f, RZ ;  /* 0x0000001f03037819 */ /* 0x000fe200000006ff */
[----:B0-----:R-:W-:-:S06]  /*19a0*/  ULEA UR4, UR5, UR4, 0x18 ;  /* 0x0000000405047291 */ /* 0x001fcc000f8ec03f */
[----:B------:R-:W-:-:S04]  /*19b0*/  IMAD.U32 R0, RZ, RZ, UR4 ;  /* 0x00000004ff007e24 */ /* 0x000fc8000f8e00ff */
[----:B------:R-:W0:Y:S02]  /*19c0*/  SYNCS.PHASECHK.TRANS64.TRYWAIT P1, [R0+URZ+0x34800], R3 ;  /* 0x03480003000075a7 */ /* 0x000e24000802017f */
[----:B0-----:R-:W-:Y:S05]  /*19d0*/  @!P1 BRA `(.L_x_178) ;  /* 0x000000f800789947 */ /* 0x001fea0003800000 */
.L_x_342:
[----:B------:R-:W-:Y:S05]  /*19e0*/  BSYNC B0 ;  /* 0x0000000000007941 */ /* 0x000fea0003800000 */
.L_x_177:
[----:B------:R-:W-:Y:S05]  /*19f0*/  @!P0 BRA `(.L_x_179) ;  /* 0x0000000000048947 */ /* 0x000fea0003800000 */
[----:B------:R-:W-:Y:S01]  /*1a00*/  BPT.TRAP 0x1 ;  /* 0x000000040000795c */ /* 0x000fe20000300000 */
.L_x_179:
[----:B0-----:R-:W-:Y:S01]  /*1a10*/  IMAD R3, R2, 0x8, R0 ;  /* 0x0000000802037824 */ /* 0x001fe200078e0200 */
[----:B------:R-:W-:-:S04]  /*1a20*/  SHF.L.U32 R4, R16, 0x1f, RZ ;  /* 0x0000001f10047819 */ /* 0x000fc800000006ff */
[----:B------:R0:W1:Y:S01]  /*1a30*/  SYNCS.PHASECHK.TRANS64.TRYWAIT P2, [R3+URZ+0x34830], R4 ;  /* 0x03483004030075a7 */ /* 0x000062000804017f */
[----:B------:R-:W-:Y:S05]  /*1a40*/  @!P0 BRA `(.L_x_180) ;  /* 0x0000000000048947 */ /* 0x000fea0003800000 */
[----:B------:R-:W-:Y:S01]  /*1a50*/  BPT.TRAP 0x1 ;  /* 0x000000040000795c */ /* 0x000fe20000300000 */
.L_x_180:
[----:B------:R-:W2:Y:S01]  /*1a60*/  S2R R5, SR_TID.X ;  /* 0x0000000000057919 */ /* 0x000ea20000002100 */
[----:B------:R-:W-:Y:S01]  /*1a70*/  IMAD.MOV.U32 R151, RZ, RZ, RZ ;  /* 0x000000ffff977224 */ /* 0x000fe200078e00ff */
[----:B--2---:R-:W-:Y:S01]  /*1a80*/  LOP3.LUT P1, RZ, R5, 0x7f, RZ, 0xc0, !PT ;  /* 0x0000007f05ff7812 */ /* 0x004fe2000782c0ff */
[----:B-1----:R-:W-:-:S12]  /*1a90*/  @P2 BRA `(.L_x_181) ;  /* 0x0000000000082947 */ /* 0x002fd80003800000 */
[----:B------:R-:W1:Y:S02]  /*1aa0*/  SYNCS.PHASECHK.TRANS64.TRYWAIT P2, [R3+URZ+0x34830], R4 ;  /* 0x03483004030075a7 */ /* 0x000e64000804017f */
[----:B-1----:R-:W-:Y:S05]  /*1ab0*/  @!P2 BRA `(.L_x_182) ;  /* 0x000000f80054a947 */ /* 0x002fea0003800000 */
.L_x_181:
[----:B------:R-:W-:Y:S05]  /*1ac0*/  WARPSYNC.ALL ;  /* 0x0000000000007948 */ /* 0x000fea0003800000 */
[----:B01----:R-:W-:Y:S01]  /*1ad0*/  VIADD R4, R0, 0x1c400 ;  /* 0x0001c40000047836 */ /* 0x003fe20000000000 */
[----:B------:R-:W-:Y:S01]  /*1ae0*/  ULOP3.LUT UR56, UR56, 0x10000, URZ, 0xfc, !UPT ;  /* 0x0001000038387892 */ /* 0x000fe2000f8efc3f */
[----:B------:R-:W-:Y:S01]  /*1af0*/  WARPGROUP.ARRIVE ;  /* 0x00000000000079c5 */ /* 0x000fe20000000000 */
[----:B------:R-:W-:Y:S01]  /*1b00*/  UMOV UR57, 0x40000040 ;  /* 0x4000004000397882 */ /* 0x000fe20000000000 */
[----:B------:R-:W-:Y:S01]  /*1b10*/  UMOV UR59, 0x40000040 ;  /* 0x40000040003b7882 */ /* 0x000fe20000000000 */
[----:B------:R-:W-:Y:S01]  /*1b20*/  SHF.R.U32.HI R4, RZ, 0x4, R4 ;  /* 0x00000004ff047819 */ /* 0x000fe20000011604 */
[----:B------:R-:W-:Y:S01]  /*1b30*/  UIADD3 UR8, UR56, 0x2, URZ ;  /* 0x0000000238087890 */ /* 0x000fe2000fffe03f */
[----:B------:R-:W-:Y:S01]  /*1b40*/  P2R R12, PR, RZ, 0x1 ;  /* 0x00000001ff0c7803 */ /* 0x000fe20000000000 */
[----:B------:R-:W-:Y:S01]  /*1b50*/  UMOV UR9, 0x40000040 ;  /* 0x4000004000097882 */ /* 0x000fe20000000000 */
[----:B------:R-:W-:Y:S01]  /*1b60*/  LOP3.LUT R4, R4, 0x3fff, RZ, 0xc0, !PT ;  /* 0x00003fff04047812 */ /* 0x000fe200078ec0ff */
[----:B------:R-:W-:Y:S01]  /*1b70*/  UMOV UR11, 0x40000040 ;  /* 0x40000040000b7882 */ /* 0x000fe20000000000 */
[----:B------:R-:W-:Y:S01]  /*1b80*/  UIADD3 UR12, UR56, 0x4, URZ ;  /* 0x00000004380c7890 */ /* 0x000fe2000fffe03f */
[----:B------:R-:W-:Y:S01]  /*1b90*/  @!P1 VIADD R3, R3, 0x34840 ;  /* 0x0003484003039836 */ /* 0x000fe20000000000 */
[----:B------:R-:W-:Y:S01]  /*1ba0*/  LOP3.LUT R5, R4, 0x10000, RZ, 0xfc, !PT ;  /* 0x0001000004057812 */ /* 0x000fe200078efcff */
[----:B------:R-:W-:Y:S01]  /*1bb0*/  UMOV UR13, 0x40000040 ;  /* 0x40000040000d7882 */ /* 0x000fe20000000000 */
[----:B------:R-:W-:Y:S01]  /*1bc0*/  UMOV UR15, 0x40000040 ;  /* 0x40000040000f7882 */ /* 0x000fe20000000000 */
[----:B------:R-:W-:Y:S01]  /*1bd0*/  UIADD3 UR16, UR56, 0x6, URZ ;  /* 0x0000000638107890 */ /* 0x000fe2000fffe03f */
[----:B------:R-:W-:Y:S01]  /*1be0*/  @!P1 PRMT R3, RZ, 0x654, R3 ;  /* 0x00000654ff039816 */ /* 0x000fe20000000003 */
[----:B------:R-:W-:Y:S01]  /*1bf0*/  IMAD R4, R2, 0xc00, R5 ;  /* 0x00000c0002047824 */ /* 0x000fe200078e0205 */
[----:B------:R-:W-:Y:S01]  /*1c00*/  UMOV UR17, 0x40000040 ;  /* 0x4000004000117882 */ /* 0x000fe20000000000 */
[----:B------:R-:W-:Y:S01]  /*1c10*/  UMOV UR19, 0x40000040 ;  /* 0x4000004000137882 */ /* 0x000fe20000000000 */
[----:B------:R-:W-:Y:S01]  /*1c20*/  UIADD3 UR20, UR56, 0x400, URZ ;  /* 0x0000040038147890 */ /* 0x000fe2000fffe03f */
[--C-:B------:R-:W-:Y:S01]  /*1c30*/  IMAD.MOV.U32 R150, RZ, RZ, R151.reuse ;  /* 0x000000ffff967224 */ /* 0x100fe200078e0097 */
[----:B------:R-:W-:Y:S01]  /*1c40*/  R2UR UR58, R4 ;  /* 0x00000000043a72ca */ /* 0x000fe200000e0000 */
[----:B------:R-:W-:Y:S01]  /*1c50*/  UMOV UR21, 0x40000040 ;  /* 0x4000004000157882 */ /* 0x000fe20000000000 */
[----:B------:R-:W-:Y:S01]  /*1c60*/  UMOV UR23, 0x40000040 ;  /* 0x4000004000177882 */ /* 0x000fe20000000000 */
[----:B------:R-:W-:Y:S01]  /*1c70*/  UIADD3 UR24, UR56, 0x402, URZ ;  /* 0x0000040238187890 */ /* 0x000fe2000fffe03f */
[--C-:B------:R-:W-:Y:S01]  /*1c80*/  IMAD.MOV.U32 R149, RZ, RZ, R151.reuse ;  /* 0x000000ffff957224 */ /* 0x100fe200078e0097 */
        /* <DEDUP_REMOVED lines=8> */
[----:B------:R-:W-:Y:S01]  /*1d10*/  HGMMA.64x128x16.F32.BF16 R24, gdesc[UR56], RZ, !UPT, gsb0 ;  /* 0x01e00000381879f0 */ /* 0x000fe2000c0018ff */
[----:B------:R-:W-:Y:S01]  /*1d20*/  UIADD3 UR10, UR58, 0x2, URZ ;  /* 0x000000023a0a7890 */ /* 0x000fe2000fffe03f */
[--C-:B------:R-:W-:Y:S01]  /*1d30*/  IMAD.MOV.U32 R146, RZ, RZ, R151.reuse ;  /* 0x000000ffff927224 */ /* 0x100fe200078e0097 */
[----:B------:R-:W-:Y:S01]  /*1d40*/  UIADD3 UR14, UR58, 0x4, URZ ;  /* 0x000000043a0e7890 */ /* 0x000fe2000fffe03f */
[--C-:B------:R-:W-:Y:S01]  /*1d50*/  IMAD.MOV.U32 R145, RZ, RZ, R151.reuse ;  /* 0x000000ffff917224 */ /* 0x100fe200078e0097 */
[----:B------:R-:W-:Y:S01]  /*1d60*/  UIADD3 UR18, UR58, 0x6, URZ ;  /* 0x000000063a127890 */ /* 0x000fe2000fffe03f */
[-C--:B------:R-:W-:Y:S01]  /*1d70*/  MOV R144, R151.reuse ;  /* 0x0000009700907202 */ /* 0x080fe20000000f00 */
[----:B------:R-:W-:Y:S01]  /*1d80*/  UIADD3 UR22, UR58, 0x400, URZ ;  /* 0x000004003a167890 */ /* 0x000fe2000fffe03f */
[--C-:B------:R-:W-:Y:S01]  /*1d90*/  IMAD.MOV.U32 R143, RZ, RZ, R151.reuse ;  /* 0x000000ffff8f7224 */ /* 0x100fe200078e0097 */
[----:B------:R-:W-:Y:S01]  /*1da0*/  UIADD3 UR26, UR58, 0x402, URZ ;  /* 0x000004023a1a7890 */ /* 0x000fe2000fffe03f */
[--C-:B------:R-:W-:Y:S01]  /*1db0*/  IMAD.MOV.U32 R142, RZ, RZ, R151.reuse ;  /* 0x000000ffff8e7224 */ /* 0x100fe200078e0097 */
[----:B------:R-:W-:Y:S01]  /*1dc0*/  UIADD3 UR30, UR58, 0x404, URZ ;  /* 0x000004043a1e7890 */ /* 0x000fe2000fffe03f */
[--C-:B------:R-:W-:Y:S01]  /*1dd0*/  IMAD.MOV.U32 R141, RZ, RZ, R151.reuse ;  /* 0x000000ffff8d7224 */ /* 0x100fe200078e0097 */
[----:B------:R-:W-:Y:S01]  /*1de0*/  UIADD3 UR34, UR58, 0x406, URZ ;  /* 0x000004063a227890 */ /* 0x000fe2000fffe03f */
[--C-:B------:R-:W-:Y:S01]  /*1df0*/  IMAD.MOV.U32 R140, RZ, RZ, R151.reuse ;  /* 0x000000ffff8c7224 */ /* 0x100fe200078e0097 */
[----:B------:R-:W-:Y:S01]  /*1e00*/  UMOV UR33, 0x40000040 ;  /* 0x4000004000217882 */ /* 0x000fe20000000000 */
[----:B------:R-:W-:Y:S01]  /*1e10*/  UMOV UR35, 0x40000040 ;  /* 0x4000004000237882 */ /* 0x000fe20000000000 */
        /* <DEDUP_REMOVED lines=24> */
[----:B------:R-:W-:Y:S01]  /*1fa0*/  ULDC UR4, c[0x0][0x9d8] ;  /* 0x0002760000047ab9 */ /* 0x000fe20000000800 */
[----:B------:R-:W-:Y:S01]  /*1fb0*/  ULDC UR5, c[0x0][0x988] ;  /* 0x0002620000057ab9 */ /* 0x000fe20000000800 */
[--C-:B------:R-:W-:Y:S01]  /*1fc0*/  IMAD.MOV.U32 R128, RZ, RZ, R151.reuse ;  /* 0x000000ffff807224 */ /* 0x100fe200078e0097 */
[----:B------:R-:W-:Y:S01]  /*1fd0*/  MOV R110, R151 ;  /* 0x00000097006e7202 */ /* 0x000fe20000000f00 */
        /* <DEDUP_REMOVED lines=16> */
[----:B------:R-:W-:Y:S01]  /*20e0*/  IMAD.MOV.U32 R88, RZ, RZ, R151 ;  /* 0x000000ffff587224 */ /* 0x000fe200078e0097 */
        /* <DEDUP_REMOVED lines=46> */
[----:B------:R-:W1:Y:S01]  /*23d0*/  MUFU.TANH R6, R25 ;  /* 0x0000001900067308 */ /* 0x000e620000002400 */
[----:B------:R-:W-:Y:S01]  /*23e0*/  FMUL.FTZ R37, R37, UR4 ;  /* 0x0000000425257c20 */ /* 0x000fe20008410000 */
[----:B------:R-:W-:Y:S01]  /*23f0*/  FMUL.FTZ R31, R31, UR4 ;  /* 0x000000041f1f7c20 */ /* 0x000fe20008410000 */
[----:B------:R-:W-:Y:S01]  /*2400*/  FMUL.FTZ R61, R61, UR4 ;  /* 0x000000043d3d7c20 */ /* 0x000fe20008410000 */
[----:B------:R-:W-:Y:S01]  /*2410*/  FMUL.FTZ R40, R40, UR4 ;  /* 0x0000000428287c20 */ /* 0x000fe20008410000 */
[----:B------:R-:W-:Y:S01]  /*2420*/  FMUL.FTZ R34, R34, UR4 ;  /* 0x0000000422227c20 */ /* 0x000fe20008410000 */
[----:B------:R-:W-:Y:S01]  /*2430*/  FMUL.FTZ R41, R41, UR4 ;  /* 0x0000000429297c20 */ /* 0x000fe20008410000 */
[----:B------:R-:W-:Y:S01]  /*2440*/  FMUL.FTZ R35, R35, UR4 ;  /* 0x0000000423237c20 */ /* 0x000fe20008410000 */
[----:B------:R2:W-:Y:S01]  /*2450*/  MUFU.TANH R99, R57 ;  /* 0x0000003900637308 */ /* 0x0005e20000002400 */
        /* <DEDUP_REMOVED lines=8> */
[----:B--2---:R-:W-:Y:S01]  /*24e0*/  IADD3 R57, R104, 0x80, -R205 ;  /* 0x0000008068397810 */ /* 0x004fe20007ffe8cd */
[----:B------:R-:W-:Y:S01]  /*24f0*/  FMUL.FTZ R65, R65, UR4 ;  /* 0x0000000441417c20 */ /* 0x000fe20008410000 */
[----:B------:R-:W-:Y:S01]  /*2500*/  FMUL.FTZ R48, R48, UR4 ;  /* 0x0000000430307c20 */ /* 0x000fe20008410000 */
[----:B------:R-:W-:Y:S01]  /*2510*/  FMUL.FTZ R42, R42, UR4 ;  /* 0x000000042a2a7c20 */ /* 0x000fe20008410000 */
[----:B------:R-:W-:Y:S01]  /*2520*/  FMUL.FTZ R71, R71, UR4 ;  /* 0x0000000447477c20 */ /* 0x000fe20008410000 */
[----:B------:R-:W-:-:S02]  /*2530*/  IMAD R8, R94, -0x80, R57 ;  /* 0xffffff805e087824 */ /* 0x000fc400078e0239 */
[----:B------:R-:W-:Y:S01]  /*2540*/  FMUL.FTZ R43, R43, UR4 ;  /* 0x000000042b2b7c20 */ /* 0x000fe20008410000 */
[----:B------:R-:W-:Y:S01]  /*2550*/  MUFU.TANH R29, R29 ;  /* 0x0000001d001d7308 */ /* 0x000fe20000002400 */
[----:B------:R-:W-:Y:S01]  /*2560*/  FMUL.FTZ R49, R49, UR4 ;  /* 0x0000000431317c20 */ /* 0x000fe20008410000 */
[----:B------:R-:W-:Y:S01]  /*2570*/  FMUL.FTZ R52, R52, UR4 ;  /* 0x0000000434347c20 */ /* 0x000fe20008410000 */
[----:B------:R-:W-:Y:S01]  /*2580*/  ISETP.GT.AND P2, PT, R8, RZ, PT ;  /* 0x000000ff0800720c */ /* 0x000fe20003f44270 */
[----:B------:R-:W-:Y:S01]  /*2590*/  FMUL.FTZ R46, R46, UR4 ;  /* 0x000000042e2e7c20 */ /* 0x000fe20008410000 */
[C---:B------:R-:W-:Y:S01]  /*25a0*/  ISETP.GT.AND P3, PT, R8.reuse, 0x1, PT ;  /* 0x000000010800780c */ /* 0x040fe20003f64270 */
[----:B------:R-:W-:Y:S01]  /*25b0*/  FMUL.FTZ R47, R47, UR4 ;  /* 0x000000042f2f7c20 */ /* 0x000fe20008410000 */
[----:B------:R-:W-:Y:S01]  /*25c0*/  ISETP.GT.AND P6, PT, R8, 0x8, PT ;  /* 0x000000080800780c */ /* 0x000fe20003fc4270 */
[----:B------:R-:W2:Y:S01]  /*25d0*/  MUFU.TANH R7, R26 ;  /* 0x0000001a00077308 */ /* 0x000ea20000002400 */
[----:B0-----:R-:W-:Y:S01]  /*25e0*/  FSEL R21, R21, -INF , P2 ;  /* 0xff80000015157808 */ /* 0x001fe20001000000 */
[----:B------:R-:W-:Y:S01]  /*25f0*/  FMUL.FTZ R53, R53, UR4 ;  /* 0x0000000435357c20 */ /* 0x000fe20008410000 */
[----:B-1----:R-:W-:Y:S01]  /*2600*/  FSEL R6, R6, -INF , P3 ;  /* 0xff80000006067808 */ /* 0x002fe20001800000 */
[----:B------:R-:W-:Y:S01]  /*2610*/  FMUL.FTZ R50, R50, UR4 ;  /* 0x0000000432327c20 */ /* 0x000fe20008410000 */
[----:B------:R-:W-:Y:S01]  /*2620*/  ISETP.GT.AND P5, PT, R8, 0x9, PT ;  /* 0x000000090800780c */ /* 0x000fe20003fa4270 */
[----:B------:R-:W-:Y:S01]  /*2630*/  FMUL.FTZ R56, R56, UR4 ;  /* 0x0000000438387c20 */ /* 0x000fe20008410000 */
[----:B---3--:R-:W-:Y:S01]  /*2640*/  FSEL R57, R28, -INF , P6 ;  /* 0xff8000001c397808 */ /* 0x008fe20003000000 */
[----:B------:R-:W0:Y:S01]  /*2650*/  MUFU.TANH R32, R32 ;  /* 0x0000002000207308 */ /* 0x000e220000002400 */
[----:B------:R-:W-:Y:S01]  /*2660*/  FMNMX.FTZ R24, R21, R6, !PT ;  /* 0x0000000615187209 */ /* 0x000fe20007810000 */
[----:B------:R-:W-:Y:S01]  /*2670*/  FMUL.FTZ R51, R51, UR4 ;  /* 0x0000000433337c20 */ /* 0x000fe20008410000 */
[----:B------:R-:W-:Y:S01]  /*2680*/  ISETP.GT.AND P4, PT, R8, 0x10, PT ;  /* 0x000000100800780c */ /* 0x000fe20003f84270 */
        /* <DEDUP_REMOVED lines=9> */
[----:B------:R-:W-:Y:S01]  /*2720*/  FMUL.FTZ R59, R59, UR4 ;  /* 0x000000043b3b7c20 */ /* 0x000fe20008410000 */
[----:B------:R-:W-:Y:S01]  /*2730*/  FMUL.FTZ R62, R62, UR4 ;  /* 0x000000043e3e7c20 */ /* 0x000fe20008410000 */
[----:B------:R-:W-:Y:S01]  /*2740*/  FMUL.FTZ R68, R68, UR4 ;  /* 0x0000000444447c20 */ /* 0x000fe20008410000 */
[----:B------:R-:W-:Y:S01]  /*2750*/  MUFU.TANH R33, R33 ;  /* 0x0000002100217308 */ /* 0x000fe20000002400 */
        /* <DEDUP_REMOVED lines=8> */
[----:B-1----:R-:W-:Y:S01]  /*27e0*/  FSEL R4, R4, -INF , P3 ;  /* 0xff80000004047808 */ /* 0x002fe20001800000 */
[----:B------:R-:W-:Y:S01]  /*27f0*/  FMUL.FTZ R74, R74, UR4 ;  /* 0x000000044a4a7c20 */ /* 0x000fe20008410000 */
[----:B------:R-:W-:Y:S01]  /*2800*/  ISETP.GT.AND P3, PT, R8, 0x18, PT ;  /* 0x000000180800780c */ /* 0x000fe20003f64270 */
        /* <DEDUP_REMOVED lines=13> */
[----:B0-----:R-:W-:Y:S01]  /*28e0*/  FSEL R11, R11, -INF , P6 ;  /* 0xff8000000b0b7808 */ /* 0x001fe20003000000 */
[----:B------:R0:W-:Y:S01]  /*28f0*/  @!P1 SYNCS.ARRIVE.TRANS64.RED.A1T0 RZ, [R3+URZ], RZ ;  /* 0x000000ff03ff99a7 */ /* 0x0001e2000810043f */
[----:B------:R-:W-:Y:S01]  /*2900*/  ISETP.GT.AND P6, PT, R8, 0x19, PT ;  /* 0x000000190800780c */ /* 0x000fe20003fc4270 */
[----:B------:R-:W-:-:S04]  /*2910*/  IMAD.MOV.U32 R104, RZ, RZ, R151 ;  /* 0x000000ffff687224 */ /* 0x000fc800078e0097 */
[----:B------:R-:W-:Y:S08]  /*2920*/  MUFU.TANH R37, R37 ;  /* 0x0000002500257308 */ /* 0x000ff00000002400 */
[----:B------:R2:W-:Y:S01]  /*2930*/  MUFU.TANH R109, R61 ;  /* 0x0000003d006d7308 */ /* 0x0005e20000002400 */
[----:B-1----:R-:W-:-:S07]  /*2940*/  FSEL R13, R13, -INF , P5 ;  /* 0xff8000000d0d7808 */ /* 0x002fce0002800000 */
[----:B------:R-:W1:Y:S01]  /*2950*/  MUFU.TANH R15, R34 ;  /* 0x00000022000f7308 */ /* 0x000e620000002400 */
[----:B--2---:R-:W-:Y:S02]  /*2960*/  FSEL R61, R29, -INF , P5 ;  /* 0xff8000001d3d7808 */ /* 0x004fe40002800000 */
[----:B------:R-:W-:Y:S02]  /*2970*/  ISETP.GT.AND P5, PT, R8, 0x20, PT ;  /* 0x000000200800780c */ /* 0x000fe40003fa4270 */
[----:B------:R-:W-:-:S03]  /*2980*/  FMNMX.FTZ R24, R61, R24, !PT ;  /* 0x000000183d187209 */ /* 0x000fc60007810000 */
[----:B------:R-:W-:Y:S01]  /*2990*/  MUFU.TANH R40, R40 ;  /* 0x0000002800287308 */ /* 0x000fe20000002400 */
[----:B------:R-:W-:-:S07]  /*29a0*/  FMNMX.FTZ R24, R69, R24, !PT ;  /* 0x0000001845187209 */ /* 0x000fce0007810000 */
[----:B------:R-:W2:Y:S01]  /*29b0*/  MUFU.TANH R25, R35 ;  /* 0x0000002300197308 */ /* 0x000ea20000002400 */
[----:B-1----:R-:W-:Y:S02]  /*29c0*/  FSEL R15, R15, -INF , P4 ;  /* 0xff8000000f0f7808 */ /* 0x002fe40002000000 */
[----:B------:R-:W-:-:S05]  /*29d0*/  ISETP.GT.AND P4, PT, R8, 0x21, PT ;  /* 0x000000210800780c */ /* 0x000fca0003f84270 */
[----:B------:R-:W1:Y:S08]  /*29e0*/  MUFU.TANH R41, R41 ;  /* 0x0000002900297308 */ /* 0x000e700000002400 */
[----:B------:R3:W-:Y:S01]  /*29f0*/  MUFU.TANH R9, R63 ;  /* 0x0000003f00097308 */ /* 0x0007e20000002400 */
[----:B--2---:R-:W-:-:S07]  /*2a00*/  FSEL R25, R25, -INF , P2 ;  /* 0xff80000019197808 */ /* 0x004fce0001000000 */
[----:B------:R-:W2:Y:S01]  /*2a10*/  MUFU.TANH R27, R38 ;  /* 0x00000026001b7308 */ /* 0x000ea20000002400 */
[----:B---3--:R-:W-:Y:S02]  /*2a20*/  FSEL R63, R33, -INF , P2 ;  /* 0xff800000213f7808 */ /* 0x008fe40001000000 */
[----:B------:R-:W-:Y:S02]  /*2a30*/  ISETP.GT.AND P2, PT, R8, 0x28, PT ;  /* 0x000000280800780c */ /* 0x000fe40003f44270 */
[----:B------:R-:W-:Y:S02]  /*2a40*/  FMNMX.FTZ R24, R63, R24, !PT ;  /* 0x000000183f187209 */ /* 0x000fe40007810000 */
[----:B-1----:R-:W-:Y:S01]  /*2a50*/  FSEL R89, R41, -INF , P4 ;  /* 0xff80000029597808 */ /* 0x002fe20002000000 */
        /* <DEDUP_REMOVED lines=24> */
[----:B------:R-:W1:Y:S01]  /*2be0*/  MUFU.TANH R49, R49 ;  /* 0x0000003100317308 */ /* 0x000e620000002400 */
[----:B------:R-:W-:-:S04]  /*2bf0*/  FMNMX.FTZ R26, R89, R26, !PT ;  /* 0x0000001a591a7209 */ /* 0x000fc80007810000 */
[----:B------:R-:W-:-:S03]  /*2c00*/  FMNMX.FTZ R26, R91, R26, !PT ;  /* 0x0000001a5b1a7209 */ /* 0x000fc60007810000 */
[----:B------:R-:W3:Y:S01]  /*2c10*/  MUFU.TANH R35, R46 ;  /* 0x0000002e00237308 */ /* 0x000ee20000002400 */
[----:B------:R-:W-:Y:S02]  /*2c20*/  FMNMX.FTZ R26, R93, R26, !PT ;  /* 0x0000001a5d1a7209 */ /* 0x000fe40007810000 */
[----:B--2---:R-:W-:Y:S02]  /*2c30*/  FSEL R33, R43, -INF , P4 ;  /* 0xff8000002b217808 */ /* 0x004fe40002000000 */
[----:B------:R-:W-:Y:S02]  /*2c40*/  ISETP.GT.AND P4, PT, R8, 0x38, PT ;  /* 0x000000380800780c */ /* 0x000fe40003f84270 */
[----:B------:R-:W-:Y:S01]  /*2c50*/  FMNMX.FTZ R26, R95, R26, !PT ;  /* 0x0000001a5f1a7209 */ /* 0x000fe20007810000 */
[----:B------:R-:W2:Y:S01]  /*2c60*/  MUFU.TANH R52, R52 ;  /* 0x0000003400347308 */ /* 0x000ea20000002400 */
[----:B-1----:R-:W-:-:S04]  /*2c70*/  FSEL R97, R49, -INF , P5 ;  /* 0xff80000031617808 */ /* 0x002fc80002800000 */
[----:B------:R-:W-:-:S03]  /*2c80*/  FMNMX.FTZ R26, R97, R26, !PT ;  /* 0x0000001a611a7209 */ /* 0x000fc60007810000 */
[----:B------:R-:W1:Y:S01]  /*2c90*/  MUFU.TANH R47, R47 ;  /* 0x0000002f002f7308 */ /* 0x000e620000002400 */
[----:B---3--:R-:W-:Y:S02]  /*2ca0*/  FSEL R35, R35, -INF , P2 ;  /* 0xff80000023237808 */ /* 0x008fe40001000000 */
[----:B------:R-:W-:-:S05]  /*2cb0*/  ISETP.GT.AND P2, PT, R8, 0x39, PT ;  /* 0x000000390800780c */ /* 0x000fca0003f44270 */
[----:B------:R-:W3:Y:S01]  /*2cc0*/  MUFU.TANH R53, R53 ;  /* 0x0000003500357308 */ /* 0x000ee20000002400 */
[----:B--2---:R-:W-:-:S04]  /*2cd0*/  FSEL R101, R52, -INF , P4 ;  /* 0xff80000034657808 */ /* 0x004fc80002000000 */
[----:B------:R-:W-:-:S03]  /*2ce0*/  FMNMX.FTZ R26, R101, R26, !PT ;  /* 0x0000001a651a7209 */ /* 0x000fc60007810000 */
[----:B------:R-:W2:Y:S01]  /*2cf0*/  MUFU.TANH R50, R50 ;  /* 0x0000003200327308 */ /* 0x000ea20000002400 */
[----:B-1----:R-:W-:Y:S02]  /*2d00*/  FSEL R37, R47, -INF , P3 ;  /* 0xff8000002f257808 */ /* 0x002fe40001800000 */
[----:B------:R-:W-:-:S05]  /*2d10*/  ISETP.GT.AND P3, PT, R8, 0x40, PT ;  /* 0x000000400800780c */ /* 0x000fca0003f64270 */
[----:B------:R-:W1:Y:S01]  /*2d20*/  MUFU.TANH R56, R56 ;  /* 0x0000003800387308 */ /* 0x000e620000002400 */
[----:B---3--:R-:W-:-:S04]  /*2d30*/  FSEL R107, R53, -INF , P2 ;  /* 0xff800000356b7808 */ /* 0x008fc80001000000 */
[----:B------:R-:W-:-:S03]  /*2d40*/  FMNMX.FTZ R26, R107, R26, !PT ;  /* 0x0000001a6b1a7209 */ /* 0x000fc60007810000 */
[----:B------:R-:W3:Y:S01]  /*2d50*/  MUFU.TANH R51, R51 ;  /* 0x0000003300337308 */ /* 0x000ee20000002400 */
[----:B--2---:R-:W-:Y:S02]  /*2d60*/  FSEL R39, R50, -INF , P6 ;  /* 0xff80000032277808 */ /* 0x004fe40003000000 */
[----:B------:R-:W-:-:S04]  /*2d70*/  ISETP.GT.AND P6, PT, R8, 0x41, PT ;  /* 0x000000410800780c */ /* 0x000fc80003fc4270 */
[----:B------:R-:W-:Y:S01]  /*2d80*/  FSEL R99, R99, -INF , P6 ;  /* 0xff80000063637808 */ /* 0x000fe20003000000 */
[----:B------:R-:W2:Y:S01]  /*2d90*/  MUFU.TANH R54, R54 ;  /* 0x0000003600367308 */ /* 0x000ea20000002400 */
[----:B-1----:R-:W-:-:S04]  /*2da0*/  FSEL R105, R56, -INF , P3 ;  /* 0xff80000038697808 */ /* 0x002fc80001800000 */
[----:B------:R-:W-:-:S03]  /*2db0*/  FMNMX.FTZ R26, R105, R26, !PT ;  /* 0x0000001a691a7209 */ /* 0x000fc60007810000 */
[----:B------:R-:W1:Y:S01]  /*2dc0*/  MUFU.TANH R60, R60 ;  /* 0x0000003c003c7308 */ /* 0x000e620000002400 */
[----:B---3--:R-:W-:Y:S02]  /*2dd0*/  FSEL R41, R51, -INF , P5 ;  /* 0xff80000033297808 */ /* 0x008fe40002800000 */
[----:B------:R-:W-:Y:S02]  /*2de0*/  ISETP.GT.AND P5, PT, R8, 0x48, PT ;  /* 0x000000480800780c */ /* 0x000fe40003fa4270 */
[----:B------:R-:W-:-:S03]  /*2df0*/  FMNMX.FTZ R26, R99, R26, !PT ;  /* 0x0000001a631a7209 */ /* 0x000fc60007810000 */
[----:B------:R-:W3:Y:S01]  /*2e00*/  MUFU.TANH R55, R55 ;  /* 0x0000003700377308 */ /* 0x000ee20000002400 */
[----:B--2---:R-:W-:Y:S02]  /*2e10*/  FSEL R43, R54, -INF , P4 ;  /* 0xff800000362b7808 */ /* 0x004fe40002000000 */
[----:B------:R-:W-:-:S04]  /*2e20*/  ISETP.GT.AND P4, PT, R8, 0x49, PT ;  /* 0x000000490800780c */ /* 0x000fc80003f84270 */
[----:B------:R-:W-:Y:S01]  /*2e30*/  FSEL R109, R109, -INF , P4 ;  /* 0xff8000006d6d7808 */ /* 0x000fe20002000000 */
[----:B------:R-:W2:Y:S01]  /*2e40*/  MUFU.TANH R58, R58 ;  /* 0x0000003a003a7308 */ /* 0x000ea20000002400 */
[----:B-1----:R-:W-:Y:S02]  /*2e50*/  FSEL R103, R60, -INF , P5 ;  /* 0xff8000003c677808 */ /* 0x002fe40002800000 */
[----:B------:R-:W-:Y:S02]  /*2e60*/  FSEL R53, R9, -INF , P4 ;  /* 0xff80000009357808 */ /* 0x000fe40002000000 */
[----:B------:R-:W-:Y:S02]  /*2e70*/  FMNMX.FTZ R26, R103, R26, !PT ;  /* 0x0000001a671a7209 */ /* 0x000fe40007810000 */
[----:B------:R-:W-:Y:S01]  /*2e80*/  ISETP.GT.AND P4, PT, R8, 0x60, PT ;  /* 0x000000600800780c */ /* 0x000fe20003f84270 */
[----:B------:R-:W1:Y:S01]  /*2e90*/  MUFU.TANH R64, R64 ;  /* 0x0000004000407308 */ /* 0x000e620000002400 */
[----:B---3--:R-:W-:-:S02]  /*2ea0*/  FSEL R45, R55, -INF , P2 ;  /* 0xff800000372d7808 */ /* 0x008fc40001000000 */
[----:B------:R-:W-:Y:S02]  /*2eb0*/  ISETP.GT.AND P2, PT, R8, 0x50, PT ;  /* 0x000000500800780c */ /* 0x000fe40003f44270 */
        /* <DEDUP_REMOVED lines=11> */
[----:B------:R-:W-:Y:S02]  /*2f70*/  FMNMX.FTZ R26, R113, R26, !PT ;  /* 0x0000001a711a7209 */ /* 0x000fe40007810000 */
[----:B------:R-:W-:Y:S01]  /*2f80*/  FSEL R59, R10, -INF , P3 ;  /* 0xff8000000a3b7808 */ /* 0x000fe20001800000 */
[----:B------:R-:W3:Y:S01]  /*2f90*/  MUFU.TANH R14, R14 ;  /* 0x0000000e000e7308 */ /* 0x000ee20000002400 */
[----:B--2---:R-:W-:Y:S02]  /*2fa0*/  FSEL R51, R62, -INF , P5 ;  /* 0xff8000003e337808 */ /* 0x004fe40002800000 */
[----:B------:R-:W-:-:S02]  /*2fb0*/  ISETP.GT.AND P5, PT, R8, 0x59, PT ;  /* 0x000000590800780c */ /* 0x000fc40003fa4270 */
[----:B------:R-:W-:-:S03]  /*2fc0*/  ISETP.GT.AND P3, PT, R8, 0x61, PT ;  /* 0x000000610800780c */ /* 0x000fc60003f64270 */
[----:B------:R-:W2:Y:S01]  /*2fd0*/  MUFU.TANH R72, R72 ;  /* 0x0000004800487308 */ /* 0x000ea20000002400 */
[----:B-1----:R-:W-:-:S04]  /*2fe0*/  FSEL R115, R68, -INF , P6 ;  /* 0xff80000044737808 */ /* 0x002fc80003000000 */
[----:B------:R-:W-:-:S03]  /*2ff0*/  FMNMX.FTZ R26, R115, R26, !PT ;  /* 0x0000001a731a7209 */ /* 0x000fc60007810000 */
[----:B------:R-:W1:Y:S01]  /*3000*/  MUFU.TANH R66, R66 ;  /* 0x0000004200427308 */ /* 0x000e620000002400 */
[----:B---3--:R-:W-:-:S04]  /*3010*/  FSEL R117, R14, -INF , P5 ;  /* 0xff8000000e757808 */ /* 0x008fc80002800000 */
[----:B------:R-:W-:-:S03]  /*3020*/  FMNMX.FTZ R26, R117, R26, !PT ;  /* 0x0000001a751a7209 */ /* 0x000fc60007810000 */
        /* <DEDUP_REMOVED lines=11> */
[----:B------:R-:W-:-:S05]  /*30e0*/  ISETP.GT.AND P6, PT, R8, 0x69, PT ;  /* 0x000000690800780c */ /* 0x000fca0003fc4270 */
[----:B------:R-:W2:Y:S01]  /*30f0*/  MUFU.TANH R74, R74 ;  /* 0x0000004a004a7308 */ /* 0x000ea20000002400 */
[----:B-1----:R-:W-:-:S04]  /*3100*/  FSEL R123, R76, -INF , P2 ;  /* 0xff8000004c7b7808 */ /* 0x002fc80001000000 */
[----:B------:R-:W-:-:S03]  /*3110*/  FMNMX.FTZ R26, R123, R26, !PT ;  /* 0x0000001a7b1a7209 */ /* 0x000fc60007810000 */
[----:B------:R-:W1:Y:S01]  /*3120*/  MUFU.TANH R80, R80 ;  /* 0x0000005000507308 */ /* 0x000e620000002400 */
[----:B---3--:R-:W-:-:S04]  /*3130*/  FSEL R125, R77, -INF , P6 ;  /* 0xff8000004d7d7808 */ /* 0x008fc80003000000 */
[----:B------:R-:W-:-:S03]  /*3140*/  FMNMX.FTZ R26, R125, R26, !PT ;  /* 0x0000001a7d1a7209 */ /* 0x000fc60007810000 */
[----:B------:R3:W4:Y:S01]  /*3150*/  MUFU.TANH R24, R75 ;  /* 0x0000004b00187308 */ /* 0x0007220000002400 */
[----:B--2---:R-:W-:Y:S02]  /*3160*/  FSEL R77, R74, -INF , P4 ;  /* 0xff8000004a4d7808 */ /* 0x004fe40002000000 */
[----:B------:R-:W-:-:S05]  /*3170*/  ISETP.GT.AND P4, PT, R8, 0x71, PT ;  /* 0x000000710800780c */ /* 0x000fca0003f84270 */
[----:B------:R4:W2:Y:S01]  /*3180*/  MUFU.TANH R129, R81 ;  /* 0x0000005100817308 */ /* 0x0008a20000002400 */
[----:B---3--:R-:W-:Y:S02]  /*3190*/  FSEL R75, R20, -INF , P5 ;  /* 0xff800000144b7808 */ /* 0x008fe40002800000 */
[----:B------:R-:W-:-:S04]  /*31a0*/  ISETP.GT.AND P5, PT, R8, 0x70, PT ;  /* 0x000000700800780c */ /* 0x000fc80003fa4270 */
[----:B-1----:R-:W-:Y:S01]  /*31b0*/  FSEL R127, R80, -INF , P5 ;  /* 0xff800000507f7808 */ /* 0x002fe20002800000 */
[----:B------:R-:W1:Y:S01]  /*31c0*/  MUFU.TANH R78, R78 ;  /* 0x0000004e004e7308 */ /* 0x000e620000002400 */
[----:B----4-:R-:W-:Y:S02]  /*31d0*/  FSEL R81, R24, -INF , P3 ;  /* 0xff80000018517808 */ /* 0x010fe40001800000 */
[----:B------:R-:W-:Y:S02]  /*31e0*/  ISETP.GT.AND P3, PT, R8, 0x78, PT ;  /* 0x000000780800780c */ /* 0x000fe40003f64270 */
[----:B------:R-:W-:-:S03]  /*31f0*/  FMNMX.FTZ R26, R127, R26, !PT ;  /* 0x0000001a7f1a7209 */ /* 0x000fc60007810000 */
[----:B------:R-:W3:Y:S01]  /*3200*/  MUFU.TANH R84, R84 ;  /* 0x0000005400547308 */ /* 0x000ee20000002400 */
[----:B--2---:R-:W-:-:S04]  /*3210*/  FSEL R129, R129, -INF , P4 ;  /* 0xff80000081817808 */ /* 0x004fc80002000000 */
[----:B------:R-:W-:-:S03]  /*3220*/  FMNMX.FTZ R26, R129, R26, !PT ;  /* 0x0000001a811a7209 */ /* 0x000fc60007810000 */
[----:B------:R1:W2:Y:S08]  /*3230*/  MUFU.TANH R133, R85 ;  /* 0x0000005500857308 */ /* 0x0002b00000002400 */
[----:B------:R-:W4:Y:S01]  /*3240*/  MUFU.TANH R82, R82 ;  /* 0x0000005200527308 */ /* 0x000f220000002400 */
[----:B-1----:R-:W-:Y:S02]  /*3250*/  FSEL R85, R78, -INF , P2 ;  /* 0xff8000004e557808 */ /* 0x002fe40001000000 */
[----:B------:R-:W-:Y:S01]  /*3260*/  ISETP.GT.AND P2, PT, R8, 0x79, PT ;  /* 0x000000790800780c */ /* 0x000fe20003f44270 */
[----:B------:R-:W-:Y:S01]  /*3270*/  IMAD.U32 R8, RZ, RZ, UR5 ;  /* 0x00000005ff087e24 */ /* 0x000fe2000f8e00ff */
[----:B---3--:R-:W-:-:S03]  /*3280*/  FSEL R131, R84, -INF , P3 ;  /* 0xff80000054837808 */ /* 0x008fc60001800000 */
[----:B------:R-:W1:Y:S01]  /*3290*/  MUFU.TANH R83, R83 ;  /* 0x0000005300537308 */ /* 0x000e620000002400 */
[----:B--2---:R-:W-:Y:S02]  /*32a0*/  FSEL R133, R133, -INF , P2 ;  /* 0xff80000085857808 */ /* 0x004fe40001000000 */
[----:B------:R-:W-:-:S04]  /*32b0*/  FMNMX.FTZ R26, R131, R26, !PT ;  /* 0x0000001a831a7209 */ /* 0x000fc80007810000 */
[----:B------:R-:W-:Y:S01]  /*32c0*/  FMNMX.FTZ R26, R133, R26, !PT ;  /* 0x0000001a851a7209 */ /* 0x000fe20007810000 */
[----:B------:R-:W2:Y:S04]  /*32d0*/  MUFU.TANH R86, R86 ;  /* 0x0000005600567308 */ /* 0x000ea80000002400 */
[----:B------:R-:W3:Y:S02]  /*32e0*/  SHFL.BFLY PT, R9, R26, 0x2, 0x1f ;  /* 0x0c401f001a097f89 */ /* 0x000ee400000e0000 */
[----:B---3--:R-:W-:-:S05]  /*32f0*/  FMNMX.FTZ R14, R26, R9, !PT ;  /* 0x000000091a0e7209 */ /* 0x008fca0007810000 */
[----:B------:R-:W3:Y:S02]  /*3300*/  SHFL.BFLY PT, R9, R14, 0x1, 0x1f ;  /* 0x0c201f000e097f89 */ /* 0x000ee400000e0000 */
[----:B---3--:R-:W-:Y:S02]  /*3310*/  FMNMX.FTZ R9, R14, R9, !PT ;  /* 0x000000090e097209 */ /* 0x008fe40007810000 */
[----:B------:R-:W3:Y:S02]  /*3320*/  MUFU.TANH R14, R87 ;  /* 0x00000057000e7308 */ /* 0x000ee40000002400 */
[C---:B------:R-:W-:Y:S01]  /*3330*/  FSETP.NEU.FTZ.AND P0, PT, R9.reuse, -INF , PT ;  /* 0xff8000000900780b */ /* 0x040fe20003f1d000 */
[----:B------:R-:W-:-:S05]  /*3340*/  FMUL.FTZ R10, R9, R8 ;  /* 0x00000008090a7220 */ /* 0x000fca0000410000 */
[----:B------:R-:W-:Y:S02]  /*3350*/  FSEL R10, R10, RZ, P0 ;  /* 0x000000ff0a0a7208 */ /* 0x000fe40000000000 */
[----:B------:R-:W-:Y:S02]  /*3360*/  ISETP.NE.AND P0, PT, R12, RZ, PT ;  /* 0x000000ff0c00720c */ /* 0x000fe40003f05270 */
[----:B------:R5:W0:Y:S01]  /*3370*/  MUFU.TANH R12, R79 ;  /* 0x0000004f000c7308 */ /* 0x000a220000002400 */
[-CC-:B------:R-:W-:Y:S01]  /*3380*/  FFMA.FTZ R174, R91, R8.reuse, -R10.reuse ;  /* 0x000000085bae7223 */ /* 0x180fe2000001080a */
[----:B----4-:R-:W-:Y:S01]  /*3390*/  FSEL R91, R82, -INF , P5 ;  /* 0xff800000525b7808 */ /* 0x010fe20002800000 */
[-CC-:B------:R-:W-:Y:S01]  /*33a0*/  FFMA.FTZ R168, R95, R8.reuse, -R10.reuse ;  /* 0x000000085fa87223 */ /* 0x180fe2000001080a */
[----:B-1----:R-:W-:Y:S01]  /*33b0*/  FSEL R95, R83, -INF , P4 ;  /* 0xff800000535f7808 */ /* 0x002fe20002000000 */
[-CC-:B------:R-:W-:Y:S01]  /*33c0*/  FFMA.FTZ R176, R69, R8.reuse, -R10.reuse ;  /* 0x0000000845b07223 */ /* 0x180fe2000001080a */
[-CC-:B------:R-:W-:Y:S01]  /*33d0*/  FFMA.FTZ R69, R97, R8.reuse, -R10.reuse ;  /* 0x0000000861457223 */ /* 0x180fe2000001080a */
[----:B--2---:R-:W-:Y:S01]  /*33e0*/  FSEL R97, R86, -INF , P3 ;  /* 0xff80000056617808 */ /* 0x004fe20001800000 */
[-CC-:B------:R-:W-:Y:S01]  /*33f0*/  FFMA.FTZ R170, R101, R8.reuse, -R10.reuse ;  /* 0x0000000865aa7223 */ /* 0x180fe2000001080a */
[--C-:B-----5:R-:W-:Y:S01]  /*3400*/  FFMA.FTZ R79, R6, R8, -R10.reuse ;  /* 0x00000008064f7223 */ /* 0x120fe2000001080a */
[----:B------:R-:W-:Y:S01]  /*3410*/  FMNMX.FTZ R6, R7, R4, !PT ;  /* 0x0000000407067209 */ /* 0x000fe20007810000 */
[-CC-:B------:R-:W-:Y:S01]  /*3420*/  FFMA.FTZ R180, R21, R8.reuse, -R10.reuse ;  /* 0x0000000815b47223 */ /* 0x180fe2000001080a */
[----:B---3--:R-:W-:Y:S01]  /*3430*/  FSEL R101, R14, -INF , P2 ;  /* 0xff8000000e657808 */ /* 0x008fe20001000000 */
[--C-:B------:R-:W-:Y:S01]  /*3440*/  FFMA.FTZ R182, R57, R8, -R10.reuse ;  /* 0x0000000839b67223 */ /* 0x100fe2000001080a */
[----:B------:R-:W-:Y:S01]  /*3450*/  FMNMX.FTZ R6, R11, R6, !PT ;  /* 0x000000060b067209 */ /* 0x000fe20007810000 */
[----:B------:R-:W-:Y:S01]  /*3460*/  MUFU.EX2 R79, R79 ;  /* 0x0000004f004f7308 */ /* 0x000fe20000000800 */
[-CC-:B------:R-:W-:Y:S01]  /*3470*/  FFMA.FTZ R57, R61, R8.reuse, -R10.reuse ;  /* 0x000000083d397223 */ /* 0x180fe2000001080a */
[----:B0-----:R-:W-:Y:S01]  /*3480*/  FSEL R87, R12, -INF , P6 ;  /* 0xff8000000c577808 */ /* 0x001fe20003000000 */
[--C-:B------:R-:W-:Y:S01]  /*3490*/  FFMA.FTZ R61, R63, R8, -R10.reuse ;  /* 0x000000083f3d7223 */ /* 0x100fe2000001080a */
[----:B------:R-:W-:Y:S01]  /*34a0*/  FMNMX.FTZ R6, R13, R6, !PT ;  /* 0x000000060d067209 */ /* 0x000fe20007810000 */
[-CC-:B------:R-:W-:Y:S01]  /*34b0*/  FFMA.FTZ R178, R67, R8.reuse, -R10.reuse ;  /* 0x0000000843b27223 */ /* 0x180fe2000001080a */
[-CC-:B------:R-:W-:Y:S01]  /*34c0*/  FFMA.FTZ R63, R65, R8.reuse, -R10.reuse ;  /* 0x00000008413f7223 */ /* 0x180fe2000001080a */
[--C-:B------:R-:W-:Y:S01]  /*34d0*/  FFMA.FTZ R172, R71, R8, -R10.reuse ;  /* 0x0000000847ac7223 */ /* 0x100fe2000001080a */
[----:B------:R-:W-:Y:S01]  /*34e0*/  FMNMX.FTZ R6, R15, R6, !PT ;  /* 0x000000060f067209 */ /* 0x000fe20007810000 */
[----:B------:R-:W0:Y:S01]  /*34f0*/  MUFU.EX2 R180, R180 ;  /* 0x000000b400b47308 */ /* 0x000e220000000800 */
[-CC-:B------:R-:W-:Y:S01]  /*3500*/  FFMA.FTZ R65, R89, R8.reuse, -R10.reuse ;  /* 0x0000000859417223 */ /* 0x180fe2000001080a */
[--C-:B------:R-:W-:Y:S01]  /*3510*/  FFMA.FTZ R67, R93, R8, -R10.reuse ;  /* 0x000000085d437223 */ /* 0x100fe2000001080a */
[----:B------:R-:W-:Y:S01]  /*3520*/  FMNMX.FTZ R6, R25, R6, !PT ;  /* 0x0000000619067209 */ /* 0x000fe20007810000 */
[-CC-:B------:R-:W-:Y:S01]  /*3530*/  FFMA.FTZ R71, R107, R8.reuse, -R10.reuse ;  /* 0x000000086b477223 */ /* 0x180fe2000001080a */
[-CC-:B------:R-:W-:Y:S01]  /*3540*/  FFMA.FTZ R152, R105, R8.reuse, -R10.reuse ;  /* 0x0000000869987223 */ /* 0x180fe2000001080a */
[--C-:B------:R-:W-:Y:S01]  /*3550*/  FFMA.FTZ R83, R99, R8, -R10.reuse ;  /* 0x0000000863537223 */ /* 0x100fe2000001080a */
[----:B------:R-:W-:Y:S01]  /*3560*/  FMNMX.FTZ R6, R27, R6, !PT ;  /* 0x000000061b067209 */ /* 0x000fe20007810000 */
[----:B------:R-:W1:Y:S01]  /*3570*/  MUFU.EX2 R182, R182 ;  /* 0x000000b600b67308 */ /* 0x000e620000000800 */
[-CC-:B------:R-:W-:Y:S01]  /*3580*/  FFMA.FTZ R154, R103, R8.reuse, -R10.reuse ;  /* 0x00000008679a7223 */ /* 0x180fe2000001080a */
[--C-:B------:R-:W-:Y:S01]  /*3590*/  FFMA.FTZ R89, R109, R8, -R10.reuse ;  /* 0x000000086d597223 */ /* 0x100fe2000001080a */
[----:B------:R-:W-:Y:S01]  /*35a0*/  FMNMX.FTZ R6, R29, R6, !PT ;  /* 0x000000061d067209 */ /* 0x000fe20007810000 */
[-CC-:B------:R-:W-:Y:S01]  /*35b0*/  FFMA.FTZ R156, R111, R8.reuse, -R10.reuse ;  /* 0x000000086f9c7223 */ /* 0x180fe2000001080a */
[-CC-:B------:R-:W-:Y:S01]  /*35c0*/  FFMA.FTZ R93, R113, R8.reuse, -R10.reuse ;  /* 0x00000008715d7223 */ /* 0x180fe2000001080a */
[--C-:B------:R-:W-:Y:S01]  /*35d0*/  FFMA.FTZ R158, R115, R8, -R10.reuse ;  /* 0x00000008739e7223 */ /* 0x100fe2000001080a */
[----:B------:R-:W-:Y:S01]  /*35e0*/  FMNMX.FTZ R6, R31, R6, !PT ;  /* 0x000000061f067209 */ /* 0x000fe20007810000 */
[----:B------:R-:W2:Y:S01]  /*35f0*/  MUFU.EX2 R57, R57 ;  /* 0x0000003900397308 */ /* 0x000ea20000000800 */
[-CC-:B------:R-:W-:Y:S01]  /*3600*/  FFMA.FTZ R99, R117, R8.reuse, -R10.reuse ;  /* 0x0000000875637223 */ /* 0x180fe2000001080a */
[--C-:B------:R-:W-:Y:S01]  /*3610*/  FFMA.FTZ R160, R119, R8, -R10.reuse ;  /* 0x0000000877a07223 */ /* 0x100fe2000001080a */
[----:B------:R-:W-:Y:S01]  /*3620*/  FMNMX.FTZ R6, R33, R6, !PT ;  /* 0x0000000621067209 */ /* 0x000fe20007810000 */
[-CC-:B------:R-:W-:Y:S01]  /*3630*/  FFMA.FTZ R103, R121, R8.reuse, -R10.reuse ;  /* 0x0000000879677223 */ /* 0x180fe2000001080a */
[-CC-:B------:R-:W-:Y:S01]  /*3640*/  FFMA.FTZ R162, R123, R8.reuse, -R10.reuse ;  /* 0x000000087ba27223 */ /* 0x180fe2000001080a */
[--C-:B------:R-:W-:Y:S01]  /*3650*/  FFMA.FTZ R105, R125, R8, -R10.reuse ;  /* 0x000000087d697223 */ /* 0x100fe2000001080a */
[----:B------:R-:W-:Y:S01]  /*3660*/  FMNMX.FTZ R6, R35, R6, !PT ;  /* 0x0000000623067209 */ /* 0x000fe20007810000 */
[----:B------:R-:W3:Y:S01]  /*3670*/  MUFU.EX2 R176, R176 ;  /* 0x000000b000b07308 */ /* 0x000ee20000000800 */
[-CC-:B------:R-:W-:Y:S01]  /*3680*/  FFMA.FTZ R164, R127, R8.reuse, -R10.reuse ;  /* 0x000000087fa47223 */ /* 0x180fe2000001080a */
[--C-:B------:R-:W-:Y:S01]  /*3690*/  FFMA.FTZ R107, R129, R8, -R10.reuse ;  /* 0x00000008816b7223 */ /* 0x100fe2000001080a */
[----:B------:R-:W-:Y:S01]  /*36a0*/  FMNMX.FTZ R6, R37, R6, !PT ;  /* 0x0000000625067209 */ /* 0x000fe20007810000 */
[-CC-:B------:R-:W-:Y:S01]  /*36b0*/  FFMA.FTZ R166, R131, R8.reuse, -R10.reuse ;  /* 0x0000000883a67223 */ /* 0x180fe2000001080a */
[----:B------:R-:W-:Y:S01]  /*36c0*/  FFMA.FTZ R109, R133, R8, -R10 ;  /* 0x00000008856d7223 */ /* 0x000fe2000001080a */
[--C-:B------:R-:W-:Y:S01]  /*36d0*/  IMAD.MOV.U32 R133, RZ, RZ, R151.reuse ;  /* 0x000000ffff857224 */ /* 0x100fe200078e0097 */
[----:B------:R-:W-:Y:S01]  /*36e0*/  FMNMX.FTZ R6, R39, R6, !PT ;  /* 0x0000000627067209 */ /* 0x000fe20007810000 */
[----:B------:R-:W4:Y:S01]  /*36f0*/  MUFU.EX2 R61, R61 ;  /* 0x0000003d003d7308 */ /* 0x000f220000000800 */
[--C-:B------:R-:W-:Y:S01]  /*3700*/  IMAD.MOV.U32 R131, RZ, RZ, R151.reuse ;  /* 0x000000ffff837224 */ /* 0x100fe200078e0097 */
[----:B------:R-:W-:Y:S01]  /*3710*/  MOV R127, R151 ;  /* 0x00000097007f7202 */ /* 0x000fe20000000f00 */
[--C-:B------:R-:W-:Y:S01]  /*3720*/  IMAD.MOV.U32 R129, RZ, RZ, R151.reuse ;  /* 0x000000ffff817224 */ /* 0x100fe200078e0097 */
[----:B------:R-:W-:Y:S01]  /*3730*/  FMNMX.FTZ R6, R41, R6, !PT ;  /* 0x0000000629067209 */ /* 0x000fe20007810000 */
[----:B------:R-:W-:-:S02]  /*3740*/  IMAD.MOV.U32 R125, RZ, RZ, R151 ;  /* 0x000000ffff7d7224 */ /* 0x000fc400078e0097 */
[--C-:B------:R-:W-:Y:S01]  /*3750*/  IMAD.MOV.U32 R123, RZ, RZ, R151.reuse ;  /* 0x000000ffff7b7224 */ /* 0x100fe200078e0097 */
[----:B------:R-:W-:Y:S01]  /*3760*/  FMNMX.FTZ R6, R43, R6, !PT ;  /* 0x000000062b067209 */ /* 0x000fe20007810000 */
[----:B------:R-:W5:Y:S01]  /*3770*/  MUFU.EX2 R178, R178 ;  /* 0x000000b200b27308 */ /* 0x000f620000000800 */
[--C-:B------:R-:W-:Y:S02]  /*3780*/  IMAD.MOV.U32 R121, RZ, RZ, R151.reuse ;  /* 0x000000ffff797224 */ /* 0x100fe400078e0097 */
[----:B------:R-:W-:Y:S01]  /*3790*/  FMNMX.FTZ R6, R45, R6, !PT ;  /* 0x000000062d067209 */ /* 0x000fe20007810000 */
[--C-:B------:R-:W-:Y:S02]  /*37a0*/  IMAD.MOV.U32 R119, RZ, RZ, R151.reuse ;  /* 0x000000ffff777224 */ /* 0x100fe400078e0097 */
[--C-:B------:R-:W-:Y:S01]  /*37b0*/  IMAD.MOV.U32 R117, RZ, RZ, R151.reuse ;  /* 0x000000ffff757224 */ /* 0x100fe200078e0097 */
[----:B------:R-:W-:Y:S01]  /*37c0*/  FMNMX.FTZ R6, R47, R6, !PT ;  /* 0x000000062f067209 */ /* 0x000fe20007810000 */
[----:B------:R-:W5:Y:S01]  /*37d0*/  MUFU.EX2 R63, R63 ;  /* 0x0000003f003f7308 */ /* 0x000f620000000800 */
[----:B------:R-:W-:-:S02]  /*37e0*/  IMAD.MOV.U32 R115, RZ, RZ, R151 ;  /* 0x000000ffff737224 */ /* 0x000fc400078e0097 */
[----:B------:R-:W-:Y:S01]  /*37f0*/  FMNMX.FTZ R6, R49, R6, !PT ;  /* 0x0000000631067209 */ /* 0x000fe20007810000 */
[--C-:B------:R-:W-:Y:S02]  /*3800*/  IMAD.MOV.U32 R113, RZ, RZ, R151.reuse ;  /* 0x000000ffff717224 */ /* 0x100fe400078e0097 */
[----:B------:R-:W-:Y:S01]  /*3810*/  IMAD.MOV.U32 R111, RZ, RZ, R151 ;  /* 0x000000ffff6f7224 */ /* 0x000fe200078e0097 */
[----:B------:R-:W-:Y:S01]  /*3820*/  FMNMX.FTZ R6, R51, R6, !PT ;  /* 0x0000000633067209 */ /* 0x000fe20007810000 */
[----:B------:R-:W-:Y:S03]  /*3830*/  MUFU.EX2 R172, R172 ;  /* 0x000000ac00ac7308 */ /* 0x000fe60000000800 */
[----:B------:R-:W-:-:S04]  /*3840*/  FMNMX.FTZ R6, R53, R6, !PT ;  /* 0x0000000635067209 */ /* 0x000fc80007810000 */
        /* <DEDUP_REMOVED lines=17> */
[----:B------:R-:W-:-:S05]  /*3960*/  FMNMX.FTZ R6, R101, R6, !PT ;  /* 0x0000000665067209 */ /* 0x000fca0007810000 */
[----:B------:R-:W0:Y:S01]  /*3970*/  SHFL.BFLY PT, R21, R6, 0x2, 0x1f ;  /* 0x0c401f0006157f89 */ /* 0x000e2200000e0000 */
[----:B------:R-:W-:Y:S08]  /*3980*/  MUFU.EX2 R71, R71 ;  /* 0x0000004700477308 */ /* 0x000ff00000000800 */
[----:B------:R-:W-:Y:S08]  /*3990*/  MUFU.EX2 R152, R152 ;  /* 0x0000009800987308 */ /* 0x000ff00000000800 */
[----:B------:R-:W-:Y:S01]  /*39a0*/  MUFU.EX2 R83, R83 ;  /* 0x0000005300537308 */ /* 0x000fe20000000800 */
[----:B0-----:R-:W-:-:S07]  /*39b0*/  FMNMX.FTZ R12, R6, R21, !PT ;  /* 0x00000015060c7209 */ /* 0x001fce0007810000 */
[----:B------:R-:W-:Y:S01]  /*39c0*/  MUFU.EX2 R154, R154 ;  /* 0x0000009a009a7308 */ /* 0x000fe20000000800 */
[----:B------:R-:W0:Y:S07]  /*39d0*/  SHFL.BFLY PT, R21, R12, 0x1, 0x1f ;  /* 0x0c201f000c157f89 */ /* 0x000e2e00000e0000 */
[----:B------:R-:W-:Y:S08]  /*39e0*/  MUFU.EX2 R89, R89 ;  /* 0x0000005900597308 */ /* 0x000ff00000000800 */
[----:B------:R-:W-:Y:S08]  /*39f0*/  MUFU.EX2 R156, R156 ;  /* 0x0000009c009c7308 */ /* 0x000ff00000000800 */
[----:B------:R-:W-:Y:S01]  /*3a00*/  MUFU.EX2 R93, R93 ;  /* 0x0000005d005d7308 */ /* 0x000fe20000000800 */
[----:B0-----:R-:W-:-:S04]  /*3a10*/  FMNMX.FTZ R21, R12, R21, !PT ;  /* 0x000000150c157209 */ /* 0x001fc80007810000 */
[C---:B------:R-:W-:Y:S01]  /*3a20*/  FSETP.NEU.FTZ.AND P2, PT, R21.reuse, -INF , PT ;  /* 0xff8000001500780b */ /* 0x040fe20003f5d000 */
[----:B------:R-:W-:Y:S02]  /*3a30*/  FMUL.FTZ R6, R21, R8 ;  /* 0x0000000815067220 */ /* 0x000fe40000410000 */
[----:B------:R-:W-:Y:S03]  /*3a40*/  MUFU.EX2 R158, R158 ;  /* 0x0000009e009e7308 */ /* 0x000fe60000000800 */
[----:B------:R-:W-:-:S05]  /*3a50*/  FSEL R32, R6, RZ, P2 ;  /* 0x000000ff06207208 */ /* 0x000fca0001000000 */
[----:B------:R-:W-:Y:S01]  /*3a60*/  MUFU.EX2 R99, R99 ;  /* 0x0000006300637308 */ /* 0x000fe20000000800 */
[-CC-:B------:R-:W-:Y:S01]  /*3a70*/  FFMA.FTZ R181, R7, R8.reuse, -R32.reuse ;  /* 0x0000000807b57223 */ /* 0x180fe20000010820 */
[-CC-:B------:R-:W-:Y:S01]  /*3a80*/  FFMA.FTZ R6, R4, R8.reuse, -R32.reuse ;  /* 0x0000000804067223 */ /* 0x180fe20000010820 */
[-CC-:B------:R-:W-:Y:S01]  /*3a90*/  FFMA.FTZ R183, R11, R8.reuse, -R32.reuse ;  /* 0x000000080bb77223 */ /* 0x180fe20000010820 */
[----:B------:R-:W-:Y:S01]  /*3aa0*/  FADD.FTZ R7, R180, R79 ;  /* 0x0000004fb4077221 */ /* 0x000fe20000010000 */
[-CC-:B------:R-:W-:Y:S01]  /*3ab0*/  FFMA.FTZ R10, R13, R8.reuse, -R32.reuse ;  /* 0x000000080d0a7223 */ /* 0x180fe20000010820 */
[-CC-:B------:R-:W-:Y:S01]  /*3ac0*/  FFMA.FTZ R177, R15, R8.reuse, -R32.reuse ;  /* 0x000000080fb17223 */ /* 0x180fe20000010820 */
[-CC-:B------:R-:W-:Y:S01]  /*3ad0*/  FFMA.FTZ R12, R25, R8.reuse, -R32.reuse ;  /* 0x00000008190c7223 */ /* 0x180fe20000010820 */
[----:B------:R-:W-:Y:S01]  /*3ae0*/  MUFU.EX2 R181, R181 ;  /* 0x000000b500b57308 */ /* 0x000fe20000000800 */
[----:B-1----:R-:W-:Y:S01]  /*3af0*/  FADD.FTZ R4, R182, R7 ;  /* 0x00000007b6047221 */ /* 0x002fe20000010000 */
[-CC-:B------:R-:W-:Y:S01]  /*3b00*/  FFMA.FTZ R179, R27, R8.reuse, -R32.reuse ;  /* 0x000000081bb37223 */ /* 0x180fe20000010820 */
[-CC-:B------:R-:W-:Y:S01]  /*3b10*/  FFMA.FTZ R14, R29, R8.reuse, -R32.reuse ;  /* 0x000000081d0e7223 */ /* 0x180fe20000010820 */
[-C--:B------:R-:W-:Y:S01]  /*3b20*/  FFMA.FTZ R173, R31, R8.reuse, -R32 ;  /* 0x000000081fad7223 */ /* 0x080fe20000010820 */
[----:B--2---:R-:W-:Y:S01]  /*3b30*/  FADD.FTZ R7, R57, R4 ;  /* 0x0000000439077221 */ /* 0x004fe20000010000 */
[-CC-:B------:R-:W-:Y:S01]  /*3b40*/  FFMA.FTZ R20, R33, R8.reuse, -R32.reuse ;  /* 0x0000000821147223 */ /* 0x180fe20000010820 */
[-CC-:B------:R-:W-:Y:S01]  /*3b50*/  FFMA.FTZ R175, R35, R8.reuse, -R32.reuse ;  /* 0x0000000823af7223 */ /* 0x180fe20000010820 */
[----:B------:R-:W0:Y:S01]  /*3b60*/  MUFU.EX2 R6, R6 ;  /* 0x0000000600067308 */ /* 0x000e220000000800 */
[----:B---3--:R-:W-:Y:S01]  /*3b70*/  FADD.FTZ R4, R176, R7 ;  /* 0x00000007b0047221 */ /* 0x008fe20000010000 */
[-CC-:B------:R-:W-:Y:S01]  /*3b80*/  FFMA.FTZ R24, R37, R8.reuse, -R32.reuse ;  /* 0x0000000825187223 */ /* 0x180fe20000010820 */
[-CC-:B------:R-:W-:Y:S01]  /*3b90*/  FFMA.FTZ R169, R39, R8.reuse, -R32.reuse ;  /* 0x0000000827a97223 */ /* 0x180fe20000010820 */
[-C--:B------:R-:W-:Y:S01]  /*3ba0*/  FFMA.FTZ R26, R41, R8.reuse, -R32 ;  /* 0x00000008291a7223 */ /* 0x080fe20000010820 */
[----:B----4-:R-:W-:Y:S01]  /*3bb0*/  FADD.FTZ R7, R61, R4 ;  /* 0x000000043d077221 */ /* 0x010fe20000010000 */
[-CC-:B------:R-:W-:Y:S01]  /*3bc0*/  FFMA.FTZ R171, R43, R8.reuse, -R32.reuse ;  /* 0x000000082bab7223 */ /* 0x180fe20000010820 */
[-CC-:B------:R-:W-:Y:S01]  /*3bd0*/  FFMA.FTZ R28, R45, R8.reuse, -R32.reuse ;  /* 0x000000082d1c7223 */ /* 0x180fe20000010820 */
[----:B------:R-:W1:Y:S01]  /*3be0*/  MUFU.EX2 R183, R183 ;  /* 0x000000b700b77308 */ /* 0x000e620000000800 */
[----:B-----5:R-:W-:Y:S01]  /*3bf0*/  FADD.FTZ R34, R178, R7 ;  /* 0x00000007b2227221 */ /* 0x020fe20000010000 */
[-CC-:B------:R-:W-:Y:S01]  /*3c00*/  FFMA.FTZ R153, R47, R8.reuse, -R32.reuse ;  /* 0x000000082f997223 */ /* 0x180fe20000010820 */
[-CC-:B------:R-:W-:Y:S01]  /*3c10*/  FFMA.FTZ R30, R49, R8.reuse, -R32.reuse ;  /* 0x00000008311e7223 */ /* 0x180fe20000010820 */
[-C--:B------:R-:W-:Y:S01]  /*3c20*/  FFMA.FTZ R51, R51, R8.reuse, -R32 ;  /* 0x0000000833337223 */ /* 0x080fe20000010820 */
[----:B------:R-:W-:Y:S01]  /*3c30*/  FADD.FTZ R11, R63, R34 ;  /* 0x000000223f0b7221 */ /* 0x000fe20000010000 */
[-CC-:B------:R-:W-:Y:S01]  /*3c40*/  FFMA.FTZ R53, R53, R8.reuse, -R32.reuse ;  /* 0x0000000835357223 */ /* 0x180fe20000010820 */
[-C--:B------:R-:W-:Y:S01]  /*3c50*/  FFMA.FTZ R55, R55, R8.reuse, -R32 ;  /* 0x0000000837377223 */ /* 0x080fe20000010820 */
[----:B------:R-:W2:Y:S01]  /*3c60*/  MUFU.EX2 R10, R10 ;  /* 0x0000000a000a7308 */ /* 0x000ea20000000800 */
[----:B0-----:R-:W-:Y:S01]  /*3c70*/  FADD.FTZ R4, R181, R6 ;  /* 0x00000006b5047221 */ /* 0x001fe20000010000 */
[----:B------:R-:W-:Y:S01]  /*3c80*/  FADD.FTZ R36, R172, R11 ;  /* 0x0000000bac247221 */ /* 0x000fe20000010000 */
[-CC-:B------:R-:W-:Y:S01]  /*3c90*/  FFMA.FTZ R59, R59, R8.reuse, -R32.reuse ;  /* 0x000000083b3b7223 */ /* 0x180fe20000010820 */
[-CC-:B------:R-:W-:Y:S01]  /*3ca0*/  FFMA.FTZ R73, R73, R8.reuse, -R32.reuse ;  /* 0x0000000849497223 */ /* 0x180fe20000010820 */
[-C--:B------:R-:W-:Y:S01]  /*3cb0*/  FFMA.FTZ R75, R75, R8.reuse, -R32 ;  /* 0x000000084b4b7223 */ /* 0x080fe20000010820 */
[----:B------:R-:W-:Y:S01]  /*3cc0*/  FADD.FTZ R11, R65, R36 ;  /* 0x00000024410b7221 */ /* 0x000fe20000010000 */
[-C--:B------:R-:W-:Y:S01]  /*3cd0*/  FFMA.FTZ R77, R77, R8.reuse, -R32 ;  /* 0x000000084d4d7223 */ /* 0x080fe20000010820 */
[----:B------:R-:W0:Y:S01]  /*3ce0*/  MUFU.EX2 R177, R177 ;  /* 0x000000b100b17308 */ /* 0x000e220000000800 */
[----:B-1----:R-:W-:Y:S01]  /*3cf0*/  FADD.FTZ R7, R183, R4 ;  /* 0x00000004b7077221 */ /* 0x002fe20000010000 */
[----:B------:R-:W-:Y:S01]  /*3d00*/  FADD.FTZ R36, R174, R11 ;  /* 0x0000000bae247221 */ /* 0x000fe20000010000 */
[-CC-:B------:R-:W-:Y:S01]  /*3d10*/  FFMA.FTZ R81, R81, R8.reuse, -R32.reuse ;  /* 0x0000000851517223 */ /* 0x180fe20000010820 */
[-CC-:B------:R-:W-:Y:S01]  /*3d20*/  FFMA.FTZ R85, R85, R8.reuse, -R32.reuse ;  /* 0x0000000855557223 */ /* 0x180fe20000010820 */
[-C--:B------:R-:W-:Y:S01]  /*3d30*/  FFMA.FTZ R87, R87, R8.reuse, -R32 ;  /* 0x0000000857577223 */ /* 0x080fe20000010820 */
[----:B------:R-:W-:Y:S01]  /*3d40*/  FADD.FTZ R11, R67, R36 ;  /* 0x00000024430b7221 */ /* 0x000fe20000010000 */
[-CC-:B------:R-:W-:Y:S01]  /*3d50*/  FFMA.FTZ R91, R91, R8.reuse, -R32.reuse ;  /* 0x000000085b5b7223 */ /* 0x180fe20000010820 */
[----:B------:R-:W1:Y:S01]  /*3d60*/  MUFU.EX2 R12, R12 ;  /* 0x0000000c000c7308 */ /* 0x000e620000000800 */
[----:B--2---:R-:W-:Y:S01]  /*3d70*/  FADD.FTZ R4, R10, R7 ;  /* 0x000000070a047221 */ /* 0x004fe20000010000 */
[----:B------:R-:W-:Y:S01]  /*3d80*/  FADD.FTZ R38, R168, R11 ;  /* 0x0000000ba8267221 */ /* 0x000fe20000010000 */
[-CC-:B------:R-:W-:Y:S01]  /*3d90*/  FFMA.FTZ R95, R95, R8.reuse, -R32.reuse ;  /* 0x000000085f5f7223 */ /* 0x180fe20000010820 */
[-CC-:B------:R-:W-:Y:S01]  /*3da0*/  FFMA.FTZ R97, R97, R8.reuse, -R32.reuse ;  /* 0x0000000861617223 */ /* 0x180fe20000010820 */
[----:B------:R-:W-:Y:S01]  /*3db0*/  FFMA.FTZ R101, R101, R8, -R32 ;  /* 0x0000000865657223 */ /* 0x000fe20000010820 */
[----:B------:R-:W-:Y:S01]  /*3dc0*/  FADD.FTZ R11, R69, R38 ;  /* 0x00000026450b7221 */ /* 0x000fe20000010000 */
[----:B------:R-:W-:Y:S01]  /*3dd0*/  F2FP.BF16.F32.PACK_AB R181, R6, R181 ;  /* 0x000000b506b5723e */ /* 0x000fe200000010ff */
[----:B------:R-:W2:Y:S01]  /*3de0*/  MUFU.EX2 R179, R179 ;  /* 0x000000b300b37308 */ /* 0x000ea20000000800 */
[----:B0-----:R-:W-:Y:S01]  /*3df0*/  FADD.FTZ R7, R177, R4 ;  /* 0x00000004b1077221 */ /* 0x001fe20000010000 */
[----:B------:R-:W-:Y:S01]  /*3e00*/  FADD.FTZ R38, R170, R11 ;  /* 0x0000000baa267221 */ /* 0x000fe20000010000 */
[----:B------:R-:W-:-:S02]  /*3e10*/  F2FP.BF16.F32.PACK_AB R183, R10, R183 ;  /* 0x000000b70ab7723e */ /* 0x000fc400000010ff */
[----:B------:R-:W-:Y:S02]  /*3e20*/  F2FP.BF16.F32.PACK_AB R180, R79, R180 ;  /* 0x000000b44fb4723e */ /* 0x000fe400000010ff */
[----:B------:R-:W-:Y:S01]  /*3e30*/  F2FP.BF16.F32.PACK_AB R182, R57, R182 ;  /* 0x000000b639b6723e */ /* 0x000fe200000010ff */
[----:B------:R-:W0:Y:S01]  /*3e40*/  MUFU.EX2 R14, R14 ;  /* 0x0000000e000e7308 */ /* 0x000e220000000800 */
[C---:B-1----:R-:W-:Y:S01]  /*3e50*/  FADD.FTZ R4, R12.reuse, R7 ;  /* 0x000000070c047221 */ /* 0x042fe20000010000 */
[----:B------:R-:W-:Y:S01]  /*3e60*/  F2FP.BF16.F32.PACK_AB R177, R12, R177 ;  /* 0x000000b10cb1723e */ /* 0x000fe200000010ff */
[----:B------:R-:W-:Y:S01]  /*3e70*/  VIADD R12, R94, 0xfffffffe ;  /* 0xfffffffe5e0c7836 */ /* 0x000fe20000000000 */
[----:B------:R-:W-:Y:S01]  /*3e80*/  F2FP.BF16.F32.PACK_AB R176, R61, R176 ;  /* 0x000000b03db0723e */ /* 0x000fe200000010ff */
[----:B------:R-:W-:Y:S01]  /*3e90*/  IMAD.MOV.U32 R94, RZ, RZ, R151 ;  /* 0x000000ffff5e7224 */ /* 0x000fe200078e0097 */
[----:B------:R-:W-:Y:S02]  /*3ea0*/  F2FP.BF16.F32.PACK_AB R178, R63, R178 ;  /* 0x000000b23fb2723e */ /* 0x000fe400000010ff */
[----:B------:R-:W1:Y:S01]  /*3eb0*/  MUFU.EX2 R173, R173 ;  /* 0x000000ad00ad7308 */ /* 0x000e620000000800 */
[----:B--2---:R-:W-:Y:S01]  /*3ec0*/  FADD.FTZ R7, R179, R4 ;  /* 0x00000004b3077221 */ /* 0x004fe20000010000 */
[----:B------:R-:W-:-:S02]  /*3ed0*/  ISETP.GE.AND P2, PT, R12, R17, PT ;  /* 0x000000110c00720c */ /* 0x000fc40003f46270 */
[----:B------:R-:W-:Y:S02]  /*3ee0*/  F2FP.BF16.F32.PACK_AB R172, R65, R172 ;  /* 0x000000ac41ac723e */ /* 0x000fe400000010ff */
[----:B------:R-:W-:Y:S02]  /*3ef0*/  F2FP.BF16.F32.PACK_AB R174, R67, R174 ;  /* 0x000000ae43ae723e */ /* 0x000fe400000010ff */
[----:B------:R-:W2:Y:S01]  /*3f00*/  MUFU.EX2 R20, R20 ;  /* 0x0000001400147308 */ /* 0x000ea20000000800 */
[C---:B0-----:R-:W-:Y:S01]  /*3f10*/  FADD.FTZ R4, R14.reuse, R7 ;  /* 0x000000070e047221 */ /* 0x041fe20000010000 */
[----:B------:R-:W-:Y:S02]  /*3f20*/  F2FP.BF16.F32.PACK_AB R168, R69, R168 ;  /* 0x000000a845a8723e */ /* 0x000fe400000010ff */
[----:B------:R-:W-:Y:S02]  /*3f30*/  F2FP.BF16.F32.PACK_AB R170, R71, R170 ;  /* 0x000000aa47aa723e */ /* 0x000fe400000010ff */
[----:B------:R-:W-:-:S02]  /*3f40*/  F2FP.BF16.F32.PACK_AB R179, R14, R179 ;  /* 0x000000b30eb3723e */ /* 0x000fc400000010ff */
[----:B------:R-:W0:Y:S01]  /*3f50*/  MUFU.EX2 R175, R175 ;  /* 0x000000af00af7308 */ /* 0x000e220000000800 */
[----:B-1----:R-:W-:-:S07]  /*3f60*/  FADD.FTZ R7, R173, R4 ;  /* 0x00000004ad077221 */ /* 0x002fce0000010000 */
[----:B------:R-:W1:Y:S01]  /*3f70*/  MUFU.EX2 R24, R24 ;  /* 0x0000001800187308 */ /* 0x000e620000000800 */
[C---:B--2---:R-:W-:Y:S01]  /*3f80*/  FADD.FTZ R4, R20.reuse, R7 ;  /* 0x0000000714047221 */ /* 0x044fe20000010000 */
[----:B------:R-:W-:Y:S01]  /*3f90*/  FADD.FTZ R7, R71, R38 ;  /* 0x0000002647077221 */ /* 0x000fe20000010000 */
[----:B------:R-:W-:-:S03]  /*3fa0*/  F2FP.BF16.F32.PACK_AB R173, R20, R173 ;  /* 0x000000ad14ad723e */ /* 0x000fc600000010ff */
[----:B------:R-:W-:Y:S01]  /*3fb0*/  FADD.FTZ R40, R152, R7 ;  /* 0x0000000798287221 */ /* 0x000fe20000010000 */
[----:B------:R-:W-:Y:S01]  /*3fc0*/  F2FP.BF16.F32.PACK_AB R152, R83, R152 ;  /* 0x000000985398723e */ /* 0x000fe200000010ff */
[----:B------:R-:W2:Y:S01]  /*3fd0*/  MUFU.EX2 R169, R169 ;  /* 0x000000a900a97308 */ /* 0x000ea20000000800 */
[----:B0-----:R-:W-:Y:S01]  /*3fe0*/  FADD.FTZ R3, R175, R4 ;  /* 0x00000004af037221 */ /* 0x001fe20000010000 */
[----:B------:R-:W-:-:S04]  /*3ff0*/  FADD.FTZ R7, R83, R40 ;  /* 0x0000002853077221 */ /* 0x000fc80000010000 */
[----:B------:R-:W-:Y:S01]  /*4000*/  FADD.FTZ R40, R154, R7 ;  /* 0x000000079a287221 */ /* 0x000fe20000010000 */
[C---:B------:R-:W-:Y:S01]  /*4010*/  F2FP.BF16.F32.PACK_AB R154, R89.reuse, R154 ;  /* 0x0000009a599a723e */ /* 0x040fe200000010ff */
[----:B------:R-:W0:Y:S01]  /*4020*/  MUFU.EX2 R26, R26 ;  /* 0x0000001a001a7308 */ /* 0x000e220000000800 */
[C---:B-1----:R-:W-:Y:S01]  /*4030*/  FADD.FTZ R4, R24.reuse, R3 ;  /* 0x0000000318047221 */ /* 0x042fe20000010000 */
[----:B------:R-:W-:Y:S01]  /*4040*/  FADD.FTZ R7, R89, R40 ;  /* 0x0000002859077221 */ /* 0x000fe20000010000 */
[----:B------:R-:W-:Y:S01]  /*4050*/  F2FP.BF16.F32.PACK_AB R175, R24, R175 ;  /* 0x000000af18af723e */ /* 0x000fe200000010ff */
[----:B------:R-:W-:Y:S02]  /*4060*/  IMAD.MOV.U32 R89, RZ, RZ, R151 ;  /* 0x000000ffff597224 */ /* 0x000fe400078e0097 */
[----:B------:R-:W-:Y:S01]  /*4070*/  FADD.FTZ R40, R156, R7 ;  /* 0x000000079c287221 */ /* 0x000fe20000010000 */
[----:B------:R-:W-:Y:S01]  /*4080*/  F2FP.BF16.F32.PACK_AB R156, R93, R156 ;  /* 0x0000009c5d9c723e */ /* 0x000fe200000010ff */
[----:B------:R-:W1:Y:S01]  /*4090*/  MUFU.EX2 R171, R171 ;  /* 0x000000ab00ab7308 */ /* 0x000e620000000800 */
[----:B--2---:R-:W-:Y:S01]  /*40a0*/  FADD.FTZ R3, R169, R4 ;  /* 0x00000004a9037221 */ /* 0x004fe20000010000 */
[----:B------:R-:W-:Y:S01]  /*40b0*/  FADD.FTZ R7, R93, R40 ;  /* 0x000000285d077221 */ /* 0x000fe20000010000 */
[----:B------:R-:W-:-:S03]  /*40c0*/  MOV R93, R151 ;  /* 0x00000097005d7202 */ /* 0x000fc60000000f00 */
[----:B------:R-:W-:Y:S01]  /*40d0*/  FADD.FTZ R40, R158, R7 ;  /* 0x000000079e287221 */ /* 0x000fe20000010000 */
[C---:B------:R-:W-:Y:S01]  /*40e0*/  F2FP.BF16.F32.PACK_AB R158, R99.reuse, R158 ;  /* 0x0000009e639e723e */ /* 0x040fe200000010ff */
[----:B------:R-:W2:Y:S01]  /*40f0*/  MUFU.EX2 R28, R28 ;  /* 0x0000001c001c7308 */ /* 0x000ea20000000800 */
[C---:B0-----:R-:W-:Y:S01]  /*4100*/  FADD.FTZ R4, R26.reuse, R3 ;  /* 0x000000031a047221 */ /* 0x041fe20000010000 */
[----:B------:R-:W-:Y:S01]  /*4110*/  FADD.FTZ R7, R99, R40 ;  /* 0x0000002863077221 */ /* 0x000fe20000010000 */
[----:B------:R-:W-:Y:S01]  /*4120*/  F2FP.BF16.F32.PACK_AB R169, R26, R169 ;  /* 0x000000a91aa9723e */ /* 0x000fe200000010ff */
[----:B------:R-:W-:-:S04]  /*4130*/  IMAD.MOV.U32 R99, RZ, RZ, R151 ;  /* 0x000000ffff637224 */ /* 0x000fc800078e0097 */
[----:B------:R-:W0:Y:S01]  /*4140*/  MUFU.EX2 R153, R153 ;  /* 0x0000009900997308 */ /* 0x000e220000000800 */
[----:B-1----:R-:W-:-:S07]  /*4150*/  FADD.FTZ R3, R171, R4 ;  /* 0x00000004ab037221 */ /* 0x002fce0000010000 */
[----:B------:R-:W1:Y:S01]  /*4160*/  MUFU.EX2 R30, R30 ;  /* 0x0000001e001e7308 */ /* 0x000e620000000800 */
[C---:B--2---:R-:W-:Y:S01]  /*4170*/  FADD.FTZ R4, R28.reuse, R3 ;  /* 0x000000031c047221 */ /* 0x044fe20000010000 */
[----:B------:R-:W-:-:S06]  /*4180*/  F2FP.BF16.F32.PACK_AB R171, R28, R171 ;  /* 0x000000ab1cab723e */ /* 0x000fcc00000010ff */
[----:B------:R-:W2:Y:S01]  /*4190*/  MUFU.EX2 R51, R51 ;  /* 0x0000003300337308 */ /* 0x000ea20000000800 */
[----:B0-----:R-:W-:-:S07]  /*41a0*/  FADD.FTZ R3, R153, R4 ;  /* 0x0000000499037221 */ /* 0x001fce0000010000 */
[----:B------:R-:W0:Y:S01]  /*41b0*/  MUFU.EX2 R34, R53 ;  /* 0x0000003500227308 */ /* 0x000e220000000800 */
[C---:B-1----:R-:W-:Y:S01]  /*41c0*/  FADD.FTZ R4, R30.reuse, R3 ;  /* 0x000000031e047221 */ /* 0x042fe20000010000 */
[----:B------:R-:W-:-:S06]  /*41d0*/  F2FP.BF16.F32.PACK_AB R153, R30, R153 ;  /* 0x000000991e99723e */ /* 0x000fcc00000010ff */
[----:B------:R-:W1:Y:S01]  /*41e0*/  MUFU.EX2 R160, R160 ;  /* 0x000000a000a07308 */ /* 0x000e620000000800 */
[----:B--2---:R-:W-:-:S07]  /*41f0*/  FADD.FTZ R3, R51, R4 ;  /* 0x0000000433037221 */ /* 0x004fce0000010000 */
[----:B------:R-:W2:Y:S01]  /*4200*/  MUFU.EX2 R55, R55 ;  /* 0x0000003700377308 */ /* 0x000ea20000000800 */
[C---:B0-----:R-:W-:Y:S01]  /*4210*/  FADD.FTZ R4, R34.reuse, R3 ;  /* 0x0000000322047221 */ /* 0x041fe20000010000 */
[----:B------:R-:W-:-:S06]  /*4220*/  F2FP.BF16.F32.PACK_AB R155, R34, R51 ;  /* 0x00000033229b723e */ /* 0x000fcc00000010ff */
[----:B------:R-:W0:Y:S01]  /*4230*/  MUFU.EX2 R103, R103 ;  /* 0x0000006700677308 */ /* 0x000e220000000800 */
[----:B-1----:R-:W-:-:S07]  /*4240*/  FADD.FTZ R42, R160, R7 ;  /* 0x00000007a02a7221 */ /* 0x002fce0000010000 */
[----:B------:R-:W1:Y:S01]  /*4250*/  MUFU.EX2 R36, R59 ;  /* 0x0000003b00247308 */ /* 0x000e620000000800 */
[----:B--2---:R-:W-:-:S07]  /*4260*/  FADD.FTZ R3, R55, R4 ;  /* 0x0000000437037221 */ /* 0x004fce0000010000 */
[----:B------:R-:W2:Y:S01]  /*4270*/  MUFU.EX2 R162, R162 ;  /* 0x000000a200a27308 */ /* 0x000ea20000000800 */
[C---:B0-----:R-:W-:Y:S01]  /*4280*/  FADD.FTZ R7, R103.reuse, R42 ;  /* 0x0000002a67077221 */ /* 0x041fe20000010000 */
[----:B------:R-:W-:Y:S01]  /*4290*/  F2FP.BF16.F32.PACK_AB R160, R103, R160 ;  /* 0x000000a067a0723e */ /* 0x000fe200000010ff */
[----:B------:R-:W-:-:S05]  /*42a0*/  IMAD.MOV.U32 R103, RZ, RZ, R151 ;  /* 0x000000ffff677224 */ /* 0x000fca00078e0097 */
[----:B------:R-:W0:Y:S01]  /*42b0*/  MUFU.EX2 R73, R73 ;  /* 0x0000004900497308 */ /* 0x000e220000000800 */
[C---:B-1----:R-:W-:Y:S01]  /*42c0*/  FADD.FTZ R4, R36.reuse, R3 ;  /* 0x0000000324047221 */ /* 0x042fe20000010000 */
[----:B------:R-:W-:-:S06]  /*42d0*/  F2FP.BF16.F32.PACK_AB R157, R36, R55 ;  /* 0x00000037249d723e */ /* 0x000fcc00000010ff */
[----:B------:R-:W1:Y:S01]  /*42e0*/  MUFU.EX2 R105, R105 ;  /* 0x0000006900697308 */ /* 0x000e620000000800 */
[----:B--2---:R-:W-:-:S07]  /*42f0*/  FADD.FTZ R42, R162, R7 ;  /* 0x00000007a22a7221 */ /* 0x004fce0000010000 */
[----:B------:R-:W2:Y:S01]  /*4300*/  MUFU.EX2 R38, R75 ;  /* 0x0000004b00267308 */ /* 0x000ea20000000800 */
[----:B0-----:R-:W-:-:S07]  /*4310*/  FADD.FTZ R3, R73, R4 ;  /* 0x0000000449037221 */ /* 0x001fce0000010000 */
[----:B------:R-:W0:Y:S01]  /*4320*/  MUFU.EX2 R164, R164 ;  /* 0x000000a400a47308 */ /* 0x000e220000000800 */
[C---:B-1----:R-:W-:Y:S01]  /*4330*/  FADD.FTZ R7, R105.reuse, R42 ;  /* 0x0000002a69077221 */ /* 0x042fe20000010000 */
[----:B------:R-:W-:Y:S01]  /*4340*/  F2FP.BF16.F32.PACK_AB R162, R105, R162 ;  /* 0x000000a269a2723e */ /* 0x000fe200000010ff */
[----:B------:R-:W-:-:S05]  /*4350*/  IMAD.MOV.U32 R105, RZ, RZ, R151 ;  /* 0x000000ffff697224 */ /* 0x000fca00078e0097 */
[----:B------:R-:W1:Y:S01]  /*4360*/  MUFU.EX2 R77, R77 ;  /* 0x0000004d004d7308 */ /* 0x000e620000000800 */
[C---:B--2---:R-:W-:Y:S01]  /*4370*/  FADD.FTZ R4, R38.reuse, R3 ;  /* 0x0000000326047221 */ /* 0x044fe20000010000 */
[----:B------:R-:W-:-:S06]  /*4380*/  F2FP.BF16.F32.PACK_AB R159, R38, R73 ;  /* 0x00000049269f723e */ /* 0x000fcc00000010ff */
[----:B------:R-:W2:Y:S01]  /*4390*/  MUFU.EX2 R107, R107 ;  /* 0x0000006b006b7308 */ /* 0x000ea20000000800 */
[----:B0-----:R-:W-:-:S07]  /*43a0*/  FADD.FTZ R44, R164, R7 ;  /* 0x00000007a42c7221 */ /* 0x001fce0000010000 */
[----:B------:R-:W0:Y:S01]  /*43b0*/  MUFU.EX2 R32, R81 ;  /* 0x0000005100207308 */ /* 0x000e220000000800 */
[----:B-1----:R-:W-:-:S07]  /*43c0*/  FADD.FTZ R3, R77, R4 ;  /* 0x000000044d037221 */ /* 0x002fce0000010000 */
[----:B------:R-:W1:Y:S01]  /*43d0*/  MUFU.EX2 R85, R85 ;  /* 0x0000005500557308 */ /* 0x000e620000000800 */
[C---:B--2---:R-:W-:Y:S01]  /*43e0*/  FADD.FTZ R7, R107.reuse, R44 ;  /* 0x0000002c6b077221 */ /* 0x044fe20000010000 */
[----:B------:R-:W-:Y:S01]  /*43f0*/  F2FP.BF16.F32.PACK_AB R164, R107, R164 ;  /* 0x000000a46ba4723e */ /* 0x000fe200000010ff */
[----:B------:R-:W-:-:S05]  /*4400*/  IMAD.MOV.U32 R107, RZ, RZ, R151 ;  /* 0x000000ffff6b7224 */ /* 0x000fca00078e0097 */
[----:B------:R-:W2:Y:S01]  /*4410*/  MUFU.EX2 R40, R87 ;  /* 0x0000005700287308 */ /* 0x000ea20000000800 */
[C---:B0-----:R-:W-:Y:S01]  /*4420*/  FADD.FTZ R44, R32.reuse, R3 ;  /* 0x00000003202c7221 */ /* 0x041fe20000010000 */
[----:B------:R-:W-:-:S06]  /*4430*/  F2FP.BF16.F32.PACK_AB R161, R32, R77 ;  /* 0x0000004d20a1723e */ /* 0x000fcc00000010ff */
[----:B------:R-:W0:Y:S01]  /*4440*/  MUFU.EX2 R91, R91 ;  /* 0x0000005b005b7308 */ /* 0x000e220000000800 */
[----:B-1----:R-:W-:-:S07]  /*4450*/  FADD.FTZ R3, R85, R44 ;  /* 0x0000002c55037221 */ /* 0x002fce0000010000 */
[----:B------:R1:W3:Y:S01]  /*4460*/  MUFU.EX2 R42, R95 ;  /* 0x0000005f002a7308 */ /* 0x0002e20000000800 */
[C---:B--2---:R-:W-:Y:S01]  /*4470*/  FADD.FTZ R10, R40.reuse, R3 ;  /* 0x00000003280a7221 */ /* 0x044fe20000010000 */
[----:B------:R-:W-:-:S06]  /*4480*/  F2FP.BF16.F32.PACK_AB R163, R40, R85 ;  /* 0x0000005528a3723e */ /* 0x000fcc00000010ff */
[----:B------:R-:W2:Y:S01]  /*4490*/  MUFU.EX2 R166, R166 ;  /* 0x000000a600a67308 */ /* 0x000ea20000000800 */
[----:B0-----:R-:W-:Y:S01]  /*44a0*/  FADD.FTZ R3, R91, R10 ;  /* 0x0000000a5b037221 */ /* 0x001fe20000010000 */
[----:B-1----:R-:W-:-:S06]  /*44b0*/  IMAD.MOV.U32 R95, RZ, RZ, R151 ;  /* 0x000000ffff5f7224 */ /* 0x002fcc00078e0097 */
[----:B------:R-:W0:Y:S01]  /*44c0*/  MUFU.EX2 R97, R97 ;  /* 0x0000006100617308 */ /* 0x000e220000000800 */
[C---:B---3--:R-:W-:Y:S01]  /*44d0*/  FADD.FTZ R10, R42.reuse, R3 ;  /* 0x000000032a0a7221 */ /* 0x048fe20000010000 */
[----:B------:R-:W-:Y:S01]  /*44e0*/  F2FP.BF16.F32.PACK_AB R165, R42, R91 ;  /* 0x0000005b2aa5723e */ /* 0x000fe200000010ff */
[----:B------:R-:W-:-:S05]  /*44f0*/  IMAD.MOV.U32 R91, RZ, RZ, R151 ;  /* 0x000000ffff5b7224 */ /* 0x000fca00078e0097 */
[----:B------:R-:W1:Y:S01]  /*4500*/  MUFU.EX2 R109, R109 ;  /* 0x0000006d006d7308 */ /* 0x000e620000000800 */
[----:B--2---:R-:W-:Y:S01]  /*4510*/  FADD.FTZ R4, R166, R7 ;  /* 0x00000007a6047221 */ /* 0x004fe20000010000 */
[----:B------:R-:W-:-:S06]  /*4520*/  IMAD.MOV.U32 R7, RZ, RZ, 0x3f800000 ;  /* 0x3f800000ff077424 */ /* 0x000fcc00078e00ff */
[----:B------:R2:W3:Y:S01]  /*4530*/  MUFU.EX2 R6, R101 ;  /* 0x0000006500067308 */ /* 0x0004e20000000800 */
[----:B0-----:R-:W-:Y:S01]  /*4540*/  FADD.FTZ R3, R97, R10 ;  /* 0x0000000a61037221 */ /* 0x001fe20000010000 */
[C---:B-1----:R-:W-:Y:S01]  /*4550*/  FADD.FTZ R4, R109.reuse, R4 ;  /* 0x000000046d047221 */ /* 0x042fe20000010000 */
[----:B------:R-:W-:Y:S01]  /*4560*/  F2FP.BF16.F32.PACK_AB R166, R109, R166 ;  /* 0x000000a66da6723e */ /* 0x000fe200000010ff */
[--C-:B------:R-:W-:Y:S02]  /*4570*/  IMAD.MOV.U32 R109, RZ, RZ, R151.reuse ;  /* 0x000000ffff6d7224 */ /* 0x100fe400078e0097 */
[----:B--2---:R-:W-:Y:S02]  /*4580*/  IMAD.MOV.U32 R101, RZ, RZ, R151 ;  /* 0x000000ffff657224 */ /* 0x004fe400078e0097 */
[C---:B---3--:R-:W-:Y:S01]  /*4590*/  FADD.FTZ R3, R6.reuse, R3 ;  /* 0x0000000306037221 */ /* 0x048fe20000010000 */
[----:B------:R-:W-:Y:S01]  /*45a0*/  F2FP.BF16.F32.PACK_AB R167, R6, R97 ;  /* 0x0000006106a7723e */ /* 0x000fe200000010ff */
[----:B------:R-:W-:-:S02]  /*45b0*/  IMAD.MOV.U32 R6, RZ, RZ, 0x3f800000 ;  /* 0x3f800000ff067424 */ /* 0x000fc400078e00ff */
[----:B------:R-:W-:Y:S01]  /*45c0*/  IMAD.MOV.U32 R97, RZ, RZ, R151 ;  /* 0x000000ffff617224 */ /* 0x000fe200078e0097 */
[----:B------:R-:W-:Y:S06]  /*45d0*/  @!P2 BRA `(.L_x_183) ;  /* 0x0000002800b8a947 */ /* 0x000fec0003800000 */
[----:B------:R-:W-:Y:S01]  /*45e0*/  R2UR UR5, R2 ;  /* 0x00000000020572ca */ /* 0x000fe200000e0000 */
[----:B------:R-:W-:Y:S01]  /*45f0*/  IMAD.MOV.U32 R10, RZ, RZ, R21 ;  /* 0x000000ffff0a7224 */ /* 0x000fe200078e0015 */
[----:B------:R-:W-:Y:S01]  /*4600*/  CS2R R150, SRZ ;  /* 0x0000000000967805 */ /* 0x000fe2000001ff00 */
[----:B------:R-:W-:Y:S01]  /*4610*/  IMAD.MOV.U32 R14, RZ, RZ, R9 ;  /* 0x000000ffff0e7224 */ /* 0x000fe200078e0009 */
[----:B------:R-:W-:Y:S01]  /*4620*/  CS2R R146, SRZ ;  /* 0x0000000000927805 */ /* 0x000fe2000001ff00 */
[----:B------:R-:W-:Y:S01]  /*4630*/  IMAD.MOV.U32 R11, RZ, RZ, R16 ;  /* 0x000000ffff0b7224 */ /* 0x000fe200078e0010 */
[----:B------:R-:W-:Y:S01]  /*4640*/  CS2R R142, SRZ ;  /* 0x00000000008e7805 */ /* 0x000fe2000001ff00 */
[----:B------:R-:W-:Y:S01]  /*4650*/  IMAD.MOV.U32 R6, RZ, RZ, 0x3f800000 ;  /* 0x3f800000ff067424 */ /* 0x000fe200078e00ff */
        /* <DEDUP_REMOVED lines=29> */
[----:B------:R-:W-:-:S06]  /*4830*/  ULDC UR4, c[0x0][0x9d8] ;  /* 0x0002760000047ab9 */ /* 0x000fcc0000000800 */
.L_x_192:
        /* <DEDUP_REMOVED lines=8> */
.L_x_184:
[----:B------:R-:W0:Y:S01]  /*48c0*/  S2UR UR10, SR_CgaCtaId ;  /* 0x00000000000a79c3 */ /* 0x000e220000008800 */
[----:B------:R-:W-:Y:S01]  /*48d0*/  UMOV UR7, 0x400 ;  /* 0x0000040000077882 */ /* 0x000fe20000000000 */
[----:B------:R-:W-:Y:S01]  /*48e0*/  IMAD.U32 R13, RZ, RZ, UR6 ;  /* 0x00000006ff0d7e24 */ /* 0x000fe2000f8e00ff */
[----:B------:R-:W-:Y:S01]  /*48f0*/  SHF.L.U32 R8, R16, 0x1f, RZ ;  /* 0x0000001f10087819 */ /* 0x000fe200000006ff */
[----:B0-----:R-:W-:-:S06]  /*4900*/  ULEA UR7, UR10, UR7, 0x18 ;  /* 0x000000070a077291 */ /* 0x001fcc000f8ec03f */
[----:B------:R-:W-:-:S04]  /*4910*/  IMAD.U32 R0, RZ, RZ, UR7 ;  /* 0x00000007ff007e24 */ /* 0x000fc8000f8e00ff */
[----:B------:R-:W-:-:S04]  /*4920*/  IMAD R13, R13, 0x8, R0 ;  /* 0x000000080d0d7824 */ /* 0x000fc800078e0200 */
[----:B------:R0:W1:Y:S01]  /*4930*/  SYNCS.PHASECHK.TRANS64.TRYWAIT P2, [R13+URZ+0x34830], R8 ;  /* 0x034830080d0075a7 */ /* 0x000062000804017f */
[----:B------:R-:W-:Y:S05]  /*4940*/  @!P0 BRA `(.L_x_185) ;  /* 0x0000000000048947 */ /* 0x000fea0003800000 */
[----:B------:R-:W-:Y:S01]  /*4950*/  BPT.TRAP 0x1 ;  /* 0x000000040000795c */ /* 0x000fe20000300000 */
.L_x_185:
[----:B------:R-:W-:Y:S01]  /*4960*/  IMAD R9, R2, 0xc00, R5 ;  /* 0x00000c0002097824 */ /* 0x000fe200078e0205 */
[----:B-1----:R-:W-:Y:S06]  /*4970*/  @P2 BRA `(.L_x_186) ;  /* 0x0000000000082947 */ /* 0x002fec0003800000 */
[----:B------:R-:W1:Y:S02]  /*4980*/  SYNCS.PHASECHK.TRANS64.TRYWAIT P2, [R13+URZ+0x34830], R8 ;  /* 0x034830080d0075a7 */ /* 0x000e64000804017f */
[----:B-1----:R-:W-:Y:S05]  /*4990*/  @!P2 BRA `(.L_x_187) ;  /* 0x000000c800b0a947 */ /* 0x002fea0003800000 */
.L_x_186:
[----:B------:R-:W-:Y:S01]  /*49a0*/  R2UR UR58, R9 ;  /* 0x00000000093a72ca */ /* 0x000fe200000e0000 */
[----:B------:R-:W-:Y:S01]  /*49b0*/  WARPGROUP.ARRIVE ;  /* 0x00000000000079c5 */ /* 0x000fe20000000000 */
        /* <DEDUP_REMOVED lines=124> */
.L_x_188:
[----:B------:R-:W-:Y:S01]  /*5180*/  IMAD.U32 R7, RZ, RZ, UR5 ;  /* 0x00000005ff077e24 */ /* 0x000fe2000f8e00ff */
[----:B------:R-:W-:-:S03]  /*5190*/  SHF.L.U32 R6, R11, 0x1f, RZ ;  /* 0x0000001f0b067819 */ /* 0x000fc600000006ff */
[----:B------:R-:W-:-:S04]  /*51a0*/  IMAD R11, R7, 0x8, R0 ;  /* 0x00000008070b7824 */ /* 0x000fc800078e0200 */
[----:B------:R2:W3:Y:S01]  /*51b0*/  SYNCS.PHASECHK.TRANS64.TRYWAIT P2, [R11+URZ+0x34850], R6 ;  /* 0x034850060b0075a7 */ /* 0x0004e2000804017f */
[----:B------:R-:W-:Y:S05]  /*51c0*/  @!P0 BRA `(.L_x_189) ;  /* 0x0000000000048947 */ /* 0x000fea0003800000 */
[----:B------:R-:W-:Y:S01]  /*51d0*/  BPT.TRAP 0x1 ;  /* 0x000000040000795c */ /* 0x000fe20000300000 */
.L_x_189:
[----:B---3--:R-:W-:Y:S05]  /*51e0*/  @P2 BRA `(.L_x_190) ;  /* 0x0000000000082947 */ /* 0x008fea0003800000 */
[----:B------:R-:W3:Y:S02]  /*51f0*/  SYNCS.PHASECHK.TRANS64.TRYWAIT P2, [R11+URZ+0x34850], R6 ;  /* 0x034850060b0075a7 */ /* 0x000ee4000804017f */
[----:B---3--:R-:W-:Y:S05]  /*5200*/  @!P2 BRA `(.L_x_191) ;  /* 0x000000c000a8a947 */ /* 0x008fea0003800000 */
.L_x_190:
[----:B------:R-:W-:Y:S01]  /*5210*/  R2UR UR6, R0 ;  /* 0x00000000000672ca */ /* 0x000fe200000e0000 */
[----:B------:R-:W-:Y:S01]  /*5220*/  WARPGROUP.ARRIVE ;  /* 0x00000000000079c5 */ /* 0x000fe20000000000 */
[----:B------:R-:W-:Y:S01]  /*5230*/  UMOV UR7, 0x40000040 ;  /* 0x4000004000077882 */ /* 0x000fe20000000000 */
[----:B------:R-:W-:Y:S01]  /*5240*/  UMOV UR11, 0x40000040 ;  /* 0x40000040000b7882 */ /* 0x000fe20000000000 */
[----:B------:R-:W-:Y:S01]  /*5250*/  FMUL.FTZ R21, R24, UR4 ;  /* 0x0000000418157c20 */ /* 0x000fe20008410000 */
[----:B------:R-:W-:Y:S01]  /*5260*/  FMUL.FTZ R231, R32, UR4 ;  /* 0x0000000420e77c20 */ /* 0x000fe20008410000 */
[----:B------:R-:W-:Y:S01]  /*5270*/  FMUL.FTZ R233, R33, UR4 ;  /* 0x0000000421e97c20 */ /* 0x000fe20008410000 */
[----:B------:R-:W-:Y:S01]  /*5280*/  FMUL.FTZ R235, R36, UR4 ;  /* 0x0000000424eb7c20 */ /* 0x000fe20008410000 */
[----:B------:R-:W-:Y:S01]  /*5290*/  FMUL.FTZ R237, R37, UR4 ;  /* 0x0000000425ed7c20 */ /* 0x000fe20008410000 */
[----:B--23--:R-:W-:Y:S01]  /*52a0*/  FMUL.FTZ R6, R40, UR4 ;  /* 0x0000000428067c20 */ /* 0x00cfe20008410000 */
[----:B------:R-:W0:Y:S01]  /*52b0*/  MUFU.TANH R21, R21 ;  /* 0x0000001500157308 */ /* 0x000e220000002400 */
[----:B------:R-:W-:Y:S01]  /*52c0*/  FMUL.FTZ R20, R41, UR4 ;  /* 0x0000000429147c20 */ /* 0x000fe20008410000 */
[----:B------:R-:W-:Y:S01]  /*52d0*/  FMUL.FTZ R44, R44, UR4 ;  /* 0x000000042c2c7c20 */ /* 0x000fe20008410000 */
[----:B------:R-:W-:Y:S01]  /*52e0*/  UIADD3 UR6, UR6, 0x400, URZ ;  /* 0x0000040006067890 */ /* 0x000fe2000fffe03f */
[----:B------:R-:W-:Y:S01]  /*52f0*/  FMUL.FTZ R24, R48, UR4 ;  /* 0x0000000430187c20 */ /* 0x000fe20008410000 */
[----:B------:R-:W-:Y:S01]  /*5300*/  FMUL.FTZ R15, R26, UR4 ;  /* 0x000000041a0f7c20 */ /* 0x000fe20008410000 */
[----:B------:R-:W-:Y:S01]  /*5310*/  FMUL.FTZ R26, R49, UR4 ;  /* 0x00000004311a7c20 */ /* 0x000fe20008410000 */
[----:B------:R-:W-:Y:S01]  /*5320*/  USHF.R.U32.HI UR6, URZ, 0x4, UR6 ;  /* 0x000000043f067899 */ /* 0x000fe20008011606 */
[----:B------:R-:W-:Y:S01]  /*5330*/  MUFU.TANH R231, R231 ;  /* 0x000000e700e77308 */ /* 0x000fe20000002400 */
[----:B------:R-:W-:Y:S01]  /*5340*/  FMUL.FTZ R32, R56, UR4 ;  /* 0x0000000438207c20 */ /* 0x000fe20008410000 */
[----:B------:R-:W-:Y:S01]  /*5350*/  FMUL.FTZ R33, R34, UR4 ;  /* 0x0000000422217c20 */ /* 0x000fe20008410000 */
[----:B------:R-:W-:Y:S01]  /*5360*/  ULOP3.LUT UR6, UR6, 0x3fff, URZ, 0xc0, !UPT ;  /* 0x00003fff06067892 */ /* 0x000fe2000f8ec03f */
[----:B------:R-:W-:Y:S01]  /*5370*/  FMUL.FTZ R34, R57, UR4 ;  /* 0x0000000439227c20 */ /* 0x000fe20008410000 */
[----:B------:R-:W-:Y:S01]  /*5380*/  FMUL.FTZ R36, R60, UR4 ;  /* 0x000000043c247c20 */ /* 0x000fe20008410000 */
[----:B------:R-:W-:Y:S01]  /*5390*/  FMUL.FTZ R37, R38, UR4 ;  /* 0x0000000426257c20 */ /* 0x000fe20008410000 */
[----:B------:R-:W-:Y:S01]  /*53a0*/  ULOP3.LUT UR6, UR6, 0x4000000, URZ, 0xfc, !UPT ;  /* 0x0400000006067892 */ /* 0x000fe2000f8efc3f */
[----:B------:R-:W-:Y:S01]  /*53b0*/  MUFU.TANH R233, R233 ;  /* 0x000000e900e97308 */ /* 0x000fe20000002400 */
[----:B01----:R-:W-:Y:S01]  /*53c0*/  FMNMX.FTZ R8, R21, R14, !PT ;  /* 0x0000000e15087209 */ /* 0x003fe20007810000 */
[----:B------:R-:W-:Y:S01]  /*53d0*/  FMUL.FTZ R38, R61, UR4 ;  /* 0x000000043d267c20 */ /* 0x000fe20008410000 */
[----:B------:R-:W-:Y:S01]  /*53e0*/  ULEA UR6, UR5, UR6, 0xb ;  /* 0x0000000605067291 */ /* 0x000fe2000f8e583f */
[----:B------:R-:W-:Y:S01]  /*53f0*/  FMUL.FTZ R65, R65, UR4 ;  /* 0x0000000441417c20 */ /* 0x000fe20008410000 */
[----:B------:R-:W-:Y:S01]  /*5400*/  FMUL.FTZ R69, R69, UR4 ;  /* 0x0000000445457c20 */ /* 0x000fe20008410000 */
[----:B------:R-:W-:Y:S01]  /*5410*/  FMUL.FTZ R40, R72, UR4 ;  /* 0x0000000448287c20 */ /* 0x000fe20008410000 */
[----:B------:R-:W-:Y:S01]  /*5420*/  UIADD3 UR10, UR6, 0x80, URZ ;  /* 0x00000080060a7890 */ /* 0x000fe2000fffe03f */
[----:B------:R-:W-:Y:S01]  /*5430*/  MUFU.TANH R235, R235 ;  /* 0x000000eb00eb7308 */ /* 0x000fe20000002400 */
[----:B------:R-:W-:Y:S01]  /*5440*/  FMUL.FTZ R73, R73, UR4 ;  /* 0x0000000449497c20 */ /* 0x000fe20008410000 */
[----:B------:R-:W-:Y:S01]  /*5450*/  FMUL.FTZ R41, R42, UR4 ;  /* 0x000000042a297c20 */ /* 0x000fe20008410000 */
[----:B------:R-:W-:Y:S01]  /*5460*/  FMUL.FTZ R42, R76, UR4 ;  /* 0x000000044c2a7c20 */ /* 0x000fe20008410000 */
[----:B------:R-:W-:Y:S01]  /*5470*/  HGMMA.64x128x16.F32.BF16 R88, R180, gdesc[UR4].tnspB, R88, gsb0 ;  /* 0x41e00004b4587df0 */ /* 0x000fe20008001858 */
        /* <DEDUP_REMOVED lines=26> */
[----:B------:R-:W-:Y:S01]  /*5620*/  UMOV UR7, 0x40000040 ;  /* 0x4000004000077882 */ /* 0x000fe20000000000 */
[----:B------:R-:W-:Y:S01]  /*5630*/  MUFU.TANH R24, R24 ;  /* 0x0000001800187308 */ /* 0x000fe20000002400 */
[C---:B------:R-:W-:Y:S01]  /*5640*/  ISETP.GT.AND P2, PT, R12.reuse, R17, PT ;  /* 0x000000110c00720c */ /* 0x040fe20003f44270 */
[----:B------:R-:W-:Y:S01]  /*5650*/  VIADD R12, R12, 0xffffffff ;  /* 0xffffffff0c0c7836 */ /* 0x000fe20000000000 */
[----:B------:R-:W-:-:S05]  /*5660*/  R2UR UR5, R2 ;  /* 0x00000000020572ca */ /* 0x000fca00000e0000 */
[----:B------:R-:W-:Y:S08]  /*5670*/  MUFU.TANH R26, R26 ;  /* 0x0000001a001a7308 */ /* 0x000ff00000002400 */
        /* <DEDUP_REMOVED lines=12> */
[----:B------:R-:W-:Y:S01]  /*5740*/  MUFU.TANH R15, R15 ;  /* 0x0000000f000f7308 */ /* 0x000fe20000002400 */
[----:B------:R-:W-:-:S02]  /*5750*/  WARPGROUP.DEPBAR.LE gsb0, 0x0 ;  /* 0x00008000000079c5 */ /* 0x000fc40000010000 */
[----:B------:R-:W-:Y:S01]  /*5760*/  WARPGROUP.ARRIVE ;  /* 0x00000000000079c5 */ /* 0x000fe20000000000 */
[----:B------:R-:W-:Y:S01]  /*5770*/  FMUL.FTZ R181, R25, UR4 ;  /* 0x0000000419b57c20 */ /* 0x000fe20008410000 */
[----:B------:R-:W-:Y:S01]  /*5780*/  FMUL.FTZ R25, R27, UR4 ;  /* 0x000000041b197c20 */ /* 0x000fe20008410000 */
[----:B------:R-:W-:Y:S01]  /*5790*/  FMUL.FTZ R27, R28, UR4 ;  /* 0x000000041c1b7c20 */ /* 0x000fe20008410000 */
[----:B------:R-:W-:Y:S01]  /*57a0*/  FMUL.FTZ R183, R29, UR4 ;  /* 0x000000041db77c20 */ /* 0x000fe20008410000 */
[----:B------:R-:W-:Y:S01]  /*57b0*/  FMUL.FTZ R28, R52, UR4 ;  /* 0x00000004341c7c20 */ /* 0x000fe20008410000 */
[----:B------:R-:W-:Y:S01]  /*57c0*/  HGMMA.64x128x16.F32.BF16 R88, R176, gdesc[UR8].tnspB, R88, gsb0 ;  /* 0x41e00008b0587df0 */ /* 0x000fe20008001858 */
[----:B------:R-:W-:Y:S01]  /*57d0*/  UIADD3 UR10, UR6, 0x100, URZ ;  /* 0x00000100060a7890 */ /* 0x000fe2000fffe03f */
[----:B------:R-:W0:Y:S01]  /*57e0*/  MUFU.TANH R181, R181 ;  /* 0x000000b500b57308 */ /* 0x000e220000002400 */
[----:B------:R-:W-:Y:S01]  /*57f0*/  UMOV UR11, 0x40000040 ;  /* 0x40000040000b7882 */ /* 0x000fe20000000000 */
[----:B------:R-:W-:Y:S01]  /*5800*/  FMUL.FTZ R29, R30, UR4 ;  /* 0x000000041e1d7c20 */ /* 0x000fe20008410000 */
[----:B------:R-:W-:Y:S01]  /*5810*/  FMUL.FTZ R30, R53, UR4 ;  /* 0x00000004351e7c20 */ /* 0x000fe20008410000 */
[----:B------:R-:W-:Y:S01]  /*5820*/  FMUL.FTZ R53, R54, UR4 ;  /* 0x0000000436357c20 */ /* 0x000fe20008410000 */
[----:B------:R-:W-:Y:S01]  /*5830*/  FMUL.FTZ R52, R82, UR4 ;  /* 0x0000000452347c20 */ /* 0x000fe20008410000 */
[----:B------:R-:W-:-:S02]  /*5840*/  FMUL.FTZ R54, R86, UR4 ;  /* 0x0000000456367c20 */ /* 0x000fc40008410000 */
[----:B------:R-:W1:Y:S08]  /*5850*/  MUFU.TANH R27, R27 ;  /* 0x0000001b001b7308 */ /* 0x000e700000002400 */
[----:B------:R-:W2:Y:S01]  /*5860*/  MUFU.TANH R183, R183 ;  /* 0x000000b700b77308 */ /* 0x000ea20000002400 */
[----:B0-----:R-:W-:-:S07]  /*5870*/  FMNMX.FTZ R8, R181, R8, !PT ;  /* 0x00000008b5087209 */ /* 0x001fce0007810000 */
[----:B------:R-:W-:Y:S01]  /*5880*/  MUFU.TANH R28, R28 ;  /* 0x0000001c001c7308 */ /* 0x000fe20000002400 */
[----:B-1----:R-:W-:-:S07]  /*5890*/  FMNMX.FTZ R8, R27, R8, !PT ;  /* 0x000000081b087209 */ /* 0x002fce0007810000 */
[----:B------:R-:W-:Y:S01]  /*58a0*/  MUFU.TANH R30, R30 ;  /* 0x0000001e001e7308 */ /* 0x000fe20000002400 */
[----:B--2---:R-:W-:-:S04]  /*58b0*/  FMNMX.FTZ R8, R183, R8, !PT ;  /* 0x00000008b7087209 */ /* 0x004fc80007810000 */
[----:B------:R-:W-:-:S03]  /*58c0*/  FMNMX.FTZ R8, R231, R8, !PT ;  /* 0x00000008e7087209 */ /* 0x000fc60007810000 */
[----:B------:R-:W-:Y:S01]  /*58d0*/  MUFU.TANH R25, R25 ;  /* 0x0000001900197308 */ /* 0x000fe20000002400 */
[----:B------:R-:W-:-:S04]  /*58e0*/  FMNMX.FTZ R8, R233, R8, !PT ;  /* 0x00000008e9087209 */ /* 0x000fc80007810000 */
[----:B------:R-:W-:-:S03]  /*58f0*/  FMNMX.FTZ R8, R235, R8, !PT ;  /* 0x00000008eb087209 */ /* 0x000fc60007810000 */
[----:B------:R-:W-:Y:S01]  /*5900*/  MUFU.TANH R29, R29 ;  /* 0x0000001d001d7308 */ /* 0x000fe20000002400 */
[----:B------:R-:W-:-:S04]  /*5910*/  FMNMX.FTZ R7, R237, R8, !PT ;  /* 0x00000008ed077209 */ /* 0x000fc80007810000 */
[----:B------:R-:W-:-:S03]  /*5920*/  FMNMX.FTZ R7, R6, R7, !PT ;  /* 0x0000000706077209 */ /* 0x000fc60007810000 */
[----:B------:R-:W-:Y:S01]  /*5930*/  MUFU.TANH R31, R31 ;  /* 0x0000001f001f7308 */ /* 0x000fe20000002400 */
[----:B------:R-:W-:-:S07]  /*5940*/  FMNMX.FTZ R8, R20, R7, !PT ;  /* 0x0000000714087209 */ /* 0x000fce0007810000 */
        /* <DEDUP_REMOVED lines=12> */
[----:B------:R-:W-:-:S04]  /*5a10*/  FMUL.FTZ R179, R45, UR4 ;  /* 0x000000042db37c20 */ /* 0x000fc80008410000 */
[----:B------:R0:W1:Y:S01]  /*5a20*/  MUFU.TANH R177, R44 ;  /* 0x0000002c00b17308 */ /* 0x0000620000002400 */
[----:B------:R-:W-:Y:S01]  /*5a30*/  FMUL.FTZ R45, R46, UR4 ;  /* 0x000000042e2d7c20 */ /* 0x000fe20008410000 */
[----:B------:R-:W-:Y:S01]  /*5a40*/  FMUL.FTZ R46, R84, UR4 ;  /* 0x00000004542e7c20 */ /* 0x000fe20008410000 */
[----:B------:R-:W-:Y:S01]  /*5a50*/  HGMMA.64x128x16.F32.BF16 R88, R172, gdesc[UR8].tnspB, R88, gsb0 ;  /* 0x41e00008ac587df0 */ /* 0x000fe20008001858 */
[----:B------:R-:W-:Y:S01]  /*5a60*/  UIADD3 UR10, UR6, 0x180, URZ ;  /* 0x00000180060a7890 */ /* 0x000fe2000fffe03f */
[----:B------:R-:W-:-:S03]  /*5a70*/  UMOV UR11, 0x40000040 ;  /* 0x40000040000b7882 */ /* 0x000fc60000000000 */
[----:B------:R-:W2:Y:S01]  /*5a80*/  MUFU.TANH R179, R179 ;  /* 0x000000b300b37308 */ /* 0x000ea20000002400 */
[----:B0-----:R-:W-:-:S07]  /*5a90*/  FMUL.FTZ R44, R80, UR4 ;  /* 0x00000004502c7c20 */ /* 0x001fce0008410000 */
        /* <DEDUP_REMOVED lines=36> */
[----:B------:R-:W1:Y:S01]  /*5ce0*/  MUFU.TANH R175, R175 ;  /* 0x000000af00af7308 */ /* 0x000e620000002400 */
[----:B0-----:R-:W-:-:S04]  /*5cf0*/  FMNMX.FTZ R8, R173, R8, !PT ;  /* 0x00000008ad087209 */ /* 0x001fc80007810000 */
[----:B------:R-:W-:-:S04]  /*5d00*/  FMNMX.FTZ R8, R65, R8, !PT ;  /* 0x0000000841087209 */ /* 0x000fc80007810000 */
[----:B-1----:R-:W-:-:S04]  /*5d10*/  FMNMX.FTZ R8, R175, R8, !PT ;  /* 0x00000008af087209 */ /* 0x002fc80007810000 */
[----:B------:R-:W-:-:S04]  /*5d20*/  FMNMX.FTZ R7, R69, R8, !PT ;  /* 0x0000000845077209 */ /* 0x000fc80007810000 */
[----:B------:R-:W-:-:S04]  /*5d30*/  FMNMX.FTZ R8, R40, R7, !PT ;  /* 0x0000000728087209 */ /* 0x000fc80007810000 */
[----:B------:R-:W-:-:S04]  /*5d40*/  FMNMX.FTZ R7, R73, R8, !PT ;  /* 0x0000000849077209 */ /* 0x000fc80007810000 */
        /* <DEDUP_REMOVED lines=10> */
[----:B-1----:R-:W-:Y:S02]  /*5df0*/  FMNMX.FTZ R9, R7, R56, !PT ;  /* 0x0000003807097209 */ /* 0x002fe40007810000 */
[----:B------:R-:W-:-:S03]  /*5e00*/  FMNMX.FTZ R56, R15, R10, !PT ;  /* 0x0000000a0f387209 */ /* 0x000fc60007810000 */
[----:B------:R-:W-:Y:S01]  /*5e10*/  FADD.FTZ R7, -R9, R14 ;  /* 0x0000000e09077221 */ /* 0x000fe20000010100 */
[----:B------:R-:W-:Y:S01]  /*5e20*/  FMNMX.FTZ R56, R25, R56, !PT ;  /* 0x0000003819387209 */ /* 0x000fe20007810000 */
[-C--:B0-----:R-:W-:Y:S02]  /*5e30*/  FMUL.FTZ R14, R9, R8.reuse ;  /* 0x00000008090e7220 */ /* 0x081fe40000410000 */
[----:B------:R-:W-:Y:S01]  /*5e40*/  FMUL.FTZ R7, R7, R8 ;  /* 0x0000000807077220 */ /* 0x000fe20000410000 */
[----:B------:R-:W-:Y:S01]  /*5e50*/  FMNMX.FTZ R56, R29, R56, !PT ;  /* 0x000000381d387209 */ /* 0x000fe20007810000 */
[-CC-:B------:R-:W-:Y:S01]  /*5e60*/  FFMA.FTZ R180, R21, R8.reuse, -R14.reuse ;  /* 0x0000000815b47223 */ /* 0x180fe2000001080e */
[-CC-:B------:R-:W-:Y:S01]  /*5e70*/  FFMA.FTZ R172, R6, R8.reuse, -R14.reuse ;  /* 0x0000000806ac7223 */ /* 0x180fe2000001080e */
[--C-:B------:R-:W-:Y:S01]  /*5e80*/  FFMA.FTZ R181, R181, R8, -R14.reuse ;  /* 0x00000008b5b57223 */ /* 0x100fe2000001080e */
[----:B------:R-:W-:Y:S01]  /*5e90*/  FMNMX.FTZ R56, R31, R56, !PT ;  /* 0x000000381f387209 */ /* 0x000fe20007810000 */
[----:B------:R-:W-:Y:S01]  /*5ea0*/  MUFU.EX2 R7, R7 ;  /* 0x0000000700077308 */ /* 0x000fe20000000800 */
[----:B------:R-:W-:Y:S01]  /*5eb0*/  FFMA.FTZ R182, R27, R8, -R14 ;  /* 0x000000081bb67223 */ /* 0x000fe2000001080e */
[----:B------:R-:W-:-:S02]  /*5ec0*/  WARPGROUP.DEPBAR.LE gsb0, 0x0 ;  /* 0x00008000000079c5 */ /* 0x000fc40000010000 */
[----:B------:R-:W-:Y:S01]  /*5ed0*/  WARPGROUP.ARRIVE ;  /* 0x00000000000079c5 */ /* 0x000fe20000000000 */
[----:B------:R-:W-:Y:S01]  /*5ee0*/  FMNMX.FTZ R56, R33, R56, !PT ;  /* 0x0000003821387209 */ /* 0x000fe20007810000 */
[----:B------:R-:W-:Y:S01]  /*5ef0*/  FMUL.FTZ R169, R66, UR4 ;  /* 0x0000000442a97c20 */ /* 0x000fe20008410000 */
[----:B------:R-:W-:Y:S01]  /*5f00*/  FMUL.FTZ R171, R70, UR4 ;  /* 0x0000000446ab7c20 */ /* 0x000fe20008410000 */
[----:B------:R-:W-:Y:S01]  /*5f10*/  MUFU.EX2 R180, R180 ;  /* 0x000000b400b47308 */ /* 0x000fe20000000800 */
[----:B------:R-:W-:Y:S01]  /*5f20*/  FMNMX.FTZ R56, R35, R56, !PT ;  /* 0x0000003823387209 */ /* 0x000fe20007810000 */
[----:B------:R-:W-:Y:S01]  /*5f30*/  HGMMA.64x128x16.F32.BF16 R88, R152, gdesc[UR8].tnspB, R88, gsb0 ;  /* 0x41e0000898587df0 */ /* 0x000fe20008001858 */
[----:B------:R-:W-:Y:S01]  /*5f40*/  UIADD3 UR10, UR6, 0x280, URZ ;  /* 0x00000280060a7890 */ /* 0x000fe2000fffe03f */
[--C-:B------:R-:W-:Y:S01]  /*5f50*/  FFMA.FTZ R176, R231, R8, -R14.reuse ;  /* 0x00000008e7b07223 */ /* 0x100fe2000001080e */
[----:B------:R-:W-:Y:S01]  /*5f60*/  UMOV UR11, 0x40000040 ;  /* 0x40000040000b7882 */ /* 0x000fe20000000000 */
[----:B------:R-:W-:Y:S01]  /*5f70*/  FMNMX.FTZ R56, R37, R56, !PT ;  /* 0x0000003825387209 */ /* 0x000fe20007810000 */
[-CC-:B------:R-:W-:Y:S01]  /*5f80*/  FFMA.FTZ R178, R235, R8.reuse, -R14.reuse ;  /* 0x00000008ebb27223 */ /* 0x180fe2000001080e */
[----:B------:R-:W0:Y:S01]  /*5f90*/  MUFU.TANH R169, R169 ;  /* 0x000000a900a97308 */ /* 0x000e220000002400 */
[--C-:B------:R-:W-:Y:S01]  /*5fa0*/  FFMA.FTZ R168, R24, R8, -R14.reuse ;  /* 0x0000000818a87223 */ /* 0x100fe2000001080e */
[----:B------:R-:W-:Y:S01]  /*5fb0*/  FMNMX.FTZ R56, R39, R56, !PT ;  /* 0x0000003827387209 */ /* 0x000fe20007810000 */
[-CC-:B------:R-:W-:Y:S01]  /*5fc0*/  FFMA.FTZ R170, R28, R8.reuse, -R14.reuse ;  /* 0x000000081caa7223 */ /* 0x180fe2000001080e */
[-CC-:B------:R-:W-:Y:S01]  /*5fd0*/  FFMA.FTZ R183, R183, R8.reuse, -R14.reuse ;  /* 0x00000008b7b77223 */ /* 0x180fe2000001080e */
[--C-:B------:R-:W-:Y:S01]  /*5fe0*/  FFMA.FTZ R233, R233, R8, -R14.reuse ;  /* 0x00000008e9e97223 */ /* 0x100fe2000001080e */
[----:B------:R-:W-:Y:S01]  /*5ff0*/  FMNMX.FTZ R56, R41, R56, !PT ;  /* 0x0000003829387209 */ /* 0x000fe20007810000 */
[-CC-:B------:R-:W-:Y:S01]  /*6000*/  FFMA.FTZ R27, R237, R8.reuse, -R14.reuse ;  /* 0x00000008ed1b7223 */ /* 0x180fe2000001080e */
[----:B------:R-:W1:Y:S01]  /*6010*/  MUFU.TANH R171, R171 ;  /* 0x000000ab00ab7308 */ /* 0x000e620000002400 */
        /* <DEDUP_REMOVED lines=15> */
[----:B------:R-:W-:Y:S01]  /*6110*/  FFMA.FTZ R85, R85, R8, -R14 ;  /* 0x0000000855557223 */ /* 0x000fe2000001080e */
[----:B------:R-:W-:Y:S01]  /*6120*/  MUFU.EX2 R182, R182 ;  /* 0x000000b600b67308 */ /* 0x000fe20000000800 */
[----:B------:R-:W-:-:S04]  /*6130*/  FMNMX.FTZ R56, R51, R56, !PT ;  /* 0x0000003833387209 */ /* 0x000fc80007810000 */
[----:B------:R-:W-:-:S03]  /*6140*/  FMNMX.FTZ R56, R53, R56, !PT ;  /* 0x0000003835387209 */ /* 0x000fc60007810000 */
        /* <DEDUP_REMOVED lines=8> */
[----:B0-----:R-:W-:-:S03]  /*61d0*/  FMNMX.FTZ R56, R169, R56, !PT ;  /* 0x00000038a9387209 */ /* 0x001fc60007810000 */
[----:B------:R-:W-:Y:S01]  /*61e0*/  MUFU.EX2 R178, R178 ;  /* 0x000000b200b27308 */ /* 0x000fe20000000800 */
[----:B------:R-:W-:-:S04]  /*61f0*/  FMNMX.FTZ R56, R67, R56, !PT ;  /* 0x0000003843387209 */ /* 0x000fc80007810000 */
[----:B-1----:R-:W-:-:S03]  /*6200*/  FMNMX.FTZ R56, R171, R56, !PT ;  /* 0x00000038ab387209 */ /* 0x002fc60007810000 */
        /* <DEDUP_REMOVED lines=13> */
[----:B------:R-:W-:-:S05]  /*62e0*/  FMNMX.FTZ R6, R87, R6, !PT ;  /* 0x0000000657067209 */ /* 0x000fca0007810000 */
[----:B------:R-:W0:Y:S02]  /*62f0*/  SHFL.BFLY PT, R21, R6, 0x2, 0x1f ;  /* 0x0c401f0006157f89 */ /* 0x000e2400000e0000 */
[----:B------:R-:W-:Y:S08]  /*6300*/  MUFU.EX2 R170, R170 ;  /* 0x000000aa00aa7308 */ /* 0x000ff00000000800 */
[----:B------:R-:W-:Y:S08]  /*6310*/  MUFU.EX2 R235, R235 ;  /* 0x000000eb00eb7308 */ /* 0x000ff00000000800 */
[----:B------:R-:W-:Y:S01]  /*6320*/  MUFU.EX2 R65, R65 ;  /* 0x0000004100417308 */ /* 0x000fe20000000800 */
[----:B0-----:R-:W-:-:S07]  /*6330*/  FMNMX.FTZ R21, R6, R21, !PT ;  /* 0x0000001506157209 */ /* 0x001fce0007810000 */
[----:B------:R-:W-:Y:S01]  /*6340*/  MUFU.EX2 R69, R69 ;  /* 0x0000004500457308 */ /* 0x000fe20000000800 */
[----:B------:R-:W0:Y:S01]  /*6350*/  SHFL.BFLY PT, R6, R21, 0x1, 0x1f ;  /* 0x0c201f0015067f89 */ /* 0x000e2200000e0000 */
[----:B------:R-:W-:Y:S02]  /*6360*/  WARPGROUP.DEPBAR.LE gsb0, 0x0 ;  /* 0x00008000000079c5 */ /* 0x000fe40000010000 */
[----:B------:R-:W-:Y:S01]  /*6370*/  WARPGROUP.ARRIVE ;  /* 0x00000000000079c5 */ /* 0x000fe20000000000 */
[-CC-:B------:R-:W-:Y:S01]  /*6380*/  FFMA.FTZ R155, R20, R8.reuse, -R14.reuse ;  /* 0x00000008149b7223 */ /* 0x180fe2000001080e */
[-CC-:B------:R-:W-:Y:S01]  /*6390*/  FFMA.FTZ R153, R26, R8.reuse, -R14.reuse ;  /* 0x000000081a997223 */ /* 0x180fe2000001080e */
[-CC-:B------:R-:W-:Y:S01]  /*63a0*/  FFMA.FTZ R152, R32, R8.reuse, -R14.reuse ;  /* 0x0000000820987223 */ /* 0x180fe2000001080e */
[-CC-:B------:R-:W-:Y:S01]  /*63b0*/  FFMA.FTZ R154, R36, R8.reuse, -R14.reuse ;  /* 0x00000008249a7223 */ /* 0x180fe2000001080e */
[-CC-:B------:R-:W-:Y:S01]  /*63c0*/  FFMA.FTZ R20, R40, R8.reuse, -R14.reuse ;  /* 0x0000000828147223 */ /* 0x180fe2000001080e */
[----:B------:R-:W-:Y:S01]  /*63d0*/  HGMMA.64x128x16.F32.BF16 R88, R156, gdesc[UR8].tnspB, R88, gsb0 ;  /* 0x41e000089c587df0 */ /* 0x000fe20008001858 */
[----:B------:R-:W-:Y:S01]  /*63e0*/  UIADD3 UR10, UR6, 0x300, URZ ;  /* 0x00000300060a7890 */ /* 0x000fe2000fffe03f */
[----:B------:R-:W-:Y:S01]  /*63f0*/  FFMA.FTZ R26, R44, R8, -R14 ;  /* 0x000000082c1a7223 */ /* 0x000fe2000001080e */
[----:B------:R-:W-:Y:S01]  /*6400*/  UMOV UR11, 0x40000040 ;  /* 0x40000040000b7882 */ /* 0x000fe20000000000 */
[----:B------:R-:W-:Y:S01]  /*6410*/  UIADD3 UR6, UR6, 0x380, URZ ;  /* 0x0000038006067890 */ /* 0x000fe2000fffe03f */
[----:B------:R-:W-:Y:S01]  /*6420*/  FFMA.FTZ R44, R7, R4, R180 ;  /* 0x00000004072c7223 */ /* 0x000fe200000100b4 */
[----:B------:R-:W-:Y:S01]  /*6430*/  MUFU.EX2 R155, R155 ;  /* 0x0000009b009b7308 */ /* 0x000fe20000000800 */
[----:B--2---:R-:W-:-:S02]  /*6440*/  F2FP.BF16.F32.PACK_AB R180, R181, R180 ;  /* 0x000000b4b5b4723e */ /* 0x004fc400000010ff */
[----:B0-----:R-:W-:-:S05]  /*6450*/  FMNMX.FTZ R21, R21, R6, !PT ;  /* 0x0000000615157209 */ /* 0x001fca0007810000 */
[----:B------:R-:W-:Y:S08]  /*6460*/  MUFU.EX2 R153, R153 ;  /* 0x0000009900997308 */ /* 0x000ff00000000800 */
[----:B------:R-:W-:Y:S08]  /*6470*/  MUFU.EX2 R152, R152 ;  /* 0x0000009800987308 */ /* 0x000ff00000000800 */
[----:B------:R-:W-:Y:S08]  /*6480*/  MUFU.EX2 R154, R154 ;  /* 0x0000009a009a7308 */ /* 0x000ff00000000800 */
[----:B------:R-:W-:Y:S08]  /*6490*/  MUFU.EX2 R20, R20 ;  /* 0x0000001400147308 */ /* 0x000ff00000000800 */
[----:B------:R-:W0:Y:S08]  /*64a0*/  MUFU.EX2 R73, R73 ;  /* 0x0000004900497308 */ /* 0x000e300000000800 */
        /* <DEDUP_REMOVED lines=10> */
[-CC-:B------:R-:W-:Y:S01]  /*6550*/  FFMA.FTZ R156, R173, R8.reuse, -R14.reuse ;  /* 0x00000008ad9c7223 */ /* 0x180fe2000001080e */
[----:B------:R-:W-:Y:S02]  /*6560*/  FFMA.FTZ R158, R175, R8, -R14 ;  /* 0x00000008af9e7223 */ /* 0x000fe4000001080e */
[----:B------:R-:W-:Y:S01]  /*6570*/  HGMMA.64x128x16.F32.BF16 R88, R160, gdesc[UR8].tnspB, R88, gsb0 ;  /* 0x41e00008a0587df0 */ /* 0x000fe20008001858 */
[----:B------:R-:W-:Y:S08]  /*6580*/  MUFU.EX2 R159, R159 ;  /* 0x0000009f009f7308 */ /* 0x000ff00000000800 */
[----:B------:R-:W-:Y:S08]  /*6590*/  MUFU.EX2 R157, R157 ;  /* 0x0000009d009d7308 */ /* 0x000ff00000000800 */
[----:B------:R-:W-:Y:S08]  /*65a0*/  MUFU.EX2 R156, R156 ;  /* 0x0000009c009c7308 */ /* 0x000ff00000000800 */
[----:B------:R-:W-:Y:S01]  /*65b0*/  MUFU.EX2 R158, R158 ;  /* 0x0000009e009e7308 */ /* 0x000fe20000000800 */
[----:B------:R-:W-:-:S02]  /*65c0*/  WARPGROUP.DEPBAR.LE gsb0, 0x0 ;  /* 0x00008000000079c5 */ /* 0x000fc40000010000 */
[----:B------:R-:W-:Y:S01]  /*65d0*/  WARPGROUP.ARRIVE ;  /* 0x00000000000079c5 */ /* 0x000fe20000000000 */
[C---:B------:R-:W-:Y:S01]  /*65e0*/  FADD.FTZ R161, -R21.reuse, R10 ;  /* 0x0000000a15a17221 */ /* 0x040fe20000010100 */
[----:B------:R-:W-:Y:S01]  /*65f0*/  FMUL.FTZ R10, R21, R8 ;  /* 0x00000008150a7220 */ /* 0x000fe20000410000 */
[----:B0-----:R-:W-:Y:S02]  /*6600*/  F2FP.BF16.F32.PACK_AB R160, R73, R20 ;  /* 0x0000001449a0723e */ /* 0x001fe400000010ff */
[-C--:B------:R-:W-:Y:S01]  /*6610*/  FMUL.FTZ R161, R161, R8.reuse ;  /* 0x00000008a1a17220 */ /* 0x080fe20000410000 */
[----:B------:R-:W-:Y:S01]  /*6620*/  HGMMA.64x128x16.F32.BF16 R88, R164, gdesc[UR4].tnspB, R88, gsb0 ;  /* 0x41e00004a4587df0 */ /* 0x000fe20008001858 */
[-CC-:B------:R-:W-:Y:S01]  /*6630*/  FFMA.FTZ R15, R15, R8.reuse, -R10.reuse ;  /* 0x000000080f0f7223 */ /* 0x180fe2000001080a */
[-CC-:B------:R-:W-:Y:S01]  /*6640*/  FFMA.FTZ R30, R25, R8.reuse, -R10.reuse ;  /* 0x00000008191e7223 */ /* 0x180fe2000001080a */
[----:B------:R0:W-:Y:S01]  /*6650*/  MUFU.EX2 R6, R161 ;  /* 0x000000a100067308 */ /* 0x0001e20000000800 */
[-CC-:B------:R-:W-:Y:S01]  /*6660*/  FFMA.FTZ R14, R29, R8.reuse, -R10.reuse ;  /* 0x000000081d0e7223 */ /* 0x180fe2000001080a */
[-CC-:B------:R-:W-:Y:S01]  /*6670*/  FFMA.FTZ R177, R33, R8.reuse, -R10.reuse ;  /* 0x0000000821b17223 */ /* 0x180fe2000001080a */
[----:B------:R-:W-:Y:S01]  /*6680*/  FFMA.FTZ R25, R31, R8, -R10 ;  /* 0x000000081f197223 */ /* 0x000fe2000001080a */
[----:B------:R-:W-:-:S02]  /*6690*/  @!P1 VIADD R33, R13, 0x34840 ;  /* 0x000348400d219836 */ /* 0x000fc40000000000 */
[-CC-:B------:R-:W-:Y:S01]  /*66a0*/  FFMA.FTZ R32, R35, R8.reuse, -R10.reuse ;  /* 0x0000000823207223 */ /* 0x180fe2000001080a */
[----:B------:R-:W-:Y:S01]  /*66b0*/  @!P1 IADD3 R35, R11, 0x34860, RZ ;  /* 0x000348600b239810 */ /* 0x000fe20007ffe0ff */
[-CC-:B------:R-:W-:Y:S01]  /*66c0*/  FFMA.FTZ R179, R37, R8.reuse, -R10.reuse ;  /* 0x0000000825b37223 */ /* 0x180fe2000001080a */
[----:B------:R-:W1:Y:S01]  /*66d0*/  MUFU.EX2 R15, R15 ;  /* 0x0000000f000f7308 */ /* 0x000e620000000800 */
[----:B------:R-:W-:Y:S01]  /*66e0*/  @!P1 PRMT R33, RZ, 0x654, R33 ;  /* 0x00000654ff219816 */ /* 0x000fe20000000021 */
[-CC-:B------:R-:W-:Y:S01]  /*66f0*/  FFMA.FTZ R34, R39, R8.reuse, -R10.reuse ;  /* 0x0000000827227223 */ /* 0x180fe2000001080a */
[-CC-:B------:R-:W-:Y:S01]  /*6700*/  FFMA.FTZ R173, R41, R8.reuse, -R10.reuse ;  /* 0x0000000829ad7223 */ /* 0x180fe2000001080a */
[----:B------:R-:W-:Y:S01]  /*6710*/  @!P1 PRMT R35, RZ, 0x654, R35 ;  /* 0x00000654ff239816 */ /* 0x000fe20000000023 */
[-CC-:B------:R-:W-:Y:S01]  /*6720*/  FFMA.FTZ R36, R43, R8.reuse, -R10.reuse ;  /* 0x000000082b247223 */ /* 0x180fe2000001080a */
[-CC-:B------:R-:W-:Y:S01]  /*6730*/  FFMA.FTZ R175, R45, R8.reuse, -R10.reuse ;  /* 0x000000082daf7223 */ /* 0x180fe2000001080a */
[-CC-:B------:R-:W-:Y:S01]  /*6740*/  FFMA.FTZ R38, R47, R8.reuse, -R10.reuse ;  /* 0x000000082f267223 */ /* 0x180fe2000001080a */
[----:B------:R-:W2:Y:S01]  /*6750*/  MUFU.EX2 R30, R30 ;  /* 0x0000001e001e7308 */ /* 0x000ea20000000800 */
[-CC-:B------:R-:W-:Y:S01]  /*6760*/  FFMA.FTZ R29, R49, R8.reuse, -R10.reuse ;  /* 0x00000008311d7223 */ /* 0x180fe2000001080a */
[-CC-:B0-----:R-:W-:Y:S01]  /*6770*/  FFMA.FTZ R161, R48, R8.reuse, -R10.reuse ;  /* 0x0000000830a17223 */ /* 0x181fe2000001080a */
[-CC-:B------:R-:W-:Y:S01]  /*6780*/  FFMA.FTZ R40, R51, R8.reuse, -R10.reuse ;  /* 0x0000000833287223 */ /* 0x180fe2000001080a */
[-CC-:B------:R-:W-:Y:S01]  /*6790*/  FFMA.FTZ R31, R53, R8.reuse, -R10.reuse ;  /* 0x00000008351f7223 */ /* 0x180fe2000001080a */
[-CC-:B------:R-:W-:Y:S01]  /*67a0*/  FFMA.FTZ R42, R55, R8.reuse, -R10.reuse ;  /* 0x00000008372a7223 */ /* 0x180fe2000001080a */
[-CC-:B------:R-:W-:Y:S01]  /*67b0*/  FFMA.FTZ R13, R57, R8.reuse, -R10.reuse ;  /* 0x00000008390d7223 */ /* 0x180fe2000001080a */
[-CC-:B------:R-:W-:Y:S01]  /*67c0*/  FFMA.FTZ R59, R59, R8.reuse, -R10.reuse ;  /* 0x000000083b3b7223 */ /* 0x180fe2000001080a */
[----:B------:R-:W0:Y:S01]  /*67d0*/  MUFU.EX2 R14, R14 ;  /* 0x0000000e000e7308 */ /* 0x000e220000000800 */
[----:B-1----:R-:W-:Y:S01]  /*67e0*/  FFMA.FTZ R11, R6, R3, R15 ;  /* 0x00000003060b7223 */ /* 0x002fe2000001000f */
[-CC-:B------:R-:W-:Y:S01]  /*67f0*/  FFMA.FTZ R61, R61, R8.reuse, -R10.reuse ;  /* 0x000000083d3d7223 */ /* 0x180fe2000001080a */
[-CC-:B------:R-:W-:Y:S01]  /*6800*/  FFMA.FTZ R71, R71, R8.reuse, -R10.reuse ;  /* 0x0000000847477223 */ /* 0x180fe2000001080a */
[-CC-:B------:R-:W-:Y:S01]  /*6810*/  FFMA.FTZ R75, R75, R8.reuse, -R10.reuse ;  /* 0x000000084b4b7223 */ /* 0x180fe2000001080a */
[-CC-:B------:R-:W-:Y:S01]  /*6820*/  FFMA.FTZ R50, R50, R8.reuse, -R10.reuse ;  /* 0x0000000832327223 */ /* 0x180fe2000001080a */
[-CC-:B------:R-:W-:Y:S01]  /*6830*/  FFMA.FTZ R79, R79, R8.reuse, -R10.reuse ;  /* 0x000000084f4f7223 */ /* 0x180fe2000001080a */
[-CC-:B------:R-:W-:Y:S01]  /*6840*/  FFMA.FTZ R52, R52, R8.reuse, -R10.reuse ;  /* 0x0000000834347223 */ /* 0x180fe2000001080a */
[----:B------:R-:W1:Y:S01]  /*6850*/  MUFU.EX2 R25, R25 ;  /* 0x0000001900197308 */ /* 0x000e620000000800 */
[----:B--2---:R-:W-:Y:S01]  /*6860*/  FADD.FTZ R11, R30, R11 ;  /* 0x0000000b1e0b7221 */ /* 0x004fe20000010000 */
[-CC-:B------:R-:W-:Y:S01]  /*6870*/  FFMA.FTZ R83, R83, R8.reuse, -R10.reuse ;  /* 0x0000000853537223 */ /* 0x180fe2000001080a */
[----:B------:R-:W-:Y:S01]  /*6880*/  FFMA.FTZ R54, R54, R8, -R10 ;  /* 0x0000000836367223 */ /* 0x000fe2000001080a */
[----:B------:R-:W-:-:S04]  /*6890*/  F2FP.BF16.F32.PACK_AB R162, R77, R24 ;  /* 0x000000184da2723e */ /* 0x000fc800000010ff */
[----:B------:R-:W-:Y:S01]  /*68a0*/  MUFU.EX2 R177, R177 ;  /* 0x000000b100b17308 */ /* 0x000fe20000000800 */
[----:B0-----:R-:W-:Y:S01]  /*68b0*/  FADD.FTZ R46, R14, R11 ;  /* 0x0000000b0e2e7221 */ /* 0x001fe20000010000 */
[----:B------:R-:W-:-:S06]  /*68c0*/  FFMA.FTZ R11, R169, R8, -R10 ;  /* 0x00000008a90b7223 */ /* 0x000fcc000001080a */
[----:B------:R-:W-:Y:S01]  /*68d0*/  MUFU.EX2 R32, R32 ;  /* 0x0000002000207308 */ /* 0x000fe20000000800 */
[----:B-1----:R-:W-:Y:S01]  /*68e0*/  FADD.FTZ R56, R25, R46 ;  /* 0x0000002e19387221 */ /* 0x002fe20000010000 */
[----:B------:R-:W-:-:S06]  /*68f0*/  FFMA.FTZ R46, R67, R8, -R10 ;  /* 0x00000008432e7223 */ /* 0x000fcc000001080a */
[----:B------:R-:W-:Y:S08]  /*6900*/  MUFU.EX2 R179, R179 ;  /* 0x000000b300b37308 */ /* 0x000ff00000000800 */
[----:B------:R-:W-:Y:S08]  /*6910*/  MUFU.EX2 R34, R34 ;  /* 0x0000002200227308 */ /* 0x000ff00000000800 */
[----:B------:R-:W-:Y:S08]  /*6920*/  MUFU.EX2 R173, R173 ;  /* 0x000000ad00ad7308 */ /* 0x000ff00000000800 */
[----:B------:R-:W-:Y:S08]  /*6930*/  MUFU.EX2 R36, R36 ;  /* 0x0000002400247308 */ /* 0x000ff00000000800 */
[----:B------:R-:W-:Y:S08]  /*6940*/  MUFU.EX2 R175, R175 ;  /* 0x000000af00af7308 */ /* 0x000ff00000000800 */
[----:B------:R-:W-:Y:S08]  /*6950*/  MUFU.EX2 R38, R38 ;  /* 0x0000002600267308 */ /* 0x000ff00000000800 */
[----:B------:R-:W-:Y:S08]  /*6960*/  MUFU.EX2 R29, R29 ;  /* 0x0000001d001d7308 */ /* 0x000ff00000000800 */
[----:B------:R-:W0:Y:S08]  /*6970*/  MUFU.EX2 R40, R40 ;  /* 0x0000002800287308 */ /* 0x000e300000000800 */
[----:B------:R-:W-:Y:S08]  /*6980*/  MUFU.EX2 R31, R31 ;  /* 0x0000001f001f7308 */ /* 0x000ff00000000800 */
[----:B------:R-:W-:Y:S01]  /*6990*/  MUFU.EX2 R42, R42 ;  /* 0x0000002a002a7308 */ /* 0x000fe20000000800 */
[----:B0-----:R-:W-:-:S07]  /*69a0*/  F2FP.BF16.F32.PACK_AB R169, R40, R29 ;  /* 0x0000001d28a9723e */ /* 0x001fce00000010ff */
[----:B------:R-:W-:Y:S01]  /*69b0*/  MUFU.EX2 R13, R13 ;  /* 0x0000000d000d7308 */ /* 0x000fe20000000800 */
[----:B------:R-:W-:Y:S02]  /*69c0*/  WARPGROUP.DEPBAR.LE gsb0, 0x0 ;  /* 0x00008000000079c5 */ /* 0x000fe40000010000 */
[----:B------:R0:W-:Y:S01]  /*69d0*/  @!P1 SYNCS.ARRIVE.TRANS64.RED.A1T0 RZ, [R33+URZ], RZ ;  /* 0x000000ff21ff99a7 */ /* 0x0001e2000810043f */
[----:B------:R-:W-:-:S04]  /*69e0*/  F2FP.BF16.F32.PACK_AB R164, R81, R26 ;  /* 0x0000001a51a4723e */ /* 0x000fc800000010ff */
[----:B------:R-:W-:Y:S01]  /*69f0*/  MUFU.EX2 R4, R59 ;  /* 0x0000003b00047308 */ /* 0x000fe20000000800 */
[----:B------:R-:W-:Y:S01]  /*6a00*/  F2FP.BF16.F32.PACK_AB R166, R85, R28 ;  /* 0x0000001c55a6723e */ /* 0x000fe200000010ff */
[----:B0-----:R-:W-:Y:S01]  /*6a10*/  FADD.FTZ R33, R181, R44 ;  /* 0x0000002cb5217221 */ /* 0x001fe20000010000 */
[----:B------:R0:W-:Y:S01]  /*6a20*/  @!P1 SYNCS.ARRIVE.TRANS64.RED.A1T0 RZ, [R35+URZ], RZ ;  /* 0x000000ff23ff99a7 */ /* 0x0001e2000810043f */
[----:B------:R-:W-:-:S04]  /*6a30*/  F2FP.BF16.F32.PACK_AB R181, R30, R15 ;  /* 0x0000000f1eb5723e */ /* 0x000fc800000010ff */
[----:B------:R-:W-:Y:S01]  /*6a40*/  MUFU.EX2 R3, R61 ;  /* 0x0000003d00037308 */ /* 0x000fe20000000800 */
[----:B------:R-:W-:Y:S01]  /*6a50*/  FADD.FTZ R44, R182, R33 ;  /* 0x00000021b62c7221 */ /* 0x000fe20000010000 */
[----:B------:R-:W-:-:S03]  /*6a60*/  F2FP.BF16.F32.PACK_AB R182, R183, R182 ;  /* 0x000000b6b7b6723e */ /* 0x000fc600000010ff */
[----:B------:R-:W-:Y:S01]  /*6a70*/  FADD.FTZ R33, R183, R44 ;  /* 0x0000002cb7217221 */ /* 0x000fe20000010000 */
[----:B0-----:R-:W-:Y:S01]  /*6a80*/  FADD.FTZ R35, R177, R56 ;  /* 0x00000038b1237221 */ /* 0x001fe20000010000 */
[--C-:B------:R-:W-:Y:S01]  /*6a90*/  FFMA.FTZ R44, R63, R8, -R10.reuse ;  /* 0x000000083f2c7223 */ /* 0x100fe2000001080a */
[----:B------:R-:W-:Y:S01]  /*6aa0*/  F2FP.BF16.F32.PACK_AB R183, R25, R14 ;  /* 0x0000000e19b7723e */ /* 0x000fe200000010ff */
[----:B------:R-:W-:Y:S01]  /*6ab0*/  FADD.FTZ R58, R176, R33 ;  /* 0x00000021b03a7221 */ /* 0x000fe20000010000 */
[----:B------:R-:W-:Y:S01]  /*6ac0*/  FADD.FTZ R56, R32, R35 ;  /* 0x0000002320387221 */ /* 0x000fe20000010000 */
[----:B------:R-:W-:Y:S01]  /*6ad0*/  MUFU.EX2 R11, R11 ;  /* 0x0000000b000b7308 */ /* 0x000fe20000000800 */
[-C--:B------:R-:W-:Y:S01]  /*6ae0*/  FFMA.FTZ R33, R171, R8.reuse, -R10 ;  /* 0x00000008ab217223 */ /* 0x080fe2000001080a */
[----:B------:R-:W-:Y:S01]  /*6af0*/  FADD.FTZ R37, R233, R58 ;  /* 0x0000003ae9257221 */ /* 0x000fe20000010000 */
[----:B------:R-:W-:Y:S01]  /*6b00*/  FADD.FTZ R35, R179, R56 ;  /* 0x00000038b3237221 */ /* 0x000fe20000010000 */
[----:B------:R-:W-:Y:S01]  /*6b10*/  FFMA.FTZ R10, R87, R8, -R10 ;  /* 0x00000008570a7223 */ /* 0x000fe2000001080a */
[----:B------:R-:W-:Y:S01]  /*6b20*/  F2FP.BF16.F32.PACK_AB R176, R233, R176 ;  /* 0x000000b0e9b0723e */ /* 0x000fe200000010ff */
[----:B------:R-:W-:Y:S01]  /*6b30*/  FADD.FTZ R58, R178, R37 ;  /* 0x00000025b23a7221 */ /* 0x000fe20000010000 */
[----:B------:R-:W-:Y:S01]  /*6b40*/  FADD.FTZ R48, R34, R35 ;  /* 0x0000002322307221 */ /* 0x000fe20000010000 */
[----:B------:R-:W0:Y:S01]  /*6b50*/  MUFU.EX2 R44, R44 ;  /* 0x0000002c002c7308 */ /* 0x000e220000000800 */
[----:B------:R-:W-:Y:S01]  /*6b60*/  F2FP.BF16.F32.PACK_AB R177, R32, R177 ;  /* 0x000000b120b1723e */ /* 0x000fe200000010ff */
[----:B------:R-:W-:Y:S01]  /*6b70*/  FADD.FTZ R37, R27, R58 ;  /* 0x0000003a1b257221 */ /* 0x000fe20000010000 */
[----:B------:R-:W-:Y:S01]  /*6b80*/  FADD.FTZ R35, R173, R48 ;  /* 0x00000030ad237221 */ /* 0x000fe20000010000 */
[----:B------:R-:W-:-:S02]  /*6b90*/  F2FP.BF16.F32.PACK_AB R178, R27, R178 ;  /* 0x000000b21bb2723e */ /* 0x000fc400000010ff */
[----:B------:R-:W-:Y:S01]  /*6ba0*/  FADD.FTZ R56, R172, R37 ;  /* 0x00000025ac387221 */ /* 0x000fe20000010000 */
[----:B------:R-:W-:Y:S01]  /*6bb0*/  FADD.FTZ R48, R36, R35 ;  /* 0x0000002324307221 */ /* 0x000fe20000010000 */
[----:B------:R-:W1:Y:S01]  /*6bc0*/  MUFU.EX2 R46, R46 ;  /* 0x0000002e002e7308 */ /* 0x000e620000000800 */
[C---:B------:R-:W-:Y:S01]  /*6bd0*/  F2FP.BF16.F32.PACK_AB R172, R155.reuse, R172 ;  /* 0x000000ac9bac723e */ /* 0x040fe200000010ff */
[----:B------:R-:W-:Y:S01]  /*6be0*/  FADD.FTZ R37, R155, R56 ;  /* 0x000000389b257221 */ /* 0x000fe20000010000 */
[----:B------:R-:W-:Y:S01]  /*6bf0*/  FADD.FTZ R35, R175, R48 ;  /* 0x00000030af237221 */ /* 0x000fe20000010000 */
[----:B------:R-:W-:Y:S02]  /*6c00*/  F2FP.BF16.F32.PACK_AB R179, R34, R179 ;  /* 0x000000b322b3723e */ /* 0x000fe400000010ff */
[----:B------:R-:W-:Y:S01]  /*6c10*/  FADD.FTZ R56, R174, R37 ;  /* 0x00000025ae387221 */ /* 0x000fe20000010000 */
[----:B------:R-:W-:Y:S01]  /*6c20*/  F2FP.BF16.F32.PACK_AB R173, R36, R173 ;  /* 0x000000ad24ad723e */ /* 0x000fe200000010ff */
[----:B------:R-:W-:Y:S01]  /*6c30*/  MUFU.EX2 R33, R33 ;  /* 0x0000002100217308 */ /* 0x000fe20000000800 */
[----:B0-----:R-:W-:Y:S01]  /*6c40*/  F2FP.BF16.F32.PACK_AB R155, R44, R3 ;  /* 0x000000032c9b723e */ /* 0x001fe200000010ff */
[C---:B------:R-:W-:Y:S01]  /*6c50*/  FADD.FTZ R37, R231.reuse, R56 ;  /* 0x00000038e7257221 */ /* 0x040fe20000010000 */
[----:B------:R-:W-:Y:S01]  /*6c60*/  FADD.FTZ R56, R38, R35 ;  /* 0x0000002326387221 */ /* 0x000fe20000010000 */
[----:B------:R-:W-:-:S02]  /*6c70*/  F2FP.BF16.F32.PACK_AB R174, R231, R174 ;  /* 0x000000aee7ae723e */ /* 0x000fc400000010ff */
[----:B------:R-:W-:Y:S01]  /*6c80*/  FADD.FTZ R58, R168, R37 ;  /* 0x00000025a83a7221 */ /* 0x000fe20000010000 */
[----:B------:R-:W-:Y:S01]  /*6c90*/  FADD.FTZ R35, R29, R56 ;  /* 0x000000381d237221 */ /* 0x000fe20000010000 */
[----:B------:R-:W0:Y:S01]  /*6ca0*/  MUFU.EX2 R48, R71 ;  /* 0x0000004700307308 */ /* 0x000e220000000800 */
[C---:B------:R-:W-:Y:S01]  /*6cb0*/  F2FP.BF16.F32.PACK_AB R168, R153.reuse, R168 ;  /* 0x000000a899a8723e */ /* 0x040fe200000010ff */
[----:B------:R-:W-:Y:S01]  /*6cc0*/  FADD.FTZ R37, R153, R58 ;  /* 0x0000003a99257221 */ /* 0x000fe20000010000 */
[----:B------:R-:W-:Y:S01]  /*6cd0*/  FADD.FTZ R30, R40, R35 ;  /* 0x00000023281e7221 */ /* 0x000fe20000010000 */
[----:B------:R-:W-:Y:S02]  /*6ce0*/  F2FP.BF16.F32.PACK_AB R153, R4, R13 ;  /* 0x0000000d0499723e */ /* 0x000fe400000010ff */
[----:B------:R-:W-:Y:S01]  /*6cf0*/  FADD.FTZ R56, R170, R37 ;  /* 0x00000025aa387221 */ /* 0x000fe20000010000 */
[----:B------:R-:W-:Y:S01]  /*6d00*/  FADD.FTZ R15, R31, R30 ;  /* 0x0000001e1f0f7221 */ /* 0x000fe20000010000 */
[----:B------:R-:W2:Y:S01]  /*6d10*/  MUFU.EX2 R161, R161 ;  /* 0x000000a100a17308 */ /* 0x000ea20000000800 */
[C---:B------:R-:W-:Y:S01]  /*6d20*/  F2FP.BF16.F32.PACK_AB R170, R159.reuse, R170 ;  /* 0x000000aa9faa723e */ /* 0x040fe200000010ff */
[----:B------:R-:W-:Y:S01]  /*6d30*/  FADD.FTZ R25, R159, R56 ;  /* 0x000000389f197221 */ /* 0x000fe20000010000 */
[----:B------:R-:W-:Y:S01]  /*6d40*/  FADD.FTZ R14, R42, R15 ;  /* 0x0000000f2a0e7221 */ /* 0x000fe20000010000 */
[----:B------:R-:W-:-:S02]  /*6d50*/  F2FP.BF16.F32.PACK_AB R175, R38, R175 ;  /* 0x000000af26af723e */ /* 0x000fc400000010ff */
[----:B------:R-:W-:Y:S01]  /*6d60*/  FADD.FTZ R30, R152, R25 ;  /* 0x00000019981e7221 */ /* 0x000fe20000010000 */
[----:B------:R-:W-:Y:S01]  /*6d70*/  FADD.FTZ R15, R13, R14 ;  /* 0x0000000e0d0f7221 */ /* 0x000fe20000010000 */
[----:B------:R-:W3:Y:S01]  /*6d80*/  MUFU.EX2 R75, R75 ;  /* 0x0000004b004b7308 */ /* 0x000ee20000000800 */
[----:B------:R-:W-:Y:S01]  /*6d90*/  F2FP.BF16.F32.PACK_AB R171, R42, R31 ;  /* 0x0000001f2aab723e */ /* 0x000fe200000010ff */
[C---:B------:R-:W-:Y:S01]  /*6da0*/  FADD.FTZ R25, R235.reuse, R30 ;  /* 0x0000001eeb197221 */ /* 0x040fe20000010000 */
[----:B------:R-:W-:Y:S01]  /*6db0*/  FADD.FTZ R14, R4, R15 ;  /* 0x0000000f040e7221 */ /* 0x000fe20000010000 */
[----:B------:R-:W-:Y:S02]  /*6dc0*/  F2FP.BF16.F32.PACK_AB R152, R235, R152 ;  /* 0x00000098eb98723e */ /* 0x000fe400000010ff */
[----:B------:R-:W-:Y:S01]  /*6dd0*/  FADD.FTZ R30, R154, R25 ;  /* 0x000000199a1e7221 */ /* 0x000fe20000010000 */
[----:B------:R-:W-:Y:S01]  /*6de0*/  FADD.FTZ R15, R3, R14 ;  /* 0x0000000e030f7221 */ /* 0x000fe20000010000 */
[----:B------:R-:W4:Y:S01]  /*6df0*/  MUFU.EX2 R163, R50 ;  /* 0x0000003200a37308 */ /* 0x000f220000000800 */
[C---:B------:R-:W-:Y:S01]  /*6e00*/  F2FP.BF16.F32.PACK_AB R154, R157.reuse, R154 ;  /* 0x0000009a9d9a723e */ /* 0x040fe200000010ff */
[----:B------:R-:W-:Y:S01]  /*6e10*/  FADD.FTZ R25, R157, R30 ;  /* 0x0000001e9d197221 */ /* 0x000fe20000010000 */
[----:B------:R-:W-:Y:S01]  /*6e20*/  FADD.FTZ R14, R44, R15 ;  /* 0x0000000f2c0e7221 */ /* 0x000fe20000010000 */
[----:B-1----:R-:W-:-:S02]  /*6e30*/  F2FP.BF16.F32.PACK_AB R157, R46, R11 ;  /* 0x0000000b2e9d723e */ /* 0x002fc400000010ff */
[----:B------:R-:W-:Y:S01]  /*6e40*/  FADD.FTZ R30, R156, R25 ;  /* 0x000000199c1e7221 */ /* 0x000fe20000010000 */
[----:B------:R-:W-:Y:S01]  /*6e50*/  FADD.FTZ R15, R11, R14 ;  /* 0x0000000e0b0f7221 */ /* 0x000fe20000010000 */
[----:B------:R-:W1:Y:S01]  /*6e60*/  MUFU.EX2 R79, R79 ;  /* 0x0000004f004f7308 */ /* 0x000e620000000800 */
[C---:B------:R-:W-:Y:S01]  /*6e70*/  F2FP.BF16.F32.PACK_AB R156, R65.reuse, R156 ;  /* 0x0000009c419c723e */ /* 0x040fe200000010ff */
[----:B------:R-:W-:Y:S01]  /*6e80*/  FADD.FTZ R25, R65, R30 ;  /* 0x0000001e41197221 */ /* 0x000fe20000010000 */
[----:B------:R-:W-:Y:S01]  /*6e90*/  FADD.FTZ R14, R46, R15 ;  /* 0x0000000f2e0e7221 */ /* 0x000fe20000010000 */
[----:B0-----:R-:W-:Y:S01]  /*6ea0*/  F2FP.BF16.F32.PACK_AB R159, R48, R33 ;  /* 0x00000021309f723e */ /* 0x001fe200000010ff */
[----:B------:R-:W-:Y:S02]  /*6eb0*/  IMAD.MOV.U32 R11, RZ, RZ, R16 ;  /* 0x000000ffff0b7224 */ /* 0x000fe400078e0010 */
[----:B------:R-:W-:Y:S01]  /*6ec0*/  FADD.FTZ R30, R158, R25 ;  /* 0x000000199e1e7221 */ /* 0x000fe20000010000 */
[----:B------:R-:W-:Y:S01]  /*6ed0*/  FADD.FTZ R13, R33, R14 ;  /* 0x0000000e210d7221 */ /* 0x000fe20000010000 */
[----:B------:R-:W0:Y:S01]  /*6ee0*/  MUFU.EX2 R165, R52 ;  /* 0x0000003400a57308 */ /* 0x000e220000000800 */
[C---:B------:R-:W-:Y:S01]  /*6ef0*/  F2FP.BF16.F32.PACK_AB R158, R69.reuse, R158 ;  /* 0x0000009e459e723e */ /* 0x040fe200000010ff */
[----:B------:R-:W-:Y:S01]  /*6f00*/  FADD.FTZ R15, R69, R30 ;  /* 0x0000001e450f7221 */ /* 0x000fe20000010000 */
[----:B------:R-:W-:-:S03]  /*6f10*/  FADD.FTZ R4, R48, R13 ;  /* 0x0000000d30047221 */ /* 0x000fc60000010000 */
[----:B------:R-:W-:Y:S01]  /*6f20*/  FADD.FTZ R14, R20, R15 ;  /* 0x0000000f140e7221 */ /* 0x000fe20000010000 */
[----:B--2---:R-:W-:Y:S01]  /*6f30*/  FADD.FTZ R4, R161, R4 ;  /* 0x00000004a1047221 */ /* 0x004fe20000010000 */
[----:B------:R-:W2:Y:S01]  /*6f40*/  MUFU.EX2 R83, R83 ;  /* 0x0000005300537308 */ /* 0x000ea20000000800 */
[----:B---3--:R-:W-:Y:S01]  /*6f50*/  F2FP.BF16.F32.PACK_AB R161, R75, R161 ;  /* 0x000000a14ba1723e */ /* 0x008fe200000010ff */
[----:B------:R-:W-:Y:S01]  /*6f60*/  FADD.FTZ R3, R73, R14 ;  /* 0x0000000e49037221 */ /* 0x000fe20000010000 */
[----:B------:R-:W-:-:S03]  /*6f70*/  FADD.FTZ R4, R75, R4 ;  /* 0x000000044b047221 */ /* 0x000fc60000010000 */
[----:B------:R-:W-:Y:S01]  /*6f80*/  FADD.FTZ R14, R24, R3 ;  /* 0x00000003180e7221 */ /* 0x000fe20000010000 */
[----:B----4-:R-:W-:Y:S01]  /*6f90*/  FADD.FTZ R4, R163, R4 ;  /* 0x00000004a3047221 */ /* 0x010fe20000010000 */
[----:B------:R-:W3:Y:S01]  /*6fa0*/  MUFU.EX2 R54, R54 ;  /* 0x0000003600367308 */ /* 0x000ee20000000800 */
[----:B-1----:R-:W-:Y:S01]  /*6fb0*/  F2FP.BF16.F32.PACK_AB R163, R79, R163 ;  /* 0x000000a34fa3723e */ /* 0x002fe200000010ff */
[----:B------:R-:W-:Y:S01]  /*6fc0*/  FADD.FTZ R3, R77, R14 ;  /* 0x0000000e4d037221 */ /* 0x000fe20000010000 */
[----:B------:R-:W-:-:S03]  /*6fd0*/  FADD.FTZ R4, R79, R4 ;  /* 0x000000044f047221 */ /* 0x000fc60000010000 */
[----:B------:R-:W-:Y:S01]  /*6fe0*/  FADD.FTZ R14, R26, R3 ;  /* 0x000000031a0e7221 */ /* 0x000fe20000010000 */
[----:B0-----:R-:W-:Y:S01]  /*6ff0*/  FADD.FTZ R4, R165, R4 ;  /* 0x00000004a5047221 */ /* 0x001fe20000010000 */
[----:B------:R-:W0:Y:S01]  /*7000*/  MUFU.EX2 R10, R10 ;  /* 0x0000000a000a7308 */ /* 0x000e220000000800 */
[----:B--2---:R-:W-:Y:S01]  /*7010*/  F2FP.BF16.F32.PACK_AB R165, R83, R165 ;  /* 0x000000a553a5723e */ /* 0x004fe200000010ff */
[----:B------:R-:W-:-:S04]  /*7020*/  FADD.FTZ R3, R81, R14 ;  /* 0x0000000e51037221 */ /* 0x000fc80000010000 */
[----:B------:R-:W-:Y:S01]  /*7030*/  FADD.FTZ R14, R28, R3 ;  /* 0x000000031c0e7221 */ /* 0x000fe20000010000 */
[----:B------:R-:W-:-:S03]  /*7040*/  FADD.FTZ R3, R83, R4 ;  /* 0x0000000453037221 */ /* 0x000fc60000010000 */
[----:B------:R-:W-:Y:S01]  /*7050*/  FADD.FTZ R4, R85, R14 ;  /* 0x0000000e55047221 */ /* 0x000fe20000010000 */
[----:B---3--:R-:W-:Y:S01]  /*7060*/  FADD.FTZ R3, R54, R3 ;  /* 0x0000000336037221 */ /* 0x008fe20000010000 */
[----:B------:R-:W-:-:S03]  /*7070*/  IMAD.MOV.U32 R14, RZ, RZ, R9 ;  /* 0x000000ffff0e7224 */ /* 0x000fc600078e0009 */
[C---:B0-----:R-:W-:Y:S01]  /*7080*/  FADD.FTZ R3, R10.reuse, R3 ;  /* 0x000000030a037221 */ /* 0x041fe20000010000 */
[----:B------:R-:W-:Y:S01]  /*7090*/  F2FP.BF16.F32.PACK_AB R167, R10, R54 ;  /* 0x000000360aa7723e */ /* 0x000fe200000010ff */
[----:B------:R-:W-:Y:S01]  /*70a0*/  IMAD.MOV.U32 R10, RZ, RZ, R21 ;  /* 0x000000ffff0a7224 */ /* 0x000fe200078e0015 */
[----:B------:R-:W-:Y:S06]  /*70b0*/  @P2 BRA `(.L_x_192) ;  /* 0xffffffd400e02947 */ /* 0x000fec000383ffff */
.L_x_183:
        /* <DEDUP_REMOVED lines=67> */
.L_x_193:
[----:B------:R-:W-:Y:S01]  /*74f0*/  IMAD R12, R2, 0x8, R0 ;  /* 0x00000008020c7824 */ /* 0x000fe200078e0200 */
[----:B------:R-:W-:-:S04]  /*7500*/  SHF.L.U32 R5, R16, 0x1f, RZ ;  /* 0x0000001f10057819 */ /* 0x000fc800000006ff */
[----:B------:R0:W1:Y:S01]  /*7510*/  SYNCS.PHASECHK.TRANS64.TRYWAIT P2, [R12+URZ+0x34850], R5 ;  /* 0x034850050c0075a7 */ /* 0x000062000804017f */
[----:B------:R-:W-:Y:S05]  /*7520*/  @!P0 BRA `(.L_x_194) ;  /* 0x0000000000048947 */ /* 0x000fea0003800000 */
[----:B------:R-:W-:Y:S01]  /*7530*/  BPT.TRAP 0x1 ;  /* 0x000000040000795c */ /* 0x000fe20000300000 */
.L_x_194:
[----:B-1----:R-:W-:Y:S05]  /*7540*/  @P2 BRA `(.L_x_195) ;  /* 0x0000000000082947 */ /* 0x002fea0003800000 */
[----:B------:R-:W1:Y:S02]  /*7550*/  SYNCS.PHASECHK.TRANS64.TRYWAIT P0, [R12+URZ+0x34850], R5 ;  /* 0x034850050c0075a7 */ /* 0x000e64000800017f */
[----:B-1----:R-:W-:Y:S05]  /*7560*/  @!P0 BRA `(.L_x_196) ;  /* 0x0000009c00e48947 */ /* 0x002fea0003800000 */
.L_x_195:
[----:B------:R-:W-:Y:S05]  /*7570*/  WARPSYNC.ALL ;  /* 0x0000000000007948 */ /* 0x000fea0003800000 */
[----:B------:R-:W-:Y:S01]  /*7580*/  VIADD R0, R0, 0x400 ;  /* 0x0000040000007836 */ /* 0x000fe20000000000 */
[----:B------:R-:W-:Y:S01]  /*7590*/  WARPGROUP.ARRIVE ;  /* 0x00000000000079c5 */ /* 0x000fe20000000000 */
[----:B------:R-:W-:Y:S01]  /*75a0*/  IMAD.MOV.U32 R11, RZ, RZ, 0x40000040 ;  /* 0x40000040ff0b7424 */ /* 0x000fe200078e00ff */
[----:B01----:R-:W0:Y:S01]  /*75b0*/  SHFL.BFLY PT, R5, R4, 0x2, 0x1f ;  /* 0x0c401f0004057f89 */ /* 0x003e2200000e0000 */
[----:B------:R-:W-:Y:S01]  /*75c0*/  VIADD R207, R207, 0x1 ;  /* 0x00000001cfcf7836 */ /* 0x000fe20000000000 */
[----:B------:R-:W-:-:S04]  /*75d0*/  SHF.R.U32.HI R0, RZ, 0x4, R0 ;  /* 0x00000004ff007819 */ /* 0x000fc80000011600 */
[----:B------:R-:W-:-:S04]  /*75e0*/  LOP3.LUT R0, R0, 0x3fff, RZ, 0xc0, !PT ;  /* 0x00003fff00007812 */ /* 0x000fc800078ec0ff */
[----:B------:R-:W-:Y:S02]  /*75f0*/  LOP3.LUT R7, R0, 0x4000000, RZ, 0xfc, !PT ;  /* 0x0400000000077812 */ /* 0x000fe400078efcff */
[----:B------:R-:W1:Y:S03]  /*7600*/  SHFL.BFLY PT, R0, R3, 0x2, 0x1f ;  /* 0x0c401f0003007f89 */ /* 0x000e6600000e0000 */
[----:B------:R-:W-:Y:S02]  /*7610*/  IMAD R6, R2, 0x800, R7 ;  /* 0x0000080002067824 */ /* 0x000fe400078e0207 */
[----:B------:R-:W-:Y:S02]  /*7620*/  IMAD.MOV.U32 R7, RZ, RZ, 0x40000040 ;  /* 0x40000040ff077424 */ /* 0x000fe400078e00ff */
[C---:B------:R-:W-:Y:S01]  /*7630*/  VIADD R10, R6.reuse, 0x80 ;  /* 0x00000080060a7836 */ /* 0x040fe20000000000 */
[----:B------:R-:W-:-:S02]  /*7640*/  R2UR UR6, R6 ;  /* 0x00000000060672ca */ /* 0x000fc400000e0000 */
[----:B------:R-:W-:Y:S01]  /*7650*/  R2UR UR7, R7 ;  /* 0x00000000070772ca */ /* 0x000fe200000e0000 */
[----:B------:R-:W-:Y:S02]  /*7660*/  IMAD.MOV.U32 R7, RZ, RZ, 0x40000040 ;  /* 0x40000040ff077424 */ /* 0x000fe400078e00ff */
[----:B0-----:R-:W-:-:S10]  /*7670*/  FADD.FTZ R5, R5, R4 ;  /* 0x0000000405057221 */ /* 0x001fd40000010000 */
[----:B------:R-:W-:Y:S01]  /*7680*/  HGMMA.64x128x16.F32.BF16 R24, R180, gdesc[UR4].tnspB, R24, gsb0 ;  /* 0x41e00004b4187df0 */ /* 0x000fe20008001818 */
[----:B------:R-:W-:Y:S01]  /*7690*/  R2UR UR6, R10 ;  /* 0x000000000a0672ca */ /* 0x000fe200000e0000 */
[----:B------:R-:W-:Y:S01]  /*76a0*/  VIADD R10, R6, 0x100 ;  /* 0x00000100060a7836 */ /* 0x000fe20000000000 */
[----:B------:R-:W-:Y:S01]  /*76b0*/  R2UR UR7, R11 ;  /* 0x000000000b0772ca */ /* 0x000fe200000e0000 */
[----:B------:R-:W-:Y:S01]  /*76c0*/  IMAD.MOV.U32 R11, RZ, RZ, 0x40000040 ;  /* 0x40000040ff0b7424 */ /* 0x000fe200078e00ff */
[----:B------:R-:W-:Y:S02]  /*76d0*/  WARPGROUP.DEPBAR.LE gsb0, 0x0 ;  /* 0x00008000000079c5 */ /* 0x000fe40000010000 */
[----:B------:R-:W-:-:S09]  /*76e0*/  WARPGROUP.ARRIVE ;  /* 0x00000000000079c5 */ /* 0x000fd20000000000 */
        /* <DEDUP_REMOVED lines=15> */
[----:B------:R-:W-:Y:S02]  /*77e0*/  R2UR UR6, R10 ;  /* 0x000000000a0672ca */ /* 0x000fe400000e0000 */
[----:B------:R-:W-:Y:S01]  /*77f0*/  R2UR UR7, R11 ;  /* 0x000000000b0772ca */ /* 0x000fe200000e0000 */
[----:B------:R-:W-:Y:S01]  /*7800*/  IMAD.MOV.U32 R11, RZ, RZ, 0x40000040 ;  /* 0x40000040ff0b7424 */ /* 0x000fe200078e00ff */
[----:B------:R-:W-:Y:S01]  /*7810*/  IADD3 R10, R6, 0x280, RZ ;  /* 0x00000280060a7810 */ /* 0x000fe20007ffe0ff */
[----:B------:R-:W-:Y:S02]  /*7820*/  WARPGROUP.DEPBAR.LE gsb0, 0x0 ;  /* 0x00008000000079c5 */ /* 0x000fe40000010000 */
[----:B------:R-:W-:-:S08]  /*7830*/  WARPGROUP.ARRIVE ;  /* 0x00000000000079c5 */ /* 0x000fd00000000000 */
[----:B------:R-:W-:Y:S01]  /*7840*/  HGMMA.64x128x16.F32.BF16 R24, R152, gdesc[UR4].tnspB, R24, gsb0 ;  /* 0x41e0000498187df0 */ /* 0x000fe20008001818 */
[----:B------:R-:W-:Y:S01]  /*7850*/  R2UR UR6, R10 ;  /* 0x000000000a0672ca */ /* 0x000fe200000e0000 */
[C---:B------:R-:W-:Y:S01]  /*7860*/  VIADD R10, R6.reuse, 0x300 ;  /* 0x00000300060a7836 */ /* 0x040fe20000000000 */
[----:B------:R-:W-:Y:S01]  /*7870*/  R2UR UR7, R11 ;  /* 0x000000000b0772ca */ /* 0x000fe200000e0000 */
[----:B------:R-:W-:Y:S02]  /*7880*/  IMAD.MOV.U32 R11, RZ, RZ, 0x40000040 ;  /* 0x40000040ff0b7424 */ /* 0x000fe400078e00ff */
[----:B------:R-:W-:Y:S01]  /*7890*/  VIADD R6, R6, 0x380 ;  /* 0x0000038006067836 */ /* 0x000fe20000000000 */
[----:B------:R-:W-:Y:S02]  /*78a0*/  WARPGROUP.DEPBAR.LE gsb0, 0x0 ;  /* 0x00008000000079c5 */ /* 0x000fe40000010000 */
[----:B------:R-:W-:-:S07]  /*78b0*/  WARPGROUP.ARRIVE ;  /* 0x00000000000079c5 */ /* 0x000fce0000000000 */
[----:B------:R-:W-:Y:S01]  /*78c0*/  HGMMA.64x128x16.F32.BF16 R24, R156, gdesc[UR4].tnspB, R24, gsb0 ;  /* 0x41e000049c187df0 */ /* 0x000fe20008001818 */
[----:B------:R-:W-:Y:S02]  /*78d0*/  R2UR UR6, R10 ;  /* 0x000000000a0672ca */ /* 0x000fe400000e0000 */
[----:B------:R-:W-:Y:S01]  /*78e0*/  R2UR UR7, R11 ;  /* 0x000000000b0772ca */ /* 0x000fe200000e0000 */
[----:B------:R-:W-:Y:S02]  /*78f0*/  VIADD R11, R2, 0x1 ;  /* 0x00000001020b7836 */ /* 0x000fe40000000000 */
[----:B------:R-:W-:-:S03]  /*7900*/  IMAD.MOV.U32 R2, RZ, RZ, RZ ;  /* 0x000000ffff027224 */ /* 0x000fc600078e00ff */
[----:B------:R-:W-:Y:S01]  /*7910*/  ISETP.NE.AND P2, PT, R11, 0x2, PT ;  /* 0x000000020b00780c */ /* 0x000fe20003f45270 */
[----:B------:R-:W-:Y:S02]  /*7920*/  WARPGROUP.DEPBAR.LE gsb0, 0x0 ;  /* 0x00008000000079c5 */ /* 0x000fe40000010000 */
[----:B------:R-:W-:-:S06]  /*7930*/  WARPGROUP.ARRIVE ;  /* 0x00000000000079c5 */ /* 0x000fcc0000000000 */
[----:B------:R-:W-:Y:S01]  /*7940*/  HGMMA.64x128x16.F32.BF16 R24, R160, gdesc[UR4].tnspB, R24, gsb0 ;  /* 0x41e00004a0187df0 */ /* 0x000fe20008001818 */
[----:B------:R-:W-:Y:S01]  /*7950*/  R2UR UR6, R6 ;  /* 0x00000000060672ca */ /* 0x000fe200000e0000 */
[----:B-1----:R-:W-:Y:S01]  /*7960*/  FADD.FTZ R6, R0, R3 ;  /* 0x0000000300067221 */ /* 0x002fe20000010000 */
[----:B------:R-:W-:Y:S01]  /*7970*/  R2UR UR7, R7 ;  /* 0x00000000070772ca */ /* 0x000fe200000e0000 */
[----:B------:R-:W0:Y:S01]  /*7980*/  SHFL.BFLY PT, R0, R5, 0x1, 0x1f ;  /* 0x0c201f0005007f89 */ /* 0x000e2200000e0000 */
[----:B------:R-:W-:-:S03]  /*7990*/  SEL R3, RZ, 0x1, P2 ;  /* 0x00000001ff037807 */ /* 0x000fc60001000000 */
[----:B------:R-:W1:Y:S01]  /*79a0*/  SHFL.BFLY PT, R7, R6, 0x1, 0x1f ;  /* 0x0c201f0006077f89 */ /* 0x000e6200000e0000 */
[----:B------:R-:W-:Y:S01]  /*79b0*/  LOP3.LUT R16, R16, R3, RZ, 0x3c, !PT ;  /* 0x0000000310107212 */ /* 0x000fe200078e3cff */
[----:B------:R-:W-:Y:S02]  /*79c0*/  IMAD.MOV.U32 R3, RZ, RZ, -0x800000 ;  /* 0xff800000ff037424 */ /* 0x000fe400078e00ff */
[----:B0-----:R-:W-:Y:S01]  /*79d0*/  FADD.FTZ R13, R5, R0 ;  /* 0x00000000050d7221 */ /* 0x001fe20000010000 */
[----:B------:R-:W-:Y:S02]  /*79e0*/  IMAD.MOV.U32 R5, RZ, RZ, RZ ;  /* 0x000000ffff057224 */ /* 0x000fe400078e00ff */
[----:B------:R-:W-:Y:S02]  /*79f0*/  IMAD.MOV.U32 R0, RZ, RZ, -0x800000 ;  /* 0xff800000ff007424 */ /* 0x000fe400078e00ff */
[----:B-1----:R-:W-:Y:S01]  /*7a00*/  FADD.FTZ R14, R6, R7 ;  /* 0x00000007060e7221 */ /* 0x002fe20000010000 */
[----:B------:R-:W-:Y:S01]  /*7a10*/  FSETP.NE.FTZ.AND P0, PT, R13, RZ, PT ;  /* 0x000000ff0d00720b */ /* 0x000fe20003f15000 */
[----:B------:R-:W-:-:S03]  /*7a20*/  @!P1 VIADD R6, R12, 0x34860 ;  /* 0x000348600c069836 */ /* 0x000fc60000000000 */
[----:B------:R-:W-:Y:S02]  /*7a30*/  FSETP.NE.FTZ.AND P3, PT, R14, RZ, PT ;  /* 0x000000ff0e00720b */ /* 0x000fe40003f75000 */
[----:B------:R-:W-:-:S07]  /*7a40*/  @!P1 PRMT R6, RZ, 0x654, R6 ;  /* 0x00000654ff069816 */ /* 0x000fce0000000006 */
[----:B------:R-:W0:Y:S01]  /*7a50*/  @P0 MUFU.LG2 R7, R13 ;  /* 0x0000000d00070308 */ /* 0x000e220000000c00 */
[----:B------:R-:W-:-:S03]  /*7a60*/  @P0 FMUL.FTZ R4, R8, 0.69314718246459960938 ;  /* 0x3f31721808040820 */ /* 0x000fc60000410000 */
[----:B------:R-:W-:-:S04]  /*7a70*/  @P3 FMUL.FTZ R15, R8, 0.69314718246459960938 ;  /* 0x3f317218080f3820 */ /* 0x000fc80000410000 */
        /* <DEDUP_REMOVED lines=77> */
[----:B-1----:R-:W-:-:S07]  /*7f50*/  SEL R2, R11, RZ, P2 ;  /* 0x000000ff0b027207 */ /* 0x002fce0001000000 */
.L_x_175:
[----:B------:R-:W0:Y:S01]  /*7f60*/  S2R R4, SR_CgaCtaId ;  /* 0x0000000000047919 */ /* 0x000e220000008800 */
[----:B------:R-:W-:Y:S01]  /*7f70*/  MOV R17, 0x400 ;  /* 0x0000040000117802 */ /* 0x000fe20000000f00 */
[----:B------:R-:W-:Y:S01]  /*7f80*/  BSSY B0, `(.L_x_197) ;  /* 0x00002c4000007945 */ /* 0x000fe20003800000 */
[----:B------:R-:W-:Y:S02]  /*7f90*/  BAR.SYNC.DEFER_BLOCKING 0x5, 0x180 ;  /* 0x0146000000007b1d */ /* 0x000fe40000010000 */
[----:B0-----:R-:W-:-:S05]  /*7fa0*/  LEA R17, R4, R17, 0x18 ;  /* 0x0000001104117211 */ /* 0x001fca00078ec0ff */
[----:B------:R0:W1:Y:S01]  /*7fb0*/  LDS.128 R4, [R17+0x348d0] ;  /* 0x0348d00011047984 */ /* 0x0000620000000c00 */
[----:B------:R-:W-:Y:S06]  /*7fc0*/  BAR.ARV 0x4, 0x180 ;  /* 0x0106000000007b1d */ /* 0x000fec0000002000 */
[----:B------:R-:W-:Y:S05]  /*7fd0*/  @P0 BRA `(.L_x_198) ;  /* 0x00000020001c0947 */ /* 0x000fea0003800000 */
[----:B-1----:R-:W1:Y:S01]  /*7fe0*/  S2R R4, SR_SWINHI ;  /* 0x0000000000047919 */ /* 0x002e620000002f00 */
[----:B------:R-:W-:Y:S01]  /*7ff0*/  F2FP.BF16.F32.PACK_AB R36, R73, R72 ;  /* 0x000000484924723e */ /* 0x000fe200000010ff */
[----:B------:R-:W-:Y:S01]  /*8000*/  ULDC.64 UR4, c[0x0][0xc08] ;  /* 0x0003020000047ab9 */ /* 0x000fe20000000a00 */
[----:B------:R-:W-:Y:S02]  /*8010*/  SHF.L.U64.HI R110, R23, 0x2, R188 ;  /* 0x00000002176e7819 */ /* 0x000fe400000102bc */
[----:B------:R-:W-:Y:S02]  /*8020*/  MOV R94, R17 ;  /* 0x00000011005e7202 */ /* 0x000fe40000000f00 */
[----:B-1----:R-:W-:-:S03]  /*8030*/  MOV R95, R4 ;  /* 0x00000004005f7202 */ /* 0x002fc60000000f00 */
[----:B------:R-:W-:-:S03]  /*8040*/  IMAD.WIDE R12, R227, 0x2, R94 ;  /* 0x00000002e30c7825 */ /* 0x000fc600078e025e */
[C---:B------:R-:W-:Y:S02]  /*8050*/  IADD3 R107, P1, R12.reuse, 0x4040, RZ ;  /* 0x000040400c6b7810 */ /* 0x040fe40007f3e0ff */
[C---:B------:R-:W-:Y:S02]  /*8060*/  IADD3 R105, P2, R12.reuse, 0x4020, RZ ;  /* 0x000040200c697810 */ /* 0x040fe40007f5e0ff */
[----:B------:R-:W-:Y:S01]  /*8070*/  IADD3 R15, P3, R12, 0x4000, RZ ;  /* 0x000040000c0f7810 */ /* 0x000fe20007f7e0ff */
[--C-:B------:R-:W-:Y:S01]  /*8080*/  IMAD.X R27, RZ, RZ, R13.reuse, P1 ;  /* 0x000000ffff1b7224 */ /* 0x100fe200008e060d */
[----:B------:R-:W-:Y:S01]  /*8090*/  LOP3.LUT R10, R107, 0x380, RZ, 0xc0, !PT ;  /* 0x000003806b0a7812 */ /* 0x000fe200078ec0ff */
[--C-:B------:R-:W-:Y:S01]  /*80a0*/  IMAD.X R33, RZ, RZ, R13.reuse, P2 ;  /* 0x000000ffff217224 */ /* 0x100fe200010e060d */
[----:B------:R-:W-:Y:S01]  /*80b0*/  LOP3.LUT R8, R105, 0x380, RZ, 0xc0, !PT ;  /* 0x0000038069087812 */ /* 0x000fe200078ec0ff */
[----:B------:R-:W-:Y:S01]  /*80c0*/  IMAD.X R29, RZ, RZ, R13, P3 ;  /* 0x000000ffff1d7224 */ /* 0x000fe200018e060d */
[----:B------:R-:W-:-:S02]  /*80d0*/  LOP3.LUT R4, R15, 0x380, RZ, 0xc0, !PT ;  /* 0x000003800f047812 */ /* 0x000fc400078ec0ff */
[C---:B------:R-:W-:Y:S02]  /*80e0*/  LOP3.LUT R9, R12.reuse, 0x380, RZ, 0xc0, !PT ;  /* 0x000003800c097812 */ /* 0x040fe400078ec0ff */
[----:B------:R-:W-:Y:S02]  /*80f0*/  IADD3 R109, P0, R12, 0x4060, RZ ;  /* 0x000040600c6d7810 */ /* 0x000fe40007f1e0ff */
[----:B------:R-:W-:Y:S02]  /*8100*/  SHF.R.U64 R10, R10, 0x3, RZ ;  /* 0x000000030a0a7819 */ /* 0x000fe400000012ff */
[----:B------:R-:W-:Y:S01]  /*8110*/  SHF.R.U64 R8, R8, 0x3, RZ ;  /* 0x0000000308087819 */ /* 0x000fe200000012ff */
[----:B------:R-:W-:Y:S01]  /*8120*/  IMAD.X R31, RZ, RZ, R13, P0 ;  /* 0x000000ffff1f7224 */ /* 0x000fe200000e060d */
[C---:B------:R-:W-:Y:S02]  /*8130*/  IADD3 R39, P4, R12.reuse, 0x60, RZ ;  /* 0x000000600c277810 */ /* 0x040fe40007f9e0ff */
[----:B------:R-:W-:-:S02]  /*8140*/  IADD3 R37, P5, R12, 0x40, RZ ;  /* 0x000000400c257810 */ /* 0x000fc40007fbe0ff */
[----:B------:R-:W-:Y:S01]  /*8150*/  SHF.R.U64 R4, R4, 0x3, RZ ;  /* 0x0000000304047819 */ /* 0x000fe200000012ff */
[----:B------:R-:W-:Y:S01]  /*8160*/  IMAD.X R11, RZ, RZ, R13, P4 ;  /* 0x000000ffff0b7224 */ /* 0x000fe200020e060d */
[----:B------:R-:W-:Y:S01]  /*8170*/  BAR.SYNC.DEFER_BLOCKING 0x1, 0x100 ;  /* 0x0044000000007b1d */ /* 0x000fe20000010000 */
[----:B------:R-:W-:Y:S02]  /*8180*/  IADD3 R35, P6, R12, 0x20, RZ ;  /* 0x000000200c237810 */ /* 0x000fe40007fde0ff */
[----:B------:R-:W-:Y:S02]  /*8190*/  SHF.R.U64 R9, R9, 0x3, RZ ;  /* 0x0000000309097819 */ /* 0x000fe400000012ff */
[----:B------:R-:W-:Y:S02]  /*81a0*/  LOP3.LUT R14, R109, 0x380, RZ, 0xc0, !PT ;  /* 0x000003806d0e7812 */ /* 0x000fe400078ec0ff */
[----:B------:R-:W-:Y:S02]  /*81b0*/  LOP3.LUT R26, R10, R107, RZ, 0x3c, !PT ;  /* 0x0000006b0a1a7212 */ /* 0x000fe400078e3cff */
[----:B------:R-:W-:Y:S01]  /*81c0*/  LOP3.LUT R32, R8, R105, RZ, 0x3c, !PT ;  /* 0x0000006908207212 */ /* 0x000fe200078e3cff */
[----:B------:R-:W1:Y:S01]  /*81d0*/  LDC.64 R106, c[0x0][0xc00] ;  /* 0x00030000ff6a7b82 */ /* 0x000e620000000a00 */
[----:B------:R-:W-:-:S02]  /*81e0*/  LOP3.LUT R28, R4, R15, RZ, 0x3c, !PT ;  /* 0x0000000f041c7212 */ /* 0x000fc400078e3cff */
[----:B------:R-:W-:Y:S02]  /*81f0*/  LOP3.LUT R10, R39, 0x380, RZ, 0xc0, !PT ;  /* 0x00000380270a7812 */ /* 0x000fe400078ec0ff */
[----:B------:R-:W-:Y:S02]  /*8200*/  LOP3.LUT R8, R37, 0x380, RZ, 0xc0, !PT ;  /* 0x0000038025087812 */ /* 0x000fe400078ec0ff */
[----:B------:R-:W-:Y:S02]  /*8210*/  LOP3.LUT R4, R35, 0x380, RZ, 0xc0, !PT ;  /* 0x0000038023047812 */ /* 0x000fe400078ec0ff */
[----:B------:R-:W-:Y:S01]  /*8220*/  LOP3.LUT R12, R9, R12, RZ, 0x3c, !PT ;  /* 0x0000000c090c7212 */ /* 0x000fe200078e3cff */
[----:B------:R-:W-:Y:S01]  /*8230*/  IMAD.X R9, RZ, RZ, R13, P5 ;  /* 0x000000ffff097224 */ /* 0x000fe200028e060d */
[----:B------:R-:W-:Y:S02]  /*8240*/  SHF.R.U64 R14, R14, 0x3, RZ ;  /* 0x000000030e0e7819 */ /* 0x000fe400000012ff */
[----:B------:R-:W-:-:S02]  /*8250*/  SHF.R.U64 R10, R10, 0x3, RZ ;  /* 0x000000030a0a7819 */ /* 0x000fc400000012ff */
[----:B------:R-:W-:Y:S02]  /*8260*/  SHF.R.U64 R8, R8, 0x3, RZ ;  /* 0x0000000308087819 */ /* 0x000fe400000012ff */
[----:B------:R-:W-:Y:S02]  /*8270*/  SHF.R.U64 R4, R4, 0x3, RZ ;  /* 0x0000000304047819 */ /* 0x000fe400000012ff */
[----:B------:R-:W-:Y:S02]  /*8280*/  IADD3.X R25, RZ, R13, RZ, P6, !PT ;  /* 0x0000000dff197210 */ /* 0x000fe400037fe4ff */
[----:B------:R-:W-:Y:S01]  /*8290*/  LOP3.LUT R30, R14, R109, RZ, 0x3c, !PT ;  /* 0x0000006d0e1e7212 */ /* 0x000fe200078e3cff */
[----:B------:R-:W-:Y:S01]  /*82a0*/  IMAD.SHL.U32 R109, R23, 0x4, RZ ;  /* 0x00000004176d7824 */ /* 0x000fe200078e00ff */
[----:B------:R-:W-:Y:S02]  /*82b0*/  MOV R34, R12 ;  /* 0x0000000c00227202 */ /* 0x000fe40000000f00 */
[----:B------:R-:W-:-:S02]  /*82c0*/  F2FP.BF16.F32.PACK_AB R12, R21, R20 ;  /* 0x00000014150c723e */ /* 0x000fc400000010ff */
[----:B------:R-:W-:Y:S02]  /*82d0*/  F2FP.BF16.F32.PACK_AB R13, R97, R96 ;  /* 0x00000060610d723e */ /* 0x000fe400000010ff */
[----:B------:R-:W-:Y:S02]  /*82e0*/  F2FP.BF16.F32.PACK_AB R14, R89, R88 ;  /* 0x00000058590e723e */ /* 0x000fe400000010ff */
[----:B------:R-:W-:Y:S02]  /*82f0*/  F2FP.BF16.F32.PACK_AB R15, R99, R98 ;  /* 0x00000062630f723e */ /* 0x000fe400000010ff */
[----:B------:R-:W-:Y:S02]  /*8300*/  LOP3.LUT R10, R10, R39, RZ, 0x3c, !PT ;  /* 0x000000270a0a7212 */ /* 0x000fe400078e3cff */
[----:B------:R-:W-:Y:S01]  /*8310*/  LOP3.LUT R8, R8, R37, RZ, 0x3c, !PT ;  /* 0x0000002508087212 */ /* 0x000fe200078e3cff */
[----:B------:R2:W-:Y:S01]  /*8320*/  STSM.16.M88.4 [R34], R12 ;  /* 0x0000000c22007844 */ /* 0x0005e20000000200 */
[----:B------:R-:W-:-:S02]  /*8330*/  LOP3.LUT R24, R4, R35, RZ, 0x3c, !PT ;  /* 0x0000002304187212 */ /* 0x000fc400078e3cff */
[----:B------:R-:W-:Y:S02]  /*8340*/  MOV R38, R10 ;  /* 0x0000000a00267202 */ /* 0x000fe40000000f00 */
[----:B------:R-:W-:Y:S02]  /*8350*/  MOV R37, R8 ;  /* 0x0000000800257202 */ /* 0x000fe40000000f00 */
[----:B------:R-:W-:Y:S02]  /*8360*/  MOV R105, R24 ;  /* 0x0000001800697202 */ /* 0x000fe40000000f00 */
[----:B------:R-:W-:Y:S02]  /*8370*/  F2FP.BF16.F32.PACK_AB R8, R91, R90 ;  /* 0x0000005a5b08723e */ /* 0x000fe400000010ff */
[----:B------:R-:W-:Y:S02]  /*8380*/  F2FP.BF16.F32.PACK_AB R9, R101, R100 ;  /* 0x000000646509723e */ /* 0x000fe400000010ff */
[----:B------:R-:W-:-:S02]  /*8390*/  F2FP.BF16.F32.PACK_AB R10, R93, R92 ;  /* 0x0000005c5d0a723e */ /* 0x000fc400000010ff */
[----:B------:R-:W-:Y:S02]  /*83a0*/  F2FP.BF16.F32.PACK_AB R11, R103, R102 ;  /* 0x00000066670b723e */ /* 0x000fe400000010ff */
[----:B------:R-:W-:Y:S02]  /*83b0*/  MOV R104, R26 ;  /* 0x0000001a00687202 */ /* 0x000fe40000000f00 */
[----:B--2---:R-:W-:Y:S01]  /*83c0*/  F2FP.BF16.F32.PACK_AB R12, R41, R40 ;  /* 0x00000028290c723e */ /* 0x004fe200000010ff */
[----:B------:R2:W-:Y:S01]  /*83d0*/  STSM.16.M88.4 [R105], R8 ;  /* 0x0000000869007844 */ /* 0x0005e20000000200 */
[----:B------:R-:W-:Y:S02]  /*83e0*/  F2FP.BF16.F32.PACK_AB R13, R43, R42 ;  /* 0x0000002a2b0d723e */ /* 0x000fe400000010ff */
[----:B------:R-:W-:Y:S02]  /*83f0*/  F2FP.BF16.F32.PACK_AB R14, R45, R44 ;  /* 0x0000002c2d0e723e */ /* 0x000fe400000010ff */
[----:B------:R-:W-:-:S02]  /*8400*/  F2FP.BF16.F32.PACK_AB R15, R47, R46 ;  /* 0x0000002e2f0f723e */ /* 0x000fc400000010ff */
[----:B------:R-:W-:Y:S02]  /*8410*/  MOV R4, R30 ;  /* 0x0000001e00047202 */ /* 0x000fe40000000f00 */
[----:B------:R-:W-:Y:S01]  /*8420*/  MOV R39, R28 ;  /* 0x0000001c00277202 */ /* 0x000fe20000000f00 */
[----:B------:R3:W-:Y:S01]  /*8430*/  STSM.16.M88.4 [R37], R12 ;  /* 0x0000000c25007844 */ /* 0x0007e20000000200 */
[----:B------:R-:W-:Y:S02]  /*8440*/  F2FP.BF16.F32.PACK_AB R24, R49, R48 ;  /* 0x000000303118723e */ /* 0x000fe400000010ff */
[----:B------:R-:W-:Y:S02]  /*8450*/  F2FP.BF16.F32.PACK_AB R25, R51, R50 ;  /* 0x000000323319723e */ /* 0x000fe400000010ff */
[----:B------:R-:W-:Y:S01]  /*8460*/  F2FP.BF16.F32.PACK_AB R26, R53, R52 ;  /* 0x00000034351a723e */ /* 0x000fe200000010ff */
[----:B--2---:R-:W-:Y:S01]  /*8470*/  IMAD.MOV.U32 R105, RZ, RZ, RZ ;  /* 0x000000ffff697224 */ /* 0x004fe200078e00ff */
[----:B------:R-:W-:-:S02]  /*8480*/  F2FP.BF16.F32.PACK_AB R27, R55, R54 ;  /* 0x00000036371b723e */ /* 0x000fc400000010ff */
[----:B------:R-:W-:Y:S02]  /*8490*/  F2FP.BF16.F32.PACK_AB R28, R57, R56 ;  /* 0x00000038391c723e */ /* 0x000fe400000010ff */
[----:B------:R-:W-:Y:S01]  /*84a0*/  F2FP.BF16.F32.PACK_AB R29, R59, R58 ;  /* 0x0000003a3b1d723e */ /* 0x000fe200000010ff */
[----:B------:R2:W-:Y:S01]  /*84b0*/  STSM.16.M88.4 [R38], R24 ;  /* 0x0000001826007844 */ /* 0x0005e20000000200 */
[----:B------:R-:W-:Y:S02]  /*84c0*/  F2FP.BF16.F32.PACK_AB R30, R61, R60 ;  /* 0x0000003c3d1e723e */ /* 0x000fe400000010ff */
[----:B------:R-:W-:Y:S02]  /*84d0*/  F2FP.BF16.F32.PACK_AB R31, R63, R62 ;  /* 0x0000003e3f1f723e */ /* 0x000fe400000010ff */
[----:B------:R-:W-:Y:S02]  /*84e0*/  MOV R108, R32 ;  /* 0x00000020006c7202 */ /* 0x000fe40000000f00 */
[----:B------:R-:W-:Y:S01]  /*84f0*/  F2FP.BF16.F32.PACK_AB R32, R65, R64 ;  /* 0x000000404120723e */ /* 0x000fe200000010ff */
[----:B------:R4:W-:Y:S01]  /*8500*/  STSM.16.M88.4 [R39], R28 ;  /* 0x0000001c27007844 */ /* 0x0009e20000000200 */
[----:B------:R-:W-:-:S02]  /*8510*/  F2FP.BF16.F32.PACK_AB R33, R67, R66 ;  /* 0x000000424321723e */ /* 0x000fc400000010ff */
[----:B------:R-:W-:Y:S02]  /*8520*/  F2FP.BF16.F32.PACK_AB R34, R69, R68 ;  /* 0x000000444522723e */ /* 0x000fe400000010ff */
[----:B------:R-:W-:Y:S02]  /*8530*/  F2FP.BF16.F32.PACK_AB R35, R71, R70 ;  /* 0x000000464723723e */ /* 0x000fe400000010ff */
[----:B---3--:R-:W-:Y:S02]  /*8540*/  F2FP.BF16.F32.PACK_AB R37, R75, R74 ;  /* 0x0000004a4b25723e */ /* 0x008fe400000010ff */
[----:B--2---:R-:W-:Y:S01]  /*8550*/  F2FP.BF16.F32.PACK_AB R38, R77, R76 ;  /* 0x0000004c4d26723e */ /* 0x004fe200000010ff */
[----:B------:R-:W-:Y:S01]  /*8560*/  STSM.16.M88.4 [R108], R32 ;  /* 0x000000206c007844 */ /* 0x000fe20000000200 */
[----:B------:R-:W-:Y:S02]  /*8570*/  F2FP.BF16.F32.PACK_AB R8, R81, R80 ;  /* 0x000000505108723e */ /* 0x000fe400000010ff */
[----:B------:R-:W-:-:S02]  /*8580*/  F2FP.BF16.F32.PACK_AB R9, R83, R82 ;  /* 0x000000525309723e */ /* 0x000fc400000010ff */
[----:B------:R-:W-:Y:S02]  /*8590*/  F2FP.BF16.F32.PACK_AB R10, R85, R84 ;  /* 0x00000054550a723e */ /* 0x000fe400000010ff */
[----:B----4-:R-:W-:Y:S02]  /*85a0*/  F2FP.BF16.F32.PACK_AB R39, R79, R78 ;  /* 0x0000004e4f27723e */ /* 0x010fe400000010ff */
[----:B------:R-:W-:Y:S02]  /*85b0*/  F2FP.BF16.F32.PACK_AB R11, R87, R86 ;  /* 0x00000056570b723e */ /* 0x000fe400000010ff */
[----:B-1----:R-:W-:Y:S01]  /*85c0*/  ISETP.NE.U32.AND P0, PT, R106, RZ, PT ;  /* 0x000000ff6a00720c */ /* 0x002fe20003f05070 */
[----:B------:R1:W-:Y:S01]  /*85d0*/  STSM.16.M88.4 [R104], R36 ;  /* 0x0000002468007844 */ /* 0x0003e20000000200 */
[----:B------:R-:W-:Y:S02]  /*85e0*/  IADD3 R12, P1, R109, R106, RZ ;  /* 0x0000006a6d0c7210 */ /* 0x000fe40007f3e0ff */
[----:B------:R-:W-:Y:S01]  /*85f0*/  ISETP.NE.AND.EX P0, PT, R107, RZ, PT, P0 ;  /* 0x000000ff6b00720c */ /* 0x000fe20003f05300 */
[----:B------:R2:W-:Y:S02]  /*8600*/  STSM.16.M88.4 [R4], R8 ;  /* 0x0000000804007844 */ /* 0x0005e40000000200 */
[----:B------:R-:W-:Y:S01]  /*8610*/  IMAD.X R13, R110, 0x1, R107, P1 ;  /* 0x000000016e0d7824 */ /* 0x000fe200008e066b */
[----:B------:R-:W-:Y:S08]  /*8620*/  BAR.SYNC.DEFER_BLOCKING 0x1, 0x100 ;  /* 0x0044000000007b1d */ /* 0x000ff00000010000 */
[----:B-1----:R-:W1:Y:S08]  /*8630*/  LDC R104, c[0x0][0xbe8] ;  /* 0x0002fa00ff687b82 */ /* 0x002e700000000800 */
[----:B--2---:R-:W2:Y:S01]  /*8640*/  LDC R9, c[0x0][0xad4] ;  /* 0x0002b500ff097b82 */ /* 0x004ea20000000800 */
[----:B------:R-:W3:Y:S01]  /*8650*/  @P0 LDG.E R105, desc[UR40][R12.64] ;  /* 0x000000280c690981 */ /* 0x000ee2000c1e1900 */
[----:B------:R-:W-:-:S04]  /*8660*/  ISETP.NE.U32.AND P1, PT, RZ, UR4, PT ;  /* 0x00000004ff007c0c */ /* 0x000fc8000bf25070 */
[----:B------:R-:W-:Y:S01]  /*8670*/  ISETP.NE.AND.EX P1, PT, RZ, UR5, PT, P1 ;  /* 0x00000005ff007c0c */ /* 0x000fe2000bf25310 */
[----:B------:R-:W-:-:S12]  /*8680*/  IMAD.MOV.U32 R28, RZ, RZ, 0x9b8 ;  /* 0x000009b8ff1c7424 */ /* 0x000fd800078e00ff */
[----:B------:R-:W-:Y:S01]  /*8690*/  @P1 IADD3 R14, P2, R109, UR4, RZ ;  /* 0x000000046d0e1c10 */ /* 0x000fe2000ff5e0ff */
[----:B------:R-:W-:Y:S01]  /*86a0*/  ULDC UR4, c[0x0][0xa88] ;  /* 0x0002a20000047ab9 */ /* 0x000fe20000000800 */
[----:B-1----:R-:W-:Y:S01]  /*86b0*/  ISETP.NE.AND P4, PT, R104, 0x1, PT ;  /* 0x000000016800780c */ /* 0x002fe20003f85270 */
[----:B------:R-:W-:Y:S01]  /*86c0*/  IMAD.U32 R29, RZ, RZ, UR4 ;  /* 0x00000004ff1d7e24 */ /* 0x000fe2000f8e00ff */
[----:B------:R-:W-:Y:S02]  /*86d0*/  @P1 IADD3.X R15, R110, UR5, RZ, P2, !PT ;  /* 0x000000056e0f1c10 */ /* 0x000fe400097fe4ff */
[----:B------:R-:W-:-:S03]  /*86e0*/  ISETP.NE.AND P2, PT, R186, RZ, PT ;  /* 0x000000ffba00720c */ /* 0x000fc60003f45270 */
[----:B------:R1:W5:Y:S01]  /*86f0*/  @P1 LDG.E R29, desc[UR40][R14.64] ;  /* 0x000000280e1d1981 */ /* 0x000362000c1e1900 */
[----:B--2---:R-:W-:Y:S01]  /*8700*/  SEL R9, R186, R9, P2 ;  /* 0x00000009ba097207 */ /* 0x004fe20001000000 */
[----:B------:R-:W-:Y:S01]  /*8710*/  IMAD R39, R187, 0x80, R226 ;  /* 0x00000080bb277824 */ /* 0x000fe200078e02e2 */
[----:B------:R-:W-:Y:S02]  /*8720*/  ISETP.NE.U32.AND P2, PT, R106, RZ, PT ;  /* 0x000000ff6a00720c */ /* 0x000fe40003f45070 */
[----:B------:R-:W-:Y:S01]  /*8730*/  ISETP.GT.AND P3, PT, R9, 0x1, PT ;  /* 0x000000010900780c */ /* 0x000fe20003f64270 */
[----:B------:R-:W2:Y:S01]  /*8740*/  @P4 LDC R30, c[0x0][0xbec] ;  /* 0x0002fb00ff1e4b82 */ /* 0x000ea20000000800 */
[----:B------:R-:W-:Y:S02]  /*8750*/  ISETP.NE.AND.EX P2, PT, R107, RZ, PT, P2 ;  /* 0x000000ff6b00720c */ /* 0x000fe40003f45320 */
[----:B------:R-:W-:Y:S02]  /*8760*/  SEL R28, R28, 0x978, P3 ;  /* 0x000009781c1c7807 */ /* 0x000fe40001800000 */
[----:B------:R-:W-:-:S02]  /*8770*/  SEL R23, R23, RZ, !P2 ;  /* 0x000000ff17177207 */ /* 0x000fc40005000000 */
[----:B------:R-:W-:Y:S01]  /*8780*/  SEL R27, R188, RZ, !P2 ;  /* 0x000000ffbc1b7207 */ /* 0x000fe20005000000 */
[----:B------:R-:W4:Y:S01]  /*8790*/  LDC.64 R24, c[0x0][R28+0x220] ;  /* 0x000088001c187b82 */ /* 0x000f220000000a00 */
[----:B------:R-:W-:-:S07]  /*87a0*/  SEL R31, R204, RZ, P3 ;  /* 0x000000ffcc1f7207 */ /* 0x000fce0001800000 */
[----:B------:R-:W0:Y:S08]  /*87b0*/  LDC.64 R10, c[0x0][R28+0x218] ;  /* 0x000086001c0a7b82 */ /* 0x000e300000000a00 */
[----:B------:R-:W2:Y:S08]  /*87c0*/  @P4 LDC R37, c[0x0][0xbf0] ;  /* 0x0002fc00ff254b82 */ /* 0x000eb00000000800 */
[----:B------:R-:W2:Y:S01]  /*87d0*/  LDC.64 R8, c[0x0][0xba8] ;  /* 0x0002ea00ff087b82 */ /* 0x000ea20000000a00 */
[----:B----4-:R-:W-:-:S04]  /*87e0*/  IMAD R4, R25, R23, RZ ;  /* 0x0000001719047224 */ /* 0x010fc800078e02ff */
[C---:B------:R-:W-:Y:S02]  /*87f0*/  IMAD R35, R24.reuse, R27, R4 ;  /* 0x0000001b18237224 */ /* 0x040fe400078e0204 */
[----:B------:R-:W-:Y:S01]  /*8800*/  IMAD.WIDE.U32 R24, R24, R23, RZ ;  /* 0x0000001718187225 */ /* 0x000fe200078e00ff */
[----:B-1----:R-:W1:Y:S03]  /*8810*/  LDC.64 R14, c[0x0][R28+0x228] ;  /* 0x00008a001c0e7b82 */ /* 0x002e660000000a00 */
[-C--:B0-----:R-:W-:Y:S02]  /*8820*/  IMAD R33, R11, R185.reuse, RZ ;  /* 0x000000b90b217224 */ /* 0x081fe400078e02ff */
[----:B------:R-:W-:-:S03]  /*8830*/  IMAD.WIDE.U32 R26, R10, R185, RZ ;  /* 0x000000b90a1a7225 */ /* 0x000fc600078e00ff */
[----:B------:R-:W0:Y:S01]  /*8840*/  LDC.64 R10, c[0x0][R28+0x210] ;  /* 0x000084001c0a7b82 */ /* 0x000e220000000a00 */
[----:B--2---:R-:W-:-:S04]  /*8850*/  @P4 IMAD.HI.U32 R4, R39, R30, RZ ;  /* 0x0000001e27044227 */ /* 0x004fc800078e00ff */
[----:B------:R-:W-:Y:S02]  /*8860*/  IMAD.IADD R35, R25, 0x1, R35 ;  /* 0x0000000119237824 */ /* 0x000fe400078e0223 */
[----:B------:R-:W-:Y:S01]  /*8870*/  IMAD.MOV.U32 R25, RZ, RZ, R39 ;  /* 0x000000ffff197224 */ /* 0x000fe200078e0027 */
[----:B------:R-:W-:Y:S01]  /*8880*/  @P4 SHF.R.U32.HI R25, RZ, R37, R4 ;  /* 0x00000025ff194219 */ /* 0x000fe20000011604 */
[----:B------:R-:W-:Y:S01]  /*8890*/  IMAD.IADD R27, R27, 0x1, R33 ;  /* 0x000000011b1b7824 */ /* 0x000fe200078e0221 */
[----:B------:R-:W2:Y:S02]  /*88a0*/  @!P3 LDC R8, c[0x0][0xb50] ;  /* 0x0002d400ff08bb82 */ /* 0x000ea40000000800 */
[----:B------:R-:W-:Y:S01]  /*88b0*/  SHF.R.S32.HI R4, RZ, 0x1f, R25 ;  /* 0x0000001fff047819 */ /* 0x000fe20000011419 */
[-C--:B-1----:R-:W-:Y:S02]  /*88c0*/  IMAD R33, R15, R31.reuse, RZ ;  /* 0x0000001f0f217224 */ /* 0x082fe400078e02ff */
[----:B------:R-:W-:-:S03]  /*88d0*/  IMAD.WIDE.U32 R14, R14, R31, RZ ;  /* 0x0000001f0e0e7225 */ /* 0x000fc600078e00ff */
[----:B------:R-:W1:Y:S01]  /*88e0*/  @!P3 LDC R9, c[0x0][0xb54] ;  /* 0x0002d500ff09bb82 */ /* 0x000e620000000800 */
[----:B------:R-:W-:Y:S02]  /*88f0*/  IMAD.MOV R31, RZ, RZ, -R25 ;  /* 0x000000ffff1f7224 */ /* 0x000fe400078e0a19 */
[----:B------:R-:W-:Y:S01]  /*8900*/  IMAD.IADD R33, R15, 0x1, R33 ;  /* 0x000000010f217824 */ /* 0x000fe200078e0221 */
[--C-:B---3--:R-:W-:Y:S02]  /*8910*/  IADD3 R24, P2, P5, R24, R26, R105.reuse ;  /* 0x0000001a18187210 */ /* 0x108fe40007d5e069 */
[----:B------:R-:W-:-:S04]  /*8920*/  SHF.R.S32.HI R106, RZ, 0x1f, R105 ;  /* 0x0000001fff6a7819 */ /* 0x000fc80000011469 */
[----:B------:R-:W-:Y:S02]  /*8930*/  IADD3.X R27, R35, R27, R106, P2, P5 ;  /* 0x0000001b231b7210 */ /* 0x000fe400017ea46a */
[----:B------:R-:W-:Y:S01]  /*8940*/  IADD3 R14, P2, P5, R25, R24, R14 ;  /* 0x00000018190e7210 */ /* 0x000fe20007d5e00e */
[----:B------:R-:W-:-:S03]  /*8950*/  IMAD R25, R104, R31, R39 ;  /* 0x0000001f68197224 */ /* 0x000fc600078e0227 */
[----:B------:R-:W-:Y:S01]  /*8960*/  IADD3.X R15, R4, R27, R33, P2, P5 ;  /* 0x0000001b040f7210 */ /* 0x000fe200017ea421 */
[----:B0-----:R-:W-:Y:S01]  /*8970*/  IMAD R4, R11, R25, RZ ;  /* 0x000000190b047224 */ /* 0x001fe200078e02ff */
[----:B------:R-:W-:-:S05]  /*8980*/  SHF.R.S32.HI R27, RZ, 0x1f, R25 ;  /* 0x0000001fff1b7819 */ /* 0x000fca0000011419 */
[C---:B------:R-:W-:Y:S02]  /*8990*/  IMAD R27, R10.reuse, R27, R4 ;  /* 0x0000001b0a1b7224 */ /* 0x040fe400078e0204 */
[----:B------:R-:W-:-:S04]  /*89a0*/  IMAD.WIDE.U32 R10, R10, R25, R14 ;  /* 0x000000190a0a7225 */ /* 0x000fc800078e000e */
[----:B------:R-:W-:Y:S01]  /*89b0*/  IMAD.IADD R4, R11, 0x1, R27 ;  /* 0x000000010b047824 */ /* 0x000fe200078e021b */
[----:B--2---:R-:W-:-:S04]  /*89c0*/  LEA R14, P2, R10, R8, 0x2 ;  /* 0x000000080a0e7211 */ /* 0x004fc800078410ff */
[----:B-1----:R-:W-:Y:S01]  /*89d0*/  LEA.HI.X R15, R10, R9, R4, 0x2, P2 ;  /* 0x000000090a0f7211 */ /* 0x002fe200010f1404 */
[----:B------:R-:W-:Y:S08]  /*89e0*/  @P1 BRA `(.L_x_199) ;  /* 0x0000000000101947 */ /* 0x000ff00003800000 */
[----:B------:R-:W-:Y:S05]  /*89f0*/  @!P0 BRA `(.L_x_199) ;  /* 0x00000000000c8947 */ /* 0x000fea0003800000 */
[----:B------:R-:W2:Y:S04]  /*8a00*/  LDG.E R4, desc[UR40][R12.64] ;  /* 0x000000280c047981 */ /* 0x000ea8000c1e1900 */
[----:B-----5:R-:W2:Y:S02]  /*8a10*/  LDG.E R29, desc[UR40][R12.64+0x4] ;  /* 0x000004280c1d7981 */ /* 0x020ea4000c1e1900 */
[----:B--2---:R-:W-:-:S07]  /*8a20*/  IMAD.IADD R29, R29, 0x1, -R4 ;  /* 0x000000011d1d7824 */ /* 0x004fce00078e0a04 */
.L_x_199:
[----:B------:R-:W-:Y:S01]  /*8a30*/  SHFL.IDX PT, R8, R14, RZ, 0x1c1f ;  /* 0x001c1fff0e087589 */ /* 0x000fe200000e0000 */
[----:B------:R-:W-:Y:S01]  /*8a40*/  IMAD R25, R187, 0x80, R225 ;  /* 0x00000080bb197824 */ /* 0x000fe200078e02e1 */
[----:B------:R-:W-:Y:S01]  /*8a50*/  LOP3.LUT P0, RZ, R208, 0x3, RZ, 0xc0, !PT ;  /* 0x00000003d0ff7812 */ /* 0x000fe2000780c0ff */
[----:B-----5:R-:W-:Y:S01]  /*8a60*/  IMAD R4, R29, R104, RZ ;  /* 0x000000681d047224 */ /* 0x020fe200078e02ff */
[----:B------:R-:W0:Y:S02]  /*8a70*/  SHFL.IDX PT, R9, R15, RZ, 0x1c1f ;  /* 0x001c1fff0f097589 */ /* 0x000e2400000e0000 */
[C---:B------:R-:W-:Y:S02]  /*8a80*/  IADD3 R29, R25.reuse, 0x8, RZ ;  /* 0x00000008191d7810 */ /* 0x040fe40007ffe0ff */
[----:B------:R-:W-:Y:S01]  /*8a90*/  SHFL.IDX PT, R10, R14, 0x1, 0x1c1f ;  /* 0x003c1f000e0a7f89 */ /* 0x000fe200000e0000 */
[-C--:B------:R-:W-:Y:S02]  /*8aa0*/  ISETP.GE.OR P1, PT, R25, R4.reuse, P0 ;  /* 0x000000041900720c */ /* 0x080fe40000726670 */
[----:B------:R-:W-:Y:S01]  /*8ab0*/  ISETP.GE.OR P0, PT, R29, R4, P0 ;  /* 0x000000041d00720c */ /* 0x000fe20000706670 */
[----:B------:R-:W1:Y:S10]  /*8ac0*/  SHFL.IDX PT, R11, R15, 0x1, 0x1c1f ;  /* 0x003c1f000f0b7f89 */ /* 0x000e7400000e0000 */
[----:B0-----:R0:W-:Y:S04]  /*8ad0*/  @!P1 ST.E desc[UR40][R8.64], R0 ;  /* 0x0000000008009985 */ /* 0x0011e8000c101928 */
[----:B-1----:R0:W-:Y:S01]  /*8ae0*/  @!P0 ST.E desc[UR40][R10.64], R3 ;  /* 0x000000030a008985 */ /* 0x0021e2000c101928 */
[----:B------:R-:W-:Y:S05]  /*8af0*/  @P3 BRA `(.L_x_200) ;  /* 0x00000008007c3947 */ /* 0x000fea0003800000 */
[----:B0-----:R-:W-:Y:S01]  /*8b00*/  IMAD R3, R206, 0x40, R18 ;  /* 0x00000040ce037824 */ /* 0x001fe200078e0212 */
[----:B------:R-:W0:Y:S01]  /*8b10*/  @P4 LDC R49, c[0x0][0xbec] ;  /* 0x0002fb00ff314b82 */ /* 0x000e220000000800 */
[----:B------:R-:W-:Y:S02]  /*8b20*/  ULDC.64 UR4, c[0x0][0xaa0] ;  /* 0x0002a80000047ab9 */ /* 0x000fe40000000a00 */
[----:B------:R-:W-:-:S03]  /*8b30*/  IMAD.WIDE R94, R3, 0x2, R94 ;  /* 0x00000002035e7825 */ /* 0x000fc600078e025e */
[----:B------:R-:W-:Y:S02]  /*8b40*/  IADD3 R13, P6, R94, 0x1000, RZ ;  /* 0x000010005e0d7810 */ /* 0x000fe40007fde0ff */
[----:B------:R-:W1:Y:S01]  /*8b50*/  @P4 LDC R51, c[0x0][0xbf0] ;  /* 0x0002fc00ff334b82 */ /* 0x000e620000000800 */
[----:B------:R-:W-:Y:S01]  /*8b60*/  IMAD R106, R106, UR4, RZ ;  /* 0x000000046a6a7c24 */ /* 0x000fe2000f8e02ff */
[C---:B------:R-:W-:Y:S02]  /*8b70*/  IADD3 R25, P5, R94.reuse, 0x2000, RZ ;  /* 0x000020005e197810 */ /* 0x040fe40007fbe0ff */
[----:B------:R-:W-:Y:S01]  /*8b80*/  LOP3.LUT R12, R13, 0x380, RZ, 0xc0, !PT ;  /* 0x000003800d0c7812 */ /* 0x000fe200078ec0ff */
[----:B------:R-:W-:Y:S01]  /*8b90*/  IMAD.WIDE.U32 R20, R105, UR4, RZ ;  /* 0x0000000469147c25 */ /* 0x000fe2000f8e00ff */
[----:B------:R-:W-:Y:S02]  /*8ba0*/  IADD3 R29, P3, R94, 0x3000, RZ ;  /* 0x000030005e1d7810 */ /* 0x000fe40007f7e0ff */
[----:B------:R-:W-:-:S02]  /*8bb0*/  SHF.R.U64 R12, R12, 0x3, RZ ;  /* 0x000000030c0c7819 */ /* 0x000fc400000012ff */
[----:B------:R-:W-:Y:S02]  /*8bc0*/  IADD3 R33, P2, R94, 0x4000, RZ ;  /* 0x000040005e217810 */ /* 0x000fe40007f5e0ff */
[----:B------:R-:W-:Y:S01]  /*8bd0*/  LOP3.LUT R12, R12, R13, RZ, 0x3c, !PT ;  /* 0x0000000d0c0c7212 */ /* 0x000fe200078e3cff */
[--C-:B------:R-:W-:Y:S01]  /*8be0*/  IMAD.X R13, RZ, RZ, R95.reuse, P6 ;  /* 0x000000ffff0d7224 */ /* 0x100fe200030e065f */
[C---:B------:R-:W-:Y:S02]  /*8bf0*/  IADD3 R3, P6, R94.reuse, 0x7000, RZ ;  /* 0x000070005e037810 */ /* 0x040fe40007fde0ff */
[C---:B------:R-:W-:Y:S02]  /*8c00*/  IADD3 R37, P1, R94.reuse, 0x5000, RZ ;  /* 0x000050005e257810 */ /* 0x040fe40007f3e0ff */
[----:B------:R-:W-:Y:S01]  /*8c10*/  LOP3.LUT R0, R3, 0x380, RZ, 0xc0, !PT ;  /* 0x0000038003007812 */ /* 0x000fe200078ec0ff */
[----:B------:R-:W-:Y:S01]  /*8c20*/  IMAD.X R45, RZ, RZ, R95, P6 ;  /* 0x000000ffff2d7224 */ /* 0x000fe200030e065f */
[----:B------:R-:W-:Y:S01]  /*8c30*/  IADD3 R41, P0, R94, 0x6000, RZ ;  /* 0x000060005e297810 */ /* 0x000fe20007f1e0ff */
[----:B------:R-:W5:Y:S01]  /*8c40*/  LD.E.128 R12, desc[UR40][R12.64] ;  /* 0x000000280c0c7980 */ /* 0x000f62000c101d00 */
[----:B------:R-:W-:-:S02]  /*8c50*/  SHF.R.U64 R0, R0, 0x3, RZ ;  /* 0x0000000300007819 */ /* 0x000fc400000012ff */
[----:B------:R-:W-:Y:S02]  /*8c60*/  SHF.R.S32.HI R48, RZ, 0x1f, R23 ;  /* 0x0000001fff307819 */ /* 0x000fe40000011417 */
[----:B------:R-:W-:Y:S01]  /*8c70*/  LOP3.LUT R44, R0, R3, RZ, 0x3c, !PT ;  /* 0x00000003002c7212 */ /* 0x000fe200078e3cff */
[----:B------:R-:W-:Y:S01]  /*8c80*/  IMAD R3, R105, UR5, R106 ;  /* 0x0000000569037c24 */ /* 0x000fe2000f8e026a */
[----:B------:R-:W-:Y:S01]  /*8c90*/  ULDC.64 UR4, c[0x0][0xae8] ;  /* 0x0002ba0000047ab9 */ /* 0x000fe20000000a00 */
[----:B------:R-:W-:Y:S01]  /*8ca0*/  IMAD R0, R184, 0x20, R206 ;  /* 0x00000020b8007824 */ /* 0x000fe200078e02ce */
[----:B------:R-:W-:Y:S01]  /*8cb0*/  LOP3.LUT R24, R25, 0x380, RZ, 0xc0, !PT ;  /* 0x0000038019187812 */ /* 0x000fe200078ec0ff */
[----:B------:R-:W-:Y:S01]  /*8cc0*/  IMAD.IADD R21, R21, 0x1, R3 ;  /* 0x0000000115157824 */ /* 0x000fe200078e0203 */
[----:B------:R-:W-:Y:S01]  /*8cd0*/  LOP3.LUT R28, R29, 0x380, RZ, 0xc0, !PT ;  /* 0x000003801d1c7812 */ /* 0x000fe200078ec0ff */
[----:B------:R-:W-:Y:S01]  /*8ce0*/  IMAD R50, R187, 0x80, R0 ;  /* 0x00000080bb327824 */ /* 0x000fe200078e0200 */
[----:B------:R-:W-:Y:S01]  /*8cf0*/  LOP3.LUT R32, R33, 0x380, RZ, 0xc0, !PT ;  /* 0x0000038021207812 */ /* 0x000fe200078ec0ff */
[----:B------:R-:W-:Y:S01]  /*8d00*/  IMAD.WIDE.U32 R20, R185, UR4, R20 ;  /* 0x00000004b9147c25 */ /* 0x000fe2000f8e0014 */
[----:B------:R-:W-:Y:S01]  /*8d10*/  LOP3.LUT R36, R37, 0x380, RZ, 0xc0, !PT ;  /* 0x0000038025247812 */ /* 0x000fe200078ec0ff */
[----:B------:R-:W5:Y:S01]  /*8d20*/  LD.E.128 R44, desc[UR40][R44.64] ;  /* 0x000000282c2c7980 */ /* 0x000f62000c101d00 */
[----:B------:R-:W-:Y:S01]  /*8d30*/  LOP3.LUT R40, R41, 0x380, RZ, 0xc0, !PT ;  /* 0x0000038029287812 */ /* 0x000fe200078ec0ff */
[----:B0-----:R-:W-:Y:S01]  /*8d40*/  @P4 IMAD.HI.U32 R0, R50, R49, RZ ;  /* 0x0000003132004227 */ /* 0x001fe200078e00ff */
[----:B------:R-:W-:-:S02]  /*8d50*/  LOP3.LUT R9, R94, 0x380, RZ, 0xc0, !PT ;  /* 0x000003805e097812 */ /* 0x000fc400078ec0ff */
[----:B------:R-:W-:Y:S01]  /*8d60*/  SHF.R.U64 R24, R24, 0x3, RZ ;  /* 0x0000000318187819 */ /* 0x000fe200000012ff */
[----:B------:R-:W-:Y:S01]  /*8d70*/  IMAD R21, R185, UR5, R21 ;  /* 0x00000005b9157c24 */ /* 0x000fe2000f8e0215 */
[----:B------:R-:W-:Y:S01]  /*8d80*/  ULDC.64 UR4, c[0x0][0xaf0] ;  /* 0x0002bc0000047ab9 */ /* 0x000fe20000000a00 */
[----:B------:R-:W-:Y:S01]  /*8d90*/  IMAD.MOV.U32 R3, RZ, RZ, R50 ;  /* 0x000000ffff037224 */ /* 0x000fe200078e0032 */
[----:B-1----:R-:W-:Y:S01]  /*8da0*/  @P4 SHF.R.U32.HI R3, RZ, R51, R0 ;  /* 0x00000033ff034219 */ /* 0x002fe20000011600 */
[----:B------:R-:W-:Y:S01]  /*8db0*/  IMAD R48, R48, UR4, RZ ;  /* 0x0000000430307c24 */ /* 0x000fe2000f8e02ff */
[----:B------:R-:W-:Y:S02]  /*8dc0*/  SHF.R.U64 R28, R28, 0x3, RZ ;  /* 0x000000031c1c7819 */ /* 0x000fe400000012ff */
[----:B------:R-:W-:Y:S02]  /*8dd0*/  SHF.R.U64 R32, R32, 0x3, RZ ;  /* 0x0000000320207819 */ /* 0x000fe400000012ff */
[----:B------:R-:W-:-:S02]  /*8de0*/  SHF.R.U64 R36, R36, 0x3, RZ ;  /* 0x0000000324247819 */ /* 0x000fc400000012ff */
[----:B------:R-:W-:Y:S01]  /*8df0*/  SHF.R.U64 R40, R40, 0x3, RZ ;  /* 0x0000000328287819 */ /* 0x000fe200000012ff */
[----:B------:R-:W-:Y:S01]  /*8e00*/  IMAD R49, R23, UR5, R48 ;  /* 0x0000000517317c24 */ /* 0x000fe2000f8e0230 */
[----:B------:R-:W-:Y:S01]  /*8e10*/  SHF.R.U64 R9, R9, 0x3, RZ ;  /* 0x0000000309097819 */ /* 0x000fe200000012ff */
[----:B------:R-:W-:Y:S01]  /*8e20*/  IMAD.WIDE.U32 R20, R23, UR4, R20 ;  /* 0x0000000417147c25 */ /* 0x000fe2000f8e0014 */
[--C-:B------:R-:W-:Y:S01]  /*8e30*/  SHF.R.S32.HI R0, RZ, 0x1f, R3.reuse ;  /* 0x0000001fff007819 */ /* 0x100fe20000011403 */
[----:B------:R-:W-:Y:S01]  /*8e40*/  ULDC.64 UR4, c[0x0][0xae0] ;  /* 0x0002b80000047ab9 */ /* 0x000fe20000000a00 */
[----:B------:R-:W-:Y:S01]  /*8e50*/  LOP3.LUT R24, R24, R25, RZ, 0x3c, !PT ;  /* 0x0000001918187212 */ /* 0x000fe200078e3cff */
[----:B------:R-:W-:Y:S01]  /*8e60*/  IMAD.MOV R23, RZ, RZ, -R3 ;  /* 0x000000ffff177224 */ /* 0x000fe200078e0a03 */
[----:B------:R-:W-:Y:S01]  /*8e70*/  LOP3.LUT R28, R28, R29, RZ, 0x3c, !PT ;  /* 0x0000001d1c1c7212 */ /* 0x000fe200078e3cff */
[--C-:B------:R-:W-:Y:S01]  /*8e80*/  IMAD.X R25, RZ, RZ, R95.reuse, P5 ;  /* 0x000000ffff197224 */ /* 0x100fe200028e065f */
[----:B------:R-:W-:Y:S01]  /*8e90*/  LOP3.LUT R32, R32, R33, RZ, 0x3c, !PT ;  /* 0x0000002120207212 */ /* 0x000fe200078e3cff */
[--C-:B------:R-:W-:Y:S01]  /*8ea0*/  IMAD.X R29, RZ, RZ, R95.reuse, P3 ;  /* 0x000000ffff1d7224 */ /* 0x100fe200018e065f */
[----:B------:R-:W-:Y:S01]  /*8eb0*/  LOP3.LUT R36, R36, R37, RZ, 0x3c, !PT ;  /* 0x0000002524247212 */ /* 0x000fe200078e3cff */
[--C-:B------:R-:W-:Y:S01]  /*8ec0*/  IMAD.X R33, RZ, RZ, R95.reuse, P2 ;  /* 0x000000ffff217224 */ /* 0x100fe200010e065f */
[----:B------:R-:W-:Y:S01]  /*8ed0*/  LOP3.LUT R40, R40, R41, RZ, 0x3c, !PT ;  /* 0x0000002928287212 */ /* 0x000fe200078e3cff */
[--C-:B------:R-:W-:Y:S01]  /*8ee0*/  IMAD.X R37, RZ, RZ, R95.reuse, P1 ;  /* 0x000000ffff257224 */ /* 0x100fe200008e065f */
[----:B------:R-:W-:Y:S01]  /*8ef0*/  LOP3.LUT R94, R9, R94, RZ, 0x3c, !PT ;  /* 0x0000005e095e7212 */ /* 0x000fe200078e3cff */
[----:B------:R-:W-:Y:S01]  /*8f00*/  IMAD.X R41, RZ, RZ, R95, P0 ;  /* 0x000000ffff297224 */ /* 0x000fe200000e065f */
[----:B------:R-:W5:Y:S01]  /*8f10*/  LD.E.128 R24, desc[UR40][R24.64] ;  /* 0x0000002818187980 */ /* 0x000f62000c101d00 */
[----:B------:R-:W-:-:S02]  /*8f20*/  IMAD R0, R0, UR4, RZ ;  /* 0x0000000400007c24 */ /* 0x000fc4000f8e02ff */
[----:B------:R-:W-:Y:S01]  /*8f30*/  IMAD R23, R104, R23, R50 ;  /* 0x0000001768177224 */ /* 0x000fe200078e0232 */
[----:B------:R0:W5:Y:S01]  /*8f40*/  LD.E.128 R8, desc[UR40][R94.64] ;  /* 0x000000285e087980 */ /* 0x000162000c101d00 */
[----:B------:R-:W-:Y:S02]  /*8f50*/  IMAD.IADD R21, R21, 0x1, R49 ;  /* 0x0000000115157824 */ /* 0x000fe400078e0231 */
[----:B------:R-:W-:Y:S01]  /*8f60*/  IMAD R49, R3, UR5, R0 ;  /* 0x0000000503317c24 */ /* 0x000fe2000f8e0200 */
[----:B------:R-:W5:Y:S01]  /*8f70*/  LD.E.128 R28, desc[UR40][R28.64] ;  /* 0x000000281c1c7980 */ /* 0x000f62000c101d00 */
[----:B------:R-:W-:-:S03]  /*8f80*/  SHF.R.S32.HI R0, RZ, 0x1f, R23 ;  /* 0x0000001fff007819 */ /* 0x000fc60000011417 */
[----:B------:R-:W5:Y:S01]  /*8f90*/  LD.E.128 R32, desc[UR40][R32.64] ;  /* 0x0000002820207980 */ /* 0x000f62000c101d00 */
[----:B------:R-:W-:Y:S01]  /*8fa0*/  IMAD.WIDE.U32 R20, R3, UR4, R20 ;  /* 0x0000000403147c25 */ /* 0x000fe2000f8e0014 */
[----:B------:R-:W-:Y:S02]  /*8fb0*/  ULDC.64 UR4, c[0x0][0xad8] ;  /* 0x0002b60000047ab9 */ /* 0x000fe40000000a00 */
[----:B------:R-:W5:Y:S04]  /*8fc0*/  LD.E.128 R36, desc[UR40][R36.64] ;  /* 0x0000002824247980 */ /* 0x000f68000c101d00 */
[----:B------:R-:W5:Y:S01]  /*8fd0*/  LD.E.128 R40, desc[UR40][R40.64] ;  /* 0x0000002828287980 */ /* 0x000f62000c101d00 */
[----:B------:R-:W-:Y:S01]  /*8fe0*/  @!PT LDS RZ, [RZ] ;  /* 0x00000000fffff984 */ /* 0x000fe20000000800 */
[----:B------:R-:W-:Y:S01]  /*8ff0*/  @!PT LDS RZ, [RZ] ;  /* 0x00000000fffff984 */ /* 0x000fe20000000800 */
[----:B------:R-:W-:Y:S01]  /*9000*/  @!PT LDS RZ, [RZ] ;  /* 0x00000000fffff984 */ /* 0x000fe20000000800 */
[----:B------:R-:W-:Y:S01]  /*9010*/  @!PT LDS RZ, [RZ] ;  /* 0x00000000fffff984 */ /* 0x000fe20000000800 */
[----:B------:R1:W-:Y:S06]  /*9020*/  MEMBAR.ALL.CTA ;  /* 0x0000000000007992 */ /* 0x0003ec0000008000 */
[----:B-1----:R-:W1:Y:S01]  /*9030*/  FENCE.VIEW.ASYNC.S ;  /* 0x00000000000073c6 */ /* 0x002e620000000000 */
[----:B------:R-:W-:-:S02]  /*9040*/  IMAD.IADD R21, R21, 0x1, R49 ;  /* 0x0000000115157824 */ /* 0x000fc400078e0231 */
[----:B------:R-:W-:Y:S02]  /*9050*/  IMAD R0, R0, UR4, RZ ;  /* 0x0000000400007c24 */ /* 0x000fe4000f8e02ff */
[----:B------:R-:W-:Y:S02]  /*9060*/  IMAD R51, R187, 0x80, R206 ;  /* 0x00000080bb337824 */ /* 0x000fe400078e02ce */
[C---:B------:R-:W-:Y:S02]  /*9070*/  IMAD R49, R23.reuse, UR5, R0 ;  /* 0x0000000517317c24 */ /* 0x040fe4000f8e0200 */
[----:B------:R-:W-:Y:S01]  /*9080*/  IMAD.WIDE.U32 R20, R23, UR4, R20 ;  /* 0x0000000417147c25 */ /* 0x000fe2000f8e0014 */
[CC--:B------:R-:W-:Y:S01]  /*9090*/  ISETP.GE.AND P2, PT, R51.reuse, R4.reuse, PT ;  /* 0x000000043300720c */ /* 0x0c0fe20003f46270 */
[----:B------:R-:W-:Y:S01]  /*90a0*/  ULDC.64 UR4, c[0x0][0xa80] ;  /* 0x0002a00000047ab9 */ /* 0x000fe20000000a00 */
[----:B------:R-:W-:Y:S01]  /*90b0*/  IADD3 R3, R51, 0x20, RZ ;  /* 0x0000002033037810 */ /* 0x000fe20007ffe0ff */
[----:B------:R-:W-:Y:S01]  /*90c0*/  IMAD.IADD R21, R21, 0x1, R49 ;  /* 0x0000000115157824 */ /* 0x000fe200078e0231 */
[C---:B------:R-:W-:Y:S01]  /*90d0*/  LEA R0, P3, R20.reuse, UR4, 0x1 ;  /* 0x0000000414007c11 */ /* 0x040fe2000f8608ff */
[----:B------:R-:W-:Y:S01]  /*90e0*/  VIADD R17, R17, 0x34820 ;  /* 0x0003482011117836 */ /* 0x000fe20000000000 */
[----:B------:R-:W-:Y:S01]  /*90f0*/  ISETP.GE.AND P0, PT, R3, R4, PT ;  /* 0x000000040300720c */ /* 0x000fe20003f06270 */
[----:B------:R-:W-:Y:S01]  /*9100*/  VIADD R3, R51, 0x40 ;  /* 0x0000004033037836 */ /* 0x000fe20000000000 */
[----:B------:R-:W-:-:S02]  /*9110*/  LEA.HI.X R23, R20, UR5, R21, 0x1, P3 ;  /* 0x0000000514177c11 */ /* 0x000fc400098f0c15 */
[----:B------:R-:W-:Y:S01]  /*9120*/  PRMT R17, RZ, 0x654, R17 ;  /* 0x00000654ff117816 */ /* 0x000fe20000000011 */
[----:B-1----:R0:W1:Y:S01]  /*9130*/  SHFL.IDX PT, R49, R0, RZ, 0x181f ;  /* 0x00181fff00317589 */ /* 0x00206200000e0000 */
[----:B------:R-:W-:Y:S01]  /*9140*/  ISETP.GE.AND P1, PT, R3, R4, PT ;  /* 0x000000040300720c */ /* 0x000fe20003f26270 */
[----:B------:R-:W-:Y:S01]  /*9150*/  BSSY B1, `(.L_x_201) ;  /* 0x000000d000017945 */ /* 0x000fe20003800000 */
[----:B------:R0:W-:Y:S01]  /*9160*/  SYNCS.ARRIVE.TRANS64.RED.A1T0 RZ, [R17+URZ], RZ ;  /* 0x000000ff11ff79a7 */ /* 0x0001e2000810043f */
[----:B------:R0:W2:Y:S02]  /*9170*/  SHFL.IDX PT, R3, R23, RZ, 0x181f ;  /* 0x00181fff17037589 */ /* 0x0000a400000e0000 */
[----:B------:R-:W-:Y:S08]  /*9180*/  @P2 BRA `(.L_x_202) ;  /* 0x0000000000242947 */ /* 0x000ff00003800000 */
[----:B------:R-:W-:Y:S02]  /*9190*/  ULDC UR4, c[0x0][0xac8] ;  /* 0x0002b20000047ab9 */ /* 0x000fe40000000800 */
[----:B------:R-:W-:Y:S02]  /*91a0*/  ISETP.GE.AND P2, PT, R18, UR4, PT ;  /* 0x0000000412007c0c */ /* 0x000fe4000bf46270 */
[----:B------:R-:W-:-:S11]  /*91b0*/  ISETP.GE.AND P3, PT, R22, UR4, PT ;  /* 0x0000000416007c0c */ /* 0x000fd6000bf66270 */
[-C--:B-1----:R-:W-:Y:S02]  /*91c0*/  @!P2 LEA R20, P4, R18, R49.reuse, 0x1 ;  /* 0x000000311214a211 */ /* 0x082fe400078808ff */
[----:B------:R-:W-:Y:S02]  /*91d0*/  @!P3 LEA R48, P5, R22, R49, 0x1 ;  /* 0x000000311630b211 */ /* 0x000fe400078a08ff */
[-C--:B--2---:R-:W-:Y:S02]  /*91e0*/  @!P2 LEA.HI.X R21, R18, R3.reuse, R229, 0x1, P4 ;  /* 0x000000031215a211 */ /* 0x084fe400020f0ce5 */
[----:B------:R-:W-:-:S03]  /*91f0*/  @!P3 LEA.HI.X R49, R22, R3, R228, 0x1, P5 ;  /* 0x000000031631b211 */ /* 0x000fc600028f0ce4 */
[----:B-----5:R3:W-:Y:S04]  /*9200*/  @!P2 ST.E.128 desc[UR40][R20.64], R8 ;  /* 0x000000081400a985 */ /* 0x0207e8000c101d28 */
[----:B------:R3:W-:Y:S02]  /*9210*/  @!P3 ST.E.128 desc[UR40][R48.64], R32 ;  /* 0x000000203000b985 */ /* 0x0007e4000c101d28 */
.L_x_202:
[----:B------:R-:W-:Y:S05]  /*9220*/  BSYNC B1 ;  /* 0x0000000000017941 */ /* 0x000fea0003800000 */
.L_x_201:
[----:B--2---:R2:W4:Y:S01]  /*9230*/  SHFL.IDX PT, R3, R23, 0x1, 0x181f ;  /* 0x00381f0017037f89 */ /* 0x00452200000e0000 */
[----:B------:R-:W-:Y:S03]  /*9240*/  BSSY B1, `(.L_x_203) ;  /* 0x000000c000017945 */ /* 0x000fe60003800000 */
[----:B---3-5:R2:W3:Y:S01]  /*9250*/  SHFL.IDX PT, R11, R0, 0x1, 0x181f ;  /* 0x00381f00000b7f89 */ /* 0x0284e200000e0000 */
[----:B------:R-:W-:Y:S05]  /*9260*/  @P0 BRA `(.L_x_204) ;  /* 0x0000000000240947 */ /* 0x000fea0003800000 */
[----:B------:R-:W-:Y:S02]  /*9270*/  ULDC UR4, c[0x0][0xac8] ;  /* 0x0002b20000047ab9 */ /* 0x000fe40000000800 */
[----:B------:R-:W-:Y:S02]  /*9280*/  ISETP.GE.AND P3, PT, R18, UR4, PT ;  /* 0x0000000412007c0c */ /* 0x000fe4000bf66270 */
[----:B------:R-:W-:-:S11]  /*9290*/  ISETP.GE.AND P4, PT, R22, UR4, PT ;  /* 0x0000000416007c0c */ /* 0x000fd6000bf86270 */
[-C--:B---3--:R-:W-:Y:S02]  /*92a0*/  @!P3 LEA R8, P0, R18, R11.reuse, 0x1 ;  /* 0x0000000b1208b211 */ /* 0x088fe400078008ff */
[----:B------:R-:W-:Y:S02]  /*92b0*/  @!P4 LEA R10, P2, R22, R11, 0x1 ;  /* 0x0000000b160ac211 */ /* 0x000fe400078408ff */
[-C--:B----4-:R-:W-:Y:S02]  /*92c0*/  @!P3 LEA.HI.X R9, R18, R3.reuse, R229, 0x1, P0 ;  /* 0x000000031209b211 */ /* 0x090fe400000f0ce5 */
[----:B------:R-:W-:-:S03]  /*92d0*/  @!P4 LEA.HI.X R11, R22, R3, R228, 0x1, P2 ;  /* 0x00000003160bc211 */ /* 0x000fc600010f0ce4 */
[----:B------:R3:W-:Y:S04]  /*92e0*/  @!P3 ST.E.128 desc[UR40][R8.64], R12 ;  /* 0x0000000c0800b985 */ /* 0x0007e8000c101d28 */
[----:B------:R3:W-:Y:S02]  /*92f0*/  @!P4 ST.E.128 desc[UR40][R10.64], R36 ;  /* 0x000000240a00c985 */ /* 0x0007e4000c101d28 */
.L_x_204:
[----:B------:R-:W-:Y:S05]  /*9300*/  BSYNC B1 ;  /* 0x0000000000017941 */ /* 0x000fea0003800000 */
.L_x_203:
[----:B----4-:R4:W0:Y:S01]  /*9310*/  SHFL.IDX PT, R3, R23, 0x2, 0x181f ;  /* 0x00581f0017037f89 */ /* 0x01082200000e0000 */
[----:B------:R-:W-:Y:S03]  /*9320*/  BSSY B1, `(.L_x_205) ;  /* 0x000000c000017945 */ /* 0x000fe60003800000 */
[----:B---3--:R4:W3:Y:S01]  /*9330*/  SHFL.IDX PT, R11, R0, 0x2, 0x181f ;  /* 0x00581f00000b7f89 */ /* 0x0088e200000e0000 */
[----:B------:R-:W-:Y:S05]  /*9340*/  @P1 BRA `(.L_x_206) ;  /* 0x0000000000241947 */ /* 0x000fea0003800000 */
[----:B------:R-:W-:Y:S02]  /*9350*/  ULDC UR4, c[0x0][0xac8] ;  /* 0x0002b20000047ab9 */ /* 0x000fe40000000800 */
[----:B------:R-:W-:Y:S02]  /*9360*/  ISETP.GE.AND P2, PT, R18, UR4, PT ;  /* 0x0000000412007c0c */ /* 0x000fe4000bf46270 */
[----:B------:R-:W-:-:S11]  /*9370*/  ISETP.GE.AND P3, PT, R22, UR4, PT ;  /* 0x0000000416007c0c */ /* 0x000fd6000bf66270 */
[-C--:B---3--:R-:W-:Y:S02]  /*9380*/  @!P2 LEA R8, P0, R18, R11.reuse, 0x1 ;  /* 0x0000000b1208a211 */ /* 0x088fe400078008ff */
[----:B------:R-:W-:Y:S02]  /*9390*/  @!P3 LEA R10, P1, R22, R11, 0x1 ;  /* 0x0000000b160ab211 */ /* 0x000fe400078208ff */
[-C--:B0-----:R-:W-:Y:S02]  /*93a0*/  @!P2 LEA.HI.X R9, R18, R3.reuse, R229, 0x1, P0 ;  /* 0x000000031209a211 */ /* 0x081fe400000f0ce5 */
[----:B------:R-:W-:-:S03]  /*93b0*/  @!P3 LEA.HI.X R11, R22, R3, R228, 0x1, P1 ;  /* 0x00000003160bb211 */ /* 0x000fc600008f0ce4 */
[----:B------:R0:W-:Y:S04]  /*93c0*/  @!P2 ST.E.128 desc[UR40][R8.64], R24 ;  /* 0x000000180800a985 */ /* 0x0001e8000c101d28 */
[----:B------:R0:W-:Y:S02]  /*93d0*/  @!P3 ST.E.128 desc[UR40][R10.64], R40 ;  /* 0x000000280a00b985 */ /* 0x0001e4000c101d28 */
.L_x_206:
[----:B------:R-:W-:Y:S05]  /*93e0*/  BSYNC B1 ;  /* 0x0000000000017941 */ /* 0x000fea0003800000 */
.L_x_205:
[----:B0-----:R-:W-:Y:S01]  /*93f0*/  VIADD R3, R51, 0x60 ;  /* 0x0000006033037836 */ /* 0x001fe20000000000 */
[----:B--2-4-:R-:W0:Y:S04]  /*9400*/  SHFL.IDX PT, R23, R23, 0x3, 0x181f ;  /* 0x00781f0017177f89 */ /* 0x014e2800000e0000 */
[----:B------:R-:W-:Y:S01]  /*9410*/  ISETP.GE.AND P0, PT, R3, R4, PT ;  /* 0x000000040300720c */ /* 0x000fe20003f06270 */
[----:B---3--:R2:W3:-:S12]  /*9420*/  SHFL.IDX PT, R11, R0, 0x3, 0x181f ;  /* 0x00781f00000b7f89 */ /* 0x0084d800000e0000 */
[----:B--2---:R-:W-:Y:S05]  /*9430*/  @P0 BRA `(.L_x_207) ;  /* 0x0000001400e00947 */ /* 0x004fea0003800000 */
[----:B------:R-:W-:Y:S02]  /*9440*/  ULDC UR4, c[0x0][0xac8] ;  /* 0x0002b20000047ab9 */ /* 0x000fe40000000800 */
[----:B------:R-:W-:-:S13]  /*9450*/  ISETP.GE.AND P1, PT, R18, UR4, PT ;  /* 0x0000000412007c0c */ /* 0x000fda000bf26270 */
[----:B---3--:R-:W-:-:S04]  /*9460*/  @!P1 LEA R8, P0, R18, R11, 0x1 ;  /* 0x0000000b12089211 */ /* 0x008fc800078008ff */
[----:B0-----:R-:W-:Y:S02]  /*9470*/  @!P1 LEA.HI.X R9, R18, R23, R229, 0x1, P0 ;  /* 0x0000001712099211 */ /* 0x001fe400000f0ce5 */
[----:B------:R-:W-:-:S03]  /*9480*/  ISETP.GE.AND P0, PT, R22, UR4, PT ;  /* 0x0000000416007c0c */ /* 0x000fc6000bf06270 */
[----:B------:R0:W-:Y:S10]  /*9490*/  @!P1 ST.E.128 desc[UR40][R8.64], R28 ;  /* 0x0000001c08009985 */ /* 0x0001f4000c101d28 */
[----:B------:R-:W-:Y:S05]  /*94a0*/  @P0 BRA `(.L_x_207) ;  /* 0x0000001400c40947 */ /* 0x000fea0003800000 */
[----:B0-----:R-:W-:-:S04]  /*94b0*/  LEA R8, P0, R22, R11, 0x1 ;  /* 0x0000000b16087211 */ /* 0x001fc800078008ff */
[----:B------:R-:W-:-:S05]  /*94c0*/  LEA.HI.X R9, R22, R23, R228, 0x1, P0 ;  /* 0x0000001716097211 */ /* 0x000fca00000f0ce4 */
[----:B------:R0:W-:Y:S01]  /*94d0*/  ST.E.128 desc[UR40][R8.64], R44 ;  /* 0x0000002c08007985 */ /* 0x0001e2000c101d28 */
[----:B------:R-:W-:Y:S05]  /*94e0*/  BRA `(.L_x_207) ;  /* 0x0000001400b47947 */ /* 0x000fea0003800000 */
.L_x_200:
[----:B0-----:R-:W0:Y:S01]  /*94f0*/  @P4 LDC R10, c[0x0][0xbec] ;  /* 0x0002fb00ff0a4b82 */ /* 0x001e220000000800 */
[----:B------:R-:W-:Y:S01]  /*9500*/  ULDC.64 UR4, c[0x0][0xb08] ;  /* 0x0002c20000047ab9 */ /* 0x000fe20000000a00 */
[----:B------:R-:W-:Y:S01]  /*9510*/  SHF.R.S32.HI R0, RZ, 0x1f, R23 ;  /* 0x0000001fff007819 */ /* 0x000fe20000011417 */
[----:B------:R-:W-:Y:S01]  /*9520*/  IMAD R106, R106, UR4, RZ ;  /* 0x000000046a6a7c24 */ /* 0x000fe2000f8e02ff */
[----:B------:R-:W-:Y:S01]  /*9530*/  ULDC.64 UR6, c[0x0][0xb30] ;  /* 0x0002cc0000067ab9 */ /* 0x000fe20000000a00 */
[----:B------:R-:W-:Y:S01]  /*9540*/  IMAD.WIDE.U32 R8, R105, UR4, RZ ;  /* 0x0000000469087c25 */ /* 0x000fe2000f8e00ff */
[----:B------:R-:W-:Y:S01]  /*9550*/  ISETP.GE.AND P0, PT, R25, R4, PT ;  /* 0x000000041900720c */ /* 0x000fe20003f06270 */
[----:B------:R-:W-:Y:S01]  /*9560*/  BSSY B1, `(.L_x_208) ;  /* 0x0000068000017945 */ /* 0x000fe20003800000 */
[----:B------:R-:W1:Y:S01]  /*9570*/  @P4 LDC R13, c[0x0][0xbf0] ;  /* 0x0002fc00ff0d4b82 */ /* 0x000e620000000800 */
[----:B------:R-:W-:Y:S01]  /*9580*/  IMAD R105, R105, UR5, R106 ;  /* 0x0000000569697c24 */ /* 0x000fe2000f8e026a */
[----:B------:R-:W-:Y:S01]  /*9590*/  ULDC.64 UR4, c[0x0][0xb38] ;  /* 0x0002ce0000047ab9 */ /* 0x000fe20000000a00 */
[----:B------:R-:W-:-:S02]  /*95a0*/  IMAD.MOV.U32 R3, RZ, RZ, R39 ;  /* 0x000000ffff037224 */ /* 0x000fc400078e0027 */
[----:B------:R-:W-:Y:S02]  /*95b0*/  IMAD.IADD R9, R9, 0x1, R105 ;  /* 0x0000000109097824 */ /* 0x000fe400078e0269 */
[----:B------:R-:W-:Y:S02]  /*95c0*/  VIADD R17, R17, 0x34820 ;  /* 0x0003482011117836 */ /* 0x000fe40000000000 */
[----:B------:R-:W-:-:S03]  /*95d0*/  IMAD.WIDE.U32 R8, R185, UR4, R8 ;  /* 0x00000004b9087c25 */ /* 0x000fc6000f8e0008 */
[----:B------:R-:W-:Y:S01]  /*95e0*/  PRMT R17, RZ, 0x654, R17 ;  /* 0x00000654ff117816 */ /* 0x000fe20000000011 */
[----:B------:R-:W-:Y:S01]  /*95f0*/  IMAD R9, R185, UR5, R9 ;  /* 0x00000005b9097c24 */ /* 0x000fe2000f8e0209 */
[----:B------:R-:W-:Y:S02]  /*9600*/  ULDC.64 UR4, c[0x0][0xb40] ;  /* 0x0002d00000047ab9 */ /* 0x000fe40000000a00 */
[----:B------:R-:W-:Y:S01]  /*9610*/  IMAD R0, R0, UR4, RZ ;  /* 0x0000000400007c24 */ /* 0x000fe2000f8e02ff */
[----:B------:R2:W-:Y:S01]  /*9620*/  SYNCS.ARRIVE.TRANS64.RED.A1T0 RZ, [R17+URZ], RZ ;  /* 0x000000ff11ff79a7 */ /* 0x0005e2000810043f */
[----:B0-----:R-:W-:-:S04]  /*9630*/  @P4 IMAD.HI.U32 R10, R39, R10, RZ ;  /* 0x0000000a270a4227 */ /* 0x001fc800078e00ff */
[C---:B------:R-:W-:Y:S02]  /*9640*/  IMAD R11, R23.reuse, UR5, R0 ;  /* 0x00000005170b7c24 */ /* 0x040fe4000f8e0200 */
[----:B------:R-:W-:Y:S01]  /*9650*/  IMAD.WIDE.U32 R8, R23, UR4, R8 ;  /* 0x0000000417087c25 */ /* 0x000fe2000f8e0008 */
[----:B-1----:R-:W-:Y:S01]  /*9660*/  @P4 SHF.R.U32.HI R3, RZ, R13, R10 ;  /* 0x0000000dff034219 */ /* 0x002fe2000001160a */
[----:B------:R-:W-:Y:S02]  /*9670*/  ULDC.64 UR4, c[0x0][0xb48] ;  /* 0x0002d20000047ab9 */ /* 0x000fe40000000a00 */
[----:B------:R-:W-:Y:S01]  /*9680*/  IMAD.IADD R9, R9, 0x1, R11 ;  /* 0x0000000109097824 */ /* 0x000fe200078e020b */
[--C-:B------:R-:W-:Y:S01]  /*9690*/  SHF.R.S32.HI R0, RZ, 0x1f, R3.reuse ;  /* 0x0000001fff007819 */ /* 0x100fe20000011403 */
[----:B------:R-:W-:Y:S02]  /*96a0*/  IMAD.MOV R11, RZ, RZ, -R3 ;  /* 0x000000ffff0b7224 */ /* 0x000fe400078e0a03 */
[----:B------:R-:W-:-:S04]  /*96b0*/  IMAD.WIDE.U32 R8, R204, UR4, R8 ;  /* 0x00000004cc087c25 */ /* 0x000fc8000f8e0008 */
[----:B------:R-:W-:Y:S02]  /*96c0*/  IMAD R11, R104, R11, R39 ;  /* 0x0000000b680b7224 */ /* 0x000fe400078e0227 */
[----:B------:R-:W-:Y:S02]  /*96d0*/  IMAD R0, R0, UR6, RZ ;  /* 0x0000000600007c24 */ /* 0x000fe4000f8e02ff */
[----:B------:R-:W-:Y:S01]  /*96e0*/  IMAD R9, R204, UR5, R9 ;  /* 0x00000005cc097c24 */ /* 0x000fe2000f8e0209 */
[----:B------:R-:W-:Y:S01]  /*96f0*/  ULDC.64 UR4, c[0x0][0xb28] ;  /* 0x0002ca0000047ab9 */ /* 0x000fe20000000a00 */
[C---:B------:R-:W-:Y:S01]  /*9700*/  IMAD R13, R3.reuse, UR7, R0 ;  /* 0x00000007030d7c24 */ /* 0x040fe2000f8e0200 */
[----:B------:R-:W-:Y:S01]  /*9710*/  SHF.R.S32.HI R0, RZ, 0x1f, R11 ;  /* 0x0000001fff007819 */ /* 0x000fe2000001140b */
[----:B------:R-:W-:-:S04]  /*9720*/  IMAD.WIDE.U32 R8, R3, UR6, R8 ;  /* 0x0000000603087c25 */ /* 0x000fc8000f8e0008 */
[----:B------:R-:W-:Y:S02]  /*9730*/  IMAD R0, R0, UR4, RZ ;  /* 0x0000000400007c24 */ /* 0x000fe4000f8e02ff */
[----:B------:R-:W-:Y:S02]  /*9740*/  IMAD.IADD R9, R9, 0x1, R13 ;  /* 0x0000000109097824 */ /* 0x000fe400078e020d */
[C---:B------:R-:W-:Y:S02]  /*9750*/  IMAD R3, R11.reuse, UR5, R0 ;  /* 0x000000050b037c24 */ /* 0x040fe4000f8e0200 */
[----:B------:R-:W-:Y:S01]  /*9760*/  IMAD.WIDE.U32 R8, R11, UR4, R8 ;  /* 0x000000040b087c25 */ /* 0x000fe2000f8e0008 */
[----:B------:R-:W-:-:S03]  /*9770*/  ULDC.64 UR4, c[0x0][0xb00] ;  /* 0x0002c00000047ab9 */ /* 0x000fc60000000a00 */
[----:B------:R-:W-:Y:S01]  /*9780*/  IMAD.IADD R3, R9, 0x1, R3 ;  /* 0x0000000109037824 */ /* 0x000fe200078e0203 */
[----:B------:R-:W-:-:S04]  /*9790*/  LEA R0, P1, R8, UR4, 0x2 ;  /* 0x0000000408007c11 */ /* 0x000fc8000f8210ff */
[----:B------:R-:W-:Y:S01]  /*97a0*/  LEA.HI.X R3, R8, UR5, R3, 0x2, P1 ;  /* 0x0000000508037c11 */ /* 0x000fe200088f1403 */
[----:B------:R2:W0:Y:S04]  /*97b0*/  SHFL.IDX PT, R10, R0, RZ, 0x1c1f ;  /* 0x001c1fff000a7589 */ /* 0x00042800000e0000 */
[----:B------:R2:W1:Y:S01]  /*97c0*/  SHFL.IDX PT, R11, R3, RZ, 0x1c1f ;  /* 0x001c1fff030b7589 */ /* 0x00046200000e0000 */
[----:B------:R-:W-:Y:S05]  /*97d0*/  @P0 BRA `(.L_x_209) ;  /* 0x0000000400000947 */ /* 0x000fea0003800000 */
[----:B------:R-:W-:Y:S02]  /*97e0*/  ULDC UR4, c[0x0][0xac8] ;  /* 0x0002b20000047ab9 */ /* 0x000fe40000000800 */
[----:B------:R-:W-:Y:S02]  /*97f0*/  ISETP.GE.AND P3, PT, R205, UR4, PT ;  /* 0x00000004cd007c0c */ /* 0x000fe4000bf66270 */
[----:B------:R-:W-:Y:S02]  /*9800*/  ISETP.GE.AND P2, PT, R203, UR4, PT ;  /* 0x00000004cb007c0c */ /* 0x000fe4000bf46270 */
[----:B------:R-:W-:Y:S02]  /*9810*/  ISETP.GE.AND P1, PT, R202, UR4, PT ;  /* 0x00000004ca007c0c */ /* 0x000fe4000bf26270 */
[----:B------:R-:W-:Y:S02]  /*9820*/  ISETP.GE.AND P0, PT, R201, UR4, PT ;  /* 0x00000004c9007c0c */ /* 0x000fe4000bf06270 */
[----:B------:R-:W-:-:S05]  /*9830*/  ISETP.GE.AND P4, PT, R199, UR4, PT ;  /* 0x00000004c7007c0c */ /* 0x000fca000bf86270 */
[----:B01----:R-:W-:Y:S02]  /*9840*/  @!P3 IMAD.WIDE R8, R205, 0x4, R10 ;  /* 0x00000004cd08b825 */ /* 0x003fe400078e020a */
[CC--:B------:R-:W-:Y:S02]  /*9850*/  @!P2 LEA R12, P6, R203.reuse, R10.reuse, 0x2 ;  /* 0x0000000acb0ca211 */ /* 0x0c0fe400078c10ff */
[-C--:B------:R-:W-:Y:S01]  /*9860*/  @!P1 LEA R14, P5, R202, R10.reuse, 0x2 ;  /* 0x0000000aca0e9211 */ /* 0x080fe200078a10ff */
[----:B------:R0:W-:Y:S01]  /*9870*/  @!P3 ST.E.64 desc[UR40][R8.64], R20 ;  /* 0x000000140800b985 */ /* 0x0001e2000c101b28 */
[----:B------:R-:W-:Y:S02]  /*9880*/  ISETP.GE.AND P3, PT, R200, UR4, PT ;  /* 0x00000004c8007c0c */ /* 0x000fe4000bf66270 */
[----:B------:R-:W-:Y:S02]  /*9890*/  @!P2 LEA.HI.X R13, R203, R11, R223, 0x2, P6 ;  /* 0x0000000bcb0da211 */ /* 0x000fe400030f14df */
[----:B------:R-:W-:-:S02]  /*98a0*/  @!P0 LEA R24, P6, R201, R10, 0x2 ;  /* 0x0000000ac9188211 */ /* 0x000fc400078c10ff */
[-C--:B------:R-:W-:Y:S01]  /*98b0*/  @!P1 LEA.HI.X R15, R202, R11.reuse, R222, 0x2, P5 ;  /* 0x0000000bca0f9211 */ /* 0x080fe200028f14de */
[----:B------:R1:W-:Y:S01]  /*98c0*/  @!P2 ST.E.64 desc[UR40][R12.64], R88 ;  /* 0x000000580c00a985 */ /* 0x0003e2000c101b28 */
[----:B------:R-:W-:Y:S02]  /*98d0*/  ISETP.GE.AND P5, PT, R198, UR4, PT ;  /* 0x00000004c6007c0c */ /* 0x000fe4000bfa6270 */
[----:B------:R-:W-:Y:S01]  /*98e0*/  @!P0 LEA.HI.X R25, R201, R11, R221, 0x2, P6 ;  /* 0x0000000bc9198211 */ /* 0x000fe200030f14dd */
[----:B------:R3:W-:Y:S01]  /*98f0*/  @!P1 ST.E.64 desc[UR40][R14.64], R90 ;  /* 0x0000005a0e009985 */ /* 0x0007e2000c101b28 */
[----:B------:R-:W-:Y:S02]  /*9900*/  ISETP.GE.AND P2, PT, R197, UR4, PT ;  /* 0x00000004c5007c0c */ /* 0x000fe4000bf46270 */
[-C--:B0-----:R-:W-:Y:S01]  /*9910*/  @!P3 LEA R8, P6, R200, R10.reuse, 0x2 ;  /* 0x0000000ac808b211 */ /* 0x081fe200078c10ff */
[----:B------:R0:W-:Y:S01]  /*9920*/  @!P0 ST.E.64 desc[UR40][R24.64], R92 ;  /* 0x0000005c18008985 */ /* 0x0001e2000c101b28 */
[----:B------:R-:W-:-:S02]  /*9930*/  @!P4 LEA R20, P0, R199, R10, 0x2 ;  /* 0x0000000ac714c211 */ /* 0x000fc400078010ff */
[----:B------:R-:W-:Y:S02]  /*9940*/  ISETP.GE.AND P1, PT, R196, UR4, PT ;  /* 0x00000004c4007c0c */ /* 0x000fe4000bf26270 */
[-C--:B------:R-:W-:Y:S02]  /*9950*/  @!P4 LEA.HI.X R21, R199, R11.reuse, R219, 0x2, P0 ;  /* 0x0000000bc715c211 */ /* 0x080fe400000f14db */
[----:B------:R-:W-:Y:S02]  /*9960*/  @!P3 LEA.HI.X R9, R200, R11, R220, 0x2, P6 ;  /* 0x0000000bc809b211 */ /* 0x000fe400030f14dc */
[----:B------:R-:W-:Y:S02]  /*9970*/  ISETP.GE.AND P0, PT, R195, UR4, PT ;  /* 0x00000004c3007c0c */ /* 0x000fe4000bf06270 */
[----:B------:R-:W-:Y:S01]  /*9980*/  @!P5 LEA R26, P6, R198, R10, 0x2 ;  /* 0x0000000ac61ad211 */ /* 0x000fe200078c10ff */
[----:B------:R4:W-:Y:S01]  /*9990*/  @!P3 ST.E.64 desc[UR40][R8.64], R40 ;  /* 0x000000280800b985 */ /* 0x0009e2000c101b28 */
[----:B------:R-:W-:-:S02]  /*99a0*/  ISETP.GE.AND P3, PT, R194, UR4, PT ;  /* 0x00000004c2007c0c */ /* 0x000fc4000bf66270 */
[----:B------:R-:W-:Y:S01]  /*99b0*/  @!P5 LEA.HI.X R27, R198, R11, R218, 0x2, P6 ;  /* 0x0000000bc61bd211 */ /* 0x000fe200030f14da */
[----:B------:R5:W-:Y:S01]  /*99c0*/  @!P4 ST.E.64 desc[UR40][R20.64], R44 ;  /* 0x0000002c1400c985 */ /* 0x000be2000c101b28 */
[----:B-1----:R-:W-:-:S03]  /*99d0*/  @!P2 LEA R12, P4, R197, R10, 0x2 ;  /* 0x0000000ac50ca211 */ /* 0x002fc600078810ff */
[----:B------:R-:W-:Y:S01]  /*99e0*/  @!P5 ST.E.64 desc[UR40][R26.64], R48 ;  /* 0x000000301a00d985 */ /* 0x000fe2000c101b28 */
[CC--:B---3--:R-:W-:Y:S02]  /*99f0*/  @!P1 LEA R14, P5, R196.reuse, R10.reuse, 0x2 ;  /* 0x0000000ac40e9211 */ /* 0x0c8fe400078a10ff */
[-C--:B------:R-:W-:Y:S02]  /*9a00*/  @!P2 LEA.HI.X R13, R197, R11.reuse, R217, 0x2, P4 ;  /* 0x0000000bc50da211 */ /* 0x080fe400020f14d9 */
[----:B0-----:R-:W-:Y:S02]  /*9a10*/  @!P0 LEA R24, P6, R195, R10, 0x2 ;  /* 0x0000000ac3188211 */ /* 0x001fe400078c10ff */
[----:B------:R-:W-:Y:S01]  /*9a20*/  ISETP.GE.AND P4, PT, R193, UR4, PT ;  /* 0x00000004c1007c0c */ /* 0x000fe2000bf86270 */
[----:B------:R0:W-:Y:S01]  /*9a30*/  @!P2 ST.E.64 desc[UR40][R12.64], R52 ;  /* 0x000000340c00a985 */ /* 0x0001e2000c101b28 */
[-C--:B------:R-:W-:Y:S02]  /*9a40*/  @!P1 LEA.HI.X R15, R196, R11.reuse, R216, 0x2, P5 ;  /* 0x0000000bc40f9211 */ /* 0x080fe400028f14d8 */
[----:B------:R-:W-:-:S02]  /*9a50*/  @!P0 LEA.HI.X R25, R195, R11, R215, 0x2, P6 ;  /* 0x0000000bc3198211 */ /* 0x000fc400030f14d7 */
[----:B------:R-:W-:Y:S01]  /*9a60*/  ISETP.GE.AND P2, PT, R192, UR4, PT ;  /* 0x00000004c0007c0c */ /* 0x000fe2000bf46270 */
[----:B------:R1:W-:Y:S01]  /*9a70*/  @!P1 ST.E.64 desc[UR40][R14.64], R56 ;  /* 0x000000380e009985 */ /* 0x0003e2000c101b28 */
[----:B----4-:R-:W-:Y:S02]  /*9a80*/  @!P3 LEA R8, P5, R194, R10, 0x2 ;  /* 0x0000000ac208b211 */ /* 0x010fe400078a10ff */
[----:B------:R-:W-:Y:S01]  /*9a90*/  ISETP.GE.AND P1, PT, R191, UR4, PT ;  /* 0x00000004bf007c0c */ /* 0x000fe2000bf26270 */
[----:B------:R3:W-:Y:S01]  /*9aa0*/  @!P0 ST.E.64 desc[UR40][R24.64], R60 ;  /* 0x0000003c18008985 */ /* 0x0007e2000c101b28 */
[----:B------:R-:W-:Y:S02]  /*9ab0*/  ISETP.GE.AND P0, PT, R190, UR4, PT ;  /* 0x00000004be007c0c */ /* 0x000fe4000bf06270 */
[----:B------:R-:W-:Y:S02]  /*9ac0*/  @!P3 LEA.HI.X R9, R194, R11, R214, 0x2, P5 ;  /* 0x0000000bc209b211 */ /* 0x000fe400028f14d6 */
[----:B------:R-:W-:-:S02]  /*9ad0*/  ISETP.GE.AND P5, PT, R189, UR4, PT ;  /* 0x00000004bd007c0c */ /* 0x000fc4000bfa6270 */
[CC--:B-----5:R-:W-:Y:S01]  /*9ae0*/  @!P4 LEA R20, P6, R193.reuse, R10.reuse, 0x2 ;  /* 0x0000000ac114c211 */ /* 0x0e0fe200078c10ff */
[----:B------:R4:W-:Y:S01]  /*9af0*/  @!P3 ST.E.64 desc[UR40][R8.64], R64 ;  /* 0x000000400800b985 */ /* 0x0009e2000c101b28 */
[CC--:B0-----:R-:W-:Y:S02]  /*9b00*/  @!P2 LEA R12, P3, R192.reuse, R10.reuse, 0x2 ;  /* 0x0000000ac00ca211 */ /* 0x0c1fe400078610ff */
[-C--:B------:R-:W-:Y:S02]  /*9b10*/  @!P4 LEA.HI.X R21, R193, R11.reuse, R213, 0x2, P6 ;  /* 0x0000000bc115c211 */ /* 0x080fe400030f14d5 */
[-C--:B-1----:R-:W-:Y:S02]  /*9b20*/  @!P1 LEA R14, P6, R191, R10.reuse, 0x2 ;  /* 0x0000000abf0e9211 */ /* 0x082fe400078c10ff */
[----:B------:R-:W-:Y:S01]  /*9b30*/  @!P2 LEA.HI.X R13, R192, R11, R212, 0x2, P3 ;  /* 0x0000000bc00da211 */ /* 0x000fe200018f14d4 */
[----:B------:R4:W-:Y:S01]  /*9b40*/  @!P4 ST.E.64 desc[UR40][R20.64], R68 ;  /* 0x000000441400c985 */ /* 0x0009e2000c101b28 */
[----:B---3--:R-:W-:-:S02]  /*9b50*/  @!P0 LEA R24, P4, R190, R10, 0x2 ;  /* 0x0000000abe188211 */ /* 0x008fc400078810ff */
[----:B------:R-:W-:Y:S01]  /*9b60*/  @!P5 LEA R10, P3, R189, R10, 0x2 ;  /* 0x0000000abd0ad211 */ /* 0x000fe200078610ff */
[----:B------:R4:W-:Y:S01]  /*9b70*/  @!P2 ST.E.64 desc[UR40][R12.64], R72 ;  /* 0x000000480c00a985 */ /* 0x0009e2000c101b28 */
[-C--:B------:R-:W-:Y:S02]  /*9b80*/  @!P1 LEA.HI.X R15, R191, R11.reuse, R211, 0x2, P6 ;  /* 0x0000000bbf0f9211 */ /* 0x080fe400030f14d3 */
[-C--:B------:R-:W-:Y:S02]  /*9b90*/  @!P0 LEA.HI.X R25, R190, R11.reuse, R210, 0x2, P4 ;  /* 0x0000000bbe198211 */ /* 0x080fe400020f14d2 */
[----:B------:R-:W-:Y:S01]  /*9ba0*/  @!P5 LEA.HI.X R11, R189, R11, R209, 0x2, P3 ;  /* 0x0000000bbd0bd211 */ /* 0x000fe200018f14d1 */
[----:B------:R4:W-:Y:S04]  /*9bb0*/  @!P1 ST.E.64 desc[UR40][R14.64], R76 ;  /* 0x0000004c0e009985 */ /* 0x0009e8000c101b28 */
[----:B------:R4:W-:Y:S04]  /*9bc0*/  @!P0 ST.E.64 desc[UR40][R24.64], R80 ;  /* 0x0000005018008985 */ /* 0x0009e8000c101b28 */
[----:B------:R4:W-:Y:S02]  /*9bd0*/  @!P5 ST.E.64 desc[UR40][R10.64], R84 ;  /* 0x000000540a00d985 */ /* 0x0009e4000c101b28 */
.L_x_209:
[----:B------:R-:W-:Y:S05]  /*9be0*/  BSYNC B1 ;  /* 0x0000000000017941 */ /* 0x000fea0003800000 */
.L_x_208:
[----:B------:R-:W-:Y:S01]  /*9bf0*/  ISETP.GE.AND P0, PT, R29, R4, PT ;  /* 0x000000041d00720c */ /* 0x000fe20003f06270 */
[----:B-1--4-:R1:W3:Y:S04]  /*9c00*/  SHFL.IDX PT, R11, R3, 0x1, 0x1c1f ;  /* 0x003c1f00030b7f89 */ /* 0x0122e800000e0000 */
[----:B0-----:R1:W0:Y:S08]  /*9c10*/  SHFL.IDX PT, R10, R0, 0x1, 0x1c1f ;  /* 0x003c1f00000a7f89 */ /* 0x00123000000e0000 */
[----:B-1----:R-:W-:Y:S05]  /*9c20*/  @P0 BRA `(.L_x_207) ;  /* 0x0000000c00e40947 */ /* 0x002fea0003800000 */
[----:B------:R-:W-:Y:S02]  /*9c30*/  ULDC UR4, c[0x0][0xac8] ;  /* 0x0002b20000047ab9 */ /* 0x000fe40000000800 */
[----:B------:R-:W-:Y:S02]  /*9c40*/  ISETP.GE.AND P1, PT, R203, UR4, PT ;  /* 0x00000004cb007c0c */ /* 0x000fe4000bf26270 */
[----:B------:R-:W-:Y:S02]  /*9c50*/  ISETP.GE.AND P0, PT, R202, UR4, PT ;  /* 0x00000004ca007c0c */ /* 0x000fe4000bf06270 */
[----:B------:R-:W-:Y:S02]  /*9c60*/  ISETP.GE.AND P2, PT, R205, UR4, PT ;  /* 0x00000004cd007c0c */ /* 0x000fe4000bf46270 */
[----:B------:R-:W-:Y:S02]  /*9c70*/  ISETP.GE.AND P4, PT, R200, UR4, PT ;  /* 0x00000004c8007c0c */ /* 0x000fe4000bf86270 */
[----:B------:R-:W-:-:S05]  /*9c80*/  ISETP.GE.AND P3, PT, R201, UR4, PT ;  /* 0x00000004c9007c0c */ /* 0x000fca000bf66270 */
[CC--:B0-----:R-:W-:Y:S02]  /*9c90*/  @!P1 LEA R12, P5, R203.reuse, R10.reuse, 0x2 ;  /* 0x0000000acb0c9211 */ /* 0x0c1fe400078a10ff */
[CC--:B------:R-:W-:Y:S02]  /*9ca0*/  @!P0 LEA R14, P6, R202.reuse, R10.reuse, 0x2 ;  /* 0x0000000aca0e8211 */ /* 0x0c0fe400078c10ff */
[-C--:B---3--:R-:W-:Y:S01]  /*9cb0*/  @!P1 LEA.HI.X R13, R203, R11.reuse, R223, 0x2, P5 ;  /* 0x0000000bcb0d9211 */ /* 0x088fe200028f14df */
[----:B------:R-:W-:Y:S01]  /*9cc0*/  @!P2 IMAD.WIDE R8, R205, 0x4, R10 ;  /* 0x00000004cd08a825 */ /* 0x000fe200078e020a */
[----:B------:R-:W-:Y:S02]  /*9cd0*/  ISETP.GE.AND P5, PT, R199, UR4, PT ;  /* 0x00000004c7007c0c */ /* 0x000fe4000bfa6270 */
[----:B------:R-:W-:Y:S02]  /*9ce0*/  @!P0 LEA.HI.X R15, R202, R11, R222, 0x2, P6 ;  /* 0x0000000bca0f8211 */ /* 0x000fe400030f14de */
[----:B------:R0:W-:Y:S01]  /*9cf0*/  @!P2 ST.E.64 desc[UR40][R8.64], R96 ;  /* 0x000000600800a985 */ /* 0x0001e2000c101b28 */
[----:B------:R-:W-:-:S02]  /*9d00*/  @!P4 LEA R24, P2, R200, R10, 0x2 ;  /* 0x0000000ac818c211 */ /* 0x000fc400078410ff */
[----:B------:R-:W-:Y:S01]  /*9d10*/  @!P3 LEA R20, P6, R201, R10, 0x2 ;  /* 0x0000000ac914b211 */ /* 0x000fe200078c10ff */
[----:B------:R-:W-:Y:S01]  /*9d20*/  @!P1 ST.E.64 desc[UR40][R12.64], R98 ;  /* 0x000000620c009985 */ /* 0x000fe2000c101b28 */
[----:B------:R-:W-:Y:S02]  /*9d30*/  ISETP.GE.AND P1, PT, R197, UR4, PT ;  /* 0x00000004c5007c0c */ /* 0x000fe4000bf26270 */
[-C--:B------:R-:W-:Y:S01]  /*9d40*/  @!P4 LEA.HI.X R25, R200, R11.reuse, R220, 0x2, P2 ;  /* 0x0000000bc819c211 */ /* 0x080fe200010f14dc */
[----:B------:R1:W-:Y:S01]  /*9d50*/  @!P0 ST.E.64 desc[UR40][R14.64], R100 ;  /* 0x000000640e008985 */ /* 0x0003e2000c101b28 */
[----:B------:R-:W-:Y:S02]  /*9d60*/  ISETP.GE.AND P0, PT, R198, UR4, PT ;  /* 0x00000004c6007c0c */ /* 0x000fe4000bf06270 */
[----:B------:R-:W-:Y:S02]  /*9d70*/  ISETP.GE.AND P2, PT, R196, UR4, PT ;  /* 0x00000004c4007c0c */ /* 0x000fe4000bf46270 */
[----:B------:R-:W-:-:S02]  /*9d80*/  @!P3 LEA.HI.X R21, R201, R11, R221, 0x2, P6 ;  /* 0x0000000bc915b211 */ /* 0x000fc400030f14dd */
[----:B------:R-:W-:-:S03]  /*9d90*/  @!P5 LEA R26, P6, R199, R10, 0x2 ;  /* 0x0000000ac71ad211 */ /* 0x000fc600078c10ff */
[----:B------:R3:W-:Y:S01]  /*9da0*/  @!P3 ST.E.64 desc[UR40][R20.64], R102 ;  /* 0x000000661400b985 */ /* 0x0007e2000c101b28 */
[-C--:B------:R-:W-:Y:S02]  /*9db0*/  @!P5 LEA.HI.X R27, R199, R11.reuse, R219, 0x2, P6 ;  /* 0x0000000bc71bd211 */ /* 0x080fe400030f14db */
[----:B------:R-:W-:Y:S01]  /*9dc0*/  ISETP.GE.AND P3, PT, R195, UR4, PT ;  /* 0x00000004c3007c0c */ /* 0x000fe2000bf66270 */
[----:B------:R4:W-:Y:S01]  /*9dd0*/  @!P4 ST.E.64 desc[UR40][R24.64], R42 ;  /* 0x0000002a1800c985 */ /* 0x0009e2000c101b28 */
[-C--:B0-----:R-:W-:Y:S02]  /*9de0*/  @!P0 LEA R8, P4, R198, R10.reuse, 0x2 ;  /* 0x0000000ac6088211 */ /* 0x081fe400078810ff */
[-C--:B-1----:R-:W-:Y:S01]  /*9df0*/  @!P2 LEA R14, P6, R196, R10.reuse, 0x2 ;  /* 0x0000000ac40ea211 */ /* 0x082fe200078c10ff */
[----:B------:R-:W-:Y:S01]  /*9e00*/  @!P5 ST.E.64 desc[UR40][R26.64], R46 ;  /* 0x0000002e1a00d985 */ /* 0x000fe2000c101b28 */
[----:B------:R-:W-:Y:S02]  /*9e10*/  @!P1 LEA R12, P5, R197, R10, 0x2 ;  /* 0x0000000ac50c9211 */ /* 0x000fe400078a10ff */
[----:B------:R-:W-:-:S02]  /*9e20*/  @!P0 LEA.HI.X R9, R198, R11, R218, 0x2, P4 ;  /* 0x0000000bc6098211 */ /* 0x000fc400020f14da */
[-C--:B------:R-:W-:Y:S02]  /*9e30*/  @!P1 LEA.HI.X R13, R197, R11.reuse, R217, 0x2, P5 ;  /* 0x0000000bc50d9211 */ /* 0x080fe400028f14d9 */
[----:B------:R-:W-:Y:S01]  /*9e40*/  ISETP.GE.AND P4, PT, R194, UR4, PT ;  /* 0x00000004c2007c0c */ /* 0x000fe2000bf86270 */
[----:B------:R-:W-:Y:S01]  /*9e50*/  @!P0 ST.E.64 desc[UR40][R8.64], R50 ;  /* 0x0000003208008985 */ /* 0x000fe2000c101b28 */
[----:B------:R-:W-:Y:S02]  /*9e60*/  @!P2 LEA.HI.X R15, R196, R11, R216, 0x2, P6 ;  /* 0x0000000bc40fa211 */ /* 0x000fe400030f14d8 */
[----:B---3--:R-:W-:Y:S01]  /*9e70*/  @!P3 LEA R20, P5, R195, R10, 0x2 ;  /* 0x0000000ac314b211 */ /* 0x008fe200078a10ff */
[----:B------:R0:W-:Y:S01]  /*9e80*/  @!P1 ST.E.64 desc[UR40][R12.64], R54 ;  /* 0x000000360c009985 */ /* 0x0001e2000c101b28 */
[----:B------:R-:W-:Y:S02]  /*9e90*/  ISETP.GE.AND P1, PT, R192, UR4, PT ;  /* 0x00000004c0007c0c */ /* 0x000fe4000bf26270 */
[----:B------:R-:W-:Y:S01]  /*9ea0*/  ISETP.GE.AND P0, PT, R191, UR4, PT ;  /* 0x00000004bf007c0c */ /* 0x000fe2000bf06270 */
[----:B------:R1:W-:Y:S01]  /*9eb0*/  @!P2 ST.E.64 desc[UR40][R14.64], R58 ;  /* 0x0000003a0e00a985 */ /* 0x0003e2000c101b28 */
[----:B------:R-:W-:-:S02]  /*9ec0*/  ISETP.GE.AND P2, PT, R193, UR4, PT ;  /* 0x00000004c1007c0c */ /* 0x000fc4000bf46270 */
[-C--:B------:R-:W-:Y:S02]  /*9ed0*/  @!P3 LEA.HI.X R21, R195, R11.reuse, R215, 0x2, P5 ;  /* 0x0000000bc315b211 */ /* 0x080fe400028f14d7 */
[----:B------:R-:W-:Y:S02]  /*9ee0*/  ISETP.GE.AND P5, PT, R190, UR4, PT ;  /* 0x00000004be007c0c */ /* 0x000fe4000bfa6270 */
[CC--:B----4-:R-:W-:Y:S01]  /*9ef0*/  @!P4 LEA R24, P6, R194.reuse, R10.reuse, 0x2 ;  /* 0x0000000ac218c211 */ /* 0x0d0fe200078c10ff */
[----:B------:R4:W-:Y:S03]  /*9f00*/  @!P3 ST.E.64 desc[UR40][R20.64], R62 ;  /* 0x0000003e1400b985 */ /* 0x0009e6000c101b28 */
[----:B------:R-:W-:Y:S02]  /*9f10*/  @!P4 LEA.HI.X R25, R194, R11, R214, 0x2, P6 ;  /* 0x0000000bc219c211 */ /* 0x000fe400030f14d6 */
[----:B0-----:R-:W-:-:S02]  /*9f20*/  @!P1 LEA R12, P6, R192, R10, 0x2 ;  /* 0x0000000ac00c9211 */ /* 0x001fc400078c10ff */
[-C--:B------:R-:W-:Y:S01]  /*9f30*/  @!P2 LEA R8, P3, R193, R10.reuse, 0x2 ;  /* 0x0000000ac108a211 */ /* 0x080fe200078610ff */
[----:B------:R4:W-:Y:S01]  /*9f40*/  @!P4 ST.E.64 desc[UR40][R24.64], R66 ;  /* 0x000000421800c985 */ /* 0x0009e2000c101b28 */
[-C--:B-1----:R-:W-:Y:S02]  /*9f50*/  @!P0 LEA R14, P4, R191, R10.reuse, 0x2 ;  /* 0x0000000abf0e8211 */ /* 0x082fe400078810ff */
[-C--:B------:R-:W-:Y:S02]  /*9f60*/  @!P2 LEA.HI.X R9, R193, R11.reuse, R213, 0x2, P3 ;  /* 0x0000000bc109a211 */ /* 0x080fe400018f14d5 */
[----:B------:R-:W-:Y:S02]  /*9f70*/  @!P5 LEA R26, P3, R190, R10, 0x2 ;  /* 0x0000000abe1ad211 */ /* 0x000fe400078610ff */
[-C--:B------:R-:W-:Y:S01]  /*9f80*/  @!P1 LEA.HI.X R13, R192, R11.reuse, R212, 0x2, P6 ;  /* 0x0000000bc00d9211 */ /* 0x080fe200030f14d4 */
[----:B------:R4:W-:Y:S01]  /*9f90*/  @!P2 ST.E.64 desc[UR40][R8.64], R70 ;  /* 0x000000460800a985 */ /* 0x0009e2000c101b28 */
[----:B------:R-:W-:-:S02]  /*9fa0*/  @!P0 LEA.HI.X R15, R191, R11, R211, 0x2, P4 ;  /* 0x0000000bbf0f8211 */ /* 0x000fc400020f14d3 */
[----:B------:R-:W-:Y:S01]  /*9fb0*/  @!P5 LEA.HI.X R27, R190, R11, R210, 0x2, P3 ;  /* 0x0000000bbe1bd211 */ /* 0x000fe200018f14d2 */
[----:B------:R4:W-:Y:S04]  /*9fc0*/  @!P1 ST.E.64 desc[UR40][R12.64], R74 ;  /* 0x0000004a0c009985 */ /* 0x0009e8000c101b28 */
[----:B------:R4:W-:Y:S01]  /*9fd0*/  @!P0 ST.E.64 desc[UR40][R14.64], R78 ;  /* 0x0000004e0e008985 */ /* 0x0009e2000c101b28 */
[----:B------:R-:W-:-:S03]  /*9fe0*/  ISETP.GE.AND P0, PT, R189, UR4, PT ;  /* 0x00000004bd007c0c */ /* 0x000fc6000bf06270 */
[----:B------:R4:W-:Y:S10]  /*9ff0*/  @!P5 ST.E.64 desc[UR40][R26.64], R82 ;  /* 0x000000521a00d985 */ /* 0x0009f4000c101b28 */
[----:B------:R-:W-:Y:S05]  /*a000*/  @P0 BRA `(.L_x_207) ;  /* 0x0000000800ec0947 */ /* 0x000fea0003800000 */
[----:B----4-:R-:W-:-:S04]  /*a010*/  LEA R8, P0, R189, R10, 0x2 ;  /* 0x0000000abd087211 */ /* 0x010fc800078010ff */
[----:B------:R-:W-:-:S05]  /*a020*/  LEA.HI.X R9, R189, R11, R209, 0x2, P0 ;  /* 0x0000000bbd097211 */ /* 0x000fca00000f14d1 */
[----:B------:R1:W-:Y:S01]  /*a030*/  ST.E.64 desc[UR40][R8.64], R86 ;  /* 0x0000005608007985 */ /* 0x0003e2000c101b28 */
[----:B------:R-:W-:Y:S05]  /*a040*/  BRA `(.L_x_207) ;  /* 0x0000000800dc7947 */ /* 0x000fea0003800000 */
.L_x_198:
[----:B------:R-:W2:Y:S01]  /*a050*/  LDC.64 R10, c[0x0][0xc00] ;  /* 0x00030000ff0a7b82 */ /* 0x000ea20000000a00 */
[----:B------:R-:W-:Y:S01]  /*a060*/  ULDC.64 UR4, c[0x0][0xc08] ;  /* 0x0003020000047ab9 */ /* 0x000fe20000000a00 */
[----:B------:R-:W-:Y:S01]  /*a070*/  IMAD.MOV.U32 R3, RZ, RZ, RZ ;  /* 0x000000ffff037224 */ /* 0x000fe200078e00ff */
[----:B------:R-:W-:-:S04]  /*a080*/  ISETP.NE.U32.AND P1, PT, RZ, UR4, PT ;  /* 0x00000004ff007c0c */ /* 0x000fc8000bf25070 */
[----:B------:R-:W-:Y:S01]  /*a090*/  ISETP.NE.AND.EX P1, PT, RZ, UR5, PT, P1 ;  /* 0x00000005ff007c0c */ /* 0x000fe2000bf25310 */
[----:B------:R-:W3:Y:S01]  /*a0a0*/  LDC.64 R8, c[0x0][0xc00] ;  /* 0x00030000ff087b82 */ /* 0x000ee20000000a00 */
[----:B--2---:R-:W-:-:S04]  /*a0b0*/  ISETP.NE.U32.AND P0, PT, R10, RZ, PT ;  /* 0x000000ff0a00720c */ /* 0x004fc80003f05070 */
[----:B------:R-:W-:Y:S01]  /*a0c0*/  ISETP.NE.AND.EX P0, PT, R11, RZ, PT, P0 ;  /* 0x000000ff0b00720c */ /* 0x000fe20003f05300 */
[----:B---3--:R-:W-:-:S06]  /*a0d0*/  IMAD.WIDE R10, R23, 0x4, R8 ;  /* 0x00000004170a7825 */ /* 0x008fcc00078e0208 */
[C---:B------:R-:W-:Y:S01]  /*a0e0*/  @P1 LEA R8, P2, R23.reuse, UR4, 0x2 ;  /* 0x0000000417081c11 */ /* 0x040fe2000f8410ff */
[----:B------:R-:W-:Y:S02]  /*a0f0*/  ULDC UR4, c[0x0][0xa88] ;  /* 0x0002a20000047ab9 */ /* 0x000fe40000000800 */
[----:B------:R-:W-:Y:S01]  /*a100*/  IMAD.U32 R0, RZ, RZ, UR4 ;  /* 0x00000004ff007e24 */ /* 0x000fe2000f8e00ff */
[----:B------:R-:W-:Y:S02]  /*a110*/  @P1 LEA.HI.X R9, R23, UR5, R188, 0x2, P2 ;  /* 0x0000000517091c11 */ /* 0x000fe400090f14bc */
[----:B------:R2:W5:Y:S04]  /*a120*/  @P0 LDG.E R3, desc[UR40][R10.64] ;  /* 0x000000280a030981 */ /* 0x000568000c1e1900 */
[----:B------:R2:W5:Y:S01]  /*a130*/  @P1 LDG.E R0, desc[UR40][R8.64] ;  /* 0x0000002808001981 */ /* 0x000562000c1e1900 */
[----:B------:R-:W-:-:S02]  /*a140*/  ISETP.NE.AND P2, PT, R186, RZ, PT ;  /* 0x000000ffba00720c */ /* 0x000fc40003f45270 */
[----:B------:R-:W-:-:S11]  /*a150*/  ISETP.GT.AND P3, PT, R230, 0x7f, PT ;  /* 0x0000007fe600780c */ /* 0x000fd60003f64270 */
[----:B------:R-:W3:Y:S02]  /*a160*/  @!P2 LDC R186, c[0x0][0xad4] ;  /* 0x0002b500ffbaab82 */ /* 0x000ee40000000800 */
[----:B---3--:R-:W-:Y:S01]  /*a170*/  ISETP.GT.AND P2, PT, R186, 0x1, PT ;  /* 0x00000001ba00780c */ /* 0x008fe20003f44270 */
[----:B--2---:R-:W-:-:S12]  /*a180*/  @P1 BRA `(.L_x_210) ;  /* 0x0000000000101947 */ /* 0x004fd80003800000 */
[----:B------:R-:W-:Y:S05]  /*a190*/  @!P0 BRA `(.L_x_210) ;  /* 0x00000000000c8947 */ /* 0x000fea0003800000 */
[----:B------:R-:W2:Y:S04]  /*a1a0*/  LDG.E R9, desc[UR40][R10.64] ;  /* 0x000000280a097981 */ /* 0x000ea8000c1e1900 */
[----:B-----5:R-:W2:Y:S02]  /*a1b0*/  LDG.E R0, desc[UR40][R10.64+0x4] ;  /* 0x000004280a007981 */ /* 0x020ea4000c1e1900 */
[----:B--2---:R-:W-:-:S07]  /*a1c0*/  IMAD.IADD R0, R0, 0x1, -R9 ;  /* 0x0000000100007824 */ /* 0x004fce00078e0a09 */
.L_x_210:
[----:B------:R-:W-:Y:S01]  /*a1d0*/  BSSY B1, `(.L_x_211) ;  /* 0x0000037000017945 */ /* 0x000fe20003800000 */
[----:B------:R-:W-:Y:S02]  /*a1e0*/  SEL R29, R23, RZ, !P0 ;  /* 0x000000ff171d7207 */ /* 0x000fe40004000000 */
[----:B------:R-:W-:Y:S02]  /*a1f0*/  SEL R188, R188, RZ, !P0 ;  /* 0x000000ffbcbc7207 */ /* 0x000fe40004000000 */
[----:B-----5:R-:W-:Y:S01]  /*a200*/  SHF.R.S32.HI R24, RZ, 0x1f, R3 ;  /* 0x0000001fff187819 */ /* 0x020fe20000011403 */
[----:B------:R-:W-:Y:S06]  /*a210*/  @P3 BRA `(.L_x_212) ;  /* 0x0000000000c83947 */ /* 0x000fec0003800000 */
[----:B-1----:R-:W1:Y:S01]  /*a220*/  S2R R4, SR_TID.X ;  /* 0x0000000000047919 */ /* 0x002e620000002100 */
[----:B------:R-:W2:Y:S02]  /*a230*/  LDC R35, c[0x0][0xbe8] ;  /* 0x0002fa00ff237b82 */ /* 0x000ea40000000800 */
[----:B--2---:R-:W-:Y:S02]  /*a240*/  IMAD R8, R0, R35, RZ ;  /* 0x0000002300087224 */ /* 0x004fe400078e02ff */
[----:B-1----:R-:W-:-:S04]  /*a250*/  IMAD R4, R187, 0x80, R4 ;  /* 0x00000080bb047824 */ /* 0x002fc800078e0204 */
[----:B------:R-:W-:-:S05]  /*a260*/  VIADD R31, R4, 0xffffff80 ;  /* 0xffffff80041f7836 */ /* 0x000fca0000000000 */
[----:B------:R-:W-:-:S13]  /*a270*/  ISETP.GE.AND P0, PT, R31, R8, PT ;  /* 0x000000081f00720c */ /* 0x000fda0003f06270 */
[----:B------:R-:W-:Y:S05]  /*a280*/  @P0 BRA `(.L_x_212) ;  /* 0x0000000000ac0947 */ /* 0x000fea0003800000 */
[----:B------:R-:W-:Y:S01]  /*a290*/  ISETP.NE.AND P1, PT, R35, 0x1, PT ;  /* 0x000000012300780c */ /* 0x000fe20003f25270 */
[----:B------:R-:W1:Y:S01]  /*a2a0*/  LDC.64 R32, c[0x0][0xba8] ;  /* 0x0002ea00ff207b82 */ /* 0x000e620000000a00 */
[----:B------:R-:W-:Y:S01]  /*a2b0*/  ISETP.GT.AND P0, PT, R186, 0x1, PT ;  /* 0x00000001ba00780c */ /* 0x000fe20003f04270 */
[----:B0-----:R-:W-:Y:S01]  /*a2c0*/  IMAD.MOV.U32 R17, RZ, RZ, R31 ;  /* 0x000000ffff117224 */ /* 0x001fe200078e001f */
[----:B------:R-:W-:-:S04]  /*a2d0*/  MOV R23, 0x9b8 ;  /* 0x000009b800177802 */ /* 0x000fc80000000f00 */
[----:B------:R-:W-:-:S04]  /*a2e0*/  SEL R23, R23, 0x978, P0 ;  /* 0x0000097817177807 */ /* 0x000fc80000000000 */
[----:B------:R-:W0:Y:S08]  /*a2f0*/  LDC.64 R10, c[0x0][R23+0x220] ;  /* 0x00008800170a7b82 */ /* 0x000e300000000a00 */
[----:B------:R-:W2:Y:S08]  /*a300*/  @P1 LDC R4, c[0x0][0xbec] ;  /* 0x0002fb00ff041b82 */ /* 0x000eb00000000800 */
[----:B------:R-:W3:Y:S08]  /*a310*/  LDC.64 R8, c[0x0][R23+0x218] ;  /* 0x0000860017087b82 */ /* 0x000ef00000000a00 */
[----:B------:R-:W4:Y:S01]  /*a320*/  @P1 LDC R27, c[0x0][0xbf0] ;  /* 0x0002fc00ff1b1b82 */ /* 0x000f220000000800 */
[----:B0-----:R-:W-:-:S02]  /*a330*/  IMAD R11, R11, R29, RZ ;  /* 0x0000001d0b0b7224 */ /* 0x001fc400078e02ff */
[----:B------:R-:W-:-:S05]  /*a340*/  IMAD.WIDE.U32 R20, R10, R29, RZ ;  /* 0x0000001d0a147225 */ /* 0x000fca00078e00ff */
[----:B------:R-:W0:Y:S01]  /*a350*/  LDC.64 R12, c[0x0][R23+0x228] ;  /* 0x00008a00170c7b82 */ /* 0x000e220000000a00 */
[----:B--2---:R-:W-:-:S07]  /*a360*/  @P1 IMAD.HI.U32 R4, R31, R4, RZ ;  /* 0x000000041f041227 */ /* 0x004fce00078e00ff */
[----:B------:R-:W2:Y:S01]  /*a370*/  LDC.64 R14, c[0x0][R23+0x210] ;  /* 0x00008400170e7b82 */ /* 0x000ea20000000a00 */
[-C--:B---3--:R-:W-:Y:S02]  /*a380*/  IMAD R25, R9, R185.reuse, RZ ;  /* 0x000000b909197224 */ /* 0x088fe400078e02ff */
[----:B------:R-:W-:-:S04]  /*a390*/  IMAD.WIDE.U32 R8, R8, R185, RZ ;  /* 0x000000b908087225 */ /* 0x000fc800078e00ff */
[----:B------:R-:W-:Y:S01]  /*a3a0*/  IMAD.IADD R25, R9, 0x1, R25 ;  /* 0x0000000109197824 */ /* 0x000fe200078e0219 */
[----:B----4-:R-:W-:Y:S01]  /*a3b0*/  @P1 SHF.R.U32.HI R17, RZ, R27, R4 ;  /* 0x0000001bff111219 */ /* 0x010fe20000011604 */
[----:B------:R-:W-:Y:S01]  /*a3c0*/  IMAD R27, R10, R188, R11 ;  /* 0x000000bc0a1b7224 */ /* 0x000fe200078e020b */
[----:B------:R-:W-:Y:S01]  /*a3d0*/  SEL R11, R204, RZ, P0 ;  /* 0x000000ffcc0b7207 */ /* 0x000fe20000000000 */
[----:B-1----:R-:W1:Y:S01]  /*a3e0*/  @!P0 LDC R32, c[0x0][0xb50] ;  /* 0x0002d400ff208b82 */ /* 0x002e620000000800 */
[----:B------:R-:W-:Y:S01]  /*a3f0*/  IADD3 R4, P1, P3, R20, R8, R3 ;  /* 0x0000000814047210 */ /* 0x000fe20007b3e003 */
[----:B------:R-:W-:Y:S02]  /*a400*/  IMAD.MOV R10, RZ, RZ, -R17 ;  /* 0x000000ffff0a7224 */ /* 0x000fe400078e0a11 */
[----:B------:R-:W-:Y:S02]  /*a410*/  IMAD.IADD R27, R21, 0x1, R27 ;  /* 0x00000001151b7824 */ /* 0x000fe400078e021b */
[----:B0-----:R-:W-:-:S02]  /*a420*/  IMAD.WIDE.U32 R8, R12, R11, RZ ;  /* 0x0000000b0c087225 */ /* 0x001fc400078e00ff */
[----:B------:R-:W0:Y:S02]  /*a430*/  @!P0 LDC R33, c[0x0][0xb54] ;  /* 0x0002d500ff218b82 */ /* 0x000e240000000800 */
[----:B------:R-:W-:Y:S02]  /*a440*/  IMAD R13, R13, R11, RZ ;  /* 0x0000000b0d0d7224 */ /* 0x000fe400078e02ff */
[----:B------:R-:W-:Y:S01]  /*a450*/  IMAD R11, R35, R10, R31 ;  /* 0x0000000a230b7224 */ /* 0x000fe200078e021f */
[----:B------:R-:W-:Y:S01]  /*a460*/  IADD3.X R10, R27, R25, R24, P1, P3 ;  /* 0x000000191b0a7210 */ /* 0x000fe20000fe6418 */
[----:B------:R-:W-:Y:S01]  /*a470*/  IMAD.IADD R13, R9, 0x1, R13 ;  /* 0x00000001090d7824 */ /* 0x000fe200078e020d */
[----:B------:R-:W-:Y:S01]  /*a480*/  IADD3 R8, P0, P1, R17, R4, R8 ;  /* 0x0000000411087210 */ /* 0x000fe2000791e008 */
[----:B--2---:R-:W-:Y:S01]  /*a490*/  IMAD R4, R15, R11, RZ ;  /* 0x0000000b0f047224 */ /* 0x004fe200078e02ff */
[----:B------:R-:W-:-:S04]  /*a4a0*/  SHF.R.S32.HI R17, RZ, 0x1f, R17 ;  /* 0x0000001fff117819 */ /* 0x000fc80000011411 */
[----:B------:R-:W-:Y:S02]  /*a4b0*/  IADD3.X R9, R17, R10, R13, P0, P1 ;  /* 0x0000000a11097210 */ /* 0x000fe400007e240d */
[----:B------:R-:W-:Y:S01]  /*a4c0*/  SHF.R.S32.HI R13, RZ, 0x1f, R11 ;  /* 0x0000001fff0d7819 */ /* 0x000fe2000001140b */
[----:B------:R-:W-:-:S04]  /*a4d0*/  IMAD.WIDE.U32 R8, R14, R11, R8 ;  /* 0x0000000b0e087225 */ /* 0x000fc800078e0008 */
[----:B------:R-:W-:Y:S01]  /*a4e0*/  IMAD R13, R14, R13, R4 ;  /* 0x0000000d0e0d7224 */ /* 0x000fe200078e0204 */
[----:B-1----:R-:W-:-:S03]  /*a4f0*/  LEA R10, P0, R8, R32, 0x2 ;  /* 0x00000020080a7211 */ /* 0x002fc600078010ff */
[----:B------:R-:W-:Y:S02]  /*a500*/  IMAD.IADD R4, R9, 0x1, R13 ;  /* 0x0000000109047824 */ /* 0x000fe400078e020d */
[----:B------:R-:W-:-:S03]  /*a510*/  IMAD.MOV.U32 R9, RZ, RZ, -0x800000 ;  /* 0xff800000ff097424 */ /* 0x000fc600078e00ff */
[----:B0-----:R-:W-:-:S05]  /*a520*/  LEA.HI.X R11, R8, R33, R4, 0x2, P0 ;  /* 0x00000021080b7211 */ /* 0x001fca00000f1404 */
[----:B------:R2:W-:Y:S02]  /*a530*/  STG.E desc[UR40][R10.64], R9 ;  /* 0x000000090a007986 */ /* 0x0005e4000c101928 */
.L_x_212:
[----:B------:R-:W-:Y:S05]  /*a540*/  BSYNC B1 ;  /* 0x0000000000017941 */ /* 0x000fea0003800000 */
.L_x_211:
[----:B------:R-:W-:Y:S05]  /*a550*/  @P2 BRA `(.L_x_207) ;  /* 0x0000000400982947 */ /* 0x000fea0003800000 */
[----:B------:R-:W3:Y:S01]  /*a560*/  LDC R15, c[0x0][0xbe8] ;  /* 0x0002fa00ff0f7b82 */ /* 0x000ee20000000800 */
[----:B------:R-:W-:Y:S01]  /*a570*/  ULDC.64 UR4, c[0x0][0xaa0] ;  /* 0x0002a80000047ab9 */ /* 0x000fe20000000a00 */
[----:B------:R-:W-:Y:S01]  /*a580*/  ULDC.64 UR6, c[0x0][0xaf0] ;  /* 0x0002bc0000067ab9 */ /* 0x000fe20000000a00 */
[----:B-1----:R-:W-:Y:S01]  /*a590*/  IMAD R4, R24, UR4, RZ ;  /* 0x0000000418047c24 */ /* 0x002fe2000f8e02ff */
[----:B------:R-:W-:Y:S01]  /*a5a0*/  BSSY B1, `(.L_x_213) ;  /* 0x0000037000017945 */ /* 0x000fe20003800000 */
[----:B--2---:R-:W-:-:S04]  /*a5b0*/  IMAD.WIDE.U32 R8, R3, UR4, RZ ;  /* 0x0000000403087c25 */ /* 0x004fc8000f8e00ff */
[----:B------:R-:W-:Y:S01]  /*a5c0*/  IMAD R11, R3, UR5, R4 ;  /* 0x00000005030b7c24 */ /* 0x000fe2000f8e0204 */
[----:B------:R-:W-:Y:S01]  /*a5d0*/  ULDC.64 UR4, c[0x0][0xae8] ;  /* 0x0002ba0000047ab9 */ /* 0x000fe20000000a00 */
[----:B------:R-:W-:Y:S02]  /*a5e0*/  IMAD R4, R184, 0x20, R206 ;  /* 0x00000020b8047824 */ /* 0x000fe400078e02ce */
[----:B------:R-:W-:Y:S02]  /*a5f0*/  IMAD.IADD R9, R9, 0x1, R11 ;  /* 0x0000000109097824 */ /* 0x000fe400078e020b */
[----:B------:R-:W-:Y:S02]  /*a600*/  IMAD R13, R187, 0x80, R4 ;  /* 0x00000080bb0d7824 */ /* 0x000fe400078e0204 */
[----:B------:R-:W-:-:S04]  /*a610*/  IMAD.WIDE.U32 R8, R185, UR4, R8 ;  /* 0x00000004b9087c25 */ /* 0x000fc8000f8e0008 */
[----:B------:R-:W-:Y:S02]  /*a620*/  IMAD.MOV.U32 R3, RZ, RZ, R13 ;  /* 0x000000ffff037224 */ /* 0x000fe400078e000d */
[----:B------:R-:W-:Y:S01]  /*a630*/  IMAD R9, R185, UR5, R9 ;  /* 0x00000005b9097c24 */ /* 0x000fe2000f8e0209 */
[----:B---3--:R-:W-:Y:S01]  /*a640*/  ISETP.NE.AND P0, PT, R15, 0x1, PT ;  /* 0x000000010f00780c */ /* 0x008fe20003f05270 */
[----:B------:R-:W-:Y:S01]  /*a650*/  ULDC.64 UR4, c[0x0][0xae0] ;  /* 0x0002b80000047ab9 */ /* 0x000fe20000000a00 */
[----:B------:R-:W-:-:S11]  /*a660*/  IMAD.WIDE.U32 R8, R29, UR6, R8 ;  /* 0x000000061d087c25 */ /* 0x000fd6000f8e0008 */
[----:B------:R-:W1:Y:S08]  /*a670*/  @P0 LDC R10, c[0x0][0xbec] ;  /* 0x0002fb00ff0a0b82 */ /* 0x000e700000000800 */
[----:B0-----:R-:W0:Y:S01]  /*a680*/  @P0 LDC R17, c[0x0][0xbf0] ;  /* 0x0002fc00ff110b82 */ /* 0x001e220000000800 */
[----:B-1----:R-:W-:-:S04]  /*a690*/  @P0 IMAD.HI.U32 R4, R13, R10, RZ ;  /* 0x0000000a0d040227 */ /* 0x002fc800078e00ff */
[----:B------:R-:W-:Y:S01]  /*a6a0*/  IMAD R10, R188, UR6, RZ ;  /* 0x00000006bc0a7c24 */ /* 0x000fe2000f8e02ff */
[----:B0-----:R-:W-:-:S03]  /*a6b0*/  @P0 SHF.R.U32.HI R3, RZ, R17, R4 ;  /* 0x00000011ff030219 */ /* 0x001fc60000011604 */
[----:B------:R-:W-:Y:S01]  /*a6c0*/  IMAD R11, R29, UR7, R10 ;  /* 0x000000071d0b7c24 */ /* 0x000fe2000f8e020a */
[--C-:B------:R-:W-:Y:S01]  /*a6d0*/  SHF.R.S32.HI R4, RZ, 0x1f, R3.reuse ;  /* 0x0000001fff047819 */ /* 0x100fe20000011403 */
[----:B------:R-:W-:Y:S02]  /*a6e0*/  IMAD.MOV R10, RZ, RZ, -R3 ;  /* 0x000000ffff0a7224 */ /* 0x000fe400078e0a03 */
[----:B------:R-:W-:Y:S02]  /*a6f0*/  IMAD.IADD R9, R9, 0x1, R11 ;  /* 0x0000000109097824 */ /* 0x000fe400078e020b */
[----:B------:R-:W-:Y:S02]  /*a700*/  IMAD R4, R4, UR4, RZ ;  /* 0x0000000404047c24 */ /* 0x000fe4000f8e02ff */
[----:B------:R-:W-:Y:S02]  /*a710*/  IMAD R11, R15, R10, R13 ;  /* 0x0000000a0f0b7224 */ /* 0x000fe400078e020d */
[----:B------:R-:W-:-:S02]  /*a720*/  IMAD R13, R3, UR5, R4 ;  /* 0x00000005030d7c24 */ /* 0x000fc4000f8e0204 */
[----:B------:R-:W-:Y:S01]  /*a730*/  IMAD.WIDE.U32 R8, R3, UR4, R8 ;  /* 0x0000000403087c25 */ /* 0x000fe2000f8e0008 */
[----:B------:R-:W-:Y:S01]  /*a740*/  SHF.R.S32.HI R3, RZ, 0x1f, R11 ;  /* 0x0000001fff037819 */ /* 0x000fe2000001140b */
[----:B------:R-:W-:Y:S02]  /*a750*/  ULDC.64 UR4, c[0x0][0xad8] ;  /* 0x0002b60000047ab9 */ /* 0x000fe40000000a00 */
[----:B------:R-:W-:Y:S02]  /*a760*/  IMAD.IADD R9, R9, 0x1, R13 ;  /* 0x0000000109097824 */ /* 0x000fe400078e020d */
[----:B------:R-:W-:Y:S02]  /*a770*/  IMAD R4, R3, UR4, RZ ;  /* 0x0000000403047c24 */ /* 0x000fe4000f8e02ff */
[----:B------:R-:W-:Y:S02]  /*a780*/  IMAD R10, R187, 0x80, R206 ;  /* 0x00000080bb0a7824 */ /* 0x000fe400078e02ce */
[----:B------:R-:W-:-:S02]  /*a790*/  IMAD R15, R0, R15, RZ ;  /* 0x0000000f000f7224 */ /* 0x000fc400078e02ff */
[C---:B------:R-:W-:Y:S02]  /*a7a0*/  IMAD R3, R11.reuse, UR5, R4 ;  /* 0x000000050b037c24 */ /* 0x040fe4000f8e0204 */
[----:B------:R-:W-:Y:S01]  /*a7b0*/  IMAD.WIDE.U32 R8, R11, UR4, R8 ;  /* 0x000000040b087c25 */ /* 0x000fe2000f8e0008 */
[----:B------:R-:W-:Y:S01]  /*a7c0*/  ISETP.GE.AND P2, PT, R10, R15, PT ;  /* 0x0000000f0a00720c */ /* 0x000fe20003f46270 */
[----:B------:R-:W-:Y:S02]  /*a7d0*/  ULDC.64 UR4, c[0x0][0xa80] ;  /* 0x0002a00000047ab9 */ /* 0x000fe40000000a00 */
[----:B------:R-:W-:Y:S01]  /*a7e0*/  IMAD.IADD R3, R9, 0x1, R3 ;  /* 0x0000000109037824 */ /* 0x000fe200078e0203 */
[----:B------:R-:W-:Y:S01]  /*a7f0*/  LEA R4, P3, R8, UR4, 0x1 ;  /* 0x0000000408047c11 */ /* 0x000fe2000f8608ff */
[----:B------:R-:W-:-:S03]  /*a800*/  VIADD R0, R10, 0x20 ;  /* 0x000000200a007836 */ /* 0x000fc60000000000 */
[----:B------:R-:W-:Y:S01]  /*a810*/  LEA.HI.X R3, R8, UR5, R3, 0x1, P3 ;  /* 0x0000000508037c11 */ /* 0x000fe200098f0c03 */
[----:B------:R0:W1:Y:S01]  /*a820*/  SHFL.IDX PT, R11, R4, RZ, 0x181f ;  /* 0x00181fff040b7589 */ /* 0x00006200000e0000 */
[-C--:B------:R-:W-:Y:S02]  /*a830*/  ISETP.GE.AND P1, PT, R0, R15.reuse, PT ;  /* 0x0000000f0000720c */ /* 0x080fe40003f26270 */
[----:B------:R-:W-:Y:S01]  /*a840*/  IADD3 R0, R10, 0x40, RZ ;  /* 0x000000400a007810 */ /* 0x000fe20007ffe0ff */
[----:B------:R0:W2:Y:S03]  /*a850*/  SHFL.IDX PT, R9, R3, RZ, 0x181f ;  /* 0x00181fff03097589 */ /* 0x0000a600000e0000 */
[----:B------:R-:W-:Y:S01]  /*a860*/  ISETP.GE.AND P0, PT, R0, R15, PT ;  /* 0x0000000f0000720c */ /* 0x000fe20003f06270 */
[----:B------:R-:W-:-:S12]  /*a870*/  @P2 BRA `(.L_x_214) ;  /* 0x0000000000242947 */ /* 0x000fd80003800000 */
[----:B------:R-:W-:Y:S02]  /*a880*/  ULDC UR4, c[0x0][0xac8] ;  /* 0x0002b20000047ab9 */ /* 0x000fe40000000800 */
[----:B------:R-:W-:Y:S02]  /*a890*/  ISETP.GE.AND P4, PT, R18, UR4, PT ;  /* 0x0000000412007c0c */ /* 0x000fe4000bf86270 */
[----:B------:R-:W-:-:S11]  /*a8a0*/  ISETP.GE.AND P5, PT, R22, UR4, PT ;  /* 0x0000000416007c0c */ /* 0x000fd6000bfa6270 */
[-C--:B-1----:R-:W-:Y:S02]  /*a8b0*/  @!P4 LEA R12, P2, R18, R11.reuse, 0x1 ;  /* 0x0000000b120cc211 */ /* 0x082fe400078408ff */
[----:B------:R-:W-:Y:S02]  /*a8c0*/  @!P5 LEA R8, P3, R22, R11, 0x1 ;  /* 0x0000000b1608d211 */ /* 0x000fe400078608ff */
[-C--:B--2---:R-:W-:Y:S02]  /*a8d0*/  @!P4 LEA.HI.X R13, R18, R9.reuse, R229, 0x1, P2 ;  /* 0x00000009120dc211 */ /* 0x084fe400010f0ce5 */
[----:B------:R-:W-:-:S03]  /*a8e0*/  @!P5 LEA.HI.X R9, R22, R9, R228, 0x1, P3 ;  /* 0x000000091609d211 */ /* 0x000fc600018f0ce4 */
[----:B------:R3:W-:Y:S04]  /*a8f0*/  @!P4 ST.E.128 desc[UR40][R12.64], RZ ;  /* 0x000000ff0c00c985 */ /* 0x0007e8000c101d28 */
[----:B------:R3:W-:Y:S02]  /*a900*/  @!P5 ST.E.128 desc[UR40][R8.64], RZ ;  /* 0x000000ff0800d985 */ /* 0x0007e4000c101d28 */
.L_x_214:
[----:B------:R-:W-:Y:S05]  /*a910*/  BSYNC B1 ;  /* 0x0000000000017941 */ /* 0x000fea0003800000 */
.L_x_213:
[----:B--23--:R2:W3:Y:S01]  /*a920*/  SHFL.IDX PT, R9, R3, 0x1, 0x181f ;  /* 0x00381f0003097f89 */ /* 0x00c4e200000e0000 */
[----:B------:R-:W-:Y:S03]  /*a930*/  BSSY B1, `(.L_x_215) ;  /* 0x000000c000017945 */ /* 0x000fe60003800000 */
[----:B-1----:R2:W1:Y:S01]  /*a940*/  SHFL.IDX PT, R11, R4, 0x1, 0x181f ;  /* 0x00381f00040b7f89 */ /* 0x00246200000e0000 */
[----:B------:R-:W-:Y:S05]  /*a950*/  @P1 BRA `(.L_x_216) ;  /* 0x0000000000241947 */ /* 0x000fea0003800000 */
[----:B------:R-:W-:Y:S02]  /*a960*/  ULDC UR4, c[0x0][0xac8] ;  /* 0x0002b20000047ab9 */ /* 0x000fe40000000800 */
[----:B------:R-:W-:Y:S02]  /*a970*/  ISETP.GE.AND P3, PT, R18, UR4, PT ;  /* 0x0000000412007c0c */ /* 0x000fe4000bf66270 */
[----:B------:R-:W-:-:S11]  /*a980*/  ISETP.GE.AND P4, PT, R22, UR4, PT ;  /* 0x0000000416007c0c */ /* 0x000fd6000bf86270 */
[-C--:B-1----:R-:W-:Y:S02]  /*a990*/  @!P3 LEA R12, P1, R18, R11.reuse, 0x1 ;  /* 0x0000000b120cb211 */ /* 0x082fe400078208ff */
[----:B------:R-:W-:Y:S02]  /*a9a0*/  @!P4 LEA R8, P2, R22, R11, 0x1 ;  /* 0x0000000b1608c211 */ /* 0x000fe400078408ff */
[-C--:B---3--:R-:W-:Y:S02]  /*a9b0*/  @!P3 LEA.HI.X R13, R18, R9.reuse, R229, 0x1, P1 ;  /* 0x00000009120db211 */ /* 0x088fe400008f0ce5 */
[----:B------:R-:W-:-:S03]  /*a9c0*/  @!P4 LEA.HI.X R9, R22, R9, R228, 0x1, P2 ;  /* 0x000000091609c211 */ /* 0x000fc600010f0ce4 */
[----:B------:R4:W-:Y:S04]  /*a9d0*/  @!P3 ST.E.128 desc[UR40][R12.64], RZ ;  /* 0x000000ff0c00b985 */ /* 0x0009e8000c101d28 */
[----:B------:R4:W-:Y:S02]  /*a9e0*/  @!P4 ST.E.128 desc[UR40][R8.64], RZ ;  /* 0x000000ff0800c985 */ /* 0x0009e4000c101d28 */
.L_x_216:
[----:B------:R-:W-:Y:S05]  /*a9f0*/  BSYNC B1 ;  /* 0x0000000000017941 */ /* 0x000fea0003800000 */
.L_x_215:
[----:B---34-:R3:W4:Y:S01]  /*aa00*/  SHFL.IDX PT, R9, R3, 0x2, 0x181f ;  /* 0x00581f0003097f89 */ /* 0x01872200000e0000 */
        /* <DEDUP_REMOVED lines=8> */
[-C--:B----4-:R-:W-:Y:S02]  /*aa90*/  @!P2 LEA.HI.X R13, R18, R9.reuse, R229, 0x1, P0 ;  /* 0x00000009120da211 */ /* 0x090fe400000f0ce5 */
[----:B------:R-:W-:-:S03]  /*aaa0*/  @!P3 LEA.HI.X R9, R22, R9, R228, 0x1, P1 ;  /* 0x000000091609b211 */ /* 0x000fc600008f0ce4 */
[----:B------:R1:W-:Y:S04]  /*aab0*/  @!P2 ST.E.128 desc[UR40][R12.64], RZ ;  /* 0x000000ff0c00a985 */ /* 0x0003e8000c101d28 */
[----:B------:R1:W-:Y:S02]  /*aac0*/  @!P3 ST.E.128 desc[UR40][R8.64], RZ ;  /* 0x000000ff0800b985 */ /* 0x0003e4000c101d28 */
.L_x_218:
[----:B------:R-:W-:Y:S05]  /*aad0*/  BSYNC B1 ;  /* 0x0000000000017941 */ /* 0x000fea0003800000 */
.L_x_217:
[----:B------:R-:W-:Y:S01]  /*aae0*/  VIADD R0, R10, 0x60 ;  /* 0x000000600a007836 */ /* 0x000fe20000000000 */
[----:B0-23--:R-:W0:Y:S04]  /*aaf0*/  SHFL.IDX PT, R3, R3, 0x3, 0x181f ;  /* 0x00781f0003037f89 */ /* 0x00de2800000e0000 */
[----:B------:R-:W-:Y:S01]  /*ab00*/  ISETP.GE.AND P0, PT, R0, R15, PT ;  /* 0x0000000f0000720c */ /* 0x000fe20003f06270 */
[----:B-1--4-:R1:W2:-:S12]  /*ab10*/  SHFL.IDX PT, R9, R4, 0x3, 0x181f ;  /* 0x00781f0004097f89 */ /* 0x01229800000e0000 */
[----:B-1----:R-:W-:Y:S05]  /*ab20*/  @P0 BRA `(.L_x_207) ;  /* 0x0000000000240947 */ /* 0x002fea0003800000 */
[----:B------:R-:W-:Y:S02]  /*ab30*/  ULDC UR4, c[0x0][0xac8] ;  /* 0x0002b20000047ab9 */ /* 0x000fe40000000800 */
[----:B------:R-:W-:Y:S02]  /*ab40*/  ISETP.GE.AND P2, PT, R18, UR4, PT ;  /* 0x0000000412007c0c */ /* 0x000fe4000bf46270 */
[----:B------:R-:W-:-:S11]  /*ab50*/  ISETP.GE.AND P3, PT, R22, UR4, PT ;  /* 0x0000000416007c0c */ /* 0x000fd6000bf66270 */
[-C--:B--2---:R-:W-:Y:S02]  /*ab60*/  @!P2 LEA R10, P0, R18, R9.reuse, 0x1 ;  /* 0x00000009120aa211 */ /* 0x084fe400078008ff */
[----:B------:R-:W-:Y:S02]  /*ab70*/  @!P3 LEA R8, P1, R22, R9, 0x1 ;  /* 0x000000091608b211 */ /* 0x000fe400078208ff */
[-C--:B0-----:R-:W-:Y:S02]  /*ab80*/  @!P2 LEA.HI.X R11, R18, R3.reuse, R229, 0x1, P0 ;  /* 0x00000003120ba211 */ /* 0x081fe400000f0ce5 */
[----:B------:R-:W-:-:S03]  /*ab90*/  @!P3 LEA.HI.X R9, R22, R3, R228, 0x1, P1 ;  /* 0x000000031609b211 */ /* 0x000fc600008f0ce4 */
[----:B------:R0:W-:Y:S04]  /*aba0*/  @!P2 ST.E.128 desc[UR40][R10.64], RZ ;  /* 0x000000ff0a00a985 */ /* 0x0001e8000c101d28 */
[----:B------:R0:W-:Y:S02]  /*abb0*/  @!P3 ST.E.128 desc[UR40][R8.64], RZ ;  /* 0x000000ff0800b985 */ /* 0x0001e4000c101d28 */
.L_x_207:
[----:B------:R-:W-:Y:S05]  /*abc0*/  BSYNC B0 ;  /* 0x0000000000007941 */ /* 0x000fea0003800000 */
.L_x_197:
[----:B------:R-:W-:Y:S02]  /*abd0*/  ULDC UR4, c[0x0][0xc3c] ;  /* 0x00030f0000047ab9 */ /* 0x000fe40000000800 */
[----:B-1----:R-:W-:-:S13]  /*abe0*/  ISETP.GE.AND P0, PT, R7, UR4, PT ;  /* 0x0000000407007c0c */ /* 0x002fda000bf06270 */
[----:B------:R-:W-:Y:S05]  /*abf0*/  @!P0 BRA `(.L_x_219) ;  /* 0xffffff6000f48947 */ /* 0x000fea000383ffff */
[----:B------:R-:W-:Y:S05]  /*ac00*/  EXIT ;  /* 0x000000000000794d */ /* 0x000fea0003800000 */
.L_x_171:
[----:B------:R-:W-:-:S08]  /*ac10*/  NOP ;  /* 0x0000000000007918 */ /* 0x000fd00000000000 */
[----:B0-----:R-:W0:-:S00]  /*ac20*/  USETMAXREG.DEALLOC.CTAPOOL 0x18 ;  /* 0x00000018000079c8 */ /* 0x001e0000080e0500 */
[----:B0-----:R-:W-:Y:S01]  /*ac30*/  LOP3.LUT R0, R0, 0x3, RZ, 0xc0, !PT ;  /* 0x0000000300007812 */ /* 0x001fe200078ec0ff */
[----:B------:R-:W-:-:S05]  /*ac40*/  IMAD.MOV.U32 R6, RZ, RZ, RZ ;  /* 0x000000ffff067224 */ /* 0x000fca00078e00ff */
[----:B------:R-:W0:Y:S02]  /*ac50*/  SHFL.IDX PT, R0, R0, RZ, 0x1f ;  /* 0x00001fff00007589 */ /* 0x000e2400000e0000 */
[----:B0-----:R-:W-:-:S04]  /*ac60*/  ISETP.NE.AND P0, PT, R0, RZ, PT ;  /* 0x000000ff0000720c */ /* 0x001fc80003f05270 */
[----:B------:R-:W-:-:S05]  /*ac70*/  P2R R0, PR, RZ, 0x1 ;  /* 0x00000001ff007803 */ /* 0x000fca0000000000 */
[----:B------:R0:W-:Y:S04]  /*ac80*/  STL [R1+0x5c], R0 ;  /* 0x00005c0001007387 */ /* 0x0001e80000100800 */
[----:B------:R-:W-:Y:S05]  /*ac90*/  @!P0 BRA `(.L_x_220) ;  /* 0x0000000000248947 */ /* 0x000fea0003800000 */
[----:B------:R-:W1:Y:S08]  /*aca0*/  S2UR UR5, SR_CgaCtaId ;  /* 0x00000000000579c3 */ /* 0x000e700000008800 */
[----:B------:R-:W-:Y:S06]  /*acb0*/  BAR.SYNC.DEFER_BLOCKING 0x5, 0x180 ;  /* 0x0146000000007b1d */ /* 0x000fec0000010000 */
[----:B------:R-:W-:-:S02]  /*acc0*/  UMOV UR4, 0x400 ;  /* 0x0000040000047882 */ /* 0x000fc40000000000 */
[----:B-1----:R-:W-:-:S09]  /*acd0*/  ULEA UR4, UR5, UR4, 0x18 ;  /* 0x0000000405047291 */ /* 0x002fd2000f8ec03f */
[----:B------:R-:W1:Y:S04]  /*ace0*/  LDS.128 R4, [UR4+0x348d0] ;  /* 0x0348d004ff047984 */ /* 0x000e680008000c00 */
[----:B-1----:R2:W-:Y:S04]  /*acf0*/  STL.64 [R1], R4 ;  /* 0x0000000401007387 */ /* 0x0025e80000100a00 */
[----:B------:R2:W-:Y:S01]  /*ad00*/  STL.64 [R1+0x8], R6 ;  /* 0x0000080601007387 */ /* 0x0005e20000100a00 */
[----:B------:R-:W-:Y:S06]  /*ad10*/  BAR.ARV 0x4, 0x180 ;  /* 0x0106000000007b1d */ /* 0x000fec0000002000 */
[----:B------:R-:W-:Y:S05]  /*ad20*/  BRA `(.L_x_221) ;  /* 0x0000000800a87947 */ /* 0x000fea0003800000 */
.L_x_220:
[----:B0-----:R-:W0:Y:S01]  /*ad30*/  S2R R0, SR_TID.X ;  /* 0x0000000000007919 */ /* 0x001e220000002100 */
[----:B------:R-:W-:Y:S01]  /*ad40*/  ULDC UR4, c[0x0][0xc3c] ;  /* 0x00030f0000047ab9 */ /* 0x000fe20000000800 */
[----:B------:R-:W-:Y:S01]  /*ad50*/  IMAD.MOV.U32 R9, RZ, RZ, RZ ;  /* 0x000000ffff097224 */ /* 0x000fe200078e00ff */
[----:B------:R-:W1:Y:S01]  /*ad60*/  S2UR UR6, SR_CTAID.X ;  /* 0x00000000000679c3 */ /* 0x000e620000002500 */
[----:B------:R-:W-:Y:S01]  /*ad70*/  ULDC UR5, c[0x0][0xc38] ;  /* 0x00030e0000057ab9 */ /* 0x000fe20000000800 */
[----:B0-----:R-:W-:-:S04]  /*ad80*/  LOP3.LUT R0, R0, 0x1f, RZ, 0xc0, !PT ;  /* 0x0000001f00007812 */ /* 0x001fc800078ec0ff */
[----:B------:R-:W-:-:S04]  /*ad90*/  ISETP.NE.AND P0, PT, R0, 0x1f, PT ;  /* 0x0000001f0000780c */ /* 0x000fc80003f05270 */
[----:B------:R-:W-:-:S13]  /*ada0*/  ISETP.GE.OR P1, PT, R0, UR4, !P0 ;  /* 0x0000000400007c0c */ /* 0x000fda000c726670 */
[----:B------:R-:W0:Y:S08]  /*adb0*/  @!P1 LDC.64 R2, c[0x0][0xc80] ;  /* 0x00032000ff029b82 */ /* 0x000e300000000a00 */
[----:B------:R-:W2:Y:S01]  /*adc0*/  @!P1 LDC.64 R4, c[0x0][0xc78] ;  /* 0x00031e00ff049b82 */ /* 0x000ea20000000a00 */
[----:B0-----:R-:W-:-:S05]  /*add0*/  @!P1 IMAD.WIDE.U32 R2, R0, 0x4, R2 ;  /* 0x0000000400029825 */ /* 0x001fca00078e0002 */
[----:B------:R2:W3:Y:S02]  /*ade0*/  @!P1 LDG.E R6, desc[UR40][R2.64] ;  /* 0x0000002802069981 */ /* 0x0004e4000c1e1900 */
[----:B--2---:R-:W-:-:S05]  /*adf0*/  @!P1 IMAD.WIDE.U32 R2, R0, 0x4, R4 ;  /* 0x0000000400029825 */ /* 0x004fca00078e0004 */
[----:B------:R-:W3:Y:S01]  /*ae00*/  @!P1 LDG.E R9, desc[UR40][R2.64] ;  /* 0x0000002802099981 */ /* 0x000ee2000c1e1900 */
[C---:B------:R-:W-:Y:S01]  /*ae10*/  ISETP.NE.AND P1, PT, R0.reuse, RZ, PT ;  /* 0x000000ff0000720c */ /* 0x040fe20003f25270 */
[----:B------:R-:W-:Y:S01]  /*ae20*/  UMOV UR4, URZ ;  /* 0x0000003f00047c82 */ /* 0x000fe20008000000 */
[C---:B------:R-:W-:Y:S02]  /*ae30*/  ISETP.GE.U32.AND P2, PT, R0.reuse, 0x2, PT ;  /* 0x000000020000780c */ /* 0x040fe40003f46070 */
[C---:B------:R-:W-:Y:S02]  /*ae40*/  ISETP.GE.U32.AND P3, PT, R0.reuse, 0x4, PT ;  /* 0x000000040000780c */ /* 0x040fe40003f66070 */
[C---:B------:R-:W-:Y:S02]  /*ae50*/  ISETP.GE.U32.AND P4, PT, R0.reuse, 0x8, PT ;  /* 0x000000080000780c */ /* 0x040fe40003f86070 */
[----:B------:R-:W-:Y:S01]  /*ae60*/  ISETP.GE.U32.AND P5, PT, R0, 0x10, PT ;  /* 0x000000100000780c */ /* 0x000fe20003fa6070 */
[----:B---3--:R-:W-:-:S05]  /*ae70*/  IMAD R4, R6, R9, RZ ;  /* 0x0000000906047224 */ /* 0x008fca00078e02ff */
[----:B------:R-:W0:Y:S02]  /*ae80*/  SHFL.UP PT, R5, R4, 0x1, RZ ;  /* 0x0420000004057989 */ /* 0x000e2400000e00ff */
[----:B0-----:R-:W-:-:S05]  /*ae90*/  SEL R5, R5, RZ, P1 ;  /* 0x000000ff05057207 */ /* 0x001fca0000800000 */
[----:B------:R-:W-:-:S05]  /*aea0*/  IMAD.IADD R5, R4, 0x1, R5 ;  /* 0x0000000104057824 */ /* 0x000fca00078e0205 */
        /* <DEDUP_REMOVED lines=12> */
[----:B------:R-:W0:Y:S02]  /*af70*/  SHFL.IDX PT, R4, R2, 0x1f, 0x1f ;  /* 0x03e01f0002047f89 */ /* 0x000e2400000e0000 */
[----:B0-----:R-:W-:-:S04]  /*af80*/  IMAD R7, R4, UR5, RZ ;  /* 0x0000000504077c24 */ /* 0x001fc8000f8e02ff */
[----:B------:R-:W-:Y:S01]  /*af90*/  IMAD.MOV.U32 R4, RZ, RZ, R7 ;  /* 0x000000ffff047224 */ /* 0x000fe200078e0007 */
[----:B-1----:R-:W-:-:S13]  /*afa0*/  ISETP.GT.AND P6, PT, R7, UR6, PT ;  /* 0x0000000607007c0c */ /* 0x002fda000bfc4270 */
[----:B------:R-:W-:Y:S05]  /*afb0*/  @P6 BRA `(.L_x_222) ;  /* 0x0000000000a46947 */ /* 0x000fea0003800000 */
[----:B------:R-:W-:Y:S01]  /*afc0*/  IMAD.MOV.U32 R7, RZ, RZ, R4 ;  /* 0x000000ffff077224 */ /* 0x000fe200078e0004 */
[----:B------:R-:W-:Y:S01]  /*afd0*/  UMOV UR4, URZ ;  /* 0x0000003f00047c82 */ /* 0x000fe20008000000 */
[----:B------:R-:W-:-:S05]  /*afe0*/  ULDC UR5, c[0x0][0xc38] ;  /* 0x00030e0000057ab9 */ /* 0x000fca0000000800 */
.L_x_224:
[----:B------:R-:W0:Y:S01]  /*aff0*/  LDC R2, c[0x0][0xc3c] ;  /* 0x00030f00ff027b82 */ /* 0x000e220000000800 */
[----:B------:R-:W-:Y:S01]  /*b000*/  ULDC UR7, c[0x0][0xc3c] ;  /* 0x00030f0000077ab9 */ /* 0x000fe20000000800 */
[----:B------:R-:W-:Y:S01]  /*b010*/  UIADD3 UR4, UR4, 0x1f, URZ ;  /* 0x0000001f04047890 */ /* 0x000fe2000fffe03f */
[----:B------:R-:W-:-:S05]  /*b020*/  IMAD.U32 R3, RZ, RZ, UR7 ;  /* 0x00000007ff037e24 */ /* 0x000fca000f8e00ff */
[----:B------:R1:W-:Y:S01]  /*b030*/  STL [R1+0xc], R3 ;  /* 0x00000c0301007387 */ /* 0x0003e20000100800 */
[----:B0-----:R-:W-:-:S13]  /*b040*/  ISETP.LE.AND P6, PT, R2, UR4, PT ;  /* 0x0000000402007c0c */ /* 0x001fda000bfc3270 */
[----:B-1----:R-:W-:Y:S05]  /*b050*/  @P6 BRA `(.L_x_223) ;  /* 0x0000000400a46947 */ /* 0x002fea0003800000 */
[----:B------:R-:W-:Y:S02]  /*b060*/  VIADD R9, R0, UR4 ;  /* 0x0000000400097c36 */ /* 0x000fe40008000000 */
[----:B------:R-:W-:-:S03]  /*b070*/  IMAD.MOV.U32 R6, RZ, RZ, RZ ;  /* 0x000000ffff067224 */ /* 0x000fc600078e00ff */
[----:B------:R-:W-:-:S13]  /*b080*/  ISETP.GE.OR P6, PT, R9, R2, !P0 ;  /* 0x000000020900720c */ /* 0x000fda00047c6670 */
[----:B------:R-:W0:Y:S08]  /*b090*/  @!P6 LDC.64 R2, c[0x0][0xc80] ;  /* 0x00032000ff02eb82 */ /* 0x000e300000000a00 */
[----:B------:R-:W1:Y:S01]  /*b0a0*/  @!P6 LDC.64 R4, c[0x0][0xc78] ;  /* 0x00031e00ff04eb82 */ /* 0x000e620000000a00 */
[----:B0-----:R-:W-:-:S05]  /*b0b0*/  @!P6 IMAD.WIDE R2, R9, 0x4, R2 ;  /* 0x000000040902e825 */ /* 0x001fca00078e0202 */
[----:B------:R1:W2:Y:S02]  /*b0c0*/  @!P6 LDG.E R6, desc[UR40][R2.64] ;  /* 0x000000280206e981 */ /* 0x0002a4000c1e1900 */
[----:B-1----:R-:W-:-:S04]  /*b0d0*/  @!P6 IMAD.WIDE R2, R9, 0x4, R4 ;  /* 0x000000040902e825 */ /* 0x002fc800078e0204 */
[----:B------:R-:W-:-:S06]  /*b0e0*/  IMAD.MOV.U32 R9, RZ, RZ, RZ ;  /* 0x000000ffff097224 */ /* 0x000fcc00078e00ff */
[----:B------:R-:W2:Y:S02]  /*b0f0*/  @!P6 LDG.E R9, desc[UR40][R2.64] ;  /* 0x000000280209e981 */ /* 0x000ea4000c1e1900 */
[----:B--2---:R-:W-:-:S05]  /*b100*/  IMAD R11, R6, R9, RZ ;  /* 0x00000009060b7224 */ /* 0x004fca00078e02ff */
[----:B------:R-:W0:Y:S02]  /*b110*/  SHFL.UP PT, R4, R11, 0x1, RZ ;  /* 0x042000000b047989 */ /* 0x000e2400000e00ff */
[----:B0-----:R-:W-:-:S05]  /*b120*/  SEL R4, R4, RZ, P1 ;  /* 0x000000ff04047207 */ /* 0x001fca0000800000 */
[----:B------:R-:W-:-:S05]  /*b130*/  IMAD.IADD R4, R11, 0x1, R4 ;  /* 0x000000010b047824 */ /* 0x000fca00078e0204 */
[----:B------:R-:W0:Y:S02]  /*b140*/  SHFL.UP PT, R5, R4, 0x2, RZ ;  /* 0x0440000004057989 */ /* 0x000e2400000e00ff */
[----:B0-----:R-:W-:-:S04]  /*b150*/  SEL R5, R5, RZ, P2 ;  /* 0x000000ff05057207 */ /* 0x001fc80001000000 */
[----:B------:R-:W-:-:S05]  /*b160*/  IADD3 R5, R4, R5, RZ ;  /* 0x0000000504057210 */ /* 0x000fca0007ffe0ff */
        /* <DEDUP_REMOVED lines=11> */
[----:B------:R-:W-:-:S05]  /*b220*/  IMAD.IADD R7, R4, 0x1, R7 ;  /* 0x0000000104077824 */ /* 0x000fca00078e0207 */
[----:B------:R-:W-:-:S13]  /*b230*/  ISETP.GT.AND P6, PT, R7, UR6, PT ;  /* 0x0000000607007c0c */ /* 0x000fda000bfc4270 */
[----:B------:R-:W-:Y:S05]  /*b240*/  @!P6 BRA `(.L_x_224) ;  /* 0xfffffffc0068e947 */ /* 0x000fea000383ffff */
.L_x_222:
[----:B------:R-:W-:Y:S02]  /*b250*/  IMAD.IADD R11, R7, 0x1, -R4 ;  /* 0x00000001070b7824 */ /* 0x000fe400078e0a04 */
[----:B------:R-:W-:Y:S02]  /*b260*/  IMAD.MOV.U32 R12, RZ, RZ, RZ ;  /* 0x000000ffff0c7224 */ /* 0x000fe400078e00ff */
[----:B------:R-:W-:-:S05]  /*b270*/  IMAD R3, R2, UR5, R11 ;  /* 0x0000000502037c24 */ /* 0x000fca000f8e020b */
[----:B------:R-:W-:-:S13]  /*b280*/  ISETP.GT.AND P0, PT, R3, UR6, PT ;  /* 0x0000000603007c0c */ /* 0x000fda000bf04270 */
[----:B------:R-:W-:-:S04]  /*b290*/  VOTE.ANY R10, PT, !P0 ;  /* 0x00000000000a7806 */ /* 0x000fc800040e0100 */
[----:B------:R-:W0:Y:S01]  /*b2a0*/  POPC R5, R10 ;  /* 0x0000000a00057309 */ /* 0x000e220000000000 */
[----:B------:R-:W-:Y:S01]  /*b2b0*/  ISETP.NE.AND P0, PT, R10, RZ, PT ;  /* 0x000000ff0a00720c */ /* 0x000fe20003f05270 */
[----:B0-----:R-:W0:Y:S04]  /*b2c0*/  SHFL.IDX PT, R6, R6, R5, 0x1f ;  /* 0x00001f0506067589 */ /* 0x001e2800000e0000 */
[----:B------:R-:W1:Y:S01]  /*b2d0*/  SHFL.IDX PT, R8, R9, R5, 0x1f ;  /* 0x00001f0509087589 */ /* 0x000e6200000e0000 */
[----:B0-----:R-:W-:-:S04]  /*b2e0*/  IABS R4, R6 ;  /* 0x0000000600047213 */ /* 0x001fc80000000000 */
[----:B------:R-:W0:Y:S01]  /*b2f0*/  I2F.RP R13, R4 ;  /* 0x00000004000d7306 */ /* 0x000e220000209400 */
[----:B-1----:R-:W-:-:S07]  /*b300*/  IABS R7, R8 ;  /* 0x0000000800077213 */ /* 0x002fce0000000000 */
[----:B------:R-:W-:Y:S08]  /*b310*/  I2F.RP R10, R7 ;  /* 0x00000007000a7306 */ /* 0x000ff00000209400 */
[----:B0-----:R-:W0:Y:S02]  /*b320*/  MUFU.RCP R13, R13 ;  /* 0x0000000d000d7308 */ /* 0x001e240000001000 */
[----:B0-----:R-:W-:-:S06]  /*b330*/  VIADD R3, R13, 0xffffffe ;  /* 0x0ffffffe0d037836 */ /* 0x001fcc0000000000 */
[----:B------:R-:W0:Y:S02]  /*b340*/  F2I.FTZ.U32.TRUNC.NTZ R3, R3 ;  /* 0x0000000300037305 */ /* 0x000e24000021f000 */
[----:B0-----:R-:W-:Y:S01]  /*b350*/  IMAD.MOV R15, RZ, RZ, -R3 ;  /* 0x000000ffff0f7224 */ /* 0x001fe200078e0a03 */
[----:B------:R-:W-:Y:S06]  /*b360*/  @!P0 BRA `(.L_x_225) ;  /* 0x0000000000088947 */ /* 0x000fec0003800000 */
[----:B------:R-:W-:-:S05]  /*b370*/  VIADD R9, R5, 0xffffffff ;  /* 0xffffffff05097836 */ /* 0x000fca0000000000 */
[----:B------:R0:W1:Y:S02]  /*b380*/  SHFL.IDX PT, R12, R2, R9, 0x1f ;  /* 0x00001f09020c7589 */ /* 0x00006400000e0000 */
.L_x_225:
[----:B-1----:R-:W-:Y:S01]  /*b390*/  IMAD R11, R12, UR5, R11 ;  /* 0x000000050c0b7c24 */ /* 0x002fe2000f8e020b */
[----:B------:R-:W1:Y:S01]  /*b3a0*/  MUFU.RCP R10, R10 ;  /* 0x0000000a000a7308 */ /* 0x000e620000001000 */
[----:B0-----:R-:W-:Y:S02]  /*b3b0*/  IMAD R9, R15, R4, RZ ;  /* 0x000000040f097224 */ /* 0x001fe400078e02ff */
[----:B------:R-:W-:Y:S01]  /*b3c0*/  IMAD.MOV.U32 R2, RZ, RZ, RZ ;  /* 0x000000ffff027224 */ /* 0x000fe200078e00ff */
[----:B------:R0:W-:Y:S03]  /*b3d0*/  STL [R1], R11 ;  /* 0x0000000b01007387 */ /* 0x0001e60000100800 */
[----:B------:R-:W-:Y:S01]  /*b3e0*/  IMAD.HI.U32 R2, R3, R9, R2 ;  /* 0x0000000903027227 */ /* 0x000fe200078e0002 */
[----:B------:R-:W-:Y:S02]  /*b3f0*/  IADD3 R9, -R11, UR6, RZ ;  /* 0x000000060b097c10 */ /* 0x000fe4000fffe1ff */
[----:B------:R-:W-:-:S02]  /*b400*/  IABS R3, R6 ;  /* 0x0000000600037213 */ /* 0x000fc40000000000 */
[----:B------:R-:W-:-:S03]  /*b410*/  IABS R13, R9 ;  /* 0x00000009000d7213 */ /* 0x000fc60000000000 */
[----:B------:R-:W-:Y:S02]  /*b420*/  IMAD.MOV R12, RZ, RZ, -R3 ;  /* 0x000000ffff0c7224 */ /* 0x000fe400078e0a03 */
[----:B0-----:R-:W-:-:S04]  /*b430*/  IMAD.HI.U32 R11, R2, R13, RZ ;  /* 0x0000000d020b7227 */ /* 0x001fc800078e00ff */
[----:B-1----:R-:W-:Y:S02]  /*b440*/  VIADD R3, R10, 0xffffffe ;  /* 0x0ffffffe0a037836 */ /* 0x002fe40000000000 */
[----:B------:R-:W-:-:S04]  /*b450*/  IMAD R13, R11, R12, R13 ;  /* 0x0000000c0b0d7224 */ /* 0x000fc800078e020d */
[----:B------:R-:W0:Y:S01]  /*b460*/  F2I.FTZ.U32.TRUNC.NTZ R3, R3 ;  /* 0x0000000300037305 */ /* 0x000e22000021f000 */
[----:B------:R-:W-:-:S13]  /*b470*/  ISETP.GT.U32.AND P1, PT, R4, R13, PT ;  /* 0x0000000d0400720c */ /* 0x000fda0003f24070 */
[----:B------:R-:W-:Y:S02]  /*b480*/  @!P1 IMAD.IADD R13, R13, 0x1, -R4 ;  /* 0x000000010d0d9824 */ /* 0x000fe400078e0a04 */
[----:B0-----:R-:W-:Y:S02]  /*b490*/  IMAD.MOV R2, RZ, RZ, -R3 ;  /* 0x000000ffff027224 */ /* 0x001fe400078e0a03 */
[----:B------:R-:W-:Y:S01]  /*b4a0*/  @!P1 VIADD R11, R11, 0x1 ;  /* 0x000000010b0b9836 */ /* 0x000fe20000000000 */
[----:B------:R-:W-:Y:S01]  /*b4b0*/  ISETP.GE.U32.AND P0, PT, R13, R4, PT ;  /* 0x000000040d00720c */ /* 0x000fe20003f06070 */
[----:B------:R-:W-:Y:S01]  /*b4c0*/  IMAD R13, R2, R7, RZ ;  /* 0x00000007020d7224 */ /* 0x000fe200078e02ff */
[----:B------:R-:W-:Y:S01]  /*b4d0*/  ISETP.NE.AND P1, PT, R6, RZ, PT ;  /* 0x000000ff0600720c */ /* 0x000fe20003f25270 */
[----:B------:R-:W-:-:S04]  /*b4e0*/  IMAD.MOV.U32 R2, RZ, RZ, RZ ;  /* 0x000000ffff027224 */ /* 0x000fc800078e00ff */
[----:B------:R-:W-:Y:S01]  /*b4f0*/  IMAD.HI.U32 R4, R3, R13, R2 ;  /* 0x0000000d03047227 */ /* 0x000fe200078e0002 */
[----:B------:R-:W-:-:S04]  /*b500*/  LOP3.LUT R2, R9, R6, RZ, 0x3c, !PT ;  /* 0x0000000609027212 */ /* 0x000fc800078e3cff */
[----:B------:R-:W-:Y:S02]  /*b510*/  ISETP.GE.AND P2, PT, R2, RZ, PT ;  /* 0x000000ff0200720c */ /* 0x000fe40003f46270 */
[----:B------:R-:W-:Y:S02]  /*b520*/  @P0 IADD3 R11, R11, 0x1, RZ ;  /* 0x000000010b0b0810 */ /* 0x000fe40007ffe0ff */
[----:B------:R-:W-:-:S05]  /*b530*/  IABS R2, R8 ;  /* 0x0000000800027213 */ /* 0x000fca0000000000 */
[----:B------:R-:W-:-:S04]  /*b540*/  IMAD.MOV R2, RZ, RZ, -R2 ;  /* 0x000000ffff027224 */ /* 0x000fc800078e0a02 */
[----:B------:R-:W-:Y:S01]  /*b550*/  @!P2 IMAD.MOV R11, RZ, RZ, -R11 ;  /* 0x000000ffff0ba224 */ /* 0x000fe200078e0a0b */
[----:B------:R-:W-:-:S04]  /*b560*/  @!P1 LOP3.LUT R11, RZ, R6, RZ, 0x33, !PT ;  /* 0x00000006ff0b9212 */ /* 0x000fc800078e33ff */
[-C--:B------:R-:W-:Y:S01]  /*b570*/  IABS R3, R11.reuse ;  /* 0x0000000b00037213 */ /* 0x080fe20000000000 */
[----:B------:R-:W-:-:S04]  /*b580*/  IMAD R6, R6, R11, RZ ;  /* 0x0000000b06067224 */ /* 0x000fc800078e02ff */
[----:B------:R-:W-:-:S04]  /*b590*/  IMAD.HI.U32 R4, R4, R3, RZ ;  /* 0x0000000304047227 */ /* 0x000fc800078e00ff */
[----:B------:R-:W-:Y:S02]  /*b5a0*/  IMAD R2, R4, R2, R3 ;  /* 0x0000000204027224 */ /* 0x000fe400078e0203 */
[----:B------:R-:W-:-:S03]  /*b5b0*/  IMAD.IADD R6, R9, 0x1, -R6 ;  /* 0x0000000109067824 */ /* 0x000fc600078e0a06 */
[----:B------:R-:W-:Y:S02]  /*b5c0*/  ISETP.GT.U32.AND P1, PT, R7, R2, PT ;  /* 0x000000020700720c */ /* 0x000fe40003f24070 */
[----:B------:R1:W-:Y:S11]  /*b5d0*/  STL [R1+0x4], R6 ;  /* 0x0000040601007387 */ /* 0x0003f60000100800 */
[----:B------:R-:W-:-:S02]  /*b5e0*/  @!P1 IMAD.IADD R2, R2, 0x1, -R7 ;  /* 0x0000000102029824 */ /* 0x000fc400078e0a07 */
[----:B------:R-:W-:Y:S01]  /*b5f0*/  @!P1 VIADD R4, R4, 0x1 ;  /* 0x0000000104049836 */ /* 0x000fe20000000000 */
[----:B------:R-:W-:Y:S02]  /*b600*/  ISETP.NE.AND P1, PT, R8, RZ, PT ;  /* 0x000000ff0800720c */ /* 0x000fe40003f25270 */
[----:B------:R-:W-:Y:S02]  /*b610*/  ISETP.GE.U32.AND P0, PT, R2, R7, PT ;  /* 0x000000070200720c */ /* 0x000fe40003f06070 */
[----:B------:R-:W-:-:S04]  /*b620*/  LOP3.LUT R2, R11, R8, RZ, 0x3c, !PT ;  /* 0x000000080b027212 */ /* 0x000fc800078e3cff */
[----:B------:R-:W-:-:S07]  /*b630*/  ISETP.GE.AND P2, PT, R2, RZ, PT ;  /* 0x000000ff0200720c */ /* 0x000fce0003f46270 */
[----:B------:R-:W-:-:S06]  /*b640*/  @P0 VIADD R4, R4, 0x1 ;  /* 0x0000000104040836 */ /* 0x000fcc0000000000 */
[----:B------:R-:W-:Y:S01]  /*b650*/  @!P2 IMAD.MOV R4, RZ, RZ, -R4 ;  /* 0x000000ffff04a224 */ /* 0x000fe200078e0a04 */
[----:B------:R-:W-:-:S05]  /*b660*/  @!P1 LOP3.LUT R4, RZ, R8, RZ, 0x33, !PT ;  /* 0x00000008ff049212 */ /* 0x000fca00078e33ff */
[--C-:B------:R-:W-:Y:S02]  /*b670*/  IMAD.MOV R2, RZ, RZ, -R4.reuse ;  /* 0x000000ffff027224 */ /* 0x100fe400078e0a04 */
[C---:B------:R-:W-:Y:S02]  /*b680*/  IMAD R4, R8.reuse, 0x1000000, R4 ;  /* 0x0100000008047824 */ /* 0x040fe400078e0204 */
[----:B------:R-:W-:Y:S02]  /*b690*/  IMAD R11, R8, R2, R11 ;  /* 0x00000002080b7224 */ /* 0x000fe400078e020b */
[----:B------:R-:W-:Y:S02]  /*b6a0*/  VIADD R2, R5, UR4 ;  /* 0x0000000405027c36 */ /* 0x000fe40008000000 */
[----:B------:R-:W-:-:S03]  /*b6b0*/  IMAD R3, R11, 0x10000, R4 ;  /* 0x000100000b037824 */ /* 0x000fc600078e0204 */
[----:B------:R1:W-:Y:S04]  /*b6c0*/  STL [R1+0xc], R2 ;  /* 0x00000c0201007387 */ /* 0x0003e80000100800 */
[----:B------:R1:W-:Y:S01]  /*b6d0*/  STL [R1+0x8], R3 ;  /* 0x0000080301007387 */ /* 0x0003e20000100800 */
[----:B------:R-:W-:Y:S05]  /*b6e0*/  BRA `(.L_x_226) ;  /* 0x0000000000107947 */ /* 0x000fea0003800000 */
.L_x_223:
[----:B------:R-:W-:Y:S01]  /*b6f0*/  IMAD.U32 R2, RZ, RZ, UR6 ;  /* 0x00000006ff027e24 */ /* 0x000fe2000f8e00ff */
[----:B------:R0:W-:Y:S04]  /*b700*/  STL [R1+0x4], RZ ;  /* 0x000004ff01007387 */ /* 0x0001e80000100800 */
[----:B------:R0:W-:Y:S04]  /*b710*/  STL [R1+0x8], RZ ;  /* 0x000008ff01007387 */ /* 0x0001e80000100800 */
[----:B------:R0:W-:Y:S02]  /*b720*/  STL [R1], R2 ;  /* 0x0000000201007387 */ /* 0x0001e40000100800 */
.L_x_226:
[----:B------:R-:W2:Y:S04]  /*b730*/  LDL R4, [R1] ;  /* 0x0000000001047983 */ /* 0x000ea80000100800 */
[----:B------:R-:W2:Y:S04]  /*b740*/  LDL R5, [R1+0x4] ;  /* 0x0000040001057983 */ /* 0x000ea80000100800 */
[----:B-1----:R-:W2:Y:S04]  /*b750*/  LDL R6, [R1+0x8] ;  /* 0x0000080001067983 */ /* 0x002ea80000100800 */
[----:B------:R-:W2:Y:S01]  /*b760*/  LDL R7, [R1+0xc] ;  /* 0x00000c0001077983 */ /* 0x000ea20000100800 */
[----:B------:R-:W-:-:S13]  /*b770*/  ISETP.NE.AND P0, PT, R0, RZ, PT ;  /* 0x000000ff0000720c */ /* 0x000fda0003f05270 */
[----:B------:R-:W1:Y:S01]  /*b780*/  @!P0 S2R R3, SR_CgaCtaId ;  /* 0x0000000000038919 */ /* 0x000e620000008800 */
[----:B------:R-:W-:-:S04]  /*b790*/  @!P0 MOV R0, 0x400 ;  /* 0x0000040000008802 */ /* 0x000fc80000000f00 */
[----:B-1----:R-:W-:-:S05]  /*b7a0*/  @!P0 LEA R0, R3, R0, 0x18 ;  /* 0x0000000003008211 */ /* 0x002fca00078ec0ff */
[----:B--2---:R1:W-:Y:S01]  /*b7b0*/  @!P0 STS.128 [R0+0x348d0], R4 ;  /* 0x0348d00400008388 */ /* 0x0043e20000000c00 */
[----:B------:R-:W-:Y:S06]  /*b7c0*/  BAR.ARV 0x5, 0x180 ;  /* 0x0146000000007b1d */ /* 0x000fec0000002000 */
.L_x_221:
[----:B01----:R-:W3:Y:S01]  /*b7d0*/  LDL R0, [R1+0xc] ;  /* 0x00000c0001007983 */ /* 0x003ee20000100800 */
[----:B------:R-:W-:Y:S01]  /*b7e0*/  ULDC UR4, c[0x0][0xc3c] ;  /* 0x00030f0000047ab9 */ /* 0x000fe20000000800 */
[----:B------:R-:W-:Y:S02]  /*b7f0*/  IMAD.MOV.U32 R19, RZ, RZ, RZ ;  /* 0x000000ffff137224 */ /* 0x000fe400078e00ff */
[----:B------:R0:W-:Y:S01]  /*b800*/  STL [R1+0x48], RZ ;  /* 0x000048ff01007387 */ /* 0x0001e20000100800 */
[----:B---3--:R-:W-:Y:S01]  /*b810*/  ISETP.GE.AND P0, PT, R0, UR4, PT ;  /* 0x0000000400007c0c */ /* 0x008fe2000bf06270 */
[----:B------:R-:W-:-:S05]  /*b820*/  IMAD.MOV.U32 R0, RZ, RZ, 0x1 ;  /* 0x00000001ff007424 */ /* 0x000fca00078e00ff */
[----:B------:R0:W-:Y:S07]  /*b830*/  STL [R1+0x14], R0 ;  /* 0x0000140001007387 */ /* 0x0001ee0000100800 */
[----:B------:R-:W-:Y:S05]  /*b840*/  @P0 BRA `(.L_x_227) ;  /* 0x0000005400f00947 */ /* 0x000fea0003800000 */
[----:B--2---:R-:W1:Y:S01]  /*b850*/  S2R R5, SR_TID.X ;  /* 0x0000000000057919 */ /* 0x004e620000002100 */
[----:B------:R-:W2:Y:S01]  /*b860*/  S2UR UR5, SR_CgaCtaId ;  /* 0x00000000000579c3 */ /* 0x000ea20000008800 */
[----:B------:R-:W-:Y:S01]  /*b870*/  UMOV UR4, 0x400 ;  /* 0x0000040000047882 */ /* 0x000fe20000000000 */
[----:B------:R-:W-:Y:S01]  /*b880*/  BSSY B8, `(.L_x_227) ;  /* 0x0000578000087945 */ /* 0x000fe20003800000 */
[----:B------:R-:W-:Y:S01]  /*b890*/  IMAD.MOV.U32 R19, RZ, RZ, RZ ;  /* 0x000000ffff137224 */ /* 0x000fe200078e00ff */
[----:B------:R-:W-:Y:S01]  /*b8a0*/  ULDC UR36, c[0x0][0xc] ;  /* 0x0000030000247ab9 */ /* 0x000fe20000000800 */
[----:B------:R-:W-:Y:S01]  /*b8b0*/  ULDC.64 UR38, c[0x0][0x198] ;  /* 0x0000660000267ab9 */ /* 0x000fe20000000a00 */
[----:B--2---:R-:W-:-:S06]  /*b8c0*/  ULEA UR4, UR5, UR4, 0x18 ;  /* 0x0000000405047291 */ /* 0x004fcc000f8ec03f */
[----:B------:R-:W-:Y:S01]  /*b8d0*/  IMAD.U32 R18, RZ, RZ, UR4 ;  /* 0x00000004ff127e24 */ /* 0x000fe2000f8e00ff */
[C---:B-1----:R-:W-:Y:S01]  /*b8e0*/  LOP3.LUT R4, R5.reuse, 0x7f, RZ, 0xc0, !PT ;  /* 0x0000007f05047812 */ /* 0x042fe200078ec0ff */
[----:B0-----:R-:W-:-:S05]  /*b8f0*/  IMAD.SHL.U32 R0, R5, 0x8, RZ ;  /* 0x0000000805007824 */ /* 0x001fca00078e00ff */
[C---:B------:R-:W-:Y:S02]  /*b900*/  LOP3.LUT R2, R0.reuse, 0x1f8, RZ, 0xc0, !PT ;  /* 0x000001f800027812 */ /* 0x040fe400078ec0ff */
[----:B------:R-:W-:Y:S02]  /*b910*/  LOP3.LUT R0, R0, 0x38, RZ, 0xc0, !PT ;  /* 0x0000003800007812 */ /* 0x000fe400078ec0ff */
[----:B------:R-:W-:Y:S01]  /*b920*/  LOP3.LUT R3, R2, 0x38, R5, 0x78, !PT ;  /* 0x0000003802037812 */ /* 0x000fe200078e7805 */
[----:B------:R-:W-:Y:S01]  /*b930*/  IMAD.SHL.U32 R2, R4, 0x8, RZ ;  /* 0x0000000804027824 */ /* 0x000fe200078e00ff */
[----:B------:R-:W-:-:S04]  /*b940*/  SHF.R.U32.HI R4, RZ, 0x3, R4 ;  /* 0x00000003ff047819 */ /* 0x000fc80000011604 */
[----:B------:R-:W-:Y:S02]  /*b950*/  LOP3.LUT R3, R3, 0x200, R2, 0xf8, !PT ;  /* 0x0000020003037812 */ /* 0x000fe400078ef802 */
[----:B------:R-:W-:-:S03]  /*b960*/  SHF.L.U32 R2, R5, 0x4, RZ ;  /* 0x0000000405027819 */ /* 0x000fc600000006ff */
[----:B------:R-:W-:Y:S01]  /*b970*/  IMAD R3, R3, 0x2, R18 ;  /* 0x0000000203037824 */ /* 0x000fe200078e0212 */
[----:B------:R-:W-:Y:S01]  /*b980*/  LOP3.LUT R4, R4, 0x70, R2, 0xf8, !PT ;  /* 0x0000007004047812 */ /* 0x000fe200078ef802 */
[----:B------:R-:W-:-:S03]  /*b990*/  IMAD.MOV.U32 R2, RZ, RZ, 0x1 ;  /* 0x00000001ff027424 */ /* 0x000fc600078e00ff */
[----:B------:R-:W-:Y:S04]  /*b9a0*/  STL [R1+0x24], R3 ;  /* 0x0000240301007387 */ /* 0x000fe80000100800 */
[----:B------:R0:W-:Y:S04]  /*b9b0*/  STL [R1+0x14], R2 ;  /* 0x0000140201007387 */ /* 0x0001e80000100800 */
[----:B------:R1:W-:Y:S01]  /*b9c0*/  STL [R1+0x48], RZ ;  /* 0x000048ff01007387 */ /* 0x0003e20000100800 */
[C---:B0-----:R-:W-:Y:S02]  /*b9d0*/  LOP3.LUT R2, R0.reuse, 0x40, RZ, 0xfc, !PT ;  /* 0x0000004000027812 */ /* 0x041fe400078efcff */
[----:B-1----:R-:W-:-:S07]  /*b9e0*/  LOP3.LUT R0, R0, 0x80, RZ, 0xfc, !PT ;  /* 0x0000008000007812 */ /* 0x002fce00078efcff */
.L_x_329:
[----:B--2---:R-:W2:Y:S01]  /*b9f0*/  LDL R0, [R1+0xc] ;  /* 0x00000c0001007983 */ /* 0x004ea20000100800 */
[----:B------:R-:W2:Y:S01]  /*ba00*/  LDC.64 R2, c[0x0][0xc88] ;  /* 0x00032200ff027b82 */ /* 0x000ea20000000a00 */
[----:B------:R-:W-:Y:S05]  /*ba10*/  YIELD ;  /* 0x0000000000007946 */ /* 0x000fea0003800000 */
[----:B------:R-:W-:Y:S01]  /*ba20*/  ULDC.64 UR4, c[0x0][0xa28] ;  /* 0x00028a0000047ab9 */ /* 0x000fe20000000a00 */
[----:B-1----:R-:W-:Y:S01]  /*ba30*/  IMAD.MOV.U32 R6, RZ, RZ, RZ ;  /* 0x000000ffff067224 */ /* 0x002fe200078e00ff */
[----:B------:R-:W-:Y:S01]  /*ba40*/  ISETP.NE.U32.AND P0, PT, RZ, UR4, PT ;  /* 0x00000004ff007c0c */ /* 0x000fe2000bf05070 */
[----:B------:R-:W-:Y:S01]  /*ba50*/  ULDC.64 UR6, c[0x0][0xa18] ;  /* 0x0002860000067ab9 */ /* 0x000fe20000000a00 */
[----:B------:R-:W-:Y:S01]  /*ba60*/  ULDC.64 UR8, c[0x0][0xa08] ;  /* 0x0002820000087ab9 */ /* 0x000fe20000000a00 */
[----:B--2---:R-:W-:-:S05]  /*ba70*/  IMAD.WIDE R2, R0, 0x4, R2 ;  /* 0x0000000400027825 */ /* 0x004fca00078e0202 */
[----:B------:R-:W2:Y:S01]  /*ba80*/  LDG.E R10, desc[UR40][R2.64] ;  /* 0x00000028020a7981 */ /* 0x000ea2000c1e1900 */
[----:B------:R-:W-:Y:S01]  /*ba90*/  ISETP.NE.AND.EX P0, PT, RZ, UR5, PT, P0 ;  /* 0x00000005ff007c0c */ /* 0x000fe2000bf05300 */
[----:B------:R-:W-:Y:S01]  /*baa0*/  IMAD.MOV.U32 R0, RZ, RZ, RZ ;  /* 0x000000ffff007224 */ /* 0x000fe200078e00ff */
[----:B--2---:R-:W-:Y:S01]  /*bab0*/  SHF.R.S32.HI R4, RZ, 0x1f, R10 ;  /* 0x0000001fff047819 */ /* 0x004fe2000001140a */
[----:B------:R-:W-:-:S10]  /*bac0*/  IMAD.SHL.U32 R17, R10, 0x4, RZ ;  /* 0x000000040a117824 */ /* 0x000fd400078e00ff */
[C---:B------:R-:W-:Y:S01]  /*bad0*/  @P0 LEA R2, P1, R10.reuse, UR4, 0x2 ;  /* 0x000000040a020c11 */ /* 0x040fe2000f8210ff */
[----:B------:R-:W-:Y:S03]  /*bae0*/  STL [R1+0x2c], R10 ;  /* 0x00002c0a01007387 */ /* 0x000fe60000100800 */
[C-C-:B------:R-:W-:Y:S01]  /*baf0*/  @P0 LEA.HI.X R3, R10.reuse, UR5, R4.reuse, 0x2, P1 ;  /* 0x000000050a030c11 */ /* 0x140fe200088f1404 */
[----:B------:R-:W-:Y:S01]  /*bb00*/  ULDC.64 UR4, c[0x0][0xa00] ;  /* 0x0002800000047ab9 */ /* 0x000fe20000000a00 */
[----:B------:R-:W-:Y:S01]  /*bb10*/  SHF.L.U64.HI R9, R10, 0x2, R4 ;  /* 0x000000020a097819 */ /* 0x000fe20000010204 */
[----:B0-----:R0:W-:Y:S01]  /*bb20*/  STL [R1+0x3c], R4 ;  /* 0x00003c0401007387 */ /* 0x0011e20000100800 */
[----:B------:R-:W-:-:S03]  /*bb30*/  ISETP.NE.U32.AND P1, PT, RZ, UR4, PT ;  /* 0x00000004ff007c0c */ /* 0x000fc6000bf25070 */
[----:B------:R1:W5:Y:S01]  /*bb40*/  @P0 LDG.E R0, desc[UR40][R2.64] ;  /* 0x0000002802000981 */ /* 0x000362000c1e1900 */
[----:B------:R-:W-:Y:S01]  /*bb50*/  ISETP.NE.AND.EX P1, PT, RZ, UR5, PT, P1 ;  /* 0x00000005ff007c0c */ /* 0x000fe2000bf25310 */
[----:B------:R-:W-:Y:S01]  /*bb60*/  IMAD.MOV.U32 R8, RZ, RZ, RZ ;  /* 0x000000ffff087224 */ /* 0x000fe200078e00ff */
[----:B------:R-:W-:Y:S01]  /*bb70*/  ISETP.NE.U32.AND P2, PT, RZ, UR6, PT ;  /* 0x00000006ff007c0c */ /* 0x000fe2000bf45070 */
[----:B------:R-:W-:Y:S01]  /*bb80*/  STL [R1+0x1c], R9 ;  /* 0x00001c0901007387 */ /* 0x000fe20000100800 */
[----:B------:R-:W-:Y:S02]  /*bb90*/  ISETP.NE.U32.AND P0, PT, RZ, UR8, PT ;  /* 0x00000008ff007c0c */ /* 0x000fe4000bf05070 */
[C---:B0-----:R-:W-:Y:S02]  /*bba0*/  IADD3 R4, P4, R17.reuse, UR8, RZ ;  /* 0x0000000811047c10 */ /* 0x041fe4000ff9e0ff */
[----:B-1----:R-:W-:Y:S02]  /*bbb0*/  IADD3 R2, P3, R17, UR4, RZ ;  /* 0x0000000411027c10 */ /* 0x002fe4000ff7e0ff */
[----:B------:R-:W-:-:S02]  /*bbc0*/  ISETP.NE.AND.EX P2, PT, RZ, UR7, PT, P2 ;  /* 0x00000007ff007c0c */ /* 0x000fc4000bf45320 */
[C---:B------:R-:W-:Y:S02]  /*bbd0*/  IADD3.X R3, R9.reuse, UR5, RZ, P3, !PT ;  /* 0x0000000509037c10 */ /* 0x040fe40009ffe4ff */
[----:B------:R-:W-:Y:S02]  /*bbe0*/  ISETP.NE.AND.EX P0, PT, RZ, UR9, PT, P0 ;  /* 0x00000009ff007c0c */ /* 0x000fe4000bf05300 */
[----:B------:R-:W-:Y:S01]  /*bbf0*/  IADD3.X R5, R9, UR9, RZ, P4, !PT ;  /* 0x0000000909057c10 */ /* 0x000fe2000a7fe4ff */
[----:B------:R-:W2:Y:S01]  /*bc00*/  @P1 LDG.E R6, desc[UR40][R2.64] ;  /* 0x0000002802061981 */ /* 0x000ea2000c1e1900 */
[----:B------:R-:W-:Y:S02]  /*bc10*/  ULDC UR4, c[0x0][0x288] ;  /* 0x0000a20000047ab9 */ /* 0x000fe40000000800 */
[----:B------:R-:W-:Y:S01]  /*bc20*/  IMAD.U32 R11, RZ, RZ, UR4 ;  /* 0x00000004ff0b7e24 */ /* 0x000fe2000f8e00ff */
[----:B------:R-:W-:-:S06]  /*bc30*/  ULDC.64 UR4, c[0x0][0x418] ;  /* 0x0001060000047ab9 */ /* 0x000fcc0000000a00 */
[----:B------:R-:W5:Y:S04]  /*bc40*/  @P0 LDG.E R8, desc[UR40][R4.64] ;  /* 0x0000002804080981 */ /* 0x000f68000c1e1900 */
[----:B--2---:R0:W-:Y:S02]  /*bc50*/  STL [R1+0x30], R6 ;  /* 0x0000300601007387 */ /* 0x0041e40000100800 */
[----:B0-----:R-:W-:-:S04]  /*bc60*/  @P2 IADD3 R6, P3, R17, UR6, RZ ;  /* 0x0000000611062c10 */ /* 0x001fc8000ff7e0ff */
[----:B------:R-:W-:-:S05]  /*bc70*/  @P2 IADD3.X R7, R9, UR7, RZ, P3, !PT ;  /* 0x0000000709072c10 */ /* 0x000fca0009ffe4ff */
[----:B------:R0:W2:Y:S01]  /*bc80*/  @P2 LDG.E R11, desc[UR40][R6.64] ;  /* 0x00000028060b2981 */ /* 0x0000a2000c1e1900 */
[----:B------:R-:W-:-:S03]  /*bc90*/  UISETP.NE.U32.AND UP0, UPT, UR4, URZ, UPT ;  /* 0x0000003f0400728c */ /* 0x000fc6000bf05070 */
[----:B------:R-:W-:Y:S01]  /*bca0*/  ULDC UR4, c[0x0][0x424] ;  /* 0x0001090000047ab9 */ /* 0x000fe20000000800 */
[----:B------:R-:W-:-:S03]  /*bcb0*/  UISETP.NE.AND.EX UP0, UPT, UR5, URZ, UPT, UP0 ;  /* 0x0000003f0500728c */ /* 0x000fc6000bf05300 */
[----:B------:R-:W-:Y:S01]  /*bcc0*/  ULDC UR5, c[0x0][0x2f0] ;  /* 0x0000bc0000057ab9 */ /* 0x000fe20000000800 */
[----:B------:R-:W-:-:S04]  /*bcd0*/  USEL UR4, UR4, 0x1, UP0 ;  /* 0x0000000104047887 */ /* 0x000fc80008000000 */
[----:B------:R-:W-:-:S06]  /*bce0*/  UIMAD UR4, UR4, UR5, URZ ;  /* 0x00000005040472a4 */ /* 0x000fcc000f8e023f */
[----:B0-----:R-:W-:Y:S01]  /*bcf0*/  IMAD.U32 R6, RZ, RZ, UR4 ;  /* 0x00000004ff067e24 */ /* 0x001fe2000f8e00ff */
[----:B--2---:R0:W-:Y:S01]  /*bd00*/  STL [R1+0x44], R11 ;  /* 0x0000440b01007387 */ /* 0x0041e20000100800 */
[----:B------:R-:W-:Y:S05]  /*bd10*/  @P2 BRA `(.L_x_228) ;  /* 0x0000000000142947 */ /* 0x000fea0003800000 */
[----:B------:R-:W-:Y:S05]  /*bd20*/  @!P1 BRA `(.L_x_228) ;  /* 0x0000000000109947 */ /* 0x000fea0003800000 */
[----:B------:R-:W2:Y:S04]  /*bd30*/  LDG.E R7, desc[UR40][R2.64] ;  /* 0x0000002802077981 */ /* 0x000ea8000c1e1900 */
[----:B------:R-:W2:Y:S02]  /*bd40*/  LDG.E R2, desc[UR40][R2.64+0x4] ;  /* 0x0000042802027981 */ /* 0x000ea4000c1e1900 */
[----:B--2---:R-:W-:-:S05]  /*bd50*/  IMAD.IADD R2, R2, 0x1, -R7 ;  /* 0x0000000102027824 */ /* 0x004fca00078e0a07 */
[----:B------:R1:W-:Y:S02]  /*bd60*/  STL [R1+0x44], R2 ;  /* 0x0000440201007387 */ /* 0x0003e40000100800 */
.L_x_228:
[----:B------:R-:W1:Y:S01]  /*bd70*/  LDL.LU R7, [R1+0x8] ;  /* 0x0000080001077983 */ /* 0x000e620000300800 */
[----:B------:R-:W-:Y:S02]  /*bd80*/  ULDC.64 UR4, c[0x0][0xa20] ;  /* 0x0002880000047ab9 */ /* 0x000fe40000000a00 */
[----:B------:R-:W-:-:S04]  /*bd90*/  ISETP.NE.U32.AND P1, PT, RZ, UR4, PT ;  /* 0x00000004ff007c0c */ /* 0x000fc8000bf25070 */
[----:B------:R-:W-:Y:S02]  /*bda0*/  ISETP.NE.AND.EX P1, PT, RZ, UR5, PT, P1 ;  /* 0x00000005ff007c0c */ /* 0x000fe4000bf25310 */
[C---:B-1----:R-:W-:Y:S02]  /*bdb0*/  LOP3.LUT R2, R7.reuse, 0xff000000, RZ, 0xc0, !PT ;  /* 0xff00000007027812 */ /* 0x042fe400078ec0ff */
[C---:B------:R-:W-:Y:S02]  /*bdc0*/  LOP3.LUT R3, R7.reuse, 0xff0000, RZ, 0xc0, !PT ;  /* 0x00ff000007037812 */ /* 0x040fe400078ec0ff */
[----:B------:R-:W-:Y:S02]  /*bdd0*/  SHF.R.U32.HI R2, RZ, 0x8, R2 ;  /* 0x00000008ff027819 */ /* 0x000fe40000011602 */
[----:B------:R-:W-:Y:S01]  /*bde0*/  LOP3.LUT R16, R7, 0xffff, RZ, 0xc0, !PT ;  /* 0x0000ffff07107812 */ /* 0x000fe200078ec0ff */
[----:B-----5:R-:W-:Y:S01]  /*bdf0*/  IMAD.IADD R7, R8, 0x1, R0 ;  /* 0x0000000108077824 */ /* 0x020fe200078e0200 */
[----:B------:R-:W-:Y:S01]  /*be00*/  LEA.HI R2, R3, R2, RZ, 0x10 ;  /* 0x0000000203027211 */ /* 0x000fe200078f80ff */
[----:B------:R-:W-:-:S05]  /*be10*/  IMAD.MOV.U32 R3, RZ, RZ, R10 ;  /* 0x000000ffff037224 */ /* 0x000fca00078e000a */
[----:B------:R1:W-:Y:S04]  /*be20*/  STL [R1+0x10], R3 ;  /* 0x0000100301007387 */ /* 0x0003e80000100800 */
[----:B------:R1:W-:Y:S01]  /*be30*/  STL [R1+0x18], R7 ;  /* 0x0000180701007387 */ /* 0x0003e20000100800 */
[----:B------:R-:W-:Y:S05]  /*be40*/  @!P1 BRA `(.L_x_229) ;  /* 0x0000000000109947 */ /* 0x000fea0003800000 */
[----:B------:R-:W-:-:S04]  /*be50*/  IADD3 R6, P0, R17, UR4, RZ ;  /* 0x0000000411067c10 */ /* 0x000fc8000ff1e0ff */
[----:B-1----:R-:W-:-:S05]  /*be60*/  IADD3.X R7, R9, UR5, RZ, P0, !PT ;  /* 0x0000000509077c10 */ /* 0x002fca00087fe4ff */
[----:B------:R2:W5:Y:S01]  /*be70*/  LDG.E R6, desc[UR40][R6.64] ;  /* 0x0000002806067981 */ /* 0x000562000c1e1900 */
[----:B------:R-:W-:Y:S05]  /*be80*/  BRA `(.L_x_230) ;  /* 0x0000000000107947 */ /* 0x000fea0003800000 */
.L_x_229:
[----:B------:R-:W-:Y:S05]  /*be90*/  @!P0 BRA `(.L_x_230) ;  /* 0x00000000000c8947 */ /* 0x000fea0003800000 */
[----:B------:R-:W2:Y:S04]  /*bea0*/  LDG.E R6, desc[UR40][R4.64] ;  /* 0x0000002804067981 */ /* 0x000ea8000c1e1900 */
[----:B------:R-:W2:Y:S02]  /*beb0*/  LDG.E R4, desc[UR40][R4.64+0x4] ;  /* 0x0000042804047981 */ /* 0x000ea4000c1e1900 */
[----:B--2---:R-:W-:-:S07]  /*bec0*/  IMAD.IADD R6, R4, 0x1, -R6 ;  /* 0x0000000104067824 */ /* 0x004fce00078e0a06 */
.L_x_230:
[----:B-----5:R-:W-:Y:S01]  /*bed0*/  IMAD.IADD R6, R6, 0x1, -R0 ;  /* 0x0000000106067824 */ /* 0x020fe200078e0a00 */
[----:B------:R-:W-:Y:S01]  /*bee0*/  MOV R4, RZ ;  /* 0x000000ff00047202 */ /* 0x000fe20000000f00 */
[----:B------:R-:W-:Y:S01]  /*bef0*/  BSSY B0, `(.L_x_231) ;  /* 0x000002b000007945 */ /* 0x000fe20003800000 */
[----:B------:R-:W-:Y:S01]  /*bf00*/  LOP3.LUT R9, R2, 0xff, RZ, 0xc0, !PT ;  /* 0x000000ff02097812 */ /* 0x000fe200078ec0ff */
[C---:B------:R-:W-:Y:S01]  /*bf10*/  VIADD R0, R6.reuse, 0x7f ;  /* 0x0000007f06007836 */ /* 0x040fe20000000000 */
[----:B------:R-:W-:Y:S01]  /*bf20*/  ISETP.GE.AND P0, PT, R6, 0x1, PT ;  /* 0x000000010600780c */ /* 0x000fe20003f06270 */
[----:B------:R3:W-:Y:S01]  /*bf30*/  STL [R1+0x34], R4 ;  /* 0x0000340401007387 */ /* 0x0007e20000100800 */
[----:B------:R-:W-:Y:S02]  /*bf40*/  IMAD.MOV.U32 R10, RZ, RZ, R4 ;  /* 0x000000ffff0a7224 */ /* 0x000fe400078e0004 */
[----:B-1----:R-:W-:-:S04]  /*bf50*/  SHF.R.S32.HI R3, RZ, 0x1f, R0 ;  /* 0x0000001fff037819 */ /* 0x002fc80000011400 */
[----:B------:R-:W-:-:S04]  /*bf60*/  LEA.HI R3, R3, R0, RZ, 0x7 ;  /* 0x0000000003037211 */ /* 0x000fc800078f38ff */
[----:B------:R-:W-:-:S05]  /*bf70*/  SHF.R.S32.HI R8, RZ, 0x7, R3 ;  /* 0x00000007ff087819 */ /* 0x000fca0000011403 */
[----:B------:R3:W-:Y:S04]  /*bf80*/  STL [R1+0x40], R8 ;  /* 0x0000400801007387 */ /* 0x0007e80000100800 */
[----:B------:R3:W-:Y:S01]  /*bf90*/  STL [R1+0x58], R9 ;  /* 0x0000580901007387 */ /* 0x0007e20000100800 */
[----:B------:R-:W-:Y:S05]  /*bfa0*/  @!P0 BRA `(.L_x_232) ;  /* 0x00000000007c8947 */ /* 0x000fea0003800000 */
[----:B------:R-:W-:-:S04]  /*bfb0*/  SHF.R.U32.HI R0, RZ, 0x10, R2 ;  /* 0x00000010ff007819 */ /* 0x000fc80000011602 */
[----:B------:R-:W-:-:S13]  /*bfc0*/  ISETP.NE.AND P0, PT, R0, RZ, PT ;  /* 0x000000ff0000720c */ /* 0x000fda0003f05270 */
[----:B------:R-:W3:Y:S02]  /*bfd0*/  @!P0 LDC R0, c[0x0][0x9f0] ;  /* 0x00027c00ff008b82 */ /* 0x000ee40000000800 */
[----:B---3--:R-:W-:-:S04]  /*bfe0*/  IABS R4, R0 ;  /* 0x0000000000047213 */ /* 0x008fc80000000000 */
[----:B------:R-:W1:Y:S08]  /*bff0*/  I2F.RP R2, R4 ;  /* 0x0000000400027306 */ /* 0x000e700000209400 */
[----:B-1----:R-:W1:Y:S02]  /*c000*/  MUFU.RCP R2, R2 ;  /* 0x0000000200027308 */ /* 0x002e640000001000 */
[----:B-1----:R-:W-:-:S06]  /*c010*/  VIADD R2, R2, 0xffffffe ;  /* 0x0ffffffe02027836 */ /* 0x002fcc0000000000 */
[----:B------:R-:W1:Y:S02]  /*c020*/  F2I.FTZ.U32.TRUNC.NTZ R3, R2 ;  /* 0x0000000200037305 */ /* 0x000e64000021f000 */
[----:B-1----:R-:W-:-:S04]  /*c030*/  IMAD.MOV R2, RZ, RZ, -R3 ;  /* 0x000000ffff027224 */ /* 0x002fc800078e0a03 */
[----:B------:R-:W-:Y:S02]  /*c040*/  IMAD R5, R2, R4, RZ ;  /* 0x0000000402057224 */ /* 0x000fe400078e02ff */
[----:B------:R-:W-:-:S04]  /*c050*/  IMAD.MOV.U32 R2, RZ, RZ, RZ ;  /* 0x000000ffff027224 */ /* 0x000fc800078e00ff */
[----:B--2---:R-:W-:Y:S01]  /*c060*/  IMAD.HI.U32 R7, R3, R5, R2 ;  /* 0x0000000503077227 */ /* 0x004fe200078e0002 */
[----:B------:R-:W-:Y:S02]  /*c070*/  IABS R2, R0 ;  /* 0x0000000000027213 */ /* 0x000fe40000000000 */
[----:B------:R-:W-:-:S03]  /*c080*/  IADD3 R3, R0, -0x1, R8 ;  /* 0xffffffff00037810 */ /* 0x000fc60007ffe008 */
[----:B------:R-:W-:Y:S01]  /*c090*/  IMAD.MOV R2, RZ, RZ, -R2 ;  /* 0x000000ffff027224 */ /* 0x000fe200078e0a02 */
[----:B------:R-:W-:Y:S02]  /*c0a0*/  IABS R5, R3 ;  /* 0x0000000300057213 */ /* 0x000fe40000000000 */
[----:B------:R-:W-:Y:S01]  /*c0b0*/  LOP3.LUT R3, R3, R0, RZ, 0x3c, !PT ;  /* 0x0000000003037212 */ /* 0x000fe200078e3cff */
[----:B------:R-:W-:Y:S02]  /*c0c0*/  IMAD.MOV.U32 R6, RZ, RZ, R2 ;  /* 0x000000ffff067224 */ /* 0x000fe400078e0002 */
[----:B------:R-:W-:Y:S01]  /*c0d0*/  IMAD.HI.U32 R2, R7, R5, RZ ;  /* 0x0000000507027227 */ /* 0x000fe200078e00ff */
[----:B------:R-:W-:-:S03]  /*c0e0*/  ISETP.GE.AND P2, PT, R3, RZ, PT ;  /* 0x000000ff0300720c */ /* 0x000fc60003f46270 */
        /* <DEDUP_REMOVED lines=9> */
[----:B------:R-:W-:-:S05]  /*c180*/  IMAD.MOV.U32 R10, RZ, RZ, R2 ;  /* 0x000000ffff0a7224 */ /* 0x000fca00078e0002 */
[----:B------:R1:W-:Y:S02]  /*c190*/  STL [R1+0x34], R10 ;  /* 0x0000340a01007387 */ /* 0x0003e40000100800 */
.L_x_232:
[----:B------:R-:W-:Y:S05]  /*c1a0*/  BSYNC B0 ;  /* 0x0000000000007941 */ /* 0x000fea0003800000 */
.L_x_231:
[----:B------:R-:W-:Y:S01]  /*c1b0*/  IMAD.MOV.U32 R0, RZ, RZ, R10 ;  /* 0x000000ffff007224 */ /* 0x000fe200078e000a */
[----:B------:R-:W-:Y:S03]  /*c1c0*/  BSSY B7, `(.L_x_233) ;  /* 0x0000409000077945 */ /* 0x000fe60003800000 */
[----:B------:R-:W-:-:S05]  /*c1d0*/  IMAD R2, R9, R0, RZ ;  /* 0x0000000009027224 */ /* 0x000fca00078e02ff */
[----:B------:R-:W-:Y:S01]  /*c1e0*/  VIADDMNMX R0, R2, R0, R8, PT ;  /* 0x0000000002007246 */ /* 0x000fe20003800108 */
[----:B------:R4:W-:Y:S03]  /*c1f0*/  STL [R1+0x28], R2 ;  /* 0x0000280201007387 */ /* 0x0009e60000100800 */
[----:B------:R-:W-:Y:S01]  /*c200*/  ISETP.GT.AND P0, PT, R0, R2, PT ;  /* 0x000000020000720c */ /* 0x000fe20003f04270 */
[----:B------:R4:W-:-:S12]  /*c210*/  STL [R1+0x38], R0 ;  /* 0x0000380001007387 */ /* 0x0009d80000100800 */
[----:B----4-:R-:W-:Y:S05]  /*c220*/  @P0 BRA `(.L_x_234) ;  /* 0x0000000000480947 */ /* 0x010fea0003800000 */
[----:B------:R-:W4:Y:S02]  /*c230*/  S2R R0, SR_TID.X ;  /* 0x0000000000007919 */ /* 0x000f240000002100 */
[----:B----4-:R-:W-:-:S04]  /*c240*/  LOP3.LUT R0, R0, 0x7f, RZ, 0xc0, !PT ;  /* 0x0000007f00007812 */ /* 0x010fc800078ec0ff */
[----:B------:R-:W-:-:S13]  /*c250*/  ISETP.NE.AND P0, PT, R0, RZ, PT ;  /* 0x000000ff0000720c */ /* 0x000fda0003f05270 */
[----:B------:R-:W-:Y:S05]  /*c260*/  @P0 BRA `(.L_x_235) ;  /* 0x0000003c00f80947 */ /* 0x000fea0003800000 */
[----:B------:R-:W4:Y:S01]  /*c270*/  S2R R3, SR_LANEID ;  /* 0x0000000000037919 */ /* 0x000f220000000000 */
[----:B------:R-:W-:Y:S02]  /*c280*/  VOTEU.ANY UR4, UPT, PT ;  /* 0x0000000000047886 */ /* 0x000fe400038e0100 */
[----:B------:R-:W4:Y:S08]  /*c290*/  FLO.U32 R0, UR4 ;  /* 0x0000000400007d00 */ /* 0x000f3000080e0000 */
[----:B------:R-:W5:Y:S01]  /*c2a0*/  POPC R5, UR4 ;  /* 0x0000000400057d09 */ /* 0x000f620008000000 */
[----:B----4-:R-:W-:-:S02]  /*c2b0*/  ISETP.EQ.U32.AND P0, PT, R0, R3, PT ;  /* 0x000000030000720c */ /* 0x010fc40003f02070 */
[----:B------:R-:W5:Y:S11]  /*c2c0*/  LDC.64 R2, c[0x0][0xc60] ;  /* 0x00031800ff027b82 */ /* 0x000f760000000a00 */
[----:B-----5:R-:W4:Y:S01]  /*c2d0*/  @P0 ATOMG.E.ADD.STRONG.GPU PT, R3, desc[UR40][R2.64], R5 ;  /* 0x00000005020309a8 */ /* 0x020f2200081ee1e8 */
[----:B---3--:R-:W3:Y:S02]  /*c2e0*/  S2R R4, SR_LTMASK ;  /* 0x0000000000047919 */ /* 0x008ee40000003900 */
[----:B---3--:R-:W-:-:S04]  /*c2f0*/  LOP3.LUT R4, R4, UR4, RZ, 0xc0, !PT ;  /* 0x0000000404047c12 */ /* 0x008fc8000f8ec0ff */
[----:B--2---:R-:W2:Y:S01]  /*c300*/  POPC R7, R4 ;  /* 0x0000000400077309 */ /* 0x004ea20000000000 */
[----:B----4-:R-:W2:Y:S02]  /*c310*/  SHFL.IDX PT, R0, R3, R0, 0x1f ;  /* 0x00001f0003007589 */ /* 0x010ea400000e0000 */
[----:B--2---:R-:W-:-:S05]  /*c320*/  IADD3 R0, R0, UR36, R7 ;  /* 0x0000002400007c10 */ /* 0x004fca000fffe007 */
[----:B------:R4:W-:Y:S01]  /*c330*/  STL [R1], R0 ;  /* 0x0000000001007387 */ /* 0x0009e20000100800 */
[----:B------:R-:W-:Y:S05]  /*c340*/  BRA `(.L_x_235) ;  /* 0x0000003c00c07947 */ /* 0x000fea0003800000 */
.L_x_234:
[----:B------:R-:W-:Y:S01]  /*c350*/  VIADD R0, R18, 0x1c400 ;  /* 0x0001c40012007836 */ /* 0x000fe20000000000 */
[----:B------:R-:W-:Y:S04]  /*c360*/  BSSY B6, `(.L_x_236) ;  /* 0x0000013000067945 */ /* 0x000fe80003800000 */
[----:B------:R-:W-:-:S13]  /*c370*/  LOP3.LUT P0, RZ, R0, 0x3ff, RZ, 0xc0, !PT ;  /* 0x000003ff00ff7812 */ /* 0x000fda000780c0ff */
[----:B------:R-:W-:Y:S05]  /*c380*/  @!P0 BRA `(.L_x_237) ;  /* 0x0000000000408947 */ /* 0x000fea0003800000 */
[----:B------:R-:W-:Y:S01]  /*c390*/  MOV R2, 0x0 ;  /* 0x0000000000027802 */ /* 0x000fe20000000f00 */
[----:B------:R-:W-:Y:S01]  /*c3a0*/  ULDC.64 UR6, c[0x4][0x118] ;  /* 0x0100460000067ab9 */ /* 0x000fe20000000a00 */
[----:B------:R-:W-:Y:S01]  /*c3b0*/  ULDC.64 UR8, c[0x4][0x120] ;  /* 0x0100480000087ab9 */ /* 0x000fe20000000a00 */
[----:B------:R-:W-:Y:S01]  /*c3c0*/  ULDC.64 UR4, c[0x4][0x70] ;  /* 0x01001c0000047ab9 */ /* 0x000fe20000000a00 */
[----:B---3--:R-:W-:Y:S01]  /*c3d0*/  IMAD.U32 R4, RZ, RZ, UR6 ;  /* 0x00000006ff047e24 */ /* 0x008fe2000f8e00ff */
[----:B--2---:R-:W-:Y:S01]  /*c3e0*/  MOV R7, UR9 ;  /* 0x0000000900077c02 */ /* 0x004fe20008000f00 */
[----:B------:R-:W2:Y:S01]  /*c3f0*/  LDC.64 R2, c[0x4][R2] ;  /* 0x0100000002027b82 */ /* 0x000ea20000000a00 */
[----:B------:R-:W-:Y:S02]  /*c400*/  IMAD.U32 R5, RZ, RZ, UR7 ;  /* 0x00000007ff057e24 */ /* 0x000fe4000f8e00ff */
[----:B------:R-:W-:Y:S02]  /*c410*/  IMAD.U32 R6, RZ, RZ, UR8 ;  /* 0x00000008ff067e24 */ /* 0x000fe4000f8e00ff */
[----:B-1----:R-:W-:-:S02]  /*c420*/  IMAD.U32 R10, RZ, RZ, UR4 ;  /* 0x00000004ff0a7e24 */ /* 0x002fc4000f8e00ff */
[----:B0-----:R-:W-:Y:S02]  /*c430*/  IMAD.U32 R11, RZ, RZ, UR5 ;  /* 0x00000005ff0b7e24 */ /* 0x001fe4000f8e00ff */
[----:B------:R-:W-:Y:S02]  /*c440*/  IMAD.MOV.U32 R8, RZ, RZ, 0x70 ;  /* 0x00000070ff087424 */ /* 0x000fe400078e00ff */
[----:B------:R-:W-:Y:S02]  /*c450*/  IMAD.MOV.U32 R12, RZ, RZ, 0x1 ;  /* 0x00000001ff0c7424 */ /* 0x000fe400078e00ff */
[----:B------:R-:W-:-:S07]  /*c460*/  IMAD.MOV.U32 R13, RZ, RZ, RZ ;  /* 0x000000ffff0d7224 */ /* 0x000fce00078e00ff */
[----:B------:R-:W-:-:S07]  /*c470*/  LEPC R20, `(.L_x_237) ;  /* 0x000000001014794e */ /* 0x000fce0000000000 */
[----:B--2---:R-:W-:Y:S05]  /*c480*/  CALL.ABS.NOINC R2 ;  /* 0x0000000002007343 */ /* 0x004fea0003c00000 */
.L_x_237:
[----:B------:R-:W-:Y:S05]  /*c490*/  BSYNC B6 ;  /* 0x0000000000067941 */ /* 0x000fea0003800000 */
.L_x_236:
        /* <DEDUP_REMOVED lines=8> */
[----:B------:R4:W4:Y:S01]  /*c520*/  LDC.64 R2, c[0x4][R0] ;  /* 0x0100000000027b82 */ /* 0x0009220000000a00 */
[----:B---3--:R-:W-:Y:S02]  /*c530*/  IMAD.U32 R4, RZ, RZ, UR6 ;  /* 0x00000006ff047e24 */ /* 0x008fe4000f8e00ff */
[----:B------:R-:W-:Y:S02]  /*c540*/  IMAD.U32 R5, RZ, RZ, UR7 ;  /* 0x00000007ff057e24 */ /* 0x000fe4000f8e00ff */
[----:B------:R-:W-:Y:S02]  /*c550*/  IMAD.U32 R6, RZ, RZ, UR8 ;  /* 0x00000008ff067e24 */ /* 0x000fe4000f8e00ff */
[----:B--2---:R-:W-:-:S02]  /*c560*/  IMAD.U32 R7, RZ, RZ, UR9 ;  /* 0x00000009ff077e24 */ /* 0x004fc4000f8e00ff */
[----:B-1----:R-:W-:Y:S02]  /*c570*/  IMAD.U32 R10, RZ, RZ, UR4 ;  /* 0x00000004ff0a7e24 */ /* 0x002fe4000f8e00ff */
[----:B0-----:R-:W-:Y:S02]  /*c580*/  IMAD.U32 R11, RZ, RZ, UR5 ;  /* 0x00000005ff0b7e24 */ /* 0x001fe4000f8e00ff */
[----:B------:R-:W-:Y:S02]  /*c590*/  IMAD.MOV.U32 R8, RZ, RZ, 0x70 ;  /* 0x00000070ff087424 */ /* 0x000fe400078e00ff */
[----:B------:R-:W-:Y:S02]  /*c5a0*/  IMAD.MOV.U32 R12, RZ, RZ, 0x1 ;  /* 0x00000001ff0c7424 */ /* 0x000fe400078e00ff */
[----:B------:R-:W-:-:S07]  /*c5b0*/  IMAD.MOV.U32 R13, RZ, RZ, RZ ;  /* 0x000000ffff0d7224 */ /* 0x000fce00078e00ff */
[----:B------:R-:W-:-:S07]  /*c5c0*/  LEPC R20, `(.L_x_240) ;  /* 0x000000001014794e */ /* 0x000fce0000000000 */
[----:B----4-:R-:W-:Y:S05]  /*c5d0*/  CALL.ABS.NOINC R2 ;  /* 0x0000000002007343 */ /* 0x010fea0003c00000 */
.L_x_240:
[----:B------:R-:W-:Y:S01]  /*c5e0*/  MOV R2, 0x0 ;  /* 0x0000000000027802 */ /* 0x000fe20000000f00 */
[----:B------:R-:W-:Y:S01]  /*c5f0*/  ULDC.64 UR6, c[0x4][0x118] ;  /* 0x0100460000067ab9 */ /* 0x000fe20000000a00 */
[----:B------:R-:W-:Y:S01]  /*c600*/  ULDC.64 UR8, c[0x4][0x120] ;  /* 0x0100480000087ab9 */ /* 0x000fe20000000a00 */
[----:B------:R-:W-:Y:S01]  /*c610*/  ULDC.64 UR4, c[0x4][0x80] ;  /* 0x0100200000047ab9 */ /* 0x000fe20000000a00 */
[----:B------:R-:W-:Y:S01]  /*c620*/  IMAD.U32 R4, RZ, RZ, UR6 ;  /* 0x00000006ff047e24 */ /* 0x000fe2000f8e00ff */
[----:B------:R-:W-:Y:S01]  /*c630*/  MOV R5, UR7 ;  /* 0x0000000700057c02 */ /* 0x000fe20008000f00 */
[----:B------:R-:W0:Y:S01]  /*c640*/  LDC.64 R2, c[0x4][R2] ;  /* 0x0100000002027b82 */ /* 0x000e220000000a00 */
[----:B------:R-:W-:Y:S02]  /*c650*/  IMAD.U32 R6, RZ, RZ, UR8 ;  /* 0x00000008ff067e24 */ /* 0x000fe4000f8e00ff */
[----:B------:R-:W-:Y:S02]  /*c660*/  IMAD.U32 R7, RZ, RZ, UR9 ;  /* 0x00000009ff077e24 */ /* 0x000fe4000f8e00ff */
[----:B------:R-:W-:-:S02]  /*c670*/  IMAD.U32 R10, RZ, RZ, UR4 ;  /* 0x00000004ff0a7e24 */ /* 0x000fc4000f8e00ff */
[----:B------:R-:W-:Y:S02]  /*c680*/  IMAD.U32 R11, RZ, RZ, UR5 ;  /* 0x00000005ff0b7e24 */ /* 0x000fe4000f8e00ff */
[----:B------:R-:W-:Y:S02]  /*c690*/  IMAD.MOV.U32 R8, RZ, RZ, 0x70 ;  /* 0x00000070ff087424 */ /* 0x000fe400078e00ff */
[----:B------:R-:W-:Y:S02]  /*c6a0*/  IMAD.MOV.U32 R12, RZ, RZ, 0x1 ;  /* 0x00000001ff0c7424 */ /* 0x000fe400078e00ff */
[----:B------:R-:W-:-:S07]  /*c6b0*/  IMAD.MOV.U32 R13, RZ, RZ, RZ ;  /* 0x000000ffff0d7224 */ /* 0x000fce00078e00ff */
[----:B------:R-:W-:-:S07]  /*c6c0*/  LEPC R20, `(.L_x_239) ;  /* 0x000000001014794e */ /* 0x000fce0000000000 */
[----:B0-----:R-:W-:Y:S05]  /*c6d0*/  CALL.ABS.NOINC R2 ;  /* 0x0000000002007343 */ /* 0x001fea0003c00000 */
.L_x_239:
[----:B------:R-:W-:Y:S05]  /*c6e0*/  BSYNC B6 ;  /* 0x0000000000067941 */ /* 0x000fea0003800000 */
.L_x_238:
[----:B---3--:R-:W3:Y:S01]  /*c6f0*/  LDL.LU R4, [R1+0x1c] ;  /* 0x00001c0001047983 */ /* 0x008ee20000300800 */
[----:B------:R-:W-:-:S03]  /*c700*/  ULDC.64 UR4, c[0x0][0x9f8] ;  /* 0x00027e0000047ab9 */ /* 0x000fc60000000a00 */
[----:B--2---:R-:W2:Y:S01]  /*c710*/  LDL R7, [R1+0x10] ;  /* 0x0000100001077983 */ /* 0x004ea20000100800 */
[----:B------:R-:W-:-:S03]  /*c720*/  ISETP.NE.U32.AND P0, PT, RZ, UR4, PT ;  /* 0x00000004ff007c0c */ /* 0x000fc6000bf05070 */
[----:B------:R-:W4:Y:S01]  /*c730*/  LDL R0, [R1+0x38] ;  /* 0x0000380001007983 */ /* 0x000f220000100800 */
[----:B------:R-:W-:-:S13]  /*c740*/  ISETP.NE.AND.EX P0, PT, RZ, UR5, PT, P0 ;  /* 0x00000005ff007c0c */ /* 0x000fda000bf05300 */
[----:B------:R-:W-:-:S04]  /*c750*/  @P0 IADD3 R2, P1, R17, UR4, RZ ;  /* 0x0000000411020c10 */ /* 0x000fc8000ff3e0ff */
[----:B---3--:R-:W-:Y:S01]  /*c760*/  @P0 IADD3.X R3, R4, UR5, RZ, P1, !PT ;  /* 0x0000000504030c10 */ /* 0x008fe20008ffe4ff */
[----:B------:R-:W-:-:S04]  /*c770*/  ULDC.64 UR4, c[0x0][0xa08] ;  /* 0x0002820000047ab9 */ /* 0x000fc80000000a00 */
[----:B--2---:R2:W3:Y:S02]  /*c780*/  @P0 LDG.E R7, desc[UR40][R2.64] ;  /* 0x0000002802070981 */ /* 0x0044e4000c1e1900 */
[----:B--2---:R-:W2:Y:S01]  /*c790*/  LDC.64 R2, c[0x0][0x418] ;  /* 0x00010600ff027b82 */ /* 0x004ea20000000a00 */
[----:B----4-:R-:W-:Y:S01]  /*c7a0*/  VIADD R0, R0, 0xffffffff ;  /* 0xffffffff00007836 */ /* 0x010fe20000000000 */
[----:B---3--:R-:W-:Y:S01]  /*c7b0*/  SHF.R.S32.HI R8, RZ, 0x1f, R7 ;  /* 0x0000001fff087819 */ /* 0x008fe20000011407 */
[----:B------:R3:W-:Y:S04]  /*c7c0*/  @P0 STL [R1+0x10], R7 ;  /* 0x0000100701000387 */ /* 0x0007e80000100800 */
[----:B------:R3:W-:Y:S01]  /*c7d0*/  STL [R1+0x1c], R8 ;  /* 0x00001c0801007387 */ /* 0x0007e20000100800 */
[----:B--2---:R-:W-:Y:S01]  /*c7e0*/  LOP3.LUT P0, RZ, R2, UR4, RZ, 0xfc, !PT ;  /* 0x0000000402ff7c12 */ /* 0x004fe2000f80fcff */
[----:B------:R-:W-:-:S03]  /*c7f0*/  UMOV UR4, 0xffffffff ;  /* 0xffffffff00047882 */ /* 0x000fc60000000000 */
[----:B------:R-:W-:-:S04]  /*c800*/  LOP3.LUT P0, RZ, R3, UR5, RZ, 0xfc, P0 ;  /* 0x0000000503ff7c12 */ /* 0x000fc8000800fcff */
[----:B------:R-:W-:Y:S01]  /*c810*/  SEL R17, R7, RZ, !P0 ;  /* 0x000000ff07117207 */ /* 0x000fe20004000000 */
[----:B---3--:R-:W-:Y:S08]  /*c820*/  BRA.DIV UR4, `(.L_x_241) ;  /* 0x0000004e04487947 */ /* 0x008ff0000b800000 */
[----:B------:R-:W2:Y:S02]  /*c830*/  S2R R4, SR_TID.X ;  /* 0x0000000000047919 */ /* 0x000ea40000002100 */
[----:B--2---:R-:W-:-:S04]  /*c840*/  SHF.R.U32.HI R4, RZ, 0x5, R4 ;  /* 0x00000005ff047819 */ /* 0x004fc80000011604 */
[----:B------:R-:W-:-:S05]  /*c850*/  LOP3.LUT R4, R4, 0x3, RZ, 0xc0, !PT ;  /* 0x0000000304047812 */ /* 0x000fca00078ec0ff */
[----:B------:R2:W3:Y:S02]  /*c860*/  SHFL.IDX PT, R14, R4, RZ, 0x1f ;  /* 0x00001fff040e7589 */ /* 0x0004e400000e0000 */
.L_x_345:
[----:B------:R-:W-:Y:S01]  /*c870*/  PLOP3.LUT P1, PT, PT, PT, PT, 0x8, 0x0 ;  /* 0x000000000000781c */ /* 0x000fe20003f2e170 */
[----:B------:R4:W-:Y:S01]  /*c880*/  STL [R1+0x8], R0 ;  /* 0x0000080001007387 */ /* 0x0009e20000100800 */
[----:B---3--:R-:W-:Y:S02]  /*c890*/  ISETP.NE.AND P0, PT, R14, RZ, PT ;  /* 0x000000ff0e00720c */ /* 0x008fe40003f05270 */
[----:B--2---:R-:W-:-:S05]  /*c8a0*/  P2R R4, PR, RZ, 0x2 ;  /* 0x00000002ff047803 */ /* 0x004fca0000000000 */
[----:B------:R4:W-:Y:S06]  /*c8b0*/  STL [R1+0x20], R4 ;  /* 0x0000200401007387 */ /* 0x0009ec0000100800 */
[----:B------:R-:W-:Y:S05]  /*c8c0*/  @P0 BRA `(.L_x_242) ;  /* 0x0000000400300947 */ /* 0x000fea0003800000 */
[----:B------:R-:W-:-:S03]  /*c8d0*/  UMOV UR4, 0xffffffff ;  /* 0xffffffff00047882 */ /* 0x000fc60000000000 */
[----:B------:R-:W-:Y:S05]  /*c8e0*/  BRA.DIV UR4, `(.L_x_243) ;  /* 0x0000004e044c7947 */ /* 0x000fea000b800000 */
[----:B------:R-:W-:-:S13]  /*c8f0*/  ELECT P6, URZ, PT ;  /* 0x00000000003f782f */ /* 0x000fda00038c0000 */
.L_x_348:
[----:B------:R-:W-:Y:S05]  /*c900*/  @!P6 BRA `(.L_x_242) ;  /* 0x000000040020e947 */ /* 0x000fea0003800000 */
[----:B------:R-:W-:-:S04]  /*c910*/  ISETP.NE.U32.AND P0, PT, R2, RZ, PT ;  /* 0x000000ff0200720c */ /* 0x000fc80003f05070 */
[----:B------:R-:W-:-:S13]  /*c920*/  ISETP.NE.AND.EX P0, PT, R3, RZ, PT, P0 ;  /* 0x000000ff0300720c */ /* 0x000fda0003f05300 */
[----:B------:R-:W-:Y:S05]  /*c930*/  @!P0 BRA `(.L_x_244) ;  /* 0x0000000000508947 */ /* 0x000fea0003800000 */
[----:B------:R-:W2:Y:S01]  /*c940*/  LDC R6, c[0x0][0x43c] ;  /* 0x00010f00ff067b82 */ /* 0x000ea20000000800 */
[----:B------:R-:W-:Y:S01]  /*c950*/  IMAD.MOV.U32 R9, RZ, RZ, R0 ;  /* 0x000000ffff097224 */ /* 0x000fe200078e0000 */
[----:B------:R-:W-:-:S03]  /*c960*/  ULDC.64 UR4, c[0x0][0x428] ;  /* 0x00010a0000047ab9 */ /* 0x000fc60000000a00 */
[----:B----4-:R-:W-:Y:S01]  /*c970*/  IMAD.MOV.U32 R0, RZ, RZ, R9 ;  /* 0x000000ffff007224 */ /* 0x010fe200078e0009 */
[----:B--2---:R-:W-:-:S13]  /*c980*/  ISETP.NE.AND P0, PT, R6, 0x1, PT ;  /* 0x000000010600780c */ /* 0x004fda0003f05270 */
[----:B------:R-:W2:Y:S02]  /*c990*/  @P0 LDC.64 R4, c[0x0][0x440] ;  /* 0x00011000ff040b82 */ /* 0x000ea40000000a00 */
[----:B--2---:R-:W-:-:S05]  /*c9a0*/  @P0 IMAD.HI.U32 R4, R9, R4, RZ ;  /* 0x0000000409040227 */ /* 0x004fca00078e00ff */
[----:B------:R-:W-:-:S04]  /*c9b0*/  @P0 SHF.R.U32.HI R0, RZ, R5, R4 ;  /* 0x00000005ff000219 */ /* 0x000fc80000011604 */
[--C-:B------:R-:W-:Y:S01]  /*c9c0*/  SHF.R.S32.HI R5, RZ, 0x1f, R0.reuse ;  /* 0x0000001fff057819 */ /* 0x100fe20000011400 */
[----:B------:R-:W-:-:S04]  /*c9d0*/  IMAD.MOV R4, RZ, RZ, -R0 ;  /* 0x000000ffff047224 */ /* 0x000fc800078e0a00 */
[----:B------:R-:W-:Y:S02]  /*c9e0*/  IMAD R9, R6, R4, R9 ;  /* 0x0000000406097224 */ /* 0x000fe400078e0209 */
[----:B------:R-:W-:Y:S02]  /*c9f0*/  IMAD R6, R8, UR4, RZ ;  /* 0x0000000408067c24 */ /* 0x000fe4000f8e02ff */
[----:B------:R-:W-:Y:S01]  /*ca00*/  IMAD.MOV.U32 R4, RZ, RZ, R0 ;  /* 0x000000ffff047224 */ /* 0x000fe200078e0000 */
[----:B------:R2:W-:Y:S01]  /*ca10*/  STL [R1+0x8], R9 ;  /* 0x0000080901007387 */ /* 0x0005e20000100800 */
[C---:B------:R-:W-:Y:S02]  /*ca20*/  IMAD R0, R7.reuse, UR5, R6 ;  /* 0x0000000507007c24 */ /* 0x040fe4000f8e0206 */
[----:B------:R-:W-:-:S04]  /*ca30*/  IMAD.WIDE.U32 R4, R7, UR4, R4 ;  /* 0x0000000407047c25 */ /* 0x000fc8000f8e0004 */
[----:B------:R-:W-:Y:S01]  /*ca40*/  IMAD.IADD R0, R5, 0x1, R0 ;  /* 0x0000000105007824 */ /* 0x000fe200078e0200 */
[----:B------:R-:W-:-:S04]  /*ca50*/  LEA R2, P0, R4, R2, 0x2 ;  /* 0x0000000204027211 */ /* 0x000fc800078010ff */
[----:B------:R-:W-:-:S05]  /*ca60*/  LEA.HI.X R3, R4, R3, R0, 0x2, P0 ;  /* 0x0000000304037211 */ /* 0x000fca00000f1400 */
[----:B------:R2:W5:Y:S04]  /*ca70*/  LDG.E R17, desc[UR40][R2.64] ;  /* 0x0000002802117981 */ /* 0x000568000c1e1900 */
.L_x_244:
[----:B--2---:R-:W2:Y:S01]  /*ca80*/  LDL R2, [R1+0x14] ;  /* 0x0000140001027983 */ /* 0x004ea20000100800 */
[----:B----4-:R-:W-:Y:S01]  /*ca90*/  IMAD R0, R19, 0x8, R18 ;  /* 0x0000000813007824 */ /* 0x010fe200078e0212 */
[----:B--2---:R-:W-:-:S04]  /*caa0*/  SHF.L.U32 R2, R2, 0x1f, RZ ;  /* 0x0000001f02027819 */ /* 0x004fc800000006ff */
[----:B------:R-:W2:Y:S02]  /*cab0*/  SYNCS.PHASECHK.TRANS64.TRYWAIT P0, [R0+URZ+0x34840], R2 ;  /* 0x03484002000075a7 */ /* 0x000ea4000800017f */
[----:B--2---:R-:W-:Y:S05]  /*cac0*/  @!P0 BRA `(.L_x_245) ;  /* 0x0000004800f48947 */ /* 0x004fea0003800000 */
.L_x_349:
[----:B------:R-:W3:Y:S02]  /*cad0*/  S2R R3, SR_TID.X ;  /* 0x0000000000037919 */ /* 0x000ee40000002100 */
[----:B---3--:R-:W-:-:S04]  /*cae0*/  LOP3.LUT R3, R3, 0x7f, RZ, 0xc0, !PT ;  /* 0x0000007f03037812 */ /* 0x008fc800078ec0ff */
[----:B------:R-:W-:-:S13]  /*caf0*/  ISETP.NE.AND P0, PT, R3, RZ, PT ;  /* 0x000000ff0300720c */ /* 0x000fda0003f05270 */
[----:B------:R-:W-:Y:S05]  /*cb00*/  @P0 BRA `(.L_x_246) ;  /* 0x00000000001c0947 */ /* 0x000fea0003800000 */
[----:B------:R-:W3:Y:S01]  /*cb10*/  S2R R3, SR_TID.X ;  /* 0x0000000000037919 */ /* 0x000ee20000002100 */
[----:B--2---:R-:W-:-:S04]  /*cb20*/  IMAD.MOV.U32 R2, RZ, RZ, 0xc000 ;  /* 0x0000c000ff027424 */ /* 0x004fc800078e00ff */
[----:B------:R4:W-:Y:S01]  /*cb30*/  SYNCS.ARRIVE.TRANS64 RZ, [R0+URZ+0x34830], R2 ;  /* 0x0348300200ff79a7 */ /* 0x0009e2000800003f */
[----:B---3--:R-:W-:-:S04]  /*cb40*/  LOP3.LUT R3, R3, 0x1f, RZ, 0xc0, !PT ;  /* 0x0000001f03037812 */ /* 0x008fc800078ec0ff */
[----:B------:R-:W-:-:S13]  /*cb50*/  ISETP.NE.AND P0, PT, R3, RZ, PT ;  /* 0x000000ff0300720c */ /* 0x000fda0003f05270 */
[----:B----4-:R-:W-:Y:S05]  /*cb60*/  @!P0 BRA `(.L_x_246) ;  /* 0x0000000000048947 */ /* 0x010fea0003800000 */
[----:B------:R-:W-:Y:S01]  /*cb70*/  BPT.TRAP 0x1 ;  /* 0x000000040000795c */ /* 0x000fe20000300000 */
.L_x_246:
[----:B------:R-:W3:Y:S04]  /*cb80*/  LDL R3, [R1+0x8] ;  /* 0x0000080001037983 */ /* 0x000ee80000100800 */
[----:B--2---:R-:W2:Y:S01]  /*cb90*/  LDL R2, [R1+0x18] ;  /* 0x0000180001027983 */ /* 0x004ea20000100800 */
[----:B------:R-:W-:Y:S01]  /*cba0*/  R2UR UR9, R0 ;  /* 0x00000000000972ca */ /* 0x000fe200000e0000 */
[----:B------:R-:W-:Y:S01]  /*cbb0*/  IMAD R0, R19, 0xc000, R18 ;  /* 0x0000c00013007824 */ /* 0x000fe200078e0212 */
[----:B------:R-:W-:Y:S01]  /*cbc0*/  UIADD3 UR4, UP0, UR38, 0x370, URZ ;  /* 0x0000037026047890 */ /* 0x000fe2000ff1e03f */
[----:B------:R-:W-:Y:S01]  /*cbd0*/  R2UR UR12, R16 ;  /* 0x00000000100c72ca */ /* 0x000fe200000e0000 */
[----:B------:R-:W-:Y:S01]  /*cbe0*/  UMOV UR10, URZ ;  /* 0x0000003f000a7c82 */ /* 0x000fe20008000000 */
[----:B-----5:R-:W-:Y:S01]  /*cbf0*/  R2UR UR13, R17 ;  /* 0x00000000110d72ca */ /* 0x020fe200000e0000 */
[----:B------:R-:W-:Y:S01]  /*cc00*/  UMOV UR6, 0x0 ;  /* 0x0000000000067882 */ /* 0x000fe20000000000 */
[----:B------:R-:W-:Y:S01]  /*cc10*/  R2UR UR8, R0 ;  /* 0x00000000000872ca */ /* 0x000fe200000e0000 */
[----:B------:R-:W-:Y:S01]  /*cc20*/  UMOV UR7, 0x14f00000 ;  /* 0x14f0000000077882 */ /* 0x000fe20000000000 */
[----:B------:R-:W-:Y:S01]  /*cc30*/  PLOP3.LUT P0, PT, PT, PT, PT, 0x80, 0x0 ;  /* 0x000000000000781c */ /* 0x000fe20003f0f070 */
[----:B------:R-:W-:-:S03]  /*cc40*/  UMOV UR16, 0x40 ;  /* 0x0000004000107882 */ /* 0x000fc60000000000 */
[----:B------:R-:W-:Y:S01]  /*cc50*/  UIADD3 UR9, UR9, 0x34830, URZ ;  /* 0x0003483009097890 */ /* 0x000fe2000fffe03f */
[----:B------:R-:W-:-:S05]  /*cc60*/  P2R R0, PR, RZ, 0x1 ;  /* 0x00000001ff007803 */ /* 0x000fca0000000000 */
[----:B------:R4:W-:Y:S01]  /*cc70*/  STL [R1+0x20], R0 ;  /* 0x0000200001007387 */ /* 0x0009e20000100800 */
[----:B------:R-:W-:Y:S02]  /*cc80*/  UIADD3 UR14, UR8, 0x1c400, URZ ;  /* 0x0001c400080e7890 */ /* 0x000fe4000fffe03f */
[----:B------:R-:W-:Y:S02]  /*cc90*/  UIADD3 UR15, UR8, 0x20400, URZ ;  /* 0x00020400080f7890 */ /* 0x000fe4000fffe03f */
[----:B------:R-:W-:-:S03]  /*cca0*/  UIADD3 UR17, UR8, 0x24400, URZ ;  /* 0x0002440008117890 */ /* 0x000fc6000fffe03f */
[----:B------:R-:W-:Y:S01]  /*ccb0*/  UMOV UR8, UR14 ;  /* 0x0000000e00087c82 */ /* 0x000fe20008000000 */
[----:B------:R-:W-:Y:S01]  /*ccc0*/  UMOV UR14, 0x80 ;  /* 0x00000080000e7882 */ /* 0x000fe20000000000 */
[----:B---3--:R-:W-:Y:S02]  /*ccd0*/  R2UR UR11, R3 ;  /* 0x00000000030b72ca */ /* 0x008fe400000e0000 */
[----:B--2---:R-:W-:-:S13]  /*cce0*/  R2UR UR5, R2 ;  /* 0x00000000020572ca */ /* 0x004fda00000e0000 */
[----:B------:R-:W-:Y:S02]  /*ccf0*/  ULEA UR11, UR11, UR5, 0x7 ;  /* 0x000000050b0b7291 */ /* 0x000fe4000f8e383f */
[----:B------:R-:W-:-:S09]  /*cd00*/  UIADD3.X UR5, URZ, UR39, URZ, UP0, !UPT ;  /* 0x000000273f057290 */ /* 0x000fd200087fe43f */
[----:B------:R2:W-:Y:S02]  /*cd10*/  UTMALDG.4D [UR8], [UR4], desc[UR6] ;  /* 0x00000608040075b4 */ /* 0x0005e40008019000 */
[----:B--2---:R-:W-:Y:S01]  /*cd20*/  UMOV UR8, UR15 ;  /* 0x0000000f00087c82 */ /* 0x004fe20008000000 */
[----:B------:R-:W-:Y:S02]  /*cd30*/  UMOV UR10, UR16 ;  /* 0x00000010000a7c82 */ /* 0x000fe40008000000 */
[----:B------:R2:W-:Y:S02]  /*cd40*/  UTMALDG.4D [UR8], [UR4], desc[UR6] ;  /* 0x00000608040075b4 */ /* 0x0005e40008019000 */
[----:B--2---:R-:W-:Y:S01]  /*cd50*/  UMOV UR8, UR17 ;  /* 0x0000001100087c82 */ /* 0x004fe20008000000 */
[----:B------:R-:W-:Y:S02]  /*cd60*/  UMOV UR10, UR14 ;  /* 0x0000000e000a7c82 */ /* 0x000fe40008000000 */
[----:B------:R4:W-:Y:S02]  /*cd70*/  UTMALDG.4D [UR8], [UR4], desc[UR6] ;  /* 0x00000608040075b4 */ /* 0x0009e40008019000 */
[----:B----4-:R-:W-:Y:S01]  /*cd80*/  NOP ;  /* 0x0000000000007918 */ /* 0x010fe20000000000 */
.L_x_242:
[----:B------:R-:W2:Y:S04]  /*cd90*/  LDL.LU R3, [R1+0x30] ;  /* 0x0000300001037983 */ /* 0x000ea80000300800 */
[----:B------:R-:W3:Y:S04]  /*cda0*/  LDL.LU R5, [R1+0x2c] ;  /* 0x00002c0001057983 */ /* 0x000ee80000300800 */
[----:B----4-:R-:W4:Y:S01]  /*cdb0*/  LDL.LU R4, [R1+0x3c] ;  /* 0x00003c0001047983 */ /* 0x010f220000300800 */
[----:B------:R-:W-:Y:S05]  /*cdc0*/  WARPSYNC.ALL ;  /* 0x0000000000007948 */ /* 0x000fea0003800000 */
[----:B------:R-:W-:Y:S01]  /*cdd0*/  ULDC.64 UR4, c[0x0][0x298] ;  /* 0x0000a60000047ab9 */ /* 0x000fe20000000a00 */
[----:B------:R-:W-:Y:S01]  /*cde0*/  ULDC.64 UR6, c[0x0][0xa00] ;  /* 0x0002800000067ab9 */ /* 0x000fe20000000a00 */
[----:B------:R-:W-:Y:S01]  /*cdf0*/  VIADD R2, R18, 0x10400 ;  /* 0x0001040012027836 */ /* 0x000fe20000000000 */
[----:B------:R-:W-:Y:S01]  /*ce00*/  BAR.SYNC.DEFER_BLOCKING 0x8, 0x180 ;  /* 0x0206000000007b1d */ /* 0x000fe20000010000 */
[----:B------:R-:W-:-:S03]  /*ce10*/  ISETP.NE.U32.AND P0, PT, RZ, UR6, PT ;  /* 0x00000006ff007c0c */ /* 0x000fc6000bf05070 */
[----:B------:R-:W-:Y:S02]  /*ce20*/  LOP3.LUT P1, RZ, R2, 0x3ff, RZ, 0xc0, !PT ;  /* 0x000003ff02ff7812 */ /* 0x000fe4000782c0ff */
[----:B------:R-:W-:Y:S01]  /*ce30*/  ISETP.NE.AND.EX P0, PT, RZ, UR7, PT, P0 ;  /* 0x00000007ff007c0c */ /* 0x000fe2000bf05300 */
[----:B------:R-:W-:Y:S01]  /*ce40*/  BSSY B6, `(.L_x_247) ;  /* 0x000001d000067945 */ /* 0x000fe20003800000 */
[----:B--2---:R-:W-:Y:S02]  /*ce50*/  SHF.R.S32.HI R0, RZ, 0x1f, R3 ;  /* 0x0000001fff007819 */ /* 0x004fe40000011403 */
[----:B---3--:R-:W-:-:S03]  /*ce60*/  SEL R5, R5, RZ, !P0 ;  /* 0x000000ff05057207 */ /* 0x008fc60004000000 */
[----:B------:R-:W-:Y:S01]  /*ce70*/  IMAD R0, R0, UR4, RZ ;  /* 0x0000000400007c24 */ /* 0x000fe2000f8e02ff */
[----:B----4-:R-:W-:-:S03]  /*ce80*/  SEL R4, R4, RZ, !P0 ;  /* 0x000000ff04047207 */ /* 0x010fc60004000000 */
[C---:B------:R-:W-:Y:S02]  /*ce90*/  IMAD R0, R3.reuse, UR5, R0 ;  /* 0x0000000503007c24 */ /* 0x040fe4000f8e0200 */
[----:B------:R-:W-:-:S05]  /*cea0*/  IMAD.WIDE.U32 R2, R3, UR4, RZ ;  /* 0x0000000403027c25 */ /* 0x000fca000f8e00ff */
[----:B------:R-:W-:Y:S01]  /*ceb0*/  IADD3 R0, R3, R0, RZ ;  /* 0x0000000003007210 */ /* 0x000fe20007ffe0ff */
[----:B------:R2:W-:Y:S04]  /*cec0*/  STL.64 [R1+0x50], R2 ;  /* 0x0000500201007387 */ /* 0x0005e80000100a00 */
[----:B------:R2:W-:Y:S04]  /*ced0*/  STL [R1+0x2c], R5 ;  /* 0x00002c0501007387 */ /* 0x0005e80000100800 */
[----:B------:R2:W-:Y:S04]  /*cee0*/  STL [R1+0x3c], R4 ;  /* 0x00003c0401007387 */ /* 0x0005e80000100800 */
[----:B------:R2:W-:Y:S01]  /*cef0*/  STL [R1+0x30], R0 ;  /* 0x0000300001007387 */ /* 0x0005e20000100800 */
[----:B------:R-:W-:Y:S05]  /*cf00*/  @!P1 BRA `(.L_x_248) ;  /* 0x0000000000409947 */ /* 0x000fea0003800000 */
[----:B--2---:R-:W-:Y:S01]  /*cf10*/  MOV R2, 0x0 ;  /* 0x0000000000027802 */ /* 0x004fe20000000f00 */
[----:B------:R-:W-:Y:S01]  /*cf20*/  ULDC.64 UR6, c[0x4][0x118] ;  /* 0x0100460000067ab9 */ /* 0x000fe20000000a00 */
[----:B------:R-:W-:Y:S01]  /*cf30*/  ULDC.64 UR8, c[0x4][0x120] ;  /* 0x0100480000087ab9 */ /* 0x000fe20000000a00 */
[----:B------:R-:W-:Y:S01]  /*cf40*/  ULDC.64 UR4, c[0x4][0x88] ;  /* 0x0100220000047ab9 */ /* 0x000fe20000000a00 */
[----:B------:R-:W-:Y:S02]  /*cf50*/  IMAD.U32 R4, RZ, RZ, UR6 ;  /* 0x00000006ff047e24 */ /* 0x000fe4000f8e00ff */
[----:B------:R-:W2:Y:S01]  /*cf60*/  LDC.64 R2, c[0x4][R2] ;  /* 0x0100000002027b82 */ /* 0x000ea20000000a00 */
[----:B------:R-:W-:Y:S02]  /*cf70*/  IMAD.U32 R5, RZ, RZ, UR7 ;  /* 0x00000007ff057e24 */ /* 0x000fe4000f8e00ff */
[----:B------:R-:W-:Y:S02]  /*cf80*/  IMAD.U32 R6, RZ, RZ, UR8 ;  /* 0x00000008ff067e24 */ /* 0x000fe4000f8e00ff */
[----:B------:R-:W-:-:S02]  /*cf90*/  IMAD.U32 R7, RZ, RZ, UR9 ;  /* 0x00000009ff077e24 */ /* 0x000fc4000f8e00ff */
[----:B-1----:R-:W-:Y:S02]  /*cfa0*/  IMAD.U32 R10, RZ, RZ, UR4 ;  /* 0x00000004ff0a7e24 */ /* 0x002fe4000f8e00ff */
[----:B0-----:R-:W-:Y:S02]  /*cfb0*/  IMAD.U32 R11, RZ, RZ, UR5 ;  /* 0x00000005ff0b7e24 */ /* 0x001fe4000f8e00ff */
[----:B------:R-:W-:Y:S02]  /*cfc0*/  IMAD.MOV.U32 R8, RZ, RZ, 0x70 ;  /* 0x00000070ff087424 */ /* 0x000fe400078e00ff */
[----:B------:R-:W-:Y:S02]  /*cfd0*/  IMAD.MOV.U32 R12, RZ, RZ, 0x1 ;  /* 0x00000001ff0c7424 */ /* 0x000fe400078e00ff */
[----:B------:R-:W-:-:S07]  /*cfe0*/  IMAD.MOV.U32 R13, RZ, RZ, RZ ;  /* 0x000000ffff0d7224 */ /* 0x000fce00078e00ff */
[----:B------:R-:W-:-:S07]  /*cff0*/  LEPC R20, `(.L_x_248) ;  /* 0x000000001014794e */ /* 0x000fce0000000000 */
[----:B--2---:R-:W-:Y:S05]  /*d000*/  CALL.ABS.NOINC R2 ;  /* 0x0000000002007343 */ /* 0x004fea0003c00000 */
.L_x_248:
[----:B------:R-:W-:Y:S05]  /*d010*/  BSYNC B6 ;  /* 0x0000000000067941 */ /* 0x000fea0003800000 */
.L_x_247:
[----:B--2---:R-:W2:Y:S01]  /*d020*/  LDL.LU R0, [R1+0x3c] ;  /* 0x00003c0001007983 */ /* 0x004ea20000300800 */
[----:B------:R-:W3:Y:S01]  /*d030*/  LDC R8, c[0x0][0x448] ;  /* 0x00011200ff087b82 */ /* 0x000ee20000000800 */
[----:B------:R-:W-:Y:S01]  /*d040*/  ULDC.64 UR4, c[0x0][0x2d8] ;  /* 0x0000b60000047ab9 */ /* 0x000fe20000000a00 */
[----:B------:R-:W-:Y:S01]  /*d050*/  ULDC.64 UR6, c[0x0][0x280] ;  /* 0x0000a00000067ab9 */ /* 0x000fe20000000a00 */
[----:B------:R-:W4:Y:S04]  /*d060*/  LDL.LU R4, [R1+0x30] ;  /* 0x0000300001047983 */ /* 0x000f280000300800 */
[----:B------:R-:W4:Y:S04]  /*d070*/  LDL.LU.64 R2, [R1+0x50] ;  /* 0x0000500001027983 */ /* 0x000f280000300a00 */
[----:B------:R-:W2:Y:S04]  /*d080*/  LDL.LU R6, [R1+0x2c] ;  /* 0x00002c0001067983 */ /* 0x000ea80000300800 */
[----:B------:R-:W2:Y:S01]  /*d090*/  LDL.LU R5, [R1+0x4] ;  /* 0x0000040001057983 */ /* 0x000ea20000300800 */
[----:B---3--:R-:W-:Y:S01]  /*d0a0*/  ISETP.NE.AND P0, PT, R8, 0x1, PT ;  /* 0x000000010800780c */ /* 0x008fe20003f05270 */
[----:B------:R-:W0:-:S12]  /*d0b0*/  S2R R9, SR_TID.X ;  /* 0x0000000000097919 */ /* 0x000e180000002100 */
[----:B------:R-:W3:Y:S01]  /*d0c0*/  @P0 LDC R7, c[0x0][0x450] ;  /* 0x00011400ff070b82 */ /* 0x000ee20000000800 */
[----:B0-----:R-:W-:-:S04]  /*d0d0*/  SHF.L.U32 R11, R9, 0x3, RZ ;  /* 0x00000003090b7819 */ /* 0x001fc800000006ff */
[----:B------:R-:W-:-:S04]  /*d0e0*/  LOP3.LUT R11, R11, 0x38, RZ, 0xc0, !PT ;  /* 0x000000380b0b7812 */ /* 0x000fc800078ec0ff */
[----:B-1----:R-:W-:Y:S01]  /*d0f0*/  LOP3.LUT R10, R11, 0x40, RZ, 0xfc, !PT ;  /* 0x000000400b0a7812 */ /* 0x002fe200078efcff */
[----:B----4-:R-:W-:Y:S02]  /*d100*/  IMAD.MOV.U32 R3, RZ, RZ, R4 ;  /* 0x000000ffff037224 */ /* 0x010fe400078e0004 */
[----:B------:R-:W0:Y:S01]  /*d110*/  S2R R4, SR_TID.X ;  /* 0x0000000000047919 */ /* 0x000e220000002100 */
[----:B------:R-:W-:-:S04]  /*d120*/  IMAD.WIDE.U32 R2, R16, UR4, R2 ;  /* 0x0000000410027c25 */ /* 0x000fc8000f8e0002 */
[----:B------:R-:W-:Y:S01]  /*d130*/  IMAD R3, R16, UR5, R3 ;  /* 0x0000000510037c24 */ /* 0x000fe2000f8e0203 */
[----:B------:R-:W-:Y:S02]  /*d140*/  ULDC.64 UR4, c[0x0][0x2e0] ;  /* 0x0000b80000047ab9 */ /* 0x000fe40000000a00 */
[----:B--2---:R-:W-:Y:S02]  /*d150*/  IMAD R0, R0, UR4, RZ ;  /* 0x0000000400007c24 */ /* 0x004fe4000f8e02ff */
[----:B------:R-:W-:-:S04]  /*d160*/  IMAD.WIDE.U32 R2, R6, UR4, R2 ;  /* 0x0000000406027c25 */ /* 0x000fc8000f8e0002 */
[----:B------:R-:W-:Y:S01]  /*d170*/  IMAD R0, R6, UR5, R0 ;  /* 0x0000000506007c24 */ /* 0x000fe2000f8e0200 */
[----:B------:R-:W-:Y:S01]  /*d180*/  ULDC.64 UR4, c[0x0][0x2d0] ;  /* 0x0000b40000047ab9 */ /* 0x000fe20000000a00 */
[C---:B0-----:R-:W-:Y:S01]  /*d190*/  LOP3.LUT R6, R4.reuse, 0x7f, RZ, 0xc0, !PT ;  /* 0x0000007f04067812 */ /* 0x041fe200078ec0ff */
[----:B------:R-:W-:-:S03]  /*d1a0*/  IMAD.SHL.U32 R4, R4, 0x10, RZ ;  /* 0x0000001004047824 */ /* 0x000fc600078e00ff */
[----:B------:R-:W-:-:S04]  /*d1b0*/  SHF.R.U32.HI R6, RZ, 0x3, R6 ;  /* 0x00000003ff067819 */ /* 0x000fc80000011606 */
[----:B------:R-:W-:Y:S02]  /*d1c0*/  LOP3.LUT R4, R6, 0x70, R4, 0xf8, !PT ;  /* 0x0000007006047812 */ /* 0x000fe400078ef804 */
[----:B------:R-:W0:Y:S01]  /*d1d0*/  @P0 LDC R6, c[0x0][0x44c] ;  /* 0x00011300ff060b82 */ /* 0x000e220000000800 */
[----:B------:R-:W-:Y:S02]  /*d1e0*/  IMAD.SHL.U32 R5, R5, 0x80, RZ ;  /* 0x0000008005057824 */ /* 0x000fe400078e00ff */
[----:B------:R-:W-:-:S03]  /*d1f0*/  IMAD.IADD R3, R3, 0x1, R0 ;  /* 0x0000000103037824 */ /* 0x000fc600078e0200 */
[----:B------:R-:W-:-:S05]  /*d200*/  LOP3.LUT R0, R4, R5, RZ, 0xfc, !PT ;  /* 0x0000000504007212 */ /* 0x000fca00078efcff */
[----:B------:R-:W-:Y:S02]  /*d210*/  IMAD.MOV.U32 R4, RZ, RZ, R0 ;  /* 0x000000ffff047224 */ /* 0x000fe400078e0000 */
[----:B0-----:R-:W-:-:S05]  /*d220*/  @P0 IMAD.HI.U32 R6, R0, R6, RZ ;  /* 0x0000000600060227 */ /* 0x001fca00078e00ff */
[----:B---3--:R-:W-:-:S05]  /*d230*/  @P0 SHF.R.U32.HI R4, RZ, R7, R6 ;  /* 0x00000007ff040219 */ /* 0x008fca0000011606 */
[----:B------:R-:W-:-:S04]  /*d240*/  IMAD.MOV R6, RZ, RZ, -R4 ;  /* 0x000000ffff067224 */ /* 0x000fc800078e0a04 */
[----:B------:R-:W-:Y:S01]  /*d250*/  IMAD R0, R8, R6, R0 ;  /* 0x0000000608007224 */ /* 0x000fe200078e0200 */
[----:B------:R-:W-:Y:S01]  /*d260*/  SHF.R.S32.HI R6, RZ, 0x1f, R4 ;  /* 0x0000001fff067819 */ /* 0x000fe20000011404 */
[----:B------:R-:W-:-:S04]  /*d270*/  IMAD.WIDE.U32 R2, R4, UR4, R2 ;  /* 0x0000000404027c25 */ /* 0x000fc8000f8e0002 */
[----:B------:R-:W-:-:S04]  /*d280*/  IMAD R6, R6, UR4, RZ ;  /* 0x0000000406067c24 */ /* 0x000fc8000f8e02ff */
[----:B------:R-:W-:Y:S01]  /*d290*/  IMAD R4, R4, UR5, R6 ;  /* 0x0000000504047c24 */ /* 0x000fe2000f8e0206 */
[----:B------:R-:W-:-:S03]  /*d2a0*/  ULDC.64 UR4, c[0x0][0x2c8] ;  /* 0x0000b20000047ab9 */ /* 0x000fc60000000a00 */
[----:B------:R-:W-:Y:S01]  /*d2b0*/  IMAD.IADD R3, R3, 0x1, R4 ;  /* 0x0000000103037824 */ /* 0x000fe200078e0204 */
[----:B------:R-:W-:Y:S01]  /*d2c0*/  SHF.R.S32.HI R4, RZ, 0x1f, R0 ;  /* 0x0000001fff047819 */ /* 0x000fe20000011400 */
[----:B------:R-:W-:-:S04]  /*d2d0*/  IMAD.WIDE.U32 R2, R0, UR4, R2 ;  /* 0x0000000400027c25 */ /* 0x000fc8000f8e0002 */
[----:B------:R-:W-:Y:S01]  /*d2e0*/  IMAD R4, R4, UR4, RZ ;  /* 0x0000000404047c24 */ /* 0x000fe2000f8e02ff */
[----:B------:R-:W-:Y:S02]  /*d2f0*/  ULDC UR4, c[0x0][0x2b8] ;  /* 0x0000ae0000047ab9 */ /* 0x000fe40000000800 */
[----:B------:R-:W-:Y:S02]  /*d300*/  ISETP.GE.AND P1, PT, R10, UR4, PT ;  /* 0x000000040a007c0c */ /* 0x000fe4000bf26270 */
[----:B------:R0:W5:Y:S01]  /*d310*/  LDL R10, [R1+0x24] ;  /* 0x00002400010a7983 */ /* 0x0001620000100800 */
[----:B------:R-:W-:Y:S01]  /*d320*/  IMAD R0, R0, UR5, R4 ;  /* 0x0000000500007c24 */ /* 0x000fe2000f8e0204 */
[----:B------:R-:W-:Y:S02]  /*d330*/  LOP3.LUT R9, R11, 0x80, RZ, 0xfc, !PT ;  /* 0x000000800b097812 */ /* 0x000fe400078efcff */
[----:B------:R-:W-:Y:S01]  /*d340*/  LEA R4, P3, R2, UR6, 0x1 ;  /* 0x0000000602047c11 */ /* 0x000fe2000f8608ff */
[----:B------:R-:W-:Y:S01]  /*d350*/  IMAD.IADD R0, R3, 0x1, R0 ;  /* 0x0000000103007824 */ /* 0x000fe200078e0200 */
[----:B------:R-:W-:-:S02]  /*d360*/  ISETP.GE.AND P2, PT, R11, UR4, PT ;  /* 0x000000040b007c0c */ /* 0x000fc4000bf46270 */
[----:B------:R-:W-:Y:S01]  /*d370*/  ISETP.GE.AND P0, PT, R9, UR4, PT ;  /* 0x0000000409007c0c */ /* 0x000fe2000bf06270 */
[----:B------:R-:W-:Y:S01]  /*d380*/  UMOV UR4, 0xffffffff ;  /* 0xffffffff00047882 */ /* 0x000fe20000000000 */
[----:B------:R-:W-:Y:S02]  /*d390*/  LEA.HI.X R3, R2, UR7, R0, 0x1, P3 ;  /* 0x0000000702037c11 */ /* 0x000fe400098f0c00 */
[----:B0-----:R-:W-:Y:S09]  /*d3a0*/  BRA.DIV UR4, `(.L_x_249) ;  /* 0x0000004204d07947 */ /* 0x001ff2000b800000 */
[----:B------:R-:W2:Y:S01]  /*d3b0*/  LDL.LU R7, [R1+0x44] ;  /* 0x0000440001077983 */ /* 0x000ea20000300800 */
[----:B------:R-:W0:Y:S02]  /*d3c0*/  S2R R6, SR_TID.X ;  /* 0x0000000000067919 */ /* 0x000e240000002100 */
[----:B0-----:R-:W-:-:S04]  /*d3d0*/  LOP3.LUT R6, R6, 0x7f, RZ, 0xc0, !PT ;  /* 0x0000007f06067812 */ /* 0x001fc800078ec0ff */
[----:B------:R-:W-:-:S05]  /*d3e0*/  SHF.R.U32.HI R6, RZ, 0x3, R6 ;  /* 0x00000003ff067819 */ /* 0x000fca0000011606 */
[----:B------:R-:W-:Y:S02]  /*d3f0*/  IMAD.IADD R0, R6, 0x1, R5 ;  /* 0x0000000106007824 */ /* 0x000fe400078e0205 */
[----:B------:R-:W0:Y:S02]  /*d400*/  S2R R6, SR_TID.X ;  /* 0x0000000000067919 */ /* 0x000e240000002100 */
[----:B------:R-:W-:Y:S01]  /*d410*/  VIADD R5, R0, 0x10 ;  /* 0x0000001000057836 */ /* 0x000fe20000000000 */
[----:B------:R-:W-:Y:S01]  /*d420*/  SHFL.IDX PT, R9, R3, 0x1, 0x181f ;  /* 0x00381f0003097f89 */ /* 0x000fe200000e0000 */
[----:B0-----:R-:W-:-:S03]  /*d430*/  IMAD.SHL.U32 R11, R6, 0x8, RZ ;  /* 0x00000008060b7824 */ /* 0x001fc600078e00ff */
[----:B------:R-:W-:Y:S02]  /*d440*/  SHFL.IDX PT, R6, R3, RZ, 0x181f ;  /* 0x00181fff03067589 */ /* 0x000fe400000e0000 */
[----:B------:R-:W-:Y:S01]  /*d450*/  LOP3.LUT R11, R11, 0x38, RZ, 0xc0, !PT ;  /* 0x000000380b0b7812 */ /* 0x000fe200078ec0ff */
[----:B--2---:R-:W-:Y:S02]  /*d460*/  IMAD R2, R7, R8, RZ ;  /* 0x0000000807027224 */ /* 0x004fe400078e02ff */
[----:B------:R-:W0:Y:S03]  /*d470*/  SHFL.IDX PT, R7, R4, RZ, 0x181f ;  /* 0x00181fff04077589 */ /* 0x000e2600000e0000 */
[-C--:B------:R-:W-:Y:S02]  /*d480*/  ISETP.GE.AND P4, PT, R0, R2.reuse, PT ;  /* 0x000000020000720c */ /* 0x080fe40003f86270 */
[----:B------:R-:W-:-:S02]  /*d490*/  ISETP.GE.AND P3, PT, R5, R2, PT ;  /* 0x000000020500720c */ /* 0x000fc40003f66270 */
[----:B------:R-:W1:Y:S09]  /*d4a0*/  SHFL.IDX PT, R5, R4, 0x1, 0x181f ;  /* 0x00381f0004057f89 */ /* 0x000e7200000e0000 */
[----:B0-----:R-:W-:-:S05]  /*d4b0*/  @!P4 LEA R7, P5, R11, R7, 0x1 ;  /* 0x000000070b07c211 */ /* 0x001fca00078a08ff */
[----:B------:R-:W-:-:S05]  /*d4c0*/  @!P4 IMAD.X R6, RZ, RZ, R6, P5 ;  /* 0x000000ffff06c224 */ /* 0x000fca00028e0606 */
[----:B------:R-:W-:-:S04]  /*d4d0*/  @!P4 LOP3.LUT R7, R7, R6, RZ, 0x3c, !PT ;  /* 0x000000060707c212 */ /* 0x000fc800078e3cff */
[----:B------:R-:W-:Y:S02]  /*d4e0*/  @!P4 LOP3.LUT R6, R7, R6, RZ, 0x3c, !PT ;  /* 0x000000060706c212 */ /* 0x000fe400078e3cff */
[----:B-1----:R-:W-:Y:S02]  /*d4f0*/  @!P3 LEA R8, P5, R11, R5, 0x1 ;  /* 0x000000050b08b211 */ /* 0x002fe400078a08ff */
[----:B------:R-:W-:-:S03]  /*d500*/  @!P4 LOP3.LUT R7, R7, R6, RZ, 0x3c, !PT ;  /* 0x000000060707c212 */ /* 0x000fc600078e3cff */
[----:B------:R-:W-:Y:S02]  /*d510*/  @!P3 IMAD.X R5, RZ, RZ, R9, P5 ;  /* 0x000000ffff05b224 */ /* 0x000fe400028e0609 */
[----:B-----5:R-:W-:Y:S04]  /*d520*/  @!P4 LDGSTS.E.BYPASS.LTC128B.128 [R10+0x10400], desc[UR40][R6.64], !P2 ;  /* 0x10400000060acfae */ /* 0x020fe8000d101d68 */
[----:B------:R-:W-:Y:S04]  /*d530*/  @!P4 LDGSTS.E.BYPASS.LTC128B.128 [R10+0x14400], desc[UR40][R6.64+0x80], !P1 ;  /* 0x14400080060acfae */ /* 0x000fe8000c901d68 */
[----:B------:R0:W-:Y:S02]  /*d540*/  @!P4 LDGSTS.E.BYPASS.LTC128B.128 [R10+0x18400], desc[UR40][R6.64+0x100], !P0 ;  /* 0x18400100060acfae */ /* 0x0001e4000c101d68 */
[----:B0-----:R-:W-:-:S02]  /*d550*/  @!P3 IMAD.MOV.U32 R6, RZ, RZ, R8 ;  /* 0x000000ffff06b224 */ /* 0x001fc400078e0008 */
[----:B------:R-:W-:Y:S02]  /*d560*/  @!P3 IMAD.MOV.U32 R7, RZ, RZ, R5 ;  /* 0x000000ffff07b224 */ /* 0x000fe400078e0005 */
[----:B------:R-:W-:-:S03]  /*d570*/  VIADD R5, R0, 0x20 ;  /* 0x0000002000057836 */ /* 0x000fc60000000000 */
[----:B------:R-:W-:Y:S04]  /*d580*/  @!P3 LDGSTS.E.BYPASS.LTC128B.128 [R10+0x10c00], desc[UR40][R6.64], !P2 ;  /* 0x10c00000060abfae */ /* 0x000fe8000d101d68 */
[----:B------:R-:W-:Y:S04]  /*d590*/  @!P3 LDGSTS.E.BYPASS.LTC128B.128 [R10+0x14c00], desc[UR40][R6.64+0x80], !P1 ;  /* 0x14c00080060abfae */ /* 0x000fe8000c901d68 */
[----:B------:R0:W-:Y:S01]  /*d5a0*/  @!P3 LDGSTS.E.BYPASS.LTC128B.128 [R10+0x18c00], desc[UR40][R6.64+0x100], !P0 ;  /* 0x18c00100060abfae */ /* 0x0001e2000c101d68 */
[----:B------:R-:W-:-:S03]  /*d5b0*/  ISETP.GE.AND P3, PT, R5, R2, PT ;  /* 0x000000020500720c */ /* 0x000fc60003f66270 */
[----:B------:R-:W1:Y:S04]  /*d5c0*/  SHFL.IDX PT, R5, R4, 0x2, 0x181f ;  /* 0x00581f0004057f89 */ /* 0x000e6800000e0000 */
[----:B------:R-:W0:Y:S06]  /*d5d0*/  SHFL.IDX PT, R8, R3, 0x2, 0x181f ;  /* 0x00581f0003087f89 */ /* 0x000e2c00000e0000 */
[----:B-1----:R-:W-:-:S05]  /*d5e0*/  @!P3 LEA R5, P4, R11, R5, 0x1 ;  /* 0x000000050b05b211 */ /* 0x002fca00078808ff */
[----:B0-----:R-:W-:-:S04]  /*d5f0*/  @!P3 IMAD.X R6, RZ, RZ, R8, P4 ;  /* 0x000000ffff06b224 */ /* 0x001fc800020e0608 */
[----:B------:R-:W-:Y:S02]  /*d600*/  @!P3 IMAD.MOV.U32 R7, RZ, RZ, R6 ;  /* 0x000000ffff07b224 */ /* 0x000fe400078e0006 */
[----:B------:R-:W-:Y:S02]  /*d610*/  @!P3 IMAD.MOV.U32 R6, RZ, RZ, R5 ;  /* 0x000000ffff06b224 */ /* 0x000fe400078e0005 */
[----:B------:R-:W-:-:S03]  /*d620*/  VIADD R5, R0, 0x30 ;  /* 0x0000003000057836 */ /* 0x000fc60000000000 */
[----:B------:R-:W-:Y:S04]  /*d630*/  @!P3 LDGSTS.E.BYPASS.LTC128B.128 [R10+0x11400], desc[UR40][R6.64], !P2 ;  /* 0x11400000060abfae */ /* 0x000fe8000d101d68 */
[----:B------:R-:W-:Y:S04]  /*d640*/  @!P3 LDGSTS.E.BYPASS.LTC128B.128 [R10+0x15400], desc[UR40][R6.64+0x80], !P1 ;  /* 0x15400080060abfae */ /* 0x000fe8000c901d68 */
[----:B------:R0:W-:Y:S01]  /*d650*/  @!P3 LDGSTS.E.BYPASS.LTC128B.128 [R10+0x19400], desc[UR40][R6.64+0x100], !P0 ;  /* 0x19400100060abfae */ /* 0x0001e2000c101d68 */
[----:B------:R-:W-:-:S03]  /*d660*/  ISETP.GE.AND P3, PT, R5, R2, PT ;  /* 0x000000020500720c */ /* 0x000fc60003f66270 */
[----:B------:R-:W1:Y:S04]  /*d670*/  SHFL.IDX PT, R5, R4, 0x3, 0x181f ;  /* 0x00781f0004057f89 */ /* 0x000e6800000e0000 */
[----:B0-----:R-:W0:Y:S06]  /*d680*/  SHFL.IDX PT, R6, R3, 0x3, 0x181f ;  /* 0x00781f0003067f89 */ /* 0x001e2c00000e0000 */
[----:B-1----:R-:W-:-:S05]  /*d690*/  @!P3 LEA R5, P4, R11, R5, 0x1 ;  /* 0x000000050b05b211 */ /* 0x002fca00078808ff */
[----:B0-----:R-:W-:-:S04]  /*d6a0*/  @!P3 IMAD.X R6, RZ, RZ, R6, P4 ;  /* 0x000000ffff06b224 */ /* 0x001fc800020e0606 */
[----:B------:R-:W-:Y:S02]  /*d6b0*/  @!P3 IMAD.MOV.U32 R7, RZ, RZ, R6 ;  /* 0x000000ffff07b224 */ /* 0x000fe400078e0006 */
[----:B------:R-:W-:Y:S01]  /*d6c0*/  @!P3 IMAD.MOV.U32 R6, RZ, RZ, R5 ;  /* 0x000000ffff06b224 */ /* 0x000fe200078e0005 */
[----:B------:R-:W-:-:S04]  /*d6d0*/  IADD3 R5, R0, 0x40, RZ ;  /* 0x0000004000057810 */ /* 0x000fc80007ffe0ff */
        /* <DEDUP_REMOVED lines=22> */
[----:B------:R-:W-:Y:S02]  /*d840*/  @!P3 LDGSTS.E.BYPASS.LTC128B.128 [R10+0x12c00], desc[UR40][R6.64], !P2 ;  /* 0x12c00000060abfae */ /* 0x000fe4000d101d68 */
[----:B------:R-:W-:Y:S02]  /*d850*/  ISETP.GE.AND P4, PT, R5, R2, PT ;  /* 0x000000020500720c */ /* 0x000fe40003f86270 */
[----:B------:R-:W0:Y:S04]  /*d860*/  SHFL.IDX PT, R5, R4, 0x6, 0x181f ;  /* 0x00d81f0004057f89 */ /* 0x000e2800000e0000 */
[----:B------:R-:W-:Y:S04]  /*d870*/  @!P3 LDGSTS.E.BYPASS.LTC128B.128 [R10+0x16c00], desc[UR40][R6.64+0x80], !P1 ;  /* 0x16c00080060abfae */ /* 0x000fe8000c901d68 */
[----:B------:R1:W-:Y:S04]  /*d880*/  @!P3 LDGSTS.E.BYPASS.LTC128B.128 [R10+0x1ac00], desc[UR40][R6.64+0x100], !P0 ;  /* 0x1ac00100060abfae */ /* 0x0003e8000c101d68 */
[----:B-1----:R-:W1:Y:S01]  /*d890*/  SHFL.IDX PT, R6, R3, 0x6, 0x181f ;  /* 0x00d81f0003067f89 */ /* 0x002e6200000e0000 */
[----:B0-----:R-:W-:-:S05]  /*d8a0*/  @!P4 LEA R5, P3, R11, R5, 0x1 ;  /* 0x000000050b05c211 */ /* 0x001fca00078608ff */
[----:B-1----:R-:W-:-:S04]  /*d8b0*/  @!P4 IMAD.X R6, RZ, RZ, R6, P3 ;  /* 0x000000ffff06c224 */ /* 0x002fc800018e0606 */
[----:B------:R-:W-:Y:S02]  /*d8c0*/  @!P4 IMAD.MOV.U32 R7, RZ, RZ, R6 ;  /* 0x000000ffff07c224 */ /* 0x000fe400078e0006 */
[----:B------:R-:W-:Y:S02]  /*d8d0*/  @!P4 IMAD.MOV.U32 R6, RZ, RZ, R5 ;  /* 0x000000ffff06c224 */ /* 0x000fe400078e0005 */
[----:B------:R1:W2:Y:S04]  /*d8e0*/  SHFL.IDX PT, R5, R3, 0x7, 0x181f ;  /* 0x00f81f0003057f89 */ /* 0x0002a800000e0000 */
[----:B------:R1:W-:Y:S04]  /*d8f0*/  @!P4 LDGSTS.E.BYPASS.LTC128B.128 [R10+0x13400], desc[UR40][R6.64], !P2 ;  /* 0x13400000060acfae */ /* 0x0003e8000d101d68 */
[----:B------:R1:W-:Y:S04]  /*d900*/  @!P4 LDGSTS.E.BYPASS.LTC128B.128 [R10+0x17400], desc[UR40][R6.64+0x80], !P1 ;  /* 0x17400080060acfae */ /* 0x0003e8000c901d68 */
[----:B------:R1:W-:Y:S04]  /*d910*/  @!P4 LDGSTS.E.BYPASS.LTC128B.128 [R10+0x1b400], desc[UR40][R6.64+0x100], !P0 ;  /* 0x1b400100060acfae */ /* 0x0003e8000c101d68 */
[----:B------:R1:W3:Y:S02]  /*d920*/  SHFL.IDX PT, R3, R4, 0x7, 0x181f ;  /* 0x00f81f0004037f89 */ /* 0x0002e400000e0000 */
.L_x_366:
[----:B------:R-:W-:Y:S01]  /*d930*/  VIADD R0, R0, 0x70 ;  /* 0x0000007000007836 */ /* 0x000fe20000000000 */
[----:B------:R-:W-:Y:S04]  /*d940*/  BSSY B0, `(.L_x_250) ;  /* 0x000000e000007945 */ /* 0x000fe80003800000 */
[----:B------:R-:W-:-:S13]  /*d950*/  ISETP.GE.AND P3, PT, R0, R2, PT ;  /* 0x000000020000720c */ /* 0x000fda0003f66270 */
[----:B------:R-:W-:Y:S05]  /*d960*/  @P3 BRA `(.L_x_251) ;  /* 0x00000000002c3947 */ /* 0x000fea0003800000 */
[----:B-1----:R-:W1:Y:S02]  /*d970*/  S2R R4, SR_TID.X ;  /* 0x0000000000047919 */ /* 0x002e640000002100 */
[----:B-1----:R-:W-:-:S05]  /*d980*/  IMAD.SHL.U32 R4, R4, 0x8, RZ ;  /* 0x0000000804047824 */ /* 0x002fca00078e00ff */
[----:B------:R-:W-:-:S04]  /*d990*/  LOP3.LUT R4, R4, 0x38, RZ, 0xc0, !PT ;  /* 0x0000003804047812 */ /* 0x000fc800078ec0ff */
[----:B---3--:R-:W-:-:S05]  /*d9a0*/  LEA R2, P3, R4, R3, 0x1 ;  /* 0x0000000304027211 */ /* 0x008fca00078608ff */
[----:B--2---:R-:W-:-:S05]  /*d9b0*/  IMAD.X R3, RZ, RZ, R5, P3 ;  /* 0x000000ffff037224 */ /* 0x004fca00018e0605 */
[----:B------:R-:W-:Y:S01]  /*d9c0*/  @!PT LDS RZ, [RZ] ;  /* 0x00000000fffff984 */ /* 0x000fe20000000800 */
[----:B------:R-:W-:Y:S01]  /*d9d0*/  @!PT LDS RZ, [RZ] ;  /* 0x00000000fffff984 */ /* 0x000fe20000000800 */
[----:B------:R-:W-:Y:S01]  /*d9e0*/  @!PT LDS RZ, [RZ] ;  /* 0x00000000fffff984 */ /* 0x000fe20000000800 */
[----:B------:R4:W-:Y:S04]  /*d9f0*/  LDGSTS.E.BYPASS.LTC128B.128 [R10+0x13c00], desc[UR40][R2.64], !P2 ;  /* 0x13c00000020a7fae */ /* 0x0009e8000d101d68 */
[----:B------:R4:W-:Y:S04]  /*da00*/  LDGSTS.E.BYPASS.LTC128B.128 [R10+0x17c00], desc[UR40][R2.64+0x80], !P1 ;  /* 0x17c00080020a7fae */ /* 0x0009e8000c901d68 */
[----:B------:R4:W-:Y:S02]  /*da10*/  LDGSTS.E.BYPASS.LTC128B.128 [R10+0x1bc00], desc[UR40][R2.64+0x100], !P0 ;  /* 0x1bc00100020a7fae */ /* 0x0009e4000c101d68 */
.L_x_251:
[----:B------:R-:W-:Y:S05]  /*da20*/  BSYNC B0 ;  /* 0x0000000000007941 */ /* 0x000fea0003800000 */
.L_x_250:
[----:B------:R-:W-:Y:S01]  /*da30*/  NOP ;  /* 0x0000000000007918 */ /* 0x000fe20000000000 */
[----:B------:R-:W-:Y:S01]  /*da40*/  PLOP3.LUT P0, PT, PT, PT, PT, 0x80, 0x0 ;  /* 0x000000000000781c */ /* 0x000fe20003f0f070 */
[----:B01----:R-:W-:-:S12]  /*da50*/  VIADD R6, R18, 0x34800 ;  /* 0x0003480012067836 */ /* 0x003fd80000000000 */
.L_x_252:
[----:B------:R-:W-:Y:S02]  /*da60*/  PLOP3.LUT P1, PT, P1, P0, PT, 0xa2, 0x0 ;  /* 0x000000000000781c */ /* 0x000fe40000f21472 */
[----:B------:R-:W-:-:S08]  /*da70*/  @P0 R2UR P1, UR4, R18 ;  /* 0x00000000120402ca */ /* 0x000fd00000020000 */
[----:B------:R-:W-:-:S05]  /*da80*/  @P0 PLOP3.LUT P0, PT, P1, PT, PT, 0x80, 0x0 ;  /* 0x000000000000081c */ /* 0x000fca0000f0f070 */
[----:B------:R-:W-:Y:S01]  /*da90*/  @!P1 SYNCS.ARRIVE.TRANS64.RED.A0T1 RZ, [UR4+0x34800], RZ ;  /* 0x034800ffffff99a7 */ /* 0x000fe20008200404 */
[----:B------:R-:W-:Y:S07]  /*daa0*/  @!P1 ARRIVES.LDGSTSBAR.64.TRANSCNT [UR4+0x34800] ;  /* 0x03480000ff0099b0 */ /* 0x000fee0008000a84 */
[----:B------:R-:W-:Y:S05]  /*dab0*/  @P0 BRA.U.ANY `(.L_x_252) ;  /* 0xfffffffd00e80947 */ /* 0x000fea000393ffff */
[----:B----4-:R-:W4:Y:S02]  /*dac0*/  LDL.LU R2, [R1+0x48] ;  /* 0x0000480001027983 */ /* 0x010f240000300800 */
[----:B----4-:R-:W-:-:S05]  /*dad0*/  VIADD R2, R2, 0x1 ;  /* 0x0000000102027836 */ /* 0x010fca0000000000 */
[----:B------:R0:W-:Y:S01]  /*dae0*/  STL [R1+0x48], R2 ;  /* 0x0000480201007387 */ /* 0x0001e20000100800 */
[----:B------:R-:W-:-:S04]  /*daf0*/  LEA.HI R0, R2, R2, RZ, 0x1 ;  /* 0x0000000202007211 */ /* 0x000fc800078f08ff */
[----:B------:R-:W-:-:S04]  /*db00*/  LOP3.LUT R0, R0, 0xfffffffe, RZ, 0xc0, !PT ;  /* 0xfffffffe00007812 */ /* 0x000fc800078ec0ff */
[----:B------:R-:W-:-:S04]  /*db10*/  IADD3 R0, R2, -R0, RZ ;  /* 0x8000000002007210 */ /* 0x000fc80007ffe0ff */
[----:B------:R-:W-:Y:S01]  /*db20*/  SHF.L.U32 R0, R0, 0x1f, RZ ;  /* 0x0000001f00007819 */ /* 0x000fe200000006ff */
[----:B------:R-:W-:Y:S01]  /*db30*/  NOP ;  /* 0x0000000000007918 */ /* 0x000fe20000000000 */
[----:B------:R0:W-:Y:S01]  /*db40*/  SYNCS.ARRIVE.TRANS64.A1T0 RZ, [R18+URZ+0x34800], RZ ;  /* 0x034800ff12ff79a7 */ /* 0x0001e2000810003f */
[----:B------:R-:W-:Y:S01]  /*db50*/  BSSY B0, `(.L_x_253) ;  /* 0x0000003000007945 */ /* 0x000fe20003800000 */
[----:B------:R-:W1:Y:S03]  /*db60*/  SYNCS.PHASECHK.TRANS64.TRYWAIT P0, [R18+URZ+0x34820], R0 ;  /* 0x03482000120075a7 */ /* 0x000e66000800017f */
[----:B01----:R-:W-:Y:S05]  /*db70*/  @!P0 BRA `(.L_x_254) ;  /* 0x0000004400e08947 */ /* 0x003fea0003800000 */
.L_x_367:
[----:B------:R-:W-:Y:S05]  /*db80*/  BSYNC B0 ;  /* 0x0000000000007941 */ /* 0x000fea0003800000 */
.L_x_253:
[----:B------:R-:W0:Y:S04]  /*db90*/  LDL R2, [R1+0x38] ;  /* 0x0000380001027983 */ /* 0x000e280000100800 */
[----:B---3--:R-:W3:Y:S01]  /*dba0*/  LDL R3, [R1+0x28] ;  /* 0x0000280001037983 */ /* 0x008ee20000100800 */
[----:B------:R-:W-:Y:S01]  /*dbb0*/  BSSY B0, `(.L_x_255) ;  /* 0x0000213000007945 */ /* 0x000fe20003800000 */
[----:B0-----:R-:W-:-:S05]  /*dbc0*/  VIADD R0, R2, 0xfffffffe ;  /* 0xfffffffe02007836 */ /* 0x001fca0000000000 */
[----:B---3--:R-:W-:-:S13]  /*dbd0*/  ISETP.GE.AND P0, PT, R0, R3, PT ;  /* 0x000000030000720c */ /* 0x008fda0003f06270 */
[----:B------:R-:W-:Y:S05]  /*dbe0*/  @!P0 BRA `(.L_x_256) ;  /* 0x00000020003c8947 */ /* 0x000fea0003800000 */
[----:B------:R-:W3:Y:S04]  /*dbf0*/  LDL.LU R2, [R1+0x58] ;  /* 0x0000580001027983 */ /* 0x000ee80000300800 */
[----:B--2---:R-:W2:Y:S04]  /*dc00*/  LDL.LU R5, [R1+0x34] ;  /* 0x0000340001057983 */ /* 0x004ea80000300800 */
[----:B------:R-:W4:Y:S01]  /*dc10*/  LDL.LU R4, [R1+0x40] ;  /* 0x0000400001047983 */ /* 0x000f220000300800 */
[----:B------:R-:W-:Y:S01]  /*dc20*/  LOP3.LUT R12, RZ, R3, RZ, 0x33, !PT ;  /* 0x00000003ff0c7212 */ /* 0x000fe200078e33ff */
[----:B------:R-:W-:Y:S01]  /*dc30*/  BSSY B2, `(.L_x_257) ;  /* 0x00000b5000027945 */ /* 0x000fe20003800000 */
[----:B---3--:R-:W-:-:S04]  /*dc40*/  VIADD R2, R2, 0x1 ;  /* 0x0000000102027836 */ /* 0x008fc80000000000 */
[----:B--2---:R-:W-:-:S05]  /*dc50*/  IMAD R2, R2, R5, RZ ;  /* 0x0000000502027224 */ /* 0x004fca00078e02ff */
[----:B----4-:R-:W-:-:S05]  /*dc60*/  VIMNMX R4, R4, R2, PT ;  /* 0x0000000204047248 */ /* 0x010fca0003fe0100 */
[----:B------:R-:W-:-:S05]  /*dc70*/  IMAD.MOV R2, RZ, RZ, -R4 ;  /* 0x000000ffff027224 */ /* 0x000fca00078e0a04 */
[----:B------:R-:W-:-:S05]  /*dc80*/  VIADDMNMX R12, R2, 0x1, R12, !PT ;  /* 0x00000001020c7846 */ /* 0x000fca000780010c */
[----:B------:R-:W-:-:S05]  /*dc90*/  IMAD.IADD R2, R4, 0x1, R12 ;  /* 0x0000000104027824 */ /* 0x000fca00078e020c */
[----:B------:R-:W-:-:S04]  /*dca0*/  LOP3.LUT R2, R2, 0x1, RZ, 0xc0, !PT ;  /* 0x0000000102027812 */ /* 0x000fc800078ec0ff */
[----:B------:R-:W-:-:S13]  /*dcb0*/  ISETP.NE.U32.AND P0, PT, R2, 0x1, PT ;  /* 0x000000010200780c */ /* 0x000fda0003f05070 */
[----:B------:R-:W-:Y:S05]  /*dcc0*/  @P0 BRA `(.L_x_258) ;  /* 0x0000000800ac0947 */ /* 0x000fea0003800000 */
[----:B------:R-:W2:Y:S04]  /*dcd0*/  LDL R5, [R1+0x20] ;  /* 0x0000200001057983 */ /* 0x000ea80000100800 */
[----:B------:R-:W3:Y:S01]  /*dce0*/  LDL R3, [R1+0x14] ;  /* 0x0000140001037983 */ /* 0x000ee20000100800 */
[----:B------:R-:W-:Y:S01]  /*dcf0*/  VIADD R9, R19, 0x1 ;  /* 0x0000000113097836 */ /* 0x000fe20000000000 */
[----:B------:R-:W-:Y:S04]  /*dd00*/  BSSY B1, `(.L_x_259) ;  /* 0x00000a3000017945 */ /* 0x000fe80003800000 */
[----:B------:R-:W-:-:S04]  /*dd10*/  ISETP.NE.AND P0, PT, R9, 0x2, PT ;  /* 0x000000020900780c */ /* 0x000fc80003f05270 */
[----:B------:R-:W-:Y:S02]  /*dd20*/  SEL R13, RZ, 0x1, P0 ;  /* 0x00000001ff0d7807 */ /* 0x000fe40000000000 */
[----:B------:R-:W-:Y:S02]  /*dd30*/  SEL R9, R9, RZ, P0 ;  /* 0x000000ff09097207 */ /* 0x000fe40000000000 */
[----:B--2---:R-:W-:Y:S02]  /*dd40*/  ISETP.NE.AND P1, PT, R5, RZ, PT ;  /* 0x000000ff0500720c */ /* 0x004fe40003f25270 */
[----:B---3--:R-:W-:-:S11]  /*dd50*/  LOP3.LUT R13, R3, R13, RZ, 0x3c, !PT ;  /* 0x0000000d030d7212 */ /* 0x008fd600078e3cff */
[----:B------:R-:W-:Y:S05]  /*dd60*/  @!P1 BRA `(.L_x_260) ;  /* 0x0000000800709947 */ /* 0x000fea0003800000 */
[----:B------:R-:W-:Y:S01]  /*dd70*/  ULDC.64 UR4, c[0x0][0x418] ;  /* 0x0001060000047ab9 */ /* 0x000fe20000000a00 */
[----:B------:R-:W-:Y:S01]  /*dd80*/  IMAD.MOV.U32 R5, RZ, RZ, R17 ;  /* 0x000000ffff057224 */ /* 0x000fe200078e0011 */
[----:B------:R-:W-:-:S04]  /*dd90*/  ISETP.NE.U32.AND P0, PT, RZ, UR4, PT ;  /* 0x00000004ff007c0c */ /* 0x000fc8000bf05070 */
[----:B------:R-:W-:-:S13]  /*dda0*/  ISETP.NE.AND.EX P0, PT, RZ, UR5, PT, P0 ;  /* 0x00000005ff007c0c */ /* 0x000fda000bf05300 */
[----:B------:R-:W-:Y:S05]  /*ddb0*/  @!P0 BRA `(.L_x_261) ;  /* 0x00000000004c8947 */ /* 0x000fea0003800000 */
[----:B------:R-:W2:Y:S01]  /*ddc0*/  LDL R10, [R1+0x1c] ;  /* 0x00001c00010a7983 */ /* 0x000ea20000100800 */
[----:B------:R-:W0:Y:S01]  /*ddd0*/  LDC R7, c[0x0][0x43c] ;  /* 0x00010f00ff077b82 */ /* 0x000e220000000800 */
[----:B------:R-:W-:Y:S02]  /*dde0*/  ULDC.64 UR6, c[0x0][0x428] ;  /* 0x00010a0000067ab9 */ /* 0x000fe40000000a00 */
[----:B------:R-:W3:Y:S01]  /*ddf0*/  LDL R8, [R1+0x10] ;  /* 0x0000100001087983 */ /* 0x000ee20000100800 */
[----:B0-----:R-:W-:-:S13]  /*de00*/  ISETP.NE.AND P0, PT, R7, 0x1, PT ;  /* 0x000000010700780c */ /* 0x001fda0003f05270 */
[----:B------:R-:W0:Y:S02]  /*de10*/  @P0 LDC.64 R2, c[0x0][0x440] ;  /* 0x00011000ff020b82 */ /* 0x000e240000000a00 */
[----:B0-----:R-:W-:-:S04]  /*de20*/  @P0 IMAD.HI.U32 R5, R0, R2, RZ ;  /* 0x0000000200050227 */ /* 0x001fc800078e00ff */
[----:B------:R-:W-:Y:S01]  /*de30*/  IMAD.MOV.U32 R2, RZ, RZ, R0 ;  /* 0x000000ffff027224 */ /* 0x000fe200078e0000 */
[----:B------:R-:W-:-:S05]  /*de40*/  @P0 SHF.R.U32.HI R2, RZ, R3, R5 ;  /* 0x00000003ff020219 */ /* 0x000fca0000011605 */
[----:B------:R-:W-:-:S04]  /*de50*/  IMAD.MOV R3, RZ, RZ, -R2 ;  /* 0x000000ffff037224 */ /* 0x000fc800078e0a02 */
[----:B------:R-:W-:Y:S01]  /*de60*/  IMAD R0, R7, R3, R0 ;  /* 0x0000000307007224 */ /* 0x000fe200078e0200 */
[----:B------:R-:W-:Y:S01]  /*de70*/  SHF.R.S32.HI R3, RZ, 0x1f, R2 ;  /* 0x0000001fff037819 */ /* 0x000fe20000011402 */
[----:B--2---:R-:W-:-:S04]  /*de80*/  IMAD R5, R10, UR6, RZ ;  /* 0x000000060a057c24 */ /* 0x004fc8000f8e02ff */
[C---:B---3--:R-:W-:Y:S02]  /*de90*/  IMAD R5, R8.reuse, UR7, R5 ;  /* 0x0000000708057c24 */ /* 0x048fe4000f8e0205 */
[----:B------:R-:W-:-:S04]  /*dea0*/  IMAD.WIDE.U32 R2, R8, UR6, R2 ;  /* 0x0000000608027c25 */ /* 0x000fc8000f8e0002 */
[----:B------:R-:W-:Y:S01]  /*deb0*/  IMAD.IADD R3, R5, 0x1, R3 ;  /* 0x0000000105037824 */ /* 0x000fe200078e0203 */
[----:B------:R-:W-:-:S04]  /*dec0*/  LEA R10, P0, R2, UR4, 0x2 ;  /* 0x00000004020a7c11 */ /* 0x000fc8000f8010ff */
[----:B------:R-:W-:-:S05]  /*ded0*/  LEA.HI.X R11, R2, UR5, R3, 0x2, P0 ;  /* 0x00000005020b7c11 */ /* 0x000fca00080f1403 */
[----:B------:R0:W5:Y:S04]  /*dee0*/  LDG.E R5, desc[UR40][R10.64] ;  /* 0x000000280a057981 */ /* 0x000168000c1e1900 */
.L_x_261:
[----:B------:R-:W-:Y:S01]  /*def0*/  IMAD R3, R9, 0x8, R18 ;  /* 0x0000000809037824 */ /* 0x000fe200078e0212 */
[----:B------:R-:W-:Y:S01]  /*df00*/  SHF.L.U32 R2, R13, 0x1f, RZ ;  /* 0x0000001f0d027819 */ /* 0x000fe200000006ff */
[----:B------:R-:W-:Y:S03]  /*df10*/  BSSY B3, `(.L_x_262) ;  /* 0x0000003000037945 */ /* 0x000fe60003800000 */
[----:B------:R-:W1:Y:S02]  /*df20*/  SYNCS.PHASECHK.TRANS64.TRYWAIT P0, [R3+URZ+0x34840], R2 ;  /* 0x03484002030075a7 */ /* 0x000e64000800017f */
[----:B-1----:R-:W-:Y:S05]  /*df30*/  @!P0 BRA `(.L_x_263) ;  /* 0x0000004400048947 */ /* 0x002fea0003800000 */
.L_x_368:
[----:B------:R-:W-:Y:S05]  /*df40*/  BSYNC B3 ;  /* 0x0000000000037941 */ /* 0x000fea0003800000 */
.L_x_262:
[----:B------:R-:W2:Y:S01]  /*df50*/  S2R R7, SR_TID.X ;  /* 0x0000000000077919 */ /* 0x000ea20000002100 */
[----:B------:R-:W-:Y:S01]  /*df60*/  BSSY B3, `(.L_x_264) ;  /* 0x000000b000037945 */ /* 0x000fe20003800000 */
[----:B--2---:R-:W-:-:S04]  /*df70*/  LOP3.LUT R7, R7, 0x7f, RZ, 0xc0, !PT ;  /* 0x0000007f07077812 */ /* 0x004fc800078ec0ff */
[----:B------:R-:W-:-:S13]  /*df80*/  ISETP.NE.AND P1, PT, R7, RZ, PT ;  /* 0x000000ff0700720c */ /* 0x000fda0003f25270 */
[----:B------:R-:W-:Y:S05]  /*df90*/  @P1 BRA `(.L_x_265) ;  /* 0x00000000001c1947 */ /* 0x000fea0003800000 */
[----:B------:R-:W2:Y:S01]  /*dfa0*/  S2R R7, SR_TID.X ;  /* 0x0000000000077919 */ /* 0x000ea20000002100 */
[----:B-1----:R-:W-:-:S04]  /*dfb0*/  IMAD.MOV.U32 R2, RZ, RZ, 0xc000 ;  /* 0x0000c000ff027424 */ /* 0x002fc800078e00ff */
[----:B------:R3:W-:Y:S01]  /*dfc0*/  SYNCS.ARRIVE.TRANS64 RZ, [R3+URZ+0x34830], R2 ;  /* 0x0348300203ff79a7 */ /* 0x0007e2000800003f */
[----:B--2---:R-:W-:-:S04]  /*dfd0*/  LOP3.LUT R7, R7, 0x1f, RZ, 0xc0, !PT ;  /* 0x0000001f07077812 */ /* 0x004fc800078ec0ff */
[----:B------:R-:W-:-:S13]  /*dfe0*/  ISETP.NE.AND P0, PT, R7, RZ, PT ;  /* 0x000000ff0700720c */ /* 0x000fda0003f05270 */
[----:B---3--:R-:W-:Y:S05]  /*dff0*/  @!P0 BRA `(.L_x_265) ;  /* 0x0000000000048947 */ /* 0x008fea0003800000 */
[----:B------:R-:W-:Y:S01]  /*e000*/  BPT.TRAP 0x1 ;  /* 0x000000040000795c */ /* 0x000fe20000300000 */
.L_x_265:
[----:B------:R-:W-:Y:S05]  /*e010*/  BSYNC B3 ;  /* 0x0000000000037941 */ /* 0x000fea0003800000 */
.L_x_264:
[----:B-1----:R-:W2:Y:S01]  /*e020*/  LDL R2, [R1+0x18] ;  /* 0x0000180001027983 */ /* 0x002ea20000100800 */
[----:B------:R-:W-:Y:S01]  /*e030*/  IMAD.MOV.U32 R14, RZ, RZ, RZ ;  /* 0x000000ffff0e7224 */ /* 0x000fe200078e00ff */
[----:B------:R-:W-:Y:S01]  /*e040*/  UIADD3 UR4, UP0, UR38, 0x370, URZ ;  /* 0x0000037026047890 */ /* 0x000fe2000ff1e03f */
[----:B------:R-:W-:Y:S01]  /*e050*/  IMAD R8, R9, 0xc000, R18 ;  /* 0x0000c00009087824 */ /* 0x000fe200078e0212 */
[----:B------:R-:W-:Y:S01]  /*e060*/  PLOP3.LUT P0, PT, PT, PT, PT, 0x80, 0x0 ;  /* 0x000000000000781c */ /* 0x000fe20003f0f070 */
[----:B------:R-:W-:Y:S01]  /*e070*/  VIADD R3, R3, 0x34830 ;  /* 0x0003483003037836 */ /* 0x000fe20000000000 */
[----:B------:R-:W-:Y:S01]  /*e080*/  R2UR UR10, R14 ;  /* 0x000000000e0a72ca */ /* 0x000fe200000e0000 */
[----:B------:R-:W-:Y:S01]  /*e090*/  VIADD R7, R8, 0x1c400 ;  /* 0x0001c40008077836 */ /* 0x000fe20000000000 */
[----:B------:R-:W-:Y:S01]  /*e0a0*/  UIADD3.X UR5, URZ, UR39, URZ, UP0, !UPT ;  /* 0x000000273f057290 */ /* 0x000fe200087fe43f */
[----:B------:R-:W-:Y:S01]  /*e0b0*/  UMOV UR6, 0x0 ;  /* 0x0000000000067882 */ /* 0x000fe20000000000 */
[----:B------:R-:W-:Y:S01]  /*e0c0*/  UMOV UR7, 0x14f00000 ;  /* 0x14f0000000077882 */ /* 0x000fe20000000000 */
[----:B--2---:R-:W-:-:S10]  /*e0d0*/  IMAD R2, R0, 0x80, R2 ;  /* 0x0000008000027824 */ /* 0x004fd400078e0202 */
.L_x_266:
[----:B------:R-:W-:-:S13]  /*e0e0*/  @P0 ELECT P2, URZ, PT ;  /* 0x00000000003f082f */ /* 0x000fda0003840000 */
[----:B-----5:R-:W-:Y:S02]  /*e0f0*/  @P2 R2UR UR13, R5 ;  /* 0x00000000050d22ca */ /* 0x020fe400000e0000 */
[----:B------:R-:W-:Y:S02]  /*e100*/  @P2 R2UR UR12, R16 ;  /* 0x00000000100c22ca */ /* 0x000fe400000e0000 */
[----:B------:R-:W-:Y:S02]  /*e110*/  @P2 R2UR UR11, R2 ;  /* 0x00000000020b22ca */ /* 0x000fe400000e0000 */
[----:B------:R-:W-:Y:S02]  /*e120*/  @P2 R2UR UR9, R3 ;  /* 0x00000000030922ca */ /* 0x000fe400000e0000 */
[----:B------:R-:W-:Y:S02]  /*e130*/  @P2 R2UR UR8, R7 ;  /* 0x00000000070822ca */ /* 0x000fe400000e0000 */
[----:B------:R-:W-:-:S02]  /*e140*/  @P2 PLOP3.LUT P0, PT, P2, PT, PT, 0x8, 0x0 ;  /* 0x000000000000281c */ /* 0x000fc4000170e170 */
[----:B------:R-:W-:-:S09]  /*e150*/  PLOP3.LUT P2, PT, PT, PT, PT, 0x8, 0x0 ;  /* 0x000000000000781c */ /* 0x000fd20003f4e170 */
[----:B------:R1:W-:Y:S02]  /*e160*/  UTMALDG.4D [UR8], [UR4], desc[UR6] ;  /* 0x00000608040075b4 */ /* 0x0003e40008019000 */
[----:B-1----:R-:W-:Y:S05]  /*e170*/  @P0 BRA.U.ANY `(.L_x_266) ;  /* 0xfffffffd00d80947 */ /* 0x002fea000393ffff */
[----:B------:R-:W-:Y:S01]  /*e180*/  IMAD.MOV.U32 R15, RZ, RZ, 0x40 ;  /* 0x00000040ff0f7424 */ /* 0x000fe200078e00ff */
[----:B------:R-:W-:Y:S01]  /*e190*/  PLOP3.LUT P0, PT, PT, PT, PT, 0x80, 0x0 ;  /* 0x000000000000781c */ /* 0x000fe20003f0f070 */
[----:B------:R-:W-:Y:S01]  /*e1a0*/  UMOV UR6, 0x0 ;  /* 0x0000000000067882 */ /* 0x000fe20000000000 */
[----:B------:R-:W-:Y:S01]  /*e1b0*/  IADD3 R7, R8, 0x20400, RZ ;  /* 0x0002040008077810 */ /* 0x000fe20007ffe0ff */
[----:B------:R-:W-:Y:S01]  /*e1c0*/  UMOV UR7, 0x14f00000 ;  /* 0x14f0000000077882 */ /* 0x000fe20000000000 */
[----:B------:R-:W-:-:S15]  /*e1d0*/  R2UR UR10, R15 ;  /* 0x000000000f0a72ca */ /* 0x000fde00000e0000 */
.L_x_267:
[----:B------:R-:W-:-:S13]  /*e1e0*/  @P0 ELECT P2, URZ, PT ;  /* 0x00000000003f082f */ /* 0x000fda0003840000 */
[----:B------:R-:W-:Y:S02]  /*e1f0*/  @P2 R2UR UR13, R5 ;  /* 0x00000000050d22ca */ /* 0x000fe400000e0000 */
        /* <DEDUP_REMOVED lines=8> */
[----:B------:R-:W-:Y:S01]  /*e280*/  PLOP3.LUT P0, PT, PT, PT, PT, 0x80, 0x0 ;  /* 0x000000000000781c */ /* 0x000fe20003f0f070 */
[----:B------:R-:W-:Y:S01]  /*e290*/  VIADD R8, R8, 0x24400 ;  /* 0x0002440008087836 */ /* 0x000fe20000000000 */
[----:B------:R-:W-:Y:S01]  /*e2a0*/  UMOV UR6, 0x0 ;  /* 0x0000000000067882 */ /* 0x000fe20000000000 */
[----:B------:R-:W-:Y:S01]  /*e2b0*/  UMOV UR7, 0x14f00000 ;  /* 0x14f0000000077882 */ /* 0x000fe20000000000 */
[----:B------:R-:W-:-:S09]  /*e2c0*/  UMOV UR10, 0x80 ;  /* 0x00000080000a7882 */ /* 0x000fd20000000000 */
.L_x_268:
        /* <DEDUP_REMOVED lines=10> */
[----:B------:R-:W2:Y:S01]  /*e370*/  LDL.LU R7, [R1+0x14] ;  /* 0x0000140001077983 */ /* 0x000ea20000300800 */
[----:B------:R-:W-:Y:S01]  /*e380*/  IMAD R3, R19, 0x8, R6 ;  /* 0x0000000813037824 */ /* 0x000fe200078e0206 */
[----:B------:R-:W-:Y:S01]  /*e390*/  BSSY B3, `(.L_x_269) ;  /* 0x0000004000037945 */ /* 0x000fe20003800000 */
[----:B--2---:R-:W-:-:S04]  /*e3a0*/  SHF.L.U32 R2, R7, 0x1f, RZ ;  /* 0x0000001f07027819 */ /* 0x004fc800000006ff */
[----:B------:R-:W1:Y:S02]  /*e3b0*/  SYNCS.PHASECHK.TRANS64.TRYWAIT P0, [R3+URZ+0x60], R2 ;  /* 0x00006002030075a7 */ /* 0x000e64000800017f */
[----:B-1----:R-:W-:Y:S05]  /*e3c0*/  @!P0 BRA `(.L_x_270) ;  /* 0x0000003c00f48947 */ /* 0x002fea0003800000 */
.L_x_369:
[----:B------:R-:W-:Y:S05]  /*e3d0*/  BSYNC B3 ;  /* 0x0000000000037941 */ /* 0x000fea0003800000 */
.L_x_269:
[----:B------:R-:W-:Y:S01]  /*e3e0*/  BSSY B3, `(.L_x_271) ;  /* 0x000000c000037945 */ /* 0x000fe20003800000 */
[----:B0-----:R-:W-:Y:S02]  /*e3f0*/  IMAD.MOV.U32 R10, RZ, RZ, 0x0 ;  /* 0x00000000ff0a7424 */ /* 0x001fe400078e00ff */
[----:B------:R-:W-:Y:S01]  /*e400*/  IMAD.MOV.U32 R11, RZ, RZ, 0x14f00000 ;  /* 0x14f00000ff0b7424 */ /* 0x000fe200078e00ff */
[----:B------:R-:W-:Y:S06]  /*e410*/  @P1 BRA `(.L_x_272) ;  /* 0x0000000000201947 */ /* 0x000fec0003800000 */
[----:B------:R-:W0:Y:S01]  /*e420*/  S2R R7, SR_TID.X ;  /* 0x0000000000077919 */ /* 0x000e220000002100 */
[----:B-1----:R-:W-:Y:S02]  /*e430*/  IMAD R2, R19, 0x8, R18 ;  /* 0x0000000813027824 */ /* 0x002fe400078e0212 */
[----:B------:R-:W-:-:S04]  /*e440*/  IMAD.MOV.U32 R3, RZ, RZ, 0x8000 ;  /* 0x00008000ff037424 */ /* 0x000fc800078e00ff */
[----:B------:R2:W-:Y:S01]  /*e450*/  SYNCS.ARRIVE.TRANS64 RZ, [R2+URZ+0x34850], R3 ;  /* 0x0348500302ff79a7 */ /* 0x0005e2000800003f */
[----:B0-----:R-:W-:-:S04]  /*e460*/  LOP3.LUT R7, R7, 0x1f, RZ, 0xc0, !PT ;  /* 0x0000001f07077812 */ /* 0x001fc800078ec0ff */
[----:B------:R-:W-:-:S13]  /*e470*/  ISETP.NE.AND P0, PT, R7, RZ, PT ;  /* 0x000000ff0700720c */ /* 0x000fda0003f05270 */
[----:B--2---:R-:W-:Y:S05]  /*e480*/  @!P0 BRA `(.L_x_272) ;  /* 0x0000000000048947 */ /* 0x004fea0003800000 */
[----:B------:R-:W-:Y:S01]  /*e490*/  BPT.TRAP 0x1 ;  /* 0x000000040000795c */ /* 0x000fe20000300000 */
.L_x_272:
[----:B------:R-:W-:Y:S05]  /*e4a0*/  BSYNC B3 ;  /* 0x0000000000037941 */ /* 0x000fea0003800000 */
.L_x_271:
[----:B------:R-:W2:Y:S04]  /*e4b0*/  LDL R7, [R1+0x18] ;  /* 0x0000180001077983 */ /* 0x000ea80000100800 */
[----:B-1----:R-:W2:Y:S01]  /*e4c0*/  LDL.LU R2, [R1+0x8] ;  /* 0x0000080001027983 */ /* 0x002ea20000300800 */
[----:B------:R-:W-:Y:S01]  /*e4d0*/  R2UR UR10, R14 ;  /* 0x000000000e0a72ca */ /* 0x000fe200000e0000 */
[C-C-:B------:R-:W-:Y:S01]  /*e4e0*/  IMAD R3, R19.reuse, 0x8, R18.reuse ;  /* 0x0000000813037824 */ /* 0x140fe200078e0212 */
[----:B------:R-:W-:Y:S01]  /*e4f0*/  R2UR UR6, R10 ;  /* 0x000000000a0672ca */ /* 0x000fe200000e0000 */
[----:B------:R-:W-:Y:S01]  /*e500*/  IMAD R8, R19, 0x8000, R18 ;  /* 0x0000800013087824 */ /* 0x000fe200078e0212 */
[----:B------:R-:W-:Y:S01]  /*e510*/  R2UR UR7, R11 ;  /* 0x000000000b0772ca */ /* 0x000fe200000e0000 */
[----:B------:R-:W-:Y:S01]  /*e520*/  UIADD3 UR4, UP0, UR38, 0x470, URZ ;  /* 0x0000047026047890 */ /* 0x000fe2000ff1e03f */
[----:B------:R-:W-:Y:S01]  /*e530*/  PLOP3.LUT P0, PT, PT, PT, PT, 0x80, 0x0 ;  /* 0x000000000000781c */ /* 0x000fe20003f0f070 */
[----:B------:R-:W-:-:S02]  /*e540*/  VIADD R3, R3, 0x34850 ;  /* 0x0003485003037836 */ /* 0x000fc40000000000 */
[----:B------:R-:W-:Y:S01]  /*e550*/  UIADD3.X UR5, URZ, UR39, URZ, UP0, !UPT ;  /* 0x000000273f057290 */ /* 0x000fe200087fe43f */
[----:B--2---:R-:W-:Y:S02]  /*e560*/  IMAD R2, R2, 0x80, R7 ;  /* 0x0000008002027824 */ /* 0x004fe400078e0207 */
[----:B------:R-:W-:-:S09]  /*e570*/  VIADD R7, R8, 0x400 ;  /* 0x0000040008077836 */ /* 0x000fd20000000000 */
.L_x_273:
        /* <DEDUP_REMOVED lines=9> */
[----:B0-----:R-:W-:Y:S05]  /*e610*/  @P0 BRA.U.ANY `(.L_x_273) ;  /* 0xfffffffd00d80947 */ /* 0x001fea000393ffff */
[----:B------:R-:W-:Y:S01]  /*e620*/  R2UR UR10, R15 ;  /* 0x000000000f0a72ca */ /* 0x000fe200000e0000 */
[----:B------:R-:W-:Y:S01]  /*e630*/  VIADD R8, R8, 0x4400 ;  /* 0x0000440008087836 */ /* 0x000fe20000000000 */
[----:B------:R-:W-:Y:S02]  /*e640*/  R2UR UR6, R10 ;  /* 0x000000000a0672ca */ /* 0x000fe400000e0000 */
[----:B------:R-:W-:Y:S02]  /*e650*/  R2UR UR7, R11 ;  /* 0x000000000b0772ca */ /* 0x000fe400000e0000 */
[----:B------:R-:W-:-:S13]  /*e660*/  PLOP3.LUT P0, PT, PT, PT, PT, 0x80, 0x0 ;  /* 0x000000000000781c */ /* 0x000fda0003f0f070 */
.L_x_274:
        /* <DEDUP_REMOVED lines=10> */
[----:B------:R0:W-:Y:S01]  /*e710*/  STL [R1+0x8], R0 ;  /* 0x0000080001007387 */ /* 0x0001e20000100800 */
[----:B------:R-:W-:-:S07]  /*e720*/  IMAD.MOV.U32 R17, RZ, RZ, R5 ;  /* 0x000000ffff117224 */ /* 0x000fce00078e0005 */
.L_x_260:
[----:B------:R-:W-:Y:S05]  /*e730*/  BSYNC B1 ;  /* 0x0000000000017941 */ /* 0x000fea0003800000 */
.L_x_259:
[----:B0-----:R-:W2:Y:S01]  /*e740*/  LDL.LU R0, [R1+0x38] ;  /* 0x0000380001007983 */ /* 0x001ea20000300800 */
[----:B------:R-:W-:-:S03]  /*e750*/  IMAD.MOV.U32 R19, RZ, RZ, R9 ;  /* 0x000000ffff137224 */ /* 0x000fc600078e0009 */
[----:B------:R0:W-:Y:S02]  /*e760*/  STL [R1+0x14], R13 ;  /* 0x0000140d01007387 */ /* 0x0001e40000100800 */
[----:B0-2---:R-:W-:-:S07]  /*e770*/  VIADD R0, R0, 0xfffffffd ;  /* 0xfffffffd00007836 */ /* 0x005fce0000000000 */
.L_x_258:
[----:B------:R-:W-:Y:S05]  /*e780*/  BSYNC B2 ;  /* 0x0000000000027941 */ /* 0x000fea0003800000 */
.L_x_257:
[----:B------:R-:W-:Y:S02]  /*e790*/  IADD3 R12, R12, -0x2, RZ ;  /* 0xfffffffe0c0c7810 */ /* 0x000fe40007ffe0ff */
[----:B------:R-:W-:-:S04]  /*e7a0*/  LOP3.LUT R4, RZ, R4, RZ, 0x33, !PT ;  /* 0x00000004ff047212 */ /* 0x000fc800078e33ff */
[----:B------:R-:W-:-:S13]  /*e7b0*/  ISETP.NE.AND P0, PT, R12, R4, PT ;  /* 0x000000040c00720c */ /* 0x000fda0003f05270 */
[----:B------:R-:W-:Y:S05]  /*e7c0*/  @!P0 BRA `(.L_x_256) ;  /* 0x0000001400448947 */ /* 0x000fea0003800000 */
[----:B------:R-:W-:-:S07]  /*e7d0*/  IMAD.MOV.U32 R9, RZ, RZ, R17 ;  /* 0x000000ffff097224 */ /* 0x000fce00078e0011 */
.L_x_307:
[----:B------:R-:W2:Y:S04]  /*e7e0*/  LDL R3, [R1+0x20] ;  /* 0x0000200001037983 */ /* 0x000ea80000100800 */
[----:B------:R-:W3:Y:S01]  /*e7f0*/  LDL R2, [R1+0x14] ;  /* 0x0000140001027983 */ /* 0x000ee20000100800 */
[----:B------:R-:W-:Y:S01]  /*e800*/  VIADD R4, R19, 0x1 ;  /* 0x0000000113047836 */ /* 0x000fe20000000000 */
[----:B------:R-:W-:Y:S05]  /*e810*/  YIELD ;  /* 0x0000000000007946 */ /* 0x000fea0003800000 */
[----:B------:R-:W-:Y:S01]  /*e820*/  ISETP.NE.AND P0, PT, R4, 0x2, PT ;  /* 0x000000020400780c */ /* 0x000fe20003f05270 */
[----:B------:R-:W-:Y:S03]  /*e830*/  BSSY B1, `(.L_x_275) ;  /* 0x00000a0000017945 */ /* 0x000fe60003800000 */
[----:B------:R-:W-:-:S02]  /*e840*/  SEL R5, RZ, 0x1, P0 ;  /* 0x00000001ff057807 */ /* 0x000fc40000000000 */
[----:B------:R-:W-:Y:S02]  /*e850*/  SEL R4, R4, RZ, P0 ;  /* 0x000000ff04047207 */ /* 0x000fe40000000000 */
[----:B--2---:R-:W-:Y:S02]  /*e860*/  ISETP.NE.AND P1, PT, R3, RZ, PT ;  /* 0x000000ff0300720c */ /* 0x004fe40003f25270 */
[----:B---3--:R-:W-:-:S11]  /*e870*/  LOP3.LUT R5, R2, R5, RZ, 0x3c, !PT ;  /* 0x0000000502057212 */ /* 0x008fd600078e3cff */
[----:B01----:R-:W-:Y:S05]  /*e880*/  @!P1 BRA `(.L_x_276) ;  /* 0x0000000800689947 */ /* 0x003fea0003800000 */
        /* <DEDUP_REMOVED lines=13> */
[----:B------:R-:W-:-:S04]  /*e960*/  @P0 SHF.R.U32.HI R2, RZ, R3, R7 ;  /* 0x00000003ff020219 */ /* 0x000fc80000011607 */
[--C-:B------:R-:W-:Y:S01]  /*e970*/  SHF.R.S32.HI R3, RZ, 0x1f, R2.reuse ;  /* 0x0000001fff037819 */ /* 0x100fe20000011402 */
[----:B------:R-:W-:-:S04]  /*e980*/  IMAD.MOV R7, RZ, RZ, -R2 ;  /* 0x000000ffff077224 */ /* 0x000fc800078e0a02 */
[----:B------:R-:W-:Y:S02]  /*e990*/  IMAD R7, R8, R7, R0 ;  /* 0x0000000708077224 */ /* 0x000fe400078e0200 */
[----:B--2---:R-:W-:-:S04]  /*e9a0*/  IMAD R8, R11, UR6, RZ ;  /* 0x000000060b087c24 */ /* 0x004fc8000f8e02ff */
[C---:B---3--:R-:W-:Y:S02]  /*e9b0*/  IMAD R8, R10.reuse, UR7, R8 ;  /* 0x000000070a087c24 */ /* 0x048fe4000f8e0208 */
[----:B------:R-:W-:-:S04]  /*e9c0*/  IMAD.WIDE.U32 R2, R10, UR6, R2 ;  /* 0x000000060a027c25 */ /* 0x000fc8000f8e0002 */
[----:B------:R-:W-:Y:S01]  /*e9d0*/  IMAD.IADD R3, R8, 0x1, R3 ;  /* 0x0000000108037824 */ /* 0x000fe200078e0203 */
[----:B------:R-:W-:-:S04]  /*e9e0*/  LEA R8, P0, R2, UR4, 0x2 ;  /* 0x0000000402087c11 */ /* 0x000fc8000f8010ff */
[----:B------:R-:W-:-:S06]  /*e9f0*/  LEA.HI.X R9, R2, UR5, R3, 0x2, P0 ;  /* 0x0000000502097c11 */ /* 0x000fcc00080f1403 */
[----:B------:R0:W5:Y:S03]  /*ea00*/  LDG.E R9, desc[UR40][R8.64] ;  /* 0x0000002808097981 */ /* 0x000166000c1e1900 */
.L_x_277:
[----:B------:R-:W-:Y:S01]  /*ea10*/  IMAD R3, R4, 0x8, R18 ;  /* 0x0000000804037824 */ /* 0x000fe200078e0212 */
[----:B------:R-:W-:Y:S01]  /*ea20*/  SHF.L.U32 R2, R5, 0x1f, RZ ;  /* 0x0000001f05027819 */ /* 0x000fe200000006ff */
[----:B------:R-:W-:Y:S03]  /*ea30*/  BSSY B2, `(.L_x_278) ;  /* 0x0000003000027945 */ /* 0x000fe60003800000 */
[----:B------:R-:W1:Y:S02]  /*ea40*/  SYNCS.PHASECHK.TRANS64.TRYWAIT P0, [R3+URZ+0x34840], R2 ;  /* 0x03484002030075a7 */ /* 0x000e64000800017f */
[----:B-1----:R-:W-:Y:S05]  /*ea50*/  @!P0 BRA `(.L_x_279) ;  /* 0x0000003800648947 */ /* 0x002fea0003800000 */
.L_x_370:
[----:B------:R-:W-:Y:S05]  /*ea60*/  BSYNC B2 ;  /* 0x0000000000027941 */ /* 0x000fea0003800000 */
.L_x_278:
[----:B0-----:R-:W0:Y:S01]  /*ea70*/  S2R R8, SR_TID.X ;  /* 0x0000000000087919 */ /* 0x001e220000002100 */
[----:B------:R-:W-:Y:S01]  /*ea80*/  BSSY B2, `(.L_x_280) ;  /* 0x000000b000027945 */ /* 0x000fe20003800000 */
[----:B0-----:R-:W-:-:S04]  /*ea90*/  LOP3.LUT R8, R8, 0x7f, RZ, 0xc0, !PT ;  /* 0x0000007f08087812 */ /* 0x001fc800078ec0ff */
[----:B------:R-:W-:-:S13]  /*eaa0*/  ISETP.NE.AND P1, PT, R8, RZ, PT ;  /* 0x000000ff0800720c */ /* 0x000fda0003f25270 */
[----:B------:R-:W-:Y:S05]  /*eab0*/  @P1 BRA `(.L_x_281) ;  /* 0x00000000001c1947 */ /* 0x000fea0003800000 */
[----:B------:R-:W0:Y:S01]  /*eac0*/  S2R R8, SR_TID.X ;  /* 0x0000000000087919 */ /* 0x000e220000002100 */
[----:B-1----:R-:W-:-:S04]  /*ead0*/  IMAD.MOV.U32 R2, RZ, RZ, 0xc000 ;  /* 0x0000c000ff027424 */ /* 0x002fc800078e00ff */
[----:B------:R2:W-:Y:S01]  /*eae0*/  SYNCS.ARRIVE.TRANS64 RZ, [R3+URZ+0x34830], R2 ;  /* 0x0348300203ff79a7 */ /* 0x0005e2000800003f */
[----:B0-----:R-:W-:-:S04]  /*eaf0*/  LOP3.LUT R8, R8, 0x1f, RZ, 0xc0, !PT ;  /* 0x0000001f08087812 */ /* 0x001fc800078ec0ff */
[----:B------:R-:W-:-:S13]  /*eb00*/  ISETP.NE.AND P0, PT, R8, RZ, PT ;  /* 0x000000ff0800720c */ /* 0x000fda0003f05270 */
[----:B--2---:R-:W-:Y:S05]  /*eb10*/  @!P0 BRA `(.L_x_281) ;  /* 0x0000000000048947 */ /* 0x004fea0003800000 */
[----:B------:R-:W-:Y:S01]  /*eb20*/  BPT.TRAP 0x1 ;  /* 0x000000040000795c */ /* 0x000fe20000300000 */
.L_x_281:
[----:B------:R-:W-:Y:S05]  /*eb30*/  BSYNC B2 ;  /* 0x0000000000027941 */ /* 0x000fea0003800000 */
.L_x_280:
        /* <DEDUP_REMOVED lines=12> */
.L_x_282:
        /* <DEDUP_REMOVED lines=10> */
[----:B------:R-:W-:Y:S01]  /*eca0*/  IMAD.MOV.U32 R13, RZ, RZ, 0x40 ;  /* 0x00000040ff0d7424 */ /* 0x000fe200078e00ff */
[----:B------:R-:W-:Y:S01]  /*ecb0*/  PLOP3.LUT P0, PT, PT, PT, PT, 0x80, 0x0 ;  /* 0x000000000000781c */ /* 0x000fe20003f0f070 */
[----:B------:R-:W-:Y:S01]  /*ecc0*/  VIADD R10, R8, 0x20400 ;  /* 0x00020400080a7836 */ /* 0x000fe20000000000 */
[----:B------:R-:W-:Y:S01]  /*ecd0*/  UMOV UR6, 0x0 ;  /* 0x0000000000067882 */ /* 0x000fe20000000000 */
[----:B------:R-:W-:Y:S01]  /*ece0*/  UMOV UR7, 0x14f00000 ;  /* 0x14f0000000077882 */ /* 0x000fe20000000000 */
[----:B------:R-:W-:-:S15]  /*ecf0*/  R2UR UR10, R13 ;  /* 0x000000000d0a72ca */ /* 0x000fde00000e0000 */
.L_x_283:
        /* <DEDUP_REMOVED lines=10> */
[----:B------:R-:W-:Y:S01]  /*eda0*/  PLOP3.LUT P0, PT, PT, PT, PT, 0x80, 0x0 ;  /* 0x000000000000781c */ /* 0x000fe20003f0f070 */
[----:B------:R-:W-:Y:S01]  /*edb0*/  VIADD R8, R8, 0x24400 ;  /* 0x0002440008087836 */ /* 0x000fe20000000000 */
[----:B------:R-:W-:Y:S01]  /*edc0*/  UMOV UR6, 0x0 ;  /* 0x0000000000067882 */ /* 0x000fe20000000000 */
[----:B------:R-:W-:Y:S01]  /*edd0*/  UMOV UR7, 0x14f00000 ;  /* 0x14f0000000077882 */ /* 0x000fe20000000000 */
[----:B------:R-:W-:-:S09]  /*ede0*/  UMOV UR10, 0x80 ;  /* 0x00000080000a7882 */ /* 0x000fd20000000000 */
.L_x_284:
        /* <DEDUP_REMOVED lines=10> */
[----:B------:R-:W2:Y:S01]  /*ee90*/  LDL.LU R10, [R1+0x14] ;  /* 0x00001400010a7983 */ /* 0x000ea20000300800 */
[----:B------:R-:W-:Y:S01]  /*eea0*/  LEA R2, R19, R6, 0x3 ;  /* 0x0000000613027211 */ /* 0x000fe200078e18ff */
[----:B------:R-:W-:Y:S01]  /*eeb0*/  BSSY B2, `(.L_x_285) ;  /* 0x0000004000027945 */ /* 0x000fe20003800000 */
[----:B--2---:R-:W-:-:S04]  /*eec0*/  SHF.L.U32 R3, R10, 0x1f, RZ ;  /* 0x0000001f0a037819 */ /* 0x004fc800000006ff */
[----:B------:R-:W0:Y:S02]  /*eed0*/  SYNCS.PHASECHK.TRANS64.TRYWAIT P0, [R2+URZ+0x60], R3 ;  /* 0x00006003020075a7 */ /* 0x000e24000800017f */
[----:B0-----:R-:W-:Y:S05]  /*eee0*/  @!P0 BRA `(.L_x_286) ;  /* 0x0000003400548947 */ /* 0x001fea0003800000 */
.L_x_371:
[----:B------:R-:W-:Y:S05]  /*eef0*/  BSYNC B2 ;  /* 0x0000000000027941 */ /* 0x000fea0003800000 */
.L_x_285:
[----:B------:R-:W-:Y:S01]  /*ef00*/  BSSY B2, `(.L_x_287) ;  /* 0x000000b000027945 */ /* 0x000fe20003800000 */
[----:B------:R-:W-:Y:S02]  /*ef10*/  IMAD.MOV.U32 R10, RZ, RZ, 0x0 ;  /* 0x00000000ff0a7424 */ /* 0x000fe400078e00ff */
[----:B------:R-:W-:Y:S01]  /*ef20*/  IMAD.MOV.U32 R11, RZ, RZ, 0x14f00000 ;  /* 0x14f00000ff0b7424 */ /* 0x000fe200078e00ff */
[----:B------:R-:W-:Y:S06]  /*ef30*/  @P1 BRA `(.L_x_288) ;  /* 0x00000000001c1947 */ /* 0x000fec0003800000 */
[----:B------:R-:W1:Y:S01]  /*ef40*/  S2R R8, SR_TID.X ;  /* 0x0000000000087919 */ /* 0x000e620000002100 */
[----:B0-----:R-:W-:-:S04]  /*ef50*/  IMAD.MOV.U32 R3, RZ, RZ, 0x8000 ;  /* 0x00008000ff037424 */ /* 0x001fc800078e00ff */
[----:B------:R2:W-:Y:S01]  /*ef60*/  SYNCS.ARRIVE.TRANS64 RZ, [R2+URZ+0x50], R3 ;  /* 0x0000500302ff79a7 */ /* 0x0005e2000800003f */
[----:B-1----:R-:W-:-:S04]  /*ef70*/  LOP3.LUT R8, R8, 0x1f, RZ, 0xc0, !PT ;  /* 0x0000001f08087812 */ /* 0x002fc800078ec0ff */
[----:B------:R-:W-:-:S13]  /*ef80*/  ISETP.NE.AND P0, PT, R8, RZ, PT ;  /* 0x000000ff0800720c */ /* 0x000fda0003f05270 */
[----:B--2---:R-:W-:Y:S05]  /*ef90*/  @!P0 BRA `(.L_x_288) ;  /* 0x0000000000048947 */ /* 0x004fea0003800000 */
[----:B------:R-:W-:Y:S01]  /*efa0*/  BPT.TRAP 0x1 ;  /* 0x000000040000795c */ /* 0x000fe20000300000 */
.L_x_288:
[----:B------:R-:W-:Y:S05]  /*efb0*/  BSYNC B2 ;  /* 0x0000000000027941 */ /* 0x000fea0003800000 */
.L_x_287:
[----:B------:R-:W2:Y:S04]  /*efc0*/  LDL R8, [R1+0x18] ;  /* 0x0000180001087983 */ /* 0x000ea80000100800 */
[----:B0-----:R-:W2:Y:S01]  /*efd0*/  LDL.LU R3, [R1+0x8] ;  /* 0x0000080001037983 */ /* 0x001ea20000300800 */
[----:B------:R-:W-:Y:S01]  /*efe0*/  R2UR UR10, R12 ;  /* 0x000000000c0a72ca */ /* 0x000fe200000e0000 */
[----:B------:R-:W-:Y:S01]  /*eff0*/  IMAD R19, R19, 0x8000, R18 ;  /* 0x0000800013137824 */ /* 0x000fe200078e0212 */
[----:B------:R-:W-:Y:S01]  /*f000*/  R2UR UR6, R10 ;  /* 0x000000000a0672ca */ /* 0x000fe200000e0000 */
[----:B------:R-:W-:Y:S01]  /*f010*/  UIADD3 UR4, UP0, UR38, 0x470, URZ ;  /* 0x0000047026047890 */ /* 0x000fe2000ff1e03f */
[----:B------:R-:W-:Y:S01]  /*f020*/  R2UR UR7, R11 ;  /* 0x000000000b0772ca */ /* 0x000fe200000e0000 */
[----:B------:R-:W-:Y:S01]  /*f030*/  VIADD R2, R2, 0x50 ;  /* 0x0000005002027836 */ /* 0x000fe20000000000 */
[----:B------:R-:W-:Y:S01]  /*f040*/  PLOP3.LUT P0, PT, PT, PT, PT, 0x80, 0x0 ;  /* 0x000000000000781c */ /* 0x000fe20003f0f070 */
[----:B------:R-:W-:Y:S01]  /*f050*/  UIADD3.X UR5, URZ, UR39, URZ, UP0, !UPT ;  /* 0x000000273f057290 */ /* 0x000fe200087fe43f */
[----:B--2---:R-:W-:-:S02]  /*f060*/  IMAD R3, R3, 0x80, R8 ;  /* 0x0000008003037824 */ /* 0x004fc400078e0208 */
[----:B------:R-:W-:-:S09]  /*f070*/  VIADD R8, R19, 0x400 ;  /* 0x0000040013087836 */ /* 0x000fd20000000000 */
.L_x_289:
        /* <DEDUP_REMOVED lines=15> */
.L_x_290:
        /* <DEDUP_REMOVED lines=12> */
.L_x_276:
[----:B------:R-:W-:Y:S05]  /*f230*/  BSYNC B1 ;  /* 0x0000000000017941 */ /* 0x000fea0003800000 */
.L_x_275:
[----:B------:R-:W2:Y:S01]  /*f240*/  LDL R2, [R1+0x20] ;  /* 0x0000200001027983 */ /* 0x000ea20000100800 */
[----:B------:R-:W-:Y:S01]  /*f250*/  VIADD R19, R4, 0x1 ;  /* 0x0000000104137836 */ /* 0x000fe20000000000 */
[----:B------:R-:W-:Y:S01]  /*f260*/  BSSY B1, `(.L_x_291) ;  /* 0x00000a3000017945 */ /* 0x000fe20003800000 */
[----:B0-----:R-:W-:-:S03]  /*f270*/  VIADD R7, R0, 0xffffffff ;  /* 0xffffffff00077836 */ /* 0x001fc60000000000 */
[----:B------:R-:W-:-:S04]  /*f280*/  ISETP.NE.AND P0, PT, R19, 0x2, PT ;  /* 0x000000021300780c */ /* 0x000fc80003f05270 */
[----:B------:R-:W-:Y:S02]  /*f290*/  SEL R19, R19, RZ, P0 ;  /* 0x000000ff13137207 */ /* 0x000fe40000000000 */
[----:B--2---:R-:W-:Y:S02]  /*f2a0*/  ISETP.NE.AND P1, PT, R2, RZ, PT ;  /* 0x000000ff0200720c */ /* 0x004fe40003f25270 */
[----:B------:R-:W-:-:S04]  /*f2b0*/  SEL R2, RZ, 0x1, P0 ;  /* 0x00000001ff027807 */ /* 0x000fc80000000000 */
[----:B------:R-:W-:-:S05]  /*f2c0*/  LOP3.LUT R12, R5, R2, RZ, 0x3c, !PT ;  /* 0x00000002050c7212 */ /* 0x000fca00078e3cff */
[----:B------:R0:W-:Y:S02]  /*f2d0*/  STL [R1+0x14], R12 ;  /* 0x0000140c01007387 */ /* 0x0001e40000100800 */
[----:B------:R-:W-:Y:S05]  /*f2e0*/  @!P1 BRA `(.L_x_292) ;  /* 0x0000000800689947 */ /* 0x000fea0003800000 */
[----:B------:R-:W-:Y:S01]  /*f2f0*/  ULDC.64 UR4, c[0x0][0x418] ;  /* 0x0001060000047ab9 */ /* 0x000fe20000000a00 */
[----:B------:R-:W-:Y:S01]  /*f300*/  IMAD.MOV.U32 R8, RZ, RZ, R7 ;  /* 0x000000ffff087224 */ /* 0x000fe200078e0007 */
[----:B------:R-:W-:-:S04]  /*f310*/  ISETP.NE.U32.AND P0, PT, RZ, UR4, PT ;  /* 0x00000004ff007c0c */ /* 0x000fc8000bf05070 */
[----:B------:R-:W-:-:S13]  /*f320*/  ISETP.NE.AND.EX P0, PT, RZ, UR5, PT, P0 ;  /* 0x00000005ff007c0c */ /* 0x000fda000bf05300 */
[----:B------:R-:W-:Y:S05]  /*f330*/  @!P0 BRA `(.L_x_293) ;  /* 0x00000000004c8947 */ /* 0x000fea0003800000 */
[----:B------:R-:W2:Y:S01]  /*f340*/  LDL R11, [R1+0x1c] ;  /* 0x00001c00010b7983 */ /* 0x000ea20000100800 */
[----:B------:R-:W1:Y:S01]  /*f350*/  LDC R9, c[0x0][0x43c] ;  /* 0x00010f00ff097b82 */ /* 0x000e620000000800 */
[----:B------:R-:W-:Y:S02]  /*f360*/  ULDC.64 UR6, c[0x0][0x428] ;  /* 0x00010a0000067ab9 */ /* 0x000fe40000000a00 */
[----:B------:R-:W3:Y:S01]  /*f370*/  LDL R10, [R1+0x10] ;  /* 0x00001000010a7983 */ /* 0x000ee20000100800 */
[----:B-1----:R-:W-:-:S13]  /*f380*/  ISETP.NE.AND P0, PT, R9, 0x1, PT ;  /* 0x000000010900780c */ /* 0x002fda0003f05270 */
[----:B------:R-:W1:Y:S02]  /*f390*/  @P0 LDC.64 R2, c[0x0][0x440] ;  /* 0x00011000ff020b82 */ /* 0x000e640000000a00 */
[----:B-1----:R-:W-:-:S04]  /*f3a0*/  @P0 IMAD.HI.U32 R8, R7, R2, RZ ;  /* 0x0000000207080227 */ /* 0x002fc800078e00ff */
        /* <DEDUP_REMOVED lines=10> */
[----:B------:R-:W-:-:S05]  /*f450*/  LEA.HI.X R11, R2, UR5, R9, 0x2, P0 ;  /* 0x00000005020b7c11 */ /* 0x000fca00080f1409 */
[----:B------:R1:W5:Y:S04]  /*f460*/  LDG.E R9, desc[UR40][R10.64] ;  /* 0x000000280a097981 */ /* 0x000368000c1e1900 */
.L_x_293:
[----:B------:R-:W-:Y:S01]  /*f470*/  LEA R2, R19, R18, 0x3 ;  /* 0x0000001213027211 */ /* 0x000fe200078e18ff */
[----:B------:R-:W-:Y:S01]  /*f480*/  BSSY B2, `(.L_x_294) ;  /* 0x0000004000027945 */ /* 0x000fe20003800000 */
[----:B------:R-:W-:-:S04]  /*f490*/  SHF.L.U32 R3, R12, 0x1f, RZ ;  /* 0x0000001f0c037819 */ /* 0x000fc800000006ff */
[----:B------:R-:W2:Y:S02]  /*f4a0*/  SYNCS.PHASECHK.TRANS64.TRYWAIT P0, [R2+URZ+0x34840], R3 ;  /* 0x03484003020075a7 */ /* 0x000ea4000800017f */
[----:B--2---:R-:W-:Y:S05]  /*f4b0*/  @!P0 BRA `(.L_x_295) ;  /* 0x0000002c00f48947 */ /* 0x004fea0003800000 */
.L_x_372:
[----:B------:R-:W-:Y:S05]  /*f4c0*/  BSYNC B2 ;  /* 0x0000000000027941 */ /* 0x000fea0003800000 */
.L_x_294:
[----:B-1----:R-:W1:Y:S01]  /*f4d0*/  S2R R10, SR_TID.X ;  /* 0x00000000000a7919 */ /* 0x002e620000002100 */
[----:B------:R-:W-:Y:S01]  /*f4e0*/  BSSY B2, `(.L_x_296) ;  /* 0x000000b000027945 */ /* 0x000fe20003800000 */
[----:B-1----:R-:W-:-:S04]  /*f4f0*/  LOP3.LUT R10, R10, 0x7f, RZ, 0xc0, !PT ;  /* 0x0000007f0a0a7812 */ /* 0x002fc800078ec0ff */
[----:B------:R-:W-:-:S13]  /*f500*/  ISETP.NE.AND P1, PT, R10, RZ, PT ;  /* 0x000000ff0a00720c */ /* 0x000fda0003f25270 */
[----:B------:R-:W-:Y:S05]  /*f510*/  @P1 BRA `(.L_x_297) ;  /* 0x00000000001c1947 */ /* 0x000fea0003800000 */
[----:B------:R-:W1:Y:S01]  /*f520*/  S2R R10, SR_TID.X ;  /* 0x00000000000a7919 */ /* 0x000e620000002100 */
[----:B--2---:R-:W-:-:S04]  /*f530*/  IMAD.MOV.U32 R3, RZ, RZ, 0xc000 ;  /* 0x0000c000ff037424 */ /* 0x004fc800078e00ff */
[----:B------:R3:W-:Y:S01]  /*f540*/  SYNCS.ARRIVE.TRANS64 RZ, [R2+URZ+0x34830], R3 ;  /* 0x0348300302ff79a7 */ /* 0x0007e2000800003f */
[----:B-1----:R-:W-:-:S04]  /*f550*/  LOP3.LUT R10, R10, 0x1f, RZ, 0xc0, !PT ;  /* 0x0000001f0a0a7812 */ /* 0x002fc800078ec0ff */
[----:B------:R-:W-:-:S13]  /*f560*/  ISETP.NE.AND P0, PT, R10, RZ, PT ;  /* 0x000000ff0a00720c */ /* 0x000fda0003f05270 */
[----:B---3--:R-:W-:Y:S05]  /*f570*/  @!P0 BRA `(.L_x_297) ;  /* 0x0000000000048947 */ /* 0x008fea0003800000 */
[----:B------:R-:W-:Y:S01]  /*f580*/  BPT.TRAP 0x1 ;  /* 0x000000040000795c */ /* 0x000fe20000300000 */
.L_x_297:
[----:B------:R-:W-:Y:S05]  /*f590*/  BSYNC B2 ;  /* 0x0000000000027941 */ /* 0x000fea0003800000 */
.L_x_296:
[----:B--2---:R-:W2:Y:S01]  /*f5a0*/  LDL R2, [R1+0x18] ;  /* 0x0000180001027983 */ /* 0x004ea20000100800 */
[----:B0-----:R-:W-:Y:S01]  /*f5b0*/  IMAD.MOV.U32 R12, RZ, RZ, RZ ;  /* 0x000000ffff0c7224 */ /* 0x001fe200078e00ff */
[----:B------:R-:W-:Y:S01]  /*f5c0*/  UIADD3 UR4, UP0, UR38, 0x370, URZ ;  /* 0x0000037026047890 */ /* 0x000fe2000ff1e03f */
[C---:B------:R-:W-:Y:S01]  /*f5d0*/  IMAD R3, R19.reuse, 0x8, R6 ;  /* 0x0000000813037824 */ /* 0x040fe200078e0206 */
[----:B------:R-:W-:Y:S01]  /*f5e0*/  PLOP3.LUT P0, PT, PT, PT, PT, 0x80, 0x0 ;  /* 0x000000000000781c */ /* 0x000fe20003f0f070 */
[----:B------:R-:W-:Y:S01]  /*f5f0*/  IMAD R10, R19, 0xc000, R18 ;  /* 0x0000c000130a7824 */ /* 0x000fe200078e0212 */
[----:B------:R-:W-:Y:S01]  /*f600*/  R2UR UR10, R12 ;  /* 0x000000000c0a72ca */ /* 0x000fe200000e0000 */
[----:B------:R-:W-:Y:S01]  /*f610*/  VIADD R3, R3, 0x30 ;  /* 0x0000003003037836 */ /* 0x000fe20000000000 */
[----:B------:R-:W-:Y:S01]  /*f620*/  UIADD3.X UR5, URZ, UR39, URZ, UP0, !UPT ;  /* 0x000000273f057290 */ /* 0x000fe200087fe43f */
[----:B------:R-:W-:Y:S01]  /*f630*/  VIADD R11, R10, 0x1c400 ;  /* 0x0001c4000a0b7836 */ /* 0x000fe20000000000 */
[----:B------:R-:W-:Y:S01]  /*f640*/  UMOV UR6, 0x0 ;  /* 0x0000000000067882 */ /* 0x000fe20000000000 */
[----:B------:R-:W-:Y:S01]  /*f650*/  UMOV UR7, 0x14f00000 ;  /* 0x14f0000000077882 */ /* 0x000fe20000000000 */
[----:B--2---:R-:W-:-:S09]  /*f660*/  IMAD R2, R8, 0x80, R2 ;  /* 0x0000008008027824 */ /* 0x004fd200078e0202 */
.L_x_298:
        /* <DEDUP_REMOVED lines=16> */
.L_x_299:
        /* <DEDUP_REMOVED lines=15> */
.L_x_300:
        /* <DEDUP_REMOVED lines=10> */
[----:B------:R-:W-:Y:S01]  /*f900*/  SHF.L.U32 R5, R5, 0x1f, RZ ;  /* 0x0000001f05057819 */ /* 0x000fe200000006ff */
[----:B------:R-:W-:Y:S01]  /*f910*/  IMAD R2, R4, 0x8, R6 ;  /* 0x0000000804027824 */ /* 0x000fe200078e0206 */
[----:B------:R-:W-:Y:S03]  /*f920*/  BSSY B2, `(.L_x_301) ;  /* 0x0000003000027945 */ /* 0x000fe60003800000 */
[----:B------:R-:W0:Y:S02]  /*f930*/  SYNCS.PHASECHK.TRANS64.TRYWAIT P0, [R2+URZ+0x60], R5 ;  /* 0x00006005020075a7 */ /* 0x000e24000800017f */
[----:B0-----:R-:W-:Y:S05]  /*f940*/  @!P0 BRA `(.L_x_302) ;  /* 0x0000002800e48947 */ /* 0x001fea0003800000 */
.L_x_373:
[----:B------:R-:W-:Y:S05]  /*f950*/  BSYNC B2 ;  /* 0x0000000000027941 */ /* 0x000fea0003800000 */
.L_x_301:
[----:B------:R-:W-:Y:S01]  /*f960*/  BSSY B2, `(.L_x_303) ;  /* 0x000000b000027945 */ /* 0x000fe20003800000 */
[----:B------:R-:W-:Y:S02]  /*f970*/  IMAD.MOV.U32 R10, RZ, RZ, 0x0 ;  /* 0x00000000ff0a7424 */ /* 0x000fe400078e00ff */
[----:B------:R-:W-:Y:S01]  /*f980*/  IMAD.MOV.U32 R11, RZ, RZ, 0x14f00000 ;  /* 0x14f00000ff0b7424 */ /* 0x000fe200078e00ff */
[----:B------:R-:W-:Y:S06]  /*f990*/  @P1 BRA `(.L_x_304) ;  /* 0x00000000001c1947 */ /* 0x000fec0003800000 */
[----:B------:R-:W1:Y:S02]  /*f9a0*/  S2R R3, SR_TID.X ;  /* 0x0000000000037919 */ /* 0x000e640000002100 */
[----:B-1----:R-:W-:Y:S01]  /*f9b0*/  LOP3.LUT R14, R3, 0x1f, RZ, 0xc0, !PT ;  /* 0x0000001f030e7812 */ /* 0x002fe200078ec0ff */
[----:B------:R-:W-:-:S03]  /*f9c0*/  IMAD.MOV.U32 R3, RZ, RZ, 0x8000 ;  /* 0x00008000ff037424 */ /* 0x000fc600078e00ff */
[----:B------:R-:W-:Y:S01]  /*f9d0*/  ISETP.NE.AND P0, PT, R14, RZ, PT ;  /* 0x000000ff0e00720c */ /* 0x000fe20003f05270 */
[----:B------:R1:W-:-:S12]  /*f9e0*/  SYNCS.ARRIVE.TRANS64 RZ, [R2+URZ+0x50], R3 ;  /* 0x0000500302ff79a7 */ /* 0x0003d8000800003f */
[----:B-1----:R-:W-:Y:S05]  /*f9f0*/  @!P0 BRA `(.L_x_304) ;  /* 0x0000000000048947 */ /* 0x002fea0003800000 */
[----:B------:R-:W-:Y:S01]  /*fa00*/  BPT.TRAP 0x1 ;  /* 0x000000040000795c */ /* 0x000fe20000300000 */
.L_x_304:
[----:B------:R-:W-:Y:S05]  /*fa10*/  BSYNC B2 ;  /* 0x0000000000027941 */ /* 0x000fea0003800000 */
.L_x_303:
[----:B0-----:R-:W2:Y:S04]  /*fa20*/  LDL R5, [R1+0x18] ;  /* 0x0000180001057983 */ /* 0x001ea80000100800 */
[----:B------:R-:W2:Y:S01]  /*fa30*/  LDL.LU R3, [R1+0x8] ;  /* 0x0000080001037983 */ /* 0x000ea20000300800 */
[----:B------:R-:W-:Y:S01]  /*fa40*/  R2UR UR10, R12 ;  /* 0x000000000c0a72ca */ /* 0x000fe200000e0000 */
[----:B------:R-:W-:Y:S01]  /*fa50*/  IMAD R4, R4, 0x8000, R18 ;  /* 0x0000800004047824 */ /* 0x000fe200078e0212 */
[----:B------:R-:W-:Y:S01]  /*fa60*/  R2UR UR6, R10 ;  /* 0x000000000a0672ca */ /* 0x000fe200000e0000 */
[----:B------:R-:W-:Y:S01]  /*fa70*/  UIADD3 UR4, UP0, UR38, 0x470, URZ ;  /* 0x0000047026047890 */ /* 0x000fe2000ff1e03f */
[----:B------:R-:W-:Y:S02]  /*fa80*/  R2UR UR7, R11 ;  /* 0x000000000b0772ca */ /* 0x000fe400000e0000 */
[----:B------:R-:W-:Y:S01]  /*fa90*/  PLOP3.LUT P0, PT, PT, PT, PT, 0x80, 0x0 ;  /* 0x000000000000781c */ /* 0x000fe20003f0f070 */
[----:B------:R-:W-:Y:S01]  /*faa0*/  UIADD3.X UR5, URZ, UR39, URZ, UP0, !UPT ;  /* 0x000000273f057290 */ /* 0x000fe200087fe43f */
[----:B------:R-:W-:Y:S01]  /*fab0*/  IADD3 R2, R2, 0x50, RZ ;  /* 0x0000005002027810 */ /* 0x000fe20007ffe0ff */
[----:B--2---:R-:W-:-:S02]  /*fac0*/  IMAD R3, R3, 0x80, R5 ;  /* 0x0000008003037824 */ /* 0x004fc400078e0205 */
[----:B------:R-:W-:-:S08]  /*fad0*/  VIADD R5, R4, 0x400 ;  /* 0x0000040004057836 */ /* 0x000fd00000000000 */
.L_x_305:
        /* <DEDUP_REMOVED lines=15> */
.L_x_306:
        /* <DEDUP_REMOVED lines=12> */
.L_x_292:
[----:B------:R-:W-:Y:S05]  /*fc90*/  BSYNC B1 ;  /* 0x0000000000017941 */ /* 0x000fea0003800000 */
.L_x_291:
[----:B------:R-:W2:Y:S01]  /*fca0*/  LDL R2, [R1+0x28] ;  /* 0x0000280001027983 */ /* 0x000ea20000100800 */
[----:B------:R-:W-:Y:S01]  /*fcb0*/  VIADD R0, R0, 0xfffffffe ;  /* 0xfffffffe00007836 */ /* 0x000fe20000000000 */
[----:B--2---:R-:W-:-:S13]  /*fcc0*/  ISETP.GT.AND P0, PT, R7, R2, PT ;  /* 0x000000020700720c */ /* 0x004fda0003f04270 */
[----:B------:R-:W-:Y:S05]  /*fcd0*/  @P0 BRA `(.L_x_307) ;  /* 0xffffffe800c00947 */ /* 0x000fea000383ffff */
.L_x_256:
[----:B------:R-:W-:Y:S05]  /*fce0*/  BSYNC B0 ;  /* 0x0000000000007941 */ /* 0x000fea0003800000 */
.L_x_255:
[----:B------:R-:W3:Y:S01]  /*fcf0*/  S2R R2, SR_TID.X ;  /* 0x0000000000027919 */ /* 0x000ee20000002100 */
[----:B------:R-:W-:Y:S01]  /*fd00*/  BSSY B0, `(.L_x_308) ;  /* 0x0000011000007945 */ /* 0x000fe20003800000 */
[----:B---3--:R-:W-:-:S04]  /*fd10*/  LOP3.LUT R3, R2, 0x7f, RZ, 0xc0, !PT ;  /* 0x0000007f02037812 */ /* 0x008fc800078ec0ff */
[----:B------:R-:W-:-:S13]  /*fd20*/  ISETP.NE.AND P0, PT, R3, RZ, PT ;  /* 0x000000ff0300720c */ /* 0x000fda0003f05270 */
[----:B------:R-:W-:Y:S05]  /*fd30*/  @P0 BRA `(.L_x_309) ;  /* 0x0000000000340947 */ /* 0x000fea0003800000 */
[----:B------:R-:W3:Y:S01]  /*fd40*/  S2R R2, SR_LANEID ;  /* 0x0000000000027919 */ /* 0x000ee20000000000 */
[----:B------:R-:W-:Y:S01]  /*fd50*/  VOTEU.ANY UR4, UPT, PT ;  /* 0x0000000000047886 */ /* 0x000fe200038e0100 */
[----:B--2---:R-:W2:Y:S01]  /*fd60*/  LDC.64 R4, c[0x0][0xc60] ;  /* 0x00031800ff047b82 */ /* 0x004ea20000000a00 */
[----:B------:R-:W3:Y:S02]  /*fd70*/  FLO.U32 R0, UR4 ;  /* 0x0000000400007d00 */ /* 0x000ee400080e0000 */
[----:B---3--:R-:W-:-:S06]  /*fd80*/  ISETP.EQ.U32.AND P0, PT, R0, R2, PT ;  /* 0x000000020000720c */ /* 0x008fcc0003f02070 */
[----:B------:R-:W2:Y:S07]  /*fd90*/  POPC R2, UR4 ;  /* 0x0000000400027d09 */ /* 0x000eae0008000000 */
[----:B--2---:R-:W2:Y:S04]  /*fda0*/  @P0 ATOMG.E.ADD.STRONG.GPU PT, R2, desc[UR40][R4.64], R2 ;  /* 0x00000002040209a8 */ /* 0x004ea800081ee1e8 */
[----:B--2---:R2:W3:Y:S02]  /*fdb0*/  SHFL.IDX PT, R2, R2, R0, 0x1f ;  /* 0x00001f0002027589 */ /* 0x0044e400000e0000 */
[----:B--2---:R-:W2:Y:S02]  /*fdc0*/  S2R R0, SR_LTMASK ;  /* 0x0000000000007919 */ /* 0x004ea40000003900 */
[----:B--2---:R-:W-:-:S06]  /*fdd0*/  LOP3.LUT R0, R0, UR4, RZ, 0xc0, !PT ;  /* 0x0000000400007c12 */ /* 0x004fcc000f8ec0ff */
[----:B------:R-:W3:Y:S02]  /*fde0*/  POPC R0, R0 ;  /* 0x0000000000007309 */ /* 0x000ee40000000000 */
[----:B---3--:R-:W-:-:S05]  /*fdf0*/  IADD3 R0, R2, UR36, R0 ;  /* 0x0000002402007c10 */ /* 0x008fca000fffe000 */
[----:B------:R3:W-:Y:S02]  /*fe00*/  STL [R1], R0 ;  /* 0x0000000001007387 */ /* 0x0007e40000100800 */
.L_x_309:
[----:B------:R-:W-:Y:S05]  /*fe10*/  BSYNC B0 ;  /* 0x0000000000007941 */ /* 0x000fea0003800000 */
.L_x_308:
[----:B---3--:R-:W3:Y:S01]  /*fe20*/  LDL.LU R0, [R1+0x20] ;  /* 0x0000200001007983 */ /* 0x008ee20000300800 */
[----:B------:R-:W-:Y:S01]  /*fe30*/  BSSY B0, `(.L_x_310) ;  /* 0x000003a000007945 */ /* 0x000fe20003800000 */
[----:B---3--:R-:W-:-:S13]  /*fe40*/  ISETP.NE.AND P0, PT, R0, RZ, PT ;  /* 0x000000ff0000720c */ /* 0x008fda0003f05270 */
[----:B------:R-:W-:Y:S05]  /*fe50*/  @!P0 BRA `(.L_x_311) ;  /* 0x0000000000dc8947 */ /* 0x000fea0003800000 */
[----:B------:R-:W3:Y:S01]  /*fe60*/  LDL R2, [R1+0x14] ;  /* 0x0000140001027983 */ /* 0x000ee20000100800 */
[----:B------:R-:W-:Y:S01]  /*fe70*/  IMAD R0, R19, 0x8, R18 ;  /* 0x0000000813007824 */ /* 0x000fe200078e0212 */
[----:B------:R-:W-:Y:S01]  /*fe80*/  BSSY B1, `(.L_x_312) ;  /* 0x0000005000017945 */ /* 0x000fe20003800000 */
[----:B------:R-:W-:Y:S02]  /*fe90*/  ISETP.NE.AND P1, PT, R3, RZ, PT ;  /* 0x000000ff0300720c */ /* 0x000fe40003f25270 */
[----:B---3--:R-:W-:-:S04]  /*fea0*/  SHF.L.U32 R2, R2, 0x1f, RZ ;  /* 0x0000001f02027819 */ /* 0x008fc800000006ff */
[----:B------:R-:W3:Y:S02]  /*feb0*/  SYNCS.PHASECHK.TRANS64.TRYWAIT P0, [R0+URZ+0x34860], R2 ;  /* 0x03486002000075a7 */ /* 0x000ee4000800017f */
[----:B---3--:R-:W-:Y:S05]  /*fec0*/  @!P0 BRA `(.L_x_313) ;  /* 0x0000002400988947 */ /* 0x008fea0003800000 */
.L_x_374:
[----:B------:R-:W-:Y:S05]  /*fed0*/  BSYNC B1 ;  /* 0x0000000000017941 */ /* 0x000fea0003800000 */
.L_x_312:
[----:B------:R-:W-:Y:S04]  /*fee0*/  BSSY B1, `(.L_x_314) ;  /* 0x0000009000017945 */ /* 0x000fe80003800000 */
[----:B------:R-:W-:Y:S05]  /*fef0*/  @P1 BRA `(.L_x_315) ;  /* 0x00000000001c1947 */ /* 0x000fea0003800000 */
[----:B------:R-:W4:Y:S01]  /*ff00*/  S2R R3, SR_TID.X ;  /* 0x0000000000037919 */ /* 0x000f220000002100 */
[----:B---3--:R-:W-:-:S04]  /*ff10*/  IMAD.MOV.U32 R2, RZ, RZ, 0x8000 ;  /* 0x00008000ff027424 */ /* 0x008fc800078e00ff */
[----:B------:R3:W-:Y:S01]  /*ff20*/  SYNCS.ARRIVE.TRANS64 RZ, [R0+URZ+0x34850], R2 ;  /* 0x0348500200ff79a7 */ /* 0x0007e2000800003f */
[----:B----4-:R-:W-:-:S04]  /*ff30*/  LOP3.LUT R3, R3, 0x1f, RZ, 0xc0, !PT ;  /* 0x0000001f03037812 */ /* 0x010fc800078ec0ff */
[----:B------:R-:W-:-:S13]  /*ff40*/  ISETP.NE.AND P0, PT, R3, RZ, PT ;  /* 0x000000ff0300720c */ /* 0x000fda0003f05270 */
[----:B---3--:R-:W-:Y:S05]  /*ff50*/  @!P0 BRA `(.L_x_315) ;  /* 0x0000000000048947 */ /* 0x008fea0003800000 */
[----:B------:R-:W-:Y:S01]  /*ff60*/  BPT.TRAP 0x1 ;  /* 0x000000040000795c */ /* 0x000fe20000300000 */
.L_x_315:
[----:B------:R-:W-:Y:S05]  /*ff70*/  BSYNC B1 ;  /* 0x0000000000017941 */ /* 0x000fea0003800000 */
.L_x_314:
[----:B------:R-:W4:Y:S04]  /*ff80*/  LDL.LU R3, [R1+0x18] ;  /* 0x0000180001037983 */ /* 0x000f280000300800 */
[----:B---3--:R-:W4:Y:S01]  /*ff90*/  LDL.LU R2, [R1+0x8] ;  /* 0x0000080001027983 */ /* 0x008f220000300800 */
[----:B------:R-:W-:Y:S01]  /*ffa0*/  UIADD3 UR4, UP0, UR38, 0x470, URZ ;  /* 0x0000047026047890 */ /* 0x000fe2000ff1e03f */
[----:B------:R-:W-:Y:S01]  /*ffb0*/  PLOP3.LUT P0, PT, PT, PT, PT, 0x80, 0x0 ;  /* 0x000000000000781c */ /* 0x000fe20003f0f070 */
[----:B------:R-:W-:Y:S01]  /*ffc0*/  VIADD R0, R0, 0x34850 ;  /* 0x0003485000007836 */ /* 0x000fe20000000000 */
[----:B------:R-:W-:Y:S01]  /*ffd0*/  UMOV UR6, 0x0 ;  /* 0x0000000000067882 */ /* 0x000fe20000000000 */
[----:B------:R-:W-:Y:S01]  /*ffe0*/  UIADD3.X UR5, URZ, UR39, URZ, UP0, !UPT ;  /* 0x000000273f057290 */ /* 0x000fe200087fe43f */
[----:B------:R-:W-:Y:S01]  /*fff0*/  UMOV UR7, 0x14f00000 ;  /* 0x14f0000000077882 */ /* 0x000fe20000000000 */
[----:B------:R-:W-:Y:S01]  /*10000*/  UMOV UR10, URZ ;  /* 0x0000003f000a7c82 */ /* 0x000fe20008000000 */
[----:B----4-:R-:W-:-:S02]  /*10010*/  IMAD R3, R2, 0x80, R3 ;  /* 0x0000008002037824 */ /* 0x010fc400078e0203 */
[----:B------:R-:W-:-:S04]  /*10020*/  IMAD R2, R19, 0x8000, R18 ;  /* 0x0000800013027824 */ /* 0x000fc800078e0212 */
[----:B------:R-:W-:-:S07]  /*10030*/  VIADD R4, R2, 0x400 ;  /* 0x0000040002047836 */ /* 0x000fce0000000000 */
.L_x_316:
        /* <DEDUP_REMOVED lines=9> */
[----:B---3--:R-:W-:Y:S05]  /*100d0*/  @P0 BRA.U.ANY `(.L_x_316) ;  /* 0xfffffffd00d80947 */ /* 0x008fea000393ffff */
[----:B------:R-:W-:Y:S01]  /*100e0*/  PLOP3.LUT P0, PT, PT, PT, PT, 0x80, 0x0 ;  /* 0x000000000000781c */ /* 0x000fe20003f0f070 */
[----:B------:R-:W-:Y:S01]  /*100f0*/  VIADD R2, R2, 0x4400 ;  /* 0x0000440002027836 */ /* 0x000fe20000000000 */
[----:B------:R-:W-:Y:S01]  /*10100*/  UMOV UR6, 0x0 ;  /* 0x0000000000067882 */ /* 0x000fe20000000000 */
[----:B------:R-:W-:Y:S01]  /*10110*/  UMOV UR7, 0x14f00000 ;  /* 0x14f0000000077882 */ /* 0x000fe20000000000 */
[----:B------:R-:W-:-:S09]  /*10120*/  UMOV UR10, 0x40 ;  /* 0x00000040000a7882 */ /* 0x000fd20000000000 */
.L_x_317:
        /* <DEDUP_REMOVED lines=10> */
.L_x_311:
[----:B------:R-:W-:Y:S05]  /*101d0*/  BSYNC B0 ;  /* 0x0000000000007941 */ /* 0x000fea0003800000 */
.L_x_310:
[----:B------:R-:W3:Y:S01]  /*101e0*/  LDL.LU R4, [R1+0x14] ;  /* 0x0000140001047983 */ /* 0x000ee20000300800 */
[----:B------:R-:W-:-:S05]  /*101f0*/  VIADD R19, R19, 0x1 ;  /* 0x0000000113137836 */ /* 0x000fca0000000000 */
[----:B------:R-:W-:-:S04]  /*10200*/  ISETP.NE.AND P0, PT, R19, 0x2, PT ;  /* 0x000000021300780c */ /* 0x000fc80003f05270 */
[----:B------:R-:W-:Y:S02]  /*10210*/  SEL R0, RZ, 0x1, P0 ;  /* 0x00000001ff007807 */ /* 0x000fe40000000000 */
[----:B------:R-:W-:Y:S02]  /*10220*/  SEL R19, R19, RZ, P0 ;  /* 0x000000ff13137207 */ /* 0x000fe40000000000 */
[----:B---3--:R-:W-:-:S05]  /*10230*/  LOP3.LUT R4, R4, R0, RZ, 0x3c, !PT ;  /* 0x0000000004047212 */ /* 0x008fca00078e3cff */
[----:B------:R3:W-:Y:S02]  /*10240*/  STL [R1+0x14], R4 ;  /* 0x0000140401007387 */ /* 0x0007e40000100800 */
.L_x_235:
[----:B------:R-:W-:Y:S05]  /*10250*/  BSYNC B7 ;  /* 0x0000000000077941 */ /* 0x000fea0003800000 */
.L_x_233:
[----:B----4-:R-:W4:Y:S02]  /*10260*/  LDL R0, [R1+0x5c] ;  /* 0x00005c0001007983 */ /* 0x010f240000100800 */
[----:B----4-:R-:W-:-:S13]  /*10270*/  ISETP.NE.AND P0, PT, R0, RZ, PT ;  /* 0x000000ff0000720c */ /* 0x010fda0003f05270 */
[----:B------:R-:W-:Y:S05]  /*10280*/  @!P0 BRA `(.L_x_318) ;  /* 0x00000000002c8947 */ /* 0x000fea0003800000 */
[----:B------:R-:W-:Y:S05]  /*10290*/  WARPSYNC.ALL ;  /* 0x0000000000007948 */ /* 0x000fea0003800000 */
[----:B------:R-:W4:Y:S08]  /*102a0*/  S2UR UR5, SR_CgaCtaId ;  /* 0x00000000000579c3 */ /* 0x000f300000008800 */
[----:B------:R-:W-:Y:S06]  /*102b0*/  BAR.SYNC.DEFER_BLOCKING 0x5, 0x180 ;  /* 0x0146000000007b1d */ /* 0x000fec0000010000 */
[----:B------:R-:W-:-:S02]  /*102c0*/  UMOV UR4, 0x400 ;  /* 0x0000040000047882 */ /* 0x000fc40000000000 */
[----:B----4-:R-:W-:-:S06]  /*102d0*/  ULEA UR4, UR5, UR4, 0x18 ;  /* 0x0000000405047291 */ /* 0x010fcc000f8ec03f */
[----:B------:R-:W-:-:S05]  /*102e0*/  IMAD.U32 R18, RZ, RZ, UR4 ;  /* 0x00000004ff127e24 */ /* 0x000fca000f8e00ff */
[----:B--23--:R-:W2:Y:S04]  /*102f0*/  LDS.128 R4, [R18+0x348d0] ;  /* 0x0348d00012047984 */ /* 0x00cea80000000c00 */
[----:B--2---:R2:W-:Y:S04]  /*10300*/  STL.64 [R1], R4 ;  /* 0x0000000401007387 */ /* 0x0045e80000100a00 */
[----:B------:R2:W-:Y:S01]  /*10310*/  STL.64 [R1+0x8], R6 ;  /* 0x0000080601007387 */ /* 0x0005e20000100a00 */
[----:B------:R-:W-:Y:S06]  /*10320*/  BAR.ARV 0x4, 0x180 ;  /* 0x0106000000007b1d */ /* 0x000fec0000002000 */
[----:B------:R-:W-:Y:S05]  /*10330*/  BRA `(.L_x_319) ;  /* 0x0000000c00207947 */ /* 0x000fea0003800000 */
.L_x_318:
[----:B------:R-:W4:Y:S01]  /*10340*/  S2R R0, SR_TID.X ;  /* 0x0000000000007919 */ /* 0x000f220000002100 */
[----:B------:R-:W-:Y:S01]  /*10350*/  UMOV UR4, 0xffffffff ;  /* 0xffffffff00047882 */ /* 0x000fe20000000000 */
[----:B----4-:R-:W-:-:S04]  /*10360*/  LOP3.LUT R16, R0, 0x1f, RZ, 0xc0, !PT ;  /* 0x0000001f00107812 */ /* 0x010fc800078ec0ff */
[----:B------:R-:W-:Y:S01]  /*10370*/  ISETP.NE.AND P0, PT, R16, 0x1f, PT ;  /* 0x0000001f1000780c */ /* 0x000fe20003f05270 */
[----:B------:R-:W-:-:S12]  /*10380*/  BRA.DIV UR4, `(.L_x_320) ;  /* 0x00000022047c7947 */ /* 0x000fd8000b800000 */
[----:B------:R-:W1:Y:S01]  /*10390*/  LDL.LU R3, [R1] ;  /* 0x0000000001037983 */ /* 0x000e620000300800 */
[----:B------:R-:W-:-:S03]  /*103a0*/  ULDC UR4, c[0x0][0xc3c] ;  /* 0x00030f0000047ab9 */ /* 0x000fc60000000800 */
[----:B--2---:R-:W2:Y:S01]  /*103b0*/  LDL R5, [R1+0xc] ;  /* 0x00000c0001057983 */ /* 0x004ea20000100800 */
[----:B-1----:R-:W-:Y:S02]  /*103c0*/  IMAD.MOV.U32 R10, RZ, RZ, R3 ;  /* 0x000000ffff0a7224 */ /* 0x002fe400078e0003 */
[----:B--2---:R-:W-:-:S05]  /*103d0*/  IMAD.IADD R0, R5, 0x1, R16 ;  /* 0x0000000105007824 */ /* 0x004fca00078e0210 */
[----:B------:R-:W-:-:S13]  /*103e0*/  ISETP.GE.OR P1, PT, R0, UR4, !P0 ;  /* 0x0000000400007c0c */ /* 0x000fda000c726670 */
[----:B------:R-:W1:Y:S08]  /*103f0*/  @!P1 LDC.64 R2, c[0x0][0xc80] ;  /* 0x00032000ff029b82 */ /* 0x000e700000000a00 */
[----:B---3--:R-:W2:Y:S01]  /*10400*/  @!P1 LDC.64 R4, c[0x0][0xc78] ;  /* 0x00031e00ff049b82 */ /* 0x008ea20000000a00 */
[----:B-1----:R-:W-:-:S05]  /*10410*/  @!P1 IMAD.WIDE R2, R0, 0x4, R2 ;  /* 0x0000000400029825 */ /* 0x002fca00078e0202 */
[----:B------:R2:W3:Y:S02]  /*10420*/  @!P1 LDG.E R7, desc[UR40][R2.64] ;  /* 0x0000002802079981 */ /* 0x0004e4000c1e1900 */
[----:B--2---:R-:W-:-:S06]  /*10430*/  @!P1 IMAD.WIDE R2, R0, 0x4, R4 ;  /* 0x0000000400029825 */ /* 0x004fcc00078e0204 */
[----:B------:R-:W2:Y:S01]  /*10440*/  @!P1 LDG.E R2, desc[UR40][R2.64] ;  /* 0x0000002802029981 */ /* 0x000ea2000c1e1900 */
[----:B------:R-:W-:Y:S01]  /*10450*/  MOV R6, RZ ;  /* 0x000000ff00067202 */ /* 0x000fe20000000f00 */
[----:B------:R-:W-:Y:S01]  /*10460*/  IMAD.MOV.U32 R4, RZ, RZ, RZ ;  /* 0x000000ffff047224 */ /* 0x000fe200078e00ff */
[C---:B------:R-:W-:Y:S01]  /*10470*/  ISETP.GE.U32.AND P2, PT, R16.reuse, 0x2, PT ;  /* 0x000000021000780c */ /* 0x040fe20003f46070 */
[----:B------:R-:W-:Y:S01]  /*10480*/  SHFL.IDX PT, R0, R10, RZ, 0x1f ;  /* 0x00001fff0a007589 */ /* 0x000fe200000e0000 */
[C---:B------:R-:W-:Y:S02]  /*10490*/  ISETP.GE.U32.AND P3, PT, R16.reuse, 0x4, PT ;  /* 0x000000041000780c */ /* 0x040fe40003f66070 */
[C---:B------:R-:W-:Y:S01]  /*104a0*/  ISETP.GE.U32.AND P4, PT, R16.reuse, 0x8, PT ;  /* 0x000000081000780c */ /* 0x040fe20003f86070 */
[----:B------:R-:W-:Y:S01]  /*104b0*/  SHFL.IDX PT, R8, R10, 0x1, 0x1f ;  /* 0x00201f000a087f89 */ /* 0x000fe200000e0000 */
[----:B------:R-:W-:Y:S01]  /*104c0*/  ISETP.GE.U32.AND P5, PT, R16, 0x10, PT ;  /* 0x000000101000780c */ /* 0x000fe20003fa6070 */
[----:B---3--:R-:W-:-:S02]  /*104d0*/  @!P1 IMAD.MOV.U32 R6, RZ, RZ, R7 ;  /* 0x000000ffff069224 */ /* 0x008fc400078e0007 */
[----:B------:R-:W-:Y:S02]  /*104e0*/  IMAD.MOV.U32 R7, RZ, RZ, RZ ;  /* 0x000000ffff077224 */ /* 0x000fe400078e00ff */
[----:B--2---:R-:W-:Y:S01]  /*104f0*/  @!P1 IMAD.MOV.U32 R7, RZ, RZ, R2 ;  /* 0x000000ffff079224 */ /* 0x004fe200078e0002 */
[----:B------:R-:W-:-:S03]  /*10500*/  ISETP.NE.AND P1, PT, R16, RZ, PT ;  /* 0x000000ff1000720c */ /* 0x000fc60003f25270 */
[----:B------:R-:W-:-:S05]  /*10510*/  IMAD R2, R7, R6, RZ ;  /* 0x0000000607027224 */ /* 0x000fca00078e02ff */
[----:B------:R-:W1:Y:S02]  /*10520*/  SHFL.UP PT, R3, R2, 0x1, RZ ;  /* 0x0420000002037989 */ /* 0x000e6400000e00ff */
[----:B-1----:R-:W-:-:S05]  /*10530*/  SEL R5, R3, RZ, P1 ;  /* 0x000000ff03057207 */ /* 0x002fca0000800000 */
[----:B------:R-:W-:-:S05]  /*10540*/  IMAD.IADD R2, R2, 0x1, R5 ;  /* 0x0000000102027824 */ /* 0x000fca00078e0205 */
        /* <DEDUP_REMOVED lines=12> */
[----:B------:R1:W2:Y:S02]  /*10610*/  SHFL.IDX PT, R9, R2, 0x1f, 0x1f ;  /* 0x03e01f0002097f89 */ /* 0x0002a400000e0000 */
.L_x_384:
[----:B------:R-:W-:Y:S02]  /*10620*/  ULDC UR4, c[0x0][0xc38] ;  /* 0x00030e0000047ab9 */ /* 0x000fe40000000800 */
[----:B------:R-:W-:-:S04]  /*10630*/  IMAD.U32 R3, RZ, RZ, UR4 ;  /* 0x00000004ff037e24 */ /* 0x000fc8000f8e00ff */
[----:B--2---:R-:W-:-:S04]  /*10640*/  IMAD R9, R9, R3, RZ ;  /* 0x0000000309097224 */ /* 0x004fc800078e02ff */
[----:B------:R-:W-:-:S05]  /*10650*/  IMAD.IADD R5, R8, 0x1, R9 ;  /* 0x0000000108057824 */ /* 0x000fca00078e0209 */
[----:B------:R-:W-:-:S13]  /*10660*/  ISETP.GT.AND P6, PT, R5, R0, PT ;  /* 0x000000000500720c */ /* 0x000fda0003fc4270 */
[----:B------:R-:W-:Y:S05]  /*10670*/  @P6 BRA `(.L_x_321) ;  /* 0x0000000000ac6947 */ /* 0x000fea0003800000 */
.L_x_324:
[----:B------:R-:W2:Y:S01]  /*10680*/  LDL.LU R3, [R1+0xc] ;  /* 0x00000c0001037983 */ /* 0x000ea20000300800 */
[----:B-1----:R-:W1:Y:S01]  /*10690*/  LDC R2, c[0x0][0xc3c] ;  /* 0x00030f00ff027b82 */ /* 0x002e620000000800 */
[----:B--2---:R-:W-:-:S05]  /*106a0*/  VIADD R3, R3, 0x1f ;  /* 0x0000001f03037836 */ /* 0x004fca0000000000 */
[----:B-1----:R-:W-:-:S13]  /*106b0*/  ISETP.GE.AND P6, PT, R3, R2, PT ;  /* 0x000000020300720c */ /* 0x002fda0003fc6270 */
[----:B------:R-:W-:Y:S05]  /*106c0*/  @P6 BRA `(.L_x_322) ;  /* 0x0000000400d46947 */ /* 0x000fea0003800000 */
[----:B------:R-:W1:Y:S01]  /*106d0*/  S2R R6, SR_TID.X ;  /* 0x0000000000067919 */ /* 0x000e620000002100 */
[----:B------:R2:W-:Y:S01]  /*106e0*/  STL [R1+0xc], R3 ;  /* 0x00000c0301007387 */ /* 0x0005e20000100800 */
[----:B-1----:R-:W-:-:S05]  /*106f0*/  LOP3.LUT R6, R6, 0x1f, RZ, 0xc0, !PT ;  /* 0x0000001f06067812 */ /* 0x002fca00078ec0ff */
[----:B------:R-:W-:Y:S02]  /*10700*/  IMAD.IADD R7, R3, 0x1, R6 ;  /* 0x0000000103077824 */ /* 0x000fe400078e0206 */
[----:B------:R-:W-:-:S03]  /*10710*/  IMAD.MOV.U32 R6, RZ, RZ, RZ ;  /* 0x000000ffff067224 */ /* 0x000fc600078e00ff */
[----:B------:R-:W-:-:S13]  /*10720*/  ISETP.GE.OR P6, PT, R7, R2, !P0 ;  /* 0x000000020700720c */ /* 0x000fda00047c6670 */
[----:B--2---:R-:W1:Y:S02]  /*10730*/  @!P6 LDC.64 R2, c[0x0][0xc80] ;  /* 0x00032000ff02eb82 */ /* 0x004e640000000a00 */
[----:B-1----:R-:W-:-:S05]  /*10740*/  @!P6 IMAD.WIDE R2, R7, 0x4, R2 ;  /* 0x000000040702e825 */ /* 0x002fca00078e0202 */
[----:B------:R1:W2:Y:S02]  /*10750*/  @!P6 LDG.E R6, desc[UR40][R2.64] ;  /* 0x000000280206e981 */ /* 0x0002a4000c1e1900 */
[----:B-1----:R-:W1:Y:S02]  /*10760*/  @!P6 LDC.64 R2, c[0x0][0xc78] ;  /* 0x00031e00ff02eb82 */ /* 0x002e640000000a00 */
[----:B-1----:R-:W-:-:S04]  /*10770*/  @!P6 IMAD.WIDE R2, R7, 0x4, R2 ;  /* 0x000000040702e825 */ /* 0x002fc800078e0202 */
[----:B------:R-:W-:-:S06]  /*10780*/  IMAD.MOV.U32 R7, RZ, RZ, RZ ;  /* 0x000000ffff077224 */ /* 0x000fcc00078e00ff */
[----:B------:R-:W2:Y:S01]  /*10790*/  @!P6 LDG.E R7, desc[UR40][R2.64] ;  /* 0x000000280207e981 */ /* 0x000ea2000c1e1900 */
[----:B------:R-:W-:Y:S01]  /*107a0*/  UMOV UR4, 0xffffffff ;  /* 0xffffffff00047882 */ /* 0x000fe20000000000 */
[----:B--2---:R-:W-:Y:S02]  /*107b0*/  IMAD R2, R7, R6, RZ ;  /* 0x0000000607027224 */ /* 0x004fe400078e02ff */
[----:B------:R-:W-:Y:S05]  /*107c0*/  BRA.DIV UR4, `(.L_x_323) ;  /* 0x0000002204cc7947 */ /* 0x000fea000b800000 */
[----:B------:R-:W1:Y:S02]  /*107d0*/  SHFL.UP PT, R3, R2, 0x1, RZ ;  /* 0x0420000002037989 */ /* 0x000e6400000e00ff */
[----:B-1----:R-:W-:-:S04]  /*107e0*/  SEL R3, R3, RZ, P1 ;  /* 0x000000ff03037207 */ /* 0x002fc80000800000 */
[----:B------:R-:W-:-:S05]  /*107f0*/  IADD3 R2, R2, R3, RZ ;  /* 0x0000000302027210 */ /* 0x000fca0007ffe0ff */
        /* <DEDUP_REMOVED lines=13> */
.L_x_392:
[----:B------:R-:W-:Y:S02]  /*108d0*/  ULDC UR4, c[0x0][0xc38] ;  /* 0x00030e0000047ab9 */ /* 0x000fe40000000800 */
[----:B------:R-:W-:-:S04]  /*108e0*/  IMAD.U32 R3, RZ, RZ, UR4 ;  /* 0x00000004ff037e24 */ /* 0x000fc8000f8e00ff */
[----:B--2---:R-:W-:-:S04]  /*108f0*/  IMAD R9, R9, R3, RZ ;  /* 0x0000000309097224 */ /* 0x004fc800078e02ff */
[----:B------:R-:W-:-:S05]  /*10900*/  IMAD.IADD R5, R9, 0x1, R5 ;  /* 0x0000000109057824 */ /* 0x000fca00078e0205 */
[----:B------:R-:W-:-:S13]  /*10910*/  ISETP.GT.AND P6, PT, R5, R0, PT ;  /* 0x000000000500720c */ /* 0x000fda0003fc4270 */
[----:B------:R-:W-:Y:S05]  /*10920*/  @!P6 BRA `(.L_x_324) ;  /* 0xfffffffc0054e947 */ /* 0x000fea000383ffff */
.L_x_321:
[----:B------:R-:W-:Y:S01]  /*10930*/  IMAD.IADD R9, R5, 0x1, -R9 ;  /* 0x0000000105097824 */ /* 0x000fe200078e0a09 */
[----:B------:R-:W-:-:S03]  /*10940*/  UMOV UR4, 0xffffffff ;  /* 0xffffffff00047882 */ /* 0x000fc60000000000 */
[----:B------:R-:W-:-:S05]  /*10950*/  IMAD R5, R2, R3, R9 ;  /* 0x0000000302057224 */ /* 0x000fca00078e0209 */
[----:B------:R-:W-:Y:S01]  /*10960*/  ISETP.GT.AND P6, PT, R5, R0, PT ;  /* 0x000000000500720c */ /* 0x000fe20003fc4270 */
[----:B------:R-:W-:-:S12]  /*10970*/  BRA.DIV UR4, `(.L_x_325) ;  /* 0x0000002604387947 */ /* 0x000fd8000b800000 */
[----:B------:R-:W-:-:S04]  /*10980*/  VOTE.ANY R8, PT, !P6 ;  /* 0x0000000000087806 */ /* 0x000fc800070e0100 */
[----:B------:R-:W2:Y:S02]  /*10990*/  POPC R5, R8 ;  /* 0x0000000800057309 */ /* 0x000ea40000000000 */
[----:B--2---:R2:W3:Y:S04]  /*109a0*/  SHFL.IDX PT, R6, R6, R5, 0x1f ;  /* 0x00001f0506067589 */ /* 0x0044e800000e0000 */
[----:B------:R2:W4:Y:S02]  /*109b0*/  SHFL.IDX PT, R7, R7, R5, 0x1f ;  /* 0x00001f0507077589 */ /* 0x00052400000e0000 */
.L_x_397:
[----:B------:R-:W-:-:S13]  /*109c0*/  ISETP.NE.AND P0, PT, R8, RZ, PT ;  /* 0x000000ff0800720c */ /* 0x000fda0003f05270 */
[----:B------:R-:W-:Y:S05]  /*109d0*/  @!P0 BRA `(.L_x_326) ;  /* 0x0000000000148947 */ /* 0x000fea0003800000 */
[----:B------:R-:W-:Y:S01]  /*109e0*/  UMOV UR4, 0xffffffff ;  /* 0xffffffff00047882 */ /* 0x000fe20000000000 */
[----:B0-----:R-:W-:Y:S02]  /*109f0*/  VIADD R12, R5, 0xffffffff ;  /* 0xffffffff050c7836 */ /* 0x001fe40000000000 */
[----:B------:R-:W-:Y:S05]  /*10a00*/  BRA.DIV UR4, `(.L_x_327) ;  /* 0x0000002604707947 */ /* 0x000fea000b800000 */
[----:B-1----:R0:W1:Y:S02]  /*10a10*/  SHFL.IDX PT, R2, R2, R12, 0x1f ;  /* 0x00001f0c02027589 */ /* 0x00206400000e0000 */
.L_x_400:
[----:B-1----:R-:W-:-:S07]  /*10a20*/  IMAD.MOV.U32 R4, RZ, RZ, R2 ;  /* 0x000000ffff047224 */ /* 0x002fce00078e0002 */
.L_x_326:
[----:B------:R-:W5:Y:S01]  /*10a30*/  LDL.LU R10, [R1+0xc] ;  /* 0x00000c00010a7983 */ /* 0x000f620000300800 */
[----:B------:R-:W-:Y:S01]  /*10a40*/  IMAD R9, R4, R3, R9 ;  /* 0x0000000304097224 */ /* 0x000fe200078e0209 */
[----:B---3--:R-:W-:-:S03]  /*10a50*/  IABS R4, R6 ;  /* 0x0000000600047213 */ /* 0x008fc60000000000 */
[----:B------:R-:W-:Y:S01]  /*10a60*/  IMAD.IADD R0, R0, 0x1, -R9 ;  /* 0x0000000100007824 */ /* 0x000fe200078e0a09 */
[----:B-1----:R-:W1:Y:S01]  /*10a70*/  I2F.RP R2, R4 ;  /* 0x0000000400027306 */ /* 0x002e620000209400 */
[----:B------:R3:W-:Y:S02]  /*10a80*/  STL [R1], R9 ;  /* 0x0000000901007387 */ /* 0x0007e40000100800 */
[----:B---3--:R-:W-:-:S05]  /*10a90*/  IABS R9, R6 ;  /* 0x0000000600097213 */ /* 0x008fca0000000000 */
[----:B-1----:R-:W1:Y:S01]  /*10aa0*/  MUFU.RCP R2, R2 ;  /* 0x0000000200027308 */ /* 0x002e620000001000 */
[----:B------:R-:W-:Y:S02]  /*10ab0*/  IMAD.MOV R9, RZ, RZ, -R9 ;  /* 0x000000ffff097224 */ /* 0x000fe400078e0a09 */
[----:B-1----:R-:W-:-:S05]  /*10ac0*/  VIADD R2, R2, 0xffffffe ;  /* 0x0ffffffe02027836 */ /* 0x002fca0000000000 */
[----:B------:R-:W1:Y:S02]  /*10ad0*/  F2I.FTZ.U32.TRUNC.NTZ R3, R2 ;  /* 0x0000000200037305 */ /* 0x000e64000021f000 */
[----:B-1----:R-:W-:-:S04]  /*10ae0*/  IMAD.MOV R2, RZ, RZ, -R3 ;  /* 0x000000ffff027224 */ /* 0x002fc800078e0a03 */
[----:B------:R-:W-:Y:S02]  /*10af0*/  IMAD R8, R2, R4, RZ ;  /* 0x0000000402087224 */ /* 0x000fe400078e02ff */
[----:B------:R-:W-:-:S04]  /*10b00*/  IMAD.MOV.U32 R2, RZ, RZ, RZ ;  /* 0x000000ffff027224 */ /* 0x000fc800078e00ff */
[----:B------:R-:W-:Y:S01]  /*10b10*/  IMAD.HI.U32 R2, R3, R8, R2 ;  /* 0x0000000803027227 */ /* 0x000fe200078e0002 */
[----:B------:R-:W-:-:S05]  /*10b20*/  IABS R3, R0 ;  /* 0x0000000000037213 */ /* 0x000fca0000000000 */
[----:B------:R-:W-:-:S04]  /*10b30*/  IMAD.HI.U32 R8, R2, R3, RZ ;  /* 0x0000000302087227 */ /* 0x000fc800078e00ff */
[----:B------:R-:W-:-:S05]  /*10b40*/  IMAD R3, R8, R9, R3 ;  /* 0x0000000908037224 */ /* 0x000fca00078e0203 */
[----:B------:R-:W-:-:S13]  /*10b50*/  ISETP.GT.U32.AND P1, PT, R4, R3, PT ;  /* 0x000000030400720c */ /* 0x000fda0003f24070 */
[----:B------:R-:W-:Y:S02]  /*10b60*/  @!P1 IMAD.IADD R3, R3, 0x1, -R4 ;  /* 0x0000000103039824 */ /* 0x000fe400078e0a04 */
[----:B------:R-:W-:Y:S01]  /*10b70*/  @!P1 VIADD R8, R8, 0x1 ;  /* 0x0000000108089836 */ /* 0x000fe20000000000 */
[----:B------:R-:W-:Y:S02]  /*10b80*/  ISETP.NE.AND P1, PT, R6, RZ, PT ;  /* 0x000000ff0600720c */ /* 0x000fe40003f25270 */
[----:B------:R-:W-:Y:S02]  /*10b90*/  ISETP.GE.U32.AND P0, PT, R3, R4, PT ;  /* 0x000000040300720c */ /* 0x000fe40003f06070 */
[----:B----4-:R-:W-:-:S04]  /*10ba0*/  IABS R4, R7 ;  /* 0x0000000700047213 */ /* 0x010fc80000000000 */
[----:B------:R-:W1:Y:S07]  /*10bb0*/  I2F.RP R2, R4 ;  /* 0x0000000400027306 */ /* 0x000e6e0000209400 */
[----:B------:R-:W-:Y:S01]  /*10bc0*/  @P0 VIADD R8, R8, 0x1 ;  /* 0x0000000108080836 */ /* 0x000fe20000000000 */
[----:B-1----:R-:W1:Y:S02]  /*10bd0*/  MUFU.RCP R2, R2 ;  /* 0x0000000200027308 */ /* 0x002e640000001000 */
[----:B-1----:R-:W-:-:S06]  /*10be0*/  IADD3 R2, R2, 0xffffffe, RZ ;  /* 0x0ffffffe02027810 */ /* 0x002fcc0007ffe0ff */
[----:B------:R-:W1:Y:S02]  /*10bf0*/  F2I.FTZ.U32.TRUNC.NTZ R3, R2 ;  /* 0x0000000200037305 */ /* 0x000e64000021f000 */
[----:B-1----:R-:W-:-:S04]  /*10c00*/  IMAD.MOV R2, RZ, RZ, -R3 ;  /* 0x000000ffff027224 */ /* 0x002fc800078e0a03 */
[----:B------:R-:W-:Y:S02]  /*10c10*/  IMAD R9, R2, R4, RZ ;  /* 0x0000000402097224 */ /* 0x000fe400078e02ff */
[----:B------:R-:W-:-:S04]  /*10c20*/  IMAD.MOV.U32 R2, RZ, RZ, RZ ;  /* 0x000000ffff027224 */ /* 0x000fc800078e00ff */
[----:B------:R-:W-:Y:S01]  /*10c30*/  IMAD.HI.U32 R2, R3, R9, R2 ;  /* 0x0000000903027227 */ /* 0x000fe200078e0002 */
[----:B------:R-:W-:Y:S02]  /*10c40*/  LOP3.LUT R3, R0, R6, RZ, 0x3c, !PT ;  /* 0x0000000600037212 */ /* 0x000fe400078e3cff */
[----:B------:R-:W-:Y:S02]  /*10c50*/  IABS R9, R7 ;  /* 0x0000000700097213 */ /* 0x000fe40000000000 */
[----:B------:R-:W-:-:S03]  /*10c60*/  ISETP.GE.AND P2, PT, R3, RZ, PT ;  /* 0x000000ff0300720c */ /* 0x000fc60003f46270 */
[----:B------:R-:W-:-:S10]  /*10c70*/  IMAD.MOV R9, RZ, RZ, -R9 ;  /* 0x000000ffff097224 */ /* 0x000fd400078e0a09 */
[----:B------:R-:W-:Y:S01]  /*10c80*/  @!P2 IMAD.MOV R8, RZ, RZ, -R8 ;  /* 0x000000ffff08a224 */ /* 0x000fe200078e0a08 */
[----:B------:R-:W-:-:S04]  /*10c90*/  @!P1 LOP3.LUT R8, RZ, R6, RZ, 0x33, !PT ;  /* 0x00000006ff089212 */ /* 0x000fc800078e33ff */
[-C--:B------:R-:W-:Y:S01]  /*10ca0*/  IABS R3, R8.reuse ;  /* 0x0000000800037213 */ /* 0x080fe20000000000 */
[----:B------:R-:W-:-:S04]  /*10cb0*/  IMAD R6, R6, R8, RZ ;  /* 0x0000000806067224 */ /* 0x000fc800078e02ff */
[----:B------:R-:W-:-:S04]  /*10cc0*/  IMAD.HI.U32 R2, R2, R3, RZ ;  /* 0x0000000302027227 */ /* 0x000fc800078e00ff */
[----:B------:R-:W-:-:S05]  /*10cd0*/  IMAD R3, R2, R9, R3 ;  /* 0x0000000902037224 */ /* 0x000fca00078e0203 */
[----:B------:R-:W-:-:S13]  /*10ce0*/  ISETP.GT.U32.AND P1, PT, R4, R3, PT ;  /* 0x000000030400720c */ /* 0x000fda0003f24070 */
[----:B------:R-:W-:Y:S02]  /*10cf0*/  @!P1 IMAD.IADD R3, R3, 0x1, -R4 ;  /* 0x0000000103039824 */ /* 0x000fe400078e0a04 */
[----:B------:R-:W-:Y:S01]  /*10d00*/  @!P1 VIADD R2, R2, 0x1 ;  /* 0x0000000102029836 */ /* 0x000fe20000000000 */
[----:B------:R-:W-:Y:S02]  /*10d10*/  ISETP.NE.AND P1, PT, R7, RZ, PT ;  /* 0x000000ff0700720c */ /* 0x000fe40003f25270 */
[----:B------:R-:W-:Y:S01]  /*10d20*/  ISETP.GE.U32.AND P0, PT, R3, R4, PT ;  /* 0x000000040300720c */ /* 0x000fe20003f06070 */
[----:B------:R-:W-:Y:S01]  /*10d30*/  IMAD.IADD R4, R0, 0x1, -R6 ;  /* 0x0000000100047824 */ /* 0x000fe200078e0a06 */
[----:B------:R-:W-:-:S04]  /*10d40*/  LOP3.LUT R3, R8, R7, RZ, 0x3c, !PT ;  /* 0x0000000708037212 */ /* 0x000fc800078e3cff */
[----:B------:R-:W-:-:S07]  /*10d50*/  ISETP.GE.AND P2, PT, R3, RZ, PT ;  /* 0x000000ff0300720c */ /* 0x000fce0003f46270 */
[----:B------:R-:W-:-:S06]  /*10d60*/  @P0 VIADD R2, R2, 0x1 ;  /* 0x0000000102020836 */ /* 0x000fcc0000000000 */
[----:B------:R-:W-:Y:S01]  /*10d70*/  @!P2 IMAD.MOV R2, RZ, RZ, -R2 ;  /* 0x000000ffff02a224 */ /* 0x000fe200078e0a02 */
[----:B------:R-:W-:-:S05]  /*10d80*/  @!P1 LOP3.LUT R2, RZ, R7, RZ, 0x33, !PT ;  /* 0x00000007ff029212 */ /* 0x000fca00078e33ff */
[--C-:B------:R-:W-:Y:S02]  /*10d90*/  IMAD.MOV R3, RZ, RZ, -R2.reuse ;  /* 0x000000ffff037224 */ /* 0x100fe400078e0a02 */
[C---:B------:R-:W-:Y:S02]  /*10da0*/  IMAD R2, R7.reuse, 0x1000000, R2 ;  /* 0x0100000007027824 */ /* 0x040fe400078e0202 */
[----:B------:R-:W-:-:S04]  /*10db0*/  IMAD R3, R7, R3, R8 ;  /* 0x0000000307037224 */ /* 0x000fc800078e0208 */
[----:B------:R-:W-:-:S05]  /*10dc0*/  IMAD R0, R3, 0x10000, R2 ;  /* 0x0001000003007824 */ /* 0x000fca00078e0202 */
[----:B------:R1:W-:Y:S01]  /*10dd0*/  STL [R1+0x8], R0 ;  /* 0x0000080001007387 */ /* 0x0003e20000100800 */
[----:B-----5:R-:W-:-:S05]  /*10de0*/  IMAD.IADD R10, R5, 0x1, R10 ;  /* 0x00000001050a7824 */ /* 0x020fca00078e020a */
[----:B------:R1:W-:Y:S04]  /*10df0*/  STL [R1+0xc], R10 ;  /* 0x00000c0a01007387 */ /* 0x0003e80000100800 */
[----:B------:R1:W-:Y:S01]  /*10e00*/  STL [R1+0x4], R4 ;  /* 0x0000040401007387 */ /* 0x0003e20000100800 */
[----:B------:R-:W-:Y:S05]  /*10e10*/  BRA `(.L_x_328) ;  /* 0x0000000000287947 */ /* 0x000fea0003800000 */
.L_x_322:
[----:B------:R-:W-:Y:S01]  /*10e20*/  UMOV UR4, URZ ;  /* 0x0000003f00047c82 */ /* 0x000fe20008000000 */
[----:B------:R-:W-:Y:S01]  /*10e30*/  ULDC UR6, c[0x0][0xc3c] ;  /* 0x00030f0000067ab9 */ /* 0x000fe20000000800 */
[----:B------:R-:W-:Y:S01]  /*10e40*/  UMOV UR5, URZ ;  /* 0x0000003f00057c82 */ /* 0x000fe20008000000 */
[----:B------:R1:W-:Y:S01]  /*10e50*/  STL [R1], R0 ;  /* 0x0000000001007387 */ /* 0x0003e20000100800 */
[----:B------:R-:W-:Y:S01]  /*10e60*/  MOV R3, UR4 ;  /* 0x0000000400037c02 */ /* 0x000fe20008000f00 */
[----:B------:R-:W-:-:S04]  /*10e70*/  IMAD.U32 R2, RZ, RZ, UR5 ;  /* 0x00000005ff027e24 */ /* 0x000fc8000f8e00ff */
[----:B------:R2:W-:Y:S01]  /*10e80*/  STL [R1+0x4], R3 ;  /* 0x0000040301007387 */ /* 0x0005e20000100800 */
[----:B-1----:R-:W-:-:S05]  /*10e90*/  IMAD.U32 R0, RZ, RZ, UR6 ;  /* 0x00000006ff007e24 */ /* 0x002fca000f8e00ff */
[----:B------:R2:W-:Y:S04]  /*10ea0*/  STL [R1+0xc], R0 ;  /* 0x00000c0001007387 */ /* 0x0005e80000100800 */
[----:B------:R2:W-:Y:S02]  /*10eb0*/  STL [R1+0x8], R2 ;  /* 0x0000080201007387 */ /* 0x0005e40000100800 */
.L_x_328:
[----:B--2---:R-:W2:Y:S04]  /*10ec0*/  LDL R3, [R1+0x8] ;  /* 0x0000080001037983 */ /* 0x004ea80000100800 */
[----:B------:R-:W3:Y:S04]  /*10ed0*/  LDL R2, [R1+0xc] ;  /* 0x00000c0001027983 */ /* 0x000ee80000100800 */
[----:B-1----:R-:W4:Y:S04]  /*10ee0*/  LDL R4, [R1] ;  /* 0x0000000001047983 */ /* 0x002f280000100800 */
[----:B------:R-:W4:Y:S01]  /*10ef0*/  LDL R5, [R1+0x4] ;  /* 0x0000040001057983 */ /* 0x000f220000100800 */
[----:B------:R-:W-:Y:S05]  /*10f00*/  WARPSYNC.ALL ;  /* 0x0000000000007948 */ /* 0x000fea0003800000 */
[----:B------:R-:W1:Y:S02]  /*10f10*/  S2R R0, SR_TID.X ;  /* 0x0000000000007919 */ /* 0x000e640000002100 */
[----:B-1----:R-:W-:Y:S01]  /*10f20*/  LOP3.LUT R0, R0, 0x1f, RZ, 0xc0, !PT ;  /* 0x0000001f00007812 */ /* 0x002fe200078ec0ff */
[----:B------:R-:W-:Y:S03]  /*10f30*/  BAR.SYNC.DEFER_BLOCKING 0x4, 0x180 ;  /* 0x0106000000007b1d */ /* 0x000fe60000010000 */
[----:B------:R-:W-:-:S13]  /*10f40*/  ISETP.NE.AND P0, PT, R0, RZ, PT ;  /* 0x000000ff0000720c */ /* 0x000fda0003f05270 */
[----:B------:R-:W-:Y:S01]  /*10f50*/  @!P0 MOV R0, 0x400 ;  /* 0x0000040000008802 */ /* 0x000fe20000000f00 */
[----:B--2---:R-:W-:Y:S02]  /*10f60*/  IMAD.MOV.U32 R6, RZ, RZ, R3 ;  /* 0x000000ffff067224 */ /* 0x004fe400078e0003 */
[----:B------:R-:W1:Y:S01]  /*10f70*/  @!P0 S2R R3, SR_CgaCtaId ;  /* 0x0000000000038919 */ /* 0x000e620000008800 */
[----:B---3--:R-:W-:Y:S01]  /*10f80*/  IMAD.MOV.U32 R7, RZ, RZ, R2 ;  /* 0x000000ffff077224 */ /* 0x008fe200078e0002 */
[----:B-1----:R-:W-:-:S05]  /*10f90*/  @!P0 LEA R18, R3, R0, 0x18 ;  /* 0x0000000003128211 */ /* 0x002fca00078ec0ff */
[----:B----4-:R1:W-:Y:S01]  /*10fa0*/  @!P0 STS.128 [R18+0x348d0], R4 ;  /* 0x0348d00412008388 */ /* 0x0103e20000000c00 */
[----:B------:R-:W-:Y:S06]  /*10fb0*/  BAR.ARV 0x5, 0x180 ;  /* 0x0146000000007b1d */ /* 0x000fec0000002000 */
.L_x_319:
[----:B------:R-:W3:Y:S01]  /*10fc0*/  LDL R0, [R1+0xc] ;  /* 0x00000c0001007983 */ /* 0x000ee20000100800 */
[----:B------:R-:W-:Y:S02]  /*10fd0*/  ULDC UR4, c[0x0][0xc3c] ;  /* 0x00030f0000047ab9 */ /* 0x000fe40000000800 */
[----:B---3--:R-:W-:-:S13]  /*10fe0*/  ISETP.GE.AND P0, PT, R0, UR4, PT ;  /* 0x0000000400007c0c */ /* 0x008fda000bf06270 */
[----:B------:R-:W-:Y:S05]  /*10ff0*/  @!P0 BRA `(.L_x_329) ;  /* 0xffffffa8007c8947 */ /* 0x000fea000383ffff */
[----:B------:R-:W-:Y:S05]  /*11000*/  BSYNC B8 ;  /* 0x0000000000087941 */ /* 0x000fea0003800000 */
.L_x_227:
[----:B0-----:R-:W3:Y:S01]  /*11010*/  LDL.LU R0, [R1+0x48] ;  /* 0x0000480001007983 */ /* 0x001ee20000300800 */
[----:B------:R-:W-:Y:S01]  /*11020*/  BSSY B0, `(.L_x_330) ;  /* 0x000000b000007945 */ /* 0x000fe20003800000 */
[----:B-12---:R-:W0:Y:S01]  /*11030*/  S2R R5, SR_CgaCtaId ;  /* 0x0000000000057919 */ /* 0x006e220000008800 */
[----:B---3--:R-:W-:-:S05]  /*11040*/  VIADD R0, R0, 0x1 ;  /* 0x0000000100007836 */ /* 0x008fca0000000000 */
[----:B------:R-:W-:-:S04]  /*11050*/  LEA.HI R2, R0, R0, RZ, 0x1 ;  /* 0x0000000000027211 */ /* 0x000fc800078f08ff */
[----:B------:R-:W-:-:S05]  /*11060*/  LOP3.LUT R3, R2, 0xfffffffe, RZ, 0xc0, !PT ;  /* 0xfffffffe02037812 */ /* 0x000fca00078ec0ff */
[----:B------:R-:W-:Y:S01]  /*11070*/  IMAD.IADD R3, R0, 0x1, -R3 ;  /* 0x0000000100037824 */ /* 0x000fe200078e0a03 */
[----:B------:R-:W-:-:S04]  /*11080*/  MOV R0, 0x400 ;  /* 0x0000040000007802 */ /* 0x000fc80000000f00 */
[----:B0-----:R-:W-:Y:S02]  /*11090*/  LEA R0, R5, R0, 0x18 ;  /* 0x0000000005007211 */ /* 0x001fe400078ec0ff */
[----:B------:R-:W-:-:S04]  /*110a0*/  SHF.L.U32 R3, R3, 0x1f, RZ ;  /* 0x0000001f03037819 */ /* 0x000fc800000006ff */
[----:B------:R-:W0:Y:S02]  /*110b0*/  SYNCS.PHASECHK.TRANS64.TRYWAIT P0, [R0+URZ+0x34820], R3 ;  /* 0x03482003000075a7 */ /* 0x000e24000800017f */
[----:B0-----:R-:W-:Y:S05]  /*110c0*/  @!P0 BRA `(.L_x_331) ;  /* 0x0000001c00e88947 */ /* 0x001fea0003800000 */
.L_x_401:
[----:B------:R-:W-:Y:S05]  /*110d0*/  BSYNC B0 ;  /* 0x0000000000007941 */ /* 0x000fea0003800000 */
.L_x_330:
[----:B------:R-:W-:-:S03]  /*110e0*/  UMOV UR4, 0xffffffff ;  /* 0xffffffff00047882 */ /* 0x000fc60000000000 */
[----:B------:R-:W-:Y:S05]  /*110f0*/  BRA.DIV UR4, `(.L_x_332) ;  /* 0x0000001e04f07947 */ /* 0x000fea000b800000 */
[----:B------:R-:W1:Y:S02]  /*11100*/  S2R R2, SR_TID.X ;  /* 0x0000000000027919 */ /* 0x000e640000002100 */
[----:B-1----:R-:W-:-:S04]  /*11110*/  SHF.R.U32.HI R2, RZ, 0x5, R2 ;  /* 0x00000005ff027819 */ /* 0x002fc80000011602 */
[----:B------:R-:W-:-:S05]  /*11120*/  LOP3.LUT R2, R2, 0x3, RZ, 0xc0, !PT ;  /* 0x0000000302027812 */ /* 0x000fca00078ec0ff */
[----:B------:R1:W2:Y:S02]  /*11130*/  SHFL.IDX PT, R14, R2, RZ, 0x1f ;  /* 0x00001fff020e7589 */ /* 0x0002a400000e0000 */
.L_x_404:
[----:B--2---:R-:W-:Y:S01]  /*11140*/  ISETP.NE.AND P0, PT, R14, RZ, PT ;  /* 0x000000ff0e00720c */ /* 0x004fe20003f05270 */
[----:B------:R-:W-:-:S12]  /*11150*/  BSSY B0, `(.L_x_333) ;  /* 0x0000025000007945 */ /* 0x000fd80003800000 */
[----:B------:R-:W-:Y:S05]  /*11160*/  @P0 BRA `(.L_x_334) ;  /* 0x00000000008c0947 */ /* 0x000fea0003800000 */
[----:B------:R-:W-:-:S03]  /*11170*/  UMOV UR4, 0xffffffff ;  /* 0xffffffff00047882 */ /* 0x000fc60000000000 */
[----:B------:R-:W-:Y:S05]  /*11180*/  BRA.DIV UR4, `(.L_x_335) ;  /* 0x0000002204007947 */ /* 0x000fea000b800000 */
[----:B------:R-:W-:-:S13]  /*11190*/  ELECT P6, URZ, PT ;  /* 0x00000000003f782f */ /* 0x000fda00038c0000 */
.L_x_407:
[----:B------:R-:W-:Y:S05]  /*111a0*/  @!P6 BRA `(.L_x_334) ;  /* 0x00000000007ce947 */ /* 0x000fea0003800000 */
[----:B-1----:R-:W2:Y:S02]  /*111b0*/  LDL.LU R2, [R1+0x60] ;  /* 0x0000600001027983 */ /* 0x002ea40000300800 */
[----:B--2---:R-:W-:-:S04]  /*111c0*/  LOP3.LUT R2, R2, 0x2, RZ, 0xfc, !PT ;  /* 0x0000000202027812 */ /* 0x004fc800078efcff */
[----:B------:R-:W-:-:S13]  /*111d0*/  ISETP.NE.AND P2, PT, R2, 0x3, PT ;  /* 0x000000030200780c */ /* 0x000fda0003f45270 */
[----:B------:R-:W-:Y:S05]  /*111e0*/  @!P2 BRA `(.L_x_336) ;  /* 0x000000000004a947 */ /* 0x000fea0003800000 */
[----:B------:R-:W-:Y:S01]  /*111f0*/  BPT.TRAP 0x1 ;  /* 0x000000040000795c */ /* 0x000fe20000300000 */
.L_x_336:
[----:B------:R-:W2:Y:S01]  /*11200*/  LDL.LU R7, [R1+0x14] ;  /* 0x0000140001077983 */ /* 0x000ea20000300800 */
[----:B------:R-:W-:Y:S02]  /*11210*/  VIADD R2, R0, 0x34840 ;  /* 0x0003484000027836 */ /* 0x000fe40000000000 */
[C---:B0-----:R-:W-:Y:S02]  /*11220*/  VIADD R3, R19.reuse, 0x1 ;  /* 0x0000000113037836 */ /* 0x041fe40000000000 */
[----:B------:R-:W-:-:S03]  /*11230*/  IMAD R6, R19, 0x8, R2 ;  /* 0x0000000813067824 */ /* 0x000fc600078e0202 */
[----:B------:R-:W-:-:S04]  /*11240*/  ISETP.NE.AND P1, PT, R3, 0x2, PT ;  /* 0x000000020300780c */ /* 0x000fc80003f25270 */
[----:B------:R-:W-:Y:S02]  /*11250*/  SEL R4, RZ, 0x1, P1 ;  /* 0x00000001ff047807 */ /* 0x000fe40000800000 */
[----:B------:R-:W-:Y:S02]  /*11260*/  SEL R3, R3, RZ, P1 ;  /* 0x000000ff03037207 */ /* 0x000fe40000800000 */
[C---:B--2---:R-:W-:Y:S02]  /*11270*/  SHF.L.U32 R5, R7.reuse, 0x1f, RZ ;  /* 0x0000001f07057819 */ /* 0x044fe400000006ff */
[----:B------:R-:W-:Y:S01]  /*11280*/  LOP3.LUT R4, R7, R4, RZ, 0x3c, !PT ;  /* 0x0000000407047212 */ /* 0x000fe200078e3cff */
[----:B------:R-:W-:Y:S01]  /*11290*/  IMAD R7, R3, 0x8, R2 ;  /* 0x0000000803077824 */ /* 0x000fe200078e0202 */
[----:B------:R-:W0:Y:S02]  /*112a0*/  SYNCS.PHASECHK.TRANS64.TRYWAIT P0, [R6+URZ], R5 ;  /* 0x00000005060075a7 */ /* 0x000e24000800017f */
[----:B------:R-:W-:Y:S01]  /*112b0*/  SHF.L.U32 R2, R4, 0x1f, RZ ;  /* 0x0000001f04027819 */ /* 0x000fe200000006ff */
[----:B0-----:R-:W-:Y:S06]  /*112c0*/  @!P0 BRA `(.L_x_337) ;  /* 0x0000001c00d08947 */ /* 0x001fec0003800000 */
.L_x_408:
[----:B------:R-:W1:Y:S02]  /*112d0*/  SYNCS.PHASECHK.TRANS64.TRYWAIT P0, [R7+URZ], R2 ;  /* 0x00000002070075a7 */ /* 0x000e64000800017f */
[----:B-1----:R-:W-:Y:S05]  /*112e0*/  @!P0 BRA `(.L_x_338) ;  /* 0x0000001c00dc8947 */ /* 0x002fea0003800000 */
.L_x_409:
[----:B------:R-:W-:Y:S05]  /*112f0*/  @!P2 BRA `(.L_x_339) ;  /* 0x000000000004a947 */ /* 0x000fea0003800000 */
[----:B------:R-:W-:Y:S01]  /*11300*/  BPT.TRAP 0x1 ;  /* 0x000000040000795c */ /* 0x000fe20000300000 */
.L_x_339:
[----:B------:R-:W-:-:S04]  /*11310*/  VIADD R0, R0, 0x34860 ;  /* 0x0003486000007836 */ /* 0x000fc80000000000 */
[----:B------:R-:W-:-:S04]  /*11320*/  IMAD R4, R19, 0x8, R0 ;  /* 0x0000000813047824 */ /* 0x000fc800078e0200 */
[----:B------:R-:W2:Y:S02]  /*11330*/  SYNCS.PHASECHK.TRANS64.TRYWAIT P0, [R4+URZ], R5 ;  /* 0x00000005040075a7 */ /* 0x000ea4000800017f */
[----:B--2---:R-:W-:Y:S05]  /*11340*/  @!P0 BRA `(.L_x_340) ;  /* 0x0000001c00d88947 */ /* 0x004fea0003800000 */
.L_x_410:
[----:B------:R-:W-:-:S07]  /*11350*/  IMAD R3, R3, 0x8, R0 ;  /* 0x0000000803037824 */ /* 0x000fce00078e0200 */
.L_x_341:
[----:B---3--:R3:W4:Y:S02]  /*11360*/  SYNCS.PHASECHK.TRANS64.TRYWAIT P0, [R3+URZ], R2 ;  /* 0x00000002030075a7 */ /* 0x008724000800017f */
[----:B----4-:R-:W-:Y:S05]  /*11370*/  @!P0 NANOSLEEP.SYNCS 0x989680 ;  /* 0x009896800000895d */ /* 0x010fea0003900000 */
[----:B------:R-:W4:Y:S02]  /*11380*/  @!P0 SYNCS.PHASECHK.TRANS64 P0, [R3+URZ], R2 ;  /* 0x00000002030085a7 */ /* 0x000f24000800007f */
[----:B----4-:R-:W-:Y:S05]  /*11390*/  @!P0 BRA `(.L_x_341) ;  /* 0xfffffffc00f08947 */ /* 0x010fea000383ffff */
.L_x_334:
[----:B------:R-:W-:Y:S05]  /*113a0*/  BSYNC B0 ;  /* 0x0000000000007941 */ /* 0x000fea0003800000 */
.L_x_333:
[----:B------:R-:W-:Y:S05]  /*113b0*/  EXIT ;  /* 0x000000000000794d */ /* 0x000fea0003800000 */
.L_x_178:
[----:B0-----:R0:W1:Y:S02]  /*113c0*/  SYNCS.PHASECHK.TRANS64.TRYWAIT P1, [R0+URZ+0x34800], R3 ;  /* 0x03480003000075a7 */ /* 0x001064000802017f */
[----:B-1----:R-:W-:Y:S05]  /*113d0*/  @!P1 NANOSLEEP.SYNCS 0x989680 ;  /* 0x009896800000995d */ /* 0x002fea0003900000 */
[----:B------:R-:W1:Y:S02]  /*113e0*/  @!P1 SYNCS.PHASECHK.TRANS64 P1, [R0+URZ+0x34800], R3 ;  /* 0x03480003000095a7 */ /* 0x000e64000802007f */
[----:B-1----:R-:W-:Y:S05]  /*113f0*/  @!P1 BRA `(.L_x_178) ;  /* 0xfffffffc00f09947 */ /* 0x002fea000383ffff */
[----:B------:R-:W-:Y:S05]  /*11400*/  BRA `(.L_x_342) ;  /* 0xffffff0400747947 */ /* 0x000fea000383ffff */
.L_x_182:
[----:B-1----:R1:W2:Y:S02]  /*11410*/  SYNCS.PHASECHK.TRANS64.TRYWAIT P2, [R3+URZ+0x34830], R4 ;  /* 0x03483004030075a7 */ /* 0x0022a4000804017f */
[----:B--2---:R-:W-:Y:S05]  /*11420*/  @!P2 NANOSLEEP.SYNCS 0x989680 ;  /* 0x009896800000a95d */ /* 0x004fea0003900000 */
[----:B------:R-:W2:Y:S02]  /*11430*/  @!P2 SYNCS.PHASECHK.TRANS64 P2, [R3+URZ+0x34830], R4 ;  /* 0x034830040300a5a7 */ /* 0x000ea4000804007f */
[----:B--2---:R-:W-:Y:S05]  /*11440*/  @!P2 BRA `(.L_x_182) ;  /* 0xfffffffc00f0a947 */ /* 0x004fea000383ffff */
[----:B------:R-:W-:Y:S05]  /*11450*/  BRA `(.L_x_181) ;  /* 0xffffff0400987947 */ /* 0x000fea000383ffff */
.L_x_187:
[----:B-1----:R1:W2:Y:S02]  /*11460*/  SYNCS.PHASECHK.TRANS64.TRYWAIT P2, [R13+URZ+0x34830], R8 ;  /* 0x034830080d0075a7 */ /* 0x0022a4000804017f */
[----:B--2---:R-:W-:Y:S05]  /*11470*/  @!P2 NANOSLEEP.SYNCS 0x989680 ;  /* 0x009896800000a95d */ /* 0x004fea0003900000 */
[----:B------:R-:W2:Y:S02]  /*11480*/  @!P2 SYNCS.PHASECHK.TRANS64 P2, [R13+URZ+0x34830], R8 ;  /* 0x034830080d00a5a7 */ /* 0x000ea4000804007f */
[----:B--2---:R-:W-:Y:S05]  /*11490*/  @!P2 BRA `(.L_x_187) ;  /* 0xfffffffc00f0a947 */ /* 0x004fea000383ffff */
[----:B------:R-:W-:Y:S05]  /*114a0*/  BRA `(.L_x_186) ;  /* 0xffffff34003c7947 */ /* 0x000fea000383ffff */
.L_x_191:
[----:B---3--:R3:W4:Y:S02]  /*114b0*/  SYNCS.PHASECHK.TRANS64.TRYWAIT P2, [R11+URZ+0x34850], R6 ;  /* 0x034850060b0075a7 */ /* 0x008724000804017f */
[----:B----4-:R-:W-:Y:S05]  /*114c0*/  @!P2 NANOSLEEP.SYNCS 0x989680 ;  /* 0x009896800000a95d */ /* 0x010fea0003900000 */
[----:B------:R-:W4:Y:S02]  /*114d0*/  @!P2 SYNCS.PHASECHK.TRANS64 P2, [R11+URZ+0x34850], R6 ;  /* 0x034850060b00a5a7 */ /* 0x000f24000804007f */
[----:B----4-:R-:W-:Y:S05]  /*114e0*/  @!P2 BRA `(.L_x_191) ;  /* 0xfffffffc00f0a947 */ /* 0x010fea000383ffff */
[----:B------:R-:W-:Y:S05]  /*114f0*/  BRA `(.L_x_190) ;  /* 0xffffff3c00447947 */ /* 0x000fea000383ffff */
.L_x_196:
[----:B-1----:R1:W2:Y:S02]  /*11500*/  SYNCS.PHASECHK.TRANS64.TRYWAIT P0, [R12+URZ+0x34850], R5 ;  /* 0x034850050c0075a7 */ /* 0x0022a4000800017f */
[----:B--2---:R-:W-:Y:S05]  /*11510*/  @!P0 NANOSLEEP.SYNCS 0x989680 ;  /* 0x009896800000895d */ /* 0x004fea0003900000 */
[----:B------:R-:W2:Y:S02]  /*11520*/  @!P0 SYNCS.PHASECHK.TRANS64 P0, [R12+URZ+0x34850], R5 ;  /* 0x034850050c0085a7 */ /* 0x000ea4000800007f */
[----:B--2---:R-:W-:Y:S05]  /*11530*/  @!P0 BRA `(.L_x_196) ;  /* 0xfffffffc00f08947 */ /* 0x004fea000383ffff */
[----:B------:R-:W-:Y:S05]  /*11540*/  BRA `(.L_x_195) ;  /* 0xffffff6000087947 */ /* 0x000fea000383ffff */
.L_x_241:
[----:B------:R-:W2:Y:S01]  /*11550*/  S2R R4, SR_TID.X ;  /* 0x0000000000047919 */ /* 0x000ea20000002100 */
[----:B------:R-:W-:Y:S01]  /*11560*/  BSSY B0, `(.L_x_343) ;  /* 0x000000a000007945 */ /* 0x000fe20003800000 */
[----:B------:R-:W-:Y:S01]  /*11570*/  IMAD.MOV.U32 R12, RZ, RZ, RZ ;  /* 0x000000ffff0c7224 */ /* 0x000fe200078e00ff */
[----:B0-----:R-:W-:Y:S01]  /*11580*/  MOV R11, 0x1f ;  /* 0x0000001f000b7802 */ /* 0x001fe20000000f00 */
[----:B------:R-:W-:Y:S01]  /*11590*/  IMAD.MOV.U32 R15, RZ, RZ, -0x1 ;  /* 0xffffffffff0f7424 */ /* 0x000fe200078e00ff */
[----:B--2---:R-:W-:-:S04]  /*115a0*/  SHF.R.U32.HI R4, RZ, 0x5, R4 ;  /* 0x00000005ff047819 */ /* 0x004fc80000011604 */
[----:B------:R-:W-:-:S05]  /*115b0*/  LOP3.LUT R4, R4, 0x3, RZ, 0xc0, !PT ;  /* 0x0000000304047812 */ /* 0x000fca00078ec0ff */
[----:B------:R-:W-:-:S07]  /*115c0*/  IMAD.MOV.U32 R13, RZ, RZ, R4 ;  /* 0x000000ffff0d7224 */ /* 0x000fce00078e0004 */
[----:B-1----:R-:W-:Y:S05]  /*115d0*/  WARPSYNC.COLLECTIVE R15, `(.L_x_344) ;  /* 0x000000000f087348 */ /* 0x002fea0003c00000 */
[----:B------:R0:W2:Y:S02]  /*115e0*/  SHFL.IDX P6, R14, R13, R12, R11 ;  /* 0x0000000c0d0e7389 */ /* 0x0000a400000c000b */
[----:B012---:R-:W-:Y:S01]  /*115f0*/  ENDCOLLECTIVE ;  /* 0x000000000000791b */ /* 0x007fe20003800000 */
.L_x_344:
[----:B------:R-:W-:Y:S05]  /*11600*/  BSYNC B0 ;  /* 0x0000000000007941 */ /* 0x000fea0003800000 */
.L_x_343:
[----:B------:R-:W-:Y:S05]  /*11610*/  BRA `(.L_x_345) ;  /* 0xffffffb000947947 */ /* 0x000fea000383ffff */
.L_x_243:
[----:B------:R-:W-:Y:S01]  /*11620*/  BSSY B0, `(.L_x_346) ;  /* 0x0000006000007945 */ /* 0x000fe20003800000 */
[----:B------:R-:W-:-:S07]  /*11630*/  IMAD.MOV.U32 R15, RZ, RZ, -0x1 ;  /* 0xffffffffff0f7424 */ /* 0x000fce00078e00ff */
[----:B01--4-:R-:W-:Y:S05]  /*11640*/  WARPSYNC.COLLECTIVE R15, `(.L_x_347) ;  /* 0x000000000f0c7348 */ /* 0x013fea0003c00000 */
[----:B------:R-:W-:Y:S02]  /*11650*/  ELECT P6, UR62, PT ;  /* 0x00000000003e782f */ /* 0x000fe400038c0000 */
[----:B------:R-:W-:Y:S01]  /*11660*/  MOV R14, UR62 ;  /* 0x0000003e000e7c02 */ /* 0x000fe20008000f00 */
[----:B01--4-:R-:W-:Y:S10]  /*11670*/  ENDCOLLECTIVE ;  /* 0x000000000000791b */ /* 0x013ff40003800000 */
.L_x_347:
[----:B------:R-:W-:Y:S05]  /*11680*/  BSYNC B0 ;  /* 0x0000000000007941 */ /* 0x000fea0003800000 */
.L_x_346:
[----:B------:R-:W-:Y:S05]  /*11690*/  BRA `(.L_x_348) ;  /* 0xffffffb000987947 */ /* 0x000fea000383ffff */
.L_x_245:
[----:B--2---:R2:W3:Y:S02]  /*116a0*/  SYNCS.PHASECHK.TRANS64.TRYWAIT P0, [R0+URZ+0x34840], R2 ;  /* 0x03484002000075a7 */ /* 0x0044e4000800017f */
[----:B---3--:R-:W-:Y:S05]  /*116b0*/  @!P0 NANOSLEEP.SYNCS 0x989680 ;  /* 0x009896800000895d */ /* 0x008fea0003900000 */
[----:B------:R-:W3:Y:S02]  /*116c0*/  @!P0 SYNCS.PHASECHK.TRANS64 P0, [R0+URZ+0x34840], R2 ;  /* 0x03484002000085a7 */ /* 0x000ee4000800007f */
[----:B---3--:R-:W-:Y:S05]  /*116d0*/  @!P0 BRA `(.L_x_245) ;  /* 0xfffffffc00f08947 */ /* 0x008fea000383ffff */
[----:B------:R-:W-:Y:S05]  /*116e0*/  BRA `(.L_x_349) ;  /* 0xffffffb000f87947 */ /* 0x000fea000383ffff */
.L_x_249:
[----:B------:R0:W5:Y:S01]  /*116f0*/  LDL.LU R9, [R1+0x44] ;  /* 0x0000440001097983 */ /* 0x0001620000300800 */
[----:B------:R-:W-:Y:S02]  /*11700*/  IMAD.MOV.U32 R13, RZ, RZ, R3 ;  /* 0x000000ffff0d7224 */ /* 0x000fe400078e0003 */
[----:B------:R-:W-:Y:S01]  /*11710*/  IMAD.MOV.U32 R12, RZ, RZ, RZ ;  /* 0x000000ffff0c7224 */ /* 0x000fe200078e00ff */
[----:B------:R-:W1:Y:S01]  /*11720*/  S2R R7, SR_TID.X ;  /* 0x0000000000077919 */ /* 0x000e620000002100 */
[----:B------:R-:W-:Y:S02]  /*11730*/  IMAD.MOV.U32 R11, RZ, RZ, 0x181f ;  /* 0x0000181fff0b7424 */ /* 0x000fe400078e00ff */
[----:B------:R-:W-:-:S07]  /*11740*/  IMAD.MOV.U32 R15, RZ, RZ, -0x1 ;  /* 0xffffffffff0f7424 */ /* 0x000fce00078e00ff */
[----:B01---5:R-:W-:Y:S05]  /*11750*/  WARPSYNC.COLLECTIVE R15, `(.L_x_350) ;  /* 0x000000000f087348 */ /* 0x023fea0003c00000 */
[----:B------:R2:W3:Y:S02]  /*11760*/  SHFL.IDX P6, R14, R13, R12, R11 ;  /* 0x0000000c0d0e7389 */ /* 0x0004e400000c000b */
[----:B0123-5:R-:W-:Y:S01]  /*11770*/  ENDCOLLECTIVE ;  /* 0x000000000000791b */ /* 0x02ffe20003800000 */
.L_x_350:
[----:B------:R-:W-:Y:S02]  /*11780*/  IMAD.MOV.U32 R13, RZ, RZ, R4 ;  /* 0x000000ffff0d7224 */ /* 0x000fe400078e0004 */
[----:B------:R-:W-:-:S07]  /*11790*/  IMAD.MOV.U32 R6, RZ, RZ, R14 ;  /* 0x000000ffff067224 */ /* 0x000fce00078e000e */
[----:B------:R-:W-:Y:S05]  /*117a0*/  WARPSYNC.COLLECTIVE R15, `(.L_x_351) ;  /* 0x000000000f087348 */ /* 0x000fea0003c00000 */
[----:B------:R0:W1:Y:S02]  /*117b0*/  SHFL.IDX P6, R14, R13, R12, R11 ;  /* 0x0000000c0d0e7389 */ /* 0x00006400000c000b */
[----:B01----:R-:W-:Y:S01]  /*117c0*/  ENDCOLLECTIVE ;  /* 0x000000000000791b */ /* 0x003fe20003800000 */
.L_x_351:
[----:B------:R-:W-:Y:S02]  /*117d0*/  IMAD.MOV.U32 R13, RZ, RZ, R3 ;  /* 0x000000ffff0d7224 */ /* 0x000fe400078e0003 */
[----:B------:R-:W-:Y:S02]  /*117e0*/  IMAD.MOV.U32 R12, RZ, RZ, 0x1 ;  /* 0x00000001ff0c7424 */ /* 0x000fe400078e00ff */
[----:B------:R-:W-:Y:S02]  /*117f0*/  IMAD R2, R9, R8, RZ ;  /* 0x0000000809027224 */ /* 0x000fe400078e02ff */
[----:B------:R-:W0:Y:S01]  /*11800*/  S2R R9, SR_TID.X ;  /* 0x0000000000097919 */ /* 0x000e220000002100 */
[----:B------:R-:W-:Y:S02]  /*11810*/  IMAD.SHL.U32 R8, R7, 0x8, RZ ;  /* 0x0000000807087824 */ /* 0x000fe400078e00ff */
[----:B------:R-:W-:-:S07]  /*11820*/  IMAD.MOV.U32 R7, RZ, RZ, R14 ;  /* 0x000000ffff077224 */ /* 0x000fce00078e000e */
[----:B0-----:R-:W-:Y:S05]  /*11830*/  WARPSYNC.COLLECTIVE R15, `(.L_x_352) ;  /* 0x000000000f087348 */ /* 0x001fea0003c00000 */
[----:B------:R1:W2:Y:S02]  /*11840*/  SHFL.IDX P6, R14, R13, R12, R11 ;  /* 0x0000000c0d0e7389 */ /* 0x0002a400000c000b */
[----:B012---:R-:W-:Y:S01]  /*11850*/  ENDCOLLECTIVE ;  /* 0x000000000000791b */ /* 0x007fe20003800000 */
.L_x_352:
[----:B------:R-:W-:Y:S01]  /*11860*/  LOP3.LUT R8, R8, 0x38, RZ, 0xc0, !PT ;  /* 0x0000003808087812 */ /* 0x000fe200078ec0ff */
[----:B------:R-:W-:Y:S01]  /*11870*/  IMAD.MOV.U32 R13, RZ, RZ, R4 ;  /* 0x000000ffff0d7224 */ /* 0x000fe200078e0004 */
[----:B------:R-:W-:-:S04]  /*11880*/  LOP3.LUT R9, R9, 0x7f, RZ, 0xc0, !PT ;  /* 0x0000007f09097812 */ /* 0x000fc800078ec0ff */
[----:B------:R-:W-:-:S05]  /*11890*/  SHF.R.U32.HI R9, RZ, 0x3, R9 ;  /* 0x00000003ff097819 */ /* 0x000fca0000011609 */
[----:B------:R-:W-:Y:S01]  /*118a0*/  IMAD.IADD R0, R9, 0x1, R5 ;  /* 0x0000000109007824 */ /* 0x000fe200078e0205 */
[----:B------:R-:W-:-:S07]  /*118b0*/  MOV R9, R14 ;  /* 0x0000000e00097202 */ /* 0x000fce0000000f00 */
[----:B------:R-:W-:Y:S05]  /*118c0*/  WARPSYNC.COLLECTIVE R15, `(.L_x_353) ;  /* 0x000000000f087348 */ /* 0x000fea0003c00000 */
[----:B------:R0:W1:Y:S02]  /*118d0*/  SHFL.IDX P6, R14, R13, R12, R11 ;  /* 0x0000000c0d0e7389 */ /* 0x00006400000c000b */
[----:B01----:R-:W-:Y:S01]  /*118e0*/  ENDCOLLECTIVE ;  /* 0x000000000000791b */ /* 0x003fe20003800000 */
.L_x_353:
[C---:B------:R-:W-:Y:S01]  /*118f0*/  VIADD R5, R0.reuse, 0x10 ;  /* 0x0000001000057836 */ /* 0x040fe20000000000 */
[----:B------:R-:W-:Y:S01]  /*11900*/  ISETP.GE.AND P3, PT, R0, R2, PT ;  /* 0x000000020000720c */ /* 0x000fe20003f66270 */
[----:B------:R-:W-:-:S12]  /*11910*/  IMAD.MOV.U32 R13, RZ, RZ, R3 ;  /* 0x000000ffff0d7224 */ /* 0x000fd800078e0003 */
[----:B------:R-:W-:Y:S01]  /*11920*/  @!P3 LEA R7, P5, R8, R7, 0x1 ;  /* 0x000000070807b211 */ /* 0x000fe200078a08ff */
[----:B------:R-:W-:-:S04]  /*11930*/  IMAD.MOV.U32 R12, RZ, RZ, 0x2 ;  /* 0x00000002ff0c7424 */ /* 0x000fc800078e00ff */
[----:B------:R-:W-:-:S05]  /*11940*/  @!P3 IMAD.X R6, RZ, RZ, R6, P5 ;  /* 0x000000ffff06b224 */ /* 0x000fca00028e0606 */
[----:B------:R-:W-:-:S04]  /*11950*/  @!P3 LOP3.LUT R7, R7, R6, RZ, 0x3c, !PT ;  /* 0x000000060707b212 */ /* 0x000fc800078e3cff */
[----:B------:R-:W-:-:S04]  /*11960*/  @!P3 LOP3.LUT R6, R7, R6, RZ, 0x3c, !PT ;  /* 0x000000060706b212 */ /* 0x000fc800078e3cff */
[----:B------:R-:W-:-:S05]  /*11970*/  @!P3 LOP3.LUT R7, R7, R6, RZ, 0x3c, !PT ;  /* 0x000000060707b212 */ /* 0x000fca00078e3cff */
[----:B------:R-:W-:Y:S01]  /*11980*/  @!PT LDS RZ, [RZ] ;  /* 0x00000000fffff984 */ /* 0x000fe20000000800 */
[----:B------:R-:W-:Y:S01]  /*11990*/  @!PT LDS RZ, [RZ] ;  /* 0x00000000fffff984 */ /* 0x000fe20000000800 */
[----:B------:R-:W-:Y:S01]  /*119a0*/  @!PT LDS RZ, [RZ] ;  /* 0x00000000fffff984 */ /* 0x000fe20000000800 */
[----:B------:R0:W-:Y:S04]  /*119b0*/  @!P3 LDGSTS.E.BYPASS.LTC128B.128 [R10+0x10400], desc[UR40][R6.64], !P2 ;  /* 0x10400000060abfae */ /* 0x0001e8000d101d68 */
[----:B------:R0:W-:Y:S04]  /*119c0*/  @!P3 LDGSTS.E.BYPASS.LTC128B.128 [R10+0x14400], desc[UR40][R6.64+0x80], !P1 ;  /* 0x14400080060abfae */ /* 0x0001e8000c901d68 */
[----:B------:R0:W-:Y:S01]  /*119d0*/  @!P3 LDGSTS.E.BYPASS.LTC128B.128 [R10+0x18400], desc[UR40][R6.64+0x100], !P0 ;  /* 0x18400100060abfae */ /* 0x0001e2000c101d68 */
[----:B------:R-:W-:Y:S01]  /*119e0*/  ISETP.GE.AND P3, PT, R5, R2, PT ;  /* 0x000000020500720c */ /* 0x000fe20003f66270 */
[----:B------:R-:W-:-:S12]  /*119f0*/  IMAD.MOV.U32 R5, RZ, RZ, R14 ;  /* 0x000000ffff057224 */ /* 0x000fd800078e000e */
[----:B0-----:R-:W-:Y:S05]  /*11a00*/  WARPSYNC.COLLECTIVE R15, `(.L_x_354) ;  /* 0x000000000f087348 */ /* 0x001fea0003c00000 */
[----:B------:R1:W2:Y:S02]  /*11a10*/  SHFL.IDX P6, R14, R13, R12, R11 ;  /* 0x0000000c0d0e7389 */ /* 0x0002a400000c000b */
[----:B012---:R-:W-:Y:S01]  /*11a20*/  ENDCOLLECTIVE ;  /* 0x000000000000791b */ /* 0x007fe20003800000 */
.L_x_354:
[----:B------:R-:W-:Y:S01]  /*11a30*/  @!P3 LEA R8, P5, R8, R5, 0x1 ;  /* 0x000000050808b211 */ /* 0x000fe200078a08ff */
[----:B------:R-:W-:-:S04]  /*11a40*/  IMAD.MOV.U32 R13, RZ, RZ, R4 ;  /* 0x000000ffff0d7224 */ /* 0x000fc800078e0004 */
[----:B------:R-:W-:Y:S02]  /*11a50*/  @!P3 IMAD.X R5, RZ, RZ, R9, P5 ;  /* 0x000000ffff05b224 */ /* 0x000fe400028e0609 */
[----:B------:R-:W0:Y:S01]  /*11a60*/  S2R R9, SR_TID.X ;  /* 0x0000000000097919 */ /* 0x000e220000002100 */
[----:B------:R-:W-:Y:S02]  /*11a70*/  @!P3 IMAD.MOV.U32 R6, RZ, RZ, R8 ;  /* 0x000000ffff06b224 */ /* 0x000fe400078e0008 */
[----:B------:R-:W-:Y:S02]  /*11a80*/  @!P3 IMAD.MOV.U32 R7, RZ, RZ, R5 ;  /* 0x000000ffff07b224 */ /* 0x000fe400078e0005 */
[----:B------:R-:W-:Y:S02]  /*11a90*/  VIADD R5, R0, 0x20 ;  /* 0x0000002000057836 */ /* 0x000fe40000000000 */
[----:B------:R-:W-:Y:S01]  /*11aa0*/  IMAD.MOV.U32 R8, RZ, RZ, R14 ;  /* 0x000000ffff087224 */ /* 0x000fe200078e000e */
[----:B------:R-:W-:Y:S01]  /*11ab0*/  @!PT LDS RZ, [RZ] ;  /* 0x00000000fffff984 */ /* 0x000fe20000000800 */
[----:B------:R-:W-:Y:S01]  /*11ac0*/  @!PT LDS RZ, [RZ] ;  /* 0x00000000fffff984 */ /* 0x000fe20000000800 */
[----:B------:R-:W-:Y:S01]  /*11ad0*/  @!PT LDS RZ, [RZ] ;  /* 0x00000000fffff984 */ /* 0x000fe20000000800 */
[----:B------:R1:W-:Y:S06]  /*11ae0*/  @!P3 LDGSTS.E.BYPASS.LTC128B.128 [R10+0x10c00], desc[UR40][R6.64], !P2 ;  /* 0x10c00000060abfae */ /* 0x0003ec000d101d68 */
[----:B01----:R-:W-:Y:S05]  /*11af0*/  WARPSYNC.COLLECTIVE R15, `(.L_x_355) ;  /* 0x000000000f087348 */ /* 0x003fea0003c00000 */
[----:B------:R2:W3:Y:S02]  /*11b00*/  SHFL.IDX P6, R14, R13, R12, R11 ;  /* 0x0000000c0d0e7389 */ /* 0x0004e400000c000b */
[----:B0123--:R-:W-:Y:S01]  /*11b10*/  ENDCOLLECTIVE ;  /* 0x000000000000791b */ /* 0x00ffe20003800000 */
.L_x_355:
[----:B------:R-:W-:Y:S01]  /*11b20*/  @!PT LDS RZ, [RZ] ;  /* 0x00000000fffff984 */ /* 0x000fe20000000800 */
[----:B------:R-:W-:Y:S01]  /*11b30*/  @!PT LDS RZ, [RZ] ;  /* 0x00000000fffff984 */ /* 0x000fe20000000800 */
[----:B------:R-:W-:Y:S01]  /*11b40*/  @!PT LDS RZ, [RZ] ;  /* 0x00000000fffff984 */ /* 0x000fe20000000800 */
[----:B------:R0:W-:Y:S04]  /*11b50*/  @!P3 LDGSTS.E.BYPASS.LTC128B.128 [R10+0x14c00], desc[UR40][R6.64+0x80], !P1 ;  /* 0x14c00080060abfae */ /* 0x0001e8000c901d68 */
[----:B------:R0:W-:Y:S01]  /*11b60*/  @!P3 LDGSTS.E.BYPASS.LTC128B.128 [R10+0x18c00], desc[UR40][R6.64+0x100], !P0 ;  /* 0x18c00100060abfae */ /* 0x0001e2000c101d68 */
[----:B------:R-:W-:Y:S01]  /*11b70*/  ISETP.GE.AND P3, PT, R5, R2, PT ;  /* 0x000000020500720c */ /* 0x000fe20003f66270 */
[----:B------:R-:W-:Y:S02]  /*11b80*/  IMAD.MOV.U32 R13, RZ, RZ, R3 ;  /* 0x000000ffff0d7224 */ /* 0x000fe400078e0003 */
[----:B------:R-:W-:Y:S02]  /*11b90*/  IMAD.MOV.U32 R12, RZ, RZ, 0x3 ;  /* 0x00000003ff0c7424 */ /* 0x000fe400078e00ff */
[----:B------:R-:W-:-:S02]  /*11ba0*/  IMAD.SHL.U32 R9, R9, 0x8, RZ ;  /* 0x0000000809097824 */ /* 0x000fc400078e00ff */
[----:B------:R-:W-:-:S03]  /*11bb0*/  IMAD.MOV.U32 R5, RZ, RZ, R14 ;  /* 0x000000ffff057224 */ /* 0x000fc600078e000e */
[----:B------:R-:W-:-:S07]  /*11bc0*/  LOP3.LUT R9, R9, 0x38, RZ, 0xc0, !PT ;  /* 0x0000003809097812 */ /* 0x000fce00078ec0ff */
[----:B0-----:R-:W-:Y:S05]  /*11bd0*/  WARPSYNC.COLLECTIVE R15, `(.L_x_356) ;  /* 0x000000000f087348 */ /* 0x001fea0003c00000 */
[----:B------:R1:W2:Y:S02]  /*11be0*/  SHFL.IDX P6, R14, R13, R12, R11 ;  /* 0x0000000c0d0e7389 */ /* 0x0002a400000c000b */
[----:B012---:R-:W-:Y:S01]  /*11bf0*/  ENDCOLLECTIVE ;  /* 0x000000000000791b */ /* 0x007fe20003800000 */
.L_x_356:
[----:B------:R-:W-:-:S05]  /*11c00*/  @!P3 LEA R5, P4, R9, R5, 0x1 ;  /* 0x000000050905b211 */ /* 0x000fca00078808ff */
[----:B------:R-:W-:-:S04]  /*11c10*/  @!P3 IMAD.X R6, RZ, RZ, R8, P4 ;  /* 0x000000ffff06b224 */ /* 0x000fc800020e0608 */
[----:B------:R-:W-:Y:S02]  /*11c20*/  @!P3 IMAD.MOV.U32 R7, RZ, RZ, R6 ;  /* 0x000000ffff07b224 */ /* 0x000fe400078e0006 */
[----:B------:R-:W-:Y:S01]  /*11c30*/  @!P3 IMAD.MOV.U32 R6, RZ, RZ, R5 ;  /* 0x000000ffff06b224 */ /* 0x000fe200078e0005 */
[----:B------:R-:W-:Y:S01]  /*11c40*/  IADD3 R5, R0, 0x30, RZ ;  /* 0x0000003000057810 */ /* 0x000fe20007ffe0ff */
[----:B------:R-:W-:-:S03]  /*11c50*/  IMAD.MOV.U32 R13, RZ, RZ, R4 ;  /* 0x000000ffff0d7224 */ /* 0x000fc600078e0004 */
[----:B------:R-:W-:Y:S01]  /*11c60*/  @!PT LDS RZ, [RZ] ;  /* 0x00000000fffff984 */ /* 0x000fe20000000800 */
[----:B------:R-:W-:Y:S01]  /*11c70*/  @!PT LDS RZ, [RZ] ;  /* 0x00000000fffff984 */ /* 0x000fe20000000800 */
[----:B------:R-:W-:Y:S01]  /*11c80*/  @!PT LDS RZ, [RZ] ;  /* 0x00000000fffff984 */ /* 0x000fe20000000800 */
[----:B------:R-:W-:Y:S04]  /*11c90*/  @!P3 LDGSTS.E.BYPASS.LTC128B.128 [R10+0x11400], desc[UR40][R6.64], !P2 ;  /* 0x11400000060abfae */ /* 0x000fe8000d101d68 */
[----:B------:R-:W-:Y:S04]  /*11ca0*/  @!P3 LDGSTS.E.BYPASS.LTC128B.128 [R10+0x15400], desc[UR40][R6.64+0x80], !P1 ;  /* 0x15400080060abfae */ /* 0x000fe8000c901d68 */
[----:B------:R0:W-:Y:S01]  /*11cb0*/  @!P3 LDGSTS.E.BYPASS.LTC128B.128 [R10+0x19400], desc[UR40][R6.64+0x100], !P0 ;  /* 0x19400100060abfae */ /* 0x0001e2000c101d68 */
[----:B------:R-:W-:Y:S01]  /*11cc0*/  ISETP.GE.AND P3, PT, R5, R2, PT ;  /* 0x000000020500720c */ /* 0x000fe20003f66270 */
[----:B0-----:R-:W-:-:S12]  /*11cd0*/  IMAD.MOV.U32 R6, RZ, RZ, R14 ;  /* 0x000000ffff067224 */ /* 0x001fd800078e000e */
[----:B------:R-:W-:Y:S05]  /*11ce0*/  WARPSYNC.COLLECTIVE R15, `(.L_x_357) ;  /* 0x000000000f087348 */ /* 0x000fea0003c00000 */
[----:B------:R0:W1:Y:S02]  /*11cf0*/  SHFL.IDX P6, R14, R13, R12, R11 ;  /* 0x0000000c0d0e7389 */ /* 0x00006400000c000b */
[----:B01----:R-:W-:Y:S01]  /*11d00*/  ENDCOLLECTIVE ;  /* 0x000000000000791b */ /* 0x003fe20003800000 */
.L_x_357:
[----:B------:R-:W-:Y:S02]  /*11d10*/  IMAD.MOV.U32 R13, RZ, RZ, R3 ;  /* 0x000000ffff0d7224 */ /* 0x000fe400078e0003 */
[----:B------:R-:W-:Y:S02]  /*11d20*/  IMAD.MOV.U32 R12, RZ, RZ, 0x4 ;  /* 0x00000004ff0c7424 */ /* 0x000fe400078e00ff */
[----:B------:R-:W-:-:S07]  /*11d30*/  IMAD.MOV.U32 R5, RZ, RZ, R14 ;  /* 0x000000ffff057224 */ /* 0x000fce00078e000e */
[----:B------:R-:W-:Y:S05]  /*11d40*/  WARPSYNC.COLLECTIVE R15, `(.L_x_358) ;  /* 0x000000000f087348 */ /* 0x000fea0003c00000 */
[----:B------:R0:W1:Y:S02]  /*11d50*/  SHFL.IDX P6, R14, R13, R12, R11 ;  /* 0x0000000c0d0e7389 */ /* 0x00006400000c000b */
[----:B01----:R-:W-:Y:S01]  /*11d60*/  ENDCOLLECTIVE ;  /* 0x000000000000791b */ /* 0x003fe20003800000 */
.L_x_358:
[----:B------:R-:W-:-:S05]  /*11d70*/  @!P3 LEA R5, P4, R9, R5, 0x1 ;  /* 0x000000050905b211 */ /* 0x000fca00078808ff */
[----:B------:R-:W-:-:S04]  /*11d80*/  @!P3 IMAD.X R6, RZ, RZ, R6, P4 ;  /* 0x000000ffff06b224 */ /* 0x000fc800020e0606 */
[----:B------:R-:W-:Y:S02]  /*11d90*/  @!P3 IMAD.MOV.U32 R7, RZ, RZ, R6 ;  /* 0x000000ffff07b224 */ /* 0x000fe400078e0006 */
[----:B------:R-:W-:Y:S02]  /*11da0*/  @!P3 IMAD.MOV.U32 R6, RZ, RZ, R5 ;  /* 0x000000ffff06b224 */ /* 0x000fe400078e0005 */
[----:B------:R-:W-:Y:S02]  /*11db0*/  IMAD.MOV.U32 R13, RZ, RZ, R4 ;  /* 0x000000ffff0d7224 */ /* 0x000fe400078e0004 */
[----:B------:R-:W-:Y:S01]  /*11dc0*/  VIADD R5, R0, 0x40 ;  /* 0x0000004000057836 */ /* 0x000fe20000000000 */
        /* <DEDUP_REMOVED lines=11> */
.L_x_359:
[----:B------:R-:W-:Y:S02]  /*11e80*/  IMAD.MOV.U32 R13, RZ, RZ, R3 ;  /* 0x000000ffff0d7224 */ /* 0x000fe400078e0003 */
[----:B------:R-:W-:Y:S02]  /*11e90*/  IMAD.MOV.U32 R12, RZ, RZ, 0x5 ;  /* 0x00000005ff0c7424 */ /* 0x000fe400078e00ff */
[----:B------:R-:W-:-:S07]  /*11ea0*/  IMAD.MOV.U32 R5, RZ, RZ, R14 ;  /* 0x000000ffff057224 */ /* 0x000fce00078e000e */
[----:B------:R-:W-:Y:S05]  /*11eb0*/  WARPSYNC.COLLECTIVE R15, `(.L_x_360) ;  /* 0x000000000f087348 */ /* 0x000fea0003c00000 */
[----:B------:R0:W1:Y:S02]  /*11ec0*/  SHFL.IDX P6, R14, R13, R12, R11 ;  /* 0x0000000c0d0e7389 */ /* 0x00006400000c000b */
[----:B01----:R-:W-:Y:S01]  /*11ed0*/  ENDCOLLECTIVE ;  /* 0x000000000000791b */ /* 0x003fe20003800000 */
.L_x_360:
[----:B------:R-:W-:-:S05]  /*11ee0*/  @!P3 LEA R5, P4, R9, R5, 0x1 ;  /* 0x000000050905b211 */ /* 0x000fca00078808ff */
[----:B------:R-:W-:-:S05]  /*11ef0*/  @!P3 IMAD.X R6, RZ, RZ, R6, P4 ;  /* 0x000000ffff06b224 */ /* 0x000fca00020e0606 */
[----:B------:R-:W-:Y:S01]  /*11f00*/  @!P3 MOV R7, R6 ;  /* 0x000000060007b202 */ /* 0x000fe20000000f00 */
        /* <DEDUP_REMOVED lines=14> */
.L_x_361:
[----:B------:R-:W-:Y:S02]  /*11ff0*/  IMAD.MOV.U32 R13, RZ, RZ, R3 ;  /* 0x000000ffff0d7224 */ /* 0x000fe400078e0003 */
[----:B------:R-:W-:Y:S02]  /*12000*/  IMAD.MOV.U32 R12, RZ, RZ, 0x6 ;  /* 0x00000006ff0c7424 */ /* 0x000fe400078e00ff */
[----:B------:R-:W-:-:S07]  /*12010*/  IMAD.MOV.U32 R5, RZ, RZ, R14 ;  /* 0x000000ffff057224 */ /* 0x000fce00078e000e */
[----:B------:R-:W-:Y:S05]  /*12020*/  WARPSYNC.COLLECTIVE R15, `(.L_x_362) ;  /* 0x000000000f087348 */ /* 0x000fea0003c00000 */
[----:B------:R0:W1:Y:S02]  /*12030*/  SHFL.IDX P6, R14, R13, R12, R11 ;  /* 0x0000000c0d0e7389 */ /* 0x00006400000c000b */
[----:B01----:R-:W-:Y:S01]  /*12040*/  ENDCOLLECTIVE ;  /* 0x000000000000791b */ /* 0x003fe20003800000 */
.L_x_362:
[----:B------:R-:W-:-:S05]  /*12050*/  @!P3 LEA R5, P4, R9, R5, 0x1 ;  /* 0x000000050905b211 */ /* 0x000fca00078808ff */
[----:B------:R-:W-:-:S04]  /*12060*/  @!P3 IMAD.X R6, RZ, RZ, R6, P4 ;  /* 0x000000ffff06b224 */ /* 0x000fc800020e0606 */
[----:B------:R-:W-:Y:S02]  /*12070*/  @!P3 IMAD.MOV.U32 R7, RZ, RZ, R6 ;  /* 0x000000ffff07b224 */ /* 0x000fe400078e0006 */
[----:B------:R-:W-:Y:S02]  /*12080*/  @!P3 IMAD.MOV.U32 R6, RZ, RZ, R5 ;  /* 0x000000ffff06b224 */ /* 0x000fe400078e0005 */
[----:B------:R-:W-:-:S03]  /*12090*/  IMAD.MOV.U32 R13, RZ, RZ, R4 ;  /* 0x000000ffff0d7224 */ /* 0x000fc600078e0004 */
[----:B------:R-:W-:Y:S01]  /*120a0*/  @!PT LDS RZ, [RZ] ;  /* 0x00000000fffff984 */ /* 0x000fe20000000800 */
[----:B------:R-:W-:Y:S01]  /*120b0*/  @!PT LDS RZ, [RZ] ;  /* 0x00000000fffff984 */ /* 0x000fe20000000800 */
[----:B------:R-:W-:Y:S01]  /*120c0*/  @!PT LDS RZ, [RZ] ;  /* 0x00000000fffff984 */ /* 0x000fe20000000800 */
[----:B------:R-:W-:Y:S04]  /*120d0*/  @!P3 LDGSTS.E.BYPASS.LTC128B.128 [R10+0x12c00], desc[UR40][R6.64], !P2 ;  /* 0x12c00000060abfae */ /* 0x000fe8000d101d68 */
[----:B------:R-:W-:Y:S04]  /*120e0*/  @!P3 LDGSTS.E.BYPASS.LTC128B.128 [R10+0x16c00], desc[UR40][R6.64+0x80], !P1 ;  /* 0x16c00080060abfae */ /* 0x000fe8000c901d68 */
[----:B------:R0:W-:Y:S02]  /*120f0*/  @!P3 LDGSTS.E.BYPASS.LTC128B.128 [R10+0x1ac00], desc[UR40][R6.64+0x100], !P0 ;  /* 0x1ac00100060abfae */ /* 0x0001e4000c101d68 */
[----:B0-----:R-:W-:Y:S01]  /*12100*/  IMAD.MOV.U32 R6, RZ, RZ, R14 ;  /* 0x000000ffff067224 */ /* 0x001fe200078e000e */
[----:B------:R-:W-:-:S07]  /*12110*/  IADD3 R7, R0, 0x60, RZ ;  /* 0x0000006000077810 */ /* 0x000fce0007ffe0ff */
[----:B------:R-:W-:Y:S05]  /*12120*/  WARPSYNC.COLLECTIVE R15, `(.L_x_363) ;  /* 0x000000000f087348 */ /* 0x000fea0003c00000 */
[----:B------:R0:W1:Y:S02]  /*12130*/  SHFL.IDX P6, R14, R13, R12, R11 ;  /* 0x0000000c0d0e7389 */ /* 0x00006400000c000b */
[----:B01----:R-:W-:Y:S01]  /*12140*/  ENDCOLLECTIVE ;  /* 0x000000000000791b */ /* 0x003fe20003800000 */
.L_x_363:
[----:B------:R-:W-:Y:S01]  /*12150*/  ISETP.GE.AND P4, PT, R7, R2, PT ;  /* 0x000000020700720c */ /* 0x000fe20003f86270 */
[----:B------:R-:W-:Y:S02]  /*12160*/  IMAD.MOV.U32 R13, RZ, RZ, R3 ;  /* 0x000000ffff0d7224 */ /* 0x000fe400078e0003 */
[----:B------:R-:W-:Y:S02]  /*12170*/  IMAD.MOV.U32 R12, RZ, RZ, 0x7 ;  /* 0x00000007ff0c7424 */ /* 0x000fe400078e00ff */
[----:B------:R-:W-:-:S08]  /*12180*/  IMAD.MOV.U32 R5, RZ, RZ, R14 ;  /* 0x000000ffff057224 */ /* 0x000fd000078e000e */
[----:B------:R-:W-:Y:S05]  /*12190*/  WARPSYNC.COLLECTIVE R15, `(.L_x_364) ;  /* 0x000000000f087348 */ /* 0x000fea0003c00000 */
[----:B------:R0:W1:Y:S02]  /*121a0*/  SHFL.IDX P6, R14, R13, R12, R11 ;  /* 0x0000000c0d0e7389 */ /* 0x00006400000c000b */
[----:B01----:R-:W-:Y:S01]  /*121b0*/  ENDCOLLECTIVE ;  /* 0x000000000000791b */ /* 0x003fe20003800000 */
.L_x_364:
[----:B------:R-:W-:-:S05]  /*121c0*/  @!P4 LEA R5, P3, R9, R5, 0x1 ;  /* 0x000000050905c211 */ /* 0x000fca00078608ff */
[----:B------:R-:W-:-:S04]  /*121d0*/  @!P4 IMAD.X R6, RZ, RZ, R6, P3 ;  /* 0x000000ffff06c224 */ /* 0x000fc800018e0606 */
[----:B------:R-:W-:Y:S02]  /*121e0*/  @!P4 IMAD.MOV.U32 R7, RZ, RZ, R6 ;  /* 0x000000ffff07c224 */ /* 0x000fe400078e0006 */
[----:B------:R-:W-:Y:S02]  /*121f0*/  IMAD.MOV.U32 R13, RZ, RZ, R4 ;  /* 0x000000ffff0d7224 */ /* 0x000fe400078e0004 */
[----:B------:R-:W-:-:S05]  /*12200*/  @!P4 IMAD.MOV.U32 R6, RZ, RZ, R5 ;  /* 0x000000ffff06c224 */ /* 0x000fca00078e0005 */
        /* <DEDUP_REMOVED lines=9> */
.L_x_365:
[----:B------:R-:W-:Y:S01]  /*122a0*/  @!PT LDS RZ, [RZ] ;  /* 0x00000000fffff984 */ /* 0x000fe20000000800 */
[----:B------:R-:W-:Y:S01]  /*122b0*/  @!PT LDS RZ, [RZ] ;  /* 0x00000000fffff984 */ /* 0x000fe20000000800 */
[----:B------:R-:W-:Y:S01]  /*122c0*/  @!PT LDS RZ, [RZ] ;  /* 0x00000000fffff984 */ /* 0x000fe20000000800 */
[----:B------:R0:W-:Y:S01]  /*122d0*/  @!P4 LDGSTS.E.BYPASS.LTC128B.128 [R10+0x1b400], desc[UR40][R6.64+0x100], !P0 ;  /* 0x1b400100060acfae */ /* 0x0001e2000c101d68 */
[----:B------:R-:W-:Y:S01]  /*122e0*/  IMAD.MOV.U32 R3, RZ, RZ, R14 ;  /* 0x000000ffff037224 */ /* 0x000fe200078e000e */
[----:B------:R-:W-:Y:S06]  /*122f0*/  BRA `(.L_x_366) ;  /* 0xffffffb4008c7947 */ /* 0x000fec000383ffff */
.L_x_254:
[----:B0-----:R0:W1:Y:S02]  /*12300*/  SYNCS.PHASECHK.TRANS64.TRYWAIT P0, [R18+URZ+0x34820], R0 ;  /* 0x03482000120075a7 */ /* 0x001064000800017f */
[----:B-1----:R-:W-:Y:S05]  /*12310*/  @!P0 NANOSLEEP.SYNCS 0x989680 ;  /* 0x009896800000895d */ /* 0x002fea0003900000 */
[----:B------:R-:W1:Y:S02]  /*12320*/  @!P0 SYNCS.PHASECHK.TRANS64 P0, [R18+URZ+0x34820], R0 ;  /* 0x03482000120085a7 */ /* 0x000e64000800007f */
[----:B-1----:R-:W-:Y:S05]  /*12330*/  @!P0 BRA `(.L_x_254) ;  /* 0xfffffffc00f08947 */ /* 0x002fea000383ffff */
[----:B------:R-:W-:Y:S05]  /*12340*/  BRA `(.L_x_367) ;  /* 0xffffffb8000c7947 */ /* 0x000fea000383ffff */
.L_x_263:
[----:B-1----:R1:W2:Y:S02]  /*12350*/  SYNCS.PHASECHK.TRANS64.TRYWAIT P0, [R3+URZ+0x34840], R2 ;  /* 0x03484002030075a7 */ /* 0x0022a4000800017f */
[----:B--2---:R-:W-:Y:S05]  /*12360*/  @!P0 NANOSLEEP.SYNCS 0x989680 ;  /* 0x009896800000895d */ /* 0x004fea0003900000 */
[----:B------:R-:W2:Y:S02]  /*12370*/  @!P0 SYNCS.PHASECHK.TRANS64 P0, [R3+URZ+0x34840], R2 ;  /* 0x03484002030085a7 */ /* 0x000ea4000800007f */
[----:B--2---:R-:W-:Y:S05]  /*12380*/  @!P0 BRA `(.L_x_263) ;  /* 0xfffffffc00f08947 */ /* 0x004fea000383ffff */
[----:B------:R-:W-:Y:S05]  /*12390*/  BRA `(.L_x_368) ;  /* 0xffffffb800e87947 */ /* 0x000fea000383ffff */
.L_x_270:
[----:B-1----:R1:W2:Y:S02]  /*123a0*/  SYNCS.PHASECHK.TRANS64.TRYWAIT P0, [R3+URZ+0x60], R2 ;  /* 0x00006002030075a7 */ /* 0x0022a4000800017f */
[----:B--2---:R-:W-:Y:S05]  /*123b0*/  @!P0 NANOSLEEP.SYNCS 0x989680 ;  /* 0x009896800000895d */ /* 0x004fea0003900000 */
[----:B------:R-:W2:Y:S02]  /*123c0*/  @!P0 SYNCS.PHASECHK.TRANS64 P0, [R3+URZ+0x60], R2 ;  /* 0x00006002030085a7 */ /* 0x000ea4000800007f */
[----:B--2---:R-:W-:Y:S05]  /*123d0*/  @!P0 BRA `(.L_x_270) ;  /* 0xfffffffc00f08947 */ /* 0x004fea000383ffff */
[----:B------:R-:W-:Y:S05]  /*123e0*/  BRA `(.L_x_369) ;  /* 0xffffffbc00f87947 */ /* 0x000fea000383ffff */
.L_x_279:
[----:B-1----:R1:W2:Y:S02]  /*123f0*/  SYNCS.PHASECHK.TRANS64.TRYWAIT P0, [R3+URZ+0x34840], R2 ;  /* 0x03484002030075a7 */ /* 0x0022a4000800017f */
[----:B--2---:R-:W-:Y:S05]  /*12400*/  @!P0 NANOSLEEP.SYNCS 0x989680 ;  /* 0x009896800000895d */ /* 0x004fea0003900000 */
[----:B------:R-:W2:Y:S02]  /*12410*/  @!P0 SYNCS.PHASECHK.TRANS64 P0, [R3+URZ+0x34840], R2 ;  /* 0x03484002030085a7 */ /* 0x000ea4000800007f */
[----:B--2---:R-:W-:Y:S05]  /*12420*/  @!P0 BRA `(.L_x_279) ;  /* 0xfffffffc00f08947 */ /* 0x004fea000383ffff */
[----:B------:R-:W-:Y:S05]  /*12430*/  BRA `(.L_x_370) ;  /* 0xffffffc400887947 */ /* 0x000fea000383ffff */
.L_x_286:
[----:B0-----:R0:W1:Y:S02]  /*12440*/  SYNCS.PHASECHK.TRANS64.TRYWAIT P0, [R2+URZ+0x60], R3 ;  /* 0x00006003020075a7 */ /* 0x001064000800017f */
[----:B-1----:R-:W-:Y:S05]  /*12450*/  @!P0 NANOSLEEP.SYNCS 0x989680 ;  /* 0x009896800000895d */ /* 0x002fea0003900000 */
[----:B------:R-:W1:Y:S02]  /*12460*/  @!P0 SYNCS.PHASECHK.TRANS64 P0, [R2+URZ+0x60], R3 ;  /* 0x00006003020085a7 */ /* 0x000e64000800007f */
[----:B-1----:R-:W-:Y:S05]  /*12470*/  @!P0 BRA `(.L_x_286) ;  /* 0xfffffffc00f08947 */ /* 0x002fea000383ffff */
[----:B------:R-:W-:Y:S05]  /*12480*/  BRA `(.L_x_371) ;  /* 0xffffffc800987947 */ /* 0x000fea000383ffff */
.L_x_295:
[----:B--2---:R2:W3:Y:S02]  /*12490*/  SYNCS.PHASECHK.TRANS64.TRYWAIT P0, [R2+URZ+0x34840], R3 ;  /* 0x03484003020075a7 */ /* 0x0044e4000800017f */
[----:B---3--:R-:W-:Y:S05]  /*124a0*/  @!P0 NANOSLEEP.SYNCS 0x989680 ;  /* 0x009896800000895d */ /* 0x008fea0003900000 */
[----:B------:R-:W3:Y:S02]  /*124b0*/  @!P0 SYNCS.PHASECHK.TRANS64 P0, [R2+URZ+0x34840], R3 ;  /* 0x03484003020085a7 */ /* 0x000ee4000800007f */
[----:B---3--:R-:W-:Y:S05]  /*124c0*/  @!P0 BRA `(.L_x_295) ;  /* 0xfffffffc00f08947 */ /* 0x008fea000383ffff */
[----:B------:R-:W-:Y:S05]  /*124d0*/  BRA `(.L_x_372) ;  /* 0xffffffcc00f87947 */ /* 0x000fea000383ffff */
.L_x_302:
[----:B0-----:R0:W1:Y:S02]  /*124e0*/  SYNCS.PHASECHK.TRANS64.TRYWAIT P0, [R2+URZ+0x60], R5 ;  /* 0x00006005020075a7 */ /* 0x001064000800017f */
[----:B-1----:R-:W-:Y:S05]  /*124f0*/  @!P0 NANOSLEEP.SYNCS 0x989680 ;  /* 0x009896800000895d */ /* 0x002fea0003900000 */
[----:B------:R-:W1:Y:S02]  /*12500*/  @!P0 SYNCS.PHASECHK.TRANS64 P0, [R2+URZ+0x60], R5 ;  /* 0x00006005020085a7 */ /* 0x000e64000800007f */
[----:B-1----:R-:W-:Y:S05]  /*12510*/  @!P0 BRA `(.L_x_302) ;  /* 0xfffffffc00f08947 */ /* 0x002fea000383ffff */
[----:B------:R-:W-:Y:S05]  /*12520*/  BRA `(.L_x_373) ;  /* 0xffffffd400087947 */ /* 0x000fea000383ffff */
.L_x_313:
[----:B---3--:R3:W4:Y:S02]  /*12530*/  SYNCS.PHASECHK.TRANS64.TRYWAIT P0, [R0+URZ+0x34860], R2 ;  /* 0x03486002000075a7 */ /* 0x008724000800017f */
[----:B----4-:R-:W-:Y:S05]  /*12540*/  @!P0 NANOSLEEP.SYNCS 0x989680 ;  /* 0x009896800000895d */ /* 0x010fea0003900000 */
[----:B------:R-:W4:Y:S02]  /*12550*/  @!P0 SYNCS.PHASECHK.TRANS64 P0, [R0+URZ+0x34860], R2 ;  /* 0x03486002000085a7 */ /* 0x000f24000800007f */
[----:B----4-:R-:W-:Y:S05]  /*12560*/  @!P0 BRA `(.L_x_313) ;  /* 0xfffffffc00f08947 */ /* 0x010fea000383ffff */
[----:B------:R-:W-:Y:S05]  /*12570*/  BRA `(.L_x_374) ;  /* 0xffffffd800547947 */ /* 0x000fea000383ffff */
.L_x_320:
[----:B------:R-:W4:Y:S01]  /*12580*/  LDL R3, [R1] ;  /* 0x0000000001037983 */ /* 0x000f220000100800 */
[----:B------:R-:W-:Y:S01]  /*12590*/  BSSY B0, `(.L_x_375) ;  /* 0x0000008000007945 */ /* 0x000fe20003800000 */
[----:B0-----:R-:W-:Y:S02]  /*125a0*/  IMAD.MOV.U32 R12, RZ, RZ, RZ ;  /* 0x000000ffff0c7224 */ /* 0x001fe400078e00ff */
[----:B------:R-:W-:Y:S02]  /*125b0*/  IMAD.MOV.U32 R11, RZ, RZ, 0x1f ;  /* 0x0000001fff0b7424 */ /* 0x000fe400078e00ff */
[----:B------:R-:W-:Y:S02]  /*125c0*/  IMAD.MOV.U32 R15, RZ, RZ, -0x1 ;  /* 0xffffffffff0f7424 */ /* 0x000fe400078e00ff */
[----:B----4-:R-:W-:-:S07]  /*125d0*/  IMAD.MOV.U32 R13, RZ, RZ, R3 ;  /* 0x000000ffff0d7224 */ /* 0x010fce00078e0003 */
[----:B-123--:R-:W-:Y:S05]  /*125e0*/  WARPSYNC.COLLECTIVE R15, `(.L_x_376) ;  /* 0x000000000f087348 */ /* 0x00efea0003c00000 */
[----:B------:R0:W4:Y:S02]  /*125f0*/  SHFL.IDX P6, R14, R13, R12, R11 ;  /* 0x0000000c0d0e7389 */ /* 0x00012400000c000b */
[----:B01234-:R-:W-:Y:S01]  /*12600*/  ENDCOLLECTIVE ;  /* 0x000000000000791b */ /* 0x01ffe20003800000 */
.L_x_376:
[----:B------:R-:W-:Y:S05]  /*12610*/  BSYNC B0 ;  /* 0x0000000000007941 */ /* 0x000fea0003800000 */
.L_x_375:
[----:B------:R0:W5:Y:S01]  /*12620*/  LDL R2, [R1+0xc] ;  /* 0x00000c0001027983 */ /* 0x0001620000100800 */
[----:B------:R-:W-:Y:S01]  /*12630*/  IMAD.MOV.U32 R13, RZ, RZ, R3 ;  /* 0x000000ffff0d7224 */ /* 0x000fe200078e0003 */
[----:B------:R-:W-:Y:S01]  /*12640*/  MOV R11, 0x1f ;  /* 0x0000001f000b7802 */ /* 0x000fe20000000f00 */
[----:B------:R-:W-:Y:S02]  /*12650*/  IMAD.MOV.U32 R12, RZ, RZ, 0x1 ;  /* 0x00000001ff0c7424 */ /* 0x000fe400078e00ff */
[----:B------:R-:W-:Y:S02]  /*12660*/  IMAD.MOV.U32 R15, RZ, RZ, -0x1 ;  /* 0xffffffffff0f7424 */ /* 0x000fe400078e00ff */
[----:B------:R-:W-:-:S07]  /*12670*/  IMAD.MOV.U32 R0, RZ, RZ, R14 ;  /* 0x000000ffff007224 */ /* 0x000fce00078e000e */
[----:B0----5:R-:W-:Y:S05]  /*12680*/  WARPSYNC.COLLECTIVE R15, `(.L_x_377) ;  /* 0x000000000f087348 */ /* 0x021fea0003c00000 */
[----:B------:R1:W2:Y:S02]  /*12690*/  SHFL.IDX P6, R14, R13, R12, R11 ;  /* 0x0000000c0d0e7389 */ /* 0x0002a400000c000b */
[----:B012--5:R-:W-:Y:S01]  /*126a0*/  ENDCOLLECTIVE ;  /* 0x000000000000791b */ /* 0x027fe20003800000 */
.L_x_377:
[----:B------:R-:W-:Y:S01]  /*126b0*/  ULDC UR4, c[0x0][0xc3c] ;  /* 0x00030f0000047ab9 */ /* 0x000fe20000000800 */
[----:B------:R-:W-:Y:S02]  /*126c0*/  IMAD.IADD R6, R2, 0x1, R16 ;  /* 0x0000000102067824 */ /* 0x000fe400078e0210 */
[----:B------:R-:W-:Y:S02]  /*126d0*/  IMAD.MOV.U32 R11, RZ, RZ, RZ ;  /* 0x000000ffff0b7224 */ /* 0x000fe400078e00ff */
[----:B------:R-:W-:Y:S01]  /*126e0*/  IMAD.MOV.U32 R8, RZ, RZ, R14 ;  /* 0x000000ffff087224 */ /* 0x000fe200078e000e */
[----:B------:R-:W-:-:S13]  /*126f0*/  ISETP.GE.OR P1, PT, R6, UR4, !P0 ;  /* 0x0000000406007c0c */ /* 0x000fda000c726670 */
[----:B------:R-:W0:Y:S08]  /*12700*/  @!P1 LDC.64 R2, c[0x0][0xc80] ;  /* 0x00032000ff029b82 */ /* 0x000e300000000a00 */
[----:B------:R-:W1:Y:S01]  /*12710*/  @!P1 LDC.64 R4, c[0x0][0xc78] ;  /* 0x00031e00ff049b82 */ /* 0x000e620000000a00 */
[----:B0-----:R-:W-:-:S05]  /*12720*/  @!P1 IMAD.WIDE R2, R6, 0x4, R2 ;  /* 0x0000000406029825 */ /* 0x001fca00078e0202 */
[----:B------:R1:W2:Y:S02]  /*12730*/  @!P1 LDG.E R7, desc[UR40][R2.64] ;  /* 0x0000002802079981 */ /* 0x0002a4000c1e1900 */
[----:B-1----:R-:W-:-:S06]  /*12740*/  @!P1 IMAD.WIDE R2, R6, 0x4, R4 ;  /* 0x0000000406029825 */ /* 0x002fcc00078e0204 */
[----:B------:R-:W3:Y:S01]  /*12750*/  @!P1 LDG.E R2, desc[UR40][R2.64] ;  /* 0x0000002802029981 */ /* 0x000ee2000c1e1900 */
[----:B------:R-:W-:Y:S01]  /*12760*/  IMAD.MOV.U32 R6, RZ, RZ, RZ ;  /* 0x000000ffff067224 */ /* 0x000fe200078e00ff */
[C---:B------:R-:W-:Y:S02]  /*12770*/  ISETP.GE.U32.AND P2, PT, R16.reuse, 0x2, PT ;  /* 0x000000021000780c */ /* 0x040fe40003f46070 */
[C---:B------:R-:W-:Y:S02]  /*12780*/  ISETP.GE.U32.AND P3, PT, R16.reuse, 0x4, PT ;  /* 0x000000041000780c */ /* 0x040fe40003f66070 */
[C---:B------:R-:W-:Y:S02]  /*12790*/  ISETP.GE.U32.AND P4, PT, R16.reuse, 0x8, PT ;  /* 0x000000081000780c */ /* 0x040fe40003f86070 */
[----:B------:R-:W-:Y:S02]  /*127a0*/  ISETP.GE.U32.AND P5, PT, R16, 0x10, PT ;  /* 0x000000101000780c */ /* 0x000fe40003fa6070 */
[----:B------:R-:W-:Y:S01]  /*127b0*/  MOV R4, RZ ;  /* 0x000000ff00047202 */ /* 0x000fe20000000f00 */
[----:B--2---:R-:W-:-:S02]  /*127c0*/  @!P1 IMAD.MOV.U32 R6, RZ, RZ, R7 ;  /* 0x000000ffff069224 */ /* 0x004fc400078e0007 */
[----:B------:R-:W-:Y:S02]  /*127d0*/  IMAD.MOV.U32 R7, RZ, RZ, RZ ;  /* 0x000000ffff077224 */ /* 0x000fe400078e00ff */
[----:B---3--:R-:W-:Y:S01]  /*127e0*/  @!P1 IMAD.MOV.U32 R7, RZ, RZ, R2 ;  /* 0x000000ffff079224 */ /* 0x008fe200078e0002 */
[----:B------:R-:W-:-:S03]  /*127f0*/  ISETP.NE.AND P1, PT, R16, RZ, PT ;  /* 0x000000ff1000720c */ /* 0x000fc60003f25270 */
[----:B------:R-:W-:-:S04]  /*12800*/  IMAD R2, R7, R6, RZ ;  /* 0x0000000607027224 */ /* 0x000fc800078e02ff */
[----:B------:R-:W-:-:S07]  /*12810*/  IMAD.MOV.U32 R13, RZ, RZ, R2 ;  /* 0x000000ffff0d7224 */ /* 0x000fce00078e0002 */
[----:B------:R-:W-:Y:S05]  /*12820*/  WARPSYNC.COLLECTIVE R15, `(.L_x_378) ;  /* 0x000000000f087348 */ /* 0x000fea0003c00000 */
[----:B------:R0:W1:Y:S02]  /*12830*/  SHFL.UP P6, R14, R13, R12, R11 ;  /* 0x0400000c0d0e7389 */ /* 0x00006400000c000b */
[----:B01----:R-:W-:Y:S01]  /*12840*/  ENDCOLLECTIVE ;  /* 0x000000000000791b */ /* 0x003fe20003800000 */
.L_x_378:
[----:B------:R-:W-:Y:S02]  /*12850*/  IMAD.MOV.U32 R12, RZ, RZ, 0x2 ;  /* 0x00000002ff0c7424 */ /* 0x000fe400078e00ff */
[----:B------:R-:W-:-:S05]  /*12860*/  IMAD.MOV.U32 R3, RZ, RZ, R14 ;  /* 0x000000ffff037224 */ /* 0x000fca00078e000e */
[----:B------:R-:W-:-:S05]  /*12870*/  SEL R3, R3, RZ, P1 ;  /* 0x000000ff03037207 */ /* 0x000fca0000800000 */
[----:B------:R-:W-:-:S04]  /*12880*/  IMAD.IADD R2, R2, 0x1, R3 ;  /* 0x0000000102027824 */ /* 0x000fc800078e0203 */
[----:B------:R-:W-:-:S07]  /*12890*/  IMAD.MOV.U32 R13, RZ, RZ, R2 ;  /* 0x000000ffff0d7224 */ /* 0x000fce00078e0002 */
[----:B------:R-:W-:Y:S05]  /*128a0*/  WARPSYNC.COLLECTIVE R15, `(.L_x_379) ;  /* 0x000000000f087348 */ /* 0x000fea0003c00000 */
[----:B------:R0:W1:Y:S02]  /*128b0*/  SHFL.UP P6, R14, R13, R12, R11 ;  /* 0x0400000c0d0e7389 */ /* 0x00006400000c000b */
[----:B01----:R-:W-:Y:S01]  /*128c0*/  ENDCOLLECTIVE ;  /* 0x000000000000791b */ /* 0x003fe20003800000 */
.L_x_379:
[----:B------:R-:W-:Y:S02]  /*128d0*/  IMAD.MOV.U32 R12, RZ, RZ, 0x4 ;  /* 0x00000004ff0c7424 */ /* 0x000fe400078e00ff */
[----:B------:R-:W-:-:S05]  /*128e0*/  IMAD.MOV.U32 R3, RZ, RZ, R14 ;  /* 0x000000ffff037224 */ /* 0x000fca00078e000e */
[----:B------:R-:W-:-:S05]  /*128f0*/  SEL R3, R3, RZ, P2 ;  /* 0x000000ff03037207 */ /* 0x000fca0001000000 */
[----:B------:R-:W-:-:S05]  /*12900*/  IMAD.IADD R2, R2, 0x1, R3 ;  /* 0x0000000102027824 */ /* 0x000fca00078e0203 */
[----:B------:R-:W-:-:S07]  /*12910*/  MOV R13, R2 ;  /* 0x00000002000d7202 */ /* 0x000fce0000000f00 */
[----:B------:R-:W-:Y:S05]  /*12920*/  WARPSYNC.COLLECTIVE R15, `(.L_x_380) ;  /* 0x000000000f087348 */ /* 0x000fea0003c00000 */
[----:B------:R0:W1:Y:S02]  /*12930*/  SHFL.UP P6, R14, R13, R12, R11 ;  /* 0x0400000c0d0e7389 */ /* 0x00006400000c000b */
[----:B01----:R-:W-:Y:S01]  /*12940*/  ENDCOLLECTIVE ;  /* 0x000000000000791b */ /* 0x003fe20003800000 */
.L_x_380:
        /* <DEDUP_REMOVED lines=8> */
.L_x_381:
        /* <DEDUP_REMOVED lines=8> */
.L_x_382:
[----:B------:R-:W-:Y:S02]  /*12a50*/  IMAD.MOV.U32 R12, RZ, RZ, 0x1f ;  /* 0x0000001fff0c7424 */ /* 0x000fe400078e00ff */
[----:B------:R-:W-:Y:S02]  /*12a60*/  IMAD.MOV.U32 R11, RZ, RZ, 0x1f ;  /* 0x0000001fff0b7424 */ /* 0x000fe400078e00ff */
[----:B------:R-:W-:-:S05]  /*12a70*/  IMAD.MOV.U32 R3, RZ, RZ, R14 ;  /* 0x000000ffff037224 */ /* 0x000fca00078e000e */
[----:B------:R-:W-:-:S05]  /*12a80*/  SEL R3, R3, RZ, P5 ;  /* 0x000000ff03037207 */ /* 0x000fca0002800000 */
[----:B------:R-:W-:-:S04]  /*12a90*/  IMAD.IADD R2, R2, 0x1, R3 ;  /* 0x0000000102027824 */ /* 0x000fc800078e0203 */
[----:B------:R-:W-:-:S07]  /*12aa0*/  IMAD.MOV.U32 R13, RZ, RZ, R2 ;  /* 0x000000ffff0d7224 */ /* 0x000fce00078e0002 */
[----:B------:R-:W-:Y:S05]  /*12ab0*/  WARPSYNC.COLLECTIVE R15, `(.L_x_383) ;  /* 0x000000000f087348 */ /* 0x000fea0003c00000 */
[----:B------:R0:W1:Y:S02]  /*12ac0*/  SHFL.IDX P6, R14, R13, R12, R11 ;  /* 0x0000000c0d0e7389 */ /* 0x00006400000c000b */
[----:B01----:R-:W-:Y:S01]  /*12ad0*/  ENDCOLLECTIVE ;  /* 0x000000000000791b */ /* 0x003fe20003800000 */
.L_x_383:
[----:B------:R-:W-:Y:S01]  /*12ae0*/  IMAD.MOV.U32 R9, RZ, RZ, R14 ;  /* 0x000000ffff097224 */ /* 0x000fe200078e000e */
[----:B------:R-:W-:Y:S06]  /*12af0*/  BRA `(.L_x_384) ;  /* 0xffffffd800c87947 */ /* 0x000fec000383ffff */
.L_x_323:
[----:B------:R-:W-:Y:S01]  /*12b00*/  BSSY B0, `(.L_x_385) ;  /* 0x0000008000007945 */ /* 0x000fe20003800000 */
[----:B------:R-:W-:Y:S02]  /*12b10*/  IMAD.MOV.U32 R13, RZ, RZ, R2 ;  /* 0x000000ffff0d7224 */ /* 0x000fe400078e0002 */
[----:B0-----:R-:W-:Y:S02]  /*12b20*/  IMAD.MOV.U32 R12, RZ, RZ, 0x1 ;  /* 0x00000001ff0c7424 */ /* 0x001fe400078e00ff */
[----:B------:R-:W-:Y:S02]  /*12b30*/  IMAD.MOV.U32 R11, RZ, RZ, RZ ;  /* 0x000000ffff0b7224 */ /* 0x000fe400078e00ff */
[----:B------:R-:W-:-:S07]  /*12b40*/  IMAD.MOV.U32 R15, RZ, RZ, -0x1 ;  /* 0xffffffffff0f7424 */ /* 0x000fce00078e00ff */
[----:B------:R-:W-:Y:S05]  /*12b50*/  WARPSYNC.COLLECTIVE R15, `(.L_x_386) ;  /* 0x000000000f087348 */ /* 0x000fea0003c00000 */
[----:B------:R0:W1:Y:S02]  /*12b60*/  SHFL.UP P6, R14, R13, R12, R11 ;  /* 0x0400000c0d0e7389 */ /* 0x00006400000c000b */
[----:B01----:R-:W-:Y:S01]  /*12b70*/  ENDCOLLECTIVE ;  /* 0x000000000000791b */ /* 0x003fe20003800000 */
.L_x_386:
[----:B------:R-:W-:Y:S05]  /*12b80*/  BSYNC B0 ;  /* 0x0000000000007941 */ /* 0x000fea0003800000 */
.L_x_385:
[----:B------:R-:W-:Y:S02]  /*12b90*/  IMAD.MOV.U32 R3, RZ, RZ, R14 ;  /* 0x000000ffff037224 */ /* 0x000fe400078e000e */
[----:B------:R-:W-:Y:S02]  /*12ba0*/  IMAD.MOV.U32 R12, RZ, RZ, 0x2 ;  /* 0x00000002ff0c7424 */ /* 0x000fe400078e00ff */
[----:B------:R-:W-:Y:S01]  /*12bb0*/  IMAD.MOV.U32 R11, RZ, RZ, RZ ;  /* 0x000000ffff0b7224 */ /* 0x000fe200078e00ff */
[----:B------:R-:W-:Y:S01]  /*12bc0*/  SEL R3, R3, RZ, P1 ;  /* 0x000000ff03037207 */ /* 0x000fe20000800000 */
[----:B------:R-:W-:-:S04]  /*12bd0*/  IMAD.MOV.U32 R15, RZ, RZ, -0x1 ;  /* 0xffffffffff0f7424 */ /* 0x000fc800078e00ff */
[----:B------:R-:W-:-:S04]  /*12be0*/  IMAD.IADD R2, R2, 0x1, R3 ;  /* 0x0000000102027824 */ /* 0x000fc800078e0203 */
[----:B------:R-:W-:-:S07]  /*12bf0*/  IMAD.MOV.U32 R13, RZ, RZ, R2 ;  /* 0x000000ffff0d7224 */ /* 0x000fce00078e0002 */
[----:B------:R-:W-:Y:S05]  /*12c00*/  WARPSYNC.COLLECTIVE R15, `(.L_x_387) ;  /* 0x000000000f087348 */ /* 0x000fea0003c00000 */
[----:B------:R0:W1:Y:S02]  /*12c10*/  SHFL.UP P6, R14, R13, R12, R11 ;  /* 0x0400000c0d0e7389 */ /* 0x00006400000c000b */
[----:B01----:R-:W-:Y:S01]  /*12c20*/  ENDCOLLECTIVE ;  /* 0x000000000000791b */ /* 0x003fe20003800000 */
.L_x_387:
        /* <DEDUP_REMOVED lines=8> */
.L_x_388:
[----:B------:R-:W-:Y:S02]  /*12cb0*/  IMAD.MOV.U32 R12, RZ, RZ, 0x8 ;  /* 0x00000008ff0c7424 */ /* 0x000fe400078e00ff */
[----:B------:R-:W-:-:S05]  /*12cc0*/  IMAD.MOV.U32 R3, RZ, RZ, R14 ;  /* 0x000000ffff037224 */ /* 0x000fca00078e000e */
[----:B------:R-:W-:-:S04]  /*12cd0*/  SEL R3, R3, RZ, P3 ;  /* 0x000000ff03037207 */ /* 0x000fc80001800000 */
[----:B------:R-:W-:-:S05]  /*12ce0*/  IADD3 R2, R2, R3, RZ ;  /* 0x0000000302027210 */ /* 0x000fca0007ffe0ff */
[----:B------:R-:W-:-:S07]  /*12cf0*/  IMAD.MOV.U32 R13, RZ, RZ, R2 ;  /* 0x000000ffff0d7224 */ /* 0x000fce00078e0002 */
[----:B------:R-:W-:Y:S05]  /*12d00*/  WARPSYNC.COLLECTIVE R15, `(.L_x_389) ;  /* 0x000000000f087348 */ /* 0x000fea0003c00000 */
[----:B------:R0:W1:Y:S02]  /*12d10*/  SHFL.UP P6, R14, R13, R12, R11 ;  /* 0x0400000c0d0e7389 */ /* 0x00006400000c000b */
[----:B01----:R-:W-:Y:S01]  /*12d20*/  ENDCOLLECTIVE ;  /* 0x000000000000791b */ /* 0x003fe20003800000 */
.L_x_389:
        /* <DEDUP_REMOVED lines=8> */
.L_x_390:
        /* <DEDUP_REMOVED lines=9> */
.L_x_391:
[----:B------:R-:W-:Y:S01]  /*12e40*/  IMAD.MOV.U32 R9, RZ, RZ, R14 ;  /* 0x000000ffff097224 */ /* 0x000fe200078e000e */
[----:B------:R-:W-:Y:S06]  /*12e50*/  BRA `(.L_x_392) ;  /* 0xffffffd8009c7947 */ /* 0x000fec000383ffff */
.L_x_325:
[----:B------:R-:W-:Y:S01]  /*12e60*/  BSSY B0, `(.L_x_393) ;  /* 0x0000006000007945 */ /* 0x000fe20003800000 */
[----:B------:R-:W-:Y:S01]  /*12e70*/  PLOP3.LUT P6, PT, P6, PT, PT, 0x8, 0x0 ;  /* 0x000000000000781c */ /* 0x000fe200037ce170 */
[----:B------:R-:W-:-:S12]  /*12e80*/  IMAD.MOV.U32 R15, RZ, RZ, -0x1 ;  /* 0xffffffffff0f7424 */ /* 0x000fd800078e00ff */
[----:B01----:R-:W-:Y:S05]  /*12e90*/  WARPSYNC.COLLECTIVE R15, `(.L_x_394) ;  /* 0x000000000f087348 */ /* 0x003fea0003c00000 */
[----:B------:R-:W-:Y:S01]  /*12ea0*/  VOTE.ANY R14, PT, P6 ;  /* 0x00000000000e7806 */ /* 0x000fe200030e0100 */
[----:B01----:R-:W-:Y:S06]  /*12eb0*/  ENDCOLLECTIVE ;  /* 0x000000000000791b */ /* 0x003fec0003800000 */
.L_x_394:
[----:B------:R-:W-:Y:S05]  /*12ec0*/  BSYNC B0 ;  /* 0x0000000000007941 */ /* 0x000fea0003800000 */
.L_x_393:
[----:B------:R-:W-:Y:S02]  /*12ed0*/  IMAD.MOV.U32 R8, RZ, RZ, R14 ;  /* 0x000000ffff087224 */ /* 0x000fe400078e000e */
[----:B------:R-:W-:Y:S02]  /*12ee0*/  IMAD.MOV.U32 R13, RZ, RZ, R6 ;  /* 0x000000ffff0d7224 */ /* 0x000fe400078e0006 */
[----:B------:R-:W0:Y:S01]  /*12ef0*/  POPC R5, R8 ;  /* 0x0000000800057309 */ /* 0x000e220000000000 */
[----:B------:R-:W-:Y:S02]  /*12f00*/  IMAD.MOV.U32 R11, RZ, RZ, 0x1f ;  /* 0x0000001fff0b7424 */ /* 0x000fe400078e00ff */
[----:B------:R-:W-:Y:S01]  /*12f10*/  IMAD.MOV.U32 R15, RZ, RZ, -0x1 ;  /* 0xffffffffff0f7424 */ /* 0x000fe200078e00ff */
[----:B0-----:R-:W-:-:S07]  /*12f20*/  MOV R12, R5 ;  /* 0x00000005000c7202 */ /* 0x001fce0000000f00 */
[----:B------:R-:W-:Y:S05]  /*12f30*/  WARPSYNC.COLLECTIVE R15, `(.L_x_395) ;  /* 0x000000000f087348 */ /* 0x000fea0003c00000 */
[----:B------:R0:W1:Y:S02]  /*12f40*/  SHFL.IDX P6, R14, R13, R12, R11 ;  /* 0x0000000c0d0e7389 */ /* 0x00006400000c000b */
[----:B01----:R-:W-:Y:S01]  /*12f50*/  ENDCOLLECTIVE ;  /* 0x000000000000791b */ /* 0x003fe20003800000 */
.L_x_395:
[----:B------:R-:W-:Y:S02]  /*12f60*/  IMAD.MOV.U32 R13, RZ, RZ, R7 ;  /* 0x000000ffff0d7224 */ /* 0x000fe400078e0007 */
[----:B------:R-:W-:-:S07]  /*12f70*/  IMAD.MOV.U32 R6, RZ, RZ, R14 ;  /* 0x000000ffff067224 */ /* 0x000fce00078e000e */
[----:B------:R-:W-:Y:S05]  /*12f80*/  WARPSYNC.COLLECTIVE R15, `(.L_x_396) ;  /* 0x000000000f087348 */ /* 0x000fea0003c00000 */
[----:B------:R0:W1:Y:S02]  /*12f90*/  SHFL.IDX P6, R14, R13, R12, R11 ;  /* 0x0000000c0d0e7389 */ /* 0x00006400000c000b */
[----:B01----:R-:W-:Y:S01]  /*12fa0*/  ENDCOLLECTIVE ;  /* 0x000000000000791b */ /* 0x003fe20003800000 */
.L_x_396:
[----:B------:R-:W-:Y:S01]  /*12fb0*/  IMAD.MOV.U32 R7, RZ, RZ, R14 ;  /* 0x000000ffff077224 */ /* 0x000fe200078e000e */
[----:B------:R-:W-:Y:S06]  /*12fc0*/  BRA `(.L_x_397) ;  /* 0xffffffd8007c7947 */ /* 0x000fec000383ffff */
.L_x_327:
[----:B------:R-:W-:Y:S01]  /*12fd0*/  BSSY B0, `(.L_x_398) ;  /* 0x0000007000007945 */ /* 0x000fe20003800000 */
[----:B------:R-:W-:Y:S02]  /*12fe0*/  IMAD.MOV.U32 R13, RZ, RZ, R2 ;  /* 0x000000ffff0d7224 */ /* 0x000fe400078e0002 */
[----:B------:R-:W-:Y:S02]  /*12ff0*/  IMAD.MOV.U32 R11, RZ, RZ, 0x1f ;  /* 0x0000001fff0b7424 */ /* 0x000fe400078e00ff */
[----:B------:R-:W-:-:S07]  /*13000*/  IMAD.MOV.U32 R15, RZ, RZ, -0x1 ;  /* 0xffffffffff0f7424 */ /* 0x000fce00078e00ff */
[----:B-1234-:R-:W-:Y:S05]  /*13010*/  WARPSYNC.COLLECTIVE R15, `(.L_x_399) ;  /* 0x000000000f087348 */ /* 0x01efea0003c00000 */
[----:B------:R0:W0:Y:S02]  /*13020*/  SHFL.IDX P6, R14, R13, R12, R11 ;  /* 0x0000000c0d0e7389 */ /* 0x00002400000c000b */
[----:B01234-:R-:W-:Y:S01]  /*13030*/  ENDCOLLECTIVE ;  /* 0x000000000000791b */ /* 0x01ffe20003800000 */
.L_x_399:
[----:B------:R-:W-:Y:S05]  /*13040*/  BSYNC B0 ;  /* 0x0000000000007941 */ /* 0x000fea0003800000 */
.L_x_398:
[----:B------:R-:W-:Y:S01]  /*13050*/  IMAD.MOV.U32 R2, RZ, RZ, R14 ;  /* 0x000000ffff027224 */ /* 0x000fe200078e000e */
[----:B------:R-:W-:Y:S06]  /*13060*/  BRA `(.L_x_400) ;  /* 0xffffffd8006c7947 */ /* 0x000fec000383ffff */
.L_x_331:
[----:B0-----:R0:W1:Y:S02]  /*13070*/  SYNCS.PHASECHK.TRANS64.TRYWAIT P0, [R0+URZ+0x34820], R3 ;  /* 0x03482003000075a7 */ /* 0x001064000800017f */
[----:B-1----:R-:W-:Y:S05]  /*13080*/  @!P0 NANOSLEEP.SYNCS 0x989680 ;  /* 0x009896800000895d */ /* 0x002fea0003900000 */
[----:B------:R-:W1:Y:S02]  /*13090*/  @!P0 SYNCS.PHASECHK.TRANS64 P0, [R0+URZ+0x34820], R3 ;  /* 0x03482003000085a7 */ /* 0x000e64000800007f */
[----:B-1----:R-:W-:Y:S05]  /*130a0*/  @!P0 BRA `(.L_x_331) ;  /* 0xfffffffc00f08947 */ /* 0x002fea000383ffff */
[----:B------:R-:W-:Y:S05]  /*130b0*/  BRA `(.L_x_401) ;  /* 0xffffffe000047947 */ /* 0x000fea000383ffff */
.L_x_332:
[----:B------:R-:W1:Y:S01]  /*130c0*/  S2R R2, SR_TID.X ;  /* 0x0000000000027919 */ /* 0x000e620000002100 */
[----:B------:R-:W-:Y:S01]  /*130d0*/  BSSY B0, `(.L_x_402) ;  /* 0x000000a000007945 */ /* 0x000fe20003800000 */
[----:B------:R-:W-:Y:S02]  /*130e0*/  IMAD.MOV.U32 R12, RZ, RZ, RZ ;  /* 0x000000ffff0c7224 */ /* 0x000fe400078e00ff */
[----:B------:R-:W-:Y:S02]  /*130f0*/  IMAD.MOV.U32 R11, RZ, RZ, 0x1f ;  /* 0x0000001fff0b7424 */ /* 0x000fe400078e00ff */
[----:B------:R-:W-:Y:S01]  /*13100*/  IMAD.MOV.U32 R15, RZ, RZ, -0x1 ;  /* 0xffffffffff0f7424 */ /* 0x000fe200078e00ff */
[----:B-1----:R-:W-:-:S04]  /*13110*/  SHF.R.U32.HI R2, RZ, 0x5, R2 ;  /* 0x00000005ff027819 */ /* 0x002fc80000011602 */
[----:B------:R-:W-:-:S05]  /*13120*/  LOP3.LUT R2, R2, 0x3, RZ, 0xc0, !PT ;  /* 0x0000000302027812 */ /* 0x000fca00078ec0ff */
[----:B------:R-:W-:-:S07]  /*13130*/  IMAD.MOV.U32 R13, RZ, RZ, R2 ;  /* 0x000000ffff0d7224 */ /* 0x000fce00078e0002 */
[----:B0-----:R-:W-:Y:S05]  /*13140*/  WARPSYNC.COLLECTIVE R15, `(.L_x_403) ;  /* 0x000000000f087348 */ /* 0x001fea0003c00000 */
[----:B------:R1:W2:Y:S02]  /*13150*/  SHFL.IDX P6, R14, R13, R12, R11 ;  /* 0x0000000c0d0e7389 */ /* 0x0002a400000c000b */
[----:B012---:R-:W-:Y:S01]  /*13160*/  ENDCOLLECTIVE ;  /* 0x000000000000791b */ /* 0x007fe20003800000 */
.L_x_403:
[----:B------:R-:W-:Y:S05]  /*13170*/  BSYNC B0 ;  /* 0x0000000000007941 */ /* 0x000fea0003800000 */
.L_x_402:
[----:B------:R-:W-:Y:S05]  /*13180*/  BRA `(.L_x_404) ;  /* 0xffffffdc00ec7947 */ /* 0x000fea000383ffff */
.L_x_335:
[----:B------:R-:W-:Y:S01]  /*13190*/  BSSY B1, `(.L_x_405) ;  /* 0x0000006000017945 */ /* 0x000fe20003800000 */
[----:B------:R-:W-:-:S07]  /*131a0*/  IMAD.MOV.U32 R15, RZ, RZ, -0x1 ;  /* 0xffffffffff0f7424 */ /* 0x000fce00078e00ff */
[----:B01----:R-:W-:Y:S05]  /*131b0*/  WARPSYNC.COLLECTIVE R15, `(.L_x_406) ;  /* 0x000000000f0c7348 */ /* 0x003fea0003c00000 */
[----:B------:R-:W-:Y:S02]  /*131c0*/  ELECT P6, UR62, PT ;  /* 0x00000000003e782f */ /* 0x000fe400038c0000 */
[----:B------:R-:W-:Y:S01]  /*131d0*/  MOV R14, UR62 ;  /* 0x0000003e000e7c02 */ /* 0x000fe20008000f00 */
[----:B01----:R-:W-:Y:S10]  /*131e0*/  ENDCOLLECTIVE ;  /* 0x000000000000791b */ /* 0x003ff40003800000 */
.L_x_406:
[----:B------:R-:W-:Y:S05]  /*131f0*/  BSYNC B1 ;  /* 0x0000000000017941 */ /* 0x000fea0003800000 */
.L_x_405:
[----:B------:R-:W-:Y:S05]  /*13200*/  BRA `(.L_x_407) ;  /* 0xffffffdc00e47947 */ /* 0x000fea000383ffff */
.L_x_337:
[----:B0-----:R0:W1:Y:S02]  /*13210*/  SYNCS.PHASECHK.TRANS64.TRYWAIT P0, [R6+URZ], R5 ;  /* 0x00000005060075a7 */ /* 0x001064000800017f */
[----:B-1----:R-:W-:Y:S05]  /*13220*/  @!P0 NANOSLEEP.SYNCS 0x989680 ;  /* 0x009896800000895d */ /* 0x002fea0003900000 */
[----:B------:R-:W1:Y:S02]  /*13230*/  @!P0 SYNCS.PHASECHK.TRANS64 P0, [R6+URZ], R5 ;  /* 0x00000005060085a7 */ /* 0x000e64000800007f */
[----:B-1----:R-:W-:Y:S05]  /*13240*/  @!P0 BRA `(.L_x_337) ;  /* 0xfffffffc00f08947 */ /* 0x002fea000383ffff */
[----:B------:R-:W-:Y:S05]  /*13250*/  BRA `(.L_x_408) ;  /* 0xffffffe0001c7947 */ /* 0x000fea000383ffff */
.L_x_338:
[----:B-1----:R1:W2:Y:S02]  /*13260*/  SYNCS.PHASECHK.TRANS64.TRYWAIT P0, [R7+URZ], R2 ;  /* 0x00000002070075a7 */ /* 0x0022a4000800017f */
[----:B--2---:R-:W-:Y:S05]  /*13270*/  @!P0 NANOSLEEP.SYNCS 0x989680 ;  /* 0x009896800000895d */ /* 0x004fea0003900000 */
[----:B------:R-:W2:Y:S02]  /*13280*/  @!P0 SYNCS.PHASECHK.TRANS64 P0, [R7+URZ], R2 ;  /* 0x00000002070085a7 */ /* 0x000ea4000800007f */
[----:B--2---:R-:W-:Y:S05]  /*13290*/  @!P0 BRA `(.L_x_338) ;  /* 0xfffffffc00f08947 */ /* 0x004fea000383ffff */
[----:B------:R-:W-:Y:S05]  /*132a0*/  BRA `(.L_x_409) ;  /* 0xffffffe000107947 */ /* 0x000fea000383ffff */
.L_x_340:
[----:B--2---:R2:W3:Y:S02]  /*132b0*/  SYNCS.PHASECHK.TRANS64.TRYWAIT P0, [R4+URZ], R5 ;  /* 0x00000005040075a7 */ /* 0x0044e4000800017f */
[----:B---3--:R-:W-:Y:S05]  /*132c0*/  @!P0 NANOSLEEP.SYNCS 0x989680 ;  /* 0x009896800000895d */ /* 0x008fea0003900000 */
[----:B------:R-:W3:Y:S02]  /*132d0*/  @!P0 SYNCS.PHASECHK.TRANS64 P0, [R4+URZ], R5 ;  /* 0x00000005040085a7 */ /* 0x000ee4000800007f */
[----:B---3--:R-:W-:Y:S05]  /*132e0*/  @!P0 BRA `(.L_x_340) ;  /* 0xfffffffc00f08947 */ /* 0x008fea000383ffff */
[----:B------:R-:W-:Y:S05]  /*132f0*/  BRA `(.L_x_410) ;  /* 0xffffffe000147947 */ /* 0x000fea000383ffff */
.L_x_411:
        /* <DEDUP_REMOVED lines=16> */
.L_x_15159:


//--------------------- .text._ZN7cutlass13device_kernelIN5flash11enable_sm90INS1_16FlashAttnFwdSm90INS1_25CollectiveMainloopFwdSm90ILi2EN4cute5tupleIJNS5_1CILi1EEES8_S8_EEENS6_IJNS7_ILi128EEESA_NS7_ILi192EEEEEELi128ENS_10bfloat16_tEfNS_4arch4Sm90ELb0ELb0ELb1ELb1ELb0ELb1ELb0ELb1ELb1ELb1ELb1ELb0EEENS1_21CollectiveEpilogueFwdINS6_IJSA_SA_SA_EEES9_SD_SF_Li256ELb1ELb1ELb1ELb0EEENS1_36VarlenDynamicPersistentTileSchedulerILi128ELi128ELi256ELi128ELb1ELb1ELb1ELb0ELb1ELb1EEEEEEEEEvNT_6ParamsE --------------------------
	.section	.text._ZN7cutlass13device_kernelIN5flash11enable_sm90INS1_16FlashAttnFwdSm90INS1_25CollectiveMainloopFwdSm90ILi2EN4cute5tupleIJNS5_1CILi1EEES8_S8_EEENS6_IJNS7_ILi128EEESA_NS7_ILi192EEEEEELi128ENS_10bfloat16_tEfNS_4arch4Sm90ELb0ELb0ELb1ELb1ELb0ELb1ELb0ELb1ELb1ELb1ELb1ELb0EEENS1_21CollectiveEpilogueFwdINS6_IJSA_SA_SA_EEES9_SD_SF_Li256ELb1ELb1ELb1ELb0EEENS1_36VarlenDynamicPersistentTileSchedulerILi128ELi128ELi256ELi128ELb1ELb1ELb1ELb0ELb1ELb1EEEEEEEEEvNT_6ParamsE,"ax",@progbits
	.align	128
.text._ZN7cutlass13device_kernelIN5flash11enable_sm90INS1_16FlashAttnFwdSm90INS1_25CollectiveMainloopFwdSm90ILi2EN4cute5tupleIJNS5_1CILi1EEES8_S8_EEENS6_IJNS7_ILi128EEESA_NS7_ILi192EEEEEELi128ENS_10bfloat16_tEfNS_4arch4Sm90ELb0ELb0ELb1ELb1ELb0ELb1ELb0ELb1ELb1ELb1ELb1ELb0EEENS1_21CollectiveEpilogueFwdINS6_IJSA_SA_SA_EEES9_SD_SF_Li256ELb1ELb1ELb1ELb0EEENS1_36VarlenDynamicPersistentTileSchedulerILi128ELi128ELi256ELi128ELb1ELb1ELb1ELb0ELb1ELb1EEEEEEEEEvNT_6ParamsE:
        .type           _ZN7cutlass13device_kernelIN5flash11enable_sm90INS1_16FlashAttnFwdSm90INS1_25CollectiveMainloopFwdSm90ILi2EN4cute5tupleIJNS5_1CILi1EEES8_S8_EEENS6_IJNS7_ILi128EEESA_NS7_ILi192EEEEEELi128ENS_10bfloat16_tEfNS_4arch4Sm90ELb0ELb0ELb1ELb1ELb0ELb1ELb0ELb1ELb1ELb1ELb1ELb0EEENS1_21CollectiveEpilogueFwdINS6_IJSA_SA_SA_EEES9_SD_SF_Li256ELb1ELb1ELb1ELb0EEENS1_36VarlenDynamicPersistentTileSchedulerILi128ELi128ELi256ELi128ELb1ELb1ELb1ELb0ELb1ELb1EEEEEEEEEvNT_6ParamsE,@function
        .size           _ZN7cutlass13device_kernelIN5flash11enable_sm90INS1_16FlashAttnFwdSm90INS1_25CollectiveMainloopFwdSm90ILi2EN4cute5tupleIJNS5_1CILi1EEES8_S8_EEENS6_IJNS7_ILi128EEESA_NS7_ILi192EEEEEELi128ENS_10bfloat16_tEfNS_4arch4Sm90ELb0ELb0ELb1ELb1ELb0ELb1ELb0ELb1ELb1ELb1ELb1ELb0EEENS1_21CollectiveEpilogueFwdINS6_IJSA_SA_SA_EEES9_SD_SF_Li256ELb1ELb1ELb1ELb0EEENS1_36VarlenDynamicPersistentTileSchedulerILi128ELi128ELi256ELi128ELb1ELb1ELb1ELb0ELb1ELb1EEEEEEEEEvNT_6ParamsE,(.L_x_15160 - _ZN7cutlass13device_kernelIN5flash11enable_sm90INS1_16FlashAttnFwdSm90INS1_25CollectiveMainloopFwdSm90ILi2EN4cute5tupleIJNS5_1CILi1EEES8_S8_EEENS6_IJNS7_ILi128EEESA_NS7_ILi192EEEEEELi128ENS_10bfloat16_tEfNS_4arch4Sm90ELb0ELb0ELb1ELb1ELb0ELb1ELb0ELb1ELb1ELb1ELb1ELb0EEENS1_21CollectiveEpilogueFwdINS6_IJSA_SA_SA_EEES9_SD_SF_Li256ELb1ELb1ELb1ELb0EEENS1_36VarlenDynamicPersistentTileSchedulerILi128ELi128ELi256ELi128ELb1ELb1ELb1ELb0ELb1ELb1EEEEEEEEEvNT_6ParamsE)
        .other          _ZN7cutlass13device_kernelIN5flash11enable_sm90INS1_16FlashAttnFwdSm90INS1_25CollectiveMainloopFwdSm90ILi2EN4cute5tupleIJNS5_1CILi1EEES8_S8_EEENS6_IJNS7_ILi128EEESA_NS7_ILi192EEEEEELi128ENS_10bfloat16_tEfNS_4arch4Sm90ELb0ELb0ELb1ELb1ELb0ELb1ELb0ELb1ELb1ELb1ELb1ELb0EEENS1_21CollectiveEpilogueFwdINS6_IJSA_SA_SA_EEES9_SD_SF_Li256ELb1ELb1ELb1ELb0EEENS1_36VarlenDynamicPersistentTileSchedulerILi128ELi128ELi256ELi128ELb1ELb1ELb1ELb0ELb1ELb1EEEEEEEEEvNT_6ParamsE,@"STO_CUDA_ENTRY STV_DEFAULT"
_ZN7cutlass13device_kernelIN5flash11enable_sm90INS1_16FlashAttnFwdSm90INS1_25CollectiveMainloopFwdSm90ILi2EN4cute5tupleIJNS5_1CILi1EEES8_S8_EEENS6_IJNS7_ILi128EEESA_NS7_ILi192EEEEEELi128ENS_10bfloat16_tEfNS_4arch4Sm90ELb0ELb0ELb1ELb1ELb0ELb1ELb0ELb1ELb1ELb1ELb1ELb0EEENS1_21CollectiveEpilogueFwdINS6_IJSA_SA_SA_EEES9_SD_SF_Li256ELb1ELb1ELb1ELb0EEENS1_36VarlenDynamicPersistentTileSchedulerILi128ELi128ELi256ELi128ELb1ELb1ELb1ELb0ELb1ELb1EEEEEEEEEvNT_6ParamsE:
[----:B------:R-:W0:Y:S02]  /*0000*/  LDC R1, c[0x0][0x28] ;  /* 0x00000a00ff017b82 */ /* 0x000e240000000800 */
[----:B0-----:R-:W-:Y:S01]  /*0010*/  VIADD R1, R1, 0xffffff58 ;  /* 0xffffff5801017836 */ /* 0x001fe20000000000 */
[----:B------:R-:W0:Y:S01]  /*0020*/  S2R R6, SR_TID.X ;  /* 0x0000000000067919 */ /* 0x000e220000002100 */
[----:B------:R-:W-:Y:S01]  /*0030*/  ELECT P0, URZ, PT ;  /* 0x00000000003f782f */ /* 0x000fe20003800000 */
[----:B------:R-:W-:Y:S01]  /*0040*/  BSSY B0, `(.L_x_412) ;  /* 0x0000014000007945 */ /* 0x000fe20003800000 */
[----:B0-----:R-:W-:-:S05]  /*0050*/  SHF.R.U32.HI R0, RZ, 0x5, R6 ;  /* 0x00000005ff007819 */ /* 0x001fca0000011606 */
[----:B------:R-:W0:Y:S02]  /*0060*/  SHFL.IDX PT, R2, R0, RZ, 0x1f ;  /* 0x00001fff00027589 */ /* 0x000e2400000e0000 */
[----:B0-----:R-:W-:Y:S02]  /*0070*/  ISETP.EQ.AND P0, PT, R2, RZ, P0 ;  /* 0x000000ff0200720c */ /* 0x001fe40000702270 */
[----:B------:R-:W-:-:S11]  /*0080*/  SHF.R.U32.HI R2, RZ, 0x7, R6 ;  /* 0x00000007ff027819 */ /* 0x000fd60000011606 */
[----:B------:R-:W-:Y:S05]  /*0090*/  @!P0 BRA `(.L_x_413) ;  /* 0x0000000000388947 */ /* 0x000fea0003800000 */
[----:B------:R-:W-:Y:S02]  /*00a0*/  ULDC.64 UR4, c[0x0][0x198] ;  /* 0x0000660000047ab9 */ /* 0x000fe40000000a00 */
[----:B------:R-:W-:Y:S02]  /*00b0*/  UIADD3 UR6, UP0, UR4, 0x370, URZ ;  /* 0x0000037004067890 */ /* 0x000fe4000ff1e03f */
[----:B------:R-:W-:Y:S02]  /*00c0*/  UIADD3 UR8, UP1, UR4, 0x470, URZ ;  /* 0x0000047004087890 */ /* 0x000fe4000ff3e03f */
[----:B------:R-:W-:Y:S02]  /*00d0*/  UIADD3 UR10, UP2, UR4, 0x570, URZ ;  /* 0x00000570040a7890 */ /* 0x000fe4000ff5e03f */
[----:B------:R-:W-:Y:S02]  /*00e0*/  UIADD3 UR4, UP3, UR4, 0x670, URZ ;  /* 0x0000067004047890 */ /* 0x000fe4000ff7e03f */
[----:B------:R-:W-:-:S02]  /*00f0*/  UIADD3.X UR7, URZ, UR5, URZ, UP0, !UPT ;  /* 0x000000053f077290 */ /* 0x000fc400087fe43f */
[----:B------:R-:W-:Y:S02]  /*0100*/  UIADD3.X UR9, URZ, UR5, URZ, UP1, !UPT ;  /* 0x000000053f097290 */ /* 0x000fe40008ffe43f */
[----:B------:R-:W-:Y:S02]  /*0110*/  UIADD3.X UR11, URZ, UR5, URZ, UP2, !UPT ;  /* 0x000000053f0b7290 */ /* 0x000fe400097fe43f */
[----:B------:R-:W-:-:S03]  /*0120*/  UIADD3.X UR5, URZ, UR5, URZ, UP3, !UPT ;  /* 0x000000053f057290 */ /* 0x000fc60009ffe43f */
[----:B------:R0:W-:Y:S02]  /*0130*/  UTMACCTL.PF [UR6] ;  /* 0x00000000060079b9 */ /* 0x0001e40008040000 */
[----:B------:R0:W-:Y:S02]  /*0140*/  UTMACCTL.PF [UR8] ;  /* 0x00000000080079b9 */ /* 0x0001e40008040000 */
[----:B------:R0:W-:Y:S02]  /*0150*/  UTMACCTL.PF [UR10] ;  /* 0x000000000a0079b9 */ /* 0x0001e40008040000 */
[----:B------:R0:W-:Y:S02]  /*0160*/  UTMACCTL.PF [UR4] ;  /* 0x00000000040079b9 */ /* 0x0001e40008040000 */
[----:B0-----:R-:W-:Y:S01]  /*0170*/  NOP ;  /* 0x0000000000007918 */ /* 0x001fe20000000000 */
.L_x_413:
[----:B------:R-:W-:Y:S05]  /*0180*/  BSYNC B0 ;  /* 0x0000000000007941 */ /* 0x000fea0003800000 */
.L_x_412:
[----:B------:R-:W-:Y:S01]  /*0190*/  VOTEU.ANY UP0, P0 ;  /* 0x00000000003f7886 */ /* 0x000fe20000000100 */
[----:B------:R-:W0:Y:S01]  /*01a0*/  SHFL.IDX PT, R2, R2, RZ, 0x1f ;  /* 0x00001fff02027589 */ /* 0x000e2200000e0000 */
[----:B------:R-:W-:Y:S01]  /*01b0*/  UMOV UR4, 0x80 ;  /* 0x0000008000047882 */ /* 0x000fe20000000000 */
[----:B------:R-:W-:Y:S01]  /*01c0*/  UMOV UR7, 0x100 ;  /* 0x0000010000077882 */ /* 0x000fe20000000000 */
[----:B------:R-:W-:Y:S01]  /*01d0*/  VOTEU.ANY UP1, P0 ;  /* 0x00000000003f7886 */ /* 0x000fe20000020100 */
[----:B------:R-:W1:Y:S01]  /*01e0*/  @UP0 S2UR UR8, SR_CgaCtaId ;  /* 0x00000000000809c3 */ /* 0x000e620000008800 */
[----:B------:R-:W2:Y:S01]  /*01f0*/  SHFL.IDX PT, R3, R0, RZ, 0x1f ;  /* 0x00001fff00037589 */ /* 0x000ea200000e0000 */
[----:B------:R-:W-:Y:S01]  /*0200*/  @UP0 UMOV UR6, 0x400 ;  /* 0x0000040000060882 */ /* 0x000fe20000000000 */
[----:B------:R-:W-:-:S04]  /*0210*/  @UP0 UIADD3 UR4, -UR4, 0x100000, URZ ;  /* 0x0010000004040890 */ /* 0x000fc8000fffe13f */
[----:B------:R-:W-:Y:S02]  /*0220*/  @UP0 USHF.L.U32 UR5, UR4, 0xb, URZ ;  /* 0x0000000b04050899 */ /* 0x000fe4000800063f */
[----:B------:R-:W-:Y:S01]  /*0230*/  @UP0 USHF.L.U32 UR4, UR4, 0x1, URZ ;  /* 0x0000000104040899 */ /* 0x000fe2000800063f */
[----:B------:R-:W-:Y:S01]  /*0240*/  VOTEU.ANY UP2, P0 ;  /* 0x00000000003f7886 */ /* 0x000fe20000040100 */
[----:B0-----:R-:W-:Y:S01]  /*0250*/  R2UR UR9, R2 ;  /* 0x00000000020972ca */ /* 0x001fe200000e0000 */
[----:B-1----:R-:W-:Y:S01]  /*0260*/  @UP0 ULEA UR8, UR8, UR6, 0x18 ;  /* 0x0000000608080291 */ /* 0x002fe2000f8ec03f */
[----:B--2---:R-:W-:Y:S01]  /*0270*/  ISETP.NE.AND P1, PT, R3, RZ, PT ;  /* 0x000000ff0300720c */ /* 0x004fe20003f25270 */
[----:B------:R-:W-:-:S04]  /*0280*/  @UP0 UIADD3 UR6, -UR7, 0x100000, URZ ;  /* 0x0010000007060890 */ /* 0x000fc8000fffe13f */
[----:B------:R-:W-:Y:S02]  /*0290*/  @UP0 USHF.L.U32 UR7, UR6, 0xb, URZ ;  /* 0x0000000b06070899 */ /* 0x000fe4000800063f */
[----:B------:R-:W-:-:S04]  /*02a0*/  @UP0 USHF.L.U32 UR6, UR6, 0x1, URZ ;  /* 0x0000000106060899 */ /* 0x000fc8000800063f */
[----:B------:R-:W-:Y:S01]  /*02b0*/  UISETP.NE.AND UP0, UPT, UR9, URZ, UPT ;  /* 0x0000003f0900728c */ /* 0x000fe2000bf05270 */
[----:B------:R-:W0:Y:S02]  /*02c0*/  FENCE.VIEW.ASYNC.S ;  /* 0x00000000000073c6 */ /* 0x000e240000000000 */
[----:B0-----:R0:W1:Y:S05]  /*02d0*/  @UP1 SYNCS.EXCH.64 URZ, [UR8+0x34800], UR4 ;  /* 0x03480004083f15b2 */ /* 0x00106a0008000100 */
[----:B------:R0:W2:Y:S01]  /*02e0*/  @UP2 SYNCS.EXCH.64 URZ, [UR8+0x34820], UR6 ;  /* 0x03482006083f25b2 */ /* 0x0000a20008000100 */
[----:B------:R-:W-:Y:S05]  /*02f0*/  @P1 BRA `(.L_x_414) ;  /* 0x0000000000481947 */ /* 0x000fea0003800000 */
[----:B0-----:R-:W0:Y:S01]  /*0300*/  S2UR UR5, SR_CgaCtaId ;  /* 0x00000000000579c3 */ /* 0x001e220000008800 */
[----:B------:R-:W-:Y:S01]  /*0310*/  UMOV UR4, 0x400 ;  /* 0x0000040000047882 */ /* 0x000fe20000000000 */
[----:B------:R-:W-:Y:S01]  /*0320*/  UMOV UR6, 0x1 ;  /* 0x0000000100067882 */ /* 0x000fe20000000000 */
[----:B------:R-:W-:Y:S01]  /*0330*/  UMOV UR7, 0x2 ;  /* 0x0000000200077882 */ /* 0x000fe20000000000 */
[----:B------:R-:W-:Y:S01]  /*0340*/  ELECT P0, URZ, PT ;  /* 0x00000000003f782f */ /* 0x000fe20003800000 */
[----:B0-----:R-:W-:Y:S02]  /*0350*/  ULEA UR8, UR5, UR4, 0x18 ;  /* 0x0000000405087291 */ /* 0x001fe4000f8ec03f */
[----:B------:R-:W-:-:S04]  /*0360*/  UIADD3 UR4, -UR6, 0x100000, URZ ;  /* 0x0010000006047890 */ /* 0x000fc8000fffe13f */
[----:B------:R-:W-:Y:S02]  /*0370*/  USHF.L.U32 UR5, UR4, 0xb, URZ ;  /* 0x0000000b04057899 */ /* 0x000fe4000800063f */
[----:B------:R-:W-:Y:S02]  /*0380*/  USHF.L.U32 UR4, UR4, 0x1, URZ ;  /* 0x0000000104047899 */ /* 0x000fe4000800063f */
[----:B------:R-:W-:-:S04]  /*0390*/  UIADD3 UR6, -UR7, 0x100000, URZ ;  /* 0x0010000007067890 */ /* 0x000fc8000fffe13f */
[----:B------:R-:W-:Y:S02]  /*03a0*/  USHF.L.U32 UR7, UR6, 0xb, URZ ;  /* 0x0000000b06077899 */ /* 0x000fe4000800063f */
[----:B------:R-:W-:Y:S01]  /*03b0*/  USHF.L.U32 UR6, UR6, 0x1, URZ ;  /* 0x0000000106067899 */ /* 0x000fe2000800063f */
[----:B------:R-:W0:Y:S03]  /*03c0*/  FENCE.VIEW.ASYNC.S ;  /* 0x00000000000073c6 */ /* 0x000e260000000000 */
[----:B0-----:R3:W4:Y:S08]  /*03d0*/  SYNCS.EXCH.64 URZ, [UR8+0x34830], UR4 ;  /* 0x03483004083f75b2 */ /* 0x0017300008000100 */
[----:B------:R3:W0:Y:S01]  /*03e0*/  SYNCS.EXCH.64 URZ, [UR8+0x34840], UR6 ;  /* 0x03484006083f75b2 */ /* 0x0006220008000100 */
[----:B------:R3:W0:Y:S01]  /*03f0*/  SYNCS.EXCH.64 URZ, [UR8+0x34838], UR4 ;  /* 0x03483804083f75b2 */ /* 0x0006220008000100 */
[----:B------:R3:W0:Y:S02]  /*0400*/  SYNCS.EXCH.64 URZ, [UR8+0x34848], UR6 ;  /* 0x03484806083f75b2 */ /* 0x0006240008000100 */
[----:B---3--:R-:W-:Y:S01]  /*0410*/  NOP ;  /* 0x0000000000007918 */ /* 0x008fe20000000000 */
.L_x_414:
[----:B------:R-:W3:Y:S01]  /*0420*/  SHFL.IDX PT, R2, R0, RZ, 0x1f ;  /* 0x00001fff00027589 */ /* 0x000ee200000e0000 */
[----:B------:R-:W-:Y:S01]  /*0430*/  NOP ;  /* 0x0000000000007918 */ /* 0x000fe20000000000 */
[----:B---3--:R-:W-:-:S13]  /*0440*/  ISETP.NE.AND P0, PT, R2, RZ, PT ;  /* 0x000000ff0200720c */ /* 0x008fda0003f05270 */
        /* <DEDUP_REMOVED lines=14> */
[----:B0-----:R3:W0:Y:S08]  /*0530*/  SYNCS.EXCH.64 URZ, [UR8+0x34850], UR4 ;  /* 0x03485004083f75b2 */ /* 0x0016300008000100 */
[----:B------:R3:W0:Y:S01]  /*0540*/  SYNCS.EXCH.64 URZ, [UR8+0x34860], UR6 ;  /* 0x03486006083f75b2 */ /* 0x0006220008000100 */
[----:B------:R3:W0:Y:S01]  /*0550*/  SYNCS.EXCH.64 URZ, [UR8+0x34858], UR4 ;  /* 0x03485804083f75b2 */ /* 0x0006220008000100 */
[----:B------:R3:W0:Y:S02]  /*0560*/  SYNCS.EXCH.64 URZ, [UR8+0x34868], UR6 ;  /* 0x03486806083f75b2 */ /* 0x0006240008000100 */
[----:B---3--:R-:W-:Y:S01]  /*0570*/  NOP ;  /* 0x0000000000007918 */ /* 0x008fe20000000000 */
.L_x_415:
[----:B------:R-:W3:Y:S01]  /*0580*/  SHFL.IDX PT, R2, R0, RZ, 0x1f ;  /* 0x00001fff00027589 */ /* 0x000ee200000e0000 */
[----:B------:R-:W-:Y:S01]  /*0590*/  NOP ;  /* 0x0000000000007918 */ /* 0x000fe20000000000 */
[----:B---3--:R-:W-:-:S13]  /*05a0*/  ISETP.NE.AND P0, PT, R2, RZ, PT ;  /* 0x000000ff0200720c */ /* 0x008fda0003f05270 */
[----:B------:R-:W-:Y:S05]  /*05b0*/  @P0 BRA `(.L_x_416) ;  /* 0x0000000000380947 */ /* 0x000fea0003800000 */
[----:B0-----:R-:W0:Y:S01]  /*05c0*/  S2UR UR5, SR_CgaCtaId ;  /* 0x00000000000579c3 */ /* 0x001e220000008800 */
[----:B------:R-:W-:Y:S01]  /*05d0*/  UMOV UR4, 0x400 ;  /* 0x0000040000047882 */ /* 0x000fe20000000000 */
[----:B------:R-:W-:Y:S01]  /*05e0*/  UMOV UR7, 0x1 ;  /* 0x0000000100077882 */ /* 0x000fe20000000000 */
[----:B------:R-:W-:Y:S01]  /*05f0*/  ELECT P0, URZ, PT ;  /* 0x00000000003f782f */ /* 0x000fe20003800000 */
[----:B0-----:R-:W-:Y:S02]  /*0600*/  ULEA UR6, UR5, UR4, 0x18 ;  /* 0x0000000405067291 */ /* 0x001fe4000f8ec03f */
[----:B------:R-:W-:-:S04]  /*0610*/  UIADD3 UR4, -UR7, 0x100000, URZ ;  /* 0x0010000007047890 */ /* 0x000fc8000fffe13f */
[----:B------:R-:W-:Y:S02]  /*0620*/  USHF.L.U32 UR5, UR4, 0xb, URZ ;  /* 0x0000000b04057899 */ /* 0x000fe4000800063f */
[----:B------:R-:W-:Y:S01]  /*0630*/  USHF.L.U32 UR4, UR4, 0x1, URZ ;  /* 0x0000000104047899 */ /* 0x000fe2000800063f */
[----:B------:R-:W0:Y:S11]  /*0640*/  FENCE.VIEW.ASYNC.S ;  /* 0x00000000000073c6 */ /* 0x000e360000000000 */
[----:B0-----:R3:W0:Y:S01]  /*0650*/  SYNCS.EXCH.64 URZ, [UR6+0x34870], UR4 ;  /* 0x03487004063f75b2 */ /* 0x0016220008000100 */
[----:B------:R3:W0:Y:S01]  /*0660*/  SYNCS.EXCH.64 URZ, [UR6+0x34880], UR4 ;  /* 0x03488004063f75b2 */ /* 0x0006220008000100 */
[----:B------:R3:W0:Y:S01]  /*0670*/  SYNCS.EXCH.64 URZ, [UR6+0x34878], UR4 ;  /* 0x03487804063f75b2 */ /* 0x0006220008000100 */
[----:B------:R3:W0:Y:S02]  /*0680*/  SYNCS.EXCH.64 URZ, [UR6+0x34888], UR4 ;  /* 0x03488804063f75b2 */ /* 0x0006240008000100 */
[----:B---3--:R-:W-:Y:S01]  /*0690*/  NOP ;  /* 0x0000000000007918 */ /* 0x008fe20000000000 */
.L_x_416:
        /* <DEDUP_REMOVED lines=22> */
.L_x_417:
        /* <DEDUP_REMOVED lines=22> */
.L_x_418:
[----:B0-----:R-:W-:Y:S01]  /*0960*/  UMOV UR4, 0x1 ;  /* 0x0000000100047882 */ /* 0x001fe20000000000 */
[----:B------:R-:W-:Y:S01]  /*0970*/  PLOP3.LUT P0, PT, PT, PT, UP0, 0x80, 0x0 ;  /* 0x000000000000781c */ /* 0x000fe20003f0f008 */
[----:B------:R-:W-:Y:S01]  /*0980*/  USEL UR4, UR4, 0x2, !UP0 ;  /* 0x0000000204047887 */ /* 0x000fe2000c000000 */
[----:B------:R-:W-:Y:S01]  /*0990*/  NOP ;  /* 0x0000000000007918 */ /* 0x000fe20000000000 */
[----:B------:R-:W-:Y:S01]  /*09a0*/  ULDC.64 UR58, c[0x0][0x208] ;  /* 0x00008200003a7ab9 */ /* 0x000fe20000000a00 */
[----:B------:R-:W-:Y:S03]  /*09b0*/  BSSY B9, `(.L_x_419) ;  /* 0x0002230000097945 */ /* 0x000fe60003800000 */
[----:B------:R-:W-:-:S05]  /*09c0*/  IMAD.U32 R2, RZ, RZ, UR4 ;  /* 0x00000004ff027e24 */ /* 0x000fca000f8e00ff */
[----:B------:R0:W-:Y:S01]  /*09d0*/  STL [R1+0x8c], R2 ;  /* 0x00008c0201007387 */ /* 0x0001e20000100800 */
[----:B-12-4-:R-:W-:Y:S06]  /*09e0*/  BAR.SYNC.DEFER_BLOCKING 0x0 ;  /* 0x0000000000007b1d */ /* 0x016fec0000010000 */
[----:B------:R-:W-:Y:S05]  /*09f0*/  @!P0 BRA `(.L_x_420) ;  /* 0x000001a0006c8947 */ /* 0x000fea0003800000 */
.L_x_421:
        /* <DEDUP_REMOVED lines=8> */
[----:B-1----:R-:W-:-:S06]  /*0a80*/  ULEA UR4, UR5, UR4, 0x18 ;  /* 0x0000000405047291 */ /* 0x002fcc000f8ec03f */
[----:B0-----:R-:W-:Y:S01]  /*0a90*/  IMAD.U32 R2, RZ, RZ, UR4 ;  /* 0x00000004ff027e24 */ /* 0x001fe2000f8e00ff */
[----:B------:R-:W-:-:S04]  /*0aa0*/  ULDC UR4, c[0x0][0xc3c] ;  /* 0x00030f0000047ab9 */ /* 0x000fc80000000800 */
[----:B------:R-:W0:Y:S01]  /*0ab0*/  LDS.128 R144, [R2+0x348d0] ;  /* 0x0348d00002907984 */ /* 0x000e220000000c00 */
[----:B------:R-:W-:Y:S06]  /*0ac0*/  BAR.ARV 0x4, 0x180 ;  /* 0x0106000000007b1d */ /* 0x000fec0000002000 */
[----:B0-----:R-:W-:-:S13]  /*0ad0*/  ISETP.GE.AND P0, PT, R147, UR4, PT ;  /* 0x0000000493007c0c */ /* 0x001fda000bf06270 */
[----:B------:R-:W-:Y:S05]  /*0ae0*/  @P0 BRA `(.L_x_422) ;  /* 0x0000022000700947 */ /* 0x000fea0003800000 */
[----:B------:R-:W2:Y:S01]  /*0af0*/  LDL R0, [R1+0x8c] ;  /* 0x00008c0001007983 */ /* 0x000ea20000100800 */
[----:B------:R-:W-:Y:S01]  /*0b00*/  VIADD R18, R6, 0xffffff80 ;  /* 0xffffff8006127836 */ /* 0x000fe20000000000 */
[----:B------:R-:W-:Y:S01]  /*0b10*/  R2UR UR4, R2 ;  /* 0x00000000020472ca */ /* 0x000fe200000e0000 */
[----:B------:R-:W-:Y:S02]  /*0b20*/  IMAD.MOV.U32 R206, RZ, RZ, RZ ;  /* 0x000000ffffce7224 */ /* 0x000fe400078e00ff */
[----:B------:R-:W-:Y:S02]  /*0b30*/  IMAD.MOV.U32 R16, RZ, RZ, RZ ;  /* 0x000000ffff107224 */ /* 0x000fe400078e00ff */
[----:B------:R-:W-:Y:S02]  /*0b40*/  IMAD.MOV.U32 R184, RZ, RZ, RZ ;  /* 0x000000ffffb87224 */ /* 0x000fe400078e00ff */
[----:B------:R-:W-:Y:S02]  /*0b50*/  IMAD.MOV.U32 R196, RZ, RZ, RZ ;  /* 0x000000ffffc47224 */ /* 0x000fe400078e00ff */
[----:B------:R-:W-:-:S04]  /*0b60*/  IMAD.MOV.U32 R194, RZ, RZ, RZ ;  /* 0x000000ffffc27224 */ /* 0x000fc800078e00ff */
[----:B------:R-:W-:Y:S01]  /*0b70*/  UIADD3 UR4, UR4, 0x10400, URZ ;  /* 0x0001040004047890 */ /* 0x000fe2000fffe03f */
[----:B--2---:R-:W-:Y:S02]  /*0b80*/  R2UR UR5, R0 ;  /* 0x00000000000572ca */ /* 0x004fe400000e0000 */
[----:B------:R-:W-:-:S04]  /*0b90*/  SHF.R.S32.HI R0, RZ, 0x1f, R18 ;  /* 0x0000001fff007819 */ /* 0x000fc80000011412 */
[CC--:B------:R-:W-:Y:S02]  /*0ba0*/  LEA.HI R4, R0.reuse, R18.reuse, RZ, 0x4 ;  /* 0x0000001200047211 */ /* 0x0c0fe400078f20ff */
[CC--:B------:R-:W-:Y:S02]  /*0bb0*/  LEA.HI R3, R0.reuse, R18.reuse, RZ, 0x7 ;  /* 0x0000001200037211 */ /* 0x0c0fe400078f38ff */
[----:B------:R-:W-:Y:S02]  /*0bc0*/  SHF.R.S32.HI R7, RZ, 0x4, R4 ;  /* 0x00000004ff077819 */ /* 0x000fe40000011404 */
[----:B------:R-:W-:Y:S01]  /*0bd0*/  LEA.HI R6, R0, R18, RZ, 0x2 ;  /* 0x0000001200067211 */ /* 0x000fe200078f10ff */
[----:B------:R-:W-:Y:S01]  /*0be0*/  ULOP3.LUT UR57, UR5, 0x1, URZ, 0xfc, !UPT ;  /* 0x0000000105397892 */ /* 0x000fe2000f8efc3f */
[C---:B------:R-:W-:Y:S02]  /*0bf0*/  LOP3.LUT R5, R4.reuse, 0x3fffff0, RZ, 0xc0, !PT ;  /* 0x03fffff004057812 */ /* 0x040fe400078ec0ff */
[----:B------:R-:W-:-:S02]  /*0c00*/  LEA.HI R4, R4, R7, RZ, 0x1 ;  /* 0x0000000704047211 */ /* 0x000fc400078f08ff */
[----:B------:R-:W-:Y:S01]  /*0c10*/  LOP3.LUT R232, R3, 0xffffff80, RZ, 0xc0, !PT ;  /* 0xffffff8003e87812 */ /* 0x000fe200078ec0ff */
[----:B------:R-:W-:Y:S01]  /*0c20*/  IMAD.IADD R5, R18, 0x1, -R5 ;  /* 0x0000000112057824 */ /* 0x000fe200078e0a05 */
[----:B------:R-:W-:Y:S02]  /*0c30*/  LOP3.LUT R228, R6, 0xfffffffc, RZ, 0xc0, !PT ;  /* 0xfffffffc06e47812 */ /* 0x000fe400078ec0ff */
[----:B------:R-:W-:Y:S01]  /*0c40*/  LEA.HI R192, R0, R18, RZ, 0x5 ;  /* 0x0000001200c07211 */ /* 0x000fe200078f28ff */
[----:B------:R-:W-:Y:S01]  /*0c50*/  IMAD.IADD R232, R18, 0x1, -R232 ;  /* 0x0000000112e87824 */ /* 0x000fe200078e0ae8 */
[----:B------:R-:W-:Y:S01]  /*0c60*/  LOP3.LUT R4, R4, 0x1ffffffe, RZ, 0xc0, !PT ;  /* 0x1ffffffe04047812 */ /* 0x000fe200078ec0ff */
[----:B------:R-:W-:Y:S01]  /*0c70*/  IMAD.IADD R228, R18, 0x1, -R228 ;  /* 0x0000000112e47824 */ /* 0x000fe200078e0ae4 */
[----:B------:R-:W-:Y:S02]  /*0c80*/  SHF.R.S32.HI R192, RZ, 0x5, R192 ;  /* 0x00000005ffc07819 */ /* 0x000fe400000114c0 */
[----:B------:R-:W-:Y:S01]  /*0c90*/  SHF.R.S32.HI R17, RZ, 0x2, R6 ;  /* 0x00000002ff117819 */ /* 0x000fe20000011406 */
[----:B------:R-:W-:Y:S01]  /*0ca0*/  IMAD.IADD R4, R7, 0x1, -R4 ;  /* 0x0000000107047824 */ /* 0x000fe200078e0a04 */
[----:B------:R-:W-:Y:S01]  /*0cb0*/  SHF.R.S32.HI R7, RZ, 0x1f, R232 ;  /* 0x0000001fff077819 */ /* 0x000fe200000114e8 */
[----:B------:R-:W-:Y:S01]  /*0cc0*/  IMAD.SHL.U32 R22, R228, 0x4, RZ ;  /* 0x00000004e4167824 */ /* 0x000fe200078e00ff */
[----:B------:R-:W-:Y:S01]  /*0cd0*/  SHF.R.S32.HI R6, RZ, 0x1f, R6 ;  /* 0x0000001fff067819 */ /* 0x000fe20000011406 */
[----:B------:R-:W-:Y:S01]  /*0ce0*/  IMAD R9, R192, 0x10, R5 ;  /* 0x00000010c0097824 */ /* 0x000fe200078e0205 */
[----:B------:R-:W-:Y:S01]  /*0cf0*/  LEA.HI R5, R7, R232, RZ, 0x2 ;  /* 0x000000e807057211 */ /* 0x000fe200078f10ff */
[----:B------:R-:W-:Y:S01]  /*0d00*/  VIADD R186, R22, 0x20 ;  /* 0x0000002016ba7836 */ /* 0x000fe20000000000 */
[----:B------:R-:W-:Y:S01]  /*0d10*/  LEA.HI R6, R6, R17, RZ, 0x3 ;  /* 0x0000001106067211 */ /* 0x000fe200078f18ff */
[----:B------:R-:W-:Y:S01]  /*0d20*/  IMAD R14, R9, 0x8, R4 ;  /* 0x00000008090e7824 */ /* 0x000fe200078e0204 */
[--C-:B------:R-:W-:Y:S01]  /*0d30*/  SHF.R.S32.HI R4, RZ, 0x2, R5.reuse ;  /* 0x00000002ff047819 */ /* 0x100fe20000011405 */
[C---:B------:R-:W-:Y:S01]  /*0d40*/  IMAD.IADD R8, R22.reuse, 0x1, R186 ;  /* 0x0000000116087824 */ /* 0x040fe200078e02ba */
[----:B------:R-:W-:Y:S01]  /*0d50*/  SHF.R.S32.HI R9, RZ, 0x1f, R5 ;  /* 0x0000001fff097819 */ /* 0x000fe20000011405 */
[----:B------:R-:W-:Y:S01]  /*0d60*/  VIADD R207, R17, 0x40 ;  /* 0x0000004011cf7836 */ /* 0x000fe20000000000 */
[----:B------:R-:W-:Y:S01]  /*0d70*/  SHF.R.S32.HI R15, RZ, 0x7, R3 ;  /* 0x00000007ff0f7819 */ /* 0x000fe20000011403 */
[C---:B------:R-:W-:Y:S01]  /*0d80*/  VIADD R188, R22.reuse, 0x40 ;  /* 0x0000004016bc7836 */ /* 0x040fe20000000000 */
[----:B------:R-:W-:Y:S01]  /*0d90*/  LEA.HI R9, R9, R4, RZ, 0x3 ;  /* 0x0000000409097211 */ /* 0x000fe200078f18ff */
[----:B------:R-:W-:Y:S01]  /*0da0*/  IMAD.SHL.U32 R185, R207, 0x40, RZ ;  /* 0x00000040cfb97824 */ /* 0x000fe200078e00ff */
[----:B------:R-:W-:Y:S01]  /*0db0*/  SHF.R.S32.HI R11, RZ, 0x1f, R8 ;  /* 0x0000001fff0b7819 */ /* 0x000fe20000011408 */
[C---:B------:R-:W-:Y:S01]  /*0dc0*/  IMAD.IADD R10, R22.reuse, 0x1, R188 ;  /* 0x00000001160a7824 */ /* 0x040fe200078e02bc */
[----:B------:R-:W-:Y:S01]  /*0dd0*/  LOP3.LUT R9, R9, 0xfffffff8, RZ, 0xc0, !PT ;  /* 0xfffffff809097812 */ /* 0x000fe200078ec0ff */
[C---:B------:R-:W-:Y:S01]  /*0de0*/  VIADD R189, R22.reuse, 0x30 ;  /* 0x0000003016bd7836 */ /* 0x040fe20000000000 */
[----:B------:R-:W-:Y:S01]  /*0df0*/  LEA.HI R7, R7, R232, RZ, 0x5 ;  /* 0x000000e807077211 */ /* 0x000fe200078f28ff */
[----:B------:R-:W-:Y:S01]  /*0e00*/  VIADD R187, R22, 0x10 ;  /* 0x0000001016bb7836 */ /* 0x000fe20000000000 */
[----:B------:R-:W-:Y:S01]  /*0e10*/  LOP3.LUT R6, R6, 0xfffffff8, RZ, 0xc0, !PT ;  /* 0xfffffff806067812 */ /* 0x000fe200078ec0ff */
[----:B------:R-:W-:Y:S01]  /*0e20*/  IMAD.IADD R4, R4, 0x1, -R9 ;  /* 0x0000000104047824 */ /* 0x000fe200078e0a09 */
[----:B------:R-:W-:Y:S01]  /*0e30*/  LEA.HI R3, R3, R15, RZ, 0x1 ;  /* 0x0000000f03037211 */ /* 0x000fe200078f08ff */
[----:B------:R-:W-:Y:S01]  /*0e40*/  VIADD R190, R22, 0x50 ;  /* 0x0000005016be7836 */ /* 0x000fe20000000000 */
[-C--:B------:R-:W-:Y:S01]  /*0e50*/  LEA.HI R12, R11, R8.reuse, RZ, 0x3 ;  /* 0x000000080b0c7211 */ /* 0x080fe200078f18ff */
[----:B------:R-:W-:Y:S01]  /*0e60*/  IMAD.IADD R231, R17, 0x1, -R6 ;  /* 0x0000000111e77824 */ /* 0x000fe200078e0a06 */
[----:B------:R-:W-:Y:S01]  /*0e70*/  LEA.HI R13, R11, R8, RZ, 0x6 ;  /* 0x000000080b0d7211 */ /* 0x000fe200078f30ff */
[----:B------:R-:W-:Y:S01]  /*0e80*/  IMAD.SHL.U32 R25, R189, 0x2, RZ ;  /* 0x00000002bd197824 */ /* 0x000fe200078e00ff */
[----:B------:R-:W-:Y:S01]  /*0e90*/  SHF.R.S32.HI R8, RZ, 0x1f, R207 ;  /* 0x0000001fff087819 */ /* 0x000fe200000114cf */
[----:B------:R-:W-:Y:S01]  /*0ea0*/  IMAD.SHL.U32 R191, R231, 0x40, RZ ;  /* 0x00000040e7bf7824 */ /* 0x000fe200078e00ff */
[----:B------:R-:W-:Y:S01]  /*0eb0*/  SHF.R.S32.HI R7, RZ, 0x5, R7 ;  /* 0x00000005ff077819 */ /* 0x000fe20000011407 */
[----:B------:R-:W-:Y:S01]  /*0ec0*/  IMAD.SHL.U32 R13, R13, 0x80, RZ ;  /* 0x000000800d0d7824 */ /* 0x000fe200078e00ff */
[----:B------:R-:W-:Y:S01]  /*0ed0*/  LOP3.LUT R3, R3, 0x3fffffe, RZ, 0xc0, !PT ;  /* 0x03fffffe03037812 */ /* 0x000fe200078ec0ff */
[----:B------:R-:W-:Y:S01]  /*0ee0*/  IMAD.SHL.U32 R24, R190, 0x2, RZ ;  /* 0x00000002be187824 */ /* 0x000fe200078e00ff */
[----:B------:R-:W-:Y:S01]  /*0ef0*/  LEA.HI R0, R0, R18, RZ, 0x3 ;  /* 0x0000001200007211 */ /* 0x000fe200078f18ff */
[----:B------:R-:W-:Y:S01]  /*0f00*/  IMAD R4, R7, 0x10, R4 ;  /* 0x0000001007047824 */ /* 0x000fe200078e0204 */
[----:B------:R-:W-:Y:S01]  /*0f10*/  LEA.HI R8, R8, R207, RZ, 0x3 ;  /* 0x000000cf08087211 */ /* 0x000fe200078f18ff */
[----:B------:R-:W-:Y:S01]  /*0f20*/  IMAD.IADD R3, R15, 0x1, -R3 ;  /* 0x000000010f037824 */ /* 0x000fe200078e0a03 */
[----:B------:R-:W-:Y:S01]  /*0f30*/  SHF.R.S32.HI R11, RZ, 0x1f, R10 ;  /* 0x0000001fff0b7819 */ /* 0x000fe2000001140a */
[----:B------:R-:W-:Y:S01]  /*0f40*/  IMAD.SHL.U32 R234, R187, 0x2, RZ ;  /* 0x00000002bbea7824 */ /* 0x000fe200078e00ff */
[----:B------:R-:W-:Y:S01]  /*0f50*/  LOP3.LUT R185, R185, 0x1c0, RZ, 0xc0, !PT ;  /* 0x000001c0b9b97812 */ /* 0x000fe200078ec0ff */
[----:B------:R-:W-:Y:S01]  /*0f60*/  IMAD.SHL.U32 R8, R8, 0x40, RZ ;  /* 0x0000004008087824 */ /* 0x000fe200078e00ff */
[----:B------:R-:W-:Y:S01]  /*0f70*/  LOP3.LUT R201, R0, 0xfffffff8, RZ, 0xc0, !PT ;  /* 0xfffffff800c97812 */ /* 0x000fe200078ec0ff */
[----:B------:R-:W-:Y:S01]  /*0f80*/  IMAD R15, R3, 0x40, R4 ;  /* 0x00000040030f7824 */ /* 0x000fe200078e0204 */
[-C--:B------:R-:W-:Y:S01]  /*0f90*/  LEA.HI R230, R11, R10.reuse, RZ, 0x3 ;  /* 0x0000000a0be67211 */ /* 0x080fe200078f18ff */
[----:B------:R-:W-:Y:S01]  /*0fa0*/  IMAD.SHL.U32 R236, R186, 0x2, RZ ;  /* 0x00000002baec7824 */ /* 0x000fe200078e00ff */
[----:B------:R-:W-:Y:S01]  /*0fb0*/  LOP3.LUT R191, R191, 0x1c0, RZ, 0xc0, !PT ;  /* 0x000001c0bfbf7812 */ /* 0x000fe200078ec0ff */
[----:B------:R-:W-:Y:S01]  /*0fc0*/  IMAD.IADD R201, R18, 0x1, -R201 ;  /* 0x0000000112c97824 */ /* 0x000fe200078e0ac9 */
[----:B------:R-:W-:Y:S01]  /*0fd0*/  SHF.R.U32.HI R21, RZ, 0x3, R185 ;  /* 0x00000003ff157819 */ /* 0x000fe200000116b9 */
[----:B------:R-:W-:Y:S01]  /*0fe0*/  IMAD.SHL.U32 R18, R228, 0x8, RZ ;  /* 0x00000008e4127824 */ /* 0x000fe200078e00ff */
[--C-:B------:R-:W-:Y:S01]  /*0ff0*/  LOP3.LUT R3, R185, 0x38, R12.reuse, 0xf8, !PT ;  /* 0x00000038b9037812 */ /* 0x100fe200078ef80c */
[----:B------:R-:W-:Y:S01]  /*1000*/  IMAD.SHL.U32 R198, R201, 0x8, RZ ;  /* 0x00000008c9c67824 */ /* 0x000fe200078e00ff */
[----:B------:R-:W-:Y:S01]  /*1010*/  LEA.HI R10, R11, R10, RZ, 0x6 ;  /* 0x0000000a0b0a7211 */ /* 0x000fe200078f30ff */
[----:B------:R-:W-:Y:S01]  /*1020*/  STL [R1+0x7c], R15 ;  /* 0x00007c0f01007387 */ /* 0x000fe20000100800 */
[----:B------:R-:W-:Y:S01]  /*1030*/  LOP3.LUT R195, R8, 0xfffffe00, RZ, 0xc0, !PT ;  /* 0xfffffe0008c37812 */ /* 0x000fe200078ec0ff */
[----:B------:R-:W-:Y:S01]  /*1040*/  VIADD R200, R198, 0x40 ;  /* 0x00000040c6c87836 */ /* 0x000fe20000000000 */
[----:B------:R-:W-:Y:S01]  /*1050*/  SHF.R.U32.HI R193, RZ, 0x3, R191 ;  /* 0x00000003ffc17819 */ /* 0x000fe200000116bf */
[----:B------:R-:W-:Y:S01]  /*1060*/  IMAD.SHL.U32 R10, R10, 0x80, RZ ;  /* 0x000000800a0a7824 */ /* 0x000fe200078e00ff */
[----:B------:R-:W-:-:S02]  /*1070*/  LOP3.LUT R4, R191, 0x38, R12, 0xf8, !PT ;  /* 0x00000038bf047812 */ /* 0x000fc400078ef80c */
[----:B------:R-:W-:Y:S02]  /*1080*/  LOP3.LUT R13, R13, 0xffffe000, RZ, 0xc0, !PT ;  /* 0xffffe0000d0d7812 */ /* 0x000fe400078ec0ff */
[----:B------:R-:W-:Y:S02]  /*1090*/  LOP3.LUT R8, R3, R21, RZ, 0x3c, !PT ;  /* 0x0000001503087212 */ /* 0x000fe400078e3cff */
[----:B------:R-:W-:Y:S02]  /*10a0*/  LOP3.LUT R7, R185, 0x38, R230, 0xf8, !PT ;  /* 0x00000038b9077812 */ /* 0x000fe400078ef8e6 */
[----:B------:R-:W-:Y:S02]  /*10b0*/  LOP3.LUT R4, R4, R193, RZ, 0x3c, !PT ;  /* 0x000000c104047212 */ /* 0x000fe400078e3cff */
[----:B------:R-:W-:Y:S01]  /*10c0*/  IADD3 R8, R8, R13, R195 ;  /* 0x0000000d08087210 */ /* 0x000fe20007ffe0c3 */
[----:B------:R-:W-:Y:S01]  /*10d0*/  IMAD R13, R192, 0x200, R13 ;  /* 0x00000200c00d7824 */ /* 0x000fe200078e020d */
[----:B------:R-:W-:Y:S01]  /*10e0*/  SHF.R.S32.HI R227, RZ, 0x3, R0 ;  /* 0x00000003ffe37819 */ /* 0x000fe20000011400 */
[----:B------:R-:W-:Y:S01]  /*10f0*/  IMAD.U32 R0, RZ, RZ, UR4 ;  /* 0x00000004ff007e24 */ /* 0x000fe2000f8e00ff */
[----:B------:R-:W-:Y:S01]  /*1100*/  LOP3.LUT R10, R10, 0xffffe000, RZ, 0xc0, !PT ;  /* 0xffffe0000a0a7812 */ /* 0x000fe200078ec0ff */
[----:B------:R-:W-:Y:S01]  /*1110*/  IMAD.IADD R4, R13, 0x1, R4 ;  /* 0x000000010d047824 */ /* 0x000fe200078e0204 */
[----:B------:R-:W-:-:S02]  /*1120*/  LOP3.LUT R7, R7, R21, RZ, 0x3c, !PT ;  /* 0x0000001507077212 */ /* 0x000fc400078e3cff */
[----:B------:R-:W-:Y:S01]  /*1130*/  LOP3.LUT R5, R5, 0x7ffffffc, RZ, 0xc0, !PT ;  /* 0x7ffffffc05057812 */ /* 0x000fe200078ec0ff */
[----:B------:R0:W-:Y:S01]  /*1140*/  STL [R1+0x88], R0 ;  /* 0x0000880001007387 */ /* 0x0001e20000100800 */
[----:B------:R-:W-:Y:S01]  /*1150*/  SHF.R.S32.HI R13, RZ, 0x1f, R200 ;  /* 0x0000001fff0d7819 */ /* 0x000fe200000114c8 */
[----:B------:R-:W-:Y:S01]  /*1160*/  IMAD.SHL.U32 R13, R188, 0x2, RZ ;  /* 0x00000002bc0d7824 */ /* 0x000fe200078e00ff */
[----:B------:R-:W-:Y:S01]  /*1170*/  IADD3 R7, R7, R10, R195 ;  /* 0x0000000a07077210 */ /* 0x000fe20007ffe0c3 */
[----:B------:R-:W-:Y:S01]  /*1180*/  IMAD R3, R192, 0x200, R10 ;  /* 0x00000200c0037824 */ /* 0x000fe200078e020a */
[----:B------:R-:W-:Y:S01]  /*1190*/  LOP3.LUT R6, R191, 0x38, R230, 0xf8, !PT ;  /* 0x00000038bf067812 */ /* 0x000fe200078ef8e6 */
[----:B------:R-:W-:Y:S01]  /*11a0*/  IMAD.IADD R5, R232, 0x1, -R5 ;  /* 0x00000001e8057824 */ /* 0x000fe200078e0a05 */
[----:B------:R-:W-:Y:S01]  /*11b0*/  SHF.R.S32.HI R10, RZ, 0x1f, R187 ;  /* 0x0000001fff0a7819 */ /* 0x000fe200000114bb */
[----:B------:R-:W-:Y:S01]  /*11c0*/  STL [R1+0x14], R25 ;  /* 0x0000141901007387 */ /* 0x000fe20000100800 */
[----:B------:R-:W-:Y:S01]  /*11d0*/  SHF.R.S32.HI R9, RZ, 0x1f, R188 ;  /* 0x0000001fff097819 */ /* 0x000fe200000114bc */
[----:B------:R-:W-:Y:S01]  /*11e0*/  IMAD.SHL.U32 R225, R5, 0x2, RZ ;  /* 0x0000000205e17824 */ /* 0x000fe200078e00ff */
[----:B0-----:R-:W-:Y:S01]  /*11f0*/  SHF.R.S32.HI R0, RZ, 0x1f, R198 ;  /* 0x0000001fff007819 */ /* 0x001fe200000114c6 */
[----:B------:R0:W-:Y:S01]  /*1200*/  STL [R1+0x4c], R13 ;  /* 0x00004c0d01007387 */ /* 0x0001e20000100800 */
[----:B------:R-:W-:Y:S01]  /*1210*/  LOP3.LUT R0, R185, 0x38, R18, 0xf8, !PT ;  /* 0x00000038b9007812 */ /* 0x000fe200078ef812 */
[----:B------:R-:W-:Y:S01]  /*1220*/  VIADD R224, R225, 0x10 ;  /* 0x00000010e1e07836 */ /* 0x000fe20000000000 */
[----:B------:R-:W-:Y:S01]  /*1230*/  SHF.R.S32.HI R11, RZ, 0x1f, R190 ;  /* 0x0000001fff0b7819 */ /* 0x000fe200000114be */
[----:B------:R-:W-:Y:S01]  /*1240*/  STL [R1+0x54], R24 ;  /* 0x0000541801007387 */ /* 0x000fe20000100800 */
[----:B------:R-:W-:Y:S01]  /*1250*/  LOP3.LUT R0, R195, R0, R21, 0xf6, !PT ;  /* 0x00000000c3007212 */ /* 0x000fe200078ef615 */
[C---:B------:R-:W-:Y:S01]  /*1260*/  VIADD R221, R225.reuse, 0x28 ;  /* 0x00000028e1dd7836 */ /* 0x040fe20000000000 */
[----:B------:R-:W-:Y:S01]  /*1270*/  LOP3.LUT R6, R6, R193, RZ, 0x3c, !PT ;  /* 0x000000c106067212 */ /* 0x000fe200078e3cff */
[----:B------:R-:W-:Y:S01]  /*1280*/  VIADD R218, R225, 0x40 ;  /* 0x00000040e1da7836 */ /* 0x000fe20000000000 */
[----:B------:R-:W-:Y:S01]  /*1290*/  SHF.L.U64.HI R233, R187, 0x1, R10 ;  /* 0x00000001bbe97819 */ /* 0x000fe2000001020a */
[----:B0-----:R-:W-:Y:S01]  /*12a0*/  IMAD.SHL.U32 R13, R14, 0x8, RZ ;  /* 0x000000080e0d7824 */ /* 0x001fe200078e00ff */
[----:B------:R-:W-:Y:S01]  /*12b0*/  SHF.L.U64.HI R10, R188, 0x1, R9 ;  /* 0x00000001bc0a7819 */ /* 0x000fe20000010209 */
[----:B------:R-:W-:Y:S01]  /*12c0*/  IMAD.IADD R6, R3, 0x1, R6 ;  /* 0x0000000103067824 */ /* 0x000fe200078e0206 */
[----:B------:R-:W-:Y:S01]  /*12d0*/  SHF.L.U64.HI R9, R190, 0x1, R11 ;  /* 0x00000001be097819 */ /* 0x000fe2000001020b */
[C---:B------:R-:W-:Y:S01]  /*12e0*/  VIADD R215, R225.reuse, 0x58 ;  /* 0x00000058e1d77836 */ /* 0x040fe20000000000 */
[----:B------:R-:W-:Y:S01]  /*12f0*/  LEA R0, R0, UR4, 0x1 ;  /* 0x0000000400007c11 */ /* 0x000fe2000f8e08ff */
[----:B------:R-:W-:Y:S01]  /*1300*/  STL [R1+0x84], R13 ;  /* 0x0000840d01007387 */ /* 0x000fe20000100800 */
[----:B------:R-:W-:Y:S01]  /*1310*/  LEA.HI R3, R228, R228, RZ, 0x1 ;  /* 0x000000e4e4037211 */ /* 0x000fe200078f08ff */
[C---:B------:R-:W-:Y:S01]  /*1320*/  VIADD R212, R225.reuse, 0x70 ;  /* 0x00000070e1d47836 */ /* 0x040fe20000000000 */
[----:B------:R-:W-:Y:S01]  /*1330*/  LEA R8, R8, UR4, 0x1 ;  /* 0x0000000408087c11 */ /* 0x000fe2000f8e08ff */
[----:B------:R-:W-:Y:S01]  /*1340*/  STL [R1+0x48], R10 ;  /* 0x0000480a01007387 */ /* 0x000fe20000100800 */
[----:B------:R-:W-:Y:S01]  /*1350*/  VIADD R223, R225, 0x18 ;  /* 0x00000018e1df7836 */ /* 0x000fe20000000000 */
[----:B------:R-:W-:Y:S01]  /*1360*/  LOP3.LUT R3, R3, 0x1ffffffe, RZ, 0xc0, !PT ;  /* 0x1ffffffe03037812 */ /* 0x000fe200078ec0ff */
[C---:B------:R-:W-:Y:S01]  /*1370*/  VIADD R220, R225.reuse, 0x30 ;  /* 0x00000030e1dc7836 */ /* 0x040fe20000000000 */
[----:B------:R-:W-:Y:S01]  /*1380*/  STL [R1+0x50], R9 ;  /* 0x0000500901007387 */ /* 0x000fe20000100800 */
[C---:B------:R-:W-:Y:S01]  /*1390*/  VIADD R217, R225.reuse, 0x48 ;  /* 0x00000048e1d97836 */ /* 0x040fe20000000000 */
[----:B------:R-:W-:Y:S01]  /*13a0*/  SHF.R.S32.HI R5, RZ, 0x1f, R223 ;  /* 0x0000001fff057819 */ /* 0x000fe200000114df */
[C---:B------:R-:W-:Y:S01]  /*13b0*/  VIADD R214, R225.reuse, 0x60 ;  /* 0x00000060e1d67836 */ /* 0x040fe20000000000 */
[----:B------:R0:W-:Y:S01]  /*13c0*/  STL [R1+0x74], R0 ;  /* 0x0000740001007387 */ /* 0x0001e20000100800 */
[C---:B------:R-:W-:Y:S01]  /*13d0*/  VIADD R211, R225.reuse, 0x78 ;  /* 0x00000078e1d37836 */ /* 0x040fe20000000000 */
[----:B------:R-:W-:Y:S01]  /*13e0*/  SHF.R.S32.HI R5, RZ, 0x1f, R220 ;  /* 0x0000001fff057819 */ /* 0x000fe200000114dc */
[----:B------:R-:W-:Y:S01]  /*13f0*/  IMAD.IADD R3, R228, 0x1, -R3 ;  /* 0x00000001e4037824 */ /* 0x000fe200078e0a03 */
[----:B------:R-:W-:Y:S01]  /*1400*/  SHF.R.S32.HI R5, RZ, 0x1f, R217 ;  /* 0x0000001fff057819 */ /* 0x000fe200000114d9 */
[----:B------:R-:W-:Y:S01]  /*1410*/  STL [R1+0x6c], R8 ;  /* 0x00006c0801007387 */ /* 0x000fe20000100800 */
[----:B------:R-:W-:Y:S01]  /*1420*/  SHF.R.S32.HI R5, RZ, 0x1f, R214 ;  /* 0x0000001fff057819 */ /* 0x000fe200000114d6 */
[----:B------:R-:W-:Y:S01]  /*1430*/  VIADD R222, R225, 0x20 ;  /* 0x00000020e1de7836 */ /* 0x000fe20000000000 */
[----:B------:R-:W-:Y:S01]  /*1440*/  SHF.R.S32.HI R5, RZ, 0x1f, R211 ;  /* 0x0000001fff057819 */ /* 0x000fe200000114d3 */
[----:B------:R-:W-:Y:S01]  /*1450*/  IMAD R5, R3, 0x8, R15 ;  /* 0x0000000803057824 */ /* 0x000fe200078e020f */
[----:B0-----:R-:W-:Y:S01]  /*1460*/  SHF.R.S32.HI R0, RZ, 0x1f, R224 ;  /* 0x0000001fff007819 */ /* 0x001fe200000114e0 */
[C---:B------:R-:W-:Y:S01]  /*1470*/  VIADD R219, R225.reuse, 0x38 ;  /* 0x00000038e1db7836 */ /* 0x040fe20000000000 */
[----:B------:R-:W-:Y:S01]  /*1480*/  SHF.R.S32.HI R0, RZ, 0x1f, R221 ;  /* 0x0000001fff007819 */ /* 0x000fe200000114dd */
[C---:B------:R-:W-:Y:S01]  /*1490*/  VIADD R216, R225.reuse, 0x50 ;  /* 0x00000050e1d87836 */ /* 0x040fe20000000000 */
[----:B------:R-:W-:Y:S01]  /*14a0*/  SHF.R.S32.HI R0, RZ, 0x1f, R218 ;  /* 0x0000001fff007819 */ /* 0x000fe200000114da */
[C---:B------:R-:W-:Y:S01]  /*14b0*/  VIADD R213, R225.reuse, 0x68 ;  /* 0x00000068e1d57836 */ /* 0x040fe20000000000 */
[----:B------:R-:W-:Y:S01]  /*14c0*/  SHF.R.S32.HI R0, RZ, 0x1f, R215 ;  /* 0x0000001fff007819 */ /* 0x000fe200000114d7 */
[----:B------:R-:W-:Y:S01]  /*14d0*/  VIADD R210, R225, 0x8 ;  /* 0x00000008e1d27836 */ /* 0x000fe20000000000 */
[----:B------:R-:W-:-:S02]  /*14e0*/  SHF.R.S32.HI R0, RZ, 0x1f, R212 ;  /* 0x0000001fff007819 */ /* 0x000fc400000114d4 */
[----:B------:R-:W-:Y:S02]  /*14f0*/  LEA R0, R7, UR4, 0x1 ;  /* 0x0000000407007c11 */ /* 0x000fe4000f8e08ff */
[----:B------:R-:W-:Y:S02]  /*1500*/  LEA R3, R4, UR4, 0x1 ;  /* 0x0000000404037c11 */ /* 0x000fe4000f8e08ff */
[----:B------:R-:W-:Y:S01]  /*1510*/  SHF.R.S32.HI R235, RZ, 0x1f, R186 ;  /* 0x0000001fffeb7819 */ /* 0x000fe200000114ba */
[----:B------:R0:W-:Y:S01]  /*1520*/  STL [R1+0x68], R0 ;  /* 0x0000680001007387 */ /* 0x0001e20000100800 */
[----:B------:R-:W-:Y:S02]  /*1530*/  SHF.R.S32.HI R20, RZ, 0x1f, R189 ;  /* 0x0000001fff147819 */ /* 0x000fe400000114bd */
[----:B------:R-:W-:Y:S01]  /*1540*/  SHF.R.S32.HI R9, RZ, 0x1f, R222 ;  /* 0x0000001fff097819 */ /* 0x000fe200000114de */
[----:B------:R1:W-:Y:S01]  /*1550*/  STL [R1+0x80], R5 ;  /* 0x0000800501007387 */ /* 0x0003e20000100800 */
[----:B------:R-:W-:-:S02]  /*1560*/  SHF.R.S32.HI R9, RZ, 0x1f, R219 ;  /* 0x0000001fff097819 */ /* 0x000fc400000114db */
[----:B------:R-:W-:Y:S02]  /*1570*/  SHF.R.S32.HI R9, RZ, 0x1f, R216 ;  /* 0x0000001fff097819 */ /* 0x000fe400000114d8 */
[----:B------:R-:W-:Y:S02]  /*1580*/  SHF.L.U64.HI R235, R186, 0x1, R235 ;  /* 0x00000001baeb7819 */ /* 0x000fe400000102eb */
[----:B0-----:R-:W-:Y:S02]  /*1590*/  LEA R0, R6, UR4, 0x1 ;  /* 0x0000000406007c11 */ /* 0x001fe4000f8e08ff */
[----:B------:R-:W-:Y:S02]  /*15a0*/  SHF.L.U64.HI R237, R189, 0x1, R20 ;  /* 0x00000001bded7819 */ /* 0x000fe40000010214 */
[----:B------:R-:W-:Y:S01]  /*15b0*/  SHF.R.S32.HI R229, RZ, 0x3, R12 ;  /* 0x00000003ffe57819 */ /* 0x000fe2000001140c */
[----:B------:R1:W-:Y:S01]  /*15c0*/  STL [R1+0x70], R0 ;  /* 0x0000700001007387 */ /* 0x0003e20000100800 */
[----:B------:R-:W-:-:S02]  /*15d0*/  SHF.R.S32.HI R230, RZ, 0x3, R230 ;  /* 0x00000003ffe67819 */ /* 0x000fc400000114e6 */
[----:B------:R-:W-:Y:S01]  /*15e0*/  SHF.R.S32.HI R9, RZ, 0x1f, R213 ;  /* 0x0000001fff097819 */ /* 0x000fe200000114d5 */
[----:B------:R1:W-:Y:S06]  /*15f0*/  STL [R1+0x78], R3 ;  /* 0x0000780301007387 */ /* 0x0003ec0000100800 */
.L_x_634:
[----:B01-34-:R-:W0:Y:S01]  /*1600*/  LDC.64 R4, c[0x0][0xc88] ;  /* 0x00032200ff047b82 */ /* 0x01be220000000a00 */
[----:B------:R-:W-:Y:S01]  /*1610*/  ULDC.64 UR4, c[0x0][0xa28] ;  /* 0x00028a0000047ab9 */ /* 0x000fe20000000a00 */
[----:B------:R-:W-:Y:S01]  /*1620*/  ULDC.64 UR8, c[0x0][0xa18] ;  /* 0x0002860000087ab9 */ /* 0x000fe20000000a00 */
[----:B------:R-:W-:Y:S01]  /*1630*/  ULDC.64 UR6, c[0x0][0xa08] ;  /* 0x0002820000067ab9 */ /* 0x000fe20000000a00 */
[----:B0-----:R-:W-:-:S05]  /*1640*/  IMAD.WIDE R4, R147, 0x4, R4 ;  /* 0x0000000493047825 */ /* 0x001fca00078e0204 */
[----:B------:R-:W2:Y:S01]  /*1650*/  LDG.E R203, desc[UR58][R4.64] ;  /* 0x0000003a04cb7981 */ /* 0x000ea2000c1e1900 */
[----:B------:R-:W-:Y:S01]  /*1660*/  ISETP.NE.U32.AND P2, PT, RZ, UR4, PT ;  /* 0x00000004ff007c0c */ /* 0x000fe2000bf45070 */
[----:B------:R-:W-:Y:S01]  /*1670*/  IMAD.MOV.U32 R11, RZ, RZ, RZ ;  /* 0x000000ffff0b7224 */ /* 0x000fe200078e00ff */
[----:B------:R-:W-:Y:S01]  /*1680*/  ISETP.NE.U32.AND P1, PT, RZ, UR8, PT ;  /* 0x00000008ff007c0c */ /* 0x000fe2000bf25070 */
[----:B------:R-:W-:Y:S01]  /*1690*/  IMAD.MOV.U32 R27, RZ, RZ, RZ ;  /* 0x000000ffff1b7224 */ /* 0x000fe200078e00ff */
[----:B------:R-:W-:Y:S02]  /*16a0*/  ISETP.NE.AND.EX P2, PT, RZ, UR5, PT, P2 ;  /* 0x00000005ff007c0c */ /* 0x000fe4000bf45320 */
[----:B------:R-:W-:Y:S02]  /*16b0*/  ISETP.NE.AND.EX P1, PT, RZ, UR9, PT, P1 ;  /* 0x00000009ff007c0c */ /* 0x000fe4000bf25310 */
[----:B------:R-:W-:-:S04]  /*16c0*/  ISETP.NE.U32.AND P0, PT, RZ, UR6, PT ;  /* 0x00000006ff007c0c */ /* 0x000fc8000bf05070 */
[----:B------:R-:W-:Y:S02]  /*16d0*/  ISETP.NE.AND.EX P0, PT, RZ, UR7, PT, P0 ;  /* 0x00000007ff007c0c */ /* 0x000fe4000bf05300 */
[----:B--2---:R-:W-:Y:S01]  /*16e0*/  SHF.R.S32.HI R226, RZ, 0x1f, R203 ;  /* 0x0000001fffe27819 */ /* 0x004fe200000114cb */
[C---:B------:R-:W-:Y:S02]  /*16f0*/  IMAD.SHL.U32 R204, R203.reuse, 0x4, RZ ;  /* 0x00000004cbcc7824 */ /* 0x040fe400078e00ff */
[C---:B------:R-:W-:Y:S02]  /*1700*/  @P2 LEA R6, P3, R203.reuse, UR4, 0x2 ;  /* 0x00000004cb062c11 */ /* 0x040fe4000f8610ff */
[C-C-:B------:R-:W-:Y:S02]  /*1710*/  SHF.L.U64.HI R205, R203.reuse, 0x2, R226.reuse ;  /* 0x00000002cbcd7819 */ /* 0x140fe400000102e2 */
[----:B------:R-:W-:Y:S01]  /*1720*/  @P2 LEA.HI.X R7, R203, UR5, R226, 0x2, P3 ;  /* 0x00000005cb072c11 */ /* 0x000fe200098f14e2 */
[----:B------:R-:W-:Y:S01]  /*1730*/  ULDC UR4, c[0x0][0x288] ;  /* 0x0000a20000047ab9 */ /* 0x000fe20000000800 */
[----:B------:R-:W-:-:S03]  /*1740*/  IADD3 R4, P4, R204, UR6, RZ ;  /* 0x00000006cc047c10 */ /* 0x000fc6000ff9e0ff */
[----:B------:R0:W5:Y:S01]  /*1750*/  @P2 LDG.E R11, desc[UR58][R6.64] ;  /* 0x0000003a060b2981 */ /* 0x000162000c1e1900 */
[----:B------:R-:W-:Y:S01]  /*1760*/  @P1 IADD3 R8, P2, R204, UR8, RZ ;  /* 0x00000008cc081c10 */ /* 0x000fe2000ff5e0ff */
[----:B------:R-:W-:Y:S01]  /*1770*/  IMAD.U32 R150, RZ, RZ, UR4 ;  /* 0x00000004ff967e24 */ /* 0x000fe2000f8e00ff */
[C---:B------:R-:W-:Y:S01]  /*1780*/  IADD3.X R5, R205.reuse, UR7, RZ, P4, !PT ;  /* 0x00000007cd057c10 */ /* 0x040fe2000a7fe4ff */
[----:B------:R-:W-:Y:S01]  /*1790*/  ULDC.64 UR4, c[0x0][0x418] ;  /* 0x0001060000047ab9 */ /* 0x000fe20000000a00 */
[----:B------:R-:W-:-:S03]  /*17a0*/  @P1 IADD3.X R9, R205, UR9, RZ, P2, !PT ;  /* 0x00000009cd091c10 */ /* 0x000fc600097fe4ff */
[----:B------:R0:W5:Y:S01]  /*17b0*/  @P0 LDG.E R27, desc[UR58][R4.64] ;  /* 0x0000003a041b0981 */ /* 0x000162000c1e1900 */
[----:B------:R-:W-:Y:S01]  /*17c0*/  UISETP.NE.U32.AND UP0, UPT, UR4, URZ, UPT ;  /* 0x0000003f0400728c */ /* 0x000fe2000bf05070 */
[C---:B------:R-:W-:Y:S01]  /*17d0*/  LOP3.LUT R3, R146.reuse, 0xff000000, RZ, 0xc0, !PT ;  /* 0xff00000092037812 */ /* 0x040fe200078ec0ff */
[----:B------:R-:W-:Y:S01]  /*17e0*/  ULDC.64 UR8, c[0x0][0xa20] ;  /* 0x0002880000087ab9 */ /* 0x000fe20000000a00 */
[----:B------:R0:W5:Y:S01]  /*17f0*/  @P1 LDG.E R150, desc[UR58][R8.64] ;  /* 0x0000003a08961981 */ /* 0x000162000c1e1900 */
[----:B------:R-:W-:Y:S01]  /*1800*/  UISETP.NE.AND.EX UP0, UPT, UR5, URZ, UPT, UP0 ;  /* 0x0000003f0500728c */ /* 0x000fe2000bf05300 */
[----:B------:R-:W-:Y:S01]  /*1810*/  ULDC UR4, c[0x0][0x424] ;  /* 0x0001090000047ab9 */ /* 0x000fe20000000800 */
[----:B------:R-:W-:Y:S02]  /*1820*/  ISETP.NE.U32.AND P2, PT, RZ, UR8, PT ;  /* 0x00000008ff007c0c */ /* 0x000fe4000bf45070 */
[----:B------:R-:W-:Y:S01]  /*1830*/  USEL UR4, UR4, 0x1, UP0 ;  /* 0x0000000104047887 */ /* 0x000fe20008000000 */
[----:B------:R-:W-:Y:S01]  /*1840*/  ULDC UR5, c[0x0][0x2f0] ;  /* 0x0000bc0000057ab9 */ /* 0x000fe20000000800 */
[----:B------:R-:W-:-:S02]  /*1850*/  LOP3.LUT R0, R146, 0xff0000, RZ, 0xc0, !PT ;  /* 0x00ff000092007812 */ /* 0x000fc400078ec0ff */
[----:B------:R-:W-:Y:S01]  /*1860*/  UIMAD UR4, UR4, UR5, URZ ;  /* 0x00000005040472a4 */ /* 0x000fe2000f8e023f */
[----:B------:R-:W-:Y:S02]  /*1870*/  SHF.R.U32.HI R3, RZ, 0x8, R3 ;  /* 0x00000008ff037819 */ /* 0x000fe40000011603 */
[----:B------:R-:W-:Y:S01]  /*1880*/  ISETP.NE.AND.EX P2, PT, RZ, UR9, PT, P2 ;  /* 0x00000009ff007c0c */ /* 0x000fe2000bf45320 */
[----:B------:R-:W-:Y:S01]  /*1890*/  ULDC UR5, c[0x0][0x348] ;  /* 0x0000d20000057ab9 */ /* 0x000fe20000000800 */
[----:B------:R-:W-:Y:S01]  /*18a0*/  LEA.HI R202, R0, R3, RZ, 0x10 ;  /* 0x0000000300ca7211 */ /* 0x000fe200078f80ff */
[----:B------:R-:W-:Y:S01]  /*18b0*/  IMAD.MOV.U32 R208, RZ, RZ, R145 ;  /* 0x000000ffffd07224 */ /* 0x000fe200078e0091 */
[----:B------:R-:W-:Y:S01]  /*18c0*/  LOP3.LUT R199, R146, 0xffff, RZ, 0xc0, !PT ;  /* 0x0000ffff92c77812 */ /* 0x000fe200078ec0ff */
[----:B0-----:R-:W-:Y:S08]  /*18d0*/  @P1 BRA `(.L_x_423) ;  /* 0x0000000000241947 */ /* 0x001ff00003800000 */
[----:B------:R-:W-:Y:S02]  /*18e0*/  ULDC.64 UR6, c[0x0][0xa00] ;  /* 0x0002800000067ab9 */ /* 0x000fe40000000a00 */
[----:B------:R-:W-:-:S04]  /*18f0*/  ISETP.NE.U32.AND P1, PT, RZ, UR6, PT ;  /* 0x00000006ff007c0c */ /* 0x000fc8000bf25070 */
[----:B------:R-:W-:-:S13]  /*1900*/  ISETP.NE.AND.EX P1, PT, RZ, UR7, PT, P1 ;  /* 0x00000007ff007c0c */ /* 0x000fda000bf25310 */
[----:B------:R-:W-:Y:S05]  /*1910*/  @!P1 BRA `(.L_x_423) ;  /* 0x0000000000149947 */ /* 0x000fea0003800000 */
[----:B------:R-:W0:Y:S02]  /*1920*/  LDC.64 R6, c[0x0][0xa00] ;  /* 0x00028000ff067b82 */ /* 0x000e240000000a00 */
[----:B0-----:R-:W-:-:S05]  /*1930*/  IMAD.WIDE R6, R203, 0x4, R6 ;  /* 0x00000004cb067825 */ /* 0x001fca00078e0206 */
[----:B-----5:R-:W2:Y:S04]  /*1940*/  LDG.E R150, desc[UR58][R6.64] ;  /* 0x0000003a06967981 */ /* 0x020ea8000c1e1900 */
[----:B------:R-:W2:Y:S02]  /*1950*/  LDG.E R3, desc[UR58][R6.64+0x4] ;  /* 0x0000043a06037981 */ /* 0x000ea4000c1e1900 */
[----:B--2---:R-:W-:-:S07]  /*1960*/  IMAD.IADD R150, R3, 0x1, -R150 ;  /* 0x0000000103967824 */ /* 0x004fce00078e0a96 */
.L_x_423:
[----:B------:R-:W-:Y:S02]  /*1970*/  IMAD.U32 R24, RZ, RZ, UR5 ;  /* 0x00000005ff187e24 */ /* 0x000fe4000f8e00ff */
[----:B------:R-:W-:Y:S01]  /*1980*/  IMAD.U32 R26, RZ, RZ, UR4 ;  /* 0x00000004ff1a7e24 */ /* 0x000fe2000f8e00ff */
[----:B------:R-:W-:Y:S06]  /*1990*/  @!P2 BRA `(.L_x_424) ;  /* 0x000000000010a947 */ /* 0x000fec0003800000 */
[----:B------:R-:W-:-:S04]  /*19a0*/  IADD3 R4, P0, R204, UR8, RZ ;  /* 0x00000008cc047c10 */ /* 0x000fc8000ff1e0ff */
[----:B------:R-:W-:-:S05]  /*19b0*/  IADD3.X R5, R205, UR9, RZ, P0, !PT ;  /* 0x00000009cd057c10 */ /* 0x000fca00087fe4ff */
[----:B------:R0:W5:Y:S01]  /*19c0*/  LDG.E R26, desc[UR58][R4.64] ;  /* 0x0000003a041a7981 */ /* 0x000162000c1e1900 */
[----:B------:R-:W-:Y:S05]  /*19d0*/  BRA `(.L_x_425) ;  /* 0x0000000000107947 */ /* 0x000fea0003800000 */
.L_x_424:
[----:B------:R-:W-:Y:S05]  /*19e0*/  @!P0 BRA `(.L_x_425) ;  /* 0x00000000000c8947 */ /* 0x000fea0003800000 */
[----:B------:R-:W2:Y:S04]  /*19f0*/  LDG.E R3, desc[UR58][R4.64] ;  /* 0x0000003a04037981 */ /* 0x000ea8000c1e1900 */
[----:B------:R-:W2:Y:S02]  /*1a00*/  LDG.E R26, desc[UR58][R4.64+0x4] ;  /* 0x0000043a041a7981 */ /* 0x000ea4000c1e1900 */
[----:B--2---:R-:W-:-:S07]  /*1a10*/  IMAD.IADD R26, R26, 0x1, -R3 ;  /* 0x000000011a1a7824 */ /* 0x004fce00078e0a03 */
.L_x_425:
[----:B------:R-:W-:Y:S01]  /*1a20*/  ULDC.64 UR4, c[0x0][0xa10] ;  /* 0x0002840000047ab9 */ /* 0x000fe20000000a00 */
[----:B------:R-:W2:Y:S01]  /*1a30*/  LDL.LU R28, [R1+0x10] ;  /* 0x00001000011c7983 */ /* 0x000ea20000300800 */
[----:B------:R-:W-:-:S04]  /*1a40*/  ISETP.NE.U32.AND P0, PT, RZ, UR4, PT ;  /* 0x00000004ff007c0c */ /* 0x000fc8000bf05070 */
[----:B------:R-:W-:Y:S01]  /*1a50*/  ISETP.NE.AND.EX P0, PT, RZ, UR5, PT, P0 ;  /* 0x00000005ff007c0c */ /* 0x000fe2000bf05300 */
[----:B------:R-:W-:Y:S02]  /*1a60*/  ULDC.64 UR4, c[0x0][0xa30] ;  /* 0x00028c0000047ab9 */ /* 0x000fe40000000a00 */
[----:B------:R-:W-:-:S10]  /*1a70*/  ISETP.NE.U32.AND P1, PT, RZ, UR4, PT ;  /* 0x00000004ff007c0c */ /* 0x000fd4000bf25070 */
[----:B0-----:R-:W0:Y:S02]  /*1a80*/  @P0 LDC.64 R4, c[0x0][0xa10] ;  /* 0x00028400ff040b82 */ /* 0x001e240000000a00 */
[----:B0-----:R-:W-:-:S05]  /*1a90*/  @P0 IMAD.WIDE R4, R203, 0x4, R4 ;  /* 0x00000004cb040825 */ /* 0x001fca00078e0204 */
[----:B------:R-:W3:Y:S04]  /*1aa0*/  @P0 LDG.E R0, desc[UR58][R4.64] ;  /* 0x0000003a04000981 */ /* 0x000ee8000c1e1900 */
[----:B------:R-:W3:Y:S01]  /*1ab0*/  @P0 LDG.E R3, desc[UR58][R4.64+0x4] ;  /* 0x0000043a04030981 */ /* 0x000ee2000c1e1900 */
[----:B------:R-:W-:Y:S01]  /*1ac0*/  ISETP.NE.AND.EX P1, PT, RZ, UR5, PT, P1 ;  /* 0x00000005ff007c0c */ /* 0x000fe2000bf25310 */
[----:B-----5:R-:W-:-:S12]  /*1ad0*/  IMAD.MOV.U32 R143, RZ, RZ, R26 ;  /* 0x000000ffff8f7224 */ /* 0x020fd800078e001a */
[----:B------:R-:W-:-:S04]  /*1ae0*/  @P1 IADD3 R6, P2, R204, UR4, RZ ;  /* 0x00000004cc061c10 */ /* 0x000fc8000ff5e0ff */
[----:B------:R-:W-:-:S05]  /*1af0*/  @P1 IADD3.X R7, R205, UR5, RZ, P2, !PT ;  /* 0x00000005cd071c10 */ /* 0x000fca00097fe4ff */
[----:B------:R0:W5:Y:S01]  /*1b00*/  @P1 LDG.E R143, desc[UR58][R6.64] ;  /* 0x0000003a068f1981 */ /* 0x000162000c1e1900 */
[----:B------:R-:W-:Y:S01]  /*1b10*/  IMAD.IADD R11, R26, 0x1, -R11 ;  /* 0x000000011a0b7824 */ /* 0x000fe200078e0a0b */
[----:B------:R-:W-:Y:S01]  /*1b20*/  BSSY B0, `(.L_x_426) ;  /* 0x000002c000007945 */ /* 0x000fe20003800000 */
[----:B------:R-:W-:Y:S02]  /*1b30*/  LOP3.LUT R209, R202, 0xff, RZ, 0xc0, !PT ;  /* 0x000000ffcad17812 */ /* 0x000fe400078ec0ff */
[----:B------:R-:W-:Y:S02]  /*1b40*/  SHF.R.U32.HI R202, RZ, 0x10, R202 ;  /* 0x00000010ffca7819 */ /* 0x000fe400000116ca */
[----:B--2---:R-:W-:Y:S01]  /*1b50*/  LOP3.LUT R28, R28, 0xfffffffb, RZ, 0xc0, !PT ;  /* 0xfffffffb1c1c7812 */ /* 0x004fe200078ec0ff */
[----:B---3--:R-:W-:-:S04]  /*1b60*/  @P0 IMAD.IADD R24, R3, 0x1, -R0 ;  /* 0x0000000103180824 */ /* 0x008fc800078e0a00 */
[----:B------:R-:W-:-:S04]  /*1b70*/  IMAD.IADD R152, R11, 0x1, R24 ;  /* 0x000000010b987824 */ /* 0x000fc800078e0218 */
[C---:B------:R-:W-:Y:S01]  /*1b80*/  VIADD R0, R152.reuse, 0x7f ;  /* 0x0000007f98007836 */ /* 0x040fe20000000000 */
[----:B------:R-:W-:-:S04]  /*1b90*/  ISETP.GE.AND P3, PT, R152, 0x1, PT ;  /* 0x000000019800780c */ /* 0x000fc80003f66270 */
[----:B------:R-:W-:-:S04]  /*1ba0*/  SHF.R.S32.HI R3, RZ, 0x1f, R0 ;  /* 0x0000001fff037819 */ /* 0x000fc80000011400 */
[----:B------:R-:W-:Y:S01]  /*1bb0*/  LEA.HI R3, R3, R0, RZ, 0x7 ;  /* 0x0000000003037211 */ /* 0x000fe200078f38ff */
[----:B------:R-:W-:-:S03]  /*1bc0*/  IMAD.MOV.U32 R0, RZ, RZ, RZ ;  /* 0x000000ffff007224 */ /* 0x000fc600078e00ff */
[----:B------:R-:W-:Y:S02]  /*1bd0*/  SHF.R.S32.HI R149, RZ, 0x7, R3 ;  /* 0x00000007ff957819 */ /* 0x000fe40000011403 */
[----:B------:R-:W-:-:S05]  /*1be0*/  @P3 LOP3.LUT R28, R28, 0x4, RZ, 0xfc, !PT ;  /* 0x000000041c1c3812 */ /* 0x000fca00078efcff */
[----:B------:R0:W-:Y:S01]  /*1bf0*/  STL [R1+0x10], R28 ;  /* 0x0000101c01007387 */ /* 0x0001e20000100800 */
[----:B------:R-:W-:Y:S05]  /*1c00*/  @!P3 BRA `(.L_x_427) ;  /* 0x000000000074b947 */ /* 0x000fea0003800000 */
[----:B------:R-:W-:Y:S01]  /*1c10*/  ISETP.NE.AND P0, PT, R202, RZ, PT ;  /* 0x000000ffca00720c */ /* 0x000fe20003f05270 */
[----:B------:R-:W-:-:S03]  /*1c20*/  ULDC UR4, c[0x0][0x9f0] ;  /* 0x00027c0000047ab9 */ /* 0x000fc60000000800 */
[----:B------:R-:W-:-:S04]  /*1c30*/  SEL R9, R202, UR4, P0 ;  /* 0x00000004ca097c07 */ /* 0x000fc80008000000 */
[-C--:B0-----:R-:W-:Y:S02]  /*1c40*/  IABS R6, R9.reuse ;  /* 0x0000000900067213 */ /* 0x081fe40000000000 */
[----:B------:R-:W-:Y:S02]  /*1c50*/  IADD3 R0, R149, -0x1, R9 ;  /* 0xffffffff95007810 */ /* 0x000fe40007ffe009 */
[----:B------:R-:W0:Y:S01]  /*1c60*/  I2F.RP R3, R6 ;  /* 0x0000000600037306 */ /* 0x000e220000209400 */
[-C--:B------:R-:W-:Y:S02]  /*1c70*/  IABS R10, R9.reuse ;  /* 0x00000009000a7213 */ /* 0x080fe40000000000 */
[----:B------:R-:W-:Y:S02]  /*1c80*/  IABS R8, R0 ;  /* 0x0000000000087213 */ /* 0x000fe40000000000 */
[----:B------:R-:W-:-:S04]  /*1c90*/  LOP3.LUT R0, R0, R9, RZ, 0x3c, !PT ;  /* 0x0000000900007212 */ /* 0x000fc800078e3cff */
[----:B------:R-:W-:Y:S01]  /*1ca0*/  ISETP.GE.AND P2, PT, R0, RZ, PT ;  /* 0x000000ff0000720c */ /* 0x000fe20003f46270 */
[----:B0-----:R-:W0:Y:S02]  /*1cb0*/  MUFU.RCP R3, R3 ;  /* 0x0000000300037308 */ /* 0x001e240000001000 */
[----:B0-----:R-:W-:Y:S02]  /*1cc0*/  VIADD R4, R3, 0xffffffe ;  /* 0x0ffffffe03047836 */ /* 0x001fe40000000000 */
[----:B------:R-:W-:-:S04]  /*1cd0*/  IMAD.MOV R3, RZ, RZ, -R10 ;  /* 0x000000ffff037224 */ /* 0x000fc800078e0a0a */
[----:B------:R0:W1:Y:S02]  /*1ce0*/  F2I.FTZ.U32.TRUNC.NTZ R5, R4 ;  /* 0x0000000400057305 */ /* 0x000064000021f000 */
[----:B0-----:R-:W-:Y:S02]  /*1cf0*/  IMAD.MOV.U32 R4, RZ, RZ, RZ ;  /* 0x000000ffff047224 */ /* 0x001fe400078e00ff */
        /* <DEDUP_REMOVED lines=11> */
[----:B------:R-:W-:-:S04]  /*1db0*/  IMAD.MOV.U32 R0, RZ, RZ, R5 ;  /* 0x000000ffff007224 */ /* 0x000fc800078e0005 */
[----:B------:R-:W-:Y:S01]  /*1dc0*/  @!P2 IMAD.MOV R0, RZ, RZ, -R0 ;  /* 0x000000ffff00a224 */ /* 0x000fe200078e0a00 */
[----:B------:R-:W-:-:S07]  /*1dd0*/  @!P1 LOP3.LUT R0, RZ, R9, RZ, 0x33, !PT ;  /* 0x00000009ff009212 */ /* 0x000fce00078e33ff */
.L_x_427:
[----:B------:R-:W-:Y:S05]  /*1de0*/  BSYNC B0 ;  /* 0x0000000000007941 */ /* 0x000fea0003800000 */
.L_x_426:
[----:B------:R-:W-:Y:S01]  /*1df0*/  IMAD R3, R209, R0, RZ ;  /* 0x00000000d1037224 */ /* 0x000fe200078e02ff */
[----:B------:R-:W-:-:S04]  /*1e00*/  PLOP3.LUT P2, PT, PT, PT, PT, 0x80, 0x0 ;  /* 0x000000000000781c */ /* 0x000fc80003f4f070 */
[C---:B------:R-:W-:Y:S01]  /*1e10*/  VIADDMNMX R0, R3.reuse, R0, R149, PT ;  /* 0x0000000003007246 */ /* 0x040fe20003800195 */
[----:B------:R-:W-:-:S04]  /*1e20*/  IMAD R3, R3, 0x80, -R11 ;  /* 0x0000008003037824 */ /* 0x000fc800078e0a0b */
[----:B------:R-:W-:Y:S01]  /*1e30*/  IMAD R5, R0, 0x80, -R11 ;  /* 0x0000008000057824 */ /* 0x000fe200078e0a0b */
[----:B------:R-:W-:-:S04]  /*1e40*/  VIMNMX R3, RZ, R3, !PT ;  /* 0x00000003ff037248 */ /* 0x000fc80007fe0100 */
[----:B------:R-:W-:Y:S02]  /*1e50*/  VIMNMX R0, R5, R24, PT ;  /* 0x0000001805007248 */ /* 0x000fe40003fe0100 */
[----:B------:R-:W-:Y:S02]  /*1e60*/  SHF.R.U32.HI R123, RZ, 0x7, R3 ;  /* 0x00000007ff7b7819 */ /* 0x000fe40000011603 */
[----:B------:R-:W-:-:S03]  /*1e70*/  ISETP.GT.AND P0, PT, R0, R3, PT ;  /* 0x000000030000720c */ /* 0x000fc60003f04270 */
[----:B------:R-:W-:-:S10]  /*1e80*/  IMAD.MOV.U32 R25, RZ, RZ, R123 ;  /* 0x000000ffff197224 */ /* 0x000fd400078e007b */
[----:B------:R-:W-:-:S05]  /*1e90*/  @P0 VIADD R0, R0, 0x7f ;  /* 0x0000007f00000836 */ /* 0x000fca0000000000 */
[----:B------:R-:W-:-:S04]  /*1ea0*/  @P0 SHF.R.S32.HI R3, RZ, 0x1f, R0 ;  /* 0x0000001fff030819 */ /* 0x000fc80000011400 */
[----:B------:R-:W-:-:S04]  /*1eb0*/  @P0 LEA.HI R3, R3, R0, RZ, 0x7 ;  /* 0x0000000003030211 */ /* 0x000fc800078f38ff */
[----:B------:R-:W-:-:S04]  /*1ec0*/  @P0 SHF.R.S32.HI R25, RZ, 0x7, R3 ;  /* 0x00000007ff190819 */ /* 0x000fc80000011403 */
[----:B------:R-:W-:-:S13]  /*1ed0*/  ISETP.GT.AND P0, PT, R25, R123, PT ;  /* 0x0000007b1900720c */ /* 0x000fda0003f04270 */
[----:B------:R-:W-:Y:S05]  /*1ee0*/  @!P0 BRA `(.L_x_428) ;  /* 0x0000008c00f48947 */ /* 0x000fea0003800000 */
[----:B------:R-:W-:Y:S01]  /*1ef0*/  VIADD R116, R2, 0x1c400 ;  /* 0x0001c40002747836 */ /* 0x000fe20000000000 */
[----:B------:R-:W-:Y:S04]  /*1f00*/  BSSY B6, `(.L_x_429) ;  /* 0x0000013000067945 */ /* 0x000fe80003800000 */
[----:B------:R-:W-:-:S13]  /*1f10*/  LOP3.LUT P0, RZ, R116, 0x3ff, RZ, 0xc0, !PT ;  /* 0x000003ff74ff7812 */ /* 0x000fda000780c0ff */
[----:B------:R-:W-:Y:S05]  /*1f20*/  @!P0 BRA `(.L_x_430) ;  /* 0x0000000000408947 */ /* 0x000fea0003800000 */
[----:B------:R-:W-:Y:S01]  /*1f30*/  MOV R14, 0x0 ;  /* 0x00000000000e7802 */ /* 0x000fe20000000f00 */
[----:B------:R-:W-:Y:S01]  /*1f40*/  ULDC.64 UR4, c[0x4][0x118] ;  /* 0x0100460000047ab9 */ /* 0x000fe20000000a00 */
[----:B------:R-:W-:Y:S01]  /*1f50*/  ULDC.64 UR6, c[0x4][0x90] ;  /* 0x0100240000067ab9 */ /* 0x000fe20000000a00 */
[----:B------:R-:W-:Y:S02]  /*1f60*/  IMAD.U32 R4, RZ, RZ, UR4 ;  /* 0x00000004ff047e24 */ /* 0x000fe4000f8e00ff */
[----:B------:R-:W-:Y:S01]  /*1f70*/  IMAD.U32 R5, RZ, RZ, UR5 ;  /* 0x00000005ff057e24 */ /* 0x000fe2000f8e00ff */
[----:B------:R-:W1:Y:S01]  /*1f80*/  LDC.64 R14, c[0x4][R14] ;  /* 0x010000000e0e7b82 */ /* 0x000e620000000a00 */
[----:B------:R-:W-:Y:S01]  /*1f90*/  ULDC.64 UR4, c[0x4][0x120] ;  /* 0x0100480000047ab9 */ /* 0x000fe20000000a00 */
[----:B------:R-:W-:Y:S02]  /*1fa0*/  IMAD.U32 R10, RZ, RZ, UR6 ;  /* 0x00000006ff0a7e24 */ /* 0x000fe4000f8e00ff */
[----:B0-----:R-:W-:-:S02]  /*1fb0*/  IMAD.U32 R6, RZ, RZ, UR4 ;  /* 0x00000004ff067e24 */ /* 0x001fc4000f8e00ff */
[----:B------:R-:W-:Y:S02]  /*1fc0*/  IMAD.U32 R7, RZ, RZ, UR5 ;  /* 0x00000005ff077e24 */ /* 0x000fe4000f8e00ff */
[----:B------:R-:W-:Y:S02]  /*1fd0*/  IMAD.U32 R11, RZ, RZ, UR7 ;  /* 0x00000007ff0b7e24 */ /* 0x000fe4000f8e00ff */
[----:B------:R-:W-:Y:S02]  /*1fe0*/  IMAD.MOV.U32 R8, RZ, RZ, 0x70 ;  /* 0x00000070ff087424 */ /* 0x000fe400078e00ff */
[----:B------:R-:W-:Y:S02]  /*1ff0*/  IMAD.MOV.U32 R12, RZ, RZ, 0x1 ;  /* 0x00000001ff0c7424 */ /* 0x000fe400078e00ff */
[----:B------:R-:W-:-:S07]  /*2000*/  IMAD.MOV.U32 R13, RZ, RZ, RZ ;  /* 0x000000ffff0d7224 */ /* 0x000fce00078e00ff */
[----:B------:R-:W-:-:S07]  /*2010*/  LEPC R20, `(.L_x_430) ;  /* 0x000000001014794e */ /* 0x000fce0000000000 */
[----:B-1---5:R-:W-:Y:S05]  /*2020*/  CALL.ABS.NOINC R14 ;  /* 0x000000000e007343 */ /* 0x022fea0003c00000 */
.L_x_430:
[----:B------:R-:W-:Y:S05]  /*2030*/  BSYNC B6 ;  /* 0x0000000000067941 */ /* 0x000fea0003800000 */
.L_x_429:
        /* <DEDUP_REMOVED lines=11> */
[----:B0-----:R-:W-:Y:S02]  /*20f0*/  IMAD.U32 R6, RZ, RZ, UR6 ;  /* 0x00000006ff067e24 */ /* 0x001fe4000f8e00ff */
[----:B------:R-:W-:-:S02]  /*2100*/  IMAD.U32 R7, RZ, RZ, UR7 ;  /* 0x00000007ff077e24 */ /* 0x000fc4000f8e00ff */
[----:B------:R-:W-:Y:S02]  /*2110*/  IMAD.U32 R10, RZ, RZ, UR4 ;  /* 0x00000004ff0a7e24 */ /* 0x000fe4000f8e00ff */
[----:B------:R-:W-:Y:S02]  /*2120*/  IMAD.U32 R11, RZ, RZ, UR5 ;  /* 0x00000005ff0b7e24 */ /* 0x000fe4000f8e00ff */
[----:B------:R-:W-:Y:S02]  /*2130*/  IMAD.MOV.U32 R8, RZ, RZ, 0x70 ;  /* 0x00000070ff087424 */ /* 0x000fe400078e00ff */
[----:B------:R-:W-:Y:S02]  /*2140*/  IMAD.MOV.U32 R12, RZ, RZ, 0x1 ;  /* 0x00000001ff0c7424 */ /* 0x000fe400078e00ff */
[----:B------:R-:W-:-:S07]  /*2150*/  IMAD.MOV.U32 R13, RZ, RZ, RZ ;  /* 0x000000ffff0d7224 */ /* 0x000fce00078e00ff */
[----:B------:R-:W-:-:S07]  /*2160*/  LEPC R20, `(.L_x_432) ;  /* 0x000000001014794e */ /* 0x000fce0000000000 */
[----:B-1---5:R-:W-:Y:S05]  /*2170*/  CALL.ABS.NOINC R14 ;  /* 0x000000000e007343 */ /* 0x022fea0003c00000 */
.L_x_432:
[----:B------:R-:W-:Y:S05]  /*2180*/  BSYNC B6 ;  /* 0x0000000000067941 */ /* 0x000fea0003800000 */
.L_x_431:
[----:B------:R-:W-:Y:S01]  /*2190*/  ULDC.64 UR4, c[0x0][0x9f8] ;  /* 0x00027e0000047ab9 */ /* 0x000fe20000000a00 */
[----:B------:R-:W-:Y:S01]  /*21a0*/  IMAD.MOV.U32 R8, RZ, RZ, R203 ;  /* 0x000000ffff087224 */ /* 0x000fe200078e00cb */
[----:B------:R-:W-:Y:S01]  /*21b0*/  ISETP.NE.U32.AND P0, PT, RZ, UR4, PT ;  /* 0x00000004ff007c0c */ /* 0x000fe2000bf05070 */
[----:B------:R-:W1:Y:S01]  /*21c0*/  LDC.64 R10, c[0x0][0x300] ;  /* 0x0000c000ff0a7b82 */ /* 0x000e620000000a00 */
[C---:B------:R-:W-:Y:S02]  /*21d0*/  VIADD R0, R18.reuse, 0x20 ;  /* 0x0000002012007836 */ /* 0x040fe40000000000 */
[----:B------:R-:W-:Y:S01]  /*21e0*/  VIADD R3, R18, 0x80 ;  /* 0x0000008012037836 */ /* 0x000fe20000000000 */
[----:B------:R-:W-:Y:S01]  /*21f0*/  ISETP.NE.AND.EX P0, PT, RZ, UR5, PT, P0 ;  /* 0x00000005ff007c0c */ /* 0x000fe2000bf05300 */
[----:B------:R-:W-:Y:S01]  /*2200*/  IMAD.IADD R118, R27, 0x1, R26 ;  /* 0x000000011b767824 */ /* 0x000fe200078e021a */
[----:B------:R-:W-:Y:S01]  /*2210*/  SHF.R.S32.HI R19, RZ, 0x1f, R18 ;  /* 0x0000001fff137819 */ /* 0x000fe20000011412 */
[----:B------:R-:W-:Y:S01]  /*2220*/  ULDC.64 UR6, c[0x0][0x330] ;  /* 0x0000cc0000067ab9 */ /* 0x000fe20000000a00 */
[----:B------:R-:W2:Y:S09]  /*2230*/  LDC.64 R12, c[0x0][0x3f8] ;  /* 0x0000fe00ff0c7b82 */ /* 0x000eb20000000a00 */
[----:B------:R-:W-:Y:S01]  /*2240*/  @P0 IADD3 R4, P1, R204, UR4, RZ ;  /* 0x00000004cc040c10 */ /* 0x000fe2000ff3e0ff */
[----:B------:R-:W-:Y:S01]  /*2250*/  ULDC UR4, c[0x0][0x2f4] ;  /* 0x0000bd0000047ab9 */ /* 0x000fe20000000800 */
[----:B------:R-:W-:Y:S01]  /*2260*/  VIADD R20, R18, 0xa0 ;  /* 0x000000a012147836 */ /* 0x000fe20000000000 */
[----:B------:R-:W3:Y:S01]  /*2270*/  LDC R27, c[0x0][0x3f4] ;  /* 0x0000fd00ff1b7b82 */ /* 0x000ee20000000800 */
[----:B------:R-:W-:-:S05]  /*2280*/  @P0 IADD3.X R5, R205, UR5, RZ, P1, !PT ;  /* 0x00000005cd050c10 */ /* 0x000fca0008ffe4ff */
[----:B------:R4:W3:Y:S01]  /*2290*/  @P0 LDG.E R8, desc[UR58][R4.64] ;  /* 0x0000003a04080981 */ /* 0x0008e2000c1e1900 */
[----:B------:R-:W-:Y:S01]  /*22a0*/  ISETP.GE.AND P2, PT, R0, UR4, PT ;  /* 0x0000000400007c0c */ /* 0x000fe2000bf46270 */
[C---:B------:R-:W-:Y:S01]  /*22b0*/  IMAD.WIDE.U32 R112, R199.reuse, UR6, R18 ;  /* 0x00000006c7707c25 */ /* 0x040fe2000f8e0012 */
[----:B------:R-:W-:Y:S01]  /*22c0*/  ISETP.GE.AND P0, PT, R18, UR4, PT ;  /* 0x0000000412007c0c */ /* 0x000fe2000bf06270 */
[----:B------:R-:W3:Y:S01]  /*22d0*/  S2R R151, SR_TID.X ;  /* 0x0000000000977919 */ /* 0x000ee20000002100 */
[----:B0-----:R-:W-:Y:S01]  /*22e0*/  SEL R6, RZ, 0xffffffff, P2 ;  /* 0xffffffffff067807 */ /* 0x001fe20001000000 */
[----:B------:R-:W-:Y:S01]  /*22f0*/  IMAD R113, R199, UR7, R113 ;  /* 0x00000007c7717c24 */ /* 0x000fe2000f8e0271 */
[----:B------:R-:W-:Y:S01]  /*2300*/  ISETP.GE.AND P1, PT, R3, UR4, PT ;  /* 0x0000000403007c0c */ /* 0x000fe2000bf26270 */
[----:B------:R-:W-:Y:S01]  /*2310*/  ULDC.64 UR6, c[0x0][0xa08] ;  /* 0x0002820000067ab9 */ /* 0x000fe20000000a00 */
[----:B------:R-:W-:Y:S01]  /*2320*/  SEL R3, RZ, 0x1, P0 ;  /* 0x00000001ff037807 */ /* 0x000fe20000000000 */
[----:B------:R-:W-:Y:S01]  /*2330*/  IMAD.SHL.U32 R6, R6, 0x2, RZ ;  /* 0x0000000206067824 */ /* 0x000fe200078e00ff */
[----:B------:R-:W-:Y:S01]  /*2340*/  SHF.R.S32.HI R21, RZ, 0x1f, R118 ;  /* 0x0000001fff157819 */ /* 0x000fe20000011476 */
[----:B----4-:R-:W-:Y:S01]  /*2350*/  VIADD R4, R18, 0x60 ;  /* 0x0000006012047836 */ /* 0x010fe20000000000 */
[----:B------:R-:W-:Y:S01]  /*2360*/  SHF.R.S32.HI R144, RZ, 0x1f, R17 ;  /* 0x0000001fff907819 */ /* 0x000fe20000011411 */
[----:B--2---:R-:W-:Y:S01]  /*2370*/  IMAD.WIDE.U32 R108, R17, R12, R18 ;  /* 0x0000000c116c7225 */ /* 0x004fe200078e0012 */
[----:B------:R-:W-:-:S02]  /*2380*/  LOP3.LUT R5, R6, 0x2, R3, 0xe2, !PT ;  /* 0x0000000206057812 */ /* 0x000fc400078ee203 */
[----:B------:R-:W-:Y:S01]  /*2390*/  ISETP.GE.AND P2, PT, R4, UR4, PT ;  /* 0x0000000404007c0c */ /* 0x000fe2000bf46270 */
[----:B------:R-:W-:Y:S01]  /*23a0*/  VIADD R3, R18, 0x40 ;  /* 0x0000004012037836 */ /* 0x000fe20000000000 */
[----:B------:R-:W-:Y:S01]  /*23b0*/  SEL R34, RZ, 0x10, P1 ;  /* 0x00000010ff227807 */ /* 0x000fe20000800000 */
[-C--:B-1----:R-:W-:Y:S01]  /*23c0*/  IMAD R9, R21, R10.reuse, RZ ;  /* 0x0000000a15097224 */ /* 0x082fe200078e02ff */
[--C-:B------:R-:W-:Y:S01]  /*23d0*/  SHF.R.S32.HI R23, RZ, 0x1f, R22.reuse ;  /* 0x0000001fff177819 */ /* 0x100fe20000011416 */
[C---:B------:R-:W-:Y:S01]  /*23e0*/  IMAD.WIDE.U32 R6, R118.reuse, R10, RZ ;  /* 0x0000000a76067225 */ /* 0x040fe200078e00ff */
[C---:B------:R-:W-:Y:S02]  /*23f0*/  ISETP.GE.AND P0, PT, R3.reuse, UR4, PT ;  /* 0x0000000403007c0c */ /* 0x040fe4000bf06270 */
[----:B---3--:R-:W-:Y:S01]  /*2400*/  ISETP.GE.AND P3, PT, R3, R27, PT ;  /* 0x0000001b0300720c */ /* 0x008fe20003f66270 */
[----:B------:R-:W-:Y:S01]  /*2410*/  IMAD R15, R118, R11, R9 ;  /* 0x0000000b760f7224 */ /* 0x000fe200078e0209 */
[----:B------:R-:W-:Y:S01]  /*2420*/  SEL R14, RZ, 0x4, P0 ;  /* 0x00000004ff0e7807 */ /* 0x000fe20000000000 */
[----:B------:R-:W-:Y:S01]  /*2430*/  IMAD.WIDE.U32 R110, R17, R12, R22 ;  /* 0x0000000c116e7225 */ /* 0x000fe200078e0016 */
[----:B------:R-:W-:-:S02]  /*2440*/  SEL R9, RZ, 0x8, P2 ;  /* 0x00000008ff097807 */ /* 0x000fc40001000000 */
[----:B------:R-:W-:Y:S01]  /*2450*/  ISETP.NE.U32.AND P0, PT, RZ, UR6, PT ;  /* 0x00000006ff007c0c */ /* 0x000fe2000bf05070 */
[----:B------:R-:W-:Y:S01]  /*2460*/  IMAD.IADD R7, R7, 0x1, R15 ;  /* 0x0000000107077824 */ /* 0x000fe200078e020f */
[----:B------:R-:W-:Y:S01]  /*2470*/  ISETP.GE.AND P2, PT, R20, UR4, PT ;  /* 0x0000000414007c0c */ /* 0x000fe2000bf46270 */
[----:B------:R-:W-:Y:S01]  /*2480*/  ULDC.64 UR4, c[0x0][0x308] ;  /* 0x0000c20000047ab9 */ /* 0x000fe20000000a00 */
[----:B------:R-:W-:Y:S01]  /*2490*/  LOP3.LUT R5, R9, R5, R14, 0xfe, !PT ;  /* 0x0000000509057212 */ /* 0x000fe200078efe0e */
[----:B------:R-:W-:Y:S01]  /*24a0*/  IMAD.WIDE.U32 R6, R199, UR4, R6 ;  /* 0x00000004c7067c25 */ /* 0x000fe2000f8e0006 */
[----:B------:R-:W-:Y:S01]  /*24b0*/  ISETP.NE.AND.EX P0, PT, RZ, UR7, PT, P0 ;  /* 0x00000007ff007c0c */ /* 0x000fe2000bf05300 */
[----:B------:R-:W0:Y:S01]  /*24c0*/  LDC.64 R14, c[0x0][0x408] ;  /* 0x00010200ff0e7b82 */ /* 0x000e220000000a00 */
[----:B------:R-:W-:Y:S01]  /*24d0*/  LOP3.LUT R34, R5, R34, RZ, 0xfc, !PT ;  /* 0x0000002205227212 */ /* 0x000fe200078efcff */
[----:B------:R-:W-:Y:S01]  /*24e0*/  IMAD R7, R199, UR5, R7 ;  /* 0x00000005c7077c24 */ /* 0x000fe2000f8e0207 */
[----:B------:R-:W-:Y:S01]  /*24f0*/  ULDC.64 UR4, c[0x0][0x310] ;  /* 0x0000c40000047ab9 */ /* 0x000fe20000000a00 */
[----:B------:R-:W-:Y:S01]  /*2500*/  ISETP.GE.AND P1, PT, R0, R27, PT ;  /* 0x0000001b0000720c */ /* 0x000fe20003f26270 */
[----:B------:R-:W-:Y:S01]  /*2510*/  IMAD.SHL.U32 R135, R10, 0x40, RZ ;  /* 0x000000400a877824 */ /* 0x000fe200078e00ff */
[----:B------:R-:W-:Y:S01]  /*2520*/  LOP3.LUT R28, R28, 0xfffffffe, RZ, 0xc0, !PT ;  /* 0xfffffffe1c1c7812 */ /* 0x000fe200078ec0ff */
[----:B------:R-:W-:Y:S01]  /*2530*/  IMAD.MOV.U32 R130, RZ, RZ, 0x20 ;  /* 0x00000020ff827424 */ /* 0x000fe200078e00ff */
[----:B------:R-:W-:Y:S01]  /*2540*/  SHF.R.U32.HI R37, RZ, 0x3, R185 ;  /* 0x00000003ff257819 */ /* 0x000fe200000116b9 */
[----:B------:R-:W-:Y:S01]  /*2550*/  IMAD.SHL.U32 R122, R27, 0x2, RZ ;  /* 0x000000021b7a7824 */ /* 0x000fe200078e00ff */
[----:B------:R-:W-:-:S02]  /*2560*/  @P3 LOP3.LUT R28, R28, 0x1, RZ, 0xfc, !PT ;  /* 0x000000011c1c3812 */ /* 0x000fc400078efcff */
[C-C-:B------:R-:W-:Y:S02]  /*2570*/  SHF.L.U64.HI R131, R10.reuse, 0x7, R11.reuse ;  /* 0x000000070a837819 */ /* 0x140fe4000001020b */
[----:B------:R-:W-:Y:S01]  /*2580*/  SHF.L.U64.HI R134, R10, 0x6, R11 ;  /* 0x000000060a867819 */ /* 0x000fe2000001020b */
[----:B------:R1:W-:Y:S01]  /*2590*/  STL [R1+0x10], R28 ;  /* 0x0000101c01007387 */ /* 0x0003e20000100800 */
[----:B------:R-:W-:Y:S02]  /*25a0*/  SHF.L.U64.HI R132, R12, 0x7, R13 ;  /* 0x000000070c847819 */ /* 0x000fe4000001020d */
[----:B------:R-:W-:Y:S02]  /*25b0*/  IADD3 R118, P4, R17, R118, RZ ;  /* 0x0000007611767210 */ /* 0x000fe40007f9e0ff */
[----:B------:R-:W-:Y:S02]  /*25c0*/  SHF.R.S32.HI R147, RZ, 0x1f, R207 ;  /* 0x0000001fff937819 */ /* 0x000fe400000114cf */
[----:B------:R-:W-:Y:S01]  /*25d0*/  LEA.HI R151, R151, 0x8, RZ, 0x19 ;  /* 0x0000000897977811 */ /* 0x000fe200078fc8ff */
[----:B------:R-:W-:Y:S01]  /*25e0*/  IMAD.X R119, R21, 0x1, R144, P4 ;  /* 0x0000000115777824 */ /* 0x000fe200020e0690 */
[----:B0-----:R-:W-:Y:S01]  /*25f0*/  SHF.L.U64.HI R133, R14, 0x7, R15 ;  /* 0x000000070e857819 */ /* 0x001fe2000001020f */
[----:B------:R-:W-:-:S04]  /*2600*/  IMAD.WIDE.U32 R106, R17, R14, R22 ;  /* 0x0000000e116a7225 */ /* 0x000fc800078e0016 */
[----:B------:R-:W-:Y:S01]  /*2610*/  IMAD.WIDE.U32 R104, R17, R14, R18 ;  /* 0x0000000e11687225 */ /* 0x000fe200078e0012 */
[----:B------:R-:W-:Y:S02]  /*2620*/  SHF.R.S32.HI R9, RZ, 0x1f, R8 ;  /* 0x0000001fff097819 */ /* 0x000fe40000011408 */
[----:B------:R-:W-:Y:S01]  /*2630*/  SEL R99, R8, RZ, !P0 ;  /* 0x000000ff08637207 */ /* 0x000fe20004000000 */
[----:B------:R-:W-:Y:S01]  /*2640*/  IMAD R8, R144, R12, RZ ;  /* 0x0000000c90087224 */ /* 0x000fe200078e02ff */
[----:B------:R-:W-:-:S03]  /*2650*/  SEL R9, R9, RZ, !P0 ;  /* 0x000000ff09097207 */ /* 0x000fc60004000000 */
[----:B------:R-:W-:-:S04]  /*2660*/  IMAD.WIDE.U32 R114, R99, UR4, R6 ;  /* 0x0000000463727c25 */ /* 0x000fc8000f8e0006 */
[----:B------:R-:W-:Y:S02]  /*2670*/  IMAD R20, R9, UR4, RZ ;  /* 0x0000000409147c24 */ /* 0x000fe4000f8e02ff */
[----:B------:R-:W-:-:S04]  /*2680*/  IMAD.WIDE.U32 R6, R17, R10, R18 ;  /* 0x0000000a11067225 */ /* 0x000fc800078e0012 */
[----:B------:R-:W-:Y:S01]  /*2690*/  IMAD R31, R99, UR5, R20 ;  /* 0x00000005631f7c24 */ /* 0x000fe2000f8e0214 */
[----:B------:R-:W-:Y:S01]  /*26a0*/  IADD3 R5, P0, R114, R6, RZ ;  /* 0x0000000672057210 */ /* 0x000fe20007f1e0ff */
[----:B------:R-:W-:Y:S01]  /*26b0*/  IMAD R20, R144, R10, RZ ;  /* 0x0000000a90147224 */ /* 0x000fe200078e02ff */
[----:B------:R-:W-:Y:S01]  /*26c0*/  ULDC.64 UR4, c[0x0][0x338] ;  /* 0x0000ce0000047ab9 */ /* 0x000fe20000000a00 */
[----:B------:R-:W-:Y:S02]  /*26d0*/  IMAD.IADD R6, R115, 0x1, R31 ;  /* 0x0000000173067824 */ /* 0x000fe400078e021f */
[C---:B------:R-:W-:Y:S02]  /*26e0*/  IMAD R33, R17.reuse, R11, R20 ;  /* 0x0000000b11217224 */ /* 0x040fe400078e0214 */
[----:B------:R-:W-:Y:S02]  /*26f0*/  IMAD R29, R17, R13, R8 ;  /* 0x0000000d111d7224 */ /* 0x000fe400078e0208 */
[----:B------:R-:W-:Y:S01]  /*2700*/  IMAD R8, R9, UR4, RZ ;  /* 0x0000000409087c24 */ /* 0x000fe2000f8e02ff */
[----:B------:R-:W-:Y:S01]  /*2710*/  IADD3.X R7, R6, R7, R33, P0, !PT ;  /* 0x0000000706077210 */ /* 0x000fe200007fe421 */
[----:B------:R-:W-:Y:S01]  /*2720*/  IMAD.WIDE.U32 R112, R99, UR4, R112 ;  /* 0x0000000463707c25 */ /* 0x000fe2000f8e0070 */
[----:B------:R-:W-:-:S03]  /*2730*/  ISETP.GE.AND P0, PT, R18, R27, PT ;  /* 0x0000001b1200720c */ /* 0x000fc60003f06270 */
[----:B------:R-:W-:Y:S01]  /*2740*/  IMAD R99, R99, UR5, R8 ;  /* 0x0000000563637c24 */ /* 0x000fe2000f8e0208 */
[----:B------:R-:W-:Y:S01]  /*2750*/  SEL R9, R27, RZ, P0 ;  /* 0x000000ff1b097207 */ /* 0x000fe20000000000 */
[----:B------:R-:W-:Y:S02]  /*2760*/  IMAD R8, R144, R14, RZ ;  /* 0x0000000e90087224 */ /* 0x000fe400078e02ff */
[----:B------:R-:W-:Y:S02]  /*2770*/  IMAD.IADD R111, R111, 0x1, R29 ;  /* 0x000000016f6f7824 */ /* 0x000fe400078e021d */
[----:B------:R-:W-:Y:S01]  /*2780*/  IMAD R31, R17, R15, R8 ;  /* 0x0000000f111f7224 */ /* 0x000fe200078e0208 */
[----:B------:R-:W-:Y:S01]  /*2790*/  SEL R8, R27, RZ, P3 ;  /* 0x000000ff1b087207 */ /* 0x000fe20001800000 */
[----:B------:R-:W-:Y:S01]  /*27a0*/  IMAD.IADD R109, R29, 0x1, R109 ;  /* 0x000000011d6d7824 */ /* 0x000fe200078e026d */
[----:B------:R-:W-:Y:S01]  /*27b0*/  SEL R29, R27, RZ, P1 ;  /* 0x000000ff1b1d7207 */ /* 0x000fe20000800000 */
[----:B------:R-:W-:Y:S01]  /*27c0*/  IMAD.IADD R9, R18, 0x1, R9 ;  /* 0x0000000112097824 */ /* 0x000fe200078e0209 */
[----:B------:R-:W-:Y:S01]  /*27d0*/  LOP3.LUT P3, RZ, R231, 0x4, RZ, 0xc0, !PT ;  /* 0x00000004e7ff7812 */ /* 0x000fe2000786c0ff */
[----:B------:R-:W-:-:S02]  /*27e0*/  IMAD.IADD R26, R3, 0x1, R8 ;  /* 0x00000001031a7824 */ /* 0x000fc400078e0208 */
[----:B------:R-:W-:Y:S01]  /*27f0*/  IMAD.IADD R29, R0, 0x1, R29 ;  /* 0x00000001001d7824 */ /* 0x000fe200078e021d */
[----:B------:R-:W-:Y:S01]  /*2800*/  SHF.R.S32.HI R8, RZ, 0x1f, R9 ;  /* 0x0000001fff087819 */ /* 0x000fe20000011409 */
[----:B------:R-:W-:Y:S01]  /*2810*/  IMAD.IADD R107, R107, 0x1, R31 ;  /* 0x000000016b6b7824 */ /* 0x000fe200078e021f */
[----:B------:R-:W-:Y:S01]  /*2820*/  SEL R130, R130, 0xffffffe0, !P3 ;  /* 0xffffffe082827807 */ /* 0x000fe20005800000 */
[----:B------:R-:W-:Y:S01]  /*2830*/  IMAD.IADD R105, R31, 0x1, R105 ;  /* 0x000000011f697824 */ /* 0x000fe200078e0269 */
[CC--:B------:R-:W-:Y:S01]  /*2840*/  LEA.HI R30, R8.reuse, R9.reuse, RZ, 0x3 ;  /* 0x00000009081e7211 */ /* 0x0c0fe200078f18ff */
[CC--:B-----5:R-:W-:Y:S01]  /*2850*/  IMAD.WIDE.U32 R110, R143.reuse, R12.reuse, R110 ;  /* 0x0000000c8f6e7225 */ /* 0x0e0fe200078e006e */
[----:B------:R-:W-:Y:S02]  /*2860*/  SHF.R.S32.HI R20, RZ, 0x1f, R29 ;  /* 0x0000001fff147819 */ /* 0x000fe4000001141d */
[----:B------:R-:W-:Y:S01]  /*2870*/  LEA.HI R8, R8, R9, RZ, 0x6 ;  /* 0x0000000908087211 */ /* 0x000fe200078f30ff */
[----:B------:R-:W-:Y:S01]  /*2880*/  IMAD.WIDE.U32 R108, R143, R12, R108 ;  /* 0x0000000c8f6c7225 */ /* 0x000fe200078e006c */
[----:B------:R-:W-:-:S02]  /*2890*/  SHF.R.S32.HI R31, RZ, 0x1f, R26 ;  /* 0x0000001fff1f7819 */ /* 0x000fc4000001141a */
[-C--:B------:R-:W-:Y:S01]  /*28a0*/  LEA.HI R32, R20, R29.reuse, RZ, 0x3 ;  /* 0x0000001d14207211 */ /* 0x080fe200078f18ff */
[----:B------:R-:W-:Y:S01]  /*28b0*/  IMAD.SHL.U32 R9, R8, 0x80, RZ ;  /* 0x0000008008097824 */ /* 0x000fe200078e00ff */
[----:B------:R-:W-:Y:S01]  /*28c0*/  LEA.HI R20, R20, R29, RZ, 0x6 ;  /* 0x0000001d14147211 */ /* 0x000fe200078f30ff */
[----:B------:R-:W-:Y:S01]  /*28d0*/  IMAD.SHL.U32 R11, R12, 0x40, RZ ;  /* 0x000000400c0b7824 */ /* 0x000fe200078e00ff */
[----:B------:R-:W-:Y:S01]  /*28e0*/  LEA.HI R36, R31, R26, RZ, 0x3 ;  /* 0x0000001a1f247211 */ /* 0x000fe200078f18ff */
[----:B------:R-:W-:Y:S01]  /*28f0*/  IMAD.WIDE.U32 R106, R143, R14, R106 ;  /* 0x0000000e8f6a7225 */ /* 0x000fe200078e006a */
[----:B------:R-:W-:Y:S02]  /*2900*/  LEA.HI R31, R31, R26, RZ, 0x6 ;  /* 0x0000001a1f1f7211 */ /* 0x000fe400078f30ff */
[----:B------:R-:W-:Y:S01]  /*2910*/  LOP3.LUT R8, R191, 0x38, R30, 0xf8, !PT ;  /* 0x00000038bf087812 */ /* 0x000fe200078ef81e */
[----:B------:R-:W-:Y:S01]  /*2920*/  IMAD.SHL.U32 R26, R20, 0x80, RZ ;  /* 0x00000080141a7824 */ /* 0x000fe200078e00ff */
[----:B------:R-:W-:Y:S01]  /*2930*/  LOP3.LUT R9, R9, 0xffffe000, RZ, 0xc0, !PT ;  /* 0xffffe00009097812 */ /* 0x000fe200078ec0ff */
[----:B------:R-:W-:Y:S01]  /*2940*/  IMAD.SHL.U32 R31, R31, 0x80, RZ ;  /* 0x000000801f1f7824 */ /* 0x000fe200078e00ff */
[----:B------:R-:W-:Y:S01]  /*2950*/  LOP3.LUT R29, R8, R193, RZ, 0x3c, !PT ;  /* 0x000000c1081d7212 */ /* 0x000fe200078e3cff */
[----:B------:R-:W-:Y:S01]  /*2960*/  IMAD.WIDE.U32 R104, R143, R14, R104 ;  /* 0x0000000e8f687225 */ /* 0x000fe200078e0068 */
[----:B------:R-:W-:-:S02]  /*2970*/  LOP3.LUT R20, R191, 0x38, R32, 0xf8, !PT ;  /* 0x00000038bf147812 */ /* 0x000fc400078ef820 */
[----:B------:R-:W-:Y:S01]  /*2980*/  LOP3.LUT R26, R26, 0xffffe000, RZ, 0xc0, !PT ;  /* 0xffffe0001a1a7812 */ /* 0x000fe200078ec0ff */
[----:B------:R-:W-:Y:S01]  /*2990*/  IMAD R142, R192, 0x200, R9 ;  /* 0x00000200c08e7824 */ /* 0x000fe200078e0209 */
[----:B------:R-:W-:Y:S01]  /*29a0*/  LOP3.LUT R20, R20, R193, RZ, 0x3c, !PT ;  /* 0x000000c114147212 */ /* 0x000fe200078e3cff */
[----:B------:R-:W-:Y:S01]  /*29b0*/  IMAD.IADD R99, R113, 0x1, R99 ;  /* 0x0000000171637824 */ /* 0x000fe200078e0263 */
[----:B------:R-:W-:Y:S01]  /*29c0*/  LOP3.LUT R35, R185, 0x38, R36, 0xf8, !PT ;  /* 0x00000038b9237812 */ /* 0x000fe200078ef824 */
[----:B------:R-:W-:Y:S01]  /*29d0*/  IMAD.IADD R142, R142, 0x1, R29 ;  /* 0x000000018e8e7824 */ /* 0x000fe200078e021d */
[----:B------:R-:W-:Y:S01]  /*29e0*/  SHF.R.S32.HI R29, RZ, 0x1f, R143 ;  /* 0x0000001fff1d7819 */ /* 0x000fe2000001148f */
[----:B------:R-:W-:Y:S01]  /*29f0*/  IMAD R141, R192, 0x200, R26 ;  /* 0x00000200c08d7824 */ /* 0x000fe200078e021a */
[----:B------:R-:W-:Y:S02]  /*2a00*/  LOP3.LUT R31, R31, 0xffffe000, RZ, 0xc0, !PT ;  /* 0xffffe0001f1f7812 */ /* 0x000fe400078ec0ff */
[----:B------:R-:W-:Y:S01]  /*2a10*/  LOP3.LUT R8, R35, R37, RZ, 0x3c, !PT ;  /* 0x0000002523087212 */ /* 0x000fe200078e3cff */
[----:B------:R-:W-:Y:S01]  /*2a20*/  IMAD.IADD R141, R141, 0x1, R20 ;  /* 0x000000018d8d7824 */ /* 0x000fe200078e0214 */
[----:B-1----:R-:W-:Y:S01]  /*2a30*/  LOP3.LUT R28, R185, 0x38, R30, 0xf8, !PT ;  /* 0x00000038b91c7812 */ /* 0x002fe200078ef81e */
[----:B------:R-:W-:Y:S01]  /*2a40*/  IMAD R20, R29, R12, RZ ;  /* 0x0000000c1d147224 */ /* 0x000fe200078e02ff */
[----:B------:R-:W-:Y:S01]  /*2a50*/  IADD3 R137, R8, R31, R195 ;  /* 0x0000001f08897210 */ /* 0x000fe20007ffe0c3 */
[----:B------:R-:W-:Y:S01]  /*2a60*/  IMAD R139, R192, 0x200, R31 ;  /* 0x00000200c08b7824 */ /* 0x000fe200078e021f */
[----:B------:R-:W-:Y:S01]  /*2a70*/  LOP3.LUT R28, R28, R37, RZ, 0x3c, !PT ;  /* 0x000000251c1c7212 */ /* 0x000fe200078e3cff */
[----:B------:R-:W-:Y:S01]  /*2a80*/  IMAD R31, R143, R13, R20 ;  /* 0x0000000d8f1f7224 */ /* 0x000fe200078e0214 */
[----:B------:R-:W-:Y:S01]  /*2a90*/  LOP3.LUT R33, R185, 0x38, R32, 0xf8, !PT ;  /* 0x00000038b9217812 */ /* 0x000fe200078ef820 */
[----:B------:R-:W-:Y:S01]  /*2aa0*/  IMAD R20, R29, R14, RZ ;  /* 0x0000000e1d147224 */ /* 0x000fe200078e02ff */
[----:B------:R-:W-:Y:S01]  /*2ab0*/  IADD3 R140, R28, R9, R195 ;  /* 0x000000091c8c7210 */ /* 0x000fe20007ffe0c3 */
[----:B------:R-:W-:Y:S01]  /*2ac0*/  IMAD.SHL.U32 R8, R10, 0x80, RZ ;  /* 0x000000800a087824 */ /* 0x000fe200078e00ff */
[----:B------:R-:W-:Y:S01]  /*2ad0*/  LOP3.LUT R38, R191, 0x38, R36, 0xf8, !PT ;  /* 0x00000038bf267812 */ /* 0x000fe200078ef824 */
[----:B------:R-:W-:Y:S01]  /*2ae0*/  IMAD R29, R143, R15, R20 ;  /* 0x0000000f8f1d7224 */ /* 0x000fe200078e0214 */
[----:B------:R-:W-:Y:S01]  /*2af0*/  LOP3.LUT R20, R191, 0x18, R18, 0xf8, !PT ;  /* 0x00000018bf147812 */ /* 0x000fe200078ef812 */
[C---:B------:R-:W-:Y:S01]  /*2b00*/  IMAD.SHL.U32 R10, R12.reuse, 0x80, RZ ;  /* 0x000000800c0a7824 */ /* 0x040fe200078e00ff */
[----:B------:R-:W-:Y:S01]  /*2b10*/  SHF.L.U64.HI R9, R12, 0x6, R13 ;  /* 0x000000060c097819 */ /* 0x000fe2000001020d */
[----:B------:R-:W-:Y:S01]  /*2b20*/  IMAD.IADD R21, R31, 0x1, R109 ;  /* 0x000000011f157824 */ /* 0x000fe200078e026d */
[----:B------:R-:W-:Y:S01]  /*2b30*/  LOP3.LUT R33, R33, R37, RZ, 0x3c, !PT ;  /* 0x0000002521217212 */ /* 0x000fe200078e3cff */
[----:B------:R-:W-:Y:S01]  /*2b40*/  IMAD.IADD R27, R29, 0x1, R105 ;  /* 0x000000011d1b7824 */ /* 0x000fe200078e0269 */
[C---:B------:R-:W-:Y:S01]  /*2b50*/  SHF.L.U64.HI R12, R14.reuse, 0x6, R15 ;  /* 0x000000060e0c7819 */ /* 0x040fe2000001020f */
[----:B------:R-:W-:Y:S01]  /*2b60*/  IMAD.SHL.U32 R13, R14, 0x80, RZ ;  /* 0x000000800e0d7824 */ /* 0x000fe200078e00ff */
[-C--:B------:R-:W-:Y:S01]  /*2b70*/  LOP3.LUT R15, R20, R193.reuse, RZ, 0x3c, !PT ;  /* 0x000000c1140f7212 */ /* 0x080fe200078e3cff */
[----:B------:R-:W-:Y:S01]  /*2b80*/  IMAD.IADD R20, R111, 0x1, R31 ;  /* 0x000000016f147824 */ /* 0x000fe200078e021f */
[----:B------:R-:W-:Y:S01]  /*2b90*/  SEL R35, RZ, 0x20, P2 ;  /* 0x00000020ff237807 */ /* 0x000fe20001000000 */
[----:B------:R-:W-:Y:S01]  /*2ba0*/  IMAD.SHL.U32 R14, R14, 0x40, RZ ;  /* 0x000000400e0e7824 */ /* 0x000fe200078e00ff */
[----:B------:R-:W-:Y:S01]  /*2bb0*/  LOP3.LUT R38, R38, R193, RZ, 0x3c, !PT ;  /* 0x000000c126267212 */ /* 0x000fe200078e3cff */
[----:B------:R-:W-:Y:S01]  /*2bc0*/  IMAD R15, R192, 0x200, R15 ;  /* 0x00000200c00f7824 */ /* 0x000fe200078e020f */
[----:B------:R-:W-:Y:S01]  /*2bd0*/  IADD3 R138, R33, R26, R195 ;  /* 0x0000001a218a7210 */ /* 0x000fe20007ffe0c3 */
[----:B------:R-:W-:Y:S01]  /*2be0*/  IMAD.IADD R26, R107, 0x1, R29 ;  /* 0x000000016b1a7824 */ /* 0x000fe200078e021d */
[----:B------:R-:W-:Y:S01]  /*2bf0*/  LOP3.LUT R98, R34, R35, RZ, 0xfc, !PT ;  /* 0x0000002322627212 */ /* 0x000fe200078efcff */
[----:B------:R-:W-:Y:S01]  /*2c00*/  IMAD.IADD R139, R139, 0x1, R38 ;  /* 0x000000018b8b7824 */ /* 0x000fe200078e0226 */
[----:B------:R-:W-:Y:S01]  /*2c10*/  LOP3.LUT R29, R30, 0xfffffff8, RZ, 0xc0, !PT ;  /* 0xfffffff81e1d7812 */ /* 0x000fe200078ec0ff */
[----:B------:R-:W-:Y:S01]  /*2c20*/  IMAD.IADD R136, R130, 0x1, R15 ;  /* 0x0000000182887824 */ /* 0x000fe200078e020f */
[----:B------:R-:W-:-:S02]  /*2c30*/  LOP3.LUT R31, R32, 0xfffffff8, RZ, 0xc0, !PT ;  /* 0xfffffff8201f7812 */ /* 0x000fc400078ec0ff */
[----:B------:R-:W-:Y:S02]  /*2c40*/  LOP3.LUT R33, R36, 0xfffffff8, RZ, 0xc0, !PT ;  /* 0xfffffff824217812 */ /* 0x000fe400078ec0ff */
[----:B------:R-:W-:Y:S02]  /*2c50*/  SHF.R.S32.HI R28, RZ, 0x3, R30 ;  /* 0x00000003ff1c7819 */ /* 0x000fe4000001141e */
[----:B------:R-:W-:Y:S02]  /*2c60*/  SHF.R.S32.HI R30, RZ, 0x3, R32 ;  /* 0x00000003ff1e7819 */ /* 0x000fe40000011420 */
[----:B------:R-:W-:Y:S02]  /*2c70*/  SHF.R.S32.HI R32, RZ, 0x3, R36 ;  /* 0x00000003ff207819 */ /* 0x000fe40000011424 */
[C---:B------:R-:W-:Y:S02]  /*2c80*/  LOP3.LUT R38, R98.reuse, 0x2, RZ, 0xc0, !PT ;  /* 0x0000000262267812 */ /* 0x040fe400078ec0ff */
[----:B------:R-:W-:-:S02]  /*2c90*/  LOP3.LUT R39, R98, 0x4, RZ, 0xc0, !PT ;  /* 0x0000000462277812 */ /* 0x000fc400078ec0ff */
[C---:B------:R-:W-:Y:S02]  /*2ca0*/  LOP3.LUT R96, R98.reuse, 0x8, RZ, 0xc0, !PT ;  /* 0x0000000862607812 */ /* 0x040fe400078ec0ff */
[----:B------:R-:W-:Y:S02]  /*2cb0*/  LOP3.LUT R97, R98, 0x10, RZ, 0xc0, !PT ;  /* 0x0000001062617812 */ /* 0x000fe400078ec0ff */
[----:B------:R-:W-:Y:S02]  /*2cc0*/  LOP3.LUT R34, R34, 0x1, RZ, 0xc0, !PT ;  /* 0x0000000122227812 */ /* 0x000fe400078ec0ff */
[----:B------:R-:W-:Y:S02]  /*2cd0*/  SHF.R.S32.HI R35, RZ, 0x1f, R29 ;  /* 0x0000001fff237819 */ /* 0x000fe4000001141d */
[----:B------:R-:W-:Y:S02]  /*2ce0*/  SHF.R.S32.HI R36, RZ, 0x1f, R31 ;  /* 0x0000001fff247819 */ /* 0x000fe4000001141f */
[----:B------:R-:W-:-:S02]  /*2cf0*/  SHF.R.S32.HI R37, RZ, 0x1f, R33 ;  /* 0x0000001fff257819 */ /* 0x000fc40000011421 */
[----:B------:R-:W-:-:S07]  /*2d00*/  LOP3.LUT R98, R98, 0x20, RZ, 0xc0, !PT ;  /* 0x0000002062627812 */ /* 0x000fce00078ec0ff */
.L_x_532:
[----:B------:R-:W2:Y:S01]  /*2d10*/  LDL.LU R46, [R1+0x10] ;  /* 0x00001000012e7983 */ /* 0x000ea20000300800 */
[----:B------:R-:W0:Y:S01]  /*2d20*/  LDC.64 R120, c[0x0][0x2e8] ;  /* 0x0000ba00ff787b82 */ /* 0x000e220000000a00 */
[----:B------:R-:W-:Y:S01]  /*2d30*/  VIADD R50, R25, 0xffffffff ;  /* 0xffffffff19327836 */ /* 0x000fe20000000000 */
[----:B------:R-:W-:Y:S05]  /*2d40*/  YIELD ;  /* 0x0000000000007946 */ /* 0x000fea0003800000 */
[----:B------:R-:W-:Y:S01]  /*2d50*/  SHF.R.S32.HI R43, RZ, 0x1f, R50 ;  /* 0x0000001fff2b7819 */ /* 0x000fe20000011432 */
[----:B------:R-:W1:Y:S01]  /*2d60*/  LDC R117, c[0x0][0x3f4] ;  /* 0x0000fd00ff757b82 */ /* 0x000e620000000800 */
[-C--:B------:R-:W-:Y:S01]  /*2d70*/  IMAD R25, R131, R50.reuse, RZ ;  /* 0x0000003283197224 */ /* 0x080fe200078e02ff */
[----:B------:R-:W-:Y:S01]  /*2d80*/  BSSY B0, `(.L_x_433) ;  /* 0x00007b0000007945 */ /* 0x000fe20003800000 */
[----:B------:R-:W-:-:S04]  /*2d90*/  IMAD.WIDE.U32 R124, R8, R50, RZ ;  /* 0x00000032087c7225 */ /* 0x000fc800078e00ff */
[----:B------:R-:W-:Y:S01]  /*2da0*/  IMAD R25, R43, R8, R25 ;  /* 0x000000082b197224 */ /* 0x000fe200078e0219 */
[-C--:B------:R-:W-:Y:S01]  /*2db0*/  IADD3 R41, P4, R5, R124.reuse, RZ ;  /* 0x0000007c05297210 */ /* 0x080fe20007f9e0ff */
[----:B------:R-:W-:Y:S02]  /*2dc0*/  IMAD R47, R16, 0x6000, R15 ;  /* 0x00006000102f7824 */ /* 0x000fe400078e020f */
[----:B------:R-:W-:Y:S01]  /*2dd0*/  IMAD.IADD R92, R125, 0x1, R25 ;  /* 0x000000017d5c7824 */ /* 0x000fe200078e0219 */
[----:B------:R-:W-:Y:S01]  /*2de0*/  IADD3 R25, P2, P3, R5, R124, R135 ;  /* 0x0000007c05197210 */ /* 0x000fe20007b5e087 */
[----:B------:R-:W-:Y:S02]  /*2df0*/  IMAD R47, R47, 0x2, R116 ;  /* 0x000000022f2f7824 */ /* 0x000fe400078e0274 */
[----:B------:R-:W-:Y:S01]  /*2e00*/  IMAD.X R42, R92, 0x1, R7, P4 ;  /* 0x000000015c2a7824 */ /* 0x000fe200020e0607 */
[----:B------:R-:W-:Y:S02]  /*2e10*/  IADD3.X R40, R7, R92, R134, P2, P3 ;  /* 0x0000005c07287210 */ /* 0x000fe400017e6486 */
[----:B0-----:R-:W-:-:S02]  /*2e20*/  LEA R44, P2, R25, R120, 0x1 ;  /* 0x00000078192c7211 */ /* 0x001fc400078408ff */
[----:B------:R-:W-:Y:S02]  /*2e30*/  ISETP.GT.AND P3, PT, R50, R123, PT ;  /* 0x0000007b3200720c */ /* 0x000fe40003f64270 */
[----:B------:R-:W-:Y:S01]  /*2e40*/  LEA.HI.X R45, R25, R121, R40, 0x1, P2 ;  /* 0x00000079192d7211 */ /* 0x000fe200010f0c28 */
[----:B------:R-:W-:Y:S01]  /*2e50*/  IMAD R25, R16, 0x6000, R136 ;  /* 0x0000600010197824 */ /* 0x000fe200078e0288 */
[----:B-1----:R-:W-:Y:S02]  /*2e60*/  ISETP.GE.AND P2, PT, R117, 0x1, PT ;  /* 0x000000017500780c */ /* 0x002fe40003f46270 */
[----:B------:R-:W-:-:S04]  /*2e70*/  LEA R48, P4, R41, R120, 0x1 ;  /* 0x0000007829307211 */ /* 0x000fc800078808ff */
[----:B------:R-:W-:Y:S02]  /*2e80*/  LEA.HI.X R49, R41, R121, R42, 0x1, P4 ;  /* 0x0000007929317211 */ /* 0x000fe400020f0c2a */
[----:B--2---:R-:W-:-:S04]  /*2e90*/  LOP3.LUT R46, R46, 0xfffffffd, RZ, 0xc0, !PT ;  /* 0xfffffffd2e2e7812 */ /* 0x004fc800078ec0ff */
[----:B------:R-:W-:-:S05]  /*2ea0*/  @P3 LOP3.LUT R46, R46, 0x2, RZ, 0xfc, !PT ;  /* 0x000000022e2e3812 */ /* 0x000fca00078efcff */
[----:B------:R0:W-:Y:S02]  /*2eb0*/  STL [R1+0x10], R46 ;  /* 0x0000102e01007387 */ /* 0x0001e40000100800 */
[----:B0-----:R-:W-:Y:S02]  /*2ec0*/  IMAD R46, R25, 0x2, R116 ;  /* 0x00000002192e7824 */ /* 0x001fe400078e0274 */
[----:B------:R-:W-:Y:S01]  /*2ed0*/  IMAD.MOV.U32 R25, RZ, RZ, R50 ;  /* 0x000000ffff197224 */ /* 0x000fe200078e0032 */
[----:B------:R-:W-:Y:S06]  /*2ee0*/  @!P2 BRA `(.L_x_434) ;  /* 0x00000074008ca947 */ /* 0x000fec0003800000 */
[----:B------:R-:W-:Y:S01]  /*2ef0*/  ULDC.U8 UR4, c[0x0][0x410] ;  /* 0x0001040000047ab9 */ /* 0x000fe20000000000 */
[-C--:B------:R-:W-:Y:S01]  /*2f00*/  IMAD R41, R132, R50.reuse, RZ ;  /* 0x0000003284297224 */ /* 0x080fe200078e02ff */
[----:B------:R-:W-:Y:S01]  /*2f10*/  ISETP.NE.AND P2, PT, RZ, UR4, PT ;  /* 0x00000004ff007c0c */ /* 0x000fe2000bf45270 */
[----:B------:R-:W-:Y:S02]  /*2f20*/  IMAD R40, R133, R50, RZ ;  /* 0x0000003285287224 */ /* 0x000fe400078e02ff */
[----:B------:R-:W-:Y:S02]  /*2f30*/  IMAD R41, R43, R10, R41 ;  /* 0x0000000a2b297224 */ /* 0x000fe400078e0229 */
[----:B------:R-:W-:Y:S02]  /*2f40*/  IMAD R100, R25, -0x80, R24 ;  /* 0xffffff8019647824 */ /* 0x000fe400078e0218 */
[----:B------:R-:W-:Y:S02]  /*2f50*/  IMAD R43, R43, R13, R40 ;  /* 0x0000000d2b2b7224 */ /* 0x000fe400078e0228 */
[----:B------:R-:W-:Y:S01]  /*2f60*/  IMAD.WIDE.U32 R90, R10, R50, RZ ;  /* 0x000000320a5a7225 */ /* 0x000fe200078e00ff */
[----:B------:R-:W-:-:S03]  /*2f70*/  VIMNMX R100, R100, 0x80, PT ;  /* 0x0000008064647848 */ /* 0x000fc60003fe0100 */
[----:B------:R-:W-:-:S04]  /*2f80*/  IMAD.WIDE.U32 R88, R13, R50, RZ ;  /* 0x000000320d587225 */ /* 0x000fc800078e00ff */
[----:B------:R-:W-:Y:S02]  /*2f90*/  IMAD.IADD R101, R91, 0x1, R41 ;  /* 0x000000015b657824 */ /* 0x000fe400078e0229 */
[----:B------:R-:W-:Y:S01]  /*2fa0*/  IMAD.IADD R102, R89, 0x1, R43 ;  /* 0x0000000159667824 */ /* 0x000fe200078e022b */
[----:B------:R-:W-:Y:S06]  /*2fb0*/  @!P2 BRA `(.L_x_435) ;  /* 0x0000003400d4a947 */ /* 0x000fec0003800000 */
[----:B------:R-:W-:Y:S01]  /*2fc0*/  ISETP.GE.AND P3, PT, R17, R100, PT ;  /* 0x000000641100720c */ /* 0x000fe20003f66270 */
[----:B------:R-:W-:Y:S01]  /*2fd0*/  BSSY B1, `(.L_x_436) ;  /* 0x0000037000017945 */ /* 0x000fe20003800000 */
        /* <DEDUP_REMOVED lines=12> */
[----:B------:R-:W-:Y:S01]  /*30a0*/  CS2R R126, SRZ ;  /* 0x00000000007e7805 */ /* 0x000fe2000001ff00 */
[----:B------:R-:W-:Y:S06]  /*30b0*/  @P3 BRA `(.L_x_437) ;  /* 0x0000000000a03947 */ /* 0x000fec0003800000 */
[----:B------:R-:W-:Y:S01]  /*30c0*/  IADD3 R41, P2, R110, R90, RZ ;  /* 0x0000005a6e297210 */ /* 0x000fe20007f5e0ff */
[----:B------:R-:W-:Y:S01]  /*30d0*/  ULDC.64 UR4, c[0x0][0x3e8] ;  /* 0x0000fa0000047ab9 */ /* 0x000fe20000000a00 */
[----:B------:R-:W-:Y:S02]  /*30e0*/  CS2R R124, SRZ ;  /* 0x00000000007c7805 */ /* 0x000fe4000001ff00 */
[----:B------:R-:W-:Y:S01]  /*30f0*/  CS2R R126, SRZ ;  /* 0x00000000007e7805 */ /* 0x000fe2000001ff00 */
[----:B------:R-:W-:Y:S01]  /*3100*/  IMAD.X R42, R101, 0x1, R20, P2 ;  /* 0x00000001652a7824 */ /* 0x000fe200010e0614 */
[----:B------:R-:W-:-:S04]  /*3110*/  LEA R40, P2, R41, UR4, 0x1 ;  /* 0x0000000429287c11 */ /* 0x000fc8000f8408ff */
[----:B------:R-:W-:Y:S01]  /*3120*/  LEA.HI.X R41, R41, UR5, R42, 0x1, P2 ;  /* 0x0000000529297c11 */ /* 0x000fe200090f0c2a */
[----:B------:R-:W-:Y:S01]  /*3130*/  ULDC.64 UR4, c[0x0][0x400] ;  /* 0x0001000000047ab9 */ /* 0x000fe20000000a00 */
[----:B------:R-:W-:-:S05]  /*3140*/  IADD3 R43, P2, R106, R88, RZ ;  /* 0x000000586a2b7210 */ /* 0x000fca0007f5e0ff */
[----:B------:R-:W-:Y:S01]  /*3150*/  IMAD.X R52, R102, 0x1, R26, P2 ;  /* 0x0000000166347824 */ /* 0x000fe200010e061a */
[----:B------:R-:W-:-:S04]  /*3160*/  LEA R42, P2, R43, UR4, 0x1 ;  /* 0x000000042b2a7c11 */ /* 0x000fc8000f8408ff */
[----:B------:R-:W-:Y:S02]  /*3170*/  LEA.HI.X R43, R43, UR5, R52, 0x1, P2 ;  /* 0x000000052b2b7c11 */ /* 0x000fe400090f0c34 */
[----:B------:R-:W-:Y:S02]  /*3180*/  ISETP.GE.AND P2, PT, R22, R117, PT ;  /* 0x000000751600720c */ /* 0x000fe40003f46270 */
[----:B------:R-:W-:Y:S02]  /*3190*/  CS2R R94, SRZ ;  /* 0x00000000005e7805 */ /* 0x000fe4000001ff00 */
[----:B------:R-:W-:-:S09]  /*31a0*/  CS2R R120, SRZ ;  /* 0x0000000000787805 */ /* 0x000fd2000001ff00 */
[----:B------:R0:W5:Y:S04]  /*31b0*/  @!P2 LDG.E.64 R124, desc[UR58][R40.64] ;  /* 0x0000003a287ca981 */ /* 0x000168000c1e1b00 */
[----:B------:R0:W5:Y:S01]  /*31c0*/  @!P2 LDG.E.64 R126, desc[UR58][R42.64] ;  /* 0x0000003a2a7ea981 */ /* 0x000162000c1e1b00 */
        /* <DEDUP_REMOVED lines=20> */
[----:B------:R-:W-:-:S13]  /*3310*/  ISETP.GE.AND P2, PT, R190, R117, PT ;  /* 0x00000075be00720c */ /* 0x000fda0003f46270 */
[----:B------:R0:W5:Y:S04]  /*3320*/  @!P2 LDG.E.64 R74, desc[UR58][R40.64+0xa0] ;  /* 0x0000a03a284aa981 */ /* 0x000168000c1e1b00 */
[----:B------:R0:W5:Y:S02]  /*3330*/  @!P2 LDG.E.64 R76, desc[UR58][R42.64+0xa0] ;  /* 0x0000a03a2a4ca981 */ /* 0x000164000c1e1b00 */
.L_x_437:
[----:B------:R-:W-:Y:S05]  /*3340*/  BSYNC B1 ;  /* 0x0000000000017941 */ /* 0x000fea0003800000 */
.L_x_436:
        /* <DEDUP_REMOVED lines=13> */
[----:B------:R-:W-:Y:S06]  /*3420*/  @P4 BRA `(.L_x_439) ;  /* 0x0000000000a04947 */ /* 0x000fec0003800000 */
[----:B------:R-:W-:Y:S01]  /*3430*/  IADD3 R90, P2, P5, R110, R90, R11 ;  /* 0x0000005a6e5a7210 */ /* 0x000fe20007d5e00b */
[----:B------:R-:W-:Y:S01]  /*3440*/  ULDC.64 UR4, c[0x0][0x3e8] ;  /* 0x0000fa0000047ab9 */ /* 0x000fe20000000a00 */
[----:B------:R-:W-:Y:S02]  /*3450*/  CS2R R70, SRZ ;  /* 0x0000000000467805 */ /* 0x000fe4000001ff00 */
[----:B------:R-:W-:Y:S02]  /*3460*/  CS2R R72, SRZ ;  /* 0x0000000000487805 */ /* 0x000fe4000001ff00 */
[----:B------:R-:W-:Y:S02]  /*3470*/  IADD3.X R101, R20, R101, R9, P2, P5 ;  /* 0x0000006514657210 */ /* 0x000fe400017ea409 */
[----:B------:R-:W-:-:S04]  /*3480*/  IADD3 R88, P2, P5, R106, R88, R14 ;  /* 0x000000586a587210 */ /* 0x000fc80007d5e00e */
[----:B0-----:R-:W-:Y:S02]  /*3490*/  IADD3.X R41, R26, R102, R12, P2, P5 ;  /* 0x000000661a297210 */ /* 0x001fe400017ea40c */
[----:B------:R-:W-:-:S04]  /*34a0*/  LEA R42, P2, R90, UR4, 0x1 ;  /* 0x000000045a2a7c11 */ /* 0x000fc8000f8408ff */
[----:B------:R-:W-:Y:S01]  /*34b0*/  LEA.HI.X R43, R90, UR5, R101, 0x1, P2 ;  /* 0x000000055a2b7c11 */ /* 0x000fe200090f0c65 */
[----:B------:R-:W-:Y:S02]  /*34c0*/  ULDC.64 UR4, c[0x0][0x400] ;  /* 0x0001000000047ab9 */ /* 0x000fe40000000a00 */
        /* <DEDUP_REMOVED lines=30> */
.L_x_439:
[----:B------:R-:W-:Y:S05]  /*36b0*/  BSYNC B1 ;  /* 0x0000000000017941 */ /* 0x000fea0003800000 */
.L_x_438:
[----:B01---5:R-:W-:Y:S01]  /*36c0*/  IMAD.MOV.U32 R41, RZ, RZ, R74 ;  /* 0x000000ffff297224 */ /* 0x023fe200078e004a */
[----:B------:R-:W-:Y:S01]  /*36d0*/  UISETP.NE.AND UP0, UPT, UR57, 0x3, UPT ;  /* 0x000000033900788c */ /* 0x000fe2000bf05270 */
[----:B------:R-:W-:Y:S02]  /*36e0*/  IMAD.MOV.U32 R40, RZ, RZ, R75 ;  /* 0x000000ffff287224 */ /* 0x000fe400078e004b */
[----:B------:R-:W-:Y:S02]  /*36f0*/  IMAD.MOV.U32 R42, RZ, RZ, R79 ;  /* 0x000000ffff2a7224 */ /* 0x000fe400078e004f */
[----:B------:R-:W-:Y:S01]  /*3700*/  IMAD.MOV.U32 R43, RZ, RZ, R78 ;  /* 0x000000ffff2b7224 */ /* 0x000fe200078e004e */
[----:B------:R-:W-:Y:S01]  /*3710*/  PRMT R162, R40, 0x5410, R41 ;  /* 0x0000541028a27816 */ /* 0x000fe20000000029 */
        /* <DEDUP_REMOVED lines=15> */
[----:B------:R-:W-:-:S02]  /*3810*/  PRMT R171, R171, 0x5410, R43 ;  /* 0x00005410abab7816 */ /* 0x000fc4000000002b */
[----:B------:R-:W-:Y:S01]  /*3820*/  PRMT R128, R128, 0x5410, R40 ;  /* 0x0000541080807816 */ /* 0x000fe20000000028 */
[----:B------:R-:W-:Y:S01]  /*3830*/  IMAD.MOV.U32 R40, RZ, RZ, R77 ;  /* 0x000000ffff287224 */ /* 0x000fe200078e004d */
[----:B------:R-:W-:Y:S01]  /*3840*/  PRMT R129, R129, 0x5410, R41 ;  /* 0x0000541081817816 */ /* 0x000fe20000000029 */
[----:B------:R-:W-:Y:S01]  /*3850*/  IMAD.MOV.U32 R41, RZ, RZ, R76 ;  /* 0x000000ffff297224 */ /* 0x000fe200078e004c */
[----:B------:R-:W-:-:S04]  /*3860*/  PLOP3.LUT P2, PT, PT, PT, UP0, 0x80, 0x0 ;  /* 0x000000000000781c */ /* 0x000fc80003f4f008 */
[----:B------:R-:W-:Y:S01]  /*3870*/  PRMT R161, R40, 0x5410, R41 ;  /* 0x0000541028a17816 */ /* 0x000fe20000000029 */
[----:B------:R-:W-:Y:S02]  /*3880*/  IMAD.MOV.U32 R40, RZ, RZ, R81 ;  /* 0x000000ffff287224 */ /* 0x000fe400078e0051 */
[----:B------:R-:W-:-:S03]  /*3890*/  IMAD.MOV.U32 R41, RZ, RZ, R80 ;  /* 0x000000ffff297224 */ /* 0x000fc600078e0050 */
[----:B------:R-:W-:Y:S01]  /*38a0*/  PRMT R164, R40, 0x7610, R164 ;  /* 0x0000761028a47816 */ /* 0x000fe200000000a4 */
[----:B------:R-:W-:Y:S01]  /*38b0*/  IMAD.MOV.U32 R40, RZ, RZ, R84 ;  /* 0x000000ffff287224 */ /* 0x000fe200078e0054 */
[----:B------:R-:W-:Y:S01]  /*38c0*/  PRMT R165, R41, 0x7610, R165 ;  /* 0x0000761029a57816 */ /* 0x000fe200000000a5 */
        /* <DEDUP_REMOVED lines=11> */
[----:B------:R-:W-:Y:S02]  /*3980*/  PRMT R171, R41, 0x7610, R171 ;  /* 0x0000761029ab7816 */ /* 0x000fe400000000ab */
[----:B------:R-:W-:Y:S02]  /*3990*/  MOV R41, R127 ;  /* 0x0000007f00297202 */ /* 0x000fe40000000f00 */
[----:B------:R-:W-:Y:S01]  /*39a0*/  PRMT R128, R40, 0x7610, R128 ;  /* 0x0000761028807816 */ /* 0x000fe20000000080 */
[----:B------:R-:W-:Y:S01]  /*39b0*/  IMAD.MOV.U32 R40, RZ, RZ, R51 ;  /* 0x000000ffff287224 */ /* 0x000fe200078e0033 */
[----:B------:R-:W-:Y:S01]  /*39c0*/  PRMT R129, R41, 0x7610, R129 ;  /* 0x0000761029817816 */ /* 0x000fe20000000081 */
[----:B------:R-:W-:-:S05]  /*39d0*/  IMAD.MOV.U32 R41, RZ, RZ, R50 ;  /* 0x000000ffff297224 */ /* 0x000fca00078e0032 */
[----:B------:R-:W-:Y:S01]  /*39e0*/  PRMT R88, R41, 0x5410, R40 ;  /* 0x0000541029587816 */ /* 0x000fe20000000028 */
[----:B------:R-:W-:Y:S02]  /*39f0*/  IMAD.MOV.U32 R41, RZ, RZ, R54 ;  /* 0x000000ffff297224 */ /* 0x000fe400078e0036 */
        /* <DEDUP_REMOVED lines=12> */
[----:B------:R-:W-:-:S03]  /*3ac0*/  IMAD.MOV.U32 R40, RZ, RZ, R71 ;  /* 0x000000ffff287224 */ /* 0x000fc600078e0047 */
        /* <DEDUP_REMOVED lines=23> */
[----:B------:R-:W-:Y:S06]  /*3c40*/  @!P2 BRA `(.L_x_440) ;  /* 0x000000000004a947 */ /* 0x000fec0003800000 */
[----:B------:R-:W-:Y:S01]  /*3c50*/  BPT.TRAP 0x1 ;  /* 0x000000040000795c */ /* 0x000fe20000300000 */
.L_x_440:
[----:B------:R-:W-:Y:S01]  /*3c60*/  IMAD R101, R16, 0x8, R2 ;  /* 0x0000000810657824 */ /* 0x000fe200078e0202 */
[----:B------:R-:W-:Y:S01]  /*3c70*/  SHF.L.U32 R102, R184, 0x1f, RZ ;  /* 0x0000001fb8667819 */ /* 0x000fe200000006ff */
[----:B------:R-:W-:Y:S03]  /*3c80*/  BSSY B1, `(.L_x_441) ;  /* 0x0000003000017945 */ /* 0x000fe60003800000 */
[----:B------:R-:W0:Y:S02]  /*3c90*/  SYNCS.PHASECHK.TRANS64.TRYWAIT P5, [R101+URZ+0x34890], R102 ;  /* 0x03489066650075a7 */ /* 0x000e2400080a017f */
[----:B0-----:R-:W-:Y:S05]  /*3ca0*/  @!P5 BRA `(.L_x_442) ;  /* 0x000001f00008d947 */ /* 0x001fea0003800000 */
.L_x_799:
[----:B------:R-:W-:Y:S05]  /*3cb0*/  BSYNC B1 ;  /* 0x0000000000017941 */ /* 0x000fea0003800000 */
.L_x_441:
[----:B------:R-:W-:Y:S04]  /*3cc0*/  BSSY B1, `(.L_x_443) ;  /* 0x0000157000017945 */ /* 0x000fe80003800000 */
[----:B------:R-:W-:Y:S05]  /*3cd0*/  @P3 BRA `(.L_x_444) ;  /* 0x0000001400543947 */ /* 0x000fea0003800000 */
[----:B------:R-:W-:Y:S01]  /*3ce0*/  ISETP.NE.AND P3, PT, R34, RZ, PT ;  /* 0x000000ff2200720c */ /* 0x000fe20003f65270 */
[----:B------:R-:W-:-:S12]  /*3cf0*/  BSSY B2, `(.L_x_445) ;  /* 0x0000037000027945 */ /* 0x000fd80003800000 */
[----:B------:R-:W-:Y:S05]  /*3d00*/  @!P3 BRA `(.L_x_446) ;  /* 0x0000000000d4b947 */ /* 0x000fea0003800000 */
[----:B------:R1:W2:Y:S01]  /*3d10*/  LDS.128 R40, [R47] ;  /* 0x000000002f287984 */ /* 0x0002a20000000c00 */
[----:B------:R-:W-:Y:S01]  /*3d20*/  ISETP.GE.AND P3, PT, R22, R117, PT ;  /* 0x000000751600720c */ /* 0x000fe20003f66270 */
[----:B------:R-:W-:-:S12]  /*3d30*/  BSSY B3, `(.L_x_447) ;  /* 0x0000031000037945 */ /* 0x000fd80003800000 */
[----:B-1----:R-:W-:Y:S05]  /*3d40*/  @P3 BRA `(.L_x_448) ;  /* 0x0000000000bc3947 */ /* 0x002fea0003800000 */
[--C-:B------:R-:W-:Y:S02]  /*3d50*/  SHF.R.U64 R90, R124, 0x10, R125.reuse ;  /* 0x000000107c5a7819 */ /* 0x100fe4000000127d */
[----:B------:R-:W-:Y:S02]  /*3d60*/  SHF.R.U32.HI R124, RZ, 0x10, R125 ;  /* 0x00000010ff7c7819 */ /* 0x000fe4000001167d */
[--C-:B------:R-:W-:Y:S02]  /*3d70*/  SHF.R.U64 R125, R126, 0x10, R127.reuse ;  /* 0x000000107e7d7819 */ /* 0x100fe4000000127f */
[----:B------:R-:W-:Y:S01]  /*3d80*/  SHF.R.U32.HI R91, RZ, 0x10, R127 ;  /* 0x00000010ff5b7819 */ /* 0x000fe2000001167f */
[----:B--2---:R-:W-:Y:S01]  /*3d90*/  IMAD.U32 R127, R41, 0x10000, RZ ;  /* 0x00010000297f7824 */ /* 0x004fe200078e00ff */
[C---:B------:R-:W-:Y:S02]  /*3da0*/  PRMT R125, R128.reuse, 0x5410, R125 ;  /* 0x00005410807d7816 */ /* 0x040fe4000000007d */
[----:B------:R-:W-:-:S02]  /*3db0*/  PRMT R90, R128, 0x5432, R90 ;  /* 0x00005432805a7816 */ /* 0x000fc4000000005a */
[C---:B------:R-:W-:Y:S02]  /*3dc0*/  PRMT R126, R129.reuse, 0x5432, R124 ;  /* 0x00005432817e7816 */ /* 0x040fe4000000007c */
[----:B------:R-:W-:Y:S02]  /*3dd0*/  PRMT R91, R129, 0x5410, R91 ;  /* 0x00005410815b7816 */ /* 0x000fe4000000005b */
[----:B------:R-:W-:Y:S01]  /*3de0*/  LOP3.LUT R129, R41, 0xffff0000, RZ, 0xc0, !PT ;  /* 0xffff000029817812 */ /* 0x000fe200078ec0ff */
[----:B------:R-:W-:Y:S01]  /*3df0*/  IMAD.U32 R146, R126, 0x10000, RZ ;  /* 0x000100007e927824 */ /* 0x000fe200078e00ff */
[C---:B------:R-:W-:Y:S01]  /*3e00*/  LOP3.LUT R128, R125.reuse, 0xffff0000, RZ, 0xc0, !PT ;  /* 0xffff00007d807812 */ /* 0x040fe200078ec0ff */
[----:B------:R-:W-:Y:S01]  /*3e10*/  IMAD.U32 R125, R125, 0x10000, RZ ;  /* 0x000100007d7d7824 */ /* 0x000fe200078e00ff */
[C---:B------:R-:W-:Y:S01]  /*3e20*/  LOP3.LUT R41, R90.reuse, 0xffff0000, RZ, 0xc0, !PT ;  /* 0xffff00005a297812 */ /* 0x040fe200078ec0ff */
[----:B------:R-:W-:Y:S01]  /*3e30*/  IMAD.U32 R90, R90, 0x10000, RZ ;  /* 0x000100005a5a7824 */ /* 0x000fe200078e00ff */
[----:B------:R-:W-:Y:S01]  /*3e40*/  LOP3.LUT R126, R126, 0xffff0000, RZ, 0xc0, !PT ;  /* 0xffff00007e7e7812 */ /* 0x000fe200078ec0ff */
[----:B------:R-:W-:-:S04]  /*3e50*/  FMUL.FTZ R124, R129, R128 ;  /* 0x00000080817c7220 */ /* 0x000fc80000410000 */
[-C--:B------:R-:W-:Y:S01]  /*3e60*/  FFMA.FTZ R124, R127, R41.reuse, -R124 ;  /* 0x000000297f7c7223 */ /* 0x080fe2000001087c */
[----:B------:R-:W-:Y:S01]  /*3e70*/  FMUL.FTZ R41, R129, R41 ;  /* 0x0000002981297220 */ /* 0x000fe20000410000 */
[C---:B------:R-:W-:Y:S01]  /*3e80*/  LOP3.LUT R129, R42.reuse, 0xffff0000, RZ, 0xc0, !PT ;  /* 0xffff00002a817812 */ /* 0x040fe200078ec0ff */
[----:B------:R-:W-:Y:S02]  /*3e90*/  IMAD.U32 R42, R42, 0x10000, RZ ;  /* 0x000100002a2a7824 */ /* 0x000fe400078e00ff */
[----:B------:R-:W-:Y:S01]  /*3ea0*/  FFMA.FTZ R41, R127, R128, R41 ;  /* 0x000000807f297223 */ /* 0x000fe20000010029 */
[C---:B------:R-:W-:Y:S01]  /*3eb0*/  IMAD.U32 R127, R91.reuse, 0x10000, RZ ;  /* 0x000100005b7f7824 */ /* 0x040fe200078e00ff */
[----:B------:R-:W-:-:S03]  /*3ec0*/  LOP3.LUT R91, R91, 0xffff0000, RZ, 0xc0, !PT ;  /* 0xffff00005b5b7812 */ /* 0x000fc600078ec0ff */
[CC--:B------:R-:W-:Y:S01]  /*3ed0*/  FMUL.FTZ R128, R129.reuse, R127.reuse ;  /* 0x0000007f81807220 */ /* 0x0c0fe20000410000 */
[----:B------:R-:W-:Y:S01]  /*3ee0*/  FMUL.FTZ R129, R129, R146 ;  /* 0x0000009281817220 */ /* 0x000fe20000410000 */
[----:B------:R-:W-:Y:S02]  /*3ef0*/  F2FP.BF16.F32.PACK_AB R41, R41, R124 ;  /* 0x0000007c2929723e */ /* 0x000fe400000010ff */
[C---:B------:R-:W-:Y:S01]  /*3f00*/  FFMA.FTZ R128, R42.reuse, R146, -R128 ;  /* 0x000000922a807223 */ /* 0x040fe20000010880 */
[----:B------:R-:W-:Y:S01]  /*3f10*/  FFMA.FTZ R129, R42, R127, R129 ;  /* 0x0000007f2a817223 */ /* 0x000fe20000010081 */
[C---:B------:R-:W-:Y:S01]  /*3f20*/  LOP3.LUT R42, R43.reuse, 0xffff0000, RZ, 0xc0, !PT ;  /* 0xffff00002b2a7812 */ /* 0x040fe200078ec0ff */
[----:B------:R-:W-:-:S03]  /*3f30*/  IMAD.U32 R43, R43, 0x10000, RZ ;  /* 0x000100002b2b7824 */ /* 0x000fc600078e00ff */
[----:B------:R-:W-:Y:S01]  /*3f40*/  F2FP.BF16.F32.PACK_AB R128, R129, R128 ;  /* 0x000000808180723e */ /* 0x000fe200000010ff */
[C---:B------:R-:W-:Y:S01]  /*3f50*/  FMUL.FTZ R127, R42.reuse, R91 ;  /* 0x0000005b2a7f7220 */ /* 0x040fe20000410000 */
[----:B------:R-:W-:-:S03]  /*3f60*/  FMUL.FTZ R42, R42, R126 ;  /* 0x0000007e2a2a7220 */ /* 0x000fc60000410000 */
        /* <DEDUP_REMOVED lines=8> */
[----:B------:R-:W-:-:S05]  /*3ff0*/  FFMA.FTZ R43, R40, R125, R43 ;  /* 0x0000007d282b7223 */ /* 0x000fca000001002b */
[----:B------:R-:W-:Y:S01]  /*4000*/  F2FP.BF16.F32.PACK_AB R91, R43, R91 ;  /* 0x0000005b2b5b723e */ /* 0x000fe200000010ff */
[----:B------:R-:W-:Y:S02]  /*4010*/  IMAD.MOV.U32 R43, RZ, RZ, R42 ;  /* 0x000000ffff2b7224 */ /* 0x000fe400078e002a */
[----:B------:R-:W-:Y:S02]  /*4020*/  IMAD.MOV.U32 R42, RZ, RZ, R128 ;  /* 0x000000ffff2a7224 */ /* 0x000fe400078e0080 */
[----:B------:R-:W-:-:S07]  /*4030*/  IMAD.MOV.U32 R40, RZ, RZ, R91 ;  /* 0x000000ffff287224 */ /* 0x000fce00078e005b */
.L_x_448:
[----:B------:R-:W-:Y:S05]  /*4040*/  BSYNC B3 ;  /* 0x0000000000037941 */ /* 0x000fea0003800000 */
.L_x_447:
[----:B--2---:R1:W-:Y:S02]  /*4050*/  STG.E.128 desc[UR58][R48.64], R40 ;  /* 0x0000002830007986 */ /* 0x0043e4000c101d3a */
.L_x_446:
[----:B------:R-:W-:Y:S05]  /*4060*/  BSYNC B2 ;  /* 0x0000000000027941 */ /* 0x000fea0003800000 */
.L_x_445:
[----:B------:R-:W-:Y:S01]  /*4070*/  ISETP.NE.AND P3, PT, R38, RZ, PT ;  /* 0x000000ff2600720c */ /* 0x000fe20003f65270 */
[----:B------:R-:W-:-:S12]  /*4080*/  BSSY B2, `(.L_x_449) ;  /* 0x0000037000027945 */ /* 0x000fd80003800000 */
[----:B------:R-:W-:Y:S05]  /*4090*/  @!P3 BRA `(.L_x_450) ;  /* 0x0000000000d4b947 */ /* 0x000fea0003800000 */
[----:B-1----:R1:W2:Y:S01]  /*40a0*/  LDS.128 R40, [R46] ;  /* 0x000000002e287984 */ /* 0x0022a20000000c00 */
[----:B------:R-:W-:Y:S01]  /*40b0*/  ISETP.GE.AND P3, PT, R187, R117, PT ;  /* 0x00000075bb00720c */ /* 0x000fe20003f66270 */
[----:B------:R-:W-:-:S12]  /*40c0*/  BSSY B3, `(.L_x_451) ;  /* 0x0000031000037945 */ /* 0x000fd80003800000 */
[----:B-1----:R-:W-:Y:S05]  /*40d0*/  @P3 BRA `(.L_x_452) ;  /* 0x0000000000bc3947 */ /* 0x002fea0003800000 */
[--C-:B------:R-:W-:Y:S02]  /*40e0*/  SHF.R.U64 R90, R94, 0x10, R95.reuse ;  /* 0x000000105e5a7819 */ /* 0x100fe4000000125f */
[----:B------:R-:W-:Y:S02]  /*40f0*/  SHF.R.U32.HI R94, RZ, 0x10, R95 ;  /* 0x00000010ff5e7819 */ /* 0x000fe4000001165f */
[----:B------:R-:W-:Y:S02]  /*4100*/  SHF.R.U64 R95, R120, 0x10, R121 ;  /* 0x00000010785f7819 */ /* 0x000fe40000001279 */
[C---:B------:R-:W-:Y:S02]  /*4110*/  PRMT R90, R170.reuse, 0x5432, R90 ;  /* 0x00005432aa5a7816 */ /* 0x040fe4000000005a */
[----:B------:R-:W-:Y:S02]  /*4120*/  PRMT R95, R170, 0x5410, R95 ;  /* 0x00005410aa5f7816 */ /* 0x000fe4000000005f */
[----:B--2---:R-:W-:-:S02]  /*4130*/  LOP3.LUT R125, R41, 0xffff0000, RZ, 0xc0, !PT ;  /* 0xffff0000297d7812 */ /* 0x004fc400078ec0ff */
[C---:B------:R-:W-:Y:S01]  /*4140*/  LOP3.LUT R124, R95.reuse, 0xffff0000, RZ, 0xc0, !PT ;  /* 0xffff00005f7c7812 */ /* 0x040fe200078ec0ff */
[----:B------:R-:W-:Y:S01]  /*4150*/  IMAD.U32 R95, R95, 0x10000, RZ ;  /* 0x000100005f5f7824 */ /* 0x000fe200078e00ff */
[----:B------:R-:W-:Y:S01]  /*4160*/  SHF.R.U32.HI R91, RZ, 0x10, R121 ;  /* 0x00000010ff5b7819 */ /* 0x000fe20000011679 */
[----:B------:R-:W-:Y:S01]  /*4170*/  IMAD.U32 R121, R41, 0x10000, RZ ;  /* 0x0001000029797824 */ /* 0x000fe200078e00ff */
[----:B------:R-:W-:Y:S01]  /*4180*/  PRMT R120, R171, 0x5432, R94 ;  /* 0x00005432ab787816 */ /* 0x000fe2000000005e */
[----:B------:R-:W-:Y:S01]  /*4190*/  FMUL.FTZ R94, R125, R124 ;  /* 0x0000007c7d5e7220 */ /* 0x000fe20000410000 */
[C---:B------:R-:W-:Y:S01]  /*41a0*/  LOP3.LUT R41, R90.reuse, 0xffff0000, RZ, 0xc0, !PT ;  /* 0xffff00005a297812 */ /* 0x040fe200078ec0ff */
[----:B------:R-:W-:Y:S01]  /*41b0*/  IMAD.U32 R90, R90, 0x10000, RZ ;  /* 0x000100005a5a7824 */ /* 0x000fe200078e00ff */
[----:B------:R-:W-:-:S03]  /*41c0*/  PRMT R91, R171, 0x5410, R91 ;  /* 0x00005410ab5b7816 */ /* 0x000fc6000000005b */
[-C--:B------:R-:W-:Y:S01]  /*41d0*/  FFMA.FTZ R94, R121, R41.reuse, -R94 ;  /* 0x00000029795e7223 */ /* 0x080fe2000001085e */
[----:B------:R-:W-:Y:S01]  /*41e0*/  FMUL.FTZ R41, R125, R41 ;  /* 0x000000297d297220 */ /* 0x000fe20000410000 */
[C---:B------:R-:W-:Y:S01]  /*41f0*/  IMAD.U32 R125, R120.reuse, 0x10000, RZ ;  /* 0x00010000787d7824 */ /* 0x040fe200078e00ff */
[----:B------:R-:W-:Y:S02]  /*4200*/  LOP3.LUT R120, R120, 0xffff0000, RZ, 0xc0, !PT ;  /* 0xffff000078787812 */ /* 0x000fe400078ec0ff */
[----:B------:R-:W-:Y:S01]  /*4210*/  FFMA.FTZ R41, R121, R124, R41 ;  /* 0x0000007c79297223 */ /* 0x000fe20000010029 */
[C---:B------:R-:W-:Y:S01]  /*4220*/  LOP3.LUT R124, R42.reuse, 0xffff0000, RZ, 0xc0, !PT ;  /* 0xffff00002a7c7812 */ /* 0x040fe200078ec0ff */
[C---:B------:R-:W-:Y:S01]  /*4230*/  IMAD.U32 R121, R91.reuse, 0x10000, RZ ;  /* 0x000100005b797824 */ /* 0x040fe200078e00ff */
[----:B------:R-:W-:Y:S01]  /*4240*/  LOP3.LUT R91, R91, 0xffff0000, RZ, 0xc0, !PT ;  /* 0xffff00005b5b7812 */ /* 0x000fe200078ec0ff */
[----:B------:R-:W-:Y:S01]  /*4250*/  IMAD.U32 R42, R42, 0x10000, RZ ;  /* 0x000100002a2a7824 */ /* 0x000fe200078e00ff */
        /* <DEDUP_REMOVED lines=23> */
.L_x_452:
[----:B------:R-:W-:Y:S05]  /*43d0*/  BSYNC B3 ;  /* 0x0000000000037941 */ /* 0x000fea0003800000 */
.L_x_451:
[----:B--2---:R2:W-:Y:S02]  /*43e0*/  STG.E.128 desc[UR58][R48.64+0x40], R40 ;  /* 0x0000402830007986 */ /* 0x0045e4000c101d3a */
.L_x_450:
[----:B------:R-:W-:Y:S05]  /*43f0*/  BSYNC B2 ;  /* 0x0000000000027941 */ /* 0x000fea0003800000 */
.L_x_449:
[----:B------:R-:W-:Y:S01]  /*4400*/  ISETP.NE.AND P3, PT, R39, RZ, PT ;  /* 0x000000ff2700720c */ /* 0x000fe20003f65270 */
[----:B------:R-:W-:-:S12]  /*4410*/  BSSY B2, `(.L_x_453) ;  /* 0x0000037000027945 */ /* 0x000fd80003800000 */
[----:B------:R-:W-:Y:S05]  /*4420*/  @!P3 BRA `(.L_x_454) ;  /* 0x0000000000d4b947 */ /* 0x000fea0003800000 */
[----:B-12---:R1:W2:Y:S01]  /*4430*/  LDS.128 R40, [R47+0x4000] ;  /* 0x004000002f287984 */ /* 0x0062a20000000c00 */
[----:B------:R-:W-:Y:S01]  /*4440*/  ISETP.GE.AND P3, PT, R186, R117, PT ;  /* 0x00000075ba00720c */ /* 0x000fe20003f66270 */
[----:B------:R-:W-:-:S12]  /*4450*/  BSSY B3, `(.L_x_455) ;  /* 0x0000031000037945 */ /* 0x000fd80003800000 */
[----:B-1----:R-:W-:Y:S05]  /*4460*/  @P3 BRA `(.L_x_456) ;  /* 0x0000000000bc3947 */ /* 0x002fea0003800000 */
[----:B------:R-:W-:Y:S02]  /*4470*/  SHF.R.U64 R91, R92, 0x10, R93 ;  /* 0x000000105c5b7819 */ /* 0x000fe4000000125d */
[----:B------:R-:W-:Y:S02]  /*4480*/  SHF.R.U64 R86, R86, 0x10, R87 ;  /* 0x0000001056567819 */ /* 0x000fe40000001257 */
[----:B------:R-:W-:Y:S02]  /*4490*/  PRMT R91, R168, 0x5410, R91 ;  /* 0x00005410a85b7816 */ /* 0x000fe4000000005b */
[----:B------:R-:W-:Y:S02]  /*44a0*/  SHF.R.U32.HI R87, RZ, 0x10, R87 ;  /* 0x00000010ff577819 */ /* 0x000fe40000011657 */
[----:B------:R-:W-:Y:S02]  /*44b0*/  SHF.R.U32.HI R93, RZ, 0x10, R93 ;  /* 0x00000010ff5d7819 */ /* 0x000fe4000001165d */
[----:B------:R-:W-:-:S02]  /*44c0*/  PRMT R86, R169, 0x5432, R86 ;  /* 0x00005432a9567816 */ /* 0x000fc40000000056 */
[----:B--2---:R-:W-:Y:S02]  /*44d0*/  LOP3.LUT R95, R41, 0xffff0000, RZ, 0xc0, !PT ;  /* 0xffff0000295f7812 */ /* 0x004fe400078ec0ff */
[C---:B------:R-:W-:Y:S01]  /*44e0*/  LOP3.LUT R94, R91.reuse, 0xffff0000, RZ, 0xc0, !PT ;  /* 0xffff00005b5e7812 */ /* 0x040fe200078ec0ff */
[----:B------:R-:W-:Y:S01]  /*44f0*/  IMAD.U32 R91, R91, 0x10000, RZ ;  /* 0x000100005b5b7824 */ /* 0x000fe200078e00ff */
[----:B------:R-:W-:Y:S02]  /*4500*/  PRMT R92, R167, 0x5410, R87 ;  /* 0x00005410a75c7816 */ /* 0x000fe40000000057 */
[----:B------:R-:W-:Y:S01]  /*4510*/  PRMT R87, R169, 0x5410, R93 ;  /* 0x00005410a9577816 */ /* 0x000fe2000000005d */
[----:B------:R-:W-:Y:S01]  /*4520*/  IMAD.U32 R93, R41, 0x10000, RZ ;  /* 0x00010000295d7824 */ /* 0x000fe200078e00ff */
[C---:B------:R-:W-:Y:S01]  /*4530*/  LOP3.LUT R41, R86.reuse, 0xffff0000, RZ, 0xc0, !PT ;  /* 0xffff000056297812 */ /* 0x040fe200078ec0ff */
[----:B------:R-:W-:Y:S01]  /*4540*/  FMUL.FTZ R90, R95, R94 ;  /* 0x0000005e5f5a7220 */ /* 0x000fe20000410000 */
[----:B------:R-:W-:-:S03]  /*4550*/  IMAD.U32 R86, R86, 0x10000, RZ ;  /* 0x0001000056567824 */ /* 0x000fc600078e00ff */
        /* <DEDUP_REMOVED lines=32> */
.L_x_456:
[----:B------:R-:W-:Y:S05]  /*4760*/  BSYNC B3 ;  /* 0x0000000000037941 */ /* 0x000fea0003800000 */
.L_x_455:
[----:B--2---:R3:W-:Y:S02]  /*4770*/  STG.E.128 desc[UR58][R48.64+0x80], R40 ;  /* 0x0000802830007986 */ /* 0x0047e4000c101d3a */
.L_x_454:
[----:B------:R-:W-:Y:S05]  /*4780*/  BSYNC B2 ;  /* 0x0000000000027941 */ /* 0x000fea0003800000 */
.L_x_453:
[----:B------:R-:W-:Y:S01]  /*4790*/  ISETP.NE.AND P3, PT, R96, RZ, PT ;  /* 0x000000ff6000720c */ /* 0x000fe20003f65270 */
[----:B------:R-:W-:-:S12]  /*47a0*/  BSSY B2, `(.L_x_457) ;  /* 0x0000037000027945 */ /* 0x000fd80003800000 */
[----:B------:R-:W-:Y:S05]  /*47b0*/  @!P3 BRA `(.L_x_458) ;  /* 0x0000000000d4b947 */ /* 0x000fea0003800000 */
[----:B-123--:R1:W2:Y:S01]  /*47c0*/  LDS.128 R40, [R46+0x4000] ;  /* 0x004000002e287984 */ /* 0x00e2a20000000c00 */
[----:B------:R-:W-:Y:S01]  /*47d0*/  ISETP.GE.AND P3, PT, R189, R117, PT ;  /* 0x00000075bd00720c */ /* 0x000fe20003f66270 */
[----:B------:R-:W-:-:S12]  /*47e0*/  BSSY B3, `(.L_x_459) ;  /* 0x0000031000037945 */ /* 0x000fd80003800000 */
[----:B-1----:R-:W-:Y:S05]  /*47f0*/  @P3 BRA `(.L_x_460) ;  /* 0x0000000000bc3947 */ /* 0x002fea0003800000 */
[--C-:B------:R-:W-:Y:S01]  /*4800*/  SHF.R.U64 R82, R82, 0x10, R83.reuse ;  /* 0x0000001052527819 */ /* 0x100fe20000001253 */
[----:B--2---:R-:W-:Y:S01]  /*4810*/  IMAD.U32 R87, R41, 0x10000, RZ ;  /* 0x0001000029577824 */ /* 0x004fe200078e00ff */
[----:B------:R-:W-:Y:S02]  /*4820*/  SHF.R.U32.HI R86, RZ, 0x10, R83 ;  /* 0x00000010ff567819 */ /* 0x000fe40000011653 */
[--C-:B------:R-:W-:Y:S02]  /*4830*/  SHF.R.U64 R83, R84, 0x10, R85.reuse ;  /* 0x0000001054537819 */ /* 0x100fe40000001255 */
[----:B------:R-:W-:Y:S02]  /*4840*/  SHF.R.U32.HI R84, RZ, 0x10, R85 ;  /* 0x00000010ff547819 */ /* 0x000fe40000011655 */
[----:B------:R-:W-:Y:S02]  /*4850*/  PRMT R85, R166, 0x5410, R83 ;  /* 0x00005410a6557816 */ /* 0x000fe40000000053 */
[----:B------:R-:W-:-:S02]  /*4860*/  PRMT R82, R167, 0x5432, R82 ;  /* 0x00005432a7527816 */ /* 0x000fc40000000052 */
[----:B------:R-:W-:Y:S02]  /*4870*/  LOP3.LUT R91, R41, 0xffff0000, RZ, 0xc0, !PT ;  /* 0xffff0000295b7812 */ /* 0x000fe400078ec0ff */
[C---:B------:R-:W-:Y:S01]  /*4880*/  LOP3.LUT R90, R85.reuse, 0xffff0000, RZ, 0xc0, !PT ;  /* 0xffff0000555a7812 */ /* 0x040fe200078ec0ff */
[----:B------:R-:W-:Y:S01]  /*4890*/  IMAD.U32 R85, R85, 0x10000, RZ ;  /* 0x0001000055557824 */ /* 0x000fe200078e00ff */
[----:B------:R-:W-:Y:S02]  /*48a0*/  PRMT R83, R168, 0x5432, R84 ;  /* 0x00005432a8537816 */ /* 0x000fe40000000054 */
[----:B------:R-:W-:Y:S01]  /*48b0*/  LOP3.LUT R41, R82, 0xffff0000, RZ, 0xc0, !PT ;  /* 0xffff000052297812 */ /* 0x000fe200078ec0ff */
[----:B------:R-:W-:Y:S01]  /*48c0*/  FMUL.FTZ R84, R91, R90 ;  /* 0x0000005a5b547220 */ /* 0x000fe20000410000 */
[----:B------:R-:W-:Y:S01]  /*48d0*/  PRMT R86, R166, 0x5432, R86 ;  /* 0x00005432a6567816 */ /* 0x000fe20000000056 */
[----:B------:R-:W-:Y:S02]  /*48e0*/  IMAD.U32 R82, R82, 0x10000, RZ ;  /* 0x0001000052527824 */ /* 0x000fe400078e00ff */
[-C--:B------:R-:W-:Y:S01]  /*48f0*/  FFMA.FTZ R84, R87, R41.reuse, -R84 ;  /* 0x0000002957547223 */ /* 0x080fe20000010854 */
[----:B------:R-:W-:Y:S01]  /*4900*/  FMUL.FTZ R41, R91, R41 ;  /* 0x000000295b297220 */ /* 0x000fe20000410000 */
[C---:B------:R-:W-:Y:S01]  /*4910*/  IMAD.U32 R91, R86.reuse, 0x10000, RZ ;  /* 0x00010000565b7824 */ /* 0x040fe200078e00ff */
[----:B------:R-:W-:-:S02]  /*4920*/  LOP3.LUT R86, R86, 0xffff0000, RZ, 0xc0, !PT ;  /* 0xffff000056567812 */ /* 0x000fc400078ec0ff */
        /* <DEDUP_REMOVED lines=28> */
.L_x_460:
[----:B------:R-:W-:Y:S05]  /*4af0*/  BSYNC B3 ;  /* 0x0000000000037941 */ /* 0x000fea0003800000 */
.L_x_459:
[----:B--2---:R4:W-:Y:S02]  /*4b00*/  STG.E.128 desc[UR58][R48.64+0xc0], R40 ;  /* 0x0000c02830007986 */ /* 0x0049e4000c101d3a */
.L_x_458:
[----:B------:R-:W-:Y:S05]  /*4b10*/  BSYNC B2 ;  /* 0x0000000000027941 */ /* 0x000fea0003800000 */
.L_x_457:
[----:B------:R-:W-:Y:S01]  /*4b20*/  ISETP.NE.AND P3, PT, R97, RZ, PT ;  /* 0x000000ff6100720c */ /* 0x000fe20003f65270 */
[----:B------:R-:W-:-:S12]  /*4b30*/  BSSY B2, `(.L_x_461) ;  /* 0x0000038000027945 */ /* 0x000fd80003800000 */
[----:B------:R-:W-:Y:S05]  /*4b40*/  @!P3 BRA `(.L_x_462) ;  /* 0x0000000000d8b947 */ /* 0x000fea0003800000 */
[----:B-1234-:R1:W2:Y:S01]  /*4b50*/  LDS.128 R40, [R47+0x8000] ;  /* 0x008000002f287984 */ /* 0x01e2a20000000c00 */
[----:B------:R-:W-:Y:S01]  /*4b60*/  ISETP.GE.AND P3, PT, R188, R117, PT ;  /* 0x00000075bc00720c */ /* 0x000fe20003f66270 */
[----:B------:R-:W-:-:S12]  /*4b70*/  BSSY B3, `(.L_x_463) ;  /* 0x0000032000037945 */ /* 0x000fd80003800000 */
[----:B-1----:R-:W-:Y:S05]  /*4b80*/  @P3 BRA `(.L_x_464) ;  /* 0x0000000000c03947 */ /* 0x002fea0003800000 */
[--C-:B------:R-:W-:Y:S02]  /*4b90*/  SHF.R.U64 R78, R78, 0x10, R79.reuse ;  /* 0x000000104e4e7819 */ /* 0x100fe4000000124f */
[----:B------:R-:W-:Y:S02]  /*4ba0*/  SHF.R.U32.HI R82, RZ, 0x10, R79 ;  /* 0x00000010ff527819 */ /* 0x000fe4000001164f */
[--C-:B------:R-:W-:Y:S02]  /*4bb0*/  SHF.R.U64 R79, R80, 0x10, R81.reuse ;  /* 0x00000010504f7819 */ /* 0x100fe40000001251 */
[----:B------:R-:W-:Y:S02]  /*4bc0*/  SHF.R.U32.HI R83, RZ, 0x10, R81 ;  /* 0x00000010ff537819 */ /* 0x000fe40000011651 */
[----:B------:R-:W-:Y:S01]  /*4bd0*/  PRMT R81, R165, 0x5410, R79 ;  /* 0x00005410a5517816 */ /* 0x000fe2000000004f */
[----:B--2---:R-:W-:Y:S01]  /*4be0*/  IMAD.U32 R79, R41, 0x10000, RZ ;  /* 0x00010000294f7824 */ /* 0x004fe200078e00ff */
[----:B------:R-:W-:-:S02]  /*4bf0*/  PRMT R78, R165, 0x5432, R78 ;  /* 0x00005432a54e7816 */ /* 0x000fc4000000004e */
[----:B------:R-:W-:Y:S02]  /*4c00*/  LOP3.LUT R86, R41, 0xffff0000, RZ, 0xc0, !PT ;  /* 0xffff000029567812 */ /* 0x000fe400078ec0ff */
[C---:B------:R-:W-:Y:S01]  /*4c10*/  LOP3.LUT R84, R81.reuse, 0xffff0000, RZ, 0xc0, !PT ;  /* 0xffff000051547812 */ /* 0x040fe200078ec0ff */
[----:B------:R-:W-:Y:S01]  /*4c20*/  IMAD.U32 R81, R81, 0x10000, RZ ;  /* 0x0001000051517824 */ /* 0x000fe200078e00ff */
[C---:B------:R-:W-:Y:S01]  /*4c30*/  LOP3.LUT R80, R78.reuse, 0xffff0000, RZ, 0xc0, !PT ;  /* 0xffff00004e507812 */ /* 0x040fe200078ec0ff */
[----:B------:R-:W-:Y:S02]  /*4c40*/  IMAD.U32 R78, R78, 0x10000, RZ ;  /* 0x000100004e4e7824 */ /* 0x000fe400078e00ff */
[C---:B------:R-:W-:Y:S02]  /*4c50*/  FMUL.FTZ R85, R86.reuse, R84 ;  /* 0x0000005456557220 */ /* 0x040fe40000410000 */
[-C--:B------:R-:W-:Y:S01]  /*4c60*/  FMUL.FTZ R41, R86, R80.reuse ;  /* 0x0000005056297220 */ /* 0x080fe20000410000 */
[C---:B------:R-:W-:Y:S01]  /*4c70*/  LOP3.LUT R86, R42.reuse, 0xffff0000, RZ, 0xc0, !PT ;  /* 0xffff00002a567812 */ /* 0x040fe200078ec0ff */
[----:B------:R-:W-:Y:S01]  /*4c80*/  FFMA.FTZ R80, R79, R80, -R85 ;  /* 0x000000504f507223 */ /* 0x000fe20000010855 */
[----:B------:R-:W-:-:S02]  /*4c90*/  IMAD.U32 R42, R42, 0x10000, RZ ;  /* 0x000100002a2a7824 */ /* 0x000fc400078e00ff */
[----:B------:R-:W-:Y:S01]  /*4ca0*/  FFMA.FTZ R79, R79, R84, R41 ;  /* 0x000000544f4f7223 */ /* 0x000fe20000010029 */
[C---:B------:R-:W-:Y:S02]  /*4cb0*/  PRMT R41, R164.reuse, 0x5432, R82 ;  /* 0x00005432a4297816 */ /* 0x040fe40000000052 */
[----:B------:R-:W-:Y:S02]  /*4cc0*/  PRMT R82, R164, 0x5410, R83 ;  /* 0x00005410a4527816 */ /* 0x000fe40000000053 */
[----:B------:R-:W-:Y:S01]  /*4cd0*/  F2FP.BF16.F32.PACK_AB R79, R79, R80 ;  /* 0x000000504f4f723e */ /* 0x000fe200000010ff */
[C---:B------:R-:W-:Y:S01]  /*4ce0*/  IMAD.U32 R84, R41.reuse, 0x10000, RZ ;  /* 0x0001000029547824 */ /* 0x040fe200078e00ff */
[----:B------:R-:W-:Y:S01]  /*4cf0*/  LOP3.LUT R41, R41, 0xffff0000, RZ, 0xc0, !PT ;  /* 0xffff000029297812 */ /* 0x000fe200078ec0ff */
[C---:B------:R-:W-:Y:S01]  /*4d00*/  IMAD.U32 R83, R82.reuse, 0x10000, RZ ;  /* 0x0001000052537824 */ /* 0x040fe200078e00ff */
[----:B------:R-:W-:-:S03]  /*4d10*/  LOP3.LUT R82, R82, 0xffff0000, RZ, 0xc0, !PT ;  /* 0xffff000052527812 */ /* 0x000fc600078ec0ff */
        /* <DEDUP_REMOVED lines=10> */
[C---:B------:R-:W-:Y:S01]  /*4dc0*/  LOP3.LUT R41, R40.reuse, 0xffff0000, RZ, 0xc0, !PT ;  /* 0xffff000028297812 */ /* 0x040fe200078ec0ff */
[----:B------:R-:W-:Y:S01]  /*4dd0*/  FFMA.FTZ R42, R43, R82, R42 ;  /* 0x000000522b2a7223 */ /* 0x000fe2000001002a */
[----:B------:R-:W-:-:S03]  /*4de0*/  IMAD.U32 R40, R40, 0x10000, RZ ;  /* 0x0001000028287824 */ /* 0x000fc600078e00ff */
[C---:B------:R-:W-:Y:S01]  /*4df0*/  FMUL.FTZ R43, R41.reuse, R81 ;  /* 0x00000051292b7220 */ /* 0x040fe20000410000 */
[-C--:B------:R-:W-:Y:S01]  /*4e00*/  FMUL.FTZ R41, R41, R78.reuse ;  /* 0x0000004e29297220 */ /* 0x080fe20000410000 */
[----:B------:R-:W-:Y:S02]  /*4e10*/  F2FP.BF16.F32.PACK_AB R42, R42, R83 ;  /* 0x000000532a2a723e */ /* 0x000fe400000010ff */
[C---:B------:R-:W-:Y:S01]  /*4e20*/  FFMA.FTZ R43, R40.reuse, R78, -R43 ;  /* 0x0000004e282b7223 */ /* 0x040fe2000001082b */
[----:B------:R-:W-:-:S05]  /*4e30*/  FFMA.FTZ R41, R40, R81, R41 ;  /* 0x0000005128297223 */ /* 0x000fca0000010029 */
[----:B------:R-:W-:Y:S01]  /*4e40*/  F2FP.BF16.F32.PACK_AB R41, R41, R43 ;  /* 0x0000002b2929723e */ /* 0x000fe200000010ff */
[----:B------:R-:W-:Y:S02]  /*4e50*/  IMAD.MOV.U32 R43, RZ, RZ, R42 ;  /* 0x000000ffff2b7224 */ /* 0x000fe400078e002a */
[----:B------:R-:W-:Y:S02]  /*4e60*/  IMAD.MOV.U32 R42, RZ, RZ, R85 ;  /* 0x000000ffff2a7224 */ /* 0x000fe400078e0055 */
[----:B------:R-:W-:Y:S02]  /*4e70*/  IMAD.MOV.U32 R40, RZ, RZ, R41 ;  /* 0x000000ffff287224 */ /* 0x000fe400078e0029 */
[----:B------:R-:W-:-:S07]  /*4e80*/  IMAD.MOV.U32 R41, RZ, RZ, R79 ;  /* 0x000000ffff297224 */ /* 0x000fce00078e004f */
.L_x_464:
[----:B------:R-:W-:Y:S05]  /*4e90*/  BSYNC B3 ;  /* 0x0000000000037941 */ /* 0x000fea0003800000 */
.L_x_463:
[----:B--2---:R1:W-:Y:S02]  /*4ea0*/  STG.E.128 desc[UR58][R48.64+0x100], R40 ;  /* 0x0001002830007986 */ /* 0x0043e4000c101d3a */
.L_x_462:
[----:B------:R-:W-:Y:S05]  /*4eb0*/  BSYNC B2 ;  /* 0x0000000000027941 */ /* 0x000fea0003800000 */
.L_x_461:
[----:B------:R-:W-:-:S13]  /*4ec0*/  ISETP.NE.AND P3, PT, R98, RZ, PT ;  /* 0x000000ff6200720c */ /* 0x000fda0003f65270 */
[----:B------:R-:W-:Y:S05]  /*4ed0*/  @!P3 BRA `(.L_x_444) ;  /* 0x0000000000d4b947 */ /* 0x000fea0003800000 */
[----:B-1234-:R1:W2:Y:S01]  /*4ee0*/  LDS.128 R40, [R46+0x8000] ;  /* 0x008000002e287984 */ /* 0x01e2a20000000c00 */
[----:B------:R-:W-:Y:S01]  /*4ef0*/  ISETP.GE.AND P3, PT, R190, R117, PT ;  /* 0x00000075be00720c */ /* 0x000fe20003f66270 */
[----:B------:R-:W-:-:S12]  /*4f00*/  BSSY B2, `(.L_x_465) ;  /* 0x0000031000027945 */ /* 0x000fd80003800000 */
[----:B-1----:R-:W-:Y:S05]  /*4f10*/  @P3 BRA `(.L_x_466) ;  /* 0x0000000000bc3947 */ /* 0x002fea0003800000 */
[----:B------:R-:W-:Y:S02]  /*4f20*/  SHF.R.U64 R78, R76, 0x10, R77 ;  /* 0x000000104c4e7819 */ /* 0x000fe4000000124d */
[----:B------:R-:W-:Y:S02]  /*4f30*/  SHF.R.U64 R74, R74, 0x10, R75 ;  /* 0x000000104a4a7819 */ /* 0x000fe4000000124b */
[----:B------:R-:W-:Y:S02]  /*4f40*/  SHF.R.U32.HI R76, RZ, 0x10, R77 ;  /* 0x00000010ff4c7819 */ /* 0x000fe4000001164d */
[----:B------:R-:W-:Y:S02]  /*4f50*/  PRMT R77, R161, 0x5432, R78 ;  /* 0x00005432a14d7816 */ /* 0x000fe4000000004e */
[----:B------:R-:W-:Y:S02]  /*4f60*/  PRMT R74, R162, 0x5432, R74 ;  /* 0x00005432a24a7816 */ /* 0x000fe4000000004a */
[C---:B--2---:R-:W-:Y:S01]  /*4f70*/  LOP3.LUT R81, R41.reuse, 0xffff0000, RZ, 0xc0, !PT ;  /* 0xffff000029517812 */ /* 0x044fe200078ec0ff */
[----:B------:R-:W-:Y:S01]  /*4f80*/  IMAD.U32 R41, R41, 0x10000, RZ ;  /* 0x0001000029297824 */ /* 0x000fe200078e00ff */
[C---:B------:R-:W-:Y:S01]  /*4f90*/  LOP3.LUT R78, R77.reuse, 0xffff0000, RZ, 0xc0, !PT ;  /* 0xffff00004d4e7812 */ /* 0x040fe200078ec0ff */
[----:B------:R-:W-:Y:S01]  /*4fa0*/  IMAD.U32 R77, R77, 0x10000, RZ ;  /* 0x000100004d4d7824 */ /* 0x000fe200078e00ff */
[C---:B------:R-:W-:Y:S01]  /*4fb0*/  LOP3.LUT R79, R74.reuse, 0xffff0000, RZ, 0xc0, !PT ;  /* 0xffff00004a4f7812 */ /* 0x040fe200078ec0ff */
[----:B------:R-:W-:Y:S01]  /*4fc0*/  IMAD.U32 R74, R74, 0x10000, RZ ;  /* 0x000100004a4a7824 */ /* 0x000fe200078e00ff */
[----:B------:R-:W-:Y:S01]  /*4fd0*/  SHF.R.U32.HI R75, RZ, 0x10, R75 ;  /* 0x00000010ff4b7819 */ /* 0x000fe2000001164b */
[-C--:B------:R-:W-:Y:S01]  /*4fe0*/  FMUL.FTZ R80, R81, R78.reuse ;  /* 0x0000004e51507220 */ /* 0x080fe20000410000 */
[----:B------:R-:W-:Y:S01]  /*4ff0*/  PRMT R76, R161, 0x5410, R76 ;  /* 0x00005410a14c7816 */ /* 0x000fe2000000004c */
[-C--:B------:R-:W-:Y:S01]  /*5000*/  FMUL.FTZ R81, R81, R79.reuse ;  /* 0x0000004f51517220 */ /* 0x080fe20000410000 */
[----:B------:R-:W-:Y:S01]  /*5010*/  PRMT R75, R162, 0x5410, R75 ;  /* 0x00005410a24b7816 */ /* 0x000fe2000000004b */
[C---:B------:R-:W-:Y:S01]  /*5020*/  FFMA.FTZ R80, R41.reuse, R79, -R80 ;  /* 0x0000004f29507223 */ /* 0x040fe20000010850 */
[----:B------:R-:W-:Y:S01]  /*5030*/  LOP3.LUT R82, R42, 0xffff0000, RZ, 0xc0, !PT ;  /* 0xffff00002a527812 */ /* 0x000fe200078ec0ff */
[----:B------:R-:W-:Y:S01]  /*5040*/  FFMA.FTZ R81, R41, R78, R81 ;  /* 0x0000004e29517223 */ /* 0x000fe20000010051 */
[C---:B------:R-:W-:Y:S01]  /*5050*/  IMAD.U32 R78, R76.reuse, 0x10000, RZ ;  /* 0x000100004c4e7824 */ /* 0x040fe200078e00ff */
[----:B------:R-:W-:Y:S01]  /*5060*/  LOP3.LUT R76, R76, 0xffff0000, RZ, 0xc0, !PT ;  /* 0xffff00004c4c7812 */ /* 0x000fe200078ec0ff */
[C---:B------:R-:W-:Y:S01]  /*5070*/  IMAD.U32 R79, R75.reuse, 0x10000, RZ ;  /* 0x000100004b4f7824 */ /* 0x040fe200078e00ff */
[----:B------:R-:W-:Y:S01]  /*5080*/  LOP3.LUT R75, R75, 0xffff0000, RZ, 0xc0, !PT ;  /* 0xffff00004b4b7812 */ /* 0x000fe200078ec0ff */
[----:B------:R-:W-:-:S02]  /*5090*/  IMAD.U32 R41, R42, 0x10000, RZ ;  /* 0x000100002a297824 */ /* 0x000fc400078e00ff */
[C---:B------:R-:W-:Y:S01]  /*50a0*/  FMUL.FTZ R42, R82.reuse, R78 ;  /* 0x0000004e522a7220 */ /* 0x040fe20000410000 */
[-C--:B------:R-:W-:Y:S01]  /*50b0*/  FMUL.FTZ R82, R82, R79.reuse ;  /* 0x0000004f52527220 */ /* 0x080fe20000410000 */
        /* <DEDUP_REMOVED lines=21> */
.L_x_466:
[----:B------:R-:W-:Y:S05]  /*5210*/  BSYNC B2 ;  /* 0x0000000000027941 */ /* 0x000fea0003800000 */
.L_x_465:
[----:B--2---:R1:W-:Y:S02]  /*5220*/  STG.E.128 desc[UR58][R48.64+0x140], R40 ;  /* 0x0001402830007986 */ /* 0x0043e4000c101d3a */
.L_x_444:
[----:B------:R-:W-:Y:S05]  /*5230*/  BSYNC B1 ;  /* 0x0000000000017941 */ /* 0x000fea0003800000 */
.L_x_443:
[----:B------:R-:W-:Y:S05]  /*5240*/  @P4 BRA `(.L_x_467) ;  /* 0x00000054008c4947 */ /* 0x000fea0003800000 */
[----:B------:R-:W-:Y:S01]  /*5250*/  ISETP.NE.AND P3, PT, R34, RZ, PT ;  /* 0x000000ff2200720c */ /* 0x000fe20003f65270 */
[----:B------:R-:W-:-:S12]  /*5260*/  BSSY B1, `(.L_x_468) ;  /* 0x0000036000017945 */ /* 0x000fd80003800000 */
[----:B------:R-:W-:Y:S05]  /*5270*/  @!P3 BRA `(.L_x_469) ;  /* 0x0000000000d0b947 */ /* 0x000fea0003800000 */
[----:B-1234-:R1:W2:Y:S01]  /*5280*/  LDS.128 R40, [R47+0x2000] ;  /* 0x002000002f287984 */ /* 0x01e2a20000000c00 */
[----:B------:R-:W-:Y:S01]  /*5290*/  ISETP.GE.AND P3, PT, R22, R117, PT ;  /* 0x000000751600720c */ /* 0x000fe20003f66270 */
[----:B------:R-:W-:-:S12]  /*52a0*/  BSSY B2, `(.L_x_470) ;  /* 0x0000030000027945 */ /* 0x000fd80003800000 */
[----:B-1----:R-:W-:Y:S05]  /*52b0*/  @P3 BRA `(.L_x_471) ;  /* 0x0000000000b83947 */ /* 0x002fea0003800000 */
[----:B------:R-:W-:Y:S01]  /*52c0*/  SHF.R.U64 R49, R70, 0x10, R71 ;  /* 0x0000001046317819 */ /* 0x000fe20000001247 */
[----:B--2---:R-:W-:Y:S01]  /*52d0*/  IMAD.U32 R78, R40, 0x10000, RZ ;  /* 0x00010000284e7824 */ /* 0x004fe200078e00ff */
[----:B------:R-:W-:Y:S02]  /*52e0*/  SHF.R.U64 R70, R72, 0x10, R73 ;  /* 0x0000001048467819 */ /* 0x000fe40000001249 */
[----:B------:R-:W-:Y:S02]  /*52f0*/  PRMT R49, R159, 0x5432, R49 ;  /* 0x000054329f317816 */ /* 0x000fe40000000031 */
[----:B------:R-:W-:Y:S02]  /*5300*/  PRMT R70, R163, 0x5410, R70 ;  /* 0x00005410a3467816 */ /* 0x000fe40000000046 */
[----:B------:R-:W-:Y:S02]  /*5310*/  LOP3.LUT R48, R41, 0xffff0000, RZ, 0xc0, !PT ;  /* 0xffff000029307812 */ /* 0x000fe400078ec0ff */
[C---:B------:R-:W-:Y:S01]  /*5320*/  LOP3.LUT R72, R70.reuse, 0xffff0000, RZ, 0xc0, !PT ;  /* 0xffff000046487812 */ /* 0x040fe200078ec0ff */
[----:B------:R-:W-:Y:S01]  /*5330*/  IMAD.U32 R70, R70, 0x10000, RZ ;  /* 0x0001000046467824 */ /* 0x000fe200078e00ff */
[C---:B------:R-:W-:Y:S01]  /*5340*/  LOP3.LUT R74, R49.reuse, 0xffff0000, RZ, 0xc0, !PT ;  /* 0xffff0000314a7812 */ /* 0x040fe200078ec0ff */
[----:B------:R-:W-:Y:S01]  /*5350*/  IMAD.U32 R49, R49, 0x10000, RZ ;  /* 0x0001000031317824 */ /* 0x000fe200078e00ff */
[----:B------:R-:W-:Y:S01]  /*5360*/  SHF.R.U32.HI R75, RZ, 0x10, R73 ;  /* 0x00000010ff4b7819 */ /* 0x000fe20000011649 */
[----:B------:R-:W-:Y:S01]  /*5370*/  IMAD.U32 R73, R41, 0x10000, RZ ;  /* 0x0001000029497824 */ /* 0x000fe200078e00ff */
[----:B------:R-:W-:Y:S01]  /*5380*/  SHF.R.U32.HI R71, RZ, 0x10, R71 ;  /* 0x00000010ff477819 */ /* 0x000fe20000011647 */
[C---:B------:R-:W-:Y:S01]  /*5390*/  FMUL.FTZ R41, R48.reuse, R72 ;  /* 0x0000004830297220 */ /* 0x040fe20000410000 */
[----:B------:R-:W-:Y:S01]  /*53a0*/  FMUL.FTZ R48, R48, R74 ;  /* 0x0000004a30307220 */ /* 0x000fe20000410000 */
[----:B------:R-:W-:-:S02]  /*53b0*/  PRMT R75, R163, 0x5432, R75 ;  /* 0x00005432a34b7816 */ /* 0x000fc4000000004b */
[----:B------:R-:W-:Y:S01]  /*53c0*/  PRMT R71, R160, 0x5410, R71 ;  /* 0x00005410a0477816 */ /* 0x000fe20000000047 */
[C---:B------:R-:W-:Y:S01]  /*53d0*/  FFMA.FTZ R72, R73.reuse, R72, R48 ;  /* 0x0000004849487223 */ /* 0x040fe20000010030 */
[----:B------:R-:W-:Y:S01]  /*53e0*/  FFMA.FTZ R41, R73, R74, -R41 ;  /* 0x0000004a49297223 */ /* 0x000fe20000010829 */
[C---:B------:R-:W-:Y:S01]  /*53f0*/  LOP3.LUT R48, R42.reuse, 0xffff0000, RZ, 0xc0, !PT ;  /* 0xffff00002a307812 */ /* 0x040fe200078ec0ff */
[C---:B------:R-:W-:Y:S01]  /*5400*/  IMAD.U32 R74, R75.reuse, 0x10000, RZ ;  /* 0x000100004b4a7824 */ /* 0x040fe200078e00ff */
[----:B------:R-:W-:Y:S01]  /*5410*/  LOP3.LUT R75, R75, 0xffff0000, RZ, 0xc0, !PT ;  /* 0xffff00004b4b7812 */ /* 0x000fe200078ec0ff */
[C---:B------:R-:W-:Y:S01]  /*5420*/  IMAD.U32 R76, R71.reuse, 0x10000, RZ ;  /* 0x00010000474c7824 */ /* 0x040fe200078e00ff */
[----:B------:R-:W-:Y:S01]  /*5430*/  LOP3.LUT R71, R71, 0xffff0000, RZ, 0xc0, !PT ;  /* 0xffff000047477812 */ /* 0x000fe200078ec0ff */
[----:B------:R-:W-:Y:S02]  /*5440*/  IMAD.U32 R73, R42, 0x10000, RZ ;  /* 0x000100002a497824 */ /* 0x000fe400078e00ff */
[C---:B------:R-:W-:Y:S01]  /*5450*/  FMUL.FTZ R77, R48.reuse, R74 ;  /* 0x0000004a304d7220 */ /* 0x040fe20000410000 */
[----:B------:R-:W-:Y:S01]  /*5460*/  LOP3.LUT R42, R43, 0xffff0000, RZ, 0xc0, !PT ;  /* 0xffff00002b2a7812 */ /* 0x000fe200078ec0ff */
[-C--:B------:R-:W-:Y:S01]  /*5470*/  FMUL.FTZ R48, R48, R76.reuse ;  /* 0x0000004c30307220 */ /* 0x080fe20000410000 */
[----:B------:R-:W-:Y:S01]  /*5480*/  LOP3.LUT R40, R40, 0xffff0000, RZ, 0xc0, !PT ;  /* 0xffff000028287812 */ /* 0x000fe200078ec0ff */
[----:B------:R-:W-:Y:S01]  /*5490*/  FFMA.FTZ R77, R73, R76, -R77 ;  /* 0x0000004c494d7223 */ /* 0x000fe2000001084d */
[----:B------:R-:W-:-:S02]  /*54a0*/  IMAD.U32 R43, R43, 0x10000, RZ ;  /* 0x000100002b2b7824 */ /* 0x000fc400078e00ff */
[----:B------:R-:W-:Y:S01]  /*54b0*/  FFMA.FTZ R48, R73, R74, R48 ;  /* 0x0000004a49307223 */ /* 0x000fe20000010030 */
[C---:B------:R-:W-:Y:S01]  /*54c0*/  FMUL.FTZ R73, R42.reuse, R75 ;  /* 0x0000004b2a497220 */ /* 0x040fe20000410000 */
[----:B------:R-:W-:Y:S01]  /*54d0*/  FMUL.FTZ R74, R42, R71 ;  /* 0x000000472a4a7220 */ /* 0x000fe20000410000 */
[CC--:B------:R-:W-:Y:S01]  /*54e0*/  FMUL.FTZ R42, R40.reuse, R70.reuse ;  /* 0x00000046282a7220 */ /* 0x0c0fe20000410000 */
[----:B------:R-:W-:Y:S01]  /*54f0*/  FMUL.FTZ R40, R40, R49 ;  /* 0x0000003128287220 */ /* 0x000fe20000410000 */
[C---:B------:R-:W-:Y:S01]  /*5500*/  FFMA.FTZ R73, R43.reuse, R71, -R73 ;  /* 0x000000472b497223 */ /* 0x040fe20000010849 */
[----:B------:R-:W-:Y:S01]  /*5510*/  FFMA.FTZ R74, R43, R75, R74 ;  /* 0x0000004b2b4a7223 */ /* 0x000fe2000001004a */
[C---:B------:R-:W-:Y:S01]  /*5520*/  FFMA.FTZ R42, R78.reuse, R49, -R42 ;  /* 0x000000314e2a7223 */ /* 0x040fe2000001082a */
[----:B------:R-:W-:Y:S01]  /*5530*/  FFMA.FTZ R40, R78, R70, R40 ;  /* 0x000000464e287223 */ /* 0x000fe20000010028 */
[----:B------:R-:W-:Y:S02]  /*5540*/  F2FP.BF16.F32.PACK_AB R48, R48, R77 ;  /* 0x0000004d3030723e */ /* 0x000fe400000010ff */
[----:B------:R-:W-:-:S02]  /*5550*/  F2FP.BF16.F32.PACK_AB R73, R74, R73 ;  /* 0x000000494a49723e */ /* 0x000fc400000010ff */
[----:B------:R-:W-:Y:S01]  /*5560*/  F2FP.BF16.F32.PACK_AB R40, R40, R42 ;  /* 0x0000002a2828723e */ /* 0x000fe200000010ff */
[----:B------:R-:W-:Y:S01]  /*5570*/  IMAD.MOV.U32 R42, RZ, RZ, R48 ;  /* 0x000000ffff2a7224 */ /* 0x000fe200078e0030 */
[----:B------:R-:W-:Y:S01]  /*5580*/  F2FP.BF16.F32.PACK_AB R41, R72, R41 ;  /* 0x000000294829723e */ /* 0x000fe200000010ff */
[----:B------:R-:W-:-:S07]  /*5590*/  IMAD.MOV.U32 R43, RZ, RZ, R73 ;  /* 0x000000ffff2b7224 */ /* 0x000fce00078e0049 */
.L_x_471:
[----:B------:R-:W-:Y:S05]  /*55a0*/  BSYNC B2 ;  /* 0x0000000000027941 */ /* 0x000fea0003800000 */
.L_x_470:
[----:B--2---:R1:W-:Y:S02]  /*55b0*/  STG.E.128 desc[UR58][R44.64], R40 ;  /* 0x000000282c007986 */ /* 0x0043e4000c101d3a */
.L_x_469:
[----:B------:R-:W-:Y:S05]  /*55c0*/  BSYNC B1 ;  /* 0x0000000000017941 */ /* 0x000fea0003800000 */
.L_x_468:
        /* <DEDUP_REMOVED lines=9> */
[----:B------:R-:W-:Y:S01]  /*5660*/  SHF.R.U64 R48, R66, 0x10, R67 ;  /* 0x0000001042307819 */ /* 0x000fe20000001243 */
[----:B------:R-:W-:Y:S01]  /*5670*/  IMAD.U32 R71, R40, 0x10000, RZ ;  /* 0x0001000028477824 */ /* 0x000fe200078e00ff */
[----:B------:R-:W-:Y:S02]  /*5680*/  SHF.R.U32.HI R69, RZ, 0x10, R69 ;  /* 0x00000010ff457819 */ /* 0x000fe40000011645 */
[----:B------:R-:W-:Y:S02]  /*5690*/  SHF.R.U32.HI R66, RZ, 0x10, R67 ;  /* 0x00000010ff427819 */ /* 0x000fe40000011643 */
[----:B------:R-:W-:Y:S02]  /*56a0*/  PRMT R49, R159, 0x5410, R49 ;  /* 0x000054109f317816 */ /* 0x000fe40000000031 */
[----:B------:R-:W-:Y:S01]  /*56b0*/  PRMT R160, R160, 0x5432, R69 ;  /* 0x00005432a0a07816 */ /* 0x000fe20000000045 */
[----:B------:R-:W-:Y:S01]  /*56c0*/  IMAD.U32 R69, R41, 0x10000, RZ ;  /* 0x0001000029457824 */ /* 0x000fe200078e00ff */
[----:B------:R-:W-:-:S02]  /*56d0*/  PRMT R48, R158, 0x5410, R48 ;  /* 0x000054109e307816 */ /* 0x000fc40000000030 */
[----:B------:R-:W-:Y:S01]  /*56e0*/  PRMT R66, R158, 0x5432, R66 ;  /* 0x000054329e427816 */ /* 0x000fe20000000042 */
[----:B------:R-:W-:Y:S01]  /*56f0*/  IMAD.U32 R72, R160, 0x10000, RZ ;  /* 0x00010000a0487824 */ /* 0x000fe200078e00ff */
[----:B------:R-:W-:Y:S02]  /*5700*/  LOP3.LUT R75, R41, 0xffff0000, RZ, 0xc0, !PT ;  /* 0xffff0000294b7812 */ /* 0x000fe400078ec0ff */
[----:B------:R-:W-:Y:S01]  /*5710*/  LOP3.LUT R42, R42, 0xffff0000, RZ, 0xc0, !PT ;  /* 0xffff00002a2a7812 */ /* 0x000fe200078ec0ff */
[----:B------:R-:W-:Y:S01]  /*5720*/  IMAD.U32 R73, R66, 0x10000, RZ ;  /* 0x0001000042497824 */ /* 0x000fe200078e00ff */
[C---:B------:R-:W-:Y:S01]  /*5730*/  LOP3.LUT R41, R49.reuse, 0xffff0000, RZ, 0xc0, !PT ;  /* 0xffff000031297812 */ /* 0x040fe200078ec0ff */
[----:B------:R-:W-:Y:S01]  /*5740*/  IMAD.U32 R49, R49, 0x10000, RZ ;  /* 0x0001000031317824 */ /* 0x000fe200078e00ff */
[----:B------:R-:W-:Y:S01]  /*5750*/  LOP3.LUT R70, R48, 0xffff0000, RZ, 0xc0, !PT ;  /* 0xffff000030467812 */ /* 0x000fe200078ec0ff */
[C---:B------:R-:W-:Y:S01]  /*5760*/  FMUL.FTZ R76, R42.reuse, R72 ;  /* 0x000000482a4c7220 */ /* 0x040fe20000410000 */
[----:B------:R-:W-:Y:S01]  /*5770*/  LOP3.LUT R67, R43, 0xffff0000, RZ, 0xc0, !PT ;  /* 0xffff00002b437812 */ /* 0x000fe200078ec0ff */
[C---:B------:R-:W-:Y:S01]  /*5780*/  FMUL.FTZ R74, R75.reuse, R41 ;  /* 0x000000294b4a7220 */ /* 0x040fe20000410000 */
[----:B------:R-:W-:Y:S01]  /*5790*/  FMUL.FTZ R42, R42, R73 ;  /* 0x000000492a2a7220 */ /* 0x000fe20000410000 */
[----:B------:R-:W-:Y:S01]  /*57a0*/  FMUL.FTZ R75, R75, R70 ;  /* 0x000000464b4b7220 */ /* 0x000fe20000410000 */
[----:B------:R-:W-:Y:S01]  /*57b0*/  LOP3.LUT R160, R160, 0xffff0000, RZ, 0xc0, !PT ;  /* 0xffff0000a0a07812 */ /* 0x000fe200078ec0ff */
[----:B------:R-:W-:Y:S01]  /*57c0*/  IMAD.U32 R48, R48, 0x10000, RZ ;  /* 0x0001000030307824 */ /* 0x000fe200078e00ff */
[----:B------:R-:W-:Y:S01]  /*57d0*/  LOP3.LUT R66, R66, 0xffff0000, RZ, 0xc0, !PT ;  /* 0xffff000042427812 */ /* 0x000fe200078ec0ff */
[----:B------:R-:W-:Y:S01]  /*57e0*/  FFMA.FTZ R75, R69, R41, R75 ;  /* 0x00000029454b7223 */ /* 0x000fe2000001004b */
[----:B------:R-:W-:Y:S01]  /*57f0*/  LOP3.LUT R40, R40, 0xffff0000, RZ, 0xc0, !PT ;  /* 0xffff000028287812 */ /* 0x000fe200078ec0ff */
[C---:B------:R-:W-:Y:S01]  /*5800*/  FFMA.FTZ R76, R68.reuse, R73, -R76 ;  /* 0x00000049444c7223 */ /* 0x040fe2000001084c */
[----:B------:R-:W-:Y:S01]  /*5810*/  FFMA.FTZ R42, R68, R72, R42 ;  /* 0x00000048442a7223 */ /* 0x000fe2000001002a */
[C---:B------:R-:W-:Y:S01]  /*5820*/  FMUL.FTZ R41, R67.reuse, R160 ;  /* 0x000000a043297220 */ /* 0x040fe20000410000 */
[----:B------:R-:W-:Y:S01]  /*5830*/  FMUL.FTZ R68, R67, R66 ;  /* 0x0000004243447220 */ /* 0x000fe20000410000 */
[----:B------:R-:W-:-:S02]  /*5840*/  IMAD.U32 R43, R43, 0x10000, RZ ;  /* 0x000100002b2b7824 */ /* 0x000fc400078e00ff */
[----:B------:R-:W-:Y:S01]  /*5850*/  FFMA.FTZ R74, R69, R70, -R74 ;  /* 0x00000046454a7223 */ /* 0x000fe2000001084a */
[CC--:B------:R-:W-:Y:S01]  /*5860*/  FMUL.FTZ R67, R40.reuse, R49.reuse ;  /* 0x0000003128437220 */ /* 0x0c0fe20000410000 */
[----:B------:R-:W-:Y:S01]  /*5870*/  FMUL.FTZ R40, R40, R48 ;  /* 0x0000003028287220 */ /* 0x000fe20000410000 */
[C---:B------:R-:W-:Y:S01]  /*5880*/  FFMA.FTZ R41, R43.reuse, R66, -R41 ;  /* 0x000000422b297223 */ /* 0x040fe20000010829 */
[----:B------:R-:W-:Y:S01]  /*5890*/  FFMA.FTZ R68, R43, R160, R68 ;  /* 0x000000a02b447223 */ /* 0x000fe20000010044 */
[C---:B------:R-:W-:Y:S01]  /*58a0*/  FFMA.FTZ R67, R71.reuse, R48, -R67 ;  /* 0x0000003047437223 */ /* 0x040fe20000010843 */
[----:B------:R-:W-:Y:S01]  /*58b0*/  FFMA.FTZ R40, R71, R49, R40 ;  /* 0x0000003147287223 */ /* 0x000fe20000010028 */
[----:B------:R-:W-:Y:S02]  /*58c0*/  F2FP.BF16.F32.PACK_AB R74, R75, R74 ;  /* 0x0000004a4b4a723e */ /* 0x000fe400000010ff */
[----:B------:R-:W-:Y:S02]  /*58d0*/  F2FP.BF16.F32.PACK_AB R43, R68, R41 ;  /* 0x00000029442b723e */ /* 0x000fe400000010ff */
[----:B------:R-:W-:Y:S01]  /*58e0*/  F2FP.BF16.F32.PACK_AB R42, R42, R76 ;  /* 0x0000004c2a2a723e */ /* 0x000fe200000010ff */
[----:B------:R-:W-:Y:S01]  /*58f0*/  IMAD.MOV.U32 R41, RZ, RZ, R74 ;  /* 0x000000ffff297224 */ /* 0x000fe200078e004a */
[----:B------:R-:W-:-:S07]  /*5900*/  F2FP.BF16.F32.PACK_AB R40, R40, R67 ;  /* 0x000000432828723e */ /* 0x000fce00000010ff */
.L_x_475:
[----:B------:R-:W-:Y:S05]  /*5910*/  BSYNC B2 ;  /* 0x0000000000027941 */ /* 0x000fea0003800000 */
.L_x_474:
[----:B--2---:R1:W-:Y:S02]  /*5920*/  STG.E.128 desc[UR58][R44.64+0x40], R40 ;  /* 0x000040282c007986 */ /* 0x0043e4000c101d3a */
.L_x_473:
[----:B------:R-:W-:Y:S05]  /*5930*/  BSYNC B1 ;  /* 0x0000000000017941 */ /* 0x000fea0003800000 */
.L_x_472:
        /* <DEDUP_REMOVED lines=11> */
[----:B------:R-:W-:Y:S02]  /*59f0*/  PRMT R48, R157, 0x5410, R48 ;  /* 0x000054109d307816 */ /* 0x000fe40000000030 */
[----:B------:R-:W-:Y:S01]  /*5a00*/  SHF.R.U32.HI R66, RZ, 0x10, R65 ;  /* 0x00000010ff427819 */ /* 0x000fe20000011641 */
[----:B------:R-:W-:Y:S01]  /*5a10*/  IMAD.U32 R65, R40, 0x10000, RZ ;  /* 0x0001000028417824 */ /* 0x000fe200078e00ff */
[----:B------:R-:W-:Y:S02]  /*5a20*/  PRMT R49, R156, 0x5410, R49 ;  /* 0x000054109c317816 */ /* 0x000fe40000000031 */
[----:B------:R-:W-:-:S02]  /*5a30*/  SHF.R.U32.HI R63, RZ, 0x10, R63 ;  /* 0x00000010ff3f7819 */ /* 0x000fc4000001163f */
[----:B------:R-:W-:Y:S02]  /*5a40*/  LOP3.LUT R41, R41, 0xffff0000, RZ, 0xc0, !PT ;  /* 0xffff000029297812 */ /* 0x000fe400078ec0ff */
[C---:B------:R-:W-:Y:S01]  /*5a50*/  LOP3.LUT R70, R48.reuse, 0xffff0000, RZ, 0xc0, !PT ;  /* 0xffff000030467812 */ /* 0x040fe200078ec0ff */
[----:B------:R-:W-:Y:S01]  /*5a60*/  IMAD.U32 R48, R48, 0x10000, RZ ;  /* 0x0001000030307824 */ /* 0x000fe200078e00ff */
[----:B------:R-:W-:Y:S02]  /*5a70*/  PRMT R66, R157, 0x5432, R66 ;  /* 0x000054329d427816 */ /* 0x000fe40000000042 */
[----:B------:R-:W-:Y:S01]  /*5a80*/  LOP3.LUT R72, R49, 0xffff0000, RZ, 0xc0, !PT ;  /* 0xffff000031487812 */ /* 0x000fe200078ec0ff */
[C---:B------:R-:W-:Y:S01]  /*5a90*/  FMUL.FTZ R67, R41.reuse, R70 ;  /* 0x0000004629437220 */ /* 0x040fe20000410000 */
[----:B------:R-:W-:Y:S01]  /*5aa0*/  PRMT R63, R156, 0x5432, R63 ;  /* 0x000054329c3f7816 */ /* 0x000fe2000000003f */
[----:B------:R-:W-:Y:S01]  /*5ab0*/  IMAD.U32 R69, R66, 0x10000, RZ ;  /* 0x0001000042457824 */ /* 0x000fe200078e00ff */
[----:B------:R-:W-:Y:S01]  /*5ac0*/  LOP3.LUT R42, R42, 0xffff0000, RZ, 0xc0, !PT ;  /* 0xffff00002a2a7812 */ /* 0x000fe200078ec0ff */
[-C--:B------:R-:W-:Y:S01]  /*5ad0*/  FMUL.FTZ R41, R41, R72.reuse ;  /* 0x0000004829297220 */ /* 0x080fe20000410000 */
[----:B------:R-:W-:Y:S01]  /*5ae0*/  FFMA.FTZ R67, R68, R72, -R67 ;  /* 0x0000004844437223 */ /* 0x000fe20000010843 */
[----:B------:R-:W-:Y:S01]  /*5af0*/  IMAD.U32 R71, R63, 0x10000, RZ ;  /* 0x000100003f477824 */ /* 0x000fe200078e00ff */
[----:B------:R-:W-:Y:S01]  /*5b00*/  LOP3.LUT R40, R40, 0xffff0000, RZ, 0xc0, !PT ;  /* 0xffff000028287812 */ /* 0x000fe200078ec0ff */
[----:B------:R-:W-:Y:S01]  /*5b10*/  FMUL.FTZ R73, R42, R69 ;  /* 0x000000452a497220 */ /* 0x000fe20000410000 */
[----:B------:R-:W-:Y:S01]  /*5b20*/  FFMA.FTZ R68, R68, R70, R41 ;  /* 0x0000004644447223 */ /* 0x000fe20000010029 */
[-C--:B------:R-:W-:Y:S01]  /*5b30*/  FMUL.FTZ R41, R42, R71.reuse ;  /* 0x000000472a297220 */ /* 0x080fe20000410000 */
[----:B------:R-:W-:Y:S01]  /*5b40*/  LOP3.LUT R62, R43, 0xffff0000, RZ, 0xc0, !PT ;  /* 0xffff00002b3e7812 */ /* 0x000fe200078ec0ff */
[----:B------:R-:W-:Y:S01]  /*5b50*/  IMAD.U32 R49, R49, 0x10000, RZ ;  /* 0x0001000031317824 */ /* 0x000fe200078e00ff */
[----:B------:R-:W-:Y:S01]  /*5b60*/  LOP3.LUT R66, R66, 0xffff0000, RZ, 0xc0, !PT ;  /* 0xffff000042427812 */ /* 0x000fe200078ec0ff */
[C---:B------:R-:W-:Y:S01]  /*5b70*/  FFMA.FTZ R73, R64.reuse, R71, -R73 ;  /* 0x0000004740497223 */ /* 0x040fe20000010849 */
[----:B------:R-:W-:Y:S01]  /*5b80*/  LOP3.LUT R63, R63, 0xffff0000, RZ, 0xc0, !PT ;  /* 0xffff00003f3f7812 */ /* 0x000fe200078ec0ff */
[----:B------:R-:W-:Y:S01]  /*5b90*/  FFMA.FTZ R64, R64, R69, R41 ;  /* 0x0000004540407223 */ /* 0x000fe20000010029 */
[C---:B------:R-:W-:Y:S01]  /*5ba0*/  FMUL.FTZ R42, R40.reuse, R48 ;  /* 0x00000030282a7220 */ /* 0x040fe20000410000 */
[----:B------:R-:W-:Y:S01]  /*5bb0*/  FMUL.FTZ R41, R40, R49 ;  /* 0x0000003128297220 */ /* 0x000fe20000410000 */
[----:B------:R-:W-:-:S02]  /*5bc0*/  IMAD.U32 R43, R43, 0x10000, RZ ;  /* 0x000100002b2b7824 */ /* 0x000fc400078e00ff */
[C---:B------:R-:W-:Y:S01]  /*5bd0*/  FMUL.FTZ R70, R62.reuse, R66 ;  /* 0x000000423e467220 */ /* 0x040fe20000410000 */
        /* <DEDUP_REMOVED lines=9> */
[----:B------:R-:W-:Y:S01]  /*5c70*/  F2FP.BF16.F32.PACK_AB R43, R69, R70 ;  /* 0x00000046452b723e */ /* 0x000fe200000010ff */
[----:B------:R-:W-:-:S07]  /*5c80*/  IMAD.MOV.U32 R42, RZ, RZ, R64 ;  /* 0x000000ffff2a7224 */ /* 0x000fce00078e0040 */
.L_x_479:
[----:B------:R-:W-:Y:S05]  /*5c90*/  BSYNC B2 ;  /* 0x0000000000027941 */ /* 0x000fea0003800000 */
.L_x_478:
[----:B--2---:R1:W-:Y:S02]  /*5ca0*/  STG.E.128 desc[UR58][R44.64+0x80], R40 ;  /* 0x000080282c007986 */ /* 0x0043e4000c101d3a */
.L_x_477:
[----:B------:R-:W-:Y:S05]  /*5cb0*/  BSYNC B1 ;  /* 0x0000000000017941 */ /* 0x000fea0003800000 */
.L_x_476:
        /* <DEDUP_REMOVED lines=12> */
[----:B------:R-:W-:Y:S02]  /*5d80*/  PRMT R60, R155, 0x5410, R60 ;  /* 0x000054109b3c7816 */ /* 0x000fe4000000003c */
[----:B------:R-:W-:Y:S02]  /*5d90*/  PRMT R49, R154, 0x5410, R49 ;  /* 0x000054109a317816 */ /* 0x000fe40000000031 */
[----:B------:R-:W-:-:S02]  /*5da0*/  SHF.R.U32.HI R59, RZ, 0x10, R59 ;  /* 0x00000010ff3b7819 */ /* 0x000fc4000001163b */
[----:B------:R-:W-:Y:S02]  /*5db0*/  PRMT R155, R155, 0x5432, R62 ;  /* 0x000054329b9b7816 */ /* 0x000fe4000000003e */
[----:B------:R-:W-:Y:S01]  /*5dc0*/  LOP3.LUT R61, R41, 0xffff0000, RZ, 0xc0, !PT ;  /* 0xffff0000293d7812 */ /* 0x000fe200078ec0ff */
[----:B------:R-:W-:Y:S01]  /*5dd0*/  IMAD.U32 R41, R40, 0x10000, RZ ;  /* 0x0001000028297824 */ /* 0x000fe200078e00ff */
[----:B------:R-:W-:Y:S02]  /*5de0*/  LOP3.LUT R64, R60, 0xffff0000, RZ, 0xc0, !PT ;  /* 0xffff00003c407812 */ /* 0x000fe400078ec0ff */
[----:B------:R-:W-:Y:S02]  /*5df0*/  LOP3.LUT R62, R49, 0xffff0000, RZ, 0xc0, !PT ;  /* 0xffff0000313e7812 */ /* 0x000fe400078ec0ff */
[----:B------:R-:W-:Y:S01]  /*5e00*/  PRMT R154, R154, 0x5432, R59 ;  /* 0x000054329a9a7816 */ /* 0x000fe2000000003b */
[C---:B------:R-:W-:Y:S01]  /*5e10*/  FMUL.FTZ R66, R61.reuse, R64 ;  /* 0x000000403d427220 */ /* 0x040fe20000410000 */
[----:B------:R-:W-:Y:S01]  /*5e20*/  LOP3.LUT R58, R42, 0xffff0000, RZ, 0xc0, !PT ;  /* 0xffff00002a3a7812 */ /* 0x000fe200078ec0ff */
[----:B------:R-:W-:Y:S01]  /*5e30*/  FMUL.FTZ R67, R61, R62 ;  /* 0x0000003e3d437220 */ /* 0x000fe20000410000 */
[----:B------:R-:W-:Y:S01]  /*5e40*/  IMAD.U32 R59, R155, 0x10000, RZ ;  /* 0x000100009b3b7824 */ /* 0x000fe200078e00ff */
[----:B------:R-:W-:Y:S01]  /*5e50*/  LOP3.LUT R61, R40, 0xffff0000, RZ, 0xc0, !PT ;  /* 0xffff0000283d7812 */ /* 0x000fe200078ec0ff */
[----:B------:R-:W-:-:S02]  /*5e60*/  IMAD.U32 R65, R154, 0x10000, RZ ;  /* 0x000100009a417824 */ /* 0x000fc400078e00ff */
[C---:B------:R-:W-:Y:S01]  /*5e70*/  FFMA.FTZ R40, R63.reuse, R62, -R66 ;  /* 0x0000003e3f287223 */ /* 0x040fe20000010842 */
[----:B------:R-:W-:Y:S01]  /*5e80*/  FFMA.FTZ R63, R63, R64, R67 ;  /* 0x000000403f3f7223 */ /* 0x000fe20000010043 */
[----:B------:R-:W-:Y:S01]  /*5e90*/  LOP3.LUT R42, R43, 0xffff0000, RZ, 0xc0, !PT ;  /* 0xffff00002b2a7812 */ /* 0x000fe200078ec0ff */
[C---:B------:R-:W-:Y:S01]  /*5ea0*/  FMUL.FTZ R69, R58.reuse, R59 ;  /* 0x0000003b3a457220 */ /* 0x040fe20000410000 */
[-C--:B------:R-:W-:Y:S01]  /*5eb0*/  FMUL.FTZ R67, R58, R65.reuse ;  /* 0x000000413a437220 */ /* 0x080fe20000410000 */
[----:B------:R-:W-:Y:S01]  /*5ec0*/  LOP3.LUT R155, R155, 0xffff0000, RZ, 0xc0, !PT ;  /* 0xffff00009b9b7812 */ /* 0x000fe200078ec0ff */
[----:B------:R-:W-:Y:S01]  /*5ed0*/  IMAD.U32 R62, R60, 0x10000, RZ ;  /* 0x000100003c3e7824 */ /* 0x000fe200078e00ff */
[----:B------:R-:W-:Y:S01]  /*5ee0*/  LOP3.LUT R154, R154, 0xffff0000, RZ, 0xc0, !PT ;  /* 0xffff00009a9a7812 */ /* 0x000fe200078ec0ff */
[----:B------:R-:W-:Y:S02]  /*5ef0*/  IMAD.U32 R60, R49, 0x10000, RZ ;  /* 0x00010000313c7824 */ /* 0x000fe400078e00ff */
[C---:B------:R-:W-:Y:S01]  /*5f00*/  FFMA.FTZ R58, R48.reuse, R65, -R69 ;  /* 0x00000041303a7223 */ /* 0x040fe20000010845 */
[----:B------:R-:W-:Y:S01]  /*5f10*/  FFMA.FTZ R67, R48, R59, R67 ;  /* 0x0000003b30437223 */ /* 0x000fe20000010043 */
[C---:B------:R-:W-:Y:S01]  /*5f20*/  FMUL.FTZ R48, R42.reuse, R155 ;  /* 0x0000009b2a307220 */ /* 0x040fe20000410000 */
[----:B------:R-:W-:Y:S01]  /*5f30*/  FMUL.FTZ R64, R42, R154 ;  /* 0x0000009a2a407220 */ /* 0x000fe20000410000 */
[----:B------:R-:W-:Y:S01]  /*5f40*/  FMUL.FTZ R42, R61, R62 ;  /* 0x0000003e3d2a7220 */ /* 0x000fe20000410000 */
[----:B------:R-:W-:-:S02]  /*5f50*/  IMAD.U32 R43, R43, 0x10000, RZ ;  /* 0x000100002b2b7824 */ /* 0x000fc400078e00ff */
[----:B------:R-:W-:Y:S01]  /*5f60*/  FMUL.FTZ R61, R61, R60 ;  /* 0x0000003c3d3d7220 */ /* 0x000fe20000410000 */
[----:B------:R-:W-:Y:S01]  /*5f70*/  F2FP.BF16.F32.PACK_AB R58, R67, R58 ;  /* 0x0000003a433a723e */ /* 0x000fe200000010ff */
[----:B------:R-:W-:Y:S01]  /*5f80*/  FFMA.FTZ R42, R41, R60, -R42 ;  /* 0x0000003c292a7223 */ /* 0x000fe2000001082a */
[----:B------:R-:W-:Y:S01]  /*5f90*/  FFMA.FTZ R48, R43, R154, -R48 ;  /* 0x0000009a2b307223 */ /* 0x000fe20000010830 */
[----:B------:R-:W-:Y:S01]  /*5fa0*/  FFMA.FTZ R61, R41, R62, R61 ;  /* 0x0000003e293d7223 */ /* 0x000fe2000001003d */
[----:B------:R-:W-:Y:S01]  /*5fb0*/  FFMA.FTZ R43, R43, R155, R64 ;  /* 0x0000009b2b2b7223 */ /* 0x000fe20000010040 */
[----:B------:R-:W-:-:S03]  /*5fc0*/  F2FP.BF16.F32.PACK_AB R41, R63, R40 ;  /* 0x000000283f29723e */ /* 0x000fc600000010ff */
[----:B------:R-:W-:Y:S01]  /*5fd0*/  F2FP.BF16.F32.PACK_AB R40, R61, R42 ;  /* 0x0000002a3d28723e */ /* 0x000fe200000010ff */
[----:B------:R-:W-:Y:S01]  /*5fe0*/  IMAD.MOV.U32 R42, RZ, RZ, R58 ;  /* 0x000000ffff2a7224 */ /* 0x000fe200078e003a */
[----:B------:R-:W-:-:S07]  /*5ff0*/  F2FP.BF16.F32.PACK_AB R43, R43, R48 ;  /* 0x000000302b2b723e */ /* 0x000fce00000010ff */
.L_x_483:
[----:B------:R-:W-:Y:S05]  /*6000*/  BSYNC B2 ;  /* 0x0000000000027941 */ /* 0x000fea0003800000 */
.L_x_482:
[----:B--2---:R1:W-:Y:S02]  /*6010*/  STG.E.128 desc[UR58][R44.64+0xc0], R40 ;  /* 0x0000c0282c007986 */ /* 0x0043e4000c101d3a */
.L_x_481:
[----:B------:R-:W-:Y:S05]  /*6020*/  BSYNC B1 ;  /* 0x0000000000017941 */ /* 0x000fea0003800000 */
.L_x_480:
        /* <DEDUP_REMOVED lines=9> */
[--C-:B------:R-:W-:Y:S02]  /*60c0*/  SHF.R.U64 R49, R56, 0x10, R57.reuse ;  /* 0x0000001038317819 */ /* 0x100fe40000001239 */
[----:B------:R-:W-:Y:S02]  /*60d0*/  SHF.R.U32.HI R57, RZ, 0x10, R57 ;  /* 0x00000010ff397819 */ /* 0x000fe40000011639 */
[----:B------:R-:W-:Y:S02]  /*60e0*/  SHF.R.U32.HI R48, RZ, 0x10, R55 ;  /* 0x00000010ff307819 */ /* 0x000fe40000011637 */
[----:B------:R-:W-:Y:S02]  /*60f0*/  PRMT R55, R153, 0x5432, R58 ;  /* 0x0000543299377816 */ /* 0x000fe4000000003a */
[----:B------:R-:W-:-:S02]  /*6100*/  PRMT R58, R148, 0x5432, R49 ;  /* 0x00005432943a7816 */ /* 0x000fc40000000031 */
[----:B------:R-:W-:Y:S02]  /*6110*/  PRMT R148, R148, 0x5410, R57 ;  /* 0x0000541094947816 */ /* 0x000fe40000000039 */
[----:B------:R-:W-:Y:S01]  /*6120*/  PRMT R153, R153, 0x5410, R48 ;  /* 0x0000541099997816 */ /* 0x000fe20000000030 */
[C---:B------:R-:W-:Y:S01]  /*6130*/  IMAD.U32 R48, R41.reuse, 0x10000, RZ ;  /* 0x0001000029307824 */ /* 0x040fe200078e00ff */
[----:B------:R-:W-:Y:S01]  /*6140*/  LOP3.LUT R54, R42, 0xffff0000, RZ, 0xc0, !PT ;  /* 0xffff00002a367812 */ /* 0x000fe200078ec0ff */
[----:B------:R-:W-:Y:S01]  /*6150*/  IMAD.U32 R60, R148, 0x10000, RZ ;  /* 0x00010000943c7824 */ /* 0x000fe200078e00ff */
[----:B------:R-:W-:Y:S01]  /*6160*/  LOP3.LUT R49, R41, 0xffff0000, RZ, 0xc0, !PT ;  /* 0xffff000029317812 */ /* 0x000fe200078ec0ff */
[----:B------:R-:W-:Y:S01]  /*6170*/  IMAD.U32 R57, R153, 0x10000, RZ ;  /* 0x0001000099397824 */ /* 0x000fe200078e00ff */
[----:B------:R-:W-:Y:S01]  /*6180*/  LOP3.LUT R59, R58, 0xffff0000, RZ, 0xc0, !PT ;  /* 0xffff00003a3b7812 */ /* 0x000fe200078ec0ff */
[----:B------:R-:W-:Y:S01]  /*6190*/  IMAD.U32 R41, R40, 0x10000, RZ ;  /* 0x0001000028297824 */ /* 0x000fe200078e00ff */
[----:B------:R-:W-:Y:S01]  /*61a0*/  LOP3.LUT R56, R55, 0xffff0000, RZ, 0xc0, !PT ;  /* 0xffff000037387812 */ /* 0x000fe200078ec0ff */
[----:B------:R-:W-:Y:S01]  /*61b0*/  FMUL.FTZ R64, R54, R60 ;  /* 0x0000003c36407220 */ /* 0x000fe20000410000 */
[----:B------:R-:W-:Y:S01]  /*61c0*/  LOP3.LUT R42, R43, 0xffff0000, RZ, 0xc0, !PT ;  /* 0xffff00002b2a7812 */ /* 0x000fe200078ec0ff */
[C---:B------:R-:W-:Y:S01]  /*61d0*/  FMUL.FTZ R61, R49.reuse, R59 ;  /* 0x0000003b313d7220 */ /* 0x040fe20000410000 */
[----:B------:R-:W-:Y:S01]  /*61e0*/  LOP3.LUT R148, R148, 0xffff0000, RZ, 0xc0, !PT ;  /* 0xffff000094947812 */ /* 0x000fe200078ec0ff */
[----:B------:R-:W-:Y:S01]  /*61f0*/  FMUL.FTZ R62, R49, R56 ;  /* 0x00000038313e7220 */ /* 0x000fe20000410000 */
[----:B------:R-:W-:Y:S01]  /*6200*/  LOP3.LUT R153, R153, 0xffff0000, RZ, 0xc0, !PT ;  /* 0xffff000099997812 */ /* 0x000fe200078ec0ff */
[----:B------:R-:W-:Y:S01]  /*6210*/  FMUL.FTZ R54, R54, R57 ;  /* 0x0000003936367220 */ /* 0x000fe20000410000 */
[----:B------:R-:W-:Y:S01]  /*6220*/  LOP3.LUT R40, R40, 0xffff0000, RZ, 0xc0, !PT ;  /* 0xffff000028287812 */ /* 0x000fe200078ec0ff */
[----:B------:R-:W-:-:S02]  /*6230*/  IMAD.U32 R58, R58, 0x10000, RZ ;  /* 0x000100003a3a7824 */ /* 0x000fc400078e00ff */
[C---:B------:R-:W-:Y:S01]  /*6240*/  FFMA.FTZ R61, R48.reuse, R56, -R61 ;  /* 0x00000038303d7223 */ /* 0x040fe2000001083d */
[----:B------:R-:W-:Y:S02]  /*6250*/  IMAD.U32 R55, R55, 0x10000, RZ ;  /* 0x0001000037377824 */ /* 0x000fe400078e00ff */
[----:B------:R-:W-:Y:S01]  /*6260*/  FFMA.FTZ R62, R48, R59, R62 ;  /* 0x0000003b303e7223 */ /* 0x000fe2000001003e */
[C---:B------:R-:W-:Y:S01]  /*6270*/  FFMA.FTZ R64, R47.reuse, R57, -R64 ;  /* 0x000000392f407223 */ /* 0x040fe20000010840 */
[----:B------:R-:W-:Y:S01]  /*6280*/  FFMA.FTZ R49, R47, R60, R54 ;  /* 0x0000003c2f317223 */ /* 0x000fe20000010036 */
[C---:B------:R-:W-:Y:S01]  /*6290*/  FMUL.FTZ R48, R42.reuse, R148 ;  /* 0x000000942a307220 */ /* 0x040fe20000410000 */
[----:B------:R-:W-:Y:S01]  /*62a0*/  FMUL.FTZ R57, R42, R153 ;  /* 0x000000992a397220 */ /* 0x000fe20000410000 */
[C---:B------:R-:W-:Y:S01]  /*62b0*/  FMUL.FTZ R42, R40.reuse, R58 ;  /* 0x0000003a282a7220 */ /* 0x040fe20000410000 */
[-C--:B------:R-:W-:Y:S01]  /*62c0*/  FMUL.FTZ R47, R40, R55.reuse ;  /* 0x00000037282f7220 */ /* 0x080fe20000410000 */
[----:B------:R-:W-:Y:S01]  /*62d0*/  IMAD.U32 R43, R43, 0x10000, RZ ;  /* 0x000100002b2b7824 */ /* 0x000fe200078e00ff */
[----:B------:R-:W-:Y:S01]  /*62e0*/  F2FP.BF16.F32.PACK_AB R64, R49, R64 ;  /* 0x000000403140723e */ /* 0x000fe200000010ff */
[C---:B------:R-:W-:Y:S01]  /*62f0*/  FFMA.FTZ R42, R41.reuse, R55, -R42 ;  /* 0x00000037292a7223 */ /* 0x040fe2000001082a */
[----:B------:R-:W-:Y:S01]  /*6300*/  FFMA.FTZ R47, R41, R58, R47 ;  /* 0x0000003a292f7223 */ /* 0x000fe2000001002f */
[C---:B------:R-:W-:Y:S01]  /*6310*/  FFMA.FTZ R48, R43.reuse, R153, -R48 ;  /* 0x000000992b307223 */ /* 0x040fe20000010830 */
[----:B------:R-:W-:Y:S01]  /*6320*/  FFMA.FTZ R57, R43, R148, R57 ;  /* 0x000000942b397223 */ /* 0x000fe20000010039 */
[----:B------:R-:W-:-:S02]  /*6330*/  F2FP.BF16.F32.PACK_AB R41, R62, R61 ;  /* 0x0000003d3e29723e */ /* 0x000fc400000010ff */
[----:B------:R-:W-:Y:S01]  /*6340*/  F2FP.BF16.F32.PACK_AB R40, R47, R42 ;  /* 0x0000002a2f28723e */ /* 0x000fe200000010ff */
[----:B------:R-:W-:Y:S01]  /*6350*/  IMAD.MOV.U32 R42, RZ, RZ, R64 ;  /* 0x000000ffff2a7224 */ /* 0x000fe200078e0040 */
[----:B------:R-:W-:-:S07]  /*6360*/  F2FP.BF16.F32.PACK_AB R43, R57, R48 ;  /* 0x00000030392b723e */ /* 0x000fce00000010ff */
.L_x_487:
[----:B------:R-:W-:Y:S05]  /*6370*/  BSYNC B2 ;  /* 0x0000000000027941 */ /* 0x000fea0003800000 */
.L_x_486:
[----:B--2---:R1:W-:Y:S02]  /*6380*/  STG.E.128 desc[UR58][R44.64+0x100], R40 ;  /* 0x000100282c007986 */ /* 0x0043e4000c101d3a */
.L_x_485:
[----:B------:R-:W-:Y:S05]  /*6390*/  BSYNC B1 ;  /* 0x0000000000017941 */ /* 0x000fea0003800000 */
.L_x_484:
[----:B------:R-:W-:-:S13]  /*63a0*/  ISETP.NE.AND P3, PT, R98, RZ, PT ;  /* 0x000000ff6200720c */ /* 0x000fda0003f65270 */
        /* <DEDUP_REMOVED lines=12> */
[----:B------:R-:W-:-:S02]  /*6470*/  PRMT R50, R88, 0x5410, R55 ;  /* 0x0000541058327816 */ /* 0x000fc40000000037 */
[----:B------:R-:W-:Y:S02]  /*6480*/  PRMT R89, R89, 0x5432, R52 ;  /* 0x0000543259597816 */ /* 0x000fe40000000034 */
[----:B------:R-:W-:Y:S02]  /*6490*/  LOP3.LUT R49, R43, 0xffff0000, RZ, 0xc0, !PT ;  /* 0xffff00002b317812 */ /* 0x000fe400078ec0ff */
[----:B------:R-:W-:Y:S01]  /*64a0*/  PRMT R88, R88, 0x5432, R51 ;  /* 0x0000543258587816 */ /* 0x000fe20000000033 */
[----:B------:R-:W-:Y:S01]  /*64b0*/  IMAD.U32 R55, R89, 0x10000, RZ ;  /* 0x0001000059377824 */ /* 0x000fe200078e00ff */
[----:B------:R-:W-:Y:S02]  /*64c0*/  LOP3.LUT R43, R41, 0xffff0000, RZ, 0xc0, !PT ;  /* 0xffff0000292b7812 */ /* 0x000fe400078ec0ff */
[C---:B------:R-:W-:Y:S01]  /*64d0*/  LOP3.LUT R54, R53.reuse, 0xffff0000, RZ, 0xc0, !PT ;  /* 0xffff000035367812 */ /* 0x040fe200078ec0ff */
[----:B------:R-:W-:Y:S01]  /*64e0*/  IMAD.U32 R52, R88, 0x10000, RZ ;  /* 0x0001000058347824 */ /* 0x000fe200078e00ff */
[----:B------:R-:W-:Y:S01]  /*64f0*/  LOP3.LUT R51, R50, 0xffff0000, RZ, 0xc0, !PT ;  /* 0xffff000032337812 */ /* 0x000fe200078ec0ff */
[----:B------:R-:W-:Y:S01]  /*6500*/  IMAD.U32 R53, R53, 0x10000, RZ ;  /* 0x0001000035357824 */ /* 0x000fe200078e00ff */
[----:B------:R-:W-:Y:S01]  /*6510*/  LOP3.LUT R47, R42, 0xffff0000, RZ, 0xc0, !PT ;  /* 0xffff00002a2f7812 */ /* 0x000fe200078ec0ff */
[----:B------:R-:W-:-:S02]  /*6520*/  IMAD.U32 R42, R41, 0x10000, RZ ;  /* 0x00010000292a7824 */ /* 0x000fc400078e00ff */
[C---:B------:R-:W-:Y:S01]  /*6530*/  FMUL.FTZ R57, R43.reuse, R54 ;  /* 0x000000362b397220 */ /* 0x040fe20000410000 */
[C---:B------:R-:W-:Y:S02]  /*6540*/  IMAD.U32 R41, R40.reuse, 0x10000, RZ ;  /* 0x0001000028297824 */ /* 0x040fe400078e00ff */
[----:B------:R-:W-:Y:S01]  /*6550*/  FMUL.FTZ R43, R43, R51 ;  /* 0x000000332b2b7220 */ /* 0x000fe20000410000 */
[----:B------:R-:W-:Y:S01]  /*6560*/  LOP3.LUT R40, R40, 0xffff0000, RZ, 0xc0, !PT ;  /* 0xffff000028287812 */ /* 0x000fe200078ec0ff */
[C---:B------:R-:W-:Y:S01]  /*6570*/  FMUL.FTZ R59, R47.reuse, R55 ;  /* 0x000000372f3b7220 */ /* 0x040fe20000410000 */
[----:B------:R-:W-:Y:S01]  /*6580*/  FMUL.FTZ R47, R47, R52 ;  /* 0x000000342f2f7220 */ /* 0x000fe20000410000 */
[----:B------:R-:W-:Y:S01]  /*6590*/  LOP3.LUT R89, R89, 0xffff0000, RZ, 0xc0, !PT ;  /* 0xffff000059597812 */ /* 0x000fe200078ec0ff */
[----:B------:R-:W-:Y:S01]  /*65a0*/  IMAD.U32 R50, R50, 0x10000, RZ ;  /* 0x0001000032327824 */ /* 0x000fe200078e00ff */
[----:B------:R-:W-:Y:S01]  /*65b0*/  LOP3.LUT R88, R88, 0xffff0000, RZ, 0xc0, !PT ;  /* 0xffff000058587812 */ /* 0x000fe200078ec0ff */
[C---:B------:R-:W-:Y:S01]  /*65c0*/  FFMA.FTZ R57, R42.reuse, R51, -R57 ;  /* 0x000000332a397223 */ /* 0x040fe20000010839 */
[----:B------:R-:W-:Y:S01]  /*65d0*/  FFMA.FTZ R54, R42, R54, R43 ;  /* 0x000000362a367223 */ /* 0x000fe2000001002b */
[----:B------:R-:W-:Y:S01]  /*65e0*/  FFMA.FTZ R59, R46, R52, -R59 ;  /* 0x000000342e3b7223 */ /* 0x000fe2000001083b */
[----:B------:R-:W-:Y:S01]  /*65f0*/  FMUL.FTZ R42, R40, R53 ;  /* 0x00000035282a7220 */ /* 0x000fe20000410000 */
[----:B------:R-:W-:Y:S01]  /*6600*/  FFMA.FTZ R46, R46, R55, R47 ;  /* 0x000000372e2e7223 */ /* 0x000fe2000001002f */
[----:B------:R-:W-:Y:S01]  /*6610*/  FMUL.FTZ R40, R40, R50 ;  /* 0x0000003228287220 */ /* 0x000fe20000410000 */
[C---:B------:R-:W-:Y:S01]  /*6620*/  FMUL.FTZ R43, R49.reuse, R89 ;  /* 0x00000059312b7220 */ /* 0x040fe20000410000 */
[----:B------:R-:W-:Y:S01]  /*6630*/  FMUL.FTZ R52, R49, R88 ;  /* 0x0000005831347220 */ /* 0x000fe20000410000 */
[C---:B------:R-:W-:Y:S01]  /*6640*/  FFMA.FTZ R42, R41.reuse, R50, -R42 ;  /* 0x00000032292a7223 */ /* 0x040fe2000001082a */
[----:B------:R-:W-:Y:S01]  /*6650*/  FFMA.FTZ R41, R41, R53, R40 ;  /* 0x0000003529297223 */ /* 0x000fe20000010028 */
[C---:B------:R-:W-:Y:S01]  /*6660*/  FFMA.FTZ R43, R48.reuse, R88, -R43 ;  /* 0x00000058302b7223 */ /* 0x040fe2000001082b */
[----:B------:R-:W-:Y:S01]  /*6670*/  FFMA.FTZ R52, R48, R89, R52 ;  /* 0x0000005930347223 */ /* 0x000fe20000010034 */
[----:B------:R-:W-:-:S02]  /*6680*/  F2FP.BF16.F32.PACK_AB R54, R54, R57 ;  /* 0x000000393636723e */ /* 0x000fc400000010ff */
[----:B------:R-:W-:Y:S02]  /*6690*/  F2FP.BF16.F32.PACK_AB R46, R46, R59 ;  /* 0x0000003b2e2e723e */ /* 0x000fe400000010ff */
[----:B------:R-:W-:Y:S01]  /*66a0*/  F2FP.BF16.F32.PACK_AB R40, R41, R42 ;  /* 0x0000002a2928723e */ /* 0x000fe200000010ff */
[----:B------:R-:W-:Y:S01]  /*66b0*/  IMAD.MOV.U32 R41, RZ, RZ, R54 ;  /* 0x000000ffff297224 */ /* 0x000fe200078e0036 */
[----:B------:R-:W-:Y:S01]  /*66c0*/  F2FP.BF16.F32.PACK_AB R43, R52, R43 ;  /* 0x0000002b342b723e */ /* 0x000fe200000010ff */
[----:B------:R-:W-:-:S07]  /*66d0*/  IMAD.MOV.U32 R42, RZ, RZ, R46 ;  /* 0x000000ffff2a7224 */ /* 0x000fce00078e002e */
.L_x_489:
[----:B------:R-:W-:Y:S05]  /*66e0*/  BSYNC B1 ;  /* 0x0000000000017941 */ /* 0x000fea0003800000 */
.L_x_488:
[----:B--2---:R1:W-:Y:S01]  /*66f0*/  STG.E.128 desc[UR58][R44.64+0x140], R40 ;  /* 0x000140282c007986 */ /* 0x0043e2000c101d3a */
[----:B------:R-:W-:Y:S05]  /*6700*/  BRA `(.L_x_467) ;  /* 0x00000040005c7947 */ /* 0x000fea0003800000 */
.L_x_435:
        /* <DEDUP_REMOVED lines=19> */
[----:B------:R-:W-:Y:S02]  /*6840*/  CS2R R48, SRZ ;  /* 0x0000000000307805 */ /* 0x000fe4000001ff00 */
[----:B------:R-:W-:Y:S01]  /*6850*/  CS2R R62, SRZ ;  /* 0x00000000003e7805 */ /* 0x000fe2000001ff00 */
[----:B------:R-:W-:Y:S01]  /*6860*/  IMAD.X R41, R101, 0x1, R21, P2 ;  /* 0x0000000165297824 */ /* 0x000fe200010e0615 */
[----:B------:R-:W-:Y:S02]  /*6870*/  LEA R64, P2, R40, UR4, 0x1 ;  /* 0x0000000428407c11 */ /* 0x000fe4000f8408ff */
[----:B------:R-:W-:-:S02]  /*6880*/  CS2R R60, SRZ ;  /* 0x00000000003c7805 */ /* 0x000fc4000001ff00 */
        /* <DEDUP_REMOVED lines=8> */
[----:B------:R-:W-:Y:S02]  /*6910*/  CS2R R44, SRZ ;  /* 0x00000000002c7805 */ /* 0x000fe4000001ff00 */
[----:B------:R-:W-:Y:S02]  /*6920*/  CS2R R58, SRZ ;  /* 0x00000000003a7805 */ /* 0x000fe4000001ff00 */
[----:B------:R-:W-:-:S05]  /*6930*/  CS2R R56, SRZ ;  /* 0x0000000000387805 */ /* 0x000fca000001ff00 */
[----:B------:R0:W5:Y:S04]  /*6940*/  @!P2 LDG.E.128 R48, desc[UR58][R64.64] ;  /* 0x0000003a4030a981 */ /* 0x000168000c1e1d00 */
[----:B------:R0:W5:Y:S01]  /*6950*/  @!P2 LDG.E.128 R60, desc[UR58][R68.64] ;  /* 0x0000003a443ca981 */ /* 0x000162000c1e1d00 */
[----:B------:R-:W-:Y:S02]  /*6960*/  ISETP.GE.AND P2, PT, R0, R117, PT ;  /* 0x000000750000720c */ /* 0x000fe40003f46270 */
[----:B------:R-:W-:Y:S02]  /*6970*/  CS2R R42, SRZ ;  /* 0x00000000002a7805 */ /* 0x000fe4000001ff00 */
[----:B------:R-:W-:Y:S02]  /*6980*/  CS2R R40, SRZ ;  /* 0x0000000000287805 */ /* 0x000fe4000001ff00 */
[----:B------:R-:W-:-:S02]  /*6990*/  CS2R R54, SRZ ;  /* 0x0000000000367805 */ /* 0x000fc4000001ff00 */
[----:B------:R-:W-:-:S05]  /*69a0*/  CS2R R52, SRZ ;  /* 0x0000000000347805 */ /* 0x000fca000001ff00 */
[----:B------:R0:W5:Y:S04]  /*69b0*/  @!P2 LDG.E.128 R44, desc[UR58][R64.64+0x40] ;  /* 0x0000403a402ca981 */ /* 0x000168000c1e1d00 */
[----:B------:R0:W5:Y:S01]  /*69c0*/  @!P2 LDG.E.128 R56, desc[UR58][R68.64+0x40] ;  /* 0x0000403a4438a981 */ /* 0x000162000c1e1d00 */
[----:B------:R-:W-:-:S13]  /*69d0*/  ISETP.GE.AND P2, PT, R3, R117, PT ;  /* 0x000000750300720c */ /* 0x000fda0003f46270 */
[----:B------:R0:W5:Y:S04]  /*69e0*/  @!P2 LDG.E.128 R40, desc[UR58][R64.64+0x80] ;  /* 0x0000803a4028a981 */ /* 0x000168000c1e1d00 */
[----:B------:R0:W5:Y:S02]  /*69f0*/  @!P2 LDG.E.128 R52, desc[UR58][R68.64+0x80] ;  /* 0x0000803a4434a981 */ /* 0x000164000c1e1d00 */
.L_x_491:
[----:B------:R-:W-:Y:S05]  /*6a00*/  BSYNC B1 ;  /* 0x0000000000017941 */ /* 0x000fea0003800000 */
.L_x_490:
[----:B------:R-:W-:Y:S01]  /*6a10*/  ISETP.GE.AND P3, PT, R207, R100, PT ;  /* 0x00000064cf00720c */ /* 0x000fe20003f66270 */
[----:B------:R-:W-:Y:S01]  /*6a20*/  BSSY B1, `(.L_x_492) ;  /* 0x000002c000017945 */ /* 0x000fe20003800000 */
[----:B0-----:R-:W-:Y:S02]  /*6a30*/  CS2R R64, SRZ ;  /* 0x0000000000407805 */ /* 0x001fe4000001ff00 */
        /* <DEDUP_REMOVED lines=16> */
[----:B------:R-:W-:Y:S02]  /*6b40*/  CS2R R86, SRZ ;  /* 0x0000000000567805 */ /* 0x000fe4000001ff00 */
[----:B------:R-:W-:-:S02]  /*6b50*/  IADD3 R89, P2, P5, R104, R88, R14 ;  /* 0x0000005868597210 */ /* 0x000fc40007d5e00e */
[----:B------:R-:W-:Y:S02]  /*6b60*/  CS2R R84, SRZ ;  /* 0x0000000000547805 */ /* 0x000fe4000001ff00 */
[----:B------:R-:W-:Y:S02]  /*6b70*/  IADD3.X R102, R27, R102, R12, P2, P5 ;  /* 0x000000661b667210 */ /* 0x000fe400017ea40c */
[----:B------:R-:W-:-:S04]  /*6b80*/  LEA R76, P2, R90, UR4, 0x1 ;  /* 0x000000045a4c7c11 */ /* 0x000fc8000f8408ff */
[----:B------:R-:W-:Y:S01]  /*6b90*/  LEA.HI.X R77, R90, UR5, R101, 0x1, P2 ;  /* 0x000000055a4d7c11 */ /* 0x000fe200090f0c65 */
[----:B------:R-:W-:Y:S02]  /*6ba0*/  ULDC.64 UR4, c[0x0][0x400] ;  /* 0x0001000000047ab9 */ /* 0x000fe40000000a00 */
[----:B------:R-:W-:-:S04]  /*6bb0*/  LEA R88, P2, R89, UR4, 0x1 ;  /* 0x0000000459587c11 */ /* 0x000fc8000f8408ff */
[----:B------:R-:W-:Y:S02]  /*6bc0*/  LEA.HI.X R89, R89, UR5, R102, 0x1, P2 ;  /* 0x0000000559597c11 */ /* 0x000fe400090f0c66 */
[----:B------:R-:W-:Y:S02]  /*6bd0*/  ISETP.GE.AND P2, PT, R18, R117, PT ;  /* 0x000000751200720c */ /* 0x000fe40003f46270 */
[----:B------:R-:W-:Y:S02]  /*6be0*/  CS2R R70, SRZ ;  /* 0x0000000000467805 */ /* 0x000fe4000001ff00 */
[----:B------:R-:W-:Y:S02]  /*6bf0*/  CS2R R68, SRZ ;  /* 0x0000000000447805 */ /* 0x000fe4000001ff00 */
[----:B------:R-:W-:Y:S02]  /*6c00*/  CS2R R82, SRZ ;  /* 0x0000000000527805 */ /* 0x000fe4000001ff00 */
[----:B------:R-:W-:-:S05]  /*6c10*/  CS2R R80, SRZ ;  /* 0x0000000000507805 */ /* 0x000fca000001ff00 */
[----:B------:R-:W5:Y:S04]  /*6c20*/  @!P2 LDG.E.128 R72, desc[UR58][R76.64] ;  /* 0x0000003a4c48a981 */ /* 0x000f68000c1e1d00 */
[----:B------:R-:W5:Y:S01]  /*6c30*/  @!P2 LDG.E.128 R84, desc[UR58][R88.64] ;  /* 0x0000003a5854a981 */ /* 0x000f62000c1e1d00 */
[----:B------:R-:W-:Y:S02]  /*6c40*/  ISETP.GE.AND P2, PT, R0, R117, PT ;  /* 0x000000750000720c */ /* 0x000fe40003f46270 */
[----:B------:R-:W-:Y:S02]  /*6c50*/  CS2R R66, SRZ ;  /* 0x0000000000427805 */ /* 0x000fe4000001ff00 */
[----:B------:R-:W-:-:S09]  /*6c60*/  CS2R R64, SRZ ;  /* 0x0000000000407805 */ /* 0x000fd2000001ff00 */
[----:B------:R-:W5:Y:S04]  /*6c70*/  @!P2 LDG.E.128 R68, desc[UR58][R76.64+0x40] ;  /* 0x0000403a4c44a981 */ /* 0x000f68000c1e1d00 */
[----:B------:R-:W5:Y:S01]  /*6c80*/  @!P2 LDG.E.128 R80, desc[UR58][R88.64+0x40] ;  /* 0x0000403a5850a981 */ /* 0x000f62000c1e1d00 */
[----:B------:R-:W-:Y:S02]  /*6c90*/  ISETP.GE.AND P2, PT, R3, R117, PT ;  /* 0x000000750300720c */ /* 0x000fe40003f46270 */
[----:B------:R-:W-:-:S11]  /*6ca0*/  CS2R R78, SRZ ;  /* 0x00000000004e7805 */ /* 0x000fd6000001ff00 */
[----:B------:R0:W5:Y:S02]  /*6cb0*/  @!P2 LDG.E.128 R64, desc[UR58][R76.64+0x80] ;  /* 0x0000803a4c40a981 */ /* 0x000164000c1e1d00 */
[----:B0-----:R-:W-:-:S06]  /*6cc0*/  CS2R R76, SRZ ;  /* 0x00000000004c7805 */ /* 0x001fcc000001ff00 */
[----:B------:R0:W5:Y:S02]  /*6cd0*/  @!P2 LDG.E.128 R76, desc[UR58][R88.64+0x80] ;  /* 0x0000803a584ca981 */ /* 0x000164000c1e1d00 */
.L_x_493:
[----:B------:R-:W-:Y:S05]  /*6ce0*/  BSYNC B1 ;  /* 0x0000000000017941 */ /* 0x000fea0003800000 */
.L_x_492:
[----:B0----5:R-:W-:Y:S01]  /*6cf0*/  IMAD.MOV.U32 R89, RZ, RZ, R42 ;  /* 0x000000ffff597224 */ /* 0x021fe200078e002a */
[----:B------:R-:W-:Y:S01]  /*6d00*/  UISETP.NE.AND UP0, UPT, UR57, 0x3, UPT ;  /* 0x000000033900788c */ /* 0x000fe2000bf05270 */
[----:B------:R-:W-:Y:S02]  /*6d10*/  IMAD.MOV.U32 R88, RZ, RZ, R43 ;  /* 0x000000ffff587224 */ /* 0x000fe400078e002b */
[----:B------:R-:W-:Y:S02]  /*6d20*/  IMAD.MOV.U32 R91, RZ, RZ, R40 ;  /* 0x000000ffff5b7224 */ /* 0x000fe400078e0028 */
[----:B------:R-:W-:Y:S01]  /*6d30*/  IMAD.MOV.U32 R90, RZ, RZ, R41 ;  /* 0x000000ffff5a7224 */ /* 0x000fe200078e0029 */
[----:B------:R-:W-:Y:S01]  /*6d40*/  PRMT R172, R89, 0x5410, R88 ;  /* 0x0000541059ac7816 */ /* 0x000fe20000000058 */
[----:B------:R-:W-:Y:S01]  /*6d50*/  IMAD.MOV.U32 R89, RZ, RZ, R46 ;  /* 0x000000ffff597224 */ /* 0x000fe200078e002e */
[----:B------:R-:W-:Y:S01]  /*6d60*/  PLOP3.LUT P2, PT, PT, PT, UP0, 0x80, 0x0 ;  /* 0x000000000000781c */ /* 0x000fe20003f4f008 */
[----:B------:R-:W-:Y:S01]  /*6d70*/  IMAD.MOV.U32 R88, RZ, RZ, R47 ;  /* 0x000000ffff587224 */ /* 0x000fe200078e002f */
[----:B------:R-:W-:Y:S01]  /*6d80*/  PRMT R173, R91, 0x5410, R90 ;  /* 0x000054105bad7816 */ /* 0x000fe2000000005a */
[----:B------:R-:W-:-:S02]  /*6d90*/  IMAD.MOV.U32 R90, RZ, RZ, R50 ;  /* 0x000000ffff5a7224 */ /* 0x000fc400078e0032 */
[----:B------:R-:W-:Y:S01]  /*6da0*/  IMAD.MOV.U32 R91, RZ, RZ, R51 ;  /* 0x000000ffff5b7224 */ /* 0x000fe200078e0033 */
[----:B------:R-:W-:Y:S01]  /*6db0*/  PRMT R176, R88, 0x5410, R89 ;  /* 0x0000541058b07816 */ /* 0x000fe20000000059 */
[----:B------:R-:W-:Y:S02]  /*6dc0*/  IMAD.MOV.U32 R88, RZ, RZ, R44 ;  /* 0x000000ffff587224 */ /* 0x000fe400078e002c */
[----:B------:R-:W-:Y:S01]  /*6dd0*/  IMAD.MOV.U32 R89, RZ, RZ, R45 ;  /* 0x000000ffff597224 */ /* 0x000fe200078e002d */
[----:B------:R-:W-:-:S04]  /*6de0*/  PRMT R163, R91, 0x5410, R90 ;  /* 0x000054105ba37816 */ /* 0x000fc8000000005a */
        /* <DEDUP_REMOVED lines=13> */
[----:B------:R-:W-:Y:S01]  /*6ec0*/  IMAD.MOV.U32 R88, RZ, RZ, R56 ;  /* 0x000000ffff587224 */ /* 0x000fe200078e0038 */
[----:B------:R-:W-:-:S04]  /*6ed0*/  MOV R89, R57 ;  /* 0x0000003900597202 */ /* 0x000fc80000000f00 */
        /* <DEDUP_REMOVED lines=50> */
.L_x_494:
[----:B------:R-:W-:Y:S01]  /*7200*/  IMAD R101, R16, 0x8, R2 ;  /* 0x0000000810657824 */ /* 0x000fe200078e0202 */
[----:B------:R-:W-:Y:S01]  /*7210*/  SHF.L.U32 R102, R184, 0x1f, RZ ;  /* 0x0000001fb8667819 */ /* 0x000fe200000006ff */
[----:B------:R-:W0:Y:S01]  /*7220*/  LDC R146, c[0x0][0x2f4] ;  /* 0x0000bd00ff927b82 */ /* 0x000e220000000800 */
[----:B------:R-:W-:Y:S01]  /*7230*/  BSSY B1, `(.L_x_495) ;  /* 0x0000004000017945 */ /* 0x000fe20003800000 */
[----:B------:R-:W-:Y:S01]  /*7240*/  IMAD.MOV.U32 R125, RZ, RZ, R92 ;  /* 0x000000ffff7d7224 */ /* 0x000fe200078e005c */
[----:B------:R-:W1:Y:S02]  /*7250*/  SYNCS.PHASECHK.TRANS64.TRYWAIT P5, [R101+URZ+0x34890], R102 ;  /* 0x03489066650075a7 */ /* 0x000e6400080a017f */
[----:B-1----:R-:W-:Y:S05]  /*7260*/  @!P5 BRA `(.L_x_496) ;  /* 0x000001b800acd947 */ /* 0x002fea0003800000 */
.L_x_800:
[----:B------:R-:W-:Y:S05]  /*7270*/  BSYNC B1 ;  /* 0x0000000000017941 */ /* 0x000fea0003800000 */
.L_x_495:
[----:B------:R-:W2:Y:S01]  /*7280*/  LDC.64 R126, c[0x0][0x300] ;  /* 0x0000c000ff7e7b82 */ /* 0x000ea20000000a00 */
[----:B------:R-:W-:Y:S01]  /*7290*/  BSSY B1, `(.L_x_497) ;  /* 0x0000194000017945 */ /* 0x000fe20003800000 */
[----:B0-----:R-:W-:-:S03]  /*72a0*/  IMAD.IADD R148, R146, 0x1, -R122 ;  /* 0x0000000192947824 */ /* 0x001fc600078e0a7a */
[----:B------:R-:W-:Y:S05]  /*72b0*/  @P4 BRA `(.L_x_498) ;  /* 0x0000001800444947 */ /* 0x000fea0003800000 */
[----:B------:R-:W-:Y:S01]  /*72c0*/  ISETP.NE.AND P4, PT, R34, RZ, PT ;  /* 0x000000ff2200720c */ /* 0x000fe20003f85270 */
[-C--:B--2---:R-:W-:Y:S01]  /*72d0*/  IMAD R153, R144, R126.reuse, RZ ;  /* 0x0000007e90997224 */ /* 0x084fe200078e02ff */
[----:B------:R-:W-:Y:S01]  /*72e0*/  BSSY B2, `(.L_x_499) ;  /* 0x0000085000027945 */ /* 0x000fe20003800000 */
[----:B------:R-:W-:-:S04]  /*72f0*/  IMAD.WIDE.U32 R128, R17, R126, R124 ;  /* 0x0000007e11807225 */ /* 0x000fc800078e007c */
[----:B------:R-:W-:-:S04]  /*7300*/  IMAD R153, R17, R127, R153 ;  /* 0x0000007f11997224 */ /* 0x000fc800078e0299 */
[----:B------:R-:W-:Y:S02]  /*7310*/  IMAD.IADD R153, R153, 0x1, R129 ;  /* 0x0000000199997824 */ /* 0x000fe400078e0281 */
[----:B------:R-:W-:Y:S05]  /*7320*/  @!P4 BRA `(.L_x_500) ;  /* 0x000000080000c947 */ /* 0x000fea0003800000 */
[----:B------:R-:W-:Y:S01]  /*7330*/  SEL R88, R122, R148, !P0 ;  /* 0x000000947a587207 */ /* 0x000fe20004000000 */
[----:B------:R-:W-:Y:S01]  /*7340*/  BSSY B3, `(.L_x_501) ;  /* 0x0000072000037945 */ /* 0x000fe20003800000 */
[----:B------:R-:W-:Y:S02]  /*7350*/  ISETP.GE.AND P4, PT, R18, R117, PT ;  /* 0x000000751200720c */ /* 0x000fe40003f86270 */
[----:B------:R-:W-:-:S04]  /*7360*/  SHF.R.S32.HI R89, RZ, 0x1f, R88 ;  /* 0x0000001fff597819 */ /* 0x000fc80000011458 */
[----:B------:R-:W-:-:S04]  /*7370*/  LEA.HI R89, R89, R88, RZ, 0x4 ;  /* 0x0000005859597211 */ /* 0x000fc800078f20ff */
[----:B------:R-:W-:-:S04]  /*7380*/  LEA.HI.SX32 R161, R89, R28, 0x1c ;  /* 0x0000001c59a17211 */ /* 0x000fc800078fe2ff */
[----:B------:R-:W-:-:S04]  /*7390*/  SHF.R.S32.HI R88, RZ, 0x1f, R161 ;  /* 0x0000001fff587819 */ /* 0x000fc800000114a1 */
[----:B------:R-:W-:Y:S01]  /*73a0*/  LEA.HI R88, R88, R161, RZ, 0x3 ;  /* 0x000000a158587211 */ /* 0x000fe200078f18ff */
[----:B------:R-:W-:-:S04]  /*73b0*/  IMAD.SHL.U32 R161, R161, 0x8, RZ ;  /* 0x00000008a1a17824 */ /* 0x000fc800078e00ff */
[----:B------:R-:W-:Y:S01]  /*73c0*/  IMAD.SHL.U32 R88, R88, 0x400, RZ ;  /* 0x0000040058587824 */ /* 0x000fe200078e00ff */
[----:B------:R-:W-:-:S04]  /*73d0*/  LOP3.LUT R89, R191, 0x38, R161, 0xf8, !PT ;  /* 0x00000038bf597812 */ /* 0x000fc800078ef8a1 */
[----:B------:R-:W-:Y:S02]  /*73e0*/  LOP3.LUT R88, R88, 0x7fffe000, RZ, 0xc0, !PT ;  /* 0x7fffe00058587812 */ /* 0x000fe400078ec0ff */
[----:B------:R-:W-:-:S03]  /*73f0*/  LOP3.LUT R89, R89, R193, RZ, 0x3c, !PT ;  /* 0x000000c159597212 */ /* 0x000fc600078e3cff */
[----:B------:R-:W-:-:S04]  /*7400*/  IMAD R88, R192, 0x200, R88 ;  /* 0x00000200c0587824 */ /* 0x000fc800078e0258 */
[----:B------:R-:W-:-:S04]  /*7410*/  IMAD.IADD R88, R88, 0x1, R89 ;  /* 0x0000000158587824 */ /* 0x000fc800078e0259 */
[C---:B------:R-:W-:Y:S02]  /*7420*/  IMAD R92, R16.reuse, 0x6000, R88 ;  /* 0x00006000105c7824 */ /* 0x040fe400078e0258 */
[----:B------:R-:W-:Y:S02]  /*7430*/  IMAD R88, R16, 0x6000, R142 ;  /* 0x0000600010587824 */ /* 0x000fe400078e028e */
[--C-:B------:R-:W-:Y:S02]  /*7440*/  IMAD R92, R92, 0x2, R2.reuse ;  /* 0x000000025c5c7824 */ /* 0x100fe400078e0202 */
[----:B------:R-:W-:-:S04]  /*7450*/  IMAD R88, R88, 0x2, R2 ;  /* 0x0000000258587824 */ /* 0x000fc800078e0202 */
[----:B------:R-:W0:Y:S04]  /*7460*/  LDS.128 R92, [R92+0x1c400] ;  /* 0x01c400005c5c7984 */ /* 0x000e280000000c00 */
[----:B------:R-:W2:Y:S01]  /*7470*/  LDS.128 R88, [R88+0x1c400] ;  /* 0x01c4000058587984 */ /* 0x000ea20000000c00 */
[----:B------:R-:W-:Y:S05]  /*7480*/  @P4 BRA `(.L_x_502) ;  /* 0x0000000400744947 */ /* 0x000fea0003800000 */
[--C-:B------:R-:W-:Y:S01]  /*7490*/  SHF.R.U64 R48, R48, 0x10, R49.reuse ;  /* 0x0000001030307819 */ /* 0x100fe20000001231 */
[----:B0-----:R-:W-:Y:S01]  /*74a0*/  IMAD.U32 R166, R93, 0x10000, RZ ;  /* 0x000100005da67824 */ /* 0x001fe200078e00ff */
[----:B------:R-:W-:Y:S02]  /*74b0*/  SHF.R.U32.HI R49, RZ, 0x10, R49 ;  /* 0x00000010ff317819 */ /* 0x000fe40000011631 */
[C---:B------:R-:W-:Y:S02]  /*74c0*/  PRMT R48, R162.reuse, 0x5432, R48 ;  /* 0x00005432a2307816 */ /* 0x040fe40000000030 */
[----:B------:R-:W-:Y:S02]  /*74d0*/  PRMT R49, R162, 0x5410, R49 ;  /* 0x00005410a2317816 */ /* 0x000fe40000000031 */
[----:B------:R-:W-:Y:S02]  /*74e0*/  SHF.R.U64 R50, R50, 0x10, R51 ;  /* 0x0000001032327819 */ /* 0x000fe40000001233 */
[----:B------:R-:W-:-:S02]  /*74f0*/  SHF.R.U32.HI R162, RZ, 0x10, R61 ;  /* 0x00000010ffa27819 */ /* 0x000fc4000001163d */
[----:B------:R-:W-:Y:S02]  /*7500*/  SHF.R.U64 R60, R60, 0x10, R61 ;  /* 0x000000103c3c7819 */ /* 0x000fe4000000123d */
[--C-:B------:R-:W-:Y:S02]  /*7510*/  SHF.R.U64 R61, R62, 0x10, R63.reuse ;  /* 0x000000103e3d7819 */ /* 0x100fe4000000123f */
[----:B------:R-:W-:Y:S02]  /*7520*/  PRMT R62, R163, 0x5432, R50 ;  /* 0x00005432a33e7816 */ /* 0x000fe40000000032 */
[----:B------:R-:W-:Y:S02]  /*7530*/  SHF.R.U32.HI R63, RZ, 0x10, R63 ;  /* 0x00000010ff3f7819 */ /* 0x000fe4000001163f */
[----:B------:R-:W-:Y:S01]  /*7540*/  PRMT R50, R165, 0x5432, R162 ;  /* 0x00005432a5327816 */ /* 0x000fe200000000a2 */
[----:B------:R-:W-:Y:S01]  /*7550*/  IMAD.U32 R162, R49, 0x10000, RZ ;  /* 0x0001000031a27824 */ /* 0x000fe200078e00ff */
[----:B------:R-:W-:-:S02]  /*7560*/  SHF.R.U32.HI R51, RZ, 0x10, R51 ;  /* 0x00000010ff337819 */ /* 0x000fc40000011633 */
[----:B------:R-:W-:Y:S01]  /*7570*/  PRMT R63, R165, 0x5410, R63 ;  /* 0x00005410a53f7816 */ /* 0x000fe2000000003f */
[----:B------:R-:W-:Y:S01]  /*7580*/  IMAD.U32 R165, R50, 0x10000, RZ ;  /* 0x0001000032a57824 */ /* 0x000fe200078e00ff */
[----:B------:R-:W-:Y:S02]  /*7590*/  PRMT R51, R163, 0x5410, R51 ;  /* 0x00005410a3337816 */ /* 0x000fe40000000033 */
[----:B------:R-:W-:Y:S01]  /*75a0*/  PRMT R60, R164, 0x5432, R60 ;  /* 0x00005432a43c7816 */ /* 0x000fe2000000003c */
[-C--:B------:R-:W-:Y:S01]  /*75b0*/  FMUL.FTZ R163, R166, R165.reuse ;  /* 0x000000a5a6a37220 */ /* 0x080fe20000410000 */
[----:B------:R-:W-:Y:S01]  /*75c0*/  PRMT R61, R164, 0x5410, R61 ;  /* 0x00005410a43d7816 */ /* 0x000fe2000000003d */
[----:B--2---:R-:W-:Y:S01]  /*75d0*/  IMAD.U32 R164, R89, 0x10000, RZ ;  /* 0x0001000059a47824 */ /* 0x004fe200078e00ff */
[----:B------:R-:W-:Y:S02]  /*75e0*/  LOP3.LUT R50, R50, 0xffff0000, RZ, 0xc0, !PT ;  /* 0xffff000032327812 */ /* 0x000fe400078ec0ff */
[----:B------:R-:W-:Y:S01]  /*75f0*/  LOP3.LUT R93, R93, 0xffff0000, RZ, 0xc0, !PT ;  /* 0xffff00005d5d7812 */ /* 0x000fe200078ec0ff */
[-C--:B------:R-:W-:Y:S01]  /*7600*/  FFMA.FTZ R163, R164, R162.reuse, -R163 ;  /* 0x000000a2a4a37223 */ /* 0x080fe200000108a3 */
[----:B------:R-:W-:Y:S01]  /*7610*/  FMUL.FTZ R162, R166, R162 ;  /* 0x000000a2a6a27220 */ /* 0x000fe20000410000 */
[----:B------:R-:W-:Y:S01]  /*7620*/  LOP3.LUT R89, R89, 0xffff0000, RZ, 0xc0, !PT ;  /* 0xffff000059597812 */ /* 0x000fe200078ec0ff */
[C---:B------:R-:W-:Y:S01]  /*7630*/  IMAD.U32 R166, R95.reuse, 0x10000, RZ ;  /* 0x000100005fa67824 */ /* 0x040fe200078e00ff */
[----:B------:R-:W-:Y:S01]  /*7640*/  LOP3.LUT R95, R95, 0xffff0000, RZ, 0xc0, !PT ;  /* 0xffff00005f5f7812 */ /* 0x000fe200078ec0ff */
[----:B------:R-:W-:Y:S01]  /*7650*/  FFMA.FTZ R162, R164, R165, R162 ;  /* 0x000000a5a4a27223 */ /* 0x000fe200000100a2 */
[----:B------:R-:W-:Y:S01]  /*7660*/  LOP3.LUT R164, R49, 0xffff0000, RZ, 0xc0, !PT ;  /* 0xffff000031a47812 */ /* 0x000fe200078ec0ff */
[----:B------:R-:W-:Y:S01]  /*7670*/  FMUL.FTZ R49, R93, R50 ;  /* 0x000000325d317220 */ /* 0x000fe20000410000 */
[C---:B------:R-:W-:Y:S01]  /*7680*/  IMAD.U32 R165, R63.reuse, 0x10000, RZ ;  /* 0x000100003fa57824 */ /* 0x040fe200078e00ff */
[----:B------:R-:W-:-:S02]  /*7690*/  LOP3.LUT R63, R63, 0xffff0000, RZ, 0xc0, !PT ;  /* 0xffff00003f3f7812 */ /* 0x000fc400078ec0ff */
[-C--:B------:R-:W-:Y:S01]  /*76a0*/  FMUL.FTZ R93, R93, R164.reuse ;  /* 0x000000a45d5d7220 */ /* 0x080fe20000410000 */
[----:B------:R-:W-:Y:S01]  /*76b0*/  FFMA.FTZ R49, R89, R164, -R49 ;  /* 0x000000a459317223 */ /* 0x000fe20000010831 */
[----:B------:R-:W-:Y:S02]  /*76c0*/  IMAD.U32 R164, R91, 0x10000, RZ ;  /* 0x000100005ba47824 */ /* 0x000fe400078e00ff */
[----:B------:R-:W-:Y:S01]  /*76d0*/  FFMA.FTZ R50, R89, R50, R93 ;  /* 0x0000003259327223 */ /* 0x000fe2000001005d */
[----:B------:R-:W-:Y:S02]  /*76e0*/  IMAD.U32 R93, R51, 0x10000, RZ ;  /* 0x00010000335d7824 */ /* 0x000fe400078e00ff */
[----:B------:R-:W-:Y:S01]  /*76f0*/  FMUL.FTZ R89, R166, R165 ;  /* 0x000000a5a6597220 */ /* 0x000fe20000410000 */
[----:B------:R-:W-:Y:S02]  /*7700*/  F2FP.BF16.F32.PACK_AB R49, R49, R163 ;  /* 0x000000a33131723e */ /* 0x000fe400000010ff */
[----:B------:R-:W-:Y:S01]  /*7710*/  F2FP.BF16.F32.PACK_AB R50, R50, R162 ;  /* 0x000000a23232723e */ /* 0x000fe200000010ff */
[-C--:B------:R-:W-:Y:S01]  /*7720*/  FFMA.FTZ R89, R164, R93.reuse, -R89 ;  /* 0x0000005da4597223 */ /* 0x080fe20000010859 */
[----:B------:R-:W-:-:S04]  /*7730*/  FMUL.FTZ R93, R166, R93 ;  /* 0x0000005da65d7220 */ /* 0x000fc80000410000 */
[----:B------:R-:W-:Y:S01]  /*7740*/  FFMA.FTZ R93, R164, R165, R93 ;  /* 0x000000a5a45d7223 */ /* 0x000fe2000001005d */
[----:B------:R-:W-:Y:S02]  /*7750*/  LOP3.LUT R164, R51, 0xffff0000, RZ, 0xc0, !PT ;  /* 0xffff000033a47812 */ /* 0x000fe400078ec0ff */
[----:B------:R-:W-:Y:S01]  /*7760*/  LOP3.LUT R51, R91, 0xffff0000, RZ, 0xc0, !PT ;  /* 0xffff00005b337812 */ /* 0x000fe200078ec0ff */
[CC--:B------:R-:W-:Y:S02]  /*7770*/  FMUL.FTZ R91, R95.reuse, R63.reuse ;  /* 0x0000003f5f5b7220 */ /* 0x0c0fe40000410000 */
[-C--:B------:R-:W-:Y:S02]  /*7780*/  FMUL.FTZ R95, R95, R164.reuse ;  /* 0x000000a45f5f7220 */ /* 0x080fe40000410000 */
[C---:B------:R-:W-:Y:S02]  /*7790*/  FFMA.FTZ R91, R51.reuse, R164, -R91 ;  /* 0x000000a4335b7223 */ /* 0x040fe4000001085b */
[----:B------:R-:W-:Y:S01]  /*77a0*/  FFMA.FTZ R95, R51, R63, R95 ;  /* 0x0000003f335f7223 */ /* 0x000fe2000001005f */
[C---:B------:R-:W-:Y:S01]  /*77b0*/  IMAD.U32 R63, R60.reuse, 0x10000, RZ ;  /* 0x000100003c3f7824 */ /* 0x040fe200078e00ff */
[----:B------:R-:W-:Y:S01]  /*77c0*/  LOP3.LUT R60, R60, 0xffff0000, RZ, 0xc0, !PT ;  /* 0xffff00003c3c7812 */ /* 0x000fe200078ec0ff */
[----:B------:R-:W-:Y:S01]  /*77d0*/  IMAD.U32 R51, R88, 0x10000, RZ ;  /* 0x0001000058337824 */ /* 0x000fe200078e00ff */
[----:B------:R-:W-:Y:S01]  /*77e0*/  F2FP.BF16.F32.PACK_AB R91, R91, R89 ;  /* 0x000000595b5b723e */ /* 0x000fe200000010ff */
[----:B------:R-:W-:Y:S01]  /*77f0*/  IMAD.U32 R89, R92, 0x10000, RZ ;  /* 0x000100005c597824 */ /* 0x000fe200078e00ff */
[----:B------:R-:W-:Y:S01]  /*7800*/  F2FP.BF16.F32.PACK_AB R95, R95, R93 ;  /* 0x0000005d5f5f723e */ /* 0x000fe200000010ff */
[C---:B------:R-:W-:Y:S01]  /*7810*/  IMAD.U32 R93, R48.reuse, 0x10000, RZ ;  /* 0x00010000305d7824 */ /* 0x040fe200078e00ff */
[----:B------:R-:W-:Y:S01]  /*7820*/  LOP3.LUT R48, R48, 0xffff0000, RZ, 0xc0, !PT ;  /* 0xffff000030307812 */ /* 0x000fe200078ec0ff */
[----:B------:R-:W-:-:S02]  /*7830*/  FMUL.FTZ R162, R89, R63 ;  /* 0x0000003f59a27220 */ /* 0x000fc40000410000 */
[-C--:B------:R-:W-:Y:S02]  /*7840*/  FMUL.FTZ R89, R89, R93.reuse ;  /* 0x0000005d59597220 */ /* 0x080fe40000410000 */
[C---:B------:R-:W-:Y:S01]  /*7850*/  FFMA.FTZ R162, R51.reuse, R93, -R162 ;  /* 0x0000005d33a27223 */ /* 0x040fe200000108a2 */
[----:B------:R-:W-:Y:S02]  /*7860*/  IMAD.U32 R93, R94, 0x10000, RZ ;  /* 0x000100005e5d7824 */ /* 0x000fe400078e00ff */
[----:B------:R-:W-:Y:S01]  /*7870*/  FFMA.FTZ R89, R51, R63, R89 ;  /* 0x0000003f33597223 */ /* 0x000fe20000010059 */
[----:B------:R-:W-:Y:S02]  /*7880*/  LOP3.LUT R51, R92, 0xffff0000, RZ, 0xc0, !PT ;  /* 0xffff00005c337812 */ /* 0x000fe400078ec0ff */
[----:B------:R-:W-:-:S03]  /*7890*/  LOP3.LUT R63, R88, 0xffff0000, RZ, 0xc0, !PT ;  /* 0xffff0000583f7812 */ /* 0x000fc600078ec0ff */
[C---:B------:R-:W-:Y:S01]  /*78a0*/  FMUL.FTZ R88, R51.reuse, R60 ;  /* 0x0000003c33587220 */ /* 0x040fe20000410000 */
[----:B------:R-:W-:-:S03]  /*78b0*/  FMUL.FTZ R51, R51, R48 ;  /* 0x0000003033337220 */ /* 0x000fc60000410000 */
[C---:B------:R-:W-:Y:S01]  /*78c0*/  FFMA.FTZ R48, R63.reuse, R48, -R88 ;  /* 0x000000303f307223 */ /* 0x040fe20000010858 */
[----:B------:R-:W-:Y:S01]  /*78d0*/  FFMA.FTZ R51, R63, R60, R51 ;  /* 0x0000003c3f337223 */ /* 0x000fe20000010033 */
[C---:B------:R-:W-:Y:S01]  /*78e0*/  IMAD.U32 R63, R61.reuse, 0x10000, RZ ;  /* 0x000100003d3f7824 */ /* 0x040fe200078e00ff */
[----:B------:R-:W-:Y:S01]  /*78f0*/  LOP3.LUT R61, R61, 0xffff0000, RZ, 0xc0, !PT ;  /* 0xffff00003d3d7812 */ /* 0x000fe200078ec0ff */
[C---:B------:R-:W-:Y:S01]  /*7900*/  IMAD.U32 R88, R62.reuse, 0x10000, RZ ;  /* 0x000100003e587824 */ /* 0x040fe200078e00ff */
[----:B------:R-:W-:Y:S01]  /*7910*/  LOP3.LUT R62, R62, 0xffff0000, RZ, 0xc0, !PT ;  /* 0xffff00003e3e7812 */ /* 0x000fe200078ec0ff */
[C---:B------:R-:W-:Y:S01]  /*7920*/  FMUL.FTZ R92, R93.reuse, R63 ;  /* 0x0000003f5d5c7220 */ /* 0x040fe20000410000 */
[----:B------:R-:W-:Y:S02]  /*7930*/  IMAD.U32 R60, R90, 0x10000, RZ ;  /* 0x000100005a3c7824 */ /* 0x000fe400078e00ff */
[----:B------:R-:W-:Y:S01]  /*7940*/  FMUL.FTZ R93, R93, R88 ;  /* 0x000000585d5d7220 */ /* 0x000fe20000410000 */
[----:B------:R-:W-:Y:S01]  /*7950*/  F2FP.BF16.F32.PACK_AB R48, R48, R162 ;  /* 0x000000a23030723e */ /* 0x000fe200000010ff */
[----:B------:R-:W-:-:S02]  /*7960*/  FFMA.FTZ R92, R60, R88, -R92 ;  /* 0x000000583c5c7223 */ /* 0x000fc4000001085c */
[----:B------:R-:W-:Y:S01]  /*7970*/  FFMA.FTZ R93, R60, R63, R93 ;  /* 0x0000003f3c5d7223 */ /* 0x000fe2000001005d */
[----:B------:R-:W-:Y:S02]  /*7980*/  LOP3.LUT R60, R94, 0xffff0000, RZ, 0xc0, !PT ;  /* 0xffff00005e3c7812 */ /* 0x000fe400078ec0ff */
[----:B------:R-:W-:Y:S02]  /*7990*/  LOP3.LUT R63, R90, 0xffff0000, RZ, 0xc0, !PT ;  /* 0xffff00005a3f7812 */ /* 0x000fe400078ec0ff */
[----:B------:R-:W-:Y:S01]  /*79a0*/  F2FP.BF16.F32.PACK_AB R51, R51, R89 ;  /* 0x000000593333723e */ /* 0x000fe200000010ff */
[CC--:B------:R-:W-:Y:S01]  /*79b0*/  FMUL.FTZ R88, R60.reuse, R61.reuse ;  /* 0x0000003d3c587220 */ /* 0x0c0fe20000410000 */
[-C--:B------:R-:W-:Y:S01]  /*79c0*/  FMUL.FTZ R60, R60, R62.reuse ;  /* 0x0000003e3c3c7220 */ /* 0x080fe20000410000 */
[----:B------:R-:W-:Y:S02]  /*79d0*/  IMAD.MOV.U32 R89, RZ, RZ, R49 ;  /* 0x000000ffff597224 */ /* 0x000fe400078e0031 */
[C---:B------:R-:W-:Y:S01]  /*79e0*/  FFMA.FTZ R88, R63.reuse, R62, -R88 ;  /* 0x0000003e3f587223 */ /* 0x040fe20000010858 */
[----:B------:R-:W-:-:S04]  /*79f0*/  FFMA.FTZ R60, R63, R61, R60 ;  /* 0x0000003d3f3c7223 */ /* 0x000fc8000001003c */
[----:B------:R-:W-:Y:S01]  /*7a00*/  F2FP.BF16.F32.PACK_AB R90, R88, R92 ;  /* 0x0000005c585a723e */ /* 0x000fe200000010ff */
[----:B------:R-:W-:Y:S01]  /*7a10*/  IMAD.MOV.U32 R88, RZ, RZ, R48 ;  /* 0x000000ffff587224 */ /* 0x000fe200078e0030 */
[----:B------:R-:W-:Y:S01]  /*7a20*/  F2FP.BF16.F32.PACK_AB R60, R60, R93 ;  /* 0x0000005d3c3c723e */ /* 0x000fe200000010ff */
[----:B------:R-:W-:Y:S02]  /*7a30*/  IMAD.MOV.U32 R92, RZ, RZ, R51 ;  /* 0x000000ffff5c7224 */ /* 0x000fe400078e0033 */
[----:B------:R-:W-:Y:S02]  /*7a40*/  IMAD.MOV.U32 R93, RZ, RZ, R50 ;  /* 0x000000ffff5d7224 */ /* 0x000fe400078e0032 */
[----:B------:R-:W-:-:S07]  /*7a50*/  IMAD.MOV.U32 R94, RZ, RZ, R60 ;  /* 0x000000ffff5e7224 */ /* 0x000fce00078e003c */
.L_x_502:
[----:B------:R-:W-:Y:S05]  /*7a60*/  BSYNC B3 ;  /* 0x0000000000037941 */ /* 0x000fea0003800000 */
.L_x_501:
[----:B------:R-:W-:-:S13]  /*7a70*/  ISETP.GE.AND P4, PT, R161, R146, PT ;  /* 0x00000092a100720c */ /* 0x000fda0003f86270 */
[--C-:B------:R-:W-:Y:S02]  /*7a80*/  @!P4 SHF.R.S32.HI R51, RZ, 0x1f, R161.reuse ;  /* 0x0000001fff33c819 */ /* 0x100fe400000114a1 */
[----:B------:R-:W-:-:S04]  /*7a90*/  @!P4 IADD3 R161, P5, P6, R114, R128, R161 ;  /* 0x0000008072a1c210 */ /* 0x000fc80007ebe0a1 */
[----:B------:R-:W-:Y:S02]  /*7aa0*/  @!P4 IADD3.X R51, R6, R153, R51, P5, P6 ;  /* 0x000000990633c210 */ /* 0x000fe40002fec433 */
[----:B------:R-:W-:-:S04]  /*7ab0*/  IADD3 R49, P5, P6, R114, R128, R29 ;  /* 0x0000008072317210 */ /* 0x000fc80007ebe01d */
[----:B------:R-:W-:Y:S02]  /*7ac0*/  IADD3.X R50, R6, R153, R35, P5, P6 ;  /* 0x0000009906327210 */ /* 0x000fe40002fec423 */
[----:B------:R-:W-:-:S04]  /*7ad0*/  LEA R48, P5, R49, R120, 0x1 ;  /* 0x0000007831307211 */ /* 0x000fc800078a08ff */
[----:B------:R-:W-:Y:S02]  /*7ae0*/  LEA.HI.X R49, R49, R121, R50, 0x1, P5 ;  /* 0x0000007931317211 */ /* 0x000fe400028f0c32 */
[----:B------:R-:W-:-:S03]  /*7af0*/  @!P4 LEA R50, P5, R161, R120, 0x1 ;  /* 0x00000078a132c211 */ /* 0x000fc600078a08ff */
[----:B--2---:R2:W-:Y:S01]  /*7b00*/  STG.E.128 desc[UR58][R48.64], R88 ;  /* 0x0000005830007986 */ /* 0x0045e2000c101d3a */
[----:B------:R-:W-:-:S05]  /*7b10*/  @!P4 LEA.HI.X R51, R161, R121, R51, 0x1, P5 ;  /* 0x00000079a133c211 */ /* 0x000fca00028f0c33 */
[----:B0-----:R2:W-:Y:S04]  /*7b20*/  @!P4 STG.E.128 desc[UR58][R50.64], R92 ;  /* 0x0000005c3200c986 */ /* 0x0015e8000c101d3a */
.L_x_500:
[----:B------:R-:W-:Y:S05]  /*7b30*/  BSYNC B2 ;  /* 0x0000000000027941 */ /* 0x000fea0003800000 */
.L_x_499:
[----:B------:R-:W-:Y:S01]  /*7b40*/  ISETP.NE.AND P4, PT, R38, RZ, PT ;  /* 0x000000ff2600720c */ /* 0x000fe20003f85270 */
[----:B------:R-:W-:-:S12]  /*7b50*/  BSSY B2, `(.L_x_503) ;  /* 0x0000081000027945 */ /* 0x000fd80003800000 */
[----:B------:R-:W-:Y:S05]  /*7b60*/  @!P4 BRA `(.L_x_504) ;  /* 0x0000000400fcc947 */ /* 0x000fea0003800000 */
[----:B--2---:R-:W-:Y:S01]  /*7b70*/  SEL R48, R122, R148, !P1 ;  /* 0x000000947a307207 */ /* 0x004fe20004800000 */
        /* <DEDUP_REMOVED lines=21> */
[----:B------:R-:W-:Y:S01]  /*7cd0*/  SHF.R.U64 R46, R46, 0x10, R47 ;  /* 0x000000102e2e7819 */ /* 0x000fe2000000122f */
[----:B0-----:R-:W-:Y:S01]  /*7ce0*/  IMAD.U32 R93, R61, 0x10000, RZ ;  /* 0x000100003d5d7824 */ /* 0x001fe200078e00ff */
[--C-:B------:R-:W-:Y:S01]  /*7cf0*/  SHF.R.U32.HI R89, RZ, 0x10, R57.reuse ;  /* 0x00000010ff597819 */ /* 0x100fe20000011639 */
[----:B--2---:R-:W-:Y:S01]  /*7d00*/  IMAD.U32 R91, R49, 0x10000, RZ ;  /* 0x00010000315b7824 */ /* 0x004fe200078e00ff */
[----:B------:R-:W-:Y:S02]  /*7d10*/  SHF.R.U64 R56, R56, 0x10, R57 ;  /* 0x0000001038387819 */ /* 0x000fe40000001239 */
[----:B------:R-:W-:Y:S02]  /*7d20*/  SHF.R.U64 R57, R58, 0x10, R59 ;  /* 0x000000103a397819 */ /* 0x000fe4000000123b */
[----:B------:R-:W-:Y:S02]  /*7d30*/  SHF.R.U64 R44, R44, 0x10, R45 ;  /* 0x000000102c2c7819 */ /* 0x000fe4000000122d */
[----:B------:R-:W-:-:S02]  /*7d40*/  PRMT R58, R176, 0x5432, R46 ;  /* 0x00005432b03a7816 */ /* 0x000fc4000000002e */
[----:B------:R-:W-:Y:S02]  /*7d50*/  SHF.R.U32.HI R45, RZ, 0x10, R45 ;  /* 0x00000010ff2d7819 */ /* 0x000fe4000001162d */
[----:B------:R-:W-:Y:S02]  /*7d60*/  PRMT R46, R179, 0x5432, R89 ;  /* 0x00005432b32e7816 */ /* 0x000fe40000000059 */
[----:B------:R-:W-:Y:S02]  /*7d70*/  PRMT R45, R178, 0x5410, R45 ;  /* 0x00005410b22d7816 */ /* 0x000fe4000000002d */
[----:B------:R-:W-:Y:S01]  /*7d80*/  SHF.R.U32.HI R59, RZ, 0x10, R59 ;  /* 0x00000010ff3b7819 */ /* 0x000fe2000001163b */
[C---:B------:R-:W-:Y:S01]  /*7d90*/  IMAD.U32 R92, R46.reuse, 0x10000, RZ ;  /* 0x000100002e5c7824 */ /* 0x040fe200078e00ff */
[----:B------:R-:W-:Y:S01]  /*7da0*/  LOP3.LUT R46, R46, 0xffff0000, RZ, 0xc0, !PT ;  /* 0xffff00002e2e7812 */ /* 0x000fe200078ec0ff */
[----:B------:R-:W-:Y:S01]  /*7db0*/  IMAD.U32 R89, R45, 0x10000, RZ ;  /* 0x000100002d597824 */ /* 0x000fe200078e00ff */
[----:B------:R-:W-:Y:S01]  /*7dc0*/  LOP3.LUT R61, R61, 0xffff0000, RZ, 0xc0, !PT ;  /* 0xffff00003d3d7812 */ /* 0x000fe200078ec0ff */
[----:B------:R-:W-:Y:S01]  /*7dd0*/  FMUL.FTZ R90, R93, R92 ;  /* 0x0000005c5d5a7220 */ /* 0x000fe20000410000 */
[----:B------:R-:W-:-:S02]  /*7de0*/  SHF.R.U32.HI R47, RZ, 0x10, R47 ;  /* 0x00000010ff2f7819 */ /* 0x000fc4000001162f */
[----:B------:R-:W-:Y:S01]  /*7df0*/  PRMT R59, R177, 0x5432, R59 ;  /* 0x00005432b13b7816 */ /* 0x000fe2000000003b */
[-C--:B------:R-:W-:Y:S01]  /*7e00*/  FFMA.FTZ R90, R91, R89.reuse, -R90 ;  /* 0x000000595b5a7223 */ /* 0x080fe2000001085a */
[----:B------:R-:W-:Y:S01]  /*7e10*/  FMUL.FTZ R89, R93, R89 ;  /* 0x000000595d597220 */ /* 0x000fe20000410000 */
[----:B------:R-:W-:Y:S01]  /*7e20*/  LOP3.LUT R49, R49, 0xffff0000, RZ, 0xc0, !PT ;  /* 0xffff000031317812 */ /* 0x000fe200078ec0ff */
[----:B------:R-:W-:Y:S01]  /*7e30*/  IMAD.U32 R93, R63, 0x10000, RZ ;  /* 0x000100003f5d7824 */ /* 0x000fe200078e00ff */
[----:B------:R-:W-:Y:S01]  /*7e40*/  PRMT R47, R176, 0x5410, R47 ;  /* 0x00005410b02f7816 */ /* 0x000fe2000000002f */
[----:B------:R-:W-:Y:S01]  /*7e50*/  FFMA.FTZ R89, R91, R92, R89 ;  /* 0x0000005c5b597223 */ /* 0x000fe20000010059 */
[----:B------:R-:W-:Y:S01]  /*7e60*/  LOP3.LUT R91, R45, 0xffff0000, RZ, 0xc0, !PT ;  /* 0xffff00002d5b7812 */ /* 0x000fe200078ec0ff */
[----:B------:R-:W-:Y:S01]  /*7e70*/  FMUL.FTZ R45, R61, R46 ;  /* 0x0000002e3d2d7220 */ /* 0x000fe20000410000 */
[C---:B------:R-:W-:Y:S01]  /*7e80*/  IMAD.U32 R92, R59.reuse, 0x10000, RZ ;  /* 0x000100003b5c7824 */ /* 0x040fe200078e00ff */
[----:B------:R-:W-:-:S02]  /*7e90*/  LOP3.LUT R59, R59, 0xffff0000, RZ, 0xc0, !PT ;  /* 0xffff00003b3b7812 */ /* 0x000fc400078ec0ff */
[-C--:B------:R-:W-:Y:S01]  /*7ea0*/  FMUL.FTZ R61, R61, R91.reuse ;  /* 0x0000005b3d3d7220 */ /* 0x080fe20000410000 */
[----:B------:R-:W-:Y:S01]  /*7eb0*/  FFMA.FTZ R45, R49, R91, -R45 ;  /* 0x0000005b312d7223 */ /* 0x000fe2000001082d */
[----:B------:R-:W-:Y:S01]  /*7ec0*/  IMAD.U32 R91, R51, 0x10000, RZ ;  /* 0x00010000335b7824 */ /* 0x000fe200078e00ff */
[----:B------:R-:W-:Y:S01]  /*7ed0*/  LOP3.LUT R63, R63, 0xffff0000, RZ, 0xc0, !PT ;  /* 0xffff00003f3f7812 */ /* 0x000fe200078ec0ff */
[----:B------:R-:W-:Y:S01]  /*7ee0*/  FFMA.FTZ R46, R49, R46, R61 ;  /* 0x0000002e312e7223 */ /* 0x000fe2000001003d */
[----:B------:R-:W-:Y:S02]  /*7ef0*/  IMAD.U32 R61, R47, 0x10000, RZ ;  /* 0x000100002f3d7824 */ /* 0x000fe400078e00ff */
[----:B------:R-:W-:Y:S01]  /*7f00*/  FMUL.FTZ R49, R93, R92 ;  /* 0x0000005c5d317220 */ /* 0x000fe20000410000 */
[----:B------:R-:W-:Y:S02]  /*7f10*/  PRMT R56, R179, 0x5410, R56 ;  /* 0x00005410b3387816 */ /* 0x000fe40000000038 */
[----:B------:R-:W-:Y:S01]  /*7f20*/  PRMT R44, R178, 0x5432, R44 ;  /* 0x00005432b22c7816 */ /* 0x000fe2000000002c */
[-C--:B------:R-:W-:Y:S01]  /*7f30*/  FFMA.FTZ R49, R91, R61.reuse, -R49 ;  /* 0x0000003d5b317223 */ /* 0x080fe20000010831 */
[----:B------:R-:W-:Y:S01]  /*7f40*/  FMUL.FTZ R61, R93, R61 ;  /* 0x0000003d5d3d7220 */ /* 0x000fe20000410000 */
[----:B------:R-:W-:-:S02]  /*7f50*/  F2FP.BF16.F32.PACK_AB R46, R46, R89 ;  /* 0x000000592e2e723e */ /* 0x000fc400000010ff */
[----:B------:R-:W-:Y:S01]  /*7f60*/  PRMT R57, R177, 0x5410, R57 ;  /* 0x00005410b1397816 */ /* 0x000fe20000000039 */
[----:B------:R-:W-:Y:S01]  /*7f70*/  FFMA.FTZ R61, R91, R92, R61 ;  /* 0x0000005c5b3d7223 */ /* 0x000fe2000001003d */
[----:B------:R-:W-:Y:S02]  /*7f80*/  LOP3.LUT R91, R47, 0xffff0000, RZ, 0xc0, !PT ;  /* 0xffff00002f5b7812 */ /* 0x000fe400078ec0ff */
[----:B------:R-:W-:Y:S01]  /*7f90*/  LOP3.LUT R47, R51, 0xffff0000, RZ, 0xc0, !PT ;  /* 0xffff0000332f7812 */ /* 0x000fe200078ec0ff */
[----:B------:R-:W-:Y:S01]  /*7fa0*/  FMUL.FTZ R51, R63, R59 ;  /* 0x0000003b3f337220 */ /* 0x000fe20000410000 */
[----:B------:R-:W-:Y:S01]  /*7fb0*/  F2FP.BF16.F32.PACK_AB R45, R45, R90 ;  /* 0x0000005a2d2d723e */ /* 0x000fe200000010ff */
[-C--:B------:R-:W-:Y:S02]  /*7fc0*/  FMUL.FTZ R63, R63, R91.reuse ;  /* 0x0000005b3f3f7220 */ /* 0x080fe40000410000 */
[C---:B------:R-:W-:Y:S02]  /*7fd0*/  FFMA.FTZ R51, R47.reuse, R91, -R51 ;  /* 0x0000005b2f337223 */ /* 0x040fe40000010833 */
[----:B------:R-:W-:Y:S01]  /*7fe0*/  FFMA.FTZ R63, R47, R59, R63 ;  /* 0x0000003b2f3f7223 */ /* 0x000fe2000001003f */
[----:B------:R-:W-:-:S02]  /*7ff0*/  IMAD.U32 R59, R60, 0x10000, RZ ;  /* 0x000100003c3b7824 */ /* 0x000fc400078e00ff */
[----:B------:R-:W-:Y:S01]  /*8000*/  F2FP.BF16.F32.PACK_AB R51, R51, R49 ;  /* 0x000000313333723e */ /* 0x000fe200000010ff */
[----:B------:R-:W-:Y:S01]  /*8010*/  IMAD.U32 R49, R56, 0x10000, RZ ;  /* 0x0001000038317824 */ /* 0x000fe200078e00ff */
[----:B------:R-:W-:Y:S01]  /*8020*/  F2FP.BF16.F32.PACK_AB R63, R63, R61 ;  /* 0x0000003d3f3f723e */ /* 0x000fe200000010ff */
[----:B------:R-:W-:Y:S01]  /*8030*/  IMAD.U32 R61, R44, 0x10000, RZ ;  /* 0x000100002c3d7824 */ /* 0x000fe200078e00ff */
[----:B------:R-:W-:Y:S01]  /*8040*/  LOP3.LUT R56, R56, 0xffff0000, RZ, 0xc0, !PT ;  /* 0xffff000038387812 */ /* 0x000fe200078ec0ff */
[C---:B------:R-:W-:Y:S01]  /*8050*/  FMUL.FTZ R89, R59.reuse, R49 ;  /* 0x000000313b597220 */ /* 0x040fe20000410000 */
[----:B------:R-:W-:Y:S02]  /*8060*/  IMAD.U32 R47, R48, 0x10000, RZ ;  /* 0x00010000302f7824 */ /* 0x000fe400078e00ff */
[-C--:B------:R-:W-:Y:S01]  /*8070*/  FMUL.FTZ R59, R59, R61.reuse ;  /* 0x0000003d3b3b7220 */ /* 0x080fe20000410000 */
[----:B------:R-:W-:Y:S01]  /*8080*/  LOP3.LUT R44, R44, 0xffff0000, RZ, 0xc0, !PT ;  /* 0xffff00002c2c7812 */ /* 0x000fe200078ec0ff */
[----:B------:R-:W-:-:S02]  /*8090*/  FFMA.FTZ R89, R47, R61, -R89 ;  /* 0x0000003d2f597223 */ /* 0x000fc40000010859 */
[----:B------:R-:W-:Y:S01]  /*80a0*/  FFMA.FTZ R59, R47, R49, R59 ;  /* 0x000000312f3b7223 */ /* 0x000fe2000001003b */
[----:B------:R-:W-:Y:S01]  /*80b0*/  LOP3.LUT R47, R60, 0xffff0000, RZ, 0xc0, !PT ;  /* 0xffff00003c2f7812 */ /* 0x000fe200078ec0ff */
[----:B------:R-:W-:Y:S01]  /*80c0*/  IMAD.U32 R61, R62, 0x10000, RZ ;  /* 0x000100003e3d7824 */ /* 0x000fe200078e00ff */
        /* <DEDUP_REMOVED lines=11> */
[-C--:B------:R-:W-:Y:S01]  /*8180*/  FMUL.FTZ R61, R61, R56.reuse ;  /* 0x000000383d3d7220 */ /* 0x080fe20000410000 */
[----:B------:R-:W-:Y:S01]  /*8190*/  F2FP.BF16.F32.PACK_AB R44, R44, R89 ;  /* 0x000000592c2c723e */ /* 0x000fe200000010ff */
[----:B------:R-:W-:-:S02]  /*81a0*/  FFMA.FTZ R60, R48, R56, -R60 ;  /* 0x00000038303c7223 */ /* 0x000fc4000001083c */
[----:B------:R-:W-:Y:S01]  /*81b0*/  FFMA.FTZ R61, R48, R49, R61 ;  /* 0x00000031303d7223 */ /* 0x000fe2000001003d */
[----:B------:R-:W-:Y:S02]  /*81c0*/  LOP3.LUT R48, R62, 0xffff0000, RZ, 0xc0, !PT ;  /* 0xffff00003e307812 */ /* 0x000fe400078ec0ff */
[----:B------:R-:W-:Y:S02]  /*81d0*/  LOP3.LUT R49, R50, 0xffff0000, RZ, 0xc0, !PT ;  /* 0xffff000032317812 */ /* 0x000fe400078ec0ff */
[----:B------:R-:W-:Y:S01]  /*81e0*/  F2FP.BF16.F32.PACK_AB R47, R47, R59 ;  /* 0x0000003b2f2f723e */ /* 0x000fe200000010ff */
[C---:B------:R-:W-:Y:S01]  /*81f0*/  FMUL.FTZ R50, R48.reuse, R57 ;  /* 0x0000003930327220 */ /* 0x040fe20000410000 */
[----:B------:R-:W-:-:S03]  /*8200*/  FMUL.FTZ R48, R48, R58 ;  /* 0x0000003a30307220 */ /* 0x000fc60000410000 */
[C---:B------:R-:W-:Y:S01]  /*8210*/  FFMA.FTZ R50, R49.reuse, R58, -R50 ;  /* 0x0000003a31327223 */ /* 0x040fe20000010832 */
[----:B------:R-:W-:Y:S01]  /*8220*/  FFMA.FTZ R48, R49, R57, R48 ;  /* 0x0000003931307223 */ /* 0x000fe20000010030 */
[----:B------:R-:W-:-:S03]  /*8230*/  IMAD.MOV.U32 R49, RZ, RZ, R45 ;  /* 0x000000ffff317224 */ /* 0x000fc600078e002d */
[----:B------:R-:W-:Y:S01]  /*8240*/  F2FP.BF16.F32.PACK_AB R50, R50, R60 ;  /* 0x0000003c3232723e */ /* 0x000fe200000010ff */
[----:B------:R-:W-:Y:S01]  /*8250*/  IMAD.MOV.U32 R60, RZ, RZ, R47 ;  /* 0x000000ffff3c7224 */ /* 0x000fe200078e002f */
[----:B------:R-:W-:Y:S01]  /*8260*/  F2FP.BF16.F32.PACK_AB R62, R48, R61 ;  /* 0x0000003d303e723e */ /* 0x000fe200000010ff */
[----:B------:R-:W-:Y:S02]  /*8270*/  IMAD.MOV.U32 R48, RZ, RZ, R44 ;  /* 0x000000ffff307224 */ /* 0x000fe400078e002c */
[----:B------:R-:W-:-:S07]  /*8280*/  IMAD.MOV.U32 R61, RZ, RZ, R46 ;  /* 0x000000ffff3d7224 */ /* 0x000fce00078e002e */
.L_x_506:
[----:B------:R-:W-:Y:S05]  /*8290*/  BSYNC B3 ;  /* 0x0000000000037941 */ /* 0x000fea0003800000 */
.L_x_505:
        /* <DEDUP_REMOVED lines=12> */
.L_x_504:
[----:B------:R-:W-:Y:S05]  /*8360*/  BSYNC B2 ;  /* 0x0000000000027941 */ /* 0x000fea0003800000 */
.L_x_503:
[----:B------:R-:W-:-:S13]  /*8370*/  ISETP.NE.AND P4, PT, R39, RZ, PT ;  /* 0x000000ff2700720c */ /* 0x000fda0003f85270 */
[----:B------:R-:W-:Y:S05]  /*8380*/  @!P4 BRA `(.L_x_498) ;  /* 0x000000080010c947 */ /* 0x000fea0003800000 */
[----:B---3--:R-:W3:Y:S01]  /*8390*/  LDL R44, [R1+0x10] ;  /* 0x00001000012c7983 */ /* 0x008ee20000100800 */
[----:B------:R-:W-:Y:S01]  /*83a0*/  ISETP.GE.AND P4, PT, R3, R117, PT ;  /* 0x000000750300720c */ /* 0x000fe20003f86270 */
[----:B------:R-:W-:Y:S01]  /*83b0*/  BSSY B2, `(.L_x_507) ;  /* 0x0000075000027945 */ /* 0x000fe20003800000 */
[----:B---3--:R-:W-:-:S04]  /*83c0*/  LOP3.LUT P5, RZ, R44, 0x1, RZ, 0xc0, !PT ;  /* 0x000000012cff7812 */ /* 0x008fc800078ac0ff */
[----:B------:R-:W-:-:S04]  /*83d0*/  SEL R44, R122, R148, !P5 ;  /* 0x000000947a2c7207 */ /* 0x000fc80006800000 */
        /* <DEDUP_REMOVED lines=12> */
[C---:B--2---:R-:W-:Y:S02]  /*84a0*/  IMAD R48, R16.reuse, 0x6000, R44 ;  /* 0x0000600010307824 */ /* 0x044fe400078e022c */
        /* <DEDUP_REMOVED lines=8> */
[----:B------:R-:W-:Y:S01]  /*8530*/  SHF.R.U32.HI R57, RZ, 0x10, R43 ;  /* 0x00000010ff397819 */ /* 0x000fe2000001162b */
[----:B--2---:R-:W-:Y:S01]  /*8540*/  IMAD.U32 R58, R45, 0x10000, RZ ;  /* 0x000100002d3a7824 */ /* 0x004fe200078e00ff */
[--C-:B------:R-:W-:Y:S02]  /*8550*/  SHF.R.U64 R43, R52, 0x10, R53.reuse ;  /* 0x00000010342b7819 */ /* 0x100fe40000001235 */
[----:B------:R-:W-:Y:S02]  /*8560*/  SHF.R.U32.HI R53, RZ, 0x10, R53 ;  /* 0x00000010ff357819 */ /* 0x000fe40000011635 */
[----:B------:R-:W-:Y:S02]  /*8570*/  SHF.R.U64 R40, R40, 0x10, R41 ;  /* 0x0000001028287819 */ /* 0x000fe40000001229 */
[----:B------:R-:W-:-:S02]  /*8580*/  PRMT R43, R175, 0x5410, R43 ;  /* 0x00005410af2b7816 */ /* 0x000fc4000000002b */
[----:B------:R-:W-:Y:S02]  /*8590*/  SHF.R.U32.HI R41, RZ, 0x10, R41 ;  /* 0x00000010ff297819 */ /* 0x000fe40000011629 */
[----:B------:R-:W-:Y:S02]  /*85a0*/  PRMT R175, R175, 0x5432, R53 ;  /* 0x00005432afaf7816 */ /* 0x000fe40000000035 */
[----:B------:R-:W-:Y:S02]  /*85b0*/  PRMT R41, R173, 0x5432, R41 ;  /* 0x00005432ad297816 */ /* 0x000fe40000000029 */
[--C-:B------:R-:W-:Y:S01]  /*85c0*/  SHF.R.U64 R52, R54, 0x10, R55.reuse ;  /* 0x0000001036347819 */ /* 0x100fe20000001237 */
[----:B------:R-:W-:Y:S01]  /*85d0*/  IMAD.U32 R59, R175, 0x10000, RZ ;  /* 0x00010000af3b7824 */ /* 0x000fe200078e00ff */
[----:B------:R-:W-:Y:S01]  /*85e0*/  SHF.R.U32.HI R54, RZ, 0x10, R55 ;  /* 0x00000010ff367819 */ /* 0x000fe20000011637 */
[----:B------:R-:W-:Y:S01]  /*85f0*/  IMAD.U32 R53, R41, 0x10000, RZ ;  /* 0x0001000029357824 */ /* 0x000fe200078e00ff */
[----:B------:R-:W-:Y:S01]  /*8600*/  LOP3.LUT R175, R175, 0xffff0000, RZ, 0xc0, !PT ;  /* 0xffff0000afaf7812 */ /* 0x000fe200078ec0ff */
[----:B------:R-:W-:Y:S01]  /*8610*/  FMUL.FTZ R55, R60, R59 ;  /* 0x0000003b3c377220 */ /* 0x000fe20000410000 */
[----:B------:R-:W-:-:S02]  /*8620*/  LOP3.LUT R49, R49, 0xffff0000, RZ, 0xc0, !PT ;  /* 0xffff000031317812 */ /* 0x000fc400078ec0ff */
        /* <DEDUP_REMOVED lines=14> */
[----:B------:R-:W-:Y:S01]  /*8710*/  FMUL.FTZ R61, R60, R59 ;  /* 0x0000003b3c3d7220 */ /* 0x000fe20000410000 */
[----:B------:R-:W-:Y:S01]  /*8720*/  FFMA.FTZ R45, R45, R175, R49 ;  /* 0x000000af2d2d7223 */ /* 0x000fe20000010031 */
[C---:B------:R-:W-:Y:S01]  /*8730*/  IMAD.U32 R49, R57.reuse, 0x10000, RZ ;  /* 0x0001000039317824 */ /* 0x040fe200078e00ff */
[----:B------:R-:W-:Y:S02]  /*8740*/  LOP3.LUT R57, R57, 0xffff0000, RZ, 0xc0, !PT ;  /* 0xffff000039397812 */ /* 0x000fe400078ec0ff */
[----:B------:R-:W-:Y:S01]  /*8750*/  LOP3.LUT R47, R47, 0xffff0000, RZ, 0xc0, !PT ;  /* 0xffff00002f2f7812 */ /* 0x000fe200078ec0ff */
[-C--:B------:R-:W-:Y:S01]  /*8760*/  FFMA.FTZ R61, R58, R49.reuse, -R61 ;  /* 0x000000313a3d7223 */ /* 0x080fe2000001083d */
[----:B------:R-:W-:Y:S01]  /*8770*/  FMUL.FTZ R49, R60, R49 ;  /* 0x000000313c317220 */ /* 0x000fe20000410000 */
[----:B------:R-:W-:-:S02]  /*8780*/  PRMT R40, R173, 0x5410, R40 ;  /* 0x00005410ad287816 */ /* 0x000fc40000000028 */
[----:B------:R-:W-:Y:S01]  /*8790*/  F2FP.BF16.F32.PACK_AB R41, R41, R55 ;  /* 0x000000372929723e */ /* 0x000fe200000010ff */
[----:B------:R-:W-:Y:S01]  /*87a0*/  FFMA.FTZ R58, R58, R59, R49 ;  /* 0x0000003b3a3a7223 */ /* 0x000fe20000010031 */
[----:B------:R-:W-:Y:S02]  /*87b0*/  LOP3.LUT R49, R51, 0xffff0000, RZ, 0xc0, !PT ;  /* 0xffff000033317812 */ /* 0x000fe400078ec0ff */
[----:B------:R-:W-:Y:S01]  /*87c0*/  F2FP.BF16.F32.PACK_AB R53, R45, R53 ;  /* 0x000000352d35723e */ /* 0x000fe200000010ff */
[C---:B------:R-:W-:Y:S01]  /*87d0*/  IMAD.U32 R45, R44.reuse, 0x10000, RZ ;  /* 0x000100002c2d7824 */ /* 0x040fe200078e00ff */
[----:B------:R-:W-:Y:S01]  /*87e0*/  LOP3.LUT R44, R44, 0xffff0000, RZ, 0xc0, !PT ;  /* 0xffff00002c2c7812 */ /* 0x000fe200078ec0ff */
[CC--:B------:R-:W-:Y:S01]  /*87f0*/  FMUL.FTZ R51, R49.reuse, R54.reuse ;  /* 0x0000003631337220 */ /* 0x0c0fe20000410000 */
[-C--:B------:R-:W-:Y:S01]  /*8800*/  FMUL.FTZ R49, R49, R57.reuse ;  /* 0x0000003931317220 */ /* 0x080fe20000410000 */
[----:B------:R-:W-:Y:S02]  /*8810*/  PRMT R52, R174, 0x5410, R52 ;  /* 0x00005410ae347816 */ /* 0x000fe40000000034 */
[C---:B------:R-:W-:Y:S01]  /*8820*/  FFMA.FTZ R51, R47.reuse, R57, -R51 ;  /* 0x000000392f337223 */ /* 0x040fe20000010833 */
[----:B------:R-:W-:Y:S01]  /*8830*/  FFMA.FTZ R49, R47, R54, R49 ;  /* 0x000000362f317223 */ /* 0x000fe20000010031 */
[C---:B------:R-:W-:Y:S01]  /*8840*/  IMAD.U32 R47, R43.reuse, 0x10000, RZ ;  /* 0x000100002b2f7824 */ /* 0x040fe200078e00ff */
[----:B------:R-:W-:Y:S01]  /*8850*/  LOP3.LUT R43, R43, 0xffff0000, RZ, 0xc0, !PT ;  /* 0xffff00002b2b7812 */ /* 0x000fe200078ec0ff */
[C---:B------:R-:W-:Y:S01]  /*8860*/  IMAD.U32 R54, R40.reuse, 0x10000, RZ ;  /* 0x0001000028367824 */ /* 0x040fe200078e00ff */
[----:B------:R-:W-:-:S02]  /*8870*/  LOP3.LUT R40, R40, 0xffff0000, RZ, 0xc0, !PT ;  /* 0xffff000028287812 */ /* 0x000fc400078ec0ff */
[----:B------:R-:W-:Y:S01]  /*8880*/  F2FP.BF16.F32.PACK_AB R58, R49, R58 ;  /* 0x0000003a313a723e */ /* 0x000fe200000010ff */
[----:B------:R-:W-:Y:S01]  /*8890*/  IMAD.U32 R49, R48, 0x10000, RZ ;  /* 0x0001000030317824 */ /* 0x000fe200078e00ff */
[----:B------:R-:W-:Y:S02]  /*88a0*/  PRMT R42, R172, 0x5410, R42 ;  /* 0x00005410ac2a7816 */ /* 0x000fe4000000002a */
[----:B------:R-:W-:Y:S01]  /*88b0*/  F2FP.BF16.F32.PACK_AB R51, R51, R61 ;  /* 0x0000003d3333723e */ /* 0x000fe200000010ff */
[C---:B------:R-:W-:Y:S01]  /*88c0*/  FMUL.FTZ R55, R49.reuse, R47 ;  /* 0x0000002f31377220 */ /* 0x040fe20000410000 */
[----:B------:R-:W-:-:S03]  /*88d0*/  FMUL.FTZ R49, R49, R54 ;  /* 0x0000003631317220 */ /* 0x000fc60000410000 */
[C---:B------:R-:W-:Y:S01]  /*88e0*/  FFMA.FTZ R55, R45.reuse, R54, -R55 ;  /* 0x000000362d377223 */ /* 0x040fe20000010837 */
[----:B------:R-:W-:Y:S01]  /*88f0*/  FFMA.FTZ R49, R45, R47, R49 ;  /* 0x0000002f2d317223 */ /* 0x000fe20000010031 */
[----:B------:R-:W-:Y:S01]  /*8900*/  LOP3.LUT R45, R48, 0xffff0000, RZ, 0xc0, !PT ;  /* 0xffff0000302d7812 */ /* 0x000fe200078ec0ff */
[----:B------:R-:W-:-:S04]  /*8910*/  IMAD.U32 R54, R50, 0x10000, RZ ;  /* 0x0001000032367824 */ /* 0x000fc800078e00ff */
        /* <DEDUP_REMOVED lines=8> */
[----:B------:R-:W-:Y:S01]  /*89a0*/  FMUL.FTZ R48, R54, R45 ;  /* 0x0000002d36307220 */ /* 0x000fe20000410000 */
[----:B------:R-:W-:Y:S02]  /*89b0*/  IMAD.U32 R44, R46, 0x10000, RZ ;  /* 0x000100002e2c7824 */ /* 0x000fe400078e00ff */
[----:B------:R-:W-:Y:S01]  /*89c0*/  FMUL.FTZ R54, R54, R47 ;  /* 0x0000002f36367220 */ /* 0x000fe20000410000 */
[----:B------:R-:W-:Y:S01]  /*89d0*/  F2FP.BF16.F32.PACK_AB R49, R43, R49 ;  /* 0x000000312b31723e */ /* 0x000fe200000010ff */
[----:B------:R-:W-:-:S02]  /*89e0*/  FFMA.FTZ R48, R44, R47, -R48 ;  /* 0x0000002f2c307223 */ /* 0x000fc40000010830 */
[----:B------:R-:W-:Y:S01]  /*89f0*/  FFMA.FTZ R54, R44, R45, R54 ;  /* 0x0000002d2c367223 */ /* 0x000fe20000010036 */
[----:B------:R-:W-:Y:S01]  /*8a00*/  LOP3.LUT R44, R50, 0xffff0000, RZ, 0xc0, !PT ;  /* 0xffff0000322c7812 */ /* 0x000fe200078ec0ff */
[----:B------:R-:W-:Y:S01]  /*8a10*/  IMAD.MOV.U32 R47, RZ, RZ, R51 ;  /* 0x000000ffff2f7224 */ /* 0x000fe200078e0033 */
[----:B------:R-:W-:Y:S01]  /*8a20*/  LOP3.LUT R45, R46, 0xffff0000, RZ, 0xc0, !PT ;  /* 0xffff00002e2d7812 */ /* 0x000fe200078ec0ff */
[----:B------:R-:W-:Y:S01]  /*8a30*/  IMAD.MOV.U32 R51, RZ, RZ, R58 ;  /* 0x000000ffff337224 */ /* 0x000fe200078e003a */
        /* <DEDUP_REMOVED lines=10> */
[----:B------:R-:W-:Y:S02]  /*8ae0*/  IMAD.MOV.U32 R49, RZ, RZ, R53 ;  /* 0x000000ffff317224 */ /* 0x000fe400078e0035 */
[----:B------:R-:W-:-:S07]  /*8af0*/  IMAD.MOV.U32 R50, RZ, RZ, R54 ;  /* 0x000000ffff327224 */ /* 0x000fce00078e0036 */
.L_x_508:
[----:B------:R-:W-:Y:S05]  /*8b00*/  BSYNC B2 ;  /* 0x0000000000027941 */ /* 0x000fea0003800000 */
.L_x_507:
        /* <DEDUP_REMOVED lines=12> */
.L_x_498:
[----:B------:R-:W-:Y:S05]  /*8bd0*/  BSYNC B1 ;  /* 0x0000000000017941 */ /* 0x000fea0003800000 */
.L_x_497:
[-C--:B--2-4-:R-:W-:Y:S02]  /*8be0*/  IMAD R40, R147, R126.reuse, RZ ;  /* 0x0000007e93287224 */ /* 0x094fe400078e02ff */
[----:B------:R-:W-:-:S04]  /*8bf0*/  IMAD.WIDE.U32 R124, R207, R126, R124 ;  /* 0x0000007ecf7c7225 */ /* 0x000fc800078e007c */
[----:B------:R-:W-:Y:S01]  /*8c00*/  IMAD R40, R207, R127, R40 ;  /* 0x0000007fcf287224 */ /* 0x000fe200078e0228 */
[----:B------:R-:W-:Y:S06]  /*8c10*/  @P3 BRA `(.L_x_467) ;  /* 0x0000001c00183947 */ /* 0x000fec0003800000 */
[----:B------:R-:W-:Y:S01]  /*8c20*/  ISETP.NE.AND P3, PT, R34, RZ, PT ;  /* 0x000000ff2200720c */ /* 0x000fe20003f65270 */
[----:B------:R-:W-:Y:S01]  /*8c30*/  BSSY B1, `(.L_x_509) ;  /* 0x0000084000017945 */ /* 0x000fe20003800000 */
[----:B------:R-:W-:-:S11]  /*8c40*/  IMAD.IADD R52, R125, 0x1, R40 ;  /* 0x000000017d347824 */ /* 0x000fd600078e0228 */
[----:B------:R-:W-:Y:S05]  /*8c50*/  @!P3 BRA `(.L_x_510) ;  /* 0x000000080004b947 */ /* 0x000fea0003800000 */
[----:B------:R-:W-:Y:S01]  /*8c60*/  SEL R40, R122, R148, !P0 ;  /* 0x000000947a287207 */ /* 0x000fe20004000000 */
[----:B------:R-:W-:Y:S01]  /*8c70*/  BSSY B2, `(.L_x_511) ;  /* 0x000007d000027945 */ /* 0x000fe20003800000 */
[----:B---3--:R-:W-:Y:S02]  /*8c80*/  IADD3 R44, P3, P4, R114, R124, R29 ;  /* 0x0000007c722c7210 */ /* 0x008fe40007c7e01d */
[----:B------:R-:W-:Y:S02]  /*8c90*/  SHF.R.S32.HI R41, RZ, 0x1f, R40 ;  /* 0x0000001fff297819 */ /* 0x000fe40000011428 */
[----:B------:R-:W-:Y:S02]  /*8ca0*/  IADD3.X R45, R6, R52, R35, P3, P4 ;  /* 0x00000034062d7210 */ /* 0x000fe40001fe8423 */
[----:B------:R-:W-:Y:S02]  /*8cb0*/  LEA.HI R40, R41, R40, RZ, 0x4 ;  /* 0x0000002829287211 */ /* 0x000fe400078f20ff */
[----:B------:R-:W-:-:S02]  /*8cc0*/  SHF.R.U32.HI R46, RZ, 0x3, R185 ;  /* 0x00000003ff2e7819 */ /* 0x000fc400000116b9 */
[----:B------:R-:W-:-:S05]  /*8cd0*/  LEA.HI.SX32 R40, R40, R28, 0x1c ;  /* 0x0000001c28287211 */ /* 0x000fca00078fe2ff */
[----:B------:R-:W-:-:S05]  /*8ce0*/  IMAD.SHL.U32 R41, R40, 0x8, RZ ;  /* 0x0000000828297824 */ /* 0x000fca00078e00ff */
[----:B------:R-:W-:-:S13]  /*8cf0*/  ISETP.GE.AND P3, PT, R41, R146, PT ;  /* 0x000000922900720c */ /* 0x000fda0003f66270 */
[--C-:B------:R-:W-:Y:S02]  /*8d00*/  @!P3 SHF.R.S32.HI R43, RZ, 0x1f, R41.reuse ;  /* 0x0000001fff2bb819 */ /* 0x100fe40000011429 */
[--C-:B------:R-:W-:Y:S02]  /*8d10*/  @!P3 IADD3 R42, P4, P5, R114, R124, R41.reuse ;  /* 0x0000007c722ab210 */ /* 0x100fe40007d9e029 */
[----:B------:R-:W-:Y:S02]  /*8d20*/  LOP3.LUT R41, R185, 0x38, R41, 0xf8, !PT ;  /* 0x00000038b9297812 */ /* 0x000fe400078ef829 */
[----:B------:R-:W-:Y:S02]  /*8d30*/  @!P3 IADD3.X R43, R6, R52, R43, P4, P5 ;  /* 0x00000034062bb210 */ /* 0x000fe400027ea42b */
[----:B------:R-:W-:Y:S02]  /*8d40*/  LEA R48, P4, R44, R120, 0x1 ;  /* 0x000000782c307211 */ /* 0x000fe400078808ff */
[----:B------:R-:W-:-:S02]  /*8d50*/  LOP3.LUT R41, R41, R46, RZ, 0x3c, !PT ;  /* 0x0000002e29297212 */ /* 0x000fc400078e3cff */
[----:B------:R-:W-:Y:S02]  /*8d60*/  LEA.HI.X R49, R44, R121, R45, 0x1, P4 ;  /* 0x000000792c317211 */ /* 0x000fe400020f0c2d */
[----:B------:R-:W-:-:S04]  /*8d70*/  @!P3 LEA R50, P4, R42, R120, 0x1 ;  /* 0x000000782a32b211 */ /* 0x000fc800078808ff */
[----:B------:R-:W-:Y:S02]  /*8d80*/  @!P3 LEA.HI.X R51, R42, R121, R43, 0x1, P4 ;  /* 0x000000792a33b211 */ /* 0x000fe400020f0c2b */
[----:B------:R-:W-:Y:S02]  /*8d90*/  SHF.R.S32.HI R42, RZ, 0x1f, R40 ;  /* 0x0000001fff2a7819 */ /* 0x000fe40000011428 */
[----:B------:R-:W-:Y:S02]  /*8da0*/  ISETP.GE.AND P4, PT, R18, R117, PT ;  /* 0x000000751200720c */ /* 0x000fe40003f86270 */
[----:B------:R-:W-:Y:S01]  /*8db0*/  LEA.HI R42, R42, R40, RZ, 0x3 ;  /* 0x000000282a2a7211 */ /* 0x000fe200078f18ff */
[----:B------:R-:W-:-:S04]  /*8dc0*/  IMAD R40, R16, 0x6000, R140 ;  /* 0x0000600010287824 */ /* 0x000fc800078e028c */
[----:B------:R-:W-:Y:S02]  /*8dd0*/  IMAD.SHL.U32 R42, R42, 0x400, RZ ;  /* 0x000004002a2a7824 */ /* 0x000fe400078e00ff */
[----:B------:R-:W-:-:S03]  /*8de0*/  IMAD R40, R40, 0x2, R2 ;  /* 0x0000000228287824 */ /* 0x000fc600078e0202 */
[----:B------:R-:W-:-:S04]  /*8df0*/  LOP3.LUT R42, R42, 0x7fffe000, RZ, 0xc0, !PT ;  /* 0x7fffe0002a2a7812 */ /* 0x000fc800078ec0ff */
[----:B------:R-:W-:-:S05]  /*8e00*/  IADD3 R41, R41, R42, R195 ;  /* 0x0000002a29297210 */ /* 0x000fca0007ffe0c3 */
[----:B------:R-:W-:Y:S02]  /*8e10*/  IMAD R44, R16, 0x6000, R41 ;  /* 0x00006000102c7824 */ /* 0x000fe400078e0229 */
[----:B------:R-:W0:Y:S02]  /*8e20*/  LDS.128 R40, [R40+0x1c400] ;  /* 0x01c4000028287984 */ /* 0x000e240000000c00 */
[----:B------:R-:W-:-:S06]  /*8e30*/  IMAD R44, R44, 0x2, R2 ;  /* 0x000000022c2c7824 */ /* 0x000fcc00078e0202 */
[----:B------:R-:W2:Y:S01]  /*8e40*/  LDS.128 R44, [R44+0x1c400] ;  /* 0x01c400002c2c7984 */ /* 0x000ea20000000c00 */
[----:B------:R-:W-:Y:S05]  /*8e50*/  @P4 BRA `(.L_x_512) ;  /* 0x0000000400784947 */ /* 0x000fea0003800000 */
[----:B------:R-:W-:Y:S01]  /*8e60*/  SHF.R.U32.HI R55, RZ, 0x10, R85 ;  /* 0x00000010ff377819 */ /* 0x000fe20000011655 */
[----:B--2---:R-:W-:Y:S01]  /*8e70*/  IMAD.U32 R58, R45, 0x10000, RZ ;  /* 0x000100002d3a7824 */ /* 0x004fe200078e00ff */
[----:B------:R-:W-:Y:S01]  /*8e80*/  SHF.R.U32.HI R57, RZ, 0x10, R73 ;  /* 0x00000010ff397819 */ /* 0x000fe20000011649 */
[----:B0-----:R-:W-:Y:S01]  /*8e90*/  IMAD.U32 R53, R41, 0x10000, RZ ;  /* 0x0001000029357824 */ /* 0x001fe200078e00ff */
[----:B------:R-:W-:Y:S01]  /*8ea0*/  PRMT R55, R171, 0x5432, R55 ;  /* 0x00005432ab377816 */ /* 0x000fe20000000037 */
[----:B------:R-:W-:Y:S01]  /*8eb0*/  IMAD.U32 R61, R47, 0x10000, RZ ;  /* 0x000100002f3d7824 */ /* 0x000fe200078e00ff */
[----:B------:R-:W-:Y:S01]  /*8ec0*/  PRMT R57, R169, 0x5432, R57 ;  /* 0x00005432a9397816 */ /* 0x000fe20000000039 */
[----:B------:R-:W-:Y:S01]  /*8ed0*/  IMAD.U32 R63, R46, 0x10000, RZ ;  /* 0x000100002e3f7824 */ /* 0x000fe200078e00ff */
[----:B------:R-:W-:Y:S01]  /*8ee0*/  LOP3.LUT R41, R41, 0xffff0000, RZ, 0xc0, !PT ;  /* 0xffff000029297812 */ /* 0x000fe200078ec0ff */
[C---:B------:R-:W-:Y:S01]  /*8ef0*/  IMAD.U32 R56, R55.reuse, 0x10000, RZ ;  /* 0x0001000037387824 */ /* 0x040fe200078e00ff */
[----:B------:R-:W-:Y:S01]  /*8f00*/  LOP3.LUT R55, R55, 0xffff0000, RZ, 0xc0, !PT ;  /* 0xffff000037377812 */ /* 0x000fe200078ec0ff */
[C---:B------:R-:W-:Y:S01]  /*8f10*/  IMAD.U32 R54, R57.reuse, 0x10000, RZ ;  /* 0x0001000039367824 */ /* 0x040fe200078e00ff */
[----:B------:R-:W-:Y:S01]  /*8f20*/  LOP3.LUT R57, R57, 0xffff0000, RZ, 0xc0, !PT ;  /* 0xffff000039397812 */ /* 0x000fe200078ec0ff */
[----:B------:R-:W-:Y:S01]  /*8f30*/  FMUL.FTZ R59, R58, R56 ;  /* 0x000000383a3b7220 */ /* 0x000fe20000410000 */
[----:B------:R-:W-:Y:S01]  /*8f40*/  SHF.R.U64 R84, R84, 0x10, R85 ;  /* 0x0000001054547819 */ /* 0x000fe20000001255 */
[-C--:B------:R-:W-:Y:S01]  /*8f50*/  FMUL.FTZ R58, R58, R54.reuse ;  /* 0x000000363a3a7220 */ /* 0x080fe20000410000 */
[----:B------:R-:W-:Y:S01]  /*8f60*/  SHF.R.U64 R72, R72, 0x10, R73 ;  /* 0x0000001048487819 */ /* 0x000fe20000001249 */
[----:B------:R-:W-:Y:S01]  /*8f70*/  FFMA.FTZ R54, R53, R54, -R59 ;  /* 0x0000003635367223 */ /* 0x000fe2000001083b */
[----:B------:R-:W-:Y:S01]  /*8f80*/  PRMT R84, R171, 0x5410, R84 ;  /* 0x00005410ab547816 */ /* 0x000fe20000000054 */
[----:B------:R-:W-:Y:S01]  /*8f90*/  FFMA.FTZ R53, R53, R56, R58 ;  /* 0x0000003835357223 */ /* 0x000fe2000001003a */
[----:B------:R-:W-:-:S02]  /*8fa0*/  LOP3.LUT R56, R45, 0xffff0000, RZ, 0xc0, !PT ;  /* 0xffff00002d387812 */ /* 0x000fc400078ec0ff */
[----:B------:R-:W-:Y:S02]  /*8fb0*/  PRMT R72, R169, 0x5410, R72 ;  /* 0x00005410a9487816 */ /* 0x000fe40000000048 */
[----:B------:R-:W-:Y:S01]  /*8fc0*/  SHF.R.U64 R86, R86, 0x10, R87 ;  /* 0x0000001056567819 */ /* 0x000fe20000001257 */
[C---:B------:R-:W-:Y:S01]  /*8fd0*/  FMUL.FTZ R45, R56.reuse, R55 ;  /* 0x00000037382d7220 */ /* 0x040fe20000410000 */
[-C--:B------:R-:W-:Y:S01]  /*8fe0*/  FMUL.FTZ R56, R56, R57.reuse ;  /* 0x0000003938387220 */ /* 0x080fe20000410000 */
[----:B------:R-:W-:Y:S02]  /*8ff0*/  SHF.R.U64 R74, R74, 0x10, R75 ;  /* 0x000000104a4a7819 */ /* 0x000fe4000000124b */
[C---:B------:R-:W-:Y:S01]  /*9000*/  FFMA.FTZ R45, R41.reuse, R57, -R45 ;  /* 0x00000039292d7223 */ /* 0x040fe2000001082d */
[----:B------:R-:W-:Y:S01]  /*9010*/  FFMA.FTZ R41, R41, R55, R56 ;  /* 0x0000003729297223 */ /* 0x000fe20000010038 */
[----:B------:R-:W-:Y:S01]  /*9020*/  SHF.R.U32.HI R56, RZ, 0x10, R87 ;  /* 0x00000010ff387819 */ /* 0x000fe20000011657 */
[----:B------:R-:W-:Y:S01]  /*9030*/  IMAD.U32 R57, R43, 0x10000, RZ ;  /* 0x000100002b397824 */ /* 0x000fe200078e00ff */
[----:B------:R-:W-:-:S02]  /*9040*/  SHF.R.U32.HI R55, RZ, 0x10, R75 ;  /* 0x00000010ff377819 */ /* 0x000fc4000001164b */
[----:B------:R-:W-:Y:S02]  /*9050*/  PRMT R56, R170, 0x5432, R56 ;  /* 0x00005432aa387816 */ /* 0x000fe40000000038 */
[----:B------:R-:W-:Y:S02]  /*9060*/  PRMT R55, R168, 0x5432, R55 ;  /* 0x00005432a8377816 */ /* 0x000fe40000000037 */
[----:B------:R-:W-:Y:S01]  /*9070*/  LOP3.LUT R43, R43, 0xffff0000, RZ, 0xc0, !PT ;  /* 0xffff00002b2b7812 */ /* 0x000fe200078ec0ff */
[C---:B------:R-:W-:Y:S01]  /*9080*/  IMAD.U32 R58, R56.reuse, 0x10000, RZ ;  /* 0x00010000383a7824 */ /* 0x040fe200078e00ff */
[----:B------:R-:W-:Y:S01]  /*9090*/  LOP3.LUT R56, R56, 0xffff0000, RZ, 0xc0, !PT ;  /* 0xffff000038387812 */ /* 0x000fe200078ec0ff */
[C---:B------:R-:W-:Y:S01]  /*90a0*/  IMAD.U32 R59, R55.reuse, 0x10000, RZ ;  /* 0x00010000373b7824 */ /* 0x040fe200078e00ff */
[----:B------:R-:W-:Y:S01]  /*90b0*/  LOP3.LUT R55, R55, 0xffff0000, RZ, 0xc0, !PT ;  /* 0xffff000037377812 */ /* 0x000fe200078ec0ff */
[C---:B------:R-:W-:Y:S01]  /*90c0*/  FMUL.FTZ R60, R61.reuse, R58 ;  /* 0x0000003a3d3c7220 */ /* 0x040fe20000410000 */
[----:B------:R-:W-:Y:S01]  /*90d0*/  PRMT R86, R170, 0x5410, R86 ;  /* 0x00005410aa567816 */ /* 0x000fe20000000056 */
[-C--:B------:R-:W-:Y:S01]  /*90e0*/  FMUL.FTZ R61, R61, R59.reuse ;  /* 0x0000003b3d3d7220 */ /* 0x080fe20000410000 */
[----:B------:R-:W-:Y:S01]  /*90f0*/  PRMT R74, R168, 0x5410, R74 ;  /* 0x00005410a84a7816 */ /* 0x000fe2000000004a */
[----:B------:R-:W-:Y:S01]  /*9100*/  FFMA.FTZ R60, R57, R59, -R60 ;  /* 0x0000003b393c7223 */ /* 0x000fe2000001083c */
[----:B------:R-:W-:-:S02]  /*9110*/  IMAD.U32 R59, R44, 0x10000, RZ ;  /* 0x000100002c3b7824 */ /* 0x000fc400078e00ff */
[----:B------:R-:W-:Y:S01]  /*9120*/  FFMA.FTZ R61, R57, R58, R61 ;  /* 0x0000003a393d7223 */ /* 0x000fe2000001003d */
[----:B------:R-:W-:Y:S02]  /*9130*/  LOP3.LUT R57, R47, 0xffff0000, RZ, 0xc0, !PT ;  /* 0xffff00002f397812 */ /* 0x000fe400078ec0ff */
[----:B------:R-:W-:Y:S02]  /*9140*/  LOP3.LUT R44, R44, 0xffff0000, RZ, 0xc0, !PT ;  /* 0xffff00002c2c7812 */ /* 0x000fe400078ec0ff */
[----:B------:R-:W-:Y:S01]  /*9150*/  LOP3.LUT R46, R46, 0xffff0000, RZ, 0xc0, !PT ;  /* 0xffff00002e2e7812 */ /* 0x000fe200078ec0ff */
[C---:B------:R-:W-:Y:S01]  /*9160*/  FMUL.FTZ R47, R57.reuse, R56 ;  /* 0x00000038392f7220 */ /* 0x040fe20000410000 */
[-C--:B------:R-:W-:Y:S01]  /*9170*/  FMUL.FTZ R57, R57, R55.reuse ;  /* 0x0000003739397220 */ /* 0x080fe20000410000 */
[----:B------:R-:W-:Y:S02]  /*9180*/  F2FP.BF16.F32.PACK_AB R45, R45, R54 ;  /* 0x000000362d2d723e */ /* 0x000fe400000010ff */
[C---:B------:R-:W-:Y:S01]  /*9190*/  FFMA.FTZ R47, R43.reuse, R55, -R47 ;  /* 0x000000372b2f7223 */ /* 0x040fe2000001082f */
[----:B------:R-:W-:Y:S01]  /*91a0*/  FFMA.FTZ R57, R43, R56, R57 ;  /* 0x000000382b397223 */ /* 0x000fe20000010039 */
[C---:B------:R-:W-:Y:S01]  /*91b0*/  IMAD.U32 R55, R84.reuse, 0x10000, RZ ;  /* 0x0001000054377824 */ /* 0x040fe200078e00ff */
[----:B------:R-:W-:Y:S01]  /*91c0*/  LOP3.LUT R84, R84, 0xffff0000, RZ, 0xc0, !PT ;  /* 0xffff000054547812 */ /* 0x000fe200078ec0ff */
[C---:B------:R-:W-:Y:S01]  /*91d0*/  IMAD.U32 R56, R72.reuse, 0x10000, RZ ;  /* 0x0001000048387824 */ /* 0x040fe200078e00ff */
[----:B------:R-:W-:Y:S01]  /*91e0*/  LOP3.LUT R72, R72, 0xffff0000, RZ, 0xc0, !PT ;  /* 0xffff000048487812 */ /* 0x000fe200078ec0ff */
[----:B------:R-:W-:Y:S01]  /*91f0*/  FMUL.FTZ R58, R59, R55 ;  /* 0x000000373b3a7220 */ /* 0x000fe20000410000 */
[----:B------:R-:W-:-:S02]  /*9200*/  IMAD.U32 R43, R40, 0x10000, RZ ;  /* 0x00010000282b7824 */ /* 0x000fc400078e00ff */
[-C--:B------:R-:W-:Y:S01]  /*9210*/  FMUL.FTZ R59, R59, R56.reuse ;  /* 0x000000383b3b7220 */ /* 0x080fe20000410000 */
[----:B------:R-:W-:Y:S01]  /*9220*/  LOP3.LUT R40, R40, 0xffff0000, RZ, 0xc0, !PT ;  /* 0xffff000028287812 */ /* 0x000fe200078ec0ff */
[C---:B------:R-:W-:Y:S02]  /*9230*/  FFMA.FTZ R58, R43.reuse, R56, -R58 ;  /* 0x000000382b3a7223 */ /* 0x040fe4000001083a */
[----:B------:R-:W-:Y:S01]  /*9240*/  FFMA.FTZ R59, R43, R55, R59 ;  /* 0x000000372b3b7223 */ /* 0x000fe2000001003b */
[C---:B------:R-:W-:Y:S01]  /*9250*/  FMUL.FTZ R43, R44.reuse, R84 ;  /* 0x000000542c2b7220 */ /* 0x040fe20000410000 */
[-C--:B------:R-:W-:Y:S01]  /*9260*/  FMUL.FTZ R44, R44, R72.reuse ;  /* 0x000000482c2c7220 */ /* 0x080fe20000410000 */
[C---:B------:R-:W-:Y:S01]  /*9270*/  IMAD.U32 R55, R86.reuse, 0x10000, RZ ;  /* 0x0001000056377824 */ /* 0x040fe200078e00ff */
[----:B------:R-:W-:Y:S01]  /*9280*/  LOP3.LUT R86, R86, 0xffff0000, RZ, 0xc0, !PT ;  /* 0xffff000056567812 */ /* 0x000fe200078ec0ff */
[----:B------:R-:W-:Y:S02]  /*9290*/  IMAD.U32 R56, R74, 0x10000, RZ ;  /* 0x000100004a387824 */ /* 0x000fe400078e00ff */
[C---:B------:R-:W-:Y:S01]  /*92a0*/  FFMA.FTZ R43, R40.reuse, R72, -R43 ;  /* 0x00000048282b7223 */ /* 0x040fe2000001082b */
[----:B------:R-:W-:Y:S01]  /*92b0*/  FFMA.FTZ R44, R40, R84, R44 ;  /* 0x00000054282c7223 */ /* 0x000fe2000001002c */
[----:B------:R-:W-:Y:S01]  /*92c0*/  FMUL.FTZ R62, R63, R55 ;  /* 0x000000373f3e7220 */ /* 0x000fe20000410000 */
[----:B------:R-:W-:-:S02]  /*92d0*/  IMAD.U32 R40, R42, 0x10000, RZ ;  /* 0x000100002a287824 */ /* 0x000fc400078e00ff */
[-C--:B------:R-:W-:Y:S01]  /*92e0*/  FMUL.FTZ R63, R63, R56.reuse ;  /* 0x000000383f3f7220 */ /* 0x080fe20000410000 */
[----:B------:R-:W-:Y:S01]  /*92f0*/  LOP3.LUT R74, R74, 0xffff0000, RZ, 0xc0, !PT ;  /* 0xffff00004a4a7812 */ /* 0x000fe200078ec0ff */
[C---:B------:R-:W-:Y:S02]  /*9300*/  FFMA.FTZ R62, R40.reuse, R56, -R62 ;  /* 0x00000038283e7223 */ /* 0x040fe4000001083e */
[----:B------:R-:W-:Y:S01]  /*9310*/  FFMA.FTZ R63, R40, R55, R63 ;  /* 0x00000037283f7223 */ /* 0x000fe2000001003f */
[----:B------:R-:W-:Y:S01]  /*9320*/  LOP3.LUT R42, R42, 0xffff0000, RZ, 0xc0, !PT ;  /* 0xffff00002a2a7812 */ /* 0x000fe200078ec0ff */
[C---:B------:R-:W-:Y:S01]  /*9330*/  FMUL.FTZ R40, R46.reuse, R86 ;  /* 0x000000562e287220 */ /* 0x040fe20000410000 */
[----:B------:R-:W-:Y:S01]  /*9340*/  FMUL.FTZ R46, R46, R74 ;  /* 0x0000004a2e2e7220 */ /* 0x000fe20000410000 */
[----:B------:R-:W-:Y:S02]  /*9350*/  F2FP.BF16.F32.PACK_AB R43, R43, R58 ;  /* 0x0000003a2b2b723e */ /* 0x000fe400000010ff */
[C---:B------:R-:W-:Y:S01]  /*9360*/  FFMA.FTZ R40, R42.reuse, R74, -R40 ;  /* 0x0000004a2a287223 */ /* 0x040fe20000010828 */
[----:B------:R-:W-:Y:S01]  /*9370*/  F2FP.BF16.F32.PACK_AB R47, R47, R60 ;  /* 0x0000003c2f2f723e */ /* 0x000fe200000010ff */
[----:B------:R-:W-:Y:S01]  /*9380*/  FFMA.FTZ R46, R42, R86, R46 ;  /* 0x000000562a2e7223 */ /* 0x000fe2000001002e */
[----:B------:R-:W-:Y:S01]  /*9390*/  F2FP.BF16.F32.PACK_AB R53, R41, R53 ;  /* 0x000000352935723e */ /* 0x000fe200000010ff */
[----:B------:R-:W-:Y:S01]  /*93a0*/  IMAD.MOV.U32 R41, RZ, RZ, R45 ;  /* 0x000000ffff297224 */ /* 0x000fe200078e002d */
[----:B------:R-:W-:-:S02]  /*93b0*/  F2FP.BF16.F32.PACK_AB R57, R57, R61 ;  /* 0x0000003d3939723e */ /* 0x000fc400000010ff */
[----:B------:R-:W-:Y:S01]  /*93c0*/  F2FP.BF16.F32.PACK_AB R62, R40, R62 ;  /* 0x0000003e283e723e */ /* 0x000fe200000010ff */
[----:B------:R-:W-:Y:S01]  /*93d0*/  IMAD.MOV.U32 R40, RZ, RZ, R43 ;  /* 0x000000ffff287224 */ /* 0x000fe200078e002b */
[----:B------:R-:W-:Y:S01]  /*93e0*/  F2FP.BF16.F32.PACK_AB R44, R44, R59 ;  /* 0x0000003b2c2c723e */ /* 0x000fe200000010ff */
[----:B------:R-:W-:Y:S01]  /*93f0*/  IMAD.MOV.U32 R43, RZ, RZ, R47 ;  /* 0x000000ffff2b7224 */ /* 0x000fe200078e002f */
[----:B------:R-:W-:Y:S01]  /*9400*/  F2FP.BF16.F32.PACK_AB R46, R46, R63 ;  /* 0x0000003f2e2e723e */ /* 0x000fe200000010ff */
[----:B------:R-:W-:Y:S02]  /*9410*/  IMAD.MOV.U32 R45, RZ, RZ, R53 ;  /* 0x000000ffff2d7224 */ /* 0x000fe400078e0035 */
[----:B------:R-:W-:Y:S02]  /*9420*/  IMAD.MOV.U32 R42, RZ, RZ, R62 ;  /* 0x000000ffff2a7224 */ /* 0x000fe400078e003e */
[----:B------:R-:W-:-:S07]  /*9430*/  IMAD.MOV.U32 R47, RZ, RZ, R57 ;  /* 0x000000ffff2f7224 */ /* 0x000fce00078e0039 */
.L_x_512:
[----:B------:R-:W-:Y:S05]  /*9440*/  BSYNC B2 ;  /* 0x0000000000027941 */ /* 0x000fea0003800000 */
.L_x_511:
[----:B0-----:R0:W-:Y:S04]  /*9450*/  STG.E.128 desc[UR58][R48.64], R40 ;  /* 0x0000002830007986 */ /* 0x0011e8000c101d3a */
[----:B--2---:R0:W-:Y:S02]  /*9460*/  @!P3 STG.E.128 desc[UR58][R50.64], R44 ;  /* 0x0000002c3200b986 */ /* 0x0041e4000c101d3a */
.L_x_510:
[----:B------:R-:W-:Y:S05]  /*9470*/  BSYNC B1 ;  /* 0x0000000000017941 */ /* 0x000fea0003800000 */
.L_x_509:
[----:B------:R-:W-:Y:S01]  /*9480*/  ISETP.NE.AND P3, PT, R38, RZ, PT ;  /* 0x000000ff2600720c */ /* 0x000fe20003f65270 */
[----:B------:R-:W-:-:S12]  /*9490*/  BSSY B1, `(.L_x_513) ;  /* 0x0000081000017945 */ /* 0x000fd80003800000 */
[----:B------:R-:W-:Y:S05]  /*94a0*/  @!P3 BRA `(.L_x_514) ;  /* 0x0000000400fcb947 */ /* 0x000fea0003800000 */
[----:B0-----:R-:W-:Y:S01]  /*94b0*/  SEL R40, R122, R148, !P1 ;  /* 0x000000947a287207 */ /* 0x001fe20004800000 */
        /* <DEDUP_REMOVED lines=13> */
[----:B------:R-:W-:-:S04]  /*9590*/  LEA R48, P4, R44, R120, 0x1 ;  /* 0x000000782c307211 */ /* 0x000fc800078808ff */
[----:B------:R-:W-:Y:S02]  /*95a0*/  LEA.HI.X R49, R44, R121, R45, 0x1, P4 ;  /* 0x000000792c317211 */ /* 0x000fe400020f0c2d */
[----:B------:R-:W-:-:S04]  /*95b0*/  @!P3 LEA R50, P4, R42, R120, 0x1 ;  /* 0x000000782a32b211 */ /* 0x000fc800078808ff */
[----:B------:R-:W-:Y:S02]  /*95c0*/  @!P3 LEA.HI.X R51, R42, R121, R43, 0x1, P4 ;  /* 0x000000792a33b211 */ /* 0x000fe400020f0c2b */
[----:B------:R-:W-:Y:S02]  /*95d0*/  SHF.R.S32.HI R43, RZ, 0x1f, R40 ;  /* 0x0000001fff2b7819 */ /* 0x000fe40000011428 */
[----:B------:R-:W-:Y:S02]  /*95e0*/  ISETP.GE.AND P4, PT, R0, R117, PT ;  /* 0x000000750000720c */ /* 0x000fe40003f86270 */
[----:B------:R-:W-:Y:S02]  /*95f0*/  LEA.HI R43, R43, R40, RZ, 0x3 ;  /* 0x000000282b2b7211 */ /* 0x000fe400078f18ff */
[----:B------:R-:W-:Y:S01]  /*9600*/  LOP3.LUT R40, R41, R46, RZ, 0x3c, !PT ;  /* 0x0000002e29287212 */ /* 0x000fe200078e3cff */
[----:B------:R-:W-:Y:S02]  /*9610*/  IMAD R41, R16, 0x6000, R138 ;  /* 0x0000600010297824 */ /* 0x000fe400078e028a */
[----:B------:R-:W-:-:S02]  /*9620*/  IMAD.SHL.U32 R43, R43, 0x400, RZ ;  /* 0x000004002b2b7824 */ /* 0x000fc400078e00ff */
[----:B------:R-:W-:-:S03]  /*9630*/  IMAD R41, R41, 0x2, R2 ;  /* 0x0000000229297824 */ /* 0x000fc600078e0202 */
[----:B------:R-:W-:-:S04]  /*9640*/  LOP3.LUT R43, R43, 0x7fffe000, RZ, 0xc0, !PT ;  /* 0x7fffe0002b2b7812 */ /* 0x000fc800078ec0ff */
[----:B------:R-:W-:-:S05]  /*9650*/  IADD3 R43, R40, R43, R195 ;  /* 0x0000002b282b7210 */ /* 0x000fca0007ffe0c3 */
[----:B------:R-:W-:-:S04]  /*9660*/  IMAD R43, R16, 0x6000, R43 ;  /* 0x00006000102b7824 */ /* 0x000fc800078e022b */
[----:B------:R-:W-:Y:S02]  /*9670*/  IMAD R44, R43, 0x2, R2 ;  /* 0x000000022b2c7824 */ /* 0x000fe400078e0202 */
[----:B------:R-:W0:Y:S04]  /*9680*/  LDS.128 R40, [R41+0x1c400] ;  /* 0x01c4000029287984 */ /* 0x000e280000000c00 */
        /* <DEDUP_REMOVED lines=8> */
[----:B------:R-:W-:Y:S02]  /*9710*/  PRMT R56, R159, 0x5410, R56 ;  /* 0x000054109f387816 */ /* 0x000fe40000000038 */
[----:B------:R-:W-:Y:S01]  /*9720*/  LOP3.LUT R45, R45, 0xffff0000, RZ, 0xc0, !PT ;  /* 0xffff00002d2d7812 */ /* 0x000fe200078ec0ff */
[C---:B------:R-:W-:Y:S01]  /*9730*/  IMAD.U32 R60, R57.reuse, 0x10000, RZ ;  /* 0x00010000393c7824 */ /* 0x040fe200078e00ff */
[----:B------:R-:W-:Y:S01]  /*9740*/  LOP3.LUT R57, R57, 0xffff0000, RZ, 0xc0, !PT ;  /* 0xffff000039397812 */ /* 0x000fe200078ec0ff */
[----:B------:R-:W-:Y:S01]  /*9750*/  IMAD.U32 R61, R56, 0x10000, RZ ;  /* 0x00010000383d7824 */ /* 0x000fe200078e00ff */
[----:B------:R-:W-:Y:S01]  /*9760*/  SHF.R.U64 R55, R82, 0x10, R83 ;  /* 0x0000001052377819 */ /* 0x000fe20000001253 */
[----:B------:R-:W-:Y:S01]  /*9770*/  FMUL.FTZ R63, R62, R60 ;  /* 0x0000003c3e3f7220 */ /* 0x000fe20000410000 */
[----:B------:R-:W-:-:S02]  /*9780*/  LOP3.LUT R56, R56, 0xffff0000, RZ, 0xc0, !PT ;  /* 0xffff000038387812 */ /* 0x000fc400078ec0ff */
[----:B------:R-:W-:Y:S01]  /*9790*/  SHF.R.U64 R54, R70, 0x10, R71 ;  /* 0x0000001046367819 */ /* 0x000fe20000001247 */
[----:B------:R-:W-:Y:S01]  /*97a0*/  FFMA.FTZ R63, R59, R61, -R63 ;  /* 0x0000003d3b3f7223 */ /* 0x000fe2000001083f */
[----:B------:R-:W-:Y:S02]  /*97b0*/  SHF.R.U32.HI R82, RZ, 0x10, R83 ;  /* 0x00000010ff527819 */ /* 0x000fe40000011653 */
[----:B------:R-:W-:Y:S01]  /*97c0*/  SHF.R.U32.HI R70, RZ, 0x10, R71 ;  /* 0x00000010ff467819 */ /* 0x000fe20000011647 */
[----:B------:R-:W-:Y:S01]  /*97d0*/  FMUL.FTZ R71, R45, R57 ;  /* 0x000000392d477220 */ /* 0x000fe20000410000 */
[----:B------:R-:W-:Y:S01]  /*97e0*/  LOP3.LUT R41, R41, 0xffff0000, RZ, 0xc0, !PT ;  /* 0xffff000029297812 */ /* 0x000fe200078ec0ff */
[-C--:B------:R-:W-:Y:S01]  /*97f0*/  FMUL.FTZ R45, R45, R56.reuse ;  /* 0x000000382d2d7220 */ /* 0x080fe20000410000 */
[----:B------:R-:W-:Y:S02]  /*9800*/  PRMT R82, R158, 0x5410, R82 ;  /* 0x000054109e527816 */ /* 0x000fe40000000052 */
[----:B------:R-:W-:Y:S01]  /*9810*/  PRMT R70, R160, 0x5410, R70 ;  /* 0x00005410a0467816 */ /* 0x000fe20000000046 */
[C---:B------:R-:W-:Y:S01]  /*9820*/  FFMA.FTZ R71, R41.reuse, R56, -R71 ;  /* 0x0000003829477223 */ /* 0x040fe20000010847 */
[----:B------:R-:W-:Y:S01]  /*9830*/  SHF.R.U64 R53, R68, 0x10, R69 ;  /* 0x0000001044357819 */ /* 0x000fe20000001245 */
[----:B------:R-:W-:Y:S01]  /*9840*/  FMUL.FTZ R68, R62, R61 ;  /* 0x0000003d3e447220 */ /* 0x000fe20000410000 */
[----:B------:R-:W-:Y:S01]  /*9850*/  FFMA.FTZ R45, R41, R57, R45 ;  /* 0x00000039292d7223 */ /* 0x000fe2000001002d */
[----:B------:R-:W-:Y:S01]  /*9860*/  IMAD.U32 R61, R47, 0x10000, RZ ;  /* 0x000100002f3d7824 */ /* 0x000fe200078e00ff */
[----:B------:R-:W-:Y:S01]  /*9870*/  SHF.R.U64 R80, R80, 0x10, R81 ;  /* 0x0000001050507819 */ /* 0x000fe20000001251 */
[----:B------:R-:W-:-:S02]  /*9880*/  IMAD.U32 R41, R82, 0x10000, RZ ;  /* 0x0001000052297824 */ /* 0x000fc400078e00ff */
[----:B------:R-:W-:Y:S01]  /*9890*/  FFMA.FTZ R68, R59, R60, R68 ;  /* 0x0000003c3b447223 */ /* 0x000fe20000010044 */
[----:B------:R-:W-:Y:S01]  /*98a0*/  IMAD.U32 R56, R70, 0x10000, RZ ;  /* 0x0001000046387824 */ /* 0x000fe200078e00ff */
[----:B------:R-:W-:Y:S01]  /*98b0*/  LOP3.LUT R47, R47, 0xffff0000, RZ, 0xc0, !PT ;  /* 0xffff00002f2f7812 */ /* 0x000fe200078ec0ff */
[-C--:B------:R-:W-:Y:S01]  /*98c0*/  FMUL.FTZ R57, R61, R41.reuse ;  /* 0x000000293d397220 */ /* 0x080fe20000410000 */
[----:B------:R-:W-:Y:S01]  /*98d0*/  IMAD.U32 R60, R43, 0x10000, RZ ;  /* 0x000100002b3c7824 */ /* 0x000fe200078e00ff */
[----:B------:R-:W-:Y:S01]  /*98e0*/  LOP3.LUT R82, R82, 0xffff0000, RZ, 0xc0, !PT ;  /* 0xffff000052527812 */ /* 0x000fe200078ec0ff */
[-C--:B------:R-:W-:Y:S01]  /*98f0*/  FMUL.FTZ R61, R61, R56.reuse ;  /* 0x000000383d3d7220 */ /* 0x080fe20000410000 */
[----:B------:R-:W-:Y:S01]  /*9900*/  PRMT R80, R167, 0x5410, R80 ;  /* 0x00005410a7507816 */ /* 0x000fe20000000050 */
[C---:B------:R-:W-:Y:S01]  /*9910*/  FFMA.FTZ R57, R60.reuse, R56, -R57 ;  /* 0x000000383c397223 */ /* 0x040fe20000010839 */
[----:B------:R-:W-:Y:S01]  /*9920*/  PRMT R53, R159, 0x5432, R53 ;  /* 0x000054329f357816 */ /* 0x000fe20000000035 */
[----:B------:R-:W-:Y:S01]  /*9930*/  FFMA.FTZ R61, R60, R41, R61 ;  /* 0x000000293c3d7223 */ /* 0x000fe2000001003d */
[----:B------:R-:W-:Y:S01]  /*9940*/  LOP3.LUT R43, R43, 0xffff0000, RZ, 0xc0, !PT ;  /* 0xffff00002b2b7812 */ /* 0x000fe200078ec0ff */
[----:B------:R-:W-:Y:S01]  /*9950*/  FMUL.FTZ R60, R47, R82 ;  /* 0x000000522f3c7220 */ /* 0x000fe20000410000 */
[----:B------:R-:W-:Y:S01]  /*9960*/  LOP3.LUT R70, R70, 0xffff0000, RZ, 0xc0, !PT ;  /* 0xffff000046467812 */ /* 0x000fe200078ec0ff */
[C---:B------:R-:W-:Y:S01]  /*9970*/  IMAD.U32 R62, R44.reuse, 0x10000, RZ ;  /* 0x000100002c3e7824 */ /* 0x040fe200078e00ff */
[----:B------:R-:W-:Y:S01]  /*9980*/  LOP3.LUT R44, R44, 0xffff0000, RZ, 0xc0, !PT ;  /* 0xffff00002c2c7812 */ /* 0x000fe200078ec0ff */
[C---:B------:R-:W-:Y:S01]  /*9990*/  IMAD.U32 R56, R80.reuse, 0x10000, RZ ;  /* 0x0001000050387824 */ /* 0x040fe200078e00ff */
[----:B------:R-:W-:Y:S01]  /*99a0*/  LOP3.LUT R80, R80, 0xffff0000, RZ, 0xc0, !PT ;  /* 0xffff000050507812 */ /* 0x000fe200078ec0ff */
[----:B------:R-:W-:-:S02]  /*99b0*/  IMAD.U32 R41, R53, 0x10000, RZ ;  /* 0x0001000035297824 */ /* 0x000fc400078e00ff */
[-C--:B------:R-:W-:Y:S01]  /*99c0*/  FMUL.FTZ R47, R47, R70.reuse ;  /* 0x000000462f2f7220 */ /* 0x080fe20000410000 */
[----:B------:R-:W-:Y:S01]  /*99d0*/  FFMA.FTZ R60, R43, R70, -R60 ;  /* 0x000000462b3c7223 */ /* 0x000fe2000001083c */
[----:B------:R-:W-:Y:S01]  /*99e0*/  LOP3.LUT R70, R53, 0xffff0000, RZ, 0xc0, !PT ;  /* 0xffff000035467812 */ /* 0x000fe200078ec0ff */
[----:B------:R-:W-:Y:S01]  /*99f0*/  FMUL.FTZ R53, R62, R56 ;  /* 0x000000383e357220 */ /* 0x000fe20000410000 */
[----:B------:R-:W-:Y:S01]  /*9a00*/  PRMT R55, R158, 0x5432, R55 ;  /* 0x000054329e377816 */ /* 0x000fe20000000037 */
[-C--:B------:R-:W-:Y:S01]  /*9a10*/  FMUL.FTZ R62, R62, R41.reuse ;  /* 0x000000293e3e7220 */ /* 0x080fe20000410000 */
[----:B------:R-:W-:Y:S01]  /*9a20*/  PRMT R54, R160, 0x5432, R54 ;  /* 0x00005432a0367816 */ /* 0x000fe20000000036 */
[----:B------:R-:W-:Y:S01]  /*9a30*/  FFMA.FTZ R47, R43, R82, R47 ;  /* 0x000000522b2f7223 */ /* 0x000fe2000001002f */
[----:B------:R-:W-:Y:S01]  /*9a40*/  LOP3.LUT R40, R40, 0xffff0000, RZ, 0xc0, !PT ;  /* 0xffff000028287812 */ /* 0x000fe200078ec0ff */
[----:B------:R-:W-:Y:S01]  /*9a50*/  FMUL.FTZ R43, R44, R80 ;  /* 0x000000502c2b7220 */ /* 0x000fe20000410000 */
[----:B------:R-:W-:Y:S01]  /*9a60*/  FFMA.FTZ R53, R58, R41, -R53 ;  /* 0x000000293a357223 */ /* 0x000fe20000010835 */
[----:B------:R-:W-:Y:S01]  /*9a70*/  FMUL.FTZ R44, R44, R70 ;  /* 0x000000462c2c7220 */ /* 0x000fe20000410000 */
[----:B------:R-:W-:-:S02]  /*9a80*/  IMAD.U32 R69, R46, 0x10000, RZ ;  /* 0x000100002e457824 */ /* 0x000fc400078e00ff */
[----:B------:R-:W-:Y:S01]  /*9a90*/  FFMA.FTZ R62, R58, R56, R62 ;  /* 0x000000383a3e7223 */ /* 0x000fe2000001003e */
[C---:B------:R-:W-:Y:S01]  /*9aa0*/  IMAD.U32 R41, R55.reuse, 0x10000, RZ ;  /* 0x0001000037297824 */ /* 0x040fe200078e00ff */
[----:B------:R-:W-:Y:S01]  /*9ab0*/  LOP3.LUT R46, R46, 0xffff0000, RZ, 0xc0, !PT ;  /* 0xffff00002e2e7812 */ /* 0x000fe200078ec0ff */
[----:B------:R-:W-:Y:S01]  /*9ac0*/  IMAD.U32 R56, R54, 0x10000, RZ ;  /* 0x0001000036387824 */ /* 0x000fe200078e00ff */
[----:B------:R-:W-:Y:S01]  /*9ad0*/  LOP3.LUT R55, R55, 0xffff0000, RZ, 0xc0, !PT ;  /* 0xffff000037377812 */ /* 0x000fe200078ec0ff */
[C---:B------:R-:W-:Y:S01]  /*9ae0*/  FFMA.FTZ R43, R40.reuse, R70, -R43 ;  /* 0x00000046282b7223 */ /* 0x040fe2000001082b */
[----:B------:R-:W-:Y:S01]  /*9af0*/  FFMA.FTZ R44, R40, R80, R44 ;  /* 0x00000050282c7223 */ /* 0x000fe2000001002c */
[----:B------:R-:W-:Y:S01]  /*9b00*/  IMAD.U32 R59, R42, 0x10000, RZ ;  /* 0x000100002a3b7824 */ /* 0x000fe200078e00ff */
[----:B------:R-:W-:Y:S01]  /*9b10*/  LOP3.LUT R54, R54, 0xffff0000, RZ, 0xc0, !PT ;  /* 0xffff000036367812 */ /* 0x000fe200078ec0ff */
[C---:B------:R-:W-:Y:S01]  /*9b20*/  FMUL.FTZ R40, R69.reuse, R41 ;  /* 0x0000002945287220 */ /* 0x040fe20000410000 */
[----:B------:R-:W-:Y:S01]  /*9b30*/  LOP3.LUT R42, R42, 0xffff0000, RZ, 0xc0, !PT ;  /* 0xffff00002a2a7812 */ /* 0x000fe200078ec0ff */
        /* <DEDUP_REMOVED lines=9> */
[----:B------:R-:W-:Y:S02]  /*9bd0*/  F2FP.BF16.F32.PACK_AB R57, R60, R57 ;  /* 0x000000393c39723e */ /* 0x000fe400000010ff */
[----:B------:R-:W-:Y:S01]  /*9be0*/  F2FP.BF16.F32.PACK_AB R56, R41, R40 ;  /* 0x000000282938723e */ /* 0x000fe200000010ff */
[----:B------:R-:W-:Y:S01]  /*9bf0*/  IMAD.MOV.U32 R40, RZ, RZ, R42 ;  /* 0x000000ffff287224 */ /* 0x000fe200078e002a */
[----:B------:R-:W-:Y:S01]  /*9c00*/  F2FP.BF16.F32.PACK_AB R45, R45, R68 ;  /* 0x000000442d2d723e */ /* 0x000fe200000010ff */
[----:B------:R-:W-:Y:S01]  /*9c10*/  IMAD.MOV.U32 R41, RZ, RZ, R63 ;  /* 0x000000ffff297224 */ /* 0x000fe200078e003f */
[----:B------:R-:W-:Y:S01]  /*9c20*/  F2FP.BF16.F32.PACK_AB R47, R47, R61 ;  /* 0x0000003d2f2f723e */ /* 0x000fe200000010ff */
[----:B------:R-:W-:Y:S01]  /*9c30*/  IMAD.MOV.U32 R42, RZ, RZ, R56 ;  /* 0x000000ffff2a7224 */ /* 0x000fe200078e0038 */
[----:B------:R-:W-:Y:S01]  /*9c40*/  F2FP.BF16.F32.PACK_AB R44, R44, R62 ;  /* 0x0000003e2c2c723e */ /* 0x000fe200000010ff */
[----:B------:R-:W-:Y:S01]  /*9c50*/  IMAD.MOV.U32 R43, RZ, RZ, R57 ;  /* 0x000000ffff2b7224 */ /* 0x000fe200078e0039 */
[----:B------:R-:W-:-:S07]  /*9c60*/  F2FP.BF16.F32.PACK_AB R46, R46, R69 ;  /* 0x000000452e2e723e */ /* 0x000fce00000010ff */
.L_x_516:
[----:B------:R-:W-:Y:S05]  /*9c70*/  BSYNC B2 ;  /* 0x0000000000027941 */ /* 0x000fea0003800000 */
.L_x_515:
[----:B0-----:R4:W-:Y:S04]  /*9c80*/  STG.E.128 desc[UR58][R48.64], R40 ;  /* 0x0000002830007986 */ /* 0x0019e8000c101d3a */
[----:B--2---:R4:W-:Y:S02]  /*9c90*/  @!P3 STG.E.128 desc[UR58][R50.64], R44 ;  /* 0x0000002c3200b986 */ /* 0x0049e4000c101d3a */
.L_x_514:
[----:B------:R-:W-:Y:S05]  /*9ca0*/  BSYNC B1 ;  /* 0x0000000000017941 */ /* 0x000fea0003800000 */
.L_x_513:
[----:B------:R-:W-:-:S13]  /*9cb0*/  ISETP.NE.AND P3, PT, R39, RZ, PT ;  /* 0x000000ff2700720c */ /* 0x000fda0003f65270 */
[----:B------:R-:W-:Y:S05]  /*9cc0*/  @!P3 BRA `(.L_x_467) ;  /* 0x0000000800ecb947 */ /* 0x000fea0003800000 */
[----:B0---4-:R-:W2:Y:S01]  /*9cd0*/  LDL R40, [R1+0x10] ;  /* 0x0000100001287983 */ /* 0x011ea20000100800 */
[----:B------:R-:W-:Y:S01]  /*9ce0*/  SHF.R.U32.HI R43, RZ, 0x3, R185 ;  /* 0x00000003ff2b7819 */ /* 0x000fe200000116b9 */
[----:B------:R-:W-:Y:S01]  /*9cf0*/  BSSY B1, `(.L_x_517) ;  /* 0x0000078000017945 */ /* 0x000fe20003800000 */
[----:B------:R-:W-:-:S04]  /*9d00*/  IADD3 R42, P3, P4, R114, R124, R33 ;  /* 0x0000007c722a7210 */ /* 0x000fc80007c7e021 */
[----:B---3--:R-:W-:Y:S02]  /*9d10*/  IADD3.X R45, R6, R52, R37, P3, P4 ;  /* 0x00000034062d7210 */ /* 0x008fe40001fe8425 */
[----:B------:R-:W-:-:S04]  /*9d20*/  LEA R48, P3, R42, R120, 0x1 ;  /* 0x000000782a307211 */ /* 0x000fc800078608ff */
[----:B------:R-:W-:Y:S02]  /*9d30*/  LEA.HI.X R49, R42, R121, R45, 0x1, P3 ;  /* 0x000000792a317211 */ /* 0x000fe400018f0c2d */
[----:B------:R-:W-:Y:S02]  /*9d40*/  ISETP.GE.AND P3, PT, R3, R117, PT ;  /* 0x000000750300720c */ /* 0x000fe40003f66270 */
[----:B--2---:R-:W-:-:S04]  /*9d50*/  LOP3.LUT P5, RZ, R40, 0x1, RZ, 0xc0, !PT ;  /* 0x0000000128ff7812 */ /* 0x004fc800078ac0ff */
[----:B------:R-:W-:-:S04]  /*9d60*/  SEL R148, R122, R148, !P5 ;  /* 0x000000947a947207 */ /* 0x000fc80006800000 */
[----:B------:R-:W-:-:S04]  /*9d70*/  SHF.R.S32.HI R41, RZ, 0x1f, R148 ;  /* 0x0000001fff297819 */ /* 0x000fc80000011494 */
[----:B------:R-:W-:-:S04]  /*9d80*/  LEA.HI R41, R41, R148, RZ, 0x4 ;  /* 0x0000009429297211 */ /* 0x000fc800078f20ff */
[----:B------:R-:W-:-:S04]  /*9d90*/  LEA.HI.SX32 R41, R41, R32, 0x1c ;  /* 0x0000002029297211 */ /* 0x000fc800078fe2ff */
[----:B------:R-:W-:Y:S01]  /*9da0*/  SHF.R.S32.HI R40, RZ, 0x1f, R41 ;  /* 0x0000001fff287819 */ /* 0x000fe20000011429 */
[----:B------:R-:W-:-:S03]  /*9db0*/  IMAD.SHL.U32 R51, R41, 0x8, RZ ;  /* 0x0000000829337824 */ /* 0x000fc600078e00ff */
[----:B------:R-:W-:Y:S02]  /*9dc0*/  LEA.HI R41, R40, R41, RZ, 0x3 ;  /* 0x0000002928297211 */ /* 0x000fe400078f18ff */
[----:B------:R-:W-:-:S03]  /*9dd0*/  LOP3.LUT R40, R185, 0x38, R51, 0xf8, !PT ;  /* 0x00000038b9287812 */ /* 0x000fc600078ef833 */
[----:B------:R-:W-:Y:S01]  /*9de0*/  IMAD.SHL.U32 R41, R41, 0x400, RZ ;  /* 0x0000040029297824 */ /* 0x000fe200078e00ff */
[----:B------:R-:W-:-:S04]  /*9df0*/  LOP3.LUT R40, R40, R43, RZ, 0x3c, !PT ;  /* 0x0000002b28287212 */ /* 0x000fc800078e3cff */
[----:B------:R-:W-:-:S04]  /*9e00*/  LOP3.LUT R41, R41, 0x7fffe000, RZ, 0xc0, !PT ;  /* 0x7fffe00029297812 */ /* 0x000fc800078ec0ff */
[----:B------:R-:W-:Y:S01]  /*9e10*/  IADD3 R43, R40, R41, R195 ;  /* 0x00000029282b7210 */ /* 0x000fe20007ffe0c3 */
[----:B------:R-:W-:-:S04]  /*9e20*/  IMAD R41, R16, 0x6000, R137 ;  /* 0x0000600010297824 */ /* 0x000fc800078e0289 */
[----:B------:R-:W-:Y:S02]  /*9e30*/  IMAD R43, R16, 0x6000, R43 ;  /* 0x00006000102b7824 */ /* 0x000fe400078e022b */
[--C-:B------:R-:W-:Y:S02]  /*9e40*/  IMAD R41, R41, 0x2, R2.reuse ;  /* 0x0000000229297824 */ /* 0x100fe400078e0202 */
[----:B------:R-:W-:-:S04]  /*9e50*/  IMAD R44, R43, 0x2, R2 ;  /* 0x000000022b2c7824 */ /* 0x000fc800078e0202 */
[----:B------:R-:W0:Y:S04]  /*9e60*/  LDS.128 R40, [R41+0x1c400] ;  /* 0x01c4000029287984 */ /* 0x000e280000000c00 */
[----:B------:R-:W2:Y:S01]  /*9e70*/  LDS.128 R44, [R44+0x1c400] ;  /* 0x01c400002c2c7984 */ /* 0x000ea20000000c00 */
[----:B------:R-:W-:Y:S05]  /*9e80*/  @P3 BRA `(.L_x_518) ;  /* 0x0000000400783947 */ /* 0x000fea0003800000 */
[----:B------:R-:W-:Y:S01]  /*9e90*/  SHF.R.U64 R53, R64, 0x10, R65 ;  /* 0x0000001040357819 */ /* 0x000fe20000001241 */
[----:B--2---:R-:W-:Y:S01]  /*9ea0*/  IMAD.U32 R58, R45, 0x10000, RZ ;  /* 0x000100002d3a7824 */ /* 0x004fe200078e00ff */
[----:B------:R-:W-:Y:S01]  /*9eb0*/  SHF.R.U64 R54, R76, 0x10, R77 ;  /* 0x000000104c367819 */ /* 0x000fe2000000124d */
[----:B------:R-:W-:Y:S01]  /*9ec0*/  IMAD.U32 R63, R47, 0x10000, RZ ;  /* 0x000100002f3f7824 */ /* 0x000fe200078e00ff */
[----:B------:R-:W-:Y:S01]  /*9ed0*/  SHF.R.U32.HI R65, RZ, 0x10, R65 ;  /* 0x00000010ff417819 */ /* 0x000fe20000011641 */
[----:B0-----:R-:W-:Y:S01]  /*9ee0*/  IMAD.U32 R61, R43, 0x10000, RZ ;  /* 0x000100002b3d7824 */ /* 0x001fe200078e00ff */
[----:B------:R-:W-:Y:S01]  /*9ef0*/  SHF.R.U32.HI R76, RZ, 0x10, R77 ;  /* 0x00000010ff4c7819 */ /* 0x000fe2000001164d */
[----:B------:R-:W-:Y:S01]  /*9f00*/  IMAD.U32 R60, R42, 0x10000, RZ ;  /* 0x000100002a3c7824 */ /* 0x000fe200078e00ff */
[----:B------:R-:W-:Y:S02]  /*9f10*/  SHF.R.U64 R55, R78, 0x10, R79 ;  /* 0x000000104e377819 */ /* 0x000fe4000000124f */
[----:B------:R-:W-:-:S02]  /*9f20*/  PRMT R53, R154, 0x5432, R53 ;  /* 0x000054329a357816 */ /* 0x000fc40000000035 */
[----:B------:R-:W-:Y:S02]  /*9f30*/  SHF.R.U64 R50, R66, 0x10, R67 ;  /* 0x0000001042327819 */ /* 0x000fe40000001243 */
[----:B------:R-:W-:Y:S02]  /*9f40*/  SHF.R.U32.HI R79, RZ, 0x10, R79 ;  /* 0x00000010ff4f7819 */ /* 0x000fe4000001164f */
[----:B------:R-:W-:Y:S02]  /*9f50*/  PRMT R154, R154, 0x5410, R65 ;  /* 0x000054109a9a7816 */ /* 0x000fe40000000041 */
[----:B------:R-:W-:Y:S02]  /*9f60*/  PRMT R76, R157, 0x5432, R76 ;  /* 0x000054329d4c7816 */ /* 0x000fe4000000004c */
[----:B------:R-:W-:Y:S01]  /*9f70*/  SHF.R.U32.HI R66, RZ, 0x10, R67 ;  /* 0x00000010ff427819 */ /* 0x000fe20000011643 */
[----:B------:R-:W-:Y:S01]  /*9f80*/  IMAD.U32 R67, R154, 0x10000, RZ ;  /* 0x000100009a437824 */ /* 0x000fe200078e00ff */
[C---:B------:R-:W-:Y:S01]  /*9f90*/  PRMT R50, R155.reuse, 0x5432, R50 ;  /* 0x000054329b327816 */ /* 0x040fe20000000032 */
[----:B------:R-:W-:Y:S01]  /*9fa0*/  IMAD.U32 R65, R76, 0x10000, RZ ;  /* 0x000100004c417824 */ /* 0x000fe200078e00ff */
[----:B------:R-:W-:Y:S01]  /*9fb0*/  PRMT R79, R156, 0x5432, R79 ;  /* 0x000054329c4f7816 */ /* 0x000fe2000000004f */
[C---:B------:R-:W-:Y:S01]  /*9fc0*/  FMUL.FTZ R71, R58.reuse, R67 ;  /* 0x000000433a477220 */ /* 0x040fe20000410000 */
[----:B------:R-:W-:Y:S01]  /*9fd0*/  PRMT R155, R155, 0x5410, R66 ;  /* 0x000054109b9b7816 */ /* 0x000fe20000000042 */
[----:B------:R-:W-:Y:S01]  /*9fe0*/  FMUL.FTZ R69, R58, R65 ;  /* 0x000000413a457220 */ /* 0x000fe20000410000 */
[----:B------:R-:W-:Y:S01]  /*9ff0*/  LOP3.LUT R59, R45, 0xffff0000, RZ, 0xc0, !PT ;  /* 0xffff00002d3b7812 */ /* 0x000fe200078ec0ff */
[----:B------:R-:W-:Y:S01]  /*a000*/  IMAD.U32 R70, R79, 0x10000, RZ ;  /* 0x000100004f467824 */ /* 0x000fe200078e00ff */
[----:B------:R-:W-:Y:S01]  /*a010*/  LOP3.LUT R66, R76, 0xffff0000, RZ, 0xc0, !PT ;  /* 0xffff00004c427812 */ /* 0x000fe200078ec0ff */
[----:B------:R-:W-:Y:S01]  /*a020*/  IMAD.U32 R58, R155, 0x10000, RZ ;  /* 0x000100009b3a7824 */ /* 0x000fe200078e00ff */
[----:B------:R-:W-:Y:S01]  /*a030*/  LOP3.LUT R154, R154, 0xffff0000, RZ, 0xc0, !PT ;  /* 0xffff00009a9a7812 */ /* 0x000fe200078ec0ff */
[----:B------:R-:W-:Y:S01]  /*a040*/  FMUL.FTZ R72, R63, R70 ;  /* 0x000000463f487220 */ /* 0x000fe20000410000 */
[----:B------:R-:W-:Y:S01]  /*a050*/  LOP3.LUT R57, R41, 0xffff0000, RZ, 0xc0, !PT ;  /* 0xffff000029397812 */ /* 0x000fe200078ec0ff */
[----:B------:R-:W-:Y:S01]  /*a060*/  FMUL.FTZ R64, R59, R66 ;  /* 0x000000423b407220 */ /* 0x000fe20000410000 */
[----:B------:R-:W-:Y:S01]  /*a070*/  PRMT R157, R157, 0x5410, R54 ;  /* 0x000054109d9d7816 */ /* 0x000fe20000000036 */
[----:B------:R-:W-:Y:S01]  /*a080*/  FMUL.FTZ R63, R63, R58 ;  /* 0x0000003a3f3f7220 */ /* 0x000fe20000410000 */
[-C--:B------:R-:W-:Y:S01]  /*a090*/  FMUL.FTZ R68, R59, R154.reuse ;  /* 0x0000009a3b447220 */ /* 0x080fe20000410000 */
[----:B------:R-:W-:Y:S01]  /*a0a0*/  FFMA.FTZ R59, R57, R154, -R64 ;  /* 0x0000009a393b7223 */ /* 0x000fe20000010840 */
[----:B------:R-:W-:Y:S01]  /*a0b0*/  LOP3.LUT R47, R47, 0xffff0000, RZ, 0xc0, !PT ;  /* 0xffff00002f2f7812 */ /* 0x000fe200078ec0ff */
[----:B------:R-:W-:Y:S01]  /*a0c0*/  FFMA.FTZ R58, R61, R58, -R72 ;  /* 0x0000003a3d3a7223 */ /* 0x000fe20000010848 */
[----:B------:R-:W-:Y:S01]  /*a0d0*/  LOP3.LUT R64, R79, 0xffff0000, RZ, 0xc0, !PT ;  /* 0xffff00004f407812 */ /* 0x000fe200078ec0ff */
[----:B------:R-:W-:Y:S01]  /*a0e0*/  FFMA.FTZ R61, R61, R70, R63 ;  /* 0x000000463d3d7223 */ /* 0x000fe2000001003f */
[----:B------:R-:W-:-:S02]  /*a0f0*/  IMAD.U32 R45, R44, 0x10000, RZ ;  /* 0x000100002c2d7824 */ /* 0x000fc400078e00ff */
[----:B------:R-:W-:Y:S01]  /*a100*/  FFMA.FTZ R57, R57, R66, R68 ;  /* 0x0000004239397223 */ /* 0x000fe20000010044 */
[----:B------:R-:W-:Y:S01]  /*a110*/  IMAD.U32 R70, R157, 0x10000, RZ ;  /* 0x000100009d467824 */ /* 0x000fe200078e00ff */
[----:B------:R-:W-:Y:S01]  /*a120*/  LOP3.LUT R44, R44, 0xffff0000, RZ, 0xc0, !PT ;  /* 0xffff00002c2c7812 */ /* 0x000fe200078ec0ff */
[----:B------:R-:W-:Y:S01]  /*a130*/  FMUL.FTZ R72, R47, R64 ;  /* 0x000000402f487220 */ /* 0x000fe20000410000 */
[----:B------:R-:W-:Y:S01]  /*a140*/  LOP3.LUT R68, R155, 0xffff0000, RZ, 0xc0, !PT ;  /* 0xffff00009b447812 */ /* 0x000fe200078ec0ff */
[----:B------:R-:W-:Y:S01]  /*a150*/  IMAD.U32 R66, R53, 0x10000, RZ ;  /* 0x0001000035427824 */ /* 0x000fe200078e00ff */
[----:B------:R-:W-:Y:S02]  /*a160*/  LOP3.LUT R157, R157, 0xffff0000, RZ, 0xc0, !PT ;  /* 0xffff00009d9d7812 */ /* 0x000fe400078ec0ff */
[----:B------:R-:W-:Y:S01]  /*a170*/  SHF.L.U32 R56, R41, 0x10, RZ ;  /* 0x0000001029387819 */ /* 0x000fe200000006ff */
[----:B------:R-:W-:Y:S01]  /*a180*/  IMAD.U32 R41, R40, 0x10000, RZ ;  /* 0x0001000028297824 */ /* 0x000fe200078e00ff */
[----:B------:R-:W-:Y:S01]  /*a190*/  LOP3.LUT R43, R43, 0xffff0000, RZ, 0xc0, !PT ;  /* 0xffff00002b2b7812 */ /* 0x000fe200078ec0ff */
[-C--:B------:R-:W-:Y:S01]  /*a1a0*/  FMUL.FTZ R74, R47, R68.reuse ;  /* 0x000000442f4a7220 */ /* 0x080fe20000410000 */
[----:B------:R-:W-:Y:S01]  /*a1b0*/  LOP3.LUT R53, R53, 0xffff0000, RZ, 0xc0, !PT ;  /* 0xffff000035357812 */ /* 0x000fe200078ec0ff */
[----:B------:R-:W-:Y:S01]  /*a1c0*/  FMUL.FTZ R63, R44, R157 ;  /* 0x0000009d2c3f7220 */ /* 0x000fe20000410000 */
[----:B------:R-:W-:Y:S01]  /*a1d0*/  LOP3.LUT R40, R40, 0xffff0000, RZ, 0xc0, !PT ;  /* 0xffff000028287812 */ /* 0x000fe200078ec0ff */
[----:B------:R-:W-:Y:S01]  /*a1e0*/  FFMA.FTZ R54, R56, R67, -R69 ;  /* 0x0000004338367223 */ /* 0x000fe20000010845 */
[----:B------:R-:W-:Y:S01]  /*a1f0*/  PRMT R55, R156, 0x5410, R55 ;  /* 0x000054109c377816 */ /* 0x000fe20000000037 */
[----:B------:R-:W-:Y:S01]  /*a200*/  FFMA.FTZ R47, R43, R68, -R72 ;  /* 0x000000442b2f7223 */ /* 0x000fe20000010848 */
[----:B------:R-:W-:Y:S01]  /*a210*/  FFMA.FTZ R56, R56, R65, R71 ;  /* 0x0000004138387223 */ /* 0x000fe20000010047 */
[C---:B------:R-:W-:Y:S01]  /*a220*/  FMUL.FTZ R68, R45.reuse, R70 ;  /* 0x000000462d447220 */ /* 0x040fe20000410000 */
[----:B------:R-:W-:Y:S01]  /*a230*/  FMUL.FTZ R45, R45, R66 ;  /* 0x000000422d2d7220 */ /* 0x000fe20000410000 */
[-C--:B------:R-:W-:Y:S01]  /*a240*/  FMUL.FTZ R65, R44, R53.reuse ;  /* 0x000000352c417220 */ /* 0x080fe20000410000 */
[----:B------:R-:W-:Y:S01]  /*a250*/  LOP3.LUT R62, R42, 0xffff0000, RZ, 0xc0, !PT ;  /* 0xffff00002a3e7812 */ /* 0x000fe200078ec0ff */
[----:B------:R-:W-:Y:S01]  /*a260*/  FFMA.FTZ R44, R40, R53, -R63 ;  /* 0x00000035282c7223 */ /* 0x000fe2000001083f */
[----:B------:R-:W-:-:S02]  /*a270*/  IMAD.U32 R42, R46, 0x10000, RZ ;  /* 0x000100002e2a7824 */ /* 0x000fc400078e00ff */
[----:B------:R-:W-:Y:S01]  /*a280*/  FFMA.FTZ R64, R43, R64, R74 ;  /* 0x000000402b407223 */ /* 0x000fe2000001004a */
[----:B------:R-:W-:Y:S01]  /*a290*/  IMAD.U32 R63, R55, 0x10000, RZ ;  /* 0x00010000373f7824 */ /* 0x000fe200078e00ff */
[----:B------:R-:W-:Y:S01]  /*a2a0*/  LOP3.LUT R46, R46, 0xffff0000, RZ, 0xc0, !PT ;  /* 0xffff00002e2e7812 */ /* 0x000fe200078ec0ff */
[----:B------:R-:W-:Y:S01]  /*a2b0*/  FFMA.FTZ R43, R41, R66, -R68 ;  /* 0x00000042292b7223 */ /* 0x000fe20000010844 */
[----:B------:R-:W-:Y:S01]  /*a2c0*/  LOP3.LUT R55, R55, 0xffff0000, RZ, 0xc0, !PT ;  /* 0xffff000037377812 */ /* 0x000fe200078ec0ff */
[----:B------:R-:W-:Y:S01]  /*a2d0*/  FFMA.FTZ R41, R41, R70, R45 ;  /* 0x0000004629297223 */ /* 0x000fe2000001002d */
[C---:B------:R-:W-:Y:S01]  /*a2e0*/  LOP3.LUT R53, R50.reuse, 0xffff0000, RZ, 0xc0, !PT ;  /* 0xffff000032357812 */ /* 0x040fe200078ec0ff */
[----:B------:R-:W-:Y:S02]  /*a2f0*/  IMAD.U32 R45, R50, 0x10000, RZ ;  /* 0x00010000322d7824 */ /* 0x000fe400078e00ff */
[----:B------:R-:W-:Y:S01]  /*a300*/  FFMA.FTZ R40, R40, R157, R65 ;  /* 0x0000009d28287223 */ /* 0x000fe20000010041 */
[----:B------:R-:W-:Y:S01]  /*a310*/  FMUL.FTZ R65, R42, R63 ;  /* 0x0000003f2a417220 */ /* 0x000fe20000410000 */
[----:B------:R-:W-:Y:S01]  /*a320*/  FMUL.FTZ R67, R46, R55 ;  /* 0x000000372e437220 */ /* 0x000fe20000410000 */
[----:B------:R-:W-:Y:S01]  /*a330*/  FMUL.FTZ R42, R42, R45 ;  /* 0x0000002d2a2a7220 */ /* 0x000fe20000410000 */
[----:B------:R-:W-:Y:S01]  /*a340*/  FMUL.FTZ R50, R46, R53 ;  /* 0x000000352e327220 */ /* 0x000fe20000410000 */
[----:B------:R-:W-:Y:S01]  /*a350*/  FFMA.FTZ R65, R60, R45, -R65 ;  /* 0x0000002d3c417223 */ /* 0x000fe20000010841 */
[----:B------:R-:W-:Y:S01]  /*a360*/  FFMA.FTZ R46, R62, R53, -R67 ;  /* 0x000000353e2e7223 */ /* 0x000fe20000010843 */
[----:B------:R-:W-:Y:S01]  /*a370*/  FFMA.FTZ R42, R60, R63, R42 ;  /* 0x0000003f3c2a7223 */ /* 0x000fe2000001002a */
[----:B------:R-:W-:Y:S01]  /*a380*/  FFMA.FTZ R55, R62, R55, R50 ;  /* 0x000000373e377223 */ /* 0x000fe20000010032 */
[----:B------:R-:W-:-:S02]  /*a390*/  F2FP.BF16.F32.PACK_AB R43, R44, R43 ;  /* 0x0000002b2c2b723e */ /* 0x000fc400000010ff */
[----:B------:R-:W-:Y:S02]  /*a3a0*/  F2FP.BF16.F32.PACK_AB R47, R47, R58 ;  /* 0x0000003a2f2f723e */ /* 0x000fe400000010ff */
[----:B------:R-:W-:Y:S02]  /*a3b0*/  F2FP.BF16.F32.PACK_AB R46, R46, R65 ;  /* 0x000000412e2e723e */ /* 0x000fe400000010ff */
[----:B------:R-:W-:Y:S02]  /*a3c0*/  F2FP.BF16.F32.PACK_AB R54, R59, R54 ;  /* 0x000000363b36723e */ /* 0x000fe400000010ff */
[----:B------:R-:W-:Y:S02]  /*a3d0*/  F2FP.BF16.F32.PACK_AB R61, R64, R61 ;  /* 0x0000003d403d723e */ /* 0x000fe400000010ff */
[----:B------:R-:W-:Y:S01]  /*a3e0*/  F2FP.BF16.F32.PACK_AB R60, R55, R42 ;  /* 0x0000002a373c723e */ /* 0x000fe200000010ff */
[----:B------:R-:W-:Y:S01]  /*a3f0*/  IMAD.MOV.U32 R42, RZ, RZ, R46 ;  /* 0x000000ffff2a7224 */ /* 0x000fe200078e002e */
[----:B------:R-:W-:Y:S01]  /*a400*/  F2FP.BF16.F32.PACK_AB R44, R40, R41 ;  /* 0x00000029282c723e */ /* 0x000fe200000010ff */
[----:B------:R-:W-:Y:S01]  /*a410*/  IMAD.MOV.U32 R40, RZ, RZ, R43 ;  /* 0x000000ffff287224 */ /* 0x000fe200078e002b */
[----:B------:R-:W-:Y:S01]  /*a420*/  F2FP.BF16.F32.PACK_AB R45, R57, R56 ;  /* 0x00000038392d723e */ /* 0x000fe200000010ff */
[----:B------:R-:W-:-:S02]  /*a430*/  IMAD.MOV.U32 R43, RZ, RZ, R47 ;  /* 0x000000ffff2b7224 */ /* 0x000fc400078e002f */
[----:B------:R-:W-:Y:S02]  /*a440*/  IMAD.MOV.U32 R41, RZ, RZ, R54 ;  /* 0x000000ffff297224 */ /* 0x000fe400078e0036 */
[----:B------:R-:W-:Y:S02]  /*a450*/  IMAD.MOV.U32 R46, RZ, RZ, R60 ;  /* 0x000000ffff2e7224 */ /* 0x000fe400078e003c */
[----:B------:R-:W-:-:S07]  /*a460*/  IMAD.MOV.U32 R47, RZ, RZ, R61 ;  /* 0x000000ffff2f7224 */ /* 0x000fce00078e003d */
.L_x_518:
[----:B------:R-:W-:Y:S05]  /*a470*/  BSYNC B1 ;  /* 0x0000000000017941 */ /* 0x000fea0003800000 */
.L_x_517:
[----:B0-----:R0:W-:Y:S01]  /*a480*/  STG.E.128 desc[UR58][R48.64], R40 ;  /* 0x0000002830007986 */ /* 0x0011e2000c101d3a */
[----:B------:R-:W-:-:S13]  /*a490*/  ISETP.GE.AND P3, PT, R51, R146, PT ;  /* 0x000000923300720c */ /* 0x000fda0003f66270 */
[----:B------:R-:W-:Y:S05]  /*a4a0*/  @P3 BRA `(.L_x_467) ;  /* 0x0000000000f43947 */ /* 0x000fea0003800000 */
[--C-:B0-----:R-:W-:Y:S02]  /*a4b0*/  SHF.R.S32.HI R41, RZ, 0x1f, R51.reuse ;  /* 0x0000001fff297819 */ /* 0x101fe40000011433 */
[----:B------:R-:W-:-:S04]  /*a4c0*/  IADD3 R51, P3, P4, R114, R124, R51 ;  /* 0x0000007c72337210 */ /* 0x000fc80007c7e033 */
[----:B------:R-:W-:Y:S02]  /*a4d0*/  IADD3.X R52, R6, R52, R41, P3, P4 ;  /* 0x0000003406347210 */ /* 0x000fe40001fe8429 */
[----:B------:R-:W-:-:S04]  /*a4e0*/  LEA R120, P3, R51, R120, 0x1 ;  /* 0x0000007833787211 */ /* 0x000fc800078608ff */
[----:B------:R-:W-:-:S05]  /*a4f0*/  LEA.HI.X R121, R51, R121, R52, 0x1, P3 ;  /* 0x0000007933797211 */ /* 0x000fca00018f0c34 */
[----:B--2---:R0:W-:Y:S01]  /*a500*/  STG.E.128 desc[UR58][R120.64], R44 ;  /* 0x0000002c78007986 */ /* 0x0041e2000c101d3a */
[----:B------:R-:W-:Y:S05]  /*a510*/  BRA `(.L_x_467) ;  /* 0x0000000000d87947 */ /* 0x000fea0003800000 */
.L_x_434:
[----:B------:R-:W-:-:S06]  /*a520*/  UISETP.NE.AND UP0, UPT, UR57, 0x3, UPT ;  /* 0x000000033900788c */ /* 0x000fcc000bf05270 */
[----:B------:R-:W-:-:S13]  /*a530*/  PLOP3.LUT P2, PT, PT, PT, UP0, 0x80, 0x0 ;  /* 0x000000000000781c */ /* 0x000fda0003f4f008 */
[----:B------:R-:W-:Y:S05]  /*a540*/  @!P2 BRA `(.L_x_519) ;  /* 0x000000000004a947 */ /* 0x000fea0003800000 */
[----:B------:R-:W-:Y:S01]  /*a550*/  BPT.TRAP 0x1 ;  /* 0x000000040000795c */ /* 0x000fe20000300000 */
.L_x_519:
[----:B------:R-:W-:Y:S01]  /*a560*/  IMAD R101, R16, 0x8, R2 ;  /* 0x0000000810657824 */ /* 0x000fe200078e0202 */
[----:B------:R-:W-:Y:S01]  /*a570*/  SHF.L.U32 R102, R184, 0x1f, RZ ;  /* 0x0000001fb8667819 */ /* 0x000fe200000006ff */
[----:B------:R-:W-:Y:S01]  /*a580*/  IMAD R100, R25, -0x80, R24 ;  /* 0xffffff8019647824 */ /* 0x000fe200078e0218 */
[----:B------:R-:W-:Y:S02]  /*a590*/  BSSY B1, `(.L_x_520) ;  /* 0x0000004000017945 */ /* 0x000fe40003800000 */
[----:B------:R-:W0:Y:S02]  /*a5a0*/  SYNCS.PHASECHK.TRANS64.TRYWAIT P3, [R101+URZ+0x34890], R102 ;  /* 0x03489066650075a7 */ /* 0x000e24000806017f */
[----:B------:R-:W-:Y:S01]  /*a5b0*/  VIMNMX R100, R100, 0x80, PT ;  /* 0x0000008064647848 */ /* 0x000fe20003fe0100 */
[----:B0-----:R-:W-:Y:S06]  /*a5c0*/  @!P3 BRA `(.L_x_521) ;  /* 0x0000018400e8b947 */ /* 0x001fec0003800000 */
.L_x_801:
[----:B------:R-:W-:Y:S05]  /*a5d0*/  BSYNC B1 ;  /* 0x0000000000017941 */ /* 0x000fea0003800000 */
.L_x_520:
[----:B------:R-:W-:Y:S01]  /*a5e0*/  ISETP.GE.AND P3, PT, R17, R100, PT ;  /* 0x000000641100720c */ /* 0x000fe20003f66270 */
[----:B------:R-:W-:-:S12]  /*a5f0*/  BSSY B1, `(.L_x_522) ;  /* 0x0000014000017945 */ /* 0x000fd80003800000 */
[----:B------:R-:W-:Y:S05]  /*a600*/  @P3 BRA `(.L_x_523) ;  /* 0x0000000000483947 */ /* 0x000fea0003800000 */
[----:B------:R-:W-:-:S13]  /*a610*/  ISETP.NE.AND P3, PT, R34, RZ, PT ;  /* 0x000000ff2200720c */ /* 0x000fda0003f65270 */
[----:B------:R-:W1:Y:S04]  /*a620*/  @P3 LDS.128 R40, [R47] ;  /* 0x000000002f283984 */ /* 0x000e680000000c00 */
[----:B-1----:R-:W-:Y:S01]  /*a630*/  @P3 STG.E.128 desc[UR58][R48.64], R40 ;  /* 0x0000002830003986 */ /* 0x002fe2000c101d3a */
[----:B------:R-:W-:-:S13]  /*a640*/  ISETP.NE.AND P3, PT, R38, RZ, PT ;  /* 0x000000ff2600720c */ /* 0x000fda0003f65270 */
[----:B------:R-:W1:Y:S04]  /*a650*/  @P3 LDS.128 R40, [R46] ;  /* 0x000000002e283984 */ /* 0x000e680000000c00 */
[----:B-1----:R-:W-:Y:S01]  /*a660*/  @P3 STG.E.128 desc[UR58][R48.64+0x40], R40 ;  /* 0x0000402830003986 */ /* 0x002fe2000c101d3a */
[----:B------:R-:W-:-:S13]  /*a670*/  ISETP.NE.AND P3, PT, R39, RZ, PT ;  /* 0x000000ff2700720c */ /* 0x000fda0003f65270 */
[----:B------:R-:W1:Y:S04]  /*a680*/  @P3 LDS.128 R40, [R47+0x4000] ;  /* 0x004000002f283984 */ /* 0x000e680000000c00 */
        /* <DEDUP_REMOVED lines=9> */
[----:B-1----:R1:W-:Y:S02]  /*a720*/  @P3 STG.E.128 desc[UR58][R48.64+0x140], R40 ;  /* 0x0001402830003986 */ /* 0x0023e4000c101d3a */
.L_x_523:
[----:B------:R-:W-:Y:S05]  /*a730*/  BSYNC B1 ;  /* 0x0000000000017941 */ /* 0x000fea0003800000 */
.L_x_522:
[----:B------:R-:W-:-:S13]  /*a740*/  ISETP.GE.AND P3, PT, R207, R100, PT ;  /* 0x00000064cf00720c */ /* 0x000fda0003f66270 */
[----:B------:R-:W-:Y:S05]  /*a750*/  @P3 BRA `(.L_x_467) ;  /* 0x0000000000483947 */ /* 0x000fea0003800000 */
[----:B------:R-:W-:-:S13]  /*a760*/  ISETP.NE.AND P3, PT, R34, RZ, PT ;  /* 0x000000ff2200720c */ /* 0x000fda0003f65270 */
[----:B-1----:R-:W1:Y:S04]  /*a770*/  @P3 LDS.128 R40, [R47+0x2000] ;  /* 0x002000002f283984 */ /* 0x002e680000000c00 */
        /* <DEDUP_REMOVED lines=16> */
.L_x_467:
[----:B------:R-:W-:Y:S05]  /*a880*/  BSYNC B0 ;  /* 0x0000000000007941 */ /* 0x000fea0003800000 */
.L_x_433:
[----:B01234-:R-:W0:Y:S01]  /*a890*/  S2R R40, SR_TID.X ;  /* 0x0000000000287919 */ /* 0x01fe220000002100 */
[----:B------:R-:W-:Y:S01]  /*a8a0*/  @!PT LDS RZ, [RZ] ;  /* 0x00000000fffff984 */ /* 0x000fe20000000800 */
[----:B------:R-:W-:Y:S01]  /*a8b0*/  @!PT LDS RZ, [RZ] ;  /* 0x00000000fffff984 */ /* 0x000fe20000000800 */
[----:B------:R-:W-:Y:S01]  /*a8c0*/  @!PT LDS RZ, [RZ] ;  /* 0x00000000fffff984 */ /* 0x000fe20000000800 */
[----:B------:R-:W-:Y:S01]  /*a8d0*/  @!PT LDS RZ, [RZ] ;  /* 0x00000000fffff984 */ /* 0x000fe20000000800 */
[----:B------:R1:W-:Y:S06]  /*a8e0*/  MEMBAR.ALL.CTA ;  /* 0x0000000000007992 */ /* 0x0003ec0000008000 */
[----:B-1----:R-:W1:Y:S01]  /*a8f0*/  FENCE.VIEW.ASYNC.S ;  /* 0x00000000000073c6 */ /* 0x002e620000000000 */
[----:B------:R-:W-:Y:S05]  /*a900*/  WARPSYNC.ALL ;  /* 0x0000000000007948 */ /* 0x000fea0003800000 */
[----:B------:R-:W-:Y:S01]  /*a910*/  BSSY B0, `(.L_x_524) ;  /* 0x0000009000007945 */ /* 0x000fe20003800000 */
[----:B0-----:R-:W-:Y:S01]  /*a920*/  LOP3.LUT R40, R40, 0x7f, RZ, 0xc0, !PT ;  /* 0x0000007f28287812 */ /* 0x001fe200078ec0ff */
[----:B-1----:R0:W-:Y:S03]  /*a930*/  BAR.SYNC.DEFER_BLOCKING R151, 0x80 ;  /* 0x000200970000751d */ /* 0x0021e60000010000 */
[----:B------:R-:W-:-:S13]  /*a940*/  ISETP.NE.AND P3, PT, R40, RZ, PT ;  /* 0x000000ff2800720c */ /* 0x000fda0003f65270 */
[----:B------:R-:W-:-:S05]  /*a950*/  @!P3 VIADD R40, R101, 0x348a0 ;  /* 0x000348a06528b836 */ /* 0x000fca0000000000 */
[----:B------:R-:W-:-:S04]  /*a960*/  @!P3 PRMT R40, RZ, 0x654, R40 ;  /* 0x00000654ff28b816 */ /* 0x000fc80000000028 */
[----:B------:R0:W-:Y:S01]  /*a970*/  @!P3 SYNCS.ARRIVE.TRANS64.RED.A1T0 RZ, [R40+URZ], RZ ;  /* 0x000000ff28ffb9a7 */ /* 0x0001e2000810043f */
[----:B------:R-:W-:Y:S05]  /*a980*/  @!P2 BRA `(.L_x_525) ;  /* 0x000000000004a947 */ /* 0x000fea0003800000 */
[----:B------:R-:W-:Y:S01]  /*a990*/  BPT.TRAP 0x1 ;  /* 0x000000040000795c */ /* 0x000fe20000300000 */
.L_x_525:
[----:B------:R-:W-:Y:S05]  /*a9a0*/  BSYNC B0 ;  /* 0x0000000000007941 */ /* 0x000fea0003800000 */
.L_x_524:
[----:B------:R-:W1:Y:S01]  /*a9b0*/  SYNCS.PHASECHK.TRANS64.TRYWAIT P2, [R101+URZ+0x348b0], R102 ;  /* 0x0348b066650075a7 */ /* 0x000e62000804017f */
[----:B------:R-:W-:Y:S01]  /*a9c0*/  ULDC UR60, c[0x0][0x320] ;  /* 0x0000c800003c7ab9 */ /* 0x000fe20000000800 */
[----:B------:R-:W-:Y:S01]  /*a9d0*/  ULDC.64 UR38, c[0x0][0x328] ;  /* 0x0000ca0000267ab9 */ /* 0x000fe20000000a00 */
[----:B------:R-:W-:Y:S01]  /*a9e0*/  ULDC.64 UR36, c[0x0][0x318] ;  /* 0x0000c60000247ab9 */ /* 0x000fe20000000a00 */
[----:B------:R-:W-:Y:S04]  /*a9f0*/  BSSY B0, `(.L_x_526) ;  /* 0x0000002000007945 */ /* 0x000fe80003800000 */
[----:B-1----:R-:W-:Y:S05]  /*aa00*/  @!P2 BRA `(.L_x_527) ;  /* 0x0000018000eca947 */ /* 0x002fea0003800000 */
.L_x_802:
[----:B------:R-:W-:Y:S05]  /*aa10*/  BSYNC B0 ;  /* 0x0000000000007941 */ /* 0x000fea0003800000 */
.L_x_526:
[----:B------:R-:W-:Y:S01]  /*aa20*/  ISETP.GE.AND P2, PT, R17, R100, PT ;  /* 0x000000641100720c */ /* 0x000fe20003f46270 */
[----:B0-----:R-:W-:Y:S01]  /*aa30*/  IMAD R40, R16, 0x4000, R15 ;  /* 0x0000400010287824 */ /* 0x001fe200078e020f */
[----:B------:R-:W-:Y:S01]  /*aa40*/  BSSY B0, `(.L_x_528) ;  /* 0x000001a000007945 */ /* 0x000fe20003800000 */
[----:B------:R-:W-:-:S04]  /*aa50*/  IMAD.WIDE R44, R25, 0x80, R118 ;  /* 0x00000080192c7825 */ /* 0x000fc800078e0276 */
[----:B------:R-:W-:Y:S02]  /*aa60*/  IMAD.IADD R48, R130, 0x1, R40 ;  /* 0x0000000182307824 */ /* 0x000fe400078e0228 */
[--C-:B------:R-:W-:Y:S02]  /*aa70*/  IMAD R49, R40, 0x2, R103.reuse ;  /* 0x0000000228317824 */ /* 0x100fe400078e0267 */
[----:B------:R-:W-:Y:S02]  /*aa80*/  IMAD R48, R48, 0x2, R103 ;  /* 0x0000000230307824 */ /* 0x000fe400078e0267 */
[----:B------:R-:W-:Y:S05]  /*aa90*/  @P2 BRA `(.L_x_529) ;  /* 0x0000000000502947 */ /* 0x000fea0003800000 */
[----:B------:R-:W-:Y:S02]  /*aaa0*/  IMAD R43, R45, UR38, RZ ;  /* 0x000000262d2b7c24 */ /* 0x000fe4000f8e02ff */
[----:B------:R-:W-:Y:S02]  /*aab0*/  IMAD.MOV.U32 R40, RZ, RZ, R112 ;  /* 0x000000ffff287224 */ /* 0x000fe400078e0070 */
[----:B------:R-:W-:Y:S02]  /*aac0*/  IMAD.MOV.U32 R41, RZ, RZ, R99 ;  /* 0x000000ffff297224 */ /* 0x000fe400078e0063 */
[C---:B------:R-:W-:Y:S02]  /*aad0*/  IMAD R43, R44.reuse, UR39, R43 ;  /* 0x000000272c2b7c24 */ /* 0x040fe4000f8e022b */
[----:B------:R-:W-:-:S04]  /*aae0*/  IMAD.WIDE.U32 R40, R44, UR38, R40 ;  /* 0x000000262c287c25 */ /* 0x000fc8000f8e0028 */
[----:B------:R-:W-:Y:S01]  /*aaf0*/  IMAD.IADD R41, R41, 0x1, R43 ;  /* 0x0000000129297824 */ /* 0x000fe200078e022b */
[----:B------:R-:W-:-:S04]  /*ab00*/  LEA R46, P2, R40, UR36, 0x1 ;  /* 0x00000024282e7c11 */ /* 0x000fc8000f8408ff */
[----:B------:R-:W-:Y:S02]  /*ab10*/  LEA.HI.X R47, R40, UR37, R41, 0x1, P2 ;  /* 0x00000025282f7c11 */ /* 0x000fe400090f0c29 */
[----:B------:R-:W-:-:S13]  /*ab20*/  ISETP.GE.AND P2, PT, R18, UR60, PT ;  /* 0x0000003c12007c0c */ /* 0x000fda000bf46270 */
[----:B------:R-:W0:Y:S04]  /*ab30*/  @!P2 LDS.128 R40, [R49] ;  /* 0x000000003128a984 */ /* 0x000e280000000c00 */
[----:B0-----:R-:W-:Y:S01]  /*ab40*/  @!P2 STG.E.128 desc[UR58][R46.64], R40 ;  /* 0x000000282e00a986 */ /* 0x001fe2000c101d3a */
[----:B------:R-:W-:-:S13]  /*ab50*/  ISETP.GE.AND P2, PT, R0, UR60, PT ;  /* 0x0000003c00007c0c */ /* 0x000fda000bf46270 */
[----:B------:R-:W0:Y:S04]  /*ab60*/  @!P2 LDS.128 R40, [R48] ;  /* 0x000000003028a984 */ /* 0x000e280000000c00 */
[----:B0-----:R-:W-:Y:S01]  /*ab70*/  @!P2 STG.E.128 desc[UR58][R46.64+0x40], R40 ;  /* 0x000040282e00a986 */ /* 0x001fe2000c101d3a */
[----:B------:R-:W-:-:S13]  /*ab80*/  ISETP.GE.AND P2, PT, R3, UR60, PT ;  /* 0x0000003c03007c0c */ /* 0x000fda000bf46270 */
[----:B------:R-:W0:Y:S04]  /*ab90*/  @!P2 LDS.128 R40, [R49+0x4000] ;  /* 0x004000003128a984 */ /* 0x000e280000000c00 */
[----:B0-----:R-:W-:Y:S01]  /*aba0*/  @!P2 STG.E.128 desc[UR58][R46.64+0x80], R40 ;  /* 0x000080282e00a986 */ /* 0x001fe2000c101d3a */
[----:B------:R-:W-:-:S13]  /*abb0*/  ISETP.GE.AND P2, PT, R4, UR60, PT ;  /* 0x0000003c04007c0c */ /* 0x000fda000bf46270 */
[----:B------:R-:W0:Y:S04]  /*abc0*/  @!P2 LDS.128 R40, [R48+0x4000] ;  /* 0x004000003028a984 */ /* 0x000e280000000c00 */
[----:B0-----:R0:W-:Y:S02]  /*abd0*/  @!P2 STG.E.128 desc[UR58][R46.64+0xc0], R40 ;  /* 0x0000c0282e00a986 */ /* 0x0011e4000c101d3a */
.L_x_529:
[----:B------:R-:W-:Y:S05]  /*abe0*/  BSYNC B0 ;  /* 0x0000000000007941 */ /* 0x000fea0003800000 */
.L_x_528:
[----:B------:R-:W-:Y:S01]  /*abf0*/  ISETP.GE.AND P2, PT, R207, R100, PT ;  /* 0x00000064cf00720c */ /* 0x000fe20003f46270 */
[----:B------:R-:W-:-:S12]  /*ac00*/  BSSY B0, `(.L_x_530) ;  /* 0x0000018000007945 */ /* 0x000fd80003800000 */
[----:B------:R-:W-:Y:S05]  /*ac10*/  @P2 BRA `(.L_x_531) ;  /* 0x0000000000582947 */ /* 0x000fea0003800000 */
[----:B0-----:R-:W-:Y:S01]  /*ac20*/  IADD3 R43, P2, R44, 0x40, RZ ;  /* 0x000000402c2b7810 */ /* 0x001fe20007f5e0ff */
[----:B------:R-:W-:Y:S02]  /*ac30*/  IMAD.MOV.U32 R40, RZ, RZ, R112 ;  /* 0x000000ffff287224 */ /* 0x000fe400078e0070 */
[----:B------:R-:W-:Y:S02]  /*ac40*/  IMAD.MOV.U32 R41, RZ, RZ, R99 ;  /* 0x000000ffff297224 */ /* 0x000fe400078e0063 */
[----:B------:R-:W-:Y:S02]  /*ac50*/  IMAD.X R44, RZ, RZ, R45, P2 ;  /* 0x000000ffff2c7224 */ /* 0x000fe400010e062d */
[----:B------:R-:W-:-:S04]  /*ac60*/  IMAD.WIDE.U32 R40, R43, UR38, R40 ;  /* 0x000000262b287c25 */ /* 0x000fc8000f8e0028 */
[----:B------:R-:W-:-:S04]  /*ac70*/  IMAD R44, R44, UR38, RZ ;  /* 0x000000262c2c7c24 */ /* 0x000fc8000f8e02ff */
[----:B------:R-:W-:Y:S01]  /*ac80*/  IMAD R43, R43, UR39, R44 ;  /* 0x000000272b2b7c24 */ /* 0x000fe2000f8e022c */
[----:B------:R-:W-:-:S03]  /*ac90*/  LEA R44, P2, R40, UR36, 0x1 ;  /* 0x00000024282c7c11 */ /* 0x000fc6000f8408ff */
[----:B------:R-:W-:-:S05]  /*aca0*/  IMAD.IADD R41, R41, 0x1, R43 ;  /* 0x0000000129297824 */ /* 0x000fca00078e022b */
[----:B------:R-:W-:Y:S02]  /*acb0*/  LEA.HI.X R45, R40, UR37, R41, 0x1, P2 ;  /* 0x00000025282d7c11 */ /* 0x000fe400090f0c29 */
[----:B------:R-:W-:-:S13]  /*acc0*/  ISETP.GE.AND P2, PT, R18, UR60, PT ;  /* 0x0000003c12007c0c */ /* 0x000fda000bf46270 */
[----:B------:R-:W0:Y:S04]  /*acd0*/  @!P2 LDS.128 R40, [R49+0x2000] ;  /* 0x002000003128a984 */ /* 0x000e280000000c00 */
[----:B0-----:R-:W-:Y:S01]  /*ace0*/  @!P2 STG.E.128 desc[UR58][R44.64], R40 ;  /* 0x000000282c00a986 */ /* 0x001fe2000c101d3a */
        /* <DEDUP_REMOVED lines=8> */
[----:B0-----:R2:W-:Y:S02]  /*ad70*/  @!P2 STG.E.128 desc[UR58][R44.64+0xc0], R40 ;  /* 0x0000c0282c00a986 */ /* 0x0015e4000c101d3a */
.L_x_531:
[----:B------:R-:W-:Y:S05]  /*ad80*/  BSYNC B0 ;  /* 0x0000000000007941 */ /* 0x000fea0003800000 */
.L_x_530:
[----:B0-2---:R-:W2:Y:S01]  /*ad90*/  LDL R40, [R1+0x10] ;  /* 0x0000100001287983 */ /* 0x005ea20000100800 */
[----:B-1----:R-:W-:Y:S01]  /*ada0*/  @!P3 VIADD R101, R101, 0x348c0 ;  /* 0x000348c06565b836 */ /* 0x002fe20000000000 */
[----:B------:R-:W-:Y:S01]  /*adb0*/  PLOP3.LUT P2, PT, PT, PT, PT, 0x8, 0x0 ;  /* 0x000000000000781c */ /* 0x000fe20003f4e170 */
[----:B------:R-:W-:Y:S01]  /*adc0*/  VIADD R16, R16, 0x1 ;  /* 0x0000000110107836 */ /* 0x000fe20000000000 */
[----:B------:R-:W-:Y:S01]  /*add0*/  @!PT LDS RZ, [RZ] ;  /* 0x00000000fffff984 */ /* 0x000fe20000000800 */
[----:B------:R-:W-:Y:S01]  /*ade0*/  @!PT LDS RZ, [RZ] ;  /* 0x00000000fffff984 */ /* 0x000fe20000000800 */
[----:B------:R-:W-:Y:S01]  /*adf0*/  @!PT LDS RZ, [RZ] ;  /* 0x00000000fffff984 */ /* 0x000fe20000000800 */
[----:B------:R-:W-:Y:S01]  /*ae00*/  @!PT LDS RZ, [RZ] ;  /* 0x00000000fffff984 */ /* 0x000fe20000000800 */
[----:B------:R0:W-:Y:S06]  /*ae10*/  MEMBAR.ALL.CTA ;  /* 0x0000000000007992 */ /* 0x0001ec0000008000 */
[----:B0-----:R-:W0:Y:S01]  /*ae20*/  FENCE.VIEW.ASYNC.S ;  /* 0x00000000000073c6 */ /* 0x001e220000000000 */
[----:B------:R-:W-:Y:S01]  /*ae30*/  @!P3 PRMT R101, RZ, 0x654, R101 ;  /* 0x00000654ff65b816 */ /* 0x000fe20000000065 */
[----:B0-----:R1:W-:Y:S06]  /*ae40*/  BAR.SYNC.DEFER_BLOCKING R151, 0x80 ;  /* 0x000200970000751d */ /* 0x0013ec0000010000 */
[----:B------:R1:W-:Y:S01]  /*ae50*/  @!P3 SYNCS.ARRIVE.TRANS64.RED.A1T0 RZ, [R101+URZ], RZ ;  /* 0x000000ff65ffb9a7 */ /* 0x0003e2000810043f */
[----:B------:R-:W-:-:S04]  /*ae60*/  ISETP.NE.AND P3, PT, R16, 0x2, PT ;  /* 0x000000021000780c */ /* 0x000fc80003f65270 */
[----:B------:R-:W-:Y:S02]  /*ae70*/  SEL R41, RZ, 0x1, P3 ;  /* 0x00000001ff297807 */ /* 0x000fe40001800000 */
[----:B------:R-:W-:Y:S02]  /*ae80*/  SEL R16, R16, RZ, P3 ;  /* 0x000000ff10107207 */ /* 0x000fe40001800000 */
[----:B------:R-:W-:Y:S02]  /*ae90*/  LOP3.LUT R184, R184, R41, RZ, 0x3c, !PT ;  /* 0x00000029b8b87212 */ /* 0x000fe400078e3cff */
[----:B--2---:R-:W-:-:S13]  /*aea0*/  LOP3.LUT P4, RZ, R40, 0x2, RZ, 0xc0, !PT ;  /* 0x0000000228ff7812 */ /* 0x004fda000788c0ff */
[----:B-1----:R-:W-:Y:S05]  /*aeb0*/  @P4 BRA `(.L_x_532) ;  /* 0xffffff7c00944947 */ /* 0x002fea000383ffff */
.L_x_428:
[----:B------:R-:W-:Y:S01]  /*aec0*/  BSSY B0, `(.L_x_533) ;  /* 0x0000005000007945 */ /* 0x000fe20003800000 */
[----:B------:R-:W-:-:S03]  /*aed0*/  IMAD.MOV.U32 R4, RZ, RZ, RZ ;  /* 0x000000ffff047224 */ /* 0x000fc600078e00ff */
[----:B------:R-:W-:Y:S05]  /*aee0*/  @P2 BRA `(.L_x_534) ;  /* 0x0000000000082947 */ /* 0x000fea0003800000 */
[----:B------:R-:W1:Y:S02]  /*aef0*/  FENCE.VIEW.ASYNC.G ;  /* 0x00000000000073c6 */ /* 0x000e640000000100 */
[----:B-1----:R-:W-:Y:S06]  /*af00*/  BAR.ARV 0xc, 0x180 ;  /* 0x0306000000007b1d */ /* 0x002fec0000002000 */
.L_x_534:
[----:B------:R-:W-:Y:S05]  /*af10*/  BSYNC B0 ;  /* 0x0000000000007941 */ /* 0x000fea0003800000 */
.L_x_533:
[----:B------:R-:W2:Y:S01]  /*af20*/  LDL R0, [R1+0x10] ;  /* 0x0000100001007983 */ /* 0x000ea20000100800 */
[----:B------:R-:W-:Y:S01]  /*af30*/  BSSY B0, `(.L_x_535) ;  /* 0x0000020000007945 */ /* 0x000fe20003800000 */
[----:B--2---:R-:W-:-:S13]  /*af40*/  LOP3.LUT P0, RZ, R0, 0x4, RZ, 0xc0, !PT ;  /* 0x0000000400ff7812 */ /* 0x004fda000780c0ff */
        /* <DEDUP_REMOVED lines=30> */
.L_x_536:
[----:B------:R-:W-:Y:S05]  /*b130*/  BSYNC B0 ;  /* 0x0000000000007941 */ /* 0x000fea0003800000 */
.L_x_535:
[-C--:B------:R-:W-:Y:S01]  /*b140*/  IMAD R197, R209, R4.reuse, RZ ;  /* 0x00000004d1c57224 */ /* 0x080fe200078e02ff */
[----:B------:R-:W-:Y:S01]  /*b150*/  PLOP3.LUT P0, PT, PT, PT, PT, 0x80, 0x0 ;  /* 0x000000000000781c */ /* 0x000fe20003f0f070 */
[----:B------:R-:W-:Y:S01]  /*b160*/  IMAD.MOV.U32 R0, RZ, RZ, RZ ;  /* 0x000000ffff007224 */ /* 0x000fe200078e00ff */
[----:B------:R-:W-:Y:S01]  /*b170*/  CS2R R86, SRZ ;  /* 0x0000000000567805 */ /* 0x000fe2000001ff00 */
[----:B------:R-:W-:Y:S01]  /*b180*/  IMAD.MOV.U32 R3, RZ, RZ, RZ ;  /* 0x000000ffff037224 */ /* 0x000fe200078e00ff */
[----:B------:R-:W-:Y:S02]  /*b190*/  VIADDMNMX R149, R197, R4, R149, PT ;  /* 0x00000004c5957246 */ /* 0x000fe40003800195 */
[----:B------:R-:W-:Y:S02]  /*b1a0*/  CS2R R84, SRZ ;  /* 0x0000000000547805 */ /* 0x000fe4000001ff00 */
[----:B------:R-:W-:Y:S02]  /*b1b0*/  CS2R R82, SRZ ;  /* 0x0000000000527805 */ /* 0x000fe4000001ff00 */
[----:B------:R-:W-:-:S02]  /*b1c0*/  CS2R R80, SRZ ;  /* 0x0000000000507805 */ /* 0x000fc4000001ff00 */
[----:B------:R-:W-:Y:S02]  /*b1d0*/  ISETP.GT.AND P1, PT, R149, R197, PT ;  /* 0x000000c59500720c */ /* 0x000fe40003f24270 */
        /* <DEDUP_REMOVED lines=28> */
[----:B------:R-:W-:Y:S06]  /*b3a0*/  @!P1 BRA `(.L_x_537) ;  /* 0x000000c800789947 */ /* 0x000fec0003800000 */
[----:B0-----:R-:W2:Y:S01]  /*b3b0*/  LDL R6, [R1+0x88] ;  /* 0x0000880001067983 */ /* 0x001ea20000100800 */
[----:B------:R-:W0:Y:S02]  /*b3c0*/  S2R R7, SR_TID.X ;  /* 0x0000000000077919 */ /* 0x000e240000002100 */
[----:B0-----:R-:W-:-:S05]  /*b3d0*/  VIADD R7, R7, 0xffffff80 ;  /* 0xffffff8007077836 */ /* 0x001fca0000000000 */
[----:B------:R-:W-:-:S04]  /*b3e0*/  SHF.R.S32.HI R5, RZ, 0x1f, R7 ;  /* 0x0000001fff057819 */ /* 0x000fc80000011407 */
[----:B------:R-:W-:-:S04]  /*b3f0*/  LEA.HI R5, R5, R7, RZ, 0x7 ;  /* 0x0000000705057211 */ /* 0x000fc800078f38ff */
[----:B------:R-:W-:-:S05]  /*b400*/  SHF.R.S32.HI R5, RZ, 0x7, R5 ;  /* 0x00000007ff057819 */ /* 0x000fca0000011405 */
[----:B------:R-:W0:Y:S02]  /*b410*/  SHFL.IDX PT, R0, R5, RZ, 0x1f ;  /* 0x00001fff05007589 */ /* 0x000e2400000e0000 */
[----:B0-----:R-:W-:-:S04]  /*b420*/  LEA.HI R3, R0, R0, RZ, 0x1 ;  /* 0x0000000000037211 */ /* 0x001fc800078f08ff */
[----:B------:R-:W-:-:S05]  /*b430*/  LOP3.LUT R3, R3, 0x1e, RZ, 0xc0, !PT ;  /* 0x0000001e03037812 */ /* 0x000fca00078ec0ff */
[----:B------:R-:W-:Y:S01]  /*b440*/  IMAD.IADD R3, R0, 0x1, -R3 ;  /* 0x0000000100037824 */ /* 0x000fe200078e0a03 */
[----:B--2---:R-:W-:-:S13]  /*b450*/  R2UR UR4, R6 ;  /* 0x00000000060472ca */ /* 0x004fda00000e0000 */
[----:B------:R-:W-:-:S05]  /*b460*/  IMAD.U32 R0, RZ, RZ, UR4 ;  /* 0x00000004ff007e24 */ /* 0x000fca000f8e00ff */
[----:B------:R-:W-:Y:S02]  /*b470*/  LOP3.LUT P0, RZ, R0, 0x3ff, RZ, 0xc0, !PT ;  /* 0x000003ff00ff7812 */ /* 0x000fe4000780c0ff */
[----:B------:R-:W-:-:S04]  /*b480*/  LEA R3, R3, UR4, 0xd ;  /* 0x0000000403037c11 */ /* 0x000fc8000f8e68ff */
[----:B------:R-:W-:Y:S02]  /*b490*/  SHF.R.U32.HI R3, RZ, 0x4, R3 ;  /* 0x00000004ff037819 */ /* 0x000fe40000011603 */
[----:B------:R-:W-:Y:S02]  /*b4a0*/  P2R R24, PR, RZ, 0x1 ;  /* 0x00000001ff187803 */ /* 0x000fe40000000000 */
[----:B------:R-:W-:-:S03]  /*b4b0*/  LOP3.LUT R36, R3, 0x3fff, RZ, 0xc0, !PT ;  /* 0x00003fff03247812 */ /* 0x000fc600078ec0ff */
[----:B------:R-:W-:Y:S05]  /*b4c0*/  @!P0 BRA `(.L_x_538) ;  /* 0x0000000000408947 */ /* 0x000fea0003800000 */
[----:B------:R-:W-:Y:S01]  /*b4d0*/  MOV R14, 0x0 ;  /* 0x00000000000e7802 */ /* 0x000fe20000000f00 */
[----:B------:R-:W-:Y:S01]  /*b4e0*/  ULDC.64 UR4, c[0x4][0x118] ;  /* 0x0100460000047ab9 */ /* 0x000fe20000000a00 */
[----:B------:R-:W-:Y:S01]  /*b4f0*/  ULDC.64 UR6, c[0x4][0x120] ;  /* 0x0100480000067ab9 */ /* 0x000fe20000000a00 */
[----:B------:R-:W-:Y:S02]  /*b500*/  IMAD.U32 R4, RZ, RZ, UR4 ;  /* 0x00000004ff047e24 */ /* 0x000fe4000f8e00ff */
[----:B------:R-:W-:Y:S01]  /*b510*/  IMAD.U32 R5, RZ, RZ, UR5 ;  /* 0x00000005ff057e24 */ /* 0x000fe2000f8e00ff */
[----:B------:R-:W0:Y:S01]  /*b520*/  LDC.64 R14, c[0x4][R14] ;  /* 0x010000000e0e7b82 */ /* 0x000e220000000a00 */
[----:B------:R-:W-:Y:S01]  /*b530*/  ULDC.64 UR4, c[0x4][0x98] ;  /* 0x0100260000047ab9 */ /* 0x000fe20000000a00 */
[----:B------:R-:W-:Y:S02]  /*b540*/  IMAD.U32 R6, RZ, RZ, UR6 ;  /* 0x00000006ff067e24 */ /* 0x000fe4000f8e00ff */
[----:B------:R-:W-:-:S02]  /*b550*/  IMAD.U32 R7, RZ, RZ, UR7 ;  /* 0x00000007ff077e24 */ /* 0x000fc4000f8e00ff */
[----:B------:R-:W-:Y:S02]  /*b560*/  IMAD.U32 R10, RZ, RZ, UR4 ;  /* 0x00000004ff0a7e24 */ /* 0x000fe4000f8e00ff */
[----:B------:R-:W-:Y:S02]  /*b570*/  IMAD.U32 R11, RZ, RZ, UR5 ;  /* 0x00000005ff0b7e24 */ /* 0x000fe4000f8e00ff */
[----:B------:R-:W-:Y:S02]  /*b580*/  IMAD.MOV.U32 R8, RZ, RZ, 0x70 ;  /* 0x00000070ff087424 */ /* 0x000fe400078e00ff */
[----:B------:R-:W-:Y:S02]  /*b590*/  IMAD.MOV.U32 R12, RZ, RZ, 0x1 ;  /* 0x00000001ff0c7424 */ /* 0x000fe400078e00ff */
[----:B------:R-:W-:-:S07]  /*b5a0*/  IMAD.MOV.U32 R13, RZ, RZ, RZ ;  /* 0x000000ffff0d7224 */ /* 0x000fce00078e00ff */
[----:B------:R-:W-:-:S07]  /*b5b0*/  LEPC R20, `(.L_x_538) ;  /* 0x000000001014794e */ /* 0x000fce0000000000 */
[----:B0----5:R-:W-:Y:S05]  /*b5c0*/  CALL.ABS.NOINC R14 ;  /* 0x000000000e007343 */ /* 0x021fea0003c00000 */
.L_x_538:
[----:B------:R-:W-:Y:S02]  /*b5d0*/  ULDC UR4, c[0x0][0x3f4] ;  /* 0x0000fd0000047ab9 */ /* 0x000fe40000000800 */
[----:B------:R-:W-:-:S13]  /*b5e0*/  ISETP.LT.AND P0, PT, RZ, UR4, PT ;  /* 0x00000004ff007c0c */ /* 0x000fda000bf01270 */
[----:B------:R-:W-:Y:S05]  /*b5f0*/  @P0 BRA `(.L_x_539) ;  /* 0x00000000003c0947 */ /* 0x000fea0003800000 */
[----:B------:R-:W-:-:S04]  /*b600*/  LEA.HI R0, R206, R206, RZ, 0x1 ;  /* 0x000000cece007211 */ /* 0x000fc800078f08ff */
[----:B------:R-:W-:-:S05]  /*b610*/  LOP3.LUT R3, R0, 0xfffffffe, RZ, 0xc0, !PT ;  /* 0xfffffffe00037812 */ /* 0x000fca00078ec0ff */
[----:B------:R-:W-:-:S05]  /*b620*/  IMAD.IADD R3, R206, 0x1, -R3 ;  /* 0x00000001ce037824 */ /* 0x000fca00078e0a03 */
[----:B------:R-:W-:-:S04]  /*b630*/  SHF.L.U32 R3, R3, 0x1f, RZ ;  /* 0x0000001f03037819 */ /* 0x000fc800000006ff */
[----:B------:R0:W1:Y:S03]  /*b640*/  SYNCS.PHASECHK.TRANS64.TRYWAIT P0, [R2+URZ+0x34800], R3 ;  /* 0x03480003020075a7 */ /* 0x000066000800017f */
[----:B-1----:R-:W-:Y:S05]  /*b650*/  @!P0 NANOSLEEP.SYNCS 0x989680 ;  /* 0x009896800000895d */ /* 0x002fea0003900000 */
[----:B------:R-:W1:Y:S01]  /*b660*/  @!P0 SYNCS.PHASECHK.TRANS64 P0, [R2+URZ+0x34800], R3 ;  /* 0x03480003020085a7 */ /* 0x000e62000800007f */
[----:B------:R-:W-:Y:S04]  /*b670*/  BSSY B0, `(.L_x_540) ;  /* 0x0000006000007945 */ /* 0x000fe80003800000 */
[----:B-1----:R-:W-:Y:S05]  /*b680*/  @P0 BRA `(.L_x_541) ;  /* 0x0000000000100947 */ /* 0x002fea0003800000 */
.L_x_542:
[----:B-1----:R1:W2:Y:S02]  /*b690*/  SYNCS.PHASECHK.TRANS64.TRYWAIT P0, [R2+URZ+0x34800], R3 ;  /* 0x03480003020075a7 */ /* 0x0022a4000800017f */
[----:B--2---:R-:W-:Y:S05]  /*b6a0*/  @!P0 NANOSLEEP.SYNCS 0x989680 ;  /* 0x009896800000895d */ /* 0x004fea0003900000 */
[----:B------:R-:W2:Y:S02]  /*b6b0*/  @!P0 SYNCS.PHASECHK.TRANS64 P0, [R2+URZ+0x34800], R3 ;  /* 0x03480003020085a7 */ /* 0x000ea4000800007f */
[----:B--2---:R-:W-:Y:S05]  /*b6c0*/  @!P0 BRA `(.L_x_542) ;  /* 0xfffffffc00f08947 */ /* 0x004fea000383ffff */
.L_x_541:
[----:B------:R-:W-:Y:S05]  /*b6d0*/  BSYNC B0 ;  /* 0x0000000000007941 */ /* 0x000fea0003800000 */
.L_x_540:
[----:B------:R-:W-:Y:S05]  /*b6e0*/  BRA `(.L_x_543) ;  /* 0x0000005800647947 */ /* 0x000fea0003800000 */
.L_x_539:
[----:B-----5:R-:W-:Y:S01]  /*b6f0*/  SHF.R.S32.HI R0, RZ, 0x1f, R143 ;  /* 0x0000001fff007819 */ /* 0x020fe2000001148f */
[----:B------:R-:W-:Y:S01]  /*b700*/  ULDC.64 UR4, c[0x0][0x3f8] ;  /* 0x0000fe0000047ab9 */ /* 0x000fe20000000a00 */
[----:B------:R-:W-:Y:S01]  /*b710*/  ULDC.64 UR6, c[0x0][0x408] ;  /* 0x0001020000067ab9 */ /* 0x000fe20000000a00 */
[----:B------:R-:W-:Y:S01]  /*b720*/  ISETP.NE.AND P2, PT, R24, RZ, PT ;  /* 0x000000ff1800720c */ /* 0x000fe20003f45270 */
[----:B------:R-:W-:-:S04]  /*b730*/  IMAD.WIDE.U32 R42, R143, UR4, RZ ;  /* 0x000000048f2a7c25 */ /* 0x000fc8000f8e00ff */
[C---:B------:R-:W-:Y:S02]  /*b740*/  IMAD R4, R0.reuse, UR4, RZ ;  /* 0x0000000400047c24 */ /* 0x040fe4000f8e02ff */
[----:B------:R-:W-:Y:S02]  /*b750*/  IMAD R0, R0, UR6, RZ ;  /* 0x0000000600007c24 */ /* 0x000fe4000f8e02ff */
[C---:B------:R-:W-:Y:S01]  /*b760*/  IMAD R5, R143.reuse, UR5, R4 ;  /* 0x000000058f057c24 */ /* 0x040fe2000f8e0204 */
[----:B------:R-:W-:Y:S01]  /*b770*/  ULDC.64 UR4, c[0x0][0x3e8] ;  /* 0x0000fa0000047ab9 */ /* 0x000fe20000000a00 */
[----:B------:R-:W-:Y:S01]  /*b780*/  IMAD.WIDE.U32 R44, R143, UR6, RZ ;  /* 0x000000068f2c7c25 */ /* 0x000fe2000f8e00ff */
[----:B------:R-:W-:-:S03]  /*b790*/  LEA R37, P0, R42, UR4, 0x1 ;  /* 0x000000042a257c11 */ /* 0x000fc6000f8008ff */
[----:B------:R-:W-:Y:S01]  /*b7a0*/  IMAD R3, R143, UR7, R0 ;  /* 0x000000078f037c24 */ /* 0x000fe2000f8e0200 */
[----:B------:R-:W-:Y:S01]  /*b7b0*/  ULDC.64 UR6, c[0x0][0x400] ;  /* 0x0001000000067ab9 */ /* 0x000fe20000000a00 */
[----:B------:R-:W-:Y:S01]  /*b7c0*/  IMAD.IADD R5, R5, 0x1, R43 ;  /* 0x0000000105057824 */ /* 0x000fe200078e022b */
[----:B------:R-:W-:Y:S01]  /*b7d0*/  LEA R24, P1, R44, UR6, 0x1 ;  /* 0x000000062c187c11 */ /* 0x000fe2000f8208ff */
[----:B------:R-:W-:-:S03]  /*b7e0*/  IMAD.IADD R3, R3, 0x1, R45 ;  /* 0x0000000103037824 */ /* 0x000fc600078e022d */
[----:B------:R-:W-:Y:S02]  /*b7f0*/  LEA.HI.X R42, R42, UR5, R5, 0x1, P0 ;  /* 0x000000052a2a7c11 */ /* 0x000fe400080f0c05 */
[----:B------:R-:W-:Y:S01]  /*b800*/  LEA.HI.X R44, R44, UR7, R3, 0x1, P1 ;  /* 0x000000072c2c7c11 */ /* 0x000fe200088f0c03 */
[----:B------:R-:W-:Y:S06]  /*b810*/  @!P2 BRA `(.L_x_544) ;  /* 0x000000000040a947 */ /* 0x000fec0003800000 */
        /* <DEDUP_REMOVED lines=15> */
[----:B0-----:R-:W-:Y:S05]  /*b910*/  CALL.ABS.NOINC R14 ;  /* 0x000000000e007343 */ /* 0x001fea0003c00000 */
.L_x_544:
[----:B------:R-:W-:Y:S01]  /*b920*/  ULDC.U8 UR4, c[0x0][0x410] ;  /* 0x0001040000047ab9 */ /* 0x000fe20000000000 */
[----:B------:R-:W-:Y:S01]  /*b930*/  BSSY B0, `(.L_x_545) ;  /* 0x000056c000007945 */ /* 0x000fe20003800000 */
[----:B------:R-:W-:Y:S01]  /*b940*/  ISETP.NE.AND P0, PT, RZ, UR4, PT ;  /* 0x00000004ff007c0c */ /* 0x000fe2000bf05270 */
[----:B------:R-:W-:-:S12]  /*b950*/  IMAD R0, R145, 0x80, R17 ;  /* 0x0000008091007824 */ /* 0x000fd800078e0211 */
[----:B------:R-:W-:Y:S05]  /*b960*/  @!P0 BRA `(.L_x_546) ;  /* 0x0000002800b48947 */ /* 0x000fea0003800000 */
[----:B------:R-:W-:-:S03]  /*b970*/  UMOV UR4, 0xffffffff ;  /* 0xffffffff00047882 */ /* 0x000fc60000000000 */
[----:B------:R-:W-:Y:S05]  /*b980*/  BRA.DIV UR4, `(.L_x_547) ;  /* 0x0000017604207947 */ /* 0x000fea000b800000 */
[----:B------:R-:W0:Y:S04]  /*b990*/  SHFL.IDX PT, R42, R42, RZ, 0x1c1f ;  /* 0x001c1fff2a2a7589 */ /* 0x000e2800000e0000 */
[----:B------:R-:W1:Y:S04]  /*b9a0*/  SHFL.IDX PT, R37, R37, RZ, 0x1c1f ;  /* 0x001c1fff25257589 */ /* 0x000e6800000e0000 */
[----:B------:R-:W2:Y:S04]  /*b9b0*/  SHFL.IDX PT, R44, R44, RZ, 0x1c1f ;  /* 0x001c1fff2c2c7589 */ /* 0x000ea800000e0000 */
[----:B------:R3:W4:Y:S02]  /*b9c0*/  SHFL.IDX PT, R41, R24, RZ, 0x1c1f ;  /* 0x001c1fff18297589 */ /* 0x00072400000e0000 */
.L_x_808:
[----:B------:R-:W-:Y:S01]  /*b9d0*/  ULDC UR4, c[0x0][0x448] ;  /* 0x0001120000047ab9 */ /* 0x000fe20000000800 */
[----:B------:R-:W-:Y:S01]  /*b9e0*/  LOP3.LUT R8, R191, 0x18, R18, 0xf8, !PT ;  /* 0x00000018bf087812 */ /* 0x000fe200078ef812 */
[----:B------:R-:W-:Y:S01]  /*b9f0*/  IMAD R43, R150, UR4, RZ ;  /* 0x00000004962b7c24 */ /* 0x000fe2000f8e02ff */
[----:B------:R-:W-:Y:S01]  /*ba00*/  BSSY B1, `(.L_x_548) ;  /* 0x0000054000017945 */ /* 0x000fe20003800000 */
[----:B------:R-:W-:Y:S02]  /*ba10*/  LOP3.LUT P0, RZ, R231, 0x4, RZ, 0xc0, !PT ;  /* 0x00000004e7ff7812 */ /* 0x000fe4000780c0ff */
[----:B------:R-:W-:Y:S02]  /*ba20*/  CS2R R4, SRZ ;  /* 0x0000000000047805 */ /* 0x000fe4000001ff00 */
[----:B------:R-:W-:Y:S02]  /*ba30*/  LOP3.LUT R3, R8, R193, RZ, 0x3c, !PT ;  /* 0x000000c108037212 */ /* 0x000fe400078e3cff */
[----:B------:R-:W-:-:S02]  /*ba40*/  CS2R R6, SRZ ;  /* 0x0000000000067805 */ /* 0x000fc4000001ff00 */
[----:B------:R-:W-:Y:S01]  /*ba50*/  ISETP.GE.AND P1, PT, R0, R43, PT ;  /* 0x0000002b0000720c */ /* 0x000fe20003f26270 */
[----:B------:R-:W-:Y:S01]  /*ba60*/  IMAD R43, R145, -0x80, R43 ;  /* 0xffffff80912b7824 */ /* 0x000fe200078e022b */
[----:B------:R-:W-:Y:S01]  /*ba70*/  CS2R R8, SRZ ;  /* 0x0000000000087805 */ /* 0x000fe2000001ff00 */
[----:B------:R-:W-:Y:S01]  /*ba80*/  IMAD R3, R192, 0x200, R3 ;  /* 0x00000200c0037824 */ /* 0x000fe200078e0203 */
[----:B------:R-:W-:Y:S02]  /*ba90*/  CS2R R10, SRZ ;  /* 0x00000000000a7805 */ /* 0x000fe4000001ff00 */
[----:B------:R-:W-:Y:S02]  /*baa0*/  CS2R R12, SRZ ;  /* 0x00000000000c7805 */ /* 0x000fe4000001ff00 */
[----:B------:R-:W-:Y:S01]  /*bab0*/  CS2R R14, SRZ ;  /* 0x00000000000e7805 */ /* 0x000fe2000001ff00 */
[----:B------:R-:W-:Y:S01]  /*bac0*/  IMAD R3, R3, 0x2, R2 ;  /* 0x0000000203037824 */ /* 0x000fe200078e0202 */
[----:B------:R-:W-:-:S02]  /*bad0*/  CS2R R20, SRZ ;  /* 0x0000000000147805 */ /* 0x000fc4000001ff00 */
[----:B---3--:R-:W-:Y:S02]  /*bae0*/  CS2R R24, SRZ ;  /* 0x0000000000187805 */ /* 0x008fe4000001ff00 */
[----:B------:R-:W-:Y:S02]  /*baf0*/  CS2R R26, SRZ ;  /* 0x00000000001a7805 */ /* 0x000fe4000001ff00 */
[----:B------:R-:W-:Y:S02]  /*bb00*/  CS2R R28, SRZ ;  /* 0x00000000001c7805 */ /* 0x000fe4000001ff00 */
[----:B------:R-:W-:Y:S01]  /*bb10*/  CS2R R30, SRZ ;  /* 0x00000000001e7805 */ /* 0x000fe2000001ff00 */
[C---:B------:R-:W-:Y:S01]  /*bb20*/  VIADD R45, R3.reuse, 0x10400 ;  /* 0x00010400032d7836 */ /* 0x040fe20000000000 */
[----:B------:R-:W-:Y:S01]  /*bb30*/  CS2R R32, SRZ ;  /* 0x0000000000207805 */ /* 0x000fe2000001ff00 */
[----:B------:R-:W-:Y:S01]  /*bb40*/  VIADD R0, R3, 0x10440 ;  /* 0x0001044003007836 */ /* 0x000fe20000000000 */
[----:B------:R-:W-:Y:S06]  /*bb50*/  @P1 BRA `(.L_x_549) ;  /* 0x0000000000f81947 */ /* 0x000fec0003800000 */
[----:B------:R-:W3:Y:S01]  /*bb60*/  LDL R49, [R1+0x14] ;  /* 0x0000140001317983 */ /* 0x000ee20000100800 */
[----:B------:R-:W-:-:S03]  /*bb70*/  ULDC UR4, c[0x0][0x3f4] ;  /* 0x0000fd0000047ab9 */ /* 0x000fc60000000800 */
[----:B------:R-:W3:Y:S04]  /*bb80*/  LDL R48, [R1+0x4c] ;  /* 0x00004c0001307983 */ /* 0x000ee80000100800 */
[----:B------:R-:W3:Y:S04]  /*bb90*/  LDL R47, [R1+0x48] ;  /* 0x00004800012f7983 */ /* 0x000ee80000100800 */
[----:B------:R-:W3:Y:S04]  /*bba0*/  LDL R40, [R1+0x54] ;  /* 0x0000540001287983 */ /* 0x000ee80000100800 */
[----:B------:R-:W3:Y:S01]  /*bbb0*/  LDL R46, [R1+0x50] ;  /* 0x00005000012e7983 */ /* 0x000ee20000100800 */
[----:B------:R-:W-:-:S02]  /*bbc0*/  ISETP.GE.AND P2, PT, R22, UR4, PT ;  /* 0x0000000416007c0c */ /* 0x000fc4000bf46270 */
[----:B------:R-:W-:Y:S02]  /*bbd0*/  ISETP.GE.AND P3, PT, R187, UR4, PT ;  /* 0x00000004bb007c0c */ /* 0x000fe4000bf66270 */
[----:B------:R-:W-:Y:S02]  /*bbe0*/  ISETP.GE.AND P4, PT, R186, UR4, PT ;  /* 0x00000004ba007c0c */ /* 0x000fe4000bf86270 */
[----:B------:R-:W-:Y:S02]  /*bbf0*/  CS2R R20, SRZ ;  /* 0x0000000000147805 */ /* 0x000fe4000001ff00 */
[----:B------:R-:W-:-:S05]  /*bc00*/  CS2R R4, SRZ ;  /* 0x0000000000047805 */ /* 0x000fca000001ff00 */
[----:B-1----:R-:W-:Y:S02]  /*bc10*/  @!P2 IMAD.MOV.U32 R8, RZ, RZ, R37 ;  /* 0x000000ffff08a224 */ /* 0x002fe400078e0025 */
[----:B0-----:R-:W-:Y:S02]  /*bc20*/  @!P2 IMAD.MOV.U32 R9, RZ, RZ, R42 ;  /* 0x000000ffff09a224 */ /* 0x001fe400078e002a */
[----:B----4-:R-:W-:Y:S02]  /*bc30*/  @!P2 IMAD.MOV.U32 R6, RZ, RZ, R41 ;  /* 0x000000ffff06a224 */ /* 0x010fe400078e0029 */
[----:B--2---:R-:W-:Y:S01]  /*bc40*/  @!P2 IMAD.MOV.U32 R7, RZ, RZ, R44 ;  /* 0x000000ffff07a224 */ /* 0x004fe200078e002c */
[----:B------:R-:W-:Y:S01]  /*bc50*/  @!P3 IADD3 R10, P1, R37, R234, RZ ;  /* 0x000000ea250ab210 */ /* 0x000fe20007f3e0ff */
[----:B------:R-:W-:-:S04]  /*bc60*/  @!P2 IMAD.WIDE R8, R22, 0x2, R8 ;  /* 0x000000021608a825 */ /* 0x000fc800078e0208 */
[----:B------:R-:W-:Y:S01]  /*bc70*/  @!P2 IMAD.WIDE R12, R22, 0x2, R6 ;  /* 0x00000002160ca825 */ /* 0x000fe200078e0206 */
[----:B------:R0:W5:Y:S03]  /*bc80*/  @!P2 LD.E.64 R20, desc[UR58][R8.64] ;  /* 0x0000003a0814a980 */ /* 0x000166000c101b00 */
[----:B------:R-:W-:Y:S01]  /*bc90*/  @!P3 IMAD.X R11, R42, 0x1, R233, P1 ;  /* 0x000000012a0bb824 */ /* 0x000fe200008e06e9 */
[----:B------:R-:W-:Y:S01]  /*bca0*/  @!P3 IADD3 R30, P1, R41, R234, RZ ;  /* 0x000000ea291eb210 */ /* 0x000fe20007f3e0ff */
[----:B------:R-:W5:Y:S01]  /*bcb0*/  @!P2 LD.E.64 R4, desc[UR58][R12.64] ;  /* 0x0000003a0c04a980 */ /* 0x000f62000c101b00 */
[----:B------:R-:W-:Y:S02]  /*bcc0*/  ISETP.GE.AND P2, PT, R189, UR4, PT ;  /* 0x00000004bd007c0c */ /* 0x000fe4000bf46270 */
[----:B------:R-:W-:Y:S02]  /*bcd0*/  CS2R R24, SRZ ;  /* 0x0000000000187805 */ /* 0x000fe4000001ff00 */
[----:B------:R-:W-:-:S02]  /*bce0*/  @!P4 IADD3 R34, P5, R37, R236, RZ ;  /* 0x000000ec2522c210 */ /* 0x000fc40007fbe0ff */
[----:B------:R-:W-:Y:S02]  /*bcf0*/  CS2R R6, SRZ ;  /* 0x0000000000067805 */ /* 0x000fe4000001ff00 */
[----:B------:R-:W-:Y:S01]  /*bd00*/  @!P4 IADD3 R38, P6, R41, R236, RZ ;  /* 0x000000ec2926c210 */ /* 0x000fe20007fde0ff */
[----:B------:R-:W-:Y:S01]  /*bd10*/  @!P3 IMAD.X R31, R44, 0x1, R233, P1 ;  /* 0x000000012c1fb824 */ /* 0x000fe200008e06e9 */
[----:B------:R-:W-:Y:S02]  /*bd20*/  ISETP.GE.AND P1, PT, R188, UR4, PT ;  /* 0x00000004bc007c0c */ /* 0x000fe4000bf26270 */
[----:B------:R-:W-:Y:S02]  /*bd30*/  CS2R R26, SRZ ;  /* 0x00000000001a7805 */ /* 0x000fe4000001ff00 */
[----:B0-----:R-:W-:Y:S01]  /*bd40*/  CS2R R8, SRZ ;  /* 0x0000000000087805 */ /* 0x001fe2000001ff00 */
[--C-:B------:R-:W-:Y:S01]  /*bd50*/  @!P4 IMAD.X R35, R42, 0x1, R235.reuse, P5 ;  /* 0x000000012a23c824 */ /* 0x100fe200028e06eb */
[----:B------:R0:W5:Y:S01]  /*bd60*/  @!P3 LD.E.64 R24, desc[UR58][R10.64] ;  /* 0x0000003a0a18b980 */ /* 0x000162000c101b00 */
[----:B------:R-:W-:-:S03]  /*bd70*/  @!P4 IMAD.X R39, R44, 0x1, R235, P6 ;  /* 0x000000012c27c824 */ /* 0x000fc600030e06eb */
[----:B------:R1:W5:Y:S01]  /*bd80*/  @!P3 LD.E.64 R6, desc[UR58][R30.64] ;  /* 0x0000003a1e06b980 */ /* 0x000362000c101b00 */
[----:B------:R-:W-:-:S03]  /*bd90*/  ISETP.GE.AND P3, PT, R190, UR4, PT ;  /* 0x00000004be007c0c */ /* 0x000fc6000bf66270 */
[----:B------:R-:W5:Y:S04]  /*bda0*/  @!P4 LD.E.64 R26, desc[UR58][R34.64] ;  /* 0x0000003a221ac980 */ /* 0x000f68000c101b00 */
[----:B------:R2:W5:Y:S01]  /*bdb0*/  @!P4 LD.E.64 R8, desc[UR58][R38.64] ;  /* 0x0000003a2608c980 */ /* 0x000562000c101b00 */
[----:B------:R-:W-:Y:S02]  /*bdc0*/  CS2R R28, SRZ ;  /* 0x00000000001c7805 */ /* 0x000fe4000001ff00 */
[----:B0-----:R-:W-:Y:S02]  /*bdd0*/  CS2R R10, SRZ ;  /* 0x00000000000a7805 */ /* 0x001fe4000001ff00 */
[----:B-1----:R-:W-:Y:S02]  /*bde0*/  CS2R R30, SRZ ;  /* 0x00000000001e7805 */ /* 0x002fe4000001ff00 */
[----:B---3--:R-:W-:-:S02]  /*bdf0*/  @!P2 IADD3 R12, P4, R37, R49, RZ ;  /* 0x00000031250ca210 */ /* 0x008fc40007f9e0ff */
[----:B------:R-:W-:Y:S02]  /*be00*/  @!P2 IADD3 R14, P5, R41, R49, RZ ;  /* 0x00000031290ea210 */ /* 0x000fe40007fbe0ff */
[C---:B------:R-:W-:Y:S01]  /*be10*/  @!P1 IADD3 R32, P6, R37.reuse, R48, RZ ;  /* 0x0000003025209210 */ /* 0x040fe20007fde0ff */
[--C-:B------:R-:W-:Y:S02]  /*be20*/  @!P2 IMAD.X R13, R42, 0x1, R237.reuse, P4 ;  /* 0x000000012a0da824 */ /* 0x100fe400020e06ed */
[----:B------:R-:W-:Y:S02]  /*be30*/  @!P2 IMAD.X R15, R44, 0x1, R237, P5 ;  /* 0x000000012c0fa824 */ /* 0x000fe400028e06ed */
[----:B------:R-:W-:Y:S01]  /*be40*/  @!P1 IMAD.X R33, R42, 0x1, R47, P6 ;  /* 0x000000012a219824 */ /* 0x000fe200030e062f */
[----:B------:R0:W5:Y:S01]  /*be50*/  @!P2 LD.E.64 R28, desc[UR58][R12.64] ;  /* 0x0000003a0c1ca980 */ /* 0x000162000c101b00 */
[----:B--2---:R-:W-:-:S03]  /*be60*/  @!P3 IADD3 R38, P4, R37, R40, RZ ;  /* 0x000000282526b210 */ /* 0x004fc60007f9e0ff */
[----:B------:R1:W5:Y:S01]  /*be70*/  @!P2 LD.E.64 R10, desc[UR58][R14.64] ;  /* 0x0000003a0e0aa980 */ /* 0x000362000c101b00 */
[C---:B------:R-:W-:Y:S02]  /*be80*/  @!P1 IADD3 R34, P2, R41.reuse, R48, RZ ;  /* 0x0000003029229210 */ /* 0x040fe40007f5e0ff */
[----:B------:R-:W-:Y:S01]  /*be90*/  @!P3 IADD3 R40, P5, R41, R40, RZ ;  /* 0x000000282928b210 */ /* 0x000fe20007fbe0ff */
[----:B------:R2:W5:Y:S01]  /*bea0*/  @!P1 LD.E.64 R30, desc[UR58][R32.64] ;  /* 0x0000003a201e9980 */ /* 0x000562000c101b00 */
[--C-:B------:R-:W-:Y:S01]  /*beb0*/  @!P3 IMAD.X R39, R42, 0x1, R46.reuse, P4 ;  /* 0x000000012a27b824 */ /* 0x100fe200020e062e */
[----:B0-----:R-:W-:Y:S01]  /*bec0*/  CS2R R12, SRZ ;  /* 0x00000000000c7805 */ /* 0x001fe2000001ff00 */
[C---:B------:R-:W-:Y:S02]  /*bed0*/  @!P1 IMAD.X R35, R44.reuse, 0x1, R47, P2 ;  /* 0x000000012c239824 */ /* 0x040fe400010e062f */
[----:B------:R-:W-:Y:S01]  /*bee0*/  @!P3 IMAD.X R41, R44, 0x1, R46, P5 ;  /* 0x000000012c29b824 */ /* 0x000fe200028e062e */
[----:B-1----:R-:W-:-:S02]  /*bef0*/  CS2R R14, SRZ ;  /* 0x00000000000e7805 */ /* 0x002fc4000001ff00 */
[----:B------:R3:W5:Y:S01]  /*bf00*/  @!P1 LD.E.64 R12, desc[UR58][R34.64] ;  /* 0x0000003a220c9980 */ /* 0x000762000c101b00 */
[----:B--2---:R-:W-:-:S03]  /*bf10*/  CS2R R32, SRZ ;  /* 0x0000000000207805 */ /* 0x004fc6000001ff00 */
[----:B------:R3:W5:Y:S04]  /*bf20*/  @!P3 LD.E.64 R14, desc[UR58][R40.64] ;  /* 0x0000003a280eb980 */ /* 0x000768000c101b00 */
[----:B------:R3:W5:Y:S02]  /*bf30*/  @!P3 LD.E.64 R32, desc[UR58][R38.64] ;  /* 0x0000003a2620b980 */ /* 0x000764000c101b00 */
.L_x_549:
[----:B------:R-:W-:Y:S05]  /*bf40*/  BSYNC B1 ;  /* 0x0000000000017941 */ /* 0x000fea0003800000 */
.L_x_548:
[----:B---3-5:R-:W-:Y:S01]  /*bf50*/  IMAD.MOV.U32 R34, RZ, RZ, R20 ;  /* 0x000000ffff227224 */ /* 0x028fe200078e0014 */
[----:B------:R-:W-:Y:S01]  /*bf60*/  SHF.R.U64 R69, R20, 0x10, R21 ;  /* 0x0000001014457819 */ /* 0x000fe20000001215 */
[----:B------:R-:W-:Y:S01]  /*bf70*/  IMAD.MOV.U32 R20, RZ, RZ, R24 ;  /* 0x000000ffff147224 */ /* 0x000fe200078e0018 */
[----:B------:R-:W-:Y:S01]  /*bf80*/  SHF.R.U64 R67, R24, 0x10, R25 ;  /* 0x0000001018437819 */ /* 0x000fe20000001219 */
[----:B------:R-:W-:Y:S01]  /*bf90*/  IMAD.MOV.U32 R35, RZ, RZ, R21 ;  /* 0x000000ffff237224 */ /* 0x000fe200078e0015 */
[----:B------:R-:W-:Y:S01]  /*bfa0*/  LEA.HI R24, R206, R206, RZ, 0x1 ;  /* 0x000000cece187211 */ /* 0x000fe200078f08ff */
[----:B------:R-:W-:Y:S01]  /*bfb0*/  IMAD.MOV.U32 R38, RZ, RZ, R5 ;  /* 0x000000ffff267224 */ /* 0x000fe200078e0005 */
[----:B------:R-:W-:Y:S01]  /*bfc0*/  SHF.R.U32.HI R66, RZ, 0x10, R21 ;  /* 0x00000010ff427819 */ /* 0x000fe20000011615 */
[--C-:B------:R-:W-:Y:S01]  /*bfd0*/  IMAD.MOV.U32 R21, RZ, RZ, R25.reuse ;  /* 0x000000ffff157224 */ /* 0x100fe200078e0019 */
[----:B------:R-:W-:Y:S01]  /*bfe0*/  SHF.R.U32.HI R64, RZ, 0x10, R25 ;  /* 0x00000010ff407819 */ /* 0x000fe20000011619 */
[----:B------:R-:W-:Y:S01]  /*bff0*/  @P0 VIADD R0, R45, 0xffffffc0 ;  /* 0xffffffc02d000836 */ /* 0x000fe20000000000 */
[----:B------:R-:W-:Y:S01]  /*c000*/  LOP3.LUT R25, R24, 0xfffffffe, RZ, 0xc0, !PT ;  /* 0xfffffffe18197812 */ /* 0x000fe200078ec0ff */
[----:B------:R-:W-:Y:S01]  /*c010*/  IMAD.MOV.U32 R39, RZ, RZ, R26 ;  /* 0x000000ffff277224 */ /* 0x000fe200078e001a */
[----:B------:R-:W-:Y:S01]  /*c020*/  SHF.R.U64 R56, R4, 0x10, R5 ;  /* 0x0000001004387819 */ /* 0x000fe20000001205 */
[----:B------:R-:W-:Y:S01]  /*c030*/  IMAD.MOV.U32 R40, RZ, RZ, R27 ;  /* 0x000000ffff287224 */ /* 0x000fe200078e001b */
[----:B------:R-:W-:Y:S01]  /*c040*/  SHF.R.U32.HI R59, RZ, 0x10, R5 ;  /* 0x00000010ff3b7819 */ /* 0x000fe20000011605 */
[----:B------:R-:W-:Y:S01]  /*c050*/  IMAD.IADD R25, R206, 0x1, -R25 ;  /* 0x00000001ce197824 */ /* 0x000fe200078e0a19 */
[--C-:B------:R-:W-:Y:S01]  /*c060*/  SHF.R.U64 R26, R26, 0x10, R27.reuse ;  /* 0x000000101a1a7819 */ /* 0x100fe2000000121b */
[----:B----4-:R-:W-:Y:S01]  /*c070*/  IMAD.MOV.U32 R41, RZ, RZ, R28 ;  /* 0x000000ffff297224 */ /* 0x010fe200078e001c */
[----:B------:R-:W-:Y:S01]  /*c080*/  SHF.R.U32.HI R27, RZ, 0x10, R27 ;  /* 0x00000010ff1b7819 */ /* 0x000fe2000001161b */
[--C-:B0-----:R-:W-:Y:S01]  /*c090*/  IMAD.MOV.U32 R42, RZ, RZ, R29.reuse ;  /* 0x000000ffff2a7224 */ /* 0x101fe200078e001d */
[----:B------:R-:W-:Y:S01]  /*c0a0*/  SHF.L.U32 R5, R25, 0x1f, RZ ;  /* 0x0000001f19057819 */ /* 0x000fe200000006ff */
[----:B------:R-:W-:Y:S01]  /*c0b0*/  IMAD.MOV.U32 R46, RZ, RZ, R32 ;  /* 0x000000ffff2e7224 */ /* 0x000fe200078e0020 */
[----:B------:R-:W-:Y:S01]  /*c0c0*/  SHF.R.U64 R62, R28, 0x10, R29 ;  /* 0x000000101c3e7819 */ /* 0x000fe2000000121d */
[----:B------:R-:W-:Y:S01]  /*c0d0*/  IMAD.MOV.U32 R47, RZ, RZ, R33 ;  /* 0x000000ffff2f7224 */ /* 0x000fe200078e0021 */
[----:B------:R-:W0:Y:S01]  /*c0e0*/  SYNCS.PHASECHK.TRANS64.TRYWAIT P0, [R2+URZ+0x34800], R5 ;  /* 0x03480005020075a7 */ /* 0x000e22000800017f */
[----:B------:R-:W-:Y:S01]  /*c0f0*/  SHF.R.U32.HI R65, RZ, 0x10, R29 ;  /* 0x00000010ff417819 */ /* 0x000fe2000001161d */
[----:B--2---:R-:W-:Y:S01]  /*c100*/  IMAD.MOV.U32 R44, RZ, RZ, R30 ;  /* 0x000000ffff2c7224 */ /* 0x004fe200078e001e */
[----:B------:R-:W-:Y:S01]  /*c110*/  SHF.R.U64 R61, R32, 0x10, R33 ;  /* 0x00000010203d7819 */ /* 0x000fe20000001221 */
[----:B------:R-:W-:Y:S01]  /*c120*/  IMAD.MOV.U32 R45, RZ, RZ, R31 ;  /* 0x000000ffff2d7224 */ /* 0x000fe200078e001f */
[----:B------:R-:W-:Y:S01]  /*c130*/  SHF.R.U32.HI R58, RZ, 0x10, R33 ;  /* 0x00000010ff3a7819 */ /* 0x000fe20000011621 */
[----:B-1----:R-:W-:Y:S01]  /*c140*/  IMAD.MOV.U32 R37, RZ, RZ, R4 ;  /* 0x000000ffff257224 */ /* 0x002fe200078e0004 */
[----:B------:R-:W-:Y:S01]  /*c150*/  PRMT R27, R40, 0x5410, R27 ;  /* 0x00005410281b7816 */ /* 0x000fe2000000001b */
[----:B------:R-:W-:Y:S01]  /*c160*/  IMAD.MOV.U32 R32, RZ, RZ, R6 ;  /* 0x000000ffff207224 */ /* 0x000fe200078e0006 */
[----:B------:R-:W-:Y:S01]  /*c170*/  SHF.R.U64 R63, R30, 0x10, R31 ;  /* 0x000000101e3f7819 */ /* 0x000fe2000000121f */
[----:B------:R-:W-:Y:S01]  /*c180*/  IMAD.MOV.U32 R33, RZ, RZ, R7 ;  /* 0x000000ffff217224 */ /* 0x000fe200078e0007 */
[----:B------:R-:W-:Y:S01]  /*c190*/  SHF.R.U32.HI R60, RZ, 0x10, R31 ;  /* 0x00000010ff3c7819 */ /* 0x000fe2000001161f */
        /* <DEDUP_REMOVED lines=8> */
[----:B------:R-:W-:Y:S01]  /*c220*/  BSSY B1, `(.L_x_550) ;  /* 0x0000021000017945 */ /* 0x000fe20003800000 */
[--C-:B------:R-:W-:Y:S01]  /*c230*/  SHF.R.U64 R53, R10, 0x10, R11.reuse ;  /* 0x000000100a357819 */ /* 0x100fe2000000120b */
[----:B------:R-:W-:Y:S01]  /*c240*/  IMAD.MOV.U32 R4, RZ, RZ, R12 ;  /* 0x000000ffff047224 */ /* 0x000fe200078e000c */
[----:B------:R-:W-:Y:S01]  /*c250*/  SHF.R.U32.HI R50, RZ, 0x10, R11 ;  /* 0x00000010ff327819 */ /* 0x000fe2000001160b */
[--C-:B------:R-:W-:Y:S01]  /*c260*/  IMAD.MOV.U32 R6, RZ, RZ, R13.reuse ;  /* 0x000000ffff067224 */ /* 0x100fe200078e000d */
[----:B------:R-:W-:Y:S01]  /*c270*/  VIMNMX R40, R43, 0x80, PT ;  /* 0x000000802b287848 */ /* 0x000fe20003fe0100 */
[----:B------:R-:W-:Y:S01]  /*c280*/  IMAD.MOV.U32 R10, RZ, RZ, R14 ;  /* 0x000000ffff0a7224 */ /* 0x000fe200078e000e */
[----:B------:R-:W-:Y:S01]  /*c290*/  SHF.R.U64 R51, R12, 0x10, R13 ;  /* 0x000000100c337819 */ /* 0x000fe2000000120d */
[----:B------:R-:W-:Y:S01]  /*c2a0*/  IMAD.MOV.U32 R11, RZ, RZ, R15 ;  /* 0x000000ffff0b7224 */ /* 0x000fe200078e000f */
[----:B------:R-:W-:-:S02]  /*c2b0*/  SHF.R.U32.HI R49, RZ, 0x10, R13 ;  /* 0x00000010ff317819 */ /* 0x000fc4000001160d */
[----:B------:R-:W-:Y:S02]  /*c2c0*/  PRMT R30, R20, 0x5410, R67 ;  /* 0x00005410141e7816 */ /* 0x000fe40000000043 */
[----:B------:R-:W-:Y:S02]  /*c2d0*/  PRMT R31, R21, 0x5410, R64 ;  /* 0x00005410151f7816 */ /* 0x000fe40000000040 */
[--C-:B------:R-:W-:Y:S02]  /*c2e0*/  SHF.R.U64 R7, R14, 0x10, R15.reuse ;  /* 0x000000100e077819 */ /* 0x100fe4000000120f */
[----:B------:R-:W-:Y:S02]  /*c2f0*/  SHF.R.U32.HI R48, RZ, 0x10, R15 ;  /* 0x00000010ff307819 */ /* 0x000fe4000001160f */
[----:B------:R-:W-:Y:S02]  /*c300*/  PRMT R34, R34, 0x5410, R69 ;  /* 0x0000541022227816 */ /* 0x000fe40000000045 */
[----:B------:R-:W-:-:S02]  /*c310*/  PRMT R35, R35, 0x5410, R66 ;  /* 0x0000541023237816 */ /* 0x000fc40000000042 */
[----:B------:R-:W-:Y:S02]  /*c320*/  PRMT R26, R39, 0x5410, R26 ;  /* 0x00005410271a7816 */ /* 0x000fe4000000001a */
[----:B------:R-:W-:Y:S02]  /*c330*/  PRMT R20, R41, 0x5410, R62 ;  /* 0x0000541029147816 */ /* 0x000fe4000000003e */
[----:B------:R-:W-:Y:S02]  /*c340*/  PRMT R21, R42, 0x5410, R65 ;  /* 0x000054102a157816 */ /* 0x000fe40000000041 */
[----:B------:R-:W-:Y:S02]  /*c350*/  PRMT R12, R44, 0x5410, R63 ;  /* 0x000054102c0c7816 */ /* 0x000fe4000000003f */
[----:B------:R-:W-:Y:S02]  /*c360*/  PRMT R13, R45, 0x5410, R60 ;  /* 0x000054102d0d7816 */ /* 0x000fe4000000003c */
[----:B------:R-:W-:-:S02]  /*c370*/  PRMT R8, R46, 0x5410, R61 ;  /* 0x000054102e087816 */ /* 0x000fc4000000003d */
[----:B------:R-:W-:Y:S02]  /*c380*/  PRMT R9, R47, 0x5410, R58 ;  /* 0x000054102f097816 */ /* 0x000fe4000000003a */
[----:B------:R-:W-:Y:S02]  /*c390*/  PRMT R37, R37, 0x5410, R56 ;  /* 0x0000541025257816 */ /* 0x000fe40000000038 */
[----:B------:R-:W-:Y:S02]  /*c3a0*/  ISETP.GE.AND P1, PT, R17, R40, PT ;  /* 0x000000281100720c */ /* 0x000fe40003f26270 */
[----:B------:R-:W-:Y:S02]  /*c3b0*/  PRMT R38, R38, 0x5410, R59 ;  /* 0x0000541026267816 */ /* 0x000fe4000000003b */
[----:B------:R-:W-:Y:S02]  /*c3c0*/  PRMT R32, R32, 0x5410, R57 ;  /* 0x0000541020207816 */ /* 0x000fe40000000039 */
[----:B------:R-:W-:-:S02]  /*c3d0*/  PRMT R33, R33, 0x5410, R54 ;  /* 0x0000541021217816 */ /* 0x000fc40000000036 */
[----:B------:R-:W-:Y:S02]  /*c3e0*/  PRMT R28, R28, 0x5410, R55 ;  /* 0x000054101c1c7816 */ /* 0x000fe40000000037 */
[----:B------:R-:W-:Y:S02]  /*c3f0*/  PRMT R29, R29, 0x5410, R52 ;  /* 0x000054101d1d7816 */ /* 0x000fe40000000034 */
[----:B------:R-:W-:Y:S02]  /*c400*/  PRMT R24, R24, 0x5410, R53 ;  /* 0x0000541018187816 */ /* 0x000fe40000000035 */
[----:B------:R-:W-:Y:S01]  /*c410*/  PRMT R25, R25, 0x5410, R50 ;  /* 0x0000541019197816 */ /* 0x000fe20000000032 */
[----:B0-----:R-:W-:Y:S06]  /*c420*/  @!P0 BRA `(.L_x_551) ;  /* 0x0000016800ec8947 */ /* 0x001fec0003800000 */
.L_x_809:
[----:B------:R-:W-:Y:S05]  /*c430*/  BSYNC B1 ;  /* 0x0000000000017941 */ /* 0x000fea0003800000 */
.L_x_550:
[----:B------:R-:W-:Y:S01]  /*c440*/  BSSY B1, `(.L_x_552) ;  /* 0x0000101000017945 */ /* 0x000fe20003800000 */
[----:B------:R-:W-:Y:S02]  /*c450*/  PRMT R14, R4, 0x5410, R51 ;  /* 0x00005410040e7816 */ /* 0x000fe40000000033 */
[----:B------:R-:W-:Y:S02]  /*c460*/  PRMT R15, R6, 0x5410, R49 ;  /* 0x00005410060f7816 */ /* 0x000fe40000000031 */
[----:B------:R-:W-:Y:S02]  /*c470*/  PRMT R10, R10, 0x5410, R7 ;  /* 0x000054100a0a7816 */ /* 0x000fe40000000007 */
[----:B------:R-:W-:Y:S01]  /*c480*/  PRMT R11, R11, 0x5410, R48 ;  /* 0x000054100b0b7816 */ /* 0x000fe20000000030 */
[----:B------:R-:W-:Y:S06]  /*c490*/  @P1 BRA `(.L_x_553) ;  /* 0x0000000c00ec1947 */ /* 0x000fec0003800000 */
[----:B0-----:R-:W0:Y:S01]  /*c4a0*/  LDC R5, c[0x0][0x3f4] ;  /* 0x0000fd00ff057b82 */ /* 0x001e220000000800 */
[----:B------:R-:W-:Y:S01]  /*c4b0*/  BSSY B2, `(.L_x_554) ;  /* 0x000002e000027945 */ /* 0x000fe20003800000 */
[-C--:B0-----:R-:W-:Y:S02]  /*c4c0*/  ISETP.GE.AND P0, PT, R22, R5.reuse, PT ;  /* 0x000000051600720c */ /* 0x081fe40003f06270 */
[-C--:B------:R-:W-:Y:S02]  /*c4d0*/  ISETP.GE.AND P1, PT, R187, R5.reuse, PT ;  /* 0x00000005bb00720c */ /* 0x080fe40003f26270 */
[-C--:B------:R-:W-:Y:S02]  /*c4e0*/  ISETP.GE.AND P2, PT, R186, R5.reuse, PT ;  /* 0x00000005ba00720c */ /* 0x080fe40003f46270 */
[-C--:B------:R-:W-:Y:S02]  /*c4f0*/  ISETP.GE.AND P3, PT, R189, R5.reuse, PT ;  /* 0x00000005bd00720c */ /* 0x080fe40003f66270 */
[----:B------:R-:W-:-:S02]  /*c500*/  ISETP.GE.AND P4, PT, R188, R5, PT ;  /* 0x00000005bc00720c */ /* 0x000fc40003f86270 */
[----:B------:R-:W-:-:S03]  /*c510*/  ISETP.GE.AND P5, PT, R190, R5, PT ;  /* 0x00000005be00720c */ /* 0x000fc60003fa6270 */
[----:B------:R-:W-:Y:S10]  /*c520*/  @P0 BRA `(.L_x_555) ;  /* 0x0000000000980947 */ /* 0x000ff40003800000 */
[----:B------:R-:W0:Y:S01]  /*c530*/  LDS.128 R4, [R3+0x10400] ;  /* 0x0104000003047984 */ /* 0x000e220000000c00 */
[C---:B------:R-:W-:Y:S01]  /*c540*/  IMAD.U32 R45, R37.reuse, 0x10000, RZ ;  /* 0x00010000252d7824 */ /* 0x040fe200078e00ff */
[----:B------:R-:W-:Y:S01]  /*c550*/  LOP3.LUT R48, R37, 0xffff0000, RZ, 0xc0, !PT ;  /* 0xffff000025307812 */ /* 0x000fe200078ec0ff */
[C---:B------:R-:W-:Y:S01]  /*c560*/  IMAD.U32 R44, R34.reuse, 0x10000, RZ ;  /* 0x00010000222c7824 */ /* 0x040fe200078e00ff */
[----:B------:R-:W-:Y:S01]  /*c570*/  LOP3.LUT R46, R34, 0xffff0000, RZ, 0xc0, !PT ;  /* 0xffff0000222e7812 */ /* 0x000fe200078ec0ff */
[C---:B0-----:R-:W-:Y:S01]  /*c580*/  IMAD.U32 R39, R4.reuse, 0x10000, RZ ;  /* 0x0001000004277824 */ /* 0x041fe200078e00ff */
[----:B------:R-:W-:Y:S01]  /*c590*/  LOP3.LUT R4, R4, 0xffff0000, RZ, 0xc0, !PT ;  /* 0xffff000004047812 */ /* 0x000fe200078ec0ff */
[C---:B------:R-:W-:Y:S01]  /*c5a0*/  IMAD.U32 R41, R5.reuse, 0x10000, RZ ;  /* 0x0001000005297824 */ /* 0x040fe200078e00ff */
[----:B------:R-:W-:Y:S01]  /*c5b0*/  LOP3.LUT R5, R5, 0xffff0000, RZ, 0xc0, !PT ;  /* 0xffff000005057812 */ /* 0x000fe200078ec0ff */
[C---:B------:R-:W-:Y:S01]  /*c5c0*/  IMAD.U32 R42, R6.reuse, 0x10000, RZ ;  /* 0x00010000062a7824 */ /* 0x040fe200078e00ff */
[----:B------:R-:W-:Y:S01]  /*c5d0*/  LOP3.LUT R6, R6, 0xffff0000, RZ, 0xc0, !PT ;  /* 0xffff000006067812 */ /* 0x000fe200078ec0ff */
[C---:B------:R-:W-:Y:S01]  /*c5e0*/  FMUL.FTZ R50, R4.reuse, R45 ;  /* 0x0000002d04327220 */ /* 0x040fe20000410000 */
[----:B------:R-:W-:Y:S01]  /*c5f0*/  FMUL.FTZ R4, R4, R44 ;  /* 0x0000002c04047220 */ /* 0x000fe20000410000 */
[----:B------:R-:W-:-:S02]  /*c600*/  IMAD.U32 R43, R7, 0x10000, RZ ;  /* 0x00010000072b7824 */ /* 0x000fc400078e00ff */
[----:B------:R-:W-:Y:S01]  /*c610*/  FMUL.FTZ R52, R5, R48 ;  /* 0x0000003005347220 */ /* 0x000fe20000410000 */
[C---:B------:R-:W-:Y:S01]  /*c620*/  FFMA.FTZ R50, R39.reuse, R44, -R50 ;  /* 0x0000002c27327223 */ /* 0x040fe20000010832 */
[----:B------:R-:W-:Y:S01]  /*c630*/  FFMA.FTZ R45, R39, R45, R4 ;  /* 0x0000002d272d7223 */ /* 0x000fe20000010004 */
[----:B------:R-:W-:Y:S01]  /*c640*/  LOP3.LUT R7, R7, 0xffff0000, RZ, 0xc0, !PT ;  /* 0xffff000007077812 */ /* 0x000fe200078ec0ff */
[-C--:B------:R-:W-:Y:S01]  /*c650*/  FMUL.FTZ R54, R5, R46.reuse ;  /* 0x0000002e05367220 */ /* 0x080fe20000410000 */
[C---:B------:R-:W-:Y:S01]  /*c660*/  LOP3.LUT R44, R38.reuse, 0xffff0000, RZ, 0xc0, !PT ;  /* 0xffff0000262c7812 */ /* 0x040fe200078ec0ff */
[----:B------:R-:W-:Y:S01]  /*c670*/  IMAD.U32 R39, R38, 0x10000, RZ ;  /* 0x0001000026277824 */ /* 0x000fe200078e00ff */
[C---:B------:R-:W-:Y:S01]  /*c680*/  LOP3.LUT R4, R35.reuse, 0xffff0000, RZ, 0xc0, !PT ;  /* 0xffff000023047812 */ /* 0x040fe200078ec0ff */
[----:B------:R-:W-:Y:S02]  /*c690*/  IMAD.U32 R5, R35, 0x10000, RZ ;  /* 0x0001000023057824 */ /* 0x000fe400078e00ff */
[C---:B------:R-:W-:Y:S01]  /*c6a0*/  FFMA.FTZ R52, R41.reuse, R46, -R52 ;  /* 0x0000002e29347223 */ /* 0x040fe20000010834 */
[----:B------:R-:W-:Y:S01]  /*c6b0*/  FFMA.FTZ R41, R41, R48, R54 ;  /* 0x0000003029297223 */ /* 0x000fe20000010036 */
[C---:B------:R-:W-:Y:S01]  /*c6c0*/  FMUL.FTZ R47, R6.reuse, R39 ;  /* 0x00000027062f7220 */ /* 0x040fe20000410000 */
[-C--:B------:R-:W-:Y:S01]  /*c6d0*/  FMUL.FTZ R46, R6, R5.reuse ;  /* 0x00000005062e7220 */ /* 0x080fe20000410000 */
[C---:B------:R-:W-:Y:S01]  /*c6e0*/  FMUL.FTZ R48, R7.reuse, R44 ;  /* 0x0000002c07307220 */ /* 0x040fe20000410000 */
[-C--:B------:R-:W-:Y:S01]  /*c6f0*/  FMUL.FTZ R49, R7, R4.reuse ;  /* 0x0000000407317220 */ /* 0x080fe20000410000 */
[C---:B------:R-:W-:Y:S01]  /*c700*/  FFMA.FTZ R6, R42.reuse, R5, -R47 ;  /* 0x000000052a067223 */ /* 0x040fe2000001082f */
[----:B------:R-:W-:Y:S01]  /*c710*/  FFMA.FTZ R39, R42, R39, R46 ;  /* 0x000000272a277223 */ /* 0x000fe2000001002e */
[C---:B------:R-:W-:Y:S01]  /*c720*/  FFMA.FTZ R7, R43.reuse, R4, -R48 ;  /* 0x000000042b077223 */ /* 0x040fe20000010830 */
[----:B------:R-:W-:Y:S01]  /*c730*/  FFMA.FTZ R44, R43, R44, R49 ;  /* 0x0000002c2b2c7223 */ /* 0x000fe20000010031 */
[----:B------:R-:W-:-:S02]  /*c740*/  F2FP.BF16.F32.PACK_AB R4, R45, R50 ;  /* 0x000000322d04723e */ /* 0x000fc400000010ff */
[----:B------:R-:W-:Y:S02]  /*c750*/  F2FP.BF16.F32.PACK_AB R5, R41, R52 ;  /* 0x000000342905723e */ /* 0x000fe400000010ff */
[----:B------:R-:W-:Y:S02]  /*c760*/  F2FP.BF16.F32.PACK_AB R6, R39, R6 ;  /* 0x000000062706723e */ /* 0x000fe400000010ff */
[----:B------:R-:W-:-:S05]  /*c770*/  F2FP.BF16.F32.PACK_AB R7, R44, R7 ;  /* 0x000000072c07723e */ /* 0x000fca00000010ff */
[----:B------:R0:W-:Y:S02]  /*c780*/  STS.128 [R3+0x10400], R4 ;  /* 0x0104000403007388 */ /* 0x0001e40000000c00 */
.L_x_555:
[----:B------:R-:W-:Y:S05]  /*c790*/  BSYNC B2 ;  /* 0x0000000000027941 */ /* 0x000fea0003800000 */
.L_x_554:
[----:B------:R-:W-:Y:S04]  /*c7a0*/  BSSY B2, `(.L_x_556) ;  /* 0x0000028000027945 */ /* 0x000fe80003800000 */
[----:B------:R-:W-:Y:S05]  /*c7b0*/  @P1 BRA `(.L_x_557) ;  /* 0x0000000000981947 */ /* 0x000fea0003800000 */
[----:B0-----:R-:W0:Y:S01]  /*c7c0*/  LDS.128 R4, [R0] ;  /* 0x0000000000047984 */ /* 0x001e220000000c00 */
        /* <DEDUP_REMOVED lines=36> */
[----:B------:R1:W-:Y:S02]  /*ca10*/  STS.128 [R0], R4 ;  /* 0x0000000400007388 */ /* 0x0003e40000000c00 */
.L_x_557:
[----:B------:R-:W-:Y:S05]  /*ca20*/  BSYNC B2 ;  /* 0x0000000000027941 */ /* 0x000fea0003800000 */
.L_x_556:
[----:B------:R-:W-:Y:S04]  /*ca30*/  BSSY B2, `(.L_x_558) ;  /* 0x0000028000027945 */ /* 0x000fe80003800000 */
[----:B------:R-:W-:Y:S05]  /*ca40*/  @P2 BRA `(.L_x_559) ;  /* 0x0000000000982947 */ /* 0x000fea0003800000 */
[----:B01----:R-:W0:Y:S01]  /*ca50*/  LDS.128 R4, [R3+0x14400] ;  /* 0x0144000003047984 */ /* 0x003e220000000c00 */
        /* <DEDUP_REMOVED lines=37> */
.L_x_559:
[----:B------:R-:W-:Y:S05]  /*ccb0*/  BSYNC B2 ;  /* 0x0000000000027941 */ /* 0x000fea0003800000 */
.L_x_558:
[----:B------:R-:W-:Y:S04]  /*ccc0*/  BSSY B2, `(.L_x_560) ;  /* 0x0000028000027945 */ /* 0x000fe80003800000 */
[----:B------:R-:W-:Y:S05]  /*ccd0*/  @P3 BRA `(.L_x_561) ;  /* 0x0000000000983947 */ /* 0x000fea0003800000 */
[----:B012---:R-:W0:Y:S01]  /*cce0*/  LDS.128 R4, [R0+0x4000] ;  /* 0x0040000000047984 */ /* 0x007e220000000c00 */
        /* <DEDUP_REMOVED lines=37> */
.L_x_561:
[----:B------:R-:W-:Y:S05]  /*cf40*/  BSYNC B2 ;  /* 0x0000000000027941 */ /* 0x000fea0003800000 */
.L_x_560:
[----:B------:R-:W-:Y:S04]  /*cf50*/  BSSY B2, `(.L_x_562) ;  /* 0x0000028000027945 */ /* 0x000fe80003800000 */
[----:B------:R-:W-:Y:S05]  /*cf60*/  @P4 BRA `(.L_x_563) ;  /* 0x0000000000984947 */ /* 0x000fea0003800000 */
[----:B0123--:R-:W0:Y:S01]  /*cf70*/  LDS.128 R4, [R3+0x18400] ;  /* 0x0184000003047984 */ /* 0x00fe220000000c00 */
        /* <DEDUP_REMOVED lines=37> */
.L_x_563:
[----:B------:R-:W-:Y:S05]  /*d1d0*/  BSYNC B2 ;  /* 0x0000000000027941 */ /* 0x000fea0003800000 */
.L_x_562:
[----:B------:R-:W-:Y:S05]  /*d1e0*/  @P5 BRA `(.L_x_553) ;  /* 0x0000000000985947 */ /* 0x000fea0003800000 */
[----:B01234-:R-:W0:Y:S01]  /*d1f0*/  LDS.128 R4, [R0+0x8000] ;  /* 0x0080000000047984 */ /* 0x01fe220000000c00 */
        /* <DEDUP_REMOVED lines=37> */
.L_x_553:
[----:B------:R-:W-:Y:S05]  /*d450*/  BSYNC B1 ;  /* 0x0000000000017941 */ /* 0x000fea0003800000 */
.L_x_552:
[----:B------:R-:W-:-:S13]  /*d460*/  ISETP.GE.AND P0, PT, R207, R40, PT ;  /* 0x00000028cf00720c */ /* 0x000fda0003f06270 */
[----:B------:R-:W-:Y:S05]  /*d470*/  @P0 BRA `(.L_x_564) ;  /* 0x0000003800dc0947 */ /* 0x000fea0003800000 */
[----:B01234-:R-:W0:Y:S01]  /*d480*/  LDC R5, c[0x0][0x3f4] ;  /* 0x0000fd00ff057b82 */ /* 0x01fe220000000800 */
        /* <DEDUP_REMOVED lines=12> */
[----:B------:R-:W-:Y:S02]  /*d550*/  LOP3.LUT R46, R34, 0xffff0000, RZ, 0xc0, !PT ;  /* 0xffff0000222e7812 */ /* 0x000fe400078ec0ff */
[----:B------:R-:W-:Y:S01]  /*d560*/  LOP3.LUT R47, R38, 0xffff0000, RZ, 0xc0, !PT ;  /* 0xffff0000262f7812 */ /* 0x000fe200078ec0ff */
[C---:B0-----:R-:W-:Y:S01]  /*d570*/  IMAD.U32 R39, R4.reuse, 0x10000, RZ ;  /* 0x0001000004277824 */ /* 0x041fe200078e00ff */
[----:B------:R-:W-:Y:S01]  /*d580*/  LOP3.LUT R4, R4, 0xffff0000, RZ, 0xc0, !PT ;  /* 0xffff000004047812 */ /* 0x000fe200078ec0ff */
[C---:B------:R-:W-:Y:S01]  /*d590*/  IMAD.U32 R40, R5.reuse, 0x10000, RZ ;  /* 0x0001000005287824 */ /* 0x040fe200078e00ff */
[----:B------:R-:W-:Y:S01]  /*d5a0*/  LOP3.LUT R5, R5, 0xffff0000, RZ, 0xc0, !PT ;  /* 0xffff000005057812 */ /* 0x000fe200078ec0ff */
[----:B------:R-:W-:Y:S01]  /*d5b0*/  IMAD.U32 R37, R7, 0x10000, RZ ;  /* 0x0001000007257824 */ /* 0x000fe200078e00ff */
[----:B------:R-:W-:Y:S01]  /*d5c0*/  SHF.L.U32 R34, R6, 0x10, RZ ;  /* 0x0000001006227819 */ /* 0x000fe200000006ff */
[-C--:B------:R-:W-:Y:S01]  /*d5d0*/  FMUL.FTZ R42, R45, R4.reuse ;  /* 0x000000042d2a7220 */ /* 0x080fe20000410000 */
[C---:B------:R-:W-:Y:S01]  /*d5e0*/  FMUL.FTZ R44, R43.reuse, R4 ;  /* 0x000000042b2c7220 */ /* 0x040fe20000410000 */
[----:B------:R-:W-:Y:S01]  /*d5f0*/  FMUL.FTZ R41, R48, R5 ;  /* 0x0000000530297220 */ /* 0x000fe20000410000 */
[----:B------:R-:W-:Y:S01]  /*d600*/  LOP3.LUT R6, R6, 0xffff0000, RZ, 0xc0, !PT ;  /* 0xffff000006067812 */ /* 0x000fe200078ec0ff */
[-C--:B------:R-:W-:Y:S01]  /*d610*/  FFMA.FTZ R4, R43, R39.reuse, -R42 ;  /* 0x000000272b047223 */ /* 0x080fe2000001082a */
[----:B------:R-:W-:Y:S01]  /*d620*/  FFMA.FTZ R39, R45, R39, R44 ;  /* 0x000000272d277223 */ /* 0x000fe2000001002c */
[C---:B------:R-:W-:Y:S01]  /*d630*/  FMUL.FTZ R43, R46.reuse, R5 ;  /* 0x000000052e2b7220 */ /* 0x040fe20000410000 */
[----:B------:R-:W-:Y:S01]  /*d640*/  LOP3.LUT R7, R7, 0xffff0000, RZ, 0xc0, !PT ;  /* 0xffff000007077812 */ /* 0x000fe200078ec0ff */
[----:B------:R-:W-:Y:S01]  /*d650*/  FFMA.FTZ R5, R46, R40, -R41 ;  /* 0x000000282e057223 */ /* 0x000fe20000010829 */
[----:B------:R-:W-:Y:S01]  /*d660*/  LOP3.LUT R45, R35, 0xffff0000, RZ, 0xc0, !PT ;  /* 0xffff0000232d7812 */ /* 0x000fe200078ec0ff */
[----:B------:R-:W-:-:S02]  /*d670*/  IMAD.U32 R46, R38, 0x10000, RZ ;  /* 0x00010000262e7824 */ /* 0x000fc400078e00ff */
[----:B------:R-:W-:Y:S01]  /*d680*/  FFMA.FTZ R40, R48, R40, R43 ;  /* 0x0000002830287223 */ /* 0x000fe2000001002b */
[----:B------:R-:W-:Y:S02]  /*d690*/  IMAD.U32 R44, R35, 0x10000, RZ ;  /* 0x00010000232c7824 */ /* 0x000fe400078e00ff */
[-C--:B------:R-:W-:Y:S01]  /*d6a0*/  FMUL.FTZ R38, R47, R7.reuse ;  /* 0x000000072f267220 */ /* 0x080fe20000410000 */
[-C--:B------:R-:W-:Y:S01]  /*d6b0*/  FMUL.FTZ R35, R46, R6.reuse ;  /* 0x000000062e237220 */ /* 0x080fe20000410000 */
[C---:B------:R-:W-:Y:S01]  /*d6c0*/  FMUL.FTZ R42, R45.reuse, R7 ;  /* 0x000000072d2a7220 */ /* 0x040fe20000410000 */
[C---:B------:R-:W-:Y:S01]  /*d6d0*/  FMUL.FTZ R41, R44.reuse, R6 ;  /* 0x000000062c297220 */ /* 0x040fe20000410000 */
[-C--:B------:R-:W-:Y:S01]  /*d6e0*/  FFMA.FTZ R7, R45, R37.reuse, -R38 ;  /* 0x000000252d077223 */ /* 0x080fe20000010826 */
[-C--:B------:R-:W-:Y:S01]  /*d6f0*/  FFMA.FTZ R6, R44, R34.reuse, -R35 ;  /* 0x000000222c067223 */ /* 0x080fe20000010823 */
[----:B------:R-:W-:Y:S01]  /*d700*/  FFMA.FTZ R42, R47, R37, R42 ;  /* 0x000000252f2a7223 */ /* 0x000fe2000001002a */
[----:B------:R-:W-:Y:S01]  /*d710*/  FFMA.FTZ R41, R46, R34, R41 ;  /* 0x000000222e297223 */ /* 0x000fe20000010029 */
[----:B------:R-:W-:-:S02]  /*d720*/  F2FP.BF16.F32.PACK_AB R4, R39, R4 ;  /* 0x000000042704723e */ /* 0x000fc400000010ff */
[----:B------:R-:W-:Y:S02]  /*d730*/  F2FP.BF16.F32.PACK_AB R5, R40, R5 ;  /* 0x000000052805723e */ /* 0x000fe400000010ff */
[----:B------:R-:W-:Y:S02]  /*d740*/  F2FP.BF16.F32.PACK_AB R6, R41, R6 ;  /* 0x000000062906723e */ /* 0x000fe400000010ff */
[----:B------:R-:W-:-:S05]  /*d750*/  F2FP.BF16.F32.PACK_AB R7, R42, R7 ;  /* 0x000000072a07723e */ /* 0x000fca00000010ff */
[----:B------:R0:W-:Y:S02]  /*d760*/  STS.128 [R3+0x12400], R4 ;  /* 0x0124000403007388 */ /* 0x0001e40000000c00 */
.L_x_566:
[----:B------:R-:W-:Y:S05]  /*d770*/  BSYNC B1 ;  /* 0x0000000000017941 */ /* 0x000fea0003800000 */
.L_x_565:
[----:B------:R-:W-:Y:S04]  /*d780*/  BSSY B1, `(.L_x_567) ;  /* 0x0000028000017945 */ /* 0x000fe80003800000 */
[----:B------:R-:W-:Y:S05]  /*d790*/  @P1 BRA `(.L_x_568) ;  /* 0x0000000000981947 */ /* 0x000fea0003800000 */
[----:B0-----:R-:W0:Y:S01]  /*d7a0*/  LDS.128 R4, [R0+0x2000] ;  /* 0x0020000000047984 */ /* 0x001e220000000c00 */
[----:B------:R-:W-:Y:S01]  /*d7b0*/  IMAD.U32 R40, R30, 0x10000, RZ ;  /* 0x000100001e287824 */ /* 0x000fe200078e00ff */
[C---:B------:R-:W-:Y:S01]  /*d7c0*/  LOP3.LUT R43, R32.reuse, 0xffff0000, RZ, 0xc0, !PT ;  /* 0xffff0000202b7812 */ /* 0x040fe200078ec0ff */
[----:B------:R-:W-:Y:S01]  /*d7d0*/  IMAD.U32 R42, R32, 0x10000, RZ ;  /* 0x00010000202a7824 */ /* 0x000fe200078e00ff */
[----:B------:R-:W-:Y:S02]  /*d7e0*/  LOP3.LUT R41, R30, 0xffff0000, RZ, 0xc0, !PT ;  /* 0xffff00001e297812 */ /* 0x000fe400078ec0ff */
[----:B------:R-:W-:Y:S01]  /*d7f0*/  LOP3.LUT R44, R33, 0xffff0000, RZ, 0xc0, !PT ;  /* 0xffff0000212c7812 */ /* 0x000fe200078ec0ff */
[C---:B0-----:R-:W-:Y:S01]  /*d800*/  IMAD.U32 R34, R4.reuse, 0x10000, RZ ;  /* 0x0001000004227824 */ /* 0x041fe200078e00ff */
[----:B------:R-:W-:Y:S01]  /*d810*/  LOP3.LUT R4, R4, 0xffff0000, RZ, 0xc0, !PT ;  /* 0xffff000004047812 */ /* 0x000fe200078ec0ff */
[C---:B------:R-:W-:Y:S01]  /*d820*/  IMAD.U32 R35, R5.reuse, 0x10000, RZ ;  /* 0x0001000005237824 */ /* 0x040fe200078e00ff */
[----:B------:R-:W-:Y:S01]  /*d830*/  LOP3.LUT R5, R5, 0xffff0000, RZ, 0xc0, !PT ;  /* 0xffff000005057812 */ /* 0x000fe200078ec0ff */
[C---:B------:R-:W-:Y:S01]  /*d840*/  IMAD.U32 R32, R7.reuse, 0x10000, RZ ;  /* 0x0001000007207824 */ /* 0x040fe200078e00ff */
[----:B------:R-:W-:Y:S01]  /*d850*/  LOP3.LUT R7, R7, 0xffff0000, RZ, 0xc0, !PT ;  /* 0xffff000007077812 */ /* 0x000fe200078ec0ff */
[-C--:B------:R-:W-:Y:S01]  /*d860*/  FMUL.FTZ R37, R42, R4.reuse ;  /* 0x000000042a257220 */ /* 0x080fe20000410000 */
[----:B------:R-:W-:Y:S01]  /*d870*/  FMUL.FTZ R39, R40, R4 ;  /* 0x0000000428277220 */ /* 0x000fe20000410000 */
[----:B------:R-:W-:Y:S01]  /*d880*/  FMUL.FTZ R38, R43, R5 ;  /* 0x000000052b267220 */ /* 0x000fe20000410000 */
[----:B------:R-:W-:-:S02]  /*d890*/  IMAD.U32 R30, R6, 0x10000, RZ ;  /* 0x00010000061e7824 */ /* 0x000fc400078e00ff */
[-C--:B------:R-:W-:Y:S01]  /*d8a0*/  FFMA.FTZ R4, R40, R34.reuse, -R37 ;  /* 0x0000002228047223 */ /* 0x080fe20000010825 */
[----:B------:R-:W-:Y:S01]  /*d8b0*/  FFMA.FTZ R39, R42, R34, R39 ;  /* 0x000000222a277223 */ /* 0x000fe20000010027 */
[C---:B------:R-:W-:Y:S01]  /*d8c0*/  FMUL.FTZ R34, R41.reuse, R5 ;  /* 0x0000000529227220 */ /* 0x040fe20000410000 */
[----:B------:R-:W-:Y:S01]  /*d8d0*/  LOP3.LUT R6, R6, 0xffff0000, RZ, 0xc0, !PT ;  /* 0xffff000006067812 */ /* 0x000fe200078ec0ff */
[-C--:B------:R-:W-:Y:S01]  /*d8e0*/  FFMA.FTZ R5, R41, R35.reuse, -R38 ;  /* 0x0000002329057223 */ /* 0x080fe20000010826 */
[----:B------:R-:W-:Y:S01]  /*d8f0*/  LOP3.LUT R40, R31, 0xffff0000, RZ, 0xc0, !PT ;  /* 0xffff00001f287812 */ /* 0x000fe200078ec0ff */
[----:B------:R-:W-:Y:S02]  /*d900*/  IMAD.U32 R42, R33, 0x10000, RZ ;  /* 0x00010000212a7824 */ /* 0x000fe400078e00ff */
[----:B------:R-:W-:Y:S01]  /*d910*/  FFMA.FTZ R34, R43, R35, R34 ;  /* 0x000000232b227223 */ /* 0x000fe20000010022 */
[----:B------:R-:W-:Y:S02]  /*d920*/  IMAD.U32 R38, R31, 0x10000, RZ ;  /* 0x000100001f267824 */ /* 0x000fe400078e00ff */
[-C--:B------:R-:W-:Y:S01]  /*d930*/  FMUL.FTZ R35, R44, R7.reuse ;  /* 0x000000072c237220 */ /* 0x080fe20000410000 */
[-C--:B------:R-:W-:Y:S01]  /*d940*/  FMUL.FTZ R31, R42, R6.reuse ;  /* 0x000000062a1f7220 */ /* 0x080fe20000410000 */
        /* <DEDUP_REMOVED lines=9> */
[----:B------:R-:W-:-:S05]  /*d9e0*/  F2FP.BF16.F32.PACK_AB R7, R32, R7 ;  /* 0x000000072007723e */ /* 0x000fca00000010ff */
[----:B------:R1:W-:Y:S02]  /*d9f0*/  STS.128 [R0+0x2000], R4 ;  /* 0x0020000400007388 */ /* 0x0003e40000000c00 */
.L_x_568:
[----:B------:R-:W-:Y:S05]  /*da00*/  BSYNC B1 ;  /* 0x0000000000017941 */ /* 0x000fea0003800000 */
.L_x_567:
[----:B------:R-:W-:Y:S04]  /*da10*/  BSSY B1, `(.L_x_569) ;  /* 0x0000028000017945 */ /* 0x000fe80003800000 */
[----:B------:R-:W-:Y:S05]  /*da20*/  @P2 BRA `(.L_x_570) ;  /* 0x0000000000982947 */ /* 0x000fea0003800000 */
[----:B01----:R-:W0:Y:S01]  /*da30*/  LDS.128 R4, [R3+0x16400] ;  /* 0x0164000003047984 */ /* 0x003e220000000c00 */
        /* <DEDUP_REMOVED lines=37> */
.L_x_570:
[----:B------:R-:W-:Y:S05]  /*dc90*/  BSYNC B1 ;  /* 0x0000000000017941 */ /* 0x000fea0003800000 */
.L_x_569:
[----:B------:R-:W-:Y:S04]  /*dca0*/  BSSY B1, `(.L_x_571) ;  /* 0x0000028000017945 */ /* 0x000fe80003800000 */
[----:B------:R-:W-:Y:S05]  /*dcb0*/  @P3 BRA `(.L_x_572) ;  /* 0x0000000000983947 */ /* 0x000fea0003800000 */
[----:B012---:R-:W0:Y:S01]  /*dcc0*/  LDS.128 R4, [R0+0x6000] ;  /* 0x0060000000047984 */ /* 0x007e220000000c00 */
        /* <DEDUP_REMOVED lines=37> */
.L_x_572:
[----:B------:R-:W-:Y:S05]  /*df20*/  BSYNC B1 ;  /* 0x0000000000017941 */ /* 0x000fea0003800000 */
.L_x_571:
[----:B------:R-:W-:Y:S04]  /*df30*/  BSSY B1, `(.L_x_573) ;  /* 0x0000028000017945 */ /* 0x000fe80003800000 */
[----:B------:R-:W-:Y:S05]  /*df40*/  @P4 BRA `(.L_x_574) ;  /* 0x0000000000984947 */ /* 0x000fea0003800000 */
[----:B0123--:R-:W0:Y:S01]  /*df50*/  LDS.128 R4, [R3+0x1a400] ;  /* 0x01a4000003047984 */ /* 0x00fe220000000c00 */
        /* <DEDUP_REMOVED lines=37> */
.L_x_574:
[----:B------:R-:W-:Y:S05]  /*e1b0*/  BSYNC B1 ;  /* 0x0000000000017941 */ /* 0x000fea0003800000 */
.L_x_573:
[----:B------:R-:W-:Y:S05]  /*e1c0*/  @P5 BRA `(.L_x_564) ;  /* 0x0000002c00885947 */ /* 0x000fea0003800000 */
[----:B01234-:R-:W0:Y:S01]  /*e1d0*/  LDS.128 R4, [R0+0xa000] ;  /* 0x00a0000000047984 */ /* 0x01fe220000000c00 */
        /* <DEDUP_REMOVED lines=17> */
[----:B------:R-:W-:Y:S01]  /*e2f0*/  FMUL.FTZ R15, R24, R5 ;  /* 0x00000005180f7220 */ /* 0x000fe20000410000 */
        /* <DEDUP_REMOVED lines=18> */
[----:B------:R0:W-:Y:S01]  /*e420*/  STS.128 [R0+0xa000], R4 ;  /* 0x00a0000400007388 */ /* 0x0001e20000000c00 */
[----:B------:R-:W-:Y:S05]  /*e430*/  BRA `(.L_x_564) ;  /* 0x0000002800ec7947 */ /* 0x000fea0003800000 */
.L_x_546:
[----:B------:R-:W-:-:S03]  /*e440*/  UMOV UR4, 0xffffffff ;  /* 0xffffffff00047882 */ /* 0x000fc60000000000 */
[----:B------:R-:W-:Y:S05]  /*e450*/  BRA.DIV UR4, `(.L_x_575) ;  /* 0x0000014a04f47947 */ /* 0x000fea000b800000 */
[----:B------:R0:W1:Y:S04]  /*e460*/  SHFL.IDX PT, R41, R42, RZ, 0x1c1f ;  /* 0x001c1fff2a297589 */ /* 0x00006800000e0000 */
[----:B------:R0:W2:Y:S04]  /*e470*/  SHFL.IDX PT, R40, R37, RZ, 0x1c1f ;  /* 0x001c1fff25287589 */ /* 0x0000a800000e0000 */
[----:B------:R0:W3:Y:S04]  /*e480*/  SHFL.IDX PT, R21, R44, RZ, 0x1c1f ;  /* 0x001c1fff2c157589 */ /* 0x0000e800000e0000 */
[----:B------:R0:W4:Y:S02]  /*e490*/  SHFL.IDX PT, R20, R24, RZ, 0x1c1f ;  /* 0x001c1fff18147589 */ /* 0x00012400000e0000 */
.L_x_815:
[----:B------:R-:W-:Y:S01]  /*e4a0*/  ULDC UR4, c[0x0][0x448] ;  /* 0x0001120000047ab9 */ /* 0x000fe20000000800 */
[----:B------:R-:W-:Y:S01]  /*e4b0*/  BSSY B1, `(.L_x_576) ;  /* 0x0000031000017945 */ /* 0x000fe20003800000 */
[----:B0-----:R-:W-:Y:S01]  /*e4c0*/  IMAD R37, R150, UR4, RZ ;  /* 0x0000000496257c24 */ /* 0x001fe2000f8e02ff */
[----:B------:R-:W-:Y:S02]  /*e4d0*/  CS2R R4, SRZ ;  /* 0x0000000000047805 */ /* 0x000fe4000001ff00 */
[----:B------:R-:W-:Y:S02]  /*e4e0*/  CS2R R6, SRZ ;  /* 0x0000000000067805 */ /* 0x000fe4000001ff00 */
[----:B------:R-:W-:Y:S02]  /*e4f0*/  CS2R R8, SRZ ;  /* 0x0000000000087805 */ /* 0x000fe4000001ff00 */
[----:B------:R-:W-:Y:S02]  /*e500*/  CS2R R10, SRZ ;  /* 0x00000000000a7805 */ /* 0x000fe4000001ff00 */
[----:B------:R-:W-:Y:S01]  /*e510*/  ISETP.GE.AND P0, PT, R0, R37, PT ;  /* 0x000000250000720c */ /* 0x000fe20003f06270 */
[----:B------:R-:W-:Y:S01]  /*e520*/  IMAD R37, R145, -0x80, R37 ;  /* 0xffffff8091257824 */ /* 0x000fe200078e0225 */
[----:B------:R-:W-:-:S02]  /*e530*/  CS2R R12, SRZ ;  /* 0x00000000000c7805 */ /* 0x000fc4000001ff00 */
[----:B------:R-:W-:Y:S02]  /*e540*/  CS2R R14, SRZ ;  /* 0x00000000000e7805 */ /* 0x000fe4000001ff00 */
[----:B------:R-:W-:Y:S02]  /*e550*/  CS2R R24, SRZ ;  /* 0x0000000000187805 */ /* 0x000fe4000001ff00 */
[----:B------:R-:W-:Y:S02]  /*e560*/  CS2R R26, SRZ ;  /* 0x00000000001a7805 */ /* 0x000fe4000001ff00 */
[----:B------:R-:W-:Y:S02]  /*e570*/  CS2R R28, SRZ ;  /* 0x00000000001c7805 */ /* 0x000fe4000001ff00 */
[----:B------:R-:W-:Y:S02]  /*e580*/  CS2R R30, SRZ ;  /* 0x00000000001e7805 */ /* 0x000fe4000001ff00 */
[----:B------:R-:W-:-:S02]  /*e590*/  CS2R R32, SRZ ;  /* 0x0000000000207805 */ /* 0x000fc4000001ff00 */
[----:B------:R-:W-:Y:S01]  /*e5a0*/  CS2R R34, SRZ ;  /* 0x0000000000227805 */ /* 0x000fe2000001ff00 */
[----:B------:R-:W-:Y:S06]  /*e5b0*/  @P0 BRA `(.L_x_577) ;  /* 0x0000000000800947 */ /* 0x000fec0003800000 */
[C---:B------:R-:W-:Y:S01]  /*e5c0*/  VIADD R0, R18.reuse, 0x20 ;  /* 0x0000002012007836 */ /* 0x040fe20000000000 */
[----:B------:R-:W-:Y:S01]  /*e5d0*/  ULDC UR4, c[0x0][0x3f4] ;  /* 0x0000fd0000047ab9 */ /* 0x000fe20000000800 */
[C---:B------:R-:W-:Y:S01]  /*e5e0*/  VIADD R3, R18.reuse, 0x40 ;  /* 0x0000004012037836 */ /* 0x040fe20000000000 */
[----:B------:R-:W-:Y:S02]  /*e5f0*/  ISETP.GE.AND P0, PT, R18, UR4, PT ;  /* 0x0000000412007c0c */ /* 0x000fe4000bf06270 */
[----:B------:R-:W-:Y:S02]  /*e600*/  CS2R R24, SRZ ;  /* 0x0000000000187805 */ /* 0x000fe4000001ff00 */
[----:B------:R-:W-:Y:S02]  /*e610*/  ISETP.GE.AND P1, PT, R0, UR4, PT ;  /* 0x0000000400007c0c */ /* 0x000fe4000bf26270 */
[----:B------:R-:W-:Y:S02]  /*e620*/  CS2R R26, SRZ ;  /* 0x00000000001a7805 */ /* 0x000fe4000001ff00 */
[----:B------:R-:W-:-:S02]  /*e630*/  ISETP.GE.AND P2, PT, R3, UR4, PT ;  /* 0x0000000403007c0c */ /* 0x000fc4000bf46270 */
[----:B------:R-:W-:Y:S02]  /*e640*/  CS2R R4, SRZ ;  /* 0x0000000000047805 */ /* 0x000fe4000001ff00 */
[----:B------:R-:W-:Y:S02]  /*e650*/  CS2R R6, SRZ ;  /* 0x0000000000067805 */ /* 0x000fe4000001ff00 */
[----:B------:R-:W-:Y:S01]  /*e660*/  CS2R R28, SRZ ;  /* 0x00000000001c7805 */ /* 0x000fe2000001ff00 */
[----:B-12---:R-:W-:-:S04]  /*e670*/  @!P0 IMAD.WIDE R12, R18, 0x2, R40 ;  /* 0x00000002120c8825 */ /* 0x006fc800078e0228 */
[----:B------:R-:W-:Y:S01]  /*e680*/  @!P1 IMAD.SHL.U32 R43, R229, 0x8, RZ ;  /* 0x00000008e52b9824 */ /* 0x000fe200078e00ff */
[----:B------:R0:W5:Y:S01]  /*e690*/  @!P0 LD.E.128 R24, desc[UR58][R12.64] ;  /* 0x0000003a0c188980 */ /* 0x000162000c101d00 */
[----:B------:R-:W-:Y:S01]  /*e6a0*/  @!P2 IMAD.SHL.U32 R45, R230, 0x8, RZ ;  /* 0x00000008e62da824 */ /* 0x000fe200078e00ff */
[----:B------:R-:W-:Y:S01]  /*e6b0*/  CS2R R30, SRZ ;  /* 0x00000000001e7805 */ /* 0x000fe2000001ff00 */
[--C-:B------:R-:W-:Y:S01]  /*e6c0*/  @!P1 IMAD.WIDE R38, R43, 0x2, R40.reuse ;  /* 0x000000022b269825 */ /* 0x100fe200078e0228 */
[----:B------:R-:W-:Y:S02]  /*e6d0*/  CS2R R8, SRZ ;  /* 0x0000000000087805 */ /* 0x000fe4000001ff00 */
[----:B------:R-:W-:Y:S02]  /*e6e0*/  CS2R R10, SRZ ;  /* 0x00000000000a7805 */ /* 0x000fe4000001ff00 */
[----:B------:R-:W-:Y:S01]  /*e6f0*/  CS2R R32, SRZ ;  /* 0x0000000000207805 */ /* 0x000fe2000001ff00 */
[----:B------:R-:W-:Y:S01]  /*e700*/  @!P2 IMAD.WIDE R40, R45, 0x2, R40 ;  /* 0x000000022d28a825 */ /* 0x000fe200078e0228 */
[----:B------:R-:W-:-:S02]  /*e710*/  CS2R R34, SRZ ;  /* 0x0000000000227805 */ /* 0x000fc4000001ff00 */
[----:B------:R-:W-:Y:S02]  /*e720*/  CS2R R14, SRZ ;  /* 0x00000000000e7805 */ /* 0x000fe4000001ff00 */
[----:B0-----:R-:W-:Y:S01]  /*e730*/  CS2R R12, SRZ ;  /* 0x00000000000c7805 */ /* 0x001fe2000001ff00 */
[--C-:B---34-:R-:W-:Y:S01]  /*e740*/  @!P1 IMAD.WIDE R42, R43, 0x2, R20.reuse ;  /* 0x000000022b2a9825 */ /* 0x118fe200078e0214 */
[----:B------:R0:W5:Y:S03]  /*e750*/  @!P1 LD.E.128 R28, desc[UR58][R38.64] ;  /* 0x0000003a261c9980 */ /* 0x000166000c101d00 */
[--C-:B------:R-:W-:Y:S01]  /*e760*/  @!P2 IMAD.WIDE R44, R45, 0x2, R20.reuse ;  /* 0x000000022d2ca825 */ /* 0x100fe200078e0214 */
[----:B------:R0:W5:Y:S03]  /*e770*/  @!P1 LD.E.128 R8, desc[UR58][R42.64] ;  /* 0x0000003a2a089980 */ /* 0x000166000c101d00 */
[----:B------:R-:W-:Y:S01]  /*e780*/  @!P0 IMAD.WIDE R20, R18, 0x2, R20 ;  /* 0x0000000212148825 */ /* 0x000fe200078e0214 */
[----:B------:R0:W5:Y:S04]  /*e790*/  @!P2 LD.E.128 R32, desc[UR58][R40.64] ;  /* 0x0000003a2820a980 */ /* 0x000168000c101d00 */
[----:B------:R0:W5:Y:S04]  /*e7a0*/  @!P0 LD.E.128 R4, desc[UR58][R20.64] ;  /* 0x0000003a14048980 */ /* 0x000168000c101d00 */
[----:B------:R0:W5:Y:S02]  /*e7b0*/  @!P2 LD.E.128 R12, desc[UR58][R44.64] ;  /* 0x0000003a2c0ca980 */ /* 0x000164000c101d00 */
.L_x_577:
[----:B------:R-:W-:Y:S05]  /*e7c0*/  BSYNC B1 ;  /* 0x0000000000017941 */ /* 0x000fea0003800000 */
.L_x_576:
[----:B0---4-:R-:W-:Y:S01]  /*e7d0*/  LEA.HI R20, R206, R206, RZ, 0x1 ;  /* 0x000000cece147211 */ /* 0x011fe200078f08ff */
[--C-:B-----5:R-:W-:Y:S01]  /*e7e0*/  IMAD.MOV.U32 R38, RZ, RZ, R5.reuse ;  /* 0x000000ffff267224 */ /* 0x120fe200078e0005 */
[----:B------:R-:W-:Y:S01]  /*e7f0*/  SHF.R.U64 R55, R4, 0x10, R5 ;  /* 0x0000001004377819 */ /* 0x000fe20000001205 */
[----:B------:R-:W-:Y:S01]  /*e800*/  IMAD.MOV.U32 R3, RZ, RZ, R25 ;  /* 0x000000ffff037224 */ /* 0x000fe200078e0019 */
[----:B---3--:R-:W-:Y:S01]  /*e810*/  LOP3.LUT R21, R20, 0xfffffffe, RZ, 0xc0, !PT ;  /* 0xfffffffe14157812 */ /* 0x008fe200078ec0ff */
[----:B------:R-:W-:Y:S01]  /*e820*/  IMAD.MOV.U32 R42, RZ, RZ, R31 ;  /* 0x000000ffff2a7224 */ /* 0x000fe200078e001f */
[----:B------:R-:W-:Y:S01]  /*e830*/  SHF.R.U32.HI R53, RZ, 0x10, R5 ;  /* 0x00000010ff357819 */ /* 0x000fe20000011605 */
[----:B------:R-:W-:Y:S01]  /*e840*/  IMAD.MOV.U32 R0, RZ, RZ, R24 ;  /* 0x000000ffff007224 */ /* 0x000fe200078e0018 */
[----:B------:R-:W-:Y:S01]  /*e850*/  SHF.R.U64 R67, R24, 0x10, R25 ;  /* 0x0000001018437819 */ /* 0x000fe20000001219 */
[----:B------:R-:W-:Y:S01]  /*e860*/  IMAD.IADD R21, R206, 0x1, -R21 ;  /* 0x00000001ce157824 */ /* 0x000fe200078e0a15 */
[----:B------:R-:W-:Y:S01]  /*e870*/  SHF.R.U32.HI R64, RZ, 0x10, R25 ;  /* 0x00000010ff407819 */ /* 0x000fe20000011619 */
[--C-:B------:R-:W-:Y:S01]  /*e880*/  IMAD.MOV.U32 R25, RZ, RZ, R27.reuse ;  /* 0x000000ffff197224 */ /* 0x100fe200078e001b */
[----:B------:R-:W-:Y:S01]  /*e890*/  SHF.R.U64 R65, R26, 0x10, R27 ;  /* 0x000000101a417819 */ /* 0x000fe2000000121b */
[----:B------:R-:W-:Y:S01]  /*e8a0*/  IMAD.MOV.U32 R46, RZ, RZ, R35 ;  /* 0x000000ffff2e7224 */ /* 0x000fe200078e0023 */
[----:B------:R-:W-:Y:S01]  /*e8b0*/  SHF.L.U32 R5, R21, 0x1f, RZ ;  /* 0x0000001f15057819 */ /* 0x000fe200000006ff */
[----:B------:R-:W-:Y:S01]  /*e8c0*/  IMAD.MOV.U32 R24, RZ, RZ, R26 ;  /* 0x000000ffff187224 */ /* 0x000fe200078e001a */
[----:B------:R-:W-:Y:S01]  /*e8d0*/  SHF.R.U32.HI R62, RZ, 0x10, R27 ;  /* 0x00000010ff3e7819 */ /* 0x000fe2000001161b */
[--C-:B------:R-:W-:Y:S01]  /*e8e0*/  IMAD.MOV.U32 R27, RZ, RZ, R29.reuse ;  /* 0x000000ffff1b7224 */ /* 0x100fe200078e001d */
[----:B------:R-:W0:Y:S01]  /*e8f0*/  SYNCS.PHASECHK.TRANS64.TRYWAIT P0, [R2+URZ+0x34800], R5 ;  /* 0x03480005020075a7 */ /* 0x000e22000800017f */
[----:B------:R-:W-:Y:S01]  /*e900*/  SHF.R.U32.HI R60, RZ, 0x10, R29 ;  /* 0x00000010ff3c7819 */ /* 0x000fe2000001161d */
[----:B------:R-:W-:Y:S01]  /*e910*/  IMAD.MOV.U32 R26, RZ, RZ, R28 ;  /* 0x000000ffff1a7224 */ /* 0x000fe200078e001c */
[----:B------:R-:W-:Y:S01]  /*e920*/  SHF.R.U32.HI R61, RZ, 0x10, R31 ;  /* 0x00000010ff3d7819 */ /* 0x000fe2000001161f */
[----:B-1----:R-:W-:Y:S01]  /*e930*/  IMAD.MOV.U32 R41, RZ, RZ, R30 ;  /* 0x000000ffff297224 */ /* 0x002fe200078e001e */
[--C-:B------:R-:W-:Y:S01]  /*e940*/  SHF.R.U64 R54, R34, 0x10, R35.reuse ;  /* 0x0000001022367819 */ /* 0x100fe20000001223 */
[----:B------:R-:W-:Y:S01]  /*e950*/  IMAD.MOV.U32 R43, RZ, RZ, R32 ;  /* 0x000000ffff2b7224 */ /* 0x000fe200078e0020 */
[----:B------:R-:W-:Y:S01]  /*e960*/  SHF.R.U32.HI R57, RZ, 0x10, R35 ;  /* 0x00000010ff397819 */ /* 0x000fe20000011623 */
[----:B------:R-:W-:Y:S01]  /*e970*/  IMAD.MOV.U32 R44, RZ, RZ, R33 ;  /* 0x000000ffff2c7224 */ /* 0x000fe200078e0021 */
[----:B------:R-:W-:Y:S01]  /*e980*/  PRMT R35, R25, 0x5410, R62 ;  /* 0x0000541019237816 */ /* 0x000fe2000000003e */
[----:B------:R-:W-:Y:S01]  /*e990*/  IMAD.MOV.U32 R45, RZ, RZ, R34 ;  /* 0x000000ffff2d7224 */ /* 0x000fe200078e0022 */
[----:B------:R-:W-:Y:S01]  /*e9a0*/  SHF.R.U64 R63, R28, 0x10, R29 ;  /* 0x000000101c3f7819 */ /* 0x000fe2000000121d */
[----:B------:R-:W-:Y:S01]  /*e9b0*/  IMAD.MOV.U32 R20, RZ, RZ, R4 ;  /* 0x000000ffff147224 */ /* 0x000fe200078e0004 */
[----:B------:R-:W-:Y:S01]  /*e9c0*/  SHF.R.U64 R58, R30, 0x10, R31 ;  /* 0x000000101e3a7819 */ /* 0x000fe2000000121f */
[----:B------:R-:W-:Y:S01]  /*e9d0*/  IMAD.MOV.U32 R39, RZ, RZ, R6 ;  /* 0x000000ffff277224 */ /* 0x000fe200078e0006 */
[----:B------:R-:W-:Y:S01]  /*e9e0*/  PRMT R25, R27, 0x5410, R60 ;  /* 0x000054101b197816 */ /* 0x000fe2000000003c */
[----:B--2---:R-:W-:Y:S01]  /*e9f0*/  IMAD.MOV.U32 R40, RZ, RZ, R7 ;  /* 0x000000ffff287224 */ /* 0x004fe200078e0007 */
        /* <DEDUP_REMOVED lines=13> */
[----:B------:R-:W-:Y:S01]  /*ead0*/  IMAD.MOV.U32 R6, RZ, RZ, R13 ;  /* 0x000000ffff067224 */ /* 0x000fe200078e000d */
[--C-:B------:R-:W-:Y:S01]  /*eae0*/  SHF.R.U64 R47, R10, 0x10, R11.reuse ;  /* 0x000000100a2f7819 */ /* 0x100fe2000000120b */
[----:B------:R-:W-:Y:S01]  /*eaf0*/  IMAD.MOV.U32 R7, RZ, RZ, R14 ;  /* 0x000000ffff077224 */ /* 0x000fe200078e000e */
[----:B------:R-:W-:Y:S01]  /*eb00*/  SHF.R.U32.HI R48, RZ, 0x10, R11 ;  /* 0x00000010ff307819 */ /* 0x000fe2000001160b */
[----:B------:R-:W-:Y:S01]  /*eb10*/  IMAD.MOV.U32 R21, RZ, RZ, R15 ;  /* 0x000000ffff157224 */ /* 0x000fe200078e000f */
[----:B------:R-:W-:-:S02]  /*eb20*/  VIMNMX R42, R37, 0x80, PT ;  /* 0x00000080252a7848 */ /* 0x000fc40003fe0100 */
[----:B------:R-:W-:Y:S02]  /*eb30*/  PRMT R34, R24, 0x5410, R65 ;  /* 0x0000541018227816 */ /* 0x000fe40000000041 */
[--C-:B------:R-:W-:Y:S02]  /*eb40*/  SHF.R.U64 R11, R12, 0x10, R13.reuse ;  /* 0x000000100c0b7819 */ /* 0x100fe4000000120d */
[----:B------:R-:W-:Y:S02]  /*eb50*/  SHF.R.U32.HI R9, RZ, 0x10, R13 ;  /* 0x00000010ff097819 */ /* 0x000fe4000001160d */
[----:B------:R-:W-:Y:S02]  /*eb60*/  PRMT R32, R0, 0x5410, R67 ;  /* 0x0000541000207816 */ /* 0x000fe40000000043 */
[----:B------:R-:W-:Y:S02]  /*eb70*/  PRMT R33, R3, 0x5410, R64 ;  /* 0x0000541003217816 */ /* 0x000fe40000000040 */
[----:B------:R-:W-:-:S02]  /*eb80*/  PRMT R24, R26, 0x5410, R63 ;  /* 0x000054101a187816 */ /* 0x000fc4000000003f */
[--C-:B------:R-:W-:Y:S02]  /*eb90*/  SHF.R.U64 R10, R14, 0x10, R15.reuse ;  /* 0x000000100e0a7819 */ /* 0x100fe4000000120f */
[----:B------:R-:W-:Y:S02]  /*eba0*/  SHF.R.U32.HI R8, RZ, 0x10, R15 ;  /* 0x00000010ff087819 */ /* 0x000fe4000001160f */
        /* <DEDUP_REMOVED lines=15> */
.L_x_816:
[----:B------:R-:W-:Y:S05]  /*eca0*/  BSYNC B1 ;  /* 0x0000000000017941 */ /* 0x000fea0003800000 */
.L_x_578:
[----:B------:R-:W-:Y:S01]  /*ecb0*/  BSSY B1, `(.L_x_580) ;  /* 0x000011e000017945 */ /* 0x000fe20003800000 */
[----:B------:R-:W-:Y:S02]  /*ecc0*/  PRMT R14, R4, 0x5410, R11 ;  /* 0x00005410040e7816 */ /* 0x000fe4000000000b */
[----:B------:R-:W-:Y:S02]  /*ecd0*/  PRMT R15, R6, 0x5410, R9 ;  /* 0x00005410060f7816 */ /* 0x000fe40000000009 */
[----:B------:R-:W-:Y:S02]  /*ece0*/  PRMT R20, R7, 0x5410, R10 ;  /* 0x0000541007147816 */ /* 0x000fe4000000000a */
[----:B------:R-:W-:Y:S01]  /*ecf0*/  PRMT R21, R21, 0x5410, R8 ;  /* 0x0000541015157816 */ /* 0x000fe20000000008 */
[----:B------:R-:W-:Y:S06]  /*ed00*/  @P1 BRA `(.L_x_581) ;  /* 0x0000001000601947 */ /* 0x000fec0003800000 */
[----:B------:R-:W1:Y:S01]  /*ed10*/  LDC R41, c[0x0][0x3f4] ;  /* 0x0000fd00ff297b82 */ /* 0x000e620000000800 */
[C---:B------:R-:W-:Y:S01]  /*ed20*/  VIADD R4, R18.reuse, 0x20 ;  /* 0x0000002012047836 */ /* 0x040fe20000000000 */
[----:B------:R-:W-:Y:S01]  /*ed30*/  BSSY B2, `(.L_x_582) ;  /* 0x0000061000027945 */ /* 0x000fe20003800000 */
[C---:B------:R-:W-:Y:S01]  /*ed40*/  VIADD R6, R18.reuse, 0x40 ;  /* 0x0000004012067836 */ /* 0x040fe20000000000 */
[-C--:B-1----:R-:W-:Y:S02]  /*ed50*/  ISETP.GE.AND P0, PT, R18, R41.reuse, PT ;  /* 0x000000291200720c */ /* 0x082fe40003f06270 */
[-C--:B------:R-:W-:Y:S02]  /*ed60*/  ISETP.GE.AND P1, PT, R4, R41.reuse, PT ;  /* 0x000000290400720c */ /* 0x080fe40003f26270 */
[----:B------:R-:W-:-:S09]  /*ed70*/  ISETP.GE.AND P2, PT, R6, R41, PT ;  /* 0x000000290600720c */ /* 0x000fd20003f46270 */
[----:B------:R-:W-:Y:S05]  /*ed80*/  @P0 BRA `(.L_x_583) ;  /* 0x00000004006c0947 */ /* 0x000fea0003800000 */
[----:B0-----:R-:W-:Y:S01]  /*ed90*/  LEA.HI R5, R41, R228, RZ, 0x1d ;  /* 0x000000e429057211 */ /* 0x001fe200078fe8ff */
[----:B------:R-:W-:Y:S01]  /*eda0*/  IMAD.U32 R54, R37, 0x10000, RZ ;  /* 0x0001000025367824 */ /* 0x000fe200078e00ff */
[----:B------:R-:W-:Y:S01]  /*edb0*/  LOP3.LUT R4, R191, 0x38, R18, 0xf8, !PT ;  /* 0x00000038bf047812 */ /* 0x000fe200078ef812 */
[----:B------:R-:W-:Y:S01]  /*edc0*/  IMAD.U32 R52, R32, 0x10000, RZ ;  /* 0x0001000020347824 */ /* 0x000fe200078e00ff */
[----:B------:R-:W-:Y:S01]  /*edd0*/  SHF.R.S32.HI R6, RZ, 0x1f, R5 ;  /* 0x0000001fff067819 */ /* 0x000fe20000011405 */
[----:B------:R-:W-:Y:S01]  /*ede0*/  IMAD.U32 R53, R38, 0x10000, RZ ;  /* 0x0001000026357824 */ /* 0x000fe200078e00ff */
[----:B------:R-:W-:Y:S02]  /*edf0*/  LOP3.LUT R51, R37, 0xffff0000, RZ, 0xc0, !PT ;  /* 0xffff000025337812 */ /* 0x000fe400078ec0ff */
[----:B------:R-:W-:Y:S01]  /*ee00*/  LEA.HI R7, R6, R5, RZ, 0x3 ;  /* 0x0000000506077211 */ /* 0x000fe200078f18ff */
[----:B------:R-:W-:Y:S01]  /*ee10*/  IMAD.SHL.U32 R6, R5, 0x8, RZ ;  /* 0x0000000805067824 */ /* 0x000fe200078e00ff */
[----:B------:R-:W-:-:S03]  /*ee20*/  LOP3.LUT R5, R4, R193, RZ, 0x3c, !PT ;  /* 0x000000c104057212 */ /* 0x000fc600078e3cff */
[----:B------:R-:W-:Y:S01]  /*ee30*/  IMAD.SHL.U32 R7, R7, 0x400, RZ ;  /* 0x0000040007077824 */ /* 0x000fe200078e00ff */
[----:B------:R-:W-:Y:S01]  /*ee40*/  LOP3.LUT R6, R191, 0x38, R6, 0xf8, !PT ;  /* 0x00000038bf067812 */ /* 0x000fe200078ef806 */
[----:B------:R-:W-:-:S03]  /*ee50*/  IMAD R5, R192, 0x200, R5 ;  /* 0x00000200c0057824 */ /* 0x000fc600078e0205 */
[----:B------:R-:W-:Y:S01]  /*ee60*/  LOP3.LUT R7, R7, 0x7fffe000, RZ, 0xc0, !PT ;  /* 0x7fffe00007077812 */ /* 0x000fe200078ec0ff */
[----:B------:R-:W-:Y:S01]  /*ee70*/  IMAD R61, R5, 0x2, R2 ;  /* 0x00000002053d7824 */ /* 0x000fe200078e0202 */
[----:B------:R-:W-:-:S03]  /*ee80*/  LOP3.LUT R6, R6, R193, RZ, 0x3c, !PT ;  /* 0x000000c106067212 */ /* 0x000fc600078e3cff */
[----:B------:R-:W-:-:S04]  /*ee90*/  IMAD R7, R192, 0x200, R7 ;  /* 0x00000200c0077824 */ /* 0x000fc800078e0207 */
[----:B------:R-:W-:Y:S02]  /*eea0*/  IMAD.IADD R9, R7, 0x1, R6 ;  /* 0x0000000107097824 */ /* 0x000fe400078e0206 */
[----:B------:R-:W0:Y:S02]  /*eeb0*/  LDS.128 R4, [R61+0x10400] ;  /* 0x010400003d047984 */ /* 0x000e240000000c00 */
[----:B------:R-:W-:-:S05]  /*eec0*/  IMAD R62, R9, 0x2, R2 ;  /* 0x00000002093e7824 */ /* 0x000fca00078e0202 */
[----:B------:R-:W1:Y:S01]  /*eed0*/  LDS.128 R8, [R62+0x10400] ;  /* 0x010400003e087984 */ /* 0x000e620000000c00 */
[C---:B0-----:R-:W-:Y:S01]  /*eee0*/  IMAD.U32 R43, R4.reuse, 0x10000, RZ ;  /* 0x00010000042b7824 */ /* 0x041fe200078e00ff */
[----:B------:R-:W-:Y:S01]  /*eef0*/  LOP3.LUT R4, R4, 0xffff0000, RZ, 0xc0, !PT ;  /* 0xffff000004047812 */ /* 0x000fe200078ec0ff */
[C---:B------:R-:W-:Y:S01]  /*ef00*/  IMAD.U32 R44, R5.reuse, 0x10000, RZ ;  /* 0x00010000052c7824 */ /* 0x040fe200078e00ff */
[----:B------:R-:W-:Y:S01]  /*ef10*/  LOP3.LUT R5, R5, 0xffff0000, RZ, 0xc0, !PT ;  /* 0xffff000005057812 */ /* 0x000fe200078ec0ff */
[C---:B------:R-:W-:Y:S01]  /*ef20*/  IMAD.U32 R45, R6.reuse, 0x10000, RZ ;  /* 0x00010000062d7824 */ /* 0x040fe200078e00ff */
[----:B------:R-:W-:Y:S01]  /*ef30*/  LOP3.LUT R6, R6, 0xffff0000, RZ, 0xc0, !PT ;  /* 0xffff000006067812 */ /* 0x000fe200078ec0ff */
[C---:B------:R-:W-:Y:S01]  /*ef40*/  IMAD.U32 R46, R7.reuse, 0x10000, RZ ;  /* 0x00010000072e7824 */ /* 0x040fe200078e00ff */
[----:B------:R-:W-:Y:S01]  /*ef50*/  LOP3.LUT R7, R7, 0xffff0000, RZ, 0xc0, !PT ;  /* 0xffff000007077812 */ /* 0x000fe200078ec0ff */
[C---:B-1----:R-:W-:Y:S01]  /*ef60*/  IMAD.U32 R47, R8.reuse, 0x10000, RZ ;  /* 0x00010000082f7824 */ /* 0x042fe200078e00ff */
[----:B------:R-:W-:Y:S01]  /*ef70*/  LOP3.LUT R8, R8, 0xffff0000, RZ, 0xc0, !PT ;  /* 0xffff000008087812 */ /* 0x000fe200078ec0ff */
[C---:B------:R-:W-:Y:S01]  /*ef80*/  IMAD.U32 R48, R9.reuse, 0x10000, RZ ;  /* 0x0001000009307824 */ /* 0x040fe200078e00ff */
[----:B------:R-:W-:Y:S01]  /*ef90*/  LOP3.LUT R9, R9, 0xffff0000, RZ, 0xc0, !PT ;  /* 0xffff000009097812 */ /* 0x000fe200078ec0ff */
[C---:B------:R-:W-:Y:S01]  /*efa0*/  FMUL.FTZ R56, R47.reuse, R54 ;  /* 0x000000362f387220 */ /* 0x040fe20000410000 */
[-C--:B------:R-:W-:Y:S01]  /*efb0*/  FMUL.FTZ R58, R47, R52.reuse ;  /* 0x000000342f3a7220 */ /* 0x080fe20000410000 */
[----:B------:R-:W-:Y:S01]  /*efc0*/  LOP3.LUT R47, R32, 0xffff0000, RZ, 0xc0, !PT ;  /* 0xffff0000202f7812 */ /* 0x000fe200078ec0ff */
[----:B------:R-:W-:Y:S01]  /*efd0*/  FMUL.FTZ R55, R8, R51 ;  /* 0x0000003308377220 */ /* 0x000fe20000410000 */
[C---:B------:R-:W-:Y:S01]  /*efe0*/  FFMA.FTZ R56, R43.reuse, R52, -R56 ;  /* 0x000000342b387223 */ /* 0x040fe20000010838 */
[----:B------:R-:W-:Y:S01]  /*eff0*/  FFMA.FTZ R58, R43, R54, R58 ;  /* 0x000000362b3a7223 */ /* 0x000fe2000001003a */
[----:B------:R-:W-:-:S02]  /*f000*/  IMAD.U32 R43, R33, 0x10000, RZ ;  /* 0x00010000212b7824 */ /* 0x000fc400078e00ff */
[-C--:B------:R-:W-:Y:S01]  /*f010*/  FMUL.FTZ R57, R8, R47.reuse ;  /* 0x0000002f08397220 */ /* 0x080fe20000410000 */
[----:B------:R-:W-:Y:S01]  /*f020*/  FFMA.FTZ R55, R4, R47, -R55 ;  /* 0x0000002f04377223 */ /* 0x000fe20000010837 */
[----:B------:R-:W-:Y:S01]  /*f030*/  FMUL.FTZ R47, R48, R53 ;  /* 0x00000035302f7220 */ /* 0x000fe20000410000 */
[----:B------:R-:W-:Y:S02]  /*f040*/  IMAD.U32 R49, R10, 0x10000, RZ ;  /* 0x000100000a317824 */ /* 0x000fe400078e00ff */
[----:B------:R-:W-:Y:S01]  /*f050*/  FMUL.FTZ R52, R48, R43 ;  /* 0x0000002b30347220 */ /* 0x000fe20000410000 */
[----:B------:R-:W-:Y:S01]  /*f060*/  FFMA.FTZ R57, R4, R51, R57 ;  /* 0x0000003304397223 */ /* 0x000fe20000010039 */
[----:B------:R-:W-:Y:S01]  /*f070*/  LOP3.LUT R10, R10, 0xffff0000, RZ, 0xc0, !PT ;  /* 0xffff00000a0a7812 */ /* 0x000fe200078ec0ff */
[----:B------:R-:W-:Y:S01]  /*f080*/  FFMA.FTZ R48, R44, R43, -R47 ;  /* 0x0000002b2c307223 */ /* 0x000fe2000001082f */
[C---:B------:R-:W-:Y:S01]  /*f090*/  LOP3.LUT R51, R39.reuse, 0xffff0000, RZ, 0xc0, !PT ;  /* 0xffff000027337812 */ /* 0x040fe200078ec0ff */
[----:B------:R-:W-:Y:S01]  /*f0a0*/  IMAD.U32 R8, R39, 0x10000, RZ ;  /* 0x0001000027087824 */ /* 0x000fe200078e00ff */
[C---:B------:R-:W-:Y:S01]  /*f0b0*/  LOP3.LUT R43, R34.reuse, 0xffff0000, RZ, 0xc0, !PT ;  /* 0xffff0000222b7812 */ /* 0x040fe200078ec0ff */
[----:B------:R-:W-:-:S02]  /*f0c0*/  IMAD.U32 R4, R34, 0x10000, RZ ;  /* 0x0001000022047824 */ /* 0x000fc400078e00ff */
[----:B------:R-:W-:Y:S01]  /*f0d0*/  FFMA.FTZ R52, R44, R53, R52 ;  /* 0x000000352c347223 */ /* 0x000fe20000010034 */
[C---:B------:R-:W-:Y:S01]  /*f0e0*/  FMUL.FTZ R59, R10.reuse, R51 ;  /* 0x000000330a3b7220 */ /* 0x040fe20000410000 */
[C---:B------:R-:W-:Y:S01]  /*f0f0*/  FMUL.FTZ R44, R49.reuse, R8 ;  /* 0x00000008312c7220 */ /* 0x040fe20000410000 */
[-C--:B------:R-:W-:Y:S01]  /*f100*/  FMUL.FTZ R54, R49, R4.reuse ;  /* 0x0000000431367220 */ /* 0x080fe20000410000 */
[----:B------:R-:W-:Y:S01]  /*f110*/  FMUL.FTZ R10, R10, R43 ;  /* 0x0000002b0a0a7220 */ /* 0x000fe20000410000 */
[----:B------:R-:W-:Y:S02]  /*f120*/  IMAD.U32 R50, R11, 0x10000, RZ ;  /* 0x000100000b327824 */ /* 0x000fe400078e00ff */
[C---:B------:R-:W-:Y:S01]  /*f130*/  FFMA.FTZ R53, R45.reuse, R4, -R44 ;  /* 0x000000042d357223 */ /* 0x040fe2000001082c */
[----:B------:R-:W-:Y:S02]  /*f140*/  IMAD.U32 R49, R40, 0x10000, RZ ;  /* 0x0001000028317824 */ /* 0x000fe400078e00ff */
[----:B------:R-:W-:Y:S01]  /*f150*/  FFMA.FTZ R54, R45, R8, R54 ;  /* 0x000000082d367223 */ /* 0x000fe20000010036 */
[----:B------:R-:W-:-:S02]  /*f160*/  IMAD.U32 R47, R35, 0x10000, RZ ;  /* 0x00010000232f7824 */ /* 0x000fc400078e00ff */
[----:B------:R-:W-:Y:S01]  /*f170*/  FFMA.FTZ R51, R6, R51, R10 ;  /* 0x0000003306337223 */ /* 0x000fe2000001000a */
[----:B------:R-:W-:Y:S01]  /*f180*/  LOP3.LUT R11, R11, 0xffff0000, RZ, 0xc0, !PT ;  /* 0xffff00000b0b7812 */ /* 0x000fe200078ec0ff */
[----:B------:R-:W-:Y:S01]  /*f190*/  FMUL.FTZ R45, R50, R49 ;  /* 0x00000031322d7220 */ /* 0x000fe20000410000 */
[----:B------:R-:W-:Y:S01]  /*f1a0*/  FFMA.FTZ R60, R6, R43, -R59 ;  /* 0x0000002b063c7223 */ /* 0x000fe2000001083b */
[----:B------:R-:W-:Y:S01]  /*f1b0*/  LOP3.LUT R8, R38, 0xffff0000, RZ, 0xc0, !PT ;  /* 0xffff000026087812 */ /* 0x000fe200078ec0ff */
[-C--:B------:R-:W-:Y:S01]  /*f1c0*/  FMUL.FTZ R43, R50, R47.reuse ;  /* 0x0000002f322b7220 */ /* 0x080fe20000410000 */
[----:B------:R-:W-:Y:S01]  /*f1d0*/  LOP3.LUT R10, R40, 0xffff0000, RZ, 0xc0, !PT ;  /* 0xffff0000280a7812 */ /* 0x000fe200078ec0ff */
[C---:B------:R-:W-:Y:S01]  /*f1e0*/  FFMA.FTZ R45, R46.reuse, R47, -R45 ;  /* 0x0000002f2e2d7223 */ /* 0x040fe2000001082d */
[----:B------:R-:W-:Y:S01]  /*f1f0*/  LOP3.LUT R4, R33, 0xffff0000, RZ, 0xc0, !PT ;  /* 0xffff000021047812 */ /* 0x000fe200078ec0ff */
[----:B------:R-:W-:Y:S01]  /*f200*/  FFMA.FTZ R46, R46, R49, R43 ;  /* 0x000000312e2e7223 */ /* 0x000fe2000001002b */
[----:B------:R-:W-:Y:S01]  /*f210*/  LOP3.LUT R6, R35, 0xffff0000, RZ, 0xc0, !PT ;  /* 0xffff000023067812 */ /* 0x000fe200078ec0ff */
[----:B------:R-:W-:Y:S01]  /*f220*/  FMUL.FTZ R44, R9, R8 ;  /* 0x00000008092c7220 */ /* 0x000fe20000410000 */
[----:B------:R-:W-:Y:S01]  /*f230*/  FMUL.FTZ R50, R11, R10 ;  /* 0x0000000a0b327220 */ /* 0x000fe20000410000 */
[----:B------:R-:W-:-:S02]  /*f240*/  FMUL.FTZ R43, R9, R4 ;  /* 0x00000004092b7220 */ /* 0x000fc40000410000 */
[----:B------:R-:W-:Y:S01]  /*f250*/  FMUL.FTZ R11, R11, R6 ;  /* 0x000000060b0b7220 */ /* 0x000fe20000410000 */
[----:B------:R-:W-:Y:S01]  /*f260*/  FFMA.FTZ R9, R5, R4, -R44 ;  /* 0x0000000405097223 */ /* 0x000fe2000001082c */
[----:B------:R-:W-:Y:S01]  /*f270*/  FFMA.FTZ R50, R7, R6, -R50 ;  /* 0x0000000607327223 */ /* 0x000fe20000010832 */
[----:B------:R-:W-:Y:S01]  /*f280*/  FFMA.FTZ R43, R5, R8, R43 ;  /* 0x00000008052b7223 */ /* 0x000fe2000001002b */
[----:B------:R-:W-:Y:S01]  /*f290*/  FFMA.FTZ R11, R7, R10, R11 ;  /* 0x0000000a070b7223 */ /* 0x000fe2000001000b */
[----:B------:R-:W-:Y:S02]  /*f2a0*/  F2FP.BF16.F32.PACK_AB R6, R60, R53 ;  /* 0x000000353c06723e */ /* 0x000fe400000010ff */
[----:B------:R-:W-:Y:S02]  /*f2b0*/  F2FP.BF16.F32.PACK_AB R4, R55, R56 ;  /* 0x000000383704723e */ /* 0x000fe400000010ff */
[----:B------:R-:W-:Y:S02]  /*f2c0*/  F2FP.BF16.F32.PACK_AB R5, R9, R48 ;  /* 0x000000300905723e */ /* 0x000fe400000010ff */
[----:B------:R-:W-:-:S02]  /*f2d0*/  F2FP.BF16.F32.PACK_AB R7, R50, R45 ;  /* 0x0000002d3207723e */ /* 0x000fc400000010ff */
[----:B------:R-:W-:Y:S02]  /*f2e0*/  F2FP.BF16.F32.PACK_AB R10, R51, R54 ;  /* 0x00000036330a723e */ /* 0x000fe400000010ff */
[----:B------:R-:W-:Y:S01]  /*f2f0*/  F2FP.BF16.F32.PACK_AB R8, R57, R58 ;  /* 0x0000003a3908723e */ /* 0x000fe200000010ff */
[----:B------:R1:W-:Y:S01]  /*f300*/  STS.128 [R61+0x10400], R4 ;  /* 0x010400043d007388 */ /* 0x0003e20000000c00 */
[----:B------:R-:W-:Y:S02]  /*f310*/  F2FP.BF16.F32.PACK_AB R9, R43, R52 ;  /* 0x000000342b09723e */ /* 0x000fe400000010ff */
[----:B------:R-:W-:-:S05]  /*f320*/  F2FP.BF16.F32.PACK_AB R11, R11, R46 ;  /* 0x0000002e0b0b723e */ /* 0x000fca00000010ff */
[----:B------:R1:W-:Y:S02]  /*f330*/  STS.128 [R62+0x10400], R8 ;  /* 0x010400083e007388 */ /* 0x0003e40000000c00 */
.L_x_583:
[----:B------:R-:W-:Y:S05]  /*f340*/  BSYNC B2 ;  /* 0x0000000000027941 */ /* 0x000fea0003800000 */
.L_x_582:
[----:B------:R-:W-:Y:S04]  /*f350*/  BSSY B2, `(.L_x_584) ;  /* 0x000005a000027945 */ /* 0x000fe80003800000 */
[----:B------:R-:W-:Y:S05]  /*f360*/  @P1 BRA `(.L_x_585) ;  /* 0x0000000400601947 */ /* 0x000fea0003800000 */
[----:B------:R-:W2:Y:S01]  /*f370*/  LDL R60, [R1+0x78] ;  /* 0x00007800013c7983 */ /* 0x000ea20000100800 */
[----:B-1----:R-:W-:Y:S01]  /*f380*/  LEA.HI R4, R41, R229, RZ, 0x1d ;  /* 0x000000e529047211 */ /* 0x002fe200078fe8ff */
[C---:B------:R-:W-:Y:S01]  /*f390*/  IMAD.U32 R55, R28.reuse, 0x10000, RZ ;  /* 0x000100001c377824 */ /* 0x040fe200078e00ff */
[----:B------:R-:W-:Y:S01]  /*f3a0*/  LOP3.LUT R57, R28, 0xffff0000, RZ, 0xc0, !PT ;  /* 0xffff00001c397812 */ /* 0x000fe200078ec0ff */
[----:B------:R-:W-:Y:S01]  /*f3b0*/  IMAD.U32 R53, R24, 0x10000, RZ ;  /* 0x0001000018357824 */ /* 0x000fe200078e00ff */
[----:B0-----:R-:W-:-:S04]  /*f3c0*/  SHF.R.S32.HI R5, RZ, 0x1f, R4 ;  /* 0x0000001fff057819 */ /* 0x001fc80000011404 */
        /* <DEDUP_REMOVED lines=8> */
[----:B------:R-:W-:-:S05]  /*f450*/  IMAD R43, R9, 0x2, R2 ;  /* 0x00000002092b7824 */ /* 0x000fca00078e0202 */
[----:B------:R-:W0:Y:S02]  /*f460*/  LDS.128 R8, [R43+0x10400] ;  /* 0x010400002b087984 */ /* 0x000e240000000c00 */
[C---:B0-----:R-:W-:Y:S01]  /*f470*/  IMAD.U32 R48, R8.reuse, 0x10000, RZ ;  /* 0x0001000008307824 */ /* 0x041fe200078e00ff */
[----:B------:R-:W-:Y:S01]  /*f480*/  LOP3.LUT R8, R8, 0xffff0000, RZ, 0xc0, !PT ;  /* 0xffff000008087812 */ /* 0x000fe200078ec0ff */
[C---:B------:R-:W-:Y:S01]  /*f490*/  IMAD.U32 R49, R9.reuse, 0x10000, RZ ;  /* 0x0001000009317824 */ /* 0x040fe200078e00ff */
[----:B------:R-:W-:Y:S01]  /*f4a0*/  LOP3.LUT R9, R9, 0xffff0000, RZ, 0xc0, !PT ;  /* 0xffff000009097812 */ /* 0x000fe200078ec0ff */
[C---:B------:R-:W-:Y:S01]  /*f4b0*/  FMUL.FTZ R59, R48.reuse, R55 ;  /* 0x00000037303b7220 */ /* 0x040fe20000410000 */
[----:B------:R-:W-:Y:S01]  /*f4c0*/  FMUL.FTZ R61, R48, R53 ;  /* 0x00000035303d7220 */ /* 0x000fe20000410000 */
[----:B------:R-:W-:Y:S01]  /*f4d0*/  FMUL.FTZ R63, R8, R57 ;  /* 0x00000039083f7220 */ /* 0x000fe20000410000 */
[----:B------:R-:W-:Y:S02]  /*f4e0*/  IMAD.U32 R48, R29, 0x10000, RZ ;  /* 0x000100001d307824 */ /* 0x000fe400078e00ff */
[C---:B------:R-:W-:Y:S01]  /*f4f0*/  IMAD.U32 R50, R10.reuse, 0x10000, RZ ;  /* 0x000100000a327824 */ /* 0x040fe200078e00ff */
[----:B------:R-:W-:Y:S01]  /*f500*/  LOP3.LUT R10, R10, 0xffff0000, RZ, 0xc0, !PT ;  /* 0xffff00000a0a7812 */ /* 0x000fe200078ec0ff */
[C---:B------:R-:W-:Y:S01]  /*f510*/  IMAD.U32 R51, R11.reuse, 0x10000, RZ ;  /* 0x000100000b337824 */ /* 0x040fe200078e00ff */
[----:B------:R-:W-:Y:S01]  /*f520*/  LOP3.LUT R11, R11, 0xffff0000, RZ, 0xc0, !PT ;  /* 0xffff00000b0b7812 */ /* 0x000fe200078ec0ff */
[----:B--2---:R-:W0:Y:S02]  /*f530*/  LDS.128 R4, [R60] ;  /* 0x000000003c047984 */ /* 0x004e240000000c00 */
[C---:B0-----:R-:W-:Y:S01]  /*f540*/  IMAD.U32 R44, R4.reuse, 0x10000, RZ ;  /* 0x00010000042c7824 */ /* 0x041fe200078e00ff */
[----:B------:R-:W-:Y:S01]  /*f550*/  LOP3.LUT R4, R4, 0xffff0000, RZ, 0xc0, !PT ;  /* 0xffff000004047812 */ /* 0x000fe200078ec0ff */
[C---:B------:R-:W-:Y:S01]  /*f560*/  IMAD.U32 R45, R5.reuse, 0x10000, RZ ;  /* 0x00010000052d7824 */ /* 0x040fe200078e00ff */
[----:B------:R-:W-:Y:S01]  /*f570*/  LOP3.LUT R5, R5, 0xffff0000, RZ, 0xc0, !PT ;  /* 0xffff000005057812 */ /* 0x000fe200078ec0ff */
[----:B------:R-:W-:Y:S01]  /*f580*/  FFMA.FTZ R59, R44, R53, -R59 ;  /* 0x000000352c3b7223 */ /* 0x000fe2000001083b */
[----:B------:R-:W-:Y:S01]  /*f590*/  LOP3.LUT R53, R24, 0xffff0000, RZ, 0xc0, !PT ;  /* 0xffff000018357812 */ /* 0x000fe200078ec0ff */
[----:B------:R-:W-:Y:S01]  /*f5a0*/  FFMA.FTZ R61, R44, R55, R61 ;  /* 0x000000372c3d7223 */ /* 0x000fe2000001003d */
[----:B------:R-:W-:-:S02]  /*f5b0*/  IMAD.U32 R44, R25, 0x10000, RZ ;  /* 0x00010000192c7824 */ /* 0x000fc400078e00ff */
[----:B------:R-:W-:Y:S02]  /*f5c0*/  IMAD.U32 R46, R6, 0x10000, RZ ;  /* 0x00010000062e7824 */ /* 0x000fe400078e00ff */
[-C--:B------:R-:W-:Y:S01]  /*f5d0*/  FMUL.FTZ R55, R8, R53.reuse ;  /* 0x0000003508377220 */ /* 0x080fe20000410000 */
[----:B------:R-:W-:Y:S01]  /*f5e0*/  FFMA.FTZ R52, R4, R53, -R63 ;  /* 0x0000003504347223 */ /* 0x000fe2000001083f */
[C---:B------:R-:W-:Y:S01]  /*f5f0*/  FMUL.FTZ R8, R49.reuse, R48 ;  /* 0x0000003031087220 */ /* 0x040fe20000410000 */
[----:B------:R-:W-:Y:S02]  /*f600*/  IMAD.U32 R53, R30, 0x10000, RZ ;  /* 0x000100001e357824 */ /* 0x000fe400078e00ff */
[-C--:B------:R-:W-:Y:S01]  /*f610*/  FMUL.FTZ R63, R49, R44.reuse ;  /* 0x0000002c313f7220 */ /* 0x080fe20000410000 */
[----:B------:R-:W-:Y:S01]  /*f620*/  FFMA.FTZ R54, R4, R57, R55 ;  /* 0x0000003904367223 */ /* 0x000fe20000010037 */
[----:B------:R-:W-:Y:S01]  /*f630*/  FFMA.FTZ R56, R45, R44, -R8 ;  /* 0x0000002c2d387223 */ /* 0x000fe20000010808 */
[----:B------:R-:W-:-:S02]  /*f640*/  IMAD.U32 R49, R26, 0x10000, RZ ;  /* 0x000100001a317824 */ /* 0x000fc400078e00ff */
[----:B------:R-:W-:Y:S01]  /*f650*/  FFMA.FTZ R63, R45, R48, R63 ;  /* 0x000000302d3f7223 */ /* 0x000fe2000001003f */
[----:B------:R-:W-:Y:S01]  /*f660*/  FMUL.FTZ R57, R50, R53 ;  /* 0x0000003532397220 */ /* 0x000fe20000410000 */
[----:B------:R-:W-:Y:S01]  /*f670*/  LOP3.LUT R55, R30, 0xffff0000, RZ, 0xc0, !PT ;  /* 0xffff00001e377812 */ /* 0x000fe200078ec0ff */
[----:B------:R-:W-:Y:S01]  /*f680*/  IMAD.U32 R44, R31, 0x10000, RZ ;  /* 0x000100001f2c7824 */ /* 0x000fe200078e00ff */
[----:B------:R-:W-:Y:S01]  /*f690*/  LOP3.LUT R45, R26, 0xffff0000, RZ, 0xc0, !PT ;  /* 0xffff00001a2d7812 */ /* 0x000fe200078ec0ff */
[-C--:B------:R-:W-:Y:S01]  /*f6a0*/  FMUL.FTZ R65, R50, R49.reuse ;  /* 0x0000003132417220 */ /* 0x080fe20000410000 */
[----:B------:R-:W-:Y:S01]  /*f6b0*/  LOP3.LUT R6, R6, 0xffff0000, RZ, 0xc0, !PT ;  /* 0xffff000006067812 */ /* 0x000fe200078ec0ff */
[----:B------:R-:W-:Y:S01]  /*f6c0*/  FFMA.FTZ R57, R46, R49, -R57 ;  /* 0x000000312e397223 */ /* 0x000fe20000010839 */
[C---:B------:R-:W-:Y:S01]  /*f6d0*/  FMUL.FTZ R49, R10.reuse, R55 ;  /* 0x000000370a317220 */ /* 0x040fe20000410000 */
[----:B------:R-:W-:Y:S02]  /*f6e0*/  IMAD.U32 R47, R7, 0x10000, RZ ;  /* 0x00010000072f7824 */ /* 0x000fe400078e00ff */
[----:B------:R-:W-:Y:S01]  /*f6f0*/  FMUL.FTZ R10, R10, R45 ;  /* 0x0000002d0a0a7220 */ /* 0x000fe20000410000 */
[----:B------:R-:W-:-:S02]  /*f700*/  IMAD.U32 R4, R27, 0x10000, RZ ;  /* 0x000100001b047824 */ /* 0x000fc400078e00ff */
[----:B------:R-:W-:Y:S01]  /*f710*/  FMUL.FTZ R8, R51, R44 ;  /* 0x0000002c33087220 */ /* 0x000fe20000410000 */
[----:B------:R-:W-:Y:S01]  /*f720*/  FFMA.FTZ R65, R46, R53, R65 ;  /* 0x000000352e417223 */ /* 0x000fe20000010041 */
[C---:B------:R-:W-:Y:S01]  /*f730*/  FFMA.FTZ R46, R6.reuse, R45, -R49 ;  /* 0x0000002d062e7223 */ /* 0x040fe20000010831 */
[----:B------:R-:W-:Y:S01]  /*f740*/  FFMA.FTZ R48, R6, R55, R10 ;  /* 0x0000003706307223 */ /* 0x000fe2000001000a */
[-C--:B------:R-:W-:Y:S01]  /*f750*/  FFMA.FTZ R49, R47, R4.reuse, -R8 ;  /* 0x000000042f317223 */ /* 0x080fe20000010808 */
[----:B------:R-:W-:Y:S01]  /*f760*/  FMUL.FTZ R50, R51, R4 ;  /* 0x0000000433327220 */ /* 0x000fe20000410000 */
[----:B------:R-:W-:Y:S02]  /*f770*/  LOP3.LUT R8, R29, 0xffff0000, RZ, 0xc0, !PT ;  /* 0xffff00001d087812 */ /* 0x000fe400078ec0ff */
[----:B------:R-:W-:Y:S01]  /*f780*/  LOP3.LUT R10, R31, 0xffff0000, RZ, 0xc0, !PT ;  /* 0xffff00001f0a7812 */ /* 0x000fe200078ec0ff */
[----:B------:R-:W-:Y:S01]  /*f790*/  FFMA.FTZ R50, R47, R44, R50 ;  /* 0x0000002c2f327223 */ /* 0x000fe20000010032 */
[----:B------:R-:W-:Y:S01]  /*f7a0*/  LOP3.LUT R4, R25, 0xffff0000, RZ, 0xc0, !PT ;  /* 0xffff000019047812 */ /* 0x000fe200078ec0ff */
[----:B------:R-:W-:Y:S01]  /*f7b0*/  FMUL.FTZ R44, R9, R8 ;  /* 0x00000008092c7220 */ /* 0x000fe20000410000 */
[----:B------:R-:W-:Y:S01]  /*f7c0*/  LOP3.LUT R6, R27, 0xffff0000, RZ, 0xc0, !PT ;  /* 0xffff00001b067812 */ /* 0x000fe200078ec0ff */
[----:B------:R-:W-:Y:S01]  /*f7d0*/  FMUL.FTZ R58, R11, R10 ;  /* 0x0000000a0b3a7220 */ /* 0x000fe20000410000 */
[----:B------:R-:W-:Y:S01]  /*f7e0*/  LOP3.LUT R7, R7, 0xffff0000, RZ, 0xc0, !PT ;  /* 0xffff000007077812 */ /* 0x000fe200078ec0ff */
[-C--:B------:R-:W-:Y:S01]  /*f7f0*/  FMUL.FTZ R45, R9, R4.reuse ;  /* 0x00000004092d7220 */ /* 0x080fe20000410000 */
[----:B------:R-:W-:Y:S01]  /*f800*/  FFMA.FTZ R9, R5, R4, -R44 ;  /* 0x0000000405097223 */ /* 0x000fe2000001082c */
[-C--:B------:R-:W-:Y:S01]  /*f810*/  FMUL.FTZ R11, R11, R6.reuse ;  /* 0x000000060b0b7220 */ /* 0x080fe20000410000 */
[----:B------:R-:W-:Y:S01]  /*f820*/  F2FP.BF16.F32.PACK_AB R4, R52, R59 ;  /* 0x0000003b3404723e */ /* 0x000fe200000010ff */
[----:B------:R-:W-:Y:S01]  /*f830*/  FFMA.FTZ R58, R7, R6, -R58 ;  /* 0x00000006073a7223 */ /* 0x000fe2000001083a */
[----:B------:R-:W-:Y:S01]  /*f840*/  FFMA.FTZ R44, R5, R8, R45 ;  /* 0x00000008052c7223 */ /* 0x000fe2000001002d */
[----:B------:R-:W-:Y:S01]  /*f850*/  FFMA.FTZ R11, R7, R10, R11 ;  /* 0x0000000a070b7223 */ /* 0x000fe2000001000b */
[----:B------:R-:W-:-:S02]  /*f860*/  F2FP.BF16.F32.PACK_AB R6, R46, R57 ;  /* 0x000000392e06723e */ /* 0x000fc400000010ff */
[----:B------:R-:W-:Y:S02]  /*f870*/  F2FP.BF16.F32.PACK_AB R5, R9, R56 ;  /* 0x000000380905723e */ /* 0x000fe400000010ff */
[----:B------:R-:W-:Y:S02]  /*f880*/  F2FP.BF16.F32.PACK_AB R7, R58, R49 ;  /* 0x000000313a07723e */ /* 0x000fe400000010ff */
[----:B------:R-:W-:Y:S02]  /*f890*/  F2FP.BF16.F32.PACK_AB R10, R48, R65 ;  /* 0x00000041300a723e */ /* 0x000fe400000010ff */
[----:B------:R-:W-:Y:S01]  /*f8a0*/  F2FP.BF16.F32.PACK_AB R8, R54, R61 ;  /* 0x0000003d3608723e */ /* 0x000fe200000010ff */
[----:B------:R2:W-:Y:S01]  /*f8b0*/  STS.128 [R60], R4 ;  /* 0x000000043c007388 */ /* 0x0005e20000000c00 */
[----:B------:R-:W-:Y:S02]  /*f8c0*/  F2FP.BF16.F32.PACK_AB R9, R44, R63 ;  /* 0x0000003f2c09723e */ /* 0x000fe400000010ff */
[----:B------:R-:W-:-:S05]  /*f8d0*/  F2FP.BF16.F32.PACK_AB R11, R11, R50 ;  /* 0x000000320b0b723e */ /* 0x000fca00000010ff */
[----:B------:R2:W-:Y:S02]  /*f8e0*/  STS.128 [R43+0x10400], R8 ;  /* 0x010400082b007388 */ /* 0x0005e40000000c00 */
.L_x_585:
[----:B------:R-:W-:Y:S05]  /*f8f0*/  BSYNC B2 ;  /* 0x0000000000027941 */ /* 0x000fea0003800000 */
.L_x_584:
[----:B------:R-:W-:Y:S05]  /*f900*/  @P2 BRA `(.L_x_581) ;  /* 0x0000000400602947 */ /* 0x000fea0003800000 */
[----:B-1----:R-:W3:Y:S01]  /*f910*/  LDL R61, [R1+0x70] ;  /* 0x00007000013d7983 */ /* 0x002ee20000100800 */
[----:B------:R-:W-:Y:S01]  /*f920*/  LEA.HI R41, R41, R230, RZ, 0x1d ;  /* 0x000000e629297211 */ /* 0x000fe200078fe8ff */
[C---:B------:R-:W-:Y:S01]  /*f930*/  IMAD.U32 R54, R14.reuse, 0x10000, RZ ;  /* 0x000100000e367824 */ /* 0x040fe200078e00ff */
[----:B------:R-:W-:Y:S01]  /*f940*/  LOP3.LUT R51, R14, 0xffff0000, RZ, 0xc0, !PT ;  /* 0xffff00000e337812 */ /* 0x000fe200078ec0ff */
[----:B------:R-:W-:Y:S01]  /*f950*/  IMAD.U32 R52, R0, 0x10000, RZ ;  /* 0x0001000000347824 */ /* 0x000fe200078e00ff */
[----:B--2---:R-:W-:Y:S01]  /*f960*/  SHF.R.S32.HI R4, RZ, 0x1f, R41 ;  /* 0x0000001fff047819 */ /* 0x004fe20000011429 */
[----:B------:R-:W-:-:S03]  /*f970*/  IMAD.U32 R53, R15, 0x10000, RZ ;  /* 0x000100000f357824 */ /* 0x000fc600078e00ff */
[----:B0-----:R-:W-:Y:S01]  /*f980*/  LEA.HI R5, R4, R41, RZ, 0x3 ;  /* 0x0000002904057211 */ /* 0x001fe200078f18ff */
        /* <DEDUP_REMOVED lines=15> */
[----:B------:R-:W-:Y:S01]  /*fa80*/  LOP3.LUT R47, R0, 0xffff0000, RZ, 0xc0, !PT ;  /* 0xffff0000002f7812 */ /* 0x000fe200078ec0ff */
[----:B------:R-:W-:Y:S01]  /*fa90*/  FMUL.FTZ R55, R8, R51 ;  /* 0x0000003308377220 */ /* 0x000fe20000410000 */
[C---:B------:R-:W-:Y:S01]  /*faa0*/  IMAD.U32 R49, R10.reuse, 0x10000, RZ ;  /* 0x000100000a317824 */ /* 0x040fe200078e00ff */
[----:B------:R-:W-:Y:S01]  /*fab0*/  LOP3.LUT R10, R10, 0xffff0000, RZ, 0xc0, !PT ;  /* 0xffff00000a0a7812 */ /* 0x000fe200078ec0ff */
[----:B------:R-:W-:-:S02]  /*fac0*/  IMAD.U32 R50, R11, 0x10000, RZ ;  /* 0x000100000b327824 */ /* 0x000fc400078e00ff */
[----:B------:R-:W-:Y:S01]  /*fad0*/  FMUL.FTZ R57, R8, R47 ;  /* 0x0000002f08397220 */ /* 0x000fe20000410000 */
[----:B------:R-:W-:Y:S01]  /*fae0*/  IMAD.U32 R8, R20, 0x10000, RZ ;  /* 0x0001000014087824 */ /* 0x000fe200078e00ff */
[----:B------:R-:W-:Y:S01]  /*faf0*/  LOP3.LUT R11, R11, 0xffff0000, RZ, 0xc0, !PT ;  /* 0xffff00000b0b7812 */ /* 0x000fe200078ec0ff */
[----:B---3--:R-:W0:Y:S02]  /*fb00*/  LDS.128 R4, [R61] ;  /* 0x000000003d047984 */ /* 0x008e240000000c00 */
[C---:B0-----:R-:W-:Y:S01]  /*fb10*/  IMAD.U32 R43, R4.reuse, 0x10000, RZ ;  /* 0x00010000042b7824 */ /* 0x041fe200078e00ff */
[----:B------:R-:W-:Y:S01]  /*fb20*/  LOP3.LUT R4, R4, 0xffff0000, RZ, 0xc0, !PT ;  /* 0xffff000004047812 */ /* 0x000fe200078ec0ff */
[C---:B------:R-:W-:Y:S01]  /*fb30*/  IMAD.U32 R44, R5.reuse, 0x10000, RZ ;  /* 0x00010000052c7824 */ /* 0x040fe200078e00ff */
[----:B------:R-:W-:Y:S01]  /*fb40*/  LOP3.LUT R5, R5, 0xffff0000, RZ, 0xc0, !PT ;  /* 0xffff000005057812 */ /* 0x000fe200078ec0ff */
[C---:B------:R-:W-:Y:S01]  /*fb50*/  FFMA.FTZ R56, R43.reuse, R52, -R56 ;  /* 0x000000342b387223 */ /* 0x040fe20000010838 */
[----:B------:R-:W-:Y:S01]  /*fb60*/  FFMA.FTZ R58, R43, R54, R58 ;  /* 0x000000362b3a7223 */ /* 0x000fe2000001003a */
[----:B------:R-:W-:-:S02]  /*fb70*/  IMAD.U32 R43, R3, 0x10000, RZ ;  /* 0x00010000032b7824 */ /* 0x000fc400078e00ff */
[----:B------:R-:W-:Y:S01]  /*fb80*/  FFMA.FTZ R55, R4, R47, -R55 ;  /* 0x0000002f04377223 */ /* 0x000fe20000010837 */
[----:B------:R-:W-:Y:S01]  /*fb90*/  FMUL.FTZ R47, R48, R53 ;  /* 0x00000035302f7220 */ /* 0x000fe20000410000 */
[----:B------:R-:W-:Y:S01]  /*fba0*/  FFMA.FTZ R57, R4, R51, R57 ;  /* 0x0000003304397223 */ /* 0x000fe20000010039 */
[-C--:B------:R-:W-:Y:S01]  /*fbb0*/  FMUL.FTZ R52, R48, R43.reuse ;  /* 0x0000002b30347220 */ /* 0x080fe20000410000 */
[----:B------:R-:W-:Y:S01]  /*fbc0*/  LOP3.LUT R51, R20, 0xffff0000, RZ, 0xc0, !PT ;  /* 0xffff000014337812 */ /* 0x000fe200078ec0ff */
[----:B------:R-:W-:Y:S01]  /*fbd0*/  FFMA.FTZ R48, R44, R43, -R47 ;  /* 0x0000002b2c307223 */ /* 0x000fe2000001082f */
[C---:B------:R-:W-:Y:S01]  /*fbe0*/  LOP3.LUT R43, R12.reuse, 0xffff0000, RZ, 0xc0, !PT ;  /* 0xffff00000c2b7812 */ /* 0x040fe200078ec0ff */
[----:B------:R-:W-:Y:S02]  /*fbf0*/  IMAD.U32 R4, R12, 0x10000, RZ ;  /* 0x000100000c047824 */ /* 0x000fe400078e00ff */
[----:B------:R-:W-:Y:S01]  /*fc00*/  FFMA.FTZ R52, R44, R53, R52 ;  /* 0x000000352c347223 */ /* 0x000fe20000010034 */
[C---:B------:R-:W-:Y:S01]  /*fc10*/  IMAD.U32 R45, R6.reuse, 0x10000, RZ ;  /* 0x00010000062d7824 */ /* 0x040fe200078e00ff */
[----:B------:R-:W-:Y:S01]  /*fc20*/  LOP3.LUT R6, R6, 0xffff0000, RZ, 0xc0, !PT ;  /* 0xffff000006067812 */ /* 0x000fe200078ec0ff */
[C---:B------:R-:W-:Y:S01]  /*fc30*/  FMUL.FTZ R59, R10.reuse, R51 ;  /* 0x000000330a3b7220 */ /* 0x040fe20000410000 */
[C---:B------:R-:W-:Y:S01]  /*fc40*/  FMUL.FTZ R44, R49.reuse, R8 ;  /* 0x00000008312c7220 */ /* 0x040fe20000410000 */
[----:B------:R-:W-:Y:S01]  /*fc50*/  FMUL.FTZ R54, R49, R4 ;  /* 0x0000000431367220 */ /* 0x000fe20000410000 */
[----:B------:R-:W-:Y:S01]  /*fc60*/  FMUL.FTZ R10, R10, R43 ;  /* 0x0000002b0a0a7220 */ /* 0x000fe20000410000 */
[----:B------:R-:W-:-:S02]  /*fc70*/  IMAD.U32 R49, R21, 0x10000, RZ ;  /* 0x0001000015317824 */ /* 0x000fc400078e00ff */
[----:B------:R-:W-:Y:S01]  /*fc80*/  FFMA.FTZ R53, R45, R4, -R44 ;  /* 0x000000042d357223 */ /* 0x000fe2000001082c */
[----:B------:R-:W-:Y:S02]  /*fc90*/  IMAD.U32 R47, R13, 0x10000, RZ ;  /* 0x000100000d2f7824 */ /* 0x000fe400078e00ff */
[----:B------:R-:W-:Y:S01]  /*fca0*/  FFMA.FTZ R54, R45, R8, R54 ;  /* 0x000000082d367223 */ /* 0x000fe20000010036 */
[----:B------:R-:W-:Y:S01]  /*fcb0*/  FFMA.FTZ R51, R6, R51, R10 ;  /* 0x0000003306337223 */ /* 0x000fe2000001000a */
[----:B------:R-:W-:Y:S02]  /*fcc0*/  IMAD.U32 R46, R7, 0x10000, RZ ;  /* 0x00010000072e7824 */ /* 0x000fe400078e00ff */
        /* <DEDUP_REMOVED lines=10> */
[----:B------:R-:W-:Y:S01]  /*fd70*/  LOP3.LUT R7, R7, 0xffff0000, RZ, 0xc0, !PT ;  /* 0xffff000007077812 */ /* 0x000fe200078ec0ff */
        /* <DEDUP_REMOVED lines=13> */
[----:B------:R3:W-:Y:S01]  /*fe50*/  STS.128 [R61], R4 ;  /* 0x000000043d007388 */ /* 0x0007e20000000c00 */
[----:B------:R-:W-:-:S02]  /*fe60*/  F2FP.BF16.F32.PACK_AB R9, R43, R52 ;  /* 0x000000342b09723e */ /* 0x000fc400000010ff */
[----:B------:R-:W-:-:S05]  /*fe70*/  F2FP.BF16.F32.PACK_AB R11, R11, R46 ;  /* 0x0000002e0b0b723e */ /* 0x000fca00000010ff */
[----:B------:R3:W-:Y:S02]  /*fe80*/  STS.128 [R41+0x10400], R8 ;  /* 0x0104000829007388 */ /* 0x0007e40000000c00 */
.L_x_581:
[----:B------:R-:W-:Y:S05]  /*fe90*/  BSYNC B1 ;  /* 0x0000000000017941 */ /* 0x000fea0003800000 */
.L_x_580:
[----:B------:R-:W-:-:S13]  /*fea0*/  ISETP.GE.AND P0, PT, R207, R42, PT ;  /* 0x0000002acf00720c */ /* 0x000fda0003f06270 */
[----:B------:R-:W-:Y:S05]  /*feb0*/  @P0 BRA `(.L_x_564) ;  /* 0x00000010004c0947 */ /* 0x000fea0003800000 */
[----:B---3--:R-:W3:Y:S01]  /*fec0*/  LDC R41, c[0x0][0x3f4] ;  /* 0x0000fd00ff297b82 */ /* 0x008ee20000000800 */
[C---:B-12---:R-:W-:Y:S01]  /*fed0*/  VIADD R4, R18.reuse, 0x20 ;  /* 0x0000002012047836 */ /* 0x046fe20000000000 */
[----:B------:R-:W-:Y:S01]  /*fee0*/  BSSY B1, `(.L_x_586) ;  /* 0x000005e000017945 */ /* 0x000fe20003800000 */
[C---:B------:R-:W-:Y:S01]  /*fef0*/  VIADD R6, R18.reuse, 0x40 ;  /* 0x0000004012067836 */ /* 0x040fe20000000000 */
[----:B------:R-:W-:Y:S02]  /*ff00*/  SHF.R.U32.HI R59, RZ, 0x3, R185 ;  /* 0x00000003ff3b7819 */ /* 0x000fe400000116b9 */
[-C--:B---3--:R-:W-:Y:S02]  /*ff10*/  ISETP.GE.AND P0, PT, R18, R41.reuse, PT ;  /* 0x000000291200720c */ /* 0x088fe40003f06270 */
[-C--:B------:R-:W-:Y:S02]  /*ff20*/  ISETP.GE.AND P1, PT, R4, R41.reuse, PT ;  /* 0x000000290400720c */ /* 0x080fe40003f26270 */
[----:B------:R-:W-:-:S09]  /*ff30*/  ISETP.GE.AND P2, PT, R6, R41, PT ;  /* 0x000000290600720c */ /* 0x000fd20003f46270 */
[----:B------:R-:W-:Y:S05]  /*ff40*/  @P0 BRA `(.L_x_587) ;  /* 0x00000004005c0947 */ /* 0x000fea0003800000 */
[----:B------:R-:W2:Y:S01]  /*ff50*/  LDL R61, [R1+0x74] ;  /* 0x00007400013d7983 */ /* 0x000ea20000100800 */
[----:B------:R-:W-:Y:S01]  /*ff60*/  LEA.HI R4, R41, R228, RZ, 0x1d ;  /* 0x000000e429047211 */ /* 0x000fe200078fe8ff */
[C---:B------:R-:W-:Y:S01]  /*ff70*/  IMAD.U32 R53, R37.reuse, 0x10000, RZ ;  /* 0x0001000025357824 */ /* 0x040fe200078e00ff */
[----:B------:R-:W-:Y:S01]  /*ff80*/  LOP3.LUT R58, R37, 0xffff0000, RZ, 0xc0, !PT ;  /* 0xffff0000253a7812 */ /* 0x000fe200078ec0ff */
[----:B------:R-:W-:Y:S01]  /*ff90*/  IMAD.U32 R51, R32, 0x10000, RZ ;  /* 0x0001000020337824 */ /* 0x000fe200078e00ff */
[----:B0-----:R-:W-:Y:S01]  /*ffa0*/  SHF.R.S32.HI R5, RZ, 0x1f, R4 ;  /* 0x0000001fff057819 */ /* 0x001fe20000011404 */
[----:B------:R-:W-:Y:S01]  /*ffb0*/  IMAD.SHL.U32 R6, R4, 0x8, RZ ;  /* 0x0000000804067824 */ /* 0x000fe200078e00ff */
[----:B------:R-:W-:Y:S01]  /*ffc0*/  LOP3.LUT R32, R32, 0xffff0000, RZ, 0xc0, !PT ;  /* 0xffff000020207812 */ /* 0x000fe200078ec0ff */
[----:B------:R-:W-:Y:S01]  /*ffd0*/  IMAD.U32 R60, R38, 0x10000, RZ ;  /* 0x00010000263c7824 */ /* 0x000fe200078e00ff */
[----:B------:R-:W-:Y:S01]  /*ffe0*/  LEA.HI R5, R5, R4, RZ, 0x3 ;  /* 0x0000000405057211 */ /* 0x000fe200078f18ff */
[----:B------:R-:W-:Y:S01]  /*fff0*/  IMAD.U32 R56, R33, 0x10000, RZ ;  /* 0x0001000021387824 */ /* 0x000fe200078e00ff */
[----:B------:R-:W-:Y:S01]  /*10000*/  LOP3.LUT R4, R185, 0x38, R6, 0xf8, !PT ;  /* 0x00000038b9047812 */ /* 0x000fe200078ef806 */
[----:B------:R-:W-:Y:S01]  /*10010*/  IMAD.U32 R55, R39, 0x10000, RZ ;  /* 0x0001000027377824 */ /* 0x000fe200078e00ff */
[----:B------:R-:W-:Y:S01]  /*10020*/  LOP3.LUT R57, R40, 0xffff0000, RZ, 0xc0, !PT ;  /* 0xffff000028397812 */ /* 0x000fe200078ec0ff */
[----:B------:R-:W-:Y:S01]  /*10030*/  IMAD.SHL.U32 R5, R5, 0x400, RZ ;  /* 0x0000040005057824 */ /* 0x000fe200078e00ff */
[----:B------:R-:W-:-:S02]  /*10040*/  LOP3.LUT R4, R4, R59, RZ, 0x3c, !PT ;  /* 0x0000003b04047212 */ /* 0x000fc400078e3cff */
[----:B------:R-:W-:Y:S02]  /*10050*/  LOP3.LUT R33, R33, 0xffff0000, RZ, 0xc0, !PT ;  /* 0xffff000021217812 */ /* 0x000fe400078ec0ff */
[----:B------:R-:W-:-:S04]  /*10060*/  LOP3.LUT R5, R5, 0x7fffe000, RZ, 0xc0, !PT ;  /* 0x7fffe00005057812 */ /* 0x000fc800078ec0ff */
[----:B------:R-:W-:-:S05]  /*10070*/  IADD3 R9, R4, R5, R195 ;  /* 0x0000000504097210 */ /* 0x000fca0007ffe0c3 */
[----:B------:R-:W-:-:S05]  /*10080*/  IMAD R42, R9, 0x2, R2 ;  /* 0x00000002092a7824 */ /* 0x000fca00078e0202 */
[----:B------:R-:W0:Y:S02]  /*10090*/  LDS.128 R8, [R42+0x10400] ;  /* 0x010400002a087984 */ /* 0x000e240000000c00 */
[C---:B0-----:R-:W-:Y:S01]  /*100a0*/  IMAD.U32 R47, R8.reuse, 0x10000, RZ ;  /* 0x00010000082f7824 */ /* 0x041fe200078e00ff */
[----:B------:R-:W-:Y:S01]  /*100b0*/  LOP3.LUT R8, R8, 0xffff0000, RZ, 0xc0, !PT ;  /* 0xffff000008087812 */ /* 0x000fe200078ec0ff */
[C---:B------:R-:W-:Y:S01]  /*100c0*/  IMAD.U32 R48, R9.reuse, 0x10000, RZ ;  /* 0x0001000009307824 */ /* 0x040fe200078e00ff */
[----:B------:R-:W-:Y:S01]  /*100d0*/  LOP3.LUT R9, R9, 0xffff0000, RZ, 0xc0, !PT ;  /* 0xffff000009097812 */ /* 0x000fe200078ec0ff */
[-C--:B------:R-:W-:Y:S01]  /*100e0*/  FMUL.FTZ R52, R53, R47.reuse ;  /* 0x0000002f35347220 */ /* 0x080fe20000410000 */
[----:B------:R-:W-:Y:S01]  /*100f0*/  FMUL.FTZ R54, R51, R47 ;  /* 0x0000002f33367220 */ /* 0x000fe20000410000 */
[----:B------:R-:W-:Y:S01]  /*10100*/  FMUL.FTZ R47, R60, R48 ;  /* 0x000000303c2f7220 */ /* 0x000fe20000410000 */
[----:B------:R-:W-:Y:S01]  /*10110*/  FMUL.FTZ R37, R58, R8 ;  /* 0x000000083a257220 */ /* 0x000fe20000410000 */
        /* <DEDUP_REMOVED lines=9> */
[-C--:B------:R-:W-:Y:S01]  /*101b0*/  FFMA.FTZ R52, R51, R43.reuse, -R52 ;  /* 0x0000002b33347223 */ /* 0x080fe20000010834 */
[----:B------:R-:W-:Y:S01]  /*101c0*/  FMUL.FTZ R51, R56, R48 ;  /* 0x0000003038337220 */ /* 0x000fe20000410000 */
[----:B------:R-:W-:Y:S01]  /*101d0*/  FFMA.FTZ R54, R53, R43, R54 ;  /* 0x0000002b35367223 */ /* 0x000fe20000010036 */
[----:B------:R-:W-:Y:S01]  /*101e0*/  FMUL.FTZ R43, R32, R8 ;  /* 0x00000008202b7220 */ /* 0x000fe20000410000 */
[----:B------:R-:W-:-:S02]  /*101f0*/  IMAD.U32 R53, R34, 0x10000, RZ ;  /* 0x0001000022357824 */ /* 0x000fc400078e00ff */
[-C--:B------:R-:W-:Y:S01]  /*10200*/  FFMA.FTZ R47, R56, R44.reuse, -R47 ;  /* 0x0000002c382f7223 */ /* 0x080fe2000001082f */
[----:B------:R-:W-:Y:S01]  /*10210*/  FFMA.FTZ R51, R60, R44, R51 ;  /* 0x0000002c3c337223 */ /* 0x000fe20000010033 */
[----:B------:R-:W-:Y:S01]  /*10220*/  LOP3.LUT R34, R34, 0xffff0000, RZ, 0xc0, !PT ;  /* 0xffff000022227812 */ /* 0x000fe200078ec0ff */
[-C--:B------:R-:W-:Y:S01]  /*10230*/  FFMA.FTZ R37, R32, R4.reuse, -R37 ;  /* 0x0000000420257223 */ /* 0x080fe20000010825 */
[----:B------:R-:W-:Y:S01]  /*10240*/  LOP3.LUT R44, R39, 0xffff0000, RZ, 0xc0, !PT ;  /* 0xffff0000272c7812 */ /* 0x000fe200078ec0ff */
[----:B------:R-:W-:Y:S01]  /*10250*/  FFMA.FTZ R43, R58, R4, R43 ;  /* 0x000000043a2b7223 */ /* 0x000fe2000001002b */
[----:B------:R-:W-:Y:S02]  /*10260*/  IMAD.U32 R45, R6, 0x10000, RZ ;  /* 0x00010000062d7824 */ /* 0x000fe400078e00ff */
[-C--:B------:R-:W-:Y:S01]  /*10270*/  FMUL.FTZ R4, R55, R49.reuse ;  /* 0x0000003137047220 */ /* 0x080fe20000410000 */
[----:B------:R-:W-:Y:S01]  /*10280*/  FMUL.FTZ R32, R53, R49 ;  /* 0x0000003135207220 */ /* 0x000fe20000410000 */
[----:B------:R-:W-:-:S02]  /*10290*/  IMAD.U32 R48, R40, 0x10000, RZ ;  /* 0x0001000028307824 */ /* 0x000fc400078e00ff */
[-C--:B------:R-:W-:Y:S01]  /*102a0*/  FMUL.FTZ R39, R44, R10.reuse ;  /* 0x0000000a2c277220 */ /* 0x080fe20000410000 */
[----:B------:R-:W-:Y:S01]  /*102b0*/  FMUL.FTZ R49, R34, R10 ;  /* 0x0000000a22317220 */ /* 0x000fe20000410000 */
[-C--:B------:R-:W-:Y:S01]  /*102c0*/  FFMA.FTZ R8, R53, R45.reuse, -R4 ;  /* 0x0000002d35087223 */ /* 0x080fe20000010804 */
[----:B------:R-:W-:Y:S01]  /*102d0*/  FFMA.FTZ R10, R55, R45, R32 ;  /* 0x0000002d370a7223 */ /* 0x000fe20000010020 */
[----:B------:R-:W-:Y:S01]  /*102e0*/  LOP3.LUT R6, R6, 0xffff0000, RZ, 0xc0, !PT ;  /* 0xffff000006067812 */ /* 0x000fe200078ec0ff */
[----:B------:R-:W-:Y:S02]  /*102f0*/  IMAD.U32 R46, R7, 0x10000, RZ ;  /* 0x00010000072e7824 */ /* 0x000fe400078e00ff */
[----:B------:R-:W-:Y:S01]  /*10300*/  FMUL.FTZ R45, R48, R50 ;  /* 0x00000032302d7220 */ /* 0x000fe20000410000 */
[C---:B------:R-:W-:Y:S01]  /*10310*/  IMAD.U32 R4, R35.reuse, 0x10000, RZ ;  /* 0x0001000023047824 */ /* 0x040fe200078e00ff */
[----:B------:R-:W-:Y:S01]  /*10320*/  LOP3.LUT R55, R38, 0xffff0000, RZ, 0xc0, !PT ;  /* 0xffff000026377812 */ /* 0x000fe200078ec0ff */
[----:B------:R-:W-:Y:S01]  /*10330*/  FFMA.FTZ R39, R34, R6, -R39 ;  /* 0x0000000622277223 */ /* 0x000fe20000010827 */
[----:B------:R-:W-:Y:S01]  /*10340*/  LOP3.LUT R35, R35, 0xffff0000, RZ, 0xc0, !PT ;  /* 0xffff000023237812 */ /* 0x000fe200078ec0ff */
[C---:B------:R-:W-:Y:S01]  /*10350*/  FMUL.FTZ R53, R4.reuse, R50 ;  /* 0x0000003204357220 */ /* 0x040fe20000410000 */
[----:B------:R-:W-:Y:S01]  /*10360*/  LOP3.LUT R7, R7, 0xffff0000, RZ, 0xc0, !PT ;  /* 0xffff000007077812 */ /* 0x000fe200078ec0ff */
[----:B------:R-:W-:Y:S01]  /*10370*/  FFMA.FTZ R45, R4, R46, -R45 ;  /* 0x0000002e042d7223 */ /* 0x000fe2000001082d */
        /* <DEDUP_REMOVED lines=20> */
.L_x_587:
[----:B------:R-:W-:Y:S05]  /*104c0*/  BSYNC B1 ;  /* 0x0000000000017941 */ /* 0x000fea0003800000 */
.L_x_586:
[----:B------:R-:W-:Y:S04]  /*104d0*/  BSSY B1, `(.L_x_588) ;  /* 0x0000059000017945 */ /* 0x000fe80003800000 */
[----:B------:R-:W-:Y:S05]  /*104e0*/  @P1 BRA `(.L_x_589) ;  /* 0x00000004005c1947 */ /* 0x000fea0003800000 */
[----:B------:R-:W2:Y:S01]  /*104f0*/  LDL R50, [R1+0x6c] ;  /* 0x00006c0001327983 */ /* 0x000ea20000100800 */
[----:B-1----:R-:W-:Y:S01]  /*10500*/  LEA.HI R4, R41, R229, RZ, 0x1d ;  /* 0x000000e529047211 */ /* 0x002fe200078fe8ff */
[----:B------:R-:W-:Y:S01]  /*10510*/  IMAD.U32 R43, R24, 0x10000, RZ ;  /* 0x00010000182b7824 */ /* 0x000fe200078e00ff */
[----:B------:R-:W-:Y:S01]  /*10520*/  SHF.L.U32 R45, R28, 0x10, RZ ;  /* 0x000000101c2d7819 */ /* 0x000fe200000006ff */
        /* <DEDUP_REMOVED lines=11> */
[----:B------:R-:W-:Y:S01]  /*105e0*/  LOP3.LUT R4, R4, R59, RZ, 0x3c, !PT ;  /* 0x0000003b04047212 */ /* 0x000fe200078e3cff */
[----:B------:R-:W-:Y:S01]  /*105f0*/  IMAD.U32 R28, R25, 0x10000, RZ ;  /* 0x00010000191c7824 */ /* 0x000fe200078e00ff */
[----:B------:R-:W-:Y:S01]  /*10600*/  LOP3.LUT R26, R26, 0xffff0000, RZ, 0xc0, !PT ;  /* 0xffff00001a1a7812 */ /* 0x000fe200078ec0ff */
[----:B------:R-:W-:Y:S01]  /*10610*/  IMAD.U32 R51, R27, 0x10000, RZ ;  /* 0x000100001b337824 */ /* 0x000fe200078e00ff */
[----:B------:R-:W-:-:S02]  /*10620*/  LOP3.LUT R5, R5, 0x7fffe000, RZ, 0xc0, !PT ;  /* 0x7fffe00005057812 */ /* 0x000fc400078ec0ff */
[----:B------:R-:W-:Y:S02]  /*10630*/  LOP3.LUT R30, R30, 0xffff0000, RZ, 0xc0, !PT ;  /* 0xffff00001e1e7812 */ /* 0x000fe400078ec0ff */
[----:B------:R-:W-:Y:S02]  /*10640*/  IADD3 R9, R4, R5, R195 ;  /* 0x0000000504097210 */ /* 0x000fe40007ffe0c3 */
[----:B------:R-:W-:Y:S02]  /*10650*/  LOP3.LUT R29, R29, 0xffff0000, RZ, 0xc0, !PT ;  /* 0xffff00001d1d7812 */ /* 0x000fe400078ec0ff */
[----:B------:R-:W-:Y:S01]  /*10660*/  LOP3.LUT R31, R31, 0xffff0000, RZ, 0xc0, !PT ;  /* 0xffff00001f1f7812 */ /* 0x000fe200078ec0ff */
[----:B------:R-:W-:Y:S01]  /*10670*/  IMAD R32, R9, 0x2, R2 ;  /* 0x0000000209207824 */ /* 0x000fe200078e0202 */
[----:B------:R-:W-:Y:S02]  /*10680*/  LOP3.LUT R25, R25, 0xffff0000, RZ, 0xc0, !PT ;  /* 0xffff000019197812 */ /* 0x000fe400078ec0ff */
[----:B------:R-:W-:-:S02]  /*10690*/  LOP3.LUT R27, R27, 0xffff0000, RZ, 0xc0, !PT ;  /* 0xffff00001b1b7812 */ /* 0x000fc400078ec0ff */
[----:B------:R-:W0:Y:S02]  /*106a0*/  LDS.128 R8, [R32+0x10400] ;  /* 0x0104000020087984 */ /* 0x000e240000000c00 */
[C---:B0-----:R-:W-:Y:S01]  /*106b0*/  IMAD.U32 R38, R8.reuse, 0x10000, RZ ;  /* 0x0001000008267824 */ /* 0x041fe200078e00ff */
[----:B------:R-:W-:Y:S01]  /*106c0*/  LOP3.LUT R8, R8, 0xffff0000, RZ, 0xc0, !PT ;  /* 0xffff000008087812 */ /* 0x000fe200078ec0ff */
[C---:B------:R-:W-:Y:S01]  /*106d0*/  IMAD.U32 R40, R10.reuse, 0x10000, RZ ;  /* 0x000100000a287824 */ /* 0x040fe200078e00ff */
[----:B------:R-:W-:Y:S01]  /*106e0*/  LOP3.LUT R10, R10, 0xffff0000, RZ, 0xc0, !PT ;  /* 0xffff00000a0a7812 */ /* 0x000fe200078ec0ff */
[-C--:B------:R-:W-:Y:S01]  /*106f0*/  FMUL.FTZ R44, R45, R38.reuse ;  /* 0x000000262d2c7220 */ /* 0x080fe20000410000 */
[----:B------:R-:W-:Y:S01]  /*10700*/  FMUL.FTZ R38, R43, R38 ;  /* 0x000000262b267220 */ /* 0x000fe20000410000 */
[C---:B------:R-:W-:Y:S01]  /*10710*/  IMAD.U32 R39, R9.reuse, 0x10000, RZ ;  /* 0x0001000009277824 */ /* 0x040fe200078e00ff */
[----:B------:R-:W-:Y:S01]  /*10720*/  LOP3.LUT R9, R9, 0xffff0000, RZ, 0xc0, !PT ;  /* 0xffff000009097812 */ /* 0x000fe200078ec0ff */
[C---:B------:R-:W-:Y:S01]  /*10730*/  IMAD.U32 R42, R11.reuse, 0x10000, RZ ;  /* 0x000100000b2a7824 */ /* 0x040fe200078e00ff */
[----:B------:R-:W-:Y:S01]  /*10740*/  LOP3.LUT R11, R11, 0xffff0000, RZ, 0xc0, !PT ;  /* 0xffff00000b0b7812 */ /* 0x000fe200078ec0ff */
[----:B------:R-:W-:Y:S01]  /*10750*/  FMUL.FTZ R49, R26, R10 ;  /* 0x0000000a1a317220 */ /* 0x000fe20000410000 */
[----:B--2---:R-:W0:Y:S02]  /*10760*/  LDS.128 R4, [R50] ;  /* 0x0000000032047984 */ /* 0x004e240000000c00 */
[C---:B0-----:R-:W-:Y:S01]  /*10770*/  IMAD.U32 R33, R4.reuse, 0x10000, RZ ;  /* 0x0001000004217824 */ /* 0x041fe200078e00ff */
[----:B------:R-:W-:Y:S01]  /*10780*/  LOP3.LUT R4, R4, 0xffff0000, RZ, 0xc0, !PT ;  /* 0xffff000004047812 */ /* 0x000fe200078ec0ff */
[C---:B------:R-:W-:Y:S01]  /*10790*/  IMAD.U32 R35, R6.reuse, 0x10000, RZ ;  /* 0x0001000006237824 */ /* 0x040fe200078e00ff */
[----:B------:R-:W-:Y:S01]  /*107a0*/  LOP3.LUT R6, R6, 0xffff0000, RZ, 0xc0, !PT ;  /* 0xffff000006067812 */ /* 0x000fe200078ec0ff */
[-C--:B------:R-:W-:Y:S01]  /*107b0*/  FFMA.FTZ R44, R43, R33.reuse, -R44 ;  /* 0x000000212b2c7223 */ /* 0x080fe2000001082c */
[----:B------:R-:W-:Y:S01]  /*107c0*/  FFMA.FTZ R38, R45, R33, R38 ;  /* 0x000000212d267223 */ /* 0x000fe20000010026 */
[-C--:B------:R-:W-:Y:S01]  /*107d0*/  FMUL.FTZ R43, R46, R8.reuse ;  /* 0x000000082e2b7220 */ /* 0x080fe20000410000 */
[----:B------:R-:W-:Y:S01]  /*107e0*/  FMUL.FTZ R33, R24, R8 ;  /* 0x0000000818217220 */ /* 0x000fe20000410000 */
[----:B------:R-:W-:-:S02]  /*107f0*/  IMAD.U32 R34, R5, 0x10000, RZ ;  /* 0x0001000005227824 */ /* 0x000fc400078e00ff */
[-C--:B------:R-:W-:Y:S01]  /*10800*/  FMUL.FTZ R45, R48, R39.reuse ;  /* 0x00000027302d7220 */ /* 0x080fe20000410000 */
[-C--:B------:R-:W-:Y:S01]  /*10810*/  FFMA.FTZ R43, R24, R4.reuse, -R43 ;  /* 0x00000004182b7223 */ /* 0x080fe2000001082b */
[----:B------:R-:W-:Y:S01]  /*10820*/  FFMA.FTZ R33, R46, R4, R33 ;  /* 0x000000042e217223 */ /* 0x000fe20000010021 */
[-C--:B------:R-:W-:Y:S01]  /*10830*/  FMUL.FTZ R4, R53, R40.reuse ;  /* 0x0000002835047220 */ /* 0x080fe20000410000 */
[----:B------:R-:W-:Y:S02]  /*10840*/  IMAD.U32 R37, R7, 0x10000, RZ ;  /* 0x0001000007257824 */ /* 0x000fe400078e00ff */
[C---:B------:R-:W-:Y:S01]  /*10850*/  FMUL.FTZ R40, R47.reuse, R40 ;  /* 0x000000282f287220 */ /* 0x040fe20000410000 */
[----:B------:R-:W-:Y:S01]  /*10860*/  FMUL.FTZ R39, R28, R39 ;  /* 0x000000271c277220 */ /* 0x000fe20000410000 */
[----:B------:R-:W-:Y:S01]  /*10870*/  FFMA.FTZ R8, R47, R35, -R4 ;  /* 0x000000232f087223 */ /* 0x000fe20000010804 */
[----:B------:R-:W-:Y:S01]  /*10880*/  FMUL.FTZ R4, R55, R42 ;  /* 0x0000002a37047220 */ /* 0x000fe20000410000 */
[----:B------:R-:W-:Y:S01]  /*10890*/  FMUL.FTZ R47, R30, R10 ;  /* 0x0000000a1e2f7220 */ /* 0x000fe20000410000 */
[----:B------:R-:W-:Y:S01]  /*108a0*/  FFMA.FTZ R45, R28, R34, -R45 ;  /* 0x000000221c2d7223 */ /* 0x000fe2000001082d */
[----:B------:R-:W-:Y:S01]  /*108b0*/  LOP3.LUT R5, R5, 0xffff0000, RZ, 0xc0, !PT ;  /* 0xffff000005057812 */ /* 0x000fe200078ec0ff */
[----:B------:R-:W-:Y:S01]  /*108c0*/  FFMA.FTZ R49, R30, R6, R49 ;  /* 0x000000061e317223 */ /* 0x000fe20000010031 */
[----:B------:R-:W-:Y:S01]  /*108d0*/  LOP3.LUT R7, R7, 0xffff0000, RZ, 0xc0, !PT ;  /* 0xffff000007077812 */ /* 0x000fe200078ec0ff */
[----:B------:R-:W-:Y:S01]  /*108e0*/  FFMA.FTZ R28, R51, R37, -R4 ;  /* 0x00000025331c7223 */ /* 0x000fe20000010804 */
[----:B------:R-:W-:Y:S01]  /*108f0*/  FFMA.FTZ R39, R48, R34, R39 ;  /* 0x0000002230277223 */ /* 0x000fe20000010027 */
[----:B------:R-:W-:Y:S01]  /*10900*/  FFMA.FTZ R47, R26, R6, -R47 ;  /* 0x000000061a2f7223 */ /* 0x000fe2000001082f */
[----:B------:R-:W-:Y:S01]  /*10910*/  FMUL.FTZ R4, R29, R9 ;  /* 0x000000091d047220 */ /* 0x000fe20000410000 */
        /* <DEDUP_REMOVED lines=20> */
.L_x_589:
[----:B------:R-:W-:Y:S05]  /*10a60*/  BSYNC B1 ;  /* 0x0000000000017941 */ /* 0x000fea0003800000 */
.L_x_588:
[----:B------:R-:W-:Y:S05]  /*10a70*/  @P2 BRA `(.L_x_564) ;  /* 0x00000004005c2947 */ /* 0x000fea0003800000 */
[----:B------:R-:W0:Y:S01]  /*10a80*/  LDL R43, [R1+0x68] ;  /* 0x00006800012b7983 */ /* 0x000e220000100800 */
[----:B------:R-:W-:Y:S01]  /*10a90*/  LEA.HI R41, R41, R230, RZ, 0x1d ;  /* 0x000000e629297211 */ /* 0x000fe200078fe8ff */
[C---:B------:R-:W-:Y:S01]  /*10aa0*/  IMAD.U32 R35, R14.reuse, 0x10000, RZ ;  /* 0x000100000e237824 */ /* 0x040fe200078e00ff */
[----:B------:R-:W-:Y:S01]  /*10ab0*/  LOP3.LUT R40, R14, 0xffff0000, RZ, 0xc0, !PT ;  /* 0xffff00000e287812 */ /* 0x000fe200078ec0ff */
[C---:B------:R-:W-:Y:S01]  /*10ac0*/  IMAD.U32 R33, R0.reuse, 0x10000, RZ ;  /* 0x0001000000217824 */ /* 0x040fe200078e00ff */
[----:B-12---:R-:W-:Y:S01]  /*10ad0*/  SHF.R.S32.HI R6, RZ, 0x1f, R41 ;  /* 0x0000001fff067819 */ /* 0x006fe20000011429 */
[----:B------:R-:W-:Y:S01]  /*10ae0*/  IMAD.SHL.U32 R4, R41, 0x8, RZ ;  /* 0x0000000829047824 */ /* 0x000fe200078e00ff */
[----:B------:R-:W-:Y:S01]  /*10af0*/  LOP3.LUT R0, R0, 0xffff0000, RZ, 0xc0, !PT ;  /* 0xffff000000007812 */ /* 0x000fe200078ec0ff */
[----:B------:R-:W-:Y:S01]  /*10b00*/  IMAD.U32 R42, R15, 0x10000, RZ ;  /* 0x000100000f2a7824 */ /* 0x000fe200078e00ff */
[----:B------:R-:W-:Y:S01]  /*10b10*/  LEA.HI R6, R6, R41, RZ, 0x3 ;  /* 0x0000002906067211 */ /* 0x000fe200078f18ff */
[----:B------:R-:W-:Y:S01]  /*10b20*/  IMAD.U32 R38, R3, 0x10000, RZ ;  /* 0x0001000003267824 */ /* 0x000fe200078e00ff */
[----:B------:R-:W-:Y:S01]  /*10b30*/  LOP3.LUT R4, R185, 0x38, R4, 0xf8, !PT ;  /* 0x00000038b9047812 */ /* 0x000fe200078ef804 */
[C---:B------:R-:W-:Y:S01]  /*10b40*/  IMAD.U32 R39, R20.reuse, 0x10000, RZ ;  /* 0x0001000014277824 */ /* 0x040fe200078e00ff */
[----:B------:R-:W-:Y:S01]  /*10b50*/  LOP3.LUT R20, R20, 0xffff0000, RZ, 0xc0, !PT ;  /* 0xffff000014147812 */ /* 0x000fe200078ec0ff */
[----:B------:R-:W-:Y:S01]  /*10b60*/  IMAD.SHL.U32 R6, R6, 0x400, RZ ;  /* 0x0000040006067824 */ /* 0x000fe200078e00ff */
[----:B------:R-:W-:Y:S01]  /*10b70*/  LOP3.LUT R4, R4, R59, RZ, 0x3c, !PT ;  /* 0x0000003b04047212 */ /* 0x000fe200078e3cff */
[C---:B------:R-:W-:Y:S01]  /*10b80*/  IMAD.U32 R37, R12.reuse, 0x10000, RZ ;  /* 0x000100000c257824 */ /* 0x040fe200078e00ff */
[----:B------:R-:W-:-:S02]  /*10b90*/  LOP3.LUT R12, R12, 0xffff0000, RZ, 0xc0, !PT ;  /* 0xffff00000c0c7812 */ /* 0x000fc400078ec0ff */
[----:B------:R-:W-:Y:S02]  /*10ba0*/  LOP3.LUT R6, R6, 0x7fffe000, RZ, 0xc0, !PT ;  /* 0x7fffe00006067812 */ /* 0x000fe400078ec0ff */
[----:B------:R-:W-:Y:S02]  /*10bb0*/  LOP3.LUT R15, R15, 0xffff0000, RZ, 0xc0, !PT ;  /* 0xffff00000f0f7812 */ /* 0x000fe400078ec0ff */
[----:B------:R-:W-:Y:S02]  /*10bc0*/  IADD3 R9, R4, R6, R195 ;  /* 0x0000000604097210 */ /* 0x000fe40007ffe0c3 */
[----:B------:R-:W-:-:S03]  /*10bd0*/  LOP3.LUT R3, R3, 0xffff0000, RZ, 0xc0, !PT ;  /* 0xffff000003037812 */ /* 0x000fc600078ec0ff */
[----:B------:R-:W-:-:S05]  /*10be0*/  IMAD R24, R9, 0x2, R2 ;  /* 0x0000000209187824 */ /* 0x000fca00078e0202 */
[----:B------:R-:W1:Y:S02]  /*10bf0*/  LDS.128 R8, [R24+0x10400] ;  /* 0x0104000018087984 */ /* 0x000e640000000c00 */
[C---:B-1----:R-:W-:Y:S01]  /*10c00*/  IMAD.U32 R29, R8.reuse, 0x10000, RZ ;  /* 0x00010000081d7824 */ /* 0x042fe200078e00ff */
[----:B------:R-:W-:Y:S01]  /*10c10*/  LOP3.LUT R8, R8, 0xffff0000, RZ, 0xc0, !PT ;  /* 0xffff000008087812 */ /* 0x000fe200078ec0ff */
[C---:B------:R-:W-:Y:S01]  /*10c20*/  IMAD.U32 R30, R9.reuse, 0x10000, RZ ;  /* 0x00010000091e7824 */ /* 0x040fe200078e00ff */
[----:B------:R-:W-:Y:S01]  /*10c30*/  LOP3.LUT R9, R9, 0xffff0000, RZ, 0xc0, !PT ;  /* 0xffff000009097812 */ /* 0x000fe200078ec0ff */
[-C--:B------:R-:W-:Y:S01]  /*10c40*/  FMUL.FTZ R34, R35, R29.reuse ;  /* 0x0000001d23227220 */ /* 0x080fe20000410000 */
[----:B------:R-:W-:Y:S01]  /*10c50*/  FMUL.FTZ R14, R33, R29 ;  /* 0x0000001d210e7220 */ /* 0x000fe20000410000 */
[-C--:B------:R-:W-:Y:S01]  /*10c60*/  FMUL.FTZ R29, R40, R8.reuse ;  /* 0x00000008281d7220 */ /* 0x080fe20000410000 */
[C---:B------:R-:W-:Y:S01]  /*10c70*/  IMAD.U32 R31, R10.reuse, 0x10000, RZ ;  /* 0x000100000a1f7824 */ /* 0x040fe200078e00ff */
[----:B------:R-:W-:Y:S01]  /*10c80*/  LOP3.LUT R10, R10, 0xffff0000, RZ, 0xc0, !PT ;  /* 0xffff00000a0a7812 */ /* 0x000fe200078ec0ff */
[C---:B------:R-:W-:Y:S01]  /*10c90*/  IMAD.U32 R32, R11.reuse, 0x10000, RZ ;  /* 0x000100000b207824 */ /* 0x040fe200078e00ff */
[----:B------:R-:W-:Y:S01]  /*10ca0*/  LOP3.LUT R11, R11, 0xffff0000, RZ, 0xc0, !PT ;  /* 0xffff00000b0b7812 */ /* 0x000fe200078ec0ff */
[----:B0-----:R-:W0:Y:S02]  /*10cb0*/  LDS.128 R4, [R43] ;  /* 0x000000002b047984 */ /* 0x001e240000000c00 */
[C---:B0-----:R-:W-:Y:S01]  /*10cc0*/  IMAD.U32 R25, R4.reuse, 0x10000, RZ ;  /* 0x0001000004197824 */ /* 0x041fe200078e00ff */
[----:B------:R-:W-:Y:S01]  /*10cd0*/  LOP3.LUT R4, R4, 0xffff0000, RZ, 0xc0, !PT ;  /* 0xffff000004047812 */ /* 0x000fe200078ec0ff */
[C---:B------:R-:W-:Y:S01]  /*10ce0*/  IMAD.U32 R26, R5.reuse, 0x10000, RZ ;  /* 0x00010000051a7824 */ /* 0x040fe200078e00ff */
[----:B------:R-:W-:Y:S01]  /*10cf0*/  LOP3.LUT R5, R5, 0xffff0000, RZ, 0xc0, !PT ;  /* 0xffff000005057812 */ /* 0x000fe200078ec0ff */
[-C--:B------:R-:W-:Y:S01]  /*10d00*/  FFMA.FTZ R34, R33, R25.reuse, -R34 ;  /* 0x0000001921227223 */ /* 0x080fe20000010822 */
[----:B------:R-:W-:Y:S01]  /*10d10*/  FFMA.FTZ R14, R35, R25, R14 ;  /* 0x00000019230e7223 */ /* 0x000fe2000001000e */
[C---:B------:R-:W-:Y:S01]  /*10d20*/  FMUL.FTZ R25, R0.reuse, R8 ;  /* 0x0000000800197220 */ /* 0x040fe20000410000 */
[----:B------:R-:W-:Y:S01]  /*10d30*/  FFMA.FTZ R29, R0, R4, -R29 ;  /* 0x00000004001d7223 */ /* 0x000fe2000001081d */
[-C--:B------:R-:W-:Y:S01]  /*10d40*/  FMUL.FTZ R33, R42, R30.reuse ;  /* 0x0000001e2a217220 */ /* 0x080fe20000410000 */
[----:B------:R-:W-:Y:S01]  /*10d50*/  FMUL.FTZ R35, R38, R30 ;  /* 0x0000001e26237220 */ /* 0x000fe20000410000 */
[----:B------:R-:W-:-:S02]  /*10d60*/  IMAD.U32 R27, R6, 0x10000, RZ ;  /* 0x00010000061b7824 */ /* 0x000fc400078e00ff */
[-C--:B------:R-:W-:Y:S01]  /*10d70*/  FMUL.FTZ R0, R39, R31.reuse ;  /* 0x0000001f27007220 */ /* 0x080fe20000410000 */
[----:B------:R-:W-:Y:S01]  /*10d80*/  FFMA.FTZ R25, R40, R4, R25 ;  /* 0x0000000428197223 */ /* 0x000fe20000010019 */
[-C--:B------:R-:W-:Y:S01]  /*10d90*/  FFMA.FTZ R33, R38, R26.reuse, -R33 ;  /* 0x0000001a26217223 */ /* 0x080fe20000010821 */
[----:B------:R-:W-:Y:S01]  /*10da0*/  FFMA.FTZ R35, R42, R26, R35 ;  /* 0x0000001a2a237223 */ /* 0x000fe20000010023 */
[C---:B------:R-:W-:Y:S01]  /*10db0*/  FMUL.FTZ R4, R37.reuse, R31 ;  /* 0x0000001f25047220 */ /* 0x040fe20000410000 */
[-C--:B------:R-:W-:Y:S01]  /*10dc0*/  FFMA.FTZ R8, R37, R27.reuse, -R0 ;  /* 0x0000001b25087223 */ /* 0x080fe20000010800 */
[----:B------:R-:W-:Y:S02]  /*10dd0*/  IMAD.U32 R26, R21, 0x10000, RZ ;  /* 0x00010000151a7824 */ /* 0x000fe400078e00ff */
[-C--:B------:R-:W-:Y:S01]  /*10de0*/  FMUL.FTZ R31, R20, R10.reuse ;  /* 0x0000000a141f7220 */ /* 0x080fe20000410000 */
[----:B------:R-:W-:Y:S02]  /*10df0*/  IMAD.U32 R0, R13, 0x10000, RZ ;  /* 0x000100000d007824 */ /* 0x000fe400078e00ff */
[----:B------:R-:W-:Y:S01]  /*10e00*/  FMUL.FTZ R37, R12, R10 ;  /* 0x0000000a0c257220 */ /* 0x000fe20000410000 */
[----:B------:R-:W-:Y:S01]  /*10e10*/  LOP3.LUT R6, R6, 0xffff0000, RZ, 0xc0, !PT ;  /* 0xffff000006067812 */ /* 0x000fe200078ec0ff */
[----:B------:R-:W-:Y:S01]  /*10e20*/  FFMA.FTZ R10, R39, R27, R4 ;  /* 0x0000001b270a7223 */ /* 0x000fe20000010004 */
[----:B------:R-:W-:-:S02]  /*10e30*/  IMAD.U32 R28, R7, 0x10000, RZ ;  /* 0x00010000071c7824 */ /* 0x000fc400078e00ff */
[-C--:B------:R-:W-:Y:S01]  /*10e40*/  FMUL.FTZ R27, R26, R32.reuse ;  /* 0x000000201a1b7220 */ /* 0x080fe20000410000 */
[----:B------:R-:W-:Y:S01]  /*10e50*/  LOP3.LUT R21, R21, 0xffff0000, RZ, 0xc0, !PT ;  /* 0xffff000015157812 */ /* 0x000fe200078ec0ff */
[----:B------:R-:W-:Y:S01]  /*10e60*/  FMUL.FTZ R39, R0, R32 ;  /* 0x0000002000277220 */ /* 0x000fe20000410000 */
[----:B------:R-:W-:Y:S01]  /*10e70*/  LOP3.LUT R13, R13, 0xffff0000, RZ, 0xc0, !PT ;  /* 0xffff00000d0d7812 */ /* 0x000fe200078ec0ff */
[-C--:B------:R-:W-:Y:S01]  /*10e80*/  FFMA.FTZ R31, R12, R6.reuse, -R31 ;  /* 0x000000060c1f7223 */ /* 0x080fe2000001081f */
[----:B------:R-:W-:Y:S01]  /*10e90*/  LOP3.LUT R7, R7, 0xffff0000, RZ, 0xc0, !PT ;  /* 0xffff000007077812 */ /* 0x000fe200078ec0ff */
[----:B------:R-:W-:Y:S01]  /*10ea0*/  FFMA.FTZ R37, R20, R6, R37 ;  /* 0x0000000614257223 */ /* 0x000fe20000010025 */
[-C--:B------:R-:W-:Y:S01]  /*10eb0*/  FFMA.FTZ R27, R0, R28.reuse, -R27 ;  /* 0x0000001c001b7223 */ /* 0x080fe2000001081b */
        /* <DEDUP_REMOVED lines=19> */
.L_x_564:
[----:B------:R-:W-:Y:S05]  /*10ff0*/  BSYNC B0 ;  /* 0x0000000000007941 */ /* 0x000fea0003800000 */
.L_x_545:
[----:B------:R-:W-:Y:S01]  /*11000*/  @!PT LDS RZ, [RZ] ;  /* 0x00000000fffff984 */ /* 0x000fe20000000800 */
[----:B------:R-:W-:Y:S01]  /*11010*/  @!PT LDS RZ, [RZ] ;  /* 0x00000000fffff984 */ /* 0x000fe20000000800 */
[----:B------:R-:W-:Y:S01]  /*11020*/  @!PT LDS RZ, [RZ] ;  /* 0x00000000fffff984 */ /* 0x000fe20000000800 */
[----:B------:R-:W-:Y:S01]  /*11030*/  @!PT LDS RZ, [RZ] ;  /* 0x00000000fffff984 */ /* 0x000fe20000000800 */
[----:B------:R5:W-:Y:S06]  /*11040*/  MEMBAR.ALL.CTA ;  /* 0x0000000000007992 */ /* 0x000bec0000008000 */
[----:B-----5:R-:W5:Y:S01]  /*11050*/  FENCE.VIEW.ASYNC.S ;  /* 0x00000000000073c6 */ /* 0x020f620000000000 */
[----:B------:R-:W-:Y:S05]  /*11060*/  WARPSYNC.ALL ;  /* 0x0000000000007948 */ /* 0x000fea0003800000 */
[----:B-----5:R-:W-:Y:S06]  /*11070*/  BAR.SYNC.DEFER_BLOCKING 0xd, 0x100 ;  /* 0x0344000000007b1d */ /* 0x020fec0000010000 */
.L_x_543:
[----:B01-3--:R-:W-:-:S05]  /*11080*/  IMAD.U32 R0, RZ, RZ, UR57 ;  /* 0x00000039ff007e24 */ /* 0x00bfca000f8e00ff */
[----:B------:R-:W-:-:S13]  /*11090*/  ISETP.NE.AND P0, PT, R0, 0x3, PT ;  /* 0x000000030000780c */ /* 0x000fda0003f05270 */
[----:B------:R-:W-:Y:S05]  /*110a0*/  @!P0 BRA `(.L_x_590) ;  /* 0x0000000000048947 */ /* 0x000fea0003800000 */
[----:B------:R-:W-:Y:S01]  /*110b0*/  BPT.TRAP 0x1 ;  /* 0x000000040000795c */ /* 0x000fe20000300000 */
.L_x_590:
[----:B------:R-:W-:Y:S01]  /*110c0*/  IMAD R0, R194, 0x8, R2 ;  /* 0x00000008c2007824 */ /* 0x000fe200078e0202 */
[----:B--2-4-:R-:W-:-:S04]  /*110d0*/  SHF.L.U32 R3, R196, 0x1f, RZ ;  /* 0x0000001fc4037819 */ /* 0x014fc800000006ff */
[----:B------:R0:W1:Y:S01]  /*110e0*/  SYNCS.PHASECHK.TRANS64.TRYWAIT P2, [R0+URZ+0x34830], R3 ;  /* 0x03483003000075a7 */ /* 0x000062000804017f */
[----:B------:R-:W-:Y:S05]  /*110f0*/  @!P0 BRA `(.L_x_591) ;  /* 0x0000000000048947 */ /* 0x000fea0003800000 */
[----:B------:R-:W-:Y:S01]  /*11100*/  BPT.TRAP 0x1 ;  /* 0x000000040000795c */ /* 0x000fe20000300000 */
.L_x_591:
[----:B------:R-:W2:Y:S01]  /*11110*/  S2R R4, SR_TID.X ;  /* 0x0000000000047919 */ /* 0x000ea20000002100 */
[----:B------:R-:W-:Y:S01]  /*11120*/  IMAD.MOV.U32 R151, RZ, RZ, RZ ;  /* 0x000000ffff977224 */ /* 0x000fe200078e00ff */
[----:B--2---:R-:W-:-:S04]  /*11130*/  LOP3.LUT R4, R4, 0x7f, RZ, 0xc0, !PT ;  /* 0x0000007f04047812 */ /* 0x004fc800078ec0ff */
[----:B------:R-:W-:Y:S01]  /*11140*/  ISETP.NE.AND P1, PT, R4, RZ, PT ;  /* 0x000000ff0400720c */ /* 0x000fe20003f25270 */
[----:B-1----:R-:W-:-:S12]  /*11150*/  @P2 BRA `(.L_x_592) ;  /* 0x0000000000082947 */ /* 0x002fd80003800000 */
[----:B------:R-:W1:Y:S02]  /*11160*/  SYNCS.PHASECHK.TRANS64.TRYWAIT P2, [R0+URZ+0x34830], R3 ;  /* 0x03483003000075a7 */ /* 0x000e64000804017f */
[----:B-1----:R-:W-:Y:S05]  /*11170*/  @!P2 BRA `(.L_x_593) ;  /* 0x000001200034a947 */ /* 0x002fea0003800000 */
.L_x_592:
[----:B------:R-:W-:Y:S05]  /*11180*/  WARPSYNC.ALL ;  /* 0x0000000000007948 */ /* 0x000fea0003800000 */
[----:B01----:R-:W-:Y:S01]  /*11190*/  VIADD R3, R2, 0x1c400 ;  /* 0x0001c40002037836 */ /* 0x003fe20000000000 */
[----:B------:R-:W-:Y:S01]  /*111a0*/  R2UR UR4, R36 ;  /* 0x00000000240472ca */ /* 0x000fe200000e0000 */
[----:B------:R-:W-:Y:S01]  /*111b0*/  IMAD.MOV.U32 R7, RZ, RZ, 0x40000040 ;  /* 0x40000040ff077424 */ /* 0x000fe200078e00ff */
[----:B------:R-:W-:Y:S01]  /*111c0*/  WARPGROUP.ARRIVE ;  /* 0x00000000000079c5 */ /* 0x000fe20000000000 */
[----:B------:R-:W-:Y:S01]  /*111d0*/  UMOV UR9, 0x40000040 ;  /* 0x4000004000097882 */ /* 0x000fe20000000000 */
[----:B------:R-:W-:Y:S01]  /*111e0*/  SHF.R.U32.HI R3, RZ, 0x4, R3 ;  /* 0x00000004ff037819 */ /* 0x000fe20000011603 */
[----:B------:R-:W-:Y:S01]  /*111f0*/  IMAD.MOV.U32 R9, RZ, RZ, 0x40000040 ;  /* 0x40000040ff097424 */ /* 0x000fe200078e00ff */
[----:B------:R-:W-:Y:S01]  /*11200*/  R2UR UR11, R7 ;  /* 0x00000000070b72ca */ /* 0x000fe200000e0000 */
[----:B------:R-:W-:Y:S01]  /*11210*/  IMAD.U32 R11, RZ, RZ, UR9 ;  /* 0x00000009ff0b7e24 */ /* 0x000fe2000f8e00ff */
[----:B------:R-:W-:Y:S01]  /*11220*/  LOP3.LUT R3, R3, 0x3fff, RZ, 0xc0, !PT ;  /* 0x00003fff03037812 */ /* 0x000fe200078ec0ff */
[----:B------:R-:W-:Y:S01]  /*11230*/  UMOV UR41, 0x40000040 ;  /* 0x4000004000297882 */ /* 0x000fe20000000000 */
[----:B------:R-:W-:Y:S01]  /*11240*/  UMOV UR45, 0x40000040 ;  /* 0x40000040002d7882 */ /* 0x000fe20000000000 */
[----:B------:R-:W-:Y:S01]  /*11250*/  UMOV UR49, 0x40000040 ;  /* 0x4000004000317882 */ /* 0x000fe20000000000 */
[----:B------:R-:W-:Y:S01]  /*11260*/  LOP3.LUT R4, R3, 0x10000, RZ, 0xfc, !PT ;  /* 0x0001000003047812 */ /* 0x000fe200078efcff */
[----:B------:R-:W-:Y:S01]  /*11270*/  ULOP3.LUT UR4, UR4, 0x10000, URZ, 0xfc, !UPT ;  /* 0x0001000004047892 */ /* 0x000fe2000f8efc3f */
[----:B------:R-:W-:Y:S01]  /*11280*/  IMAD.MOV.U32 R7, RZ, RZ, 0x40000040 ;  /* 0x40000040ff077424 */ /* 0x000fe200078e00ff */
[----:B------:R-:W-:Y:S01]  /*11290*/  UMOV UR53, 0x40000040 ;  /* 0x4000004000357882 */ /* 0x000fe20000000000 */
[----:B------:R-:W-:Y:S01]  /*112a0*/  P2R R12, PR, RZ, 0x1 ;  /* 0x00000001ff0c7803 */ /* 0x000fe20000000000 */
[----:B------:R-:W-:Y:S01]  /*112b0*/  IMAD R6, R194, 0xc00, R4 ;  /* 0x00000c00c2067824 */ /* 0x000fe200078e0204 */
[----:B------:R-:W-:Y:S01]  /*112c0*/  UIADD3 UR5, UR4, 0x2, URZ ;  /* 0x0000000204057890 */ /* 0x000fe2000fffe03f */
[----:B------:R-:W-:Y:S01]  /*112d0*/  R2UR UR55, R7 ;  /* 0x00000000073772ca */ /* 0x000fe200000e0000 */
[----:B------:R-:W-:Y:S01]  /*112e0*/  UMOV UR8, UR4 ;  /* 0x0000000400087c82 */ /* 0x000fe20008000000 */
[C---:B------:R-:W-:Y:S01]  /*112f0*/  VIADD R8, R6.reuse, 0x2 ;  /* 0x0000000206087836 */ /* 0x040fe20000000000 */
[----:B------:R-:W-:Y:S01]  /*11300*/  R2UR UR10, R6 ;  /* 0x00000000060a72ca */ /* 0x000fe200000e0000 */
[----:B------:R-:W-:Y:S01]  /*11310*/  IMAD.U32 R10, RZ, RZ, UR8 ;  /* 0x00000008ff0a7e24 */ /* 0x000fe2000f8e00ff */
[----:B------:R-:W-:Y:S01]  /*11320*/  UIADD3 UR40, UR4, 0x800, URZ ;  /* 0x0000080004287890 */ /* 0x000fe2000fffe03f */
[----:B------:R-:W-:Y:S01]  /*11330*/  BSSY B0, `(.L_x_594) ;  /* 0x00005b9000007945 */ /* 0x000fe20003800000 */
[----:B------:R-:W-:Y:S01]  /*11340*/  UIADD3 UR44, UR4, 0x802, URZ ;  /* 0x00000802042c7890 */ /* 0x000fe2000fffe03f */
[--C-:B------:R-:W-:Y:S01]  /*11350*/  IMAD.MOV.U32 R150, RZ, RZ, R151.reuse ;  /* 0x000000ffff967224 */ /* 0x100fe200078e0097 */
[----:B------:R0:W-:Y:S01]  /*11360*/  STL.64 [R1+0x40], R10 ;  /* 0x0000400a01007387 */ /* 0x0001e20000100a00 */
[----:B------:R-:W-:Y:S01]  /*11370*/  UIADD3 UR48, UR4, 0x804, URZ ;  /* 0x0000080404307890 */ /* 0x000fe2000fffe03f */
[--C-:B------:R-:W-:Y:S01]  /*11380*/  IMAD.MOV.U32 R148, RZ, RZ, R151.reuse ;  /* 0x000000ffff947224 */ /* 0x100fe200078e0097 */
[----:B------:R-:W-:Y:S01]  /*11390*/  UIADD3 UR52, UR4, 0x806, URZ ;  /* 0x0000080604347890 */ /* 0x000fe2000fffe03f */
[----:B------:R-:W-:Y:S01]  /*113a0*/  IMAD.MOV.U32 R147, RZ, RZ, R151 ;  /* 0x000000ffff937224 */ /* 0x000fe200078e0097 */
[----:B------:R-:W-:Y:S01]  /*113b0*/  ULDC UR56, c[0x0][0x9d8] ;  /* 0x0002760000387ab9 */ /* 0x000fe20000000800 */
[----:B------:R-:W-:Y:S01]  /*113c0*/  ULDC UR61, c[0x0][0x988] ;  /* 0x00026200003d7ab9 */ /* 0x000fe20000000800 */
[----:B------:R-:W-:Y:S01]  /*113d0*/  HGMMA.64x128x16.F32.BF16 R24, gdesc[UR8], RZ, !UPT, gsb0 ;  /* 0x01e00000081879f0 */ /* 0x000fe2000c0018ff */
[----:B------:R-:W-:Y:S01]  /*113e0*/  R2UR UR10, R8 ;  /* 0x00000000080a72ca */ /* 0x000fe200000e0000 */
[----:B------:R-:W-:Y:S01]  /*113f0*/  UMOV UR8, UR5 ;  /* 0x0000000500087c82 */ /* 0x000fe20008000000 */
[----:B------:R-:W-:Y:S01]  /*11400*/  R2UR UR11, R9 ;  /* 0x00000000090b72ca */ /* 0x000fe200000e0000 */
[----:B------:R-:W-:Y:S01]  /*11410*/  UMOV UR9, 0x40000040 ;  /* 0x4000004000097882 */ /* 0x000fe20000000000 */
[----:B------:R-:W-:Y:S01]  /*11420*/  VIADD R8, R6, 0x4 ;  /* 0x0000000406087836 */ /* 0x000fe20000000000 */
[----:B------:R-:W-:Y:S01]  /*11430*/  UIADD3 UR5, UR4, 0x4, URZ ;  /* 0x0000000404057890 */ /* 0x000fe2000fffe03f */
[----:B------:R-:W-:-:S02]  /*11440*/  IMAD.MOV.U32 R9, RZ, RZ, 0x40000040 ;  /* 0x40000040ff097424 */ /* 0x000fc400078e00ff */
[----:B0-----:R-:W-:Y:S02]  /*11450*/  IMAD.U32 R10, RZ, RZ, UR8 ;  /* 0x00000008ff0a7e24 */ /* 0x001fe4000f8e00ff */
[----:B------:R-:W-:Y:S02]  /*11460*/  IMAD.U32 R11, RZ, RZ, UR9 ;  /* 0x00000009ff0b7e24 */ /* 0x000fe4000f8e00ff */
[--C-:B------:R-:W-:Y:S02]  /*11470*/  IMAD.MOV.U32 R146, RZ, RZ, R151.reuse ;  /* 0x000000ffff927224 */ /* 0x100fe400078e0097 */
[--C-:B------:R-:W-:Y:S01]  /*11480*/  IMAD.MOV.U32 R145, RZ, RZ, R151.reuse ;  /* 0x000000ffff917224 */ /* 0x100fe200078e0097 */
[----:B------:R0:W-:Y:S01]  /*11490*/  STL.64 [R1+0x38], R10 ;  /* 0x0000380a01007387 */ /* 0x0001e20000100a00 */
[--C-:B------:R-:W-:Y:S02]  /*114a0*/  IMAD.MOV.U32 R144, RZ, RZ, R151.reuse ;  /* 0x000000ffff907224 */ /* 0x100fe400078e0097 */
[----:B-----5:R-:W-:-:S02]  /*114b0*/  IMAD.MOV.U32 R143, RZ, RZ, R151 ;  /* 0x000000ffff8f7224 */ /* 0x020fc400078e0097 */
        /* <DEDUP_REMOVED lines=31> */
[----:B------:R-:W-:Y:S01]  /*116b0*/  IMAD.MOV.U32 R90, RZ, RZ, R151 ;  /* 0x000000ffff5a7224 */ /* 0x000fe200078e0097 */
[----:B------:R-:W-:Y:S02]  /*116c0*/  WARPGROUP.DEPBAR.LE gsb0, 0x0 ;  /* 0x00008000000079c5 */ /* 0x000fe40000010000 */
[----:B------:R-:W-:-:S06]  /*116d0*/  WARPGROUP.ARRIVE ;  /* 0x00000000000079c5 */ /* 0x000fcc0000000000 */
[----:B------:R-:W-:Y:S01]  /*116e0*/  HGMMA.64x128x16.F32.BF16 R24, gdesc[UR8], R24, gsb0 ;  /* 0x01e00000081879f0 */ /* 0x000fe20008001818 */
[----:B------:R-:W-:Y:S01]  /*116f0*/  R2UR UR10, R8 ;  /* 0x00000000080a72ca */ /* 0x000fe200000e0000 */
[----:B------:R-:W-:Y:S01]  /*11700*/  UMOV UR8, UR5 ;  /* 0x0000000500087c82 */ /* 0x000fe20008000000 */
[----:B------:R-:W-:Y:S01]  /*11710*/  R2UR UR11, R9 ;  /* 0x00000000090b72ca */ /* 0x000fe200000e0000 */
[----:B------:R-:W-:Y:S01]  /*11720*/  UMOV UR9, 0x40000040 ;  /* 0x4000004000097882 */ /* 0x000fe20000000000 */
[----:B------:R-:W-:Y:S01]  /*11730*/  VIADD R8, R6, 0x6 ;  /* 0x0000000606087836 */ /* 0x000fe20000000000 */
[----:B------:R-:W-:Y:S01]  /*11740*/  UIADD3 UR5, UR4, 0x6, URZ ;  /* 0x0000000604057890 */ /* 0x000fe2000fffe03f */
[----:B------:R-:W-:Y:S02]  /*11750*/  IMAD.MOV.U32 R9, RZ, RZ, 0x40000040 ;  /* 0x40000040ff097424 */ /* 0x000fe400078e00ff */
[----:B0-----:R-:W-:Y:S02]  /*11760*/  IMAD.U32 R10, RZ, RZ, UR8 ;  /* 0x00000008ff0a7e24 */ /* 0x001fe4000f8e00ff */
[----:B------:R-:W-:-:S05]  /*11770*/  IMAD.U32 R11, RZ, RZ, UR9 ;  /* 0x00000009ff0b7e24 */ /* 0x000fca000f8e00ff */
[----:B------:R0:W-:Y:S01]  /*11780*/  STL.64 [R1+0x30], R10 ;  /* 0x0000300a01007387 */ /* 0x0001e20000100a00 */
        /* <DEDUP_REMOVED lines=49> */
[----:B0-----:R-:W-:Y:S01]  /*11aa0*/  IMAD.U32 R10, RZ, RZ, UR8 ;  /* 0x00000008ff0a7e24 */ /* 0x001fe2000f8e00ff */
[----:B------:R-:W-:Y:S01]  /*11ab0*/  ULDC UR4, c[0x0][0x9d8] ;  /* 0x0002760000047ab9 */ /* 0x000fe20000000800 */
        /* <DEDUP_REMOVED lines=10> */
[----:B------:R-:W-:Y:S01]  /*11b60*/  ULDC UR5, c[0x0][0x988] ;  /* 0x0002620000057ab9 */ /* 0x000fe20000000800 */
[----:B------:R-:W-:Y:S02]  /*11b70*/  IMAD.MOV.U32 R9, RZ, RZ, 0x40000040 ;  /* 0x40000040ff097424 */ /* 0x000fe400078e00ff */
[----:B0-----:R-:W-:Y:S01]  /*11b80*/  IMAD.U32 R10, RZ, RZ, UR8 ;  /* 0x00000008ff0a7e24 */ /* 0x001fe2000f8e00ff */
[----:B------:R-:W-:Y:S01]  /*11b90*/  R2UR UR42, R8 ;  /* 0x00000000082a72ca */ /* 0x000fe200000e0000 */
[----:B------:R-:W-:Y:S01]  /*11ba0*/  VIADD R8, R6, 0x802 ;  /* 0x0000080206087836 */ /* 0x000fe20000000000 */
[----:B------:R-:W-:Y:S01]  /*11bb0*/  R2UR UR43, R9 ;  /* 0x00000000092b72ca */ /* 0x000fe200000e0000 */
[----:B------:R-:W-:-:S02]  /*11bc0*/  IMAD.MOV.U32 R9, RZ, RZ, 0x40000040 ;  /* 0x40000040ff097424 */ /* 0x000fc400078e00ff */
[----:B------:R-:W-:Y:S01]  /*11bd0*/  IMAD.U32 R11, RZ, RZ, UR9 ;  /* 0x00000009ff0b7e24 */ /* 0x000fe2000f8e00ff */
[----:B------:R-:W-:Y:S01]  /*11be0*/  R2UR UR46, R8 ;  /* 0x00000000082e72ca */ /* 0x000fe200000e0000 */
[C---:B------:R-:W-:Y:S01]  /*11bf0*/  VIADD R8, R6.reuse, 0x804 ;  /* 0x0000080406087836 */ /* 0x040fe20000000000 */
[----:B------:R-:W-:Y:S01]  /*11c00*/  R2UR UR47, R9 ;  /* 0x00000000092f72ca */ /* 0x000fe200000e0000 */
[----:B------:R-:W-:Y:S01]  /*11c10*/  IMAD.MOV.U32 R9, RZ, RZ, 0x40000040 ;  /* 0x40000040ff097424 */ /* 0x000fe200078e00ff */
[----:B------:R0:W-:Y:S01]  /*11c20*/  STL.64 [R1], R10 ;  /* 0x0000000a01007387 */ /* 0x0001e20000100a00 */
[----:B------:R-:W-:Y:S01]  /*11c30*/  VIADD R6, R6, 0x806 ;  /* 0x0000080606067836 */ /* 0x000fe20000000000 */
[----:B------:R-:W-:Y:S02]  /*11c40*/  R2UR UR50, R8 ;  /* 0x00000000083272ca */ /* 0x000fe400000e0000 */
[----:B------:R-:W-:Y:S02]  /*11c50*/  R2UR UR51, R9 ;  /* 0x00000000093372ca */ /* 0x000fe400000e0000 */
[----:B------:R-:W-:-:S02]  /*11c60*/  R2UR UR54, R6 ;  /* 0x00000000063672ca */ /* 0x000fc400000e0000 */
[----:B------:R-:W-:-:S05]  /*11c70*/  IADD3 R6, R152, 0x80, -R225 ;  /* 0x0000008098067810 */ /* 0x000fca0007ffe8e1 */
[----:B------:R-:W-:-:S05]  /*11c80*/  IMAD R6, R149, -0x80, R6 ;  /* 0xffffff8095067824 */ /* 0x000fca00078e0206 */
[C---:B------:R-:W-:Y:S02]  /*11c90*/  ISETP.GT.AND P2, PT, R6.reuse, RZ, PT ;  /* 0x000000ff0600720c */ /* 0x040fe40003f44270 */
[C---:B------:R-:W-:Y:S02]  /*11ca0*/  ISETP.GT.AND P3, PT, R6.reuse, 0x1, PT ;  /* 0x000000010600780c */ /* 0x040fe40003f64270 */
[C---:B------:R-:W-:Y:S02]  /*11cb0*/  ISETP.GT.AND P4, PT, R6.reuse, 0x10, PT ;  /* 0x000000100600780c */ /* 0x040fe40003f84270 */
[C---:B------:R-:W-:Y:S02]  /*11cc0*/  ISETP.GT.AND P6, PT, R6.reuse, 0x8, PT ;  /* 0x000000080600780c */ /* 0x040fe40003fc4270 */
[----:B------:R-:W-:Y:S01]  /*11cd0*/  ISETP.GT.AND P5, PT, R6, 0x9, PT ;  /* 0x000000090600780c */ /* 0x000fe20003fa4270 */
        /* <DEDUP_REMOVED lines=17> */
[----:B0-----:R-:W-:Y:S01]  /*11df0*/  FMUL.FTZ R10, R25, UR4 ;  /* 0x00000004190a7c20 */ /* 0x001fe20008410000 */
        /* <DEDUP_REMOVED lines=33> */
[----:B------:R-:W-:Y:S01]  /*12010*/  FMUL.FTZ R52, R58, UR4 ;  /* 0x000000043a347c20 */ /* 0x000fe20008410000 */
        /* <DEDUP_REMOVED lines=10> */
[----:B------:R-:W2:Y:S01]  /*120c0*/  MUFU.TANH R20, R20 ;  /* 0x0000001400147308 */ /* 0x000ea20000002400 */
[----:B0-----:R-:W-:Y:S01]  /*120d0*/  FSEL R39, R14, -INF , P4 ;  /* 0xff8000000e277808 */ /* 0x001fe20002000000 */
[----:B------:R-:W-:Y:S01]  /*120e0*/  FMUL.FTZ R42, R50, UR4 ;  /* 0x00000004322a7c20 */ /* 0x000fe20008410000 */
[----:B------:R-:W-:Y:S01]  /*120f0*/  FMNMX.FTZ R14, R9, R10, !PT ;  /* 0x0000000a090e7209 */ /* 0x000fe20007810000 */
        /* <DEDUP_REMOVED lines=15> */
[----:B------:R-:W-:Y:S01]  /*121f0*/  FMNMX.FTZ R20, R31, R14, !PT ;  /* 0x0000000e1f147209 */ /* 0x000fe20007810000 */
        /* <DEDUP_REMOVED lines=9> */
[----:B------:R-:W-:Y:S01]  /*12290*/  FMNMX.FTZ R20, R35, R20, !PT ;  /* 0x0000001423147209 */ /* 0x000fe20007810000 */
[----:B------:R-:W-:-:S02]  /*122a0*/  FMUL.FTZ R84, R84, UR4 ;  /* 0x0000000454547c20 */ /* 0x000fc40008410000 */
[----:B------:R-:W0:Y:S01]  /*122b0*/  MUFU.TANH R24, R24 ;  /* 0x0000001800187308 */ /* 0x000e220000002400 */
[----:B-1----:R-:W-:Y:S02]  /*122c0*/  FSEL R5, R5, -INF , P3 ;  /* 0xff80000005057808 */ /* 0x002fe40001800000 */
[----:B------:R-:W-:Y:S02]  /*122d0*/  ISETP.GT.AND P3, PT, R6, 0x18, PT ;  /* 0x000000180600780c */ /* 0x000fe40003f64270 */
[----:B------:R-:W-:-:S03]  /*122e0*/  FMNMX.FTZ R20, R39, R20, !PT ;  /* 0x0000001427147209 */ /* 0x000fc60007810000 */
[----:B------:R-:W1:Y:S01]  /*122f0*/  MUFU.TANH R13, R13 ;  /* 0x0000000d000d7308 */ /* 0x000e620000002400 */
[----:B--2---:R-:W-:Y:S02]  /*12300*/  FSEL R11, R11, -INF , P6 ;  /* 0xff8000000b0b7808 */ /* 0x004fe40003000000 */
[----:B------:R-:W-:Y:S02]  /*12310*/  ISETP.GT.AND P6, PT, R6, 0x19, PT ;  /* 0x000000190600780c */ /* 0x000fe40003fc4270 */
[----:B------:R-:W-:-:S03]  /*12320*/  FMNMX.FTZ R20, R41, R20, !PT ;  /* 0x0000001429147209 */ /* 0x000fc60007810000 */
[----:B------:R-:W2:Y:S01]  /*12330*/  MUFU.TANH R26, R26 ;  /* 0x0000001a001a7308 */ /* 0x000ea20000002400 */
[----:B0-----:R-:W-:-:S04]  /*12340*/  FSEL R45, R24, -INF , P3 ;  /* 0xff800000182d7808 */ /* 0x001fc80001800000 */
[----:B------:R-:W-:-:S03]  /*12350*/  FMNMX.FTZ R20, R45, R20, !PT ;  /* 0x000000142d147209 */ /* 0x000fc60007810000 */
[----:B------:R-:W0:Y:S01]  /*12360*/  MUFU.TANH R15, R15 ;  /* 0x0000000f000f7308 */ /* 0x000e220000002400 */
[----:B-1----:R-:W-:Y:S02]  /*12370*/  FSEL R13, R13, -INF , P5 ;  /* 0xff8000000d0d7808 */ /* 0x002fe40002800000 */
[----:B------:R-:W-:-:S05]  /*12380*/  ISETP.GT.AND P5, PT, R6, 0x20, PT ;  /* 0x000000200600780c */ /* 0x000fca0003fa4270 */
[----:B------:R-:W1:Y:S01]  /*12390*/  MUFU.TANH R28, R28 ;  /* 0x0000001c001c7308 */ /* 0x000e620000002400 */
[----:B--2---:R-:W-:Y:S01]  /*123a0*/  FSEL R47, R26, -INF , P6 ;  /* 0xff8000001a2f7808 */ /* 0x004fe20003000000 */
[----:B------:R-:W-:-:S03]  /*123b0*/  FMUL.FTZ R26, R79, UR4 ;  /* 0x000000044f1a7c20 */ /* 0x000fc60008410000 */
[----:B------:R-:W-:Y:S01]  /*123c0*/  FMNMX.FTZ R24, R47, R20, !PT ;  /* 0x000000142f187209 */ /* 0x000fe20007810000 */
[----:B------:R-:W-:Y:S02]  /*123d0*/  FMUL.FTZ R20, R75, UR4 ;  /* 0x000000044b147c20 */ /* 0x000fe40008410000 */
        /* <DEDUP_REMOVED lines=78> */
[----:B------:R-:W-:Y:S01]  /*128c0*/  MUFU.TANH R60, R60 ;  /* 0x0000003c003c7308 */ /* 0x000fe20000002400 */
[----:B--2---:R-:W-:Y:S02]  /*128d0*/  FSEL R63, R56, -INF , P6 ;  /* 0xff800000383f7808 */ /* 0x004fe40003000000 */
[----:B------:R-:W-:-:S05]  /*128e0*/  ISETP.GT.AND P6, PT, R6, 0x58, PT ;  /* 0x000000580600780c */ /* 0x000fca0003fc4270 */
[----:B------:R-:W1:Y:S01]  /*128f0*/  MUFU.TANH R68, R68 ;  /* 0x0000004400447308 */ /* 0x000e620000002400 */
[----:B0-----:R-:W-:-:S04]  /*12900*/  FSEL R111, R64, -INF , P3 ;  /* 0xff800000406f7808 */ /* 0x001fc80001800000 */
[----:B------:R-:W-:-:S03]  /*12910*/  FMNMX.FTZ R24, R111, R24, !PT ;  /* 0x000000186f187209 */ /* 0x000fc60007810000 */
[----:B------:R-:W0:Y:S08]  /*12920*/  MUFU.TANH R88, R88 ;  /* 0x0000005800587308 */ /* 0x000e300000002400 */
[----:B------:R2:W3:Y:S01]  /*12930*/  MUFU.TANH R7, R69 ;  /* 0x0000004500077308 */ /* 0x0004e20000002400 */
[----:B-1----:R-:W-:-:S04]  /*12940*/  FSEL R113, R68, -INF , P6 ;  /* 0xff80000044717808 */ /* 0x002fc80003000000 */
[----:B------:R-:W-:-:S03]  /*12950*/  FMNMX.FTZ R24, R113, R24, !PT ;  /* 0x0000001871187209 */ /* 0x000fc60007810000 */
[----:B------:R-:W1:Y:S01]  /*12960*/  MUFU.TANH R89, R89 ;  /* 0x0000005900597308 */ /* 0x000e620000002400 */
[----:B--2---:R-:W-:Y:S02]  /*12970*/  FSEL R69, R60, -INF , P5 ;  /* 0xff8000003c457808 */ /* 0x004fe40002800000 */
[----:B------:R-:W-:Y:S02]  /*12980*/  ISETP.GT.AND P5, PT, R6, 0x59, PT ;  /* 0x000000590600780c */ /* 0x000fe40003fa4270 */
[----:B0-----:R-:W-:Y:S01]  /*12990*/  FSEL R71, R88, -INF , P4 ;  /* 0xff80000058477808 */ /* 0x001fe20002000000 */
[----:B------:R-:W-:Y:S01]  /*129a0*/  IMAD.MOV.U32 R88, RZ, RZ, R151 ;  /* 0x000000ffff587224 */ /* 0x000fe200078e0097 */
[----:B------:R-:W-:Y:S01]  /*129b0*/  ISETP.GT.AND P4, PT, R6, 0x60, PT ;  /* 0x000000600600780c */ /* 0x000fe20003f84270 */
[----:B------:R-:W0:Y:S01]  /*129c0*/  MUFU.TANH R117, R117 ;  /* 0x0000007500757308 */ /* 0x000e220000002400 */
[----:B---3--:R-:W-:Y:S01]  /*129d0*/  FSEL R115, R7, -INF , P5 ;  /* 0xff80000007737808 */ /* 0x008fe20002800000 */
[----:B------:R-:W-:-:S03]  /*129e0*/  FMUL.FTZ R7, R85, UR4 ;  /* 0x0000000455077c20 */ /* 0x000fc60008410000 */
[----:B------:R-:W-:-:S03]  /*129f0*/  FMNMX.FTZ R24, R115, R24, !PT ;  /* 0x0000001873187209 */ /* 0x000fc60007810000 */
[----:B------:R-:W2:Y:S01]  /*12a00*/  MUFU.TANH R66, R66 ;  /* 0x0000004200427308 */ /* 0x000ea20000002400 */
[----:B-1----:R-:W-:Y:S02]  /*12a10*/  FSEL R75, R89, -INF , P3 ;  /* 0xff800000594b7808 */ /* 0x002fe40001800000 */
[----:B------:R-:W-:-:S05]  /*12a20*/  ISETP.GT.AND P3, PT, R6, 0x61, PT ;  /* 0x000000610600780c */ /* 0x000fca0003f64270 */
[----:B------:R-:W1:Y:S01]  /*12a30*/  MUFU.TANH R119, R119 ;  /* 0x0000007700777308 */ /* 0x000e620000002400 */
[----:B0-----:R-:W-:-:S04]  /*12a40*/  FSEL R117, R117, -INF , P4 ;  /* 0xff80000075757808 */ /* 0x001fc80002000000 */
[----:B------:R-:W-:-:S03]  /*12a50*/  FMNMX.FTZ R24, R117, R24, !PT ;  /* 0x0000001875187209 */ /* 0x000fc60007810000 */
[----:B------:R-:W-:Y:S01]  /*12a60*/  MUFU.TANH R70, R70 ;  /* 0x0000004600467308 */ /* 0x000fe20000002400 */
[----:B--2---:R-:W-:Y:S02]  /*12a70*/  FSEL R73, R66, -INF , P2 ;  /* 0xff80000042497808 */ /* 0x004fe40001000000 */
[----:B------:R-:W-:-:S05]  /*12a80*/  ISETP.GT.AND P2, PT, R6, 0x68, PT ;  /* 0x000000680600780c */ /* 0x000fca0003f44270 */
[----:B------:R-:W0:Y:S01]  /*12a90*/  MUFU.TANH R76, R76 ;  /* 0x0000004c004c7308 */ /* 0x000e220000002400 */
[----:B-1----:R-:W-:-:S04]  /*12aa0*/  FSEL R119, R119, -INF , P3 ;  /* 0xff80000077777808 */ /* 0x002fc80001800000 */
[----:B------:R-:W-:-:S03]  /*12ab0*/  FMNMX.FTZ R24, R119, R24, !PT ;  /* 0x0000001877187209 */ /* 0x000fc60007810000 */
[----:B------:R-:W-:Y:S08]  /*12ac0*/  MUFU.TANH R8, R8 ;  /* 0x0000000800087308 */ /* 0x000ff00000002400 */
[----:B------:R1:W2:Y:S01]  /*12ad0*/  MUFU.TANH R123, R77 ;  /* 0x0000004d007b7308 */ /* 0x0002a20000002400 */
[----:B0-----:R-:W-:-:S04]  /*12ae0*/  FSEL R121, R76, -INF , P2 ;  /* 0xff8000004c797808 */ /* 0x001fc80001000000 */
[----:B------:R-:W-:-:S03]  /*12af0*/  FMNMX.FTZ R24, R121, R24, !PT ;  /* 0x0000001879187209 */ /* 0x000fc60007810000 */
[----:B------:R-:W0:Y:S01]  /*12b00*/  MUFU.TANH R14, R14 ;  /* 0x0000000e000e7308 */ /* 0x000e220000002400 */
[----:B-1----:R-:W-:Y:S02]  /*12b10*/  FSEL R77, R70, -INF , P6 ;  /* 0xff800000464d7808 */ /* 0x002fe40003000000 */
[----:B------:R-:W-:-:S05]  /*12b20*/  ISETP.GT.AND P6, PT, R6, 0x69, PT ;  /* 0x000000690600780c */ /* 0x000fca0003fc4270 */
[----:B------:R-:W-:Y:S01]  /*12b30*/  MUFU.TANH R80, R80 ;  /* 0x0000005000507308 */ /* 0x000fe20000002400 */
[----:B--2---:R-:W-:-:S04]  /*12b40*/  FSEL R123, R123, -INF , P6 ;  /* 0xff8000007b7b7808 */ /* 0x004fc80003000000 */
[----:B------:R-:W-:-:S03]  /*12b50*/  FMNMX.FTZ R24, R123, R24, !PT ;  /* 0x000000187b187209 */ /* 0x000fc60007810000 */
[----:B------:R-:W1:Y:S01]  /*12b60*/  MUFU.TANH R20, R20 ;  /* 0x0000001400147308 */ /* 0x000e620000002400 */
[----:B0-----:R-:W-:Y:S02]  /*12b70*/  FSEL R85, R14, -INF , P4 ;  /* 0xff8000000e557808 */ /* 0x001fe40002000000 */
[----:B------:R-:W-:-:S05]  /*12b80*/  ISETP.GT.AND P4, PT, R6, 0x71, PT ;  /* 0x000000710600780c */ /* 0x000fca0003f84270 */
[----:B------:R0:W2:Y:S08]  /*12b90*/  MUFU.TANH R127, R81 ;  /* 0x00000051007f7308 */ /* 0x0000b00000002400 */
[----:B------:R-:W3:Y:S01]  /*12ba0*/  MUFU.TANH R78, R78 ;  /* 0x0000004e004e7308 */ /* 0x000ee20000002400 */
[----:B0-----:R-:W-:Y:S01]  /*12bb0*/  FSEL R81, R8, -INF , P5 ;  /* 0xff80000008517808 */ /* 0x001fe20002800000 */
[----:B------:R-:W-:Y:S01]  /*12bc0*/  IMAD.U32 R8, RZ, RZ, UR5 ;  /* 0x00000005ff087e24 */ /* 0x000fe2000f8e00ff */
[----:B------:R-:W-:-:S02]  /*12bd0*/  ISETP.GT.AND P5, PT, R6, 0x70, PT ;  /* 0x000000700600780c */ /* 0x000fc40003fa4270 */
[----:B-1----:R-:W-:Y:S01]  /*12be0*/  FSEL R89, R20, -INF , P3 ;  /* 0xff80000014597808 */ /* 0x002fe20001800000 */
[----:B------:R-:W-:Y:S01]  /*12bf0*/  FMUL.FTZ R20, R82, UR4 ;  /* 0x0000000452147c20 */ /* 0x000fe20008410000 */
[----:B------:R-:W-:Y:S01]  /*12c00*/  FSEL R125, R80, -INF , P5 ;  /* 0xff800000507d7808 */ /* 0x000fe20002800000 */
[----:B------:R-:W0:Y:S01]  /*12c10*/  MUFU.TANH R84, R84 ;  /* 0x0000005400547308 */ /* 0x000e220000002400 */
[----:B------:R-:W-:Y:S02]  /*12c20*/  ISETP.GT.AND P3, PT, R6, 0x78, PT ;  /* 0x000000780600780c */ /* 0x000fe40003f64270 */
[----:B--2---:R-:W-:Y:S02]  /*12c30*/  FSEL R127, R127, -INF , P4 ;  /* 0xff8000007f7f7808 */ /* 0x004fe40002000000 */
[----:B------:R-:W-:-:S03]  /*12c40*/  FMNMX.FTZ R24, R125, R24, !PT ;  /* 0x000000187d187209 */ /* 0x000fc60007810000 */
[----:B------:R-:W1:Y:S01]  /*12c50*/  MUFU.TANH R7, R7 ;  /* 0x0000000700077308 */ /* 0x000e620000002400 */
[----:B---3--:R-:W-:Y:S02]  /*12c60*/  FSEL R91, R78, -INF , P2 ;  /* 0xff8000004e5b7808 */ /* 0x008fe40001000000 */
[----:B------:R-:W-:Y:S02]  /*12c70*/  ISETP.GT.AND P2, PT, R6, 0x79, PT ;  /* 0x000000790600780c */ /* 0x000fe40003f44270 */
[----:B------:R-:W-:-:S03]  /*12c80*/  FMNMX.FTZ R24, R127, R24, !PT ;  /* 0x000000187f187209 */ /* 0x000fc60007810000 */
[----:B------:R-:W2:Y:S01]  /*12c90*/  MUFU.TANH R26, R26 ;  /* 0x0000001a001a7308 */ /* 0x000ea20000002400 */
[----:B0-----:R-:W-:-:S04]  /*12ca0*/  FSEL R131, R84, -INF , P3 ;  /* 0xff80000054837808 */ /* 0x001fc80001800000 */
[----:B------:R-:W-:-:S03]  /*12cb0*/  FMNMX.FTZ R24, R131, R24, !PT ;  /* 0x0000001883187209 */ /* 0x000fc60007810000 */
[----:B------:R-:W0:Y:S01]  /*12cc0*/  MUFU.TANH R20, R20 ;  /* 0x0000001400147308 */ /* 0x000e220000002400 */
[----:B-1----:R-:W-:-:S04]  /*12cd0*/  FSEL R129, R7, -INF , P2 ;  /* 0xff80000007817808 */ /* 0x002fc80001000000 */
[----:B------:R-:W-:-:S05]  /*12ce0*/  FMNMX.FTZ R24, R129, R24, !PT ;  /* 0x0000001881187209 */ /* 0x000fca0007810000 */
[----:B------:R-:W1:Y:S02]  /*12cf0*/  SHFL.BFLY PT, R7, R24, 0x2, 0x1f ;  /* 0x0c401f0018077f89 */ /* 0x000e6400000e0000 */
[----:B-1----:R-:W-:Y:S01]  /*12d00*/  FMNMX.FTZ R14, R24, R7, !PT ;  /* 0x00000007180e7209 */ /* 0x002fe20007810000 */
[----:B------:R-:W-:-:S04]  /*12d10*/  FMUL.FTZ R24, R83, UR4 ;  /* 0x0000000453187c20 */ /* 0x000fc80008410000 */
[----:B------:R-:W1:Y:S02]  /*12d20*/  SHFL.BFLY PT, R7, R14, 0x1, 0x1f ;  /* 0x0c201f000e077f89 */ /* 0x000e6400000e0000 */
[----:B------:R-:W3:Y:S01]  /*12d30*/  MUFU.TANH R24, R24 ;  /* 0x0000001800187308 */ /* 0x000ee20000002400 */
[----:B-1----:R-:W-:Y:S01]  /*12d40*/  FMNMX.FTZ R7, R14, R7, !PT ;  /* 0x000000070e077209 */ /* 0x002fe20007810000 */
[----:B------:R-:W-:-:S03]  /*12d50*/  FMUL.FTZ R14, R86, UR4 ;  /* 0x00000004560e7c20 */ /* 0x000fc60008410000 */
[C---:B------:R-:W-:Y:S01]  /*12d60*/  FSETP.NEU.FTZ.AND P0, PT, R7.reuse, -INF , PT ;  /* 0xff8000000700780b */ /* 0x040fe20003f1d000 */
[-C--:B------:R-:W-:Y:S02]  /*12d70*/  FMUL.FTZ R6, R7, R8.reuse ;  /* 0x0000000807067220 */ /* 0x080fe40000410000 */
[----:B------:R-:W1:Y:S03]  /*12d80*/  MUFU.TANH R14, R14 ;  /* 0x0000000e000e7308 */ /* 0x000e660000002400 */
[----:B------:R-:W-:Y:S02]  /*12d90*/  FSEL R6, R6, RZ, P0 ;  /* 0x000000ff06067208 */ /* 0x000fe40000000000 */
[----:B------:R-:W-:Y:S01]  /*12da0*/  ISETP.NE.AND P0, PT, R12, RZ, PT ;  /* 0x000000ff0c00720c */ /* 0x000fe20003f05270 */
[----:B------:R-:W-:Y:S02]  /*12db0*/  FMUL.FTZ R12, R87, UR4 ;  /* 0x00000004570c7c20 */ /* 0x000fe40008410000 */
[-CC-:B------:R-:W-:Y:S01]  /*12dc0*/  FFMA.FTZ R79, R10, R8.reuse, -R6.reuse ;  /* 0x000000080a4f7223 */ /* 0x180fe20000010806 */
[----:B------:R-:W-:Y:S01]  /*12dd0*/  FMNMX.FTZ R10, R3, R5, !PT ;  /* 0x00000005030a7209 */ /* 0x000fe20007810000 */
[-CC-:B------:R-:W-:Y:S01]  /*12de0*/  FFMA.FTZ R182, R31, R8.reuse, -R6.reuse ;  /* 0x000000081fb67223 */ /* 0x180fe20000010806 */
[-CC-:B------:R-:W-:Y:S01]  /*12df0*/  FFMA.FTZ R31, R35, R8.reuse, -R6.reuse ;  /* 0x00000008231f7223 */ /* 0x180fe20000010806 */
[--C-:B------:R-:W-:Y:S01]  /*12e00*/  FFMA.FTZ R35, R41, R8, -R6.reuse ;  /* 0x0000000829237223 */ /* 0x100fe20000010806 */
[----:B------:R-:W-:Y:S01]  /*12e10*/  FMNMX.FTZ R10, R11, R10, !PT ;  /* 0x0000000a0b0a7209 */ /* 0x000fe20007810000 */
[----:B------:R-:W4:Y:S01]  /*12e20*/  MUFU.TANH R12, R12 ;  /* 0x0000000c000c7308 */ /* 0x000f220000002400 */
[-CC-:B------:R-:W-:Y:S01]  /*12e30*/  FFMA.FTZ R41, R61, R8.reuse, -R6.reuse ;  /* 0x000000083d297223 */ /* 0x180fe20000010806 */
[----:B--2---:R-:W-:Y:S01]  /*12e40*/  FSEL R61, R26, -INF , P6 ;  /* 0xff8000001a3d7808 */ /* 0x004fe20003000000 */
[--C-:B------:R-:W-:Y:S01]  /*12e50*/  FFMA.FTZ R178, R45, R8, -R6.reuse ;  /* 0x000000082db27223 */ /* 0x100fe20000010806 */
[----:B------:R-:W-:Y:S01]  /*12e60*/  FMNMX.FTZ R10, R13, R10, !PT ;  /* 0x0000000a0d0a7209 */ /* 0x000fe20007810000 */
[-CC-:B------:R-:W-:Y:S01]  /*12e70*/  FFMA.FTZ R45, R67, R8.reuse, -R6.reuse ;  /* 0x00000008432d7223 */ /* 0x180fe20000010806 */
[----:B0-----:R-:W-:Y:S01]  /*12e80*/  FSEL R67, R20, -INF , P5 ;  /* 0xff80000014437808 */ /* 0x001fe20002800000 */
[--C-:B------:R-:W-:Y:S01]  /*12e90*/  FFMA.FTZ R168, R93, R8, -R6.reuse ;  /* 0x000000085da87223 */ /* 0x100fe20000010806 */
[----:B------:R-:W-:Y:S01]  /*12ea0*/  FMNMX.FTZ R10, R15, R10, !PT ;  /* 0x0000000a0f0a7209 */ /* 0x000fe20007810000 */
[-CC-:B------:R-:W-:Y:S01]  /*12eb0*/  FFMA.FTZ R176, R39, R8.reuse, -R6.reuse ;  /* 0x0000000827b07223 */ /* 0x180fe20000010806 */
[----:B---3--:R-:W-:Y:S01]  /*12ec0*/  FSEL R93, R24, -INF , P4 ;  /* 0xff800000185d7808 */ /* 0x008fe20002000000 */
[--C-:B------:R-:W-:Y:S01]  /*12ed0*/  FFMA.FTZ R39, R47, R8, -R6.reuse ;  /* 0x000000082f277223 */ /* 0x100fe20000010806 */
[----:B------:R-:W-:Y:S01]  /*12ee0*/  FMNMX.FTZ R10, R21, R10, !PT ;  /* 0x0000000a150a7209 */ /* 0x000fe20007810000 */
[-CC-:B------:R-:W-:Y:S01]  /*12ef0*/  FFMA.FTZ R47, R95, R8.reuse, -R6.reuse ;  /* 0x000000085f2f7223 */ /* 0x180fe20000010806 */
[----:B-1----:R-:W-:Y:S01]  /*12f00*/  FSEL R95, R14, -INF , P3 ;  /* 0xff8000000e5f7808 */ /* 0x002fe20001800000 */
[--C-:B------:R-:W-:Y:S01]  /*12f10*/  FFMA.FTZ R170, R97, R8, -R6.reuse ;  /* 0x0000000861aa7223 */ /* 0x100fe20000010806 */
[----:B------:R-:W-:Y:S01]  /*12f20*/  FMNMX.FTZ R10, R25, R10, !PT ;  /* 0x0000000a190a7209 */ /* 0x000fe20007810000 */
[--C-:B------:R-:W-:Y:S01]  /*12f30*/  FFMA.FTZ R180, R9, R8, -R6.reuse ;  /* 0x0000000809b47223 */ /* 0x100fe20000010806 */
[----:B----4-:R-:W-:Y:S01]  /*12f40*/  FSEL R97, R12, -INF , P2 ;  /* 0xff8000000c617808 */ /* 0x010fe20001000000 */
[----:B------:R-:W-:Y:S01]  /*12f50*/  MUFU.EX2 R79, R79 ;  /* 0x0000004f004f7308 */ /* 0x000fe20000000800 */
[----:B------:R-:W-:Y:S01]  /*12f60*/  FMNMX.FTZ R10, R27, R10, !PT ;  /* 0x0000000a1b0a7209 */ /* 0x000fe20007810000 */
[-CC-:B------:R-:W-:Y:S01]  /*12f70*/  FFMA.FTZ R172, R59, R8.reuse, -R6.reuse ;  /* 0x000000083bac7223 */ /* 0x180fe20000010806 */
[-CC-:B------:R-:W-:Y:S01]  /*12f80*/  FFMA.FTZ R174, R65, R8.reuse, -R6.reuse ;  /* 0x0000000841ae7223 */ /* 0x180fe20000010806 */
[--C-:B------:R-:W-:Y:S01]  /*12f90*/  FFMA.FTZ R59, R99, R8, -R6.reuse ;  /* 0x00000008633b7223 */ /* 0x100fe20000010806 */
[----:B------:R-:W-:Y:S01]  /*12fa0*/  FMNMX.FTZ R10, R29, R10, !PT ;  /* 0x0000000a1d0a7209 */ /* 0x000fe20007810000 */
[-CC-:B------:R-:W-:Y:S01]  /*12fb0*/  FFMA.FTZ R152, R103, R8.reuse, -R6.reuse ;  /* 0x0000000867987223 */ /* 0x180fe20000010806 */
[--C-:B------:R-:W-:Y:S01]  /*12fc0*/  FFMA.FTZ R65, R101, R8, -R6.reuse ;  /* 0x0000000865417223 */ /* 0x100fe20000010806 */
[----:B------:R-:W0:Y:S01]  /*12fd0*/  MUFU.EX2 R180, R180 ;  /* 0x000000b400b47308 */ /* 0x000e220000000800 */
[----:B------:R-:W-:Y:S01]  /*12fe0*/  FMNMX.FTZ R10, R33, R10, !PT ;  /* 0x0000000a210a7209 */ /* 0x000fe20007810000 */
[-CC-:B------:R-:W-:Y:S01]  /*12ff0*/  FFMA.FTZ R154, R105, R8.reuse, -R6.reuse ;  /* 0x00000008699a7223 */ /* 0x180fe20000010806 */
[-CC-:B------:R-:W-:Y:S01]  /*13000*/  FFMA.FTZ R83, R107, R8.reuse, -R6.reuse ;  /* 0x000000086b537223 */ /* 0x180fe20000010806 */
[--C-:B------:R-:W-:Y:S01]  /*13010*/  FFMA.FTZ R156, R109, R8, -R6.reuse ;  /* 0x000000086d9c7223 */ /* 0x100fe20000010806 */
[----:B------:R-:W-:Y:S01]  /*13020*/  FMNMX.FTZ R10, R37, R10, !PT ;  /* 0x0000000a250a7209 */ /* 0x000fe20007810000 */
[-CC-:B------:R-:W-:Y:S01]  /*13030*/  FFMA.FTZ R87, R111, R8.reuse, -R6.reuse ;  /* 0x000000086f577223 */ /* 0x180fe20000010806 */
[--C-:B------:R-:W-:Y:S01]  /*13040*/  FFMA.FTZ R158, R113, R8, -R6.reuse ;  /* 0x00000008719e7223 */ /* 0x100fe20000010806 */
[----:B------:R-:W1:Y:S01]  /*13050*/  MUFU.EX2 R182, R182 ;  /* 0x000000b600b67308 */ /* 0x000e620000000800 */
[----:B------:R-:W-:Y:S01]  /*13060*/  FMNMX.FTZ R10, R43, R10, !PT ;  /* 0x0000000a2b0a7209 */ /* 0x000fe20007810000 */
[-CC-:B------:R-:W-:Y:S01]  /*13070*/  FFMA.FTZ R99, R115, R8.reuse, -R6.reuse ;  /* 0x0000000873637223 */ /* 0x180fe20000010806 */
[-CC-:B------:R-:W-:Y:S01]  /*13080*/  FFMA.FTZ R160, R117, R8.reuse, -R6.reuse ;  /* 0x0000000875a07223 */ /* 0x180fe20000010806 */
[--C-:B------:R-:W-:Y:S01]  /*13090*/  FFMA.FTZ R101, R119, R8, -R6.reuse ;  /* 0x0000000877657223 */ /* 0x100fe20000010806 */
[----:B------:R-:W-:Y:S01]  /*130a0*/  FMNMX.FTZ R10, R49, R10, !PT ;  /* 0x0000000a310a7209 */ /* 0x000fe20007810000 */
[-CC-:B------:R-:W-:Y:S01]  /*130b0*/  FFMA.FTZ R162, R121, R8.reuse, -R6.reuse ;  /* 0x0000000879a27223 */ /* 0x180fe20000010806 */
[--C-:B------:R-:W-:Y:S01]  /*130c0*/  FFMA.FTZ R103, R123, R8, -R6.reuse ;  /* 0x000000087b677223 */ /* 0x100fe20000010806 */
[----:B------:R-:W2:Y:S01]  /*130d0*/  MUFU.EX2 R31, R31 ;  /* 0x0000001f001f7308 */ /* 0x000ea20000000800 */
[----:B------:R-:W-:Y:S01]  /*130e0*/  FMNMX.FTZ R10, R51, R10, !PT ;  /* 0x0000000a330a7209 */ /* 0x000fe20007810000 */
[-CC-:B------:R-:W-:Y:S01]  /*130f0*/  FFMA.FTZ R164, R125, R8.reuse, -R6.reuse ;  /* 0x000000087da47223 */ /* 0x180fe20000010806 */
[-CC-:B------:R-:W-:Y:S01]  /*13100*/  FFMA.FTZ R105, R127, R8.reuse, -R6.reuse ;  /* 0x000000087f697223 */ /* 0x180fe20000010806 */
[--C-:B------:R-:W-:Y:S01]  /*13110*/  FFMA.FTZ R166, R131, R8, -R6.reuse ;  /* 0x0000000883a67223 */ /* 0x100fe20000010806 */
[----:B------:R-:W-:Y:S01]  /*13120*/  FMNMX.FTZ R10, R53, R10, !PT ;  /* 0x0000000a350a7209 */ /* 0x000fe20007810000 */
[----:B------:R-:W-:Y:S01]  /*13130*/  FFMA.FTZ R107, R129, R8, -R6 ;  /* 0x00000008816b7223 */ /* 0x000fe20000010806 */
[--C-:B------:R-:W-:Y:S01]  /*13140*/  IMAD.MOV.U32 R131, RZ, RZ, R151.reuse ;  /* 0x000000ffff837224 */ /* 0x100fe200078e0097 */
[----:B------:R-:W3:Y:S01]  /*13150*/  MUFU.EX2 R176, R176 ;  /* 0x000000b000b07308 */ /* 0x000ee20000000800 */
[----:B------:R-:W-:Y:S01]  /*13160*/  FMNMX.FTZ R10, R55, R10, !PT ;  /* 0x0000000a370a7209 */ /* 0x000fe20007810000 */
[----:B------:R-:W-:-:S02]  /*13170*/  IMAD.MOV.U32 R129, RZ, RZ, R151 ;  /* 0x000000ffff817224 */ /* 0x000fc400078e0097 */
[--C-:B------:R-:W-:Y:S01]  /*13180*/  IMAD.MOV.U32 R127, RZ, RZ, R151.reuse ;  /* 0x000000ffff7f7224 */ /* 0x100fe200078e0097 */
[----:B------:R-:W-:Y:S01]  /*13190*/  FMNMX.FTZ R10, R57, R10, !PT ;  /* 0x0000000a390a7209 */ /* 0x000fe20007810000 */
[--C-:B------:R-:W-:Y:S02]  /*131a0*/  IMAD.MOV.U32 R125, RZ, RZ, R151.reuse ;  /* 0x000000ffff7d7224 */ /* 0x100fe400078e0097 */
[----:B------:R-:W4:Y:S01]  /*131b0*/  MUFU.EX2 R35, R35 ;  /* 0x0000002300237308 */ /* 0x000f220000000800 */
[----:B------:R-:W-:Y:S01]  /*131c0*/  FMNMX.FTZ R10, R63, R10, !PT ;  /* 0x0000000a3f0a7209 */ /* 0x000fe20007810000 */
[--C-:B------:R-:W-:Y:S02]  /*131d0*/  IMAD.MOV.U32 R123, RZ, RZ, R151.reuse ;  /* 0x000000ffff7b7224 */ /* 0x100fe400078e0097 */
[--C-:B------:R-:W-:Y:S01]  /*131e0*/  IMAD.MOV.U32 R121, RZ, RZ, R151.reuse ;  /* 0x000000ffff797224 */ /* 0x100fe200078e0097 */
[----:B------:R-:W-:Y:S01]  /*131f0*/  FMNMX.FTZ R10, R69, R10, !PT ;  /* 0x0000000a450a7209 */ /* 0x000fe20007810000 */
[----:B------:R-:W-:-:S02]  /*13200*/  IMAD.MOV.U32 R119, RZ, RZ, R151 ;  /* 0x000000ffff777224 */ /* 0x000fc400078e0097 */
[----:B------:R-:W4:Y:S01]  /*13210*/  MUFU.EX2 R178, R178 ;  /* 0x000000b200b27308 */ /* 0x000f220000000800 */
[----:B------:R-:W-:Y:S01]  /*13220*/  FMNMX.FTZ R10, R71, R10, !PT ;  /* 0x0000000a470a7209 */ /* 0x000fe20007810000 */
[--C-:B------:R-:W-:Y:S02]  /*13230*/  IMAD.MOV.U32 R117, RZ, RZ, R151.reuse ;  /* 0x000000ffff757224 */ /* 0x100fe400078e0097 */
[--C-:B------:R-:W-:Y:S01]  /*13240*/  IMAD.MOV.U32 R115, RZ, RZ, R151.reuse ;  /* 0x000000ffff737224 */ /* 0x100fe200078e0097 */
[----:B------:R-:W-:Y:S01]  /*13250*/  FMNMX.FTZ R10, R73, R10, !PT ;  /* 0x0000000a490a7209 */ /* 0x000fe20007810000 */
[--C-:B------:R-:W-:Y:S02]  /*13260*/  IMAD.MOV.U32 R113, RZ, RZ, R151.reuse ;  /* 0x000000ffff717224 */ /* 0x100fe400078e0097 */
[----:B------:R-:W4:Y:S01]  /*13270*/  MUFU.EX2 R39, R39 ;  /* 0x0000002700277308 */ /* 0x000f220000000800 */
[----:B------:R-:W-:Y:S01]  /*13280*/  FMNMX.FTZ R10, R75, R10, !PT ;  /* 0x0000000a4b0a7209 */ /* 0x000fe20007810000 */
[----:B------:R-:W-:-:S02]  /*13290*/  IMAD.MOV.U32 R111, RZ, RZ, R151 ;  /* 0x000000ffff6f7224 */ /* 0x000fc400078e0097 */
[----:B------:R-:W-:Y:S01]  /*132a0*/  IMAD.MOV.U32 R109, RZ, RZ, R151 ;  /* 0x000000ffff6d7224 */ /* 0x000fe200078e0097 */
        /* <DEDUP_REMOVED lines=55> */
[----:B------:R-:W-:Y:S01]  /*13620*/  FADD.FTZ R34, R178, R3 ;  /* 0x00000003b2227221 */ /* 0x000fe20000010000 */
        /* <DEDUP_REMOVED lines=19> */
[-CC-:B------:R-:W-:Y:S01]  /*13760*/  FFMA.FTZ R67, R67, R8.reuse, -R24.reuse ;  /* 0x0000000843437223 */ /* 0x180fe20000010818 */
[-CC-:B------:R-:W-:Y:S01]  /*13770*/  FFMA.FTZ R93, R93, R8.reuse, -R24.reuse ;  /* 0x000000085d5d7223 */ /* 0x180fe20000010818 */
[-CC-:B------:R-:W-:Y:S01]  /*13780*/  FFMA.FTZ R95, R95, R8.reuse, -R24.reuse ;  /* 0x000000085f5f7223 */ /* 0x180fe20000010818 */
[----:B------:R-:W1:Y:S01]  /*13790*/  MUFU.EX2 R12, R12 ;  /* 0x0000000c000c7308 */ /* 0x000e620000000800 */
[----:B--2---:R-:W-:Y:S01]  /*137a0*/  FADD.FTZ R36, R10, R3 ;  /* 0x000000030a247221 */ /* 0x004fe20000010000 */
[----:B------:R-:W-:Y:S01]  /*137b0*/  FFMA.FTZ R97, R97, R8, -R24 ;  /* 0x0000000861617223 */ /* 0x000fe20000010818 */
[----:B------:R-:W-:Y:S01]  /*137c0*/  F2FP.BF16.F32.PACK_AB R181, R6, R181 ;  /* 0x000000b506b5723e */ /* 0x000fe200000010ff */
[----:B------:R-:W-:Y:S01]  /*137d0*/  IMAD.MOV.U32 R85, RZ, RZ, 0x3f800000 ;  /* 0x3f800000ff557424 */ /* 0x000fe200078e00ff */
[----:B------:R-:W-:-:S02]  /*137e0*/  F2FP.BF16.F32.PACK_AB R183, R10, R183 ;  /* 0x000000b70ab7723e */ /* 0x000fc400000010ff */
[----:B------:R-:W-:Y:S01]  /*137f0*/  F2FP.BF16.F32.PACK_AB R180, R79, R180 ;  /* 0x000000b44fb4723e */ /* 0x000fe200000010ff */
[----:B------:R-:W2:Y:S01]  /*13800*/  MUFU.EX2 R179, R179 ;  /* 0x000000b300b37308 */ /* 0x000ea20000000800 */
[----:B0-----:R-:W-:Y:S01]  /*13810*/  FADD.FTZ R3, R177, R36 ;  /* 0x00000024b1037221 */ /* 0x001fe20000010000 */
[----:B------:R-:W-:Y:S02]  /*13820*/  F2FP.BF16.F32.PACK_AB R182, R31, R182 ;  /* 0x000000b61fb6723e */ /* 0x000fe400000010ff */
[----:B------:R-:W-:Y:S02]  /*13830*/  F2FP.BF16.F32.PACK_AB R176, R35, R176 ;  /* 0x000000b023b0723e */ /* 0x000fe400000010ff */
[----:B------:R-:W-:Y:S02]  /*13840*/  F2FP.BF16.F32.PACK_AB R178, R39, R178 ;  /* 0x000000b227b2723e */ /* 0x000fe400000010ff */
[----:B------:R-:W0:Y:S01]  /*13850*/  MUFU.EX2 R14, R14 ;  /* 0x0000000e000e7308 */ /* 0x000e220000000800 */
[----:B-1----:R-:W-:Y:S01]  /*13860*/  FADD.FTZ R36, R12, R3 ;  /* 0x000000030c247221 */ /* 0x002fe20000010000 */
[----:B------:R-:W-:Y:S01]  /*13870*/  FADD.FTZ R3, R45, R38 ;  /* 0x000000262d037221 */ /* 0x000fe20000010000 */
[----:B------:R-:W-:-:S02]  /*13880*/  F2FP.BF16.F32.PACK_AB R172, R41, R172 ;  /* 0x000000ac29ac723e */ /* 0x000fc400000010ff */
[----:B------:R-:W-:Y:S01]  /*13890*/  F2FP.BF16.F32.PACK_AB R174, R45, R174 ;  /* 0x000000ae2dae723e */ /* 0x000fe200000010ff */
[----:B------:R-:W-:Y:S01]  /*138a0*/  FADD.FTZ R38, R168, R3 ;  /* 0x00000003a8267221 */ /* 0x000fe20000010000 */
[----:B------:R-:W-:Y:S01]  /*138b0*/  @!P1 VIADD R3, R0, 0x34840 ;  /* 0x0003484000039836 */ /* 0x000fe20000000000 */
[----:B------:R-:W1:Y:S01]  /*138c0*/  MUFU.EX2 R173, R173 ;  /* 0x000000ad00ad7308 */ /* 0x000e620000000800 */
[----:B--2---:R-:W-:Y:S01]  /*138d0*/  FADD.FTZ R5, R179, R36 ;  /* 0x00000024b3057221 */ /* 0x004fe20000010000 */
[C---:B------:R-:W-:Y:S01]  /*138e0*/  FADD.FTZ R11, R47.reuse, R38 ;  /* 0x000000262f0b7221 */ /* 0x040fe20000010000 */
[----:B------:R-:W-:Y:S02]  /*138f0*/  F2FP.BF16.F32.PACK_AB R168, R47, R168 ;  /* 0x000000a82fa8723e */ /* 0x000fe400000010ff */
[----:B------:R-:W-:Y:S02]  /*13900*/  @!P1 PRMT R3, RZ, 0x654, R3 ;  /* 0x00000654ff039816 */ /* 0x000fe40000000003 */
[----:B------:R-:W-:Y:S01]  /*13910*/  F2FP.BF16.F32.PACK_AB R177, R12, R177 ;  /* 0x000000b10cb1723e */ /* 0x000fe200000010ff */
[----:B------:R-:W2:Y:S01]  /*13920*/  MUFU.EX2 R20, R20 ;  /* 0x0000001400147308 */ /* 0x000ea20000000800 */
[C---:B0-----:R-:W-:Y:S01]  /*13930*/  FADD.FTZ R36, R14.reuse, R5 ;  /* 0x000000050e247221 */ /* 0x041fe20000010000 */
[----:B------:R0:W-:Y:S01]  /*13940*/  @!P1 SYNCS.ARRIVE.TRANS64.RED.A1T0 RZ, [R3+URZ], RZ ;  /* 0x000000ff03ff99a7 */ /* 0x0001e2000810043f */
[----:B------:R-:W-:-:S05]  /*13950*/  F2FP.BF16.F32.PACK_AB R179, R14, R179 ;  /* 0x000000b30eb3723e */ /* 0x000fca00000010ff */
[----:B------:R-:W0:Y:S01]  /*13960*/  MUFU.EX2 R175, R175 ;  /* 0x000000af00af7308 */ /* 0x000e220000000800 */
[----:B-1----:R-:W-:Y:S01]  /*13970*/  FADD.FTZ R5, R173, R36 ;  /* 0x00000024ad057221 */ /* 0x002fe20000010000 */
[----:B------:R-:W-:Y:S01]  /*13980*/  FADD.FTZ R36, R170, R11 ;  /* 0x0000000baa247221 */ /* 0x000fe20000010000 */
[----:B------:R-:W-:-:S05]  /*13990*/  F2FP.BF16.F32.PACK_AB R170, R59, R170 ;  /* 0x000000aa3baa723e */ /* 0x000fca00000010ff */
[----:B------:R-:W1:Y:S01]  /*139a0*/  MUFU.EX2 R26, R26 ;  /* 0x0000001a001a7308 */ /* 0x000e620000000800 */
[C---:B--2---:R-:W-:Y:S01]  /*139b0*/  FADD.FTZ R38, R20.reuse, R5 ;  /* 0x0000000514267221 */ /* 0x044fe20000010000 */
[----:B------:R-:W-:Y:S01]  /*139c0*/  FADD.FTZ R5, R59, R36 ;  /* 0x000000243b057221 */ /* 0x000fe20000010000 */
[----:B------:R-:W-:Y:S01]  /*139d0*/  FFMA.FTZ R36, R81, R8, -R24 ;  /* 0x0000000851247223 */ /* 0x000fe20000010818 */
[----:B------:R-:W-:Y:S02]  /*139e0*/  F2FP.BF16.F32.PACK_AB R173, R20, R173 ;  /* 0x000000ad14ad723e */ /* 0x000fe400000010ff */
        /* <DEDUP_REMOVED lines=10> */
[----:B------:R-:W-:-:S03]  /*13a90*/  F2FP.BF16.F32.PACK_AB R175, R26, R175 ;  /* 0x000000af1aaf723e */ /* 0x000fc600000010ff */
[----:B------:R-:W-:Y:S01]  /*13aa0*/  FADD.FTZ R40, R156, R5 ;  /* 0x000000059c287221 */ /* 0x000fe20000010000 */
[----:B------:R-:W-:Y:S01]  /*13ab0*/  F2FP.BF16.F32.PACK_AB R156, R87, R156 ;  /* 0x0000009c579c723e */ /* 0x000fe200000010ff */
[----:B------:R-:W1:Y:S01]  /*13ac0*/  MUFU.EX2 R171, R171 ;  /* 0x000000ab00ab7308 */ /* 0x000e620000000800 */
[----:B--2---:R-:W-:Y:S01]  /*13ad0*/  FADD.FTZ R3, R169, R38 ;  /* 0x00000026a9037221 */ /* 0x004fe20000010000 */
[----:B------:R-:W-:Y:S01]  /*13ae0*/  FADD.FTZ R5, R87, R40 ;  /* 0x0000002857057221 */ /* 0x000fe20000010000 */
[----:B------:R-:W-:-:S05]  /*13af0*/  IMAD.MOV.U32 R87, RZ, RZ, 0x3f800000 ;  /* 0x3f800000ff577424 */ /* 0x000fca00078e00ff */
[----:B------:R-:W2:Y:S01]  /*13b00*/  MUFU.EX2 R30, R30 ;  /* 0x0000001e001e7308 */ /* 0x000ea20000000800 */
[C---:B0-----:R-:W-:Y:S01]  /*13b10*/  FADD.FTZ R38, R28.reuse, R3 ;  /* 0x000000031c267221 */ /* 0x041fe20000010000 */
[----:B------:R-:W-:-:S06]  /*13b20*/  F2FP.BF16.F32.PACK_AB R169, R28, R169 ;  /* 0x000000a91ca9723e */ /* 0x000fcc00000010ff */
        /* <DEDUP_REMOVED lines=45> */
[----:B------:R2:W3:Y:S01]  /*13e00*/  MUFU.EX2 R24, R89 ;  /* 0x0000005900187308 */ /* 0x0004e20000000800 */
[----:B0-----:R-:W-:-:S07]  /*13e10*/  FADD.FTZ R3, R161, R42 ;  /* 0x0000002aa1037221 */ /* 0x001fce0000010000 */
[----:B------:R-:W0:Y:S01]  /*13e20*/  MUFU.EX2 R166, R166 ;  /* 0x000000a600a67308 */ /* 0x000e220000000800 */
[C---:B-1----:R-:W-:Y:S01]  /*13e30*/  FADD.FTZ R5, R105.reuse, R44 ;  /* 0x0000002c69057221 */ /* 0x042fe20000010000 */
[----:B------:R-:W-:Y:S01]  /*13e40*/  F2FP.BF16.F32.PACK_AB R164, R105, R164 ;  /* 0x000000a469a4723e */ /* 0x000fe200000010ff */
[--C-:B------:R-:W-:Y:S02]  /*13e50*/  IMAD.MOV.U32 R105, RZ, RZ, R151.reuse ;  /* 0x000000ffff697224 */ /* 0x100fe400078e0097 */
[----:B--2---:R-:W-:-:S03]  /*13e60*/  IMAD.MOV.U32 R89, RZ, RZ, R151 ;  /* 0x000000ffff597224 */ /* 0x004fc600078e0097 */
[----:B------:R-:W1:Y:S01]  /*13e70*/  MUFU.EX2 R91, R91 ;  /* 0x0000005b005b7308 */ /* 0x000e620000000800 */
[C---:B---3--:R-:W-:Y:S01]  /*13e80*/  FADD.FTZ R42, R24.reuse, R3 ;  /* 0x00000003182a7221 */ /* 0x048fe20000010000 */
[----:B------:R-:W-:-:S06]  /*13e90*/  F2FP.BF16.F32.PACK_AB R161, R24, R161 ;  /* 0x000000a118a1723e */ /* 0x000fcc00000010ff */
[----:B------:R-:W2:Y:S01]  /*13ea0*/  MUFU.EX2 R38, R61 ;  /* 0x0000003d00267308 */ /* 0x000ea20000000800 */
[----:B0-----:R-:W-:-:S07]  /*13eb0*/  FADD.FTZ R44, R166, R5 ;  /* 0x00000005a62c7221 */ /* 0x001fce0000010000 */
[----:B------:R-:W0:Y:S01]  /*13ec0*/  MUFU.EX2 R67, R67 ;  /* 0x0000004300437308 */ /* 0x000e220000000800 */
[----:B-1----:R-:W-:-:S07]  /*13ed0*/  FADD.FTZ R5, R91, R42 ;  /* 0x0000002a5b057221 */ /* 0x002fce0000010000 */
[----:B------:R1:W3:Y:S01]  /*13ee0*/  MUFU.EX2 R40, R93 ;  /* 0x0000005d00287308 */ /* 0x0002e20000000800 */
[C---:B--2---:R-:W-:Y:S01]  /*13ef0*/  FADD.FTZ R10, R38.reuse, R5 ;  /* 0x00000005260a7221 */ /* 0x044fe20000010000 */
[----:B------:R-:W-:Y:S01]  /*13f00*/  F2FP.BF16.F32.PACK_AB R163, R38, R91 ;  /* 0x0000005b26a3723e */ /* 0x000fe200000010ff */
[----:B------:R-:W-:-:S05]  /*13f10*/  IMAD.MOV.U32 R91, RZ, RZ, R151 ;  /* 0x000000ffff5b7224 */ /* 0x000fca00078e0097 */
[----:B------:R-:W2:Y:S01]  /*13f20*/  MUFU.EX2 R95, R95 ;  /* 0x0000005f005f7308 */ /* 0x000ea20000000800 */
[----:B0-----:R-:W-:Y:S01]  /*13f30*/  FADD.FTZ R5, R67, R10 ;  /* 0x0000000a43057221 */ /* 0x001fe20000010000 */
[----:B-1----:R-:W-:-:S06]  /*13f40*/  IMAD.MOV.U32 R93, RZ, RZ, R151 ;  /* 0x000000ffff5d7224 */ /* 0x002fcc00078e0097 */
[----:B------:R0:W1:Y:S01]  /*13f50*/  MUFU.EX2 R6, R97 ;  /* 0x0000006100067308 */ /* 0x0000620000000800 */
[C---:B---3--:R-:W-:Y:S01]  /*13f60*/  FADD.FTZ R10, R40.reuse, R5 ;  /* 0x00000005280a7221 */ /* 0x048fe20000010000 */
[----:B------:R-:W-:-:S06]  /*13f70*/  F2FP.BF16.F32.PACK_AB R165, R40, R67 ;  /* 0x0000004328a5723e */ /* 0x000fcc00000010ff */
[----:B------:R-:W3:Y:S01]  /*13f80*/  MUFU.EX2 R107, R107 ;  /* 0x0000006b006b7308 */ /* 0x000ee20000000800 */
[----:B--2---:R-:W-:Y:S01]  /*13f90*/  FADD.FTZ R5, R95, R10 ;  /* 0x0000000a5f057221 */ /* 0x004fe20000010000 */
[----:B0-----:R-:W-:-:S03]  /*13fa0*/  IMAD.MOV.U32 R97, RZ, RZ, R151 ;  /* 0x000000ffff617224 */ /* 0x001fc600078e0097 */
[C---:B-1----:R-:W-:Y:S01]  /*13fb0*/  FADD.FTZ R0, R6.reuse, R5 ;  /* 0x0000000506007221 */ /* 0x042fe20000010000 */
[----:B------:R-:W-:Y:S01]  /*13fc0*/  VIADD R5, R149, 0xfffffffe ;  /* 0xfffffffe95057836 */ /* 0x000fe20000000000 */
[----:B------:R-:W-:Y:S01]  /*13fd0*/  F2FP.BF16.F32.PACK_AB R167, R6, R95 ;  /* 0x0000005f06a7723e */ /* 0x000fe200000010ff */
[--C-:B------:R-:W-:Y:S02]  /*13fe0*/  IMAD.MOV.U32 R149, RZ, RZ, R151.reuse ;  /* 0x000000ffff957224 */ /* 0x100fe400078e0097 */
[--C-:B------:R-:W-:Y:S01]  /*13ff0*/  IMAD.MOV.U32 R95, RZ, RZ, R151.reuse ;  /* 0x000000ffff5f7224 */ /* 0x100fe200078e0097 */
[----:B------:R-:W-:Y:S01]  /*14000*/  ISETP.GE.AND P2, PT, R5, R197, PT ;  /* 0x000000c50500720c */ /* 0x000fe20003f46270 */
[C---:B---3--:R-:W-:Y:S01]  /*14010*/  FADD.FTZ R3, R107.reuse, R44 ;  /* 0x0000002c6b037221 */ /* 0x048fe20000010000 */
[----:B------:R-:W-:Y:S01]  /*14020*/  F2FP.BF16.F32.PACK_AB R166, R107, R166 ;  /* 0x000000a66ba6723e */ /* 0x000fe200000010ff */
[----:B------:R-:W-:-:S10]  /*14030*/  IMAD.MOV.U32 R107, RZ, RZ, R151 ;  /* 0x000000ffff6b7224 */ /* 0x000fd400078e0097 */
[----:B------:R-:W-:Y:S05]  /*14040*/  @!P2 BRA `(.L_x_595) ;  /* 0x0000002c009ca947 */ /* 0x000fea0003800000 */
[----:B------:R-:W-:Y:S01]  /*14050*/  IMAD.MOV.U32 R10, RZ, RZ, R9 ;  /* 0x000000ffff0a7224 */ /* 0x000fe200078e0009 */
[----:B------:R-:W-:Y:S01]  /*14060*/  CS2R R150, SRZ ;  /* 0x0000000000967805 */ /* 0x000fe2000001ff00 */
        /* <DEDUP_REMOVED lines=34> */
[----:B------:R-:W-:-:S07]  /*14290*/  CS2R R88, SRZ ;  /* 0x0000000000587805 */ /* 0x000fce000001ff00 */
.L_x_606:
[----:B------:R-:W-:-:S05]  /*142a0*/  VIADD R7, R6, 0x1 ;  /* 0x0000000106077836 */ /* 0x000fca0000000000 */
[----:B------:R-:W-:-:S04]  /*142b0*/  ISETP.NE.AND P2, PT, R7, 0x2, PT ;  /* 0x000000020700780c */ /* 0x000fc80003f45270 */
[----:B------:R-:W-:Y:S02]  /*142c0*/  SEL R196, RZ, 0x1, P2 ;  /* 0x00000001ffc47807 */ /* 0x000fe40001000000 */
[----:B------:R-:W-:Y:S02]  /*142d0*/  SEL R194, R7, RZ, P2 ;  /* 0x000000ff07c27207 */ /* 0x000fe40001000000 */
[----:B------:R-:W-:Y:S01]  /*142e0*/  LOP3.LUT R196, R13, R196, RZ, 0x3c, !PT ;  /* 0x000000c40dc47212 */ /* 0x000fe200078e3cff */
[----:B------:R-:W-:Y:S06]  /*142f0*/  @!P0 BRA `(.L_x_596) ;  /* 0x0000000000048947 */ /* 0x000fec0003800000 */
[----:B------:R-:W-:Y:S01]  /*14300*/  BPT.TRAP 0x1 ;  /* 0x000000040000795c */ /* 0x000fe20000300000 */
.L_x_596:
[----:B------:R-:W-:Y:S01]  /*14310*/  IMAD R12, R194, 0x8, R2 ;  /* 0x00000008c20c7824 */ /* 0x000fe200078e0202 */
[----:B------:R-:W-:-:S04]  /*14320*/  SHF.L.U32 R9, R196, 0x1f, RZ ;  /* 0x0000001fc4097819 */ /* 0x000fc800000006ff */
[----:B------:R0:W1:Y:S01]  /*14330*/  SYNCS.PHASECHK.TRANS64.TRYWAIT P2, [R12+URZ+0x34830], R9 ;  /* 0x034830090c0075a7 */ /* 0x000062000804017f */
[----:B------:R-:W-:Y:S05]  /*14340*/  @!P0 BRA `(.L_x_597) ;  /* 0x0000000000048947 */ /* 0x000fea0003800000 */
[----:B------:R-:W-:Y:S01]  /*14350*/  BPT.TRAP 0x1 ;  /* 0x000000040000795c */ /* 0x000fe20000300000 */
.L_x_597:
[----:B------:R-:W-:Y:S01]  /*14360*/  IMAD R7, R194, 0xc00, R4 ;  /* 0x00000c00c2077824 */ /* 0x000fe200078e0204 */
[----:B------:R-:W-:Y:S03]  /*14370*/  BSSY B1, `(.L_x_598) ;  /* 0x0000006000017945 */ /* 0x000fe60003800000 */
[C---:B------:R-:W-:Y:S02]  /*14380*/  VIADD R14, R7.reuse, 0x2 ;  /* 0x00000002070e7836 */ /* 0x040fe40000000000 */
[----:B------:R-:W-:Y:S01]  /*14390*/  VIADD R20, R7, 0x4 ;  /* 0x0000000407147836 */ /* 0x000fe20000000000 */
[----:B-1----:R-:W-:Y:S06]  /*143a0*/  @P2 BRA `(.L_x_599) ;  /* 0x0000000000082947 */ /* 0x002fec0003800000 */
[----:B------:R-:W1:Y:S02]  /*143b0*/  SYNCS.PHASECHK.TRANS64.TRYWAIT P2, [R12+URZ+0x34830], R9 ;  /* 0x034830090c0075a7 */ /* 0x000e64000804017f */
[----:B-1----:R-:W-:Y:S05]  /*143c0*/  @!P2 BRA `(.L_x_600) ;  /* 0x000000ec00b4a947 */ /* 0x002fea0003800000 */
.L_x_599:
[----:B------:R-:W-:Y:S05]  /*143d0*/  BSYNC B1 ;  /* 0x0000000000017941 */ /* 0x000fea0003800000 */
.L_x_598:
[----:B------:R-:W2:Y:S01]  /*143e0*/  LDL.64 R24, [R1+0x40] ;  /* 0x0000400001187983 */ /* 0x000ea20000100a00 */
[----:B------:R-:W-:Y:S02]  /*143f0*/  IMAD.MOV.U32 R8, RZ, RZ, R7 ;  /* 0x000000ffff087224 */ /* 0x000fe400078e0007 */
[----:B01----:R-:W-:Y:S01]  /*14400*/  IMAD.MOV.U32 R9, RZ, RZ, 0x40000040 ;  /* 0x40000040ff097424 */ /* 0x003fe200078e00ff */
[----:B------:R0:W-:Y:S02]  /*14410*/  STL.64 [R1+0xa0], R10 ;  /* 0x0000a00a01007387 */ /* 0x0001e40000100a00 */
[----:B------:R-:W-:Y:S01]  /*14420*/  R2UR UR6, R8 ;  /* 0x00000000080672ca */ /* 0x000fe200000e0000 */
[----:B------:R-:W-:-:S05]  /*14430*/  VIADD R8, R7, 0x6 ;  /* 0x0000000607087836 */ /* 0x000fca0000000000 */
[----:B------:R-:W-:Y:S01]  /*14440*/  R2UR UR18, R8 ;  /* 0x00000000081272ca */ /* 0x000fe200000e0000 */
[C---:B------:R-:W-:Y:S01]  /*14450*/  VIADD R8, R7.reuse, 0x404 ;  /* 0x0000040407087836 */ /* 0x040fe20000000000 */
[----:B0-----:R-:W3:Y:S04]  /*14460*/  LDL.64 R10, [R1+0x30] ;  /* 0x00003000010a7983 */ /* 0x001ee80000100a00 */
[----:B------:R-:W-:Y:S01]  /*14470*/  R2UR UR30, R8 ;  /* 0x00000000081e72ca */ /* 0x000fe200000e0000 */
[C---:B------:R-:W-:Y:S01]  /*14480*/  VIADD R8, R7.reuse, 0x802 ;  /* 0x0000080207087836 */ /* 0x040fe20000000000 */
[----:B------:R0:W-:Y:S04]  /*14490*/  STL.64 [R1+0x98], R4 ;  /* 0x0000980401007387 */ /* 0x0001e80000100a00 */
[----:B------:R-:W-:Y:S01]  /*144a0*/  R2UR UR46, R8 ;  /* 0x00000000082e72ca */ /* 0x000fe200000e0000 */
[----:B------:R-:W-:Y:S01]  /*144b0*/  VIADD R8, R7, 0x806 ;  /* 0x0000080607087836 */ /* 0x000fe20000000000 */
[----:B------:R-:W-:-:S02]  /*144c0*/  R2UR UR7, R9 ;  /* 0x00000000090772ca */ /* 0x000fc400000e0000 */
[C---:B------:R-:W-:Y:S02]  /*144d0*/  R2UR UR19, R9.reuse ;  /* 0x00000000091372ca */ /* 0x040fe400000e0000 */
[C---:B------:R-:W-:Y:S01]  /*144e0*/  R2UR UR31, R9.reuse ;  /* 0x00000000091f72ca */ /* 0x040fe200000e0000 */
[----:B0-----:R-:W4:Y:S01]  /*144f0*/  LDL.64 R4, [R1+0x28] ;  /* 0x0000280001047983 */ /* 0x001f220000100a00 */
[C---:B------:R-:W-:Y:S02]  /*14500*/  R2UR UR47, R9.reuse ;  /* 0x00000000092f72ca */ /* 0x040fe400000e0000 */
[----:B------:R-:W-:Y:S01]  /*14510*/  R2UR UR54, R8 ;  /* 0x00000000083672ca */ /* 0x000fe200000e0000 */
[----:B------:R0:W-:Y:S01]  /*14520*/  STL.64 [R1+0x90], R2 ;  /* 0x0000900201007387 */ /* 0x0001e20000100a00 */
[----:B------:R-:W-:-:S03]  /*14530*/  R2UR UR55, R9 ;  /* 0x00000000093772ca */ /* 0x000fc600000e0000 */
[----:B------:R-:W3:Y:S01]  /*14540*/  LDL.64 R8, [R1+0x38] ;  /* 0x0000380001087983 */ /* 0x000ee20000100a00 */
        /* <DEDUP_REMOVED lines=64> */
[----:B------:R-:W-:Y:S01]  /*14950*/  IMAD.MOV.U32 R15, RZ, RZ, 0x40000040 ;  /* 0x40000040ff0f7424 */ /* 0x000fe200078e00ff */
[----:B------:R-:W-:Y:S01]  /*14960*/  R2UR UR10, R14 ;  /* 0x000000000e0a72ca */ /* 0x000fe200000e0000 */
[----:B0-----:R-:W4:Y:S01]  /*14970*/  LDL.64 R2, [R1+0x20] ;  /* 0x0000200001027983 */ /* 0x001f220000100a00 */
[----:B------:R-:W-:-:S02]  /*14980*/  IMAD.MOV.U32 R14, RZ, RZ, R20 ;  /* 0x000000ffff0e7224 */ /* 0x000fc400078e0014 */
[----:B------:R-:W-:Y:S01]  /*14990*/  R2UR UR11, R15 ;  /* 0x000000000f0b72ca */ /* 0x000fe200000e0000 */
[----:B------:R-:W-:Y:S01]  /*149a0*/  VIADD R20, R7, 0x402 ;  /* 0x0000040207147836 */ /* 0x000fe20000000000 */
[----:B------:R-:W-:Y:S01]  /*149b0*/  R2UR UR15, R15 ;  /* 0x000000000f0f72ca */ /* 0x000fe200000e0000 */
[----:B------:R-:W-:Y:S01]  /*149c0*/  IMAD.MOV.U32 R21, RZ, RZ, 0x40000040 ;  /* 0x40000040ff157424 */ /* 0x000fe200078e00ff */
[----:B------:R-:W-:Y:S01]  /*149d0*/  R2UR UR14, R14 ;  /* 0x000000000e0e72ca */ /* 0x000fe200000e0000 */
[C---:B------:R-:W-:Y:S01]  /*149e0*/  VIADD R14, R7.reuse, 0x400 ;  /* 0x00000400070e7836 */ /* 0x040fe20000000000 */
[----:B------:R-:W-:Y:S01]  /*149f0*/  R2UR UR26, R20 ;  /* 0x00000000141a72ca */ /* 0x000fe200000e0000 */
[----:B------:R-:W-:Y:S01]  /*14a00*/  VIADD R20, R7, 0x800 ;  /* 0x0000080007147836 */ /* 0x000fe20000000000 */
[C---:B------:R-:W-:Y:S02]  /*14a10*/  R2UR UR27, R21.reuse ;  /* 0x00000000151b72ca */ /* 0x040fe400000e0000 */
[----:B------:R-:W-:-:S02]  /*14a20*/  R2UR UR43, R21 ;  /* 0x00000000152b72ca */ /* 0x000fc400000e0000 */
[----:B------:R-:W-:Y:S02]  /*14a30*/  R2UR UR42, R20 ;  /* 0x00000000142a72ca */ /* 0x000fe400000e0000 */
[----:B------:R-:W4:Y:S01]  /*14a40*/  LDL.64 R20, [R1+0x18] ;  /* 0x0000180001147983 */ /* 0x000f220000100a00 */
[----:B------:R-:W-:Y:S01]  /*14a50*/  R2UR UR22, R14 ;  /* 0x000000000e1672ca */ /* 0x000fe200000e0000 */
[----:B------:R-:W-:Y:S01]  /*14a60*/  VIADD R14, R7, 0x406 ;  /* 0x00000406070e7836 */ /* 0x000fe20000000000 */
[C---:B------:R-:W-:Y:S02]  /*14a70*/  R2UR UR23, R15.reuse ;  /* 0x000000000f1772ca */ /* 0x040fe400000e0000 */
[----:B------:R-:W-:Y:S02]  /*14a80*/  R2UR UR35, R15 ;  /* 0x000000000f2372ca */ /* 0x000fe400000e0000 */
[----:B------:R-:W-:Y:S01]  /*14a90*/  R2UR UR34, R14 ;  /* 0x000000000e2272ca */ /* 0x000fe200000e0000 */
[----:B------:R-:W-:Y:S01]  /*14aa0*/  VIADD R14, R7, 0x804 ;  /* 0x00000804070e7836 */ /* 0x000fe20000000000 */
[----:B------:R-:W-:-:S04]  /*14ab0*/  R2UR UR51, R15 ;  /* 0x000000000f3372ca */ /* 0x000fc800000e0000 */
[----:B------:R-:W-:Y:S02]  /*14ac0*/  R2UR UR50, R14 ;  /* 0x000000000e3272ca */ /* 0x000fe400000e0000 */
[----:B------:R-:W4:Y:S01]  /*14ad0*/  LDL.64 R14, [R1+0x8] ;  /* 0x00000800010e7983 */ /* 0x000f220000100a00 */
[----:B--2---:R-:W-:Y:S02]  /*14ae0*/  R2UR UR4, R24 ;  /* 0x00000000180472ca */ /* 0x004fe400000e0000 */
[----:B------:R-:W-:Y:S02]  /*14af0*/  R2UR UR5, R25 ;  /* 0x00000000190572ca */ /* 0x000fe400000e0000 */
[----:B------:R-:W-:-:S11]  /*14b00*/  WARPGROUP.ARRIVE ;  /* 0x00000000000079c5 */ /* 0x000fd60000000000 */
[----:B------:R-:W-:Y:S01]  /*14b10*/  HGMMA.64x128x16.F32.BF16 R24, gdesc[UR4], RZ, !UPT, gsb0 ;  /* 0x01e00000041879f0 */ /* 0x000fe2000c0018ff */
[----:B---3--:R-:W-:Y:S02]  /*14b20*/  R2UR UR8, R8 ;  /* 0x00000000080872ca */ /* 0x008fe400000e0000 */
[----:B------:R-:W-:Y:S02]  /*14b30*/  R2UR UR9, R9 ;  /* 0x00000000090972ca */ /* 0x000fe400000e0000 */
[----:B------:R-:W-:Y:S01]  /*14b40*/  R2UR UR12, R10 ;  /* 0x000000000a0c72ca */ /* 0x000fe200000e0000 */
[----:B------:R-:W2:Y:S01]  /*14b50*/  LDL.64 R8, [R1] ;  /* 0x0000000001087983 */ /* 0x000ea20000100a00 */
[----:B------:R-:W-:Y:S02]  /*14b60*/  WARPGROUP.DEPBAR.LE gsb0, 0x0 ;  /* 0x00008000000079c5 */ /* 0x000fe40000010000 */
[----:B------:R-:W-:-:S07]  /*14b70*/  WARPGROUP.ARRIVE ;  /* 0x00000000000079c5 */ /* 0x000fce0000000000 */
[----:B------:R-:W-:Y:S01]  /*14b80*/  HGMMA.64x128x16.F32.BF16 R24, gdesc[UR8], R24, gsb0 ;  /* 0x01e00000081879f0 */ /* 0x000fe20008001818 */
[----:B------:R-:W-:Y:S02]  /*14b90*/  R2UR UR13, R11 ;  /* 0x000000000b0d72ca */ /* 0x000fe400000e0000 */
[----:B----4-:R-:W-:Y:S01]  /*14ba0*/  R2UR UR16, R4 ;  /* 0x00000000041072ca */ /* 0x010fe200000e0000 */
[----:B------:R0:W5:Y:S01]  /*14bb0*/  LDL.LU.64 R10, [R1+0xa0] ;  /* 0x0000a000010a7983 */ /* 0x0001620000300a00 */
[----:B------:R-:W-:Y:S02]  /*14bc0*/  R2UR UR17, R5 ;  /* 0x00000000051172ca */ /* 0x000fe400000e0000 */
[----:B------:R-:W-:Y:S01]  /*14bd0*/  R2UR UR20, R2 ;  /* 0x00000000021472ca */ /* 0x000fe200000e0000 */
[----:B------:R0:W5:Y:S01]  /*14be0*/  LDL.LU.64 R4, [R1+0x98] ;  /* 0x0000980001047983 */ /* 0x0001620000300a00 */
[----:B------:R-:W-:Y:S02]  /*14bf0*/  WARPGROUP.DEPBAR.LE gsb0, 0x0 ;  /* 0x00008000000079c5 */ /* 0x000fe40000010000 */
[----:B------:R-:W-:-:S06]  /*14c00*/  WARPGROUP.ARRIVE ;  /* 0x00000000000079c5 */ /* 0x000fcc0000000000 */
[----:B------:R-:W-:Y:S01]  /*14c10*/  HGMMA.64x128x16.F32.BF16 R24, gdesc[UR12], R24, gsb0 ;  /* 0x01e000000c1879f0 */ /* 0x000fe20008001818 */
[----:B------:R-:W-:Y:S02]  /*14c20*/  R2UR UR21, R3 ;  /* 0x00000000031572ca */ /* 0x000fe400000e0000 */
[----:B------:R-:W-:Y:S01]  /*14c30*/  R2UR UR24, R20 ;  /* 0x00000000141872ca */ /* 0x000fe200000e0000 */
[----:B------:R0:W5:Y:S01]  /*14c40*/  LDL.LU.64 R2, [R1+0x90] ;  /* 0x0000900001027983 */ /* 0x0001620000300a00 */
[----:B------:R-:W-:Y:S02]  /*14c50*/  WARPGROUP.DEPBAR.LE gsb0, 0x0 ;  /* 0x00008000000079c5 */ /* 0x000fe40000010000 */
[----:B------:R-:W-:-:S06]  /*14c60*/  WARPGROUP.ARRIVE ;  /* 0x00000000000079c5 */ /* 0x000fcc0000000000 */
[----:B------:R-:W-:Y:S01]  /*14c70*/  HGMMA.64x128x16.F32.BF16 R24, gdesc[UR16], R24, gsb0 ;  /* 0x01e00000101879f0 */ /* 0x000fe20008001818 */
[----:B------:R-:W-:Y:S02]  /*14c80*/  R2UR UR25, R21 ;  /* 0x00000000151972ca */ /* 0x000fe400000e0000 */
[----:B------:R-:W-:Y:S02]  /*14c90*/  WARPGROUP.DEPBAR.LE gsb0, 0x0 ;  /* 0x00008000000079c5 */ /* 0x000fe40000010000 */
[----:B------:R-:W-:-:S07]  /*14ca0*/  WARPGROUP.ARRIVE ;  /* 0x00000000000079c5 */ /* 0x000fce0000000000 */
[----:B------:R-:W-:Y:S01]  /*14cb0*/  HGMMA.64x128x16.F32.BF16 R24, gdesc[UR20], R24, gsb0 ;  /* 0x01e00000141879f0 */ /* 0x000fe20008001818 */
[----:B------:R-:W-:Y:S02]  /*14cc0*/  R2UR UR28, R14 ;  /* 0x000000000e1c72ca */ /* 0x000fe400000e0000 */
[----:B------:R-:W-:Y:S01]  /*14cd0*/  R2UR UR29, R15 ;  /* 0x000000000f1d72ca */ /* 0x000fe200000e0000 */
[----:B------:R-:W-:Y:S02]  /*14ce0*/  WARPGROUP.DEPBAR.LE gsb0, 0x0 ;  /* 0x00008000000079c5 */ /* 0x000fe40000010000 */
[----:B------:R-:W-:-:S06]  /*14cf0*/  WARPGROUP.ARRIVE ;  /* 0x00000000000079c5 */ /* 0x000fcc0000000000 */
[----:B------:R-:W-:Y:S01]  /*14d00*/  HGMMA.64x128x16.F32.BF16 R24, gdesc[UR24], R24, gsb0 ;  /* 0x01e00000181879f0 */ /* 0x000fe20008001818 */
[----:B--2---:R-:W-:Y:S02]  /*14d10*/  R2UR UR32, R8 ;  /* 0x00000000082072ca */ /* 0x004fe400000e0000 */
[----:B------:R-:W-:Y:S01]  /*14d20*/  R2UR UR33, R9 ;  /* 0x00000000092172ca */ /* 0x000fe200000e0000 */
        /* <DEDUP_REMOVED lines=19> */
[----:B0-----:R-:W-:Y:S05]  /*14e60*/  @!P0 BRA `(.L_x_601) ;  /* 0x0000000000048947 */ /* 0x001fea0003800000 */
[----:B------:R-:W-:Y:S01]  /*14e70*/  BPT.TRAP 0x1 ;  /* 0x000000040000795c */ /* 0x000fe20000300000 */
.L_x_601:
[----:B------:R-:W-:Y:S01]  /*14e80*/  SHF.L.U32 R7, R13, 0x1f, RZ ;  /* 0x0000001f0d077819 */ /* 0x000fe200000006ff */
[----:B-----5:R-:W-:-:S04]  /*14e90*/  IMAD R13, R6, 0x8, R2 ;  /* 0x00000008060d7824 */ /* 0x020fc800078e0202 */
[----:B------:R0:W1:Y:S01]  /*14ea0*/  SYNCS.PHASECHK.TRANS64.TRYWAIT P2, [R13+URZ+0x34850], R7 ;  /* 0x034850070d0075a7 */ /* 0x000062000804017f */
[----:B------:R-:W-:Y:S05]  /*14eb0*/  @!P0 BRA `(.L_x_602) ;  /* 0x0000000000048947 */ /* 0x000fea0003800000 */
[----:B------:R-:W-:Y:S01]  /*14ec0*/  BPT.TRAP 0x1 ;  /* 0x000000040000795c */ /* 0x000fe20000300000 */
.L_x_602:
[----:B------:R-:W-:Y:S04]  /*14ed0*/  BSSY B1, `(.L_x_603) ;  /* 0x0000004000017945 */ /* 0x000fe80003800000 */
[----:B-1----:R-:W-:Y:S05]  /*14ee0*/  @P2 BRA `(.L_x_604) ;  /* 0x0000000000082947 */ /* 0x002fea0003800000 */
[----:B------:R-:W1:Y:S02]  /*14ef0*/  SYNCS.PHASECHK.TRANS64.TRYWAIT P2, [R13+URZ+0x34850], R7 ;  /* 0x034850070d0075a7 */ /* 0x000e64000804017f */
[----:B-1----:R-:W-:Y:S05]  /*14f00*/  @!P2 BRA `(.L_x_605) ;  /* 0x000000e000f8a947 */ /* 0x002fea0003800000 */
.L_x_604:
[----:B------:R-:W-:Y:S05]  /*14f10*/  BSYNC B1 ;  /* 0x0000000000017941 */ /* 0x000fea0003800000 */
.L_x_603:
[----:B01----:R-:W-:Y:S01]  /*14f20*/  VIADD R7, R2, 0x400 ;  /* 0x0000040002077836 */ /* 0x003fe20000000000 */
[----:B------:R-:W-:Y:S01]  /*14f30*/  WARPGROUP.ARRIVE ;  /* 0x00000000000079c5 */ /* 0x000fe20000000000 */
[----:B------:R-:W-:Y:S02]  /*14f40*/  IMAD.MOV.U32 R9, RZ, RZ, 0x40000040 ;  /* 0x40000040ff097424 */ /* 0x000fe400078e00ff */
[----:B------:R-:W-:Y:S01]  /*14f50*/  FMUL.FTZ R20, R25, UR56 ;  /* 0x0000003819147c20 */ /* 0x000fe20008410000 */
[----:B------:R-:W-:Y:S01]  /*14f60*/  FMUL.FTZ R14, R26, UR56 ;  /* 0x000000381a0e7c20 */ /* 0x000fe20008410000 */
[----:B------:R-:W-:Y:S01]  /*14f70*/  SHF.R.U32.HI R7, RZ, 0x4, R7 ;  /* 0x00000004ff077819 */ /* 0x000fe20000011607 */
[----:B------:R-:W-:Y:S01]  /*14f80*/  FMUL.FTZ R26, R29, UR56 ;  /* 0x000000381d1a7c20 */ /* 0x000fe20008410000 */
[----:B------:R-:W-:Y:S01]  /*14f90*/  FMUL.FTZ R29, R33, UR56 ;  /* 0x00000038211d7c20 */ /* 0x000fe20008410000 */
[----:B------:R-:W-:Y:S01]  /*14fa0*/  FMUL.FTZ R15, R27, UR56 ;  /* 0x000000381b0f7c20 */ /* 0x000fe20008410000 */
[----:B------:R-:W-:Y:S01]  /*14fb0*/  LOP3.LUT R7, R7, 0x3fff, RZ, 0xc0, !PT ;  /* 0x00003fff07077812 */ /* 0x000fe200078ec0ff */
[----:B------:R-:W-:Y:S01]  /*14fc0*/  MUFU.TANH R20, R20 ;  /* 0x0000001400147308 */ /* 0x000fe20000002400 */
[----:B------:R-:W-:Y:S01]  /*14fd0*/  FMUL.FTZ R27, R34, UR56 ;  /* 0x00000038221b7c20 */ /* 0x000fe20008410000 */
[----:B------:R-:W-:Y:S01]  /*14fe0*/  FMUL.FTZ R34, R37, UR56 ;  /* 0x0000003825227c20 */ /* 0x000fe20008410000 */
[----:B------:R-:W-:Y:S01]  /*14ff0*/  LOP3.LUT R7, R7, 0x4000000, RZ, 0xfc, !PT ;  /* 0x0400000007077812 */ /* 0x000fe200078efcff */
[----:B------:R-:W-:Y:S01]  /*15000*/  FMUL.FTZ R37, R41, UR56 ;  /* 0x0000003829257c20 */ /* 0x000fe20008410000 */
[----:B------:R-:W-:Y:S01]  /*15010*/  FMUL.FTZ R21, R30, UR56 ;  /* 0x000000381e157c20 */ /* 0x000fe20008410000 */
[----:B------:R-:W-:Y:S01]  /*15020*/  FMUL.FTZ R30, R35, UR56 ;  /* 0x00000038231e7c20 */ /* 0x000fe20008410000 */
[----:B------:R-:W-:Y:S01]  /*15030*/  FMUL.FTZ R35, R42, UR56 ;  /* 0x000000382a237c20 */ /* 0x000fe20008410000 */
[----:B------:R-:W-:Y:S01]  /*15040*/  IMAD R6, R6, 0x800, R7 ;  /* 0x0000080006067824 */ /* 0x000fe200078e0207 */
[----:B------:R-:W-:Y:S01]  /*15050*/  MUFU.TANH R26, R26 ;  /* 0x0000001a001a7308 */ /* 0x000fe20000002400 */
[----:B------:R-:W-:-:S02]  /*15060*/  IMAD.MOV.U32 R7, RZ, RZ, 0x40000040 ;  /* 0x40000040ff077424 */ /* 0x000fc400078e00ff */
[----:B------:R-:W-:Y:S01]  /*15070*/  FMUL.FTZ R42, R44, UR56 ;  /* 0x000000382c2a7c20 */ /* 0x000fe20008410000 */
[C---:B------:R-:W-:Y:S01]  /*15080*/  VIADD R8, R6.reuse, 0x80 ;  /* 0x0000008006087836 */ /* 0x040fe20000000000 */
[----:B------:R-:W-:Y:S01]  /*15090*/  R2UR UR6, R6 ;  /* 0x00000000060672ca */ /* 0x000fe200000e0000 */
[----:B------:R-:W-:Y:S01]  /*150a0*/  FMUL.FTZ R25, R31, UR56 ;  /* 0x000000381f197c20 */ /* 0x000fe20008410000 */
[----:B------:R-:W-:Y:S01]  /*150b0*/  R2UR UR7, R7 ;  /* 0x00000000070772ca */ /* 0x000fe200000e0000 */
        /* <DEDUP_REMOVED lines=12> */
[----:B------:R-:W-:Y:S01]  /*15180*/  HGMMA.64x128x16.F32.BF16 R88, R180, gdesc[UR4].tnspB, R88, gsb0 ;  /* 0x41e00004b4587df0 */ /* 0x000fe20008001858 */
[----:B------:R-:W-:Y:S01]  /*15190*/  R2UR UR6, R8 ;  /* 0x00000000080672ca */ /* 0x000fe200000e0000 */
[----:B------:R-:W-:Y:S01]  /*151a0*/  VIADD R8, R6, 0x100 ;  /* 0x0000010006087836 */ /* 0x000fe20000000000 */
[----:B------:R-:W-:Y:S01]  /*151b0*/  R2UR UR7, R9 ;  /* 0x00000000090772ca */ /* 0x000fe200000e0000 */
[----:B------:R-:W-:Y:S01]  /*151c0*/  FMUL.FTZ R49, R54, UR56 ;  /* 0x0000003836317c20 */ /* 0x000fe20008410000 */
[----:B------:R-:W-:Y:S01]  /*151d0*/  MOV R9, 0x40000040 ;  /* 0x4000004000097802 */ /* 0x000fe20000000f00 */
        /* <DEDUP_REMOVED lines=34> */
[----:B------:R-:W-:-:S02]  /*15400*/  IMAD.MOV.U32 R41, RZ, RZ, 0x40000040 ;  /* 0x40000040ff297424 */ /* 0x000fc400078e00ff */
[----:B------:R-:W-:Y:S01]  /*15410*/  FMUL.FTZ R78, R78, UR56 ;  /* 0x000000384e4e7c20 */ /* 0x000fe20008410000 */
[----:B------:R-:W-:Y:S01]  /*15420*/  FMUL.FTZ R79, R79, UR56 ;  /* 0x000000384f4f7c20 */ /* 0x000fe20008410000 */
[----:B------:R-:W-:Y:S01]  /*15430*/  FMUL.FTZ R81, R82, UR56 ;  /* 0x0000003852517c20 */ /* 0x000fe20008410000 */
[----:B------:R-:W-:Y:S01]  /*15440*/  FMUL.FTZ R82, R83, UR56 ;  /* 0x0000003853527c20 */ /* 0x000fe20008410000 */
[----:B------:R-:W-:Y:S01]  /*15450*/  FMUL.FTZ R83, R86, UR56 ;  /* 0x0000003856537c20 */ /* 0x000fe20008410000 */
[----:B------:R-:W-:Y:S01]  /*15460*/  MUFU.TANH R50, R50 ;  /* 0x0000003200327308 */ /* 0x000fe20000002400 */
[----:B------:R-:W-:Y:S01]  /*15470*/  FMUL.FTZ R87, R87, UR56 ;  /* 0x0000003857577c20 */ /* 0x000fe20008410000 */
[----:B------:R-:W-:Y:S01]  /*15480*/  @!P1 VIADD R12, R12, 0x34840 ;  /* 0x000348400c0c9836 */ /* 0x000fe20000000000 */
[----:B------:R-:W-:Y:S01]  /*15490*/  ISETP.GT.AND P2, PT, R5, R197, PT ;  /* 0x000000c50500720c */ /* 0x000fe20003f44270 */
[----:B------:R-:W-:Y:S02]  /*154a0*/  @!P1 VIADD R13, R13, 0x34860 ;  /* 0x000348600d0d9836 */ /* 0x000fe40000000000 */
[----:B------:R-:W-:Y:S01]  /*154b0*/  VIADD R5, R5, 0xffffffff ;  /* 0xffffffff05057836 */ /* 0x000fe20000000000 */
[----:B------:R-:W-:Y:S01]  /*154c0*/  @!P1 PRMT R12, RZ, 0x654, R12 ;  /* 0x00000654ff0c9816 */ /* 0x000fe2000000000c */
[----:B------:R-:W-:Y:S01]  /*154d0*/  MUFU.TANH R52, R52 ;  /* 0x0000003400347308 */ /* 0x000fe20000002400 */
[----:B------:R-:W-:-:S07]  /*154e0*/  @!P1 PRMT R13, RZ, 0x654, R13 ;  /* 0x00000654ff0d9816 */ /* 0x000fce000000000d */
        /* <DEDUP_REMOVED lines=11> */
[----:B------:R-:W-:-:S05]  /*155a0*/  WARPGROUP.ARRIVE ;  /* 0x00000000000079c5 */ /* 0x000fca0000000000 */
[----:B------:R-:W-:Y:S01]  /*155b0*/  MUFU.TANH R69, R69 ;  /* 0x0000004500457308 */ /* 0x000fe20000002400 */
[----:B------:R-:W-:Y:S01]  /*155c0*/  HGMMA.64x128x16.F32.BF16 R88, R176, gdesc[UR4].tnspB, R88, gsb0 ;  /* 0x41e00004b0587df0 */ /* 0x000fe20008001858 */
[----:B------:R-:W-:Y:S01]  /*155d0*/  R2UR UR6, R8 ;  /* 0x00000000080672ca */ /* 0x000fe200000e0000 */
[----:B------:R-:W-:Y:S01]  /*155e0*/  VIADD R8, R6, 0x180 ;  /* 0x0000018006087836 */ /* 0x000fe20000000000 */
[----:B------:R-:W-:Y:S01]  /*155f0*/  R2UR UR7, R9 ;  /* 0x00000000090772ca */ /* 0x000fe200000e0000 */
[----:B------:R-:W-:-:S03]  /*15600*/  IMAD.MOV.U32 R9, RZ, RZ, 0x40000040 ;  /* 0x40000040ff097424 */ /* 0x000fc600078e00ff */
        /* <DEDUP_REMOVED lines=44> */
[----:B------:R-:W-:-:S06]  /*158d0*/  WARPGROUP.ARRIVE ;  /* 0x00000000000079c5 */ /* 0x000fcc0000000000 */
[----:B------:R-:W-:Y:S01]  /*158e0*/  HGMMA.64x128x16.F32.BF16 R88, R168, gdesc[UR4].tnspB, R88, gsb0 ;  /* 0x41e00004a8587df0 */ /* 0x000fe20008001858 */
[----:B------:R-:W-:Y:S01]  /*158f0*/  R2UR UR7, R9 ;  /* 0x00000000090772ca */ /* 0x000fe200000e0000 */
[----:B------:R-:W-:Y:S01]  /*15900*/  FMUL.FTZ R9, R24, UR56 ;  /* 0x0000003818097c20 */ /* 0x000fe20008410000 */
[----:B------:R-:W-:Y:S01]  /*15910*/  FMUL.FTZ R24, R28, UR56 ;  /* 0x000000381c187c20 */ /* 0x000fe20008410000 */
[----:B------:R-:W-:Y:S01]  /*15920*/  FMUL.FTZ R28, R32, UR56 ;  /* 0x00000038201c7c20 */ /* 0x000fe20008410000 */
[----:B------:R-:W-:Y:S01]  /*15930*/  FMUL.FTZ R32, R36, UR56 ;  /* 0x0000003824207c20 */ /* 0x000fe20008410000 */
[----:B------:R-:W-:Y:S01]  /*15940*/  FMUL.FTZ R36, R40, UR56 ;  /* 0x0000003828247c20 */ /* 0x000fe20008410000 */
[----:B------:R-:W-:Y:S01]  /*15950*/  R2UR UR6, R8 ;  /* 0x00000000080672ca */ /* 0x000fe200000e0000 */
[----:B------:R-:W0:Y:S01]  /*15960*/  MUFU.TANH R9, R9 ;  /* 0x0000000900097308 */ /* 0x000e220000002400 */
[----:B------:R-:W-:-:S07]  /*15970*/  VIADD R40, R6, 0x280 ;  /* 0x0000028006287836 */ /* 0x000fce0000000000 */
[----:B------:R-:W1:Y:S08]  /*15980*/  MUFU.TANH R24, R24 ;  /* 0x0000001800187308 */ /* 0x000e700000002400 */
[----:B------:R-:W2:Y:S01]  /*15990*/  MUFU.TANH R28, R28 ;  /* 0x0000001c001c7308 */ /* 0x000ea20000002400 */
[----:B0-----:R-:W-:-:S04]  /*159a0*/  FMNMX.FTZ R7, R9, R11, !PT ;  /* 0x0000000b09077209 */ /* 0x001fc80007810000 */
[----:B------:R-:W-:-:S03]  /*159b0*/  FMNMX.FTZ R7, R20, R7, !PT ;  /* 0x0000000714077209 */ /* 0x000fc60007810000 */
[----:B------:R-:W0:Y:S01]  /*159c0*/  MUFU.TANH R32, R32 ;  /* 0x0000002000207308 */ /* 0x000e220000002400 */
[----:B-1----:R-:W-:-:S04]  /*159d0*/  FMNMX.FTZ R7, R24, R7, !PT ;  /* 0x0000000718077209 */ /* 0x002fc80007810000 */
[----:B------:R-:W-:-:S03]  /*159e0*/  FMNMX.FTZ R7, R26, R7, !PT ;  /* 0x000000071a077209 */ /* 0x000fc60007810000 */
[----:B------:R-:W1:Y:S01]  /*159f0*/  MUFU.TANH R36, R36 ;  /* 0x0000002400247308 */ /* 0x000e620000002400 */
[----:B--2---:R-:W-:-:S04]  /*15a00*/  FMNMX.FTZ R7, R28, R7, !PT ;  /* 0x000000071c077209 */ /* 0x004fc80007810000 */
[----:B------:R-:W-:-:S04]  /*15a10*/  FMNMX.FTZ R7, R29, R7, !PT ;  /* 0x000000071d077209 */ /* 0x000fc80007810000 */
        /* <DEDUP_REMOVED lines=23> */
[----:B------:R-:W-:Y:S01]  /*15b90*/  FMNMX.FTZ R7, R80, R7, !PT ;  /* 0x0000000750077209 */ /* 0x000fe20007810000 */
[----:B------:R-:W-:Y:S02]  /*15ba0*/  WARPGROUP.DEPBAR.LE gsb0, 0x0 ;  /* 0x00008000000079c5 */ /* 0x000fe40000010000 */
[----:B------:R-:W-:Y:S01]  /*15bb0*/  WARPGROUP.ARRIVE ;  /* 0x00000000000079c5 */ /* 0x000fe20000000000 */
[----:B------:R-:W-:-:S04]  /*15bc0*/  FMNMX.FTZ R7, R76, R7, !PT ;  /* 0x000000074c077209 */ /* 0x000fc80007810000 */
[----:B------:R-:W-:Y:S01]  /*15bd0*/  FMNMX.FTZ R7, R77, R7, !PT ;  /* 0x000000074d077209 */ /* 0x000fe20007810000 */
[----:B------:R-:W-:Y:S01]  /*15be0*/  HGMMA.64x128x16.F32.BF16 R88, R152, gdesc[UR4].tnspB, R88, gsb0 ;  /* 0x41e0000498587df0 */ /* 0x000fe20008001858 */
[----:B------:R-:W-:Y:S02]  /*15bf0*/  R2UR UR6, R40 ;  /* 0x00000000280672ca */ /* 0x000fe400000e0000 */
[----:B------:R-:W-:Y:S01]  /*15c00*/  R2UR UR7, R41 ;  /* 0x00000000290772ca */ /* 0x000fe200000e0000 */
[----:B------:R-:W0:Y:S01]  /*15c10*/  SHFL.BFLY PT, R8, R7, 0x2, 0x1f ;  /* 0x0c401f0007087f89 */ /* 0x000e2200000e0000 */
[----:B------:R-:W-:Y:S01]  /*15c20*/  MUFU.TANH R40, R87 ;  /* 0x0000005700287308 */ /* 0x000fe20000002400 */
[----:B0-----:R-:W-:-:S05]  /*15c30*/  FMNMX.FTZ R7, R7, R8, !PT ;  /* 0x0000000807077209 */ /* 0x001fca0007810000 */
[----:B------:R-:W0:Y:S02]  /*15c40*/  SHFL.BFLY PT, R8, R7, 0x1, 0x1f ;  /* 0x0c201f0007087f89 */ /* 0x000e2400000e0000 */
[----:B0-----:R-:W-:Y:S01]  /*15c50*/  FMNMX.FTZ R7, R7, R8, !PT ;  /* 0x0000000807077209 */ /* 0x001fe20007810000 */
[----:B------:R-:W-:-:S04]  /*15c60*/  IMAD.U32 R8, RZ, RZ, UR61 ;  /* 0x0000003dff087e24 */ /* 0x000fc8000f8e00ff */
[----:B------:R-:W-:-:S04]  /*15c70*/  FADD.FTZ R11, -R7, R11 ;  /* 0x0000000b070b7221 */ /* 0x000fc80000010100 */
[----:B------:R-:W-:-:S04]  /*15c80*/  FMUL.FTZ R11, R11, R8 ;  /* 0x000000080b0b7220 */ /* 0x000fc80000410000 */
[----:B------:R0:W-:Y:S02]  /*15c90*/  MUFU.EX2 R85, R11 ;  /* 0x0000000b00557308 */ /* 0x0001e40000000800 */
[----:B0-----:R-:W-:-:S04]  /*15ca0*/  FMUL.FTZ R11, R7, R8 ;  /* 0x00000008070b7220 */ /* 0x001fc80000410000 */
[--C-:B------:R-:W-:Y:S01]  /*15cb0*/  FFMA.FTZ R180, R9, R8, -R11.reuse ;  /* 0x0000000809b47223 */ /* 0x100fe2000001080b */
[----:B------:R-:W-:Y:S01]  /*15cc0*/  FMNMX.FTZ R9, R14, R10, !PT ;  /* 0x0000000a0e097209 */ /* 0x000fe20007810000 */
[-CC-:B------:R-:W-:Y:S01]  /*15cd0*/  FFMA.FTZ R176, R28, R8.reuse, -R11.reuse ;  /* 0x000000081cb07223 */ /* 0x180fe2000001080b */
[-CC-:B------:R-:W-:Y:S01]  /*15ce0*/  FFMA.FTZ R41, R29, R8.reuse, -R11.reuse ;  /* 0x000000081d297223 */ /* 0x180fe2000001080b */
[-CC-:B------:R-:W-:Y:S01]  /*15cf0*/  FFMA.FTZ R86, R26, R8.reuse, -R11.reuse ;  /* 0x000000081a567223 */ /* 0x180fe2000001080b */
        /* <DEDUP_REMOVED lines=27> */
[----:B------:R-:W-:Y:S01]  /*15eb0*/  FFMA.FTZ R56, R80, R8, -R11 ;  /* 0x0000000850387223 */ /* 0x000fe2000001080b */
[----:B------:R-:W-:Y:S01]  /*15ec0*/  FMNMX.FTZ R9, R35, R9, !PT ;  /* 0x0000000923097209 */ /* 0x000fe20007810000 */
[----:B------:R-:W0:Y:S03]  /*15ed0*/  MUFU.EX2 R180, R180 ;  /* 0x000000b400b47308 */ /* 0x000e260000000800 */
[----:B------:R-:W-:-:S04]  /*15ee0*/  FMNMX.FTZ R9, R38, R9, !PT ;  /* 0x0000000926097209 */ /* 0x000fc80007810000 */
[----:B------:R-:W-:Y:S01]  /*15ef0*/  FMNMX.FTZ R9, R39, R9, !PT ;  /* 0x0000000927097209 */ /* 0x000fe20007810000 */
[----:B------:R-:W1:Y:S03]  /*15f00*/  MUFU.EX2 R20, R20 ;  /* 0x0000001400147308 */ /* 0x000e660000000800 */
[----:B------:R-:W-:-:S04]  /*15f10*/  FMNMX.FTZ R9, R44, R9, !PT ;  /* 0x000000092c097209 */ /* 0x000fc80007810000 */
[----:B------:R-:W-:Y:S01]  /*15f20*/  FMNMX.FTZ R9, R45, R9, !PT ;  /* 0x000000092d097209 */ /* 0x000fe20007810000 */
[----:B------:R-:W2:Y:S01]  /*15f30*/  MUFU.EX2 R182, R182 ;  /* 0x000000b600b67308 */ /* 0x000ea20000000800 */
[----:B0-----:R-:W-:Y:S02]  /*15f40*/  FFMA.FTZ R3, R85, R3, R180 ;  /* 0x0000000355037223 */ /* 0x001fe400000100b4 */
[----:B------:R-:W-:-:S04]  /*15f50*/  FMNMX.FTZ R9, R47, R9, !PT ;  /* 0x000000092f097209 */ /* 0x000fc80007810000 */
[----:B------:R-:W-:Y:S01]  /*15f60*/  FMNMX.FTZ R9, R49, R9, !PT ;  /* 0x0000000931097209 */ /* 0x000fe20007810000 */
[----:B------:R-:W0:Y:S01]  /*15f70*/  MUFU.EX2 R86, R86 ;  /* 0x0000005600567308 */ /* 0x000e220000000800 */
[----:B------:R-:W-:Y:S02]  /*15f80*/  WARPGROUP.DEPBAR.LE gsb0, 0x0 ;  /* 0x00008000000079c5 */ /* 0x000fe40000010000 */
[----:B------:R-:W-:Y:S01]  /*15f90*/  FMNMX.FTZ R9, R51, R9, !PT ;  /* 0x0000000933097209 */ /* 0x000fe20007810000 */
[----:B------:R-:W-:Y:S01]  /*15fa0*/  WARPGROUP.ARRIVE ;  /* 0x00000000000079c5 */ /* 0x000fe20000000000 */
[-CC-:B------:R-:W-:Y:S01]  /*15fb0*/  FFMA.FTZ R152, R54, R8.reuse, -R11.reuse ;  /* 0x0000000836987223 */ /* 0x180fe2000001080b */
[-CC-:B------:R-:W-:Y:S01]  /*15fc0*/  FFMA.FTZ R154, R58, R8.reuse, -R11.reuse ;  /* 0x000000083a9a7223 */ /* 0x180fe2000001080b */
[----:B------:R-:W-:Y:S01]  /*15fd0*/  FMNMX.FTZ R9, R53, R9, !PT ;  /* 0x0000000935097209 */ /* 0x000fe20007810000 */
[-CC-:B------:R-:W-:Y:S01]  /*15fe0*/  FFMA.FTZ R54, R73, R8.reuse, -R11.reuse ;  /* 0x0000000849367223 */ /* 0x180fe2000001080b */
[----:B------:R-:W-:Y:S01]  /*15ff0*/  FFMA.FTZ R58, R76, R8, -R11 ;  /* 0x000000084c3a7223 */ /* 0x000fe2000001080b */
[----:B------:R-:W-:Y:S01]  /*16000*/  HGMMA.64x128x16.F32.BF16 R88, R156, gdesc[UR4].tnspB, R88, gsb0 ;  /* 0x41e000049c587df0 */ /* 0x000fe20008001858 */
[----:B------:R-:W-:Y:S01]  /*16010*/  FMNMX.FTZ R9, R55, R9, !PT ;  /* 0x0000000937097209 */ /* 0x000fe20007810000 */
[----:B------:R-:W-:Y:S01]  /*16020*/  MUFU.EX2 R176, R176 ;  /* 0x000000b000b07308 */ /* 0x000fe20000000800 */
[C---:B-1----:R-:W-:Y:S01]  /*16030*/  FADD.FTZ R3, R20.reuse, R3 ;  /* 0x0000000314037221 */ /* 0x042fe20000010000 */
[----:B------:R-:W-:-:S02]  /*16040*/  F2FP.BF16.F32.PACK_AB R180, R20, R180 ;  /* 0x000000b414b4723e */ /* 0x000fc400000010ff */
[----:B------:R-:W-:Y:S01]  /*16050*/  FMNMX.FTZ R9, R57, R9, !PT ;  /* 0x0000000939097209 */ /* 0x000fe20007810000 */
[----:B--2---:R-:W-:Y:S01]  /*16060*/  FADD.FTZ R3, R182, R3 ;  /* 0x00000003b6037221 */ /* 0x004fe20000010000 */
[C---:B0-----:R-:W-:Y:S02]  /*16070*/  F2FP.BF16.F32.PACK_AB R182, R86.reuse, R182 ;  /* 0x000000b656b6723e */ /* 0x041fe400000010ff */
[----:B------:R-:W-:Y:S01]  /*16080*/  FMNMX.FTZ R9, R63, R9, !PT ;  /* 0x000000093f097209 */ /* 0x000fe20007810000 */
[----:B------:R-:W-:Y:S01]  /*16090*/  MUFU.EX2 R41, R41 ;  /* 0x0000002900297308 */ /* 0x000fe20000000800 */
[----:B------:R-:W-:Y:S02]  /*160a0*/  FADD.FTZ R3, R86, R3 ;  /* 0x0000000356037221 */ /* 0x000fe40000010000 */
        /* <DEDUP_REMOVED lines=17> */
[----:B------:R-:W-:Y:S04]  /*161c0*/  MUFU.EX2 R36, R36 ;  /* 0x0000002400247308 */ /* 0x000fe80000000800 */
[----:B------:R-:W0:Y:S04]  /*161d0*/  SHFL.BFLY PT, R28, R9, 0x2, 0x1f ;  /* 0x0c401f00091c7f89 */ /* 0x000e2800000e0000 */
[----:B------:R-:W-:Y:S08]  /*161e0*/  MUFU.EX2 R168, R168 ;  /* 0x000000a800a87308 */ /* 0x000ff00000000800 */
[----:B------:R-:W-:Y:S08]  /*161f0*/  MUFU.EX2 R48, R48 ;  /* 0x0000003000307308 */ /* 0x000ff00000000800 */
[----:B------:R-:W-:Y:S01]  /*16200*/  MUFU.EX2 R170, R170 ;  /* 0x000000aa00aa7308 */ /* 0x000fe20000000800 */
[----:B0-----:R-:W-:Y:S01]  /*16210*/  FMNMX.FTZ R9, R9, R28, !PT ;  /* 0x0000001c09097209 */ /* 0x001fe20007810000 */
[----:B------:R-:W-:-:S06]  /*16220*/  VIADD R28, R6, 0x300 ;  /* 0x00000300061c7836 */ /* 0x000fcc0000000000 */
[----:B------:R-:W-:Y:S01]  /*16230*/  MUFU.EX2 R32, R32 ;  /* 0x0000002000207308 */ /* 0x000fe20000000800 */
[----:B------:R-:W0:Y:S01]  /*16240*/  SHFL.BFLY PT, R29, R9, 0x1, 0x1f ;  /* 0x0c201f00091d7f89 */ /* 0x000e2200000e0000 */
[----:B------:R-:W-:Y:S01]  /*16250*/  R2UR UR6, R28 ;  /* 0x000000001c0672ca */ /* 0x000fe200000e0000 */
[----:B------:R-:W-:-:S05]  /*16260*/  FFMA.FTZ R28, R77, R8, -R11 ;  /* 0x000000084d1c7223 */ /* 0x000fca000001080b */
[----:B------:R-:W-:Y:S08]  /*16270*/  MUFU.EX2 R152, R152 ;  /* 0x0000009800987308 */ /* 0x000ff00000000800 */
[----:B------:R-:W-:Y:S08]  /*16280*/  MUFU.EX2 R37, R37 ;  /* 0x0000002500257308 */ /* 0x000ff00000000800 */
[----:B------:R-:W-:Y:S01]  /*16290*/  MUFU.EX2 R154, R154 ;  /* 0x0000009a009a7308 */ /* 0x000fe20000000800 */
[----:B0-----:R-:W-:Y:S01]  /*162a0*/  FMNMX.FTZ R9, R9, R29, !PT ;  /* 0x0000001d09097209 */ /* 0x001fe20007810000 */
[----:B------:R-:W-:-:S04]  /*162b0*/  IMAD.MOV.U32 R29, RZ, RZ, 0x40000040 ;  /* 0x40000040ff1d7424 */ /* 0x000fc800078e00ff */
[----:B------:R-:W-:Y:S01]  /*162c0*/  FADD.FTZ R10, -R9, R10 ;  /* 0x0000000a090a7221 */ /* 0x000fe20000010100 */
[----:B------:R-:W-:Y:S01]  /*162d0*/  R2UR UR7, R29 ;  /* 0x000000001d0772ca */ /* 0x000fe200000e0000 */
[----:B------:R-:W-:Y:S02]  /*162e0*/  MUFU.EX2 R46, R46 ;  /* 0x0000002e002e7308 */ /* 0x000fe40000000800 */
[----:B------:R-:W-:-:S06]  /*162f0*/  FMUL.FTZ R10, R10, R8 ;  /* 0x000000080a0a7220 */ /* 0x000fcc0000410000 */
[----:B------:R0:W-:Y:S08]  /*16300*/  MUFU.EX2 R87, R10 ;  /* 0x0000000a00577308 */ /* 0x0001f00000000800 */
[----:B------:R-:W-:Y:S01]  /*16310*/  MUFU.EX2 R34, R34 ;  /* 0x0000002200227308 */ /* 0x000fe20000000800 */
[----:B0-----:R-:W-:Y:S01]  /*16320*/  VIADD R10, R6, 0x380 ;  /* 0x00000380060a7836 */ /* 0x001fe20000000000 */
[----:B------:R-:W-:-:S02]  /*16330*/  WARPGROUP.DEPBAR.LE gsb0, 0x0 ;  /* 0x00008000000079c5 */ /* 0x000fc40000010000 */
[----:B------:R-:W-:Y:S01]  /*16340*/  WARPGROUP.ARRIVE ;  /* 0x00000000000079c5 */ /* 0x000fe20000000000 */
[-CC-:B------:R-:W-:Y:S01]  /*16350*/  FFMA.FTZ R156, R60, R8.reuse, -R11.reuse ;  /* 0x000000083c9c7223 */ /* 0x180fe2000001080b */
[-C--:B------:R-:W-:Y:S01]  /*16360*/  FFMA.FTZ R158, R62, R8.reuse, -R11 ;  /* 0x000000083e9e7223 */ /* 0x080fe2000001080b */
[----:B------:R-:W-:Y:S02]  /*16370*/  IMAD.MOV.U32 R11, RZ, RZ, 0x40000040 ;  /* 0x40000040ff0b7424 */ /* 0x000fe400078e00ff */
[-C--:B------:R-:W-:Y:S01]  /*16380*/  FMUL.FTZ R60, R9, R8.reuse ;  /* 0x00000008093c7220 */ /* 0x080fe20000410000 */
[----:B------:R-:W-:Y:S01]  /*16390*/  MUFU.EX2 R42, R42 ;  /* 0x0000002a002a7308 */ /* 0x000fe20000000800 */
[----:B------:R-:W-:Y:S01]  /*163a0*/  HGMMA.64x128x16.F32.BF16 R88, R160, gdesc[UR4].tnspB, R88, gsb0 ;  /* 0x41e00004a0587df0 */ /* 0x000fe20008001858 */
[----:B------:R-:W-:Y:S01]  /*163b0*/  R2UR UR6, R10 ;  /* 0x000000000a0672ca */ /* 0x000fe200000e0000 */
[-CC-:B------:R-:W-:Y:S01]  /*163c0*/  FFMA.FTZ R181, R14, R8.reuse, -R60.reuse ;  /* 0x000000080eb57223 */ /* 0x180fe2000001083c */
[----:B------:R-:W-:Y:S01]  /*163d0*/  R2UR UR7, R11 ;  /* 0x000000000b0772ca */ /* 0x000fe200000e0000 */
[-CC-:B------:R-:W-:Y:S01]  /*163e0*/  FFMA.FTZ R14, R15, R8.reuse, -R60.reuse ;  /* 0x000000080f0e7223 */ /* 0x180fe2000001083c */
[-CC-:B------:R-:W-:Y:S01]  /*163f0*/  FFMA.FTZ R183, R21, R8.reuse, -R60.reuse ;  /* 0x0000000815b77223 */ /* 0x180fe2000001083c */
[-CC-:B------:R-:W-:Y:S01]  /*16400*/  FFMA.FTZ R15, R25, R8.reuse, -R60.reuse ;  /* 0x00000008190f7223 */ /* 0x180fe2000001083c */
[-CC-:B------:R-:W-:Y:S01]  /*16410*/  FFMA.FTZ R177, R27, R8.reuse, -R60.reuse ;  /* 0x000000081bb17223 */ /* 0x180fe2000001083c */
[----:B------:R-:W0:Y:S01]  /*16420*/  MUFU.EX2 R181, R181 ;  /* 0x000000b500b57308 */ /* 0x000e220000000800 */
[-CC-:B------:R-:W-:Y:S01]  /*16430*/  FFMA.FTZ R21, R30, R8.reuse, -R60.reuse ;  /* 0x000000081e157223 */ /* 0x180fe2000001083c */
[-CC-:B------:R-:W-:Y:S01]  /*16440*/  FFMA.FTZ R179, R31, R8.reuse, -R60.reuse ;  /* 0x000000081fb37223 */ /* 0x180fe2000001083c */
[-CC-:B------:R-:W-:Y:S01]  /*16450*/  FFMA.FTZ R25, R33, R8.reuse, -R60.reuse ;  /* 0x0000000821197223 */ /* 0x180fe2000001083c */
[-CC-:B------:R-:W-:Y:S01]  /*16460*/  FFMA.FTZ R173, R35, R8.reuse, -R60.reuse ;  /* 0x0000000823ad7223 */ /* 0x180fe2000001083c */
[-CC-:B------:R-:W-:Y:S01]  /*16470*/  FFMA.FTZ R27, R38, R8.reuse, -R60.reuse ;  /* 0x00000008261b7223 */ /* 0x180fe2000001083c */
[-CC-:B------:R-:W-:Y:S01]  /*16480*/  FFMA.FTZ R175, R39, R8.reuse, -R60.reuse ;  /* 0x0000000827af7223 */ /* 0x180fe2000001083c */
[-CC-:B------:R-:W-:Y:S01]  /*16490*/  FFMA.FTZ R29, R44, R8.reuse, -R60.reuse ;  /* 0x000000082c1d7223 */ /* 0x180fe2000001083c */
[----:B------:R-:W1:Y:S01]  /*164a0*/  MUFU.EX2 R14, R14 ;  /* 0x0000000e000e7308 */ /* 0x000e620000000800 */
[-CC-:B------:R-:W-:Y:S01]  /*164b0*/  FFMA.FTZ R169, R45, R8.reuse, -R60.reuse ;  /* 0x000000082da97223 */ /* 0x180fe2000001083c */
[-CC-:B------:R-:W-:Y:S01]  /*164c0*/  FFMA.FTZ R30, R47, R8.reuse, -R60.reuse ;  /* 0x000000082f1e7223 */ /* 0x180fe2000001083c */
[-CC-:B------:R-:W-:Y:S01]  /*164d0*/  FFMA.FTZ R171, R49, R8.reuse, -R60.reuse ;  /* 0x0000000831ab7223 */ /* 0x180fe2000001083c */
[-CC-:B------:R-:W-:Y:S01]  /*164e0*/  FFMA.FTZ R6, R51, R8.reuse, -R60.reuse ;  /* 0x0000000833067223 */ /* 0x180fe2000001083c */
[-CC-:B------:R-:W-:Y:S01]  /*164f0*/  FFMA.FTZ R153, R53, R8.reuse, -R60.reuse ;  /* 0x0000000835997223 */ /* 0x180fe2000001083c */
[-CC-:B------:R-:W-:Y:S01]  /*16500*/  FFMA.FTZ R10, R55, R8.reuse, -R60.reuse ;  /* 0x00000008370a7223 */ /* 0x180fe2000001083c */
[--C-:B------:R-:W-:Y:S01]  /*16510*/  FFMA.FTZ R155, R57, R8, -R60.reuse ;  /* 0x00000008399b7223 */ /* 0x100fe2000001083c */
[----:B------:R-:W2:Y:S01]  /*16520*/  MUFU.EX2 R183, R183 ;  /* 0x000000b700b77308 */ /* 0x000ea20000000800 */
[----:B0-----:R-:W-:Y:S01]  /*16530*/  FFMA.FTZ R0, R87, R0, R181 ;  /* 0x0000000057007223 */ /* 0x001fe200000100b5 */
[-CC-:B------:R-:W-:Y:S01]  /*16540*/  FFMA.FTZ R63, R63, R8.reuse, -R60.reuse ;  /* 0x000000083f3f7223 */ /* 0x180fe2000001083c */
[-CC-:B------:R-:W-:Y:S01]  /*16550*/  FFMA.FTZ R157, R66, R8.reuse, -R60.reuse ;  /* 0x00000008429d7223 */ /* 0x180fe2000001083c */
[-CC-:B------:R-:W-:Y:S01]  /*16560*/  FFMA.FTZ R159, R70, R8.reuse, -R60.reuse ;  /* 0x00000008469f7223 */ /* 0x180fe2000001083c */
[-CC-:B------:R-:W-:Y:S01]  /*16570*/  FFMA.FTZ R75, R75, R8.reuse, -R60.reuse ;  /* 0x000000084b4b7223 */ /* 0x180fe2000001083c */
[-CC-:B------:R-:W-:Y:S01]  /*16580*/  FFMA.FTZ R78, R78, R8.reuse, -R60.reuse ;  /* 0x000000084e4e7223 */ /* 0x180fe2000001083c */
[-C--:B------:R-:W-:Y:S01]  /*16590*/  FFMA.FTZ R79, R79, R8.reuse, -R60 ;  /* 0x000000084f4f7223 */ /* 0x080fe2000001083c */
[----:B------:R-:W0:Y:S01]  /*165a0*/  MUFU.EX2 R15, R15 ;  /* 0x0000000f000f7308 */ /* 0x000e220000000800 */
[C---:B-1----:R-:W-:Y:S01]  /*165b0*/  FADD.FTZ R0, R14.reuse, R0 ;  /* 0x000000000e007221 */ /* 0x042fe20000010000 */
[----:B------:R-:W-:Y:S01]  /*165c0*/  F2FP.BF16.F32.PACK_AB R181, R14, R181 ;  /* 0x000000b50eb5723e */ /* 0x000fe200000010ff */
[-CC-:B------:R-:W-:Y:S01]  /*165d0*/  FFMA.FTZ R81, R81, R8.reuse, -R60.reuse ;  /* 0x0000000851517223 */ /* 0x180fe2000001083c */
[-CC-:B------:R-:W-:Y:S01]  /*165e0*/  FFMA.FTZ R82, R82, R8.reuse, -R60.reuse ;  /* 0x0000000852527223 */ /* 0x180fe2000001083c */
[-CC-:B------:R-:W-:Y:S01]  /*165f0*/  FFMA.FTZ R83, R83, R8.reuse, -R60.reuse ;  /* 0x0000000853537223 */ /* 0x180fe2000001083c */
[----:B------:R-:W-:-:S02]  /*16600*/  FFMA.FTZ R40, R40, R8, -R60 ;  /* 0x0000000828287223 */ /* 0x000fc4000001083c */
[----:B------:R-:W1:Y:S01]  /*16610*/  MUFU.EX2 R177, R177 ;  /* 0x000000b100b17308 */ /* 0x000e620000000800 */
[----:B--2---:R-:W-:-:S07]  /*16620*/  FADD.FTZ R11, R183, R0 ;  /* 0x00000000b70b7221 */ /* 0x004fce0000010000 */
[----:B------:R-:W2:Y:S01]  /*16630*/  MUFU.EX2 R21, R21 ;  /* 0x0000001500157308 */ /* 0x000ea20000000800 */
[C---:B0-----:R-:W-:Y:S01]  /*16640*/  FADD.FTZ R11, R15.reuse, R11 ;  /* 0x0000000b0f0b7221 */ /* 0x041fe20000010000 */
[----:B------:R-:W-:-:S06]  /*16650*/  F2FP.BF16.F32.PACK_AB R183, R15, R183 ;  /* 0x000000b70fb7723e */ /* 0x000fcc00000010ff */
[----:B------:R-:W-:Y:S01]  /*16660*/  MUFU.EX2 R179, R179 ;  /* 0x000000b300b37308 */ /* 0x000fe20000000800 */
[----:B-1----:R-:W-:-:S07]  /*16670*/  FADD.FTZ R11, R177, R11 ;  /* 0x0000000bb10b7221 */ /* 0x002fce0000010000 */
        /* <DEDUP_REMOVED lines=12> */
[----:B------:R-:W-:-:S05]  /*16740*/  WARPGROUP.ARRIVE ;  /* 0x00000000000079c5 */ /* 0x000fca0000000000 */
[----:B------:R-:W-:Y:S01]  /*16750*/  MUFU.EX2 R10, R10 ;  /* 0x0000000a000a7308 */ /* 0x000fe20000000800 */
[----:B------:R-:W-:Y:S01]  /*16760*/  FFMA.FTZ R161, R74, R8, -R60 ;  /* 0x000000084aa17223 */ /* 0x000fe2000001083c */
[----:B------:R-:W-:Y:S06]  /*16770*/  HGMMA.64x128x16.F32.BF16 R88, R164, gdesc[UR4].tnspB, R88, gsb0 ;  /* 0x41e00004a4587df0 */ /* 0x000fec0008001858 */
        /* <DEDUP_REMOVED lines=12> */
[----:B------:R-:W-:Y:S08]  /*16840*/  MUFU.EX2 R78, R78 ;  /* 0x0000004e004e7308 */ /* 0x000ff00000000800 */
[----:B------:R-:W0:Y:S08]  /*16850*/  MUFU.EX2 R52, R52 ;  /* 0x0000003400347308 */ /* 0x000e300000000800 */
[----:B------:R-:W1:Y:S08]  /*16860*/  MUFU.EX2 R79, R79 ;  /* 0x0000004f004f7308 */ /* 0x000e700000000800 */
[----:B------:R-:W-:Y:S01]  /*16870*/  MUFU.EX2 R54, R54 ;  /* 0x0000003600367308 */ /* 0x000fe20000000800 */
[----:B0-----:R-:W-:-:S07]  /*16880*/  F2FP.BF16.F32.PACK_AB R162, R52, R50 ;  /* 0x0000003234a2723e */ /* 0x001fce00000010ff */
[----:B------:R-:W-:Y:S01]  /*16890*/  MUFU.EX2 R81, R81 ;  /* 0x0000005100517308 */ /* 0x000fe20000000800 */
[----:B-1----:R-:W-:-:S07]  /*168a0*/  F2FP.BF16.F32.PACK_AB R163, R79, R78 ;  /* 0x0000004e4fa3723e */ /* 0x002fce00000010ff */
[----:B------:R-:W0:Y:S08]  /*168b0*/  MUFU.EX2 R56, R56 ;  /* 0x0000003800387308 */ /* 0x000e300000000800 */
[----:B------:R-:W1:Y:S01]  /*168c0*/  MUFU.EX2 R82, R82 ;  /* 0x0000005200527308 */ /* 0x000e620000000800 */
[----:B------:R-:W-:Y:S02]  /*168d0*/  WARPGROUP.DEPBAR.LE gsb0, 0x0 ;  /* 0x00008000000079c5 */ /* 0x000fe40000010000 */
[----:B------:R2:W-:Y:S05]  /*168e0*/  @!P1 SYNCS.ARRIVE.TRANS64.RED.A1T0 RZ, [R12+URZ], RZ ;  /* 0x000000ff0cff99a7 */ /* 0x0005ea000810043f */
[----:B------:R-:W-:Y:S01]  /*168f0*/  MUFU.EX2 R58, R58 ;  /* 0x0000003a003a7308 */ /* 0x000fe20000000800 */
[----:B0-----:R-:W-:Y:S01]  /*16900*/  F2FP.BF16.F32.PACK_AB R164, R56, R54 ;  /* 0x0000003638a4723e */ /* 0x001fe200000010ff */
[----:B--2---:R-:W-:Y:S01]  /*16910*/  FADD.FTZ R12, R176, R3 ;  /* 0x00000003b00c7221 */ /* 0x004fe20000010000 */
[----:B------:R0:W-:Y:S01]  /*16920*/  @!P1 SYNCS.ARRIVE.TRANS64.RED.A1T0 RZ, [R13+URZ], RZ ;  /* 0x000000ff0dff99a7 */ /* 0x0001e2000810043f */
[----:B------:R-:W-:-:S04]  /*16930*/  FFMA.FTZ R3, R67, R8, -R60 ;  /* 0x0000000843037223 */ /* 0x000fc8000001083c */
[----:B------:R-:W-:Y:S01]  /*16940*/  MUFU.EX2 R83, R83 ;  /* 0x0000005300537308 */ /* 0x000fe20000000800 */
[C---:B------:R-:W-:Y:S01]  /*16950*/  FADD.FTZ R12, R41.reuse, R12 ;  /* 0x0000000c290c7221 */ /* 0x040fe20000010000 */
[----:B------:R-:W-:Y:S02]  /*16960*/  F2FP.BF16.F32.PACK_AB R176, R41, R176 ;  /* 0x000000b029b0723e */ /* 0x000fe400000010ff */
[----:B-1----:R-:W-:Y:S01]  /*16970*/  F2FP.BF16.F32.PACK_AB R165, R82, R81 ;  /* 0x0000005152a5723e */ /* 0x002fe200000010ff */
[----:B------:R-:W-:Y:S01]  /*16980*/  FADD.FTZ R12, R178, R12 ;  /* 0x0000000cb20c7221 */ /* 0x000fe20000010000 */
[----:B0-----:R-:W-:Y:S01]  /*16990*/  FADD.FTZ R13, R21, R11 ;  /* 0x0000000b150d7221 */ /* 0x001fe20000010000 */
[----:B------:R-:W-:Y:S01]  /*169a0*/  FFMA.FTZ R11, R71, R8, -R60 ;  /* 0x00000008470b7223 */ /* 0x000fe2000001083c */
[----:B------:R-:W0:Y:S01]  /*169b0*/  MUFU.EX2 R3, R3 ;  /* 0x0000000300037308 */ /* 0x000e220000000800 */
[C---:B------:R-:W-:Y:S01]  /*169c0*/  FADD.FTZ R12, R84.reuse, R12 ;  /* 0x0000000c540c7221 */ /* 0x040fe20000010000 */
[----:B------:R-:W-:Y:S01]  /*169d0*/  FADD.FTZ R13, R179, R13 ;  /* 0x0000000db30d7221 */ /* 0x000fe20000010000 */
[----:B------:R-:W-:-:S02]  /*169e0*/  F2FP.BF16.F32.PACK_AB R178, R84, R178 ;  /* 0x000000b254b2723e */ /* 0x000fc400000010ff */
[----:B------:R-:W-:Y:S01]  /*169f0*/  FADD.FTZ R12, R172, R12 ;  /* 0x0000000cac0c7221 */ /* 0x000fe20000010000 */
[C---:B------:R-:W-:Y:S01]  /*16a00*/  FADD.FTZ R13, R25.reuse, R13 ;  /* 0x0000000d190d7221 */ /* 0x040fe20000010000 */
[----:B------:R-:W-:Y:S01]  /*16a10*/  F2FP.BF16.F32.PACK_AB R179, R25, R179 ;  /* 0x000000b319b3723e */ /* 0x000fe200000010ff */
[----:B------:R-:W1:Y:S01]  /*16a20*/  MUFU.EX2 R11, R11 ;  /* 0x0000000b000b7308 */ /* 0x000e620000000800 */
[C---:B------:R-:W-:Y:S01]  /*16a30*/  FADD.FTZ R12, R26.reuse, R12 ;  /* 0x0000000c1a0c7221 */ /* 0x040fe20000010000 */
[----:B------:R-:W-:Y:S01]  /*16a40*/  FADD.FTZ R13, R173, R13 ;  /* 0x0000000dad0d7221 */ /* 0x000fe20000010000 */
[----:B------:R-:W-:Y:S02]  /*16a50*/  F2FP.BF16.F32.PACK_AB R172, R26, R172 ;  /* 0x000000ac1aac723e */ /* 0x000fe400000010ff */
[----:B------:R-:W-:Y:S01]  /*16a60*/  FADD.FTZ R12, R174, R12 ;  /* 0x0000000cae0c7221 */ /* 0x000fe20000010000 */
[C---:B------:R-:W-:Y:S01]  /*16a70*/  FADD.FTZ R13, R27.reuse, R13 ;  /* 0x0000000d1b0d7221 */ /* 0x040fe20000010000 */
[----:B------:R-:W-:Y:S01]  /*16a80*/  F2FP.BF16.F32.PACK_AB R173, R27, R173 ;  /* 0x000000ad1bad723e */ /* 0x000fe200000010ff */
[----:B------:R-:W2:Y:S01]  /*16a90*/  MUFU.EX2 R28, R28 ;  /* 0x0000001c001c7308 */ /* 0x000ea20000000800 */
[C---:B------:R-:W-:Y:S01]  /*16aa0*/  FADD.FTZ R12, R36.reuse, R12 ;  /* 0x0000000c240c7221 */ /* 0x040fe20000010000 */
[----:B------:R-:W-:Y:S01]  /*16ab0*/  FADD.FTZ R13, R175, R13 ;  /* 0x0000000daf0d7221 */ /* 0x000fe20000010000 */
[----:B------:R-:W-:-:S02]  /*16ac0*/  F2FP.BF16.F32.PACK_AB R174, R36, R174 ;  /* 0x000000ae24ae723e */ /* 0x000fc400000010ff */
[----:B------:R-:W-:Y:S01]  /*16ad0*/  FADD.FTZ R12, R168, R12 ;  /* 0x0000000ca80c7221 */ /* 0x000fe20000010000 */
[C---:B------:R-:W-:Y:S01]  /*16ae0*/  FADD.FTZ R13, R29.reuse, R13 ;  /* 0x0000000d1d0d7221 */ /* 0x040fe20000010000 */
[----:B------:R-:W-:Y:S01]  /*16af0*/  F2FP.BF16.F32.PACK_AB R175, R29, R175 ;  /* 0x000000af1daf723e */ /* 0x000fe200000010ff */
[----:B------:R-:W3:Y:S01]  /*16b00*/  MUFU.EX2 R40, R40 ;  /* 0x0000002800287308 */ /* 0x000ee20000000800 */
[C---:B------:R-:W-:Y:S01]  /*16b10*/  FADD.FTZ R12, R48.reuse, R12 ;  /* 0x0000000c300c7221 */ /* 0x040fe20000010000 */
[----:B------:R-:W-:Y:S01]  /*16b20*/  FADD.FTZ R13, R169, R13 ;  /* 0x0000000da90d7221 */ /* 0x000fe20000010000 */
[----:B------:R-:W-:Y:S02]  /*16b30*/  F2FP.BF16.F32.PACK_AB R168, R48, R168 ;  /* 0x000000a830a8723e */ /* 0x000fe400000010ff */
[----:B------:R-:W-:Y:S01]  /*16b40*/  FADD.FTZ R12, R170, R12 ;  /* 0x0000000caa0c7221 */ /* 0x000fe20000010000 */
[C---:B------:R-:W-:Y:S01]  /*16b50*/  FADD.FTZ R13, R30.reuse, R13 ;  /* 0x0000000d1e0d7221 */ /* 0x040fe20000010000 */
[----:B------:R-:W-:-:S02]  /*16b60*/  F2FP.BF16.F32.PACK_AB R169, R30, R169 ;  /* 0x000000a91ea9723e */ /* 0x000fc400000010ff */
[----:B------:R-:W-:Y:S01]  /*16b70*/  FADD.FTZ R12, R32, R12 ;  /* 0x0000000c200c7221 */ /* 0x000fe20000010000 */
[----:B------:R-:W-:Y:S01]  /*16b80*/  FADD.FTZ R13, R171, R13 ;  /* 0x0000000dab0d7221 */ /* 0x000fe20000010000 */
[----:B------:R-:W-:Y:S02]  /*16b90*/  F2FP.BF16.F32.PACK_AB R171, R6, R171 ;  /* 0x000000ab06ab723e */ /* 0x000fe400000010ff */
[----:B------:R-:W-:Y:S01]  /*16ba0*/  FADD.FTZ R12, R152, R12 ;  /* 0x0000000c980c7221 */ /* 0x000fe20000010000 */
[----:B------:R-:W-:Y:S01]  /*16bb0*/  FADD.FTZ R13, R6, R13 ;  /* 0x0000000d060d7221 */ /* 0x000fe20000010000 */
[----:B------:R-:W-:Y:S02]  /*16bc0*/  F2FP.BF16.F32.PACK_AB R170, R32, R170 ;  /* 0x000000aa20aa723e */ /* 0x000fe400000010ff */
[----:B------:R-:W-:Y:S01]  /*16bd0*/  FADD.FTZ R12, R37, R12 ;  /* 0x0000000c250c7221 */ /* 0x000fe20000010000 */
[----:B------:R-:W-:Y:S01]  /*16be0*/  FADD.FTZ R13, R153, R13 ;  /* 0x0000000d990d7221 */ /* 0x000fe20000010000 */
[----:B------:R-:W-:-:S02]  /*16bf0*/  F2FP.BF16.F32.PACK_AB R153, R10, R153 ;  /* 0x000000990a99723e */ /* 0x000fc400000010ff */
[----:B------:R-:W-:Y:S01]  /*16c00*/  FADD.FTZ R12, R154, R12 ;  /* 0x0000000c9a0c7221 */ /* 0x000fe20000010000 */
[----:B------:R-:W-:Y:S01]  /*16c10*/  FADD.FTZ R13, R10, R13 ;  /* 0x0000000d0a0d7221 */ /* 0x000fe20000010000 */
[----:B------:R-:W-:Y:S01]  /*16c20*/  F2FP.BF16.F32.PACK_AB R152, R37, R152 ;  /* 0x000000982598723e */ /* 0x000fe200000010ff */
[----:B------:R-:W-:Y:S02]  /*16c30*/  IMAD.MOV.U32 R10, RZ, RZ, R9 ;  /* 0x000000ffff0a7224 */ /* 0x000fe400078e0009 */
[----:B------:R-:W-:Y:S01]  /*16c40*/  FADD.FTZ R12, R46, R12 ;  /* 0x0000000c2e0c7221 */ /* 0x000fe20000010000 */
[----:B------:R-:W-:Y:S01]  /*16c50*/  FADD.FTZ R13, R155, R13 ;  /* 0x0000000d9b0d7221 */ /* 0x000fe20000010000 */
[----:B------:R-:W-:Y:S02]  /*16c60*/  F2FP.BF16.F32.PACK_AB R155, R0, R155 ;  /* 0x0000009b009b723e */ /* 0x000fe400000010ff */
[----:B------:R-:W-:Y:S01]  /*16c70*/  FADD.FTZ R12, R156, R12 ;  /* 0x0000000c9c0c7221 */ /* 0x000fe20000010000 */
[----:B------:R-:W-:Y:S01]  /*16c80*/  FADD.FTZ R13, R0, R13 ;  /* 0x0000000d000d7221 */ /* 0x000fe20000010000 */
[----:B------:R-:W-:-:S02]  /*16c90*/  F2FP.BF16.F32.PACK_AB R154, R46, R154 ;  /* 0x0000009a2e9a723e */ /* 0x000fc400000010ff */
[C---:B------:R-:W-:Y:S01]  /*16ca0*/  FADD.FTZ R12, R34.reuse, R12 ;  /* 0x0000000c220c7221 */ /* 0x040fe20000010000 */
[----:B------:R-:W-:Y:S01]  /*16cb0*/  FADD.FTZ R13, R157, R13 ;  /* 0x0000000d9d0d7221 */ /* 0x000fe20000010000 */
[C---:B0-----:R-:W-:Y:S02]  /*16cc0*/  F2FP.BF16.F32.PACK_AB R157, R3.reuse, R157 ;  /* 0x0000009d039d723e */ /* 0x041fe400000010ff */
[----:B------:R-:W-:Y:S01]  /*16cd0*/  F2FP.BF16.F32.PACK_AB R156, R34, R156 ;  /* 0x0000009c229c723e */ /* 0x000fe200000010ff */
[----:B------:R-:W-:Y:S01]  /*16ce0*/  FADD.FTZ R14, R3, R13 ;  /* 0x0000000d030e7221 */ /* 0x000fe20000010000 */
[----:B------:R-:W-:Y:S01]  /*16cf0*/  FADD.FTZ R13, R158, R12 ;  /* 0x0000000c9e0d7221 */ /* 0x000fe20000010000 */
[C---:B------:R-:W-:Y:S02]  /*16d00*/  F2FP.BF16.F32.PACK_AB R158, R42.reuse, R158 ;  /* 0x0000009e2a9e723e */ /* 0x040fe400000010ff */
[----:B------:R-:W-:Y:S01]  /*16d10*/  FADD.FTZ R14, R159, R14 ;  /* 0x0000000e9f0e7221 */ /* 0x000fe20000010000 */
[----:B------:R-:W-:Y:S01]  /*16d20*/  FADD.FTZ R13, R42, R13 ;  /* 0x0000000d2a0d7221 */ /* 0x000fe20000010000 */
[----:B-1----:R-:W-:-:S02]  /*16d30*/  F2FP.BF16.F32.PACK_AB R159, R11, R159 ;  /* 0x0000009f0b9f723e */ /* 0x002fc400000010ff */
[----:B------:R-:W-:Y:S01]  /*16d40*/  FADD.FTZ R14, R11, R14 ;  /* 0x0000000e0b0e7221 */ /* 0x000fe20000010000 */
[----:B------:R-:W-:Y:S01]  /*16d50*/  FADD.FTZ R6, R24, R13 ;  /* 0x0000000d18067221 */ /* 0x000fe20000010000 */
[----:B--2---:R-:W-:Y:S02]  /*16d60*/  F2FP.BF16.F32.PACK_AB R166, R28, R58 ;  /* 0x0000003a1ca6723e */ /* 0x004fe400000010ff */
[----:B------:R-:W-:Y:S01]  /*16d70*/  FADD.FTZ R14, R161, R14 ;  /* 0x0000000ea10e7221 */ /* 0x000fe20000010000 */
[----:B------:R-:W-:Y:S01]  /*16d80*/  FADD.FTZ R13, R43, R6 ;  /* 0x000000062b0d7221 */ /* 0x000fe20000010000 */
[C---:B------:R-:W-:Y:S01]  /*16d90*/  F2FP.BF16.F32.PACK_AB R161, R75.reuse, R161 ;  /* 0x000000a14ba1723e */ /* 0x040fe200000010ff */
[----:B------:R-:W-:Y:S02]  /*16da0*/  IMAD.MOV.U32 R6, RZ, RZ, R194 ;  /* 0x000000ffff067224 */ /* 0x000fe400078e00c2 */
[----:B------:R-:W-:Y:S01]  /*16db0*/  FADD.FTZ R15, R75, R14 ;  /* 0x0000000e4b0f7221 */ /* 0x000fe20000010000 */
[----:B------:R-:W-:Y:S01]  /*16dc0*/  FADD.FTZ R13, R50, R13 ;  /* 0x0000000d320d7221 */ /* 0x000fe20000010000 */
[----:B---3--:R-:W-:-:S02]  /*16dd0*/  F2FP.BF16.F32.PACK_AB R167, R40, R83 ;  /* 0x0000005328a7723e */ /* 0x008fc400000010ff */
[----:B------:R-:W-:Y:S01]  /*16de0*/  FADD.FTZ R0, R78, R15 ;  /* 0x0000000f4e007221 */ /* 0x000fe20000010000 */
[----:B------:R-:W-:-:S03]  /*16df0*/  FADD.FTZ R13, R52, R13 ;  /* 0x0000000d340d7221 */ /* 0x000fc60000010000 */
[----:B------:R-:W-:Y:S01]  /*16e00*/  FADD.FTZ R0, R79, R0 ;  /* 0x000000004f007221 */ /* 0x000fe20000010000 */
[----:B------:R-:W-:-:S03]  /*16e10*/  FADD.FTZ R13, R54, R13 ;  /* 0x0000000d360d7221 */ /* 0x000fc60000010000 */
[----:B------:R-:W-:Y:S01]  /*16e20*/  FADD.FTZ R3, R81, R0 ;  /* 0x0000000051037221 */ /* 0x000fe20000010000 */
[----:B------:R-:W-:-:S03]  /*16e30*/  FADD.FTZ R13, R56, R13 ;  /* 0x0000000d380d7221 */ /* 0x000fc60000010000 */
[----:B------:R-:W-:Y:S01]  /*16e40*/  FADD.FTZ R0, R82, R3 ;  /* 0x0000000352007221 */ /* 0x000fe20000010000 */
[----:B------:R-:W-:-:S03]  /*16e50*/  FADD.FTZ R13, R58, R13 ;  /* 0x0000000d3a0d7221 */ /* 0x000fc60000010000 */
[----:B------:R-:W-:Y:S01]  /*16e60*/  FADD.FTZ R11, R83, R0 ;  /* 0x00000000530b7221 */ /* 0x000fe20000010000 */
[----:B------:R-:W-:Y:S01]  /*16e70*/  FADD.FTZ R3, R28, R13 ;  /* 0x0000000d1c037221 */ /* 0x000fe20000010000 */
[----:B------:R-:W-:Y:S02]  /*16e80*/  IMAD.MOV.U32 R13, RZ, RZ, R196 ;  /* 0x000000ffff0d7224 */ /* 0x000fe400078e00c4 */
[----:B------:R-:W-:Y:S01]  /*16e90*/  FADD.FTZ R0, R40, R11 ;  /* 0x0000000b28007221 */ /* 0x000fe20000010000 */
[----:B------:R-:W-:Y:S01]  /*16ea0*/  IMAD.MOV.U32 R11, RZ, RZ, R7 ;  /* 0x000000ffff0b7224 */ /* 0x000fe200078e0007 */
[----:B------:R-:W-:Y:S06]  /*16eb0*/  @P2 BRA `(.L_x_606) ;  /* 0xffffffd000f82947 */ /* 0x000fec000383ffff */
.L_x_595:
[----:B------:R-:W-:Y:S05]  /*16ec0*/  BSYNC B0 ;  /* 0x0000000000007941 */ /* 0x000fea0003800000 */
.L_x_594:
        /* <DEDUP_REMOVED lines=63> */
[----:B------:R-:W-:Y:S01]  /*172c0*/  FMUL.FTZ R85, R149, R85 ;  /* 0x0000005595557220 */ /* 0x000fe20000410000 */
[----:B------:R-:W-:Y:S01]  /*172d0*/  FMUL.FTZ R87, R151, R87 ;  /* 0x0000005797577220 */ /* 0x000fe20000410000 */
[----:B------:R-:W-:Y:S06]  /*172e0*/  @!P0 BRA `(.L_x_607) ;  /* 0x0000000000048947 */ /* 0x000fec0003800000 */
[----:B------:R-:W-:Y:S01]  /*172f0*/  BPT.TRAP 0x1 ;  /* 0x000000040000795c */ /* 0x000fe20000300000 */
.L_x_607:
[----:B------:R-:W-:Y:S01]  /*17300*/  IMAD R6, R194, 0x8, R2 ;  /* 0x00000008c2067824 */ /* 0x000fe200078e0202 */
[----:B------:R-:W-:-:S04]  /*17310*/  SHF.L.U32 R5, R196, 0x1f, RZ ;  /* 0x0000001fc4057819 */ /* 0x000fc800000006ff */
[----:B------:R0:W1:Y:S01]  /*17320*/  SYNCS.PHASECHK.TRANS64.TRYWAIT P2, [R6+URZ+0x34850], R5 ;  /* 0x03485005060075a7 */ /* 0x000062000804017f */
[----:B------:R-:W-:Y:S05]  /*17330*/  @!P0 BRA `(.L_x_608) ;  /* 0x0000000000048947 */ /* 0x000fea0003800000 */
[----:B------:R-:W-:Y:S01]  /*17340*/  BPT.TRAP 0x1 ;  /* 0x000000040000795c */ /* 0x000fe20000300000 */
.L_x_608:
[----:B------:R-:W-:Y:S01]  /*17350*/  VIADD R2, R2, 0x400 ;  /* 0x0000040002027836 */ /* 0x000fe20000000000 */
[----:B------:R-:W-:Y:S04]  /*17360*/  BSSY B0, `(.L_x_609) ;  /* 0x0000008000007945 */ /* 0x000fe80003800000 */
[----:B------:R-:W-:-:S04]  /*17370*/  SHF.R.U32.HI R2, RZ, 0x4, R2 ;  /* 0x00000004ff027819 */ /* 0x000fc80000011602 */
[----:B------:R-:W-:-:S04]  /*17380*/  LOP3.LUT R2, R2, 0x3fff, RZ, 0xc0, !PT ;  /* 0x00003fff02027812 */ /* 0x000fc800078ec0ff */
[----:B------:R-:W-:-:S05]  /*17390*/  LOP3.LUT R11, R2, 0x4000000, RZ, 0xfc, !PT ;  /* 0x04000000020b7812 */ /* 0x000fca00078efcff */
[----:B------:R-:W-:Y:S01]  /*173a0*/  IMAD R2, R194, 0x800, R11 ;  /* 0x00000800c2027824 */ /* 0x000fe200078e020b */
[----:B-1----:R-:W-:Y:S06]  /*173b0*/  @P2 BRA `(.L_x_610) ;  /* 0x0000000000082947 */ /* 0x002fec0003800000 */
[----:B------:R-:W1:Y:S02]  /*173c0*/  SYNCS.PHASECHK.TRANS64.TRYWAIT P0, [R6+URZ+0x34850], R5 ;  /* 0x03485005060075a7 */ /* 0x000e64000800017f */
[----:B-1----:R-:W-:Y:S05]  /*173d0*/  @!P0 BRA `(.L_x_611) ;  /* 0x000000bc00d88947 */ /* 0x002fea0003800000 */
.L_x_610:
[----:B------:R-:W-:Y:S05]  /*173e0*/  BSYNC B0 ;  /* 0x0000000000007941 */ /* 0x000fea0003800000 */
.L_x_609:
[----:B------:R-:W-:Y:S01]  /*173f0*/  IMAD.MOV.U32 R4, RZ, RZ, R2 ;  /* 0x000000ffff047224 */ /* 0x000fe200078e0002 */
[----:B------:R-:W-:Y:S01]  /*17400*/  WARPGROUP.ARRIVE ;  /* 0x00000000000079c5 */ /* 0x000fe20000000000 */
[----:B01----:R-:W-:Y:S02]  /*17410*/  IMAD.MOV.U32 R5, RZ, RZ, 0x40000040 ;  /* 0x40000040ff057424 */ /* 0x003fe400078e00ff */
[----:B------:R-:W-:Y:S01]  /*17420*/  @!P1 VIADD R6, R6, 0x34860 ;  /* 0x0003486006069836 */ /* 0x000fe20000000000 */
[----:B------:R-:W-:Y:S01]  /*17430*/  R2UR UR6, R4 ;  /* 0x00000000040672ca */ /* 0x000fe200000e0000 */
[----:B------:R-:W-:Y:S01]  /*17440*/  VIADD R4, R2, 0x80 ;  /* 0x0000008002047836 */ /* 0x000fe20000000000 */
[----:B------:R-:W-:Y:S01]  /*17450*/  R2UR UR7, R5 ;  /* 0x00000000050772ca */ /* 0x000fe200000e0000 */
[----:B------:R-:W-:Y:S01]  /*17460*/  IMAD.MOV.U32 R5, RZ, RZ, 0x40000040 ;  /* 0x40000040ff057424 */ /* 0x000fe200078e00ff */
[----:B------:R-:W-:Y:S01]  /*17470*/  @!P1 PRMT R6, RZ, 0x654, R6 ;  /* 0x00000654ff069816 */ /* 0x000fe20000000006 */
[----:B------:R-:W-:-:S02]  /*17480*/  VIADD R194, R194, 0x1 ;  /* 0x00000001c2c27836 */ /* 0x000fc40000000000 */
[----:B------:R-:W-:-:S03]  /*17490*/  VIADD R206, R206, 0x1 ;  /* 0x00000001cece7836 */ /* 0x000fc60000000000 */
[----:B------:R-:W-:-:S04]  /*174a0*/  ISETP.NE.AND P2, PT, R194, 0x2, PT ;  /* 0x00000002c200780c */ /* 0x000fc80003f45270 */
[----:B------:R-:W-:Y:S01]  /*174b0*/  SEL R194, R194, RZ, P2 ;  /* 0x000000ffc2c27207 */ /* 0x000fe20001000000 */
        /* <DEDUP_REMOVED lines=40> */
[----:B------:R-:W0:Y:S02]  /*17740*/  SHFL.BFLY PT, R2, R3, 0x2, 0x1f ;  /* 0x0c401f0003027f89 */ /* 0x000e2400000e0000 */
[----:B0-----:R-:W-:Y:S01]  /*17750*/  FADD.FTZ R2, R2, R3 ;  /* 0x0000000302027221 */ /* 0x001fe20000010000 */
[----:B------:R-:W-:-:S04]  /*17760*/  SEL R3, RZ, 0x1, P2 ;  /* 0x00000001ff037807 */ /* 0x000fc80001000000 */
[----:B------:R-:W-:Y:S01]  /*17770*/  LOP3.LUT R196, R196, R3, RZ, 0x3c, !PT ;  /* 0x00000003c4c47212 */ /* 0x000fe200078e3cff */
[----:B------:R-:W-:Y:S01]  /*17780*/  IMAD.MOV.U32 R3, RZ, RZ, -0x800000 ;  /* 0xff800000ff037424 */ /* 0x000fe200078e00ff */
[----:B------:R-:W-:Y:S02]  /*17790*/  WARPGROUP.DEPBAR.LE gsb0, 0x0 ;  /* 0x00008000000079c5 */ /* 0x000fe40000010000 */
[----:B------:R-:W-:-:S06]  /*177a0*/  WARPGROUP.ARRIVE ;  /* 0x00000000000079c5 */ /* 0x000fcc0000000000 */
[----:B------:R-:W-:Y:S01]  /*177b0*/  HGMMA.64x128x16.F32.BF16 R24, R160, gdesc[UR4].tnspB, R24, gsb0 ;  /* 0x41e00004a0187df0 */ /* 0x000fe20008001818 */
[----:B------:R-:W-:Y:S02]  /*177c0*/  R2UR UR6, R4 ;  /* 0x00000000040672ca */ /* 0x000fe400000e0000 */
[----:B------:R-:W-:Y:S02]  /*177d0*/  R2UR UR7, R5 ;  /* 0x00000000050772ca */ /* 0x000fe400000e0000 */
[----:B------:R-:W0:Y:S02]  /*177e0*/  SHFL.BFLY PT, R5, R0, 0x2, 0x1f ;  /* 0x0c401f0000057f89 */ /* 0x000e2400000e0000 */
[----:B0-----:R-:W-:Y:S01]  /*177f0*/  FADD.FTZ R4, R5, R0 ;  /* 0x0000000005047221 */ /* 0x001fe20000010000 */
[----:B------:R-:W-:Y:S01]  /*17800*/  IMAD.MOV.U32 R0, RZ, RZ, -0x800000 ;  /* 0xff800000ff007424 */ /* 0x000fe200078e00ff */
[----:B------:R-:W0:Y:S04]  /*17810*/  SHFL.BFLY PT, R5, R2, 0x1, 0x1f ;  /* 0x0c201f0002057f89 */ /* 0x000e2800000e0000 */
[----:B------:R-:W1:Y:S01]  /*17820*/  SHFL.BFLY PT, R11, R4, 0x1, 0x1f ;  /* 0x0c201f00040b7f89 */ /* 0x000e6200000e0000 */
[----:B0-----:R-:W-:Y:S01]  /*17830*/  FADD.FTZ R13, R2, R5 ;  /* 0x00000005020d7221 */ /* 0x001fe20000010000 */
[----:B------:R-:W-:-:S02]  /*17840*/  IMAD.MOV.U32 R5, RZ, RZ, RZ ;  /* 0x000000ffff057224 */ /* 0x000fc400078e00ff */
[----:B------:R-:W-:Y:S02]  /*17850*/  IMAD.MOV.U32 R2, RZ, RZ, RZ ;  /* 0x000000ffff027224 */ /* 0x000fe400078e00ff */
[----:B-1----:R-:W-:Y:S01]  /*17860*/  FADD.FTZ R14, R4, R11 ;  /* 0x0000000b040e7221 */ /* 0x002fe20000010000 */
[----:B------:R-:W-:-:S04]  /*17870*/  FSETP.NE.FTZ.AND P0, PT, R13, RZ, PT ;  /* 0x000000ff0d00720b */ /* 0x000fc80003f15000 */
[----:B------:R-:W-:-:S09]  /*17880*/  FSETP.NE.FTZ.AND P3, PT, R14, RZ, PT ;  /* 0x000000ff0e00720b */ /* 0x000fd20003f75000 */
        /* <DEDUP_REMOVED lines=80> */
.L_x_537:
[----:B------:R-:W1:Y:S08]  /*17d90*/  S2UR UR5, SR_CgaCtaId ;  /* 0x00000000000579c3 */ /* 0x000e700000008800 */
[----:B------:R-:W-:Y:S06]  /*17da0*/  BAR.SYNC.DEFER_BLOCKING 0x5, 0x180 ;  /* 0x0146000000007b1d */ /* 0x000fec0000010000 */
[----:B------:R-:W-:Y:S01]  /*17db0*/  UMOV UR4, 0x400 ;  /* 0x0000040000047882 */ /* 0x000fe20000000000 */
[----:B------:R-:W-:Y:S01]  /*17dc0*/  BSSY B0, `(.L_x_612) ;  /* 0x00002da000007945 */ /* 0x000fe20003800000 */
[----:B-1----:R-:W-:-:S06]  /*17dd0*/  ULEA UR4, UR5, UR4, 0x18 ;  /* 0x0000000405047291 */ /* 0x002fcc000f8ec03f */
[----:B------:R-:W-:-:S05]  /*17de0*/  IMAD.U32 R2, RZ, RZ, UR4 ;  /* 0x00000004ff027e24 */ /* 0x000fca000f8e00ff */
[----:B------:R1:W2:Y:S01]  /*17df0*/  LDS.128 R144, [R2+0x348d0] ;  /* 0x0348d00002907984 */ /* 0x0002a20000000c00 */
[----:B------:R-:W-:Y:S06]  /*17e00*/  BAR.ARV 0x4, 0x180 ;  /* 0x0106000000007b1d */ /* 0x000fec0000002000 */
[----:B------:R-:W-:Y:S05]  /*17e10*/  @P0 BRA `(.L_x_613) ;  /* 0x0000002000640947 */ /* 0x000fea0003800000 */
[----:B------:R-:W3:Y:S01]  /*17e20*/  LDL R4, [R1+0x84] ;  /* 0x0000840001047983 */ /* 0x000ee20000100800 */
[----:B------:R-:W4:Y:S01]  /*17e30*/  S2R R5, SR_SWINHI ;  /* 0x0000000000057919 */ /* 0x000f220000002f00 */
[----:B------:R-:W-:Y:S01]  /*17e40*/  F2FP.BF16.F32.PACK_AB R32, R73, R72 ;  /* 0x000000484920723e */ /* 0x000fe200000010ff */
[----:B------:R-:W-:Y:S01]  /*17e50*/  ULDC.64 UR6, c[0x0][0xc00] ;  /* 0x0003000000067ab9 */ /* 0x000fe20000000a00 */
[----:B------:R-:W-:Y:S01]  /*17e60*/  ULDC.64 UR4, c[0x0][0xc08] ;  /* 0x0003020000047ab9 */ /* 0x000fe20000000a00 */
[----:B------:R-:W2:Y:S01]  /*17e70*/  LDL R104, [R1+0x80] ;  /* 0x0000800001687983 */ /* 0x000ea20000100800 */
[----:B------:R-:W-:Y:S02]  /*17e80*/  MOV R98, R2 ;  /* 0x0000000200627202 */ /* 0x000fe40000000f00 */
[----:B----4-:R-:W-:Y:S01]  /*17e90*/  MOV R99, R5 ;  /* 0x0000000500637202 */ /* 0x010fe20000000f00 */
[----:B------:R-:W-:Y:S02]  /*17ea0*/  BAR.SYNC.DEFER_BLOCKING 0x1, 0x100 ;  /* 0x0044000000007b1d */ /* 0x000fe40000010000 */
[----:B---3--:R-:W-:-:S03]  /*17eb0*/  IMAD.WIDE R8, R4, 0x2, R98 ;  /* 0x0000000204087825 */ /* 0x008fc600078e0262 */
[C---:B------:R-:W-:Y:S02]  /*17ec0*/  LOP3.LUT R11, R8.reuse, 0x380, RZ, 0xc0, !PT ;  /* 0x00000380080b7812 */ /* 0x040fe400078ec0ff */
[C---:B------:R-:W-:Y:S02]  /*17ed0*/  IADD3 R35, P4, R8.reuse, 0x60, RZ ;  /* 0x0000006008237810 */ /* 0x040fe40007f9e0ff */
[----:B------:R-:W-:Y:S02]  /*17ee0*/  SHF.R.U64 R11, R11, 0x3, RZ ;  /* 0x000000030b0b7819 */ /* 0x000fe400000012ff */
[C---:B------:R-:W-:Y:S02]  /*17ef0*/  IADD3 R14, P3, R8.reuse, 0x4000, RZ ;  /* 0x00004000080e7810 */ /* 0x040fe40007f7e0ff */
[C---:B------:R-:W-:Y:S02]  /*17f00*/  IADD3 R31, P6, R8.reuse, 0x20, RZ ;  /* 0x00000020081f7810 */ /* 0x040fe40007fde0ff */
[----:B------:R-:W-:-:S02]  /*17f10*/  IADD3 R33, P5, R8, 0x40, RZ ;  /* 0x0000004008217810 */ /* 0x000fc40007fbe0ff */
[C---:B------:R-:W-:Y:S02]  /*17f20*/  IADD3 R101, P2, R8.reuse, 0x4020, RZ ;  /* 0x0000402008657810 */ /* 0x040fe40007f5e0ff */
[C---:B------:R-:W-:Y:S02]  /*17f30*/  IADD3 R103, P1, R8.reuse, 0x4040, RZ ;  /* 0x0000404008677810 */ /* 0x040fe40007f3e0ff */
[----:B------:R-:W-:Y:S02]  /*17f40*/  IADD3 R105, P0, R8, 0x4060, RZ ;  /* 0x0000406008697810 */ /* 0x000fe40007f1e0ff */
[----:B------:R-:W-:Y:S02]  /*17f50*/  LOP3.LUT R8, R11, R8, RZ, 0x3c, !PT ;  /* 0x000000080b087212 */ /* 0x000fe400078e3cff */
[----:B------:R-:W-:Y:S02]  /*17f60*/  LOP3.LUT R10, R35, 0x380, RZ, 0xc0, !PT ;  /* 0x00000380230a7812 */ /* 0x000fe400078ec0ff */
[----:B------:R-:W-:-:S02]  /*17f70*/  LOP3.LUT R11, R14, 0x380, RZ, 0xc0, !PT ;  /* 0x000003800e0b7812 */ /* 0x000fc400078ec0ff */
[----:B------:R-:W-:Y:S02]  /*17f80*/  LOP3.LUT R4, R31, 0x380, RZ, 0xc0, !PT ;  /* 0x000003801f047812 */ /* 0x000fe400078ec0ff */
[----:B0-----:R-:W-:Y:S02]  /*17f90*/  LOP3.LUT R6, R33, 0x380, RZ, 0xc0, !PT ;  /* 0x0000038021067812 */ /* 0x001fe400078ec0ff */
[----:B------:R-:W-:Y:S02]  /*17fa0*/  SHF.R.U64 R10, R10, 0x3, RZ ;  /* 0x000000030a0a7819 */ /* 0x000fe400000012ff */
[----:B------:R-:W-:Y:S02]  /*17fb0*/  SHF.R.U64 R11, R11, 0x3, RZ ;  /* 0x000000030b0b7819 */ /* 0x000fe400000012ff */
[----:B------:R-:W-:Y:S02]  /*17fc0*/  SHF.R.U64 R4, R4, 0x3, RZ ;  /* 0x0000000304047819 */ /* 0x000fe400000012ff */
[----:B------:R-:W-:Y:S01]  /*17fd0*/  SHF.R.U64 R6, R6, 0x3, RZ ;  /* 0x0000000306067819 */ /* 0x000fe200000012ff */
[--C-:B------:R-:W-:Y:S01]  /*17fe0*/  IMAD.X R5, RZ, RZ, R9.reuse, P6 ;  /* 0x000000ffff057224 */ /* 0x100fe200030e0609 */
[----:B------:R-:W-:Y:S01]  /*17ff0*/  LOP3.LUT R24, R101, 0x380, RZ, 0xc0, !PT ;  /* 0x0000038065187812 */ /* 0x000fe200078ec0ff */
[--C-:B------:R-:W-:Y:S01]  /*18000*/  IMAD.X R7, RZ, RZ, R9.reuse, P5 ;  /* 0x000000ffff077224 */ /* 0x100fe200028e0609 */
[----:B------:R-:W-:Y:S01]  /*18010*/  LOP3.LUT R26, R103, 0x380, RZ, 0xc0, !PT ;  /* 0x00000380671a7812 */ /* 0x000fe200078ec0ff */
[--C-:B------:R-:W-:Y:S01]  /*18020*/  IMAD.X R13, RZ, RZ, R9.reuse, P4 ;  /* 0x000000ffff0d7224 */ /* 0x100fe200020e0609 */
[----:B------:R-:W-:Y:S01]  /*18030*/  LOP3.LUT R12, R10, R35, RZ, 0x3c, !PT ;  /* 0x000000230a0c7212 */ /* 0x000fe200078e3cff */
[--C-:B------:R-:W-:Y:S01]  /*18040*/  IMAD.X R15, RZ, RZ, R9.reuse, P3 ;  /* 0x000000ffff0f7224 */ /* 0x100fe200018e0609 */
[----:B------:R-:W-:Y:S01]  /*18050*/  LOP3.LUT R14, R11, R14, RZ, 0x3c, !PT ;  /* 0x0000000e0b0e7212 */ /* 0x000fe200078e3cff */
[--C-:B------:R-:W-:Y:S01]  /*18060*/  IMAD.X R25, RZ, RZ, R9.reuse, P2 ;  /* 0x000000ffff197224 */ /* 0x100fe200010e0609 */
[----:B------:R-:W-:Y:S01]  /*18070*/  MOV R30, R8 ;  /* 0x00000008001e7202 */ /* 0x000fe20000000f00 */
[--C-:B------:R-:W-:Y:S01]  /*18080*/  IMAD.X R27, RZ, RZ, R9.reuse, P1 ;  /* 0x000000ffff1b7224 */ /* 0x100fe200008e0609 */
[----:B------:R-:W-:Y:S01]  /*18090*/  LOP3.LUT R28, R105, 0x380, RZ, 0xc0, !PT ;  /* 0x00000380691c7812 */ /* 0x000fe200078ec0ff */
[----:B------:R-:W-:Y:S01]  /*180a0*/  IMAD.X R29, RZ, RZ, R9, P0 ;  /* 0x000000ffff1d7224 */ /* 0x000fe200000e0609 */
[----:B------:R-:W-:-:S02]  /*180b0*/  LOP3.LUT R4, R4, R31, RZ, 0x3c, !PT ;  /* 0x0000001f04047212 */ /* 0x000fc400078e3cff */
[----:B------:R-:W-:Y:S02]  /*180c0*/  LOP3.LUT R6, R6, R33, RZ, 0x3c, !PT ;  /* 0x0000002106067212 */ /* 0x000fe400078e3cff */
[----:B------:R-:W-:Y:S02]  /*180d0*/  F2FP.BF16.F32.PACK_AB R8, R21, R20 ;  /* 0x000000141508723e */ /* 0x000fe400000010ff */
[----:B------:R-:W-:Y:S02]  /*180e0*/  F2FP.BF16.F32.PACK_AB R9, R93, R92 ;  /* 0x0000005c5d09723e */ /* 0x000fe400000010ff */
[----:B------:R-:W-:Y:S02]  /*180f0*/  F2FP.BF16.F32.PACK_AB R10, R89, R88 ;  /* 0x00000058590a723e */ /* 0x000fe400000010ff */
[----:B------:R-:W-:Y:S02]  /*18100*/  F2FP.BF16.F32.PACK_AB R11, R95, R94 ;  /* 0x0000005e5f0b723e */ /* 0x000fe400000010ff */
[----:B------:R-:W-:-:S02]  /*18110*/  SHF.R.U64 R24, R24, 0x3, RZ ;  /* 0x0000000318187819 */ /* 0x000fc400000012ff */
[----:B------:R-:W-:Y:S02]  /*18120*/  SHF.R.U64 R26, R26, 0x3, RZ ;  /* 0x000000031a1a7819 */ /* 0x000fe400000012ff */
[----:B------:R-:W-:Y:S01]  /*18130*/  SHF.R.U64 R28, R28, 0x3, RZ ;  /* 0x000000031c1c7819 */ /* 0x000fe200000012ff */
[----:B------:R0:W-:Y:S01]  /*18140*/  STSM.16.M88.4 [R30], R8 ;  /* 0x000000081e007844 */ /* 0x0001e20000000200 */
[----:B------:R-:W-:Y:S02]  /*18150*/  MOV R33, R4 ;  /* 0x0000000400217202 */ /* 0x000fe40000000f00 */
[----:B------:R-:W-:Y:S02]  /*18160*/  MOV R34, R6 ;  /* 0x0000000600227202 */ /* 0x000fe40000000f00 */
[----:B------:R-:W-:Y:S02]  /*18170*/  F2FP.BF16.F32.PACK_AB R4, R91, R90 ;  /* 0x0000005a5b04723e */ /* 0x000fe400000010ff */
[----:B------:R-:W-:-:S02]  /*18180*/  F2FP.BF16.F32.PACK_AB R5, R97, R96 ;  /* 0x000000606105723e */ /* 0x000fc400000010ff */
[----:B------:R-:W-:Y:S02]  /*18190*/  F2FP.BF16.F32.PACK_AB R6, R37, R36 ;  /* 0x000000242506723e */ /* 0x000fe400000010ff */
[----:B------:R-:W-:Y:S02]  /*181a0*/  F2FP.BF16.F32.PACK_AB R7, R39, R38 ;  /* 0x000000262707723e */ /* 0x000fe400000010ff */
[----:B------:R-:W-:Y:S02]  /*181b0*/  LOP3.LUT R24, R24, R101, RZ, 0x3c, !PT ;  /* 0x0000006518187212 */ /* 0x000fe400078e3cff */
[----:B------:R-:W-:Y:S02]  /*181c0*/  LOP3.LUT R26, R26, R103, RZ, 0x3c, !PT ;  /* 0x000000671a1a7212 */ /* 0x000fe400078e3cff */
[----:B------:R-:W-:Y:S02]  /*181d0*/  MOV R35, R12 ;  /* 0x0000000c00237202 */ /* 0x000fe40000000f00 */
[----:B------:R-:W-:-:S02]  /*181e0*/  MOV R100, R14 ;  /* 0x0000000e00647202 */ /* 0x000fc40000000f00 */
[----:B0-----:R-:W-:Y:S02]  /*181f0*/  F2FP.BF16.F32.PACK_AB R8, R41, R40 ;  /* 0x000000282908723e */ /* 0x001fe400000010ff */
[----:B------:R-:W-:Y:S02]  /*18200*/  F2FP.BF16.F32.PACK_AB R9, R43, R42 ;  /* 0x0000002a2b09723e */ /* 0x000fe400000010ff */
[----:B------:R-:W-:Y:S02]  /*18210*/  F2FP.BF16.F32.PACK_AB R10, R45, R44 ;  /* 0x0000002c2d0a723e */ /* 0x000fe400000010ff */
[----:B------:R-:W-:Y:S02]  /*18220*/  F2FP.BF16.F32.PACK_AB R11, R47, R46 ;  /* 0x0000002e2f0b723e */ /* 0x000fe400000010ff */
[----:B------:R-:W-:Y:S02]  /*18230*/  LOP3.LUT R28, R28, R105, RZ, 0x3c, !PT ;  /* 0x000000691c1c7212 */ /* 0x000fe400078e3cff */
[----:B------:R-:W-:-:S02]  /*18240*/  F2FP.BF16.F32.PACK_AB R12, R49, R48 ;  /* 0x00000030310c723e */ /* 0x000fc400000010ff */
[----:B------:R-:W-:Y:S02]  /*18250*/  F2FP.BF16.F32.PACK_AB R13, R51, R50 ;  /* 0x00000032330d723e */ /* 0x000fe400000010ff */
[----:B------:R-:W-:Y:S02]  /*18260*/  F2FP.BF16.F32.PACK_AB R14, R53, R52 ;  /* 0x00000034350e723e */ /* 0x000fe400000010ff */
[----:B------:R-:W-:Y:S01]  /*18270*/  F2FP.BF16.F32.PACK_AB R15, R55, R54 ;  /* 0x00000036370f723e */ /* 0x000fe200000010ff */
[----:B------:R0:W-:Y:S01]  /*18280*/  STSM.16.M88.4 [R33], R4 ;  /* 0x0000000421007844 */ /* 0x0001e20000000200 */
[----:B------:R-:W-:Y:S02]  /*18290*/  MOV R101, R24 ;  /* 0x0000001800657202 */ /* 0x000fe40000000f00 */
[----:B------:R-:W-:Y:S01]  /*182a0*/  MOV R103, R26 ;  /* 0x0000001a00677202 */ /* 0x000fe20000000f00 */
[----:B------:R-:W-:Y:S01]  /*182b0*/  STSM.16.M88.4 [R34], R8 ;  /* 0x0000000822007844 */ /* 0x000fe20000000200 */
[----:B------:R-:W-:-:S02]  /*182c0*/  F2FP.BF16.F32.PACK_AB R24, R57, R56 ;  /* 0x000000383918723e */ /* 0x000fc400000010ff */
[----:B------:R-:W-:Y:S01]  /*182d0*/  F2FP.BF16.F32.PACK_AB R25, R59, R58 ;  /* 0x0000003a3b19723e */ /* 0x000fe200000010ff */
[----:B------:R3:W-:Y:S01]  /*182e0*/  STSM.16.M88.4 [R35], R12 ;  /* 0x0000000c23007844 */ /* 0x0007e20000000200 */
[----:B------:R-:W-:Y:S02]  /*182f0*/  F2FP.BF16.F32.PACK_AB R26, R61, R60 ;  /* 0x0000003c3d1a723e */ /* 0x000fe400000010ff */
[----:B------:R-:W-:Y:S02]  /*18300*/  F2FP.BF16.F32.PACK_AB R27, R63, R62 ;  /* 0x0000003e3f1b723e */ /* 0x000fe400000010ff */
[----:B------:R-:W-:Y:S02]  /*18310*/  MOV R102, R28 ;  /* 0x0000001c00667202 */ /* 0x000fe40000000f00 */
[----:B------:R-:W-:Y:S02]  /*18320*/  F2FP.BF16.F32.PACK_AB R28, R65, R64 ;  /* 0x00000040411c723e */ /* 0x000fe400000010ff */
[----:B------:R-:W-:-:S02]  /*18330*/  F2FP.BF16.F32.PACK_AB R29, R67, R66 ;  /* 0x00000042431d723e */ /* 0x000fc400000010ff */
[----:B------:R-:W-:Y:S02]  /*18340*/  F2FP.BF16.F32.PACK_AB R30, R69, R68 ;  /* 0x00000044451e723e */ /* 0x000fe400000010ff */
[----:B------:R-:W-:Y:S02]  /*18350*/  F2FP.BF16.F32.PACK_AB R31, R71, R70 ;  /* 0x00000046471f723e */ /* 0x000fe400000010ff */
[----:B0-----:R-:W-:Y:S01]  /*18360*/  F2FP.BF16.F32.PACK_AB R33, R75, R74 ;  /* 0x0000004a4b21723e */ /* 0x001fe200000010ff */
[----:B---3--:R-:W0:Y:S01]  /*18370*/  LDC.64 R14, c[0x0][0xba8] ;  /* 0x0002ea00ff0e7b82 */ /* 0x008e220000000a00 */
[----:B------:R-:W-:Y:S02]  /*18380*/  F2FP.BF16.F32.PACK_AB R34, R77, R76 ;  /* 0x0000004c4d22723e */ /* 0x000fe400000010ff */
[----:B------:R-:W-:Y:S02]  /*18390*/  F2FP.BF16.F32.PACK_AB R35, R79, R78 ;  /* 0x0000004e4f23723e */ /* 0x000fe400000010ff */
[----:B------:R-:W-:-:S02]  /*183a0*/  F2FP.BF16.F32.PACK_AB R4, R81, R80 ;  /* 0x000000505104723e */ /* 0x000fc400000010ff */
[----:B------:R-:W-:Y:S02]  /*183b0*/  F2FP.BF16.F32.PACK_AB R5, R83, R82 ;  /* 0x000000525305723e */ /* 0x000fe400000010ff */
[----:B------:R-:W-:Y:S02]  /*183c0*/  F2FP.BF16.F32.PACK_AB R6, R85, R84 ;  /* 0x000000545506723e */ /* 0x000fe400000010ff */
[----:B------:R-:W-:Y:S01]  /*183d0*/  F2FP.BF16.F32.PACK_AB R7, R87, R86 ;  /* 0x000000565707723e */ /* 0x000fe200000010ff */
[----:B------:R3:W-:Y:S04]  /*183e0*/  STSM.16.M88.4 [R100], R24 ;  /* 0x0000001864007844 */ /* 0x0007e80000000200 */
[----:B------:R-:W-:Y:S04]  /*183f0*/  STSM.16.M88.4 [R101], R28 ;  /* 0x0000001c65007844 */ /* 0x000fe80000000200 */
[----:B------:R-:W-:Y:S04]  /*18400*/  STSM.16.M88.4 [R103], R32 ;  /* 0x0000002067007844 */ /* 0x000fe80000000200 */
[----:B------:R4:W-:Y:S01]  /*18410*/  STSM.16.M88.4 [R102], R4 ;  /* 0x0000000466007844 */ /* 0x0009e20000000200 */
[----:B------:R-:W-:Y:S01]  /*18420*/  BAR.SYNC.DEFER_BLOCKING 0x1, 0x100 ;  /* 0x0044000000007b1d */ /* 0x000fe20000010000 */
[----:B------:R-:W-:-:S04]  /*18430*/  ISETP.NE.U32.AND P0, PT, RZ, UR6, PT ;  /* 0x00000006ff007c0c */ /* 0x000fc8000bf05070 */
[----:B------:R-:W-:Y:S02]  /*18440*/  ISETP.NE.AND.EX P0, PT, RZ, UR7, PT, P0 ;  /* 0x00000007ff007c0c */ /* 0x000fe4000bf05300 */
[----:B------:R-:W-:Y:S01]  /*18450*/  IADD3 R8, P1, R204, UR6, RZ ;  /* 0x00000006cc087c10 */ /* 0x000fe2000ff3e0ff */
[----:B---3--:R-:W-:-:S03]  /*18460*/  IMAD.MOV.U32 R100, RZ, RZ, RZ ;  /* 0x000000ffff647224 */ /* 0x008fc600078e00ff */
[----:B------:R-:W-:Y:S01]  /*18470*/  IADD3.X R9, R205, UR7, RZ, P1, !PT ;  /* 0x00000007cd097c10 */ /* 0x000fe20008ffe4ff */
[----:B------:R-:W-:Y:S01]  /*18480*/  IMAD.MOV.U32 R24, RZ, RZ, 0x9b8 ;  /* 0x000009b8ff187424 */ /* 0x000fe200078e00ff */
[----:B----4-:R-:W3:Y:S05]  /*18490*/  LDC R102, c[0x0][0xbe8] ;  /* 0x0002fa00ff667b82 */ /* 0x010eea0000000800 */
[----:B------:R-:W4:Y:S01]  /*184a0*/  @P0 LDG.E R100, desc[UR58][R8.64] ;  /* 0x0000003a08640981 */ /* 0x000f22000c1e1900 */
[----:B------:R-:W-:-:S04]  /*184b0*/  ISETP.NE.U32.AND P1, PT, RZ, UR4, PT ;  /* 0x00000004ff007c0c */ /* 0x000fc8000bf25070 */
[----:B------:R-:W-:-:S13]  /*184c0*/  ISETP.NE.AND.EX P1, PT, RZ, UR5, PT, P1 ;  /* 0x00000005ff007c0c */ /* 0x000fda000bf25310 */
[----:B------:R-:W-:Y:S01]  /*184d0*/  @P1 IADD3 R204, P2, R204, UR4, RZ ;  /* 0x00000004cccc1c10 */ /* 0x000fe2000ff5e0ff */
[----:B------:R-:W-:Y:S02]  /*184e0*/  ULDC UR4, c[0x0][0xa88] ;  /* 0x0002a20000047ab9 */ /* 0x000fe40000000800 */
[----:B------:R-:W-:Y:S01]  /*184f0*/  IMAD.U32 R101, RZ, RZ, UR4 ;  /* 0x00000004ff657e24 */ /* 0x000fe2000f8e00ff */
[----:B------:R-:W-:Y:S01]  /*18500*/  @P1 IADD3.X R205, R205, UR5, RZ, P2, !PT ;  /* 0x00000005cdcd1c10 */ /* 0x000fe200097fe4ff */
[----:B------:R-:W-:-:S04]  /*18510*/  ULDC UR4, c[0x0][0xad4] ;  /* 0x0002b50000047ab9 */ /* 0x000fc80000000800 */
[----:B------:R0:W5:Y:S01]  /*18520*/  @P1 LDG.E R101, desc[UR58][R204.64] ;  /* 0x0000003acc651981 */ /* 0x000162000c1e1900 */
[----:B------:R-:W-:-:S04]  /*18530*/  ISETP.NE.AND P2, PT, R202, RZ, PT ;  /* 0x000000ffca00720c */ /* 0x000fc80003f45270 */
[----:B------:R-:W-:-:S04]  /*18540*/  SEL R202, R202, UR4, P2 ;  /* 0x00000004caca7c07 */ /* 0x000fc80009000000 */
[----:B------:R-:W-:-:S04]  /*18550*/  ISETP.GT.AND P3, PT, R202, 0x1, PT ;  /* 0x00000001ca00780c */ /* 0x000fc80003f64270 */
[----:B------:R-:W-:-:S04]  /*18560*/  SEL R24, R24, 0x978, P3 ;  /* 0x0000097818187807 */ /* 0x000fc80001800000 */
[----:B------:R-:W1:Y:S08]  /*18570*/  LDC.64 R6, c[0x0][R24+0x220] ;  /* 0x0000880018067b82 */ /* 0x000e700000000a00 */
[----:B------:R-:W2:Y:S01]  /*18580*/  LDC.64 R10, c[0x0][R24+0x218] ;  /* 0x00008600180a7b82 */ /* 0x000ea20000000a00 */
[----:B---3--:R-:W-:-:S07]  /*18590*/  ISETP.NE.AND P4, PT, R102, 0x1, PT ;  /* 0x000000016600780c */ /* 0x008fce0003f85270 */
[----:B------:R-:W3:Y:S01]  /*185a0*/  LDC.64 R12, c[0x0][R24+0x228] ;  /* 0x00008a00180c7b82 */ /* 0x000ee20000000a00 */
[----:B------:R-:W-:-:S07]  /*185b0*/  ISETP.NE.U32.AND P2, PT, RZ, UR6, PT ;  /* 0x00000006ff007c0c */ /* 0x000fce000bf45070 */
[----:B------:R4:W4:Y:S01]  /*185c0*/  LDC.64 R4, c[0x0][R24+0x210] ;  /* 0x0000840018047b82 */ /* 0x0009220000000a00 */
[----:B------:R-:W-:-:S07]  /*185d0*/  ISETP.NE.AND.EX P2, PT, RZ, UR7, PT, P2 ;  /* 0x00000007ff007c0c */ /* 0x000fce000bf45320 */
[----:B------:R-:W4:Y:S01]  /*185e0*/  @P4 LDC R26, c[0x0][0xbec] ;  /* 0x0002fb00ff1a4b82 */ /* 0x000f220000000800 */
[----:B------:R-:W-:-:S07]  /*185f0*/  SEL R203, R203, RZ, !P2 ;  /* 0x000000ffcbcb7207 */ /* 0x000fce0005000000 */
[----:B------:R-:W4:Y:S01]  /*18600*/  @P4 LDC R33, c[0x0][0xbf0] ;  /* 0x0002fc00ff214b82 */ /* 0x000f220000000800 */
[----:B------:R-:W-:Y:S01]  /*18610*/  SEL R25, R226, RZ, !P2 ;  /* 0x000000ffe2197207 */ /* 0x000fe20005000000 */
[----:B-1----:R-:W-:-:S06]  /*18620*/  IMAD R7, R7, R203, RZ ;  /* 0x000000cb07077224 */ /* 0x002fcc00078e02ff */
[----:B0-----:R-:W0:Y:S01]  /*18630*/  @!P3 LDC R14, c[0x0][0xb50] ;  /* 0x0002d400ff0ebb82 */ /* 0x001e220000000800 */
[C---:B------:R-:W-:Y:S02]  /*18640*/  IMAD R31, R6.reuse, R25, R7 ;  /* 0x00000019061f7224 */ /* 0x040fe400078e0207 */
[----:B------:R-:W-:-:S05]  /*18650*/  IMAD.WIDE.U32 R6, R6, R203, RZ ;  /* 0x000000cb06067225 */ /* 0x000fca00078e00ff */
[----:B------:R-:W1:Y:S01]  /*18660*/  @!P3 LDC R15, c[0x0][0xb54] ;  /* 0x0002d500ff0fbb82 */ /* 0x000e620000000800 */
[-C--:B--2---:R-:W-:Y:S02]  /*18670*/  IMAD R29, R11, R199.reuse, RZ ;  /* 0x000000c70b1d7224 */ /* 0x084fe400078e02ff */
[----:B------:R-:W-:-:S04]  /*18680*/  IMAD.WIDE.U32 R10, R10, R199, RZ ;  /* 0x000000c70a0a7225 */ /* 0x000fc800078e00ff */
[----:B------:R-:W-:Y:S01]  /*18690*/  IMAD R25, R208, 0x80, R104 ;  /* 0x00000080d0197824 */ /* 0x000fe200078e0268 */
[----:B------:R-:W-:Y:S01]  /*186a0*/  SEL R27, R209, RZ, P3 ;  /* 0x000000ffd11b7207 */ /* 0x000fe20001800000 */
[----:B------:R-:W-:Y:S02]  /*186b0*/  IMAD.IADD R28, R11, 0x1, R29 ;  /* 0x000000010b1c7824 */ /* 0x000fe400078e021d */
[----:B------:R-:W-:Y:S02]  /*186c0*/  IMAD.IADD R11, R7, 0x1, R31 ;  /* 0x00000001070b7824 */ /* 0x000fe400078e021f */
[----:B------:R-:W-:Y:S02]  /*186d0*/  IMAD.MOV.U32 R7, RZ, RZ, R25 ;  /* 0x000000ffff077224 */ /* 0x000fe400078e0019 */
[-C--:B---3--:R-:W-:Y:S02]  /*186e0*/  IMAD R29, R13, R27.reuse, RZ ;  /* 0x0000001b0d1d7224 */ /* 0x088fe400078e02ff */
[----:B------:R-:W-:-:S04]  /*186f0*/  IMAD.WIDE.U32 R12, R12, R27, RZ ;  /* 0x0000001b0c0c7225 */ /* 0x000fc800078e00ff */
[----:B------:R-:W-:Y:S01]  /*18700*/  IMAD.IADD R29, R13, 0x1, R29 ;  /* 0x000000010d1d7824 */ /* 0x000fe200078e021d */
[--C-:B----4-:R-:W-:Y:S01]  /*18710*/  IADD3 R10, P2, P5, R6, R10, R100.reuse ;  /* 0x0000000a060a7210 */ /* 0x110fe20007d5e064 */
[----:B------:R-:W-:Y:S01]  /*18720*/  @P4 IMAD.HI.U32 R6, R25, R26, RZ ;  /* 0x0000001a19064227 */ /* 0x000fe200078e00ff */
[----:B------:R-:W-:-:S04]  /*18730*/  SHF.R.S32.HI R103, RZ, 0x1f, R100 ;  /* 0x0000001fff677819 */ /* 0x000fc80000011464 */
[----:B------:R-:W-:Y:S02]  /*18740*/  @P4 SHF.R.U32.HI R7, RZ, R33, R6 ;  /* 0x00000021ff074219 */ /* 0x000fe40000011606 */
[----:B------:R-:W-:-:S03]  /*18750*/  IADD3.X R11, R11, R28, R103, P2, P5 ;  /* 0x0000001c0b0b7210 */ /* 0x000fc600017ea467 */
[--C-:B------:R-:W-:Y:S01]  /*18760*/  IMAD.MOV R24, RZ, RZ, -R7.reuse ;  /* 0x000000ffff187224 */ /* 0x100fe200078e0a07 */
[----:B------:R-:W-:Y:S02]  /*18770*/  IADD3 R12, P2, P5, R7, R10, R12 ;  /* 0x0000000a070c7210 */ /* 0x000fe40007d5e00c */
[----:B------:R-:W-:Y:S01]  /*18780*/  SHF.R.S32.HI R6, RZ, 0x1f, R7 ;  /* 0x0000001fff067819 */ /* 0x000fe20000011407 */
[----:B------:R-:W-:-:S03]  /*18790*/  IMAD R7, R102, R24, R25 ;  /* 0x0000001866077224 */ /* 0x000fc600078e0219 */
[----:B------:R-:W-:Y:S01]  /*187a0*/  IADD3.X R13, R6, R11, R29, P2, P5 ;  /* 0x0000000b060d7210 */ /* 0x000fe200017ea41d */
[-C--:B------:R-:W-:Y:S01]  /*187b0*/  IMAD R5, R5, R7.reuse, RZ ;  /* 0x0000000705057224 */ /* 0x080fe200078e02ff */
[----:B------:R-:W-:Y:S01]  /*187c0*/  SHF.R.S32.HI R11, RZ, 0x1f, R7 ;  /* 0x0000001fff0b7819 */ /* 0x000fe20000011407 */
[----:B------:R-:W-:-:S04]  /*187d0*/  IMAD.WIDE.U32 R12, R4, R7, R12 ;  /* 0x00000007040c7225 */ /* 0x000fc800078e000c */
[----:B------:R-:W-:Y:S01]  /*187e0*/  IMAD R5, R4, R11, R5 ;  /* 0x0000000b04057224 */ /* 0x000fe200078e0205 */
[----:B0-----:R-:W-:-:S03]  /*187f0*/  LEA R14, P2, R12, R14, 0x2 ;  /* 0x0000000e0c0e7211 */ /* 0x001fc600078410ff */
[----:B------:R-:W-:-:S05]  /*18800*/  IMAD.IADD R4, R13, 0x1, R5 ;  /* 0x000000010d047824 */ /* 0x000fca00078e0205 */
[----:B-1----:R-:W-:Y:S01]  /*18810*/  LEA.HI.X R15, R12, R15, R4, 0x2, P2 ;  /* 0x0000000f0c0f7211 */ /* 0x002fe200010f1404 */
[----:B------:R-:W-:Y:S06]  /*18820*/  @P1 BRA `(.L_x_614) ;  /* 0x0000000000101947 */ /* 0x000fec0003800000 */
[----:B------:R-:W-:Y:S05]  /*18830*/  @!P0 BRA `(.L_x_614) ;  /* 0x00000000000c8947 */ /* 0x000fea0003800000 */
[----:B------:R-:W2:Y:S04]  /*18840*/  LDG.E R4, desc[UR58][R8.64] ;  /* 0x0000003a08047981 */ /* 0x000ea8000c1e1900 */
[----:B-----5:R-:W2:Y:S02]  /*18850*/  LDG.E R101, desc[UR58][R8.64+0x4] ;  /* 0x0000043a08657981 */ /* 0x020ea4000c1e1900 */
[----:B--2---:R-:W-:-:S07]  /*18860*/  IMAD.IADD R101, R101, 0x1, -R4 ;  /* 0x0000000165657824 */ /* 0x004fce00078e0a04 */
.L_x_614:
[----:B------:R-:W2:Y:S01]  /*18870*/  LDL R8, [R1+0x7c] ;  /* 0x00007c0001087983 */ /* 0x000ea20000100800 */
[----:B-----5:R-:W-:Y:S01]  /*18880*/  IMAD R101, R101, R102, RZ ;  /* 0x0000006665657224 */ /* 0x020fe200078e02ff */
[----:B------:R-:W-:Y:S02]  /*18890*/  LOP3.LUT P0, RZ, R232, 0x3, RZ, 0xc0, !PT ;  /* 0x00000003e8ff7812 */ /* 0x000fe4000780c0ff */
[----:B------:R-:W-:Y:S04]  /*188a0*/  SHFL.IDX PT, R4, R14, RZ, 0x1c1f ;  /* 0x001c1fff0e047589 */ /* 0x000fe800000e0000 */
[----:B------:R-:W0:Y:S04]  /*188b0*/  SHFL.IDX PT, R5, R15, RZ, 0x1c1f ;  /* 0x001c1fff0f057589 */ /* 0x000e2800000e0000 */
[----:B------:R-:W-:Y:S04]  /*188c0*/  SHFL.IDX PT, R6, R14, 0x1, 0x1c1f ;  /* 0x003c1f000e067f89 */ /* 0x000fe800000e0000 */
[----:B------:R-:W1:Y:S01]  /*188d0*/  SHFL.IDX PT, R7, R15, 0x1, 0x1c1f ;  /* 0x003c1f000f077f89 */ /* 0x000e6200000e0000 */
[----:B--2---:R-:W-:-:S04]  /*188e0*/  IMAD R8, R208, 0x80, R8 ;  /* 0x00000080d0087824 */ /* 0x004fc800078e0208 */
[C---:B------:R-:W-:Y:S01]  /*188f0*/  VIADD R12, R8.reuse, 0x8 ;  /* 0x00000008080c7836 */ /* 0x040fe20000000000 */
[----:B------:R-:W-:-:S04]  /*18900*/  ISETP.GE.OR P1, PT, R8, R101, P0 ;  /* 0x000000650800720c */ /* 0x000fc80000726670 */
[----:B------:R-:W-:-:S09]  /*18910*/  ISETP.GE.OR P0, PT, R12, R101, P0 ;  /* 0x000000650c00720c */ /* 0x000fd20000706670 */
[----:B0-----:R0:W-:Y:S04]  /*18920*/  @!P1 ST.E desc[UR58][R4.64], R3 ;  /* 0x0000000304009985 */ /* 0x0011e8000c10193a */
[----:B-1----:R0:W-:Y:S01]  /*18930*/  @!P0 ST.E desc[UR58][R6.64], R0 ;  /* 0x0000000006008985 */ /* 0x0021e2000c10193a */
[----:B------:R-:W-:Y:S05]  /*18940*/  @P3 BRA `(.L_x_615) ;  /* 0x0000000800843947 */ /* 0x000fea0003800000 */
[----:B0-----:R-:W-:Y:S01]  /*18950*/  IMAD R3, R227, 0x40, R198 ;  /* 0x00000040e3037824 */ /* 0x001fe200078e02c6 */
[----:B------:R-:W0:Y:S01]  /*18960*/  @P4 LDC R45, c[0x0][0xbec] ;  /* 0x0002fb00ff2d4b82 */ /* 0x000e220000000800 */
[----:B------:R-:W-:Y:S02]  /*18970*/  ULDC.64 UR4, c[0x0][0xaa0] ;  /* 0x0002a80000047ab9 */ /* 0x000fe40000000a00 */
[----:B------:R-:W-:-:S03]  /*18980*/  IMAD.WIDE R98, R3, 0x2, R98 ;  /* 0x0000000203627825 */ /* 0x000fc600078e0262 */
[C---:B------:R-:W-:Y:S02]  /*18990*/  IADD3 R9, P6, R98.reuse, 0x1000, RZ ;  /* 0x0000100062097810 */ /* 0x040fe40007fde0ff */
[----:B------:R-:W1:Y:S01]  /*189a0*/  @P4 LDC R47, c[0x0][0xbf0] ;  /* 0x0002fc00ff2f4b82 */ /* 0x000e620000000800 */
[----:B------:R-:W-:Y:S01]  /*189b0*/  IMAD R103, R103, UR4, RZ ;  /* 0x0000000467677c24 */ /* 0x000fe2000f8e02ff */
[----:B------:R-:W-:Y:S02]  /*189c0*/  IADD3 R13, P5, R98, 0x2000, RZ ;  /* 0x00002000620d7810 */ /* 0x000fe40007fbe0ff */
[----:B------:R-:W-:Y:S01]  /*189d0*/  LOP3.LUT R8, R9, 0x380, RZ, 0xc0, !PT ;  /* 0x0000038009087812 */ /* 0x000fe200078ec0ff */
[----:B------:R-:W-:Y:S01]  /*189e0*/  IMAD R103, R100, UR5, R103 ;  /* 0x0000000564677c24 */ /* 0x000fe2000f8e0267 */
[----:B------:R-:W-:Y:S02]  /*189f0*/  IADD3 R25, P3, R98, 0x3000, RZ ;  /* 0x0000300062197810 */ /* 0x000fe40007f7e0ff */
[----:B------:R-:W-:Y:S01]  /*18a00*/  SHF.R.U64 R8, R8, 0x3, RZ ;  /* 0x0000000308087819 */ /* 0x000fe200000012ff */
[----:B------:R-:W-:Y:S01]  /*18a10*/  IMAD.WIDE.U32 R20, R100, UR4, RZ ;  /* 0x0000000464147c25 */ /* 0x000fe2000f8e00ff */
[----:B------:R-:W-:Y:S01]  /*18a20*/  ULDC.64 UR4, c[0x0][0xae8] ;  /* 0x0002ba0000047ab9 */ /* 0x000fe20000000a00 */
[----:B------:R-:W-:-:S02]  /*18a30*/  IADD3 R29, P2, R98, 0x4000, RZ ;  /* 0x00004000621d7810 */ /* 0x000fc40007f5e0ff */
[----:B------:R-:W-:Y:S01]  /*18a40*/  LOP3.LUT R8, R8, R9, RZ, 0x3c, !PT ;  /* 0x0000000908087212 */ /* 0x000fe200078e3cff */
[----:B------:R-:W-:Y:S01]  /*18a50*/  IMAD.X R9, RZ, RZ, R99, P6 ;  /* 0x000000ffff097224 */ /* 0x000fe200030e0663 */
[C---:B------:R-:W-:Y:S01]  /*18a60*/  IADD3 R3, P6, R98.reuse, 0x7000, RZ ;  /* 0x0000700062037810 */ /* 0x040fe20007fde0ff */
[----:B------:R-:W-:Y:S01]  /*18a70*/  IMAD.IADD R21, R21, 0x1, R103 ;  /* 0x0000000115157824 */ /* 0x000fe200078e0267 */
[C---:B------:R-:W-:Y:S02]  /*18a80*/  IADD3 R33, P1, R98.reuse, 0x5000, RZ ;  /* 0x0000500062217810 */ /* 0x040fe40007f3e0ff */
[----:B------:R-:W-:Y:S01]  /*18a90*/  LOP3.LUT R0, R3, 0x380, RZ, 0xc0, !PT ;  /* 0x0000038003007812 */ /* 0x000fe200078ec0ff */
[----:B------:R-:W-:Y:S01]  /*18aa0*/  IMAD.WIDE.U32 R20, R199, UR4, R20 ;  /* 0x00000004c7147c25 */ /* 0x000fe2000f8e0014 */
[----:B------:R-:W-:Y:S01]  /*18ab0*/  IADD3 R37, P0, R98, 0x6000, RZ ;  /* 0x0000600062257810 */ /* 0x000fe20007f1e0ff */
[----:B------:R-:W5:Y:S01]  /*18ac0*/  LD.E.128 R8, desc[UR58][R8.64] ;  /* 0x0000003a08087980 */ /* 0x000f62000c101d00 */
[----:B------:R-:W-:-:S02]  /*18ad0*/  SHF.R.U64 R0, R0, 0x3, RZ ;  /* 0x0000000300007819 */ /* 0x000fc400000012ff */
[----:B------:R-:W-:Y:S01]  /*18ae0*/  SHF.R.S32.HI R44, RZ, 0x1f, R203 ;  /* 0x0000001fff2c7819 */ /* 0x000fe200000114cb */
[----:B------:R-:W-:Y:S01]  /*18af0*/  IMAD.X R41, RZ, RZ, R99, P6 ;  /* 0x000000ffff297224 */ /* 0x000fe200030e0663 */
[----:B------:R-:W-:Y:S01]  /*18b00*/  LOP3.LUT R40, R0, R3, RZ, 0x3c, !PT ;  /* 0x0000000300287212 */ /* 0x000fe200078e3cff */
[----:B------:R-:W-:Y:S01]  /*18b10*/  IMAD R3, R201, 0x20, R227 ;  /* 0x00000020c9037824 */ /* 0x000fe200078e02e3 */
[----:B------:R-:W-:Y:S01]  /*18b20*/  LOP3.LUT R12, R13, 0x380, RZ, 0xc0, !PT ;  /* 0x000003800d0c7812 */ /* 0x000fe200078ec0ff */
[----:B------:R-:W-:Y:S01]  /*18b30*/  IMAD R21, R199, UR5, R21 ;  /* 0x00000005c7157c24 */ /* 0x000fe2000f8e0215 */
[----:B------:R-:W-:Y:S01]  /*18b40*/  LOP3.LUT R24, R25, 0x380, RZ, 0xc0, !PT ;  /* 0x0000038019187812 */ /* 0x000fe200078ec0ff */
[----:B------:R-:W-:Y:S01]  /*18b50*/  IMAD R46, R208, 0x80, R3 ;  /* 0x00000080d02e7824 */ /* 0x000fe200078e0203 */
[----:B------:R-:W-:Y:S01]  /*18b60*/  LOP3.LUT R28, R29, 0x380, RZ, 0xc0, !PT ;  /* 0x000003801d1c7812 */ /* 0x000fe200078ec0ff */
[----:B------:R-:W-:Y:S01]  /*18b70*/  ULDC.64 UR4, c[0x0][0xaf0] ;  /* 0x0002bc0000047ab9 */ /* 0x000fe20000000a00 */
[----:B------:R-:W-:Y:S01]  /*18b80*/  LOP3.LUT R32, R33, 0x380, RZ, 0xc0, !PT ;  /* 0x0000038021207812 */ /* 0x000fe200078ec0ff */
[----:B0-----:R-:W-:Y:S01]  /*18b90*/  @P4 IMAD.HI.U32 R0, R46, R45, RZ ;  /* 0x0000002d2e004227 */ /* 0x001fe200078e00ff */
[----:B------:R-:W-:Y:S01]  /*18ba0*/  LOP3.LUT R36, R37, 0x380, RZ, 0xc0, !PT ;  /* 0x0000038025247812 */ /* 0x000fe200078ec0ff */
[----:B------:R-:W5:Y:S01]  /*18bb0*/  LD.E.128 R40, desc[UR58][R40.64] ;  /* 0x0000003a28287980 */ /* 0x000f62000c101d00 */
[----:B------:R-:W-:Y:S01]  /*18bc0*/  LOP3.LUT R5, R98, 0x380, RZ, 0xc0, !PT ;  /* 0x0000038062057812 */ /* 0x000fe200078ec0ff */
[----:B------:R-:W-:Y:S01]  /*18bd0*/  IMAD.MOV.U32 R3, RZ, RZ, R46 ;  /* 0x000000ffff037224 */ /* 0x000fe200078e002e */
[----:B-1----:R-:W-:Y:S01]  /*18be0*/  @P4 SHF.R.U32.HI R3, RZ, R47, R0 ;  /* 0x0000002fff034219 */ /* 0x002fe20000011600 */
[----:B------:R-:W-:Y:S01]  /*18bf0*/  IMAD R44, R44, UR4, RZ ;  /* 0x000000042c2c7c24 */ /* 0x000fe2000f8e02ff */
[----:B------:R-:W-:-:S02]  /*18c00*/  SHF.R.U64 R12, R12, 0x3, RZ ;  /* 0x000000030c0c7819 */ /* 0x000fc400000012ff */
[----:B------:R-:W-:Y:S02]  /*18c10*/  SHF.R.U64 R24, R24, 0x3, RZ ;  /* 0x0000000318187819 */ /* 0x000fe400000012ff */
[----:B------:R-:W-:Y:S02]  /*18c20*/  SHF.R.U64 R28, R28, 0x3, RZ ;  /* 0x000000031c1c7819 */ /* 0x000fe400000012ff */
[----:B------:R-:W-:Y:S02]  /*18c30*/  SHF.R.U64 R32, R32, 0x3, RZ ;  /* 0x0000000320207819 */ /* 0x000fe400000012ff */
        /* <DEDUP_REMOVED lines=19> */
[----:B------:R-:W-:-:S02]  /*18d70*/  IMAD.IADD R21, R21, 0x1, R45 ;  /* 0x0000000115157824 */ /* 0x000fc400078e022d */
[----:B------:R-:W-:Y:S01]  /*18d80*/  IMAD R0, R0, UR4, RZ ;  /* 0x0000000400007c24 */ /* 0x000fe2000f8e02ff */
[----:B------:R0:W5:Y:S01]  /*18d90*/  LD.E.128 R4, desc[UR58][R98.64] ;  /* 0x0000003a62047980 */ /* 0x000162000c101d00 */
[----:B------:R-:W-:Y:S02]  /*18da0*/  IMAD R45, R102, R47, R46 ;  /* 0x0000002f662d7224 */ /* 0x000fe400078e022e */
[C---:B------:R-:W-:Y:S01]  /*18db0*/  IMAD R47, R3.reuse, UR5, R0 ;  /* 0x00000005032f7c24 */ /* 0x040fe2000f8e0200 */
[----:B------:R-:W5:Y:S01]  /*18dc0*/  LD.E.128 R24, desc[UR58][R24.64] ;  /* 0x0000003a18187980 */ /* 0x000f62000c101d00 */
[----:B------:R-:W-:Y:S01]  /*18dd0*/  IMAD.WIDE.U32 R20, R3, UR4, R20 ;  /* 0x0000000403147c25 */ /* 0x000fe2000f8e0014 */
[----:B------:R-:W-:Y:S01]  /*18de0*/  SHF.R.S32.HI R0, RZ, 0x1f, R45 ;  /* 0x0000001fff007819 */ /* 0x000fe2000001142d */
[----:B------:R-:W-:Y:S01]  /*18df0*/  ULDC.64 UR4, c[0x0][0xad8] ;  /* 0x0002b60000047ab9 */ /* 0x000fe20000000a00 */
[----:B------:R-:W5:Y:S04]  /*18e00*/  LD.E.128 R28, desc[UR58][R28.64] ;  /* 0x0000003a1c1c7980 */ /* 0x000f68000c101d00 */
        /* <DEDUP_REMOVED lines=8> */
[----:B------:R-:W-:-:S02]  /*18e90*/  IMAD R48, R208, 0x80, R227 ;  /* 0x00000080d0307824 */ /* 0x000fc400078e02e3 */
[----:B------:R-:W-:Y:S02]  /*18ea0*/  IMAD.IADD R21, R21, 0x1, R47 ;  /* 0x0000000115157824 */ /* 0x000fe400078e022f */
[----:B------:R-:W-:Y:S02]  /*18eb0*/  IMAD R44, R0, UR4, RZ ;  /* 0x00000004002c7c24 */ /* 0x000fe4000f8e02ff */
[C---:B------:R-:W-:Y:S02]  /*18ec0*/  VIADD R0, R48.reuse, 0x20 ;  /* 0x0000002030007836 */ /* 0x040fe40000000000 */
[C---:B------:R-:W-:Y:S02]  /*18ed0*/  IMAD R3, R45.reuse, UR5, R44 ;  /* 0x000000052d037c24 */ /* 0x040fe4000f8e022c */
[----:B------:R-:W-:Y:S01]  /*18ee0*/  IMAD.WIDE.U32 R20, R45, UR4, R20 ;  /* 0x000000042d147c25 */ /* 0x000fe2000f8e0014 */
[-C--:B------:R-:W-:Y:S01]  /*18ef0*/  ISETP.GE.AND P2, PT, R48, R101.reuse, PT ;  /* 0x000000653000720c */ /* 0x080fe20003f46270 */
[----:B------:R-:W-:Y:S01]  /*18f00*/  ULDC.64 UR4, c[0x0][0xa80] ;  /* 0x0002a00000047ab9 */ /* 0x000fe20000000a00 */
[----:B------:R-:W-:Y:S01]  /*18f10*/  ISETP.GE.AND P0, PT, R0, R101, PT ;  /* 0x000000650000720c */ /* 0x000fe20003f06270 */
[----:B------:R-:W-:Y:S01]  /*18f20*/  IMAD.IADD R3, R21, 0x1, R3 ;  /* 0x0000000115037824 */ /* 0x000fe200078e0203 */
[----:B------:R-:W-:Y:S01]  /*18f30*/  LEA R46, P3, R20, UR4, 0x1 ;  /* 0x00000004142e7c11 */ /* 0x000fe2000f8608ff */
[----:B------:R-:W-:-:S03]  /*18f40*/  VIADD R0, R2, 0x34820 ;  /* 0x0003482002007836 */ /* 0x000fc60000000000 */
[----:B------:R-:W-:Y:S02]  /*18f50*/  LEA.HI.X R3, R20, UR5, R3, 0x1, P3 ;  /* 0x0000000514037c11 */ /* 0x000fe400098f0c03 */
[----:B------:R-:W-:Y:S01]  /*18f60*/  PRMT R0, RZ, 0x654, R0 ;  /* 0x00000654ff007816 */ /* 0x000fe20000000000 */
[----:B------:R-:W-:Y:S01]  /*18f70*/  VIADD R44, R48, 0x40 ;  /* 0x00000040302c7836 */ /* 0x000fe20000000000 */
[----:B-1----:R0:W1:Y:S01]  /*18f80*/  SHFL.IDX PT, R21, R46, RZ, 0x181f ;  /* 0x00181fff2e157589 */ /* 0x00206200000e0000 */
[----:B------:R-:W-:Y:S01]  /*18f90*/  BSSY B1, `(.L_x_616) ;  /* 0x0000010000017945 */ /* 0x000fe20003800000 */
[----:B------:R0:W-:Y:S02]  /*18fa0*/  SYNCS.ARRIVE.TRANS64.RED.A1T0 RZ, [R0+URZ], RZ ;  /* 0x000000ff00ff79a7 */ /* 0x0001e4000810043f */
[----:B------:R0:W2:Y:S01]  /*18fb0*/  SHFL.IDX PT, R45, R3, RZ, 0x181f ;  /* 0x00181fff032d7589 */ /* 0x0000a200000e0000 */
[----:B------:R-:W-:Y:S02]  /*18fc0*/  ISETP.GE.AND P1, PT, R44, R101, PT ;  /* 0x000000652c00720c */ /* 0x000fe40003f26270 */
[----:B------:R-:W-:-:S02]  /*18fd0*/  SHF.R.S32.HI R104, RZ, 0x1f, R200 ;  /* 0x0000001fff687819 */ /* 0x000fc400000114c8 */
[----:B------:R-:W-:Y:S01]  /*18fe0*/  SHF.R.S32.HI R105, RZ, 0x1f, R198 ;  /* 0x0000001fff697819 */ /* 0x000fe200000114c6 */
        /* <DEDUP_REMOVED lines=10> */
.L_x_617:
[----:B------:R-:W-:Y:S05]  /*19090*/  BSYNC B1 ;  /* 0x0000000000017941 */ /* 0x000fea0003800000 */
.L_x_616:
[----:B---3-5:R3:W4:Y:S01]  /*190a0*/  SHFL.IDX PT, R7, R3, 0x1, 0x181f ;  /* 0x00381f0003077f89 */ /* 0x02872200000e0000 */
[----:B------:R-:W-:Y:S03]  /*190b0*/  BSSY B1, `(.L_x_618) ;  /* 0x000000c000017945 */ /* 0x000fe60003800000 */
[----:B------:R3:W0:Y:S01]  /*190c0*/  SHFL.IDX PT, R5, R46, 0x1, 0x181f ;  /* 0x00381f002e057f89 */ /* 0x00062200000e0000 */
[----:B------:R-:W-:Y:S05]  /*190d0*/  @P0 BRA `(.L_x_619) ;  /* 0x0000000000240947 */ /* 0x000fea0003800000 */
[----:B------:R-:W-:Y:S02]  /*190e0*/  ULDC UR4, c[0x0][0xac8] ;  /* 0x0002b20000047ab9 */ /* 0x000fe40000000800 */
[----:B------:R-:W-:Y:S02]  /*190f0*/  ISETP.GE.AND P3, PT, R198, UR4, PT ;  /* 0x00000004c6007c0c */ /* 0x000fe4000bf66270 */
[----:B------:R-:W-:-:S11]  /*19100*/  ISETP.GE.AND P4, PT, R200, UR4, PT ;  /* 0x00000004c8007c0c */ /* 0x000fd6000bf86270 */
[-C--:B0-----:R-:W-:Y:S02]  /*19110*/  @!P3 LEA R4, P0, R198, R5.reuse, 0x1 ;  /* 0x00000005c604b211 */ /* 0x081fe400078008ff */
[----:B------:R-:W-:Y:S02]  /*19120*/  @!P4 LEA R6, P2, R200, R5, 0x1 ;  /* 0x00000005c806c211 */ /* 0x000fe400078408ff */
[-C--:B----4-:R-:W-:Y:S02]  /*19130*/  @!P3 LEA.HI.X R5, R198, R7.reuse, R105, 0x1, P0 ;  /* 0x00000007c605b211 */ /* 0x090fe400000f0c69 */
[----:B------:R-:W-:-:S03]  /*19140*/  @!P4 LEA.HI.X R7, R200, R7, R104, 0x1, P2 ;  /* 0x00000007c807c211 */ /* 0x000fc600010f0c68 */
[----:B------:R0:W-:Y:S04]  /*19150*/  @!P3 ST.E.128 desc[UR58][R4.64], R8 ;  /* 0x000000080400b985 */ /* 0x0001e8000c101d3a */
[----:B------:R0:W-:Y:S02]  /*19160*/  @!P4 ST.E.128 desc[UR58][R6.64], R32 ;  /* 0x000000200600c985 */ /* 0x0001e4000c101d3a */
.L_x_619:
[----:B------:R-:W-:Y:S05]  /*19170*/  BSYNC B1 ;  /* 0x0000000000017941 */ /* 0x000fea0003800000 */
.L_x_618:
[----:B0---4-:R0:W4:Y:S01]  /*19180*/  SHFL.IDX PT, R7, R3, 0x2, 0x181f ;  /* 0x00581f0003077f89 */ /* 0x01112200000e0000 */
        /* <DEDUP_REMOVED lines=12> */
.L_x_621:
[----:B------:R-:W-:Y:S05]  /*19250*/  BSYNC B1 ;  /* 0x0000000000017941 */ /* 0x000fea0003800000 */
.L_x_620:
[----:B------:R-:W-:Y:S01]  /*19260*/  VIADD R0, R48, 0x60 ;  /* 0x0000006030007836 */ /* 0x000fe20000000000 */
[----:B0--3--:R-:W0:Y:S04]  /*19270*/  SHFL.IDX PT, R3, R3, 0x3, 0x181f ;  /* 0x00781f0003037f89 */ /* 0x009e2800000e0000 */
[----:B------:R-:W-:Y:S01]  /*19280*/  ISETP.GE.AND P0, PT, R0, R101, PT ;  /* 0x000000650000720c */ /* 0x000fe20003f06270 */
[----:B----4-:R3:W4:-:S12]  /*19290*/  SHFL.IDX PT, R7, R46, 0x3, 0x181f ;  /* 0x00781f002e077f89 */ /* 0x01071800000e0000 */
[----:B---3--:R-:W-:Y:S05]  /*192a0*/  @P0 BRA `(.L_x_622) ;  /* 0x00000018002c0947 */ /* 0x008fea0003800000 */
[----:B------:R-:W-:Y:S02]  /*192b0*/  ULDC UR4, c[0x0][0xac8] ;  /* 0x0002b20000047ab9 */ /* 0x000fe40000000800 */
[----:B------:R-:W-:-:S13]  /*192c0*/  ISETP.GE.AND P1, PT, R198, UR4, PT ;  /* 0x00000004c6007c0c */ /* 0x000fda000bf26270 */
[----:B----4-:R-:W-:-:S04]  /*192d0*/  @!P1 LEA R4, P0, R198, R7, 0x1 ;  /* 0x00000007c6049211 */ /* 0x010fc800078008ff */
        /* <DEDUP_REMOVED lines=8> */
.L_x_615:
        /* <DEDUP_REMOVED lines=11> */
[----:B------:R-:W-:Y:S01]  /*19410*/  IMAD.MOV.U32 R3, RZ, RZ, R25 ;  /* 0x000000ffff037224 */ /* 0x000fe200078e0019 */
[----:B------:R-:W-:Y:S01]  /*19420*/  SHF.R.S32.HI R13, RZ, 0x1f, R210 ;  /* 0x0000001fff0d7819 */ /* 0x000fe200000114d2 */
[----:B------:R-:W-:Y:S01]  /*19430*/  IMAD.IADD R5, R5, 0x1, R103 ;  /* 0x0000000105057824 */ /* 0x000fe200078e0267 */
[----:B------:R-:W-:-:S02]  /*19440*/  SHF.R.S32.HI R24, RZ, 0x1f, R211 ;  /* 0x0000001fff187819 */ /* 0x000fc400000114d3 */
[----:B------:R-:W-:Y:S01]  /*19450*/  SHF.R.S32.HI R26, RZ, 0x1f, R212 ;  /* 0x0000001fff1a7819 */ /* 0x000fe200000114d4 */
[C---:B------:R-:W-:Y:S01]  /*19460*/  IMAD.WIDE.U32 R4, R199.reuse, UR4, R4 ;  /* 0x00000004c7047c25 */ /* 0x040fe2000f8e0004 */
[----:B------:R-:W-:Y:S02]  /*19470*/  SHF.R.S32.HI R27, RZ, 0x1f, R213 ;  /* 0x0000001fff1b7819 */ /* 0x000fe400000114d5 */
[----:B------:R-:W-:Y:S01]  /*19480*/  SHF.R.S32.HI R28, RZ, 0x1f, R214 ;  /* 0x0000001fff1c7819 */ /* 0x000fe200000114d6 */
[----:B------:R-:W-:Y:S01]  /*19490*/  IMAD R5, R199, UR5, R5 ;  /* 0x00000005c7057c24 */ /* 0x000fe2000f8e0205 */
[----:B------:R-:W-:Y:S01]  /*194a0*/  ULDC.64 UR4, c[0x0][0xb40] ;  /* 0x0002d00000047ab9 */ /* 0x000fe20000000a00 */
[----:B------:R-:W-:Y:S01]  /*194b0*/  SHF.R.S32.HI R29, RZ, 0x1f, R215 ;  /* 0x0000001fff1d7819 */ /* 0x000fe200000114d7 */
[----:B------:R-:W-:Y:S01]  /*194c0*/  IMAD R0, R0, UR4, RZ ;  /* 0x0000000400007c24 */ /* 0x000fe2000f8e02ff */
[----:B------:R-:W-:Y:S01]  /*194d0*/  SHF.R.S32.HI R30, RZ, 0x1f, R216 ;  /* 0x0000001fff1e7819 */ /* 0x000fe200000114d8 */
[----:B0-----:R-:W-:Y:S01]  /*194e0*/  @P4 IMAD.HI.U32 R6, R25, R6, RZ ;  /* 0x0000000619064227 */ /* 0x001fe200078e00ff */
[----:B------:R-:W-:-:S02]  /*194f0*/  SHF.R.S32.HI R31, RZ, 0x1f, R217 ;  /* 0x0000001fff1f7819 */ /* 0x000fc400000114d9 */
[----:B------:R-:W-:Y:S01]  /*19500*/  SHF.R.S32.HI R32, RZ, 0x1f, R218 ;  /* 0x0000001fff207819 */ /* 0x000fe200000114da */
[C---:B------:R-:W-:Y:S01]  /*19510*/  IMAD R7, R203.reuse, UR5, R0 ;  /* 0x00000005cb077c24 */ /* 0x040fe2000f8e0200 */
[----:B------:R-:W-:Y:S01]  /*19520*/  SHF.R.S32.HI R33, RZ, 0x1f, R219 ;  /* 0x0000001fff217819 */ /* 0x000fe200000114db */
[----:B------:R-:W-:Y:S01]  /*19530*/  IMAD.WIDE.U32 R4, R203, UR4, R4 ;  /* 0x00000004cb047c25 */ /* 0x000fe2000f8e0004 */
[----:B-1----:R-:W-:Y:S01]  /*19540*/  @P4 SHF.R.U32.HI R3, RZ, R9, R6 ;  /* 0x00000009ff034219 */ /* 0x002fe20000011606 */
[----:B------:R-:W-:Y:S01]  /*19550*/  ULDC.64 UR4, c[0x0][0xb48] ;  /* 0x0002d20000047ab9 */ /* 0x000fe20000000a00 */
[----:B------:R-:W-:Y:S01]  /*19560*/  SHF.R.S32.HI R34, RZ, 0x1f, R220 ;  /* 0x0000001fff227819 */ /* 0x000fe200000114dc */
[----:B------:R-:W-:Y:S01]  /*19570*/  IMAD.IADD R5, R5, 0x1, R7 ;  /* 0x0000000105057824 */ /* 0x000fe200078e0207 */
[--C-:B------:R-:W-:Y:S01]  /*19580*/  SHF.R.S32.HI R0, RZ, 0x1f, R3.reuse ;  /* 0x0000001fff007819 */ /* 0x100fe20000011403 */
[----:B------:R-:W-:Y:S01]  /*19590*/  IMAD.MOV R7, RZ, RZ, -R3 ;  /* 0x000000ffff077224 */ /* 0x000fe200078e0a03 */
[----:B------:R-:W-:Y:S01]  /*195a0*/  SHF.R.S32.HI R35, RZ, 0x1f, R221 ;  /* 0x0000001fff237819 */ /* 0x000fe200000114dd */
[----:B------:R-:W-:Y:S01]  /*195b0*/  IMAD.WIDE.U32 R4, R209, UR4, R4 ;  /* 0x00000004d1047c25 */ /* 0x000fe2000f8e0004 */
[----:B------:R-:W-:-:S02]  /*195c0*/  SHF.R.S32.HI R98, RZ, 0x1f, R222 ;  /* 0x0000001fff627819 */ /* 0x000fc400000114de */
[----:B------:R-:W-:Y:S01]  /*195d0*/  SHF.R.S32.HI R99, RZ, 0x1f, R223 ;  /* 0x0000001fff637819 */ /* 0x000fe200000114df */
[----:B------:R-:W-:Y:S01]  /*195e0*/  IMAD R7, R102, R7, R25 ;  /* 0x0000000766077224 */ /* 0x000fe200078e0219 */
[----:B------:R-:W-:Y:S01]  /*195f0*/  SHF.R.S32.HI R14, RZ, 0x1f, R224 ;  /* 0x0000001fff0e7819 */ /* 0x000fe200000114e0 */
        /* <DEDUP_REMOVED lines=12> */
[----:B------:R-:W-:Y:S01]  /*196c0*/  LEA R0, P1, R4, UR4, 0x2 ;  /* 0x0000000404007c11 */ /* 0x000fe2000f8210ff */
[----:B------:R-:W-:-:S03]  /*196d0*/  VIADD R6, R2, 0x34820 ;  /* 0x0003482002067836 */ /* 0x000fc60000000000 */
[----:B------:R-:W-:Y:S02]  /*196e0*/  LEA.HI.X R3, R4, UR5, R3, 0x2, P1 ;  /* 0x0000000504037c11 */ /* 0x000fe400088f1403 */
[----:B------:R-:W-:Y:S01]  /*196f0*/  PRMT R6, RZ, 0x654, R6 ;  /* 0x00000654ff067816 */ /* 0x000fe20000000006 */
[----:B------:R0:W1:Y:S03]  /*19700*/  SHFL.IDX PT, R4, R0, RZ, 0x1c1f ;  /* 0x001c1fff00047589 */ /* 0x00006600000e0000 */
[----:B------:R0:W-:Y:S01]  /*19710*/  SYNCS.ARRIVE.TRANS64.RED.A1T0 RZ, [R6+URZ], RZ ;  /* 0x000000ff06ff79a7 */ /* 0x0001e2000810043f */
[----:B------:R0:W2:Y:S01]  /*19720*/  SHFL.IDX PT, R5, R3, RZ, 0x1c1f ;  /* 0x001c1fff03057589 */ /* 0x0000a200000e0000 */
[----:B------:R-:W-:Y:S05]  /*19730*/  @P0 BRA `(.L_x_624) ;  /* 0x0000000400000947 */ /* 0x000fea0003800000 */
[----:B------:R-:W-:Y:S02]  /*19740*/  ULDC UR4, c[0x0][0xac8] ;  /* 0x0002b20000047ab9 */ /* 0x000fe40000000800 */
[----:B------:R-:W-:Y:S02]  /*19750*/  ISETP.GE.AND P3, PT, R225, UR4, PT ;  /* 0x00000004e1007c0c */ /* 0x000fe4000bf66270 */
[----:B------:R-:W-:Y:S02]  /*19760*/  ISETP.GE.AND P2, PT, R210, UR4, PT ;  /* 0x00000004d2007c0c */ /* 0x000fe4000bf46270 */
[----:B------:R-:W-:Y:S02]  /*19770*/  ISETP.GE.AND P1, PT, R224, UR4, PT ;  /* 0x00000004e0007c0c */ /* 0x000fe4000bf26270 */
[----:B------:R-:W-:Y:S02]  /*19780*/  ISETP.GE.AND P0, PT, R223, UR4, PT ;  /* 0x00000004df007c0c */ /* 0x000fe4000bf06270 */
[----:B------:R-:W-:-:S05]  /*19790*/  ISETP.GE.AND P4, PT, R221, UR4, PT ;  /* 0x00000004dd007c0c */ /* 0x000fca000bf86270 */
[----:B012---:R-:W-:-:S04]  /*197a0*/  @!P3 IMAD.WIDE R6, R225, 0x4, R4 ;  /* 0x00000004e106b825 */ /* 0x007fc800078e0204 */
[-C--:B------:R-:W-:Y:S01]  /*197b0*/  @!P1 LEA R8, P5, R224, R4.reuse, 0x2 ;  /* 0x00000004e0089211 */ /* 0x080fe200078a10ff */
[----:B------:R0:W-:Y:S01]  /*197c0*/  @!P3 ST.E.64 desc[UR58][R6.64], R20 ;  /* 0x000000140600b985 */ /* 0x0001e2000c101b3a */
[----:B------:R-:W-:Y:S02]  /*197d0*/  ISETP.GE.AND P3, PT, R222, UR4, PT ;  /* 0x00000004de007c0c */ /* 0x000fe4000bf66270 */
[----:B------:R-:W-:Y:S02]  /*197e0*/  @!P1 LEA.HI.X R9, R224, R5, R14, 0x2, P5 ;  /* 0x00000005e0099211 */ /* 0x000fe400028f140e */
[----:B------:R-:W-:Y:S02]  /*197f0*/  ISETP.GE.AND P5, PT, R220, UR4, PT ;  /* 0x00000004dc007c0c */ /* 0x000fe4000bfa6270 */
[----:B0-----:R-:W-:-:S04]  /*19800*/  @!P2 LEA R6, P6, R210, R4, 0x2 ;  /* 0x00000004d206a211 */ /* 0x001fc800078c10ff */
[----:B------:R-:W-:Y:S02]  /*19810*/  @!P2 LEA.HI.X R7, R210, R5, R13, 0x2, P6 ;  /* 0x00000005d207a211 */ /* 0x000fe400030f140d */
[----:B------:R-:W-:-:S03]  /*19820*/  @!P0 LEA R10, P6, R223, R4, 0x2 ;  /* 0x00000004df0a8211 */ /* 0x000fc600078c10ff */
[----:B------:R0:W-:Y:S01]  /*19830*/  @!P2 ST.E.64 desc[UR58][R6.64], R88 ;  /* 0x000000580600a985 */ /* 0x0001e2000c101b3a */
[----:B------:R-:W-:Y:S02]  /*19840*/  @!P0 LEA.HI.X R11, R223, R5, R99, 0x2, P6 ;  /* 0x00000005df0b8211 */ /* 0x000fe400030f1463 */
[----:B------:R-:W-:Y:S01]  /*19850*/  ISETP.GE.AND P2, PT, R219, UR4, PT ;  /* 0x00000004db007c0c */ /* 0x000fe2000bf46270 */
[----:B------:R1:W-:Y:S01]  /*19860*/  @!P1 ST.E.64 desc[UR58][R8.64], R90 ;  /* 0x0000005a08009985 */ /* 0x0003e2000c101b3a */
[----:B------:R-:W-:-:S03]  /*19870*/  ISETP.GE.AND P1, PT, R218, UR4, PT ;  /* 0x00000004da007c0c */ /* 0x000fc6000bf26270 */
[----:B------:R2:W-:Y:S01]  /*19880*/  @!P0 ST.E.64 desc[UR58][R10.64], R36 ;  /* 0x000000240a008985 */ /* 0x0005e2000c101b3a */
[CC--:B0-----:R-:W-:Y:S02]  /*19890*/  @!P3 LEA R6, P6, R222.reuse, R4.reuse, 0x2 ;  /* 0x00000004de06b211 */ /* 0x0c1fe400078c10ff */
[CC--:B-1----:R-:W-:Y:S02]  /*198a0*/  @!P4 LEA R8, P0, R221.reuse, R4.reuse, 0x2 ;  /* 0x00000004dd08c211 */ /* 0x0c2fe400078010ff */
[-C--:B------:R-:W-:Y:S02]  /*198b0*/  @!P3 LEA.HI.X R7, R222, R5.reuse, R98, 0x2, P6 ;  /* 0x00000005de07b211 */ /* 0x080fe400030f1462 */
[----:B------:R-:W-:Y:S02]  /*198c0*/  @!P4 LEA.HI.X R9, R221, R5, R35, 0x2, P0 ;  /* 0x00000005dd09c211 */ /* 0x000fe400000f1423 */
[----:B------:R-:W-:Y:S01]  /*198d0*/  ISETP.GE.AND P0, PT, R217, UR4, PT ;  /* 0x00000004d9007c0c */ /* 0x000fe2000bf06270 */
[----:B------:R0:W-:Y:S01]  /*198e0*/  @!P3 ST.E.64 desc[UR58][R6.64], R40 ;  /* 0x000000280600b985 */ /* 0x0001e2000c101b3a */
[----:B--2---:R-:W-:-:S02]  /*198f0*/  @!P5 LEA R10, P6, R220, R4, 0x2 ;  /* 0x00000004dc0ad211 */ /* 0x004fc400078c10ff */
[----:B------:R-:W-:Y:S01]  /*19900*/  ISETP.GE.AND P3, PT, R216, UR4, PT ;  /* 0x00000004d8007c0c */ /* 0x000fe2000bf66270 */
[----:B------:R1:W-:Y:S01]  /*19910*/  @!P4 ST.E.64 desc[UR58][R8.64], R44 ;  /* 0x0000002c0800c985 */ /* 0x0003e2000c101b3a */
[----:B------:R-:W-:-:S05]  /*19920*/  @!P5 LEA.HI.X R11, R220, R5, R34, 0x2, P6 ;  /* 0x00000005dc0bd211 */ /* 0x000fca00030f1422 */
[----:B------:R2:W-:Y:S01]  /*19930*/  @!P5 ST.E.64 desc[UR58][R10.64], R48 ;  /* 0x000000300a00d985 */ /* 0x0005e2000c101b3a */
[CC--:B0-----:R-:W-:Y:S02]  /*19940*/  @!P2 LEA R6, P4, R219.reuse, R4.reuse, 0x2 ;  /* 0x00000004db06a211 */ /* 0x0c1fe400078810ff */
[CC--:B-1----:R-:W-:Y:S02]  /*19950*/  @!P1 LEA R8, P5, R218.reuse, R4.reuse, 0x2 ;  /* 0x00000004da089211 */ /* 0x0c2fe400078a10ff */
[-C--:B------:R-:W-:Y:S02]  /*19960*/  @!P2 LEA.HI.X R7, R219, R5.reuse, R33, 0x2, P4 ;  /* 0x00000005db07a211 */ /* 0x080fe400020f1421 */
[----:B------:R-:W-:Y:S02]  /*19970*/  ISETP.GE.AND P4, PT, R215, UR4, PT ;  /* 0x00000004d7007c0c */ /* 0x000fe4000bf86270 */
[----:B--2---:R-:W-:Y:S01]  /*19980*/  @!P0 LEA R10, P6, R217, R4, 0x2 ;  /* 0x00000004d90a8211 */ /* 0x004fe200078c10ff */
[----:B------:R0:W-:Y:S01]  /*19990*/  @!P2 ST.E.64 desc[UR58][R6.64], R52 ;  /* 0x000000340600a985 */ /* 0x0001e2000c101b3a */
[----:B------:R-:W-:-:S02]  /*199a0*/  @!P1 LEA.HI.X R9, R218, R5, R32, 0x2, P5 ;  /* 0x00000005da099211 */ /* 0x000fc400028f1420 */
[----:B------:R-:W-:Y:S02]  /*199b0*/  @!P0 LEA.HI.X R11, R217, R5, R31, 0x2, P6 ;  /* 0x00000005d90b8211 */ /* 0x000fe400030f141f */
[----:B------:R-:W-:Y:S01]  /*199c0*/  ISETP.GE.AND P2, PT, R214, UR4, PT ;  /* 0x00000004d6007c0c */ /* 0x000fe2000bf46270 */
[----:B------:R1:W-:Y:S01]  /*199d0*/  @!P1 ST.E.64 desc[UR58][R8.64], R56 ;  /* 0x0000003808009985 */ /* 0x0003e2000c101b3a */
[----:B------:R-:W-:-:S03]  /*199e0*/  ISETP.GE.AND P1, PT, R213, UR4, PT ;  /* 0x00000004d5007c0c */ /* 0x000fc6000bf26270 */
[----:B------:R2:W-:Y:S01]  /*199f0*/  @!P0 ST.E.64 desc[UR58][R10.64], R60 ;  /* 0x0000003c0a008985 */ /* 0x0005e2000c101b3a */
[----:B------:R-:W-:Y:S02]  /*19a00*/  ISETP.GE.AND P0, PT, R212, UR4, PT ;  /* 0x00000004d4007c0c */ /* 0x000fe4000bf06270 */
[----:B0-----:R-:W-:-:S04]  /*19a10*/  @!P3 LEA R6, P5, R216, R4, 0x2 ;  /* 0x00000004d806b211 */ /* 0x001fc800078a10ff */
[-C--:B------:R-:W-:Y:S02]  /*19a20*/  @!P3 LEA.HI.X R7, R216, R5.reuse, R30, 0x2, P5 ;  /* 0x00000005d807b211 */ /* 0x080fe400028f141e */
[----:B------:R-:W-:Y:S02]  /*19a30*/  ISETP.GE.AND P5, PT, R211, UR4, PT ;  /* 0x00000004d3007c0c */ /* 0x000fe4000bfa6270 */
[CC--:B-1----:R-:W-:Y:S01]  /*19a40*/  @!P4 LEA R8, P6, R215.reuse, R4.reuse, 0x2 ;  /* 0x00000004d708c211 */ /* 0x0c2fe200078c10ff */
[----:B------:R0:W-:Y:S03]  /*19a50*/  @!P3 ST.E.64 desc[UR58][R6.64], R64 ;  /* 0x000000400600b985 */ /* 0x0001e6000c101b3a */
[----:B------:R-:W-:Y:S02]  /*19a60*/  @!P4 LEA.HI.X R9, R215, R5, R29, 0x2, P6 ;  /* 0x00000005d709c211 */ /* 0x000fe400030f141d */
[----:B--2---:R-:W-:-:S03]  /*19a70*/  @!P1 LEA R10, P6, R213, R4, 0x2 ;  /* 0x00000004d50a9211 */ /* 0x004fc600078c10ff */
[----:B------:R1:W-:Y:S01]  /*19a80*/  @!P4 ST.E.64 desc[UR58][R8.64], R68 ;  /* 0x000000440800c985 */ /* 0x0003e2000c101b3a */
[----:B------:R-:W-:Y:S02]  /*19a90*/  @!P1 LEA.HI.X R11, R213, R5, R27, 0x2, P6 ;  /* 0x00000005d50b9211 */ /* 0x000fe400030f141b */
[----:B0-----:R-:W-:-:S04]  /*19aa0*/  @!P2 LEA R6, P3, R214, R4, 0x2 ;  /* 0x00000004d606a211 */ /* 0x001fc800078610ff */
[----:B------:R-:W-:Y:S02]  /*19ab0*/  @!P2 LEA.HI.X R7, R214, R5, R28, 0x2, P3 ;  /* 0x00000005d607a211 */ /* 0x000fe400018f141c */
[----:B-1----:R-:W-:-:S03]  /*19ac0*/  @!P0 LEA R8, P4, R212, R4, 0x2 ;  /* 0x00000004d4088211 */ /* 0x002fc600078810ff */
[----:B------:R3:W-:Y:S01]  /*19ad0*/  @!P2 ST.E.64 desc[UR58][R6.64], R72 ;  /* 0x000000480600a985 */ /* 0x0007e2000c101b3a */
[C---:B------:R-:W-:Y:S02]  /*19ae0*/  @!P5 LEA R4, P3, R211.reuse, R4, 0x2 ;  /* 0x00000004d304d211 */ /* 0x040fe400078610ff */
[-C--:B------:R-:W-:Y:S01]  /*19af0*/  @!P0 LEA.HI.X R9, R212, R5.reuse, R26, 0x2, P4 ;  /* 0x00000005d4098211 */ /* 0x080fe200020f141a */
[----:B------:R3:W-:Y:S01]  /*19b00*/  @!P1 ST.E.64 desc[UR58][R10.64], R76 ;  /* 0x0000004c0a009985 */ /* 0x0007e2000c101b3a */
[----:B------:R-:W-:-:S03]  /*19b10*/  @!P5 LEA.HI.X R5, R211, R5, R24, 0x2, P3 ;  /* 0x00000005d305d211 */ /* 0x000fc600018f1418 */
[----:B------:R3:W-:Y:S04]  /*19b20*/  @!P0 ST.E.64 desc[UR58][R8.64], R80 ;  /* 0x0000005008008985 */ /* 0x0007e8000c101b3a */
[----:B------:R3:W-:Y:S02]  /*19b30*/  @!P5 ST.E.64 desc[UR58][R4.64], R84 ;  /* 0x000000540400d985 */ /* 0x0007e4000c101b3a */
.L_x_624:
[----:B------:R-:W-:Y:S05]  /*19b40*/  BSYNC B1 ;  /* 0x0000000000017941 */ /* 0x000fea0003800000 */
.L_x_623:
[----:B------:R-:W-:Y:S01]  /*19b50*/  ISETP.GE.AND P0, PT, R12, R101, PT ;  /* 0x000000650c00720c */ /* 0x000fe20003f06270 */
[----:B--23--:R2:W3:Y:S04]  /*19b60*/  SHFL.IDX PT, R5, R3, 0x1, 0x1c1f ;  /* 0x003c1f0003057f89 */ /* 0x00c4e800000e0000 */
[----:B-1----:R2:W1:Y:S08]  /*19b70*/  SHFL.IDX PT, R4, R0, 0x1, 0x1c1f ;  /* 0x003c1f0000047f89 */ /* 0x00247000000e0000 */
[----:B--2---:R-:W-:Y:S05]  /*19b80*/  @P0 BRA `(.L_x_622) ;  /* 0x0000000c00f40947 */ /* 0x004fea0003800000 */
[----:B------:R-:W-:Y:S02]  /*19b90*/  ULDC UR4, c[0x0][0xac8] ;  /* 0x0002b20000047ab9 */ /* 0x000fe40000000800 */
[----:B------:R-:W-:Y:S02]  /*19ba0*/  ISETP.GE.AND P1, PT, R210, UR4, PT ;  /* 0x00000004d2007c0c */ /* 0x000fe4000bf26270 */
[----:B------:R-:W-:Y:S02]  /*19bb0*/  ISETP.GE.AND P0, PT, R224, UR4, PT ;  /* 0x00000004e0007c0c */ /* 0x000fe4000bf06270 */
[----:B------:R-:W-:Y:S02]  /*19bc0*/  ISETP.GE.AND P2, PT, R225, UR4, PT ;  /* 0x00000004e1007c0c */ /* 0x000fe4000bf46270 */
[----:B------:R-:W-:Y:S02]  /*19bd0*/  ISETP.GE.AND P4, PT, R222, UR4, PT ;  /* 0x00000004de007c0c */ /* 0x000fe4000bf86270 */
[----:B------:R-:W-:-:S05]  /*19be0*/  ISETP.GE.AND P3, PT, R223, UR4, PT ;  /* 0x00000004df007c0c */ /* 0x000fca000bf66270 */
[-C--:B-1----:R-:W-:Y:S02]  /*19bf0*/  @!P1 LEA R8, P5, R210, R4.reuse, 0x2 ;  /* 0x00000004d2089211 */ /* 0x082fe400078a10ff */
[-C--:B------:R-:W-:Y:S02]  /*19c00*/  @!P0 LEA R10, P6, R224, R4.reuse, 0x2 ;  /* 0x00000004e00a8211 */ /* 0x080fe400078c10ff */
[-C--:B---3--:R-:W-:Y:S01]  /*19c10*/  @!P1 LEA.HI.X R9, R210, R5.reuse, R13, 0x2, P5 ;  /* 0x00000005d2099211 */ /* 0x088fe200028f140d */
[----:B0-----:R-:W-:Y:S01]  /*19c20*/  @!P2 IMAD.WIDE R6, R225, 0x4, R4 ;  /* 0x00000004e106a825 */ /* 0x001fe200078e0204 */
        /* <DEDUP_REMOVED lines=26> */
[----:B--2---:R-:W-:Y:S01]  /*19dd0*/  @!P3 LEA R12, P5, R217, R4, 0x2 ;  /* 0x00000004d90cb211 */ /* 0x004fe200078a10ff */
[----:B------:R0:W-:Y:S01]  /*19de0*/  @!P1 ST.E.64 desc[UR58][R8.64], R54 ;  /* 0x0000003608009985 */ /* 0x0001e2000c101b3a */
[----:B------:R-:W-:Y:S02]  /*19df0*/  ISETP.GE.AND P1, PT, R214, UR4, PT ;  /* 0x00000004d6007c0c */ /* 0x000fe4000bf26270 */
[----:B------:R-:W-:Y:S01]  /*19e00*/  ISETP.GE.AND P0, PT, R213, UR4, PT ;  /* 0x00000004d5007c0c */ /* 0x000fe2000bf06270 */
[----:B------:R1:W-:Y:S01]  /*19e10*/  @!P2 ST.E.64 desc[UR58][R10.64], R58 ;  /* 0x0000003a0a00a985 */ /* 0x0003e2000c101b3a */
[----:B------:R-:W-:-:S02]  /*19e20*/  ISETP.GE.AND P2, PT, R215, UR4, PT ;  /* 0x00000004d7007c0c */ /* 0x000fc4000bf46270 */
[-C--:B------:R-:W-:Y:S02]  /*19e30*/  @!P3 LEA.HI.X R13, R217, R5.reuse, R31, 0x2, P5 ;  /* 0x00000005d90db211 */ /* 0x080fe400028f141f */
[----:B------:R-:W-:Y:S02]  /*19e40*/  ISETP.GE.AND P5, PT, R212, UR4, PT ;  /* 0x00000004d4007c0c */ /* 0x000fe4000bfa6270 */
[CC--:B---3--:R-:W-:Y:S01]  /*19e50*/  @!P4 LEA R14, P6, R216.reuse, R4.reuse, 0x2 ;  /* 0x00000004d80ec211 */ /* 0x0c8fe200078c10ff */
        /* <DEDUP_REMOVED lines=17> */
[----:B------:R-:W-:-:S04]  /*19f70*/  LEA R4, P0, R211, R4, 0x2 ;  /* 0x00000004d3047211 */ /* 0x000fc800078010ff */
[----:B------:R-:W-:-:S05]  /*19f80*/  LEA.HI.X R5, R211, R5, R24, 0x2, P0 ;  /* 0x00000005d3057211 */ /* 0x000fca00000f1418 */
[----:B------:R4:W-:Y:S01]  /*19f90*/  ST.E.64 desc[UR58][R4.64], R86 ;  /* 0x0000005604007985 */ /* 0x0009e2000c101b3a */
[----:B------:R-:W-:Y:S05]  /*19fa0*/  BRA `(.L_x_622) ;  /* 0x0000000800ec7947 */ /* 0x000fea0003800000 */
.L_x_613:
[----:B------:R-:W-:Y:S01]  /*19fb0*/  ULDC.64 UR6, c[0x0][0xc08] ;  /* 0x0003020000067ab9 */ /* 0x000fe20000000a00 */
[----:B------:R-:W-:Y:S01]  /*19fc0*/  ULDC.64 UR4, c[0x0][0xc00] ;  /* 0x0003000000047ab9 */ /* 0x000fe20000000a00 */
[----:B------:R-:W-:Y:S01]  /*19fd0*/  ISETP.NE.U32.AND P1, PT, RZ, UR6, PT ;  /* 0x00000006ff007c0c */ /* 0x000fe2000bf25070 */
[----:B------:R-:W-:Y:S01]  /*19fe0*/  IMAD.MOV.U32 R3, RZ, RZ, RZ ;  /* 0x000000ffff037224 */ /* 0x000fe200078e00ff */
[----:B------:R-:W-:Y:S02]  /*19ff0*/  ISETP.NE.U32.AND P0, PT, RZ, UR4, PT ;  /* 0x00000004ff007c0c */ /* 0x000fe4000bf05070 */
[----:B------:R-:W-:Y:S02]  /*1a000*/  ISETP.NE.AND.EX P1, PT, RZ, UR7, PT, P1 ;  /* 0x00000007ff007c0c */ /* 0x000fe4000bf25310 */
[----:B------:R-:W-:Y:S02]  /*1a010*/  IADD3 R4, P2, R204, UR4, RZ ;  /* 0x00000004cc047c10 */ /* 0x000fe4000ff5e0ff */
[----:B------:R-:W-:-:S02]  /*1a020*/  ISETP.NE.AND.EX P0, PT, RZ, UR5, PT, P0 ;  /* 0x00000005ff007c0c */ /* 0x000fc4000bf05300 */
[----:B------:R-:W-:Y:S01]  /*1a030*/  IADD3.X R5, R205, UR5, RZ, P2, !PT ;  /* 0x00000005cd057c10 */ /* 0x000fe200097fe4ff */
[----:B------:R-:W-:Y:S02]  /*1a040*/  ULDC UR4, c[0x0][0xa88] ;  /* 0x0002a20000047ab9 */ /* 0x000fe40000000800 */
[----:B------:R-:W-:-:S04]  /*1a050*/  IMAD.U32 R0, RZ, RZ, UR4 ;  /* 0x00000004ff007e24 */ /* 0x000fc8000f8e00ff */
[----:B------:R-:W-:-:S04]  /*1a060*/  @P1 IADD3 R204, P2, R204, UR6, RZ ;  /* 0x00000006cccc1c10 */ /* 0x000fc8000ff5e0ff */
[----:B------:R-:W-:Y:S01]  /*1a070*/  @P1 IADD3.X R205, R205, UR7, RZ, P2, !PT ;  /* 0x00000007cdcd1c10 */ /* 0x000fe200097fe4ff */
[----:B------:R3:W5:Y:S04]  /*1a080*/  @P0 LDG.E R3, desc[UR58][R4.64] ;  /* 0x0000003a04030981 */ /* 0x000768000c1e1900 */
[----:B------:R3:W5:Y:S01]  /*1a090*/  @P1 LDG.E R0, desc[UR58][R204.64] ;  /* 0x0000003acc001981 */ /* 0x000762000c1e1900 */
[----:B------:R-:W-:Y:S01]  /*1a0a0*/  ISETP.NE.AND P2, PT, R202, RZ, PT ;  /* 0x000000ffca00720c */ /* 0x000fe20003f45270 */
[----:B0-----:R-:W0:-:S12]  /*1a0b0*/  S2R R6, SR_TID.X ;  /* 0x0000000000067919 */ /* 0x001e180000002100 */
[----:B------:R-:W4:Y:S01]  /*1a0c0*/  @!P2 LDC R202, c[0x0][0xad4] ;  /* 0x0002b500ffcaab82 */ /* 0x000f220000000800 */
[----:B0-----:R-:W-:Y:S01]  /*1a0d0*/  VIADD R6, R6, 0xffffff80 ;  /* 0xffffff8006067836 */ /* 0x001fe20000000000 */
[----:B----4-:R-:W-:-:S04]  /*1a0e0*/  ISETP.GT.AND P2, PT, R202, 0x1, PT ;  /* 0x00000001ca00780c */ /* 0x010fc80003f44270 */
[----:B------:R-:W-:Y:S01]  /*1a0f0*/  ISETP.GT.AND P3, PT, R6, 0x7f, PT ;  /* 0x0000007f0600780c */ /* 0x000fe20003f64270 */
[----:B---3--:R-:W-:-:S12]  /*1a100*/  @P1 BRA `(.L_x_625) ;  /* 0x0000000000101947 */ /* 0x008fd80003800000 */
[----:B------:R-:W-:Y:S05]  /*1a110*/  @!P0 BRA `(.L_x_625) ;  /* 0x00000000000c8947 */ /* 0x000fea0003800000 */
[----:B------:R-:W3:Y:S04]  /*1a120*/  LDG.E R7, desc[UR58][R4.64] ;  /* 0x0000003a04077981 */ /* 0x000ee8000c1e1900 */
[----:B-----5:R-:W3:Y:S02]  /*1a130*/  LDG.E R0, desc[UR58][R4.64+0x4] ;  /* 0x0000043a04007981 */ /* 0x020ee4000c1e1900 */
[----:B---3--:R-:W-:-:S07]  /*1a140*/  IMAD.IADD R0, R0, 0x1, -R7 ;  /* 0x0000000100007824 */ /* 0x008fce00078e0a07 */
.L_x_625:
[----:B------:R-:W-:Y:S01]  /*1a150*/  BSSY B1, `(.L_x_626) ;  /* 0x0000037000017945 */ /* 0x000fe20003800000 */
[----:B------:R-:W-:Y:S02]  /*1a160*/  SEL R203, R203, RZ, !P0 ;  /* 0x000000ffcbcb7207 */ /* 0x000fe40004000000 */
[----:B------:R-:W-:Y:S02]  /*1a170*/  SEL R226, R226, RZ, !P0 ;  /* 0x000000ffe2e27207 */ /* 0x000fe40004000000 */
[----:B-----5:R-:W-:Y:S01]  /*1a180*/  SHF.R.S32.HI R26, RZ, 0x1f, R3 ;  /* 0x0000001fff1a7819 */ /* 0x020fe20000011403 */
[----:B------:R-:W-:Y:S06]  /*1a190*/  @P3 BRA `(.L_x_627) ;  /* 0x0000000000c83947 */ /* 0x000fec0003800000 */
[----:B------:R-:W0:Y:S01]  /*1a1a0*/  S2R R5, SR_TID.X ;  /* 0x0000000000057919 */ /* 0x000e220000002100 */
[----:B------:R-:W3:Y:S01]  /*1a1b0*/  LDC R29, c[0x0][0xbe8] ;  /* 0x0002fa00ff1d7b82 */ /* 0x000ee20000000800 */
[----:B0-----:R-:W-:Y:S02]  /*1a1c0*/  IMAD R4, R208, 0x80, R5 ;  /* 0x00000080d0047824 */ /* 0x001fe400078e0205 */
[----:B---3--:R-:W-:Y:S02]  /*1a1d0*/  IMAD R5, R0, R29, RZ ;  /* 0x0000001d00057224 */ /* 0x008fe400078e02ff */
[----:B------:R-:W-:-:S05]  /*1a1e0*/  VIADD R27, R4, 0xffffff80 ;  /* 0xffffff80041b7836 */ /* 0x000fca0000000000 */
[----:B------:R-:W-:-:S13]  /*1a1f0*/  ISETP.GE.AND P0, PT, R27, R5, PT ;  /* 0x000000051b00720c */ /* 0x000fda0003f06270 */
[----:B------:R-:W-:Y:S05]  /*1a200*/  @P0 BRA `(.L_x_627) ;  /* 0x0000000000ac0947 */ /* 0x000fea0003800000 */
[----:B------:R-:W-:Y:S01]  /*1a210*/  IMAD.MOV.U32 R24, RZ, RZ, 0x9b8 ;  /* 0x000009b8ff187424 */ /* 0x000fe200078e00ff */
[----:B------:R-:W-:Y:S01]  /*1a220*/  ISETP.GT.AND P0, PT, R202, 0x1, PT ;  /* 0x00000001ca00780c */ /* 0x000fe20003f04270 */
[----:B------:R-:W0:Y:S01]  /*1a230*/  LDC.64 R4, c[0x0][0xba8] ;  /* 0x0002ea00ff047b82 */ /* 0x000e220000000a00 */
[----:B------:R-:W-:Y:S01]  /*1a240*/  ISETP.NE.AND P1, PT, R29, 0x1, PT ;  /* 0x000000011d00780c */ /* 0x000fe20003f25270 */
[----:B------:R-:W-:Y:S01]  /*1a250*/  IMAD.MOV.U32 R21, RZ, RZ, R27 ;  /* 0x000000ffff157224 */ /* 0x000fe200078e001b */
[----:B------:R-:W-:Y:S02]  /*1a260*/  SEL R24, R24, 0x978, P0 ;  /* 0x0000097818187807 */ /* 0x000fe40000000000 */
[----:B------:R-:W-:-:S03]  /*1a270*/  SEL R209, R209, RZ, P0 ;  /* 0x000000ffd1d17207 */ /* 0x000fc60000000000 */
[----:B------:R-:W3:Y:S08]  /*1a280*/  LDC.64 R14, c[0x0][R24+0x220] ;  /* 0x00008800180e7b82 */ /* 0x000ef00000000a00 */
[----:B------:R-:W4:Y:S08]  /*1a290*/  LDC.64 R12, c[0x0][R24+0x218] ;  /* 0x00008600180c7b82 */ /* 0x000f300000000a00 */
[----:B------:R-:W5:Y:S08]  /*1a2a0*/  LDC.64 R8, c[0x0][R24+0x228] ;  /* 0x00008a0018087b82 */ /* 0x000f700000000a00 */
[----:B------:R-:W1:Y:S08]  /*1a2b0*/  LDC.64 R6, c[0x0][R24+0x210] ;  /* 0x0000840018067b82 */ /* 0x000e700000000a00 */
[----:B------:R-:W2:Y:S08]  /*1a2c0*/  @P1 LDC R20, c[0x0][0xbec] ;  /* 0x0002fb00ff141b82 */ /* 0x000eb00000000800 */
[----:B------:R-:W5:Y:S01]  /*1a2d0*/  @P1 LDC R31, c[0x0][0xbf0] ;  /* 0x0002fc00ff1f1b82 */ /* 0x000f620000000800 */
[----:B---3--:R-:W-:-:S07]  /*1a2e0*/  IMAD R15, R15, R203, RZ ;  /* 0x000000cb0f0f7224 */ /* 0x008fce00078e02ff */
[----:B0-----:R-:W0:Y:S01]  /*1a2f0*/  @!P0 LDC R4, c[0x0][0xb50] ;  /* 0x0002d400ff048b82 */ /* 0x001e220000000800 */
[----:B------:R-:W-:-:S04]  /*1a300*/  IMAD.WIDE.U32 R10, R14, R203, RZ ;  /* 0x000000cb0e0a7225 */ /* 0x000fc800078e00ff */
[----:B------:R-:W-:Y:S02]  /*1a310*/  IMAD R15, R14, R226, R15 ;  /* 0x000000e20e0f7224 */ /* 0x000fe400078e020f */
[----:B--2---:R-:W-:Y:S01]  /*1a320*/  @P1 IMAD.HI.U32 R20, R27, R20, RZ ;  /* 0x000000141b141227 */ /* 0x004fe200078e00ff */
[----:B------:R-:W2:Y:S03]  /*1a330*/  @!P0 LDC R5, c[0x0][0xb54] ;  /* 0x0002d500ff058b82 */ /* 0x000ea60000000800 */
[-C--:B----4-:R-:W-:Y:S02]  /*1a340*/  IMAD R25, R13, R199.reuse, RZ ;  /* 0x000000c70d197224 */ /* 0x090fe400078e02ff */
[----:B------:R-:W-:Y:S01]  /*1a350*/  IMAD.WIDE.U32 R12, R12, R199, RZ ;  /* 0x000000c70c0c7225 */ /* 0x000fe200078e00ff */
[----:B-----5:R-:W-:-:S03]  /*1a360*/  @P1 SHF.R.U32.HI R21, RZ, R31, R20 ;  /* 0x0000001fff151219 */ /* 0x020fc60000011614 */
[----:B------:R-:W-:Y:S01]  /*1a370*/  IMAD.IADD R25, R13, 0x1, R25 ;  /* 0x000000010d197824 */ /* 0x000fe200078e0219 */
[----:B------:R-:W-:Y:S01]  /*1a380*/  IADD3 R12, P1, P3, R10, R12, R3 ;  /* 0x0000000c0a0c7210 */ /* 0x000fe20007b3e003 */
[----:B------:R-:W-:Y:S02]  /*1a390*/  IMAD.IADD R15, R11, 0x1, R15 ;  /* 0x000000010b0f7824 */ /* 0x000fe400078e020f */
[----:B------:R-:W-:Y:S02]  /*1a3a0*/  IMAD.MOV R10, RZ, RZ, -R21 ;  /* 0x000000ffff0a7224 */ /* 0x000fe400078e0a15 */
[-C--:B------:R-:W-:Y:S02]  /*1a3b0*/  IMAD R13, R9, R209.reuse, RZ ;  /* 0x000000d1090d7224 */ /* 0x080fe400078e02ff */
[----:B------:R-:W-:-:S04]  /*1a3c0*/  IMAD.WIDE.U32 R8, R8, R209, RZ ;  /* 0x000000d108087225 */ /* 0x000fc800078e00ff */
[----:B------:R-:W-:Y:S01]  /*1a3d0*/  IMAD R11, R29, R10, R27 ;  /* 0x0000000a1d0b7224 */ /* 0x000fe200078e021b */
[----:B------:R-:W-:Y:S01]  /*1a3e0*/  IADD3.X R10, R15, R25, R26, P1, P3 ;  /* 0x000000190f0a7210 */ /* 0x000fe20000fe641a */
[----:B------:R-:W-:Y:S01]  /*1a3f0*/  IMAD.IADD R13, R9, 0x1, R13 ;  /* 0x00000001090d7824 */ /* 0x000fe200078e020d */
[----:B------:R-:W-:Y:S01]  /*1a400*/  IADD3 R8, P0, P1, R21, R12, R8 ;  /* 0x0000000c15087210 */ /* 0x000fe2000791e008 */
[----:B-1----:R-:W-:Y:S01]  /*1a410*/  IMAD R7, R7, R11, RZ ;  /* 0x0000000b07077224 */ /* 0x002fe200078e02ff */
[----:B------:R-:W-:-:S04]  /*1a420*/  SHF.R.S32.HI R21, RZ, 0x1f, R21 ;  /* 0x0000001fff157819 */ /* 0x000fc80000011415 */
[----:B------:R-:W-:Y:S02]  /*1a430*/  IADD3.X R9, R21, R10, R13, P0, P1 ;  /* 0x0000000a15097210 */ /* 0x000fe400007e240d */
[----:B------:R-:W-:-:S05]  /*1a440*/  SHF.R.S32.HI R13, RZ, 0x1f, R11 ;  /* 0x0000001fff0d7819 */ /* 0x000fca000001140b */
[C---:B------:R-:W-:Y:S02]  /*1a450*/  IMAD R13, R6.reuse, R13, R7 ;  /* 0x0000000d060d7224 */ /* 0x040fe400078e0207 */
[----:B------:R-:W-:-:S04]  /*1a460*/  IMAD.WIDE.U32 R6, R6, R11, R8 ;  /* 0x0000000b06067225 */ /* 0x000fc800078e0008 */
[----:B------:R-:W-:Y:S01]  /*1a470*/  IMAD.IADD R7, R7, 0x1, R13 ;  /* 0x0000000107077824 */ /* 0x000fe200078e020d */
[----:B0-----:R-:W-:-:S04]  /*1a480*/  LEA R4, P0, R6, R4, 0x2 ;  /* 0x0000000406047211 */ /* 0x001fc800078010ff */
[----:B--2---:R-:W-:Y:S01]  /*1a490*/  LEA.HI.X R5, R6, R5, R7, 0x2, P0 ;  /* 0x0000000506057211 */ /* 0x004fe200000f1407 */
[----:B------:R-:W-:-:S05]  /*1a4a0*/  IMAD.MOV.U32 R7, RZ, RZ, -0x800000 ;  /* 0xff800000ff077424 */ /* 0x000fca00078e00ff */
[----:B------:R0:W-:Y:S03]  /*1a4b0*/  STG.E desc[UR58][R4.64], R7 ;  /* 0x0000000704007986 */ /* 0x0001e6000c10193a */
.L_x_627:
[----:B------:R-:W-:Y:S05]  /*1a4c0*/  BSYNC B1 ;  /* 0x0000000000017941 */ /* 0x000fea0003800000 */
.L_x_626:
[----:B------:R-:W-:Y:S05]  /*1a4d0*/  @P2 BRA `(.L_x_622) ;  /* 0x0000000400a02947 */ /* 0x000fea0003800000 */
[----:B------:R-:W3:Y:S01]  /*1a4e0*/  LDC R11, c[0x0][0xbe8] ;  /* 0x0002fa00ff0b7b82 */ /* 0x000ee20000000800 */
[----:B------:R-:W-:Y:S01]  /*1a4f0*/  ULDC.64 UR4, c[0x0][0xaa0] ;  /* 0x0002a80000047ab9 */ /* 0x000fe20000000a00 */
[----:B------:R-:W-:Y:S01]  /*1a500*/  ULDC.64 UR6, c[0x0][0xaf0] ;  /* 0x0002bc0000067ab9 */ /* 0x000fe20000000a00 */
[----:B0-----:R-:W-:Y:S01]  /*1a510*/  IMAD R4, R26, UR4, RZ ;  /* 0x000000041a047c24 */ /* 0x001fe2000f8e02ff */
[----:B------:R-:W-:Y:S01]  /*1a520*/  BSSY B1, `(.L_x_628) ;  /* 0x0000039000017945 */ /* 0x000fe20003800000 */
[----:B------:R-:W-:Y:S02]  /*1a530*/  SHF.R.S32.HI R10, RZ, 0x1f, R200 ;  /* 0x0000001fff0a7819 */ /* 0x000fe400000114c8 */
[C---:B------:R-:W-:Y:S01]  /*1a540*/  IMAD R7, R3.reuse, UR5, R4 ;  /* 0x0000000503077c24 */ /* 0x040fe2000f8e0204 */
[----:B------:R-:W-:Y:S01]  /*1a550*/  SHF.R.S32.HI R14, RZ, 0x1f, R198 ;  /* 0x0000001fff0e7819 */ /* 0x000fe200000114c6 */
[----:B------:R-:W-:Y:S01]  /*1a560*/  IMAD.WIDE.U32 R4, R3, UR4, RZ ;  /* 0x0000000403047c25 */ /* 0x000fe2000f8e00ff */
[----:B------:R-:W-:-:S03]  /*1a570*/  ULDC.64 UR4, c[0x0][0xae8] ;  /* 0x0002ba0000047ab9 */ /* 0x000fc60000000a00 */
[----:B------:R-:W-:Y:S02]  /*1a580*/  IMAD R3, R201, 0x20, R227 ;  /* 0x00000020c9037824 */ /* 0x000fe400078e02e3 */
[----:B------:R-:W-:Y:S02]  /*1a590*/  IMAD.IADD R5, R5, 0x1, R7 ;  /* 0x0000000105057824 */ /* 0x000fe400078e0207 */
[----:B------:R-:W-:Y:S02]  /*1a5a0*/  IMAD R9, R208, 0x80, R3 ;  /* 0x00000080d0097824 */ /* 0x000fe400078e0203 */
[----:B------:R-:W-:-:S04]  /*1a5b0*/  IMAD.WIDE.U32 R4, R199, UR4, R4 ;  /* 0x00000004c7047c25 */ /* 0x000fc8000f8e0004 */
[----:B------:R-:W-:Y:S01]  /*1a5c0*/  IMAD.MOV.U32 R3, RZ, RZ, R9 ;  /* 0x000000ffff037224 */ /* 0x000fe200078e0009 */
[----:B---3--:R-:W-:Y:S01]  /*1a5d0*/  ISETP.NE.AND P0, PT, R11, 0x1, PT ;  /* 0x000000010b00780c */ /* 0x008fe20003f05270 */
[----:B------:R-:W-:Y:S02]  /*1a5e0*/  IMAD R7, R226, UR6, RZ ;  /* 0x00000006e2077c24 */ /* 0x000fe4000f8e02ff */
[----:B------:R-:W-:Y:S01]  /*1a5f0*/  IMAD R5, R199, UR5, R5 ;  /* 0x00000005c7057c24 */ /* 0x000fe2000f8e0205 */
[----:B------:R-:W-:Y:S01]  /*1a600*/  ULDC.64 UR4, c[0x0][0xae0] ;  /* 0x0002b80000047ab9 */ /* 0x000fe20000000a00 */
[C---:B------:R-:W-:Y:S02]  /*1a610*/  IMAD R7, R203.reuse, UR7, R7 ;  /* 0x00000007cb077c24 */ /* 0x040fe4000f8e0207 */
[----:B------:R-:W-:-:S04]  /*1a620*/  IMAD.WIDE.U32 R4, R203, UR6, R4 ;  /* 0x00000006cb047c25 */ /* 0x000fc8000f8e0004 */
[----:B------:R-:W-:Y:S02]  /*1a630*/  IMAD.IADD R5, R5, 0x1, R7 ;  /* 0x0000000105057824 */ /* 0x000fe400078e0207 */
[----:B------:R-:W0:Y:S08]  /*1a640*/  @P0 LDC R6, c[0x0][0xbec] ;  /* 0x0002fb00ff060b82 */ /* 0x000e300000000800 */
[----:B------:R-:W3:Y:S01]  /*1a650*/  @P0 LDC R13, c[0x0][0xbf0] ;  /* 0x0002fc00ff0d0b82 */ /* 0x000ee20000000800 */
[----:B0-----:R-:W-:-:S05]  /*1a660*/  @P0 IMAD.HI.U32 R6, R9, R6, RZ ;  /* 0x0000000609060227 */ /* 0x001fca00078e00ff */
[----:B---3--:R-:W-:-:S04]  /*1a670*/  @P0 SHF.R.U32.HI R3, RZ, R13, R6 ;  /* 0x0000000dff030219 */ /* 0x008fc80000011606 */
[--C-:B------:R-:W-:Y:S01]  /*1a680*/  SHF.R.S32.HI R6, RZ, 0x1f, R3.reuse ;  /* 0x0000001fff067819 */ /* 0x100fe20000011403 */
[----:B------:R-:W-:Y:S02]  /*1a690*/  IMAD.MOV R8, RZ, RZ, -R3 ;  /* 0x000000ffff087224 */ /* 0x000fe400078e0a03 */
[----:B------:R-:W-:-:S04]  /*1a6a0*/  IMAD.WIDE.U32 R4, R3, UR4, R4 ;  /* 0x0000000403047c25 */ /* 0x000fc8000f8e0004 */
[----:B------:R-:W-:Y:S02]  /*1a6b0*/  IMAD R6, R6, UR4, RZ ;  /* 0x0000000406067c24 */ /* 0x000fe4000f8e02ff */
[----:B------:R-:W-:Y:S02]  /*1a6c0*/  IMAD R7, R11, R8, R9 ;  /* 0x000000080b077224 */ /* 0x000fe400078e0209 */
[----:B------:R-:W-:Y:S01]  /*1a6d0*/  IMAD R9, R3, UR5, R6 ;  /* 0x0000000503097c24 */ /* 0x000fe2000f8e0206 */
[----:B------:R-:W-:Y:S01]  /*1a6e0*/  ULDC.64 UR4, c[0x0][0xad8] ;  /* 0x0002b60000047ab9 */ /* 0x000fe20000000a00 */
[----:B------:R-:W-:Y:S01]  /*1a6f0*/  IMAD R8, R208, 0x80, R227 ;  /* 0x00000080d0087824 */ /* 0x000fe200078e02e3 */
[----:B------:R-:W-:Y:S01]  /*1a700*/  SHF.R.S32.HI R3, RZ, 0x1f, R7 ;  /* 0x0000001fff037819 */ /* 0x000fe20000011407 */
[----:B------:R-:W-:Y:S02]  /*1a710*/  IMAD.IADD R5, R5, 0x1, R9 ;  /* 0x0000000105057824 */ /* 0x000fe400078e0209 */
[----:B------:R-:W-:-:S02]  /*1a720*/  IMAD R11, R0, R11, RZ ;  /* 0x0000000b000b7224 */ /* 0x000fc400078e02ff */
[----:B------:R-:W-:Y:S02]  /*1a730*/  IMAD R6, R3, UR4, RZ ;  /* 0x0000000403067c24 */ /* 0x000fe4000f8e02ff */
[----:B------:R-:W-:Y:S01]  /*1a740*/  IMAD.WIDE.U32 R4, R7, UR4, R4 ;  /* 0x0000000407047c25 */ /* 0x000fe2000f8e0004 */
[----:B------:R-:W-:-:S03]  /*1a750*/  ISETP.GE.AND P2, PT, R8, R11, PT ;  /* 0x0000000b0800720c */ /* 0x000fc60003f46270 */
[----:B------:R-:W-:Y:S01]  /*1a760*/  IMAD R3, R7, UR5, R6 ;  /* 0x0000000507037c24 */ /* 0x000fe2000f8e0206 */
[----:B------:R-:W-:Y:S01]  /*1a770*/  ULDC.64 UR4, c[0x0][0xa80] ;  /* 0x0002a00000047ab9 */ /* 0x000fe20000000a00 */
[----:B------:R-:W-:Y:S01]  /*1a780*/  VIADD R0, R8, 0x20 ;  /* 0x0000002008007836 */ /* 0x000fe20000000000 */
[----:B------:R-:W-:Y:S01]  /*1a790*/  LEA R6, P3, R4, UR4, 0x1 ;  /* 0x0000000404067c11 */ /* 0x000fe2000f8608ff */
[----:B------:R-:W-:-:S03]  /*1a7a0*/  IMAD.IADD R3, R5, 0x1, R3 ;  /* 0x0000000105037824 */ /* 0x000fc600078e0203 */
[-C--:B------:R-:W-:Y:S01]  /*1a7b0*/  ISETP.GE.AND P1, PT, R0, R11.reuse, PT ;  /* 0x0000000b0000720c */ /* 0x080fe20003f26270 */
[----:B------:R-:W-:Y:S01]  /*1a7c0*/  VIADD R0, R8, 0x40 ;  /* 0x0000004008007836 */ /* 0x000fe20000000000 */
[----:B------:R-:W-:Y:S01]  /*1a7d0*/  LEA.HI.X R3, R4, UR5, R3, 0x1, P3 ;  /* 0x0000000504037c11 */ /* 0x000fe200098f0c03 */
[----:B------:R0:W3:Y:S03]  /*1a7e0*/  SHFL.IDX PT, R7, R6, RZ, 0x181f ;  /* 0x00181fff06077589 */ /* 0x0000e600000e0000 */
[----:B------:R-:W-:Y:S01]  /*1a7f0*/  ISETP.GE.AND P0, PT, R0, R11, PT ;  /* 0x0000000b0000720c */ /* 0x000fe20003f06270 */
[----:B------:R0:W4:Y:S01]  /*1a800*/  SHFL.IDX PT, R5, R3, RZ, 0x181f ;  /* 0x00181fff03057589 */ /* 0x00012200000e0000 */
[----:B------:R-:W-:Y:S11]  /*1a810*/  @P2 BRA `(.L_x_629) ;  /* 0x0000000000242947 */ /* 0x000ff60003800000 */
[----:B------:R-:W-:Y:S02]  /*1a820*/  ULDC UR4, c[0x0][0xac8] ;  /* 0x0002b20000047ab9 */ /* 0x000fe40000000800 */
[----:B------:R-:W-:Y:S02]  /*1a830*/  ISETP.GE.AND P4, PT, R198, UR4, PT ;  /* 0x00000004c6007c0c */ /* 0x000fe4000bf86270 */
[----:B------:R-:W-:-:S11]  /*1a840*/  ISETP.GE.AND P5, PT, R200, UR4, PT ;  /* 0x00000004c8007c0c */ /* 0x000fd6000bfa6270 */
[-C--:B---3--:R-:W-:Y:S02]  /*1a850*/  @!P4 LEA R12, P2, R198, R7.reuse, 0x1 ;  /* 0x00000007c60cc211 */ /* 0x088fe400078408ff */
[----:B------:R-:W-:Y:S02]  /*1a860*/  @!P5 LEA R4, P3, R200, R7, 0x1 ;  /* 0x00000007c804d211 */ /* 0x000fe400078608ff */
[-C--:B----4-:R-:W-:Y:S02]  /*1a870*/  @!P4 LEA.HI.X R13, R198, R5.reuse, R14, 0x1, P2 ;  /* 0x00000005c60dc211 */ /* 0x090fe400010f0c0e */
[----:B------:R-:W-:-:S03]  /*1a880*/  @!P5 LEA.HI.X R5, R200, R5, R10, 0x1, P3 ;  /* 0x00000005c805d211 */ /* 0x000fc600018f0c0a */
[----:B------:R3:W-:Y:S04]  /*1a890*/  @!P4 ST.E.128 desc[UR58][R12.64], RZ ;  /* 0x000000ff0c00c985 */ /* 0x0007e8000c101d3a */
[----:B------:R3:W-:Y:S02]  /*1a8a0*/  @!P5 ST.E.128 desc[UR58][R4.64], RZ ;  /* 0x000000ff0400d985 */ /* 0x0007e4000c101d3a */
.L_x_629:
[----:B------:R-:W-:Y:S05]  /*1a8b0*/  BSYNC B1 ;  /* 0x0000000000017941 */ /* 0x000fea0003800000 */
.L_x_628:
[----:B---34-:R3:W4:Y:S01]  /*1a8c0*/  SHFL.IDX PT, R5, R3, 0x1, 0x181f ;  /* 0x00381f0003057f89 */ /* 0x01872200000e0000 */
        /* <DEDUP_REMOVED lines=10> */
[----:B------:R0:W-:Y:S04]  /*1a970*/  @!P3 ST.E.128 desc[UR58][R12.64], RZ ;  /* 0x000000ff0c00b985 */ /* 0x0001e8000c101d3a */
[----:B------:R0:W-:Y:S02]  /*1a980*/  @!P4 ST.E.128 desc[UR58][R4.64], RZ ;  /* 0x000000ff0400c985 */ /* 0x0001e4000c101d3a */
.L_x_631:
[----:B------:R-:W-:Y:S05]  /*1a990*/  BSYNC B1 ;  /* 0x0000000000017941 */ /* 0x000fea0003800000 */
.L_x_630:
        /* <DEDUP_REMOVED lines=13> */
.L_x_633:
[----:B------:R-:W-:Y:S05]  /*1aa70*/  BSYNC B1 ;  /* 0x0000000000017941 */ /* 0x000fea0003800000 */
.L_x_632:
[----:B------:R-:W-:Y:S01]  /*1aa80*/  VIADD R0, R8, 0x60 ;  /* 0x0000006008007836 */ /* 0x000fe20000000000 */
[----:B0--3--:R-:W0:Y:S04]  /*1aa90*/  SHFL.IDX PT, R3, R3, 0x3, 0x181f ;  /* 0x00781f0003037f89 */ /* 0x009e2800000e0000 */
[----:B------:R-:W-:Y:S01]  /*1aaa0*/  ISETP.GE.AND P0, PT, R0, R11, PT ;  /* 0x0000000b0000720c */ /* 0x000fe20003f06270 */
[----:B----4-:R3:W4:-:S12]  /*1aab0*/  SHFL.IDX PT, R5, R6, 0x3, 0x181f ;  /* 0x00781f0006057f89 */ /* 0x01071800000e0000 */
[----:B---3--:R-:W-:Y:S05]  /*1aac0*/  @P0 BRA `(.L_x_622) ;  /* 0x0000000000240947 */ /* 0x008fea0003800000 */
[----:B------:R-:W-:Y:S02]  /*1aad0*/  ULDC UR4, c[0x0][0xac8] ;  /* 0x0002b20000047ab9 */ /* 0x000fe40000000800 */
[----:B------:R-:W-:Y:S02]  /*1aae0*/  ISETP.GE.AND P2, PT, R198, UR4, PT ;  /* 0x00000004c6007c0c */ /* 0x000fe4000bf46270 */
[----:B------:R-:W-:-:S11]  /*1aaf0*/  ISETP.GE.AND P3, PT, R200, UR4, PT ;  /* 0x00000004c8007c0c */ /* 0x000fd6000bf66270 */
[-C--:B----4-:R-:W-:Y:S02]  /*1ab00*/  @!P2 LEA R6, P0, R198, R5.reuse, 0x1 ;  /* 0x00000005c606a211 */ /* 0x090fe400078008ff */
[----:B------:R-:W-:Y:S02]  /*1ab10*/  @!P3 LEA R4, P1, R200, R5, 0x1 ;  /* 0x00000005c804b211 */ /* 0x000fe400078208ff */
[-C--:B0-----:R-:W-:Y:S02]  /*1ab20*/  @!P2 LEA.HI.X R7, R198, R3.reuse, R14, 0x1, P0 ;  /* 0x00000003c607a211 */ /* 0x081fe400000f0c0e */
[----:B------:R-:W-:-:S03]  /*1ab30*/  @!P3 LEA.HI.X R5, R200, R3, R10, 0x1, P1 ;  /* 0x00000003c805b211 */ /* 0x000fc600008f0c0a */
[----:B------:R0:W-:Y:S04]  /*1ab40*/  @!P2 ST.E.128 desc[UR58][R6.64], RZ ;  /* 0x000000ff0600a985 */ /* 0x0001e8000c101d3a */
[----:B------:R0:W-:Y:S02]  /*1ab50*/  @!P3 ST.E.128 desc[UR58][R4.64], RZ ;  /* 0x000000ff0400b985 */ /* 0x0001e4000c101d3a */
.L_x_622:
[----:B------:R-:W-:Y:S05]  /*1ab60*/  BSYNC B0 ;  /* 0x0000000000007941 */ /* 0x000fea0003800000 */
.L_x_612:
[----:B------:R-:W-:Y:S02]  /*1ab70*/  ULDC UR4, c[0x0][0xc3c] ;  /* 0x00030f0000047ab9 */ /* 0x000fe40000000800 */
[----:B--2---:R-:W-:-:S13]  /*1ab80*/  ISETP.GE.AND P0, PT, R147, UR4, PT ;  /* 0x0000000493007c0c */ /* 0x004fda000bf06270 */
[----:B------:R-:W-:Y:S05]  /*1ab90*/  @!P0 BRA `(.L_x_634) ;  /* 0xfffffe6800988947 */ /* 0x000fea000383ffff */
[----:B------:R-:W-:Y:S05]  /*1aba0*/  BRA `(.L_x_422) ;  /* 0x0000008000407947 */ /* 0x000fea0003800000 */
.L_x_420:
[----:B------:R-:W-:-:S08]  /*1abb0*/  NOP ;  /* 0x0000000000007918 */ /* 0x000fd00000000000 */
[----:B0-----:R-:W0:-:S00]  /*1abc0*/  USETMAXREG.DEALLOC.CTAPOOL 0x18 ;  /* 0x00000018000079c8 */ /* 0x001e0000080e0500 */
[----:B0-----:R-:W2:Y:S01]  /*1abd0*/  LDL.LU R2, [R1+0x10] ;  /* 0x0000100001027983 */ /* 0x001ea20000300800 */
[----:B------:R-:W-:Y:S01]  /*1abe0*/  LOP3.LUT R0, R0, 0x3, RZ, 0xc0, !PT ;  /* 0x0000000300007812 */ /* 0x000fe200078ec0ff */
[----:B------:R-:W-:-:S05]  /*1abf0*/  IMAD.MOV.U32 R7, RZ, RZ, RZ ;  /* 0x000000ffff077224 */ /* 0x000fca00078e00ff */
[----:B------:R-:W0:Y:S02]  /*1ac00*/  SHFL.IDX PT, R0, R0, RZ, 0x1f ;  /* 0x00001fff00007589 */ /* 0x000e2400000e0000 */
[----:B0-----:R-:W-:Y:S02]  /*1ac10*/  ISETP.NE.AND P0, PT, R0, RZ, PT ;  /* 0x000000ff0000720c */ /* 0x001fe40003f05270 */
[----:B--2---:R-:W-:-:S11]  /*1ac20*/  LOP3.LUT R2, R2, 0xffffffef, RZ, 0xc0, !PT ;  /* 0xffffffef02027812 */ /* 0x004fd600078ec0ff */
[----:B------:R-:W-:-:S05]  /*1ac30*/  @P0 LOP3.LUT R2, R2, 0x10, RZ, 0xfc, !PT ;  /* 0x0000001002020812 */ /* 0x000fca00078efcff */
[----:B------:R0:W-:Y:S01]  /*1ac40*/  STL [R1+0x10], R2 ;  /* 0x0000100201007387 */ /* 0x0001e20000100800 */
        /* <DEDUP_REMOVED lines=10> */
.L_x_635:
[----:B------:R-:W-:Y:S01]  /*1acf0*/  LOP3.LUT R0, R6, 0x1f, RZ, 0xc0, !PT ;  /* 0x0000001f06007812 */ /* 0x000fe200078ec0ff */
[----:B------:R-:W-:Y:S01]  /*1ad00*/  ULDC UR4, c[0x0][0xc3c] ;  /* 0x00030f0000047ab9 */ /* 0x000fe20000000800 */
[----:B------:R-:W-:Y:S01]  /*1ad10*/  IMAD.MOV.U32 R10, RZ, RZ, RZ ;  /* 0x000000ffff0a7224 */ /* 0x000fe200078e00ff */
[----:B------:R-:W1:Y:S01]  /*1ad20*/  S2UR UR6, SR_CTAID.X ;  /* 0x00000000000679c3 */ /* 0x000e620000002500 */
[----:B------:R-:W-:Y:S01]  /*1ad30*/  ISETP.NE.AND P0, PT, R0, 0x1f, PT ;  /* 0x0000001f0000780c */ /* 0x000fe20003f05270 */
[----:B------:R-:W-:-:S03]  /*1ad40*/  ULDC UR5, c[0x0][0xc38] ;  /* 0x00030e0000057ab9 */ /* 0x000fc60000000800 */
[----:B------:R-:W-:-:S13]  /*1ad50*/  ISETP.GE.OR P1, PT, R0, UR4, !P0 ;  /* 0x0000000400007c0c */ /* 0x000fda000c726670 */
[----:B0-----:R-:W0:Y:S08]  /*1ad60*/  @!P1 LDC.64 R2, c[0x0][0xc80] ;  /* 0x00032000ff029b82 */ /* 0x001e300000000a00 */
        /* <DEDUP_REMOVED lines=35> */
.L_x_639:
        /* <DEDUP_REMOVED lines=12> */
[----:B------:R-:W-:Y:S02]  /*1b060*/  IMAD.MOV.U32 R10, RZ, RZ, RZ ;  /* 0x000000ffff0a7224 */ /* 0x000fe400078e00ff */
[----:B0-----:R-:W-:-:S05]  /*1b070*/  @!P6 IMAD.WIDE R2, R9, 0x4, R2 ;  /* 0x000000040902e825 */ /* 0x001fca00078e0202 */
[----:B------:R1:W2:Y:S02]  /*1b080*/  @!P6 LDG.E R7, desc[UR58][R2.64] ;  /* 0x0000003a0207e981 */ /* 0x0002a4000c1e1900 */
[----:B-1----:R-:W-:-:S05]  /*1b090*/  @!P6 IMAD.WIDE R2, R9, 0x4, R4 ;  /* 0x000000040902e825 */ /* 0x002fca00078e0204 */
[----:B------:R-:W2:Y:S02]  /*1b0a0*/  @!P6 LDG.E R10, desc[UR58][R2.64] ;  /* 0x0000003a020ae981 */ /* 0x000ea4000c1e1900 */
[----:B--2---:R-:W-:-:S05]  /*1b0b0*/  IMAD R11, R7, R10, RZ ;  /* 0x0000000a070b7224 */ /* 0x004fca00078e02ff */
        /* <DEDUP_REMOVED lines=20> */
.L_x_637:
        /* <DEDUP_REMOVED lines=20> */
.L_x_640:
[----:B-1----:R-:W-:Y:S01]  /*1b340*/  IMAD R10, R14, UR5, R11 ;  /* 0x000000050e0a7c24 */ /* 0x002fe2000f8e020b */
[----:B------:R-:W1:Y:S01]  /*1b350*/  MUFU.RCP R12, R12 ;  /* 0x0000000c000c7308 */ /* 0x000e620000001000 */
[----:B------:R-:W-:Y:S02]  /*1b360*/  IMAD R11, R16, R5, RZ ;  /* 0x00000005100b7224 */ /* 0x000fe400078e02ff */
[----:B0-----:R-:W-:Y:S01]  /*1b370*/  IMAD.MOV.U32 R2, RZ, RZ, RZ ;  /* 0x000000ffff027224 */ /* 0x001fe200078e00ff */
[----:B------:R0:W-:Y:S03]  /*1b380*/  STL [R1], R10 ;  /* 0x0000000a01007387 */ /* 0x0001e60000100800 */
[----:B------:R-:W-:Y:S01]  /*1b390*/  IMAD.HI.U32 R2, R3, R11, R2 ;  /* 0x0000000b03027227 */ /* 0x000fe200078e0002 */
[----:B------:R-:W-:-:S05]  /*1b3a0*/  IABS R11, R7 ;  /* 0x00000007000b7213 */ /* 0x000fca0000000000 */
[----:B------:R-:W-:Y:S01]  /*1b3b0*/  IMAD.MOV R14, RZ, RZ, -R11 ;  /* 0x000000ffff0e7224 */ /* 0x000fe200078e0a0b */
[----:B0-----:R-:W-:-:S04]  /*1b3c0*/  IADD3 R10, -R10, UR6, RZ ;  /* 0x000000060a0a7c10 */ /* 0x001fc8000fffe1ff */
[----:B------:R-:W-:-:S05]  /*1b3d0*/  IABS R3, R10 ;  /* 0x0000000a00037213 */ /* 0x000fca0000000000 */
[----:B------:R-:W-:-:S04]  /*1b3e0*/  IMAD.HI.U32 R11, R2, R3, RZ ;  /* 0x00000003020b7227 */ /* 0x000fc800078e00ff */
[----:B------:R-:W-:Y:S02]  /*1b3f0*/  IMAD R2, R11, R14, R3 ;  /* 0x0000000e0b027224 */ /* 0x000fe400078e0203 */
[----:B-1----:R-:W-:-:S03]  /*1b400*/  VIADD R3, R12, 0xffffffe ;  /* 0x0ffffffe0c037836 */ /* 0x002fc60000000000 */
[----:B------:R-:W-:-:S03]  /*1b410*/  ISETP.GT.U32.AND P1, PT, R5, R2, PT ;  /* 0x000000020500720c */ /* 0x000fc60003f24070 */
[----:B------:R-:W0:Y:S10]  /*1b420*/  F2I.FTZ.U32.TRUNC.NTZ R3, R3 ;  /* 0x0000000300037305 */ /* 0x000e34000021f000 */
[----:B------:R-:W-:-:S02]  /*1b430*/  @!P1 IMAD.IADD R2, R2, 0x1, -R5 ;  /* 0x0000000102029824 */ /* 0x000fc400078e0a05 */
[----:B------:R-:W-:Y:S01]  /*1b440*/  @!P1 VIADD R11, R11, 0x1 ;  /* 0x000000010b0b9836 */ /* 0x000fe20000000000 */
[----:B------:R-:W-:Y:S02]  /*1b450*/  ISETP.NE.AND P1, PT, R7, RZ, PT ;  /* 0x000000ff0700720c */ /* 0x000fe40003f25270 */
[----:B------:R-:W-:Y:S01]  /*1b460*/  ISETP.GE.U32.AND P0, PT, R2, R5, PT ;  /* 0x000000050200720c */ /* 0x000fe20003f06070 */
[----:B0-----:R-:W-:Y:S02]  /*1b470*/  IMAD.MOV R5, RZ, RZ, -R3 ;  /* 0x000000ffff057224 */ /* 0x001fe400078e0a03 */
[----:B------:R-:W-:Y:S02]  /*1b480*/  IMAD.MOV.U32 R2, RZ, RZ, RZ ;  /* 0x000000ffff027224 */ /* 0x000fe400078e00ff */
[----:B------:R-:W-:-:S04]  /*1b490*/  IMAD R5, R5, R8, RZ ;  /* 0x0000000805057224 */ /* 0x000fc800078e02ff */
[----:B------:R-:W-:Y:S01]  /*1b4a0*/  IMAD.HI.U32 R5, R3, R5, R2 ;  /* 0x0000000503057227 */ /* 0x000fe200078e0002 */
[----:B------:R-:W-:Y:S02]  /*1b4b0*/  LOP3.LUT R2, R10, R7, RZ, 0x3c, !PT ;  /* 0x000000070a027212 */ /* 0x000fe400078e3cff */
[----:B------:R-:W-:Y:S01]  /*1b4c0*/  IABS R3, R9 ;  /* 0x0000000900037213 */ /* 0x000fe20000000000 */
[----:B------:R-:W-:Y:S01]  /*1b4d0*/  @P0 VIADD R11, R11, 0x1 ;  /* 0x000000010b0b0836 */ /* 0x000fe20000000000 */
[----:B------:R-:W-:-:S03]  /*1b4e0*/  ISETP.GE.AND P2, PT, R2, RZ, PT ;  /* 0x000000ff0200720c */ /* 0x000fc60003f46270 */
[----:B------:R-:W-:-:S10]  /*1b4f0*/  IMAD.MOV R3, RZ, RZ, -R3 ;  /* 0x000000ffff037224 */ /* 0x000fd400078e0a03 */
[----:B------:R-:W-:Y:S01]  /*1b500*/  @!P2 IMAD.MOV R11, RZ, RZ, -R11 ;  /* 0x000000ffff0ba224 */ /* 0x000fe200078e0a0b */
[----:B------:R-:W-:-:S04]  /*1b510*/  @!P1 LOP3.LUT R11, RZ, R7, RZ, 0x33, !PT ;  /* 0x00000007ff0b9212 */ /* 0x000fc800078e33ff */
[-C--:B------:R-:W-:Y:S01]  /*1b520*/  IABS R2, R11.reuse ;  /* 0x0000000b00027213 */ /* 0x080fe20000000000 */
[----:B------:R-:W-:-:S04]  /*1b530*/  IMAD R7, R7, R11, RZ ;  /* 0x0000000b07077224 */ /* 0x000fc800078e02ff */
[----:B------:R-:W-:-:S04]  /*1b540*/  IMAD.HI.U32 R5, R5, R2, RZ ;  /* 0x0000000205057227 */ /* 0x000fc800078e00ff */
[----:B------:R-:W-:Y:S01]  /*1b550*/  IMAD R3, R5, R3, R2 ;  /* 0x0000000305037224 */ /* 0x000fe200078e0202 */
[----:B------:R-:W-:-:S04]  /*1b560*/  LOP3.LUT R2, R11, R9, RZ, 0x3c, !PT ;  /* 0x000000090b027212 */ /* 0x000fc800078e3cff */
[----:B------:R-:W-:Y:S02]  /*1b570*/  ISETP.GT.U32.AND P1, PT, R8, R3, PT ;  /* 0x000000030800720c */ /* 0x000fe40003f24070 */
[----:B------:R-:W-:-:S11]  /*1b580*/  ISETP.GE.AND P2, PT, R2, RZ, PT ;  /* 0x000000ff0200720c */ /* 0x000fd60003f46270 */
[----:B------:R-:W-:Y:S02]  /*1b590*/  @!P1 IMAD.IADD R3, R3, 0x1, -R8 ;  /* 0x0000000103039824 */ /* 0x000fe400078e0a08 */
[----:B------:R-:W-:Y:S01]  /*1b5a0*/  @!P1 VIADD R5, R5, 0x1 ;  /* 0x0000000105059836 */ /* 0x000fe20000000000 */
[----:B------:R-:W-:Y:S02]  /*1b5b0*/  ISETP.NE.AND P1, PT, R9, RZ, PT ;  /* 0x000000ff0900720c */ /* 0x000fe40003f25270 */
[----:B------:R-:W-:-:S13]  /*1b5c0*/  ISETP.GE.U32.AND P0, PT, R3, R8, PT ;  /* 0x000000080300720c */ /* 0x000fda0003f06070 */
[----:B------:R-:W-:-:S04]  /*1b5d0*/  @P0 VIADD R5, R5, 0x1 ;  /* 0x0000000105050836 */ /* 0x000fc80000000000 */
[----:B------:R-:W-:Y:S01]  /*1b5e0*/  @!P2 IMAD.MOV R5, RZ, RZ, -R5 ;  /* 0x000000ffff05a224 */ /* 0x000fe200078e0a05 */
[----:B------:R-:W-:-:S05]  /*1b5f0*/  @!P1 LOP3.LUT R5, RZ, R9, RZ, 0x33, !PT ;  /* 0x00000009ff059212 */ /* 0x000fca00078e33ff */
[----:B------:R-:W-:-:S04]  /*1b600*/  IMAD.MOV R2, RZ, RZ, -R5 ;  /* 0x000000ffff027224 */ /* 0x000fc800078e0a05 */
[C---:B------:R-:W-:Y:S02]  /*1b610*/  IMAD R11, R9.reuse, R2, R11 ;  /* 0x00000002090b7224 */ /* 0x040fe400078e020b */
[----:B------:R-:W-:Y:S02]  /*1b620*/  IMAD R2, R9, 0x1000000, R5 ;  /* 0x0100000009027824 */ /* 0x000fe400078e0205 */
[----:B------:R-:W-:Y:S02]  /*1b630*/  IMAD.IADD R5, R10, 0x1, -R7 ;  /* 0x000000010a057824 */ /* 0x000fe400078e0a07 */
[----:B------:R-:W-:Y:S02]  /*1b640*/  IMAD R3, R11, 0x10000, R2 ;  /* 0x000100000b037824 */ /* 0x000fe400078e0202 */
[----:B------:R-:W-:Y:S01]  /*1b650*/  VIADD R2, R4, UR4 ;  /* 0x0000000404027c36 */ /* 0x000fe20008000000 */
[----:B------:R1:W-:Y:S04]  /*1b660*/  STL [R1+0x4], R5 ;  /* 0x0000040501007387 */ /* 0x0003e80000100800 */
[----:B------:R1:W-:Y:S04]  /*1b670*/  STL [R1+0xc], R2 ;  /* 0x00000c0201007387 */ /* 0x0003e80000100800 */
[----:B------:R1:W-:Y:S01]  /*1b680*/  STL [R1+0x8], R3 ;  /* 0x0000080301007387 */ /* 0x0003e20000100800 */
[----:B------:R-:W-:Y:S05]  /*1b690*/  BRA `(.L_x_641) ;  /* 0x0000000000107947 */ /* 0x000fea0003800000 */
.L_x_638:
[----:B------:R-:W-:Y:S01]  /*1b6a0*/  IMAD.U32 R2, RZ, RZ, UR6 ;  /* 0x00000006ff027e24 */ /* 0x000fe2000f8e00ff */
[----:B------:R0:W-:Y:S04]  /*1b6b0*/  STL [R1+0x4], RZ ;  /* 0x000004ff01007387 */ /* 0x0001e80000100800 */
[----:B------:R0:W-:Y:S04]  /*1b6c0*/  STL [R1+0x8], RZ ;  /* 0x000008ff01007387 */ /* 0x0001e80000100800 */
[----:B------:R0:W-:Y:S02]  /*1b6d0*/  STL [R1], R2 ;  /* 0x0000000201007387 */ /* 0x0001e40000100800 */
.L_x_641:
[----:B------:R-:W2:Y:S04]  /*1b6e0*/  LDL R8, [R1] ;  /* 0x0000000001087983 */ /* 0x000ea80000100800 */
[----:B------:R-:W2:Y:S04]  /*1b6f0*/  LDL R9, [R1+0x4] ;  /* 0x0000040001097983 */ /* 0x000ea80000100800 */
[----:B------:R-:W2:Y:S04]  /*1b700*/  LDL R10, [R1+0x8] ;  /* 0x00000800010a7983 */ /* 0x000ea80000100800 */
[----:B------:R-:W2:Y:S01]  /*1b710*/  LDL R11, [R1+0xc] ;  /* 0x00000c00010b7983 */ /* 0x000ea20000100800 */
[----:B------:R-:W-:-:S13]  /*1b720*/  ISETP.NE.AND P0, PT, R0, RZ, PT ;  /* 0x000000ff0000720c */ /* 0x000fda0003f05270 */
[----:B-1----:R-:W1:Y:S01]  /*1b730*/  @!P0 S2R R3, SR_CgaCtaId ;  /* 0x0000000000038919 */ /* 0x002e620000008800 */
[----:B------:R-:W-:-:S04]  /*1b740*/  @!P0 MOV R0, 0x400 ;  /* 0x0000040000008802 */ /* 0x000fc80000000f00 */
[----:B-1----:R-:W-:-:S05]  /*1b750*/  @!P0 LEA R0, R3, R0, 0x18 ;  /* 0x0000000003008211 */ /* 0x002fca00078ec0ff */
[----:B--2---:R2:W-:Y:S01]  /*1b760*/  @!P0 STS.128 [R0+0x348d0], R8 ;  /* 0x0348d00800008388 */ /* 0x0045e20000000c00 */
[----:B------:R-:W-:Y:S06]  /*1b770*/  BAR.ARV 0x5, 0x180 ;  /* 0x0146000000007b1d */ /* 0x000fec0000002000 */
.L_x_636:
[----:B--2---:R-:W2:Y:S01]  /*1b780*/  LDL R0, [R1+0xc] ;  /* 0x00000c0001007983 */ /* 0x004ea20000100800 */
[----:B------:R-:W-:Y:S01]  /*1b790*/  ULDC UR4, c[0x0][0xc3c] ;  /* 0x00030f0000047ab9 */ /* 0x000fe20000000800 */
[----:B------:R-:W-:Y:S01]  /*1b7a0*/  IMAD.MOV.U32 R19, RZ, RZ, RZ ;  /* 0x000000ffff137224 */ /* 0x000fe200078e00ff */
[----:B--2---:R-:W-:Y:S01]  /*1b7b0*/  ISETP.GE.AND P0, PT, R0, UR4, PT ;  /* 0x0000000400007c0c */ /* 0x004fe2000bf06270 */
[----:B------:R-:W-:-:S05]  /*1b7c0*/  IMAD.MOV.U32 R0, RZ, RZ, 0x1 ;  /* 0x00000001ff007424 */ /* 0x000fca00078e00ff */
[----:B------:R2:W-:Y:S04]  /*1b7d0*/  STL [R1+0x1c], R0 ;  /* 0x00001c0001007387 */ /* 0x0005e80000100800 */
[----:B------:R2:W-:Y:S03]  /*1b7e0*/  STL [R1+0x64], RZ ;  /* 0x000064ff01007387 */ /* 0x0005e60000100800 */
[----:B------:R-:W-:Y:S05]  /*1b7f0*/  @P0 BRA `(.L_x_642) ;  /* 0x0000007000440947 */ /* 0x000fea0003800000 */
[----:B--2---:R-:W2:Y:S04]  /*1b800*/  LDL R0, [R1+0x8c] ;  /* 0x00008c0001007983 */ /* 0x004ea80000100800 */
[----:B------:R-:W3:Y:S01]  /*1b810*/  LDL.LU R4, [R1+0x10] ;  /* 0x0000100001047983 */ /* 0x000ee20000300800 */
[----:B------:R-:W4:Y:S01]  /*1b820*/  S2UR UR5, SR_CgaCtaId ;  /* 0x00000000000579c3 */ /* 0x000f220000008800 */
[----:B------:R-:W-:Y:S01]  /*1b830*/  LOP3.LUT R5, R6, 0x7f, RZ, 0xc0, !PT ;  /* 0x0000007f06057812 */ /* 0x000fe200078ec0ff */
[----:B------:R-:W-:Y:S01]  /*1b840*/  UMOV UR4, 0x400 ;  /* 0x0000040000047882 */ /* 0x000fe20000000000 */
[----:B------:R-:W-:Y:S01]  /*1b850*/  BSSY B8, `(.L_x_642) ;  /* 0x000070b000087945 */ /* 0x000fe20003800000 */
[----:B------:R-:W-:Y:S01]  /*1b860*/  IMAD.MOV.U32 R19, RZ, RZ, RZ ;  /* 0x000000ffff137224 */ /* 0x000fe200078e00ff */
[C---:B------:R-:W-:Y:S01]  /*1b870*/  ISETP.NE.AND P1, PT, R5.reuse, RZ, PT ;  /* 0x000000ff0500720c */ /* 0x040fe20003f25270 */
[----:B0-----:R-:W-:Y:S01]  /*1b880*/  IMAD.SHL.U32 R2, R5, 0x8, RZ ;  /* 0x0000000805027824 */ /* 0x001fe200078e00ff */
[----:B------:R-:W-:Y:S01]  /*1b890*/  ULDC.64 UR36, c[0x0][0x198] ;  /* 0x0000660000247ab9 */ /* 0x000fe20000000a00 */
[----:B------:R-:W-:Y:S01]  /*1b8a0*/  ULDC UR39, c[0x0][0xc] ;  /* 0x0000030000277ab9 */ /* 0x000fe20000000800 */
[----:B----4-:R-:W-:-:S06]  /*1b8b0*/  ULEA UR4, UR5, UR4, 0x18 ;  /* 0x0000000405047291 */ /* 0x010fcc000f8ec03f */
[----:B------:R-:W-:Y:S01]  /*1b8c0*/  IMAD.U32 R18, RZ, RZ, UR4 ;  /* 0x00000004ff127e24 */ /* 0x000fe2000f8e00ff */
[----:B--2---:R-:W-:Y:S01]  /*1b8d0*/  R2UR UR6, R0 ;  /* 0x00000000000672ca */ /* 0x004fe200000e0000 */
[----:B------:R-:W-:Y:S01]  /*1b8e0*/  IMAD.SHL.U32 R0, R6, 0x8, RZ ;  /* 0x0000000806007824 */ /* 0x000fe200078e00ff */
[----:B---3--:R-:W-:-:S04]  /*1b8f0*/  LOP3.LUT R4, R4, 0xfffffffd, RZ, 0xc0, !PT ;  /* 0xfffffffd04047812 */ /* 0x008fc800078ec0ff */
[----:B------:R-:W-:Y:S02]  /*1b900*/  LOP3.LUT R3, R0, 0x1f8, RZ, 0xc0, !PT ;  /* 0x000001f800037812 */ /* 0x000fe400078ec0ff */
[----:B------:R-:W-:Y:S02]  /*1b910*/  @P1 LOP3.LUT R4, R4, 0x2, RZ, 0xfc, !PT ;  /* 0x0000000204041812 */ /* 0x000fe400078efcff */
[----:B------:R-:W-:Y:S02]  /*1b920*/  LOP3.LUT R3, R3, 0x38, R6, 0x78, !PT ;  /* 0x0000003803037812 */ /* 0x000fe400078e7806 */
[----:B------:R-:W-:Y:S01]  /*1b930*/  LOP3.LUT R4, R4, 0xfffffffe, RZ, 0xc0, !PT ;  /* 0xfffffffe04047812 */ /* 0x000fe200078ec0ff */
[----:B------:R-:W-:Y:S01]  /*1b940*/  ULOP3.LUT UR38, UR6, 0x2, URZ, 0xfc, !UPT ;  /* 0x0000000206267892 */ /* 0x000fe2000f8efc3f */
[----:B------:R-:W-:Y:S02]  /*1b950*/  LOP3.LUT R3, R3, 0x200, R2, 0xf8, !PT ;  /* 0x0000020003037812 */ /* 0x000fe400078ef802 */
[C---:B------:R-:W-:Y:S01]  /*1b960*/  LOP3.LUT P0, R2, R6.reuse, 0x1f, RZ, 0xc0, !PT ;  /* 0x0000001f06027812 */ /* 0x040fe2000780c0ff */
[----:B------:R-:W-:Y:S01]  /*1b970*/  IMAD.SHL.U32 R6, R6, 0x10, RZ ;  /* 0x0000001006067824 */ /* 0x000fe200078e00ff */
[----:B------:R-:W-:-:S03]  /*1b980*/  LOP3.LUT R0, R0, 0x38, RZ, 0xc0, !PT ;  /* 0x0000003800007812 */ /* 0x000fc600078ec0ff */
[----:B------:R0:W-:Y:S08]  /*1b990*/  STL [R1+0x2c], R2 ;  /* 0x00002c0201007387 */ /* 0x0001f00000100800 */
[----:B------:R-:W-:Y:S02]  /*1b9a0*/  @P0 LOP3.LUT R4, R4, 0x1, RZ, 0xfc, !PT ;  /* 0x0000000104040812 */ /* 0x000fe400078efcff */
[----:B------:R-:W-:-:S02]  /*1b9b0*/  ISETP.NE.OR P0, PT, R5, RZ, !P0 ;  /* 0x000000ff0500720c */ /* 0x000fc40004705670 */
[----:B0-----:R-:W-:Y:S02]  /*1b9c0*/  SHF.R.U32.HI R2, RZ, 0x3, R5 ;  /* 0x00000003ff027819 */ /* 0x001fe40000011605 */
[----:B------:R-:W-:Y:S02]  /*1b9d0*/  LOP3.LUT R4, R4, 0xfffffff7, RZ, 0xc0, !PT ;  /* 0xfffffff704047812 */ /* 0x000fe400078ec0ff */
[----:B------:R-:W-:Y:S02]  /*1b9e0*/  LOP3.LUT R5, R2, 0x70, R6, 0xf8, !PT ;  /* 0x0000007002057812 */ /* 0x000fe400078ef806 */
[----:B------:R-:W-:Y:S01]  /*1b9f0*/  LEA R2, R3, R18, 0x1 ;  /* 0x0000001203027211 */ /* 0x000fe200078e08ff */
[----:B------:R-:W-:-:S04]  /*1ba00*/  IMAD.MOV.U32 R3, RZ, RZ, 0x1 ;  /* 0x00000001ff037424 */ /* 0x000fc800078e00ff */
[----:B------:R-:W-:Y:S01]  /*1ba10*/  @P0 LOP3.LUT R4, R4, 0x8, RZ, 0xfc, !PT ;  /* 0x0000000804040812 */ /* 0x000fe200078efcff */
[----:B------:R0:W-:Y:S04]  /*1ba20*/  STL [R1+0x30], R2 ;  /* 0x0000300201007387 */ /* 0x0001e80000100800 */
[----:B------:R-:W-:Y:S04]  /*1ba30*/  STL [R1+0x64], RZ ;  /* 0x000064ff01007387 */ /* 0x000fe80000100800 */
[----:B------:R-:W-:Y:S01]  /*1ba40*/  STL [R1+0x10], R4 ;  /* 0x0000100401007387 */ /* 0x000fe20000100800 */
[----:B0-----:R-:W-:-:S05]  /*1ba50*/  IMAD.MOV.U32 R2, RZ, RZ, 0x1 ;  /* 0x00000001ff027424 */ /* 0x001fca00078e00ff */
[----:B------:R0:W-:Y:S04]  /*1ba60*/  STL [R1+0x24], R2 ;  /* 0x0000240201007387 */ /* 0x0001e80000100800 */
[----:B------:R2:W-:Y:S04]  /*1ba70*/  STL [R1+0x14], RZ ;  /* 0x000014ff01007387 */ /* 0x0005e80000100800 */
[----:B------:R2:W-:Y:S01]  /*1ba80*/  STL [R1+0x1c], R3 ;  /* 0x00001c0301007387 */ /* 0x0005e20000100800 */
[C---:B0-----:R-:W-:Y:S02]  /*1ba90*/  LOP3.LUT R2, R0.reuse, 0x40, RZ, 0xfc, !PT ;  /* 0x0000004000027812 */ /* 0x041fe400078efcff */
[----:B------:R-:W-:-:S07]  /*1baa0*/  LOP3.LUT R0, R0, 0x80, RZ, 0xfc, !PT ;  /* 0x0000008000007812 */ /* 0x000fce00078efcff */
.L_x_788:
[----:B------:R-:W3:Y:S01]  /*1bab0*/  LDL R0, [R1+0xc] ;  /* 0x00000c0001007983 */ /* 0x000ee20000100800 */
[----:B--2---:R-:W3:Y:S01]  /*1bac0*/  LDC.64 R2, c[0x0][0xc88] ;  /* 0x00032200ff027b82 */ /* 0x004ee20000000a00 */
[----:B------:R-:W-:Y:S05]  /*1bad0*/  YIELD ;  /* 0x0000000000007946 */ /* 0x000fea0003800000 */
[----:B------:R-:W-:Y:S01]  /*1bae0*/  ULDC.64 UR4, c[0x0][0xa28] ;  /* 0x00028a0000047ab9 */ /* 0x000fe20000000a00 */
[----:B------:R-:W-:Y:S01]  /*1baf0*/  ULDC.64 UR10, c[0x0][0xa18] ;  /* 0x00028600000a7ab9 */ /* 0x000fe20000000a00 */
[----:B------:R-:W-:Y:S01]  /*1bb00*/  ISETP.NE.U32.AND P0, PT, RZ, UR4, PT ;  /* 0x00000004ff007c0c */ /* 0x000fe2000bf05070 */
[----:B------:R-:W-:Y:S01]  /*1bb10*/  ULDC.64 UR6, c[0x0][0xa08] ;  /* 0x0002820000067ab9 */ /* 0x000fe20000000a00 */
[----:B---3--:R-:W-:Y:S01]  /*1bb20*/  IMAD.WIDE R2, R0, 0x4, R2 ;  /* 0x0000000400027825 */ /* 0x008fe200078e0202 */
[----:B------:R-:W-:-:S04]  /*1bb30*/  ULDC.64 UR8, c[0x0][0xa10] ;  /* 0x0002840000087ab9 */ /* 0x000fc80000000a00 */
[----:B------:R-:W2:Y:S01]  /*1bb40*/  LDG.E R15, desc[UR58][R2.64] ;  /* 0x0000003a020f7981 */ /* 0x000ea2000c1e1900 */
[----:B------:R-:W-:Y:S01]  /*1bb50*/  ISETP.NE.AND.EX P0, PT, RZ, UR5, PT, P0 ;  /* 0x00000005ff007c0c */ /* 0x000fe2000bf05300 */
[----:B------:R-:W-:Y:S01]  /*1bb60*/  IMAD.MOV.U32 R0, RZ, RZ, RZ ;  /* 0x000000ffff007224 */ /* 0x000fe200078e00ff */
[----:B------:R-:W-:-:S04]  /*1bb70*/  ISETP.NE.U32.AND P3, PT, RZ, UR10, PT ;  /* 0x0000000aff007c0c */ /* 0x000fc8000bf65070 */
[----:B------:R-:W-:Y:S01]  /*1bb80*/  ISETP.NE.AND.EX P3, PT, RZ, UR11, PT, P3 ;  /* 0x0000000bff007c0c */ /* 0x000fe2000bf65330 */
[----:B------:R-:W-:Y:S01]  /*1bb90*/  IMAD.MOV.U32 R12, RZ, RZ, RZ ;  /* 0x000000ffff0c7224 */ /* 0x000fe200078e00ff */
[----:B012---:R-:W-:Y:S01]  /*1bba0*/  SHF.R.S32.HI R4, RZ, 0x1f, R15 ;  /* 0x0000001fff047819 */ /* 0x007fe2000001140f */
[----:B------:R-:W-:-:S04]  /*1bbb0*/  IMAD.SHL.U32 R14, R15, 0x4, RZ ;  /* 0x000000040f0e7824 */ /* 0x000fc800078e00ff */
[C---:B------:R-:W-:Y:S01]  /*1bbc0*/  @P0 LEA R2, P1, R15.reuse, UR4, 0x2 ;  /* 0x000000040f020c11 */ /* 0x040fe2000f8210ff */
[----:B------:R-:W-:Y:S01]  /*1bbd0*/  STL [R1+0x38], R15 ;  /* 0x0000380f01007387 */ /* 0x000fe20000100800 */
[C-C-:B------:R-:W-:Y:S02]  /*1bbe0*/  SHF.L.U64.HI R13, R15.reuse, 0x2, R4.reuse ;  /* 0x000000020f0d7819 */ /* 0x140fe40000010204 */
[----:B------:R-:W-:Y:S01]  /*1bbf0*/  @P0 LEA.HI.X R3, R15, UR5, R4, 0x2, P1 ;  /* 0x000000050f030c11 */ /* 0x000fe200088f1404 */
[----:B------:R-:W-:Y:S01]  /*1bc00*/  ULDC.64 UR4, c[0x0][0xa00] ;  /* 0x0002800000047ab9 */ /* 0x000fe20000000a00 */
[C---:B-1----:R-:W-:Y:S01]  /*1bc10*/  @P3 IADD3 R8, P1, R14.reuse, UR10, RZ ;  /* 0x0000000a0e083c10 */ /* 0x042fe2000ff3e0ff */
[----:B------:R0:W-:Y:S03]  /*1bc20*/  STL [R1+0x58], R4 ;  /* 0x0000580401007387 */ /* 0x0001e60000100800 */
[----:B------:R-:W-:Y:S01]  /*1bc30*/  @P3 IADD3.X R9, R13, UR11, RZ, P1, !PT ;  /* 0x0000000b0d093c10 */ /* 0x000fe20008ffe4ff */
[----:B------:R1:W5:Y:S01]  /*1bc40*/  @P0 LDG.E R0, desc[UR58][R2.64] ;  /* 0x0000003a02000981 */ /* 0x000362000c1e1900 */
[----:B------:R-:W-:-:S02]  /*1bc50*/  IADD3 R6, P1, R14, UR6, RZ ;  /* 0x000000060e067c10 */ /* 0x000fc4000ff3e0ff */
[----:B------:R-:W-:Y:S02]  /*1bc60*/  CS2R R10, SRZ ;  /* 0x00000000000a7805 */ /* 0x000fe4000001ff00 */
[----:B------:R-:W-:Y:S01]  /*1bc70*/  ISETP.NE.U32.AND P2, PT, RZ, UR6, PT ;  /* 0x00000006ff007c0c */ /* 0x000fe2000bf45070 */
[----:B------:R-:W-:Y:S01]  /*1bc80*/  STL [R1+0x28], R14 ;  /* 0x0000280e01007387 */ /* 0x000fe20000100800 */
[----:B------:R-:W-:Y:S02]  /*1bc90*/  IADD3.X R7, R13, UR7, RZ, P1, !PT ;  /* 0x000000070d077c10 */ /* 0x000fe40008ffe4ff */
[----:B------:R-:W-:Y:S01]  /*1bca0*/  ISETP.NE.U32.AND P1, PT, RZ, UR4, PT ;  /* 0x00000004ff007c0c */ /* 0x000fe2000bf25070 */
[----:B------:R-:W-:Y:S01]  /*1bcb0*/  STL [R1+0x3c], R13 ;  /* 0x00003c0d01007387 */ /* 0x000fe20000100800 */
[----:B------:R-:W-:Y:S02]  /*1bcc0*/  ISETP.NE.AND.EX P2, PT, RZ, UR7, PT, P2 ;  /* 0x00000007ff007c0c */ /* 0x000fe4000bf45320 */
[----:B------:R-:W-:-:S02]  /*1bcd0*/  ISETP.NE.AND.EX P1, PT, RZ, UR5, PT, P1 ;  /* 0x00000005ff007c0c */ /* 0x000fc4000bf25310 */
[----:B-1----:R-:W-:-:S04]  /*1bce0*/  IADD3 R2, P0, R14, UR4, RZ ;  /* 0x000000040e027c10 */ /* 0x002fc8000ff1e0ff */
[----:B------:R-:W-:Y:S01]  /*1bcf0*/  IADD3.X R3, R13, UR5, RZ, P0, !PT ;  /* 0x000000050d037c10 */ /* 0x000fe200087fe4ff */
[----:B------:R-:W-:Y:S01]  /*1bd00*/  ULDC UR4, c[0x0][0x288] ;  /* 0x0000a20000047ab9 */ /* 0x000fe20000000800 */
[----:B0-----:R-:W-:-:S03]  /*1bd10*/  IADD3 R4, P0, R14, UR8, RZ ;  /* 0x000000080e047c10 */ /* 0x001fc6000ff1e0ff */
[----:B------:R-:W5:Y:S01]  /*1bd20*/  @P2 LDG.E R11, desc[UR58][R6.64] ;  /* 0x0000003a060b2981 */ /* 0x000f62000c1e1900 */
[----:B------:R-:W-:Y:S02]  /*1bd30*/  IADD3.X R5, R13, UR9, RZ, P0, !PT ;  /* 0x000000090d057c10 */ /* 0x000fe400087fe4ff */
[----:B------:R-:W-:Y:S01]  /*1bd40*/  ISETP.NE.U32.AND P0, PT, RZ, UR8, PT ;  /* 0x00000008ff007c0c */ /* 0x000fe2000bf05070 */
[----:B------:R-:W2:Y:S03]  /*1bd50*/  @P1 LDG.E R12, desc[UR58][R2.64] ;  /* 0x0000003a020c1981 */ /* 0x000ea6000c1e1900 */
[----:B------:R-:W-:-:S13]  /*1bd60*/  ISETP.NE.AND.EX P0, PT, RZ, UR9, PT, P0 ;  /* 0x00000009ff007c0c */ /* 0x000fda000bf05300 */
[----:B------:R-:W5:Y:S04]  /*1bd70*/  @P0 LDG.E R10, desc[UR58][R4.64] ;  /* 0x0000003a040a0981 */ /* 0x000f68000c1e1900 */
[----:B--2---:R0:W-:Y:S02]  /*1bd80*/  STL [R1+0x4c], R12 ;  /* 0x00004c0c01007387 */ /* 0x0041e40000100800 */
[----:B0-----:R-:W-:Y:S01]  /*1bd90*/  IMAD.U32 R12, RZ, RZ, UR4 ;  /* 0x00000004ff0c7e24 */ /* 0x001fe2000f8e00ff */
[----:B------:R-:W-:-:S05]  /*1bda0*/  ULDC.64 UR4, c[0x0][0x418] ;  /* 0x0001060000047ab9 */ /* 0x000fca0000000a00 */
[----:B------:R0:W2:Y:S01]  /*1bdb0*/  @P3 LDG.E R12, desc[UR58][R8.64] ;  /* 0x0000003a080c3981 */ /* 0x0000a2000c1e1900 */
[----:B------:R-:W-:-:S03]  /*1bdc0*/  UISETP.NE.U32.AND UP0, UPT, UR4, URZ, UPT ;  /* 0x0000003f0400728c */ /* 0x000fc6000bf05070 */
[----:B------:R-:W-:Y:S01]  /*1bdd0*/  ULDC UR4, c[0x0][0x424] ;  /* 0x0001090000047ab9 */ /* 0x000fe20000000800 */
[----:B------:R-:W-:-:S03]  /*1bde0*/  UISETP.NE.AND.EX UP0, UPT, UR5, URZ, UPT, UP0 ;  /* 0x0000003f0500728c */ /* 0x000fc6000bf05300 */
[----:B------:R-:W-:Y:S01]  /*1bdf0*/  ULDC UR5, c[0x0][0x2f0] ;  /* 0x0000bc0000057ab9 */ /* 0x000fe20000000800 */
[----:B------:R-:W-:-:S04]  /*1be00*/  USEL UR4, UR4, 0x1, UP0 ;  /* 0x0000000104047887 */ /* 0x000fc80008000000 */
[----:B------:R-:W-:-:S03]  /*1be10*/  UIMAD UR4, UR4, UR5, URZ ;  /* 0x00000005040472a4 */ /* 0x000fc6000f8e023f */
[----:B------:R-:W-:Y:S02]  /*1be20*/  ULDC UR5, c[0x0][0x348] ;  /* 0x0000d20000057ab9 */ /* 0x000fe40000000800 */
[----:B0-----:R-:W-:Y:S02]  /*1be30*/  IMAD.U32 R9, RZ, RZ, UR5 ;  /* 0x00000005ff097e24 */ /* 0x001fe4000f8e00ff */
[----:B------:R-:W-:Y:S01]  /*1be40*/  IMAD.U32 R8, RZ, RZ, UR4 ;  /* 0x00000004ff087e24 */ /* 0x000fe2000f8e00ff */
[----:B--2---:R0:W-:Y:S01]  /*1be50*/  STL [R1+0x5c], R12 ;  /* 0x00005c0c01007387 */ /* 0x0041e20000100800 */
[----:B------:R-:W-:Y:S05]  /*1be60*/  @P3 BRA `(.L_x_643) ;  /* 0x0000000000143947 */ /* 0x000fea0003800000 */
[----:B------:R-:W-:Y:S05]  /*1be70*/  @!P1 BRA `(.L_x_643) ;  /* 0x0000000000109947 */ /* 0x000fea0003800000 */
[----:B0-----:R-:W2:Y:S04]  /*1be80*/  LDG.E R12, desc[UR58][R2.64] ;  /* 0x0000003a020c7981 */ /* 0x001ea8000c1e1900 */
[----:B------:R-:W2:Y:S02]  /*1be90*/  LDG.E R2, desc[UR58][R2.64+0x4] ;  /* 0x0000043a02027981 */ /* 0x000ea4000c1e1900 */
[----:B--2---:R-:W-:-:S05]  /*1bea0*/  IMAD.IADD R2, R2, 0x1, -R12 ;  /* 0x0000000102027824 */ /* 0x004fca00078e0a0c */
[----:B------:R1:W-:Y:S02]  /*1beb0*/  STL [R1+0x5c], R2 ;  /* 0x00005c0201007387 */ /* 0x0003e40000100800 */
.L_x_643:
[----:B------:R-:W2:Y:S01]  /*1bec0*/  LDL.LU R3, [R1+0x8] ;  /* 0x0000080001037983 */ /* 0x000ea20000300800 */
[----:B0-----:R-:W-:Y:S01]  /*1bed0*/  IMAD.MOV.U32 R12, RZ, RZ, R15 ;  /* 0x000000ffff0c7224 */ /* 0x001fe200078e000f */
[----:B------:R-:W-:Y:S02]  /*1bee0*/  ULDC.64 UR4, c[0x0][0xa20] ;  /* 0x0002880000047ab9 */ /* 0x000fe40000000a00 */
[----:B------:R-:W-:Y:S02]  /*1bef0*/  ISETP.NE.U32.AND P1, PT, RZ, UR4, PT ;  /* 0x00000004ff007c0c */ /* 0x000fe4000bf25070 */
[----:B------:R0:W-:Y:S02]  /*1bf00*/  STL [R1+0x18], R12 ;  /* 0x0000180c01007387 */ /* 0x0001e40000100800 */
[----:B------:R-:W-:Y:S02]  /*1bf10*/  ISETP.NE.AND.EX P1, PT, RZ, UR5, PT, P1 ;  /* 0x00000005ff007c0c */ /* 0x000fe4000bf25310 */
[----:B--2---:R-:W-:-:S02]  /*1bf20*/  LOP3.LUT R17, R3, 0xff000000, RZ, 0xc0, !PT ;  /* 0xff00000003117812 */ /* 0x004fc400078ec0ff */
[C---:B-1----:R-:W-:Y:S02]  /*1bf30*/  LOP3.LUT R2, R3.reuse, 0xff0000, RZ, 0xc0, !PT ;  /* 0x00ff000003027812 */ /* 0x042fe400078ec0ff */
[----:B------:R-:W-:Y:S02]  /*1bf40*/  SHF.R.U32.HI R17, RZ, 0x8, R17 ;  /* 0x00000008ff117819 */ /* 0x000fe40000011611 */
[----:B------:R-:W-:Y:S02]  /*1bf50*/  LOP3.LUT R16, R3, 0xffff, RZ, 0xc0, !PT ;  /* 0x0000ffff03107812 */ /* 0x000fe400078ec0ff */
[----:B------:R-:W-:Y:S01]  /*1bf60*/  LEA.HI R17, R2, R17, RZ, 0x10 ;  /* 0x0000001102117211 */ /* 0x000fe200078f80ff */
[----:B-----5:R-:W-:-:S05]  /*1bf70*/  IMAD.IADD R2, R11, 0x1, R0 ;  /* 0x000000010b027824 */ /* 0x020fca00078e0200 */
[----:B------:R0:W-:Y:S01]  /*1bf80*/  STL [R1+0x20], R2 ;  /* 0x0000200201007387 */ /* 0x0001e20000100800 */
[----:B------:R-:W-:Y:S05]  /*1bf90*/  @!P1 BRA `(.L_x_644) ;  /* 0x0000000000109947 */ /* 0x000fea0003800000 */
[----:B0-----:R-:W-:-:S04]  /*1bfa0*/  IADD3 R2, P1, R14, UR4, RZ ;  /* 0x000000040e027c10 */ /* 0x001fc8000ff3e0ff */
[----:B------:R-:W-:-:S05]  /*1bfb0*/  IADD3.X R3, R13, UR5, RZ, P1, !PT ;  /* 0x000000050d037c10 */ /* 0x000fca0008ffe4ff */
[----:B------:R0:W5:Y:S01]  /*1bfc0*/  LDG.E R8, desc[UR58][R2.64] ;  /* 0x0000003a02087981 */ /* 0x000162000c1e1900 */
[----:B------:R-:W-:Y:S05]  /*1bfd0*/  BRA `(.L_x_645) ;  /* 0x0000000000107947 */ /* 0x000fea0003800000 */
.L_x_644:
[----:B------:R-:W-:Y:S05]  /*1bfe0*/  @!P2 BRA `(.L_x_645) ;  /* 0x00000000000ca947 */ /* 0x000fea0003800000 */
[----:B------:R-:W2:Y:S04]  /*1bff0*/  LDG.E R8, desc[UR58][R6.64] ;  /* 0x0000003a06087981 */ /* 0x000ea8000c1e1900 */
[----:B------:R-:W2:Y:S02]  /*1c000*/  LDG.E R6, desc[UR58][R6.64+0x4] ;  /* 0x0000043a06067981 */ /* 0x000ea4000c1e1900 */
[----:B--2---:R-:W-:-:S07]  /*1c010*/  IMAD.IADD R8, R6, 0x1, -R8 ;  /* 0x0000000106087824 */ /* 0x004fce00078e0a08 */
.L_x_645:
[----:B-----5:R-:W-:Y:S01]  /*1c020*/  IMAD.IADD R6, R8, 0x1, -R0 ;  /* 0x0000000108067824 */ /* 0x020fe200078e0a00 */
[----:B0-----:R-:W2:Y:S04]  /*1c030*/  LDL.LU R3, [R1+0x10] ;  /* 0x0000100001037983 */ /* 0x001ea80000300800 */
[----:B------:R-:W3:Y:S04]  /*1c040*/  @P0 LDG.E R0, desc[UR58][R4.64] ;  /* 0x0000003a04000981 */ /* 0x000ee8000c1e1900 */
[----:B------:R-:W3:Y:S01]  /*1c050*/  @P0 LDG.E R4, desc[UR58][R4.64+0x4] ;  /* 0x0000043a04040981 */ /* 0x000ee2000c1e1900 */
[----:B------:R-:W-:Y:S01]  /*1c060*/  LOP3.LUT R13, R17, 0xff, RZ, 0xc0, !PT ;  /* 0x000000ff110d7812 */ /* 0x000fe200078ec0ff */
[----:B------:R-:W-:Y:S01]  /*1c070*/  BSSY B0, `(.L_x_646) ;  /* 0x000002d000007945 */ /* 0x000fe20003800000 */
[----:B------:R-:W-:-:S03]  /*1c080*/  SHF.R.U32.HI R17, RZ, 0x10, R17 ;  /* 0x00000010ff117819 */ /* 0x000fc60000011611 */
[----:B------:R0:W-:Y:S01]  /*1c090*/  STL [R1+0x60], R13 ;  /* 0x0000600d01007387 */ /* 0x0001e20000100800 */
        /* <DEDUP_REMOVED lines=10> */
[----:B------:R0:W-:Y:S04]  /*1c140*/  STL [R1+0x10], R3 ;  /* 0x0000100301007387 */ /* 0x0001e80000100800 */
[----:B------:R0:W-:Y:S01]  /*1c150*/  STL [R1+0x40], R11 ;  /* 0x0000400b01007387 */ /* 0x0001e20000100800 */
[----:B------:R-:W-:Y:S05]  /*1c160*/  @!P1 BRA `(.L_x_647) ;  /* 0x0000000000749947 */ /* 0x000fea0003800000 */
[----:B------:R-:W-:Y:S01]  /*1c170*/  ISETP.NE.AND P1, PT, R17, RZ, PT ;  /* 0x000000ff1100720c */ /* 0x000fe20003f25270 */
[----:B------:R-:W-:-:S03]  /*1c180*/  ULDC UR4, c[0x0][0x9f0] ;  /* 0x00027c0000047ab9 */ /* 0x000fc60000000800 */
[----:B------:R-:W-:-:S04]  /*1c190*/  SEL R2, R17, UR4, P1 ;  /* 0x0000000411027c07 */ /* 0x000fc80008800000 */
[----:B0-----:R-:W-:-:S04]  /*1c1a0*/  IABS R3, R2 ;  /* 0x0000000200037213 */ /* 0x001fc80000000000 */
[----:B------:R-:W0:Y:S08]  /*1c1b0*/  I2F.RP R4, R3 ;  /* 0x0000000300047306 */ /* 0x000e300000209400 */
[----:B0-----:R-:W0:Y:S02]  /*1c1c0*/  MUFU.RCP R4, R4 ;  /* 0x0000000400047308 */ /* 0x001e240000001000 */
[----:B0-----:R-:W-:-:S06]  /*1c1d0*/  VIADD R4, R4, 0xffffffe ;  /* 0x0ffffffe04047836 */ /* 0x001fcc0000000000 */
[----:B------:R0:W1:Y:S02]  /*1c1e0*/  F2I.FTZ.U32.TRUNC.NTZ R5, R4 ;  /* 0x0000000400057305 */ /* 0x000064000021f000 */
[----:B0-----:R-:W-:Y:S02]  /*1c1f0*/  IMAD.MOV.U32 R4, RZ, RZ, RZ ;  /* 0x000000ffff047224 */ /* 0x001fe400078e00ff */
[----:B-1----:R-:W-:-:S04]  /*1c200*/  IMAD.MOV R0, RZ, RZ, -R5 ;  /* 0x000000ffff007224 */ /* 0x002fc800078e0a05 */
[----:B------:R-:W-:-:S04]  /*1c210*/  IMAD R0, R0, R3, RZ ;  /* 0x0000000300007224 */ /* 0x000fc800078e02ff */
[----:B------:R-:W-:Y:S01]  /*1c220*/  IMAD.HI.U32 R8, R5, R0, R4 ;  /* 0x0000000005087227 */ /* 0x000fe200078e0004 */
[----:B------:R-:W-:Y:S02]  /*1c230*/  IABS R0, R2 ;  /* 0x0000000200007213 */ /* 0x000fe40000000000 */
[----:B------:R-:W-:-:S03]  /*1c240*/  IADD3 R5, R2, -0x1, R11 ;  /* 0xffffffff02057810 */ /* 0x000fc60007ffe00b */
[----:B------:R-:W-:Y:S01]  /*1c250*/  IMAD.MOV R0, RZ, RZ, -R0 ;  /* 0x000000ffff007224 */ /* 0x000fe200078e0a00 */
[----:B------:R-:W-:Y:S02]  /*1c260*/  IABS R4, R5 ;  /* 0x0000000500047213 */ /* 0x000fe40000000000 */
[----:B------:R-:W-:Y:S01]  /*1c270*/  LOP3.LUT R5, R5, R2, RZ, 0x3c, !PT ;  /* 0x0000000205057212 */ /* 0x000fe200078e3cff */
[----:B------:R-:W-:Y:S02]  /*1c280*/  IMAD.MOV.U32 R7, RZ, RZ, R0 ;  /* 0x000000ffff077224 */ /* 0x000fe400078e0000 */
[----:B------:R-:W-:-:S04]  /*1c290*/  IMAD.HI.U32 R0, R8, R4, RZ ;  /* 0x0000000408007227 */ /* 0x000fc800078e00ff */
[----:B------:R-:W-:-:S05]  /*1c2a0*/  IMAD R4, R0, R7, R4 ;  /* 0x0000000700047224 */ /* 0x000fca00078e0204 */
[----:B------:R-:W-:-:S13]  /*1c2b0*/  ISETP.GT.U32.AND P1, PT, R3, R4, PT ;  /* 0x000000040300720c */ /* 0x000fda0003f24070 */
[----:B------:R-:W-:Y:S02]  /*1c2c0*/  @!P1 IMAD.IADD R4, R4, 0x1, -R3 ;  /* 0x0000000104049824 */ /* 0x000fe400078e0a03 */
[----:B------:R-:W-:-:S03]  /*1c2d0*/  @!P1 VIADD R0, R0, 0x1 ;  /* 0x0000000100009836 */ /* 0x000fc60000000000 */
[----:B------:R-:W-:-:S13]  /*1c2e0*/  ISETP.GE.U32.AND P1, PT, R4, R3, PT ;  /* 0x000000030400720c */ /* 0x000fda0003f26070 */
[----:B------:R-:W-:Y:S01]  /*1c2f0*/  @P1 VIADD R0, R0, 0x1 ;  /* 0x0000000100001836 */ /* 0x000fe20000000000 */
[----:B------:R-:W-:-:S13]  /*1c300*/  ISETP.GE.AND P1, PT, R5, RZ, PT ;  /* 0x000000ff0500720c */ /* 0x000fda0003f26270 */
[----:B------:R-:W-:Y:S01]  /*1c310*/  @!P1 IMAD.MOV R0, RZ, RZ, -R0 ;  /* 0x000000ffff009224 */ /* 0x000fe200078e0a00 */
[----:B------:R-:W-:-:S13]  /*1c320*/  ISETP.NE.AND P1, PT, R2, RZ, PT ;  /* 0x000000ff0200720c */ /* 0x000fda0003f25270 */
[----:B------:R-:W-:-:S07]  /*1c330*/  @!P1 LOP3.LUT R0, RZ, R2, RZ, 0x33, !PT ;  /* 0x00000002ff009212 */ /* 0x000fce00078e33ff */
.L_x_647:
[----:B------:R-:W-:Y:S05]  /*1c340*/  BSYNC B0 ;  /* 0x0000000000007941 */ /* 0x000fea0003800000 */
.L_x_646:
[----:B------:R-:W-:Y:S01]  /*1c350*/  IMAD R2, R13, R0, RZ ;  /* 0x000000000d027224 */ /* 0x000fe200078e02ff */
[----:B------:R-:W-:Y:S01]  /*1c360*/  BSSY B0, `(.L_x_648) ;  /* 0x0000142000007945 */ /* 0x000fe20003800000 */
[----:B------:R-:W-:-:S03]  /*1c370*/  PLOP3.LUT P5, PT, PT, PT, PT, 0x80, 0x0 ;  /* 0x000000000000781c */ /* 0x000fc60003faf070 */
[C---:B------:R-:W-:Y:S01]  /*1c380*/  VIADDMNMX R0, R2.reuse, R0, R11, PT ;  /* 0x0000000002007246 */ /* 0x040fe2000380010b */
[----:B------:R-:W-:-:S04]  /*1c390*/  IMAD R2, R2, 0x80, -R6 ;  /* 0x0000008002027824 */ /* 0x000fc800078e0a06 */
[----:B------:R-:W-:Y:S01]  /*1c3a0*/  IMAD R6, R0, 0x80, -R6 ;  /* 0x0000008000067824 */ /* 0x000fe200078e0a06 */
[----:B------:R-:W-:-:S04]  /*1c3b0*/  VIMNMX R2, RZ, R2, !PT ;  /* 0x00000002ff027248 */ /* 0x000fc80007fe0100 */
[----:B------:R-:W-:-:S04]  /*1c3c0*/  VIMNMX R9, R6, R9, PT ;  /* 0x0000000906097248 */ /* 0x000fc80003fe0100 */
[----:B------:R-:W-:-:S13]  /*1c3d0*/  ISETP.GT.AND P1, PT, R9, R2, PT ;  /* 0x000000020900720c */ /* 0x000fda0003f24270 */
[----:B------:R-:W-:Y:S01]  /*1c3e0*/  @P1 VIADD R0, R9, 0x7f ;  /* 0x0000007f09001836 */ /* 0x000fe20000000000 */
[----:B------:R-:W-:-:S04]  /*1c3f0*/  SHF.R.U32.HI R9, RZ, 0x7, R2 ;  /* 0x00000007ff097819 */ /* 0x000fc80000011602 */
[----:B------:R-:W-:Y:S01]  /*1c400*/  @P1 SHF.R.S32.HI R2, RZ, 0x1f, R0 ;  /* 0x0000001fff021819 */ /* 0x000fe20000011400 */
[----:B------:R-:W-:-:S03]  /*1c410*/  IMAD.MOV.U32 R6, RZ, RZ, R9 ;  /* 0x000000ffff067224 */ /* 0x000fc600078e0009 */
[----:B------:R-:W-:-:S04]  /*1c420*/  @P1 LEA.HI R0, R2, R0, RZ, 0x7 ;  /* 0x0000000002001211 */ /* 0x000fc800078f38ff */
[----:B------:R-:W-:-:S04]  /*1c430*/  @P1 SHF.R.S32.HI R6, RZ, 0x7, R0 ;  /* 0x00000007ff061819 */ /* 0x000fc80000011400 */
[----:B------:R-:W-:-:S13]  /*1c440*/  ISETP.GT.AND P1, PT, R6, R9, PT ;  /* 0x000000090600720c */ /* 0x000fda0003f24270 */
[----:B------:R-:W-:Y:S05]  /*1c450*/  @!P1 BRA `(.L_x_649) ;  /* 0x0000001000c89947 */ /* 0x000fea0003800000 */
[----:B------:R-:W-:Y:S01]  /*1c460*/  UMOV UR4, 0xffffffff ;  /* 0xffffffff00047882 */ /* 0x000fe20000000000 */
[----:B------:R-:W-:Y:S02]  /*1c470*/  SEL R0, R12, RZ, !P0 ;  /* 0x000000ff0c007207 */ /* 0x000fe40004000000 */
[----:B------:R-:W-:Y:S05]  /*1c480*/  BRA.DIV UR4, `(.L_x_650) ;  /* 0x0000006e04c07947 */ /* 0x000fea000b800000 */
[----:B------:R-:W1:Y:S02]  /*1c490*/  S2R R2, SR_TID.X ;  /* 0x0000000000027919 */ /* 0x000e640000002100 */
[----:B-1----:R-:W-:-:S04]  /*1c4a0*/  SHF.R.U32.HI R2, RZ, 0x5, R2 ;  /* 0x00000005ff027819 */ /* 0x002fc80000011602 */
[----:B------:R-:W-:-:S05]  /*1c4b0*/  LOP3.LUT R2, R2, 0x3, RZ, 0xc0, !PT ;  /* 0x0000000302027812 */ /* 0x000fca00078ec0ff */
[----:B------:R1:W2:Y:S02]  /*1c4c0*/  SHFL.IDX PT, R14, R2, RZ, 0x1f ;  /* 0x00001fff020e7589 */ /* 0x0002a400000e0000 */
.L_x_819:
[----:B--2---:R-:W-:Y:S02]  /*1c4d0*/  ISETP.NE.AND P0, PT, R14, RZ, PT ;  /* 0x000000ff0e00720c */ /* 0x004fe40003f05270 */
[----:B------:R-:W-:-:S11]  /*1c4e0*/  PLOP3.LUT P2, PT, PT, PT, PT, 0x8, 0x0 ;  /* 0x000000000000781c */ /* 0x000fd60003f4e170 */
[----:B------:R-:W-:Y:S05]  /*1c4f0*/  @P0 BRA `(.L_x_651) ;  /* 0x00000000000c0947 */ /* 0x000fea0003800000 */
[----:B------:R-:W-:-:S03]  /*1c500*/  UMOV UR4, 0xffffffff ;  /* 0xffffffff00047882 */ /* 0x000fc60000000000 */
[----:B------:R-:W-:Y:S05]  /*1c510*/  BRA.DIV UR4, `(.L_x_652) ;  /* 0x0000006e04d07947 */ /* 0x000fea000b800000 */
[----:B------:R-:W-:-:S13]  /*1c520*/  ELECT P2, URZ, PT ;  /* 0x00000000003f782f */ /* 0x000fda0003840000 */
.L_x_651:
[----:B-1----:R-:W2:Y:S01]  /*1c530*/  LDL R2, [R1+0x64] ;  /* 0x0000640001027983 */ /* 0x002ea20000100800 */
[----:B------:R-:W-:Y:S01]  /*1c540*/  BSSY B1, `(.L_x_653) ;  /* 0x0000008000017945 */ /* 0x000fe20003800000 */
[----:B--2---:R-:W-:-:S05]  /*1c550*/  VIADD R2, R2, 0x1 ;  /* 0x0000000102027836 */ /* 0x004fca0000000000 */
[----:B0-----:R-:W-:-:S04]  /*1c560*/  LEA.HI R3, R2, R2, RZ, 0x1 ;  /* 0x0000000202037211 */ /* 0x001fc800078f08ff */
[----:B------:R-:W-:-:S05]  /*1c570*/  LOP3.LUT R3, R3, 0xfffffffe, RZ, 0xc0, !PT ;  /* 0xfffffffe03037812 */ /* 0x000fca00078ec0ff */
[----:B------:R-:W-:-:S05]  /*1c580*/  IMAD.IADD R2, R2, 0x1, -R3 ;  /* 0x0000000102027824 */ /* 0x000fca00078e0a03 */
[----:B------:R-:W-:-:S04]  /*1c590*/  SHF.L.U32 R2, R2, 0x1f, RZ ;  /* 0x0000001f02027819 */ /* 0x000fc800000006ff */
[----:B------:R-:W0:Y:S02]  /*1c5a0*/  SYNCS.PHASECHK.TRANS64.TRYWAIT P0, [R18+URZ+0x34820], R2 ;  /* 0x03482002120075a7 */ /* 0x000e24000800017f */
[----:B0-----:R-:W-:Y:S05]  /*1c5b0*/  @!P0 BRA `(.L_x_654) ;  /* 0x0000006c00cc8947 */ /* 0x001fea0003800000 */
.L_x_822:
[----:B------:R-:W-:Y:S05]  /*1c5c0*/  BSYNC B1 ;  /* 0x0000000000017941 */ /* 0x000fea0003800000 */
.L_x_653:
[----:B------:R-:W-:Y:S04]  /*1c5d0*/  BSSY B1, `(.L_x_655) ;  /* 0x0000082000017945 */ /* 0x000fe80003800000 */
[----:B------:R-:W-:Y:S05]  /*1c5e0*/  @!P2 BRA `(.L_x_656) ;  /* 0x000000080000a947 */ /* 0x000fea0003800000 */
[----:B------:R-:W2:Y:S04]  /*1c5f0*/  LDL R5, [R1+0x14] ;  /* 0x0000140001057983 */ /* 0x000ea80000100800 */
[----:B------:R-:W3:Y:S01]  /*1c600*/  LDL R4, [R1+0x24] ;  /* 0x0000240001047983 */ /* 0x000ee20000100800 */
[----:B------:R-:W-:Y:S01]  /*1c610*/  BSSY B2, `(.L_x_657) ;  /* 0x0000008000027945 */ /* 0x000fe20003800000 */
[----:B------:R-:W1:Y:S02]  /*1c620*/  S2R R3, SR_TID.X ;  /* 0x0000000000037919 */ /* 0x000e640000002100 */
[----:B-1----:R-:W-:-:S04]  /*1c630*/  LOP3.LUT R3, R3, 0x7f, RZ, 0xc0, !PT ;  /* 0x0000007f03037812 */ /* 0x002fc800078ec0ff */
[----:B------:R-:W-:Y:S01]  /*1c640*/  ISETP.NE.AND P4, PT, R3, RZ, PT ;  /* 0x000000ff0300720c */ /* 0x000fe20003f85270 */
[----:B--2---:R-:W-:Y:S01]  /*1c650*/  IMAD R5, R5, 0x8, R18 ;  /* 0x0000000805057824 */ /* 0x004fe200078e0212 */
[----:B---3--:R-:W-:-:S04]  /*1c660*/  SHF.L.U32 R8, R4, 0x1f, RZ ;  /* 0x0000001f04087819 */ /* 0x008fc800000006ff */
[----:B------:R-:W1:Y:S02]  /*1c670*/  SYNCS.PHASECHK.TRANS64.TRYWAIT P0, [R5+URZ+0x348a0], R8 ;  /* 0x0348a008050075a7 */ /* 0x000e64000800017f */
[----:B-1----:R-:W-:Y:S05]  /*1c680*/  @!P0 BRA `(.L_x_658) ;  /* 0x0000006c00ac8947 */ /* 0x002fea0003800000 */
.L_x_823:
[----:B------:R-:W-:Y:S05]  /*1c690*/  BSYNC B2 ;  /* 0x0000000000027941 */ /* 0x000fea0003800000 */
.L_x_657:
[----:B------:R-:W-:Y:S04]  /*1c6a0*/  BSSY B2, `(.L_x_659) ;  /* 0x0000008000027945 */ /* 0x000fe80003800000 */
[----:B------:R-:W-:Y:S05]  /*1c6b0*/  @P4 BRA `(.L_x_660) ;  /* 0x0000000000184947 */ /* 0x000fea0003800000 */
[----:B0-----:R-:W2:Y:S02]  /*1c6c0*/  LDL R2, [R1+0x10] ;  /* 0x0000100001027983 */ /* 0x001ea40000100800 */
[----:B--2---:R-:W-:Y:S01]  /*1c6d0*/  LOP3.LUT P0, RZ, R2, 0x1, RZ, 0xc0, !PT ;  /* 0x0000000102ff7812 */ /* 0x004fe2000780c0ff */
[----:B------:R-:W-:-:S04]  /*1c6e0*/  IMAD.MOV.U32 R2, RZ, RZ, 0xc000 ;  /* 0x0000c000ff027424 */ /* 0x000fc800078e00ff */
[----:B------:R2:W-:Y:S08]  /*1c6f0*/  SYNCS.ARRIVE.TRANS64 RZ, [R5+URZ+0x34890], R2 ;  /* 0x0348900205ff79a7 */ /* 0x0005f0000800003f */
[----:B------:R-:W-:Y:S05]  /*1c700*/  @!P0 BRA `(.L_x_660) ;  /* 0x0000000000048947 */ /* 0x000fea0003800000 */
[----:B------:R-:W-:Y:S01]  /*1c710*/  BPT.TRAP 0x1 ;  /* 0x000000040000795c */ /* 0x000fe20000300000 */
.L_x_660:
[----:B------:R-:W-:Y:S05]  /*1c720*/  BSYNC B2 ;  /* 0x0000000000027941 */ /* 0x000fea0003800000 */
.L_x_659:
[----:B0-2---:R-:W2:Y:S01]  /*1c730*/  LDL R2, [R1+0x14] ;  /* 0x0000140001027983 */ /* 0x005ea20000100800 */
[----:B------:R-:W-:Y:S01]  /*1c740*/  IMAD.MOV.U32 R11, RZ, RZ, RZ ;  /* 0x000000ffff0b7224 */ /* 0x000fe200078e00ff */
[----:B------:R-:W-:Y:S01]  /*1c750*/  UIADD3 UR4, UP0, UR36, 0x570, URZ ;  /* 0x0000057024047890 */ /* 0x000fe2000ff1e03f */
[----:B------:R-:W-:Y:S01]  /*1c760*/  IMAD R3, R6, 0x80, R10 ;  /* 0x0000008006037824 */ /* 0x000fe200078e020a */
[----:B------:R-:W-:Y:S01]  /*1c770*/  PLOP3.LUT P0, PT, PT, PT, PT, 0x80, 0x0 ;  /* 0x000000000000781c */ /* 0x000fe20003f0f070 */
[----:B------:R-:W-:Y:S01]  /*1c780*/  UMOV UR6, 0x0 ;  /* 0x0000000000067882 */ /* 0x000fe20000000000 */
[----:B------:R-:W-:Y:S01]  /*1c790*/  R2UR UR10, R11 ;  /* 0x000000000b0a72ca */ /* 0x000fe200000e0000 */
[----:B------:R-:W-:Y:S01]  /*1c7a0*/  VIADD R3, R3, 0xffffff80 ;  /* 0xffffff8003037836 */ /* 0x000fe20000000000 */
[----:B------:R-:W-:Y:S01]  /*1c7b0*/  UMOV UR7, 0x12f00000 ;  /* 0x12f0000000077882 */ /* 0x000fe20000000000 */
[----:B------:R-:W-:Y:S01]  /*1c7c0*/  UIADD3.X UR5, URZ, UR37, URZ, UP0, !UPT ;  /* 0x000000253f057290 */ /* 0x000fe200087fe43f */
[----:B--2---:R-:W-:-:S02]  /*1c7d0*/  IMAD R7, R2, 0xc000, R18 ;  /* 0x0000c00002077824 */ /* 0x004fc400078e0212 */
[----:B------:R-:W-:Y:S02]  /*1c7e0*/  VIADD R2, R5, 0x34890 ;  /* 0x0003489005027836 */ /* 0x000fe40000000000 */
[----:B------:R-:W-:-:S07]  /*1c7f0*/  VIADD R4, R7, 0x1c400 ;  /* 0x0001c40007047836 */ /* 0x000fce0000000000 */
.L_x_661:
        /* <DEDUP_REMOVED lines=16> */
.L_x_662:
        /* <DEDUP_REMOVED lines=10> */
[----:B------:R-:W-:Y:S01]  /*1c9a0*/  VIADD R4, R7, 0x24400 ;  /* 0x0002440007047836 */ /* 0x000fe20000000000 */
[----:B------:R-:W-:Y:S01]  /*1c9b0*/  PLOP3.LUT P0, PT, PT, PT, PT, 0x80, 0x0 ;  /* 0x000000000000781c */ /* 0x000fe20003f0f070 */
[----:B------:R-:W-:Y:S01]  /*1c9c0*/  UMOV UR6, 0x0 ;  /* 0x0000000000067882 */ /* 0x000fe20000000000 */
[----:B------:R-:W-:Y:S01]  /*1c9d0*/  UMOV UR7, 0x12f00000 ;  /* 0x12f0000000077882 */ /* 0x000fe20000000000 */
[----:B------:R-:W-:-:S10]  /*1c9e0*/  UMOV UR10, 0x80 ;  /* 0x00000080000a7882 */ /* 0x000fd40000000000 */
.L_x_663:
        /* <DEDUP_REMOVED lines=10> */
[----:B------:R-:W0:Y:S01]  /*1ca90*/  SYNCS.PHASECHK.TRANS64.TRYWAIT P0, [R5+URZ+0x348c0], R8 ;  /* 0x0348c008050075a7 */ /* 0x000e22000800017f */
[----:B------:R-:W-:Y:S04]  /*1caa0*/  BSSY B2, `(.L_x_664) ;  /* 0x0000002000027945 */ /* 0x000fe80003800000 */
[----:B0-----:R-:W-:Y:S05]  /*1cab0*/  @!P0 BRA `(.L_x_665) ;  /* 0x0000006800b48947 */ /* 0x001fea0003800000 */
.L_x_824:
[----:B------:R-:W-:Y:S05]  /*1cac0*/  BSYNC B2 ;  /* 0x0000000000027941 */ /* 0x000fea0003800000 */
.L_x_664:
[----:B------:R-:W-:Y:S01]  /*1cad0*/  BSSY B2, `(.L_x_666) ;  /* 0x000000a000027945 */ /* 0x000fe20003800000 */
[----:B------:R-:W-:Y:S02]  /*1cae0*/  IMAD.MOV.U32 R12, RZ, RZ, 0x0 ;  /* 0x00000000ff0c7424 */ /* 0x000fe400078e00ff */
[----:B------:R-:W-:Y:S01]  /*1caf0*/  IMAD.MOV.U32 R13, RZ, RZ, 0x12f00000 ;  /* 0x12f00000ff0d7424 */ /* 0x000fe200078e00ff */
[----:B------:R-:W-:Y:S06]  /*1cb00*/  @P4 BRA `(.L_x_667) ;  /* 0x0000000000184947 */ /* 0x000fec0003800000 */
[----:B------:R-:W2:Y:S02]  /*1cb10*/  LDL R2, [R1+0x10] ;  /* 0x0000100001027983 */ /* 0x000ea40000100800 */
[----:B--2---:R-:W-:Y:S01]  /*1cb20*/  LOP3.LUT P0, RZ, R2, 0x1, RZ, 0xc0, !PT ;  /* 0x0000000102ff7812 */ /* 0x004fe2000780c0ff */
[----:B------:R-:W-:-:S04]  /*1cb30*/  IMAD.MOV.U32 R2, RZ, RZ, 0x8000 ;  /* 0x00008000ff027424 */ /* 0x000fc800078e00ff */
[----:B------:R2:W-:Y:S08]  /*1cb40*/  SYNCS.ARRIVE.TRANS64 RZ, [R5+URZ+0x348b0], R2 ;  /* 0x0348b00205ff79a7 */ /* 0x0005f0000800003f */
[----:B------:R-:W-:Y:S05]  /*1cb50*/  @!P0 BRA `(.L_x_667) ;  /* 0x0000000000048947 */ /* 0x000fea0003800000 */
[----:B------:R-:W-:Y:S01]  /*1cb60*/  BPT.TRAP 0x1 ;  /* 0x000000040000795c */ /* 0x000fe20000300000 */
.L_x_667:
[----:B------:R-:W-:Y:S05]  /*1cb70*/  BSYNC B2 ;  /* 0x0000000000027941 */ /* 0x000fea0003800000 */
.L_x_666:
[----:B--2---:R-:W2:Y:S01]  /*1cb80*/  LDL R2, [R1+0x14] ;  /* 0x0000140001027983 */ /* 0x004ea20000100800 */
[----:B------:R-:W-:Y:S01]  /*1cb90*/  R2UR UR10, R11 ;  /* 0x000000000b0a72ca */ /* 0x000fe200000e0000 */
[----:B------:R-:W-:Y:S01]  /*1cba0*/  VIADD R4, R18, 0x400 ;  /* 0x0000040012047836 */ /* 0x000fe20000000000 */
[----:B------:R-:W-:Y:S01]  /*1cbb0*/  R2UR UR6, R12 ;  /* 0x000000000c0672ca */ /* 0x000fe200000e0000 */
[----:B------:R-:W-:Y:S01]  /*1cbc0*/  UIADD3 UR4, UP0, UR36, 0x670, URZ ;  /* 0x0000067024047890 */ /* 0x000fe2000ff1e03f */
[----:B------:R-:W-:Y:S01]  /*1cbd0*/  R2UR UR7, R13 ;  /* 0x000000000d0772ca */ /* 0x000fe200000e0000 */
[----:B01----:R-:W-:Y:S01]  /*1cbe0*/  VIADD R5, R5, 0x348b0 ;  /* 0x000348b005057836 */ /* 0x003fe20000000000 */
[----:B------:R-:W-:Y:S01]  /*1cbf0*/  PLOP3.LUT P0, PT, PT, PT, PT, 0x80, 0x0 ;  /* 0x000000000000781c */ /* 0x000fe20003f0f070 */
[----:B------:R-:W-:Y:S01]  /*1cc00*/  UIADD3.X UR5, URZ, UR37, URZ, UP0, !UPT ;  /* 0x000000253f057290 */ /* 0x000fe200087fe43f */
[----:B--2---:R-:W-:-:S11]  /*1cc10*/  IMAD R2, R2, 0x8000, R4 ;  /* 0x0000800002027824 */ /* 0x004fd600078e0204 */
.L_x_668:
        /* <DEDUP_REMOVED lines=10> */
[----:B------:R-:W2:Y:S01]  /*1ccc0*/  LDL R7, [R1+0x14] ;  /* 0x0000140001077983 */ /* 0x000ea20000100800 */
[----:B------:R-:W-:Y:S01]  /*1ccd0*/  IMAD.MOV.U32 R2, RZ, RZ, 0x6000 ;  /* 0x00006000ff027424 */ /* 0x000fe200078e00ff */
[----:B------:R-:W-:Y:S02]  /*1cce0*/  R2UR UR10, R14 ;  /* 0x000000000e0a72ca */ /* 0x000fe400000e0000 */
[----:B------:R-:W-:Y:S02]  /*1ccf0*/  R2UR UR6, R12 ;  /* 0x000000000c0672ca */ /* 0x000fe400000e0000 */
[----:B------:R-:W-:Y:S02]  /*1cd00*/  R2UR UR7, R13 ;  /* 0x000000000d0772ca */ /* 0x000fe400000e0000 */
[----:B------:R-:W-:Y:S01]  /*1cd10*/  PLOP3.LUT P0, PT, PT, PT, PT, 0x80, 0x0 ;  /* 0x000000000000781c */ /* 0x000fe20003f0f070 */
[----:B--2---:R-:W-:-:S04]  /*1cd20*/  IMAD R2, R7, R2, 0x2000 ;  /* 0x0000200007027424 */ /* 0x004fc800078e0202 */
[----:B------:R-:W-:-:S04]  /*1cd30*/  IMAD R2, R7, -0x2000, R2 ;  /* 0xffffe00007027824 */ /* 0x000fc800078e0202 */
[----:B------:R-:W-:-:S07]  /*1cd40*/  IMAD R2, R2, 0x2, R4 ;  /* 0x0000000202027824 */ /* 0x000fce00078e0204 */
.L_x_669:
        /* <DEDUP_REMOVED lines=10> */
.L_x_656:
[----:B------:R-:W-:Y:S05]  /*1cdf0*/  BSYNC B1 ;  /* 0x0000000000017941 */ /* 0x000fea0003800000 */
.L_x_655:
[----:B------:R-:W0:Y:S04]  /*1ce00*/  LDL.LU R7, [R1+0x14] ;  /* 0x0000140001077983 */ /* 0x000e280000300800 */
[----:B------:R-:W2:Y:S01]  /*1ce10*/  LDL.LU R4, [R1+0x24] ;  /* 0x0000240001047983 */ /* 0x000ea20000300800 */
[----:B------:R-:W-:Y:S01]  /*1ce20*/  PLOP3.LUT P5, PT, PT, PT, PT, 0x8, 0x0 ;  /* 0x000000000000781c */ /* 0x000fe20003fae170 */
[----:B0-----:R-:W-:Y:S02]  /*1ce30*/  VIADD R2, R7, 0x1 ;  /* 0x0000000107027836 */ /* 0x001fe40000000000 */
[----:B------:R-:W-:-:S03]  /*1ce40*/  VIADD R7, R6, 0xfffffffe ;  /* 0xfffffffe06077836 */ /* 0x000fc60000000000 */
[----:B------:R-:W-:-:S04]  /*1ce50*/  ISETP.NE.AND P0, PT, R2, 0x2, PT ;  /* 0x000000020200780c */ /* 0x000fc80003f05270 */
[----:B------:R-:W-:Y:S02]  /*1ce60*/  SEL R3, RZ, 0x1, P0 ;  /* 0x00000001ff037807 */ /* 0x000fe40000000000 */
[----:B------:R-:W-:Y:S02]  /*1ce70*/  SEL R2, R2, RZ, P0 ;  /* 0x000000ff02027207 */ /* 0x000fe40000000000 */
[----:B--2---:R-:W-:Y:S02]  /*1ce80*/  LOP3.LUT R4, R4, R3, RZ, 0x3c, !PT ;  /* 0x0000000304047212 */ /* 0x004fe400078e3cff */
[----:B------:R-:W-:-:S03]  /*1ce90*/  ISETP.GE.AND P0, PT, R7, R9, PT ;  /* 0x000000090700720c */ /* 0x000fc60003f06270 */
[----:B------:R1:W-:Y:S04]  /*1cea0*/  STL [R1+0x24], R4 ;  /* 0x0000240401007387 */ /* 0x0003e80000100800 */
[----:B------:R1:W-:Y:S06]  /*1ceb0*/  STL [R1+0x14], R2 ;  /* 0x0000140201007387 */ /* 0x0003ec0000100800 */
[----:B------:R-:W-:Y:S05]  /*1cec0*/  @!P0 BRA `(.L_x_649) ;  /* 0x00000008002c8947 */ /* 0x000fea0003800000 */
.L_x_685:
[----:B------:R-:W-:Y:S05]  /*1ced0*/  YIELD ;  /* 0x0000000000007946 */ /* 0x000fea0003800000 */
[----:B------:R-:W-:Y:S04]  /*1cee0*/  BSSY B1, `(.L_x_670) ;  /* 0x000007d000017945 */ /* 0x000fe80003800000 */
[----:B--2---:R-:W-:Y:S05]  /*1cef0*/  @!P2 BRA `(.L_x_671) ;  /* 0x0000000400eca947 */ /* 0x004fea0003800000 */
[----:B------:R-:W2:Y:S04]  /*1cf00*/  LDL R3, [R1+0x14] ;  /* 0x0000140001037983 */ /* 0x000ea80000100800 */
[----:B-1----:R-:W3:Y:S01]  /*1cf10*/  LDL R2, [R1+0x24] ;  /* 0x0000240001027983 */ /* 0x002ee20000100800 */
[----:B------:R-:W-:Y:S01]  /*1cf20*/  BSSY B2, `(.L_x_672) ;  /* 0x0000005000027945 */ /* 0x000fe20003800000 */
[----:B--2---:R-:W-:Y:S01]  /*1cf30*/  IMAD R6, R3, 0x8, R18 ;  /* 0x0000000803067824 */ /* 0x004fe200078e0212 */
[----:B---3--:R-:W-:-:S04]  /*1cf40*/  SHF.L.U32 R5, R2, 0x1f, RZ ;  /* 0x0000001f02057819 */ /* 0x008fc800000006ff */
[----:B------:R-:W0:Y:S02]  /*1cf50*/  SYNCS.PHASECHK.TRANS64.TRYWAIT P0, [R6+URZ+0x348a0], R5 ;  /* 0x0348a005060075a7 */ /* 0x000e24000800017f */
[----:B0-----:R-:W-:Y:S05]  /*1cf60*/  @!P0 BRA `(.L_x_673) ;  /* 0x00000064009c8947 */ /* 0x001fea0003800000 */
.L_x_825:
[----:B------:R-:W-:Y:S05]  /*1cf70*/  BSYNC B2 ;  /* 0x0000000000027941 */ /* 0x000fea0003800000 */
.L_x_672:
[----:B------:R-:W1:Y:S01]  /*1cf80*/  S2R R2, SR_TID.X ;  /* 0x0000000000027919 */ /* 0x000e620000002100 */
[----:B------:R-:W-:Y:S01]  /*1cf90*/  BSSY B2, `(.L_x_674) ;  /* 0x000000a000027945 */ /* 0x000fe20003800000 */
[----:B-1----:R-:W-:-:S04]  /*1cfa0*/  LOP3.LUT R2, R2, 0x7f, RZ, 0xc0, !PT ;  /* 0x0000007f02027812 */ /* 0x002fc800078ec0ff */
[----:B------:R-:W-:-:S13]  /*1cfb0*/  ISETP.NE.AND P1, PT, R2, RZ, PT ;  /* 0x000000ff0200720c */ /* 0x000fda0003f25270 */
[----:B------:R-:W-:Y:S05]  /*1cfc0*/  @P1 BRA `(.L_x_675) ;  /* 0x0000000000181947 */ /* 0x000fea0003800000 */
[----:B------:R-:W2:Y:S02]  /*1cfd0*/  LDL R2, [R1+0x10] ;  /* 0x0000100001027983 */ /* 0x000ea40000100800 */
[----:B--2---:R-:W-:Y:S01]  /*1cfe0*/  LOP3.LUT P0, RZ, R2, 0x1, RZ, 0xc0, !PT ;  /* 0x0000000102ff7812 */ /* 0x004fe2000780c0ff */
[----:B------:R-:W-:-:S04]  /*1cff0*/  IMAD.MOV.U32 R2, RZ, RZ, 0xc000 ;  /* 0x0000c000ff027424 */ /* 0x000fc800078e00ff */
[----:B------:R1:W-:Y:S08]  /*1d000*/  SYNCS.ARRIVE.TRANS64 RZ, [R6+URZ+0x34890], R2 ;  /* 0x0348900206ff79a7 */ /* 0x0003f0000800003f */
[----:B------:R-:W-:Y:S05]  /*1d010*/  @!P0 BRA `(.L_x_675) ;  /* 0x0000000000048947 */ /* 0x000fea0003800000 */
[----:B------:R-:W-:Y:S01]  /*1d020*/  BPT.TRAP 0x1 ;  /* 0x000000040000795c */ /* 0x000fe20000300000 */
.L_x_675:
[----:B------:R-:W-:Y:S05]  /*1d030*/  BSYNC B2 ;  /* 0x0000000000027941 */ /* 0x000fea0003800000 */
.L_x_674:
[----:B-1----:R-:W2:Y:S01]  /*1d040*/  LDL R2, [R1+0x14] ;  /* 0x0000140001027983 */ /* 0x002ea20000100800 */
[----:B------:R-:W-:Y:S01]  /*1d050*/  IMAD.MOV.U32 R11, RZ, RZ, RZ ;  /* 0x000000ffff0b7224 */ /* 0x000fe200078e00ff */
[----:B------:R-:W-:Y:S01]  /*1d060*/  UIADD3 UR4, UP0, UR36, 0x570, URZ ;  /* 0x0000057024047890 */ /* 0x000fe2000ff1e03f */
[----:B------:R-:W-:Y:S01]  /*1d070*/  IMAD R3, R7, 0x80, R10 ;  /* 0x0000008007037824 */ /* 0x000fe200078e020a */
[----:B------:R-:W-:Y:S01]  /*1d080*/  PLOP3.LUT P0, PT, PT, PT, PT, 0x80, 0x0 ;  /* 0x000000000000781c */ /* 0x000fe20003f0f070 */
[----:B------:R-:W-:Y:S01]  /*1d090*/  UMOV UR6, 0x0 ;  /* 0x0000000000067882 */ /* 0x000fe20000000000 */
[----:B------:R-:W-:Y:S01]  /*1d0a0*/  R2UR UR10, R11 ;  /* 0x000000000b0a72ca */ /* 0x000fe200000e0000 */
[----:B------:R-:W-:Y:S01]  /*1d0b0*/  UIADD3.X UR5, URZ, UR37, URZ, UP0, !UPT ;  /* 0x000000253f057290 */ /* 0x000fe200087fe43f */
[----:B------:R-:W-:Y:S01]  /*1d0c0*/  UMOV UR7, 0x12f00000 ;  /* 0x12f0000000077882 */ /* 0x000fe20000000000 */
[----:B--2---:R-:W-:Y:S02]  /*1d0d0*/  IMAD R4, R2, 0xc000, R18 ;  /* 0x0000c00002047824 */ /* 0x004fe400078e0212 */
[----:B------:R-:W-:-:S02]  /*1d0e0*/  VIADD R2, R6, 0x34890 ;  /* 0x0003489006027836 */ /* 0x000fc40000000000 */
[----:B------:R-:W-:-:S08]  /*1d0f0*/  VIADD R8, R4, 0x1c400 ;  /* 0x0001c40004087836 */ /* 0x000fd00000000000 */
.L_x_676:
        /* <DEDUP_REMOVED lines=12> */
[----:B------:R-:W-:Y:S01]  /*1d1c0*/  VIADD R8, R4, 0x20400 ;  /* 0x0002040004087836 */ /* 0x000fe20000000000 */
[----:B------:R-:W-:Y:S01]  /*1d1d0*/  UMOV UR6, 0x0 ;  /* 0x0000000000067882 */ /* 0x000fe20000000000 */
[----:B------:R-:W-:Y:S01]  /*1d1e0*/  UMOV UR7, 0x12f00000 ;  /* 0x12f0000000077882 */ /* 0x000fe20000000000 */
[----:B------:R-:W-:-:S15]  /*1d1f0*/  R2UR UR10, R12 ;  /* 0x000000000c0a72ca */ /* 0x000fde00000e0000 */
.L_x_677:
        /* <DEDUP_REMOVED lines=10> */
[----:B------:R-:W-:Y:S01]  /*1d2a0*/  VIADD R4, R4, 0x24400 ;  /* 0x0002440004047836 */ /* 0x000fe20000000000 */
[----:B------:R-:W-:Y:S01]  /*1d2b0*/  PLOP3.LUT P0, PT, PT, PT, PT, 0x80, 0x0 ;  /* 0x000000000000781c */ /* 0x000fe20003f0f070 */
[----:B------:R-:W-:Y:S01]  /*1d2c0*/  UMOV UR6, 0x0 ;  /* 0x0000000000067882 */ /* 0x000fe20000000000 */
[----:B------:R-:W-:Y:S01]  /*1d2d0*/  UMOV UR7, 0x12f00000 ;  /* 0x12f0000000077882 */ /* 0x000fe20000000000 */
[----:B------:R-:W-:-:S10]  /*1d2e0*/  UMOV UR10, 0x80 ;  /* 0x00000080000a7882 */ /* 0x000fd40000000000 */
.L_x_678:
        /* <DEDUP_REMOVED lines=10> */
[----:B------:R-:W1:Y:S01]  /*1d390*/  SYNCS.PHASECHK.TRANS64.TRYWAIT P0, [R6+URZ+0x348c0], R5 ;  /* 0x0348c005060075a7 */ /* 0x000e62000800017f */
[----:B------:R-:W-:Y:S04]  /*1d3a0*/  BSSY B2, `(.L_x_679) ;  /* 0x0000002000027945 */ /* 0x000fe80003800000 */
[----:B-1----:R-:W-:Y:S05]  /*1d3b0*/  @!P0 BRA `(.L_x_680) ;  /* 0x00000060009c8947 */ /* 0x002fea0003800000 */
.L_x_826:
[----:B------:R-:W-:Y:S05]  /*1d3c0*/  BSYNC B2 ;  /* 0x0000000000027941 */ /* 0x000fea0003800000 */
.L_x_679:
[----:B------:R-:W-:Y:S01]  /*1d3d0*/  BSSY B2, `(.L_x_681) ;  /* 0x000000a000027945 */ /* 0x000fe20003800000 */
[----:B------:R-:W-:Y:S02]  /*1d3e0*/  IMAD.MOV.U32 R4, RZ, RZ, 0x0 ;  /* 0x00000000ff047424 */ /* 0x000fe400078e00ff */
[----:B01----:R-:W-:Y:S01]  /*1d3f0*/  IMAD.MOV.U32 R5, RZ, RZ, 0x12f00000 ;  /* 0x12f00000ff057424 */ /* 0x003fe200078e00ff */
[----:B------:R-:W-:Y:S06]  /*1d400*/  @P1 BRA `(.L_x_682) ;  /* 0x0000000000181947 */ /* 0x000fec0003800000 */
[----:B------:R-:W2:Y:S02]  /*1d410*/  LDL R2, [R1+0x10] ;  /* 0x0000100001027983 */ /* 0x000ea40000100800 */
[----:B--2---:R-:W-:Y:S01]  /*1d420*/  LOP3.LUT P0, RZ, R2, 0x1, RZ, 0xc0, !PT ;  /* 0x0000000102ff7812 */ /* 0x004fe2000780c0ff */
[----:B------:R-:W-:-:S04]  /*1d430*/  IMAD.MOV.U32 R2, RZ, RZ, 0x8000 ;  /* 0x00008000ff027424 */ /* 0x000fc800078e00ff */
[----:B------:R0:W-:Y:S08]  /*1d440*/  SYNCS.ARRIVE.TRANS64 RZ, [R6+URZ+0x348b0], R2 ;  /* 0x0348b00206ff79a7 */ /* 0x0001f0000800003f */
[----:B------:R-:W-:Y:S05]  /*1d450*/  @!P0 BRA `(.L_x_682) ;  /* 0x0000000000048947 */ /* 0x000fea0003800000 */
[----:B------:R-:W-:Y:S01]  /*1d460*/  BPT.TRAP 0x1 ;  /* 0x000000040000795c */ /* 0x000fe20000300000 */
.L_x_682:
[----:B------:R-:W-:Y:S05]  /*1d470*/  BSYNC B2 ;  /* 0x0000000000027941 */ /* 0x000fea0003800000 */
.L_x_681:
[----:B------:R-:W2:Y:S01]  /*1d480*/  LDL R8, [R1+0x14] ;  /* 0x0000140001087983 */ /* 0x000ea20000100800 */
[----:B------:R-:W-:Y:S01]  /*1d490*/  R2UR UR10, R11 ;  /* 0x000000000b0a72ca */ /* 0x000fe200000e0000 */
[----:B0-----:R-:W-:Y:S01]  /*1d4a0*/  VIADD R2, R18, 0x400 ;  /* 0x0000040012027836 */ /* 0x001fe20000000000 */
[----:B------:R-:W-:Y:S01]  /*1d4b0*/  R2UR UR6, R4 ;  /* 0x00000000040672ca */ /* 0x000fe200000e0000 */
[----:B------:R-:W-:Y:S01]  /*1d4c0*/  UIADD3 UR4, UP0, UR36, 0x670, URZ ;  /* 0x0000067024047890 */ /* 0x000fe2000ff1e03f */
[----:B------:R-:W-:Y:S01]  /*1d4d0*/  R2UR UR7, R5 ;  /* 0x00000000050772ca */ /* 0x000fe200000e0000 */
[----:B------:R-:W-:Y:S01]  /*1d4e0*/  VIADD R6, R6, 0x348b0 ;  /* 0x000348b006067836 */ /* 0x000fe20000000000 */
[----:B------:R-:W-:Y:S01]  /*1d4f0*/  PLOP3.LUT P0, PT, PT, PT, PT, 0x80, 0x0 ;  /* 0x000000000000781c */ /* 0x000fe20003f0f070 */
[----:B------:R-:W-:Y:S01]  /*1d500*/  UIADD3.X UR5, URZ, UR37, URZ, UP0, !UPT ;  /* 0x000000253f057290 */ /* 0x000fe200087fe43f */
[----:B--2---:R-:W-:-:S11]  /*1d510*/  IMAD R2, R8, 0x8000, R2 ;  /* 0x0000800008027824 */ /* 0x004fd600078e0202 */
.L_x_683:
        /* <DEDUP_REMOVED lines=15> */
.L_x_684:
        /* <DEDUP_REMOVED lines=10> */
.L_x_671:
[----:B------:R-:W-:Y:S05]  /*1d6b0*/  BSYNC B1 ;  /* 0x0000000000017941 */ /* 0x000fea0003800000 */
.L_x_670:
[----:B------:R-:W2:Y:S04]  /*1d6c0*/  LDL.LU R5, [R1+0x14] ;  /* 0x0000140001057983 */ /* 0x000ea80000300800 */
[----:B-1----:R-:W3:Y:S01]  /*1d6d0*/  LDL.LU R4, [R1+0x24] ;  /* 0x0000240001047983 */ /* 0x002ee20000300800 */
[----:B--2---:R-:W-:-:S05]  /*1d6e0*/  VIADD R2, R5, 0x1 ;  /* 0x0000000105027836 */ /* 0x004fca0000000000 */
[----:B------:R-:W-:-:S04]  /*1d6f0*/  ISETP.NE.AND P0, PT, R2, 0x2, PT ;  /* 0x000000020200780c */ /* 0x000fc80003f05270 */
[----:B------:R-:W-:Y:S02]  /*1d700*/  SEL R3, RZ, 0x1, P0 ;  /* 0x00000001ff037807 */ /* 0x000fe40000000000 */
[----:B------:R-:W-:Y:S02]  /*1d710*/  SEL R2, R2, RZ, P0 ;  /* 0x000000ff02027207 */ /* 0x000fe40000000000 */
[----:B---3--:R-:W-:Y:S02]  /*1d720*/  LOP3.LUT R4, R4, R3, RZ, 0x3c, !PT ;  /* 0x0000000304047212 */ /* 0x008fe400078e3cff */
[C---:B------:R-:W-:Y:S01]  /*1d730*/  ISETP.GT.AND P0, PT, R7.reuse, R9, PT ;  /* 0x000000090700720c */ /* 0x040fe20003f04270 */
[----:B------:R-:W-:Y:S02]  /*1d740*/  VIADD R7, R7, 0xffffffff ;  /* 0xffffffff07077836 */ /* 0x000fe40000000000 */
[----:B------:R2:W-:Y:S04]  /*1d750*/  STL [R1+0x24], R4 ;  /* 0x0000240401007387 */ /* 0x0005e80000100800 */
[----:B------:R2:W-:Y:S06]  /*1d760*/  STL [R1+0x14], R2 ;  /* 0x0000140201007387 */ /* 0x0005ec0000100800 */
[----:B------:R-:W-:Y:S05]  /*1d770*/  @P0 BRA `(.L_x_685) ;  /* 0xfffffff400d40947 */ /* 0x000fea000383ffff */
.L_x_649:
[----:B------:R-:W-:Y:S05]  /*1d780*/  BSYNC B0 ;  /* 0x0000000000007941 */ /* 0x000fea0003800000 */
.L_x_648:
[----:B-12---:R-:W2:Y:S04]  /*1d790*/  LDL R2, [R1+0x10] ;  /* 0x0000100001027983 */ /* 0x006ea80000100800 */
[----:B------:R1:W5:Y:S01]  /*1d7a0*/  LDL R8, [R1+0x40] ;  /* 0x0000400001087983 */ /* 0x0003620000100800 */
[----:B------:R-:W-:Y:S05]  /*1d7b0*/  @!P5 WARPSYNC.ALL ;  /* 0x000000000000d948 */ /* 0x000fea0003800000 */
[----:B------:R1:W-:Y:S01]  /*1d7c0*/  STL [R1+0x44], RZ ;  /* 0x000044ff01007387 */ /* 0x0003e20000100800 */
[----:B------:R-:W-:Y:S01]  /*1d7d0*/  BSSY B0, `(.L_x_686) ;  /* 0x0000021000007945 */ /* 0x000fe20003800000 */
[----:B------:R-:W-:Y:S01]  /*1d7e0*/  @!P5 BAR.SYNC.DEFER_BLOCKING 0xc, 0x180 ;  /* 0x030600000000db1d */ /* 0x000fe20000010000 */
[----:B--2---:R-:W-:-:S13]  /*1d7f0*/  LOP3.LUT P0, RZ, R2, 0x4, RZ, 0xc0, !PT ;  /* 0x0000000402ff7812 */ /* 0x004fda000780c0ff */
[----:B-1----:R-:W-:Y:S05]  /*1d800*/  @!P0 BRA `(.L_x_687) ;  /* 0x0000000000748947 */ /* 0x002fea0003800000 */
[----:B------:R-:W-:-:S13]  /*1d810*/  ISETP.NE.AND P0, PT, R17, RZ, PT ;  /* 0x000000ff1100720c */ /* 0x000fda0003f05270 */
[----:B------:R-:W1:Y:S02]  /*1d820*/  @!P0 LDC R17, c[0x0][0x9f0] ;  /* 0x00027c00ff118b82 */ /* 0x000e640000000800 */
[----:B-1----:R-:W-:-:S04]  /*1d830*/  IABS R0, R17 ;  /* 0x0000001100007213 */ /* 0x002fc80000000000 */
[----:B------:R-:W1:Y:S08]  /*1d840*/  I2F.RP R2, R0 ;  /* 0x0000000000027306 */ /* 0x000e700000209400 */
[----:B-1----:R-:W1:Y:S02]  /*1d850*/  MUFU.RCP R2, R2 ;  /* 0x0000000200027308 */ /* 0x002e640000001000 */
[----:B-1----:R-:W-:-:S06]  /*1d860*/  VIADD R2, R2, 0xffffffe ;  /* 0x0ffffffe02027836 */ /* 0x002fcc0000000000 */
[----:B0-----:R-:W0:Y:S02]  /*1d870*/  F2I.FTZ.U32.TRUNC.NTZ R3, R2 ;  /* 0x0000000200037305 */ /* 0x001e24000021f000 */
[----:B0-----:R-:W-:-:S04]  /*1d880*/  IMAD.MOV R2, RZ, RZ, -R3 ;  /* 0x000000ffff027224 */ /* 0x001fc800078e0a03 */
[----:B------:R-:W-:Y:S02]  /*1d890*/  IMAD R4, R2, R0, RZ ;  /* 0x0000000002047224 */ /* 0x000fe400078e02ff */
[----:B------:R-:W-:-:S04]  /*1d8a0*/  IMAD.MOV.U32 R2, RZ, RZ, RZ ;  /* 0x000000ffff027224 */ /* 0x000fc800078e00ff */
[----:B------:R-:W-:Y:S01]  /*1d8b0*/  IMAD.HI.U32 R6, R3, R4, R2 ;  /* 0x0000000403067227 */ /* 0x000fe200078e0002 */
[----:B------:R-:W-:Y:S02]  /*1d8c0*/  IABS R2, R17 ;  /* 0x0000001100027213 */ /* 0x000fe40000000000 */
[----:B-----5:R-:W-:-:S03]  /*1d8d0*/  IADD3 R4, R8, -0x1, R17 ;  /* 0xffffffff08047810 */ /* 0x020fc60007ffe011 */
        /* <DEDUP_REMOVED lines=15> */
[----:B------:R1:W-:Y:S02]  /*1d9d0*/  STL [R1+0x44], R2 ;  /* 0x0000440201007387 */ /* 0x0003e40000100800 */
.L_x_687:
[----:B------:R-:W-:Y:S05]  /*1d9e0*/  BSYNC B0 ;  /* 0x0000000000007941 */ /* 0x000fea0003800000 */
.L_x_686:
[----:B------:R-:W2:Y:S04]  /*1d9f0*/  LDL R0, [R1+0x44] ;  /* 0x0000440001007983 */ /* 0x000ea80000100800 */
[----:B-1----:R-:W2:Y:S01]  /*1da00*/  LDL R2, [R1+0x60] ;  /* 0x0000600001027983 */ /* 0x002ea20000100800 */
[----:B------:R-:W-:Y:S01]  /*1da10*/  BSSY B7, `(.L_x_688) ;  /* 0x0000415000077945 */ /* 0x000fe20003800000 */
[----:B--2---:R-:W-:-:S05]  /*1da20*/  IMAD R2, R2, R0, RZ ;  /* 0x0000000002027224 */ /* 0x004fca00078e02ff */
[----:B-----5:R-:W-:Y:S01]  /*1da30*/  VIADDMNMX R0, R2, R0, R8, PT ;  /* 0x0000000002007246 */ /* 0x020fe20003800108 */
[----:B------:R1:W-:Y:S03]  /*1da40*/  STL [R1+0x34], R2 ;  /* 0x0000340201007387 */ /* 0x0003e60000100800 */
[----:B------:R-:W-:Y:S01]  /*1da50*/  ISETP.GT.AND P0, PT, R0, R2, PT ;  /* 0x000000020000720c */ /* 0x000fe20003f04270 */
[----:B------:R1:W-:-:S12]  /*1da60*/  STL [R1+0x48], R0 ;  /* 0x0000480001007387 */ /* 0x0003d80000100800 */
[----:B-1----:R-:W-:Y:S05]  /*1da70*/  @P0 BRA `(.L_x_689) ;  /* 0x0000000000480947 */ /* 0x002fea0003800000 */
[----:B------:R-:W1:Y:S02]  /*1da80*/  S2R R0, SR_TID.X ;  /* 0x0000000000007919 */ /* 0x000e640000002100 */
[----:B-1----:R-:W-:-:S04]  /*1da90*/  LOP3.LUT R0, R0, 0x7f, RZ, 0xc0, !PT ;  /* 0x0000007f00007812 */ /* 0x002fc800078ec0ff */
[----:B------:R-:W-:-:S13]  /*1daa0*/  ISETP.NE.AND P1, PT, R0, RZ, PT ;  /* 0x000000ff0000720c */ /* 0x000fda0003f25270 */
[----:B------:R-:W-:Y:S05]  /*1dab0*/  @P1 BRA `(.L_x_690) ;  /* 0x0000004000281947 */ /* 0x000fea0003800000 */
[----:B0-----:R-:W0:Y:S01]  /*1dac0*/  S2R R3, SR_LANEID ;  /* 0x0000000000037919 */ /* 0x001e220000000000 */
[----:B------:R-:W-:Y:S02]  /*1dad0*/  VOTEU.ANY UR4, UPT, PT ;  /* 0x0000000000047886 */ /* 0x000fe400038e0100 */
[----:B------:R-:W0:Y:S08]  /*1dae0*/  FLO.U32 R0, UR4 ;  /* 0x0000000400007d00 */ /* 0x000e3000080e0000 */
[----:B------:R-:W1:Y:S01]  /*1daf0*/  POPC R4, UR4 ;  /* 0x0000000400047d09 */ /* 0x000e620008000000 */
[----:B0-----:R-:W-:-:S02]  /*1db00*/  ISETP.EQ.U32.AND P0, PT, R0, R3, PT ;  /* 0x000000030000720c */ /* 0x001fc40003f02070 */
[----:B------:R-:W1:Y:S11]  /*1db10*/  LDC.64 R2, c[0x0][0xc60] ;  /* 0x00031800ff027b82 */ /* 0x000e760000000a00 */
[----:B-1----:R-:W2:Y:S01]  /*1db20*/  @P0 ATOMG.E.ADD.STRONG.GPU PT, R3, desc[UR58][R2.64], R4 ;  /* 0x00000004020309a8 */ /* 0x002ea200081ee1fa */
[----:B------:R-:W0:Y:S02]  /*1db30*/  S2R R5, SR_LTMASK ;  /* 0x0000000000057919 */ /* 0x000e240000003900 */
[----:B0-----:R-:W-:-:S06]  /*1db40*/  LOP3.LUT R5, R5, UR4, RZ, 0xc0, !PT ;  /* 0x0000000405057c12 */ /* 0x001fcc000f8ec0ff */
[----:B------:R-:W0:Y:S01]  /*1db50*/  POPC R5, R5 ;  /* 0x0000000500057309 */ /* 0x000e220000000000 */
[----:B--2---:R-:W0:Y:S02]  /*1db60*/  SHFL.IDX PT, R0, R3, R0, 0x1f ;  /* 0x00001f0003007589 */ /* 0x004e2400000e0000 */
[----:B0-----:R-:W-:-:S05]  /*1db70*/  IADD3 R0, R0, UR39, R5 ;  /* 0x0000002700007c10 */ /* 0x001fca000fffe005 */
[----:B------:R1:W-:Y:S01]  /*1db80*/  STL [R1], R0 ;  /* 0x0000000001007387 */ /* 0x0003e20000100800 */
[----:B------:R-:W-:Y:S05]  /*1db90*/  BRA `(.L_x_690) ;  /* 0x0000003c00f07947 */ /* 0x000fea0003800000 */
.L_x_689:
        /* <DEDUP_REMOVED lines=8> */
[----:B------:R-:W-:Y:S02]  /*1dc20*/  IMAD.U32 R4, RZ, RZ, UR6 ;  /* 0x00000006ff047e24 */ /* 0x000fe4000f8e00ff */
[----:B0-----:R-:W0:Y:S01]  /*1dc30*/  LDC.64 R2, c[0x4][R2] ;  /* 0x0100000002027b82 */ /* 0x001e220000000a00 */
[----:B------:R-:W-:Y:S02]  /*1dc40*/  IMAD.U32 R5, RZ, RZ, UR7 ;  /* 0x00000007ff057e24 */ /* 0x000fe4000f8e00ff */
        /* <DEDUP_REMOVED lines=9> */
.L_x_692:
[----:B------:R-:W-:Y:S05]  /*1dce0*/  BSYNC B6 ;  /* 0x0000000000067941 */ /* 0x000fea0003800000 */
.L_x_691:
        /* <DEDUP_REMOVED lines=8> */
[----:B0-----:R0:W1:Y:S01]  /*1dd70*/  LDC.64 R2, c[0x4][R17] ;  /* 0x0100000011027b82 */ /* 0x0010620000000a00 */
[----:B------:R-:W-:Y:S02]  /*1dd80*/  IMAD.U32 R4, RZ, RZ, UR6 ;  /* 0x00000006ff047e24 */ /* 0x000fe4000f8e00ff */
[----:B------:R-:W-:Y:S02]  /*1dd90*/  IMAD.U32 R5, RZ, RZ, UR7 ;  /* 0x00000007ff057e24 */ /* 0x000fe4000f8e00ff */
[----:B------:R-:W-:Y:S02]  /*1dda0*/  IMAD.U32 R6, RZ, RZ, UR8 ;  /* 0x00000008ff067e24 */ /* 0x000fe4000f8e00ff */
[----:B------:R-:W-:-:S02]  /*1ddb0*/  IMAD.U32 R7, RZ, RZ, UR9 ;  /* 0x00000009ff077e24 */ /* 0x000fc4000f8e00ff */
[----:B------:R-:W-:Y:S02]  /*1ddc0*/  IMAD.U32 R10, RZ, RZ, UR4 ;  /* 0x00000004ff0a7e24 */ /* 0x000fe4000f8e00ff */
[----:B------:R-:W-:Y:S02]  /*1ddd0*/  IMAD.U32 R11, RZ, RZ, UR5 ;  /* 0x00000005ff0b7e24 */ /* 0x000fe4000f8e00ff */
[----:B------:R-:W-:Y:S02]  /*1dde0*/  IMAD.MOV.U32 R8, RZ, RZ, 0x70 ;  /* 0x00000070ff087424 */ /* 0x000fe400078e00ff */
[----:B------:R-:W-:Y:S02]  /*1ddf0*/  IMAD.MOV.U32 R12, RZ, RZ, 0x1 ;  /* 0x00000001ff0c7424 */ /* 0x000fe400078e00ff */
[----:B0-----:R-:W-:-:S07]  /*1de00*/  IMAD.MOV.U32 R13, RZ, RZ, RZ ;  /* 0x000000ffff0d7224 */ /* 0x001fce00078e00ff */
[----:B------:R-:W-:-:S07]  /*1de10*/  LEPC R20, `(.L_x_695) ;  /* 0x000000001014794e */ /* 0x000fce0000000000 */
[----:B-1----:R-:W-:Y:S05]  /*1de20*/  CALL.ABS.NOINC R2 ;  /* 0x0000000002007343 */ /* 0x002fea0003c00000 */
.L_x_695:
[----:B------:R0:W1:Y:S01]  /*1de30*/  LDC.64 R2, c[0x4][R17] ;  /* 0x0100000011027b82 */ /* 0x0000620000000a00 */
[----:B------:R-:W-:Y:S01]  /*1de40*/  ULDC.64 UR4, c[0x4][0x118] ;  /* 0x0100460000047ab9 */ /* 0x000fe20000000a00 */
[----:B------:R-:W-:Y:S01]  /*1de50*/  ULDC.64 UR6, c[0x4][0x120] ;  /* 0x0100480000067ab9 */ /* 0x000fe20000000a00 */
[----:B------:R-:W-:Y:S01]  /*1de60*/  ULDC.64 UR8, c[0x4][0x80] ;  /* 0x0100200000087ab9 */ /* 0x000fe20000000a00 */
        /* <DEDUP_REMOVED lines=11> */
.L_x_694:
[----:B------:R-:W-:Y:S05]  /*1df20*/  BSYNC B6 ;  /* 0x0000000000067941 */ /* 0x000fea0003800000 */
.L_x_693:
[----:B------:R-:W2:Y:S01]  /*1df30*/  LDL.LU R2, [R1+0x28] ;  /* 0x0000280001027983 */ /* 0x000ea20000300800 */
[----:B------:R-:W-:-:S03]  /*1df40*/  ULDC.64 UR4, c[0x0][0x9f8] ;  /* 0x00027e0000047ab9 */ /* 0x000fc60000000a00 */
[----:B------:R-:W0:Y:S04]  /*1df50*/  LDL.LU R0, [R1+0x3c] ;  /* 0x00003c0001007983 */ /* 0x000e280000300800 */
[----:B------:R-:W3:Y:S01]  /*1df60*/  LDL R7, [R1+0x18] ;  /* 0x0000180001077983 */ /* 0x000ee20000100800 */
[----:B------:R-:W-:-:S03]  /*1df70*/  ISETP.NE.U32.AND P0, PT, RZ, UR4, PT ;  /* 0x00000004ff007c0c */ /* 0x000fc6000bf05070 */
[----:B------:R-:W4:Y:S01]  /*1df80*/  LDL R17, [R1+0x48] ;  /* 0x0000480001117983 */ /* 0x000f220000100800 */
[----:B------:R-:W-:-:S13]  /*1df90*/  ISETP.NE.AND.EX P0, PT, RZ, UR5, PT, P0 ;  /* 0x00000005ff007c0c */ /* 0x000fda000bf05300 */
[----:B--2---:R-:W-:-:S04]  /*1dfa0*/  @P0 IADD3 R2, P1, R2, UR4, RZ ;  /* 0x0000000402020c10 */ /* 0x004fc8000ff3e0ff */
[----:B0-----:R-:W-:Y:S01]  /*1dfb0*/  @P0 IADD3.X R3, R0, UR5, RZ, P1, !PT ;  /* 0x0000000500030c10 */ /* 0x001fe20008ffe4ff */
[----:B------:R-:W-:-:S04]  /*1dfc0*/  ULDC.64 UR4, c[0x0][0xa08] ;  /* 0x0002820000047ab9 */ /* 0x000fc80000000a00 */
[----:B---3--:R0:W2:Y:S02]  /*1dfd0*/  @P0 LDG.E R7, desc[UR58][R2.64] ;  /* 0x0000003a02070981 */ /* 0x0080a4000c1e1900 */
[----:B0-----:R-:W0:Y:S01]  /*1dfe0*/  LDC.64 R2, c[0x0][0x418] ;  /* 0x00010600ff027b82 */ /* 0x001e220000000a00 */
[----:B----4-:R-:W-:Y:S01]  /*1dff0*/  VIADD R0, R17, 0xffffffff ;  /* 0xffffffff11007836 */ /* 0x010fe20000000000 */
[----:B--2---:R-:W-:Y:S01]  /*1e000*/  SHF.R.S32.HI R8, RZ, 0x1f, R7 ;  /* 0x0000001fff087819 */ /* 0x004fe20000011407 */
[----:B------:R1:W-:Y:S04]  /*1e010*/  @P0 STL [R1+0x18], R7 ;  /* 0x0000180701000387 */ /* 0x0003e80000100800 */
[----:B------:R1:W-:Y:S01]  /*1e020*/  STL [R1+0x28], R8 ;  /* 0x0000280801007387 */ /* 0x0003e20000100800 */
[----:B0-----:R-:W-:Y:S01]  /*1e030*/  LOP3.LUT P0, RZ, R2, UR4, RZ, 0xfc, !PT ;  /* 0x0000000402ff7c12 */ /* 0x001fe2000f80fcff */
[----:B------:R-:W-:-:S03]  /*1e040*/  UMOV UR4, 0xffffffff ;  /* 0xffffffff00047882 */ /* 0x000fc60000000000 */
[----:B------:R-:W-:-:S04]  /*1e050*/  LOP3.LUT P0, RZ, R3, UR5, RZ, 0xfc, P0 ;  /* 0x0000000503ff7c12 */ /* 0x000fc8000800fcff */
[----:B------:R-:W-:Y:S01]  /*1e060*/  SEL R17, R7, RZ, !P0 ;  /* 0x000000ff07117207 */ /* 0x000fe20004000000 */
[----:B-1----:R-:W-:Y:S08]  /*1e070*/  BRA.DIV UR4, `(.L_x_696) ;  /* 0x0000005604807947 */ /* 0x002ff0000b800000 */
[----:B------:R-:W0:Y:S02]  /*1e080*/  S2R R4, SR_TID.X ;  /* 0x0000000000047919 */ /* 0x000e240000002100 */
[----:B0-----:R-:W-:-:S04]  /*1e090*/  SHF.R.U32.HI R4, RZ, 0x5, R4 ;  /* 0x00000005ff047819 */ /* 0x001fc80000011604 */
[----:B------:R-:W-:-:S05]  /*1e0a0*/  LOP3.LUT R4, R4, 0x3, RZ, 0xc0, !PT ;  /* 0x0000000304047812 */ /* 0x000fca00078ec0ff */
[----:B------:R0:W1:Y:S02]  /*1e0b0*/  SHFL.IDX PT, R14, R4, RZ, 0x1f ;  /* 0x00001fff040e7589 */ /* 0x00006400000e0000 */
.L_x_829:
[----:B0-----:R-:W2:Y:S01]  /*1e0c0*/  LDL.LU R4, [R1+0x10] ;  /* 0x0000100001047983 */ /* 0x001ea20000300800 */
[----:B------:R-:W-:Y:S02]  /*1e0d0*/  PLOP3.LUT P1, PT, PT, PT, PT, 0x8, 0x0 ;  /* 0x000000000000781c */ /* 0x000fe40003f2e170 */
[----:B-1----:R-:W-:Y:S01]  /*1e0e0*/  ISETP.NE.AND P0, PT, R14, RZ, PT ;  /* 0x000000ff0e00720c */ /* 0x002fe20003f05270 */
[----:B------:R0:W-:Y:S01]  /*1e0f0*/  STL [R1+0x8], R0 ;  /* 0x0000080001007387 */ /* 0x0001e20000100800 */
[----:B--2---:R-:W-:-:S09]  /*1e100*/  LOP3.LUT R4, R4, 0xfffffffb, RZ, 0xc0, !PT ;  /* 0xfffffffb04047812 */ /* 0x004fd200078ec0ff */
[----:B------:R-:W-:-:S05]  /*1e110*/  @P1 LOP3.LUT R4, R4, 0x4, RZ, 0xfc, !PT ;  /* 0x0000000404041812 */ /* 0x000fca00078efcff */
[----:B------:R0:W-:Y:S01]  /*1e120*/  STL [R1+0x10], R4 ;  /* 0x0000100401007387 */ /* 0x0001e20000100800 */
[----:B------:R-:W-:Y:S05]  /*1e130*/  @P0 BRA `(.L_x_697) ;  /* 0x0000000400300947 */ /* 0x000fea0003800000 */
[----:B------:R-:W-:-:S03]  /*1e140*/  UMOV UR4, 0xffffffff ;  /* 0xffffffff00047882 */ /* 0x000fc60000000000 */
[----:B------:R-:W-:Y:S05]  /*1e150*/  BRA.DIV UR4, `(.L_x_698) ;  /* 0x00000056047c7947 */ /* 0x000fea000b800000 */
[----:B------:R-:W-:-:S13]  /*1e160*/  ELECT P6, URZ, PT ;  /* 0x00000000003f782f */ /* 0x000fda00038c0000 */
.L_x_832:
[----:B------:R-:W-:Y:S05]  /*1e170*/  @!P6 BRA `(.L_x_697) ;  /* 0x000000040020e947 */ /* 0x000fea0003800000 */
[----:B------:R-:W-:-:S04]  /*1e180*/  ISETP.NE.U32.AND P0, PT, R2, RZ, PT ;  /* 0x000000ff0200720c */ /* 0x000fc80003f05070 */
[----:B------:R-:W-:-:S13]  /*1e190*/  ISETP.NE.AND.EX P0, PT, R3, RZ, PT, P0 ;  /* 0x000000ff0300720c */ /* 0x000fda0003f05300 */
[----:B------:R-:W-:Y:S05]  /*1e1a0*/  @!P0 BRA `(.L_x_699) ;  /* 0x0000000000508947 */ /* 0x000fea0003800000 */
[----:B------:R-:W1:Y:S01]  /*1e1b0*/  LDC R6, c[0x0][0x43c] ;  /* 0x00010f00ff067b82 */ /* 0x000e620000000800 */
[----:B------:R-:W-:Y:S01]  /*1e1c0*/  IMAD.MOV.U32 R9, RZ, RZ, R0 ;  /* 0x000000ffff097224 */ /* 0x000fe200078e0000 */
[----:B------:R-:W-:-:S03]  /*1e1d0*/  ULDC.64 UR4, c[0x0][0x428] ;  /* 0x00010a0000047ab9 */ /* 0x000fc60000000a00 */
[----:B0-----:R-:W-:Y:S01]  /*1e1e0*/  IMAD.MOV.U32 R0, RZ, RZ, R9 ;  /* 0x000000ffff007224 */ /* 0x001fe200078e0009 */
[----:B-1----:R-:W-:-:S13]  /*1e1f0*/  ISETP.NE.AND P0, PT, R6, 0x1, PT ;  /* 0x000000010600780c */ /* 0x002fda0003f05270 */
[----:B------:R-:W0:Y:S02]  /*1e200*/  @P0 LDC.64 R4, c[0x0][0x440] ;  /* 0x00011000ff040b82 */ /* 0x000e240000000a00 */
[----:B0-----:R-:W-:-:S05]  /*1e210*/  @P0 IMAD.HI.U32 R4, R9, R4, RZ ;  /* 0x0000000409040227 */ /* 0x001fca00078e00ff */
        /* <DEDUP_REMOVED lines=13> */
.L_x_699:
[----:B-1----:R-:W2:Y:S01]  /*1e2f0*/  LDL R2, [R1+0x1c] ;  /* 0x00001c0001027983 */ /* 0x002ea20000100800 */
[----:B0-----:R-:W-:Y:S01]  /*1e300*/  IMAD R0, R19, 0x8, R18 ;  /* 0x0000000813007824 */ /* 0x001fe200078e0212 */
[----:B--2---:R-:W-:-:S04]  /*1e310*/  SHF.L.U32 R2, R2, 0x1f, RZ ;  /* 0x0000001f02027819 */ /* 0x004fc800000006ff */
[----:B------:R-:W0:Y:S02]  /*1e320*/  SYNCS.PHASECHK.TRANS64.TRYWAIT P0, [R0+URZ+0x34840], R2 ;  /* 0x03484002000075a7 */ /* 0x000e24000800017f */
[----:B0-----:R-:W-:Y:S05]  /*1e330*/  @!P0 BRA `(.L_x_700) ;  /* 0x0000005400248947 */ /* 0x001fea0003800000 */
.L_x_833:
[----:B------:R1:W5:Y:S01]  /*1e340*/  LDL R3, [R1+0x10] ;  /* 0x0000100001037983 */ /* 0x0003620000100800 */
[----:B------:R-:W2:Y:S02]  /*1e350*/  S2R R4, SR_TID.X ;  /* 0x0000000000047919 */ /* 0x000ea40000002100 */
[----:B--2---:R-:W-:-:S04]  /*1e360*/  LOP3.LUT R4, R4, 0x7f, RZ, 0xc0, !PT ;  /* 0x0000007f04047812 */ /* 0x004fc800078ec0ff */
[----:B------:R-:W-:-:S13]  /*1e370*/  ISETP.NE.AND P0, PT, R4, RZ, PT ;  /* 0x000000ff0400720c */ /* 0x000fda0003f05270 */
[----:B-1----:R-:W-:Y:S05]  /*1e380*/  @P0 BRA `(.L_x_701) ;  /* 0x0000000000140947 */ /* 0x002fea0003800000 */
[----:B-----5:R-:W-:Y:S01]  /*1e390*/  LOP3.LUT P1, RZ, R3, 0x1, RZ, 0xc0, !PT ;  /* 0x0000000103ff7812 */ /* 0x020fe2000782c0ff */
[----:B0-----:R-:W-:-:S04]  /*1e3a0*/  IMAD.MOV.U32 R2, RZ, RZ, 0xc000 ;  /* 0x0000c000ff027424 */ /* 0x001fc800078e00ff */
[----:B------:R1:W-:Y:S08]  /*1e3b0*/  SYNCS.ARRIVE.TRANS64 RZ, [R0+URZ+0x34830], R2 ;  /* 0x0348300200ff79a7 */ /* 0x0003f0000800003f */
[----:B------:R-:W-:Y:S05]  /*1e3c0*/  @!P1 BRA `(.L_x_701) ;  /* 0x0000000000049947 */ /* 0x000fea0003800000 */
[----:B------:R-:W-:Y:S01]  /*1e3d0*/  BPT.TRAP 0x1 ;  /* 0x000000040000795c */ /* 0x000fe20000300000 */
.L_x_701:
[----:B------:R-:W2:Y:S04]  /*1e3e0*/  LDL R4, [R1+0x8] ;  /* 0x0000080001047983 */ /* 0x000ea80000100800 */
[----:B01----:R-:W3:Y:S01]  /*1e3f0*/  LDL R2, [R1+0x20] ;  /* 0x0000200001027983 */ /* 0x003ee20000100800 */
        /* <DEDUP_REMOVED lines=10> */
[----:B------:R-:W-:Y:S01]  /*1e4a0*/  UMOV UR17, 0x40 ;  /* 0x0000004000117882 */ /* 0x000fe20000000000 */
[----:B------:R-:W-:-:S02]  /*1e4b0*/  LOP3.LUT R3, R3, 0xfffffffb, RZ, 0xc0, !PT ;  /* 0xfffffffb03037812 */ /* 0x000fc400078ec0ff */
[----:B------:R-:W-:-:S07]  /*1e4c0*/  UIADD3 UR9, UR9, 0x34830, URZ ;  /* 0x0003483009097890 */ /* 0x000fce000fffe03f */
[----:B------:R-:W-:Y:S02]  /*1e4d0*/  UIADD3 UR14, UR8, 0x1c400, URZ ;  /* 0x0001c400080e7890 */ /* 0x000fe4000fffe03f */
[----:B------:R-:W-:Y:S01]  /*1e4e0*/  UIADD3 UR15, UR8, 0x20400, URZ ;  /* 0x00020400080f7890 */ /* 0x000fe2000fffe03f */
[----:B------:R-:W-:Y:S01]  /*1e4f0*/  @P0 LOP3.LUT R3, R3, 0x4, RZ, 0xfc, !PT ;  /* 0x0000000403030812 */ /* 0x000fe200078efcff */
[----:B------:R-:W-:-:S03]  /*1e500*/  UIADD3 UR16, UR8, 0x24400, URZ ;  /* 0x0002440008107890 */ /* 0x000fc6000fffe03f */
[----:B------:R-:W-:Y:S01]  /*1e510*/  UMOV UR8, UR14 ;  /* 0x0000000e00087c82 */ /* 0x000fe20008000000 */
[----:B------:R-:W-:Y:S01]  /*1e520*/  UMOV UR14, 0x80 ;  /* 0x00000080000e7882 */ /* 0x000fe20000000000 */
[----:B------:R1:W-:Y:S01]  /*1e530*/  STL [R1+0x10], R3 ;  /* 0x0000100301007387 */ /* 0x0003e20000100800 */
[----:B--2---:R-:W-:Y:S02]  /*1e540*/  R2UR UR11, R4 ;  /* 0x00000000040b72ca */ /* 0x004fe400000e0000 */
[----:B---3--:R-:W-:-:S13]  /*1e550*/  R2UR UR5, R2 ;  /* 0x00000000020572ca */ /* 0x008fda00000e0000 */
[----:B------:R-:W-:Y:S02]  /*1e560*/  ULEA UR11, UR11, UR5, 0x7 ;  /* 0x000000050b0b7291 */ /* 0x000fe4000f8e383f */
[----:B------:R-:W-:-:S09]  /*1e570*/  UIADD3.X UR5, URZ, UR37, URZ, UP0, !UPT ;  /* 0x000000253f057290 */ /* 0x000fd200087fe43f */
[----:B------:R0:W-:Y:S02]  /*1e580*/  UTMALDG.4D [UR8], [UR4], desc[UR6] ;  /* 0x00000608040075b4 */ /* 0x0001e40008019000 */
[----:B0-----:R-:W-:Y:S01]  /*1e590*/  UMOV UR8, UR15 ;  /* 0x0000000f00087c82 */ /* 0x001fe20008000000 */
[----:B------:R-:W-:Y:S02]  /*1e5a0*/  UMOV UR10, UR17 ;  /* 0x00000011000a7c82 */ /* 0x000fe40008000000 */
[----:B------:R0:W-:Y:S02]  /*1e5b0*/  UTMALDG.4D [UR8], [UR4], desc[UR6] ;  /* 0x00000608040075b4 */ /* 0x0001e40008019000 */
[----:B0-----:R-:W-:Y:S01]  /*1e5c0*/  UMOV UR8, UR16 ;  /* 0x0000001000087c82 */ /* 0x001fe20008000000 */
[----:B------:R-:W-:Y:S02]  /*1e5d0*/  UMOV UR10, UR14 ;  /* 0x0000000e000a7c82 */ /* 0x000fe40008000000 */
[----:B------:R1:W-:Y:S02]  /*1e5e0*/  UTMALDG.4D [UR8], [UR4], desc[UR6] ;  /* 0x00000608040075b4 */ /* 0x0003e40008019000 */
[----:B-1----:R-:W-:Y:S01]  /*1e5f0*/  NOP ;  /* 0x0000000000007918 */ /* 0x002fe20000000000 */
.L_x_697:
[----:B------:R-:W2:Y:S04]  /*1e600*/  LDL.LU R3, [R1+0x4c] ;  /* 0x00004c0001037983 */ /* 0x000ea80000300800 */
[----:B------:R-:W3:Y:S04]  /*1e610*/  LDL.LU R5, [R1+0x38] ;  /* 0x0000380001057983 */ /* 0x000ee80000300800 */
[----:B0-----:R-:W4:Y:S01]  /*1e620*/  LDL.LU R4, [R1+0x58] ;  /* 0x0000580001047983 */ /* 0x001f220000300800 */
[----:B------:R-:W-:Y:S05]  /*1e630*/  WARPSYNC.ALL ;  /* 0x0000000000007948 */ /* 0x000fea0003800000 */
[----:B------:R-:W-:Y:S01]  /*1e640*/  ULDC.64 UR6, c[0x0][0xa00] ;  /* 0x0002800000067ab9 */ /* 0x000fe20000000a00 */
[----:B------:R-:W-:Y:S01]  /*1e650*/  ULDC.64 UR4, c[0x0][0x298] ;  /* 0x0000a60000047ab9 */ /* 0x000fe20000000a00 */
[----:B------:R-:W-:Y:S01]  /*1e660*/  BAR.SYNC.DEFER_BLOCKING 0x8, 0x180 ;  /* 0x0206000000007b1d */ /* 0x000fe20000010000 */
[----:B------:R-:W-:Y:S01]  /*1e670*/  ISETP.NE.U32.AND P0, PT, RZ, UR6, PT ;  /* 0x00000006ff007c0c */ /* 0x000fe2000bf05070 */
[----:B------:R-:W-:-:S03]  /*1e680*/  VIADD R2, R18, 0x10400 ;  /* 0x0001040012027836 */ /* 0x000fc60000000000 */
[----:B------:R-:W-:Y:S01]  /*1e690*/  ISETP.NE.AND.EX P0, PT, RZ, UR7, PT, P0 ;  /* 0x00000007ff007c0c */ /* 0x000fe2000bf05300 */
[----:B------:R-:W-:Y:S01]  /*1e6a0*/  BSSY B6, `(.L_x_702) ;  /* 0x000001e000067945 */ /* 0x000fe20003800000 */
[----:B------:R-:W-:Y:S02]  /*1e6b0*/  LOP3.LUT P1, RZ, R2, 0x3ff, RZ, 0xc0, !PT ;  /* 0x000003ff02ff7812 */ /* 0x000fe4000782c0ff */
[----:B--2---:R-:W-:Y:S02]  /*1e6c0*/  SHF.R.S32.HI R0, RZ, 0x1f, R3 ;  /* 0x0000001fff007819 */ /* 0x004fe40000011403 */
[----:B---3--:R-:W-:-:S03]  /*1e6d0*/  SEL R5, R5, RZ, !P0 ;  /* 0x000000ff05057207 */ /* 0x008fc60004000000 */
[----:B------:R-:W-:Y:S01]  /*1e6e0*/  IMAD R0, R0, UR4, RZ ;  /* 0x0000000400007c24 */ /* 0x000fe2000f8e02ff */
[----:B----4-:R-:W-:-:S03]  /*1e6f0*/  SEL R4, R4, RZ, !P0 ;  /* 0x000000ff04047207 */ /* 0x010fc60004000000 */
[C---:B------:R-:W-:Y:S02]  /*1e700*/  IMAD R0, R3.reuse, UR5, R0 ;  /* 0x0000000503007c24 */ /* 0x040fe4000f8e0200 */
[----:B------:R-:W-:-:S04]  /*1e710*/  IMAD.WIDE.U32 R2, R3, UR4, RZ ;  /* 0x0000000403027c25 */ /* 0x000fc8000f8e00ff */
[----:B------:R-:W-:Y:S01]  /*1e720*/  IMAD.IADD R0, R3, 0x1, R0 ;  /* 0x0000000103007824 */ /* 0x000fe200078e0200 */
[----:B------:R0:W-:Y:S04]  /*1e730*/  STL.64 [R1+0x50], R2 ;  /* 0x0000500201007387 */ /* 0x0001e80000100a00 */
[----:B------:R0:W-:Y:S04]  /*1e740*/  STL [R1+0x38], R5 ;  /* 0x0000380501007387 */ /* 0x0001e80000100800 */
[----:B------:R0:W-:Y:S04]  /*1e750*/  STL [R1+0x4c], R4 ;  /* 0x00004c0401007387 */ /* 0x0001e80000100800 */
[----:B------:R0:W-:Y:S01]  /*1e760*/  STL [R1+0x3c], R0 ;  /* 0x00003c0001007387 */ /* 0x0001e20000100800 */
[----:B------:R-:W-:Y:S05]  /*1e770*/  @!P1 BRA `(.L_x_703) ;  /* 0x0000000000409947 */ /* 0x000fea0003800000 */
[----:B0-----:R-:W-:Y:S01]  /*1e780*/  MOV R2, 0x0 ;  /* 0x0000000000027802 */ /* 0x001fe20000000f00 */
[----:B------:R-:W-:Y:S01]  /*1e790*/  ULDC.64 UR4, c[0x4][0x118] ;  /* 0x0100460000047ab9 */ /* 0x000fe20000000a00 */
[----:B------:R-:W-:Y:S01]  /*1e7a0*/  ULDC.64 UR6, c[0x4][0x120] ;  /* 0x0100480000067ab9 */ /* 0x000fe20000000a00 */
[----:B------:R-:W-:Y:S01]  /*1e7b0*/  ULDC.64 UR8, c[0x4][0x88] ;  /* 0x0100220000087ab9 */ /* 0x000fe20000000a00 */
[----:B------:R-:W-:Y:S02]  /*1e7c0*/  IMAD.U32 R4, RZ, RZ, UR4 ;  /* 0x00000004ff047e24 */ /* 0x000fe4000f8e00ff */
[----:B------:R-:W0:Y:S01]  /*1e7d0*/  LDC.64 R2, c[0x4][R2] ;  /* 0x0100000002027b82 */ /* 0x000e220000000a00 */
        /* <DEDUP_REMOVED lines=10> */
.L_x_703:
[----:B------:R-:W-:Y:S05]  /*1e880*/  BSYNC B6 ;  /* 0x0000000000067941 */ /* 0x000fea0003800000 */
.L_x_702:
[----:B0-----:R-:W2:Y:S01]  /*1e890*/  LDL.LU R0, [R1+0x4c] ;  /* 0x00004c0001007983 */ /* 0x001ea20000300800 */
[----:B------:R-:W-:Y:S01]  /*1e8a0*/  ULDC.64 UR4, c[0x0][0x2d8] ;  /* 0x0000b60000047ab9 */ /* 0x000fe20000000a00 */
[----:B------:R-:W0:Y:S02]  /*1e8b0*/  LDC R8, c[0x0][0x448] ;  /* 0x00011200ff087b82 */ /* 0x000e240000000800 */
[----:B------:R-:W3:Y:S04]  /*1e8c0*/  LDL.LU R5, [R1+0x3c] ;  /* 0x00003c0001057983 */ /* 0x000ee80000300800 */
[----:B------:R-:W3:Y:S04]  /*1e8d0*/  LDL.LU.64 R2, [R1+0x50] ;  /* 0x0000500001027983 */ /* 0x000ee80000300a00 */
[----:B------:R-:W4:Y:S01]  /*1e8e0*/  LDL.LU R4, [R1+0x38] ;  /* 0x0000380001047983 */ /* 0x000f220000300800 */
[----:B0-----:R-:W-:-:S13]  /*1e8f0*/  ISETP.NE.AND P0, PT, R8, 0x1, PT ;  /* 0x000000010800780c */ /* 0x001fda0003f05270 */
[----:B------:R-:W0:Y:S01]  /*1e900*/  @P0 LDC R7, c[0x0][0x450] ;  /* 0x00011400ff070b82 */ /* 0x000e220000000800 */
[----:B---3--:R-:W-:Y:S02]  /*1e910*/  IMAD.MOV.U32 R3, RZ, RZ, R5 ;  /* 0x000000ffff037224 */ /* 0x008fe400078e0005 */
[----:B------:R-:W3:Y:S01]  /*1e920*/  LDL.LU R5, [R1+0x4] ;  /* 0x0000040001057983 */ /* 0x000ee20000300800 */
[C---:B------:R-:W-:Y:S01]  /*1e930*/  IMAD.WIDE.U32 R2, R16.reuse, UR4, R2 ;  /* 0x0000000410027c25 */ /* 0x040fe2000f8e0002 */
[----:B------:R-:W1:Y:S03]  /*1e940*/  S2R R10, SR_TID.X ;  /* 0x00000000000a7919 */ /* 0x000e660000002100 */
[----:B------:R-:W-:Y:S01]  /*1e950*/  IMAD R3, R16, UR5, R3 ;  /* 0x0000000510037c24 */ /* 0x000fe2000f8e0203 */
[----:B------:R-:W-:Y:S01]  /*1e960*/  ULDC.64 UR4, c[0x0][0x2e0] ;  /* 0x0000b80000047ab9 */ /* 0x000fe20000000a00 */
[----:B------:R-:W5:Y:S01]  /*1e970*/  S2R R9, SR_TID.X ;  /* 0x0000000000097919 */ /* 0x000f620000002100 */
[----:B--2---:R-:W-:-:S02]  /*1e980*/  IMAD R0, R0, UR4, RZ ;  /* 0x0000000400007c24 */ /* 0x004fc4000f8e02ff */
[----:B----4-:R-:W-:-:S04]  /*1e990*/  IMAD.WIDE.U32 R2, R4, UR4, R2 ;  /* 0x0000000404027c25 */ /* 0x010fc8000f8e0002 */
[----:B------:R-:W-:Y:S01]  /*1e9a0*/  IMAD R0, R4, UR5, R0 ;  /* 0x0000000504007c24 */ /* 0x000fe2000f8e0200 */
[----:B------:R-:W-:Y:S01]  /*1e9b0*/  ULDC.64 UR4, c[0x0][0x2d0] ;  /* 0x0000b40000047ab9 */ /* 0x000fe20000000a00 */
[----:B------:R-:W2:Y:S02]  /*1e9c0*/  S2R R4, SR_TID.X ;  /* 0x0000000000047919 */ /* 0x000ea40000002100 */
[----:B------:R-:W-:Y:S02]  /*1e9d0*/  IMAD.IADD R3, R3, 0x1, R0 ;  /* 0x0000000103037824 */ /* 0x000fe400078e0200 */
[----:B-1----:R-:W-:Y:S02]  /*1e9e0*/  IMAD.SHL.U32 R10, R10, 0x8, RZ ;  /* 0x000000080a0a7824 */ /* 0x002fe400078e00ff */
[----:B-----5:R-:W-:-:S03]  /*1e9f0*/  IMAD.SHL.U32 R9, R9, 0x8, RZ ;  /* 0x0000000809097824 */ /* 0x020fc600078e00ff */
[----:B------:R-:W-:-:S04]  /*1ea00*/  LOP3.LUT R10, R10, 0x38, RZ, 0xc0, !PT ;  /* 0x000000380a0a7812 */ /* 0x000fc800078ec0ff */
[----:B------:R-:W-:Y:S02]  /*1ea10*/  LOP3.LUT R11, R10, 0x40, RZ, 0xfc, !PT ;  /* 0x000000400a0b7812 */ /* 0x000fe400078efcff */
[----:B------:R-:W-:Y:S02]  /*1ea20*/  LOP3.LUT R9, R9, 0x38, RZ, 0xc0, !PT ;  /* 0x0000003809097812 */ /* 0x000fe400078ec0ff */
[----:B--2---:R-:W-:Y:S02]  /*1ea30*/  LOP3.LUT R4, R4, 0x7f, RZ, 0xc0, !PT ;  /* 0x0000007f04047812 */ /* 0x004fe400078ec0ff */
[----:B------:R-:W-:Y:S02]  /*1ea40*/  LOP3.LUT R10, R10, 0x80, RZ, 0xfc, !PT ;  /* 0x000000800a0a7812 */ /* 0x000fe400078efcff */
[----:B------:R-:W-:Y:S02]  /*1ea50*/  SHF.R.U32.HI R6, RZ, 0x3, R4 ;  /* 0x00000003ff067819 */ /* 0x000fe40000011604 */
[----:B------:R-:W1:Y:S02]  /*1ea60*/  S2R R4, SR_TID.X ;  /* 0x0000000000047919 */ /* 0x000e640000002100 */
[----:B-1----:R-:W-:-:S05]  /*1ea70*/  IMAD.SHL.U32 R4, R4, 0x10, RZ ;  /* 0x0000001004047824 */ /* 0x002fca00078e00ff */
[----:B------:R-:W-:Y:S02]  /*1ea80*/  LOP3.LUT R4, R6, 0x70, R4, 0xf8, !PT ;  /* 0x0000007006047812 */ /* 0x000fe400078ef804 */
[----:B------:R-:W1:Y:S01]  /*1ea90*/  @P0 LDC R6, c[0x0][0x44c] ;  /* 0x00011300ff060b82 */ /* 0x000e620000000800 */
[----:B---3--:R-:W-:-:S05]  /*1eaa0*/  IMAD.SHL.U32 R5, R5, 0x80, RZ ;  /* 0x0000008005057824 */ /* 0x008fca00078e00ff */
[----:B------:R-:W-:-:S05]  /*1eab0*/  LOP3.LUT R4, R4, R5, RZ, 0xfc, !PT ;  /* 0x0000000504047212 */ /* 0x000fca00078efcff */
[----:B-1----:R-:W-:-:S04]  /*1eac0*/  @P0 IMAD.HI.U32 R6, R4, R6, RZ ;  /* 0x0000000604060227 */ /* 0x002fc800078e00ff */
[----:B------:R-:W-:Y:S01]  /*1ead0*/  IMAD.MOV.U32 R0, RZ, RZ, R4 ;  /* 0x000000ffff007224 */ /* 0x000fe200078e0004 */
[----:B0-----:R-:W-:-:S05]  /*1eae0*/  @P0 SHF.R.U32.HI R0, RZ, R7, R6 ;  /* 0x00000007ff000219 */ /* 0x001fca0000011606 */
[----:B------:R-:W-:Y:S02]  /*1eaf0*/  IMAD.MOV R6, RZ, RZ, -R0 ;  /* 0x000000ffff067224 */ /* 0x000fe400078e0a00 */
[----:B------:R-:W-:-:S04]  /*1eb00*/  IMAD.WIDE.U32 R2, R0, UR4, R2 ;  /* 0x0000000400027c25 */ /* 0x000fc8000f8e0002 */
[----:B------:R-:W-:Y:S01]  /*1eb10*/  IMAD R4, R8, R6, R4 ;  /* 0x0000000608047224 */ /* 0x000fe200078e0204 */
[----:B------:R-:W-:-:S05]  /*1eb20*/  SHF.R.S32.HI R6, RZ, 0x1f, R0 ;  /* 0x0000001fff067819 */ /* 0x000fca0000011400 */
[----:B------:R-:W-:-:S04]  /*1eb30*/  IMAD R6, R6, UR4, RZ ;  /* 0x0000000406067c24 */ /* 0x000fc8000f8e02ff */
[----:B------:R-:W-:Y:S01]  /*1eb40*/  IMAD R0, R0, UR5, R6 ;  /* 0x0000000500007c24 */ /* 0x000fe2000f8e0206 */
[----:B------:R-:W-:-:S03]  /*1eb50*/  ULDC.64 UR4, c[0x0][0x2c8] ;  /* 0x0000b20000047ab9 */ /* 0x000fc60000000a00 */
[----:B------:R-:W-:Y:S01]  /*1eb60*/  IMAD.IADD R3, R3, 0x1, R0 ;  /* 0x0000000103037824 */ /* 0x000fe200078e0200 */
[----:B------:R-:W-:Y:S01]  /*1eb70*/  SHF.R.S32.HI R0, RZ, 0x1f, R4 ;  /* 0x0000001fff007819 */ /* 0x000fe20000011404 */
[----:B------:R-:W-:-:S04]  /*1eb80*/  IMAD.WIDE.U32 R2, R4, UR4, R2 ;  /* 0x0000000404027c25 */ /* 0x000fc8000f8e0002 */
[----:B------:R-:W-:-:S04]  /*1eb90*/  IMAD R0, R0, UR4, RZ ;  /* 0x0000000400007c24 */ /* 0x000fc8000f8e02ff */
[----:B------:R-:W-:Y:S01]  /*1eba0*/  IMAD R4, R4, UR5, R0 ;  /* 0x0000000504047c24 */ /* 0x000fe2000f8e0200 */
[----:B------:R-:W-:-:S03]  /*1ebb0*/  ULDC.64 UR4, c[0x0][0x280] ;  /* 0x0000a00000047ab9 */ /* 0x000fc60000000a00 */
[----:B------:R-:W-:Y:S01]  /*1ebc0*/  IMAD.IADD R3, R3, 0x1, R4 ;  /* 0x0000000103037824 */ /* 0x000fe200078e0204 */
[C---:B------:R-:W-:Y:S01]  /*1ebd0*/  LEA R4, P0, R2.reuse, UR4, 0x1 ;  /* 0x0000000402047c11 */ /* 0x040fe2000f8008ff */
[----:B------:R-:W-:Y:S02]  /*1ebe0*/  ULDC UR4, c[0x0][0x2b8] ;  /* 0x0000ae0000047ab9 */ /* 0x000fe40000000800 */
[----:B------:R-:W-:Y:S02]  /*1ebf0*/  ISETP.GE.AND P3, PT, R9, UR4, PT ;  /* 0x0000000409007c0c */ /* 0x000fe4000bf66270 */
[----:B------:R-:W-:Y:S01]  /*1ec00*/  LEA.HI.X R3, R2, UR5, R3, 0x1, P0 ;  /* 0x0000000502037c11 */ /* 0x000fe200080f0c03 */
[----:B------:R-:W-:Y:S01]  /*1ec10*/  UMOV UR5, 0xffffffff ;  /* 0xffffffff00057882 */ /* 0x000fe20000000000 */
[----:B------:R-:W-:Y:S02]  /*1ec20*/  ISETP.GE.AND P0, PT, R11, UR4, PT ;  /* 0x000000040b007c0c */ /* 0x000fe4000bf06270 */
[----:B------:R-:W-:Y:S01]  /*1ec30*/  ISETP.GE.AND P1, PT, R10, UR4, PT ;  /* 0x000000040a007c0c */ /* 0x000fe2000bf26270 */
[----:B------:R-:W-:-:S12]  /*1ec40*/  BRA.DIV UR5, `(.L_x_704) ;  /* 0x0000004a05f47947 */ /* 0x000fd8000b800000 */
[----:B------:R-:W2:Y:S04]  /*1ec50*/  LDL.LU R6, [R1+0x5c] ;  /* 0x00005c0001067983 */ /* 0x000ea80000300800 */
[----:B------:R-:W3:Y:S01]  /*1ec60*/  LDL R10, [R1+0x30] ;  /* 0x00003000010a7983 */ /* 0x000ee20000100800 */
[----:B------:R-:W0:Y:S02]  /*1ec70*/  S2R R7, SR_TID.X ;  /* 0x0000000000077919 */ /* 0x000e240000002100 */
[----:B0-----:R-:W-:-:S04]  /*1ec80*/  LOP3.LUT R7, R7, 0x7f, RZ, 0xc0, !PT ;  /* 0x0000007f07077812 */ /* 0x001fc800078ec0ff */
[----:B------:R-:W-:Y:S02]  /*1ec90*/  SHF.R.U32.HI R11, RZ, 0x3, R7 ;  /* 0x00000003ff0b7819 */ /* 0x000fe40000011607 */
[----:B------:R-:W0:Y:S03]  /*1eca0*/  SHFL.IDX PT, R7, R4, RZ, 0x181f ;  /* 0x00181fff04077589 */ /* 0x000e2600000e0000 */
[----:B------:R-:W-:-:S04]  /*1ecb0*/  IMAD.IADD R0, R11, 0x1, R5 ;  /* 0x000000010b007824 */ /* 0x000fc800078e0205 */
[----:B------:R-:W-:Y:S02]  /*1ecc0*/  VIADD R5, R0, 0x10 ;  /* 0x0000001000057836 */ /* 0x000fe40000000000 */
[----:B--2---:R-:W-:Y:S02]  /*1ecd0*/  IMAD R2, R6, R8, RZ ;  /* 0x0000000806027224 */ /* 0x004fe400078e02ff */
[----:B------:R-:W1:Y:S03]  /*1ece0*/  SHFL.IDX PT, R6, R3, RZ, 0x181f ;  /* 0x00181fff03067589 */ /* 0x000e6600000e0000 */
[----:B------:R-:W-:-:S13]  /*1ecf0*/  ISETP.GE.AND P2, PT, R0, R2, PT ;  /* 0x000000020000720c */ /* 0x000fda0003f46270 */
[----:B0-----:R-:W-:-:S05]  /*1ed00*/  @!P2 LEA R7, P4, R9, R7, 0x1 ;  /* 0x000000070907a211 */ /* 0x001fca00078808ff */
[----:B-1----:R-:W-:-:S05]  /*1ed10*/  @!P2 IMAD.X R6, RZ, RZ, R6, P4 ;  /* 0x000000ffff06a224 */ /* 0x002fca00020e0606 */
[----:B------:R-:W-:-:S04]  /*1ed20*/  @!P2 LOP3.LUT R7, R7, R6, RZ, 0x3c, !PT ;  /* 0x000000060707a212 */ /* 0x000fc800078e3cff */
[----:B------:R-:W-:-:S04]  /*1ed30*/  @!P2 LOP3.LUT R6, R7, R6, RZ, 0x3c, !PT ;  /* 0x000000060706a212 */ /* 0x000fc800078e3cff */
[----:B------:R-:W-:-:S05]  /*1ed40*/  @!P2 LOP3.LUT R7, R7, R6, RZ, 0x3c, !PT ;  /* 0x000000060707a212 */ /* 0x000fca00078e3cff */
[----:B------:R-:W-:Y:S01]  /*1ed50*/  @!PT LDS RZ, [RZ] ;  /* 0x00000000fffff984 */ /* 0x000fe20000000800 */
[----:B---3--:R-:W-:Y:S04]  /*1ed60*/  @!P2 LDGSTS.E.BYPASS.LTC128B.128 [R10+0x10400], desc[UR58][R6.64], !P3 ;  /* 0x10400000060aafae */ /* 0x008fe8000d901d7a */
        /* <DEDUP_REMOVED lines=64> */
[----:B------:R1:W2:Y:S04]  /*1f170*/  SHFL.IDX PT, R5, R3, 0x7, 0x181f ;  /* 0x00f81f0003057f89 */ /* 0x0002a800000e0000 */
[----:B------:R1:W-:Y:S04]  /*1f180*/  @!P2 LDGSTS.E.BYPASS.LTC128B.128 [R10+0x13400], desc[UR58][R6.64], !P3 ;  /* 0x13400000060aafae */ /* 0x0003e8000d901d7a */
[----:B------:R1:W-:Y:S04]  /*1f190*/  @!P2 LDGSTS.E.BYPASS.LTC128B.128 [R10+0x17400], desc[UR58][R6.64+0x80], !P0 ;  /* 0x17400080060aafae */ /* 0x0003e8000c101d7a */
[----:B------:R1:W-:Y:S04]  /*1f1a0*/  @!P2 LDGSTS.E.BYPASS.LTC128B.128 [R10+0x1b400], desc[UR58][R6.64+0x100], !P1 ;  /* 0x1b400100060aafae */ /* 0x0003e8000c901d7a */
[----:B------:R1:W3:Y:S02]  /*1f1b0*/  SHFL.IDX PT, R3, R4, 0x7, 0x181f ;  /* 0x00f81f0004037f89 */ /* 0x0002e400000e0000 */
.L_x_850:
[----:B------:R-:W-:Y:S01]  /*1f1c0*/  VIADD R0, R0, 0x70 ;  /* 0x0000007000007836 */ /* 0x000fe20000000000 */
[----:B------:R-:W-:Y:S04]  /*1f1d0*/  BSSY B0, `(.L_x_705) ;  /* 0x000000c000007945 */ /* 0x000fe80003800000 */
[----:B------:R-:W-:-:S13]  /*1f1e0*/  ISETP.GE.AND P2, PT, R0, R2, PT ;  /* 0x000000020000720c */ /* 0x000fda0003f46270 */
[----:B------:R-:W-:Y:S05]  /*1f1f0*/  @P2 BRA `(.L_x_706) ;  /* 0x0000000000242947 */ /* 0x000fea0003800000 */
[----:B-1----:R-:W4:Y:S01]  /*1f200*/  LDL R4, [R1+0x30] ;  /* 0x0000300001047983 */ /* 0x002f220000100800 */
[----:B---3--:R-:W-:-:S05]  /*1f210*/  LEA R2, P2, R9, R3, 0x1 ;  /* 0x0000000309027211 */ /* 0x008fca00078408ff */
[----:B--2---:R-:W-:-:S05]  /*1f220*/  IMAD.X R3, RZ, RZ, R5, P2 ;  /* 0x000000ffff037224 */ /* 0x004fca00010e0605 */
[----:B------:R-:W-:Y:S01]  /*1f230*/  @!PT LDS RZ, [RZ] ;  /* 0x00000000fffff984 */ /* 0x000fe20000000800 */
[----:B------:R-:W-:Y:S01]  /*1f240*/  @!PT LDS RZ, [RZ] ;  /* 0x00000000fffff984 */ /* 0x000fe20000000800 */
[----:B------:R-:W-:Y:S01]  /*1f250*/  @!PT LDS RZ, [RZ] ;  /* 0x00000000fffff984 */ /* 0x000fe20000000800 */
[----:B----4-:R4:W-:Y:S04]  /*1f260*/  LDGSTS.E.BYPASS.LTC128B.128 [R4+0x13c00], desc[UR58][R2.64], !P3 ;  /* 0x13c0000002047fae */ /* 0x0109e8000d901d7a */
[----:B------:R4:W-:Y:S04]  /*1f270*/  LDGSTS.E.BYPASS.LTC128B.128 [R4+0x17c00], desc[UR58][R2.64+0x80], !P0 ;  /* 0x17c0008002047fae */ /* 0x0009e8000c101d7a */
[----:B------:R4:W-:Y:S02]  /*1f280*/  LDGSTS.E.BYPASS.LTC128B.128 [R4+0x1bc00], desc[UR58][R2.64+0x100], !P1 ;  /* 0x1bc0010002047fae */ /* 0x0009e4000c901d7a */
.L_x_706:
[----:B------:R-:W-:Y:S05]  /*1f290*/  BSYNC B0 ;  /* 0x0000000000007941 */ /* 0x000fea0003800000 */
.L_x_705:
[----:B------:R-:W-:Y:S01]  /*1f2a0*/  NOP ;  /* 0x0000000000007918 */ /* 0x000fe20000000000 */
[----:B------:R-:W-:-:S13]  /*1f2b0*/  PLOP3.LUT P0, PT, PT, PT, PT, 0x80, 0x0 ;  /* 0x000000000000781c */ /* 0x000fda0003f0f070 */
.L_x_707:
        /* <DEDUP_REMOVED lines=10> */
[----:B------:R-:W-:-:S05]  /*1f360*/  LOP3.LUT R0, R0, 0xfffffffe, RZ, 0xc0, !PT ;  /* 0xfffffffe00007812 */ /* 0x000fca00078ec0ff */
[----:B------:R-:W-:-:S05]  /*1f370*/  IMAD.IADD R0, R2, 0x1, -R0 ;  /* 0x0000000102007824 */ /* 0x000fca00078e0a00 */
[----:B------:R-:W-:Y:S01]  /*1f380*/  SHF.L.U32 R0, R0, 0x1f, RZ ;  /* 0x0000001f00007819 */ /* 0x000fe200000006ff */
[----:B------:R-:W-:Y:S01]  /*1f390*/  NOP ;  /* 0x0000000000007918 */ /* 0x000fe20000000000 */
[----:B------:R4:W-:Y:S01]  /*1f3a0*/  SYNCS.ARRIVE.TRANS64.A1T0 RZ, [R18+URZ+0x34800], RZ ;  /* 0x034800ff12ff79a7 */ /* 0x0009e2000810003f */
[----:B------:R-:W-:Y:S01]  /*1f3b0*/  BSSY B0, `(.L_x_708) ;  /* 0x0000003000007945 */ /* 0x000fe20003800000 */
[----:B------:R-:W5:Y:S03]  /*1f3c0*/  SYNCS.PHASECHK.TRANS64.TRYWAIT P0, [R18+URZ+0x34820], R0 ;  /* 0x03482000120075a7 */ /* 0x000f66000800017f */
[----:B----45:R-:W-:Y:S05]  /*1f3d0*/  @!P0 BRA `(.L_x_709) ;  /* 0x0000004c00f48947 */ /* 0x030fea0003800000 */
.L_x_851:
[----:B------:R-:W-:Y:S05]  /*1f3e0*/  BSYNC B0 ;  /* 0x0000000000007941 */ /* 0x000fea0003800000 */
.L_x_708:
[----:B-1-3--:R-:W4:Y:S04]  /*1f3f0*/  LDL R3, [R1+0x48] ;  /* 0x0000480001037983 */ /* 0x00af280000100800 */
[----:B------:R-:W3:Y:S01]  /*1f400*/  LDL R2, [R1+0x34] ;  /* 0x0000340001027983 */ /* 0x000ee20000100800 */
[----:B------:R-:W-:Y:S01]  /*1f410*/  BSSY B0, `(.L_x_710) ;  /* 0x0000219000007945 */ /* 0x000fe20003800000 */
[----:B----4-:R-:W-:-:S05]  /*1f420*/  VIADD R0, R3, 0xfffffffe ;  /* 0xfffffffe03007836 */ /* 0x010fca0000000000 */
[----:B---3--:R-:W-:-:S13]  /*1f430*/  ISETP.GE.AND P0, PT, R0, R2, PT ;  /* 0x000000020000720c */ /* 0x008fda0003f06270 */
[----:B------:R-:W-:Y:S05]  /*1f440*/  @!P0 BRA `(.L_x_711) ;  /* 0x0000002000548947 */ /* 0x000fea0003800000 */
[----:B--2---:R-:W0:Y:S04]  /*1f450*/  LDL.LU R5, [R1+0x60] ;  /* 0x0000600001057983 */ /* 0x004e280000300800 */
[----:B------:R-:W2:Y:S04]  /*1f460*/  LDL.LU R4, [R1+0x44] ;  /* 0x0000440001047983 */ /* 0x000ea80000300800 */
[----:B------:R-:W3:Y:S01]  /*1f470*/  LDL.LU R3, [R1+0x40] ;  /* 0x0000400001037983 */ /* 0x000ee20000300800 */
[----:B------:R-:W-:Y:S01]  /*1f480*/  LOP3.LUT R2, RZ, R2, RZ, 0x33, !PT ;  /* 0x00000002ff027212 */ /* 0x000fe200078e33ff */
[----:B------:R-:W-:Y:S01]  /*1f490*/  BSSY B2, `(.L_x_712) ;  /* 0x00000b6000027945 */ /* 0x000fe20003800000 */
[----:B0-----:R-:W-:-:S05]  /*1f4a0*/  IADD3 R6, R5, 0x1, RZ ;  /* 0x0000000105067810 */ /* 0x001fca0007ffe0ff */
[----:B--2---:R-:W-:-:S05]  /*1f4b0*/  IMAD R6, R6, R4, RZ ;  /* 0x0000000406067224 */ /* 0x004fca00078e02ff */
[----:B---3--:R-:W-:-:S05]  /*1f4c0*/  VIMNMX R6, R3, R6, PT ;  /* 0x0000000603067248 */ /* 0x008fca0003fe0100 */
        /* <DEDUP_REMOVED lines=13> */
[----:B--2---:R-:W-:Y:S02]  /*1f5a0*/  LOP3.LUT P1, RZ, R4, 0x4, RZ, 0xc0, !PT ;  /* 0x0000000404ff7812 */ /* 0x004fe4000782c0ff */
        /* <DEDUP_REMOVED lines=26> */
.L_x_716:
[----:B------:R-:W-:Y:S01]  /*1f750*/  IMAD R3, R8, 0x8, R18 ;  /* 0x0000000808037824 */ /* 0x000fe200078e0212 */
[----:B------:R-:W-:Y:S01]  /*1f760*/  SHF.L.U32 R2, R10, 0x1f, RZ ;  /* 0x0000001f0a027819 */ /* 0x000fe200000006ff */
[----:B------:R-:W-:Y:S03]  /*1f770*/  BSSY B3, `(.L_x_717) ;  /* 0x0000003000037945 */ /* 0x000fe60003800000 */
[----:B------:R-:W1:Y:S02]  /*1f780*/  SYNCS.PHASECHK.TRANS64.TRYWAIT P0, [R3+URZ+0x34840], R2 ;  /* 0x03484002030075a7 */ /* 0x000e64000800017f */
[----:B-1----:R-:W-:Y:S05]  /*1f790*/  @!P0 BRA `(.L_x_718) ;  /* 0x0000004c00188947 */ /* 0x002fea0003800000 */
.L_x_852:
[----:B------:R-:W-:Y:S05]  /*1f7a0*/  BSYNC B3 ;  /* 0x0000000000037941 */ /* 0x000fea0003800000 */
.L_x_717:
[----:B0-----:R-:W0:Y:S01]  /*1f7b0*/  S2R R5, SR_TID.X ;  /* 0x0000000000057919 */ /* 0x001e220000002100 */
[----:B------:R-:W-:Y:S01]  /*1f7c0*/  BSSY B3, `(.L_x_719) ;  /* 0x000000a000037945 */ /* 0x000fe20003800000 */
[----:B0-----:R-:W-:-:S04]  /*1f7d0*/  LOP3.LUT R5, R5, 0x7f, RZ, 0xc0, !PT ;  /* 0x0000007f05057812 */ /* 0x001fc800078ec0ff */
[----:B------:R-:W-:-:S13]  /*1f7e0*/  ISETP.NE.AND P0, PT, R5, RZ, PT ;  /* 0x000000ff0500720c */ /* 0x000fda0003f05270 */
[----:B------:R-:W-:Y:S05]  /*1f7f0*/  @P0 BRA `(.L_x_720) ;  /* 0x0000000000180947 */ /* 0x000fea0003800000 */
[----:B------:R-:W2:Y:S01]  /*1f800*/  LDL R5, [R1+0x10] ;  /* 0x0000100001057983 */ /* 0x000ea20000100800 */
[----:B-1----:R-:W-:-:S04]  /*1f810*/  IMAD.MOV.U32 R2, RZ, RZ, 0xc000 ;  /* 0x0000c000ff027424 */ /* 0x002fc800078e00ff */
[----:B------:R0:W-:Y:S01]  /*1f820*/  SYNCS.ARRIVE.TRANS64 RZ, [R3+URZ+0x34830], R2 ;  /* 0x0348300203ff79a7 */ /* 0x0001e2000800003f */
[----:B--2---:R-:W-:-:S13]  /*1f830*/  LOP3.LUT P1, RZ, R5, 0x1, RZ, 0xc0, !PT ;  /* 0x0000000105ff7812 */ /* 0x004fda000782c0ff */
[----:B0-----:R-:W-:Y:S05]  /*1f840*/  @!P1 BRA `(.L_x_720) ;  /* 0x0000000000049947 */ /* 0x001fea0003800000 */
[----:B------:R-:W-:Y:S01]  /*1f850*/  BPT.TRAP 0x1 ;  /* 0x000000040000795c */ /* 0x000fe20000300000 */
.L_x_720:
[----:B------:R-:W-:Y:S05]  /*1f860*/  BSYNC B3 ;  /* 0x0000000000037941 */ /* 0x000fea0003800000 */
.L_x_719:
        /* <DEDUP_REMOVED lines=12> */
.L_x_721:
        /* <DEDUP_REMOVED lines=16> */
.L_x_722:
        /* <DEDUP_REMOVED lines=15> */
.L_x_723:
        /* <DEDUP_REMOVED lines=11> */
[----:B------:R-:W-:Y:S01]  /*1fbd0*/  IMAD R2, R19, 0x8, R18 ;  /* 0x0000000813027824 */ /* 0x000fe200078e0212 */
[----:B------:R-:W-:Y:S01]  /*1fbe0*/  BSSY B3, `(.L_x_724) ;  /* 0x0000004000037945 */ /* 0x000fe20003800000 */
[----:B--2---:R-:W-:-:S04]  /*1fbf0*/  SHF.L.U32 R3, R7, 0x1f, RZ ;  /* 0x0000001f07037819 */ /* 0x004fc800000006ff */
[----:B------:R-:W0:Y:S02]  /*1fc00*/  SYNCS.PHASECHK.TRANS64.TRYWAIT P0, [R2+URZ+0x34860], R3 ;  /* 0x03486003020075a7 */ /* 0x000e24000800017f */
[----:B0-----:R-:W-:Y:S05]  /*1fc10*/  @!P0 BRA `(.L_x_725) ;  /* 0x00000048000c8947 */ /* 0x001fea0003800000 */
.L_x_853:
[----:B------:R-:W-:Y:S05]  /*1fc20*/  BSYNC B3 ;  /* 0x0000000000037941 */ /* 0x000fea0003800000 */
.L_x_724:
[----:B------:R-:W1:Y:S01]  /*1fc30*/  S2R R5, SR_TID.X ;  /* 0x0000000000057919 */ /* 0x000e620000002100 */
[----:B------:R-:W-:-:S04]  /*1fc40*/  UPRMT UR4, UR38, 0x9910, URZ ;  /* 0x0000991026047896 */ /* 0x000fc8000800003f */
[----:B------:R-:W-:Y:S01]  /*1fc50*/  UISETP.NE.AND UP0, UPT, UR4, 0x2, UPT ;  /* 0x000000020400788c */ /* 0x000fe2000bf05270 */
[----:B-1----:R-:W-:-:S04]  /*1fc60*/  LOP3.LUT R5, R5, 0x7f, RZ, 0xc0, !PT ;  /* 0x0000007f05057812 */ /* 0x002fc800078ec0ff */
[----:B------:R-:W-:-:S13]  /*1fc70*/  ISETP.NE.AND P0, PT, R5, RZ, PT ;  /* 0x000000ff0500720c */ /* 0x000fda0003f05270 */
[----:B0-----:R-:W-:-:S04]  /*1fc80*/  @!P0 IMAD.MOV.U32 R3, RZ, RZ, 0x8000 ;  /* 0x00008000ff038424 */ /* 0x001fc800078e00ff */
[----:B------:R0:W-:Y:S01]  /*1fc90*/  @!P0 SYNCS.ARRIVE.TRANS64 RZ, [R2+URZ+0x34850], R3 ;  /* 0x0348500302ff89a7 */ /* 0x0001e2000800003f */
[----:B------:R-:W-:-:S13]  /*1fca0*/  PLOP3.LUT P0, PT, PT, PT, UP0, 0x80, 0x0 ;  /* 0x000000000000781c */ /* 0x000fda0003f0f008 */
[----:B0-----:R-:W-:Y:S05]  /*1fcb0*/  @P0 BRA `(.L_x_726) ;  /* 0x0000000000040947 */ /* 0x001fea0003800000 */
[----:B------:R-:W-:Y:S01]  /*1fcc0*/  BPT.TRAP 0x1 ;  /* 0x000000040000795c */ /* 0x000fe20000300000 */
.L_x_726:
[----:B------:R-:W2:Y:S01]  /*1fcd0*/  LDL R3, [R1+0x10] ;  /* 0x0000100001037983 */ /* 0x000ea20000100800 */
[----:B------:R-:W-:Y:S01]  /*1fce0*/  BSSY B3, `(.L_x_727) ;  /* 0x0000004000037945 */ /* 0x000fe20003800000 */
[----:B--2---:R-:W-:-:S13]  /*1fcf0*/  LOP3.LUT P0, RZ, R3, 0x8, RZ, 0xc0, !PT ;  /* 0x0000000803ff7812 */ /* 0x004fda000780c0ff */
[----:B------:R-:W-:Y:S05]  /*1fd00*/  @P0 BRA `(.L_x_728) ;  /* 0x0000000000040947 */ /* 0x000fea0003800000 */
[----:B------:R-:W-:Y:S01]  /*1fd10*/  BPT.TRAP 0x1 ;  /* 0x000000040000795c */ /* 0x000fe20000300000 */
.L_x_728:
[----:B------:R-:W-:Y:S05]  /*1fd20*/  BSYNC B3 ;  /* 0x0000000000037941 */ /* 0x000fea0003800000 */
.L_x_727:
[----:B------:R-:W2:Y:S04]  /*1fd30*/  LDL R5, [R1+0x20] ;  /* 0x0000200001057983 */ /* 0x000ea80000100800 */
[----:B------:R-:W2:Y:S01]  /*1fd40*/  LDL.LU R3, [R1+0x8] ;  /* 0x0000080001037983 */ /* 0x000ea20000300800 */
[----:B------:R-:W-:Y:S01]  /*1fd50*/  R2UR UR10, R11 ;  /* 0x000000000b0a72ca */ /* 0x000fe200000e0000 */
[----:B------:R-:W-:Y:S01]  /*1fd60*/  IMAD R7, R19, 0x8000, R18 ;  /* 0x0000800013077824 */ /* 0x000fe200078e0212 */
[----:B------:R-:W-:Y:S01]  /*1fd70*/  UIADD3 UR4, UP0, UR36, 0x470, URZ ;  /* 0x0000047024047890 */ /* 0x000fe2000ff1e03f */
[----:B------:R-:W-:Y:S01]  /*1fd80*/  PLOP3.LUT P0, PT, PT, PT, PT, 0x80, 0x0 ;  /* 0x000000000000781c */ /* 0x000fe20003f0f070 */
[----:B------:R-:W-:Y:S01]  /*1fd90*/  VIADD R2, R2, 0x34850 ;  /* 0x0003485002027836 */ /* 0x000fe20000000000 */
[----:B------:R-:W-:Y:S01]  /*1fda0*/  UMOV UR6, 0x0 ;  /* 0x0000000000067882 */ /* 0x000fe20000000000 */
[----:B------:R-:W-:Y:S01]  /*1fdb0*/  UIADD3.X UR5, URZ, UR37, URZ, UP0, !UPT ;  /* 0x000000253f057290 */ /* 0x000fe200087fe43f */
[----:B------:R-:W-:Y:S01]  /*1fdc0*/  UMOV UR7, 0x14f00000 ;  /* 0x14f0000000077882 */ /* 0x000fe20000000000 */
[----:B--2---:R-:W-:-:S02]  /*1fdd0*/  IMAD R3, R3, 0x80, R5 ;  /* 0x0000008003037824 */ /* 0x004fc400078e0205 */
[----:B------:R-:W-:-:S08]  /*1fde0*/  VIADD R5, R7, 0x400 ;  /* 0x0000040007057836 */ /* 0x000fd00000000000 */
.L_x_729:
        /* <DEDUP_REMOVED lines=12> */
[----:B------:R-:W-:Y:S01]  /*1feb0*/  PLOP3.LUT P0, PT, PT, PT, PT, 0x80, 0x0 ;  /* 0x000000000000781c */ /* 0x000fe20003f0f070 */
[----:B------:R-:W-:Y:S01]  /*1fec0*/  UMOV UR6, 0x0 ;  /* 0x0000000000067882 */ /* 0x000fe20000000000 */
[----:B------:R-:W-:-:S11]  /*1fed0*/  UMOV UR7, 0x14f00000 ;  /* 0x14f0000000077882 */ /* 0x000fd60000000000 */
.L_x_730:
        /* <DEDUP_REMOVED lines=12> */
.L_x_715:
[----:B------:R-:W-:Y:S05]  /*1ffa0*/  BSYNC B1 ;  /* 0x0000000000017941 */ /* 0x000fea0003800000 */
.L_x_714:
[----:B0-----:R-:W2:Y:S01]  /*1ffb0*/  LDL.LU R0, [R1+0x48] ;  /* 0x0000480001007983 */ /* 0x001ea20000300800 */
[----:B------:R-:W-:-:S03]  /*1ffc0*/  IMAD.MOV.U32 R19, RZ, RZ, R8 ;  /* 0x000000ffff137224 */ /* 0x000fc600078e0008 */
[----:B------:R0:W-:Y:S02]  /*1ffd0*/  STL [R1+0x1c], R10 ;  /* 0x00001c0a01007387 */ /* 0x0001e40000100800 */
[----:B0-2---:R-:W-:-:S07]  /*1ffe0*/  VIADD R0, R0, 0xfffffffd ;  /* 0xfffffffd00007836 */ /* 0x005fce0000000000 */
.L_x_713:
[----:B------:R-:W-:Y:S05]  /*1fff0*/  BSYNC B2 ;  /* 0x0000000000027941 */ /* 0x000fea0003800000 */
.L_x_712:
[----:B------:R-:W-:Y:S01]  /*20000*/  VIADD R9, R9, 0xfffffffe ;  /* 0xfffffffe09097836 */ /* 0x000fe20000000000 */
[----:B------:R-:W-:-:S04]  /*20010*/  LOP3.LUT R6, RZ, R6, RZ, 0x33, !PT ;  /* 0x00000006ff067212 */ /* 0x000fc800078e33ff */
[----:B------:R-:W-:-:S13]  /*20020*/  ISETP.NE.AND P0, PT, R9, R6, PT ;  /* 0x000000060900720c */ /* 0x000fda0003f05270 */
[----:B------:R-:W-:Y:S05]  /*20030*/  @!P0 BRA `(.L_x_711) ;  /* 0x0000001400588947 */ /* 0x000fea0003800000 */
[----:B------:R-:W-:-:S07]  /*20040*/  IMAD.MOV.U32 R9, RZ, RZ, R17 ;  /* 0x000000ffff097224 */ /* 0x000fce00078e0011 */
.L_x_765:
        /* <DEDUP_REMOVED lines=8> */
[----:B--2---:R-:W-:Y:S02]  /*200d0*/  LOP3.LUT P1, RZ, R3, 0x4, RZ, 0xc0, !PT ;  /* 0x0000000403ff7812 */ /* 0x004fe4000782c0ff */
        /* <DEDUP_REMOVED lines=26> */
.L_x_733:
[----:B------:R-:W-:Y:S01]  /*20280*/  IMAD R3, R4, 0x8, R18 ;  /* 0x0000000804037824 */ /* 0x000fe200078e0212 */
[----:B------:R-:W-:Y:S01]  /*20290*/  SHF.L.U32 R2, R5, 0x1f, RZ ;  /* 0x0000001f05027819 */ /* 0x000fe200000006ff */
[----:B------:R-:W-:Y:S03]  /*202a0*/  BSSY B2, `(.L_x_734) ;  /* 0x0000003000027945 */ /* 0x000fe60003800000 */
[----:B------:R-:W1:Y:S02]  /*202b0*/  SYNCS.PHASECHK.TRANS64.TRYWAIT P0, [R3+URZ+0x34840], R2 ;  /* 0x03484002030075a7 */ /* 0x000e64000800017f */
[----:B-1----:R-:W-:Y:S05]  /*202c0*/  @!P0 BRA `(.L_x_735) ;  /* 0x0000004000748947 */ /* 0x002fea0003800000 */
.L_x_854:
[----:B------:R-:W-:Y:S05]  /*202d0*/  BSYNC B2 ;  /* 0x0000000000027941 */ /* 0x000fea0003800000 */
.L_x_734:
[----:B------:R-:W2:Y:S01]  /*202e0*/  S2R R7, SR_TID.X ;  /* 0x0000000000077919 */ /* 0x000ea20000002100 */
[----:B------:R-:W-:Y:S01]  /*202f0*/  BSSY B2, `(.L_x_736) ;  /* 0x000000a000027945 */ /* 0x000fe20003800000 */
[----:B--2---:R-:W-:-:S04]  /*20300*/  LOP3.LUT R7, R7, 0x7f, RZ, 0xc0, !PT ;  /* 0x0000007f07077812 */ /* 0x004fc800078ec0ff */
[----:B------:R-:W-:-:S13]  /*20310*/  ISETP.NE.AND P0, PT, R7, RZ, PT ;  /* 0x000000ff0700720c */ /* 0x000fda0003f05270 */
[----:B------:R-:W-:Y:S05]  /*20320*/  @P0 BRA `(.L_x_737) ;  /* 0x0000000000180947 */ /* 0x000fea0003800000 */
[----:B------:R-:W2:Y:S01]  /*20330*/  LDL R7, [R1+0x10] ;  /* 0x0000100001077983 */ /* 0x000ea20000100800 */
[----:B-1----:R-:W-:-:S04]  /*20340*/  IMAD.MOV.U32 R2, RZ, RZ, 0xc000 ;  /* 0x0000c000ff027424 */ /* 0x002fc800078e00ff */
[----:B------:R3:W-:Y:S01]  /*20350*/  SYNCS.ARRIVE.TRANS64 RZ, [R3+URZ+0x34830], R2 ;  /* 0x0348300203ff79a7 */ /* 0x0007e2000800003f */
[----:B--2---:R-:W-:-:S13]  /*20360*/  LOP3.LUT P1, RZ, R7, 0x1, RZ, 0xc0, !PT ;  /* 0x0000000107ff7812 */ /* 0x004fda000782c0ff */
[----:B---3--:R-:W-:Y:S05]  /*20370*/  @!P1 BRA `(.L_x_737) ;  /* 0x0000000000049947 */ /* 0x008fea0003800000 */
[----:B------:R-:W-:Y:S01]  /*20380*/  BPT.TRAP 0x1 ;  /* 0x000000040000795c */ /* 0x000fe20000300000 */
.L_x_737:
[----:B------:R-:W-:Y:S05]  /*20390*/  BSYNC B2 ;  /* 0x0000000000027941 */ /* 0x000fea0003800000 */
.L_x_736:
[----:B-1----:R-:W2:Y:S01]  /*203a0*/  LDL R2, [R1+0x20] ;  /* 0x0000200001027983 */ /* 0x002ea20000100800 */
[----:B------:R-:W-:Y:S01]  /*203b0*/  IMAD.MOV.U32 R10, RZ, RZ, RZ ;  /* 0x000000ffff0a7224 */ /* 0x000fe200078e00ff */
[----:B------:R-:W-:Y:S01]  /*203c0*/  UIADD3 UR4, UP0, UR36, 0x370, URZ ;  /* 0x0000037024047890 */ /* 0x000fe2000ff1e03f */
[----:B------:R-:W-:Y:S01]  /*203d0*/  IMAD R7, R4, 0xc000, R18 ;  /* 0x0000c00004077824 */ /* 0x000fe200078e0212 */
[----:B------:R-:W-:Y:S01]  /*203e0*/  PLOP3.LUT P0, PT, PT, PT, PT, 0x80, 0x0 ;  /* 0x000000000000781c */ /* 0x000fe20003f0f070 */
[----:B------:R-:W-:Y:S01]  /*203f0*/  VIADD R3, R3, 0x34830 ;  /* 0x0003483003037836 */ /* 0x000fe20000000000 */
[----:B------:R-:W-:Y:S01]  /*20400*/  R2UR UR10, R10 ;  /* 0x000000000a0a72ca */ /* 0x000fe200000e0000 */
[----:B0-----:R-:W-:Y:S01]  /*20410*/  VIADD R8, R7, 0x1c400 ;  /* 0x0001c40007087836 */ /* 0x001fe20000000000 */
[----:B------:R-:W-:Y:S01]  /*20420*/  UIADD3.X UR5, URZ, UR37, URZ, UP0, !UPT ;  /* 0x000000253f057290 */ /* 0x000fe200087fe43f */
[----:B------:R-:W-:Y:S01]  /*20430*/  UMOV UR6, 0x0 ;  /* 0x0000000000067882 */ /* 0x000fe20000000000 */
[----:B------:R-:W-:Y:S01]  /*20440*/  UMOV UR7, 0x14f00000 ;  /* 0x14f0000000077882 */ /* 0x000fe20000000000 */
[----:B--2---:R-:W-:-:S10]  /*20450*/  IMAD R2, R6, 0x80, R2 ;  /* 0x0000008006027824 */ /* 0x004fd400078e0202 */
.L_x_738:
        /* <DEDUP_REMOVED lines=16> */
.L_x_739:
        /* <DEDUP_REMOVED lines=15> */
.L_x_740:
        /* <DEDUP_REMOVED lines=16> */
.L_x_855:
[----:B------:R-:W-:Y:S05]  /*20750*/  BSYNC B2 ;  /* 0x0000000000027941 */ /* 0x000fea0003800000 */
.L_x_741:
        /* <DEDUP_REMOVED lines=10> */
.L_x_743:
[----:B------:R-:W2:Y:S01]  /*20800*/  LDL R3, [R1+0x10] ;  /* 0x0000100001037983 */ /* 0x000ea20000100800 */
[----:B------:R-:W-:Y:S01]  /*20810*/  BSSY B2, `(.L_x_744) ;  /* 0x0000004000027945 */ /* 0x000fe20003800000 */
[----:B--2---:R-:W-:-:S13]  /*20820*/  LOP3.LUT P0, RZ, R3, 0x8, RZ, 0xc0, !PT ;  /* 0x0000000803ff7812 */ /* 0x004fda000780c0ff */
[----:B------:R-:W-:Y:S05]  /*20830*/  @P0 BRA `(.L_x_745) ;  /* 0x0000000000040947 */ /* 0x000fea0003800000 */
[----:B------:R-:W-:Y:S01]  /*20840*/  BPT.TRAP 0x1 ;  /* 0x000000040000795c */ /* 0x000fe20000300000 */
.L_x_745:
[----:B------:R-:W-:Y:S05]  /*20850*/  BSYNC B2 ;  /* 0x0000000000027941 */ /* 0x000fea0003800000 */
.L_x_744:
        /* <DEDUP_REMOVED lines=12> */
.L_x_746:
        /* <DEDUP_REMOVED lines=15> */
.L_x_747:
        /* <DEDUP_REMOVED lines=12> */
.L_x_732:
[----:B------:R-:W-:Y:S05]  /*20ad0*/  BSYNC B1 ;  /* 0x0000000000017941 */ /* 0x000fea0003800000 */
.L_x_731:
[----:B------:R-:W2:Y:S01]  /*20ae0*/  LDL R2, [R1+0x10] ;  /* 0x0000100001027983 */ /* 0x000ea20000100800 */
[----:B------:R-:W-:Y:S01]  /*20af0*/  VIADD R19, R4, 0x1 ;  /* 0x0000000104137836 */ /* 0x000fe20000000000 */
[----:B------:R-:W-:Y:S01]  /*20b00*/  BSSY B1, `(.L_x_748) ;  /* 0x00000a5000017945 */ /* 0x000fe20003800000 */
[----:B0-----:R-:W-:-:S03]  /*20b10*/  VIADD R6, R0, 0xffffffff ;  /* 0xffffffff00067836 */ /* 0x001fc60000000000 */
[----:B------:R-:W-:-:S04]  /*20b20*/  ISETP.NE.AND P0, PT, R19, 0x2, PT ;  /* 0x000000021300780c */ /* 0x000fc80003f05270 */
[----:B------:R-:W-:Y:S02]  /*20b30*/  SEL R19, R19, RZ, P0 ;  /* 0x000000ff13137207 */ /* 0x000fe40000000000 */
[----:B--2---:R-:W-:Y:S02]  /*20b40*/  LOP3.LUT P1, RZ, R2, 0x4, RZ, 0xc0, !PT ;  /* 0x0000000402ff7812 */ /* 0x004fe4000782c0ff */
        /* <DEDUP_REMOVED lines=28> */
.L_x_750:
[----:B------:R-:W-:Y:S01]  /*20d10*/  IMAD R3, R19, 0x8, R18 ;  /* 0x0000000813037824 */ /* 0x000fe200078e0212 */
[----:B------:R-:W-:Y:S01]  /*20d20*/  SHF.L.U32 R2, R10, 0x1f, RZ ;  /* 0x0000001f0a027819 */ /* 0x000fe200000006ff */
[----:B------:R-:W-:Y:S03]  /*20d30*/  BSSY B2, `(.L_x_751) ;  /* 0x0000003000027945 */ /* 0x000fe60003800000 */
[----:B------:R-:W2:Y:S02]  /*20d40*/  SYNCS.PHASECHK.TRANS64.TRYWAIT P0, [R3+URZ+0x34840], R2 ;  /* 0x03484002030075a7 */ /* 0x000ea4000800017f */
[----:B--2---:R-:W-:Y:S05]  /*20d50*/  @!P0 BRA `(.L_x_752) ;  /* 0x0000003400f88947 */ /* 0x004fea0003800000 */
.L_x_856:
[----:B------:R-:W-:Y:S05]  /*20d60*/  BSYNC B2 ;  /* 0x0000000000027941 */ /* 0x000fea0003800000 */
.L_x_751:
[----:B-1----:R-:W1:Y:S01]  /*20d70*/  S2R R8, SR_TID.X ;  /* 0x0000000000087919 */ /* 0x002e620000002100 */
[----:B------:R-:W-:Y:S01]  /*20d80*/  BSSY B2, `(.L_x_753) ;  /* 0x000000a000027945 */ /* 0x000fe20003800000 */
[----:B-1----:R-:W-:-:S04]  /*20d90*/  LOP3.LUT R8, R8, 0x7f, RZ, 0xc0, !PT ;  /* 0x0000007f08087812 */ /* 0x002fc800078ec0ff */
[----:B------:R-:W-:-:S13]  /*20da0*/  ISETP.NE.AND P0, PT, R8, RZ, PT ;  /* 0x000000ff0800720c */ /* 0x000fda0003f05270 */
[----:B------:R-:W-:Y:S05]  /*20db0*/  @P0 BRA `(.L_x_754) ;  /* 0x0000000000180947 */ /* 0x000fea0003800000 */
[----:B------:R-:W3:Y:S01]  /*20dc0*/  LDL R8, [R1+0x10] ;  /* 0x0000100001087983 */ /* 0x000ee20000100800 */
[----:B--2---:R-:W-:-:S04]  /*20dd0*/  IMAD.MOV.U32 R2, RZ, RZ, 0xc000 ;  /* 0x0000c000ff027424 */ /* 0x004fc800078e00ff */
[----:B------:R1:W-:Y:S01]  /*20de0*/  SYNCS.ARRIVE.TRANS64 RZ, [R3+URZ+0x34830], R2 ;  /* 0x0348300203ff79a7 */ /* 0x0003e2000800003f */
[----:B---3--:R-:W-:-:S13]  /*20df0*/  LOP3.LUT P1, RZ, R8, 0x1, RZ, 0xc0, !PT ;  /* 0x0000000108ff7812 */ /* 0x008fda000782c0ff */
[----:B-1----:R-:W-:Y:S05]  /*20e00*/  @!P1 BRA `(.L_x_754) ;  /* 0x0000000000049947 */ /* 0x002fea0003800000 */
[----:B------:R-:W-:Y:S01]  /*20e10*/  BPT.TRAP 0x1 ;  /* 0x000000040000795c */ /* 0x000fe20000300000 */
.L_x_754:
[----:B------:R-:W-:Y:S05]  /*20e20*/  BSYNC B2 ;  /* 0x0000000000027941 */ /* 0x000fea0003800000 */
.L_x_753:
[----:B--2---:R-:W2:Y:S01]  /*20e30*/  LDL R2, [R1+0x20] ;  /* 0x0000200001027983 */ /* 0x004ea20000100800 */
        /* <DEDUP_REMOVED lines=11> */
.L_x_755:
        /* <DEDUP_REMOVED lines=16> */
.L_x_756:
        /* <DEDUP_REMOVED lines=15> */
.L_x_757:
        /* <DEDUP_REMOVED lines=15> */
.L_x_857:
[----:B------:R-:W-:Y:S05]  /*211d0*/  BSYNC B2 ;  /* 0x0000000000027941 */ /* 0x000fea0003800000 */
.L_x_758:
[----:B------:R-:W1:Y:S01]  /*211e0*/  S2R R3, SR_TID.X ;  /* 0x0000000000037919 */ /* 0x000e620000002100 */
[----:B------:R-:W-:-:S04]  /*211f0*/  UPRMT UR4, UR38, 0x9910, URZ ;  /* 0x0000991026047896 */ /* 0x000fc8000800003f */
[----:B------:R-:W-:Y:S01]  /*21200*/  UISETP.NE.AND UP0, UPT, UR4, 0x2, UPT ;  /* 0x000000020400788c */ /* 0x000fe2000bf05270 */
[----:B-1----:R-:W-:-:S04]  /*21210*/  LOP3.LUT R3, R3, 0x7f, RZ, 0xc0, !PT ;  /* 0x0000007f03037812 */ /* 0x002fc800078ec0ff */
[----:B------:R-:W-:-:S13]  /*21220*/  ISETP.NE.AND P0, PT, R3, RZ, PT ;  /* 0x000000ff0300720c */ /* 0x000fda0003f05270 */
[----:B------:R-:W-:-:S04]  /*21230*/  @!P0 IMAD.MOV.U32 R3, RZ, RZ, 0x8000 ;  /* 0x00008000ff038424 */ /* 0x000fc800078e00ff */
[----:B------:R1:W-:Y:S01]  /*21240*/  @!P0 SYNCS.ARRIVE.TRANS64 RZ, [R2+URZ+0x34850], R3 ;  /* 0x0348500302ff89a7 */ /* 0x0003e2000800003f */
[----:B------:R-:W-:-:S13]  /*21250*/  PLOP3.LUT P0, PT, PT, PT, UP0, 0x80, 0x0 ;  /* 0x000000000000781c */ /* 0x000fda0003f0f008 */
[----:B-1----:R-:W-:Y:S05]  /*21260*/  @P0 BRA `(.L_x_760) ;  /* 0x0000000000040947 */ /* 0x002fea0003800000 */
[----:B------:R-:W-:Y:S01]  /*21270*/  BPT.TRAP 0x1 ;  /* 0x000000040000795c */ /* 0x000fe20000300000 */
.L_x_760:
[----:B------:R-:W2:Y:S01]  /*21280*/  LDL R3, [R1+0x10] ;  /* 0x0000100001037983 */ /* 0x000ea20000100800 */
[----:B------:R-:W-:Y:S01]  /*21290*/  BSSY B2, `(.L_x_761) ;  /* 0x0000004000027945 */ /* 0x000fe20003800000 */
[----:B--2---:R-:W-:-:S13]  /*212a0*/  LOP3.LUT P0, RZ, R3, 0x8, RZ, 0xc0, !PT ;  /* 0x0000000803ff7812 */ /* 0x004fda000780c0ff */
[----:B------:R-:W-:Y:S05]  /*212b0*/  @P0 BRA `(.L_x_762) ;  /* 0x0000000000040947 */ /* 0x000fea0003800000 */
[----:B------:R-:W-:Y:S01]  /*212c0*/  BPT.TRAP 0x1 ;  /* 0x000000040000795c */ /* 0x000fe20000300000 */
.L_x_762:
[----:B------:R-:W-:Y:S05]  /*212d0*/  BSYNC B2 ;  /* 0x0000000000027941 */ /* 0x000fea0003800000 */
.L_x_761:
[----:B0-----:R-:W2:Y:S04]  /*212e0*/  LDL R5, [R1+0x20] ;  /* 0x0000200001057983 */ /* 0x001ea80000100800 */
        /* <DEDUP_REMOVED lines=11> */
.L_x_763:
        /* <DEDUP_REMOVED lines=15> */
.L_x_764:
        /* <DEDUP_REMOVED lines=12> */
.L_x_749:
[----:B------:R-:W-:Y:S05]  /*21550*/  BSYNC B1 ;  /* 0x0000000000017941 */ /* 0x000fea0003800000 */
.L_x_748:
[----:B------:R-:W2:Y:S01]  /*21560*/  LDL R2, [R1+0x34] ;  /* 0x0000340001027983 */ /* 0x000ea20000100800 */
[----:B------:R-:W-:Y:S01]  /*21570*/  VIADD R0, R0, 0xfffffffe ;  /* 0xfffffffe00007836 */ /* 0x000fe20000000000 */
[----:B--2---:R-:W-:-:S13]  /*21580*/  ISETP.GT.AND P0, PT, R6, R2, PT ;  /* 0x000000020600720c */ /* 0x004fda0003f04270 */
[----:B------:R-:W-:Y:S05]  /*21590*/  @P0 BRA `(.L_x_765) ;  /* 0xffffffe800ac0947 */ /* 0x000fea000383ffff */
.L_x_711:
[----:B------:R-:W-:Y:S05]  /*215a0*/  BSYNC B0 ;  /* 0x0000000000007941 */ /* 0x000fea0003800000 */
.L_x_710:
        /* <DEDUP_REMOVED lines=18> */
.L_x_767:
[----:B------:R-:W-:Y:S05]  /*216d0*/  BSYNC B0 ;  /* 0x0000000000007941 */ /* 0x000fea0003800000 */
.L_x_766:
[----:B---3--:R-:W3:Y:S01]  /*216e0*/  LDL R0, [R1+0x10] ;  /* 0x0000100001007983 */ /* 0x008ee20000100800 */
[----:B------:R-:W-:Y:S01]  /*216f0*/  BSSY B0, `(.L_x_768) ;  /* 0x000003f000007945 */ /* 0x000fe20003800000 */
[----:B---3--:R-:W-:-:S13]  /*21700*/  LOP3.LUT P0, RZ, R0, 0x4, RZ, 0xc0, !PT ;  /* 0x0000000400ff7812 */ /* 0x008fda000780c0ff */
[----:B------:R-:W-:Y:S05]  /*21710*/  @!P0 BRA `(.L_x_769) ;  /* 0x0000000000f08947 */ /* 0x000fea0003800000 */
[----:B------:R-:W3:Y:S01]  /*21720*/  LDL R2, [R1+0x1c] ;  /* 0x00001c0001027983 */ /* 0x000ee20000100800 */
[----:B------:R-:W-:Y:S01]  /*21730*/  IMAD R0, R19, 0x8, R18 ;  /* 0x0000000813007824 */ /* 0x000fe200078e0212 */
[----:B------:R-:W-:Y:S01]  /*21740*/  BSSY B1, `(.L_x_770) ;  /* 0x0000004000017945 */ /* 0x000fe20003800000 */
[----:B---3--:R-:W-:-:S04]  /*21750*/  SHF.L.U32 R2, R2, 0x1f, RZ ;  /* 0x0000001f02027819 */ /* 0x008fc800000006ff */
[----:B------:R-:W3:Y:S02]  /*21760*/  SYNCS.PHASECHK.TRANS64.TRYWAIT P0, [R0+URZ+0x34860], R2 ;  /* 0x03486002000075a7 */ /* 0x000ee4000800017f */
[----:B---3--:R-:W-:Y:S05]  /*21770*/  @!P0 BRA `(.L_x_771) ;  /* 0x0000002c00988947 */ /* 0x008fea0003800000 */
.L_x_858:
[----:B------:R-:W-:Y:S05]  /*21780*/  BSYNC B1 ;  /* 0x0000000000017941 */ /* 0x000fea0003800000 */
.L_x_770:
[----:B------:R-:W4:Y:S01]  /*21790*/  S2R R3, SR_TID.X ;  /* 0x0000000000037919 */ /* 0x000f220000002100 */
[----:B------:R-:W-:-:S04]  /*217a0*/  UPRMT UR4, UR38, 0x9910, URZ ;  /* 0x0000991026047896 */ /* 0x000fc8000800003f */
[----:B------:R-:W-:Y:S01]  /*217b0*/  UISETP.NE.AND UP0, UPT, UR4, 0x2, UPT ;  /* 0x000000020400788c */ /* 0x000fe2000bf05270 */
[----:B----4-:R-:W-:-:S04]  /*217c0*/  LOP3.LUT R3, R3, 0x7f, RZ, 0xc0, !PT ;  /* 0x0000007f03037812 */ /* 0x010fc800078ec0ff */
[----:B------:R-:W-:-:S13]  /*217d0*/  ISETP.NE.AND P0, PT, R3, RZ, PT ;  /* 0x000000ff0300720c */ /* 0x000fda0003f05270 */
[----:B---3--:R-:W-:-:S04]  /*217e0*/  @!P0 IMAD.MOV.U32 R2, RZ, RZ, 0x8000 ;  /* 0x00008000ff028424 */ /* 0x008fc800078e00ff */
[----:B------:R3:W-:Y:S01]  /*217f0*/  @!P0 SYNCS.ARRIVE.TRANS64 RZ, [R0+URZ+0x34850], R2 ;  /* 0x0348500200ff89a7 */ /* 0x0007e2000800003f */
[----:B------:R-:W-:-:S13]  /*21800*/  PLOP3.LUT P0, PT, PT, PT, UP0, 0x80, 0x0 ;  /* 0x000000000000781c */ /* 0x000fda0003f0f008 */
[----:B---3--:R-:W-:Y:S05]  /*21810*/  @P0 BRA `(.L_x_772) ;  /* 0x0000000000040947 */ /* 0x008fea0003800000 */
[----:B------:R-:W-:Y:S01]  /*21820*/  BPT.TRAP 0x1 ;  /* 0x000000040000795c */ /* 0x000fe20000300000 */
.L_x_772:
[----:B------:R-:W3:Y:S01]  /*21830*/  LDL R2, [R1+0x10] ;  /* 0x0000100001027983 */ /* 0x000ee20000100800 */
[----:B------:R-:W-:Y:S01]  /*21840*/  BSSY B1, `(.L_x_773) ;  /* 0x0000004000017945 */ /* 0x000fe20003800000 */
[----:B---3--:R-:W-:-:S13]  /*21850*/  LOP3.LUT P0, RZ, R2, 0x8, RZ, 0xc0, !PT ;  /* 0x0000000802ff7812 */ /* 0x008fda000780c0ff */
[----:B------:R-:W-:Y:S05]  /*21860*/  @P0 BRA `(.L_x_774) ;  /* 0x0000000000040947 */ /* 0x000fea0003800000 */
[----:B------:R-:W-:Y:S01]  /*21870*/  BPT.TRAP 0x1 ;  /* 0x000000040000795c */ /* 0x000fe20000300000 */
.L_x_774:
[----:B------:R-:W-:Y:S05]  /*21880*/  BSYNC B1 ;  /* 0x0000000000017941 */ /* 0x000fea0003800000 */
.L_x_773:
[----:B------:R-:W3:Y:S04]  /*21890*/  LDL.LU R3, [R1+0x20] ;  /* 0x0000200001037983 */ /* 0x000ee80000300800 */
[----:B------:R-:W3:Y:S01]  /*218a0*/  LDL.LU R2, [R1+0x8] ;  /* 0x0000080001027983 */ /* 0x000ee20000300800 */
[----:B------:R-:W-:Y:S01]  /*218b0*/  UIADD3 UR4, UP0, UR36, 0x470, URZ ;  /* 0x0000047024047890 */ /* 0x000fe2000ff1e03f */
[----:B------:R-:W-:Y:S01]  /*218c0*/  PLOP3.LUT P0, PT, PT, PT, PT, 0x80, 0x0 ;  /* 0x000000000000781c */ /* 0x000fe20003f0f070 */
[----:B------:R-:W-:Y:S01]  /*218d0*/  VIADD R0, R0, 0x34850 ;  /* 0x0003485000007836 */ /* 0x000fe20000000000 */
[----:B------:R-:W-:Y:S01]  /*218e0*/  UMOV UR6, 0x0 ;  /* 0x0000000000067882 */ /* 0x000fe20000000000 */
[----:B------:R-:W-:Y:S01]  /*218f0*/  UIADD3.X UR5, URZ, UR37, URZ, UP0, !UPT ;  /* 0x000000253f057290 */ /* 0x000fe200087fe43f */
[----:B------:R-:W-:Y:S01]  /*21900*/  UMOV UR7, 0x14f00000 ;  /* 0x14f0000000077882 */ /* 0x000fe20000000000 */
[----:B------:R-:W-:Y:S01]  /*21910*/  UMOV UR10, URZ ;  /* 0x0000003f000a7c82 */ /* 0x000fe20008000000 */
[----:B---3--:R-:W-:-:S02]  /*21920*/  IMAD R3, R2, 0x80, R3 ;  /* 0x0000008002037824 */ /* 0x008fc400078e0203 */
[----:B------:R-:W-:-:S04]  /*21930*/  IMAD R2, R19, 0x8000, R18 ;  /* 0x0000800013027824 */ /* 0x000fc800078e0212 */
[----:B------:R-:W-:-:S07]  /*21940*/  VIADD R4, R2, 0x400 ;  /* 0x0000040002047836 */ /* 0x000fce0000000000 */
.L_x_775:
        /* <DEDUP_REMOVED lines=15> */
.L_x_776:
        /* <DEDUP_REMOVED lines=10> */
.L_x_769:
[----:B------:R-:W-:Y:S05]  /*21ae0*/  BSYNC B0 ;  /* 0x0000000000007941 */ /* 0x000fea0003800000 */
.L_x_768:
[----:B------:R-:W3:Y:S01]  /*21af0*/  LDL.LU R4, [R1+0x1c] ;  /* 0x00001c0001047983 */ /* 0x000ee20000300800 */
[----:B------:R-:W-:-:S05]  /*21b00*/  VIADD R19, R19, 0x1 ;  /* 0x0000000113137836 */ /* 0x000fca0000000000 */
[----:B------:R-:W-:-:S04]  /*21b10*/  ISETP.NE.AND P0, PT, R19, 0x2, PT ;  /* 0x000000021300780c */ /* 0x000fc80003f05270 */
[----:B------:R-:W-:Y:S02]  /*21b20*/  SEL R0, RZ, 0x1, P0 ;  /* 0x00000001ff007807 */ /* 0x000fe40000000000 */
[----:B------:R-:W-:Y:S02]  /*21b30*/  SEL R19, R19, RZ, P0 ;  /* 0x000000ff13137207 */ /* 0x000fe40000000000 */
[----:B---3--:R-:W-:-:S05]  /*21b40*/  LOP3.LUT R4, R4, R0, RZ, 0x3c, !PT ;  /* 0x0000000004047212 */ /* 0x008fca00078e3cff */
[----:B------:R3:W-:Y:S02]  /*21b50*/  STL [R1+0x1c], R4 ;  /* 0x00001c0401007387 */ /* 0x0007e40000100800 */
.L_x_690:
[----:B------:R-:W-:Y:S05]  /*21b60*/  BSYNC B7 ;  /* 0x0000000000077941 */ /* 0x000fea0003800000 */
.L_x_688:
[----:B------:R-:W4:Y:S02]  /*21b70*/  LDL R9, [R1+0x10] ;  /* 0x0000100001097983 */ /* 0x000f240000100800 */
[----:B----4-:R-:W-:-:S13]  /*21b80*/  LOP3.LUT P0, RZ, R9, 0x10, RZ, 0xc0, !PT ;  /* 0x0000001009ff7812 */ /* 0x010fda000780c0ff */
[----:B------:R-:W-:Y:S05]  /*21b90*/  @!P0 BRA `(.L_x_777) ;  /* 0x00000000002c8947 */ /* 0x000fea0003800000 */
[----:B------:R-:W-:Y:S05]  /*21ba0*/  WARPSYNC.ALL ;  /* 0x0000000000007948 */ /* 0x000fea0003800000 */
[----:B------:R-:W4:Y:S08]  /*21bb0*/  S2UR UR5, SR_CgaCtaId ;  /* 0x00000000000579c3 */ /* 0x000f300000008800 */
[----:B------:R-:W-:Y:S06]  /*21bc0*/  BAR.SYNC.DEFER_BLOCKING 0x5, 0x180 ;  /* 0x0146000000007b1d */ /* 0x000fec0000010000 */
[----:B------:R-:W-:-:S02]  /*21bd0*/  UMOV UR4, 0x400 ;  /* 0x0000040000047882 */ /* 0x000fc40000000000 */
[----:B----4-:R-:W-:-:S06]  /*21be0*/  ULEA UR4, UR5, UR4, 0x18 ;  /* 0x0000000405047291 */ /* 0x010fcc000f8ec03f */
[----:B------:R-:W-:-:S05]  /*21bf0*/  IMAD.U32 R18, RZ, RZ, UR4 ;  /* 0x00000004ff127e24 */ /* 0x000fca000f8e00ff */
[----:B0123--:R-:W0:Y:S04]  /*21c00*/  LDS.128 R4, [R18+0x348d0] ;  /* 0x0348d00012047984 */ /* 0x00fe280000000c00 */
[----:B0-----:R0:W-:Y:S04]  /*21c10*/  STL.64 [R1], R4 ;  /* 0x0000000401007387 */ /* 0x0011e80000100a00 */
[----:B------:R0:W-:Y:S01]  /*21c20*/  STL.64 [R1+0x8], R6 ;  /* 0x0000080601007387 */ /* 0x0001e20000100a00 */
[----:B------:R-:W-:Y:S06]  /*21c30*/  BAR.ARV 0x4, 0x180 ;  /* 0x0106000000007b1d */ /* 0x000fec0000002000 */
[----:B------:R-:W-:Y:S05]  /*21c40*/  BRA `(.L_x_778) ;  /* 0x0000000c001c7947 */ /* 0x000fea0003800000 */
.L_x_777:
[----:B------:R-:W4:Y:S01]  /*21c50*/  LDL R17, [R1+0x2c] ;  /* 0x00002c0001117983 */ /* 0x000f220000100800 */
[----:B------:R-:W-:Y:S01]  /*21c60*/  UMOV UR4, 0xffffffff ;  /* 0xffffffff00047882 */ /* 0x000fe20000000000 */
[----:B----4-:R-:W-:Y:S02]  /*21c70*/  ISETP.NE.AND P5, PT, R17, 0x1f, PT ;  /* 0x0000001f1100780c */ /* 0x010fe40003fa5270 */
[----:B------:R-:W-:Y:S11]  /*21c80*/  BRA.DIV UR4, `(.L_x_779) ;  /* 0x0000002a04687947 */ /* 0x000ff6000b800000 */
[----:B0-----:R-:W1:Y:S01]  /*21c90*/  LDL R3, [R1+0xc] ;  /* 0x00000c0001037983 */ /* 0x001e620000100800 */
[----:B------:R-:W-:-:S03]  /*21ca0*/  ULDC UR4, c[0x0][0xc3c] ;  /* 0x00030f0000047ab9 */ /* 0x000fc60000000800 */
[----:B------:R-:W4:Y:S01]  /*21cb0*/  LDL.LU R2, [R1] ;  /* 0x0000000001027983 */ /* 0x000f220000300800 */
[----:B------:R-:W-:Y:S01]  /*21cc0*/  LOP3.LUT P4, RZ, R9, 0x1, RZ, 0xc0, !PT ;  /* 0x0000000109ff7812 */ /* 0x000fe2000788c0ff */
[----:B-1----:R-:W-:Y:S02]  /*21cd0*/  IMAD.IADD R0, R3, 0x1, R17 ;  /* 0x0000000103007824 */ /* 0x002fe400078e0211 */
[----:B----4-:R-:W-:-:S03]  /*21ce0*/  IMAD.MOV.U32 R9, RZ, RZ, R2 ;  /* 0x000000ffff097224 */ /* 0x010fc600078e0002 */
[----:B------:R-:W-:-:S13]  /*21cf0*/  ISETP.GE.OR P0, PT, R0, UR4, !P5 ;  /* 0x0000000400007c0c */ /* 0x000fda000ef06670 */
[----:B------:R-:W0:Y:S08]  /*21d00*/  @!P0 LDC.64 R2, c[0x0][0xc80] ;  /* 0x00032000ff028b82 */ /* 0x000e300000000a00 */
[----:B------:R-:W1:Y:S01]  /*21d10*/  @!P0 LDC.64 R6, c[0x0][0xc78] ;  /* 0x00031e00ff068b82 */ /* 0x000e620000000a00 */
[----:B0-----:R-:W-:-:S05]  /*21d20*/  @!P0 IMAD.WIDE R2, R0, 0x4, R2 ;  /* 0x0000000400028825 */ /* 0x001fca00078e0202 */
[----:B------:R1:W4:Y:S02]  /*21d30*/  @!P0 LDG.E R8, desc[UR58][R2.64] ;  /* 0x0000003a02088981 */ /* 0x000324000c1e1900 */
[----:B-1----:R-:W-:-:S06]  /*21d40*/  @!P0 IMAD.WIDE R2, R0, 0x4, R6 ;  /* 0x0000000400028825 */ /* 0x002fcc00078e0206 */
[----:B------:R-:W5:Y:S01]  /*21d50*/  @!P0 LDG.E R2, desc[UR58][R2.64] ;  /* 0x0000003a02028981 */ /* 0x000f62000c1e1900 */
[----:B---3--:R-:W-:Y:S01]  /*21d60*/  IMAD.MOV.U32 R4, RZ, RZ, RZ ;  /* 0x000000ffff047224 */ /* 0x008fe200078e00ff */
[C---:B------:R-:W-:Y:S01]  /*21d70*/  ISETP.GE.U32.AND P1, PT, R17.reuse, 0x4, PT ;  /* 0x000000041100780c */ /* 0x040fe20003f26070 */
[----:B------:R-:W-:Y:S01]  /*21d80*/  IMAD.MOV.U32 R6, RZ, RZ, RZ ;  /* 0x000000ffff067224 */ /* 0x000fe200078e00ff */
[C---:B------:R-:W-:Y:S01]  /*21d90*/  ISETP.GE.U32.AND P2, PT, R17.reuse, 0x8, PT ;  /* 0x000000081100780c */ /* 0x040fe20003f46070 */
[----:B--2---:R-:W-:Y:S01]  /*21da0*/  SHFL.IDX PT, R5, R9, RZ, 0x1f ;  /* 0x00001fff09057589 */ /* 0x004fe200000e0000 */
[----:B------:R-:W-:Y:S01]  /*21db0*/  ISETP.GE.U32.AND P3, PT, R17, 0x10, PT ;  /* 0x000000101100780c */ /* 0x000fe20003f66070 */
[----:B------:R-:W-:Y:S02]  /*21dc0*/  IMAD.MOV.U32 R10, RZ, RZ, RZ ;  /* 0x000000ffff0a7224 */ /* 0x000fe400078e00ff */
[----:B------:R-:W-:Y:S01]  /*21dd0*/  SHFL.IDX PT, R0, R9, 0x1, 0x1f ;  /* 0x00201f0009007f89 */ /* 0x000fe200000e0000 */
[----:B----4-:R-:W-:-:S02]  /*21de0*/  @!P0 IMAD.MOV.U32 R4, RZ, RZ, R8 ;  /* 0x000000ffff048224 */ /* 0x010fc400078e0008 */
[----:B-----5:R-:W-:Y:S01]  /*21df0*/  @!P0 IMAD.MOV.U32 R6, RZ, RZ, R2 ;  /* 0x000000ffff068224 */ /* 0x020fe200078e0002 */
[----:B------:R-:W-:-:S03]  /*21e00*/  ISETP.GE.U32.AND P0, PT, R17, 0x2, PT ;  /* 0x000000021100780c */ /* 0x000fc60003f06070 */
[----:B------:R-:W-:-:S05]  /*21e10*/  IMAD R2, R6, R4, RZ ;  /* 0x0000000406027224 */ /* 0x000fca00078e02ff */
        /* <DEDUP_REMOVED lines=15> */
[----:B------:R0:W1:Y:S02]  /*21f10*/  SHFL.IDX PT, R16, R7, 0x1f, 0x1f ;  /* 0x03e01f0007107f89 */ /* 0x00006400000e0000 */
.L_x_868:
[----:B------:R-:W-:Y:S02]  /*21f20*/  ULDC UR4, c[0x0][0xc38] ;  /* 0x00030e0000047ab9 */ /* 0x000fe40000000800 */
[----:B------:R-:W-:-:S04]  /*21f30*/  IMAD.U32 R2, RZ, RZ, UR4 ;  /* 0x00000004ff027e24 */ /* 0x000fc8000f8e00ff */
[----:B-1----:R-:W-:-:S04]  /*21f40*/  IMAD R16, R16, R2, RZ ;  /* 0x0000000210107224 */ /* 0x002fc800078e02ff */
[----:B------:R-:W-:-:S05]  /*21f50*/  IMAD.IADD R0, R0, 0x1, R16 ;  /* 0x0000000100007824 */ /* 0x000fca00078e0210 */
[----:B------:R-:W-:-:S13]  /*21f60*/  ISETP.GT.AND P4, PT, R0, R5, PT ;  /* 0x000000050000720c */ /* 0x000fda0003f84270 */
[----:B------:R-:W-:Y:S05]  /*21f70*/  @P4 BRA `(.L_x_780) ;  /* 0x0000000000b04947 */ /* 0x000fea0003800000 */
.L_x_783:
[----:B------:R-:W2:Y:S01]  /*21f80*/  LDL.LU R3, [R1+0xc] ;  /* 0x00000c0001037983 */ /* 0x000ea20000300800 */
[----:B------:R-:W1:Y:S01]  /*21f90*/  LDC R2, c[0x0][0xc3c] ;  /* 0x00030f00ff027b82 */ /* 0x000e620000000800 */
[----:B--2---:R-:W-:-:S05]  /*21fa0*/  VIADD R3, R3, 0x1f ;  /* 0x0000001f03037836 */ /* 0x004fca0000000000 */
[----:B-1----:R-:W-:-:S13]  /*21fb0*/  ISETP.GE.AND P4, PT, R3, R2, PT ;  /* 0x000000020300720c */ /* 0x002fda0003f86270 */
[----:B------:R-:W-:Y:S05]  /*21fc0*/  @P4 BRA `(.L_x_781) ;  /* 0x0000000400d84947 */ /* 0x000fea0003800000 */
[----:B------:R-:W2:Y:S04]  /*21fd0*/  LDL R4, [R1+0x2c] ;  /* 0x00002c0001047983 */ /* 0x000ea80000100800 */
[----:B------:R1:W-:Y:S01]  /*21fe0*/  STL [R1+0xc], R3 ;  /* 0x00000c0301007387 */ /* 0x0003e20000100800 */
[----:B--2---:R-:W-:Y:S02]  /*21ff0*/  IMAD.IADD R6, R3, 0x1, R4 ;  /* 0x0000000103067824 */ /* 0x004fe400078e0204 */
[----:B------:R-:W-:-:S03]  /*22000*/  IMAD.MOV.U32 R4, RZ, RZ, RZ ;  /* 0x000000ffff047224 */ /* 0x000fc600078e00ff */
[----:B------:R-:W-:-:S13]  /*22010*/  ISETP.GE.OR P4, PT, R6, R2, !P5 ;  /* 0x000000020600720c */ /* 0x000fda0006f86670 */
[----:B-1----:R-:W1:Y:S02]  /*22020*/  @!P4 LDC.64 R2, c[0x0][0xc80] ;  /* 0x00032000ff02cb82 */ /* 0x002e640000000a00 */
        /* <DEDUP_REMOVED lines=9> */
[----:B------:R-:W2:Y:S02]  /*220c0*/  LDL R3, [R1+0x10] ;  /* 0x0000100001037983 */ /* 0x000ea40000100800 */
[----:B--2---:R-:W-:Y:S02]  /*220d0*/  LOP3.LUT P4, RZ, R3, 0x1, RZ, 0xc0, !PT ;  /* 0x0000000103ff7812 */ /* 0x004fe4000788c0ff */
        /* <DEDUP_REMOVED lines=14> */
[----:B0-----:R-:W-:-:S05]  /*221c0*/  IMAD.IADD R7, R2, 0x1, R3 ;  /* 0x0000000102077824 */ /* 0x001fca00078e0203 */
[----:B------:R0:W1:Y:S02]  /*221d0*/  SHFL.IDX PT, R16, R7, 0x1f, 0x1f ;  /* 0x03e01f0007107f89 */ /* 0x00006400000e0000 */
.L_x_876:
[----:B------:R-:W-:Y:S02]  /*221e0*/  ULDC UR4, c[0x0][0xc38] ;  /* 0x00030e0000047ab9 */ /* 0x000fe40000000800 */
[----:B------:R-:W-:-:S04]  /*221f0*/  IMAD.U32 R2, RZ, RZ, UR4 ;  /* 0x00000004ff027e24 */ /* 0x000fc8000f8e00ff */
[----:B-1----:R-:W-:-:S04]  /*22200*/  IMAD R16, R16, R2, RZ ;  /* 0x0000000210107224 */ /* 0x002fc800078e02ff */
[----:B------:R-:W-:-:S05]  /*22210*/  IMAD.IADD R0, R16, 0x1, R0 ;  /* 0x0000000110007824 */ /* 0x000fca00078e0200 */
[----:B------:R-:W-:-:S13]  /*22220*/  ISETP.GT.AND P4, PT, R0, R5, PT ;  /* 0x000000050000720c */ /* 0x000fda0003f84270 */
[----:B------:R-:W-:Y:S05]  /*22230*/  @!P4 BRA `(.L_x_783) ;  /* 0xfffffffc0050c947 */ /* 0x000fea000383ffff */
.L_x_780:
[----:B------:R-:W-:Y:S01]  /*22240*/  IMAD.IADD R16, R0, 0x1, -R16 ;  /* 0x0000000100107824 */ /* 0x000fe200078e0a10 */
[----:B------:R-:W-:-:S03]  /*22250*/  UMOV UR4, 0xffffffff ;  /* 0xffffffff00047882 */ /* 0x000fc60000000000 */
[----:B------:R-:W-:-:S05]  /*22260*/  IMAD R0, R7, R2, R16 ;  /* 0x0000000207007224 */ /* 0x000fca00078e0210 */
[----:B------:R-:W-:Y:S01]  /*22270*/  ISETP.GT.AND P6, PT, R0, R5, PT ;  /* 0x000000050000720c */ /* 0x000fe20003fc4270 */
[----:B------:R-:W-:-:S12]  /*22280*/  BRA.DIV UR4, `(.L_x_784) ;  /* 0x0000002e04247947 */ /* 0x000fd8000b800000 */
[----:B------:R-:W-:-:S04]  /*22290*/  VOTE.ANY R3, PT, !P6 ;  /* 0x0000000000037806 */ /* 0x000fc800070e0100 */
[----:B------:R-:W1:Y:S02]  /*222a0*/  POPC R0, R3 ;  /* 0x0000000300007309 */ /* 0x000e640000000000 */
[----:B-1----:R1:W2:Y:S04]  /*222b0*/  SHFL.IDX PT, R4, R4, R0, 0x1f ;  /* 0x00001f0004047589 */ /* 0x0022a800000e0000 */
[----:B------:R1:W3:Y:S02]  /*222c0*/  SHFL.IDX PT, R6, R6, R0, 0x1f ;  /* 0x00001f0006067589 */ /* 0x0002e400000e0000 */
.L_x_881:
[----:B------:R-:W-:-:S13]  /*222d0*/  ISETP.NE.AND P0, PT, R3, RZ, PT ;  /* 0x000000ff0300720c */ /* 0x000fda0003f05270 */
[----:B------:R-:W-:Y:S05]  /*222e0*/  @!P0 BRA `(.L_x_785) ;  /* 0x0000000000148947 */ /* 0x000fea0003800000 */
[----:B------:R-:W-:Y:S01]  /*222f0*/  UMOV UR4, 0xffffffff ;  /* 0xffffffff00047882 */ /* 0x000fe20000000000 */
[----:B------:R-:W-:Y:S02]  /*22300*/  VIADD R12, R0, 0xffffffff ;  /* 0xffffffff000c7836 */ /* 0x000fe40000000000 */
[----:B------:R-:W-:Y:S05]  /*22310*/  BRA.DIV UR4, `(.L_x_786) ;  /* 0x0000002e045c7947 */ /* 0x000fea000b800000 */
[----:B0-----:R0:W4:Y:S02]  /*22320*/  SHFL.IDX PT, R7, R7, R12, 0x1f ;  /* 0x00001f0c07077589 */ /* 0x00112400000e0000 */
.L_x_884:
[----:B----4-:R-:W-:-:S07]  /*22330*/  IMAD.MOV.U32 R10, RZ, RZ, R7 ;  /* 0x000000ffff0a7224 */ /* 0x010fce00078e0007 */
.L_x_785:
[----:B------:R-:W4:Y:S01]  /*22340*/  LDL.LU R11, [R1+0xc] ;  /* 0x00000c00010b7983 */ /* 0x000f220000300800 */
[----:B--2---:R-:W-:Y:S01]  /*22350*/  IABS R3, R4 ;  /* 0x0000000400037213 */ /* 0x004fe20000000000 */
[----:B------:R-:W-:Y:S02]  /*22360*/  IMAD R2, R10, R2, R16 ;  /* 0x000000020a027224 */ /* 0x000fe400078e0210 */
[----:B------:R-:W-:Y:S01]  /*22370*/  IMAD.MOV.U32 R8, RZ, RZ, RZ ;  /* 0x000000ffff087224 */ /* 0x000fe200078e00ff */
[----:B0-----:R-:W0:Y:S01]  /*22380*/  I2F.RP R7, R3 ;  /* 0x0000000300077306 */ /* 0x001e220000209400 */
[----:B------:R-:W-:Y:S01]  /*22390*/  IMAD.IADD R5, R5, 0x1, -R2 ;  /* 0x0000000105057824 */ /* 0x000fe200078e0a02 */
[----:B------:R2:W-:Y:S04]  /*223a0*/  STL [R1], R2 ;  /* 0x0000000201007387 */ /* 0x0005e80000100800 */
[----:B--2---:R-:W-:-:S02]  /*223b0*/  IABS R2, R5 ;  /* 0x0000000500027213 */ /* 0x004fc40000000000 */
[----:B0-----:R-:W0:Y:S02]  /*223c0*/  MUFU.RCP R7, R7 ;  /* 0x0000000700077308 */ /* 0x001e240000001000 */
[----:B0-----:R-:W-:-:S06]  /*223d0*/  VIADD R7, R7, 0xffffffe ;  /* 0x0ffffffe07077836 */ /* 0x001fcc0000000000 */
[----:B------:R-:W0:Y:S02]  /*223e0*/  F2I.FTZ.U32.TRUNC.NTZ R9, R7 ;  /* 0x0000000700097305 */ /* 0x000e24000021f000 */
[----:B0-----:R-:W-:-:S04]  /*223f0*/  IMAD.MOV R7, RZ, RZ, -R9 ;  /* 0x000000ffff077224 */ /* 0x001fc800078e0a09 */
[----:B------:R-:W-:-:S04]  /*22400*/  IMAD R7, R7, R3, RZ ;  /* 0x0000000307077224 */ /* 0x000fc800078e02ff */
[----:B------:R-:W-:Y:S01]  /*22410*/  IMAD.HI.U32 R7, R9, R7, R8 ;  /* 0x0000000709077227 */ /* 0x000fe200078e0008 */
[----:B------:R-:W-:-:S05]  /*22420*/  IABS R8, R4 ;  /* 0x0000000400087213 */ /* 0x000fca0000000000 */
[----:B------:R-:W-:Y:S02]  /*22430*/  IMAD.MOV R8, RZ, RZ, -R8 ;  /* 0x000000ffff087224 */ /* 0x000fe400078e0a08 */
[----:B------:R-:W-:-:S04]  /*22440*/  IMAD.HI.U32 R7, R7, R2, RZ ;  /* 0x0000000207077227 */ /* 0x000fc800078e00ff */
[----:B------:R-:W-:Y:S01]  /*22450*/  IMAD R2, R7, R8, R2 ;  /* 0x0000000807027224 */ /* 0x000fe200078e0202 */
[----:B---3--:R-:W-:-:S04]  /*22460*/  IABS R8, R6 ;  /* 0x0000000600087213 */ /* 0x008fc80000000000 */
[----:B------:R-:W-:-:S13]  /*22470*/  ISETP.GT.U32.AND P2, PT, R3, R2, PT ;  /* 0x000000020300720c */ /* 0x000fda0003f44070 */
[----:B------:R-:W-:Y:S02]  /*22480*/  @!P2 IMAD.IADD R2, R2, 0x1, -R3 ;  /* 0x000000010202a824 */ /* 0x000fe400078e0a03 */
[----:B------:R-:W-:Y:S01]  /*22490*/  @!P2 VIADD R7, R7, 0x1 ;  /* 0x000000010707a836 */ /* 0x000fe20000000000 */
[----:B------:R-:W-:Y:S02]  /*224a0*/  ISETP.NE.AND P2, PT, R4, RZ, PT ;  /* 0x000000ff0400720c */ /* 0x000fe40003f45270 */
[----:B------:R-:W-:Y:S02]  /*224b0*/  ISETP.GE.U32.AND P0, PT, R2, R3, PT ;  /* 0x000000030200720c */ /* 0x000fe40003f06070 */
[----:B------:R-:W0:Y:S11]  /*224c0*/  I2F.RP R2, R8 ;  /* 0x0000000800027306 */ /* 0x000e360000209400 */
[----:B------:R-:W-:Y:S01]  /*224d0*/  @P0 VIADD R7, R7, 0x1 ;  /* 0x0000000107070836 */ /* 0x000fe20000000000 */
[----:B0-----:R-:W0:Y:S02]  /*224e0*/  MUFU.RCP R2, R2 ;  /* 0x0000000200027308 */ /* 0x001e240000001000 */
[----:B0-----:R-:W-:-:S06]  /*224f0*/  VIADD R2, R2, 0xffffffe ;  /* 0x0ffffffe02027836 */ /* 0x001fcc0000000000 */
[----:B------:R-:W0:Y:S02]  /*22500*/  F2I.FTZ.U32.TRUNC.NTZ R3, R2 ;  /* 0x0000000200037305 */ /* 0x000e24000021f000 */
[----:B0-----:R-:W-:-:S04]  /*22510*/  IMAD.MOV R2, RZ, RZ, -R3 ;  /* 0x000000ffff027224 */ /* 0x001fc800078e0a03 */
        /* <DEDUP_REMOVED lines=12> */
[----:B------:R-:W-:Y:S02]  /*225e0*/  IMAD R3, R2, R9, R3 ;  /* 0x0000000902037224 */ /* 0x000fe400078e0203 */
[----:B------:R-:W-:-:S03]  /*225f0*/  IMAD.IADD R4, R5, 0x1, -R4 ;  /* 0x0000000105047824 */ /* 0x000fc600078e0a04 */
[----:B------:R-:W-:-:S13]  /*22600*/  ISETP.GT.U32.AND P2, PT, R8, R3, PT ;  /* 0x000000030800720c */ /* 0x000fda0003f44070 */
[----:B------:R-:W-:Y:S02]  /*22610*/  @!P2 IMAD.IADD R3, R3, 0x1, -R8 ;  /* 0x000000010303a824 */ /* 0x000fe400078e0a08 */
        /* <DEDUP_REMOVED lines=11> */
[----:B----4-:R-:W-:Y:S02]  /*226d0*/  IMAD.IADD R11, R0, 0x1, R11 ;  /* 0x00000001000b7824 */ /* 0x010fe400078e020b */
[----:B-1----:R-:W-:-:S05]  /*226e0*/  IMAD R0, R3, 0x10000, R2 ;  /* 0x0001000003007824 */ /* 0x002fca00078e0202 */
[----:B------:R0:W-:Y:S04]  /*226f0*/  STL [R1+0x8], R0 ;  /* 0x0000080001007387 */ /* 0x0001e80000100800 */
[----:B------:R0:W-:Y:S04]  /*22700*/  STL [R1+0xc], R11 ;  /* 0x00000c0b01007387 */ /* 0x0001e80000100800 */
[----:B------:R0:W-:Y:S01]  /*22710*/  STL [R1+0x4], R4 ;  /* 0x0000040401007387 */ /* 0x0001e20000100800 */
[----:B------:R-:W-:Y:S05]  /*22720*/  BRA `(.L_x_787) ;  /* 0x0000000000287947 */ /* 0x000fea0003800000 */
.L_x_781:
[----:B------:R-:W-:Y:S01]  /*22730*/  UMOV UR4, URZ ;  /* 0x0000003f00047c82 */ /* 0x000fe20008000000 */
[----:B------:R-:W-:Y:S01]  /*22740*/  ULDC UR6, c[0x0][0xc3c] ;  /* 0x00030f0000067ab9 */ /* 0x000fe20000000800 */
[----:B------:R-:W-:Y:S01]  /*22750*/  UMOV UR5, URZ ;  /* 0x0000003f00057c82 */ /* 0x000fe20008000000 */
[----:B------:R-:W-:Y:S01]  /*22760*/  IMAD.U32 R3, RZ, RZ, UR4 ;  /* 0x00000004ff037e24 */ /* 0x000fe2000f8e00ff */
[----:B------:R1:W-:Y:S01]  /*22770*/  STL [R1], R5 ;  /* 0x0000000501007387 */ /* 0x0003e20000100800 */
[----:B------:R-:W-:Y:S02]  /*22780*/  IMAD.U32 R0, RZ, RZ, UR6 ;  /* 0x00000006ff007e24 */ /* 0x000fe4000f8e00ff */
[----:B------:R-:W-:Y:S01]  /*22790*/  IMAD.U32 R2, RZ, RZ, UR5 ;  /* 0x00000005ff027e24 */ /* 0x000fe2000f8e00ff */
[----:B------:R1:W-:Y:S04]  /*227a0*/  STL [R1+0x4], R3 ;  /* 0x0000040301007387 */ /* 0x0003e80000100800 */
[----:B------:R1:W-:Y:S04]  /*227b0*/  STL [R1+0xc], R0 ;  /* 0x00000c0001007387 */ /* 0x0003e80000100800 */
[----:B------:R1:W-:Y:S02]  /*227c0*/  STL [R1+0x8], R2 ;  /* 0x0000080201007387 */ /* 0x0003e40000100800 */
.L_x_787:
[----:B01----:R-:W2:Y:S04]  /*227d0*/  LDL R0, [R1+0x2c] ;  /* 0x00002c0001007983 */ /* 0x003ea80000100800 */
[----:B------:R-:W3:Y:S04]  /*227e0*/  LDL R2, [R1+0xc] ;  /* 0x00000c0001027983 */ /* 0x000ee80000100800 */
[----:B------:R-:W4:Y:S04]  /*227f0*/  LDL R3, [R1+0x8] ;  /* 0x0000080001037983 */ /* 0x000f280000100800 */
[----:B------:R-:W5:Y:S04]  /*22800*/  LDL R4, [R1] ;  /* 0x0000000001047983 */ /* 0x000f680000100800 */
[----:B------:R-:W5:Y:S01]  /*22810*/  LDL R5, [R1+0x4] ;  /* 0x0000040001057983 */ /* 0x000f620000100800 */
[----:B------:R-:W-:Y:S05]  /*22820*/  WARPSYNC.ALL ;  /* 0x0000000000007948 */ /* 0x000fea0003800000 */
[----:B------:R-:W-:Y:S01]  /*22830*/  BAR.SYNC.DEFER_BLOCKING 0x4, 0x180 ;  /* 0x0106000000007b1d */ /* 0x000fe20000010000 */
[----:B--2---:R-:W-:-:S13]  /*22840*/  ISETP.NE.AND P0, PT, R0, RZ, PT ;  /* 0x000000ff0000720c */ /* 0x004fda0003f05270 */
[----:B------:R-:W0:Y:S01]  /*22850*/  @!P0 S2R R0, SR_CgaCtaId ;  /* 0x0000000000008919 */ /* 0x000e220000008800 */
[----:B---3--:R-:W-:Y:S01]  /*22860*/  IMAD.MOV.U32 R7, RZ, RZ, R2 ;  /* 0x000000ffff077224 */ /* 0x008fe200078e0002 */
[----:B------:R-:W-:Y:S01]  /*22870*/  @!P0 MOV R2, 0x400 ;  /* 0x0000040000028802 */ /* 0x000fe20000000f00 */
[----:B----4-:R-:W-:-:S03]  /*22880*/  IMAD.MOV.U32 R6, RZ, RZ, R3 ;  /* 0x000000ffff067224 */ /* 0x010fc600078e0003 */
[----:B0-----:R-:W-:-:S05]  /*22890*/  @!P0 LEA R18, R0, R2, 0x18 ;  /* 0x0000000200128211 */ /* 0x001fca00078ec0ff */
[----:B-----5:R1:W-:Y:S01]  /*228a0*/  @!P0 STS.128 [R18+0x348d0], R4 ;  /* 0x0348d00412008388 */ /* 0x0203e20000000c00 */
[----:B------:R-:W-:Y:S06]  /*228b0*/  BAR.ARV 0x5, 0x180 ;  /* 0x0146000000007b1d */ /* 0x000fec0000002000 */
.L_x_778:
[----:B------:R-:W2:Y:S01]  /*228c0*/  LDL R0, [R1+0xc] ;  /* 0x00000c0001007983 */ /* 0x000ea20000100800 */
[----:B------:R-:W-:Y:S02]  /*228d0*/  ULDC UR4, c[0x0][0xc3c] ;  /* 0x00030f0000047ab9 */ /* 0x000fe40000000800 */
[----:B--2---:R-:W-:-:S13]  /*228e0*/  ISETP.GE.AND P0, PT, R0, UR4, PT ;  /* 0x0000000400007c0c */ /* 0x004fda000bf06270 */
[----:B------:R-:W-:Y:S05]  /*228f0*/  @!P0 BRA `(.L_x_788) ;  /* 0xffffff90006c8947 */ /* 0x000fea000383ffff */
[----:B------:R-:W-:Y:S05]  /*22900*/  BSYNC B8 ;  /* 0x0000000000087941 */ /* 0x000fea0003800000 */
.L_x_642:
[----:B--2---:R-:W2:Y:S01]  /*22910*/  LDL.LU R0, [R1+0x64] ;  /* 0x0000640001007983 */ /* 0x004ea20000300800 */
[----:B------:R-:W-:Y:S01]  /*22920*/  BSSY B0, `(.L_x_789) ;  /* 0x000000b000007945 */ /* 0x000fe20003800000 */
[----:B01----:R-:W0:Y:S01]  /*22930*/  S2R R5, SR_CgaCtaId ;  /* 0x0000000000057919 */ /* 0x003e220000008800 */
[----:B--2---:R-:W-:-:S05]  /*22940*/  VIADD R0, R0, 0x1 ;  /* 0x0000000100007836 */ /* 0x004fca0000000000 */
        /* <DEDUP_REMOVED lines=8> */
.L_x_885:
[----:B------:R-:W-:Y:S05]  /*229d0*/  BSYNC B0 ;  /* 0x0000000000007941 */ /* 0x000fea0003800000 */
.L_x_789:
[----:B------:R-:W-:-:S03]  /*229e0*/  UMOV UR4, 0xffffffff ;  /* 0xffffffff00047882 */ /* 0x000fc60000000000 */
[----:B------:R-:W-:Y:S05]  /*229f0*/  BRA.DIV UR4, `(.L_x_791) ;  /* 0x0000002604e07947 */ /* 0x000fea000b800000 */
[----:B------:R-:W1:Y:S02]  /*22a00*/  S2R R2, SR_TID.X ;  /* 0x0000000000027919 */ /* 0x000e640000002100 */
[----:B-1----:R-:W-:-:S04]  /*22a10*/  SHF.R.U32.HI R2, RZ, 0x5, R2 ;  /* 0x00000005ff027819 */ /* 0x002fc80000011602 */
[----:B------:R-:W-:-:S05]  /*22a20*/  LOP3.LUT R2, R2, 0x3, RZ, 0xc0, !PT ;  /* 0x0000000302027812 */ /* 0x000fca00078ec0ff */
[----:B------:R1:W2:Y:S02]  /*22a30*/  SHFL.IDX PT, R14, R2, RZ, 0x1f ;  /* 0x00001fff020e7589 */ /* 0x0002a400000e0000 */
.L_x_888:
[----:B--2---:R-:W-:-:S13]  /*22a40*/  ISETP.NE.AND P0, PT, R14, RZ, PT ;  /* 0x000000ff0e00720c */ /* 0x004fda0003f05270 */
[----:B------:R-:W-:Y:S05]  /*22a50*/  @P0 BRA `(.L_x_422) ;  /* 0x0000000000940947 */ /* 0x000fea0003800000 */
[----:B------:R-:W-:-:S03]  /*22a60*/  UMOV UR4, 0xffffffff ;  /* 0xffffffff00047882 */ /* 0x000fc60000000000 */
[----:B------:R-:W-:Y:S05]  /*22a70*/  BRA.DIV UR4, `(.L_x_792) ;  /* 0x0000002604f47947 */ /* 0x000fea000b800000 */
[----:B------:R-:W-:-:S13]  /*22a80*/  ELECT P6, URZ, PT ;  /* 0x00000000003f782f */ /* 0x000fda00038c0000 */
.L_x_891:
[----:B------:R-:W-:Y:S05]  /*22a90*/  @!P6 BRA `(.L_x_422) ;  /* 0x000000000084e947 */ /* 0x000fea0003800000 */
[----:B-1----:R-:W2:Y:S02]  /*22aa0*/  LDL R2, [R1+0x8c] ;  /* 0x00008c0001027983 */ /* 0x002ea40000100800 */
[----:B--2---:R-:W-:-:S13]  /*22ab0*/  R2UR UR4, R2 ;  /* 0x00000000020472ca */ /* 0x004fda00000e0000 */
[----:B------:R-:W-:-:S06]  /*22ac0*/  ULOP3.LUT UR4, UR4, 0x2, URZ, 0xfc, !UPT ;  /* 0x0000000204047892 */ /* 0x000fcc000f8efc3f */
[----:B------:R-:W-:-:S05]  /*22ad0*/  IMAD.U32 R2, RZ, RZ, UR4 ;  /* 0x00000004ff027e24 */ /* 0x000fca000f8e00ff */
[----:B------:R-:W-:-:S13]  /*22ae0*/  ISETP.NE.AND P2, PT, R2, 0x3, PT ;  /* 0x000000030200780c */ /* 0x000fda0003f45270 */
[----:B------:R-:W-:Y:S05]  /*22af0*/  @!P2 BRA `(.L_x_793) ;  /* 0x000000000004a947 */ /* 0x000fea0003800000 */
[----:B------:R-:W-:Y:S01]  /*22b00*/  BPT.TRAP 0x1 ;  /* 0x000000040000795c */ /* 0x000fe20000300000 */
.L_x_793:
        /* <DEDUP_REMOVED lines=13> */
.L_x_892:
[----:B------:R-:W1:Y:S02]  /*22be0*/  SYNCS.PHASECHK.TRANS64.TRYWAIT P0, [R7+URZ], R2 ;  /* 0x00000002070075a7 */ /* 0x000e64000800017f */
[----:B-1----:R-:W-:Y:S05]  /*22bf0*/  @!P0 BRA `(.L_x_795) ;  /* 0x0000002400c88947 */ /* 0x002fea0003800000 */
.L_x_893:
[----:B------:R-:W-:Y:S05]  /*22c00*/  @!P2 BRA `(.L_x_796) ;  /* 0x000000000004a947 */ /* 0x000fea0003800000 */
[----:B------:R-:W-:Y:S01]  /*22c10*/  BPT.TRAP 0x1 ;  /* 0x000000040000795c */ /* 0x000fe20000300000 */
.L_x_796:
[----:B------:R-:W-:-:S04]  /*22c20*/  VIADD R0, R0, 0x34860 ;  /* 0x0003486000007836 */ /* 0x000fc80000000000 */
[----:B------:R-:W-:-:S04]  /*22c30*/  IMAD R4, R19, 0x8, R0 ;  /* 0x0000000813047824 */ /* 0x000fc800078e0200 */
[----:B------:R-:W2:Y:S02]  /*22c40*/  SYNCS.PHASECHK.TRANS64.TRYWAIT P0, [R4+URZ], R5 ;  /* 0x00000005040075a7 */ /* 0x000ea4000800017f */
[----:B--2---:R-:W-:Y:S05]  /*22c50*/  @!P0 BRA `(.L_x_797) ;  /* 0x0000002400c48947 */ /* 0x004fea0003800000 */
.L_x_894:
[----:B------:R-:W-:-:S07]  /*22c60*/  IMAD R3, R3, 0x8, R0 ;  /* 0x0000000803037824 */ /* 0x000fce00078e0200 */
.L_x_798:
[----:B---3--:R3:W4:Y:S02]  /*22c70*/  SYNCS.PHASECHK.TRANS64.TRYWAIT P0, [R3+URZ], R2 ;  /* 0x00000002030075a7 */ /* 0x008724000800017f */
[----:B----4-:R-:W-:Y:S05]  /*22c80*/  @!P0 NANOSLEEP.SYNCS 0x989680 ;  /* 0x009896800000895d */ /* 0x010fea0003900000 */
[----:B------:R-:W4:Y:S02]  /*22c90*/  @!P0 SYNCS.PHASECHK.TRANS64 P0, [R3+URZ], R2 ;  /* 0x00000002030085a7 */ /* 0x000f24000800007f */
[----:B----4-:R-:W-:Y:S05]  /*22ca0*/  @!P0 BRA `(.L_x_798) ;  /* 0xfffffffc00f08947 */ /* 0x010fea000383ffff */
.L_x_422:
[----:B------:R-:W-:Y:S05]  /*22cb0*/  BSYNC B9 ;  /* 0x0000000000097941 */ /* 0x000fea0003800000 */
.L_x_419:
[----:B------:R-:W-:Y:S05]  /*22cc0*/  EXIT ;  /* 0x000000000000794d */ /* 0x000fea0003800000 */
.L_x_442:
[----:B0-----:R0:W1:Y:S02]  /*22cd0*/  SYNCS.PHASECHK.TRANS64.TRYWAIT P5, [R101+URZ+0x34890], R102 ;  /* 0x03489066650075a7 */ /* 0x00106400080a017f */
[----:B-1----:R-:W-:Y:S05]  /*22ce0*/  @!P5 NANOSLEEP.SYNCS 0x989680 ;  /* 0x009896800000d95d */ /* 0x002fea0003900000 */
[----:B------:R-:W1:Y:S02]  /*22cf0*/  @!P5 SYNCS.PHASECHK.TRANS64 P5, [R101+URZ+0x34890], R102 ;  /* 0x034890666500d5a7 */ /* 0x000e6400080a007f */
[----:B-1----:R-:W-:Y:S05]  /*22d00*/  @!P5 BRA `(.L_x_442) ;  /* 0xfffffffc00f0d947 */ /* 0x002fea000383ffff */
[----:B------:R-:W-:Y:S05]  /*22d10*/  BRA `(.L_x_799) ;  /* 0xfffffe0c00e47947 */ /* 0x000fea000383ffff */
.L_x_496:
[----:B-1----:R1:W2:Y:S02]  /*22d20*/  SYNCS.PHASECHK.TRANS64.TRYWAIT P5, [R101+URZ+0x34890], R102 ;  /* 0x03489066650075a7 */ /* 0x0022a400080a017f */
[----:B--2---:R-:W-:Y:S05]  /*22d30*/  @!P5 NANOSLEEP.SYNCS 0x989680 ;  /* 0x009896800000d95d */ /* 0x004fea0003900000 */
[----:B------:R-:W2:Y:S02]  /*22d40*/  @!P5 SYNCS.PHASECHK.TRANS64 P5, [R101+URZ+0x34890], R102 ;  /* 0x034890666500d5a7 */ /* 0x000ea400080a007f */
[----:B--2---:R-:W-:Y:S05]  /*22d50*/  @!P5 BRA `(.L_x_496) ;  /* 0xfffffffc00f0d947 */ /* 0x004fea000383ffff */
[----:B------:R-:W-:Y:S05]  /*22d60*/  BRA `(.L_x_800) ;  /* 0xfffffe4400407947 */ /* 0x000fea000383ffff */
.L_x_521:
[----:B0-----:R0:W1:Y:S02]  /*22d70*/  SYNCS.PHASECHK.TRANS64.TRYWAIT P3, [R101+URZ+0x34890], R102 ;  /* 0x03489066650075a7 */ /* 0x001064000806017f */
[----:B-1----:R-:W-:Y:S05]  /*22d80*/  @!P3 NANOSLEEP.SYNCS 0x989680 ;  /* 0x009896800000b95d */ /* 0x002fea0003900000 */
[----:B------:R-:W1:Y:S02]  /*22d90*/  @!P3 SYNCS.PHASECHK.TRANS64 P3, [R101+URZ+0x34890], R102 ;  /* 0x034890666500b5a7 */ /* 0x000e64000806007f */
[----:B-1----:R-:W-:Y:S05]  /*22da0*/  @!P3 BRA `(.L_x_521) ;  /* 0xfffffffc00f0b947 */ /* 0x002fea000383ffff */
[----:B------:R-:W-:Y:S05]  /*22db0*/  BRA `(.L_x_801) ;  /* 0xfffffe7800047947 */ /* 0x000fea000383ffff */
.L_x_527:
[----:B-1----:R1:W2:Y:S02]  /*22dc0*/  SYNCS.PHASECHK.TRANS64.TRYWAIT P2, [R101+URZ+0x348b0], R102 ;  /* 0x0348b066650075a7 */ /* 0x0022a4000804017f */
[----:B--2---:R-:W-:Y:S05]  /*22dd0*/  @!P2 NANOSLEEP.SYNCS 0x989680 ;  /* 0x009896800000a95d */ /* 0x004fea0003900000 */
[----:B------:R-:W2:Y:S02]  /*22de0*/  @!P2 SYNCS.PHASECHK.TRANS64 P2, [R101+URZ+0x348b0], R102 ;  /* 0x0348b0666500a5a7 */ /* 0x000ea4000804007f */
[----:B--2---:R-:W-:Y:S05]  /*22df0*/  @!P2 BRA `(.L_x_527) ;  /* 0xfffffffc00f0a947 */ /* 0x004fea000383ffff */
[----:B------:R-:W-:Y:S05]  /*22e00*/  BRA `(.L_x_802) ;  /* 0xfffffe7c00007947 */ /* 0x000fea000383ffff */
.L_x_547:
[----:B------:R-:W-:Y:S01]  /*22e10*/  BSSY B1, `(.L_x_803) ;  /* 0x0000008000017945 */ /* 0x000fe20003800000 */
[----:B------:R-:W-:Y:S02]  /*22e20*/  IMAD.MOV.U32 R13, RZ, RZ, R42 ;  /* 0x000000ffff0d7224 */ /* 0x000fe400078e002a */
[----:B------:R-:W-:Y:S02]  /*22e30*/  IMAD.MOV.U32 R12, RZ, RZ, RZ ;  /* 0x000000ffff0c7224 */ /* 0x000fe400078e00ff */
[----:B------:R-:W-:Y:S02]  /*22e40*/  IMAD.MOV.U32 R11, RZ, RZ, 0x1c1f ;  /* 0x00001c1fff0b7424 */ /* 0x000fe400078e00ff */
[----:B------:R-:W-:-:S07]  /*22e50*/  IMAD.MOV.U32 R15, RZ, RZ, -0x1 ;  /* 0xffffffffff0f7424 */ /* 0x000fce00078e00ff */
[----:B------:R-:W-:Y:S05]  /*22e60*/  WARPSYNC.COLLECTIVE R15, `(.L_x_804) ;  /* 0x000000000f087348 */ /* 0x000fea0003c00000 */
[----:B------:R0:W1:Y:S02]  /*22e70*/  SHFL.IDX P6, R14, R13, R12, R11 ;  /* 0x0000000c0d0e7389 */ /* 0x00006400000c000b */
[----:B01----:R-:W-:Y:S01]  /*22e80*/  ENDCOLLECTIVE ;  /* 0x000000000000791b */ /* 0x003fe20003800000 */
.L_x_804:
[----:B------:R-:W-:Y:S05]  /*22e90*/  BSYNC B1 ;  /* 0x0000000000017941 */ /* 0x000fea0003800000 */
.L_x_803:
[----:B------:R-:W-:Y:S02]  /*22ea0*/  IMAD.MOV.U32 R13, RZ, RZ, R37 ;  /* 0x000000ffff0d7224 */ /* 0x000fe400078e0025 */
[----:B------:R-:W-:Y:S02]  /*22eb0*/  IMAD.MOV.U32 R12, RZ, RZ, RZ ;  /* 0x000000ffff0c7224 */ /* 0x000fe400078e00ff */
[----:B------:R-:W-:Y:S02]  /*22ec0*/  IMAD.MOV.U32 R11, RZ, RZ, 0x1c1f ;  /* 0x00001c1fff0b7424 */ /* 0x000fe400078e00ff */
[----:B------:R-:W-:Y:S02]  /*22ed0*/  IMAD.MOV.U32 R15, RZ, RZ, -0x1 ;  /* 0xffffffffff0f7424 */ /* 0x000fe400078e00ff */
[----:B------:R-:W-:-:S07]  /*22ee0*/  IMAD.MOV.U32 R42, RZ, RZ, R14 ;  /* 0x000000ffff2a7224 */ /* 0x000fce00078e000e */
[----:B------:R-:W-:Y:S05]  /*22ef0*/  WARPSYNC.COLLECTIVE R15, `(.L_x_805) ;  /* 0x000000000f087348 */ /* 0x000fea0003c00000 */
[----:B------:R0:W1:Y:S02]  /*22f00*/  SHFL.IDX P6, R14, R13, R12, R11 ;  /* 0x0000000c0d0e7389 */ /* 0x00006400000c000b */
[----:B01----:R-:W-:Y:S01]  /*22f10*/  ENDCOLLECTIVE ;  /* 0x000000000000791b */ /* 0x003fe20003800000 */
.L_x_805:
[----:B------:R-:W-:Y:S02]  /*22f20*/  IMAD.MOV.U32 R13, RZ, RZ, R44 ;  /* 0x000000ffff0d7224 */ /* 0x000fe400078e002c */
[----:B------:R-:W-:-:S07]  /*22f30*/  IMAD.MOV.U32 R37, RZ, RZ, R14 ;  /* 0x000000ffff257224 */ /* 0x000fce00078e000e */
[----:B------:R-:W-:Y:S05]  /*22f40*/  WARPSYNC.COLLECTIVE R15, `(.L_x_806) ;  /* 0x000000000f087348 */ /* 0x000fea0003c00000 */
[----:B------:R0:W1:Y:S02]  /*22f50*/  SHFL.IDX P6, R14, R13, R12, R11 ;  /* 0x0000000c0d0e7389 */ /* 0x00006400000c000b */
[----:B01----:R-:W-:Y:S01]  /*22f60*/  ENDCOLLECTIVE ;  /* 0x000000000000791b */ /* 0x003fe20003800000 */
.L_x_806:
[----:B------:R-:W-:Y:S02]  /*22f70*/  IMAD.MOV.U32 R13, RZ, RZ, R24 ;  /* 0x000000ffff0d7224 */ /* 0x000fe400078e0018 */
[----:B------:R-:W-:-:S07]  /*22f80*/  IMAD.MOV.U32 R44, RZ, RZ, R14 ;  /* 0x000000ffff2c7224 */ /* 0x000fce00078e000e */
[----:B------:R-:W-:Y:S05]  /*22f90*/  WARPSYNC.COLLECTIVE R15, `(.L_x_807) ;  /* 0x000000000f087348 */ /* 0x000fea0003c00000 */
[----:B------:R0:W1:Y:S02]  /*22fa0*/  SHFL.IDX P6, R14, R13, R12, R11 ;  /* 0x0000000c0d0e7389 */ /* 0x00006400000c000b */
[----:B01----:R-:W-:Y:S01]  /*22fb0*/  ENDCOLLECTIVE ;  /* 0x000000000000791b */ /* 0x003fe20003800000 */
.L_x_807:
[----:B------:R-:W-:Y:S01]  /*22fc0*/  IMAD.MOV.U32 R41, RZ, RZ, R14 ;  /* 0x000000ffff297224 */ /* 0x000fe200078e000e */
[----:B------:R-:W-:Y:S06]  /*22fd0*/  BRA `(.L_x_808) ;  /* 0xfffffe88007c7947 */ /* 0x000fec000383ffff */
.L_x_551:
[----:B0-----:R0:W1:Y:S02]  /*22fe0*/  SYNCS.PHASECHK.TRANS64.TRYWAIT P0, [R2+URZ+0x34800], R5 ;  /* 0x03480005020075a7 */ /* 0x001064000800017f */
[----:B-1----:R-:W-:Y:S05]  /*22ff0*/  @!P0 NANOSLEEP.SYNCS 0x989680 ;  /* 0x009896800000895d */ /* 0x002fea0003900000 */
[----:B------:R-:W1:Y:S02]  /*23000*/  @!P0 SYNCS.PHASECHK.TRANS64 P0, [R2+URZ+0x34800], R5 ;  /* 0x03480005020085a7 */ /* 0x000e64000800007f */
[----:B-1----:R-:W-:Y:S05]  /*23010*/  @!P0 BRA `(.L_x_551) ;  /* 0xfffffffc00f08947 */ /* 0x002fea000383ffff */
[----:B------:R-:W-:Y:S05]  /*23020*/  BRA `(.L_x_809) ;  /* 0xfffffe9400007947 */ /* 0x000fea000383ffff */
.L_x_575:
        /* <DEDUP_REMOVED lines=8> */
.L_x_811:
[----:B------:R-:W-:Y:S05]  /*230b0*/  BSYNC B1 ;  /* 0x0000000000017941 */ /* 0x000fea0003800000 */
.L_x_810:
[----:B------:R-:W-:Y:S01]  /*230c0*/  IMAD.MOV.U32 R13, RZ, RZ, R37 ;  /* 0x000000ffff0d7224 */ /* 0x000fe200078e0025 */
[----:B------:R-:W-:Y:S01]  /*230d0*/  MOV R11, 0x1c1f ;  /* 0x00001c1f000b7802 */ /* 0x000fe20000000f00 */
[----:B------:R-:W-:Y:S02]  /*230e0*/  IMAD.MOV.U32 R12, RZ, RZ, RZ ;  /* 0x000000ffff0c7224 */ /* 0x000fe400078e00ff */
[----:B------:R-:W-:Y:S02]  /*230f0*/  IMAD.MOV.U32 R15, RZ, RZ, -0x1 ;  /* 0xffffffffff0f7424 */ /* 0x000fe400078e00ff */
[----:B------:R-:W-:-:S07]  /*23100*/  IMAD.MOV.U32 R41, RZ, RZ, R14 ;  /* 0x000000ffff297224 */ /* 0x000fce00078e000e */
[----:B------:R-:W-:Y:S05]  /*23110*/  WARPSYNC.COLLECTIVE R15, `(.L_x_812) ;  /* 0x000000000f087348 */ /* 0x000fea0003c00000 */
[----:B------:R0:W1:Y:S02]  /*23120*/  SHFL.IDX P6, R14, R13, R12, R11 ;  /* 0x0000000c0d0e7389 */ /* 0x00006400000c000b */
[----:B01----:R-:W-:Y:S01]  /*23130*/  ENDCOLLECTIVE ;  /* 0x000000000000791b */ /* 0x003fe20003800000 */
.L_x_812:
[----:B------:R-:W-:Y:S02]  /*23140*/  IMAD.MOV.U32 R13, RZ, RZ, R44 ;  /* 0x000000ffff0d7224 */ /* 0x000fe400078e002c */
[----:B------:R-:W-:-:S07]  /*23150*/  IMAD.MOV.U32 R40, RZ, RZ, R14 ;  /* 0x000000ffff287224 */ /* 0x000fce00078e000e */
[----:B------:R-:W-:Y:S05]  /*23160*/  WARPSYNC.COLLECTIVE R15, `(.L_x_813) ;  /* 0x000000000f087348 */ /* 0x000fea0003c00000 */
[----:B------:R0:W1:Y:S02]  /*23170*/  SHFL.IDX P6, R14, R13, R12, R11 ;  /* 0x0000000c0d0e7389 */ /* 0x00006400000c000b */
[----:B01----:R-:W-:Y:S01]  /*23180*/  ENDCOLLECTIVE ;  /* 0x000000000000791b */ /* 0x003fe20003800000 */
.L_x_813:
[----:B------:R-:W-:Y:S02]  /*23190*/  IMAD.MOV.U32 R13, RZ, RZ, R24 ;  /* 0x000000ffff0d7224 */ /* 0x000fe400078e0018 */
[----:B------:R-:W-:-:S07]  /*231a0*/  IMAD.MOV.U32 R21, RZ, RZ, R14 ;  /* 0x000000ffff157224 */ /* 0x000fce00078e000e */
[----:B------:R-:W-:Y:S05]  /*231b0*/  WARPSYNC.COLLECTIVE R15, `(.L_x_814) ;  /* 0x000000000f087348 */ /* 0x000fea0003c00000 */
[----:B------:R0:W1:Y:S02]  /*231c0*/  SHFL.IDX P6, R14, R13, R12, R11 ;  /* 0x0000000c0d0e7389 */ /* 0x00006400000c000b */
[----:B01----:R-:W-:Y:S01]  /*231d0*/  ENDCOLLECTIVE ;  /* 0x000000000000791b */ /* 0x003fe20003800000 */
.L_x_814:
[----:B------:R-:W-:Y:S01]  /*231e0*/  IMAD.MOV.U32 R20, RZ, RZ, R14 ;  /* 0x000000ffff147224 */ /* 0x000fe200078e000e */
[----:B------:R-:W-:Y:S06]  /*231f0*/  BRA `(.L_x_815) ;  /* 0xfffffeb000a87947 */ /* 0x000fec000383ffff */
.L_x_579:
[----:B0-----:R0:W1:Y:S02]  /*23200*/  SYNCS.PHASECHK.TRANS64.TRYWAIT P0, [R2+URZ+0x34800], R5 ;  /* 0x03480005020075a7 */ /* 0x001064000800017f */
[----:B-1----:R-:W-:Y:S05]  /*23210*/  @!P0 NANOSLEEP.SYNCS 0x989680 ;  /* 0x009896800000895d */ /* 0x002fea0003900000 */
[----:B------:R-:W1:Y:S02]  /*23220*/  @!P0 SYNCS.PHASECHK.TRANS64 P0, [R2+URZ+0x34800], R5 ;  /* 0x03480005020085a7 */ /* 0x000e64000800007f */
[----:B-1----:R-:W-:Y:S05]  /*23230*/  @!P0 BRA `(.L_x_579) ;  /* 0xfffffffc00f08947 */ /* 0x002fea000383ffff */
[----:B------:R-:W-:Y:S05]  /*23240*/  BRA `(.L_x_816) ;  /* 0xfffffeb800947947 */ /* 0x000fea000383ffff */
.L_x_593:
[----:B-1----:R1:W2:Y:S02]  /*23250*/  SYNCS.PHASECHK.TRANS64.TRYWAIT P2, [R0+URZ+0x34830], R3 ;  /* 0x03483003000075a7 */ /* 0x0022a4000804017f */
[----:B--2---:R-:W-:Y:S05]  /*23260*/  @!P2 NANOSLEEP.SYNCS 0x989680 ;  /* 0x009896800000a95d */ /* 0x004fea0003900000 */
[----:B------:R-:W2:Y:S02]  /*23270*/  @!P2 SYNCS.PHASECHK.TRANS64 P2, [R0+URZ+0x34830], R3 ;  /* 0x034830030000a5a7 */ /* 0x000ea4000804007f */
[----:B--2---:R-:W-:Y:S05]  /*23280*/  @!P2 BRA `(.L_x_593) ;  /* 0xfffffffc00f0a947 */ /* 0x004fea000383ffff */
[----:B------:R-:W-:Y:S05]  /*23290*/  BRA `(.L_x_592) ;  /* 0xfffffedc00b87947 */ /* 0x000fea000383ffff */
.L_x_600:
[----:B-1----:R1:W2:Y:S02]  /*232a0*/  SYNCS.PHASECHK.TRANS64.TRYWAIT P2, [R12+URZ+0x34830], R9 ;  /* 0x034830090c0075a7 */ /* 0x0022a4000804017f */
[----:B--2---:R-:W-:Y:S05]  /*232b0*/  @!P2 NANOSLEEP.SYNCS 0x989680 ;  /* 0x009896800000a95d */ /* 0x004fea0003900000 */
[----:B------:R-:W2:Y:S02]  /*232c0*/  @!P2 SYNCS.PHASECHK.TRANS64 P2, [R12+URZ+0x34830], R9 ;  /* 0x034830090c00a5a7 */ /* 0x000ea4000804007f */
[----:B--2---:R-:W-:Y:S05]  /*232d0*/  @!P2 BRA `(.L_x_600) ;  /* 0xfffffffc00f0a947 */ /* 0x004fea000383ffff */
[----:B------:R-:W-:Y:S05]  /*232e0*/  BRA `(.L_x_599) ;  /* 0xffffff1000387947 */ /* 0x000fea000383ffff */
.L_x_605:
[----:B-1----:R1:W2:Y:S02]  /*232f0*/  SYNCS.PHASECHK.TRANS64.TRYWAIT P2, [R13+URZ+0x34850], R7 ;  /* 0x034850070d0075a7 */ /* 0x0022a4000804017f */
[----:B--2---:R-:W-:Y:S05]  /*23300*/  @!P2 NANOSLEEP.SYNCS 0x989680 ;  /* 0x009896800000a95d */ /* 0x004fea0003900000 */
[----:B------:R-:W2:Y:S02]  /*23310*/  @!P2 SYNCS.PHASECHK.TRANS64 P2, [R13+URZ+0x34850], R7 ;  /* 0x034850070d00a5a7 */ /* 0x000ea4000804007f */
[----:B--2---:R-:W-:Y:S05]  /*23320*/  @!P2 BRA `(.L_x_605) ;  /* 0xfffffffc00f0a947 */ /* 0x004fea000383ffff */
[----:B------:R-:W-:Y:S05]  /*23330*/  BRA `(.L_x_604) ;  /* 0xffffff1800f47947 */ /* 0x000fea000383ffff */
.L_x_611:
[----:B-1----:R1:W2:Y:S02]  /*23340*/  SYNCS.PHASECHK.TRANS64.TRYWAIT P0, [R6+URZ+0x34850], R5 ;  /* 0x03485005060075a7 */ /* 0x0022a4000800017f */
[----:B--2---:R-:W-:Y:S05]  /*23350*/  @!P0 NANOSLEEP.SYNCS 0x989680 ;  /* 0x009896800000895d */ /* 0x004fea0003900000 */
[----:B------:R-:W2:Y:S02]  /*23360*/  @!P0 SYNCS.PHASECHK.TRANS64 P0, [R6+URZ+0x34850], R5 ;  /* 0x03485005060085a7 */ /* 0x000ea4000800007f */
[----:B--2---:R-:W-:Y:S05]  /*23370*/  @!P0 BRA `(.L_x_611) ;  /* 0xfffffffc00f08947 */ /* 0x004fea000383ffff */
[----:B------:R-:W-:Y:S05]  /*23380*/  BRA `(.L_x_610) ;  /* 0xffffff4000147947 */ /* 0x000fea000383ffff */
.L_x_650:
[----:B0-----:R-:W0:Y:S01]  /*23390*/  S2R R3, SR_TID.X ;  /* 0x0000000000037919 */ /* 0x001e220000002100 */
[----:B------:R-:W-:Y:S01]  /*233a0*/  BSSY B1, `(.L_x_817) ;  /* 0x000000a000017945 */ /* 0x000fe20003800000 */
[----:B------:R-:W-:Y:S02]  /*233b0*/  IMAD.MOV.U32 R12, RZ, RZ, RZ ;  /* 0x000000ffff0c7224 */ /* 0x000fe400078e00ff */
[----:B------:R-:W-:Y:S02]  /*233c0*/  IMAD.MOV.U32 R11, RZ, RZ, 0x1f ;  /* 0x0000001fff0b7424 */ /* 0x000fe400078e00ff */
[----:B------:R-:W-:Y:S01]  /*233d0*/  IMAD.MOV.U32 R15, RZ, RZ, -0x1 ;  /* 0xffffffffff0f7424 */ /* 0x000fe200078e00ff */
[----:B0-----:R-:W-:-:S04]  /*233e0*/  SHF.R.U32.HI R3, RZ, 0x5, R3 ;  /* 0x00000005ff037819 */ /* 0x001fc80000011603 */
[----:B------:R-:W-:-:S05]  /*233f0*/  LOP3.LUT R3, R3, 0x3, RZ, 0xc0, !PT ;  /* 0x0000000303037812 */ /* 0x000fca00078ec0ff */
[----:B------:R-:W-:-:S07]  /*23400*/  IMAD.MOV.U32 R13, RZ, RZ, R3 ;  /* 0x000000ffff0d7224 */ /* 0x000fce00078e0003 */
[----:B------:R-:W-:Y:S05]  /*23410*/  WARPSYNC.COLLECTIVE R15, `(.L_x_818) ;  /* 0x000000000f087348 */ /* 0x000fea0003c00000 */
[----:B------:R0:W1:Y:S02]  /*23420*/  SHFL.IDX P6, R14, R13, R12, R11 ;  /* 0x0000000c0d0e7389 */ /* 0x00006400000c000b */
[----:B01----:R-:W-:Y:S01]  /*23430*/  ENDCOLLECTIVE ;  /* 0x000000000000791b */ /* 0x003fe20003800000 */
.L_x_818:
[----:B------:R-:W-:Y:S05]  /*23440*/  BSYNC B1 ;  /* 0x0000000000017941 */ /* 0x000fea0003800000 */
.L_x_817:
[----:B------:R-:W-:Y:S05]  /*23450*/  BRA `(.L_x_819) ;  /* 0xffffff90001c7947 */ /* 0x000fea000383ffff */
.L_x_652:
[----:B------:R-:W-:Y:S01]  /*23460*/  BSSY B1, `(.L_x_820) ;  /* 0x0000006000017945 */ /* 0x000fe20003800000 */
[----:B------:R-:W-:-:S07]  /*23470*/  IMAD.MOV.U32 R15, RZ, RZ, -0x1 ;  /* 0xffffffffff0f7424 */ /* 0x000fce00078e00ff */
[----:B01----:R-:W-:Y:S05]  /*23480*/  WARPSYNC.COLLECTIVE R15, `(.L_x_821) ;  /* 0x000000000f0c7348 */ /* 0x003fea0003c00000 */
[----:B------:R-:W-:Y:S02]  /*23490*/  ELECT P6, UR62, PT ;  /* 0x00000000003e782f */ /* 0x000fe400038c0000 */
[----:B------:R-:W-:Y:S01]  /*234a0*/  MOV R14, UR62 ;  /* 0x0000003e000e7c02 */ /* 0x000fe20008000f00 */
[----:B01----:R-:W-:Y:S10]  /*234b0*/  ENDCOLLECTIVE ;  /* 0x000000000000791b */ /* 0x003ff40003800000 */
.L_x_821:
[----:B------:R-:W-:Y:S05]  /*234c0*/  BSYNC B1 ;  /* 0x0000000000017941 */ /* 0x000fea0003800000 */
.L_x_820:
[----:B------:R-:W-:Y:S01]  /*234d0*/  PLOP3.LUT P2, PT, P6, PT, PT, 0x80, 0x0 ;  /* 0x000000000000781c */ /* 0x000fe2000374f070 */
[----:B------:R-:W-:-:S12]  /*234e0*/  BRA `(.L_x_651) ;  /* 0xffffff9000107947 */ /* 0x000fd8000383ffff */
.L_x_654:
[----:B0-----:R0:W1:Y:S02]  /*234f0*/  SYNCS.PHASECHK.TRANS64.TRYWAIT P0, [R18+URZ+0x34820], R2 ;  /* 0x03482002120075a7 */ /* 0x001064000800017f */
[----:B-1----:R-:W-:Y:S05]  /*23500*/  @!P0 NANOSLEEP.SYNCS 0x989680 ;  /* 0x009896800000895d */ /* 0x002fea0003900000 */
[----:B------:R-:W1:Y:S02]  /*23510*/  @!P0 SYNCS.PHASECHK.TRANS64 P0, [R18+URZ+0x34820], R2 ;  /* 0x03482002120085a7 */ /* 0x000e64000800007f */
[----:B-1----:R-:W-:Y:S05]  /*23520*/  @!P0 BRA `(.L_x_654) ;  /* 0xfffffffc00f08947 */ /* 0x002fea000383ffff */
[----:B------:R-:W-:Y:S05]  /*23530*/  BRA `(.L_x_822) ;  /* 0xffffff9000207947 */ /* 0x000fea000383ffff */
.L_x_658:
[----:B-1----:R1:W2:Y:S02]  /*23540*/  SYNCS.PHASECHK.TRANS64.TRYWAIT P0, [R5+URZ+0x348a0], R8 ;  /* 0x0348a008050075a7 */ /* 0x0022a4000800017f */
[----:B--2---:R-:W-:Y:S05]  /*23550*/  @!P0 NANOSLEEP.SYNCS 0x989680 ;  /* 0x009896800000895d */ /* 0x004fea0003900000 */
[----:B------:R-:W2:Y:S02]  /*23560*/  @!P0 SYNCS.PHASECHK.TRANS64 P0, [R5+URZ+0x348a0], R8 ;  /* 0x0348a008050085a7 */ /* 0x000ea4000800007f */
[----:B--2---:R-:W-:Y:S05]  /*23570*/  @!P0 BRA `(.L_x_658) ;  /* 0xfffffffc00f08947 */ /* 0x004fea000383ffff */
[----:B------:R-:W-:Y:S05]  /*23580*/  BRA `(.L_x_823) ;  /* 0xffffff9000407947 */ /* 0x000fea000383ffff */
.L_x_665:
[----:B0-----:R0:W2:Y:S02]  /*23590*/  SYNCS.PHASECHK.TRANS64.TRYWAIT P0, [R5+URZ+0x348c0], R8 ;  /* 0x0348c008050075a7 */ /* 0x0010a4000800017f */
[----:B--2---:R-:W-:Y:S05]  /*235a0*/  @!P0 NANOSLEEP.SYNCS 0x989680 ;  /* 0x009896800000895d */ /* 0x004fea0003900000 */
[----:B------:R-:W2:Y:S02]  /*235b0*/  @!P0 SYNCS.PHASECHK.TRANS64 P0, [R5+URZ+0x348c0], R8 ;  /* 0x0348c008050085a7 */ /* 0x000ea4000800007f */
[----:B--2---:R-:W-:Y:S05]  /*235c0*/  @!P0 BRA `(.L_x_665) ;  /* 0xfffffffc00f08947 */ /* 0x004fea000383ffff */
[----:B------:R-:W-:Y:S05]  /*235d0*/  BRA `(.L_x_824) ;  /* 0xffffff9400387947 */ /* 0x000fea000383ffff */
.L_x_673:
[----:B0-----:R0:W1:Y:S02]  /*235e0*/  SYNCS.PHASECHK.TRANS64.TRYWAIT P0, [R6+URZ+0x348a0], R5 ;  /* 0x0348a005060075a7 */ /* 0x001064000800017f */
[----:B-1----:R-:W-:Y:S05]  /*235f0*/  @!P0 NANOSLEEP.SYNCS 0x989680 ;  /* 0x009896800000895d */ /* 0x002fea0003900000 */
[----:B------:R-:W1:Y:S02]  /*23600*/  @!P0 SYNCS.PHASECHK.TRANS64 P0, [R6+URZ+0x348a0], R5 ;  /* 0x0348a005060085a7 */ /* 0x000e64000800007f */
[----:B-1----:R-:W-:Y:S05]  /*23610*/  @!P0 BRA `(.L_x_673) ;  /* 0xfffffffc00f08947 */ /* 0x002fea000383ffff */
[----:B------:R-:W-:Y:S05]  /*23620*/  BRA `(.L_x_825) ;  /* 0xffffff9800507947 */ /* 0x000fea000383ffff */
.L_x_680:
[----:B-1----:R1:W2:Y:S02]  /*23630*/  SYNCS.PHASECHK.TRANS64.TRYWAIT P0, [R6+URZ+0x348c0], R5 ;  /* 0x0348c005060075a7 */ /* 0x0022a4000800017f */
[----:B--2---:R-:W-:Y:S05]  /*23640*/  @!P0 NANOSLEEP.SYNCS 0x989680 ;  /* 0x009896800000895d */ /* 0x004fea0003900000 */
[----:B------:R-:W2:Y:S02]  /*23650*/  @!P0 SYNCS.PHASECHK.TRANS64 P0, [R6+URZ+0x348c0], R5 ;  /* 0x0348c005060085a7 */ /* 0x000ea4000800007f */
[----:B--2---:R-:W-:Y:S05]  /*23660*/  @!P0 BRA `(.L_x_680) ;  /* 0xfffffffc00f08947 */ /* 0x004fea000383ffff */
[----:B------:R-:W-:Y:S05]  /*23670*/  BRA `(.L_x_826) ;  /* 0xffffff9c00507947 */ /* 0x000fea000383ffff */
.L_x_696:
[----:B------:R-:W0:Y:S01]  /*23680*/  S2R R4, SR_TID.X ;  /* 0x0000000000047919 */ /* 0x000e220000002100 */
        /* <DEDUP_REMOVED lines=10> */
.L_x_828:
[----:B------:R-:W-:Y:S05]  /*23730*/  BSYNC B0 ;  /* 0x0000000000007941 */ /* 0x000fea0003800000 */
.L_x_827:
[----:B------:R-:W-:Y:S05]  /*23740*/  BRA `(.L_x_829) ;  /* 0xffffffa8005c7947 */ /* 0x000fea000383ffff */
.L_x_698:
[----:B------:R-:W-:Y:S01]  /*23750*/  BSSY B0, `(.L_x_830) ;  /* 0x0000006000007945 */ /* 0x000fe20003800000 */
[----:B------:R-:W-:-:S07]  /*23760*/  IMAD.MOV.U32 R15, RZ, RZ, -0x1 ;  /* 0xffffffffff0f7424 */ /* 0x000fce00078e00ff */
[----:B0-----:R-:W-:Y:S05]  /*23770*/  WARPSYNC.COLLECTIVE R15, `(.L_x_831) ;  /* 0x000000000f0c7348 */ /* 0x001fea0003c00000 */
[----:B------:R-:W-:Y:S02]  /*23780*/  ELECT P6, UR62, PT ;  /* 0x00000000003e782f */ /* 0x000fe400038c0000 */
[----:B------:R-:W-:Y:S01]  /*23790*/  MOV R14, UR62 ;  /* 0x0000003e000e7c02 */ /* 0x000fe20008000f00 */
[----:B0-----:R-:W-:Y:S10]  /*237a0*/  ENDCOLLECTIVE ;  /* 0x000000000000791b */ /* 0x001ff40003800000 */
.L_x_831:
[----:B------:R-:W-:Y:S05]  /*237b0*/  BSYNC B0 ;  /* 0x0000000000007941 */ /* 0x000fea0003800000 */
.L_x_830:
[----:B------:R-:W-:Y:S05]  /*237c0*/  BRA `(.L_x_832) ;  /* 0xffffffa800687947 */ /* 0x000fea000383ffff */
.L_x_700:
[----:B0-----:R0:W1:Y:S02]  /*237d0*/  SYNCS.PHASECHK.TRANS64.TRYWAIT P0, [R0+URZ+0x34840], R2 ;  /* 0x03484002000075a7 */ /* 0x001064000800017f */
[----:B-1----:R-:W-:Y:S05]  /*237e0*/  @!P0 NANOSLEEP.SYNCS 0x989680 ;  /* 0x009896800000895d */ /* 0x002fea0003900000 */
[----:B------:R-:W1:Y:S02]  /*237f0*/  @!P0 SYNCS.PHASECHK.TRANS64 P0, [R0+URZ+0x34840], R2 ;  /* 0x03484002000085a7 */ /* 0x000e64000800007f */
[----:B-1----:R-:W-:Y:S05]  /*23800*/  @!P0 BRA `(.L_x_700) ;  /* 0xfffffffc00f08947 */ /* 0x002fea000383ffff */
[----:B------:R-:W-:Y:S05]  /*23810*/  BRA `(.L_x_833) ;  /* 0xffffffa800c87947 */ /* 0x000fea000383ffff */
.L_x_704:
        /* <DEDUP_REMOVED lines=9> */
.L_x_834:
[----:B------:R-:W-:Y:S02]  /*238b0*/  IMAD.MOV.U32 R13, RZ, RZ, R4 ;  /* 0x000000ffff0d7224 */ /* 0x000fe400078e0004 */
[----:B------:R-:W-:-:S07]  /*238c0*/  IMAD.MOV.U32 R6, RZ, RZ, R14 ;  /* 0x000000ffff067224 */ /* 0x000fce00078e000e */
[----:B------:R-:W-:Y:S05]  /*238d0*/  WARPSYNC.COLLECTIVE R15, `(.L_x_835) ;  /* 0x000000000f087348 */ /* 0x000fea0003c00000 */
[----:B------:R0:W1:Y:S02]  /*238e0*/  SHFL.IDX P6, R14, R13, R12, R11 ;  /* 0x0000000c0d0e7389 */ /* 0x00006400000c000b */
[----:B01----:R-:W-:Y:S01]  /*238f0*/  ENDCOLLECTIVE ;  /* 0x000000000000791b */ /* 0x003fe20003800000 */
.L_x_835:
[----:B------:R-:W-:-:S04]  /*23900*/  LOP3.LUT R7, R7, 0x7f, RZ, 0xc0, !PT ;  /* 0x0000007f07077812 */ /* 0x000fc800078ec0ff */
[----:B------:R-:W-:Y:S01]  /*23910*/  SHF.R.U32.HI R0, RZ, 0x3, R7 ;  /* 0x00000003ff007819 */ /* 0x000fe20000011607 */
[----:B------:R-:W-:Y:S02]  /*23920*/  IMAD R2, R10, R8, RZ ;  /* 0x000000080a027224 */ /* 0x000fe400078e02ff */
[----:B------:R0:W5:Y:S02]  /*23930*/  LDL R10, [R1+0x30] ;  /* 0x00003000010a7983 */ /* 0x0001640000100800 */
[----:B------:R-:W-:Y:S02]  /*23940*/  IMAD.IADD R0, R0, 0x1, R5 ;  /* 0x0000000100007824 */ /* 0x000fe400078e0205 */
[----:B------:R-:W-:Y:S02]  /*23950*/  IMAD.MOV.U32 R7, RZ, RZ, R14 ;  /* 0x000000ffff077224 */ /* 0x000fe400078e000e */
[----:B------:R-:W-:Y:S01]  /*23960*/  IMAD.MOV.U32 R13, RZ, RZ, R3 ;  /* 0x000000ffff0d7224 */ /* 0x000fe200078e0003 */
[----:B------:R-:W-:Y:S01]  /*23970*/  ISETP.GE.AND P2, PT, R0, R2, PT ;  /* 0x000000020000720c */ /* 0x000fe20003f46270 */
[----:B------:R-:W-:-:S02]  /*23980*/  IMAD.MOV.U32 R12, RZ, RZ, 0x1 ;  /* 0x00000001ff0c7424 */ /* 0x000fc400078e00ff */
[----:B0-----:R-:W-:-:S10]  /*23990*/  VIADD R5, R0, 0x10 ;  /* 0x0000001000057836 */ /* 0x001fd40000000000 */
[----:B-----5:R-:W-:Y:S05]  /*239a0*/  WARPSYNC.COLLECTIVE R15, `(.L_x_836) ;  /* 0x000000000f087348 */ /* 0x020fea0003c00000 */
[----:B------:R0:W1:Y:S02]  /*239b0*/  SHFL.IDX P6, R14, R13, R12, R11 ;  /* 0x0000000c0d0e7389 */ /* 0x00006400000c000b */
[----:B01---5:R-:W-:Y:S01]  /*239c0*/  ENDCOLLECTIVE ;  /* 0x000000000000791b */ /* 0x023fe20003800000 */
.L_x_836:
[----:B------:R-:W-:-:S05]  /*239d0*/  @!P2 LEA R7, P4, R9, R7, 0x1 ;  /* 0x000000070907a211 */ /* 0x000fca00078808ff */
[----:B------:R-:W-:Y:S02]  /*239e0*/  @!P2 IMAD.X R6, RZ, RZ, R6, P4 ;  /* 0x000000ffff06a224 */ /* 0x000fe400020e0606 */
[----:B------:R-:W-:-:S03]  /*239f0*/  IMAD.MOV.U32 R13, RZ, RZ, R4 ;  /* 0x000000ffff0d7224 */ /* 0x000fc600078e0004 */
[----:B------:R-:W-:-:S04]  /*23a00*/  @!P2 LOP3.LUT R7, R7, R6, RZ, 0x3c, !PT ;  /* 0x000000060707a212 */ /* 0x000fc800078e3cff */
[----:B------:R-:W-:-:S04]  /*23a10*/  @!P2 LOP3.LUT R6, R7, R6, RZ, 0x3c, !PT ;  /* 0x000000060706a212 */ /* 0x000fc800078e3cff */
[----:B------:R-:W-:-:S05]  /*23a20*/  @!P2 LOP3.LUT R7, R7, R6, RZ, 0x3c, !PT ;  /* 0x000000060707a212 */ /* 0x000fca00078e3cff */
        /* <DEDUP_REMOVED lines=11> */
.L_x_837:
[----:B------:R-:W-:Y:S02]  /*23ae0*/  IMAD.MOV.U32 R13, RZ, RZ, R3 ;  /* 0x000000ffff0d7224 */ /* 0x000fe400078e0003 */
[----:B------:R-:W-:Y:S02]  /*23af0*/  IMAD.MOV.U32 R12, RZ, RZ, 0x2 ;  /* 0x00000002ff0c7424 */ /* 0x000fe400078e00ff */
[----:B------:R-:W-:-:S07]  /*23b00*/  IMAD.MOV.U32 R5, RZ, RZ, R14 ;  /* 0x000000ffff057224 */ /* 0x000fce00078e000e */
[----:B------:R-:W-:Y:S05]  /*23b10*/  WARPSYNC.COLLECTIVE R15, `(.L_x_838) ;  /* 0x000000000f087348 */ /* 0x000fea0003c00000 */
[----:B------:R0:W1:Y:S02]  /*23b20*/  SHFL.IDX P6, R14, R13, R12, R11 ;  /* 0x0000000c0d0e7389 */ /* 0x00006400000c000b */
[----:B01----:R-:W-:Y:S01]  /*23b30*/  ENDCOLLECTIVE ;  /* 0x000000000000791b */ /* 0x003fe20003800000 */
.L_x_838:
        /* <DEDUP_REMOVED lines=17> */
.L_x_839:
[----:B------:R-:W-:Y:S02]  /*23c50*/  IMAD.MOV.U32 R13, RZ, RZ, R3 ;  /* 0x000000ffff0d7224 */ /* 0x000fe400078e0003 */
[----:B------:R-:W-:Y:S02]  /*23c60*/  IMAD.MOV.U32 R12, RZ, RZ, 0x3 ;  /* 0x00000003ff0c7424 */ /* 0x000fe400078e00ff */
[----:B------:R-:W-:-:S07]  /*23c70*/  IMAD.MOV.U32 R5, RZ, RZ, R14 ;  /* 0x000000ffff057224 */ /* 0x000fce00078e000e */
[----:B------:R-:W-:Y:S05]  /*23c80*/  WARPSYNC.COLLECTIVE R15, `(.L_x_840) ;  /* 0x000000000f087348 */ /* 0x000fea0003c00000 */
[----:B------:R0:W1:Y:S02]  /*23c90*/  SHFL.IDX P6, R14, R13, R12, R11 ;  /* 0x0000000c0d0e7389 */ /* 0x00006400000c000b */
[----:B01----:R-:W-:Y:S01]  /*23ca0*/  ENDCOLLECTIVE ;  /* 0x000000000000791b */ /* 0x003fe20003800000 */
.L_x_840:
        /* <DEDUP_REMOVED lines=17> */
.L_x_841:
[----:B------:R-:W-:Y:S02]  /*23dc0*/  IMAD.MOV.U32 R13, RZ, RZ, R3 ;  /* 0x000000ffff0d7224 */ /* 0x000fe400078e0003 */
[----:B------:R-:W-:Y:S02]  /*23dd0*/  IMAD.MOV.U32 R12, RZ, RZ, 0x4 ;  /* 0x00000004ff0c7424 */ /* 0x000fe400078e00ff */
[----:B------:R-:W-:-:S07]  /*23de0*/  IMAD.MOV.U32 R5, RZ, RZ, R14 ;  /* 0x000000ffff057224 */ /* 0x000fce00078e000e */
[----:B------:R-:W-:Y:S05]  /*23df0*/  WARPSYNC.COLLECTIVE R15, `(.L_x_842) ;  /* 0x000000000f087348 */ /* 0x000fea0003c00000 */
[----:B------:R0:W1:Y:S02]  /*23e00*/  SHFL.IDX P6, R14, R13, R12, R11 ;  /* 0x0000000c0d0e7389 */ /* 0x00006400000c000b */
[----:B01----:R-:W-:Y:S01]  /*23e10*/  ENDCOLLECTIVE ;  /* 0x000000000000791b */ /* 0x003fe20003800000 */
.L_x_842:
        /* <DEDUP_REMOVED lines=17> */
.L_x_843:
[----:B------:R-:W-:Y:S02]  /*23f30*/  IMAD.MOV.U32 R13, RZ, RZ, R3 ;  /* 0x000000ffff0d7224 */ /* 0x000fe400078e0003 */
[----:B------:R-:W-:Y:S02]  /*23f40*/  IMAD.MOV.U32 R12, RZ, RZ, 0x5 ;  /* 0x00000005ff0c7424 */ /* 0x000fe400078e00ff */
[----:B------:R-:W-:-:S07]  /*23f50*/  IMAD.MOV.U32 R5, RZ, RZ, R14 ;  /* 0x000000ffff057224 */ /* 0x000fce00078e000e */
[----:B------:R-:W-:Y:S05]  /*23f60*/  WARPSYNC.COLLECTIVE R15, `(.L_x_844) ;  /* 0x000000000f087348 */ /* 0x000fea0003c00000 */
[----:B------:R0:W1:Y:S02]  /*23f70*/  SHFL.IDX P6, R14, R13, R12, R11 ;  /* 0x0000000c0d0e7389 */ /* 0x00006400000c000b */
[----:B01----:R-:W-:Y:S01]  /*23f80*/  ENDCOLLECTIVE ;  /* 0x000000000000791b */ /* 0x003fe20003800000 */
.L_x_844:
        /* <DEDUP_REMOVED lines=17> */
.L_x_845:
[----:B------:R-:W-:Y:S02]  /*240a0*/  IMAD.MOV.U32 R13, RZ, RZ, R3 ;  /* 0x000000ffff0d7224 */ /* 0x000fe400078e0003 */
[----:B------:R-:W-:Y:S02]  /*240b0*/  IMAD.MOV.U32 R12, RZ, RZ, 0x6 ;  /* 0x00000006ff0c7424 */ /* 0x000fe400078e00ff */
[----:B------:R-:W-:-:S07]  /*240c0*/  IMAD.MOV.U32 R5, RZ, RZ, R14 ;  /* 0x000000ffff057224 */ /* 0x000fce00078e000e */
[----:B------:R-:W-:Y:S05]  /*240d0*/  WARPSYNC.COLLECTIVE R15, `(.L_x_846) ;  /* 0x000000000f087348 */ /* 0x000fea0003c00000 */
[----:B------:R0:W1:Y:S02]  /*240e0*/  SHFL.IDX P6, R14, R13, R12, R11 ;  /* 0x0000000c0d0e7389 */ /* 0x00006400000c000b */
[----:B01----:R-:W-:Y:S01]  /*240f0*/  ENDCOLLECTIVE ;  /* 0x000000000000791b */ /* 0x003fe20003800000 */
.L_x_846:
        /* <DEDUP_REMOVED lines=17> */
.L_x_847:
[----:B------:R-:W-:Y:S02]  /*24210*/  IMAD.MOV.U32 R13, RZ, RZ, R3 ;  /* 0x000000ffff0d7224 */ /* 0x000fe400078e0003 */
[----:B------:R-:W-:Y:S02]  /*24220*/  IMAD.MOV.U32 R12, RZ, RZ, 0x7 ;  /* 0x00000007ff0c7424 */ /* 0x000fe400078e00ff */
[----:B------:R-:W-:-:S07]  /*24230*/  IMAD.MOV.U32 R5, RZ, RZ, R14 ;  /* 0x000000ffff057224 */ /* 0x000fce00078e000e */
[----:B------:R-:W-:Y:S05]  /*24240*/  WARPSYNC.COLLECTIVE R15, `(.L_x_848) ;  /* 0x000000000f087348 */ /* 0x000fea0003c00000 */
[----:B------:R0:W1:Y:S02]  /*24250*/  SHFL.IDX P6, R14, R13, R12, R11 ;  /* 0x0000000c0d0e7389 */ /* 0x00006400000c000b */
[----:B01----:R-:W-:Y:S01]  /*24260*/  ENDCOLLECTIVE ;  /* 0x000000000000791b */ /* 0x003fe20003800000 */
.L_x_848:
        /* <DEDUP_REMOVED lines=14> */
.L_x_849:
[----:B------:R-:W-:Y:S01]  /*24350*/  @!PT LDS RZ, [RZ] ;  /* 0x00000000fffff984 */ /* 0x000fe20000000800 */
[----:B------:R-:W-:Y:S01]  /*24360*/  @!PT LDS RZ, [RZ] ;  /* 0x00000000fffff984 */ /* 0x000fe20000000800 */
[----:B------:R-:W-:Y:S01]  /*24370*/  @!PT LDS RZ, [RZ] ;  /* 0x00000000fffff984 */ /* 0x000fe20000000800 */
[----:B------:R0:W-:Y:S01]  /*24380*/  @!P2 LDGSTS.E.BYPASS.LTC128B.128 [R10+0x1b400], desc[UR58][R6.64+0x100], !P1 ;  /* 0x1b400100060aafae */ /* 0x0001e2000c901d7a */
[----:B------:R-:W-:Y:S01]  /*24390*/  IMAD.MOV.U32 R3, RZ, RZ, R14 ;  /* 0x000000ffff037224 */ /* 0x000fe200078e000e */
[----:B------:R-:W-:Y:S06]  /*243a0*/  BRA `(.L_x_850) ;  /* 0xffffffac00847947 */ /* 0x000fec000383ffff */
.L_x_709:
[----:B----4-:R4:W0:Y:S02]  /*243b0*/  SYNCS.PHASECHK.TRANS64.TRYWAIT P0, [R18+URZ+0x34820], R0 ;  /* 0x03482000120075a7 */ /* 0x010824000800017f */
[----:B0-----:R-:W-:Y:S05]  /*243c0*/  @!P0 NANOSLEEP.SYNCS 0x989680 ;  /* 0x009896800000895d */ /* 0x001fea0003900000 */
[----:B------:R-:W0:Y:S02]  /*243d0*/  @!P0 SYNCS.PHASECHK.TRANS64 P0, [R18+URZ+0x34820], R0 ;  /* 0x03482000120085a7 */ /* 0x000e24000800007f */
[----:B0-----:R-:W-:Y:S05]  /*243e0*/  @!P0 BRA `(.L_x_709) ;  /* 0xfffffffc00f08947 */ /* 0x001fea000383ffff */
[----:B------:R-:W-:Y:S05]  /*243f0*/  BRA `(.L_x_851) ;  /* 0xffffffac00f87947 */ /* 0x000fea000383ffff */
.L_x_718:
[----:B-1----:R1:W2:Y:S02]  /*24400*/  SYNCS.PHASECHK.TRANS64.TRYWAIT P0, [R3+URZ+0x34840], R2 ;  /* 0x03484002030075a7 */ /* 0x0022a4000800017f */
[----:B--2---:R-:W-:Y:S05]  /*24410*/  @!P0 NANOSLEEP.SYNCS 0x989680 ;  /* 0x009896800000895d */ /* 0x004fea0003900000 */
[----:B------:R-:W2:Y:S02]  /*24420*/  @!P0 SYNCS.PHASECHK.TRANS64 P0, [R3+URZ+0x34840], R2 ;  /* 0x03484002030085a7 */ /* 0x000ea4000800007f */
[----:B--2---:R-:W-:Y:S05]  /*24430*/  @!P0 BRA `(.L_x_718) ;  /* 0xfffffffc00f08947 */ /* 0x004fea000383ffff */
[----:B------:R-:W-:Y:S05]  /*24440*/  BRA `(.L_x_852) ;  /* 0xffffffb000d47947 */ /* 0x000fea000383ffff */
.L_x_725:
[----:B0-----:R0:W1:Y:S02]  /*24450*/  SYNCS.PHASECHK.TRANS64.TRYWAIT P0, [R2+URZ+0x34860], R3 ;  /* 0x03486003020075a7 */ /* 0x001064000800017f */
[----:B-1----:R-:W-:Y:S05]  /*24460*/  @!P0 NANOSLEEP.SYNCS 0x989680 ;  /* 0x009896800000895d */ /* 0x002fea0003900000 */
[----:B------:R-:W1:Y:S02]  /*24470*/  @!P0 SYNCS.PHASECHK.TRANS64 P0, [R2+URZ+0x34860], R3 ;  /* 0x03486003020085a7 */ /* 0x000e64000800007f */
[----:B-1----:R-:W-:Y:S05]  /*24480*/  @!P0 BRA `(.L_x_725) ;  /* 0xfffffffc00f08947 */ /* 0x002fea000383ffff */
[----:B------:R-:W-:Y:S05]  /*24490*/  BRA `(.L_x_853) ;  /* 0xffffffb400e07947 */ /* 0x000fea000383ffff */
.L_x_735:
[----:B-1----:R1:W2:Y:S02]  /*244a0*/  SYNCS.PHASECHK.TRANS64.TRYWAIT P0, [R3+URZ+0x34840], R2 ;  /* 0x03484002030075a7 */ /* 0x0022a4000800017f */
[----:B--2---:R-:W-:Y:S05]  /*244b0*/  @!P0 NANOSLEEP.SYNCS 0x989680 ;  /* 0x009896800000895d */ /* 0x004fea0003900000 */
[----:B------:R-:W2:Y:S02]  /*244c0*/  @!P0 SYNCS.PHASECHK.TRANS64 P0, [R3+URZ+0x34840], R2 ;  /* 0x03484002030085a7 */ /* 0x000ea4000800007f */
[----:B--2---:R-:W-:Y:S05]  /*244d0*/  @!P0 BRA `(.L_x_735) ;  /* 0xfffffffc00f08947 */ /* 0x004fea000383ffff */
[----:B------:R-:W-:Y:S05]  /*244e0*/  BRA `(.L_x_854) ;  /* 0xffffffbc00787947 */ /* 0x000fea000383ffff */
.L_x_742:
[----:B0-----:R0:W1:Y:S02]  /*244f0*/  SYNCS.PHASECHK.TRANS64.TRYWAIT P0, [R2+URZ+0x34860], R3 ;  /* 0x03486003020075a7 */ /* 0x001064000800017f */
[----:B-1----:R-:W-:Y:S05]  /*24500*/  @!P0 NANOSLEEP.SYNCS 0x989680 ;  /* 0x009896800000895d */ /* 0x002fea0003900000 */
[----:B------:R-:W1:Y:S02]  /*24510*/  @!P0 SYNCS.PHASECHK.TRANS64 P0, [R2+URZ+0x34860], R3 ;  /* 0x03486003020085a7 */ /* 0x000e64000800007f */
[----:B-1----:R-:W-:Y:S05]  /*24520*/  @!P0 BRA `(.L_x_742) ;  /* 0xfffffffc00f08947 */ /* 0x002fea000383ffff */
[----:B------:R-:W-:Y:S05]  /*24530*/  BRA `(.L_x_855) ;  /* 0xffffffc000847947 */ /* 0x000fea000383ffff */
.L_x_752:
[----:B--2---:R2:W3:Y:S02]  /*24540*/  SYNCS.PHASECHK.TRANS64.TRYWAIT P0, [R3+URZ+0x34840], R2 ;  /* 0x03484002030075a7 */ /* 0x0044e4000800017f */
[----:B---3--:R-:W-:Y:S05]  /*24550*/  @!P0 NANOSLEEP.SYNCS 0x989680 ;  /* 0x009896800000895d */ /* 0x008fea0003900000 */
[----:B------:R-:W3:Y:S02]  /*24560*/  @!P0 SYNCS.PHASECHK.TRANS64 P0, [R3+URZ+0x34840], R2 ;  /* 0x03484002030085a7 */ /* 0x000ee4000800007f */
[----:B---3--:R-:W-:Y:S05]  /*24570*/  @!P0 BRA `(.L_x_752) ;  /* 0xfffffffc00f08947 */ /* 0x008fea000383ffff */
[----:B------:R-:W-:Y:S05]  /*24580*/  BRA `(.L_x_856) ;  /* 0xffffffc400f47947 */ /* 0x000fea000383ffff */
.L_x_759:
[----:B0-----:R0:W1:Y:S02]  /*24590*/  SYNCS.PHASECHK.TRANS64.TRYWAIT P0, [R2+URZ+0x34860], R5 ;  /* 0x03486005020075a7 */ /* 0x001064000800017f */
[----:B-1----:R-:W-:Y:S05]  /*245a0*/  @!P0 NANOSLEEP.SYNCS 0x989680 ;  /* 0x009896800000895d */ /* 0x002fea0003900000 */
[----:B------:R-:W1:Y:S02]  /*245b0*/  @!P0 SYNCS.PHASECHK.TRANS64 P0, [R2+URZ+0x34860], R5 ;  /* 0x03486005020085a7 */ /* 0x000e64000800007f */
[----:B-1----:R-:W-:Y:S05]  /*245c0*/  @!P0 BRA `(.L_x_759) ;  /* 0xfffffffc00f08947 */ /* 0x002fea000383ffff */
[----:B------:R-:W-:Y:S05]  /*245d0*/  BRA `(.L_x_857) ;  /* 0xffffffc800fc7947 */ /* 0x000fea000383ffff */
.L_x_771:
[----:B---3--:R3:W4:Y:S02]  /*245e0*/  SYNCS.PHASECHK.TRANS64.TRYWAIT P0, [R0+URZ+0x34860], R2 ;  /* 0x03486002000075a7 */ /* 0x008724000800017f */
[----:B----4-:R-:W-:Y:S05]  /*245f0*/  @!P0 NANOSLEEP.SYNCS 0x989680 ;  /* 0x009896800000895d */ /* 0x010fea0003900000 */
[----:B------:R-:W4:Y:S02]  /*24600*/  @!P0 SYNCS.PHASECHK.TRANS64 P0, [R0+URZ+0x34860], R2 ;  /* 0x03486002000085a7 */ /* 0x000f24000800007f */
[----:B----4-:R-:W-:Y:S05]  /*24610*/  @!P0 BRA `(.L_x_771) ;  /* 0xfffffffc00f08947 */ /* 0x010fea000383ffff */
[----:B------:R-:W-:Y:S05]  /*24620*/  BRA `(.L_x_858) ;  /* 0xffffffd000547947 */ /* 0x000fea000383ffff */
.L_x_779:
[----:B-1----:R-:W4:Y:S01]  /*24630*/  LDL R0, [R1] ;  /* 0x0000000001007983 */ /* 0x002f220000100800 */
[----:B------:R-:W-:Y:S01]  /*24640*/  BSSY B0, `(.L_x_859) ;  /* 0x0000008000007945 */ /* 0x000fe20003800000 */
[----:B------:R-:W-:Y:S02]  /*24650*/  IMAD.MOV.U32 R12, RZ, RZ, RZ ;  /* 0x000000ffff0c7224 */ /* 0x000fe400078e00ff */
[----:B0-----:R-:W-:Y:S02]  /*24660*/  IMAD.MOV.U32 R11, RZ, RZ, 0x1f ;  /* 0x0000001fff0b7424 */ /* 0x001fe400078e00ff */
[----:B------:R-:W-:Y:S02]  /*24670*/  IMAD.MOV.U32 R15, RZ, RZ, -0x1 ;  /* 0xffffffffff0f7424 */ /* 0x000fe400078e00ff */
[----:B----4-:R-:W-:-:S07]  /*24680*/  IMAD.MOV.U32 R13, RZ, RZ, R0 ;  /* 0x000000ffff0d7224 */ /* 0x010fce00078e0000 */
[----:B--23--:R-:W-:Y:S05]  /*24690*/  WARPSYNC.COLLECTIVE R15, `(.L_x_860) ;  /* 0x000000000f087348 */ /* 0x00cfea0003c00000 */
[----:B------:R0:W1:Y:S02]  /*246a0*/  SHFL.IDX P6, R14, R13, R12, R11 ;  /* 0x0000000c0d0e7389 */ /* 0x00006400000c000b */
[----:B0123--:R-:W-:Y:S01]  /*246b0*/  ENDCOLLECTIVE ;  /* 0x000000000000791b */ /* 0x00ffe20003800000 */
.L_x_860:
[----:B------:R-:W-:Y:S05]  /*246c0*/  BSYNC B0 ;  /* 0x0000000000007941 */ /* 0x000fea0003800000 */
.L_x_859:
[----:B------:R0:W5:Y:S01]  /*246d0*/  LDL R2, [R1+0xc] ;  /* 0x00000c0001027983 */ /* 0x0001620000100800 */
[----:B------:R-:W-:Y:S01]  /*246e0*/  IMAD.MOV.U32 R13, RZ, RZ, R0 ;  /* 0x000000ffff0d7224 */ /* 0x000fe200078e0000 */
[----:B------:R-:W-:Y:S01]  /*246f0*/  LOP3.LUT P1, RZ, R9, 0x1, RZ, 0xc0, !PT ;  /* 0x0000000109ff7812 */ /* 0x000fe2000782c0ff */
[----:B------:R-:W-:Y:S02]  /*24700*/  IMAD.MOV.U32 R12, RZ, RZ, 0x1 ;  /* 0x00000001ff0c7424 */ /* 0x000fe400078e00ff */
[----:B------:R-:W-:Y:S02]  /*24710*/  IMAD.MOV.U32 R11, RZ, RZ, 0x1f ;  /* 0x0000001fff0b7424 */ /* 0x000fe400078e00ff */
[----:B------:R-:W-:Y:S02]  /*24720*/  IMAD.MOV.U32 R15, RZ, RZ, -0x1 ;  /* 0xffffffffff0f7424 */ /* 0x000fe400078e00ff */
[----:B0-----:R-:W-:-:S07]  /*24730*/  IMAD.MOV.U32 R5, RZ, RZ, R14 ;  /* 0x000000ffff057224 */ /* 0x001fce00078e000e */
[----:B-----5:R-:W-:Y:S05]  /*24740*/  WARPSYNC.COLLECTIVE R15, `(.L_x_861) ;  /* 0x000000000f087348 */ /* 0x020fea0003c00000 */
[----:B------:R0:W1:Y:S02]  /*24750*/  SHFL.IDX P6, R14, R13, R12, R11 ;  /* 0x0000000c0d0e7389 */ /* 0x00006400000c000b */
[----:B01---5:R-:W-:Y:S01]  /*24760*/  ENDCOLLECTIVE ;  /* 0x000000000000791b */ /* 0x023fe20003800000 */
.L_x_861:
[----:B------:R-:W-:Y:S01]  /*24770*/  ULDC UR4, c[0x0][0xc3c] ;  /* 0x00030f0000047ab9 */ /* 0x000fe20000000800 */
[----:B------:R-:W-:Y:S01]  /*24780*/  IMAD.IADD R4, R2, 0x1, R17 ;  /* 0x0000000102047824 */ /* 0x000fe200078e0211 */
[----:B------:R-:W-:Y:S01]  /*24790*/  CS2R R10, SRZ ;  /* 0x00000000000a7805 */ /* 0x000fe2000001ff00 */
[----:B------:R-:W-:-:S03]  /*247a0*/  IMAD.MOV.U32 R0, RZ, RZ, R14 ;  /* 0x000000ffff007224 */ /* 0x000fc600078e000e */
        /* <DEDUP_REMOVED lines=8> */
[C---:B------:R-:W-:Y:S01]  /*24830*/  ISETP.GE.U32.AND P2, PT, R17.reuse, 0x8, PT ;  /* 0x000000081100780c */ /* 0x040fe20003f46070 */
[----:B------:R-:W-:Y:S01]  /*24840*/  IMAD.MOV.U32 R6, RZ, RZ, RZ ;  /* 0x000000ffff067224 */ /* 0x000fe200078e00ff */
[C---:B------:R-:W-:Y:S01]  /*24850*/  ISETP.GE.U32.AND P3, PT, R17.reuse, 0x10, PT ;  /* 0x000000101100780c */ /* 0x040fe20003f66070 */
[----:B--2---:R-:W-:Y:S02]  /*24860*/  @!P0 IMAD.MOV.U32 R4, RZ, RZ, R8 ;  /* 0x000000ffff048224 */ /* 0x004fe400078e0008 */
[----:B---3--:R-:W-:Y:S01]  /*24870*/  @!P0 IMAD.MOV.U32 R6, RZ, RZ, R2 ;  /* 0x000000ffff068224 */ /* 0x008fe200078e0002 */
[----:B------:R-:W-:-:S03]  /*24880*/  ISETP.GE.U32.AND P0, PT, R17, 0x2, PT ;  /* 0x000000021100780c */ /* 0x000fc60003f06070 */
[----:B------:R-:W-:-:S04]  /*24890*/  IMAD R2, R6, R4, RZ ;  /* 0x0000000406027224 */ /* 0x000fc800078e02ff */
[----:B------:R-:W-:-:S07]  /*248a0*/  IMAD.MOV.U32 R13, RZ, RZ, R2 ;  /* 0x000000ffff0d7224 */ /* 0x000fce00078e0002 */
[----:B------:R-:W-:Y:S05]  /*248b0*/  WARPSYNC.COLLECTIVE R15, `(.L_x_862) ;  /* 0x000000000f087348 */ /* 0x000fea0003c00000 */
[----:B------:R0:W1:Y:S02]  /*248c0*/  SHFL.UP P6, R14, R13, R12, R11 ;  /* 0x0400000c0d0e7389 */ /* 0x00006400000c000b */
[----:B01----:R-:W-:Y:S01]  /*248d0*/  ENDCOLLECTIVE ;  /* 0x000000000000791b */ /* 0x003fe20003800000 */
.L_x_862:
[----:B------:R-:W-:Y:S02]  /*248e0*/  IMAD.MOV.U32 R12, RZ, RZ, 0x2 ;  /* 0x00000002ff0c7424 */ /* 0x000fe400078e00ff */
[----:B------:R-:W-:-:S05]  /*248f0*/  IMAD.MOV.U32 R3, RZ, RZ, R14 ;  /* 0x000000ffff037224 */ /* 0x000fca00078e000e */
[----:B------:R-:W-:Y:S02]  /*24900*/  SEL R3, R3, RZ, P1 ;  /* 0x000000ff03037207 */ /* 0x000fe40000800000 */
[----:B------:R-:W-:-:S03]  /*24910*/  ISETP.GE.U32.AND P1, PT, R17, 0x4, PT ;  /* 0x000000041100780c */ /* 0x000fc60003f26070 */
[----:B------:R-:W-:-:S04]  /*24920*/  IMAD.IADD R2, R2, 0x1, R3 ;  /* 0x0000000102027824 */ /* 0x000fc800078e0203 */
[----:B------:R-:W-:-:S07]  /*24930*/  IMAD.MOV.U32 R13, RZ, RZ, R2 ;  /* 0x000000ffff0d7224 */ /* 0x000fce00078e0002 */
[----:B------:R-:W-:Y:S05]  /*24940*/  WARPSYNC.COLLECTIVE R15, `(.L_x_863) ;  /* 0x000000000f087348 */ /* 0x000fea0003c00000 */
[----:B------:R0:W1:Y:S02]  /*24950*/  SHFL.UP P6, R14, R13, R12, R11 ;  /* 0x0400000c0d0e7389 */ /* 0x00006400000c000b */
[----:B01----:R-:W-:Y:S01]  /*24960*/  ENDCOLLECTIVE ;  /* 0x000000000000791b */ /* 0x003fe20003800000 */
.L_x_863:
        /* <DEDUP_REMOVED lines=8> */
.L_x_864:
        /* <DEDUP_REMOVED lines=8> */
.L_x_865:
        /* <DEDUP_REMOVED lines=8> */
.L_x_866:
        /* <DEDUP_REMOVED lines=9> */
.L_x_867:
[----:B------:R-:W-:Y:S01]  /*24b80*/  IMAD.MOV.U32 R16, RZ, RZ, R14 ;  /* 0x000000ffff107224 */ /* 0x000fe200078e000e */
[----:B------:R-:W-:Y:S06]  /*24b90*/  BRA `(.L_x_868) ;  /* 0xffffffd000e07947 */ /* 0x000fec000383ffff */
.L_x_782:
[----:B------:R-:W-:Y:S01]  /*24ba0*/  BSSY B0, `(.L_x_869) ;  /* 0x0000008000007945 */ /* 0x000fe20003800000 */
[----:B------:R-:W-:Y:S02]  /*24bb0*/  IMAD.MOV.U32 R13, RZ, RZ, R2 ;  /* 0x000000ffff0d7224 */ /* 0x000fe400078e0002 */
[----:B------:R-:W-:Y:S02]  /*24bc0*/  IMAD.MOV.U32 R12, RZ, RZ, 0x1 ;  /* 0x00000001ff0c7424 */ /* 0x000fe400078e00ff */
[----:B------:R-:W-:Y:S02]  /*24bd0*/  IMAD.MOV.U32 R11, RZ, RZ, RZ ;  /* 0x000000ffff0b7224 */ /* 0x000fe400078e00ff */
[----:B------:R-:W-:-:S07]  /*24be0*/  IMAD.MOV.U32 R15, RZ, RZ, -0x1 ;  /* 0xffffffffff0f7424 */ /* 0x000fce00078e00ff */
[----:B0-----:R-:W-:Y:S05]  /*24bf0*/  WARPSYNC.COLLECTIVE R15, `(.L_x_870) ;  /* 0x000000000f087348 */ /* 0x001fea0003c00000 */
[----:B------:R1:W2:Y:S02]  /*24c00*/  SHFL.UP P6, R14, R13, R12, R11 ;  /* 0x0400000c0d0e7389 */ /* 0x0002a400000c000b */
[----:B012---:R-:W-:Y:S01]  /*24c10*/  ENDCOLLECTIVE ;  /* 0x000000000000791b */ /* 0x007fe20003800000 */
.L_x_870:
[----:B------:R-:W-:Y:S05]  /*24c20*/  BSYNC B0 ;  /* 0x0000000000007941 */ /* 0x000fea0003800000 */
.L_x_869:
[----:B------:R-:W2:Y:S01]  /*24c30*/  LDL R7, [R1+0x10] ;  /* 0x0000100001077983 */ /* 0x000ea20000100800 */
[----:B------:R-:W-:Y:S02]  /*24c40*/  IMAD.MOV.U32 R3, RZ, RZ, R14 ;  /* 0x000000ffff037224 */ /* 0x000fe400078e000e */
[----:B------:R-:W-:Y:S02]  /*24c50*/  IMAD.MOV.U32 R12, RZ, RZ, 0x2 ;  /* 0x00000002ff0c7424 */ /* 0x000fe400078e00ff */
[----:B------:R-:W-:Y:S02]  /*24c60*/  IMAD.MOV.U32 R11, RZ, RZ, RZ ;  /* 0x000000ffff0b7224 */ /* 0x000fe400078e00ff */
[----:B------:R-:W-:Y:S01]  /*24c70*/  IMAD.MOV.U32 R15, RZ, RZ, -0x1 ;  /* 0xffffffffff0f7424 */ /* 0x000fe200078e00ff */
[----:B--2---:R-:W-:-:S04]  /*24c80*/  LOP3.LUT P4, RZ, R7, 0x1, RZ, 0xc0, !PT ;  /* 0x0000000107ff7812 */ /* 0x004fc8000788c0ff */
[----:B------:R-:W-:-:S05]  /*24c90*/  SEL R3, R3, RZ, P4 ;  /* 0x000000ff03037207 */ /* 0x000fca0002000000 */
[----:B------:R-:W-:-:S04]  /*24ca0*/  IMAD.IADD R2, R2, 0x1, R3 ;  /* 0x0000000102027824 */ /* 0x000fc800078e0203 */
[----:B------:R-:W-:-:S07]  /*24cb0*/  IMAD.MOV.U32 R13, RZ, RZ, R2 ;  /* 0x000000ffff0d7224 */ /* 0x000fce00078e0002 */
[----:B------:R-:W-:Y:S05]  /*24cc0*/  WARPSYNC.COLLECTIVE R15, `(.L_x_871) ;  /* 0x000000000f087348 */ /* 0x000fea0003c00000 */
[----:B------:R0:W1:Y:S02]  /*24cd0*/  SHFL.UP P6, R14, R13, R12, R11 ;  /* 0x0400000c0d0e7389 */ /* 0x00006400000c000b */
[----:B01----:R-:W-:Y:S01]  /*24ce0*/  ENDCOLLECTIVE ;  /* 0x000000000000791b */ /* 0x003fe20003800000 */
.L_x_871:
        /* <DEDUP_REMOVED lines=8> */
.L_x_872:
        /* <DEDUP_REMOVED lines=8> */
.L_x_873:
        /* <DEDUP_REMOVED lines=8> */
.L_x_874:
        /* <DEDUP_REMOVED lines=9> */
.L_x_875:
[----:B------:R-:W-:Y:S01]  /*24f00*/  IMAD.MOV.U32 R16, RZ, RZ, R14 ;  /* 0x000000ffff107224 */ /* 0x000fe200078e000e */
[----:B------:R-:W-:Y:S06]  /*24f10*/  BRA `(.L_x_876) ;  /* 0xffffffd000b07947 */ /* 0x000fec000383ffff */
.L_x_784:
[----:B------:R-:W-:Y:S01]  /*24f20*/  BSSY B0, `(.L_x_877) ;  /* 0x0000006000007945 */ /* 0x000fe20003800000 */
[----:B------:R-:W-:Y:S01]  /*24f30*/  PLOP3.LUT P6, PT, P6, PT, PT, 0x8, 0x0 ;  /* 0x000000000000781c */ /* 0x000fe200037ce170 */
[----:B------:R-:W-:-:S12]  /*24f40*/  IMAD.MOV.U32 R15, RZ, RZ, -0x1 ;  /* 0xffffffffff0f7424 */ /* 0x000fd800078e00ff */
[----:B0-----:R-:W-:Y:S05]  /*24f50*/  WARPSYNC.COLLECTIVE R15, `(.L_x_878) ;  /* 0x000000000f087348 */ /* 0x001fea0003c00000 */
[----:B------:R-:W-:Y:S01]  /*24f60*/  VOTE.ANY R14, PT, P6 ;  /* 0x00000000000e7806 */ /* 0x000fe200030e0100 */
[----:B0-----:R-:W-:Y:S06]  /*24f70*/  ENDCOLLECTIVE ;  /* 0x000000000000791b */ /* 0x001fec0003800000 */
.L_x_878:
[----:B------:R-:W-:Y:S05]  /*24f80*/  BSYNC B0 ;  /* 0x0000000000007941 */ /* 0x000fea0003800000 */
.L_x_877:
[----:B------:R-:W-:Y:S02]  /*24f90*/  IMAD.MOV.U32 R3, RZ, RZ, R14 ;  /* 0x000000ffff037224 */ /* 0x000fe400078e000e */
[----:B------:R-:W-:Y:S02]  /*24fa0*/  IMAD.MOV.U32 R13, RZ, RZ, R4 ;  /* 0x000000ffff0d7224 */ /* 0x000fe400078e0004 */
[----:B------:R-:W0:Y:S01]  /*24fb0*/  POPC R0, R3 ;  /* 0x0000000300007309 */ /* 0x000e220000000000 */
[----:B------:R-:W-:Y:S02]  /*24fc0*/  IMAD.MOV.U32 R11, RZ, RZ, 0x1f ;  /* 0x0000001fff0b7424 */ /* 0x000fe400078e00ff */
[----:B------:R-:W-:Y:S02]  /*24fd0*/  IMAD.MOV.U32 R15, RZ, RZ, -0x1 ;  /* 0xffffffffff0f7424 */ /* 0x000fe400078e00ff */
[----:B0-----:R-:W-:-:S07]  /*24fe0*/  IMAD.MOV.U32 R12, RZ, RZ, R0 ;  /* 0x000000ffff0c7224 */ /* 0x001fce00078e0000 */
[----:B------:R-:W-:Y:S05]  /*24ff0*/  WARPSYNC.COLLECTIVE R15, `(.L_x_879) ;  /* 0x000000000f087348 */ /* 0x000fea0003c00000 */
[----:B------:R0:W1:Y:S02]  /*25000*/  SHFL.IDX P6, R14, R13, R12, R11 ;  /* 0x0000000c0d0e7389 */ /* 0x00006400000c000b */
[----:B01----:R-:W-:Y:S01]  /*25010*/  ENDCOLLECTIVE ;  /* 0x000000000000791b */ /* 0x003fe20003800000 */
.L_x_879:
[----:B------:R-:W-:Y:S02]  /*25020*/  IMAD.MOV.U32 R13, RZ, RZ, R6 ;  /* 0x000000ffff0d7224 */ /* 0x000fe400078e0006 */
[----:B------:R-:W-:-:S07]  /*25030*/  IMAD.MOV.U32 R4, RZ, RZ, R14 ;  /* 0x000000ffff047224 */ /* 0x000fce00078e000e */
[----:B------:R-:W-:Y:S05]  /*25040*/  WARPSYNC.COLLECTIVE R15, `(.L_x_880) ;  /* 0x000000000f087348 */ /* 0x000fea0003c00000 */
[----:B------:R0:W1:Y:S02]  /*25050*/  SHFL.IDX P6, R14, R13, R12, R11 ;  /* 0x0000000c0d0e7389 */ /* 0x00006400000c000b */
[----:B01----:R-:W-:Y:S01]  /*25060*/  ENDCOLLECTIVE ;  /* 0x000000000000791b */ /* 0x003fe20003800000 */
.L_x_880:
[----:B------:R-:W-:Y:S01]  /*25070*/  IMAD.MOV.U32 R6, RZ, RZ, R14 ;  /* 0x000000ffff067224 */ /* 0x000fe200078e000e */
[----:B------:R-:W-:Y:S06]  /*25080*/  BRA `(.L_x_881) ;  /* 0xffffffd000907947 */ /* 0x000fec000383ffff */
.L_x_786:
[----:B------:R-:W-:Y:S01]  /*25090*/  BSSY B0, `(.L_x_882) ;  /* 0x0000007000007945 */ /* 0x000fe20003800000 */
[----:B------:R-:W-:Y:S02]  /*250a0*/  IMAD.MOV.U32 R13, RZ, RZ, R7 ;  /* 0x000000ffff0d7224 */ /* 0x000fe400078e0007 */
[----:B------:R-:W-:Y:S02]  /*250b0*/  IMAD.MOV.U32 R11, RZ, RZ, 0x1f ;  /* 0x0000001fff0b7424 */ /* 0x000fe400078e00ff */
[----:B------:R-:W-:-:S07]  /*250c0*/  IMAD.MOV.U32 R15, RZ, RZ, -0x1 ;  /* 0xffffffffff0f7424 */ /* 0x000fce00078e00ff */
[----:B0123--:R-:W-:Y:S05]  /*250d0*/  WARPSYNC.COLLECTIVE R15, `(.L_x_883) ;  /* 0x000000000f087348 */ /* 0x00ffea0003c00000 */
[----:B------:R4:W0:Y:S02]  /*250e0*/  SHFL.IDX P6, R14, R13, R12, R11 ;  /* 0x0000000c0d0e7389 */ /* 0x00082400000c000b */
[----:B01234-:R-:W-:Y:S01]  /*250f0*/  ENDCOLLECTIVE ;  /* 0x000000000000791b */ /* 0x01ffe20003800000 */
.L_x_883:
[----:B------:R-:W-:Y:S05]  /*25100*/  BSYNC B0 ;  /* 0x0000000000007941 */ /* 0x000fea0003800000 */
.L_x_882:
[----:B------:R-:W-:Y:S01]  /*25110*/  IMAD.MOV.U32 R7, RZ, RZ, R14 ;  /* 0x000000ffff077224 */ /* 0x000fe200078e000e */
[----:B------:R-:W-:Y:S06]  /*25120*/  BRA `(.L_x_884) ;  /* 0xffffffd000807947 */ /* 0x000fec000383ffff */
.L_x_790:
[----:B0-----:R0:W1:Y:S02]  /*25130*/  SYNCS.PHASECHK.TRANS64.TRYWAIT P0, [R0+URZ+0x34820], R3 ;  /* 0x03482003000075a7 */ /* 0x001064000800017f */
[----:B-1----:R-:W-:Y:S05]  /*25140*/  @!P0 NANOSLEEP.SYNCS 0x989680 ;  /* 0x009896800000895d */ /* 0x002fea0003900000 */
[----:B------:R-:W1:Y:S02]  /*25150*/  @!P0 SYNCS.PHASECHK.TRANS64 P0, [R0+URZ+0x34820], R3 ;  /* 0x03482003000085a7 */ /* 0x000e64000800007f */
[----:B-1----:R-:W-:Y:S05]  /*25160*/  @!P0 BRA `(.L_x_790) ;  /* 0xfffffffc00f08947 */ /* 0x002fea000383ffff */
[----:B------:R-:W-:Y:S05]  /*25170*/  BRA `(.L_x_885) ;  /* 0xffffffd800147947 */ /* 0x000fea000383ffff */
.L_x_791:
        /* <DEDUP_REMOVED lines=11> */
.L_x_887:
[----:B------:R-:W-:Y:S05]  /*25230*/  BSYNC B0 ;  /* 0x0000000000007941 */ /* 0x000fea0003800000 */
.L_x_886:
[----:B------:R-:W-:Y:S05]  /*25240*/  BRA `(.L_x_888) ;  /* 0xffffffd400fc7947 */ /* 0x000fea000383ffff */
.L_x_792:
[----:B------:R-:W-:Y:S01]  /*25250*/  BSSY B0, `(.L_x_889) ;  /* 0x0000006000007945 */ /* 0x000fe20003800000 */
[----:B------:R-:W-:-:S07]  /*25260*/  IMAD.MOV.U32 R15, RZ, RZ, -0x1 ;  /* 0xffffffffff0f7424 */ /* 0x000fce00078e00ff */
[----:B01----:R-:W-:Y:S05]  /*25270*/  WARPSYNC.COLLECTIVE R15, `(.L_x_890) ;  /* 0x000000000f0c7348 */ /* 0x003fea0003c00000 */
[----:B------:R-:W-:Y:S02]  /*25280*/  ELECT P6, UR62, PT ;  /* 0x00000000003e782f */ /* 0x000fe400038c0000 */
[----:B------:R-:W-:Y:S01]  /*25290*/  MOV R14, UR62 ;  /* 0x0000003e000e7c02 */ /* 0x000fe20008000f00 */
[----:B01----:R-:W-:Y:S10]  /*252a0*/  ENDCOLLECTIVE ;  /* 0x000000000000791b */ /* 0x003ff40003800000 */
.L_x_890:
[----:B------:R-:W-:Y:S05]  /*252b0*/  BSYNC B0 ;  /* 0x0000000000007941 */ /* 0x000fea0003800000 */
.L_x_889:
[----:B------:R-:W-:Y:S05]  /*252c0*/  BRA `(.L_x_891) ;  /* 0xffffffd400f07947 */ /* 0x000fea000383ffff */
.L_x_794:
[----:B0-----:R0:W1:Y:S02]  /*252d0*/  SYNCS.PHASECHK.TRANS64.TRYWAIT P0, [R6+URZ], R5 ;  /* 0x00000005060075a7 */ /* 0x001064000800017f */
[----:B-1----:R-:W-:Y:S05]  /*252e0*/  @!P0 NANOSLEEP.SYNCS 0x989680 ;  /* 0x009896800000895d */ /* 0x002fea0003900000 */
[----:B------:R-:W1:Y:S02]  /*252f0*/  @!P0 SYNCS.PHASECHK.TRANS64 P0, [R6+URZ], R5 ;  /* 0x00000005060085a7 */ /* 0x000e64000800007f */
[----:B-1----:R-:W-:Y:S05]  /*25300*/  @!P0 BRA `(.L_x_794) ;  /* 0xfffffffc00f08947 */ /* 0x002fea000383ffff */
[----:B------:R-:W-:Y:S05]  /*25310*/  BRA `(.L_x_892) ;  /* 0xffffffd800307947 */ /* 0x000fea000383ffff */
.L_x_795:
[----:B-1----:R1:W2:Y:S02]  /*25320*/  SYNCS.PHASECHK.TRANS64.TRYWAIT P0, [R7+URZ], R2 ;  /* 0x00000002070075a7 */ /* 0x0022a4000800017f */
[----:B--2---:R-:W-:Y:S05]  /*25330*/  @!P0 NANOSLEEP.SYNCS 0x989680 ;  /* 0x009896800000895d */ /* 0x004fea0003900000 */
[----:B------:R-:W2:Y:S02]  /*25340*/  @!P0 SYNCS.PHASECHK.TRANS64 P0, [R7+URZ], R2 ;  /* 0x00000002070085a7 */ /* 0x000ea4000800007f */
[----:B--2---:R-:W-:Y:S05]  /*25350*/  @!P0 BRA `(.L_x_795) ;  /* 0xfffffffc00f08947 */ /* 0x004fea000383ffff */
[----:B------:R-:W-:Y:S05]  /*25360*/  BRA `(.L_x_893) ;  /* 0xffffffd800247947 */ /* 0x000fea000383ffff */
.L_x_797:
[----:B--2---:R2:W3:Y:S02]  /*25370*/  SYNCS.PHASECHK.TRANS64.TRYWAIT P0, [R4+URZ], R5 ;  /* 0x00000005040075a7 */ /* 0x0044e4000800017f */
[----:B---3--:R-:W-:Y:S05]  /*25380*/  @!P0 NANOSLEEP.SYNCS 0x989680 ;  /* 0x009896800000895d */ /* 0x008fea0003900000 */
[----:B------:R-:W3:Y:S02]  /*25390*/  @!P0 SYNCS.PHASECHK.TRANS64 P0, [R4+URZ], R5 ;  /* 0x00000005040085a7 */ /* 0x000ee4000800007f */
[----:B---3--:R-:W-:Y:S05]  /*253a0*/  @!P0 BRA `(.L_x_797) ;  /* 0xfffffffc00f08947 */ /* 0x008fea000383ffff */
[----:B------:R-:W-:Y:S05]  /*253b0*/  BRA `(.L_x_894) ;  /* 0xffffffd800287947 */ /* 0x000fea000383ffff */
.L_x_895:
        /* <DEDUP_REMOVED lines=12> */
.L_x_15160:


//--------------------- .text._ZN7cutlass13device_kernelIN5flash11enable_sm90INS1_16FlashAttnFwdSm90INS1_25CollectiveMainloopFwdSm90ILi2EN4cute5tupleIJNS5_1CILi1EEES8_S8_EEENS6_IJNS7_ILi128EEENS7_ILi96EEENS7_ILi192EEEEEELi128ENS_10bfloat16_tEfNS_4arch4Sm90ELb0ELb1ELb1ELb0ELb0ELb0ELb0ELb1ELb1ELb1ELb1ELb0EEENS1_21CollectiveEpilogueFwdINS6_IJSA_SA_SB_EEES9_SE_SG_Li256ELb0ELb1ELb1ELb0EEENS1_19SingleTileSchedulerILb0ELb1ELb1ELi128EEEEEEEEEvNT_6ParamsE --------------------------
	.section	.text._ZN7cutlass13device_kernelIN5flash11enable_sm90INS1_16FlashAttnFwdSm90INS1_25CollectiveMainloopFwdSm90ILi2EN4cute5tupleIJNS5_1CILi1EEES8_S8_EEENS6_IJNS7_ILi128EEENS7_ILi96EEENS7_ILi192EEEEEELi128ENS_10bfloat16_tEfNS_4arch4Sm90ELb0ELb1ELb1ELb0ELb0ELb0ELb0ELb1ELb1ELb1ELb1ELb0EEENS1_21CollectiveEpilogueFwdINS6_IJSA_SA_SB_EEES9_SE_SG_Li256ELb0ELb1ELb1ELb0EEENS1_19SingleTileSchedulerILb0ELb1ELb1ELi128EEEEEEEEEvNT_6ParamsE,"ax",@progbits
	.align	128
.text._ZN7cutlass13device_kernelIN5flash11enable_sm90INS1_16FlashAttnFwdSm90INS1_25CollectiveMainloopFwdSm90ILi2EN4cute5tupleIJNS5_1CILi1EEES8_S8_EEENS6_IJNS7_ILi128EEENS7_ILi96EEENS7_ILi192EEEEEELi128ENS_10bfloat16_tEfNS_4arch4Sm90ELb0ELb1ELb1ELb0ELb0ELb0ELb0ELb1ELb1ELb1ELb1ELb0EEENS1_21CollectiveEpilogueFwdINS6_IJSA_SA_SB_EEES9_SE_SG_Li256ELb0ELb1ELb1ELb0EEENS1_19SingleTileSchedulerILb0ELb1ELb1ELi128EEEEEEEEEvNT_6ParamsE:
        .type           _ZN7cutlass13device_kernelIN5flash11enable_sm90INS1_16FlashAttnFwdSm90INS1_25CollectiveMainloopFwdSm90ILi2EN4cute5tupleIJNS5_1CILi1EEES8_S8_EEENS6_IJNS7_ILi128EEENS7_ILi96EEENS7_ILi192EEEEEELi128ENS_10bfloat16_tEfNS_4arch4Sm90ELb0ELb1ELb1ELb0ELb0ELb0ELb0ELb1ELb1ELb1ELb1ELb0EEENS1_21CollectiveEpilogueFwdINS6_IJSA_SA_SB_EEES9_SE_SG_Li256ELb0ELb1ELb1ELb0EEENS1_19SingleTileSchedulerILb0ELb1ELb1ELi128EEEEEEEEEvNT_6ParamsE,@function
        .size           _ZN7cutlass13device_kernelIN5flash11enable_sm90INS1_16FlashAttnFwdSm90INS1_25CollectiveMainloopFwdSm90ILi2EN4cute5tupleIJNS5_1CILi1EEES8_S8_EEENS6_IJNS7_ILi128EEENS7_ILi96EEENS7_ILi192EEEEEELi128ENS_10bfloat16_tEfNS_4arch4Sm90ELb0ELb1ELb1ELb0ELb0ELb0ELb0ELb1ELb1ELb1ELb1ELb0EEENS1_21CollectiveEpilogueFwdINS6_IJSA_SA_SB_EEES9_SE_SG_Li256ELb0ELb1ELb1ELb0EEENS1_19SingleTileSchedulerILb0ELb1ELb1ELi128EEEEEEEEEvNT_6ParamsE,(.L_x_15161 - _ZN7cutlass13device_kernelIN5flash11enable_sm90INS1_16FlashAttnFwdSm90INS1_25CollectiveMainloopFwdSm90ILi2EN4cute5tupleIJNS5_1CILi1EEES8_S8_EEENS6_IJNS7_ILi128EEENS7_ILi96EEENS7_ILi192EEEEEELi128ENS_10bfloat16_tEfNS_4arch4Sm90ELb0ELb1ELb1ELb0ELb0ELb0ELb0ELb1ELb1ELb1ELb1ELb0EEENS1_21CollectiveEpilogueFwdINS6_IJSA_SA_SB_EEES9_SE_SG_Li256ELb0ELb1ELb1ELb0EEENS1_19SingleTileSchedulerILb0ELb1ELb1ELi128EEEEEEEEEvNT_6ParamsE)
        .other          _ZN7cutlass13device_kernelIN5flash11enable_sm90INS1_16FlashAttnFwdSm90INS1_25CollectiveMainloopFwdSm90ILi2EN4cute5tupleIJNS5_1CILi1EEES8_S8_EEENS6_IJNS7_ILi128EEENS7_ILi96EEENS7_ILi192EEEEEELi128ENS_10bfloat16_tEfNS_4arch4Sm90ELb0ELb1ELb1ELb0ELb0ELb0ELb0ELb1ELb1ELb1ELb1ELb0EEENS1_21CollectiveEpilogueFwdINS6_IJSA_SA_SB_EEES9_SE_SG_Li256ELb0ELb1ELb1ELb0EEENS1_19SingleTileSchedulerILb0ELb1ELb1ELi128EEEEEEEEEvNT_6ParamsE,@"STO_CUDA_ENTRY STV_DEFAULT"
_ZN7cutlass13device_kernelIN5flash11enable_sm90INS1_16FlashAttnFwdSm90INS1_25CollectiveMainloopFwdSm90ILi2EN4cute5tupleIJNS5_1CILi1EEES8_S8_EEENS6_IJNS7_ILi128EEENS7_ILi96EEENS7_ILi192EEEEEELi128ENS_10bfloat16_tEfNS_4arch4Sm90ELb0ELb1ELb1ELb0ELb0ELb0ELb0ELb1ELb1ELb1ELb1ELb0EEENS1_21CollectiveEpilogueFwdINS6_IJSA_SA_SB_EEES9_SE_SG_Li256ELb0ELb1ELb1ELb0EEENS1_19SingleTileSchedulerILb0ELb1ELb1ELi128EEEEEEEEEvNT_6ParamsE:
        /* <DEDUP_REMOVED lines=17> */
.L_x_897:
[----:B------:R-:W-:Y:S05]  /*0110*/  BSYNC B0 ;  /* 0x0000000000007941 */ /* 0x000fea0003800000 */
.L_x_896:
        /* <DEDUP_REMOVED lines=40> */
.L_x_898:
        /* <DEDUP_REMOVED lines=22> */
.L_x_899:
        /* <DEDUP_REMOVED lines=18> */
.L_x_900:
        /* <DEDUP_REMOVED lines=22> */
.L_x_901:
        /* <DEDUP_REMOVED lines=22> */
.L_x_902:
[----:B0-----:R-:W-:Y:S01]  /*08e0*/  ISETP.NE.AND P0, PT, R2, RZ, PT ;  /* 0x000000ff0200720c */ /* 0x001fe20003f05270 */
[----:B------:R-:W-:Y:S01]  /*08f0*/  IMAD.MOV.U32 R2, RZ, RZ, 0x1 ;  /* 0x00000001ff027424 */ /* 0x000fe200078e00ff */
[----:B------:R-:W-:Y:S01]  /*0900*/  NOP ;  /* 0x0000000000007918 */ /* 0x000fe20000000000 */
[----:B------:R-:W-:Y:S03]  /*0910*/  BSSY B6, `(.L_x_903) ;  /* 0x0001337000067945 */ /* 0x000fe60003800000 */
[----:B------:R-:W-:-:S05]  /*0920*/  SEL R2, R2, 0x2, !P0 ;  /* 0x0000000202027807 */ /* 0x000fca0004000000 */
[----:B------:R0:W-:Y:S01]  /*0930*/  STL [R1+0x14], R2 ;  /* 0x0000140201007387 */ /* 0x0001e20000100800 */
[----:B-123--:R-:W-:Y:S06]  /*0940*/  BAR.SYNC.DEFER_BLOCKING 0x0 ;  /* 0x0000000000007b1d */ /* 0x00efec0000010000 */
[----:B------:R-:W-:Y:S05]  /*0950*/  @!P0 BRA `(.L_x_904) ;  /* 0x000000f000248947 */ /* 0x000fea0003800000 */
.L_x_905:
        /* <DEDUP_REMOVED lines=14> */
[----:B--2---:R-:W-:-:S03]  /*0a40*/  ISETP.LE.AND P0, PT, RZ, UR5, PT ;  /* 0x00000005ff007c0c */ /* 0x004fc6000bf03270 */
[----:B------:R-:W-:-:S04]  /*0a50*/  IMAD.MOV R3, RZ, RZ, -R18 ;  /* 0x000000ffff037224 */ /* 0x000fc800078e0a12 */
[----:B------:R-:W-:-:S06]  /*0a60*/  IMAD R17, R2, R3, UR4 ;  /* 0x0000000402117e24 */ /* 0x000fcc000f8e0203 */
[----:B------:R-:W-:Y:S05]  /*0a70*/  @!P0 BRA `(.L_x_906) ;  /* 0x0000013000808947 */ /* 0x000fea0003800000 */
[----:B------:R-:W0:Y:S01]  /*0a80*/  LDC R0, c[0x0][0x448] ;  /* 0x00011200ff007b82 */ /* 0x000e220000000800 */
[----:B------:R-:W1:Y:S01]  /*0a90*/  S2R R22, SR_CTAID.X ;  /* 0x0000000000167919 */ /* 0x000e620000002500 */
[----:B------:R-:W2:Y:S06]  /*0aa0*/  S2R R4, SR_TID.X ;  /* 0x0000000000047919 */ /* 0x000eac0000002100 */
[----:B------:R-:W3:Y:S08]  /*0ab0*/  LDC.64 R2, c[0x0][0x418] ;  /* 0x00010600ff027b82 */ /* 0x000ef00000000a00 */
[----:B------:R-:W4:Y:S01]  /*0ac0*/  LDC.64 R10, c[0x0][0x9e0] ;  /* 0x00027800ff0a7b82 */ /* 0x000f220000000a00 */
[----:B0-----:R-:W-:-:S07]  /*0ad0*/  ISETP.NE.AND P1, PT, R0, 0x1, PT ;  /* 0x000000010000780c */ /* 0x001fce0003f25270 */
[----:B------:R-:W0:Y:S01]  /*0ae0*/  LDC R8, c[0x0][0x288] ;  /* 0x0000a200ff087b82 */ /* 0x000e220000000800 */
[----:B---3--:R-:W-:-:S07]  /*0af0*/  ISETP.NE.U32.AND P0, PT, R2, RZ, PT ;  /* 0x000000ff0200720c */ /* 0x008fce0003f05070 */
[----:B------:R-:W3:Y:S01]  /*0b00*/  LDC R16, c[0x0][0x424] ;  /* 0x00010900ff107b82 */ /* 0x000ee20000000800 */
[----:B-1----:R-:W-:Y:S01]  /*0b10*/  IMAD.SHL.U32 R22, R22, 0x80, RZ ;  /* 0x0000008016167824 */ /* 0x002fe200078e00ff */
[----:B------:R-:W-:Y:S01]  /*0b20*/  ISETP.NE.AND.EX P0, PT, R3, RZ, PT, P0 ;  /* 0x000000ff0300720c */ /* 0x000fe20003f05300 */
[----:B--2---:R-:W-:Y:S02]  /*0b30*/  VIADD R72, R4, 0xffffff80 ;  /* 0xffffff8004487836 */ /* 0x004fe40000000000 */
[----:B------:R-:W-:Y:S01]  /*0b40*/  @P1 VIADD R0, R22, 0x7f ;  /* 0x0000007f16001836 */ /* 0x000fe20000000000 */
[----:B----4-:R-:W-:Y:S02]  /*0b50*/  ISETP.GE.AND P2, PT, R11, 0x1, PT ;  /* 0x000000010b00780c */ /* 0x010fe40003f46270 */
[----:B------:R-:W1:Y:S08]  /*0b60*/  @P1 LDC R5, c[0x0][0x44c] ;  /* 0x00011300ff051b82 */ /* 0x000e700000000800 */
[----:B------:R-:W2:Y:S01]  /*0b70*/  @P1 LDC R7, c[0x0][0x450] ;  /* 0x00011400ff071b82 */ /* 0x000ea20000000800 */
[----:B0-----:R-:W-:-:S07]  /*0b80*/  IADD3 R3, -R8, 0x1, RZ ;  /* 0x0000000108037810 */ /* 0x001fce0007ffe1ff */
[----:B------:R-:W0:Y:S01]  /*0b90*/  LDC R23, c[0x0][0x2f0] ;  /* 0x0000bc00ff177b82 */ /* 0x000e220000000800 */
[----:B---3--:R-:W-:Y:S01]  /*0ba0*/  SEL R16, R16, 0x1, P0 ;  /* 0x0000000110107807 */ /* 0x008fe20000000000 */
[----:B-1----:R-:W-:-:S04]  /*0bb0*/  @P1 IMAD.HI.U32 R2, R0, R5, RZ ;  /* 0x0000000500021227 */ /* 0x002fc800078e00ff */
[----:B------:R-:W-:Y:S01]  /*0bc0*/  VIADD R0, R22, 0x7f ;  /* 0x0000007f16007836 */ /* 0x000fe20000000000 */
[----:B--2---:R-:W-:Y:S01]  /*0bd0*/  @P1 SHF.R.U32.HI R0, RZ, R7, R2 ;  /* 0x00000007ff001219 */ /* 0x004fe20000011602 */
[CC--:B0-----:R-:W-:Y:S02]  /*0be0*/  IMAD R3, R16.reuse, R23.reuse, R3 ;  /* 0x0000001710037224 */ /* 0x0c1fe400078e0203 */
[----:B------:R-:W-:Y:S02]  /*0bf0*/  IMAD R19, R16, R23, RZ ;  /* 0x0000001710137224 */ /* 0x000fe400078e02ff */
[----:B------:R-:W-:-:S04]  /*0c00*/  IMAD.IADD R3, R3, 0x1, R0 ;  /* 0x0000000103037824 */ /* 0x000fc800078e0200 */
[----:B------:R-:W-:Y:S01]  /*0c10*/  IMAD.IADD R0, R3, 0x1, R10 ;  /* 0x0000000103007824 */ /* 0x000fe200078e020a */
[----:B------:R-:W-:Y:S06]  /*0c20*/  @!P2 BRA `(.L_x_907) ;  /* 0x000000000040a947 */ /* 0x000fec0003800000 */
[C---:B------:R-:W-:Y:S01]  /*0c30*/  ISETP.GT.AND P0, PT, R3.reuse, RZ, PT ;  /* 0x000000ff0300720c */ /* 0x040fe20003f04270 */
[----:B------:R-:W-:-:S12]  /*0c40*/  VIADD R2, R3, 0xffffffff ;  /* 0xffffffff03027836 */ /* 0x000fd80000000000 */
[----:B------:R-:W-:Y:S05]  /*0c50*/  @P0 BRA `(.L_x_908) ;  /* 0x00000000001c0947 */ /* 0x000fea0003800000 */
[----:B------:R-:W-:Y:S01]  /*0c60*/  ISETP.NE.AND P0, PT, R11, 0x1, PT ;  /* 0x000000010b00780c */ /* 0x000fe20003f05270 */
[----:B------:R-:W-:-:S12]  /*0c70*/  IMAD.MOV R3, RZ, RZ, -R3 ;  /* 0x000000ffff037224 */ /* 0x000fd800078e0a03 */
[----:B------:R-:W0:Y:S02]  /*0c80*/  @P0 LDC.64 R4, c[0x0][0x9e8] ;  /* 0x00027a00ff040b82 */ /* 0x000e240000000a00 */
[----:B0-----:R-:W-:-:S05]  /*0c90*/  @P0 IMAD.HI.U32 R2, R3, R4, RZ ;  /* 0x0000000403020227 */ /* 0x001fca00078e00ff */
[----:B------:R-:W-:-:S04]  /*0ca0*/  @P0 SHF.R.U32.HI R3, RZ, R5, R2 ;  /* 0x00000005ff030219 */ /* 0x000fc80000011602 */
[----:B------:R-:W-:Y:S01]  /*0cb0*/  LOP3.LUT R2, RZ, R3, RZ, 0x33, !PT ;  /* 0x00000003ff027212 */ /* 0x000fe200078e33ff */
[----:B------:R-:W-:Y:S06]  /*0cc0*/  BRA `(.L_x_909) ;  /* 0x0000000000107947 */ /* 0x000fec0003800000 */
.L_x_908:
[----:B------:R-:W-:-:S13]  /*0cd0*/  ISETP.NE.AND P0, PT, R11, 0x1, PT ;  /* 0x000000010b00780c */ /* 0x000fda0003f05270 */
[----:B------:R-:W0:Y:S02]  /*0ce0*/  @P0 LDC.64 R4, c[0x0][0x9e8] ;  /* 0x00027a00ff040b82 */ /* 0x000e240000000a00 */
[----:B0-----:R-:W-:-:S05]  /*0cf0*/  @P0 IMAD.HI.U32 R4, R2, R4, RZ ;  /* 0x0000000402040227 */ /* 0x001fca00078e00ff */
[----:B------:R-:W-:-:S07]  /*0d00*/  @P0 SHF.R.U32.HI R2, RZ, R5, R4 ;  /* 0x00000005ff020219 */ /* 0x000fce0000011604 */
.L_x_909:
[----:B------:R-:W-:-:S05]  /*0d10*/  IMAD R3, R2, R11, R11 ;  /* 0x0000000b02037224 */ /* 0x000fca00078e020b */
[----:B------:R-:W-:-:S07]  /*0d20*/  VIMNMX R0, R0, R3, PT ;  /* 0x0000000300007248 */ /* 0x000fce0003fe0100 */
.L_x_907:
[----:B------:R-:W0:Y:S01]  /*0d30*/  @P1 LDC R3, c[0x0][0x44c] ;  /* 0x00011300ff031b82 */ /* 0x000e220000000800 */
[----:B------:R-:W-:Y:S01]  /*0d40*/  VIADD R2, R0, 0x5f ;  /* 0x0000005f00027836 */ /* 0x000fe20000000000 */
[----:B------:R-:W-:Y:S01]  /*0d50*/  ULDC UR4, c[0x0][0x9dc] ;  /* 0x0002770000047ab9 */ /* 0x000fe20000000800 */
[----:B------:R-:W-:Y:S02]  /*0d60*/  IMAD R0, R16, R23, 0x5f ;  /* 0x0000005f10007424 */ /* 0x000fe400078e0217 */
[----:B------:R-:W-:-:S03]  /*0d70*/  IMAD.HI R2, R2, 0x2aaaaaab, RZ ;  /* 0x2aaaaaab02027827 */ /* 0x000fc600078e02ff */
[----:B------:R-:W1:Y:S01]  /*0d80*/  @P1 LDC R7, c[0x0][0x450] ;  /* 0x00011400ff071b82 */ /* 0x000e620000000800 */
[----:B------:R-:W-:Y:S01]  /*0d90*/  IMAD.HI R0, R0, 0x2aaaaaab, RZ ;  /* 0x2aaaaaab00007827 */ /* 0x000fe200078e02ff */
[----:B------:R-:W-:-:S03]  /*0da0*/  SHF.R.U32.HI R5, RZ, 0x1f, R2 ;  /* 0x0000001fff057819 */ /* 0x000fc60000011602 */
[----:B------:R-:W-:Y:S01]  /*0db0*/  IMAD.MOV.U32 R4, RZ, RZ, R22 ;  /* 0x000000ffff047224 */ /* 0x000fe200078e0016 */
[----:B------:R-:W-:Y:S01]  /*0dc0*/  LEA.HI.SX32 R2, R2, R5, 0x1c ;  /* 0x0000000502027211 */ /* 0x000fe200078fe2ff */
[----:B------:R-:W-:Y:S02]  /*0dd0*/  IMAD R23, R16, R23, -R8 ;  /* 0x0000001710177224 */ /* 0x000fe400078e0a08 */
[----:B0-----:R-:W-:Y:S01]  /*0de0*/  @P1 IMAD.HI.U32 R6, R22, R3, RZ ;  /* 0x0000000316061227 */ /* 0x001fe200078e00ff */
[----:B------:R-:W-:-:S04]  /*0df0*/  SHF.R.U32.HI R3, RZ, 0x1f, R0 ;  /* 0x0000001fff037819 */ /* 0x000fc80000011600 */
[----:B------:R-:W-:Y:S02]  /*0e00*/  LEA.HI.SX32 R3, R0, R3, 0x1c ;  /* 0x0000000300037211 */ /* 0x000fe400078fe2ff */
[----:B-1----:R-:W-:Y:S02]  /*0e10*/  @P1 SHF.R.U32.HI R4, RZ, R7, R6 ;  /* 0x00000007ff041219 */ /* 0x002fe40000011606 */
[----:B------:R-:W-:-:S03]  /*0e20*/  VIMNMX R9, R3, R2, PT ;  /* 0x0000000203097248 */ /* 0x000fc60003fe0100 */
[----:B------:R-:W-:-:S04]  /*0e30*/  IMAD.IADD R0, R23, 0x1, R4 ;  /* 0x0000000117007824 */ /* 0x000fc800078e0204 */
[----:B------:R-:W-:Y:S01]  /*0e40*/  VIADD R2, R0, -UR4 ;  /* 0x8000000400027c36 */ /* 0x000fe20008000000 */
[----:B------:R-:W-:Y:S06]  /*0e50*/  @!P2 BRA `(.L_x_910) ;  /* 0x00000000003ca947 */ /* 0x000fec0003800000 */
[----:B------:R-:W-:-:S13]  /*0e60*/  ISETP.GT.AND P0, PT, R0, -0x1, PT ;  /* 0xffffffff0000780c */ /* 0x000fda0003f04270 */
[----:B------:R-:W-:Y:S05]  /*0e70*/  @P0 BRA `(.L_x_911) ;  /* 0x00000000001c0947 */ /* 0x000fea0003800000 */
[----:B------:R-:W-:Y:S02]  /*0e80*/  ISETP.NE.AND P0, PT, R11, 0x1, PT ;  /* 0x000000010b00780c */ /* 0x000fe40003f05270 */
[----:B------:R-:W-:-:S11]  /*0e90*/  LOP3.LUT R3, RZ, R0, RZ, 0x33, !PT ;  /* 0x00000000ff037212 */ /* 0x000fd600078e33ff */
[----:B------:R-:W0:Y:S02]  /*0ea0*/  @P0 LDC.64 R4, c[0x0][0x9e8] ;  /* 0x00027a00ff040b82 */ /* 0x000e240000000a00 */
[----:B0-----:R-:W-:-:S05]  /*0eb0*/  @P0 IMAD.HI.U32 R0, R3, R4, RZ ;  /* 0x0000000403000227 */ /* 0x001fca00078e00ff */
[----:B------:R-:W-:-:S04]  /*0ec0*/  @P0 SHF.R.U32.HI R3, RZ, R5, R0 ;  /* 0x00000005ff030219 */ /* 0x000fc80000011600 */
[----:B------:R-:W-:Y:S01]  /*0ed0*/  LOP3.LUT R0, RZ, R3, RZ, 0x33, !PT ;  /* 0x00000003ff007212 */ /* 0x000fe200078e33ff */
[----:B------:R-:W-:Y:S06]  /*0ee0*/  BRA `(.L_x_912) ;  /* 0x0000000000107947 */ /* 0x000fec0003800000 */
.L_x_911:
[----:B------:R-:W-:-:S13]  /*0ef0*/  ISETP.NE.AND P0, PT, R11, 0x1, PT ;  /* 0x000000010b00780c */ /* 0x000fda0003f05270 */
[----:B------:R-:W0:Y:S02]  /*0f00*/  @P0 LDC.64 R4, c[0x0][0x9e8] ;  /* 0x00027a00ff040b82 */ /* 0x000e240000000a00 */
[----:B0-----:R-:W-:-:S05]  /*0f10*/  @P0 IMAD.HI.U32 R4, R0, R4, RZ ;  /* 0x0000000400040227 */ /* 0x001fca00078e00ff */
[----:B------:R-:W-:-:S07]  /*0f20*/  @P0 SHF.R.U32.HI R0, RZ, R5, R4 ;  /* 0x00000005ff000219 */ /* 0x000fce0000011604 */
.L_x_912:
[----:B------:R-:W-:-:S05]  /*0f30*/  IMAD R3, R0, R11, RZ ;  /* 0x0000000b00037224 */ /* 0x000fca00078e02ff */
[----:B------:R-:W-:-:S07]  /*0f40*/  VIMNMX R2, R2, R3, !PT ;  /* 0x0000000302027248 */ /* 0x000fce0007fe0100 */
.L_x_910:
[----:B------:R-:W-:Y:S01]  /*0f50*/  SHF.R.U32.HI R0, RZ, 0x10, R17 ;  /* 0x00000010ff007819 */ /* 0x000fe20000011611 */
[----:B------:R-:W-:Y:S01]  /*0f60*/  IMAD.HI R2, R2, 0x2aaaaaab, RZ ;  /* 0x2aaaaaab02027827 */ /* 0x000fe200078e02ff */
[----:B------:R-:W-:Y:S02]  /*0f70*/  LOP3.LUT R17, R17, 0xffff, RZ, 0xc0, !PT ;  /* 0x0000ffff11117812 */ /* 0x000fe400078ec0ff */
[----:B------:R-:W-:Y:S01]  /*0f80*/  ISETP.NE.AND P0, PT, R0, RZ, PT ;  /* 0x000000ff0000720c */ /* 0x000fe20003f05270 */
[----:B------:R-:W-:Y:S01]  /*0f90*/  IMAD.MOV.U32 R74, RZ, RZ, RZ ;  /* 0x000000ffff4a7224 */ /* 0x000fe200078e00ff */
[----:B------:R-:W-:-:S04]  /*0fa0*/  SHF.R.U32.HI R3, RZ, 0x1f, R2 ;  /* 0x0000001fff037819 */ /* 0x000fc80000011602 */
[----:B------:R-:W-:-:S04]  /*0fb0*/  LEA.HI.SX32 R3, R2, R3, 0x1c ;  /* 0x0000000302037211 */ /* 0x000fc800078fe2ff */
[----:B------:R-:W-:-:S03]  /*0fc0*/  VIMNMX R8, RZ, R3, !PT ;  /* 0x00000003ff087248 */ /* 0x000fc60007fe0100 */
[----:B------:R-:W0:Y:S01]  /*0fd0*/  @!P0 LDC R0, c[0x0][0x9f0] ;  /* 0x00027c00ff008b82 */ /* 0x000e220000000800 */
[----:B------:R-:W-:-:S13]  /*0fe0*/  ISETP.GT.AND P1, PT, R9, R8, PT ;  /* 0x000000080900720c */ /* 0x000fda0003f24270 */
[----:B------:R-:W-:Y:S05]  /*0ff0*/  @!P1 BRA `(.L_x_913) ;  /* 0x0000000000709947 */ /* 0x000fea0003800000 */
[-C--:B0-----:R-:W-:Y:S02]  /*1000*/  IABS R6, R0.reuse ;  /* 0x0000000000067213 */ /* 0x081fe40000000000 */
[----:B------:R-:W-:Y:S02]  /*1010*/  IADD3 R2, R0, -0x1, R9 ;  /* 0xffffffff00027810 */ /* 0x000fe40007ffe009 */
[----:B------:R-:W0:Y:S03]  /*1020*/  I2F.RP R4, R6 ;  /* 0x0000000600047306 */ /* 0x000e260000209400 */
[----:B------:R-:W-:Y:S01]  /*1030*/  IMAD.IADD R5, R2, 0x1, -R8 ;  /* 0x0000000102057824 */ /* 0x000fe200078e0a08 */
[----:B------:R-:W-:-:S04]  /*1040*/  IABS R2, R0 ;  /* 0x0000000000027213 */ /* 0x000fc80000000000 */
[----:B------:R-:W-:Y:S02]  /*1050*/  IABS R10, R5 ;  /* 0x00000005000a7213 */ /* 0x000fe40000000000 */
[----:B------:R-:W-:-:S04]  /*1060*/  LOP3.LUT R5, R5, R0, RZ, 0x3c, !PT ;  /* 0x0000000005057212 */ /* 0x000fc800078e3cff */
[----:B------:R-:W-:Y:S01]  /*1070*/  ISETP.GE.AND P2, PT, R5, RZ, PT ;  /* 0x000000ff0500720c */ /* 0x000fe20003f46270 */
[----:B0-----:R-:W0:Y:S02]  /*1080*/  MUFU.RCP R4, R4 ;  /* 0x0000000400047308 */ /* 0x001e240000001000 */
[----:B0-----:R-:W-:Y:S02]  /*1090*/  VIADD R3, R4, 0xffffffe ;  /* 0x0ffffffe04037836 */ /* 0x001fe40000000000 */
[----:B------:R-:W-:Y:S02]  /*10a0*/  IMAD.MOV R4, RZ, RZ, -R2 ;  /* 0x000000ffff047224 */ /* 0x000fe400078e0a02 */
[----:B------:R-:W-:Y:S02]  /*10b0*/  IMAD.MOV.U32 R2, RZ, RZ, RZ ;  /* 0x000000ffff027224 */ /* 0x000fe400078e00ff */
[----:B------:R-:W0:Y:S02]  /*10c0*/  F2I.FTZ.U32.TRUNC.NTZ R3, R3 ;  /* 0x0000000300037305 */ /* 0x000e24000021f000 */
[----:B0-----:R-:W-:-:S04]  /*10d0*/  IMAD.MOV R7, RZ, RZ, -R3 ;  /* 0x000000ffff077224 */ /* 0x001fc800078e0a03 */
[----:B------:R-:W-:-:S04]  /*10e0*/  IMAD R7, R7, R6, RZ ;  /* 0x0000000607077224 */ /* 0x000fc800078e02ff */
[----:B------:R-:W-:-:S04]  /*10f0*/  IMAD.HI.U32 R2, R3, R7, R2 ;  /* 0x0000000703027227 */ /* 0x000fc800078e0002 */
[----:B------:R-:W-:-:S04]  /*1100*/  IMAD.MOV.U32 R3, RZ, RZ, R10 ;  /* 0x000000ffff037224 */ /* 0x000fc800078e000a */
        /* <DEDUP_REMOVED lines=11> */
.L_x_913:
[-C--:B------:R-:W-:Y:S01]  /*11c0*/  IMAD R17, R17, R74.reuse, R8 ;  /* 0x0000004a11117224 */ /* 0x080fe200078e0208 */
[----:B------:R-:W-:Y:S01]  /*11d0*/  PLOP3.LUT P0, PT, PT, PT, PT, 0x80, 0x0 ;  /* 0x000000000000781c */ /* 0x000fe20003f0f070 */
[----:B0-----:R-:W-:Y:S01]  /*11e0*/  IMAD.MOV.U32 R0, RZ, RZ, RZ ;  /* 0x000000ffff007224 */ /* 0x001fe200078e00ff */
        /* <DEDUP_REMOVED lines=40> */
[----:B------:R-:W-:-:S05]  /*1470*/  SHF.R.S32.HI R76, RZ, 0x7, R75 ;  /* 0x00000007ff4c7819 */ /* 0x000fca000001144b */
        /* <DEDUP_REMOVED lines=20> */
[----:B------:R-:W-:Y:S02]  /*15c0*/  IMAD.U32 R10, RZ, RZ, UR6 ;  /* 0x00000006ff0a7e24 */ /* 0x000fe4000f8e00ff */
[----:B------:R-:W-:Y:S02]  /*15d0*/  IMAD.U32 R6, RZ, RZ, UR4 ;  /* 0x00000004ff067e24 */ /* 0x000fe4000f8e00ff */
[----:B------:R-:W-:-:S02]  /*15e0*/  IMAD.U32 R7, RZ, RZ, UR5 ;  /* 0x00000005ff077e24 */ /* 0x000fc4000f8e00ff */
[----:B------:R-:W-:Y:S02]  /*15f0*/  IMAD.U32 R11, RZ, RZ, UR7 ;  /* 0x00000007ff0b7e24 */ /* 0x000fe4000f8e00ff */
[----:B------:R-:W-:Y:S02]  /*1600*/  IMAD.MOV.U32 R8, RZ, RZ, 0x70 ;  /* 0x00000070ff087424 */ /* 0x000fe400078e00ff */
[----:B------:R-:W-:Y:S02]  /*1610*/  IMAD.MOV.U32 R12, RZ, RZ, 0x1 ;  /* 0x00000001ff0c7424 */ /* 0x000fe400078e00ff */
[----:B0-----:R-:W-:-:S07]  /*1620*/  IMAD.MOV.U32 R13, RZ, RZ, RZ ;  /* 0x000000ffff0d7224 */ /* 0x001fce00078e00ff */
[----:B------:R-:W-:-:S07]  /*1630*/  LEPC R20, `(.L_x_915) ;  /* 0x000000001014794e */ /* 0x000fce0000000000 */
[----:B-1----:R-:W-:Y:S05]  /*1640*/  CALL.ABS.NOINC R2 ;  /* 0x0000000002007343 */ /* 0x002fea0003c00000 */
.L_x_915:
[----:B------:R-:W2:Y:S01]  /*1650*/  LDL.LU R20, [R1+0x14] ;  /* 0x0000140001147983 */ /* 0x000ea20000300800 */
[----:B------:R-:W-:-:S04]  /*1660*/  SHF.L.U32 R2, RZ, 0x1f, RZ ;  /* 0x0000001fff027819 */ /* 0x000fc800000006ff */
[----:B------:R-:W0:Y:S01]  /*1670*/  SYNCS.PHASECHK.TRANS64.TRYWAIT P1, [UR57+0x2a800], R2 ;  /* 0x02a80002ff0075a7 */ /* 0x000e220008020179 */
[----:B--2---:R-:W-:-:S04]  /*1680*/  LOP3.LUT R0, R20, 0x1, RZ, 0xfc, !PT ;  /* 0x0000000114007812 */ /* 0x004fc800078efcff */
[----:B------:R-:W-:Y:S01]  /*1690*/  ISETP.NE.AND P0, PT, R0, 0x3, PT ;  /* 0x000000030000780c */ /* 0x000fe20003f05270 */
[----:B0-----:R-:W-:-:S12]  /*16a0*/  @!P1 BRA `(.L_x_916) ;  /* 0x00000124007c9947 */ /* 0x001fd80003800000 */
.L_x_1079:
[----:B------:R-:W-:Y:S05]  /*16b0*/  @!P0 BRA `(.L_x_917) ;  /* 0x0000000000048947 */ /* 0x000fea0003800000 */
[----:B------:R-:W-:Y:S01]  /*16c0*/  BPT.TRAP 0x1 ;  /* 0x000000040000795c */ /* 0x000fe20000300000 */
.L_x_917:
[----:B------:R1:W2:Y:S01]  /*16d0*/  SYNCS.PHASECHK.TRANS64.TRYWAIT P2, [UR57+0x2a830], R2 ;  /* 0x02a83002ff0075a7 */ /* 0x0002a20008040179 */
[----:B------:R-:W-:Y:S05]  /*16e0*/  @!P0 BRA `(.L_x_918) ;  /* 0x0000000000048947 */ /* 0x000fea0003800000 */
[----:B------:R-:W-:Y:S01]  /*16f0*/  BPT.TRAP 0x1 ;  /* 0x000000040000795c */ /* 0x000fe20000300000 */
.L_x_918:
[----:B------:R-:W3:Y:S01]  /*1700*/  S2R R0, SR_TID.X ;  /* 0x0000000000007919 */ /* 0x000ee20000002100 */
[----:B------:R-:W-:-:S05]  /*1710*/  IMAD.U32 R4, RZ, RZ, UR36 ;  /* 0x00000024ff047e24 */ /* 0x000fca000f8e00ff */
[----:B------:R-:W-:Y:S02]  /*1720*/  LOP3.LUT R4, R4, 0x10000, RZ, 0xfc, !PT ;  /* 0x0001000004047812 */ /* 0x000fe400078efcff */
[----:B---3--:R-:W-:-:S04]  /*1730*/  LOP3.LUT R0, R0, 0x7f, RZ, 0xc0, !PT ;  /* 0x0000007f00007812 */ /* 0x008fc800078ec0ff */
[----:B------:R-:W-:Y:S01]  /*1740*/  ISETP.NE.AND P1, PT, R0, RZ, PT ;  /* 0x000000ff0000720c */ /* 0x000fe20003f25270 */
[----:B--2---:R-:W-:-:S12]  /*1750*/  @P2 BRA `(.L_x_919) ;  /* 0x0000000000082947 */ /* 0x004fd80003800000 */
[----:B------:R-:W2:Y:S02]  /*1760*/  SYNCS.PHASECHK.TRANS64.TRYWAIT P2, [UR57+0x2a830], R2 ;  /* 0x02a83002ff0075a7 */ /* 0x000ea40008040179 */
[----:B--2---:R-:W-:Y:S05]  /*1770*/  @!P2 BRA `(.L_x_920) ;  /* 0x000001240060a947 */ /* 0x004fea0003800000 */
.L_x_919:
[----:B------:R-:W-:Y:S05]  /*1780*/  WARPSYNC.ALL ;  /* 0x0000000000007948 */ /* 0x000fea0003800000 */
[----:B------:R-:W-:Y:S01]  /*1790*/  IMAD.MOV.U32 R5, RZ, RZ, 0x40000040 ;  /* 0x40000040ff057424 */ /* 0x000fe200078e00ff */
[----:B------:R-:W-:Y:S01]  /*17a0*/  UIADD3 UR4, UR57, 0x18400, URZ ;  /* 0x0001840039047890 */ /* 0x000fe2000fffe03f */
[----:B------:R-:W-:Y:S01]  /*17b0*/  R2UR UR8, R4 ;  /* 0x00000000040872ca */ /* 0x000fe200000e0000 */
[----:B------:R-:W-:Y:S02]  /*17c0*/  WARPGROUP.ARRIVE ;  /* 0x00000000000079c5 */ /* 0x000fe40000000000 */
[----:B------:R-:W-:Y:S01]  /*17d0*/  R2UR UR9, R5 ;  /* 0x00000000050972ca */ /* 0x000fe200000e0000 */
[----:B------:R-:W-:Y:S01]  /*17e0*/  USHF.R.U32.HI UR4, URZ, 0x4, UR4 ;  /* 0x000000043f047899 */ /* 0x000fe20008011604 */
[----:B------:R-:W2:Y:S01]  /*17f0*/  LDC R14, c[0x0][0x448] ;  /* 0x00011200ff0e7b82 */ /* 0x000ea20000000800 */
[----:B------:R-:W-:Y:S01]  /*1800*/  UMOV UR11, 0x40000040 ;  /* 0x40000040000b7882 */ /* 0x000fe20000000000 */
[----:B------:R-:W-:Y:S01]  /*1810*/  UMOV UR13, 0x40000040 ;  /* 0x40000040000d7882 */ /* 0x000fe20000000000 */
[----:B------:R-:W-:Y:S01]  /*1820*/  ULOP3.LUT UR4, UR4, 0x3fff, URZ, 0xc0, !UPT ;  /* 0x00003fff04047892 */ /* 0x000fe2000f8ec03f */
[----:B------:R-:W-:Y:S01]  /*1830*/  LOP3.LUT R75, R75, 0xffffff80, RZ, 0xc0, !PT ;  /* 0xffffff804b4b7812 */ /* 0x000fe200078ec0ff */
[----:B------:R-:W-:Y:S01]  /*1840*/  UMOV UR15, 0x40000040 ;  /* 0x40000040000f7882 */ /* 0x000fe20000000000 */
[----:B------:R-:W-:Y:S01]  /*1850*/  UMOV UR17, 0x40000040 ;  /* 0x4000004000117882 */ /* 0x000fe20000000000 */
[----:B------:R-:W-:Y:S01]  /*1860*/  ULOP3.LUT UR58, UR4, 0x10000, URZ, 0xfc, !UPT ;  /* 0x00010000043a7892 */ /* 0x000fe2000f8efc3f */
[----:B0-----:R-:W-:Y:S01]  /*1870*/  LEA.HI R3, R76, R76, RZ, 0x1 ;  /* 0x0000004c4c037211 */ /* 0x001fe200078f08ff */
[----:B------:R-:W-:Y:S01]  /*1880*/  UMOV UR19, 0x40000040 ;  /* 0x4000004000137882 */ /* 0x000fe20000000000 */
[----:B------:R-:W-:Y:S01]  /*1890*/  R2UR UR4, R4 ;  /* 0x00000000040472ca */ /* 0x000fe200000e0000 */
[----:B------:R-:W-:Y:S01]  /*18a0*/  UIADD3 UR14, UR58, 0x4, URZ ;  /* 0x000000043a0e7890 */ /* 0x000fe2000fffe03f */
[----:B------:R-:W-:Y:S01]  /*18b0*/  IMAD.IADD R75, R72, 0x1, -R75 ;  /* 0x00000001484b7824 */ /* 0x000fe200078e0a4b */
[----:B------:R-:W-:Y:S01]  /*18c0*/  UIADD3 UR18, UR58, 0x6, URZ ;  /* 0x000000063a127890 */ /* 0x000fe2000fffe03f */
[----:B------:R-:W-:Y:S01]  /*18d0*/  LEA.HI R73, R73, R72, RZ, 0x2 ;  /* 0x0000004849497211 */ /* 0x000fe200078f10ff */
[----:B------:R-:W-:Y:S01]  /*18e0*/  UMOV UR10, UR58 ;  /* 0x0000003a000a7c82 */ /* 0x000fe20008000000 */
[----:B------:R-:W-:Y:S01]  /*18f0*/  UIADD3 UR22, UR58, 0x300, URZ ;  /* 0x000003003a167890 */ /* 0x000fe2000fffe03f */
[----:B------:R-:W-:Y:S01]  /*1900*/  HGMMA.64x96x16.F32.BF16 R24, gdesc[UR8], RZ, !UPT, gsb0 ;  /* 0x01600000081879f0 */ /* 0x000fe2000c0018ff */
[----:B------:R-:W-:Y:S01]  /*1910*/  UIADD3 UR10, UR58, 0x2, URZ ;  /* 0x000000023a0a7890 */ /* 0x000fe2000fffe03f */
[----:B-1----:R-:W-:Y:S01]  /*1920*/  SHF.R.S32.HI R2, RZ, 0x1f, R75 ;  /* 0x0000001fff027819 */ /* 0x002fe2000001144b */
[----:B------:R-:W-:Y:S01]  /*1930*/  UMOV UR9, 0x40000040 ;  /* 0x4000004000097882 */ /* 0x000fe20000000000 */
[----:B------:R-:W-:Y:S01]  /*1940*/  UMOV UR11, 0x40000040 ;  /* 0x40000040000b7882 */ /* 0x000fe20000000000 */
[----:B------:R-:W-:Y:S01]  /*1950*/  UMOV UR21, 0x40000040 ;  /* 0x4000004000157882 */ /* 0x000fe20000000000 */
[----:B------:R-:W-:Y:S01]  /*1960*/  UIADD3 UR8, UR4, 0x2, URZ ;  /* 0x0000000204087890 */ /* 0x000fe2000fffe03f */
[----:B--2---:R-:W-:Y:S01]  /*1970*/  ISETP.NE.AND P2, PT, R14, 0x1, PT ;  /* 0x000000010e00780c */ /* 0x004fe20003f45270 */
[----:B------:R-:W-:Y:S01]  /*1980*/  UIADD3 UR12, UR4, 0x4, URZ ;  /* 0x00000004040c7890 */ /* 0x000fe2000fffe03f */
[----:B------:R-:W-:Y:S01]  /*1990*/  LOP3.LUT R15, R3, 0x3fffffe, RZ, 0xc0, !PT ;  /* 0x03fffffe030f7812 */ /* 0x000fe200078ec0ff */
[----:B------:R-:W-:Y:S01]  /*19a0*/  UIADD3 UR16, UR4, 0x6, URZ ;  /* 0x0000000604107890 */ /* 0x000fe2000fffe03f */
[----:B------:R-:W-:Y:S01]  /*19b0*/  LOP3.LUT R73, R73, 0xfffffffc, RZ, 0xc0, !PT ;  /* 0xfffffffc49497812 */ /* 0x000fe200078ec0ff */
[----:B------:R-:W-:Y:S01]  /*19c0*/  UIADD3 UR20, UR4, 0x400, URZ ;  /* 0x0000040004147890 */ /* 0x000fe2000fffe03f */
[----:B------:R-:W-:Y:S01]  /*19d0*/  LEA.HI R3, R2, R75, RZ, 0x5 ;  /* 0x0000004b02037211 */ /* 0x000fe200078f28ff */
[----:B------:R-:W-:Y:S01]  /*19e0*/  UMOV UR23, 0x40000040 ;  /* 0x4000004000177882 */ /* 0x000fe20000000000 */
[----:B------:R-:W-:Y:S01]  /*19f0*/  UIADD3 UR24, UR4, 0x402, URZ ;  /* 0x0000040204187890 */ /* 0x000fe2000fffe03f */
[----:B------:R-:W-:Y:S01]  /*1a00*/  IMAD.IADD R73, R72, 0x1, -R73 ;  /* 0x0000000148497824 */ /* 0x000fe200078e0a49 */
[----:B------:R-:W-:Y:S01]  /*1a10*/  UIADD3 UR26, UR58, 0x302, URZ ;  /* 0x000003023a1a7890 */ /* 0x000fe2000fffe03f */
[----:B------:R-:W-:Y:S01]  /*1a20*/  SHF.R.S32.HI R3, RZ, 0x5, R3 ;  /* 0x00000005ff037819 */ /* 0x000fe20000011403 */
[----:B------:R-:W-:Y:S01]  /*1a30*/  UMOV UR25, 0x40000040 ;  /* 0x4000004000197882 */ /* 0x000fe20000000000 */
[----:B------:R-:W-:Y:S01]  /*1a40*/  UMOV UR27, 0x40000040 ;  /* 0x40000040001b7882 */ /* 0x000fe20000000000 */
[----:B------:R-:W-:Y:S01]  /*1a50*/  UIADD3 UR28, UR4, 0x404, URZ ;  /* 0x00000404041c7890 */ /* 0x000fe2000fffe03f */
[----:B------:R-:W-:Y:S01]  /*1a60*/  LEA.HI R8, R73, R73, RZ, 0x1 ;  /* 0x0000004949087211 */ /* 0x000fe200078f08ff */
[----:B------:R-:W-:Y:S01]  /*1a70*/  UIADD3 UR30, UR58, 0x304, URZ ;  /* 0x000003043a1e7890 */ /* 0x000fe2000fffe03f */
[----:B------:R-:W-:Y:S01]  /*1a80*/  IMAD R3, R3, 0x10, R22 ;  /* 0x0000001003037824 */ /* 0x000fe200078e0216 */
[----:B------:R-:W-:Y:S01]  /*1a90*/  UMOV UR29, 0x40000040 ;  /* 0x40000040001d7882 */ /* 0x000fe20000000000 */
[----:B------:R-:W-:Y:S01]  /*1aa0*/  UMOV UR31, 0x40000040 ;  /* 0x40000040001f7882 */ /* 0x000fe20000000000 */
[----:B------:R-:W-:Y:S01]  /*1ab0*/  UIADD3 UR32, UR4, 0x406, URZ ;  /* 0x0000040604207890 */ /* 0x000fe2000fffe03f */
[----:B------:R-:W-:Y:S01]  /*1ac0*/  LOP3.LUT R8, R8, 0x1ffffffe, RZ, 0xc0, !PT ;  /* 0x1ffffffe08087812 */ /* 0x000fe200078ec0ff */
[----:B------:R-:W-:Y:S01]  /*1ad0*/  UIADD3 UR34, UR58, 0x306, URZ ;  /* 0x000003063a227890 */ /* 0x000fe2000fffe03f */
[----:B------:R-:W-:Y:S01]  /*1ae0*/  IMAD.IADD R15, R76, 0x1, -R15 ;  /* 0x000000014c0f7824 */ /* 0x000fe200078e0a0f */
[----:B------:R-:W-:Y:S01]  /*1af0*/  UMOV UR33, 0x40000040 ;  /* 0x4000004000217882 */ /* 0x000fe20000000000 */
[----:B------:R-:W-:Y:S01]  /*1b00*/  UMOV UR35, 0x40000040 ;  /* 0x4000004000237882 */ /* 0x000fe20000000000 */
[----:B------:R-:W-:Y:S01]  /*1b10*/  UIADD3 UR36, UR4, 0x800, URZ ;  /* 0x0000080004247890 */ /* 0x000fe2000fffe03f */
[----:B------:R-:W-:Y:S01]  /*1b20*/  IMAD.IADD R8, R73, 0x1, -R8 ;  /* 0x0000000149087824 */ /* 0x000fe200078e0a08 */
[----:B------:R-:W-:Y:S01]  /*1b30*/  UIADD3 UR38, UR58, 0x600, URZ ;  /* 0x000006003a267890 */ /* 0x000fe2000fffe03f */
[----:B------:R-:W-:Y:S01]  /*1b40*/  UMOV UR37, 0x40000040 ;  /* 0x4000004000257882 */ /* 0x000fe20000000000 */
[----:B------:R-:W-:Y:S01]  /*1b50*/  UMOV UR39, 0x40000040 ;  /* 0x4000004000277882 */ /* 0x000fe20000000000 */
[----:B------:R-:W-:-:S02]  /*1b60*/  UIADD3 UR40, UR4, 0x802, URZ ;  /* 0x0000080204287890 */ /* 0x000fc4000fffe03f */
[----:B------:R-:W-:Y:S01]  /*1b70*/  UIADD3 UR42, UR58, 0x602, URZ ;  /* 0x000006023a2a7890 */ /* 0x000fe2000fffe03f */
[----:B------:R-:W-:Y:S01]  /*1b80*/  UMOV UR41, 0x40000040 ;  /* 0x4000004000297882 */ /* 0x000fe20000000000 */
[----:B------:R-:W-:Y:S01]  /*1b90*/  UMOV UR43, 0x40000040 ;  /* 0x40000040002b7882 */ /* 0x000fe20000000000 */
[----:B------:R-:W-:Y:S02]  /*1ba0*/  UIADD3 UR44, UR4, 0x804, URZ ;  /* 0x00000804042c7890 */ /* 0x000fe4000fffe03f */
[----:B------:R-:W-:Y:S01]  /*1bb0*/  UIADD3 UR46, UR58, 0x604, URZ ;  /* 0x000006043a2e7890 */ /* 0x000fe2000fffe03f */
[----:B------:R-:W-:Y:S01]  /*1bc0*/  UMOV UR45, 0x40000040 ;  /* 0x40000040002d7882 */ /* 0x000fe20000000000 */
[----:B------:R-:W-:Y:S01]  /*1bd0*/  UMOV UR47, 0x40000040 ;  /* 0x40000040002f7882 */ /* 0x000fe20000000000 */
[----:B------:R-:W-:Y:S02]  /*1be0*/  UIADD3 UR48, UR4, 0x806, URZ ;  /* 0x0000080604307890 */ /* 0x000fe4000fffe03f */
[----:B------:R-:W-:Y:S01]  /*1bf0*/  UIADD3 UR50, UR58, 0x606, URZ ;  /* 0x000006063a327890 */ /* 0x000fe2000fffe03f */
[----:B------:R-:W-:Y:S01]  /*1c00*/  UMOV UR49, 0x40000040 ;  /* 0x4000004000317882 */ /* 0x000fe20000000000 */
[----:B------:R-:W-:Y:S01]  /*1c10*/  UMOV UR51, 0x40000040 ;  /* 0x4000004000337882 */ /* 0x000fe20000000000 */
[----:B------:R-:W-:Y:S01]  /*1c20*/  ULDC UR4, c[0x0][0x9d8] ;  /* 0x0002760000047ab9 */ /* 0x000fe20000000800 */
[----:B------:R-:W-:Y:S01]  /*1c30*/  ULDC UR60, c[0x0][0x288] ;  /* 0x0000a200003c7ab9 */ /* 0x000fe20000000800 */
[----:B------:R-:W-:-:S02]  /*1c40*/  ULDC UR61, c[0x0][0x9dc] ;  /* 0x00027700003d7ab9 */ /* 0x000fc40000000800 */
[----:B------:R-:W-:Y:S01]  /*1c50*/  ULOP3.LUT UR61, URZ, UR61, URZ, 0x33, !UPT ;  /* 0x0000003d3f3d7292 */ /* 0x000fe2000f8e333f */
[----:B------:R-:W-:Y:S02]  /*1c60*/  WARPGROUP.DEPBAR.LE gsb0, 0x0 ;  /* 0x00008000000079c5 */ /* 0x000fe40000010000 */
[----:B------:R-:W-:-:S06]  /*1c70*/  WARPGROUP.ARRIVE ;  /* 0x00000000000079c5 */ /* 0x000fcc0000000000 */
[----:B------:R-:W-:Y:S03]  /*1c80*/  HGMMA.64x96x16.F32.BF16 R24, gdesc[UR8], R24, gsb0 ;  /* 0x01600000081879f0 */ /* 0x000fe60008001818 */
        /* <DEDUP_REMOVED lines=31> */
[----:B------:R-:W-:Y:S01]  /*1e80*/  FMUL.FTZ R0, R26, UR4 ;  /* 0x000000041a007c20 */ /* 0x000fe20008410000 */
[----:B------:R-:W-:Y:S01]  /*1e90*/  LEA.HI R26, R2, R75, RZ, 0x2 ;  /* 0x0000004b021a7211 */ /* 0x000fe200078f10ff */
[----:B------:R-:W-:Y:S01]  /*1ea0*/  FMUL.FTZ R6, R27, UR4 ;  /* 0x000000041b067c20 */ /* 0x000fe20008410000 */
[----:B------:R-:W-:Y:S01]  /*1eb0*/  FMUL.FTZ R29, R29, UR4 ;  /* 0x000000041d1d7c20 */ /* 0x000fe20008410000 */
[----:B------:R-:W0:Y:S01]  /*1ec0*/  @P2 LDC R27, c[0x0][0x44c] ;  /* 0x00011300ff1b2b82 */ /* 0x000e220000000800 */
[--C-:B------:R-:W-:Y:S01]  /*1ed0*/  SHF.R.S32.HI R2, RZ, 0x2, R26.reuse ;  /* 0x00000002ff027819 */ /* 0x100fe2000001141a */
[----:B------:R-:W-:Y:S01]  /*1ee0*/  FMUL.FTZ R28, R28, UR4 ;  /* 0x000000041c1c7c20 */ /* 0x000fe20008410000 */
[----:B------:R-:W-:Y:S01]  /*1ef0*/  SHF.R.S32.HI R9, RZ, 0x1f, R26 ;  /* 0x0000001fff097819 */ /* 0x000fe2000001141a */
[----:B------:R1:W2:Y:S01]  /*1f00*/  MUFU.TANH R79, R29 ;  /* 0x0000001d004f7308 */ /* 0x0002a20000002400 */
[----:B------:R-:W-:Y:S01]  /*1f10*/  FMUL.FTZ R25, R25, UR4 ;  /* 0x0000000419197c20 */ /* 0x000fe20008410000 */
[----:B------:R-:W-:Y:S01]  /*1f20*/  FMUL.FTZ R11, R24, UR4 ;  /* 0x00000004180b7c20 */ /* 0x000fe20008410000 */
[-C--:B------:R-:W-:Y:S01]  /*1f30*/  LEA.HI R9, R9, R2.reuse, RZ, 0x3 ;  /* 0x0000000209097211 */ /* 0x080fe200078f18ff */
[----:B------:R-:W-:Y:S01]  /*1f40*/  FMUL.FTZ R7, R30, UR4 ;  /* 0x000000041e077c20 */ /* 0x000fe20008410000 */
[----:B------:R-:W-:Y:S01]  /*1f50*/  FMUL.FTZ R10, R31, UR4 ;  /* 0x000000041f0a7c20 */ /* 0x000fe20008410000 */
[----:B------:R-:W-:Y:S01]  /*1f60*/  FMUL.FTZ R32, R32, UR4 ;  /* 0x0000000420207c20 */ /* 0x000fe20008410000 */
[----:B------:R-:W-:Y:S01]  /*1f70*/  LOP3.LUT R9, R9, 0xfffffff8, RZ, 0xc0, !PT ;  /* 0xfffffff809097812 */ /* 0x000fe200078ec0ff */
[----:B------:R3:W4:Y:S01]  /*1f80*/  MUFU.TANH R78, R28 ;  /* 0x0000001c004e7308 */ /* 0x0007220000002400 */
[----:B-1----:R-:W1:Y:S01]  /*1f90*/  @P2 LDC R29, c[0x0][0x450] ;  /* 0x00011400ff1d2b82 */ /* 0x002e620000000800 */
[----:B------:R-:W-:Y:S01]  /*1fa0*/  FMUL.FTZ R33, R33, UR4 ;  /* 0x0000000421217c20 */ /* 0x000fe20008410000 */
[----:B------:R-:W-:Y:S01]  /*1fb0*/  IADD3 R2, R3, R2, -R9 ;  /* 0x0000000203027210 */ /* 0x000fe20007ffe809 */
[----:B------:R-:W-:-:S02]  /*1fc0*/  IMAD.U32 R9, RZ, RZ, UR57 ;  /* 0x00000039ff097e24 */ /* 0x000fc4000f8e00ff */
[----:B------:R-:W-:Y:S01]  /*1fd0*/  FMUL.FTZ R12, R34, UR4 ;  /* 0x00000004220c7c20 */ /* 0x000fe20008410000 */
[----:B------:R-:W-:Y:S01]  /*1fe0*/  FMUL.FTZ R13, R35, UR4 ;  /* 0x00000004230d7c20 */ /* 0x000fe20008410000 */
[----:B------:R-:W-:Y:S01]  /*1ff0*/  FMUL.FTZ R36, R36, UR4 ;  /* 0x0000000424247c20 */ /* 0x000fe20008410000 */
[----:B------:R-:W-:Y:S01]  /*2000*/  IMAD R15, R15, 0x40, R2 ;  /* 0x000000400f0f7824 */ /* 0x000fe200078e0202 */
[----:B---3--:R-:W-:Y:S01]  /*2010*/  LOP3.LUT R28, R26, 0x7ffffffc, RZ, 0xc0, !PT ;  /* 0x7ffffffc1a1c7812 */ /* 0x008fe200078ec0ff */
[----:B------:R-:W-:Y:S01]  /*2020*/  @!P1 VIADD R9, R9, 0x2a840 ;  /* 0x0002a84009099836 */ /* 0x000fe20000000000 */
[----:B------:R3:W0:Y:S01]  /*2030*/  MUFU.TANH R77, R25 ;  /* 0x00000019004d7308 */ /* 0x0006220000002400 */
[----:B------:R-:W-:Y:S02]  /*2040*/  IMAD R8, R8, 0x8, R15 ;  /* 0x0000000808087824 */ /* 0x000fe400078e020f */
[----:B------:R-:W-:Y:S01]  /*2050*/  FMUL.FTZ R37, R37, UR4 ;  /* 0x0000000425257c20 */ /* 0x000fe20008410000 */
[----:B------:R-:W-:Y:S01]  /*2060*/  FMUL.FTZ R20, R38, UR4 ;  /* 0x0000000426147c20 */ /* 0x000fe20008410000 */
[----:B------:R-:W-:Y:S01]  /*2070*/  @!P1 PRMT R26, RZ, 0x654, R9 ;  /* 0x00000654ff1a9816 */ /* 0x000fe20000000009 */
[----:B0-----:R-:W-:-:S04]  /*2080*/  @P2 IMAD.HI.U32 R2, R8, R27, RZ ;  /* 0x0000001b08022227 */ /* 0x001fc800078e00ff */
[----:B------:R-:W-:Y:S01]  /*2090*/  FMUL.FTZ R21, R39, UR4 ;  /* 0x0000000427157c20 */ /* 0x000fe20008410000 */
[----:B------:R-:W-:Y:S01]  /*20a0*/  FMUL.FTZ R40, R40, UR4 ;  /* 0x0000000428287c20 */ /* 0x000fe20008410000 */
[----:B------:R-:W-:Y:S01]  /*20b0*/  FMUL.FTZ R41, R41, UR4 ;  /* 0x0000000429297c20 */ /* 0x000fe20008410000 */
[----:B------:R-:W-:Y:S02]  /*20c0*/  IMAD.MOV.U32 R27, RZ, RZ, R8 ;  /* 0x000000ffff1b7224 */ /* 0x000fe400078e0008 */
[----:B------:R-:W-:Y:S01]  /*20d0*/  FMUL.FTZ R24, R42, UR4 ;  /* 0x000000042a187c20 */ /* 0x000fe20008410000 */
[----:B------:R-:W-:Y:S02]  /*20e0*/  IMAD.IADD R9, R75, 0x1, -R28 ;  /* 0x000000014b097824 */ /* 0x000fe400078e0a1c */
[----:B---3--:R-:W-:Y:S01]  /*20f0*/  FMUL.FTZ R25, R43, UR4 ;  /* 0x000000042b197c20 */ /* 0x008fe20008410000 */
[----:B------:R-:W-:Y:S01]  /*2100*/  FMUL.FTZ R44, R44, UR4 ;  /* 0x000000042c2c7c20 */ /* 0x000fe20008410000 */
[----:B-1----:R-:W-:Y:S01]  /*2110*/  @P2 SHF.R.U32.HI R27, RZ, R29, R2 ;  /* 0x0000001dff1b2219 */ /* 0x002fe20000011602 */
[----:B------:R-:W-:Y:S01]  /*2120*/  IMAD.MOV.U32 R29, RZ, RZ, -0x60 ;  /* 0xffffffa0ff1d7424 */ /* 0x000fe200078e00ff */
[----:B------:R-:W0:Y:S01]  /*2130*/  LDC.64 R2, c[0x0][0x9e0] ;  /* 0x00027800ff027b82 */ /* 0x000e220000000a00 */
[----:B------:R-:W-:Y:S01]  /*2140*/  FMUL.FTZ R45, R45, UR4 ;  /* 0x000000042d2d7c20 */ /* 0x000fe20008410000 */
[----:B------:R-:W-:Y:S01]  /*2150*/  FMUL.FTZ R46, R46, UR4 ;  /* 0x000000042e2e7c20 */ /* 0x000fe20008410000 */
[----:B------:R-:W1:Y:S01]  /*2160*/  SHFL.IDX PT, R76, R27, RZ, 0x1c1f ;  /* 0x001c1fff1b4c7589 */ /* 0x000e6200000e0000 */
[----:B------:R-:W-:-:S02]  /*2170*/  IMAD R28, R74, R29, 0x61 ;  /* 0x000000614a1c7424 */ /* 0x000fc400078e021d */
[----:B------:R-:W-:Y:S01]  /*2180*/  FMUL.FTZ R48, R48, UR4 ;  /* 0x0000000430307c20 */ /* 0x000fe20008410000 */
        /* <DEDUP_REMOVED lines=24> */
[----:B------:R-:W-:Y:S01]  /*2310*/  IMAD R30, R9, -0x2, R28 ;  /* 0xfffffffe091e7824 */ /* 0x000fe200078e021c */
[----:B0-----:R-:W-:Y:S01]  /*2320*/  ISETP.GE.AND P2, PT, R3, 0x1, PT ;  /* 0x000000010300780c */ /* 0x001fe20003f46270 */
[----:B------:R0:W-:Y:S01]  /*2330*/  @!P1 SYNCS.ARRIVE.TRANS64.RED.A1T0 RZ, [R26+URZ], RZ ;  /* 0x000000ff1aff99a7 */ /* 0x0001e2000810043f */
[----:B------:R-:W3:Y:S01]  /*2340*/  MUFU.TANH R11, R11 ;  /* 0x0000000b000b7308 */ /* 0x000ee20000002400 */
[----:B------:R-:W-:Y:S01]  /*2350*/  VIADD R38, R28, 0xffffffff ;  /* 0xffffffff1c267836 */ /* 0x000fe20000000000 */
[C-C-:B------:R-:W-:Y:S01]  /*2360*/  IADD3 R29, R30.reuse, -UR60, R19.reuse ;  /* 0x8000003c1e1d7c10 */ /* 0x140fe2000fffe013 */
[----:B------:R-:W-:Y:S01]  /*2370*/  VIADD R72, R30, 0xffffffff ;  /* 0xffffffff1e487836 */ /* 0x000fe20000000000 */
[----:B------:R-:W-:Y:S01]  /*2380*/  P2R R161, PR, RZ, 0x4 ;  /* 0x00000004ffa17803 */ /* 0x000fe20000000000 */
[----:B0-----:R-:W-:-:S03]  /*2390*/  IMAD R26, R74, -0x60, R19 ;  /* 0xffffffa04a1a7824 */ /* 0x001fc600078e0213 */
[----:B------:R-:W0:Y:S01]  /*23a0*/  MUFU.TANH R0, R0 ;  /* 0x0000000000007308 */ /* 0x000e220000002400 */
[C---:B------:R-:W-:Y:S02]  /*23b0*/  IMAD.IADD R34, R29.reuse, 0x1, R2 ;  /* 0x000000011d227824 */ /* 0x040fe400078e0202 */
[----:B------:R-:W-:Y:S02]  /*23c0*/  VIADD R26, R26, 0x60 ;  /* 0x000000601a1a7836 */ /* 0x000fe40000000000 */
[----:B------:R-:W-:Y:S02]  /*23d0*/  VIADD R35, R29, UR61 ;  /* 0x0000003d1d237c36 */ /* 0x000fe40008000000 */
[----:B------:R-:W-:Y:S01]  /*23e0*/  IMAD R31, R9, -0x2, R26 ;  /* 0xfffffffe091f7824 */ /* 0x000fe200078e021a */
[----:B------:R-:W0:Y:S01]  /*23f0*/  MUFU.TANH R6, R6 ;  /* 0x0000000600067308 */ /* 0x000e220000002400 */
[----:B-1----:R-:W-:-:S03]  /*2400*/  IMAD.IADD R28, R35, 0x1, R76 ;  /* 0x00000001231c7824 */ /* 0x002fc600078e024c */
[----:B------:R-:W-:-:S04]  /*2410*/  VIADDMNMX R26, R76, R34, R31, PT ;  /* 0x000000224c1a7246 */ /* 0x000fc8000380011f */
[----:B------:R-:W1:Y:S08]  /*2420*/  MUFU.TANH R7, R7 ;  /* 0x0000000700077308 */ /* 0x000e700000002400 */
[----:B------:R-:W0:Y:S08]  /*2430*/  MUFU.TANH R10, R10 ;  /* 0x0000000a000a7308 */ /* 0x000e300000002400 */
        /* <DEDUP_REMOVED lines=15> */
[----:B------:R0:W0:Y:S08]  /*2530*/  MUFU.TANH R42, R47 ;  /* 0x0000002f002a7308 */ /* 0x0000300000002400 */
        /* <DEDUP_REMOVED lines=23> */
[----:B------:R-:W0:Y:S01]  /*26b0*/  MUFU.TANH R71, R71 ;  /* 0x0000004700477308 */ /* 0x000e220000002400 */
[----:B-1234-:R-:W-:Y:S05]  /*26c0*/  @!P2 BRA `(.L_x_921) ;  /* 0x00000000004ca947 */ /* 0x01efea0003800000 */
[----:B------:R-:W-:Y:S01]  /*26d0*/  IADD3 R29, R19, -UR60, R76 ;  /* 0x8000003c131d7c10 */ /* 0x000fe2000fffe04c */
[----:B------:R-:W-:Y:S03]  /*26e0*/  BSSY B0, `(.L_x_922) ;  /* 0x000000e000007945 */ /* 0x000fe60003800000 */
[----:B------:R-:W-:-:S13]  /*26f0*/  ISETP.GT.AND P2, PT, R29, -0x1, PT ;  /* 0xffffffff1d00780c */ /* 0x000fda0003f44270 */
[----:B------:R-:W-:Y:S05]  /*2700*/  @P2 BRA `(.L_x_923) ;  /* 0x00000000001c2947 */ /* 0x000fea0003800000 */
[----:B------:R-:W-:Y:S02]  /*2710*/  ISETP.NE.AND P2, PT, R3, 0x1, PT ;  /* 0x000000010300780c */ /* 0x000fe40003f45270 */
[----:B------:R-:W-:-:S11]  /*2720*/  LOP3.LUT R29, RZ, R29, RZ, 0x33, !PT ;  /* 0x0000001dff1d7212 */ /* 0x000fd600078e33ff */
[----:B------:R-:W1:Y:S02]  /*2730*/  @P2 LDC.64 R80, c[0x0][0x9e8] ;  /* 0x00027a00ff502b82 */ /* 0x000e640000000a00 */
[----:B-1----:R-:W-:-:S05]  /*2740*/  @P2 IMAD.HI.U32 R30, R29, R80, RZ ;  /* 0x000000501d1e2227 */ /* 0x002fca00078e00ff */
[----:B------:R-:W-:-:S04]  /*2750*/  @P2 SHF.R.U32.HI R29, RZ, R81, R30 ;  /* 0x00000051ff1d2219 */ /* 0x000fc8000001161e */
[----:B------:R-:W-:Y:S01]  /*2760*/  LOP3.LUT R29, RZ, R29, RZ, 0x33, !PT ;  /* 0x0000001dff1d7212 */ /* 0x000fe200078e33ff */
[----:B------:R-:W-:Y:S06]  /*2770*/  BRA `(.L_x_924) ;  /* 0x0000000000107947 */ /* 0x000fec0003800000 */
.L_x_923:
[----:B------:R-:W-:-:S13]  /*2780*/  ISETP.NE.AND P2, PT, R3, 0x1, PT ;  /* 0x000000010300780c */ /* 0x000fda0003f45270 */
[----:B------:R-:W1:Y:S02]  /*2790*/  @P2 LDC.64 R80, c[0x0][0x9e8] ;  /* 0x00027a00ff502b82 */ /* 0x000e640000000a00 */
[----:B-1----:R-:W-:-:S05]  /*27a0*/  @P2 IMAD.HI.U32 R30, R29, R80, RZ ;  /* 0x000000501d1e2227 */ /* 0x002fca00078e00ff */
[----:B------:R-:W-:-:S07]  /*27b0*/  @P2 SHF.R.U32.HI R29, RZ, R81, R30 ;  /* 0x00000051ff1d2219 */ /* 0x000fce000001161e */
.L_x_924:
[----:B------:R-:W-:Y:S05]  /*27c0*/  BSYNC B0 ;  /* 0x0000000000007941 */ /* 0x000fea0003800000 */
.L_x_922:
[----:B------:R-:W-:-:S05]  /*27d0*/  IMAD R29, R29, R3, R72 ;  /* 0x000000031d1d7224 */ /* 0x000fca00078e0248 */
[----:B------:R-:W-:Y:S02]  /*27e0*/  VIMNMX R28, R28, R29, !PT ;  /* 0x0000001d1c1c7248 */ /* 0x000fe40007fe0100 */
[----:B------:R-:W-:-:S07]  /*27f0*/  VIADDMNMX R26, R29, R3, R26, PT ;  /* 0x000000031d1a7246 */ /* 0x000fce000380011a */
.L_x_921:
[C---:B------:R-:W-:Y:S01]  /*2800*/  ISETP.GE.AND P2, PT, R38.reuse, 0x2, PT ;  /* 0x000000022600780c */ /* 0x040fe20003f46270 */
[----:B------:R-:W1:Y:S01]  /*2810*/  SHFL.IDX PT, R30, R27, 0x1, 0x1c1f ;  /* 0x003c1f001b1e7f89 */ /* 0x000e6200000e0000 */
[----:B------:R-:W-:Y:S02]  /*2820*/  ISETP.GE.AND P6, PT, R38, 0x9, PT ;  /* 0x000000092600780c */ /* 0x000fe40003fc6270 */
[----:B------:R-:W-:Y:S02]  /*2830*/  ISETP.GT.AND P3, PT, R28, 0x1, !P2 ;  /* 0x000000011c00780c */ /* 0x000fe40005764270 */
[----:B------:R-:W-:Y:S02]  /*2840*/  ISETP.GE.AND P4, PT, R38, 0xa, PT ;  /* 0x0000000a2600780c */ /* 0x000fe40003f86270 */
[----:B------:R-:W-:Y:S02]  /*2850*/  ISETP.LT.OR P3, PT, R26, 0x2, P3 ;  /* 0x000000021a00780c */ /* 0x000fe40001f61670 */
[----:B------:R-:W-:-:S02]  /*2860*/  P2R R76, PR, RZ, 0x10 ;  /* 0x00000010ff4c7803 */ /* 0x000fc40000000000 */
[----:B------:R-:W-:Y:S02]  /*2870*/  FSEL R77, R77, -INF , !P3 ;  /* 0xff8000004d4d7808 */ /* 0x000fe40005800000 */
[----:B------:R-:W-:-:S04]  /*2880*/  ISETP.GT.AND P3, PT, R28, 0x8, !P6 ;  /* 0x000000081c00780c */ /* 0x000fc80007764270 */
[----:B------:R-:W-:-:S04]  /*2890*/  ISETP.LT.OR P3, PT, R26, 0x9, P3 ;  /* 0x000000091a00780c */ /* 0x000fc80001f61670 */
[----:B------:R-:W-:Y:S02]  /*28a0*/  FSEL R39, R78, -INF , !P3 ;  /* 0xff8000004e277808 */ /* 0x000fe40005800000 */
[----:B------:R-:W-:Y:S02]  /*28b0*/  ISETP.GT.AND P3, PT, R28, 0x9, !P4 ;  /* 0x000000091c00780c */ /* 0x000fe40006764270 */
[----:B------:R-:W-:Y:S02]  /*28c0*/  ISETP.GE.AND P4, PT, R38, 0x11, PT ;  /* 0x000000112600780c */ /* 0x000fe40003f86270 */
[----:B------:R-:W-:Y:S02]  /*28d0*/  ISETP.LT.OR P3, PT, R26, 0xa, P3 ;  /* 0x0000000a1a00780c */ /* 0x000fe40001f61670 */
[----:B------:R-:W-:Y:S02]  /*28e0*/  P2R R78, PR, RZ, 0x10 ;  /* 0x00000010ff4e7803 */ /* 0x000fe40000000000 */
[----:B------:R-:W-:-:S02]  /*28f0*/  FSEL R79, R79, -INF , !P3 ;  /* 0xff8000004f4f7808 */ /* 0x000fc40005800000 */
[----:B------:R-:W-:Y:S02]  /*2900*/  ISETP.GT.AND P3, PT, R28, 0x10, !P4 ;  /* 0x000000101c00780c */ /* 0x000fe40006764270 */
[----:B------:R-:W-:Y:S02]  /*2910*/  ISETP.GE.AND P4, PT, R38, 0x12, PT ;  /* 0x000000122600780c */ /* 0x000fe40003f86270 */
[----:B------:R-:W-:Y:S02]  /*2920*/  ISETP.LT.OR P3, PT, R26, 0x11, P3 ;  /* 0x000000111a00780c */ /* 0x000fe40001f61670 */
[----:B------:R-:W-:Y:S02]  /*2930*/  P2R R80, PR, RZ, 0x10 ;  /* 0x00000010ff507803 */ /* 0x000fe40000000000 */
[----:B0-----:R-:W-:Y:S02]  /*2940*/  FSEL R43, R32, -INF , !P3 ;  /* 0xff800000202b7808 */ /* 0x001fe40005800000 */
[----:B------:R-:W-:-:S02]  /*2950*/  ISETP.GT.AND P3, PT, R28, 0x11, !P4 ;  /* 0x000000111c00780c */ /* 0x000fc40006764270 */
[----:B------:R-:W-:Y:S02]  /*2960*/  ISETP.GE.AND P4, PT, R38, 0x19, PT ;  /* 0x000000192600780c */ /* 0x000fe40003f86270 */
[----:B------:R-:W-:Y:S02]  /*2970*/  ISETP.LT.OR P3, PT, R26, 0x12, P3 ;  /* 0x000000121a00780c */ /* 0x000fe40001f61670 */
[----:B------:R-:W-:Y:S02]  /*2980*/  P2R R82, PR, RZ, 0x10 ;  /* 0x00000010ff527803 */ /* 0x000fe40000000000 */
[----:B------:R-:W-:Y:S02]  /*2990*/  FSEL R33, R33, -INF , !P3 ;  /* 0xff80000021217808 */ /* 0x000fe40005800000 */
[----:B------:R-:W-:Y:S02]  /*29a0*/  ISETP.GT.AND P3, PT, R28, 0x18, !P4 ;  /* 0x000000181c00780c */ /* 0x000fe40006764270 */
[----:B------:R-:W-:-:S02]  /*29b0*/  ISETP.GE.AND P4, PT, R38, 0x1a, PT ;  /* 0x0000001a2600780c */ /* 0x000fc40003f86270 */
[----:B------:R-:W-:Y:S02]  /*29c0*/  ISETP.LT.OR P3, PT, R26, 0x19, P3 ;  /* 0x000000191a00780c */ /* 0x000fe40001f61670 */
[----:B------:R-:W-:Y:S02]  /*29d0*/  P2R R32, PR, RZ, 0x10 ;  /* 0x00000010ff207803 */ /* 0x000fe40000000000 */
[----:B------:R-:W-:Y:S02]  /*29e0*/  FSEL R47, R36, -INF , !P3 ;  /* 0xff800000242f7808 */ /* 0x000fe40005800000 */
[----:B------:R-:W-:Y:S02]  /*29f0*/  ISETP.GT.AND P3, PT, R28, 0x19, !P4 ;  /* 0x000000191c00780c */ /* 0x000fe40006764270 */
[----:B------:R-:W-:Y:S02]  /*2a00*/  ISETP.GE.AND P4, PT, R38, 0x21, PT ;  /* 0x000000212600780c */ /* 0x000fe40003f86270 */
[----:B------:R-:W-:-:S02]  /*2a10*/  ISETP.LT.OR P3, PT, R26, 0x1a, P3 ;  /* 0x0000001a1a00780c */ /* 0x000fc40001f61670 */
[----:B------:R-:W-:Y:S02]  /*2a20*/  P2R R36, PR, RZ, 0x10 ;  /* 0x00000010ff247803 */ /* 0x000fe40000000000 */
[----:B------:R-:W-:Y:S02]  /*2a30*/  FSEL R37, R37, -INF , !P3 ;  /* 0xff80000025257808 */ /* 0x000fe40005800000 */
[----:B------:R-:W-:Y:S02]  /*2a40*/  ISETP.GT.AND P3, PT, R28, 0x20, !P4 ;  /* 0x000000201c00780c */ /* 0x000fe40006764270 */
[----:B------:R-:W-:Y:S02]  /*2a50*/  ISETP.GE.AND P4, PT, R38, 0x22, PT ;  /* 0x000000222600780c */ /* 0x000fe40003f86270 */
[----:B------:R-:W-:-:S04]  /*2a60*/  ISETP.LT.OR P3, PT, R26, 0x21, P3 ;  /* 0x000000211a00780c */ /* 0x000fc80001f61670 */
[----:B------:R-:W-:Y:S02]  /*2a70*/  FSEL R67, R40, -INF , !P3 ;  /* 0xff80000028437808 */ /* 0x000fe40005800000 */
[----:B------:R-:W-:Y:S02]  /*2a80*/  ISETP.GT.AND P3, PT, R28, 0x21, !P4 ;  /* 0x000000211c00780c */ /* 0x000fe40006764270 */
[----:B------:R-:W-:Y:S02]  /*2a90*/  P2R R40, PR, RZ, 0x10 ;  /* 0x00000010ff287803 */ /* 0x000fe40000000000 */
[----:B------:R-:W-:Y:S02]  /*2aa0*/  ISETP.LT.OR P3, PT, R26, 0x22, P3 ;  /* 0x000000221a00780c */ /* 0x000fe40001f61670 */
[----:B------:R-:W-:Y:S02]  /*2ab0*/  ISETP.GE.AND P4, PT, R38, 0x29, PT ;  /* 0x000000292600780c */ /* 0x000fe40003f86270 */
[----:B------:R-:W-:-:S02]  /*2ac0*/  FSEL R41, R41, -INF , !P3 ;  /* 0xff80000029297808 */ /* 0x000fc40005800000 */
[----:B------:R-:W-:Y:S02]  /*2ad0*/  ISETP.GT.AND P3, PT, R28, 0x28, !P4 ;  /* 0x000000281c00780c */ /* 0x000fe40006764270 */
[----:B------:R-:W-:Y:S02]  /*2ae0*/  P2R R84, PR, RZ, 0x10 ;  /* 0x00000010ff547803 */ /* 0x000fe40000000000 */
[----:B------:R-:W-:Y:S02]  /*2af0*/  ISETP.LT.OR P3, PT, R26, 0x29, P3 ;  /* 0x000000291a00780c */ /* 0x000fe40001f61670 */
[----:B------:R-:W-:Y:S02]  /*2b00*/  ISETP.GE.AND P4, PT, R38, 0x2a, PT ;  /* 0x0000002a2600780c */ /* 0x000fe40003f86270 */
[----:B------:R-:W-:Y:S02]  /*2b10*/  FSEL R73, R44, -INF , !P3 ;  /* 0xff8000002c497808 */ /* 0x000fe40005800000 */
[----:B------:R-:W-:-:S02]  /*2b20*/  ISETP.GT.AND P3, PT, R28, 0x29, !P4 ;  /* 0x000000291c00780c */ /* 0x000fc40006764270 */
[----:B------:R-:W-:Y:S02]  /*2b30*/  P2R R44, PR, RZ, 0x10 ;  /* 0x00000010ff2c7803 */ /* 0x000fe40000000000 */
[----:B------:R-:W-:Y:S02]  /*2b40*/  ISETP.LT.OR P3, PT, R26, 0x2a, P3 ;  /* 0x0000002a1a00780c */ /* 0x000fe40001f61670 */
[----:B------:R-:W-:Y:S02]  /*2b50*/  ISETP.GE.AND P4, PT, R38, 0x31, PT ;  /* 0x000000312600780c */ /* 0x000fe40003f86270 */
[----:B------:R-:W-:Y:S02]  /*2b60*/  FSEL R45, R45, -INF , !P3 ;  /* 0xff8000002d2d7808 */ /* 0x000fe40005800000 */
[----:B------:R-:W-:Y:S02]  /*2b70*/  ISETP.GT.AND P3, PT, R28, 0x30, !P4 ;  /* 0x000000301c00780c */ /* 0x000fe40006764270 */
[----:B------:R-:W-:-:S02]  /*2b80*/  P2R R86, PR, RZ, 0x10 ;  /* 0x00000010ff567803 */ /* 0x000fc40000000000 */
[----:B------:R-:W-:Y:S02]  /*2b90*/  ISETP.LT.OR P3, PT, R26, 0x31, P3 ;  /* 0x000000311a00780c */ /* 0x000fe40001f61670 */
[----:B------:R-:W-:Y:S02]  /*2ba0*/  ISETP.GE.AND P4, PT, R38, 0x32, PT ;  /* 0x000000322600780c */ /* 0x000fe40003f86270 */
[----:B------:R-:W-:Y:S02]  /*2bb0*/  FSEL R75, R48, -INF , !P3 ;  /* 0xff800000304b7808 */ /* 0x000fe40005800000 */
[----:B------:R-:W-:Y:S02]  /*2bc0*/  ISETP.GT.AND P3, PT, R28, 0x31, !P4 ;  /* 0x000000311c00780c */ /* 0x000fe40006764270 */
[----:B------:R-:W-:Y:S02]  /*2bd0*/  P2R R48, PR, RZ, 0x10 ;  /* 0x00000010ff307803 */ /* 0x000fe40000000000 */
[----:B------:R-:W-:-:S02]  /*2be0*/  ISETP.LT.OR P3, PT, R26, 0x32, P3 ;  /* 0x000000321a00780c */ /* 0x000fc40001f61670 */
[----:B------:R-:W-:Y:S02]  /*2bf0*/  ISETP.GE.AND P4, PT, R38, 0x39, PT ;  /* 0x000000392600780c */ /* 0x000fe40003f86270 */
[----:B------:R-:W-:Y:S02]  /*2c00*/  FSEL R49, R49, -INF , !P3 ;  /* 0xff80000031317808 */ /* 0x000fe40005800000 */
[----:B------:R-:W-:Y:S02]  /*2c10*/  ISETP.GT.AND P3, PT, R28, 0x38, !P4 ;  /* 0x000000381c00780c */ /* 0x000fe40006764270 */
[----:B------:R-:W-:Y:S02]  /*2c20*/  P2R R88, PR, RZ, 0x10 ;  /* 0x00000010ff587803 */ /* 0x000fe40000000000 */
[----:B------:R-:W-:Y:S02]  /*2c30*/  ISETP.LT.OR P3, PT, R26, 0x39, P3 ;  /* 0x000000391a00780c */ /* 0x000fe40001f61670 */
[----:B------:R-:W-:-:S02]  /*2c40*/  ISETP.GE.AND P4, PT, R38, 0x3a, PT ;  /* 0x0000003a2600780c */ /* 0x000fc40003f86270 */
        /* <DEDUP_REMOVED lines=33> */
[----:B------:R-:W-:-:S04]  /*2e60*/  ISETP.LT.OR P3, PT, R26, 0x52, P3 ;  /* 0x000000521a00780c */ /* 0x000fc80001f61670 */
[----:B------:R-:W-:Y:S02]  /*2e70*/  FSEL R65, R65, -INF , !P3 ;  /* 0xff80000041417808 */ /* 0x000fe40005800000 */
[----:B------:R-:W-:-:S04]  /*2e80*/  ISETP.GE.AND P3, PT, R38, 0x59, PT ;  /* 0x000000592600780c */ /* 0x000fc80003f66270 */
[----:B------:R-:W-:-:S04]  /*2e90*/  ISETP.GT.AND P4, PT, R28, 0x58, !P3 ;  /* 0x000000581c00780c */ /* 0x000fc80005f84270 */
[----:B------:R-:W-:-:S04]  /*2ea0*/  ISETP.LT.OR P4, PT, R26, 0x59, P4 ;  /* 0x000000591a00780c */ /* 0x000fc80002781670 */
[----:B------:R-:W-:Y:S02]  /*2eb0*/  FSEL R89, R68, -INF , !P4 ;  /* 0xff80000044597808 */ /* 0x000fe40006000000 */
[----:B------:R-:W-:-:S04]  /*2ec0*/  ISETP.GE.AND P4, PT, R38, 0x1, PT ;  /* 0x000000012600780c */ /* 0x000fc80003f86270 */
[----:B------:R-:W-:-:S04]  /*2ed0*/  ISETP.GT.AND P5, PT, R28, RZ, !P4 ;  /* 0x000000ff1c00720c */ /* 0x000fc800067a4270 */
[----:B------:R-:W-:-:S04]  /*2ee0*/  ISETP.LT.OR P5, PT, R26, 0x1, P5 ;  /* 0x000000011a00780c */ /* 0x000fc80002fa1670 */
[----:B------:R-:W-:Y:S02]  /*2ef0*/  FSEL R29, R11, -INF , !P5 ;  /* 0xff8000000b1d7808 */ /* 0x000fe40006800000 */
[----:B------:R-:W-:-:S04]  /*2f00*/  ISETP.GE.AND P5, PT, R38, 0x5a, PT ;  /* 0x0000005a2600780c */ /* 0x000fc80003fa6270 */
[----:B------:R-:W-:Y:S02]  /*2f10*/  P2R R68, PR, RZ, 0x20 ;  /* 0x00000020ff447803 */ /* 0x000fe40000000000 */
[----:B------:R-:W-:Y:S01]  /*2f20*/  ISETP.GT.AND P5, PT, R28, 0x59, !P5 ;  /* 0x000000591c00780c */ /* 0x000fe20006fa4270 */
[----:B-1----:R-:W-:-:S03]  /*2f30*/  IMAD.IADD R28, R35, 0x1, R30 ;  /* 0x00000001231c7824 */ /* 0x002fc600078e021e */
[----:B------:R-:W-:Y:S02]  /*2f40*/  ISETP.LT.OR P5, PT, R26, 0x5a, P5 ;  /* 0x0000005a1a00780c */ /* 0x000fe40002fa1670 */
[----:B------:R-:W-:Y:S02]  /*2f50*/  VIADDMNMX R26, R30, R34, R31, PT ;  /* 0x000000221e1a7246 */ /* 0x000fe4000380011f */
[----:B------:R-:W-:Y:S02]  /*2f60*/  FSEL R69, R69, -INF , !P5 ;  /* 0xff80000045457808 */ /* 0x000fe40006800000 */
[----:B------:R-:W-:-:S13]  /*2f70*/  ISETP.GE.AND P5, PT, R3, 0x1, PT ;  /* 0x000000010300780c */ /* 0x000fda0003fa6270 */
[----:B------:R-:W-:Y:S05]  /*2f80*/  @!P5 BRA `(.L_x_925) ;  /* 0x00000000004cd947 */ /* 0x000fea0003800000 */
[----:B------:R-:W-:Y:S01]  /*2f90*/  IADD3 R11, R19, -UR60, R30 ;  /* 0x8000003c130b7c10 */ /* 0x000fe2000fffe01e */
[----:B------:R-:W-:Y:S03]  /*2fa0*/  BSSY B0, `(.L_x_926) ;  /* 0x000000e000007945 */ /* 0x000fe60003800000 */
        /* <DEDUP_REMOVED lines=9> */
.L_x_927:
[----:B------:R-:W-:-:S13]  /*3040*/  ISETP.NE.AND P5, PT, R3, 0x1, PT ;  /* 0x000000010300780c */ /* 0x000fda0003fa5270 */
[----:B------:R-:W0:Y:S02]  /*3050*/  @P5 LDC.64 R30, c[0x0][0x9e8] ;  /* 0x00027a00ff1e5b82 */ /* 0x000e240000000a00 */
[----:B0-----:R-:W-:-:S05]  /*3060*/  @P5 IMAD.HI.U32 R30, R11, R30, RZ ;  /* 0x0000001e0b1e5227 */ /* 0x001fca00078e00ff */
[----:B------:R-:W-:-:S07]  /*3070*/  @P5 SHF.R.U32.HI R11, RZ, R31, R30 ;  /* 0x0000001fff0b5219 */ /* 0x000fce000001161e */
.L_x_928:
[----:B------:R-:W-:Y:S05]  /*3080*/  BSYNC B0 ;  /* 0x0000000000007941 */ /* 0x000fea0003800000 */
.L_x_926:
[----:B------:R-:W-:-:S05]  /*3090*/  IMAD R11, R11, R3, R72 ;  /* 0x000000030b0b7224 */ /* 0x000fca00078e0248 */
[----:B------:R-:W-:Y:S02]  /*30a0*/  VIMNMX R28, R28, R11, !PT ;  /* 0x0000000b1c1c7248 */ /* 0x000fe40007fe0100 */
[----:B------:R-:W-:-:S07]  /*30b0*/  VIADDMNMX R26, R11, R3, R26, PT ;  /* 0x000000030b1a7246 */ /* 0x000fce000380011a */
.L_x_925:
[C---:B------:R-:W-:Y:S01]  /*30c0*/  ISETP.GT.AND P2, PT, R28.reuse, 0x1, !P2 ;  /* 0x000000011c00780c */ /* 0x040fe20005744270 */
[----:B------:R-:W-:Y:S01]  /*30d0*/  ULDC UR4, c[0x0][0x988] ;  /* 0x0002620000047ab9 */ /* 0x000fe20000000800 */
[----:B------:R-:W-:Y:S02]  /*30e0*/  ISETP.GT.AND P6, PT, R28, 0x8, !P6 ;  /* 0x000000081c00780c */ /* 0x000fe400077c4270 */
[C---:B------:R-:W-:Y:S02]  /*30f0*/  ISETP.LT.OR P2, PT, R26.reuse, 0x2, P2 ;  /* 0x000000021a00780c */ /* 0x040fe40001741670 */
[----:B------:R-:W-:Y:S02]  /*3100*/  ISETP.LT.OR P6, PT, R26, 0x9, P6 ;  /* 0x000000091a00780c */ /* 0x000fe400037c1670 */
[----:B------:R-:W-:Y:S02]  /*3110*/  FSEL R6, R6, -INF , !P2 ;  /* 0xff80000006067808 */ /* 0x000fe40005000000 */
[----:B------:R-:W-:-:S02]  /*3120*/  ISETP.NE.AND P2, PT, R76, RZ, PT ;  /* 0x000000ff4c00720c */ /* 0x000fc40003f45270 */
[----:B------:R-:W-:Y:S02]  /*3130*/  FSEL R30, R7, -INF , !P6 ;  /* 0xff800000071e7808 */ /* 0x000fe40007000000 */
[----:B------:R-:W-:Y:S02]  /*3140*/  ISETP.GT.AND P2, PT, R28, 0x9, !P2 ;  /* 0x000000091c00780c */ /* 0x000fe40005744270 */
[----:B------:R-:W-:Y:S02]  /*3150*/  ISETP.NE.AND P6, PT, R32, RZ, PT ;  /* 0x000000ff2000720c */ /* 0x000fe40003fc5270 */
[----:B------:R-:W-:Y:S02]  /*3160*/  ISETP.LT.OR P2, PT, R26, 0xa, P2 ;  /* 0x0000000a1a00780c */ /* 0x000fe40001741670 */
[----:B------:R-:W-:Y:S02]  /*3170*/  FMNMX.FTZ R7, R29, R77, !PT ;  /* 0x0000004d1d077209 */ /* 0x000fe40007810000 */
[----:B------:R-:W-:-:S02]  /*3180*/  FSEL R32, R10, -INF , !P2 ;  /* 0xff8000000a207808 */ /* 0x000fc40005000000 */
[----:B------:R-:W-:Y:S02]  /*3190*/  ISETP.NE.AND P2, PT, R78, RZ, PT ;  /* 0x000000ff4e00720c */ /* 0x000fe40003f45270 */
[----:B------:R-:W-:Y:S02]  /*31a0*/  FMNMX.FTZ R7, R39, R7, !PT ;  /* 0x0000000727077209 */ /* 0x000fe40007810000 */
[----:B------:R-:W-:Y:S02]  /*31b0*/  ISETP.GT.AND P2, PT, R28, 0x10, !P2 ;  /* 0x000000101c00780c */ /* 0x000fe40005744270 */
[----:B------:R-:W-:Y:S02]  /*31c0*/  FMNMX.FTZ R7, R79, R7, !PT ;  /* 0x000000074f077209 */ /* 0x000fe40007810000 */
[----:B------:R-:W-:Y:S02]  /*31d0*/  ISETP.LT.OR P2, PT, R26, 0x11, P2 ;  /* 0x000000111a00780c */ /* 0x000fe40001741670 */
[----:B------:R-:W-:-:S02]  /*31e0*/  FMNMX.FTZ R7, R43, R7, !PT ;  /* 0x000000072b077209 */ /* 0x000fc40007810000 */
[----:B------:R-:W-:Y:S02]  /*31f0*/  FSEL R12, R12, -INF , !P2 ;  /* 0xff8000000c0c7808 */ /* 0x000fe40005000000 */
[----:B------:R-:W-:Y:S02]  /*3200*/  ISETP.NE.AND P2, PT, R80, RZ, PT ;  /* 0x000000ff5000720c */ /* 0x000fe40003f45270 */
[----:B------:R-:W-:Y:S02]  /*3210*/  FMNMX.FTZ R7, R33, R7, !PT ;  /* 0x0000000721077209 */ /* 0x000fe40007810000 */
[----:B------:R-:W-:Y:S02]  /*3220*/  ISETP.GT.AND P2, PT, R28, 0x11, !P2 ;  /* 0x000000111c00780c */ /* 0x000fe40005744270 */
[----:B------:R-:W-:Y:S02]  /*3230*/  FMNMX.FTZ R7, R47, R7, !PT ;  /* 0x000000072f077209 */ /* 0x000fe40007810000 */
[----:B------:R-:W-:-:S02]  /*3240*/  ISETP.LT.OR P2, PT, R26, 0x12, P2 ;  /* 0x000000121a00780c */ /* 0x000fc40001741670 */
[----:B------:R-:W-:Y:S02]  /*3250*/  ISETP.NE.AND P5, PT, R36, RZ, PT ;  /* 0x000000ff2400720c */ /* 0x000fe40003fa5270 */
[----:B------:R-:W-:Y:S01]  /*3260*/  FSEL R34, R13, -INF , !P2 ;  /* 0xff8000000d227808 */ /* 0x000fe20005000000 */
[----:B------:R-:W-:Y:S01]  /*3270*/  IMAD.U32 R13, RZ, RZ, UR4 ;  /* 0x00000004ff0d7e24 */ /* 0x000fe2000f8e00ff */
[----:B------:R-:W-:Y:S02]  /*3280*/  ISETP.NE.AND P2, PT, R82, RZ, PT ;  /* 0x000000ff5200720c */ /* 0x000fe40003f45270 */
[----:B------:R-:W-:Y:S02]  /*3290*/  FMNMX.FTZ R7, R37, R7, !PT ;  /* 0x0000000725077209 */ /* 0x000fe40007810000 */
[----:B------:R-:W-:Y:S02]  /*32a0*/  ISETP.GT.AND P2, PT, R28, 0x18, !P2 ;  /* 0x000000181c00780c */ /* 0x000fe40005744270 */
[----:B------:R-:W-:-:S02]  /*32b0*/  FMNMX.FTZ R7, R67, R7, !PT ;  /* 0x0000000743077209 */ /* 0x000fc40007810000 */
[----:B------:R-:W-:Y:S02]  /*32c0*/  ISETP.LT.OR P2, PT, R26, 0x19, P2 ;  /* 0x000000191a00780c */ /* 0x000fe40001741670 */
[----:B------:R-:W-:Y:S02]  /*32d0*/  FMNMX.FTZ R7, R41, R7, !PT ;  /* 0x0000000729077209 */ /* 0x000fe40007810000 */
[----:B------:R-:W-:Y:S02]  /*32e0*/  FSEL R20, R20, -INF , !P2 ;  /* 0xff80000014147808 */ /* 0x000fe40005000000 */
[----:B------:R-:W-:Y:S02]  /*32f0*/  ISETP.GT.AND P2, PT, R28, 0x19, !P6 ;  /* 0x000000191c00780c */ /* 0x000fe40007744270 */
[----:B------:R-:W-:Y:S02]  /*3300*/  FMNMX.FTZ R7, R73, R7, !PT ;  /* 0x0000000749077209 */ /* 0x000fe40007810000 */
[----:B------:R-:W-:-:S02]  /*3310*/  ISETP.LT.OR P2, PT, R26, 0x1a, P2 ;  /* 0x0000001a1a00780c */ /* 0x000fc40001741670 */
[----:B------:R-:W-:Y:S02]  /*3320*/  FMNMX.FTZ R7, R45, R7, !PT ;  /* 0x000000072d077209 */ /* 0x000fe40007810000 */
[----:B------:R-:W-:Y:S02]  /*3330*/  FSEL R36, R21, -INF , !P2 ;  /* 0xff80000015247808 */ /* 0x000fe40005000000 */
        /* <DEDUP_REMOVED lines=10> */
[----:B------:R-:W-:Y:S02]  /*33e0*/  FMNMX.FTZ R7, R83, R7, !PT ;  /* 0x0000000753077209 */ /* 0x000fe40007810000 */
[----:B------:R-:W-:Y:S02]  /*33f0*/  FSEL R38, R25, -INF , !P2 ;  /* 0xff80000019267808 */ /* 0x000fe40005000000 */
[----:B------:R-:W-:Y:S02]  /*3400*/  ISETP.NE.AND P2, PT, R84, RZ, PT ;  /* 0x000000ff5400720c */ /* 0x000fe40003f45270 */
[----:B------:R-:W-:Y:S02]  /*3410*/  FMNMX.FTZ R7, R57, R7, !PT ;  /* 0x0000000739077209 */ /* 0x000fe40007810000 */
[----:B------:R-:W-:Y:S02]  /*3420*/  ISETP.GT.AND P2, PT, R28, 0x28, !P2 ;  /* 0x000000281c00780c */ /* 0x000fe40005744270 */
[----:B------:R-:W-:-:S02]  /*3430*/  FMNMX.FTZ R7, R85, R7, !PT ;  /* 0x0000000755077209 */ /* 0x000fc40007810000 */
[----:B------:R-:W-:Y:S02]  /*3440*/  ISETP.LT.OR P2, PT, R26, 0x29, P2 ;  /* 0x000000291a00780c */ /* 0x000fe40001741670 */
[----:B------:R-:W-:Y:S02]  /*3450*/  FMNMX.FTZ R7, R61, R7, !PT ;  /* 0x000000073d077209 */ /* 0x000fe40007810000 */
[----:B------:R-:W-:Y:S02]  /*3460*/  FSEL R40, R46, -INF , !P2 ;  /* 0xff8000002e287808 */ /* 0x000fe40005000000 */
[----:B------:R-:W-:Y:S02]  /*3470*/  ISETP.NE.AND P2, PT, R44, RZ, PT ;  /* 0x000000ff2c00720c */ /* 0x000fe40003f45270 */
[----:B------:R-:W-:Y:S02]  /*3480*/  FMNMX.FTZ R7, R87, R7, !PT ;  /* 0x0000000757077209 */ /* 0x000fe40007810000 */
[----:B------:R-:W-:-:S02]  /*3490*/  ISETP.GT.AND P2, PT, R28, 0x29, !P2 ;  /* 0x000000291c00780c */ /* 0x000fc40005744270 */
[----:B------:R-:W-:Y:S02]  /*34a0*/  FMNMX.FTZ R7, R65, R7, !PT ;  /* 0x0000000741077209 */ /* 0x000fe40007810000 */
[----:B------:R-:W-:Y:S02]  /*34b0*/  ISETP.LT.OR P2, PT, R26, 0x2a, P2 ;  /* 0x0000002a1a00780c */ /* 0x000fe40001741670 */
[----:B------:R-:W-:Y:S02]  /*34c0*/  FMNMX.FTZ R7, R89, R7, !PT ;  /* 0x0000000759077209 */ /* 0x000fe40007810000 */
[----:B------:R-:W-:Y:S02]  /*34d0*/  FSEL R42, R42, -INF , !P2 ;  /* 0xff8000002a2a7808 */ /* 0x000fe40005000000 */
[----:B------:R-:W-:Y:S02]  /*34e0*/  ISETP.NE.AND P2, PT, R86, RZ, PT ;  /* 0x000000ff5600720c */ /* 0x000fe40003f45270 */
[----:B------:R-:W-:-:S02]  /*34f0*/  FMNMX.FTZ R7, R69, R7, !PT ;  /* 0x0000000745077209 */ /* 0x000fc40007810000 */
[C---:B------:R-:W-:Y:S02]  /*3500*/  ISETP.GT.AND P2, PT, R28.reuse, 0x30, !P2 ;  /* 0x000000301c00780c */ /* 0x040fe40005744270 */
[----:B------:R-:W-:Y:S01]  /*3510*/  ISETP.GT.AND P4, PT, R28, RZ, !P4 ;  /* 0x000000ff1c00720c */ /* 0x000fe20006784270 */
[----:B------:R-:W0:Y:S01]  /*3520*/  SHFL.BFLY PT, R10, R7, 0x2, 0x1f ;  /* 0x0c401f00070a7f89 */ /* 0x000e2200000e0000 */
        /* <DEDUP_REMOVED lines=8> */
[----:B------:R-:W-:Y:S02]  /*35b0*/  ISETP.NE.AND P5, PT, R60, RZ, PT ;  /* 0x000000ff3c00720c */ /* 0x000fe40003fa5270 */
[----:B------:R-:W-:-:S02]  /*35c0*/  FSEL R46, R51, -INF , !P2 ;  /* 0xff800000332e7808 */ /* 0x000fc40005000000 */
[----:B------:R-:W-:Y:S02]  /*35d0*/  ISETP.NE.AND P2, PT, R88, RZ, PT ;  /* 0x000000ff5800720c */ /* 0x000fe40003f45270 */
[C---:B------:R-:W-:Y:S02]  /*35e0*/  ISETP.GT.AND P3, PT, R28.reuse, 0x58, !P3 ;  /* 0x000000581c00780c */ /* 0x040fe40005f64270 */
[----:B------:R-:W-:Y:S02]  /*35f0*/  ISETP.GT.AND P2, PT, R28, 0x38, !P2 ;  /* 0x000000381c00780c */ /* 0x000fe40005744270 */
[----:B0-----:R-:W-:Y:S02]  /*3600*/  FMNMX.FTZ R10, R7, R10, !PT ;  /* 0x0000000a070a7209 */ /* 0x001fe40007810000 */
[----:B------:R-:W-:Y:S02]  /*3610*/  ISETP.LT.OR P2, PT, R26, 0x39, P2 ;  /* 0x000000391a00780c */ /* 0x000fe40001741670 */
[----:B------:R-:W-:Y:S01]  /*3620*/  FMNMX.FTZ R7, R0, R6, !PT ;  /* 0x0000000600077209 */ /* 0x000fe20007810000 */
[----:B------:R-:W0:Y:S01]  /*3630*/  SHFL.BFLY PT, R11, R10, 0x1, 0x1f ;  /* 0x0c201f000a0b7f89 */ /* 0x000e2200000e0000 */
        /* <DEDUP_REMOVED lines=28> */
[----:B0-----:R-:W-:Y:S02]  /*3800*/  FMNMX.FTZ R11, R10, R11, !PT ;  /* 0x0000000b0a0b7209 */ /* 0x001fe40007810000 */
[----:B------:R-:W-:Y:S02]  /*3810*/  FMNMX.FTZ R7, R46, R7, !PT ;  /* 0x000000072e077209 */ /* 0x000fe40007810000 */
[----:B------:R-:W-:Y:S01]  /*3820*/  ISETP.LT.OR P2, PT, R26, 0x4a, P2 ;  /* 0x0000004a1a00780c */ /* 0x000fe20001741670 */
[----:B------:R-:W-:Y:S01]  /*3830*/  FMUL.FTZ R21, R11, R13 ;  /* 0x0000000d0b157220 */ /* 0x000fe20000410000 */
[----:B------:R-:W-:-:S02]  /*3840*/  FMNMX.FTZ R7, R48, R7, !PT ;  /* 0x0000000730077209 */ /* 0x000fc40007810000 */
[----:B------:R-:W-:Y:S02]  /*3850*/  FSEL R58, R63, -INF , !P2 ;  /* 0xff8000003f3a7808 */ /* 0x000fe40005000000 */
[----:B------:R-:W-:Y:S02]  /*3860*/  FSETP.NEU.FTZ.AND P2, PT, R11, -INF , PT ;  /* 0xff8000000b00780b */ /* 0x000fe40003f5d000 */
[----:B------:R-:W-:Y:S02]  /*3870*/  ISETP.NE.AND P5, PT, R92, RZ, PT ;  /* 0x000000ff5c00720c */ /* 0x000fe40003fa5270 */
[----:B------:R-:W-:Y:S02]  /*3880*/  FMNMX.FTZ R7, R50, R7, !PT ;  /* 0x0000000732077209 */ /* 0x000fe40007810000 */
[----:B------:R-:W-:Y:S02]  /*3890*/  FSEL R64, R21, RZ, P2 ;  /* 0x000000ff15407208 */ /* 0x000fe40001000000 */
[----:B------:R-:W-:-:S02]  /*38a0*/  ISETP.GT.AND P2, PT, R28, 0x50, !P5 ;  /* 0x000000501c00780c */ /* 0x000fc40006f44270 */
[----:B------:R-:W-:Y:S01]  /*38b0*/  FMNMX.FTZ R7, R52, R7, !PT ;  /* 0x0000000734077209 */ /* 0x000fe20007810000 */
[-CC-:B------:R-:W-:Y:S01]  /*38c0*/  FFMA.FTZ R10, R29, R13.reuse, -R64.reuse ;  /* 0x0000000d1d0a7223 */ /* 0x180fe20000010840 */
[----:B------:R-:W-:Y:S01]  /*38d0*/  ISETP.LT.OR P2, PT, R26, 0x51, P2 ;  /* 0x000000511a00780c */ /* 0x000fe20001741670 */
[--C-:B------:R-:W-:Y:S01]  /*38e0*/  FFMA.FTZ R27, R79, R13, -R64.reuse ;  /* 0x0000000d4f1b7223 */ /* 0x100fe20000010840 */
[----:B------:R-:W-:Y:S01]  /*38f0*/  ISETP.NE.AND P6, PT, R93, RZ, PT ;  /* 0x000000ff5d00720c */ /* 0x000fe20003fc5270 */
[----:B------:R0:W-:Y:S01]  /*3900*/  MUFU.EX2 R156, R10 ;  /* 0x0000000a009c7308 */ /* 0x0001e20000000800 */
[----:B------:R-:W-:Y:S01]  /*3910*/  FMNMX.FTZ R7, R54, R7, !PT ;  /* 0x0000000736077209 */ /* 0x000fe20007810000 */
[-CC-:B------:R-:W-:Y:S01]  /*3920*/  FFMA.FTZ R21, R77, R13.reuse, -R64.reuse ;  /* 0x0000000d4d157223 */ /* 0x180fe20000010840 */
[----:B------:R-:W-:Y:S01]  /*3930*/  FSEL R60, R66, -INF , !P2 ;  /* 0xff800000423c7808 */ /* 0x000fe20005000000 */
[-CC-:B------:R-:W-:Y:S01]  /*3940*/  FFMA.FTZ R25, R39, R13.reuse, -R64.reuse ;  /* 0x0000000d27197223 */ /* 0x180fe20000010840 */
[----:B------:R-:W-:Y:S01]  /*3950*/  ISETP.GT.AND P2, PT, R28, 0x51, !P6 ;  /* 0x000000511c00780c */ /* 0x000fe20007744270 */
[--C-:B------:R-:W-:Y:S01]  /*3960*/  FFMA.FTZ R29, R33, R13, -R64.reuse ;  /* 0x0000000d211d7223 */ /* 0x100fe20000010840 */
[----:B------:R-:W-:Y:S01]  /*3970*/  FMNMX.FTZ R7, R56, R7, !PT ;  /* 0x0000000738077209 */ /* 0x000fe20007810000 */
[----:B------:R1:W-:Y:S01]  /*3980*/  MUFU.EX2 R158, R27 ;  /* 0x0000001b009e7308 */ /* 0x0003e20000000800 */
[----:B------:R-:W-:Y:S01]  /*3990*/  ISETP.NE.AND P5, PT, R68, RZ, PT ;  /* 0x000000ff4400720c */ /* 0x000fe20003fa5270 */
[-CC-:B0-----:R-:W-:Y:S01]  /*39a0*/  FFMA.FTZ R10, R43, R13.reuse, -R64.reuse ;  /* 0x0000000d2b0a7223 */ /* 0x181fe20000010840 */
[----:B------:R-:W-:Y:S01]  /*39b0*/  ISETP.LT.OR P2, PT, R26, 0x52, P2 ;  /* 0x000000521a00780c */ /* 0x000fe20001741670 */
[--C-:B------:R-:W-:Y:S01]  /*39c0*/  FFMA.FTZ R39, R49, R13, -R64.reuse ;  /* 0x0000000d31277223 */ /* 0x100fe20000010840 */
[----:B------:R-:W-:Y:S01]  /*39d0*/  FMNMX.FTZ R7, R58, R7, !PT ;  /* 0x000000073a077209 */ /* 0x000fe20007810000 */
[-CC-:B------:R-:W-:Y:S01]  /*39e0*/  FFMA.FTZ R31, R47, R13.reuse, -R64.reuse ;  /* 0x0000000d2f1f7223 */ /* 0x180fe20000010840 */
[----:B------:R-:W-:Y:S01]  /*39f0*/  ISETP.GT.AND P4, PT, R28, 0x59, !P5 ;  /* 0x000000591c00780c */ /* 0x000fe20006f84270 */
[----:B------:R0:W-:Y:S01]  /*3a00*/  MUFU.EX2 R152, R10 ;  /* 0x0000000a00987308 */ /* 0x0001e20000000800 */
[----:B------:R-:W-:Y:S01]  /*3a10*/  ISETP.LT.OR P3, PT, R26, 0x59, P3 ;  /* 0x000000591a00780c */ /* 0x000fe20001f61670 */
[-CC-:B-1----:R-:W-:Y:S01]  /*3a20*/  FFMA.FTZ R27, R37, R13.reuse, -R64.reuse ;  /* 0x0000000d251b7223 */ /* 0x182fe20000010840 */
[----:B------:R-:W-:Y:S01]  /*3a30*/  FSEL R28, R15, -INF , !P2 ;  /* 0xff8000000f1c7808 */ /* 0x000fe20005000000 */
[--C-:B------:R-:W-:Y:S01]  /*3a40*/  FFMA.FTZ R15, R41, R13, -R64.reuse ;  /* 0x0000000d290f7223 */ /* 0x100fe20000010840 */
[----:B------:R-:W-:Y:S01]  /*3a50*/  FMNMX.FTZ R7, R60, R7, !PT ;  /* 0x000000073c077209 */ /* 0x000fe20007810000 */
[-CC-:B------:R-:W-:Y:S01]  /*3a60*/  FFMA.FTZ R33, R73, R13.reuse, -R64.reuse ;  /* 0x0000000d49217223 */ /* 0x180fe20000010840 */
[----:B------:R-:W-:Y:S01]  /*3a70*/  ISETP.LT.OR P4, PT, R26, 0x5a, P4 ;  /* 0x0000005a1a00780c */ /* 0x000fe20002781670 */
[----:B------:R-:W-:Y:S01]  /*3a80*/  MUFU.EX2 R154, R27 ;  /* 0x0000001b009a7308 */ /* 0x000fe20000000800 */
[----:B------:R-:W-:Y:S01]  /*3a90*/  FSEL R26, R70, -INF , !P3 ;  /* 0xff800000461a7808 */ /* 0x000fe20005800000 */
[--C-:B0-----:R-:W-:Y:S01]  /*3aa0*/  FFMA.FTZ R10, R67, R13, -R64.reuse ;  /* 0x0000000d430a7223 */ /* 0x101fe20000010840 */
[----:B------:R-:W-:Y:S01]  /*3ab0*/  FMNMX.FTZ R7, R28, R7, !PT ;  /* 0x000000071c077209 */ /* 0x000fe20007810000 */
[-CC-:B------:R-:W-:Y:S01]  /*3ac0*/  FFMA.FTZ R47, R65, R13.reuse, -R64.reuse ;  /* 0x0000000d412f7223 */ /* 0x180fe20000010840 */
[----:B------:R-:W-:Y:S01]  /*3ad0*/  FSEL R62, R71, -INF , !P4 ;  /* 0xff800000473e7808 */ /* 0x000fe20006000000 */
[--C-:B------:R-:W-:Y:S01]  /*3ae0*/  FFMA.FTZ R35, R45, R13, -R64.reuse ;  /* 0x0000000d2d237223 */ /* 0x100fe20000010840 */
[----:B------:R-:W-:Y:S01]  /*3af0*/  FMNMX.FTZ R7, R26, R7, !PT ;  /* 0x000000071a077209 */ /* 0x000fe20007810000 */
[----:B------:R0:W-:Y:S01]  /*3b00*/  MUFU.EX2 R148, R10 ;  /* 0x0000000a00947308 */ /* 0x0001e20000000800 */
[----:B------:R-:W-:Y:S01]  /*3b10*/  ISETP.NE.AND P5, PT, R14, 0x1, PT ;  /* 0x000000010e00780c */ /* 0x000fe20003fa5270 */
[--C-:B------:R-:W-:Y:S01]  /*3b20*/  FFMA.FTZ R37, R75, R13, -R64.reuse ;  /* 0x0000000d4b257223 */ /* 0x100fe20000010840 */
[----:B------:R-:W-:Y:S01]  /*3b30*/  FMNMX.FTZ R7, R62, R7, !PT ;  /* 0x000000073e077209 */ /* 0x000fe20007810000 */
[-CC-:B------:R-:W-:Y:S01]  /*3b40*/  FFMA.FTZ R41, R81, R13.reuse, -R64.reuse ;  /* 0x0000000d51297223 */ /* 0x180fe20000010840 */
[-CC-:B------:R-:W-:Y:S01]  /*3b50*/  FFMA.FTZ R43, R53, R13.reuse, -R64.reuse ;  /* 0x0000000d352b7223 */ /* 0x180fe20000010840 */
[----:B------:R-:W-:-:S02]  /*3b60*/  FFMA.FTZ R45, R83, R13, -R64 ;  /* 0x0000000d532d7223 */ /* 0x000fc40000010840 */
[----:B------:R1:W-:Y:S01]  /*3b70*/  MUFU.EX2 R27, R15 ;  /* 0x0000000f001b7308 */ /* 0x0003e20000000800 */
[----:B0-----:R-:W1:Y:S05]  /*3b80*/  SHFL.BFLY PT, R10, R7, 0x2, 0x1f ;  /* 0x0c401f00070a7f89 */ /* 0x001e6a00000e0000 */
[----:B------:R-:W0:Y:S02]  /*3b90*/  @P5 LDC R49, c[0x0][0x44c] ;  /* 0x00011300ff315b82 */ /* 0x000e240000000800 */
[----:B------:R-:W2:Y:S08]  /*3ba0*/  MUFU.EX2 R21, R21 ;  /* 0x0000001500157308 */ /* 0x000eb00000000800 */
[----:B------:R-:W3:Y:S08]  /*3bb0*/  MUFU.EX2 R25, R25 ;  /* 0x0000001900197308 */ /* 0x000ef00000000800 */
[----:B------:R4:W-:Y:S01]  /*3bc0*/  MUFU.EX2 R144, R39 ;  /* 0x0000002700907308 */ /* 0x0009e20000000800 */
[----:B-1----:R-:W-:Y:S01]  /*3bd0*/  FMNMX.FTZ R15, R7, R10, !PT ;  /* 0x0000000a070f7209 */ /* 0x002fe20007810000 */
[----:B------:R-:W-:-:S04]  /*3be0*/  FFMA.FTZ R7, R57, R13, -R64 ;  /* 0x0000000d39077223 */ /* 0x000fc80000010840 */
[----:B------:R-:W1:Y:S01]  /*3bf0*/  SHFL.BFLY PT, R10, R15, 0x1, 0x1f ;  /* 0x0c201f000f0a7f89 */ /* 0x000e6200000e0000 */
[----:B0-----:R-:W-:Y:S01]  /*3c00*/  @P5 IMAD.HI.U32 R49, R22, R49, RZ ;  /* 0x0000003116315227 */ /* 0x001fe200078e00ff */
[----:B------:R0:W-:Y:S03]  /*3c10*/  MUFU.EX2 R140, R7 ;  /* 0x00000007008c7308 */ /* 0x0001e60000000800 */
[----:B----4-:R-:W-:-:S05]  /*3c20*/  FFMA.FTZ R39, R61, R13, -R64 ;  /* 0x0000000d3d277223 */ /* 0x010fca0000010840 */
[----:B------:R-:W-:Y:S08]  /*3c30*/  MUFU.EX2 R29, R29 ;  /* 0x0000001d001d7308 */ /* 0x000ff00000000800 */
[----:B------:R-:W-:Y:S01]  /*3c40*/  MUFU.EX2 R142, R39 ;  /* 0x00000027008e7308 */ /* 0x000fe20000000800 */
[----:B-1----:R-:W-:Y:S01]  /*3c50*/  FMNMX.FTZ R10, R15, R10, !PT ;  /* 0x0000000a0f0a7209 */ /* 0x002fe20007810000 */
[----:B------:R-:W-:-:S06]  /*3c60*/  FFMA.FTZ R15, R89, R13, -R64 ;  /* 0x0000000d590f7223 */ /* 0x000fcc0000010840 */
[----:B------:R-:W-:Y:S01]  /*3c70*/  MUFU.EX2 R31, R31 ;  /* 0x0000001f001f7308 */ /* 0x000fe20000000800 */
[C---:B------:R-:W-:Y:S01]  /*3c80*/  FSETP.NEU.FTZ.AND P2, PT, R10.reuse, -INF , PT ;  /* 0xff8000000a00780b */ /* 0x040fe20003f5d000 */
[----:B0-----:R-:W-:-:S05]  /*3c90*/  FMUL.FTZ R7, R10, R13 ;  /* 0x0000000d0a077220 */ /* 0x001fca0000410000 */
[----:B------:R-:W-:Y:S01]  /*3ca0*/  FSEL R7, R7, RZ, P2 ;  /* 0x000000ff07077208 */ /* 0x000fe20001000000 */
[----:B------:R-:W-:Y:S04]  /*3cb0*/  MUFU.EX2 R33, R33 ;  /* 0x0000002100217308 */ /* 0x000fe80000000800 */
        /* <DEDUP_REMOVED lines=12> */
[-C--:B------:R-:W-:Y:S01]  /*3d80*/  FFMA.FTZ R42, R42, R13.reuse, -R7 ;  /* 0x0000000d2a2a7223 */ /* 0x080fe20000010807 */
[----:B------:R-:W0:Y:S01]  /*3d90*/  MUFU.EX2 R0, R0 ;  /* 0x0000000000007308 */ /* 0x000e220000000800 */
[----:B--2---:R-:W-:Y:S01]  /*3da0*/  FADD.FTZ R6, R156, R21 ;  /* 0x000000159c067221 */ /* 0x004fe20000010000 */
[-CC-:B------:R-:W-:Y:S01]  /*3db0*/  FFMA.FTZ R44, R44, R13.reuse, -R7.reuse ;  /* 0x0000000d2c2c7223 */ /* 0x180fe20000010807 */
[-CC-:B------:R-:W-:Y:S01]  /*3dc0*/  FFMA.FTZ R46, R46, R13.reuse, -R7.reuse ;  /* 0x0000000d2e2e7223 */ /* 0x180fe20000010807 */
[-CC-:B------:R-:W-:Y:S01]  /*3dd0*/  FFMA.FTZ R48, R48, R13.reuse, -R7.reuse ;  /* 0x0000000d30307223 */ /* 0x180fe20000010807 */
[----:B---3--:R-:W-:Y:S01]  /*3de0*/  FADD.FTZ R39, R25, R6 ;  /* 0x0000000619277221 */ /* 0x008fe20000010000 */
[-CC-:B------:R-:W-:Y:S01]  /*3df0*/  FFMA.FTZ R50, R50, R13.reuse, -R7.reuse ;  /* 0x0000000d32327223 */ /* 0x180fe20000010807 */
[-C--:B------:R-:W-:Y:S01]  /*3e00*/  FFMA.FTZ R52, R52, R13.reuse, -R7 ;  /* 0x0000000d34347223 */ /* 0x080fe20000010807 */
        /* <DEDUP_REMOVED lines=8> */
[----:B------:R2:W3:Y:S01]  /*3e90*/  MUFU.EX2 R159, R32 ;  /* 0x00000020009f7308 */ /* 0x0004e20000000800 */
[----:B0-----:R-:W-:Y:S01]  /*3ea0*/  FADD.FTZ R39, R0, R157 ;  /* 0x0000009d00277221 */ /* 0x001fe20000010000 */
[-CC-:B------:R-:W-:Y:S01]  /*3eb0*/  FFMA.FTZ R26, R26, R13.reuse, -R7.reuse ;  /* 0x0000000d1a1a7223 */ /* 0x180fe20000010807 */
[----:B------:R-:W-:Y:S01]  /*3ec0*/  FFMA.FTZ R62, R62, R13, -R7 ;  /* 0x0000000d3e3e7223 */ /* 0x000fe20000010807 */
[----:B------:R-:W-:-:S02]  /*3ed0*/  F2FP.BF16.F32.PACK_AB R156, R21, R156 ;  /* 0x0000009c159c723e */ /* 0x000fc400000010ff */
[----:B------:R-:W-:Y:S02]  /*3ee0*/  F2FP.BF16.F32.PACK_AB R157, R157, R0 ;  /* 0x000000009d9d723e */ /* 0x000fe400000010ff */
[----:B------:R-:W0:Y:S01]  /*3ef0*/  MUFU.EX2 R12, R12 ;  /* 0x0000000c000c7308 */ /* 0x000e220000000800 */
[C---:B--2---:R-:W-:Y:S01]  /*3f00*/  FADD.FTZ R32, R29.reuse, R6 ;  /* 0x000000061d207221 */ /* 0x044fe20000010000 */
[----:B-1----:R-:W-:Y:S01]  /*3f10*/  FADD.FTZ R6, R30, R39 ;  /* 0x000000271e067221 */ /* 0x002fe20000010000 */
[----:B------:R-:W-:Y:S02]  /*3f20*/  F2FP.BF16.F32.PACK_AB R158, R158, R25 ;  /* 0x000000199e9e723e */ /* 0x000fe400000010ff */
[----:B------:R-:W-:-:S03]  /*3f30*/  F2FP.BF16.F32.PACK_AB R152, R29, R152 ;  /* 0x000000981d98723e */ /* 0x000fc600000010ff */
[----:B------:R1:W2:Y:S01]  /*3f40*/  MUFU.EX2 R153, R34 ;  /* 0x0000002200997308 */ /* 0x0002a20000000800 */
[C---:B---3--:R-:W-:Y:S01]  /*3f50*/  FADD.FTZ R39, R159.reuse, R6 ;  /* 0x000000069f277221 */ /* 0x048fe20000010000 */
[----:B------:R-:W-:-:S06]  /*3f60*/  F2FP.BF16.F32.PACK_AB R159, R159, R30 ;  /* 0x0000001e9f9f723e */ /* 0x000fcc00000010ff */
[----:B------:R-:W3:Y:S01]  /*3f70*/  MUFU.EX2 R20, R20 ;  /* 0x0000001400147308 */ /* 0x000ee20000000800 */
[----:B0-----:R-:W-:Y:S01]  /*3f80*/  FADD.FTZ R6, R12, R39 ;  /* 0x000000270c067221 */ /* 0x001fe20000010000 */
[----:B-1----:R-:W0:Y:S06]  /*3f90*/  @P5 LDC R34, c[0x0][0x450] ;  /* 0x00011400ff225b82 */ /* 0x002e2c0000000800 */
[----:B------:R-:W1:Y:S01]  /*3fa0*/  MUFU.EX2 R155, R36 ;  /* 0x00000024009b7308 */ /* 0x000e620000000800 */
[C---:B--2---:R-:W-:Y:S01]  /*3fb0*/  FADD.FTZ R39, R153.reuse, R6 ;  /* 0x0000000699277221 */ /* 0x044fe20000010000 */
[----:B------:R-:W-:Y:S01]  /*3fc0*/  F2FP.BF16.F32.PACK_AB R153, R153, R12 ;  /* 0x0000000c9999723e */ /* 0x000fe200000010ff */
[----:B------:R-:W-:-:S05]  /*3fd0*/  VIADD R12, R74, 0xfffffffe ;  /* 0xfffffffe4a0c7836 */ /* 0x000fca0000000000 */
[----:B------:R2:W-:Y:S01]  /*3fe0*/  MUFU.EX2 R136, R47 ;  /* 0x0000002f00887308 */ /* 0x0005e20000000800 */
[----:B---3--:R-:W-:-:S07]  /*3ff0*/  FADD.FTZ R6, R20, R39 ;  /* 0x0000002714067221 */ /* 0x008fce0000010000 */
[----:B------:R-:W3:Y:S01]  /*4000*/  MUFU.EX2 R24, R24 ;  /* 0x0000001800187308 */ /* 0x000ee20000000800 */
[----:B--2---:R-:W-:Y:S01]  /*4010*/  FADD.FTZ R47, R31, R32 ;  /* 0x000000201f2f7221 */ /* 0x004fe20000010000 */
[----:B-1----:R-:W-:Y:S01]  /*4020*/  FADD.FTZ R39, R155, R6 ;  /* 0x000000069b277221 */ /* 0x002fe20000010000 */
[----:B0-----:R-:W-:Y:S02]  /*4030*/  @P5 SHF.R.U32.HI R22, RZ, R34, R49 ;  /* 0x00000022ff165219 */ /* 0x001fe40000011631 */
[----:B------:R-:W-:Y:S01]  /*4040*/  FADD.FTZ R47, R154, R47 ;  /* 0x0000002f9a2f7221 */ /* 0x000fe20000010000 */
[----:B------:R-:W-:Y:S02]  /*4050*/  ISETP.GE.AND P5, PT, R3, 0x1, PT ;  /* 0x000000010300780c */ /* 0x000fe40003fa6270 */
[----:B------:R0:W1:Y:S01]  /*4060*/  MUFU.EX2 R150, R35 ;  /* 0x0000002300967308 */ /* 0x0000620000000800 */
[----:B------:R-:W-:Y:S01]  /*4070*/  FADD.FTZ R32, R148, R47 ;  /* 0x0000002f94207221 */ /* 0x000fe20000010000 */
[----:B------:R-:W-:Y:S01]  /*4080*/  IMAD.IADD R23, R23, 0x1, R22 ;  /* 0x0000000117177824 */ /* 0x000fe200078e0216 */
[----:B------:R-:W-:-:S02]  /*4090*/  F2FP.BF16.F32.PACK_AB R154, R154, R31 ;  /* 0x0000001f9a9a723e */ /* 0x000fc400000010ff */
[C---:B------:R-:W-:Y:S01]  /*40a0*/  FADD.FTZ R32, R27.reuse, R32 ;  /* 0x000000201b207221 */ /* 0x040fe20000010000 */
[----:B------:R-:W-:Y:S01]  /*40b0*/  F2FP.BF16.F32.PACK_AB R148, R27, R148 ;  /* 0x000000941b94723e */ /* 0x000fe200000010ff */
[----:B------:R-:W-:Y:S01]  /*40c0*/  IMAD.IADD R2, R23, 0x1, R2 ;  /* 0x0000000117027824 */ /* 0x000fe200078e0202 */
[----:B------:R-:W2:Y:S01]  /*40d0*/  MUFU.EX2 R149, R38 ;  /* 0x0000002600957308 */ /* 0x000ea20000000800 */
[----:B------:R-:W-:Y:S01]  /*40e0*/  FADD.FTZ R47, R33, R32 ;  /* 0x00000020212f7221 */ /* 0x000fe20000010000 */
[----:B---3--:R-:W-:Y:S01]  /*40f0*/  FADD.FTZ R6, R24, R39 ;  /* 0x0000002718067221 */ /* 0x008fe20000010000 */
[----:B0-----:R-:W-:Y:S01]  /*4100*/  FFMA.FTZ R35, R85, R13, -R64 ;  /* 0x0000000d55237223 */ /* 0x001fe20000010840 */
[----:B------:R-:W-:-:S04]  /*4110*/  F2FP.BF16.F32.PACK_AB R155, R155, R20 ;  /* 0x000000149b9b723e */ /* 0x000fc800000010ff */
[----:B------:R-:W0:Y:S01]  /*4120*/  MUFU.EX2 R37, R37 ;  /* 0x0000002500257308 */ /* 0x000e220000000800 */
[C---:B-1----:R-:W-:Y:S01]  /*4130*/  FADD.FTZ R32, R150.reuse, R47 ;  /* 0x0000002f96207221 */ /* 0x042fe20000010000 */
[----:B------:R-:W-:-:S06]  /*4140*/  F2FP.BF16.F32.PACK_AB R150, R150, R33 ;  /* 0x000000219696723e */ /* 0x000fcc00000010ff */
[----:B------:R-:W1:Y:S01]  /*4150*/  MUFU.EX2 R40, R40 ;  /* 0x0000002800287308 */ /* 0x000e620000000800 */
[C---:B--2---:R-:W-:Y:S01]  /*4160*/  FADD.FTZ R39, R149.reuse, R6 ;  /* 0x0000000695277221 */ /* 0x044fe20000010000 */
[----:B------:R-:W-:-:S06]  /*4170*/  F2FP.BF16.F32.PACK_AB R149, R149, R24 ;  /* 0x000000189595723e */ /* 0x000fcc00000010ff */
[----:B------:R-:W2:Y:S01]  /*4180*/  MUFU.EX2 R151, R42 ;  /* 0x0000002a00977308 */ /* 0x000ea20000000800 */
[----:B0-----:R-:W-:-:S04]  /*4190*/  FADD.FTZ R47, R37, R32 ;  /* 0x00000020252f7221 */ /* 0x001fc80000010000 */
[C---:B------:R-:W-:Y:S01]  /*41a0*/  FADD.FTZ R32, R144.reuse, R47 ;  /* 0x0000002f90207221 */ /* 0x040fe20000010000 */
[----:B------:R-:W-:Y:S02]  /*41b0*/  F2FP.BF16.F32.PACK_AB R144, R144, R37 ;  /* 0x000000259090723e */ /* 0x000fe400000010ff */
[----:B------:R-:W0:Y:S01]  /*41c0*/  MUFU.EX2 R41, R41 ;  /* 0x0000002900297308 */ /* 0x000e220000000800 */
[----:B-1----:R-:W-:-:S07]  /*41d0*/  FADD.FTZ R6, R40, R39 ;  /* 0x0000002728067221 */ /* 0x002fce0000010000 */
[----:B------:R-:W1:Y:S01]  /*41e0*/  MUFU.EX2 R44, R44 ;  /* 0x0000002c002c7308 */ /* 0x000e620000000800 */
[C---:B--2---:R-:W-:Y:S01]  /*41f0*/  FADD.FTZ R7, R151.reuse, R6 ;  /* 0x0000000697077221 */ /* 0x044fe20000010000 */
[----:B------:R-:W-:-:S06]  /*4200*/  F2FP.BF16.F32.PACK_AB R151, R151, R40 ;  /* 0x000000289797723e */ /* 0x000fcc00000010ff */
[----:B------:R2:W3:Y:S01]  /*4210*/  MUFU.EX2 R146, R43 ;  /* 0x0000002b00927308 */ /* 0x0004e20000000800 */
[----:B0-----:R-:W-:-:S07]  /*4220*/  FADD.FTZ R39, R41, R32 ;  /* 0x0000002029277221 */ /* 0x001fce0000010000 */
[----:B------:R-:W0:Y:S01]  /*4230*/  MUFU.EX2 R145, R46 ;  /* 0x0000002e00917308 */ /* 0x000e220000000800 */
[-CC-:B--2---:R-:W-:Y:S01]  /*4240*/  FFMA.FTZ R43, R87, R13.reuse, -R64.reuse ;  /* 0x0000000d572b7223 */ /* 0x184fe20000010840 */
[----:B-1----:R-:W-:Y:S01]  /*4250*/  FADD.FTZ R6, R44, R7 ;  /* 0x000000072c067221 */ /* 0x002fe20000010000 */
[----:B------:R-:W-:-:S05]  /*4260*/  FFMA.FTZ R64, R69, R13, -R64 ;  /* 0x0000000d45407223 */ /* 0x000fca0000010840 */
[----:B------:R-:W1:Y:S01]  /*4270*/  MUFU.EX2 R45, R45 ;  /* 0x0000002d002d7308 */ /* 0x000e620000000800 */
[C---:B---3--:R-:W-:Y:S01]  /*4280*/  FADD.FTZ R32, R146.reuse, R39 ;  /* 0x0000002792207221 */ /* 0x048fe20000010000 */
[----:B------:R-:W-:-:S06]  /*4290*/  F2FP.BF16.F32.PACK_AB R146, R146, R41 ;  /* 0x000000299292723e */ /* 0x000fcc00000010ff */
[----:B------:R-:W2:Y:S01]  /*42a0*/  MUFU.EX2 R48, R48 ;  /* 0x0000003000307308 */ /* 0x000ea20000000800 */
[C---:B0-----:R-:W-:Y:S01]  /*42b0*/  FADD.FTZ R7, R145.reuse, R6 ;  /* 0x0000000691077221 */ /* 0x041fe20000010000 */
[----:B------:R-:W-:-:S06]  /*42c0*/  F2FP.BF16.F32.PACK_AB R145, R145, R44 ;  /* 0x0000002c9191723e */ /* 0x000fcc00000010ff */
[----:B------:R-:W0:Y:S01]  /*42d0*/  MUFU.EX2 R147, R50 ;  /* 0x0000003200937308 */ /* 0x000e220000000800 */
[----:B-1----:R-:W-:-:S04]  /*42e0*/  FADD.FTZ R21, R45, R32 ;  /* 0x000000202d157221 */ /* 0x002fc80000010000 */
[C---:B------:R-:W-:Y:S01]  /*42f0*/  FADD.FTZ R22, R140.reuse, R21 ;  /* 0x000000158c167221 */ /* 0x040fe20000010000 */
[----:B------:R-:W-:Y:S02]  /*4300*/  F2FP.BF16.F32.PACK_AB R140, R140, R45 ;  /* 0x0000002d8c8c723e */ /* 0x000fe400000010ff */
[----:B------:R-:W1:Y:S01]  /*4310*/  MUFU.EX2 R35, R35 ;  /* 0x0000002300237308 */ /* 0x000e620000000800 */
[----:B--2---:R-:W-:-:S07]  /*4320*/  FADD.FTZ R6, R48, R7 ;  /* 0x0000000730067221 */ /* 0x004fce0000010000 */
        /* <DEDUP_REMOVED lines=26> */
[C---:B0-----:R-:W-:Y:S01]  /*44d0*/  F2FP.BF16.F32.PACK_AB R138, R64.reuse, R15 ;  /* 0x0000000f408a723e */ /* 0x041fe200000010ff */
[----:B------:R-:W-:-:S06]  /*44e0*/  FADD.FTZ R7, R64, R7 ;  /* 0x0000000740077221 */ /* 0x000fcc0000010000 */
[----:B------:R-:W0:Y:S01]  /*44f0*/  MUFU.EX2 R139, R62 ;  /* 0x0000003e008b7308 */ /* 0x000e220000000800 */
[C---:B-1----:R-:W-:Y:S01]  /*4500*/  FADD.FTZ R15, R137.reuse, R0 ;  /* 0x00000000890f7221 */ /* 0x042fe20000010000 */
[----:B------:R-:W-:-:S03]  /*4510*/  F2FP.BF16.F32.PACK_AB R137, R137, R60 ;  /* 0x0000003c8989723e */ /* 0x000fc600000010ff */
[----:B--2---:R-:W-:-:S04]  /*4520*/  FADD.FTZ R6, R26, R15 ;  /* 0x0000000f1a067221 */ /* 0x004fc80000010000 */
[C---:B0-----:R-:W-:Y:S01]  /*4530*/  FADD.FTZ R6, R139.reuse, R6 ;  /* 0x000000068b067221 */ /* 0x041fe20000010000 */
[----:B------:R-:W-:Y:S01]  /*4540*/  F2FP.BF16.F32.PACK_AB R139, R139, R26 ;  /* 0x0000001a8b8b723e */ /* 0x000fe200000010ff */
        /* <DEDUP_REMOVED lines=11> */
.L_x_930:
[----:B------:R-:W-:-:S13]  /*4600*/  ISETP.NE.AND P2, PT, R3, 0x1, PT ;  /* 0x000000010300780c */ /* 0x000fda0003f45270 */
[----:B------:R-:W0:Y:S02]  /*4610*/  @P2 LDC.64 R20, c[0x0][0x9e8] ;  /* 0x00027a00ff142b82 */ /* 0x000e240000000a00 */
[----:B0-----:R-:W-:-:S05]  /*4620*/  @P2 IMAD.HI.U32 R20, R0, R20, RZ ;  /* 0x0000001400142227 */ /* 0x001fca00078e00ff */
[----:B------:R-:W-:-:S07]  /*4630*/  @P2 SHF.R.U32.HI R0, RZ, R21, R20 ;  /* 0x00000015ff002219 */ /* 0x000fce0000011614 */
.L_x_931:
[----:B------:R-:W-:-:S05]  /*4640*/  IMAD R3, R0, R3, R3 ;  /* 0x0000000300037224 */ /* 0x000fca00078e0203 */
[----:B------:R-:W-:-:S07]  /*4650*/  VIMNMX R2, R2, R3, PT ;  /* 0x0000000302027248 */ /* 0x000fce0003fe0100 */
.L_x_929:
[----:B------:R-:W-:Y:S01]  /*4660*/  IMAD.HI R3, R2, 0x2aaaaaab, RZ ;  /* 0x2aaaaaab02037827 */ /* 0x000fe200078e02ff */
[----:B------:R-:W-:Y:S01]  /*4670*/  UMOV UR4, URZ ;  /* 0x0000003f00047c82 */ /* 0x000fe20008000000 */
[----:B------:R-:W-:Y:S02]  /*4680*/  CS2R R86, SRZ ;  /* 0x0000000000567805 */ /* 0x000fe4000001ff00 */
[----:B------:R-:W-:Y:S01]  /*4690*/  CS2R R84, SRZ ;  /* 0x0000000000547805 */ /* 0x000fe2000001ff00 */
[----:B------:R-:W-:Y:S01]  /*46a0*/  IMAD.MOV.U32 R2, RZ, RZ, 0x3f800000 ;  /* 0x3f800000ff027424 */ /* 0x000fe200078e00ff */
[----:B------:R-:W-:Y:S01]  /*46b0*/  SHF.R.U32.HI R20, RZ, 0x1f, R3 ;  /* 0x0000001fff147819 */ /* 0x000fe20000011603 */
[----:B------:R-:W-:Y:S01]  /*46c0*/  IMAD.MOV.U32 R0, RZ, RZ, 0x3f800000 ;  /* 0x3f800000ff007424 */ /* 0x000fe200078e00ff */
[----:B------:R-:W-:Y:S02]  /*46d0*/  CS2R R82, SRZ ;  /* 0x0000000000527805 */ /* 0x000fe4000001ff00 */
[----:B------:R-:W-:-:S02]  /*46e0*/  CS2R R80, SRZ ;  /* 0x0000000000507805 */ /* 0x000fc4000001ff00 */
[----:B------:R-:W-:Y:S01]  /*46f0*/  LEA.HI.SX32 R20, R3, R20, 0x1c ;  /* 0x0000001403147211 */ /* 0x000fe200078fe2ff */
[----:B------:R-:W-:Y:S01]  /*4700*/  IMAD.MOV.U32 R3, RZ, RZ, RZ ;  /* 0x000000ffff037224 */ /* 0x000fe200078e00ff */
[----:B------:R-:W-:Y:S02]  /*4710*/  CS2R R78, SRZ ;  /* 0x00000000004e7805 */ /* 0x000fe4000001ff00 */
[----:B------:R-:W-:Y:S02]  /*4720*/  CS2R R76, SRZ ;  /* 0x00000000004c7805 */ /* 0x000fe4000001ff00 */
[----:B------:R-:W-:Y:S02]  /*4730*/  VIMNMX R15, R17, R20, !PT ;  /* 0x00000014110f7248 */ /* 0x000fe40007fe0100 */
[----:B------:R-:W-:Y:S02]  /*4740*/  CS2R R74, SRZ ;  /* 0x00000000004a7805 */ /* 0x000fe4000001ff00 */
[----:B------:R-:W-:-:S02]  /*4750*/  CS2R R72, SRZ ;  /* 0x0000000000487805 */ /* 0x000fc4000001ff00 */
[----:B------:R-:W-:Y:S02]  /*4760*/  CS2R R70, SRZ ;  /* 0x0000000000467805 */ /* 0x000fe4000001ff00 */
[----:B------:R-:W-:Y:S02]  /*4770*/  ISETP.GE.AND P2, PT, R12, R15, PT ;  /* 0x0000000f0c00720c */ /* 0x000fe40003f46270 */
        /* <DEDUP_REMOVED lines=23> */
[----:B------:R-:W-:Y:S06]  /*48f0*/  @!P2 BRA `(.L_x_932) ;  /* 0x0000003000e4a947 */ /* 0x000fec0003800000 */
[----:B------:R-:W-:Y:S01]  /*4900*/  IMAD.MOV.U32 R20, RZ, RZ, RZ ;  /* 0x000000ffff147224 */ /* 0x000fe200078e00ff */
[----:B------:R-:W-:Y:S01]  /*4910*/  UMOV UR5, URZ ;  /* 0x0000003f00057c82 */ /* 0x000fe20008000000 */
[----:B------:R-:W-:Y:S01]  /*4920*/  IMAD.MOV.U32 R2, RZ, RZ, 0x3f800000 ;  /* 0x3f800000ff027424 */ /* 0x000fe200078e00ff */
[----:B------:R-:W-:Y:S01]  /*4930*/  ULDC UR6, c[0x0][0x9e4] ;  /* 0x0002790000067ab9 */ /* 0x000fe20000000800 */
[----:B------:R-:W-:Y:S01]  /*4940*/  IMAD.MOV.U32 R87, RZ, RZ, RZ ;  /* 0x000000ffff577224 */ /* 0x000fe200078e00ff */
[----:B------:R-:W-:Y:S01]  /*4950*/  ULDC UR60, c[0x0][0x288] ;  /* 0x0000a200003c7ab9 */ /* 0x000fe20000000800 */
[----:B------:R-:W-:Y:S01]  /*4960*/  ULDC UR7, c[0x0][0x2f0] ;  /* 0x0000bc0000077ab9 */ /* 0x000fe20000000800 */
[----:B------:R-:W-:-:S05]  /*4970*/  ULDC UR56, c[0x0][0x9d8] ;  /* 0x0002760000387ab9 */ /* 0x000fca0000000800 */
.L_x_949:
[----:B------:R-:W-:-:S04]  /*4980*/  UIADD3 UR4, UR5, 0x1, URZ ;  /* 0x0000000105047890 */ /* 0x000fc8000fffe03f */
[----:B------:R-:W-:-:S04]  /*4990*/  UISETP.NE.AND UP0, UPT, UR4, 0x2, UPT ;  /* 0x000000020400788c */ /* 0x000fc8000bf05270 */
[----:B------:R-:W-:Y:S02]  /*49a0*/  USEL UR10, URZ, 0x1, UP0 ;  /* 0x000000013f0a7887 */ /* 0x000fe40008000000 */
[----:B------:R-:W-:-:S04]  /*49b0*/  USEL UR4, UR4, URZ, UP0 ;  /* 0x0000003f04047287 */ /* 0x000fc80008000000 */
[----:B------:R-:W-:Y:S01]  /*49c0*/  LOP3.LUT R3, R20, UR10, RZ, 0x3c, !PT ;  /* 0x0000000a14037c12 */ /* 0x000fe2000f8e3cff */
[----:B------:R-:W-:Y:S07]  /*49d0*/  @!P0 BRA `(.L_x_933) ;  /* 0x0000000000048947 */ /* 0x000fee0003800000 */
[----:B------:R-:W-:Y:S01]  /*49e0*/  BPT.TRAP 0x1 ;  /* 0x000000040000795c */ /* 0x000fe20000300000 */
.L_x_933:
[----:B------:R-:W-:Y:S01]  /*49f0*/  ULEA UR59, UR4, UR57, 0x3 ;  /* 0x00000039043b7291 */ /* 0x000fe2000f8e183f */
[----:B------:R-:W-:-:S08]  /*4a00*/  SHF.L.U32 R13, R3, 0x1f, RZ ;  /* 0x0000001f030d7819 */ /* 0x000fd000000006ff */
[----:B------:R0:W1:Y:S01]  /*4a10*/  SYNCS.PHASECHK.TRANS64.TRYWAIT P2, [UR59+0x2a830], R13 ;  /* 0x02a8300dff0075a7 */ /* 0x000062000804017b */
[----:B------:R-:W-:Y:S05]  /*4a20*/  @!P0 BRA `(.L_x_934) ;  /* 0x0000000000048947 */ /* 0x000fea0003800000 */
[----:B------:R-:W-:Y:S01]  /*4a30*/  BPT.TRAP 0x1 ;  /* 0x000000040000795c */ /* 0x000fe20000300000 */
.L_x_934:
[----:B-1----:R-:W-:Y:S05]  /*4a40*/  @P2 BRA `(.L_x_935) ;  /* 0x0000000000082947 */ /* 0x002fea0003800000 */
[----:B------:R-:W1:Y:S02]  /*4a50*/  SYNCS.PHASECHK.TRANS64.TRYWAIT P2, [UR59+0x2a830], R13 ;  /* 0x02a8300dff0075a7 */ /* 0x000e64000804017b */
[----:B-1----:R-:W-:Y:S05]  /*4a60*/  @!P2 BRA `(.L_x_936) ;  /* 0x000000f000bca947 */ /* 0x002fea0003800000 */
.L_x_935:
[----:B------:R-:W-:Y:S01]  /*4a70*/  R2UR UR52, R4 ;  /* 0x00000000043472ca */ /* 0x000fe200000e0000 */
[----:B------:R-:W-:Y:S01]  /*4a80*/  UIMAD UR50, UR4, 0x900, UR58 ;  /* 0x00000900043278a4 */ /* 0x000fe2000f8e023a */
[----:B------:R-:W-:Y:S01]  /*4a90*/  R2UR UR53, R5 ;  /* 0x00000000053572ca */ /* 0x000fe200000e0000 */
[----:B------:R-:W-:Y:S01]  /*4aa0*/  WARPGROUP.ARRIVE ;  /* 0x00000000000079c5 */ /* 0x000fe20000000000 */
[----:B------:R-:W-:Y:S01]  /*4ab0*/  UMOV UR55, 0x40000040 ;  /* 0x4000004000377882 */ /* 0x000fe20000000000 */
[----:B------:R-:W-:Y:S01]  /*4ac0*/  UIADD3 UR10, UR50, 0x2, URZ ;  /* 0x00000002320a7890 */ /* 0x000fe2000fffe03f */
[-C--:B------:R-:W-:Y:S01]  /*4ad0*/  FMUL.FTZ R24, R24, R0.reuse ;  /* 0x0000000018187220 */ /* 0x080fe20000410000 */
[----:B------:R-:W-:Y:S01]  /*4ae0*/  UMOV UR11, 0x40000040 ;  /* 0x40000040000b7882 */ /* 0x000fe20000000000 */
[----:B------:R-:W-:Y:S01]  /*4af0*/  UMOV UR54, UR50 ;  /* 0x0000003200367c82 */ /* 0x000fe20008000000 */
[----:B------:R-:W-:Y:S01]  /*4b00*/  UIADD3 UR14, UR50, 0x4, URZ ;  /* 0x00000004320e7890 */ /* 0x000fe2000fffe03f */
[-C--:B------:R-:W-:Y:S01]  /*4b10*/  FMUL.FTZ R25, R25, R0.reuse ;  /* 0x0000000019197220 */ /* 0x080fe20000410000 */
[----:B------:R-:W-:Y:S01]  /*4b20*/  UMOV UR15, 0x40000040 ;  /* 0x40000040000f7882 */ /* 0x000fe20000000000 */
[----:B------:R-:W-:Y:S01]  /*4b30*/  UIADD3 UR18, UR50, 0x6, URZ ;  /* 0x0000000632127890 */ /* 0x000fe2000fffe03f */
[-C--:B------:R-:W-:Y:S01]  /*4b40*/  FMUL.FTZ R28, R28, R0.reuse ;  /* 0x000000001c1c7220 */ /* 0x080fe20000410000 */
[----:B------:R-:W-:Y:S01]  /*4b50*/  UMOV UR19, 0x40000040 ;  /* 0x4000004000137882 */ /* 0x000fe20000000000 */
[----:B------:R-:W-:Y:S01]  /*4b60*/  HGMMA.64x96x16.F32.BF16 R88, gdesc[UR52], RZ, !UPT, gsb0 ;  /* 0x01600000345879f0 */ /* 0x000fe2000c0018ff */
[----:B------:R-:W-:Y:S01]  /*4b70*/  UIADD3 UR22, UR50, 0x300, URZ ;  /* 0x0000030032167890 */ /* 0x000fe2000fffe03f */
[-C--:B------:R-:W-:Y:S01]  /*4b80*/  FMUL.FTZ R29, R29, R0.reuse ;  /* 0x000000001d1d7220 */ /* 0x080fe20000410000 */
[----:B------:R-:W-:Y:S01]  /*4b90*/  UMOV UR23, 0x40000040 ;  /* 0x4000004000177882 */ /* 0x000fe20000000000 */
        /* <DEDUP_REMOVED lines=108> */
[----:B------:R-:W-:Y:S05]  /*5260*/  @!P0 BRA `(.L_x_937) ;  /* 0x0000000000048947 */ /* 0x000fea0003800000 */
[----:B------:R-:W-:Y:S01]  /*5270*/  BPT.TRAP 0x1 ;  /* 0x000000040000795c */ /* 0x000fe20000300000 */
.L_x_937:
[----:B------:R-:W-:Y:S01]  /*5280*/  ULEA UR11, UR5, UR57, 0x3 ;  /* 0x00000039050b7291 */ /* 0x000fe2000f8e183f */
[----:B------:R-:W-:-:S08]  /*5290*/  SHF.L.U32 R0, R20, 0x1f, RZ ;  /* 0x0000001f14007819 */ /* 0x000fd000000006ff */
[----:B------:R2:W3:Y:S01]  /*52a0*/  SYNCS.PHASECHK.TRANS64.TRYWAIT P2, [UR11+0x2a850], R0 ;  /* 0x02a85000ff0075a7 */ /* 0x0004e2000804014b */
[----:B------:R-:W-:Y:S05]  /*52b0*/  @!P0 BRA `(.L_x_938) ;  /* 0x0000000000048947 */ /* 0x000fea0003800000 */
[----:B------:R-:W-:Y:S01]  /*52c0*/  BPT.TRAP 0x1 ;  /* 0x000000040000795c */ /* 0x000fe20000300000 */
.L_x_938:
[----:B---3--:R-:W-:Y:S05]  /*52d0*/  @P2 BRA `(.L_x_939) ;  /* 0x0000000000082947 */ /* 0x008fea0003800000 */
[----:B------:R-:W3:Y:S02]  /*52e0*/  SYNCS.PHASECHK.TRANS64.TRYWAIT P2, [UR11+0x2a850], R0 ;  /* 0x02a85000ff0075a7 */ /* 0x000ee4000804014b */
[----:B---3--:R-:W-:Y:S05]  /*52f0*/  @!P2 BRA `(.L_x_940) ;  /* 0x000000e800b0a947 */ /* 0x008fea0003800000 */
.L_x_939:
[----:B------:R-:W-:Y:S01]  /*5300*/  UIADD3 UR10, UR57, 0x400, URZ ;  /* 0x00000400390a7890 */ /* 0x000fe2000fffe03f */
[----:B------:R-:W-:Y:S01]  /*5310*/  WARPGROUP.ARRIVE ;  /* 0x00000000000079c5 */ /* 0x000fe20000000000 */
[----:B------:R-:W-:Y:S01]  /*5320*/  UMOV UR15, 0x40000040 ;  /* 0x40000040000f7882 */ /* 0x000fe20000000000 */
[----:B------:R-:W-:Y:S01]  /*5330*/  ISETP.NE.AND P3, PT, R14, 0x1, PT ;  /* 0x000000010e00780c */ /* 0x000fe20003f65270 */
[----:B------:R-:W-:Y:S01]  /*5340*/  USHF.R.U32.HI UR10, URZ, 0x4, UR10 ;  /* 0x000000043f0a7899 */ /* 0x000fe2000801160a */
[----:B0-2---:R-:W-:Y:S01]  /*5350*/  FMUL.FTZ R0, R90, UR56 ;  /* 0x000000385a007c20 */ /* 0x005fe20008410000 */
[----:B------:R-:W-:Y:S01]  /*5360*/  FMUL.FTZ R108, R108, UR56 ;  /* 0x000000386c6c7c20 */ /* 0x000fe20008410000 */
[----:B------:R-:W-:Y:S01]  /*5370*/  FMUL.FTZ R168, R100, UR56 ;  /* 0x0000003864a87c20 */ /* 0x000fe20008410000 */
[----:B------:R-:W-:Y:S01]  /*5380*/  ULOP3.LUT UR10, UR10, 0x3fff, URZ, 0xc0, !UPT ;  /* 0x00003fff0a0a7892 */ /* 0x000fe2000f8ec03f */
[----:B------:R-:W-:Y:S01]  /*5390*/  FMUL.FTZ R2, R91, UR56 ;  /* 0x000000385b027c20 */ /* 0x000fe20008410000 */
[----:B------:R0:W2:Y:S01]  /*53a0*/  MUFU.TANH R100, R108 ;  /* 0x0000006c00647308 */ /* 0x0000a20000002400 */
[----:B------:R-:W-:Y:S01]  /*53b0*/  FMUL.FTZ R23, R99, UR56 ;  /* 0x0000003863177c20 */ /* 0x000fe20008410000 */
[----:B------:R-:W-:Y:S01]  /*53c0*/  ULOP3.LUT UR10, UR10, 0x3000000, URZ, 0xfc, !UPT ;  /* 0x030000000a0a7892 */ /* 0x000fe2000f8efc3f */
[----:B------:R-:W-:Y:S01]  /*53d0*/  FMUL.FTZ R91, R103, UR56 ;  /* 0x00000038675b7c20 */ /* 0x000fe20008410000 */
[----:B------:R-:W-:Y:S01]  /*53e0*/  FMUL.FTZ R99, R111, UR56 ;  /* 0x000000386f637c20 */ /* 0x000fe20008410000 */
[----:B------:R-:W-:Y:S01]  /*53f0*/  FMUL.FTZ R103, R115, UR56 ;  /* 0x0000003873677c20 */ /* 0x000fe20008410000 */
[----:B------:R-:W-:Y:S01]  /*5400*/  UIMAD UR10, UR5, 0x600, UR10 ;  /* 0x00000600050a78a4 */ /* 0x000fe2000f8e020a */
[----:B------:R-:W3:Y:S01]  /*5410*/  @P3 LDC R90, c[0x0][0x450] ;  /* 0x00011400ff5a3b82 */ /* 0x000ee20000000800 */
[----:B------:R-:W-:-:S02]  /*5420*/  IMAD R115, R12, -0x60, RZ ;  /* 0xffffffa00c737824 */ /* 0x000fc400078e02ff */
[----:B------:R-:W-:Y:S01]  /*5430*/  FMUL.FTZ R109, R109, UR56 ;  /* 0x000000386d6d7c20 */ /* 0x000fe20008410000 */
[----:B0-----:R-:W-:Y:S02]  /*5440*/  IMAD.MOV.U32 R108, RZ, RZ, R8 ;  /* 0x000000ffff6c7224 */ /* 0x001fe400078e0008 */
[----:B------:R-:W-:Y:S01]  /*5450*/  FMUL.FTZ R20, R94, UR56 ;  /* 0x000000385e147c20 */ /* 0x000fe20008410000 */
[----:B-1----:R-:W-:Y:S01]  /*5460*/  FMUL.FTZ R13, R88, UR56 ;  /* 0x00000038580d7c20 */ /* 0x002fe20008410000 */
[----:B------:R-:W-:Y:S01]  /*5470*/  UMOV UR14, UR10 ;  /* 0x0000000a000e7c82 */ /* 0x000fe20008000000 */
[----:B------:R-:W-:Y:S01]  /*5480*/  FMUL.FTZ R94, R96, UR56 ;  /* 0x00000038605e7c20 */ /* 0x000fe20008410000 */
[----:B------:R-:W-:Y:S01]  /*5490*/  HGMMA.64x128x16.F32.BF16 R24, R156, gdesc[UR12].tnspB, R24, gsb0 ;  /* 0x41e0000c9c187df0 */ /* 0x000fe20008001818 */
[----:B------:R-:W-:Y:S01]  /*54a0*/  UIADD3 UR14, UR10, 0x80, URZ ;  /* 0x000000800a0e7890 */ /* 0x000fe2000fffe03f */
[----:B------:R-:W-:Y:S01]  /*54b0*/  FMUL.FTZ R105, R105, UR56 ;  /* 0x0000003869697c20 */ /* 0x000fe20008410000 */
[----:B------:R-:W-:Y:S01]  /*54c0*/  UMOV UR15, 0x40000040 ;  /* 0x40000040000f7882 */ /* 0x000fe20000000000 */
[----:B------:R-:W-:Y:S01]  /*54d0*/  FMUL.FTZ R21, R95, UR56 ;  /* 0x000000385f157c20 */ /* 0x000fe20008410000 */
[----:B------:R-:W-:Y:S01]  /*54e0*/  FMUL.FTZ R88, R102, UR56 ;  /* 0x0000003866587c20 */ /* 0x000fe20008410000 */
[----:B------:R-:W-:-:S02]  /*54f0*/  VIADD R96, R115, 0x1 ;  /* 0x0000000173607836 */ /* 0x000fc40000000000 */
[----:B------:R-:W-:Y:S01]  /*5500*/  FMUL.FTZ R162, R101, UR56 ;  /* 0x0000003865a27c20 */ /* 0x000fe20008410000 */
[----:B------:R-:W-:Y:S01]  /*5510*/  FMUL.FTZ R95, R107, UR56 ;  /* 0x000000386b5f7c20 */ /* 0x000fe20008410000 */
[----:B------:R0:W1:Y:S01]  /*5520*/  MUFU.TANH R102, R109 ;  /* 0x0000006d00667308 */ /* 0x0000620000002400 */
        /* <DEDUP_REMOVED lines=8> */
[----:B0-----:R-:W-:Y:S01]  /*55b0*/  FMUL.FTZ R109, R119, UR56 ;  /* 0x00000038776d7c20 */ /* 0x001fe20008410000 */
[----:B------:R-:W-:Y:S01]  /*55c0*/  FMUL.FTZ R124, R124, UR56 ;  /* 0x000000387c7c7c20 */ /* 0x000fe20008410000 */
[----:B------:R-:W-:Y:S01]  /*55d0*/  FMUL.FTZ R125, R125, UR56 ;  /* 0x000000387d7d7c20 */ /* 0x000fe20008410000 */
[----:B------:R-:W-:Y:S01]  /*55e0*/  FMUL.FTZ R128, R128, UR56 ;  /* 0x0000003880807c20 */ /* 0x000fe20008410000 */
[----:B------:R-:W-:Y:S01]  /*55f0*/  FMUL.FTZ R129, R129, UR56 ;  /* 0x0000003881817c20 */ /* 0x000fe20008410000 */
[----:B------:R-:W-:Y:S01]  /*5600*/  FMUL.FTZ R132, R132, UR56 ;  /* 0x0000003884847c20 */ /* 0x000fe20008410000 */
[----:B------:R-:W-:Y:S01]  /*5610*/  FMUL.FTZ R133, R133, UR56 ;  /* 0x0000003885857c20 */ /* 0x000fe20008410000 */
[----:B------:R0:W4:Y:S01]  /*5620*/  MUFU.TANH R164, R105 ;  /* 0x0000006900a47308 */ /* 0x0001220000002400 */
[----:B------:R-:W-:Y:S01]  /*5630*/  FMUL.FTZ R116, R116, UR56 ;  /* 0x0000003874747c20 */ /* 0x000fe20008410000 */
[----:B------:R-:W-:Y:S01]  /*5640*/  FMUL.FTZ R120, R120, UR56 ;  /* 0x0000003878787c20 */ /* 0x000fe20008410000 */
[----:B------:R-:W-:Y:S01]  /*5650*/  FMUL.FTZ R134, R134, UR56 ;  /* 0x0000003886867c20 */ /* 0x000fe20008410000 */
[----:B------:R-:W-:Y:S01]  /*5660*/  ISETP.NE.AND P2, PT, R161, RZ, PT ;  /* 0x000000ffa100720c */ /* 0x000fe20003f45270 */
[----:B------:R-:W-:Y:S01]  /*5670*/  FMUL.FTZ R117, R117, UR56 ;  /* 0x0000003875757c20 */ /* 0x000fe20008410000 */
[----:B------:R-:W-:-:S02]  /*5680*/  ULDC UR18, c[0x0][0x9e0] ;  /* 0x0002780000127ab9 */ /* 0x000fc40000000800 */
[----:B------:R-:W1:Y:S01]  /*5690*/  MUFU.TANH R13, R13 ;  /* 0x0000000d000d7308 */ /* 0x000e620000002400 */
[----:B0-----:R-:W-:-:S04]  /*56a0*/  IMAD R105, R9, -0x2, R96 ;  /* 0xfffffffe09697824 */ /* 0x001fc800078e0260 */
[----:B------:R-:W-:-:S03]  /*56b0*/  IMAD R96, R16, UR7, R105 ;  /* 0x0000000710607c24 */ /* 0x000fc6000f8e0269 */
[----:B------:R-:W0:Y:S01]  /*56c0*/  MUFU.TANH R0, R0 ;  /* 0x0000000000007308 */ /* 0x000e220000002400 */
[----:B------:R-:W-:-:S04]  /*56d0*/  VIADD R96, R96, -UR60 ;  /* 0x8000003c60607c36 */ /* 0x000fc80008000000 */
[----:B------:R-:W-:-:S03]  /*56e0*/  VIADD R118, R96, UR61 ;  /* 0x0000003d60767c36 */ /* 0x000fc60008000000 */
        /* <DEDUP_REMOVED lines=12> */
[----:B------:R-:W-:-:S02]  /*57b0*/  WARPGROUP.DEPBAR.LE gsb0, 0x0 ;  /* 0x00008000000079c5 */ /* 0x000fc40000010000 */
[----:B------:R-:W-:-:S05]  /*57c0*/  WARPGROUP.ARRIVE ;  /* 0x00000000000079c5 */ /* 0x000fca0000000000 */
[----:B------:R-:W0:Y:S01]  /*57d0*/  MUFU.TANH R95, R95 ;  /* 0x0000005f005f7308 */ /* 0x000e220000002400 */
[----:B------:R-:W-:Y:S01]  /*57e0*/  HGMMA.64x128x16.F32.BF16 R24, R152, gdesc[UR12].tnspB, R24, gsb0 ;  /* 0x41e0000c98187df0 */ /* 0x000fe20008001818 */
[----:B------:R-:W-:Y:S01]  /*57f0*/  UIADD3 UR14, UR10, 0x100, URZ ;  /* 0x000001000a0e7890 */ /* 0x000fe2000fffe03f */
[----:B------:R-:W-:-:S05]  /*5800*/  UMOV UR15, 0x40000040 ;  /* 0x40000040000f7882 */ /* 0x000fca0000000000 */
        /* <DEDUP_REMOVED lines=16> */
[----:B------:R-:W-:Y:S01]  /*5910*/  WARPGROUP.ARRIVE ;  /* 0x00000000000079c5 */ /* 0x000fe20000000000 */
[----:B------:R-:W-:Y:S01]  /*5920*/  FMUL.FTZ R154, R97, UR56 ;  /* 0x00000038619a7c20 */ /* 0x000fe20008410000 */
[----:B------:R-:W-:Y:S01]  /*5930*/  FMUL.FTZ R97, R110, UR56 ;  /* 0x000000386e617c20 */ /* 0x000fe20008410000 */
[----:B------:R-:W-:Y:S02]  /*5940*/  FMUL.FTZ R152, R131, UR56 ;  /* 0x0000003883987c20 */ /* 0x000fe40008410000 */
[----:B------:R5:W0:Y:S01]  /*5950*/  MUFU.TANH R110, R117 ;  /* 0x00000075006e7308 */ /* 0x000a220000002400 */
[----:B------:R-:W-:Y:S01]  /*5960*/  HGMMA.64x128x16.F32.BF16 R24, R148, gdesc[UR12].tnspB, R24, gsb0 ;  /* 0x41e0000c94187df0 */ /* 0x000fe20008001818 */
[----:B------:R-:W-:Y:S01]  /*5970*/  UIADD3 UR14, UR10, 0x180, URZ ;  /* 0x000001800a0e7890 */ /* 0x000fe2000fffe03f */
[----:B------:R-:W-:-:S05]  /*5980*/  UMOV UR15, 0x40000040 ;  /* 0x40000040000f7882 */ /* 0x000fca0000000000 */
[----:B------:R-:W0:Y:S01]  /*5990*/  MUFU.TANH R154, R154 ;  /* 0x0000009a009a7308 */ /* 0x000e220000002400 */
[----:B-----5:R-:W-:-:S07]  /*59a0*/  VIADD R117, R96, UR18 ;  /* 0x0000001260757c36 */ /* 0x020fce0008000000 */
[----:B------:R-:W0:Y:S08]  /*59b0*/  MUFU.TANH R97, R97 ;  /* 0x0000006100617308 */ /* 0x000e300000002400 */
[----:B------:R-:W0:Y:S01]  /*59c0*/  MUFU.TANH R152, R152 ;  /* 0x0000009800987308 */ /* 0x000e220000002400 */
[----:B------:R-:W-:Y:S02]  /*59d0*/  WARPGROUP.DEPBAR.LE gsb0, 0x0 ;  /* 0x00008000000079c5 */ /* 0x000fe40000010000 */
[----:B------:R-:W-:Y:S01]  /*59e0*/  WARPGROUP.ARRIVE ;  /* 0x00000000000079c5 */ /* 0x000fe20000000000 */
[----:B------:R-:W-:Y:S01]  /*59f0*/  FMUL.FTZ R148, R127, UR56 ;  /* 0x000000387f947c20 */ /* 0x000fe20008410000 */
[----:B------:R-:W-:-:S04]  /*5a00*/  FMUL.FTZ R150, R130, UR56 ;  /* 0x0000003882967c20 */ /* 0x000fc80008410000 */
[----:B------:R-:W-:Y:S01]  /*5a10*/  HGMMA.64x128x16.F32.BF16 R24, R144, gdesc[UR12].tnspB, R24, gsb0 ;  /* 0x41e0000c90187df0 */ /* 0x000fe20008001818 */
[----:B------:R-:W-:Y:S01]  /*5a20*/  UIADD3 UR14, UR10, 0x200, URZ ;  /* 0x000002000a0e7890 */ /* 0x000fe2000fffe03f */
[----:B------:R-:W0:Y:S01]  /*5a30*/  MUFU.TANH R148, R148 ;  /* 0x0000009400947308 */ /* 0x000e220000002400 */
[----:B------:R-:W-:Y:S01]  /*5a40*/  UMOV UR15, 0x40000040 ;  /* 0x40000040000f7882 */ /* 0x000fe20000000000 */
[----:B------:R-:W-:-:S06]  /*5a50*/  UIADD3 UR10, UR10, 0x280, URZ ;  /* 0x000002800a0a7890 */ /* 0x000fcc000fffe03f */
[----:B------:R-:W0:Y:S01]  /*5a60*/  MUFU.TANH R150, R150 ;  /* 0x0000009600967308 */ /* 0x000e220000002400 */
[----:B------:R-:W-:Y:S02]  /*5a70*/  WARPGROUP.DEPBAR.LE gsb0, 0x0 ;  /* 0x00008000000079c5 */ /* 0x000fe40000010000 */
[----:B------:R-:W-:Y:S01]  /*5a80*/  WARPGROUP.ARRIVE ;  /* 0x00000000000079c5 */ /* 0x000fe20000000000 */
[----:B------:R-:W-:Y:S01]  /*5a90*/  FMUL.FTZ R144, R89, UR56 ;  /* 0x0000003859907c20 */ /* 0x000fe20008410000 */
[----:B------:R-:W-:Y:S01]  /*5aa0*/  FMUL.FTZ R145, R93, UR56 ;  /* 0x000000385d917c20 */ /* 0x000fe20008410000 */
[----:B------:R-:W5:Y:S01]  /*5ab0*/  @P3 LDC R89, c[0x0][0x44c] ;  /* 0x00011300ff593b82 */ /* 0x000f620000000800 */
[----:B------:R-:W-:Y:S01]  /*5ac0*/  FMUL.FTZ R93, R106, UR56 ;  /* 0x000000386a5d7c20 */ /* 0x000fe20008410000 */
[----:B------:R-:W-:Y:S01]  /*5ad0*/  FMUL.FTZ R146, R126, UR56 ;  /* 0x000000387e927c20 */ /* 0x000fe20008410000 */
[----:B------:R-:W-:Y:S01]  /*5ae0*/  HGMMA.64x128x16.F32.BF16 R24, R140, gdesc[UR12].tnspB, R24, gsb0 ;  /* 0x41e0000c8c187df0 */ /* 0x000fe20008001818 */
[----:B------:R-:W-:Y:S01]  /*5af0*/  UMOV UR14, UR10 ;  /* 0x0000000a000e7c82 */ /* 0x000fe20008000000 */
[----:B------:R-:W-:Y:S01]  /*5b00*/  UMOV UR15, 0x40000040 ;  /* 0x40000040000f7882 */ /* 0x000fe20000000000 */
[----:B------:R-:W0:Y:S08]  /*5b10*/  MUFU.TANH R144, R144 ;  /* 0x0000009000907308 */ /* 0x000e300000002400 */
[----:B------:R-:W0:Y:S08]  /*5b20*/  MUFU.TANH R145, R145 ;  /* 0x0000009100917308 */ /* 0x000e300000002400 */
[----:B------:R-:W0:Y:S01]  /*5b30*/  MUFU.TANH R93, R93 ;  /* 0x0000005d005d7308 */ /* 0x000e220000002400 */
[----:B-----5:R-:W-:-:S05]  /*5b40*/  @P3 IMAD.HI.U32 R89, R8, R89, RZ ;  /* 0x0000005908593227 */ /* 0x020fca00078e00ff */
[----:B---3--:R-:W-:Y:S01]  /*5b50*/  @P3 SHF.R.U32.HI R108, RZ, R90, R89 ;  /* 0x0000005aff6c3219 */ /* 0x008fe20000011659 */
[----:B------:R-:W-:Y:S01]  /*5b60*/  IMAD.U32 R89, RZ, RZ, UR59 ;  /* 0x0000003bff597e24 */ /* 0x000fe2000f8e00ff */
[----:B------:R3:W0:Y:S03]  /*5b70*/  MUFU.TANH R106, R116 ;  /* 0x00000074006a7308 */ /* 0x0006260000002400 */
[----:B------:R-:W-:Y:S01]  /*5b80*/  @!P1 VIADD R89, R89, 0x2a840 ;  /* 0x0002a84059599836 */ /* 0x000fe20000000000 */
[----:B------:R-:W5:Y:S04]  /*5b90*/  SHFL.IDX PT, R111, R108, RZ, 0x1c1f ;  /* 0x001c1fff6c6f7589 */ /* 0x000f6800000e0000 */
[----:B------:R-:W-:Y:S01]  /*5ba0*/  @!P1 PRMT R90, RZ, 0x654, R89 ;  /* 0x00000654ff5a9816 */ /* 0x000fe20000000059 */
[----:B------:R-:W0:Y:S08]  /*5bb0*/  MUFU.TANH R146, R146 ;  /* 0x0000009200927308 */ /* 0x000e300000002400 */
[----:B------:R3:W0:Y:S01]  /*5bc0*/  MUFU.TANH R89, R134 ;  /* 0x0000008600597308 */ /* 0x0006220000002400 */
[----:B-----5:R-:W-:Y:S01]  /*5bd0*/  IMAD.IADD R96, R117, 0x1, R111 ;  /* 0x0000000175607824 */ /* 0x020fe200078e026f */
[----:B------:R-:W-:-:S02]  /*5be0*/  WARPGROUP.DEPBAR.LE gsb0, 0x0 ;  /* 0x00008000000079c5 */ /* 0x000fc40000010000 */
[----:B------:R-:W-:Y:S01]  /*5bf0*/  WARPGROUP.ARRIVE ;  /* 0x00000000000079c5 */ /* 0x000fe20000000000 */
[----:B------:R-:W-:Y:S01]  /*5c00*/  FMUL.FTZ R140, R122, UR56 ;  /* 0x000000387a8c7c20 */ /* 0x000fe20008410000 */
[----:B------:R-:W-:Y:S01]  /*5c10*/  FMUL.FTZ R142, R123, UR56 ;  /* 0x000000387b8e7c20 */ /* 0x000fe20008410000 */
[----:B------:R-:W-:Y:S02]  /*5c20*/  VIADD R122, R105, 0xffffffff ;  /* 0xffffffff697a7836 */ /* 0x000fe40000000000 */
[----:B------:R-:W-:Y:S01]  /*5c30*/  IMAD.IADD R105, R118, 0x1, R111 ;  /* 0x0000000176697824 */ /* 0x000fe200078e026f */
[----:B------:R-:W-:Y:S01]  /*5c40*/  HGMMA.64x128x16.F32.BF16 R24, R136, gdesc[UR12].tnspB, R24, gsb0 ;  /* 0x41e0000c88187df0 */ /* 0x000fe20008001818 */
[----:B------:R-:W0:Y:S08]  /*5c50*/  MUFU.TANH R140, R140 ;  /* 0x0000008c008c7308 */ /* 0x000e300000002400 */
[----:B------:R-:W0:Y:S01]  /*5c60*/  MUFU.TANH R142, R142 ;  /* 0x0000008e008e7308 */ /* 0x000e220000002400 */
[----:B------:R-:W-:-:S02]  /*5c70*/  WARPGROUP.DEPBAR.LE gsb0, 0x0 ;  /* 0x00008000000079c5 */ /* 0x000fc40000010000 */
[----:B------:R5:W-:Y:S02]  /*5c80*/  @!P1 SYNCS.ARRIVE.TRANS64.RED.A1T0 RZ, [R90+URZ], RZ ;  /* 0x000000ff5aff99a7 */ /* 0x000be4000810043f */
[----:B-----5:R-:W-:-:S06]  /*5c90*/  FMUL.FTZ R90, R135, UR56 ;  /* 0x00000038875a7c20 */ /* 0x020fcc0008410000 */
[----:B------:R-:W0:Y:S01]  /*5ca0*/  MUFU.TANH R90, R90 ;  /* 0x0000005a005a7308 */ /* 0x000e220000002400 */
[----:B-1234-:R-:W-:Y:S05]  /*5cb0*/  @!P2 BRA `(.L_x_941) ;  /* 0x000000000058a947 */ /* 0x01efea0003800000 */
[----:B------:R-:W-:Y:S01]  /*5cc0*/  IMAD R98, R16, UR7, R111 ;  /* 0x0000000710627c24 */ /* 0x000fe2000f8e026f */
[----:B------:R-:W-:Y:S03]  /*5cd0*/  BSSY B0, `(.L_x_942) ;  /* 0x0000011000007945 */ /* 0x000fe60003800000 */
[----:B------:R-:W-:-:S05]  /*5ce0*/  VIADD R111, R98, -UR60 ;  /* 0x8000003c626f7c36 */ /* 0x000fca0008000000 */
[----:B------:R-:W-:-:S13]  /*5cf0*/  ISETP.GT.AND P2, PT, R111, -0x1, PT ;  /* 0xffffffff6f00780c */ /* 0x000fda0003f44270 */
[----:B------:R-:W-:Y:S05]  /*5d00*/  @P2 BRA `(.L_x_943) ;  /* 0x0000000000202947 */ /* 0x000fea0003800000 */
[----:B------:R-:W-:Y:S01]  /*5d10*/  IMAD.U32 R116, RZ, RZ, UR6 ;  /* 0x00000006ff747e24 */ /* 0x000fe2000f8e00ff */
[----:B------:R-:W-:-:S04]  /*5d20*/  LOP3.LUT R111, RZ, R111, RZ, 0x33, !PT ;  /* 0x0000006fff6f7212 */ /* 0x000fc800078e33ff */
[----:B------:R-:W-:-:S13]  /*5d30*/  ISETP.NE.AND P2, PT, R116, 0x1, PT ;  /* 0x000000017400780c */ /* 0x000fda0003f45270 */
[----:B------:R-:W1:Y:S02]  /*5d40*/  @P2 LDC.64 R126, c[0x0][0x9e8] ;  /* 0x00027a00ff7e2b82 */ /* 0x000e640000000a00 */
[----:B-1----:R-:W-:-:S05]  /*5d50*/  @P2 IMAD.HI.U32 R98, R111, R126, RZ ;  /* 0x0000007e6f622227 */ /* 0x002fca00078e00ff */
[----:B------:R-:W-:-:S04]  /*5d60*/  @P2 SHF.R.U32.HI R111, RZ, R127, R98 ;  /* 0x0000007fff6f2219 */ /* 0x000fc80000011662 */
[----:B------:R-:W-:Y:S01]  /*5d70*/  LOP3.LUT R111, RZ, R111, RZ, 0x33, !PT ;  /* 0x0000006fff6f7212 */ /* 0x000fe200078e33ff */
[----:B------:R-:W-:Y:S06]  /*5d80*/  BRA `(.L_x_944) ;  /* 0x0000000000147947 */ /* 0x000fec0003800000 */
.L_x_943:
[----:B------:R-:W-:-:S05]  /*5d90*/  IMAD.U32 R116, RZ, RZ, UR6 ;  /* 0x00000006ff747e24 */ /* 0x000fca000f8e00ff */
[----:B------:R-:W-:-:S13]  /*5da0*/  ISETP.NE.AND P2, PT, R116, 0x1, PT ;  /* 0x000000017400780c */ /* 0x000fda0003f45270 */
[----:B------:R-:W1:Y:S02]  /*5db0*/  @P2 LDC.64 R126, c[0x0][0x9e8] ;  /* 0x00027a00ff7e2b82 */ /* 0x000e640000000a00 */
[----:B-1----:R-:W-:-:S05]  /*5dc0*/  @P2 IMAD.HI.U32 R98, R111, R126, RZ ;  /* 0x0000007e6f622227 */ /* 0x002fca00078e00ff */
[----:B------:R-:W-:-:S07]  /*5dd0*/  @P2 SHF.R.U32.HI R111, RZ, R127, R98 ;  /* 0x0000007fff6f2219 */ /* 0x000fce0000011662 */
.L_x_944:
[----:B------:R-:W-:Y:S05]  /*5de0*/  BSYNC B0 ;  /* 0x0000000000007941 */ /* 0x000fea0003800000 */
.L_x_942:
[----:B------:R-:W-:-:S05]  /*5df0*/  IMAD R111, R111, R116, R122 ;  /* 0x000000746f6f7224 */ /* 0x000fca00078e027a */
[----:B------:R-:W-:Y:S02]  /*5e00*/  VIADDMNMX R96, R111, R116, R96, PT ;  /* 0x000000746f607246 */ /* 0x000fe40003800160 */
[----:B------:R-:W-:-:S07]  /*5e10*/  VIMNMX R105, R105, R111, !PT ;  /* 0x0000006f69697248 */ /* 0x000fce0007fe0100 */
.L_x_941:
[C---:B------:R-:W-:Y:S02]  /*5e20*/  ISETP.GE.AND P2, PT, R115.reuse, 0x2, PT ;  /* 0x000000027300780c */ /* 0x040fe40003f46270 */
[----:B------:R-:W-:Y:S02]  /*5e30*/  ISETP.GE.AND P5, PT, R115, 0xa, PT ;  /* 0x0000000a7300780c */ /* 0x000fe40003fa6270 */
[----:B------:R-:W-:Y:S02]  /*5e40*/  ISETP.GT.AND P3, PT, R105, 0x1, !P2 ;  /* 0x000000016900780c */ /* 0x000fe40005764270 */
[----:B------:R-:W-:Y:S02]  /*5e50*/  P2R R123, PR, RZ, 0x20 ;  /* 0x00000020ff7b7803 */ /* 0x000fe40000000000 */
[----:B------:R-:W-:Y:S02]  /*5e60*/  ISETP.LT.OR P4, PT, R96, 0x2, P3 ;  /* 0x000000026000780c */ /* 0x000fe40001f81670 */
[----:B------:R-:W-:-:S02]  /*5e70*/  ISETP.GE.AND P3, PT, R115, 0x9, PT ;  /* 0x000000097300780c */ /* 0x000fc40003f66270 */
[----:B0-----:R-:W-:Y:S02]  /*5e80*/  FSEL R156, R144, -INF , !P4 ;  /* 0xff800000909c7808 */ /* 0x001fe40006000000 */
        /* <DEDUP_REMOVED lines=12> */
[----:B------:R-:W-:Y:S02]  /*5f50*/  FSEL R170, R94, -INF , !P4 ;  /* 0xff8000005eaa7808 */ /* 0x000fe40006000000 */
        /* <DEDUP_REMOVED lines=17> */
[----:B------:R-:W-:Y:S02]  /*6070*/  ISETP.LT.OR P4, PT, R96, 0x21, P4 ;  /* 0x000000216000780c */ /* 0x000fe40002781670 */
[----:B------:R-:W-:-:S02]  /*6080*/  P2R R135, PR, RZ, 0x20 ;  /* 0x00000020ff877803 */ /* 0x000fc40000000000 */
        /* <DEDUP_REMOVED lines=64> */
[----:B------:R-:W-:-:S04]  /*6490*/  ISETP.GT.AND P6, PT, R105, 0x58, !P5 ;  /* 0x000000586900780c */ /* 0x000fc80006fc4270 */
[----:B------:R-:W-:-:S04]  /*64a0*/  ISETP.LT.OR P6, PT, R96, 0x59, P6 ;  /* 0x000000596000780c */ /* 0x000fc800037c1670 */
[----:B------:R-:W-:Y:S02]  /*64b0*/  FSEL R92, R132, -INF , !P6 ;  /* 0xff800000845c7808 */ /* 0x000fe40007000000 */
[----:B------:R-:W-:-:S04]  /*64c0*/  ISETP.GE.AND P6, PT, R115, 0x1, PT ;  /* 0x000000017300780c */ /* 0x000fc80003fc6270 */
[----:B------:R-:W-:Y:S02]  /*64d0*/  P2R R119, PR, RZ, 0x40 ;  /* 0x00000040ff777803 */ /* 0x000fe40000000000 */
[----:B------:R-:W-:-:S04]  /*64e0*/  ISETP.GT.AND P6, PT, R105, RZ, !P6 ;  /* 0x000000ff6900720c */ /* 0x000fc800077c4270 */
[----:B------:R-:W-:-:S04]  /*64f0*/  ISETP.LT.OR P6, PT, R96, 0x1, P6 ;  /* 0x000000016000780c */ /* 0x000fc800037c1670 */
[----:B------:R-:W-:Y:S02]  /*6500*/  FSEL R174, R13, -INF , !P6 ;  /* 0xff8000000dae7808 */ /* 0x000fe40007000000 */
[----:B------:R-:W-:Y:S01]  /*6510*/  ISETP.GE.AND P6, PT, R115, 0x5a, PT ;  /* 0x0000005a7300780c */ /* 0x000fe20003fc6270 */
[----:B------:R-:W0:Y:S03]  /*6520*/  SHFL.IDX PT, R13, R108, 0x1, 0x1c1f ;  /* 0x003c1f006c0d7f89 */ /* 0x000e2600000e0000 */
[----:B------:R-:W-:Y:S02]  /*6530*/  P2R R129, PR, RZ, 0x40 ;  /* 0x00000040ff817803 */ /* 0x000fe40000000000 */
[----:B------:R-:W-:-:S04]  /*6540*/  ISETP.GT.AND P6, PT, R105, 0x59, !P6 ;  /* 0x000000596900780c */ /* 0x000fc800077c4270 */
[----:B------:R-:W-:-:S04]  /*6550*/  ISETP.LT.OR P6, PT, R96, 0x5a, P6 ;  /* 0x0000005a6000780c */ /* 0x000fc800037c1670 */
[----:B------:R-:W-:Y:S02]  /*6560*/  FSEL R96, R133, -INF , !P6 ;  /* 0xff80000085607808 */ /* 0x000fe40007000000 */
[----:B------:R-:W-:Y:S01]  /*6570*/  ISETP.NE.AND P6, PT, R161, RZ, PT ;  /* 0x000000ffa100720c */ /* 0x000fe20003fc5270 */
[--C-:B0-----:R-:W-:Y:S02]  /*6580*/  IMAD.IADD R105, R117, 0x1, R13.reuse ;  /* 0x0000000175697824 */ /* 0x101fe400078e020d */
[----:B------:R-:W-:-:S10]  /*6590*/  IMAD.IADD R111, R118, 0x1, R13 ;  /* 0x00000001766f7824 */ /* 0x000fd400078e020d */
[----:B------:R-:W-:Y:S05]  /*65a0*/  @!P6 BRA `(.L_x_945) ;  /* 0x000000000058e947 */ /* 0x000fea0003800000 */
        /* <DEDUP_REMOVED lines=8> */
[----:B------:R-:W0:Y:S02]  /*6630*/  @P6 LDC.64 R114, c[0x0][0x9e8] ;  /* 0x00027a00ff726b82 */ /* 0x000e240000000a00 */
[----:B0-----:R-:W-:-:S05]  /*6640*/  @P6 IMAD.HI.U32 R114, R13, R114, RZ ;  /* 0x000000720d726227 */ /* 0x001fca00078e00ff */
[----:B------:R-:W-:-:S04]  /*6650*/  @P6 SHF.R.U32.HI R13, RZ, R115, R114 ;  /* 0x00000073ff0d6219 */ /* 0x000fc80000011672 */
[----:B------:R-:W-:Y:S01]  /*6660*/  LOP3.LUT R13, RZ, R13, RZ, 0x33, !PT ;  /* 0x0000000dff0d7212 */ /* 0x000fe200078e33ff */
[----:B------:R-:W-:Y:S06]  /*6670*/  BRA `(.L_x_948) ;  /* 0x0000000000147947 */ /* 0x000fec0003800000 */
.L_x_947:
[----:B------:R-:W-:-:S05]  /*6680*/  IMAD.U32 R113, RZ, RZ, UR6 ;  /* 0x00000006ff717e24 */ /* 0x000fca000f8e00ff */
[----:B------:R-:W-:-:S13]  /*6690*/  ISETP.NE.AND P6, PT, R113, 0x1, PT ;  /* 0x000000017100780c */ /* 0x000fda0003fc5270 */
[----:B------:R-:W0:Y:S02]  /*66a0*/  @P6 LDC.64 R114, c[0x0][0x9e8] ;  /* 0x00027a00ff726b82 */ /* 0x000e240000000a00 */
[----:B0-----:R-:W-:-:S05]  /*66b0*/  @P6 IMAD.HI.U32 R114, R13, R114, RZ ;  /* 0x000000720d726227 */ /* 0x001fca00078e00ff */
[----:B------:R-:W-:-:S07]  /*66c0*/  @P6 SHF.R.U32.HI R13, RZ, R115, R114 ;  /* 0x00000073ff0d6219 */ /* 0x000fce0000011672 */
.L_x_948:
[----:B------:R-:W-:Y:S05]  /*66d0*/  BSYNC B0 ;  /* 0x0000000000007941 */ /* 0x000fea0003800000 */
.L_x_946:
[----:B------:R-:W-:-:S05]  /*66e0*/  IMAD R108, R13, R113, R122 ;  /* 0x000000710d6c7224 */ /* 0x000fca00078e027a */
[----:B------:R-:W-:Y:S02]  /*66f0*/  VIADDMNMX R105, R108, R113, R105, PT ;  /* 0x000000716c697246 */ /* 0x000fe40003800169 */
[----:B------:R-:W-:-:S07]  /*6700*/  VIMNMX R111, R111, R108, !PT ;  /* 0x0000006c6f6f7248 */ /* 0x000fce0007fe0100 */
.L_x_945:
[C---:B------:R-:W-:Y:S01]  /*6710*/  ISETP.GT.AND P2, PT, R111.reuse, 0x1, !P2 ;  /* 0x000000016f00780c */ /* 0x040fe20005744270 */
[----:B------:R-:W-:Y:S01]  /*6720*/  UMOV UR5, UR4 ;  /* 0x0000000400057c82 */ /* 0x000fe20008000000 */
        /* <DEDUP_REMOVED lines=39> */
[----:B------:R-:W-:Y:S02]  /*69a0*/  ISETP.GT.AND P2, PT, R111, 0x20, !P3 ;  /* 0x000000206f00780c */ /* 0x000fe40005f44270 */
[----:B------:R-:W-:-:S02]  /*69b0*/  ISETP.NE.AND P3, PT, R124, RZ, PT ;  /* 0x000000ff7c00720c */ /* 0x000fc40003f65270 */
        /* <DEDUP_REMOVED lines=24> */
[----:B------:R-:W-:Y:S02]  /*6b40*/  ISETP.GT.AND P2, PT, R111, 0x30, !P2 ;  /* 0x000000306f00780c */ /* 0x000fe40005744270 */
[----:B------:R-:W-:Y:S02]  /*6b50*/  FMNMX.FTZ R13, R92, R13, !PT ;  /* 0x0000000d5c0d7209 */ /* 0x000fe40007810000 */
[----:B------:R-:W-:Y:S02]  /*6b60*/  ISETP.LT.OR P2, PT, R105, 0x31, P2 ;  /* 0x000000316900780c */ /* 0x000fe40001741670 */
[----:B------:R-:W-:Y:S02]  /*6b70*/  FMNMX.FTZ R21, R96, R13, !PT ;  /* 0x0000000d60157209 */ /* 0x000fe40007810000 */
[----:B------:R-:W-:Y:S01]  /*6b80*/  FSEL R124, R101, -INF , !P2 ;  /* 0xff800000657c7808 */ /* 0x000fe20005000000 */
[----:B------:R-:W0:Y:S01]  /*6b90*/  LDC R13, c[0x0][0x988] ;  /* 0x00026200ff0d7b82 */ /* 0x000e220000000800 */
[----:B------:R-:W-:Y:S01]  /*6ba0*/  ISETP.NE.AND P2, PT, R141, RZ, PT ;  /* 0x000000ff8d00720c */ /* 0x000fe20003f45270 */
[----:B------:R-:W1:Y:S01]  /*6bb0*/  SHFL.BFLY PT, R160, R21, 0x2, 0x1f ;  /* 0x0c401f0015a07f89 */ /* 0x000e6200000e0000 */
[----:B------:R-:W-:-:S02]  /*6bc0*/  ISETP.NE.AND P6, PT, R125, RZ, PT ;  /* 0x000000ff7d00720c */ /* 0x000fc40003fc5270 */
[C---:B------:R-:W-:Y:S02]  /*6bd0*/  ISETP.GT.AND P2, PT, R111.reuse, 0x31, !P2 ;  /* 0x000000316f00780c */ /* 0x040fe40005744270 */
[----:B------:R-:W-:Y:S02]  /*6be0*/  ISETP.GT.AND P4, PT, R111, 0x51, !P4 ;  /* 0x000000516f00780c */ /* 0x000fe40006784270 */
[C---:B------:R-:W-:Y:S02]  /*6bf0*/  ISETP.LT.OR P2, PT, R105.reuse, 0x32, P2 ;  /* 0x000000326900780c */ /* 0x040fe40001741670 */
[----:B------:R-:W-:Y:S02]  /*6c00*/  ISETP.LT.OR P4, PT, R105, 0x52, P4 ;  /* 0x000000526900780c */ /* 0x000fe40002781670 */
[----:B------:R-:W-:Y:S02]  /*6c10*/  FSEL R126, R103, -INF , !P2 ;  /* 0xff800000677e7808 */ /* 0x000fe40005000000 */
[----:B------:R-:W-:-:S02]  /*6c20*/  ISETP.NE.AND P2, PT, R143, RZ, PT ;  /* 0x000000ff8f00720c */ /* 0x000fc40003f45270 */
[C---:B------:R-:W-:Y:S02]  /*6c30*/  ISETP.GT.AND P5, PT, R111.reuse, 0x58, !P5 ;  /* 0x000000586f00780c */ /* 0x040fe40006fa4270 */
[----:B------:R-:W-:Y:S02]  /*6c40*/  ISETP.GT.AND P2, PT, R111, 0x38, !P2 ;  /* 0x000000386f00780c */ /* 0x000fe40005744270 */
[----:B------:R-:W-:Y:S02]  /*6c50*/  FSEL R152, R152, -INF , !P4 ;  /* 0xff80000098987808 */ /* 0x000fe40006000000 */
[C---:B------:R-:W-:Y:S02]  /*6c60*/  ISETP.LT.OR P2, PT, R105.reuse, 0x39, P2 ;  /* 0x000000396900780c */ /* 0x040fe40001741670 */
[----:B------:R-:W-:Y:S02]  /*6c70*/  ISETP.LT.OR P5, PT, R105, 0x59, P5 ;  /* 0x000000596900780c */ /* 0x000fe40002fa1670 */
[----:B------:R-:W-:-:S02]  /*6c80*/  FSEL R132, R107, -INF , !P2 ;  /* 0xff8000006b847808 */ /* 0x000fc40005000000 */
[----:B------:R-:W-:Y:S02]  /*6c90*/  ISETP.NE.AND P2, PT, R145, RZ, PT ;  /* 0x000000ff9100720c */ /* 0x000fe40003f45270 */
[----:B-1----:R-:W-:Y:S02]  /*6ca0*/  FMNMX.FTZ R23, R21, R160, !PT ;  /* 0x000000a015177209 */ /* 0x002fe40007810000 */
[----:B------:R-:W-:-:S03]  /*6cb0*/  ISETP.GT.AND P2, PT, R111, 0x39, !P2 ;  /* 0x000000396f00780c */ /* 0x000fc60005744270 */
[----:B------:R-:W1:Y:S01]  /*6cc0*/  SHFL.BFLY PT, R160, R23, 0x1, 0x1f ;  /* 0x0c201f0017a07f89 */ /* 0x000e6200000e0000 */
[----:B------:R-:W-:-:S04]  /*6cd0*/  ISETP.LT.OR P2, PT, R105, 0x3a, P2 ;  /* 0x0000003a6900780c */ /* 0x000fc80001741670 */
[----:B------:R-:W-:Y:S02]  /*6ce0*/  FSEL R138, R109, -INF , !P2 ;  /* 0xff8000006d8a7808 */ /* 0x000fe40005000000 */
[----:B------:R-:W-:-:S04]  /*6cf0*/  ISETP.NE.AND P2, PT, R147, RZ, PT ;  /* 0x000000ff9300720c */ /* 0x000fc80003f45270 */
[----:B------:R-:W-:-:S04]  /*6d00*/  ISETP.GT.AND P2, PT, R111, 0x40, !P2 ;  /* 0x000000406f00780c */ /* 0x000fc80005744270 */
[----:B------:R-:W-:-:S04]  /*6d10*/  ISETP.LT.OR P2, PT, R105, 0x41, P2 ;  /* 0x000000416900780c */ /* 0x000fc80001741670 */
[----:B------:R-:W-:Y:S02]  /*6d20*/  FSEL R140, R140, -INF , !P2 ;  /* 0xff8000008c8c7808 */ /* 0x000fe40005000000 */
[----:B------:R-:W-:Y:S02]  /*6d30*/  ISETP.NE.AND P2, PT, R149, RZ, PT ;  /* 0x000000ff9500720c */ /* 0x000fe40003f45270 */
[----:B-1----:R-:W-:Y:S02]  /*6d40*/  FMNMX.FTZ R160, R23, R160, !PT ;  /* 0x000000a017a07209 */ /* 0x002fe40007810000 */
[----:B------:R-:W-:-:S04]  /*6d50*/  ISETP.GT.AND P2, PT, R111, 0x41, !P2 ;  /* 0x000000416f00780c */ /* 0x000fc80005744270 */
[----:B------:R-:W-:-:S04]  /*6d60*/  ISETP.LT.OR P2, PT, R105, 0x42, P2 ;  /* 0x000000426900780c */ /* 0x000fc80001741670 */
[----:B------:R-:W-:Y:S02]  /*6d70*/  FSEL R142, R142, -INF , !P2 ;  /* 0xff8000008e8e7808 */ /* 0x000fe40005000000 */
[----:B------:R-:W-:-:S04]  /*6d80*/  ISETP.NE.AND P2, PT, R121, RZ, PT ;  /* 0x000000ff7900720c */ /* 0x000fc80003f45270 */
[----:B------:R-:W-:-:S04]  /*6d90*/  ISETP.GT.AND P2, PT, R111, 0x48, !P2 ;  /* 0x000000486f00780c */ /* 0x000fc80005744270 */
[----:B------:R-:W-:-:S04]  /*6da0*/  ISETP.LT.OR P2, PT, R105, 0x49, P2 ;  /* 0x000000496900780c */ /* 0x000fc80001741670 */
[----:B------:R-:W-:Y:S02]  /*6db0*/  FSEL R146, R146, -INF , !P2 ;  /* 0xff80000092927808 */ /* 0x000fe40005000000 */
[----:B------:R-:W-:-:S04]  /*6dc0*/  ISETP.GT.AND P2, PT, R111, 0x49, !P3 ;  /* 0x000000496f00780c */ /* 0x000fc80005f44270 */
[----:B------:R-:W-:-:S04]  /*6dd0*/  ISETP.LT.OR P2, PT, R105, 0x4a, P2 ;  /* 0x0000004a6900780c */ /* 0x000fc80001741670 */
[----:B------:R-:W-:Y:S02]  /*6de0*/  FSEL R148, R148, -INF , !P2 ;  /* 0xff80000094947808 */ /* 0x000fe40005000000 */
[----:B------:R-:W-:Y:S02]  /*6df0*/  ISETP.GT.AND P2, PT, R111, 0x50, !P6 ;  /* 0x000000506f00780c */ /* 0x000fe40007744270 */
[----:B------:R-:W-:Y:S02]  /*6e00*/  ISETP.NE.AND P6, PT, R119, RZ, PT ;  /* 0x000000ff7700720c */ /* 0x000fe40003fc5270 */
[----:B------:R-:W-:-:S04]  /*6e10*/  ISETP.LT.OR P2, PT, R105, 0x51, P2 ;  /* 0x000000516900780c */ /* 0x000fc80001741670 */
[----:B------:R-:W-:Y:S02]  /*6e20*/  FSEL R150, R150, -INF , !P2 ;  /* 0xff80000096967808 */ /* 0x000fe40005000000 */
[----:B------:R-:W-:Y:S02]  /*6e30*/  ISETP.GT.AND P2, PT, R111, RZ, !P6 ;  /* 0x000000ff6f00720c */ /* 0x000fe40007744270 */
[----:B------:R-:W-:Y:S02]  /*6e40*/  ISETP.NE.AND P6, PT, R129, RZ, PT ;  /* 0x000000ff8100720c */ /* 0x000fe40003fc5270 */
[----:B------:R-:W-:Y:S02]  /*6e50*/  ISETP.LT.OR P2, PT, R105, 0x1, P2 ;  /* 0x000000016900780c */ /* 0x000fe40001741670 */
[----:B------:R-:W-:Y:S02]  /*6e60*/  ISETP.GT.AND P3, PT, R111, 0x59, !P6 ;  /* 0x000000596f00780c */ /* 0x000fe40007764270 */
[----:B------:R-:W-:Y:S01]  /*6e70*/  FSEL R107, R0, -INF , !P2 ;  /* 0xff800000006b7808 */ /* 0x000fe20005000000 */
[C---:B0-----:R-:W-:Y:S01]  /*6e80*/  FMUL.FTZ R0, R160.reuse, R13 ;  /* 0x0000000da0007220 */ /* 0x041fe20000410000 */
[----:B------:R-:W-:-:S02]  /*6e90*/  FSETP.NEU.FTZ.AND P2, PT, R160, -INF , PT ;  /* 0xff800000a000780b */ /* 0x000fc40003f5d000 */
[----:B------:R-:W-:Y:S02]  /*6ea0*/  FMNMX.FTZ R21, R107, R10, !PT ;  /* 0x0000000a6b157209 */ /* 0x000fe40007810000 */
[----:B------:R-:W-:Y:S02]  /*6eb0*/  FSEL R113, R0, RZ, P2 ;  /* 0x000000ff00717208 */ /* 0x000fe40001000000 */
[----:B------:R-:W-:Y:S02]  /*6ec0*/  FMNMX.FTZ R23, R2, R21, !PT ;  /* 0x0000001502177209 */ /* 0x000fe40007810000 */
[----:B------:R-:W-:Y:S01]  /*6ed0*/  ISETP.LT.OR P3, PT, R105, 0x5a, P3 ;  /* 0x0000005a6900780c */ /* 0x000fe20001f61670 */
[--C-:B------:R-:W-:Y:S01]  /*6ee0*/  FFMA.FTZ R0, R174, R13, -R113.reuse ;  /* 0x0000000dae007223 */ /* 0x100fe20000010871 */
[----:B------:R-:W-:Y:S01]  /*6ef0*/  FMNMX.FTZ R23, R20, R23, !PT ;  /* 0x0000001714177209 */ /* 0x000fe20007810000 */
[-CC-:B------:R-:W-:Y:S01]  /*6f00*/  FFMA.FTZ R168, R168, R13.reuse, -R113.reuse ;  /* 0x0000000da8a87223 */ /* 0x180fe20000010871 */
[--C-:B------:R-:W-:Y:S01]  /*6f10*/  FFMA.FTZ R105, R94, R13, -R113.reuse ;  /* 0x0000000d5e697223 */ /* 0x100fe20000010871 */
[----:B------:R0:W-:Y:S01]  /*6f20*/  MUFU.EX2 R21, R0 ;  /* 0x0000000000157308 */ /* 0x0001e20000000800 */
[----:B------:R-:W-:Y:S01]  /*6f30*/  FMNMX.FTZ R23, R108, R23, !PT ;  /* 0x000000176c177209 */ /* 0x000fe20007810000 */
[-CC-:B------:R-:W-:Y:S01]  /*6f40*/  FFMA.FTZ R156, R156, R13.reuse, -R113.reuse ;  /* 0x0000000d9c9c7223 */ /* 0x180fe20000010871 */
[-CC-:B------:R-:W-:Y:S01]  /*6f50*/  FFMA.FTZ R158, R158, R13.reuse, -R113.reuse ;  /* 0x0000000d9e9e7223 */ /* 0x180fe20000010871 */
[--C-:B------:R-:W-:Y:S01]  /*6f60*/  FFMA.FTZ R172, R172, R13, -R113.reuse ;  /* 0x0000000dacac7223 */ /* 0x100fe20000010871 */
[----:B------:R-:W-:Y:S01]  /*6f70*/  FMNMX.FTZ R23, R22, R23, !PT ;  /* 0x0000001716177209 */ /* 0x000fe20007810000 */
[-CC-:B------:R-:W-:Y:S01]  /*6f80*/  FFMA.FTZ R170, R170, R13.reuse, -R113.reuse ;  /* 0x0000000daaaa7223 */ /* 0x180fe20000010871 */
[--C-:B------:R-:W-:Y:S01]  /*6f90*/  FFMA.FTZ R154, R154, R13, -R113.reuse ;  /* 0x0000000d9a9a7223 */ /* 0x100fe20000010871 */
[----:B------:R-:W-:Y:S01]  /*6fa0*/  MUFU.EX2 R156, R156 ;  /* 0x0000009c009c7308 */ /* 0x000fe20000000800 */
[----:B------:R-:W-:Y:S01]  /*6fb0*/  FMNMX.FTZ R23, R114, R23, !PT ;  /* 0x0000001772177209 */ /* 0x000fe20007810000 */
[-CC-:B0-----:R-:W-:Y:S01]  /*6fc0*/  FFMA.FTZ R0, R166, R13.reuse, -R113.reuse ;  /* 0x0000000da6007223 */ /* 0x181fe20000010871 */
[----:B------:R-:W-:Y:S01]  /*6fd0*/  FSEL R166, R89, -INF , !P5 ;  /* 0xff80000059a67808 */ /* 0x000fe20006800000 */
[--C-:B------:R-:W-:Y:S01]  /*6fe0*/  FFMA.FTZ R162, R162, R13, -R113.reuse ;  /* 0x0000000da2a27223 */ /* 0x100fe20000010871 */
[----:B------:R-:W-:Y:S01]  /*6ff0*/  FMNMX.FTZ R23, R88, R23, !PT ;  /* 0x0000001758177209 */ /* 0x000fe20007810000 */
[-CC-:B------:R-:W-:Y:S01]  /*7000*/  FFMA.FTZ R164, R164, R13.reuse, -R113.reuse ;  /* 0x0000000da4a47223 */ /* 0x180fe20000010871 */
[--C-:B------:R-:W-:Y:S01]  /*7010*/  FFMA.FTZ R89, R144, R13, -R113.reuse ;  /* 0x0000000d90597223 */ /* 0x100fe20000010871 */
        /* <DEDUP_REMOVED lines=14> */
[----:B------:R-:W-:-:S02]  /*7100*/  FFMA.FTZ R92, R92, R13, -R113 ;  /* 0x0000000d5c5c7223 */ /* 0x000fc40000010871 */
[----:B------:R-:W-:Y:S01]  /*7110*/  MUFU.EX2 R91, R170 ;  /* 0x000000aa005b7308 */ /* 0x000fe20000000800 */
[----:B------:R-:W-:-:S04]  /*7120*/  FMNMX.FTZ R93, R134, R93, !PT ;  /* 0x0000005d865d7209 */ /* 0x000fc80007810000 */
[----:B------:R-:W-:-:S03]  /*7130*/  FMNMX.FTZ R93, R124, R93, !PT ;  /* 0x0000005d7c5d7209 */ /* 0x000fc60007810000 */
[----:B------:R-:W-:Y:S01]  /*7140*/  MUFU.EX2 R154, R154 ;  /* 0x0000009a009a7308 */ /* 0x000fe20000000800 */
[----:B------:R-:W-:-:S04]  /*7150*/  FMNMX.FTZ R95, R126, R93, !PT ;  /* 0x0000005d7e5f7209 */ /* 0x000fc80007810000 */
[----:B------:R-:W-:-:S03]  /*7160*/  FMNMX.FTZ R95, R132, R95, !PT ;  /* 0x0000005f845f7209 */ /* 0x000fc60007810000 */
[----:B------:R0:W-:Y:S01]  /*7170*/  MUFU.EX2 R93, R168 ;  /* 0x000000a8005d7308 */ /* 0x0001e20000000800 */
[----:B------:R-:W-:-:S04]  /*7180*/  FMNMX.FTZ R95, R138, R95, !PT ;  /* 0x0000005f8a5f7209 */ /* 0x000fc80007810000 */
[----:B------:R-:W-:-:S03]  /*7190*/  FMNMX.FTZ R95, R140, R95, !PT ;  /* 0x0000005f8c5f7209 */ /* 0x000fc60007810000 */
[----:B------:R-:W-:Y:S01]  /*71a0*/  MUFU.EX2 R162, R162 ;  /* 0x000000a200a27308 */ /* 0x000fe20000000800 */
[----:B------:R-:W-:Y:S02]  /*71b0*/  FMNMX.FTZ R97, R142, R95, !PT ;  /* 0x0000005f8e617209 */ /* 0x000fe40007810000 */
[----:B0-----:R-:W-:Y:S02]  /*71c0*/  FSEL R168, R90, -INF , !P3 ;  /* 0xff8000005aa87808 */ /* 0x001fe40005800000 */
[----:B------:R-:W-:-:S03]  /*71d0*/  FMNMX.FTZ R97, R146, R97, !PT ;  /* 0x0000006192617209 */ /* 0x000fc60007810000 */
[----:B------:R0:W-:Y:S01]  /*71e0*/  MUFU.EX2 R95, R0 ;  /* 0x00000000005f7308 */ /* 0x0001e20000000800 */
[----:B------:R-:W-:-:S04]  /*71f0*/  FMNMX.FTZ R97, R148, R97, !PT ;  /* 0x0000006194617209 */ /* 0x000fc80007810000 */
[----:B------:R-:W-:-:S03]  /*7200*/  FMNMX.FTZ R97, R150, R97, !PT ;  /* 0x0000006196617209 */ /* 0x000fc60007810000 */
[----:B------:R-:W-:Y:S01]  /*7210*/  MUFU.EX2 R164, R164 ;  /* 0x000000a400a47308 */ /* 0x000fe20000000800 */
[----:B------:R-:W-:-:S04]  /*7220*/  FMNMX.FTZ R97, R152, R97, !PT ;  /* 0x0000006198617209 */ /* 0x000fc80007810000 */
[----:B------:R-:W-:-:S03]  /*7230*/  FMNMX.FTZ R97, R166, R97, !PT ;  /* 0x00000061a6617209 */ /* 0x000fc60007810000 */
[----:B------:R-:W-:Y:S01]  /*7240*/  MUFU.EX2 R89, R89 ;  /* 0x0000005900597308 */ /* 0x000fe20000000800 */
[----:B0-----:R-:W-:Y:S01]  /*7250*/  FMNMX.FTZ R0, R168, R97, !PT ;  /* 0x00000061a8007209 */ /* 0x001fe20007810000 */
[----:B------:R-:W-:-:S04]  /*7260*/  FFMA.FTZ R97, R116, R13, -R113 ;  /* 0x0000000d74617223 */ /* 0x000fc80000010871 */
[----:B------:R-:W0:Y:S02]  /*7270*/  SHFL.BFLY PT, R103, R0, 0x2, 0x1f ;  /* 0x0c401f0000677f89 */ /* 0x000e2400000e0000 */
[----:B------:R-:W-:Y:S08]  /*7280*/  MUFU.EX2 R136, R136 ;  /* 0x0000008800887308 */ /* 0x000ff00000000800 */
[----:B------:R-:W-:Y:S08]  /*7290*/  MUFU.EX2 R144, R144 ;  /* 0x0000009000907308 */ /* 0x000ff00000000800 */
[----:B------:R-:W-:Y:S01]  /*72a0*/  MUFU.EX2 R97, R97 ;  /* 0x0000006100617308 */ /* 0x000fe20000000800 */
[----:B0-----:R-:W-:Y:S01]  /*72b0*/  FMNMX.FTZ R90, R0, R103, !PT ;  /* 0x00000067005a7209 */ /* 0x001fe20007810000 */
[----:B------:R-:W-:Y:S01]  /*72c0*/  FFMA.FTZ R103, R100, R13, -R113 ;  /* 0x0000000d64677223 */ /* 0x000fe20000010871 */
[----:B------:R-:W-:-:S05]  /*72d0*/  FSEL R0, R160, RZ, P2 ;  /* 0x000000ffa0007208 */ /* 0x000fca0001000000 */
[----:B------:R-:W-:Y:S01]  /*72e0*/  MUFU.EX2 R99, R99 ;  /* 0x0000006300637308 */ /* 0x000fe20000000800 */
[----:B------:R-:W0:Y:S01]  /*72f0*/  SHFL.BFLY PT, R109, R90, 0x1, 0x1f ;  /* 0x0c201f005a6d7f89 */ /* 0x000e2200000e0000 */
[----:B------:R-:W-:Y:S01]  /*7300*/  FADD.FTZ R0, -R0, R11 ;  /* 0x0000000b00007221 */ /* 0x000fe20000010100 */
[----:B------:R-:W-:-:S03]  /*7310*/  FFMA.FTZ R11, R96, R13, -R113 ;  /* 0x0000000d600b7223 */ /* 0x000fc60000010871 */
[----:B------:R-:W-:Y:S02]  /*7320*/  FMUL.FTZ R0, R0, R13 ;  /* 0x0000000d00007220 */ /* 0x000fe40000410000 */
[----:B------:R-:W-:Y:S08]  /*7330*/  MUFU.EX2 R110, R110 ;  /* 0x0000006e006e7308 */ /* 0x000ff00000000800 */
[----:B------:R-:W1:Y:S08]  /*7340*/  MUFU.EX2 R0, R0 ;  /* 0x0000000000007308 */ /* 0x000e700000000800 */
[----:B------:R-:W-:Y:S01]  /*7350*/  MUFU.EX2 R101, R101 ;  /* 0x0000006500657308 */ /* 0x000fe20000000800 */
[----:B0-----:R-:W-:-:S04]  /*7360*/  FMNMX.FTZ R90, R90, R109, !PT ;  /* 0x0000006d5a5a7209 */ /* 0x001fc80007810000 */
[C---:B------:R-:W-:Y:S01]  /*7370*/  FSETP.NEU.FTZ.AND P2, PT, R90.reuse, -INF , PT ;  /* 0xff8000005a00780b */ /* 0x040fe20003f5d000 */
[----:B------:R-:W-:Y:S02]  /*7380*/  FMUL.FTZ R94, R90, R13 ;  /* 0x0000000d5a5e7220 */ /* 0x000fe40000410000 */
[----:B------:R-:W-:Y:S01]  /*7390*/  MUFU.EX2 R104, R104 ;  /* 0x0000006800687308 */ /* 0x000fe20000000800 */
[----:B-1----:R-:W-:Y:S02]  /*73a0*/  FFMA.FTZ R7, R0, R7, R21 ;  /* 0x0000000700077223 */ /* 0x002fe40000010015 */
[----:B------:R-:W-:Y:S02]  /*73b0*/  FSEL R109, R94, RZ, P2 ;  /* 0x000000ff5e6d7208 */ /* 0x000fe40001000000 */
[C---:B------:R-:W-:Y:S01]  /*73c0*/  FADD.FTZ R7, R156.reuse, R7 ;  /* 0x000000079c077221 */ /* 0x040fe20000010000 */
[----:B------:R-:W-:Y:S02]  /*73d0*/  F2FP.BF16.F32.PACK_AB R156, R156, R21 ;  /* 0x000000159c9c723e */ /* 0x000fe400000010ff */
[-CC-:B------:R-:W-:Y:S01]  /*73e0*/  FFMA.FTZ R157, R107, R13.reuse, -R109.reuse ;  /* 0x0000000d6b9d7223 */ /* 0x180fe2000001086d */
[-CC-:B------:R-:W-:Y:S01]  /*73f0*/  FFMA.FTZ R2, R2, R13.reuse, -R109.reuse ;  /* 0x0000000d02027223 */ /* 0x180fe2000001086d */
[----:B------:R-:W-:Y:S01]  /*7400*/  FSEL R107, R90, RZ, P2 ;  /* 0x000000ff5a6b7208 */ /* 0x000fe20001000000 */
        /* <DEDUP_REMOVED lines=10> */
[----:B------:R-:W-:Y:S01]  /*74b0*/  MUFU.EX2 R157, R157 ;  /* 0x0000009d009d7308 */ /* 0x000fe20000000800 */
[----:B0-----:R-:W-:Y:S01]  /*74c0*/  FADD.FTZ R2, -R107, R10 ;  /* 0x0000000a6b027221 */ /* 0x001fe20000010100 */
[----:B------:R-:W-:Y:S01]  /*74d0*/  FADD.FTZ R10, R158, R7 ;  /* 0x000000079e0a7221 */ /* 0x000fe20000010000 */
[----:B------:R-:W-:Y:S01]  /*74e0*/  FFMA.FTZ R134, R134, R13, -R109 ;  /* 0x0000000d86867223 */ /* 0x000fe2000001086d */
[----:B------:R-:W-:-:S02]  /*74f0*/  IMAD.U32 R20, RZ, RZ, UR11 ;  /* 0x0000000bff147e24 */ /* 0x000fc4000f8e00ff */
[-C--:B------:R-:W-:Y:S01]  /*7500*/  FMUL.FTZ R2, R2, R13.reuse ;  /* 0x0000000d02027220 */ /* 0x080fe20000410000 */
[----:B------:R-:W-:Y:S01]  /*7510*/  FADD.FTZ R10, R23, R10 ;  /* 0x0000000a170a7221 */ /* 0x000fe20000010000 */
[-CC-:B------:R-:W-:Y:S01]  /*7520*/  FFMA.FTZ R124, R124, R13.reuse, -R109.reuse ;  /* 0x0000000d7c7c7223 */ /* 0x180fe2000001086d */
[----:B------:R-:W-:Y:S01]  /*7530*/  MUFU.EX2 R159, R159 ;  /* 0x0000009f009f7308 */ /* 0x000fe20000000800 */
[----:B------:R-:W-:Y:S02]  /*7540*/  @!P1 VIADD R20, R20, 0x2a860 ;  /* 0x0002a86014149836 */ /* 0x000fe40000000000 */
[----:B------:R-:W-:Y:S01]  /*7550*/  FADD.FTZ R7, R91, R10 ;  /* 0x0000000a5b077221 */ /* 0x000fe20000010000 */
[-CC-:B------:R-:W-:Y:S01]  /*7560*/  FFMA.FTZ R126, R126, R13.reuse, -R109.reuse ;  /* 0x0000000d7e7e7223 */ /* 0x180fe2000001086d */
[-CC-:B------:R-:W-:Y:S01]  /*7570*/  FFMA.FTZ R132, R132, R13.reuse, -R109.reuse ;  /* 0x0000000d84847223 */ /* 0x180fe2000001086d */
[-C--:B------:R-:W-:Y:S01]  /*7580*/  FFMA.FTZ R138, R138, R13.reuse, -R109 ;  /* 0x0000000d8a8a7223 */ /* 0x080fe2000001086d */
[----:B------:R-:W-:Y:S01]  /*7590*/  FADD.FTZ R10, R154, R7 ;  /* 0x000000079a0a7221 */ /* 0x000fe20000010000 */
[----:B------:R-:W-:Y:S01]  /*75a0*/  @!P1 PRMT R20, RZ, 0x654, R20 ;  /* 0x00000654ff149816 */ /* 0x000fe20000000014 */
[----:B------:R-:W0:Y:S01]  /*75b0*/  MUFU.EX2 R2, R2 ;  /* 0x0000000200027308 */ /* 0x000e220000000800 */
[-CC-:B------:R-:W-:Y:S01]  /*75c0*/  FFMA.FTZ R140, R140, R13.reuse, -R109.reuse ;  /* 0x0000000d8c8c7223 */ /* 0x180fe2000001086d */
[----:B------:R-:W-:Y:S01]  /*75d0*/  FADD.FTZ R7, R93, R10 ;  /* 0x0000000a5d077221 */ /* 0x000fe20000010000 */
[----:B------:R1:W-:Y:S01]  /*75e0*/  @!P1 SYNCS.ARRIVE.TRANS64.RED.A1T0 RZ, [R20+URZ], RZ ;  /* 0x000000ff14ff99a7 */ /* 0x0003e2000810043f */
[-CC-:B------:R-:W-:Y:S01]  /*75f0*/  FFMA.FTZ R142, R142, R13.reuse, -R109.reuse ;  /* 0x0000000d8e8e7223 */ /* 0x180fe2000001086d */
[-C--:B------:R-:W-:Y:S01]  /*7600*/  FFMA.FTZ R146, R146, R13.reuse, -R109 ;  /* 0x0000000d92927223 */ /* 0x080fe2000001086d */
[----:B------:R-:W-:Y:S01]  /*7610*/  FADD.FTZ R10, R162, R7 ;  /* 0x00000007a20a7221 */ /* 0x000fe20000010000 */
[-CC-:B------:R-:W-:Y:S01]  /*7620*/  FFMA.FTZ R148, R148, R13.reuse, -R109.reuse ;  /* 0x0000000d94947223 */ /* 0x180fe2000001086d */
[----:B------:R-:W2:Y:S01]  /*7630*/  MUFU.EX2 R108, R108 ;  /* 0x0000006c006c7308 */ /* 0x000ea20000000800 */
[----:B------:R-:W-:Y:S01]  /*7640*/  F2FP.BF16.F32.PACK_AB R158, R23, R158 ;  /* 0x0000009e179e723e */ /* 0x000fe200000010ff */
[----:B------:R-:W-:Y:S01]  /*7650*/  FADD.FTZ R7, R95, R10 ;  /* 0x0000000a5f077221 */ /* 0x000fe20000010000 */
[----:B------:R-:W-:Y:S01]  /*7660*/  FFMA.FTZ R166, R166, R13, -R109 ;  /* 0x0000000da6a67223 */ /* 0x000fe2000001086d */
[C---:B------:R-:W-:Y:S01]  /*7670*/  ISETP.GT.AND P2, PT, R12.reuse, R15, PT ;  /* 0x0000000f0c00720c */ /* 0x040fe20003f44270 */
[----:B------:R-:W-:-:S02]  /*7680*/  VIADD R12, R12, 0xffffffff ;  /* 0xffffffff0c0c7836 */ /* 0x000fc40000000000 */
[----:B------:R-:W-:Y:S01]  /*7690*/  FADD.FTZ R10, R164, R7 ;  /* 0x00000007a40a7221 */ /* 0x000fe20000010000 */
[----:B------:R-:W3:Y:S01]  /*76a0*/  MUFU.EX2 R153, R22 ;  /* 0x0000001600997308 */ /* 0x000ee20000000800 */
[----:B0-----:R-:W-:Y:S02]  /*76b0*/  FFMA.FTZ R6, R2, R6, R157 ;  /* 0x0000000602067223 */ /* 0x001fe4000001009d */
[----:B------:R-:W-:Y:S01]  /*76c0*/  FADD.FTZ R7, R89, R10 ;  /* 0x0000000a59077221 */ /* 0x000fe20000010000 */
[C---:B------:R-:W-:Y:S01]  /*76d0*/  F2FP.BF16.F32.PACK_AB R157, R94.reuse, R157 ;  /* 0x0000009d5e9d723e */ /* 0x040fe200000010ff */
[----:B------:R-:W-:Y:S02]  /*76e0*/  FADD.FTZ R6, R94, R6 ;  /* 0x000000065e067221 */ /* 0x000fe40000010000 */
[----:B------:R-:W-:Y:S01]  /*76f0*/  FADD.FTZ R7, R136, R7 ;  /* 0x0000000788077221 */ /* 0x000fe20000010000 */
[----:B------:R-:W0:Y:S01]  /*7700*/  MUFU.EX2 R114, R114 ;  /* 0x0000007200727308 */ /* 0x000e220000000800 */
[----:B------:R-:W-:-:S02]  /*7710*/  FADD.FTZ R6, R159, R6 ;  /* 0x000000069f067221 */ /* 0x000fc40000010000 */
[----:B------:R-:W-:Y:S01]  /*7720*/  FADD.FTZ R10, R144, R7 ;  /* 0x00000007900a7221 */ /* 0x000fe20000010000 */
[C---:B------:R-:W-:Y:S01]  /*7730*/  F2FP.BF16.F32.PACK_AB R144, R97.reuse, R144 ;  /* 0x000000906190723e */ /* 0x040fe200000010ff */
[C---:B--2---:R-:W-:Y:S02]  /*7740*/  FADD.FTZ R6, R108.reuse, R6 ;  /* 0x000000066c067221 */ /* 0x044fe40000010000 */
[----:B-1----:R-:W-:Y:S01]  /*7750*/  FADD.FTZ R20, R97, R10 ;  /* 0x0000000a61147221 */ /* 0x002fe20000010000 */
[----:B------:R-:W-:Y:S01]  /*7760*/  F2FP.BF16.F32.PACK_AB R159, R108, R159 ;  /* 0x0000009f6c9f723e */ /* 0x000fe200000010ff */
[----:B------:R-:W1:Y:S01]  /*7770*/  MUFU.EX2 R155, R88 ;  /* 0x00000058009b7308 */ /* 0x000e620000000800 */
[----:B---3--:R-:W-:Y:S01]  /*7780*/  FADD.FTZ R6, R153, R6 ;  /* 0x0000000699067221 */ /* 0x008fe20000010000 */
[----:B------:R-:W-:-:S04]  /*7790*/  FADD.FTZ R107, R99, R20 ;  /* 0x00000014636b7221 */ /* 0x000fc80000010000 */
[----:B------:R-:W-:Y:S02]  /*77a0*/  FADD.FTZ R20, R110, R107 ;  /* 0x0000006b6e147221 */ /* 0x000fe40000010000 */
[----:B------:R-:W2:Y:S01]  /*77b0*/  MUFU.EX2 R118, R118 ;  /* 0x0000007600767308 */ /* 0x000ea20000000800 */
[C---:B0-----:R-:W-:Y:S01]  /*77c0*/  FADD.FTZ R6, R114.reuse, R6 ;  /* 0x0000000672067221 */ /* 0x041fe20000010000 */
[----:B------:R-:W-:Y:S01]  /*77d0*/  FADD.FTZ R107, R101, R20 ;  /* 0x00000014656b7221 */ /* 0x000fe20000010000 */
[----:B------:R-:W-:-:S03]  /*77e0*/  F2FP.BF16.F32.PACK_AB R153, R114, R153 ;  /* 0x000000997299723e */ /* 0x000fc600000010ff */
[----:B------:R-:W-:Y:S02]  /*77f0*/  FADD.FTZ R107, R104, R107 ;  /* 0x0000006b686b7221 */ /* 0x000fe40000010000 */
[----:B------:R-:W0:Y:S01]  /*7800*/  MUFU.EX2 R149, R122 ;  /* 0x0000007a00957308 */ /* 0x000e220000000800 */
[----:B-1----:R-:W-:-:S07]  /*7810*/  FADD.FTZ R6, R155, R6 ;  /* 0x000000069b067221 */ /* 0x002fce0000010000 */
[----:B------:R-:W1:Y:S01]  /*7820*/  MUFU.EX2 R128, R128 ;  /* 0x0000008000807308 */ /* 0x000e620000000800 */
[C---:B--2---:R-:W-:Y:S01]  /*7830*/  FADD.FTZ R6, R118.reuse, R6 ;  /* 0x0000000676067221 */ /* 0x044fe20000010000 */
[----:B------:R-:W-:-:S06]  /*7840*/  F2FP.BF16.F32.PACK_AB R155, R118, R155 ;  /* 0x0000009b769b723e */ /* 0x000fcc00000010ff */
[----:B------:R-:W2:Y:S01]  /*7850*/  MUFU.EX2 R151, R130 ;  /* 0x0000008200977308 */ /* 0x000ea20000000800 */
[----:B0-----:R-:W-:Y:S01]  /*7860*/  FADD.FTZ R7, R149, R6 ;  /* 0x0000000695077221 */ /* 0x001fe20000010000 */
[----:B------:R-:W-:Y:S01]  /*7870*/  FFMA.FTZ R6, R150, R13, -R109 ;  /* 0x0000000d96067223 */ /* 0x000fe2000001086d */
[----:B------:R-:W-:-:S05]  /*7880*/  F2FP.BF16.F32.PACK_AB R150, R136, R89 ;  /* 0x000000598896723e */ /* 0x000fca00000010ff */
[----:B------:R-:W0:Y:S01]  /*7890*/  MUFU.EX2 R134, R134 ;  /* 0x0000008600867308 */ /* 0x000e220000000800 */
[----:B-1----:R-:W-:Y:S01]  /*78a0*/  FADD.FTZ R10, R128, R7 ;  /* 0x00000007800a7221 */ /* 0x002fe20000010000 */
[-CC-:B------:R-:W-:Y:S01]  /*78b0*/  FFMA.FTZ R7, R152, R13.reuse, -R109.reuse ;  /* 0x0000000d98077223 */ /* 0x180fe2000001086d */
[----:B------:R-:W-:Y:S01]  /*78c0*/  FFMA.FTZ R109, R168, R13, -R109 ;  /* 0x0000000da86d7223 */ /* 0x000fe2000001086d */
[----:B------:R-:W-:Y:S02]  /*78d0*/  F2FP.BF16.F32.PACK_AB R152, R154, R91 ;  /* 0x0000005b9a98723e */ /* 0x000fe400000010ff */
[----:B------:R-:W-:Y:S02]  /*78e0*/  F2FP.BF16.F32.PACK_AB R154, R162, R93 ;  /* 0x0000005da29a723e */ /* 0x000fe400000010ff */
[----:B------:R-:W1:Y:S01]  /*78f0*/  MUFU.EX2 R145, R124 ;  /* 0x0000007c00917308 */ /* 0x000e620000000800 */
[----:B--2---:R-:W-:Y:S01]  /*7900*/  FADD.FTZ R10, R151, R10 ;  /* 0x0000000a970a7221 */ /* 0x004fe20000010000 */
[----:B------:R-:W-:-:S06]  /*7910*/  F2FP.BF16.F32.PACK_AB R149, R128, R149 ;  /* 0x000000958095723e */ /* 0x000fcc00000010ff */
        /* <DEDUP_REMOVED lines=11> */
[----:B-1----:R-:W-:Y:S01]  /*79d0*/  FADD.FTZ R10, R22, R10 ;  /* 0x0000000a160a7221 */ /* 0x002fe20000010000 */
[----:B--2---:R-:W-:Y:S02]  /*79e0*/  F2FP.BF16.F32.PACK_AB R140, R104, R101 ;  /* 0x00000065688c723e */ /* 0x004fe400000010ff */
[----:B------:R-:W-:-:S04]  /*79f0*/  F2FP.BF16.F32.PACK_AB R147, R22, R147 ;  /* 0x000000931693723e */ /* 0x000fc800000010ff */
[----:B------:R-:W1:Y:S01]  /*7a00*/  MUFU.EX2 R102, R102 ;  /* 0x0000006600667308 */ /* 0x000e620000000800 */
[----:B---3--:R-:W-:-:S07]  /*7a10*/  FADD.FTZ R10, R141, R10 ;  /* 0x0000000a8d0a7221 */ /* 0x008fce0000010000 */
[----:B------:R2:W3:Y:S01]  /*7a20*/  MUFU.EX2 R143, R146 ;  /* 0x00000092008f7308 */ /* 0x0004e20000000800 */
[C---:B0-----:R-:W-:Y:S01]  /*7a30*/  FADD.FTZ R10, R88.reuse, R10 ;  /* 0x0000000a580a7221 */ /* 0x041fe20000010000 */
[----:B------:R-:W-:-:S06]  /*7a40*/  F2FP.BF16.F32.PACK_AB R141, R88, R141 ;  /* 0x0000008d588d723e */ /* 0x000fcc00000010ff */
[----:B------:R-:W0:Y:S01]  /*7a50*/  MUFU.EX2 R103, R103 ;  /* 0x0000006700677308 */ /* 0x000e220000000800 */
[----:B-1----:R-:W-:Y:S01]  /*7a60*/  FADD.FTZ R20, R102, R107 ;  /* 0x0000006b66147221 */ /* 0x002fe20000010000 */
[----:B--2---:R-:W-:-:S06]  /*7a70*/  F2FP.BF16.F32.PACK_AB R146, R110, R99 ;  /* 0x000000636e92723e */ /* 0x004fcc00000010ff */
[----:B------:R1:W2:Y:S01]  /*7a80*/  MUFU.EX2 R96, R148 ;  /* 0x0000009400607308 */ /* 0x0002a20000000800 */
[----:B---3--:R-:W-:-:S07]  /*7a90*/  FADD.FTZ R10, R143, R10 ;  /* 0x0000000a8f0a7221 */ /* 0x008fce0000010000 */
[----:B------:R-:W3:Y:S01]  /*7aa0*/  MUFU.EX2 R98, R98 ;  /* 0x0000006200627308 */ /* 0x000ee20000000800 */
[C---:B0-----:R-:W-:Y:S01]  /*7ab0*/  FADD.FTZ R21, R103.reuse, R20 ;  /* 0x0000001467157221 */ /* 0x041fe20000010000 */
[----:B-1----:R-:W-:Y:S02]  /*7ac0*/  F2FP.BF16.F32.PACK_AB R148, R164, R95 ;  /* 0x0000005fa494723e */ /* 0x002fe400000010ff */
[----:B------:R-:W-:-:S04]  /*7ad0*/  F2FP.BF16.F32.PACK_AB R142, R103, R102 ;  /* 0x00000066678e723e */ /* 0x000fc800000010ff */
[----:B------:R-:W0:Y:S01]  /*7ae0*/  MUFU.EX2 R137, R6 ;  /* 0x0000000600897308 */ /* 0x000e220000000800 */
[C---:B--2---:R-:W-:Y:S01]  /*7af0*/  FADD.FTZ R10, R96.reuse, R10 ;  /* 0x0000000a600a7221 */ /* 0x044fe20000010000 */
[----:B------:R-:W-:-:S06]  /*7b00*/  F2FP.BF16.F32.PACK_AB R143, R96, R143 ;  /* 0x0000008f608f723e */ /* 0x000fcc00000010ff */
[----:B------:R-:W1:Y:S01]  /*7b10*/  MUFU.EX2 R105, R105 ;  /* 0x0000006900697308 */ /* 0x000e620000000800 */
[----:B---3--:R-:W-:-:S07]  /*7b20*/  FADD.FTZ R20, R98, R21 ;  /* 0x0000001562147221 */ /* 0x008fce0000010000 */
        /* <DEDUP_REMOVED lines=12> */
[----:B-1----:R-:W-:Y:S01]  /*7bf0*/  FADD.FTZ R10, R139, R10 ;  /* 0x0000000a8b0a7221 */ /* 0x002fe20000010000 */
[C---:B--2---:R-:W-:Y:S01]  /*7c00*/  FADD.FTZ R7, R11.reuse, R6 ;  /* 0x000000060b077221 */ /* 0x044fe20000010000 */
[----:B------:R-:W-:Y:S01]  /*7c10*/  F2FP.BF16.F32.PACK_AB R138, R11, R92 ;  /* 0x0000005c0b8a723e */ /* 0x000fe200000010ff */
[----:B------:R-:W-:Y:S02]  /*7c20*/  IMAD.MOV.U32 R11, RZ, RZ, R160 ;  /* 0x000000ffff0b7224 */ /* 0x000fe400078e00a0 */
[C---:B0-----:R-:W-:Y:S01]  /*7c30*/  FADD.FTZ R6, R109.reuse, R10 ;  /* 0x0000000a6d067221 */ /* 0x041fe20000010000 */
[----:B------:R-:W-:Y:S01]  /*7c40*/  F2FP.BF16.F32.PACK_AB R139, R109, R139 ;  /* 0x0000008b6d8b723e */ /* 0x000fe200000010ff */
[----:B------:R-:W-:Y:S01]  /*7c50*/  IMAD.MOV.U32 R10, RZ, RZ, R90 ;  /* 0x000000ffff0a7224 */ /* 0x000fe200078e005a */
[----:B------:R-:W-:Y:S06]  /*7c60*/  @P2 BRA `(.L_x_949) ;  /* 0xffffffcc00442947 */ /* 0x000fec000383ffff */
[----:B------:R-:W-:Y:S02]  /*7c70*/  IMAD.MOV.U32 R10, RZ, RZ, R90 ;  /* 0x000000ffff0a7224 */ /* 0x000fe400078e005a */
[----:B------:R-:W-:-:S07]  /*7c80*/  IMAD.MOV.U32 R11, RZ, RZ, R160 ;  /* 0x000000ffff0b7224 */ /* 0x000fce00078e00a0 */
.L_x_932:
[----:B------:R-:W0:Y:S01]  /*7c90*/  LDC R23, c[0x0][0x448] ;  /* 0x00011200ff177b82 */ /* 0x000e220000000800 */
[----:B------:R-:W-:-:S07]  /*7ca0*/  UIADD3 UR60, -UR60, 0x1, URZ ;  /* 0x000000013c3c7890 */ /* 0x000fce000fffe13f */
[----:B------:R-:W1:Y:S08]  /*7cb0*/  S2UR UR5, SR_CTAID.X ;  /* 0x00000000000579c3 */ /* 0x000e700000002500 */
[----:B------:R-:W2:Y:S01]  /*7cc0*/  LDC R14, c[0x0][0x9e4] ;  /* 0x00027900ff0e7b82 */ /* 0x000ea20000000800 */
[----:B0-----:R-:W-:-:S07]  /*7cd0*/  ISETP.NE.AND P2, PT, R23, 0x1, PT ;  /* 0x000000011700780c */ /* 0x001fce0003f45270 */
[----:B------:R-:W0:Y:S01]  /*7ce0*/  LDC R89, c[0x0][0x2f0] ;  /* 0x0000bc00ff597b82 */ /* 0x000e220000000800 */
[----:B-1----:R-:W-:-:S07]  /*7cf0*/  ULEA UR5, UR5, 0x7f, 0x7 ;  /* 0x0000007f05057891 */ /* 0x002fce000f8e383f */
[----:B------:R-:W1:Y:S01]  /*7d00*/  @P2 LDC R20, c[0x0][0x44c] ;  /* 0x00011300ff142b82 */ /* 0x000e620000000800 */
[----:B------:R-:W-:-:S07]  /*7d10*/  IMAD.U32 R15, RZ, RZ, UR5 ;  /* 0x00000005ff0f7e24 */ /* 0x000fce000f8e00ff */
[----:B------:R-:W3:Y:S01]  /*7d20*/  @P2 LDC R21, c[0x0][0x450] ;  /* 0x00011400ff152b82 */ /* 0x000ee20000000800 */
[----:B0-----:R-:W-:Y:S02]  /*7d30*/  IMAD R22, R16, R89, UR60 ;  /* 0x0000003c10167e24 */ /* 0x001fe4000f8e0259 */
[----:B-1----:R-:W-:Y:S01]  /*7d40*/  @P2 IMAD.HI.U32 R20, R20, UR5, RZ ;  /* 0x0000000514142c27 */ /* 0x002fe2000f8e00ff */
[----:B------:R-:W-:-:S04]  /*7d50*/  ULDC UR5, c[0x0][0x9dc] ;  /* 0x0002770000057ab9 */ /* 0x000fc80000000800 */
[----:B---3--:R-:W-:Y:S02]  /*7d60*/  @P2 SHF.R.U32.HI R15, RZ, R21, R20 ;  /* 0x00000015ff0f2219 */ /* 0x008fe40000011614 */
[----:B--2---:R-:W-:-:S03]  /*7d70*/  ISETP.GE.AND P2, PT, R14, 0x1, PT ;  /* 0x000000010e00780c */ /* 0x004fc60003f46270 */
[----:B------:R-:W-:-:S04]  /*7d80*/  IMAD.IADD R15, R22, 0x1, R15 ;  /* 0x00000001160f7824 */ /* 0x000fc800078e020f */
[----:B------:R-:W-:-:S06]  /*7d90*/  VIADD R20, R15, -UR5 ;  /* 0x800000050f147c36 */ /* 0x000fcc0008000000 */
[----:B------:R-:W-:Y:S05]  /*7da0*/  @!P2 BRA `(.L_x_950) ;  /* 0x00000000003ca947 */ /* 0x000fea0003800000 */
        /* <DEDUP_REMOVED lines=9> */
.L_x_951:
[----:B------:R-:W-:-:S13]  /*7e40*/  ISETP.NE.AND P2, PT, R14, 0x1, PT ;  /* 0x000000010e00780c */ /* 0x000fda0003f45270 */
[----:B------:R-:W0:Y:S02]  /*7e50*/  @P2 LDC.64 R88, c[0x0][0x9e8] ;  /* 0x00027a00ff582b82 */ /* 0x000e240000000a00 */
[----:B0-----:R-:W-:-:S05]  /*7e60*/  @P2 IMAD.HI.U32 R22, R15, R88, RZ ;  /* 0x000000580f162227 */ /* 0x001fca00078e00ff */
[----:B------:R-:W-:-:S07]  /*7e70*/  @P2 SHF.R.U32.HI R15, RZ, R89, R22 ;  /* 0x00000059ff0f2219 */ /* 0x000fce0000011616 */
.L_x_952:
[----:B------:R-:W-:-:S05]  /*7e80*/  IMAD R15, R15, R14, RZ ;  /* 0x0000000e0f0f7224 */ /* 0x000fca00078e02ff */
[----:B------:R-:W-:-:S07]  /*7e90*/  VIMNMX R20, R20, R15, !PT ;  /* 0x0000000f14147248 */ /* 0x000fce0007fe0100 */
.L_x_950:
[----:B------:R-:W-:-:S04]  /*7ea0*/  VIADD R20, R20, 0x5f ;  /* 0x0000005f14147836 */ /* 0x000fc80000000000 */
[----:B------:R-:W-:-:S05]  /*7eb0*/  IMAD.HI R20, R20, 0x2aaaaaab, RZ ;  /* 0x2aaaaaab14147827 */ /* 0x000fca00078e02ff */
[----:B------:R-:W-:-:S04]  /*7ec0*/  SHF.R.U32.HI R15, RZ, 0x1f, R20 ;  /* 0x0000001fff0f7819 */ /* 0x000fc80000011614 */
[----:B------:R-:W-:-:S04]  /*7ed0*/  LEA.HI.SX32 R20, R20, R15, 0x1c ;  /* 0x0000000f14147211 */ /* 0x000fc800078fe2ff */
[----:B------:R-:W-:-:S04]  /*7ee0*/  VIMNMX R15, R17, R20, !PT ;  /* 0x00000014110f7248 */ /* 0x000fc80007fe0100 */
[----:B------:R-:W-:-:S13]  /*7ef0*/  ISETP.GE.AND P2, PT, R12, R15, PT ;  /* 0x0000000f0c00720c */ /* 0x000fda0003f46270 */
[----:B------:R-:W-:Y:S05]  /*7f00*/  @!P2 BRA `(.L_x_953) ;  /* 0x00000020006ca947 */ /* 0x000fea0003800000 */
[----:B------:R-:W-:Y:S01]  /*7f10*/  IMAD.MOV.U32 R21, RZ, RZ, R10 ;  /* 0x000000ffff157224 */ /* 0x000fe200078e000a */
[----:B------:R-:W-:Y:S01]  /*7f20*/  UMOV UR7, UR4 ;  /* 0x0000000400077c82 */ /* 0x000fe20008000000 */
[----:B------:R-:W-:Y:S01]  /*7f30*/  IMAD.MOV.U32 R160, RZ, RZ, R11 ;  /* 0x000000ffffa07224 */ /* 0x000fe200078e000b */
[----:B------:R-:W-:Y:S01]  /*7f40*/  ULDC UR5, c[0x0][0x9d8] ;  /* 0x0002760000057ab9 */ /* 0x000fe20000000800 */
[----:B------:R-:W-:-:S07]  /*7f50*/  IMAD.MOV.U32 R20, RZ, RZ, R3 ;  /* 0x000000ffff147224 */ /* 0x000fce00078e0003 */
.L_x_962:
[----:B------:R-:W-:-:S04]  /*7f60*/  UIADD3 UR4, UR7, 0x1, URZ ;  /* 0x0000000107047890 */ /* 0x000fc8000fffe03f */
[----:B------:R-:W-:-:S04]  /*7f70*/  UISETP.NE.AND UP0, UPT, UR4, 0x2, UPT ;  /* 0x000000020400788c */ /* 0x000fc8000bf05270 */
[----:B------:R-:W-:Y:S02]  /*7f80*/  USEL UR6, URZ, 0x1, UP0 ;  /* 0x000000013f067887 */ /* 0x000fe40008000000 */
[----:B------:R-:W-:-:S04]  /*7f90*/  USEL UR4, UR4, URZ, UP0 ;  /* 0x0000003f04047287 */ /* 0x000fc80008000000 */
[----:B------:R-:W-:Y:S01]  /*7fa0*/  LOP3.LUT R3, R20, UR6, RZ, 0x3c, !PT ;  /* 0x0000000614037c12 */ /* 0x000fe2000f8e3cff */
[----:B------:R-:W-:Y:S07]  /*7fb0*/  @!P0 BRA `(.L_x_954) ;  /* 0x0000000000048947 */ /* 0x000fee0003800000 */
[----:B------:R-:W-:Y:S01]  /*7fc0*/  BPT.TRAP 0x1 ;  /* 0x000000040000795c */ /* 0x000fe20000300000 */
.L_x_954:
[----:B------:R-:W-:Y:S01]  /*7fd0*/  ULEA UR56, UR4, UR57, 0x3 ;  /* 0x0000003904387291 */ /* 0x000fe2000f8e183f */
[----:B------:R-:W-:-:S08]  /*7fe0*/  SHF.L.U32 R10, R3, 0x1f, RZ ;  /* 0x0000001f030a7819 */ /* 0x000fd000000006ff */
[----:B------:R0:W1:Y:S01]  /*7ff0*/  SYNCS.PHASECHK.TRANS64.TRYWAIT P2, [UR56+0x2a830], R10 ;  /* 0x02a8300aff0075a7 */ /* 0x0000620008040178 */
[----:B------:R-:W-:Y:S05]  /*8000*/  @!P0 BRA `(.L_x_955) ;  /* 0x0000000000048947 */ /* 0x000fea0003800000 */
[----:B------:R-:W-:Y:S01]  /*8010*/  BPT.TRAP 0x1 ;  /* 0x000000040000795c */ /* 0x000fe20000300000 */
.L_x_955:
[----:B-1----:R-:W-:Y:S05]  /*8020*/  @P2 BRA `(.L_x_956) ;  /* 0x0000000000082947 */ /* 0x002fea0003800000 */
[----:B------:R-:W1:Y:S02]  /*8030*/  SYNCS.PHASECHK.TRANS64.TRYWAIT P2, [UR56+0x2a830], R10 ;  /* 0x02a8300aff0075a7 */ /* 0x000e640008040178 */
[----:B-1----:R-:W-:Y:S05]  /*8040*/  @!P2 BRA `(.L_x_957) ;  /* 0x000000bc0074a947 */ /* 0x002fea0003800000 */
.L_x_956:
        /* <DEDUP_REMOVED lines=129> */
.L_x_958:
[----:B------:R-:W-:Y:S01]  /*8860*/  ULEA UR11, UR7, UR57, 0x3 ;  /* 0x00000039070b7291 */ /* 0x000fe2000f8e183f */
[----:B------:R-:W-:-:S08]  /*8870*/  SHF.L.U32 R0, R20, 0x1f, RZ ;  /* 0x0000001f14007819 */ /* 0x000fd000000006ff */
[----:B------:R2:W3:Y:S01]  /*8880*/  SYNCS.PHASECHK.TRANS64.TRYWAIT P2, [UR11+0x2a850], R0 ;  /* 0x02a85000ff0075a7 */ /* 0x0004e2000804014b */
[----:B------:R-:W-:Y:S05]  /*8890*/  @!P0 BRA `(.L_x_959) ;  /* 0x0000000000048947 */ /* 0x000fea0003800000 */
[----:B------:R-:W-:Y:S01]  /*88a0*/  BPT.TRAP 0x1 ;  /* 0x000000040000795c */ /* 0x000fe20000300000 */
.L_x_959:
[----:B---3--:R-:W-:Y:S05]  /*88b0*/  @P2 BRA `(.L_x_960) ;  /* 0x0000000000082947 */ /* 0x008fea0003800000 */
[----:B------:R-:W3:Y:S02]  /*88c0*/  SYNCS.PHASECHK.TRANS64.TRYWAIT P2, [UR11+0x2a850], R0 ;  /* 0x02a85000ff0075a7 */ /* 0x000ee4000804014b */
[----:B---3--:R-:W-:Y:S05]  /*88d0*/  @!P2 BRA `(.L_x_961) ;  /* 0x000000b40068a947 */ /* 0x008fea0003800000 */
.L_x_960:
[----:B------:R-:W-:Y:S01]  /*88e0*/  UIADD3 UR6, UR57, 0x400, URZ ;  /* 0x0000040039067890 */ /* 0x000fe2000fffe03f */
[----:B------:R-:W-:Y:S01]  /*88f0*/  WARPGROUP.ARRIVE ;  /* 0x00000000000079c5 */ /* 0x000fe20000000000 */
[----:B------:R-:W-:Y:S01]  /*8900*/  UMOV UR15, 0x40000040 ;  /* 0x40000040000f7882 */ /* 0x000fe20000000000 */
[----:B------:R-:W-:Y:S01]  /*8910*/  FMUL.FTZ R2, R88, UR5 ;  /* 0x0000000558027c20 */ /* 0x000fe20008410000 */
[----:B------:R-:W-:Y:S01]  /*8920*/  USHF.R.U32.HI UR6, URZ, 0x4, UR6 ;  /* 0x000000043f067899 */ /* 0x000fe20008011606 */
[----:B01----:R-:W-:Y:S01]  /*8930*/  FMUL.FTZ R10, R89, UR5 ;  /* 0x00000005590a7c20 */ /* 0x003fe20008410000 */
        /* <DEDUP_REMOVED lines=10> */
[----:B------:R-:W-:Y:S01]  /*89e0*/  UIMAD UR6, UR7, 0x600, UR6 ;  /* 0x00000600070678a4 */ /* 0x000fe2000f8e0206 */
[----:B------:R-:W1:Y:S01]  /*89f0*/  MUFU.TANH R10, R10 ;  /* 0x0000000a000a7308 */ /* 0x000e620000002400 */
[----:B------:R-:W-:Y:S01]  /*8a00*/  FMUL.FTZ R106, R108, UR5 ;  /* 0x000000056c6a7c20 */ /* 0x000fe20008410000 */
[----:B------:R-:W-:Y:S01]  /*8a10*/  UMOV UR7, 0x40000040 ;  /* 0x4000004000077882 */ /* 0x000fe20000000000 */
[----:B------:R-:W-:Y:S01]  /*8a20*/  UIADD3 UR10, UR6, 0x80, URZ ;  /* 0x00000080060a7890 */ /* 0x000fe2000fffe03f */
[----:B------:R-:W-:Y:S01]  /*8a30*/  FMUL.FTZ R108, R109, UR5 ;  /* 0x000000056d6c7c20 */ /* 0x000fe20008410000 */
[----:B------:R-:W-:Y:S01]  /*8a40*/  FMUL.FTZ R104, R110, UR5 ;  /* 0x000000056e687c20 */ /* 0x000fe20008410000 */
[----:B------:R-:W-:Y:S01]  /*8a50*/  FMUL.FTZ R110, R112, UR5 ;  /* 0x00000005706e7c20 */ /* 0x000fe20008410000 */
[----:B------:R-:W-:Y:S01]  /*8a60*/  FMUL.FTZ R112, R113, UR5 ;  /* 0x0000000571707c20 */ /* 0x000fe20008410000 */
[----:B------:R-:W-:Y:S01]  /*8a70*/  HGMMA.64x128x16.F32.BF16 R24, R156, gdesc[UR4].tnspB, R24, gsb0 ;  /* 0x41e000049c187df0 */ /* 0x000fe20008001818 */
[----:B------:R-:W3:Y:S01]  /*8a80*/  MUFU.TANH R162, R162 ;  /* 0x000000a200a27308 */ /* 0x000ee20000002400 */
[----:B------:R-:W-:Y:S01]  /*8a90*/  UMOV UR14, UR10 ;  /* 0x0000000a000e7c82 */ /* 0x000fe20008000000 */
[----:B------:R-:W-:Y:S01]  /*8aa0*/  UIADD3 UR10, UR6, 0x100, URZ ;  /* 0x00000100060a7890 */ /* 0x000fe2000fffe03f */
[----:B0-----:R-:W-:Y:S01]  /*8ab0*/  FMNMX.FTZ R11, R2, R160, !PT ;  /* 0x000000a0020b7209 */ /* 0x001fe20007810000 */
[----:B------:R-:W-:Y:S01]  /*8ac0*/  FMUL.FTZ R116, R116, UR5 ;  /* 0x0000000574747c20 */ /* 0x000fe20008410000 */
[----:B------:R-:W-:Y:S01]  /*8ad0*/  FMUL.FTZ R117, R117, UR5 ;  /* 0x0000000575757c20 */ /* 0x000fe20008410000 */
[----:B------:R-:W-:Y:S01]  /*8ae0*/  FMUL.FTZ R120, R120, UR5 ;  /* 0x0000000578787c20 */ /* 0x000fe20008410000 */
[----:B------:R-:W-:Y:S01]  /*8af0*/  FMUL.FTZ R124, R124, UR5 ;  /* 0x000000057c7c7c20 */ /* 0x000fe20008410000 */
[----:B------:R-:W0:Y:S01]  /*8b00*/  MUFU.TANH R164, R164 ;  /* 0x000000a400a47308 */ /* 0x000e220000002400 */
[----:B-1----:R-:W-:Y:S01]  /*8b10*/  FMNMX.FTZ R11, R10, R11, !PT ;  /* 0x0000000b0a0b7209 */ /* 0x002fe20007810000 */
[----:B------:R-:W-:Y:S01]  /*8b20*/  FMUL.FTZ R20, R90, UR5 ;  /* 0x000000055a147c20 */ /* 0x000fe20008410000 */
[----:B------:R-:W-:Y:S01]  /*8b30*/  FMUL.FTZ R174, R125, UR5 ;  /* 0x000000057dae7c20 */ /* 0x000fe20008410000 */
[----:B------:R-:W-:Y:S01]  /*8b40*/  FMUL.FTZ R22, R91, UR5 ;  /* 0x000000055b167c20 */ /* 0x000fe20008410000 */
[----:B------:R-:W-:Y:S01]  /*8b50*/  FMUL.FTZ R128, R128, UR5 ;  /* 0x0000000580807c20 */ /* 0x000fe20008410000 */
[----:B------:R-:W-:Y:S01]  /*8b60*/  FMUL.FTZ R88, R94, UR5 ;  /* 0x000000055e587c20 */ /* 0x000fe20008410000 */
[----:B------:R-:W-:Y:S01]  /*8b70*/  FMUL.FTZ R176, R129, UR5 ;  /* 0x0000000581b07c20 */ /* 0x000fe20008410000 */
[----:B------:R-:W-:Y:S01]  /*8b80*/  MUFU.TANH R166, R166 ;  /* 0x000000a600a67308 */ /* 0x000fe20000002400 */
[----:B---3--:R-:W-:Y:S01]  /*8b90*/  FMNMX.FTZ R11, R162, R11, !PT ;  /* 0x0000000ba20b7209 */ /* 0x008fe20007810000 */
[----:B------:R-:W-:Y:S01]  /*8ba0*/  FMUL.FTZ R90, R95, UR5 ;  /* 0x000000055f5a7c20 */ /* 0x000fe20008410000 */
[----:B------:R-:W-:Y:S01]  /*8bb0*/  FMUL.FTZ R132, R132, UR5 ;  /* 0x0000000584847c20 */ /* 0x000fe20008410000 */
[----:B------:R-:W-:Y:S01]  /*8bc0*/  FMUL.FTZ R92, R98, UR5 ;  /* 0x00000005625c7c20 */ /* 0x000fe20008410000 */
[----:B------:R-:W-:Y:S01]  /*8bd0*/  FMUL.FTZ R178, R133, UR5 ;  /* 0x0000000585b27c20 */ /* 0x000fe20008410000 */
[----:B------:R-:W-:Y:S01]  /*8be0*/  FMUL.FTZ R94, R99, UR5 ;  /* 0x00000005635e7c20 */ /* 0x000fe20008410000 */
[----:B------:R-:W-:Y:S01]  /*8bf0*/  FMUL.FTZ R98, R103, UR5 ;  /* 0x0000000567627c20 */ /* 0x000fe20008410000 */
[----:B------:R-:W-:Y:S01]  /*8c00*/  MUFU.TANH R168, R168 ;  /* 0x000000a800a87308 */ /* 0x000fe20000002400 */
[----:B0-----:R-:W-:Y:S01]  /*8c10*/  FMNMX.FTZ R11, R164, R11, !PT ;  /* 0x0000000ba40b7209 */ /* 0x001fe20007810000 */
        /* <DEDUP_REMOVED lines=9> */
[----:B------:R-:W0:Y:S01]  /*8cb0*/  LDC R13, c[0x0][0x988] ;  /* 0x00026200ff0d7b82 */ /* 0x000e220000000800 */
[----:B------:R-:W-:Y:S01]  /*8cc0*/  FMUL.FTZ R186, R131, UR5 ;  /* 0x0000000583ba7c20 */ /* 0x000fe20008410000 */
[----:B------:R-:W-:Y:S01]  /*8cd0*/  FMUL.FTZ R134, R134, UR5 ;  /* 0x0000000586867c20 */ /* 0x000fe20008410000 */
[----:B------:R-:W-:Y:S01]  /*8ce0*/  FMUL.FTZ R188, R135, UR5 ;  /* 0x0000000587bc7c20 */ /* 0x000fe20008410000 */
[----:B------:R-:W-:Y:S01]  /*8cf0*/  UMOV UR7, 0x40000040 ;  /* 0x4000004000077882 */ /* 0x000fe20000000000 */
[----:B------:R-:W-:Y:S01]  /*8d00*/  MUFU.TANH R172, R172 ;  /* 0x000000ac00ac7308 */ /* 0x000fe20000002400 */
[C---:B------:R-:W-:Y:S01]  /*8d10*/  ISETP.GT.AND P2, PT, R12.reuse, R15, PT ;  /* 0x0000000f0c00720c */ /* 0x040fe20003f44270 */
[----:B------:R-:W-:-:S06]  /*8d20*/  VIADD R12, R12, 0xffffffff ;  /* 0xffffffff0c0c7836 */ /* 0x000fcc0000000000 */
[----:B------:R-:W-:Y:S08]  /*8d30*/  MUFU.TANH R106, R106 ;  /* 0x0000006a006a7308 */ /* 0x000ff00000002400 */
[----:B------:R-:W-:Y:S08]  /*8d40*/  MUFU.TANH R108, R108 ;  /* 0x0000006c006c7308 */ /* 0x000ff00000002400 */
[----:B------:R-:W-:Y:S08]  /*8d50*/  MUFU.TANH R110, R110 ;  /* 0x0000006e006e7308 */ /* 0x000ff00000002400 */
[----:B------:R-:W-:Y:S08]  /*8d60*/  MUFU.TANH R112, R112 ;  /* 0x0000007000707308 */ /* 0x000ff00000002400 */
[----:B------:R-:W-:Y:S08]  /*8d70*/  MUFU.TANH R116, R116 ;  /* 0x0000007400747308 */ /* 0x000ff00000002400 */
[----:B------:R-:W-:Y:S08]  /*8d80*/  MUFU.TANH R120, R120 ;  /* 0x0000007800787308 */ /* 0x000ff00000002400 */
[----:B------:R-:W-:Y:S08]  /*8d90*/  MUFU.TANH R124, R124 ;  /* 0x0000007c007c7308 */ /* 0x000ff00000002400 */
[----:B------:R-:W1:Y:S08]  /*8da0*/  MUFU.TANH R20, R20 ;  /* 0x0000001400147308 */ /* 0x000e700000002400 */
[----:B------:R-:W-:Y:S08]  /*8db0*/  MUFU.TANH R174, R174 ;  /* 0x000000ae00ae7308 */ /* 0x000ff00000002400 */
[----:B------:R-:W3:Y:S01]  /*8dc0*/  MUFU.TANH R22, R22 ;  /* 0x0000001600167308 */ /* 0x000ee20000002400 */
[----:B-1----:R-:W-:-:S07]  /*8dd0*/  FMNMX.FTZ R91, R20, R21, !PT ;  /* 0x00000015145b7209 */ /* 0x002fce0007810000 */
[----:B------:R-:W-:Y:S08]  /*8de0*/  MUFU.TANH R128, R128 ;  /* 0x0000008000807308 */ /* 0x000ff00000002400 */
[----:B------:R-:W1:Y:S01]  /*8df0*/  MUFU.TANH R88, R88 ;  /* 0x0000005800587308 */ /* 0x000e620000002400 */
[----:B---3--:R-:W-:Y:S01]  /*8e00*/  FMNMX.FTZ R91, R22, R91, !PT ;  /* 0x0000005b165b7209 */ /* 0x008fe20007810000 */
        /* <DEDUP_REMOVED lines=8> */
[----:B------:R-:W-:Y:S01]  /*8e90*/  UMOV UR14, UR10 ;  /* 0x0000000a000e7c82 */ /* 0x000fe20008000000 */
[----:B------:R-:W-:Y:S01]  /*8ea0*/  UMOV UR15, 0x40000040 ;  /* 0x40000040000f7882 */ /* 0x000fe20000000000 */
[----:B------:R-:W-:Y:S01]  /*8eb0*/  UIADD3 UR10, UR6, 0x180, URZ ;  /* 0x00000180060a7890 */ /* 0x000fe2000fffe03f */
[----:B-1----:R-:W-:Y:S01]  /*8ec0*/  FMNMX.FTZ R91, R88, R91, !PT ;  /* 0x0000005b585b7209 */ /* 0x002fe20007810000 */
[----:B------:R-:W1:Y:S08]  /*8ed0*/  MUFU.TANH R156, R156 ;  /* 0x0000009c009c7308 */ /* 0x000e700000002400 */
[----:B------:R-:W3:Y:S08]  /*8ee0*/  MUFU.TANH R158, R158 ;  /* 0x0000009e009e7308 */ /* 0x000ef00000002400 */
[----:B------:R-:W4:Y:S01]  /*8ef0*/  MUFU.TANH R90, R90 ;  /* 0x0000005a005a7308 */ /* 0x000f220000002400 */
[----:B-1----:R-:W-:-:S07]  /*8f00*/  FMNMX.FTZ R11, R156, R11, !PT ;  /* 0x0000000b9c0b7209 */ /* 0x002fce0007810000 */
[----:B------:R-:W-:Y:S01]  /*8f10*/  MUFU.TANH R132, R132 ;  /* 0x0000008400847308 */ /* 0x000fe20000002400 */
[----:B---3--:R-:W-:-:S04]  /*8f20*/  FMNMX.FTZ R11, R158, R11, !PT ;  /* 0x0000000b9e0b7209 */ /* 0x008fc80007810000 */
[----:B------:R-:W-:-:S03]  /*8f30*/  FMNMX.FTZ R11, R166, R11, !PT ;  /* 0x0000000ba60b7209 */ /* 0x000fc60007810000 */
[----:B------:R-:W1:Y:S01]  /*8f40*/  MUFU.TANH R92, R92 ;  /* 0x0000005c005c7308 */ /* 0x000e620000002400 */
[----:B------:R-:W-:Y:S02]  /*8f50*/  FMNMX.FTZ R11, R168, R11, !PT ;  /* 0x0000000ba80b7209 */ /* 0x000fe40007810000 */
[----:B----4-:R-:W-:Y:S02]  /*8f60*/  FMNMX.FTZ R91, R90, R91, !PT ;  /* 0x0000005b5a5b7209 */ /* 0x010fe40007810000 */
[----:B------:R-:W-:-:S03]  /*8f70*/  FMNMX.FTZ R11, R170, R11, !PT ;  /* 0x0000000baa0b7209 */ /* 0x000fc60007810000 */
[----:B------:R-:W-:Y:S01]  /*8f80*/  MUFU.TANH R178, R178 ;  /* 0x000000b200b27308 */ /* 0x000fe20000002400 */
[----:B------:R-:W-:-:S04]  /*8f90*/  FMNMX.FTZ R11, R172, R11, !PT ;  /* 0x0000000bac0b7209 */ /* 0x000fc80007810000 */
[----:B------:R-:W-:-:S03]  /*8fa0*/  FMNMX.FTZ R11, R106, R11, !PT ;  /* 0x0000000b6a0b7209 */ /* 0x000fc60007810000 */
[----:B------:R-:W3:Y:S01]  /*8fb0*/  MUFU.TANH R94, R94 ;  /* 0x0000005e005e7308 */ /* 0x000ee20000002400 */
[----:B------:R-:W-:Y:S02]  /*8fc0*/  FMNMX.FTZ R11, R108, R11, !PT ;  /* 0x0000000b6c0b7209 */ /* 0x000fe40007810000 */
[----:B-1----:R-:W-:Y:S02]  /*8fd0*/  FMNMX.FTZ R93, R92, R91, !PT ;  /* 0x0000005b5c5d7209 */ /* 0x002fe40007810000 */
[----:B------:R-:W-:-:S03]  /*8fe0*/  FMNMX.FTZ R11, R110, R11, !PT ;  /* 0x0000000b6e0b7209 */ /* 0x000fc60007810000 */
[----:B------:R-:W1:Y:S01]  /*8ff0*/  MUFU.TANH R96, R96 ;  /* 0x0000006000607308 */ /* 0x000e620000002400 */
[----:B------:R-:W-:-:S04]  /*9000*/  FMNMX.FTZ R11, R112, R11, !PT ;  /* 0x0000000b700b7209 */ /* 0x000fc80007810000 */
[----:B------:R-:W-:-:S03]  /*9010*/  FMNMX.FTZ R11, R116, R11, !PT ;  /* 0x0000000b740b7209 */ /* 0x000fc60007810000 */
[----:B------:R-:W4:Y:S01]  /*9020*/  MUFU.TANH R98, R98 ;  /* 0x0000006200627308 */ /* 0x000f220000002400 */
[----:B---3--:R-:W-:-:S07]  /*9030*/  FMNMX.FTZ R93, R94, R93, !PT ;  /* 0x0000005d5e5d7209 */ /* 0x008fce0007810000 */
[----:B------:R-:W3:Y:S01]  /*9040*/  MUFU.TANH R100, R100 ;  /* 0x0000006400647308 */ /* 0x000ee20000002400 */
[----:B-1----:R-:W-:-:S07]  /*9050*/  FMNMX.FTZ R93, R96, R93, !PT ;  /* 0x0000005d605d7209 */ /* 0x002fce0007810000 */
[----:B------:R-:W1:Y:S01]  /*9060*/  MUFU.TANH R102, R102 ;  /* 0x0000006600667308 */ /* 0x000e620000002400 */
[----:B----4-:R-:W-:-:S07]  /*9070*/  FMNMX.FTZ R93, R98, R93, !PT ;  /* 0x0000005d625d7209 */ /* 0x010fce0007810000 */
        /* <DEDUP_REMOVED lines=10> */
[----:B------:R-:W-:Y:S01]  /*9120*/  MUFU.TANH R122, R122 ;  /* 0x0000007a007a7308 */ /* 0x000fe20000002400 */
[----:B----4-:R-:W-:-:S07]  /*9130*/  FMNMX.FTZ R97, R182, R97, !PT ;  /* 0x00000061b6617209 */ /* 0x010fce0007810000 */
[----:B------:R-:W-:Y:S01]  /*9140*/  MUFU.TANH R126, R126 ;  /* 0x0000007e007e7308 */ /* 0x000fe20000002400 */
[----:B------:R-:W-:Y:S02]  /*9150*/  WARPGROUP.DEPBAR.LE gsb0, 0x0 ;  /* 0x00008000000079c5 */ /* 0x000fe40000010000 */
[----:B------:R-:W-:Y:S01]  /*9160*/  WARPGROUP.ARRIVE ;  /* 0x00000000000079c5 */ /* 0x000fe20000000000 */
[----:B------:R-:W-:Y:S01]  /*9170*/  FMUL.FTZ R154, R121, UR5 ;  /* 0x00000005799a7c20 */ /* 0x000fe20008410000 */
[----:B---3--:R-:W-:-:S03]  /*9180*/  FMNMX.FTZ R97, R118, R97, !PT ;  /* 0x0000006176617209 */ /* 0x008fc60007810000 */
[----:B------:R-:W1:Y:S01]  /*9190*/  MUFU.TANH R152, R117 ;  /* 0x0000007500987308 */ /* 0x000e620000002400 */
[----:B------:R-:W-:Y:S01]  /*91a0*/  HGMMA.64x128x16.F32.BF16 R24, R148, gdesc[UR12].tnspB, R24, gsb0 ;  /* 0x41e0000c94187df0 */ /* 0x000fe20008001818 */
[----:B------:R-:W-:Y:S01]  /*91b0*/  UMOV UR14, UR10 ;  /* 0x0000000a000e7c82 */ /* 0x000fe20008000000 */
[----:B------:R-:W-:Y:S01]  /*91c0*/  UMOV UR15, 0x40000040 ;  /* 0x40000040000f7882 */ /* 0x000fe20000000000 */
[----:B------:R-:W-:Y:S02]  /*91d0*/  UIADD3 UR10, UR6, 0x200, URZ ;  /* 0x00000200060a7890 */ /* 0x000fe4000fffe03f */
[----:B------:R-:W-:Y:S02]  /*91e0*/  UIADD3 UR6, UR6, 0x280, URZ ;  /* 0x0000028006067890 */ /* 0x000fe4000fffe03f */
[----:B------:R-:W3:Y:S08]  /*91f0*/  MUFU.TANH R154, R154 ;  /* 0x0000009a009a7308 */ /* 0x000ef00000002400 */
[----:B------:R-:W-:Y:S01]  /*9200*/  MUFU.TANH R184, R184 ;  /* 0x000000b800b87308 */ /* 0x000fe20000002400 */
[----:B-1----:R-:W-:-:S04]  /*9210*/  FMNMX.FTZ R11, R152, R11, !PT ;  /* 0x0000000b980b7209 */ /* 0x002fc80007810000 */
[----:B------:R-:W-:-:S03]  /*9220*/  FMNMX.FTZ R11, R120, R11, !PT ;  /* 0x0000000b780b7209 */ /* 0x000fc60007810000 */
[----:B------:R-:W-:Y:S01]  /*9230*/  MUFU.TANH R130, R130 ;  /* 0x0000008200827308 */ /* 0x000fe20000002400 */
[----:B---3--:R-:W-:-:S04]  /*9240*/  FMNMX.FTZ R11, R154, R11, !PT ;  /* 0x0000000b9a0b7209 */ /* 0x008fc80007810000 */
        /* <DEDUP_REMOVED lines=8> */
[----:B------:R-:W-:-:S05]  /*92d0*/  FMNMX.FTZ R11, R178, R11, !PT ;  /* 0x0000000bb20b7209 */ /* 0x000fca0007810000 */
[----:B--2---:R-:W1:Y:S02]  /*92e0*/  SHFL.BFLY PT, R0, R11, 0x2, 0x1f ;  /* 0x0c401f000b007f89 */ /* 0x004e6400000e0000 */
[----:B-1----:R-:W-:-:S05]  /*92f0*/  FMNMX.FTZ R0, R11, R0, !PT ;  /* 0x000000000b007209 */ /* 0x002fca0007810000 */
[----:B------:R-:W1:Y:S02]  /*9300*/  SHFL.BFLY PT, R11, R0, 0x1, 0x1f ;  /* 0x0c201f00000b7f89 */ /* 0x000e6400000e0000 */
[----:B-1----:R-:W-:-:S05]  /*9310*/  FMNMX.FTZ R11, R0, R11, !PT ;  /* 0x0000000b000b7209 */ /* 0x002fca0007810000 */
[C---:B0-----:R-:W-:Y:S01]  /*9320*/  FMUL.FTZ R113, R11.reuse, R13 ;  /* 0x0000000d0b717220 */ /* 0x041fe20000410000 */
[----:B------:R-:W-:-:S03]  /*9330*/  FADD.FTZ R0, -R11, R160 ;  /* 0x000000a00b007221 */ /* 0x000fc60000010100 */
[-CC-:B------:R-:W-:Y:S01]  /*9340*/  FFMA.FTZ R89, R2, R13.reuse, -R113.reuse ;  /* 0x0000000d02597223 */ /* 0x180fe20000010871 */
[-CC-:B------:R-:W-:Y:S01]  /*9350*/  FFMA.FTZ R2, R162, R13.reuse, -R113.reuse ;  /* 0x0000000da2027223 */ /* 0x180fe20000010871 */
[-CC-:B------:R-:W-:Y:S01]  /*9360*/  FFMA.FTZ R160, R10, R13.reuse, -R113.reuse ;  /* 0x0000000d0aa07223 */ /* 0x180fe20000010871 */
[-CC-:B------:R-:W-:Y:S01]  /*9370*/  FFMA.FTZ R10, R106, R13.reuse, -R113.reuse ;  /* 0x0000000d6a0a7223 */ /* 0x180fe20000010871 */
[-C--:B------:R-:W-:Y:S01]  /*9380*/  FMUL.FTZ R0, R0, R13.reuse ;  /* 0x0000000d00007220 */ /* 0x080fe20000410000 */
[----:B------:R-:W-:Y:S01]  /*9390*/  MUFU.EX2 R91, R2 ;  /* 0x00000002005b7308 */ /* 0x000fe20000000800 */
[-CC-:B------:R-:W-:Y:S01]  /*93a0*/  FFMA.FTZ R106, R108, R13.reuse, -R113.reuse ;  /* 0x0000000d6c6a7223 */ /* 0x180fe20000010871 */
[-CC-:B------:R-:W-:Y:S01]  /*93b0*/  FFMA.FTZ R162, R164, R13.reuse, -R113.reuse ;  /* 0x0000000da4a27223 */ /* 0x180fe20000010871 */
[-CC-:B------:R-:W-:Y:S01]  /*93c0*/  FFMA.FTZ R108, R112, R13.reuse, -R113.reuse ;  /* 0x0000000d706c7223 */ /* 0x180fe20000010871 */
[-CC-:B------:R-:W-:Y:S01]  /*93d0*/  FFMA.FTZ R103, R116, R13.reuse, -R113.reuse ;  /* 0x0000000d74677223 */ /* 0x180fe20000010871 */
[-CC-:B------:R-:W-:Y:S01]  /*93e0*/  FFMA.FTZ R105, R120, R13.reuse, -R113.reuse ;  /* 0x0000000d78697223 */ /* 0x180fe20000010871 */
[-CC-:B------:R-:W-:Y:S01]  /*93f0*/  FFMA.FTZ R156, R156, R13.reuse, -R113.reuse ;  /* 0x0000000d9c9c7223 */ /* 0x180fe20000010871 */
[-CC-:B------:R-:W-:Y:S01]  /*9400*/  FFMA.FTZ R166, R166, R13.reuse, -R113.reuse ;  /* 0x0000000da6a67223 */ /* 0x180fe20000010871 */
[----:B------:R-:W-:Y:S01]  /*9410*/  MUFU.EX2 R0, R0 ;  /* 0x0000000000007308 */ /* 0x000fe20000000800 */
[-CC-:B------:R-:W-:Y:S01]  /*9420*/  FFMA.FTZ R170, R170, R13.reuse, -R113.reuse ;  /* 0x0000000daaaa7223 */ /* 0x180fe20000010871 */
[-CC-:B------:R-:W-:Y:S01]  /*9430*/  FFMA.FTZ R164, R172, R13.reuse, -R113.reuse ;  /* 0x0000000daca47223 */ /* 0x180fe20000010871 */
[-CC-:B------:R-:W-:Y:S01]  /*9440*/  FFMA.FTZ R112, R154, R13.reuse, -R113.reuse ;  /* 0x0000000d9a707223 */ /* 0x180fe20000010871 */
[-CC-:B------:R-:W-:Y:S01]  /*9450*/  FFMA.FTZ R116, R174, R13.reuse, -R113.reuse ;  /* 0x0000000dae747223 */ /* 0x180fe20000010871 */
[-CC-:B------:R-:W-:Y:S01]  /*9460*/  FFMA.FTZ R109, R128, R13.reuse, -R113.reuse ;  /* 0x0000000d806d7223 */ /* 0x180fe20000010871 */
[-CC-:B------:R-:W-:Y:S01]  /*9470*/  FFMA.FTZ R120, R176, R13.reuse, -R113.reuse ;  /* 0x0000000db0787223 */ /* 0x180fe20000010871 */
[----:B------:R-:W-:Y:S01]  /*9480*/  FFMA.FTZ R132, R132, R13, -R113 ;  /* 0x0000000d84847223 */ /* 0x000fe20000010871 */
[----:B------:R-:W0:Y:S01]  /*9490*/  MUFU.EX2 R89, R89 ;  /* 0x0000005900597308 */ /* 0x000e220000000800 */
[----:B------:R-:W-:-:S02]  /*94a0*/  WARPGROUP.DEPBAR.LE gsb0, 0x0 ;  /* 0x00008000000079c5 */ /* 0x000fc40000010000 */
[----:B------:R-:W-:Y:S01]  /*94b0*/  WARPGROUP.ARRIVE ;  /* 0x00000000000079c5 */ /* 0x000fe20000000000 */
[----:B------:R-:W-:Y:S01]  /*94c0*/  FMUL.FTZ R148, R119, UR5 ;  /* 0x0000000577947c20 */ /* 0x000fe20008410000 */
[----:B------:R-:W-:-:S03]  /*94d0*/  FMUL.FTZ R150, R123, UR5 ;  /* 0x000000057b967c20 */ /* 0x000fc60008410000 */
[----:B------:R-:W-:Y:S01]  /*94e0*/  MUFU.EX2 R160, R160 ;  /* 0x000000a000a07308 */ /* 0x000fe20000000800 */
[----:B------:R-:W-:Y:S01]  /*94f0*/  HGMMA.64x128x16.F32.BF16 R24, R144, gdesc[UR12].tnspB, R24, gsb0 ;  /* 0x41e0000c90187df0 */ /* 0x000fe20008001818 */
[----:B------:R-:W-:Y:S01]  /*9500*/  UMOV UR14, UR10 ;  /* 0x0000000a000e7c82 */ /* 0x000fe20008000000 */
[----:B------:R-:W-:Y:S01]  /*9510*/  UMOV UR15, 0x40000040 ;  /* 0x40000040000f7882 */ /* 0x000fe20000000000 */
[----:B0-----:R-:W-:-:S04]  /*9520*/  FFMA.FTZ R7, R0, R7, R89 ;  /* 0x0000000700077223 */ /* 0x001fc80000010059 */
[----:B------:R-:W0:Y:S08]  /*9530*/  MUFU.TANH R148, R148 ;  /* 0x0000009400947308 */ /* 0x000e300000002400 */
[----:B------:R-:W1:Y:S08]  /*9540*/  MUFU.TANH R150, R150 ;  /* 0x0000009600967308 */ /* 0x000e700000002400 */
[----:B------:R-:W-:Y:S01]  /*9550*/  MUFU.EX2 R162, R162 ;  /* 0x000000a200a27308 */ /* 0x000fe20000000800 */
[----:B0-----:R-:W-:-:S04]  /*9560*/  FMNMX.FTZ R97, R148, R97, !PT ;  /* 0x0000006194617209 */ /* 0x001fc80007810000 */
[----:B------:R-:W-:-:S03]  /*9570*/  FMNMX.FTZ R99, R122, R97, !PT ;  /* 0x000000617a637209 */ /* 0x000fc60007810000 */
[----:B------:R0:W-:Y:S01]  /*9580*/  MUFU.EX2 R93, R156 ;  /* 0x0000009c005d7308 */ /* 0x0001e20000000800 */
[----:B-1----:R-:W-:-:S04]  /*9590*/  FMNMX.FTZ R99, R150, R99, !PT ;  /* 0x0000006396637209 */ /* 0x002fc80007810000 */
[----:B------:R-:W-:-:S03]  /*95a0*/  FMNMX.FTZ R99, R126, R99, !PT ;  /* 0x000000637e637209 */ /* 0x000fc60007810000 */
[----:B------:R-:W-:Y:S01]  /*95b0*/  MUFU.EX2 R95, R166 ;  /* 0x000000a6005f7308 */ /* 0x000fe20000000800 */
[----:B------:R-:W-:Y:S02]  /*95c0*/  FMNMX.FTZ R99, R184, R99, !PT ;  /* 0x00000063b8637209 */ /* 0x000fe40007810000 */
[----:B0-----:R-:W-:Y:S02]  /*95d0*/  F2FP.BF16.F32.PACK_AB R156, R160, R89 ;  /* 0x00000059a09c723e */ /* 0x001fe400000010ff */
[----:B------:R-:W-:-:S03]  /*95e0*/  FMNMX.FTZ R101, R130, R99, !PT ;  /* 0x0000006382657209 */ /* 0x000fc60007810000 */
[----:B------:R0:W-:Y:S01]  /*95f0*/  MUFU.EX2 R99, R10 ;  /* 0x0000000a00637308 */ /* 0x0001e20000000800 */
[----:B------:R-:W-:-:S04]  /*9600*/  FMNMX.FTZ R101, R186, R101, !PT ;  /* 0x00000065ba657209 */ /* 0x000fc80007810000 */
[----:B------:R-:W-:-:S03]  /*9610*/  FMNMX.FTZ R101, R134, R101, !PT ;  /* 0x0000006586657209 */ /* 0x000fc60007810000 */
[----:B------:R-:W-:Y:S01]  /*9620*/  MUFU.EX2 R97, R170 ;  /* 0x000000aa00617308 */ /* 0x000fe20000000800 */
[----:B------:R-:W-:Y:S01]  /*9630*/  FMNMX.FTZ R2, R188, R101, !PT ;  /* 0x00000065bc027209 */ /* 0x000fe20007810000 */
[-CC-:B------:R-:W-:Y:S01]  /*9640*/  FFMA.FTZ R101, R110, R13.reuse, -R113.reuse ;  /* 0x0000000d6e657223 */ /* 0x180fe20000010871 */
[----:B------:R-:W-:-:S03]  /*9650*/  FFMA.FTZ R110, R152, R13, -R113 ;  /* 0x0000000d986e7223 */ /* 0x000fc60000010871 */
[----:B------:R-:W0:Y:S02]  /*9660*/  SHFL.BFLY PT, R107, R2, 0x2, 0x1f ;  /* 0x0c401f00026b7f89 */ /* 0x000e2400000e0000 */
[----:B------:R-:W-:Y:S08]  /*9670*/  MUFU.EX2 R164, R164 ;  /* 0x000000a400a47308 */ /* 0x000ff00000000800 */
[----:B------:R-:W-:Y:S08]  /*9680*/  MUFU.EX2 R106, R106 ;  /* 0x0000006a006a7308 */ /* 0x000ff00000000800 */
[----:B------:R-:W-:Y:S01]  /*9690*/  MUFU.EX2 R101, R101 ;  /* 0x0000006500657308 */ /* 0x000fe20000000800 */
[----:B0-----:R-:W-:Y:S01]  /*96a0*/  FMNMX.FTZ R10, R2, R107, !PT ;  /* 0x0000006b020a7209 */ /* 0x001fe20007810000 */
[-CC-:B------:R-:W-:Y:S01]  /*96b0*/  FFMA.FTZ R107, R124, R13.reuse, -R113.reuse ;  /* 0x0000000d7c6b7223 */ /* 0x180fe20000010871 */
[----:B------:R-:W-:-:S05]  /*96c0*/  FFMA.FTZ R124, R178, R13, -R113 ;  /* 0x0000000db27c7223 */ /* 0x000fca0000010871 */
[----:B------:R-:W-:Y:S01]  /*96d0*/  MUFU.EX2 R108, R108 ;  /* 0x0000006c006c7308 */ /* 0x000fe20000000800 */
[----:B------:R-:W0:Y:S07]  /*96e0*/  SHFL.BFLY PT, R111, R10, 0x1, 0x1f ;  /* 0x0c201f000a6f7f89 */ /* 0x000e2e00000e0000 */
[----:B------:R-:W-:Y:S08]  /*96f0*/  MUFU.EX2 R103, R103 ;  /* 0x0000006700677308 */ /* 0x000ff00000000800 */
[----:B------:R-:W-:Y:S08]  /*9700*/  MUFU.EX2 R110, R110 ;  /* 0x0000006e006e7308 */ /* 0x000ff00000000800 */
[----:B------:R-:W-:Y:S01]  /*9710*/  MUFU.EX2 R105, R105 ;  /* 0x0000006900697308 */ /* 0x000fe20000000800 */
[----:B0-----:R-:W-:-:S05]  /*9720*/  FMNMX.FTZ R10, R10, R111, !PT ;  /* 0x0000006f0a0a7209 */ /* 0x001fca0007810000 */
[C---:B------:R-:W-:Y:S01]  /*9730*/  FADD.FTZ R2, -R10.reuse, R21 ;  /* 0x000000150a027221 */ /* 0x040fe20000010100 */
[-C--:B------:R-:W-:Y:S01]  /*9740*/  FMUL.FTZ R21, R10, R13.reuse ;  /* 0x0000000d0a157220 */ /* 0x080fe20000410000 */
[----:B------:R-:W-:Y:S02]  /*9750*/  MUFU.EX2 R112, R112 ;  /* 0x0000007000707308 */ /* 0x000fe40000000800 */
[-C--:B------:R-:W-:Y:S01]  /*9760*/  FMUL.FTZ R2, R2, R13.reuse ;  /* 0x0000000d02027220 */ /* 0x080fe20000410000 */
        /* <DEDUP_REMOVED lines=19> */
[----:B------:R-:W-:Y:S01]  /*98a0*/  FFMA.FTZ R150, R150, R13, -R21 ;  /* 0x0000000d96967223 */ /* 0x000fe20000010815 */
[----:B------:R-:W-:-:S02]  /*98b0*/  WARPGROUP.DEPBAR.LE gsb0, 0x0 ;  /* 0x00008000000079c5 */ /* 0x000fc40000010000 */
[----:B------:R-:W-:Y:S01]  /*98c0*/  WARPGROUP.ARRIVE ;  /* 0x00000000000079c5 */ /* 0x000fe20000000000 */
[-CC-:B------:R-:W-:Y:S01]  /*98d0*/  FFMA.FTZ R144, R158, R13.reuse, -R113.reuse ;  /* 0x0000000d9e907223 */ /* 0x180fe20000010871 */
[-C--:B------:R-:W-:Y:S01]  /*98e0*/  FFMA.FTZ R146, R168, R13.reuse, -R113 ;  /* 0x0000000da8927223 */ /* 0x080fe20000010871 */
[----:B------:R-:W-:Y:S01]  /*98f0*/  MUFU.EX2 R159, R88 ;  /* 0x00000058009f7308 */ /* 0x000fe20000000800 */
[----:B0-----:R-:W-:Y:S02]  /*9900*/  IMAD.U32 R20, RZ, RZ, UR56 ;  /* 0x00000038ff147e24 */ /* 0x001fe4000f8e00ff */
[-CC-:B------:R-:W-:Y:S01]  /*9910*/  FFMA.FTZ R126, R126, R13.reuse, -R21.reuse ;  /* 0x0000000d7e7e7223 */ /* 0x180fe20000010815 */
[----:B------:R-:W-:Y:S01]  /*9920*/  HGMMA.64x128x16.F32.BF16 R24, R140, gdesc[UR12].tnspB, R24, gsb0 ;  /* 0x41e0000c8c187df0 */ /* 0x000fe20008001818 */
[-C--:B------:R-:W-:Y:S01]  /*9930*/  FFMA.FTZ R184, R184, R13.reuse, -R21 ;  /* 0x0000000db8b87223 */ /* 0x080fe20000010815 */
[----:B------:R-:W-:Y:S02]  /*9940*/  @!P1 VIADD R20, R20, 0x2a840 ;  /* 0x0002a84014149836 */ /* 0x000fe40000000000 */
[----:B-1----:R-:W-:Y:S01]  /*9950*/  FFMA.FTZ R6, R2, R6, R157 ;  /* 0x0000000602067223 */ /* 0x002fe2000001009d */
[-CC-:B------:R-:W-:Y:S01]  /*9960*/  FFMA.FTZ R130, R130, R13.reuse, -R21.reuse ;  /* 0x0000000d82827223 */ /* 0x180fe20000010815 */
[----:B------:R0:W1:Y:S01]  /*9970*/  MUFU.EX2 R113, R22 ;  /* 0x0000001600717308 */ /* 0x0000620000000800 */
[-CC-:B------:R-:W-:Y:S01]  /*9980*/  FFMA.FTZ R186, R186, R13.reuse, -R21.reuse ;  /* 0x0000000dbaba7223 */ /* 0x180fe20000010815 */
[----:B------:R-:W-:Y:S01]  /*9990*/  @!P1 PRMT R20, RZ, 0x654, R20 ;  /* 0x00000654ff149816 */ /* 0x000fe20000000014 */
[-CC-:B------:R-:W-:Y:S01]  /*99a0*/  FFMA.FTZ R134, R134, R13.reuse, -R21.reuse ;  /* 0x0000000d86867223 */ /* 0x180fe20000010815 */
[----:B------:R-:W-:Y:S01]  /*99b0*/  FFMA.FTZ R21, R188, R13, -R21 ;  /* 0x0000000dbc157223 */ /* 0x000fe20000010815 */
[----:B------:R-:W-:-:S03]  /*99c0*/  F2FP.BF16.F32.PACK_AB R158, R162, R91 ;  /* 0x0000005ba29e723e */ /* 0x000fc600000010ff */
[----:B------:R-:W2:Y:S01]  /*99d0*/  MUFU.EX2 R90, R90 ;  /* 0x0000005a005a7308 */ /* 0x000ea20000000800 */
[----:B0-----:R-:W-:-:S04]  /*99e0*/  IMAD.U32 R22, RZ, RZ, UR11 ;  /* 0x0000000bff167e24 */ /* 0x001fc8000f8e00ff */
[----:B------:R-:W-:-:S03]  /*99f0*/  @!P1 VIADD R22, R22, 0x2a860 ;  /* 0x0002a86016169836 */ /* 0x000fc60000000000 */
[----:B------:R-:W0:Y:S01]  /*9a00*/  MUFU.EX2 R153, R92 ;  /* 0x0000005c00997308 */ /* 0x000e220000000800 */
[C---:B-1----:R-:W-:Y:S01]  /*9a10*/  FADD.FTZ R6, R113.reuse, R6 ;  /* 0x0000000671067221 */ /* 0x042fe20000010000 */
[----:B------:R-:W-:Y:S02]  /*9a20*/  @!P1 PRMT R22, RZ, 0x654, R22 ;  /* 0x00000654ff169816 */ /* 0x000fe40000000016 */
[----:B------:R-:W-:Y:S01]  /*9a30*/  F2FP.BF16.F32.PACK_AB R157, R113, R157 ;  /* 0x0000009d719d723e */ /* 0x000fe200000010ff */
[----:B------:R-:W-:-:S03]  /*9a40*/  FADD.FTZ R6, R159, R6 ;  /* 0x000000069f067221 */ /* 0x000fc60000010000 */
        /* <DEDUP_REMOVED lines=9> */
[----:B--2---:R-:W-:-:S07]  /*9ae0*/  F2FP.BF16.F32.PACK_AB R152, R144, R93 ;  /* 0x0000005d9098723e */ /* 0x004fce00000010ff */
        /* <DEDUP_REMOVED lines=19> */
[----:B------:R1:W-:Y:S01]  /*9c20*/  MUFU.EX2 R88, R150 ;  /* 0x0000009600587308 */ /* 0x0003e20000000800 */
[C---:B--2---:R-:W-:Y:S01]  /*9c30*/  FADD.FTZ R6, R182.reuse, R6 ;  /* 0x00000006b6067221 */ /* 0x044fe20000010000 */
[----:B------:R-:W-:-:S06]  /*9c40*/  F2FP.BF16.F32.PACK_AB R145, R182, R145 ;  /* 0x00000091b691723e */ /* 0x000fcc00000010ff */
[----:B------:R-:W-:Y:S01]  /*9c50*/  MUFU.EX2 R107, R107 ;  /* 0x0000006b006b7308 */ /* 0x000fe20000000800 */
[----:B0-----:R-:W-:Y:S01]  /*9c60*/  FADD.FTZ R6, R147, R6 ;  /* 0x0000000693067221 */ /* 0x001fe20000010000 */
[----:B-1----:R-:W-:-:S06]  /*9c70*/  F2FP.BF16.F32.PACK_AB R150, R106, R99 ;  /* 0x000000636a96723e */ /* 0x002fcc00000010ff */
[----:B------:R-:W-:Y:S01]  /*9c80*/  MUFU.EX2 R184, R184 ;  /* 0x000000b800b87308 */ /* 0x000fe20000000800 */
[----:B------:R-:W-:Y:S02]  /*9c90*/  WARPGROUP.DEPBAR.LE gsb0, 0x0 ;  /* 0x00008000000079c5 */ /* 0x000fe40000010000 */
[----:B------:R-:W-:Y:S01]  /*9ca0*/  WARPGROUP.ARRIVE ;  /* 0x00000000000079c5 */ /* 0x000fe20000000000 */
[----:B------:R-:W-:-:S04]  /*9cb0*/  F2FP.BF16.F32.PACK_AB R140, R112, R105 ;  /* 0x00000069708c723e */ /* 0x000fc800000010ff */
[----:B------:R-:W-:Y:S01]  /*9cc0*/  MUFU.EX2 R141, R122 ;  /* 0x0000007a008d7308 */ /* 0x000fe20000000800 */
[----:B------:R-:W-:Y:S01]  /*9cd0*/  HGMMA.64x128x16.F32.BF16 R24, R136, gdesc[UR4].tnspB, R24, gsb0 ;  /* 0x41e0000488187df0 */ /* 0x000fe20008001818 */
[----:B------:R-:W-:-:S06]  /*9ce0*/  UMOV UR7, UR4 ;  /* 0x0000000400077c82 */ /* 0x000fcc0008000000 */
[----:B------:R-:W-:Y:S08]  /*9cf0*/  MUFU.EX2 R143, R126 ;  /* 0x0000007e008f7308 */ /* 0x000ff00000000800 */
[----:B------:R-:W0:Y:S08]  /*9d00*/  MUFU.EX2 R116, R116 ;  /* 0x0000007400747308 */ /* 0x000e300000000800 */
[----:B------:R-:W-:Y:S08]  /*9d10*/  MUFU.EX2 R109, R109 ;  /* 0x0000006d006d7308 */ /* 0x000ff00000000800 */
[----:B------:R-:W-:Y:S01]  /*9d20*/  MUFU.EX2 R186, R186 ;  /* 0x000000ba00ba7308 */ /* 0x000fe20000000800 */
[----:B0-----:R-:W-:-:S07]  /*9d30*/  F2FP.BF16.F32.PACK_AB R142, R116, R107 ;  /* 0x0000006b748e723e */ /* 0x001fce00000010ff */
[----:B------:R-:W0:Y:S08]  /*9d40*/  MUFU.EX2 R120, R120 ;  /* 0x0000007800787308 */ /* 0x000e300000000800 */
[----:B------:R-:W-:Y:S08]  /*9d50*/  MUFU.EX2 R111, R132 ;  /* 0x00000084006f7308 */ /* 0x000ff00000000800 */
[----:B------:R-:W-:Y:S08]  /*9d60*/  MUFU.EX2 R21, R21 ;  /* 0x0000001500157308 */ /* 0x000ff00000000800 */
[----:B------:R-:W1:Y:S01]  /*9d70*/  MUFU.EX2 R124, R124 ;  /* 0x0000007c007c7308 */ /* 0x000e620000000800 */
[----:B------:R-:W-:-:S02]  /*9d80*/  WARPGROUP.DEPBAR.LE gsb0, 0x0 ;  /* 0x00008000000079c5 */ /* 0x000fc40000010000 */
[----:B------:R2:W-:Y:S05]  /*9d90*/  @!P1 SYNCS.ARRIVE.TRANS64.RED.A1T0 RZ, [R20+URZ], RZ ;  /* 0x000000ff14ff99a7 */ /* 0x0005ea000810043f */
[----:B------:R-:W-:Y:S01]  /*9da0*/  MUFU.EX2 R137, R130 ;  /* 0x0000008200897308 */ /* 0x000fe20000000800 */
[----:B0-----:R-:W-:Y:S02]  /*9db0*/  F2FP.BF16.F32.PACK_AB R136, R120, R109 ;  /* 0x0000006d7888723e */ /* 0x001fe400000010ff */
[----:B-1----:R-:W-:Y:S01]  /*9dc0*/  F2FP.BF16.F32.PACK_AB R138, R124, R111 ;  /* 0x0000006f7c8a723e */ /* 0x002fe200000010ff */
[----:B--2---:R-:W-:Y:S01]  /*9dd0*/  FADD.FTZ R20, R160, R7 ;  /* 0x00000007a0147221 */ /* 0x004fe20000010000 */
[----:B------:R0:W-:Y:S03]  /*9de0*/  @!P1 SYNCS.ARRIVE.TRANS64.RED.A1T0 RZ, [R22+URZ], RZ ;  /* 0x000000ff16ff99a7 */ /* 0x0001e6000810043f */
[----:B------:R-:W-:Y:S01]  /*9df0*/  MUFU.EX2 R139, R134 ;  /* 0x00000086008b7308 */ /* 0x000fe20000000800 */
[----:B------:R-:W-:-:S02]  /*9e00*/  IMAD.MOV.U32 R160, RZ, RZ, R11 ;  /* 0x000000ffffa07224 */ /* 0x000fc400078e000b */
[----:B------:R-:W-:-:S04]  /*9e10*/  FADD.FTZ R7, R91, R20 ;  /* 0x000000145b077221 */ /* 0x000fc80000010000 */
[----:B------:R-:W-:Y:S01]  /*9e20*/  FADD.FTZ R20, R162, R7 ;  /* 0x00000007a2147221 */ /* 0x000fe20000010000 */
[----:B0-----:R0:W1:Y:S03]  /*9e30*/  MUFU.EX2 R22, R148 ;  /* 0x0000009400167308 */ /* 0x0010660000000800 */
[----:B------:R-:W-:-:S04]  /*9e40*/  FADD.FTZ R7, R93, R20 ;  /* 0x000000145d077221 */ /* 0x000fc80000010000 */
[----:B------:R-:W-:Y:S01]  /*9e50*/  FADD.FTZ R20, R144, R7 ;  /* 0x0000000790147221 */ /* 0x000fe20000010000 */
[----:B------:R-:W-:Y:S02]  /*9e60*/  F2FP.BF16.F32.PACK_AB R144, R108, R101 ;  /* 0x000000656c90723e */ /* 0x000fe400000010ff */
[----:B0-----:R-:W-:Y:S01]  /*9e70*/  F2FP.BF16.F32.PACK_AB R148, R164, R97 ;  /* 0x00000061a494723e */ /* 0x001fe200000010ff */
[----:B------:R-:W-:-:S04]  /*9e80*/  FADD.FTZ R7, R95, R20 ;  /* 0x000000145f077221 */ /* 0x000fc80000010000 */
[----:B------:R-:W-:Y:S01]  /*9e90*/  FADD.FTZ R20, R146, R7 ;  /* 0x0000000792147221 */ /* 0x000fe20000010000 */
[----:B------:R-:W-:Y:S01]  /*9ea0*/  F2FP.BF16.F32.PACK_AB R146, R110, R103 ;  /* 0x000000676e92723e */ /* 0x000fe200000010ff */
[C---:B-1----:R-:W-:Y:S02]  /*9eb0*/  FADD.FTZ R6, R22.reuse, R6 ;  /* 0x0000000616067221 */ /* 0x042fe40000010000 */
[----:B------:R-:W-:Y:S01]  /*9ec0*/  FADD.FTZ R7, R97, R20 ;  /* 0x0000001461077221 */ /* 0x000fe20000010000 */
[----:B------:R-:W-:Y:S01]  /*9ed0*/  F2FP.BF16.F32.PACK_AB R147, R22, R147 ;  /* 0x000000931693723e */ /* 0x000fe200000010ff */
[----:B------:R-:W-:Y:S02]  /*9ee0*/  FADD.FTZ R6, R141, R6 ;  /* 0x000000068d067221 */ /* 0x000fe40000010000 */
[----:B------:R-:W-:Y:S01]  /*9ef0*/  FADD.FTZ R20, R164, R7 ;  /* 0x00000007a4147221 */ /* 0x000fe20000010000 */
[C---:B------:R-:W-:Y:S01]  /*9f00*/  F2FP.BF16.F32.PACK_AB R141, R88.reuse, R141 ;  /* 0x0000008d588d723e */ /* 0x040fe200000010ff */
[----:B------:R-:W-:-:S02]  /*9f10*/  FADD.FTZ R6, R88, R6 ;  /* 0x0000000658067221 */ /* 0x000fc40000010000 */
[----:B------:R-:W-:Y:S02]  /*9f20*/  FADD.FTZ R7, R99, R20 ;  /* 0x0000001463077221 */ /* 0x000fe40000010000 */
[----:B------:R-:W-:Y:S02]  /*9f30*/  FADD.FTZ R6, R143, R6 ;  /* 0x000000068f067221 */ /* 0x000fe40000010000 */
[----:B------:R-:W-:Y:S01]  /*9f40*/  FADD.FTZ R20, R106, R7 ;  /* 0x000000076a147221 */ /* 0x000fe20000010000 */
[C---:B------:R-:W-:Y:S01]  /*9f50*/  F2FP.BF16.F32.PACK_AB R143, R184.reuse, R143 ;  /* 0x0000008fb88f723e */ /* 0x040fe200000010ff */
[----:B------:R-:W-:Y:S02]  /*9f60*/  FADD.FTZ R6, R184, R6 ;  /* 0x00000006b8067221 */ /* 0x000fe40000010000 */
[----:B------:R-:W-:Y:S02]  /*9f70*/  FADD.FTZ R7, R101, R20 ;  /* 0x0000001465077221 */ /* 0x000fe40000010000 */
[----:B------:R-:W-:-:S02]  /*9f80*/  FADD.FTZ R6, R137, R6 ;  /* 0x0000000689067221 */ /* 0x000fc40000010000 */
[----:B------:R-:W-:Y:S01]  /*9f90*/  FADD.FTZ R20, R108, R7 ;  /* 0x000000076c147221 */ /* 0x000fe20000010000 */
[C---:B------:R-:W-:Y:S01]  /*9fa0*/  F2FP.BF16.F32.PACK_AB R137, R186.reuse, R137 ;  /* 0x00000089ba89723e */ /* 0x040fe200000010ff */
[----:B------:R-:W-:Y:S02]  /*9fb0*/  FADD.FTZ R6, R186, R6 ;  /* 0x00000006ba067221 */ /* 0x000fe40000010000 */
[----:B------:R-:W-:Y:S02]  /*9fc0*/  FADD.FTZ R7, R103, R20 ;  /* 0x0000001467077221 */ /* 0x000fe40000010000 */
[----:B------:R-:W-:Y:S02]  /*9fd0*/  FADD.FTZ R6, R139, R6 ;  /* 0x000000068b067221 */ /* 0x000fe40000010000 */
[----:B------:R-:W-:Y:S01]  /*9fe0*/  FADD.FTZ R20, R110, R7 ;  /* 0x000000076e147221 */ /* 0x000fe20000010000 */
[C---:B------:R-:W-:Y:S01]  /*9ff0*/  F2FP.BF16.F32.PACK_AB R139, R21.reuse, R139 ;  /* 0x0000008b158b723e */ /* 0x040fe200000010ff */
[----:B------:R-:W-:-:S02]  /*a000*/  FADD.FTZ R6, R21, R6 ;  /* 0x0000000615067221 */ /* 0x000fc40000010000 */
[----:B------:R-:W-:Y:S01]  /*a010*/  FADD.FTZ R7, R105, R20 ;  /* 0x0000001469077221 */ /* 0x000fe20000010000 */
[----:B------:R-:W-:-:S03]  /*a020*/  IMAD.MOV.U32 R21, RZ, RZ, R10 ;  /* 0x000000ffff157224 */ /* 0x000fc600078e000a */
[----:B------:R-:W-:-:S04]  /*a030*/  FADD.FTZ R20, R112, R7 ;  /* 0x0000000770147221 */ /* 0x000fc80000010000 */
[----:B------:R-:W-:-:S04]  /*a040*/  FADD.FTZ R7, R107, R20 ;  /* 0x000000146b077221 */ /* 0x000fc80000010000 */
[----:B------:R-:W-:-:S04]  /*a050*/  FADD.FTZ R20, R116, R7 ;  /* 0x0000000774147221 */ /* 0x000fc80000010000 */
[----:B------:R-:W-:-:S04]  /*a060*/  FADD.FTZ R7, R109, R20 ;  /* 0x000000146d077221 */ /* 0x000fc80000010000 */
[----:B------:R-:W-:-:S04]  /*a070*/  FADD.FTZ R20, R120, R7 ;  /* 0x0000000778147221 */ /* 0x000fc80000010000 */
[----:B------:R-:W-:Y:S01]  /*a080*/  FADD.FTZ R7, R111, R20 ;  /* 0x000000146f077221 */ /* 0x000fe20000010000 */
[----:B------:R-:W-:-:S03]  /*a090*/  IMAD.MOV.U32 R20, RZ, RZ, R3 ;  /* 0x000000ffff147224 */ /* 0x000fc600078e0003 */
[----:B------:R-:W-:Y:S01]  /*a0a0*/  FADD.FTZ R7, R124, R7 ;  /* 0x000000077c077221 */ /* 0x000fe20000010000 */
[----:B------:R-:W-:Y:S06]  /*a0b0*/  @P2 BRA `(.L_x_962) ;  /* 0xffffffdc00a82947 */ /* 0x000fec000383ffff */
.L_x_953:
[----:B------:R-:W-:-:S13]  /*a0c0*/  ISETP.GE.AND P2, PT, R12, R17, PT ;  /* 0x000000110c00720c */ /* 0x000fda0003f46270 */
[----:B------:R-:W-:Y:S05]  /*a0d0*/  @!P2 BRA `(.L_x_963) ;  /* 0x0000003000e4a947 */ /* 0x000fea0003800000 */
[----:B------:R-:W-:Y:S01]  /*a0e0*/  IMAD.MOV.U32 R15, RZ, RZ, R10 ;  /* 0x000000ffff0f7224 */ /* 0x000fe200078e000a */
[----:B------:R-:W-:Y:S01]  /*a0f0*/  UMOV UR7, UR4 ;  /* 0x0000000400077c82 */ /* 0x000fe20008000000 */
[----:B------:R-:W-:Y:S01]  /*a100*/  IMAD.MOV.U32 R20, RZ, RZ, R11 ;  /* 0x000000ffff147224 */ /* 0x000fe200078e000b */
[----:B------:R-:W-:Y:S01]  /*a110*/  ULDC UR59, c[0x0][0x9e4] ;  /* 0x00027900003b7ab9 */ /* 0x000fe20000000800 */
[----:B------:R-:W-:Y:S01]  /*a120*/  IMAD.MOV.U32 R21, RZ, RZ, R3 ;  /* 0x000000ffff157224 */ /* 0x000fe200078e0003 */
[----:B------:R-:W-:Y:S01]  /*a130*/  ULDC UR60, c[0x0][0x288] ;  /* 0x0000a200003c7ab9 */ /* 0x000fe20000000800 */
[----:B------:R-:W-:-:S05]  /*a140*/  ULDC UR5, c[0x0][0x9d8] ;  /* 0x0002760000057ab9 */ /* 0x000fca0000000800 */
.L_x_980:
[----:B------:R-:W-:-:S04]  /*a150*/  UIADD3 UR4, UR7, 0x1, URZ ;  /* 0x0000000107047890 */ /* 0x000fc8000fffe03f */
[----:B------:R-:W-:-:S04]  /*a160*/  UISETP.NE.AND UP0, UPT, UR4, 0x2, UPT ;  /* 0x000000020400788c */ /* 0x000fc8000bf05270 */
[----:B------:R-:W-:Y:S02]  /*a170*/  USEL UR6, URZ, 0x1, UP0 ;  /* 0x000000013f067887 */ /* 0x000fe40008000000 */
[----:B------:R-:W-:-:S04]  /*a180*/  USEL UR4, UR4, URZ, UP0 ;  /* 0x0000003f04047287 */ /* 0x000fc80008000000 */
[----:B------:R-:W-:Y:S01]  /*a190*/  LOP3.LUT R3, R21, UR6, RZ, 0x3c, !PT ;  /* 0x0000000615037c12 */ /* 0x000fe2000f8e3cff */
[----:B------:R-:W-:Y:S07]  /*a1a0*/  @!P0 BRA `(.L_x_964) ;  /* 0x0000000000048947 */ /* 0x000fee0003800000 */
[----:B------:R-:W-:Y:S01]  /*a1b0*/  BPT.TRAP 0x1 ;  /* 0x000000040000795c */ /* 0x000fe20000300000 */
.L_x_964:
[----:B------:R-:W-:Y:S01]  /*a1c0*/  ULEA UR56, UR4, UR57, 0x3 ;  /* 0x0000003904387291 */ /* 0x000fe2000f8e183f */
[----:B------:R-:W-:-:S08]  /*a1d0*/  SHF.L.U32 R10, R3, 0x1f, RZ ;  /* 0x0000001f030a7819 */ /* 0x000fd000000006ff */
[----:B------:R0:W1:Y:S01]  /*a1e0*/  SYNCS.PHASECHK.TRANS64.TRYWAIT P2, [UR56+0x2a830], R10 ;  /* 0x02a8300aff0075a7 */ /* 0x0000620008040178 */
[----:B------:R-:W-:Y:S05]  /*a1f0*/  @!P0 BRA `(.L_x_965) ;  /* 0x0000000000048947 */ /* 0x000fea0003800000 */
[----:B------:R-:W-:Y:S01]  /*a200*/  BPT.TRAP 0x1 ;  /* 0x000000040000795c */ /* 0x000fe20000300000 */
.L_x_965:
[----:B-1----:R-:W-:Y:S05]  /*a210*/  @P2 BRA `(.L_x_966) ;  /* 0x0000000000082947 */ /* 0x002fea0003800000 */
[----:B------:R-:W1:Y:S02]  /*a220*/  SYNCS.PHASECHK.TRANS64.TRYWAIT P2, [UR56+0x2a830], R10 ;  /* 0x02a8300aff0075a7 */ /* 0x000e640008040178 */
[----:B-1----:R-:W-:Y:S05]  /*a230*/  @!P2 BRA `(.L_x_967) ;  /* 0x0000009c0028a947 */ /* 0x002fea0003800000 */
.L_x_966:
        /* <DEDUP_REMOVED lines=129> */
.L_x_968:
[----:B------:R-:W-:Y:S01]  /*aa50*/  ULEA UR11, UR7, UR57, 0x3 ;  /* 0x00000039070b7291 */ /* 0x000fe2000f8e183f */
[----:B------:R-:W-:-:S08]  /*aa60*/  SHF.L.U32 R0, R21, 0x1f, RZ ;  /* 0x0000001f15007819 */ /* 0x000fd000000006ff */
[----:B------:R2:W3:Y:S01]  /*aa70*/  SYNCS.PHASECHK.TRANS64.TRYWAIT P2, [UR11+0x2a850], R0 ;  /* 0x02a85000ff0075a7 */ /* 0x0004e2000804014b */
[----:B------:R-:W-:Y:S05]  /*aa80*/  @!P0 BRA `(.L_x_969) ;  /* 0x0000000000048947 */ /* 0x000fea0003800000 */
[----:B------:R-:W-:Y:S01]  /*aa90*/  BPT.TRAP 0x1 ;  /* 0x000000040000795c */ /* 0x000fe20000300000 */
.L_x_969:
[----:B---3--:R-:W-:Y:S05]  /*aaa0*/  @P2 BRA `(.L_x_970) ;  /* 0x0000000000082947 */ /* 0x008fea0003800000 */
[----:B------:R-:W3:Y:S02]  /*aab0*/  SYNCS.PHASECHK.TRANS64.TRYWAIT P2, [UR11+0x2a850], R0 ;  /* 0x02a85000ff0075a7 */ /* 0x000ee4000804014b */
[----:B---3--:R-:W-:Y:S05]  /*aac0*/  @!P2 BRA `(.L_x_971) ;  /* 0x00000094001ca947 */ /* 0x008fea0003800000 */
.L_x_970:
[----:B------:R-:W-:Y:S01]  /*aad0*/  UIADD3 UR6, UR57, 0x400, URZ ;  /* 0x0000040039067890 */ /* 0x000fe2000fffe03f */
[----:B------:R-:W-:Y:S01]  /*aae0*/  WARPGROUP.ARRIVE ;  /* 0x00000000000079c5 */ /* 0x000fe20000000000 */
[----:B------:R-:W-:Y:S01]  /*aaf0*/  UMOV UR15, 0x40000040 ;  /* 0x40000040000f7882 */ /* 0x000fe20000000000 */
[----:B------:R-:W-:Y:S01]  /*ab00*/  ISETP.NE.AND P2, PT, R23, 0x1, PT ;  /* 0x000000011700780c */ /* 0x000fe20003f45270 */
[----:B------:R-:W-:Y:S01]  /*ab10*/  USHF.R.U32.HI UR6, URZ, 0x4, UR6 ;  /* 0x000000043f067899 */ /* 0x000fe20008011606 */
[----:B-12---:R-:W-:Y:S01]  /*ab20*/  FMUL.FTZ R0, R90, UR5 ;  /* 0x000000055a007c20 */ /* 0x006fe20008410000 */
        /* <DEDUP_REMOVED lines=12> */
[----:B------:R-:W4:Y:S01]  /*abf0*/  MUFU.TANH R100, R109 ;  /* 0x0000006d00647308 */ /* 0x000f220000002400 */
[----:B------:R-:W-:Y:S01]  /*ac00*/  UMOV UR7, 0x40000040 ;  /* 0x4000004000077882 */ /* 0x000fe20000000000 */
[----:B------:R-:W-:Y:S01]  /*ac10*/  UIADD3 UR10, UR6, 0x80, URZ ;  /* 0x00000080060a7890 */ /* 0x000fe2000fffe03f */
[----:B-1----:R-:W-:-:S02]  /*ac20*/  IMAD.MOV.U32 R108, RZ, RZ, R8 ;  /* 0x000000ffff6c7224 */ /* 0x002fc400078e0008 */
[----:B------:R-:W-:Y:S01]  /*ac30*/  FMUL.FTZ R2, R91, UR5 ;  /* 0x000000055b027c20 */ /* 0x000fe20008410000 */
[----:B------:R-:W-:Y:S02]  /*ac40*/  IMAD R111, R12, -0x60, RZ ;  /* 0xffffffa00c6f7824 */ /* 0x000fe400078e02ff */
[----:B0-----:R-:W-:Y:S01]  /*ac50*/  FMUL.FTZ R10, R88, UR5 ;  /* 0x00000005580a7c20 */ /* 0x001fe20008410000 */
[----:B------:R-:W-:Y:S01]  /*ac60*/  HGMMA.64x128x16.F32.BF16 R24, R156, gdesc[UR4].tnspB, R24, gsb0 ;  /* 0x41e000049c187df0 */ /* 0x000fe20008001818 */
[----:B------:R-:W-:Y:S01]  /*ac70*/  UMOV UR7, 0x40000040 ;  /* 0x4000004000077882 */ /* 0x000fe20000000000 */
[----:B------:R-:W-:Y:S01]  /*ac80*/  UMOV UR14, UR10 ;  /* 0x0000000a000e7c82 */ /* 0x000fe20008000000 */
[----:B------:R-:W-:Y:S01]  /*ac90*/  UIADD3 UR10, UR6, 0x100, URZ ;  /* 0x00000100060a7890 */ /* 0x000fe2000fffe03f */
[----:B------:R-:W-:Y:S01]  /*aca0*/  FMUL.FTZ R11, R94, UR5 ;  /* 0x000000055e0b7c20 */ /* 0x000fe20008410000 */
[----:B------:R-:W-:Y:S01]  /*acb0*/  FMUL.FTZ R13, R95, UR5 ;  /* 0x000000055f0d7c20 */ /* 0x000fe20008410000 */
[----:B------:R-:W-:Y:S01]  /*acc0*/  FMUL.FTZ R160, R97, UR5 ;  /* 0x0000000561a07c20 */ /* 0x000fe20008410000 */
        /* <DEDUP_REMOVED lines=21> */
[----:B------:R-:W-:-:S02]  /*ae20*/  VIADD R94, R111, 0x1 ;  /* 0x000000016f5e7836 */ /* 0x000fc40000000000 */
[----:B------:R-:W-:Y:S01]  /*ae30*/  FMUL.FTZ R120, R120, UR5 ;  /* 0x0000000578787c20 */ /* 0x000fe20008410000 */
[----:B------:R-:W-:Y:S01]  /*ae40*/  FMUL.FTZ R124, R124, UR5 ;  /* 0x000000057c7c7c20 */ /* 0x000fe20008410000 */
[----:B------:R-:W-:Y:S01]  /*ae50*/  FMUL.FTZ R132, R132, UR5 ;  /* 0x0000000584847c20 */ /* 0x000fe20008410000 */
[----:B------:R-:W-:Y:S01]  /*ae60*/  FMUL.FTZ R134, R134, UR5 ;  /* 0x0000000586867c20 */ /* 0x000fe20008410000 */
[----:B------:R-:W-:Y:S01]  /*ae70*/  IMAD R94, R9, -0x2, R94 ;  /* 0xfffffffe095e7824 */ /* 0x000fe200078e025e */
[----:B------:R-:W0:Y:S01]  /*ae80*/  MUFU.TANH R10, R10 ;  /* 0x0000000a000a7308 */ /* 0x000e220000002400 */
[----:B------:R-:W-:-:S03]  /*ae90*/  ULDC UR18, c[0x0][0x9e0] ;  /* 0x0002780000127ab9 */ /* 0x000fc60000000800 */
[----:B------:R-:W-:-:S04]  /*aea0*/  IADD3 R96, R94, -UR60, R19 ;  /* 0x8000003c5e607c10 */ /* 0x000fc8000fffe013 */
[----:B------:R-:W0:Y:S01]  /*aeb0*/  MUFU.TANH R0, R0 ;  /* 0x0000000000007308 */ /* 0x000e220000002400 */
[C---:B------:R-:W-:Y:S02]  /*aec0*/  VIADD R114, R96.reuse, UR18 ;  /* 0x0000001260727c36 */ /* 0x040fe40008000000 */
[----:B------:R-:W-:-:S05]  /*aed0*/  VIADD R115, R96, UR61 ;  /* 0x0000003d60737c36 */ /* 0x000fca0008000000 */
        /* <DEDUP_REMOVED lines=16> */
[----:B------:R-:W-:Y:S01]  /*afe0*/  UMOV UR14, UR10 ;  /* 0x0000000a000e7c82 */ /* 0x000fe20008000000 */
[----:B------:R-:W-:Y:S01]  /*aff0*/  UMOV UR15, 0x40000040 ;  /* 0x40000040000f7882 */ /* 0x000fe20000000000 */
[----:B------:R-:W-:-:S04]  /*b000*/  UIADD3 UR10, UR6, 0x180, URZ ;  /* 0x00000180060a7890 */ /* 0x000fc8000fffe03f */
        /* <DEDUP_REMOVED lines=15> */
[----:B------:R0:W0:Y:S08]  /*b100*/  MUFU.TANH R110, R132 ;  /* 0x00000084006e7308 */ /* 0x0000300000002400 */
[----:B------:R-:W0:Y:S01]  /*b110*/  MUFU.TANH R133, R133 ;  /* 0x0000008500857308 */ /* 0x000e220000002400 */
[----:B------:R-:W-:-:S02]  /*b120*/  WARPGROUP.DEPBAR.LE gsb0, 0x0 ;  /* 0x00008000000079c5 */ /* 0x000fc40000010000 */
[----:B------:R-:W-:Y:S01]  /*b130*/  WARPGROUP.ARRIVE ;  /* 0x00000000000079c5 */ /* 0x000fe20000000000 */
[----:B------:R-:W-:Y:S01]  /*b140*/  FMUL.FTZ R152, R130, UR5 ;  /* 0x0000000582987c20 */ /* 0x000fe20008410000 */
[----:B------:R-:W-:-:S04]  /*b150*/  FMUL.FTZ R154, R131, UR5 ;  /* 0x00000005839a7c20 */ /* 0x000fc80008410000 */
[----:B------:R-:W-:Y:S01]  /*b160*/  HGMMA.64x128x16.F32.BF16 R24, R148, gdesc[UR12].tnspB, R24, gsb0 ;  /* 0x41e0000c94187df0 */ /* 0x000fe20008001818 */
[----:B------:R-:W-:Y:S01]  /*b170*/  UMOV UR14, UR10 ;  /* 0x0000000a000e7c82 */ /* 0x000fe20008000000 */
[----:B------:R-:W-:Y:S01]  /*b180*/  UMOV UR15, 0x40000040 ;  /* 0x40000040000f7882 */ /* 0x000fe20000000000 */
[----:B------:R-:W-:Y:S01]  /*b190*/  UIADD3 UR10, UR6, 0x200, URZ ;  /* 0x00000200060a7890 */ /* 0x000fe2000fffe03f */
[----:B------:R-:W0:Y:S01]  /*b1a0*/  MUFU.TANH R152, R152 ;  /* 0x0000009800987308 */ /* 0x000e220000002400 */
[----:B------:R-:W-:-:S07]  /*b1b0*/  UIADD3 UR6, UR6, 0x280, URZ ;  /* 0x0000028006067890 */ /* 0x000fce000fffe03f */
[----:B------:R-:W0:Y:S01]  /*b1c0*/  MUFU.TANH R154, R154 ;  /* 0x0000009a009a7308 */ /* 0x000e220000002400 */
[----:B------:R-:W-:Y:S02]  /*b1d0*/  WARPGROUP.DEPBAR.LE gsb0, 0x0 ;  /* 0x00008000000079c5 */ /* 0x000fe40000010000 */
[----:B------:R-:W-:Y:S01]  /*b1e0*/  WARPGROUP.ARRIVE ;  /* 0x00000000000079c5 */ /* 0x000fe20000000000 */
[----:B------:R-:W-:Y:S01]  /*b1f0*/  FMUL.FTZ R148, R126, UR5 ;  /* 0x000000057e947c20 */ /* 0x000fe20008410000 */
[----:B------:R-:W-:-:S04]  /*b200*/  FMUL.FTZ R150, R127, UR5 ;  /* 0x000000057f967c20 */ /* 0x000fc80008410000 */
[----:B------:R-:W-:Y:S01]  /*b210*/  HGMMA.64x128x16.F32.BF16 R24, R144, gdesc[UR12].tnspB, R24, gsb0 ;  /* 0x41e0000c90187df0 */ /* 0x000fe20008001818 */
[----:B------:R-:W-:Y:S01]  /*b220*/  UMOV UR14, UR10 ;  /* 0x0000000a000e7c82 */ /* 0x000fe20008000000 */
[----:B------:R-:W-:Y:S01]  /*b230*/  UMOV UR15, 0x40000040 ;  /* 0x40000040000f7882 */ /* 0x000fe20000000000 */
[----:B------:R-:W0:Y:S08]  /*b240*/  MUFU.TANH R148, R148 ;  /* 0x0000009400947308 */ /* 0x000e300000002400 */
[----:B------:R-:W0:Y:S01]  /*b250*/  MUFU.TANH R150, R150 ;  /* 0x0000009600967308 */ /* 0x000e220000002400 */
[----:B------:R-:W-:-:S02]  /*b260*/  WARPGROUP.DEPBAR.LE gsb0, 0x0 ;  /* 0x00008000000079c5 */ /* 0x000fc40000010000 */
[----:B------:R-:W-:Y:S01]  /*b270*/  WARPGROUP.ARRIVE ;  /* 0x00000000000079c5 */ /* 0x000fe20000000000 */
[----:B------:R-:W-:Y:S01]  /*b280*/  FMUL.FTZ R144, R89, UR5 ;  /* 0x0000000559907c20 */ /* 0x000fe20008410000 */
[----:B------:R-:W-:Y:S01]  /*b290*/  FMUL.FTZ R145, R93, UR5 ;  /* 0x000000055d917c20 */ /* 0x000fe20008410000 */
[----:B------:R-:W5:Y:S01]  /*b2a0*/  @P2 LDC R89, c[0x0][0x44c] ;  /* 0x00011300ff592b82 */ /* 0x000f620000000800 */
[----:B------:R-:W-:Y:S01]  /*b2b0*/  FMUL.FTZ R93, R106, UR5 ;  /* 0x000000056a5d7c20 */ /* 0x000fe20008410000 */
[----:B------:R-:W-:Y:S01]  /*b2c0*/  FMUL.FTZ R146, R123, UR5 ;  /* 0x000000057b927c20 */ /* 0x000fe20008410000 */
[----:B------:R-:W-:Y:S01]  /*b2d0*/  HGMMA.64x128x16.F32.BF16 R24, R140, gdesc[UR12].tnspB, R24, gsb0 ;  /* 0x41e0000c8c187df0 */ /* 0x000fe20008001818 */
[----:B------:R-:W0:Y:S08]  /*b2e0*/  MUFU.TANH R144, R144 ;  /* 0x0000009000907308 */ /* 0x000e300000002400 */
[----:B------:R-:W0:Y:S08]  /*b2f0*/  MUFU.TANH R145, R145 ;  /* 0x0000009100917308 */ /* 0x000e300000002400 */
[----:B------:R-:W0:Y:S01]  /*b300*/  MUFU.TANH R93, R93 ;  /* 0x0000005d005d7308 */ /* 0x000e220000002400 */
[----:B-----5:R-:W-:-:S07]  /*b310*/  @P2 IMAD.HI.U32 R89, R8, R89, RZ ;  /* 0x0000005908592227 */ /* 0x020fce00078e00ff */
[----:B------:R0:W0:Y:S01]  /*b320*/  MUFU.TANH R106, R120 ;  /* 0x00000078006a7308 */ /* 0x0000220000002400 */
[----:B---3--:R-:W-:Y:S01]  /*b330*/  @P2 SHF.R.U32.HI R108, RZ, R90, R89 ;  /* 0x0000005aff6c2219 */ /* 0x008fe20000011659 */
[----:B------:R-:W-:Y:S01]  /*b340*/  IMAD.U32 R89, RZ, RZ, UR56 ;  /* 0x00000038ff597e24 */ /* 0x000fe2000f8e00ff */
[----:B------:R-:W-:-:S03]  /*b350*/  ISETP.GE.AND P2, PT, R14, 0x1, PT ;  /* 0x000000010e00780c */ /* 0x000fc60003f46270 */
[----:B------:R-:W-:Y:S01]  /*b360*/  @!P1 VIADD R89, R89, 0x2a840 ;  /* 0x0002a84059599836 */ /* 0x000fe20000000000 */
[----:B------:R-:W3:Y:S01]  /*b370*/  SHFL.IDX PT, R109, R108, RZ, 0x1c1f ;  /* 0x001c1fff6c6d7589 */ /* 0x000ee200000e0000 */
[----:B------:R-:W0:Y:S03]  /*b380*/  MUFU.TANH R146, R146 ;  /* 0x0000009200927308 */ /* 0x000e260000002400 */
[----:B------:R-:W-:-:S05]  /*b390*/  @!P1 PRMT R90, RZ, 0x654, R89 ;  /* 0x00000654ff5a9816 */ /* 0x000fca0000000059 */
[----:B------:R0:W0:Y:S01]  /*b3a0*/  MUFU.TANH R89, R134 ;  /* 0x0000008600597308 */ /* 0x0000220000002400 */
[--C-:B---3--:R-:W-:Y:S02]  /*b3b0*/  IMAD.IADD R96, R114, 0x1, R109.reuse ;  /* 0x0000000172607824 */ /* 0x108fe400078e026d */
[----:B------:R-:W-:Y:S01]  /*b3c0*/  IMAD.IADD R107, R115, 0x1, R109 ;  /* 0x00000001736b7824 */ /* 0x000fe200078e026d */
[----:B------:R-:W-:Y:S02]  /*b3d0*/  WARPGROUP.DEPBAR.LE gsb0, 0x0 ;  /* 0x00008000000079c5 */ /* 0x000fe40000010000 */
[----:B------:R-:W-:Y:S01]  /*b3e0*/  WARPGROUP.ARRIVE ;  /* 0x00000000000079c5 */ /* 0x000fe20000000000 */
[----:B------:R-:W-:Y:S01]  /*b3f0*/  FMUL.FTZ R140, R119, UR5 ;  /* 0x00000005778c7c20 */ /* 0x000fe20008410000 */
[----:B------:R-:W-:Y:S01]  /*b400*/  FMUL.FTZ R142, R122, UR5 ;  /* 0x000000057a8e7c20 */ /* 0x000fe20008410000 */
[----:B------:R-:W-:-:S03]  /*b410*/  VIADD R122, R94, 0xffffffff ;  /* 0xffffffff5e7a7836 */ /* 0x000fc60000000000 */
[----:B------:R-:W-:Y:S01]  /*b420*/  HGMMA.64x128x16.F32.BF16 R24, R136, gdesc[UR4].tnspB, R24, gsb0 ;  /* 0x41e0000488187df0 */ /* 0x000fe20008001818 */
[----:B------:R-:W3:Y:S08]  /*b430*/  MUFU.TANH R140, R140 ;  /* 0x0000008c008c7308 */ /* 0x000ef00000002400 */
[----:B------:R-:W0:Y:S01]  /*b440*/  MUFU.TANH R142, R142 ;  /* 0x0000008e008e7308 */ /* 0x000e220000002400 */
[----:B------:R-:W-:-:S02]  /*b450*/  WARPGROUP.DEPBAR.LE gsb0, 0x0 ;  /* 0x00008000000079c5 */ /* 0x000fc40000010000 */
[----:B------:R5:W-:Y:S02]  /*b460*/  @!P1 SYNCS.ARRIVE.TRANS64.RED.A1T0 RZ, [R90+URZ], RZ ;  /* 0x000000ff5aff99a7 */ /* 0x000be4000810043f */
[----:B-----5:R-:W-:-:S06]  /*b470*/  FMUL.FTZ R90, R135, UR5 ;  /* 0x00000005875a7c20 */ /* 0x020fcc0008410000 */
[----:B------:R-:W0:Y:S01]  /*b480*/  MUFU.TANH R90, R90 ;  /* 0x0000005a005a7308 */ /* 0x000e220000002400 */
[----:B-1234-:R-:W-:Y:S05]  /*b490*/  @!P2 BRA `(.L_x_972) ;  /* 0x00000000005ca947 */ /* 0x01efea0003800000 */
[----:B------:R-:W-:Y:S01]  /*b4a0*/  ULDC UR6, c[0x0][0x2f0] ;  /* 0x0000bc0000067ab9 */ /* 0x000fe20000000800 */
[----:B------:R-:W-:Y:S01]  /*b4b0*/  BSSY B0, `(.L_x_973) ;  /* 0x0000012000007945 */ /* 0x000fe20003800000 */
[----:B------:R-:W-:-:S04]  /*b4c0*/  IMAD R94, R16, UR6, R109 ;  /* 0x00000006105e7c24 */ /* 0x000fc8000f8e026d */
        /* <DEDUP_REMOVED lines=11> */
.L_x_974:
[----:B------:R-:W-:-:S05]  /*b580*/  IMAD.U32 R118, RZ, RZ, UR59 ;  /* 0x0000003bff767e24 */ /* 0x000fca000f8e00ff */
[----:B------:R-:W-:-:S13]  /*b590*/  ISETP.NE.AND P2, PT, R118, 0x1, PT ;  /* 0x000000017600780c */ /* 0x000fda0003f45270 */
[----:B------:R-:W1:Y:S02]  /*b5a0*/  @P2 LDC.64 R126, c[0x0][0x9e8] ;  /* 0x00027a00ff7e2b82 */ /* 0x000e640000000a00 */
[----:B-1----:R-:W-:-:S05]  /*b5b0*/  @P2 IMAD.HI.U32 R94, R109, R126, RZ ;  /* 0x0000007e6d5e2227 */ /* 0x002fca00078e00ff */
[----:B------:R-:W-:-:S07]  /*b5c0*/  @P2 SHF.R.U32.HI R109, RZ, R127, R94 ;  /* 0x0000007fff6d2219 */ /* 0x000fce000001165e */
.L_x_975:
[----:B------:R-:W-:Y:S05]  /*b5d0*/  BSYNC B0 ;  /* 0x0000000000007941 */ /* 0x000fea0003800000 */
.L_x_973:
[----:B------:R-:W-:-:S05]  /*b5e0*/  IMAD R109, R109, R118, R122 ;  /* 0x000000766d6d7224 */ /* 0x000fca00078e027a */
[----:B------:R-:W-:Y:S02]  /*b5f0*/  VIADDMNMX R96, R109, R118, R96, PT ;  /* 0x000000766d607246 */ /* 0x000fe40003800160 */
[----:B------:R-:W-:-:S07]  /*b600*/  VIMNMX R107, R107, R109, !PT ;  /* 0x0000006d6b6b7248 */ /* 0x000fce0007fe0100 */
.L_x_972:
[C---:B------:R-:W-:Y:S01]  /*b610*/  ISETP.GE.AND P2, PT, R111.reuse, 0x2, PT ;  /* 0x000000026f00780c */ /* 0x040fe20003f46270 */
[----:B------:R-:W1:Y:S01]  /*b620*/  SHFL.IDX PT, R109, R108, 0x1, 0x1c1f ;  /* 0x003c1f006c6d7f89 */ /* 0x000e6200000e0000 */
        /* <DEDUP_REMOVED lines=90> */
[C---:B------:R-:W-:Y:S02]  /*bbd0*/  ISETP.LT.OR P4, PT, R96.reuse, 0x4a, P4 ;  /* 0x0000004a6000780c */ /* 0x040fe40002781670 */
[----:B------:R-:W-:Y:S02]  /*bbe0*/  ISETP.GE.AND P5, PT, R111, 0x51, PT ;  /* 0x000000516f00780c */ /* 0x000fe40003fa6270 */
        /* <DEDUP_REMOVED lines=17> */
[----:B------:R-:W-:Y:S01]  /*bd00*/  FSEL R176, R10, -INF , !P6 ;  /* 0xff8000000ab07808 */ /* 0x000fe20007000000 */
[----:B-1----:R-:W-:Y:S01]  /*bd10*/  IMAD.IADD R10, R114, 0x1, R109 ;  /* 0x00000001720a7824 */ /* 0x002fe200078e026d */
[----:B------:R-:W-:-:S04]  /*bd20*/  ISETP.GE.AND P6, PT, R111, 0x5a, PT ;  /* 0x0000005a6f00780c */ /* 0x000fc80003fc6270 */
[----:B------:R-:W-:Y:S02]  /*bd30*/  P2R R129, PR, RZ, 0x40 ;  /* 0x00000040ff817803 */ /* 0x000fe40000000000 */
[----:B------:R-:W-:Y:S01]  /*bd40*/  ISETP.GT.AND P6, PT, R107, 0x59, !P6 ;  /* 0x000000596b00780c */ /* 0x000fe200077c4270 */
[----:B------:R-:W-:-:S03]  /*bd50*/  IMAD.IADD R107, R115, 0x1, R109 ;  /* 0x00000001736b7824 */ /* 0x000fc600078e026d */
[----:B------:R-:W-:-:S04]  /*bd60*/  ISETP.LT.OR P6, PT, R96, 0x5a, P6 ;  /* 0x0000005a6000780c */ /* 0x000fc800037c1670 */
[----:B------:R-:W-:Y:S02]  /*bd70*/  FSEL R96, R133, -INF , !P6 ;  /* 0xff80000085607808 */ /* 0x000fe40007000000 */
[----:B------:R-:W-:-:S13]  /*bd80*/  ISETP.GE.AND P6, PT, R14, 0x1, PT ;  /* 0x000000010e00780c */ /* 0x000fda0003fc6270 */
[----:B------:R-:W-:Y:S05]  /*bd90*/  @!P6 BRA `(.L_x_976) ;  /* 0x00000000005ce947 */ /* 0x000fea0003800000 */
        /* <DEDUP_REMOVED lines=14> */
.L_x_978:
[----:B------:R-:W-:-:S05]  /*be80*/  IMAD.U32 R110, RZ, RZ, UR59 ;  /* 0x0000003bff6e7e24 */ /* 0x000fca000f8e00ff */
[----:B------:R-:W-:-:S13]  /*be90*/  ISETP.NE.AND P6, PT, R110, 0x1, PT ;  /* 0x000000016e00780c */ /* 0x000fda0003fc5270 */
[----:B------:R-:W0:Y:S02]  /*bea0*/  @P6 LDC.64 R108, c[0x0][0x9e8] ;  /* 0x00027a00ff6c6b82 */ /* 0x000e240000000a00 */
[----:B0-----:R-:W-:-:S05]  /*beb0*/  @P6 IMAD.HI.U32 R108, R111, R108, RZ ;  /* 0x0000006c6f6c6227 */ /* 0x001fca00078e00ff */
[----:B------:R-:W-:-:S07]  /*bec0*/  @P6 SHF.R.U32.HI R111, RZ, R109, R108 ;  /* 0x0000006dff6f6219 */ /* 0x000fce000001166c */
.L_x_979:
[----:B------:R-:W-:Y:S05]  /*bed0*/  BSYNC B0 ;  /* 0x0000000000007941 */ /* 0x000fea0003800000 */
.L_x_977:
[----:B------:R-:W-:-:S05]  /*bee0*/  IMAD R111, R111, R110, R122 ;  /* 0x0000006e6f6f7224 */ /* 0x000fca00078e027a */
[----:B------:R-:W-:Y:S02]  /*bef0*/  VIADDMNMX R10, R111, R110, R10, PT ;  /* 0x0000006e6f0a7246 */ /* 0x000fe4000380010a */
[----:B------:R-:W-:-:S07]  /*bf00*/  VIMNMX R107, R107, R111, !PT ;  /* 0x0000006f6b6b7248 */ /* 0x000fce0007fe0100 */
.L_x_976:
        /* <DEDUP_REMOVED lines=13> */
[----:B------:R-:W-:Y:S01]  /*bfe0*/  ISETP.NE.AND P2, PT, R123, RZ, PT ;  /* 0x000000ff7b00720c */ /* 0x000fe20003f45270 */
[----:B------:R-:W0:Y:S01]  /*bff0*/  LDC R13, c[0x0][0x988] ;  /* 0x00026200ff0d7b82 */ /* 0x000e220000000800 */
        /* <DEDUP_REMOVED lines=57> */
[----:B------:R-:W-:Y:S02]  /*c390*/  FSEL R126, R101, -INF , !P2 ;  /* 0xff800000657e7808 */ /* 0x000fe40005000000 */
        /* <DEDUP_REMOVED lines=54> */
[--C-:B------:R-:W-:Y:S01]  /*c700*/  FFMA.FTZ R168, R168, R13, -R113.reuse ;  /* 0x0000000da8a87223 */ /* 0x100fe20000010871 */
[----:B------:R-:W-:Y:S01]  /*c710*/  FSEL R111, R11, RZ, P2 ;  /* 0x000000ff0b6f7208 */ /* 0x000fe20001000000 */
        /* <DEDUP_REMOVED lines=42> */
[----:B0-----:R-:W-:Y:S01]  /*c9c0*/  FSEL R168, R90, -INF , !P3 ;  /* 0xff8000005aa87808 */ /* 0x001fe20005800000 */
[----:B------:R-:W-:Y:S01]  /*c9d0*/  FFMA.FTZ R90, R132, R13, -R113 ;  /* 0x0000000d845a7223 */ /* 0x000fe20000010871 */
        /* <DEDUP_REMOVED lines=15> */
[----:B------:R-:W-:-:S06]  /*cad0*/  FADD.FTZ R0, -R111, R20 ;  /* 0x000000146f007221 */ /* 0x000fcc0000010100 */
[----:B------:R-:W-:Y:S01]  /*cae0*/  MUFU.EX2 R101, R101 ;  /* 0x0000006500657308 */ /* 0x000fe20000000800 */
[-C--:B------:R-:W-:Y:S01]  /*caf0*/  FFMA.FTZ R105, R100, R13.reuse, -R113 ;  /* 0x0000000d64697223 */ /* 0x080fe20000010871 */
[----:B------:R-:W0:Y:S01]  /*cb00*/  SHFL.BFLY PT, R109, R10, 0x1, 0x1f ;  /* 0x0c201f000a6d7f89 */ /* 0x000e2200000e0000 */
[----:B------:R-:W-:-:S05]  /*cb10*/  FMUL.FTZ R0, R0, R13 ;  /* 0x0000000d00007220 */ /* 0x000fca0000410000 */
[----:B------:R-:W-:Y:S08]  /*cb20*/  MUFU.EX2 R112, R112 ;  /* 0x0000007000707308 */ /* 0x000ff00000000800 */
[----:B------:R-:W1:Y:S08]  /*cb30*/  MUFU.EX2 R0, R0 ;  /* 0x0000000000007308 */ /* 0x000e700000000800 */
[----:B------:R-:W-:Y:S01]  /*cb40*/  MUFU.EX2 R103, R103 ;  /* 0x0000006700677308 */ /* 0x000fe20000000800 */
[----:B0-----:R-:W-:Y:S01]  /*cb50*/  FMNMX.FTZ R10, R10, R109, !PT ;  /* 0x0000006d0a0a7209 */ /* 0x001fe20007810000 */
[----:B------:R-:W-:-:S03]  /*cb60*/  FFMA.FTZ R109, R96, R13, -R113 ;  /* 0x0000000d606d7223 */ /* 0x000fc60000010871 */
[C---:B------:R-:W-:Y:S01]  /*cb70*/  FSETP.NEU.FTZ.AND P2, PT, R10.reuse, -INF , PT ;  /* 0xff8000000a00780b */ /* 0x040fe20003f5d000 */
[----:B------:R-:W-:Y:S01]  /*cb80*/  FMUL.FTZ R20, R10, R13 ;  /* 0x0000000d0a147220 */ /* 0x000fe20000410000 */
[----:B-1----:R-:W-:Y:S01]  /*cb90*/  FFMA.FTZ R7, R0, R7, R21 ;  /* 0x0000000700077223 */ /* 0x002fe20000010015 */
[----:B------:R-:W-:Y:S03]  /*cba0*/  MUFU.EX2 R104, R104 ;  /* 0x0000006800687308 */ /* 0x000fe60000000800 */
[----:B------:R-:W-:Y:S01]  /*cbb0*/  FSEL R111, R20, RZ, P2 ;  /* 0x000000ff146f7208 */ /* 0x000fe20001000000 */
[C---:B------:R-:W-:Y:S01]  /*cbc0*/  FADD.FTZ R7, R156.reuse, R7 ;  /* 0x000000079c077221 */ /* 0x040fe20000010000 */
[----:B------:R-:W-:-:S03]  /*cbd0*/  F2FP.BF16.F32.PACK_AB R156, R156, R21 ;  /* 0x000000159c9c723e */ /* 0x000fc600000010ff */
[-CC-:B------:R-:W-:Y:S01]  /*cbe0*/  FFMA.FTZ R2, R2, R13.reuse, -R111.reuse ;  /* 0x0000000d02027223 */ /* 0x180fe2000001086f */
[-CC-:B------:R-:W-:Y:S01]  /*cbf0*/  FFMA.FTZ R157, R174, R13.reuse, -R111.reuse ;  /* 0x0000000dae9d7223 */ /* 0x180fe2000001086f */
[-CC-:B------:R-:W-:Y:S01]  /*cc00*/  FFMA.FTZ R108, R108, R13.reuse, -R111.reuse ;  /* 0x0000000d6c6c7223 */ /* 0x180fe2000001086f */
[-C--:B------:R-:W-:Y:S01]  /*cc10*/  FFMA.FTZ R110, R110, R13.reuse, -R111 ;  /* 0x0000000d6e6e7223 */ /* 0x080fe2000001086f */
[----:B------:R0:W-:Y:S01]  /*cc20*/  MUFU.EX2 R94, R2 ;  /* 0x00000002005e7308 */ /* 0x0001e20000000800 */
[----:B------:R-:W-:Y:S01]  /*cc30*/  FADD.FTZ R20, R158, R7 ;  /* 0x000000079e147221 */ /* 0x000fe20000010000 */
[-CC-:B------:R-:W-:Y:S01]  /*cc40*/  FFMA.FTZ R114, R114, R13.reuse, -R111.reuse ;  /* 0x0000000d72727223 */ /* 0x180fe2000001086f */
[-CC-:B------:R-:W-:Y:S01]  /*cc50*/  FFMA.FTZ R22, R22, R13.reuse, -R111.reuse ;  /* 0x0000000d16167223 */ /* 0x180fe2000001086f */
[-CC-:B------:R-:W-:Y:S01]  /*cc60*/  FFMA.FTZ R88, R88, R13.reuse, -R111.reuse ;  /* 0x0000000d58587223 */ /* 0x180fe2000001086f */
[----:B------:R-:W-:Y:S01]  /*cc70*/  FADD.FTZ R20, R91, R20 ;  /* 0x000000145b147221 */ /* 0x000fe20000010000 */
[-CC-:B------:R-:W-:Y:S01]  /*cc80*/  FFMA.FTZ R122, R122, R13.reuse, -R111.reuse ;  /* 0x0000000d7a7a7223 */ /* 0x180fe2000001086f */
[-CC-:B------:R-:W-:Y:S01]  /*cc90*/  FFMA.FTZ R124, R124, R13.reuse, -R111.reuse ;  /* 0x0000000d7c7c7223 */ /* 0x180fe2000001086f */
[----:B------:R-:W-:Y:S01]  /*cca0*/  MUFU.EX2 R157, R157 ;  /* 0x0000009d009d7308 */ /* 0x000fe20000000800 */
[----:B0-----:R-:W-:Y:S01]  /*ccb0*/  FSEL R2, R10, RZ, P2 ;  /* 0x000000ff0a027208 */ /* 0x001fe20001000000 */
[----:B------:R-:W-:Y:S01]  /*ccc0*/  FADD.FTZ R7, R93, R20 ;  /* 0x000000145d077221 */ /* 0x000fe20000010000 */
[-CC-:B------:R-:W-:Y:S01]  /*ccd0*/  FFMA.FTZ R130, R130, R13.reuse, -R111.reuse ;  /* 0x0000000d82827223 */ /* 0x180fe2000001086f */
[-CC-:B------:R-:W-:Y:S01]  /*cce0*/  FFMA.FTZ R134, R134, R13.reuse, -R111.reuse ;  /* 0x0000000d86867223 */ /* 0x180fe2000001086f */
[----:B------:R-:W-:Y:S01]  /*ccf0*/  FFMA.FTZ R138, R138, R13, -R111 ;  /* 0x0000000d8a8a7223 */ /* 0x000fe2000001086f */
[----:B------:R-:W-:Y:S01]  /*cd00*/  FADD.FTZ R2, -R2, R15 ;  /* 0x0000000f02027221 */ /* 0x000fe20000010100 */
[----:B------:R-:W-:Y:S01]  /*cd10*/  FADD.FTZ R20, R160, R7 ;  /* 0x00000007a0147221 */ /* 0x000fe20000010000 */
[----:B------:R-:W-:Y:S01]  /*cd20*/  MUFU.EX2 R159, R108 ;  /* 0x0000006c009f7308 */ /* 0x000fe20000000800 */
[----:B------:R-:W-:-:S02]  /*cd30*/  IMAD.U32 R15, RZ, RZ, UR11 ;  /* 0x0000000bff0f7e24 */ /* 0x000fc4000f8e00ff */
[-C--:B------:R-:W-:Y:S01]  /*cd40*/  FMUL.FTZ R2, R2, R13.reuse ;  /* 0x0000000d02027220 */ /* 0x080fe20000410000 */
[----:B------:R-:W-:Y:S01]  /*cd50*/  FADD.FTZ R7, R95, R20 ;  /* 0x000000145f077221 */ /* 0x000fe20000010000 */
[-CC-:B------:R-:W-:Y:S01]  /*cd60*/  FFMA.FTZ R126, R126, R13.reuse, -R111.reuse ;  /* 0x0000000d7e7e7223 */ /* 0x180fe2000001086f */
[----:B------:R-:W-:Y:S02]  /*cd70*/  @!P1 VIADD R15, R15, 0x2a860 ;  /* 0x0002a8600f0f9836 */ /* 0x000fe40000000000 */
[-C--:B------:R-:W-:Y:S01]  /*cd80*/  FFMA.FTZ R128, R128, R13.reuse, -R111 ;  /* 0x0000000d80807223 */ /* 0x080fe2000001086f */
[----:B------:R-:W-:Y:S01]  /*cd90*/  FADD.FTZ R20, R162, R7 ;  /* 0x00000007a2147221 */ /* 0x000fe20000010000 */
[----:B------:R-:W0:Y:S01]  /*cda0*/  MUFU.EX2 R2, R2 ;  /* 0x0000000200027308 */ /* 0x000e220000000800 */
[-C--:B------:R-:W-:Y:S01]  /*cdb0*/  FFMA.FTZ R136, R136, R13.reuse, -R111 ;  /* 0x0000000d88887223 */ /* 0x080fe2000001086f */
[----:B------:R-:W-:Y:S01]  /*cdc0*/  @!P1 PRMT R15, RZ, 0x654, R15 ;  /* 0x00000654ff0f9816 */ /* 0x000fe2000000000f */
[----:B------:R-:W-:Y:S01]  /*cdd0*/  FADD.FTZ R7, R97, R20 ;  /* 0x0000001461077221 */ /* 0x000fe20000010000 */
[-CC-:B------:R-:W-:Y:S01]  /*cde0*/  FFMA.FTZ R140, R140, R13.reuse, -R111.reuse ;  /* 0x0000000d8c8c7223 */ /* 0x180fe2000001086f */
[-C--:B------:R-:W-:Y:S01]  /*cdf0*/  FFMA.FTZ R142, R142, R13.reuse, -R111 ;  /* 0x0000000d8e8e7223 */ /* 0x080fe2000001086f */
[----:B------:R1:W-:Y:S01]  /*ce00*/  @!P1 SYNCS.ARRIVE.TRANS64.RED.A1T0 RZ, [R15+URZ], RZ ;  /* 0x000000ff0fff99a7 */ /* 0x0003e2000810043f */
[----:B------:R-:W-:Y:S01]  /*ce10*/  FADD.FTZ R20, R164, R7 ;  /* 0x00000007a4147221 */ /* 0x000fe20000010000 */
[----:B------:R-:W2:Y:S01]  /*ce20*/  MUFU.EX2 R110, R110 ;  /* 0x0000006e006e7308 */ /* 0x000ea20000000800 */
[-CC-:B------:R-:W-:Y:S01]  /*ce30*/  FFMA.FTZ R146, R146, R13.reuse, -R111.reuse ;  /* 0x0000000d92927223 */ /* 0x180fe2000001086f */
[-CC-:B------:R-:W-:Y:S01]  /*ce40*/  FFMA.FTZ R148, R148, R13.reuse, -R111.reuse ;  /* 0x0000000d94947223 */ /* 0x180fe2000001086f */
[----:B------:R-:W-:Y:S01]  /*ce50*/  FADD.FTZ R7, R89, R20 ;  /* 0x0000001459077221 */ /* 0x000fe20000010000 */
[-CC-:B------:R-:W-:Y:S01]  /*ce60*/  FFMA.FTZ R150, R150, R13.reuse, -R111.reuse ;  /* 0x0000000d96967223 */ /* 0x180fe2000001086f */
[----:B------:R-:W-:Y:S01]  /*ce70*/  FFMA.FTZ R166, R166, R13, -R111 ;  /* 0x0000000da6a67223 */ /* 0x000fe2000001086f */
[----:B------:R-:W-:Y:S01]  /*ce80*/  ISETP.GT.AND P2, PT, R12, R17, PT ;  /* 0x000000110c00720c */ /* 0x000fe20003f44270 */
[----:B------:R-:W-:Y:S01]  /*ce90*/  FADD.FTZ R7, R90, R7 ;  /* 0x000000075a077221 */ /* 0x000fe20000010000 */
[----:B------:R-:W3:Y:S01]  /*cea0*/  MUFU.EX2 R153, R114 ;  /* 0x0000007200997308 */ /* 0x000ee20000000800 */
[----:B0-----:R-:W-:Y:S01]  /*ceb0*/  FFMA.FTZ R6, R2, R6, R157 ;  /* 0x0000000602067223 */ /* 0x001fe2000001009d */
[----:B------:R-:W-:Y:S01]  /*cec0*/  F2FP.BF16.F32.PACK_AB R158, R91, R158 ;  /* 0x0000009e5b9e723e */ /* 0x000fe200000010ff */
[----:B------:R-:W-:Y:S01]  /*ced0*/  FADD.FTZ R20, R144, R7 ;  /* 0x0000000790147221 */ /* 0x000fe20000010000 */
[C---:B------:R-:W-:Y:S01]  /*cee0*/  F2FP.BF16.F32.PACK_AB R144, R99.reuse, R144 ;  /* 0x000000906390723e */ /* 0x040fe200000010ff */
[C---:B------:R-:W-:Y:S01]  /*cef0*/  FADD.FTZ R6, R94.reuse, R6 ;  /* 0x000000065e067221 */ /* 0x040fe20000010000 */
[----:B------:R-:W-:Y:S01]  /*cf00*/  F2FP.BF16.F32.PACK_AB R157, R94, R157 ;  /* 0x0000009d5e9d723e */ /* 0x000fe200000010ff */
[----:B------:R-:W-:Y:S01]  /*cf10*/  FADD.FTZ R20, R99, R20 ;  /* 0x0000001463147221 */ /* 0x000fe20000010000 */
[----:B------:R-:W0:Y:S01]  /*cf20*/  MUFU.EX2 R22, R22 ;  /* 0x0000001600167308 */ /* 0x000e220000000800 */
[----:B------:R-:W-:Y:S01]  /*cf30*/  FADD.FTZ R6, R159, R6 ;  /* 0x000000069f067221 */ /* 0x000fe20000010000 */
[----:B--2---:R-:W-:Y:S01]  /*cf40*/  F2FP.BF16.F32.PACK_AB R159, R110, R159 ;  /* 0x0000009f6e9f723e */ /* 0x004fe200000010ff */
[----:B------:R-:W-:Y:S01]  /*cf50*/  FADD.FTZ R113, R101, R20 ;  /* 0x0000001465717221 */ /* 0x000fe20000010000 */
[----:B------:R-:W-:-:S02]  /*cf60*/  VIADD R12, R12, 0xffffffff ;  /* 0xffffffff0c0c7836 */ /* 0x000fc40000000000 */
[----:B------:R-:W-:Y:S01]  /*cf70*/  FADD.FTZ R6, R110, R6 ;  /* 0x000000066e067221 */ /* 0x000fe20000010000 */
[----:B------:R-:W-:Y:S01]  /*cf80*/  FADD.FTZ R20, R112, R113 ;  /* 0x0000007170147221 */ /* 0x000fe20000010000 */
[----:B------:R-:W2:Y:S02]  /*cf90*/  MUFU.EX2 R155, R88 ;  /* 0x00000058009b7308 */ /* 0x000ea40000000800 */
[----:B---3--:R-:W-:Y:S01]  /*cfa0*/  FADD.FTZ R6, R153, R6 ;  /* 0x0000000699067221 */ /* 0x008fe20000010000 */
[----:B------:R-:W-:-:S04]  /*cfb0*/  FADD.FTZ R113, R103, R20 ;  /* 0x0000001467717221 */ /* 0x000fc80000010000 */
[----:B------:R-:W-:Y:S01]  /*cfc0*/  FADD.FTZ R113, R104, R113 ;  /* 0x0000007168717221 */ /* 0x000fe20000010000 */
[----:B------:R-:W3:Y:S01]  /*cfd0*/  MUFU.EX2 R122, R122 ;  /* 0x0000007a007a7308 */ /* 0x000ee20000000800 */
[C---:B0-----:R-:W-:Y:S01]  /*cfe0*/  FADD.FTZ R6, R22.reuse, R6 ;  /* 0x0000000616067221 */ /* 0x041fe20000010000 */
[----:B------:R-:W-:-:S06]  /*cff0*/  F2FP.BF16.F32.PACK_AB R153, R22, R153 ;  /* 0x000000991699723e */ /* 0x000fcc00000010ff */
[----:B------:R-:W0:Y:S01]  /*d000*/  MUFU.EX2 R149, R124 ;  /* 0x0000007c00957308 */ /* 0x000e220000000800 */
[----:B--2---:R-:W-:-:S07]  /*d010*/  FADD.FTZ R6, R155, R6 ;  /* 0x000000069b067221 */ /* 0x004fce0000010000 */
[----:B------:R-:W1:Y:S01]  /*d020*/  MUFU.EX2 R130, R130 ;  /* 0x0000008200827308 */ /* 0x000e620000000800 */
[C---:B---3--:R-:W-:Y:S01]  /*d030*/  FADD.FTZ R6, R122.reuse, R6 ;  /* 0x000000067a067221 */ /* 0x048fe20000010000 */
        /* <DEDUP_REMOVED lines=23> */
[----:B-1----:R-:W-:-:S06]  /*d1b0*/  F2FP.BF16.F32.PACK_AB R140, R104, R103 ;  /* 0x00000067688c723e */ /* 0x002fcc00000010ff */
[----:B------:R0:W1:Y:S01]  /*d1c0*/  MUFU.EX2 R141, R146 ;  /* 0x00000092008d7308 */ /* 0x0000620000000800 */
[C---:B---3--:R-:W-:Y:S01]  /*d1d0*/  FADD.FTZ R15, R147.reuse, R15 ;  /* 0x0000000f930f7221 */ /* 0x048fe20000010000 */
[----:B------:R-:W-:-:S06]  /*d1e0*/  F2FP.BF16.F32.PACK_AB R147, R147, R88 ;  /* 0x000000589393723e */ /* 0x000fcc00000010ff */
[----:B------:R-:W3:Y:S01]  /*d1f0*/  MUFU.EX2 R102, R102 ;  /* 0x0000006600667308 */ /* 0x000ee20000000800 */
[----:B--2---:R-:W-:Y:S01]  /*d200*/  FADD.FTZ R15, R96, R15 ;  /* 0x0000000f600f7221 */ /* 0x004fe20000010000 */
[----:B0-----:R-:W-:-:S06]  /*d210*/  F2FP.BF16.F32.PACK_AB R146, R112, R101 ;  /* 0x000000657092723e */ /* 0x001fcc00000010ff */
[----:B------:R0:W2:Y:S01]  /*d220*/  MUFU.EX2 R100, R148 ;  /* 0x0000009400647308 */ /* 0x0000a20000000800 */
[C---:B-1----:R-:W-:Y:S01]  /*d230*/  FADD.FTZ R15, R141.reuse, R15 ;  /* 0x0000000f8d0f7221 */ /* 0x042fe20000010000 */
[----:B------:R-:W-:-:S06]  /*d240*/  F2FP.BF16.F32.PACK_AB R141, R141, R96 ;  /* 0x000000608d8d723e */ /* 0x000fcc00000010ff */
[----:B------:R-:W1:Y:S01]  /*d250*/  MUFU.EX2 R105, R105 ;  /* 0x0000006900697308 */ /* 0x000e620000000800 */
[----:B---3--:R-:W-:Y:S01]  /*d260*/  FADD.FTZ R20, R102, R113 ;  /* 0x0000007166147221 */ /* 0x008fe20000010000 */
[----:B0-----:R-:W-:-:S06]  /*d270*/  F2FP.BF16.F32.PACK_AB R148, R164, R97 ;  /* 0x00000061a494723e */ /* 0x001fcc00000010ff */
[----:B------:R0:W3:Y:S01]  /*d280*/  MUFU.EX2 R143, R150 ;  /* 0x00000096008f7308 */ /* 0x0000e20000000800 */
[----:B--2---:R-:W-:-:S07]  /*d290*/  FADD.FTZ R15, R100, R15 ;  /* 0x0000000f640f7221 */ /* 0x004fce0000010000 */
[----:B------:R-:W2:Y:S01]  /*d2a0*/  MUFU.EX2 R98, R98 ;  /* 0x0000006200627308 */ /* 0x000ea20000000800 */
[C---:B-1----:R-:W-:Y:S01]  /*d2b0*/  FADD.FTZ R21, R105.reuse, R20 ;  /* 0x0000001469157221 */ /* 0x042fe20000010000 */
[----:B0-----:R-:W-:Y:S02]  /*d2c0*/  F2FP.BF16.F32.PACK_AB R150, R90, R89 ;  /* 0x000000595a96723e */ /* 0x001fe400000010ff */
[----:B------:R-:W-:-:S04]  /*d2d0*/  F2FP.BF16.F32.PACK_AB R142, R105, R102 ;  /* 0x00000066698e723e */ /* 0x000fc800000010ff */
[----:B------:R-:W0:Y:S01]  /*d2e0*/  MUFU.EX2 R106, R6 ;  /* 0x00000006006a7308 */ /* 0x000e220000000800 */
[C---:B---3--:R-:W-:Y:S01]  /*d2f0*/  FADD.FTZ R15, R143.reuse, R15 ;  /* 0x0000000f8f0f7221 */ /* 0x048fe20000010000 */
        /* <DEDUP_REMOVED lines=13> */
[----:B0-----:R-:W-:Y:S01]  /*d3d0*/  FADD.FTZ R6, R92, R21 ;  /* 0x000000155c067221 */ /* 0x001fe20000010000 */
[----:B------:R-:W-:-:S06]  /*d3e0*/  IMAD.MOV.U32 R21, RZ, RZ, R3 ;  /* 0x000000ffff157224 */ /* 0x000fcc00078e0003 */
[----:B------:R-:W0:Y:S01]  /*d3f0*/  MUFU.EX2 R111, R111 ;  /* 0x0000006f006f7308 */ /* 0x000e220000000800 */
[----:B-1----:R-:W-:Y:S01]  /*d400*/  FADD.FTZ R15, R166, R15 ;  /* 0x0000000fa60f7221 */ /* 0x002fe20000010000 */
[C---:B--2---:R-:W-:Y:S01]  /*d410*/  FADD.FTZ R7, R109.reuse, R6 ;  /* 0x000000066d077221 */ /* 0x044fe20000010000 */
[----:B------:R-:W-:Y:S02]  /*d420*/  F2FP.BF16.F32.PACK_AB R138, R109, R92 ;  /* 0x0000005c6d8a723e */ /* 0x000fe400000010ff */
[C---:B0-----:R-:W-:Y:S01]  /*d430*/  FADD.FTZ R6, R111.reuse, R15 ;  /* 0x0000000f6f067221 */ /* 0x041fe20000010000 */
[----:B------:R-:W-:Y:S01]  /*d440*/  F2FP.BF16.F32.PACK_AB R139, R111, R166 ;  /* 0x000000a66f8b723e */ /* 0x000fe200000010ff */
[----:B------:R-:W-:Y:S01]  /*d450*/  IMAD.MOV.U32 R15, RZ, RZ, R10 ;  /* 0x000000ffff0f7224 */ /* 0x000fe200078e000a */
[----:B------:R-:W-:Y:S06]  /*d460*/  @P2 BRA `(.L_x_980) ;  /* 0xffffffcc00382947 */ /* 0x000fec000383ffff */
.L_x_963:
        /* <DEDUP_REMOVED lines=67> */
.L_x_981:
[----:B------:R-:W-:Y:S01]  /*d8a0*/  ULEA UR5, UR4, UR57, 0x3 ;  /* 0x0000003904057291 */ /* 0x000fe2000f8e183f */
[----:B------:R-:W-:-:S08]  /*d8b0*/  SHF.L.U32 R3, R3, 0x1f, RZ ;  /* 0x0000001f03037819 */ /* 0x000fd000000006ff */
[----:B------:R0:W1:Y:S01]  /*d8c0*/  SYNCS.PHASECHK.TRANS64.TRYWAIT P2, [UR5+0x2a850], R3 ;  /* 0x02a85003ff0075a7 */ /* 0x0000620008040145 */
[----:B------:R-:W-:Y:S05]  /*d8d0*/  @!P0 BRA `(.L_x_982) ;  /* 0x0000000000048947 */ /* 0x000fea0003800000 */
[----:B------:R-:W-:Y:S01]  /*d8e0*/  BPT.TRAP 0x1 ;  /* 0x000000040000795c */ /* 0x000fe20000300000 */
.L_x_982:
[----:B-1----:R-:W-:Y:S05]  /*d8f0*/  @P2 BRA `(.L_x_983) ;  /* 0x0000000000082947 */ /* 0x002fea0003800000 */
[----:B------:R-:W1:Y:S02]  /*d900*/  SYNCS.PHASECHK.TRANS64.TRYWAIT P0, [UR5+0x2a850], R3 ;  /* 0x02a85003ff0075a7 */ /* 0x000e640008000145 */
[----:B-1----:R-:W-:Y:S05]  /*d910*/  @!P0 BRA `(.L_x_984) ;  /* 0x0000006400a08947 */ /* 0x002fea0003800000 */
.L_x_983:
[----:B------:R-:W-:Y:S01]  /*d920*/  UIADD3 UR57, UR57, 0x400, URZ ;  /* 0x0000040039397890 */ /* 0x000fe2000fffe03f */
[----:B------:R-:W-:Y:S01]  /*d930*/  WARPGROUP.ARRIVE ;  /* 0x00000000000079c5 */ /* 0x000fe20000000000 */
[----:B------:R-:W-:Y:S01]  /*d940*/  UMOV UR7, 0x40000040 ;  /* 0x4000004000077882 */ /* 0x000fe20000000000 */
[----:B-1----:R-:W1:Y:S01]  /*d950*/  SHFL.BFLY PT, R0, R7, 0x2, 0x1f ;  /* 0x0c401f0007007f89 */ /* 0x002e6200000e0000 */
[----:B------:R-:W-:Y:S01]  /*d960*/  USHF.R.U32.HI UR57, URZ, 0x4, UR57 ;  /* 0x000000043f397899 */ /* 0x000fe20008011639 */
[----:B------:R-:W-:Y:S02]  /*d970*/  IMAD.U32 R8, RZ, RZ, UR5 ;  /* 0x00000005ff087e24 */ /* 0x000fe4000f8e00ff */
[----:B0-----:R-:W0:Y:S01]  /*d980*/  SHFL.BFLY PT, R3, R6, 0x2, 0x1f ;  /* 0x0c401f0006037f89 */ /* 0x001e2200000e0000 */
[----:B------:R-:W-:Y:S01]  /*d990*/  ULOP3.LUT UR57, UR57, 0x3fff, URZ, 0xc0, !UPT ;  /* 0x00003fff39397892 */ /* 0x000fe2000f8ec03f */
[----:B------:R-:W-:Y:S02]  /*d9a0*/  @!P1 VIADD R8, R8, 0x2a860 ;  /* 0x0002a86008089836 */ /* 0x000fe40000000000 */
[----:B------:R-:W-:Y:S01]  /*d9b0*/  IMAD.MOV.U32 R4, RZ, RZ, RZ ;  /* 0x000000ffff047224 */ /* 0x000fe200078e00ff */
[----:B------:R-:W-:-:S02]  /*d9c0*/  ULOP3.LUT UR57, UR57, 0x3000000, URZ, 0xfc, !UPT ;  /* 0x0300000039397892 */ /* 0x000fc4000f8efc3f */
[----:B------:R-:W-:Y:S02]  /*d9d0*/  @!P1 PRMT R8, RZ, 0x654, R8 ;  /* 0x00000654ff089816 */ /* 0x000fe40000000008 */
[----:B------:R-:W-:-:S07]  /*d9e0*/  UIMAD UR4, UR4, 0x600, UR57 ;  /* 0x00000600040478a4 */ /* 0x000fce000f8e0239 */
[----:B------:R-:W-:Y:S02]  /*d9f0*/  UMOV UR6, UR4 ;  /* 0x0000000400067c82 */ /* 0x000fe40008000000 */
[----:B------:R-:W-:Y:S01]  /*da00*/  HGMMA.64x128x16.F32.BF16 R24, R156, gdesc[UR4].tnspB, R24, gsb0 ;  /* 0x41e000049c187df0 */ /* 0x000fe20008001818 */
[----:B------:R-:W-:Y:S01]  /*da10*/  UIADD3 UR6, UR4, 0x80, URZ ;  /* 0x0000008004067890 */ /* 0x000fe2000fffe03f */
[----:B-1----:R-:W-:Y:S01]  /*da20*/  FADD.FTZ R0, R0, R7 ;  /* 0x0000000700007221 */ /* 0x002fe20000010000 */
[----:B------:R-:W-:Y:S01]  /*da30*/  UMOV UR7, 0x40000040 ;  /* 0x4000004000077882 */ /* 0x000fe20000000000 */
[----:B------:R-:W-:Y:S02]  /*da40*/  IMAD.MOV.U32 R7, RZ, RZ, RZ ;  /* 0x000000ffff077224 */ /* 0x000fe400078e00ff */
[----:B0-----:R-:W-:Y:S01]  /*da50*/  FADD.FTZ R2, R3, R6 ;  /* 0x0000000603027221 */ /* 0x001fe20000010000 */
[----:B------:R-:W-:Y:S01]  /*da60*/  IMAD.MOV.U32 R6, RZ, RZ, -0x800000 ;  /* 0xff800000ff067424 */ /* 0x000fe200078e00ff */
[----:B------:R-:W0:Y:S04]  /*da70*/  SHFL.BFLY PT, R3, R0, 0x1, 0x1f ;  /* 0x0c201f0000037f89 */ /* 0x000e2800000e0000 */
[----:B------:R-:W1:Y:S01]  /*da80*/  SHFL.BFLY PT, R5, R2, 0x1, 0x1f ;  /* 0x0c201f0002057f89 */ /* 0x000e6200000e0000 */
[----:B0-----:R-:W-:Y:S01]  /*da90*/  FADD.FTZ R9, R0, R3 ;  /* 0x0000000300097221 */ /* 0x001fe20000010000 */
[----:B------:R-:W-:-:S02]  /*daa0*/  IMAD.MOV.U32 R0, RZ, RZ, -0x800000 ;  /* 0xff800000ff007424 */ /* 0x000fc400078e00ff */
[----:B-1----:R-:W-:Y:S02]  /*dab0*/  FADD.FTZ R12, R2, R5 ;  /* 0x00000005020c7221 */ /* 0x002fe40000010000 */
[----:B------:R-:W-:-:S03]  /*dac0*/  FSETP.NE.FTZ.AND P0, PT, R9, RZ, PT ;  /* 0x000000ff0900720b */ /* 0x000fc60003f15000 */
        /* <DEDUP_REMOVED lines=102> */
.L_x_914:
[----:B------:R-:W-:Y:S05]  /*e130*/  @P0 BRA `(.L_x_985) ;  /* 0x0000001400440947 */ /* 0x000fea0003800000 */
[----:B------:R-:W0:Y:S01]  /*e140*/  S2R R7, SR_TID.X ;  /* 0x0000000000077919 */ /* 0x000e220000002100 */
[----:B------:R-:W1:Y:S01]  /*e150*/  LDC R21, c[0x0][0xbe8] ;  /* 0x0002fa00ff157b82 */ /* 0x000e620000000800 */
[----:B------:R-:W-:Y:S01]  /*e160*/  SHF.R.S32.HI R15, RZ, 0x1f, R18 ;  /* 0x0000001fff0f7819 */ /* 0x000fe20000011412 */
[----:B------:R-:W-:Y:S01]  /*e170*/  ULDC.64 UR4, c[0x0][0xbd0] ;  /* 0x0002f40000047ab9 */ /* 0x000fe20000000a00 */
[----:B------:R-:W2:Y:S01]  /*e180*/  S2R R20, SR_CTAID.X ;  /* 0x0000000000147919 */ /* 0x000ea20000002500 */
[----:B------:R-:W-:Y:S01]  /*e190*/  ULDC.64 UR6, c[0x0][0xb38] ;  /* 0x0002ce0000067ab9 */ /* 0x000fe20000000a00 */
[----:B------:R-:W-:Y:S01]  /*e1a0*/  ULDC.64 UR10, c[0x0][0x208] ;  /* 0x00008200000a7ab9 */ /* 0x000fe20000000a00 */
[----:B------:R-:W-:Y:S02]  /*e1b0*/  BSSY B0, `(.L_x_986) ;  /* 0x00000e3000007945 */ /* 0x000fe40003800000 */
        /* <DEDUP_REMOVED lines=9> */
[----:B------:R-:W0:Y:S01]  /*e250*/  LDC.64 R72, c[0x0][0xb40] ;  /* 0x0002d000ff487b82 */ /* 0x000e220000000a00 */
[----:B------:R-:W-:Y:S02]  /*e260*/  LEA.HI R8, R8, R7, RZ, 0x2 ;  /* 0x0000000708087211 */ /* 0x000fe400078f10ff */
[----:B------:R-:W-:Y:S02]  /*e270*/  LOP3.LUT R10, R9, 0xffffff80, RZ, 0xc0, !PT ;  /* 0xffffff80090a7812 */ /* 0x000fe400078ec0ff */
[----:B------:R-:W-:-:S03]  /*e280*/  LOP3.LUT R8, R8, 0xfffffffc, RZ, 0xc0, !PT ;  /* 0xfffffffc08087812 */ /* 0x000fc600078ec0ff */
[C---:B------:R-:W-:Y:S01]  /*e290*/  IMAD.IADD R74, R7.reuse, 0x1, -R10 ;  /* 0x00000001074a7824 */ /* 0x040fe200078e0a0a */
[----:B------:R-:W-:Y:S01]  /*e2a0*/  SHF.R.S32.HI R10, RZ, 0x7, R9 ;  /* 0x00000007ff0a7819 */ /* 0x000fe20000011409 */
[----:B------:R-:W-:Y:S01]  /*e2b0*/  IMAD.IADD R14, R7, 0x1, -R8 ;  /* 0x00000001070e7824 */ /* 0x000fe200078e0a08 */
[----:B------:R-:W5:Y:S02]  /*e2c0*/  @P0 LDC R17, c[0x0][0xbec] ;  /* 0x0002fb00ff110b82 */ /* 0x000f640000000800 */
[----:B------:R-:W-:Y:S02]  /*e2d0*/  SHF.R.S32.HI R11, RZ, 0x1f, R74 ;  /* 0x0000001fff0b7819 */ /* 0x000fe4000001144a */
[----:B------:R-:W-:Y:S02]  /*e2e0*/  LEA.HI R7, R9, R10, RZ, 0x1 ;  /* 0x0000000a09077211 */ /* 0x000fe400078f08ff */
[CC--:B------:R-:W-:Y:S02]  /*e2f0*/  LEA.HI R88, R11.reuse, R74.reuse, RZ, 0x2 ;  /* 0x0000004a0b587211 */ /* 0x0c0fe400078f10ff */
[----:B------:R-:W-:Y:S01]  /*e300*/  LEA.HI R11, R11, R74, RZ, 0x5 ;  /* 0x0000004a0b0b7211 */ /* 0x000fe200078f28ff */
[----:B------:R-:W5:Y:S01]  /*e310*/  @P0 LDC R89, c[0x0][0xbec] ;  /* 0x0002fb00ff590b82 */ /* 0x000f620000000800 */
[----:B------:R-:W-:-:S02]  /*e320*/  SHF.R.S32.HI R12, RZ, 0x2, R88 ;  /* 0x00000002ff0c7819 */ /* 0x000fc40000011458 */
[----:B------:R-:W-:Y:S02]  /*e330*/  SHF.R.S32.HI R13, RZ, 0x1f, R88 ;  /* 0x0000001fff0d7819 */ /* 0x000fe40000011458 */
[----:B------:R-:W-:Y:S02]  /*e340*/  LOP3.LUT R7, R7, 0x3fffffe, RZ, 0xc0, !PT ;  /* 0x03fffffe07077812 */ /* 0x000fe400078ec0ff */
[----:B------:R-:W-:Y:S01]  /*e350*/  LEA.HI R13, R13, R12, RZ, 0x3 ;  /* 0x0000000c0d0d7211 */ /* 0x000fe200078f18ff */
[----:B------:R-:W5:Y:S01]  /*e360*/  @P0 LDC R19, c[0x0][0xbf0] ;  /* 0x0002fc00ff130b82 */ /* 0x000f620000000800 */
[----:B------:R-:W-:Y:S01]  /*e370*/  LEA.HI R9, R14, R14, RZ, 0x1 ;  /* 0x0000000e0e097211 */ /* 0x000fe200078f08ff */
[----:B------:R-:W-:Y:S01]  /*e380*/  IMAD.IADD R7, R10, 0x1, -R7 ;  /* 0x000000010a077824 */ /* 0x000fe200078e0a07 */
[----:B------:R-:W-:Y:S02]  /*e390*/  LOP3.LUT R13, R13, 0xfffffff8, RZ, 0xc0, !PT ;  /* 0xfffffff80d0d7812 */ /* 0x000fe400078ec0ff */
[----:B------:R-:W-:-:S02]  /*e3a0*/  SHF.R.S32.HI R11, RZ, 0x5, R11 ;  /* 0x00000005ff0b7819 */ /* 0x000fc4000001140b */
[----:B------:R-:W-:Y:S01]  /*e3b0*/  LOP3.LUT R9, R9, 0x1ffffffe, RZ, 0xc0, !PT ;  /* 0x1ffffffe09097812 */ /* 0x000fe200078ec0ff */
[----:B------:R-:W-:Y:S01]  /*e3c0*/  IMAD.IADD R8, R12, 0x1, -R13 ;  /* 0x000000010c087824 */ /* 0x000fe200078e0a0d */
[----:B------:R-:W5:Y:S03]  /*e3d0*/  @P0 LDC R90, c[0x0][0xbf0] ;  /* 0x0002fc00ff5a0b82 */ /* 0x000f660000000800 */
[----:B------:R-:W-:Y:S02]  /*e3e0*/  IMAD R8, R11, 0x10, R8 ;  /* 0x000000100b087824 */ /* 0x000fe400078e0208 */
[----:B------:R-:W-:Y:S02]  /*e3f0*/  IMAD R11, R15, UR4, RZ ;  /* 0x000000040f0b7c24 */ /* 0x000fe4000f8e02ff */
[----:B------:R-:W-:Y:S02]  /*e400*/  IMAD.IADD R12, R14, 0x1, -R9 ;  /* 0x000000010e0c7824 */ /* 0x000fe400078e0a09 */
[----:B------:R-:W-:-:S02]  /*e410*/  IMAD R7, R7, 0x40, R8 ;  /* 0x0000004007077824 */ /* 0x000fc400078e0208 */
[----:B------:R-:W-:Y:S01]  /*e420*/  IMAD.WIDE.U32 R8, R18, UR4, RZ ;  /* 0x0000000412087c25 */ /* 0x000fe2000f8e00ff */
[----:B---3--:R-:W-:-:S03]  /*e430*/  USHF.R.S32.HI UR4, URZ, 0x1f, UR9 ;  /* 0x0000001f3f047899 */ /* 0x008fc60008011409 */
[C---:B------:R-:W-:Y:S02]  /*e440*/  IMAD R13, R18.reuse, UR5, R11 ;  /* 0x00000005120d7c24 */ /* 0x040fe4000f8e020b */
[----:B------:R-:W-:Y:S02]  /*e450*/  IMAD R15, R15, UR6, RZ ;  /* 0x000000060f0f7c24 */ /* 0x000fe4000f8e02ff */
[----:B------:R-:W-:Y:S02]  /*e460*/  IMAD.IADD R9, R9, 0x1, R13 ;  /* 0x0000000109097824 */ /* 0x000fe400078e020d */
[----:B------:R-:W-:-:S04]  /*e470*/  IMAD.WIDE.U32 R10, R18, UR6, RZ ;  /* 0x00000006120a7c25 */ /* 0x000fc8000f8e00ff */
[----:B------:R-:W-:Y:S01]  /*e480*/  IMAD R13, R18, UR7, R15 ;  /* 0x00000007120d7c24 */ /* 0x000fe2000f8e020f */
[----:B------:R-:W-:Y:S01]  /*e490*/  ULDC.64 UR6, c[0x0][0xb48] ;  /* 0x0002d20000067ab9 */ /* 0x000fe20000000a00 */
[----:B------:R-:W-:Y:S02]  /*e4a0*/  IMAD R12, R12, 0x8, R7 ;  /* 0x000000080c0c7824 */ /* 0x000fe400078e0207 */
[----:B------:R-:W-:Y:S02]  /*e4b0*/  IMAD.MOV R18, RZ, RZ, -R18 ;  /* 0x000000ffff127224 */ /* 0x000fe400078e0a12 */
[----:B----4-:R-:W-:Y:S02]  /*e4c0*/  IMAD R14, R22, UR4, RZ ;  /* 0x00000004160e7c24 */ /* 0x010fe4000f8e02ff */
[----:B--2---:R-:W-:Y:S02]  /*e4d0*/  IMAD R12, R20, 0x80, R12 ;  /* 0x00000080140c7824 */ /* 0x004fe400078e020c */
[----:B0-----:R-:W-:Y:S01]  /*e4e0*/  IMAD R16, R72, UR4, RZ ;  /* 0x0000000448107c24 */ /* 0x001fe2000f8e02ff */
[----:B------:R-:W-:Y:S01]  /*e4f0*/  ULDC.64 UR4, c[0x0][0xbe0] ;  /* 0x0002f80000047ab9 */ /* 0x000fe20000000a00 */
[----:B-1----:R-:W-:-:S02]  /*e500*/  IMAD R75, R75, R18, UR8 ;  /* 0x000000084b4b7e24 */ /* 0x002fc4000f8e0212 */
[----:B------:R-:W-:Y:S02]  /*e510*/  IMAD.IADD R11, R11, 0x1, R13 ;  /* 0x000000010b0b7824 */ /* 0x000fe400078e020d */
[----:B------:R-:W-:Y:S02]  /*e520*/  IMAD R15, R23, UR9, R14 ;  /* 0x00000009170f7c24 */ /* 0x000fe4000f8e020e */
[----:B------:R-:W-:-:S04]  /*e530*/  IMAD.WIDE.U32 R8, R22, UR9, R8 ;  /* 0x0000000916087c25 */ /* 0x000fc8000f8e0008 */
[----:B-----5:R-:W-:-:S04]  /*e540*/  @P0 IMAD.HI.U32 R14, R12, R17, RZ ;  /* 0x000000110c0e0227 */ /* 0x020fc800078e00ff */
[----:B------:R-:W-:Y:S01]  /*e550*/  IMAD R17, R73, UR9, R16 ;  /* 0x0000000949117c24 */ /* 0x000fe2000f8e0210 */
[----:B------:R-:W-:Y:S01]  /*e560*/  SHF.R.S32.HI R16, RZ, 0x1f, R75 ;  /* 0x0000001fff107819 */ /* 0x000fe2000001144b */
[----:B------:R-:W-:Y:S01]  /*e570*/  IMAD.WIDE.U32 R10, R72, UR9, R10 ;  /* 0x00000009480a7c25 */ /* 0x000fe2000f8e000a */
[----:B------:R-:W-:-:S03]  /*e580*/  ULDC.64 UR8, c[0x0][0xb28] ;  /* 0x0002ca0000087ab9 */ /* 0x000fc60000000a00 */
[----:B------:R-:W-:Y:S02]  /*e590*/  IMAD.IADD R9, R9, 0x1, R15 ;  /* 0x0000000109097824 */ /* 0x000fe400078e020f */
[----:B------:R-:W-:-:S04]  /*e5a0*/  @P0 IMAD.HI.U32 R89, R12, R89, RZ ;  /* 0x000000590c590227 */ /* 0x000fc800078e00ff */
[----:B------:R-:W-:Y:S02]  /*e5b0*/  IMAD.IADD R11, R11, 0x1, R17 ;  /* 0x000000010b0b7824 */ /* 0x000fe400078e0211 */
[----:B------:R-:W-:Y:S01]  /*e5c0*/  IMAD.MOV.U32 R13, RZ, RZ, R12 ;  /* 0x000000ffff0d7224 */ /* 0x000fe200078e000c */
[----:B------:R-:W-:Y:S01]  /*e5d0*/  @P0 SHF.R.U32.HI R13, RZ, R19, R14 ;  /* 0x00000013ff0d0219 */ /* 0x000fe2000001160e */
[----:B------:R-:W-:Y:S02]  /*e5e0*/  IMAD R17, R16, UR6, RZ ;  /* 0x0000000610117c24 */ /* 0x000fe4000f8e02ff */
[----:B------:R-:W-:-:S04]  /*e5f0*/  IMAD.WIDE.U32 R8, R75, UR4, R8 ;  /* 0x000000044b087c25 */ /* 0x000fc8000f8e0008 */
[----:B------:R-:W-:Y:S01]  /*e600*/  IMAD.MOV.U32 R15, RZ, RZ, R12 ;  /* 0x000000ffff0f7224 */ /* 0x000fe200078e000c */
[----:B------:R-:W-:Y:S01]  /*e610*/  @P0 SHF.R.U32.HI R15, RZ, R90, R89 ;  /* 0x0000005aff0f0219 */ /* 0x000fe20000011659 */
[----:B------:R-:W-:Y:S01]  /*e620*/  IMAD R14, R16, UR4, RZ ;  /* 0x00000004100e7c24 */ /* 0x000fe2000f8e02ff */
[----:B------:R-:W-:Y:S01]  /*e630*/  IADD3 R8, P0, R13, R8, RZ ;  /* 0x000000080d087210 */ /* 0x000fe20007f1e0ff */
[C---:B------:R-:W-:Y:S01]  /*e640*/  IMAD R19, R75.reuse, UR7, R17 ;  /* 0x000000074b137c24 */ /* 0x040fe2000f8e0211 */
[--C-:B------:R-:W-:Y:S01]  /*e650*/  SHF.R.S32.HI R17, RZ, 0x1f, R13.reuse ;  /* 0x0000001fff117819 */ /* 0x100fe2000001140d */
[----:B------:R-:W-:Y:S02]  /*e660*/  IMAD.MOV R13, RZ, RZ, -R13 ;  /* 0x000000ffff0d7224 */ /* 0x000fe400078e0a0d */
[----:B------:R-:W-:Y:S01]  /*e670*/  IMAD R16, R75, UR5, R14 ;  /* 0x000000054b107c24 */ /* 0x000fe2000f8e020e */
[--C-:B------:R-:W-:Y:S01]  /*e680*/  SHF.R.S32.HI R14, RZ, 0x1f, R15.reuse ;  /* 0x0000001fff0e7819 */ /* 0x100fe2000001140f */
[----:B------:R-:W-:Y:S01]  /*e690*/  IMAD.MOV R18, RZ, RZ, -R15 ;  /* 0x000000ffff127224 */ /* 0x000fe200078e0a0f */
[----:B------:R-:W-:Y:S01]  /*e6a0*/  ULDC.64 UR4, c[0x0][0xb30] ;  /* 0x0002cc0000047ab9 */ /* 0x000fe20000000a00 */
[----:B------:R-:W-:Y:S01]  /*e6b0*/  IMAD R13, R21, R13, R12 ;  /* 0x0000000d150d7224 */ /* 0x000fe200078e020c */
[----:B------:R-:W-:Y:S01]  /*e6c0*/  IADD3.X R9, R17, R9, R16, P0, !PT ;  /* 0x0000000911097210 */ /* 0x000fe200007fe410 */
[----:B------:R-:W-:Y:S01]  /*e6d0*/  IMAD.WIDE.U32 R10, R75, UR6, R10 ;  /* 0x000000064b0a7c25 */ /* 0x000fe2000f8e000a */
[----:B------:R-:W-:-:S03]  /*e6e0*/  ULDC.64 UR6, c[0x0][0xbc8] ;  /* 0x0002f20000067ab9 */ /* 0x000fc60000000a00 */
[----:B------:R-:W-:Y:S02]  /*e6f0*/  IMAD R14, R14, UR4, RZ ;  /* 0x000000040e0e7c24 */ /* 0x000fe4000f8e02ff */
[----:B------:R-:W-:Y:S01]  /*e700*/  IMAD R17, R21, R18, R12 ;  /* 0x0000001215117224 */ /* 0x000fe200078e020c */
[----:B------:R-:W-:Y:S01]  /*e710*/  SHF.R.S32.HI R12, RZ, 0x1f, R13 ;  /* 0x0000001fff0c7819 */ /* 0x000fe2000001140d */
[----:B------:R-:W-:Y:S02]  /*e720*/  IMAD.IADD R11, R11, 0x1, R19 ;  /* 0x000000010b0b7824 */ /* 0x000fe400078e0213 */
[C---:B------:R-:W-:Y:S01]  /*e730*/  IMAD R19, R15.reuse, UR5, R14 ;  /* 0x000000050f137c24 */ /* 0x040fe2000f8e020e */
[----:B------:R-:W-:Y:S01]  /*e740*/  SHF.R.S32.HI R14, RZ, 0x1f, R17 ;  /* 0x0000001fff0e7819 */ /* 0x000fe20000011411 */
[----:B------:R-:W-:Y:S01]  /*e750*/  IMAD.WIDE.U32 R10, R15, UR4, R10 ;  /* 0x000000040f0a7c25 */ /* 0x000fe2000f8e000a */
[----:B------:R-:W0:Y:S01]  /*e760*/  S2UR UR5, SR_CgaCtaId ;  /* 0x00000000000579c3 */ /* 0x000e220000008800 */
[----:B------:R-:W-:-:S02]  /*e770*/  UMOV UR4, 0x400 ;  /* 0x0000040000047882 */ /* 0x000fc40000000000 */
[----:B------:R-:W-:Y:S02]  /*e780*/  IMAD R12, R12, UR6, RZ ;  /* 0x000000060c0c7c24 */ /* 0x000fe4000f8e02ff */
[----:B------:R-:W-:Y:S02]  /*e790*/  IMAD.IADD R11, R11, 0x1, R19 ;  /* 0x000000010b0b7824 */ /* 0x000fe400078e0213 */
[----:B------:R-:W-:Y:S02]  /*e7a0*/  IMAD R14, R14, UR8, RZ ;  /* 0x000000080e0e7c24 */ /* 0x000fe4000f8e02ff */
        /* <DEDUP_REMOVED lines=10> */
[----:B------:R-:W-:Y:S01]  /*e850*/  IMAD.IADD R9, R11, 0x1, R19 ;  /* 0x000000010b097824 */ /* 0x000fe200078e0213 */
[----:B0-----:R-:W-:Y:S01]  /*e860*/  ULEA UR4, UR5, UR4, 0x18 ;  /* 0x0000000405047291 */ /* 0x001fe2000f8ec03f */
[----:B------:R-:W-:Y:S01]  /*e870*/  IMAD R7, R20, 0x80, R7 ;  /* 0x0000008014077824 */ /* 0x000fe200078e0207 */
[----:B------:R-:W-:Y:S01]  /*e880*/  LEA.HI.X R13, R8, UR7, R13, 0x2, P0 ;  /* 0x00000007080d7c11 */ /* 0x000fe200080f140d */
[----:B------:R-:W-:Y:S01]  /*e890*/  IMAD R20, R21, UR6, RZ ;  /* 0x0000000615147c24 */ /* 0x000fe2000f8e02ff */
[----:B------:R-:W-:Y:S01]  /*e8a0*/  LEA.HI.X R73, R10, UR9, R9, 0x2, P1 ;  /* 0x000000090a497c11 */ /* 0x000fe200088f1409 */
[----:B------:R-:W-:Y:S01]  /*e8b0*/  SHFL.IDX PT, R8, R12, RZ, 0x1c1f ;  /* 0x001c1fff0c087589 */ /* 0x000fe200000e0000 */
[----:B------:R-:W-:Y:S01]  /*e8c0*/  LOP3.LUT P0, RZ, R74, 0x3, RZ, 0xc0, !PT ;  /* 0x000000034aff7812 */ /* 0x000fe2000780c0ff */
[C---:B------:R-:W-:Y:S01]  /*e8d0*/  VIADD R21, R7.reuse, 0x8 ;  /* 0x0000000807157836 */ /* 0x040fe20000000000 */
[----:B------:R-:W-:Y:S01]  /*e8e0*/  UIADD3 UR4, UR4, 0x2a820, URZ ;  /* 0x0002a82004047890 */ /* 0x000fe2000fffe03f */
[----:B------:R-:W0:Y:S01]  /*e8f0*/  SHFL.IDX PT, R9, R13, RZ, 0x1c1f ;  /* 0x001c1fff0d097589 */ /* 0x000e2200000e0000 */
[----:B------:R-:W-:-:S02]  /*e900*/  ISETP.GE.OR P1, PT, R7, R20, P0 ;  /* 0x000000140700720c */ /* 0x000fc40000726670 */
[-C--:B------:R-:W-:Y:S01]  /*e910*/  ISETP.GE.OR P0, PT, R21, R20.reuse, P0 ;  /* 0x000000141500720c */ /* 0x080fe20000706670 */
[----:B------:R-:W-:Y:S01]  /*e920*/  SHFL.IDX PT, R10, R12, 0x1, 0x1c1f ;  /* 0x003c1f000c0a7f89 */ /* 0x000fe200000e0000 */
[----:B------:R-:W-:Y:S01]  /*e930*/  ISETP.GE.AND P2, PT, R7, R20, PT ;  /* 0x000000140700720c */ /* 0x000fe20003f46270 */
[----:B------:R-:W-:Y:S02]  /*e940*/  UPRMT UR4, URZ, 0x654, UR4 ;  /* 0x000006543f047896 */ /* 0x000fe40008000004 */
[----:B------:R1:W2:Y:S04]  /*e950*/  SHFL.IDX PT, R11, R13, 0x1, 0x1c1f ;  /* 0x003c1f000d0b7f89 */ /* 0x0002a800000e0000 */
[----:B------:R3:W4:Y:S03]  /*e960*/  SHFL.IDX PT, R18, R72, RZ, 0x1c1f ;  /* 0x001c1fff48127589 */ /* 0x00072600000e0000 */
[----:B------:R-:W-:Y:S01]  /*e970*/  SYNCS.ARRIVE.TRANS64.RED.A1T0 RZ, [UR4], RZ ;  /* 0x000000ffffff79a7 */ /* 0x000fe20008100404 */
[----:B-1----:R-:W-:Y:S01]  /*e980*/  LOP3.LUT R13, R88, 0x7ffffffc, RZ, 0xc0, !PT ;  /* 0x7ffffffc580d7812 */ /* 0x002fe200078ec0ff */
[----:B------:R3:W1:Y:S04]  /*e990*/  SHFL.IDX PT, R19, R73, RZ, 0x1c1f ;  /* 0x001c1fff49137589 */ /* 0x00066800000e0000 */
[----:B------:R-:W-:Y:S01]  /*e9a0*/  IMAD.IADD R13, R74, 0x1, -R13 ;  /* 0x000000014a0d7824 */ /* 0x000fe200078e0a0d */
[----:B0-----:R3:W-:Y:S03]  /*e9b0*/  @!P1 ST.E desc[UR10][R8.64], R6 ;  /* 0x0000000608009985 */ /* 0x0017e6000c10190a */
[----:B------:R-:W-:Y:S01]  /*e9c0*/  IMAD.SHL.U32 R23, R13, 0x2, RZ ;  /* 0x000000020d177824 */ /* 0x000fe200078e00ff */
[----:B--2---:R3:W-:Y:S01]  /*e9d0*/  @!P0 ST.E desc[UR10][R10.64], R0 ;  /* 0x000000000a008985 */ /* 0x0047e2000c10190a */
[----:B------:R-:W-:Y:S05]  /*e9e0*/  @P2 BRA `(.L_x_987) ;  /* 0x00000004007c2947 */ /* 0x000fea0003800000 */
[C---:B---3--:R-:W-:Y:S01]  /*e9f0*/  VIADD R0, R23.reuse, 0x8 ;  /* 0x0000000817007836 */ /* 0x048fe20000000000 */
[----:B------:R-:W-:Y:S01]  /*ea00*/  ULDC UR4, c[0x0][0xac8] ;  /* 0x0002b20000047ab9 */ /* 0x000fe20000000800 */
[C---:B------:R-:W-:Y:S01]  /*ea10*/  VIADD R10, R23.reuse, 0x10 ;  /* 0x00000010170a7836 */ /* 0x040fe20000000000 */
[C---:B------:R-:W-:Y:S01]  /*ea20*/  ISETP.GE.AND P2, PT, R23.reuse, UR4, PT ;  /* 0x0000000417007c0c */ /* 0x040fe2000bf46270 */
[C---:B------:R-:W-:Y:S01]  /*ea30*/  VIADD R11, R23.reuse, 0x18 ;  /* 0x00000018170b7836 */ /* 0x040fe20000000000 */
[----:B------:R-:W-:Y:S01]  /*ea40*/  ISETP.GE.AND P3, PT, R0, UR4, PT ;  /* 0x0000000400007c0c */ /* 0x000fe2000bf66270 */
[----:B------:R-:W-:Y:S01]  /*ea50*/  VIADD R12, R23, 0x28 ;  /* 0x00000028170c7836 */ /* 0x000fe20000000000 */
[----:B------:R-:W-:Y:S01]  /*ea60*/  ISETP.GE.AND P0, PT, R10, UR4, PT ;  /* 0x000000040a007c0c */ /* 0x000fe2000bf06270 */
[----:B------:R-:W-:Y:S01]  /*ea70*/  ULDC.64 UR6, c[0x0][0x208] ;  /* 0x0000820000067ab9 */ /* 0x000fe20000000a00 */
[----:B------:R-:W-:Y:S01]  /*ea80*/  ISETP.GE.AND P1, PT, R11, UR4, PT ;  /* 0x000000040b007c0c */ /* 0x000fe2000bf26270 */
[----:B------:R-:W-:-:S02]  /*ea90*/  VIADD R13, R23, 0x30 ;  /* 0x00000030170d7836 */ /* 0x000fc40000000000 */
[C---:B------:R-:W-:Y:S02]  /*eaa0*/  VIADD R14, R23.reuse, 0x38 ;  /* 0x00000038170e7836 */ /* 0x040fe40000000000 */
[----:B------:R-:W-:Y:S01]  /*eab0*/  VIADD R15, R23, 0x40 ;  /* 0x00000040170f7836 */ /* 0x000fe20000000000 */
[----:B------:R-:W-:Y:S01]  /*eac0*/  ISETP.GE.AND P4, PT, R13, UR4, PT ;  /* 0x000000040d007c0c */ /* 0x000fe2000bf86270 */
[C---:B-1--4-:R-:W-:Y:S01]  /*ead0*/  @!P2 IMAD.WIDE R6, R23.reuse, 0x4, R18 ;  /* 0x000000041706a825 */ /* 0x052fe200078e0212 */
[----:B------:R-:W-:Y:S02]  /*eae0*/  ISETP.GE.AND P5, PT, R14, UR4, PT ;  /* 0x000000040e007c0c */ /* 0x000fe4000bfa6270 */
[----:B------:R-:W-:Y:S01]  /*eaf0*/  @!P3 LEA.HI R0, R0, R0, RZ, 0x1 ;  /* 0x000000000000b211 */ /* 0x000fe200078f08ff */
[----:B------:R-:W-:Y:S01]  /*eb00*/  VIADD R16, R23, 0x50 ;  /* 0x0000005017107836 */ /* 0x000fe20000000000 */
[----:B------:R0:W-:Y:S01]  /*eb10*/  @!P2 ST.E.64 desc[UR6][R6.64], R24 ;  /* 0x000000180600a985 */ /* 0x0001e2000c101b06 */
[----:B------:R-:W-:Y:S01]  /*eb20*/  ISETP.GE.AND P6, PT, R15, UR4, PT ;  /* 0x000000040f007c0c */ /* 0x000fe2000bfc6270 */
[C---:B------:R-:W-:Y:S01]  /*eb30*/  VIADD R22, R23.reuse, 0x60 ;  /* 0x0000006017167836 */ /* 0x040fe20000000000 */
        /* <DEDUP_REMOVED lines=12> */
[----:B------:R-:W-:Y:S01]  /*ec00*/  @!P0 IMAD.WIDE R6, R7, 0x4, R18 ;  /* 0x0000000407068825 */ /* 0x000fe200078e0212 */
[----:B------:R-:W-:-:S04]  /*ec10*/  @!P2 LEA.HI R0, R0, R0, RZ, 0x1 ;  /* 0x000000000000a211 */ /* 0x000fc800078f08ff */
[----:B------:R0:W-:Y:S01]  /*ec20*/  @!P0 ST.E.64 desc[UR6][R6.64], R32 ;  /* 0x0000002006008985 */ /* 0x0001e2000c101b06 */
[----:B------:R-:W-:Y:S02]  /*ec30*/  @!P3 LEA.HI R12, R12, R12, RZ, 0x1 ;  /* 0x0000000c0c0cb211 */ /* 0x000fe400078f08ff */
[----:B-1----:R-:W-:Y:S02]  /*ec40*/  @!P1 LOP3.LUT R9, R11, 0xfffffffe, RZ, 0xc0, !PT ;  /* 0xfffffffe0b099812 */ /* 0x002fe400078ec0ff */
[----:B------:R-:W-:Y:S02]  /*ec50*/  @!P2 LOP3.LUT R11, R0, 0xfffffffe, RZ, 0xc0, !PT ;  /* 0xfffffffe000ba812 */ /* 0x000fe400078ec0ff */
[----:B------:R-:W-:Y:S01]  /*ec60*/  @!P3 LOP3.LUT R13, R12, 0xfffffffe, RZ, 0xc0, !PT ;  /* 0xfffffffe0c0db812 */ /* 0x000fe200078ec0ff */
[--C-:B------:R-:W-:Y:S01]  /*ec70*/  @!P1 IMAD.WIDE R8, R9, 0x4, R18.reuse ;  /* 0x0000000409089825 */ /* 0x100fe200078e0212 */
[----:B------:R-:W-:Y:S02]  /*ec80*/  @!P6 LEA.HI R0, R15, R15, RZ, 0x1 ;  /* 0x0000000f0f00e211 */ /* 0x000fe400078f08ff */
[----:B------:R-:W-:Y:S01]  /*ec90*/  @!P4 LOP3.LUT R15, R10, 0xfffffffe, RZ, 0xc0, !PT ;  /* 0xfffffffe0a0fc812 */ /* 0x000fe200078ec0ff */
[--C-:B------:R-:W-:Y:S01]  /*eca0*/  @!P2 IMAD.WIDE R10, R11, 0x4, R18.reuse ;  /* 0x000000040b0aa825 */ /* 0x100fe200078e0212 */
[----:B------:R-:W-:Y:S01]  /*ecb0*/  @!P6 LOP3.LUT R25, R0, 0xfffffffe, RZ, 0xc0, !PT ;  /* 0xfffffffe0019e812 */ /* 0x000fe200078ec0ff */
[----:B------:R1:W-:Y:S01]  /*ecc0*/  @!P1 ST.E.64 desc[UR6][R8.64], R36 ;  /* 0x0000002408009985 */ /* 0x0003e2000c101b06 */
[----:B------:R-:W-:Y:S01]  /*ecd0*/  ISETP.GE.AND P1, PT, R16, UR4, PT ;  /* 0x0000000410007c0c */ /* 0x000fe2000bf26270 */
[----:B0-----:R-:W-:-:S02]  /*ece0*/  @!P3 IMAD.WIDE R6, R13, 0x4, R18 ;  /* 0x000000040d06b825 */ /* 0x001fc400078e0212 */
[----:B------:R0:W-:Y:S02]  /*ecf0*/  @!P2 ST.E.64 desc[UR6][R10.64], R40 ;  /* 0x000000280a00a985 */ /* 0x0001e4000c101b06 */
[----:B------:R-:W-:Y:S02]  /*ed00*/  VIADD R0, R23, 0x48 ;  /* 0x0000004817007836 */ /* 0x000fe40000000000 */
[--C-:B------:R-:W-:Y:S01]  /*ed10*/  @!P5 IMAD.WIDE R12, R17, 0x4, R18.reuse ;  /* 0x00000004110cd825 */ /* 0x100fe200078e0212 */
[----:B------:R2:W-:Y:S01]  /*ed20*/  @!P3 ST.E.64 desc[UR6][R6.64], R44 ;  /* 0x0000002c0600b985 */ /* 0x0005e2000c101b06 */
[----:B------:R-:W-:Y:S02]  /*ed30*/  ISETP.GE.AND P3, PT, R22, UR4, PT ;  /* 0x0000000416007c0c */ /* 0x000fe4000bf66270 */
[----:B------:R-:W-:Y:S01]  /*ed40*/  VIADD R17, R23, 0x58 ;  /* 0x0000005817117836 */ /* 0x000fe20000000000 */
[----:B------:R-:W-:Y:S01]  /*ed50*/  ISETP.GE.AND P0, PT, R0, UR4, PT ;  /* 0x0000000400007c0c */ /* 0x000fe2000bf06270 */
[----:B-1----:R-:W-:Y:S01]  /*ed60*/  @!P4 IMAD.WIDE R8, R15, 0x4, R18 ;  /* 0x000000040f08c825 */ /* 0x002fe200078e0212 */
[----:B------:R-:W-:-:S02]  /*ed70*/  @!P1 LEA.HI R16, R16, R16, RZ, 0x1 ;  /* 0x0000001010109211 */ /* 0x000fc400078f08ff */
[----:B------:R-:W-:Y:S01]  /*ed80*/  ISETP.GE.AND P2, PT, R17, UR4, PT ;  /* 0x0000000411007c0c */ /* 0x000fe2000bf46270 */
[----:B------:R-:W-:Y:S01]  /*ed90*/  @!P6 IMAD.WIDE R14, R25, 0x4, R18 ;  /* 0x00000004190ee825 */ /* 0x000fe200078e0212 */
[----:B------:R1:W-:Y:S03]  /*eda0*/  @!P4 ST.E.64 desc[UR6][R8.64], R48 ;  /* 0x000000300800c985 */ /* 0x0003e6000c101b06 */
[C---:B0-----:R-:W-:Y:S01]  /*edb0*/  VIADD R10, R23.reuse, 0x68 ;  /* 0x00000068170a7836 */ /* 0x041fe20000000000 */
[----:B------:R0:W-:Y:S01]  /*edc0*/  @!P5 ST.E.64 desc[UR6][R12.64], R52 ;  /* 0x000000340c00d985 */ /* 0x0001e2000c101b06 */
[C---:B--2---:R-:W-:Y:S01]  /*edd0*/  VIADD R7, R23.reuse, 0x78 ;  /* 0x0000007817077836 */ /* 0x044fe20000000000 */
[----:B------:R-:W-:Y:S01]  /*ede0*/  @!P3 LEA.HI R22, R22, R22, RZ, 0x1 ;  /* 0x000000161616b211 */ /* 0x000fe200078f08ff */
[----:B------:R-:W-:Y:S01]  /*edf0*/  VIADD R11, R23, 0x70 ;  /* 0x00000070170b7836 */ /* 0x000fe20000000000 */
[----:B------:R2:W-:Y:S01]  /*ee00*/  @!P6 ST.E.64 desc[UR6][R14.64], R56 ;  /* 0x000000380e00e985 */ /* 0x0005e2000c101b06 */
[----:B------:R-:W-:-:S02]  /*ee10*/  ISETP.GE.AND P4, PT, R10, UR4, PT ;  /* 0x000000040a007c0c */ /* 0x000fc4000bf86270 */
[----:B------:R-:W-:Y:S02]  /*ee20*/  ISETP.GE.AND P6, PT, R7, UR4, PT ;  /* 0x0000000407007c0c */ /* 0x000fe4000bfc6270 */
[----:B------:R-:W-:Y:S02]  /*ee30*/  ISETP.GE.AND P5, PT, R11, UR4, PT ;  /* 0x000000040b007c0c */ /* 0x000fe4000bfa6270 */
[----:B------:R-:W-:Y:S02]  /*ee40*/  @!P0 LEA.HI R0, R0, R0, RZ, 0x1 ;  /* 0x0000000000008211 */ /* 0x000fe400078f08ff */
[----:B------:R-:W-:Y:S02]  /*ee50*/  @!P2 LEA.HI R17, R17, R17, RZ, 0x1 ;  /* 0x000000111111a211 */ /* 0x000fe400078f08ff */
[----:B-1----:R-:W-:Y:S02]  /*ee60*/  @!P1 LOP3.LUT R9, R16, 0xfffffffe, RZ, 0xc0, !PT ;  /* 0xfffffffe10099812 */ /* 0x002fe400078ec0ff */
[----:B0-----:R-:W-:-:S02]  /*ee70*/  @!P3 LOP3.LUT R13, R22, 0xfffffffe, RZ, 0xc0, !PT ;  /* 0xfffffffe160db812 */ /* 0x001fc400078ec0ff */
        /* <DEDUP_REMOVED lines=22> */
.L_x_987:
[----:B------:R-:W-:Y:S05]  /*efe0*/  BSYNC B0 ;  /* 0x0000000000007941 */ /* 0x000fea0003800000 */
.L_x_986:
[----:B------:R-:W-:Y:S01]  /*eff0*/  ISETP.GE.AND P0, PT, R21, R20, PT ;  /* 0x000000141500720c */ /* 0x000fe20003f06270 */
[----:B0-----:R2:W0:Y:S04]  /*f000*/  SHFL.IDX PT, R15, R73, 0x1, 0x1c1f ;  /* 0x003c1f00490f7f89 */ /* 0x00142800000e0000 */
[----:B------:R2:W0:Y:S08]  /*f010*/  SHFL.IDX PT, R14, R72, 0x1, 0x1c1f ;  /* 0x003c1f00480e7f89 */ /* 0x00043000000e0000 */
[----:B--2---:R-:W-:Y:S05]  /*f020*/  @P0 BRA `(.L_x_906) ;  /* 0x0000004c00140947 */ /* 0x004fea0003800000 */
[----:B------:R-:W-:Y:S01]  /*f030*/  ULDC UR4, c[0x0][0xac8] ;  /* 0x0002b20000047ab9 */ /* 0x000fe20000000800 */
[C---:B---3--:R-:W-:Y:S01]  /*f040*/  VIADD R0, R23.reuse, 0x8 ;  /* 0x0000000817007836 */ /* 0x048fe20000000000 */
[C---:B------:R-:W-:Y:S01]  /*f050*/  ISETP.GE.AND P0, PT, R23.reuse, UR4, PT ;  /* 0x0000000417007c0c */ /* 0x040fe2000bf06270 */
[C---:B------:R-:W-:Y:S01]  /*f060*/  VIADD R6, R23.reuse, 0x10 ;  /* 0x0000001017067836 */ /* 0x040fe20000000000 */
[----:B------:R-:W-:Y:S01]  /*f070*/  ULDC.64 UR6, c[0x0][0x208] ;  /* 0x0000820000067ab9 */ /* 0x000fe20000000a00 */
[C---:B------:R-:W-:Y:S01]  /*f080*/  VIADD R8, R23.reuse, 0x18 ;  /* 0x0000001817087836 */ /* 0x040fe20000000000 */
[----:B------:R-:W-:Y:S01]  /*f090*/  ISETP.GE.AND P5, PT, R0, UR4, PT ;  /* 0x0000000400007c0c */ /* 0x000fe2000bfa6270 */
[C---:B------:R-:W-:Y:S01]  /*f0a0*/  VIADD R11, R23.reuse, 0x28 ;  /* 0x00000028170b7836 */ /* 0x040fe20000000000 */
[----:B------:R-:W-:Y:S01]  /*f0b0*/  ISETP.GE.AND P6, PT, R6, UR4, PT ;  /* 0x0000000406007c0c */ /* 0x000fe2000bfc6270 */
[C---:B------:R-:W-:Y:S02]  /*f0c0*/  VIADD R10, R23.reuse, 0x20 ;  /* 0x00000020170a7836 */ /* 0x040fe40000000000 */
[----:B------:R-:W-:Y:S01]  /*f0d0*/  VIADD R13, R23, 0x38 ;  /* 0x00000038170d7836 */ /* 0x000fe20000000000 */
[----:B------:R-:W-:Y:S01]  /*f0e0*/  ISETP.GE.AND P3, PT, R11, UR4, PT ;  /* 0x000000040b007c0c */ /* 0x000fe2000bf66270 */
[C---:B------:R-:W-:Y:S01]  /*f0f0*/  VIADD R12, R23.reuse, 0x30 ;  /* 0x00000030170c7836 */ /* 0x040fe20000000000 */
[----:B------:R-:W-:Y:S01]  /*f100*/  ISETP.GE.AND P4, PT, R10, UR4, PT ;  /* 0x000000040a007c0c */ /* 0x000fe2000bf86270 */
[----:B0-----:R-:W-:Y:S01]  /*f110*/  @!P0 IMAD.WIDE R2, R23, 0x4, R14 ;  /* 0x0000000417028825 */ /* 0x001fe200078e020e */
[----:B------:R-:W-:-:S02]  /*f120*/  ISETP.GE.AND P1, PT, R13, UR4, PT ;  /* 0x000000040d007c0c */ /* 0x000fc4000bf26270 */
[----:B------:R-:W-:Y:S01]  /*f130*/  ISETP.GE.AND P2, PT, R12, UR4, PT ;  /* 0x000000040c007c0c */ /* 0x000fe2000bf46270 */
[C---:B----4-:R-:W-:Y:S01]  /*f140*/  VIADD R18, R23.reuse, 0x40 ;  /* 0x0000004017127836 */ /* 0x050fe20000000000 */
[----:B------:R0:W-:Y:S01]  /*f150*/  @!P0 ST.E.64 desc[UR6][R2.64], R26 ;  /* 0x0000001a02008985 */ /* 0x0001e2000c101b06 */
[----:B------:R-:W-:Y:S01]  /*f160*/  ISETP.GE.AND P0, PT, R8, UR4, PT ;  /* 0x0000000408007c0c */ /* 0x000fe2000bf06270 */
[C---:B------:R-:W-:Y:S01]  /*f170*/  VIADD R20, R23.reuse, 0x48 ;  /* 0x0000004817147836 */ /* 0x040fe20000000000 */
[----:B------:R-:W-:Y:S01]  /*f180*/  @!P5 LEA.HI R0, R0, R0, RZ, 0x1 ;  /* 0x000000000000d211 */ /* 0x000fe200078f08ff */
[----:B------:R-:W-:Y:S01]  /*f190*/  VIADD R21, R23, 0x70 ;  /* 0x0000007017157836 */ /* 0x000fe20000000000 */
        /* <DEDUP_REMOVED lines=9> */
[----:B------:R-:W-:Y:S01]  /*f230*/  @!P0 LOP3.LUT R9, R8, 0xfffffffe, RZ, 0xc0, !PT ;  /* 0xfffffffe08098812 */ /* 0x000fe200078ec0ff */
[----:B------:R0:W-:Y:S01]  /*f240*/  @!P5 ST.E.64 desc[UR6][R2.64], R30 ;  /* 0x0000001e0200d985 */ /* 0x0001e2000c101b06 */
[----:B------:R-:W-:-:S02]  /*f250*/  ISETP.GE.AND P5, PT, R18, UR4, PT ;  /* 0x0000000412007c0c */ /* 0x000fc4000bfa6270 */
[----:B------:R-:W-:Y:S01]  /*f260*/  @!P2 LEA.HI R12, R12, R12, RZ, 0x1 ;  /* 0x0000000c0c0ca211 */ /* 0x000fe200078f08ff */
[----:B------:R2:W-:Y:S01]  /*f270*/  @!P6 ST.E.64 desc[UR6][R6.64], R34 ;  /* 0x000000220600e985 */ /* 0x0005e2000c101b06 */
[----:B------:R-:W-:Y:S01]  /*f280*/  @!P3 LOP3.LUT R13, R0, 0xfffffffe, RZ, 0xc0, !PT ;  /* 0xfffffffe000db812 */ /* 0x000fe200078ec0ff */
[----:B------:R-:W-:Y:S01]  /*f290*/  VIADD R0, R23, 0x50 ;  /* 0x0000005017007836 */ /* 0x000fe20000000000 */
[----:B------:R-:W-:Y:S02]  /*f2a0*/  @!P4 LOP3.LUT R11, R10, 0xfffffffe, RZ, 0xc0, !PT ;  /* 0xfffffffe0a0bc812 */ /* 0x000fe400078ec0ff */
[----:B------:R-:W-:Y:S02]  /*f2b0*/  @!P2 LOP3.LUT R17, R12, 0xfffffffe, RZ, 0xc0, !PT ;  /* 0xfffffffe0c11a812 */ /* 0x000fe400078ec0ff */
[----:B------:R-:W-:Y:S02]  /*f2c0*/  ISETP.GE.AND P6, PT, R20, UR4, PT ;  /* 0x0000000414007c0c */ /* 0x000fe4000bfc6270 */
[----:B-1----:R-:W-:Y:S01]  /*f2d0*/  @!P1 LOP3.LUT R19, R16, 0xfffffffe, RZ, 0xc0, !PT ;  /* 0xfffffffe10139812 */ /* 0x002fe200078ec0ff */
[----:B0-----:R-:W-:Y:S01]  /*f2e0*/  @!P0 IMAD.WIDE R2, R9, 0x4, R14 ;  /* 0x0000000409028825 */ /* 0x001fe200078e020e */
[----:B------:R-:W-:-:S03]  /*f2f0*/  @!P5 LEA.HI R18, R18, R18, RZ, 0x1 ;  /* 0x000000121212d211 */ /* 0x000fc600078f08ff */
[--C-:B--2---:R-:W-:Y:S01]  /*f300*/  @!P4 IMAD.WIDE R6, R11, 0x4, R14.reuse ;  /* 0x000000040b06c825 */ /* 0x104fe200078e020e */
[----:B------:R0:W-:Y:S01]  /*f310*/  @!P0 ST.E.64 desc[UR6][R2.64], R38 ;  /* 0x0000002602008985 */ /* 0x0001e2000c101b06 */
[----:B------:R-:W-:Y:S02]  /*f320*/  ISETP.GE.AND P0, PT, R0, UR4, PT ;  /* 0x0000000400007c0c */ /* 0x000fe4000bf06270 */
[--C-:B------:R-:W-:Y:S01]  /*f330*/  @!P3 IMAD.WIDE R8, R13, 0x4, R14.reuse ;  /* 0x000000040d08b825 */ /* 0x100fe200078e020e */
[----:B------:R1:W-:Y:S01]  /*f340*/  @!P4 ST.E.64 desc[UR6][R6.64], R42 ;  /* 0x0000002a0600c985 */ /* 0x0003e2000c101b06 */
[----:B------:R-:W-:Y:S02]  /*f350*/  @!P6 LEA.HI R20, R20, R20, RZ, 0x1 ;  /* 0x000000141414e211 */ /* 0x000fe400078f08ff */
[----:B------:R-:W-:Y:S01]  /*f360*/  @!P2 IMAD.WIDE R10, R17, 0x4, R14 ;  /* 0x00000004110aa825 */ /* 0x000fe200078e020e */
[----:B------:R2:W-:Y:S01]  /*f370*/  @!P3 ST.E.64 desc[UR6][R8.64], R46 ;  /* 0x0000002e0800b985 */ /* 0x0005e2000c101b06 */
[----:B------:R-:W-:-:S02]  /*f380*/  ISETP.GE.AND P4, PT, R21, UR4, PT ;  /* 0x0000000415007c0c */ /* 0x000fc4000bf86270 */
[--C-:B------:R-:W-:Y:S01]  /*f390*/  @!P1 IMAD.WIDE R12, R19, 0x4, R14.reuse ;  /* 0x00000004130c9825 */ /* 0x100fe200078e020e */
[----:B------:R3:W-:Y:S01]  /*f3a0*/  @!P2 ST.E.64 desc[UR6][R10.64], R50 ;  /* 0x000000320a00a985 */ /* 0x0007e2000c101b06 */
[----:B0-----:R-:W-:Y:S02]  /*f3b0*/  @!P5 LOP3.LUT R3, R18, 0xfffffffe, RZ, 0xc0, !PT ;  /* 0xfffffffe1203d812 */ /* 0x001fe400078ec0ff */
[C---:B------:R-:W-:Y:S01]  /*f3c0*/  VIADD R16, R23.reuse, 0x58 ;  /* 0x0000005817107836 */ /* 0x040fe20000000000 */
[----:B------:R-:W-:Y:S01]  /*f3d0*/  @!P1 ST.E.64 desc[UR6][R12.64], R54 ;  /* 0x000000360c009985 */ /* 0x000fe2000c101b06 */
[C---:B------:R-:W-:Y:S01]  /*f3e0*/  VIADD R17, R23.reuse, 0x60 ;  /* 0x0000006017117836 */ /* 0x040fe20000000000 */
[----:B------:R-:W-:Y:S01]  /*f3f0*/  @!P0 LEA.HI R0, R0, R0, RZ, 0x1 ;  /* 0x0000000000008211 */ /* 0x000fe200078f08ff */
[----:B------:R-:W-:Y:S01]  /*f400*/  VIADD R19, R23, 0x68 ;  /* 0x0000006817137836 */ /* 0x000fe20000000000 */
[----:B------:R-:W-:Y:S01]  /*f410*/  ISETP.GE.AND P1, PT, R16, UR4, PT ;  /* 0x0000000410007c0c */ /* 0x000fe2000bf26270 */
[----:B------:R-:W-:Y:S01]  /*f420*/  @!P5 IMAD.WIDE R2, R3, 0x4, R14 ;  /* 0x000000040302d825 */ /* 0x000fe200078e020e */
[----:B------:R-:W-:-:S02]  /*f430*/  ISETP.GE.AND P2, PT, R17, UR4, PT ;  /* 0x0000000411007c0c */ /* 0x000fc4000bf46270 */
[----:B------:R-:W-:Y:S01]  /*f440*/  ISETP.GE.AND P3, PT, R19, UR4, PT ;  /* 0x0000000413007c0c */ /* 0x000fe2000bf66270 */
[----:B------:R-:W-:Y:S01]  /*f450*/  VIADD R23, R23, 0x78 ;  /* 0x0000007817177836 */ /* 0x000fe20000000000 */
[----:B-1----:R-:W-:Y:S01]  /*f460*/  @!P6 LOP3.LUT R7, R20, 0xfffffffe, RZ, 0xc0, !PT ;  /* 0xfffffffe1407e812 */ /* 0x002fe200078ec0ff */
[----:B------:R0:W-:Y:S01]  /*f470*/  @!P5 ST.E.64 desc[UR6][R2.64], R58 ;  /* 0x0000003a0200d985 */ /* 0x0001e2000c101b06 */
[----:B--2---:R-:W-:Y:S02]  /*f480*/  @!P0 LOP3.LUT R9, R0, 0xfffffffe, RZ, 0xc0, !PT ;  /* 0xfffffffe00098812 */ /* 0x004fe400078ec0ff */
[----:B------:R-:W-:Y:S01]  /*f490*/  @!P4 LEA.HI R21, R21, R21, RZ, 0x1 ;  /* 0x000000151515c211 */ /* 0x000fe200078f08ff */
[----:B------:R-:W-:Y:S02]  /*f4a0*/  @!P6 IMAD.WIDE R6, R7, 0x4, R14 ;  /* 0x000000040706e825 */ /* 0x000fe400078e020e */
[----:B------:R-:W-:Y:S02]  /*f4b0*/  @!P1 LEA.HI R16, R16, R16, RZ, 0x1 ;  /* 0x0000001010109211 */ /* 0x000fe400078f08ff */
[----:B------:R-:W-:Y:S01]  /*f4c0*/  @!P2 LEA.HI R17, R17, R17, RZ, 0x1 ;  /* 0x000000111111a211 */ /* 0x000fe200078f08ff */
[----:B------:R1:W-:Y:S01]  /*f4d0*/  @!P6 ST.E.64 desc[UR6][R6.64], R62 ;  /* 0x0000003e0600e985 */ /* 0x0003e2000c101b06 */
[----:B------:R-:W-:-:S02]  /*f4e0*/  @!P3 LEA.HI R19, R19, R19, RZ, 0x1 ;  /* 0x000000131313b211 */ /* 0x000fc400078f08ff */
[----:B---3--:R-:W-:Y:S01]  /*f4f0*/  @!P1 LOP3.LUT R11, R16, 0xfffffffe, RZ, 0xc0, !PT ;  /* 0xfffffffe100b9812 */ /* 0x008fe200078ec0ff */
[--C-:B0-----:R-:W-:Y:S01]  /*f500*/  @!P0 IMAD.WIDE R2, R9, 0x4, R14.reuse ;  /* 0x0000000409028825 */ /* 0x101fe200078e020e */
[----:B------:R-:W-:Y:S02]  /*f510*/  @!P2 LOP3.LUT R17, R17, 0xfffffffe, RZ, 0xc0, !PT ;  /* 0xfffffffe1111a812 */ /* 0x000fe400078ec0ff */
[----:B------:R-:W-:Y:S02]  /*f520*/  @!P3 LOP3.LUT R19, R19, 0xfffffffe, RZ, 0xc0, !PT ;  /* 0xfffffffe1313b812 */ /* 0x000fe400078ec0ff */
[----:B------:R2:W-:Y:S01]  /*f530*/  @!P0 ST.E.64 desc[UR6][R2.64], R66 ;  /* 0x0000004202008985 */ /* 0x0005e2000c101b06 */
[----:B------:R-:W-:Y:S01]  /*f540*/  ISETP.GE.AND P0, PT, R23, UR4, PT ;  /* 0x0000000417007c0c */ /* 0x000fe2000bf06270 */
[----:B------:R-:W-:Y:S01]  /*f550*/  @!P2 IMAD.WIDE R8, R17, 0x4, R14 ;  /* 0x000000041108a825 */ /* 0x000fe200078e020e */
[----:B------:R-:W-:-:S03]  /*f560*/  @!P4 LOP3.LUT R13, R21, 0xfffffffe, RZ, 0xc0, !PT ;  /* 0xfffffffe150dc812 */ /* 0x000fc600078ec0ff */
[----:B-1----:R-:W-:-:S04]  /*f570*/  @!P1 IMAD.WIDE R6, R11, 0x4, R14 ;  /* 0x000000040b069825 */ /* 0x002fc800078e020e */
[--C-:B------:R-:W-:Y:S01]  /*f580*/  @!P3 IMAD.WIDE R10, R19, 0x4, R14.reuse ;  /* 0x00000004130ab825 */ /* 0x100fe200078e020e */
[----:B------:R2:W-:Y:S03]  /*f590*/  @!P1 ST.E.64 desc[UR6][R6.64], R70 ;  /* 0x0000004606009985 */ /* 0x0005e6000c101b06 */
[----:B------:R-:W-:Y:S01]  /*f5a0*/  @!P4 IMAD.WIDE R12, R13, 0x4, R14 ;  /* 0x000000040d0cc825 */ /* 0x000fe200078e020e */
[----:B------:R2:W-:Y:S04]  /*f5b0*/  @!P2 ST.E.64 desc[UR6][R8.64], R4 ;  /* 0x000000040800a985 */ /* 0x0005e8000c101b06 */
[----:B------:R2:W-:Y:S04]  /*f5c0*/  @!P3 ST.E.64 desc[UR6][R10.64], R78 ;  /* 0x0000004e0a00b985 */ /* 0x0005e8000c101b06 */
[----:B------:R2:W-:Y:S01]  /*f5d0*/  @!P4 ST.E.64 desc[UR6][R12.64], R82 ;  /* 0x000000520c00c985 */ /* 0x0005e2000c101b06 */
[----:B------:R-:W-:Y:S05]  /*f5e0*/  @P0 BRA `(.L_x_906) ;  /* 0x0000004400a40947 */ /* 0x000fea0003800000 */
[----:B------:R-:W-:Y:S01]  /*f5f0*/  LEA.HI R23, R23, R23, RZ, 0x1 ;  /* 0x0000001717177211 */ /* 0x000fe200078f08ff */
[----:B------:R-:W-:-:S03]  /*f600*/  ULDC.64 UR4, c[0x0][0x208] ;  /* 0x0000820000047ab9 */ /* 0x000fc60000000a00 */
[----:B--2---:R-:W-:-:S05]  /*f610*/  LOP3.LUT R3, R23, 0xfffffffe, RZ, 0xc0, !PT ;  /* 0xfffffffe17037812 */ /* 0x004fca00078ec0ff */
[----:B------:R-:W-:-:S05]  /*f620*/  IMAD.WIDE R2, R3, 0x4, R14 ;  /* 0x0000000403027825 */ /* 0x000fca00078e020e */
[----:B------:R0:W-:Y:S01]  /*f630*/  ST.E.64 desc[UR4][R2.64], R86 ;  /* 0x0000005602007985 */ /* 0x0001e2000c101b04 */
[----:B------:R-:W-:Y:S05]  /*f640*/  BRA `(.L_x_906) ;  /* 0x00000044008c7947 */ /* 0x000fea0003800000 */
.L_x_985:
        /* <DEDUP_REMOVED lines=8> */
[----:B-1----:R-:W-:Y:S02]  /*f6d0*/  IMAD R3, R6, UR4, RZ ;  /* 0x0000000406037c24 */ /* 0x002fe4000f8e02ff */
[----:B------:R-:W-:-:S05]  /*f6e0*/  VIADD R0, R0, 0xffffff80 ;  /* 0xffffff8000007836 */ /* 0x000fca0000000000 */
[----:B------:R-:W-:-:S13]  /*f6f0*/  ISETP.GE.AND P0, PT, R0, R3, PT ;  /* 0x000000030000720c */ /* 0x000fda0003f06270 */
[----:B------:R-:W-:Y:S05]  /*f700*/  @P0 BRA `(.L_x_906) ;  /* 0x00000044005c0947 */ /* 0x000fea0003800000 */
[----:B------:R-:W-:Y:S01]  /*f710*/  ISETP.NE.AND P0, PT, R6, 0x1, PT ;  /* 0x000000010600780c */ /* 0x000fe20003f05270 */
[----:B------:R-:W0:Y:S01]  /*f720*/  S2UR UR4, SR_CTAID.Z ;  /* 0x00000000000479c3 */ /* 0x000e220000002700 */
[----:B------:R-:W-:Y:S01]  /*f730*/  SHF.R.S32.HI R5, RZ, 0x1f, R18 ;  /* 0x0000001fff057819 */ /* 0x000fe20000011412 */
[----:B------:R-:W-:Y:S01]  /*f740*/  ULDC.64 UR6, c[0x0][0xbd0] ;  /* 0x0002f40000067ab9 */ /* 0x000fe20000000a00 */
[----:B------:R-:W-:Y:S01]  /*f750*/  ULDC.64 UR10, c[0x0][0x208] ;  /* 0x00008200000a7ab9 */ /* 0x000fe20000000a00 */
[----:B------:R-:W-:-:S04]  /*f760*/  IMAD.WIDE.U32 R2, R18, UR6, RZ ;  /* 0x0000000612027c25 */ /* 0x000fc8000f8e00ff */
[----:B------:R-:W1:Y:S01]  /*f770*/  LDC.64 R12, c[0x0][0xbd8] ;  /* 0x0002f600ff0c7b82 */ /* 0x000e620000000a00 */
[----:B------:R-:W-:-:S04]  /*f780*/  IMAD R5, R5, UR6, RZ ;  /* 0x0000000605057c24 */ /* 0x000fc8000f8e02ff */
[----:B------:R-:W-:Y:S02]  /*f790*/  IMAD R5, R18, UR7, R5 ;  /* 0x0000000712057c24 */ /* 0x000fe4000f8e0205 */
[----:B------:R-:W-:Y:S01]  /*f7a0*/  IMAD.MOV R18, RZ, RZ, -R18 ;  /* 0x000000ffff127224 */ /* 0x000fe200078e0a12 */
[----:B------:R-:W2:Y:S01]  /*f7b0*/  @P0 LDC R9, c[0x0][0xbec] ;  /* 0x0002fb00ff090b82 */ /* 0x000ea20000000800 */
[----:B------:R-:W-:Y:S02]  /*f7c0*/  IMAD.IADD R3, R3, 0x1, R5 ;  /* 0x0000000103037824 */ /* 0x000fe400078e0205 */
[----:B------:R-:W-:-:S05]  /*f7d0*/  IMAD.MOV.U32 R5, RZ, RZ, R0 ;  /* 0x000000ffff057224 */ /* 0x000fca00078e0000 */
        /* <DEDUP_REMOVED lines=27> */
[----:B------:R-:W-:Y:S01]  /*f990*/  LEA R4, P0, R2, UR4, 0x2 ;  /* 0x0000000402047c11 */ /* 0x000fe2000f8010ff */
[----:B------:R-:W-:-:S05]  /*f9a0*/  IMAD.IADD R3, R3, 0x1, R5 ;  /* 0x0000000103037824 */ /* 0x000fca00078e0205 */
[----:B------:R-:W-:Y:S01]  /*f9b0*/  LEA.HI.X R5, R2, UR5, R3, 0x2, P0 ;  /* 0x0000000502057c11 */ /* 0x000fe200080f1403 */
[----:B------:R-:W-:-:S05]  /*f9c0*/  IMAD.MOV.U32 R3, RZ, RZ, -0x800000 ;  /* 0xff800000ff037424 */ /* 0x000fca00078e00ff */
[----:B------:R0:W-:Y:S01]  /*f9d0*/  STG.E desc[UR10][R4.64], R3 ;  /* 0x0000000304007986 */ /* 0x0001e2000c10190a */
[----:B------:R-:W-:Y:S05]  /*f9e0*/  BRA `(.L_x_906) ;  /* 0x0000004000a47947 */ /* 0x000fea0003800000 */
.L_x_904:
        /* <DEDUP_REMOVED lines=18> */
.L_x_988:
[----:B------:R-:W-:Y:S01]  /*fb10*/  ULDC UR7, c[0x0][0xc50] ;  /* 0x0003140000077ab9 */ /* 0x000fe20000000800 */
[----:B------:R-:W-:Y:S01]  /*fb20*/  UMOV UR36, UR6 ;  /* 0x0000000600247c82 */ /* 0x000fe20008000000 */
[----:B------:R-:W-:-:S11]  /*fb30*/  UISETP.NE.AND UP0, UPT, UR7, 0x1, UPT ;  /* 0x000000010700788c */ /* 0x000fd6000bf05270 */
[----:B------:R-:W-:Y:S01]  /*fb40*/  @UP0 ULDC UR4, c[0x0][0xc54] ;  /* 0x0003150000040ab9 */ /* 0x000fe20000000800 */
[----:B------:R-:W-:Y:S01]  /*fb50*/  @UP0 ULDC UR8, c[0x0][0xc58] ;  /* 0x0003160000080ab9 */ /* 0x000fe20000000800 */
[----:B------:R-:W-:-:S04]  /*fb60*/  UIMAD.WIDE.U32 UR4, UR6, UR4, URZ ;  /* 0x00000004060472a5 */ /* 0x000fc8000f8e003f */
[----:B------:R-:W-:-:S12]  /*fb70*/  @UP0 USHF.R.U32.HI UR36, URZ, UR8, UR5 ;  /* 0x000000083f240299 */ /* 0x000fd80008011605 */
.L_x_989:
[----:B------:R-:W-:Y:S01]  /*fb80*/  ISETP.GE.AND P0, PT, R19, RZ, PT ;  /* 0x000000ff1300720c */ /* 0x000fe20003f06270 */
[----:B------:R-:W-:Y:S01]  /*fb90*/  UIADD3 UR41, -UR36, URZ, URZ ;  /* 0x0000003f24297290 */ /* 0x000fe2000fffe13f */
[----:B------:R-:W-:Y:S02]  /*fba0*/  IMAD.MOV.U32 R9, RZ, RZ, 0x1 ;  /* 0x00000001ff097424 */ /* 0x000fe400078e00ff */
[----:B------:R-:W-:Y:S01]  /*fbb0*/  IMAD.MOV.U32 R0, RZ, RZ, RZ ;  /* 0x000000ffff007224 */ /* 0x000fe200078e00ff */
[----:B------:R-:W-:Y:S01]  /*fbc0*/  UIMAD UR41, UR7, UR41, UR6 ;  /* 0x00000029072972a4 */ /* 0x000fe2000f8e0206 */
[----:B------:R-:W-:-:S07]  /*fbd0*/  IMAD.MOV.U32 R3, RZ, RZ, 0x1 ;  /* 0x00000001ff037424 */ /* 0x000fce00078e00ff */
[----:B------:R-:W-:Y:S05]  /*fbe0*/  @!P0 BRA `(.L_x_990) ;  /* 0x0000003c00648947 */ /* 0x000fea0003800000 */
[----:B------:R-:W0:Y:S01]  /*fbf0*/  S2UR UR42, SR_CTAID.X ;  /* 0x00000000002a79c3 */ /* 0x000e220000002500 */
[----:B------:R-:W-:Y:S01]  /*fc00*/  ULDC UR6, c[0x0][0x448] ;  /* 0x0001120000067ab9 */ /* 0x000fe20000000800 */
[----:B------:R-:W-:Y:S01]  /*fc10*/  ULDC.64 UR4, c[0x0][0x418] ;  /* 0x0001060000047ab9 */ /* 0x000fe20000000a00 */
[----:B------:R-:W-:Y:S02]  /*fc20*/  UISETP.NE.AND UP1, UPT, UR6, 0x1, UPT ;  /* 0x000000010600788c */ /* 0x000fe4000bf25270 */
[----:B------:R-:W-:Y:S01]  /*fc30*/  UISETP.NE.U32.AND UP0, UPT, UR4, URZ, UPT ;  /* 0x0000003f0400728c */ /* 0x000fe2000bf05070 */
[----:B------:R-:W-:Y:S02]  /*fc40*/  ULDC UR11, c[0x0][0x288] ;  /* 0x0000a200000b7ab9 */ /* 0x000fe40000000800 */
[----:B------:R-:W-:Y:S01]  /*fc50*/  ULDC UR4, c[0x0][0x424] ;  /* 0x0001090000047ab9 */ /* 0x000fe20000000800 */
[----:B------:R-:W-:Y:S01]  /*fc60*/  UISETP.NE.AND.EX UP0, UPT, UR5, URZ, UPT, UP0 ;  /* 0x0000003f0500728c */ /* 0x000fe2000bf05300 */
[----:B------:R-:W-:Y:S01]  /*fc70*/  ULDC UR12, c[0x0][0x2f0] ;  /* 0x0000bc00000c7ab9 */ /* 0x000fe20000000800 */
[----:B------:R-:W-:-:S02]  /*fc80*/  UIADD3 UR6, -UR11, 0x1, URZ ;  /* 0x000000010b067890 */ /* 0x000fc4000fffe13f */
[----:B------:R-:W-:Y:S01]  /*fc90*/  USEL UR10, UR4, 0x1, UP0 ;  /* 0x00000001040a7887 */ /* 0x000fe20008000000 */
[----:B------:R-:W-:Y:S02]  /*fca0*/  @UP1 ULDC UR13, c[0x0][0x450] ;  /* 0x00011400000d1ab9 */ /* 0x000fe40000000800 */
[----:B------:R-:W-:Y:S01]  /*fcb0*/  @UP1 ULDC UR4, c[0x0][0x44c] ;  /* 0x0001130000041ab9 */ /* 0x000fe20000000800 */
[----:B------:R-:W-:Y:S02]  /*fcc0*/  UIMAD UR7, UR10, UR12, 0x5f ;  /* 0x0000005f0a0774a4 */ /* 0x000fe4000f8e020c */
[----:B------:R-:W-:Y:S02]  /*fcd0*/  UIMAD UR9, UR10, UR12, UR6 ;  /* 0x0000000c0a0972a4 */ /* 0x000fe4000f8e0206 */
[----:B------:R-:W-:Y:S02]  /*fce0*/  UIMAD.WIDE UR6, UR7, 0x2aaaaaab, URZ ;  /* 0x2aaaaaab070678a5 */ /* 0x000fe4000f8e023f */
[----:B0-----:R-:W-:-:S02]  /*fcf0*/  USHF.L.U32 UR42, UR42, 0x7, URZ ;  /* 0x000000072a2a7899 */ /* 0x001fc4000800063f */
[----:B------:R-:W-:Y:S02]  /*fd00*/  USHF.R.U32.HI UR40, URZ, 0x1f, UR7 ;  /* 0x0000001f3f287899 */ /* 0x000fe40008011607 */
[----:B------:R-:W-:Y:S02]  /*fd10*/  UIADD3 UR8, UR42, 0x7f, URZ ;  /* 0x0000007f2a087890 */ /* 0x000fe4000fffe03f */
[----:B------:R-:W-:Y:S02]  /*fd20*/  ULEA.HI.SX32 UR40, UR7, UR40, 0x1c ;  /* 0x0000002807287291 */ /* 0x000fe4000f8fe23f */
[----:B------:R-:W-:-:S04]  /*fd30*/  UIMAD.WIDE.U32 UR4, UR8, UR4, URZ ;  /* 0x00000004080472a5 */ /* 0x000fc8000f8e003f */
[----:B------:R-:W-:-:S03]  /*fd40*/  @UP1 USHF.R.U32.HI UR8, URZ, UR13, UR5 ;  /* 0x0000000d3f081299 */ /* 0x000fc60008011605 */
[----:B------:R-:W-:Y:S01]  /*fd50*/  ULDC.64 UR4, c[0x0][0x9e0] ;  /* 0x0002780000047ab9 */ /* 0x000fe20000000a00 */
[----:B------:R-:W-:Y:S02]  /*fd60*/  UIADD3 UR9, UR9, UR8, URZ ;  /* 0x0000000809097290 */ /* 0x000fe4000fffe03f */
[----:B------:R-:W-:Y:S02]  /*fd70*/  UISETP.GE.AND UP0, UPT, UR5, 0x1, UPT ;  /* 0x000000010500788c */ /* 0x000fe4000bf06270 */
[----:B------:R-:W-:-:S04]  /*fd80*/  UIADD3 UR4, UR9, UR4, URZ ;  /* 0x0000000409047290 */ /* 0x000fc8000fffe03f */
[----:B------:R-:W-:-:S13]  /*fd90*/  PLOP3.LUT P1, PT, PT, PT, UP0, 0x80, 0x0 ;  /* 0x000000000000781c */ /* 0x000fda0003f2f008 */
[----:B------:R-:W-:Y:S05]  /*fda0*/  @!P1 BRA `(.L_x_991) ;  /* 0x0000000000449947 */ /* 0x000fea0003800000 */
[----:B------:R-:W-:Y:S01]  /*fdb0*/  ISETP.LT.AND P0, PT, RZ, UR9, PT ;  /* 0x00000009ff007c0c */ /* 0x000fe2000bf01270 */
[----:B------:R-:W-:-:S12]  /*fdc0*/  UIADD3 UR8, UR9, -0x1, URZ ;  /* 0xffffffff09087890 */ /* 0x000fd8000fffe03f */
[----:B------:R-:W-:Y:S05]  /*fdd0*/  @P0 BRA `(.L_x_992) ;  /* 0x00000000001c0947 */ /* 0x000fea0003800000 */
[----:B------:R-:W-:Y:S02]  /*fde0*/  UISETP.NE.AND UP0, UPT, UR5, 0x1, UPT ;  /* 0x000000010500788c */ /* 0x000fe4000bf05270 */
[----:B------:R-:W-:-:S09]  /*fdf0*/  UIADD3 UR8, -UR9, URZ, URZ ;  /* 0x0000003f09087290 */ /* 0x000fd2000fffe13f */
[----:B------:R-:W-:Y:S02]  /*fe00*/  @UP0 ULDC.64 UR14, c[0x0][0x9e8] ;  /* 0x00027a00000e0ab9 */ /* 0x000fe40000000a00 */
[----:B------:R-:W-:-:S04]  /*fe10*/  UIMAD.WIDE.U32 UR6, UR8, UR14, URZ ;  /* 0x0000000e080672a5 */ /* 0x000fc8000f8e003f */
[----:B------:R-:W-:-:S04]  /*fe20*/  @UP0 USHF.R.U32.HI UR8, URZ, UR15, UR7 ;  /* 0x0000000f3f080299 */ /* 0x000fc80008011607 */
[----:B------:R-:W-:Y:S01]  /*fe30*/  ULOP3.LUT UR8, URZ, UR8, URZ, 0x33, !UPT ;  /* 0x000000083f087292 */ /* 0x000fe2000f8e333f */
[----:B------:R-:W-:Y:S11]  /*fe40*/  BRA `(.L_x_993) ;  /* 0x0000000000107947 */ /* 0x000ff60003800000 */
.L_x_992:
[----:B------:R-:W-:-:S11]  /*fe50*/  UISETP.NE.AND UP0, UPT, UR5, 0x1, UPT ;  /* 0x000000010500788c */ /* 0x000fd6000bf05270 */
[----:B------:R-:W-:Y:S02]  /*fe60*/  @UP0 ULDC.64 UR14, c[0x0][0x9e8] ;  /* 0x00027a00000e0ab9 */ /* 0x000fe40000000a00 */
[----:B------:R-:W-:-:S04]  /*fe70*/  UIMAD.WIDE.U32 UR6, UR8, UR14, URZ ;  /* 0x0000000e080672a5 */ /* 0x000fc8000f8e003f */
[----:B------:R-:W-:-:S12]  /*fe80*/  @UP0 USHF.R.U32.HI UR8, URZ, UR15, UR7 ;  /* 0x0000000f3f080299 */ /* 0x000fd80008011607 */
.L_x_993:
[----:B------:R-:W-:-:S04]  /*fe90*/  UIMAD UR8, UR8, UR5, UR5 ;  /* 0x00000005080872a4 */ /* 0x000fc8000f8e0205 */
[----:B------:R-:W-:-:S04]  /*fea0*/  UISETP.LT.AND UP0, UPT, UR4, UR8, UPT ;  /* 0x000000080400728c */ /* 0x000fc8000bf01270 */
[----:B------:R-:W-:-:S12]  /*feb0*/  USEL UR4, UR4, UR8, UP0 ;  /* 0x0000000804047287 */ /* 0x000fd80008000000 */
.L_x_991:
[----:B------:R-:W-:Y:S01]  /*fec0*/  UIADD3 UR6, UR4, 0x5f, URZ ;  /* 0x0000005f04067890 */ /* 0x000fe2000fffe03f */
[----:B------:R-:W-:Y:S01]  /*fed0*/  @UP1 ULDC UR8, c[0x0][0x44c] ;  /* 0x0001130000081ab9 */ /* 0x000fe20000000800 */
[----:B------:R-:W-:Y:S02]  /*fee0*/  @UP1 ULDC UR13, c[0x0][0x450] ;  /* 0x00011400000d1ab9 */ /* 0x000fe40000000800 */
[----:B------:R-:W-:Y:S02]  /*fef0*/  UIMAD.WIDE UR6, UR6, 0x2aaaaaab, URZ ;  /* 0x2aaaaaab060678a5 */ /* 0x000fe4000f8e023f */
[----:B------:R-:W-:Y:S02]  /*ff00*/  UIMAD.WIDE.U32 UR8, UR42, UR8, URZ ;  /* 0x000000082a0872a5 */ /* 0x000fe4000f8e003f */
[----:B------:R-:W-:Y:S01]  /*ff10*/  USHF.R.U32.HI UR39, URZ, 0x1f, UR7 ;  /* 0x0000001f3f277899 */ /* 0x000fe20008011607 */
[----:B------:R-:W-:Y:S01]  /*ff20*/  UMOV UR4, UR42 ;  /* 0x0000002a00047c82 */ /* 0x000fe20008000000 */
[----:B------:R-:W-:-:S02]  /*ff30*/  UIMAD UR10, UR10, UR12, -UR11 ;  /* 0x0000000c0a0a72a4 */ /* 0x000fc4000f8e0a0b */
[----:B------:R-:W-:Y:S02]  /*ff40*/  @UP1 USHF.R.U32.HI UR4, URZ, UR13, UR9 ;  /* 0x0000000d3f041299 */ /* 0x000fe40008011609 */
[----:B------:R-:W-:Y:S02]  /*ff50*/  ULEA.HI.SX32 UR39, UR7, UR39, 0x1c ;  /* 0x0000002707277291 */ /* 0x000fe4000f8fe23f */
[----:B------:R-:W-:Y:S02]  /*ff60*/  UIADD3 UR4, UR10, UR4, URZ ;  /* 0x000000040a047290 */ /* 0x000fe4000fffe03f */
[----:B------:R-:W-:Y:S01]  /*ff70*/  UISETP.LT.AND UP0, UPT, UR40, UR39, UPT ;  /* 0x000000272800728c */ /* 0x000fe2000bf01270 */
[----:B------:R-:W-:Y:S02]  /*ff80*/  ULDC UR8, c[0x0][0x9dc] ;  /* 0x0002770000087ab9 */ /* 0x000fe40000000800 */
[----:B------:R-:W-:Y:S02]  /*ff90*/  UIADD3 UR8, UR4, -UR8, URZ ;  /* 0x8000000804087290 */ /* 0x000fe4000fffe03f */
[----:B------:R-:W-:Y:S01]  /*ffa0*/  USEL UR9, UR40, UR39, UP0 ;  /* 0x0000002728097287 */ /* 0x000fe20008000000 */
[----:B------:R-:W-:Y:S11]  /*ffb0*/  @!P1 BRA `(.L_x_994) ;  /* 0x0000000000449947 */ /* 0x000ff60003800000 */
[----:B------:R-:W-:-:S06]  /*ffc0*/  UISETP.GT.AND UP0, UPT, UR4, -0x1, UPT ;  /* 0xffffffff0400788c */ /* 0x000fcc000bf04270 */
[----:B------:R-:W-:-:S13]  /*ffd0*/  PLOP3.LUT P0, PT, PT, PT, UP0, 0x80, 0x0 ;  /* 0x000000000000781c */ /* 0x000fda0003f0f008 */
[----:B------:R-:W-:Y:S05]  /*ffe0*/  @P0 BRA `(.L_x_995) ;  /* 0x00000000001c0947 */ /* 0x000fea0003800000 */
[----:B------:R-:W-:Y:S02]  /*fff0*/  UISETP.NE.AND UP0, UPT, UR5, 0x1, UPT ;  /* 0x000000010500788c */ /* 0x000fe4000bf05270 */
[----:B------:R-:W-:-:S09]  /*10000*/  ULOP3.LUT UR4, URZ, UR4, URZ, 0x33, !UPT ;  /* 0x000000043f047292 */ /* 0x000fd2000f8e333f */
[----:B------:R-:W-:Y:S02]  /*10010*/  @UP0 ULDC.64 UR10, c[0x0][0x9e8] ;  /* 0x00027a00000a0ab9 */ /* 0x000fe40000000a00 */
[----:B------:R-:W-:-:S04]  /*10020*/  UIMAD.WIDE.U32 UR6, UR4, UR10, URZ ;  /* 0x0000000a040672a5 */ /* 0x000fc8000f8e003f */
[----:B------:R-:W-:-:S04]  /*10030*/  @UP0 USHF.R.U32.HI UR4, URZ, UR11, UR7 ;  /* 0x0000000b3f040299 */ /* 0x000fc80008011607 */
[----:B------:R-:W-:Y:S01]  /*10040*/  ULOP3.LUT UR4, URZ, UR4, URZ, 0x33, !UPT ;  /* 0x000000043f047292 */ /* 0x000fe2000f8e333f */
[----:B------:R-:W-:Y:S11]  /*10050*/  BRA `(.L_x_996) ;  /* 0x0000000000107947 */ /* 0x000ff60003800000 */
.L_x_995:
[----:B------:R-:W-:-:S11]  /*10060*/  UISETP.NE.AND UP0, UPT, UR5, 0x1, UPT ;  /* 0x000000010500788c */ /* 0x000fd6000bf05270 */
[----:B------:R-:W-:Y:S02]  /*10070*/  @UP0 ULDC.64 UR10, c[0x0][0x9e8] ;  /* 0x00027a00000a0ab9 */ /* 0x000fe40000000a00 */
[----:B------:R-:W-:-:S04]  /*10080*/  UIMAD.WIDE.U32 UR6, UR4, UR10, URZ ;  /* 0x0000000a040672a5 */ /* 0x000fc8000f8e003f */
[----:B------:R-:W-:-:S12]  /*10090*/  @UP0 USHF.R.U32.HI UR4, URZ, UR11, UR7 ;  /* 0x0000000b3f040299 */ /* 0x000fd80008011607 */
.L_x_996:
[----:B------:R-:W-:-:S04]  /*100a0*/  UIMAD UR4, UR4, UR5, URZ ;  /* 0x00000005040472a4 */ /* 0x000fc8000f8e023f */
[----:B------:R-:W-:-:S04]  /*100b0*/  UISETP.LT.AND UP0, UPT, UR8, UR4, UPT ;  /* 0x000000040800728c */ /* 0x000fc8000bf01270 */
[----:B------:R-:W-:-:S12]  /*100c0*/  USEL UR8, UR8, UR4, !UP0 ;  /* 0x0000000408087287 */ /* 0x000fd8000c000000 */
.L_x_994:
[----:B------:R-:W-:-:S04]  /*100d0*/  UIMAD.WIDE UR4, UR8, 0x2aaaaaab, URZ ;  /* 0x2aaaaaab080478a5 */ /* 0x000fc8000f8e023f */
[----:B------:R-:W-:-:S04]  /*100e0*/  USHF.R.U32.HI UR4, URZ, 0x1f, UR5 ;  /* 0x0000001f3f047899 */ /* 0x000fc80008011605 */
[----:B------:R-:W-:Y:S02]  /*100f0*/  ULEA.HI.SX32 UR4, UR5, UR4, 0x1c ;  /* 0x0000000405047291 */ /* 0x000fe4000f8fe23f */
[----:B------:R-:W-:Y:S02]  /*10100*/  USHF.R.U32.HI UR5, URZ, 0x10, UR41 ;  /* 0x000000103f057899 */ /* 0x000fe40008011629 */
[----:B------:R-:W-:Y:S02]  /*10110*/  ULOP3.LUT UR41, UR41, 0xffff, URZ, 0xc0, !UPT ;  /* 0x0000ffff29297892 */ /* 0x000fe4000f8ec03f */
[----:B------:R-:W-:Y:S01]  /*10120*/  VIMNMX R7, RZ, UR4, !PT ;  /* 0x00000004ff077c48 */ /* 0x000fe2000ffe0100 */
[----:B------:R-:W-:-:S03]  /*10130*/  UISETP.NE.AND UP0, UPT, UR5, URZ, UPT ;  /* 0x0000003f0500728c */ /* 0x000fc6000bf05270 */
[----:B------:R-:W-:Y:S01]  /*10140*/  ISETP.LT.AND P0, PT, R7, UR9, PT ;  /* 0x0000000907007c0c */ /* 0x000fe2000bf01270 */
[----:B------:R0:W-:Y:S04]  /*10150*/  STL [R1+0x8], R7 ;  /* 0x0000080701007387 */ /* 0x0001e80000100800 */
[----:B------:R0:W-:Y:S03]  /*10160*/  STL [R1+0xc], RZ ;  /* 0x00000cff01007387 */ /* 0x0001e60000100800 */
[----:B------:R-:W-:-:S05]  /*10170*/  @!UP0 ULDC UR5, c[0x0][0x9f0] ;  /* 0x00027c0000058ab9 */ /* 0x000fca0000000800 */
[----:B0-----:R-:W-:Y:S05]  /*10180*/  @!P0 BRA `(.L_x_997) ;  /* 0x0000000000708947 */ /* 0x001fea0003800000 */
[----:B------:R-:W-:Y:S01]  /*10190*/  IMAD.U32 R6, RZ, RZ, UR5 ;  /* 0x00000005ff067e24 */ /* 0x000fe2000f8e00ff */
[----:B------:R-:W-:Y:S01]  /*101a0*/  UIADD3 UR4, UR5, -0x1, UR9 ;  /* 0xffffffff05047890 */ /* 0x000fe2000fffe009 */
[----:B------:R-:W-:-:S03]  /*101b0*/  IMAD.MOV.U32 R2, RZ, RZ, RZ ;  /* 0x000000ffff027224 */ /* 0x000fc600078e00ff */
[-C--:B------:R-:W-:Y:S02]  /*101c0*/  IABS R0, R6.reuse ;  /* 0x0000000600007213 */ /* 0x080fe40000000000 */
[----:B------:R-:W-:Y:S02]  /*101d0*/  IABS R6, R6 ;  /* 0x0000000600067213 */ /* 0x000fe40000000000 */
[----:B------:R-:W0:Y:S08]  /*101e0*/  I2F.RP R4, R0 ;  /* 0x0000000000047306 */ /* 0x000e300000209400 */
[----:B0-----:R-:W0:Y:S02]  /*101f0*/  MUFU.RCP R4, R4 ;  /* 0x0000000400047308 */ /* 0x001e240000001000 */
[----:B0-----:R-:W-:-:S06]  /*10200*/  VIADD R3, R4, 0xffffffe ;  /* 0x0ffffffe04037836 */ /* 0x001fcc0000000000 */
[----:B------:R-:W0:Y:S02]  /*10210*/  F2I.FTZ.U32.TRUNC.NTZ R3, R3 ;  /* 0x0000000300037305 */ /* 0x000e24000021f000 */
[----:B0-----:R-:W-:-:S04]  /*10220*/  IMAD.MOV R5, RZ, RZ, -R3 ;  /* 0x000000ffff057224 */ /* 0x001fc800078e0a03 */
[----:B------:R-:W-:-:S04]  /*10230*/  IMAD R5, R5, R0, RZ ;  /* 0x0000000005057224 */ /* 0x000fc800078e02ff */
[----:B------:R-:W-:Y:S01]  /*10240*/  IMAD.HI.U32 R5, R3, R5, R2 ;  /* 0x0000000503057227 */ /* 0x000fe200078e0002 */
[----:B------:R-:W-:-:S03]  /*10250*/  IADD3 R2, -R7, UR4, RZ ;  /* 0x0000000407027c10 */ /* 0x000fc6000fffe1ff */
[----:B------:R-:W-:Y:S01]  /*10260*/  IMAD.MOV R3, RZ, RZ, -R6 ;  /* 0x000000ffff037224 */ /* 0x000fe200078e0a06 */
[----:B------:R-:W-:Y:S02]  /*10270*/  IABS R4, R2 ;  /* 0x0000000200047213 */ /* 0x000fe40000000000 */
[----:B------:R-:W-:-:S03]  /*10280*/  LOP3.LUT R2, R2, UR5, RZ, 0x3c, !PT ;  /* 0x0000000502027c12 */ /* 0x000fc6000f8e3cff */
[----:B------:R-:W-:Y:S01]  /*10290*/  IMAD.HI.U32 R5, R5, R4, RZ ;  /* 0x0000000405057227 */ /* 0x000fe200078e00ff */
[----:B------:R-:W-:-:S03]  /*102a0*/  ISETP.GE.AND P2, PT, R2, RZ, PT ;  /* 0x000000ff0200720c */ /* 0x000fc60003f46270 */
[----:B------:R-:W-:-:S05]  /*102b0*/  IMAD R3, R5, R3, R4 ;  /* 0x0000000305037224 */ /* 0x000fca00078e0204 */
[----:B------:R-:W-:-:S13]  /*102c0*/  ISETP.GT.U32.AND P1, PT, R0, R3, PT ;  /* 0x000000030000720c */ /* 0x000fda0003f24070 */
[----:B------:R-:W-:Y:S02]  /*102d0*/  @!P1 IMAD.IADD R3, R3, 0x1, -R0 ;  /* 0x0000000103039824 */ /* 0x000fe400078e0a00 */
[----:B------:R-:W-:Y:S01]  /*102e0*/  @!P1 VIADD R5, R5, 0x1 ;  /* 0x0000000105059836 */ /* 0x000fe20000000000 */
[----:B------:R-:W-:Y:S02]  /*102f0*/  ISETP.NE.AND P1, PT, RZ, UR5, PT ;  /* 0x00000005ff007c0c */ /* 0x000fe4000bf25270 */
[----:B------:R-:W-:-:S13]  /*10300*/  ISETP.GE.U32.AND P0, PT, R3, R0, PT ;  /* 0x000000000300720c */ /* 0x000fda0003f06070 */
[----:B------:R-:W-:-:S04]  /*10310*/  @P0 VIADD R5, R5, 0x1 ;  /* 0x0000000105050836 */ /* 0x000fc80000000000 */
[----:B------:R-:W-:Y:S01]  /*10320*/  @!P2 IMAD.MOV R5, RZ, RZ, -R5 ;  /* 0x000000ffff05a224 */ /* 0x000fe200078e0a05 */
[----:B------:R-:W-:-:S05]  /*10330*/  @!P1 LOP3.LUT R5, RZ, UR5, RZ, 0x33, !PT ;  /* 0x00000005ff059c12 */ /* 0x000fca000f8e33ff */
[----:B------:R0:W-:Y:S02]  /*10340*/  STL [R1+0xc], R5 ;  /* 0x00000c0501007387 */ /* 0x0001e40000100800 */
.L_x_997:
[----:B------:R-:W2:Y:S01]  /*10350*/  LDL R2, [R1+0xc] ;  /* 0x00000c0001027983 */ /* 0x000ea20000100800 */
[----:B------:R-:W-:Y:S02]  /*10360*/  IMAD.MOV.U32 R9, RZ, RZ, 0x1 ;  /* 0x00000001ff097424 */ /* 0x000fe400078e00ff */
[----:B------:R-:W-:Y:S02]  /*10370*/  IMAD.MOV.U32 R3, RZ, RZ, 0x1 ;  /* 0x00000001ff037424 */ /* 0x000fe400078e00ff */
[----:B--2---:R-:W-:-:S05]  /*10380*/  IMAD R0, R2, UR41, R7 ;  /* 0x0000002902007c24 */ /* 0x004fca000f8e0207 */
[----:B------:R-:W-:Y:S01]  /*10390*/  VIADDMNMX R18, R0, R2, UR9, PT ;  /* 0x0000000900127e46 */ /* 0x000fe2000b800102 */
[----:B------:R1:W-:Y:S03]  /*103a0*/  STL [R1+0x4], R0 ;  /* 0x0000040001007387 */ /* 0x0003e60000100800 */
[----:B------:R-:W-:Y:S01]  /*103b0*/  ISETP.GT.AND P0, PT, R18, R0, PT ;  /* 0x000000001200720c */ /* 0x000fe20003f04270 */
[----:B------:R2:W-:Y:S01]  /*103c0*/  STL [R1+0x10], R18 ;  /* 0x0000101201007387 */ /* 0x0005e20000100800 */
[----:B-1----:R-:W-:-:S11]  /*103d0*/  IMAD.MOV.U32 R0, RZ, RZ, RZ ;  /* 0x000000ffff007224 */ /* 0x002fd600078e00ff */
[----:B--2---:R-:W-:Y:S05]  /*103e0*/  @!P0 BRA `(.L_x_990) ;  /* 0x0000003400648947 */ /* 0x004fea0003800000 */
[----:B------:R-:W1:Y:S01]  /*103f0*/  S2UR UR4, SR_CgaCtaId ;  /* 0x00000000000479c3 */ /* 0x000e620000008800 */
[----:B------:R-:W-:Y:S02]  /*10400*/  UMOV UR38, 0x400 ;  /* 0x0000040000267882 */ /* 0x000fe40000000000 */
[----:B-1----:R-:W-:-:S04]  /*10410*/  ULEA UR38, UR4, UR38, 0x18 ;  /* 0x0000002604267291 */ /* 0x002fc8000f8ec03f */
        /* <DEDUP_REMOVED lines=8> */
[----:B------:R-:W-:Y:S02]  /*104a0*/  IMAD.U32 R4, RZ, RZ, UR6 ;  /* 0x00000006ff047e24 */ /* 0x000fe4000f8e00ff */
[----:B------:R-:W1:Y:S01]  /*104b0*/  LDC.64 R2, c[0x4][R2] ;  /* 0x0100000002027b82 */ /* 0x000e620000000a00 */
[----:B0-----:R-:W-:Y:S02]  /*104c0*/  IMAD.U32 R5, RZ, RZ, UR7 ;  /* 0x00000007ff057e24 */ /* 0x001fe4000f8e00ff */
        /* <DEDUP_REMOVED lines=8> */
[----:B-1----:R-:W-:Y:S05]  /*10550*/  CALL.ABS.NOINC R2 ;  /* 0x0000000002007343 */ /* 0x002fea0003c00000 */
.L_x_998:
        /* <DEDUP_REMOVED lines=8> */
[----:B------:R1:W2:Y:S01]  /*105e0*/  LDC.64 R2, c[0x4][R16] ;  /* 0x0100000010027b82 */ /* 0x0002a20000000a00 */
[----:B------:R-:W-:Y:S02]  /*105f0*/  IMAD.U32 R4, RZ, RZ, UR6 ;  /* 0x00000006ff047e24 */ /* 0x000fe4000f8e00ff */
[----:B0-----:R-:W-:Y:S02]  /*10600*/  IMAD.U32 R5, RZ, RZ, UR7 ;  /* 0x00000007ff057e24 */ /* 0x001fe4000f8e00ff */
[----:B------:R-:W-:Y:S02]  /*10610*/  IMAD.U32 R6, RZ, RZ, UR8 ;  /* 0x00000008ff067e24 */ /* 0x000fe4000f8e00ff */
[----:B------:R-:W-:-:S02]  /*10620*/  IMAD.U32 R7, RZ, RZ, UR9 ;  /* 0x00000009ff077e24 */ /* 0x000fc4000f8e00ff */
[----:B------:R-:W-:Y:S02]  /*10630*/  IMAD.U32 R10, RZ, RZ, UR4 ;  /* 0x00000004ff0a7e24 */ /* 0x000fe4000f8e00ff */
[----:B------:R-:W-:Y:S02]  /*10640*/  IMAD.U32 R11, RZ, RZ, UR5 ;  /* 0x00000005ff0b7e24 */ /* 0x000fe4000f8e00ff */
[----:B------:R-:W-:Y:S02]  /*10650*/  IMAD.MOV.U32 R8, RZ, RZ, 0x70 ;  /* 0x00000070ff087424 */ /* 0x000fe400078e00ff */
[----:B------:R-:W-:Y:S02]  /*10660*/  IMAD.MOV.U32 R12, RZ, RZ, 0x1 ;  /* 0x00000001ff0c7424 */ /* 0x000fe400078e00ff */
[----:B-1----:R-:W-:-:S07]  /*10670*/  IMAD.MOV.U32 R13, RZ, RZ, RZ ;  /* 0x000000ffff0d7224 */ /* 0x002fce00078e00ff */
[----:B------:R-:W-:-:S07]  /*10680*/  LEPC R20, `(.L_x_1000) ;  /* 0x000000001014794e */ /* 0x000fce0000000000 */
[----:B--2---:R-:W-:Y:S05]  /*10690*/  CALL.ABS.NOINC R2 ;  /* 0x0000000002007343 */ /* 0x004fea0003c00000 */
.L_x_1000:
        /* <DEDUP_REMOVED lines=15> */
.L_x_999:
[----:B------:R-:W1:Y:S01]  /*10790*/  LDC.64 R2, c[0x0][0x9f8] ;  /* 0x00027e00ff027b82 */ /* 0x000e620000000a00 */
[----:B------:R-:W-:Y:S01]  /*107a0*/  ULDC.64 UR4, c[0x0][0x208] ;  /* 0x0000820000047ab9 */ /* 0x000fe20000000a00 */
[----:B-1----:R-:W-:-:S04]  /*107b0*/  ISETP.NE.U32.AND P0, PT, R2, RZ, PT ;  /* 0x000000ff0200720c */ /* 0x002fc80003f05070 */
[----:B------:R-:W-:-:S13]  /*107c0*/  ISETP.NE.AND.EX P0, PT, R3, RZ, PT, P0 ;  /* 0x000000ff0300720c */ /* 0x000fda0003f05300 */
[----:B------:R-:W1:Y:S02]  /*107d0*/  @P0 LDC.64 R2, c[0x0][0x9f8] ;  /* 0x00027e00ff020b82 */ /* 0x000e640000000a00 */
[----:B-1----:R-:W-:-:S05]  /*107e0*/  @P0 IMAD.WIDE R2, R19, 0x4, R2 ;  /* 0x0000000413020825 */ /* 0x002fca00078e0202 */
[----:B------:R1:W2:Y:S01]  /*107f0*/  @P0 LDG.E R19, desc[UR4][R2.64] ;  /* 0x0000000402130981 */ /* 0x0002a2000c1e1900 */
[----:B------:R-:W-:Y:S01]  /*10800*/  UMOV UR4, 0xffffffff ;  /* 0xffffffff00047882 */ /* 0x000fe20000000000 */
[----:B------:R-:W-:Y:S01]  /*10810*/  LOP3.LUT R17, R17, 0xfffffffe, RZ, 0xc0, !PT ;  /* 0xfffffffe11117812 */ /* 0x000fe200078ec0ff */
[----:B------:R-:W-:Y:S01]  /*10820*/  VIADD R18, R18, 0xffffffff ;  /* 0xffffffff12127836 */ /* 0x000fe20000000000 */
[----:B------:R-:W3:Y:S01]  /*10830*/  S2R R0, SR_TID.X ;  /* 0x0000000000007919 */ /* 0x000ee20000002100 */
[----:B-1----:R-:W1:Y:S02]  /*10840*/  LDC.64 R2, c[0x0][0x418] ;  /* 0x00010600ff027b82 */ /* 0x002e640000000a00 */
[----:B-1----:R-:W-:Y:S02]  /*10850*/  ISETP.NE.U32.AND P0, PT, R2, RZ, PT ;  /* 0x000000ff0200720c */ /* 0x002fe40003f05070 */
[----:B---3--:R-:W-:Y:S02]  /*10860*/  SHF.R.U32.HI R0, RZ, 0x5, R0 ;  /* 0x00000005ff007819 */ /* 0x008fe40000011600 */
[----:B------:R-:W-:-:S02]  /*10870*/  ISETP.NE.AND.EX P1, PT, R3, RZ, PT, P0 ;  /* 0x000000ff0300720c */ /* 0x000fc40003f25300 */
[----:B------:R-:W-:-:S11]  /*10880*/  LOP3.LUT R0, R0, 0x3, RZ, 0xc0, !PT ;  /* 0x0000000300007812 */ /* 0x000fd600078ec0ff */
[----:B------:R-:W-:Y:S02]  /*10890*/  @P1 LOP3.LUT R17, R17, 0x1, RZ, 0xfc, !PT ;  /* 0x0000000111111812 */ /* 0x000fe400078efcff */
[----:B--2---:R-:W-:Y:S02]  /*108a0*/  SHF.R.S32.HI R6, RZ, 0x1f, R19 ;  /* 0x0000001fff067819 */ /* 0x004fe40000011413 */
[----:B------:R-:W-:-:S03]  /*108b0*/  SEL R16, R19, RZ, !P1 ;  /* 0x000000ff13107207 */ /* 0x000fc60004800000 */
[----:B------:R1:W-:Y:S01]  /*108c0*/  STL [R1], R6 ;  /* 0x0000000601007387 */ /* 0x0003e20000100800 */
[----:B------:R-:W-:Y:S05]  /*108d0*/  BRA.DIV UR4, `(.L_x_1001) ;  /* 0x0000003604c87947 */ /* 0x000fea000b800000 */
[----:B------:R2:W3:Y:S02]  /*108e0*/  SHFL.IDX PT, R14, R0, RZ, 0x1f ;  /* 0x00001fff000e7589 */ /* 0x0004e400000e0000 */
.L_x_1081:
[----:B---3--:R-:W-:Y:S02]  /*108f0*/  ISETP.NE.AND P0, PT, R14, RZ, PT ;  /* 0x000000ff0e00720c */ /* 0x008fe40003f05270 */
[----:B------:R-:W-:Y:S02]  /*10900*/  PLOP3.LUT P2, PT, PT, PT, PT, 0x8, 0x0 ;  /* 0x000000000000781c */ /* 0x000fe40003f4e170 */
[----:B------:R-:W-:-:S11]  /*10910*/  LOP3.LUT R17, R17, 0xfffffffd, RZ, 0xc0, !PT ;  /* 0xfffffffd11117812 */ /* 0x000fd600078ec0ff */
[----:B------:R-:W-:Y:S01]  /*10920*/  @P2 LOP3.LUT R17, R17, 0x2, RZ, 0xfc, !PT ;  /* 0x0000000211112812 */ /* 0x000fe200078efcff */
[----:B------:R-:W-:Y:S06]  /*10930*/  @P0 BRA `(.L_x_1002) ;  /* 0x0000000400140947 */ /* 0x000fec0003800000 */
[----:B------:R-:W-:-:S03]  /*10940*/  UMOV UR4, 0xffffffff ;  /* 0xffffffff00047882 */ /* 0x000fc60000000000 */
[----:B------:R-:W-:Y:S05]  /*10950*/  BRA.DIV UR4, `(.L_x_1003) ;  /* 0x0000003604c87947 */ /* 0x000fea000b800000 */
[----:B------:R-:W-:-:S13]  /*10960*/  ELECT P6, URZ, PT ;  /* 0x00000000003f782f */ /* 0x000fda00038c0000 */
.L_x_1084:
[----:B------:R-:W-:Y:S05]  /*10970*/  @!P6 BRA `(.L_x_1002) ;  /* 0x000000040004e947 */ /* 0x000fea0003800000 */
[----:B------:R-:W-:Y:S01]  /*10980*/  IMAD.MOV.U32 R16, RZ, RZ, R19 ;  /* 0x000000ffff107224 */ /* 0x000fe200078e0013 */
[----:B------:R-:W-:Y:S06]  /*10990*/  @!P1 BRA `(.L_x_1004) ;  /* 0x0000000000489947 */ /* 0x000fec0003800000 */
[----:B------:R-:W3:Y:S01]  /*109a0*/  LDC R7, c[0x0][0x43c] ;  /* 0x00010f00ff077b82 */ /* 0x000ee20000000800 */
[----:B------:R-:W-:Y:S01]  /*109b0*/  ULDC.64 UR4, c[0x0][0x428] ;  /* 0x00010a0000047ab9 */ /* 0x000fe20000000a00 */
[----:B------:R-:W-:Y:S01]  /*109c0*/  ULDC.64 UR6, c[0x0][0x208] ;  /* 0x0000820000067ab9 */ /* 0x000fe20000000a00 */
[----:B---3--:R-:W-:-:S13]  /*109d0*/  ISETP.NE.AND P0, PT, R7, 0x1, PT ;  /* 0x000000010700780c */ /* 0x008fda0003f05270 */
[----:B0-----:R-:W2:Y:S02]  /*109e0*/  @P0 LDC.64 R4, c[0x0][0x440] ;  /* 0x00011000ff040b82 */ /* 0x001ea40000000a00 */
[----:B--2---:R-:W-:-:S04]  /*109f0*/  @P0 IMAD.HI.U32 R0, R18, R4, RZ ;  /* 0x0000000412000227 */ /* 0x004fc800078e00ff */
[----:B------:R-:W-:Y:S01]  /*10a00*/  IMAD.MOV.U32 R4, RZ, RZ, R18 ;  /* 0x000000ffff047224 */ /* 0x000fe200078e0012 */
[----:B------:R-:W-:-:S04]  /*10a10*/  @P0 SHF.R.U32.HI R4, RZ, R5, R0 ;  /* 0x00000005ff040219 */ /* 0x000fc80000011600 */
[--C-:B------:R-:W-:Y:S01]  /*10a20*/  SHF.R.S32.HI R5, RZ, 0x1f, R4.reuse ;  /* 0x0000001fff057819 */ /* 0x100fe20000011404 */
[----:B------:R-:W-:-:S04]  /*10a30*/  IMAD.MOV R0, RZ, RZ, -R4 ;  /* 0x000000ffff007224 */ /* 0x000fc800078e0a04 */
[----:B------:R-:W-:Y:S02]  /*10a40*/  IMAD R18, R7, R0, R18 ;  /* 0x0000000007127224 */ /* 0x000fe400078e0212 */
[----:B------:R-:W-:Y:S02]  /*10a50*/  IMAD R0, R6, UR4, RZ ;  /* 0x0000000406007c24 */ /* 0x000fe4000f8e02ff */
[----:B------:R-:W-:-:S04]  /*10a60*/  IMAD.WIDE.U32 R4, R19, UR4, R4 ;  /* 0x0000000413047c25 */ /* 0x000fc8000f8e0004 */
[----:B------:R-:W-:Y:S01]  /*10a70*/  IMAD R7, R19, UR5, R0 ;  /* 0x0000000513077c24 */ /* 0x000fe2000f8e0200 */
[----:B------:R-:W-:-:S03]  /*10a80*/  LEA R2, P0, R4, R2, 0x2 ;  /* 0x0000000204027211 */ /* 0x000fc600078010ff */
[----:B------:R-:W-:-:S05]  /*10a90*/  IMAD.IADD R0, R5, 0x1, R7 ;  /* 0x0000000105007824 */ /* 0x000fca00078e0207 */
[----:B------:R-:W-:-:S05]  /*10aa0*/  LEA.HI.X R3, R4, R3, R0, 0x2, P0 ;  /* 0x0000000304037211 */ /* 0x000fca00000f1400 */
[----:B------:R3:W5:Y:S02]  /*10ab0*/  LDG.E R16, desc[UR6][R2.64] ;  /* 0x0000000602107981 */ /* 0x000764000c1e1900 */
.L_x_1004:
[----:B--2---:R-:W-:Y:S01]  /*10ac0*/  IMAD.MOV.U32 R0, RZ, RZ, 0x1 ;  /* 0x00000001ff007424 */ /* 0x004fe200078e00ff */
[----:B-1----:R-:W3:Y:S04]  /*10ad0*/  S2R R6, SR_TID.X ;  /* 0x0000000000067919 */ /* 0x002ee80000002100 */
[----:B------:R-:W-:-:S04]  /*10ae0*/  SHF.L.U32 R0, R0, 0x1f, RZ ;  /* 0x0000001f00007819 */ /* 0x000fc800000006ff */
[----:B------:R-:W1:Y:S01]  /*10af0*/  SYNCS.PHASECHK.TRANS64.TRYWAIT P0, [UR38+0x2a840], R0 ;  /* 0x02a84000ff0075a7 */ /* 0x000e620008000166 */
[----:B---3--:R-:W-:-:S04]  /*10b00*/  LOP3.LUT R2, R6, 0x7f, RZ, 0xc0, !PT ;  /* 0x0000007f06027812 */ /* 0x008fc800078ec0ff */
[----:B------:R-:W-:Y:S01]  /*10b10*/  ISETP.NE.AND P1, PT, R2, RZ, PT ;  /* 0x000000ff0200720c */ /* 0x000fe20003f25270 */
[----:B-1----:R-:W-:-:S12]  /*10b20*/  @!P0 BRA `(.L_x_1005) ;  /* 0x0000003400748947 */ /* 0x002fd80003800000 */
.L_x_1085:
[----:B------:R-:W-:Y:S05]  /*10b30*/  @P1 BRA `(.L_x_1006) ;  /* 0x0000000000181947 */ /* 0x000fea0003800000 */
[----:B------:R-:W2:Y:S01]  /*10b40*/  S2R R2, SR_TID.X ;  /* 0x0000000000027919 */ /* 0x000ea20000002100 */
[----:B-1----:R-:W-:-:S04]  /*10b50*/  IMAD.MOV.U32 R0, RZ, RZ, 0x9000 ;  /* 0x00009000ff007424 */ /* 0x002fc800078e00ff */
[----:B------:R3:W-:Y:S01]  /*10b60*/  SYNCS.ARRIVE.TRANS64 RZ, [UR38+0x2a830], R0 ;  /* 0x02a83000ffff79a7 */ /* 0x0007e20008000026 */
[----:B--2---:R-:W-:-:S13]  /*10b70*/  LOP3.LUT P0, RZ, R2, 0x1f, RZ, 0xc0, !PT ;  /* 0x0000001f02ff7812 */ /* 0x004fda000780c0ff */
[----:B---3--:R-:W-:Y:S05]  /*10b80*/  @!P0 BRA `(.L_x_1006) ;  /* 0x0000000000048947 */ /* 0x008fea0003800000 */
[----:B------:R-:W-:Y:S01]  /*10b90*/  BPT.TRAP 0x1 ;  /* 0x000000040000795c */ /* 0x000fe20000300000 */
.L_x_1006:
[----:B------:R-:W-:Y:S01]  /*10ba0*/  R2UR UR11, R18 ;  /* 0x00000000120b72ca */ /* 0x000fe200000e0000 */
[----:B------:R-:W-:Y:S01]  /*10bb0*/  ULDC.64 UR4, c[0x0][0x198] ;  /* 0x0000660000047ab9 */ /* 0x000fe20000000a00 */
[----:B-----5:R-:W-:Y:S01]  /*10bc0*/  R2UR UR13, R16 ;  /* 0x00000000100d72ca */ /* 0x020fe200000e0000 */
[----:B------:R-:W-:Y:S01]  /*10bd0*/  UIADD3 UR4, UP0, UR4, 0x370, URZ ;  /* 0x0000037004047890 */ /* 0x000fe2000ff1e03f */
[----:B------:R-:W-:Y:S01]  /*10be0*/  PLOP3.LUT P0, PT, PT, PT, PT, 0x80, 0x0 ;  /* 0x000000000000781c */ /* 0x000fe20003f0f070 */
[----:B------:R-:W-:Y:S01]  /*10bf0*/  UIADD3 UR8, UR38, 0x18400, URZ ;  /* 0x0001840026087890 */ /* 0x000fe2000fffe03f */
[----:B------:R-:W-:Y:S01]  /*10c00*/  LOP3.LUT R17, R17, 0xfffffffd, RZ, 0xc0, !PT ;  /* 0xfffffffd11117812 */ /* 0x000fe200078ec0ff */
[----:B------:R-:W-:Y:S02]  /*10c10*/  UIADD3 UR9, UR38, 0x2a830, URZ ;  /* 0x0002a83026097890 */ /* 0x000fe4000fffe03f */
[----:B------:R-:W-:Y:S02]  /*10c20*/  UIADD3.X UR5, URZ, UR5, URZ, UP0, !UPT ;  /* 0x000000053f057290 */ /* 0x000fe400087fe43f */
[----:B------:R-:W-:-:S02]  /*10c30*/  UIADD3 UR24, UR38, 0x1b400, URZ ;  /* 0x0001b40026187890 */ /* 0x000fc4000fffe03f */
[----:B------:R-:W-:Y:S02]  /*10c40*/  UIMAD UR11, UR11, 0x60, URZ ;  /* 0x000000600b0b78a4 */ /* 0x000fe4000f8e023f */
        /* <DEDUP_REMOVED lines=13> */
[----:B------:R-:W-:Y:S01]  /*10d20*/  UMOV UR21, UR13 ;  /* 0x0000000d00157c82 */ /* 0x000fe20008000000 */
[----:B------:R3:W-:Y:S01]  /*10d30*/  UTMALDG.4D [UR8], [UR4], desc[UR6] ;  /* 0x00000608040075b4 */ /* 0x0007e20008019000 */
[----:B------:R-:W-:Y:S01]  /*10d40*/  UMOV UR19, UR11 ;  /* 0x0000000b00137c82 */ /* 0x000fe20008000000 */
[----:B------:R-:W-:Y:S01]  /*10d50*/  @P0 LOP3.LUT R17, R17, 0x2, RZ, 0xfc, !PT ;  /* 0x0000000211110812 */ /* 0x000fe200078efcff */
[----:B------:R3:W-:Y:S01]  /*10d60*/  UTMALDG.4D [UR24], [UR4], desc[UR6] ;  /* 0x00000618040075b4 */ /* 0x0007e20008019000 */
[----:B------:R3:W-:Y:S02]  /*10d70*/  UTMALDG.4D [UR16], [UR4], desc[UR6] ;  /* 0x00000610040075b4 */ /* 0x0007e40008019000 */
[----:B---3--:R-:W-:-:S03]  /*10d80*/  NOP ;  /* 0x0000000000007918 */ /* 0x008fc60000000000 */
.L_x_1002:
        /* <DEDUP_REMOVED lines=11> */
[----:B-1----:R-:W1:Y:S01]  /*10e40*/  LDC.64 R2, c[0x4][R2] ;  /* 0x0100000002027b82 */ /* 0x002e620000000a00 */
        /* <DEDUP_REMOVED lines=9> */
[----:B-12---:R-:W-:Y:S05]  /*10ee0*/  CALL.ABS.NOINC R2 ;  /* 0x0000000002007343 */ /* 0x006fea0003c00000 */
.L_x_1007:
[----:B------:R-:W0:Y:S01]  /*10ef0*/  S2R R4, SR_CTAID.Z ;  /* 0x0000000000047919 */ /* 0x000e220000002700 */
[----:B------:R-:W3:Y:S01]  /*10f00*/  LDC R8, c[0x0][0x448] ;  /* 0x00011200ff087b82 */ /* 0x000ee20000000800 */
[----:B------:R-:W-:Y:S01]  /*10f10*/  USHF.R.S32.HI UR4, URZ, 0x1f, UR36 ;  /* 0x0000001f3f047899 */ /* 0x000fe20008011424 */
[----:B------:R-:W4:Y:S01]  /*10f20*/  S2R R11, SR_TID.X ;  /* 0x00000000000b7919 */ /* 0x000f220000002100 */
[----:B------:R-:W-:Y:S02]  /*10f30*/  ULDC.64 UR8, c[0x0][0x2d8] ;  /* 0x0000b60000087ab9 */ /* 0x000fe40000000a00 */
[----:B------:R-:W-:-:S03]  /*10f40*/  UIMAD UR6, UR4, UR8, URZ ;  /* 0x00000008040672a4 */ /* 0x000fc6000f8e023f */
[----:B-1----:R-:W2:Y:S01]  /*10f50*/  LDC.64 R2, c[0x0][0x2e0] ;  /* 0x0000b800ff027b82 */ /* 0x002ea20000000a00 */
[----:B------:R-:W-:Y:S02]  /*10f60*/  UIMAD.WIDE.U32 UR4, UR36, UR8, URZ ;  /* 0x00000008240472a5 */ /* 0x000fe4000f8e003f */
[----:B------:R-:W-:-:S04]  /*10f70*/  UIMAD UR6, UR36, UR9, UR6 ;  /* 0x00000009240672a4 */ /* 0x000fc8000f8e0206 */
[----:B------:R-:W-:Y:S01]  /*10f80*/  UIADD3 UR5, UR5, UR6, URZ ;  /* 0x0000000605057290 */ /* 0x000fe2000fffe03f */
[----:B---3--:R-:W-:Y:S02]  /*10f90*/  ISETP.NE.AND P0, PT, R8, 0x1, PT ;  /* 0x000000010800780c */ /* 0x008fe40003f05270 */
[----:B0-----:R-:W-:Y:S02]  /*10fa0*/  SHF.R.S32.HI R5, RZ, 0x1f, R4 ;  /* 0x0000001fff057819 */ /* 0x001fe40000011404 */
[----:B----4-:R-:W-:-:S03]  /*10fb0*/  LOP3.LUT R9, R11, 0x7f, RZ, 0xc0, !PT ;  /* 0x0000007f0b097812 */ /* 0x010fc600078ec0ff */
[-C--:B--2---:R-:W-:Y:S02]  /*10fc0*/  IMAD R0, R5, R2.reuse, RZ ;  /* 0x0000000205007224 */ /* 0x084fe400078e02ff */
[----:B------:R-:W-:Y:S02]  /*10fd0*/  IMAD.SHL.U32 R7, R11, 0x10, RZ ;  /* 0x000000100b077824 */ /* 0x000fe400078e00ff */
[C---:B------:R-:W-:Y:S02]  /*10fe0*/  IMAD R5, R4.reuse, R3, R0 ;  /* 0x0000000304057224 */ /* 0x040fe400078e0200 */
[----:B------:R-:W-:Y:S01]  /*10ff0*/  IMAD.WIDE.U32 R2, R4, R2, UR4 ;  /* 0x0000000404027e25 */ /* 0x000fe2000f8e0002 */
[----:B------:R-:W0:Y:S01]  /*11000*/  @P0 LDC R0, c[0x0][0x450] ;  /* 0x00011400ff000b82 */ /* 0x000e220000000800 */
[----:B------:R-:W-:Y:S01]  /*11010*/  SHF.R.U32.HI R4, RZ, 0x3, R9 ;  /* 0x00000003ff047819 */ /* 0x000fe20000011609 */
[----:B------:R-:W-:Y:S01]  /*11020*/  ULDC.64 UR4, c[0x0][0x2d0] ;  /* 0x0000b40000047ab9 */ /* 0x000fe20000000a00 */
[----:B------:R-:W-:-:S02]  /*11030*/  IMAD.IADD R3, R3, 0x1, R5 ;  /* 0x0000000103037824 */ /* 0x000fc400078e0205 */
[----:B------:R-:W-:-:S03]  /*11040*/  LOP3.LUT R6, R4, 0x70, R7, 0xf8, !PT ;  /* 0x0000007004067812 */ /* 0x000fc600078ef807 */
[----:B------:R-:W1:Y:S02]  /*11050*/  @P0 LDC R5, c[0x0][0x44c] ;  /* 0x00011300ff050b82 */ /* 0x000e640000000800 */
[----:B------:R-:W-:-:S04]  /*11060*/  VIADD R6, R6, UR42 ;  /* 0x0000002a06067c36 */ /* 0x000fc80008000000 */
[----:B-1----:R-:W-:-:S04]  /*11070*/  @P0 IMAD.HI.U32 R7, R6, R5, RZ ;  /* 0x0000000506070227 */ /* 0x002fc800078e00ff */
[----:B------:R-:W-:Y:S01]  /*11080*/  IMAD.MOV.U32 R5, RZ, RZ, R6 ;  /* 0x000000ffff057224 */ /* 0x000fe200078e0006 */
[----:B0-----:R-:W-:-:S05]  /*11090*/  @P0 SHF.R.U32.HI R5, RZ, R0, R7 ;  /* 0x00000000ff050219 */ /* 0x001fca0000011607 */
[----:B------:R-:W-:Y:S02]  /*110a0*/  IMAD.MOV R7, RZ, RZ, -R5 ;  /* 0x000000ffff077224 */ /* 0x000fe400078e0a05 */
[----:B------:R-:W-:-:S04]  /*110b0*/  IMAD.WIDE.U32 R2, R5, UR4, R2 ;  /* 0x0000000405027c25 */ /* 0x000fc8000f8e0002 */
[----:B------:R-:W-:Y:S01]  /*110c0*/  IMAD R0, R8, R7, R6 ;  /* 0x0000000708007224 */ /* 0x000fe200078e0206 */
[----:B------:R-:W-:Y:S01]  /*110d0*/  SHF.R.S32.HI R6, RZ, 0x1f, R5 ;  /* 0x0000001fff067819 */ /* 0x000fe20000011405 */
[----:B------:R-:W-:-:S04]  /*110e0*/  IMAD.SHL.U32 R7, R9, 0x8, RZ ;  /* 0x0000000809077824 */ /* 0x000fc800078e00ff */
        /* <DEDUP_REMOVED lines=8> */
[----:B------:R-:W-:Y:S02]  /*11170*/  ULDC.64 UR4, c[0x0][0x280] ;  /* 0x0000a00000047ab9 */ /* 0x000fe40000000a00 */
[----:B------:R-:W-:Y:S01]  /*11180*/  LEA R0, P0, R2, UR4, 0x1 ;  /* 0x0000000402007c11 */ /* 0x000fe2000f8008ff */
[----:B------:R-:W-:Y:S01]  /*11190*/  IMAD.IADD R3, R3, 0x1, R5 ;  /* 0x0000000103037824 */ /* 0x000fe200078e0205 */
[----:B------:R-:W-:-:S04]  /*111a0*/  ULDC UR4, c[0x0][0x2b8] ;  /* 0x0000ae0000047ab9 */ /* 0x000fc80000000800 */
        /* <DEDUP_REMOVED lines=14> */
[----:B------:R-:W-:Y:S01]  /*11290*/  SHFL.IDX PT, R2, R6, RZ, 0x181f ;  /* 0x00181fff06027589 */ /* 0x000fe200000e0000 */
[----:B------:R-:W-:Y:S01]  /*112a0*/  ULDC UR4, c[0x0][0x288] ;  /* 0x0000a20000047ab9 */ /* 0x000fe20000000800 */
[----:B------:R-:W-:Y:S01]  /*112b0*/  VIADD R4, R4, UR42 ;  /* 0x0000002a04047c36 */ /* 0x000fe20008000000 */
[----:B------:R-:W-:Y:S01]  /*112c0*/  ULDC.64 UR6, c[0x0][0x208] ;  /* 0x0000820000067ab9 */ /* 0x000fe20000000a00 */
[----:B------:R-:W0:Y:S01]  /*112d0*/  SHFL.IDX PT, R3, R0, RZ, 0x181f ;  /* 0x00181fff00037589 */ /* 0x000e2200000e0000 */
[----:B------:R-:W-:Y:S02]  /*112e0*/  IMAD R5, R8, UR4, RZ ;  /* 0x0000000408057c24 */ /* 0x000fe4000f8e02ff */
[C---:B------:R-:W-:Y:S01]  /*112f0*/  VIADD R8, R4.reuse, 0x10 ;  /* 0x0000001004087836 */ /* 0x040fe20000000000 */
[----:B------:R-:W-:Y:S02]  /*11300*/  SHFL.IDX PT, R14, R0, 0x1, 0x181f ;  /* 0x00381f00000e7f89 */ /* 0x000fe400000e0000 */
[----:B------:R-:W-:-:S13]  /*11310*/  ISETP.GE.AND P3, PT, R4, R5, PT ;  /* 0x000000050400720c */ /* 0x000fda0003f66270 */
        /* <DEDUP_REMOVED lines=8> */
[----:B------:R-:W-:-:S03]  /*113a0*/  ISETP.GE.AND P3, PT, R8, R5, PT ;  /* 0x000000050800720c */ /* 0x000fc60003f66270 */
[----:B------:R-:W1:Y:S01]  /*113b0*/  SHFL.IDX PT, R8, R6, 0x1, 0x181f ;  /* 0x00381f0006087f89 */ /* 0x000e6200000e0000 */
[----:B0-----:R-:W-:-:S09]  /*113c0*/  VIADD R2, R4, 0x20 ;  /* 0x0000002004027836 */ /* 0x001fd20000000000 */
[----:B------:R-:W-:Y:S01]  /*113d0*/  @!P3 LEA R20, R7, UR38, 0x1 ;  /* 0x000000260714bc11 */ /* 0x000fe2000f8e08ff */
[----:B-1----:R-:W-:Y:S02]  /*113e0*/  IMAD.MOV.U32 R9, RZ, RZ, R8 ;  /* 0x000000ffff097224 */ /* 0x002fe400078e0008 */
[----:B------:R-:W-:Y:S02]  /*113f0*/  IMAD.MOV.U32 R8, RZ, RZ, R14 ;  /* 0x000000ffff087224 */ /* 0x000fe400078e000e */
[----:B------:R-:W-:Y:S02]  /*11400*/  SHFL.IDX PT, R14, R0, 0x2, 0x181f ;  /* 0x00581f00000e7f89 */ /* 0x000fe400000e0000 */
        /* <DEDUP_REMOVED lines=49> */
[----:B------:R-:W1:Y:S04]  /*11720*/  SHFL.IDX PT, R2, R6, 0x6, 0x181f ;  /* 0x00d81f0006027f89 */ /* 0x000e6800000e0000 */
[----:B0-----:R0:W2:Y:S06]  /*11730*/  SHFL.IDX PT, R8, R6, 0x7, 0x181f ;  /* 0x00f81f0006087f89 */ /* 0x0010ac00000e0000 */
[----:B------:R-:W-:Y:S01]  /*11740*/  @!P3 LEA R21, R7, UR38, 0x1 ;  /* 0x000000260715bc11 */ /* 0x000fe2000f8e08ff */
[----:B-1----:R-:W-:-:S02]  /*11750*/  IMAD.MOV.U32 R3, RZ, RZ, R2 ;  /* 0x000000ffff037224 */ /* 0x002fc400078e0002 */
[----:B------:R-:W-:Y:S02]  /*11760*/  IMAD.MOV.U32 R2, RZ, RZ, R14 ;  /* 0x000000ffff027224 */ /* 0x000fe400078e000e */
[----:B------:R0:W1:Y:S02]  /*11770*/  SHFL.IDX PT, R14, R0, 0x7, 0x181f ;  /* 0x00f81f00000e7f89 */ /* 0x00006400000e0000 */
[----:B------:R-:W-:-:S05]  /*11780*/  @!P3 IMAD.WIDE.U32 R2, R10, 0x2, R2 ;  /* 0x000000020a02b825 */ /* 0x000fca00078e0002 */
[----:B------:R0:W-:Y:S04]  /*11790*/  @!P3 LDGSTS.E.BYPASS.LTC128B.128 [R21+0xf400], desc[UR6][R2.64], !P2 ;  /* 0x0f4000000215bfae */ /* 0x0001e8000d101d46 */
[----:B------:R0:W-:Y:S04]  /*117a0*/  @!P3 LDGSTS.E.BYPASS.LTC128B.128 [R21+0x13400], desc[UR6][R2.64+0x80], !P0 ;  /* 0x134000800215bfae */ /* 0x0001e8000c101d46 */
[----:B--2---:R0:W-:Y:S02]  /*117b0*/  @!P3 LDGSTS.E.BYPASS.LTC128B.128 [R21+0x17400], desc[UR6][R2.64+0x100], !P1 ;  /* 0x174001000215bfae */ /* 0x0041e4000c901d46 */
.L_x_1102:
[----:B------:R-:W-:Y:S01]  /*117c0*/  VIADD R4, R4, 0x70 ;  /* 0x0000007004047836 */ /* 0x000fe20000000000 */
[----:B------:R-:W-:Y:S01]  /*117d0*/  BSSY B0, `(.L_x_1009) ;  /* 0x000000e000007945 */ /* 0x000fe20003800000 */
[----:B01----:R-:W-:Y:S02]  /*117e0*/  IMAD.MOV.U32 R2, RZ, RZ, R14 ;  /* 0x000000ffff027224 */ /* 0x003fe400078e000e */
[----:B------:R-:W-:Y:S01]  /*117f0*/  IMAD.MOV.U32 R3, RZ, RZ, R8 ;  /* 0x000000ffff037224 */ /* 0x000fe200078e0008 */
[----:B------:R-:W-:-:S13]  /*11800*/  ISETP.GE.AND P3, PT, R4, R5, PT ;  /* 0x000000050400720c */ /* 0x000fda0003f66270 */
[----:B------:R-:W-:Y:S05]  /*11810*/  @P3 BRA `(.L_x_1010) ;  /* 0x0000000000243947 */ /* 0x000fea0003800000 */
[----:B------:R-:W-:Y:S01]  /*11820*/  IMAD.WIDE.U32 R10, R10, 0x2, R2 ;  /* 0x000000020a0a7825 */ /* 0x000fe200078e0002 */
[----:B------:R-:W-:Y:S01]  /*11830*/  LEA R7, R7, UR38, 0x1 ;  /* 0x0000002607077c11 */ /* 0x000fe2000f8e08ff */
[----:B------:R-:W-:-:S04]  /*11840*/  ULDC.64 UR4, c[0x0][0x208] ;  /* 0x0000820000047ab9 */ /* 0x000fc80000000a00 */
[----:B------:R-:W-:Y:S01]  /*11850*/  @!PT LDS RZ, [RZ] ;  /* 0x00000000fffff984 */ /* 0x000fe20000000800 */
[----:B------:R-:W-:Y:S01]  /*11860*/  @!PT LDS RZ, [RZ] ;  /* 0x00000000fffff984 */ /* 0x000fe20000000800 */
[----:B------:R-:W-:Y:S01]  /*11870*/  @!PT LDS RZ, [RZ] ;  /* 0x00000000fffff984 */ /* 0x000fe20000000800 */
[----:B------:R0:W-:Y:S04]  /*11880*/  LDGSTS.E.BYPASS.LTC128B.128 [R7+0xfc00], desc[UR4][R10.64], !P2 ;  /* 0x0fc000000a077fae */ /* 0x0001e8000d101d44 */
[----:B------:R0:W-:Y:S04]  /*11890*/  LDGSTS.E.BYPASS.LTC128B.128 [R7+0x13c00], desc[UR4][R10.64+0x80], !P0 ;  /* 0x13c000800a077fae */ /* 0x0001e8000c101d44 */
[----:B------:R0:W-:Y:S02]  /*118a0*/  LDGSTS.E.BYPASS.LTC128B.128 [R7+0x17c00], desc[UR4][R10.64+0x100], !P1 ;  /* 0x17c001000a077fae */ /* 0x0001e4000c901d44 */
.L_x_1010:
[----:B------:R-:W-:Y:S05]  /*118b0*/  BSYNC B0 ;  /* 0x0000000000007941 */ /* 0x000fea0003800000 */
.L_x_1009:
        /* <DEDUP_REMOVED lines=13> */
.L_x_1103:
[----:B------:R-:W-:Y:S02]  /*11990*/  IMAD.MOV.U32 R9, RZ, RZ, 0x1 ;  /* 0x00000001ff097424 */ /* 0x000fe400078e00ff */
[----:B-1----:R-:W-:Y:S01]  /*119a0*/  IMAD.MOV.U32 R0, RZ, RZ, RZ ;  /* 0x000000ffff007224 */ /* 0x002fe200078e00ff */
[----:B------:R-:W-:Y:S06]  /*119b0*/  @!P1 BRA `(.L_x_1012) ;  /* 0x0000001800f89947 */ /* 0x000fec0003800000 */
[----:B------:R-:W2:Y:S04]  /*119c0*/  LDL.LU R2, [R1+0xc] ;  /* 0x00000c0001027983 */ /* 0x000ea80000300800 */
[----:B------:R-:W3:Y:S04]  /*119d0*/  LDL.LU R4, [R1+0x8] ;  /* 0x0000080001047983 */ /* 0x000ee80000300800 */
[----:B------:R-:W4:Y:S01]  /*119e0*/  LDL.LU R3, [R1+0x4] ;  /* 0x0000040001037983 */ /* 0x000f220000300800 */
[----:B------:R-:W-:Y:S01]  /*119f0*/  UIADD3 UR4, UR41, 0x1, URZ ;  /* 0x0000000129047890 */ /* 0x000fe2000fffe03f */
[----:B------:R-:W-:-:S05]  /*11a00*/  IMAD.MOV.U32 R9, RZ, RZ, 0x1 ;  /* 0x00000001ff097424 */ /* 0x000fca00078e00ff */
[----:B--2---:R-:W-:Y:S01]  /*11a10*/  IMAD R2, R2, UR4, RZ ;  /* 0x0000000402027c24 */ /* 0x004fe2000f8e02ff */
[----:B------:R-:W-:-:S04]  /*11a20*/  ULOP3.LUT UR4, URZ, UR39, URZ, 0x33, !UPT ;  /* 0x000000273f047292 */ /* 0x000fc8000f8e333f */
[----:B------:R-:W-:Y:S02]  /*11a30*/  LOP3.LUT R2, RZ, R2, RZ, 0x33, !PT ;  /* 0x00000002ff027212 */ /* 0x000fe400078e33ff */
[----:B----4-:R-:W-:Y:S02]  /*11a40*/  LOP3.LUT R3, RZ, R3, RZ, 0x33, !PT ;  /* 0x00000003ff037212 */ /* 0x010fe400078e33ff */
[----:B---3--:R-:W-:Y:S01]  /*11a50*/  VIADDMNMX R2, R2, -R4, UR4, !PT ;  /* 0x0000000402027e46 */ /* 0x008fe2000f800904 */
[----:B------:R-:W-:Y:S01]  /*11a60*/  ULOP3.LUT UR4, URZ, UR40, URZ, 0x33, !UPT ;  /* 0x000000283f047292 */ /* 0x000fe2000f8e333f */
[----:B------:R-:W1:Y:S05]  /*11a70*/  S2R R4, SR_TID.X ;  /* 0x0000000000047919 */ /* 0x000e6a0000002100 */
[----:B------:R-:W-:-:S04]  /*11a80*/  VIMNMX R2, R2, UR4, !PT ;  /* 0x0000000402027c48 */ /* 0x000fc8000ffe0100 */
[----:B------:R-:W-:-:S05]  /*11a90*/  VIADDMNMX R3, R2, 0x2, R3, !PT ;  /* 0x0000000202037846 */ /* 0x000fca0007800103 */
[----:B------:R-:W-:-:S05]  /*11aa0*/  VIADD R5, R3, 0xfffffffe ;  /* 0xfffffffe03057836 */ /* 0x000fca0000000000 */
[-C--:B------:R-:W-:Y:S02]  /*11ab0*/  ISETP.NE.AND P0, PT, R5, R2.reuse, PT ;  /* 0x000000020500720c */ /* 0x080fe40003f05270 */
[----:B------:R-:W-:-:S05]  /*11ac0*/  LOP3.LUT R2, RZ, R2, RZ, 0x33, !PT ;  /* 0x00000002ff027212 */ /* 0x000fca00078e33ff */
[----:B------:R-:W-:-:S05]  /*11ad0*/  IMAD.IADD R2, R3, 0x1, R2 ;  /* 0x0000000103027824 */ /* 0x000fca00078e0202 */
[----:B0-----:R-:W-:Y:S02]  /*11ae0*/  LOP3.LUT R11, R2, 0x1, RZ, 0xc0, !PT ;  /* 0x00000001020b7812 */ /* 0x001fe400078ec0ff */
[----:B-1----:R-:W-:Y:S01]  /*11af0*/  LOP3.LUT R10, R4, 0x1f, RZ, 0xc0, !PT ;  /* 0x0000001f040a7812 */ /* 0x002fe200078ec0ff */
[----:B------:R-:W-:Y:S01]  /*11b00*/  IMAD.MOV.U32 R4, RZ, RZ, R16 ;  /* 0x000000ffff047224 */ /* 0x000fe200078e0010 */
[----:B------:R-:W-:Y:S06]  /*11b10*/  @!P0 BRA `(.L_x_1013) ;  /* 0x0000001000748947 */ /* 0x000fec0003800000 */
[----:B------:R-:W-:Y:S01]  /*11b20*/  BSSY B0, `(.L_x_1013) ;  /* 0x000011c000007945 */ /* 0x000fe20003800000 */
[----:B------:R-:W-:Y:S02]  /*11b30*/  IMAD.IADD R7, R2, 0x1, -R11 ;  /* 0x0000000102077824 */ /* 0x000fe400078e0a0b */
[----:B------:R-:W-:Y:S02]  /*11b40*/  IMAD.MOV.U32 R8, RZ, RZ, 0x1 ;  /* 0x00000001ff087424 */ /* 0x000fe400078e00ff */
[----:B------:R-:W-:-:S07]  /*11b50*/  IMAD.MOV.U32 R4, RZ, RZ, R16 ;  /* 0x000000ffff047224 */ /* 0x000fce00078e0010 */
.L_x_1046:
[----:B------:R-:W-:Y:S01]  /*11b60*/  LOP3.LUT P0, RZ, R17, 0x2, RZ, 0xc0, !PT ;  /* 0x0000000211ff7812 */ /* 0x000fe2000780c0ff */
[----:B------:R-:W-:Y:S01]  /*11b70*/  VIADD R7, R7, 0xfffffffe ;  /* 0xfffffffe07077836 */ /* 0x000fe20000000000 */
[----:B------:R-:W-:Y:S04]  /*11b80*/  BSSY B1, `(.L_x_1014) ;  /* 0x0000088000017945 */ /* 0x000fe80003800000 */
[----:B------:R-:W-:-:S07]  /*11b90*/  ISETP.NE.AND P1, PT, R7, RZ, PT ;  /* 0x000000ff0700720c */ /* 0x000fce0003f25270 */
[----:B------:R-:W-:Y:S06]  /*11ba0*/  @!P0 BRA `(.L_x_1015) ;  /* 0x0000000800148947 */ /* 0x000fec0003800000 */
[----:B------:R-:W-:Y:S01]  /*11bb0*/  LOP3.LUT P0, RZ, R17, 0x1, RZ, 0xc0, !PT ;  /* 0x0000000111ff7812 */ /* 0x000fe2000780c0ff */
[----:B------:R-:W-:-:S12]  /*11bc0*/  IMAD.MOV.U32 R9, RZ, RZ, R6 ;  /* 0x000000ffff097224 */ /* 0x000fd800078e0006 */
[----:B------:R-:W-:Y:S05]  /*11bd0*/  @!P0 BRA `(.L_x_1016) ;  /* 0x0000000000508947 */ /* 0x000fea0003800000 */
[----:B------:R-:W2:Y:S01]  /*11be0*/  LDL R12, [R1] ;  /* 0x00000000010c7983 */ /* 0x000ea20000100800 */
[----:B------:R-:W0:Y:S01]  /*11bf0*/  LDC R5, c[0x0][0x43c] ;  /* 0x00010f00ff057b82 */ /* 0x000e220000000800 */
[----:B------:R-:W-:Y:S01]  /*11c00*/  ULDC.64 UR4, c[0x0][0x428] ;  /* 0x00010a0000047ab9 */ /* 0x000fe20000000a00 */
[----:B------:R-:W-:Y:S01]  /*11c10*/  ULDC.64 UR6, c[0x0][0x208] ;  /* 0x0000820000067ab9 */ /* 0x000fe20000000a00 */
        /* <DEDUP_REMOVED lines=8> */
[----:B------:R-:W-:-:S04]  /*11ca0*/  IMAD.WIDE.U32 R2, R19, UR4, R2 ;  /* 0x0000000413027c25 */ /* 0x000fc8000f8e0002 */
[----:B--2---:R-:W-:-:S04]  /*11cb0*/  IMAD R4, R12, UR4, RZ ;  /* 0x000000040c047c24 */ /* 0x004fc8000f8e02ff */
[----:B------:R-:W-:Y:S01]  /*11cc0*/  IMAD R5, R19, UR5, R4 ;  /* 0x0000000513057c24 */ /* 0x000fe2000f8e0204 */
[----:B------:R-:W-:Y:S02]  /*11cd0*/  ULDC.64 UR4, c[0x0][0x418] ;  /* 0x0001060000047ab9 */ /* 0x000fe40000000a00 */
[----:B------:R-:W-:Y:S01]  /*11ce0*/  LEA R4, P0, R2, UR4, 0x2 ;  /* 0x0000000402047c11 */ /* 0x000fe2000f8010ff */
[----:B------:R-:W-:-:S05]  /*11cf0*/  IMAD.IADD R5, R5, 0x1, R3 ;  /* 0x0000000105057824 */ /* 0x000fca00078e0203 */
[----:B------:R-:W-:-:S05]  /*11d00*/  LEA.HI.X R5, R2, UR5, R5, 0x2, P0 ;  /* 0x0000000502057c11 */ /* 0x000fca00080f1405 */
[----:B------:R0:W5:Y:S02]  /*11d10*/  LDG.E R4, desc[UR6][R4.64] ;  /* 0x0000000604047981 */ /* 0x000164000c1e1900 */
.L_x_1016:
[----:B------:R-:W1:Y:S01]  /*11d20*/  S2R R2, SR_TID.X ;  /* 0x0000000000027919 */ /* 0x000e620000002100 */
[----:B------:R-:W-:Y:S01]  /*11d30*/  BSSY B2, `(.L_x_1017) ;  /* 0x0000006000027945 */ /* 0x000fe20003800000 */
[----:B-1----:R-:W-:Y:S02]  /*11d40*/  LOP3.LUT R3, R2, 0x7f, RZ, 0xc0, !PT ;  /* 0x0000007f02037812 */ /* 0x002fe400078ec0ff */
[----:B------:R-:W-:Y:S02]  /*11d50*/  SHF.L.U32 R2, R8, 0x1f, RZ ;  /* 0x0000001f08027819 */ /* 0x000fe400000006ff */
[----:B------:R-:W-:Y:S02]  /*11d60*/  ISETP.NE.AND P2, PT, R3, RZ, PT ;  /* 0x000000ff0300720c */ /* 0x000fe40003f45270 */
[----:B------:R-:W1:Y:S02]  /*11d70*/  SYNCS.PHASECHK.TRANS64.TRYWAIT P0, [UR38+0x2a848], R2 ;  /* 0x02a84802ff0075a7 */ /* 0x000e640008000166 */
[----:B-1----:R-:W-:Y:S09]  /*11d80*/  @!P0 BRA `(.L_x_1018) ;  /* 0x0000002c00d48947 */ /* 0x002ff20003800000 */
.L_x_1104:
[----:B------:R-:W-:Y:S05]  /*11d90*/  BSYNC B2 ;  /* 0x0000000000027941 */ /* 0x000fea0003800000 */
.L_x_1017:
[----:B------:R-:W-:Y:S04]  /*11da0*/  BSSY B2, `(.L_x_1019) ;  /* 0x0000007000027945 */ /* 0x000fe80003800000 */
[----:B------:R-:W-:Y:S05]  /*11db0*/  @P2 BRA `(.L_x_1020) ;  /* 0x0000000000142947 */ /* 0x000fea0003800000 */
[----:B------:R-:W-:Y:S01]  /*11dc0*/  ISETP.NE.AND P0, PT, R10, RZ, PT ;  /* 0x000000ff0a00720c */ /* 0x000fe20003f05270 */
[----:B-1----:R-:W-:-:S04]  /*11dd0*/  IMAD.MOV.U32 R3, RZ, RZ, 0x9000 ;  /* 0x00009000ff037424 */ /* 0x002fc800078e00ff */
[----:B------:R2:W-:Y:S08]  /*11de0*/  SYNCS.ARRIVE.TRANS64 RZ, [UR38+0x2a838], R3 ;  /* 0x02a83803ffff79a7 */ /* 0x0005f00008000026 */
[----:B--2---:R-:W-:Y:S05]  /*11df0*/  @!P0 BRA `(.L_x_1020) ;  /* 0x0000000000048947 */ /* 0x004fea0003800000 */
[----:B------:R-:W-:Y:S01]  /*11e00*/  BPT.TRAP 0x1 ;  /* 0x000000040000795c */ /* 0x000fe20000300000 */
.L_x_1020:
[----:B------:R-:W-:Y:S05]  /*11e10*/  BSYNC B2 ;  /* 0x0000000000027941 */ /* 0x000fea0003800000 */
.L_x_1019:
[----:B0-----:R-:W-:Y:S01]  /*11e20*/  IMAD.MOV.U32 R5, RZ, RZ, RZ ;  /* 0x000000ffff057224 */ /* 0x001fe200078e00ff */
[----:B------:R-:W-:Y:S01]  /*11e30*/  ULDC.64 UR4, c[0x0][0x198] ;  /* 0x0000660000047ab9 */ /* 0x000fe20000000a00 */
[----:B------:R-:W-:Y:S01]  /*11e40*/  PLOP3.LUT P0, PT, PT, PT, PT, 0x80, 0x0 ;  /* 0x000000000000781c */ /* 0x000fe20003f0f070 */
[----:B------:R-:W-:Y:S01]  /*11e50*/  UIADD3 UR4, UP0, UR4, 0x370, URZ ;  /* 0x0000037004047890 */ /* 0x000fe2000ff1e03f */
[----:B-1----:R-:W-:Y:S01]  /*11e60*/  IMAD R3, R9, 0x60, RZ ;  /* 0x0000006009037824 */ /* 0x002fe200078e02ff */
[----:B------:R-:W-:Y:S01]  /*11e70*/  R2UR UR34, R5 ;  /* 0x00000000052272ca */ /* 0x000fe200000e0000 */
[----:B------:R-:W-:Y:S02]  /*11e80*/  UIADD3 UR32, UR38, 0x21400, URZ ;  /* 0x0002140026207890 */ /* 0x000fe4000fffe03f */
[----:B------:R-:W-:Y:S02]  /*11e90*/  UIADD3 UR33, UR38, 0x2a838, URZ ;  /* 0x0002a83826217890 */ /* 0x000fe4000fffe03f */
[----:B------:R-:W-:Y:S01]  /*11ea0*/  UIADD3.X UR5, URZ, UR5, URZ, UP0, !UPT ;  /* 0x000000053f057290 */ /* 0x000fe200087fe43f */
[----:B------:R-:W-:Y:S01]  /*11eb0*/  UMOV UR6, 0x0 ;  /* 0x0000000000067882 */ /* 0x000fe20000000000 */
[----:B------:R-:W-:-:S10]  /*11ec0*/  UMOV UR7, 0x14f00000 ;  /* 0x14f0000000077882 */ /* 0x000fd40000000000 */
.L_x_1021:
[----:B------:R-:W-:-:S13]  /*11ed0*/  @P0 ELECT P3, URZ, PT ;  /* 0x00000000003f082f */ /* 0x000fda0003860000 */
[----:B-----5:R-:W-:Y:S02]  /*11ee0*/  @P3 R2UR UR37, R4 ;  /* 0x00000000042532ca */ /* 0x020fe400000e0000 */
[----:B------:R-:W-:Y:S02]  /*11ef0*/  @P3 R2UR UR35, R3 ;  /* 0x00000000032332ca */ /* 0x000fe400000e0000 */
[----:B------:R-:W-:Y:S02]  /*11f00*/  @P3 PLOP3.LUT P0, PT, P3, PT, PT, 0x8, 0x0 ;  /* 0x000000000000381c */ /* 0x000fe40001f0e170 */
[----:B------:R-:W-:-:S09]  /*11f10*/  PLOP3.LUT P3, PT, PT, PT, PT, 0x8, 0x0 ;  /* 0x000000000000781c */ /* 0x000fd20003f6e170 */
[----:B------:R0:W-:Y:S02]  /*11f20*/  UTMALDG.4D [UR32], [UR4], desc[UR6] ;  /* 0x00000620040075b4 */ /* 0x0001e40008019000 */
[----:B0-----:R-:W-:Y:S05]  /*11f30*/  @P0 BRA.U.ANY `(.L_x_1021) ;  /* 0xfffffffd00e40947 */ /* 0x001fea000393ffff */
[----:B------:R-:W-:Y:S01]  /*11f40*/  IMAD.MOV.U32 R12, RZ, RZ, 0x40 ;  /* 0x00000040ff0c7424 */ /* 0x000fe200078e00ff */
[----:B------:R-:W-:Y:S01]  /*11f50*/  PLOP3.LUT P0, PT, PT, PT, PT, 0x80, 0x0 ;  /* 0x000000000000781c */ /* 0x000fe20003f0f070 */
[----:B------:R-:W-:Y:S01]  /*11f60*/  UIADD3 UR8, UR38, 0x24400, URZ ;  /* 0x0002440026087890 */ /* 0x000fe2000fffe03f */
[----:B------:R-:W-:Y:S02]  /*11f70*/  UMOV UR6, 0x0 ;  /* 0x0000000000067882 */ /* 0x000fe40000000000 */
[----:B------:R-:W-:Y:S01]  /*11f80*/  R2UR UR10, R12 ;  /* 0x000000000c0a72ca */ /* 0x000fe200000e0000 */
[----:B------:R-:W-:-:S14]  /*11f90*/  UMOV UR7, 0x14f00000 ;  /* 0x14f0000000077882 */ /* 0x000fdc0000000000 */
.L_x_1022:
        /* <DEDUP_REMOVED lines=14> */
.L_x_1023:
        /* <DEDUP_REMOVED lines=12> */
.L_x_1105:
[----:B------:R-:W-:Y:S05]  /*12140*/  BSYNC B2 ;  /* 0x0000000000027941 */ /* 0x000fea0003800000 */
.L_x_1024:
[----:B------:R-:W-:Y:S01]  /*12150*/  BSSY B2, `(.L_x_1026) ;  /* 0x0000009000027945 */ /* 0x000fe20003800000 */
[----:B0-----:R-:W-:Y:S02]  /*12160*/  IMAD.MOV.U32 R2, RZ, RZ, 0x0 ;  /* 0x00000000ff027424 */ /* 0x001fe400078e00ff */
[----:B------:R-:W-:Y:S01]  /*12170*/  IMAD.MOV.U32 R3, RZ, RZ, 0x14f00000 ;  /* 0x14f00000ff037424 */ /* 0x000fe200078e00ff */
[----:B------:R-:W-:Y:S06]  /*12180*/  @P2 BRA `(.L_x_1027) ;  /* 0x0000000000142947 */ /* 0x000fec0003800000 */
[----:B------:R-:W-:Y:S01]  /*12190*/  ISETP.NE.AND P0, PT, R10, RZ, PT ;  /* 0x000000ff0a00720c */ /* 0x000fe20003f05270 */
[----:B------:R-:W-:-:S04]  /*121a0*/  IMAD.MOV.U32 R13, RZ, RZ, 0x6000 ;  /* 0x00006000ff0d7424 */ /* 0x000fc800078e00ff */
[----:B------:R0:W-:Y:S08]  /*121b0*/  SYNCS.ARRIVE.TRANS64 RZ, [UR38+0x2a850], R13 ;  /* 0x02a8500dffff79a7 */ /* 0x0001f00008000026 */
[----:B0-----:R-:W-:Y:S05]  /*121c0*/  @!P0 BRA `(.L_x_1027) ;  /* 0x0000000000048947 */ /* 0x001fea0003800000 */
[----:B------:R-:W-:Y:S01]  /*121d0*/  BPT.TRAP 0x1 ;  /* 0x000000040000795c */ /* 0x000fe20000300000 */
.L_x_1027:
[----:B------:R-:W-:Y:S05]  /*121e0*/  BSYNC B2 ;  /* 0x0000000000027941 */ /* 0x000fea0003800000 */
.L_x_1026:
[----:B------:R-:W-:Y:S01]  /*121f0*/  R2UR UR6, R2 ;  /* 0x00000000020672ca */ /* 0x000fe200000e0000 */
[----:B------:R-:W-:Y:S01]  /*12200*/  ULDC.64 UR4, c[0x0][0x198] ;  /* 0x0000660000047ab9 */ /* 0x000fe20000000a00 */
[----:B------:R-:W-:Y:S01]  /*12210*/  R2UR UR7, R3 ;  /* 0x00000000030772ca */ /* 0x000fe200000e0000 */
[----:B------:R-:W-:Y:S01]  /*12220*/  UIADD3 UR4, UP0, UR4, 0x470, URZ ;  /* 0x0000047004047890 */ /* 0x000fe2000ff1e03f */
[----:B------:R-:W-:Y:S01]  /*12230*/  R2UR UR10, R5 ;  /* 0x00000000050a72ca */ /* 0x000fe200000e0000 */
[----:B------:R-:W-:Y:S01]  /*12240*/  IMAD R5, R18, 0x60, RZ ;  /* 0x0000006012057824 */ /* 0x000fe200078e02ff */
[----:B------:R-:W-:Y:S01]  /*12250*/  PLOP3.LUT P0, PT, PT, PT, PT, 0x80, 0x0 ;  /* 0x000000000000781c */ /* 0x000fe20003f0f070 */
[----:B------:R-:W-:Y:S02]  /*12260*/  UIADD3 UR8, UR38, 0x400, URZ ;  /* 0x0000040026087890 */ /* 0x000fe4000fffe03f */
[----:B------:R-:W-:Y:S02]  /*12270*/  UIADD3 UR9, UR38, 0x2a850, URZ ;  /* 0x0002a85026097890 */ /* 0x000fe4000fffe03f */
[----:B------:R-:W-:-:S12]  /*12280*/  UIADD3.X UR5, URZ, UR5, URZ, UP0, !UPT ;  /* 0x000000053f057290 */ /* 0x000fd800087fe43f */
.L_x_1028:
        /* <DEDUP_REMOVED lines=13> */
.L_x_1029:
        /* <DEDUP_REMOVED lines=10> */
.L_x_1015:
[----:B------:R-:W-:Y:S05]  /*12400*/  BSYNC B1 ;  /* 0x0000000000017941 */ /* 0x000fea0003800000 */
.L_x_1014:
[----:B------:R-:W-:Y:S01]  /*12410*/  LOP3.LUT P0, RZ, R17, 0x2, RZ, 0xc0, !PT ;  /* 0x0000000211ff7812 */ /* 0x000fe2000780c0ff */
[----:B------:R-:W-:Y:S01]  /*12420*/  BSSY B1, `(.L_x_1030) ;  /* 0x0000088000017945 */ /* 0x000fe20003800000 */
[----:B------:R-:W-:-:S11]  /*12430*/  LOP3.LUT R9, R8, 0x1, RZ, 0x3c, !PT ;  /* 0x0000000108097812 */ /* 0x000fd600078e3cff */
[----:B------:R-:W-:Y:S05]  /*12440*/  @!P0 BRA `(.L_x_1031) ;  /* 0x0000000800148947 */ /* 0x000fea0003800000 */
[----:B------:R-:W-:Y:S01]  /*12450*/  LOP3.LUT P0, RZ, R17, 0x1, RZ, 0xc0, !PT ;  /* 0x0000000111ff7812 */ /* 0x000fe2000780c0ff */
[----:B------:R-:W-:-:S12]  /*12460*/  VIADD R12, R6, 0xffffffff ;  /* 0xffffffff060c7836 */ /* 0x000fd80000000000 */
        /* <DEDUP_REMOVED lines=9> */
[----:B------:R-:W-:-:S05]  /*12500*/  @P0 SHF.R.U32.HI R2, RZ, R3, R4 ;  /* 0x00000003ff020219 */ /* 0x000fca0000011604 */
[----:B------:R-:W-:-:S04]  /*12510*/  IMAD.MOV R3, RZ, RZ, -R2 ;  /* 0x000000ffff037224 */ /* 0x000fc800078e0a02 */
[----:B------:R-:W-:Y:S01]  /*12520*/  IMAD R12, R5, R3, R12 ;  /* 0x00000003050c7224 */ /* 0x000fe200078e020c */
[----:B------:R-:W-:-:S03]  /*12530*/  SHF.R.S32.HI R3, RZ, 0x1f, R2 ;  /* 0x0000001fff037819 */ /* 0x000fc60000011402 */
[----:B------:R-:W-:-:S04]  /*12540*/  IMAD.WIDE.U32 R2, R19, UR4, R2 ;  /* 0x0000000413027c25 */ /* 0x000fc8000f8e0002 */
[----:B--2---:R-:W-:-:S04]  /*12550*/  IMAD R4, R13, UR4, RZ ;  /* 0x000000040d047c24 */ /* 0x004fc8000f8e02ff */
[----:B------:R-:W-:Y:S01]  /*12560*/  IMAD R4, R19, UR5, R4 ;  /* 0x0000000513047c24 */ /* 0x000fe2000f8e0204 */
[----:B------:R-:W-:-:S03]  /*12570*/  ULDC.64 UR4, c[0x0][0x418] ;  /* 0x0001060000047ab9 */ /* 0x000fc60000000a00 */
[----:B------:R-:W-:Y:S01]  /*12580*/  IMAD.IADD R3, R4, 0x1, R3 ;  /* 0x0000000104037824 */ /* 0x000fe200078e0203 */
[----:B------:R-:W-:-:S04]  /*12590*/  LEA R4, P0, R2, UR4, 0x2 ;  /* 0x0000000402047c11 */ /* 0x000fc8000f8010ff */
[----:B------:R-:W-:-:S05]  /*125a0*/  LEA.HI.X R5, R2, UR5, R3, 0x2, P0 ;  /* 0x0000000502057c11 */ /* 0x000fca00080f1403 */
[----:B------:R0:W5:Y:S04]  /*125b0*/  LDG.E R4, desc[UR6][R4.64] ;  /* 0x0000000604047981 */ /* 0x000168000c1e1900 */
.L_x_1032:
[----:B------:R-:W1:Y:S01]  /*125c0*/  S2R R2, SR_TID.X ;  /* 0x0000000000027919 */ /* 0x000e620000002100 */
[----:B------:R-:W-:Y:S01]  /*125d0*/  BSSY B2, `(.L_x_1033) ;  /* 0x0000006000027945 */ /* 0x000fe20003800000 */
[----:B-1----:R-:W-:Y:S02]  /*125e0*/  LOP3.LUT R3, R2, 0x7f, RZ, 0xc0, !PT ;  /* 0x0000007f02037812 */ /* 0x002fe400078ec0ff */
[----:B------:R-:W-:Y:S02]  /*125f0*/  SHF.L.U32 R2, R9, 0x1f, RZ ;  /* 0x0000001f09027819 */ /* 0x000fe400000006ff */
[----:B------:R-:W-:Y:S02]  /*12600*/  ISETP.NE.AND P2, PT, R3, RZ, PT ;  /* 0x000000ff0300720c */ /* 0x000fe40003f45270 */
[----:B------:R-:W1:Y:S02]  /*12610*/  SYNCS.PHASECHK.TRANS64.TRYWAIT P0, [UR38+0x2a840], R2 ;  /* 0x02a84002ff0075a7 */ /* 0x000e640008000166 */
[----:B-1----:R-:W-:Y:S09]  /*12620*/  @!P0 BRA `(.L_x_1034) ;  /* 0x0000002400dc8947 */ /* 0x002ff20003800000 */
.L_x_1106:
[----:B------:R-:W-:Y:S05]  /*12630*/  BSYNC B2 ;  /* 0x0000000000027941 */ /* 0x000fea0003800000 */
.L_x_1033:
[----:B------:R-:W-:Y:S04]  /*12640*/  BSSY B2, `(.L_x_1035) ;  /* 0x0000007000027945 */ /* 0x000fe80003800000 */
[----:B------:R-:W-:Y:S05]  /*12650*/  @P2 BRA `(.L_x_1036) ;  /* 0x0000000000142947 */ /* 0x000fea0003800000 */
[----:B------:R-:W-:Y:S01]  /*12660*/  ISETP.NE.AND P0, PT, R10, RZ, PT ;  /* 0x000000ff0a00720c */ /* 0x000fe20003f05270 */
[----:B-1----:R-:W-:-:S04]  /*12670*/  IMAD.MOV.U32 R2, RZ, RZ, 0x9000 ;  /* 0x00009000ff027424 */ /* 0x002fc800078e00ff */
[----:B------:R2:W-:Y:S08]  /*12680*/  SYNCS.ARRIVE.TRANS64 RZ, [UR38+0x2a830], R2 ;  /* 0x02a83002ffff79a7 */ /* 0x0005f00008000026 */
[----:B--2---:R-:W-:Y:S05]  /*12690*/  @!P0 BRA `(.L_x_1036) ;  /* 0x0000000000048947 */ /* 0x004fea0003800000 */
[----:B------:R-:W-:Y:S01]  /*126a0*/  BPT.TRAP 0x1 ;  /* 0x000000040000795c */ /* 0x000fe20000300000 */
.L_x_1036:
[----:B------:R-:W-:Y:S05]  /*126b0*/  BSYNC B2 ;  /* 0x0000000000027941 */ /* 0x000fea0003800000 */
.L_x_1035:
        /* <DEDUP_REMOVED lines=11> */
.L_x_1037:
[----:B------:R-:W-:-:S13]  /*12770*/  @P0 ELECT P3, URZ, PT ;  /* 0x00000000003f082f */ /* 0x000fda0003860000 */
[----:B-----5:R-:W-:Y:S01]  /*12780*/  @P3 R2UR UR13, R4 ;  /* 0x00000000040d32ca */ /* 0x020fe200000e0000 */
[----:B------:R-:W-:Y:S01]  /*12790*/  UMOV UR12, UR36 ;  /* 0x00000024000c7c82 */ /* 0x000fe20008000000 */
        /* <DEDUP_REMOVED lines=11> */
.L_x_1038:
        /* <DEDUP_REMOVED lines=13> */
.L_x_1039:
        /* <DEDUP_REMOVED lines=12> */
.L_x_1107:
[----:B------:R-:W-:Y:S05]  /*129e0*/  BSYNC B2 ;  /* 0x0000000000027941 */ /* 0x000fea0003800000 */
.L_x_1040:
        /* <DEDUP_REMOVED lines=9> */
.L_x_1043:
[----:B------:R-:W-:Y:S05]  /*12a80*/  BSYNC B2 ;  /* 0x0000000000027941 */ /* 0x000fea0003800000 */
.L_x_1042:
        /* <DEDUP_REMOVED lines=10> */
.L_x_1044:
        /* <DEDUP_REMOVED lines=13> */
.L_x_1045:
        /* <DEDUP_REMOVED lines=10> */
.L_x_1031:
[----:B------:R-:W-:Y:S05]  /*12ca0*/  BSYNC B1 ;  /* 0x0000000000017941 */ /* 0x000fea0003800000 */
.L_x_1030:
[----:B------:R-:W-:Y:S02]  /*12cb0*/  VIADD R6, R6, 0xfffffffe ;  /* 0xfffffffe06067836 */ /* 0x000fe40000000000 */
[----:B------:R-:W-:Y:S01]  /*12cc0*/  IMAD.MOV.U32 R8, RZ, RZ, R9 ;  /* 0x000000ffff087224 */ /* 0x000fe200078e0009 */
[----:B------:R-:W-:Y:S06]  /*12cd0*/  @P1 BRA `(.L_x_1046) ;  /* 0xffffffec00a01947 */ /* 0x000fec000383ffff */
[----:B------:R-:W-:Y:S05]  /*12ce0*/  BSYNC B0 ;  /* 0x0000000000007941 */ /* 0x000fea0003800000 */
.L_x_1013:
[----:B------:R-:W-:Y:S01]  /*12cf0*/  ISETP.NE.AND P0, PT, R11, RZ, PT ;  /* 0x000000ff0b00720c */ /* 0x000fe20003f05270 */
[----:B------:R-:W-:-:S12]  /*12d00*/  BSSY B0, `(.L_x_1012) ;  /* 0x0000089000007945 */ /* 0x000fd80003800000 */
[----:B------:R-:W-:Y:S05]  /*12d10*/  @!P0 BRA `(.L_x_1047) ;  /* 0x00000008001c8947 */ /* 0x000fea0003800000 */
[----:B------:R-:W-:Y:S01]  /*12d20*/  LOP3.LUT P1, RZ, R17, 0x2, RZ, 0xc0, !PT ;  /* 0x0000000211ff7812 */ /* 0x000fe2000782c0ff */
[----:B------:R-:W-:-:S12]  /*12d30*/  IMAD.MOV.U32 R0, RZ, RZ, 0x1 ;  /* 0x00000001ff007424 */ /* 0x000fd800078e00ff */
[----:B------:R-:W-:Y:S05]  /*12d40*/  @!P1 BRA `(.L_x_1047) ;  /* 0x0000000800109947 */ /* 0x000fea0003800000 */
[----:B------:R-:W-:-:S13]  /*12d50*/  LOP3.LUT P1, RZ, R17, 0x1, RZ, 0xc0, !PT ;  /* 0x0000000111ff7812 */ /* 0x000fda000782c0ff */
[----:B------:R-:W-:Y:S05]  /*12d60*/  @!P1 BRA `(.L_x_1048) ;  /* 0x0000000000549947 */ /* 0x000fea0003800000 */
[----:B------:R-:W2:Y:S01]  /*12d70*/  LDL.LU R5, [R1] ;  /* 0x0000000001057983 */ /* 0x000ea20000300800 */
[----:B------:R-:W0:Y:S01]  /*12d80*/  LDC R8, c[0x0][0x43c] ;  /* 0x00010f00ff087b82 */ /* 0x000e220000000800 */
[----:B------:R-:W-:Y:S01]  /*12d90*/  IMAD.MOV.U32 R7, RZ, RZ, R6 ;  /* 0x000000ffff077224 */ /* 0x000fe200078e0006 */
[----:B------:R-:W-:Y:S01]  /*12da0*/  ULDC.64 UR4, c[0x0][0x428] ;  /* 0x00010a0000047ab9 */ /* 0x000fe20000000a00 */
[----:B------:R-:W-:Y:S01]  /*12db0*/  ULDC.64 UR6, c[0x0][0x208] ;  /* 0x0000820000067ab9 */ /* 0x000fe20000000a00 */
[----:B0-----:R-:W-:-:S13]  /*12dc0*/  ISETP.NE.AND P0, PT, R8, 0x1, PT ;  /* 0x000000010800780c */ /* 0x001fda0003f05270 */
[----:B------:R-:W0:Y:S02]  /*12dd0*/  @P0 LDC.64 R2, c[0x0][0x440] ;  /* 0x00011000ff020b82 */ /* 0x000e240000000a00 */
[----:B0-----:R-:W-:-:S05]  /*12de0*/  @P0 IMAD.HI.U32 R2, R6, R2, RZ ;  /* 0x0000000206020227 */ /* 0x001fca00078e00ff */
[----:B------:R-:W-:-:S04]  /*12df0*/  @P0 SHF.R.U32.HI R7, RZ, R3, R2 ;  /* 0x00000003ff070219 */ /* 0x000fc80000011602 */
[----:B------:R-:W-:Y:S01]  /*12e00*/  SHF.R.S32.HI R3, RZ, 0x1f, R7 ;  /* 0x0000001fff037819 */ /* 0x000fe20000011407 */
[----:B--2---:R-:W-:-:S04]  /*12e10*/  IMAD R2, R5, UR4, RZ ;  /* 0x0000000405027c24 */ /* 0x004fc8000f8e02ff */
[----:B------:R-:W-:Y:S02]  /*12e20*/  IMAD R5, R19, UR5, R2 ;  /* 0x0000000513057c24 */ /* 0x000fe4000f8e0202 */
[----:B------:R-:W-:-:S04]  /*12e30*/  IMAD.MOV.U32 R2, RZ, RZ, R7 ;  /* 0x000000ffff027224 */ /* 0x000fc800078e0007 */
[----:B------:R-:W-:Y:S01]  /*12e40*/  IMAD.WIDE.U32 R2, R19, UR4, R2 ;  /* 0x0000000413027c25 */ /* 0x000fe2000f8e0002 */
[----:B------:R-:W-:-:S03]  /*12e50*/  ULDC.64 UR4, c[0x0][0x418] ;  /* 0x0001060000047ab9 */ /* 0x000fc60000000a00 */
[----:B------:R-:W-:Y:S01]  /*12e60*/  IMAD.IADD R3, R5, 0x1, R3 ;  /* 0x0000000105037824 */ /* 0x000fe200078e0203 */
[----:B------:R-:W-:-:S04]  /*12e70*/  LEA R4, P0, R2, UR4, 0x2 ;  /* 0x0000000402047c11 */ /* 0x000fc8000f8010ff */
[----:B------:R-:W-:-:S05]  /*12e80*/  LEA.HI.X R5, R2, UR5, R3, 0x2, P0 ;  /* 0x0000000502057c11 */ /* 0x000fca00080f1403 */
[----:B------:R0:W5:Y:S01]  /*12e90*/  LDG.E R4, desc[UR6][R4.64] ;  /* 0x0000000604047981 */ /* 0x000162000c1e1900 */
[----:B------:R-:W-:-:S04]  /*12ea0*/  IMAD.MOV R3, RZ, RZ, -R7 ;  /* 0x000000ffff037224 */ /* 0x000fc800078e0a07 */
[----:B------:R-:W-:-:S07]  /*12eb0*/  IMAD R6, R8, R3, R6 ;  /* 0x0000000308067224 */ /* 0x000fce00078e0206 */
.L_x_1048:
[----:B------:R-:W1:Y:S01]  /*12ec0*/  S2R R2, SR_TID.X ;  /* 0x0000000000027919 */ /* 0x000e620000002100 */
[----:B------:R-:W-:Y:S01]  /*12ed0*/  BSSY B1, `(.L_x_1049) ;  /* 0x0000006000017945 */ /* 0x000fe20003800000 */
[----:B-1----:R-:W-:Y:S02]  /*12ee0*/  LOP3.LUT R3, R2, 0x7f, RZ, 0xc0, !PT ;  /* 0x0000007f02037812 */ /* 0x002fe400078ec0ff */
[----:B------:R-:W-:Y:S02]  /*12ef0*/  SHF.L.U32 R2, R9, 0x1f, RZ ;  /* 0x0000001f09027819 */ /* 0x000fe400000006ff */
[----:B------:R-:W-:Y:S02]  /*12f00*/  ISETP.NE.AND P1, PT, R3, RZ, PT ;  /* 0x000000ff0300720c */ /* 0x000fe40003f25270 */
[----:B------:R-:W1:Y:S02]  /*12f10*/  SYNCS.PHASECHK.TRANS64.TRYWAIT P0, [UR38+0x2a848], R2 ;  /* 0x02a84802ff0075a7 */ /* 0x000e640008000166 */
[----:B-1----:R-:W-:Y:S09]  /*12f20*/  @!P0 BRA `(.L_x_1050) ;  /* 0x0000001c00cc8947 */ /* 0x002ff20003800000 */
.L_x_1108:
[----:B------:R-:W-:Y:S05]  /*12f30*/  BSYNC B1 ;  /* 0x0000000000017941 */ /* 0x000fea0003800000 */
.L_x_1049:
[----:B------:R-:W-:Y:S04]  /*12f40*/  BSSY B1, `(.L_x_1051) ;  /* 0x0000007000017945 */ /* 0x000fe80003800000 */
[----:B------:R-:W-:Y:S05]  /*12f50*/  @P1 BRA `(.L_x_1052) ;  /* 0x0000000000141947 */ /* 0x000fea0003800000 */
[----:B------:R-:W-:Y:S01]  /*12f60*/  ISETP.NE.AND P0, PT, R10, RZ, PT ;  /* 0x000000ff0a00720c */ /* 0x000fe20003f05270 */
[----:B-1----:R-:W-:-:S04]  /*12f70*/  IMAD.MOV.U32 R3, RZ, RZ, 0x9000 ;  /* 0x00009000ff037424 */ /* 0x002fc800078e00ff */
[----:B------:R2:W-:Y:S08]  /*12f80*/  SYNCS.ARRIVE.TRANS64 RZ, [UR38+0x2a838], R3 ;  /* 0x02a83803ffff79a7 */ /* 0x0005f00008000026 */
[----:B--2---:R-:W-:Y:S05]  /*12f90*/  @!P0 BRA `(.L_x_1052) ;  /* 0x0000000000048947 */ /* 0x004fea0003800000 */
[----:B------:R-:W-:Y:S01]  /*12fa0*/  BPT.TRAP 0x1 ;  /* 0x000000040000795c */ /* 0x000fe20000300000 */
.L_x_1052:
[----:B------:R-:W-:Y:S05]  /*12fb0*/  BSYNC B1 ;  /* 0x0000000000017941 */ /* 0x000fea0003800000 */
.L_x_1051:
        /* <DEDUP_REMOVED lines=11> */
.L_x_1053:
        /* <DEDUP_REMOVED lines=14> */
.L_x_1054:
        /* <DEDUP_REMOVED lines=13> */
.L_x_1055:
        /* <DEDUP_REMOVED lines=8> */
[----:B------:R-:W0:Y:S01]  /*132a0*/  SYNCS.PHASECHK.TRANS64.TRYWAIT P0, [UR38+0x2a860], R2 ;  /* 0x02a86002ff0075a7 */ /* 0x000e220008000166 */
[----:B------:R-:W-:Y:S04]  /*132b0*/  BSSY B1, `(.L_x_1056) ;  /* 0x0000002000017945 */ /* 0x000fe80003800000 */
[----:B0-----:R-:W-:Y:S05]  /*132c0*/  @!P0 BRA `(.L_x_1057) ;  /* 0x0000001800fc8947 */ /* 0x001fea0003800000 */
.L_x_1109:
[----:B------:R-:W-:Y:S05]  /*132d0*/  BSYNC B1 ;  /* 0x0000000000017941 */ /* 0x000fea0003800000 */
.L_x_1056:
        /* <DEDUP_REMOVED lines=9> */
.L_x_1059:
[----:B------:R-:W-:Y:S05]  /*13370*/  BSYNC B1 ;  /* 0x0000000000017941 */ /* 0x000fea0003800000 */
.L_x_1058:
        /* <DEDUP_REMOVED lines=10> */
.L_x_1060:
        /* <DEDUP_REMOVED lines=13> */
.L_x_1061:
        /* <DEDUP_REMOVED lines=10> */
.L_x_1047:
[----:B------:R-:W-:Y:S05]  /*13590*/  BSYNC B0 ;  /* 0x0000000000007941 */ /* 0x000fea0003800000 */
.L_x_1012:
[----:B------:R-:W-:Y:S01]  /*135a0*/  LOP3.LUT P0, RZ, R17, 0x2, RZ, 0xc0, !PT ;  /* 0x0000000211ff7812 */ /* 0x000fe2000780c0ff */
[----:B------:R-:W-:-:S12]  /*135b0*/  BSSY B0, `(.L_x_1062) ;  /* 0x0000036000007945 */ /* 0x000fd80003800000 */
[----:B------:R-:W-:Y:S05]  /*135c0*/  @!P0 BRA `(.L_x_1063) ;  /* 0x0000000000d08947 */ /* 0x000fea0003800000 */
[----:B------:R-:W1:Y:S01]  /*135d0*/  S2R R2, SR_TID.X ;  /* 0x0000000000027919 */ /* 0x000e620000002100 */
[----:B------:R-:W-:Y:S01]  /*135e0*/  LEA R3, R0, UR38, 0x3 ;  /* 0x0000002600037c11 */ /* 0x000fe2000f8e18ff */
[----:B------:R-:W-:Y:S01]  /*135f0*/  BSSY B1, `(.L_x_1064) ;  /* 0x0000006000017945 */ /* 0x000fe20003800000 */
[----:B-1----:R-:W-:Y:S02]  /*13600*/  LOP3.LUT R4, R2, 0x7f, RZ, 0xc0, !PT ;  /* 0x0000007f02047812 */ /* 0x002fe400078ec0ff */
[----:B------:R-:W-:Y:S02]  /*13610*/  SHF.L.U32 R2, R9, 0x1f, RZ ;  /* 0x0000001f09027819 */ /* 0x000fe400000006ff */
[----:B------:R-:W-:Y:S02]  /*13620*/  ISETP.NE.AND P1, PT, R4, RZ, PT ;  /* 0x000000ff0400720c */ /* 0x000fe40003f25270 */
[----:B------:R-:W1:Y:S02]  /*13630*/  SYNCS.PHASECHK.TRANS64.TRYWAIT P0, [R3+URZ+0x2a860], R2 ;  /* 0x02a86002030075a7 */ /* 0x000e64000800017f */
[----:B-1----:R-:W-:Y:S09]  /*13640*/  @!P0 BRA `(.L_x_1065) ;  /* 0x0000001800348947 */ /* 0x002ff20003800000 */
.L_x_1110:
[----:B------:R-:W-:Y:S05]  /*13650*/  BSYNC B1 ;  /* 0x0000000000017941 */ /* 0x000fea0003800000 */
.L_x_1064:
        /* <DEDUP_REMOVED lines=8> */
.L_x_1067:
[----:B------:R-:W-:Y:S05]  /*136e0*/  BSYNC B1 ;  /* 0x0000000000017941 */ /* 0x000fea0003800000 */
.L_x_1066:
[----:B------:R-:W-:Y:S01]  /*136f0*/  R2UR UR4, R0 ;  /* 0x00000000000472ca */ /* 0x000fe200000e0000 */
[----:B------:R-:W-:Y:S01]  /*13700*/  ULDC.64 UR6, c[0x0][0x198] ;  /* 0x0000660000067ab9 */ /* 0x000fe20000000a00 */
[----:B------:R-:W-:Y:S01]  /*13710*/  R2UR UR9, R3 ;  /* 0x00000000030972ca */ /* 0x000fe200000e0000 */
[----:B------:R-:W-:Y:S01]  /*13720*/  UIADD3 UR6, UP0, UR6, 0x470, URZ ;  /* 0x0000047006067890 */ /* 0x000fe2000ff1e03f */
[----:B------:R-:W-:Y:S01]  /*13730*/  PLOP3.LUT P0, PT, PT, PT, PT, 0x80, 0x0 ;  /* 0x000000000000781c */ /* 0x000fe20003f0f070 */
[----:B------:R-:W-:Y:S01]  /*13740*/  IMAD R18, R18, 0x60, RZ ;  /* 0x0000006012127824 */ /* 0x000fe200078e02ff */
[----:B------:R-:W-:Y:S01]  /*13750*/  UMOV UR14, 0x0 ;  /* 0x00000000000e7882 */ /* 0x000fe20000000000 */
[----:B------:R-:W-:Y:S01]  /*13760*/  UIADD3.X UR7, URZ, UR7, URZ, UP0, !UPT ;  /* 0x000000073f077290 */ /* 0x000fe200087fe43f */
[----:B------:R-:W-:Y:S01]  /*13770*/  UMOV UR15, 0x14f00000 ;  /* 0x14f00000000f7882 */ /* 0x000fe20000000000 */
[----:B------:R-:W-:-:S04]  /*13780*/  UMOV UR10, URZ ;  /* 0x0000003f000a7c82 */ /* 0x000fc80008000000 */
[----:B------:R-:W-:Y:S02]  /*13790*/  UIMAD UR4, UR4, 0x6000, UR38 ;  /* 0x00006000040478a4 */ /* 0x000fe4000f8e0226 */
[----:B------:R-:W-:Y:S02]  /*137a0*/  UIADD3 UR9, UR9, 0x2a850, URZ ;  /* 0x0002a85009097890 */ /* 0x000fe4000fffe03f */
[----:B------:R-:W-:-:S12]  /*137b0*/  UIADD3 UR8, UR4, 0x400, URZ ;  /* 0x0000040004087890 */ /* 0x000fd8000fffe03f */
.L_x_1068:
        /* <DEDUP_REMOVED lines=13> */
.L_x_1069:
        /* <DEDUP_REMOVED lines=8> */
.L_x_1063:
[----:B------:R-:W-:Y:S05]  /*13910*/  BSYNC B0 ;  /* 0x0000000000007941 */ /* 0x000fea0003800000 */
.L_x_1062:
[----:B------:R-:W-:Y:S02]  /*13920*/  VIADD R0, R0, 0x1 ;  /* 0x0000000100007836 */ /* 0x000fe40000000000 */
[----:B-1----:R-:W-:-:S03]  /*13930*/  IMAD.MOV.U32 R3, RZ, RZ, RZ ;  /* 0x000000ffff037224 */ /* 0x002fc600078e00ff */
[----:B------:R-:W-:-:S04]  /*13940*/  ISETP.NE.AND P0, PT, R0, 0x2, PT ;  /* 0x000000020000780c */ /* 0x000fc80003f05270 */
[----:B------:R-:W-:Y:S02]  /*13950*/  SEL R2, RZ, 0x1, P0 ;  /* 0x00000001ff027807 */ /* 0x000fe40000000000 */
[----:B------:R-:W-:Y:S02]  /*13960*/  SEL R0, R0, RZ, P0 ;  /* 0x000000ff00007207 */ /* 0x000fe40000000000 */
[----:B------:R-:W-:-:S07]  /*13970*/  LOP3.LUT R9, R9, R2, RZ, 0x3c, !PT ;  /* 0x0000000209097212 */ /* 0x000fce00078e3cff */
.L_x_990:
[----:B0-----:R-:W0:Y:S01]  /*13980*/  S2R R5, SR_CgaCtaId ;  /* 0x0000000000057919 */ /* 0x001e220000008800 */
[----:B------:R-:W-:Y:S02]  /*13990*/  MOV R2, 0x400 ;  /* 0x0000040000027802 */ /* 0x000fe40000000f00 */
[----:B------:R-:W-:Y:S02]  /*139a0*/  SHF.L.U32 R3, R3, 0x1f, RZ ;  /* 0x0000001f03037819 */ /* 0x000fe400000006ff */
[----:B0-----:R-:W-:-:S04]  /*139b0*/  LEA R2, R5, R2, 0x18 ;  /* 0x0000000205027211 */ /* 0x001fc800078ec0ff */
[----:B------:R-:W0:Y:S02]  /*139c0*/  SYNCS.PHASECHK.TRANS64.TRYWAIT P0, [R2+URZ+0x2a820], R3 ;  /* 0x02a82003020075a7 */ /* 0x000e24000800017f */
[----:B0-----:R-:W-:Y:S05]  /*139d0*/  @!P0 BRA `(.L_x_1070) ;  /* 0x0000001400648947 */ /* 0x001fea0003800000 */
.L_x_1111:
[----:B------:R-:W-:-:S03]  /*139e0*/  UMOV UR4, 0xffffffff ;  /* 0xffffffff00047882 */ /* 0x000fc60000000000 */
[----:B------:R-:W-:Y:S05]  /*139f0*/  BRA.DIV UR4, `(.L_x_1071) ;  /* 0x0000001604707947 */ /* 0x000fea000b800000 */
[----:B0-----:R-:W0:Y:S02]  /*13a00*/  S2R R3, SR_TID.X ;  /* 0x0000000000037919 */ /* 0x001e240000002100 */
[----:B0-----:R-:W-:-:S04]  /*13a10*/  SHF.R.U32.HI R3, RZ, 0x5, R3 ;  /* 0x00000005ff037819 */ /* 0x001fc80000011603 */
[----:B------:R-:W-:-:S05]  /*13a20*/  LOP3.LUT R3, R3, 0x3, RZ, 0xc0, !PT ;  /* 0x0000000303037812 */ /* 0x000fca00078ec0ff */
[----:B------:R0:W1:Y:S02]  /*13a30*/  SHFL.IDX PT, R14, R3, RZ, 0x1f ;  /* 0x00001fff030e7589 */ /* 0x00006400000e0000 */
.L_x_1114:
[----:B-1----:R-:W-:-:S13]  /*13a40*/  ISETP.NE.AND P0, PT, R14, RZ, PT ;  /* 0x000000ff0e00720c */ /* 0x002fda0003f05270 */
[----:B------:R-:W-:Y:S05]  /*13a50*/  @P0 BRA `(.L_x_906) ;  /* 0x0000000000880947 */ /* 0x000fea0003800000 */
[----:B------:R-:W-:-:S03]  /*13a60*/  UMOV UR4, 0xffffffff ;  /* 0xffffffff00047882 */ /* 0x000fc60000000000 */
[----:B------:R-:W-:Y:S05]  /*13a70*/  BRA.DIV UR4, `(.L_x_1072) ;  /* 0x0000001604847947 */ /* 0x000fea000b800000 */
[----:B------:R-:W-:-:S13]  /*13a80*/  ELECT P6, URZ, PT ;  /* 0x00000000003f782f */ /* 0x000fda00038c0000 */
.L_x_1117:
[----:B------:R-:W-:Y:S05]  /*13a90*/  @!P6 BRA `(.L_x_906) ;  /* 0x000000000078e947 */ /* 0x000fea0003800000 */
[----:B0-----:R-:W2:Y:S02]  /*13aa0*/  LDL.LU R3, [R1+0x14] ;  /* 0x0000140001037983 */ /* 0x001ea40000300800 */
[----:B--2---:R-:W-:-:S04]  /*13ab0*/  LOP3.LUT R3, R3, 0x2, RZ, 0xfc, !PT ;  /* 0x0000000203037812 */ /* 0x004fc800078efcff */
[----:B------:R-:W-:-:S13]  /*13ac0*/  ISETP.NE.AND P2, PT, R3, 0x3, PT ;  /* 0x000000030300780c */ /* 0x000fda0003f45270 */
[----:B------:R-:W-:Y:S05]  /*13ad0*/  @!P2 BRA `(.L_x_1073) ;  /* 0x000000000004a947 */ /* 0x000fea0003800000 */
[----:B------:R-:W-:Y:S01]  /*13ae0*/  BPT.TRAP 0x1 ;  /* 0x000000040000795c */ /* 0x000fe20000300000 */
.L_x_1073:
[----:B------:R-:W-:Y:S01]  /*13af0*/  VIADD R7, R2, 0x2a840 ;  /* 0x0002a84002077836 */ /* 0x000fe20000000000 */
[----:B------:R-:W-:Y:S01]  /*13b00*/  SHF.L.U32 R5, R9, 0x1f, RZ ;  /* 0x0000001f09057819 */ /* 0x000fe200000006ff */
[C---:B------:R-:W-:Y:S02]  /*13b10*/  VIADD R3, R0.reuse, 0x1 ;  /* 0x0000000100037836 */ /* 0x040fe40000000000 */
[----:B------:R-:W-:-:S03]  /*13b20*/  IMAD R6, R0, 0x8, R7 ;  /* 0x0000000800067824 */ /* 0x000fc600078e0207 */
[C---:B------:R-:W-:Y:S01]  /*13b30*/  ISETP.NE.AND P1, PT, R3.reuse, 0x2, PT ;  /* 0x000000020300780c */ /* 0x040fe20003f25270 */
[----:B------:R-:W0:Y:S03]  /*13b40*/  SYNCS.PHASECHK.TRANS64.TRYWAIT P0, [R6+URZ], R5 ;  /* 0x00000005060075a7 */ /* 0x000e26000800017f */
[----:B------:R-:W-:Y:S02]  /*13b50*/  SEL R4, RZ, 0x1, P1 ;  /* 0x00000001ff047807 */ /* 0x000fe40000800000 */
[----:B------:R-:W-:Y:S02]  /*13b60*/  SEL R8, R3, RZ, P1 ;  /* 0x000000ff03087207 */ /* 0x000fe40000800000 */
[----:B------:R-:W-:-:S03]  /*13b70*/  LOP3.LUT R4, R9, R4, RZ, 0x3c, !PT ;  /* 0x0000000409047212 */ /* 0x000fc600078e3cff */
[----:B------:R-:W-:Y:S01]  /*13b80*/  IMAD R3, R8, 0x8, R7 ;  /* 0x0000000808037824 */ /* 0x000fe200078e0207 */
[----:B------:R-:W-:Y:S01]  /*13b90*/  SHF.L.U32 R4, R4, 0x1f, RZ ;  /* 0x0000001f04047819 */ /* 0x000fe200000006ff */
[----:B0-----:R-:W-:Y:S06]  /*13ba0*/  @!P0 BRA `(.L_x_1074) ;  /* 0x0000001400588947 */ /* 0x001fec0003800000 */
.L_x_1118:
[----:B------:R-:W1:Y:S02]  /*13bb0*/  SYNCS.PHASECHK.TRANS64.TRYWAIT P0, [R3+URZ], R4 ;  /* 0x00000004030075a7 */ /* 0x000e64000800017f */
[----:B-1----:R-:W-:Y:S05]  /*13bc0*/  @!P0 BRA `(.L_x_1075) ;  /* 0x0000001400648947 */ /* 0x002fea0003800000 */
.L_x_1119:
[----:B------:R-:W-:Y:S05]  /*13bd0*/  @!P2 BRA `(.L_x_1076) ;  /* 0x000000000004a947 */ /* 0x000fea0003800000 */
[----:B------:R-:W-:Y:S01]  /*13be0*/  BPT.TRAP 0x1 ;  /* 0x000000040000795c */ /* 0x000fe20000300000 */
.L_x_1076:
[----:B-1----:R-:W-:-:S04]  /*13bf0*/  VIADD R3, R2, 0x2a860 ;  /* 0x0002a86002037836 */ /* 0x002fc80000000000 */
[----:B------:R-:W-:-:S04]  /*13c00*/  IMAD R0, R0, 0x8, R3 ;  /* 0x0000000800007824 */ /* 0x000fc800078e0203 */
[----:B------:R-:W1:Y:S02]  /*13c10*/  SYNCS.PHASECHK.TRANS64.TRYWAIT P0, [R0+URZ], R5 ;  /* 0x00000005000075a7 */ /* 0x000e64000800017f */
[----:B-1----:R-:W-:Y:S05]  /*13c20*/  @!P0 BRA `(.L_x_1077) ;  /* 0x0000001400608947 */ /* 0x002fea0003800000 */
.L_x_1120:
[----:B------:R-:W-:-:S07]  /*13c30*/  IMAD R3, R8, 0x8, R3 ;  /* 0x0000000808037824 */ /* 0x000fce00078e0203 */
.L_x_1078:
[----:B--2---:R2:W3:Y:S02]  /*13c40*/  SYNCS.PHASECHK.TRANS64.TRYWAIT P0, [R3+URZ], R4 ;  /* 0x00000004030075a7 */ /* 0x0044e4000800017f */
[----:B---3--:R-:W-:Y:S05]  /*13c50*/  @!P0 NANOSLEEP.SYNCS 0x989680 ;  /* 0x009896800000895d */ /* 0x008fea0003900000 */
[----:B------:R-:W3:Y:S02]  /*13c60*/  @!P0 SYNCS.PHASECHK.TRANS64 P0, [R3+URZ], R4 ;  /* 0x00000004030085a7 */ /* 0x000ee4000800007f */
[----:B---3--:R-:W-:Y:S05]  /*13c70*/  @!P0 BRA `(.L_x_1078) ;  /* 0xfffffffc00f08947 */ /* 0x008fea000383ffff */
.L_x_906:
[----:B------:R-:W-:Y:S05]  /*13c80*/  BSYNC B6 ;  /* 0x0000000000067941 */ /* 0x000fea0003800000 */
.L_x_903:
[----:B------:R-:W-:Y:S05]  /*13c90*/  EXIT ;  /* 0x000000000000794d */ /* 0x000fea0003800000 */
.L_x_916:
[----:B0-----:R-:W-:-:S04]  /*13ca0*/  IMAD.U32 R3, RZ, RZ, UR57 ;  /* 0x00000039ff037e24 */ /* 0x001fc8000f8e00ff */
[----:B------:R0:W1:Y:S03]  /*13cb0*/  SYNCS.PHASECHK.TRANS64.TRYWAIT P1, [R3+URZ+0x2a800], R2 ;  /* 0x02a80002030075a7 */ /* 0x000066000802017f */
[----:B-1----:R-:W-:Y:S05]  /*13cc0*/  @!P1 NANOSLEEP.SYNCS 0x989680 ;  /* 0x009896800000995d */ /* 0x002fea0003900000 */
[----:B------:R-:W1:Y:S02]  /*13cd0*/  @!P1 SYNCS.PHASECHK.TRANS64 P1, [R3+URZ+0x2a800], R2 ;  /* 0x02a80002030095a7 */ /* 0x000e64000802007f */
[----:B-1----:R-:W-:Y:S05]  /*13ce0*/  @!P1 BRA `(.L_x_916) ;  /* 0xfffffffc00ec9947 */ /* 0x002fea000383ffff */
[----:B------:R-:W-:Y:S05]  /*13cf0*/  BRA `(.L_x_1079) ;  /* 0xfffffed8006c7947 */ /* 0x000fea000383ffff */
.L_x_920:
[----:B0-----:R-:W-:-:S04]  /*13d00*/  IMAD.U32 R3, RZ, RZ, UR57 ;  /* 0x00000039ff037e24 */ /* 0x001fc8000f8e00ff */
[----:B------:R0:W2:Y:S03]  /*13d10*/  SYNCS.PHASECHK.TRANS64.TRYWAIT P2, [R3+URZ+0x2a830], R2 ;  /* 0x02a83002030075a7 */ /* 0x0000a6000804017f */
[----:B--2---:R-:W-:Y:S05]  /*13d20*/  @!P2 NANOSLEEP.SYNCS 0x989680 ;  /* 0x009896800000a95d */ /* 0x004fea0003900000 */
[----:B------:R-:W2:Y:S02]  /*13d30*/  @!P2 SYNCS.PHASECHK.TRANS64 P2, [R3+URZ+0x2a830], R2 ;  /* 0x02a830020300a5a7 */ /* 0x000ea4000804007f */
[----:B--2---:R-:W-:Y:S05]  /*13d40*/  @!P2 BRA `(.L_x_920) ;  /* 0xfffffffc00eca947 */ /* 0x004fea000383ffff */
[----:B------:R-:W-:Y:S05]  /*13d50*/  BRA `(.L_x_919) ;  /* 0xfffffed800887947 */ /* 0x000fea000383ffff */
.L_x_936:
[----:B-1----:R-:W-:-:S04]  /*13d60*/  IMAD.U32 R22, RZ, RZ, UR59 ;  /* 0x0000003bff167e24 */ /* 0x002fc8000f8e00ff */
[----:B------:R1:W2:Y:S03]  /*13d70*/  SYNCS.PHASECHK.TRANS64.TRYWAIT P2, [R22+URZ+0x2a830], R13 ;  /* 0x02a8300d160075a7 */ /* 0x0002a6000804017f */
[----:B--2---:R-:W-:Y:S05]  /*13d80*/  @!P2 NANOSLEEP.SYNCS 0x989680 ;  /* 0x009896800000a95d */ /* 0x004fea0003900000 */
[----:B------:R-:W2:Y:S02]  /*13d90*/  @!P2 SYNCS.PHASECHK.TRANS64 P2, [R22+URZ+0x2a830], R13 ;  /* 0x02a8300d1600a5a7 */ /* 0x000ea4000804007f */
[----:B--2---:R-:W-:Y:S05]  /*13da0*/  @!P2 BRA `(.L_x_936) ;  /* 0xfffffffc00eca947 */ /* 0x004fea000383ffff */
[----:B------:R-:W-:Y:S05]  /*13db0*/  BRA `(.L_x_935) ;  /* 0xffffff0c002c7947 */ /* 0x000fea000383ffff */
.L_x_940:
[----:B01----:R-:W-:-:S04]  /*13dc0*/  IMAD.U32 R13, RZ, RZ, UR11 ;  /* 0x0000000bff0d7e24 */ /* 0x003fc8000f8e00ff */
[----:B------:R0:W1:Y:S03]  /*13dd0*/  SYNCS.PHASECHK.TRANS64.TRYWAIT P2, [R13+URZ+0x2a850], R0 ;  /* 0x02a850000d0075a7 */ /* 0x000066000804017f */
[----:B-1----:R-:W-:Y:S05]  /*13de0*/  @!P2 NANOSLEEP.SYNCS 0x989680 ;  /* 0x009896800000a95d */ /* 0x002fea0003900000 */
[----:B------:R-:W1:Y:S02]  /*13df0*/  @!P2 SYNCS.PHASECHK.TRANS64 P2, [R13+URZ+0x2a850], R0 ;  /* 0x02a850000d00a5a7 */ /* 0x000e64000804007f */
[----:B-1----:R-:W-:Y:S05]  /*13e00*/  @!P2 BRA `(.L_x_940) ;  /* 0xfffffffc00eca947 */ /* 0x002fea000383ffff */
[----:B------:R-:W-:Y:S05]  /*13e10*/  BRA `(.L_x_939) ;  /* 0xffffff1400387947 */ /* 0x000fea000383ffff */
.L_x_957:
[----:B-1----:R-:W-:-:S04]  /*13e20*/  IMAD.U32 R11, RZ, RZ, UR56 ;  /* 0x00000038ff0b7e24 */ /* 0x002fc8000f8e00ff */
[----:B------:R1:W2:Y:S03]  /*13e30*/  SYNCS.PHASECHK.TRANS64.TRYWAIT P2, [R11+URZ+0x2a830], R10 ;  /* 0x02a8300a0b0075a7 */ /* 0x0002a6000804017f */
[----:B--2---:R-:W-:Y:S05]  /*13e40*/  @!P2 NANOSLEEP.SYNCS 0x989680 ;  /* 0x009896800000a95d */ /* 0x004fea0003900000 */
[----:B------:R-:W2:Y:S02]  /*13e50*/  @!P2 SYNCS.PHASECHK.TRANS64 P2, [R11+URZ+0x2a830], R10 ;  /* 0x02a8300a0b00a5a7 */ /* 0x000ea4000804007f */
[----:B--2---:R-:W-:Y:S05]  /*13e60*/  @!P2 BRA `(.L_x_957) ;  /* 0xfffffffc00eca947 */ /* 0x004fea000383ffff */
[----:B------:R-:W-:Y:S05]  /*13e70*/  BRA `(.L_x_956) ;  /* 0xffffff4000747947 */ /* 0x000fea000383ffff */
.L_x_961:
[----:B-1----:R-:W-:-:S04]  /*13e80*/  IMAD.U32 R11, RZ, RZ, UR11 ;  /* 0x0000000bff0b7e24 */ /* 0x002fc8000f8e00ff */
[----:B------:R1:W3:Y:S03]  /*13e90*/  SYNCS.PHASECHK.TRANS64.TRYWAIT P2, [R11+URZ+0x2a850], R0 ;  /* 0x02a850000b0075a7 */ /* 0x0002e6000804017f */
[----:B---3--:R-:W-:Y:S05]  /*13ea0*/  @!P2 NANOSLEEP.SYNCS 0x989680 ;  /* 0x009896800000a95d */ /* 0x008fea0003900000 */
[----:B------:R-:W3:Y:S02]  /*13eb0*/  @!P2 SYNCS.PHASECHK.TRANS64 P2, [R11+URZ+0x2a850], R0 ;  /* 0x02a850000b00a5a7 */ /* 0x000ee4000804007f */
[----:B---3--:R-:W-:Y:S05]  /*13ec0*/  @!P2 BRA `(.L_x_961) ;  /* 0xfffffffc00eca947 */ /* 0x008fea000383ffff */
[----:B------:R-:W-:Y:S05]  /*13ed0*/  BRA `(.L_x_960) ;  /* 0xffffff4800807947 */ /* 0x000fea000383ffff */
.L_x_967:
[----:B-1----:R-:W-:-:S04]  /*13ee0*/  IMAD.U32 R11, RZ, RZ, UR56 ;  /* 0x00000038ff0b7e24 */ /* 0x002fc8000f8e00ff */
[----:B------:R1:W2:Y:S03]  /*13ef0*/  SYNCS.PHASECHK.TRANS64.TRYWAIT P2, [R11+URZ+0x2a830], R10 ;  /* 0x02a8300a0b0075a7 */ /* 0x0002a6000804017f */
[----:B--2---:R-:W-:Y:S05]  /*13f00*/  @!P2 NANOSLEEP.SYNCS 0x989680 ;  /* 0x009896800000a95d */ /* 0x004fea0003900000 */
[----:B------:R-:W2:Y:S02]  /*13f10*/  @!P2 SYNCS.PHASECHK.TRANS64 P2, [R11+URZ+0x2a830], R10 ;  /* 0x02a8300a0b00a5a7 */ /* 0x000ea4000804007f */
[----:B--2---:R-:W-:Y:S05]  /*13f20*/  @!P2 BRA `(.L_x_967) ;  /* 0xfffffffc00eca947 */ /* 0x004fea000383ffff */
[----:B------:R-:W-:Y:S05]  /*13f30*/  BRA `(.L_x_966) ;  /* 0xffffff6000c07947 */ /* 0x000fea000383ffff */
.L_x_971:
[----:B-1----:R-:W-:-:S04]  /*13f40*/  IMAD.U32 R11, RZ, RZ, UR11 ;  /* 0x0000000bff0b7e24 */ /* 0x002fc8000f8e00ff */
[----:B------:R1:W3:Y:S03]  /*13f50*/  SYNCS.PHASECHK.TRANS64.TRYWAIT P2, [R11+URZ+0x2a850], R0 ;  /* 0x02a850000b0075a7 */ /* 0x0002e6000804017f */
[----:B---3--:R-:W-:Y:S05]  /*13f60*/  @!P2 NANOSLEEP.SYNCS 0x989680 ;  /* 0x009896800000a95d */ /* 0x008fea0003900000 */
[----:B------:R-:W3:Y:S02]  /*13f70*/  @!P2 SYNCS.PHASECHK.TRANS64 P2, [R11+URZ+0x2a850], R0 ;  /* 0x02a850000b00a5a7 */ /* 0x000ee4000804007f */
[----:B---3--:R-:W-:Y:S05]  /*13f80*/  @!P2 BRA `(.L_x_971) ;  /* 0xfffffffc00eca947 */ /* 0x008fea000383ffff */
[----:B------:R-:W-:Y:S05]  /*13f90*/  BRA `(.L_x_970) ;  /* 0xffffff6800cc7947 */ /* 0x000fea000383ffff */
.L_x_984:
[----:B-1----:R-:W-:-:S04]  /*13fa0*/  IMAD.U32 R0, RZ, RZ, UR5 ;  /* 0x00000005ff007e24 */ /* 0x002fc8000f8e00ff */
[----:B------:R1:W2:Y:S03]  /*13fb0*/  SYNCS.PHASECHK.TRANS64.TRYWAIT P0, [R0+URZ+0x2a850], R3 ;  /* 0x02a85003000075a7 */ /* 0x0002a6000800017f */
[----:B--2---:R-:W-:Y:S05]  /*13fc0*/  @!P0 NANOSLEEP.SYNCS 0x989680 ;  /* 0x009896800000895d */ /* 0x004fea0003900000 */
[----:B------:R-:W2:Y:S02]  /*13fd0*/  @!P0 SYNCS.PHASECHK.TRANS64 P0, [R0+URZ+0x2a850], R3 ;  /* 0x02a85003000085a7 */ /* 0x000ea4000800007f */
[----:B--2---:R-:W-:Y:S05]  /*13fe0*/  @!P0 BRA `(.L_x_984) ;  /* 0xfffffffc00ec8947 */ /* 0x004fea000383ffff */
[----:B------:R-:W-:Y:S05]  /*13ff0*/  BRA `(.L_x_983) ;  /* 0xffffff9800487947 */ /* 0x000fea000383ffff */
.L_x_1001:
[----:B------:R-:W-:Y:S02]  /*14000*/  IMAD.MOV.U32 R13, RZ, RZ, R0 ;  /* 0x000000ffff0d7224 */ /* 0x000fe400078e0000 */
[----:B------:R-:W-:Y:S02]  /*14010*/  IMAD.MOV.U32 R12, RZ, RZ, RZ ;  /* 0x000000ffff0c7224 */ /* 0x000fe400078e00ff */
[----:B------:R-:W-:Y:S02]  /*14020*/  IMAD.MOV.U32 R11, RZ, RZ, 0x1f ;  /* 0x0000001fff0b7424 */ /* 0x000fe400078e00ff */
[----:B------:R-:W-:-:S07]  /*14030*/  IMAD.MOV.U32 R15, RZ, RZ, -0x1 ;  /* 0xffffffffff0f7424 */ /* 0x000fce00078e00ff */
[----:B01----:R-:W-:Y:S05]  /*14040*/  WARPSYNC.COLLECTIVE R15, `(.L_x_1080) ;  /* 0x000000000f087348 */ /* 0x003fea0003c00000 */
[----:B------:R2:W3:Y:S02]  /*14050*/  SHFL.IDX P6, R14, R13, R12, R11 ;  /* 0x0000000c0d0e7389 */ /* 0x0004e400000c000b */
[----:B0123--:R-:W-:Y:S01]  /*14060*/  ENDCOLLECTIVE ;  /* 0x000000000000791b */ /* 0x00ffe20003800000 */
.L_x_1080:
[----:B------:R-:W-:Y:S05]  /*14070*/  BRA `(.L_x_1081) ;  /* 0xffffffc8001c7947 */ /* 0x000fea000383ffff */
.L_x_1003:
[----:B------:R-:W-:Y:S01]  /*14080*/  BSSY B0, `(.L_x_1082) ;  /* 0x0000006000007945 */ /* 0x000fe20003800000 */
[----:B------:R-:W-:-:S07]  /*14090*/  IMAD.MOV.U32 R15, RZ, RZ, -0x1 ;  /* 0xffffffffff0f7424 */ /* 0x000fce00078e00ff */
[----:B012---:R-:W-:Y:S05]  /*140a0*/  WARPSYNC.COLLECTIVE R15, `(.L_x_1083) ;  /* 0x000000000f0c7348 */ /* 0x007fea0003c00000 */
[----:B------:R-:W-:Y:S02]  /*140b0*/  ELECT P6, UR62, PT ;  /* 0x00000000003e782f */ /* 0x000fe400038c0000 */
[----:B------:R-:W-:Y:S01]  /*140c0*/  MOV R14, UR62 ;  /* 0x0000003e000e7c02 */ /* 0x000fe20008000f00 */
[----:B012---:R-:W-:Y:S10]  /*140d0*/  ENDCOLLECTIVE ;  /* 0x000000000000791b */ /* 0x007ff40003800000 */
.L_x_1083:
[----:B------:R-:W-:Y:S05]  /*140e0*/  BSYNC B0 ;  /* 0x0000000000007941 */ /* 0x000fea0003800000 */
.L_x_1082:
[----:B------:R-:W-:Y:S05]  /*140f0*/  BRA `(.L_x_1084) ;  /* 0xffffffc8001c7947 */ /* 0x000fea000383ffff */
.L_x_1005:
[----:B-1----:R-:W-:-:S04]  /*14100*/  IMAD.U32 R3, RZ, RZ, UR38 ;  /* 0x00000026ff037e24 */ /* 0x002fc8000f8e00ff */
[----:B------:R1:W2:Y:S03]  /*14110*/  SYNCS.PHASECHK.TRANS64.TRYWAIT P0, [R3+URZ+0x2a840], R0 ;  /* 0x02a84000030075a7 */ /* 0x0002a6000800017f */
[----:B--2---:R-:W-:Y:S05]  /*14120*/  @!P0 NANOSLEEP.SYNCS 0x989680 ;  /* 0x009896800000895d */ /* 0x004fea0003900000 */
[----:B------:R-:W2:Y:S02]  /*14130*/  @!P0 SYNCS.PHASECHK.TRANS64 P0, [R3+URZ+0x2a840], R0 ;  /* 0x02a84000030085a7 */ /* 0x000ea4000800007f */
[----:B--2---:R-:W-:Y:S05]  /*14140*/  @!P0 BRA `(.L_x_1005) ;  /* 0xfffffffc00ec8947 */ /* 0x004fea000383ffff */
[----:B------:R-:W-:Y:S05]  /*14150*/  BRA `(.L_x_1085) ;  /* 0xffffffc800747947 */ /* 0x000fea000383ffff */
.L_x_1008:
[----:B------:R-:W-:Y:S02]  /*14160*/  IMAD.MOV.U32 R13, RZ, RZ, R6 ;  /* 0x000000ffff0d7224 */ /* 0x000fe400078e0006 */
[----:B------:R-:W-:Y:S02]  /*14170*/  IMAD.MOV.U32 R12, RZ, RZ, RZ ;  /* 0x000000ffff0c7224 */ /* 0x000fe400078e00ff */
[----:B------:R-:W-:Y:S02]  /*14180*/  IMAD.MOV.U32 R11, RZ, RZ, 0x181f ;  /* 0x0000181fff0b7424 */ /* 0x000fe400078e00ff */
[----:B------:R-:W-:Y:S02]  /*14190*/  IMAD.MOV.U32 R15, RZ, RZ, -0x1 ;  /* 0xffffffffff0f7424 */ /* 0x000fe400078e00ff */
[----:B------:R-:W-:-:S07]  /*141a0*/  VIADD R4, R4, UR42 ;  /* 0x0000002a04047c36 */ /* 0x000fce0008000000 */
[----:B------:R-:W-:Y:S05]  /*141b0*/  WARPSYNC.COLLECTIVE R15, `(.L_x_1086) ;  /* 0x000000000f087348 */ /* 0x000fea0003c00000 */
[----:B------:R0:W1:Y:S02]  /*141c0*/  SHFL.IDX P6, R14, R13, R12, R11 ;  /* 0x0000000c0d0e7389 */ /* 0x00006400000c000b */
[----:B01----:R-:W-:Y:S01]  /*141d0*/  ENDCOLLECTIVE ;  /* 0x000000000000791b */ /* 0x003fe20003800000 */
.L_x_1086:
[----:B------:R-:W-:Y:S02]  /*141e0*/  IMAD.MOV.U32 R13, RZ, RZ, R0 ;  /* 0x000000ffff0d7224 */ /* 0x000fe400078e0000 */
[----:B------:R-:W-:-:S07]  /*141f0*/  IMAD.MOV.U32 R2, RZ, RZ, R14 ;  /* 0x000000ffff027224 */ /* 0x000fce00078e000e */
[----:B------:R-:W-:Y:S05]  /*14200*/  WARPSYNC.COLLECTIVE R15, `(.L_x_1087) ;  /* 0x000000000f087348 */ /* 0x000fea0003c00000 */
[----:B------:R0:W1:Y:S02]  /*14210*/  SHFL.IDX P6, R14, R13, R12, R11 ;  /* 0x0000000c0d0e7389 */ /* 0x00006400000c000b */
[----:B01----:R-:W-:Y:S01]  /*14220*/  ENDCOLLECTIVE ;  /* 0x000000000000791b */ /* 0x003fe20003800000 */
.L_x_1087:
[----:B------:R-:W-:Y:S01]  /*14230*/  ULDC UR4, c[0x0][0x288] ;  /* 0x0000a20000047ab9 */ /* 0x000fe20000000800 */
[----:B------:R-:W-:Y:S01]  /*14240*/  ULDC.64 UR6, c[0x0][0x208] ;  /* 0x0000820000067ab9 */ /* 0x000fe20000000a00 */
[----:B------:R-:W-:Y:S02]  /*14250*/  IMAD R5, R8, UR4, RZ ;  /* 0x0000000408057c24 */ /* 0x000fe4000f8e02ff */
[----:B------:R-:W-:-:S03]  /*14260*/  VIADD R8, R4, 0x10 ;  /* 0x0000001004087836 */ /* 0x000fc60000000000 */
[----:B------:R-:W-:Y:S01]  /*14270*/  ISETP.GE.AND P3, PT, R4, R5, PT ;  /* 0x000000050400720c */ /* 0x000fe20003f66270 */
[----:B------:R-:W-:Y:S02]  /*14280*/  IMAD.MOV.U32 R13, RZ, RZ, R6 ;  /* 0x000000ffff0d7224 */ /* 0x000fe400078e0006 */
[----:B------:R-:W-:-:S10]  /*14290*/  IMAD.MOV.U32 R12, RZ, RZ, 0x1 ;  /* 0x00000001ff0c7424 */ /* 0x000fd400078e00ff */
[----:B------:R-:W-:Y:S01]  /*142a0*/  @!P3 LEA R21, R7, UR38, 0x1 ;  /* 0x000000260715bc11 */ /* 0x000fe2000f8e08ff */
[----:B------:R-:W-:-:S05]  /*142b0*/  IMAD.MOV.U32 R3, RZ, RZ, R14 ;  /* 0x000000ffff037224 */ /* 0x000fca00078e000e */
[----:B------:R-:W-:-:S04]  /*142c0*/  LOP3.LUT R3, R3, R2, RZ, 0x3c, !PT ;  /* 0x0000000203037212 */ /* 0x000fc800078e3cff */
[----:B------:R-:W-:-:S04]  /*142d0*/  LOP3.LUT R2, R3, R2, RZ, 0x3c, !PT ;  /* 0x0000000203027212 */ /* 0x000fc800078e3cff */
[----:B------:R-:W-:-:S03]  /*142e0*/  LOP3.LUT R3, R3, R2, RZ, 0x3c, !PT ;  /* 0x0000000203037212 */ /* 0x000fc600078e3cff */
[----:B------:R-:W-:-:S05]  /*142f0*/  @!P3 IMAD.WIDE.U32 R2, R10, 0x2, R2 ;  /* 0x000000020a02b825 */ /* 0x000fca00078e0002 */
[----:B------:R-:W-:Y:S01]  /*14300*/  @!PT LDS RZ, [RZ] ;  /* 0x00000000fffff984 */ /* 0x000fe20000000800 */
[----:B------:R-:W-:Y:S01]  /*14310*/  @!PT LDS RZ, [RZ] ;  /* 0x00000000fffff984 */ /* 0x000fe20000000800 */
[----:B------:R-:W-:Y:S01]  /*14320*/  @!PT LDS RZ, [RZ] ;  /* 0x00000000fffff984 */ /* 0x000fe20000000800 */
[----:B------:R0:W-:Y:S04]  /*14330*/  @!P3 LDGSTS.E.BYPASS.LTC128B.128 [R21+0xc400], desc[UR6][R2.64], !P2 ;  /* 0x0c4000000215bfae */ /* 0x0001e8000d101d46 */
[----:B------:R0:W-:Y:S04]  /*14340*/  @!P3 LDGSTS.E.BYPASS.LTC128B.128 [R21+0x10400], desc[UR6][R2.64+0x80], !P0 ;  /* 0x104000800215bfae */ /* 0x0001e8000c101d46 */
[----:B------:R0:W-:Y:S01]  /*14350*/  @!P3 LDGSTS.E.BYPASS.LTC128B.128 [R21+0x14400], desc[UR6][R2.64+0x100], !P1 ;  /* 0x144001000215bfae */ /* 0x0001e2000c901d46 */
[----:B------:R-:W-:-:S13]  /*14360*/  ISETP.GE.AND P3, PT, R8, R5, PT ;  /* 0x000000050800720c */ /* 0x000fda0003f66270 */
[----:B0-----:R-:W-:Y:S05]  /*14370*/  WARPSYNC.COLLECTIVE R15, `(.L_x_1088) ;  /* 0x000000000f087348 */ /* 0x001fea0003c00000 */
[----:B------:R1:W2:Y:S02]  /*14380*/  SHFL.IDX P6, R14, R13, R12, R11 ;  /* 0x0000000c0d0e7389 */ /* 0x0002a400000c000b */
[----:B012---:R-:W-:Y:S01]  /*14390*/  ENDCOLLECTIVE ;  /* 0x000000000000791b */ /* 0x007fe20003800000 */
.L_x_1088:
[----:B------:R-:W-:Y:S01]  /*143a0*/  VIADD R2, R4, 0x20 ;  /* 0x0000002004027836 */ /* 0x000fe20000000000 */
[----:B------:R-:W-:Y:S01]  /*143b0*/  @!P3 LEA R20, R7, UR38, 0x1 ;  /* 0x000000260714bc11 */ /* 0x000fe2000f8e08ff */
[----:B------:R-:W-:Y:S02]  /*143c0*/  IMAD.MOV.U32 R13, RZ, RZ, R0 ;  /* 0x000000ffff0d7224 */ /* 0x000fe400078e0000 */
[----:B------:R-:W-:-:S07]  /*143d0*/  IMAD.MOV.U32 R8, RZ, RZ, R14 ;  /* 0x000000ffff087224 */ /* 0x000fce00078e000e */
[----:B------:R-:W-:Y:S05]  /*143e0*/  WARPSYNC.COLLECTIVE R15, `(.L_x_1089) ;  /* 0x000000000f087348 */ /* 0x000fea0003c00000 */
[----:B------:R0:W1:Y:S02]  /*143f0*/  SHFL.IDX P6, R14, R13, R12, R11 ;  /* 0x0000000c0d0e7389 */ /* 0x00006400000c000b */
[----:B01----:R-:W-:Y:S01]  /*14400*/  ENDCOLLECTIVE ;  /* 0x000000000000791b */ /* 0x003fe20003800000 */
.L_x_1089:
[----:B------:R-:W-:Y:S01]  /*14410*/  ULDC.64 UR4, c[0x0][0x208] ;  /* 0x0000820000047ab9 */ /* 0x000fe20000000a00 */
[----:B------:R-:W-:Y:S02]  /*14420*/  IMAD.MOV.U32 R9, RZ, RZ, R8 ;  /* 0x000000ffff097224 */ /* 0x000fe400078e0008 */
[----:B------:R-:W-:Y:S02]  /*14430*/  IMAD.MOV.U32 R13, RZ, RZ, R6 ;  /* 0x000000ffff0d7224 */ /* 0x000fe400078e0006 */
[----:B------:R-:W-:Y:S02]  /*14440*/  IMAD.MOV.U32 R12, RZ, RZ, 0x2 ;  /* 0x00000002ff0c7424 */ /* 0x000fe400078e00ff */
[----:B------:R-:W-:-:S04]  /*14450*/  IMAD.MOV.U32 R8, RZ, RZ, R14 ;  /* 0x000000ffff087224 */ /* 0x000fc800078e000e */
        /* <DEDUP_REMOVED lines=11> */
.L_x_1090:
[----:B------:R-:W-:Y:S01]  /*14510*/  VIADD R8, R4, 0x30 ;  /* 0x0000003004087836 */ /* 0x000fe20000000000 */
[----:B------:R-:W-:Y:S01]  /*14520*/  @!P3 LEA R21, R7, UR38, 0x1 ;  /* 0x000000260715bc11 */ /* 0x000fe2000f8e08ff */
[----:B------:R-:W-:Y:S02]  /*14530*/  IMAD.MOV.U32 R13, RZ, RZ, R0 ;  /* 0x000000ffff0d7224 */ /* 0x000fe400078e0000 */
[----:B------:R-:W-:-:S07]  /*14540*/  IMAD.MOV.U32 R2, RZ, RZ, R14 ;  /* 0x000000ffff027224 */ /* 0x000fce00078e000e */
[----:B------:R-:W-:Y:S05]  /*14550*/  WARPSYNC.COLLECTIVE R15, `(.L_x_1091) ;  /* 0x000000000f087348 */ /* 0x000fea0003c00000 */
[----:B------:R0:W1:Y:S02]  /*14560*/  SHFL.IDX P6, R14, R13, R12, R11 ;  /* 0x0000000c0d0e7389 */ /* 0x00006400000c000b */
[----:B01----:R-:W-:Y:S01]  /*14570*/  ENDCOLLECTIVE ;  /* 0x000000000000791b */ /* 0x003fe20003800000 */
.L_x_1091:
        /* <DEDUP_REMOVED lines=16> */
.L_x_1092:
[----:B------:R-:W-:Y:S01]  /*14680*/  VIADD R2, R4, 0x40 ;  /* 0x0000004004027836 */ /* 0x000fe20000000000 */
[----:B------:R-:W-:Y:S01]  /*14690*/  @!P3 LEA R20, R7, UR38, 0x1 ;  /* 0x000000260714bc11 */ /* 0x000fe2000f8e08ff */
[----:B------:R-:W-:Y:S02]  /*146a0*/  IMAD.MOV.U32 R13, RZ, RZ, R0 ;  /* 0x000000ffff0d7224 */ /* 0x000fe400078e0000 */
[----:B------:R-:W-:-:S07]  /*146b0*/  IMAD.MOV.U32 R8, RZ, RZ, R14 ;  /* 0x000000ffff087224 */ /* 0x000fce00078e000e */
[----:B------:R-:W-:Y:S05]  /*146c0*/  WARPSYNC.COLLECTIVE R15, `(.L_x_1093) ;  /* 0x000000000f087348 */ /* 0x000fea0003c00000 */
[----:B------:R0:W1:Y:S02]  /*146d0*/  SHFL.IDX P6, R14, R13, R12, R11 ;  /* 0x0000000c0d0e7389 */ /* 0x00006400000c000b */
[----:B01----:R-:W-:Y:S01]  /*146e0*/  ENDCOLLECTIVE ;  /* 0x000000000000791b */ /* 0x003fe20003800000 */
.L_x_1093:
        /* <DEDUP_REMOVED lines=16> */
.L_x_1094:
[----:B------:R-:W-:Y:S01]  /*147f0*/  VIADD R8, R4, 0x50 ;  /* 0x0000005004087836 */ /* 0x000fe20000000000 */
[----:B------:R-:W-:Y:S01]  /*14800*/  @!P3 LEA R21, R7, UR38, 0x1 ;  /* 0x000000260715bc11 */ /* 0x000fe2000f8e08ff */
[----:B------:R-:W-:Y:S02]  /*14810*/  IMAD.MOV.U32 R13, RZ, RZ, R0 ;  /* 0x000000ffff0d7224 */ /* 0x000fe400078e0000 */
[----:B------:R-:W-:-:S07]  /*14820*/  IMAD.MOV.U32 R2, RZ, RZ, R14 ;  /* 0x000000ffff027224 */ /* 0x000fce00078e000e */
[----:B------:R-:W-:Y:S05]  /*14830*/  WARPSYNC.COLLECTIVE R15, `(.L_x_1095) ;  /* 0x000000000f087348 */ /* 0x000fea0003c00000 */
[----:B------:R0:W1:Y:S02]  /*14840*/  SHFL.IDX P6, R14, R13, R12, R11 ;  /* 0x0000000c0d0e7389 */ /* 0x00006400000c000b */
[----:B01----:R-:W-:Y:S01]  /*14850*/  ENDCOLLECTIVE ;  /* 0x000000000000791b */ /* 0x003fe20003800000 */
.L_x_1095:
        /* <DEDUP_REMOVED lines=16> */
.L_x_1096:
[----:B------:R-:W-:Y:S01]  /*14960*/  VIADD R2, R4, 0x60 ;  /* 0x0000006004027836 */ /* 0x000fe20000000000 */
[----:B------:R-:W-:Y:S01]  /*14970*/  @!P3 LEA R20, R7, UR38, 0x1 ;  /* 0x000000260714bc11 */ /* 0x000fe2000f8e08ff */
[----:B------:R-:W-:Y:S02]  /*14980*/  IMAD.MOV.U32 R13, RZ, RZ, R0 ;  /* 0x000000ffff0d7224 */ /* 0x000fe400078e0000 */
[----:B------:R-:W-:-:S07]  /*14990*/  IMAD.MOV.U32 R8, RZ, RZ, R14 ;  /* 0x000000ffff087224 */ /* 0x000fce00078e000e */
[----:B------:R-:W-:Y:S05]  /*149a0*/  WARPSYNC.COLLECTIVE R15, `(.L_x_1097) ;  /* 0x000000000f087348 */ /* 0x000fea0003c00000 */
[----:B------:R0:W1:Y:S02]  /*149b0*/  SHFL.IDX P6, R14, R13, R12, R11 ;  /* 0x0000000c0d0e7389 */ /* 0x00006400000c000b */
[----:B01----:R-:W-:Y:S01]  /*149c0*/  ENDCOLLECTIVE ;  /* 0x000000000000791b */ /* 0x003fe20003800000 */
.L_x_1097:
        /* <DEDUP_REMOVED lines=16> */
.L_x_1098:
[----:B------:R-:W-:Y:S01]  /*14ad0*/  @!P3 LEA R21, R7, UR38, 0x1 ;  /* 0x000000260715bc11 */ /* 0x000fe2000f8e08ff */
[----:B------:R-:W-:Y:S02]  /*14ae0*/  IMAD.MOV.U32 R13, RZ, RZ, R0 ;  /* 0x000000ffff0d7224 */ /* 0x000fe400078e0000 */
[----:B------:R-:W-:-:S07]  /*14af0*/  IMAD.MOV.U32 R2, RZ, RZ, R14 ;  /* 0x000000ffff027224 */ /* 0x000fce00078e000e */
[----:B------:R-:W-:Y:S05]  /*14b00*/  WARPSYNC.COLLECTIVE R15, `(.L_x_1099) ;  /* 0x000000000f087348 */ /* 0x000fea0003c00000 */
[----:B------:R0:W1:Y:S02]  /*14b10*/  SHFL.IDX P6, R14, R13, R12, R11 ;  /* 0x0000000c0d0e7389 */ /* 0x00006400000c000b */
[----:B01----:R-:W-:Y:S01]  /*14b20*/  ENDCOLLECTIVE ;  /* 0x000000000000791b */ /* 0x003fe20003800000 */
.L_x_1099:
        /* <DEDUP_REMOVED lines=11> */
[----:B------:R0:W-:Y:S02]  /*14be0*/  @!P3 LDGSTS.E.BYPASS.LTC128B.128 [R21+0x17400], desc[UR4][R2.64+0x100], !P1 ;  /* 0x174001000215bfae */ /* 0x0001e4000c901d44 */
[----:B0-----:R-:W-:Y:S05]  /*14bf0*/  WARPSYNC.COLLECTIVE R15, `(.L_x_1100) ;  /* 0x000000000f087348 */ /* 0x001fea0003c00000 */
[----:B------:R1:W2:Y:S02]  /*14c00*/  SHFL.IDX P6, R14, R13, R12, R11 ;  /* 0x0000000c0d0e7389 */ /* 0x0002a400000c000b */
[----:B012---:R-:W-:Y:S01]  /*14c10*/  ENDCOLLECTIVE ;  /* 0x000000000000791b */ /* 0x007fe20003800000 */
.L_x_1100:
[----:B------:R-:W-:Y:S02]  /*14c20*/  IMAD.MOV.U32 R13, RZ, RZ, R0 ;  /* 0x000000ffff0d7224 */ /* 0x000fe400078e0000 */
[----:B------:R-:W-:-:S07]  /*14c30*/  IMAD.MOV.U32 R8, RZ, RZ, R14 ;  /* 0x000000ffff087224 */ /* 0x000fce00078e000e */
[----:B------:R-:W-:Y:S05]  /*14c40*/  WARPSYNC.COLLECTIVE R15, `(.L_x_1101) ;  /* 0x000000000f087348 */ /* 0x000fea0003c00000 */
[----:B------:R0:W1:Y:S02]  /*14c50*/  SHFL.IDX P6, R14, R13, R12, R11 ;  /* 0x0000000c0d0e7389 */ /* 0x00006400000c000b */
[----:B01----:R-:W-:Y:S01]  /*14c60*/  ENDCOLLECTIVE ;  /* 0x000000000000791b */ /* 0x003fe20003800000 */
.L_x_1101:
[----:B------:R-:W-:Y:S05]  /*14c70*/  BRA `(.L_x_1102) ;  /* 0xffffffc800d07947 */ /* 0x000fea000383ffff */
.L_x_1011:
[----:B-1----:R-:W-:-:S04]  /*14c80*/  IMAD.U32 R3, RZ, RZ, UR38 ;  /* 0x00000026ff037e24 */ /* 0x002fc8000f8e00ff */
[----:B------:R1:W2:Y:S03]  /*14c90*/  SYNCS.PHASECHK.TRANS64.TRYWAIT P0, [R3+URZ+0x2a820], R0 ;  /* 0x02a82000030075a7 */ /* 0x0002a6000800017f */
[----:B--2---:R-:W-:Y:S05]  /*14ca0*/  @!P0 NANOSLEEP.SYNCS 0x989680 ;  /* 0x009896800000895d */ /* 0x004fea0003900000 */
[----:B------:R-:W2:Y:S02]  /*14cb0*/  @!P0 SYNCS.PHASECHK.TRANS64 P0, [R3+URZ+0x2a820], R0 ;  /* 0x02a82000030085a7 */ /* 0x000ea4000800007f */
[----:B--2---:R-:W-:Y:S05]  /*14cc0*/  @!P0 BRA `(.L_x_1011) ;  /* 0xfffffffc00ec8947 */ /* 0x004fea000383ffff */
[----:B------:R-:W-:Y:S05]  /*14cd0*/  BRA `(.L_x_1103) ;  /* 0xffffffcc002c7947 */ /* 0x000fea000383ffff */
.L_x_1018:
[----:B-1----:R-:W-:-:S04]  /*14ce0*/  IMAD.U32 R3, RZ, RZ, UR38 ;  /* 0x00000026ff037e24 */ /* 0x002fc8000f8e00ff */
[----:B------:R1:W2:Y:S03]  /*14cf0*/  SYNCS.PHASECHK.TRANS64.TRYWAIT P0, [R3+URZ+0x2a848], R2 ;  /* 0x02a84802030075a7 */ /* 0x0002a6000800017f */
[----:B--2---:R-:W-:Y:S05]  /*14d00*/  @!P0 NANOSLEEP.SYNCS 0x989680 ;  /* 0x009896800000895d */ /* 0x004fea0003900000 */
[----:B------:R-:W2:Y:S02]  /*14d10*/  @!P0 SYNCS.PHASECHK.TRANS64 P0, [R3+URZ+0x2a848], R2 ;  /* 0x02a84802030085a7 */ /* 0x000ea4000800007f */
[----:B--2---:R-:W-:Y:S05]  /*14d20*/  @!P0 BRA `(.L_x_1018) ;  /* 0xfffffffc00ec8947 */ /* 0x004fea000383ffff */
[----:B------:R-:W-:Y:S05]  /*14d30*/  BRA `(.L_x_1104) ;  /* 0xffffffd000147947 */ /* 0x000fea000383ffff */
.L_x_1025:
[----:B0-----:R-:W-:-:S04]  /*14d40*/  IMAD.U32 R3, RZ, RZ, UR38 ;  /* 0x00000026ff037e24 */ /* 0x001fc8000f8e00ff */
[----:B------:R0:W1:Y:S03]  /*14d50*/  SYNCS.PHASECHK.TRANS64.TRYWAIT P0, [R3+URZ+0x2a860], R2 ;  /* 0x02a86002030075a7 */ /* 0x000066000800017f */
[----:B-1----:R-:W-:Y:S05]  /*14d60*/  @!P0 NANOSLEEP.SYNCS 0x989680 ;  /* 0x009896800000895d */ /* 0x002fea0003900000 */
[----:B------:R-:W1:Y:S02]  /*14d70*/  @!P0 SYNCS.PHASECHK.TRANS64 P0, [R3+URZ+0x2a860], R2 ;  /* 0x02a86002030085a7 */ /* 0x000e64000800007f */
[----:B-1----:R-:W-:Y:S05]  /*14d80*/  @!P0 BRA `(.L_x_1025) ;  /* 0xfffffffc00ec8947 */ /* 0x002fea000383ffff */
[----:B------:R-:W-:Y:S05]  /*14d90*/  BRA `(.L_x_1105) ;  /* 0xffffffd000e87947 */ /* 0x000fea000383ffff */
.L_x_1034:
[----:B-1----:R-:W-:-:S04]  /*14da0*/  IMAD.U32 R3, RZ, RZ, UR38 ;  /* 0x00000026ff037e24 */ /* 0x002fc8000f8e00ff */
[----:B------:R1:W2:Y:S03]  /*14db0*/  SYNCS.PHASECHK.TRANS64.TRYWAIT P0, [R3+URZ+0x2a840], R2 ;  /* 0x02a84002030075a7 */ /* 0x0002a6000800017f */
[----:B--2---:R-:W-:Y:S05]  /*14dc0*/  @!P0 NANOSLEEP.SYNCS 0x989680 ;  /* 0x009896800000895d */ /* 0x004fea0003900000 */
[----:B------:R-:W2:Y:S02]  /*14dd0*/  @!P0 SYNCS.PHASECHK.TRANS64 P0, [R3+URZ+0x2a840], R2 ;  /* 0x02a84002030085a7 */ /* 0x000ea4000800007f */
[----:B--2---:R-:W-:Y:S05]  /*14de0*/  @!P0 BRA `(.L_x_1034) ;  /* 0xfffffffc00ec8947 */ /* 0x004fea000383ffff */
[----:B------:R-:W-:Y:S05]  /*14df0*/  BRA `(.L_x_1106) ;  /* 0xffffffd8000c7947 */ /* 0x000fea000383ffff */
.L_x_1041:
[----:B0-----:R-:W-:-:S04]  /*14e00*/  IMAD.U32 R3, RZ, RZ, UR38 ;  /* 0x00000026ff037e24 */ /* 0x001fc8000f8e00ff */
[----:B------:R0:W1:Y:S03]  /*14e10*/  SYNCS.PHASECHK.TRANS64.TRYWAIT P0, [R3+URZ+0x2a868], R2 ;  /* 0x02a86802030075a7 */ /* 0x000066000800017f */
[----:B-1----:R-:W-:Y:S05]  /*14e20*/  @!P0 NANOSLEEP.SYNCS 0x989680 ;  /* 0x009896800000895d */ /* 0x002fea0003900000 */
[----:B------:R-:W1:Y:S02]  /*14e30*/  @!P0 SYNCS.PHASECHK.TRANS64 P0, [R3+URZ+0x2a868], R2 ;  /* 0x02a86802030085a7 */ /* 0x000e64000800007f */
[----:B-1----:R-:W-:Y:S05]  /*14e40*/  @!P0 BRA `(.L_x_1041) ;  /* 0xfffffffc00ec8947 */ /* 0x002fea000383ffff */
[----:B------:R-:W-:Y:S05]  /*14e50*/  BRA `(.L_x_1107) ;  /* 0xffffffd800e07947 */ /* 0x000fea000383ffff */
.L_x_1050:
[----:B-1----:R-:W-:-:S04]  /*14e60*/  IMAD.U32 R3, RZ, RZ, UR38 ;  /* 0x00000026ff037e24 */ /* 0x002fc8000f8e00ff */
[----:B------:R1:W2:Y:S03]  /*14e70*/  SYNCS.PHASECHK.TRANS64.TRYWAIT P0, [R3+URZ+0x2a848], R2 ;  /* 0x02a84802030075a7 */ /* 0x0002a6000800017f */
[----:B--2---:R-:W-:Y:S05]  /*14e80*/  @!P0 NANOSLEEP.SYNCS 0x989680 ;  /* 0x009896800000895d */ /* 0x004fea0003900000 */
[----:B------:R-:W2:Y:S02]  /*14e90*/  @!P0 SYNCS.PHASECHK.TRANS64 P0, [R3+URZ+0x2a848], R2 ;  /* 0x02a84802030085a7 */ /* 0x000ea4000800007f */
[----:B--2---:R-:W-:Y:S05]  /*14ea0*/  @!P0 BRA `(.L_x_1050) ;  /* 0xfffffffc00ec8947 */ /* 0x004fea000383ffff */
[----:B------:R-:W-:Y:S05]  /*14eb0*/  BRA `(.L_x_1108) ;  /* 0xffffffe0001c7947 */ /* 0x000fea000383ffff */
.L_x_1057:
[----:B0-----:R-:W-:-:S04]  /*14ec0*/  IMAD.U32 R3, RZ, RZ, UR38 ;  /* 0x00000026ff037e24 */ /* 0x001fc8000f8e00ff */
[----:B------:R0:W1:Y:S03]  /*14ed0*/  SYNCS.PHASECHK.TRANS64.TRYWAIT P0, [R3+URZ+0x2a860], R2 ;  /* 0x02a86002030075a7 */ /* 0x000066000800017f */
[----:B-1----:R-:W-:Y:S05]  /*14ee0*/  @!P0 NANOSLEEP.SYNCS 0x989680 ;  /* 0x009896800000895d */ /* 0x002fea0003900000 */
[----:B------:R-:W1:Y:S02]  /*14ef0*/  @!P0 SYNCS.PHASECHK.TRANS64 P0, [R3+URZ+0x2a860], R2 ;  /* 0x02a86002030085a7 */ /* 0x000e64000800007f */
[----:B-1----:R-:W-:Y:S05]  /*14f00*/  @!P0 BRA `(.L_x_1057) ;  /* 0xfffffffc00ec8947 */ /* 0x002fea000383ffff */
[----:B------:R-:W-:Y:S05]  /*14f10*/  BRA `(.L_x_1109) ;  /* 0xffffffe000ec7947 */ /* 0x000fea000383ffff */
.L_x_1065:
[----:B-1----:R1:W2:Y:S02]  /*14f20*/  SYNCS.PHASECHK.TRANS64.TRYWAIT P0, [R3+URZ+0x2a860], R2 ;  /* 0x02a86002030075a7 */ /* 0x0022a4000800017f */
[----:B--2---:R-:W-:Y:S05]  /*14f30*/  @!P0 NANOSLEEP.SYNCS 0x989680 ;  /* 0x009896800000895d */ /* 0x004fea0003900000 */
[----:B------:R-:W2:Y:S02]  /*14f40*/  @!P0 SYNCS.PHASECHK.TRANS64 P0, [R3+URZ+0x2a860], R2 ;  /* 0x02a86002030085a7 */ /* 0x000ea4000800007f */
[----:B--2---:R-:W-:Y:S05]  /*14f50*/  @!P0 BRA `(.L_x_1065) ;  /* 0xfffffffc00f08947 */ /* 0x004fea000383ffff */
[----:B------:R-:W-:Y:S05]  /*14f60*/  BRA `(.L_x_1110) ;  /* 0xffffffe400b87947 */ /* 0x000fea000383ffff */
.L_x_1070:
[----:B0-----:R0:W1:Y:S02]  /*14f70*/  SYNCS.PHASECHK.TRANS64.TRYWAIT P0, [R2+URZ+0x2a820], R3 ;  /* 0x02a82003020075a7 */ /* 0x001064000800017f */
[----:B-1----:R-:W-:Y:S05]  /*14f80*/  @!P0 NANOSLEEP.SYNCS 0x989680 ;  /* 0x009896800000895d */ /* 0x002fea0003900000 */
[----:B------:R-:W1:Y:S02]  /*14f90*/  @!P0 SYNCS.PHASECHK.TRANS64 P0, [R2+URZ+0x2a820], R3 ;  /* 0x02a82003020085a7 */ /* 0x000e64000800007f */
[----:B-1----:R-:W-:Y:S05]  /*14fa0*/  @!P0 BRA `(.L_x_1070) ;  /* 0xfffffffc00f08947 */ /* 0x002fea000383ffff */
[----:B------:R-:W-:Y:S05]  /*14fb0*/  BRA `(.L_x_1111) ;  /* 0xffffffe800887947 */ /* 0x000fea000383ffff */
.L_x_1071:
        /* <DEDUP_REMOVED lines=11> */
.L_x_1113:
[----:B------:R-:W-:Y:S05]  /*15070*/  BSYNC B0 ;  /* 0x0000000000007941 */ /* 0x000fea0003800000 */
.L_x_1112:
[----:B------:R-:W-:Y:S05]  /*15080*/  BRA `(.L_x_1114) ;  /* 0xffffffe8006c7947 */ /* 0x000fea000383ffff */
.L_x_1072:
[----:B------:R-:W-:Y:S01]  /*15090*/  BSSY B0, `(.L_x_1115) ;  /* 0x0000006000007945 */ /* 0x000fe20003800000 */
[----:B------:R-:W-:-:S07]  /*150a0*/  IMAD.MOV.U32 R15, RZ, RZ, -0x1 ;  /* 0xffffffffff0f7424 */ /* 0x000fce00078e00ff */
[----:B0-----:R-:W-:Y:S05]  /*150b0*/  WARPSYNC.COLLECTIVE R15, `(.L_x_1116) ;  /* 0x000000000f0c7348 */ /* 0x001fea0003c00000 */
[----:B------:R-:W-:Y:S02]  /*150c0*/  ELECT P6, UR62, PT ;  /* 0x00000000003e782f */ /* 0x000fe400038c0000 */
[----:B------:R-:W-:Y:S01]  /*150d0*/  MOV R14, UR62 ;  /* 0x0000003e000e7c02 */ /* 0x000fe20008000f00 */
[----:B0-----:R-:W-:Y:S10]  /*150e0*/  ENDCOLLECTIVE ;  /* 0x000000000000791b */ /* 0x001ff40003800000 */
.L_x_1116:
[----:B------:R-:W-:Y:S05]  /*150f0*/  BSYNC B0 ;  /* 0x0000000000007941 */ /* 0x000fea0003800000 */
.L_x_1115:
[----:B------:R-:W-:Y:S05]  /*15100*/  BRA `(.L_x_1117) ;  /* 0xffffffe800607947 */ /* 0x000fea000383ffff */
.L_x_1074:
[----:B0-----:R0:W1:Y:S02]  /*15110*/  SYNCS.PHASECHK.TRANS64.TRYWAIT P0, [R6+URZ], R5 ;  /* 0x00000005060075a7 */ /* 0x001064000800017f */
[----:B-1----:R-:W-:Y:S05]  /*15120*/  @!P0 NANOSLEEP.SYNCS 0x989680 ;  /* 0x009896800000895d */ /* 0x002fea0003900000 */
[----:B------:R-:W1:Y:S02]  /*15130*/  @!P0 SYNCS.PHASECHK.TRANS64 P0, [R6+URZ], R5 ;  /* 0x00000005060085a7 */ /* 0x000e64000800007f */
[----:B-1----:R-:W-:Y:S05]  /*15140*/  @!P0 BRA `(.L_x_1074) ;  /* 0xfffffffc00f08947 */ /* 0x002fea000383ffff */
[----:B------:R-:W-:Y:S05]  /*15150*/  BRA `(.L_x_1118) ;  /* 0xffffffe800947947 */ /* 0x000fea000383ffff */
.L_x_1075:
[----:B-1----:R1:W2:Y:S02]  /*15160*/  SYNCS.PHASECHK.TRANS64.TRYWAIT P0, [R3+URZ], R4 ;  /* 0x00000004030075a7 */ /* 0x0022a4000800017f */
[----:B--2---:R-:W-:Y:S05]  /*15170*/  @!P0 NANOSLEEP.SYNCS 0x989680 ;  /* 0x009896800000895d */ /* 0x004fea0003900000 */
[----:B------:R-:W2:Y:S02]  /*15180*/  @!P0 SYNCS.PHASECHK.TRANS64 P0, [R3+URZ], R4 ;  /* 0x00000004030085a7 */ /* 0x000ea4000800007f */
[----:B--2---:R-:W-:Y:S05]  /*15190*/  @!P0 BRA `(.L_x_1075) ;  /* 0xfffffffc00f08947 */ /* 0x004fea000383ffff */
[----:B------:R-:W-:Y:S05]  /*151a0*/  BRA `(.L_x_1119) ;  /* 0xffffffe800887947 */ /* 0x000fea000383ffff */
.L_x_1077:
[----:B-1----:R1:W2:Y:S02]  /*151b0*/  SYNCS.PHASECHK.TRANS64.TRYWAIT P0, [R0+URZ], R5 ;  /* 0x00000005000075a7 */ /* 0x0022a4000800017f */
[----:B--2---:R-:W-:Y:S05]  /*151c0*/  @!P0 NANOSLEEP.SYNCS 0x989680 ;  /* 0x009896800000895d */ /* 0x004fea0003900000 */
[----:B------:R-:W2:Y:S02]  /*151d0*/  @!P0 SYNCS.PHASECHK.TRANS64 P0, [R0+URZ], R5 ;  /* 0x00000005000085a7 */ /* 0x000ea4000800007f */
[----:B--2---:R-:W-:Y:S05]  /*151e0*/  @!P0 BRA `(.L_x_1077) ;  /* 0xfffffffc00f08947 */ /* 0x004fea000383ffff */
[----:B------:R-:W-:Y:S05]  /*151f0*/  BRA `(.L_x_1120) ;  /* 0xffffffe8008c7947 */ /* 0x000fea000383ffff */
.L_x_1121:
        /* <DEDUP_REMOVED lines=16> */
.L_x_15161:


//--------------------- .text._ZN7cutlass13device_kernelIN5flash11enable_sm90INS1_16FlashAttnFwdSm90INS1_25CollectiveMainloopFwdSm90ILi2EN4cute5tupleIJNS5_1CILi1EEES8_S8_EEENS6_IJNS7_ILi128EEENS7_ILi96EEENS7_ILi192EEEEEELi128ENS_10bfloat16_tEfNS_4arch4Sm90ELb0ELb1ELb1ELb1ELb0ELb0ELb0ELb1ELb1ELb1ELb1ELb0EEENS1_21CollectiveEpilogueFwdINS6_IJSA_SA_SB_EEES9_SE_SG_Li256ELb1ELb1ELb1ELb0EEENS1_36VarlenDynamicPersistentTileSchedulerILi128ELi96ELi256ELi128ELb1ELb1ELb1ELb1ELb0ELb1EEEEEEEEEvNT_6ParamsE --------------------------
	.section	.text._ZN7cutlass13device_kernelIN5flash11enable_sm90INS1_16FlashAttnFwdSm90INS1_25CollectiveMainloopFwdSm90ILi2EN4cute5tupleIJNS5_1CILi1EEES8_S8_EEENS6_IJNS7_ILi128EEENS7_ILi96EEENS7_ILi192EEEEEELi128ENS_10bfloat16_tEfNS_4arch4Sm90ELb0ELb1ELb1ELb1ELb0ELb0ELb0ELb1ELb1ELb1ELb1ELb0EEENS1_21CollectiveEpilogueFwdINS6_IJSA_SA_SB_EEES9_SE_SG_Li256ELb1ELb1ELb1ELb0EEENS1_36VarlenDynamicPersistentTileSchedulerILi128ELi96ELi256ELi128ELb1ELb1ELb1ELb1ELb0ELb1EEEEEEEEEvNT_6ParamsE,"ax",@progbits
	.align	128
.text._ZN7cutlass13device_kernelIN5flash11enable_sm90INS1_16FlashAttnFwdSm90INS1_25CollectiveMainloopFwdSm90ILi2EN4cute5tupleIJNS5_1CILi1EEES8_S8_EEENS6_IJNS7_ILi128EEENS7_ILi96EEENS7_ILi192EEEEEELi128ENS_10bfloat16_tEfNS_4arch4Sm90ELb0ELb1ELb1ELb1ELb0ELb0ELb0ELb1ELb1ELb1ELb1ELb0EEENS1_21CollectiveEpilogueFwdINS6_IJSA_SA_SB_EEES9_SE_SG_Li256ELb1ELb1ELb1ELb0EEENS1_36VarlenDynamicPersistentTileSchedulerILi128ELi96ELi256ELi128ELb1ELb1ELb1ELb1ELb0ELb1EEEEEEEEEvNT_6ParamsE:
        .type           _ZN7cutlass13device_kernelIN5flash11enable_sm90INS1_16FlashAttnFwdSm90INS1_25CollectiveMainloopFwdSm90ILi2EN4cute5tupleIJNS5_1CILi1EEES8_S8_EEENS6_IJNS7_ILi128EEENS7_ILi96EEENS7_ILi192EEEEEELi128ENS_10bfloat16_tEfNS_4arch4Sm90ELb0ELb1ELb1ELb1ELb0ELb0ELb0ELb1ELb1ELb1ELb1ELb0EEENS1_21CollectiveEpilogueFwdINS6_IJSA_SA_SB_EEES9_SE_SG_Li256ELb1ELb1ELb1ELb0EEENS1_36VarlenDynamicPersistentTileSchedulerILi128ELi96ELi256ELi128ELb1ELb1ELb1ELb1ELb0ELb1EEEEEEEEEvNT_6ParamsE,@function
        .size           _ZN7cutlass13device_kernelIN5flash11enable_sm90INS1_16FlashAttnFwdSm90INS1_25CollectiveMainloopFwdSm90ILi2EN4cute5tupleIJNS5_1CILi1EEES8_S8_EEENS6_IJNS7_ILi128EEENS7_ILi96EEENS7_ILi192EEEEEELi128ENS_10bfloat16_tEfNS_4arch4Sm90ELb0ELb1ELb1ELb1ELb0ELb0ELb0ELb1ELb1ELb1ELb1ELb0EEENS1_21CollectiveEpilogueFwdINS6_IJSA_SA_SB_EEES9_SE_SG_Li256ELb1ELb1ELb1ELb0EEENS1_36VarlenDynamicPersistentTileSchedulerILi128ELi96ELi256ELi128ELb1ELb1ELb1ELb1ELb0ELb1EEEEEEEEEvNT_6ParamsE,(.L_x_15162 - _ZN7cutlass13device_kernelIN5flash11enable_sm90INS1_16FlashAttnFwdSm90INS1_25CollectiveMainloopFwdSm90ILi2EN4cute5tupleIJNS5_1CILi1EEES8_S8_EEENS6_IJNS7_ILi128EEENS7_ILi96EEENS7_ILi192EEEEEELi128ENS_10bfloat16_tEfNS_4arch4Sm90ELb0ELb1ELb1ELb1ELb0ELb0ELb0ELb1ELb1ELb1ELb1ELb0EEENS1_21CollectiveEpilogueFwdINS6_IJSA_SA_SB_EEES9_SE_SG_Li256ELb1ELb1ELb1ELb0EEENS1_36VarlenDynamicPersistentTileSchedulerILi128ELi96ELi256ELi128ELb1ELb1ELb1ELb1ELb0ELb1EEEEEEEEEvNT_6ParamsE)
        .other          _ZN7cutlass13device_kernelIN5flash11enable_sm90INS1_16FlashAttnFwdSm90INS1_25CollectiveMainloopFwdSm90ILi2EN4cute5tupleIJNS5_1CILi1EEES8_S8_EEENS6_IJNS7_ILi128EEENS7_ILi96EEENS7_ILi192EEEEEELi128ENS_10bfloat16_tEfNS_4arch4Sm90ELb0ELb1ELb1ELb1ELb0ELb0ELb0ELb1ELb1ELb1ELb1ELb0EEENS1_21CollectiveEpilogueFwdINS6_IJSA_SA_SB_EEES9_SE_SG_Li256ELb1ELb1ELb1ELb0EEENS1_36VarlenDynamicPersistentTileSchedulerILi128ELi96ELi256ELi128ELb1ELb1ELb1ELb1ELb0ELb1EEEEEEEEEvNT_6ParamsE,@"STO_CUDA_ENTRY STV_DEFAULT"
_ZN7cutlass13device_kernelIN5flash11enable_sm90INS1_16FlashAttnFwdSm90INS1_25CollectiveMainloopFwdSm90ILi2EN4cute5tupleIJNS5_1CILi1EEES8_S8_EEENS6_IJNS7_ILi128EEENS7_ILi96EEENS7_ILi192EEEEEELi128ENS_10bfloat16_tEfNS_4arch4Sm90ELb0ELb1ELb1ELb1ELb0ELb0ELb0ELb1ELb1ELb1ELb1ELb0EEENS1_21CollectiveEpilogueFwdINS6_IJSA_SA_SB_EEES9_SE_SG_Li256ELb1ELb1ELb1ELb0EEENS1_36VarlenDynamicPersistentTileSchedulerILi128ELi96ELi256ELi128ELb1ELb1ELb1ELb1ELb0ELb1EEEEEEEEEvNT_6ParamsE:
        /* <DEDUP_REMOVED lines=18> */
.L_x_1123:
[----:B------:R-:W-:Y:S05]  /*0120*/  BSYNC B0 ;  /* 0x0000000000007941 */ /* 0x000fea0003800000 */
.L_x_1122:
        /* <DEDUP_REMOVED lines=41> */
.L_x_1124:
        /* <DEDUP_REMOVED lines=22> */
.L_x_1125:
        /* <DEDUP_REMOVED lines=18> */
.L_x_1126:
        /* <DEDUP_REMOVED lines=22> */
.L_x_1127:
        /* <DEDUP_REMOVED lines=22> */
.L_x_1128:
[----:B0-----:R-:W-:Y:S01]  /*0900*/  UMOV UR4, 0x1 ;  /* 0x0000000100047882 */ /* 0x001fe20000000000 */
[----:B------:R-:W-:Y:S01]  /*0910*/  PLOP3.LUT P0, PT, PT, PT, UP0, 0x80, 0x0 ;  /* 0x000000000000781c */ /* 0x000fe20003f0f008 */
[----:B------:R-:W-:Y:S01]  /*0920*/  USEL UR4, UR4, 0x2, !UP0 ;  /* 0x0000000204047887 */ /* 0x000fe2000c000000 */
[----:B------:R-:W-:-:S05]  /*0930*/  NOP ;  /* 0x0000000000007918 */ /* 0x000fca0000000000 */
[----:B------:R-:W-:-:S05]  /*0940*/  IMAD.U32 R2, RZ, RZ, UR4 ;  /* 0x00000004ff027e24 */ /* 0x000fca000f8e00ff */
[----:B------:R0:W-:Y:S01]  /*0950*/  STL [R1+0x5c], R2 ;  /* 0x00005c0201007387 */ /* 0x0001e20000100800 */
[----:B-12-4-:R-:W-:Y:S06]  /*0960*/  BAR.SYNC.DEFER_BLOCKING 0x0 ;  /* 0x0000000000007b1d */ /* 0x016fec0000010000 */
[----:B------:R-:W-:Y:S05]  /*0970*/  @!P0 BRA `(.L_x_1129) ;  /* 0x00000114000c8947 */ /* 0x000fea0003800000 */
.L_x_1130:
        /* <DEDUP_REMOVED lines=14> */
[----:B------:R-:W2:Y:S01]  /*0a60*/  LDL R0, [R1+0x5c] ;  /* 0x00005c0001007983 */ /* 0x000ea20000100800 */
[----:B------:R-:W-:Y:S01]  /*0a70*/  VIADD R205, R6, 0xffffff80 ;  /* 0xffffff8006cd7836 */ /* 0x000fe20000000000 */
[----:B------:R-:W-:Y:S01]  /*0a80*/  R2UR UR5, R13 ;  /* 0x000000000d0572ca */ /* 0x000fe200000e0000 */
[----:B------:R-:W-:Y:S01]  /*0a90*/  UMOV UR36, URZ ;  /* 0x0000003f00247c82 */ /* 0x000fe20008000000 */
[----:B------:R-:W-:Y:S01]  /*0aa0*/  R2UR UR6, R14 ;  /* 0x000000000e0672ca */ /* 0x000fe200000e0000 */
[----:B------:R-:W-:Y:S01]  /*0ab0*/  UMOV UR37, URZ ;  /* 0x0000003f00257c82 */ /* 0x000fe20008000000 */
[----:B------:R-:W-:Y:S02]  /*0ac0*/  R2UR UR7, R15 ;  /* 0x000000000f0772ca */ /* 0x000fe400000e0000 */
[----:B--2---:R-:W-:Y:S02]  /*0ad0*/  R2UR UR4, R0 ;  /* 0x00000000000472ca */ /* 0x004fe400000e0000 */
[----:B------:R-:W-:-:S04]  /*0ae0*/  SHF.R.S32.HI R0, RZ, 0x1f, R205 ;  /* 0x0000001fff007819 */ /* 0x000fc800000114cd */
[CC--:B0-----:R-:W-:Y:S02]  /*0af0*/  LEA.HI R2, R0.reuse, R205.reuse, RZ, 0x7 ;  /* 0x000000cd00027211 */ /* 0x0c1fe400078f38ff */
[-C--:B------:R-:W-:Y:S02]  /*0b00*/  LEA.HI R3, R0, R205.reuse, RZ, 0x4 ;  /* 0x000000cd00037211 */ /* 0x080fe400078f20ff */
[----:B------:R-:W-:Y:S02]  /*0b10*/  LOP3.LUT R4, R2, 0xffffff80, RZ, 0xc0, !PT ;  /* 0xffffff8002047812 */ /* 0x000fe400078ec0ff */
[----:B------:R-:W-:Y:S01]  /*0b20*/  SHF.R.S32.HI R6, RZ, 0x4, R3 ;  /* 0x00000004ff067819 */ /* 0x000fe20000011403 */
[----:B------:R-:W-:Y:S01]  /*0b30*/  ULOP3.LUT UR8, UR4, 0x1, URZ, 0xfc, !UPT ;  /* 0x0000000104087892 */ /* 0x000fe2000f8efc3f */
[----:B------:R-:W-:Y:S01]  /*0b40*/  SHF.R.S32.HI R199, RZ, 0x7, R2 ;  /* 0x00000007ffc77819 */ /* 0x000fe20000011402 */
[----:B------:R-:W-:Y:S01]  /*0b50*/  IMAD.IADD R183, R205, 0x1, -R4 ;  /* 0x00000001cdb77824 */ /* 0x000fe200078e0a04 */
[----:B------:R-:W-:Y:S01]  /*0b60*/  LEA.HI R4, R0, R205, RZ, 0x5 ;  /* 0x000000cd00047211 */ /* 0x000fe200078f28ff */
[----:B------:R-:W-:Y:S01]  /*0b70*/  UMOV UR4, URZ ;  /* 0x0000003f00047c82 */ /* 0x000fe20008000000 */
[----:B------:R-:W-:Y:S01]  /*0b80*/  LEA.HI R2, R2, R199, RZ, 0x1 ;  /* 0x000000c702027211 */ /* 0x000fe200078f08ff */
[----:B------:R-:W-:Y:S01]  /*0b90*/  IMAD.U32 R202, RZ, RZ, UR8 ;  /* 0x00000008ffca7e24 */ /* 0x000fe2000f8e00ff */
[----:B------:R-:W-:Y:S01]  /*0ba0*/  SHF.R.S32.HI R8, RZ, 0x1f, R183 ;  /* 0x0000001fff087819 */ /* 0x000fe200000114b7 */
[----:B------:R-:W-:Y:S01]  /*0bb0*/  IMAD.SHL.U32 R5, R4, 0x20, RZ ;  /* 0x0000002004057824 */ /* 0x000fe200078e00ff */
[C---:B------:R-:W-:Y:S01]  /*0bc0*/  LOP3.LUT R4, R3.reuse, 0x3fffff0, RZ, 0xc0, !PT ;  /* 0x03fffff003047812 */ /* 0x040fe200078ec0ff */
[----:B------:R-:W-:Y:S01]  /*0bd0*/  IMAD.U32 R182, RZ, RZ, UR4 ;  /* 0x00000004ffb67e24 */ /* 0x000fe2000f8e00ff */
[----:B------:R-:W-:-:S02]  /*0be0*/  LEA.HI R3, R3, R6, RZ, 0x1 ;  /* 0x0000000603037211 */ /* 0x000fc400078f08ff */
[----:B------:R-:W-:Y:S01]  /*0bf0*/  LOP3.LUT R5, R5, 0xfffffc00, RZ, 0xc0, !PT ;  /* 0xfffffc0005057812 */ /* 0x000fe200078ec0ff */
[----:B------:R-:W-:Y:S01]  /*0c00*/  IMAD.IADD R4, R205, 0x1, -R4 ;  /* 0x00000001cd047824 */ /* 0x000fe200078e0a04 */
[----:B------:R-:W-:Y:S02]  /*0c10*/  LOP3.LUT R3, R3, 0x1ffffffe, RZ, 0xc0, !PT ;  /* 0x1ffffffe03037812 */ /* 0x000fe400078ec0ff */
[----:B------:R-:W-:Y:S01]  /*0c20*/  LEA.HI R7, R8, R183, RZ, 0x2 ;  /* 0x000000b708077211 */ /* 0x000fe200078f10ff */
[----:B------:R-:W-:Y:S01]  /*0c30*/  IMAD R4, R4, 0x40, R5 ;  /* 0x0000004004047824 */ /* 0x000fe200078e0205 */
[-C--:B------:R-:W-:Y:S01]  /*0c40*/  LEA.HI R5, R0, R205.reuse, RZ, 0x2 ;  /* 0x000000cd00057211 */ /* 0x080fe200078f10ff */
[----:B------:R-:W-:Y:S01]  /*0c50*/  IMAD.IADD R3, R6, 0x1, -R3 ;  /* 0x0000000106037824 */ /* 0x000fe200078e0a03 */
[----:B------:R-:W-:Y:S02]  /*0c60*/  LEA.HI R0, R0, R205, RZ, 0x3 ;  /* 0x000000cd00007211 */ /* 0x000fe400078f18ff */
[----:B------:R-:W-:Y:S01]  /*0c70*/  SHF.R.S32.HI R9, RZ, 0x2, R7 ;  /* 0x00000002ff097819 */ /* 0x000fe20000011407 */
[----:B------:R-:W-:Y:S01]  /*0c80*/  IMAD R201, R3, 0x8, R4 ;  /* 0x0000000803c97824 */ /* 0x000fe200078e0204 */
[----:B------:R-:W-:-:S02]  /*0c90*/  LOP3.LUT R4, R5, 0xfffffffc, RZ, 0xc0, !PT ;  /* 0xfffffffc05047812 */ /* 0x000fc400078ec0ff */
[----:B------:R-:W-:Y:S02]  /*0ca0*/  SHF.R.S32.HI R10, RZ, 0x1f, R7 ;  /* 0x0000001fff0a7819 */ /* 0x000fe40000011407 */
[----:B------:R-:W-:Y:S01]  /*0cb0*/  LEA.HI R8, R8, R183, RZ, 0x5 ;  /* 0x000000b708087211 */ /* 0x000fe200078f28ff */
[----:B------:R-:W-:Y:S01]  /*0cc0*/  IMAD.IADD R3, R205, 0x1, -R4 ;  /* 0x00000001cd037824 */ /* 0x000fe200078e0a04 */
[----:B------:R-:W-:Y:S02]  /*0cd0*/  LOP3.LUT R4, R2, 0x3fffffe, RZ, 0xc0, !PT ;  /* 0x03fffffe02047812 */ /* 0x000fe400078ec0ff */
[----:B------:R-:W-:Y:S02]  /*0ce0*/  LOP3.LUT R2, R0, 0xfffffff8, RZ, 0xc0, !PT ;  /* 0xfffffff800027812 */ /* 0x000fe400078ec0ff */
[----:B------:R-:W-:Y:S01]  /*0cf0*/  LEA.HI R10, R10, R9, RZ, 0x3 ;  /* 0x000000090a0a7211 */ /* 0x000fe200078f18ff */
[----:B------:R-:W-:Y:S01]  /*0d00*/  IMAD.IADD R4, R199, 0x1, -R4 ;  /* 0x00000001c7047824 */ /* 0x000fe200078e0a04 */
[----:B------:R-:W-:Y:S01]  /*0d10*/  SHF.R.S32.HI R8, RZ, 0x5, R8 ;  /* 0x00000005ff087819 */ /* 0x000fe20000011408 */
[----:B------:R-:W-:Y:S01]  /*0d20*/  IMAD.IADD R161, R205, 0x1, -R2 ;  /* 0x00000001cda17824 */ /* 0x000fe200078e0a02 */
[----:B------:R-:W-:-:S02]  /*0d30*/  LOP3.LUT R2, R7, 0x7ffffffc, RZ, 0xc0, !PT ;  /* 0x7ffffffc07027812 */ /* 0x000fc400078ec0ff */
[----:B------:R-:W-:Y:S01]  /*0d40*/  LOP3.LUT R10, R10, 0xfffffff8, RZ, 0xc0, !PT ;  /* 0xfffffff80a0a7812 */ /* 0x000fe200078ec0ff */
[----:B------:R-:W-:Y:S01]  /*0d50*/  IMAD.SHL.U32 R22, R161, 0x8, RZ ;  /* 0x00000008a1167824 */ /* 0x000fe200078e00ff */
[----:B------:R-:W-:Y:S01]  /*0d60*/  LEA.HI R5, R3, R3, RZ, 0x1 ;  /* 0x0000000303057211 */ /* 0x000fe200078f08ff */
[----:B------:R-:W-:Y:S01]  /*0d70*/  IMAD.IADD R2, R183, 0x1, -R2 ;  /* 0x00000001b7027824 */ /* 0x000fe200078e0a02 */
[----:B------:R-:W-:Y:S01]  /*0d80*/  SHF.R.S32.HI R180, RZ, 0x3, R0 ;  /* 0x00000003ffb47819 */ /* 0x000fe20000011400 */
[----:B------:R-:W-:Y:S01]  /*0d90*/  IMAD.IADD R9, R9, 0x1, -R10 ;  /* 0x0000000109097824 */ /* 0x000fe200078e0a0a */
[----:B------:R-:W-:Y:S01]  /*0da0*/  LOP3.LUT R6, R5, 0x1ffffffe, RZ, 0xc0, !PT ;  /* 0x1ffffffe05067812 */ /* 0x000fe200078ec0ff */
[----:B------:R-:W-:Y:S01]  /*0db0*/  IMAD.SHL.U32 R18, R2, 0x2, RZ ;  /* 0x0000000202127824 */ /* 0x000fe200078e00ff */
[----:B------:R-:W-:Y:S01]  /*0dc0*/  SHF.R.S32.HI R204, RZ, 0x1f, R22 ;  /* 0x0000001fffcc7819 */ /* 0x000fe20000011416 */
[----:B------:R-:W-:Y:S02]  /*0dd0*/  IMAD R9, R8, 0x10, R9 ;  /* 0x0000001008097824 */ /* 0x000fe400078e0209 */
[----:B------:R-:W-:-:S02]  /*0de0*/  VIADD R160, R22, 0x40 ;  /* 0x0000004016a07836 */ /* 0x000fc40000000000 */
[C---:B------:R-:W-:Y:S02]  /*0df0*/  VIADD R179, R18.reuse, 0x8 ;  /* 0x0000000812b37836 */ /* 0x040fe40000000000 */
[C---:B------:R-:W-:Y:S01]  /*0e00*/  VIADD R178, R18.reuse, 0x10 ;  /* 0x0000001012b27836 */ /* 0x040fe20000000000 */
[----:B------:R-:W-:Y:S01]  /*0e10*/  SHF.R.S32.HI R203, RZ, 0x1f, R160 ;  /* 0x0000001fffcb7819 */ /* 0x000fe200000114a0 */
        /* <DEDUP_REMOVED lines=24> */
[----:B------:R-:W-:Y:S01]  /*0fa0*/  VIADD R165, R18, 0x78 ;  /* 0x0000007812a57836 */ /* 0x000fe20000000000 */
[----:B------:R-:W-:Y:S01]  /*0fb0*/  SHF.R.S32.HI R186, RZ, 0x1f, R167 ;  /* 0x0000001fffba7819 */ /* 0x000fe200000114a7 */
[----:B------:R-:W-:Y:S01]  /*0fc0*/  IMAD.IADD R19, R3, 0x1, -R6 ;  /* 0x0000000103137824 */ /* 0x000fe200078e0a06 */
[----:B------:R-:W-:Y:S01]  /*0fd0*/  SHF.R.S32.HI R185, RZ, 0x1f, R166 ;  /* 0x0000001fffb97819 */ /* 0x000fe200000114a6 */
[----:B------:R-:W-:Y:S01]  /*0fe0*/  IMAD R200, R4, 0x40, R9 ;  /* 0x0000004004c87824 */ /* 0x000fe200078e0209 */
[----:B------:R-:W-:-:S03]  /*0ff0*/  SHF.R.S32.HI R184, RZ, 0x1f, R165 ;  /* 0x0000001fffb87819 */ /* 0x000fc600000114a5 */
[----:B------:R-:W-:-:S07]  /*1000*/  IMAD R19, R19, 0x8, R200 ;  /* 0x0000000813137824 */ /* 0x000fce00078e02c8 */
.L_x_1234:
[----:B01234-:R-:W0:Y:S01]  /*1010*/  LDC.64 R2, c[0x0][0xa28] ;  /* 0x00028a00ff027b82 */ /* 0x01fe220000000a00 */
[----:B------:R-:W-:Y:S01]  /*1020*/  IMAD.U32 R9, RZ, RZ, UR7 ;  /* 0x00000007ff097e24 */ /* 0x000fe2000f8e00ff */
[----:B------:R-:W-:Y:S01]  /*1030*/  ULDC.64 UR8, c[0x0][0x208] ;  /* 0x0000820000087ab9 */ /* 0x000fe20000000a00 */
[----:B------:R-:W-:-:S05]  /*1040*/  IMAD.MOV.U32 R7, RZ, RZ, RZ ;  /* 0x000000ffff077224 */ /* 0x000fca00078e00ff */
[----:B------:R-:W1:Y:S08]  /*1050*/  LDC.64 R4, c[0x0][0xa18] ;  /* 0x00028600ff047b82 */ /* 0x000e700000000a00 */
[----:B------:R-:W2:Y:S01]  /*1060*/  LDC R17, c[0x0][0x288] ;  /* 0x0000a200ff117b82 */ /* 0x000ea20000000800 */
[----:B------:R-:W-:Y:S01]  /*1070*/  ULOP3.LUT UR4, UR6, 0xff000000, URZ, 0xc0, !UPT ;  /* 0xff00000006047892 */ /* 0x000fe2000f8ec03f */
[----:B------:R-:W-:Y:S01]  /*1080*/  ULDC.64 UR10, c[0x0][0xa20] ;  /* 0x00028800000a7ab9 */ /* 0x000fe20000000a00 */
[----:B0-----:R-:W-:-:S05]  /*1090*/  ISETP.NE.U32.AND P0, PT, R2, RZ, PT ;  /* 0x000000ff0200720c */ /* 0x001fca0003f05070 */
[----:B------:R-:W0:Y:S01]  /*10a0*/  LDC R0, c[0x0][0x424] ;  /* 0x00010900ff007b82 */ /* 0x000e220000000800 */
[----:B------:R-:W-:Y:S02]  /*10b0*/  ISETP.NE.AND.EX P0, PT, R3, RZ, PT, P0 ;  /* 0x000000ff0300720c */ /* 0x000fe40003f05300 */
[----:B-1----:R-:W-:-:S05]  /*10c0*/  ISETP.NE.U32.AND P1, PT, R4, RZ, PT ;  /* 0x000000ff0400720c */ /* 0x002fca0003f25070 */
[----:B------:R-:W1:Y:S01]  /*10d0*/  LDC R11, c[0x0][0x2f0] ;  /* 0x0000bc00ff0b7b82 */ /* 0x000e620000000800 */
[----:B------:R-:W-:-:S07]  /*10e0*/  ISETP.NE.AND.EX P1, PT, R5, RZ, PT, P1 ;  /* 0x000000ff0500720c */ /* 0x000fce0003f25310 */
[----:B------:R-:W3:Y:S08]  /*10f0*/  @P0 LDC.64 R2, c[0x0][0xa28] ;  /* 0x00028a00ff020b82 */ /* 0x000ef00000000a00 */
[----:B------:R-:W4:Y:S01]  /*1100*/  @P1 LDC.64 R4, c[0x0][0xa18] ;  /* 0x00028600ff041b82 */ /* 0x000f220000000a00 */
[----:B---3--:R-:W-:Y:S01]  /*1110*/  @P0 IMAD.WIDE R2, R9, 0x4, R2 ;  /* 0x0000000409020825 */ /* 0x008fe200078e0202 */
[----:B------:R-:W-:-:S04]  /*1120*/  USHF.R.U32.HI UR4, URZ, 0x8, UR4 ;  /* 0x000000083f047899 */ /* 0x000fc80008011604 */
[----:B------:R3:W5:Y:S01]  /*1130*/  @P0 LDG.E R7, desc[UR8][R2.64] ;  /* 0x0000000802070981 */ /* 0x000762000c1e1900 */
[----:B----4-:R-:W-:Y:S02]  /*1140*/  @P1 IMAD.WIDE R4, R9, 0x4, R4 ;  /* 0x0000000409041825 */ /* 0x010fe400078e0204 */
[----:B------:R-:W4:Y:S03]  /*1150*/  LDC.64 R8, c[0x0][0x418] ;  /* 0x00010600ff087b82 */ /* 0x000f260000000a00 */
[----:B--2---:R3:W5:Y:S01]  /*1160*/  @P1 LDG.E R17, desc[UR8][R4.64] ;  /* 0x0000000804111981 */ /* 0x004762000c1e1900 */
[----:B------:R-:W-:Y:S01]  /*1170*/  ULOP3.LUT UR8, UR6, 0xff0000, URZ, 0xc0, !UPT ;  /* 0x00ff000006087892 */ /* 0x000fe2000f8ec03f */
[----:B------:R-:W-:-:S03]  /*1180*/  ISETP.NE.U32.AND P2, PT, RZ, UR10, PT ;  /* 0x0000000aff007c0c */ /* 0x000fc6000bf45070 */
[----:B------:R-:W-:Y:S01]  /*1190*/  ULEA.HI UR8, UR8, UR4, URZ, 0x10 ;  /* 0x0000000408087291 */ /* 0x000fe2000f8f803f */
[----:B------:R-:W-:Y:S01]  /*11a0*/  ISETP.NE.AND.EX P2, PT, RZ, UR11, PT, P2 ;  /* 0x0000000bff007c0c */ /* 0x000fe2000bf45320 */
[----:B------:R-:W-:-:S06]  /*11b0*/  ULOP3.LUT UR4, UR6, 0xffff, URZ, 0xc0, !UPT ;  /* 0x0000ffff06047892 */ /* 0x000fcc000f8ec03f */
[----:B------:R-:W-:Y:S01]  /*11c0*/  IMAD.U32 R164, RZ, RZ, UR4 ;  /* 0x00000004ffa47e24 */ /* 0x000fe2000f8e00ff */
[----:B----4-:R-:W-:-:S04]  /*11d0*/  ISETP.NE.U32.AND P0, PT, R8, RZ, PT ;  /* 0x000000ff0800720c */ /* 0x010fc80003f05070 */
[----:B------:R-:W-:-:S04]  /*11e0*/  ISETP.NE.AND.EX P0, PT, R9, RZ, PT, P0 ;  /* 0x000000ff0900720c */ /* 0x000fc80003f05300 */
[----:B0-----:R-:W-:Y:S01]  /*11f0*/  SEL R0, R0, 0x1, P0 ;  /* 0x0000000100007807 */ /* 0x001fe20000000000 */
[----:B-1-3--:R-:W-:Y:S08]  /*1200*/  @P1 BRA `(.L_x_1131) ;  /* 0x00000000002c1947 */ /* 0x00aff00003800000 */
[----:B------:R-:W-:Y:S02]  /*1210*/  ULDC.64 UR10, c[0x0][0xa00] ;  /* 0x00028000000a7ab9 */ /* 0x000fe40000000a00 */
[----:B------:R-:W-:-:S04]  /*1220*/  ISETP.NE.U32.AND P0, PT, RZ, UR10, PT ;  /* 0x0000000aff007c0c */ /* 0x000fc8000bf05070 */
[----:B------:R-:W-:-:S13]  /*1230*/  ISETP.NE.AND.EX P0, PT, RZ, UR11, PT, P0 ;  /* 0x0000000bff007c0c */ /* 0x000fda000bf05300 */
[----:B------:R-:W-:Y:S05]  /*1240*/  @!P0 BRA `(.L_x_1131) ;  /* 0x00000000001c8947 */ /* 0x000fea0003800000 */
[----:B------:R-:W0:Y:S01]  /*1250*/  LDC.64 R2, c[0x0][0xa00] ;  /* 0x00028000ff027b82 */ /* 0x000e220000000a00 */
[----:B------:R-:W-:Y:S01]  /*1260*/  IMAD.U32 R5, RZ, RZ, UR7 ;  /* 0x00000007ff057e24 */ /* 0x000fe2000f8e00ff */
[----:B------:R-:W-:-:S03]  /*1270*/  ULDC.64 UR10, c[0x0][0x208] ;  /* 0x00008200000a7ab9 */ /* 0x000fc60000000a00 */
[----:B0-----:R-:W-:-:S05]  /*1280*/  IMAD.WIDE R2, R5, 0x4, R2 ;  /* 0x0000000405027825 */ /* 0x001fca00078e0202 */
[----:B-----5:R-:W2:Y:S04]  /*1290*/  LDG.E R17, desc[UR10][R2.64] ;  /* 0x0000000a02117981 */ /* 0x020ea8000c1e1900 */
[----:B------:R-:W2:Y:S02]  /*12a0*/  LDG.E R4, desc[UR10][R2.64+0x4] ;  /* 0x0000040a02047981 */ /* 0x000ea4000c1e1900 */
[----:B--2---:R-:W-:-:S07]  /*12b0*/  IMAD.IADD R17, R4, 0x1, -R17 ;  /* 0x0000000104117824 */ /* 0x004fce00078e0a11 */
.L_x_1131:
[----:B------:R-:W-:Y:S02]  /*12c0*/  IMAD R16, R0, R11, RZ ;  /* 0x0000000b00107224 */ /* 0x000fe400078e02ff */
[----:B------:R-:W-:Y:S01]  /*12d0*/  IMAD.U32 R181, RZ, RZ, UR7 ;  /* 0x00000007ffb57e24 */ /* 0x000fe2000f8e00ff */
[----:B------:R-:W-:Y:S06]  /*12e0*/  @!P2 BRA `(.L_x_1132) ;  /* 0x00000000001ca947 */ /* 0x000fec0003800000 */
[----:B------:R-:W-:Y:S01]  /*12f0*/  ULDC.64 UR10, c[0x0][0xa20] ;  /* 0x00028800000a7ab9 */ /* 0x000fe20000000a00 */
[----:B------:R-:W-:Y:S01]  /*1300*/  ULDC.64 UR12, c[0x0][0x208] ;  /* 0x00008200000c7ab9 */ /* 0x000fe20000000a00 */
[----:B------:R-:W-:-:S06]  /*1310*/  UIMAD.WIDE UR6, UR7, 0x4, UR10 ;  /* 0x00000004070678a5 */ /* 0x000fcc000f8e020a */
[----:B------:R-:W-:Y:S02]  /*1320*/  IMAD.U32 R2, RZ, RZ, UR6 ;  /* 0x00000006ff027e24 */ /* 0x000fe4000f8e00ff */
[----:B------:R-:W-:-:S05]  /*1330*/  IMAD.U32 R3, RZ, RZ, UR7 ;  /* 0x00000007ff037e24 */ /* 0x000fca000f8e00ff */
[----:B------:R0:W5:Y:S01]  /*1340*/  LDG.E R16, desc[UR12][R2.64] ;  /* 0x0000000c02107981 */ /* 0x000162000c1e1900 */
[----:B------:R-:W-:Y:S05]  /*1350*/  BRA `(.L_x_1133) ;  /* 0x00000000002c7947 */ /* 0x000fea0003800000 */
.L_x_1132:
        /* <DEDUP_REMOVED lines=8> */
[----:B------:R-:W2:Y:S04]  /*13e0*/  LDG.E R16, desc[UR10][R2.64] ;  /* 0x0000000a02107981 */ /* 0x000ea8000c1e1900 */
[----:B------:R-:W2:Y:S02]  /*13f0*/  LDG.E R5, desc[UR10][R2.64+0x4] ;  /* 0x0000040a02057981 */ /* 0x000ea4000c1e1900 */
[----:B--2---:R-:W-:-:S07]  /*1400*/  IMAD.IADD R16, R5, 0x1, -R16 ;  /* 0x0000000105107824 */ /* 0x004fce00078e0a10 */
.L_x_1133:
[----:B------:R-:W-:Y:S01]  /*1410*/  ULDC UR4, c[0x0][0x448] ;  /* 0x0001120000047ab9 */ /* 0x000fe20000000800 */
[----:B-----5:R-:W-:Y:S01]  /*1420*/  IMAD.IADD R16, R16, 0x1, -R7 ;  /* 0x0000000110107824 */ /* 0x020fe200078e0a07 */
[----:B------:R-:W-:Y:S02]  /*1430*/  UISETP.NE.AND UP0, UPT, UR4, 0x1, UPT ;  /* 0x000000010400788c */ /* 0x000fe4000bf05270 */
[----:B------:R-:W-:Y:S02]  /*1440*/  USHF.L.U32 UR60, UR5, 0x7, URZ ;  /* 0x00000007053c7899 */ /* 0x000fe4000800063f */
[----:B------:R-:W-:Y:S01]  /*1450*/  IADD3 R0, R16, 0x1, -R17 ;  /* 0x0000000110007810 */ /* 0x000fe20007ffe811 */
[----:B------:R-:W-:Y:S01]  /*1460*/  ULDC.64 UR4, c[0x0][0x9e0] ;  /* 0x0002780000047ab9 */ /* 0x000fe20000000a00 */
[----:B------:R-:W-:Y:S02]  /*1470*/  UIADD3 UR9, UR60, 0x7f, URZ ;  /* 0x0000007f3c097890 */ /* 0x000fe4000fffe03f */
[----:B------:R-:W-:Y:S01]  /*1480*/  R2UR UR10, R0 ;  /* 0x00000000000a72ca */ /* 0x000fe200000e0000 */
[----:B------:R-:W-:-:S02]  /*1490*/  UISETP.GE.AND UP1, UPT, UR5, 0x1, UPT ;  /* 0x000000010500788c */ /* 0x000fc4000bf26270 */
[----:B------:R-:W-:Y:S01]  /*14a0*/  @UP0 ULDC UR6, c[0x0][0x44c] ;  /* 0x0001130000060ab9 */ /* 0x000fe20000000800 */
[----:B------:R-:W-:Y:S01]  /*14b0*/  @UP0 ULDC UR11, c[0x0][0x450] ;  /* 0x00011400000b0ab9 */ /* 0x000fe20000000800 */
[----:B------:R-:W-:Y:S02]  /*14c0*/  UIMAD.WIDE.U32 UR6, UR9, UR6, URZ ;  /* 0x00000006090672a5 */ /* 0x000fe4000f8e003f */
[----:B------:R-:W-:Y:S02]  /*14d0*/  PLOP3.LUT P1, PT, PT, PT, UP1, 0x80, 0x0 ;  /* 0x000000000000781c */ /* 0x000fe40003f2f018 */
[----:B------:R-:W-:-:S04]  /*14e0*/  @UP0 USHF.R.U32.HI UR9, URZ, UR11, UR7 ;  /* 0x0000000b3f090299 */ /* 0x000fc80008011607 */
[----:B------:R-:W-:-:S04]  /*14f0*/  UIADD3 UR9, UR10, UR9, URZ ;  /* 0x000000090a097290 */ /* 0x000fc8000fffe03f */
[----:B------:R-:W-:-:S06]  /*1500*/  UIADD3 UR4, UR9, UR4, URZ ;  /* 0x0000000409047290 */ /* 0x000fcc000fffe03f */
[----:B------:R-:W-:Y:S01]  /*1510*/  IMAD.U32 R0, RZ, RZ, UR4 ;  /* 0x00000004ff007e24 */ /* 0x000fe2000f8e00ff */
[----:B------:R-:W-:Y:S06]  /*1520*/  @!P1 BRA `(.L_x_1134) ;  /* 0x0000000000409947 */ /* 0x000fec0003800000 */
        /* <DEDUP_REMOVED lines=10> */
.L_x_1135:
[----:B------:R-:W-:-:S11]  /*15d0*/  UISETP.NE.AND UP1, UPT, UR5, 0x1, UPT ;  /* 0x000000010500788c */ /* 0x000fd6000bf25270 */
[----:B------:R-:W-:Y:S02]  /*15e0*/  @UP1 ULDC.64 UR10, c[0x0][0x9e8] ;  /* 0x00027a00000a1ab9 */ /* 0x000fe40000000a00 */
[----:B------:R-:W-:-:S04]  /*15f0*/  UIMAD.WIDE.U32 UR6, UR4, UR10, URZ ;  /* 0x0000000a040672a5 */ /* 0x000fc8000f8e003f */
[----:B------:R-:W-:-:S12]  /*1600*/  @UP1 USHF.R.U32.HI UR4, URZ, UR11, UR7 ;  /* 0x0000000b3f041299 */ /* 0x000fd80008011607 */
.L_x_1136:
[----:B------:R-:W-:-:S06]  /*1610*/  UIMAD UR4, UR4, UR5, UR5 ;  /* 0x00000005040472a4 */ /* 0x000fcc000f8e0205 */
[----:B------:R-:W-:-:S07]  /*1620*/  VIMNMX R0, R0, UR4, PT ;  /* 0x0000000400007c48 */ /* 0x000fce000bfe0100 */
.L_x_1134:
[----:B------:R-:W-:Y:S01]  /*1630*/  IMAD.IADD R82, R16, 0x1, -R17 ;  /* 0x0000000110527824 */ /* 0x000fe200078e0a11 */
[----:B------:R-:W-:Y:S01]  /*1640*/  @UP0 ULDC UR6, c[0x0][0x44c] ;  /* 0x0001130000060ab9 */ /* 0x000fe20000000800 */
[----:B0-----:R-:W-:Y:S01]  /*1650*/  VIADD R2, R0, 0x5f ;  /* 0x0000005f00027836 */ /* 0x001fe20000000000 */
[----:B------:R-:W-:Y:S01]  /*1660*/  UIMAD.WIDE.U32 UR6, UR60, UR6, URZ ;  /* 0x000000063c0672a5 */ /* 0x000fe2000f8e003f */
[----:B------:R-:W-:Y:S01]  /*1670*/  VIADD R0, R16, 0x5f ;  /* 0x0000005f10007836 */ /* 0x000fe20000000000 */
[----:B------:R-:W-:Y:S01]  /*1680*/  R2UR UR9, R82 ;  /* 0x00000000520972ca */ /* 0x000fe200000e0000 */
[----:B------:R-:W-:Y:S01]  /*1690*/  @UP0 ULDC UR10, c[0x0][0x450] ;  /* 0x00011400000a0ab9 */ /* 0x000fe20000000800 */
[----:B------:R-:W-:Y:S01]  /*16a0*/  IMAD.HI R2, R2, 0x2aaaaaab, RZ ;  /* 0x2aaaaaab02027827 */ /* 0x000fe200078e02ff */
[----:B------:R-:W-:Y:S01]  /*16b0*/  UMOV UR4, UR60 ;  /* 0x0000003c00047c82 */ /* 0x000fe20008000000 */
[----:B------:R-:W-:Y:S02]  /*16c0*/  @UP0 USHF.R.U32.HI UR4, URZ, UR10, UR7 ;  /* 0x0000000a3f040299 */ /* 0x000fe40008011607 */
[----:B------:R-:W-:Y:S01]  /*16d0*/  IMAD.HI R0, R0, 0x2aaaaaab, RZ ;  /* 0x2aaaaaab00007827 */ /* 0x000fe200078e02ff */
[----:B------:R-:W-:-:S04]  /*16e0*/  SHF.R.U32.HI R5, RZ, 0x1f, R2 ;  /* 0x0000001fff057819 */ /* 0x000fc80000011602 */
[----:B------:R-:W-:Y:S02]  /*16f0*/  SHF.R.U32.HI R3, RZ, 0x1f, R0 ;  /* 0x0000001fff037819 */ /* 0x000fe40000011600 */
[----:B------:R-:W-:Y:S01]  /*1700*/  UIADD3 UR4, UR9, UR4, URZ ;  /* 0x0000000409047290 */ /* 0x000fe2000fffe03f */
[----:B------:R-:W-:Y:S02]  /*1710*/  LEA.HI.SX32 R2, R2, R5, 0x1c ;  /* 0x0000000502027211 */ /* 0x000fe400078fe2ff */
[----:B------:R-:W-:Y:S01]  /*1720*/  ULDC UR9, c[0x0][0x9dc] ;  /* 0x0002770000097ab9 */ /* 0x000fe20000000800 */
[----:B------:R-:W-:Y:S01]  /*1730*/  LEA.HI.SX32 R3, R0, R3, 0x1c ;  /* 0x0000000300037211 */ /* 0x000fe200078fe2ff */
[----:B------:R-:W-:-:S03]  /*1740*/  UIADD3 UR9, UR4, -UR9, URZ ;  /* 0x8000000904097290 */ /* 0x000fc6000fffe03f */
[----:B------:R-:W-:Y:S01]  /*1750*/  VIMNMX R83, R3, R2, PT ;  /* 0x0000000203537248 */ /* 0x000fe20003fe0100 */
[----:B------:R-:W-:Y:S08]  /*1760*/  @!P1 BRA `(.L_x_1137) ;  /* 0x0000000000449947 */ /* 0x000ff00003800000 */
        /* <DEDUP_REMOVED lines=10> */
.L_x_1138:
[----:B------:R-:W-:-:S11]  /*1810*/  UISETP.NE.AND UP0, UPT, UR5, 0x1, UPT ;  /* 0x000000010500788c */ /* 0x000fd6000bf05270 */
[----:B------:R-:W-:Y:S02]  /*1820*/  @UP0 ULDC.64 UR10, c[0x0][0x9e8] ;  /* 0x00027a00000a0ab9 */ /* 0x000fe40000000a00 */
[----:B------:R-:W-:-:S04]  /*1830*/  UIMAD.WIDE.U32 UR6, UR4, UR10, URZ ;  /* 0x0000000a040672a5 */ /* 0x000fc8000f8e003f */
[----:B------:R-:W-:-:S12]  /*1840*/  @UP0 USHF.R.U32.HI UR4, URZ, UR11, UR7 ;  /* 0x0000000b3f040299 */ /* 0x000fd80008011607 */
.L_x_1139:
[----:B------:R-:W-:-:S04]  /*1850*/  UIMAD UR4, UR4, UR5, URZ ;  /* 0x00000005040472a4 */ /* 0x000fc8000f8e023f */
[----:B------:R-:W-:-:S04]  /*1860*/  UISETP.LT.AND UP0, UPT, UR9, UR4, UPT ;  /* 0x000000040900728c */ /* 0x000fc8000bf01270 */
[----:B------:R-:W-:-:S12]  /*1870*/  USEL UR9, UR9, UR4, !UP0 ;  /* 0x0000000409097287 */ /* 0x000fd8000c000000 */
.L_x_1137:
[----:B------:R-:W-:Y:S02]  /*1880*/  UIMAD.WIDE UR4, UR9, 0x2aaaaaab, URZ ;  /* 0x2aaaaaab090478a5 */ /* 0x000fe4000f8e023f */
[----:B------:R-:W-:Y:S02]  /*1890*/  ULOP3.LUT UR6, UR8, 0xff, URZ, 0xc0, !UPT ;  /* 0x000000ff08067892 */ /* 0x000fe4000f8ec03f */
[----:B------:R-:W-:-:S04]  /*18a0*/  USHF.R.U32.HI UR4, URZ, 0x1f, UR5 ;  /* 0x0000001f3f047899 */ /* 0x000fc80008011605 */
[----:B------:R-:W-:Y:S01]  /*18b0*/  ULEA.HI.SX32 UR4, UR5, UR4, 0x1c ;  /* 0x0000000405047291 */ /* 0x000fe2000f8fe23f */
[----:B------:R-:W-:Y:S01]  /*18c0*/  IMAD.U32 R163, RZ, RZ, UR6 ;  /* 0x00000006ffa37e24 */ /* 0x000fe2000f8e00ff */
[----:B------:R-:W-:Y:S02]  /*18d0*/  USHF.R.U32.HI UR5, URZ, 0x10, UR8 ;  /* 0x000000103f057899 */ /* 0x000fe40008011608 */
[----:B------:R-:W-:-:S04]  /*18e0*/  UISETP.LT.AND UP0, UPT, URZ, UR4, UPT ;  /* 0x000000043f00728c */ /* 0x000fc8000bf01270 */
[----:B------:R-:W-:Y:S01]  /*18f0*/  USEL UR9, URZ, UR4, !UP0 ;  /* 0x000000043f097287 */ /* 0x000fe2000c000000 */
[----:B------:R-:W-:Y:S02]  /*1900*/  IMAD.U32 R162, RZ, RZ, UR5 ;  /* 0x00000005ffa27e24 */ /* 0x000fe4000f8e00ff */
[----:B------:R-:W-:-:S03]  /*1910*/  UMOV UR4, URZ ;  /* 0x0000003f00047c82 */ /* 0x000fc60008000000 */
[----:B------:R-:W-:-:S13]  /*1920*/  ISETP.GT.AND P0, PT, R83, UR9, PT ;  /* 0x0000000953007c0c */ /* 0x000fda000bf04270 */
[----:B------:R-:W-:Y:S05]  /*1930*/  @!P0 BRA `(.L_x_1140) ;  /* 0x00000000009c8947 */ /* 0x000fea0003800000 */
[----:B------:R-:W-:Y:S01]  /*1940*/  R2UR UR5, R162 ;  /* 0x00000000a20572ca */ /* 0x000fe200000e0000 */
[----:B------:R-:W-:-:S12]  /*1950*/  ULDC UR4, c[0x0][0x9f0] ;  /* 0x00027c0000047ab9 */ /* 0x000fd80000000800 */
[----:B------:R-:W-:-:S04]  /*1960*/  UISETP.NE.AND UP0, UPT, UR5, URZ, UPT ;  /* 0x0000003f0500728c */ /* 0x000fc8000bf05270 */
[----:B------:R-:W-:-:S03]  /*1970*/  USEL UR10, UR5, UR4, UP0 ;  /* 0x00000004050a7287 */ /* 0x000fc60008000000 */
[----:B------:R-:W-:-:S03]  /*1980*/  UMOV UR4, URZ ;  /* 0x0000003f00047c82 */ /* 0x000fc60008000000 */
[----:B------:R-:W-:-:S05]  /*1990*/  IMAD.U32 R4, RZ, RZ, UR10 ;  /* 0x0000000aff047e24 */ /* 0x000fca000f8e00ff */
[----:B------:R-:W-:-:S04]  /*19a0*/  IABS R0, R4 ;  /* 0x0000000400007213 */ /* 0x000fc80000000000 */
[----:B------:R-:W-:Y:S02]  /*19b0*/  R2UR UR11, R0 ;  /* 0x00000000000b72ca */ /* 0x000fe400000e0000 */
[----:B------:R-:W-:Y:S02]  /*19c0*/  IADD3 R0, R4, -0x1, R83 ;  /* 0xffffffff04007810 */ /* 0x000fe40007ffe053 */
[----:B------:R-:W-:Y:S02]  /*19d0*/  IABS R4, R4 ;  /* 0x0000000400047213 */ /* 0x000fe40000000000 */
[----:B------:R-:W-:-:S03]  /*19e0*/  R2UR UR6, R0 ;  /* 0x00000000000672ca */ /* 0x000fc600000e0000 */
[----:B------:R-:W-:-:S04]  /*19f0*/  IMAD.MOV R4, RZ, RZ, -R4 ;  /* 0x000000ffff047224 */ /* 0x000fc800078e0a04 */
[----:B------:R-:W0:Y:S06]  /*1a00*/  I2F.RP R2, UR11 ;  /* 0x0000000b00027d06 */ /* 0x000e2c0008209400 */
[----:B------:R-:W-:-:S06]  /*1a10*/  UIADD3 UR6, -UR9, UR6, URZ ;  /* 0x0000000609067290 */ /* 0x000fcc000fffe13f */
[----:B------:R-:W-:Y:S01]  /*1a20*/  IMAD.U32 R0, RZ, RZ, UR6 ;  /* 0x00000006ff007e24 */ /* 0x000fe2000f8e00ff */
[----:B------:R-:W-:Y:S01]  /*1a30*/  ULOP3.LUT UR6, UR6, UR10, URZ, 0x3c, !UPT ;  /* 0x0000000a06067292 */ /* 0x000fe2000f8e3c3f */
[----:B0-----:R-:W0:Y:S03]  /*1a40*/  MUFU.RCP R2, R2 ;  /* 0x0000000200027308 */ /* 0x001e260000001000 */
[----:B------:R-:W-:-:S04]  /*1a50*/  IABS R0, R0 ;  /* 0x0000000000007213 */ /* 0x000fc80000000000 */
[----:B------:R-:W-:Y:S01]  /*1a60*/  R2UR UR8, R0 ;  /* 0x00000000000872ca */ /* 0x000fe200000e0000 */
[----:B------:R-:W-:Y:S02]  /*1a70*/  IMAD.MOV.U32 R0, RZ, RZ, R4 ;  /* 0x000000ffff007224 */ /* 0x000fe400078e0004 */
[----:B0-----:R-:W-:-:S06]  /*1a80*/  VIADD R3, R2, 0xffffffe ;  /* 0x0ffffffe02037836 */ /* 0x001fcc0000000000 */
[----:B------:R-:W0:Y:S02]  /*1a90*/  F2I.FTZ.U32.TRUNC.NTZ R3, R3 ;  /* 0x0000000300037305 */ /* 0x000e24000021f000 */
[----:B0-----:R-:W-:-:S13]  /*1aa0*/  R2UR UR5, R3 ;  /* 0x00000000030572ca */ /* 0x001fda00000e0000 */
[----:B------:R-:W-:-:S04]  /*1ab0*/  UIADD3 UR7, URZ, -UR5, URZ ;  /* 0x800000053f077290 */ /* 0x000fc8000fffe03f */
[----:B------:R-:W-:-:S04]  /*1ac0*/  UIMAD UR7, UR7, UR11, URZ ;  /* 0x0000000b070772a4 */ /* 0x000fc8000f8e023f */
[----:B------:R-:W-:-:S03]  /*1ad0*/  UIMAD.WIDE.U32 UR4, UR5, UR7, UR4 ;  /* 0x00000007050472a5 */ /* 0x000fc6000f8e0004 */
[----:B------:R-:W-:Y:S01]  /*1ae0*/  R2UR UR7, R0 ;  /* 0x00000000000772ca */ /* 0x000fe200000e0000 */
[----:B------:R-:W-:-:S12]  /*1af0*/  UIMAD.WIDE.U32 UR4, UR5, UR8, URZ ;  /* 0x00000008050472a5 */ /* 0x000fd8000f8e003f */
[----:B------:R-:W-:-:S04]  /*1b00*/  UIMAD UR4, UR5, UR7, UR8 ;  /* 0x00000007050472a4 */ /* 0x000fc8000f8e0208 */
[----:B------:R-:W-:-:S11]  /*1b10*/  UISETP.GT.U32.AND UP1, UPT, UR11, UR4, UPT ;  /* 0x000000040b00728c */ /* 0x000fd6000bf24070 */
[----:B------:R-:W-:Y:S02]  /*1b20*/  @!UP1 UIADD3 UR4, UR4, -UR11, URZ ;  /* 0x8000000b04049290 */ /* 0x000fe4000fffe03f */
[----:B------:R-:W-:Y:S02]  /*1b30*/  @!UP1 UIADD3 UR5, UR5, 0x1, URZ ;  /* 0x0000000105059890 */ /* 0x000fe4000fffe03f */
[----:B------:R-:W-:Y:S02]  /*1b40*/  UISETP.GE.U32.AND UP0, UPT, UR4, UR11, UPT ;  /* 0x0000000b0400728c */ /* 0x000fe4000bf06070 */
[----:B------:R-:W-:-:S09]  /*1b50*/  UISETP.GE.AND UP1, UPT, UR6, URZ, UPT ;  /* 0x0000003f0600728c */ /* 0x000fd2000bf26270 */
[----:B------:R-:W-:Y:S02]  /*1b60*/  @UP0 UIADD3 UR5, UR5, 0x1, URZ ;  /* 0x0000000105050890 */ /* 0x000fe4000fffe03f */
[----:B------:R-:W-:-:S05]  /*1b70*/  UISETP.NE.AND UP0, UPT, UR10, URZ, UPT ;  /* 0x0000003f0a00728c */ /* 0x000fca000bf05270 */
[----:B------:R-:W-:Y:S02]  /*1b80*/  UMOV UR4, UR5 ;  /* 0x0000000500047c82 */ /* 0x000fe40008000000 */
[----:B------:R-:W-:-:S04]  /*1b90*/  @!UP1 UIADD3 UR4, -UR4, URZ, URZ ;  /* 0x0000003f04049290 */ /* 0x000fc8000fffe13f */
[----:B------:R-:W-:-:S12]  /*1ba0*/  @!UP0 ULOP3.LUT UR4, URZ, UR10, URZ, 0x33, !UPT ;  /* 0x0000000a3f048292 */ /* 0x000fd8000f8e333f */
.L_x_1140:
[----:B------:R-:W-:Y:S01]  /*1bb0*/  R2UR UR5, R163 ;  /* 0x00000000a30572ca */ /* 0x000fe200000e0000 */
[----:B------:R-:W-:Y:S01]  /*1bc0*/  IMAD.U32 R2, RZ, RZ, UR4 ;  /* 0x00000004ff027e24 */ /* 0x000fe2000f8e00ff */
[----:B------:R-:W-:Y:S01]  /*1bd0*/  PLOP3.LUT P0, PT, PT, PT, PT, 0x80, 0x0 ;  /* 0x000000000000781c */ /* 0x000fe20003f0f070 */
[----:B------:R-:W-:Y:S01]  /*1be0*/  IMAD.MOV.U32 R0, RZ, RZ, RZ ;  /* 0x000000ffff007224 */ /* 0x000fe200078e00ff */
[----:B------:R-:W-:Y:S01]  /*1bf0*/  CS2R R86, SRZ ;  /* 0x0000000000567805 */ /* 0x000fe2000001ff00 */
[----:B------:R-:W-:Y:S01]  /*1c00*/  IMAD.MOV.U32 R92, RZ, RZ, RZ ;  /* 0x000000ffff5c7224 */ /* 0x000fe200078e00ff */
[----:B------:R-:W-:Y:S02]  /*1c10*/  CS2R R84, SRZ ;  /* 0x0000000000547805 */ /* 0x000fe4000001ff00 */
[----:B------:R-:W-:Y:S02]  /*1c20*/  CS2R R94, SRZ ;  /* 0x00000000005e7805 */ /* 0x000fe4000001ff00 */
[----:B------:R-:W-:-:S02]  /*1c30*/  CS2R R80, SRZ ;  /* 0x0000000000507805 */ /* 0x000fc4000001ff00 */
[----:B------:R-:W-:Y:S02]  /*1c40*/  CS2R R78, SRZ ;  /* 0x00000000004e7805 */ /* 0x000fe4000001ff00 */
[----:B------:R-:W-:Y:S02]  /*1c50*/  CS2R R76, SRZ ;  /* 0x00000000004c7805 */ /* 0x000fe4000001ff00 */
[----:B------:R-:W-:Y:S02]  /*1c60*/  CS2R R74, SRZ ;  /* 0x00000000004a7805 */ /* 0x000fe4000001ff00 */
[----:B------:R-:W-:Y:S01]  /*1c70*/  CS2R R72, SRZ ;  /* 0x0000000000487805 */ /* 0x000fe2000001ff00 */
[----:B------:R-:W-:Y:S01]  /*1c80*/  UIMAD UR5, UR5, UR4, UR9 ;  /* 0x00000004050572a4 */ /* 0x000fe2000f8e0209 */
[----:B------:R-:W-:Y:S02]  /*1c90*/  CS2R R70, SRZ ;  /* 0x0000000000467805 */ /* 0x000fe4000001ff00 */
[----:B------:R-:W-:-:S02]  /*1ca0*/  CS2R R68, SRZ ;  /* 0x0000000000447805 */ /* 0x000fc4000001ff00 */
[----:B------:R-:W-:Y:S02]  /*1cb0*/  CS2R R66, SRZ ;  /* 0x0000000000427805 */ /* 0x000fe4000001ff00 */
[----:B------:R-:W-:Y:S02]  /*1cc0*/  CS2R R64, SRZ ;  /* 0x0000000000407805 */ /* 0x000fe4000001ff00 */
[----:B------:R-:W-:Y:S02]  /*1cd0*/  CS2R R62, SRZ ;  /* 0x00000000003e7805 */ /* 0x000fe4000001ff00 */
[----:B------:R-:W-:Y:S01]  /*1ce0*/  VIADDMNMX R83, R2, UR5, R83, PT ;  /* 0x0000000502537c46 */ /* 0x000fe2000b800153 */
[----:B------:R-:W-:Y:S01]  /*1cf0*/  IMAD.U32 R23, RZ, RZ, UR5 ;  /* 0x00000005ff177e24 */ /* 0x000fe2000f8e00ff */
[----:B------:R-:W-:Y:S02]  /*1d00*/  CS2R R60, SRZ ;  /* 0x00000000003c7805 */ /* 0x000fe4000001ff00 */
[----:B------:R-:W-:-:S02]  /*1d10*/  CS2R R58, SRZ ;  /* 0x00000000003a7805 */ /* 0x000fc4000001ff00 */
[----:B------:R-:W-:Y:S02]  /*1d20*/  ISETP.GT.AND P1, PT, R83, UR5, PT ;  /* 0x0000000553007c0c */ /* 0x000fe4000bf24270 */
        /* <DEDUP_REMOVED lines=49> */
.L_x_1142:
[----:B------:R-:W-:Y:S02]  /*2040*/  R2UR UR6, R182 ;  /* 0x00000000b60672ca */ /* 0x000fe400000e0000 */
[----:B------:R-:W-:-:S11]  /*2050*/  R2UR UR5, R202 ;  /* 0x00000000ca0572ca */ /* 0x000fd600000e0000 */
[----:B------:R-:W-:Y:S02]  /*2060*/  ULEA.HI UR4, UR6, UR6, URZ, 0x1 ;  /* 0x0000000606047291 */ /* 0x000fe4000f8f083f */
[----:B------:R-:W-:Y:S02]  /*2070*/  IMAD.U32 R2, RZ, RZ, UR5 ;  /* 0x00000005ff027e24 */ /* 0x000fe4000f8e00ff */
[----:B------:R-:W-:-:S03]  /*2080*/  ULOP3.LUT UR4, UR4, 0xfffffffe, URZ, 0xc0, !UPT ;  /* 0xfffffffe04047892 */ /* 0x000fc6000f8ec03f */
[----:B------:R-:W-:Y:S01]  /*2090*/  ISETP.NE.AND P0, PT, R2, 0x3, PT ;  /* 0x000000030200780c */ /* 0x000fe20003f05270 */
[----:B------:R-:W-:-:S06]  /*20a0*/  UIADD3 UR4, UR6, -UR4, URZ ;  /* 0x8000000406047290 */ /* 0x000fcc000fffe03f */
[----:B------:R-:W-:-:S05]  /*20b0*/  IMAD.U32 R0, RZ, RZ, UR4 ;  /* 0x00000004ff007e24 */ /* 0x000fca000f8e00ff */
[----:B------:R-:W-:-:S04]  /*20c0*/  SHF.L.U32 R0, R0, 0x1f, RZ ;  /* 0x0000001f00007819 */ /* 0x000fc800000006ff */
[----:B------:R-:W0:Y:S02]  /*20d0*/  SYNCS.PHASECHK.TRANS64.TRYWAIT P1, [UR38+0x2a800], R0 ;  /* 0x02a80000ff0075a7 */ /* 0x000e240008020166 */
[----:B0-----:R-:W-:Y:S05]  /*20e0*/  @!P1 BRA `(.L_x_1143) ;  /* 0x0000017000a09947 */ /* 0x001fea0003800000 */
.L_x_1369:
[----:B------:R-:W-:Y:S05]  /*20f0*/  @!P0 BRA `(.L_x_1144) ;  /* 0x0000000000048947 */ /* 0x000fea0003800000 */
[----:B------:R-:W-:Y:S01]  /*2100*/  BPT.TRAP 0x1 ;  /* 0x000000040000795c */ /* 0x000fe20000300000 */
.L_x_1144:
[----:B------:R-:W-:Y:S02]  /*2110*/  IMAD.U32 R21, RZ, RZ, UR37 ;  /* 0x00000025ff157e24 */ /* 0x000fe4000f8e00ff */
[----:B0-----:R-:W-:-:S03]  /*2120*/  IMAD.U32 R0, RZ, RZ, UR36 ;  /* 0x00000024ff007e24 */ /* 0x001fc6000f8e00ff */
[----:B------:R-:W-:Y:S02]  /*2130*/  LEA R21, R21, UR38, 0x3 ;  /* 0x0000002615157c11 */ /* 0x000fe4000f8e18ff */
[----:B------:R-:W-:-:S04]  /*2140*/  SHF.L.U32 R0, R0, 0x1f, RZ ;  /* 0x0000001f00007819 */ /* 0x000fc800000006ff */
[----:B------:R0:W1:Y:S01]  /*2150*/  SYNCS.PHASECHK.TRANS64.TRYWAIT P2, [R21+URZ+0x2a830], R0 ;  /* 0x02a83000150075a7 */ /* 0x000062000804017f */
[----:B------:R-:W-:Y:S05]  /*2160*/  @!P0 BRA `(.L_x_1145) ;  /* 0x0000000000048947 */ /* 0x000fea0003800000 */
[----:B------:R-:W-:Y:S01]  /*2170*/  BPT.TRAP 0x1 ;  /* 0x000000040000795c */ /* 0x000fe20000300000 */
.L_x_1145:
[----:B------:R-:W2:Y:S02]  /*2180*/  S2R R2, SR_TID.X ;  /* 0x0000000000027919 */ /* 0x000ea40000002100 */
[----:B--2---:R-:W-:-:S04]  /*2190*/  LOP3.LUT R2, R2, 0x7f, RZ, 0xc0, !PT ;  /* 0x0000007f02027812 */ /* 0x004fc800078ec0ff */
[----:B------:R-:W-:Y:S01]  /*21a0*/  ISETP.NE.AND P1, PT, R2, RZ, PT ;  /* 0x000000ff0200720c */ /* 0x000fe20003f25270 */
[----:B-1----:R-:W-:-:S12]  /*21b0*/  @P2 BRA `(.L_x_1146) ;  /* 0x0000000000082947 */ /* 0x002fd80003800000 */
[----:B------:R-:W1:Y:S02]  /*21c0*/  SYNCS.PHASECHK.TRANS64.TRYWAIT P2, [R21+URZ+0x2a830], R0 ;  /* 0x02a83000150075a7 */ /* 0x000e64000804017f */
[----:B-1----:R-:W-:Y:S05]  /*21d0*/  @!P2 BRA `(.L_x_1147) ;  /* 0x00000170007ca947 */ /* 0x002fea0003800000 */
.L_x_1146:
[----:B------:R-:W-:Y:S05]  /*21e0*/  WARPSYNC.ALL ;  /* 0x0000000000007948 */ /* 0x000fea0003800000 */
[----:B------:R-:W-:Y:S01]  /*21f0*/  UIADD3 UR4, UR38, 0x18400, URZ ;  /* 0x0001840026047890 */ /* 0x000fe2000fffe03f */
[----:B------:R-:W-:Y:S01]  /*2200*/  WARPGROUP.ARRIVE ;  /* 0x00000000000079c5 */ /* 0x000fe20000000000 */
[----:B------:R-:W-:Y:S01]  /*2210*/  UMOV UR9, 0x40000040 ;  /* 0x4000004000097882 */ /* 0x000fe20000000000 */
[----:B------:R-:W-:Y:S01]  /*2220*/  UMOV UR11, 0x40000040 ;  /* 0x40000040000b7882 */ /* 0x000fe20000000000 */
[----:B------:R-:W-:Y:S01]  /*2230*/  USHF.R.U32.HI UR4, URZ, 0x4, UR4 ;  /* 0x000000043f047899 */ /* 0x000fe20008011604 */
[----:B------:R-:W-:Y:S01]  /*2240*/  IMAD.U32 R5, RZ, RZ, UR9 ;  /* 0x00000009ff057e24 */ /* 0x000fe2000f8e00ff */
[----:B------:R-:W-:Y:S01]  /*2250*/  UMOV UR57, 0x40000040 ;  /* 0x4000004000397882 */ /* 0x000fe20000000000 */
[----:B------:R-:W-:Y:S01]  /*2260*/  UMOV UR59, 0x40000040 ;  /* 0x40000040003b7882 */ /* 0x000fe20000000000 */
[----:B------:R-:W-:Y:S01]  /*2270*/  ULOP3.LUT UR4, UR4, 0x3fff, URZ, 0xc0, !UPT ;  /* 0x00003fff04047892 */ /* 0x000fe2000f8ec03f */
[----:B------:R-:W-:Y:S01]  /*2280*/  VIADD R12, R19, UR60 ;  /* 0x0000003c130c7c36 */ /* 0x000fe20008000000 */
[----:B------:R-:W-:Y:S01]  /*2290*/  UMOV UR53, 0x40000040 ;  /* 0x4000004000357882 */ /* 0x000fe20000000000 */
[----:B------:R-:W-:Y:S01]  /*22a0*/  UMOV UR55, 0x40000040 ;  /* 0x4000004000377882 */ /* 0x000fe20000000000 */
[----:B------:R-:W-:-:S02]  /*22b0*/  ULOP3.LUT UR61, UR4, 0x10000, URZ, 0xfc, !UPT ;  /* 0x00010000043d7892 */ /* 0x000fc4000f8efc3f */
[----:B------:R-:W-:Y:S02]  /*22c0*/  ULOP3.LUT UR4, UR39, 0x10000, URZ, 0xfc, !UPT ;  /* 0x0001000027047892 */ /* 0x000fe4000f8efc3f */
[----:B------:R-:W-:Y:S02]  /*22d0*/  UIMAD UR5, UR37, 0x900, UR61 ;  /* 0x00000900250578a4 */ /* 0x000fe4000f8e023d */
[----:B------:R-:W-:Y:S02]  /*22e0*/  UIADD3 UR56, UR4, 0x2, URZ ;  /* 0x0000000204387890 */ /* 0x000fe4000fffe03f */
[----:B------:R-:W-:Y:S01]  /*22f0*/  UIADD3 UR58, UR5, 0x2, URZ ;  /* 0x00000002053a7890 */ /* 0x000fe2000fffe03f */
[----:B------:R-:W-:Y:S02]  /*2300*/  UMOV UR8, UR4 ;  /* 0x0000000400087c82 */ /* 0x000fe40008000000 */
[----:B------:R-:W-:Y:S01]  /*2310*/  UMOV UR10, UR5 ;  /* 0x00000005000a7c82 */ /* 0x000fe20008000000 */
[----:B------:R-:W-:Y:S01]  /*2320*/  UIADD3 UR52, UR4, 0x4, URZ ;  /* 0x0000000404347890 */ /* 0x000fe2000fffe03f */
[----:B------:R-:W-:Y:S01]  /*2330*/  HGMMA.64x96x16.F32.BF16 R24, gdesc[UR8], RZ, !UPT, gsb0 ;  /* 0x01600000081879f0 */ /* 0x000fe2000c0018ff */
[----:B------:R-:W-:Y:S01]  /*2340*/  UIADD3 UR54, UR5, 0x4, URZ ;  /* 0x0000000405367890 */ /* 0x000fe2000fffe03f */
[----:B------:R-:W-:Y:S01]  /*2350*/  IMAD.U32 R4, RZ, RZ, UR8 ;  /* 0x00000008ff047e24 */ /* 0x000fe2000f8e00ff */
        /* <DEDUP_REMOVED lines=38> */
[----:B------:R-:W-:-:S06]  /*25c0*/  UISETP.NE.AND UP0, UPT, UR5, 0x1, UPT ;  /* 0x000000010500788c */ /* 0x000fcc000bf05270 */
[----:B------:R-:W-:Y:S02]  /*25d0*/  PLOP3.LUT P2, PT, PT, PT, UP0, 0x80, 0x0 ;  /* 0x000000000000781c */ /* 0x000fe40003f4f008 */
[----:B------:R-:W-:-:S03]  /*25e0*/  PLOP3.LUT P3, PT, PT, PT, UP0, 0x80, 0x0 ;  /* 0x000000000000781c */ /* 0x000fc60003f6f008 */
[----:B------:R-:W-:-:S08]  /*25f0*/  @UP0 ULDC UR5, c[0x0][0x44c] ;  /* 0x0001130000050ab9 */ /* 0x000fd00000000800 */
[----:B------:R-:W-:Y:S01]  /*2600*/  @P2 IMAD.HI.U32 R14, R12, UR5, RZ ;  /* 0x000000050c0e2c27 */ /* 0x000fe2000f8e00ff */
[----:B------:R-:W-:Y:S01]  /*2610*/  @UP0 ULDC UR5, c[0x0][0x450] ;  /* 0x0001140000050ab9 */ /* 0x000fe20000000800 */
[----:B------:R-:W-:Y:S02]  /*2620*/  WARPGROUP.DEPBAR.LE gsb0, 0x0 ;  /* 0x00008000000079c5 */ /* 0x000fe40000010000 */
[----:B------:R-:W-:-:S06]  /*2630*/  WARPGROUP.ARRIVE ;  /* 0x00000000000079c5 */ /* 0x000fcc0000000000 */
[----:B------:R-:W-:Y:S03]  /*2640*/  HGMMA.64x96x16.F32.BF16 R24, gdesc[UR56], R24, gsb0 ;  /* 0x01600000381879f0 */ /* 0x000fe60008001818 */
[----:B------:R-:W-:Y:S02]  /*2650*/  WARPGROUP.DEPBAR.LE gsb0, 0x0 ;  /* 0x00008000000079c5 */ /* 0x000fe40000010000 */
[----:B------:R-:W-:-:S06]  /*2660*/  WARPGROUP.ARRIVE ;  /* 0x00000000000079c5 */ /* 0x000fcc0000000000 */
[----:B------:R-:W-:Y:S01]  /*2670*/  HGMMA.64x96x16.F32.BF16 R24, gdesc[UR52], R24, gsb0 ;  /* 0x01600000341879f0 */ /* 0x000fe20008001818 */
[----:B------:R-:W-:Y:S02]  /*2680*/  ULDC UR54, c[0x0][0x9dc] ;  /* 0x0002770000367ab9 */ /* 0x000fe40000000800 */
[----:B------:R-:W-:Y:S01]  /*2690*/  ULOP3.LUT UR54, URZ, UR54, URZ, 0x33, !UPT ;  /* 0x000000363f367292 */ /* 0x000fe2000f8e333f */
[----:B------:R-:W-:Y:S02]  /*26a0*/  WARPGROUP.DEPBAR.LE gsb0, 0x0 ;  /* 0x00008000000079c5 */ /* 0x000fe40000010000 */
[----:B------:R-:W-:-:S06]  /*26b0*/  WARPGROUP.ARRIVE ;  /* 0x00000000000079c5 */ /* 0x000fcc0000000000 */
[----:B------:R-:W-:Y:S01]  /*26c0*/  HGMMA.64x96x16.F32.BF16 R24, gdesc[UR8], R24, gsb0 ;  /* 0x01600000081879f0 */ /* 0x000fe20008001818 */
[----:B------:R-:W-:Y:S02]  /*26d0*/  ULDC.64 UR10, c[0x0][0x9e0] ;  /* 0x00027800000a7ab9 */ /* 0x000fe40000000a00 */
[----:B------:R-:W-:-:S06]  /*26e0*/  UISETP.GE.AND UP1, UPT, UR11, 0x1, UPT ;  /* 0x000000010b00788c */ /* 0x000fcc000bf26270 */
[----:B------:R-:W-:Y:S01]  /*26f0*/  PLOP3.LUT P2, PT, PT, PT, UP1, 0x40, 0x0 ;  /* 0x000000000000781c */ /* 0x000fe20003f4e818 */
        /* <DEDUP_REMOVED lines=26> */
[----:B------:R-:W-:Y:S01]  /*28a0*/  FMUL.FTZ R51, R51, UR4 ;  /* 0x0000000433337c20 */ /* 0x000fe20008410000 */
[----:B------:R-:W-:Y:S01]  /*28b0*/  FMUL.FTZ R64, R64, UR4 ;  /* 0x0000000440407c20 */ /* 0x000fe20008410000 */
[----:B------:R-:W-:Y:S01]  /*28c0*/  IMAD.MOV.U32 R24, RZ, RZ, R12 ;  /* 0x000000ffff187224 */ /* 0x000fe200078e000c */
[----:B------:R-:W-:Y:S01]  /*28d0*/  @P3 SHF.R.U32.HI R24, RZ, UR5, R14 ;  /* 0x00000005ff183c19 */ /* 0x000fe2000801160e */
[----:B------:R-:W-:-:S02]  /*28e0*/  @!P1 VIADD R12, R21, 0x2a840 ;  /* 0x0002a840150c9836 */ /* 0x000fc40000000000 */
[----:B------:R-:W-:Y:S01]  /*28f0*/  FMUL.FTZ R11, R34, UR4 ;  /* 0x00000004220b7c20 */ /* 0x000fe20008410000 */
[----:B------:R-:W-:Y:S01]  /*2900*/  FMUL.FTZ R25, R25, UR4 ;  /* 0x0000000419197c20 */ /* 0x000fe20008410000 */
[----:B------:R-:W2:Y:S01]  /*2910*/  MUFU.TANH R34, R51 ;  /* 0x0000003300227308 */ /* 0x000ea20000002400 */
[----:B01----:R-:W-:Y:S01]  /*2920*/  FMUL.FTZ R0, R26, UR4 ;  /* 0x000000041a007c20 */ /* 0x003fe20008410000 */
[----:B------:R-:W-:Y:S01]  /*2930*/  FMUL.FTZ R33, R33, UR4 ;  /* 0x0000000421217c20 */ /* 0x000fe20008410000 */
[----:B------:R-:W-:Y:S01]  /*2940*/  FMUL.FTZ R2, R37, UR4 ;  /* 0x0000000425027c20 */ /* 0x000fe20008410000 */
[----:B------:R-:W-:Y:S01]  /*2950*/  @!P1 PRMT R12, RZ, 0x654, R12 ;  /* 0x00000654ff0c9816 */ /* 0x000fe2000000000c */
[----:B------:R-:W-:Y:S02]  /*2960*/  IMAD.MOV.U32 R26, RZ, RZ, -0x60 ;  /* 0xffffffa0ff1a7424 */ /* 0x000fe400078e00ff */
[----:B------:R-:W-:Y:S01]  /*2970*/  FMUL.FTZ R3, R27, UR4 ;  /* 0x000000041b037c20 */ /* 0x000fe20008410000 */
[----:B------:R-:W-:Y:S01]  /*2980*/  FMUL.FTZ R9, R30, UR4 ;  /* 0x000000041e097c20 */ /* 0x000fe20008410000 */
[----:B------:R0:W1:Y:S01]  /*2990*/  MUFU.TANH R51, R64 ;  /* 0x0000004000337308 */ /* 0x0000620000002400 */
[----:B------:R-:W-:Y:S01]  /*29a0*/  FMUL.FTZ R10, R31, UR4 ;  /* 0x000000041f0a7c20 */ /* 0x000fe20008410000 */
[----:B------:R-:W-:Y:S01]  /*29b0*/  FMUL.FTZ R13, R35, UR4 ;  /* 0x00000004230d7c20 */ /* 0x000fe20008410000 */
[----:B------:R3:W-:Y:S01]  /*29c0*/  @!P1 SYNCS.ARRIVE.TRANS64.RED.A1T0 RZ, [R12+URZ], RZ ;  /* 0x000000ff0cff99a7 */ /* 0x0007e2000810043f */
[----:B------:R-:W-:Y:S01]  /*29d0*/  FMUL.FTZ R28, R28, UR4 ;  /* 0x000000041c1c7c20 */ /* 0x000fe20008410000 */
[----:B------:R-:W-:Y:S01]  /*29e0*/  FMUL.FTZ R29, R29, UR4 ;  /* 0x000000041d1d7c20 */ /* 0x000fe20008410000 */
[----:B------:R-:W-:Y:S01]  /*29f0*/  FMUL.FTZ R32, R32, UR4 ;  /* 0x0000000420207c20 */ /* 0x000fe20008410000 */
[----:B------:R-:W-:Y:S01]  /*2a00*/  FMUL.FTZ R36, R36, UR4 ;  /* 0x0000000424247c20 */ /* 0x000fe20008410000 */
[----:B------:R4:W1:Y:S01]  /*2a10*/  MUFU.TANH R72, R25 ;  /* 0x0000001900487308 */ /* 0x0008620000002400 */
[----:B0-----:R-:W0:Y:S01]  /*2a20*/  SHFL.IDX PT, R64, R24, RZ, 0x1c1f ;  /* 0x001c1fff18407589 */ /* 0x001e2200000e0000 */
[----:B------:R-:W-:Y:S01]  /*2a30*/  FMUL.FTZ R15, R38, UR4 ;  /* 0x00000004260f7c20 */ /* 0x000fe20008410000 */
[----:B------:R-:W-:Y:S01]  /*2a40*/  FMUL.FTZ R39, R39, UR4 ;  /* 0x0000000427277c20 */ /* 0x000fe20008410000 */
[----:B------:R-:W-:Y:S01]  /*2a50*/  FMUL.FTZ R40, R40, UR4 ;  /* 0x0000000428287c20 */ /* 0x000fe20008410000 */
[----:B------:R-:W-:Y:S01]  /*2a60*/  FMUL.FTZ R41, R41, UR4 ;  /* 0x0000000429297c20 */ /* 0x000fe20008410000 */
[----:B------:R-:W-:Y:S01]  /*2a70*/  FMUL.FTZ R37, R42, UR4 ;  /* 0x000000042a257c20 */ /* 0x000fe20008410000 */
[----:B------:R-:W-:Y:S01]  /*2a80*/  FMUL.FTZ R35, R43, UR4 ;  /* 0x000000042b237c20 */ /* 0x000fe20008410000 */
[----:B------:R5:W0:Y:S01]  /*2a90*/  MUFU.TANH R27, R33 ;  /* 0x00000021001b7308 */ /* 0x000a220000002400 */
[----:B----4-:R-:W-:-:S02]  /*2aa0*/  IMAD R25, R83, R26, 0x61 ;  /* 0x0000006153197424 */ /* 0x010fc400078e021a */
[----:B------:R-:W-:Y:S01]  /*2ab0*/  FMUL.FTZ R44, R44, UR4 ;  /* 0x000000042c2c7c20 */ /* 0x000fe20008410000 */
[----:B------:R-:W-:Y:S01]  /*2ac0*/  FMUL.FTZ R45, R45, UR4 ;  /* 0x000000042d2d7c20 */ /* 0x000fe20008410000 */
[----:B------:R-:W-:Y:S01]  /*2ad0*/  FMUL.FTZ R31, R47, UR4 ;  /* 0x000000042f1f7c20 */ /* 0x000fe20008410000 */
[----:B------:R-:W-:Y:S01]  /*2ae0*/  FMUL.FTZ R48, R48, UR4 ;  /* 0x0000000430307c20 */ /* 0x000fe20008410000 */
[----:B------:R-:W-:Y:S01]  /*2af0*/  FMUL.FTZ R49, R49, UR4 ;  /* 0x0000000431317c20 */ /* 0x000fe20008410000 */
[----:B------:R-:W-:Y:S01]  /*2b00*/  FMUL.FTZ R50, R50, UR4 ;  /* 0x0000000432327c20 */ /* 0x000fe20008410000 */
[----:B------:R4:W0:Y:S01]  /*2b10*/  MUFU.TANH R30, R2 ;  /* 0x00000002001e7308 */ /* 0x0008220000002400 */
[----:B-----5:R-:W-:Y:S01]  /*2b20*/  FMUL.FTZ R33, R46, UR4 ;  /* 0x000000042e217c20 */ /* 0x020fe20008410000 */
        /* <DEDUP_REMOVED lines=8> */
[----:B----4-:R-:W-:Y:S01]  /*2bb0*/  FMUL.FTZ R2, R63, UR4 ;  /* 0x000000043f027c20 */ /* 0x010fe20008410000 */
[----:B------:R-:W-:Y:S01]  /*2bc0*/  FMUL.FTZ R65, R65, UR4 ;  /* 0x0000000441417c20 */ /* 0x000fe20008410000 */
[----:B------:R-:W-:Y:S01]  /*2bd0*/  FMUL.FTZ R8, R66, UR4 ;  /* 0x0000000442087c20 */ /* 0x000fe20008410000 */
[----:B------:R-:W-:Y:S01]  /*2be0*/  FMUL.FTZ R6, R67, UR4 ;  /* 0x0000000443067c20 */ /* 0x000fe20008410000 */
[----:B------:R-:W-:Y:S01]  /*2bf0*/  FMUL.FTZ R68, R68, UR4 ;  /* 0x0000000444447c20 */ /* 0x000fe20008410000 */
[----:B------:R-:W-:Y:S01]  /*2c00*/  FMUL.FTZ R14, R70, UR4 ;  /* 0x00000004460e7c20 */ /* 0x000fe20008410000 */
[----:B---3--:R-:W-:Y:S01]  /*2c10*/  FMUL.FTZ R12, R71, UR4 ;  /* 0x00000004470c7c20 */ /* 0x008fe20008410000 */
[----:B------:R-:W-:Y:S01]  /*2c20*/  FMUL.FTZ R59, R59, UR4 ;  /* 0x000000043b3b7c20 */ /* 0x000fe20008410000 */
[----:B------:R-:W-:Y:S01]  /*2c30*/  FMUL.FTZ R69, R69, UR4 ;  /* 0x0000000445457c20 */ /* 0x000fe20008410000 */
[----:B------:R-:W-:Y:S01]  /*2c40*/  IADD3 R26, R16, R25, -R18 ;  /* 0x00000019101a7210 */ /* 0x000fe20007ffe812 */
[----:B------:R-:W3:Y:S01]  /*2c50*/  MUFU.TANH R7, R7 ;  /* 0x0000000700077308 */ /* 0x000ee20000002400 */
[----:B------:R-:W-:Y:S01]  /*2c60*/  FMUL.FTZ R55, R55, UR4 ;  /* 0x0000000437377c20 */ /* 0x000fe20008410000 */
[----:B------:R-:W-:Y:S01]  /*2c70*/  FMUL.FTZ R61, R61, UR4 ;  /* 0x000000043d3d7c20 */ /* 0x000fe20008410000 */
[----:B------:R-:W-:-:S02]  /*2c80*/  IMAD R21, R83, -0x60, R16 ;  /* 0xffffffa053157824 */ /* 0x000fc400078e0210 */
[----:B------:R-:W-:Y:S02]  /*2c90*/  IMAD.IADD R26, R26, 0x1, -R17 ;  /* 0x000000011a1a7824 */ /* 0x000fe400078e0a11 */
[----:B------:R-:W-:Y:S01]  /*2ca0*/  VIADD R63, R25, 0xffffffff ;  /* 0xffffffff193f7836 */ /* 0x000fe20000000000 */
[----:B------:R-:W4:Y:S01]  /*2cb0*/  MUFU.TANH R0, R0 ;  /* 0x0000000000007308 */ /* 0x000f220000002400 */
[----:B------:R-:W-:Y:S01]  /*2cc0*/  VIADD R46, R26, UR10 ;  /* 0x0000000a1a2e7c36 */ /* 0x000fe20008000000 */
[----:B------:R-:W-:Y:S01]  /*2cd0*/  IADD3 R43, -R18, 0x60, R21 ;  /* 0x00000060122b7810 */ /* 0x000fe20007ffe115 */
[----:B------:R-:W-:-:S03]  /*2ce0*/  IMAD.IADD R62, R63, 0x1, -R18 ;  /* 0x000000013f3e7824 */ /* 0x000fc600078e0a12 */
[----:B0-----:R-:W-:Y:S02]  /*2cf0*/  VIADDMNMX R21, R64, R46, R43, PT ;  /* 0x0000002e40157246 */ /* 0x001fe4000380012b */
        /* <DEDUP_REMOVED lines=40> */
[----:B------:R5:W0:Y:S02]  /*2f80*/  MUFU.TANH R55, R61 ;  /* 0x0000003d00377308 */ /* 0x000a240000002400 */
[----:B-----5:R-:W-:-:S04]  /*2f90*/  VIADD R61, R26, UR54 ;  /* 0x000000361a3d7c36 */ /* 0x020fc80008000000 */
[----:B------:R-:W-:Y:S01]  /*2fa0*/  IMAD.IADD R25, R61, 0x1, R64 ;  /* 0x000000013d197824 */ /* 0x000fe200078e0240 */
[----:B-1234-:R-:W-:Y:S06]  /*2fb0*/  @P2 BRA `(.L_x_1148) ;  /* 0x0000000000542947 */ /* 0x01efec0003800000 */
[----:B------:R-:W-:Y:S01]  /*2fc0*/  IADD3 R26, -R17, R16, R64 ;  /* 0x00000010111a7210 */ /* 0x000fe20007ffe140 */
[----:B------:R-:W-:Y:S03]  /*2fd0*/  BSSY B0, `(.L_x_1149) ;  /* 0x0000010000007945 */ /* 0x000fe60003800000 */
[----:B------:R-:W-:-:S13]  /*2fe0*/  ISETP.GT.AND P2, PT, R26, -0x1, PT ;  /* 0xffffffff1a00780c */ /* 0x000fda0003f44270 */
[----:B------:R-:W-:Y:S05]  /*2ff0*/  @P2 BRA `(.L_x_1150) ;  /* 0x0000000000202947 */ /* 0x000fea0003800000 */
[----:B------:R-:W-:Y:S01]  /*3000*/  UISETP.NE.AND UP2, UPT, UR11, 0x1, UPT ;  /* 0x000000010b00788c */ /* 0x000fe2000bf45270 */
[----:B------:R-:W-:-:S05]  /*3010*/  LOP3.LUT R26, RZ, R26, RZ, 0x33, !PT ;  /* 0x0000001aff1a7212 */ /* 0x000fca00078e33ff */
[----:B------:R-:W-:-:S05]  /*3020*/  PLOP3.LUT P2, PT, PT, PT, UP2, 0x80, 0x0 ;  /* 0x000000000000781c */ /* 0x000fca0003f4f028 */
[----:B------:R-:W-:-:S08]  /*3030*/  @UP2 ULDC.64 UR4, c[0x0][0x9e8] ;  /* 0x00027a0000042ab9 */ /* 0x000fd00000000a00 */
[----:B------:R-:W-:-:S05]  /*3040*/  @P2 IMAD.HI.U32 R59, R26, UR4, RZ ;  /* 0x000000041a3b2c27 */ /* 0x000fca000f8e00ff */
[----:B------:R-:W-:-:S04]  /*3050*/  @P2 SHF.R.U32.HI R26, RZ, UR5, R59 ;  /* 0x00000005ff1a2c19 */ /* 0x000fc8000801163b */
[----:B------:R-:W-:Y:S01]  /*3060*/  LOP3.LUT R26, RZ, R26, RZ, 0x33, !PT ;  /* 0x0000001aff1a7212 */ /* 0x000fe200078e33ff */
[----:B------:R-:W-:Y:S06]  /*3070*/  BRA `(.L_x_1151) ;  /* 0x0000000000147947 */ /* 0x000fec0003800000 */
.L_x_1150:
[----:B------:R-:W-:-:S06]  /*3080*/  UISETP.NE.AND UP2, UPT, UR11, 0x1, UPT ;  /* 0x000000010b00788c */ /* 0x000fcc000bf45270 */
[----:B------:R-:W-:-:S05]  /*3090*/  PLOP3.LUT P2, PT, PT, PT, UP2, 0x80, 0x0 ;  /* 0x000000000000781c */ /* 0x000fca0003f4f028 */
[----:B------:R-:W-:-:S08]  /*30a0*/  @UP2 ULDC.64 UR4, c[0x0][0x9e8] ;  /* 0x00027a0000042ab9 */ /* 0x000fd00000000a00 */
[----:B------:R-:W-:-:S05]  /*30b0*/  @P2 IMAD.HI.U32 R59, R26, UR4, RZ ;  /* 0x000000041a3b2c27 */ /* 0x000fca000f8e00ff */
[----:B------:R-:W-:-:S07]  /*30c0*/  @P2 SHF.R.U32.HI R26, RZ, UR5, R59 ;  /* 0x00000005ff1a2c19 */ /* 0x000fce000801163b */
.L_x_1151:
[----:B------:R-:W-:Y:S05]  /*30d0*/  BSYNC B0 ;  /* 0x0000000000007941 */ /* 0x000fea0003800000 */
.L_x_1149:
[----:B------:R-:W-:-:S05]  /*30e0*/  IMAD R26, R26, UR11, R62 ;  /* 0x0000000b1a1a7c24 */ /* 0x000fca000f8e023e */
[----:B------:R-:W-:Y:S02]  /*30f0*/  VIMNMX R25, R25, R26, !PT ;  /* 0x0000001a19197248 */ /* 0x000fe40007fe0100 */
[----:B------:R-:W-:-:S07]  /*3100*/  VIADDMNMX R21, R26, UR11, R21, PT ;  /* 0x0000000b1a157c46 */ /* 0x000fce000b800115 */
.L_x_1148:
        /* <DEDUP_REMOVED lines=8> */
[C---:B------:R-:W-:Y:S02]  /*3190*/  ISETP.GT.AND P4, PT, R25.reuse, 0x9, !P6 ;  /* 0x000000091900780c */ /* 0x040fe40007784270 */
[----:B------:R-:W-:Y:S02]  /*31a0*/  ISETP.GT.AND P5, PT, R25, 0x8, !P3 ;  /* 0x000000081900780c */ /* 0x000fe40005fa4270 */
[----:B------:R-:W-:Y:S02]  /*31b0*/  ISETP.LT.OR P4, PT, R21, 0xa, P4 ;  /* 0x0000000a1500780c */ /* 0x000fe40002781670 */
[----:B------:R-:W-:Y:S02]  /*31c0*/  ISETP.GE.AND P6, PT, R63, 0x11, PT ;  /* 0x000000113f00780c */ /* 0x000fe40003fc6270 */
[----:B0-----:R-:W-:-:S02]  /*31d0*/  FSEL R93, R29, -INF , !P4 ;  /* 0xff8000001d5d7808 */ /* 0x001fc40006000000 */
[----:B------:R-:W-:Y:S02]  /*31e0*/  ISETP.LT.OR P5, PT, R21, 0x9, P5 ;  /* 0x000000091500780c */ /* 0x000fe40002fa1670 */
[----:B------:R-:W-:Y:S02]  /*31f0*/  ISETP.GT.AND P4, PT, R25, 0x10, !P6 ;  /* 0x000000101900780c */ /* 0x000fe40007784270 */
[----:B------:R-:W-:Y:S01]  /*3200*/  FSEL R91, R28, -INF , !P5 ;  /* 0xff8000001c5b7808 */ /* 0x000fe20006800000 */
[----:B-1----:R-:W-:Y:S01]  /*3210*/  IMAD.IADD R28, R61, 0x1, R24 ;  /* 0x000000013d1c7824 */ /* 0x002fe200078e0218 */
        /* <DEDUP_REMOVED lines=81> */
[----:B------:R-:W-:Y:S02]  /*3730*/  P2R R66, PR, RZ, 0x40 ;  /* 0x00000040ff427803 */ /* 0x000fe40000000000 */
[----:B------:R-:W-:Y:S02]  /*3740*/  FSEL R51, R51, -INF , !P4 ;  /* 0xff80000033337808 */ /* 0x000fe40006000000 */
[----:B------:R-:W-:Y:S02]  /*3750*/  ISETP.GE.AND P4, PT, R63, 0x52, PT ;  /* 0x000000523f00780c */ /* 0x000fe40003f86270 */
[----:B------:R-:W-:Y:S02]  /*3760*/  VIADDMNMX R26, R24, R46, R43, PT ;  /* 0x0000002e181a7246 */ /* 0x000fe4000380012b */
        /* <DEDUP_REMOVED lines=12> */
[----:B------:R-:W-:-:S04]  /*3830*/  ISETP.GE.AND P6, PT, R63, 0x5a, PT ;  /* 0x0000005a3f00780c */ /* 0x000fc80003fc6270 */
[----:B------:R-:W-:Y:S02]  /*3840*/  P2R R63, PR, RZ, 0x40 ;  /* 0x00000040ff3f7803 */ /* 0x000fe40000000000 */
[----:B------:R-:W-:-:S04]  /*3850*/  ISETP.GT.AND P6, PT, R25, 0x59, !P6 ;  /* 0x000000591900780c */ /* 0x000fc800077c4270 */
[----:B------:R-:W-:-:S04]  /*3860*/  ISETP.LT.OR P6, PT, R21, 0x5a, P6 ;  /* 0x0000005a1500780c */ /* 0x000fc800037c1670 */
[----:B------:R-:W-:Y:S02]  /*3870*/  FSEL R47, R47, -INF , !P6 ;  /* 0xff8000002f2f7808 */ /* 0x000fe40007000000 */
[----:B------:R-:W-:-:S13]  /*3880*/  PLOP3.LUT P6, PT, PT, PT, UP1, 0x40, 0x0 ;  /* 0x000000000000781c */ /* 0x000fda0003fce818 */
[----:B------:R-:W-:Y:S05]  /*3890*/  @P6 BRA `(.L_x_1152) ;  /* 0x00000000005c6947 */ /* 0x000fea0003800000 */
        /* <DEDUP_REMOVED lines=8> */
[----:B------:R-:W-:Y:S01]  /*3920*/  @P6 IMAD.HI.U32 R21, R7, UR4, RZ ;  /* 0x0000000407156c27 */ /* 0x000fe2000f8e00ff */
[----:B------:R-:W-:-:S13]  /*3930*/  PLOP3.LUT P6, PT, PT, PT, UP2, 0x80, 0x0 ;  /* 0x000000000000781c */ /* 0x000fda0003fcf028 */
[----:B------:R-:W-:-:S04]  /*3940*/  @P6 SHF.R.U32.HI R7, RZ, UR5, R21 ;  /* 0x00000005ff076c19 */ /* 0x000fc80008011615 */
[----:B------:R-:W-:Y:S01]  /*3950*/  LOP3.LUT R7, RZ, R7, RZ, 0x33, !PT ;  /* 0x00000007ff077212 */ /* 0x000fe200078e33ff */
[----:B------:R-:W-:Y:S06]  /*3960*/  BRA `(.L_x_1155) ;  /* 0x0000000000187947 */ /* 0x000fec0003800000 */
.L_x_1154:
[----:B------:R-:W-:-:S06]  /*3970*/  UISETP.NE.AND UP2, UPT, UR11, 0x1, UPT ;  /* 0x000000010b00788c */ /* 0x000fcc000bf45270 */
[----:B------:R-:W-:-:S05]  /*3980*/  PLOP3.LUT P6, PT, PT, PT, UP2, 0x80, 0x0 ;  /* 0x000000000000781c */ /* 0x000fca0003fcf028 */
[----:B------:R-:W-:-:S08]  /*3990*/  @UP2 ULDC.64 UR4, c[0x0][0x9e8] ;  /* 0x00027a0000042ab9 */ /* 0x000fd00000000a00 */
[----:B------:R-:W-:Y:S01]  /*39a0*/  @P6 IMAD.HI.U32 R21, R7, UR4, RZ ;  /* 0x0000000407156c27 */ /* 0x000fe2000f8e00ff */
[----:B------:R-:W-:-:S13]  /*39b0*/  PLOP3.LUT P6, PT, PT, PT, UP2, 0x80, 0x0 ;  /* 0x000000000000781c */ /* 0x000fda0003fcf028 */
[----:B------:R-:W-:-:S07]  /*39c0*/  @P6 SHF.R.U32.HI R7, RZ, UR5, R21 ;  /* 0x00000005ff076c19 */ /* 0x000fce0008011615 */
.L_x_1155:
[----:B------:R-:W-:Y:S05]  /*39d0*/  BSYNC B0 ;  /* 0x0000000000007941 */ /* 0x000fea0003800000 */
.L_x_1153:
[----:B------:R-:W-:-:S05]  /*39e0*/  IMAD R7, R7, UR11, R62 ;  /* 0x0000000b07077c24 */ /* 0x000fca000f8e023e */
[----:B------:R-:W-:Y:S02]  /*39f0*/  VIMNMX R28, R28, R7, !PT ;  /* 0x000000071c1c7248 */ /* 0x000fe40007fe0100 */
[----:B------:R-:W-:-:S07]  /*3a00*/  VIADDMNMX R26, R7, UR11, R26, PT ;  /* 0x0000000b071a7c46 */ /* 0x000fce000b80011a */
.L_x_1152:
[C---:B------:R-:W-:Y:S01]  /*3a10*/  ISETP.GT.AND P2, PT, R28.reuse, 0x1, !P2 ;  /* 0x000000011c00780c */ /* 0x040fe20005744270 */
[----:B------:R-:W-:Y:S01]  /*3a20*/  ULDC UR4, c[0x0][0x988] ;  /* 0x0002620000047ab9 */ /* 0x000fe20000000800 */
[----:B------:R-:W-:Y:S01]  /*3a30*/  ISETP.GT.AND P3, PT, R28, 0x8, !P3 ;  /* 0x000000081c00780c */ /* 0x000fe20005f64270 */
[----:B------:R-:W-:Y:S01]  /*3a40*/  @UP0 ULDC UR14, c[0x0][0x450] ;  /* 0x00011400000e0ab9 */ /* 0x000fe20000000800 */
[C---:B------:R-:W-:Y:S01]  /*3a50*/  ISETP.LT.OR P2, PT, R26.reuse, 0x2, P2 ;  /* 0x000000021a00780c */ /* 0x040fe20001741670 */
[----:B------:R-:W-:Y:S01]  /*3a60*/  UMOV UR6, UR60 ;  /* 0x0000003c00067c82 */ /* 0x000fe20008000000 */
        /* <DEDUP_REMOVED lines=10> */
[----:B------:R-:W-:Y:S02]  /*3b10*/  ISETP.NE.AND P6, PT, R36, RZ, PT ;  /* 0x000000ff2400720c */ /* 0x000fe40003fc5270 */
        /* <DEDUP_REMOVED lines=17> */
[----:B------:R-:W-:Y:S02]  /*3c30*/  ISETP.GT.AND P2, PT, R28, 0x19, !P6 ;  /* 0x000000191c00780c */ /* 0x000fe40007744270 */
[----:B------:R-:W-:Y:S02]  /*3c40*/  FMNMX.FTZ R10, R85, R10, !PT ;  /* 0x0000000a550a7209 */ /* 0x000fe40007810000 */
        /* <DEDUP_REMOVED lines=34> */
[----:B------:R-:W-:Y:S01]  /*3e70*/  ISETP.NE.AND P3, PT, R56, RZ, PT ;  /* 0x000000ff3800720c */ /* 0x000fe20003f65270 */
[----:B------:R-:W0:Y:S01]  /*3e80*/  SHFL.BFLY PT, R7, R24, 0x2, 0x1f ;  /* 0x0c401f0018077f89 */ /* 0x000e2200000e0000 */
[----:B------:R-:W-:Y:S02]  /*3e90*/  ISETP.LT.OR P2, PT, R26, 0x31, P2 ;  /* 0x000000311a00780c */ /* 0x000fe40001741670 */
[----:B------:R-:W-:Y:S02]  /*3ea0*/  ISETP.NE.AND P6, PT, R27, RZ, PT ;  /* 0x000000ff1b00720c */ /* 0x000fe40003fc5270 */
[----:B------:R-:W-:Y:S02]  /*3eb0*/  FSEL R21, R50, -INF , !P2 ;  /* 0xff80000032157808 */ /* 0x000fe40005000000 */
[----:B------:R-:W-:-:S02]  /*3ec0*/  ISETP.NE.AND P2, PT, R48, RZ, PT ;  /* 0x000000ff3000720c */ /* 0x000fc40003f45270 */
[C---:B------:R-:W-:Y:S02]  /*3ed0*/  ISETP.GT.AND P4, PT, R28.reuse, 0x51, !P4 ;  /* 0x000000511c00780c */ /* 0x040fe40006784270 */
[C---:B------:R-:W-:Y:S02]  /*3ee0*/  ISETP.GT.AND P2, PT, R28.reuse, 0x31, !P2 ;  /* 0x000000311c00780c */ /* 0x040fe40005744270 */
[----:B------:R-:W-:Y:S02]  /*3ef0*/  ISETP.GT.AND P5, PT, R28, 0x58, !P5 ;  /* 0x000000581c00780c */ /* 0x000fe40006fa4270 */
[C---:B------:R-:W-:Y:S02]  /*3f00*/  ISETP.LT.OR P2, PT, R26.reuse, 0x32, P2 ;  /* 0x000000321a00780c */ /* 0x040fe40001741670 */
[----:B------:R-:W-:Y:S02]  /*3f10*/  ISETP.LT.OR P4, PT, R26, 0x52, P4 ;  /* 0x000000521a00780c */ /* 0x000fe40002781670 */
[----:B------:R-:W-:-:S02]  /*3f20*/  FSEL R11, R34, -INF , !P2 ;  /* 0xff800000220b7808 */ /* 0x000fc40005000000 */
[----:B------:R-:W-:Y:S02]  /*3f30*/  ISETP.NE.AND P2, PT, R76, RZ, PT ;  /* 0x000000ff4c00720c */ /* 0x000fe40003f45270 */
[----:B------:R-:W-:Y:S02]  /*3f40*/  ISETP.LT.OR P5, PT, R26, 0x59, P5 ;  /* 0x000000591a00780c */ /* 0x000fe40002fa1670 */
[----:B------:R-:W-:Y:S02]  /*3f50*/  ISETP.GT.AND P2, PT, R28, 0x38, !P2 ;  /* 0x000000381c00780c */ /* 0x000fe40005744270 */
[----:B0-----:R-:W-:Y:S02]  /*3f60*/  FMNMX.FTZ R25, R24, R7, !PT ;  /* 0x0000000718197209 */ /* 0x001fe40007810000 */
[----:B------:R-:W-:Y:S02]  /*3f70*/  ISETP.LT.OR P2, PT, R26, 0x39, P2 ;  /* 0x000000391a00780c */ /* 0x000fe40001741670 */
[----:B------:R-:W-:Y:S01]  /*3f80*/  R2UR UR7, R82 ;  /* 0x00000000520772ca */ /* 0x000fe200000e0000 */
[----:B------:R-:W0:Y:S01]  /*3f90*/  SHFL.BFLY PT, R10, R25, 0x1, 0x1f ;  /* 0x0c201f00190a7f89 */ /* 0x000e2200000e0000 */
[----:B------:R-:W-:-:S02]  /*3fa0*/  FSEL R9, R54, -INF , !P2 ;  /* 0xff80000036097808 */ /* 0x000fc40005000000 */
[----:B------:R-:W-:-:S04]  /*3fb0*/  ISETP.NE.AND P2, PT, R52, RZ, PT ;  /* 0x000000ff3400720c */ /* 0x000fc80003f45270 */
[----:B------:R-:W-:-:S04]  /*3fc0*/  ISETP.GT.AND P2, PT, R28, 0x39, !P2 ;  /* 0x000000391c00780c */ /* 0x000fc80005744270 */
[----:B------:R-:W-:-:S04]  /*3fd0*/  ISETP.LT.OR P2, PT, R26, 0x3a, P2 ;  /* 0x0000003a1a00780c */ /* 0x000fc80001741670 */
[----:B------:R-:W-:Y:S02]  /*3fe0*/  FSEL R15, R38, -INF , !P2 ;  /* 0xff800000260f7808 */ /* 0x000fe40005000000 */
[----:B------:R-:W-:-:S04]  /*3ff0*/  ISETP.NE.AND P2, PT, R78, RZ, PT ;  /* 0x000000ff4e00720c */ /* 0x000fc80003f45270 */
[----:B------:R-:W-:Y:S02]  /*4000*/  ISETP.GT.AND P2, PT, R28, 0x40, !P2 ;  /* 0x000000401c00780c */ /* 0x000fe40005744270 */
[----:B0-----:R-:W-:Y:S01]  /*4010*/  FMNMX.FTZ R7, R25, R10, !PT ;  /* 0x0000000a19077209 */ /* 0x001fe20007810000 */
[----:B------:R-:W-:Y:S01]  /*4020*/  IMAD.U32 R10, RZ, RZ, UR4 ;  /* 0x00000004ff0a7e24 */ /* 0x000fe2000f8e00ff */
[----:B------:R-:W-:Y:S01]  /*4030*/  ISETP.LT.OR P2, PT, R26, 0x41, P2 ;  /* 0x000000411a00780c */ /* 0x000fe20001741670 */
[----:B------:R-:W-:Y:S02]  /*4040*/  @UP0 ULDC UR4, c[0x0][0x44c] ;  /* 0x0001130000040ab9 */ /* 0x000fe40000000800 */
[----:B------:R-:W-:Y:S01]  /*4050*/  FMUL.FTZ R27, R7, R10 ;  /* 0x0000000a071b7220 */ /* 0x000fe20000410000 */
[----:B------:R-:W-:Y:S01]  /*4060*/  FSEL R3, R58, -INF , !P2 ;  /* 0xff8000003a037808 */ /* 0x000fe20005000000 */
[----:B------:R-:W-:Y:S01]  /*4070*/  UIMAD.WIDE.U32 UR4, UR60, UR4, URZ ;  /* 0x000000043c0472a5 */ /* 0x000fe2000f8e003f */
[----:B------:R-:W-:-:S02]  /*4080*/  ISETP.GT.AND P2, PT, R28, 0x41, !P3 ;  /* 0x000000411c00780c */ /* 0x000fc40005f44270 */
[----:B------:R-:W-:Y:S01]  /*4090*/  ISETP.NE.AND P3, PT, R84, RZ, PT ;  /* 0x000000ff5400720c */ /* 0x000fe20003f65270 */
[----:B------:R-:W-:Y:S01]  /*40a0*/  @UP0 USHF.R.U32.HI UR6, URZ, UR14, UR5 ;  /* 0x0000000e3f060299 */ /* 0x000fe20008011605 */
[----:B------:R-:W-:Y:S02]  /*40b0*/  ISETP.LT.OR P2, PT, R26, 0x42, P2 ;  /* 0x000000421a00780c */ /* 0x000fe40001741670 */
[----:B------:R-:W-:Y:S01]  /*40c0*/  ISETP.GT.AND P3, PT, R28, 0x50, !P3 ;  /* 0x000000501c00780c */ /* 0x000fe20005f64270 */
[----:B------:R-:W-:Y:S01]  /*40d0*/  UIADD3 UR4, UR7, UR6, URZ ;  /* 0x0000000607047290 */ /* 0x000fe2000fffe03f */
[----:B------:R-:W-:Y:S02]  /*40e0*/  FSEL R13, R42, -INF , !P2 ;  /* 0xff8000002a0d7808 */ /* 0x000fe40005000000 */
[----:B------:R-:W-:Y:S01]  /*40f0*/  ISETP.GT.AND P2, PT, R28, RZ, !P6 ;  /* 0x000000ff1c00720c */ /* 0x000fe20007744270 */
[----:B------:R-:W-:Y:S01]  /*4100*/  UIADD3 UR10, UR4, UR10, URZ ;  /* 0x0000000a040a7290 */ /* 0x000fe2000fffe03f */
[----:B------:R-:W-:-:S02]  /*4110*/  ISETP.NE.AND P6, PT, R80, RZ, PT ;  /* 0x000000ff5000720c */ /* 0x000fc40003fc5270 */
[C---:B------:R-:W-:Y:S02]  /*4120*/  ISETP.LT.OR P2, PT, R26.reuse, 0x1, P2 ;  /* 0x000000011a00780c */ /* 0x040fe40001741670 */
[----:B------:R-:W-:Y:S02]  /*4130*/  ISETP.LT.OR P3, PT, R26, 0x51, P3 ;  /* 0x000000511a00780c */ /* 0x000fe40001f61670 */
[----:B------:R-:W-:Y:S02]  /*4140*/  FSEL R0, R0, -INF , !P2 ;  /* 0xff80000000007808 */ /* 0x000fe40005000000 */
[----:B------:R-:W-:-:S04]  /*4150*/  FSETP.NEU.FTZ.AND P2, PT, R7, -INF , PT ;  /* 0xff8000000700780b */ /* 0x000fc80003f5d000 */
[----:B------:R-:W-:Y:S02]  /*4160*/  FSEL R30, R27, RZ, P2 ;  /* 0x000000ff1b1e7208 */ /* 0x000fe40001000000 */
[----:B------:R-:W-:Y:S02]  /*4170*/  ISETP.GT.AND P2, PT, R28, 0x48, !P6 ;  /* 0x000000481c00780c */ /* 0x000fe40007744270 */
[----:B------:R-:W-:Y:S01]  /*4180*/  ISETP.NE.AND P6, PT, R63, RZ, PT ;  /* 0x000000ff3f00720c */ /* 0x000fe20003fc5270 */
[-CC-:B------:R-:W-:Y:S01]  /*4190*/  FFMA.FTZ R25, R89, R10.reuse, -R30.reuse ;  /* 0x0000000a59197223 */ /* 0x180fe2000001081e */
[----:B------:R-:W-:Y:S01]  /*41a0*/  ISETP.LT.OR P2, PT, R26, 0x49, P2 ;  /* 0x000000491a00780c */ /* 0x000fe20001741670 */
[-CC-:B------:R-:W-:Y:S01]  /*41b0*/  FFMA.FTZ R158, R91, R10.reuse, -R30.reuse ;  /* 0x0000000a5b9e7223 */ /* 0x180fe2000001081e */
[----:B------:R-:W-:Y:S01]  /*41c0*/  ISETP.GT.AND P6, PT, R28, 0x59, !P6 ;  /* 0x000000591c00780c */ /* 0x000fe200077c4270 */
[-CC-:B------:R-:W-:Y:S01]  /*41d0*/  FFMA.FTZ R27, R93, R10.reuse, -R30.reuse ;  /* 0x0000000a5d1b7223 */ /* 0x180fe2000001081e */
[----:B------:R-:W-:Y:S01]  /*41e0*/  FSEL R63, R20, -INF , !P2 ;  /* 0xff800000143f7808 */ /* 0x000fe20005000000 */
[-CC-:B------:R-:W-:Y:S01]  /*41f0*/  FFMA.FTZ R156, R29, R10.reuse, -R30.reuse ;  /* 0x0000000a1d9c7223 */ /* 0x180fe2000001081e */
[----:B------:R-:W-:Y:S01]  /*4200*/  FMNMX.FTZ R20, R0, R65, !PT ;  /* 0x0000004100147209 */ /* 0x000fe20007810000 */
[----:B------:R-:W-:Y:S01]  /*4210*/  MUFU.EX2 R25, R25 ;  /* 0x0000001900197308 */ /* 0x000fe20000000800 */
[----:B------:R-:W-:Y:S01]  /*4220*/  ISETP.NE.AND P2, PT, R60, RZ, PT ;  /* 0x000000ff3c00720c */ /* 0x000fe20003f45270 */
[--C-:B------:R-:W-:Y:S01]  /*4230*/  FFMA.FTZ R152, R95, R10, -R30.reuse ;  /* 0x0000000a5f987223 */ /* 0x100fe2000001081e */
[----:B------:R-:W-:Y:S01]  /*4240*/  FMNMX.FTZ R20, R61, R20, !PT ;  /* 0x000000143d147209 */ /* 0x000fe20007810000 */
[-CC-:B------:R-:W-:Y:S01]  /*4250*/  FFMA.FTZ R29, R97, R10.reuse, -R30.reuse ;  /* 0x0000000a611d7223 */ /* 0x180fe2000001081e */
[----:B------:R-:W-:Y:S01]  /*4260*/  ISETP.GT.AND P2, PT, R28, 0x49, !P2 ;  /* 0x000000491c00780c */ /* 0x000fe20005744270 */
[--C-:B------:R-:W-:Y:S01]  /*4270*/  FFMA.FTZ R45, R45, R10, -R30.reuse ;  /* 0x0000000a2d2d7223 */ /* 0x100fe2000001081e */
[----:B------:R-:W-:Y:S01]  /*4280*/  FMNMX.FTZ R20, R57, R20, !PT ;  /* 0x0000001439147209 */ /* 0x000fe20007810000 */
[----:B------:R-:W0:Y:S01]  /*4290*/  MUFU.EX2 R156, R156 ;  /* 0x0000009c009c7308 */ /* 0x000e220000000800 */
[----:B------:R-:W-:Y:S01]  /*42a0*/  ISETP.LT.OR P2, PT, R26, 0x4a, P2 ;  /* 0x0000004a1a00780c */ /* 0x000fe20001741670 */
[--C-:B------:R-:W-:Y:S01]  /*42b0*/  FFMA.FTZ R154, R99, R10, -R30.reuse ;  /* 0x0000000a639a7223 */ /* 0x100fe2000001081e */
[----:B------:R-:W-:Y:S01]  /*42c0*/  FMNMX.FTZ R20, R53, R20, !PT ;  /* 0x0000001435147209 */ /* 0x000fe20007810000 */
[-CC-:B------:R-:W-:Y:S01]  /*42d0*/  FFMA.FTZ R24, R101, R10.reuse, -R30.reuse ;  /* 0x0000000a65187223 */ /* 0x180fe2000001081e */
[----:B------:R-:W-:Y:S01]  /*42e0*/  FSEL R89, R2, -INF , !P2 ;  /* 0xff80000002597808 */ /* 0x000fe20005000000 */
[--C-:B------:R-:W-:Y:S01]  /*42f0*/  FFMA.FTZ R2, R87, R10, -R30.reuse ;  /* 0x0000000a57027223 */ /* 0x100fe2000001081e */
[----:B------:R-:W-:Y:S01]  /*4300*/  FMNMX.FTZ R20, R49, R20, !PT ;  /* 0x0000001431147209 */ /* 0x000fe20007810000 */
[----:B------:R-:W1:Y:S01]  /*4310*/  MUFU.EX2 R158, R158 ;  /* 0x0000009e009e7308 */ /* 0x000e620000000800 */
[----:B------:R-:W-:Y:S01]  /*4320*/  FSEL R87, R8, -INF , !P3 ;  /* 0xff80000008577808 */ /* 0x000fe20005800000 */
[--C-:B------:R-:W-:Y:S01]  /*4330*/  FFMA.FTZ R8, R79, R10, -R30.reuse ;  /* 0x0000000a4f087223 */ /* 0x100fe2000001081e */
[----:B------:R-:W-:Y:S01]  /*4340*/  FMNMX.FTZ R20, R43, R20, !PT ;  /* 0x000000142b147209 */ /* 0x000fe20007810000 */
[-CC-:B------:R-:W-:Y:S01]  /*4350*/  FFMA.FTZ R81, R81, R10.reuse, -R30.reuse ;  /* 0x0000000a51517223 */ /* 0x180fe2000001081e */
[----:B------:R-:W-:Y:S01]  /*4360*/  FSEL R91, R6, -INF , !P4 ;  /* 0xff800000065b7808 */ /* 0x000fe20006000000 */
[--C-:B------:R-:W-:Y:S01]  /*4370*/  FFMA.FTZ R6, R85, R10, -R30.reuse ;  /* 0x0000000a55067223 */ /* 0x100fe2000001081e */
[----:B------:R-:W-:Y:S01]  /*4380*/  FMNMX.FTZ R20, R39, R20, !PT ;  /* 0x0000001427147209 */ /* 0x000fe20007810000 */
[----:B------:R-:W-:Y:S01]  /*4390*/  MUFU.EX2 R150, R8 ;  /* 0x0000000800967308 */ /* 0x000fe20000000800 */
[----:B------:R-:W-:Y:S01]  /*43a0*/  ISETP.LT.OR P6, PT, R26, 0x5a, P6 ;  /* 0x0000005a1a00780c */ /* 0x000fe200037c1670 */
[--C-:B------:R-:W-:Y:S01]  /*43b0*/  FFMA.FTZ R77, R77, R10, -R30.reuse ;  /* 0x0000000a4d4d7223 */ /* 0x100fe2000001081e */
[----:B------:R-:W-:Y:S01]  /*43c0*/  FMNMX.FTZ R20, R37, R20, !PT ;  /* 0x0000001425147209 */ /* 0x000fe20007810000 */
[-CC-:B------:R-:W-:Y:S01]  /*43d0*/  FFMA.FTZ R75, R75, R10.reuse, -R30.reuse ;  /* 0x0000000a4b4b7223 */ /* 0x180fe2000001081e */
[----:B------:R-:W-:Y:S01]  /*43e0*/  FSEL R85, R14, -INF , !P5 ;  /* 0xff8000000e557808 */ /* 0x000fe20006800000 */
[--C-:B------:R-:W-:Y:S01]  /*43f0*/  FFMA.FTZ R73, R73, R10, -R30.reuse ;  /* 0x0000000a49497223 */ /* 0x100fe2000001081e */
[----:B------:R-:W-:Y:S01]  /*4400*/  FMNMX.FTZ R20, R35, R20, !PT ;  /* 0x0000001423147209 */ /* 0x000fe20007810000 */
[----:B------:R-:W2:Y:S01]  /*4410*/  MUFU.EX2 R27, R27 ;  /* 0x0000001b001b7308 */ /* 0x000ea20000000800 */
[----:B------:R-:W-:Y:S01]  /*4420*/  FSEL R93, R12, -INF , !P6 ;  /* 0xff8000000c5d7808 */ /* 0x000fe20007000000 */
[--C-:B------:R-:W-:Y:S01]  /*4430*/  FFMA.FTZ R71, R71, R10, -R30.reuse ;  /* 0x0000000a47477223 */ /* 0x100fe2000001081e */
[----:B------:R-:W-:Y:S01]  /*4440*/  FMNMX.FTZ R20, R33, R20, !PT ;  /* 0x0000001421147209 */ /* 0x000fe20007810000 */
[-CC-:B------:R-:W-:Y:S01]  /*4450*/  FFMA.FTZ R69, R69, R10.reuse, -R30.reuse ;  /* 0x0000000a45457223 */ /* 0x180fe2000001081e */
[-CC-:B------:R-:W-:Y:S01]  /*4460*/  FFMA.FTZ R67, R67, R10.reuse, -R30.reuse ;  /* 0x0000000a43437223 */ /* 0x180fe2000001081e */
[--C-:B------:R-:W-:Y:S01]  /*4470*/  FFMA.FTZ R59, R59, R10, -R30.reuse ;  /* 0x0000000a3b3b7223 */ /* 0x100fe2000001081e */
[----:B------:R-:W-:Y:S01]  /*4480*/  FMNMX.FTZ R20, R31, R20, !PT ;  /* 0x000000141f147209 */ /* 0x000fe20007810000 */
[----:B------:R-:W-:Y:S01]  /*4490*/  MUFU.EX2 R97, R6 ;  /* 0x0000000600617308 */ /* 0x000fe20000000800 */
[-CC-:B------:R-:W-:Y:S01]  /*44a0*/  FFMA.FTZ R55, R55, R10.reuse, -R30.reuse ;  /* 0x0000000a37377223 */ /* 0x180fe2000001081e */
[--C-:B------:R-:W-:Y:S01]  /*44b0*/  FFMA.FTZ R51, R51, R10, -R30.reuse ;  /* 0x0000000a33337223 */ /* 0x100fe2000001081e */
[----:B------:R-:W-:Y:S01]  /*44c0*/  FMNMX.FTZ R20, R21, R20, !PT ;  /* 0x0000001415147209 */ /* 0x000fe20007810000 */
[-CC-:B------:R-:W-:Y:S01]  /*44d0*/  FFMA.FTZ R41, R41, R10.reuse, -R30.reuse ;  /* 0x0000000a29297223 */ /* 0x180fe2000001081e */
[----:B------:R-:W-:-:S02]  /*44e0*/  FFMA.FTZ R30, R47, R10, -R30 ;  /* 0x0000000a2f1e7223 */ /* 0x000fc4000001081e */
[----:B------:R-:W-:Y:S01]  /*44f0*/  FMNMX.FTZ R20, R11, R20, !PT ;  /* 0x000000140b147209 */ /* 0x000fe20007810000 */
[----:B------:R-:W-:Y:S03]  /*4500*/  MUFU.EX2 R152, R152 ;  /* 0x0000009800987308 */ /* 0x000fe60000000800 */
[----:B------:R-:W-:-:S04]  /*4510*/  FMNMX.FTZ R20, R9, R20, !PT ;  /* 0x0000001409147209 */ /* 0x000fc80007810000 */
[----:B------:R-:W-:Y:S01]  /*4520*/  FMNMX.FTZ R20, R15, R20, !PT ;  /* 0x000000140f147209 */ /* 0x000fe20007810000 */
[----:B------:R-:W-:Y:S03]  /*4530*/  MUFU.EX2 R29, R29 ;  /* 0x0000001d001d7308 */ /* 0x000fe60000000800 */
[----:B------:R-:W-:-:S04]  /*4540*/  FMNMX.FTZ R20, R3, R20, !PT ;  /* 0x0000001403147209 */ /* 0x000fc80007810000 */
[----:B------:R-:W-:Y:S01]  /*4550*/  FMNMX.FTZ R20, R13, R20, !PT ;  /* 0x000000140d147209 */ /* 0x000fe20007810000 */
[----:B------:R0:W-:Y:S03]  /*4560*/  MUFU.EX2 R136, R45 ;  /* 0x0000002d00887308 */ /* 0x0001e60000000800 */
[----:B------:R-:W-:-:S04]  /*4570*/  FMNMX.FTZ R20, R63, R20, !PT ;  /* 0x000000143f147209 */ /* 0x000fc80007810000 */
[----:B------:R-:W-:Y:S01]  /*4580*/  FMNMX.FTZ R20, R89, R20, !PT ;  /* 0x0000001459147209 */ /* 0x000fe20007810000 */
[----:B------:R-:W-:Y:S01]  /*4590*/  MUFU.EX2 R154, R154 ;  /* 0x0000009a009a7308 */ /* 0x000fe20000000800 */
[----:B0-----:R-:W-:Y:S01]  /*45a0*/  FADD.FTZ R45, R156, R25 ;  /* 0x000000199c2d7221 */ /* 0x001fe20000010000 */
[----:B------:R-:W-:Y:S02]  /*45b0*/  F2FP.BF16.F32.PACK_AB R156, R25, R156 ;  /* 0x0000009c199c723e */ /* 0x000fe400000010ff */
[----:B------:R-:W-:Y:S01]  /*45c0*/  FMNMX.FTZ R20, R87, R20, !PT ;  /* 0x0000001457147209 */ /* 0x000fe20007810000 */
[----:B-1----:R-:W-:Y:S01]  /*45d0*/  FADD.FTZ R28, R158, R45 ;  /* 0x0000002d9e1c7221 */ /* 0x002fe20000010000 */
[----:B--2---:R-:W-:Y:S02]  /*45e0*/  F2FP.BF16.F32.PACK_AB R158, R27, R158 ;  /* 0x0000009e1b9e723e */ /* 0x004fe400000010ff */
[----:B------:R-:W-:Y:S01]  /*45f0*/  FMNMX.FTZ R20, R91, R20, !PT ;  /* 0x000000145b147209 */ /* 0x000fe20007810000 */
[----:B------:R-:W-:Y:S03]  /*4600*/  MUFU.EX2 R95, R24 ;  /* 0x00000018005f7308 */ /* 0x000fe60000000800 */
[----:B------:R-:W-:-:S04]  /*4610*/  FMNMX.FTZ R20, R85, R20, !PT ;  /* 0x0000001455147209 */ /* 0x000fc80007810000 */
[----:B------:R-:W-:Y:S01]  /*4620*/  FMNMX.FTZ R20, R93, R20, !PT ;  /* 0x000000145d147209 */ /* 0x000fe20007810000 */
[----:B------:R-:W0:Y:S04]  /*4630*/  MUFU.EX2 R2, R2 ;  /* 0x0000000200027308 */ /* 0x000e280000000800 */
[----:B------:R-:W1:Y:S04]  /*4640*/  SHFL.BFLY PT, R79, R20, 0x2, 0x1f ;  /* 0x0c401f00144f7f89 */ /* 0x000e6800000e0000 */
[----:B------:R-:W-:Y:S08]  /*4650*/  MUFU.EX2 R81, R81 ;  /* 0x0000005100517308 */ /* 0x000ff00000000800 */
[----:B------:R-:W-:Y:S01]  /*4660*/  MUFU.EX2 R77, R77 ;  /* 0x0000004d004d7308 */ /* 0x000fe20000000800 */
[----:B0-----:R-:W-:-:S07]  /*4670*/  F2FP.BF16.F32.PACK_AB R148, R97, R2 ;  /* 0x000000026194723e */ /* 0x001fce00000010ff */
[----:B------:R-:W-:Y:S01]  /*4680*/  MUFU.EX2 R144, R75 ;  /* 0x0000004b00907308 */ /* 0x000fe20000000800 */
[----:B-1----:R-:W-:-:S07]  /*4690*/  FMNMX.FTZ R79, R20, R79, !PT ;  /* 0x0000004f144f7209 */ /* 0x002fce0007810000 */
        /* <DEDUP_REMOVED lines=9> */
[----:B------:R-:W-:Y:S02]  /*4730*/  FSEL R6, R6, RZ, P2 ;  /* 0x000000ff06067208 */ /* 0x000fe40001000000 */
[----:B------:R-:W-:-:S03]  /*4740*/  PLOP3.LUT P2, PT, PT, PT, UP1, 0x40, 0x0 ;  /* 0x000000000000781c */ /* 0x000fc60003f4e818 */
        /* <DEDUP_REMOVED lines=13> */
[----:B0-----:R-:W-:Y:S01]  /*4820*/  FADD.FTZ R39, R27, R28 ;  /* 0x0000001c1b277221 */ /* 0x001fe20000010000 */
[-CC-:B------:R-:W-:Y:S01]  /*4830*/  FFMA.FTZ R11, R11, R10.reuse, -R6.reuse ;  /* 0x0000000a0b0b7223 */ /* 0x180fe20000010806 */
[-CC-:B------:R-:W-:Y:S01]  /*4840*/  FFMA.FTZ R33, R33, R10.reuse, -R6.reuse ;  /* 0x0000000a21217223 */ /* 0x180fe20000010806 */
[-CC-:B------:R-:W-:Y:S01]  /*4850*/  FFMA.FTZ R15, R15, R10.reuse, -R6.reuse ;  /* 0x0000000a0f0f7223 */ /* 0x180fe20000010806 */
[----:B------:R-:W-:Y:S01]  /*4860*/  FADD.FTZ R28, R152, R39 ;  /* 0x00000027981c7221 */ /* 0x000fe20000010000 */
        /* <DEDUP_REMOVED lines=11> */
[----:B------:R-:W-:Y:S01]  /*4920*/  FFMA.FTZ R93, R93, R10, -R6 ;  /* 0x0000000a5d5d7223 */ /* 0x000fe20000010806 */
[----:B------:R-:W-:-:S06]  /*4930*/  F2FP.BF16.F32.PACK_AB R152, R29, R152 ;  /* 0x000000981d98723e */ /* 0x000fcc00000010ff */
[----:B------:R-:W-:Y:S01]  /*4940*/  MUFU.EX2 R61, R61 ;  /* 0x0000003d003d7308 */ /* 0x000fe20000000800 */
[----:B-1----:R-:W-:Y:S01]  /*4950*/  FADD.FTZ R35, R29, R28 ;  /* 0x0000001c1d237221 */ /* 0x002fe20000010000 */
[----:B0-----:R-:W-:-:S03]  /*4960*/  F2FP.BF16.F32.PACK_AB R157, R65, R0 ;  /* 0x00000000419d723e */ /* 0x001fc600000010ff */
[----:B------:R-:W-:Y:S01]  /*4970*/  FADD.FTZ R32, R154, R35 ;  /* 0x000000239a207221 */ /* 0x000fe20000010000 */
[C---:B------:R-:W-:Y:S02]  /*4980*/  F2FP.BF16.F32.PACK_AB R154, R95.reuse, R154 ;  /* 0x0000009a5f9a723e */ /* 0x040fe400000010ff */
[----:B------:R-:W0:Y:S01]  /*4990*/  MUFU.EX2 R12, R57 ;  /* 0x00000039000c7308 */ /* 0x000e220000000800 */
[----:B------:R-:W-:Y:S01]  /*49a0*/  FADD.FTZ R35, R95, R32 ;  /* 0x000000205f237221 */ /* 0x000fe20000010000 */
[----:B------:R-:W-:-:S03]  /*49b0*/  FADD.FTZ R32, R0, R65 ;  /* 0x0000004100207221 */ /* 0x000fc60000010000 */
[----:B------:R-:W-:-:S03]  /*49c0*/  FADD.FTZ R34, R2, R35 ;  /* 0x0000002302227221 */ /* 0x000fc60000010000 */
[----:B------:R-:W-:Y:S01]  /*49d0*/  MUFU.EX2 R53, R53 ;  /* 0x0000003500357308 */ /* 0x000fe20000000800 */
[----:B------:R-:W-:-:S04]  /*49e0*/  FADD.FTZ R34, R97, R34 ;  /* 0x0000002261227221 */ /* 0x000fc80000010000 */
[----:B------:R-:W-:-:S03]  /*49f0*/  FADD.FTZ R35, R81, R34 ;  /* 0x0000002251237221 */ /* 0x000fc60000010000 */
[----:B------:R-:W1:Y:S01]  /*4a00*/  MUFU.EX2 R14, R49 ;  /* 0x00000031000e7308 */ /* 0x000e620000000800 */
[----:B------:R-:W-:Y:S01]  /*4a10*/  FADD.FTZ R36, R150, R35 ;  /* 0x0000002396247221 */ /* 0x000fe20000010000 */
[----:B0-----:R-:W-:Y:S02]  /*4a20*/  F2FP.BF16.F32.PACK_AB R159, R12, R61 ;  /* 0x0000003d0c9f723e */ /* 0x001fe400000010ff */
[----:B------:R-:W-:-:S04]  /*4a30*/  F2FP.BF16.F32.PACK_AB R150, R150, R81 ;  /* 0x000000519696723e */ /* 0x000fc800000010ff */
[----:B------:R-:W0:Y:S08]  /*4a40*/  MUFU.EX2 R43, R43 ;  /* 0x0000002b002b7308 */ /* 0x000e300000000800 */
[----:B------:R2:W-:Y:S01]  /*4a50*/  MUFU.EX2 R26, R31 ;  /* 0x0000001f001a7308 */ /* 0x0005e20000000800 */
[----:B-1----:R-:W-:-:S07]  /*4a60*/  F2FP.BF16.F32.PACK_AB R153, R14, R53 ;  /* 0x000000350e99723e */ /* 0x002fce00000010ff */
[----:B------:R-:W1:Y:S01]  /*4a70*/  MUFU.EX2 R37, R37 ;  /* 0x0000002500257308 */ /* 0x000e620000000800 */
[----:B--2---:R-:W-:Y:S01]  /*4a80*/  FADD.FTZ R31, R61, R32 ;  /* 0x000000203d1f7221 */ /* 0x004fe20000010000 */
[----:B0-----:R-:W-:-:S03]  /*4a90*/  F2FP.BF16.F32.PACK_AB R155, R20, R43 ;  /* 0x0000002b149b723e */ /* 0x001fc600000010ff */
[----:B------:R-:W-:Y:S01]  /*4aa0*/  FADD.FTZ R34, R12, R31 ;  /* 0x0000001f0c227221 */ /* 0x000fe20000010000 */
[----:B------:R-:W-:Y:S02]  /*4ab0*/  FADD.FTZ R31, R77, R36 ;  /* 0x000000244d1f7221 */ /* 0x000fe40000010000 */
[----:B------:R0:W-:Y:S02]  /*4ac0*/  MUFU.EX2 R28, R11 ;  /* 0x0000000b001c7308 */ /* 0x0001e40000000800 */
[C---:B------:R-:W-:Y:S01]  /*4ad0*/  FADD.FTZ R36, R144.reuse, R31 ;  /* 0x0000001f90247221 */ /* 0x040fe20000010000 */
[----:B------:R-:W-:-:S05]  /*4ae0*/  F2FP.BF16.F32.PACK_AB R144, R144, R77 ;  /* 0x0000004d9090723e */ /* 0x000fca00000010ff */
[----:B------:R-:W2:Y:S01]  /*4af0*/  MUFU.EX2 R33, R33 ;  /* 0x0000002100217308 */ /* 0x000ea20000000800 */
[----:B0-----:R-:W-:Y:S01]  /*4b00*/  FADD.FTZ R11, R53, R34 ;  /* 0x00000022350b7221 */ /* 0x001fe20000010000 */
[----:B-1----:R-:W-:-:S03]  /*4b10*/  F2FP.BF16.F32.PACK_AB R149, R24, R37 ;  /* 0x000000251895723e */ /* 0x002fc600000010ff */
[----:B------:R-:W-:-:S03]  /*4b20*/  FADD.FTZ R34, R14, R11 ;  /* 0x0000000b0e227221 */ /* 0x000fc60000010000 */
[----:B------:R0:W-:Y:S01]  /*4b30*/  MUFU.EX2 R32, R15 ;  /* 0x0000000f00207308 */ /* 0x0001e20000000800 */
[----:B------:R-:W-:-:S07]  /*4b40*/  FADD.FTZ R11, R43, R34 ;  /* 0x000000222b0b7221 */ /* 0x000fce0000010000 */
[----:B------:R-:W1:Y:S01]  /*4b50*/  MUFU.EX2 R21, R21 ;  /* 0x0000001500157308 */ /* 0x000e620000000800 */
[----:B0-----:R-:W-:Y:S01]  /*4b60*/  FADD.FTZ R15, R73, R36 ;  /* 0x00000024490f7221 */ /* 0x001fe20000010000 */
[----:B------:R-:W-:Y:S01]  /*4b70*/  FADD.FTZ R36, R20, R11 ;  /* 0x0000000b14247221 */ /* 0x000fe20000010000 */
[----:B--2---:R-:W-:Y:S02]  /*4b80*/  F2FP.BF16.F32.PACK_AB R151, R26, R33 ;  /* 0x000000211a97723e */ /* 0x004fe400000010ff */
[C---:B------:R-:W-:Y:S01]  /*4b90*/  FADD.FTZ R38, R146.reuse, R15 ;  /* 0x0000000f92267221 */ /* 0x040fe20000010000 */
[----:B------:R-:W-:Y:S01]  /*4ba0*/  FADD.FTZ R11, R37, R36 ;  /* 0x00000024250b7221 */ /* 0x000fe20000010000 */
[----:B------:R-:W-:Y:S01]  /*4bb0*/  F2FP.BF16.F32.PACK_AB R146, R146, R73 ;  /* 0x000000499292723e */ /* 0x000fe200000010ff */
[----:B------:R-:W-:Y:S01]  /*4bc0*/  MUFU.EX2 R142, R55 ;  /* 0x00000037008e7308 */ /* 0x000fe20000000800 */
[----:B------:R-:W-:Y:S01]  /*4bd0*/  FADD.FTZ R15, R69, R38 ;  /* 0x00000026450f7221 */ /* 0x000fe20000010000 */
[----:B------:R-:W-:-:S03]  /*4be0*/  FADD.FTZ R6, R24, R11 ;  /* 0x0000000b18067221 */ /* 0x000fc60000010000 */
[C---:B------:R-:W-:Y:S01]  /*4bf0*/  FADD.FTZ R36, R140.reuse, R15 ;  /* 0x0000000f8c247221 */ /* 0x040fe20000010000 */
[----:B------:R-:W-:Y:S01]  /*4c00*/  FADD.FTZ R11, R33, R6 ;  /* 0x00000006210b7221 */ /* 0x000fe20000010000 */
[----:B------:R-:W-:Y:S01]  /*4c10*/  F2FP.BF16.F32.PACK_AB R140, R140, R69 ;  /* 0x000000458c8c723e */ /* 0x000fe200000010ff */
[----:B------:R-:W0:Y:S01]  /*4c20*/  MUFU.EX2 R9, R9 ;  /* 0x0000000900097308 */ /* 0x000e220000000800 */
[----:B-1----:R-:W-:Y:S01]  /*4c30*/  F2FP.BF16.F32.PACK_AB R145, R28, R21 ;  /* 0x000000151c91723e */ /* 0x002fe200000010ff */
[----:B------:R-:W-:-:S04]  /*4c40*/  FADD.FTZ R6, R26, R11 ;  /* 0x0000000b1a067221 */ /* 0x000fc80000010000 */
[----:B------:R-:W-:Y:S02]  /*4c50*/  FADD.FTZ R11, R21, R6 ;  /* 0x00000006150b7221 */ /* 0x000fe40000010000 */
[----:B------:R-:W-:Y:S02]  /*4c60*/  MUFU.EX2 R51, R51 ;  /* 0x0000003300337308 */ /* 0x000fe40000000800 */
[----:B------:R-:W-:-:S06]  /*4c70*/  FADD.FTZ R6, R28, R11 ;  /* 0x0000000b1c067221 */ /* 0x000fcc0000010000 */
[----:B------:R-:W1:Y:S01]  /*4c80*/  MUFU.EX2 R3, R3 ;  /* 0x0000000300037308 */ /* 0x000e620000000800 */
[----:B0-----:R-:W-:Y:S01]  /*4c90*/  FADD.FTZ R11, R9, R6 ;  /* 0x00000006090b7221 */ /* 0x001fe20000010000 */
[C---:B------:R-:W-:Y:S01]  /*4ca0*/  F2FP.BF16.F32.PACK_AB R147, R32.reuse, R9 ;  /* 0x000000092093723e */ /* 0x040fe200000010ff */
[----:B------:R-:W-:Y:S02]  /*4cb0*/  VIADD R9, R83, 0xfffffffe ;  /* 0xfffffffe53097836 */ /* 0x000fe40000000000 */
[----:B------:R-:W-:-:S03]  /*4cc0*/  FADD.FTZ R38, R32, R11 ;  /* 0x0000000b20267221 */ /* 0x000fc60000010000 */
[----:B------:R0:W2:Y:S08]  /*4cd0*/  MUFU.EX2 R34, R13 ;  /* 0x0000000d00227308 */ /* 0x0000b00000000800 */
[----:B------:R-:W3:Y:S01]  /*4ce0*/  MUFU.EX2 R41, R41 ;  /* 0x0000002900297308 */ /* 0x000ee20000000800 */
[----:B0-----:R-:W-:Y:S01]  /*4cf0*/  FADD.FTZ R13, R59, R36 ;  /* 0x000000243b0d7221 */ /* 0x001fe20000010000 */
[----:B-1----:R-:W-:-:S03]  /*4d00*/  FADD.FTZ R11, R3, R38 ;  /* 0x00000026030b7221 */ /* 0x002fc60000010000 */
[C---:B------:R-:W-:Y:S01]  /*4d10*/  FADD.FTZ R36, R142.reuse, R13 ;  /* 0x0000000d8e247221 */ /* 0x040fe20000010000 */
[----:B------:R-:W-:Y:S02]  /*4d20*/  F2FP.BF16.F32.PACK_AB R142, R142, R59 ;  /* 0x0000003b8e8e723e */ /* 0x000fe400000010ff */
[----:B------:R-:W0:Y:S01]  /*4d30*/  MUFU.EX2 R63, R63 ;  /* 0x0000003f003f7308 */ /* 0x000e220000000800 */
[----:B------:R-:W-:Y:S01]  /*4d40*/  FADD.FTZ R13, R51, R36 ;  /* 0x00000024330d7221 */ /* 0x000fe20000010000 */
[C---:B--2---:R-:W-:Y:S01]  /*4d50*/  FADD.FTZ R0, R34.reuse, R11 ;  /* 0x0000000b22007221 */ /* 0x044fe20000010000 */
[----:B------:R-:W-:Y:S02]  /*4d60*/  F2FP.BF16.F32.PACK_AB R141, R34, R3 ;  /* 0x00000003228d723e */ /* 0x000fe400000010ff */
[C---:B------:R-:W-:Y:S01]  /*4d70*/  FADD.FTZ R36, R136.reuse, R13 ;  /* 0x0000000d88247221 */ /* 0x040fe20000010000 */
[----:B------:R-:W-:Y:S02]  /*4d80*/  F2FP.BF16.F32.PACK_AB R136, R136, R51 ;  /* 0x000000338888723e */ /* 0x000fe400000010ff */
[----:B------:R-:W1:Y:S01]  /*4d90*/  MUFU.EX2 R2, R89 ;  /* 0x0000005900027308 */ /* 0x000e620000000800 */
[----:B---3--:R-:W-:-:S07]  /*4da0*/  FADD.FTZ R13, R41, R36 ;  /* 0x00000024290d7221 */ /* 0x008fce0000010000 */
        /* <DEDUP_REMOVED lines=11> */
[----:B-1----:R-:W-:Y:S01]  /*4e60*/  FADD.FTZ R3, R85, R12 ;  /* 0x0000000c55037221 */ /* 0x002fe20000010000 */
[C---:B--2---:R-:W-:Y:S01]  /*4e70*/  FADD.FTZ R6, R30.reuse, R13 ;  /* 0x0000000d1e067221 */ /* 0x044fe20000010000 */
[----:B------:R-:W-:Y:S02]  /*4e80*/  F2FP.BF16.F32.PACK_AB R138, R30, R41 ;  /* 0x000000291e8a723e */ /* 0x000fe400000010ff */
[C---:B0-----:R-:W-:Y:S01]  /*4e90*/  FADD.FTZ R3, R0.reuse, R3 ;  /* 0x0000000300037221 */ /* 0x041fe20000010000 */
[----:B------:R-:W-:Y:S01]  /*4ea0*/  F2FP.BF16.F32.PACK_AB R139, R0, R85 ;  /* 0x00000055008b723e */ /* 0x000fe200000010ff */
[----:B------:R-:W-:Y:S06]  /*4eb0*/  @P2 BRA `(.L_x_1156) ;  /* 0x0000000000442947 */ /* 0x000fec0003800000 */
        /* <DEDUP_REMOVED lines=10> */
.L_x_1157:
[----:B------:R-:W-:-:S11]  /*4f60*/  UISETP.NE.AND UP2, UPT, UR11, 0x1, UPT ;  /* 0x000000010b00788c */ /* 0x000fd6000bf45270 */
[----:B------:R-:W-:Y:S02]  /*4f70*/  @UP2 ULDC.64 UR4, c[0x0][0x9e8] ;  /* 0x00027a0000042ab9 */ /* 0x000fe40000000a00 */
[----:B------:R-:W-:-:S04]  /*4f80*/  UIMAD.WIDE.U32 UR6, UR14, UR4, URZ ;  /* 0x000000040e0672a5 */ /* 0x000fc8000f8e003f */
[----:B------:R-:W-:-:S12]  /*4f90*/  @UP2 USHF.R.U32.HI UR14, URZ, UR5, UR7 ;  /* 0x000000053f0e2299 */ /* 0x000fd80008011607 */
.L_x_1158:
[----:B------:R-:W-:-:S04]  /*4fa0*/  UIMAD UR11, UR14, UR11, UR11 ;  /* 0x0000000b0e0b72a4 */ /* 0x000fc8000f8e020b */
[----:B------:R-:W-:-:S04]  /*4fb0*/  UISETP.LT.AND UP2, UPT, UR10, UR11, UPT ;  /* 0x0000000b0a00728c */ /* 0x000fc8000bf41270 */
[----:B------:R-:W-:-:S12]  /*4fc0*/  USEL UR10, UR10, UR11, UP2 ;  /* 0x0000000b0a0a7287 */ /* 0x000fd80009000000 */
.L_x_1156:
[----:B------:R-:W-:Y:S01]  /*4fd0*/  R2UR UR6, R23 ;  /* 0x00000000170672ca */ /* 0x000fe200000e0000 */
[----:B------:R-:W-:Y:S01]  /*4fe0*/  UIMAD.WIDE UR4, UR10, 0x2aaaaaab, URZ ;  /* 0x2aaaaaab0a0478a5 */ /* 0x000fe2000f8e023f */
[----:B------:R-:W-:Y:S01]  /*4ff0*/  IMAD.MOV.U32 R2, RZ, RZ, 0x3f800000 ;  /* 0x3f800000ff027424 */ /* 0x000fe200078e00ff */
[----:B------:R-:W-:Y:S01]  /*5000*/  CS2R R86, SRZ ;  /* 0x0000000000567805 */ /* 0x000fe2000001ff00 */
[----:B------:R-:W-:Y:S01]  /*5010*/  IMAD.MOV.U32 R0, RZ, RZ, 0x3f800000 ;  /* 0x3f800000ff007424 */ /* 0x000fe200078e00ff */
[----:B------:R-:W-:Y:S01]  /*5020*/  USHF.R.U32.HI UR4, URZ, 0x1f, UR5 ;  /* 0x0000001f3f047899 */ /* 0x000fe20008011605 */
[----:B------:R-:W-:Y:S02]  /*5030*/  CS2R R84, SRZ ;  /* 0x0000000000547805 */ /* 0x000fe4000001ff00 */
[----:B------:R-:W-:Y:S02]  /*5040*/  CS2R R82, SRZ ;  /* 0x0000000000527805 */ /* 0x000fe4000001ff00 */
[----:B------:R-:W-:Y:S01]  /*5050*/  CS2R R80, SRZ ;  /* 0x0000000000507805 */ /* 0x000fe2000001ff00 */
[----:B------:R-:W-:Y:S01]  /*5060*/  ULEA.HI.SX32 UR4, UR5, UR4, 0x1c ;  /* 0x0000000405047291 */ /* 0x000fe2000f8fe23f */
[----:B------:R-:W-:-:S02]  /*5070*/  CS2R R78, SRZ ;  /* 0x00000000004e7805 */ /* 0x000fc4000001ff00 */
[----:B------:R-:W-:Y:S02]  /*5080*/  CS2R R76, SRZ ;  /* 0x00000000004c7805 */ /* 0x000fe4000001ff00 */
[----:B------:R-:W-:Y:S01]  /*5090*/  CS2R R74, SRZ ;  /* 0x00000000004a7805 */ /* 0x000fe2000001ff00 */
[----:B------:R-:W-:Y:S01]  /*50a0*/  UISETP.LT.AND UP2, UPT, UR6, UR4, UPT ;  /* 0x000000040600728c */ /* 0x000fe2000bf41270 */
[----:B------:R-:W-:Y:S02]  /*50b0*/  CS2R R72, SRZ ;  /* 0x0000000000487805 */ /* 0x000fe4000001ff00 */
[----:B------:R-:W-:Y:S02]  /*50c0*/  CS2R R70, SRZ ;  /* 0x0000000000467805 */ /* 0x000fe4000001ff00 */
[----:B------:R-:W-:Y:S01]  /*50d0*/  CS2R R68, SRZ ;  /* 0x0000000000447805 */ /* 0x000fe2000001ff00 */
[----:B------:R-:W-:Y:S01]  /*50e0*/  USEL UR50, UR6, UR4, !UP2 ;  /* 0x0000000406327287 */ /* 0x000fe2000d000000 */
[----:B------:R-:W-:-:S02]  /*50f0*/  CS2R R66, SRZ ;  /* 0x0000000000427805 */ /* 0x000fc4000001ff00 */
[----:B------:R-:W-:Y:S02]  /*5100*/  CS2R R64, SRZ ;  /* 0x0000000000407805 */ /* 0x000fe4000001ff00 */
[----:B------:R-:W-:Y:S02]  /*5110*/  CS2R R62, SRZ ;  /* 0x00000000003e7805 */ /* 0x000fe4000001ff00 */
[----:B------:R-:W-:Y:S02]  /*5120*/  CS2R R60, SRZ ;  /* 0x00000000003c7805 */ /* 0x000fe4000001ff00 */
[----:B------:R-:W-:Y:S02]  /*5130*/  CS2R R58, SRZ ;  /* 0x00000000003a7805 */ /* 0x000fe4000001ff00 */
[----:B------:R-:W-:Y:S02]  /*5140*/  ISETP.GE.AND P2, PT, R9, UR50, PT ;  /* 0x0000003209007c0c */ /* 0x000fe4000bf46270 */
        /* <DEDUP_REMOVED lines=16> */
[----:B------:R-:W-:Y:S01]  /*5250*/  CS2R R24, SRZ ;  /* 0x0000000000187805 */ /* 0x000fe2000001ff00 */
[----:B------:R-:W-:Y:S06]  /*5260*/  @!P2 BRA `(.L_x_1159) ;  /* 0x0000003000eca947 */ /* 0x000fec0003800000 */
[----:B------:R-:W-:Y:S01]  /*5270*/  IMAD.MOV.U32 R2, RZ, RZ, 0x3f800000 ;  /* 0x3f800000ff027424 */ /* 0x000fe200078e00ff */
[----:B------:R-:W-:Y:S01]  /*5280*/  ULDC UR51, c[0x0][0x9e4] ;  /* 0x0002790000337ab9 */ /* 0x000fe20000000800 */
[----:B------:R-:W-:Y:S01]  /*5290*/  IMAD.MOV.U32 R87, RZ, RZ, RZ ;  /* 0x000000ffff577224 */ /* 0x000fe200078e00ff */
[----:B------:R-:W-:Y:S01]  /*52a0*/  ULDC UR4, c[0x0][0x9d8] ;  /* 0x0002760000047ab9 */ /* 0x000fe20000000800 */
[----:B------:R-:W-:-:S05]  /*52b0*/  ULDC UR55, c[0x0][0x9e0] ;  /* 0x0002780000377ab9 */ /* 0x000fca0000000800 */
.L_x_1176:
[----:B------:R-:W-:-:S04]  /*52c0*/  UIADD3 UR5, UR37, 0x1, URZ ;  /* 0x0000000125057890 */ /* 0x000fc8000fffe03f */
[----:B------:R-:W-:-:S04]  /*52d0*/  UISETP.NE.AND UP2, UPT, UR5, 0x2, UPT ;  /* 0x000000020500788c */ /* 0x000fc8000bf45270 */
[----:B------:R-:W-:Y:S02]  /*52e0*/  USEL UR39, URZ, 0x1, UP2 ;  /* 0x000000013f277887 */ /* 0x000fe40009000000 */
[----:B------:R-:W-:Y:S02]  /*52f0*/  USEL UR5, UR5, URZ, UP2 ;  /* 0x0000003f05057287 */ /* 0x000fe40009000000 */
[----:B------:R-:W-:Y:S01]  /*5300*/  ULOP3.LUT UR39, UR36, UR39, URZ, 0x3c, !UPT ;  /* 0x0000002724277292 */ /* 0x000fe2000f8e3c3f */
[----:B------:R-:W-:Y:S11]  /*5310*/  @!P0 BRA `(.L_x_1160) ;  /* 0x0000000000048947 */ /* 0x000ff60003800000 */
[----:B------:R-:W-:Y:S01]  /*5320*/  BPT.TRAP 0x1 ;  /* 0x000000040000795c */ /* 0x000fe20000300000 */
.L_x_1160:
[----:B------:R-:W-:Y:S01]  /*5330*/  ULEA UR7, UR5, UR38, 0x3 ;  /* 0x0000002605077291 */ /* 0x000fe2000f8e183f */
[----:B------:R-:W-:-:S05]  /*5340*/  IMAD.U32 R10, RZ, RZ, UR39 ;  /* 0x00000027ff0a7e24 */ /* 0x000fca000f8e00ff */
[----:B------:R-:W-:-:S04]  /*5350*/  SHF.L.U32 R10, R10, 0x1f, RZ ;  /* 0x0000001f0a0a7819 */ /* 0x000fc800000006ff */
[----:B------:R0:W1:Y:S01]  /*5360*/  SYNCS.PHASECHK.TRANS64.TRYWAIT P2, [UR7+0x2a830], R10 ;  /* 0x02a8300aff0075a7 */ /* 0x0000620008040147 */
[----:B------:R-:W-:Y:S05]  /*5370*/  @!P0 BRA `(.L_x_1161) ;  /* 0x0000000000048947 */ /* 0x000fea0003800000 */
[----:B------:R-:W-:Y:S01]  /*5380*/  BPT.TRAP 0x1 ;  /* 0x000000040000795c */ /* 0x000fe20000300000 */
.L_x_1161:
[----:B-1----:R-:W-:Y:S05]  /*5390*/  @P2 BRA `(.L_x_1162) ;  /* 0x0000000000082947 */ /* 0x002fea0003800000 */
[----:B------:R-:W1:Y:S02]  /*53a0*/  SYNCS.PHASECHK.TRANS64.TRYWAIT P2, [UR7+0x2a830], R10 ;  /* 0x02a8300aff0075a7 */ /* 0x000e640008040147 */
[----:B-1----:R-:W-:Y:S05]  /*53b0*/  @!P2 BRA `(.L_x_1163) ;  /* 0x000001400018a947 */ /* 0x002fea0003800000 */
.L_x_1162:
        /* <DEDUP_REMOVED lines=18> */
[----:B------:R-:W-:Y:S01]  /*54e0*/  UMOV UR44, UR56 ;  /* 0x00000038002c7c82 */ /* 0x000fe20008000000 */
[----:B------:R-:W-:Y:S01]  /*54f0*/  UMOV UR45, UR57 ;  /* 0x00000039002d7c82 */ /* 0x000fe20008000000 */
        /* <DEDUP_REMOVED lines=73> */
[----:B------:R-:W-:Y:S01]  /*5990*/  HGMMA.64x96x16.F32.BF16 R88, gdesc[UR44], R88, gsb0 ;  /* 0x016000002c5879f0 */ /* 0x000fe20008001858 */
[----:B------:R-:W-:Y:S01]  /*59a0*/  UIADD3 UR46, UR6, 0x4, URZ ;  /* 0x00000004062e7890 */ /* 0x000fe2000fffe03f */
[----:B------:R-:W-:Y:S01]  /*59b0*/  UMOV UR44, UR52 ;  /* 0x00000034002c7c82 */ /* 0x000fe20008000000 */
[----:B------:R-:W-:Y:S01]  /*59c0*/  UMOV UR45, UR53 ;  /* 0x00000035002d7c82 */ /* 0x000fe20008000000 */
[----:B------:R-:W-:Y:S01]  /*59d0*/  UMOV UR47, 0x40000040 ;  /* 0x40000040002f7882 */ /* 0x000fe20000000000 */
[----:B------:R-:W-:Y:S02]  /*59e0*/  WARPGROUP.DEPBAR.LE gsb0, 0x0 ;  /* 0x00008000000079c5 */ /* 0x000fe40000010000 */
        /* <DEDUP_REMOVED lines=36> */
.L_x_1164:
[----:B------:R-:W-:Y:S01]  /*5c30*/  ULEA UR6, UR37, UR38, 0x3 ;  /* 0x0000002625067291 */ /* 0x000fe2000f8e183f */
[----:B------:R-:W-:-:S05]  /*5c40*/  IMAD.U32 R0, RZ, RZ, UR36 ;  /* 0x00000024ff007e24 */ /* 0x000fca000f8e00ff */
[----:B------:R-:W-:-:S04]  /*5c50*/  SHF.L.U32 R0, R0, 0x1f, RZ ;  /* 0x0000001f00007819 */ /* 0x000fc800000006ff */
[----:B------:R2:W3:Y:S01]  /*5c60*/  SYNCS.PHASECHK.TRANS64.TRYWAIT P2, [UR6+0x2a850], R0 ;  /* 0x02a85000ff0075a7 */ /* 0x0004e20008040146 */
[----:B------:R-:W-:Y:S05]  /*5c70*/  @!P0 BRA `(.L_x_1165) ;  /* 0x0000000000048947 */ /* 0x000fea0003800000 */
[----:B------:R-:W-:Y:S01]  /*5c80*/  BPT.TRAP 0x1 ;  /* 0x000000040000795c */ /* 0x000fe20000300000 */
.L_x_1165:
[----:B---3--:R-:W-:Y:S05]  /*5c90*/  @P2 BRA `(.L_x_1166) ;  /* 0x0000000000082947 */ /* 0x008fea0003800000 */
[----:B------:R-:W3:Y:S02]  /*5ca0*/  SYNCS.PHASECHK.TRANS64.TRYWAIT P2, [UR6+0x2a850], R0 ;  /* 0x02a85000ff0075a7 */ /* 0x000ee40008040146 */
[----:B---3--:R-:W-:Y:S05]  /*5cb0*/  @!P2 BRA `(.L_x_1167) ;  /* 0x0000013400f0a947 */ /* 0x008fea0003800000 */
.L_x_1166:
[----:B------:R-:W-:Y:S01]  /*5cc0*/  UIADD3 UR10, UR38, 0x400, URZ ;  /* 0x00000400260a7890 */ /* 0x000fe2000fffe03f */
[----:B------:R-:W-:Y:S01]  /*5cd0*/  WARPGROUP.ARRIVE ;  /* 0x00000000000079c5 */ /* 0x000fe20000000000 */
[----:B------:R-:W-:Y:S01]  /*5ce0*/  UMOV UR11, 0x40000040 ;  /* 0x40000040000b7882 */ /* 0x000fe20000000000 */
[----:B------:R-:W-:Y:S01]  /*5cf0*/  PLOP3.LUT P2, PT, PT, PT, UP0, 0x80, 0x0 ;  /* 0x000000000000781c */ /* 0x000fe20003f4f008 */
[----:B------:R-:W-:Y:S01]  /*5d00*/  USHF.R.U32.HI UR10, URZ, 0x4, UR10 ;  /* 0x000000043f0a7899 */ /* 0x000fe2000801160a */
[----:B------:R-:W-:Y:S01]  /*5d10*/  PLOP3.LUT P3, PT, PT, PT, UP0, 0x80, 0x0 ;  /* 0x000000000000781c */ /* 0x000fe20003f6f008 */
[----:B------:R-:W-:Y:S01]  /*5d20*/  FMUL.FTZ R14, R95, UR4 ;  /* 0x000000045f0e7c20 */ /* 0x000fe20008410000 */
[----:B------:R-:W-:Y:S01]  /*5d30*/  FMUL.FTZ R95, R115, UR4 ;  /* 0x00000004735f7c20 */ /* 0x000fe20008410000 */
[----:B------:R-:W-:Y:S01]  /*5d40*/  ULOP3.LUT UR10, UR10, 0x3fff, URZ, 0xc0, !UPT ;  /* 0x00003fff0a0a7892 */ /* 0x000fe2000f8ec03f */
[----:B-12---:R-:W-:Y:S01]  /*5d50*/  FMUL.FTZ R0, R90, UR4 ;  /* 0x000000045a007c20 */ /* 0x006fe20008410000 */
[----:B------:R-:W-:Y:S01]  /*5d60*/  FMUL.FTZ R90, R106, UR4 ;  /* 0x000000046a5a7c20 */ /* 0x000fe20008410000 */
[----:B------:R-:W-:Y:S01]  /*5d70*/  FMUL.FTZ R12, R88, UR4 ;  /* 0x00000004580c7c20 */ /* 0x000fe20008410000 */
[----:B------:R-:W-:Y:S01]  /*5d80*/  ULOP3.LUT UR10, UR10, 0x3000000, URZ, 0xfc, !UPT ;  /* 0x030000000a0a7892 */ /* 0x000fe2000f8efc3f */
[----:B------:R-:W-:Y:S01]  /*5d90*/  FMUL.FTZ R2, R91, UR4 ;  /* 0x000000045b027c20 */ /* 0x000fe20008410000 */
[----:B------:R-:W-:Y:S01]  /*5da0*/  FMUL.FTZ R20, R99, UR4 ;  /* 0x0000000463147c20 */ /* 0x000fe20008410000 */
[----:B------:R-:W-:Y:S01]  /*5db0*/  FMUL.FTZ R21, R102, UR4 ;  /* 0x0000000466157c20 */ /* 0x000fe20008410000 */
[----:B------:R-:W-:Y:S01]  /*5dc0*/  UIMAD UR14, UR37, 0x600, UR10 ;  /* 0x00000600250e78a4 */ /* 0x000fe2000f8e020a */
[----:B------:R-:W-:Y:S01]  /*5dd0*/  FMUL.FTZ R106, R108, UR4 ;  /* 0x000000046c6a7c20 */ /* 0x000fe20008410000 */
        /* <DEDUP_REMOVED lines=20> */
[----:B------:R-:W1:Y:S08]  /*5f20*/  MUFU.TANH R12, R12 ;  /* 0x0000000c000c7308 */ /* 0x000e700000002400 */
[----:B------:R-:W2:Y:S08]  /*5f30*/  MUFU.TANH R0, R0 ;  /* 0x0000000000007308 */ /* 0x000eb00000002400 */
[----:B------:R-:W3:Y:S08]  /*5f40*/  MUFU.TANH R2, R2 ;  /* 0x0000000200027308 */ /* 0x000ef00000002400 */
[----:B------:R-:W4:Y:S08]  /*5f50*/  MUFU.TANH R13, R13 ;  /* 0x0000000d000d7308 */ /* 0x000f300000002400 */
        /* <DEDUP_REMOVED lines=27> */
[----:B------:R-:W-:-:S06]  /*6110*/  WARPGROUP.ARRIVE ;  /* 0x00000000000079c5 */ /* 0x000fcc0000000000 */
[----:B------:R-:W-:Y:S01]  /*6120*/  HGMMA.64x128x16.F32.BF16 R24, R148, gdesc[UR8].tnspB, R24, gsb0 ;  /* 0x41e0000894187df0 */ /* 0x000fe20008001818 */
[----:B------:R-:W-:Y:S01]  /*6130*/  UIADD3 UR10, UR14, 0x180, URZ ;  /* 0x000001800e0a7890 */ /* 0x000fe2000fffe03f */
[----:B------:R-:W-:Y:S01]  /*6140*/  UMOV UR11, 0x40000040 ;  /* 0x40000040000b7882 */ /* 0x000fe20000000000 */
[----:B------:R-:W-:Y:S02]  /*6150*/  WARPGROUP.DEPBAR.LE gsb0, 0x0 ;  /* 0x00008000000079c5 */ /* 0x000fe40000010000 */
[----:B------:R-:W-:Y:S01]  /*6160*/  WARPGROUP.ARRIVE ;  /* 0x00000000000079c5 */ /* 0x000fe20000000000 */
[----:B------:R-:W-:Y:S01]  /*6170*/  FMUL.FTZ R148, R97, UR4 ;  /* 0x0000000461947c20 */ /* 0x000fe20008410000 */
[----:B------:R-:W-:Y:S01]  /*6180*/  FMUL.FTZ R149, R100, UR4 ;  /* 0x0000000464957c20 */ /* 0x000fe20008410000 */
[----:B------:R-:W-:Y:S01]  /*6190*/  FMUL.FTZ R150, R101, UR4 ;  /* 0x0000000465967c20 */ /* 0x000fe20008410000 */
[----:B------:R-:W-:Y:S01]  /*61a0*/  FMUL.FTZ R100, R118, UR4 ;  /* 0x0000000476647c20 */ /* 0x000fe20008410000 */
[----:B------:R-:W-:-:S02]  /*61b0*/  FMUL.FTZ R101, R122, UR4 ;  /* 0x000000047a657c20 */ /* 0x000fc40008410000 */
[----:B------:R-:W-:Y:S01]  /*61c0*/  HGMMA.64x128x16.F32.BF16 R24, R144, gdesc[UR8].tnspB, R24, gsb0 ;  /* 0x41e0000890187df0 */ /* 0x000fe20008001818 */
[----:B------:R-:W-:Y:S01]  /*61d0*/  UIADD3 UR10, UR14, 0x200, URZ ;  /* 0x000002000e0a7890 */ /* 0x000fe2000fffe03f */
[----:B------:R-:W-:Y:S01]  /*61e0*/  FMUL.FTZ R97, R134, UR4 ;  /* 0x0000000486617c20 */ /* 0x000fe20008410000 */
[----:B------:R-:W-:Y:S01]  /*61f0*/  UMOV UR11, 0x40000040 ;  /* 0x40000040000b7882 */ /* 0x000fe20000000000 */
[----:B------:R-:W-:Y:S01]  /*6200*/  IMAD R151, R9, -0x60, RZ ;  /* 0xffffffa009977824 */ /* 0x000fe200078e02ff */
        /* <DEDUP_REMOVED lines=10> */
[----:B------:R-:W-:Y:S02]  /*62b0*/  VIADD R114, R19, UR60 ;  /* 0x0000003c13727c36 */ /* 0x000fe40008000000 */
[----:B------:R-:W-:Y:S01]  /*62c0*/  FMUL.FTZ R144, R89, UR4 ;  /* 0x0000000459907c20 */ /* 0x000fe20008410000 */
        /* <DEDUP_REMOVED lines=14> */
[----:B------:R-:W0:Y:S01]  /*63b0*/  MUFU.TANH R144, R144 ;  /* 0x0000009000907308 */ /* 0x000e220000002400 */
[----:B------:R-:W-:-:S07]  /*63c0*/  IMAD.IADD R116, R151, 0x1, -R18 ;  /* 0x0000000197747824 */ /* 0x000fce00078e0a12 */
        /* <DEDUP_REMOVED lines=12> */
[----:B------:R-:W1:Y:S01]  /*6490*/  MUFU.TANH R93, R93 ;  /* 0x0000005d005d7308 */ /* 0x000e620000002400 */
[----:B------:R-:W-:-:S02]  /*64a0*/  WARPGROUP.DEPBAR.LE gsb0, 0x0 ;  /* 0x00008000000079c5 */ /* 0x000fc40000010000 */
[----:B------:R-:W-:Y:S01]  /*64b0*/  WARPGROUP.ARRIVE ;  /* 0x00000000000079c5 */ /* 0x000fe20000000000 */
[----:B------:R-:W-:Y:S01]  /*64c0*/  FMUL.FTZ R140, R104, UR4 ;  /* 0x00000004688c7c20 */ /* 0x000fe20008410000 */
[----:B------:R-:W-:Y:S01]  /*64d0*/  FMUL.FTZ R104, R127, UR4 ;  /* 0x000000047f687c20 */ /* 0x000fe20008410000 */
[----:B------:R-:W-:-:S03]  /*64e0*/  FMUL.FTZ R127, R132, UR4 ;  /* 0x00000004847f7c20 */ /* 0x000fc60008410000 */
[----:B------:R-:W-:Y:S01]  /*64f0*/  HGMMA.64x128x16.F32.BF16 R24, R136, gdesc[UR8].tnspB, R24, gsb0 ;  /* 0x41e0000888187df0 */ /* 0x000fe20008001818 */
[----:B------:R-:W-:Y:S01]  /*6500*/  @UP0 ULDC UR10, c[0x0][0x44c] ;  /* 0x00011300000a0ab9 */ /* 0x000fe20000000800 */
[----:B------:R-:W1:Y:S01]  /*6510*/  MUFU.TANH R140, R140 ;  /* 0x0000008c008c7308 */ /* 0x000e620000002400 */
[----:B0-----:R-:W-:Y:S01]  /*6520*/  @P2 IMAD.HI.U32 R10, R114, UR10, RZ ;  /* 0x0000000a720a2c27 */ /* 0x001fe2000f8e00ff */
[----:B------:R-:W-:Y:S01]  /*6530*/  @UP0 ULDC UR10, c[0x0][0x450] ;  /* 0x00011400000a0ab9 */ /* 0x000fe20000000800 */
[----:B------:R-:W-:-:S03]  /*6540*/  PLOP3.LUT P2, PT, PT, PT, UP1, 0x40, 0x0 ;  /* 0x000000000000781c */ /* 0x000fc60003f4e818 */
[----:B------:R-:W-:Y:S01]  /*6550*/  @P3 SHF.R.U32.HI R114, RZ, UR10, R10 ;  /* 0x0000000aff723c19 */ /* 0x000fe2000801160a */
[----:B------:R-:W-:Y:S01]  /*6560*/  IMAD.U32 R10, RZ, RZ, UR7 ;  /* 0x00000007ff0a7e24 */ /* 0x000fe2000f8e00ff */
[----:B------:R-:W0:Y:S03]  /*6570*/  MUFU.TANH R104, R104 ;  /* 0x0000006800687308 */ /* 0x000e260000002400 */
[----:B------:R-:W5:Y:S01]  /*6580*/  SHFL.IDX PT, R115, R114, RZ, 0x1c1f ;  /* 0x001c1fff72737589 */ /* 0x000f6200000e0000 */
[----:B------:R-:W-:-:S04]  /*6590*/  @!P1 VIADD R10, R10, 0x2a840 ;  /* 0x0002a8400a0a9836 */ /* 0x000fc80000000000 */
[----:B------:R-:W0:Y:S01]  /*65a0*/  MUFU.TANH R127, R127 ;  /* 0x0000007f007f7308 */ /* 0x000e220000002400 */
[----:B------:R-:W-:Y:S01]  /*65b0*/  @!P1 PRMT R10, RZ, 0x654, R10 ;  /* 0x00000654ff0a9816 */ /* 0x000fe2000000000a */
[----:B------:R-:W-:-:S03]  /*65c0*/  WARPGROUP.DEPBAR.LE gsb0, 0x0 ;  /* 0x00008000000079c5 */ /* 0x000fc60000010000 */
[----:B------:R2:W-:Y:S02]  /*65d0*/  @!P1 SYNCS.ARRIVE.TRANS64.RED.A1T0 RZ, [R10+URZ], RZ ;  /* 0x000000ff0aff99a7 */ /* 0x0005e4000810043f */
[----:B--2---:R-:W-:-:S04]  /*65e0*/  IADD3 R10, -R18, 0x1, R151 ;  /* 0x00000001120a7810 */ /* 0x004fc80007ffe197 */
[----:B------:R-:W-:-:S05]  /*65f0*/  IADD3 R10, -R17, R10, R16 ;  /* 0x0000000a110a7210 */ /* 0x000fca0007ffe110 */
[C---:B------:R-:W-:Y:S02]  /*6600*/  VIADD R122, R10.reuse, UR55 ;  /* 0x000000370a7a7c36 */ /* 0x040fe40008000000 */
[----:B------:R-:W-:Y:S02]  /*6610*/  VIADD R124, R10, UR54 ;  /* 0x000000360a7c7c36 */ /* 0x000fe40008000000 */
[--C-:B-----5:R-:W-:Y:S02]  /*6620*/  IMAD.IADD R118, R122, 0x1, R115.reuse ;  /* 0x000000017a767824 */ /* 0x120fe400078e0273 */
[----:B------:R-:W-:Y:S01]  /*6630*/  IMAD.IADD R120, R124, 0x1, R115 ;  /* 0x000000017c787824 */ /* 0x000fe200078e0273 */
[----:B01-34-:R-:W-:Y:S06]  /*6640*/  @P2 BRA `(.L_x_1168) ;  /* 0x0000000000542947 */ /* 0x01bfec0003800000 */
[----:B------:R-:W-:Y:S01]  /*6650*/  IADD3 R115, -R17, R16, R115 ;  /* 0x0000001011737210 */ /* 0x000fe20007ffe173 */
[----:B------:R-:W-:Y:S03]  /*6660*/  BSSY B0, `(.L_x_1169) ;  /* 0x0000010000007945 */ /* 0x000fe60003800000 */
        /* <DEDUP_REMOVED lines=10> */
.L_x_1170:
[----:B------:R-:W-:-:S05]  /*6710*/  IMAD.U32 R117, RZ, RZ, UR51 ;  /* 0x00000033ff757e24 */ /* 0x000fca000f8e00ff */
[----:B------:R-:W-:-:S13]  /*6720*/  ISETP.NE.AND P2, PT, R117, 0x1, PT ;  /* 0x000000017500780c */ /* 0x000fda0003f45270 */
[----:B------:R-:W0:Y:S02]  /*6730*/  @P2 LDC.64 R10, c[0x0][0x9e8] ;  /* 0x00027a00ff0a2b82 */ /* 0x000e240000000a00 */
[----:B0-----:R-:W-:-:S05]  /*6740*/  @P2 IMAD.HI.U32 R10, R115, R10, RZ ;  /* 0x0000000a730a2227 */ /* 0x001fca00078e00ff */
[----:B------:R-:W-:-:S07]  /*6750*/  @P2 SHF.R.U32.HI R115, RZ, R11, R10 ;  /* 0x0000000bff732219 */ /* 0x000fce000001160a */
.L_x_1171:
[----:B------:R-:W-:Y:S05]  /*6760*/  BSYNC B0 ;  /* 0x0000000000007941 */ /* 0x000fea0003800000 */
.L_x_1169:
[----:B------:R-:W-:-:S05]  /*6770*/  IMAD R115, R115, R117, R116 ;  /* 0x0000007573737224 */ /* 0x000fca00078e0274 */
[----:B------:R-:W-:Y:S02]  /*6780*/  VIADDMNMX R118, R115, R117, R118, PT ;  /* 0x0000007573767246 */ /* 0x000fe40003800176 */
[----:B------:R-:W-:-:S07]  /*6790*/  VIMNMX R120, R120, R115, !PT ;  /* 0x0000007378787248 */ /* 0x000fce0007fe0100 */
.L_x_1168:
[C---:B------:R-:W-:Y:S02]  /*67a0*/  ISETP.GE.AND P2, PT, R151.reuse, 0x2, PT ;  /* 0x000000029700780c */ /* 0x040fe40003f46270 */
[C---:B------:R-:W-:Y:S02]  /*67b0*/  ISETP.GE.AND P6, PT, R151.reuse, 0xa, PT ;  /* 0x0000000a9700780c */ /* 0x040fe40003fc6270 */
        /* <DEDUP_REMOVED lines=9> */
[----:B------:R-:W-:-:S02]  /*6850*/  FSEL R137, R146, -INF , !P4 ;  /* 0xff80000092897808 */ /* 0x000fc40006000000 */
[----:B------:R-:W-:Y:S02]  /*6860*/  ISETP.LT.OR P5, PT, R118, 0x9, P5 ;  /* 0x000000097600780c */ /* 0x000fe40002fa1670 */
[----:B------:R-:W-:Y:S02]  /*6870*/  ISETP.GT.AND P4, PT, R120, 0x10, !P6 ;  /* 0x000000107800780c */ /* 0x000fe40007784270 */
[----:B------:R-:W-:Y:S02]  /*6880*/  FSEL R145, R145, -INF , !P5 ;  /* 0xff80000091917808 */ /* 0x000fe40006800000 */
        /* <DEDUP_REMOVED lines=21> */
[C---:B------:R-:W-:Y:S02]  /*69e0*/  ISETP.GE.AND P5, PT, R151.reuse, 0x22, PT ;  /* 0x000000229700780c */ /* 0x040fe40003fa6270 */
        /* <DEDUP_REMOVED lines=74> */
[----:B------:R-:W-:Y:S02]  /*6e90*/  ISETP.GE.AND P6, PT, R151, 0x5a, PT ;  /* 0x0000005a9700780c */ /* 0x000fe40003fc6270 */
[----:B------:R-:W0:Y:S02]  /*6ea0*/  SHFL.IDX PT, R151, R114, 0x1, 0x1c1f ;  /* 0x003c1f0072977f89 */ /* 0x000e2400000e0000 */
[----:B------:R-:W-:Y:S02]  /*6eb0*/  P2R R112, PR, RZ, 0x40 ;  /* 0x00000040ff707803 */ /* 0x000fe40000000000 */
[----:B------:R-:W-:-:S04]  /*6ec0*/  ISETP.GT.AND P6, PT, R120, 0x59, !P6 ;  /* 0x000000597800780c */ /* 0x000fc800077c4270 */
[----:B------:R-:W-:-:S04]  /*6ed0*/  ISETP.LT.OR P6, PT, R118, 0x5a, P6 ;  /* 0x0000005a7600780c */ /* 0x000fc800037c1670 */
[----:B------:R-:W-:Y:S02]  /*6ee0*/  FSEL R133, R133, -INF , !P6 ;  /* 0xff80000085857808 */ /* 0x000fe40007000000 */
[----:B------:R-:W-:Y:S01]  /*6ef0*/  PLOP3.LUT P6, PT, PT, PT, UP1, 0x40, 0x0 ;  /* 0x000000000000781c */ /* 0x000fe20003fce818 */
[--C-:B0-----:R-:W-:Y:S02]  /*6f00*/  IMAD.IADD R12, R122, 0x1, R151.reuse ;  /* 0x000000017a0c7824 */ /* 0x101fe400078e0297 */
[----:B------:R-:W-:-:S10]  /*6f10*/  IMAD.IADD R106, R124, 0x1, R151 ;  /* 0x000000017c6a7824 */ /* 0x000fd400078e0297 */
[----:B------:R-:W-:Y:S05]  /*6f20*/  @P6 BRA `(.L_x_1172) ;  /* 0x0000000000546947 */ /* 0x000fea0003800000 */
        /* <DEDUP_REMOVED lines=12> */
.L_x_1174:
[----:B------:R-:W-:-:S05]  /*6ff0*/  IMAD.U32 R114, RZ, RZ, UR51 ;  /* 0x00000033ff727e24 */ /* 0x000fca000f8e00ff */
[----:B------:R-:W-:-:S13]  /*7000*/  ISETP.NE.AND P6, PT, R114, 0x1, PT ;  /* 0x000000017200780c */ /* 0x000fda0003fc5270 */
[----:B------:R-:W0:Y:S02]  /*7010*/  @P6 LDC.64 R10, c[0x0][0x9e8] ;  /* 0x00027a00ff0a6b82 */ /* 0x000e240000000a00 */
[----:B0-----:R-:W-:-:S05]  /*7020*/  @P6 IMAD.HI.U32 R10, R151, R10, RZ ;  /* 0x0000000a970a6227 */ /* 0x001fca00078e00ff */
[----:B------:R-:W-:-:S07]  /*7030*/  @P6 SHF.R.U32.HI R151, RZ, R11, R10 ;  /* 0x0000000bff976219 */ /* 0x000fce000001160a */
.L_x_1175:
[----:B------:R-:W-:Y:S05]  /*7040*/  BSYNC B0 ;  /* 0x0000000000007941 */ /* 0x000fea0003800000 */
.L_x_1173:
[----:B------:R-:W-:-:S05]  /*7050*/  IMAD R151, R151, R114, R116 ;  /* 0x0000007297977224 */ /* 0x000fca00078e0274 */
[----:B------:R-:W-:Y:S02]  /*7060*/  VIADDMNMX R12, R151, R114, R12, PT ;  /* 0x00000072970c7246 */ /* 0x000fe4000380010c */
[----:B------:R-:W-:-:S07]  /*7070*/  VIMNMX R106, R106, R151, !PT ;  /* 0x000000976a6a7248 */ /* 0x000fce0007fe0100 */
.L_x_1172:
[C---:B------:R-:W-:Y:S01]  /*7080*/  ISETP.GT.AND P2, PT, R106.reuse, 0x1, !P2 ;  /* 0x000000016a00780c */ /* 0x040fe20005744270 */
[----:B------:R-:W0:Y:S01]  /*7090*/  LDC R10, c[0x0][0x988] ;  /* 0x00026200ff0a7b82 */ /* 0x000e220000000800 */
[----:B------:R-:W-:Y:S01]  /*70a0*/  ISETP.GT.AND P3, PT, R106, 0x8, !P3 ;  /* 0x000000086a00780c */ /* 0x000fe20005f64270 */
[----:B------:R-:W-:Y:S01]  /*70b0*/  UMOV UR36, UR39 ;  /* 0x0000002700247c82 */ /* 0x000fe20008000000 */
        /* <DEDUP_REMOVED lines=33> */
[----:B------:R-:W-:Y:S02]  /*72d0*/  ISETP.NE.AND P3, PT, R155, RZ, PT ;  /* 0x000000ff9b00720c */ /* 0x000fe40003f65270 */
        /* <DEDUP_REMOVED lines=41> */
[----:B------:R-:W-:Y:S02]  /*7570*/  ISETP.LT.OR P2, PT, R12, 0x32, P2 ;  /* 0x000000320c00780c */ /* 0x000fe40001741670 */
[----:B------:R-:W-:Y:S02]  /*7580*/  ISETP.GT.AND P5, PT, R106, 0x58, !P5 ;  /* 0x000000586a00780c */ /* 0x000fe40006fa4270 */
[----:B------:R-:W-:Y:S02]  /*7590*/  FSEL R95, R95, -INF , !P2 ;  /* 0xff8000005f5f7808 */ /* 0x000fe40005000000 */
[----:B------:R-:W-:-:S02]  /*75a0*/  ISETP.NE.AND P2, PT, R150, RZ, PT ;  /* 0x000000ff9600720c */ /* 0x000fc40003f45270 */
[----:B------:R-:W-:Y:S02]  /*75b0*/  ISETP.LT.OR P4, PT, R12, 0x52, P4 ;  /* 0x000000520c00780c */ /* 0x000fe40002781670 */
[----:B------:R-:W-:Y:S02]  /*75c0*/  ISETP.GT.AND P2, PT, R106, 0x38, !P2 ;  /* 0x000000386a00780c */ /* 0x000fe40005744270 */
[C---:B------:R-:W-:Y:S02]  /*75d0*/  ISETP.LT.OR P5, PT, R12.reuse, 0x59, P5 ;  /* 0x000000590c00780c */ /* 0x040fe40002fa1670 */
[----:B------:R-:W-:Y:S02]  /*75e0*/  ISETP.LT.OR P2, PT, R12, 0x39, P2 ;  /* 0x000000390c00780c */ /* 0x000fe40001741670 */
[----:B------:R-:W-:Y:S02]  /*75f0*/  FSEL R97, R97, -INF , !P5 ;  /* 0xff80000061617808 */ /* 0x000fe40006800000 */
        /* <DEDUP_REMOVED lines=16> */
[----:B------:R-:W-:Y:S02]  /*7700*/  ISETP.GT.AND P2, PT, R106, 0x48, !P3 ;  /* 0x000000486a00780c */ /* 0x000fe40005f44270 */
[----:B------:R-:W-:Y:S02]  /*7710*/  ISETP.NE.AND P3, PT, R110, RZ, PT ;  /* 0x000000ff6e00720c */ /* 0x000fe40003f65270 */
[----:B------:R-:W-:Y:S02]  /*7720*/  ISETP.LT.OR P2, PT, R12, 0x49, P2 ;  /* 0x000000490c00780c */ /* 0x000fe40001741670 */
[----:B------:R-:W-:Y:S02]  /*7730*/  ISETP.GT.AND P3, PT, R106, 0x50, !P3 ;  /* 0x000000506a00780c */ /* 0x000fe40005f64270 */
[----:B------:R-:W-:-:S02]  /*7740*/  FSEL R103, R103, -INF , !P2 ;  /* 0xff80000067677808 */ /* 0x000fc40005000000 */
[----:B------:R-:W-:Y:S02]  /*7750*/  ISETP.GT.AND P2, PT, R106, 0x49, !P6 ;  /* 0x000000496a00780c */ /* 0x000fe40007744270 */
[----:B------:R-:W-:Y:S02]  /*7760*/  ISETP.NE.AND P6, PT, R126, RZ, PT ;  /* 0x000000ff7e00720c */ /* 0x000fe40003fc5270 */
[C---:B------:R-:W-:Y:S02]  /*7770*/  ISETP.LT.OR P2, PT, R12.reuse, 0x4a, P2 ;  /* 0x0000004a0c00780c */ /* 0x040fe40001741670 */
[----:B------:R-:W-:Y:S02]  /*7780*/  ISETP.LT.OR P3, PT, R12, 0x51, P3 ;  /* 0x000000510c00780c */ /* 0x000fe40001f61670 */
[----:B------:R-:W-:Y:S02]  /*7790*/  FSEL R215, R104, -INF , !P2 ;  /* 0xff80000068d77808 */ /* 0x000fe40005000000 */
[----:B------:R-:W-:-:S02]  /*77a0*/  ISETP.GT.AND P2, PT, R106, RZ, !P6 ;  /* 0x000000ff6a00720c */ /* 0x000fc40007744270 */
[----:B------:R-:W-:Y:S02]  /*77b0*/  ISETP.NE.AND P6, PT, R112, RZ, PT ;  /* 0x000000ff7000720c */ /* 0x000fe40003fc5270 */
[----:B------:R-:W-:Y:S02]  /*77c0*/  ISETP.LT.OR P2, PT, R12, 0x1, P2 ;  /* 0x000000010c00780c */ /* 0x000fe40001741670 */
[----:B------:R-:W-:Y:S02]  /*77d0*/  ISETP.GT.AND P6, PT, R106, 0x59, !P6 ;  /* 0x000000596a00780c */ /* 0x000fe400077c4270 */
[----:B------:R-:W-:Y:S01]  /*77e0*/  FSEL R219, R0, -INF , !P2 ;  /* 0xff80000000db7808 */ /* 0x000fe20005000000 */
[C---:B0-----:R-:W-:Y:S01]  /*77f0*/  FMUL.FTZ R0, R11.reuse, R10 ;  /* 0x0000000a0b007220 */ /* 0x041fe20000410000 */
[----:B------:R-:W-:Y:S02]  /*7800*/  FSETP.NEU.FTZ.AND P2, PT, R11, -INF , PT ;  /* 0xff8000000b00780b */ /* 0x000fe40003f5d000 */
[----:B------:R-:W-:-:S02]  /*7810*/  FMNMX.FTZ R2, R219, R8, !PT ;  /* 0x00000008db027209 */ /* 0x000fc40007810000 */
[----:B------:R-:W-:Y:S02]  /*7820*/  FSEL R0, R0, RZ, P2 ;  /* 0x000000ff00007208 */ /* 0x000fe40001000000 */
[----:B------:R-:W-:Y:S02]  /*7830*/  FMNMX.FTZ R2, R213, R2, !PT ;  /* 0x00000002d5027209 */ /* 0x000fe40007810000 */
[----:B------:R-:W-:Y:S01]  /*7840*/  ISETP.LT.OR P6, PT, R12, 0x5a, P6 ;  /* 0x0000005a0c00780c */ /* 0x000fe200037c1670 */
[--C-:B------:R-:W-:Y:S01]  /*7850*/  FFMA.FTZ R148, R141, R10, -R0.reuse ;  /* 0x0000000a8d947223 */ /* 0x100fe20000010800 */
[----:B------:R-:W-:Y:S01]  /*7860*/  FMNMX.FTZ R2, R151, R2, !PT ;  /* 0x0000000297027209 */ /* 0x000fe20007810000 */
[-CC-:B------:R-:W-:Y:S01]  /*7870*/  FFMA.FTZ R150, R129, R10.reuse, -R0.reuse ;  /* 0x0000000a81967223 */ /* 0x180fe20000010800 */
[----:B------:R-:W-:Y:S01]  /*7880*/  FSEL R141, R93, -INF , !P3 ;  /* 0xff8000005d8d7808 */ /* 0x000fe20005800000 */
        /* <DEDUP_REMOVED lines=11> */
[----:B------:R-:W-:Y:S01]  /*7940*/  FSEL R12, R11, RZ, P2 ;  /* 0x000000ff0b0c7208 */ /* 0x000fe20001000000 */
[--C-:B------:R-:W-:Y:S01]  /*7950*/  FFMA.FTZ R140, R117, R10, -R0.reuse ;  /* 0x0000000a758c7223 */ /* 0x100fe20000010800 */
[----:B------:R-:W-:Y:S01]  /*7960*/  FMNMX.FTZ R2, R153, R2, !PT ;  /* 0x0000000299027209 */ /* 0x000fe20007810000 */
[-CC-:B------:R-:W-:Y:S01]  /*7970*/  FFMA.FTZ R217, R108, R10.reuse, -R0.reuse ;  /* 0x0000000a6cd97223 */ /* 0x180fe20000010800 */
[--C-:B------:R-:W-:Y:S01]  /*7980*/  FFMA.FTZ R158, R145, R10, -R0.reuse ;  /* 0x0000000a919e7223 */ /* 0x100fe20000010800 */
[----:B------:R-:W-:Y:S01]  /*7990*/  FADD.FTZ R119, -R12, R7 ;  /* 0x000000070c777221 */ /* 0x000fe20000010100 */
[----:B------:R-:W-:Y:S01]  /*79a0*/  FMNMX.FTZ R2, R207, R2, !PT ;  /* 0x00000002cf027209 */ /* 0x000fe20007810000 */
[-CC-:B------:R-:W-:Y:S01]  /*79b0*/  FFMA.FTZ R137, R137, R10.reuse, -R0.reuse ;  /* 0x0000000a89897223 */ /* 0x180fe20000010800 */
[-CC-:B------:R-:W-:Y:S01]  /*79c0*/  FFMA.FTZ R152, R147, R10.reuse, -R0.reuse ;  /* 0x0000000a93987223 */ /* 0x180fe20000010800 */
[--C-:B------:R-:W-:Y:S01]  /*79d0*/  FFMA.FTZ R139, R139, R10, -R0.reuse ;  /* 0x0000000a8b8b7223 */ /* 0x100fe20000010800 */
        /* <DEDUP_REMOVED lines=13> */
[-C--:B------:R-:W-:Y:S01]  /*7ab0*/  FFMA.FTZ R7, R133, R10.reuse, -R0 ;  /* 0x0000000a85077223 */ /* 0x080fe20000010800 */
[----:B------:R-:W-:Y:S01]  /*7ac0*/  FMUL.FTZ R0, R119, R10 ;  /* 0x0000000a77007220 */ /* 0x000fe20000410000 */
[----:B------:R-:W-:Y:S01]  /*7ad0*/  MUFU.EX2 R217, R217 ;  /* 0x000000d900d97308 */ /* 0x000fe20000000800 */
[----:B------:R-:W-:-:S04]  /*7ae0*/  FMNMX.FTZ R2, R21, R2, !PT ;  /* 0x0000000215027209 */ /* 0x000fc80007810000 */
[----:B------:R-:W-:-:S03]  /*7af0*/  FMNMX.FTZ R2, R95, R2, !PT ;  /* 0x000000025f027209 */ /* 0x000fc60007810000 */
[----:B------:R-:W0:Y:S01]  /*7b00*/  MUFU.EX2 R0, R0 ;  /* 0x0000000000007308 */ /* 0x000e220000000800 */
[----:B------:R-:W-:-:S04]  /*7b10*/  FMNMX.FTZ R2, R15, R2, !PT ;  /* 0x000000020f027209 */ /* 0x000fc80007810000 */
[----:B------:R-:W-:-:S03]  /*7b20*/  FMNMX.FTZ R2, R99, R2, !PT ;  /* 0x0000000263027209 */ /* 0x000fc60007810000 */
[----:B------:R-:W1:Y:S01]  /*7b30*/  MUFU.EX2 R156, R156 ;  /* 0x0000009c009c7308 */ /* 0x000e620000000800 */
[----:B------:R-:W-:-:S04]  /*7b40*/  FMNMX.FTZ R2, R101, R2, !PT ;  /* 0x0000000265027209 */ /* 0x000fc80007810000 */
[----:B------:R-:W-:-:S03]  /*7b50*/  FMNMX.FTZ R2, R13, R2, !PT ;  /* 0x000000020d027209 */ /* 0x000fc60007810000 */
[----:B------:R-:W2:Y:S01]  /*7b60*/  MUFU.EX2 R158, R158 ;  /* 0x0000009e009e7308 */ /* 0x000ea20000000800 */
[----:B------:R-:W-:Y:S01]  /*7b70*/  FMNMX.FTZ R2, R103, R2, !PT ;  /* 0x0000000267027209 */ /* 0x000fe20007810000 */
[----:B0-----:R-:W-:-:S03]  /*7b80*/  FFMA.FTZ R127, R0, R6, R217 ;  /* 0x00000006007f7223 */ /* 0x001fc600000100d9 */
[----:B------:R-:W-:-:S03]  /*7b90*/  FMNMX.FTZ R2, R215, R2, !PT ;  /* 0x00000002d7027209 */ /* 0x000fc60007810000 */
[----:B------:R-:W0:Y:S01]  /*7ba0*/  MUFU.EX2 R137, R137 ;  /* 0x0000008900897308 */ /* 0x000e220000000800 */
[----:B------:R-:W-:Y:S01]  /*7bb0*/  FMNMX.FTZ R2, R141, R2, !PT ;  /* 0x000000028d027209 */ /* 0x000fe20007810000 */
[C---:B-1----:R-:W-:Y:S01]  /*7bc0*/  FADD.FTZ R127, R156.reuse, R127 ;  /* 0x0000007f9c7f7221 */ /* 0x042fe20000010000 */
[----:B------:R-:W-:Y:S02]  /*7bd0*/  F2FP.BF16.F32.PACK_AB R156, R156, R217 ;  /* 0x000000d99c9c723e */ /* 0x000fe400000010ff */
[----:B------:R-:W-:-:S03]  /*7be0*/  FMNMX.FTZ R2, R131, R2, !PT ;  /* 0x0000000283027209 */ /* 0x000fc60007810000 */
[----:B------:R-:W1:Y:S01]  /*7bf0*/  MUFU.EX2 R152, R152 ;  /* 0x0000009800987308 */ /* 0x000e620000000800 */
[----:B------:R-:W-:Y:S01]  /*7c00*/  FMNMX.FTZ R2, R97, R2, !PT ;  /* 0x0000000261027209 */ /* 0x000fe20007810000 */
[----:B--2---:R-:W-:-:S03]  /*7c10*/  FADD.FTZ R6, R158, R127 ;  /* 0x0000007f9e067221 */ /* 0x004fc60000010000 */
[----:B------:R-:W-:-:S03]  /*7c20*/  FMNMX.FTZ R2, R129, R2, !PT ;  /* 0x0000000281027209 */ /* 0x000fc60007810000 */
[----:B------:R-:W2:Y:S01]  /*7c30*/  MUFU.EX2 R139, R139 ;  /* 0x0000008b008b7308 */ /* 0x000ea20000000800 */
[----:B0-----:R-:W-:Y:S01]  /*7c40*/  F2FP.BF16.F32.PACK_AB R158, R137, R158 ;  /* 0x0000009e899e723e */ /* 0x001fe200000010ff */
[----:B------:R-:W0:Y:S06]  /*7c50*/  SHFL.BFLY PT, R143, R2, 0x2, 0x1f ;  /* 0x0c401f00028f7f89 */ /* 0x000e2c00000e0000 */
[----:B------:R-:W3:Y:S08]  /*7c60*/  MUFU.EX2 R154, R154 ;  /* 0x0000009a009a7308 */ /* 0x000ef00000000800 */
[----:B------:R-:W-:Y:S08]  /*7c70*/  MUFU.EX2 R135, R135 ;  /* 0x0000008700877308 */ /* 0x000ff00000000800 */
[----:B------:R-:W-:Y:S01]  /*7c80*/  MUFU.EX2 R148, R148 ;  /* 0x0000009400947308 */ /* 0x000fe20000000800 */
[----:B0-----:R-:W-:-:S05]  /*7c90*/  FMNMX.FTZ R143, R2, R143, !PT ;  /* 0x0000008f028f7209 */ /* 0x001fca0007810000 */
[----:B------:R-:W0:Y:S02]  /*7ca0*/  SHFL.BFLY PT, R2, R143, 0x1, 0x1f ;  /* 0x0c201f008f027f89 */ /* 0x000e2400000e0000 */
[----:B------:R-:W-:Y:S08]  /*7cb0*/  MUFU.EX2 R93, R93 ;  /* 0x0000005d005d7308 */ /* 0x000ff00000000800 */
[----:B------:R-:W-:Y:S08]  /*7cc0*/  MUFU.EX2 R150, R150 ;  /* 0x0000009600967308 */ /* 0x000ff00000000800 */
[----:B------:R-:W-:Y:S01]  /*7cd0*/  MUFU.EX2 R107, R107 ;  /* 0x0000006b006b7308 */ /* 0x000fe20000000800 */
[----:B0-----:R-:W-:-:S07]  /*7ce0*/  FMNMX.FTZ R109, R143, R2, !PT ;  /* 0x000000028f6d7209 */ /* 0x001fce0007810000 */
[----:B------:R-:W-:Y:S01]  /*7cf0*/  MUFU.EX2 R144, R144 ;  /* 0x0000009000907308 */ /* 0x000fe20000000800 */
[C---:B------:R-:W-:Y:S01]  /*7d00*/  FSETP.NEU.FTZ.AND P2, PT, R109.reuse, -INF , PT ;  /* 0xff8000006d00780b */ /* 0x040fe20003f5d000 */
[----:B------:R-:W-:-:S06]  /*7d10*/  FMUL.FTZ R90, R109, R10 ;  /* 0x0000000a6d5a7220 */ /* 0x000fcc0000410000 */
[----:B------:R-:W-:Y:S01]  /*7d20*/  MUFU.EX2 R105, R105 ;  /* 0x0000006900697308 */ /* 0x000fe20000000800 */
[----:B------:R-:W-:-:S05]  /*7d30*/  FSEL R90, R90, RZ, P2 ;  /* 0x000000ff5a5a7208 */ /* 0x000fca0001000000 */
[-CC-:B------:R-:W-:Y:S01]  /*7d40*/  FFMA.FTZ R14, R151, R10.reuse, -R90.reuse ;  /* 0x0000000a970e7223 */ /* 0x180fe2000001085a */
[-CC-:B------:R-:W-:Y:S01]  /*7d50*/  FFMA.FTZ R151, R89, R10.reuse, -R90.reuse ;  /* 0x0000000a59977223 */ /* 0x180fe2000001085a */
[----:B------:R-:W-:Y:S01]  /*7d60*/  FSEL R89, R109, RZ, P2 ;  /* 0x000000ff6d597208 */ /* 0x000fe20001000000 */
[-CC-:B------:R-:W-:Y:S01]  /*7d70*/  FFMA.FTZ R119, R219, R10.reuse, -R90.reuse ;  /* 0x0000000adb777223 */ /* 0x180fe2000001085a */
[-CC-:B------:R-:W-:Y:S01]  /*7d80*/  FFMA.FTZ R12, R213, R10.reuse, -R90.reuse ;  /* 0x0000000ad50c7223 */ /* 0x180fe2000001085a */
[-C--:B------:R-:W-:Y:S01]  /*7d90*/  FFMA.FTZ R121, R211, R10.reuse, -R90 ;  /* 0x0000000ad3797223 */ /* 0x080fe2000001085a */
[----:B------:R-:W-:Y:S01]  /*7da0*/  MUFU.EX2 R14, R14 ;  /* 0x0000000e000e7308 */ /* 0x000fe20000000800 */
[----:B------:R-:W-:Y:S01]  /*7db0*/  FADD.FTZ R89, -R89, R8 ;  /* 0x0000000859597221 */ /* 0x000fe20000010100 */
[-CC-:B------:R-:W-:Y:S01]  /*7dc0*/  FFMA.FTZ R20, R157, R10.reuse, -R90.reuse ;  /* 0x0000000a9d147223 */ /* 0x180fe2000001085a */
[-C--:B------:R-:W-:Y:S01]  /*7dd0*/  FFMA.FTZ R145, R21, R10.reuse, -R90 ;  /* 0x0000000a15917223 */ /* 0x080fe2000001085a */
[----:B------:R-:W-:Y:S01]  /*7de0*/  FADD.FTZ R21, R137, R6 ;  /* 0x0000000689157221 */ /* 0x000fe20000010000 */
[-C--:B------:R-:W-:Y:S01]  /*7df0*/  FMUL.FTZ R89, R89, R10.reuse ;  /* 0x0000000a59597220 */ /* 0x080fe20000410000 */
        /* <DEDUP_REMOVED lines=10> */
[----:B------:R0:W1:Y:S01]  /*7ea0*/  MUFU.EX2 R2, R89 ;  /* 0x0000005900027308 */ /* 0x0000620000000800 */
[----:B---3--:R-:W-:Y:S01]  /*7eb0*/  FADD.FTZ R98, R154, R15 ;  /* 0x0000000f9a627221 */ /* 0x008fe20000010000 */
[-CC-:B------:R-:W-:Y:S01]  /*7ec0*/  FFMA.FTZ R94, R95, R10.reuse, -R90.reuse ;  /* 0x0000000a5f5e7223 */ /* 0x180fe2000001085a */
[-CC-:B------:R-:W-:Y:S01]  /*7ed0*/  FFMA.FTZ R13, R13, R10.reuse, -R90.reuse ;  /* 0x0000000a0d0d7223 */ /* 0x180fe2000001085a */
[-CC-:B------:R-:W-:Y:S01]  /*7ee0*/  FFMA.FTZ R96, R99, R10.reuse, -R90.reuse ;  /* 0x0000000a63607223 */ /* 0x180fe2000001085a */
[-CC-:B------:R-:W-:Y:S01]  /*7ef0*/  FFMA.FTZ R103, R103, R10.reuse, -R90.reuse ;  /* 0x0000000a67677223 */ /* 0x180fe2000001085a */
[-CC-:B------:R-:W-:Y:S01]  /*7f00*/  FFMA.FTZ R215, R215, R10.reuse, -R90.reuse ;  /* 0x0000000ad7d77223 */ /* 0x180fe2000001085a */
[----:B------:R-:W-:Y:S01]  /*7f10*/  FFMA.FTZ R141, R141, R10, -R90 ;  /* 0x0000000a8d8d7223 */ /* 0x000fe2000001085a */
[----:B------:R-:W2:Y:S01]  /*7f20*/  MUFU.EX2 R12, R12 ;  /* 0x0000000c000c7308 */ /* 0x000ea20000000800 */
[----:B0-----:R-:W-:-:S02]  /*7f30*/  IMAD.U32 R89, RZ, RZ, UR6 ;  /* 0x00000006ff597e24 */ /* 0x001fc4000f8e00ff */
[-CC-:B------:R-:W-:Y:S01]  /*7f40*/  FFMA.FTZ R131, R131, R10.reuse, -R90.reuse ;  /* 0x0000000a83837223 */ /* 0x180fe2000001085a */
[----:B------:R-:W-:Y:S01]  /*7f50*/  FFMA.FTZ R97, R97, R10, -R90 ;  /* 0x0000000a61617223 */ /* 0x000fe2000001085a */
[----:B------:R-:W-:Y:S01]  /*7f60*/  ISETP.GT.AND P2, PT, R9, UR50, PT ;  /* 0x0000003209007c0c */ /* 0x000fe2000bf44270 */
[----:B------:R-:W-:Y:S01]  /*7f70*/  @!P1 VIADD R89, R89, 0x2a860 ;  /* 0x0002a86059599836 */ /* 0x000fe20000000000 */
[----:B------:R-:W-:Y:S01]  /*7f80*/  F2FP.BF16.F32.PACK_AB R152, R139, R152 ;  /* 0x000000988b98723e */ /* 0x000fe200000010ff */
[----:B------:R-:W-:Y:S01]  /*7f90*/  VIADD R9, R9, 0xffffffff ;  /* 0xffffffff09097836 */ /* 0x000fe20000000000 */
[----:B------:R-:W0:Y:S01]  /*7fa0*/  MUFU.EX2 R121, R121 ;  /* 0x0000007900797308 */ /* 0x000e220000000800 */
[----:B-1----:R-:W-:Y:S01]  /*7fb0*/  FFMA.FTZ R3, R2, R3, R119 ;  /* 0x0000000302037223 */ /* 0x002fe20000010077 */
[----:B------:R-:W-:Y:S02]  /*7fc0*/  @!P1 PRMT R89, RZ, 0x654, R89 ;  /* 0x00000654ff599816 */ /* 0x000fe40000000059 */
[----:B------:R-:W-:-:S02]  /*7fd0*/  F2FP.BF16.F32.PACK_AB R154, R135, R154 ;  /* 0x0000009a879a723e */ /* 0x000fc400000010ff */
[----:B------:R1:W-:Y:S02]  /*7fe0*/  @!P1 SYNCS.ARRIVE.TRANS64.RED.A1T0 RZ, [R89+URZ], RZ ;  /* 0x000000ff59ff99a7 */ /* 0x0003e4000810043f */
[----:B------:R-:W3:Y:S01]  /*7ff0*/  MUFU.EX2 R20, R20 ;  /* 0x0000001400147308 */ /* 0x000ee20000000800 */
[C---:B--2---:R-:W-:Y:S01]  /*8000*/  FADD.FTZ R3, R12.reuse, R3 ;  /* 0x000000030c037221 */ /* 0x044fe20000010000 */
[----:B------:R-:W-:-:S03]  /*8010*/  F2FP.BF16.F32.PACK_AB R157, R12, R119 ;  /* 0x000000770c9d723e */ /* 0x000fc600000010ff */
[----:B------:R-:W-:Y:S01]  /*8020*/  FADD.FTZ R6, R14, R3 ;  /* 0x000000030e067221 */ /* 0x000fe20000010000 */
[----:B------:R-:W-:Y:S02]  /*8030*/  FADD.FTZ R3, R135, R98 ;  /* 0x0000006287037221 */ /* 0x000fe40000010000 */
[----:B------:R-:W2:Y:S01]  /*8040*/  MUFU.EX2 R123, R123 ;  /* 0x0000007b007b7308 */ /* 0x000ea20000000800 */
[----:B0-----:R-:W-:Y:S01]  /*8050*/  FADD.FTZ R15, R121, R6 ;  /* 0x00000006790f7221 */ /* 0x001fe20000010000 */
[----:B------:R-:W-:Y:S01]  /*8060*/  FADD.FTZ R98, R148, R3 ;  /* 0x0000000394627221 */ /* 0x000fe20000010000 */
[-CC-:B------:R-:W-:Y:S01]  /*8070*/  FFMA.FTZ R3, R101, R10.reuse, -R90.reuse ;  /* 0x0000000a65037223 */ /* 0x180fe2000001085a */
[----:B------:R-:W-:Y:S01]  /*8080*/  FFMA.FTZ R90, R129, R10, -R90 ;  /* 0x0000000a815a7223 */ /* 0x000fe2000001085a */
[C---:B------:R-:W-:Y:S01]  /*8090*/  F2FP.BF16.F32.PACK_AB R148, R93.reuse, R148 ;  /* 0x000000945d94723e */ /* 0x040fe200000010ff */
[----:B------:R-:W-:Y:S01]  /*80a0*/  FADD.FTZ R21, R93, R98 ;  /* 0x000000625d157221 */ /* 0x000fe20000010000 */
[----:B------:R-:W-:Y:S01]  /*80b0*/  F2FP.BF16.F32.PACK_AB R159, R121, R14 ;  /* 0x0000000e799f723e */ /* 0x000fe200000010ff */
[----:B------:R-:W0:Y:S01]  /*80c0*/  MUFU.EX2 R88, R88 ;  /* 0x0000005800587308 */ /* 0x000e220000000800 */
[----:B---3--:R-:W-:Y:S01]  /*80d0*/  FADD.FTZ R6, R20, R15 ;  /* 0x0000000f14067221 */ /* 0x008fe20000010000 */
[----:B------:R-:W-:Y:S01]  /*80e0*/  FADD.FTZ R98, R150, R21 ;  /* 0x0000001596627221 */ /* 0x000fe20000010000 */
[----:B------:R-:W-:-:S05]  /*80f0*/  F2FP.BF16.F32.PACK_AB R150, R107, R150 ;  /* 0x000000966b96723e */ /* 0x000fca00000010ff */
[----:B------:R-:W3:Y:S01]  /*8100*/  MUFU.EX2 R125, R125 ;  /* 0x0000007d007d7308 */ /* 0x000ee20000000800 */
[C---:B--2---:R-:W-:Y:S01]  /*8110*/  FADD.FTZ R15, R123.reuse, R6 ;  /* 0x000000067b0f7221 */ /* 0x044fe20000010000 */
[----:B------:R-:W-:-:S06]  /*8120*/  F2FP.BF16.F32.PACK_AB R153, R123, R20 ;  /* 0x000000147b99723e */ /* 0x000fcc00000010ff */
[----:B------:R-:W2:Y:S01]  /*8130*/  MUFU.EX2 R149, R149 ;  /* 0x0000009500957308 */ /* 0x000ea20000000800 */
[----:B0-----:R-:W-:Y:S01]  /*8140*/  FADD.FTZ R6, R88, R15 ;  /* 0x0000000f58067221 */ /* 0x001fe20000010000 */
[----:B------:R-:W-:-:S04]  /*8150*/  FADD.FTZ R15, R107, R98 ;  /* 0x000000626b0f7221 */ /* 0x000fc80000010000 */
[----:B------:R-:W-:Y:S01]  /*8160*/  FADD.FTZ R98, R144, R15 ;  /* 0x0000000f90627221 */ /* 0x000fe20000010000 */
[----:B------:R-:W-:Y:S01]  /*8170*/  F2FP.BF16.F32.PACK_AB R144, R105, R144 ;  /* 0x000000906990723e */ /* 0x000fe200000010ff */
[----:B------:R-:W0:Y:S01]  /*8180*/  MUFU.EX2 R92, R92 ;  /* 0x0000005c005c7308 */ /* 0x000e220000000800 */
[----:B---3--:R-:W-:Y:S01]  /*8190*/  FADD.FTZ R6, R125, R6 ;  /* 0x000000067d067221 */ /* 0x008fe20000010000 */
[----:B------:R-:W-:Y:S01]  /*81a0*/  FADD.FTZ R21, R105, R98 ;  /* 0x0000006269157221 */ /* 0x000fe20000010000 */
[----:B------:R-:W-:-:S05]  /*81b0*/  F2FP.BF16.F32.PACK_AB R155, R125, R88 ;  /* 0x000000587d9b723e */ /* 0x000fca00000010ff */
[----:B------:R-:W3:Y:S01]  /*81c0*/  MUFU.EX2 R146, R146 ;  /* 0x0000009200927308 */ /* 0x000ee20000000800 */
[----:B--2---:R-:W-:-:S07]  /*81d0*/  FADD.FTZ R15, R149, R6 ;  /* 0x00000006950f7221 */ /* 0x004fce0000010000 */
[----:B------:R-:W-:Y:S01]  /*81e0*/  MUFU.EX2 R151, R151 ;  /* 0x0000009700977308 */ /* 0x000fe20000000800 */
[C---:B0-----:R-:W-:Y:S01]  /*81f0*/  FADD.FTZ R6, R92.reuse, R15 ;  /* 0x0000000f5c067221 */ /* 0x041fe20000010000 */
[----:B------:R-:W-:-:S06]  /*8200*/  F2FP.BF16.F32.PACK_AB R149, R92, R149 ;  /* 0x000000955c95723e */ /* 0x000fcc00000010ff */
[----:B------:R-:W0:Y:S01]  /*8210*/  MUFU.EX2 R111, R111 ;  /* 0x0000006f006f7308 */ /* 0x000e220000000800 */
[----:B---3--:R-:W-:-:S07]  /*8220*/  FADD.FTZ R98, R146, R21 ;  /* 0x0000001592627221 */ /* 0x008fce0000010000 */
[----:B------:R-:W-:Y:S08]  /*8230*/  MUFU.EX2 R8, R91 ;  /* 0x0000005b00087308 */ /* 0x000ff00000000800 */
[----:B------:R-:W2:Y:S01]  /*8240*/  MUFU.EX2 R140, R140 ;  /* 0x0000008c008c7308 */ /* 0x000ea20000000800 */
[C---:B0-----:R-:W-:Y:S01]  /*8250*/  FADD.FTZ R15, R111.reuse, R98 ;  /* 0x000000626f0f7221 */ /* 0x041fe20000010000 */
[----:B------:R-:W-:-:S06]  /*8260*/  F2FP.BF16.F32.PACK_AB R146, R111, R146 ;  /* 0x000000926f92723e */ /* 0x000fcc00000010ff */
[----:B------:R-:W-:Y:S08]  /*8270*/  MUFU.EX2 R145, R145 ;  /* 0x0000009100917308 */ /* 0x000ff00000000800 */
[----:B------:R-:W0:Y:S01]  /*8280*/  MUFU.EX2 R113, R113 ;  /* 0x0000007100717308 */ /* 0x000e220000000800 */
[----:B--2---:R-:W-:-:S07]  /*8290*/  FADD.FTZ R98, R140, R15 ;  /* 0x0000000f8c627221 */ /* 0x004fce0000010000 */
[----:B------:R-:W-:Y:S08]  /*82a0*/  MUFU.EX2 R94, R94 ;  /* 0x0000005e005e7308 */ /* 0x000ff00000000800 */
[----:B------:R-:W2:Y:S01]  /*82b0*/  MUFU.EX2 R142, R142 ;  /* 0x0000008e008e7308 */ /* 0x000ea20000000800 */
[C---:B0-----:R-:W-:Y:S01]  /*82c0*/  FADD.FTZ R15, R113.reuse, R98 ;  /* 0x00000062710f7221 */ /* 0x041fe20000010000 */
[----:B------:R-:W-:-:S06]  /*82d0*/  F2FP.BF16.F32.PACK_AB R140, R113, R140 ;  /* 0x0000008c718c723e */ /* 0x000fcc00000010ff */
[----:B------:R-:W0:Y:S08]  /*82e0*/  MUFU.EX2 R147, R147 ;  /* 0x0000009300937308 */ /* 0x000e300000000800 */
[----:B-1----:R1:W-:Y:S01]  /*82f0*/  MUFU.EX2 R89, R13 ;  /* 0x0000000d00597308 */ /* 0x0023e20000000800 */
[----:B--2---:R-:W-:-:S07]  /*8300*/  FADD.FTZ R98, R142, R15 ;  /* 0x0000000f8e627221 */ /* 0x004fce0000010000 */
[----:B------:R-:W2:Y:S01]  /*8310*/  MUFU.EX2 R115, R115 ;  /* 0x0000007300737308 */ /* 0x000ea20000000800 */
[----:B-1----:R-:W-:Y:S01]  /*8320*/  FADD.FTZ R13, R151, R6 ;  /* 0x00000006970d7221 */ /* 0x002fe20000010000 */
[----:B------:R-:W-:-:S03]  /*8330*/  F2FP.BF16.F32.PACK_AB R151, R8, R151 ;  /* 0x000000970897723e */ /* 0x000fc600000010ff */
[----:B------:R-:W-:Y:S01]  /*8340*/  FADD.FTZ R6, R8, R13 ;  /* 0x0000000d08067221 */ /* 0x000fe20000010000 */
[----:B------:R-:W-:Y:S02]  /*8350*/  IMAD.MOV.U32 R8, RZ, RZ, R109 ;  /* 0x000000ffff087224 */ /* 0x000fe400078e006d */
[----:B------:R-:W1:Y:S01]  /*8360*/  MUFU.EX2 R96, R96 ;  /* 0x0000006000607308 */ /* 0x000e620000000800 */
[----:B------:R-:W-:Y:S01]  /*8370*/  FADD.FTZ R13, R145, R6 ;  /* 0x00000006910d7221 */ /* 0x000fe20000010000 */
[----:B------:R-:W-:-:S03]  /*8380*/  F2FP.BF16.F32.PACK_AB R145, R94, R145 ;  /* 0x000000915e91723e */ /* 0x000fc600000010ff */
[----:B------:R-:W-:-:S03]  /*8390*/  FADD.FTZ R6, R94, R13 ;  /* 0x0000000d5e067221 */ /* 0x000fc60000010000 */
[----:B------:R-:W3:Y:S01]  /*83a0*/  MUFU.EX2 R136, R136 ;  /* 0x0000008800887308 */ /* 0x000ee20000000800 */
[----:B0-----:R-:W-:Y:S01]  /*83b0*/  FADD.FTZ R13, R147, R6 ;  /* 0x00000006930d7221 */ /* 0x001fe20000010000 */
[C---:B--2---:R-:W-:Y:S01]  /*83c0*/  FADD.FTZ R15, R115.reuse, R98 ;  /* 0x00000062730f7221 */ /* 0x044fe20000010000 */
[----:B------:R-:W-:-:S05]  /*83d0*/  F2FP.BF16.F32.PACK_AB R142, R115, R142 ;  /* 0x0000008e738e723e */ /* 0x000fca00000010ff */
[----:B------:R-:W0:Y:S01]  /*83e0*/  MUFU.EX2 R3, R3 ;  /* 0x0000000300037308 */ /* 0x000e220000000800 */
[C---:B-1----:R-:W-:Y:S01]  /*83f0*/  FADD.FTZ R6, R96.reuse, R13 ;  /* 0x0000000d60067221 */ /* 0x042fe20000010000 */
[----:B------:R-:W-:-:S06]  /*8400*/  F2FP.BF16.F32.PACK_AB R147, R96, R147 ;  /* 0x000000936093723e */ /* 0x000fcc00000010ff */
[----:B------:R-:W1:Y:S01]  /*8410*/  MUFU.EX2 R117, R117 ;  /* 0x0000007500757308 */ /* 0x000e620000000800 */
[----:B---3--:R-:W-:-:S07]  /*8420*/  FADD.FTZ R98, R136, R15 ;  /* 0x0000000f88627221 */ /* 0x008fce0000010000 */
[----:B------:R-:W2:Y:S01]  /*8430*/  MUFU.EX2 R138, R138 ;  /* 0x0000008a008a7308 */ /* 0x000ea20000000800 */
[----:B0-----:R-:W-:-:S04]  /*8440*/  FADD.FTZ R6, R3, R6 ;  /* 0x0000000603067221 */ /* 0x001fc80000010000 */
[----:B------:R-:W-:-:S03]  /*8450*/  FADD.FTZ R6, R89, R6 ;  /* 0x0000000659067221 */ /* 0x000fc60000010000 */
        /* <DEDUP_REMOVED lines=9> */
[----:B--2---:R-:W-:Y:S02]  /*84f0*/  F2FP.BF16.F32.PACK_AB R141, R89, R3 ;  /* 0x00000003598d723e */ /* 0x004fe400000010ff */
[----:B------:R-:W-:-:S04]  /*8500*/  F2FP.BF16.F32.PACK_AB R143, R100, R103 ;  /* 0x00000067648f723e */ /* 0x000fc800000010ff */
[----:B------:R-:W1:Y:S01]  /*8510*/  MUFU.EX2 R104, R97 ;  /* 0x0000006100687308 */ /* 0x000e620000000800 */
[----:B---3--:R-:W-:-:S07]  /*8520*/  FADD.FTZ R13, R102, R13 ;  /* 0x0000000d660d7221 */ /* 0x008fce0000010000 */
[----:B------:R-:W2:Y:S01]  /*8530*/  MUFU.EX2 R7, R7 ;  /* 0x0000000700077308 */ /* 0x000ea20000000800 */
[C---:B0-----:R-:W-:Y:S01]  /*8540*/  FADD.FTZ R13, R131.reuse, R13 ;  /* 0x0000000d830d7221 */ /* 0x041fe20000010000 */
[----:B------:R-:W-:-:S06]  /*8550*/  F2FP.BF16.F32.PACK_AB R137, R131, R102 ;  /* 0x000000668389723e */ /* 0x000fcc00000010ff */
[----:B------:R-:W0:Y:S01]  /*8560*/  MUFU.EX2 R90, R90 ;  /* 0x0000005a005a7308 */ /* 0x000e220000000800 */
[----:B-1----:R-:W-:Y:S01]  /*8570*/  FADD.FTZ R13, R104, R13 ;  /* 0x0000000d680d7221 */ /* 0x002fe20000010000 */
[C---:B--2---:R-:W-:Y:S01]  /*8580*/  FADD.FTZ R6, R7.reuse, R98 ;  /* 0x0000006207067221 */ /* 0x044fe20000010000 */
[----:B------:R-:W-:Y:S01]  /*8590*/  F2FP.BF16.F32.PACK_AB R138, R7, R138 ;  /* 0x0000008a078a723e */ /* 0x000fe200000010ff */
[----:B------:R-:W-:Y:S02]  /*85a0*/  IMAD.MOV.U32 R7, RZ, RZ, R11 ;  /* 0x000000ffff077224 */ /* 0x000fe400078e000b */
[C---:B0-----:R-:W-:Y:S01]  /*85b0*/  FADD.FTZ R3, R90.reuse, R13 ;  /* 0x0000000d5a037221 */ /* 0x041fe20000010000 */
[----:B------:R-:W-:Y:S01]  /*85c0*/  F2FP.BF16.F32.PACK_AB R139, R90, R104 ;  /* 0x000000685a8b723e */ /* 0x000fe200000010ff */
[----:B------:R-:W-:Y:S06]  /*85d0*/  @P2 BRA `(.L_x_1176) ;  /* 0xffffffcc00382947 */ /* 0x000fec000383ffff */
[----:B------:R-:W-:Y:S01]  /*85e0*/  IMAD.MOV.U32 R8, RZ, RZ, R109 ;  /* 0x000000ffff087224 */ /* 0x000fe200078e006d */
[----:B------:R-:W-:Y:S01]  /*85f0*/  UMOV UR37, UR5 ;  /* 0x0000000500257c82 */ /* 0x000fe20008000000 */
[----:B------:R-:W-:Y:S01]  /*8600*/  IMAD.MOV.U32 R7, RZ, RZ, R11 ;  /* 0x000000ffff077224 */ /* 0x000fe200078e000b */
[----:B------:R-:W-:-:S06]  /*8610*/  UMOV UR36, UR39 ;  /* 0x0000002700247c82 */ /* 0x000fcc0008000000 */
.L_x_1159:
[----:B------:R-:W-:Y:S01]  /*8620*/  ULDC UR4, c[0x0][0x448] ;  /* 0x0001120000047ab9 */ /* 0x000fe20000000800 */
[----:B------:R-:W-:Y:S01]  /*8630*/  IADD3 R11, R16, 0x1, -R17 ;  /* 0x00000001100b7810 */ /* 0x000fe20007ffe811 */
[----:B------:R-:W-:Y:S01]  /*8640*/  UISETP.NE.AND UP0, UPT, UR4, 0x1, UPT ;  /* 0x000000010400788c */ /* 0x000fe2000bf05270 */
[----:B------:R-:W-:Y:S02]  /*8650*/  ULDC UR10, c[0x0][0x9e4] ;  /* 0x00027900000a7ab9 */ /* 0x000fe40000000800 */
[----:B------:R-:W-:Y:S01]  /*8660*/  R2UR UR7, R11 ;  /* 0x000000000b0772ca */ /* 0x000fe200000e0000 */
[----:B------:R-:W-:Y:S02]  /*8670*/  UISETP.GE.AND UP1, UPT, UR10, 0x1, UPT ;  /* 0x000000010a00788c */ /* 0x000fe4000bf26270 */
[----:B------:R-:W-:Y:S01]  /*8680*/  UIADD3 UR6, UR60, 0x7f, URZ ;  /* 0x0000007f3c067890 */ /* 0x000fe2000fffe03f */
[----:B------:R-:W-:-:S03]  /*8690*/  ULDC UR14, c[0x0][0x9dc] ;  /* 0x00027700000e7ab9 */ /* 0x000fc60000000800 */
[----:B------:R-:W-:Y:S01]  /*86a0*/  PLOP3.LUT P2, PT, PT, PT, UP1, 0x40, 0x0 ;  /* 0x000000000000781c */ /* 0x000fe20003f4e818 */
[----:B------:R-:W-:Y:S01]  /*86b0*/  @UP0 ULDC UR4, c[0x0][0x44c] ;  /* 0x0001130000040ab9 */ /* 0x000fe20000000800 */
[----:B------:R-:W-:Y:S01]  /*86c0*/  @UP0 ULDC UR11, c[0x0][0x450] ;  /* 0x00011400000b0ab9 */ /* 0x000fe20000000800 */
[----:B------:R-:W-:-:S04]  /*86d0*/  UIMAD.WIDE.U32 UR4, UR6, UR4, URZ ;  /* 0x00000004060472a5 */ /* 0x000fc8000f8e003f */
[----:B------:R-:W-:-:S04]  /*86e0*/  @UP0 USHF.R.U32.HI UR6, URZ, UR11, UR5 ;  /* 0x0000000b3f060299 */ /* 0x000fc80008011605 */
[----:B------:R-:W-:-:S04]  /*86f0*/  UIADD3 UR6, UR7, UR6, URZ ;  /* 0x0000000607067290 */ /* 0x000fc8000fffe03f */
[----:B------:R-:W-:Y:S01]  /*8700*/  UIADD3 UR14, UR6, -UR14, URZ ;  /* 0x8000000e060e7290 */ /* 0x000fe2000fffe03f */
[----:B------:R-:W-:Y:S11]  /*8710*/  @P2 BRA `(.L_x_1177) ;  /* 0x0000000000482947 */ /* 0x000ff60003800000 */
[----:B------:R-:W-:Y:S02]  /*8720*/  UMOV UR11, UR6 ;  /* 0x00000006000b7c82 */ /* 0x000fe40008000000 */
        /* <DEDUP_REMOVED lines=10> */
.L_x_1178:
[----:B------:R-:W-:-:S11]  /*87d0*/  UISETP.NE.AND UP2, UPT, UR10, 0x1, UPT ;  /* 0x000000010a00788c */ /* 0x000fd6000bf45270 */
[----:B------:R-:W-:Y:S02]  /*87e0*/  @UP2 ULDC.64 UR4, c[0x0][0x9e8] ;  /* 0x00027a0000042ab9 */ /* 0x000fe40000000a00 */
[----:B------:R-:W-:-:S04]  /*87f0*/  UIMAD.WIDE.U32 UR6, UR11, UR4, URZ ;  /* 0x000000040b0672a5 */ /* 0x000fc8000f8e003f */
[----:B------:R-:W-:-:S12]  /*8800*/  @UP2 USHF.R.U32.HI UR11, URZ, UR5, UR7 ;  /* 0x000000053f0b2299 */ /* 0x000fd80008011607 */
.L_x_1179:
[----:B------:R-:W-:-:S04]  /*8810*/  UIMAD UR10, UR11, UR10, URZ ;  /* 0x0000000a0b0a72a4 */ /* 0x000fc8000f8e023f */
[----:B------:R-:W-:-:S04]  /*8820*/  UISETP.LT.AND UP2, UPT, UR14, UR10, UPT ;  /* 0x0000000a0e00728c */ /* 0x000fc8000bf41270 */
[----:B------:R-:W-:-:S12]  /*8830*/  USEL UR14, UR14, UR10, !UP2 ;  /* 0x0000000a0e0e7287 */ /* 0x000fd8000d000000 */
.L_x_1177:
[----:B------:R-:W-:Y:S01]  /*8840*/  UIADD3 UR4, UR14, 0x5f, URZ ;  /* 0x0000005f0e047890 */ /* 0x000fe2000fffe03f */
[----:B------:R-:W-:-:S03]  /*8850*/  R2UR UR6, R23 ;  /* 0x00000000170672ca */ /* 0x000fc600000e0000 */
[----:B------:R-:W-:-:S04]  /*8860*/  UIMAD.WIDE UR4, UR4, 0x2aaaaaab, URZ ;  /* 0x2aaaaaab040478a5 */ /* 0x000fc8000f8e023f */
[----:B------:R-:W-:-:S04]  /*8870*/  USHF.R.U32.HI UR4, URZ, 0x1f, UR5 ;  /* 0x0000001f3f047899 */ /* 0x000fc80008011605 */
[----:B------:R-:W-:-:S04]  /*8880*/  ULEA.HI.SX32 UR4, UR5, UR4, 0x1c ;  /* 0x0000000405047291 */ /* 0x000fc8000f8fe23f */
[----:B------:R-:W-:-:S04]  /*8890*/  UISETP.LT.AND UP2, UPT, UR6, UR4, UPT ;  /* 0x000000040600728c */ /* 0x000fc8000bf41270 */
[----:B------:R-:W-:-:S06]  /*88a0*/  USEL UR39, UR6, UR4, !UP2 ;  /* 0x0000000406277287 */ /* 0x000fcc000d000000 */
[----:B------:R-:W-:-:S13]  /*88b0*/  ISETP.GE.AND P2, PT, R9, UR39, PT ;  /* 0x0000002709007c0c */ /* 0x000fda000bf46270 */
[----:B------:R-:W-:Y:S05]  /*88c0*/  @!P2 BRA `(.L_x_1180) ;  /* 0x000000200084a947 */ /* 0x000fea0003800000 */
[----:B------:R-:W-:Y:S01]  /*88d0*/  IMAD.MOV.U32 R11, RZ, RZ, R8 ;  /* 0x000000ffff0b7224 */ /* 0x000fe200078e0008 */
[----:B------:R-:W-:Y:S01]  /*88e0*/  UMOV UR7, UR36 ;  /* 0x0000002400077c82 */ /* 0x000fe20008000000 */
[----:B------:R-:W-:Y:S01]  /*88f0*/  IMAD.MOV.U32 R12, RZ, RZ, R7 ;  /* 0x000000ffff0c7224 */ /* 0x000fe200078e0007 */
[----:B------:R-:W-:Y:S01]  /*8900*/  UMOV UR4, UR37 ;  /* 0x0000002500047c82 */ /* 0x000fe20008000000 */
[----:B------:R-:W-:-:S05]  /*8910*/  ULDC UR5, c[0x0][0x9d8] ;  /* 0x0002760000057ab9 */ /* 0x000fca0000000800 */
.L_x_1189:
[----:B------:R-:W-:-:S04]  /*8920*/  UIADD3 UR37, UR4, 0x1, URZ ;  /* 0x0000000104257890 */ /* 0x000fc8000fffe03f */
[----:B------:R-:W-:-:S04]  /*8930*/  UISETP.NE.AND UP2, UPT, UR37, 0x2, UPT ;  /* 0x000000022500788c */ /* 0x000fc8000bf45270 */
[----:B------:R-:W-:Y:S02]  /*8940*/  USEL UR36, URZ, 0x1, UP2 ;  /* 0x000000013f247887 */ /* 0x000fe40009000000 */
[----:B------:R-:W-:Y:S02]  /*8950*/  USEL UR37, UR37, URZ, UP2 ;  /* 0x0000003f25257287 */ /* 0x000fe40009000000 */
[----:B------:R-:W-:Y:S01]  /*8960*/  ULOP3.LUT UR36, UR7, UR36, URZ, 0x3c, !UPT ;  /* 0x0000002407247292 */ /* 0x000fe2000f8e3c3f */
[----:B------:R-:W-:Y:S11]  /*8970*/  @!P0 BRA `(.L_x_1181) ;  /* 0x0000000000048947 */ /* 0x000ff60003800000 */
[----:B------:R-:W-:Y:S01]  /*8980*/  BPT.TRAP 0x1 ;  /* 0x000000040000795c */ /* 0x000fe20000300000 */
.L_x_1181:
[----:B------:R-:W-:Y:S01]  /*8990*/  ULEA UR6, UR37, UR38, 0x3 ;  /* 0x0000002625067291 */ /* 0x000fe2000f8e183f */
[----:B------:R-:W-:-:S05]  /*89a0*/  IMAD.U32 R7, RZ, RZ, UR36 ;  /* 0x00000024ff077e24 */ /* 0x000fca000f8e00ff */
[----:B------:R-:W-:-:S04]  /*89b0*/  SHF.L.U32 R7, R7, 0x1f, RZ ;  /* 0x0000001f07077819 */ /* 0x000fc800000006ff */
[----:B------:R0:W1:Y:S01]  /*89c0*/  SYNCS.PHASECHK.TRANS64.TRYWAIT P2, [UR6+0x2a830], R7 ;  /* 0x02a83007ff0075a7 */ /* 0x0000620008040146 */
[----:B------:R-:W-:Y:S05]  /*89d0*/  @!P0 BRA `(.L_x_1182) ;  /* 0x0000000000048947 */ /* 0x000fea0003800000 */
[----:B------:R-:W-:Y:S01]  /*89e0*/  BPT.TRAP 0x1 ;  /* 0x000000040000795c */ /* 0x000fe20000300000 */
.L_x_1182:
[----:B-1----:R-:W-:Y:S05]  /*89f0*/  @P2 BRA `(.L_x_1183) ;  /* 0x0000000000082947 */ /* 0x002fea0003800000 */
[----:B------:R-:W1:Y:S02]  /*8a00*/  SYNCS.PHASECHK.TRANS64.TRYWAIT P2, [UR6+0x2a830], R7 ;  /* 0x02a83007ff0075a7 */ /* 0x000e640008040146 */
[----:B-1----:R-:W-:Y:S05]  /*8a10*/  @!P2 BRA `(.L_x_1184) ;  /* 0x0000010800b0a947 */ /* 0x002fea0003800000 */
.L_x_1183:
        /* <DEDUP_REMOVED lines=135> */
.L_x_1185:
[----:B------:R-:W-:Y:S01]  /*9290*/  ULEA UR10, UR4, UR38, 0x3 ;  /* 0x00000026040a7291 */ /* 0x000fe2000f8e183f */
[----:B------:R-:W-:-:S05]  /*92a0*/  IMAD.U32 R0, RZ, RZ, UR7 ;  /* 0x00000007ff007e24 */ /* 0x000fca000f8e00ff */
[----:B------:R-:W-:-:S04]  /*92b0*/  SHF.L.U32 R0, R0, 0x1f, RZ ;  /* 0x0000001f00007819 */ /* 0x000fc800000006ff */
[----:B------:R2:W3:Y:S01]  /*92c0*/  SYNCS.PHASECHK.TRANS64.TRYWAIT P2, [UR10+0x2a850], R0 ;  /* 0x02a85000ff0075a7 */ /* 0x0004e2000804014a */
[----:B------:R-:W-:Y:S05]  /*92d0*/  @!P0 BRA `(.L_x_1186) ;  /* 0x0000000000048947 */ /* 0x000fea0003800000 */
[----:B------:R-:W-:Y:S01]  /*92e0*/  BPT.TRAP 0x1 ;  /* 0x000000040000795c */ /* 0x000fe20000300000 */
.L_x_1186:
[----:B---3--:R-:W-:Y:S05]  /*92f0*/  @P2 BRA `(.L_x_1187) ;  /* 0x0000000000082947 */ /* 0x008fea0003800000 */
[----:B------:R-:W3:Y:S02]  /*9300*/  SYNCS.PHASECHK.TRANS64.TRYWAIT P2, [UR10+0x2a850], R0 ;  /* 0x02a85000ff0075a7 */ /* 0x000ee4000804014a */
[----:B---3--:R-:W-:Y:S05]  /*9310*/  @!P2 BRA `(.L_x_1188) ;  /* 0x000001000088a947 */ /* 0x008fea0003800000 */
.L_x_1187:
[----:B------:R-:W-:Y:S01]  /*9320*/  UIADD3 UR6, UR38, 0x400, URZ ;  /* 0x0000040026067890 */ /* 0x000fe2000fffe03f */
[----:B------:R-:W-:Y:S01]  /*9330*/  WARPGROUP.ARRIVE ;  /* 0x00000000000079c5 */ /* 0x000fe20000000000 */
[----:B------:R-:W-:Y:S01]  /*9340*/  UMOV UR7, 0x40000040 ;  /* 0x4000004000077882 */ /* 0x000fe20000000000 */
[----:B------:R-:W-:Y:S01]  /*9350*/  FMUL.FTZ R15, R88, UR5 ;  /* 0x00000005580f7c20 */ /* 0x000fe20008410000 */
[----:B------:R-:W-:Y:S01]  /*9360*/  USHF.R.U32.HI UR6, URZ, 0x4, UR6 ;  /* 0x000000043f067899 */ /* 0x000fe20008011606 */
[----:B------:R-:W-:Y:S01]  /*9370*/  FMUL.FTZ R21, R89, UR5 ;  /* 0x0000000559157c20 */ /* 0x000fe20008410000 */
        /* <DEDUP_REMOVED lines=11> */
[----:B------:R-:W3:Y:S01]  /*9430*/  MUFU.TANH R21, R21 ;  /* 0x0000001500157308 */ /* 0x000ee20000002400 */
        /* <DEDUP_REMOVED lines=9> */
[----:B------:R-:W4:Y:S01]  /*94d0*/  MUFU.TANH R207, R207 ;  /* 0x000000cf00cf7308 */ /* 0x000f220000002400 */
[----:B------:R-:W-:Y:S01]  /*94e0*/  UMOV UR7, 0x40000040 ;  /* 0x4000004000077882 */ /* 0x000fe20000000000 */
[----:B0-2---:R-:W-:Y:S01]  /*94f0*/  FMNMX.FTZ R0, R15, R12, !PT ;  /* 0x0000000c0f007209 */ /* 0x005fe20007810000 */
[----:B------:R-:W-:Y:S01]  /*9500*/  FMUL.FTZ R89, R91, UR5 ;  /* 0x000000055b597c20 */ /* 0x000fe20008410000 */
[----:B------:R-:W-:Y:S01]  /*9510*/  FMUL.FTZ R229, R124, UR5 ;  /* 0x000000057ce57c20 */ /* 0x000fe20008410000 */
[----:B------:R-:W-:Y:S01]  /*9520*/  FMUL.FTZ R91, R94, UR5 ;  /* 0x000000055e5b7c20 */ /* 0x000fe20008410000 */
[----:B------:R-:W-:Y:S01]  /*9530*/  FMUL.FTZ R237, R125, UR5 ;  /* 0x000000057ded7c20 */ /* 0x000fe20008410000 */
[----:B---3--:R-:W-:Y:S01]  /*9540*/  FMNMX.FTZ R0, R21, R0, !PT ;  /* 0x0000000015007209 */ /* 0x008fe20007810000 */
        /* <DEDUP_REMOVED lines=9> */
[----:B----4-:R-:W-:Y:S01]  /*95e0*/  FMNMX.FTZ R0, R207, R0, !PT ;  /* 0x00000000cf007209 */ /* 0x010fe20007810000 */
        /* <DEDUP_REMOVED lines=15> */
[----:B--2---:R-:W-:Y:S01]  /*96e0*/  FMNMX.FTZ R0, R209, R0, !PT ;  /* 0x00000000d1007209 */ /* 0x004fe20007810000 */
[----:B------:R-:W-:Y:S01]  /*96f0*/  FMUL.FTZ R131, R131, UR5 ;  /* 0x0000000583837c20 */ /* 0x000fe20008410000 */
[----:B------:R-:W0:Y:S01]  /*9700*/  LDC R10, c[0x0][0x988] ;  /* 0x00026200ff0a7b82 */ /* 0x000e220000000800 */
[----:B------:R-:W-:Y:S01]  /*9710*/  FMUL.FTZ R135, R135, UR5 ;  /* 0x0000000587877c20 */ /* 0x000fe20008410000 */
[C---:B------:R-:W-:Y:S01]  /*9720*/  ISETP.GT.AND P2, PT, R9.reuse, UR39, PT ;  /* 0x0000002709007c0c */ /* 0x040fe2000bf44270 */
[----:B------:R-:W-:-:S02]  /*9730*/  VIADD R9, R9, 0xffffffff ;  /* 0xffffffff09097836 */ /* 0x000fc40000000000 */
        /* <DEDUP_REMOVED lines=8> */
[----:B------:R-:W2:Y:S08]  /*97c0*/  MUFU.TANH R89, R89 ;  /* 0x0000005900597308 */ /* 0x000eb00000002400 */
[----:B------:R-:W-:Y:S01]  /*97d0*/  MUFU.TANH R229, R229 ;  /* 0x000000e500e57308 */ /* 0x000fe20000002400 */
[----:B-1----:R-:W-:-:S07]  /*97e0*/  FMNMX.FTZ R8, R13, R11, !PT ;  /* 0x0000000b0d087209 */ /* 0x002fce0007810000 */
[----:B------:R-:W1:Y:S01]  /*97f0*/  MUFU.TANH R91, R91 ;  /* 0x0000005b005b7308 */ /* 0x000e620000002400 */
[----:B--2---:R-:W-:-:S07]  /*9800*/  FMNMX.FTZ R8, R89, R8, !PT ;  /* 0x0000000859087209 */ /* 0x004fce0007810000 */
[----:B------:R-:W-:Y:S08]  /*9810*/  MUFU.TANH R237, R237 ;  /* 0x000000ed00ed7308 */ /* 0x000ff00000002400 */
[----:B------:R-:W2:Y:S01]  /*9820*/  MUFU.TANH R95, R95 ;  /* 0x0000005f005f7308 */ /* 0x000ea20000002400 */
[----:B-1----:R-:W-:Y:S01]  /*9830*/  FMNMX.FTZ R8, R91, R8, !PT ;  /* 0x000000085b087209 */ /* 0x002fe20007810000 */
[----:B------:R-:W-:-:S02]  /*9840*/  WARPGROUP.DEPBAR.LE gsb0, 0x0 ;  /* 0x00008000000079c5 */ /* 0x000fc40000010000 */
[----:B------:R-:W-:Y:S01]  /*9850*/  WARPGROUP.ARRIVE ;  /* 0x00000000000079c5 */ /* 0x000fe20000000000 */
[----:B------:R-:W-:Y:S01]  /*9860*/  FMUL.FTZ R157, R97, UR5 ;  /* 0x00000005619d7c20 */ /* 0x000fe20008410000 */
[----:B------:R-:W-:Y:S01]  /*9870*/  FMUL.FTZ R159, R101, UR5 ;  /* 0x00000005659f7c20 */ /* 0x000fe20008410000 */
[----:B------:R-:W-:Y:S01]  /*9880*/  FMUL.FTZ R97, R98, UR5 ;  /* 0x0000000562617c20 */ /* 0x000fe20008410000 */
[----:B------:R-:W-:Y:S01]  /*9890*/  MUFU.TANH R231, R231 ;  /* 0x000000e700e77308 */ /* 0x000fe20000002400 */
[----:B------:R-:W-:Y:S01]  /*98a0*/  FMUL.FTZ R101, R102, UR5 ;  /* 0x0000000566657c20 */ /* 0x000fe20008410000 */
[----:B------:R-:W-:Y:S01]  /*98b0*/  HGMMA.64x128x16.F32.BF16 R24, R152, gdesc[UR4].tnspB, R24, gsb0 ;  /* 0x41e0000498187df0 */ /* 0x000fe20008001818 */
[----:B------:R-:W-:Y:S01]  /*98c0*/  UIADD3 UR6, UR4, 0x100, URZ ;  /* 0x0000010004067890 */ /* 0x000fe2000fffe03f */
[----:B------:R-:W-:Y:S01]  /*98d0*/  UMOV UR7, 0x40000040 ;  /* 0x4000004000077882 */ /* 0x000fe20000000000 */
[----:B--2---:R-:W-:-:S03]  /*98e0*/  FMNMX.FTZ R8, R95, R8, !PT ;  /* 0x000000085f087209 */ /* 0x004fc60007810000 */
[----:B------:R-:W1:Y:S08]  /*98f0*/  MUFU.TANH R157, R157 ;  /* 0x0000009d009d7308 */ /* 0x000e700000002400 */
[----:B------:R-:W2:Y:S08]  /*9900*/  MUFU.TANH R159, R159 ;  /* 0x0000009f009f7308 */ /* 0x000eb00000002400 */
[----:B------:R-:W3:Y:S01]  /*9910*/  MUFU.TANH R97, R97 ;  /* 0x0000006100617308 */ /* 0x000ee20000002400 */
[----:B-1----:R-:W-:-:S04]  /*9920*/  FMNMX.FTZ R0, R157, R0, !PT ;  /* 0x000000009d007209 */ /* 0x002fc80007810000 */
[----:B------:R-:W-:-:S03]  /*9930*/  FMNMX.FTZ R0, R211, R0, !PT ;  /* 0x00000000d3007209 */ /* 0x000fc60007810000 */
[----:B------:R-:W-:Y:S01]  /*9940*/  MUFU.TANH R235, R235 ;  /* 0x000000eb00eb7308 */ /* 0x000fe20000002400 */
[----:B--2---:R-:W-:-:S04]  /*9950*/  FMNMX.FTZ R0, R159, R0, !PT ;  /* 0x000000009f007209 */ /* 0x004fc80007810000 */
[----:B------:R-:W-:-:S03]  /*9960*/  FMNMX.FTZ R0, R213, R0, !PT ;  /* 0x00000000d5007209 */ /* 0x000fc60007810000 */
[----:B------:R-:W1:Y:S01]  /*9970*/  MUFU.TANH R99, R99 ;  /* 0x0000006300637308 */ /* 0x000e620000002400 */
[----:B------:R-:W-:Y:S02]  /*9980*/  FMNMX.FTZ R0, R215, R0, !PT ;  /* 0x00000000d7007209 */ /* 0x000fe40007810000 */
[----:B---3--:R-:W-:Y:S02]  /*9990*/  FMNMX.FTZ R8, R97, R8, !PT ;  /* 0x0000000861087209 */ /* 0x008fe40007810000 */
[----:B------:R-:W-:-:S03]  /*99a0*/  FMNMX.FTZ R0, R217, R0, !PT ;  /* 0x00000000d9007209 */ /* 0x000fc60007810000 */
[----:B------:R-:W-:Y:S01]  /*99b0*/  MUFU.TANH R233, R233 ;  /* 0x000000e900e97308 */ /* 0x000fe20000002400 */
[----:B------:R-:W-:-:S04]  /*99c0*/  FMNMX.FTZ R0, R219, R0, !PT ;  /* 0x00000000db007209 */ /* 0x000fc80007810000 */
[----:B------:R-:W-:-:S03]  /*99d0*/  FMNMX.FTZ R0, R221, R0, !PT ;  /* 0x00000000dd007209 */ /* 0x000fc60007810000 */
[----:B------:R-:W2:Y:S01]  /*99e0*/  MUFU.TANH R101, R101 ;  /* 0x0000006500657308 */ /* 0x000ea20000002400 */
[----:B------:R-:W-:Y:S02]  /*99f0*/  FMNMX.FTZ R0, R223, R0, !PT ;  /* 0x00000000df007209 */ /* 0x000fe40007810000 */
[----:B-1----:R-:W-:Y:S02]  /*9a00*/  FMNMX.FTZ R8, R99, R8, !PT ;  /* 0x0000000863087209 */ /* 0x002fe40007810000 */
[----:B------:R-:W-:-:S03]  /*9a10*/  FMNMX.FTZ R0, R225, R0, !PT ;  /* 0x00000000e1007209 */ /* 0x000fc60007810000 */
[----:B------:R-:W-:Y:S01]  /*9a20*/  MUFU.TANH R129, R129 ;  /* 0x0000008100817308 */ /* 0x000fe20000002400 */
[----:B------:R-:W-:-:S07]  /*9a30*/  FMNMX.FTZ R0, R227, R0, !PT ;  /* 0x00000000e3007209 */ /* 0x000fce0007810000 */
[----:B------:R-:W1:Y:S01]  /*9a40*/  MUFU.TANH R103, R103 ;  /* 0x0000006700677308 */ /* 0x000e620000002400 */
[----:B--2---:R-:W-:-:S07]  /*9a50*/  FMNMX.FTZ R8, R101, R8, !PT ;  /* 0x0000000865087209 */ /* 0x004fce0007810000 */
[----:B------:R-:W2:Y:S08]  /*9a60*/  MUFU.TANH R105, R105 ;  /* 0x0000006900697308 */ /* 0x000eb00000002400 */
[----:B------:R-:W3:Y:S01]  /*9a70*/  MUFU.TANH R107, R107 ;  /* 0x0000006b006b7308 */ /* 0x000ee20000002400 */
[----:B-1----:R-:W-:-:S07]  /*9a80*/  FMNMX.FTZ R8, R103, R8, !PT ;  /* 0x0000000867087209 */ /* 0x002fce0007810000 */
[----:B------:R-:W1:Y:S01]  /*9a90*/  MUFU.TANH R109, R109 ;  /* 0x0000006d006d7308 */ /* 0x000e620000002400 */
[----:B--2---:R-:W-:-:S07]  /*9aa0*/  FMNMX.FTZ R8, R105, R8, !PT ;  /* 0x0000000869087209 */ /* 0x004fce0007810000 */
[----:B------:R-:W2:Y:S01]  /*9ab0*/  MUFU.TANH R111, R111 ;  /* 0x0000006f006f7308 */ /* 0x000ea20000002400 */
[----:B---3--:R-:W-:-:S07]  /*9ac0*/  FMNMX.FTZ R8, R107, R8, !PT ;  /* 0x000000086b087209 */ /* 0x008fce0007810000 */
[----:B------:R-:W3:Y:S01]  /*9ad0*/  MUFU.TANH R113, R113 ;  /* 0x0000007100717308 */ /* 0x000ee20000002400 */
[----:B-1----:R-:W-:-:S07]  /*9ae0*/  FMNMX.FTZ R8, R109, R8, !PT ;  /* 0x000000086d087209 */ /* 0x002fce0007810000 */
[----:B------:R-:W1:Y:S01]  /*9af0*/  MUFU.TANH R115, R115 ;  /* 0x0000007300737308 */ /* 0x000e620000002400 */
[----:B--2---:R-:W-:-:S07]  /*9b00*/  FMNMX.FTZ R8, R111, R8, !PT ;  /* 0x000000086f087209 */ /* 0x004fce0007810000 */
[----:B------:R-:W2:Y:S01]  /*9b10*/  MUFU.TANH R117, R117 ;  /* 0x0000007500757308 */ /* 0x000ea20000002400 */
[----:B---3--:R-:W-:-:S07]  /*9b20*/  FMNMX.FTZ R8, R113, R8, !PT ;  /* 0x0000000871087209 */ /* 0x008fce0007810000 */
[----:B------:R-:W3:Y:S01]  /*9b30*/  MUFU.TANH R119, R119 ;  /* 0x0000007700777308 */ /* 0x000ee20000002400 */
[----:B-1----:R-:W-:Y:S01]  /*9b40*/  FMNMX.FTZ R8, R115, R8, !PT ;  /* 0x0000000873087209 */ /* 0x002fe20007810000 */
[----:B------:R-:W-:Y:S02]  /*9b50*/  WARPGROUP.DEPBAR.LE gsb0, 0x0 ;  /* 0x00008000000079c5 */ /* 0x000fe40000010000 */
[----:B------:R-:W-:Y:S01]  /*9b60*/  WARPGROUP.ARRIVE ;  /* 0x00000000000079c5 */ /* 0x000fe20000000000 */
[----:B------:R-:W-:Y:S01]  /*9b70*/  FMUL.FTZ R153, R120, UR5 ;  /* 0x0000000578997c20 */ /* 0x000fe20008410000 */
[----:B------:R-:W-:Y:S01]  /*9b80*/  FMUL.FTZ R155, R121, UR5 ;  /* 0x00000005799b7c20 */ /* 0x000fe20008410000 */
[----:B------:R-:W-:Y:S01]  /*9b90*/  FMUL.FTZ R121, R122, UR5 ;  /* 0x000000057a797c20 */ /* 0x000fe20008410000 */
[----:B------:R-:W-:Y:S01]  /*9ba0*/  MUFU.TANH R123, R123 ;  /* 0x0000007b007b7308 */ /* 0x000fe20000002400 */
[----:B--2---:R-:W-:Y:S01]  /*9bb0*/  FMNMX.FTZ R8, R117, R8, !PT ;  /* 0x0000000875087209 */ /* 0x004fe20007810000 */
[----:B------:R-:W-:Y:S01]  /*9bc0*/  HGMMA.64x128x16.F32.BF16 R24, R148, gdesc[UR4].tnspB, R24, gsb0 ;  /* 0x41e0000494187df0 */ /* 0x000fe20008001818 */
[----:B------:R-:W-:Y:S01]  /*9bd0*/  UIADD3 UR6, UR4, 0x180, URZ ;  /* 0x0000018004067890 */ /* 0x000fe2000fffe03f */
[----:B------:R-:W-:Y:S01]  /*9be0*/  UMOV UR7, 0x40000040 ;  /* 0x4000004000077882 */ /* 0x000fe20000000000 */
[----:B---3--:R-:W-:-:S03]  /*9bf0*/  FMNMX.FTZ R8, R119, R8, !PT ;  /* 0x0000000877087209 */ /* 0x008fc60007810000 */
[----:B------:R-:W1:Y:S08]  /*9c00*/  MUFU.TANH R153, R153 ;  /* 0x0000009900997308 */ /* 0x000e700000002400 */
[----:B------:R-:W2:Y:S08]  /*9c10*/  MUFU.TANH R155, R155 ;  /* 0x0000009b009b7308 */ /* 0x000eb00000002400 */
[----:B------:R-:W3:Y:S01]  /*9c20*/  MUFU.TANH R121, R121 ;  /* 0x0000007900797308 */ /* 0x000ee20000002400 */
[----:B-1----:R-:W-:-:S07]  /*9c30*/  FMNMX.FTZ R0, R153, R0, !PT ;  /* 0x0000000099007209 */ /* 0x002fce0007810000 */
[----:B------:R-:W1:Y:S01]  /*9c40*/  MUFU.TANH R125, R125 ;  /* 0x0000007d007d7308 */ /* 0x000e620000002400 */
[----:B--2---:R-:W-:-:S04]  /*9c50*/  FMNMX.FTZ R0, R155, R0, !PT ;  /* 0x000000009b007209 */ /* 0x004fc80007810000 */
[----:B------:R-:W-:-:S03]  /*9c60*/  FMNMX.FTZ R0, R229, R0, !PT ;  /* 0x00000000e5007209 */ /* 0x000fc60007810000 */
[----:B------:R-:W2:Y:S01]  /*9c70*/  MUFU.TANH R127, R127 ;  /* 0x0000007f007f7308 */ /* 0x000ea20000002400 */
[----:B------:R-:W-:Y:S02]  /*9c80*/  FMNMX.FTZ R0, R237, R0, !PT ;  /* 0x00000000ed007209 */ /* 0x000fe40007810000 */
[----:B---3--:R-:W-:Y:S02]  /*9c90*/  FMNMX.FTZ R8, R121, R8, !PT ;  /* 0x0000000879087209 */ /* 0x008fe40007810000 */
[----:B------:R-:W-:Y:S02]  /*9ca0*/  FMNMX.FTZ R0, R231, R0, !PT ;  /* 0x00000000e7007209 */ /* 0x000fe40007810000 */
[----:B------:R-:W-:Y:S01]  /*9cb0*/  FMNMX.FTZ R8, R123, R8, !PT ;  /* 0x000000087b087209 */ /* 0x000fe20007810000 */
[----:B------:R-:W3:Y:S01]  /*9cc0*/  MUFU.TANH R133, R133 ;  /* 0x0000008500857308 */ /* 0x000ee20000002400 */
[----:B------:R-:W-:Y:S02]  /*9cd0*/  FMNMX.FTZ R0, R235, R0, !PT ;  /* 0x00000000eb007209 */ /* 0x000fe40007810000 */
[----:B-1----:R-:W-:-:S02]  /*9ce0*/  FMNMX.FTZ R8, R125, R8, !PT ;  /* 0x000000087d087209 */ /* 0x002fc40007810000 */
[----:B------:R-:W-:-:S03]  /*9cf0*/  FMNMX.FTZ R0, R233, R0, !PT ;  /* 0x00000000e9007209 */ /* 0x000fc60007810000 */
[----:B------:R-:W1:Y:S01]  /*9d00*/  MUFU.TANH R131, R131 ;  /* 0x0000008300837308 */ /* 0x000e620000002400 */
[----:B------:R-:W-:Y:S02]  /*9d10*/  FMNMX.FTZ R0, R129, R0, !PT ;  /* 0x0000000081007209 */ /* 0x000fe40007810000 */
[----:B--2---:R-:W-:-:S03]  /*9d20*/  FMNMX.FTZ R8, R127, R8, !PT ;  /* 0x000000087f087209 */ /* 0x004fc60007810000 */
[----:B------:R-:W2:Y:S02]  /*9d30*/  SHFL.BFLY PT, R7, R0, 0x2, 0x1f ;  /* 0x0c401f0000077f89 */ /* 0x000ea400000e0000 */
[----:B------:R-:W-:Y:S01]  /*9d40*/  MUFU.TANH R135, R135 ;  /* 0x0000008700877308 */ /* 0x000fe20000002400 */
[----:B---3--:R-:W-:-:S04]  /*9d50*/  FMNMX.FTZ R8, R133, R8, !PT ;  /* 0x0000000885087209 */ /* 0x008fc80007810000 */
[----:B-1----:R-:W-:Y:S02]  /*9d60*/  FMNMX.FTZ R8, R131, R8, !PT ;  /* 0x0000000883087209 */ /* 0x002fe40007810000 */
[----:B--2---:R-:W-:-:S05]  /*9d70*/  FMNMX.FTZ R7, R0, R7, !PT ;  /* 0x0000000700077209 */ /* 0x004fca0007810000 */
[----:B------:R-:W1:Y:S02]  /*9d80*/  SHFL.BFLY PT, R0, R7, 0x1, 0x1f ;  /* 0x0c201f0007007f89 */ /* 0x000e6400000e0000 */
[----:B-1----:R-:W-:-:S05]  /*9d90*/  FMNMX.FTZ R7, R7, R0, !PT ;  /* 0x0000000007077209 */ /* 0x002fca0007810000 */
[----:B0-----:R-:W-:-:S04]  /*9da0*/  FMUL.FTZ R2, R7, R10 ;  /* 0x0000000a07027220 */ /* 0x001fc80000410000 */
        /* <DEDUP_REMOVED lines=14> */
[----:B------:R-:W-:-:S04]  /*9e90*/  FFMA.FTZ R88, R233, R10, -R2 ;  /* 0x0000000ae9587223 */ /* 0x000fc80000010802 */
[----:B------:R-:W-:Y:S01]  /*9ea0*/  MUFU.EX2 R156, R156 ;  /* 0x0000009c009c7308 */ /* 0x000fe20000000800 */
[----:B------:R-:W-:Y:S02]  /*9eb0*/  WARPGROUP.DEPBAR.LE gsb0, 0x0 ;  /* 0x00008000000079c5 */ /* 0x000fe40000010000 */
[----:B------:R-:W-:Y:S01]  /*9ec0*/  WARPGROUP.ARRIVE ;  /* 0x00000000000079c5 */ /* 0x000fe20000000000 */
[----:B------:R-:W-:Y:S01]  /*9ed0*/  FMUL.FTZ R149, R134, UR5 ;  /* 0x0000000586957c20 */ /* 0x000fe20008410000 */
[----:B------:R-:W-:Y:S01]  /*9ee0*/  FADD.FTZ R151, -R7, R12 ;  /* 0x0000000c07977221 */ /* 0x000fe20000010100 */
[-CC-:B------:R-:W-:Y:S01]  /*9ef0*/  FFMA.FTZ R148, R213, R10.reuse, -R2.reuse ;  /* 0x0000000ad5947223 */ /* 0x180fe20000010802 */
[-CC-:B------:R-:W-:Y:S01]  /*9f00*/  FFMA.FTZ R150, R217, R10.reuse, -R2.reuse ;  /* 0x0000000ad9967223 */ /* 0x180fe20000010802 */
[-CC-:B------:R-:W-:Y:S01]  /*9f10*/  FFMA.FTZ R12, R153, R10.reuse, -R2.reuse ;  /* 0x0000000a990c7223 */ /* 0x180fe20000010802 */
[----:B------:R-:W-:Y:S01]  /*9f20*/  HGMMA.64x128x16.F32.BF16 R24, R144, gdesc[UR4].tnspB, R24, gsb0 ;  /* 0x41e0000490187df0 */ /* 0x000fe20008001818 */
[----:B------:R-:W-:Y:S01]  /*9f30*/  UIADD3 UR6, UR4, 0x200, URZ ;  /* 0x0000020004067890 */ /* 0x000fe2000fffe03f */
[----:B------:R-:W0:Y:S01]  /*9f40*/  MUFU.TANH R149, R149 ;  /* 0x0000009500957308 */ /* 0x000e220000002400 */
[----:B------:R-:W-:Y:S01]  /*9f50*/  UMOV UR7, 0x40000040 ;  /* 0x4000004000077882 */ /* 0x000fe20000000000 */
[-C--:B------:R-:W-:Y:S01]  /*9f60*/  FMUL.FTZ R151, R151, R10.reuse ;  /* 0x0000000a97977220 */ /* 0x080fe20000410000 */
[----:B------:R-:W-:-:S05]  /*9f70*/  FFMA.FTZ R213, R237, R10, -R2 ;  /* 0x0000000aedd57223 */ /* 0x000fca0000010802 */
[----:B------:R1:W-:Y:S08]  /*9f80*/  MUFU.EX2 R0, R151 ;  /* 0x0000009700007308 */ /* 0x0003f00000000800 */
[----:B------:R-:W-:Y:S01]  /*9f90*/  MUFU.EX2 R158, R158 ;  /* 0x0000009e009e7308 */ /* 0x000fe20000000800 */
[----:B0-----:R-:W-:Y:S01]  /*9fa0*/  FMNMX.FTZ R8, R149, R8, !PT ;  /* 0x0000000895087209 */ /* 0x001fe20007810000 */
[----:B-1----:R-:W-:-:S03]  /*9fb0*/  FFMA.FTZ R151, R219, R10, -R2 ;  /* 0x0000000adb977223 */ /* 0x002fc60000010802 */
[----:B------:R-:W-:-:S03]  /*9fc0*/  FMNMX.FTZ R8, R135, R8, !PT ;  /* 0x0000000887087209 */ /* 0x000fc60007810000 */
[----:B------:R-:W-:Y:S02]  /*9fd0*/  MUFU.EX2 R21, R21 ;  /* 0x0000001500157308 */ /* 0x000fe40000000800 */
[----:B------:R-:W0:Y:S06]  /*9fe0*/  SHFL.BFLY PT, R157, R8, 0x2, 0x1f ;  /* 0x0c401f00089d7f89 */ /* 0x000e2c00000e0000 */
[----:B------:R-:W-:Y:S08]  /*9ff0*/  MUFU.EX2 R152, R152 ;  /* 0x0000009800987308 */ /* 0x000ff00000000800 */
        /* <DEDUP_REMOVED lines=9> */
[C---:B------:R-:W-:Y:S01]  /*a090*/  FMUL.FTZ R90, R8.reuse, R10 ;  /* 0x0000000a085a7220 */ /* 0x040fe20000410000 */
[----:B------:R-:W-:-:S03]  /*a0a0*/  FADD.FTZ R129, -R8, R11 ;  /* 0x0000000b08817221 */ /* 0x000fc60000010100 */
[----:B------:R-:W-:-:S03]  /*a0b0*/  FFMA.FTZ R95, R95, R10, -R90 ;  /* 0x0000000a5f5f7223 */ /* 0x000fc6000001085a */
[----:B------:R-:W-:Y:S01]  /*a0c0*/  MUFU.EX2 R11, R94 ;  /* 0x0000005e000b7308 */ /* 0x000fe20000000800 */
[-CC-:B------:R-:W-:Y:S01]  /*a0d0*/  FFMA.FTZ R157, R13, R10.reuse, -R90.reuse ;  /* 0x0000000a0d9d7223 */ /* 0x180fe2000001085a */
[-C--:B------:R-:W-:Y:S01]  /*a0e0*/  FMUL.FTZ R129, R129, R10.reuse ;  /* 0x0000000a81817220 */ /* 0x080fe20000410000 */
        /* <DEDUP_REMOVED lines=12> */
[----:B------:R-:W-:Y:S01]  /*a1b0*/  FFMA.FTZ R119, R119, R10, -R90 ;  /* 0x0000000a77777223 */ /* 0x000fe2000001085a */
[----:B------:R-:W-:Y:S01]  /*a1c0*/  MUFU.EX2 R157, R157 ;  /* 0x0000009d009d7308 */ /* 0x000fe20000000800 */
[----:B0-----:R-:W-:-:S02]  /*a1d0*/  IMAD.U32 R95, RZ, RZ, UR37 ;  /* 0x00000025ff5f7e24 */ /* 0x001fc4000f8e00ff */
[-CC-:B------:R-:W-:Y:S01]  /*a1e0*/  FFMA.FTZ R121, R121, R10.reuse, -R90.reuse ;  /* 0x0000000a79797223 */ /* 0x180fe2000001085a */
[-CC-:B------:R-:W-:Y:S01]  /*a1f0*/  FFMA.FTZ R123, R123, R10.reuse, -R90.reuse ;  /* 0x0000000a7b7b7223 */ /* 0x180fe2000001085a */
[-CC-:B------:R-:W-:Y:S01]  /*a200*/  FFMA.FTZ R125, R125, R10.reuse, -R90.reuse ;  /* 0x0000000a7d7d7223 */ /* 0x180fe2000001085a */
[-CC-:B------:R-:W-:Y:S01]  /*a210*/  FFMA.FTZ R127, R127, R10.reuse, -R90.reuse ;  /* 0x0000000a7f7f7223 */ /* 0x180fe2000001085a */
[----:B------:R-:W-:Y:S01]  /*a220*/  @!P1 LEA R95, R95, UR38, 0x3 ;  /* 0x000000265f5f9c11 */ /* 0x000fe2000f8e18ff */
[-CC-:B------:R-:W-:Y:S01]  /*a230*/  FFMA.FTZ R133, R133, R10.reuse, -R90.reuse ;  /* 0x0000000a85857223 */ /* 0x180fe2000001085a */
[----:B------:R-:W-:Y:S01]  /*a240*/  MUFU.EX2 R92, R92 ;  /* 0x0000005c005c7308 */ /* 0x000fe20000000800 */
[----:B------:R-:W-:Y:S01]  /*a250*/  FFMA.FTZ R131, R131, R10, -R90 ;  /* 0x0000000a83837223 */ /* 0x000fe2000001085a */
[----:B------:R-:W-:Y:S02]  /*a260*/  IMAD.U32 R99, RZ, RZ, UR10 ;  /* 0x0000000aff637e24 */ /* 0x000fe4000f8e00ff */
[----:B------:R-:W-:-:S02]  /*a270*/  @!P1 VIADD R95, R95, 0x2a840 ;  /* 0x0002a8405f5f9836 */ /* 0x000fc40000000000 */
[----:B------:R-:W-:Y:S02]  /*a280*/  @!P1 VIADD R99, R99, 0x2a860 ;  /* 0x0002a86063639836 */ /* 0x000fe40000000000 */
[----:B------:R-:W-:Y:S01]  /*a290*/  MUFU.EX2 R153, R153 ;  /* 0x0000009900997308 */ /* 0x000fe20000000800 */
[----:B------:R-:W-:Y:S02]  /*a2a0*/  @!P1 PRMT R95, RZ, 0x654, R95 ;  /* 0x00000654ff5f9816 */ /* 0x000fe4000000005f */
[----:B------:R-:W-:-:S05]  /*a2b0*/  @!P1 PRMT R99, RZ, 0x654, R99 ;  /* 0x00000654ff639816 */ /* 0x000fca0000000063 */
[----:B------:R-:W-:Y:S08]  /*a2c0*/  MUFU.EX2 R96, R96 ;  /* 0x0000006000607308 */ /* 0x000ff00000000800 */
[----:B------:R-:W-:Y:S01]  /*a2d0*/  MUFU.EX2 R155, R155 ;  /* 0x0000009b009b7308 */ /* 0x000fe20000000800 */
[----:B------:R-:W-:Y:S02]  /*a2e0*/  WARPGROUP.DEPBAR.LE gsb0, 0x0 ;  /* 0x00008000000079c5 */ /* 0x000fe40000010000 */
[----:B------:R-:W-:Y:S01]  /*a2f0*/  WARPGROUP.ARRIVE ;  /* 0x00000000000079c5 */ /* 0x000fe20000000000 */
[-CC-:B------:R-:W-:Y:S01]  /*a300*/  FFMA.FTZ R147, R215, R10.reuse, -R2.reuse ;  /* 0x0000000ad7937223 */ /* 0x180fe20000010802 */
[-CC-:B------:R-:W-:Y:S01]  /*a310*/  FFMA.FTZ R145, R159, R10.reuse, -R2.reuse ;  /* 0x0000000a9f917223 */ /* 0x180fe20000010802 */
[-CC-:B------:R-:W-:Y:S01]  /*a320*/  FFMA.FTZ R144, R221, R10.reuse, -R2.reuse ;  /* 0x0000000add907223 */ /* 0x180fe20000010802 */
[-CC-:B------:R-:W-:Y:S01]  /*a330*/  FFMA.FTZ R146, R225, R10.reuse, -R2.reuse ;  /* 0x0000000ae1927223 */ /* 0x180fe20000010802 */
[-C--:B------:R-:W-:Y:S01]  /*a340*/  FFMA.FTZ R215, R235, R10.reuse, -R2 ;  /* 0x0000000aebd77223 */ /* 0x080fe20000010802 */
[----:B------:R-:W-:Y:S01]  /*a350*/  HGMMA.64x128x16.F32.BF16 R24, R140, gdesc[UR4].tnspB, R24, gsb0 ;  /* 0x41e000048c187df0 */ /* 0x000fe20008001818 */
[----:B------:R-:W-:Y:S01]  /*a360*/  UIADD3 UR6, UR4, 0x280, URZ ;  /* 0x0000028004067890 */ /* 0x000fe2000fffe03f */
[----:B------:R-:W0:Y:S01]  /*a370*/  MUFU.EX2 R2, R129 ;  /* 0x0000008100027308 */ /* 0x000e220000000800 */
[----:B------:R-:W-:Y:S01]  /*a380*/  UMOV UR7, 0x40000040 ;  /* 0x4000004000077882 */ /* 0x000fe20000000000 */
[-CC-:B------:R-:W-:Y:S01]  /*a390*/  FFMA.FTZ R159, R91, R10.reuse, -R90.reuse ;  /* 0x0000000a5b9f7223 */ /* 0x180fe2000001085a */
[----:B------:R-:W-:Y:S01]  /*a3a0*/  FFMA.FTZ R91, R113, R10, -R90 ;  /* 0x0000000a715b7223 */ /* 0x000fe2000001085a */
[----:B------:R-:W-:-:S04]  /*a3b0*/  UMOV UR4, UR37 ;  /* 0x0000002500047c82 */ /* 0x000fc80008000000 */
[----:B------:R-:W-:Y:S08]  /*a3c0*/  MUFU.EX2 R159, R159 ;  /* 0x0000009f009f7308 */ /* 0x000ff00000000800 */
[----:B------:R-:W-:Y:S01]  /*a3d0*/  MUFU.EX2 R145, R145 ;  /* 0x0000009100917308 */ /* 0x000fe20000000800 */
[----:B0-----:R-:W-:Y:S01]  /*a3e0*/  FFMA.FTZ R97, R2, R3, R157 ;  /* 0x0000000302617223 */ /* 0x001fe2000001009d */
[----:B------:R-:W-:-:S06]  /*a3f0*/  F2FP.BF16.F32.PACK_AB R157, R92, R157 ;  /* 0x0000009d5c9d723e */ /* 0x000fcc00000010ff */
        /* <DEDUP_REMOVED lines=17> */
[----:B------:R-:W0:Y:S01]  /*a510*/  MUFU.EX2 R211, R211 ;  /* 0x000000d300d37308 */ /* 0x000e220000000800 */
[----:B------:R-:W-:Y:S01]  /*a520*/  HGMMA.64x128x16.F32.BF16 R24, R136, gdesc[UR4].tnspB, R24, gsb0 ;  /* 0x41e0000488187df0 */ /* 0x000fe20008001818 */
[----:B------:R-:W-:-:S06]  /*a530*/  UMOV UR7, UR36 ;  /* 0x0000002400077c82 */ /* 0x000fcc0008000000 */
[----:B------:R-:W1:Y:S08]  /*a540*/  MUFU.EX2 R123, R123 ;  /* 0x0000007b007b7308 */ /* 0x000e700000000800 */
[----:B------:R-:W-:Y:S01]  /*a550*/  MUFU.EX2 R14, R14 ;  /* 0x0000000e000e7308 */ /* 0x000fe20000000800 */
[----:B0-----:R-:W-:-:S07]  /*a560*/  F2FP.BF16.F32.PACK_AB R140, R211, R12 ;  /* 0x0000000cd38c723e */ /* 0x001fce00000010ff */
[----:B------:R-:W-:Y:S01]  /*a570*/  MUFU.EX2 R125, R125 ;  /* 0x0000007d007d7308 */ /* 0x000fe20000000800 */
[----:B-1----:R-:W-:-:S07]  /*a580*/  F2FP.BF16.F32.PACK_AB R141, R123, R121 ;  /* 0x000000797b8d723e */ /* 0x002fce00000010ff */
[----:B------:R-:W0:Y:S08]  /*a590*/  MUFU.EX2 R213, R213 ;  /* 0x000000d500d57308 */ /* 0x000e300000000800 */
[----:B------:R-:W1:Y:S08]  /*a5a0*/  MUFU.EX2 R127, R127 ;  /* 0x0000007f007f7308 */ /* 0x000e700000000800 */
[----:B------:R-:W-:Y:S01]  /*a5b0*/  MUFU.EX2 R20, R20 ;  /* 0x0000001400147308 */ /* 0x000fe20000000800 */
[----:B0-----:R-:W-:-:S07]  /*a5c0*/  F2FP.BF16.F32.PACK_AB R142, R213, R14 ;  /* 0x0000000ed58e723e */ /* 0x001fce00000010ff */
[----:B------:R-:W-:Y:S01]  /*a5d0*/  MUFU.EX2 R133, R133 ;  /* 0x0000008500857308 */ /* 0x000fe20000000800 */
[----:B-1----:R-:W-:-:S07]  /*a5e0*/  F2FP.BF16.F32.PACK_AB R143, R127, R125 ;  /* 0x0000007d7f8f723e */ /* 0x002fce00000010ff */
[----:B------:R-:W-:Y:S08]  /*a5f0*/  MUFU.EX2 R215, R215 ;  /* 0x000000d700d77308 */ /* 0x000ff00000000800 */
[----:B------:R-:W-:Y:S08]  /*a600*/  MUFU.EX2 R131, R131 ;  /* 0x0000008300837308 */ /* 0x000ff00000000800 */
[----:B------:R-:W0:Y:S01]  /*a610*/  MUFU.EX2 R88, R88 ;  /* 0x0000005800587308 */ /* 0x000e220000000800 */
[----:B------:R-:W-:-:S02]  /*a620*/  WARPGROUP.DEPBAR.LE gsb0, 0x0 ;  /* 0x00008000000079c5 */ /* 0x000fc40000010000 */
[----:B------:R1:W-:Y:S01]  /*a630*/  @!P1 SYNCS.ARRIVE.TRANS64.RED.A1T0 RZ, [R95+URZ], RZ ;  /* 0x000000ff5fff99a7 */ /* 0x0003e2000810043f */
[----:B0-----:R-:W-:Y:S02]  /*a640*/  F2FP.BF16.F32.PACK_AB R138, R11, R88 ;  /* 0x000000580b8a723e */ /* 0x001fe400000010ff */
[----:B------:R-:W-:Y:S02]  /*a650*/  F2FP.BF16.F32.PACK_AB R136, R215, R20 ;  /* 0x00000014d788723e */ /* 0x000fe400000010ff */
[----:B------:R-:W-:Y:S01]  /*a660*/  F2FP.BF16.F32.PACK_AB R137, R131, R133 ;  /* 0x000000858389723e */ /* 0x000fe200000010ff */
[----:B-1----:R-:W-:Y:S01]  /*a670*/  FFMA.FTZ R95, R0, R6, R15 ;  /* 0x00000006005f7223 */ /* 0x002fe2000001000f */
[----:B------:R-:W-:Y:S01]  /*a680*/  FADD.FTZ R6, R92, R97 ;  /* 0x000000615c067221 */ /* 0x000fe20000010000 */
[----:B------:R0:W-:Y:S02]  /*a690*/  @!P1 SYNCS.ARRIVE.TRANS64.RED.A1T0 RZ, [R99+URZ], RZ ;  /* 0x000000ff63ff99a7 */ /* 0x0001e4000810043f */
[C---:B------:R-:W-:Y:S01]  /*a6a0*/  FADD.FTZ R95, R156.reuse, R95 ;  /* 0x0000005f9c5f7221 */ /* 0x040fe20000010000 */
[----:B------:R-:W-:-:S03]  /*a6b0*/  F2FP.BF16.F32.PACK_AB R156, R156, R15 ;  /* 0x0000000f9c9c723e */ /* 0x000fc600000010ff */
[----:B------:R-:W-:Y:S01]  /*a6c0*/  FADD.FTZ R106, R158, R95 ;  /* 0x0000005f9e6a7221 */ /* 0x000fe20000010000 */
[----:B------:R-:W-:Y:S01]  /*a6d0*/  FADD.FTZ R95, R159, R6 ;  /* 0x000000069f5f7221 */ /* 0x000fe20000010000 */
[C---:B------:R-:W-:Y:S02]  /*a6e0*/  F2FP.BF16.F32.PACK_AB R158, R21.reuse, R158 ;  /* 0x0000009e159e723e */ /* 0x040fe400000010ff */
[----:B------:R-:W-:Y:S01]  /*a6f0*/  FADD.FTZ R97, R21, R106 ;  /* 0x0000006a15617221 */ /* 0x000fe20000010000 */
[C---:B------:R-:W-:Y:S01]  /*a700*/  FADD.FTZ R6, R94.reuse, R95 ;  /* 0x0000005f5e067221 */ /* 0x040fe20000010000 */
[----:B------:R-:W-:Y:S02]  /*a710*/  F2FP.BF16.F32.PACK_AB R159, R94, R159 ;  /* 0x0000009f5e9f723e */ /* 0x000fe400000010ff */
[----:B------:R-:W-:Y:S01]  /*a720*/  FADD.FTZ R106, R152, R97 ;  /* 0x00000061986a7221 */ /* 0x000fe20000010000 */
[----:B------:R-:W-:Y:S01]  /*a730*/  FADD.FTZ R95, R153, R6 ;  /* 0x00000006995f7221 */ /* 0x000fe20000010000 */
[----:B------:R-:W-:-:S02]  /*a740*/  F2FP.BF16.F32.PACK_AB R152, R93, R152 ;  /* 0x000000985d98723e */ /* 0x000fc400000010ff */
[----:B------:R-:W-:Y:S01]  /*a750*/  FADD.FTZ R97, R93, R106 ;  /* 0x0000006a5d617221 */ /* 0x000fe20000010000 */
[C---:B------:R-:W-:Y:S01]  /*a760*/  FADD.FTZ R6, R96.reuse, R95 ;  /* 0x0000005f60067221 */ /* 0x040fe20000010000 */
[----:B------:R-:W-:Y:S02]  /*a770*/  F2FP.BF16.F32.PACK_AB R153, R96, R153 ;  /* 0x000000996099723e */ /* 0x000fe400000010ff */
[----:B------:R-:W-:Y:S01]  /*a780*/  FADD.FTZ R106, R154, R97 ;  /* 0x000000619a6a7221 */ /* 0x000fe20000010000 */
[----:B------:R-:W-:Y:S01]  /*a790*/  FADD.FTZ R95, R155, R6 ;  /* 0x000000069b5f7221 */ /* 0x000fe20000010000 */
[-C--:B------:R-:W-:Y:S01]  /*a7a0*/  FFMA.FTZ R6, R149, R10.reuse, -R90 ;  /* 0x0000000a95067223 */ /* 0x080fe2000001085a */
[----:B------:R-:W-:Y:S01]  /*a7b0*/  F2FP.BF16.F32.PACK_AB R149, R100, R13 ;  /* 0x0000000d6495723e */ /* 0x000fe200000010ff */
[----:B------:R-:W-:Y:S01]  /*a7c0*/  FADD.FTZ R97, R145, R106 ;  /* 0x0000006a91617221 */ /* 0x000fe20000010000 */
[----:B------:R-:W-:Y:S01]  /*a7d0*/  FADD.FTZ R106, R98, R95 ;  /* 0x0000005f626a7221 */ /* 0x000fe20000010000 */
[----:B------:R-:W-:Y:S01]  /*a7e0*/  FFMA.FTZ R90, R135, R10, -R90 ;  /* 0x0000000a875a7223 */ /* 0x000fe2000001085a */
[----:B------:R1:W2:Y:S01]  /*a7f0*/  MUFU.EX2 R139, R6 ;  /* 0x00000006008b7308 */ /* 0x0002a20000000800 */
[----:B------:R-:W-:Y:S01]  /*a800*/  FADD.FTZ R108, R148, R97 ;  /* 0x00000061946c7221 */ /* 0x000fe20000010000 */
[----:B------:R-:W-:Y:S01]  /*a810*/  FADD.FTZ R15, R13, R106 ;  /* 0x0000006a0d0f7221 */ /* 0x000fe20000010000 */
[----:B------:R-:W-:-:S02]  /*a820*/  F2FP.BF16.F32.PACK_AB R148, R147, R148 ;  /* 0x000000949394723e */ /* 0x000fc400000010ff */
[----:B------:R-:W-:Y:S01]  /*a830*/  FADD.FTZ R21, R147, R108 ;  /* 0x0000006c93157221 */ /* 0x000fe20000010000 */
[----:B------:R-:W-:Y:S01]  /*a840*/  FADD.FTZ R106, R100, R15 ;  /* 0x0000000f646a7221 */ /* 0x000fe20000010000 */
[----:B------:R-:W-:Y:S01]  /*a850*/  F2FP.BF16.F32.PACK_AB R147, R119, R3 ;  /* 0x000000037793723e */ /* 0x000fe200000010ff */
[----:B------:R-:W3:Y:S01]  /*a860*/  MUFU.EX2 R90, R90 ;  /* 0x0000005a005a7308 */ /* 0x000ee20000000800 */
[----:B------:R-:W-:Y:S01]  /*a870*/  FADD.FTZ R108, R150, R21 ;  /* 0x00000015966c7221 */ /* 0x000fe20000010000 */
[----:B------:R-:W-:Y:S01]  /*a880*/  FADD.FTZ R15, R89, R106 ;  /* 0x0000006a590f7221 */ /* 0x000fe20000010000 */
[----:B------:R-:W-:Y:S02]  /*a890*/  F2FP.BF16.F32.PACK_AB R154, R145, R154 ;  /* 0x0000009a919a723e */ /* 0x000fe400000010ff */
[C---:B------:R-:W-:Y:S01]  /*a8a0*/  FADD.FTZ R21, R151.reuse, R108 ;  /* 0x0000006c97157221 */ /* 0x040fe20000010000 */
[----:B------:R-:W-:Y:S01]  /*a8b0*/  FADD.FTZ R92, R102, R15 ;  /* 0x0000000f665c7221 */ /* 0x000fe20000010000 */
        /* <DEDUP_REMOVED lines=12> */
[----:B------:R-:W-:Y:S02]  /*a980*/  F2FP.BF16.F32.PACK_AB R145, R104, R91 ;  /* 0x0000005b6891723e */ /* 0x000fe400000010ff */
[----:B------:R-:W-:Y:S01]  /*a990*/  FADD.FTZ R94, R12, R13 ;  /* 0x0000000d0c5e7221 */ /* 0x000fe20000010000 */
[----:B------:R-:W-:Y:S01]  /*a9a0*/  FADD.FTZ R92, R121, R92 ;  /* 0x0000005c795c7221 */ /* 0x000fe20000010000 */
[----:B------:R-:W-:Y:S01]  /*a9b0*/  F2FP.BF16.F32.PACK_AB R146, R209, R146 ;  /* 0x00000092d192723e */ /* 0x000fe200000010ff */
[----:B------:R-:W-:Y:S02]  /*a9c0*/  IMAD.MOV.U32 R12, RZ, RZ, R7 ;  /* 0x000000ffff0c7224 */ /* 0x000fe400078e0007 */
[----:B------:R-:W-:Y:S01]  /*a9d0*/  FADD.FTZ R13, R211, R94 ;  /* 0x0000005ed30d7221 */ /* 0x000fe20000010000 */
[----:B------:R-:W-:-:S03]  /*a9e0*/  FADD.FTZ R92, R123, R92 ;  /* 0x0000005c7b5c7221 */ /* 0x000fc60000010000 */
[----:B------:R-:W-:Y:S01]  /*a9f0*/  FADD.FTZ R94, R14, R13 ;  /* 0x0000000d0e5e7221 */ /* 0x000fe20000010000 */
[----:B------:R-:W-:-:S03]  /*aa00*/  FADD.FTZ R92, R125, R92 ;  /* 0x0000005c7d5c7221 */ /* 0x000fc60000010000 */
[----:B------:R-:W-:Y:S01]  /*aa10*/  FADD.FTZ R3, R213, R94 ;  /* 0x0000005ed5037221 */ /* 0x000fe20000010000 */
[----:B------:R-:W-:-:S03]  /*aa20*/  FADD.FTZ R92, R127, R92 ;  /* 0x0000005c7f5c7221 */ /* 0x000fc60000010000 */
[----:B-1----:R-:W-:Y:S01]  /*aa30*/  FADD.FTZ R6, R20, R3 ;  /* 0x0000000314067221 */ /* 0x002fe20000010000 */
[----:B------:R-:W-:-:S03]  /*aa40*/  FADD.FTZ R92, R133, R92 ;  /* 0x0000005c855c7221 */ /* 0x000fc60000010000 */
[----:B------:R-:W-:Y:S01]  /*aa50*/  FADD.FTZ R3, R215, R6 ;  /* 0x00000006d7037221 */ /* 0x000fe20000010000 */
[----:B------:R-:W-:-:S03]  /*aa60*/  FADD.FTZ R92, R131, R92 ;  /* 0x0000005c835c7221 */ /* 0x000fc60000010000 */
[----:B------:R-:W-:Y:S01]  /*aa70*/  FADD.FTZ R6, R88, R3 ;  /* 0x0000000358067221 */ /* 0x000fe20000010000 */
[----:B--2---:R-:W-:Y:S01]  /*aa80*/  FADD.FTZ R92, R139, R92 ;  /* 0x0000005c8b5c7221 */ /* 0x004fe20000010000 */
[C---:B---3--:R-:W-:Y:S02]  /*aa90*/  F2FP.BF16.F32.PACK_AB R139, R90.reuse, R139 ;  /* 0x0000008b5a8b723e */ /* 0x048fe400000010ff */
[----:B------:R-:W-:Y:S01]  /*aaa0*/  FADD.FTZ R6, R11, R6 ;  /* 0x000000060b067221 */ /* 0x000fe20000010000 */
[----:B------:R-:W-:Y:S01]  /*aab0*/  FADD.FTZ R3, R90, R92 ;  /* 0x0000005c5a037221 */ /* 0x000fe20000010000 */
[----:B------:R-:W-:Y:S01]  /*aac0*/  IMAD.MOV.U32 R11, RZ, RZ, R8 ;  /* 0x000000ffff0b7224 */ /* 0x000fe200078e0008 */
[----:B0-----:R-:W-:Y:S06]  /*aad0*/  @P2 BRA `(.L_x_1189) ;  /* 0xffffffdc00902947 */ /* 0x001fec000383ffff */
.L_x_1180:
[----:B------:R-:W-:-:S13]  /*aae0*/  R2UR UR4, R23 ;  /* 0x00000000170472ca */ /* 0x000fda00000e0000 */
[----:B------:R-:W-:-:S13]  /*aaf0*/  ISETP.GE.AND P2, PT, R9, UR4, PT ;  /* 0x0000000409007c0c */ /* 0x000fda000bf46270 */
[----:B------:R-:W-:Y:S05]  /*ab00*/  @!P2 BRA `(.L_x_1190) ;  /* 0x0000003000eca947 */ /* 0x000fea0003800000 */
[----:B------:R-:W-:Y:S01]  /*ab10*/  IMAD.MOV.U32 R13, RZ, RZ, R8 ;  /* 0x000000ffff0d7224 */ /* 0x000fe200078e0008 */
[----:B------:R-:W-:Y:S01]  /*ab20*/  UMOV UR7, UR36 ;  /* 0x0000002400077c82 */ /* 0x000fe20008000000 */
[----:B------:R-:W-:Y:S01]  /*ab30*/  IMAD.MOV.U32 R12, RZ, RZ, R7 ;  /* 0x000000ffff0c7224 */ /* 0x000fe200078e0007 */
[----:B------:R-:W-:Y:S01]  /*ab40*/  UMOV UR4, UR37 ;  /* 0x0000002500047c82 */ /* 0x000fe20008000000 */
[----:B------:R-:W-:Y:S01]  /*ab50*/  ULDC UR39, c[0x0][0x9e4] ;  /* 0x0002790000277ab9 */ /* 0x000fe20000000800 */
[----:B------:R-:W-:Y:S01]  /*ab60*/  ULDC UR5, c[0x0][0x9d8] ;  /* 0x0002760000057ab9 */ /* 0x000fe20000000800 */
[----:B------:R-:W-:-:S05]  /*ab70*/  ULDC UR50, c[0x0][0x9e0] ;  /* 0x0002780000327ab9 */ /* 0x000fca0000000800 */
.L_x_1207:
[----:B------:R-:W-:-:S04]  /*ab80*/  UIADD3 UR37, UR4, 0x1, URZ ;  /* 0x0000000104257890 */ /* 0x000fc8000fffe03f */
[----:B------:R-:W-:-:S04]  /*ab90*/  UISETP.NE.AND UP2, UPT, UR37, 0x2, UPT ;  /* 0x000000022500788c */ /* 0x000fc8000bf45270 */
[----:B------:R-:W-:Y:S02]  /*aba0*/  USEL UR36, URZ, 0x1, UP2 ;  /* 0x000000013f247887 */ /* 0x000fe40009000000 */
[----:B------:R-:W-:Y:S02]  /*abb0*/  USEL UR37, UR37, URZ, UP2 ;  /* 0x0000003f25257287 */ /* 0x000fe40009000000 */
[----:B------:R-:W-:Y:S01]  /*abc0*/  ULOP3.LUT UR36, UR7, UR36, URZ, 0x3c, !UPT ;  /* 0x0000002407247292 */ /* 0x000fe2000f8e3c3f */
[----:B------:R-:W-:Y:S11]  /*abd0*/  @!P0 BRA `(.L_x_1191) ;  /* 0x0000000000048947 */ /* 0x000ff60003800000 */
[----:B------:R-:W-:Y:S01]  /*abe0*/  BPT.TRAP 0x1 ;  /* 0x000000040000795c */ /* 0x000fe20000300000 */
.L_x_1191:
[----:B------:R-:W-:Y:S01]  /*abf0*/  ULEA UR6, UR37, UR38, 0x3 ;  /* 0x0000002625067291 */ /* 0x000fe2000f8e183f */
[----:B------:R-:W-:-:S05]  /*ac00*/  IMAD.U32 R7, RZ, RZ, UR36 ;  /* 0x00000024ff077e24 */ /* 0x000fca000f8e00ff */
[----:B------:R-:W-:-:S04]  /*ac10*/  SHF.L.U32 R7, R7, 0x1f, RZ ;  /* 0x0000001f07077819 */ /* 0x000fc800000006ff */
[----:B------:R0:W1:Y:S01]  /*ac20*/  SYNCS.PHASECHK.TRANS64.TRYWAIT P2, [UR6+0x2a830], R7 ;  /* 0x02a83007ff0075a7 */ /* 0x0000620008040146 */
[----:B------:R-:W-:Y:S05]  /*ac30*/  @!P0 BRA `(.L_x_1192) ;  /* 0x0000000000048947 */ /* 0x000fea0003800000 */
[----:B------:R-:W-:Y:S01]  /*ac40*/  BPT.TRAP 0x1 ;  /* 0x000000040000795c */ /* 0x000fe20000300000 */
.L_x_1192:
[----:B-1----:R-:W-:Y:S05]  /*ac50*/  @P2 BRA `(.L_x_1193) ;  /* 0x0000000000082947 */ /* 0x002fea0003800000 */
[----:B------:R-:W1:Y:S02]  /*ac60*/  SYNCS.PHASECHK.TRANS64.TRYWAIT P2, [UR6+0x2a830], R7 ;  /* 0x02a83007ff0075a7 */ /* 0x000e640008040146 */
[----:B-1----:R-:W-:Y:S05]  /*ac70*/  @!P2 BRA `(.L_x_1194) ;  /* 0x000000e80048a947 */ /* 0x002fea0003800000 */
.L_x_1193:
        /* <DEDUP_REMOVED lines=135> */
.L_x_1195:
[----:B------:R-:W-:Y:S01]  /*b4f0*/  ULEA UR10, UR4, UR38, 0x3 ;  /* 0x00000026040a7291 */ /* 0x000fe2000f8e183f */
[----:B------:R-:W-:-:S05]  /*b500*/  IMAD.U32 R0, RZ, RZ, UR7 ;  /* 0x00000007ff007e24 */ /* 0x000fca000f8e00ff */
[----:B------:R-:W-:-:S04]  /*b510*/  SHF.L.U32 R0, R0, 0x1f, RZ ;  /* 0x0000001f00007819 */ /* 0x000fc800000006ff */
[----:B------:R2:W3:Y:S01]  /*b520*/  SYNCS.PHASECHK.TRANS64.TRYWAIT P2, [UR10+0x2a850], R0 ;  /* 0x02a85000ff0075a7 */ /* 0x0004e2000804014a */
[----:B------:R-:W-:Y:S05]  /*b530*/  @!P0 BRA `(.L_x_1196) ;  /* 0x0000000000048947 */ /* 0x000fea0003800000 */
[----:B------:R-:W-:Y:S01]  /*b540*/  BPT.TRAP 0x1 ;  /* 0x000000040000795c */ /* 0x000fe20000300000 */
.L_x_1196:
[----:B---3--:R-:W-:Y:S05]  /*b550*/  @P2 BRA `(.L_x_1197) ;  /* 0x0000000000082947 */ /* 0x008fea0003800000 */
[----:B------:R-:W3:Y:S02]  /*b560*/  SYNCS.PHASECHK.TRANS64.TRYWAIT P2, [UR10+0x2a850], R0 ;  /* 0x02a85000ff0075a7 */ /* 0x000ee4000804014a */
[----:B---3--:R-:W-:Y:S05]  /*b570*/  @!P2 BRA `(.L_x_1198) ;  /* 0x000000e00020a947 */ /* 0x008fea0003800000 */
.L_x_1197:
[----:B------:R-:W-:Y:S01]  /*b580*/  UIADD3 UR6, UR38, 0x400, URZ ;  /* 0x0000040026067890 */ /* 0x000fe2000fffe03f */
[----:B------:R-:W-:Y:S01]  /*b590*/  WARPGROUP.ARRIVE ;  /* 0x00000000000079c5 */ /* 0x000fe20000000000 */
[----:B------:R-:W-:Y:S01]  /*b5a0*/  UMOV UR7, 0x40000040 ;  /* 0x4000004000077882 */ /* 0x000fe20000000000 */
[----:B------:R-:W-:Y:S01]  /*b5b0*/  PLOP3.LUT P2, PT, PT, PT, UP0, 0x80, 0x0 ;  /* 0x000000000000781c */ /* 0x000fe20003f4f008 */
[----:B------:R-:W-:Y:S01]  /*b5c0*/  USHF.R.U32.HI UR6, URZ, 0x4, UR6 ;  /* 0x000000043f067899 */ /* 0x000fe20008011606 */
[----:B------:R-:W-:Y:S01]  /*b5d0*/  PLOP3.LUT P3, PT, PT, PT, UP0, 0x80, 0x0 ;  /* 0x000000000000781c */ /* 0x000fe20003f6f008 */
[----:B------:R-:W-:Y:S02]  /*b5e0*/  IMAD.U32 R11, RZ, RZ, UR37 ;  /* 0x00000025ff0b7e24 */ /* 0x000fe4000f8e00ff */
[----:B------:R-:W-:Y:S01]  /*b5f0*/  FMUL.FTZ R14, R95, UR5 ;  /* 0x000000055f0e7c20 */ /* 0x000fe20008410000 */
[----:B------:R-:W-:Y:S01]  /*b600*/  ULOP3.LUT UR6, UR6, 0x3fff, URZ, 0xc0, !UPT ;  /* 0x00003fff06067892 */ /* 0x000fe2000f8ec03f */
[----:B------:R-:W-:Y:S01]  /*b610*/  FMUL.FTZ R95, R115, UR5 ;  /* 0x00000005735f7c20 */ /* 0x000fe20008410000 */
[----:B0-2---:R-:W-:Y:S01]  /*b620*/  FMUL.FTZ R0, R90, UR5 ;  /* 0x000000055a007c20 */ /* 0x005fe20008410000 */
[----:B------:R-:W-:Y:S01]  /*b630*/  FMUL.FTZ R90, R106, UR5 ;  /* 0x000000056a5a7c20 */ /* 0x000fe20008410000 */
[----:B------:R-:W-:Y:S01]  /*b640*/  ULOP3.LUT UR6, UR6, 0x3000000, URZ, 0xfc, !UPT ;  /* 0x0300000006067892 */ /* 0x000fe2000f8efc3f */
[----:B-1----:R-:W-:Y:S01]  /*b650*/  FMUL.FTZ R7, R88, UR5 ;  /* 0x0000000558077c20 */ /* 0x002fe20008410000 */
        /* <DEDUP_REMOVED lines=25> */
[----:B------:R-:W0:Y:S08]  /*b7f0*/  MUFU.TANH R7, R7 ;  /* 0x0000000700077308 */ /* 0x000e300000002400 */
        /* <DEDUP_REMOVED lines=63> */
[----:B------:R-:W-:Y:S01]  /*bbf0*/  @UP0 ULDC UR4, c[0x0][0x44c] ;  /* 0x0001130000040ab9 */ /* 0x000fe20000000800 */
[----:B------:R-:W-:Y:S01]  /*bc00*/  FMUL.FTZ R109, R113, UR5 ;  /* 0x00000005716d7c20 */ /* 0x000fe20008410000 */
[----:B------:R-:W-:Y:S01]  /*bc10*/  @P2 IMAD.HI.U32 R10, R114, UR4, RZ ;  /* 0x00000004720a2c27 */ /* 0x000fe2000f8e00ff */
[----:B------:R-:W-:-:S03]  /*bc20*/  @UP0 ULDC UR4, c[0x0][0x450] ;  /* 0x0001140000040ab9 */ /* 0x000fc60000000800 */
[----:B------:R-:W-:Y:S01]  /*bc30*/  FMUL.FTZ R145, R92, UR5 ;  /* 0x000000055c917c20 */ /* 0x000fe20008410000 */
[----:B------:R-:W-:Y:S01]  /*bc40*/  FMUL.FTZ R113, R121, UR5 ;  /* 0x0000000579717c20 */ /* 0x000fe20008410000 */
[----:B------:R-:W-:Y:S01]  /*bc50*/  FMUL.FTZ R146, R93, UR5 ;  /* 0x000000055d927c20 */ /* 0x000fe20008410000 */
[----:B------:R-:W-:Y:S01]  /*bc60*/  @P3 SHF.R.U32.HI R114, RZ, UR4, R10 ;  /* 0x00000004ff723c19 */ /* 0x000fe2000801160a */
[----:B------:R-:W-:Y:S01]  /*bc70*/  FMUL.FTZ R92, R110, UR5 ;  /* 0x000000056e5c7c20 */ /* 0x000fe20008410000 */
[----:B------:R-:W-:Y:S01]  /*bc80*/  @!P1 LEA R10, R11, UR38, 0x3 ;  /* 0x000000260b0a9c11 */ /* 0x000fe2000f8e18ff */
[----:B------:R-:W-:Y:S01]  /*bc90*/  FMUL.FTZ R121, R125, UR5 ;  /* 0x000000057d797c20 */ /* 0x000fe20008410000 */
[----:B------:R-:W-:Y:S01]  /*bca0*/  FMUL.FTZ R110, R116, UR5 ;  /* 0x00000005746e7c20 */ /* 0x000fe20008410000 */
[----:B------:R-:W5:Y:S01]  /*bcb0*/  SHFL.IDX PT, R115, R114, RZ, 0x1c1f ;  /* 0x001c1fff72737589 */ /* 0x000f6200000e0000 */
[----:B------:R-:W-:Y:S01]  /*bcc0*/  FMUL.FTZ R125, R129, UR5 ;  /* 0x00000005817d7c20 */ /* 0x000fe20008410000 */
[----:B------:R-:W-:-:S02]  /*bcd0*/  @!P1 VIADD R10, R10, 0x2a840 ;  /* 0x0002a8400a0a9836 */ /* 0x000fc40000000000 */
[----:B------:R-:W-:Y:S01]  /*bce0*/  FMUL.FTZ R93, R130, UR5 ;  /* 0x00000005825d7c20 */ /* 0x000fe20008410000 */
[----:B------:R-:W-:Y:S01]  /*bcf0*/  PLOP3.LUT P2, PT, PT, PT, UP1, 0x40, 0x0 ;  /* 0x000000000000781c */ /* 0x000fe20003f4e818 */
[----:B------:R-:W0:Y:S01]  /*bd00*/  MUFU.TANH R144, R144 ;  /* 0x0000009000907308 */ /* 0x000e220000002400 */
[----:B------:R-:W-:Y:S01]  /*bd10*/  IMAD.IADD R116, R151, 0x1, -R18 ;  /* 0x0000000197747824 */ /* 0x000fe200078e0a12 */
[----:B------:R-:W-:-:S06]  /*bd20*/  @!P1 PRMT R10, RZ, 0x654, R10 ;  /* 0x00000654ff0a9816 */ /* 0x000fcc000000000a */
        /* <DEDUP_REMOVED lines=17> */
[----:B------:R-:W-:-:S03]  /*be40*/  FMUL.FTZ R127, R132, UR5 ;  /* 0x00000005847f7c20 */ /* 0x000fc60008410000 */
[----:B------:R-:W-:Y:S01]  /*be50*/  HGMMA.64x128x16.F32.BF16 R24, R136, gdesc[UR4].tnspB, R24, gsb0 ;  /* 0x41e0000488187df0 */ /* 0x000fe20008001818 */
[----:B------:R-:W0:Y:S08]  /*be60*/  MUFU.TANH R140, R140 ;  /* 0x0000008c008c7308 */ /* 0x000e300000002400 */
[----:B------:R-:W0:Y:S08]  /*be70*/  MUFU.TANH R104, R104 ;  /* 0x0000006800687308 */ /* 0x000e300000002400 */
[----:B------:R-:W0:Y:S01]  /*be80*/  MUFU.TANH R127, R127 ;  /* 0x0000007f007f7308 */ /* 0x000e220000002400 */
[----:B------:R-:W-:-:S02]  /*be90*/  WARPGROUP.DEPBAR.LE gsb0, 0x0 ;  /* 0x00008000000079c5 */ /* 0x000fc40000010000 */
[----:B------:R1:W-:Y:S02]  /*bea0*/  @!P1 SYNCS.ARRIVE.TRANS64.RED.A1T0 RZ, [R10+URZ], RZ ;  /* 0x000000ff0aff99a7 */ /* 0x0003e4000810043f */
[----:B-1----:R-:W-:-:S04]  /*beb0*/  IADD3 R10, -R18, 0x1, R151 ;  /* 0x00000001120a7810 */ /* 0x002fc80007ffe197 */
        /* <DEDUP_REMOVED lines=18> */
.L_x_1201:
[----:B------:R-:W-:-:S05]  /*bfe0*/  IMAD.U32 R117, RZ, RZ, UR39 ;  /* 0x00000027ff757e24 */ /* 0x000fca000f8e00ff */
[----:B------:R-:W-:-:S13]  /*bff0*/  ISETP.NE.AND P2, PT, R117, 0x1, PT ;  /* 0x000000017500780c */ /* 0x000fda0003f45270 */
[----:B------:R-:W0:Y:S02]  /*c000*/  @P2 LDC.64 R10, c[0x0][0x9e8] ;  /* 0x00027a00ff0a2b82 */ /* 0x000e240000000a00 */
[----:B0-----:R-:W-:-:S05]  /*c010*/  @P2 IMAD.HI.U32 R10, R115, R10, RZ ;  /* 0x0000000a730a2227 */ /* 0x001fca00078e00ff */
[----:B------:R-:W-:-:S07]  /*c020*/  @P2 SHF.R.U32.HI R115, RZ, R11, R10 ;  /* 0x0000000bff732219 */ /* 0x000fce000001160a */
.L_x_1202:
[----:B------:R-:W-:Y:S05]  /*c030*/  BSYNC B0 ;  /* 0x0000000000007941 */ /* 0x000fea0003800000 */
.L_x_1200:
[----:B------:R-:W-:-:S05]  /*c040*/  IMAD R115, R115, R117, R116 ;  /* 0x0000007573737224 */ /* 0x000fca00078e0274 */
[----:B------:R-:W-:Y:S02]  /*c050*/  VIADDMNMX R118, R115, R117, R118, PT ;  /* 0x0000007573767246 */ /* 0x000fe40003800176 */
[----:B------:R-:W-:-:S07]  /*c060*/  VIMNMX R120, R120, R115, !PT ;  /* 0x0000007378787248 */ /* 0x000fce0007fe0100 */
.L_x_1199:
        /* <DEDUP_REMOVED lines=133> */
.L_x_1205:
[----:B------:R-:W-:-:S05]  /*c8c0*/  IMAD.U32 R114, RZ, RZ, UR39 ;  /* 0x00000027ff727e24 */ /* 0x000fca000f8e00ff */
[----:B------:R-:W-:-:S13]  /*c8d0*/  ISETP.NE.AND P6, PT, R114, 0x1, PT ;  /* 0x000000017200780c */ /* 0x000fda0003fc5270 */
[----:B------:R-:W0:Y:S02]  /*c8e0*/  @P6 LDC.64 R10, c[0x0][0x9e8] ;  /* 0x00027a00ff0a6b82 */ /* 0x000e240000000a00 */
[----:B0-----:R-:W-:-:S05]  /*c8f0*/  @P6 IMAD.HI.U32 R10, R7, R10, RZ ;  /* 0x0000000a070a6227 */ /* 0x001fca00078e00ff */
[----:B------:R-:W-:-:S07]  /*c900*/  @P6 SHF.R.U32.HI R7, RZ, R11, R10 ;  /* 0x0000000bff076219 */ /* 0x000fce000001160a */
.L_x_1206:
[----:B------:R-:W-:Y:S05]  /*c910*/  BSYNC B0 ;  /* 0x0000000000007941 */ /* 0x000fea0003800000 */
.L_x_1204:
[----:B------:R-:W-:-:S05]  /*c920*/  IMAD R7, R7, R114, R116 ;  /* 0x0000007207077224 */ /* 0x000fca00078e0274 */
[----:B------:R-:W-:Y:S02]  /*c930*/  VIADDMNMX R106, R7, R114, R106, PT ;  /* 0x00000072076a7246 */ /* 0x000fe4000380016a */
[----:B------:R-:W-:-:S07]  /*c940*/  VIMNMX R108, R108, R7, !PT ;  /* 0x000000076c6c7248 */ /* 0x000fce0007fe0100 */
.L_x_1203:
[C---:B------:R-:W-:Y:S01]  /*c950*/  ISETP.GT.AND P2, PT, R108.reuse, 0x1, !P2 ;  /* 0x000000016c00780c */ /* 0x040fe20005744270 */
[----:B------:R-:W0:Y:S01]  /*c960*/  LDC R10, c[0x0][0x988] ;  /* 0x00026200ff0a7b82 */ /* 0x000e220000000800 */
[----:B------:R-:W-:Y:S01]  /*c970*/  ISETP.GT.AND P3, PT, R108, 0x8, !P3 ;  /* 0x000000086c00780c */ /* 0x000fe20005f64270 */
[----:B------:R-:W-:Y:S01]  /*c980*/  UMOV UR7, UR36 ;  /* 0x0000002400077c82 */ /* 0x000fe20008000000 */
        /* <DEDUP_REMOVED lines=86> */
[----:B------:R-:W-:Y:S02]  /*cef0*/  ISETP.GT.AND P2, PT, R108, 0x39, !P2 ;  /* 0x000000396c00780c */ /* 0x000fe40005744270 */
[----:B------:R-:W-:Y:S01]  /*cf00*/  R2UR UR4, R23 ;  /* 0x00000000170472ca */ /* 0x000fe200000e0000 */
        /* <DEDUP_REMOVED lines=52> */
[----:B------:R-:W-:Y:S01]  /*d250*/  FFMA.FTZ R111, R113, R10, -R0 ;  /* 0x0000000a716f7223 */ /* 0x000fe20000010800 */
        /* <DEDUP_REMOVED lines=30> */
[----:B------:R-:W-:-:S04]  /*d440*/  FMNMX.FTZ R8, R103, R8, !PT ;  /* 0x0000000867087209 */ /* 0x000fc80007810000 */
[----:B------:R-:W-:-:S03]  /*d450*/  FMNMX.FTZ R8, R215, R8, !PT ;  /* 0x00000008d7087209 */ /* 0x000fc60007810000 */
[----:B------:R-:W3:Y:S01]  /*d460*/  MUFU.EX2 R135, R135 ;  /* 0x0000008700877308 */ /* 0x000ee20000000800 */
[----:B------:R-:W-:-:S04]  /*d470*/  FMNMX.FTZ R8, R139, R8, !PT ;  /* 0x000000088b087209 */ /* 0x000fc80007810000 */
[----:B------:R-:W-:-:S03]  /*d480*/  FMNMX.FTZ R8, R131, R8, !PT ;  /* 0x0000000883087209 */ /* 0x000fc60007810000 */
[----:B------:R-:W4:Y:S01]  /*d490*/  MUFU.EX2 R152, R152 ;  /* 0x0000009800987308 */ /* 0x000f220000000800 */
[----:B------:R-:W-:-:S04]  /*d4a0*/  FMNMX.FTZ R8, R97, R8, !PT ;  /* 0x0000000861087209 */ /* 0x000fc80007810000 */
[----:B------:R-:W-:-:S03]  /*d4b0*/  FMNMX.FTZ R8, R129, R8, !PT ;  /* 0x0000000881087209 */ /* 0x000fc60007810000 */
[----:B------:R-:W5:Y:S02]  /*d4c0*/  MUFU.EX2 R137, R137 ;  /* 0x0000008900897308 */ /* 0x000f640000000800 */
[----:B------:R-:W0:Y:S06]  /*d4d0*/  SHFL.BFLY PT, R143, R8, 0x2, 0x1f ;  /* 0x0c401f00088f7f89 */ /* 0x000e2c00000e0000 */
[----:B------:R-:W5:Y:S08]  /*d4e0*/  MUFU.EX2 R154, R154 ;  /* 0x0000009a009a7308 */ /* 0x000f700000000800 */
        /* <DEDUP_REMOVED lines=14> */
[----:B------:R-:W-:Y:S01]  /*d5d0*/  FSEL R2, R8, RZ, P2 ;  /* 0x000000ff08027208 */ /* 0x000fe20001000000 */
[-CC-:B------:R-:W-:Y:S01]  /*d5e0*/  FFMA.FTZ R12, R213, R10.reuse, -R90.reuse ;  /* 0x0000000ad50c7223 */ /* 0x180fe2000001085a */
[-CC-:B------:R-:W-:Y:S01]  /*d5f0*/  FFMA.FTZ R14, R151, R10.reuse, -R90.reuse ;  /* 0x0000000a970e7223 */ /* 0x180fe2000001085a */
[--C-:B------:R-:W-:Y:S01]  /*d600*/  FFMA.FTZ R151, R89, R10, -R90.reuse ;  /* 0x0000000a59977223 */ /* 0x100fe2000001085a */
[----:B------:R-:W-:Y:S01]  /*d610*/  FFMA.FTZ R89, R0, R6, R217 ;  /* 0x0000000600597223 */ /* 0x000fe200000100d9 */
[----:B------:R-:W-:Y:S01]  /*d620*/  FADD.FTZ R13, -R2, R13 ;  /* 0x0000000d020d7221 */ /* 0x000fe20000010100 */
[----:B------:R-:W-:Y:S01]  /*d630*/  MUFU.EX2 R119, R119 ;  /* 0x0000007700777308 */ /* 0x000fe20000000800 */
[-CC-:B------:R-:W-:Y:S01]  /*d640*/  FFMA.FTZ R121, R211, R10.reuse, -R90.reuse ;  /* 0x0000000ad3797223 */ /* 0x180fe2000001085a */
[----:B-1----:R-:W-:Y:S01]  /*d650*/  FADD.FTZ R89, R156, R89 ;  /* 0x000000599c597221 */ /* 0x002fe20000010000 */
[-C--:B------:R-:W-:Y:S01]  /*d660*/  FMUL.FTZ R13, R13, R10.reuse ;  /* 0x0000000a0d0d7220 */ /* 0x080fe20000410000 */
[-CC-:B------:R-:W-:Y:S01]  /*d670*/  FFMA.FTZ R20, R157, R10.reuse, -R90.reuse ;  /* 0x0000000a9d147223 */ /* 0x180fe2000001085a */
[-CC-:B------:R-:W-:Y:S01]  /*d680*/  FFMA.FTZ R145, R21, R10.reuse, -R90.reuse ;  /* 0x0000000a15917223 */ /* 0x180fe2000001085a */
[----:B--2---:R-:W-:Y:S01]  /*d690*/  FADD.FTZ R6, R158, R89 ;  /* 0x000000599e067221 */ /* 0x004fe20000010000 */
[-CC-:B------:R-:W-:Y:S01]  /*d6a0*/  FFMA.FTZ R123, R209, R10.reuse, -R90.reuse ;  /* 0x0000000ad17b7223 */ /* 0x180fe2000001085a */
[----:B------:R5:W0:Y:S01]  /*d6b0*/  MUFU.EX2 R2, R13 ;  /* 0x0000000d00027308 */ /* 0x000a220000000800 */
[-C--:B------:R-:W-:Y:S01]  /*d6c0*/  FFMA.FTZ R88, R153, R10.reuse, -R90 ;  /* 0x0000000a99587223 */ /* 0x080fe2000001085a */
[----:B---3--:R-:W-:Y:S01]  /*d6d0*/  FADD.FTZ R21, R135, R6 ;  /* 0x0000000687157221 */ /* 0x008fe20000010000 */
[-CC-:B------:R-:W-:Y:S01]  /*d6e0*/  FFMA.FTZ R125, R207, R10.reuse, -R90.reuse ;  /* 0x0000000acf7d7223 */ /* 0x180fe2000001085a */
[-CC-:B------:R-:W-:Y:S01]  /*d6f0*/  FFMA.FTZ R149, R155, R10.reuse, -R90.reuse ;  /* 0x0000000a9b957223 */ /* 0x180fe2000001085a */
[-CC-:B------:R-:W-:Y:S01]  /*d700*/  FFMA.FTZ R92, R159, R10.reuse, -R90.reuse ;  /* 0x0000000a9f5c7223 */ /* 0x180fe2000001085a */
[----:B----4-:R-:W-:Y:S01]  /*d710*/  FADD.FTZ R6, R152, R21 ;  /* 0x0000001598067221 */ /* 0x010fe20000010000 */
[-CC-:B------:R-:W-:Y:S01]  /*d720*/  FFMA.FTZ R147, R15, R10.reuse, -R90.reuse ;  /* 0x0000000a0f937223 */ /* 0x180fe2000001085a */
[----:B------:R-:W1:Y:S01]  /*d730*/  MUFU.EX2 R12, R12 ;  /* 0x0000000c000c7308 */ /* 0x000e620000000800 */
[----:B------:R-:W-:Y:S01]  /*d740*/  FFMA.FTZ R94, R91, R10, -R90 ;  /* 0x0000000a5b5e7223 */ /* 0x000fe2000001085a */
[----:B-----5:R-:W-:Y:S01]  /*d750*/  FADD.FTZ R13, R137, R6 ;  /* 0x00000006890d7221 */ /* 0x020fe20000010000 */
[----:B------:R-:W-:-:S02]  /*d760*/  IMAD.U32 R21, RZ, RZ, UR10 ;  /* 0x0000000aff157e24 */ /* 0x000fc4000f8e00ff */
[-CC-:B------:R-:W-:Y:S01]  /*d770*/  FFMA.FTZ R96, R95, R10.reuse, -R90.reuse ;  /* 0x0000000a5f607223 */ /* 0x180fe2000001085a */
[-CC-:B------:R-:W-:Y:S01]  /*d780*/  FFMA.FTZ R11, R11, R10.reuse, -R90.reuse ;  /* 0x0000000a0b0b7223 */ /* 0x180fe2000001085a */
[----:B------:R-:W-:Y:S01]  /*d790*/  FADD.FTZ R100, R154, R13 ;  /* 0x0000000d9a647221 */ /* 0x000fe20000010000 */
[----:B------:R-:W-:Y:S01]  /*d7a0*/  @!P1 VIADD R21, R21, 0x2a860 ;  /* 0x0002a86015159836 */ /* 0x000fe20000000000 */
[----:B------:R-:W2:Y:S01]  /*d7b0*/  MUFU.EX2 R14, R14 ;  /* 0x0000000e000e7308 */ /* 0x000ea20000000800 */
[----:B0-----:R-:W-:Y:S01]  /*d7c0*/  FFMA.FTZ R3, R2, R3, R119 ;  /* 0x0000000302037223 */ /* 0x001fe20000010077 */
[-CC-:B------:R-:W-:Y:S01]  /*d7d0*/  FFMA.FTZ R98, R99, R10.reuse, -R90.reuse ;  /* 0x0000000a63627223 */ /* 0x180fe2000001085a */
[-CC-:B------:R-:W-:Y:S01]  /*d7e0*/  FFMA.FTZ R103, R103, R10.reuse, -R90.reuse ;  /* 0x0000000a67677223 */ /* 0x180fe2000001085a */
[----:B------:R-:W-:Y:S01]  /*d7f0*/  @!P1 PRMT R21, RZ, 0x654, R21 ;  /* 0x00000654ff159816 */ /* 0x000fe20000000015 */
[-CC-:B------:R-:W-:Y:S01]  /*d800*/  FFMA.FTZ R215, R215, R10.reuse, -R90.reuse ;  /* 0x0000000ad7d77223 */ /* 0x180fe2000001085a */
[-CC-:B------:R-:W-:Y:S01]  /*d810*/  FFMA.FTZ R139, R139, R10.reuse, -R90.reuse ;  /* 0x0000000a8b8b7223 */ /* 0x180fe2000001085a */
[-CC-:B------:R-:W-:Y:S01]  /*d820*/  FFMA.FTZ R131, R131, R10.reuse, -R90.reuse ;  /* 0x0000000a83837223 */ /* 0x180fe2000001085a */
[----:B------:R-:W0:Y:S01]  /*d830*/  MUFU.EX2 R121, R121 ;  /* 0x0000007900797308 */ /* 0x000e220000000800 */
[----:B-1----:R-:W-:Y:S01]  /*d840*/  FADD.FTZ R3, R12, R3 ;  /* 0x000000030c037221 */ /* 0x002fe20000010000 */
[----:B------:R1:W-:Y:S01]  /*d850*/  @!P1 SYNCS.ARRIVE.TRANS64.RED.A1T0 RZ, [R21+URZ], RZ ;  /* 0x000000ff15ff99a7 */ /* 0x0003e2000810043f */
[----:B------:R-:W-:Y:S01]  /*d860*/  FFMA.FTZ R97, R97, R10, -R90 ;  /* 0x0000000a61617223 */ /* 0x000fe2000001085a */
[----:B------:R-:W-:Y:S01]  /*d870*/  ISETP.GT.AND P2, PT, R9, UR4, PT ;  /* 0x0000000409007c0c */ /* 0x000fe2000bf44270 */
[----:B------:R-:W-:Y:S01]  /*d880*/  UMOV UR4, UR37 ;  /* 0x0000002500047c82 */ /* 0x000fe20008000000 */
[----:B------:R-:W-:Y:S01]  /*d890*/  F2FP.BF16.F32.PACK_AB R154, R141, R154 ;  /* 0x0000009a8d9a723e */ /* 0x000fe200000010ff */
[----:B------:R-:W-:Y:S01]  /*d8a0*/  VIADD R9, R9, 0xffffffff ;  /* 0xffffffff09097836 */ /* 0x000fe20000000000 */
[----:B------:R-:W3:Y:S01]  /*d8b0*/  MUFU.EX2 R20, R20 ;  /* 0x0000001400147308 */ /* 0x000ee20000000800 */
[----:B--2---:R-:W-:Y:S01]  /*d8c0*/  FADD.FTZ R6, R14, R3 ;  /* 0x000000030e067221 */ /* 0x004fe20000010000 */
[----:B------:R-:W-:Y:S01]  /*d8d0*/  FADD.FTZ R3, R141, R100 ;  /* 0x000000648d037221 */ /* 0x000fe20000010000 */
[----:B------:R-:W-:-:S02]  /*d8e0*/  F2FP.BF16.F32.PACK_AB R152, R137, R152 ;  /* 0x000000988998723e */ /* 0x000fc400000010ff */
[----:B------:R-:W-:Y:S01]  /*d8f0*/  F2FP.BF16.F32.PACK_AB R157, R12, R119 ;  /* 0x000000770c9d723e */ /* 0x000fe200000010ff */
[----:B------:R-:W-:Y:S01]  /*d900*/  FADD.FTZ R100, R148, R3 ;  /* 0x0000000394647221 */ /* 0x000fe20000010000 */
[-C--:B------:R-:W-:Y:S01]  /*d910*/  FFMA.FTZ R3, R101, R10.reuse, -R90 ;  /* 0x0000000a65037223 */ /* 0x080fe2000001085a */
[----:B------:R-:W2:Y:S01]  /*d920*/  MUFU.EX2 R123, R123 ;  /* 0x0000007b007b7308 */ /* 0x000ea20000000800 */
[----:B0-----:R-:W-:Y:S01]  /*d930*/  FADD.FTZ R13, R121, R6 ;  /* 0x00000006790d7221 */ /* 0x001fe20000010000 */
[----:B------:R-:W-:Y:S01]  /*d940*/  FADD.FTZ R15, R93, R100 ;  /* 0x000000645d0f7221 */ /* 0x000fe20000010000 */
[----:B------:R-:W-:Y:S01]  /*d950*/  FFMA.FTZ R90, R129, R10, -R90 ;  /* 0x0000000a815a7223 */ /* 0x000fe2000001085a */
[----:B------:R-:W-:Y:S01]  /*d960*/  F2FP.BF16.F32.PACK_AB R156, R156, R217 ;  /* 0x000000d99c9c723e */ /* 0x000fe200000010ff */
[----:B------:R-:W-:Y:S02]  /*d970*/  IMAD.MOV.U32 R12, RZ, RZ, R7 ;  /* 0x000000ffff0c7224 */ /* 0x000fe400078e0007 */
[----:B------:R-:W-:Y:S01]  /*d980*/  FADD.FTZ R100, R150, R15 ;  /* 0x0000000f96647221 */ /* 0x000fe20000010000 */
[----:B------:R-:W-:Y:S01]  /*d990*/  F2FP.BF16.F32.PACK_AB R158, R135, R158 ;  /* 0x0000009e879e723e */ /* 0x000fe200000010ff */
[----:B------:R-:W0:Y:S01]  /*d9a0*/  MUFU.EX2 R88, R88 ;  /* 0x0000005800587308 */ /* 0x000e220000000800 */
[----:B---3--:R-:W-:Y:S01]  /*d9b0*/  FADD.FTZ R6, R20, R13 ;  /* 0x0000000d14067221 */ /* 0x008fe20000010000 */
[----:B------:R-:W-:-:S02]  /*d9c0*/  F2FP.BF16.F32.PACK_AB R148, R93, R148 ;  /* 0x000000945d94723e */ /* 0x000fc400000010ff */
[----:B------:R-:W-:Y:S02]  /*d9d0*/  F2FP.BF16.F32.PACK_AB R150, R107, R150 ;  /* 0x000000966b96723e */ /* 0x000fe400000010ff */
[----:B------:R-:W-:Y:S02]  /*d9e0*/  F2FP.BF16.F32.PACK_AB R159, R121, R14 ;  /* 0x0000000e799f723e */ /* 0x000fe400000010ff */
        /* <DEDUP_REMOVED lines=36> */
[----:B------:R-:W-:-:S03]  /*dc30*/  FADD.FTZ R6, R94, R11 ;  /* 0x0000000b5e067221 */ /* 0x000fc60000010000 */
        /* <DEDUP_REMOVED lines=12> */
[----:B---3--:R-:W-:Y:S01]  /*dd00*/  FADD.FTZ R100, R136, R13 ;  /* 0x0000000d88647221 */ /* 0x008fe20000010000 */
[----:B------:R-:W-:-:S06]  /*dd10*/  IMAD.MOV.U32 R13, RZ, RZ, R8 ;  /* 0x000000ffff0d7224 */ /* 0x000fcc00078e0008 */
[----:B------:R-:W2:Y:S01]  /*dd20*/  MUFU.EX2 R138, R138 ;  /* 0x0000008a008a7308 */ /* 0x000ea20000000800 */
[----:B0-----:R-:W-:Y:S01]  /*dd30*/  FADD.FTZ R6, R3, R6 ;  /* 0x0000000603067221 */ /* 0x001fe20000010000 */
[----:B------:R-:W-:-:S03]  /*dd40*/  F2FP.BF16.F32.PACK_AB R141, R21, R3 ;  /* 0x00000003158d723e */ /* 0x000fc600000010ff */
[----:B------:R-:W-:-:S03]  /*dd50*/  FADD.FTZ R6, R21, R6 ;  /* 0x0000000615067221 */ /* 0x000fc60000010000 */
        /* <DEDUP_REMOVED lines=22> */
.L_x_1190:
        /* <DEDUP_REMOVED lines=67> */
.L_x_1208:
[----:B------:R-:W-:Y:S01]  /*e2f0*/  ULEA UR5, UR37, UR38, 0x3 ;  /* 0x0000002625057291 */ /* 0x000fe2000f8e183f */
[----:B------:R-:W-:-:S05]  /*e300*/  IMAD.U32 R0, RZ, RZ, UR36 ;  /* 0x00000024ff007e24 */ /* 0x000fca000f8e00ff */
[----:B------:R-:W-:-:S04]  /*e310*/  SHF.L.U32 R0, R0, 0x1f, RZ ;  /* 0x0000001f00007819 */ /* 0x000fc800000006ff */
[----:B------:R0:W1:Y:S01]  /*e320*/  SYNCS.PHASECHK.TRANS64.TRYWAIT P2, [UR5+0x2a850], R0 ;  /* 0x02a85000ff0075a7 */ /* 0x0000620008040145 */
[----:B------:R-:W-:Y:S05]  /*e330*/  @!P0 BRA `(.L_x_1209) ;  /* 0x0000000000048947 */ /* 0x000fea0003800000 */
[----:B------:R-:W-:Y:S01]  /*e340*/  BPT.TRAP 0x1 ;  /* 0x000000040000795c */ /* 0x000fe20000300000 */
.L_x_1209:
[----:B-1----:R-:W-:Y:S05]  /*e350*/  @P2 BRA `(.L_x_1210) ;  /* 0x0000000000082947 */ /* 0x002fea0003800000 */
[----:B------:R-:W1:Y:S02]  /*e360*/  SYNCS.PHASECHK.TRANS64.TRYWAIT P0, [UR5+0x2a850], R0 ;  /* 0x02a85000ff0075a7 */ /* 0x000e640008000145 */
[----:B-1----:R-:W-:Y:S05]  /*e370*/  @!P0 BRA `(.L_x_1211) ;  /* 0x000000b000b88947 */ /* 0x002fea0003800000 */
.L_x_1210:
[----:B------:R-:W-:Y:S01]  /*e380*/  UIADD3 UR38, UR38, 0x400, URZ ;  /* 0x0000040026267890 */ /* 0x000fe2000fffe03f */
[----:B------:R-:W-:Y:S01]  /*e390*/  WARPGROUP.ARRIVE ;  /* 0x00000000000079c5 */ /* 0x000fe20000000000 */
[----:B------:R-:W-:Y:S01]  /*e3a0*/  UMOV UR7, 0x40000040 ;  /* 0x4000004000077882 */ /* 0x000fe20000000000 */
[----:B-1----:R-:W1:Y:S01]  /*e3b0*/  SHFL.BFLY PT, R5, R6, 0x2, 0x1f ;  /* 0x0c401f0006057f89 */ /* 0x002e6200000e0000 */
[----:B------:R-:W-:Y:S01]  /*e3c0*/  USHF.R.U32.HI UR38, URZ, 0x4, UR38 ;  /* 0x000000043f267899 */ /* 0x000fe20008011626 */
[----:B------:R-:W-:Y:S01]  /*e3d0*/  IMAD.MOV.U32 R4, RZ, RZ, RZ ;  /* 0x000000ffff047224 */ /* 0x000fe200078e00ff */
[----:B------:R-:W-:Y:S01]  /*e3e0*/  R2UR UR8, R182 ;  /* 0x00000000b60872ca */ /* 0x000fe200000e0000 */
[----:B0-----:R-:W0:Y:S01]  /*e3f0*/  SHFL.BFLY PT, R0, R3, 0x2, 0x1f ;  /* 0x0c401f0003007f89 */ /* 0x001e2200000e0000 */
[----:B------:R-:W-:Y:S01]  /*e400*/  ULOP3.LUT UR38, UR38, 0x3fff, URZ, 0xc0, !UPT ;  /* 0x00003fff26267892 */ /* 0x000fe2000f8ec03f */
[----:B------:R-:W-:-:S03]  /*e410*/  IMAD.MOV.U32 R92, RZ, RZ, -0x800000 ;  /* 0xff800000ff5c7424 */ /* 0x000fc600078e00ff */
[----:B------:R-:W-:-:S04]  /*e420*/  ULOP3.LUT UR4, UR38, 0x3000000, URZ, 0xfc, !UPT ;  /* 0x0300000026047892 */ /* 0x000fc8000f8efc3f */
[----:B------:R-:W-:Y:S02]  /*e430*/  UIMAD UR4, UR37, 0x600, UR4 ;  /* 0x00000600250478a4 */ /* 0x000fe4000f8e0204 */
[----:B------:R-:W-:Y:S02]  /*e440*/  UIADD3 UR37, UR37, 0x1, URZ ;  /* 0x0000000125257890 */ /* 0x000fe4000fffe03f */
[----:B------:R-:W-:Y:S02]  /*e450*/  UIADD3 UR8, UR8, 0x1, URZ ;  /* 0x0000000108087890 */ /* 0x000fe4000fffe03f */
[----:B------:R-:W-:Y:S01]  /*e460*/  UISETP.NE.AND UP0, UPT, UR37, 0x2, UPT ;  /* 0x000000022500788c */ /* 0x000fe2000bf05270 */
[----:B------:R-:W-:Y:S02]  /*e470*/  UMOV UR6, UR4 ;  /* 0x0000000400067c82 */ /* 0x000fe40008000000 */
[----:B------:R-:W-:Y:S01]  /*e480*/  HGMMA.64x128x16.F32.BF16 R24, R156, gdesc[UR4].tnspB, R24, gsb0 ;  /* 0x41e000049c187df0 */ /* 0x000fe20008001818 */
[----:B------:R-:W-:Y:S01]  /*e490*/  UIADD3 UR6, UR4, 0x80, URZ ;  /* 0x0000008004067890 */ /* 0x000fe2000fffe03f */
[----:B-1----:R-:W-:Y:S01]  /*e4a0*/  FADD.FTZ R5, R5, R6 ;  /* 0x0000000605057221 */ /* 0x002fe20000010000 */
[----:B------:R-:W-:Y:S01]  /*e4b0*/  UMOV UR7, 0x40000040 ;  /* 0x4000004000077882 */ /* 0x000fe20000000000 */
[----:B------:R-:W-:-:S02]  /*e4c0*/  IMAD.U32 R182, RZ, RZ, UR8 ;  /* 0x00000008ffb67e24 */ /* 0x000fc4000f8e00ff */
[----:B0-----:R-:W-:Y:S01]  /*e4d0*/  FADD.FTZ R2, R0, R3 ;  /* 0x0000000300027221 */ /* 0x001fe20000010000 */
[----:B------:R-:W-:Y:S01]  /*e4e0*/  USEL UR37, UR37, URZ, UP0 ;  /* 0x0000003f25257287 */ /* 0x000fe20008000000 */
[----:B------:R-:W0:Y:S04]  /*e4f0*/  SHFL.BFLY PT, R0, R5, 0x1, 0x1f ;  /* 0x0c201f0005007f89 */ /* 0x000e2800000e0000 */
[----:B------:R-:W1:Y:S01]  /*e500*/  SHFL.BFLY PT, R9, R2, 0x1, 0x1f ;  /* 0x0c201f0002097f89 */ /* 0x000e6200000e0000 */
[----:B0-----:R-:W-:Y:S01]  /*e510*/  FADD.FTZ R12, R5, R0 ;  /* 0x00000000050c7221 */ /* 0x001fe20000010000 */
[----:B------:R-:W-:Y:S02]  /*e520*/  IMAD.U32 R5, RZ, RZ, UR5 ;  /* 0x00000005ff057e24 */ /* 0x000fe4000f8e00ff */
[----:B------:R-:W-:-:S02]  /*e530*/  IMAD.MOV.U32 R0, RZ, RZ, -0x800000 ;  /* 0xff800000ff007424 */ /* 0x000fc400078e00ff */
[----:B-1----:R-:W-:Y:S01]  /*e540*/  FADD.FTZ R13, R2, R9 ;  /* 0x00000009020d7221 */ /* 0x002fe20000010000 */
[----:B------:R-:W-:Y:S01]  /*e550*/  FSETP.NE.FTZ.AND P0, PT, R12, RZ, PT ;  /* 0x000000ff0c00720b */ /* 0x000fe20003f15000 */
[----:B------:R-:W-:Y:S02]  /*e560*/  @!P1 VIADD R5, R5, 0x2a860 ;  /* 0x0002a86005059836 */ /* 0x000fe40000000000 */
[----:B------:R-:W-:Y:S01]  /*e570*/  IMAD.MOV.U32 R9, RZ, RZ, RZ ;  /* 0x000000ffff097224 */ /* 0x000fe200078e00ff */
        /* <DEDUP_REMOVED lines=34> */
[----:B------:R-:W-:-:S04]  /*e7a0*/  USEL UR4, URZ, 0x1, UP0 ;  /* 0x000000013f047887 */ /* 0x000fc80008000000 */
[----:B------:R-:W-:Y:S01]  /*e7b0*/  ULOP3.LUT UR36, UR36, UR4, URZ, 0x3c, !UPT ;  /* 0x0000000424247292 */ /* 0x000fe2000f8e3c3f */
        /* <DEDUP_REMOVED lines=69> */
.L_x_1141:
[----:B------:R-:W0:Y:S01]  /*ec10*/  S2R R5, SR_CgaCtaId ;  /* 0x0000000000057919 */ /* 0x000e220000008800 */
[----:B------:R-:W-:Y:S01]  /*ec20*/  MOV R16, 0x400 ;  /* 0x0000040000107802 */ /* 0x000fe20000000f00 */
[----:B------:R-:W-:Y:S01]  /*ec30*/  BSSY B0, `(.L_x_1212) ;  /* 0x0000312000007945 */ /* 0x000fe20003800000 */
[----:B------:R-:W-:Y:S02]  /*ec40*/  BAR.SYNC.DEFER_BLOCKING 0x5, 0x180 ;  /* 0x0146000000007b1d */ /* 0x000fe40000010000 */
[----:B0-----:R-:W-:-:S05]  /*ec50*/  LEA R16, R5, R16, 0x18 ;  /* 0x0000001005107211 */ /* 0x001fca00078ec0ff */
[----:B------:R-:W0:Y:S02]  /*ec60*/  LDS.128 R4, [R16+0x2a8d0] ;  /* 0x02a8d00010047984 */ /* 0x000e240000000c00 */
[----:B0-----:R-:W-:Y:S02]  /*ec70*/  R2UR UR5, R5 ;  /* 0x00000000050572ca */ /* 0x001fe400000e0000 */
[----:B------:R-:W-:Y:S02]  /*ec80*/  R2UR UR6, R6 ;  /* 0x00000000060672ca */ /* 0x000fe400000e0000 */
[----:B------:R-:W-:Y:S01]  /*ec90*/  R2UR UR7, R7 ;  /* 0x00000000070772ca */ /* 0x000fe200000e0000 */
[----:B------:R-:W-:Y:S06]  /*eca0*/  BAR.ARV 0x4, 0x180 ;  /* 0x0106000000007b1d */ /* 0x000fec0000002000 */
[----:B------:R-:W-:Y:S08]  /*ecb0*/  @P0 BRA `(.L_x_1213) ;  /* 0x0000002000ac0947 */ /* 0x000ff00003800000 */
[----:B------:R-:W0:Y:S01]  /*ecc0*/  S2R R5, SR_SWINHI ;  /* 0x0000000000057919 */ /* 0x000e220000002f00 */
[----:B------:R-:W-:Y:S01]  /*ecd0*/  R2UR UR12, R181 ;  /* 0x00000000b50c72ca */ /* 0x000fe200000e0000 */
[----:B------:R-:W-:Y:S01]  /*ece0*/  ULDC.64 UR10, c[0x0][0xc00] ;  /* 0x00030000000a7ab9 */ /* 0x000fe20000000a00 */
[----:B------:R-:W-:Y:S01]  /*ecf0*/  ULDC.64 UR8, c[0x0][0xc00] ;  /* 0x0003000000087ab9 */ /* 0x000fe20000000a00 */
[----:B------:R-:W-:Y:S01]  /*ed00*/  ULDC.64 UR16, c[0x0][0x208] ;  /* 0x0000820000107ab9 */ /* 0x000fe20000000a00 */
[----:B------:R-:W-:Y:S02]  /*ed10*/  R2UR UR14, R162 ;  /* 0x00000000a20e72ca */ /* 0x000fe400000e0000 */
[----:B------:R-:W-:Y:S02]  /*ed20*/  R2UR UR13, R163 ;  /* 0x00000000a30d72ca */ /* 0x000fe400000e0000 */
[----:B------:R-:W-:-:S05]  /*ed30*/  R2UR UR20, R164 ;  /* 0x00000000a41472ca */ /* 0x000fca00000e0000 */
[----:B------:R-:W-:Y:S01]  /*ed40*/  UIMAD.WIDE UR8, UR12, 0x4, UR8 ;  /* 0x000000040c0878a5 */ /* 0x000fe2000f8e0208 */
[----:B------:R-:W-:Y:S02]  /*ed50*/  MOV R82, R16 ;  /* 0x0000001000527202 */ /* 0x000fe40000000f00 */
[----:B0-----:R-:W-:-:S03]  /*ed60*/  MOV R83, R5 ;  /* 0x0000000500537202 */ /* 0x001fc60000000f00 */
[----:B------:R-:W-:-:S03]  /*ed70*/  IMAD.WIDE R4, R201, 0x2, R82 ;  /* 0x00000002c9047825 */ /* 0x000fc600078e0252 */
[C---:B------:R-:W-:Y:S02]  /*ed80*/  LOP3.LUT R7, R4.reuse, 0x380, RZ, 0xc0, !PT ;  /* 0x0000038004077812 */ /* 0x040fe400078ec0ff */
[C---:B------:R-:W-:Y:S02]  /*ed90*/  IADD3 R8, P5, R4.reuse, 0x40, RZ ;  /* 0x0000004004087810 */ /* 0x040fe40007fbe0ff */
[----:B------:R-:W-:Y:S02]  /*eda0*/  SHF.R.U64 R7, R7, 0x3, RZ ;  /* 0x0000000307077819 */ /* 0x000fe400000012ff */
[C---:B------:R-:W-:Y:S01]  /*edb0*/  IADD3 R17, P6, R4.reuse, 0x20, RZ ;  /* 0x0000002004117810 */ /* 0x040fe20007fde0ff */
[--C-:B------:R-:W-:Y:S01]  /*edc0*/  IMAD.X R27, RZ, RZ, R5.reuse, P5 ;  /* 0x000000ffff1b7224 */ /* 0x100fe200028e0605 */
[C---:B------:R-:W-:Y:S02]  /*edd0*/  IADD3 R23, P4, R4.reuse, 0x60, RZ ;  /* 0x0000006004177810 */ /* 0x040fe40007f9e0ff */
[C---:B------:R-:W-:Y:S01]  /*ede0*/  IADD3 R31, P3, R4.reuse, 0x4000, RZ ;  /* 0x00004000041f7810 */ /* 0x040fe20007f7e0ff */
[--C-:B------:R-:W-:Y:S01]  /*edf0*/  IMAD.X R29, RZ, RZ, R5.reuse, P6 ;  /* 0x000000ffff1d7224 */ /* 0x100fe200030e0605 */
[C---:B------:R-:W-:Y:S01]  /*ee00*/  IADD3 R93, P2, R4.reuse, 0x4020, RZ ;  /* 0x00004020045d7810 */ /* 0x040fe20007f5e0ff */
[--C-:B------:R-:W-:Y:S01]  /*ee10*/  IMAD.X R25, RZ, RZ, R5.reuse, P4 ;  /* 0x000000ffff197224 */ /* 0x100fe200020e0605 */
[C---:B------:R-:W-:Y:S01]  /*ee20*/  IADD3 R97, P1, R4.reuse, 0x4040, RZ ;  /* 0x0000404004617810 */ /* 0x040fe20007f3e0ff */
[--C-:B------:R-:W-:Y:S01]  /*ee30*/  IMAD.X R15, RZ, RZ, R5.reuse, P3 ;  /* 0x000000ffff0f7224 */ /* 0x100fe200018e0605 */
[----:B------:R-:W-:Y:S01]  /*ee40*/  BAR.SYNC.DEFER_BLOCKING 0x1, 0x100 ;  /* 0x0044000000007b1d */ /* 0x000fe20000010000 */
[----:B------:R-:W-:Y:S01]  /*ee50*/  IADD3 R30, P0, R4, 0x4060, RZ ;  /* 0x00004060041e7810 */ /* 0x000fe20007f1e0ff */
[--C-:B------:R-:W-:Y:S01]  /*ee60*/  IMAD.X R13, RZ, RZ, R5.reuse, P2 ;  /* 0x000000ffff0d7224 */ /* 0x100fe200010e0605 */
[----:B------:R-:W-:Y:S01]  /*ee70*/  LOP3.LUT R4, R7, R4, RZ, 0x3c, !PT ;  /* 0x0000000407047212 */ /* 0x000fe200078e3cff */
[--C-:B------:R-:W-:Y:S01]  /*ee80*/  IMAD.X R11, RZ, RZ, R5.reuse, P1 ;  /* 0x000000ffff0b7224 */ /* 0x100fe200008e0605 */
[----:B------:R-:W-:Y:S01]  /*ee90*/  LOP3.LUT R7, R8, 0x380, RZ, 0xc0, !PT ;  /* 0x0000038008077812 */ /* 0x000fe200078ec0ff */
[----:B------:R-:W-:Y:S01]  /*eea0*/  IMAD.X R9, RZ, RZ, R5, P0 ;  /* 0x000000ffff097224 */ /* 0x000fe200000e0605 */
[----:B------:R-:W-:-:S02]  /*eeb0*/  LOP3.LUT R10, R23, 0x380, RZ, 0xc0, !PT ;  /* 0x00000380170a7812 */ /* 0x000fc400078ec0ff */
[----:B------:R-:W-:Y:S02]  /*eec0*/  LOP3.LUT R6, R17, 0x380, RZ, 0xc0, !PT ;  /* 0x0000038011067812 */ /* 0x000fe400078ec0ff */
[----:B------:R-:W-:Y:S02]  /*eed0*/  SHF.R.U64 R7, R7, 0x3, RZ ;  /* 0x0000000307077819 */ /* 0x000fe400000012ff */
[----:B------:R-:W-:Y:S02]  /*eee0*/  SHF.R.U64 R10, R10, 0x3, RZ ;  /* 0x000000030a0a7819 */ /* 0x000fe400000012ff */
[----:B------:R-:W-:Y:S02]  /*eef0*/  LOP3.LUT R12, R31, 0x380, RZ, 0xc0, !PT ;  /* 0x000003801f0c7812 */ /* 0x000fe400078ec0ff */
[----:B------:R-:W-:Y:S02]  /*ef00*/  SHF.R.U64 R6, R6, 0x3, RZ ;  /* 0x0000000306067819 */ /* 0x000fe400000012ff */
[----:B------:R-:W-:-:S02]  /*ef10*/  LOP3.LUT R26, R7, R8, RZ, 0x3c, !PT ;  /* 0x00000008071a7212 */ /* 0x000fc400078e3cff */
[----:B------:R-:W-:Y:S02]  /*ef20*/  LOP3.LUT R8, R93, 0x380, RZ, 0xc0, !PT ;  /* 0x000003805d087812 */ /* 0x000fe400078ec0ff */
[----:B------:R-:W-:Y:S02]  /*ef30*/  LOP3.LUT R24, R10, R23, RZ, 0x3c, !PT ;  /* 0x000000170a187212 */ /* 0x000fe400078e3cff */
[----:B------:R-:W-:Y:S02]  /*ef40*/  SHF.R.U64 R12, R12, 0x3, RZ ;  /* 0x000000030c0c7819 */ /* 0x000fe400000012ff */
[----:B------:R-:W-:Y:S02]  /*ef50*/  LOP3.LUT R28, R6, R17, RZ, 0x3c, !PT ;  /* 0x00000011061c7212 */ /* 0x000fe400078e3cff */
[----:B------:R-:W-:Y:S02]  /*ef60*/  LOP3.LUT R10, R97, 0x380, RZ, 0xc0, !PT ;  /* 0x00000380610a7812 */ /* 0x000fe400078ec0ff */
[----:B------:R-:W-:-:S02]  /*ef70*/  LOP3.LUT R17, R30, 0x380, RZ, 0xc0, !PT ;  /* 0x000003801e117812 */ /* 0x000fc400078ec0ff */
[----:B------:R-:W-:Y:S02]  /*ef80*/  SHF.R.U64 R8, R8, 0x3, RZ ;  /* 0x0000000308087819 */ /* 0x000fe400000012ff */
[----:B------:R-:W-:Y:S02]  /*ef90*/  LOP3.LUT R14, R12, R31, RZ, 0x3c, !PT ;  /* 0x0000001f0c0e7212 */ /* 0x000fe400078e3cff */
[----:B------:R-:W-:Y:S02]  /*efa0*/  SHF.R.U64 R10, R10, 0x3, RZ ;  /* 0x000000030a0a7819 */ /* 0x000fe400000012ff */
[----:B------:R-:W-:Y:S02]  /*efb0*/  SHF.R.U64 R17, R17, 0x3, RZ ;  /* 0x0000000311117819 */ /* 0x000fe400000012ff */
[----:B------:R-:W-:Y:S02]  /*efc0*/  LOP3.LUT R12, R8, R93, RZ, 0x3c, !PT ;  /* 0x0000005d080c7212 */ /* 0x000fe400078e3cff */
[----:B------:R-:W-:-:S02]  /*efd0*/  MOV R23, R4 ;  /* 0x0000000400177202 */ /* 0x000fc40000000f00 */
[----:B------:R-:W-:Y:S02]  /*efe0*/  F2FP.BF16.F32.PACK_AB R4, R3, R2 ;  /* 0x000000020304723e */ /* 0x000fe400000010ff */
[----:B------:R-:W-:Y:S02]  /*eff0*/  F2FP.BF16.F32.PACK_AB R5, R89, R88 ;  /* 0x000000585905723e */ /* 0x000fe400000010ff */
[----:B------:R-:W-:Y:S02]  /*f000*/  F2FP.BF16.F32.PACK_AB R6, R21, R20 ;  /* 0x000000141506723e */ /* 0x000fe400000010ff */
[----:B------:R-:W-:Y:S02]  /*f010*/  F2FP.BF16.F32.PACK_AB R7, R91, R90 ;  /* 0x0000005a5b07723e */ /* 0x000fe400000010ff */
[----:B------:R-:W-:Y:S02]  /*f020*/  LOP3.LUT R10, R10, R97, RZ, 0x3c, !PT ;  /* 0x000000610a0a7212 */ /* 0x000fe400078e3cff */
[----:B------:R-:W-:Y:S01]  /*f030*/  LOP3.LUT R8, R17, R30, RZ, 0x3c, !PT ;  /* 0x0000001e11087212 */ /* 0x000fe200078e3cff */
[----:B------:R0:W-:Y:S01]  /*f040*/  STSM.16.M88.4 [R23], R4 ;  /* 0x0000000417007844 */ /* 0x0001e20000000200 */
[----:B------:R-:W-:-:S02]  /*f050*/  MOV R97, R14 ;  /* 0x0000000e00617202 */ /* 0x000fc40000000f00 */
[----:B------:R-:W-:Y:S02]  /*f060*/  MOV R96, R12 ;  /* 0x0000000c00607202 */ /* 0x000fe40000000f00 */
[----:B------:R-:W-:Y:S02]  /*f070*/  MOV R99, R28 ;  /* 0x0000001c00637202 */ /* 0x000fe40000000f00 */
[----:B------:R-:W-:Y:S02]  /*f080*/  MOV R98, R26 ;  /* 0x0000001a00627202 */ /* 0x000fe40000000f00 */
[----:B------:R-:W-:Y:S02]  /*f090*/  MOV R17, R24 ;  /* 0x0000001800117202 */ /* 0x000fe40000000f00 */
[----:B------:R-:W-:Y:S02]  /*f0a0*/  F2FP.BF16.F32.PACK_AB R12, R33, R32 ;  /* 0x00000020210c723e */ /* 0x000fe400000010ff */
[----:B------:R-:W-:-:S02]  /*f0b0*/  F2FP.BF16.F32.PACK_AB R13, R35, R34 ;  /* 0x00000022230d723e */ /* 0x000fc400000010ff */
[----:B------:R-:W-:Y:S02]  /*f0c0*/  F2FP.BF16.F32.PACK_AB R14, R37, R36 ;  /* 0x00000024250e723e */ /* 0x000fe400000010ff */
[----:B------:R-:W-:Y:S02]  /*f0d0*/  F2FP.BF16.F32.PACK_AB R15, R39, R38 ;  /* 0x00000026270f723e */ /* 0x000fe400000010ff */
[----:B------:R-:W-:Y:S02]  /*f0e0*/  F2FP.BF16.F32.PACK_AB R24, R41, R40 ;  /* 0x000000282918723e */ /* 0x000fe400000010ff */
[----:B------:R-:W-:Y:S01]  /*f0f0*/  F2FP.BF16.F32.PACK_AB R25, R43, R42 ;  /* 0x0000002a2b19723e */ /* 0x000fe200000010ff */
[----:B------:R-:W-:Y:S01]  /*f100*/  STSM.16.M88.4 [R99], R12 ;  /* 0x0000000c63007844 */ /* 0x000fe20000000200 */
[----:B------:R-:W-:Y:S02]  /*f110*/  F2FP.BF16.F32.PACK_AB R26, R45, R44 ;  /* 0x0000002c2d1a723e */ /* 0x000fe400000010ff */
[----:B------:R-:W-:-:S02]  /*f120*/  F2FP.BF16.F32.PACK_AB R27, R47, R46 ;  /* 0x0000002e2f1b723e */ /* 0x000fc400000010ff */
[----:B------:R-:W-:Y:S02]  /*f130*/  F2FP.BF16.F32.PACK_AB R28, R49, R48 ;  /* 0x00000030311c723e */ /* 0x000fe400000010ff */
[----:B------:R-:W-:Y:S01]  /*f140*/  F2FP.BF16.F32.PACK_AB R29, R51, R50 ;  /* 0x00000032331d723e */ /* 0x000fe200000010ff */
[----:B------:R-:W-:Y:S01]  /*f150*/  STSM.16.M88.4 [R98], R24 ;  /* 0x0000001862007844 */ /* 0x000fe20000000200 */
[----:B------:R-:W-:Y:S02]  /*f160*/  F2FP.BF16.F32.PACK_AB R30, R53, R52 ;  /* 0x00000034351e723e */ /* 0x000fe400000010ff */
[----:B------:R-:W-:Y:S02]  /*f170*/  F2FP.BF16.F32.PACK_AB R31, R55, R54 ;  /* 0x00000036371f723e */ /* 0x000fe400000010ff */
[----:B------:R-:W-:Y:S02]  /*f180*/  MOV R93, R10 ;  /* 0x0000000a005d7202 */ /* 0x000fe40000000f00 */
[----:B0-----:R-:W-:Y:S01]  /*f190*/  MOV R23, R8 ;  /* 0x0000000800177202 */ /* 0x001fe20000000f00 */
[----:B------:R0:W-:Y:S01]  /*f1a0*/  STSM.16.M88.4 [R17], R28 ;  /* 0x0000001c11007844 */ /* 0x0001e20000000200 */
[----:B------:R-:W-:-:S02]  /*f1b0*/  F2FP.BF16.F32.PACK_AB R4, R57, R56 ;  /* 0x000000383904723e */ /* 0x000fc400000010ff */
[----:B------:R-:W-:Y:S02]  /*f1c0*/  F2FP.BF16.F32.PACK_AB R5, R59, R58 ;  /* 0x0000003a3b05723e */ /* 0x000fe400000010ff */
[----:B------:R-:W-:Y:S02]  /*f1d0*/  F2FP.BF16.F32.PACK_AB R6, R61, R60 ;  /* 0x0000003c3d06723e */ /* 0x000fe400000010ff */
[----:B------:R-:W-:Y:S02]  /*f1e0*/  F2FP.BF16.F32.PACK_AB R7, R63, R62 ;  /* 0x0000003e3f07723e */ /* 0x000fe400000010ff */
[----:B------:R-:W-:Y:S02]  /*f1f0*/  F2FP.BF16.F32.PACK_AB R8, R65, R64 ;  /* 0x000000404108723e */ /* 0x000fe400000010ff */
[----:B------:R-:W-:Y:S01]  /*f200*/  F2FP.BF16.F32.PACK_AB R9, R67, R66 ;  /* 0x000000424309723e */ /* 0x000fe200000010ff */
[----:B------:R-:W-:Y:S01]  /*f210*/  STSM.16.M88.4 [R97], R4 ;  /* 0x0000000461007844 */ /* 0x000fe20000000200 */
[----:B------:R-:W-:-:S02]  /*f220*/  F2FP.BF16.F32.PACK_AB R10, R69, R68 ;  /* 0x00000044450a723e */ /* 0x000fc400000010ff */
[----:B------:R-:W-:Y:S01]  /*f230*/  F2FP.BF16.F32.PACK_AB R11, R71, R70 ;  /* 0x00000046470b723e */ /* 0x000fe200000010ff */
[----:B0-----:R-:W-:Y:S01]  /*f240*/  IMAD.U32 R28, RZ, RZ, UR8 ;  /* 0x00000008ff1c7e24 */ /* 0x001fe2000f8e00ff */
[----:B------:R-:W-:Y:S01]  /*f250*/  F2FP.BF16.F32.PACK_AB R12, R73, R72 ;  /* 0x00000048490c723e */ /* 0x000fe200000010ff */
[----:B------:R-:W-:Y:S01]  /*f260*/  IMAD.U32 R29, RZ, RZ, UR9 ;  /* 0x00000009ff1d7e24 */ /* 0x000fe2000f8e00ff */
[----:B------:R-:W-:Y:S01]  /*f270*/  F2FP.BF16.F32.PACK_AB R13, R75, R74 ;  /* 0x0000004a4b0d723e */ /* 0x000fe200000010ff */
[----:B------:R-:W-:Y:S01]  /*f280*/  STSM.16.M88.4 [R96], R8 ;  /* 0x0000000860007844 */ /* 0x000fe20000000200 */
[----:B------:R-:W-:Y:S01]  /*f290*/  F2FP.BF16.F32.PACK_AB R14, R77, R76 ;  /* 0x0000004c4d0e723e */ /* 0x000fe200000010ff */
[----:B------:R-:W0:Y:S01]  /*f2a0*/  LDC.64 R30, c[0x0][0xc08] ;  /* 0x00030200ff1e7b82 */ /* 0x000e220000000a00 */
[----:B------:R-:W-:Y:S02]  /*f2b0*/  F2FP.BF16.F32.PACK_AB R15, R79, R78 ;  /* 0x0000004e4f0f723e */ /* 0x000fe400000010ff */
[----:B------:R-:W-:-:S02]  /*f2c0*/  F2FP.BF16.F32.PACK_AB R24, R81, R80 ;  /* 0x000000505118723e */ /* 0x000fc400000010ff */
[----:B------:R-:W-:Y:S01]  /*f2d0*/  F2FP.BF16.F32.PACK_AB R25, R95, R94 ;  /* 0x0000005e5f19723e */ /* 0x000fe200000010ff */
[----:B------:R-:W-:Y:S01]  /*f2e0*/  STSM.16.M88.4 [R93], R12 ;  /* 0x0000000c5d007844 */ /* 0x000fe20000000200 */
[----:B------:R-:W-:Y:S02]  /*f2f0*/  F2FP.BF16.F32.PACK_AB R26, R85, R84 ;  /* 0x00000054551a723e */ /* 0x000fe400000010ff */
[----:B------:R-:W-:Y:S02]  /*f300*/  F2FP.BF16.F32.PACK_AB R27, R87, R86 ;  /* 0x00000056571b723e */ /* 0x000fe400000010ff */
[----:B------:R-:W-:-:S03]  /*f310*/  ISETP.NE.U32.AND P0, PT, RZ, UR10, PT ;  /* 0x0000000aff007c0c */ /* 0x000fc6000bf05070 */
[----:B------:R1:W-:Y:S01]  /*f320*/  STSM.16.M88.4 [R23], R24 ;  /* 0x0000001817007844 */ /* 0x0003e20000000200 */
[----:B------:R-:W-:Y:S01]  /*f330*/  BAR.SYNC.DEFER_BLOCKING 0x1, 0x100 ;  /* 0x0044000000007b1d */ /* 0x000fe20000010000 */
[----:B------:R-:W-:-:S07]  /*f340*/  ISETP.NE.AND.EX P0, PT, RZ, UR11, PT, P0 ;  /* 0x0000000bff007c0c */ /* 0x000fce000bf05300 */
[----:B-1----:R-:W1:Y:S06]  /*f350*/  LDC R23, c[0x0][0xbe8] ;  /* 0x0002fa00ff177b82 */ /* 0x002e6c0000000800 */
[----:B------:R-:W2:Y:S01]  /*f360*/  @P0 LDG.E R17, desc[UR16][R28.64] ;  /* 0x000000101c110981 */ /* 0x000ea2000c1e1900 */
[----:B0-----:R-:W-:Y:S02]  /*f370*/  ISETP.NE.U32.AND P1, PT, R30, RZ, PT ;  /* 0x000000ff1e00720c */ /* 0x001fe40003f25070 */
[----:B------:R-:W-:-:S11]  /*f380*/  R2UR UR4, R31 ;  /* 0x000000001f0472ca */ /* 0x000fd600000e0000 */
[----:B------:R-:W-:Y:S02]  /*f390*/  VOTEU.ANY UP0, P1 ;  /* 0x00000000003f7886 */ /* 0x000fe40000800100 */
[----:B------:R-:W-:Y:S01]  /*f3a0*/  UISETP.NE.AND.EX UP0, UPT, UR4, URZ, UPT, UP0 ;  /* 0x0000003f0400728c */ /* 0x000fe2000bf05300 */
[----:B-1----:R-:W-:Y:S02]  /*f3b0*/  ISETP.NE.AND P1, PT, R23, 0x1, PT ;  /* 0x000000011700780c */ /* 0x002fe40003f25270 */
[----:B------:R-:W-:Y:S02]  /*f3c0*/  ULDC UR4, c[0x0][0xa88] ;  /* 0x0002a20000047ab9 */ /* 0x000fe40000000800 */
[----:B------:R-:W-:Y:S01]  /*f3d0*/  IMAD.U32 R8, RZ, RZ, UR4 ;  /* 0x00000004ff087e24 */ /* 0x000fe2000f8e00ff */
[----:B------:R-:W-:Y:S01]  /*f3e0*/  PLOP3.LUT P4, PT, PT, PT, UP0, 0x80, 0x0 ;  /* 0x000000000000781c */ /* 0x000fe20003f8f008 */
[----:B------:R-:W-:-:S04]  /*f3f0*/  ULDC UR4, c[0x0][0xad4] ;  /* 0x0002b50000047ab9 */ /* 0x000fc80000000800 */
[----:B------:R-:W-:Y:S02]  /*f400*/  @UP0 ULDC.64 UR8, c[0x0][0xc08] ;  /* 0x0003020000080ab9 */ /* 0x000fe40000000a00 */
[----:B------:R-:W-:Y:S01]  /*f410*/  @UP0 UIMAD.WIDE UR8, UR12, 0x4, UR8 ;  /* 0x000000040c0808a5 */ /* 0x000fe2000f8e0208 */
[----:B------:R-:W0:Y:S01]  /*f420*/  @P1 LDC R6, c[0x0][0xbec] ;  /* 0x0002fb00ff061b82 */ /* 0x000e220000000800 */
[----:B------:R-:W-:-:S04]  /*f430*/  UISETP.NE.AND UP0, UPT, UR14, URZ, UPT ;  /* 0x0000003f0e00728c */ /* 0x000fc8000bf05270 */
[----:B------:R-:W-:Y:S01]  /*f440*/  USEL UR4, UR14, UR4, UP0 ;  /* 0x000000040e047287 */ /* 0x000fe20008000000 */
[----:B------:R-:W-:Y:S02]  /*f450*/  IMAD.U32 R4, RZ, RZ, UR8 ;  /* 0x00000008ff047e24 */ /* 0x000fe4000f8e00ff */
[----:B------:R-:W1:Y:S01]  /*f460*/  @P1 LDC R9, c[0x0][0xbf0] ;  /* 0x0002fc00ff091b82 */ /* 0x000e620000000800 */
[----:B------:R-:W-:Y:S01]  /*f470*/  UISETP.GT.AND UP1, UPT, UR4, 0x1, UPT ;  /* 0x000000010400788c */ /* 0x000fe2000bf24270 */
[----:B------:R-:W-:Y:S01]  /*f480*/  IMAD.U32 R5, RZ, RZ, UR9 ;  /* 0x00000009ff057e24 */ /* 0x000fe2000f8e00ff */
[----:B------:R-:W-:Y:S02]  /*f490*/  UMOV UR19, 0x9b8 ;  /* 0x000009b800137882 */ /* 0x000fe40000000000 */
[----:B------:R-:W-:Y:S02]  /*f4a0*/  USEL UR19, UR19, 0x978, UP1 ;  /* 0x0000097813137887 */ /* 0x000fe40008800000 */
[----:B------:R-:W-:Y:S01]  /*f4b0*/  UISETP.NE.U32.AND UP0, UPT, UR10, URZ, UPT ;  /* 0x0000003f0a00728c */ /* 0x000fe2000bf05070 */
[----:B------:R-:W-:Y:S01]  /*f4c0*/  VIADD R11, R19, UR60 ;  /* 0x0000003c130b7c36 */ /* 0x000fe20008000000 */
[----:B------:R-:W-:Y:S01]  /*f4d0*/  USHF.R.S32.HI UR10, URZ, 0x1f, UR12 ;  /* 0x0000001f3f0a7899 */ /* 0x000fe2000801140c */
[----:B------:R0:W5:Y:S01]  /*f4e0*/  @P4 LDG.E R8, desc[UR16][R4.64] ;  /* 0x0000001004084981 */ /* 0x000162000c1e1900 */
[----:B------:R-:W-:Y:S01]  /*f4f0*/  UISETP.NE.AND.EX UP0, UPT, UR11, URZ, UPT, UP0 ;  /* 0x0000003f0b00728c */ /* 0x000fe2000bf05300 */
[----:B------:R-:W-:Y:S01]  /*f500*/  IMAD.MOV.U32 R7, RZ, RZ, R11 ;  /* 0x000000ffff077224 */ /* 0x000fe200078e000b */
[----:B------:R-:W-:Y:S01]  /*f510*/  UMOV UR4, URZ ;  /* 0x0000003f00047c82 */ /* 0x000fe20008000000 */
[----:B------:R-:W-:-:S02]  /*f520*/  USEL UR9, UR13, URZ, UP1 ;  /* 0x0000003f0d097287 */ /* 0x000fc40008800000 */
[----:B------:R-:W-:Y:S02]  /*f530*/  USEL UR8, UR12, URZ, !UP0 ;  /* 0x0000003f0c087287 */ /* 0x000fe4000c000000 */
[----:B------:R-:W-:Y:S01]  /*f540*/  USEL UR18, UR10, URZ, !UP0 ;  /* 0x0000003f0a127287 */ /* 0x000fe2000c000000 */
[----:B------:R-:W-:Y:S02]  /*f550*/  ULDC.64 UR12, c[0x0][UR19+0x220] ;  /* 0x00008800130c7abb */ /* 0x000fe40008000a00 */
[----:B------:R-:W-:Y:S01]  /*f560*/  ULDC.64 UR10, c[0x0][UR19+0x218] ;  /* 0x00008600130a7abb */ /* 0x000fe20008000a00 */
[----:B0-----:R-:W-:Y:S01]  /*f570*/  @P1 IMAD.HI.U32 R4, R11, R6, RZ ;  /* 0x000000060b041227 */ /* 0x001fe200078e00ff */
[----:B------:R-:W-:Y:S01]  /*f580*/  ULDC.64 UR14, c[0x0][UR19+0x228] ;  /* 0x00008a00130e7abb */ /* 0x000fe20008000a00 */
[----:B------:R-:W-:Y:S02]  /*f590*/  UIMAD.WIDE.U32 UR16, UR10, UR20, URZ ;  /* 0x000000140a1072a5 */ /* 0x000fe4000f8e003f */
[----:B------:R-:W-:Y:S01]  /*f5a0*/  UIMAD UR13, UR13, UR8, URZ ;  /* 0x000000080d0d72a4 */ /* 0x000fe2000f8e023f */
[----:B-1----:R-:W-:Y:S01]  /*f5b0*/  @P1 SHF.R.U32.HI R7, RZ, R9, R4 ;  /* 0x00000009ff071219 */ /* 0x002fe20000011604 */
[----:B------:R-:W-:-:S02]  /*f5c0*/  UIMAD UR20, UR11, UR20, URZ ;  /* 0x000000140b1472a4 */ /* 0x000fc4000f8e023f */
[----:B------:R-:W-:Y:S02]  /*f5d0*/  UIMAD.WIDE.U32 UR10, UR12, UR8, URZ ;  /* 0x000000080c0a72a5 */ /* 0x000fe4000f8e003f */
[----:B------:R-:W-:Y:S01]  /*f5e0*/  UIMAD.WIDE.U32 UR22, UR14, UR9, URZ ;  /* 0x000000090e1672a5 */ /* 0x000fe2000f8e003f */
[----:B------:R-:W-:Y:S01]  /*f5f0*/  IMAD.MOV R6, RZ, RZ, -R7 ;  /* 0x000000ffff067224 */ /* 0x000fe200078e0a07 */
[----:B------:R-:W-:Y:S02]  /*f600*/  UIMAD UR9, UR15, UR9, URZ ;  /* 0x000000090f0972a4 */ /* 0x000fe4000f8e023f */
[----:B------:R-:W-:Y:S01]  /*f610*/  UIMAD UR13, UR12, UR18, UR13 ;  /* 0x000000120c0d72a4 */ /* 0x000fe2000f8e020d */
[----:B------:R-:W-:Y:S01]  /*f620*/  IMAD R9, R23, R6, R11 ;  /* 0x0000000617097224 */ /* 0x000fe200078e020b */
[----:B------:R-:W-:Y:S01]  /*f630*/  UIADD3 UR20, UR17, UR20, URZ ;  /* 0x0000001411147290 */ /* 0x000fe2000fffe03f */
[----:B------:R-:W-:Y:S02]  /*f640*/  IMAD.U32 R4, RZ, RZ, UR22 ;  /* 0x00000016ff047e24 */ /* 0x000fe4000f8e00ff */
[----:B------:R-:W-:Y:S01]  /*f650*/  IMAD.U32 R5, RZ, RZ, UR23 ;  /* 0x00000017ff057e24 */ /* 0x000fe2000f8e00ff */
[----:B------:R-:W-:-:S02]  /*f660*/  SHF.R.S32.HI R5, RZ, 0x1f, R7 ;  /* 0x0000001fff057819 */ /* 0x000fc40000011407 */
[----:B------:R-:W-:Y:S02]  /*f670*/  SHF.R.S32.HI R6, RZ, 0x1f, R9 ;  /* 0x0000001fff067819 */ /* 0x000fe40000011409 */
[----:B--2---:R-:W-:-:S13]  /*f680*/  @P0 R2UR UR4, R17 ;  /* 0x00000000110402ca */ /* 0x004fda00000e0000 */
[----:B------:R-:W-:Y:S02]  /*f690*/  UIADD3 UR16, UP0, UP2, UR10, UR16, UR4 ;  /* 0x000000100a107290 */ /* 0x000fe4000fa1e004 */
[----:B------:R-:W-:Y:S02]  /*f6a0*/  UIADD3 UR10, UR23, UR9, URZ ;  /* 0x00000009170a7290 */ /* 0x000fe4000fffe03f */
[----:B------:R-:W-:Y:S02]  /*f6b0*/  UIADD3 UR9, UR11, UR13, URZ ;  /* 0x0000000d0b097290 */ /* 0x000fe4000fffe03f */
[----:B------:R-:W-:Y:S01]  /*f6c0*/  USHF.R.S32.HI UR14, URZ, 0x1f, UR4 ;  /* 0x0000001f3f0e7899 */ /* 0x000fe20008011404 */
[----:B------:R-:W-:Y:S01]  /*f6d0*/  IADD3 R4, P2, P3, R7, UR16, R4 ;  /* 0x0000001007047c10 */ /* 0x000fe2000fb5e004 */
[----:B------:R-:W-:Y:S01]  /*f6e0*/  IMAD.U32 R10, RZ, RZ, UR10 ;  /* 0x0000000aff0a7e24 */ /* 0x000fe2000f8e00ff */
[----:B------:R-:W-:Y:S01]  /*f6f0*/  ULDC.64 UR10, c[0x0][UR19+0x210] ;  /* 0x00008400130a7abb */ /* 0x000fe20008000a00 */
[----:B------:R-:W-:Y:S01]  /*f700*/  UIADD3.X UR9, UR9, UR20, UR14, UP0, UP2 ;  /* 0x0000001409097290 */ /* 0x000fe200087e440e */
[----:B------:R-:W-:Y:S01]  /*f710*/  IMAD R7, R9, UR11, RZ ;  /* 0x0000000b09077c24 */ /* 0x000fe2000f8e02ff */
[----:B------:R-:W-:Y:S01]  /*f720*/  ULDC.64 UR12, c[0x0][0xba8] ;  /* 0x0002ea00000c7ab9 */ /* 0x000fe20000000a00 */
[----:B------:R-:W-:Y:S01]  /*f730*/  @!UP1 ULDC UR12, c[0x0][0xb50] ;  /* 0x0002d400000c9ab9 */ /* 0x000fe20000000800 */
[----:B------:R-:W-:Y:S01]  /*f740*/  @!UP1 ULDC UR13, c[0x0][0xb54] ;  /* 0x0002d500000d9ab9 */ /* 0x000fe20000000800 */
[----:B------:R-:W-:Y:S01]  /*f750*/  IMAD R7, R6, UR10, R7 ;  /* 0x0000000a06077c24 */ /* 0x000fe2000f8e0207 */
[----:B------:R-:W-:-:S03]  /*f760*/  IADD3.X R5, R5, UR9, R10, P2, P3 ;  /* 0x0000000905057c10 */ /* 0x000fc600097e640a */
[----:B------:R-:W-:-:S04]  /*f770*/  IMAD.WIDE.U32 R4, R9, UR10, R4 ;  /* 0x0000000a09047c25 */ /* 0x000fc8000f8e0004 */
[----:B------:R-:W-:Y:S01]  /*f780*/  IMAD.IADD R5, R5, 0x1, R7 ;  /* 0x0000000105057824 */ /* 0x000fe200078e0207 */
[----:B------:R-:W-:-:S04]  /*f790*/  LEA R9, P2, R4, UR12, 0x2 ;  /* 0x0000000c04097c11 */ /* 0x000fc8000f8410ff */
[----:B------:R-:W-:Y:S01]  /*f7a0*/  LEA.HI.X R10, R4, UR13, R5, 0x2, P2 ;  /* 0x0000000d040a7c11 */ /* 0x000fe200090f1405 */
[----:B------:R-:W-:Y:S08]  /*f7b0*/  @P4 BRA `(.L_x_1214) ;  /* 0x0000000000144947 */ /* 0x000ff00003800000 */
[----:B------:R-:W-:Y:S05]  /*f7c0*/  @!P0 BRA `(.L_x_1214) ;  /* 0x0000000000108947 */ /* 0x000fea0003800000 */
[----:B------:R-:W-:Y:S02]  /*f7d0*/  ULDC.64 UR10, c[0x0][0x208] ;  /* 0x00008200000a7ab9 */ /* 0x000fe40000000a00 */
[----:B------:R-:W2:Y:S04]  /*f7e0*/  LDG.E R5, desc[UR10][R28.64] ;  /* 0x0000000a1c057981 */ /* 0x000ea8000c1e1900 */
[----:B-----5:R-:W2:Y:S02]  /*f7f0*/  LDG.E R8, desc[UR10][R28.64+0x4] ;  /* 0x0000040a1c087981 */ /* 0x020ea4000c1e1900 */
[----:B--2---:R-:W-:-:S07]  /*f800*/  IMAD.IADD R8, R8, 0x1, -R5 ;  /* 0x0000000108087824 */ /* 0x004fce00078e0a05 */
.L_x_1214:
[----:B------:R-:W-:Y:S01]  /*f810*/  SHFL.IDX PT, R4, R9, RZ, 0x1c1f ;  /* 0x001c1fff09047589 */ /* 0x000fe200000e0000 */
[----:B------:R-:W-:Y:S01]  /*f820*/  VIADD R12, R200, UR60 ;  /* 0x0000003cc80c7c36 */ /* 0x000fe20008000000 */
[----:B------:R-:W-:Y:S01]  /*f830*/  LOP3.LUT P0, RZ, R183, 0x3, RZ, 0xc0, !PT ;  /* 0x00000003b7ff7812 */ /* 0x000fe2000780c0ff */
[----:B-----5:R-:W-:Y:S01]  /*f840*/  IMAD R17, R8, R23, RZ ;  /* 0x0000001708117224 */ /* 0x020fe200078e02ff */
[----:B------:R-:W0:Y:S01]  /*f850*/  SHFL.IDX PT, R5, R10, RZ, 0x1c1f ;  /* 0x001c1fff0a057589 */ /* 0x000e2200000e0000 */
[C---:B------:R-:W-:Y:S01]  /*f860*/  VIADD R24, R12.reuse, 0x8 ;  /* 0x000000080c187836 */ /* 0x040fe20000000000 */
[----:B------:R-:W-:Y:S02]  /*f870*/  ULDC.64 UR10, c[0x0][0x208] ;  /* 0x00008200000a7ab9 */ /* 0x000fe40000000a00 */
[----:B------:R-:W-:Y:S01]  /*f880*/  SHFL.IDX PT, R6, R9, 0x1, 0x1c1f ;  /* 0x003c1f0009067f89 */ /* 0x000fe200000e0000 */
[-C--:B------:R-:W-:Y:S02]  /*f890*/  ISETP.GE.OR P2, PT, R12, R17.reuse, P0 ;  /* 0x000000110c00720c */ /* 0x080fe40000746670 */
[----:B------:R-:W-:Y:S01]  /*f8a0*/  ISETP.GE.OR P0, PT, R24, R17, P0 ;  /* 0x000000111800720c */ /* 0x000fe20000706670 */
[----:B------:R-:W1:Y:S10]  /*f8b0*/  SHFL.IDX PT, R7, R10, 0x1, 0x1c1f ;  /* 0x003c1f000a077f89 */ /* 0x000e7400000e0000 */
[----:B0-----:R0:W-:Y:S04]  /*f8c0*/  @!P2 ST.E desc[UR10][R4.64], R92 ;  /* 0x0000005c0400a985 */ /* 0x0011e8000c10190a */
[----:B-1----:R0:W-:Y:S01]  /*f8d0*/  @!P0 ST.E desc[UR10][R6.64], R0 ;  /* 0x0000000006008985 */ /* 0x0021e2000c10190a */
[----:B------:R-:W-:-:S13]  /*f8e0*/  PLOP3.LUT P0, PT, PT, PT, UP1, 0x80, 0x0 ;  /* 0x000000000000781c */ /* 0x000fda0003f0f018 */
[----:B0-----:R-:W-:Y:S05]  /*f8f0*/  @P0 BRA `(.L_x_1215) ;  /* 0x0000000800a40947 */ /* 0x001fea0003800000 */
[----:B------:R-:W-:Y:S01]  /*f900*/  IMAD R3, R180, 0x40, R22 ;  /* 0x00000040b4037824 */ /* 0x000fe200078e0216 */
[----:B------:R-:W-:Y:S01]  /*f910*/  ULDC.64 UR12, c[0x0][0xaa0] ;  /* 0x0002a800000c7ab9 */ /* 0x000fe20000000a00 */
[----:B------:R-:W-:Y:S01]  /*f920*/  R2UR UR15, R164 ;  /* 0x00000000a40f72ca */ /* 0x000fe200000e0000 */
[----:B------:R-:W0:Y:S01]  /*f930*/  @P1 LDC R45, c[0x0][0xbf0] ;  /* 0x0002fc00ff2d1b82 */ /* 0x000e220000000800 */
[----:B------:R-:W-:Y:S01]  /*f940*/  IMAD.WIDE R82, R3, 0x2, R82 ;  /* 0x0000000203527825 */ /* 0x000fe200078e0252 */
[----:B------:R-:W-:Y:S02]  /*f950*/  ULDC.64 UR10, c[0x0][0x208] ;  /* 0x00008200000a7ab9 */ /* 0x000fe40000000a00 */
[C---:B------:R-:W-:Y:S02]  /*f960*/  IADD3 R9, P6, R82.reuse, 0x1000, RZ ;  /* 0x0000100052097810 */ /* 0x040fe40007fde0ff */
[----:B------:R-:W-:Y:S02]  /*f970*/  IADD3 R13, P5, R82, 0x2000, RZ ;  /* 0x00002000520d7810 */ /* 0x000fe40007fbe0ff */
[----:B------:R-:W-:-:S02]  /*f980*/  LOP3.LUT R8, R9, 0x380, RZ, 0xc0, !PT ;  /* 0x0000038009087812 */ /* 0x000fc400078ec0ff */
[----:B------:R-:W-:Y:S02]  /*f990*/  IADD3 R25, P4, R82, 0x3000, RZ ;  /* 0x0000300052197810 */ /* 0x000fe40007f9e0ff */
[----:B------:R-:W-:Y:S02]  /*f9a0*/  SHF.R.U64 R8, R8, 0x3, RZ ;  /* 0x0000000308087819 */ /* 0x000fe400000012ff */
[----:B------:R-:W-:Y:S02]  /*f9b0*/  IADD3 R29, P3, R82, 0x4000, RZ ;  /* 0x00004000521d7810 */ /* 0x000fe40007f7e0ff */
[----:B------:R-:W-:Y:S01]  /*f9c0*/  LOP3.LUT R8, R8, R9, RZ, 0x3c, !PT ;  /* 0x0000000908087212 */ /* 0x000fe200078e3cff */
[----:B------:R-:W-:Y:S01]  /*f9d0*/  IMAD.X R9, RZ, RZ, R83, P6 ;  /* 0x000000ffff097224 */ /* 0x000fe200030e0653 */
[C---:B------:R-:W-:Y:S02]  /*f9e0*/  IADD3 R3, P6, R82.reuse, 0x7000, RZ ;  /* 0x0000700052037810 */ /* 0x040fe40007fde0ff */
[----:B------:R-:W-:-:S02]  /*f9f0*/  IADD3 R33, P2, R82, 0x5000, RZ ;  /* 0x0000500052217810 */ /* 0x000fc40007f5e0ff */
[----:B------:R-:W-:Y:S01]  /*fa00*/  IADD3 R37, P0, R82, 0x6000, RZ ;  /* 0x0000600052257810 */ /* 0x000fe20007f1e0ff */
[----:B------:R-:W-:Y:S01]  /*fa10*/  IMAD.X R41, RZ, RZ, R83, P6 ;  /* 0x000000ffff297224 */ /* 0x000fe200030e0653 */
[----:B------:R-:W-:Y:S01]  /*fa20*/  LOP3.LUT R0, R3, 0x380, RZ, 0xc0, !PT ;  /* 0x0000038003007812 */ /* 0x000fe200078ec0ff */
[----:B------:R-:W-:Y:S01]  /*fa30*/  UIMAD UR9, UR14, UR12, URZ ;  /* 0x0000000c0e0972a4 */ /* 0x000fe2000f8e023f */
[----:B------:R-:W-:Y:S01]  /*fa40*/  LOP3.LUT R12, R13, 0x380, RZ, 0xc0, !PT ;  /* 0x000003800d0c7812 */ /* 0x000fe200078ec0ff */
[----:B------:R-:W5:Y:S01]  /*fa50*/  LD.E.128 R8, desc[UR10][R8.64] ;  /* 0x0000000a08087980 */ /* 0x000f62000c101d00 */
[----:B------:R-:W-:Y:S02]  /*fa60*/  LOP3.LUT R24, R25, 0x380, RZ, 0xc0, !PT ;  /* 0x0000038019187812 */ /* 0x000fe400078ec0ff */
[----:B------:R-:W-:Y:S02]  /*fa70*/  LOP3.LUT R28, R29, 0x380, RZ, 0xc0, !PT ;  /* 0x000003801d1c7812 */ /* 0x000fe400078ec0ff */
[----:B------:R-:W-:-:S02]  /*fa80*/  LOP3.LUT R32, R33, 0x380, RZ, 0xc0, !PT ;  /* 0x0000038021207812 */ /* 0x000fc400078ec0ff */
[----:B------:R-:W-:Y:S02]  /*fa90*/  LOP3.LUT R36, R37, 0x380, RZ, 0xc0, !PT ;  /* 0x0000038025247812 */ /* 0x000fe400078ec0ff */
[----:B------:R-:W-:Y:S02]  /*faa0*/  SHF.R.U64 R0, R0, 0x3, RZ ;  /* 0x0000000300007819 */ /* 0x000fe400000012ff */
[----:B------:R-:W-:Y:S02]  /*fab0*/  LOP3.LUT R5, R82, 0x380, RZ, 0xc0, !PT ;  /* 0x0000038052057812 */ /* 0x000fe400078ec0ff */
[----:B------:R-:W-:Y:S02]  /*fac0*/  SHF.R.U64 R12, R12, 0x3, RZ ;  /* 0x000000030c0c7819 */ /* 0x000fe400000012ff */
[----:B------:R-:W-:Y:S02]  /*fad0*/  SHF.R.U64 R24, R24, 0x3, RZ ;  /* 0x0000000318187819 */ /* 0x000fe400000012ff */
[----:B------:R-:W-:-:S02]  /*fae0*/  SHF.R.U64 R28, R28, 0x3, RZ ;  /* 0x000000031c1c7819 */ /* 0x000fc400000012ff */
[----:B------:R-:W-:Y:S02]  /*faf0*/  SHF.R.U64 R32, R32, 0x3, RZ ;  /* 0x0000000320207819 */ /* 0x000fe400000012ff */
[----:B------:R-:W-:Y:S02]  /*fb00*/  SHF.R.U64 R36, R36, 0x3, RZ ;  /* 0x0000000324247819 */ /* 0x000fe400000012ff */
[----:B------:R-:W-:Y:S02]  /*fb10*/  LOP3.LUT R40, R0, R3, RZ, 0x3c, !PT ;  /* 0x0000000300287212 */ /* 0x000fe400078e3cff */
[----:B------:R-:W-:Y:S01]  /*fb20*/  SHF.R.U64 R5, R5, 0x3, RZ ;  /* 0x0000000305057819 */ /* 0x000fe200000012ff */
[----:B------:R-:W1:Y:S01]  /*fb30*/  @P1 LDC R3, c[0x0][0xbec] ;  /* 0x0002fb00ff031b82 */ /* 0x000e620000000800 */
        /* <DEDUP_REMOVED lines=10> */
[----:B------:R-:W-:Y:S01]  /*fbe0*/  LOP3.LUT R82, R5, R82, RZ, 0x3c, !PT ;  /* 0x0000005205527212 */ /* 0x000fe200078e3cff */
[----:B------:R-:W5:Y:S01]  /*fbf0*/  LD.E.128 R12, desc[UR10][R12.64] ;  /* 0x0000000a0c0c7980 */ /* 0x000f62000c101d00 */
[----:B------:R-:W-:-:S03]  /*fc00*/  UIMAD UR9, UR4, UR13, UR9 ;  /* 0x0000000d040972a4 */ /* 0x000fc6000f8e0209 */
[----:B------:R2:W5:Y:S04]  /*fc10*/  LD.E.128 R4, desc[UR10][R82.64] ;  /* 0x0000000a52047980 */ /* 0x000568000c101d00 */
[----:B------:R-:W5:Y:S04]  /*fc20*/  LD.E.128 R24, desc[UR10][R24.64] ;  /* 0x0000000a18187980 */ /* 0x000f68000c101d00 */
[----:B------:R-:W5:Y:S04]  /*fc30*/  LD.E.128 R28, desc[UR10][R28.64] ;  /* 0x0000000a1c1c7980 */ /* 0x000f68000c101d00 */
[----:B------:R-:W5:Y:S04]  /*fc40*/  LD.E.128 R32, desc[UR10][R32.64] ;  /* 0x0000000a20207980 */ /* 0x000f68000c101d00 */
[----:B------:R-:W5:Y:S04]  /*fc50*/  LD.E.128 R36, desc[UR10][R36.64] ;  /* 0x0000000a24247980 */ /* 0x000f68000c101d00 */
[----:B------:R-:W5:Y:S01]  /*fc60*/  LD.E.128 R40, desc[UR10][R40.64] ;  /* 0x0000000a28287980 */ /* 0x000f62000c101d00 */
[----:B------:R-:W-:Y:S01]  /*fc70*/  UIMAD.WIDE.U32 UR10, UR4, UR12, URZ ;  /* 0x0000000c040a72a5 */ /* 0x000fe2000f8e003f */
[----:B------:R-:W-:-:S02]  /*fc80*/  IMAD R0, R161, 0x20, R180 ;  /* 0x00000020a1007824 */ /* 0x000fc400078e02b4 */
[----:B------:R-:W-:Y:S01]  /*fc90*/  ULDC.64 UR12, c[0x0][0xae8] ;  /* 0x0002ba00000c7ab9 */ /* 0x000fe20000000a00 */
[----:B------:R-:W-:Y:S01]  /*fca0*/  UIADD3 UR11, UR11, UR9, URZ ;  /* 0x000000090b0b7290 */ /* 0x000fe2000fffe03f */
[----:B------:R-:W-:Y:S01]  /*fcb0*/  VIADD R44, R0, UR60 ;  /* 0x0000003c002c7c36 */ /* 0x000fe20008000000 */
[----:B------:R-:W-:Y:S01]  /*fcc0*/  @!PT LDS RZ, [RZ] ;  /* 0x00000000fffff984 */ /* 0x000fe20000000800 */
[----:B------:R-:W-:Y:S01]  /*fcd0*/  @!PT LDS RZ, [RZ] ;  /* 0x00000000fffff984 */ /* 0x000fe20000000800 */
[----:B------:R-:W-:Y:S01]  /*fce0*/  @!PT LDS RZ, [RZ] ;  /* 0x00000000fffff984 */ /* 0x000fe20000000800 */
[----:B------:R-:W-:Y:S01]  /*fcf0*/  @!PT LDS RZ, [RZ] ;  /* 0x00000000fffff984 */ /* 0x000fe20000000800 */
[----:B------:R3:W-:Y:S06]  /*fd00*/  MEMBAR.ALL.CTA ;  /* 0x0000000000007992 */ /* 0x0007ec0000008000 */
[----:B---3--:R-:W3:Y:S01]  /*fd10*/  FENCE.VIEW.ASYNC.S ;  /* 0x00000000000073c6 */ /* 0x008ee20000000000 */
[----:B------:R-:W-:-:S02]  /*fd20*/  UIMAD.WIDE.U32 UR10, UR15, UR12, UR10 ;  /* 0x0000000c0f0a72a5 */ /* 0x000fc4000f8e000a */
[----:B------:R-:W-:Y:S02]  /*fd30*/  USHF.R.S32.HI UR4, URZ, 0x1f, UR8 ;  /* 0x0000001f3f047899 */ /* 0x000fe40008011408 */
[----:B------:R-:W-:Y:S01]  /*fd40*/  UIMAD UR11, UR15, UR13, UR11 ;  /* 0x0000000d0f0b72a4 */ /* 0x000fe2000f8e020b */
[----:B-1----:R-:W-:Y:S02]  /*fd50*/  @P1 IMAD.HI.U32 R0, R44, R3, RZ ;  /* 0x000000032c001227 */ /* 0x002fe400078e00ff */
[----:B------:R-:W-:Y:S02]  /*fd60*/  ULDC.64 UR12, c[0x0][0xaf0] ;  /* 0x0002bc00000c7ab9 */ /* 0x000fe40000000a00 */
[----:B------:R-:W-:Y:S01]  /*fd70*/  UIMAD UR4, UR4, UR12, URZ ;  /* 0x0000000c040472a4 */ /* 0x000fe2000f8e023f */
[----:B------:R-:W-:Y:S01]  /*fd80*/  IMAD.MOV.U32 R21, RZ, RZ, R44 ;  /* 0x000000ffff157224 */ /* 0x000fe200078e002c */
[----:B0-----:R-:W-:Y:S02]  /*fd90*/  @P1 SHF.R.U32.HI R21, RZ, R45, R0 ;  /* 0x0000002dff151219 */ /* 0x001fe40000011600 */
[----:B------:R-:W-:-:S02]  /*fda0*/  UIMAD UR4, UR8, UR13, UR4 ;  /* 0x0000000d080472a4 */ /* 0x000fc4000f8e0204 */
[----:B------:R-:W-:Y:S01]  /*fdb0*/  UIMAD.WIDE.U32 UR8, UR8, UR12, UR10 ;  /* 0x0000000c080872a5 */ /* 0x000fe2000f8e000a */
[--C-:B------:R-:W-:Y:S01]  /*fdc0*/  SHF.R.S32.HI R0, RZ, 0x1f, R21.reuse ;  /* 0x0000001fff007819 */ /* 0x100fe20000011415 */
[----:B------:R-:W-:Y:S01]  /*fdd0*/  IMAD.MOV R20, RZ, RZ, -R21 ;  /* 0x000000ffff147224 */ /* 0x000fe200078e0a15 */
[----:B------:R-:W-:Y:S01]  /*fde0*/  ULDC.64 UR10, c[0x0][0xae0] ;  /* 0x0002b800000a7ab9 */ /* 0x000fe20000000a00 */
[----:B------:R-:W-:Y:S02]  /*fdf0*/  UIADD3 UR4, UR9, UR4, URZ ;  /* 0x0000000409047290 */ /* 0x000fe4000fffe03f */
[----:B------:R-:W-:Y:S02]  /*fe00*/  IMAD R0, R0, UR10, RZ ;  /* 0x0000000a00007c24 */ /* 0x000fe4000f8e02ff */
[----:B------:R-:W-:Y:S02]  /*fe10*/  IMAD R23, R23, R20, R44 ;  /* 0x0000001417177224 */ /* 0x000fe400078e022c */
[----:B------:R-:W-:-:S02]  /*fe20*/  IMAD.U32 R3, RZ, RZ, UR9 ;  /* 0x00000009ff037e24 */ /* 0x000fc4000f8e00ff */
[----:B------:R-:W-:Y:S01]  /*fe30*/  IMAD.U32 R2, RZ, RZ, UR8 ;  /* 0x00000008ff027e24 */ /* 0x000fe2000f8e00ff */
[----:B------:R-:W-:Y:S01]  /*fe40*/  ULDC.64 UR8, c[0x0][0xad8] ;  /* 0x0002b60000087ab9 */ /* 0x000fe20000000a00 */
[----:B------:R-:W-:Y:S02]  /*fe50*/  IMAD.U32 R3, RZ, RZ, UR4 ;  /* 0x00000004ff037e24 */ /* 0x000fe4000f8e00ff */
[C---:B------:R-:W-:Y:S01]  /*fe60*/  IMAD R45, R21.reuse, UR11, R0 ;  /* 0x0000000b152d7c24 */ /* 0x040fe2000f8e0200 */
[----:B------:R-:W-:Y:S01]  /*fe70*/  SHF.R.S32.HI R0, RZ, 0x1f, R23 ;  /* 0x0000001fff007819 */ /* 0x000fe20000011417 */
[----:B------:R-:W-:-:S04]  /*fe80*/  IMAD.WIDE.U32 R2, R21, UR10, R2 ;  /* 0x0000000a15027c25 */ /* 0x000fc8000f8e0002 */
[----:B------:R-:W-:Y:S02]  /*fe90*/  IMAD.IADD R3, R3, 0x1, R45 ;  /* 0x0000000103037824 */ /* 0x000fe400078e022d */
[----:B------:R-:W-:Y:S02]  /*fea0*/  IMAD R20, R0, UR8, RZ ;  /* 0x0000000800147c24 */ /* 0x000fe4000f8e02ff */
[----:B------:R-:W-:Y:S02]  /*feb0*/  VIADD R46, R180, UR60 ;  /* 0x0000003cb42e7c36 */ /* 0x000fe40008000000 */
[C---:B------:R-:W-:Y:S02]  /*fec0*/  IMAD R21, R23.reuse, UR9, R20 ;  /* 0x0000000917157c24 */ /* 0x040fe4000f8e0214 */
[----:B------:R-:W-:Y:S01]  /*fed0*/  IMAD.WIDE.U32 R2, R23, UR8, R2 ;  /* 0x0000000817027c25 */ /* 0x000fe2000f8e0002 */
[----:B------:R-:W-:Y:S01]  /*fee0*/  ISETP.GE.AND P2, PT, R46, R17, PT ;  /* 0x000000112e00720c */ /* 0x000fe20003f46270 */
[----:B------:R-:W-:-:S02]  /*fef0*/  ULDC.64 UR8, c[0x0][0xa80] ;  /* 0x0002a00000087ab9 */ /* 0x000fc40000000a00 */
[----:B------:R-:W-:Y:S01]  /*ff00*/  IMAD.IADD R3, R3, 0x1, R21 ;  /* 0x0000000103037824 */ /* 0x000fe200078e0215 */
[----:B------:R-:W-:Y:S01]  /*ff10*/  LEA R23, P3, R2, UR8, 0x1 ;  /* 0x0000000802177c11 */ /* 0x000fe2000f8608ff */
[----:B------:R-:W-:Y:S02]  /*ff20*/  VIADD R16, R16, 0x2a820 ;  /* 0x0002a82010107836 */ /* 0x000fe40000000000 */
[----:B------:R-:W-:Y:S01]  /*ff30*/  VIADD R0, R46, 0x20 ;  /* 0x000000202e007836 */ /* 0x000fe20000000000 */
[----:B------:R-:W-:Y:S02]  /*ff40*/  LEA.HI.X R44, R2, UR9, R3, 0x1, P3 ;  /* 0x00000009022c7c11 */ /* 0x000fe400098f0c03 */
[----:B------:R-:W-:Y:S02]  /*ff50*/  PRMT R16, RZ, 0x654, R16 ;  /* 0x00000654ff107816 */ /* 0x000fe40000000010 */
[-C--:B------:R-:W-:Y:S01]  /*ff60*/  ISETP.GE.AND P0, PT, R0, R17.reuse, PT ;  /* 0x000000110000720c */ /* 0x080fe20003f06270 */
[----:B------:R-:W-:Y:S01]  /*ff70*/  VIADD R0, R46, 0x40 ;  /* 0x000000402e007836 */ /* 0x000fe20000000000 */
[----:B---3--:R2:W-:Y:S01]  /*ff80*/  SYNCS.ARRIVE.TRANS64.RED.A1T0 RZ, [R16+URZ], RZ ;  /* 0x000000ff10ff79a7 */ /* 0x0085e2000810043f */
[----:B------:R2:W0:Y:S01]  /*ff90*/  SHFL.IDX PT, R3, R23, RZ, 0x181f ;  /* 0x00181fff17037589 */ /* 0x00042200000e0000 */
[----:B------:R-:W-:Y:S03]  /*ffa0*/  BSSY B1, `(.L_x_1216) ;  /* 0x000000e000017945 */ /* 0x000fe60003800000 */
[----:B------:R2:W1:Y:S01]  /*ffb0*/  SHFL.IDX PT, R21, R44, RZ, 0x181f ;  /* 0x00181fff2c157589 */ /* 0x00046200000e0000 */
[----:B------:R-:W-:Y:S01]  /*ffc0*/  ISETP.GE.AND P1, PT, R0, R17, PT ;  /* 0x000000110000720c */ /* 0x000fe20003f26270 */
[----:B------:R-:W-:-:S12]  /*ffd0*/  @P2 BRA `(.L_x_1217) ;  /* 0x0000000000282947 */ /* 0x000fd80003800000 */
[----:B------:R-:W-:Y:S01]  /*ffe0*/  ULDC UR4, c[0x0][0xac8] ;  /* 0x0002b20000047ab9 */ /* 0x000fe20000000800 */
[----:B------:R-:W-:Y:S01]  /*fff0*/  ULDC.64 UR8, c[0x0][0x208] ;  /* 0x0000820000087ab9 */ /* 0x000fe20000000a00 */
[----:B------:R-:W-:Y:S02]  /*10000*/  ISETP.GE.AND P2, PT, R22, UR4, PT ;  /* 0x0000000416007c0c */ /* 0x000fe4000bf46270 */
[----:B------:R-:W-:-:S11]  /*10010*/  ISETP.GE.AND P3, PT, R160, UR4, PT ;  /* 0x00000004a0007c0c */ /* 0x000fd6000bf66270 */
[-C--:B0-----:R-:W-:Y:S02]  /*10020*/  @!P2 LEA R2, P4, R22, R3.reuse, 0x1 ;  /* 0x000000031602a211 */ /* 0x081fe400078808ff */
[----:B------:R-:W-:Y:S02]  /*10030*/  @!P3 LEA R20, P5, R160, R3, 0x1 ;  /* 0x00000003a014b211 */ /* 0x000fe400078a08ff */
[-C--:B-1----:R-:W-:Y:S02]  /*10040*/  @!P2 LEA.HI.X R3, R22, R21.reuse, R204, 0x1, P4 ;  /* 0x000000151603a211 */ /* 0x082fe400020f0ccc */
[----:B------:R-:W-:-:S03]  /*10050*/  @!P3 LEA.HI.X R21, R160, R21, R203, 0x1, P5 ;  /* 0x00000015a015b211 */ /* 0x000fc600028f0ccb */
[----:B-----5:R3:W-:Y:S04]  /*10060*/  @!P2 ST.E.128 desc[UR8][R2.64], R4 ;  /* 0x000000040200a985 */ /* 0x0207e8000c101d08 */
[----:B------:R3:W-:Y:S02]  /*10070*/  @!P3 ST.E.128 desc[UR8][R20.64], R28 ;  /* 0x0000001c1400b985 */ /* 0x0007e4000c101d08 */
.L_x_1217:
[----:B------:R-:W-:Y:S05]  /*10080*/  BSYNC B1 ;  /* 0x0000000000017941 */ /* 0x000fea0003800000 */
.L_x_1216:
[----:B---3-5:R3:W4:Y:S01]  /*10090*/  SHFL.IDX PT, R5, R44, 0x1, 0x181f ;  /* 0x00381f002c057f89 */ /* 0x02872200000e0000 */
[----:B------:R-:W-:Y:S03]  /*100a0*/  BSSY B1, `(.L_x_1218) ;  /* 0x000000d000017945 */ /* 0x000fe60003800000 */
[----:B0-----:R3:W0:Y:S01]  /*100b0*/  SHFL.IDX PT, R3, R23, 0x1, 0x181f ;  /* 0x00381f0017037f89 */ /* 0x00162200000e0000 */
[----:B------:R-:W-:Y:S05]  /*100c0*/  @P0 BRA `(.L_x_1219) ;  /* 0x0000000000280947 */ /* 0x000fea0003800000 */
[----:B------:R-:W-:Y:S01]  /*100d0*/  ULDC UR4, c[0x0][0xac8] ;  /* 0x0002b20000047ab9 */ /* 0x000fe20000000800 */
[----:B------:R-:W-:Y:S01]  /*100e0*/  ULDC.64 UR8, c[0x0][0x208] ;  /* 0x0000820000087ab9 */ /* 0x000fe20000000a00 */
        /* <DEDUP_REMOVED lines=8> */
.L_x_1219:
[----:B------:R-:W-:Y:S05]  /*10170*/  BSYNC B1 ;  /* 0x0000000000017941 */ /* 0x000fea0003800000 */
.L_x_1218:
[----:B0---4-:R0:W4:Y:S01]  /*10180*/  SHFL.IDX PT, R5, R44, 0x2, 0x181f ;  /* 0x00581f002c057f89 */ /* 0x01112200000e0000 */
[----:B------:R-:W-:Y:S03]  /*10190*/  BSSY B1, `(.L_x_1220) ;  /* 0x000000d000017945 */ /* 0x000fe60003800000 */
[----:B------:R0:W0:Y:S01]  /*101a0*/  SHFL.IDX PT, R3, R23, 0x2, 0x181f ;  /* 0x00581f0017037f89 */ /* 0x00002200000e0000 */
        /* <DEDUP_REMOVED lines=11> */
.L_x_1221:
[----:B------:R-:W-:Y:S05]  /*10260*/  BSYNC B1 ;  /* 0x0000000000017941 */ /* 0x000fea0003800000 */
.L_x_1220:
[----:B------:R-:W-:Y:S01]  /*10270*/  VIADD R0, R46, 0x60 ;  /* 0x000000602e007836 */ /* 0x000fe20000000000 */
[----:B0---4-:R0:W4:Y:S04]  /*10280*/  SHFL.IDX PT, R5, R44, 0x3, 0x181f ;  /* 0x00781f002c057f89 */ /* 0x01112800000e0000 */
[----:B------:R-:W-:Y:S01]  /*10290*/  ISETP.GE.AND P0, PT, R0, R17, PT ;  /* 0x000000110000720c */ /* 0x000fe20003f06270 */
[----:B--23--:R-:W2:-:S12]  /*102a0*/  SHFL.IDX PT, R23, R23, 0x3, 0x181f ;  /* 0x00781f0017177f89 */ /* 0x00ce9800000e0000 */
[----:B0-----:R-:W-:Y:S05]  /*102b0*/  @P0 BRA `(.L_x_1222) ;  /* 0x0000001800a40947 */ /* 0x001fea0003800000 */
[----:B------:R-:W-:Y:S01]  /*102c0*/  ULDC UR4, c[0x0][0xac8] ;  /* 0x0002b20000047ab9 */ /* 0x000fe20000000800 */
[----:B------:R-:W-:Y:S01]  /*102d0*/  ULDC.64 UR8, c[0x0][0x208] ;  /* 0x0000820000087ab9 */ /* 0x000fe20000000a00 */
[----:B------:R-:W-:-:S13]  /*102e0*/  ISETP.GE.AND P1, PT, R22, UR4, PT ;  /* 0x0000000416007c0c */ /* 0x000fda000bf26270 */
[----:B--2---:R-:W-:-:S04]  /*102f0*/  @!P1 LEA R2, P0, R22, R23, 0x1 ;  /* 0x0000001716029211 */ /* 0x004fc800078008ff */
[----:B----4-:R-:W-:Y:S02]  /*10300*/  @!P1 LEA.HI.X R3, R22, R5, R204, 0x1, P0 ;  /* 0x0000000516039211 */ /* 0x010fe400000f0ccc */
[----:B------:R-:W-:-:S03]  /*10310*/  ISETP.GE.AND P0, PT, R160, UR4, PT ;  /* 0x00000004a0007c0c */ /* 0x000fc6000bf06270 */
[----:B------:R0:W-:Y:S10]  /*10320*/  @!P1 ST.E.128 desc[UR8][R2.64], R24 ;  /* 0x0000001802009985 */ /* 0x0001f4000c101d08 */
[----:B------:R-:W-:Y:S05]  /*10330*/  @P0 BRA `(.L_x_1222) ;  /* 0x0000001800840947 */ /* 0x000fea0003800000 */
[----:B0-----:R-:W-:Y:S01]  /*10340*/  LEA R2, P0, R160, R23, 0x1 ;  /* 0x00000017a0027211 */ /* 0x001fe200078008ff */
[----:B------:R-:W-:-:S03]  /*10350*/  ULDC.64 UR8, c[0x0][0x208] ;  /* 0x0000820000087ab9 */ /* 0x000fc60000000a00 */
[----:B------:R-:W-:-:S05]  /*10360*/  LEA.HI.X R3, R160, R5, R203, 0x1, P0 ;  /* 0x00000005a0037211 */ /* 0x000fca00000f0ccb */
[----:B------:R0:W-:Y:S01]  /*10370*/  ST.E.128 desc[UR8][R2.64], R40 ;  /* 0x0000002802007985 */ /* 0x0001e2000c101d08 */
[----:B------:R-:W-:Y:S05]  /*10380*/  BRA `(.L_x_1222) ;  /* 0x0000001800707947 */ /* 0x000fea0003800000 */
.L_x_1215:
[----:B------:R-:W-:Y:S01]  /*10390*/  ULDC.64 UR12, c[0x0][0xb08] ;  /* 0x0002c200000c7ab9 */ /* 0x000fe20000000a00 */
[----:B------:R-:W-:Y:S01]  /*103a0*/  R2UR UR16, R164 ;  /* 0x00000000a41072ca */ /* 0x000fe200000e0000 */
[----:B------:R-:W-:Y:S01]  /*103b0*/  UIMAD UR9, UR14, UR12, URZ ;  /* 0x0000000c0e0972a4 */ /* 0x000fe2000f8e023f */
[----:B------:R-:W0:Y:S01]  /*103c0*/  @P1 LDC R0, c[0x0][0xbec] ;  /* 0x0002fb00ff001b82 */ /* 0x000e220000000800 */
[----:B------:R-:W-:Y:S01]  /*103d0*/  UIMAD.WIDE.U32 UR10, UR4, UR12, URZ ;  /* 0x0000000c040a72a5 */ /* 0x000fe2000f8e003f */
[----:B------:R-:W-:Y:S01]  /*103e0*/  R2UR UR15, R163 ;  /* 0x00000000a30f72ca */ /* 0x000fe200000e0000 */
[----:B------:R-:W-:Y:S01]  /*103f0*/  UIMAD UR9, UR4, UR13, UR9 ;  /* 0x0000000d040972a4 */ /* 0x000fe2000f8e0209 */
[----:B------:R-:W-:Y:S01]  /*10400*/  IMAD.MOV.U32 R7, RZ, RZ, R11 ;  /* 0x000000ffff077224 */ /* 0x000fe200078e000b */
[----:B------:R-:W-:Y:S01]  /*10410*/  USHF.R.S32.HI UR4, URZ, 0x1f, UR8 ;  /* 0x0000001f3f047899 */ /* 0x000fe20008011408 */
[----:B------:R-:W-:Y:S01]  /*10420*/  ISETP.GE.AND P0, PT, R12, R17, PT ;  /* 0x000000110c00720c */ /* 0x000fe20003f06270 */
[----:B------:R-:W-:Y:S01]  /*10430*/  UIADD3 UR11, UR11, UR9, URZ ;  /* 0x000000090b0b7290 */ /* 0x000fe2000fffe03f */
[----:B------:R-:W1:Y:S01]  /*10440*/  @P1 LDC R5, c[0x0][0xbf0] ;  /* 0x0002fc00ff051b82 */ /* 0x000e620000000800 */
[----:B------:R-:W-:Y:S01]  /*10450*/  ULDC.64 UR12, c[0x0][0xb38] ;  /* 0x0002ce00000c7ab9 */ /* 0x000fe20000000a00 */
[----:B------:R-:W-:Y:S01]  /*10460*/  VIADD R16, R16, 0x2a820 ;  /* 0x0002a82010107836 */ /* 0x000fe20000000000 */
[----:B------:R-:W-:Y:S01]  /*10470*/  UIMAD.WIDE.U32 UR10, UR16, UR12, UR10 ;  /* 0x0000000c100a72a5 */ /* 0x000fe2000f8e000a */
[----:B------:R-:W-:Y:S03]  /*10480*/  BSSY B1, `(.L_x_1223) ;  /* 0x0000066000017945 */ /* 0x000fe60003800000 */
[----:B------:R-:W-:Y:S01]  /*10490*/  UIMAD UR11, UR16, UR13, UR11 ;  /* 0x0000000d100b72a4 */ /* 0x000fe2000f8e020b */
[----:B------:R-:W-:-:S02]  /*104a0*/  PRMT R6, RZ, 0x654, R16 ;  /* 0x00000654ff067816 */ /* 0x000fc40000000010 */
[----:B------:R-:W-:Y:S02]  /*104b0*/  ULDC.64 UR12, c[0x0][0xb40] ;  /* 0x0002d000000c7ab9 */ /* 0x000fe40000000a00 */
[----:B------:R-:W-:Y:S01]  /*104c0*/  UIMAD UR4, UR4, UR12, URZ ;  /* 0x0000000c040472a4 */ /* 0x000fe2000f8e023f */
[----:B------:R2:W-:Y:S03]  /*104d0*/  SYNCS.ARRIVE.TRANS64.RED.A1T0 RZ, [R6+URZ], RZ ;  /* 0x000000ff06ff79a7 */ /* 0x0005e6000810043f */
[----:B------:R-:W-:Y:S01]  /*104e0*/  UIMAD UR4, UR8, UR13, UR4 ;  /* 0x0000000d080472a4 */ /* 0x000fe2000f8e0204 */
[----:B0-----:R-:W-:Y:S01]  /*104f0*/  @P1 IMAD.HI.U32 R0, R11, R0, RZ ;  /* 0x000000000b001227 */ /* 0x001fe200078e00ff */
[----:B------:R-:W-:-:S03]  /*10500*/  UIMAD.WIDE.U32 UR8, UR8, UR12, UR10 ;  /* 0x0000000c080872a5 */ /* 0x000fc6000f8e000a */
[----:B------:R-:W-:Y:S01]  /*10510*/  ULDC.64 UR10, c[0x0][0xb48] ;  /* 0x0002d200000a7ab9 */ /* 0x000fe20000000a00 */
[----:B------:R-:W-:Y:S01]  /*10520*/  UIADD3 UR9, UR9, UR4, URZ ;  /* 0x0000000409097290 */ /* 0x000fe2000fffe03f */
[----:B-1----:R-:W-:-:S03]  /*10530*/  @P1 SHF.R.U32.HI R7, RZ, R5, R0 ;  /* 0x00000005ff071219 */ /* 0x002fc60000011600 */
[----:B------:R-:W-:Y:S01]  /*10540*/  UIMAD.WIDE.U32 UR8, UR15, UR10, UR8 ;  /* 0x0000000a0f0872a5 */ /* 0x000fe2000f8e0008 */
[--C-:B------:R-:W-:Y:S01]  /*10550*/  SHF.R.S32.HI R0, RZ, 0x1f, R7.reuse ;  /* 0x0000001fff007819 */ /* 0x100fe20000011407 */
[----:B------:R-:W-:Y:S02]  /*10560*/  IMAD.MOV R4, RZ, RZ, -R7 ;  /* 0x000000ffff047224 */ /* 0x000fe400078e0a07 */
[----:B------:R-:W-:Y:S02]  /*10570*/  UIMAD UR4, UR15, UR11, UR9 ;  /* 0x0000000b0f0472a4 */ /* 0x000fe4000f8e0209 */
[----:B------:R-:W-:Y:S01]  /*10580*/  IMAD.U32 R5, RZ, RZ, UR9 ;  /* 0x00000009ff057e24 */ /* 0x000fe2000f8e00ff */
[----:B------:R-:W-:Y:S01]  /*10590*/  ULDC.64 UR10, c[0x0][0xb30] ;  /* 0x0002cc00000a7ab9 */ /* 0x000fe20000000a00 */
[----:B------:R-:W-:Y:S02]  /*105a0*/  IMAD R23, R23, R4, R11 ;  /* 0x0000000417177224 */ /* 0x000fe400078e020b */
[----:B------:R-:W-:-:S02]  /*105b0*/  IMAD R0, R0, UR10, RZ ;  /* 0x0000000a00007c24 */ /* 0x000fc4000f8e02ff */
[----:B------:R-:W-:Y:S01]  /*105c0*/  IMAD.U32 R4, RZ, RZ, UR8 ;  /* 0x00000008ff047e24 */ /* 0x000fe2000f8e00ff */
[----:B------:R-:W-:Y:S01]  /*105d0*/  ULDC.64 UR8, c[0x0][0xb28] ;  /* 0x0002ca0000087ab9 */ /* 0x000fe20000000a00 */
[----:B------:R-:W-:Y:S02]  /*105e0*/  IMAD.U32 R5, RZ, RZ, UR4 ;  /* 0x00000004ff057e24 */ /* 0x000fe4000f8e00ff */
        /* <DEDUP_REMOVED lines=11> */
[----:B--2---:R0:W1:Y:S04]  /*106a0*/  SHFL.IDX PT, R6, R0, RZ, 0x1c1f ;  /* 0x001c1fff00067589 */ /* 0x00406800000e0000 */
[----:B------:R0:W2:Y:S01]  /*106b0*/  SHFL.IDX PT, R7, R16, RZ, 0x1c1f ;  /* 0x001c1fff10077589 */ /* 0x0000a200000e0000 */
[----:B------:R-:W-:Y:S05]  /*106c0*/  @P0 BRA `(.L_x_1224) ;  /* 0x0000000400040947 */ /* 0x000fea0003800000 */
[----:B------:R-:W-:Y:S01]  /*106d0*/  ULDC UR4, c[0x0][0xac8] ;  /* 0x0002b20000047ab9 */ /* 0x000fe20000000800 */
[----:B------:R-:W-:Y:S01]  /*106e0*/  ULDC.64 UR8, c[0x0][0x208] ;  /* 0x0000820000087ab9 */ /* 0x000fe20000000a00 */
[----:B------:R-:W-:Y:S02]  /*106f0*/  ISETP.GE.AND P3, PT, R18, UR4, PT ;  /* 0x0000000412007c0c */ /* 0x000fe4000bf66270 */
[----:B------:R-:W-:Y:S02]  /*10700*/  ISETP.GE.AND P2, PT, R179, UR4, PT ;  /* 0x00000004b3007c0c */ /* 0x000fe4000bf46270 */
[----:B------:R-:W-:Y:S02]  /*10710*/  ISETP.GE.AND P1, PT, R178, UR4, PT ;  /* 0x00000004b2007c0c */ /* 0x000fe4000bf26270 */
[----:B------:R-:W-:Y:S02]  /*10720*/  ISETP.GE.AND P0, PT, R177, UR4, PT ;  /* 0x00000004b1007c0c */ /* 0x000fe4000bf06270 */
[----:B------:R-:W-:-:S05]  /*10730*/  ISETP.GE.AND P4, PT, R175, UR4, PT ;  /* 0x00000004af007c0c */ /* 0x000fca000bf86270 */
[----:B-12---:R-:W-:Y:S02]  /*10740*/  @!P3 IMAD.WIDE R4, R18, 0x4, R6 ;  /* 0x000000041204b825 */ /* 0x006fe400078e0206 */
        /* <DEDUP_REMOVED lines=12> */
[-C--:B-1----:R-:W-:Y:S01]  /*10810*/  @!P3 LEA R2, P6, R176, R6.reuse, 0x2 ;  /* 0x00000006b002b211 */ /* 0x082fe200078c10ff */
        /* <DEDUP_REMOVED lines=11> */
[----:B--2---:R-:W-:-:S03]  /*108d0*/  @!P2 LEA R8, P4, R173, R6, 0x2 ;  /* 0x00000006ad08a211 */ /* 0x004fc600078810ff */
[----:B------:R-:W-:Y:S01]  /*108e0*/  @!P5 ST.E.64 desc[UR8][R14.64], R48 ;  /* 0x000000300e00d985 */ /* 0x000fe2000c101b08 */
[CC--:B---3--:R-:W-:Y:S02]  /*108f0*/  @!P1 LEA R10, P5, R172.reuse, R6.reuse, 0x2 ;  /* 0x00000006ac0a9211 */ /* 0x0c8fe400078a10ff */
[-C--:B------:R-:W-:Y:S02]  /*10900*/  @!P2 LEA.HI.X R9, R173, R7.reuse, R192, 0x2, P4 ;  /* 0x00000007ad09a211 */ /* 0x080fe400020f14c0 */
[----:B-1----:R-:W-:Y:S02]  /*10910*/  @!P0 LEA R12, P6, R171, R6, 0x2 ;  /* 0x00000006ab0c8211 */ /* 0x002fe400078c10ff */
        /* <DEDUP_REMOVED lines=14> */
[CC--:B-1----:R-:W-:Y:S02]  /*10a00*/  @!P2 LEA R8, P3, R168.reuse, R6.reuse, 0x2 ;  /* 0x00000006a808a211 */ /* 0x0c2fe400078610ff */
[-C--:B------:R-:W-:Y:S02]  /*10a10*/  @!P4 LEA.HI.X R5, R169, R7.reuse, R188, 0x2, P6 ;  /* 0x00000007a905c211 */ /* 0x080fe400030f14bc */
[-C--:B--2---:R-:W-:Y:S02]  /*10a20*/  @!P1 LEA R10, P6, R167, R6.reuse, 0x2 ;  /* 0x00000006a70a9211 */ /* 0x084fe400078c10ff */
        /* <DEDUP_REMOVED lines=11> */
.L_x_1224:
[----:B------:R-:W-:Y:S05]  /*10ae0*/  BSYNC B1 ;  /* 0x0000000000017941 */ /* 0x000fea0003800000 */
.L_x_1223:
[----:B------:R-:W-:Y:S01]  /*10af0*/  ISETP.GE.AND P0, PT, R24, R17, PT ;  /* 0x000000111800720c */ /* 0x000fe20003f06270 */
[----:B----4-:R3:W4:Y:S04]  /*10b00*/  SHFL.IDX PT, R5, R16, 0x1, 0x1c1f ;  /* 0x003c1f0010057f89 */ /* 0x01072800000e0000 */
[----:B------:R3:W0:Y:S08]  /*10b10*/  SHFL.IDX PT, R4, R0, 0x1, 0x1c1f ;  /* 0x003c1f0000047f89 */ /* 0x00063000000e0000 */
[----:B---3--:R-:W-:Y:S05]  /*10b20*/  @P0 BRA `(.L_x_1222) ;  /* 0x0000001000880947 */ /* 0x008fea0003800000 */
[----:B------:R-:W-:Y:S01]  /*10b30*/  ULDC UR4, c[0x0][0xac8] ;  /* 0x0002b20000047ab9 */ /* 0x000fe20000000800 */
[----:B------:R-:W-:Y:S01]  /*10b40*/  ULDC.64 UR8, c[0x0][0x208] ;  /* 0x0000820000087ab9 */ /* 0x000fe20000000a00 */
[----:B------:R-:W-:Y:S02]  /*10b50*/  ISETP.GE.AND P1, PT, R179, UR4, PT ;  /* 0x00000004b3007c0c */ /* 0x000fe4000bf26270 */
[----:B------:R-:W-:Y:S02]  /*10b60*/  ISETP.GE.AND P0, PT, R178, UR4, PT ;  /* 0x00000004b2007c0c */ /* 0x000fe4000bf06270 */
[----:B------:R-:W-:Y:S02]  /*10b70*/  ISETP.GE.AND P2, PT, R18, UR4, PT ;  /* 0x0000000412007c0c */ /* 0x000fe4000bf46270 */
[----:B------:R-:W-:Y:S02]  /*10b80*/  ISETP.GE.AND P4, PT, R176, UR4, PT ;  /* 0x00000004b0007c0c */ /* 0x000fe4000bf86270 */
[----:B------:R-:W-:-:S05]  /*10b90*/  ISETP.GE.AND P3, PT, R177, UR4, PT ;  /* 0x00000004b1007c0c */ /* 0x000fca000bf66270 */
[CC--:B01----:R-:W-:Y:S02]  /*10ba0*/  @!P1 LEA R6, P5, R179.reuse, R4.reuse, 0x2 ;  /* 0x00000004b3069211 */ /* 0x0c3fe400078a10ff */
[-C--:B------:R-:W-:Y:S02]  /*10bb0*/  @!P0 LEA R8, P6, R178, R4.reuse, 0x2 ;  /* 0x00000004b2088211 */ /* 0x080fe400078c10ff */
[-C--:B--2-4-:R-:W-:Y:S01]  /*10bc0*/  @!P1 LEA.HI.X R7, R179, R5.reuse, R198, 0x2, P5 ;  /* 0x00000005b3079211 */ /* 0x094fe200028f14c6 */
        /* <DEDUP_REMOVED lines=23> */
[----:B------:R-:W-:Y:S02]  /*10d40*/  ISETP.GE.AND P4, PT, R170, UR4, PT ;  /* 0x00000004aa007c0c */ /* 0x000fe4000bf86270 */
[-C--:B------:R-:W-:Y:S01]  /*10d50*/  @!P1 LEA.HI.X R7, R173, R5.reuse, R192, 0x2, P5 ;  /* 0x00000005ad079211 */ /* 0x080fe200028f14c0 */
[----:B------:R-:W-:Y:S01]  /*10d60*/  @!P0 ST.E.64 desc[UR8][R2.64], R50 ;  /* 0x0000003202008985 */ /* 0x000fe2000c101b08 */
[----:B------:R-:W-:Y:S02]  /*10d70*/  @!P2 LEA.HI.X R9, R172, R5, R191, 0x2, P6 ;  /* 0x00000005ac09a211 */ /* 0x000fe400030f14bf */
[----:B------:R-:W-:Y:S01]  /*10d80*/  ISETP.GE.AND P0, PT, R167, UR4, PT ;  /* 0x00000004a7007c0c */ /* 0x000fe2000bf06270 */
[----:B------:R0:W-:Y:S01]  /*10d90*/  @!P1 ST.E.64 desc[UR8][R6.64], R54 ;  /* 0x0000003606009985 */ /* 0x0001e2000c101b08 */
[----:B------:R-:W-:Y:S02]  /*10da0*/  ISETP.GE.AND P1, PT, R168, UR4, PT ;  /* 0x00000004a8007c0c */ /* 0x000fe4000bf26270 */
[----:B--2---:R-:W-:Y:S01]  /*10db0*/  @!P3 LEA R10, P5, R171, R4, 0x2 ;  /* 0x00000004ab0ab211 */ /* 0x004fe200078a10ff */
[----:B------:R1:W-:Y:S01]  /*10dc0*/  @!P2 ST.E.64 desc[UR8][R8.64], R58 ;  /* 0x0000003a0800a985 */ /* 0x0003e2000c101b08 */
[----:B------:R-:W-:-:S02]  /*10dd0*/  ISETP.GE.AND P2, PT, R169, UR4, PT ;  /* 0x00000004a9007c0c */ /* 0x000fc4000bf46270 */
[CC--:B---3--:R-:W-:Y:S02]  /*10de0*/  @!P4 LEA R12, P6, R170.reuse, R4.reuse, 0x2 ;  /* 0x00000004aa0cc211 */ /* 0x0c8fe400078c10ff */
[-C--:B------:R-:W-:Y:S02]  /*10df0*/  @!P3 LEA.HI.X R11, R171, R5.reuse, R190, 0x2, P5 ;  /* 0x00000005ab0bb211 */ /* 0x080fe400028f14be */
[----:B------:R-:W-:Y:S02]  /*10e00*/  @!P4 LEA.HI.X R13, R170, R5, R189, 0x2, P6 ;  /* 0x00000005aa0dc211 */ /* 0x000fe400030f14bd */
[----:B------:R-:W-:Y:S01]  /*10e10*/  ISETP.GE.AND P5, PT, R166, UR4, PT ;  /* 0x00000004a6007c0c */ /* 0x000fe2000bfa6270 */
[----:B------:R2:W-:Y:S01]  /*10e20*/  @!P3 ST.E.64 desc[UR8][R10.64], R62 ;  /* 0x0000003e0a00b985 */ /* 0x0005e2000c101b08 */
[----:B0-----:R-:W-:-:S03]  /*10e30*/  @!P1 LEA R6, P6, R168, R4, 0x2 ;  /* 0x00000004a8069211 */ /* 0x001fc600078c10ff */
[-C--:B------:R-:W-:Y:S01]  /*10e40*/  @!P2 LEA R2, P3, R169, R4.reuse, 0x2 ;  /* 0x00000004a902a211 */ /* 0x080fe200078610ff */
[----:B------:R2:W-:Y:S01]  /*10e50*/  @!P4 ST.E.64 desc[UR8][R12.64], R66 ;  /* 0x000000420c00c985 */ /* 0x0005e2000c101b08 */
[-C--:B-1----:R-:W-:Y:S02]  /*10e60*/  @!P0 LEA R8, P4, R167, R4.reuse, 0x2 ;  /* 0x00000004a7088211 */ /* 0x082fe400078810ff */
[-C--:B------:R-:W-:Y:S02]  /*10e70*/  @!P2 LEA.HI.X R3, R169, R5.reuse, R188, 0x2, P3 ;  /* 0x00000005a903a211 */ /* 0x080fe400018f14bc */
[-C--:B------:R-:W-:Y:S02]  /*10e80*/  @!P1 LEA.HI.X R7, R168, R5.reuse, R187, 0x2, P6 ;  /* 0x00000005a8079211 */ /* 0x080fe400030f14bb */
[----:B------:R-:W-:Y:S01]  /*10e90*/  @!P0 LEA.HI.X R9, R167, R5, R186, 0x2, P4 ;  /* 0x00000005a7098211 */ /* 0x000fe200020f14ba */
[----:B------:R2:W-:Y:S01]  /*10ea0*/  @!P2 ST.E.64 desc[UR8][R2.64], R70 ;  /* 0x000000460200a985 */ /* 0x0005e2000c101b08 */
[----:B------:R-:W-:-:S03]  /*10eb0*/  @!P5 LEA R14, P3, R166, R4, 0x2 ;  /* 0x00000004a60ed211 */ /* 0x000fc600078610ff */
[----:B------:R2:W-:Y:S01]  /*10ec0*/  @!P1 ST.E.64 desc[UR8][R6.64], R74 ;  /* 0x0000004a06009985 */ /* 0x0005e2000c101b08 */
[----:B------:R-:W-:-:S03]  /*10ed0*/  @!P5 LEA.HI.X R15, R166, R5, R185, 0x2, P3 ;  /* 0x00000005a60fd211 */ /* 0x000fc600018f14b9 */
[----:B------:R2:W-:Y:S01]  /*10ee0*/  @!P0 ST.E.64 desc[UR8][R8.64], R78 ;  /* 0x0000004e08008985 */ /* 0x0005e2000c101b08 */
[----:B------:R-:W-:-:S03]  /*10ef0*/  ISETP.GE.AND P0, PT, R165, UR4, PT ;  /* 0x00000004a5007c0c */ /* 0x000fc6000bf06270 */
[----:B------:R2:W-:Y:S10]  /*10f00*/  @!P5 ST.E.64 desc[UR8][R14.64], R94 ;  /* 0x0000005e0e00d985 */ /* 0x0005f4000c101b08 */
[----:B------:R-:W-:Y:S05]  /*10f10*/  @P0 BRA `(.L_x_1222) ;  /* 0x0000000c008c0947 */ /* 0x000fea0003800000 */
[----:B--2---:R-:W-:Y:S01]  /*10f20*/  LEA R2, P0, R165, R4, 0x2 ;  /* 0x00000004a5027211 */ /* 0x004fe200078010ff */
[----:B------:R-:W-:-:S03]  /*10f30*/  ULDC.64 UR8, c[0x0][0x208] ;  /* 0x0000820000087ab9 */ /* 0x000fc60000000a00 */
[----:B------:R-:W-:-:S05]  /*10f40*/  LEA.HI.X R3, R165, R5, R184, 0x2, P0 ;  /* 0x00000005a5037211 */ /* 0x000fca00000f14b8 */
[----:B------:R0:W-:Y:S01]  /*10f50*/  ST.E.64 desc[UR8][R2.64], R86 ;  /* 0x0000005602007985 */ /* 0x0001e2000c101b08 */
[----:B------:R-:W-:Y:S05]  /*10f60*/  BRA `(.L_x_1222) ;  /* 0x0000000c00787947 */ /* 0x000fea0003800000 */
.L_x_1213:
[----:B------:R-:W0:Y:S01]  /*10f70*/  LDC.64 R2, c[0x0][0xc00] ;  /* 0x00030000ff027b82 */ /* 0x000e220000000a00 */
[----:B------:R-:W-:Y:S01]  /*10f80*/  R2UR UR11, R181 ;  /* 0x00000000b50b72ca */ /* 0x000fe200000e0000 */
[----:B------:R-:W-:Y:S01]  /*10f90*/  ULDC.64 UR8, c[0x0][0xc00] ;  /* 0x0003000000087ab9 */ /* 0x000fe20000000a00 */
[----:B------:R-:W-:Y:S01]  /*10fa0*/  R2UR UR10, R162 ;  /* 0x00000000a20a72ca */ /* 0x000fe200000e0000 */
[----:B------:R-:W-:Y:S01]  /*10fb0*/  IMAD.MOV.U32 R7, RZ, RZ, RZ ;  /* 0x000000ffff077224 */ /* 0x000fe200078e00ff */
[----:B------:R-:W-:-:S03]  /*10fc0*/  ULDC.64 UR12, c[0x0][0x208] ;  /* 0x00008200000c7ab9 */ /* 0x000fc60000000a00 */
[----:B------:R-:W1:Y:S06]  /*10fd0*/  LDC.64 R4, c[0x0][0xc08] ;  /* 0x00030200ff047b82 */ /* 0x000e6c0000000a00 */
[----:B------:R-:W-:Y:S01]  /*10fe0*/  UIMAD.WIDE UR8, UR11, 0x4, UR8 ;  /* 0x000000040b0878a5 */ /* 0x000fe2000f8e0208 */
[----:B0-----:R-:W-:-:S05]  /*10ff0*/  ISETP.NE.U32.AND P0, PT, R2, RZ, PT ;  /* 0x000000ff0200720c */ /* 0x001fca0003f05070 */
[----:B------:R-:W-:Y:S01]  /*11000*/  IMAD.U32 R2, RZ, RZ, UR8 ;  /* 0x00000008ff027e24 */ /* 0x000fe2000f8e00ff */
[----:B------:R-:W-:Y:S01]  /*11010*/  R2UR UR4, R3 ;  /* 0x00000000030472ca */ /* 0x000fe200000e0000 */
[----:B------:R-:W-:Y:S01]  /*11020*/  IMAD.U32 R3, RZ, RZ, UR9 ;  /* 0x00000009ff037e24 */ /* 0x000fe2000f8e00ff */
[----:B-1----:R-:W-:-:S05]  /*11030*/  ISETP.NE.U32.AND P1, PT, R4, RZ, PT ;  /* 0x000000ff0400720c */ /* 0x002fca0003f25070 */
[----:B------:R-:W-:-:S06]  /*11040*/  VOTEU.ANY UP0, P0 ;  /* 0x00000000003f7886 */ /* 0x000fcc0000000100 */
[----:B------:R-:W-:Y:S01]  /*11050*/  UISETP.NE.AND.EX UP0, UPT, UR4, URZ, UPT, UP0 ;  /* 0x0000003f0400728c */ /* 0x000fe2000bf05300 */
[----:B------:R-:W-:Y:S01]  /*11060*/  R2UR UR4, R5 ;  /* 0x00000000050472ca */ /* 0x000fe200000e0000 */
[----:B------:R-:W-:-:S04]  /*11070*/  VOTEU.ANY UP1, P1 ;  /* 0x00000000003f7886 */ /* 0x000fc80000820100 */
[----:B------:R-:W-:-:S08]  /*11080*/  PLOP3.LUT P0, PT, PT, PT, UP0, 0x80, 0x0 ;  /* 0x000000000000781c */ /* 0x000fd00003f0f008 */
[----:B------:R-:W-:-:S06]  /*11090*/  UISETP.NE.AND.EX UP1, UPT, UR4, URZ, UPT, UP1 ;  /* 0x0000003f0400728c */ /* 0x000fcc000bf25310 */
[----:B------:R-:W-:Y:S01]  /*110a0*/  PLOP3.LUT P1, PT, PT, PT, UP1, 0x80, 0x0 ;  /* 0x000000000000781c */ /* 0x000fe20003f2f018 */
[----:B------:R0:W5:Y:S01]  /*110b0*/  @P0 LDG.E R7, desc[UR12][R2.64] ;  /* 0x0000000c02070981 */ /* 0x000162000c1e1900 */
[----:B------:R-:W-:Y:S02]  /*110c0*/  ULDC UR4, c[0x0][0xa88] ;  /* 0x0002a20000047ab9 */ /* 0x000fe40000000800 */
[----:B------:R-:W-:Y:S01]  /*110d0*/  IMAD.U32 R0, RZ, RZ, UR4 ;  /* 0x00000004ff007e24 */ /* 0x000fe2000f8e00ff */
[----:B------:R-:W-:Y:S02]  /*110e0*/  @UP1 ULDC.64 UR8, c[0x0][0xc08] ;  /* 0x0003020000081ab9 */ /* 0x000fe40000000a00 */
[----:B------:R-:W-:Y:S02]  /*110f0*/  @UP1 UIMAD.WIDE UR8, UR11, 0x4, UR8 ;  /* 0x000000040b0818a5 */ /* 0x000fe4000f8e0208 */
[----:B------:R-:W-:-:S04]  /*11100*/  UISETP.NE.AND UP1, UPT, UR10, URZ, UPT ;  /* 0x0000003f0a00728c */ /* 0x000fc8000bf25270 */
[----:B------:R-:W-:Y:S02]  /*11110*/  IMAD.U32 R4, RZ, RZ, UR8 ;  /* 0x00000008ff047e24 */ /* 0x000fe4000f8e00ff */
[----:B------:R-:W-:-:S05]  /*11120*/  IMAD.U32 R5, RZ, RZ, UR9 ;  /* 0x00000009ff057e24 */ /* 0x000fca000f8e00ff */
[----:B------:R-:W-:Y:S01]  /*11130*/  @!UP1 ULDC UR10, c[0x0][0xad4] ;  /* 0x0002b500000a9ab9 */ /* 0x000fe20000000800 */
[----:B------:R0:W5:Y:S01]  /*11140*/  @P1 LDG.E R0, desc[UR12][R4.64] ;  /* 0x0000000c04001981 */ /* 0x000162000c1e1900 */
[----:B------:R-:W-:Y:S01]  /*11150*/  IMAD.U32 R162, RZ, RZ, UR10 ;  /* 0x0000000affa27e24 */ /* 0x000fe2000f8e00ff */
[----:B------:R-:W-:Y:S06]  /*11160*/  @P1 BRA `(.L_x_1225) ;  /* 0x0000000000141947 */ /* 0x000fec0003800000 */
[----:B------:R-:W-:Y:S05]  /*11170*/  @!P0 BRA `(.L_x_1225) ;  /* 0x0000000000108947 */ /* 0x000fea0003800000 */
[----:B------:R-:W-:Y:S02]  /*11180*/  ULDC.64 UR8, c[0x0][0x208] ;  /* 0x0000820000087ab9 */ /* 0x000fe40000000a00 */
[----:B0-----:R-:W2:Y:S04]  /*11190*/  LDG.E R5, desc[UR8][R2.64] ;  /* 0x0000000802057981 */ /* 0x001ea8000c1e1900 */
[----:B-----5:R-:W2:Y:S02]  /*111a0*/  LDG.E R0, desc[UR8][R2.64+0x4] ;  /* 0x0000040802007981 */ /* 0x020ea4000c1e1900 */
[----:B--2---:R-:W-:-:S07]  /*111b0*/  IMAD.IADD R0, R0, 0x1, -R5 ;  /* 0x0000000100007824 */ /* 0x004fce00078e0a05 */
.L_x_1225:
[----:B------:R-:W-:Y:S01]  /*111c0*/  R2UR UR4, R181 ;  /* 0x00000000b50472ca */ /* 0x000fe200000e0000 */
[----:B------:R-:W-:Y:S01]  /*111d0*/  BSSY B1, `(.L_x_1226) ;  /* 0x0000042000017945 */ /* 0x000fe20003800000 */
[----:B-----5:R-:W-:Y:S02]  /*111e0*/  R2UR UR20, R7 ;  /* 0x00000000071472ca */ /* 0x020fe400000e0000 */
[----:B------:R-:W-:-:S09]  /*111f0*/  ISETP.GT.AND P0, PT, R205, 0x7f, PT ;  /* 0x0000007fcd00780c */ /* 0x000fd20003f04270 */
[----:B------:R-:W-:Y:S02]  /*11200*/  USHF.R.S32.HI UR8, URZ, 0x1f, UR4 ;  /* 0x0000001f3f087899 */ /* 0x000fe40008011404 */
[----:B------:R-:W-:Y:S02]  /*11210*/  USEL UR4, UR4, URZ, !UP0 ;  /* 0x0000003f04047287 */ /* 0x000fe4000c000000 */
[----:B------:R-:W-:Y:S02]  /*11220*/  USEL UR8, UR8, URZ, !UP0 ;  /* 0x0000003f08087287 */ /* 0x000fe4000c000000 */
[----:B------:R-:W-:Y:S01]  /*11230*/  USHF.R.S32.HI UR20, URZ, 0x1f, UR20 ;  /* 0x0000001f3f147899 */ /* 0x000fe20008011414 */
[----:B------:R-:W-:Y:S11]  /*11240*/  @P0 BRA `(.L_x_1227) ;  /* 0x0000000000e80947 */ /* 0x000ff60003800000 */
[----:B------:R-:W1:Y:S01]  /*11250*/  S2R R6, SR_TID.X ;  /* 0x0000000000067919 */ /* 0x000e620000002100 */
[----:B------:R-:W2:Y:S01]  /*11260*/  LDC R9, c[0x0][0xbe8] ;  /* 0x0002fa00ff097b82 */ /* 0x000ea20000000800 */
[----:B0-----:R-:W-:Y:S02]  /*11270*/  IMAD.U32 R3, RZ, RZ, UR60 ;  /* 0x0000003cff037e24 */ /* 0x001fe4000f8e00ff */
[----:B--2---:R-:W-:-:S03]  /*11280*/  IMAD R2, R0, R9, RZ ;  /* 0x0000000900027224 */ /* 0x004fc600078e02ff */
[----:B-1----:R-:W-:-:S04]  /*11290*/  IADD3 R6, R3, -0x80, R6 ;  /* 0xffffff8003067810 */ /* 0x002fc80007ffe006 */
[----:B------:R-:W-:-:S13]  /*112a0*/  ISETP.GE.AND P0, PT, R6, R2, PT ;  /* 0x000000020600720c */ /* 0x000fda0003f06270 */
[----:B------:R-:W-:Y:S05]  /*112b0*/  @P0 BRA `(.L_x_1227) ;  /* 0x0000000000cc0947 */ /* 0x000fea0003800000 */
[----:B------:R-:W-:Y:S01]  /*112c0*/  ISETP.NE.AND P0, PT, R9, 0x1, PT ;  /* 0x000000010900780c */ /* 0x000fe20003f05270 */
[----:B------:R-:W-:Y:S01]  /*112d0*/  UMOV UR18, 0x9b8 ;  /* 0x000009b800127882 */ /* 0x000fe20000000000 */
[----:B------:R-:W-:Y:S01]  /*112e0*/  R2UR UR10, R162 ;  /* 0x00000000a20a72ca */ /* 0x000fe200000e0000 */
[----:B------:R-:W-:Y:S01]  /*112f0*/  IMAD.MOV.U32 R4, RZ, RZ, R6 ;  /* 0x000000ffff047224 */ /* 0x000fe200078e0006 */
[----:B------:R-:W-:Y:S01]  /*11300*/  R2UR UR19, R164 ;  /* 0x00000000a41372ca */ /* 0x000fe200000e0000 */
[----:B------:R-:W-:Y:S01]  /*11310*/  ULDC.64 UR22, c[0x0][0x208] ;  /* 0x0000820000167ab9 */ /* 0x000fe20000000a00 */
[----:B------:R-:W-:-:S07]  /*11320*/  R2UR UR9, R163 ;  /* 0x00000000a30972ca */ /* 0x000fce00000e0000 */
[----:B------:R-:W0:Y:S02]  /*11330*/  @P0 LDC R5, c[0x0][0xbec] ;  /* 0x0002fb00ff050b82 */ /* 0x000e240000000800 */
[----:B------:R-:W-:-:S04]  /*11340*/  UISETP.GT.AND UP0, UPT, UR10, 0x1, UPT ;  /* 0x000000010a00788c */ /* 0x000fc8000bf04270 */
[----:B------:R-:W-:Y:S02]  /*11350*/  USEL UR18, UR18, 0x978, UP0 ;  /* 0x0000097812127887 */ /* 0x000fe40008000000 */
[----:B------:R-:W1:Y:S01]  /*11360*/  @P0 LDC R8, c[0x0][0xbf0] ;  /* 0x0002fc00ff080b82 */ /* 0x000e620000000800 */
[----:B------:R-:W-:-:S09]  /*11370*/  USEL UR9, UR9, URZ, UP0 ;  /* 0x0000003f09097287 */ /* 0x000fd20008000000 */
[----:B------:R-:W-:Y:S01]  /*11380*/  ULDC.64 UR10, c[0x0][UR18+0x218] ;  /* 0x00008600120a7abb */ /* 0x000fe20008000a00 */
[----:B------:R-:W-:Y:S01]  /*11390*/  ULDC.64 UR12, c[0x0][UR18+0x220] ;  /* 0x00008800120c7abb */ /* 0x000fe20008000a00 */
[----:B------:R-:W-:Y:S02]  /*113a0*/  UIMAD.WIDE.U32 UR16, UR10, UR19, URZ ;  /* 0x000000130a1072a5 */ /* 0x000fe4000f8e003f */
[----:B------:R-:W-:Y:S01]  /*113b0*/  UIMAD UR19, UR11, UR19, URZ ;  /* 0x000000130b1372a4 */ /* 0x000fe2000f8e023f */
[----:B0-----:R-:W-:Y:S01]  /*113c0*/  @P0 IMAD.HI.U32 R5, R6, R5, RZ ;  /* 0x0000000506050227 */ /* 0x001fe200078e00ff */
[----:B------:R-:W-:Y:S02]  /*113d0*/  UIMAD UR13, UR13, UR4, URZ ;  /* 0x000000040d0d72a4 */ /* 0x000fe4000f8e023f */
[----:B------:R-:W-:Y:S01]  /*113e0*/  UIMAD.WIDE.U32 UR10, UR12, UR4, URZ ;  /* 0x000000040c0a72a5 */ /* 0x000fe2000f8e003f */
[----:B------:R-:W-:Y:S01]  /*113f0*/  IMAD.U32 R2, RZ, RZ, UR16 ;  /* 0x00000010ff027e24 */ /* 0x000fe2000f8e00ff */
[----:B------:R-:W-:-:S02]  /*11400*/  UIADD3 UR19, UR17, UR19, URZ ;  /* 0x0000001311137290 */ /* 0x000fc4000fffe03f */
[----:B------:R-:W-:Y:S01]  /*11410*/  IMAD.U32 R3, RZ, RZ, UR17 ;  /* 0x00000011ff037e24 */ /* 0x000fe2000f8e00ff */
[----:B------:R-:W-:Y:S01]  /*11420*/  UIMAD UR13, UR12, UR8, UR13 ;  /* 0x000000080c0d72a4 */ /* 0x000fe2000f8e020d */
[----:B-1----:R-:W-:Y:S01]  /*11430*/  @P0 SHF.R.U32.HI R4, RZ, R8, R5 ;  /* 0x00000008ff040219 */ /* 0x002fe20000011605 */
[----:B------:R-:W-:Y:S01]  /*11440*/  ULDC.64 UR14, c[0x0][UR18+0x228] ;  /* 0x00008a00120e7abb */ /* 0x000fe20008000a00 */
[----:B------:R-:W-:Y:S01]  /*11450*/  IADD3 R3, P0, P1, R2, UR10, R7 ;  /* 0x0000000a02037c10 */ /* 0x000fe2000f91e007 */
[----:B------:R-:W-:Y:S01]  /*11460*/  UIADD3 UR13, UR11, UR13, URZ ;  /* 0x0000000d0b0d7290 */ /* 0x000fe2000fffe03f */
[----:B------:R-:W-:Y:S01]  /*11470*/  IMAD.U32 R2, RZ, RZ, UR20 ;  /* 0x00000014ff027e24 */ /* 0x000fe2000f8e00ff */
[----:B------:R-:W-:Y:S01]  /*11480*/  UIMAD.WIDE.U32 UR16, UR14, UR9, URZ ;  /* 0x000000090e1072a5 */ /* 0x000fe2000f8e003f */
[----:B------:R-:W-:Y:S01]  /*11490*/  IMAD.MOV R5, RZ, RZ, -R4 ;  /* 0x000000ffff057224 */ /* 0x000fe200078e0a04 */
[----:B------:R-:W-:Y:S01]  /*114a0*/  UIMAD UR9, UR15, UR9, URZ ;  /* 0x000000090f0972a4 */ /* 0x000fe2000f8e023f */
[----:B------:R-:W-:Y:S01]  /*114b0*/  IMAD.U32 R11, RZ, RZ, UR19 ;  /* 0x00000013ff0b7e24 */ /* 0x000fe2000f8e00ff */
[----:B------:R-:W-:Y:S01]  /*114c0*/  ULDC.64 UR10, c[0x0][UR18+0x210] ;  /* 0x00008400120a7abb */ /* 0x000fe20008000a00 */
[----:B------:R-:W-:Y:S01]  /*114d0*/  IMAD R5, R9, R5, R6 ;  /* 0x0000000509057224 */ /* 0x000fe200078e0206 */
[----:B------:R-:W-:-:S02]  /*114e0*/  UIADD3 UR9, UR17, UR9, URZ ;  /* 0x0000000911097290 */ /* 0x000fc4000fffe03f */
[----:B------:R-:W-:Y:S01]  /*114f0*/  IADD3.X R6, R11, UR13, R2, P0, P1 ;  /* 0x0000000d0b067c10 */ /* 0x000fe200087e2402 */
[----:B------:R-:W-:Y:S01]  /*11500*/  IMAD R9, R5, UR11, RZ ;  /* 0x0000000b05097c24 */ /* 0x000fe2000f8e02ff */
[----:B------:R-:W-:Y:S01]  /*11510*/  IADD3 R2, P0, P1, R4, UR16, R3 ;  /* 0x0000001004027c10 */ /* 0x000fe2000f91e003 */
[----:B------:R-:W-:Y:S01]  /*11520*/  ULDC.64 UR12, c[0x0][0xba8] ;  /* 0x0002ea00000c7ab9 */ /* 0x000fe20000000a00 */
[----:B------:R-:W-:Y:S01]  /*11530*/  SHF.R.S32.HI R3, RZ, 0x1f, R4 ;  /* 0x0000001fff037819 */ /* 0x000fe20000011404 */
[----:B------:R-:W-:Y:S01]  /*11540*/  @!UP0 ULDC UR12, c[0x0][0xb50] ;  /* 0x0002d400000c8ab9 */ /* 0x000fe20000000800 */
[----:B------:R-:W-:Y:S01]  /*11550*/  SHF.R.S32.HI R4, RZ, 0x1f, R5 ;  /* 0x0000001fff047819 */ /* 0x000fe20000011405 */
[----:B------:R-:W-:Y:S01]  /*11560*/  @!UP0 ULDC UR13, c[0x0][0xb54] ;  /* 0x0002d500000d8ab9 */ /* 0x000fe20000000800 */
[----:B------:R-:W-:-:S03]  /*11570*/  IADD3.X R3, R3, UR9, R6, P0, P1 ;  /* 0x0000000903037c10 */ /* 0x000fc600087e2406 */
[----:B------:R-:W-:Y:S02]  /*11580*/  IMAD R9, R4, UR10, R9 ;  /* 0x0000000a04097c24 */ /* 0x000fe4000f8e0209 */
[----:B------:R-:W-:-:S04]  /*11590*/  IMAD.WIDE.U32 R2, R5, UR10, R2 ;  /* 0x0000000a05027c25 */ /* 0x000fc8000f8e0002 */
[----:B------:R-:W-:Y:S01]  /*115a0*/  IMAD.IADD R3, R3, 0x1, R9 ;  /* 0x0000000103037824 */ /* 0x000fe200078e0209 */
[----:B------:R-:W-:-:S04]  /*115b0*/  LEA R4, P0, R2, UR12, 0x2 ;  /* 0x0000000c02047c11 */ /* 0x000fc8000f8010ff */
[----:B------:R-:W-:Y:S01]  /*115c0*/  LEA.HI.X R5, R2, UR13, R3, 0x2, P0 ;  /* 0x0000000d02057c11 */ /* 0x000fe200080f1403 */
[----:B------:R-:W-:-:S05]  /*115d0*/  IMAD.MOV.U32 R3, RZ, RZ, -0x800000 ;  /* 0xff800000ff037424 */ /* 0x000fca00078e00ff */
[----:B------:R1:W-:Y:S03]  /*115e0*/  STG.E desc[UR22][R4.64], R3 ;  /* 0x0000000304007986 */ /* 0x0003e6000c101916 */
.L_x_1227:
[----:B------:R-:W-:Y:S05]  /*115f0*/  BSYNC B1 ;  /* 0x0000000000017941 */ /* 0x000fea0003800000 */
.L_x_1226:
[----:B------:R-:W-:-:S13]  /*11600*/  R2UR UR9, R162 ;  /* 0x00000000a20972ca */ /* 0x000fda00000e0000 */
[----:B------:R-:W-:-:S06]  /*11610*/  UISETP.GT.AND UP0, UPT, UR9, 0x1, UPT ;  /* 0x000000010900788c */ /* 0x000fcc000bf04270 */
[----:B------:R-:W-:-:S13]  /*11620*/  PLOP3.LUT P0, PT, PT, PT, UP0, 0x80, 0x0 ;  /* 0x000000000000781c */ /* 0x000fda0003f0f008 */
[----:B------:R-:W-:Y:S05]  /*11630*/  @P0 BRA `(.L_x_1222) ;  /* 0x0000000400c40947 */ /* 0x000fea0003800000 */
[----:B------:R-:W2:Y:S01]  /*11640*/  LDC R11, c[0x0][0xbe8] ;  /* 0x0002fa00ff0b7b82 */ /* 0x000ea20000000800 */
[C---:B------:R-:W-:Y:S01]  /*11650*/  R2UR UR10, R7.reuse ;  /* 0x00000000070a72ca */ /* 0x040fe200000e0000 */
[----:B------:R-:W-:Y:S01]  /*11660*/  ULDC.64 UR12, c[0x0][0xaa0] ;  /* 0x0002a800000c7ab9 */ /* 0x000fe20000000a00 */
[----:B------:R-:W-:Y:S01]  /*11670*/  R2UR UR14, R7 ;  /* 0x00000000070e72ca */ /* 0x000fe200000e0000 */
[----:B------:R-:W-:Y:S01]  /*11680*/  UIMAD UR9, UR20, UR12, URZ ;  /* 0x0000000c140972a4 */ /* 0x000fe2000f8e023f */
[----:B------:R-:W-:Y:S01]  /*11690*/  R2UR UR15, R164 ;  /* 0x00000000a40f72ca */ /* 0x000fe200000e0000 */
[----:B0-----:R-:W-:Y:S01]  /*116a0*/  IMAD R2, R161, 0x20, R180 ;  /* 0x00000020a1027824 */ /* 0x001fe200078e02b4 */
[----:B------:R-:W-:Y:S03]  /*116b0*/  BSSY B1, `(.L_x_1228) ;  /* 0x000003c000017945 */ /* 0x000fe60003800000 */
[----:B------:R-:W-:-:S04]  /*116c0*/  VIADD R6, R2, UR60 ;  /* 0x0000003c02067c36 */ /* 0x000fc80008000000 */
[----:B------:R-:W-:Y:S01]  /*116d0*/  UIMAD.WIDE.U32 UR10, UR10, UR12, URZ ;  /* 0x0000000c0a0a72a5 */ /* 0x000fe2000f8e003f */
[----:B-1----:R-:W-:Y:S01]  /*116e0*/  IMAD.MOV.U32 R5, RZ, RZ, R6 ;  /* 0x000000ffff057224 */ /* 0x002fe200078e0006 */
[----:B------:R-:W-:-:S03]  /*116f0*/  UIMAD UR9, UR14, UR13, UR9 ;  /* 0x0000000d0e0972a4 */ /* 0x000fc6000f8e0209 */
[----:B------:R-:W-:Y:S01]  /*11700*/  ULDC.64 UR12, c[0x0][0xae8] ;  /* 0x0002ba00000c7ab9 */ /* 0x000fe20000000a00 */
[----:B------:R-:W-:Y:S01]  /*11710*/  UIADD3 UR11, UR11, UR9, URZ ;  /* 0x000000090b0b7290 */ /* 0x000fe2000fffe03f */
[----:B--2---:R-:W-:-:S03]  /*11720*/  ISETP.NE.AND P0, PT, R11, 0x1, PT ;  /* 0x000000010b00780c */ /* 0x004fc60003f05270 */
[----:B------:R-:W-:-:S04]  /*11730*/  UIMAD.WIDE.U32 UR10, UR15, UR12, UR10 ;  /* 0x0000000c0f0a72a5 */ /* 0x000fc8000f8e000a */
[----:B------:R-:W-:-:S03]  /*11740*/  UIMAD UR9, UR15, UR13, UR11 ;  /* 0x0000000d0f0972a4 */ /* 0x000fc6000f8e020b */
[----:B------:R-:W-:Y:S02]  /*11750*/  ULDC.64 UR12, c[0x0][0xaf0] ;  /* 0x0002bc00000c7ab9 */ /* 0x000fe40000000a00 */
[----:B------:R-:W-:Y:S01]  /*11760*/  UIMAD UR8, UR8, UR12, URZ ;  /* 0x0000000c080872a4 */ /* 0x000fe2000f8e023f */
[----:B------:R-:W0:Y:S03]  /*11770*/  @P0 LDC R3, c[0x0][0xbec] ;  /* 0x0002fb00ff030b82 */ /* 0x000e260000000800 */
[----:B------:R-:W-:-:S03]  /*11780*/  UIMAD UR11, UR4, UR13, UR8 ;  /* 0x0000000d040b72a4 */ /* 0x000fc6000f8e0208 */
[----:B------:R-:W-:Y:S02]  /*11790*/  UMOV UR8, UR10 ;  /* 0x0000000a00087c82 */ /* 0x000fe40008000000 */
[----:B------:R-:W-:Y:S01]  /*117a0*/  UIMAD.WIDE.U32 UR8, UR4, UR12, UR8 ;  /* 0x0000000c040872a5 */ /* 0x000fe2000f8e0008 */
[----:B------:R-:W1:Y:S03]  /*117b0*/  @P0 LDC R7, c[0x0][0xbf0] ;  /* 0x0002fc00ff070b82 */ /* 0x000e660000000800 */
[----:B------:R-:W-:-:S03]  /*117c0*/  UIADD3 UR4, UR9, UR11, URZ ;  /* 0x0000000b09047290 */ /* 0x000fc6000fffe03f */
[----:B------:R-:W-:Y:S01]  /*117d0*/  ULDC.64 UR10, c[0x0][0xae0] ;  /* 0x0002b800000a7ab9 */ /* 0x000fe20000000a00 */
[----:B0-----:R-:W-:-:S04]  /*117e0*/  @P0 IMAD.HI.U32 R2, R6, R3, RZ ;  /* 0x0000000306020227 */ /* 0x001fc800078e00ff */
[----:B------:R-:W-:Y:S02]  /*117f0*/  IMAD.U32 R3, RZ, RZ, UR9 ;  /* 0x00000009ff037e24 */ /* 0x000fe4000f8e00ff */
[----:B------:R-:W-:Y:S01]  /*11800*/  IMAD.U32 R3, RZ, RZ, UR4 ;  /* 0x00000004ff037e24 */ /* 0x000fe2000f8e00ff */
[----:B-1----:R-:W-:-:S04]  /*11810*/  @P0 SHF.R.U32.HI R5, RZ, R7, R2 ;  /* 0x00000007ff050219 */ /* 0x002fc80000011602 */
[--C-:B------:R-:W-:Y:S01]  /*11820*/  SHF.R.S32.HI R2, RZ, 0x1f, R5.reuse ;  /* 0x0000001fff027819 */ /* 0x100fe20000011405 */
[----:B------:R-:W-:-:S04]  /*11830*/  IMAD.MOV R7, RZ, RZ, -R5 ;  /* 0x000000ffff077224 */ /* 0x000fc800078e0a05 */
[----:B------:R-:W-:Y:S02]  /*11840*/  IMAD R4, R2, UR10, RZ ;  /* 0x0000000a02047c24 */ /* 0x000fe4000f8e02ff */
[----:B------:R-:W-:Y:S02]  /*11850*/  IMAD R7, R11, R7, R6 ;  /* 0x000000070b077224 */ /* 0x000fe400078e0206 */
[----:B------:R-:W-:Y:S01]  /*11860*/  IMAD.U32 R2, RZ, RZ, UR8 ;  /* 0x00000008ff027e24 */ /* 0x000fe2000f8e00ff */
[----:B------:R-:W-:Y:S01]  /*11870*/  ULDC.64 UR8, c[0x0][0xad8] ;  /* 0x0002b60000087ab9 */ /* 0x000fe20000000a00 */
[C---:B------:R-:W-:Y:S01]  /*11880*/  IMAD R9, R5.reuse, UR11, R4 ;  /* 0x0000000b05097c24 */ /* 0x040fe2000f8e0204 */
[----:B------:R-:W-:Y:S01]  /*11890*/  SHF.R.S32.HI R4, RZ, 0x1f, R7 ;  /* 0x0000001fff047819 */ /* 0x000fe20000011407 */
[----:B------:R-:W-:-:S04]  /*118a0*/  IMAD.WIDE.U32 R2, R5, UR10, R2 ;  /* 0x0000000a05027c25 */ /* 0x000fc8000f8e0002 */
[----:B------:R-:W-:Y:S02]  /*118b0*/  IMAD.IADD R3, R3, 0x1, R9 ;  /* 0x0000000103037824 */ /* 0x000fe400078e0209 */
[----:B------:R-:W-:Y:S02]  /*118c0*/  IMAD R4, R4, UR8, RZ ;  /* 0x0000000804047c24 */ /* 0x000fe4000f8e02ff */
[----:B------:R-:W-:Y:S02]  /*118d0*/  VIADD R6, R180, UR60 ;  /* 0x0000003cb4067c36 */ /* 0x000fe40008000000 */
[----:B------:R-:W-:Y:S02]  /*118e0*/  IMAD R11, R0, R11, RZ ;  /* 0x0000000b000b7224 */ /* 0x000fe400078e02ff */
[C---:B------:R-:W-:Y:S02]  /*118f0*/  IMAD R5, R7.reuse, UR9, R4 ;  /* 0x0000000907057c24 */ /* 0x040fe4000f8e0204 */
[----:B------:R-:W-:Y:S01]  /*11900*/  IMAD.WIDE.U32 R2, R7, UR8, R2 ;  /* 0x0000000807027c25 */ /* 0x000fe2000f8e0002 */
[----:B------:R-:W-:Y:S01]  /*11910*/  ISETP.GE.AND P2, PT, R6, R11, PT ;  /* 0x0000000b0600720c */ /* 0x000fe20003f46270 */
[----:B------:R-:W-:-:S02]  /*11920*/  ULDC.64 UR8, c[0x0][0xa80] ;  /* 0x0002a00000087ab9 */ /* 0x000fc40000000a00 */
[----:B------:R-:W-:Y:S01]  /*11930*/  IMAD.IADD R3, R3, 0x1, R5 ;  /* 0x0000000103037824 */ /* 0x000fe200078e0205 */
[----:B------:R-:W-:Y:S01]  /*11940*/  LEA R4, P3, R2, UR8, 0x1 ;  /* 0x0000000802047c11 */ /* 0x000fe2000f8608ff */
[----:B------:R-:W-:-:S03]  /*11950*/  VIADD R0, R6, 0x20 ;  /* 0x0000002006007836 */ /* 0x000fc60000000000 */
[----:B------:R-:W-:Y:S01]  /*11960*/  LEA.HI.X R5, R2, UR9, R3, 0x1, P3 ;  /* 0x0000000902057c11 */ /* 0x000fe200098f0c03 */
[----:B------:R0:W1:Y:S01]  /*11970*/  SHFL.IDX PT, R7, R4, RZ, 0x181f ;  /* 0x00181fff04077589 */ /* 0x00006200000e0000 */
[-C--:B------:R-:W-:Y:S01]  /*11980*/  ISETP.GE.AND P1, PT, R0, R11.reuse, PT ;  /* 0x0000000b0000720c */ /* 0x080fe20003f26270 */
[----:B------:R-:W-:Y:S02]  /*11990*/  VIADD R0, R6, 0x40 ;  /* 0x0000004006007836 */ /* 0x000fe40000000000 */
[----:B------:R0:W2:Y:S03]  /*119a0*/  SHFL.IDX PT, R3, R5, RZ, 0x181f ;  /* 0x00181fff05037589 */ /* 0x0000a600000e0000 */
[----:B------:R-:W-:Y:S01]  /*119b0*/  ISETP.GE.AND P0, PT, R0, R11, PT ;  /* 0x0000000b0000720c */ /* 0x000fe20003f06270 */
[----:B------:R-:W-:-:S12]  /*119c0*/  @P2 BRA `(.L_x_1229) ;  /* 0x0000000000282947 */ /* 0x000fd80003800000 */
[----:B------:R-:W-:Y:S01]  /*119d0*/  ULDC UR4, c[0x0][0xac8] ;  /* 0x0002b20000047ab9 */ /* 0x000fe20000000800 */
[----:B------:R-:W-:Y:S01]  /*119e0*/  ULDC.64 UR8, c[0x0][0x208] ;  /* 0x0000820000087ab9 */ /* 0x000fe20000000a00 */
        /* <DEDUP_REMOVED lines=8> */
.L_x_1229:
[----:B------:R-:W-:Y:S05]  /*11a70*/  BSYNC B1 ;  /* 0x0000000000017941 */ /* 0x000fea0003800000 */
.L_x_1228:
[----:B--23--:R2:W3:Y:S01]  /*11a80*/  SHFL.IDX PT, R3, R5, 0x1, 0x181f ;  /* 0x00381f0005037f89 */ /* 0x00c4e200000e0000 */
[----:B------:R-:W-:Y:S03]  /*11a90*/  BSSY B1, `(.L_x_1230) ;  /* 0x000000d000017945 */ /* 0x000fe60003800000 */
[----:B-1----:R2:W1:Y:S01]  /*11aa0*/  SHFL.IDX PT, R7, R4, 0x1, 0x181f ;  /* 0x00381f0004077f89 */ /* 0x00246200000e0000 */
[----:B------:R-:W-:Y:S05]  /*11ab0*/  @P1 BRA `(.L_x_1231) ;  /* 0x0000000000281947 */ /* 0x000fea0003800000 */
[----:B------:R-:W-:Y:S01]  /*11ac0*/  ULDC UR4, c[0x0][0xac8] ;  /* 0x0002b20000047ab9 */ /* 0x000fe20000000800 */
[----:B------:R-:W-:Y:S01]  /*11ad0*/  ULDC.64 UR8, c[0x0][0x208] ;  /* 0x0000820000087ab9 */ /* 0x000fe20000000a00 */
        /* <DEDUP_REMOVED lines=8> */
.L_x_1231:
[----:B------:R-:W-:Y:S05]  /*11b60*/  BSYNC B1 ;  /* 0x0000000000017941 */ /* 0x000fea0003800000 */
.L_x_1230:
[----:B---34-:R3:W4:Y:S01]  /*11b70*/  SHFL.IDX PT, R3, R5, 0x2, 0x181f ;  /* 0x00581f0005037f89 */ /* 0x01872200000e0000 */
        /* <DEDUP_REMOVED lines=13> */
.L_x_1233:
[----:B------:R-:W-:Y:S05]  /*11c50*/  BSYNC B1 ;  /* 0x0000000000017941 */ /* 0x000fea0003800000 */
.L_x_1232:
[----:B------:R-:W-:Y:S01]  /*11c60*/  VIADD R0, R6, 0x60 ;  /* 0x0000006006007836 */ /* 0x000fe20000000000 */
[----:B0-23--:R-:W2:Y:S04]  /*11c70*/  SHFL.IDX PT, R5, R5, 0x3, 0x181f ;  /* 0x00781f0005057f89 */ /* 0x00dea800000e0000 */
[----:B------:R-:W-:Y:S01]  /*11c80*/  ISETP.GE.AND P0, PT, R0, R11, PT ;  /* 0x0000000b0000720c */ /* 0x000fe20003f06270 */
[----:B-1--4-:R3:W4:-:S12]  /*11c90*/  SHFL.IDX PT, R3, R4, 0x3, 0x181f ;  /* 0x00781f0004037f89 */ /* 0x01271800000e0000 */
[----:B---3--:R-:W-:Y:S05]  /*11ca0*/  @P0 BRA `(.L_x_1222) ;  /* 0x0000000000280947 */ /* 0x008fea0003800000 */
[----:B------:R-:W-:Y:S01]  /*11cb0*/  ULDC UR4, c[0x0][0xac8] ;  /* 0x0002b20000047ab9 */ /* 0x000fe20000000800 */
[----:B------:R-:W-:Y:S01]  /*11cc0*/  ULDC.64 UR8, c[0x0][0x208] ;  /* 0x0000820000087ab9 */ /* 0x000fe20000000a00 */
[----:B------:R-:W-:Y:S02]  /*11cd0*/  ISETP.GE.AND P2, PT, R22, UR4, PT ;  /* 0x0000000416007c0c */ /* 0x000fe4000bf46270 */
[----:B------:R-:W-:-:S11]  /*11ce0*/  ISETP.GE.AND P3, PT, R160, UR4, PT ;  /* 0x00000004a0007c0c */ /* 0x000fd6000bf66270 */
[-C--:B----4-:R-:W-:Y:S02]  /*11cf0*/  @!P2 LEA R6, P0, R22, R3.reuse, 0x1 ;  /* 0x000000031606a211 */ /* 0x090fe400078008ff */
[----:B------:R-:W-:Y:S02]  /*11d00*/  @!P3 LEA R2, P1, R160, R3, 0x1 ;  /* 0x00000003a002b211 */ /* 0x000fe400078208ff */
[-C--:B--2---:R-:W-:Y:S02]  /*11d10*/  @!P2 LEA.HI.X R7, R22, R5.reuse, R204, 0x1, P0 ;  /* 0x000000051607a211 */ /* 0x084fe400000f0ccc */
[----:B------:R-:W-:-:S03]  /*11d20*/  @!P3 LEA.HI.X R3, R160, R5, R203, 0x1, P1 ;  /* 0x00000005a003b211 */ /* 0x000fc600008f0ccb */
[----:B------:R3:W-:Y:S04]  /*11d30*/  @!P2 ST.E.128 desc[UR8][R6.64], RZ ;  /* 0x000000ff0600a985 */ /* 0x0007e8000c101d08 */
[----:B------:R3:W-:Y:S02]  /*11d40*/  @!P3 ST.E.128 desc[UR8][R2.64], RZ ;  /* 0x000000ff0200b985 */ /* 0x0007e4000c101d08 */
.L_x_1222:
[----:B------:R-:W-:Y:S05]  /*11d50*/  BSYNC B0 ;  /* 0x0000000000007941 */ /* 0x000fea0003800000 */
.L_x_1212:
[----:B------:R-:W-:Y:S02]  /*11d60*/  ULDC UR4, c[0x0][0xc3c] ;  /* 0x00030f0000047ab9 */ /* 0x000fe40000000800 */
[----:B------:R-:W-:-:S06]  /*11d70*/  UISETP.GE.AND UP0, UPT, UR7, UR4, UPT ;  /* 0x000000040700728c */ /* 0x000fcc000bf06270 */
[----:B------:R-:W-:-:S13]  /*11d80*/  PLOP3.LUT P0, PT, PT, PT, UP0, 0x80, 0x0 ;  /* 0x000000000000781c */ /* 0x000fda0003f0f008 */
[----:B------:R-:W-:Y:S05]  /*11d90*/  @!P0 BRA `(.L_x_1234) ;  /* 0xfffffef0009c8947 */ /* 0x000fea000383ffff */
[----:B------:R-:W-:Y:S05]  /*11da0*/  EXIT ;  /* 0x000000000000794d */ /* 0x000fea0003800000 */
.L_x_1129:
        /* <DEDUP_REMOVED lines=20> */
.L_x_1235:
[----:B------:R-:W-:Y:S01]  /*11ef0*/  LOP3.LUT R0, R6, 0x1f, RZ, 0xc0, !PT ;  /* 0x0000001f06007812 */ /* 0x000fe200078ec0ff */
[----:B------:R-:W-:Y:S01]  /*11f00*/  ULDC UR4, c[0x0][0xc3c] ;  /* 0x00030f0000047ab9 */ /* 0x000fe20000000800 */
[----:B------:R-:W-:Y:S01]  /*11f10*/  ULDC.64 UR6, c[0x0][0x208] ;  /* 0x0000820000067ab9 */ /* 0x000fe20000000a00 */
[----:B------:R-:W-:Y:S01]  /*11f20*/  IMAD.MOV.U32 R8, RZ, RZ, RZ ;  /* 0x000000ffff087224 */ /* 0x000fe200078e00ff */
[----:B------:R-:W-:Y:S01]  /*11f30*/  ISETP.NE.AND P0, PT, R0, 0x1f, PT ;  /* 0x0000001f0000780c */ /* 0x000fe20003f05270 */
[----:B------:R-:W-:-:S03]  /*11f40*/  ULDC UR5, c[0x0][0xc38] ;  /* 0x00030e0000057ab9 */ /* 0x000fc60000000800 */
[----:B------:R-:W-:-:S13]  /*11f50*/  ISETP.GE.OR P1, PT, R0, UR4, !P0 ;  /* 0x0000000400007c0c */ /* 0x000fda000c726670 */
[----:B0-----:R-:W0:Y:S08]  /*11f60*/  @!P1 LDC.64 R2, c[0x0][0xc80] ;  /* 0x00032000ff029b82 */ /* 0x001e300000000a00 */
[----:B------:R-:W1:Y:S01]  /*11f70*/  @!P1 LDC.64 R4, c[0x0][0xc78] ;  /* 0x00031e00ff049b82 */ /* 0x000e620000000a00 */
[----:B0-----:R-:W-:-:S05]  /*11f80*/  @!P1 IMAD.WIDE.U32 R2, R0, 0x4, R2 ;  /* 0x0000000400029825 */ /* 0x001fca00078e0002 */
[----:B------:R1:W2:Y:S02]  /*11f90*/  @!P1 LDG.E R7, desc[UR6][R2.64] ;  /* 0x0000000602079981 */ /* 0x0002a4000c1e1900 */
[----:B-1----:R-:W-:-:S05]  /*11fa0*/  @!P1 IMAD.WIDE.U32 R2, R0, 0x4, R4 ;  /* 0x0000000400029825 */ /* 0x002fca00078e0004 */
[----:B------:R-:W2:Y:S01]  /*11fb0*/  @!P1 LDG.E R8, desc[UR6][R2.64] ;  /* 0x0000000602089981 */ /* 0x000ea2000c1e1900 */
[C---:B------:R-:W-:Y:S01]  /*11fc0*/  ISETP.NE.AND P1, PT, R0.reuse, RZ, PT ;  /* 0x000000ff0000720c */ /* 0x040fe20003f25270 */
[----:B------:R-:W0:Y:S01]  /*11fd0*/  S2UR UR6, SR_CTAID.X ;  /* 0x00000000000679c3 */ /* 0x000e220000002500 */
[C---:B------:R-:W-:Y:S01]  /*11fe0*/  ISETP.GE.U32.AND P2, PT, R0.reuse, 0x2, PT ;  /* 0x000000020000780c */ /* 0x040fe20003f46070 */
[----:B------:R-:W-:Y:S01]  /*11ff0*/  UMOV UR4, URZ ;  /* 0x0000003f00047c82 */ /* 0x000fe20008000000 */
[C---:B------:R-:W-:Y:S02]  /*12000*/  ISETP.GE.U32.AND P3, PT, R0.reuse, 0x4, PT ;  /* 0x000000040000780c */ /* 0x040fe40003f66070 */
[C---:B------:R-:W-:Y:S02]  /*12010*/  ISETP.GE.U32.AND P4, PT, R0.reuse, 0x8, PT ;  /* 0x000000080000780c */ /* 0x040fe40003f86070 */
[----:B------:R-:W-:Y:S01]  /*12020*/  ISETP.GE.U32.AND P5, PT, R0, 0x10, PT ;  /* 0x000000100000780c */ /* 0x000fe20003fa6070 */
[----:B--2---:R-:W-:-:S05]  /*12030*/  IMAD R4, R7, R8, RZ ;  /* 0x0000000807047224 */ /* 0x004fca00078e02ff */
        /* <DEDUP_REMOVED lines=15> */
[----:B------:R-:W1:Y:S02]  /*12130*/  SHFL.IDX PT, R3, R5, 0x1f, 0x1f ;  /* 0x03e01f0005037f89 */ /* 0x000e6400000e0000 */
[----:B-1----:R-:W-:-:S04]  /*12140*/  IMAD R9, R3, UR5, RZ ;  /* 0x0000000503097c24 */ /* 0x002fc8000f8e02ff */
[----:B------:R-:W-:Y:S01]  /*12150*/  IMAD.MOV.U32 R4, RZ, RZ, R9 ;  /* 0x000000ffff047224 */ /* 0x000fe200078e0009 */
[----:B0-----:R-:W-:-:S13]  /*12160*/  ISETP.GT.AND P6, PT, R9, UR6, PT ;  /* 0x0000000609007c0c */ /* 0x001fda000bfc4270 */
[----:B------:R-:W-:Y:S05]  /*12170*/  @P6 BRA `(.L_x_1237) ;  /* 0x0000000000ac6947 */ /* 0x000fea0003800000 */
[----:B------:R-:W-:Y:S01]  /*12180*/  IMAD.MOV.U32 R9, RZ, RZ, R4 ;  /* 0x000000ffff097224 */ /* 0x000fe200078e0004 */
[----:B------:R-:W-:Y:S01]  /*12190*/  UMOV UR4, URZ ;  /* 0x0000003f00047c82 */ /* 0x000fe20008000000 */
[----:B------:R-:W-:-:S05]  /*121a0*/  ULDC UR5, c[0x0][0xc38] ;  /* 0x00030e0000057ab9 */ /* 0x000fca0000000800 */
.L_x_1239:
[----:B------:R-:W0:Y:S01]  /*121b0*/  LDC R2, c[0x0][0xc3c] ;  /* 0x00030f00ff027b82 */ /* 0x000e220000000800 */
[----:B------:R-:W-:Y:S01]  /*121c0*/  ULDC UR7, c[0x0][0xc3c] ;  /* 0x00030f0000077ab9 */ /* 0x000fe20000000800 */
[----:B------:R-:W-:Y:S01]  /*121d0*/  UIADD3 UR4, UR4, 0x1f, URZ ;  /* 0x0000001f04047890 */ /* 0x000fe2000fffe03f */
[----:B------:R-:W-:-:S05]  /*121e0*/  IMAD.U32 R3, RZ, RZ, UR7 ;  /* 0x00000007ff037e24 */ /* 0x000fca000f8e00ff */
[----:B------:R1:W-:Y:S01]  /*121f0*/  STL [R1+0xc], R3 ;  /* 0x00000c0301007387 */ /* 0x0003e20000100800 */
[----:B0-----:R-:W-:-:S13]  /*12200*/  ISETP.LE.AND P6, PT, R2, UR4, PT ;  /* 0x0000000402007c0c */ /* 0x001fda000bfc3270 */
[----:B-1----:R-:W-:Y:S05]  /*12210*/  @P6 BRA `(.L_x_1238) ;  /* 0x0000000800b86947 */ /* 0x002fea0003800000 */
[----:B------:R-:W-:Y:S01]  /*12220*/  VIADD R11, R0, UR4 ;  /* 0x00000004000b7c36 */ /* 0x000fe20008000000 */
[----:B------:R-:W-:Y:S01]  /*12230*/  ULDC.64 UR8, c[0x0][0x208] ;  /* 0x0000820000087ab9 */ /* 0x000fe20000000a00 */
        /* <DEDUP_REMOVED lines=30> */
[----:B------:R-:W-:-:S07]  /*12420*/  IMAD.MOV.U32 R5, RZ, RZ, R2 ;  /* 0x000000ffff057224 */ /* 0x000fce00078e0002 */
.L_x_1237:
[----:B------:R-:W-:Y:S02]  /*12430*/  IMAD.IADD R10, R9, 0x1, -R4 ;  /* 0x00000001090a7824 */ /* 0x000fe400078e0a04 */
[----:B------:R-:W-:Y:S02]  /*12440*/  IMAD.MOV.U32 R3, RZ, RZ, RZ ;  /* 0x000000ffff037224 */ /* 0x000fe400078e00ff */
[----:B------:R-:W-:-:S05]  /*12450*/  IMAD R2, R5, UR5, R10 ;  /* 0x0000000505027c24 */ /* 0x000fca000f8e020a */
[----:B------:R-:W-:-:S13]  /*12460*/  ISETP.GT.AND P0, PT, R2, UR6, PT ;  /* 0x0000000602007c0c */ /* 0x000fda000bf04270 */
[----:B------:R-:W-:-:S04]  /*12470*/  VOTE.ANY R2, PT, !P0 ;  /* 0x0000000000027806 */ /* 0x000fc800040e0100 */
[----:B------:R-:W0:Y:S01]  /*12480*/  POPC R9, R2 ;  /* 0x0000000200097309 */ /* 0x000e220000000000 */
[----:B------:R-:W-:Y:S01]  /*12490*/  ISETP.NE.AND P0, PT, R2, RZ, PT ;  /* 0x000000ff0200720c */ /* 0x000fe20003f05270 */
[----:B0-----:R0:W1:Y:S04]  /*124a0*/  SHFL.IDX PT, R8, R8, R9, 0x1f ;  /* 0x00001f0908087589 */ /* 0x00106800000e0000 */
[----:B------:R0:W2:Y:S08]  /*124b0*/  SHFL.IDX PT, R4, R7, R9, 0x1f ;  /* 0x00001f0907047589 */ /* 0x0000b000000e0000 */
[----:B------:R-:W-:Y:S05]  /*124c0*/  @!P0 BRA `(.L_x_1240) ;  /* 0x0000000000088947 */ /* 0x000fea0003800000 */
[----:B------:R-:W-:-:S05]  /*124d0*/  VIADD R2, R9, 0xffffffff ;  /* 0xffffffff09027836 */ /* 0x000fca0000000000 */
[----:B------:R3:W4:Y:S02]  /*124e0*/  SHFL.IDX PT, R3, R5, R2, 0x1f ;  /* 0x00001f0205037589 */ /* 0x00072400000e0000 */
.L_x_1240:
[----:B----4-:R-:W-:Y:S01]  /*124f0*/  IMAD R3, R3, UR5, R10 ;  /* 0x0000000503037c24 */ /* 0x010fe2000f8e020a */
[----:B-1----:R-:W-:Y:S01]  /*12500*/  ISETP.NE.AND P0, PT, R8, 0x1, PT ;  /* 0x000000010800780c */ /* 0x002fe20003f05270 */
[----:B------:R-:W-:-:S03]  /*12510*/  VIADD R14, R9, UR4 ;  /* 0x00000004090e7c36 */ /* 0x000fc60008000000 */
[----:B------:R1:W-:Y:S01]  /*12520*/  STL [R1], R3 ;  /* 0x0000000301007387 */ /* 0x0003e20000100800 */
[----:B---3--:R-:W-:-:S03]  /*12530*/  IADD3 R5, -R3, UR6, RZ ;  /* 0x0000000603057c10 */ /* 0x008fc6000fffe1ff */
[----:B------:R1:W-:Y:S05]  /*12540*/  STL [R1+0xc], R14 ;  /* 0x00000c0e01007387 */ /* 0x0003ea0000100800 */
[----:B------:R-:W-:Y:S05]  /*12550*/  @!P0 BRA `(.L_x_1241) ;  /* 0x0000000000e08947 */ /* 0x000fea0003800000 */
[----:B0-2---:R-:W-:Y:S02]  /*12560*/  IABS R7, R4 ;  /* 0x0000000400077213 */ /* 0x005fe40000000000 */
[----:B------:R-:W-:Y:S02]  /*12570*/  IABS R9, R8 ;  /* 0x0000000800097213 */ /* 0x000fe40000000000 */
[----:B------:R-:W0:Y:S01]  /*12580*/  I2F.RP R10, R7 ;  /* 0x00000007000a7306 */ /* 0x000e220000209400 */
[----:B------:R-:W-:-:S07]  /*12590*/  IABS R12, R5 ;  /* 0x00000005000c7213 */ /* 0x000fce0000000000 */
[----:B------:R-:W-:Y:S08]  /*125a0*/  I2F.RP R13, R9 ;  /* 0x00000009000d7306 */ /* 0x000ff00000209400 */
[----:B0-----:R-:W1:Y:S02]  /*125b0*/  MUFU.RCP R10, R10 ;  /* 0x0000000a000a7308 */ /* 0x001e640000001000 */
[----:B-1----:R-:W-:-:S06]  /*125c0*/  VIADD R3, R10, 0xffffffe ;  /* 0x0ffffffe0a037836 */ /* 0x002fcc0000000000 */
[----:B------:R-:W0:Y:S02]  /*125d0*/  F2I.FTZ.U32.TRUNC.NTZ R3, R3 ;  /* 0x0000000300037305 */ /* 0x000e24000021f000 */
[----:B0-----:R-:W-:-:S04]  /*125e0*/  IMAD.MOV R2, RZ, RZ, -R3 ;  /* 0x000000ffff027224 */ /* 0x001fc800078e0a03 */
[----:B------:R-:W-:Y:S02]  /*125f0*/  IMAD R11, R2, R7, RZ ;  /* 0x00000007020b7224 */ /* 0x000fe400078e02ff */
[----:B------:R-:W-:-:S04]  /*12600*/  IMAD.MOV.U32 R2, RZ, RZ, RZ ;  /* 0x000000ffff027224 */ /* 0x000fc800078e00ff */
[----:B------:R-:W-:Y:S01]  /*12610*/  IMAD.HI.U32 R11, R3, R11, R2 ;  /* 0x0000000b030b7227 */ /* 0x000fe200078e0002 */
[----:B------:R-:W-:Y:S01]  /*12620*/  IABS R3, R4 ;  /* 0x0000000400037213 */ /* 0x000fe20000000000 */
[----:B------:R-:W0:Y:S04]  /*12630*/  MUFU.RCP R2, R13 ;  /* 0x0000000d00027308 */ /* 0x000e280000001000 */
[----:B------:R-:W-:Y:S02]  /*12640*/  IMAD.MOV R3, RZ, RZ, -R3 ;  /* 0x000000ffff037224 */ /* 0x000fe400078e0a03 */
[----:B------:R-:W-:-:S04]  /*12650*/  IMAD.HI.U32 R10, R11, R12, RZ ;  /* 0x0000000c0b0a7227 */ /* 0x000fc800078e00ff */
[----:B------:R-:W-:-:S05]  /*12660*/  IMAD R12, R10, R3, R12 ;  /* 0x000000030a0c7224 */ /* 0x000fca00078e020c */
[----:B------:R-:W-:Y:S01]  /*12670*/  ISETP.GT.U32.AND P1, PT, R7, R12, PT ;  /* 0x0000000c0700720c */ /* 0x000fe20003f24070 */
[----:B0-----:R-:W-:-:S06]  /*12680*/  VIADD R3, R2, 0xffffffe ;  /* 0x0ffffffe02037836 */ /* 0x001fcc0000000000 */
[----:B------:R-:W0:Y:S06]  /*12690*/  F2I.FTZ.U32.TRUNC.NTZ R3, R3 ;  /* 0x0000000300037305 */ /* 0x000e2c000021f000 */
[----:B------:R-:W-:Y:S02]  /*126a0*/  @!P1 IMAD.IADD R12, R12, 0x1, -R7 ;  /* 0x000000010c0c9824 */ /* 0x000fe400078e0a07 */
[----:B------:R-:W-:Y:S01]  /*126b0*/  @!P1 VIADD R10, R10, 0x1 ;  /* 0x000000010a0a9836 */ /* 0x000fe20000000000 */
[----:B------:R-:W-:Y:S02]  /*126c0*/  ISETP.NE.AND P1, PT, R4, RZ, PT ;  /* 0x000000ff0400720c */ /* 0x000fe40003f25270 */
[----:B------:R-:W-:Y:S01]  /*126d0*/  ISETP.GE.U32.AND P0, PT, R12, R7, PT ;  /* 0x000000070c00720c */ /* 0x000fe20003f06070 */
[----:B0-----:R-:W-:-:S04]  /*126e0*/  IMAD.MOV R2, RZ, RZ, -R3 ;  /* 0x000000ffff027224 */ /* 0x001fc800078e0a03 */
[----:B------:R-:W-:Y:S02]  /*126f0*/  IMAD R7, R2, R9, RZ ;  /* 0x0000000902077224 */ /* 0x000fe400078e02ff */
[----:B------:R-:W-:-:S06]  /*12700*/  IMAD.MOV.U32 R2, RZ, RZ, RZ ;  /* 0x000000ffff027224 */ /* 0x000fcc00078e00ff */
[----:B------:R-:W-:Y:S02]  /*12710*/  @P0 VIADD R10, R10, 0x1 ;  /* 0x000000010a0a0836 */ /* 0x000fe40000000000 */
[----:B------:R-:W-:Y:S01]  /*12720*/  IMAD.HI.U32 R7, R3, R7, R2 ;  /* 0x0000000703077227 */ /* 0x000fe200078e0002 */
[----:B------:R-:W-:Y:S02]  /*12730*/  LOP3.LUT R2, R5, R4, RZ, 0x3c, !PT ;  /* 0x0000000405027212 */ /* 0x000fe400078e3cff */
[----:B------:R-:W-:Y:S02]  /*12740*/  IABS R3, R8 ;  /* 0x0000000800037213 */ /* 0x000fe40000000000 */
[----:B------:R-:W-:-:S03]  /*12750*/  ISETP.GE.AND P2, PT, R2, RZ, PT ;  /* 0x000000ff0200720c */ /* 0x000fc60003f46270 */
[----:B------:R-:W-:-:S10]  /*12760*/  IMAD.MOV R3, RZ, RZ, -R3 ;  /* 0x000000ffff037224 */ /* 0x000fd400078e0a03 */
[----:B------:R-:W-:Y:S01]  /*12770*/  @!P2 IMAD.MOV R10, RZ, RZ, -R10 ;  /* 0x000000ffff0aa224 */ /* 0x000fe200078e0a0a */
[----:B------:R-:W-:-:S04]  /*12780*/  @!P1 LOP3.LUT R10, RZ, R4, RZ, 0x33, !PT ;  /* 0x00000004ff0a9212 */ /* 0x000fc800078e33ff */
        /* <DEDUP_REMOVED lines=8> */
[----:B------:R-:W-:-:S04]  /*12810*/  LOP3.LUT R2, R10, R8, RZ, 0x3c, !PT ;  /* 0x000000080a027212 */ /* 0x000fc800078e3cff */
[----:B------:R-:W-:Y:S01]  /*12820*/  ISETP.GE.AND P2, PT, R2, RZ, PT ;  /* 0x000000ff0200720c */ /* 0x000fe20003f46270 */
[----:B------:R-:W-:-:S04]  /*12830*/  IMAD.MOV R2, RZ, RZ, -R10 ;  /* 0x000000ffff027224 */ /* 0x000fc800078e0a0a */
[----:B------:R-:W-:Y:S02]  /*12840*/  IMAD R2, R4, R2, R5 ;  /* 0x0000000204027224 */ /* 0x000fe400078e0205 */
        /* <DEDUP_REMOVED lines=8> */
[----:B------:R-:W-:Y:S05]  /*128d0*/  BRA `(.L_x_1242) ;  /* 0x0000000000f87947 */ /* 0x000fea0003800000 */
.L_x_1241:
[----:B-1----:R-:W1:Y:S01]  /*128e0*/  LDC.64 R2, c[0x0][0xc90] ;  /* 0x00032400ff027b82 */ /* 0x002e620000000a00 */
[----:B------:R-:W-:Y:S01]  /*128f0*/  ULDC.64 UR6, c[0x0][0x208] ;  /* 0x0000820000067ab9 */ /* 0x000fe20000000a00 */
[----:B-1----:R-:W-:-:S05]  /*12900*/  IMAD.WIDE R2, R14, 0x4, R2 ;  /* 0x000000040e027825 */ /* 0x002fca00078e0202 */
[----:B0-----:R0:W2:Y:S02]  /*12910*/  LDG.E R7, desc[UR6][R2.64] ;  /* 0x0000000602077981 */ /* 0x0010a4000c1e1900 */
[----:B0-----:R-:W-:Y:S02]  /*12920*/  IMAD.MOV.U32 R2, RZ, RZ, RZ ;  /* 0x000000ffff027224 */ /* 0x001fe400078e00ff */
[----:B--2---:R-:W-:-:S05]  /*12930*/  IMAD R8, R4, R7, RZ ;  /* 0x0000000704087224 */ /* 0x004fca00078e02ff */
[----:B------:R-:W-:-:S04]  /*12940*/  IABS R9, R8 ;  /* 0x0000000800097213 */ /* 0x000fc80000000000 */
[----:B------:R-:W0:Y:S08]  /*12950*/  I2F.RP R10, R9 ;  /* 0x00000009000a7306 */ /* 0x000e300000209400 */
[----:B0-----:R-:W0:Y:S02]  /*12960*/  MUFU.RCP R10, R10 ;  /* 0x0000000a000a7308 */ /* 0x001e240000001000 */
[----:B0-----:R-:W-:-:S06]  /*12970*/  VIADD R11, R10, 0xffffffe ;  /* 0x0ffffffe0a0b7836 */ /* 0x001fcc0000000000 */
[----:B------:R-:W0:Y:S02]  /*12980*/  F2I.FTZ.U32.TRUNC.NTZ R3, R11 ;  /* 0x0000000b00037305 */ /* 0x000e24000021f000 */
[----:B0-----:R-:W-:-:S04]  /*12990*/  IMAD.MOV R12, RZ, RZ, -R3 ;  /* 0x000000ffff0c7224 */ /* 0x001fc800078e0a03 */
[----:B------:R-:W-:-:S04]  /*129a0*/  IMAD R13, R12, R9, RZ ;  /* 0x000000090c0d7224 */ /* 0x000fc800078e02ff */
[----:B------:R-:W-:Y:S01]  /*129b0*/  IMAD.HI.U32 R2, R3, R13, R2 ;  /* 0x0000000d03027227 */ /* 0x000fe200078e0002 */
[----:B------:R-:W-:Y:S02]  /*129c0*/  IABS R13, R5 ;  /* 0x00000005000d7213 */ /* 0x000fe40000000000 */
[----:B------:R-:W-:-:S03]  /*129d0*/  IABS R3, R8 ;  /* 0x0000000800037213 */ /* 0x000fc60000000000 */
[----:B------:R-:W-:-:S04]  /*129e0*/  IMAD.HI.U32 R2, R2, R13, RZ ;  /* 0x0000000d02027227 */ /* 0x000fc800078e00ff */
[----:B------:R-:W-:-:S04]  /*129f0*/  IMAD.MOV R3, RZ, RZ, -R3 ;  /* 0x000000ffff037224 */ /* 0x000fc800078e0a03 */
        /* <DEDUP_REMOVED lines=11> */
[----:B------:R-:W-:Y:S02]  /*12ab0*/  IMAD R9, R7, R2, RZ ;  /* 0x0000000207097224 */ /* 0x000fe400078e02ff */
[----:B------:R-:W-:Y:S02]  /*12ac0*/  IMAD.MOV R2, RZ, RZ, -R2 ;  /* 0x000000ffff027224 */ /* 0x000fe400078e0a02 */
[----:B------:R-:W-:Y:S02]  /*12ad0*/  IMAD.MOV R10, RZ, RZ, -R9 ;  /* 0x000000ffff0a7224 */ /* 0x000fe400078e0a09 */
[----:B------:R-:W-:Y:S02]  /*12ae0*/  IMAD R8, R8, R2, R5 ;  /* 0x0000000208087224 */ /* 0x000fe400078e0205 */
[----:B------:R-:W-:Y:S01]  /*12af0*/  IMAD.MOV.U32 R2, RZ, RZ, RZ ;  /* 0x000000ffff027224 */ /* 0x000fe200078e00ff */
[----:B------:R-:W-:Y:S02]  /*12b00*/  VIADDMNMX R7, R10, UR5, R7, PT ;  /* 0x000000050a077c46 */ /* 0x000fe4000b800107 */
[----:B------:R-:W-:-:S02]  /*12b10*/  IADD3 R9, R9, 0x1000000, R8 ;  /* 0x0100000009097810 */ /* 0x000fc40007ffe008 */
[----:B------:R-:W-:-:S04]  /*12b20*/  IABS R10, R7 ;  /* 0x00000007000a7213 */ /* 0x000fc80000000000 */
[----:B------:R-:W0:Y:S08]  /*12b30*/  I2F.RP R11, R10 ;  /* 0x0000000a000b7306 */ /* 0x000e300000209400 */
[----:B0-----:R-:W0:Y:S02]  /*12b40*/  MUFU.RCP R11, R11 ;  /* 0x0000000b000b7308 */ /* 0x001e240000001000 */
[----:B0-----:R-:W-:Y:S01]  /*12b50*/  VIADD R3, R11, 0xffffffe ;  /* 0x0ffffffe0b037836 */ /* 0x001fe20000000000 */
[----:B------:R-:W-:-:S05]  /*12b60*/  IABS R11, R7 ;  /* 0x00000007000b7213 */ /* 0x000fca0000000000 */
[----:B------:R-:W0:Y:S02]  /*12b70*/  F2I.FTZ.U32.TRUNC.NTZ R3, R3 ;  /* 0x0000000300037305 */ /* 0x000e24000021f000 */
[----:B0-----:R-:W-:-:S04]  /*12b80*/  IMAD.MOV R5, RZ, RZ, -R3 ;  /* 0x000000ffff057224 */ /* 0x001fc800078e0a03 */
[----:B------:R-:W-:-:S04]  /*12b90*/  IMAD R5, R5, R10, RZ ;  /* 0x0000000a05057224 */ /* 0x000fc800078e02ff */
[----:B------:R-:W-:Y:S01]  /*12ba0*/  IMAD.HI.U32 R2, R3, R5, R2 ;  /* 0x0000000503027227 */ /* 0x000fe200078e0002 */
[----:B------:R-:W-:-:S03]  /*12bb0*/  IABS R5, R8 ;  /* 0x0000000800057213 */ /* 0x000fc60000000000 */
[----:B------:R-:W-:Y:S02]  /*12bc0*/  IMAD.MOV R3, RZ, RZ, -R11 ;  /* 0x000000ffff037224 */ /* 0x000fe400078e0a0b */
        /* <DEDUP_REMOVED lines=11> */
[----:B------:R-:W-:Y:S01]  /*12c80*/  @!P1 LOP3.LUT R2, RZ, R7, RZ, 0x33, !PT ;  /* 0x00000007ff029212 */ /* 0x000fe200078e33ff */
[----:B------:R-:W-:-:S04]  /*12c90*/  IMAD.MOV R7, RZ, RZ, -R7 ;  /* 0x000000ffff077224 */ /* 0x000fc800078e0a07 */
[----:B------:R-:W-:-:S05]  /*12ca0*/  IMAD R3, R2, R7, R9 ;  /* 0x0000000702037224 */ /* 0x000fca00078e0209 */
[----:B------:R1:W-:Y:S02]  /*12cb0*/  STL [R1+0x8], R3 ;  /* 0x0000080301007387 */ /* 0x0003e40000100800 */
.L_x_1242:
[----:B01----:R-:W-:-:S05]  /*12cc0*/  LOP3.LUT R3, RZ, R2, RZ, 0x33, !PT ;  /* 0x00000002ff037212 */ /* 0x003fca00078e33ff */
[----:B------:R-:W-:-:S05]  /*12cd0*/  IMAD.IADD R2, R4, 0x1, R3 ;  /* 0x0000000104027824 */ /* 0x000fca00078e0203 */
[----:B------:R1:W-:Y:S01]  /*12ce0*/  STL [R1+0x4], R2 ;  /* 0x0000040201007387 */ /* 0x0003e20000100800 */
[----:B------:R-:W-:Y:S05]  /*12cf0*/  BRA `(.L_x_1243) ;  /* 0x0000000000107947 */ /* 0x000fea0003800000 */
.L_x_1238:
[----:B------:R-:W-:Y:S01]  /*12d00*/  IMAD.U32 R2, RZ, RZ, UR6 ;  /* 0x00000006ff027e24 */ /* 0x000fe2000f8e00ff */
[----:B------:R0:W-:Y:S04]  /*12d10*/  STL [R1+0x4], RZ ;  /* 0x000004ff01007387 */ /* 0x0001e80000100800 */
[----:B------:R0:W-:Y:S04]  /*12d20*/  STL [R1+0x8], RZ ;  /* 0x000008ff01007387 */ /* 0x0001e80000100800 */
[----:B------:R0:W-:Y:S02]  /*12d30*/  STL [R1], R2 ;  /* 0x0000000201007387 */ /* 0x0001e40000100800 */
.L_x_1243:
[----:B------:R-:W2:Y:S04]  /*12d40*/  LDL R8, [R1] ;  /* 0x0000000001087983 */ /* 0x000ea80000100800 */
[----:B------:R-:W2:Y:S04]  /*12d50*/  LDL R9, [R1+0x4] ;  /* 0x0000040001097983 */ /* 0x000ea80000100800 */
[----:B------:R-:W2:Y:S04]  /*12d60*/  LDL R10, [R1+0x8] ;  /* 0x00000800010a7983 */ /* 0x000ea80000100800 */
[----:B------:R-:W2:Y:S01]  /*12d70*/  LDL R11, [R1+0xc] ;  /* 0x00000c00010b7983 */ /* 0x000ea20000100800 */
[----:B------:R-:W-:-:S13]  /*12d80*/  ISETP.NE.AND P0, PT, R0, RZ, PT ;  /* 0x000000ff0000720c */ /* 0x000fda0003f05270 */
[----:B------:R-:W3:Y:S01]  /*12d90*/  @!P0 S2R R3, SR_CgaCtaId ;  /* 0x0000000000038919 */ /* 0x000ee20000008800 */
[----:B------:R-:W-:-:S04]  /*12da0*/  @!P0 MOV R0, 0x400 ;  /* 0x0000040000008802 */ /* 0x000fc80000000f00 */
[----:B---3--:R-:W-:-:S05]  /*12db0*/  @!P0 LEA R0, R3, R0, 0x18 ;  /* 0x0000000003008211 */ /* 0x008fca00078ec0ff */
[----:B--2---:R2:W-:Y:S01]  /*12dc0*/  @!P0 STS.128 [R0+0x2a8d0], R8 ;  /* 0x02a8d00800008388 */ /* 0x0045e20000000c00 */
[----:B------:R-:W-:Y:S06]  /*12dd0*/  BAR.ARV 0x5, 0x180 ;  /* 0x0146000000007b1d */ /* 0x000fec0000002000 */
.L_x_1236:
        /* <DEDUP_REMOVED lines=8> */
[----:B------:R-:W4:Y:S01]  /*12e60*/  S2UR UR5, SR_CgaCtaId ;  /* 0x00000000000579c3 */ /* 0x000f220000008800 */
[C---:B--2---:R-:W-:Y:S01]  /*12e70*/  IMAD.SHL.U32 R0, R6.reuse, 0x8, RZ ;  /* 0x0000000806007824 */ /* 0x044fe200078e00ff */
[----:B------:R-:W-:Y:S01]  /*12e80*/  LOP3.LUT R4, R6, 0x7f, RZ, 0xc0, !PT ;  /* 0x0000007f06047812 */ /* 0x000fe200078ec0ff */
[----:B------:R-:W-:Y:S01]  /*12e90*/  UMOV UR4, 0x400 ;  /* 0x0000040000047882 */ /* 0x000fe20000000000 */
[----:B------:R-:W-:Y:S01]  /*12ea0*/  BSSY B8, `(.L_x_1244) ;  /* 0x000060f000087945 */ /* 0x000fe20003800000 */
[----:B------:R-:W-:Y:S01]  /*12eb0*/  IMAD.MOV.U32 R19, RZ, RZ, RZ ;  /* 0x000000ffff137224 */ /* 0x000fe200078e00ff */
[----:B------:R-:W-:Y:S01]  /*12ec0*/  LOP3.LUT R3, R0, 0x1f8, RZ, 0xc0, !PT ;  /* 0x000001f800037812 */ /* 0x000fe200078ec0ff */
[----:B01----:R-:W-:Y:S01]  /*12ed0*/  IMAD.SHL.U32 R2, R4, 0x8, RZ ;  /* 0x0000000804027824 */ /* 0x003fe200078e00ff */
[----:B------:R-:W-:Y:S01]  /*12ee0*/  LOP3.LUT R0, R0, 0x38, RZ, 0xc0, !PT ;  /* 0x0000003800007812 */ /* 0x000fe200078ec0ff */
[----:B------:R-:W-:Y:S01]  /*12ef0*/  ULDC UR38, c[0x0][0xc] ;  /* 0x0000030000267ab9 */ /* 0x000fe20000000800 */
[----:B------:R-:W-:Y:S01]  /*12f00*/  LOP3.LUT R3, R3, 0x38, R6, 0x78, !PT ;  /* 0x0000003803037812 */ /* 0x000fe200078e7806 */
[----:B------:R-:W-:Y:S01]  /*12f10*/  IMAD.SHL.U32 R6, R6, 0x10, RZ ;  /* 0x0000001006067824 */ /* 0x000fe200078e00ff */
[----:B------:R-:W-:-:S02]  /*12f20*/  ULDC.64 UR36, c[0x0][0x198] ;  /* 0x0000660000247ab9 */ /* 0x000fc40000000a00 */
[----:B------:R-:W-:Y:S02]  /*12f30*/  LOP3.LUT R3, R3, 0x200, R2, 0xf8, !PT ;  /* 0x0000020003037812 */ /* 0x000fe400078ef802 */
[----:B------:R-:W-:-:S04]  /*12f40*/  SHF.R.U32.HI R2, RZ, 0x3, R4 ;  /* 0x00000003ff027819 */ /* 0x000fc80000011604 */
[----:B------:R-:W-:Y:S01]  /*12f50*/  LOP3.LUT R4, R2, 0x70, R6, 0xf8, !PT ;  /* 0x0000007002047812 */ /* 0x000fe200078ef806 */
[----:B------:R-:W-:Y:S01]  /*12f60*/  IMAD.MOV.U32 R2, RZ, RZ, 0x1 ;  /* 0x00000001ff027424 */ /* 0x000fe200078e00ff */
[----:B----4-:R-:W-:-:S06]  /*12f70*/  ULEA UR4, UR5, UR4, 0x18 ;  /* 0x0000000405047291 */ /* 0x010fcc000f8ec03f */
[----:B------:R-:W-:-:S04]  /*12f80*/  IMAD.U32 R18, RZ, RZ, UR4 ;  /* 0x00000004ff127e24 */ /* 0x000fc8000f8e00ff */
[----:B------:R-:W-:-:S05]  /*12f90*/  IMAD R3, R3, 0x2, R18 ;  /* 0x0000000203037824 */ /* 0x000fca00078e0212 */
[----:B------:R-:W-:Y:S04]  /*12fa0*/  STL [R1+0x20], R3 ;  /* 0x0000200301007387 */ /* 0x000fe80000100800 */
[----:B------:R-:W-:Y:S04]  /*12fb0*/  STL [R1+0x50], RZ ;  /* 0x000050ff01007387 */ /* 0x000fe80000100800 */
[----:B------:R0:W-:Y:S02]  /*12fc0*/  STL [R1+0x10], R2 ;  /* 0x0000100201007387 */ /* 0x0001e40000100800 */
[----:B0-----:R-:W-:-:S02]  /*12fd0*/  LOP3.LUT R2, R0, 0x40, RZ, 0xfc, !PT ;  /* 0x0000004000027812 */ /* 0x001fc400078efcff */
[----:B------:R-:W-:-:S07]  /*12fe0*/  LOP3.LUT R0, R0, 0x80, RZ, 0xfc, !PT ;  /* 0x0000008000007812 */ /* 0x000fce00078efcff */
.L_x_1356:
[----:B---3--:R-:W2:Y:S01]  /*12ff0*/  LDL R9, [R1+0xc] ;  /* 0x00000c0001097983 */ /* 0x008ea20000100800 */
[----:B------:R-:W-:Y:S05]  /*13000*/  YIELD ;  /* 0x0000000000007946 */ /* 0x000fea0003800000 */
[----:B------:R-:W-:Y:S01]  /*13010*/  ULDC.64 UR4, c[0x0][0xa28] ;  /* 0x00028a0000047ab9 */ /* 0x000fe20000000a00 */
[----:B------:R-:W-:Y:S01]  /*13020*/  IMAD.MOV.U32 R0, RZ, RZ, RZ ;  /* 0x000000ffff007224 */ /* 0x000fe200078e00ff */
[----:B------:R-:W-:Y:S01]  /*13030*/  ISETP.NE.U32.AND P0, PT, RZ, UR4, PT ;  /* 0x00000004ff007c0c */ /* 0x000fe2000bf05070 */
[----:B01----:R-:W0:Y:S01]  /*13040*/  LDC.64 R4, c[0x0][0xa00] ;  /* 0x00028000ff047b82 */ /* 0x003e220000000a00 */
[----:B------:R-:W-:Y:S01]  /*13050*/  ULDC.64 UR8, c[0x0][0x208] ;  /* 0x0000820000087ab9 */ /* 0x000fe20000000a00 */
[----:B------:R-:W-:Y:S01]  /*13060*/  IMAD.MOV.U32 R10, RZ, RZ, RZ ;  /* 0x000000ffff0a7224 */ /* 0x000fe200078e00ff */
[----:B------:R-:W-:Y:S01]  /*13070*/  ISETP.NE.AND.EX P0, PT, RZ, UR5, PT, P0 ;  /* 0x00000005ff007c0c */ /* 0x000fe2000bf05300 */
[----:B------:R-:W-:Y:S01]  /*13080*/  ULDC.64 UR4, c[0x0][0xa18] ;  /* 0x0002860000047ab9 */ /* 0x000fe20000000a00 */
[----:B------:R-:W-:-:S11]  /*13090*/  ULDC.64 UR6, c[0x0][0xa08] ;  /* 0x0002820000067ab9 */ /* 0x000fd60000000a00 */
[----:B------:R-:W2:Y:S02]  /*130a0*/  @P0 LDC.64 R2, c[0x0][0xa28] ;  /* 0x00028a00ff020b82 */ /* 0x000ea40000000a00 */
[----:B--2---:R-:W-:-:S05]  /*130b0*/  @P0 IMAD.WIDE R2, R9, 0x4, R2 ;  /* 0x0000000409020825 */ /* 0x004fca00078e0202 */
[----:B------:R1:W5:Y:S01]  /*130c0*/  @P0 LDG.E R0, desc[UR8][R2.64] ;  /* 0x0000000802000981 */ /* 0x000362000c1e1900 */
[----:B------:R-:W-:Y:S01]  /*130d0*/  ISETP.NE.U32.AND P0, PT, RZ, UR4, PT ;  /* 0x00000004ff007c0c */ /* 0x000fe2000bf05070 */
[----:B0-----:R-:W-:Y:S01]  /*130e0*/  IMAD.WIDE R4, R9, 0x4, R4 ;  /* 0x0000000409047825 */ /* 0x001fe200078e0204 */
[----:B------:R-:W-:Y:S02]  /*130f0*/  ISETP.NE.U32.AND P1, PT, RZ, UR6, PT ;  /* 0x00000006ff007c0c */ /* 0x000fe4000bf25070 */
[----:B------:R-:W-:Y:S01]  /*13100*/  ISETP.NE.AND.EX P2, PT, RZ, UR5, PT, P0 ;  /* 0x00000005ff007c0c */ /* 0x000fe2000bf45300 */
[----:B------:R-:W-:Y:S01]  /*13110*/  ULDC.64 UR4, c[0x0][0xa00] ;  /* 0x0002800000047ab9 */ /* 0x000fe20000000a00 */
[----:B------:R-:W-:Y:S01]  /*13120*/  ISETP.NE.AND.EX P1, PT, RZ, UR7, PT, P1 ;  /* 0x00000007ff007c0c */ /* 0x000fe2000bf25310 */
[----:B------:R-:W-:Y:S01]  /*13130*/  IMAD.MOV.U32 R8, RZ, RZ, RZ ;  /* 0x000000ffff087224 */ /* 0x000fe200078e00ff */
[----:B------:R-:W-:Y:S01]  /*13140*/  ISETP.NE.U32.AND P0, PT, RZ, UR4, PT ;  /* 0x00000004ff007c0c */ /* 0x000fe2000bf05070 */
[----:B-1----:R-:W0:Y:S03]  /*13150*/  LDC.64 R2, c[0x0][0xa08] ;  /* 0x00028200ff027b82 */ /* 0x002e260000000a00 */
[----:B------:R-:W-:-:S05]  /*13160*/  ISETP.NE.AND.EX P0, PT, RZ, UR5, PT, P0 ;  /* 0x00000005ff007c0c */ /* 0x000fca000bf05300 */
[----:B------:R-:W1:Y:S08]  /*13170*/  @P2 LDC.64 R6, c[0x0][0xa18] ;  /* 0x00028600ff062b82 */ /* 0x000e700000000a00 */
[----:B------:R-:W2:Y:S01]  /*13180*/  @P0 LDG.E R10, desc[UR8][R4.64] ;  /* 0x00000008040a0981 */ /* 0x000ea2000c1e1900 */
[----:B------:R-:W-:Y:S01]  /*13190*/  ULDC UR4, c[0x0][0x288] ;  /* 0x0000a20000047ab9 */ /* 0x000fe20000000800 */
[----:B0-----:R-:W-:-:S05]  /*131a0*/  IMAD.WIDE R2, R9, 0x4, R2 ;  /* 0x0000000409027825 */ /* 0x001fca00078e0202 */
[----:B------:R-:W5:Y:S01]  /*131b0*/  @P1 LDG.E R8, desc[UR8][R2.64] ;  /* 0x0000000802081981 */ /* 0x000f62000c1e1900 */
[----:B-1----:R-:W-:-:S03]  /*131c0*/  @P2 IMAD.WIDE R6, R9, 0x4, R6 ;  /* 0x0000000409062825 */ /* 0x002fc600078e0206 */
        /* <DEDUP_REMOVED lines=14> */
[----:B------:R-:W-:Y:S02]  /*132b0*/  ULDC.64 UR4, c[0x0][0x208] ;  /* 0x0000820000047ab9 */ /* 0x000fe40000000a00 */
[----:B------:R-:W0:Y:S04]  /*132c0*/  LDG.E R7, desc[UR4][R4.64] ;  /* 0x0000000404077981 */ /* 0x000e28000c1e1900 */
[----:B------:R-:W0:Y:S02]  /*132d0*/  LDG.E R4, desc[UR4][R4.64+0x4] ;  /* 0x0000040404047981 */ /* 0x000e24000c1e1900 */
[----:B0-----:R-:W-:-:S05]  /*132e0*/  IMAD.IADD R10, R4, 0x1, -R7 ;  /* 0x00000001040a7824 */ /* 0x001fca00078e0a07 */
[----:B------:R1:W-:Y:S02]  /*132f0*/  STL [R1+0x2c], R10 ;  /* 0x00002c0a01007387 */ /* 0x0003e40000100800 */
.L_x_1245:
[----:B------:R-:W2:Y:S01]  /*13300*/  LDL.LU R5, [R1+0x8] ;  /* 0x0000080001057983 */ /* 0x000ea20000300800 */
[----:B------:R-:W-:Y:S02]  /*13310*/  ULDC.64 UR4, c[0x0][0xa20] ;  /* 0x0002880000047ab9 */ /* 0x000fe40000000a00 */
[----:B------:R-:W-:-:S04]  /*13320*/  ISETP.NE.U32.AND P0, PT, RZ, UR4, PT ;  /* 0x00000004ff007c0c */ /* 0x000fc8000bf05070 */
[----:B------:R-:W-:Y:S02]  /*13330*/  ISETP.NE.AND.EX P0, PT, RZ, UR5, PT, P0 ;  /* 0x00000005ff007c0c */ /* 0x000fe4000bf05300 */
[C---:B--2---:R-:W-:Y:S02]  /*13340*/  LOP3.LUT R7, R5.reuse, 0xff000000, RZ, 0xc0, !PT ;  /* 0xff00000005077812 */ /* 0x044fe400078ec0ff */
[C---:B------:R-:W-:Y:S02]  /*13350*/  LOP3.LUT R4, R5.reuse, 0xff0000, RZ, 0xc0, !PT ;  /* 0x00ff000005047812 */ /* 0x040fe400078ec0ff */
[----:B------:R-:W-:Y:S02]  /*13360*/  SHF.R.U32.HI R7, RZ, 0x8, R7 ;  /* 0x00000008ff077819 */ /* 0x000fe40000011607 */
[----:B------:R-:W-:Y:S02]  /*13370*/  LOP3.LUT R16, R5, 0xffff, RZ, 0xc0, !PT ;  /* 0x0000ffff05107812 */ /* 0x000fe400078ec0ff */
[----:B------:R-:W-:Y:S01]  /*13380*/  LEA.HI R7, R4, R7, RZ, 0x10 ;  /* 0x0000000704077211 */ /* 0x000fe200078f80ff */
[----:B-----5:R-:W-:-:S05]  /*13390*/  IMAD.IADD R4, R8, 0x1, R0 ;  /* 0x0000000108047824 */ /* 0x020fca00078e0200 */
[----:B------:R2:W-:Y:S01]  /*133a0*/  STL [R1+0x14], R4 ;  /* 0x0000140401007387 */ /* 0x0005e20000100800 */
[----:B------:R-:W-:Y:S05]  /*133b0*/  @!P0 BRA `(.L_x_1246) ;  /* 0x0000000000148947 */ /* 0x000fea0003800000 */
[----:B------:R-:W3:Y:S01]  /*133c0*/  LDC.64 R2, c[0x0][0xa20] ;  /* 0x00028800ff027b82 */ /* 0x000ee20000000a00 */
[----:B------:R-:W-:Y:S01]  /*133d0*/  ULDC.64 UR4, c[0x0][0x208] ;  /* 0x0000820000047ab9 */ /* 0x000fe20000000a00 */
[----:B---3--:R-:W-:-:S05]  /*133e0*/  IMAD.WIDE R2, R9, 0x4, R2 ;  /* 0x0000000409027825 */ /* 0x008fca00078e0202 */
[----:B------:R3:W5:Y:S01]  /*133f0*/  LDG.E R6, desc[UR4][R2.64] ;  /* 0x0000000402067981 */ /* 0x000762000c1e1900 */
[----:B------:R-:W-:Y:S05]  /*13400*/  BRA `(.L_x_1247) ;  /* 0x0000000000147947 */ /* 0x000fea0003800000 */
.L_x_1246:
[----:B------:R-:W-:Y:S05]  /*13410*/  @!P1 BRA `(.L_x_1247) ;  /* 0x0000000000109947 */ /* 0x000fea0003800000 */
[----:B------:R-:W-:Y:S02]  /*13420*/  ULDC.64 UR4, c[0x0][0x208] ;  /* 0x0000820000047ab9 */ /* 0x000fe40000000a00 */
[----:B------:R-:W3:Y:S04]  /*13430*/  LDG.E R6, desc[UR4][R2.64] ;  /* 0x0000000402067981 */ /* 0x000ee8000c1e1900 */
[----:B------:R-:W3:Y:S02]  /*13440*/  LDG.E R2, desc[UR4][R2.64+0x4] ;  /* 0x0000040402027981 */ /* 0x000ee4000c1e1900 */
[----:B---3--:R-:W-:-:S07]  /*13450*/  IMAD.IADD R6, R2, 0x1, -R6 ;  /* 0x0000000102067824 */ /* 0x008fce00078e0a06 */
.L_x_1247:
[----:B--2---:R-:W2:Y:S01]  /*13460*/  LDL.LU R4, [R1+0x4] ;  /* 0x0000040001047983 */ /* 0x004ea20000300800 */
[----:B---3--:R-:W3:Y:S01]  /*13470*/  LDC R2, c[0x0][0x448] ;  /* 0x00011200ff027b82 */ /* 0x008ee20000000800 */
[----:B-----5:R-:W-:Y:S01]  /*13480*/  IMAD.IADD R0, R6, 0x1, -R0 ;  /* 0x0000000106007824 */ /* 0x020fe200078e0a00 */
[----:B---3--:R-:W-:-:S13]  /*13490*/  ISETP.NE.AND P1, PT, R2, 0x1, PT ;  /* 0x000000010200780c */ /* 0x008fda0003f25270 */
[----:B------:R-:W3:Y:S08]  /*134a0*/  @P1 LDC R3, c[0x0][0x44c] ;  /* 0x00011300ff031b82 */ /* 0x000ef00000000800 */
[----:B------:R-:W4:Y:S01]  /*134b0*/  @P1 LDC R2, c[0x0][0x450] ;  /* 0x00011400ff021b82 */ /* 0x000f220000000800 */
[----:B--2---:R-:W-:-:S04]  /*134c0*/  IMAD.SHL.U32 R11, R4, 0x80, RZ ;  /* 0x00000080040b7824 */ /* 0x004fc800078e00ff */
[----:B------:R-:W-:Y:S01]  /*134d0*/  VIADD R4, R11, 0x7f ;  /* 0x0000007f0b047836 */ /* 0x000fe20000000000 */
[----:B------:R2:W-:Y:S03]  /*134e0*/  STL [R1+0x28], R11 ;  /* 0x0000280b01007387 */ /* 0x0005e60000100800 */
[----:B---3--:R-:W-:-:S04]  /*134f0*/  @P1 IMAD.HI.U32 R3, R4, R3, RZ ;  /* 0x0000000304031227 */ /* 0x008fc800078e00ff */
[----:B------:R-:W-:Y:S01]  /*13500*/  IMAD.MOV.U32 R6, RZ, RZ, R4 ;  /* 0x000000ffff067224 */ /* 0x000fe200078e0004 */
[----:B----4-:R-:W-:Y:S01]  /*13510*/  @P1 SHF.R.U32.HI R6, RZ, R2, R3 ;  /* 0x00000002ff061219 */ /* 0x010fe20000011603 */
[----:B------:R-:W-:-:S04]  /*13520*/  VIADD R2, R0, 0x5f ;  /* 0x0000005f00027836 */ /* 0x000fc80000000000 */
[----:B------:R-:W-:-:S05]  /*13530*/  IMAD.HI R2, R2, 0x2aaaaaab, RZ ;  /* 0x2aaaaaab02027827 */ /* 0x000fca00078e02ff */
[----:B------:R-:W-:-:S04]  /*13540*/  SHF.R.U32.HI R3, RZ, 0x1f, R2 ;  /* 0x0000001fff037819 */ /* 0x000fc80000011602 */
[----:B------:R-:W-:Y:S02]  /*13550*/  LEA.HI.SX32 R9, R2, R3, 0x1c ;  /* 0x0000000302097211 */ /* 0x000fe400078fe2ff */
[----:B------:R-:W-:-:S03]  /*13560*/  IADD3 R2, R0, 0x1, -R10 ;  /* 0x0000000100027810 */ /* 0x000fc60007ffe80a */
[----:B------:R2:W-:Y:S02]  /*13570*/  STL [R1+0x58], R9 ;  /* 0x0000580901007387 */ /* 0x0005e40000100800 */
[----:B------:R-:W-:Y:S02]  /*13580*/  IMAD.IADD R6, R2, 0x1, R6 ;  /* 0x0000000102067824 */ /* 0x000fe400078e0206 */
[----:B------:R-:W3:Y:S02]  /*13590*/  LDC.64 R2, c[0x0][0x9e0] ;  /* 0x00027800ff027b82 */ /* 0x000ee40000000a00 */
[----:B---3--:R-:W-:Y:S01]  /*135a0*/  ISETP.GE.AND P2, PT, R3, 0x1, PT ;  /* 0x000000010300780c */ /* 0x008fe20003f46270 */
[----:B------:R-:W-:-:S12]  /*135b0*/  IMAD.IADD R2, R6, 0x1, R2 ;  /* 0x0000000106027824 */ /* 0x000fd800078e0202 */
[----:B--2---:R-:W-:Y:S05]  /*135c0*/  @!P2 BRA `(.L_x_1248) ;  /* 0x000000000048a947 */ /* 0x004fea0003800000 */
[C---:B------:R-:W-:Y:S01]  /*135d0*/  ISETP.GT.AND P0, PT, R6.reuse, RZ, PT ;  /* 0x000000ff0600720c */ /* 0x040fe20003f04270 */
[----:B------:R-:W-:Y:S01]  /*135e0*/  BSSY B0, `(.L_x_1249) ;  /* 0x000000e000007945 */ /* 0x000fe20003800000 */
[----:B------:R-:W-:-:S11]  /*135f0*/  VIADD R8, R6, 0xffffffff ;  /* 0xffffffff06087836 */ /* 0x000fd60000000000 */
[----:B------:R-:W-:Y:S05]  /*13600*/  @P0 BRA `(.L_x_1250) ;  /* 0x00000000001c0947 */ /* 0x000fea0003800000 */
[----:B------:R-:W-:Y:S01]  /*13610*/  ISETP.NE.AND P0, PT, R3, 0x1, PT ;  /* 0x000000010300780c */ /* 0x000fe20003f05270 */
[----:B------:R-:W-:-:S12]  /*13620*/  IMAD.MOV R6, RZ, RZ, -R6 ;  /* 0x000000ffff067224 */ /* 0x000fd800078e0a06 */
[----:B------:R-:W2:Y:S02]  /*13630*/  @P0 LDC.64 R4, c[0x0][0x9e8] ;  /* 0x00027a00ff040b82 */ /* 0x000ea40000000a00 */
[----:B--2---:R-:W-:-:S05]  /*13640*/  @P0 IMAD.HI.U32 R4, R6, R4, RZ ;  /* 0x0000000406040227 */ /* 0x004fca00078e00ff */
[----:B------:R-:W-:-:S04]  /*13650*/  @P0 SHF.R.U32.HI R6, RZ, R5, R4 ;  /* 0x00000005ff060219 */ /* 0x000fc80000011604 */
[----:B------:R-:W-:Y:S01]  /*13660*/  LOP3.LUT R8, RZ, R6, RZ, 0x33, !PT ;  /* 0x00000006ff087212 */ /* 0x000fe200078e33ff */
[----:B------:R-:W-:Y:S06]  /*13670*/  BRA `(.L_x_1251) ;  /* 0x0000000000107947 */ /* 0x000fec0003800000 */
.L_x_1250:
[----:B------:R-:W-:-:S13]  /*13680*/  ISETP.NE.AND P0, PT, R3, 0x1, PT ;  /* 0x000000010300780c */ /* 0x000fda0003f05270 */
[----:B------:R-:W2:Y:S02]  /*13690*/  @P0 LDC.64 R4, c[0x0][0x9e8] ;  /* 0x00027a00ff040b82 */ /* 0x000ea40000000a00 */
[----:B--2---:R-:W-:-:S05]  /*136a0*/  @P0 IMAD.HI.U32 R4, R8, R4, RZ ;  /* 0x0000000408040227 */ /* 0x004fca00078e00ff */
[----:B------:R-:W-:-:S07]  /*136b0*/  @P0 SHF.R.U32.HI R8, RZ, R5, R4 ;  /* 0x00000005ff080219 */ /* 0x000fce0000011604 */
.L_x_1251:
[----:B------:R-:W-:Y:S05]  /*136c0*/  BSYNC B0 ;  /* 0x0000000000007941 */ /* 0x000fea0003800000 */
.L_x_1249:
[----:B------:R-:W-:-:S05]  /*136d0*/  IMAD R8, R8, R3, R3 ;  /* 0x0000000308087224 */ /* 0x000fca00078e0203 */
[----:B------:R-:W-:-:S07]  /*136e0*/  VIMNMX R2, R2, R8, PT ;  /* 0x0000000802027248 */ /* 0x000fce0003fe0100 */
.L_x_1248:
[----:B------:R-:W2:Y:S01]  /*136f0*/  @P1 LDC R4, c[0x0][0x44c] ;  /* 0x00011300ff041b82 */ /* 0x000ea20000000800 */
[----:B------:R-:W-:Y:S01]  /*13700*/  VIADD R2, R2, 0x5f ;  /* 0x0000005f02027836 */ /* 0x000fe20000000000 */
[----:B------:R-:W-:Y:S01]  /*13710*/  ULDC UR4, c[0x0][0x9dc] ;  /* 0x0002770000047ab9 */ /* 0x000fe20000000800 */
[----:B------:R-:W-:Y:S02]  /*13720*/  IMAD.MOV.U32 R5, RZ, RZ, R11 ;  /* 0x000000ffff057224 */ /* 0x000fe400078e000b */
[----:B------:R-:W-:-:S03]  /*13730*/  IMAD.HI R2, R2, 0x2aaaaaab, RZ ;  /* 0x2aaaaaab02027827 */ /* 0x000fc600078e02ff */
[----:B------:R-:W3:Y:S01]  /*13740*/  @P1 LDC R6, c[0x0][0x450] ;  /* 0x00011400ff061b82 */ /* 0x000ee20000000800 */
[----:B--2---:R-:W-:-:S05]  /*13750*/  @P1 IMAD.HI.U32 R4, R11, R4, RZ ;  /* 0x000000040b041227 */ /* 0x004fca00078e00ff */
[----:B---3--:R-:W-:-:S04]  /*13760*/  @P1 SHF.R.U32.HI R5, RZ, R6, R4 ;  /* 0x00000006ff051219 */ /* 0x008fc80000011604 */
[----:B------:R-:W-:Y:S02]  /*13770*/  IADD3 R6, R5, R0, -R10 ;  /* 0x0000000005067210 */ /* 0x000fe40007ffe80a */
[----:B------:R-:W-:-:S04]  /*13780*/  SHF.R.U32.HI R0, RZ, 0x1f, R2 ;  /* 0x0000001fff007819 */ /* 0x000fc80000011602 */
[----:B------:R-:W-:Y:S01]  /*13790*/  LEA.HI.SX32 R4, R2, R0, 0x1c ;  /* 0x0000000002047211 */ /* 0x000fe200078fe2ff */
[----:B------:R-:W-:-:S03]  /*137a0*/  VIADD R2, R6, -UR4 ;  /* 0x8000000406027c36 */ /* 0x000fc60008000000 */
[----:B------:R-:W-:Y:S01]  /*137b0*/  VIMNMX R0, R9, R4, PT ;  /* 0x0000000409007248 */ /* 0x000fe20003fe0100 */
[----:B------:R2:W-:Y:S01]  /*137c0*/  STL [R1+0x54], R4 ;  /* 0x0000540401007387 */ /* 0x0005e20000100800 */
[----:B------:R-:W-:Y:S05]  /*137d0*/  @!P2 BRA `(.L_x_1252) ;  /* 0x000000000044a947 */ /* 0x000fea0003800000 */
[----:B------:R-:W-:Y:S01]  /*137e0*/  ISETP.GT.AND P0, PT, R6, -0x1, PT ;  /* 0xffffffff0600780c */ /* 0x000fe20003f04270 */
[----:B------:R-:W-:-:S12]  /*137f0*/  BSSY B0, `(.L_x_1253) ;  /* 0x000000d000007945 */ /* 0x000fd80003800000 */
[----:B------:R-:W-:Y:S05]  /*13800*/  @P0 BRA `(.L_x_1254) ;  /* 0x00000000001c0947 */ /* 0x000fea0003800000 */
[----:B------:R-:W-:Y:S02]  /*13810*/  ISETP.NE.AND P0, PT, R3, 0x1, PT ;  /* 0x000000010300780c */ /* 0x000fe40003f05270 */
[----:B------:R-:W-:-:S11]  /*13820*/  LOP3.LUT R6, RZ, R6, RZ, 0x33, !PT ;  /* 0x00000006ff067212 */ /* 0x000fd600078e33ff */
[----:B--2---:R-:W2:Y:S02]  /*13830*/  @P0 LDC.64 R4, c[0x0][0x9e8] ;  /* 0x00027a00ff040b82 */ /* 0x004ea40000000a00 */
[----:B--2---:R-:W-:-:S05]  /*13840*/  @P0 IMAD.HI.U32 R4, R6, R4, RZ ;  /* 0x0000000406040227 */ /* 0x004fca00078e00ff */
[----:B------:R-:W-:-:S04]  /*13850*/  @P0 SHF.R.U32.HI R6, RZ, R5, R4 ;  /* 0x00000005ff060219 */ /* 0x000fc80000011604 */
[----:B------:R-:W-:Y:S01]  /*13860*/  LOP3.LUT R6, RZ, R6, RZ, 0x33, !PT ;  /* 0x00000006ff067212 */ /* 0x000fe200078e33ff */
[----:B------:R-:W-:Y:S06]  /*13870*/  BRA `(.L_x_1255) ;  /* 0x0000000000107947 */ /* 0x000fec0003800000 */
.L_x_1254:
[----:B------:R-:W-:-:S13]  /*13880*/  ISETP.NE.AND P0, PT, R3, 0x1, PT ;  /* 0x000000010300780c */ /* 0x000fda0003f05270 */
[----:B--2---:R-:W2:Y:S02]  /*13890*/  @P0 LDC.64 R4, c[0x0][0x9e8] ;  /* 0x00027a00ff040b82 */ /* 0x004ea40000000a00 */
[----:B--2---:R-:W-:-:S05]  /*138a0*/  @P0 IMAD.HI.U32 R4, R6, R4, RZ ;  /* 0x0000000406040227 */ /* 0x004fca00078e00ff */
[----:B------:R-:W-:-:S07]  /*138b0*/  @P0 SHF.R.U32.HI R6, RZ, R5, R4 ;  /* 0x00000005ff060219 */ /* 0x000fce0000011604 */
.L_x_1255:
[----:B------:R-:W-:Y:S05]  /*138c0*/  BSYNC B0 ;  /* 0x0000000000007941 */ /* 0x000fea0003800000 */
.L_x_1253:
[----:B------:R-:W-:-:S05]  /*138d0*/  IMAD R3, R6, R3, RZ ;  /* 0x0000000306037224 */ /* 0x000fca00078e02ff */
[----:B------:R-:W-:-:S07]  /*138e0*/  VIMNMX R2, R2, R3, !PT ;  /* 0x0000000302027248 */ /* 0x000fce0007fe0100 */
.L_x_1252:
[----:B------:R-:W-:Y:S01]  /*138f0*/  IMAD.HI R2, R2, 0x2aaaaaab, RZ ;  /* 0x2aaaaaab02027827 */ /* 0x000fe200078e02ff */
[----:B--2---:R-:W-:Y:S01]  /*13900*/  SHF.R.U32.HI R4, RZ, 0x10, R7 ;  /* 0x00000010ff047819 */ /* 0x004fe20000011607 */
[----:B------:R-:W-:Y:S01]  /*13910*/  BSSY B0, `(.L_x_1256) ;  /* 0x000002a000007945 */ /* 0x000fe20003800000 */
[----:B------:R-:W-:Y:S01]  /*13920*/  LOP3.LUT R8, R7, 0xff, RZ, 0xc0, !PT ;  /* 0x000000ff07087812 */ /* 0x000fe200078ec0ff */
[----:B------:R-:W-:Y:S01]  /*13930*/  IMAD.MOV.U32 R5, RZ, RZ, RZ ;  /* 0x000000ffff057224 */ /* 0x000fe200078e00ff */
[----:B------:R-:W-:Y:S02]  /*13940*/  SHF.R.U32.HI R3, RZ, 0x1f, R2 ;  /* 0x0000001fff037819 */ /* 0x000fe40000011602 */
[----:B------:R-:W-:Y:S01]  /*13950*/  ISETP.NE.AND P0, PT, R4, RZ, PT ;  /* 0x000000ff0400720c */ /* 0x000fe20003f05270 */
[----:B01----:R-:W-:Y:S01]  /*13960*/  IMAD.MOV.U32 R10, RZ, RZ, R5 ;  /* 0x000000ffff0a7224 */ /* 0x003fe200078e0005 */
[----:B------:R-:W-:-:S04]  /*13970*/  LEA.HI.SX32 R3, R2, R3, 0x1c ;  /* 0x0000000302037211 */ /* 0x000fc800078fe2ff */
[----:B------:R-:W-:-:S04]  /*13980*/  VIMNMX R9, RZ, R3, !PT ;  /* 0x00000003ff097248 */ /* 0x000fc80007fe0100 */
[----:B------:R-:W-:Y:S01]  /*13990*/  ISETP.GT.AND P1, PT, R0, R9, PT ;  /* 0x000000090000720c */ /* 0x000fe20003f24270 */
[----:B------:R0:W-:Y:S02]  /*139a0*/  STL [R1+0x34], R9 ;  /* 0x0000340901007387 */ /* 0x0001e40000100800 */
[----:B------:R-:W1:Y:S02]  /*139b0*/  @!P0 LDC R4, c[0x0][0x9f0] ;  /* 0x00027c00ff048b82 */ /* 0x000e640000000800 */
[----:B------:R0:W-:Y:S04]  /*139c0*/  STL [R1+0x38], R5 ;  /* 0x0000380501007387 */ /* 0x0001e80000100800 */
[----:B------:R0:W-:Y:S04]  /*139d0*/  STL [R1+0x40], R8 ;  /* 0x0000400801007387 */ /* 0x0001e80000100800 */
[----:B------:R-:W-:Y:S05]  /*139e0*/  @!P1 BRA `(.L_x_1257) ;  /* 0x0000000000709947 */ /* 0x000fea0003800000 */
[-C--:B01----:R-:W-:Y:S02]  /*139f0*/  IABS R5, R4.reuse ;  /* 0x0000000400057213 */ /* 0x083fe40000000000 */
[----:B------:R-:W-:Y:S02]  /*13a00*/  IABS R7, R4 ;  /* 0x0000000400077213 */ /* 0x000fe40000000000 */
[----:B------:R-:W0:Y:S03]  /*13a10*/  I2F.RP R2, R5 ;  /* 0x0000000500027306 */ /* 0x000e260000209400 */
[----:B------:R-:W-:-:S05]  /*13a20*/  IMAD.MOV R7, RZ, RZ, -R7 ;  /* 0x000000ffff077224 */ /* 0x000fca00078e0a07 */
[----:B0-----:R-:W0:Y:S02]  /*13a30*/  MUFU.RCP R2, R2 ;  /* 0x0000000200027308 */ /* 0x001e240000001000 */
[----:B0-----:R-:W-:-:S06]  /*13a40*/  VIADD R2, R2, 0xffffffe ;  /* 0x0ffffffe02027836 */ /* 0x001fcc0000000000 */
[----:B------:R-:W0:Y:S02]  /*13a50*/  F2I.FTZ.U32.TRUNC.NTZ R3, R2 ;  /* 0x0000000200037305 */ /* 0x000e24000021f000 */
[----:B0-----:R-:W-:-:S04]  /*13a60*/  IMAD.MOV R2, RZ, RZ, -R3 ;  /* 0x000000ffff027224 */ /* 0x001fc800078e0a03 */
[----:B------:R-:W-:Y:S02]  /*13a70*/  IMAD R6, R2, R5, RZ ;  /* 0x0000000502067224 */ /* 0x000fe400078e02ff */
[----:B------:R-:W-:-:S04]  /*13a80*/  IMAD.MOV.U32 R2, RZ, RZ, RZ ;  /* 0x000000ffff027224 */ /* 0x000fc800078e00ff */
[----:B------:R-:W-:Y:S01]  /*13a90*/  IMAD.HI.U32 R6, R3, R6, R2 ;  /* 0x0000000603067227 */ /* 0x000fe200078e0002 */
[----:B------:R-:W-:-:S05]  /*13aa0*/  IADD3 R3, R4, -0x1, R0 ;  /* 0xffffffff04037810 */ /* 0x000fca0007ffe000 */
[----:B------:R-:W-:-:S05]  /*13ab0*/  IMAD.IADD R3, R3, 0x1, -R9 ;  /* 0x0000000103037824 */ /* 0x000fca00078e0a09 */
[----:B------:R-:W-:Y:S02]  /*13ac0*/  IABS R2, R3 ;  /* 0x0000000300027213 */ /* 0x000fe40000000000 */
[----:B------:R-:W-:-:S03]  /*13ad0*/  LOP3.LUT R3, R3, R4, RZ, 0x3c, !PT ;  /* 0x0000000403037212 */ /* 0x000fc600078e3cff */
        /* <DEDUP_REMOVED lines=13> */
.L_x_1257:
[----:B------:R-:W-:Y:S05]  /*13bb0*/  BSYNC B0 ;  /* 0x0000000000007941 */ /* 0x000fea0003800000 */
.L_x_1256:
[----:B------:R-:W-:Y:S01]  /*13bc0*/  IMAD.MOV.U32 R3, RZ, RZ, R10 ;  /* 0x000000ffff037224 */ /* 0x000fe200078e000a */
[----:B------:R-:W-:Y:S03]  /*13bd0*/  BSSY B7, `(.L_x_1258) ;  /* 0x000041a000077945 */ /* 0x000fe60003800000 */
[----:B------:R-:W-:-:S05]  /*13be0*/  IMAD R2, R8, R3, R9 ;  /* 0x0000000308027224 */ /* 0x000fca00078e0209 */
[----:B------:R-:W-:Y:S01]  /*13bf0*/  VIADDMNMX R0, R2, R3, R0, PT ;  /* 0x0000000302007246 */ /* 0x000fe20003800100 */
[----:B------:R3:W-:Y:S03]  /*13c00*/  STL [R1+0x24], R2 ;  /* 0x0000240201007387 */ /* 0x0007e60000100800 */
[----:B------:R-:W-:Y:S01]  /*13c10*/  ISETP.GT.AND P0, PT, R0, R2, PT ;  /* 0x000000020000720c */ /* 0x000fe20003f04270 */
[----:B------:R3:W-:-:S12]  /*13c20*/  STL [R1+0x3c], R0 ;  /* 0x00003c0001007387 */ /* 0x0007d80000100800 */
[----:B---3--:R-:W-:Y:S05]  /*13c30*/  @P0 BRA `(.L_x_1259) ;  /* 0x00000000004c0947 */ /* 0x008fea0003800000 */
[----:B------:R-:W3:Y:S02]  /*13c40*/  S2R R2, SR_TID.X ;  /* 0x0000000000027919 */ /* 0x000ee40000002100 */
[----:B---3--:R-:W-:-:S04]  /*13c50*/  LOP3.LUT R2, R2, 0x7f, RZ, 0xc0, !PT ;  /* 0x0000007f02027812 */ /* 0x008fc800078ec0ff */
[----:B------:R-:W-:-:S13]  /*13c60*/  ISETP.NE.AND P0, PT, R2, RZ, PT ;  /* 0x000000ff0200720c */ /* 0x000fda0003f05270 */
[----:B------:R-:W-:Y:S05]  /*13c70*/  @P0 BRA `(.L_x_1260) ;  /* 0x00000040003c0947 */ /* 0x000fea0003800000 */
[----:B0-----:R-:W0:Y:S01]  /*13c80*/  S2R R5, SR_LANEID ;  /* 0x0000000000057919 */ /* 0x001e220000000000 */
[----:B------:R-:W-:Y:S01]  /*13c90*/  VOTEU.ANY UR4, UPT, PT ;  /* 0x0000000000047886 */ /* 0x000fe200038e0100 */
[----:B------:R-:W3:Y:S01]  /*13ca0*/  LDC.64 R2, c[0x0][0xc60] ;  /* 0x00031800ff027b82 */ /* 0x000ee20000000a00 */
[----:B------:R-:W0:Y:S01]  /*13cb0*/  FLO.U32 R0, UR4 ;  /* 0x0000000400007d00 */ /* 0x000e2200080e0000 */
[----:B------:R-:W-:Y:S01]  /*13cc0*/  ULDC.64 UR6, c[0x0][0x208] ;  /* 0x0000820000067ab9 */ /* 0x000fe20000000a00 */
[----:B0-----:R-:W-:-:S06]  /*13cd0*/  ISETP.EQ.U32.AND P0, PT, R0, R5, PT ;  /* 0x000000050000720c */ /* 0x001fcc0003f02070 */
[----:B------:R-:W3:Y:S07]  /*13ce0*/  POPC R5, UR4 ;  /* 0x0000000400057d09 */ /* 0x000eee0008000000 */
[----:B---3--:R-:W3:Y:S01]  /*13cf0*/  @P0 ATOMG.E.ADD.STRONG.GPU PT, R3, desc[UR6][R2.64], R5 ;  /* 0x00000005020309a8 */ /* 0x008ee200081ee1c6 */
[----:B-1----:R-:W0:Y:S02]  /*13d00*/  S2R R4, SR_LTMASK ;  /* 0x0000000000047919 */ /* 0x002e240000003900 */
[----:B0-----:R-:W-:-:S04]  /*13d10*/  LOP3.LUT R4, R4, UR4, RZ, 0xc0, !PT ;  /* 0x0000000404047c12 */ /* 0x001fc8000f8ec0ff */
[----:B------:R-:W0:Y:S01]  /*13d20*/  POPC R7, R4 ;  /* 0x0000000400077309 */ /* 0x000e220000000000 */
[----:B---3--:R-:W0:Y:S02]  /*13d30*/  SHFL.IDX PT, R0, R3, R0, 0x1f ;  /* 0x00001f0003007589 */ /* 0x008e2400000e0000 */
[----:B0-----:R-:W-:-:S05]  /*13d40*/  IADD3 R0, R0, UR38, R7 ;  /* 0x0000002600007c10 */ /* 0x001fca000fffe007 */
[----:B------:R3:W-:Y:S01]  /*13d50*/  STL [R1], R0 ;  /* 0x0000000001007387 */ /* 0x0007e20000100800 */
[----:B------:R-:W-:Y:S05]  /*13d60*/  BRA `(.L_x_1260) ;  /* 0x0000004000007947 */ /* 0x000fea0003800000 */
.L_x_1259:
        /* <DEDUP_REMOVED lines=8> */
[----:B-1----:R-:W-:Y:S02]  /*13df0*/  IMAD.U32 R4, RZ, RZ, UR6 ;  /* 0x00000006ff047e24 */ /* 0x002fe4000f8e00ff */
[----:B------:R-:W1:Y:S01]  /*13e00*/  LDC.64 R2, c[0x4][R2] ;  /* 0x0100000002027b82 */ /* 0x000e620000000a00 */
[----:B0-----:R-:W-:Y:S02]  /*13e10*/  IMAD.U32 R5, RZ, RZ, UR7 ;  /* 0x00000007ff057e24 */ /* 0x001fe4000f8e00ff */
[----:B------:R-:W-:Y:S02]  /*13e20*/  IMAD.U32 R6, RZ, RZ, UR8 ;  /* 0x00000008ff067e24 */ /* 0x000fe4000f8e00ff */
[----:B------:R-:W-:-:S02]  /*13e30*/  IMAD.U32 R7, RZ, RZ, UR9 ;  /* 0x00000009ff077e24 */ /* 0x000fc4000f8e00ff */
[----:B--2---:R-:W-:Y:S02]  /*13e40*/  IMAD.U32 R10, RZ, RZ, UR4 ;  /* 0x00000004ff0a7e24 */ /* 0x004fe4000f8e00ff */
[----:B------:R-:W-:Y:S02]  /*13e50*/  IMAD.U32 R11, RZ, RZ, UR5 ;  /* 0x00000005ff0b7e24 */ /* 0x000fe4000f8e00ff */
[----:B------:R-:W-:Y:S02]  /*13e60*/  IMAD.MOV.U32 R8, RZ, RZ, 0x70 ;  /* 0x00000070ff087424 */ /* 0x000fe400078e00ff */
[----:B------:R-:W-:Y:S02]  /*13e70*/  IMAD.MOV.U32 R12, RZ, RZ, 0x1 ;  /* 0x00000001ff0c7424 */ /* 0x000fe400078e00ff */
[----:B------:R-:W-:-:S07]  /*13e80*/  IMAD.MOV.U32 R13, RZ, RZ, RZ ;  /* 0x000000ffff0d7224 */ /* 0x000fce00078e00ff */
[----:B------:R-:W-:-:S07]  /*13e90*/  LEPC R20, `(.L_x_1262) ;  /* 0x000000001014794e */ /* 0x000fce0000000000 */
[----:B-1----:R-:W-:Y:S05]  /*13ea0*/  CALL.ABS.NOINC R2 ;  /* 0x0000000002007343 */ /* 0x002fea0003c00000 */
.L_x_1262:
[----:B------:R-:W-:Y:S05]  /*13eb0*/  BSYNC B6 ;  /* 0x0000000000067941 */ /* 0x000fea0003800000 */
.L_x_1261:
        /* <DEDUP_REMOVED lines=9> */
[----:B-1----:R-:W-:Y:S02]  /*13f50*/  IMAD.U32 R4, RZ, RZ, UR6 ;  /* 0x00000006ff047e24 */ /* 0x002fe4000f8e00ff */
[----:B0-----:R-:W-:Y:S02]  /*13f60*/  IMAD.U32 R5, RZ, RZ, UR7 ;  /* 0x00000007ff057e24 */ /* 0x001fe4000f8e00ff */
[----:B------:R-:W-:Y:S02]  /*13f70*/  IMAD.U32 R6, RZ, RZ, UR8 ;  /* 0x00000008ff067e24 */ /* 0x000fe4000f8e00ff */
[----:B------:R-:W-:-:S02]  /*13f80*/  IMAD.U32 R7, RZ, RZ, UR9 ;  /* 0x00000009ff077e24 */ /* 0x000fc4000f8e00ff */
[----:B--2---:R-:W-:Y:S02]  /*13f90*/  IMAD.U32 R10, RZ, RZ, UR4 ;  /* 0x00000004ff0a7e24 */ /* 0x004fe4000f8e00ff */
[----:B------:R-:W-:Y:S02]  /*13fa0*/  IMAD.U32 R11, RZ, RZ, UR5 ;  /* 0x00000005ff0b7e24 */ /* 0x000fe4000f8e00ff */
[----:B------:R-:W-:Y:S02]  /*13fb0*/  IMAD.MOV.U32 R8, RZ, RZ, 0x70 ;  /* 0x00000070ff087424 */ /* 0x000fe400078e00ff */
[----:B------:R-:W-:Y:S02]  /*13fc0*/  IMAD.MOV.U32 R12, RZ, RZ, 0x1 ;  /* 0x00000001ff0c7424 */ /* 0x000fe400078e00ff */
[----:B---3--:R-:W-:-:S07]  /*13fd0*/  IMAD.MOV.U32 R13, RZ, RZ, RZ ;  /* 0x000000ffff0d7224 */ /* 0x008fce00078e00ff */
[----:B------:R-:W-:-:S07]  /*13fe0*/  LEPC R20, `(.L_x_1265) ;  /* 0x000000001014794e */ /* 0x000fce0000000000 */
[----:B----4-:R-:W-:Y:S05]  /*13ff0*/  CALL.ABS.NOINC R2 ;  /* 0x0000000002007343 */ /* 0x010fea0003c00000 */
.L_x_1265:
        /* <DEDUP_REMOVED lines=15> */
.L_x_1264:
[----:B------:R-:W-:Y:S05]  /*140f0*/  BSYNC B6 ;  /* 0x0000000000067941 */ /* 0x000fea0003800000 */
.L_x_1263:
[----:B------:R-:W3:Y:S01]  /*14100*/  LDL R0, [R1+0xc] ;  /* 0x00000c0001007983 */ /* 0x000ee20000100800 */
[----:B------:R-:W-:Y:S02]  /*14110*/  ULDC.64 UR4, c[0x0][0x9f8] ;  /* 0x00027e0000047ab9 */ /* 0x000fe40000000a00 */
[----:B------:R-:W-:Y:S01]  /*14120*/  ISETP.NE.U32.AND P0, PT, RZ, UR4, PT ;  /* 0x00000004ff007c0c */ /* 0x000fe2000bf05070 */
[----:B------:R-:W4:Y:S01]  /*14130*/  LDL R17, [R1+0x3c] ;  /* 0x00003c0001117983 */ /* 0x000f220000100800 */
[----:B------:R-:W-:Y:S02]  /*14140*/  ULDC.64 UR6, c[0x0][0x208] ;  /* 0x0000820000067ab9 */ /* 0x000fe40000000a00 */
[----:B------:R-:W-:Y:S01]  /*14150*/  ISETP.NE.AND.EX P0, PT, RZ, UR5, PT, P0 ;  /* 0x00000005ff007c0c */ /* 0x000fe2000bf05300 */
[----:B------:R-:W-:-:S12]  /*14160*/  ULDC.64 UR4, c[0x0][0xa08] ;  /* 0x0002820000047ab9 */ /* 0x000fd80000000a00 */
[----:B------:R-:W5:Y:S01]  /*14170*/  @P0 LDC.64 R2, c[0x0][0x9f8] ;  /* 0x00027e00ff020b82 */ /* 0x000f620000000a00 */
[----:B---3--:R-:W-:Y:S02]  /*14180*/  IMAD.MOV.U32 R7, RZ, RZ, R0 ;  /* 0x000000ffff077224 */ /* 0x008fe400078e0000 */
[----:B-----5:R-:W-:-:S05]  /*14190*/  @P0 IMAD.WIDE R2, R0, 0x4, R2 ;  /* 0x0000000400020825 */ /* 0x020fca00078e0202 */
[----:B------:R3:W0:Y:S01]  /*141a0*/  @P0 LDG.E R7, desc[UR6][R2.64] ;  /* 0x0000000602070981 */ /* 0x000622000c1e1900 */
[----:B----4-:R-:W-:Y:S01]  /*141b0*/  VIADD R0, R17, 0xffffffff ;  /* 0xffffffff11007836 */ /* 0x010fe20000000000 */
[----:B---3--:R-:W3:Y:S02]  /*141c0*/  LDC.64 R2, c[0x0][0x418] ;  /* 0x00010600ff027b82 */ /* 0x008ee40000000a00 */
[----:B---3--:R-:W-:Y:S01]  /*141d0*/  LOP3.LUT P0, RZ, R2, UR4, RZ, 0xfc, !PT ;  /* 0x0000000402ff7c12 */ /* 0x008fe2000f80fcff */
[----:B------:R-:W-:-:S03]  /*141e0*/  UMOV UR4, 0xffffffff ;  /* 0xffffffff00047882 */ /* 0x000fc60000000000 */
[----:B------:R-:W-:Y:S02]  /*141f0*/  LOP3.LUT P0, RZ, R3, UR5, RZ, 0xfc, P0 ;  /* 0x0000000503ff7c12 */ /* 0x000fe4000800fcff */
[----:B0-----:R-:W-:Y:S01]  /*14200*/  SHF.R.S32.HI R8, RZ, 0x1f, R7 ;  /* 0x0000001fff087819 */ /* 0x001fe20000011407 */
[----:B------:R0:W-:Y:S01]  /*14210*/  STL [R1+0x8], R7 ;  /* 0x0000080701007387 */ /* 0x0001e20000100800 */
[----:B------:R-:W-:-:S03]  /*14220*/  SEL R17, R7, RZ, !P0 ;  /* 0x000000ff07117207 */ /* 0x000fc60004000000 */
[----:B------:R0:W-:Y:S01]  /*14230*/  STL [R1+0x1c], R8 ;  /* 0x00001c0801007387 */ /* 0x0001e20000100800 */
[----:B------:R-:W-:Y:S05]  /*14240*/  BRA.DIV UR4, `(.L_x_1266) ;  /* 0x00000056041c7947 */ /* 0x000fea000b800000 */
[----:B-1----:R-:W1:Y:S02]  /*14250*/  S2R R4, SR_TID.X ;  /* 0x0000000000047919 */ /* 0x002e640000002100 */
[----:B-1----:R-:W-:-:S04]  /*14260*/  SHF.R.U32.HI R4, RZ, 0x5, R4 ;  /* 0x00000005ff047819 */ /* 0x002fc80000011604 */
[----:B------:R-:W-:-:S05]  /*14270*/  LOP3.LUT R4, R4, 0x3, RZ, 0xc0, !PT ;  /* 0x0000000304047812 */ /* 0x000fca00078ec0ff */
[----:B------:R1:W3:Y:S02]  /*14280*/  SHFL.IDX PT, R14, R4, RZ, 0x1f ;  /* 0x00001fff040e7589 */ /* 0x0002e400000e0000 */
.L_x_1372:
[----:B-1----:R-:W4:Y:S01]  /*14290*/  LDL.LU R4, [R1+0x18] ;  /* 0x0000180001047983 */ /* 0x002f220000300800 */
[----:B------:R-:W-:Y:S02]  /*142a0*/  PLOP3.LUT P1, PT, PT, PT, PT, 0x8, 0x0 ;  /* 0x000000000000781c */ /* 0x000fe40003f2e170 */
[----:B---3--:R-:W-:Y:S01]  /*142b0*/  ISETP.NE.AND P0, PT, R14, RZ, PT ;  /* 0x000000ff0e00720c */ /* 0x008fe20003f05270 */
[----:B------:R1:W-:Y:S01]  /*142c0*/  STL [R1+0x4], R0 ;  /* 0x0000040001007387 */ /* 0x0003e20000100800 */
[----:B----4-:R-:W-:-:S09]  /*142d0*/  LOP3.LUT R4, R4, 0xfffffffe, RZ, 0xc0, !PT ;  /* 0xfffffffe04047812 */ /* 0x010fd200078ec0ff */
[----:B------:R-:W-:-:S05]  /*142e0*/  @P1 LOP3.LUT R4, R4, 0x1, RZ, 0xfc, !PT ;  /* 0x0000000104041812 */ /* 0x000fca00078efcff */
[----:B------:R1:W-:Y:S01]  /*142f0*/  STL [R1+0x18], R4 ;  /* 0x0000180401007387 */ /* 0x0003e20000100800 */
[----:B------:R-:W-:Y:S05]  /*14300*/  @P0 BRA `(.L_x_1267) ;  /* 0x00000004003c0947 */ /* 0x000fea0003800000 */
[----:B------:R-:W-:-:S03]  /*14310*/  UMOV UR4, 0xffffffff ;  /* 0xffffffff00047882 */ /* 0x000fc60000000000 */
[----:B------:R-:W-:Y:S05]  /*14320*/  BRA.DIV UR4, `(.L_x_1268) ;  /* 0x0000005604187947 */ /* 0x000fea000b800000 */
[----:B------:R-:W-:-:S13]  /*14330*/  ELECT P6, URZ, PT ;  /* 0x00000000003f782f */ /* 0x000fda00038c0000 */
.L_x_1375:
[----:B------:R-:W-:Y:S05]  /*14340*/  @!P6 BRA `(.L_x_1267) ;  /* 0x00000004002ce947 */ /* 0x000fea0003800000 */
[----:B------:R-:W-:-:S04]  /*14350*/  ISETP.NE.U32.AND P0, PT, R2, RZ, PT ;  /* 0x000000ff0200720c */ /* 0x000fc80003f05070 */
[----:B------:R-:W-:-:S13]  /*14360*/  ISETP.NE.AND.EX P0, PT, R3, RZ, PT, P0 ;  /* 0x000000ff0300720c */ /* 0x000fda0003f05300 */
[----:B------:R-:W-:Y:S05]  /*14370*/  @!P0 BRA `(.L_x_1269) ;  /* 0x0000000000548947 */ /* 0x000fea0003800000 */
[----:B------:R-:W3:Y:S01]  /*14380*/  LDC R6, c[0x0][0x43c] ;  /* 0x00010f00ff067b82 */ /* 0x000ee20000000800 */
[----:B------:R-:W-:Y:S01]  /*14390*/  IMAD.MOV.U32 R9, RZ, RZ, R0 ;  /* 0x000000ffff097224 */ /* 0x000fe200078e0000 */
[----:B------:R-:W-:Y:S01]  /*143a0*/  ULDC.64 UR4, c[0x0][0x428] ;  /* 0x00010a0000047ab9 */ /* 0x000fe20000000a00 */
[----:B------:R-:W-:Y:S02]  /*143b0*/  ULDC.64 UR6, c[0x0][0x208] ;  /* 0x0000820000067ab9 */ /* 0x000fe40000000a00 */
[----:B-1----:R-:W-:Y:S01]  /*143c0*/  IMAD.MOV.U32 R0, RZ, RZ, R9 ;  /* 0x000000ffff007224 */ /* 0x002fe200078e0009 */
[----:B---3--:R-:W-:-:S13]  /*143d0*/  ISETP.NE.AND P0, PT, R6, 0x1, PT ;  /* 0x000000010600780c */ /* 0x008fda0003f05270 */
[----:B------:R-:W1:Y:S02]  /*143e0*/  @P0 LDC.64 R4, c[0x0][0x440] ;  /* 0x00011000ff040b82 */ /* 0x000e640000000a00 */
[----:B-1----:R-:W-:-:S05]  /*143f0*/  @P0 IMAD.HI.U32 R4, R9, R4, RZ ;  /* 0x0000000409040227 */ /* 0x002fca00078e00ff */
        /* <DEDUP_REMOVED lines=13> */
.L_x_1269:
[----:B---3--:R-:W3:Y:S01]  /*144d0*/  LDL R2, [R1+0x10] ;  /* 0x0000100001027983 */ /* 0x008ee20000100800 */
[----:B-1----:R-:W-:Y:S01]  /*144e0*/  IMAD R0, R19, 0x8, R18 ;  /* 0x0000000813007824 */ /* 0x002fe200078e0212 */
[----:B---3--:R-:W-:-:S04]  /*144f0*/  SHF.L.U32 R2, R2, 0x1f, RZ ;  /* 0x0000001f02027819 */ /* 0x008fc800000006ff */
[----:B------:R-:W1:Y:S02]  /*14500*/  SYNCS.PHASECHK.TRANS64.TRYWAIT P0, [R0+URZ+0x2a840], R2 ;  /* 0x02a84002000075a7 */ /* 0x000e64000800017f */
[----:B-1----:R-:W-:Y:S05]  /*14510*/  @!P0 BRA `(.L_x_1270) ;  /* 0x0000005000bc8947 */ /* 0x002fea0003800000 */
.L_x_1376:
[----:B------:R-:W3:Y:S02]  /*14520*/  S2R R3, SR_TID.X ;  /* 0x0000000000037919 */ /* 0x000ee40000002100 */
[----:B---3--:R-:W-:-:S04]  /*14530*/  LOP3.LUT R3, R3, 0x7f, RZ, 0xc0, !PT ;  /* 0x0000007f03037812 */ /* 0x008fc800078ec0ff */
[----:B------:R-:W-:-:S13]  /*14540*/  ISETP.NE.AND P0, PT, R3, RZ, PT ;  /* 0x000000ff0300720c */ /* 0x000fda0003f05270 */
[----:B------:R-:W-:Y:S05]  /*14550*/  @P0 BRA `(.L_x_1271) ;  /* 0x00000000001c0947 */ /* 0x000fea0003800000 */
[----:B------:R-:W3:Y:S01]  /*14560*/  S2R R3, SR_TID.X ;  /* 0x0000000000037919 */ /* 0x000ee20000002100 */
[----:B-1----:R-:W-:-:S04]  /*14570*/  IMAD.MOV.U32 R2, RZ, RZ, 0x9000 ;  /* 0x00009000ff027424 */ /* 0x002fc800078e00ff */
[----:B------:R4:W-:Y:S01]  /*14580*/  SYNCS.ARRIVE.TRANS64 RZ, [R0+URZ+0x2a830], R2 ;  /* 0x02a8300200ff79a7 */ /* 0x0009e2000800003f */
[----:B---3--:R-:W-:-:S04]  /*14590*/  LOP3.LUT R3, R3, 0x1f, RZ, 0xc0, !PT ;  /* 0x0000001f03037812 */ /* 0x008fc800078ec0ff */
[----:B------:R-:W-:-:S13]  /*145a0*/  ISETP.NE.AND P0, PT, R3, RZ, PT ;  /* 0x000000ff0300720c */ /* 0x000fda0003f05270 */
[----:B----4-:R-:W-:Y:S05]  /*145b0*/  @!P0 BRA `(.L_x_1271) ;  /* 0x0000000000048947 */ /* 0x010fea0003800000 */
[----:B------:R-:W-:Y:S01]  /*145c0*/  BPT.TRAP 0x1 ;  /* 0x000000040000795c */ /* 0x000fe20000300000 */
.L_x_1271:
[----:B------:R-:W3:Y:S04]  /*145d0*/  LDL R4, [R1+0x4] ;  /* 0x0000040001047983 */ /* 0x000ee80000100800 */
[----:B------:R-:W4:Y:S04]  /*145e0*/  LDL R3, [R1+0x14] ;  /* 0x0000140001037983 */ /* 0x000f280000100800 */
[----:B-1----:R-:W2:Y:S01]  /*145f0*/  LDL.LU R2, [R1+0x18] ;  /* 0x0000180001027983 */ /* 0x002ea20000300800 */
        /* <DEDUP_REMOVED lines=11> */
[----:B------:R-:W-:-:S07]  /*146b0*/  UIADD3 UR9, UR9, 0x2a830, URZ ;  /* 0x0002a83009097890 */ /* 0x000fce000fffe03f */
[----:B------:R-:W-:Y:S02]  /*146c0*/  UIADD3 UR14, UR8, 0x18400, URZ ;  /* 0x00018400080e7890 */ /* 0x000fe4000fffe03f */
[----:B------:R-:W-:Y:S02]  /*146d0*/  UIADD3 UR15, UR8, 0x1b400, URZ ;  /* 0x0001b400080f7890 */ /* 0x000fe4000fffe03f */
[----:B------:R-:W-:-:S03]  /*146e0*/  UIADD3 UR17, UR8, 0x1e400, URZ ;  /* 0x0001e40008117890 */ /* 0x000fc6000fffe03f */
[----:B------:R-:W-:Y:S01]  /*146f0*/  UMOV UR8, UR14 ;  /* 0x0000000e00087c82 */ /* 0x000fe20008000000 */
[----:B------:R-:W-:Y:S01]  /*14700*/  UMOV UR14, 0x80 ;  /* 0x00000080000e7882 */ /* 0x000fe20000000000 */
[----:B---3--:R-:W-:Y:S02]  /*14710*/  R2UR UR11, R4 ;  /* 0x00000000040b72ca */ /* 0x008fe400000e0000 */
[----:B----4-:R-:W-:Y:S02]  /*14720*/  R2UR UR5, R3 ;  /* 0x00000000030572ca */ /* 0x010fe400000e0000 */
[----:B--2---:R-:W-:-:S04]  /*14730*/  LOP3.LUT R2, R2, 0xfffffffe, RZ, 0xc0, !PT ;  /* 0xfffffffe02027812 */ /* 0x004fc800078ec0ff */
[----:B------:R-:W-:-:S07]  /*14740*/  @P0 LOP3.LUT R2, R2, 0x1, RZ, 0xfc, !PT ;  /* 0x0000000102020812 */ /* 0x000fce00078efcff */
[----:B------:R-:W-:Y:S01]  /*14750*/  UIMAD UR11, UR11, 0x60, UR5 ;  /* 0x000000600b0b78a4 */ /* 0x000fe2000f8e0205 */
[----:B------:R3:W-:Y:S01]  /*14760*/  STL [R1+0x18], R2 ;  /* 0x0000180201007387 */ /* 0x0007e20000100800 */
[----:B------:R-:W-:-:S09]  /*14770*/  UIADD3.X UR5, URZ, UR37, URZ, UP0, !UPT ;  /* 0x000000253f057290 */ /* 0x000fd200087fe43f */
[----:B------:R1:W-:Y:S02]  /*14780*/  UTMALDG.4D [UR8], [UR4], desc[UR6] ;  /* 0x00000608040075b4 */ /* 0x0003e40008019000 */
[----:B-1----:R-:W-:Y:S01]  /*14790*/  UMOV UR8, UR15 ;  /* 0x0000000f00087c82 */ /* 0x002fe20008000000 */
[----:B------:R-:W-:Y:S02]  /*147a0*/  UMOV UR10, UR16 ;  /* 0x00000010000a7c82 */ /* 0x000fe40008000000 */
[----:B------:R1:W-:Y:S02]  /*147b0*/  UTMALDG.4D [UR8], [UR4], desc[UR6] ;  /* 0x00000608040075b4 */ /* 0x0003e40008019000 */
[----:B-1----:R-:W-:Y:S01]  /*147c0*/  UMOV UR8, UR17 ;  /* 0x0000001100087c82 */ /* 0x002fe20008000000 */
[----:B------:R-:W-:Y:S02]  /*147d0*/  UMOV UR10, UR14 ;  /* 0x0000000e000a7c82 */ /* 0x000fe40008000000 */
[----:B------:R3:W-:Y:S02]  /*147e0*/  UTMALDG.4D [UR8], [UR4], desc[UR6] ;  /* 0x00000608040075b4 */ /* 0x0007e40008019000 */
[----:B---3--:R-:W-:Y:S01]  /*147f0*/  NOP ;  /* 0x0000000000007918 */ /* 0x008fe20000000000 */
.L_x_1267:
[----:B------:R-:W1:Y:S01]  /*14800*/  LDL.LU R3, [R1+0x30] ;  /* 0x0000300001037983 */ /* 0x000e620000300800 */
[----:B------:R-:W-:Y:S05]  /*14810*/  WARPSYNC.ALL ;  /* 0x0000000000007948 */ /* 0x000fea0003800000 */
[----:B------:R-:W-:Y:S01]  /*14820*/  ULDC.64 UR4, c[0x0][0x298] ;  /* 0x0000a60000047ab9 */ /* 0x000fe20000000a00 */
[----:B------:R-:W-:Y:S01]  /*14830*/  BSSY B6, `(.L_x_1272) ;  /* 0x000001c000067945 */ /* 0x000fe20003800000 */
[----:B------:R-:W-:Y:S01]  /*14840*/  BAR.SYNC.DEFER_BLOCKING 0x8, 0x180 ;  /* 0x0206000000007b1d */ /* 0x000fe20000010000 */
[----:B-1----:R-:W-:Y:S01]  /*14850*/  SHF.R.S32.HI R0, RZ, 0x1f, R3 ;  /* 0x0000001fff007819 */ /* 0x002fe20000011403 */
[----:B------:R-:W-:-:S04]  /*14860*/  IMAD.WIDE.U32 R4, R3, UR4, RZ ;  /* 0x0000000403047c25 */ /* 0x000fc8000f8e00ff */
[----:B------:R-:W-:Y:S01]  /*14870*/  IMAD R2, R0, UR4, RZ ;  /* 0x0000000400027c24 */ /* 0x000fe2000f8e02ff */
[----:B------:R1:W-:Y:S01]  /*14880*/  STL.64 [R1+0x48], R4 ;  /* 0x0000480401007387 */ /* 0x0003e20000100a00 */
[----:B------:R-:W-:Y:S02]  /*14890*/  VIADD R0, R18, 0xc400 ;  /* 0x0000c40012007836 */ /* 0x000fe40000000000 */
[----:B------:R-:W-:-:S03]  /*148a0*/  IMAD R2, R3, UR5, R2 ;  /* 0x0000000503027c24 */ /* 0x000fc6000f8e0202 */
[----:B------:R-:W-:Y:S01]  /*148b0*/  LOP3.LUT P0, RZ, R0, 0x3ff, RZ, 0xc0, !PT ;  /* 0x000003ff00ff7812 */ /* 0x000fe2000780c0ff */
[----:B------:R-:W-:-:S05]  /*148c0*/  IMAD.IADD R0, R5, 0x1, R2 ;  /* 0x0000000105007824 */ /* 0x000fca00078e0202 */
[----:B------:R1:W-:Y:S07]  /*148d0*/  STL [R1+0x30], R0 ;  /* 0x0000300001007387 */ /* 0x0003ee0000100800 */
[----:B------:R-:W-:Y:S05]  /*148e0*/  @!P0 BRA `(.L_x_1273) ;  /* 0x0000000000408947 */ /* 0x000fea0003800000 */
[----:B------:R-:W-:Y:S01]  /*148f0*/  MOV R2, 0x0 ;  /* 0x0000000000027802 */ /* 0x000fe20000000f00 */
[----:B------:R-:W-:Y:S01]  /*14900*/  ULDC.64 UR6, c[0x4][0x118] ;  /* 0x0100460000067ab9 */ /* 0x000fe20000000a00 */
[----:B------:R-:W-:Y:S01]  /*14910*/  ULDC.64 UR8, c[0x4][0x120] ;  /* 0x0100480000087ab9 */ /* 0x000fe20000000a00 */
[----:B------:R-:W-:Y:S01]  /*14920*/  ULDC.64 UR4, c[0x4][0x88] ;  /* 0x0100220000047ab9 */ /* 0x000fe20000000a00 */
[----:B-1----:R-:W-:Y:S02]  /*14930*/  IMAD.U32 R4, RZ, RZ, UR6 ;  /* 0x00000006ff047e24 */ /* 0x002fe4000f8e00ff */
[----:B------:R-:W1:Y:S01]  /*14940*/  LDC.64 R2, c[0x4][R2] ;  /* 0x0100000002027b82 */ /* 0x000e620000000a00 */
[----:B------:R-:W-:Y:S02]  /*14950*/  IMAD.U32 R5, RZ, RZ, UR7 ;  /* 0x00000007ff057e24 */ /* 0x000fe4000f8e00ff */
[----:B------:R-:W-:Y:S02]  /*14960*/  IMAD.U32 R6, RZ, RZ, UR8 ;  /* 0x00000008ff067e24 */ /* 0x000fe4000f8e00ff */
[----:B0-----:R-:W-:-:S02]  /*14970*/  IMAD.U32 R7, RZ, RZ, UR9 ;  /* 0x00000009ff077e24 */ /* 0x001fc4000f8e00ff */
[----:B--2---:R-:W-:Y:S02]  /*14980*/  IMAD.U32 R10, RZ, RZ, UR4 ;  /* 0x00000004ff0a7e24 */ /* 0x004fe4000f8e00ff */
[----:B------:R-:W-:Y:S02]  /*14990*/  IMAD.U32 R11, RZ, RZ, UR5 ;  /* 0x00000005ff0b7e24 */ /* 0x000fe4000f8e00ff */
[----:B------:R-:W-:Y:S02]  /*149a0*/  IMAD.MOV.U32 R8, RZ, RZ, 0x70 ;  /* 0x00000070ff087424 */ /* 0x000fe400078e00ff */
[----:B------:R-:W-:Y:S02]  /*149b0*/  IMAD.MOV.U32 R12, RZ, RZ, 0x1 ;  /* 0x00000001ff0c7424 */ /* 0x000fe400078e00ff */
[----:B------:R-:W-:-:S07]  /*149c0*/  IMAD.MOV.U32 R13, RZ, RZ, RZ ;  /* 0x000000ffff0d7224 */ /* 0x000fce00078e00ff */
[----:B------:R-:W-:-:S07]  /*149d0*/  LEPC R20, `(.L_x_1273) ;  /* 0x000000001014794e */ /* 0x000fce0000000000 */
[----:B-1----:R-:W-:Y:S05]  /*149e0*/  CALL.ABS.NOINC R2 ;  /* 0x0000000002007343 */ /* 0x002fea0003c00000 */
.L_x_1273:
[----:B------:R-:W-:Y:S05]  /*149f0*/  BSYNC B6 ;  /* 0x0000000000067941 */ /* 0x000fea0003800000 */
.L_x_1272:
[----:B-1----:R-:W3:Y:S01]  /*14a00*/  LDL.LU R0, [R1+0x30] ;  /* 0x0000300001007983 */ /* 0x002ee20000300800 */
[----:B------:R-:W-:Y:S01]  /*14a10*/  ULDC.64 UR6, c[0x0][0xa00] ;  /* 0x0002800000067ab9 */ /* 0x000fe20000000a00 */
[----:B0-----:R-:W0:Y:S01]  /*14a20*/  LDC R7, c[0x0][0x448] ;  /* 0x00011200ff077b82 */ /* 0x001e220000000800 */
[----:B------:R-:W-:Y:S01]  /*14a30*/  ULDC.64 UR4, c[0x0][0x2d8] ;  /* 0x0000b60000047ab9 */ /* 0x000fe20000000a00 */
[----:B------:R-:W3:Y:S04]  /*14a40*/  LDL.LU.64 R2, [R1+0x48] ;  /* 0x0000480001027983 */ /* 0x000ee80000300a00 */
[----:B------:R-:W4:Y:S04]  /*14a50*/  LDL R5, [R1+0xc] ;  /* 0x00000c0001057983 */ /* 0x000f280000100800 */
[----:B------:R-:W4:Y:S01]  /*14a60*/  LDL R9, [R1+0x28] ;  /* 0x0000280001097983 */ /* 0x000f220000100800 */
[----:B------:R-:W-:-:S04]  /*14a70*/  ISETP.NE.U32.AND P0, PT, RZ, UR6, PT ;  /* 0x00000006ff007c0c */ /* 0x000fc8000bf05070 */
[----:B------:R-:W-:Y:S01]  /*14a80*/  ISETP.NE.AND.EX P0, PT, RZ, UR7, PT, P0 ;  /* 0x00000007ff007c0c */ /* 0x000fe2000bf05300 */
[----:B------:R-:W1:Y:S01]  /*14a90*/  S2R R8, SR_TID.X ;  /* 0x0000000000087919 */ /* 0x000e620000002100 */
[----:B------:R-:W-:Y:S01]  /*14aa0*/  ULDC.64 UR6, c[0x0][0x280] ;  /* 0x0000a00000067ab9 */ /* 0x000fe20000000a00 */
[----:B--2---:R-:W2:Y:S01]  /*14ab0*/  S2R R10, SR_TID.X ;  /* 0x00000000000a7919 */ /* 0x004ea20000002100 */
[----:B-1----:R-:W-:Y:S02]  /*14ac0*/  IMAD.SHL.U32 R8, R8, 0x10, RZ ;  /* 0x0000001008087824 */ /* 0x002fe400078e00ff */
[----:B--2---:R-:W-:-:S05]  /*14ad0*/  IMAD.SHL.U32 R10, R10, 0x8, RZ ;  /* 0x000000080a0a7824 */ /* 0x004fca00078e00ff */
[----:B------:R-:W-:-:S04]  /*14ae0*/  LOP3.LUT R10, R10, 0x38, RZ, 0xc0, !PT ;  /* 0x000000380a0a7812 */ /* 0x000fc800078ec0ff */
[C---:B------:R-:W-:Y:S02]  /*14af0*/  LOP3.LUT R11, R10.reuse, 0x40, RZ, 0xfc, !PT ;  /* 0x000000400a0b7812 */ /* 0x040fe400078efcff */
[----:B------:R-:W-:Y:S01]  /*14b00*/  LOP3.LUT R10, R10, 0x80, RZ, 0xfc, !PT ;  /* 0x000000800a0a7812 */ /* 0x000fe200078efcff */
[----:B---3--:R-:W-:Y:S01]  /*14b10*/  IMAD.MOV.U32 R3, RZ, RZ, R0 ;  /* 0x000000ffff037224 */ /* 0x008fe200078e0000 */
[----:B----4-:R-:W-:-:S04]  /*14b20*/  SHF.R.S32.HI R0, RZ, 0x1f, R5 ;  /* 0x0000001fff007819 */ /* 0x010fc80000011405 */
[----:B------:R-:W-:Y:S02]  /*14b30*/  SEL R4, R0, RZ, !P0 ;  /* 0x000000ff00047207 */ /* 0x000fe40004000000 */
[----:B------:R-:W-:Y:S02]  /*14b40*/  SEL R0, R5, RZ, !P0 ;  /* 0x000000ff05007207 */ /* 0x000fe40004000000 */
[----:B------:R-:W1:Y:S01]  /*14b50*/  S2R R5, SR_TID.X ;  /* 0x0000000000057919 */ /* 0x000e620000002100 */
[----:B0-----:R-:W-:Y:S01]  /*14b60*/  ISETP.NE.AND P0, PT, R7, 0x1, PT ;  /* 0x000000010700780c */ /* 0x001fe20003f05270 */
[----:B------:R-:W-:-:S04]  /*14b70*/  IMAD.WIDE.U32 R2, R16, UR4, R2 ;  /* 0x0000000410027c25 */ /* 0x000fc8000f8e0002 */
[----:B------:R-:W-:Y:S01]  /*14b80*/  IMAD R3, R16, UR5, R3 ;  /* 0x0000000510037c24 */ /* 0x000fe2000f8e0203 */
[----:B------:R-:W-:-:S07]  /*14b90*/  ULDC.64 UR4, c[0x0][0x2e0] ;  /* 0x0000b80000047ab9 */ /* 0x000fce0000000a00 */
[----:B------:R-:W0:Y:S01]  /*14ba0*/  @P0 LDC R6, c[0x0][0x450] ;  /* 0x00011400ff060b82 */ /* 0x000e220000000800 */
[----:B-1----:R-:W-:-:S04]  /*14bb0*/  LOP3.LUT R5, R5, 0x7f, RZ, 0xc0, !PT ;  /* 0x0000007f05057812 */ /* 0x002fc800078ec0ff */
[----:B------:R-:W-:-:S04]  /*14bc0*/  SHF.R.U32.HI R5, RZ, 0x3, R5 ;  /* 0x00000003ff057819 */ /* 0x000fc80000011605 */
[----:B------:R-:W-:Y:S02]  /*14bd0*/  LOP3.LUT R8, R5, 0x70, R8, 0xf8, !PT ;  /* 0x0000007005087812 */ /* 0x000fe400078ef808 */
[----:B------:R-:W1:Y:S01]  /*14be0*/  @P0 LDC R5, c[0x0][0x44c] ;  /* 0x00011300ff050b82 */ /* 0x000e620000000800 */
[----:B------:R-:W-:Y:S02]  /*14bf0*/  IMAD R4, R4, UR4, RZ ;  /* 0x0000000404047c24 */ /* 0x000fe4000f8e02ff */
[----:B------:R-:W-:-:S04]  /*14c00*/  IMAD.WIDE.U32 R2, R0, UR4, R2 ;  /* 0x0000000400027c25 */ /* 0x000fc8000f8e0002 */
[----:B------:R-:W-:Y:S01]  /*14c10*/  IMAD R0, R0, UR5, R4 ;  /* 0x0000000500007c24 */ /* 0x000fe2000f8e0204 */
[----:B------:R-:W-:Y:S01]  /*14c20*/  ULDC.64 UR4, c[0x0][0x2d0] ;  /* 0x0000b40000047ab9 */ /* 0x000fe20000000a00 */
[----:B------:R-:W-:Y:S02]  /*14c30*/  IMAD.IADD R4, R8, 0x1, R9 ;  /* 0x0000000108047824 */ /* 0x000fe400078e0209 */
[----:B------:R-:W-:Y:S02]  /*14c40*/  IMAD.IADD R3, R3, 0x1, R0 ;  /* 0x0000000103037824 */ /* 0x000fe400078e0200 */
[----:B------:R-:W-:Y:S02]  /*14c50*/  IMAD.MOV.U32 R0, RZ, RZ, R4 ;  /* 0x000000ffff007224 */ /* 0x000fe400078e0004 */
[----:B-1----:R-:W-:-:S05]  /*14c60*/  @P0 IMAD.HI.U32 R5, R4, R5, RZ ;  /* 0x0000000504050227 */ /* 0x002fca00078e00ff */
[----:B0-----:R-:W-:-:S05]  /*14c70*/  @P0 SHF.R.U32.HI R0, RZ, R6, R5 ;  /* 0x00000006ff000219 */ /* 0x001fca0000011605 */
        /* <DEDUP_REMOVED lines=14> */
[----:B------:R-:W1:Y:S01]  /*14d60*/  S2R R8, SR_TID.X ;  /* 0x0000000000087919 */ /* 0x000e620000002100 */
[----:B------:R-:W-:Y:S01]  /*14d70*/  IMAD R0, R4, UR5, R0 ;  /* 0x0000000504007c24 */ /* 0x000fe2000f8e0200 */
[----:B------:R-:W-:-:S03]  /*14d80*/  LEA R4, P3, R2, UR6, 0x1 ;  /* 0x0000000602047c11 */ /* 0x000fc6000f8608ff */
[----:B------:R-:W-:Y:S01]  /*14d90*/  IMAD.IADD R0, R3, 0x1, R0 ;  /* 0x0000000103007824 */ /* 0x000fe200078e0200 */
[----:B------:R-:W-:-:S04]  /*14da0*/  ISETP.GE.AND P1, PT, R11, UR4, PT ;  /* 0x000000040b007c0c */ /* 0x000fc8000bf26270 */
[----:B------:R-:W-:Y:S01]  /*14db0*/  LEA.HI.X R3, R2, UR7, R0, 0x1, P3 ;  /* 0x0000000702037c11 */ /* 0x000fe200098f0c00 */
[----:B-1----:R-:W-:-:S05]  /*14dc0*/  IMAD.SHL.U32 R8, R8, 0x8, RZ ;  /* 0x0000000808087824 */ /* 0x002fca00078e00ff */
[----:B------:R-:W-:-:S04]  /*14dd0*/  LOP3.LUT R8, R8, 0x38, RZ, 0xc0, !PT ;  /* 0x0000003808087812 */ /* 0x000fc800078ec0ff */
[----:B------:R-:W-:Y:S01]  /*14de0*/  ISETP.GE.AND P2, PT, R8, UR4, PT ;  /* 0x0000000408007c0c */ /* 0x000fe2000bf46270 */
[----:B------:R-:W-:-:S03]  /*14df0*/  UMOV UR4, 0xffffffff ;  /* 0xffffffff00047882 */ /* 0x000fc60000000000 */
[----:B0-----:R-:W-:Y:S09]  /*14e00*/  BRA.DIV UR4, `(.L_x_1274) ;  /* 0x0000004a04947947 */ /* 0x001ff2000b800000 */
[----:B------:R-:W0:Y:S01]  /*14e10*/  S2R R6, SR_TID.X ;  /* 0x0000000000067919 */ /* 0x000e220000002100 */
[----:B------:R-:W2:Y:S01]  /*14e20*/  LDL.LU R9, [R1+0x28] ;  /* 0x0000280001097983 */ /* 0x000ea20000300800 */
[----:B0-----:R-:W-:-:S04]  /*14e30*/  LOP3.LUT R6, R6, 0x7f, RZ, 0xc0, !PT ;  /* 0x0000007f06067812 */ /* 0x001fc800078ec0ff */
[----:B------:R-:W-:Y:S02]  /*14e40*/  SHF.R.U32.HI R8, RZ, 0x3, R6 ;  /* 0x00000003ff087819 */ /* 0x000fe40000011606 */
[----:B------:R-:W3:Y:S01]  /*14e50*/  LDL.LU R6, [R1+0x2c] ;  /* 0x00002c0001067983 */ /* 0x000ee20000300800 */
[----:B------:R-:W0:Y:S01]  /*14e60*/  S2R R11, SR_TID.X ;  /* 0x00000000000b7919 */ /* 0x000e220000002100 */
[----:B------:R-:W-:Y:S01]  /*14e70*/  ULDC.64 UR4, c[0x0][0x208] ;  /* 0x0000820000047ab9 */ /* 0x000fe20000000a00 */
[----:B0-----:R-:W-:-:S05]  /*14e80*/  IMAD.SHL.U32 R11, R11, 0x8, RZ ;  /* 0x000000080b0b7824 */ /* 0x001fca00078e00ff */
[----:B------:R-:W-:Y:S01]  /*14e90*/  LOP3.LUT R11, R11, 0x38, RZ, 0xc0, !PT ;  /* 0x000000380b0b7812 */ /* 0x000fe200078ec0ff */
[----:B--2---:R-:W-:-:S04]  /*14ea0*/  IMAD.IADD R0, R8, 0x1, R9 ;  /* 0x0000000108007824 */ /* 0x004fc800078e0209 */
[----:B------:R-:W-:Y:S01]  /*14eb0*/  VIADD R5, R0, 0x10 ;  /* 0x0000001000057836 */ /* 0x000fe20000000000 */
[----:B------:R-:W-:Y:S01]  /*14ec0*/  SHFL.IDX PT, R9, R3, 0x1, 0x181f ;  /* 0x00381f0003097f89 */ /* 0x000fe200000e0000 */
[----:B---3--:R-:W-:-:S03]  /*14ed0*/  IMAD R2, R6, R7, RZ ;  /* 0x0000000706027224 */ /* 0x008fc600078e02ff */
[----:B------:R-:W0:Y:S04]  /*14ee0*/  SHFL.IDX PT, R7, R4, RZ, 0x181f ;  /* 0x00181fff04077589 */ /* 0x000e2800000e0000 */
[----:B------:R-:W1:Y:S01]  /*14ef0*/  SHFL.IDX PT, R6, R3, RZ, 0x181f ;  /* 0x00181fff03067589 */ /* 0x000e6200000e0000 */
[-C--:B------:R-:W-:Y:S02]  /*14f00*/  ISETP.GE.AND P4, PT, R0, R2.reuse, PT ;  /* 0x000000020000720c */ /* 0x080fe40003f86270 */
[----:B------:R-:W-:Y:S02]  /*14f10*/  ISETP.GE.AND P3, PT, R5, R2, PT ;  /* 0x000000020500720c */ /* 0x000fe40003f66270 */
[----:B------:R-:W2:Y:S09]  /*14f20*/  SHFL.IDX PT, R5, R4, 0x1, 0x181f ;  /* 0x00381f0004057f89 */ /* 0x000eb200000e0000 */
[----:B0-----:R-:W-:-:S05]  /*14f30*/  @!P4 LEA R7, P5, R11, R7, 0x1 ;  /* 0x000000070b07c211 */ /* 0x001fca00078a08ff */
[----:B-1----:R-:W-:-:S05]  /*14f40*/  @!P4 IMAD.X R6, RZ, RZ, R6, P5 ;  /* 0x000000ffff06c224 */ /* 0x002fca00028e0606 */
[----:B------:R-:W-:-:S04]  /*14f50*/  @!P4 LOP3.LUT R7, R7, R6, RZ, 0x3c, !PT ;  /* 0x000000060707c212 */ /* 0x000fc800078e3cff */
[----:B------:R-:W-:Y:S02]  /*14f60*/  @!P4 LOP3.LUT R6, R7, R6, RZ, 0x3c, !PT ;  /* 0x000000060706c212 */ /* 0x000fe400078e3cff */
[----:B--2---:R-:W-:Y:S02]  /*14f70*/  @!P3 LEA R8, P5, R11, R5, 0x1 ;  /* 0x000000050b08b211 */ /* 0x004fe400078a08ff */
        /* <DEDUP_REMOVED lines=62> */
[----:B------:R0:W1:Y:S04]  /*15360*/  SHFL.IDX PT, R5, R3, 0x7, 0x181f ;  /* 0x00f81f0003057f89 */ /* 0x00006800000e0000 */
[----:B------:R0:W-:Y:S04]  /*15370*/  @!P4 LDGSTS.E.BYPASS.LTC128B.128 [R10+0xf400], desc[UR4][R6.64], !P2 ;  /* 0x0f400000060acfae */ /* 0x0001e8000d101d44 */
[----:B------:R0:W-:Y:S04]  /*15380*/  @!P4 LDGSTS.E.BYPASS.LTC128B.128 [R10+0x13400], desc[UR4][R6.64+0x80], !P1 ;  /* 0x13400080060acfae */ /* 0x0001e8000c901d44 */
[----:B------:R0:W-:Y:S04]  /*15390*/  @!P4 LDGSTS.E.BYPASS.LTC128B.128 [R10+0x17400], desc[UR4][R6.64+0x100], !P0 ;  /* 0x17400100060acfae */ /* 0x0001e8000c101d44 */
[----:B------:R0:W2:Y:S02]  /*153a0*/  SHFL.IDX PT, R3, R4, 0x7, 0x181f ;  /* 0x00f81f0004037f89 */ /* 0x0000a400000e0000 */
.L_x_1393:
[----:B------:R-:W-:Y:S01]  /*153b0*/  VIADD R0, R0, 0x70 ;  /* 0x0000007000007836 */ /* 0x000fe20000000000 */
[----:B------:R-:W-:Y:S04]  /*153c0*/  BSSY B0, `(.L_x_1275) ;  /* 0x000000f000007945 */ /* 0x000fe80003800000 */
[----:B------:R-:W-:-:S13]  /*153d0*/  ISETP.GE.AND P3, PT, R0, R2, PT ;  /* 0x000000020000720c */ /* 0x000fda0003f66270 */
[----:B------:R-:W-:Y:S05]  /*153e0*/  @P3 BRA `(.L_x_1276) ;  /* 0x0000000000303947 */ /* 0x000fea0003800000 */
[----:B0-----:R-:W0:Y:S01]  /*153f0*/  S2R R4, SR_TID.X ;  /* 0x0000000000047919 */ /* 0x001e220000002100 */
[----:B------:R-:W-:Y:S01]  /*15400*/  ULDC.64 UR4, c[0x0][0x208] ;  /* 0x0000820000047ab9 */ /* 0x000fe20000000a00 */
[----:B0-----:R-:W-:-:S05]  /*15410*/  IMAD.SHL.U32 R4, R4, 0x8, RZ ;  /* 0x0000000804047824 */ /* 0x001fca00078e00ff */
[----:B------:R-:W-:-:S04]  /*15420*/  LOP3.LUT R4, R4, 0x38, RZ, 0xc0, !PT ;  /* 0x0000003804047812 */ /* 0x000fc800078ec0ff */
[----:B--2---:R-:W-:-:S05]  /*15430*/  LEA R2, P3, R4, R3, 0x1 ;  /* 0x0000000304027211 */ /* 0x004fca00078608ff */
[----:B-1----:R-:W-:-:S05]  /*15440*/  IMAD.X R3, RZ, RZ, R5, P3 ;  /* 0x000000ffff037224 */ /* 0x002fca00018e0605 */
[----:B------:R-:W-:Y:S01]  /*15450*/  @!PT LDS RZ, [RZ] ;  /* 0x00000000fffff984 */ /* 0x000fe20000000800 */
[----:B------:R-:W-:Y:S01]  /*15460*/  @!PT LDS RZ, [RZ] ;  /* 0x00000000fffff984 */ /* 0x000fe20000000800 */
[----:B------:R-:W-:Y:S01]  /*15470*/  @!PT LDS RZ, [RZ] ;  /* 0x00000000fffff984 */ /* 0x000fe20000000800 */
[----:B------:R3:W-:Y:S04]  /*15480*/  LDGSTS.E.BYPASS.LTC128B.128 [R10+0xfc00], desc[UR4][R2.64], !P2 ;  /* 0x0fc00000020a7fae */ /* 0x0007e8000d101d44 */
[----:B------:R3:W-:Y:S04]  /*15490*/  LDGSTS.E.BYPASS.LTC128B.128 [R10+0x13c00], desc[UR4][R2.64+0x80], !P1 ;  /* 0x13c00080020a7fae */ /* 0x0007e8000c901d44 */
[----:B------:R3:W-:Y:S02]  /*154a0*/  LDGSTS.E.BYPASS.LTC128B.128 [R10+0x17c00], desc[UR4][R2.64+0x100], !P0 ;  /* 0x17c00100020a7fae */ /* 0x0007e4000c101d44 */
.L_x_1276:
[----:B------:R-:W-:Y:S05]  /*154b0*/  BSYNC B0 ;  /* 0x0000000000007941 */ /* 0x000fea0003800000 */
.L_x_1275:
[----:B------:R-:W-:Y:S01]  /*154c0*/  NOP ;  /* 0x0000000000007918 */ /* 0x000fe20000000000 */
[----:B------:R-:W-:Y:S01]  /*154d0*/  PLOP3.LUT P0, PT, PT, PT, PT, 0x80, 0x0 ;  /* 0x000000000000781c */ /* 0x000fe20003f0f070 */
[----:B0-----:R-:W-:-:S12]  /*154e0*/  VIADD R6, R18, 0x2a800 ;  /* 0x0002a80012067836 */ /* 0x001fd80000000000 */
.L_x_1277:
[----:B------:R-:W-:Y:S02]  /*154f0*/  PLOP3.LUT P1, PT, P1, P0, PT, 0xa2, 0x0 ;  /* 0x000000000000781c */ /* 0x000fe40000f21472 */
[----:B------:R-:W-:-:S08]  /*15500*/  @P0 R2UR P1, UR4, R18 ;  /* 0x00000000120402ca */ /* 0x000fd00000020000 */
[----:B------:R-:W-:-:S05]  /*15510*/  @P0 PLOP3.LUT P0, PT, P1, PT, PT, 0x80, 0x0 ;  /* 0x000000000000081c */ /* 0x000fca0000f0f070 */
[----:B------:R-:W-:Y:S01]  /*15520*/  @!P1 SYNCS.ARRIVE.TRANS64.RED.A0T1 RZ, [UR4+0x2a800], RZ ;  /* 0x02a800ffffff99a7 */ /* 0x000fe20008200404 */
[----:B------:R-:W-:Y:S07]  /*15530*/  @!P1 ARRIVES.LDGSTSBAR.64.TRANSCNT [UR4+0x2a800] ;  /* 0x02a80000ff0099b0 */ /* 0x000fee0008000a84 */
[----:B------:R-:W-:Y:S05]  /*15540*/  @P0 BRA.U.ANY `(.L_x_1277) ;  /* 0xfffffffd00e80947 */ /* 0x000fea000393ffff */
[----:B---3--:R-:W3:Y:S02]  /*15550*/  LDL.LU R2, [R1+0x50] ;  /* 0x0000500001027983 */ /* 0x008ee40000300800 */
[----:B---3--:R-:W-:-:S05]  /*15560*/  VIADD R2, R2, 0x1 ;  /* 0x0000000102027836 */ /* 0x008fca0000000000 */
        /* <DEDUP_REMOVED lines=8> */
[----:B------:R-:W3:Y:S03]  /*155f0*/  SYNCS.PHASECHK.TRANS64.TRYWAIT P0, [R18+URZ+0x2a820], R0 ;  /* 0x02a82000120075a7 */ /* 0x000ee6000800017f */
[----:B0--3--:R-:W-:Y:S05]  /*15600*/  @!P0 BRA `(.L_x_1279) ;  /* 0x0000004c00908947 */ /* 0x009fea0003800000 */
.L_x_1394:
[----:B------:R-:W-:Y:S05]  /*15610*/  BSYNC B0 ;  /* 0x0000000000007941 */ /* 0x000fea0003800000 */
.L_x_1278:
[----:B------:R-:W0:Y:S04]  /*15620*/  LDL R2, [R1+0x3c] ;  /* 0x00003c0001027983 */ /* 0x000e280000100800 */
[----:B------:R-:W3:Y:S01]  /*15630*/  LDL R4, [R1+0x24] ;  /* 0x0000240001047983 */ /* 0x000ee20000100800 */
[----:B------:R-:W-:Y:S01]  /*15640*/  BSSY B0, `(.L_x_1280) ;  /* 0x000021b000007945 */ /* 0x000fe20003800000 */
[----:B0-----:R-:W-:-:S05]  /*15650*/  VIADD R0, R2, 0xfffffffe ;  /* 0xfffffffe02007836 */ /* 0x001fca0000000000 */
[----:B---3--:R-:W-:-:S13]  /*15660*/  ISETP.GE.AND P0, PT, R0, R4, PT ;  /* 0x000000040000720c */ /* 0x008fda0003f06270 */
[----:B------:R-:W-:Y:S05]  /*15670*/  @!P0 BRA `(.L_x_1281) ;  /* 0x00000020005c8947 */ /* 0x000fea0003800000 */
[----:B------:R-:W3:Y:S04]  /*15680*/  LDL.LU R2, [R1+0x40] ;  /* 0x0000400001027983 */ /* 0x000ee80000300800 */
[----:B------:R-:W4:Y:S04]  /*15690*/  LDL.LU R8, [R1+0x38] ;  /* 0x0000380001087983 */ /* 0x000f280000300800 */
[----:B--2---:R-:W2:Y:S04]  /*156a0*/  LDL.LU R3, [R1+0x54] ;  /* 0x0000540001037983 */ /* 0x004ea80000300800 */
[----:B------:R-:W5:Y:S04]  /*156b0*/  LDL.LU R7, [R1+0x34] ;  /* 0x0000340001077983 */ /* 0x000f680000300800 */
[----:B-1----:R-:W5:Y:S01]  /*156c0*/  LDL.LU R5, [R1+0x58] ;  /* 0x0000580001057983 */ /* 0x002f620000300800 */
[----:B------:R-:W-:Y:S01]  /*156d0*/  LOP3.LUT R11, RZ, R4, RZ, 0x33, !PT ;  /* 0x00000004ff0b7212 */ /* 0x000fe200078e33ff */
[----:B------:R-:W-:Y:S01]  /*156e0*/  BSSY B2, `(.L_x_1282) ;  /* 0x00000ba000027945 */ /* 0x000fe20003800000 */
[----:B---3--:R-:W-:-:S04]  /*156f0*/  VIADD R2, R2, 0x1 ;  /* 0x0000000102027836 */ /* 0x008fc80000000000 */
[----:B----4-:R-:W-:Y:S01]  /*15700*/  IMAD R2, R2, R8, RZ ;  /* 0x0000000802027224 */ /* 0x010fe200078e02ff */
[----:B--2---:R-:W-:-:S04]  /*15710*/  LOP3.LUT R3, RZ, R3, RZ, 0x33, !PT ;  /* 0x00000003ff037212 */ /* 0x004fc800078e33ff */
[----:B------:R-:W-:-:S04]  /*15720*/  LOP3.LUT R2, RZ, R2, RZ, 0x33, !PT ;  /* 0x00000002ff027212 */ /* 0x000fc800078e33ff */
[----:B-----5:R-:W-:Y:S02]  /*15730*/  VIADDMNMX R2, R2, -R7, R3, !PT ;  /* 0x8000000702027246 */ /* 0x020fe40007800103 */
[----:B------:R-:W-:-:S04]  /*15740*/  LOP3.LUT R8, RZ, R5, RZ, 0x33, !PT ;  /* 0x00000005ff087212 */ /* 0x000fc800078e33ff */
[----:B------:R-:W-:-:S04]  /*15750*/  VIMNMX R8, R2, R8, !PT ;  /* 0x0000000802087248 */ /* 0x000fc80007fe0100 */
[----:B------:R-:W-:Y:S02]  /*15760*/  VIADDMNMX R11, R8, 0x2, R11, !PT ;  /* 0x00000002080b7846 */ /* 0x000fe4000780010b */
[----:B------:R-:W-:-:S05]  /*15770*/  LOP3.LUT R2, RZ, R8, RZ, 0x33, !PT ;  /* 0x00000008ff027212 */ /* 0x000fca00078e33ff */
        /* <DEDUP_REMOVED lines=37> */
[----:B------:R-:W-:-:S06]  /*159d0*/  LEA.HI.X R5, R2, UR5, R3, 0x2, P0 ;  /* 0x0000000502057c11 */ /* 0x000fcc00080f1403 */
[----:B------:R0:W5:Y:S03]  /*159e0*/  LDG.E R5, desc[UR8][R4.64] ;  /* 0x0000000804057981 */ /* 0x000166000c1e1900 */
.L_x_1286:
[----:B------:R-:W-:Y:S01]  /*159f0*/  IMAD R3, R9, 0x8, R18 ;  /* 0x0000000809037824 */ /* 0x000fe200078e0212 */
[----:B------:R-:W-:Y:S01]  /*15a00*/  SHF.L.U32 R2, R10, 0x1f, RZ ;  /* 0x0000001f0a027819 */ /* 0x000fe200000006ff */
[----:B------:R-:W-:Y:S03]  /*15a10*/  BSSY B3, `(.L_x_1287) ;  /* 0x0000003000037945 */ /* 0x000fe60003800000 */
[----:B------:R-:W1:Y:S02]  /*15a20*/  SYNCS.PHASECHK.TRANS64.TRYWAIT P0, [R3+URZ+0x2a840], R2 ;  /* 0x02a84002030075a7 */ /* 0x000e64000800017f */
[----:B-1----:R-:W-:Y:S05]  /*15a30*/  @!P0 BRA `(.L_x_1288) ;  /* 0x0000004800988947 */ /* 0x002fea0003800000 */
.L_x_1395:
[----:B------:R-:W-:Y:S05]  /*15a40*/  BSYNC B3 ;  /* 0x0000000000037941 */ /* 0x000fea0003800000 */
.L_x_1287:
        /* <DEDUP_REMOVED lines=12> */
.L_x_1290:
[----:B------:R-:W-:Y:S05]  /*15b10*/  BSYNC B3 ;  /* 0x0000000000037941 */ /* 0x000fea0003800000 */
.L_x_1289:
        /* <DEDUP_REMOVED lines=12> */
.L_x_1291:
        /* <DEDUP_REMOVED lines=16> */
.L_x_1292:
        /* <DEDUP_REMOVED lines=15> */
.L_x_1293:
        /* <DEDUP_REMOVED lines=16> */
.L_x_1396:
[----:B------:R-:W-:Y:S05]  /*15ed0*/  BSYNC B3 ;  /* 0x0000000000037941 */ /* 0x000fea0003800000 */
.L_x_1294:
[----:B------:R-:W-:Y:S01]  /*15ee0*/  BSSY B3, `(.L_x_1296) ;  /* 0x000000c000037945 */ /* 0x000fe20003800000 */
[----:B------:R-:W-:Y:S02]  /*15ef0*/  IMAD.MOV.U32 R12, RZ, RZ, 0x0 ;  /* 0x00000000ff0c7424 */ /* 0x000fe400078e00ff */
[----:B------:R-:W-:Y:S01]  /*15f00*/  IMAD.MOV.U32 R13, RZ, RZ, 0x14f00000 ;  /* 0x14f00000ff0d7424 */ /* 0x000fe200078e00ff */
[----:B------:R-:W-:Y:S06]  /*15f10*/  @P1 BRA `(.L_x_1297) ;  /* 0x0000000000201947 */ /* 0x000fec0003800000 */
[----:B------:R-:W1:Y:S01]  /*15f20*/  S2R R4, SR_TID.X ;  /* 0x0000000000047919 */ /* 0x000e620000002100 */
[----:B0-----:R-:W-:Y:S02]  /*15f30*/  IMAD R2, R19, 0x8, R18 ;  /* 0x0000000813027824 */ /* 0x001fe400078e0212 */
[----:B------:R-:W-:-:S04]  /*15f40*/  IMAD.MOV.U32 R3, RZ, RZ, 0x6000 ;  /* 0x00006000ff037424 */ /* 0x000fc800078e00ff */
[----:B------:R2:W-:Y:S01]  /*15f50*/  SYNCS.ARRIVE.TRANS64 RZ, [R2+URZ+0x2a850], R3 ;  /* 0x02a8500302ff79a7 */ /* 0x0005e2000800003f */
[----:B-1----:R-:W-:-:S04]  /*15f60*/  LOP3.LUT R4, R4, 0x1f, RZ, 0xc0, !PT ;  /* 0x0000001f04047812 */ /* 0x002fc800078ec0ff */
[----:B------:R-:W-:-:S13]  /*15f70*/  ISETP.NE.AND P0, PT, R4, RZ, PT ;  /* 0x000000ff0400720c */ /* 0x000fda0003f05270 */
[----:B--2---:R-:W-:Y:S05]  /*15f80*/  @!P0 BRA `(.L_x_1297) ;  /* 0x0000000000048947 */ /* 0x004fea0003800000 */
[----:B------:R-:W-:Y:S01]  /*15f90*/  BPT.TRAP 0x1 ;  /* 0x000000040000795c */ /* 0x000fe20000300000 */
.L_x_1297:
[----:B------:R-:W-:Y:S05]  /*15fa0*/  BSYNC B3 ;  /* 0x0000000000037941 */ /* 0x000fea0003800000 */
.L_x_1296:
[----:B------:R-:W2:Y:S04]  /*15fb0*/  LDL R4, [R1+0x14] ;  /* 0x0000140001047983 */ /* 0x000ea80000100800 */
[----:B0-----:R-:W2:Y:S01]  /*15fc0*/  LDL.LU R2, [R1+0x4] ;  /* 0x0000040001027983 */ /* 0x001ea20000300800 */
        /* <DEDUP_REMOVED lines=11> */
.L_x_1298:
        /* <DEDUP_REMOVED lines=15> */
.L_x_1299:
        /* <DEDUP_REMOVED lines=12> */
.L_x_1285:
[----:B------:R-:W-:Y:S05]  /*16230*/  BSYNC B1 ;  /* 0x0000000000017941 */ /* 0x000fea0003800000 */
.L_x_1284:
[----:B0-----:R-:W2:Y:S01]  /*16240*/  LDL.LU R0, [R1+0x3c] ;  /* 0x00003c0001007983 */ /* 0x001ea20000300800 */
[----:B------:R-:W-:-:S03]  /*16250*/  IMAD.MOV.U32 R19, RZ, RZ, R9 ;  /* 0x000000ffff137224 */ /* 0x000fc600078e0009 */
[----:B------:R0:W-:Y:S02]  /*16260*/  STL [R1+0x10], R10 ;  /* 0x0000100a01007387 */ /* 0x0001e40000100800 */
[----:B0-2---:R-:W-:-:S07]  /*16270*/  VIADD R0, R0, 0xfffffffd ;  /* 0xfffffffd00007836 */ /* 0x005fce0000000000 */
.L_x_1283:
[----:B------:R-:W-:Y:S05]  /*16280*/  BSYNC B2 ;  /* 0x0000000000027941 */ /* 0x000fea0003800000 */
.L_x_1282:
[----:B------:R-:W-:-:S05]  /*16290*/  VIADD R11, R11, 0xfffffffe ;  /* 0xfffffffe0b0b7836 */ /* 0x000fca0000000000 */
[----:B------:R-:W-:-:S13]  /*162a0*/  ISETP.NE.AND P0, PT, R11, R8, PT ;  /* 0x000000080b00720c */ /* 0x000fda0003f05270 */
[----:B------:R-:W-:Y:S05]  /*162b0*/  @!P0 BRA `(.L_x_1281) ;  /* 0x00000014004c8947 */ /* 0x000fea0003800000 */
[----:B------:R-:W-:-:S07]  /*162c0*/  IMAD.MOV.U32 R9, RZ, RZ, R17 ;  /* 0x000000ffff097224 */ /* 0x000fce00078e0011 */
.L_x_1332:
        /* <DEDUP_REMOVED lines=36> */
.L_x_1302:
[----:B------:R-:W-:Y:S01]  /*16510*/  IMAD R3, R4, 0x8, R18 ;  /* 0x0000000804037824 */ /* 0x000fe200078e0212 */
[----:B------:R-:W-:Y:S01]  /*16520*/  SHF.L.U32 R2, R5, 0x1f, RZ ;  /* 0x0000001f05027819 */ /* 0x000fe200000006ff */
[----:B------:R-:W-:Y:S03]  /*16530*/  BSSY B2, `(.L_x_1303) ;  /* 0x0000003000027945 */ /* 0x000fe60003800000 */
[----:B------:R-:W1:Y:S02]  /*16540*/  SYNCS.PHASECHK.TRANS64.TRYWAIT P0, [R3+URZ+0x2a840], R2 ;  /* 0x02a84002030075a7 */ /* 0x000e64000800017f */
[----:B-1----:R-:W-:Y:S05]  /*16550*/  @!P0 BRA `(.L_x_1304) ;  /* 0x0000003c00f88947 */ /* 0x002fea0003800000 */
.L_x_1397:
[----:B------:R-:W-:Y:S05]  /*16560*/  BSYNC B2 ;  /* 0x0000000000027941 */ /* 0x000fea0003800000 */
.L_x_1303:
        /* <DEDUP_REMOVED lines=12> */
.L_x_1306:
[----:B------:R-:W-:Y:S05]  /*16630*/  BSYNC B2 ;  /* 0x0000000000027941 */ /* 0x000fea0003800000 */
.L_x_1305:
        /* <DEDUP_REMOVED lines=12> */
.L_x_1307:
        /* <DEDUP_REMOVED lines=16> */
.L_x_1308:
        /* <DEDUP_REMOVED lines=15> */
.L_x_1309:
        /* <DEDUP_REMOVED lines=16> */
.L_x_1398:
[----:B------:R-:W-:Y:S05]  /*169f0*/  BSYNC B2 ;  /* 0x0000000000027941 */ /* 0x000fea0003800000 */
.L_x_1310:
        /* <DEDUP_REMOVED lines=11> */
.L_x_1313:
[----:B------:R-:W-:Y:S05]  /*16ab0*/  BSYNC B2 ;  /* 0x0000000000027941 */ /* 0x000fea0003800000 */
.L_x_1312:
        /* <DEDUP_REMOVED lines=12> */
.L_x_1314:
        /* <DEDUP_REMOVED lines=15> */
.L_x_1315:
        /* <DEDUP_REMOVED lines=12> */
.L_x_1301:
[----:B------:R-:W-:Y:S05]  /*16d30*/  BSYNC B1 ;  /* 0x0000000000017941 */ /* 0x000fea0003800000 */
.L_x_1300:
        /* <DEDUP_REMOVED lines=20> */
[----:B------:R-:W-:Y:S01]  /*16e80*/  ULDC.64 UR8, c[0x0][0x208] ;  /* 0x0000820000087ab9 */ /* 0x000fe20000000a00 */
        /* <DEDUP_REMOVED lines=15> */
.L_x_1318:
[----:B------:R-:W-:Y:S01]  /*16f80*/  IMAD R2, R19, 0x8, R18 ;  /* 0x0000000813027824 */ /* 0x000fe200078e0212 */
[----:B------:R-:W-:Y:S01]  /*16f90*/  SHF.L.U32 R3, R12, 0x1f, RZ ;  /* 0x0000001f0c037819 */ /* 0x000fe200000006ff */
[----:B------:R-:W-:Y:S03]  /*16fa0*/  BSSY B2, `(.L_x_1319) ;  /* 0x0000003000027945 */ /* 0x000fe60003800000 */
[----:B------:R-:W2:Y:S02]  /*16fb0*/  SYNCS.PHASECHK.TRANS64.TRYWAIT P0, [R2+URZ+0x2a840], R3 ;  /* 0x02a84003020075a7 */ /* 0x000ea4000800017f */
[----:B--2---:R-:W-:Y:S05]  /*16fc0*/  @!P0 BRA `(.L_x_1320) ;  /* 0x0000003400848947 */ /* 0x004fea0003800000 */
.L_x_1399:
[----:B------:R-:W-:Y:S05]  /*16fd0*/  BSYNC B2 ;  /* 0x0000000000027941 */ /* 0x000fea0003800000 */
.L_x_1319:
        /* <DEDUP_REMOVED lines=12> */
.L_x_1322:
[----:B------:R-:W-:Y:S05]  /*170a0*/  BSYNC B2 ;  /* 0x0000000000027941 */ /* 0x000fea0003800000 */
.L_x_1321:
        /* <DEDUP_REMOVED lines=13> */
.L_x_1323:
        /* <DEDUP_REMOVED lines=16> */
.L_x_1324:
        /* <DEDUP_REMOVED lines=15> */
.L_x_1325:
        /* <DEDUP_REMOVED lines=15> */
.L_x_1400:
[----:B------:R-:W-:Y:S05]  /*17460*/  BSYNC B2 ;  /* 0x0000000000027941 */ /* 0x000fea0003800000 */
.L_x_1326:
[----:B------:R-:W-:Y:S01]  /*17470*/  BSSY B2, `(.L_x_1328) ;  /* 0x000000b000027945 */ /* 0x000fe20003800000 */
[----:B------:R-:W-:Y:S02]  /*17480*/  IMAD.MOV.U32 R10, RZ, RZ, 0x0 ;  /* 0x00000000ff0a7424 */ /* 0x000fe400078e00ff */
[----:B------:R-:W-:Y:S01]  /*17490*/  IMAD.MOV.U32 R11, RZ, RZ, 0x14f00000 ;  /* 0x14f00000ff0b7424 */ /* 0x000fe200078e00ff */
[----:B------:R-:W-:Y:S06]  /*174a0*/  @P1 BRA `(.L_x_1329) ;  /* 0x00000000001c1947 */ /* 0x000fec0003800000 */
[----:B------:R-:W1:Y:S01]  /*174b0*/  S2R R14, SR_TID.X ;  /* 0x00000000000e7919 */ /* 0x000e620000002100 */
[----:B------:R-:W-:-:S04]  /*174c0*/  IMAD.MOV.U32 R3, RZ, RZ, 0x6000 ;  /* 0x00006000ff037424 */ /* 0x000fc800078e00ff */
[----:B------:R2:W-:Y:S01]  /*174d0*/  SYNCS.ARRIVE.TRANS64 RZ, [R2+URZ+0x50], R3 ;  /* 0x0000500302ff79a7 */ /* 0x0005e2000800003f */
[----:B-1----:R-:W-:-:S04]  /*174e0*/  LOP3.LUT R14, R14, 0x1f, RZ, 0xc0, !PT ;  /* 0x0000001f0e0e7812 */ /* 0x002fc800078ec0ff */
[----:B------:R-:W-:-:S13]  /*174f0*/  ISETP.NE.AND P0, PT, R14, RZ, PT ;  /* 0x000000ff0e00720c */ /* 0x000fda0003f05270 */
[----:B--2---:R-:W-:Y:S05]  /*17500*/  @!P0 BRA `(.L_x_1329) ;  /* 0x0000000000048947 */ /* 0x004fea0003800000 */
[----:B------:R-:W-:Y:S01]  /*17510*/  BPT.TRAP 0x1 ;  /* 0x000000040000795c */ /* 0x000fe20000300000 */
.L_x_1329:
[----:B------:R-:W-:Y:S05]  /*17520*/  BSYNC B2 ;  /* 0x0000000000027941 */ /* 0x000fea0003800000 */
.L_x_1328:
[----:B0-----:R-:W2:Y:S04]  /*17530*/  LDL R5, [R1+0x14] ;  /* 0x0000140001057983 */ /* 0x001ea80000100800 */
[----:B------:R-:W2:Y:S01]  /*17540*/  LDL.LU R3, [R1+0x4] ;  /* 0x0000040001037983 */ /* 0x000ea20000300800 */
        /* <DEDUP_REMOVED lines=10> */
.L_x_1330:
        /* <DEDUP_REMOVED lines=15> */
.L_x_1331:
        /* <DEDUP_REMOVED lines=12> */
.L_x_1317:
[----:B------:R-:W-:Y:S05]  /*177a0*/  BSYNC B1 ;  /* 0x0000000000017941 */ /* 0x000fea0003800000 */
.L_x_1316:
[----:B------:R-:W2:Y:S01]  /*177b0*/  LDL R2, [R1+0x24] ;  /* 0x0000240001027983 */ /* 0x000ea20000100800 */
[----:B------:R-:W-:Y:S01]  /*177c0*/  VIADD R0, R0, 0xfffffffe ;  /* 0xfffffffe00007836 */ /* 0x000fe20000000000 */
[----:B--2---:R-:W-:-:S13]  /*177d0*/  ISETP.GT.AND P0, PT, R7, R2, PT ;  /* 0x000000020700720c */ /* 0x004fda0003f04270 */
[----:B------:R-:W-:Y:S05]  /*177e0*/  @P0 BRA `(.L_x_1332) ;  /* 0xffffffe800b80947 */ /* 0x000fea000383ffff */
.L_x_1281:
[----:B------:R-:W-:Y:S05]  /*177f0*/  BSYNC B0 ;  /* 0x0000000000007941 */ /* 0x000fea0003800000 */
.L_x_1280:
[----:B--2---:R-:W2:Y:S01]  /*17800*/  S2R R3, SR_TID.X ;  /* 0x0000000000037919 */ /* 0x004ea20000002100 */
[----:B------:R-:W-:Y:S01]  /*17810*/  BSSY B0, `(.L_x_1333) ;  /* 0x0000012000007945 */ /* 0x000fe20003800000 */
[----:B--2---:R-:W-:-:S04]  /*17820*/  LOP3.LUT R3, R3, 0x7f, RZ, 0xc0, !PT ;  /* 0x0000007f03037812 */ /* 0x004fc800078ec0ff */
[----:B------:R-:W-:-:S13]  /*17830*/  ISETP.NE.AND P0, PT, R3, RZ, PT ;  /* 0x000000ff0300720c */ /* 0x000fda0003f05270 */
[----:B------:R-:W-:Y:S05]  /*17840*/  @P0 BRA `(.L_x_1334) ;  /* 0x0000000000380947 */ /* 0x000fea0003800000 */
[----:B------:R-:W2:Y:S01]  /*17850*/  S2R R2, SR_LANEID ;  /* 0x0000000000027919 */ /* 0x000ea20000000000 */
[----:B------:R-:W-:Y:S01]  /*17860*/  VOTEU.ANY UR4, UPT, PT ;  /* 0x0000000000047886 */ /* 0x000fe200038e0100 */
[----:B-1----:R-:W1:Y:S01]  /*17870*/  LDC.64 R4, c[0x0][0xc60] ;  /* 0x00031800ff047b82 */ /* 0x002e620000000a00 */
[----:B------:R-:W2:Y:S01]  /*17880*/  FLO.U32 R0, UR4 ;  /* 0x0000000400007d00 */ /* 0x000ea200080e0000 */
[----:B------:R-:W-:Y:S01]  /*17890*/  ULDC.64 UR6, c[0x0][0x208] ;  /* 0x0000820000067ab9 */ /* 0x000fe20000000a00 */
[----:B--2---:R-:W-:-:S06]  /*178a0*/  ISETP.EQ.U32.AND P0, PT, R0, R2, PT ;  /* 0x000000020000720c */ /* 0x004fcc0003f02070 */
[----:B------:R-:W1:Y:S07]  /*178b0*/  POPC R2, UR4 ;  /* 0x0000000400027d09 */ /* 0x000e6e0008000000 */
[----:B-1----:R-:W2:Y:S04]  /*178c0*/  @P0 ATOMG.E.ADD.STRONG.GPU PT, R2, desc[UR6][R4.64], R2 ;  /* 0x00000002040209a8 */ /* 0x002ea800081ee1c6 */
[----:B--2---:R1:W2:Y:S02]  /*178d0*/  SHFL.IDX PT, R2, R2, R0, 0x1f ;  /* 0x00001f0002027589 */ /* 0x0042a400000e0000 */
[----:B-1----:R-:W1:Y:S02]  /*178e0*/  S2R R0, SR_LTMASK ;  /* 0x0000000000007919 */ /* 0x002e640000003900 */
[----:B-1----:R-:W-:-:S06]  /*178f0*/  LOP3.LUT R0, R0, UR4, RZ, 0xc0, !PT ;  /* 0x0000000400007c12 */ /* 0x002fcc000f8ec0ff */
[----:B------:R-:W2:Y:S02]  /*17900*/  POPC R0, R0 ;  /* 0x0000000000007309 */ /* 0x000ea40000000000 */
[----:B--2---:R-:W-:-:S05]  /*17910*/  IADD3 R0, R2, UR38, R0 ;  /* 0x0000002602007c10 */ /* 0x004fca000fffe000 */
[----:B------:R2:W-:Y:S02]  /*17920*/  STL [R1], R0 ;  /* 0x0000000001007387 */ /* 0x0005e40000100800 */
.L_x_1334:
[----:B------:R-:W-:Y:S05]  /*17930*/  BSYNC B0 ;  /* 0x0000000000007941 */ /* 0x000fea0003800000 */
.L_x_1333:
[----:B--2---:R-:W2:Y:S01]  /*17940*/  LDL R0, [R1+0x18] ;  /* 0x0000180001007983 */ /* 0x004ea20000100800 */
[----:B------:R-:W-:Y:S01]  /*17950*/  BSSY B0, `(.L_x_1335) ;  /* 0x000003a000007945 */ /* 0x000fe20003800000 */
[----:B--2---:R-:W-:-:S13]  /*17960*/  LOP3.LUT P0, RZ, R0, 0x1, RZ, 0xc0, !PT ;  /* 0x0000000100ff7812 */ /* 0x004fda000780c0ff */
[----:B------:R-:W-:Y:S05]  /*17970*/  @!P0 BRA `(.L_x_1336) ;  /* 0x0000000000dc8947 */ /* 0x000fea0003800000 */
[----:B------:R-:W2:Y:S01]  /*17980*/  LDL R2, [R1+0x10] ;  /* 0x0000100001027983 */ /* 0x000ea20000100800 */
[----:B------:R-:W-:Y:S01]  /*17990*/  IMAD R0, R19, 0x8, R18 ;  /* 0x0000000813007824 */ /* 0x000fe200078e0212 */
[----:B------:R-:W-:Y:S01]  /*179a0*/  BSSY B1, `(.L_x_1337) ;  /* 0x0000005000017945 */ /* 0x000fe20003800000 */
[----:B------:R-:W-:Y:S02]  /*179b0*/  ISETP.NE.AND P1, PT, R3, RZ, PT ;  /* 0x000000ff0300720c */ /* 0x000fe40003f25270 */
[----:B--2---:R-:W-:-:S04]  /*179c0*/  SHF.L.U32 R2, R2, 0x1f, RZ ;  /* 0x0000001f02027819 */ /* 0x004fc800000006ff */
[----:B------:R-:W2:Y:S02]  /*179d0*/  SYNCS.PHASECHK.TRANS64.TRYWAIT P0, [R0+URZ+0x2a860], R2 ;  /* 0x02a86002000075a7 */ /* 0x000ea4000800017f */
[----:B--2---:R-:W-:Y:S05]  /*179e0*/  @!P0 BRA `(.L_x_1338) ;  /* 0x0000002c00248947 */ /* 0x004fea0003800000 */
.L_x_1401:
[----:B------:R-:W-:Y:S05]  /*179f0*/  BSYNC B1 ;  /* 0x0000000000017941 */ /* 0x000fea0003800000 */
.L_x_1337:
[----:B------:R-:W-:Y:S04]  /*17a00*/  BSSY B1, `(.L_x_1339) ;  /* 0x0000009000017945 */ /* 0x000fe80003800000 */
        /* <DEDUP_REMOVED lines=8> */
.L_x_1340:
[----:B------:R-:W-:Y:S05]  /*17a90*/  BSYNC B1 ;  /* 0x0000000000017941 */ /* 0x000fea0003800000 */
.L_x_1339:
[----:B------:R-:W3:Y:S04]  /*17aa0*/  LDL.LU R3, [R1+0x14] ;  /* 0x0000140001037983 */ /* 0x000ee80000300800 */
[----:B--2---:R-:W3:Y:S01]  /*17ab0*/  LDL.LU R2, [R1+0x4] ;  /* 0x0000040001027983 */ /* 0x004ee20000300800 */
        /* <DEDUP_REMOVED lines=10> */
.L_x_1341:
        /* <DEDUP_REMOVED lines=9> */
[----:B--2---:R-:W-:Y:S05]  /*17bf0*/  @P0 BRA.U.ANY `(.L_x_1341) ;  /* 0xfffffffd00d80947 */ /* 0x004fea000393ffff */
[----:B------:R-:W-:Y:S01]  /*17c00*/  PLOP3.LUT P0, PT, PT, PT, PT, 0x80, 0x0 ;  /* 0x000000000000781c */ /* 0x000fe20003f0f070 */
[----:B------:R-:W-:Y:S01]  /*17c10*/  VIADD R2, R2, 0x3400 ;  /* 0x0000340002027836 */ /* 0x000fe20000000000 */
[----:B------:R-:W-:Y:S01]  /*17c20*/  UMOV UR6, 0x0 ;  /* 0x0000000000067882 */ /* 0x000fe20000000000 */
[----:B------:R-:W-:Y:S01]  /*17c30*/  UMOV UR7, 0x14f00000 ;  /* 0x14f0000000077882 */ /* 0x000fe20000000000 */
[----:B------:R-:W-:-:S09]  /*17c40*/  UMOV UR10, 0x40 ;  /* 0x00000040000a7882 */ /* 0x000fd20000000000 */
.L_x_1342:
        /* <DEDUP_REMOVED lines=10> */
.L_x_1336:
[----:B------:R-:W-:Y:S05]  /*17cf0*/  BSYNC B0 ;  /* 0x0000000000007941 */ /* 0x000fea0003800000 */
.L_x_1335:
[----:B------:R-:W2:Y:S01]  /*17d00*/  LDL.LU R4, [R1+0x10] ;  /* 0x0000100001047983 */ /* 0x000ea20000300800 */
[----:B------:R-:W-:-:S05]  /*17d10*/  VIADD R19, R19, 0x1 ;  /* 0x0000000113137836 */ /* 0x000fca0000000000 */
[----:B------:R-:W-:-:S04]  /*17d20*/  ISETP.NE.AND P0, PT, R19, 0x2, PT ;  /* 0x000000021300780c */ /* 0x000fc80003f05270 */
[----:B------:R-:W-:Y:S02]  /*17d30*/  SEL R0, RZ, 0x1, P0 ;  /* 0x00000001ff007807 */ /* 0x000fe40000000000 */
[----:B------:R-:W-:Y:S02]  /*17d40*/  SEL R19, R19, RZ, P0 ;  /* 0x000000ff13137207 */ /* 0x000fe40000000000 */
[----:B--2---:R-:W-:-:S05]  /*17d50*/  LOP3.LUT R4, R4, R0, RZ, 0x3c, !PT ;  /* 0x0000000004047212 */ /* 0x004fca00078e3cff */
[----:B------:R2:W-:Y:S02]  /*17d60*/  STL [R1+0x10], R4 ;  /* 0x0000100401007387 */ /* 0x0005e40000100800 */
.L_x_1260:
[----:B------:R-:W-:Y:S05]  /*17d70*/  BSYNC B7 ;  /* 0x0000000000077941 */ /* 0x000fea0003800000 */
.L_x_1258:
[----:B---3--:R-:W3:Y:S02]  /*17d80*/  LDL R0, [R1+0x18] ;  /* 0x0000180001007983 */ /* 0x008ee40000100800 */
[----:B---3--:R-:W-:-:S13]  /*17d90*/  LOP3.LUT P0, RZ, R0, 0x2, RZ, 0xc0, !PT ;  /* 0x0000000200ff7812 */ /* 0x008fda000780c0ff */
[----:B------:R-:W-:Y:S05]  /*17da0*/  @!P0 BRA `(.L_x_1343) ;  /* 0x00000000002c8947 */ /* 0x000fea0003800000 */
[----:B------:R-:W-:Y:S05]  /*17db0*/  WARPSYNC.ALL ;  /* 0x0000000000007948 */ /* 0x000fea0003800000 */
[----:B------:R-:W3:Y:S08]  /*17dc0*/  S2UR UR5, SR_CgaCtaId ;  /* 0x00000000000579c3 */ /* 0x000ef00000008800 */
[----:B------:R-:W-:Y:S06]  /*17dd0*/  BAR.SYNC.DEFER_BLOCKING 0x5, 0x180 ;  /* 0x0146000000007b1d */ /* 0x000fec0000010000 */
[----:B------:R-:W-:-:S02]  /*17de0*/  UMOV UR4, 0x400 ;  /* 0x0000040000047882 */ /* 0x000fc40000000000 */
[----:B---3--:R-:W-:-:S06]  /*17df0*/  ULEA UR4, UR5, UR4, 0x18 ;  /* 0x0000000405047291 */ /* 0x008fcc000f8ec03f */
[----:B------:R-:W-:-:S05]  /*17e00*/  IMAD.U32 R18, RZ, RZ, UR4 ;  /* 0x00000004ff127e24 */ /* 0x000fca000f8e00ff */
[----:B012---:R-:W0:Y:S04]  /*17e10*/  LDS.128 R4, [R18+0x2a8d0] ;  /* 0x02a8d00012047984 */ /* 0x007e280000000c00 */
[----:B0-----:R0:W-:Y:S04]  /*17e20*/  STL.64 [R1], R4 ;  /* 0x0000000401007387 */ /* 0x0011e80000100a00 */
[----:B------:R0:W-:Y:S01]  /*17e30*/  STL.64 [R1+0x8], R6 ;  /* 0x0000080601007387 */ /* 0x0001e20000100a00 */
[----:B------:R-:W-:Y:S06]  /*17e40*/  BAR.ARV 0x4, 0x180 ;  /* 0x0106000000007b1d */ /* 0x000fec0000002000 */
[----:B------:R-:W-:Y:S05]  /*17e50*/  BRA `(.L_x_1344) ;  /* 0x00000010003c7947 */ /* 0x000fea0003800000 */
.L_x_1343:
[----:B------:R-:W3:Y:S01]  /*17e60*/  S2R R16, SR_TID.X ;  /* 0x0000000000107919 */ /* 0x000ee20000002100 */
[----:B------:R-:W-:Y:S01]  /*17e70*/  UMOV UR4, 0xffffffff ;  /* 0xffffffff00047882 */ /* 0x000fe20000000000 */
[----:B---3--:R-:W-:-:S04]  /*17e80*/  LOP3.LUT R16, R16, 0x1f, RZ, 0xc0, !PT ;  /* 0x0000001f10107812 */ /* 0x008fc800078ec0ff */
[----:B------:R-:W-:Y:S01]  /*17e90*/  ISETP.NE.AND P0, PT, R16, 0x1f, PT ;  /* 0x0000001f1000780c */ /* 0x000fe20003f05270 */
[----:B------:R-:W-:-:S12]  /*17ea0*/  BRA.DIV UR4, `(.L_x_1345) ;  /* 0x0000002a04087947 */ /* 0x000fd8000b800000 */
[----:B------:R-:W0:Y:S01]  /*17eb0*/  LDL.LU R3, [R1] ;  /* 0x0000000001037983 */ /* 0x000e220000300800 */
[----:B------:R-:W-:-:S03]  /*17ec0*/  ULDC UR4, c[0x0][0xc3c] ;  /* 0x00030f0000047ab9 */ /* 0x000fc60000000800 */
[----:B-12---:R-:W2:Y:S01]  /*17ed0*/  LDL R4, [R1+0xc] ;  /* 0x00000c0001047983 */ /* 0x006ea20000100800 */
[----:B------:R-:W-:Y:S01]  /*17ee0*/  ULDC.64 UR6, c[0x0][0x208] ;  /* 0x0000820000067ab9 */ /* 0x000fe20000000a00 */
[----:B0-----:R-:W-:Y:S02]  /*17ef0*/  IMAD.MOV.U32 R8, RZ, RZ, R3 ;  /* 0x000000ffff087224 */ /* 0x001fe400078e0003 */
[----:B--2---:R-:W-:-:S05]  /*17f00*/  IMAD.IADD R0, R4, 0x1, R16 ;  /* 0x0000000104007824 */ /* 0x004fca00078e0210 */
        /* <DEDUP_REMOVED lines=9> */
[C---:B------:R-:W-:Y:S01]  /*17fa0*/  ISETP.GE.U32.AND P3, PT, R16.reuse, 0x4, PT ;  /* 0x000000041000780c */ /* 0x040fe20003f66070 */
[----:B------:R-:W-:Y:S01]  /*17fb0*/  SHFL.IDX PT, R0, R8, RZ, 0x1f ;  /* 0x00001fff08007589 */ /* 0x000fe200000e0000 */
[C---:B------:R-:W-:Y:S02]  /*17fc0*/  ISETP.GE.U32.AND P4, PT, R16.reuse, 0x8, PT ;  /* 0x000000081000780c */ /* 0x040fe40003f86070 */
[----:B------:R-:W-:Y:S01]  /*17fd0*/  ISETP.GE.U32.AND P5, PT, R16, 0x10, PT ;  /* 0x000000101000780c */ /* 0x000fe20003fa6070 */
[----:B--2---:R-:W-:Y:S01]  /*17fe0*/  @!P1 IMAD.MOV.U32 R5, RZ, RZ, R6 ;  /* 0x000000ffff059224 */ /* 0x004fe200078e0006 */
[----:B------:R-:W-:-:S02]  /*17ff0*/  CS2R R6, SRZ ;  /* 0x0000000000067805 */ /* 0x000fc4000001ff00 */
[----:B---3--:R-:W-:Y:S01]  /*18000*/  @!P1 IMAD.MOV.U32 R7, RZ, RZ, R2 ;  /* 0x000000ffff079224 */ /* 0x008fe200078e0002 */
[----:B------:R-:W-:-:S03]  /*18010*/  ISETP.NE.AND P1, PT, R16, RZ, PT ;  /* 0x000000ff1000720c */ /* 0x000fc60003f25270 */
[----:B------:R-:W-:-:S05]  /*18020*/  IMAD R2, R7, R5, RZ ;  /* 0x0000000507027224 */ /* 0x000fca00078e02ff */
[----:B------:R-:W0:Y:S02]  /*18030*/  SHFL.UP PT, R3, R2, 0x1, RZ ;  /* 0x0420000002037989 */ /* 0x000e2400000e00ff */
[----:B0-----:R-:W-:-:S05]  /*18040*/  SEL R9, R3, RZ, P1 ;  /* 0x000000ff03097207 */ /* 0x001fca0000800000 */
[----:B------:R-:W-:Y:S02]  /*18050*/  IMAD.IADD R2, R2, 0x1, R9 ;  /* 0x0000000102027824 */ /* 0x000fe400078e0209 */
[----:B------:R-:W-:Y:S04]  /*18060*/  SHFL.IDX PT, R9, R8, 0x1, 0x1f ;  /* 0x00201f0008097f89 */ /* 0x000fe800000e0000 */
        /* <DEDUP_REMOVED lines=13> */
.L_x_1411:
[----:B------:R-:W-:Y:S02]  /*18140*/  ULDC UR4, c[0x0][0xc38] ;  /* 0x00030e0000047ab9 */ /* 0x000fe40000000800 */
[----:B------:R-:W-:-:S04]  /*18150*/  IMAD.U32 R8, RZ, RZ, UR4 ;  /* 0x00000004ff087e24 */ /* 0x000fc8000f8e00ff */
[----:B-1----:R-:W-:-:S04]  /*18160*/  IMAD R10, R10, R8, RZ ;  /* 0x000000080a0a7224 */ /* 0x002fc800078e02ff */
[----:B------:R-:W-:-:S05]  /*18170*/  IMAD.IADD R4, R9, 0x1, R10 ;  /* 0x0000000109047824 */ /* 0x000fca00078e020a */
[----:B------:R-:W-:-:S13]  /*18180*/  ISETP.GT.AND P6, PT, R4, R0, PT ;  /* 0x000000000400720c */ /* 0x000fda0003fc4270 */
[----:B------:R-:W-:Y:S05]  /*18190*/  @P6 BRA `(.L_x_1346) ;  /* 0x0000000000b06947 */ /* 0x000fea0003800000 */
.L_x_1349:
[----:B------:R-:W2:Y:S01]  /*181a0*/  LDL.LU R3, [R1+0xc] ;  /* 0x00000c0001037983 */ /* 0x000ea20000300800 */
[----:B0-----:R-:W0:Y:S01]  /*181b0*/  LDC R2, c[0x0][0xc3c] ;  /* 0x00030f00ff027b82 */ /* 0x001e220000000800 */
[----:B--2---:R-:W-:-:S05]  /*181c0*/  VIADD R3, R3, 0x1f ;  /* 0x0000001f03037836 */ /* 0x004fca0000000000 */
[----:B0-----:R-:W-:-:S13]  /*181d0*/  ISETP.GE.AND P6, PT, R3, R2, PT ;  /* 0x000000020300720c */ /* 0x001fda0003fc6270 */
[----:B------:R-:W-:Y:S05]  /*181e0*/  @P6 BRA `(.L_x_1347) ;  /* 0x0000000800f06947 */ /* 0x000fea0003800000 */
[----:B------:R-:W0:Y:S01]  /*181f0*/  S2R R5, SR_TID.X ;  /* 0x0000000000057919 */ /* 0x000e220000002100 */
[----:B------:R-:W-:Y:S01]  /*18200*/  ULDC.64 UR4, c[0x0][0x208] ;  /* 0x0000820000047ab9 */ /* 0x000fe20000000a00 */
[----:B------:R1:W-:Y:S01]  /*18210*/  STL [R1+0xc], R3 ;  /* 0x00000c0301007387 */ /* 0x0003e20000100800 */
[----:B0-----:R-:W-:-:S05]  /*18220*/  LOP3.LUT R5, R5, 0x1f, RZ, 0xc0, !PT ;  /* 0x0000001f05057812 */ /* 0x001fca00078ec0ff */
[----:B------:R-:W-:Y:S02]  /*18230*/  IMAD.IADD R7, R3, 0x1, R5 ;  /* 0x0000000103077824 */ /* 0x000fe400078e0205 */
[----:B------:R-:W-:-:S03]  /*18240*/  IMAD.MOV.U32 R5, RZ, RZ, RZ ;  /* 0x000000ffff057224 */ /* 0x000fc600078e00ff */
[----:B------:R-:W-:-:S13]  /*18250*/  ISETP.GE.OR P6, PT, R7, R2, !P0 ;  /* 0x000000020700720c */ /* 0x000fda00047c6670 */
[----:B-1----:R-:W0:Y:S02]  /*18260*/  @!P6 LDC.64 R2, c[0x0][0xc80] ;  /* 0x00032000ff02eb82 */ /* 0x002e240000000a00 */
[----:B0-----:R-:W-:-:S05]  /*18270*/  @!P6 IMAD.WIDE R2, R7, 0x4, R2 ;  /* 0x000000040702e825 */ /* 0x001fca00078e0202 */
[----:B------:R0:W2:Y:S02]  /*18280*/  @!P6 LDG.E R5, desc[UR4][R2.64] ;  /* 0x000000040205e981 */ /* 0x0000a4000c1e1900 */
[----:B0-----:R-:W0:Y:S02]  /*18290*/  @!P6 LDC.64 R2, c[0x0][0xc78] ;  /* 0x00031e00ff02eb82 */ /* 0x001e240000000a00 */
[----:B0-----:R-:W-:-:S04]  /*182a0*/  @!P6 IMAD.WIDE R2, R7, 0x4, R2 ;  /* 0x000000040702e825 */ /* 0x001fc800078e0202 */
[----:B------:R-:W-:-:S06]  /*182b0*/  IMAD.MOV.U32 R7, RZ, RZ, RZ ;  /* 0x000000ffff077224 */ /* 0x000fcc00078e00ff */
[----:B------:R-:W2:Y:S01]  /*182c0*/  @!P6 LDG.E R7, desc[UR4][R2.64] ;  /* 0x000000040207e981 */ /* 0x000ea2000c1e1900 */
[----:B------:R-:W-:Y:S01]  /*182d0*/  UMOV UR4, 0xffffffff ;  /* 0xffffffff00047882 */ /* 0x000fe20000000000 */
[----:B--2---:R-:W-:Y:S02]  /*182e0*/  IMAD R2, R7, R5, RZ ;  /* 0x0000000507027224 */ /* 0x004fe400078e02ff */
[----:B------:R-:W-:Y:S05]  /*182f0*/  BRA.DIV UR4, `(.L_x_1348) ;  /* 0x0000002a04547947 */ /* 0x000fea000b800000 */
        /* <DEDUP_REMOVED lines=16> */
.L_x_1419:
[----:B------:R-:W-:Y:S02]  /*18400*/  ULDC UR4, c[0x0][0xc38] ;  /* 0x00030e0000047ab9 */ /* 0x000fe40000000800 */
[----:B------:R-:W-:-:S04]  /*18410*/  IMAD.U32 R8, RZ, RZ, UR4 ;  /* 0x00000004ff087e24 */ /* 0x000fc8000f8e00ff */
[----:B-1----:R-:W-:-:S04]  /*18420*/  IMAD R10, R10, R8, RZ ;  /* 0x000000080a0a7224 */ /* 0x002fc800078e02ff */
[----:B------:R-:W-:-:S05]  /*18430*/  IMAD.IADD R4, R10, 0x1, R4 ;  /* 0x000000010a047824 */ /* 0x000fca00078e0204 */
[----:B------:R-:W-:-:S13]  /*18440*/  ISETP.GT.AND P6, PT, R4, R0, PT ;  /* 0x000000000400720c */ /* 0x000fda0003fc4270 */
[----:B------:R-:W-:Y:S05]  /*18450*/  @!P6 BRA `(.L_x_1349) ;  /* 0xfffffffc0050e947 */ /* 0x000fea000383ffff */
.L_x_1346:
[----:B------:R-:W-:Y:S01]  /*18460*/  IMAD.IADD R10, R4, 0x1, -R10 ;  /* 0x00000001040a7824 */ /* 0x000fe200078e0a0a */
[----:B------:R-:W-:-:S03]  /*18470*/  UMOV UR4, 0xffffffff ;  /* 0xffffffff00047882 */ /* 0x000fc60000000000 */
[----:B------:R-:W-:-:S05]  /*18480*/  IMAD R3, R2, R8, R10 ;  /* 0x0000000802037224 */ /* 0x000fca00078e020a */
[----:B------:R-:W-:Y:S01]  /*18490*/  ISETP.GT.AND P6, PT, R3, R0, PT ;  /* 0x000000000300720c */ /* 0x000fe20003fc4270 */
[----:B------:R-:W-:-:S12]  /*184a0*/  BRA.DIV UR4, `(.L_x_1350) ;  /* 0x0000002a04c07947 */ /* 0x000fd8000b800000 */
[----:B------:R-:W2:Y:S01]  /*184b0*/  LDL.LU R11, [R1+0xc] ;  /* 0x00000c00010b7983 */ /* 0x000ea20000300800 */
[----:B------:R-:W-:-:S04]  /*184c0*/  VOTE.ANY R3, PT, !P6 ;  /* 0x0000000000037806 */ /* 0x000fc800070e0100 */
[----:B------:R-:W1:Y:S02]  /*184d0*/  POPC R9, R3 ;  /* 0x0000000300097309 */ /* 0x000e640000000000 */
[----:B-1----:R2:W1:Y:S04]  /*184e0*/  SHFL.IDX PT, R4, R5, R9, 0x1f ;  /* 0x00001f0905047589 */ /* 0x00246800000e0000 */
[----:B------:R3:W4:Y:S01]  /*184f0*/  SHFL.IDX PT, R7, R7, R9, 0x1f ;  /* 0x00001f0907077589 */ /* 0x00072200000e0000 */
[----:B--2---:R-:W-:-:S05]  /*18500*/  IMAD.IADD R5, R9, 0x1, R11 ;  /* 0x0000000109057824 */ /* 0x004fca00078e020b */
[----:B-1--4-:R3:W-:Y:S02]  /*18510*/  STL [R1+0xc], R5 ;  /* 0x00000c0501007387 */ /* 0x0127e40000100800 */
.L_x_1424:
[----:B------:R-:W-:-:S13]  /*18520*/  ISETP.NE.AND P0, PT, R3, RZ, PT ;  /* 0x000000ff0300720c */ /* 0x000fda0003f05270 */
[----:B------:R-:W-:Y:S05]  /*18530*/  @!P0 BRA `(.L_x_1351) ;  /* 0x0000000000148947 */ /* 0x000fea0003800000 */
[----:B------:R-:W-:Y:S01]  /*18540*/  UMOV UR4, 0xffffffff ;  /* 0xffffffff00047882 */ /* 0x000fe20000000000 */
[----:B---3--:R-:W-:Y:S02]  /*18550*/  VIADD R9, R9, 0xffffffff ;  /* 0xffffffff09097836 */ /* 0x008fe40000000000 */
[----:B------:R-:W-:Y:S05]  /*18560*/  BRA.DIV UR4, `(.L_x_1352) ;  /* 0x0000002a04f87947 */ /* 0x000fea000b800000 */
[----:B0-----:R0:W1:Y:S02]  /*18570*/  SHFL.IDX PT, R2, R2, R9, 0x1f ;  /* 0x00001f0902027589 */ /* 0x00106400000e0000 */
.L_x_1427:
[----:B-1----:R-:W-:-:S07]  /*18580*/  IMAD.MOV.U32 R6, RZ, RZ, R2 ;  /* 0x000000ffff067224 */ /* 0x002fce00078e0002 */
.L_x_1351:
[----:B0-----:R-:W-:Y:S01]  /*18590*/  IMAD R2, R6, R8, R10 ;  /* 0x0000000806027224 */ /* 0x001fe200078e020a */
[----:B------:R-:W-:-:S03]  /*185a0*/  ISETP.NE.AND P0, PT, R7, 0x1, PT ;  /* 0x000000010700780c */ /* 0x000fc60003f05270 */
[----:B------:R-:W-:Y:S01]  /*185b0*/  IMAD.IADD R0, R0, 0x1, -R2 ;  /* 0x0000000100007824 */ /* 0x000fe200078e0a02 */
[----:B------:R0:W-:Y:S09]  /*185c0*/  STL [R1], R2 ;  /* 0x0000000201007387 */ /* 0x0001f20000100800 */
[----:B------:R-:W-:Y:S05]  /*185d0*/  @!P0 BRA `(.L_x_1353) ;  /* 0x0000000000e48947 */ /* 0x000fea0003800000 */
[----:B---3--:R-:W-:-:S04]  /*185e0*/  IABS R5, R4 ;  /* 0x0000000400057213 */ /* 0x008fc80000000000 */
[----:B0-----:R-:W0:Y:S08]  /*185f0*/  I2F.RP R2, R5 ;  /* 0x0000000500027306 */ /* 0x001e300000209400 */
[----:B0-----:R-:W0:Y:S02]  /*18600*/  MUFU.RCP R2, R2 ;  /* 0x0000000200027308 */ /* 0x001e240000001000 */
[----:B0-----:R-:W-:-:S06]  /*18610*/  VIADD R2, R2, 0xffffffe ;  /* 0x0ffffffe02027836 */ /* 0x001fcc0000000000 */
[----:B------:R-:W0:Y:S02]  /*18620*/  F2I.FTZ.U32.TRUNC.NTZ R3, R2 ;  /* 0x0000000200037305 */ /* 0x000e24000021f000 */
[----:B0-----:R-:W-:-:S04]  /*18630*/  IMAD.MOV R2, RZ, RZ, -R3 ;  /* 0x000000ffff027224 */ /* 0x001fc800078e0a03 */
[----:B------:R-:W-:Y:S02]  /*18640*/  IMAD R8, R2, R5, RZ ;  /* 0x0000000502087224 */ /* 0x000fe400078e02ff */
[----:B------:R-:W-:-:S04]  /*18650*/  IMAD.MOV.U32 R2, RZ, RZ, RZ ;  /* 0x000000ffff027224 */ /* 0x000fc800078e00ff */
[----:B------:R-:W-:Y:S01]  /*18660*/  IMAD.HI.U32 R8, R3, R8, R2 ;  /* 0x0000000803087227 */ /* 0x000fe200078e0002 */
[----:B------:R-:W-:Y:S02]  /*18670*/  IABS R2, R0 ;  /* 0x0000000000027213 */ /* 0x000fe40000000000 */
[----:B------:R-:W-:-:S03]  /*18680*/  IABS R3, R4 ;  /* 0x0000000400037213 */ /* 0x000fc60000000000 */
[----:B------:R-:W-:-:S04]  /*18690*/  IMAD.HI.U32 R8, R8, R2, RZ ;  /* 0x0000000208087227 */ /* 0x000fc800078e00ff */
[----:B------:R-:W-:-:S04]  /*186a0*/  IMAD.MOV R3, RZ, RZ, -R3 ;  /* 0x000000ffff037224 */ /* 0x000fc800078e0a03 */
[----:B------:R-:W-:-:S05]  /*186b0*/  IMAD R2, R8, R3, R2 ;  /* 0x0000000308027224 */ /* 0x000fca00078e0202 */
[----:B------:R-:W-:-:S13]  /*186c0*/  ISETP.GT.U32.AND P1, PT, R5, R2, PT ;  /* 0x000000020500720c */ /* 0x000fda0003f24070 */
[----:B------:R-:W-:Y:S02]  /*186d0*/  @!P1 IMAD.IADD R2, R2, 0x1, -R5 ;  /* 0x0000000102029824 */ /* 0x000fe400078e0a05 */
[----:B------:R-:W-:Y:S01]  /*186e0*/  @!P1 VIADD R8, R8, 0x1 ;  /* 0x0000000108089836 */ /* 0x000fe20000000000 */
[----:B------:R-:W-:Y:S02]  /*186f0*/  ISETP.NE.AND P1, PT, R4, RZ, PT ;  /* 0x000000ff0400720c */ /* 0x000fe40003f25270 */
[----:B------:R-:W-:Y:S02]  /*18700*/  ISETP.GE.U32.AND P0, PT, R2, R5, PT ;  /* 0x000000050200720c */ /* 0x000fe40003f06070 */
[----:B------:R-:W-:-:S04]  /*18710*/  IABS R5, R7 ;  /* 0x0000000700057213 */ /* 0x000fc80000000000 */
[----:B------:R-:W0:Y:S07]  /*18720*/  I2F.RP R2, R5 ;  /* 0x0000000500027306 */ /* 0x000e2e0000209400 */
        /* <DEDUP_REMOVED lines=8> */
[----:B------:R-:W-:-:S03]  /*187b0*/  LOP3.LUT R2, R0, R4, RZ, 0x3c, !PT ;  /* 0x0000000400027212 */ /* 0x000fc600078e3cff */
[----:B------:R-:W-:Y:S01]  /*187c0*/  IMAD.MOV.U32 R3, RZ, RZ, R8 ;  /* 0x000000ffff037224 */ /* 0x000fe200078e0008 */
[----:B------:R-:W-:Y:S02]  /*187d0*/  ISETP.GE.AND P2, PT, R2, RZ, PT ;  /* 0x000000ff0200720c */ /* 0x000fe40003f46270 */
[----:B------:R-:W-:-:S05]  /*187e0*/  IABS R8, R7 ;  /* 0x0000000700087213 */ /* 0x000fca0000000000 */
[----:B------:R-:W-:-:S06]  /*187f0*/  IMAD.MOV R8, RZ, RZ, -R8 ;  /* 0x000000ffff087224 */ /* 0x000fcc00078e0a08 */
        /* <DEDUP_REMOVED lines=9> */
[----:B------:R-:W-:Y:S01]  /*18890*/  ISETP.GE.U32.AND P0, PT, R2, R5, PT ;  /* 0x000000050200720c */ /* 0x000fe20003f06070 */
[----:B------:R-:W-:-:S04]  /*188a0*/  IMAD.MOV R2, RZ, RZ, -R3 ;  /* 0x000000ffff027224 */ /* 0x000fc800078e0a03 */
[----:B------:R-:W-:Y:S01]  /*188b0*/  IMAD R0, R4, R2, R0 ;  /* 0x0000000204007224 */ /* 0x000fe200078e0200 */
[----:B------:R-:W-:-:S04]  /*188c0*/  LOP3.LUT R2, R3, R7, RZ, 0x3c, !PT ;  /* 0x0000000703027212 */ /* 0x000fc800078e3cff */
[----:B------:R-:W-:-:S03]  /*188d0*/  ISETP.GE.AND P2, PT, R2, RZ, PT ;  /* 0x000000ff0200720c */ /* 0x000fc60003f46270 */
[----:B------:R-:W-:-:S10]  /*188e0*/  @P0 VIADD R6, R6, 0x1 ;  /* 0x0000000106060836 */ /* 0x000fd40000000000 */
[----:B------:R-:W-:Y:S01]  /*188f0*/  @!P2 IMAD.MOV R6, RZ, RZ, -R6 ;  /* 0x000000ffff06a224 */ /* 0x000fe200078e0a06 */
[----:B------:R-:W-:-:S05]  /*18900*/  @!P1 LOP3.LUT R6, RZ, R7, RZ, 0x33, !PT ;  /* 0x00000007ff069212 */ /* 0x000fca00078e33ff */
[----:B------:R-:W-:-:S04]  /*18910*/  IMAD.MOV R2, RZ, RZ, -R6 ;  /* 0x000000ffff027224 */ /* 0x000fc800078e0a06 */
[C---:B------:R-:W-:Y:S02]  /*18920*/  IMAD R2, R7.reuse, R2, R3 ;  /* 0x0000000207027224 */ /* 0x040fe400078e0203 */
[----:B------:R-:W-:-:S04]  /*18930*/  IMAD R7, R7, 0x1000000, R6 ;  /* 0x0100000007077824 */ /* 0x000fc800078e0206 */
[----:B------:R-:W-:-:S05]  /*18940*/  IMAD R2, R2, 0x10000, R7 ;  /* 0x0001000002027824 */ /* 0x000fca00078e0207 */
[----:B------:R0:W-:Y:S01]  /*18950*/  STL [R1+0x8], R2 ;  /* 0x0000080201007387 */ /* 0x0001e20000100800 */
[----:B------:R-:W-:Y:S05]  /*18960*/  BRA `(.L_x_1354) ;  /* 0x0000000400007947 */ /* 0x000fea0003800000 */
.L_x_1353:
[----:B---3--:R-:W2:Y:S01]  /*18970*/  LDL R5, [R1+0xc] ;  /* 0x00000c0001057983 */ /* 0x008ea20000100800 */
[----:B0-----:R-:W2:Y:S01]  /*18980*/  LDC.64 R2, c[0x0][0xc90] ;  /* 0x00032400ff027b82 */ /* 0x001ea20000000a00 */
[----:B------:R-:W-:Y:S01]  /*18990*/  ULDC.64 UR4, c[0x0][0x208] ;  /* 0x0000820000047ab9 */ /* 0x000fe20000000a00 */
[----:B--2---:R-:W-:-:S05]  /*189a0*/  IMAD.WIDE R2, R5, 0x4, R2 ;  /* 0x0000000405027825 */ /* 0x004fca00078e0202 */
[----:B------:R-:W2:Y:S02]  /*189b0*/  LDG.E R6, desc[UR4][R2.64] ;  /* 0x0000000402067981 */ /* 0x000ea4000c1e1900 */
[----:B--2---:R-:W-:-:S05]  /*189c0*/  IMAD R5, R4, R6, RZ ;  /* 0x0000000604057224 */ /* 0x004fca00078e02ff */
[----:B------:R-:W-:-:S04]  /*189d0*/  IABS R7, R5 ;  /* 0x0000000500077213 */ /* 0x000fc80000000000 */
[----:B------:R-:W0:Y:S08]  /*189e0*/  I2F.RP R2, R7 ;  /* 0x0000000700027306 */ /* 0x000e300000209400 */
        /* <DEDUP_REMOVED lines=22> */
[----:B------:R-:W-:Y:S02]  /*18b50*/  IMAD R7, R6, R2, RZ ;  /* 0x0000000206077224 */ /* 0x000fe400078e02ff */
[----:B------:R-:W-:Y:S02]  /*18b60*/  IMAD.MOV R2, RZ, RZ, -R2 ;  /* 0x000000ffff027224 */ /* 0x000fe400078e0a02 */
[----:B------:R-:W-:Y:S02]  /*18b70*/  IMAD.MOV R3, RZ, RZ, -R7 ;  /* 0x000000ffff037224 */ /* 0x000fe400078e0a07 */
[----:B------:R-:W-:-:S03]  /*18b80*/  IMAD R0, R5, R2, R0 ;  /* 0x0000000205007224 */ /* 0x000fc600078e0200 */
[----:B------:R-:W-:Y:S02]  /*18b90*/  VIADDMNMX R6, R3, R8, R6, PT ;  /* 0x0000000803067246 */ /* 0x000fe40003800106 */
[----:B------:R-:W-:Y:S02]  /*18ba0*/  IADD3 R7, R7, 0x1000000, R0 ;  /* 0x0100000007077810 */ /* 0x000fe40007ffe000 */
        /* <DEDUP_REMOVED lines=25> */
[----:B------:R-:W-:Y:S02]  /*18d40*/  IMAD R3, R2, R6, R7 ;  /* 0x0000000602037224 */ /* 0x000fe400078e0207 */
[----:B------:R-:W-:-:S03]  /*18d50*/  IMAD.MOV.U32 R0, RZ, RZ, R2 ;  /* 0x000000ffff007224 */ /* 0x000fc600078e0002 */
[----:B------:R1:W-:Y:S04]  /*18d60*/  STL [R1+0x8], R3 ;  /* 0x0000080301007387 */ /* 0x0003e80000100800 */
.L_x_1354:
[----:B-1----:R-:W-:-:S05]  /*18d70*/  LOP3.LUT R3, RZ, R0, RZ, 0x33, !PT ;  /* 0x00000000ff037212 */ /* 0x002fca00078e33ff */
[----:B------:R-:W-:-:S05]  /*18d80*/  IMAD.IADD R0, R4, 0x1, R3 ;  /* 0x0000000104007824 */ /* 0x000fca00078e0203 */
[----:B------:R2:W-:Y:S01]  /*18d90*/  STL [R1+0x4], R0 ;  /* 0x0000040001007387 */ /* 0x0005e20000100800 */
[----:B------:R-:W-:Y:S05]  /*18da0*/  BRA `(.L_x_1355) ;  /* 0x0000000000287947 */ /* 0x000fea0003800000 */
.L_x_1347:
[----:B------:R-:W-:Y:S01]  /*18db0*/  UMOV UR4, URZ ;  /* 0x0000003f00047c82 */ /* 0x000fe20008000000 */
[----:B------:R-:W-:Y:S01]  /*18dc0*/  ULDC UR6, c[0x0][0xc3c] ;  /* 0x00030f0000067ab9 */ /* 0x000fe20000000800 */
[----:B------:R-:W-:Y:S01]  /*18dd0*/  UMOV UR5, URZ ;  /* 0x0000003f00057c82 */ /* 0x000fe20008000000 */
[----:B------:R0:W-:Y:S01]  /*18de0*/  STL [R1], R0 ;  /* 0x0000000001007387 */ /* 0x0001e20000100800 */
[----:B------:R-:W-:Y:S02]  /*18df0*/  IMAD.U32 R3, RZ, RZ, UR4 ;  /* 0x00000004ff037e24 */ /* 0x000fe4000f8e00ff */
[----:B------:R-:W-:-:S03]  /*18e00*/  IMAD.U32 R2, RZ, RZ, UR5 ;  /* 0x00000005ff027e24 */ /* 0x000fc6000f8e00ff */
[----:B------:R1:W-:Y:S01]  /*18e10*/  STL [R1+0x4], R3 ;  /* 0x0000040301007387 */ /* 0x0003e20000100800 */
[----:B0-----:R-:W-:-:S05]  /*18e20*/  IMAD.U32 R0, RZ, RZ, UR6 ;  /* 0x00000006ff007e24 */ /* 0x001fca000f8e00ff */
[----:B------:R1:W-:Y:S04]  /*18e30*/  STL [R1+0xc], R0 ;  /* 0x00000c0001007387 */ /* 0x0003e80000100800 */
[----:B------:R1:W-:Y:S02]  /*18e40*/  STL [R1+0x8], R2 ;  /* 0x0000080201007387 */ /* 0x0003e40000100800 */
.L_x_1355:
[----:B-1----:R-:W3:Y:S04]  /*18e50*/  LDL R3, [R1+0x8] ;  /* 0x0000080001037983 */ /* 0x002ee80000100800 */
[----:B0-----:R-:W4:Y:S04]  /*18e60*/  LDL R2, [R1+0xc] ;  /* 0x00000c0001027983 */ /* 0x001f280000100800 */
[----:B------:R-:W5:Y:S04]  /*18e70*/  LDL R5, [R1+0x4] ;  /* 0x0000040001057983 */ /* 0x000f680000100800 */
[----:B------:R-:W5:Y:S01]  /*18e80*/  LDL R4, [R1] ;  /* 0x0000000001047983 */ /* 0x000f620000100800 */
[----:B--2---:R-:W0:Y:S01]  /*18e90*/  S2R R0, SR_TID.X ;  /* 0x0000000000007919 */ /* 0x004e220000002100 */
[----:B------:R-:W-:Y:S05]  /*18ea0*/  WARPSYNC.ALL ;  /* 0x0000000000007948 */ /* 0x000fea0003800000 */
[----:B0-----:R-:W-:Y:S01]  /*18eb0*/  LOP3.LUT R0, R0, 0x1f, RZ, 0xc0, !PT ;  /* 0x0000001f00007812 */ /* 0x001fe200078ec0ff */
[----:B------:R-:W-:Y:S03]  /*18ec0*/  BAR.SYNC.DEFER_BLOCKING 0x4, 0x180 ;  /* 0x0106000000007b1d */ /* 0x000fe60000010000 */
[----:B------:R-:W-:-:S13]  /*18ed0*/  ISETP.NE.AND P0, PT, R0, RZ, PT ;  /* 0x000000ff0000720c */ /* 0x000fda0003f05270 */
[----:B------:R-:W-:Y:S01]  /*18ee0*/  @!P0 MOV R0, 0x400 ;  /* 0x0000040000008802 */ /* 0x000fe20000000f00 */
[----:B---3--:R-:W-:Y:S02]  /*18ef0*/  IMAD.MOV.U32 R6, RZ, RZ, R3 ;  /* 0x000000ffff067224 */ /* 0x008fe400078e0003 */
[----:B------:R-:W0:Y:S01]  /*18f00*/  @!P0 S2R R3, SR_CgaCtaId ;  /* 0x0000000000038919 */ /* 0x000e220000008800 */
[----:B----4-:R-:W-:Y:S01]  /*18f10*/  IMAD.MOV.U32 R7, RZ, RZ, R2 ;  /* 0x000000ffff077224 */ /* 0x010fe200078e0002 */
[----:B0-----:R-:W-:-:S05]  /*18f20*/  @!P0 LEA R18, R3, R0, 0x18 ;  /* 0x0000000003128211 */ /* 0x001fca00078ec0ff */
[----:B-----5:R1:W-:Y:S01]  /*18f30*/  @!P0 STS.128 [R18+0x2a8d0], R4 ;  /* 0x02a8d00412008388 */ /* 0x0203e20000000c00 */
[----:B------:R-:W-:Y:S06]  /*18f40*/  BAR.ARV 0x5, 0x180 ;  /* 0x0146000000007b1d */ /* 0x000fec0000002000 */
.L_x_1344:
[----:B------:R-:W2:Y:S01]  /*18f50*/  LDL R0, [R1+0xc] ;  /* 0x00000c0001007983 */ /* 0x000ea20000100800 */
[----:B------:R-:W-:Y:S02]  /*18f60*/  ULDC UR4, c[0x0][0xc3c] ;  /* 0x00030f0000047ab9 */ /* 0x000fe40000000800 */
[----:B--2---:R-:W-:-:S13]  /*18f70*/  ISETP.GE.AND P0, PT, R0, UR4, PT ;  /* 0x0000000400007c0c */ /* 0x004fda000bf06270 */
[----:B------:R-:W-:Y:S05]  /*18f80*/  @!P0 BRA `(.L_x_1356) ;  /* 0xffffffa000188947 */ /* 0x000fea000383ffff */
[----:B------:R-:W-:Y:S05]  /*18f90*/  BSYNC B8 ;  /* 0x0000000000087941 */ /* 0x000fea0003800000 */
.L_x_1244:
        /* <DEDUP_REMOVED lines=12> */
.L_x_1428:
[----:B------:R-:W-:Y:S05]  /*19060*/  BSYNC B0 ;  /* 0x0000000000007941 */ /* 0x000fea0003800000 */
.L_x_1357:
[----:B------:R-:W-:-:S03]  /*19070*/  UMOV UR4, 0xffffffff ;  /* 0xffffffff00047882 */ /* 0x000fc60000000000 */
[----:B------:R-:W-:Y:S05]  /*19080*/  BRA.DIV UR4, `(.L_x_1359) ;  /* 0x0000002204707947 */ /* 0x000fea000b800000 */
[----:B------:R-:W1:Y:S02]  /*19090*/  S2R R2, SR_TID.X ;  /* 0x0000000000027919 */ /* 0x000e640000002100 */
[----:B-1----:R-:W-:-:S04]  /*190a0*/  SHF.R.U32.HI R2, RZ, 0x5, R2 ;  /* 0x00000005ff027819 */ /* 0x002fc80000011602 */
[----:B------:R-:W-:-:S05]  /*190b0*/  LOP3.LUT R2, R2, 0x3, RZ, 0xc0, !PT ;  /* 0x0000000302027812 */ /* 0x000fca00078ec0ff */
[----:B------:R1:W2:Y:S02]  /*190c0*/  SHFL.IDX PT, R14, R2, RZ, 0x1f ;  /* 0x00001fff020e7589 */ /* 0x0002a400000e0000 */
.L_x_1431:
[----:B--2---:R-:W-:Y:S01]  /*190d0*/  ISETP.NE.AND P0, PT, R14, RZ, PT ;  /* 0x000000ff0e00720c */ /* 0x004fe20003f05270 */
[----:B------:R-:W-:-:S12]  /*190e0*/  BSSY B0, `(.L_x_1360) ;  /* 0x0000027000007945 */ /* 0x000fd80003800000 */
[----:B------:R-:W-:Y:S05]  /*190f0*/  @P0 BRA `(.L_x_1361) ;  /* 0x0000000000940947 */ /* 0x000fea0003800000 */
[----:B------:R-:W-:-:S03]  /*19100*/  UMOV UR4, 0xffffffff ;  /* 0xffffffff00047882 */ /* 0x000fc60000000000 */
[----:B------:R-:W-:Y:S05]  /*19110*/  BRA.DIV UR4, `(.L_x_1362) ;  /* 0x0000002204807947 */ /* 0x000fea000b800000 */
[----:B------:R-:W-:-:S13]  /*19120*/  ELECT P6, URZ, PT ;  /* 0x00000000003f782f */ /* 0x000fda00038c0000 */
.L_x_1434:
        /* <DEDUP_REMOVED lines=8> */
.L_x_1363:
        /* <DEDUP_REMOVED lines=13> */
.L_x_1435:
[----:B------:R-:W1:Y:S02]  /*19280*/  SYNCS.PHASECHK.TRANS64.TRYWAIT P0, [R7+URZ], R2 ;  /* 0x00000002070075a7 */ /* 0x000e64000800017f */
[----:B-1----:R-:W-:Y:S05]  /*19290*/  @!P0 BRA `(.L_x_1365) ;  /* 0x0000002000548947 */ /* 0x002fea0003800000 */
.L_x_1436:
[----:B------:R-:W-:Y:S05]  /*192a0*/  @!P2 BRA `(.L_x_1366) ;  /* 0x000000000004a947 */ /* 0x000fea0003800000 */
[----:B------:R-:W-:Y:S01]  /*192b0*/  BPT.TRAP 0x1 ;  /* 0x000000040000795c */ /* 0x000fe20000300000 */
.L_x_1366:
[----:B------:R-:W-:-:S04]  /*192c0*/  VIADD R0, R0, 0x2a860 ;  /* 0x0002a86000007836 */ /* 0x000fc80000000000 */
[----:B------:R-:W-:-:S04]  /*192d0*/  IMAD R4, R19, 0x8, R0 ;  /* 0x0000000813047824 */ /* 0x000fc800078e0200 */
[----:B------:R-:W2:Y:S02]  /*192e0*/  SYNCS.PHASECHK.TRANS64.TRYWAIT P0, [R4+URZ], R5 ;  /* 0x00000005040075a7 */ /* 0x000ea4000800017f */
[----:B--2---:R-:W-:Y:S05]  /*192f0*/  @!P0 BRA `(.L_x_1367) ;  /* 0x0000002000508947 */ /* 0x004fea0003800000 */
.L_x_1437:
[----:B------:R-:W-:-:S07]  /*19300*/  IMAD R3, R3, 0x8, R0 ;  /* 0x0000000803037824 */ /* 0x000fce00078e0200 */
.L_x_1368:
[----:B----4-:R4:W0:Y:S02]  /*19310*/  SYNCS.PHASECHK.TRANS64.TRYWAIT P0, [R3+URZ], R2 ;  /* 0x00000002030075a7 */ /* 0x010824000800017f */
[----:B0-----:R-:W-:Y:S05]  /*19320*/  @!P0 NANOSLEEP.SYNCS 0x989680 ;  /* 0x009896800000895d */ /* 0x001fea0003900000 */
[----:B------:R-:W0:Y:S02]  /*19330*/  @!P0 SYNCS.PHASECHK.TRANS64 P0, [R3+URZ], R2 ;  /* 0x00000002030085a7 */ /* 0x000e24000800007f */
[----:B0-----:R-:W-:Y:S05]  /*19340*/  @!P0 BRA `(.L_x_1368) ;  /* 0xfffffffc00f08947 */ /* 0x001fea000383ffff */
.L_x_1361:
[----:B------:R-:W-:Y:S05]  /*19350*/  BSYNC B0 ;  /* 0x0000000000007941 */ /* 0x000fea0003800000 */
.L_x_1360:
[----:B------:R-:W-:Y:S05]  /*19360*/  EXIT ;  /* 0x000000000000794d */ /* 0x000fea0003800000 */
.L_x_1143:
[----:B0-----:R-:W-:-:S04]  /*19370*/  IMAD.U32 R3, RZ, RZ, UR38 ;  /* 0x00000026ff037e24 */ /* 0x001fc8000f8e00ff */
[----:B------:R0:W1:Y:S03]  /*19380*/  SYNCS.PHASECHK.TRANS64.TRYWAIT P1, [R3+URZ+0x2a800], R0 ;  /* 0x02a80000030075a7 */ /* 0x000066000802017f */
[----:B-1----:R-:W-:Y:S05]  /*19390*/  @!P1 NANOSLEEP.SYNCS 0x989680 ;  /* 0x009896800000995d */ /* 0x002fea0003900000 */
[----:B------:R-:W1:Y:S02]  /*193a0*/  @!P1 SYNCS.PHASECHK.TRANS64 P1, [R3+URZ+0x2a800], R0 ;  /* 0x02a80000030095a7 */ /* 0x000e64000802007f */
[----:B-1----:R-:W-:Y:S05]  /*193b0*/  @!P1 BRA `(.L_x_1143) ;  /* 0xfffffffc00ec9947 */ /* 0x002fea000383ffff */
[----:B------:R-:W-:Y:S05]  /*193c0*/  BRA `(.L_x_1369) ;  /* 0xfffffe8c00487947 */ /* 0x000fea000383ffff */
.L_x_1147:
[----:B-1----:R1:W2:Y:S02]  /*193d0*/  SYNCS.PHASECHK.TRANS64.TRYWAIT P2, [R21+URZ+0x2a830], R0 ;  /* 0x02a83000150075a7 */ /* 0x0022a4000804017f */
[----:B--2---:R-:W-:Y:S05]  /*193e0*/  @!P2 NANOSLEEP.SYNCS 0x989680 ;  /* 0x009896800000a95d */ /* 0x004fea0003900000 */
[----:B------:R-:W2:Y:S02]  /*193f0*/  @!P2 SYNCS.PHASECHK.TRANS64 P2, [R21+URZ+0x2a830], R0 ;  /* 0x02a830001500a5a7 */ /* 0x000ea4000804007f */
[----:B--2---:R-:W-:Y:S05]  /*19400*/  @!P2 BRA `(.L_x_1147) ;  /* 0xfffffffc00f0a947 */ /* 0x004fea000383ffff */
[----:B------:R-:W-:Y:S05]  /*19410*/  BRA `(.L_x_1146) ;  /* 0xfffffe8c00707947 */ /* 0x000fea000383ffff */
.L_x_1163:
[----:B-1----:R-:W-:-:S04]  /*19420*/  IMAD.U32 R11, RZ, RZ, UR7 ;  /* 0x00000007ff0b7e24 */ /* 0x002fc8000f8e00ff */
[----:B------:R1:W2:Y:S03]  /*19430*/  SYNCS.PHASECHK.TRANS64.TRYWAIT P2, [R11+URZ+0x2a830], R10 ;  /* 0x02a8300a0b0075a7 */ /* 0x0002a6000804017f */
[----:B--2---:R-:W-:Y:S05]  /*19440*/  @!P2 NANOSLEEP.SYNCS 0x989680 ;  /* 0x009896800000a95d */ /* 0x004fea0003900000 */
[----:B------:R-:W2:Y:S02]  /*19450*/  @!P2 SYNCS.PHASECHK.TRANS64 P2, [R11+URZ+0x2a830], R10 ;  /* 0x02a8300a0b00a5a7 */ /* 0x000ea4000804007f */
[----:B--2---:R-:W-:Y:S05]  /*19460*/  @!P2 BRA `(.L_x_1163) ;  /* 0xfffffffc00eca947 */ /* 0x004fea000383ffff */
[----:B------:R-:W-:Y:S05]  /*19470*/  BRA `(.L_x_1162) ;  /* 0xfffffebc00d07947 */ /* 0x000fea000383ffff */
.L_x_1167:
[----:B-1----:R-:W-:-:S04]  /*19480*/  IMAD.U32 R11, RZ, RZ, UR6 ;  /* 0x00000006ff0b7e24 */ /* 0x002fc8000f8e00ff */
[----:B------:R1:W3:Y:S03]  /*19490*/  SYNCS.PHASECHK.TRANS64.TRYWAIT P2, [R11+URZ+0x2a850], R0 ;  /* 0x02a850000b0075a7 */ /* 0x0002e6000804017f */
[----:B---3--:R-:W-:Y:S05]  /*194a0*/  @!P2 NANOSLEEP.SYNCS 0x989680 ;  /* 0x009896800000a95d */ /* 0x008fea0003900000 */
[----:B------:R-:W3:Y:S02]  /*194b0*/  @!P2 SYNCS.PHASECHK.TRANS64 P2, [R11+URZ+0x2a850], R0 ;  /* 0x02a850000b00a5a7 */ /* 0x000ee4000804007f */
[----:B---3--:R-:W-:Y:S05]  /*194c0*/  @!P2 BRA `(.L_x_1167) ;  /* 0xfffffffc00eca947 */ /* 0x008fea000383ffff */
[----:B------:R-:W-:Y:S05]  /*194d0*/  BRA `(.L_x_1166) ;  /* 0xfffffec400f87947 */ /* 0x000fea000383ffff */
.L_x_1184:
[----:B-1----:R-:W-:-:S04]  /*194e0*/  IMAD.U32 R8, RZ, RZ, UR6 ;  /* 0x00000006ff087e24 */ /* 0x002fc8000f8e00ff */
[----:B------:R1:W2:Y:S03]  /*194f0*/  SYNCS.PHASECHK.TRANS64.TRYWAIT P2, [R8+URZ+0x2a830], R7 ;  /* 0x02a83007080075a7 */ /* 0x0002a6000804017f */
[----:B--2---:R-:W-:Y:S05]  /*19500*/  @!P2 NANOSLEEP.SYNCS 0x989680 ;  /* 0x009896800000a95d */ /* 0x004fea0003900000 */
[----:B------:R-:W2:Y:S02]  /*19510*/  @!P2 SYNCS.PHASECHK.TRANS64 P2, [R8+URZ+0x2a830], R7 ;  /* 0x02a830070800a5a7 */ /* 0x000ea4000804007f */
[----:B--2---:R-:W-:Y:S05]  /*19520*/  @!P2 BRA `(.L_x_1184) ;  /* 0xfffffffc00eca947 */ /* 0x004fea000383ffff */
[----:B------:R-:W-:Y:S05]  /*19530*/  BRA `(.L_x_1183) ;  /* 0xfffffef400387947 */ /* 0x000fea000383ffff */
.L_x_1188:
[----:B01----:R-:W-:-:S04]  /*19540*/  IMAD.U32 R7, RZ, RZ, UR10 ;  /* 0x0000000aff077e24 */ /* 0x003fc8000f8e00ff */
[----:B------:R0:W1:Y:S03]  /*19550*/  SYNCS.PHASECHK.TRANS64.TRYWAIT P2, [R7+URZ+0x2a850], R0 ;  /* 0x02a85000070075a7 */ /* 0x000066000804017f */
[----:B-1----:R-:W-:Y:S05]  /*19560*/  @!P2 NANOSLEEP.SYNCS 0x989680 ;  /* 0x009896800000a95d */ /* 0x002fea0003900000 */
[----:B------:R-:W1:Y:S02]  /*19570*/  @!P2 SYNCS.PHASECHK.TRANS64 P2, [R7+URZ+0x2a850], R0 ;  /* 0x02a850000700a5a7 */ /* 0x000e64000804007f */
[----:B-1----:R-:W-:Y:S05]  /*19580*/  @!P2 BRA `(.L_x_1188) ;  /* 0xfffffffc00eca947 */ /* 0x002fea000383ffff */
[----:B------:R-:W-:Y:S05]  /*19590*/  BRA `(.L_x_1187) ;  /* 0xfffffefc00607947 */ /* 0x000fea000383ffff */
.L_x_1194:
[----:B-1----:R-:W-:-:S04]  /*195a0*/  IMAD.U32 R8, RZ, RZ, UR6 ;  /* 0x00000006ff087e24 */ /* 0x002fc8000f8e00ff */
[----:B------:R1:W2:Y:S03]  /*195b0*/  SYNCS.PHASECHK.TRANS64.TRYWAIT P2, [R8+URZ+0x2a830], R7 ;  /* 0x02a83007080075a7 */ /* 0x0002a6000804017f */
[----:B--2---:R-:W-:Y:S05]  /*195c0*/  @!P2 NANOSLEEP.SYNCS 0x989680 ;  /* 0x009896800000a95d */ /* 0x004fea0003900000 */
[----:B------:R-:W2:Y:S02]  /*195d0*/  @!P2 SYNCS.PHASECHK.TRANS64 P2, [R8+URZ+0x2a830], R7 ;  /* 0x02a830070800a5a7 */ /* 0x000ea4000804007f */
[----:B--2---:R-:W-:Y:S05]  /*195e0*/  @!P2 BRA `(.L_x_1194) ;  /* 0xfffffffc00eca947 */ /* 0x004fea000383ffff */
[----:B------:R-:W-:Y:S05]  /*195f0*/  BRA `(.L_x_1193) ;  /* 0xffffff1400a07947 */ /* 0x000fea000383ffff */
.L_x_1198:
[----:B01----:R-:W-:-:S04]  /*19600*/  IMAD.U32 R7, RZ, RZ, UR10 ;  /* 0x0000000aff077e24 */ /* 0x003fc8000f8e00ff */
[----:B------:R0:W1:Y:S03]  /*19610*/  SYNCS.PHASECHK.TRANS64.TRYWAIT P2, [R7+URZ+0x2a850], R0 ;  /* 0x02a85000070075a7 */ /* 0x000066000804017f */
[----:B-1----:R-:W-:Y:S05]  /*19620*/  @!P2 NANOSLEEP.SYNCS 0x989680 ;  /* 0x009896800000a95d */ /* 0x002fea0003900000 */
[----:B------:R-:W1:Y:S02]  /*19630*/  @!P2 SYNCS.PHASECHK.TRANS64 P2, [R7+URZ+0x2a850], R0 ;  /* 0x02a850000700a5a7 */ /* 0x000e64000804007f */
[----:B-1----:R-:W-:Y:S05]  /*19640*/  @!P2 BRA `(.L_x_1198) ;  /* 0xfffffffc00eca947 */ /* 0x002fea000383ffff */
[----:B------:R-:W-:Y:S05]  /*19650*/  BRA `(.L_x_1197) ;  /* 0xffffff1c00c87947 */ /* 0x000fea000383ffff */
.L_x_1211:
[----:B-1----:R-:W-:-:S04]  /*19660*/  IMAD.U32 R5, RZ, RZ, UR5 ;  /* 0x00000005ff057e24 */ /* 0x002fc8000f8e00ff */
[----:B------:R1:W2:Y:S03]  /*19670*/  SYNCS.PHASECHK.TRANS64.TRYWAIT P0, [R5+URZ+0x2a850], R0 ;  /* 0x02a85000050075a7 */ /* 0x0002a6000800017f */
[----:B--2---:R-:W-:Y:S05]  /*19680*/  @!P0 NANOSLEEP.SYNCS 0x989680 ;  /* 0x009896800000895d */ /* 0x004fea0003900000 */
[----:B------:R-:W2:Y:S02]  /*19690*/  @!P0 SYNCS.PHASECHK.TRANS64 P0, [R5+URZ+0x2a850], R0 ;  /* 0x02a85000050085a7 */ /* 0x000ea4000800007f */
[----:B--2---:R-:W-:Y:S05]  /*196a0*/  @!P0 BRA `(.L_x_1211) ;  /* 0xfffffffc00ec8947 */ /* 0x004fea000383ffff */
[----:B------:R-:W-:Y:S05]  /*196b0*/  BRA `(.L_x_1210) ;  /* 0xffffff4c00307947 */ /* 0x000fea000383ffff */
.L_x_1266:
[----:B-1----:R-:W1:Y:S01]  /*196c0*/  S2R R4, SR_TID.X ;  /* 0x0000000000047919 */ /* 0x002e620000002100 */
[----:B------:R-:W-:Y:S01]  /*196d0*/  BSSY B0, `(.L_x_1370) ;  /* 0x000000a000007945 */ /* 0x000fe20003800000 */
[----:B------:R-:W-:Y:S02]  /*196e0*/  IMAD.MOV.U32 R12, RZ, RZ, RZ ;  /* 0x000000ffff0c7224 */ /* 0x000fe400078e00ff */
[----:B------:R-:W-:Y:S02]  /*196f0*/  IMAD.MOV.U32 R11, RZ, RZ, 0x1f ;  /* 0x0000001fff0b7424 */ /* 0x000fe400078e00ff */
[----:B------:R-:W-:Y:S01]  /*19700*/  IMAD.MOV.U32 R15, RZ, RZ, -0x1 ;  /* 0xffffffffff0f7424 */ /* 0x000fe200078e00ff */
[----:B-1----:R-:W-:-:S04]  /*19710*/  SHF.R.U32.HI R4, RZ, 0x5, R4 ;  /* 0x00000005ff047819 */ /* 0x002fc80000011604 */
[----:B------:R-:W-:-:S05]  /*19720*/  LOP3.LUT R4, R4, 0x3, RZ, 0xc0, !PT ;  /* 0x0000000304047812 */ /* 0x000fca00078ec0ff */
[----:B------:R-:W-:-:S07]  /*19730*/  IMAD.MOV.U32 R13, RZ, RZ, R4 ;  /* 0x000000ffff0d7224 */ /* 0x000fce00078e0004 */
[----:B0-2---:R-:W-:Y:S05]  /*19740*/  WARPSYNC.COLLECTIVE R15, `(.L_x_1371) ;  /* 0x000000000f087348 */ /* 0x005fea0003c00000 */
[----:B------:R1:W3:Y:S02]  /*19750*/  SHFL.IDX P6, R14, R13, R12, R11 ;  /* 0x0000000c0d0e7389 */ /* 0x0002e400000c000b */
[----:B0123--:R-:W-:Y:S01]  /*19760*/  ENDCOLLECTIVE ;  /* 0x000000000000791b */ /* 0x00ffe20003800000 */
.L_x_1371:
[----:B------:R-:W-:Y:S05]  /*19770*/  BSYNC B0 ;  /* 0x0000000000007941 */ /* 0x000fea0003800000 */
.L_x_1370:
[----:B------:R-:W-:Y:S05]  /*19780*/  BRA `(.L_x_1372) ;  /* 0xffffffa800c07947 */ /* 0x000fea000383ffff */
.L_x_1268:
[----:B------:R-:W-:Y:S01]  /*19790*/  BSSY B0, `(.L_x_1373) ;  /* 0x0000006000007945 */ /* 0x000fe20003800000 */
[----:B------:R-:W-:-:S07]  /*197a0*/  IMAD.MOV.U32 R15, RZ, RZ, -0x1 ;  /* 0xffffffffff0f7424 */ /* 0x000fce00078e00ff */
[----:B012---:R-:W-:Y:S05]  /*197b0*/  WARPSYNC.COLLECTIVE R15, `(.L_x_1374) ;  /* 0x000000000f0c7348 */ /* 0x007fea0003c00000 */
[----:B------:R-:W-:Y:S02]  /*197c0*/  ELECT P6, UR62, PT ;  /* 0x00000000003e782f */ /* 0x000fe400038c0000 */
[----:B------:R-:W-:Y:S01]  /*197d0*/  MOV R14, UR62 ;  /* 0x0000003e000e7c02 */ /* 0x000fe20008000f00 */
[----:B012---:R-:W-:Y:S10]  /*197e0*/  ENDCOLLECTIVE ;  /* 0x000000000000791b */ /* 0x007ff40003800000 */
.L_x_1374:
[----:B------:R-:W-:Y:S05]  /*197f0*/  BSYNC B0 ;  /* 0x0000000000007941 */ /* 0x000fea0003800000 */
.L_x_1373:
[----:B------:R-:W-:Y:S05]  /*19800*/  BRA `(.L_x_1375) ;  /* 0xffffffa800cc7947 */ /* 0x000fea000383ffff */
.L_x_1270:
[----:B-1----:R1:W3:Y:S02]  /*19810*/  SYNCS.PHASECHK.TRANS64.TRYWAIT P0, [R0+URZ+0x2a840], R2 ;  /* 0x02a84002000075a7 */ /* 0x0022e4000800017f */
[----:B---3--:R-:W-:Y:S05]  /*19820*/  @!P0 NANOSLEEP.SYNCS 0x989680 ;  /* 0x009896800000895d */ /* 0x008fea0003900000 */
[----:B------:R-:W3:Y:S02]  /*19830*/  @!P0 SYNCS.PHASECHK.TRANS64 P0, [R0+URZ+0x2a840], R2 ;  /* 0x02a84002000085a7 */ /* 0x000ee4000800007f */
[----:B---3--:R-:W-:Y:S05]  /*19840*/  @!P0 BRA `(.L_x_1270) ;  /* 0xfffffffc00f08947 */ /* 0x008fea000383ffff */
[----:B------:R-:W-:Y:S05]  /*19850*/  BRA `(.L_x_1376) ;  /* 0xffffffac00307947 */ /* 0x000fea000383ffff */
.L_x_1274:
[----:B------:R-:W2:Y:S01]  /*19860*/  LDL.LU R11, [R1+0x2c] ;  /* 0x00002c00010b7983 */ /* 0x000ea20000300800 */
[----:B------:R-:W-:Y:S02]  /*19870*/  IMAD.MOV.U32 R13, RZ, RZ, R3 ;  /* 0x000000ffff0d7224 */ /* 0x000fe400078e0003 */
[----:B------:R-:W-:Y:S01]  /*19880*/  IMAD.MOV.U32 R12, RZ, RZ, RZ ;  /* 0x000000ffff0c7224 */ /* 0x000fe200078e00ff */
[----:B------:R-:W0:Y:S01]  /*19890*/  S2R R5, SR_TID.X ;  /* 0x0000000000057919 */ /* 0x000e220000002100 */
[----:B------:R-:W-:Y:S01]  /*198a0*/  IMAD.MOV.U32 R15, RZ, RZ, -0x1 ;  /* 0xffffffffff0f7424 */ /* 0x000fe200078e00ff */
[----:B0-----:R-:W-:-:S04]  /*198b0*/  LOP3.LUT R5, R5, 0x7f, RZ, 0xc0, !PT ;  /* 0x0000007f05057812 */ /* 0x001fc800078ec0ff */
[----:B------:R-:W-:-:S05]  /*198c0*/  SHF.R.U32.HI R5, RZ, 0x3, R5 ;  /* 0x00000003ff057819 */ /* 0x000fca0000011605 */
[----:B------:R-:W-:-:S04]  /*198d0*/  IMAD.IADD R0, R5, 0x1, R9 ;  /* 0x0000000105007824 */ /* 0x000fc800078e0209 */
[----:B------:R-:W-:Y:S02]  /*198e0*/  VIADD R5, R0, 0x10 ;  /* 0x0000001000057836 */ /* 0x000fe40000000000 */
[----:B--2---:R-:W-:Y:S02]  /*198f0*/  IMAD R2, R11, R7, RZ ;  /* 0x000000070b027224 */ /* 0x004fe400078e02ff */
[----:B------:R-:W-:-:S03]  /*19900*/  IMAD.MOV.U32 R11, RZ, RZ, 0x181f ;  /* 0x0000181fff0b7424 */ /* 0x000fc600078e00ff */
[----:B------:R-:W-:-:S13]  /*19910*/  ISETP.GE.AND P3, PT, R0, R2, PT ;  /* 0x000000020000720c */ /* 0x000fda0003f66270 */
[----:B-----5:R-:W-:Y:S05]  /*19920*/  WARPSYNC.COLLECTIVE R15, `(.L_x_1377) ;  /* 0x000000000f087348 */ /* 0x020fea0003c00000 */
[----:B------:R0:W1:Y:S02]  /*19930*/  SHFL.IDX P6, R14, R13, R12, R11 ;  /* 0x0000000c0d0e7389 */ /* 0x00006400000c000b */
[----:B01---5:R-:W-:Y:S01]  /*19940*/  ENDCOLLECTIVE ;  /* 0x000000000000791b */ /* 0x023fe20003800000 */
.L_x_1377:
[----:B------:R-:W-:Y:S02]  /*19950*/  IMAD.MOV.U32 R13, RZ, RZ, R4 ;  /* 0x000000ffff0d7224 */ /* 0x000fe400078e0004 */
[----:B------:R-:W-:-:S07]  /*19960*/  IMAD.MOV.U32 R6, RZ, RZ, R14 ;  /* 0x000000ffff067224 */ /* 0x000fce00078e000e */
[----:B------:R-:W-:Y:S05]  /*19970*/  WARPSYNC.COLLECTIVE R15, `(.L_x_1378) ;  /* 0x000000000f087348 */ /* 0x000fea0003c00000 */
[----:B------:R0:W1:Y:S02]  /*19980*/  SHFL.IDX P6, R14, R13, R12, R11 ;  /* 0x0000000c0d0e7389 */ /* 0x00006400000c000b */
[----:B01----:R-:W-:Y:S01]  /*19990*/  ENDCOLLECTIVE ;  /* 0x000000000000791b */ /* 0x003fe20003800000 */
.L_x_1378:
[----:B------:R-:W-:Y:S01]  /*199a0*/  ULDC.64 UR4, c[0x0][0x208] ;  /* 0x0000820000047ab9 */ /* 0x000fe20000000a00 */
[----:B------:R-:W-:Y:S02]  /*199b0*/  IMAD.MOV.U32 R13, RZ, RZ, R3 ;  /* 0x000000ffff0d7224 */ /* 0x000fe400078e0003 */
[----:B------:R-:W-:Y:S02]  /*199c0*/  IMAD.MOV.U32 R12, RZ, RZ, 0x1 ;  /* 0x00000001ff0c7424 */ /* 0x000fe400078e00ff */
[----:B------:R-:W-:-:S05]  /*199d0*/  IMAD.MOV.U32 R7, RZ, RZ, R14 ;  /* 0x000000ffff077224 */ /* 0x000fca00078e000e */
[----:B------:R-:W-:-:S05]  /*199e0*/  @!P3 LEA R7, P5, R8, R7, 0x1 ;  /* 0x000000070807b211 */ /* 0x000fca00078a08ff */
        /* <DEDUP_REMOVED lines=14> */
.L_x_1379:
[----:B------:R-:W-:Y:S02]  /*19ad0*/  IMAD.MOV.U32 R13, RZ, RZ, R4 ;  /* 0x000000ffff0d7224 */ /* 0x000fe400078e0004 */
[----:B------:R-:W-:-:S07]  /*19ae0*/  IMAD.MOV.U32 R9, RZ, RZ, R14 ;  /* 0x000000ffff097224 */ /* 0x000fce00078e000e */
[----:B------:R-:W-:Y:S05]  /*19af0*/  WARPSYNC.COLLECTIVE R15, `(.L_x_1380) ;  /* 0x000000000f087348 */ /* 0x000fea0003c00000 */
[----:B------:R0:W1:Y:S02]  /*19b00*/  SHFL.IDX P6, R14, R13, R12, R11 ;  /* 0x0000000c0d0e7389 */ /* 0x00006400000c000b */
[----:B01----:R-:W-:Y:S01]  /*19b10*/  ENDCOLLECTIVE ;  /* 0x000000000000791b */ /* 0x003fe20003800000 */
.L_x_1380:
[----:B------:R-:W-:Y:S01]  /*19b20*/  ULDC.64 UR4, c[0x0][0x208] ;  /* 0x0000820000047ab9 */ /* 0x000fe20000000a00 */
[----:B------:R-:W-:Y:S02]  /*19b30*/  IMAD.MOV.U32 R13, RZ, RZ, R3 ;  /* 0x000000ffff0d7224 */ /* 0x000fe400078e0003 */
[----:B------:R-:W-:Y:S02]  /*19b40*/  IMAD.MOV.U32 R12, RZ, RZ, 0x2 ;  /* 0x00000002ff0c7424 */ /* 0x000fe400078e00ff */
[----:B------:R-:W-:-:S05]  /*19b50*/  IMAD.MOV.U32 R5, RZ, RZ, R14 ;  /* 0x000000ffff057224 */ /* 0x000fca00078e000e */
[----:B------:R-:W-:-:S05]  /*19b60*/  @!P3 LEA R8, P5, R8, R5, 0x1 ;  /* 0x000000050808b211 */ /* 0x000fca00078a08ff */
[----:B------:R-:W-:Y:S02]  /*19b70*/  @!P3 IMAD.X R5, RZ, RZ, R9, P5 ;  /* 0x000000ffff05b224 */ /* 0x000fe400028e0609 */
[----:B------:R-:W-:Y:S01]  /*19b80*/  @!P3 IMAD.MOV.U32 R6, RZ, RZ, R8 ;  /* 0x000000ffff06b224 */ /* 0x000fe200078e0008 */
[----:B------:R-:W0:Y:S01]  /*19b90*/  S2R R9, SR_TID.X ;  /* 0x0000000000097919 */ /* 0x000e220000002100 */
[----:B------:R-:W-:Y:S02]  /*19ba0*/  @!P3 IMAD.MOV.U32 R7, RZ, RZ, R5 ;  /* 0x000000ffff07b224 */ /* 0x000fe400078e0005 */
[----:B------:R-:W-:-:S03]  /*19bb0*/  VIADD R5, R0, 0x20 ;  /* 0x0000002000057836 */ /* 0x000fc60000000000 */
[----:B------:R-:W-:Y:S01]  /*19bc0*/  @!PT LDS RZ, [RZ] ;  /* 0x00000000fffff984 */ /* 0x000fe20000000800 */
[----:B------:R-:W-:Y:S01]  /*19bd0*/  @!PT LDS RZ, [RZ] ;  /* 0x00000000fffff984 */ /* 0x000fe20000000800 */
[----:B------:R-:W-:Y:S01]  /*19be0*/  @!PT LDS RZ, [RZ] ;  /* 0x00000000fffff984 */ /* 0x000fe20000000800 */
[----:B------:R1:W-:Y:S04]  /*19bf0*/  @!P3 LDGSTS.E.BYPASS.LTC128B.128 [R10+0xcc00], desc[UR4][R6.64], !P2 ;  /* 0x0cc00000060abfae */ /* 0x0003e8000d101d44 */
[----:B------:R1:W-:Y:S04]  /*19c00*/  @!P3 LDGSTS.E.BYPASS.LTC128B.128 [R10+0x10c00], desc[UR4][R6.64+0x80], !P1 ;  /* 0x10c00080060abfae */ /* 0x0003e8000c901d44 */
[----:B------:R1:W-:Y:S01]  /*19c10*/  @!P3 LDGSTS.E.BYPASS.LTC128B.128 [R10+0x14c00], desc[UR4][R6.64+0x100], !P0 ;  /* 0x14c00100060abfae */ /* 0x0003e2000c101d44 */
[----:B------:R-:W-:-:S13]  /*19c20*/  ISETP.GE.AND P3, PT, R5, R2, PT ;  /* 0x000000020500720c */ /* 0x000fda0003f66270 */
[----:B01----:R-:W-:Y:S05]  /*19c30*/  WARPSYNC.COLLECTIVE R15, `(.L_x_1381) ;  /* 0x000000000f087348 */ /* 0x003fea0003c00000 */
[----:B------:R2:W3:Y:S02]  /*19c40*/  SHFL.IDX P6, R14, R13, R12, R11 ;  /* 0x0000000c0d0e7389 */ /* 0x0004e400000c000b */
[----:B0123--:R-:W-:Y:S01]  /*19c50*/  ENDCOLLECTIVE ;  /* 0x000000000000791b */ /* 0x00ffe20003800000 */
.L_x_1381:
[----:B------:R-:W-:Y:S02]  /*19c60*/  IMAD.MOV.U32 R13, RZ, RZ, R4 ;  /* 0x000000ffff0d7224 */ /* 0x000fe400078e0004 */
[----:B------:R-:W-:-:S05]  /*19c70*/  IMAD.SHL.U32 R9, R9, 0x8, RZ ;  /* 0x0000000809097824 */ /* 0x000fca00078e00ff */
[----:B------:R-:W-:Y:S01]  /*19c80*/  LOP3.LUT R9, R9, 0x38, RZ, 0xc0, !PT ;  /* 0x0000003809097812 */ /* 0x000fe200078ec0ff */
[----:B------:R-:W-:-:S07]  /*19c90*/  IMAD.MOV.U32 R8, RZ, RZ, R14 ;  /* 0x000000ffff087224 */ /* 0x000fce00078e000e */
[----:B------:R-:W-:Y:S05]  /*19ca0*/  WARPSYNC.COLLECTIVE R15, `(.L_x_1382) ;  /* 0x000000000f087348 */ /* 0x000fea0003c00000 */
[----:B------:R0:W1:Y:S02]  /*19cb0*/  SHFL.IDX P6, R14, R13, R12, R11 ;  /* 0x0000000c0d0e7389 */ /* 0x00006400000c000b */
[----:B01----:R-:W-:Y:S01]  /*19cc0*/  ENDCOLLECTIVE ;  /* 0x000000000000791b */ /* 0x003fe20003800000 */
.L_x_1382:
[----:B------:R-:W-:Y:S01]  /*19cd0*/  ULDC.64 UR4, c[0x0][0x208] ;  /* 0x0000820000047ab9 */ /* 0x000fe20000000a00 */
[----:B------:R-:W-:Y:S02]  /*19ce0*/  IMAD.MOV.U32 R13, RZ, RZ, R3 ;  /* 0x000000ffff0d7224 */ /* 0x000fe400078e0003 */
[----:B------:R-:W-:Y:S02]  /*19cf0*/  IMAD.MOV.U32 R12, RZ, RZ, 0x3 ;  /* 0x00000003ff0c7424 */ /* 0x000fe400078e00ff */
[----:B------:R-:W-:-:S05]  /*19d00*/  IMAD.MOV.U32 R5, RZ, RZ, R14 ;  /* 0x000000ffff057224 */ /* 0x000fca00078e000e */
[----:B------:R-:W-:-:S05]  /*19d10*/  @!P3 LEA R5, P4, R9, R5, 0x1 ;  /* 0x000000050905b211 */ /* 0x000fca00078808ff */
[----:B------:R-:W-:-:S04]  /*19d20*/  @!P3 IMAD.X R6, RZ, RZ, R8, P4 ;  /* 0x000000ffff06b224 */ /* 0x000fc800020e0608 */
[----:B------:R-:W-:Y:S02]  /*19d30*/  @!P3 IMAD.MOV.U32 R7, RZ, RZ, R6 ;  /* 0x000000ffff07b224 */ /* 0x000fe400078e0006 */
        /* <DEDUP_REMOVED lines=12> */
.L_x_1383:
[----:B------:R-:W-:Y:S02]  /*19e00*/  IMAD.MOV.U32 R13, RZ, RZ, R4 ;  /* 0x000000ffff0d7224 */ /* 0x000fe400078e0004 */
[----:B------:R-:W-:-:S07]  /*19e10*/  IMAD.MOV.U32 R6, RZ, RZ, R14 ;  /* 0x000000ffff067224 */ /* 0x000fce00078e000e */
[----:B------:R-:W-:Y:S05]  /*19e20*/  WARPSYNC.COLLECTIVE R15, `(.L_x_1384) ;  /* 0x000000000f087348 */ /* 0x000fea0003c00000 */
[----:B------:R0:W1:Y:S02]  /*19e30*/  SHFL.IDX P6, R14, R13, R12, R11 ;  /* 0x0000000c0d0e7389 */ /* 0x00006400000c000b */
[----:B01----:R-:W-:Y:S01]  /*19e40*/  ENDCOLLECTIVE ;  /* 0x000000000000791b */ /* 0x003fe20003800000 */
.L_x_1384:
        /* <DEDUP_REMOVED lines=19> */
.L_x_1385:
[----:B------:R-:W-:Y:S02]  /*19f80*/  IMAD.MOV.U32 R13, RZ, RZ, R4 ;  /* 0x000000ffff0d7224 */ /* 0x000fe400078e0004 */
[----:B------:R-:W-:-:S07]  /*19f90*/  IMAD.MOV.U32 R6, RZ, RZ, R14 ;  /* 0x000000ffff067224 */ /* 0x000fce00078e000e */
[----:B------:R-:W-:Y:S05]  /*19fa0*/  WARPSYNC.COLLECTIVE R15, `(.L_x_1386) ;  /* 0x000000000f087348 */ /* 0x000fea0003c00000 */
[----:B------:R0:W1:Y:S02]  /*19fb0*/  SHFL.IDX P6, R14, R13, R12, R11 ;  /* 0x0000000c0d0e7389 */ /* 0x00006400000c000b */
[----:B01----:R-:W-:Y:S01]  /*19fc0*/  ENDCOLLECTIVE ;  /* 0x000000000000791b */ /* 0x003fe20003800000 */
.L_x_1386:
        /* <DEDUP_REMOVED lines=19> */
.L_x_1387:
[----:B------:R-:W-:Y:S02]  /*1a100*/  IMAD.MOV.U32 R13, RZ, RZ, R4 ;  /* 0x000000ffff0d7224 */ /* 0x000fe400078e0004 */
[----:B------:R-:W-:-:S07]  /*1a110*/  IMAD.MOV.U32 R6, RZ, RZ, R14 ;  /* 0x000000ffff067224 */ /* 0x000fce00078e000e */
[----:B------:R-:W-:Y:S05]  /*1a120*/  WARPSYNC.COLLECTIVE R15, `(.L_x_1388) ;  /* 0x000000000f087348 */ /* 0x000fea0003c00000 */
[----:B------:R0:W1:Y:S02]  /*1a130*/  SHFL.IDX P6, R14, R13, R12, R11 ;  /* 0x0000000c0d0e7389 */ /* 0x00006400000c000b */
[----:B01----:R-:W-:Y:S01]  /*1a140*/  ENDCOLLECTIVE ;  /* 0x000000000000791b */ /* 0x003fe20003800000 */
.L_x_1388:
[----:B------:R-:W-:Y:S01]  /*1a150*/  ULDC.64 UR4, c[0x0][0x208] ;  /* 0x0000820000047ab9 */ /* 0x000fe20000000a00 */
[----:B------:R-:W-:Y:S02]  /*1a160*/  IMAD.MOV.U32 R13, RZ, RZ, R3 ;  /* 0x000000ffff0d7224 */ /* 0x000fe400078e0003 */
[----:B------:R-:W-:Y:S02]  /*1a170*/  IMAD.MOV.U32 R12, RZ, RZ, 0x6 ;  /* 0x00000006ff0c7424 */ /* 0x000fe400078e00ff */
[----:B------:R-:W-:-:S05]  /*1a180*/  IMAD.MOV.U32 R5, RZ, RZ, R14 ;  /* 0x000000ffff057224 */ /* 0x000fca00078e000e */
[----:B------:R-:W-:-:S05]  /*1a190*/  @!P3 LEA R5, P4, R9, R5, 0x1 ;  /* 0x000000050905b211 */ /* 0x000fca00078808ff */
[----:B------:R-:W-:-:S04]  /*1a1a0*/  @!P3 IMAD.X R6, RZ, RZ, R6, P4 ;  /* 0x000000ffff06b224 */ /* 0x000fc800020e0606 */
[----:B------:R-:W-:Y:S02]  /*1a1b0*/  @!P3 IMAD.MOV.U32 R7, RZ, RZ, R6 ;  /* 0x000000ffff07b224 */ /* 0x000fe400078e0006 */
[----:B------:R-:W-:-:S05]  /*1a1c0*/  @!P3 IMAD.MOV.U32 R6, RZ, RZ, R5 ;  /* 0x000000ffff06b224 */ /* 0x000fca00078e0005 */
        /* <DEDUP_REMOVED lines=9> */
.L_x_1389:
[----:B------:R-:W-:-:S05]  /*1a260*/  VIADD R7, R0, 0x60 ;  /* 0x0000006000077836 */ /* 0x000fca0000000000 */
[----:B------:R-:W-:Y:S01]  /*1a270*/  ISETP.GE.AND P4, PT, R7, R2, PT ;  /* 0x000000020700720c */ /* 0x000fe20003f86270 */
[----:B------:R-:W-:Y:S02]  /*1a280*/  IMAD.MOV.U32 R13, RZ, RZ, R4 ;  /* 0x000000ffff0d7224 */ /* 0x000fe400078e0004 */
[----:B------:R-:W-:-:S10]  /*1a290*/  IMAD.MOV.U32 R6, RZ, RZ, R14 ;  /* 0x000000ffff067224 */ /* 0x000fd400078e000e */
[----:B------:R-:W-:Y:S05]  /*1a2a0*/  WARPSYNC.COLLECTIVE R15, `(.L_x_1390) ;  /* 0x000000000f087348 */ /* 0x000fea0003c00000 */
[----:B------:R0:W1:Y:S02]  /*1a2b0*/  SHFL.IDX P6, R14, R13, R12, R11 ;  /* 0x0000000c0d0e7389 */ /* 0x00006400000c000b */
[----:B01----:R-:W-:Y:S01]  /*1a2c0*/  ENDCOLLECTIVE ;  /* 0x000000000000791b */ /* 0x003fe20003800000 */
.L_x_1390:
        /* <DEDUP_REMOVED lines=17> */
.L_x_1391:
[----:B------:R-:W-:Y:S02]  /*1a3e0*/  IMAD.MOV.U32 R13, RZ, RZ, R4 ;  /* 0x000000ffff0d7224 */ /* 0x000fe400078e0004 */
[----:B------:R-:W-:-:S07]  /*1a3f0*/  IMAD.MOV.U32 R5, RZ, RZ, R14 ;  /* 0x000000ffff057224 */ /* 0x000fce00078e000e */
[----:B------:R-:W-:Y:S05]  /*1a400*/  WARPSYNC.COLLECTIVE R15, `(.L_x_1392) ;  /* 0x000000000f087348 */ /* 0x000fea0003c00000 */
[----:B------:R0:W1:Y:S02]  /*1a410*/  SHFL.IDX P6, R14, R13, R12, R11 ;  /* 0x0000000c0d0e7389 */ /* 0x00006400000c000b */
[----:B01----:R-:W-:Y:S01]  /*1a420*/  ENDCOLLECTIVE ;  /* 0x000000000000791b */ /* 0x003fe20003800000 */
.L_x_1392:
[----:B------:R-:W-:Y:S01]  /*1a430*/  IMAD.MOV.U32 R3, RZ, RZ, R14 ;  /* 0x000000ffff037224 */ /* 0x000fe200078e000e */
[----:B------:R-:W-:Y:S06]  /*1a440*/  BRA `(.L_x_1393) ;  /* 0xffffffac00d87947 */ /* 0x000fec000383ffff */
.L_x_1279:
[----:B0-----:R0:W3:Y:S02]  /*1a450*/  SYNCS.PHASECHK.TRANS64.TRYWAIT P0, [R18+URZ+0x2a820], R0 ;  /* 0x02a82000120075a7 */ /* 0x0010e4000800017f */
[----:B---3--:R-:W-:Y:S05]  /*1a460*/  @!P0 NANOSLEEP.SYNCS 0x989680 ;  /* 0x009896800000895d */ /* 0x008fea0003900000 */
[----:B------:R-:W3:Y:S02]  /*1a470*/  @!P0 SYNCS.PHASECHK.TRANS64 P0, [R18+URZ+0x2a820], R0 ;  /* 0x02a82000120085a7 */ /* 0x000ee4000800007f */
[----:B---3--:R-:W-:Y:S05]  /*1a480*/  @!P0 BRA `(.L_x_1279) ;  /* 0xfffffffc00f08947 */ /* 0x008fea000383ffff */
[----:B------:R-:W-:Y:S05]  /*1a490*/  BRA `(.L_x_1394) ;  /* 0xffffffb0005c7947 */ /* 0x000fea000383ffff */
.L_x_1288:
[----:B-1----:R1:W2:Y:S02]  /*1a4a0*/  SYNCS.PHASECHK.TRANS64.TRYWAIT P0, [R3+URZ+0x2a840], R2 ;  /* 0x02a84002030075a7 */ /* 0x0022a4000800017f */
[----:B--2---:R-:W-:Y:S05]  /*1a4b0*/  @!P0 NANOSLEEP.SYNCS 0x989680 ;  /* 0x009896800000895d */ /* 0x004fea0003900000 */
[----:B------:R-:W2:Y:S02]  /*1a4c0*/  @!P0 SYNCS.PHASECHK.TRANS64 P0, [R3+URZ+0x2a840], R2 ;  /* 0x02a84002030085a7 */ /* 0x000ea4000800007f */
[----:B--2---:R-:W-:Y:S05]  /*1a4d0*/  @!P0 BRA `(.L_x_1288) ;  /* 0xfffffffc00f08947 */ /* 0x004fea000383ffff */
[----:B------:R-:W-:Y:S05]  /*1a4e0*/  BRA `(.L_x_1395) ;  /* 0xffffffb400547947 */ /* 0x000fea000383ffff */
.L_x_1295:
[----:B0-----:R0:W1:Y:S02]  /*1a4f0*/  SYNCS.PHASECHK.TRANS64.TRYWAIT P0, [R3+URZ+0x60], R2 ;  /* 0x00006002030075a7 */ /* 0x001064000800017f */
[----:B-1----:R-:W-:Y:S05]  /*1a500*/  @!P0 NANOSLEEP.SYNCS 0x989680 ;  /* 0x009896800000895d */ /* 0x002fea0003900000 */
[----:B------:R-:W1:Y:S02]  /*1a510*/  @!P0 SYNCS.PHASECHK.TRANS64 P0, [R3+URZ+0x60], R2 ;  /* 0x00006002030085a7 */ /* 0x000e64000800007f */
[----:B-1----:R-:W-:Y:S05]  /*1a520*/  @!P0 BRA `(.L_x_1295) ;  /* 0xfffffffc00f08947 */ /* 0x002fea000383ffff */
[----:B------:R-:W-:Y:S05]  /*1a530*/  BRA `(.L_x_1396) ;  /* 0xffffffb800647947 */ /* 0x000fea000383ffff */
.L_x_1304:
[----:B-1----:R1:W2:Y:S02]  /*1a540*/  SYNCS.PHASECHK.TRANS64.TRYWAIT P0, [R3+URZ+0x2a840], R2 ;  /* 0x02a84002030075a7 */ /* 0x0022a4000800017f */
[----:B--2---:R-:W-:Y:S05]  /*1a550*/  @!P0 NANOSLEEP.SYNCS 0x989680 ;  /* 0x009896800000895d */ /* 0x004fea0003900000 */
[----:B------:R-:W2:Y:S02]  /*1a560*/  @!P0 SYNCS.PHASECHK.TRANS64 P0, [R3+URZ+0x2a840], R2 ;  /* 0x02a84002030085a7 */ /* 0x000ea4000800007f */
[----:B--2---:R-:W-:Y:S05]  /*1a570*/  @!P0 BRA `(.L_x_1304) ;  /* 0xfffffffc00f08947 */ /* 0x004fea000383ffff */
[----:B------:R-:W-:Y:S05]  /*1a580*/  BRA `(.L_x_1397) ;  /* 0xffffffbc00f47947 */ /* 0x000fea000383ffff */
.L_x_1311:
[----:B0-----:R0:W1:Y:S02]  /*1a590*/  SYNCS.PHASECHK.TRANS64.TRYWAIT P0, [R2+URZ+0x60], R3 ;  /* 0x00006003020075a7 */ /* 0x001064000800017f */
[----:B-1----:R-:W-:Y:S05]  /*1a5a0*/  @!P0 NANOSLEEP.SYNCS 0x989680 ;  /* 0x009896800000895d */ /* 0x002fea0003900000 */
[----:B------:R-:W1:Y:S02]  /*1a5b0*/  @!P0 SYNCS.PHASECHK.TRANS64 P0, [R2+URZ+0x60], R3 ;  /* 0x00006003020085a7 */ /* 0x000e64000800007f */
[----:B-1----:R-:W-:Y:S05]  /*1a5c0*/  @!P0 BRA `(.L_x_1311) ;  /* 0xfffffffc00f08947 */ /* 0x002fea000383ffff */
[----:B------:R-:W-:Y:S05]  /*1a5d0*/  BRA `(.L_x_1398) ;  /* 0xffffffc400047947 */ /* 0x000fea000383ffff */
.L_x_1320:
[----:B--2---:R2:W3:Y:S02]  /*1a5e0*/  SYNCS.PHASECHK.TRANS64.TRYWAIT P0, [R2+URZ+0x2a840], R3 ;  /* 0x02a84003020075a7 */ /* 0x0044e4000800017f */
[----:B---3--:R-:W-:Y:S05]  /*1a5f0*/  @!P0 NANOSLEEP.SYNCS 0x989680 ;  /* 0x009896800000895d */ /* 0x008fea0003900000 */
[----:B------:R-:W3:Y:S02]  /*1a600*/  @!P0 SYNCS.PHASECHK.TRANS64 P0, [R2+URZ+0x2a840], R3 ;  /* 0x02a84003020085a7 */ /* 0x000ee4000800007f */
[----:B---3--:R-:W-:Y:S05]  /*1a610*/  @!P0 BRA `(.L_x_1320) ;  /* 0xfffffffc00f08947 */ /* 0x008fea000383ffff */
[----:B------:R-:W-:Y:S05]  /*1a620*/  BRA `(.L_x_1399) ;  /* 0xffffffc800687947 */ /* 0x000fea000383ffff */
.L_x_1327:
[----:B0-----:R0:W1:Y:S02]  /*1a630*/  SYNCS.PHASECHK.TRANS64.TRYWAIT P0, [R2+URZ+0x60], R5 ;  /* 0x00006005020075a7 */ /* 0x001064000800017f */
[----:B-1----:R-:W-:Y:S05]  /*1a640*/  @!P0 NANOSLEEP.SYNCS 0x989680 ;  /* 0x009896800000895d */ /* 0x002fea0003900000 */
[----:B------:R-:W1:Y:S02]  /*1a650*/  @!P0 SYNCS.PHASECHK.TRANS64 P0, [R2+URZ+0x60], R5 ;  /* 0x00006005020085a7 */ /* 0x000e64000800007f */
[----:B-1----:R-:W-:Y:S05]  /*1a660*/  @!P0 BRA `(.L_x_1327) ;  /* 0xfffffffc00f08947 */ /* 0x002fea000383ffff */
[----:B------:R-:W-:Y:S05]  /*1a670*/  BRA `(.L_x_1400) ;  /* 0xffffffcc00787947 */ /* 0x000fea000383ffff */
.L_x_1338:
[----:B--2---:R2:W3:Y:S02]  /*1a680*/  SYNCS.PHASECHK.TRANS64.TRYWAIT P0, [R0+URZ+0x2a860], R2 ;  /* 0x02a86002000075a7 */ /* 0x0044e4000800017f */
[----:B---3--:R-:W-:Y:S05]  /*1a690*/  @!P0 NANOSLEEP.SYNCS 0x989680 ;  /* 0x009896800000895d */ /* 0x008fea0003900000 */
[----:B------:R-:W3:Y:S02]  /*1a6a0*/  @!P0 SYNCS.PHASECHK.TRANS64 P0, [R0+URZ+0x2a860], R2 ;  /* 0x02a86002000085a7 */ /* 0x000ee4000800007f */
[----:B---3--:R-:W-:Y:S05]  /*1a6b0*/  @!P0 BRA `(.L_x_1338) ;  /* 0xfffffffc00f08947 */ /* 0x008fea000383ffff */
[----:B------:R-:W-:Y:S05]  /*1a6c0*/  BRA `(.L_x_1401) ;  /* 0xffffffd000c87947 */ /* 0x000fea000383ffff */
.L_x_1345:
[----:B------:R-:W3:Y:S01]  /*1a6d0*/  LDL R3, [R1] ;  /* 0x0000000001037983 */ /* 0x000ee20000100800 */
[----:B------:R-:W-:Y:S01]  /*1a6e0*/  BSSY B0, `(.L_x_1402) ;  /* 0x0000008000007945 */ /* 0x000fe20003800000 */
[----:B0-----:R-:W-:Y:S02]  /*1a6f0*/  IMAD.MOV.U32 R12, RZ, RZ, RZ ;  /* 0x000000ffff0c7224 */ /* 0x001fe400078e00ff */
[----:B------:R-:W-:Y:S02]  /*1a700*/  IMAD.MOV.U32 R11, RZ, RZ, 0x1f ;  /* 0x0000001fff0b7424 */ /* 0x000fe400078e00ff */
[----:B------:R-:W-:Y:S02]  /*1a710*/  IMAD.MOV.U32 R15, RZ, RZ, -0x1 ;  /* 0xffffffffff0f7424 */ /* 0x000fe400078e00ff */
[----:B---3--:R-:W-:-:S07]  /*1a720*/  IMAD.MOV.U32 R13, RZ, RZ, R3 ;  /* 0x000000ffff0d7224 */ /* 0x008fce00078e0003 */
[----:B-12---:R-:W-:Y:S05]  /*1a730*/  WARPSYNC.COLLECTIVE R15, `(.L_x_1403) ;  /* 0x000000000f087348 */ /* 0x006fea0003c00000 */
[----:B------:R0:W3:Y:S02]  /*1a740*/  SHFL.IDX P6, R14, R13, R12, R11 ;  /* 0x0000000c0d0e7389 */ /* 0x0000e400000c000b */
[----:B0123--:R-:W-:Y:S01]  /*1a750*/  ENDCOLLECTIVE ;  /* 0x000000000000791b */ /* 0x00ffe20003800000 */
.L_x_1403:
[----:B------:R-:W-:Y:S05]  /*1a760*/  BSYNC B0 ;  /* 0x0000000000007941 */ /* 0x000fea0003800000 */
.L_x_1402:
[----:B------:R0:W5:Y:S01]  /*1a770*/  LDL R2, [R1+0xc] ;  /* 0x00000c0001027983 */ /* 0x0001620000100800 */
[----:B------:R-:W-:Y:S02]  /*1a780*/  IMAD.MOV.U32 R13, RZ, RZ, R3 ;  /* 0x000000ffff0d7224 */ /* 0x000fe400078e0003 */
[----:B------:R-:W-:Y:S02]  /*1a790*/  IMAD.MOV.U32 R12, RZ, RZ, 0x1 ;  /* 0x00000001ff0c7424 */ /* 0x000fe400078e00ff */
[----:B------:R-:W-:Y:S02]  /*1a7a0*/  IMAD.MOV.U32 R11, RZ, RZ, 0x1f ;  /* 0x0000001fff0b7424 */ /* 0x000fe400078e00ff */
[----:B------:R-:W-:Y:S02]  /*1a7b0*/  IMAD.MOV.U32 R15, RZ, RZ, -0x1 ;  /* 0xffffffffff0f7424 */ /* 0x000fe400078e00ff */
[----:B0-----:R-:W-:-:S07]  /*1a7c0*/  IMAD.MOV.U32 R0, RZ, RZ, R14 ;  /* 0x000000ffff007224 */ /* 0x001fce00078e000e */
[----:B-----5:R-:W-:Y:S05]  /*1a7d0*/  WARPSYNC.COLLECTIVE R15, `(.L_x_1404) ;  /* 0x000000000f087348 */ /* 0x020fea0003c00000 */
[----:B------:R0:W1:Y:S02]  /*1a7e0*/  SHFL.IDX P6, R14, R13, R12, R11 ;  /* 0x0000000c0d0e7389 */ /* 0x00006400000c000b */
[----:B01---5:R-:W-:Y:S01]  /*1a7f0*/  ENDCOLLECTIVE ;  /* 0x000000000000791b */ /* 0x023fe20003800000 */
.L_x_1404:
[----:B------:R-:W-:Y:S01]  /*1a800*/  ULDC UR4, c[0x0][0xc3c] ;  /* 0x00030f0000047ab9 */ /* 0x000fe20000000800 */
[----:B------:R-:W-:Y:S01]  /*1a810*/  ULDC.64 UR6, c[0x0][0x208] ;  /* 0x0000820000067ab9 */ /* 0x000fe20000000a00 */
        /* <DEDUP_REMOVED lines=14> */
[----:B------:R-:W-:Y:S01]  /*1a900*/  ISETP.GE.U32.AND P5, PT, R16, 0x10, PT ;  /* 0x000000101000780c */ /* 0x000fe20003fa6070 */
[----:B--2---:R-:W-:Y:S01]  /*1a910*/  @!P1 IMAD.MOV.U32 R5, RZ, RZ, R6 ;  /* 0x000000ffff059224 */ /* 0x004fe200078e0006 */
[----:B------:R-:W-:-:S02]  /*1a920*/  CS2R R6, SRZ ;  /* 0x0000000000067805 */ /* 0x000fc4000001ff00 */
[----:B---3--:R-:W-:Y:S01]  /*1a930*/  @!P1 IMAD.MOV.U32 R7, RZ, RZ, R2 ;  /* 0x000000ffff079224 */ /* 0x008fe200078e0002 */
[----:B------:R-:W-:-:S03]  /*1a940*/  ISETP.NE.AND P1, PT, R16, RZ, PT ;  /* 0x000000ff1000720c */ /* 0x000fc60003f25270 */
[----:B------:R-:W-:-:S04]  /*1a950*/  IMAD R2, R7, R5, RZ ;  /* 0x0000000507027224 */ /* 0x000fc800078e02ff */
[----:B------:R-:W-:-:S07]  /*1a960*/  IMAD.MOV.U32 R13, RZ, RZ, R2 ;  /* 0x000000ffff0d7224 */ /* 0x000fce00078e0002 */
[----:B------:R-:W-:Y:S05]  /*1a970*/  WARPSYNC.COLLECTIVE R15, `(.L_x_1405) ;  /* 0x000000000f087348 */ /* 0x000fea0003c00000 */
[----:B------:R0:W1:Y:S02]  /*1a980*/  SHFL.UP P6, R14, R13, R12, R11 ;  /* 0x0400000c0d0e7389 */ /* 0x00006400000c000b */
[----:B01----:R-:W-:Y:S01]  /*1a990*/  ENDCOLLECTIVE ;  /* 0x000000000000791b */ /* 0x003fe20003800000 */
.L_x_1405:
        /* <DEDUP_REMOVED lines=8> */
.L_x_1406:
        /* <DEDUP_REMOVED lines=8> */
.L_x_1407:
        /* <DEDUP_REMOVED lines=8> */
.L_x_1408:
        /* <DEDUP_REMOVED lines=8> */
.L_x_1409:
        /* <DEDUP_REMOVED lines=9> */
.L_x_1410:
[----:B------:R-:W-:Y:S01]  /*1ac30*/  IMAD.MOV.U32 R10, RZ, RZ, R14 ;  /* 0x000000ffff0a7224 */ /* 0x000fe200078e000e */
[----:B------:R-:W-:Y:S06]  /*1ac40*/  BRA `(.L_x_1411) ;  /* 0xffffffd4003c7947 */ /* 0x000fec000383ffff */
.L_x_1348:
[----:B------:R-:W-:Y:S01]  /*1ac50*/  BSSY B0, `(.L_x_1412) ;  /* 0x0000008000007945 */ /* 0x000fe20003800000 */
[----:B------:R-:W-:Y:S02]  /*1ac60*/  IMAD.MOV.U32 R13, RZ, RZ, R2 ;  /* 0x000000ffff0d7224 */ /* 0x000fe400078e0002 */
[----:B------:R-:W-:Y:S02]  /*1ac70*/  IMAD.MOV.U32 R12, RZ, RZ, 0x1 ;  /* 0x00000001ff0c7424 */ /* 0x000fe400078e00ff */
[----:B------:R-:W-:Y:S02]  /*1ac80*/  IMAD.MOV.U32 R11, RZ, RZ, RZ ;  /* 0x000000ffff0b7224 */ /* 0x000fe400078e00ff */
[----:B------:R-:W-:-:S07]  /*1ac90*/  IMAD.MOV.U32 R15, RZ, RZ, -0x1 ;  /* 0xffffffffff0f7424 */ /* 0x000fce00078e00ff */
[----:B------:R-:W-:Y:S05]  /*1aca0*/  WARPSYNC.COLLECTIVE R15, `(.L_x_1413) ;  /* 0x000000000f087348 */ /* 0x000fea0003c00000 */
[----:B------:R0:W1:Y:S02]  /*1acb0*/  SHFL.UP P6, R14, R13, R12, R11 ;  /* 0x0400000c0d0e7389 */ /* 0x00006400000c000b */
[----:B01----:R-:W-:Y:S01]  /*1acc0*/  ENDCOLLECTIVE ;  /* 0x000000000000791b */ /* 0x003fe20003800000 */
.L_x_1413:
[----:B------:R-:W-:Y:S05]  /*1acd0*/  BSYNC B0 ;  /* 0x0000000000007941 */ /* 0x000fea0003800000 */
.L_x_1412:
        /* <DEDUP_REMOVED lines=10> */
.L_x_1414:
        /* <DEDUP_REMOVED lines=8> */
.L_x_1415:
        /* <DEDUP_REMOVED lines=8> */
.L_x_1416:
        /* <DEDUP_REMOVED lines=8> */
.L_x_1417:
        /* <DEDUP_REMOVED lines=9> */
.L_x_1418:
[----:B------:R-:W-:Y:S01]  /*1af90*/  IMAD.MOV.U32 R10, RZ, RZ, R14 ;  /* 0x000000ffff0a7224 */ /* 0x000fe200078e000e */
[----:B------:R-:W-:Y:S06]  /*1afa0*/  BRA `(.L_x_1419) ;  /* 0xffffffd400147947 */ /* 0x000fec000383ffff */
.L_x_1350:
[----:B------:R-:W-:Y:S01]  /*1afb0*/  BSSY B0, `(.L_x_1420) ;  /* 0x0000006000007945 */ /* 0x000fe20003800000 */
[----:B------:R-:W-:Y:S01]  /*1afc0*/  PLOP3.LUT P6, PT, P6, PT, PT, 0x8, 0x0 ;  /* 0x000000000000781c */ /* 0x000fe200037ce170 */
[----:B------:R-:W-:-:S12]  /*1afd0*/  IMAD.MOV.U32 R15, RZ, RZ, -0x1 ;  /* 0xffffffffff0f7424 */ /* 0x000fd800078e00ff */
[----:B0-----:R-:W-:Y:S05]  /*1afe0*/  WARPSYNC.COLLECTIVE R15, `(.L_x_1421) ;  /* 0x000000000f087348 */ /* 0x001fea0003c00000 */
[----:B------:R-:W-:Y:S01]  /*1aff0*/  VOTE.ANY R14, PT, P6 ;  /* 0x00000000000e7806 */ /* 0x000fe200030e0100 */
[----:B0-----:R-:W-:Y:S06]  /*1b000*/  ENDCOLLECTIVE ;  /* 0x000000000000791b */ /* 0x001fec0003800000 */
.L_x_1421:
[----:B------:R-:W-:Y:S05]  /*1b010*/  BSYNC B0 ;  /* 0x0000000000007941 */ /* 0x000fea0003800000 */
.L_x_1420:
[----:B------:R0:W5:Y:S01]  /*1b020*/  LDL.LU R16, [R1+0xc] ;  /* 0x00000c0001107983 */ /* 0x0001620000300800 */
[----:B------:R-:W-:Y:S02]  /*1b030*/  IMAD.MOV.U32 R3, RZ, RZ, R14 ;  /* 0x000000ffff037224 */ /* 0x000fe400078e000e */
[----:B------:R-:W-:Y:S02]  /*1b040*/  IMAD.MOV.U32 R13, RZ, RZ, R5 ;  /* 0x000000ffff0d7224 */ /* 0x000fe400078e0005 */
[----:B------:R-:W1:Y:S01]  /*1b050*/  POPC R9, R3 ;  /* 0x0000000300097309 */ /* 0x000e620000000000 */
[----:B------:R-:W-:Y:S02]  /*1b060*/  IMAD.MOV.U32 R11, RZ, RZ, 0x1f ;  /* 0x0000001fff0b7424 */ /* 0x000fe400078e00ff */
[----:B------:R-:W-:Y:S02]  /*1b070*/  IMAD.MOV.U32 R15, RZ, RZ, -0x1 ;  /* 0xffffffffff0f7424 */ /* 0x000fe400078e00ff */
[----:B01----:R-:W-:-:S07]  /*1b080*/  IMAD.MOV.U32 R12, RZ, RZ, R9 ;  /* 0x000000ffff0c7224 */ /* 0x003fce00078e0009 */
[----:B-----5:R-:W-:Y:S05]  /*1b090*/  WARPSYNC.COLLECTIVE R15, `(.L_x_1422) ;  /* 0x000000000f087348 */ /* 0x020fea0003c00000 */
[----:B------:R0:W1:Y:S02]  /*1b0a0*/  SHFL.IDX P6, R14, R13, R12, R11 ;  /* 0x0000000c0d0e7389 */ /* 0x00006400000c000b */
[----:B01---5:R-:W-:Y:S01]  /*1b0b0*/  ENDCOLLECTIVE ;  /* 0x000000000000791b */ /* 0x023fe20003800000 */
.L_x_1422:
[----:B------:R-:W-:Y:S02]  /*1b0c0*/  IMAD.MOV.U32 R13, RZ, RZ, R7 ;  /* 0x000000ffff0d7224 */ /* 0x000fe400078e0007 */
[----:B------:R-:W-:-:S07]  /*1b0d0*/  IMAD.MOV.U32 R4, RZ, RZ, R14 ;  /* 0x000000ffff047224 */ /* 0x000fce00078e000e */
[----:B------:R-:W-:Y:S05]  /*1b0e0*/  WARPSYNC.COLLECTIVE R15, `(.L_x_1423) ;  /* 0x000000000f087348 */ /* 0x000fea0003c00000 */
[----:B------:R0:W1:Y:S02]  /*1b0f0*/  SHFL.IDX P6, R14, R13, R12, R11 ;  /* 0x0000000c0d0e7389 */ /* 0x00006400000c000b */
[----:B01----:R-:W-:Y:S01]  /*1b100*/  ENDCOLLECTIVE ;  /* 0x000000000000791b */ /* 0x003fe20003800000 */
.L_x_1423:
[----:B------:R-:W-:Y:S02]  /*1b110*/  IMAD.MOV.U32 R7, RZ, RZ, R14 ;  /* 0x000000ffff077224 */ /* 0x000fe400078e000e */
[----:B------:R-:W-:-:S05]  /*1b120*/  IMAD.IADD R5, R9, 0x1, R16 ;  /* 0x0000000109057824 */ /* 0x000fca00078e0210 */
[----:B------:R0:W-:Y:S01]  /*1b130*/  STL [R1+0xc], R5 ;  /* 0x00000c0501007387 */ /* 0x0001e20000100800 */
[----:B------:R-:W-:Y:S05]  /*1b140*/  BRA `(.L_x_1424) ;  /* 0xffffffd000f47947 */ /* 0x000fea000383ffff */
.L_x_1352:
[----:B------:R-:W-:Y:S01]  /*1b150*/  BSSY B0, `(.L_x_1425) ;  /* 0x0000008000007945 */ /* 0x000fe20003800000 */
[----:B------:R-:W-:Y:S02]  /*1b160*/  IMAD.MOV.U32 R13, RZ, RZ, R2 ;  /* 0x000000ffff0d7224 */ /* 0x000fe400078e0002 */
[----:B------:R-:W-:Y:S02]  /*1b170*/  IMAD.MOV.U32 R12, RZ, RZ, R9 ;  /* 0x000000ffff0c7224 */ /* 0x000fe400078e0009 */
[----:B------:R-:W-:Y:S02]  /*1b180*/  IMAD.MOV.U32 R11, RZ, RZ, 0x1f ;  /* 0x0000001fff0b7424 */ /* 0x000fe400078e00ff */
[----:B------:R-:W-:-:S07]  /*1b190*/  IMAD.MOV.U32 R15, RZ, RZ, -0x1 ;  /* 0xffffffffff0f7424 */ /* 0x000fce00078e00ff */
[----:B0-----:R-:W-:Y:S05]  /*1b1a0*/  WARPSYNC.COLLECTIVE R15, `(.L_x_1426) ;  /* 0x000000000f087348 */ /* 0x001fea0003c00000 */
[----:B------:R1:W2:Y:S02]  /*1b1b0*/  SHFL.IDX P6, R14, R13, R12, R11 ;  /* 0x0000000c0d0e7389 */ /* 0x0002a400000c000b */
[----:B012---:R-:W-:Y:S01]  /*1b1c0*/  ENDCOLLECTIVE ;  /* 0x000000000000791b */ /* 0x007fe20003800000 */
.L_x_1426:
[----:B------:R-:W-:Y:S05]  /*1b1d0*/  BSYNC B0 ;  /* 0x0000000000007941 */ /* 0x000fea0003800000 */
.L_x_1425:
[----:B------:R-:W-:Y:S01]  /*1b1e0*/  IMAD.MOV.U32 R2, RZ, RZ, R14 ;  /* 0x000000ffff027224 */ /* 0x000fe200078e000e */
[----:B------:R-:W-:Y:S06]  /*1b1f0*/  BRA `(.L_x_1427) ;  /* 0xffffffd000e07947 */ /* 0x000fec000383ffff */
.L_x_1358:
[----:B0-----:R0:W1:Y:S02]  /*1b200*/  SYNCS.PHASECHK.TRANS64.TRYWAIT P0, [R0+URZ+0x2a820], R3 ;  /* 0x02a82003000075a7 */ /* 0x001064000800017f */
[----:B-1----:R-:W-:Y:S05]  /*1b210*/  @!P0 NANOSLEEP.SYNCS 0x989680 ;  /* 0x009896800000895d */ /* 0x002fea0003900000 */
[----:B------:R-:W1:Y:S02]  /*1b220*/  @!P0 SYNCS.PHASECHK.TRANS64 P0, [R0+URZ+0x2a820], R3 ;  /* 0x02a82003000085a7 */ /* 0x000e64000800007f */
[----:B-1----:R-:W-:Y:S05]  /*1b230*/  @!P0 BRA `(.L_x_1358) ;  /* 0xfffffffc00f08947 */ /* 0x002fea000383ffff */
[----:B------:R-:W-:Y:S05]  /*1b240*/  BRA `(.L_x_1428) ;  /* 0xffffffdc00847947 */ /* 0x000fea000383ffff */
.L_x_1359:
[----:B------:R-:W1:Y:S01]  /*1b250*/  S2R R2, SR_TID.X ;  /* 0x0000000000027919 */ /* 0x000e620000002100 */
[----:B------:R-:W-:Y:S01]  /*1b260*/  BSSY B0, `(.L_x_1429) ;  /* 0x000000a000007945 */ /* 0x000fe20003800000 */
[----:B------:R-:W-:Y:S02]  /*1b270*/  IMAD.MOV.U32 R12, RZ, RZ, RZ ;  /* 0x000000ffff0c7224 */ /* 0x000fe400078e00ff */
[----:B---3--:R-:W-:Y:S02]  /*1b280*/  IMAD.MOV.U32 R11, RZ, RZ, 0x1f ;  /* 0x0000001fff0b7424 */ /* 0x008fe400078e00ff */
[----:B------:R-:W-:Y:S01]  /*1b290*/  IMAD.MOV.U32 R15, RZ, RZ, -0x1 ;  /* 0xffffffffff0f7424 */ /* 0x000fe200078e00ff */
[----:B-1----:R-:W-:-:S04]  /*1b2a0*/  SHF.R.U32.HI R2, RZ, 0x5, R2 ;  /* 0x00000005ff027819 */ /* 0x002fc80000011602 */
[----:B------:R-:W-:-:S05]  /*1b2b0*/  LOP3.LUT R2, R2, 0x3, RZ, 0xc0, !PT ;  /* 0x0000000302027812 */ /* 0x000fca00078ec0ff */
[----:B------:R-:W-:-:S07]  /*1b2c0*/  IMAD.MOV.U32 R13, RZ, RZ, R2 ;  /* 0x000000ffff0d7224 */ /* 0x000fce00078e0002 */
[----:B0-----:R-:W-:Y:S05]  /*1b2d0*/  WARPSYNC.COLLECTIVE R15, `(.L_x_1430) ;  /* 0x000000000f087348 */ /* 0x001fea0003c00000 */
[----:B------:R1:W2:Y:S02]  /*1b2e0*/  SHFL.IDX P6, R14, R13, R12, R11 ;  /* 0x0000000c0d0e7389 */ /* 0x0002a400000c000b */
[----:B012---:R-:W-:Y:S01]  /*1b2f0*/  ENDCOLLECTIVE ;  /* 0x000000000000791b */ /* 0x007fe20003800000 */
.L_x_1430:
[----:B------:R-:W-:Y:S05]  /*1b300*/  BSYNC B0 ;  /* 0x0000000000007941 */ /* 0x000fea0003800000 */
.L_x_1429:
[----:B------:R-:W-:Y:S05]  /*1b310*/  BRA `(.L_x_1431) ;  /* 0xffffffdc006c7947 */ /* 0x000fea000383ffff */
.L_x_1362:
[----:B------:R-:W-:Y:S01]  /*1b320*/  BSSY B1, `(.L_x_1432) ;  /* 0x0000006000017945 */ /* 0x000fe20003800000 */
[----:B------:R-:W-:-:S07]  /*1b330*/  IMAD.MOV.U32 R15, RZ, RZ, -0x1 ;  /* 0xffffffffff0f7424 */ /* 0x000fce00078e00ff */
[----:B01-3--:R-:W-:Y:S05]  /*1b340*/  WARPSYNC.COLLECTIVE R15, `(.L_x_1433) ;  /* 0x000000000f0c7348 */ /* 0x00bfea0003c00000 */
[----:B------:R-:W-:Y:S02]  /*1b350*/  ELECT P6, UR62, PT ;  /* 0x00000000003e782f */ /* 0x000fe400038c0000 */
[----:B------:R-:W-:Y:S01]  /*1b360*/  MOV R14, UR62 ;  /* 0x0000003e000e7c02 */ /* 0x000fe20008000f00 */
[----:B01-3--:R-:W-:Y:S10]  /*1b370*/  ENDCOLLECTIVE ;  /* 0x000000000000791b */ /* 0x00bff40003800000 */
.L_x_1433:
[----:B------:R-:W-:Y:S05]  /*1b380*/  BSYNC B1 ;  /* 0x0000000000017941 */ /* 0x000fea0003800000 */
.L_x_1432:
[----:B------:R-:W-:Y:S05]  /*1b390*/  BRA `(.L_x_1434) ;  /* 0xffffffdc00647947 */ /* 0x000fea000383ffff */
.L_x_1364:
[----:B0-----:R0:W1:Y:S02]  /*1b3a0*/  SYNCS.PHASECHK.TRANS64.TRYWAIT P0, [R6+URZ], R5 ;  /* 0x00000005060075a7 */ /* 0x001064000800017f */
[----:B-1----:R-:W-:Y:S05]  /*1b3b0*/  @!P0 NANOSLEEP.SYNCS 0x989680 ;  /* 0x009896800000895d */ /* 0x002fea0003900000 */
[----:B------:R-:W1:Y:S02]  /*1b3c0*/  @!P0 SYNCS.PHASECHK.TRANS64 P0, [R6+URZ], R5 ;  /* 0x00000005060085a7 */ /* 0x000e64000800007f */
[----:B-1----:R-:W-:Y:S05]  /*1b3d0*/  @!P0 BRA `(.L_x_1364) ;  /* 0xfffffffc00f08947 */ /* 0x002fea000383ffff */
[----:B------:R-:W-:Y:S05]  /*1b3e0*/  BRA `(.L_x_1435) ;  /* 0xffffffdc00a47947 */ /* 0x000fea000383ffff */
.L_x_1365:
[----:B-1----:R1:W2:Y:S02]  /*1b3f0*/  SYNCS.PHASECHK.TRANS64.TRYWAIT P0, [R7+URZ], R2 ;  /* 0x00000002070075a7 */ /* 0x0022a4000800017f */
[----:B--2---:R-:W-:Y:S05]  /*1b400*/  @!P0 NANOSLEEP.SYNCS 0x989680 ;  /* 0x009896800000895d */ /* 0x004fea0003900000 */
[----:B------:R-:W2:Y:S02]  /*1b410*/  @!P0 SYNCS.PHASECHK.TRANS64 P0, [R7+URZ], R2 ;  /* 0x00000002070085a7 */ /* 0x000ea4000800007f */
[----:B--2---:R-:W-:Y:S05]  /*1b420*/  @!P0 BRA `(.L_x_1365) ;  /* 0xfffffffc00f08947 */ /* 0x004fea000383ffff */
[----:B------:R-:W-:Y:S05]  /*1b430*/  BRA `(.L_x_1436) ;  /* 0xffffffdc00987947 */ /* 0x000fea000383ffff */
.L_x_1367:
[----:B--2---:R2:W4:Y:S02]  /*1b440*/  SYNCS.PHASECHK.TRANS64.TRYWAIT P0, [R4+URZ], R5 ;  /* 0x00000005040075a7 */ /* 0x004524000800017f */
[----:B----4-:R-:W-:Y:S05]  /*1b450*/  @!P0 NANOSLEEP.SYNCS 0x989680 ;  /* 0x009896800000895d */ /* 0x010fea0003900000 */
[----:B------:R-:W4:Y:S02]  /*1b460*/  @!P0 SYNCS.PHASECHK.TRANS64 P0, [R4+URZ], R5 ;  /* 0x00000005040085a7 */ /* 0x000f24000800007f */
[----:B----4-:R-:W-:Y:S05]  /*1b470*/  @!P0 BRA `(.L_x_1367) ;  /* 0xfffffffc00f08947 */ /* 0x010fea000383ffff */
[----:B------:R-:W-:Y:S05]  /*1b480*/  BRA `(.L_x_1437) ;  /* 0xffffffdc009c7947 */ /* 0x000fea000383ffff */
.L_x_1438:
        /* <DEDUP_REMOVED lines=15> */
.L_x_15162:


//--------------------- .text._ZN7cutlass13device_kernelIN5flash11enable_sm90INS1_16FlashAttnFwdSm90INS1_25CollectiveMainloopFwdSm90ILi2EN4cute5tupleIJNS5_1CILi1EEES8_S8_EEENS6_IJNS7_ILi128EEENS7_ILi96EEENS7_ILi192EEEEEELi128ENS_10bfloat16_tEfNS_4arch4Sm90ELb0ELb1ELb1ELb1ELb0ELb1ELb0ELb1ELb1ELb1ELb1ELb0EEENS1_21CollectiveEpilogueFwdINS6_IJSA_SA_SB_EEES9_SE_SG_Li256ELb1ELb1ELb1ELb0EEENS1_36VarlenDynamicPersistentTileSchedulerILi128ELi96ELi256ELi128ELb1ELb1ELb1ELb1ELb0ELb1EEEEEEEEEvNT_6ParamsE --------------------------
	.section	.text._ZN7cutlass13device_kernelIN5flash11enable_sm90INS1_16FlashAttnFwdSm90INS1_25CollectiveMainloopFwdSm90ILi2EN4cute5tupleIJNS5_1CILi1EEES8_S8_EEENS6_IJNS7_ILi128EEENS7_ILi96EEENS7_ILi192EEEEEELi128ENS_10bfloat16_tEfNS_4arch4Sm90ELb0ELb1ELb1ELb1ELb0ELb1ELb0ELb1ELb1ELb1ELb1ELb0EEENS1_21CollectiveEpilogueFwdINS6_IJSA_SA_SB_EEES9_SE_SG_Li256ELb1ELb1ELb1ELb0EEENS1_36VarlenDynamicPersistentTileSchedulerILi128ELi96ELi256ELi128ELb1ELb1ELb1ELb1ELb0ELb1EEEEEEEEEvNT_6ParamsE,"ax",@progbits
	.align	128
.text._ZN7cutlass13device_kernelIN5flash11enable_sm90INS1_16FlashAttnFwdSm90INS1_25CollectiveMainloopFwdSm90ILi2EN4cute5tupleIJNS5_1CILi1EEES8_S8_EEENS6_IJNS7_ILi128EEENS7_ILi96EEENS7_ILi192EEEEEELi128ENS_10bfloat16_tEfNS_4arch4Sm90ELb0ELb1ELb1ELb1ELb0ELb1ELb0ELb1ELb1ELb1ELb1ELb0EEENS1_21CollectiveEpilogueFwdINS6_IJSA_SA_SB_EEES9_SE_SG_Li256ELb1ELb1ELb1ELb0EEENS1_36VarlenDynamicPersistentTileSchedulerILi128ELi96ELi256ELi128ELb1ELb1ELb1ELb1ELb0ELb1EEEEEEEEEvNT_6ParamsE:
        .type           _ZN7cutlass13device_kernelIN5flash11enable_sm90INS1_16FlashAttnFwdSm90INS1_25CollectiveMainloopFwdSm90ILi2EN4cute5tupleIJNS5_1CILi1EEES8_S8_EEENS6_IJNS7_ILi128EEENS7_ILi96EEENS7_ILi192EEEEEELi128ENS_10bfloat16_tEfNS_4arch4Sm90ELb0ELb1ELb1ELb1ELb0ELb1ELb0ELb1ELb1ELb1ELb1ELb0EEENS1_21CollectiveEpilogueFwdINS6_IJSA_SA_SB_EEES9_SE_SG_Li256ELb1ELb1ELb1ELb0EEENS1_36VarlenDynamicPersistentTileSchedulerILi128ELi96ELi256ELi128ELb1ELb1ELb1ELb1ELb0ELb1EEEEEEEEEvNT_6ParamsE,@function
        .size           _ZN7cutlass13device_kernelIN5flash11enable_sm90INS1_16FlashAttnFwdSm90INS1_25CollectiveMainloopFwdSm90ILi2EN4cute5tupleIJNS5_1CILi1EEES8_S8_EEENS6_IJNS7_ILi128EEENS7_ILi96EEENS7_ILi192EEEEEELi128ENS_10bfloat16_tEfNS_4arch4Sm90ELb0ELb1ELb1ELb1ELb0ELb1ELb0ELb1ELb1ELb1ELb1ELb0EEENS1_21CollectiveEpilogueFwdINS6_IJSA_SA_SB_EEES9_SE_SG_Li256ELb1ELb1ELb1ELb0EEENS1_36VarlenDynamicPersistentTileSchedulerILi128ELi96ELi256ELi128ELb1ELb1ELb1ELb1ELb0ELb1EEEEEEEEEvNT_6ParamsE,(.L_x_15163 - _ZN7cutlass13device_kernelIN5flash11enable_sm90INS1_16FlashAttnFwdSm90INS1_25CollectiveMainloopFwdSm90ILi2EN4cute5tupleIJNS5_1CILi1EEES8_S8_EEENS6_IJNS7_ILi128EEENS7_ILi96EEENS7_ILi192EEEEEELi128ENS_10bfloat16_tEfNS_4arch4Sm90ELb0ELb1ELb1ELb1ELb0ELb1ELb0ELb1ELb1ELb1ELb1ELb0EEENS1_21CollectiveEpilogueFwdINS6_IJSA_SA_SB_EEES9_SE_SG_Li256ELb1ELb1ELb1ELb0EEENS1_36VarlenDynamicPersistentTileSchedulerILi128ELi96ELi256ELi128ELb1ELb1ELb1ELb1ELb0ELb1EEEEEEEEEvNT_6ParamsE)
        .other          _ZN7cutlass13device_kernelIN5flash11enable_sm90INS1_16FlashAttnFwdSm90INS1_25CollectiveMainloopFwdSm90ILi2EN4cute5tupleIJNS5_1CILi1EEES8_S8_EEENS6_IJNS7_ILi128EEENS7_ILi96EEENS7_ILi192EEEEEELi128ENS_10bfloat16_tEfNS_4arch4Sm90ELb0ELb1ELb1ELb1ELb0ELb1ELb0ELb1ELb1ELb1ELb1ELb0EEENS1_21CollectiveEpilogueFwdINS6_IJSA_SA_SB_EEES9_SE_SG_Li256ELb1ELb1ELb1ELb0EEENS1_36VarlenDynamicPersistentTileSchedulerILi128ELi96ELi256ELi128ELb1ELb1ELb1ELb1ELb0ELb1EEEEEEEEEvNT_6ParamsE,@"STO_CUDA_ENTRY STV_DEFAULT"
_ZN7cutlass13device_kernelIN5flash11enable_sm90INS1_16FlashAttnFwdSm90INS1_25CollectiveMainloopFwdSm90ILi2EN4cute5tupleIJNS5_1CILi1EEES8_S8_EEENS6_IJNS7_ILi128EEENS7_ILi96EEENS7_ILi192EEEEEELi128ENS_10bfloat16_tEfNS_4arch4Sm90ELb0ELb1ELb1ELb1ELb0ELb1ELb0ELb1ELb1ELb1ELb1ELb0EEENS1_21CollectiveEpilogueFwdINS6_IJSA_SA_SB_EEES9_SE_SG_Li256ELb1ELb1ELb1ELb0EEENS1_36VarlenDynamicPersistentTileSchedulerILi128ELi96ELi256ELi128ELb1ELb1ELb1ELb1ELb0ELb1EEEEEEEEEvNT_6ParamsE:
        /* <DEDUP_REMOVED lines=24> */
.L_x_1440:
[----:B------:R-:W-:Y:S05]  /*0180*/  BSYNC B0 ;  /* 0x0000000000007941 */ /* 0x000fea0003800000 */
.L_x_1439:
        /* <DEDUP_REMOVED lines=41> */
.L_x_1441:
        /* <DEDUP_REMOVED lines=22> */
.L_x_1442:
        /* <DEDUP_REMOVED lines=18> */
.L_x_1443:
        /* <DEDUP_REMOVED lines=22> */
.L_x_1444:
        /* <DEDUP_REMOVED lines=22> */
.L_x_1445:
        /* <DEDUP_REMOVED lines=10> */
.L_x_1448:
        /* <DEDUP_REMOVED lines=18> */
[----:B------:R-:W-:Y:S01]  /*0b20*/  IMAD.MOV.U32 R188, RZ, RZ, RZ ;  /* 0x000000ffffbc7224 */ /* 0x000fe200078e00ff */
[----:B------:R-:W-:Y:S01]  /*0b30*/  CS2R R22, SRZ ;  /* 0x0000000000167805 */ /* 0x000fe2000001ff00 */
[----:B------:R-:W-:Y:S01]  /*0b40*/  IMAD.MOV.U32 R16, RZ, RZ, RZ ;  /* 0x000000ffff107224 */ /* 0x000fe200078e00ff */
[----:B------:R-:W-:Y:S01]  /*0b50*/  SHF.R.S32.HI R3, RZ, 0x1f, R6 ;  /* 0x0000001fff037819 */ /* 0x000fe20000011406 */
[----:B------:R-:W-:-:S03]  /*0b60*/  IMAD.MOV.U32 R167, RZ, RZ, RZ ;  /* 0x000000ffffa77224 */ /* 0x000fc600078e00ff */
[CC--:B------:R-:W-:Y:S02]  /*0b70*/  LEA.HI R4, R3.reuse, R6.reuse, RZ, 0x4 ;  /* 0x0000000603047211 */ /* 0x0c0fe400078f20ff */
[----:B------:R-:W-:-:S03]  /*0b80*/  LEA.HI R209, R3, R6, RZ, 0x3 ;  /* 0x0000000603d17211 */ /* 0x000fc600078f18ff */
[----:B------:R-:W-:Y:S01]  /*0b90*/  UIADD3 UR4, UR4, 0xc400, URZ ;  /* 0x0000c40004047890 */ /* 0x000fe2000fffe03f */
[----:B------:R-:W-:Y:S02]  /*0ba0*/  LOP3.LUT R185, R209, 0xfffffff8, RZ, 0xc0, !PT ;  /* 0xfffffff8d1b97812 */ /* 0x000fe400078ec0ff */
[----:B------:R-:W-:-:S03]  /*0bb0*/  SHF.R.S32.HI R209, RZ, 0x3, R209 ;  /* 0x00000003ffd17819 */ /* 0x000fc600000114d1 */
[----:B------:R-:W-:-:S04]  /*0bc0*/  IMAD.IADD R185, R6, 0x1, -R185 ;  /* 0x0000000106b97824 */ /* 0x000fc800078e0ab9 */
[----:B------:R-:W-:-:S04]  /*0bd0*/  IMAD.SHL.U32 R182, R185, 0x8, RZ ;  /* 0x00000008b9b67824 */ /* 0x000fc800078e00ff */
[----:B------:R-:W-:Y:S01]  /*0be0*/  VIADD R184, R182, 0x40 ;  /* 0x00000040b6b87836 */ /* 0x000fe20000000000 */
[----:B--2---:R-:W-:Y:S02]  /*0bf0*/  R2UR UR5, R0 ;  /* 0x00000000000572ca */ /* 0x004fe400000e0000 */
[----:B------:R-:W-:-:S04]  /*0c00*/  LEA.HI R0, R3, R6, RZ, 0x7 ;  /* 0x0000000603007211 */ /* 0x000fc800078f38ff */
[----:B------:R-:W-:Y:S02]  /*0c10*/  LOP3.LUT R5, R0, 0xffffff80, RZ, 0xc0, !PT ;  /* 0xffffff8000057812 */ /* 0x000fe400078ec0ff */
[----:B------:R-:W-:-:S03]  /*0c20*/  SHF.R.S32.HI R13, RZ, 0x7, R0 ;  /* 0x00000007ff0d7819 */ /* 0x000fc60000011400 */
[----:B------:R-:W-:Y:S01]  /*0c30*/  IMAD.IADD R230, R6, 0x1, -R5 ;  /* 0x0000000106e67824 */ /* 0x000fe200078e0a05 */
[----:B------:R-:W-:Y:S01]  /*0c40*/  SHF.R.S32.HI R5, RZ, 0x4, R4 ;  /* 0x00000004ff057819 */ /* 0x000fe20000011404 */
[----:B------:R0:W-:Y:S01]  /*0c50*/  STL [R1+0x7c], R13 ;  /* 0x00007c0d01007387 */ /* 0x0001e20000100800 */
[----:B------:R-:W-:Y:S01]  /*0c60*/  LEA.HI R0, R0, R13, RZ, 0x1 ;  /* 0x0000000d00007211 */ /* 0x000fe200078f08ff */
[----:B------:R-:W-:Y:S01]  /*0c70*/  ULOP3.LUT UR5, UR5, 0x1, URZ, 0xfc, !UPT ;  /* 0x0000000105057892 */ /* 0x000fe2000f8efc3f */
[----:B------:R-:W-:Y:S02]  /*0c80*/  SHF.R.S32.HI R9, RZ, 0x1f, R230 ;  /* 0x0000001fff097819 */ /* 0x000fe400000114e6 */
[----:B------:R-:W-:Y:S02]  /*0c90*/  LEA.HI R7, R4, R5, RZ, 0x1 ;  /* 0x0000000504077211 */ /* 0x000fe400078f08ff */
[CC--:B------:R-:W-:Y:S02]  /*0ca0*/  LEA.HI R10, R9.reuse, R230.reuse, RZ, 0x2 ;  /* 0x000000e6090a7211 */ /* 0x0c0fe400078f10ff */
[----:B------:R-:W-:-:S02]  /*0cb0*/  LEA.HI R9, R9, R230, RZ, 0x5 ;  /* 0x000000e609097211 */ /* 0x000fc400078f28ff */
[--C-:B------:R-:W-:Y:S02]  /*0cc0*/  SHF.R.S32.HI R11, RZ, 0x2, R10.reuse ;  /* 0x00000002ff0b7819 */ /* 0x100fe4000001140a */
[----:B------:R-:W-:Y:S02]  /*0cd0*/  SHF.R.S32.HI R8, RZ, 0x1f, R10 ;  /* 0x0000001fff087819 */ /* 0x000fe4000001140a */
[----:B------:R-:W-:Y:S02]  /*0ce0*/  SHF.R.S32.HI R9, RZ, 0x5, R9 ;  /* 0x00000005ff097819 */ /* 0x000fe40000011409 */
[----:B------:R-:W-:Y:S02]  /*0cf0*/  LEA.HI R8, R8, R11, RZ, 0x3 ;  /* 0x0000000b08087211 */ /* 0x000fe400078f18ff */
[----:B------:R-:W-:Y:S02]  /*0d00*/  LOP3.LUT R0, R0, 0x3fffffe, RZ, 0xc0, !PT ;  /* 0x03fffffe00007812 */ /* 0x000fe400078ec0ff */
[----:B------:R-:W-:-:S02]  /*0d10*/  LOP3.LUT R12, R8, 0xfffffff8, RZ, 0xc0, !PT ;  /* 0xfffffff8080c7812 */ /* 0x000fc400078ec0ff */
[----:B------:R-:W-:Y:S01]  /*0d20*/  LOP3.LUT R8, R7, 0x1ffffffe, RZ, 0xc0, !PT ;  /* 0x1ffffffe07087812 */ /* 0x000fe200078ec0ff */
[----:B------:R-:W-:Y:S01]  /*0d30*/  IMAD.IADD R0, R13, 0x1, -R0 ;  /* 0x000000010d007824 */ /* 0x000fe200078e0a00 */
[-C--:B------:R-:W-:Y:S01]  /*0d40*/  LEA.HI R7, R3, R6.reuse, RZ, 0x2 ;  /* 0x0000000603077211 */ /* 0x080fe200078f10ff */
[----:B------:R-:W-:Y:S02]  /*0d50*/  IMAD.IADD R12, R11, 0x1, -R12 ;  /* 0x000000010b0c7824 */ /* 0x000fe400078e0a0c */
[----:B------:R-:W-:Y:S01]  /*0d60*/  IMAD.IADD R8, R5, 0x1, -R8 ;  /* 0x0000000105087824 */ /* 0x000fe200078e0a08 */
[----:B------:R-:W-:Y:S01]  /*0d70*/  LOP3.LUT R191, R7, 0xfffffffc, RZ, 0xc0, !PT ;  /* 0xfffffffc07bf7812 */ /* 0x000fe200078ec0ff */
[----:B------:R-:W-:Y:S01]  /*0d80*/  IMAD R9, R9, 0x10, R12 ;  /* 0x0000001009097824 */ /* 0x000fe200078e020c */
[--C-:B------:R-:W-:Y:S02]  /*0d90*/  SHF.R.S32.HI R162, RZ, 0x2, R7.reuse ;  /* 0x00000002ffa27819 */ /* 0x100fe40000011407 */
[----:B------:R-:W-:Y:S01]  /*0da0*/  SHF.R.S32.HI R7, RZ, 0x1f, R7 ;  /* 0x0000001fff077819 */ /* 0x000fe20000011407 */
[----:B------:R-:W-:Y:S01]  /*0db0*/  IMAD.IADD R191, R6, 0x1, -R191 ;  /* 0x0000000106bf7824 */ /* 0x000fe200078e0abf */
[----:B------:R-:W-:Y:S01]  /*0dc0*/  LEA.HI R5, R3, R6, RZ, 0x5 ;  /* 0x0000000603057211 */ /* 0x000fe200078f28ff */
[----:B------:R-:W-:Y:S01]  /*0dd0*/  VIADD R189, R162, 0x40 ;  /* 0x00000040a2bd7836 */ /* 0x000fe20000000000 */
[----:B------:R-:W-:Y:S01]  /*0de0*/  LEA.HI R7, R7, R162, RZ, 0x3 ;  /* 0x000000a207077211 */ /* 0x000fe200078f18ff */
[----:B------:R-:W-:Y:S01]  /*0df0*/  IMAD.SHL.U32 R160, R191, 0x4, RZ ;  /* 0x00000004bfa07824 */ /* 0x000fe200078e00ff */
[----:B------:R-:W-:Y:S01]  /*0e00*/  LOP3.LUT R3, R4, 0x3fffff0, RZ, 0xc0, !PT ;  /* 0x03fffff004037812 */ /* 0x000fe200078ec0ff */
[----:B------:R-:W-:Y:S01]  /*0e10*/  IMAD R12, R0, 0x40, R9 ;  /* 0x00000040000c7824 */ /* 0x000fe200078e0209 */
[----:B------:R-:W-:Y:S01]  /*0e20*/  SHF.R.S32.HI R0, RZ, 0x1f, R189 ;  /* 0x0000001fff007819 */ /* 0x000fe200000114bd */
[----:B------:R-:W-:Y:S01]  /*0e30*/  VIADD R169, R160, 0x20 ;  /* 0x00000020a0a97836 */ /* 0x000fe20000000000 */
[----:B------:R-:W-:Y:S01]  /*0e40*/  LOP3.LUT R7, R7, 0xfffffff8, RZ, 0xc0, !PT ;  /* 0xfffffff807077812 */ /* 0x000fe200078ec0ff */
[----:B------:R-:W-:Y:S01]  /*0e50*/  IMAD.IADD R3, R6, 0x1, -R3 ;  /* 0x0000000106037824 */ /* 0x000fe200078e0a03 */
[----:B------:R-:W-:Y:S01]  /*0e60*/  SHF.R.S32.HI R4, RZ, 0x5, R5 ;  /* 0x00000005ff047819 */ /* 0x000fe20000011405 */
[----:B------:R-:W-:Y:S01]  /*0e70*/  VIADD R168, R160, 0x40 ;  /* 0x00000040a0a87836 */ /* 0x000fe20000000000 */
[----:B------:R-:W-:Y:S01]  /*0e80*/  LEA.HI R0, R0, R189, RZ, 0x3 ;  /* 0x000000bd00007211 */ /* 0x000fe200078f18ff */
[----:B------:R-:W-:Y:S01]  /*0e90*/  IMAD.IADD R165, R160, 0x1, R169 ;  /* 0x00000001a0a57824 */ /* 0x000fe200078e02a9 */
[----:B------:R-:W-:Y:S01]  /*0ea0*/  STL [R1+0x80], R12 ;  /* 0x0000800c01007387 */ /* 0x000fe20000100800 */
[----:B------:R-:W-:Y:S01]  /*0eb0*/  IMAD.IADD R229, R162, 0x1, -R7 ;  /* 0x00000001a2e57824 */ /* 0x000fe200078e0a07 */
[----:B------:R-:W-:Y:S01]  /*0ec0*/  SHF.R.S32.HI R227, RZ, 0x1f, R169 ;  /* 0x0000001fffe37819 */ /* 0x000fe200000114a9 */
[----:B------:R-:W-:Y:S01]  /*0ed0*/  IMAD R3, R4, 0x10, R3 ;  /* 0x0000001004037824 */ /* 0x000fe200078e0203 */
[----:B------:R-:W-:Y:S01]  /*0ee0*/  SHF.R.S32.HI R225, RZ, 0x1f, R168 ;  /* 0x0000001fffe17819 */ /* 0x000fe200000114a8 */
[----:B------:R-:W-:-:S02]  /*0ef0*/  IMAD.SHL.U32 R0, R0, 0x40, RZ ;  /* 0x0000004000007824 */ /* 0x000fc400078e00ff */
[----:B------:R-:W-:Y:S02]  /*0f00*/  IMAD.IADD R166, R160, 0x1, R168 ;  /* 0x00000001a0a67824 */ /* 0x000fe400078e02a8 */
[----:B------:R-:W-:Y:S01]  /*0f10*/  IMAD.SHL.U32 R177, R4, 0x200, RZ ;  /* 0x0000020004b17824 */ /* 0x000fe200078e00ff */
[----:B------:R-:W-:Y:S01]  /*0f20*/  SHF.R.S32.HI R4, RZ, 0x1f, R165 ;  /* 0x0000001fff047819 */ /* 0x000fe200000114a5 */
[----:B------:R-:W-:Y:S01]  /*0f30*/  IMAD.SHL.U32 R173, R189, 0x40, RZ ;  /* 0x00000040bdad7824 */ /* 0x000fe200078e00ff */
[----:B------:R-:W-:Y:S01]  /*0f40*/  LOP3.LUT R179, R0, 0xfffffe00, RZ, 0xc0, !PT ;  /* 0xfffffe0000b37812 */ /* 0x000fe200078ec0ff */
[----:B------:R-:W-:Y:S01]  /*0f50*/  IMAD.SHL.U32 R175, R229, 0x40, RZ ;  /* 0x00000040e5af7824 */ /* 0x000fe200078e00ff */
[-C--:B------:R-:W-:Y:S01]  /*0f60*/  LEA.HI R0, R4, R165.reuse, RZ, 0x6 ;  /* 0x000000a504007211 */ /* 0x080fe200078f30ff */
[----:B------:R-:W-:Y:S01]  /*0f70*/  IMAD R11, R3, 0x8, R8 ;  /* 0x00000008030b7824 */ /* 0x000fe200078e0208 */
[----:B------:R-:W-:Y:S01]  /*0f80*/  SHF.R.S32.HI R3, RZ, 0x1f, R166 ;  /* 0x0000001fff037819 */ /* 0x000fe200000114a6 */
[----:B------:R-:W-:Y:S01]  /*0f90*/  IMAD.SHL.U32 R18, R191, 0x8, RZ ;  /* 0x00000008bf127824 */ /* 0x000fe200078e00ff */
[----:B------:R-:W-:Y:S01]  /*0fa0*/  LOP3.LUT R173, R173, 0x1c0, RZ, 0xc0, !PT ;  /* 0x000001c0adad7812 */ /* 0x000fe200078ec0ff */
[----:B------:R-:W-:Y:S01]  /*0fb0*/  IMAD.SHL.U32 R0, R0, 0x80, RZ ;  /* 0x0000008000007824 */ /* 0x000fe200078e00ff */
[----:B------:R-:W-:Y:S01]  /*0fc0*/  LOP3.LUT R175, R175, 0x1c0, RZ, 0xc0, !PT ;  /* 0x000001c0afaf7812 */ /* 0x000fe200078ec0ff */
[----:B------:R-:W-:Y:S01]  /*0fd0*/  VIADD R171, R160, 0x10 ;  /* 0x00000010a0ab7836 */ /* 0x000fe20000000000 */
[----:B------:R-:W-:Y:S01]  /*0fe0*/  LEA.HI R222, R4, R165, RZ, 0x3 ;  /* 0x000000a504de7211 */ /* 0x000fe200078f18ff */
[C---:B------:R-:W-:Y:S01]  /*0ff0*/  VIADD R170, R160.reuse, 0x30 ;  /* 0x00000030a0aa7836 */ /* 0x040fe20000000000 */
[CC--:B------:R-:W-:Y:S01]  /*1000*/  LEA.HI R5, R3.reuse, R166.reuse, RZ, 0x6 ;  /* 0x000000a603057211 */ /* 0x0c0fe200078f30ff */
[----:B------:R-:W-:Y:S01]  /*1010*/  VIADD R172, R160, 0x50 ;  /* 0x00000050a0ac7836 */ /* 0x000fe20000000000 */
[----:B------:R-:W-:-:S02]  /*1020*/  LEA.HI R4, R3, R166, RZ, 0x3 ;  /* 0x000000a603047211 */ /* 0x000fc400078f18ff */
[----:B0-----:R-:W-:Y:S01]  /*1030*/  SHF.R.U32.HI R13, RZ, 0x3, R173 ;  /* 0x00000003ff0d7819 */ /* 0x001fe200000116ad */
[----:B------:R-:W-:Y:S01]  /*1040*/  IMAD.SHL.U32 R6, R5, 0x80, RZ ;  /* 0x0000008005067824 */ /* 0x000fe200078e00ff */
[----:B------:R-:W-:Y:S02]  /*1050*/  SHF.R.U32.HI R176, RZ, 0x3, R175 ;  /* 0x00000003ffb07819 */ /* 0x000fe400000116af */
[--C-:B------:R-:W-:Y:S02]  /*1060*/  LOP3.LUT R3, R175, 0x38, R222.reuse, 0xf8, !PT ;  /* 0x00000038af037812 */ /* 0x100fe400078ef8de */
[----:B------:R-:W-:Y:S02]  /*1070*/  LOP3.LUT R7, R173, 0x38, R222, 0xf8, !PT ;  /* 0x00000038ad077812 */ /* 0x000fe400078ef8de */
[----:B------:R-:W-:Y:S02]  /*1080*/  LOP3.LUT R5, R175, 0x38, R4, 0xf8, !PT ;  /* 0x00000038af057812 */ /* 0x000fe400078ef804 */
[----:B------:R-:W-:-:S02]  /*1090*/  LOP3.LUT R0, R0, 0xffffe000, RZ, 0xc0, !PT ;  /* 0xffffe00000007812 */ /* 0x000fc400078ec0ff */
[-C--:B------:R-:W-:Y:S02]  /*10a0*/  LOP3.LUT R3, R3, R176.reuse, RZ, 0x3c, !PT ;  /* 0x000000b003037212 */ /* 0x080fe400078e3cff */
[----:B------:R-:W-:Y:S02]  /*10b0*/  LOP3.LUT R8, R7, R13, RZ, 0x3c, !PT ;  /* 0x0000000d07087212 */ /* 0x000fe400078e3cff */
[----:B------:R-:W-:Y:S02]  /*10c0*/  LOP3.LUT R7, R5, R176, RZ, 0x3c, !PT ;  /* 0x000000b005077212 */ /* 0x000fe400078e3cff */
[-C--:B------:R-:W-:Y:S01]  /*10d0*/  IADD3 R5, R3, R0.reuse, R177 ;  /* 0x0000000003057210 */ /* 0x080fe20007ffe0b1 */
[----:B------:R-:W-:Y:S01]  /*10e0*/  IMAD.U32 R3, RZ, RZ, UR4 ;  /* 0x00000004ff037e24 */ /* 0x000fe2000f8e00ff */
[----:B------:R-:W-:Y:S01]  /*10f0*/  IADD3 R8, R8, R0, R179 ;  /* 0x0000000008087210 */ /* 0x000fe20007ffe0b3 */
[----:B------:R-:W-:Y:S01]  /*1100*/  IMAD.U32 R0, RZ, RZ, UR5 ;  /* 0x00000005ff007e24 */ /* 0x000fe2000f8e00ff */
[----:B------:R-:W-:-:S02]  /*1110*/  LOP3.LUT R9, R173, 0x38, R4, 0xf8, !PT ;  /* 0x00000038ad097812 */ /* 0x000fc400078ef804 */
[----:B------:R-:W-:Y:S02]  /*1120*/  LOP3.LUT R6, R6, 0xffffe000, RZ, 0xc0, !PT ;  /* 0xffffe00006067812 */ /* 0x000fe400078ec0ff */
[----:B------:R0:W-:Y:S01]  /*1130*/  STL [R1+0x3c], R0 ;  /* 0x00003c0001007387 */ /* 0x0001e20000100800 */
[----:B------:R-:W-:Y:S02]  /*1140*/  LOP3.LUT R9, R9, R13, RZ, 0x3c, !PT ;  /* 0x0000000d09097212 */ /* 0x000fe400078e3cff */
[-C--:B------:R-:W-:Y:S01]  /*1150*/  IADD3 R7, R7, R6.reuse, R177 ;  /* 0x0000000607077210 */ /* 0x080fe20007ffe0b1 */
[----:B------:R1:W-:Y:S01]  /*1160*/  STL [R1+0x74], R3 ;  /* 0x0000740301007387 */ /* 0x0003e20000100800 */
[----:B------:R-:W-:Y:S02]  /*1170*/  IADD3 R9, R9, R6, R179 ;  /* 0x0000000609097210 */ /* 0x000fe40007ffe0b3 */
[----:B------:R-:W-:Y:S02]  /*1180*/  LOP3.LUT R6, R173, 0x38, R18, 0xf8, !PT ;  /* 0x00000038ad067812 */ /* 0x000fe400078ef812 */
[----:B------:R-:W-:-:S02]  /*1190*/  SHF.R.S32.HI R223, RZ, 0x3, R4 ;  /* 0x00000003ffdf7819 */ /* 0x000fc40000011404 */
[----:B------:R-:W-:Y:S02]  /*11a0*/  LOP3.LUT R6, R179, R6, R13, 0xf6, !PT ;  /* 0x00000006b3067212 */ /* 0x000fe400078ef60d */
[----:B0-----:R-:W-:Y:S02]  /*11b0*/  LEA.HI R0, R191, R191, RZ, 0x1 ;  /* 0x000000bfbf007211 */ /* 0x001fe400078f08ff */
[----:B-1----:R-:W-:Y:S02]  /*11c0*/  SHF.R.S32.HI R3, RZ, 0x1f, R182 ;  /* 0x0000001fff037819 */ /* 0x002fe400000114b6 */
[----:B------:R-:W-:Y:S02]  /*11d0*/  LOP3.LUT R3, R10, 0x7ffffffc, RZ, 0xc0, !PT ;  /* 0x7ffffffc0a037812 */ /* 0x000fe400078ec0ff */
[----:B------:R-:W-:Y:S01]  /*11e0*/  SHF.R.S32.HI R10, RZ, 0x1f, R184 ;  /* 0x0000001fff0a7819 */ /* 0x000fe200000114b8 */
[----:B------:R-:W-:Y:S01]  /*11f0*/  IMAD.SHL.U32 R10, R11, 0x8, RZ ;  /* 0x000000080b0a7824 */ /* 0x000fe200078e00ff */
[----:B------:R-:W-:Y:S01]  /*1200*/  LOP3.LUT R0, R0, 0x1ffffffe, RZ, 0xc0, !PT ;  /* 0x1ffffffe00007812 */ /* 0x000fe200078ec0ff */
[----:B------:R-:W-:Y:S01]  /*1210*/  IMAD.IADD R3, R230, 0x1, -R3 ;  /* 0x00000001e6037824 */ /* 0x000fe200078e0a03 */
[----:B------:R-:W-:-:S02]  /*1220*/  SHF.R.S32.HI R228, RZ, 0x1f, R171 ;  /* 0x0000001fffe47819 */ /* 0x000fc400000114ab */
[----:B------:R-:W-:Y:S01]  /*1230*/  STL [R1+0x84], R10 ;  /* 0x0000840a01007387 */ /* 0x000fe20000100800 */
[----:B------:R-:W-:Y:S01]  /*1240*/  IMAD.SHL.U32 R174, R3, 0x2, RZ ;  /* 0x0000000203ae7824 */ /* 0x000fe200078e00ff */
[----:B------:R-:W-:Y:S01]  /*1250*/  LEA R3, R6, UR4, 0x1 ;  /* 0x0000000406037c11 */ /* 0x000fe2000f8e08ff */
[----:B------:R-:W-:Y:S01]  /*1260*/  IMAD.IADD R0, R191, 0x1, -R0 ;  /* 0x00000001bf007824 */ /* 0x000fe200078e0a00 */
[----:B------:R-:W-:Y:S01]  /*1270*/  SHF.R.S32.HI R226, RZ, 0x1f, R170 ;  /* 0x0000001fffe27819 */ /* 0x000fe200000114aa */
[C---:B------:R-:W-:Y:S01]  /*1280*/  VIADD R206, R174.reuse, 0x10 ;  /* 0x00000010aece7836 */ /* 0x040fe20000000000 */
[----:B------:R-:W-:Y:S01]  /*1290*/  SHF.R.S32.HI R224, RZ, 0x1f, R172 ;  /* 0x0000001fffe07819 */ /* 0x000fe200000114ac */
[C---:B------:R-:W-:Y:S01]  /*12a0*/  VIADD R202, R174.reuse, 0x28 ;  /* 0x00000028aeca7836 */ /* 0x040fe20000000000 */
[----:B------:R0:W-:Y:S01]  /*12b0*/  STL [R1+0x6c], R3 ;  /* 0x00006c0301007387 */ /* 0x0001e20000100800 */
[C---:B------:R-:W-:Y:S01]  /*12c0*/  VIADD R199, R174.reuse, 0x40 ;  /* 0x00000040aec77836 */ /* 0x040fe20000000000 */
[----:B------:R-:W-:Y:S01]  /*12d0*/  SHF.R.S32.HI R222, RZ, 0x3, R222 ;  /* 0x00000003ffde7819 */ /* 0x000fe200000114de */
[----:B------:R-:W-:-:S02]  /*12e0*/  VIADD R208, R174, 0x8 ;  /* 0x00000008aed07836 */ /* 0x000fc40000000000 */
[C---:B------:R-:W-:Y:S02]  /*12f0*/  VIADD R203, R174.reuse, 0x20 ;  /* 0x00000020aecb7836 */ /* 0x040fe40000000000 */
[C---:B------:R-:W-:Y:S01]  /*1300*/  VIADD R200, R174.reuse, 0x38 ;  /* 0x00000038aec87836 */ /* 0x040fe20000000000 */
[----:B------:R-:W-:Y:S01]  /*1310*/  SHF.R.S32.HI R4, RZ, 0x1f, R208 ;  /* 0x0000001fff047819 */ /* 0x000fe200000114d0 */
[C---:B------:R-:W-:Y:S01]  /*1320*/  VIADD R204, R174.reuse, 0x18 ;  /* 0x00000018aecc7836 */ /* 0x040fe20000000000 */
[----:B0-----:R-:W-:Y:S01]  /*1330*/  SHF.R.S32.HI R3, RZ, 0x1f, R206 ;  /* 0x0000001fff037819 */ /* 0x001fe200000114ce */
[C---:B------:R-:W-:Y:S01]  /*1340*/  VIADD R201, R174.reuse, 0x30 ;  /* 0x00000030aec97836 */ /* 0x040fe20000000000 */
[----:B------:R-:W-:Y:S01]  /*1350*/  SHF.R.S32.HI R3, RZ, 0x1f, R202 ;  /* 0x0000001fff037819 */ /* 0x000fe200000114ca */
[C---:B------:R-:W-:Y:S01]  /*1360*/  VIADD R198, R174.reuse, 0x48 ;  /* 0x00000048aec67836 */ /* 0x040fe20000000000 */
[----:B------:R-:W-:Y:S01]  /*1370*/  SHF.R.S32.HI R3, RZ, 0x1f, R199 ;  /* 0x0000001fff037819 */ /* 0x000fe200000114c7 */
[C---:B------:R-:W-:Y:S01]  /*1380*/  VIADD R197, R174.reuse, 0x50 ;  /* 0x00000050aec57836 */ /* 0x040fe20000000000 */
[----:B------:R-:W-:Y:S01]  /*1390*/  LEA R3, R5, UR4, 0x1 ;  /* 0x0000000405037c11 */ /* 0x000fe2000f8e08ff */
[C---:B------:R-:W-:Y:S01]  /*13a0*/  VIADD R196, R174.reuse, 0x58 ;  /* 0x00000058aec47836 */ /* 0x040fe20000000000 */
[----:B------:R-:W-:Y:S01]  /*13b0*/  SHF.R.S32.HI R4, RZ, 0x1f, R203 ;  /* 0x0000001fff047819 */ /* 0x000fe200000114cb */
[----:B------:R-:W-:Y:S01]  /*13c0*/  VIADD R195, R174, 0x60 ;  /* 0x00000060aec37836 */ /* 0x000fe20000000000 */
[----:B------:R-:W-:Y:S01]  /*13d0*/  SHF.R.S32.HI R4, RZ, 0x1f, R200 ;  /* 0x0000001fff047819 */ /* 0x000fe200000114c8 */
[----:B------:R0:W-:Y:S01]  /*13e0*/  STL [R1+0x70], R3 ;  /* 0x0000700301007387 */ /* 0x0001e20000100800 */
[----:B------:R-:W-:Y:S01]  /*13f0*/  LEA R5, R8, UR4, 0x1 ;  /* 0x0000000408057c11 */ /* 0x000fe2000f8e08ff */
[C---:B------:R-:W-:Y:S01]  /*1400*/  VIADD R194, R174.reuse, 0x68 ;  /* 0x00000068aec27836 */ /* 0x040fe20000000000 */
[----:B------:R-:W-:Y:S01]  /*1410*/  LEA R4, R7, UR4, 0x1 ;  /* 0x0000000407047c11 */ /* 0x000fe2000f8e08ff */
[C---:B------:R-:W-:Y:S01]  /*1420*/  VIADD R193, R174.reuse, 0x70 ;  /* 0x00000070aec17836 */ /* 0x040fe20000000000 */
[----:B------:R-:W-:Y:S01]  /*1430*/  SHF.R.S32.HI R6, RZ, 0x1f, R204 ;  /* 0x0000001fff067819 */ /* 0x000fe200000114cc */
[----:B------:R1:W-:Y:S01]  /*1440*/  STL [R1+0x64], R5 ;  /* 0x0000640501007387 */ /* 0x0003e20000100800 */
[----:B------:R-:W-:Y:S01]  /*1450*/  VIADD R192, R174, 0x78 ;  /* 0x00000078aec07836 */ /* 0x000fe20000000000 */
[----:B------:R-:W-:Y:S01]  /*1460*/  SHF.R.S32.HI R6, RZ, 0x1f, R201 ;  /* 0x0000001fff067819 */ /* 0x000fe200000114c9 */
[----:B------:R-:W-:Y:S01]  /*1470*/  IMAD R181, R0, 0x8, R12 ;  /* 0x0000000800b57824 */ /* 0x000fe200078e020c */
[----:B0-----:R-:W-:Y:S01]  /*1480*/  LEA R3, R9, UR4, 0x1 ;  /* 0x0000000409037c11 */ /* 0x001fe2000f8e08ff */
[----:B------:R1:W-:Y:S01]  /*1490*/  STL [R1+0x68], R4 ;  /* 0x0000680401007387 */ /* 0x0003e20000100800 */
[----:B------:R-:W-:-:S02]  /*14a0*/  SHF.R.S32.HI R237, RZ, 0x1f, R198 ;  /* 0x0000001fffed7819 */ /* 0x000fc400000114c6 */
[----:B------:R-:W-:Y:S01]  /*14b0*/  SHF.R.S32.HI R236, RZ, 0x1f, R197 ;  /* 0x0000001fffec7819 */ /* 0x000fe200000114c5 */
[----:B------:R1:W-:Y:S01]  /*14c0*/  STL [R1+0x60], R3 ;  /* 0x0000600301007387 */ /* 0x0003e20000100800 */
[----:B------:R-:W-:Y:S02]  /*14d0*/  SHF.R.S32.HI R235, RZ, 0x1f, R196 ;  /* 0x0000001fffeb7819 */ /* 0x000fe400000114c4 */
[----:B------:R-:W-:Y:S02]  /*14e0*/  SHF.R.S32.HI R234, RZ, 0x1f, R195 ;  /* 0x0000001fffea7819 */ /* 0x000fe400000114c3 */
[----:B------:R-:W-:Y:S02]  /*14f0*/  SHF.R.S32.HI R233, RZ, 0x1f, R194 ;  /* 0x0000001fffe97819 */ /* 0x000fe400000114c2 */
[----:B------:R-:W-:Y:S02]  /*1500*/  SHF.R.S32.HI R232, RZ, 0x1f, R193 ;  /* 0x0000001fffe87819 */ /* 0x000fe400000114c1 */
[----:B------:R-:W-:-:S07]  /*1510*/  SHF.R.S32.HI R231, RZ, 0x1f, R192 ;  /* 0x0000001fffe77819 */ /* 0x000fce00000114c0 */
.L_x_1742:
[----:B------:R-:W-:Y:S01]  /*1520*/  ULDC.64 UR4, c[0x0][0xa28] ;  /* 0x00028a0000047ab9 */ /* 0x000fe20000000a00 */
[----:B0123--:R-:W0:Y:S01]  /*1530*/  LDC.64 R6, c[0x0][0xa08] ;  /* 0x00028200ff067b82 */ /* 0x00fe220000000a00 */
[----:B------:R-:W-:Y:S01]  /*1540*/  ISETP.NE.U32.AND P0, PT, RZ, UR4, PT ;  /* 0x00000004ff007c0c */ /* 0x000fe2000bf05070 */
[----:B------:R-:W-:Y:S01]  /*1550*/  IMAD.MOV.U32 R12, RZ, RZ, RZ ;  /* 0x000000ffff0c7224 */ /* 0x000fe200078e00ff */
[----:B------:R-:W-:Y:S01]  /*1560*/  ULDC.64 UR6, c[0x0][0xa20] ;  /* 0x0002880000067ab9 */ /* 0x000fe20000000a00 */
[----:B------:R-:W-:Y:S01]  /*1570*/  IMAD.MOV.U32 R26, RZ, RZ, RZ ;  /* 0x000000ffff1a7224 */ /* 0x000fe200078e00ff */
[----:B------:R-:W-:Y:S01]  /*1580*/  ISETP.NE.AND.EX P0, PT, RZ, UR5, PT, P0 ;  /* 0x00000005ff007c0c */ /* 0x000fe2000bf05300 */
[----:B------:R-:W-:Y:S02]  /*1590*/  ULDC.64 UR4, c[0x0][0xa18] ;  /* 0x0002860000047ab9 */ /* 0x000fe40000000a00 */
[----:B------:R-:W-:-:S04]  /*15a0*/  ISETP.NE.U32.AND P1, PT, RZ, UR4, PT ;  /* 0x00000004ff007c0c */ /* 0x000fc8000bf25070 */
[----:B------:R-:W-:Y:S01]  /*15b0*/  ISETP.NE.AND.EX P1, PT, RZ, UR5, PT, P1 ;  /* 0x00000005ff007c0c */ /* 0x000fe2000bf25310 */
[----:B------:R-:W-:Y:S02]  /*15c0*/  ULDC.64 UR4, c[0x0][0xa08] ;  /* 0x0002820000047ab9 */ /* 0x000fe40000000a00 */
[----:B------:R-:W-:-:S03]  /*15d0*/  ISETP.NE.U32.AND P3, PT, RZ, UR4, PT ;  /* 0x00000004ff007c0c */ /* 0x000fc6000bf65070 */
[----:B-1--4-:R-:W1:Y:S01]  /*15e0*/  @P0 LDC.64 R4, c[0x0][0xa28] ;  /* 0x00028a00ff040b82 */ /* 0x012e620000000a00 */
[----:B------:R-:W-:Y:S01]  /*15f0*/  ISETP.NE.AND.EX P3, PT, RZ, UR5, PT, P3 ;  /* 0x00000005ff007c0c */ /* 0x000fe2000bf65330 */
[----:B0-----:R-:W-:-:S06]  /*1600*/  IMAD.WIDE R10, R31, 0x4, R6 ;  /* 0x000000041f0a7825 */ /* 0x001fcc00078e0206 */
[----:B------:R-:W0:Y:S01]  /*1610*/  @P1 LDC.64 R8, c[0x0][0xa18] ;  /* 0x00028600ff081b82 */ /* 0x000e220000000a00 */
[----:B------:R-:W-:Y:S02]  /*1620*/  ULDC UR4, c[0x0][0x288] ;  /* 0x0000a20000047ab9 */ /* 0x000fe40000000800 */
[----:B------:R-:W-:Y:S01]  /*1630*/  IMAD.U32 R163, RZ, RZ, UR4 ;  /* 0x00000004ffa37e24 */ /* 0x000fe2000f8e00ff */
[----:B------:R-:W-:Y:S02]  /*1640*/  ULDC.64 UR4, c[0x0][0x418] ;  /* 0x0001060000047ab9 */ /* 0x000fe40000000a00 */
[----:B------:R2:W5:Y:S01]  /*1650*/  @P3 LDG.E R26, desc[UR46][R10.64] ;  /* 0x0000002e0a1a3981 */ /* 0x000562000c1e1900 */
[----:B-1----:R-:W-:-:S05]  /*1660*/  @P0 IMAD.WIDE R4, R31, 0x4, R4 ;  /* 0x000000041f040825 */ /* 0x002fca00078e0204 */
[----:B------:R2:W5:Y:S01]  /*1670*/  @P0 LDG.E R12, desc[UR46][R4.64] ;  /* 0x0000002e040c0981 */ /* 0x000562000c1e1900 */
[----:B0-----:R-:W-:-:S05]  /*1680*/  @P1 IMAD.WIDE R6, R31, 0x4, R8 ;  /* 0x000000041f061825 */ /* 0x001fca00078e0208 */
[----:B------:R2:W5:Y:S01]  /*1690*/  @P1 LDG.E R163, desc[UR46][R6.64] ;  /* 0x0000002e06a31981 */ /* 0x000562000c1e1900 */
[----:B------:R-:W-:Y:S01]  /*16a0*/  UISETP.NE.U32.AND UP0, UPT, UR4, URZ, UPT ;  /* 0x0000003f0400728c */ /* 0x000fe2000bf05070 */
[----:B------:R-:W-:Y:S01]  /*16b0*/  ISETP.NE.U32.AND P2, PT, RZ, UR6, PT ;  /* 0x00000006ff007c0c */ /* 0x000fe2000bf45070 */
[----:B------:R-:W-:Y:S01]  /*16c0*/  ULDC UR6, c[0x0][0x2f0] ;  /* 0x0000bc0000067ab9 */ /* 0x000fe20000000800 */
[----:B------:R-:W-:Y:S01]  /*16d0*/  ULDC UR4, c[0x0][0x424] ;  /* 0x0001090000047ab9 */ /* 0x000fe20000000800 */
[----:B------:R-:W-:Y:S01]  /*16e0*/  UISETP.NE.AND.EX UP0, UPT, UR5, URZ, UPT, UP0 ;  /* 0x0000003f0500728c */ /* 0x000fe2000bf05300 */
[----:B------:R-:W-:-:S03]  /*16f0*/  LOP3.LUT R3, R30, 0xff000000, RZ, 0xc0, !PT ;  /* 0xff0000001e037812 */ /* 0x000fc600078ec0ff */
[----:B------:R-:W-:Y:S01]  /*1700*/  USEL UR4, UR4, 0x1, UP0 ;  /* 0x0000000104047887 */ /* 0x000fe20008000000 */
[----:B------:R-:W-:Y:S01]  /*1710*/  ISETP.NE.AND.EX P2, PT, RZ, UR7, PT, P2 ;  /* 0x00000007ff007c0c */ /* 0x000fe2000bf45320 */
[----:B------:R-:W-:Y:S01]  /*1720*/  ULDC UR7, c[0x0][0x348] ;  /* 0x0000d20000077ab9 */ /* 0x000fe20000000800 */
[C---:B------:R-:W-:Y:S01]  /*1730*/  LOP3.LUT R0, R30.reuse, 0xff0000, RZ, 0xc0, !PT ;  /* 0x00ff00001e007812 */ /* 0x040fe200078ec0ff */
[----:B------:R-:W-:Y:S01]  /*1740*/  UIMAD UR6, UR4, UR6, URZ ;  /* 0x00000006040672a4 */ /* 0x000fe2000f8e023f */
[----:B------:R-:W-:Y:S01]  /*1750*/  SHF.R.U32.HI R3, RZ, 0x8, R3 ;  /* 0x00000008ff037819 */ /* 0x000fe20000011603 */
[----:B------:R-:W-:Y:S01]  /*1760*/  IMAD.MOV.U32 R187, RZ, RZ, R31 ;  /* 0x000000ffffbb7224 */ /* 0x000fe200078e001f */
[----:B------:R-:W-:Y:S02]  /*1770*/  LOP3.LUT R183, R30, 0xffff, RZ, 0xc0, !PT ;  /* 0x0000ffff1eb77812 */ /* 0x000fe400078ec0ff */
[----:B------:R-:W-:Y:S01]  /*1780*/  LEA.HI R186, R0, R3, RZ, 0x10 ;  /* 0x0000000300ba7211 */ /* 0x000fe200078f80ff */
[----:B--2---:R-:W-:Y:S06]  /*1790*/  @P1 BRA `(.L_x_1450) ;  /* 0x0000000000241947 */ /* 0x004fec0003800000 */
        /* <DEDUP_REMOVED lines=9> */
.L_x_1450:
[----:B------:R-:W-:Y:S02]  /*1830*/  IMAD.U32 R25, RZ, RZ, UR7 ;  /* 0x00000007ff197e24 */ /* 0x000fe4000f8e00ff */
[----:B------:R-:W-:Y:S01]  /*1840*/  IMAD.U32 R27, RZ, RZ, UR6 ;  /* 0x00000006ff1b7e24 */ /* 0x000fe2000f8e00ff */
[----:B------:R-:W-:Y:S06]  /*1850*/  @!P2 BRA `(.L_x_1451) ;  /* 0x000000000010a947 */ /* 0x000fec0003800000 */
[----:B------:R-:W0:Y:S02]  /*1860*/  LDC.64 R4, c[0x0][0xa20] ;  /* 0x00028800ff047b82 */ /* 0x000e240000000a00 */
[----:B0-----:R-:W-:-:S05]  /*1870*/  IMAD.WIDE R4, R31, 0x4, R4 ;  /* 0x000000041f047825 */ /* 0x001fca00078e0204 */
[----:B------:R0:W5:Y:S01]  /*1880*/  LDG.E R27, desc[UR46][R4.64] ;  /* 0x0000002e041b7981 */ /* 0x000162000c1e1900 */
[----:B------:R-:W-:Y:S05]  /*1890*/  BRA `(.L_x_1452) ;  /* 0x0000000000107947 */ /* 0x000fea0003800000 */
.L_x_1451:
[----:B------:R-:W-:Y:S05]  /*18a0*/  @!P3 BRA `(.L_x_1452) ;  /* 0x00000000000cb947 */ /* 0x000fea0003800000 */
[----:B------:R-:W2:Y:S04]  /*18b0*/  LDG.E R0, desc[UR46][R10.64] ;  /* 0x0000002e0a007981 */ /* 0x000ea8000c1e1900 */
[----:B------:R-:W2:Y:S02]  /*18c0*/  LDG.E R27, desc[UR46][R10.64+0x4] ;  /* 0x0000042e0a1b7981 */ /* 0x000ea4000c1e1900 */
[----:B--2---:R-:W-:-:S07]  /*18d0*/  IMAD.IADD R27, R27, 0x1, -R0 ;  /* 0x000000011b1b7824 */ /* 0x004fce00078e0a00 */
.L_x_1452:
[----:B------:R-:W-:Y:S01]  /*18e0*/  ULDC.64 UR4, c[0x0][0xa10] ;  /* 0x0002840000047ab9 */ /* 0x000fe20000000a00 */
[----:B0-----:R-:W0:Y:S01]  /*18f0*/  LDC R4, c[0x0][0x448] ;  /* 0x00011200ff047b82 */ /* 0x001e220000000800 */
[----:B------:R-:W-:-:S04]  /*1900*/  ISETP.NE.U32.AND P0, PT, RZ, UR4, PT ;  /* 0x00000004ff007c0c */ /* 0x000fc8000bf05070 */
[----:B------:R-:W-:Y:S01]  /*1910*/  ISETP.NE.AND.EX P0, PT, RZ, UR5, PT, P0 ;  /* 0x00000005ff007c0c */ /* 0x000fe2000bf05300 */
[----:B------:R-:W-:Y:S02]  /*1920*/  ULDC.64 UR4, c[0x0][0xa30] ;  /* 0x00028c0000047ab9 */ /* 0x000fe40000000a00 */
[----:B------:R-:W-:-:S04]  /*1930*/  ISETP.NE.U32.AND P1, PT, RZ, UR4, PT ;  /* 0x00000004ff007c0c */ /* 0x000fc8000bf25070 */
[----:B------:R-:W-:-:S06]  /*1940*/  ISETP.NE.AND.EX P1, PT, RZ, UR5, PT, P1 ;  /* 0x00000005ff007c0c */ /* 0x000fcc000bf25310 */
[----:B------:R-:W1:Y:S08]  /*1950*/  @P0 LDC.64 R6, c[0x0][0xa10] ;  /* 0x00028400ff060b82 */ /* 0x000e700000000a00 */
[----:B------:R-:W2:Y:S01]  /*1960*/  @P1 LDC.64 R8, c[0x0][0xa30] ;  /* 0x00028c00ff081b82 */ /* 0x000ea20000000a00 */
[----:B-1----:R-:W-:-:S05]  /*1970*/  @P0 IMAD.WIDE R6, R31, 0x4, R6 ;  /* 0x000000041f060825 */ /* 0x002fca00078e0206 */
[----:B------:R-:W3:Y:S04]  /*1980*/  @P0 LDG.E R0, desc[UR46][R6.64] ;  /* 0x0000002e06000981 */ /* 0x000ee8000c1e1900 */
[----:B------:R-:W3:Y:S01]  /*1990*/  @P0 LDG.E R3, desc[UR46][R6.64+0x4] ;  /* 0x0000042e06030981 */ /* 0x000ee2000c1e1900 */
[----:B-----5:R-:W-:Y:S02]  /*19a0*/  IMAD.MOV.U32 R145, RZ, RZ, R27 ;  /* 0x000000ffff917224 */ /* 0x020fe400078e001b */
[----:B--2---:R-:W-:-:S05]  /*19b0*/  @P1 IMAD.WIDE R8, R31, 0x4, R8 ;  /* 0x000000041f081825 */ /* 0x004fca00078e0208 */
[----:B------:R1:W5:Y:S01]  /*19c0*/  @P1 LDG.E R145, desc[UR46][R8.64] ;  /* 0x0000002e08911981 */ /* 0x000362000c1e1900 */
[----:B0-----:R-:W-:Y:S01]  /*19d0*/  ISETP.NE.AND P1, PT, R4, 0x1, PT ;  /* 0x000000010400780c */ /* 0x001fe20003f25270 */
[----:B------:R-:W-:Y:S01]  /*19e0*/  IMAD.SHL.U32 R178, R29, 0x80, RZ ;  /* 0x000000801db27824 */ /* 0x000fe200078e00ff */
[----:B------:R-:W0:Y:S01]  /*19f0*/  LDC.64 R4, c[0x0][0x9e0] ;  /* 0x00027800ff047b82 */ /* 0x000e220000000a00 */
[----:B------:R-:W-:-:S10]  /*1a00*/  IMAD.IADD R12, R27, 0x1, -R12 ;  /* 0x000000011b0c7824 */ /* 0x000fd400078e0a0c */
[----:B------:R-:W2:Y:S08]  /*1a10*/  @P1 LDC R10, c[0x0][0x44c] ;  /* 0x00011300ff0a1b82 */ /* 0x000eb00000000800 */
[----:B------:R-:W4:Y:S01]  /*1a20*/  @P1 LDC R11, c[0x0][0x450] ;  /* 0x00011400ff0b1b82 */ /* 0x000f220000000800 */
[----:B0-----:R-:W-:Y:S01]  /*1a30*/  ISETP.GE.AND P2, PT, R5, 0x1, PT ;  /* 0x000000010500780c */ /* 0x001fe20003f46270 */
[----:B---3--:R-:W-:-:S02]  /*1a40*/  @P0 IMAD.IADD R25, R3, 0x1, -R0 ;  /* 0x0000000103190824 */ /* 0x008fc400078e0a00 */
[----:B------:R-:W-:Y:S02]  /*1a50*/  VIADD R3, R178, 0x7f ;  /* 0x0000007fb2037836 */ /* 0x000fe40000000000 */
[----:B------:R-:W-:Y:S02]  /*1a60*/  IMAD.IADD R164, R12, 0x1, R25 ;  /* 0x000000010ca47824 */ /* 0x000fe400078e0219 */
[----:B--2---:R-:W-:-:S04]  /*1a70*/  @P1 IMAD.HI.U32 R6, R3, R10, RZ ;  /* 0x0000000a03061227 */ /* 0x004fc800078e00ff */
[C---:B------:R-:W-:Y:S01]  /*1a80*/  VIADD R0, R164.reuse, 0x5f ;  /* 0x0000005fa4007836 */ /* 0x040fe20000000000 */
[----:B----4-:R-:W-:Y:S02]  /*1a90*/  @P1 SHF.R.U32.HI R3, RZ, R11, R6 ;  /* 0x0000000bff031219 */ /* 0x010fe40000011606 */
[----:B------:R-:W-:Y:S01]  /*1aa0*/  IADD3 R6, R164, 0x1, -R163 ;  /* 0x00000001a4067810 */ /* 0x000fe20007ffe8a3 */
[----:B------:R-:W-:-:S04]  /*1ab0*/  IMAD.HI R0, R0, 0x2aaaaaab, RZ ;  /* 0x2aaaaaab00007827 */ /* 0x000fc800078e02ff */
[----:B------:R-:W-:Y:S01]  /*1ac0*/  IMAD.IADD R3, R6, 0x1, R3 ;  /* 0x0000000106037824 */ /* 0x000fe200078e0203 */
[----:B------:R-:W-:-:S03]  /*1ad0*/  SHF.R.U32.HI R149, RZ, 0x1f, R0 ;  /* 0x0000001fff957819 */ /* 0x000fc60000011600 */
[----:B------:R-:W-:Y:S01]  /*1ae0*/  IMAD.IADD R4, R3, 0x1, R4 ;  /* 0x0000000103047824 */ /* 0x000fe200078e0204 */
[----:B------:R-:W-:Y:S01]  /*1af0*/  LEA.HI.SX32 R149, R0, R149, 0x1c ;  /* 0x0000009500957211 */ /* 0x000fe200078fe2ff */
[----:B-1----:R-:W-:Y:S06]  /*1b00*/  @!P2 BRA `(.L_x_1453) ;  /* 0x000000000048a947 */ /* 0x002fec0003800000 */
[C---:B------:R-:W-:Y:S01]  /*1b10*/  ISETP.GT.AND P0, PT, R3.reuse, RZ, PT ;  /* 0x000000ff0300720c */ /* 0x040fe20003f04270 */
[----:B------:R-:W-:Y:S01]  /*1b20*/  BSSY B0, `(.L_x_1454) ;  /* 0x000000e000007945 */ /* 0x000fe20003800000 */
[----:B------:R-:W-:-:S11]  /*1b30*/  VIADD R0, R3, 0xffffffff ;  /* 0xffffffff03007836 */ /* 0x000fd60000000000 */
        /* <DEDUP_REMOVED lines=8> */
.L_x_1455:
[----:B------:R-:W-:-:S13]  /*1bc0*/  ISETP.NE.AND P0, PT, R5, 0x1, PT ;  /* 0x000000010500780c */ /* 0x000fda0003f05270 */
[----:B------:R-:W0:Y:S02]  /*1bd0*/  @P0 LDC.64 R6, c[0x0][0x9e8] ;  /* 0x00027a00ff060b82 */ /* 0x000e240000000a00 */
[----:B0-----:R-:W-:-:S05]  /*1be0*/  @P0 IMAD.HI.U32 R6, R0, R6, RZ ;  /* 0x0000000600060227 */ /* 0x001fca00078e00ff */
[----:B------:R-:W-:-:S07]  /*1bf0*/  @P0 SHF.R.U32.HI R0, RZ, R7, R6 ;  /* 0x00000007ff000219 */ /* 0x000fce0000011606 */
.L_x_1456:
[----:B------:R-:W-:Y:S05]  /*1c00*/  BSYNC B0 ;  /* 0x0000000000007941 */ /* 0x000fea0003800000 */
.L_x_1454:
[----:B------:R-:W-:-:S05]  /*1c10*/  IMAD R3, R0, R5, R5 ;  /* 0x0000000500037224 */ /* 0x000fca00078e0205 */
[----:B------:R-:W-:-:S07]  /*1c20*/  VIMNMX R4, R4, R3, PT ;  /* 0x0000000304047248 */ /* 0x000fce0003fe0100 */
.L_x_1453:
[----:B------:R-:W0:Y:S01]  /*1c30*/  @P1 LDC R3, c[0x0][0x44c] ;  /* 0x00011300ff031b82 */ /* 0x000e220000000800 */
[----:B------:R-:W-:Y:S01]  /*1c40*/  VIADD R4, R4, 0x5f ;  /* 0x0000005f04047836 */ /* 0x000fe20000000000 */
[----:B------:R-:W-:Y:S01]  /*1c50*/  ULDC UR4, c[0x0][0x9dc] ;  /* 0x0002770000047ab9 */ /* 0x000fe20000000800 */
[----:B------:R-:W-:Y:S02]  /*1c60*/  IMAD.MOV.U32 R7, RZ, RZ, R178 ;  /* 0x000000ffff077224 */ /* 0x000fe400078e00b2 */
[----:B------:R-:W-:-:S03]  /*1c70*/  IMAD.HI R4, R4, 0x2aaaaaab, RZ ;  /* 0x2aaaaaab04047827 */ /* 0x000fc600078e02ff */
[----:B------:R-:W1:Y:S01]  /*1c80*/  @P1 LDC R9, c[0x0][0x450] ;  /* 0x00011400ff091b82 */ /* 0x000e620000000800 */
[----:B------:R-:W-:Y:S02]  /*1c90*/  IMAD.IADD R150, R164, 0x1, -R163 ;  /* 0x00000001a4967824 */ /* 0x000fe400078e0aa3 */
        /* <DEDUP_REMOVED lines=8> */
[----:B------:R-:W-:Y:S01]  /*1d20*/  ISETP.GT.AND P0, PT, R0, -0x1, PT ;  /* 0xffffffff0000780c */ /* 0x000fe20003f04270 */
[----:B------:R-:W-:-:S12]  /*1d30*/  BSSY B0, `(.L_x_1458) ;  /* 0x000000d000007945 */ /* 0x000fd80003800000 */
        /* <DEDUP_REMOVED lines=8> */
.L_x_1459:
[----:B------:R-:W-:-:S13]  /*1dc0*/  ISETP.NE.AND P0, PT, R5, 0x1, PT ;  /* 0x000000010500780c */ /* 0x000fda0003f05270 */
[----:B------:R-:W0:Y:S02]  /*1dd0*/  @P0 LDC.64 R6, c[0x0][0x9e8] ;  /* 0x00027a00ff060b82 */ /* 0x000e240000000a00 */
[----:B0-----:R-:W-:-:S05]  /*1de0*/  @P0 IMAD.HI.U32 R4, R0, R6, RZ ;  /* 0x0000000600040227 */ /* 0x001fca00078e00ff */
[----:B------:R-:W-:-:S07]  /*1df0*/  @P0 SHF.R.U32.HI R0, RZ, R7, R4 ;  /* 0x00000007ff000219 */ /* 0x000fce0000011604 */
.L_x_1460:
[----:B------:R-:W-:Y:S05]  /*1e00*/  BSYNC B0 ;  /* 0x0000000000007941 */ /* 0x000fea0003800000 */
.L_x_1458:
[----:B------:R-:W-:-:S05]  /*1e10*/  IMAD R0, R0, R5, RZ ;  /* 0x0000000500007224 */ /* 0x000fca00078e02ff */
[----:B------:R-:W-:-:S07]  /*1e20*/  VIMNMX R3, R3, R0, !PT ;  /* 0x0000000003037248 */ /* 0x000fce0007fe0100 */
.L_x_1457:
[----:B------:R-:W-:Y:S01]  /*1e30*/  IMAD.HI R3, R3, 0x2aaaaaab, RZ ;  /* 0x2aaaaaab03037827 */ /* 0x000fe200078e02ff */
[----:B------:R-:W-:Y:S01]  /*1e40*/  BSSY B0, `(.L_x_1461) ;  /* 0x0000028000007945 */ /* 0x000fe20003800000 */
[----:B------:R-:W-:Y:S02]  /*1e50*/  LOP3.LUT R190, R186, 0xff, RZ, 0xc0, !PT ;  /* 0x000000ffbabe7812 */ /* 0x000fe400078ec0ff */
[----:B------:R-:W-:Y:S02]  /*1e60*/  SHF.R.U32.HI R186, RZ, 0x10, R186 ;  /* 0x00000010ffba7819 */ /* 0x000fe400000116ba */
[----:B------:R-:W-:-:S04]  /*1e70*/  SHF.R.U32.HI R0, RZ, 0x1f, R3 ;  /* 0x0000001fff007819 */ /* 0x000fc80000011603 */
[----:B------:R-:W-:Y:S01]  /*1e80*/  LEA.HI.SX32 R0, R3, R0, 0x1c ;  /* 0x0000000003007211 */ /* 0x000fe200078fe2ff */
[----:B------:R-:W-:-:S03]  /*1e90*/  IMAD.MOV.U32 R3, RZ, RZ, RZ ;  /* 0x000000ffff037224 */ /* 0x000fc600078e00ff */
[----:B------:R-:W-:-:S04]  /*1ea0*/  VIMNMX R9, RZ, R0, !PT ;  /* 0x00000000ff097248 */ /* 0x000fc80007fe0100 */
[----:B------:R-:W-:-:S13]  /*1eb0*/  ISETP.GT.AND P0, PT, R8, R9, PT ;  /* 0x000000090800720c */ /* 0x000fda0003f04270 */
[----:B------:R-:W-:Y:S05]  /*1ec0*/  @!P0 BRA `(.L_x_1462) ;  /* 0x00000000007c8947 */ /* 0x000fea0003800000 */
[----:B------:R-:W-:Y:S01]  /*1ed0*/  ISETP.NE.AND P0, PT, R186, RZ, PT ;  /* 0x000000ffba00720c */ /* 0x000fe20003f05270 */
[----:B------:R-:W-:-:S03]  /*1ee0*/  ULDC UR4, c[0x0][0x9f0] ;  /* 0x00027c0000047ab9 */ /* 0x000fc60000000800 */
[----:B------:R-:W-:-:S04]  /*1ef0*/  SEL R11, R186, UR4, P0 ;  /* 0x00000004ba0b7c07 */ /* 0x000fc80008000000 */
[-C--:B------:R-:W-:Y:S02]  /*1f00*/  IABS R6, R11.reuse ;  /* 0x0000000b00067213 */ /* 0x080fe40000000000 */
[----:B------:R-:W-:Y:S02]  /*1f10*/  IADD3 R0, R11, -0x1, R8 ;  /* 0xffffffff0b007810 */ /* 0x000fe40007ffe008 */
[----:B------:R-:W0:Y:S01]  /*1f20*/  I2F.RP R3, R6 ;  /* 0x0000000600037306 */ /* 0x000e220000209400 */
[----:B------:R-:W-:Y:S02]  /*1f30*/  IABS R13, R11 ;  /* 0x0000000b000d7213 */ /* 0x000fe40000000000 */
[----:B------:R-:W-:-:S05]  /*1f40*/  IMAD.IADD R0, R0, 0x1, -R9 ;  /* 0x0000000100007824 */ /* 0x000fca00078e0a09 */
        /* <DEDUP_REMOVED lines=23> */
.L_x_1462:
[----:B------:R-:W-:Y:S05]  /*20c0*/  BSYNC B0 ;  /* 0x0000000000007941 */ /* 0x000fea0003800000 */
.L_x_1461:
[----:B------:R-:W-:Y:S01]  /*20d0*/  IMAD R0, R190, R3, R9 ;  /* 0x00000003be007224 */ /* 0x000fe200078e0209 */
[----:B------:R-:W-:-:S04]  /*20e0*/  PLOP3.LUT P2, PT, PT, PT, PT, 0x80, 0x0 ;  /* 0x000000000000781c */ /* 0x000fc80003f4f070 */
[C---:B------:R-:W-:Y:S01]  /*20f0*/  VIADDMNMX R3, R0.reuse, R3, R8, PT ;  /* 0x0000000300037246 */ /* 0x040fe20003800108 */
[----:B------:R-:W-:-:S04]  /*2100*/  IMAD R0, R0, 0x60, -R12 ;  /* 0x0000006000007824 */ /* 0x000fc800078e0a0c */
[----:B------:R-:W-:Y:S01]  /*2110*/  IMAD R4, R3, 0x60, -R12 ;  /* 0x0000006003047824 */ /* 0x000fe200078e0a0c */
[----:B------:R-:W-:-:S04]  /*2120*/  VIMNMX R0, RZ, R0, !PT ;  /* 0x00000000ff007248 */ /* 0x000fc80007fe0100 */
[----:B------:R-:W-:Y:S01]  /*2130*/  VIMNMX R3, R4, R25, PT ;  /* 0x0000001904037248 */ /* 0x000fe20003fe0100 */
[----:B------:R-:W-:-:S03]  /*2140*/  IMAD.WIDE.U32 R128, R0, -0x55555555, RZ ;  /* 0xaaaaaaab00807825 */ /* 0x000fc600078e00ff */
[----:B------:R-:W-:Y:S02]  /*2150*/  ISETP.GT.AND P0, PT, R3, R0, PT ;  /* 0x000000000300720c */ /* 0x000fe40003f04270 */
[----:B------:R-:W-:-:S05]  /*2160*/  SHF.R.U32.HI R128, RZ, 0x6, R129 ;  /* 0x00000006ff807819 */ /* 0x000fca0000011681 */
[----:B------:R-:W-:-:S06]  /*2170*/  IMAD.MOV.U32 R24, RZ, RZ, R128 ;  /* 0x000000ffff187224 */ /* 0x000fcc00078e0080 */
[----:B------:R-:W-:-:S04]  /*2180*/  @P0 VIADD R0, R3, 0x5f ;  /* 0x0000005f03000836 */ /* 0x000fc80000000000 */
[----:B------:R-:W-:-:S05]  /*2190*/  @P0 IMAD.HI R0, R0, 0x2aaaaaab, RZ ;  /* 0x2aaaaaab00000827 */ /* 0x000fca00078e02ff */
[----:B------:R-:W-:-:S04]  /*21a0*/  @P0 SHF.R.U32.HI R3, RZ, 0x1f, R0 ;  /* 0x0000001fff030819 */ /* 0x000fc80000011600 */
[----:B------:R-:W-:-:S04]  /*21b0*/  @P0 LEA.HI.SX32 R24, R0, R3, 0x1c ;  /* 0x0000000300180211 */ /* 0x000fc800078fe2ff */
        /* <DEDUP_REMOVED lines=22> */
.L_x_1465:
[----:B------:R-:W-:Y:S05]  /*2320*/  BSYNC B6 ;  /* 0x0000000000067941 */ /* 0x000fea0003800000 */
.L_x_1464:
        /* <DEDUP_REMOVED lines=20> */
.L_x_1467:
[----:B------:R-:W-:Y:S05]  /*2470*/  BSYNC B6 ;  /* 0x0000000000067941 */ /* 0x000fea0003800000 */
.L_x_1466:
[----:B------:R-:W-:Y:S01]  /*2480*/  ULDC.64 UR4, c[0x0][0x9f8] ;  /* 0x00027e0000047ab9 */ /* 0x000fe20000000a00 */
[----:B------:R-:W0:Y:S01]  /*2490*/  LDC.64 R90, c[0x0][0x300] ;  /* 0x0000c000ff5a7b82 */ /* 0x000e220000000a00 */
[----:B------:R-:W-:Y:S01]  /*24a0*/  ISETP.NE.U32.AND P0, PT, RZ, UR4, PT ;  /* 0x00000004ff007c0c */ /* 0x000fe2000bf05070 */
[----:B------:R-:W-:-:S03]  /*24b0*/  ULDC UR6, c[0x0][0x2f4] ;  /* 0x0000bd0000067ab9 */ /* 0x000fc60000000800 */
[----:B------:R-:W-:Y:S01]  /*24c0*/  ISETP.NE.AND.EX P0, PT, RZ, UR5, PT, P0 ;  /* 0x00000005ff007c0c */ /* 0x000fe2000bf05300 */
[----:B------:R-:W-:Y:S01]  /*24d0*/  IMAD.IADD R121, R26, 0x1, R27 ;  /* 0x000000011a797824 */ /* 0x000fe200078e021b */
[----:B------:R-:W-:Y:S01]  /*24e0*/  ISETP.GE.AND P1, PT, R165, UR6, PT ;  /* 0x00000006a5007c0c */ /* 0x000fe2000bf26270 */
[C---:B------:R-:W-:Y:S01]  /*24f0*/  VIADD R104, R18.reuse, 0x60 ;  /* 0x0000006012687836 */ /* 0x040fe20000000000 */
[----:B------:R-:W-:Y:S01]  /*2500*/  SHF.R.S32.HI R19, RZ, 0x1f, R18 ;  /* 0x0000001fff137819 */ /* 0x000fe20000011412 */
[C---:B------:R-:W-:Y:S01]  /*2510*/  VIADD R3, R18.reuse, 0x80 ;  /* 0x0000008012037836 */ /* 0x040fe20000000000 */
[----:B------:R-:W-:Y:S01]  /*2520*/  ULDC.64 UR4, c[0x0][0x330] ;  /* 0x0000cc0000047ab9 */ /* 0x000fe20000000a00 */
[----:B------:R-:W-:Y:S01]  /*2530*/  VIADD R8, R18, 0xa0 ;  /* 0x000000a012087836 */ /* 0x000fe20000000000 */
[----:B------:R-:W1:Y:S08]  /*2540*/  LDC.64 R96, c[0x0][0x3f8] ;  /* 0x0000fe00ff607b82 */ /* 0x000e700000000a00 */
[----:B------:R-:W2:Y:S01]  /*2550*/  @P0 LDC.64 R4, c[0x0][0x9f8] ;  /* 0x00027e00ff040b82 */ /* 0x000ea20000000a00 */
[----:B------:R-:W-:-:S07]  /*2560*/  SHF.R.S32.HI R147, RZ, 0x1f, R162 ;  /* 0x0000001fff937819 */ /* 0x000fce00000114a2 */
[----:B------:R-:W3:Y:S08]  /*2570*/  LDC R123, c[0x0][0x3f4] ;  /* 0x0000fd00ff7b7b82 */ /* 0x000ef00000000800 */
[----:B------:R-:W4:Y:S01]  /*2580*/  LDC.64 R102, c[0x0][0x408] ;  /* 0x00010200ff667b82 */ /* 0x000f220000000a00 */
[----:B--2---:R-:W-:-:S05]  /*2590*/  @P0 IMAD.WIDE R4, R31, 0x4, R4 ;  /* 0x000000041f040825 */ /* 0x004fca00078e0204 */
[----:B------:R2:W3:Y:S01]  /*25a0*/  @P0 LDG.E R31, desc[UR46][R4.64] ;  /* 0x0000002e041f0981 */ /* 0x0004e2000c1e1900 */
[----:B------:R-:W-:Y:S01]  /*25b0*/  SEL R6, RZ, 0xffffffff, P1 ;  /* 0xffffffffff067807 */ /* 0x000fe20000800000 */
[C---:B------:R-:W-:Y:S01]  /*25c0*/  IMAD.WIDE.U32 R88, R183.reuse, UR4, R18 ;  /* 0x00000004b7587c25 */ /* 0x040fe2000f8e0012 */
[----:B------:R-:W-:Y:S01]  /*25d0*/  ISETP.GE.AND P0, PT, R18, UR6, PT ;  /* 0x0000000612007c0c */ /* 0x000fe2000bf06270 */
[----:B------:R-:W3:Y:S01]  /*25e0*/  S2R R221, SR_TID.X ;  /* 0x0000000000dd7919 */ /* 0x000ee20000002100 */
[----:B------:R-:W-:Y:S01]  /*25f0*/  SHF.R.S32.HI R0, RZ, 0x1f, R121 ;  /* 0x0000001fff007819 */ /* 0x000fe20000011479 */
[----:B------:R-:W-:Y:S01]  /*2600*/  IMAD R89, R183, UR5, R89 ;  /* 0x00000005b7597c24 */ /* 0x000fe2000f8e0259 */
[----:B------:R-:W-:Y:S01]  /*2610*/  ISETP.GE.AND P1, PT, R104, UR6, PT ;  /* 0x0000000668007c0c */ /* 0x000fe2000bf26270 */
[----:B------:R-:W-:Y:S01]  /*2620*/  ULDC.64 UR4, c[0x0][0xa08] ;  /* 0x0002820000047ab9 */ /* 0x000fe20000000a00 */
[----:B------:R-:W-:Y:S01]  /*2630*/  ISETP.GE.AND P3, PT, R3, UR6, PT ;  /* 0x0000000603007c0c */ /* 0x000fe2000bf66270 */
[----:B--2---:R-:W-:Y:S01]  /*2640*/  IMAD.SHL.U32 R5, R6, 0x2, RZ ;  /* 0x0000000206057824 */ /* 0x004fe200078e00ff */
[----:B------:R-:W-:Y:S01]  /*2650*/  SEL R4, RZ, 0x1, P0 ;  /* 0x00000001ff047807 */ /* 0x000fe20000000000 */
[----:B0-----:R-:W-:Y:S01]  /*2660*/  IMAD R6, R0, R90, RZ ;  /* 0x0000005a00067224 */ /* 0x001fe200078e02ff */
[----:B------:R-:W-:Y:S01]  /*2670*/  ISETP.GE.AND P0, PT, R166, UR6, PT ;  /* 0x00000006a6007c0c */ /* 0x000fe2000bf06270 */
[----:B-1----:R-:W-:Y:S01]  /*2680*/  IMAD.WIDE.U32 R94, R162, R96, R18 ;  /* 0x00000060a25e7225 */ /* 0x002fe200078e0012 */
[----:B------:R-:W-:-:S02]  /*2690*/  LOP3.LUT R3, R5, 0x2, R4, 0xe2, !PT ;  /* 0x0000000205037812 */ /* 0x000fc400078ee204 */
[----:B------:R-:W-:Y:S01]  /*26a0*/  SEL R7, RZ, 0x8, P1 ;  /* 0x00000008ff077807 */ /* 0x000fe20000800000 */
[C---:B------:R-:W-:Y:S01]  /*26b0*/  IMAD.WIDE.U32 R4, R121.reuse, R90, RZ ;  /* 0x0000005a79047225 */ /* 0x040fe200078e00ff */
[----:B------:R-:W-:Y:S01]  /*26c0*/  ISETP.GE.AND P2, PT, R8, UR6, PT ;  /* 0x0000000608007c0c */ /* 0x000fe2000bf46270 */
[----:B------:R-:W-:Y:S01]  /*26d0*/  ULDC.64 UR6, c[0x0][0x308] ;  /* 0x0000c20000067ab9 */ /* 0x000fe20000000a00 */
[----:B------:R-:W-:Y:S01]  /*26e0*/  SHF.R.S32.HI R161, RZ, 0x1f, R160 ;  /* 0x0000001fffa17819 */ /* 0x000fe200000114a0 */
[----:B------:R-:W-:Y:S01]  /*26f0*/  IMAD R9, R121, R91, R6 ;  /* 0x0000005b79097224 */ /* 0x000fe200078e0206 */
[----:B------:R-:W-:Y:S01]  /*2700*/  SEL R6, RZ, 0x4, P0 ;  /* 0x00000004ff067807 */ /* 0x000fe20000000000 */
[C---:B----4-:R-:W-:Y:S01]  /*2710*/  IMAD.WIDE.U32 R100, R162.reuse, R102, R18 ;  /* 0x00000066a2647225 */ /* 0x050fe200078e0012 */
[----:B------:R-:W-:Y:S02]  /*2720*/  ISETP.NE.U32.AND P0, PT, RZ, UR4, PT ;  /* 0x00000004ff007c0c */ /* 0x000fe4000bf05070 */
[----:B------:R-:W-:Y:S01]  /*2730*/  LOP3.LUT R3, R7, R3, R6, 0xfe, !PT ;  /* 0x0000000307037212 */ /* 0x000fe200078efe06 */
[----:B------:R-:W-:Y:S01]  /*2740*/  IMAD.IADD R5, R5, 0x1, R9 ;  /* 0x0000000105057824 */ /* 0x000fe200078e0209 */
[----:B------:R-:W-:Y:S01]  /*2750*/  SEL R6, RZ, 0x10, P3 ;  /* 0x00000010ff067807 */ /* 0x000fe20001800000 */
[----:B------:R-:W-:Y:S01]  /*2760*/  IMAD.WIDE.U32 R92, R162, R96, R160 ;  /* 0x00000060a25c7225 */ /* 0x000fe200078e00a0 */
[----:B------:R-:W-:Y:S01]  /*2770*/  ISETP.NE.AND.EX P0, PT, RZ, UR5, PT, P0 ;  /* 0x00000005ff007c0c */ /* 0x000fe2000bf05300 */
[----:B------:R-:W-:Y:S01]  /*2780*/  ULDC.64 UR4, c[0x0][0x310] ;  /* 0x0000c40000047ab9 */ /* 0x000fe20000000a00 */
[----:B------:R-:W-:Y:S01]  /*2790*/  LOP3.LUT R11, R3, R6, RZ, 0xfc, !PT ;  /* 0x00000006030b7212 */ /* 0x000fe200078efcff */
[----:B------:R-:W-:Y:S01]  /*27a0*/  IMAD.WIDE.U32 R4, R183, UR6, R4 ;  /* 0x00000006b7047c25 */ /* 0x000fe2000f8e0004 */
[----:B---3--:R-:W-:-:S02]  /*27b0*/  ISETP.GE.AND P1, PT, R165, R123, PT ;  /* 0x0000007ba500720c */ /* 0x008fc40003f26270 */
[----:B------:R-:W-:Y:S01]  /*27c0*/  ISETP.GE.AND P4, PT, R166, R123, PT ;  /* 0x0000007ba600720c */ /* 0x000fe20003f86270 */
[----:B------:R-:W-:Y:S01]  /*27d0*/  IMAD R5, R183, UR7, R5 ;  /* 0x00000007b7057c24 */ /* 0x000fe2000f8e0205 */
[----:B------:R-:W-:Y:S01]  /*27e0*/  SHF.R.U32.HI R20, RZ, 0x3, R173 ;  /* 0x00000003ff147819 */ /* 0x000fe200000116ad */
[----:B------:R-:W-:Y:S01]  /*27f0*/  IMAD R6, R147, R96, RZ ;  /* 0x0000006093067224 */ /* 0x000fe200078e02ff */
[----:B------:R-:W-:Y:S01]  /*2800*/  LOP3.LUT R17, R17, 0xfffffffe, RZ, 0xc0, !PT ;  /* 0xfffffffe11117812 */ /* 0x000fe200078ec0ff */
[----:B------:R-:W-:Y:S01]  /*2810*/  IMAD.WIDE.U32 R98, R162, R102, R160 ;  /* 0x00000066a2627225 */ /* 0x000fe200078e00a0 */
[----:B------:R-:W-:Y:S02]  /*2820*/  LOP3.LUT P3, RZ, R229, 0x4, RZ, 0xc0, !PT ;  /* 0x00000004e5ff7812 */ /* 0x000fe4000786c0ff */
[----:B------:R-:W-:Y:S01]  /*2830*/  SHF.L.U64.HI R135, R90, 0x6, R91 ;  /* 0x000000065a877819 */ /* 0x000fe2000001025b */
[----:B------:R-:W-:Y:S01]  /*2840*/  IMAD R9, R162, R97, R6 ;  /* 0x00000061a2097224 */ /* 0x000fe200078e0206 */
[----:B------:R-:W-:Y:S01]  /*2850*/  SHF.L.U64.HI R106, R102, 0x6, R103 ;  /* 0x00000006666a7819 */ /* 0x000fe20000010267 */
[----:B------:R-:W-:Y:S01]  /*2860*/  IMAD.MOV.U32 R129, RZ, RZ, 0x20 ;  /* 0x00000020ff817424 */ /* 0x000fe200078e00ff */
[----:B------:R-:W-:Y:S01]  /*2870*/  SHF.L.U64.HI R108, R96, 0x6, R97 ;  /* 0x00000006606c7819 */ /* 0x000fe20000010261 */
[----:B------:R-:W-:Y:S01]  /*2880*/  IMAD.IADD R93, R93, 0x1, R9 ;  /* 0x000000015d5d7824 */ /* 0x000fe200078e0209 */
[----:B------:R-:W-:Y:S01]  /*2890*/  @P4 LOP3.LUT R17, R17, 0x1, RZ, 0xfc, !PT ;  /* 0x0000000111114812 */ /* 0x000fe200078efcff */
[----:B------:R-:W-:Y:S01]  /*28a0*/  IMAD.IADD R95, R9, 0x1, R95 ;  /* 0x00000001095f7824 */ /* 0x000fe200078e025f */
[----:B------:R-:W-:Y:S01]  /*28b0*/  SEL R129, R129, 0xffffffe0, !P3 ;  /* 0xffffffe081817807 */ /* 0x000fe20005800000 */
[----:B------:R-:W-:Y:S01]  /*28c0*/  IMAD.SHL.U32 R136, R90, 0x40, RZ ;  /* 0x000000405a887824 */ /* 0x000fe200078e00ff */
[----:B------:R-:W-:Y:S01]  /*28d0*/  SHF.R.S32.HI R148, RZ, 0x1f, R189 ;  /* 0x0000001fff947819 */ /* 0x000fe200000114bd */
[----:B------:R-:W-:Y:S01]  /*28e0*/  IMAD.SHL.U32 R107, R102, 0x40, RZ ;  /* 0x00000040666b7824 */ /* 0x000fe200078e00ff */
[----:B------:R-:W-:Y:S01]  /*28f0*/  LEA.HI R221, R221, 0x8, RZ, 0x19 ;  /* 0x00000008dddd7811 */ /* 0x000fe200078fc8ff */
[----:B------:R-:W-:-:S02]  /*2900*/  IMAD R133, R97, 0x60, RZ ;  /* 0x0000006061857824 */ /* 0x000fc400078e02ff */
[----:B------:R-:W-:Y:S02]  /*2910*/  IMAD.SHL.U32 R109, R96, 0x40, RZ ;  /* 0x00000040606d7824 */ /* 0x000fe400078e00ff */
[----:B-----5:R-:W-:-:S04]  /*2920*/  IMAD.WIDE.U32 R92, R145, R96, R92 ;  /* 0x00000060915c7225 */ /* 0x020fc800078e005c */
[----:B------:R-:W-:Y:S01]  /*2930*/  IMAD.WIDE.U32 R94, R145, R96, R94 ;  /* 0x00000060915e7225 */ /* 0x000fe200078e005e */
[----:B------:R-:W-:Y:S02]  /*2940*/  SHF.R.S32.HI R7, RZ, 0x1f, R31 ;  /* 0x0000001fff077819 */ /* 0x000fe4000001141f */
[----:B------:R-:W-:Y:S02]  /*2950*/  SEL R3, R31, RZ, !P0 ;  /* 0x000000ff1f037207 */ /* 0x000fe40004000000 */
[----:B------:R-:W-:-:S03]  /*2960*/  SEL R7, R7, RZ, !P0 ;  /* 0x000000ff07077207 */ /* 0x000fc60004000000 */
[----:B------:R-:W-:-:S04]  /*2970*/  IMAD.WIDE.U32 R86, R3, UR4, R4 ;  /* 0x0000000403567c25 */ /* 0x000fc8000f8e0004 */
[-C--:B------:R-:W-:Y:S02]  /*2980*/  IMAD R4, R147, R90.reuse, RZ ;  /* 0x0000005a93047224 */ /* 0x080fe400078e02ff */
[----:B------:R-:W-:Y:S02]  /*2990*/  IMAD R8, R7, UR4, RZ ;  /* 0x0000000407087c24 */ /* 0x000fe4000f8e02ff */
[C---:B------:R-:W-:Y:S02]  /*29a0*/  IMAD R27, R162.reuse, R91, R4 ;  /* 0x0000005ba21b7224 */ /* 0x040fe400078e0204 */
[----:B------:R-:W-:Y:S01]  /*29b0*/  IMAD R85, R3, UR5, R8 ;  /* 0x0000000503557c24 */ /* 0x000fe2000f8e0208 */
[----:B------:R-:W-:Y:S01]  /*29c0*/  ULDC.64 UR4, c[0x0][0x338] ;  /* 0x0000ce0000047ab9 */ /* 0x000fe20000000a00 */
[----:B------:R-:W-:-:S04]  /*29d0*/  IMAD.WIDE.U32 R4, R162, R90, R18 ;  /* 0x0000005aa2047225 */ /* 0x000fc800078e0012 */
[----:B------:R-:W-:Y:S01]  /*29e0*/  IMAD.IADD R85, R87, 0x1, R85 ;  /* 0x0000000157557824 */ /* 0x000fe200078e0255 */
[----:B------:R-:W-:Y:S01]  /*29f0*/  IADD3 R84, P0, R86, R4, RZ ;  /* 0x0000000456547210 */ /* 0x000fe20007f1e0ff */
[----:B------:R-:W-:Y:S02]  /*2a00*/  IMAD R4, R147, R102, RZ ;  /* 0x0000006693047224 */ /* 0x000fe400078e02ff */
[----:B------:R-:W-:Y:S01]  /*2a10*/  IMAD R6, R7, UR4, RZ ;  /* 0x0000000407067c24 */ /* 0x000fe2000f8e02ff */
[----:B------:R-:W-:Y:S01]  /*2a20*/  IADD3.X R27, R85, R5, R27, P0, !PT ;  /* 0x00000005551b7210 */ /* 0x000fe200007fe41b */
[----:B------:R-:W-:Y:S01]  /*2a30*/  IMAD R9, R162, R103, R4 ;  /* 0x00000067a2097224 */ /* 0x000fe200078e0204 */
[----:B------:R-:W-:Y:S01]  /*2a40*/  ISETP.GE.AND P0, PT, R18, R123, PT ;  /* 0x0000007b1200720c */ /* 0x000fe20003f06270 */
[----:B------:R-:W-:Y:S01]  /*2a50*/  IMAD.WIDE.U32 R88, R3, UR4, R88 ;  /* 0x0000000403587c25 */ /* 0x000fe2000f8e0058 */
[C---:B------:R-:W-:Y:S02]  /*2a60*/  SEL R4, R123.reuse, RZ, P1 ;  /* 0x000000ff7b047207 */ /* 0x040fe40000800000 */
[----:B------:R-:W-:Y:S01]  /*2a70*/  SEL R5, R123, RZ, P0 ;  /* 0x000000ff7b057207 */ /* 0x000fe20000000000 */
[----:B------:R-:W-:Y:S01]  /*2a80*/  IMAD R3, R3, UR5, R6 ;  /* 0x0000000503037c24 */ /* 0x000fe2000f8e0206 */
[----:B------:R-:W-:Y:S01]  /*2a90*/  SEL R7, R123, RZ, P4 ;  /* 0x000000ff7b077207 */ /* 0x000fe20002000000 */
[----:B------:R-:W-:Y:S01]  /*2aa0*/  IMAD.IADD R6, R165, 0x1, R4 ;  /* 0x00000001a5067824 */ /* 0x000fe200078e0204 */
[----:B------:R-:W-:Y:S01]  /*2ab0*/  IADD3 R120, P4, R162, R121, RZ ;  /* 0x00000079a2787210 */ /* 0x000fe20007f9e0ff */
[----:B------:R-:W-:-:S02]  /*2ac0*/  IMAD.IADD R5, R18, 0x1, R5 ;  /* 0x0000000112057824 */ /* 0x000fc400078e0205 */
[----:B------:R-:W-:Y:S01]  /*2ad0*/  IMAD.IADD R12, R166, 0x1, R7 ;  /* 0x00000001a60c7824 */ /* 0x000fe200078e0207 */
[----:B------:R-:W-:Y:S01]  /*2ae0*/  SHF.R.S32.HI R7, RZ, 0x1f, R6 ;  /* 0x0000001fff077819 */ /* 0x000fe20000011406 */
[----:B------:R-:W-:Y:S01]  /*2af0*/  IMAD.IADD R99, R99, 0x1, R9 ;  /* 0x0000000163637824 */ /* 0x000fe200078e0209 */
[----:B------:R-:W-:Y:S01]  /*2b00*/  SHF.R.S32.HI R4, RZ, 0x1f, R5 ;  /* 0x0000001fff047819 */ /* 0x000fe20000011405 */
[----:B------:R-:W-:Y:S01]  /*2b10*/  IMAD.IADD R101, R9, 0x1, R101 ;  /* 0x0000000109657824 */ /* 0x000fe200078e0265 */
[----:B------:R-:W-:Y:S01]  /*2b20*/  SHF.R.S32.HI R13, RZ, 0x1f, R12 ;  /* 0x0000001fff0d7819 */ /* 0x000fe2000001140c */
[----:B------:R-:W-:Y:S01]  /*2b30*/  IMAD.X R121, R0, 0x1, R147, P4 ;  /* 0x0000000100797824 */ /* 0x000fe200020e0693 */
[CC--:B------:R-:W-:Y:S01]  /*2b40*/  LEA.HI R14, R4.reuse, R5.reuse, RZ, 0x3 ;  /* 0x00000005040e7211 */ /* 0x0c0fe200078f18ff */
[----:B------:R-:W-:Y:S01]  /*2b50*/  IMAD.WIDE.U32 R98, R145, R102, R98 ;  /* 0x0000006691627225 */ /* 0x000fe200078e0062 */
[----:B------:R-:W-:Y:S02]  /*2b60*/  LEA.HI R4, R4, R5, RZ, 0x6 ;  /* 0x0000000504047211 */ /* 0x000fe400078f30ff */
[----:B------:R-:W-:Y:S01]  /*2b70*/  LEA.HI R5, R7, R6, RZ, 0x6 ;  /* 0x0000000607057211 */ /* 0x000fe200078f30ff */
[----:B------:R-:W-:Y:S01]  /*2b80*/  IMAD.WIDE.U32 R100, R145, R102, R100 ;  /* 0x0000006691647225 */ /* 0x000fe200078e0064 */
[----:B------:R-:W-:-:S02]  /*2b90*/  SHF.R.S32.HI R4, RZ, 0x6, R4 ;  /* 0x00000006ff047819 */ /* 0x000fc40000011404 */
[----:B------:R-:W-:Y:S01]  /*2ba0*/  SHF.R.S32.HI R8, RZ, 0x6, R5 ;  /* 0x00000006ff087819 */ /* 0x000fe20000011405 */
[----:B------:R-:W-:Y:S01]  /*2bb0*/  IMAD.SHL.U32 R123, R123, 0x2, RZ ;  /* 0x000000027b7b7824 */ /* 0x000fe200078e00ff */
[----:B------:R-:W-:Y:S01]  /*2bc0*/  LOP3.LUT R5, R175, 0x38, R14, 0xf8, !PT ;  /* 0x00000038af057812 */ /* 0x000fe200078ef80e */
[C---:B------:R-:W-:Y:S01]  /*2bd0*/  IMAD R143, R4.reuse, 0x1800, R177 ;  /* 0x00001800048f7824 */ /* 0x040fe200078e02b1 */
[----:B------:R-:W-:Y:S01]  /*2be0*/  LEA.HI R6, R7, R6, RZ, 0x3 ;  /* 0x0000000607067211 */ /* 0x000fe200078f18ff */
[----:B------:R-:W-:Y:S01]  /*2bf0*/  IMAD R141, R4, 0x1800, R179 ;  /* 0x00001800048d7824 */ /* 0x000fe200078e02b3 */
[----:B------:R-:W-:Y:S01]  /*2c00*/  LOP3.LUT R4, R5, R176, RZ, 0x3c, !PT ;  /* 0x000000b005047212 */ /* 0x000fe200078e3cff */
[C---:B------:R-:W-:Y:S01]  /*2c10*/  IMAD R142, R8.reuse, 0x1800, R177 ;  /* 0x00001800088e7824 */ /* 0x040fe200078e02b1 */
[CC--:B------:R-:W-:Y:S01]  /*2c20*/  LEA.HI R28, R13.reuse, R12.reuse, RZ, 0x3 ;  /* 0x0000000c0d1c7211 */ /* 0x0c0fe200078f18ff */
[----:B------:R-:W-:Y:S01]  /*2c30*/  IMAD R139, R8, 0x1800, R179 ;  /* 0x00001800088b7824 */ /* 0x000fe200078e02b3 */
[----:B------:R-:W-:Y:S01]  /*2c40*/  LEA.HI R12, R13, R12, RZ, 0x6 ;  /* 0x0000000c0d0c7211 */ /* 0x000fe200078f30ff */
[----:B------:R-:W-:Y:S01]  /*2c50*/  IMAD.IADD R143, R143, 0x1, R4 ;  /* 0x000000018f8f7824 */ /* 0x000fe200078e0204 */
[----:B------:R-:W-:-:S02]  /*2c60*/  LOP3.LUT R7, R175, 0x38, R6, 0xf8, !PT ;  /* 0x00000038af077812 */ /* 0x000fc400078ef806 */
[C---:B------:R-:W-:Y:S02]  /*2c70*/  LOP3.LUT R9, R173.reuse, 0x38, R14, 0xf8, !PT ;  /* 0x00000038ad097812 */ /* 0x040fe400078ef80e */
[----:B------:R-:W-:Y:S02]  /*2c80*/  LOP3.LUT R4, R173, 0x38, R6, 0xf8, !PT ;  /* 0x00000038ad047812 */ /* 0x000fe400078ef806 */
[----:B------:R-:W-:Y:S02]  /*2c90*/  SHF.R.S32.HI R12, RZ, 0x6, R12 ;  /* 0x00000006ff0c7819 */ /* 0x000fe4000001140c */
[----:B------:R-:W-:Y:S02]  /*2ca0*/  LOP3.LUT R5, R175, 0x38, R28, 0xf8, !PT ;  /* 0x00000038af057812 */ /* 0x000fe400078ef81c */
[----:B------:R-:W-:Y:S01]  /*2cb0*/  LOP3.LUT R7, R7, R176, RZ, 0x3c, !PT ;  /* 0x000000b007077212 */ /* 0x000fe200078e3cff */
[C---:B------:R-:W-:Y:S01]  /*2cc0*/  IMAD R140, R12.reuse, 0x1800, R177 ;  /* 0x000018000c8c7824 */ /* 0x040fe200078e02b1 */
[-C--:B------:R-:W-:Y:S01]  /*2cd0*/  LOP3.LUT R10, R9, R20.reuse, RZ, 0x3c, !PT ;  /* 0x00000014090a7212 */ /* 0x080fe200078e3cff */
[----:B------:R-:W-:Y:S01]  /*2ce0*/  IMAD R138, R12, 0x1800, R179 ;  /* 0x000018000c8a7824 */ /* 0x000fe200078e02b3 */
[----:B------:R-:W-:Y:S01]  /*2cf0*/  LOP3.LUT R4, R4, R20, RZ, 0x3c, !PT ;  /* 0x0000001404047212 */ /* 0x000fe200078e3cff */
[----:B------:R-:W-:Y:S01]  /*2d00*/  IMAD.IADD R142, R142, 0x1, R7 ;  /* 0x000000018e8e7824 */ /* 0x000fe200078e0207 */
[----:B------:R-:W-:Y:S01]  /*2d10*/  SHF.R.S32.HI R9, RZ, 0x1f, R145 ;  /* 0x0000001fff097819 */ /* 0x000fe20000011491 */
[----:B------:R-:W-:Y:S01]  /*2d20*/  IMAD.IADD R141, R141, 0x1, R10 ;  /* 0x000000018d8d7824 */ /* 0x000fe200078e020a */
[----:B------:R-:W-:Y:S01]  /*2d30*/  LOP3.LUT R5, R5, R176, RZ, 0x3c, !PT ;  /* 0x000000b005057212 */ /* 0x000fe200078e3cff */
[----:B------:R-:W-:Y:S01]  /*2d40*/  IMAD.IADD R139, R139, 0x1, R4 ;  /* 0x000000018b8b7824 */ /* 0x000fe200078e0204 */
[----:B------:R-:W-:Y:S01]  /*2d50*/  LOP3.LUT R7, R173, 0x38, R28, 0xf8, !PT ;  /* 0x00000038ad077812 */ /* 0x000fe200078ef81c */
[----:B------:R-:W-:Y:S01]  /*2d60*/  IMAD R4, R9, R96, RZ ;  /* 0x0000006009047224 */ /* 0x000fe200078e02ff */
[----:B------:R-:W-:Y:S01]  /*2d70*/  SEL R0, RZ, 0x20, P2 ;  /* 0x00000020ff007807 */ /* 0x000fe20001000000 */
[----:B------:R-:W-:Y:S01]  /*2d80*/  IMAD.IADD R140, R140, 0x1, R5 ;  /* 0x000000018c8c7824 */ /* 0x000fe200078e0205 */
[----:B------:R-:W-:Y:S01]  /*2d90*/  LOP3.LUT R5, R175, 0x18, R18, 0xf8, !PT ;  /* 0x00000018af057812 */ /* 0x000fe200078ef812 */
[----:B------:R-:W-:Y:S01]  /*2da0*/  IMAD R21, R145, R97, R4 ;  /* 0x0000006191157224 */ /* 0x000fe200078e0204 */
[----:B------:R-:W-:Y:S01]  /*2db0*/  LOP3.LUT R7, R7, R20, RZ, 0x3c, !PT ;  /* 0x0000001407077212 */ /* 0x000fe200078e3cff */
[----:B------:R-:W-:Y:S01]  /*2dc0*/  IMAD R4, R9, R102, RZ ;  /* 0x0000006609047224 */ /* 0x000fe200078e02ff */
[----:B------:R-:W-:Y:S01]  /*2dd0*/  LOP3.LUT R26, R5, R176, RZ, 0x3c, !PT ;  /* 0x000000b0051a7212 */ /* 0x000fe200078e3cff */
[----:B------:R-:W-:Y:S01]  /*2de0*/  IMAD R9, R103, 0x60, RZ ;  /* 0x0000006067097824 */ /* 0x000fe200078e02ff */
[----:B------:R-:W-:Y:S01]  /*2df0*/  SHF.R.S32.HI R117, RZ, 0x3, R14 ;  /* 0x00000003ff757819 */ /* 0x000fe2000001140e */
[----:B------:R-:W-:Y:S01]  /*2e00*/  IMAD.IADD R138, R138, 0x1, R7 ;  /* 0x000000018a8a7824 */ /* 0x000fe200078e0207 */
[----:B------:R-:W-:Y:S01]  /*2e10*/  LOP3.LUT R14, R14, 0xfffffff8, RZ, 0xc0, !PT ;  /* 0xfffffff80e0e7812 */ /* 0x000fe200078ec0ff */
[----:B------:R-:W-:Y:S01]  /*2e20*/  IMAD R7, R91, 0x60, RZ ;  /* 0x000000605b077824 */ /* 0x000fe200078e02ff */
[----:B------:R-:W-:Y:S01]  /*2e30*/  LOP3.LUT R13, R6, 0xfffffff8, RZ, 0xc0, !PT ;  /* 0xfffffff8060d7812 */ /* 0x000fe200078ec0ff */
[----:B------:R-:W-:Y:S01]  /*2e40*/  IMAD R15, R145, R103, R4 ;  /* 0x00000067910f7224 */ /* 0x000fe200078e0204 */
[----:B------:R-:W-:Y:S01]  /*2e50*/  LOP3.LUT R12, R28, 0xfffffff8, RZ, 0xc0, !PT ;  /* 0xfffffff81c0c7812 */ /* 0x000fe200078ec0ff */
[----:B------:R-:W-:Y:S01]  /*2e60*/  IMAD.WIDE.U32 R90, R90, 0x60, RZ ;  /* 0x000000605a5a7825 */ /* 0x000fe200078e00ff */
[----:B------:R-:W-:-:S02]  /*2e70*/  LOP3.LUT R0, R11, R0, RZ, 0xfc, !PT ;  /* 0x000000000b007212 */ /* 0x000fc400078efcff */
[----:B------:R-:W-:Y:S01]  /*2e80*/  SHF.R.S32.HI R116, RZ, 0x3, R6 ;  /* 0x00000003ff747819 */ /* 0x000fe20000011406 */
[----:B------:R-:W-:Y:S01]  /*2e90*/  IMAD.WIDE.U32 R102, R102, 0x60, RZ ;  /* 0x0000006066667825 */ /* 0x000fe200078e00ff */
[----:B------:R-:W-:Y:S02]  /*2ea0*/  SHF.R.S32.HI R113, RZ, 0x3, R28 ;  /* 0x00000003ff717819 */ /* 0x000fe4000001141c */
[----:B------:R-:W-:Y:S01]  /*2eb0*/  LOP3.LUT R11, R11, 0x1, RZ, 0xc0, !PT ;  /* 0x000000010b0b7812 */ /* 0x000fe200078ec0ff */
[----:B------:R-:W-:Y:S01]  /*2ec0*/  IMAD.WIDE.U32 R96, R96, 0x60, RZ ;  /* 0x0000006060607825 */ /* 0x000fe200078e00ff */
[----:B------:R-:W-:Y:S02]  /*2ed0*/  SHF.R.S32.HI R112, RZ, 0x1f, R14 ;  /* 0x0000001fff707819 */ /* 0x000fe4000001140e */
[----:B------:R-:W-:Y:S01]  /*2ee0*/  SHF.R.S32.HI R111, RZ, 0x1f, R13 ;  /* 0x0000001fff6f7819 */ /* 0x000fe2000001140d */
[----:B------:R-:W-:Y:S01]  /*2ef0*/  IMAD.IADD R26, R177, 0x1, R26 ;  /* 0x00000001b11a7824 */ /* 0x000fe200078e021a */
[----:B------:R-:W-:Y:S01]  /*2f00*/  SHF.R.S32.HI R110, RZ, 0x1f, R12 ;  /* 0x0000001fff6e7819 */ /* 0x000fe2000001140c */
[----:B------:R-:W-:Y:S01]  /*2f10*/  IMAD.IADD R132, R91, 0x1, R7 ;  /* 0x000000015b847824 */ /* 0x000fe200078e0207 */
[C---:B------:R-:W-:Y:S01]  /*2f20*/  LOP3.LUT R10, R0.reuse, 0x2, RZ, 0xc0, !PT ;  /* 0x00000002000a7812 */ /* 0x040fe200078ec0ff */
[----:B------:R-:W-:Y:S01]  /*2f30*/  IMAD.IADD R134, R103, 0x1, R9 ;  /* 0x0000000167867824 */ /* 0x000fe200078e0209 */
[C---:B------:R-:W-:Y:S01]  /*2f40*/  LOP3.LUT R9, R0.reuse, 0x4, RZ, 0xc0, !PT ;  /* 0x0000000400097812 */ /* 0x040fe200078ec0ff */
[----:B------:R-:W-:Y:S01]  /*2f50*/  IMAD.IADD R105, R93, 0x1, R21 ;  /* 0x000000015d697824 */ /* 0x000fe200078e0215 */
[C---:B------:R-:W-:Y:S01]  /*2f60*/  LOP3.LUT R8, R0.reuse, 0x8, RZ, 0xc0, !PT ;  /* 0x0000000800087812 */ /* 0x040fe200078ec0ff */
[----:B------:R-:W-:Y:S01]  /*2f70*/  IMAD.IADD R20, R99, 0x1, R15 ;  /* 0x0000000163147824 */ /* 0x000fe200078e020f */
[C---:B------:R-:W-:Y:S01]  /*2f80*/  LOP3.LUT R7, R0.reuse, 0x10, RZ, 0xc0, !PT ;  /* 0x0000001000077812 */ /* 0x040fe200078ec0ff */
[----:B------:R-:W-:Y:S01]  /*2f90*/  IMAD.IADD R133, R97, 0x1, R133 ;  /* 0x0000000161857824 */ /* 0x000fe200078e0285 */
[----:B------:R-:W-:Y:S01]  /*2fa0*/  LOP3.LUT R6, R0, 0x20, RZ, 0xc0, !PT ;  /* 0x0000002000067812 */ /* 0x000fe200078ec0ff */
[----:B------:R-:W-:-:S02]  /*2fb0*/  IMAD.IADD R137, R129, 0x1, R26 ;  /* 0x0000000181897824 */ /* 0x000fc400078e021a */
[----:B------:R-:W-:Y:S02]  /*2fc0*/  IMAD.IADD R21, R21, 0x1, R95 ;  /* 0x0000000115157824 */ /* 0x000fe400078e025f */
[----:B------:R-:W-:Y:S02]  /*2fd0*/  IMAD.IADD R15, R15, 0x1, R101 ;  /* 0x000000010f0f7824 */ /* 0x000fe400078e0265 */
[----:B------:R-:W-:-:S07]  /*2fe0*/  IMAD.IADD R5, R89, 0x1, R3 ;  /* 0x0000000159057824 */ /* 0x000fce00078e0203 */
.L_x_1567:
[----:B0-----:R-:W0:Y:S01]  /*2ff0*/  LDC.64 R114, c[0x0][0x2e8] ;  /* 0x0000ba00ff727b82 */ /* 0x001e220000000a00 */
[----:B--2---:R-:W-:Y:S01]  /*3000*/  VIADD R31, R24, 0xffffffff ;  /* 0xffffffff181f7836 */ /* 0x004fe20000000000 */
[----:B------:R-:W-:Y:S05]  /*3010*/  YIELD ;  /* 0x0000000000007946 */ /* 0x000fea0003800000 */
[----:B------:R-:W-:Y:S01]  /*3020*/  SHF.R.S32.HI R28, RZ, 0x1f, R31 ;  /* 0x0000001fff1c7819 */ /* 0x000fe2000001141f */
[----:B-1----:R-:W1:Y:S01]  /*3030*/  LDC R122, c[0x0][0x3f4] ;  /* 0x0000fd00ff7a7b82 */ /* 0x002e620000000800 */
[-C--:B------:R-:W-:Y:S01]  /*3040*/  IMAD R3, R132, R31.reuse, RZ ;  /* 0x0000001f84037224 */ /* 0x080fe200078e02ff */
[----:B------:R-:W-:Y:S01]  /*3050*/  LOP3.LUT R17, R17, 0xfffffffd, RZ, 0xc0, !PT ;  /* 0xfffffffd11117812 */ /* 0x000fe200078ec0ff */
[----:B------:R-:W-:Y:S01]  /*3060*/  IMAD.WIDE.U32 R124, R90, R31, RZ ;  /* 0x0000001f5a7c7225 */ /* 0x000fe200078e00ff */
[----:B------:R-:W-:Y:S03]  /*3070*/  BSSY B0, `(.L_x_1468) ;  /* 0x00007b4000007945 */ /* 0x000fe60003800000 */
[----:B------:R-:W-:Y:S01]  /*3080*/  IMAD R3, R28, R90, R3 ;  /* 0x0000005a1c037224 */ /* 0x000fe200078e0203 */
[-C--:B------:R-:W-:Y:S01]  /*3090*/  IADD3 R4, P5, R84, R124.reuse, RZ ;  /* 0x0000007c54047210 */ /* 0x080fe20007fbe0ff */
[----:B------:R-:W-:Y:S01]  /*30a0*/  IMAD R38, R16, 0x4800, R137 ;  /* 0x0000480010267824 */ /* 0x000fe200078e0289 */
[----:B------:R-:W-:Y:S01]  /*30b0*/  IADD3 R0, P3, P4, R84, R124, R136 ;  /* 0x0000007c54007210 */ /* 0x000fe20007c7e088 */
[----:B------:R-:W-:-:S02]  /*30c0*/  IMAD.IADD R80, R125, 0x1, R3 ;  /* 0x000000017d507824 */ /* 0x000fc400078e0203 */
[----:B------:R-:W-:Y:S02]  /*30d0*/  IMAD R38, R38, 0x2, R119 ;  /* 0x0000000226267824 */ /* 0x000fe400078e0277 */
[----:B------:R-:W-:Y:S01]  /*30e0*/  IMAD.X R24, R80, 0x1, R27, P5 ;  /* 0x0000000150187824 */ /* 0x000fe200028e061b */
[C---:B0-----:R-:W-:Y:S02]  /*30f0*/  LEA R40, P2, R4.reuse, R114, 0x1 ;  /* 0x0000007204287211 */ /* 0x041fe400078408ff */
[----:B------:R-:W-:Y:S02]  /*3100*/  IADD3.X R3, R27, R80, R135, P3, P4 ;  /* 0x000000501b037210 */ /* 0x000fe40001fe8487 */
[----:B------:R-:W-:Y:S01]  /*3110*/  LEA.HI.X R41, R4, R115, R24, 0x1, P2 ;  /* 0x0000007304297211 */ /* 0x000fe200010f0c18 */
[----:B------:R-:W-:Y:S01]  /*3120*/  IMAD.MOV.U32 R24, RZ, RZ, R31 ;  /* 0x000000ffff187224 */ /* 0x000fe200078e001f */
[----:B------:R-:W-:Y:S02]  /*3130*/  ISETP.GT.AND P3, PT, R31, R128, PT ;  /* 0x000000801f00720c */ /* 0x000fe40003f64270 */
[----:B-1----:R-:W-:-:S02]  /*3140*/  ISETP.GE.AND P2, PT, R122, 0x1, PT ;  /* 0x000000017a00780c */ /* 0x002fc40003f46270 */
[----:B------:R-:W-:-:S04]  /*3150*/  LEA R36, P5, R0, R114, 0x1 ;  /* 0x0000007200247211 */ /* 0x000fc800078a08ff */
[----:B------:R-:W-:Y:S01]  /*3160*/  LEA.HI.X R37, R0, R115, R3, 0x1, P5 ;  /* 0x0000007300257211 */ /* 0x000fe200028f0c03 */
[----:B------:R-:W-:-:S04]  /*3170*/  IMAD R0, R16, 0x4800, R26 ;  /* 0x0000480010007824 */ /* 0x000fc800078e021a */
[----:B------:R-:W-:Y:S01]  /*3180*/  @P3 LOP3.LUT R17, R17, 0x2, RZ, 0xfc, !PT ;  /* 0x0000000211113812 */ /* 0x000fe200078efcff */
[----:B------:R-:W-:Y:S01]  /*3190*/  IMAD R39, R0, 0x2, R119 ;  /* 0x0000000200277824 */ /* 0x000fe200078e0277 */
[----:B------:R-:W-:Y:S06]  /*31a0*/  @!P2 BRA `(.L_x_1469) ;  /* 0x0000007400a0a947 */ /* 0x000fec0003800000 */
[----:B------:R-:W-:Y:S01]  /*31b0*/  ULDC.U8 UR4, c[0x0][0x410] ;  /* 0x0001040000047ab9 */ /* 0x000fe20000000000 */
[-C--:B------:R-:W-:Y:S01]  /*31c0*/  IMAD R3, R133, R31.reuse, RZ ;  /* 0x0000001f85037224 */ /* 0x080fe200078e02ff */
[----:B------:R-:W-:Y:S01]  /*31d0*/  ISETP.NE.AND P2, PT, RZ, UR4, PT ;  /* 0x00000004ff007c0c */ /* 0x000fe2000bf45270 */
[-C--:B------:R-:W-:Y:S02]  /*31e0*/  IMAD R29, R134, R31.reuse, RZ ;  /* 0x0000001f861d7224 */ /* 0x080fe400078e02ff */
[----:B------:R-:W-:Y:S02]  /*31f0*/  IMAD R3, R28, R96, R3 ;  /* 0x000000601c037224 */ /* 0x000fe400078e0203 */
[----:B------:R-:W-:Y:S02]  /*3200*/  IMAD R4, R24, -0x60, R25 ;  /* 0xffffffa018047824 */ /* 0x000fe400078e0219 */
[----:B------:R-:W-:-:S03]  /*3210*/  IMAD.WIDE.U32 R78, R96, R31, RZ ;  /* 0x0000001f604e7225 */ /* 0x000fc600078e00ff */
[----:B------:R-:W-:Y:S01]  /*3220*/  VIMNMX R4, R4, 0x60, PT ;  /* 0x0000006004047848 */ /* 0x000fe20003fe0100 */
[----:B------:R-:W-:Y:S02]  /*3230*/  IMAD R29, R28, R102, R29 ;  /* 0x000000661c1d7224 */ /* 0x000fe400078e021d */
        /* <DEDUP_REMOVED lines=22> */
[----:B------:R-:W-:Y:S01]  /*33a0*/  IADD3 R31, P2, R98, R76, RZ ;  /* 0x0000004c621f7210 */ /* 0x000fe20007f5e0ff */
[----:B------:R-:W-:Y:S01]  /*33b0*/  ULDC.64 UR6, c[0x0][0x400] ;  /* 0x0001000000067ab9 */ /* 0x000fe20000000a00 */
[----:B------:R-:W-:Y:S01]  /*33c0*/  CS2R R124, SRZ ;  /* 0x00000000007c7805 */ /* 0x000fe2000001ff00 */
[----:B------:R-:W-:Y:S01]  /*33d0*/  IMAD.X R30, R0, 0x1, R105, P4 ;  /* 0x00000001001e7824 */ /* 0x000fe200020e0669 */
[----:B------:R-:W-:Y:S01]  /*33e0*/  LEA R28, P4, R29, UR4, 0x1 ;  /* 0x000000041d1c7c11 */ /* 0x000fe2000f8808ff */
[----:B------:R-:W-:Y:S01]  /*33f0*/  IMAD.X R34, R3, 0x1, R20, P2 ;  /* 0x0000000103227824 */ /* 0x000fe200010e0614 */
[----:B------:R-:W-:Y:S02]  /*3400*/  ISETP.GE.AND P2, PT, R160, R122, PT ;  /* 0x0000007aa000720c */ /* 0x000fe40003f46270 */
[----:B------:R-:W-:-:S02]  /*3410*/  CS2R R82, SRZ ;  /* 0x0000000000527805 */ /* 0x000fc4000001ff00 */
[----:B------:R-:W-:Y:S02]  /*3420*/  LEA.HI.X R29, R29, UR5, R30, 0x1, P4 ;  /* 0x000000051d1d7c11 */ /* 0x000fe4000a0f0c1e */
[----:B------:R-:W-:Y:S02]  /*3430*/  CS2R R126, SRZ ;  /* 0x00000000007e7805 */ /* 0x000fe4000001ff00 */
[C---:B------:R-:W-:Y:S02]  /*3440*/  LEA R30, P4, R31.reuse, UR6, 0x1 ;  /* 0x000000061f1e7c11 */ /* 0x040fe4000f8808ff */
[----:B------:R-:W-:Y:S02]  /*3450*/  CS2R R114, SRZ ;  /* 0x0000000000727805 */ /* 0x000fe4000001ff00 */
[----:B------:R-:W-:Y:S02]  /*3460*/  LEA.HI.X R31, R31, UR7, R34, 0x1, P4 ;  /* 0x000000071f1f7c11 */ /* 0x000fe4000a0f0c22 */
[-C--:B------:R-:W-:Y:S01]  /*3470*/  ISETP.GE.AND P4, PT, R171, R122.reuse, PT ;  /* 0x0000007aab00720c */ /* 0x080fe20003f86270 */
[----:B------:R0:W5:Y:S04]  /*3480*/  @!P2 LDG.E.64 R124, desc[UR46][R28.64] ;  /* 0x0000002e1c7ca981 */ /* 0x000168000c1e1b00 */
[----:B------:R0:W5:Y:S01]  /*3490*/  @!P2 LDG.E.64 R126, desc[UR46][R30.64] ;  /* 0x0000002e1e7ea981 */ /* 0x000162000c1e1b00 */
[----:B------:R-:W-:-:S07]  /*34a0*/  ISETP.GE.AND P2, PT, R169, R122, PT ;  /* 0x0000007aa900720c */ /* 0x000fce0003f46270 */
[----:B------:R0:W5:Y:S04]  /*34b0*/  @!P4 LDG.E.64 R82, desc[UR46][R28.64+0x20] ;  /* 0x0000202e1c52c981 */ /* 0x000168000c1e1b00 */
[----:B------:R0:W5:Y:S01]  /*34c0*/  @!P4 LDG.E.64 R114, desc[UR46][R30.64+0x20] ;  /* 0x0000202e1e72c981 */ /* 0x000162000c1e1b00 */
[----:B------:R-:W-:Y:S02]  /*34d0*/  ISETP.GE.AND P4, PT, R170, R122, PT ;  /* 0x0000007aaa00720c */ /* 0x000fe40003f86270 */
[----:B------:R-:W-:Y:S02]  /*34e0*/  CS2R R74, SRZ ;  /* 0x00000000004a7805 */ /* 0x000fe4000001ff00 */
[----:B------:R-:W-:Y:S02]  /*34f0*/  CS2R R80, SRZ ;  /* 0x0000000000507805 */ /* 0x000fe4000001ff00 */
[----:B------:R-:W-:-:S02]  /*3500*/  CS2R R70, SRZ ;  /* 0x0000000000467805 */ /* 0x000fc4000001ff00 */
[----:B------:R-:W-:Y:S01]  /*3510*/  CS2R R72, SRZ ;  /* 0x0000000000487805 */ /* 0x000fe2000001ff00 */
[----:B------:R0:W5:Y:S04]  /*3520*/  @!P2 LDG.E.64 R74, desc[UR46][R28.64+0x40] ;  /* 0x0000402e1c4aa981 */ /* 0x000168000c1e1b00 */
[----:B------:R0:W5:Y:S01]  /*3530*/  @!P2 LDG.E.64 R80, desc[UR46][R30.64+0x40] ;  /* 0x0000402e1e50a981 */ /* 0x000162000c1e1b00 */
[----:B------:R-:W-:-:S03]  /*3540*/  ISETP.GE.AND P2, PT, R168, R122, PT ;  /* 0x0000007aa800720c */ /* 0x000fc60003f46270 */
        /* <DEDUP_REMOVED lines=8> */
[----:B------:R0:W5:Y:S04]  /*35d0*/  @!P2 LDG.E.64 R68, desc[UR46][R30.64+0x80] ;  /* 0x0000802e1e44a981 */ /* 0x000168000c1e1b00 */
[----:B------:R0:W5:Y:S04]  /*35e0*/  @!P4 LDG.E.64 R62, desc[UR46][R28.64+0xa0] ;  /* 0x0000a02e1c3ec981 */ /* 0x000168000c1e1b00 */
[----:B------:R0:W5:Y:S02]  /*35f0*/  @!P4 LDG.E.64 R64, desc[UR46][R30.64+0xa0] ;  /* 0x0000a02e1e40c981 */ /* 0x000164000c1e1b00 */
.L_x_1472:
[----:B------:R-:W-:Y:S05]  /*3600*/  BSYNC B1 ;  /* 0x0000000000017941 */ /* 0x000fea0003800000 */
.L_x_1471:
        /* <DEDUP_REMOVED lines=16> */
[----:B------:R-:W-:Y:S01]  /*3710*/  ULDC.64 UR6, c[0x0][0x400] ;  /* 0x0001000000067ab9 */ /* 0x000fe20000000a00 */
[----:B------:R-:W-:Y:S02]  /*3720*/  CS2R R58, SRZ ;  /* 0x00000000003a7805 */ /* 0x000fe4000001ff00 */
[----:B0-----:R-:W-:Y:S02]  /*3730*/  IADD3.X R29, R105, R0, R108, P2, P5 ;  /* 0x00000000691d7210 */ /* 0x001fe400017ea46c */
[----:B------:R-:W-:Y:S02]  /*3740*/  CS2R R60, SRZ ;  /* 0x00000000003c7805 */ /* 0x000fe4000001ff00 */
[----:B------:R-:W-:-:S04]  /*3750*/  IADD3 R76, P2, P5, R98, R76, R107 ;  /* 0x0000004c624c7210 */ /* 0x000fc80007d5e06b */
[----:B------:R-:W-:Y:S02]  /*3760*/  IADD3.X R3, R20, R3, R106, P2, P5 ;  /* 0x0000000314037210 */ /* 0x000fe400017ea46a */
[----:B------:R-:W-:-:S04]  /*3770*/  LEA R28, P2, R78, UR4, 0x1 ;  /* 0x000000044e1c7c11 */ /* 0x000fc8000f8408ff */
[----:B------:R-:W-:Y:S02]  /*3780*/  LEA.HI.X R29, R78, UR5, R29, 0x1, P2 ;  /* 0x000000054e1d7c11 */ /* 0x000fe400090f0c1d */
        /* <DEDUP_REMOVED lines=30> */
.L_x_1474:
[----:B------:R-:W-:Y:S05]  /*3970*/  BSYNC B1 ;  /* 0x0000000000017941 */ /* 0x000fea0003800000 */
.L_x_1473:
[----:B------:R-:W2:Y:S01]  /*3980*/  LDL R0, [R1+0x3c] ;  /* 0x00003c0001007983 */ /* 0x000ea20000100800 */
[----:B-----5:R-:W-:Y:S02]  /*3990*/  IMAD.MOV.U32 R3, RZ, RZ, R62 ;  /* 0x000000ffff037224 */ /* 0x020fe400078e003e */
[----:B01----:R-:W-:Y:S02]  /*39a0*/  IMAD.MOV.U32 R29, RZ, RZ, R66 ;  /* 0x000000ffff1d7224 */ /* 0x003fe400078e0042 */
[----:B------:R-:W-:-:S03]  /*39b0*/  IMAD.MOV.U32 R28, RZ, RZ, R67 ;  /* 0x000000ffff1c7224 */ /* 0x000fc600078e0043 */
[----:B------:R-:W-:Y:S01]  /*39c0*/  PRMT R210, R210, 0x5410, R29 ;  /* 0x00005410d2d27816 */ /* 0x000fe2000000001d */
[----:B------:R-:W-:Y:S01]  /*39d0*/  IMAD.MOV.U32 R29, RZ, RZ, R83 ;  /* 0x000000ffff1d7224 */ /* 0x000fe200078e0053 */
[----:B------:R-:W-:Y:S01]  /*39e0*/  PRMT R207, R207, 0x5410, R28 ;  /* 0x00005410cfcf7816 */ /* 0x000fe2000000001c */
[----:B------:R-:W-:-:S03]  /*39f0*/  IMAD.MOV.U32 R28, RZ, RZ, R82 ;  /* 0x000000ffff1c7224 */ /* 0x000fc600078e0052 */
[----:B------:R-:W-:Y:S02]  /*3a00*/  PRMT R215, R215, 0x5410, R29 ;  /* 0x00005410d7d77816 */ /* 0x000fe4000000001d */
[----:B------:R-:W-:Y:S02]  /*3a10*/  PRMT R214, R214, 0x5410, R28 ;  /* 0x00005410d6d67816 */ /* 0x000fe4000000001c */
[----:B--2---:R-:W-:Y:S01]  /*3a20*/  R2UR UR4, R0 ;  /* 0x00000000000472ca */ /* 0x004fe200000e0000 */
[----:B------:R-:W-:-:S05]  /*3a30*/  IMAD.MOV.U32 R0, RZ, RZ, R63 ;  /* 0x000000ffff007224 */ /* 0x000fca00078e003f */
[----:B------:R-:W-:Y:S01]  /*3a40*/  PRMT R180, R0, 0x5410, R3 ;  /* 0x0000541000b47816 */ /* 0x000fe20000000003 */
[----:B------:R-:W-:Y:S02]  /*3a50*/  IMAD.MOV.U32 R0, RZ, RZ, R70 ;  /* 0x000000ffff007224 */ /* 0x000fe400078e0046 */
[----:B------:R-:W-:-:S04]  /*3a60*/  IMAD.MOV.U32 R3, RZ, RZ, R71 ;  /* 0x000000ffff037224 */ /* 0x000fc800078e0047 */
[----:B------:R-:W-:Y:S01]  /*3a70*/  UISETP.NE.AND UP0, UPT, UR4, 0x3, UPT ;  /* 0x000000030400788c */ /* 0x000fe2000bf05270 */
[----:B------:R-:W-:Y:S01]  /*3a80*/  PRMT R211, R3, 0x5410, R0 ;  /* 0x0000541003d37816 */ /* 0x000fe20000000000 */
[----:B------:R-:W-:Y:S02]  /*3a90*/  IMAD.MOV.U32 R0, RZ, RZ, R74 ;  /* 0x000000ffff007224 */ /* 0x000fe400078e004a */
[----:B------:R-:W-:Y:S02]  /*3aa0*/  IMAD.MOV.U32 R3, RZ, RZ, R75 ;  /* 0x000000ffff037224 */ /* 0x000fe400078e004b */
[----:B------:R-:W-:Y:S02]  /*3ab0*/  PLOP3.LUT P2, PT, PT, PT, UP0, 0x80, 0x0 ;  /* 0x000000000000781c */ /* 0x000fe40003f4f008 */
        /* <DEDUP_REMOVED lines=69> */
.L_x_1475:
[----:B------:R-:W-:Y:S01]  /*3f10*/  IMAD R3, R16, 0x8, R2 ;  /* 0x0000000810037824 */ /* 0x000fe200078e0202 */
[----:B------:R-:W-:Y:S01]  /*3f20*/  SHF.L.U32 R0, R167, 0x1f, RZ ;  /* 0x0000001fa7007819 */ /* 0x000fe200000006ff */
[----:B------:R-:W-:Y:S03]  /*3f30*/  BSSY B1, `(.L_x_1476) ;  /* 0x0000003000017945 */ /* 0x000fe60003800000 */
[----:B------:R-:W0:Y:S02]  /*3f40*/  SYNCS.PHASECHK.TRANS64.TRYWAIT P5, [R3+URZ+0x2a890], R0 ;  /* 0x02a89000030075a7 */ /* 0x000e2400080a017f */
[----:B0-----:R-:W-:Y:S05]  /*3f50*/  @!P5 BRA `(.L_x_1477) ;  /* 0x0000028800ecd947 */ /* 0x001fea0003800000 */
.L_x_1927:
[----:B------:R-:W-:Y:S05]  /*3f60*/  BSYNC B1 ;  /* 0x0000000000017941 */ /* 0x000fea0003800000 */
.L_x_1476:
        /* <DEDUP_REMOVED lines=9> */
[----:B------:R-:W-:Y:S02]  /*4000*/  SHF.R.U64 R126, R126, 0x10, R127 ;  /* 0x000000107e7e7819 */ /* 0x000fe4000000127f */
[--C-:B------:R-:W-:Y:S02]  /*4010*/  SHF.R.U64 R124, R124, 0x10, R125.reuse ;  /* 0x000000107c7c7819 */ /* 0x100fe4000000127d */
        /* <DEDUP_REMOVED lines=10> */
[----:B------:R-:W-:Y:S01]  /*40c0*/  LOP3.LUT R130, R124, 0xffff0000, RZ, 0xc0, !PT ;  /* 0xffff00007c827812 */ /* 0x000fe200078ec0ff */
        /* <DEDUP_REMOVED lines=34> */
.L_x_1483:
[----:B------:R-:W-:Y:S05]  /*42f0*/  BSYNC B3 ;  /* 0x0000000000037941 */ /* 0x000fea0003800000 */
.L_x_1482:
[----:B--2---:R1:W-:Y:S02]  /*4300*/  STG.E.128 desc[UR46][R40.64], R28 ;  /* 0x0000001c28007986 */ /* 0x0043e4000c101d2e */
.L_x_1481:
[----:B------:R-:W-:Y:S05]  /*4310*/  BSYNC B2 ;  /* 0x0000000000027941 */ /* 0x000fea0003800000 */
.L_x_1480:
[----:B------:R-:W-:Y:S01]  /*4320*/  ISETP.NE.AND P3, PT, R10, RZ, PT ;  /* 0x000000ff0a00720c */ /* 0x000fe20003f65270 */
[----:B------:R-:W-:-:S12]  /*4330*/  BSSY B2, `(.L_x_1484) ;  /* 0x0000037000027945 */ /* 0x000fd80003800000 */
[----:B------:R-:W-:Y:S05]  /*4340*/  @!P3 BRA `(.L_x_1485) ;  /* 0x0000000000d4b947 */ /* 0x000fea0003800000 */
[----:B-1----:R1:W2:Y:S01]  /*4350*/  LDS.128 R28, [R38] ;  /* 0x00000000261c7984 */ /* 0x0022a20000000c00 */
        /* <DEDUP_REMOVED lines=14> */
[C---:B------:R-:W-:Y:S01]  /*4440*/  LOP3.LUT R29, R82.reuse, 0xffff0000, RZ, 0xc0, !PT ;  /* 0xffff0000521d7812 */ /* 0x040fe200078ec0ff */
        /* <DEDUP_REMOVED lines=35> */
.L_x_1487:
[----:B------:R-:W-:Y:S05]  /*4680*/  BSYNC B3 ;  /* 0x0000000000037941 */ /* 0x000fea0003800000 */
.L_x_1486:
[----:B--2---:R2:W-:Y:S02]  /*4690*/  STG.E.128 desc[UR46][R40.64+0x40], R28 ;  /* 0x0000401c28007986 */ /* 0x0045e4000c101d2e */
.L_x_1485:
[----:B------:R-:W-:Y:S05]  /*46a0*/  BSYNC B2 ;  /* 0x0000000000027941 */ /* 0x000fea0003800000 */
.L_x_1484:
[----:B------:R-:W-:Y:S01]  /*46b0*/  ISETP.NE.AND P3, PT, R9, RZ, PT ;  /* 0x000000ff0900720c */ /* 0x000fe20003f65270 */
[----:B------:R-:W-:-:S12]  /*46c0*/  BSSY B2, `(.L_x_1488) ;  /* 0x0000037000027945 */ /* 0x000fd80003800000 */
[----:B------:R-:W-:Y:S05]  /*46d0*/  @!P3 BRA `(.L_x_1489) ;  /* 0x0000000000d4b947 */ /* 0x000fea0003800000 */
[----:B-12---:R1:W2:Y:S01]  /*46e0*/  LDS.128 R28, [R39+0x3000] ;  /* 0x00300000271c7984 */ /* 0x0062a20000000c00 */
        /* <DEDUP_REMOVED lines=50> */
.L_x_1491:
[----:B------:R-:W-:Y:S05]  /*4a10*/  BSYNC B3 ;  /* 0x0000000000037941 */ /* 0x000fea0003800000 */
.L_x_1490:
[----:B--2---:R3:W-:Y:S02]  /*4a20*/  STG.E.128 desc[UR46][R40.64+0x80], R28 ;  /* 0x0000801c28007986 */ /* 0x0047e4000c101d2e */
.L_x_1489:
[----:B------:R-:W-:Y:S05]  /*4a30*/  BSYNC B2 ;  /* 0x0000000000027941 */ /* 0x000fea0003800000 */
.L_x_1488:
[----:B------:R-:W-:Y:S01]  /*4a40*/  ISETP.NE.AND P3, PT, R8, RZ, PT ;  /* 0x000000ff0800720c */ /* 0x000fe20003f65270 */
[----:B------:R-:W-:-:S12]  /*4a50*/  BSSY B2, `(.L_x_1492) ;  /* 0x0000038000027945 */ /* 0x000fd80003800000 */
[----:B------:R-:W-:Y:S05]  /*4a60*/  @!P3 BRA `(.L_x_1493) ;  /* 0x0000000000d8b947 */ /* 0x000fea0003800000 */
[----:B-123--:R1:W2:Y:S01]  /*4a70*/  LDS.128 R28, [R38+0x3000] ;  /* 0x00300000261c7984 */ /* 0x00e2a20000000c00 */
        /* <DEDUP_REMOVED lines=21> */
[----:B------:R-:W-:Y:S02]  /*4bd0*/  PRMT R29, R211, 0x5410, R74 ;  /* 0x00005410d31d7816 */ /* 0x000fe4000000004a */
        /* <DEDUP_REMOVED lines=29> */
.L_x_1495:
[----:B------:R-:W-:Y:S05]  /*4db0*/  BSYNC B3 ;  /* 0x0000000000037941 */ /* 0x000fea0003800000 */
.L_x_1494:
[----:B--2---:R4:W-:Y:S02]  /*4dc0*/  STG.E.128 desc[UR46][R40.64+0xc0], R28 ;  /* 0x0000c01c28007986 */ /* 0x0049e4000c101d2e */
.L_x_1493:
[----:B------:R-:W-:Y:S05]  /*4dd0*/  BSYNC B2 ;  /* 0x0000000000027941 */ /* 0x000fea0003800000 */
.L_x_1492:
        /* <DEDUP_REMOVED lines=11> */
[C---:B------:R-:W-:Y:S01]  /*4e90*/  PRMT R69, R210.reuse, 0x5410, R67 ;  /* 0x00005410d2457816 */ /* 0x040fe20000000043 */
        /* <DEDUP_REMOVED lines=43> */
.L_x_1499:
[----:B------:R-:W-:Y:S05]  /*5150*/  BSYNC B3 ;  /* 0x0000000000037941 */ /* 0x000fea0003800000 */
.L_x_1498:
[----:B--2---:R1:W-:Y:S02]  /*5160*/  STG.E.128 desc[UR46][R40.64+0x100], R28 ;  /* 0x0001001c28007986 */ /* 0x0043e4000c101d2e */
.L_x_1497:
[----:B------:R-:W-:Y:S05]  /*5170*/  BSYNC B2 ;  /* 0x0000000000027941 */ /* 0x000fea0003800000 */
.L_x_1496:
[----:B------:R-:W-:-:S13]  /*5180*/  ISETP.NE.AND P3, PT, R6, RZ, PT ;  /* 0x000000ff0600720c */ /* 0x000fda0003f65270 */
[----:B------:R-:W-:Y:S05]  /*5190*/  @!P3 BRA `(.L_x_1479) ;  /* 0x0000000000d0b947 */ /* 0x000fea0003800000 */
[----:B-1234-:R1:W2:Y:S01]  /*51a0*/  LDS.128 R28, [R38+0x6000] ;  /* 0x00600000261c7984 */ /* 0x01e2a20000000c00 */
[----:B------:R-:W-:Y:S01]  /*51b0*/  ISETP.GE.AND P3, PT, R172, R122, PT ;  /* 0x0000007aac00720c */ /* 0x000fe20003f66270 */
[----:B------:R-:W-:-:S12]  /*51c0*/  BSSY B2, `(.L_x_1500) ;  /* 0x0000030000027945 */ /* 0x000fd80003800000 */
[----:B-1----:R-:W-:Y:S05]  /*51d0*/  @P3 BRA `(.L_x_1501) ;  /* 0x0000000000b83947 */ /* 0x002fea0003800000 */
[----:B------:R-:W-:Y:S02]  /*51e0*/  SHF.R.U64 R66, R62, 0x10, R63 ;  /* 0x000000103e427819 */ /* 0x000fe4000000123f */
[--C-:B------:R-:W-:Y:S02]  /*51f0*/  SHF.R.U64 R62, R64, 0x10, R65.reuse ;  /* 0x00000010403e7819 */ /* 0x100fe40000001241 */
[----:B------:R-:W-:Y:S02]  /*5200*/  PRMT R66, R180, 0x5432, R66 ;  /* 0x00005432b4427816 */ /* 0x000fe40000000042 */
[----:B------:R-:W-:Y:S02]  /*5210*/  PRMT R62, R159, 0x5432, R62 ;  /* 0x000054329f3e7816 */ /* 0x000fe4000000003e */
[----:B------:R-:W-:Y:S02]  /*5220*/  SHF.R.U32.HI R64, RZ, 0x10, R65 ;  /* 0x00000010ff407819 */ /* 0x000fe40000011641 */
[C---:B--2---:R-:W-:Y:S01]  /*5230*/  LOP3.LUT R67, R29.reuse, 0xffff0000, RZ, 0xc0, !PT ;  /* 0xffff00001d437812 */ /* 0x044fe200078ec0ff */
[----:B------:R-:W-:Y:S01]  /*5240*/  IMAD.U32 R29, R29, 0x10000, RZ ;  /* 0x000100001d1d7824 */ /* 0x000fe200078e00ff */
[----:B------:R-:W-:-:S02]  /*5250*/  LOP3.LUT R65, R62, 0xffff0000, RZ, 0xc0, !PT ;  /* 0xffff00003e417812 */ /* 0x000fc400078ec0ff */
        /* <DEDUP_REMOVED lines=20> */
[----:B------:R-:W-:Y:S01]  /*53a0*/  LOP3.LUT R29, R31, 0xffff0000, RZ, 0xc0, !PT ;  /* 0xffff00001f1d7812 */ /* 0x000fe200078ec0ff */
[----:B------:R-:W-:Y:S02]  /*53b0*/  IMAD.U32 R69, R62, 0x10000, RZ ;  /* 0x000100003e457824 */ /* 0x000fe400078e00ff */
[C---:B------:R-:W-:Y:S01]  /*53c0*/  IMAD.U32 R67, R28.reuse, 0x10000, RZ ;  /* 0x000100001c437824 */ /* 0x040fe200078e00ff */
[----:B------:R-:W-:Y:S01]  /*53d0*/  LOP3.LUT R28, R28, 0xffff0000, RZ, 0xc0, !PT ;  /* 0xffff00001c1c7812 */ /* 0x000fe200078ec0ff */
[----:B------:R-:W-:Y:S01]  /*53e0*/  FMUL.FTZ R62, R29, R64 ;  /* 0x000000401d3e7220 */ /* 0x000fe20000410000 */
[----:B------:R-:W-:-:S02]  /*53f0*/  IMAD.U32 R31, R31, 0x10000, RZ ;  /* 0x000100001f1f7824 */ /* 0x000fc400078e00ff */
[-C--:B------:R-:W-:Y:S01]  /*5400*/  FMUL.FTZ R29, R29, R63.reuse ;  /* 0x0000003f1d1d7220 */ /* 0x080fe20000410000 */
[----:B------:R-:W-:Y:S01]  /*5410*/  F2FP.BF16.F32.PACK_AB R30, R70, R30 ;  /* 0x0000001e461e723e */ /* 0x000fe200000010ff */
[C---:B------:R-:W-:Y:S02]  /*5420*/  FFMA.FTZ R63, R31.reuse, R63, -R62 ;  /* 0x0000003f1f3f7223 */ /* 0x040fe4000001083e */
[----:B------:R-:W-:Y:S01]  /*5430*/  FFMA.FTZ R29, R31, R64, R29 ;  /* 0x000000401f1d7223 */ /* 0x000fe2000001001d */
[C---:B------:R-:W-:Y:S01]  /*5440*/  FMUL.FTZ R62, R28.reuse, R69 ;  /* 0x000000451c3e7220 */ /* 0x040fe20000410000 */
[----:B------:R-:W-:-:S03]  /*5450*/  FMUL.FTZ R28, R28, R66 ;  /* 0x000000421c1c7220 */ /* 0x000fc60000410000 */
[----:B------:R-:W-:Y:S01]  /*5460*/  F2FP.BF16.F32.PACK_AB R29, R29, R63 ;  /* 0x0000003f1d1d723e */ /* 0x000fe200000010ff */
[C---:B------:R-:W-:Y:S01]  /*5470*/  FFMA.FTZ R62, R67.reuse, R66, -R62 ;  /* 0x00000042433e7223 */ /* 0x040fe2000001083e */
[----:B------:R-:W-:-:S03]  /*5480*/  FFMA.FTZ R28, R67, R69, R28 ;  /* 0x00000045431c7223 */ /* 0x000fc6000001001c */
[----:B------:R-:W-:Y:S02]  /*5490*/  IMAD.MOV.U32 R31, RZ, RZ, R29 ;  /* 0x000000ffff1f7224 */ /* 0x000fe400078e001d */
[----:B------:R-:W-:Y:S01]  /*54a0*/  F2FP.BF16.F32.PACK_AB R28, R28, R62 ;  /* 0x0000003e1c1c723e */ /* 0x000fe200000010ff */
[----:B------:R-:W-:-:S07]  /*54b0*/  IMAD.MOV.U32 R29, RZ, RZ, R65 ;  /* 0x000000ffff1d7224 */ /* 0x000fce00078e0041 */
.L_x_1501:
[----:B------:R-:W-:Y:S05]  /*54c0*/  BSYNC B2 ;  /* 0x0000000000027941 */ /* 0x000fea0003800000 */
.L_x_1500:
[----:B--2---:R1:W-:Y:S02]  /*54d0*/  STG.E.128 desc[UR46][R40.64+0x140], R28 ;  /* 0x0001401c28007986 */ /* 0x0043e4000c101d2e */
.L_x_1479:
[----:B------:R-:W-:Y:S05]  /*54e0*/  BSYNC B1 ;  /* 0x0000000000017941 */ /* 0x000fea0003800000 */
.L_x_1478:
        /* <DEDUP_REMOVED lines=14> */
[C---:B------:R-:W-:Y:S02]  /*55d0*/  PRMT R41, R205.reuse, 0x5410, R41 ;  /* 0x00005410cd297816 */ /* 0x040fe40000000029 */
        /* <DEDUP_REMOVED lines=38> */
.L_x_1506:
[----:B------:R-:W-:Y:S05]  /*5840*/  BSYNC B2 ;  /* 0x0000000000027941 */ /* 0x000fea0003800000 */
.L_x_1505:
[----:B--2---:R1:W-:Y:S02]  /*5850*/  STG.E.128 desc[UR46][R36.64], R28 ;  /* 0x0000001c24007986 */ /* 0x0043e4000c101d2e */
.L_x_1504:
[----:B------:R-:W-:Y:S05]  /*5860*/  BSYNC B1 ;  /* 0x0000000000017941 */ /* 0x000fea0003800000 */
.L_x_1503:
        /* <DEDUP_REMOVED lines=15> */
[----:B------:R-:W-:Y:S01]  /*5960*/  PRMT R158, R158, 0x5432, R57 ;  /* 0x000054329e9e7816 */ /* 0x000fe20000000039 */
[C---:B------:R-:W-:Y:S01]  /*5970*/  IMAD.U32 R57, R29.reuse, 0x10000, RZ ;  /* 0x000100001d397824 */ /* 0x040fe200078e00ff */
[----:B------:R-:W-:Y:S02]  /*5980*/  LOP3.LUT R63, R29, 0xffff0000, RZ, 0xc0, !PT ;  /* 0xffff00001d3f7812 */ /* 0x000fe400078ec0ff */
[C---:B------:R-:W-:Y:S01]  /*5990*/  LOP3.LUT R29, R41.reuse, 0xffff0000, RZ, 0xc0, !PT ;  /* 0xffff0000291d7812 */ /* 0x040fe200078ec0ff */
[----:B------:R-:W-:Y:S01]  /*59a0*/  IMAD.U32 R60, R158, 0x10000, RZ ;  /* 0x000100009e3c7824 */ /* 0x000fe200078e00ff */
[----:B------:R-:W-:Y:S01]  /*59b0*/  LOP3.LUT R58, R40, 0xffff0000, RZ, 0xc0, !PT ;  /* 0xffff0000283a7812 */ /* 0x000fe200078ec0ff */
[----:B------:R-:W-:Y:S01]  /*59c0*/  IMAD.U32 R41, R41, 0x10000, RZ ;  /* 0x0001000029297824 */ /* 0x000fe200078e00ff */
[----:B------:R-:W-:Y:S01]  /*59d0*/  PRMT R54, R156, 0x5432, R54 ;  /* 0x000054329c367816 */ /* 0x000fe20000000036 */
[CC--:B------:R-:W-:Y:S01]  /*59e0*/  FMUL.FTZ R62, R63.reuse, R29.reuse ;  /* 0x0000001d3f3e7220 */ /* 0x0c0fe20000410000 */
[----:B------:R-:W-:Y:S01]  /*59f0*/  LOP3.LUT R30, R30, 0xffff0000, RZ, 0xc0, !PT ;  /* 0xffff00001e1e7812 */ /* 0x000fe200078ec0ff */
[----:B------:R-:W-:Y:S01]  /*5a00*/  FMUL.FTZ R63, R63, R58 ;  /* 0x0000003a3f3f7220 */ /* 0x000fe20000410000 */
[----:B------:R-:W-:Y:S01]  /*5a10*/  LOP3.LUT R55, R31, 0xffff0000, RZ, 0xc0, !PT ;  /* 0xffff00001f377812 */ /* 0x000fe200078ec0ff */
[----:B------:R-:W-:Y:S01]  /*5a20*/  IMAD.U32 R61, R54, 0x10000, RZ ;  /* 0x00010000363d7824 */ /* 0x000fe200078e00ff */
[----:B------:R-:W-:Y:S01]  /*5a30*/  LOP3.LUT R158, R158, 0xffff0000, RZ, 0xc0, !PT ;  /* 0xffff00009e9e7812 */ /* 0x000fe200078ec0ff */
[----:B------:R-:W-:Y:S01]  /*5a40*/  FFMA.FTZ R63, R57, R29, R63 ;  /* 0x0000001d393f7223 */ /* 0x000fe2000001003f */
[----:B------:R-:W-:Y:S01]  /*5a50*/  LOP3.LUT R54, R54, 0xffff0000, RZ, 0xc0, !PT ;  /* 0xffff000036367812 */ /* 0x000fe200078ec0ff */
[----:B------:R-:W-:Y:S01]  /*5a60*/  FMUL.FTZ R64, R30, R60 ;  /* 0x0000003c1e407220 */ /* 0x000fe20000410000 */
[----:B------:R-:W-:Y:S01]  /*5a70*/  LOP3.LUT R28, R28, 0xffff0000, RZ, 0xc0, !PT ;  /* 0xffff00001c1c7812 */ /* 0x000fe200078ec0ff */
[----:B------:R-:W-:Y:S01]  /*5a80*/  FMUL.FTZ R29, R30, R61 ;  /* 0x0000003d1e1d7220 */ /* 0x000fe20000410000 */
[----:B------:R-:W-:-:S02]  /*5a90*/  IMAD.U32 R40, R40, 0x10000, RZ ;  /* 0x0001000028287824 */ /* 0x000fc400078e00ff */
[----:B------:R-:W-:Y:S01]  /*5aa0*/  FMUL.FTZ R30, R55, R158 ;  /* 0x0000009e371e7220 */ /* 0x000fe20000410000 */
[----:B------:R-:W-:Y:S02]  /*5ab0*/  IMAD.U32 R31, R31, 0x10000, RZ ;  /* 0x000100001f1f7824 */ /* 0x000fe400078e00ff */
[C---:B------:R-:W-:Y:S01]  /*5ac0*/  FFMA.FTZ R64, R56.reuse, R61, -R64 ;  /* 0x0000003d38407223 */ /* 0x040fe20000010840 */
[----:B------:R-:W-:Y:S01]  /*5ad0*/  FFMA.FTZ R29, R56, R60, R29 ;  /* 0x0000003c381d7223 */ /* 0x000fe2000001001d */
[----:B------:R-:W-:Y:S01]  /*5ae0*/  FMUL.FTZ R55, R55, R54 ;  /* 0x0000003637377220 */ /* 0x000fe20000410000 */
[----:B------:R-:W-:Y:S01]  /*5af0*/  FFMA.FTZ R62, R57, R58, -R62 ;  /* 0x0000003a393e7223 */ /* 0x000fe2000001083e */
[CC--:B------:R-:W-:Y:S01]  /*5b00*/  FMUL.FTZ R56, R28.reuse, R41.reuse ;  /* 0x000000291c387220 */ /* 0x0c0fe20000410000 */
        /* <DEDUP_REMOVED lines=9> */
[----:B------:R-:W-:-:S07]  /*5ba0*/  F2FP.BF16.F32.PACK_AB R28, R41, R56 ;  /* 0x00000038291c723e */ /* 0x000fce00000010ff */
.L_x_1510:
[----:B------:R-:W-:Y:S05]  /*5bb0*/  BSYNC B2 ;  /* 0x0000000000027941 */ /* 0x000fea0003800000 */
.L_x_1509:
[----:B--2---:R1:W-:Y:S02]  /*5bc0*/  STG.E.128 desc[UR46][R36.64+0x40], R28 ;  /* 0x0000401c24007986 */ /* 0x0043e4000c101d2e */
.L_x_1508:
[----:B------:R-:W-:Y:S05]  /*5bd0*/  BSYNC B1 ;  /* 0x0000000000017941 */ /* 0x000fea0003800000 */
.L_x_1507:
        /* <DEDUP_REMOVED lines=10> */
[----:B------:R-:W-:Y:S02]  /*5c80*/  SHF.R.U32.HI R54, RZ, 0x10, R53 ;  /* 0x00000010ff367819 */ /* 0x000fe40000011635 */
[----:B------:R-:W-:Y:S02]  /*5c90*/  SHF.R.U32.HI R51, RZ, 0x10, R51 ;  /* 0x00000010ff337819 */ /* 0x000fe40000011633 */
[----:B------:R-:W-:Y:S02]  /*5ca0*/  PRMT R52, R155, 0x5410, R52 ;  /* 0x000054109b347816 */ /* 0x000fe40000000034 */
[----:B------:R-:W-:Y:S01]  /*5cb0*/  PRMT R50, R154, 0x5410, R55 ;  /* 0x000054109a327816 */ /* 0x000fe20000000037 */
[----:B------:R-:W-:Y:S01]  /*5cc0*/  IMAD.U32 R55, R29, 0x10000, RZ ;  /* 0x000100001d377824 */ /* 0x000fe200078e00ff */
[----:B------:R-:W-:-:S02]  /*5cd0*/  PRMT R155, R155, 0x5432, R54 ;  /* 0x000054329b9b7816 */ /* 0x000fc40000000036 */
[----:B------:R-:W-:Y:S02]  /*5ce0*/  PRMT R154, R154, 0x5432, R51 ;  /* 0x000054329a9a7816 */ /* 0x000fe40000000033 */
[----:B------:R-:W-:Y:S01]  /*5cf0*/  LOP3.LUT R41, R30, 0xffff0000, RZ, 0xc0, !PT ;  /* 0xffff00001e297812 */ /* 0x000fe200078ec0ff */
[----:B------:R-:W-:Y:S01]  /*5d00*/  IMAD.U32 R51, R155, 0x10000, RZ ;  /* 0x000100009b337824 */ /* 0x000fe200078e00ff */
[----:B------:R-:W-:Y:S01]  /*5d10*/  LOP3.LUT R53, R29, 0xffff0000, RZ, 0xc0, !PT ;  /* 0xffff00001d357812 */ /* 0x000fe200078ec0ff */
[----:B------:R-:W-:Y:S01]  /*5d20*/  IMAD.U32 R54, R154, 0x10000, RZ ;  /* 0x000100009a367824 */ /* 0x000fe200078e00ff */
[----:B------:R-:W-:Y:S01]  /*5d30*/  LOP3.LUT R58, R52, 0xffff0000, RZ, 0xc0, !PT ;  /* 0xffff0000343a7812 */ /* 0x000fe200078ec0ff */
[C---:B------:R-:W-:Y:S01]  /*5d40*/  FMUL.FTZ R59, R41.reuse, R51 ;  /* 0x00000033293b7220 */ /* 0x040fe20000410000 */
[----:B------:R-:W-:Y:S01]  /*5d50*/  LOP3.LUT R56, R50, 0xffff0000, RZ, 0xc0, !PT ;  /* 0xffff000032387812 */ /* 0x000fe200078ec0ff */
[----:B------:R-:W-:Y:S01]  /*5d60*/  FMUL.FTZ R41, R41, R54 ;  /* 0x0000003629297220 */ /* 0x000fe20000410000 */
[----:B------:R-:W-:Y:S01]  /*5d70*/  LOP3.LUT R30, R31, 0xffff0000, RZ, 0xc0, !PT ;  /* 0xffff00001f1e7812 */ /* 0x000fe200078ec0ff */
[----:B------:R-:W-:Y:S01]  /*5d80*/  FMUL.FTZ R60, R53, R58 ;  /* 0x0000003a353c7220 */ /* 0x000fe20000410000 */
[----:B------:R-:W-:Y:S01]  /*5d90*/  LOP3.LUT R155, R155, 0xffff0000, RZ, 0xc0, !PT ;  /* 0xffff00009b9b7812 */ /* 0x000fe200078ec0ff */
[----:B------:R-:W-:Y:S01]  /*5da0*/  FMUL.FTZ R57, R53, R56 ;  /* 0x0000003835397220 */ /* 0x000fe20000410000 */
[----:B------:R-:W-:Y:S01]  /*5db0*/  LOP3.LUT R154, R154, 0xffff0000, RZ, 0xc0, !PT ;  /* 0xffff00009a9a7812 */ /* 0x000fe200078ec0ff */
[----:B------:R-:W-:Y:S01]  /*5dc0*/  IMAD.U32 R52, R52, 0x10000, RZ ;  /* 0x0001000034347824 */ /* 0x000fe200078e00ff */
[C---:B------:R-:W-:Y:S01]  /*5dd0*/  LOP3.LUT R53, R28.reuse, 0xffff0000, RZ, 0xc0, !PT ;  /* 0xffff00001c357812 */ /* 0x040fe200078ec0ff */
[----:B------:R-:W-:-:S02]  /*5de0*/  IMAD.U32 R29, R28, 0x10000, RZ ;  /* 0x000100001c1d7824 */ /* 0x000fc400078e00ff */
[----:B------:R-:W-:Y:S01]  /*5df0*/  FFMA.FTZ R28, R55, R56, -R60 ;  /* 0x00000038371c7223 */ /* 0x000fe2000001083c */
[----:B------:R-:W-:Y:S02]  /*5e00*/  IMAD.U32 R50, R50, 0x10000, RZ ;  /* 0x0001000032327824 */ /* 0x000fe400078e00ff */
[C---:B------:R-:W-:Y:S01]  /*5e10*/  FFMA.FTZ R54, R40.reuse, R54, -R59 ;  /* 0x0000003628367223 */ /* 0x040fe2000001083b */
[----:B------:R-:W-:Y:S01]  /*5e20*/  FFMA.FTZ R41, R40, R51, R41 ;  /* 0x0000003328297223 */ /* 0x000fe20000010029 */
[CC--:B------:R-:W-:Y:S01]  /*5e30*/  FMUL.FTZ R40, R30.reuse, R155.reuse ;  /* 0x0000009b1e287220 */ /* 0x0c0fe20000410000 */
[----:B------:R-:W-:Y:S01]  /*5e40*/  FMUL.FTZ R56, R30, R154 ;  /* 0x0000009a1e387220 */ /* 0x000fe20000410000 */
[----:B------:R-:W-:Y:S01]  /*5e50*/  FMUL.FTZ R30, R53, R52 ;  /* 0x00000034351e7220 */ /* 0x000fe20000410000 */
[----:B------:R-:W-:Y:S02]  /*5e60*/  IMAD.U32 R31, R31, 0x10000, RZ ;  /* 0x000100001f1f7824 */ /* 0x000fe400078e00ff */
[----:B------:R-:W-:Y:S01]  /*5e70*/  FMUL.FTZ R53, R53, R50 ;  /* 0x0000003235357220 */ /* 0x000fe20000410000 */
[----:B------:R-:W-:Y:S01]  /*5e80*/  FFMA.FTZ R55, R55, R58, R57 ;  /* 0x0000003a37377223 */ /* 0x000fe20000010039 */
[----:B------:R-:W-:Y:S01]  /*5e90*/  FFMA.FTZ R30, R29, R50, -R30 ;  /* 0x000000321d1e7223 */ /* 0x000fe2000001081e */
[----:B------:R-:W-:Y:S01]  /*5ea0*/  FFMA.FTZ R40, R31, R154, -R40 ;  /* 0x0000009a1f287223 */ /* 0x000fe20000010828 */
[----:B------:R-:W-:Y:S01]  /*5eb0*/  FFMA.FTZ R53, R29, R52, R53 ;  /* 0x000000341d357223 */ /* 0x000fe20000010035 */
[----:B------:R-:W-:Y:S01]  /*5ec0*/  FFMA.FTZ R31, R31, R155, R56 ;  /* 0x0000009b1f1f7223 */ /* 0x000fe20000010038 */
[----:B------:R-:W-:-:S02]  /*5ed0*/  F2FP.BF16.F32.PACK_AB R54, R41, R54 ;  /* 0x000000362936723e */ /* 0x000fc400000010ff */
[----:B------:R-:W-:Y:S02]  /*5ee0*/  F2FP.BF16.F32.PACK_AB R29, R55, R28 ;  /* 0x0000001c371d723e */ /* 0x000fe400000010ff */
[----:B------:R-:W-:Y:S01]  /*5ef0*/  F2FP.BF16.F32.PACK_AB R28, R53, R30 ;  /* 0x0000001e351c723e */ /* 0x000fe200000010ff */
[----:B------:R-:W-:Y:S01]  /*5f00*/  IMAD.MOV.U32 R30, RZ, RZ, R54 ;  /* 0x000000ffff1e7224 */ /* 0x000fe200078e0036 */
[----:B------:R-:W-:-:S07]  /*5f10*/  F2FP.BF16.F32.PACK_AB R31, R31, R40 ;  /* 0x000000281f1f723e */ /* 0x000fce00000010ff */
.L_x_1514:
[----:B------:R-:W-:Y:S05]  /*5f20*/  BSYNC B2 ;  /* 0x0000000000027941 */ /* 0x000fea0003800000 */
.L_x_1513:
[----:B--2---:R1:W-:Y:S02]  /*5f30*/  STG.E.128 desc[UR46][R36.64+0x80], R28 ;  /* 0x0000801c24007986 */ /* 0x0043e4000c101d2e */
.L_x_1512:
[----:B------:R-:W-:Y:S05]  /*5f40*/  BSYNC B1 ;  /* 0x0000000000017941 */ /* 0x000fea0003800000 */
.L_x_1511:
        /* <DEDUP_REMOVED lines=11> */
[----:B------:R-:W-:Y:S02]  /*6000*/  PRMT R50, R153, 0x5410, R50 ;  /* 0x0000541099327816 */ /* 0x000fe40000000032 */
[----:B------:R-:W-:Y:S02]  /*6010*/  SHF.R.U32.HI R48, RZ, 0x10, R49 ;  /* 0x00000010ff307819 */ /* 0x000fe40000011631 */
[----:B------:R-:W-:-:S02]  /*6020*/  PRMT R41, R152, 0x5432, R41 ;  /* 0x0000543298297816 */ /* 0x000fc40000000029 */
[----:B------:R-:W-:Y:S02]  /*6030*/  PRMT R152, R152, 0x5410, R47 ;  /* 0x0000541098987816 */ /* 0x000fe4000000002f */
[----:B------:R-:W-:Y:S02]  /*6040*/  LOP3.LUT R47, R29, 0xffff0000, RZ, 0xc0, !PT ;  /* 0xffff00001d2f7812 */ /* 0x000fe400078ec0ff */
[----:B------:R-:W-:Y:S01]  /*6050*/  LOP3.LUT R52, R50, 0xffff0000, RZ, 0xc0, !PT ;  /* 0xffff000032347812 */ /* 0x000fe200078ec0ff */
[----:B------:R-:W-:Y:S01]  /*6060*/  IMAD.U32 R51, R152, 0x10000, RZ ;  /* 0x0001000098337824 */ /* 0x000fe200078e00ff */
[----:B------:R-:W-:Y:S01]  /*6070*/  PRMT R153, R153, 0x5432, R48 ;  /* 0x0000543299997816 */ /* 0x000fe20000000030 */
[----:B------:R-:W-:Y:S01]  /*6080*/  IMAD.U32 R48, R29, 0x10000, RZ ;  /* 0x000100001d307824 */ /* 0x000fe200078e00ff */
[----:B------:R-:W-:Y:S01]  /*6090*/  LOP3.LUT R49, R41, 0xffff0000, RZ, 0xc0, !PT ;  /* 0xffff000029317812 */ /* 0x000fe200078ec0ff */
[----:B------:R-:W-:Y:S01]  /*60a0*/  FMUL.FTZ R55, R47, R52 ;  /* 0x000000342f377220 */ /* 0x000fe20000410000 */
[----:B------:R-:W-:Y:S01]  /*60b0*/  LOP3.LUT R46, R30, 0xffff0000, RZ, 0xc0, !PT ;  /* 0xffff00001e2e7812 */ /* 0x000fe200078ec0ff */
[----:B------:R-:W-:Y:S01]  /*60c0*/  IMAD.U32 R53, R153, 0x10000, RZ ;  /* 0x0001000099357824 */ /* 0x000fe200078e00ff */
[----:B------:R-:W-:Y:S01]  /*60d0*/  LOP3.LUT R30, R31, 0xffff0000, RZ, 0xc0, !PT ;  /* 0xffff00001f1e7812 */ /* 0x000fe200078ec0ff */
[-C--:B------:R-:W-:Y:S01]  /*60e0*/  FMUL.FTZ R57, R47, R49.reuse ;  /* 0x000000312f397220 */ /* 0x080fe20000410000 */
[C---:B------:R-:W-:Y:S01]  /*60f0*/  IMAD.U32 R29, R28.reuse, 0x10000, RZ ;  /* 0x000100001c1d7824 */ /* 0x040fe200078e00ff */
[----:B------:R-:W-:Y:S01]  /*6100*/  LOP3.LUT R47, R28, 0xffff0000, RZ, 0xc0, !PT ;  /* 0xffff00001c2f7812 */ /* 0x000fe200078ec0ff */
[----:B------:R-:W-:Y:S01]  /*6110*/  FFMA.FTZ R28, R48, R49, -R55 ;  /* 0x00000031301c7223 */ /* 0x000fe20000010837 */
[----:B------:R-:W-:Y:S01]  /*6120*/  LOP3.LUT R153, R153, 0xffff0000, RZ, 0xc0, !PT ;  /* 0xffff000099997812 */ /* 0x000fe200078ec0ff */
[----:B------:R-:W-:Y:S01]  /*6130*/  FMUL.FTZ R59, R46, R53 ;  /* 0x000000352e3b7220 */ /* 0x000fe20000410000 */
[----:B------:R-:W-:Y:S01]  /*6140*/  LOP3.LUT R152, R152, 0xffff0000, RZ, 0xc0, !PT ;  /* 0xffff000098987812 */ /* 0x000fe200078ec0ff */
[----:B------:R-:W-:Y:S01]  /*6150*/  FMUL.FTZ R49, R46, R51 ;  /* 0x000000332e317220 */ /* 0x000fe20000410000 */
[----:B------:R-:W-:-:S02]  /*6160*/  IMAD.U32 R50, R50, 0x10000, RZ ;  /* 0x0001000032327824 */ /* 0x000fc400078e00ff */
[----:B------:R-:W-:Y:S01]  /*6170*/  FFMA.FTZ R57, R48, R52, R57 ;  /* 0x0000003430397223 */ /* 0x000fe20000010039 */
[----:B------:R-:W-:Y:S02]  /*6180*/  IMAD.U32 R46, R41, 0x10000, RZ ;  /* 0x00010000292e7824 */ /* 0x000fe400078e00ff */
[C---:B------:R-:W-:Y:S01]  /*6190*/  FMUL.FTZ R48, R30.reuse, R153 ;  /* 0x000000991e307220 */ /* 0x040fe20000410000 */
[----:B------:R-:W-:Y:S01]  /*61a0*/  FMUL.FTZ R52, R30, R152 ;  /* 0x000000981e347220 */ /* 0x000fe20000410000 */
[C---:B------:R-:W-:Y:S01]  /*61b0*/  FFMA.FTZ R59, R40.reuse, R51, -R59 ;  /* 0x00000033283b7223 */ /* 0x040fe2000001083b */
[----:B------:R-:W-:Y:S01]  /*61c0*/  FMUL.FTZ R30, R47, R50 ;  /* 0x000000322f1e7220 */ /* 0x000fe20000410000 */
[----:B------:R-:W-:Y:S02]  /*61d0*/  IMAD.U32 R31, R31, 0x10000, RZ ;  /* 0x000100001f1f7824 */ /* 0x000fe400078e00ff */
[----:B------:R-:W-:Y:S01]  /*61e0*/  FFMA.FTZ R40, R40, R53, R49 ;  /* 0x0000003528287223 */ /* 0x000fe20000010031 */
[-C--:B------:R-:W-:Y:S01]  /*61f0*/  FMUL.FTZ R47, R47, R46.reuse ;  /* 0x0000002e2f2f7220 */ /* 0x080fe20000410000 */
[----:B------:R-:W-:Y:S01]  /*6200*/  FFMA.FTZ R30, R29, R46, -R30 ;  /* 0x0000002e1d1e7223 */ /* 0x000fe2000001081e */
[C---:B------:R-:W-:Y:S01]  /*6210*/  FFMA.FTZ R48, R31.reuse, R152, -R48 ;  /* 0x000000981f307223 */ /* 0x040fe20000010830 */
[----:B------:R-:W-:Y:S01]  /*6220*/  FFMA.FTZ R31, R31, R153, R52 ;  /* 0x000000991f1f7223 */ /* 0x000fe20000010034 */
[----:B------:R-:W-:Y:S01]  /*6230*/  FFMA.FTZ R47, R29, R50, R47 ;  /* 0x000000321d2f7223 */ /* 0x000fe2000001002f */
[----:B------:R-:W-:-:S02]  /*6240*/  F2FP.BF16.F32.PACK_AB R40, R40, R59 ;  /* 0x0000003b2828723e */ /* 0x000fc400000010ff */
[----:B------:R-:W-:Y:S02]  /*6250*/  F2FP.BF16.F32.PACK_AB R29, R57, R28 ;  /* 0x0000001c391d723e */ /* 0x000fe400000010ff */
[----:B------:R-:W-:Y:S01]  /*6260*/  F2FP.BF16.F32.PACK_AB R28, R47, R30 ;  /* 0x0000001e2f1c723e */ /* 0x000fe200000010ff */
[----:B------:R-:W-:Y:S01]  /*6270*/  IMAD.MOV.U32 R30, RZ, RZ, R40 ;  /* 0x000000ffff1e7224 */ /* 0x000fe200078e0028 */
[----:B------:R-:W-:-:S07]  /*6280*/  F2FP.BF16.F32.PACK_AB R31, R31, R48 ;  /* 0x000000301f1f723e */ /* 0x000fce00000010ff */
.L_x_1518:
[----:B------:R-:W-:Y:S05]  /*6290*/  BSYNC B2 ;  /* 0x0000000000027941 */ /* 0x000fea0003800000 */
.L_x_1517:
[----:B--2---:R1:W-:Y:S02]  /*62a0*/  STG.E.128 desc[UR46][R36.64+0xc0], R28 ;  /* 0x0000c01c24007986 */ /* 0x0043e4000c101d2e */
.L_x_1516:
[----:B------:R-:W-:Y:S05]  /*62b0*/  BSYNC B1 ;  /* 0x0000000000017941 */ /* 0x000fea0003800000 */
.L_x_1515:
        /* <DEDUP_REMOVED lines=13> */
[----:B------:R-:W-:-:S02]  /*6390*/  PRMT R43, R78, 0x5410, R49 ;  /* 0x000054104e2b7816 */ /* 0x000fc40000000031 */
[----:B------:R-:W-:Y:S02]  /*63a0*/  PRMT R79, R79, 0x5432, R44 ;  /* 0x000054324f4f7816 */ /* 0x000fe4000000002c */
        /* <DEDUP_REMOVED lines=9> */
[C---:B------:R-:W-:Y:S01]  /*6440*/  LOP3.LUT R39, R31.reuse, 0xffff0000, RZ, 0xc0, !PT ;  /* 0xffff00001f277812 */ /* 0x040fe200078ec0ff */
[----:B------:R-:W-:Y:S01]  /*6450*/  IMAD.U32 R30, R31, 0x10000, RZ ;  /* 0x000100001f1e7824 */ /* 0x000fe200078e00ff */
[----:B------:R-:W-:Y:S01]  /*6460*/  LOP3.LUT R79, R79, 0xffff0000, RZ, 0xc0, !PT ;  /* 0xffff00004f4f7812 */ /* 0x000fe200078ec0ff */
[----:B------:R-:W-:Y:S01]  /*6470*/  IMAD.U32 R31, R29, 0x10000, RZ ;  /* 0x000100001d1f7824 */ /* 0x000fe200078e00ff */
[----:B------:R-:W-:Y:S01]  /*6480*/  LOP3.LUT R78, R78, 0xffff0000, RZ, 0xc0, !PT ;  /* 0xffff00004e4e7812 */ /* 0x000fe200078ec0ff */
[----:B------:R-:W-:-:S02]  /*6490*/  IMAD.U32 R29, R28, 0x10000, RZ ;  /* 0x000100001c1d7824 */ /* 0x000fc400078e00ff */
[C---:B------:R-:W-:Y:S01]  /*64a0*/  FMUL.FTZ R50, R40.reuse, R47 ;  /* 0x0000002f28327220 */ /* 0x040fe20000410000 */
[C---:B------:R-:W-:Y:S01]  /*64b0*/  FFMA.FTZ R52, R41.reuse, R45, -R52 ;  /* 0x0000002d29347223 */ /* 0x040fe20000010834 */
[----:B------:R-:W-:Y:S01]  /*64c0*/  FMUL.FTZ R40, R40, R44 ;  /* 0x0000002c28287220 */ /* 0x000fe20000410000 */
[----:B------:R-:W-:Y:S01]  /*64d0*/  LOP3.LUT R28, R28, 0xffff0000, RZ, 0xc0, !PT ;  /* 0xffff00001c1c7812 */ /* 0x000fe200078ec0ff */
[----:B------:R-:W-:Y:S01]  /*64e0*/  FFMA.FTZ R41, R41, R48, R42 ;  /* 0x0000003029297223 */ /* 0x000fe2000001002a */
[----:B------:R-:W-:Y:S02]  /*64f0*/  IMAD.U32 R46, R46, 0x10000, RZ ;  /* 0x000100002e2e7824 */ /* 0x000fe400078e00ff */
[----:B------:R-:W-:Y:S01]  /*6500*/  FMUL.FTZ R45, R39, R79 ;  /* 0x0000004f272d7220 */ /* 0x000fe20000410000 */
[----:B------:R-:W-:Y:S02]  /*6510*/  IMAD.U32 R43, R43, 0x10000, RZ ;  /* 0x000100002b2b7824 */ /* 0x000fe400078e00ff */
[----:B------:R-:W-:Y:S01]  /*6520*/  FMUL.FTZ R42, R39, R78 ;  /* 0x0000004e272a7220 */ /* 0x000fe20000410000 */
[C---:B------:R-:W-:Y:S01]  /*6530*/  FFMA.FTZ R50, R31.reuse, R44, -R50 ;  /* 0x0000002c1f327223 */ /* 0x040fe20000010832 */
[----:B------:R-:W-:Y:S01]  /*6540*/  FFMA.FTZ R47, R31, R47, R40 ;  /* 0x0000002f1f2f7223 */ /* 0x000fe20000010028 */
        /* <DEDUP_REMOVED lines=10> */
[----:B------:R-:W-:-:S07]  /*65f0*/  IMAD.MOV.U32 R31, RZ, RZ, R42 ;  /* 0x000000ffff1f7224 */ /* 0x000fce00078e002a */
.L_x_1522:
[----:B------:R-:W-:Y:S05]  /*6600*/  BSYNC B2 ;  /* 0x0000000000027941 */ /* 0x000fea0003800000 */
.L_x_1521:
[----:B--2---:R1:W-:Y:S02]  /*6610*/  STG.E.128 desc[UR46][R36.64+0x100], R28 ;  /* 0x0001001c24007986 */ /* 0x0043e4000c101d2e */
.L_x_1520:
[----:B------:R-:W-:Y:S05]  /*6620*/  BSYNC B1 ;  /* 0x0000000000017941 */ /* 0x000fea0003800000 */
.L_x_1519:
        /* <DEDUP_REMOVED lines=8> */
[--C-:B------:R-:W-:Y:S01]  /*66b0*/  SHF.R.U64 R42, R34, 0x10, R35.reuse ;  /* 0x00000010222a7819 */ /* 0x100fe20000001223 */
        /* <DEDUP_REMOVED lines=43> */
.L_x_1524:
[----:B------:R-:W-:Y:S05]  /*6970*/  BSYNC B1 ;  /* 0x0000000000017941 */ /* 0x000fea0003800000 */
.L_x_1523:
[----:B--2---:R1:W-:Y:S01]  /*6980*/  STG.E.128 desc[UR46][R36.64+0x140], R28 ;  /* 0x0001401c24007986 */ /* 0x0043e2000c101d2e */
[----:B------:R-:W-:Y:S05]  /*6990*/  BRA `(.L_x_1502) ;  /* 0x0000004000847947 */ /* 0x000fea0003800000 */
.L_x_1470:
        /* <DEDUP_REMOVED lines=18> */
[----:B------:R-:W-:Y:S02]  /*6ac0*/  IADD3 R28, P3, R100, R76, RZ ;  /* 0x0000004c641c7210 */ /* 0x000fe40007f7e0ff */
[----:B------:R-:W-:Y:S02]  /*6ad0*/  CS2R R38, SRZ ;  /* 0x0000000000267805 */ /* 0x000fe4000001ff00 */
[----:B------:R-:W-:Y:S01]  /*6ae0*/  CS2R R36, SRZ ;  /* 0x0000000000247805 */ /* 0x000fe2000001ff00 */
[----:B------:R-:W-:Y:S01]  /*6af0*/  IMAD.X R30, R0, 0x1, R21, P2 ;  /* 0x00000001001e7824 */ /* 0x000fe200010e0615 */
[----:B------:R-:W-:Y:S02]  /*6b00*/  LEA R52, P2, R29, UR4, 0x1 ;  /* 0x000000041d347c11 */ /* 0x000fe4000f8408ff */
[----:B------:R-:W-:-:S02]  /*6b10*/  CS2R R50, SRZ ;  /* 0x0000000000327805 */ /* 0x000fc4000001ff00 */
[----:B------:R-:W-:Y:S02]  /*6b20*/  CS2R R48, SRZ ;  /* 0x0000000000307805 */ /* 0x000fe4000001ff00 */
[----:B------:R-:W-:Y:S01]  /*6b30*/  LEA.HI.X R53, R29, UR5, R30, 0x1, P2 ;  /* 0x000000051d357c11 */ /* 0x000fe200090f0c1e */
[----:B------:R-:W-:Y:S01]  /*6b40*/  ULDC.64 UR4, c[0x0][0x400] ;  /* 0x0001000000047ab9 */ /* 0x000fe20000000a00 */
[----:B------:R-:W-:Y:S01]  /*6b50*/  ISETP.GE.AND P2, PT, R18, R122, PT ;  /* 0x0000007a1200720c */ /* 0x000fe20003f46270 */
[----:B------:R-:W-:Y:S01]  /*6b60*/  IMAD.X R29, R3, 0x1, R15, P3 ;  /* 0x00000001031d7824 */ /* 0x000fe200018e060f */
[----:B------:R-:W-:-:S04]  /*6b70*/  LEA R56, P3, R28, UR4, 0x1 ;  /* 0x000000041c387c11 */ /* 0x000fc8000f8608ff */
[----:B------:R-:W-:Y:S02]  /*6b80*/  LEA.HI.X R57, R28, UR5, R29, 0x1, P3 ;  /* 0x000000051c397c11 */ /* 0x000fe400098f0c1d */
[----:B------:R-:W-:-:S05]  /*6b90*/  ISETP.GE.AND P3, PT, R165, R122, PT ;  /* 0x0000007aa500720c */ /* 0x000fca0003f66270 */
[----:B------:R0:W5:Y:S04]  /*6ba0*/  @!P2 LDG.E.128 R36, desc[UR46][R52.64] ;  /* 0x0000002e3424a981 */ /* 0x000168000c1e1d00 */
[----:B------:R0:W5:Y:S01]  /*6bb0*/  @!P2 LDG.E.128 R48, desc[UR46][R56.64] ;  /* 0x0000002e3830a981 */ /* 0x000162000c1e1d00 */
[----:B------:R-:W-:Y:S02]  /*6bc0*/  ISETP.GE.AND P2, PT, R166, R122, PT ;  /* 0x0000007aa600720c */ /* 0x000fe40003f46270 */
        /* <DEDUP_REMOVED lines=8> */
[----:B------:R0:W5:Y:S04]  /*6c50*/  @!P3 LDG.E.128 R32, desc[UR46][R52.64+0x40] ;  /* 0x0000402e3420b981 */ /* 0x000168000c1e1d00 */
[----:B------:R0:W5:Y:S04]  /*6c60*/  @!P2 LDG.E.128 R28, desc[UR46][R52.64+0x80] ;  /* 0x0000802e341ca981 */ /* 0x000168000c1e1d00 */
[----:B------:R0:W5:Y:S04]  /*6c70*/  @!P3 LDG.E.128 R44, desc[UR46][R56.64+0x40] ;  /* 0x0000402e382cb981 */ /* 0x000168000c1e1d00 */
[----:B------:R0:W5:Y:S02]  /*6c80*/  @!P2 LDG.E.128 R40, desc[UR46][R56.64+0x80] ;  /* 0x0000802e3828a981 */ /* 0x000164000c1e1d00 */
.L_x_1526:
[----:B------:R-:W-:Y:S05]  /*6c90*/  BSYNC B1 ;  /* 0x0000000000017941 */ /* 0x000fea0003800000 */
.L_x_1525:
        /* <DEDUP_REMOVED lines=18> */
[----:B------:R-:W-:Y:S02]  /*6dc0*/  IADD3.X R53, R21, R0, R108, P2, P5 ;  /* 0x0000000015357210 */ /* 0x000fe400017ea46c */
[----:B------:R-:W-:Y:S02]  /*6dd0*/  CS2R R60, SRZ ;  /* 0x00000000003c7805 */ /* 0x000fe4000001ff00 */
[----:B------:R-:W-:Y:S02]  /*6de0*/  IADD3 R0, P2, P5, R100, R76, R107 ;  /* 0x0000004c64007210 */ /* 0x000fe40007d5e06b */
[----:B------:R-:W-:-:S02]  /*6df0*/  CS2R R74, SRZ ;  /* 0x00000000004a7805 */ /* 0x000fc4000001ff00 */
[----:B------:R-:W-:Y:S02]  /*6e00*/  CS2R R72, SRZ ;  /* 0x0000000000487805 */ /* 0x000fe4000001ff00 */
[----:B------:R-:W-:Y:S02]  /*6e10*/  IADD3.X R3, R15, R3, R106, P2, P5 ;  /* 0x000000030f037210 */ /* 0x000fe400017ea46a */
[----:B------:R-:W-:-:S04]  /*6e20*/  LEA R76, P2, R78, UR4, 0x1 ;  /* 0x000000044e4c7c11 */ /* 0x000fc8000f8408ff */
[----:B------:R-:W-:Y:S02]  /*6e30*/  LEA.HI.X R77, R78, UR5, R53, 0x1, P2 ;  /* 0x000000054e4d7c11 */ /* 0x000fe400090f0c35 */
        /* <DEDUP_REMOVED lines=19> */
.L_x_1528:
[----:B------:R-:W-:Y:S05]  /*6f70*/  BSYNC B1 ;  /* 0x0000000000017941 */ /* 0x000fea0003800000 */
.L_x_1527:
[----:B------:R-:W2:Y:S01]  /*6f80*/  LDL R0, [R1+0x3c] ;  /* 0x00003c0001007983 */ /* 0x000ea20000100800 */
[----:B-----5:R-:W-:Y:S02]  /*6f90*/  IMAD.MOV.U32 R3, RZ, RZ, R30 ;  /* 0x000000ffff037224 */ /* 0x020fe400078e001e */
[----:B0-----:R-:W-:Y:S02]  /*6fa0*/  IMAD.MOV.U32 R77, RZ, RZ, R28 ;  /* 0x000000ffff4d7224 */ /* 0x001fe400078e001c */
[----:B------:R-:W-:-:S05]  /*6fb0*/  IMAD.MOV.U32 R76, RZ, RZ, R29 ;  /* 0x000000ffff4c7224 */ /* 0x000fca00078e001d */
[----:B------:R-:W-:Y:S01]  /*6fc0*/  PRMT R218, R77, 0x5410, R76 ;  /* 0x000054104dda7816 */ /* 0x000fe2000000004c */
[----:B------:R-:W-:Y:S02]  /*6fd0*/  IMAD.MOV.U32 R76, RZ, RZ, R38 ;  /* 0x000000ffff4c7224 */ /* 0x000fe400078e0026 */
[----:B------:R-:W-:-:S05]  /*6fe0*/  IMAD.MOV.U32 R77, RZ, RZ, R39 ;  /* 0x000000ffff4d7224 */ /* 0x000fca00078e0027 */
[----:B------:R-:W-:Y:S02]  /*6ff0*/  PRMT R207, R77, 0x5410, R76 ;  /* 0x000054104dcf7816 */ /* 0x000fe4000000004c */
[----:B--2---:R-:W-:Y:S01]  /*7000*/  R2UR UR4, R0 ;  /* 0x00000000000472ca */ /* 0x004fe200000e0000 */
[----:B------:R-:W-:-:S05]  /*7010*/  IMAD.MOV.U32 R0, RZ, RZ, R31 ;  /* 0x000000ffff007224 */ /* 0x000fca00078e001f */
[----:B------:R-:W-:Y:S01]  /*7020*/  PRMT R217, R3, 0x5410, R0 ;  /* 0x0000541003d97816 */ /* 0x000fe20000000000 */
[----:B------:R-:W-:Y:S02]  /*7030*/  IMAD.MOV.U32 R3, RZ, RZ, R34 ;  /* 0x000000ffff037224 */ /* 0x000fe400078e0022 */
[----:B------:R-:W-:-:S03]  /*7040*/  IMAD.MOV.U32 R0, RZ, RZ, R35 ;  /* 0x000000ffff007224 */ /* 0x000fc600078e0023 */
[----:B------:R0:W-:Y:S01]  /*7050*/  STL.S16 [R1+0x7a], R3 ;  /* 0x00007a0301007387 */ /* 0x0001e20000100600 */
[----:B------:R-:W-:-:S03]  /*7060*/  UISETP.NE.AND UP0, UPT, UR4, 0x3, UPT ;  /* 0x000000030400788c */ /* 0x000fc6000bf05270 */
[----:B------:R1:W-:Y:S03]  /*7070*/  STL.S16 [R1+0x78], R0 ;  /* 0x0000780001007387 */ /* 0x0003e60000100600 */
[----:B------:R-:W-:Y:S01]  /*7080*/  PLOP3.LUT P2, PT, PT, PT, UP0, 0x80, 0x0 ;  /* 0x000000000000781c */ /* 0x000fe20003f4f008 */
[----:B0-----:R-:W-:Y:S02]  /*7090*/  IMAD.MOV.U32 R3, RZ, RZ, R33 ;  /* 0x000000ffff037224 */ /* 0x001fe400078e0021 */
[----:B-1----:R-:W-:-:S05]  /*70a0*/  IMAD.MOV.U32 R0, RZ, RZ, R32 ;  /* 0x000000ffff007224 */ /* 0x002fca00078e0020 */
[----:B------:R0:W-:Y:S04]  /*70b0*/  STL.S16 [R1+0x8e], R0 ;  /* 0x00008e0001007387 */ /* 0x0001e80000100600 */
[----:B------:R1:W-:Y:S01]  /*70c0*/  STL.S16 [R1+0x8c], R3 ;  /* 0x00008c0301007387 */ /* 0x0003e20000100600 */
[----:B0-----:R-:W-:Y:S02]  /*70d0*/  IMAD.MOV.U32 R0, RZ, RZ, R36 ;  /* 0x000000ffff007224 */ /* 0x001fe400078e0024 */
[----:B-1----:R-:W-:-:S05]  /*70e0*/  IMAD.MOV.U32 R3, RZ, RZ, R37 ;  /* 0x000000ffff037224 */ /* 0x002fca00078e0025 */
        /* <DEDUP_REMOVED lines=9> */
[----:B------:R0:W-:Y:S04]  /*7180*/  STL.S16 [R1+0x88], R0 ;  /* 0x0000880001007387 */ /* 0x0001e80000100600 */
[----:B------:R1:W-:Y:S01]  /*7190*/  STL.S16 [R1+0x8a], R3 ;  /* 0x00008a0301007387 */ /* 0x0003e20000100600 */
[----:B0-----:R-:W-:Y:S02]  /*71a0*/  IMAD.MOV.U32 R0, RZ, RZ, R44 ;  /* 0x000000ffff007224 */ /* 0x001fe400078e002c */
[----:B-1----:R-:W-:-:S03]  /*71b0*/  IMAD.MOV.U32 R3, RZ, RZ, R45 ;  /* 0x000000ffff037224 */ /* 0x002fc600078e002d */
[----:B------:R0:W-:Y:S04]  /*71c0*/  STL.S16 [R1+0x90], R0 ;  /* 0x0000900001007387 */ /* 0x0001e80000100600 */
[----:B------:R1:W-:Y:S01]  /*71d0*/  STL.S16 [R1+0x92], R3 ;  /* 0x0000920301007387 */ /* 0x0003e20000100600 */
[----:B0-----:R-:W-:Y:S02]  /*71e0*/  IMAD.MOV.U32 R0, RZ, RZ, R50 ;  /* 0x000000ffff007224 */ /* 0x001fe400078e0032 */
[----:B-1----:R-:W-:-:S03]  /*71f0*/  IMAD.MOV.U32 R3, RZ, RZ, R51 ;  /* 0x000000ffff037224 */ /* 0x002fc600078e0033 */
        /* <DEDUP_REMOVED lines=47> */
.L_x_1529:
[----:B------:R-:W-:Y:S01]  /*74f0*/  IMAD R3, R16, 0x8, R2 ;  /* 0x0000000810037824 */ /* 0x000fe200078e0202 */
[----:B------:R-:W-:Y:S01]  /*7500*/  SHF.L.U32 R0, R167, 0x1f, RZ ;  /* 0x0000001fa7007819 */ /* 0x000fe200000006ff */
[----:B------:R-:W0:Y:S01]  /*7510*/  LDC R144, c[0x0][0x2f4] ;  /* 0x0000bd00ff907b82 */ /* 0x000e220000000800 */
[----:B------:R-:W-:Y:S01]  /*7520*/  BSSY B1, `(.L_x_1530) ;  /* 0x0000004000017945 */ /* 0x000fe20003800000 */
[----:B------:R-:W-:Y:S01]  /*7530*/  IMAD.MOV.U32 R125, RZ, RZ, R80 ;  /* 0x000000ffff7d7224 */ /* 0x000fe200078e0050 */
[----:B------:R-:W1:Y:S02]  /*7540*/  SYNCS.PHASECHK.TRANS64.TRYWAIT P5, [R3+URZ+0x2a890], R0 ;  /* 0x02a89000030075a7 */ /* 0x000e6400080a017f */
[----:B-1----:R-:W-:Y:S05]  /*7550*/  @!P5 BRA `(.L_x_1531) ;  /* 0x000002540080d947 */ /* 0x002fea0003800000 */
.L_x_1928:
[----:B------:R-:W-:Y:S05]  /*7560*/  BSYNC B1 ;  /* 0x0000000000017941 */ /* 0x000fea0003800000 */
.L_x_1530:
        /* <DEDUP_REMOVED lines=19> */
[----:B------:R-:W-:-:S03]  /*76a0*/  IMAD.SHL.U32 R180, R180, 0x8, RZ ;  /* 0x00000008b4b47824 */ /* 0x000fc600078e00ff */
[----:B------:R-:W-:Y:S02]  /*76b0*/  SHF.R.S32.HI R77, RZ, 0x3, R77 ;  /* 0x00000003ff4d7819 */ /* 0x000fe4000001144d */
[----:B------:R-:W-:-:S03]  /*76c0*/  LOP3.LUT R76, R175, 0x38, R180, 0xf8, !PT ;  /* 0x00000038af4c7812 */ /* 0x000fc600078ef8b4 */
[----:B------:R-:W-:Y:S01]  /*76d0*/  IMAD R77, R77, 0x1800, R177 ;  /* 0x000018004d4d7824 */ /* 0x000fe200078e02b1 */
[----:B------:R-:W-:-:S05]  /*76e0*/  LOP3.LUT R76, R76, R176, RZ, 0x3c, !PT ;  /* 0x000000b04c4c7212 */ /* 0x000fca00078e3cff */
        /* <DEDUP_REMOVED lines=8> */
[--C-:B------:R-:W-:Y:S02]  /*7770*/  SHF.R.U64 R36, R36, 0x10, R37.reuse ;  /* 0x0000001024247819 */ /* 0x100fe40000001225 */
        /* <DEDUP_REMOVED lines=10> */
[----:B0-----:R-:W-:Y:S01]  /*7820*/  IMAD.U32 R212, R81, 0x10000, RZ ;  /* 0x0001000051d47824 */ /* 0x001fe200078e00ff */
[----:B------:R-:W-:Y:S01]  /*7830*/  SHF.R.U32.HI R39, RZ, 0x10, R39 ;  /* 0x00000010ff277819 */ /* 0x000fe20000011627 */
[----:B------:R-:W-:Y:S01]  /*7840*/  IMAD.U32 R205, R37, 0x10000, RZ ;  /* 0x0001000025cd7824 */ /* 0x000fe200078e00ff */
[----:B------:R-:W-:Y:S01]  /*7850*/  PRMT R51, R211, 0x5410, R51 ;  /* 0x00005410d3337816 */ /* 0x000fe20000000033 */
[----:B------:R-:W-:Y:S01]  /*7860*/  IMAD.U32 R211, R38, 0x10000, RZ ;  /* 0x0001000026d37824 */ /* 0x000fe200078e00ff */
[----:B------:R-:W-:-:S02]  /*7870*/  PRMT R39, R207, 0x5410, R39 ;  /* 0x00005410cf277816 */ /* 0x000fc40000000027 */
[----:B------:R-:W-:Y:S01]  /*7880*/  PRMT R48, R210, 0x5432, R48 ;  /* 0x00005432d2307816 */ /* 0x000fe20000000030 */
[----:B------:R-:W-:Y:S01]  /*7890*/  FMUL.FTZ R207, R212, R211 ;  /* 0x000000d3d4cf7220 */ /* 0x000fe20000410000 */
        /* <DEDUP_REMOVED lines=74> */
.L_x_1537:
[----:B------:R-:W-:Y:S05]  /*7d40*/  BSYNC B3 ;  /* 0x0000000000037941 */ /* 0x000fea0003800000 */
.L_x_1536:
        /* <DEDUP_REMOVED lines=12> */
.L_x_1535:
[----:B------:R-:W-:Y:S05]  /*7e10*/  BSYNC B2 ;  /* 0x0000000000027941 */ /* 0x000fea0003800000 */
.L_x_1534:
        /* <DEDUP_REMOVED lines=24> */
[----:B------:R-:W3:Y:S04]  /*7fa0*/  LDL.S16 R180, [R1+0x8e] ;  /* 0x00008e0001b47983 */ /* 0x000ee80000100600 */
[----:B------:R-:W4:Y:S04]  /*7fb0*/  LDL.LU.S16 R77, [R1+0x8c] ;  /* 0x00008c00014d7983 */ /* 0x000f280000300600 */
[----:B------:R-:W5:Y:S04]  /*7fc0*/  LDL.S16 R83, [R1+0x7a] ;  /* 0x00007a0001537983 */ /* 0x000f680000100600 */
[----:B------:R-:W2:Y:S04]  /*7fd0*/  LDL.LU.S16 R82, [R1+0x78] ;  /* 0x0000780001527983 */ /* 0x000ea80000300600 */
[----:B------:R-:W2:Y:S04]  /*7fe0*/  LDL.S16 R81, [R1+0x90] ;  /* 0x0000900001517983 */ /* 0x000ea80000100600 */
[----:B------:R-:W2:Y:S04]  /*7ff0*/  LDL.LU.S16 R80, [R1+0x92] ;  /* 0x0000920001507983 */ /* 0x000ea80000300600 */
[----:B------:R-:W2:Y:S04]  /*8000*/  LDL.S16 R79, [R1+0x88] ;  /* 0x00008800014f7983 */ /* 0x000ea80000100600 */
[----:B------:R-:W2:Y:S01]  /*8010*/  LDL.LU.S16 R78, [R1+0x8a] ;  /* 0x00008a00014e7983 */ /* 0x000ea20000300600 */
[----:B------:R-:W-:-:S02]  /*8020*/  SHF.R.U64 R32, R32, 0x10, R33 ;  /* 0x0000001020207819 */ /* 0x000fc40000001221 */
[----:B------:R-:W-:Y:S02]  /*8030*/  SHF.R.U32.HI R33, RZ, 0x10, R33 ;  /* 0x00000010ff217819 */ /* 0x000fe40000011621 */
[----:B------:R-:W-:Y:S02]  /*8040*/  SHF.R.U64 R34, R34, 0x10, R35 ;  /* 0x0000001022227819 */ /* 0x000fe40000001223 */
[----:B------:R-:W-:Y:S02]  /*8050*/  SHF.R.U64 R44, R44, 0x10, R45 ;  /* 0x000000102c2c7819 */ /* 0x000fe4000000122d */
[----:B------:R-:W-:Y:S02]  /*8060*/  SHF.R.U32.HI R35, RZ, 0x10, R35 ;  /* 0x00000010ff237819 */ /* 0x000fe40000011623 */
[----:B---3--:R-:W-:Y:S02]  /*8070*/  PRMT R32, R180, 0x5410, R32 ;  /* 0x00005410b4207816 */ /* 0x008fe40000000020 */
[----:B----4-:R-:W-:-:S02]  /*8080*/  PRMT R33, R77, 0x5410, R33 ;  /* 0x000054104d217816 */ /* 0x010fc40000000021 */
[----:B------:R-:W-:Y:S02]  /*8090*/  SHF.R.U32.HI R77, RZ, 0x10, R45 ;  /* 0x00000010ff4d7819 */ /* 0x000fe4000001162d */
[--C-:B------:R-:W-:Y:S02]  /*80a0*/  SHF.R.U64 R45, R46, 0x10, R47.reuse ;  /* 0x000000102e2d7819 */ /* 0x100fe4000000122f */
[----:B-----5:R-:W-:Y:S02]  /*80b0*/  PRMT R46, R83, 0x5410, R34 ;  /* 0x00005410532e7816 */ /* 0x020fe40000000022 */
[----:B------:R-:W-:Y:S02]  /*80c0*/  SHF.R.U32.HI R47, RZ, 0x10, R47 ;  /* 0x00000010ff2f7819 */ /* 0x000fe4000001162f */
[----:B--2---:R-:W-:Y:S02]  /*80d0*/  PRMT R35, R82, 0x5410, R35 ;  /* 0x0000541052237816 */ /* 0x004fe40000000023 */
[----:B------:R-:W-:Y:S01]  /*80e0*/  PRMT R44, R81, 0x5410, R44 ;  /* 0x00005410512c7816 */ /* 0x000fe2000000002c */
[C---:B0-----:R-:W-:Y:S01]  /*80f0*/  IMAD.U32 R81, R49.reuse, 0x10000, RZ ;  /* 0x0001000031517824 */ /* 0x041fe200078e00ff */
[----:B------:R-:W-:-:S02]  /*8100*/  LOP3.LUT R49, R49, 0xffff0000, RZ, 0xc0, !PT ;  /* 0xffff000031317812 */ /* 0x000fc400078ec0ff */
[----:B------:R-:W-:Y:S01]  /*8110*/  PRMT R34, R80, 0x5410, R77 ;  /* 0x0000541050227816 */ /* 0x000fe2000000004d */
[----:B------:R-:W-:Y:S01]  /*8120*/  IMAD.U32 R77, R33, 0x10000, RZ ;  /* 0x00010000214d7824 */ /* 0x000fe200078e00ff */
[----:B------:R-:W-:-:S03]  /*8130*/  PRMT R45, R79, 0x5410, R45 ;  /* 0x000054104f2d7816 */ /* 0x000fc6000000002d */
[C---:B------:R-:W-:Y:S01]  /*8140*/  IMAD.U32 R80, R34.reuse, 0x10000, RZ ;  /* 0x0001000022507824 */ /* 0x040fe200078e00ff */
[----:B------:R-:W-:Y:S01]  /*8150*/  LOP3.LUT R34, R34, 0xffff0000, RZ, 0xc0, !PT ;  /* 0xffff000022227812 */ /* 0x000fe200078ec0ff */
[----:B------:R-:W-:Y:S01]  /*8160*/  IMAD.U32 R79, R37, 0x10000, RZ ;  /* 0x00010000254f7824 */ /* 0x000fe200078e00ff */
[----:B------:R-:W-:Y:S01]  /*8170*/  PRMT R47, R78, 0x5410, R47 ;  /* 0x000054104e2f7816 */ /* 0x000fe2000000002f */
[----:B------:R-:W-:Y:S01]  /*8180*/  FMUL.FTZ R78, R81, R80 ;  /* 0x00000050514e7220 */ /* 0x000fe20000410000 */
[----:B------:R-:W-:-:S03]  /*8190*/  LOP3.LUT R37, R37, 0xffff0000, RZ, 0xc0, !PT ;  /* 0xffff000025257812 */ /* 0x000fc600078ec0ff */
[-C--:B------:R-:W-:Y:S01]  /*81a0*/  FFMA.FTZ R78, R79, R77.reuse, -R78 ;  /* 0x0000004d4f4e7223 */ /* 0x080fe2000001084e */
[----:B------:R-:W-:Y:S01]  /*81b0*/  FMUL.FTZ R77, R81, R77 ;  /* 0x0000004d514d7220 */ /* 0x000fe20000410000 */
[C---:B------:R-:W-:Y:S01]  /*81c0*/  IMAD.U32 R81, R51.reuse, 0x10000, RZ ;  /* 0x0001000033517824 */ /* 0x040fe200078e00ff */
[----:B------:R-:W-:Y:S02]  /*81d0*/  LOP3.LUT R51, R51, 0xffff0000, RZ, 0xc0, !PT ;  /* 0xffff000033337812 */ /* 0x000fe400078ec0ff */
[----:B------:R-:W-:Y:S01]  /*81e0*/  FFMA.FTZ R77, R79, R80, R77 ;  /* 0x000000504f4d7223 */ /* 0x000fe2000001004d */
[----:B------:R-:W-:Y:S01]  /*81f0*/  LOP3.LUT R79, R33, 0xffff0000, RZ, 0xc0, !PT ;  /* 0xffff0000214f7812 */ /* 0x000fe200078ec0ff */
[----:B------:R-:W-:Y:S01]  /*8200*/  FMUL.FTZ R33, R49, R34 ;  /* 0x0000002231217220 */ /* 0x000fe20000410000 */
[C---:B------:R-:W-:Y:S01]  /*8210*/  IMAD.U32 R80, R47.reuse, 0x10000, RZ ;  /* 0x000100002f507824 */ /* 0x040fe200078e00ff */
[----:B------:R-:W-:Y:S02]  /*8220*/  LOP3.LUT R47, R47, 0xffff0000, RZ, 0xc0, !PT ;  /* 0xffff00002f2f7812 */ /* 0x000fe400078ec0ff */
[-C--:B------:R-:W-:Y:S01]  /*8230*/  FMUL.FTZ R49, R49, R79.reuse ;  /* 0x0000004f31317220 */ /* 0x080fe20000410000 */
[----:B------:R-:W-:Y:S01]  /*8240*/  FFMA.FTZ R33, R37, R79, -R33 ;  /* 0x0000004f25217223 */ /* 0x000fe20000010821 */
[----:B------:R-:W-:-:S02]  /*8250*/  IMAD.U32 R79, R39, 0x10000, RZ ;  /* 0x00010000274f7824 */ /* 0x000fc400078e00ff */
        /* <DEDUP_REMOVED lines=10> */
[C---:B------:R-:W-:Y:S02]  /*8300*/  FMUL.FTZ R39, R51.reuse, R47 ;  /* 0x0000002f33277220 */ /* 0x040fe40000410000 */
        /* <DEDUP_REMOVED lines=45> */
.L_x_1541:
[----:B------:R-:W-:Y:S05]  /*85e0*/  BSYNC B3 ;  /* 0x0000000000037941 */ /* 0x000fea0003800000 */
.L_x_1540:
        /* <DEDUP_REMOVED lines=12> */
.L_x_1539:
[----:B------:R-:W-:Y:S05]  /*86b0*/  BSYNC B2 ;  /* 0x0000000000027941 */ /* 0x000fea0003800000 */
.L_x_1538:
[----:B------:R-:W-:-:S13]  /*86c0*/  ISETP.NE.AND P4, PT, R9, RZ, PT ;  /* 0x000000ff0900720c */ /* 0x000fda0003f85270 */
[----:B------:R-:W-:Y:S05]  /*86d0*/  @!P4 BRA `(.L_x_1533) ;  /* 0x000000080004c947 */ /* 0x000fea0003800000 */
[----:B------:R-:W-:Y:S01]  /*86e0*/  LOP3.LUT P5, RZ, R17, 0x1, RZ, 0xc0, !PT ;  /* 0x0000000111ff7812 */ /* 0x000fe200078ac0ff */
[----:B------:R-:W-:Y:S03]  /*86f0*/  BSSY B2, `(.L_x_1542) ;  /* 0x000007d000027945 */ /* 0x000fe60003800000 */
[----:B---3--:R-:W-:-:S04]  /*8700*/  SEL R32, R123, R146, !P5 ;  /* 0x000000927b207207 */ /* 0x008fc80006800000 */
[----:B------:R-:W-:-:S04]  /*8710*/  SHF.R.S32.HI R33, RZ, 0x1f, R32 ;  /* 0x0000001fff217819 */ /* 0x000fc80000011420 */
[----:B------:R-:W-:-:S04]  /*8720*/  LEA.HI R32, R33, R32, RZ, 0x4 ;  /* 0x0000002021207211 */ /* 0x000fc800078f20ff */
[----:B------:R-:W-:-:S05]  /*8730*/  LEA.HI.SX32 R32, R32, R113, 0x1c ;  /* 0x0000007120207211 */ /* 0x000fca00078fe2ff */
[----:B------:R-:W-:-:S05]  /*8740*/  IMAD.SHL.U32 R33, R32, 0x8, RZ ;  /* 0x0000000820217824 */ /* 0x000fca00078e00ff */
[----:B------:R-:W-:-:S13]  /*8750*/  ISETP.GE.AND P4, PT, R33, R144, PT ;  /* 0x000000902100720c */ /* 0x000fda0003f86270 */
[--C-:B------:R-:W-:Y:S02]  /*8760*/  @!P4 SHF.R.S32.HI R35, RZ, 0x1f, R33.reuse ;  /* 0x0000001fff23c819 */ /* 0x100fe40000011421 */
[CCC-:B------:R-:W-:Y:S02]  /*8770*/  @!P4 IADD3 R34, P5, P6, R86.reuse, R130.reuse, R33.reuse ;  /* 0x000000825622c210 */ /* 0x1c0fe40007ebe021 */
[----:B------:R-:W-:Y:S02]  /*8780*/  LOP3.LUT R33, R175, 0x38, R33, 0xf8, !PT ;  /* 0x00000038af217812 */ /* 0x000fe400078ef821 */
[----:B------:R-:W-:Y:S02]  /*8790*/  @!P4 IADD3.X R35, R85, R155, R35, P5, P6 ;  /* 0x0000009b5523c210 */ /* 0x000fe40002fec423 */
[----:B------:R-:W-:Y:S02]  /*87a0*/  IADD3 R130, P5, P6, R86, R130, R12 ;  /* 0x0000008256827210 */ /* 0x000fe40007ebe00c */
[----:B------:R-:W-:-:S02]  /*87b0*/  LOP3.LUT R33, R33, R176, RZ, 0x3c, !PT ;  /* 0x000000b021217212 */ /* 0x000fc400078e3cff */
[----:B------:R-:W-:Y:S02]  /*87c0*/  IADD3.X R155, R85, R155, R110, P5, P6 ;  /* 0x0000009b559b7210 */ /* 0x000fe40002fec46e */
[----:B------:R-:W-:-:S04]  /*87d0*/  LEA R44, P5, R130, R114, 0x1 ;  /* 0x00000072822c7211 */ /* 0x000fc800078a08ff */
[----:B------:R-:W-:Y:S02]  /*87e0*/  LEA.HI.X R45, R130, R115, R155, 0x1, P5 ;  /* 0x00000073822d7211 */ /* 0x000fe400028f0c9b */
[----:B------:R-:W-:-:S04]  /*87f0*/  @!P4 LEA R46, P5, R34, R114, 0x1 ;  /* 0x00000072222ec211 */ /* 0x000fc800078a08ff */
[----:B------:R-:W-:Y:S02]  /*8800*/  @!P4 LEA.HI.X R47, R34, R115, R35, 0x1, P5 ;  /* 0x00000073222fc211 */ /* 0x000fe400028f0c23 */
[----:B------:R-:W-:Y:S02]  /*8810*/  SHF.R.S32.HI R34, RZ, 0x1f, R32 ;  /* 0x0000001fff227819 */ /* 0x000fe40000011420 */
[----:B------:R-:W-:Y:S02]  /*8820*/  ISETP.GE.AND P5, PT, R166, R122, PT ;  /* 0x0000007aa600720c */ /* 0x000fe40003fa6270 */
[----:B------:R-:W-:-:S04]  /*8830*/  LEA.HI R32, R34, R32, RZ, 0x3 ;  /* 0x0000002022207211 */ /* 0x000fc800078f18ff */
[----:B------:R-:W-:-:S05]  /*8840*/  SHF.R.S32.HI R32, RZ, 0x3, R32 ;  /* 0x00000003ff207819 */ /* 0x000fca0000011420 */
        /* <DEDUP_REMOVED lines=12> */
[----:B------:R-:W-:Y:S01]  /*8910*/  IMAD.U32 R51, R39, 0x10000, RZ ;  /* 0x0001000027337824 */ /* 0x000fe200078e00ff */
[----:B------:R-:W-:Y:S02]  /*8920*/  SHF.R.U64 R29, R30, 0x10, R31 ;  /* 0x000000101e1d7819 */ /* 0x000fe4000000121f */
[--C-:B------:R-:W-:Y:S02]  /*8930*/  SHF.R.U64 R30, R40, 0x10, R41.reuse ;  /* 0x00000010281e7819 */ /* 0x100fe40000001229 */
[----:B------:R-:W-:Y:S02]  /*8940*/  SHF.R.U32.HI R40, RZ, 0x10, R41 ;  /* 0x00000010ff287819 */ /* 0x000fe40000011629 */
[----:B------:R-:W-:-:S02]  /*8950*/  PRMT R30, R220, 0x5410, R30 ;  /* 0x00005410dc1e7816 */ /* 0x000fc4000000001e */
[--C-:B------:R-:W-:Y:S02]  /*8960*/  SHF.R.U64 R41, R42, 0x10, R43.reuse ;  /* 0x000000102a297819 */ /* 0x100fe4000000122b */
[----:B------:R-:W-:Y:S01]  /*8970*/  PRMT R220, R220, 0x5432, R40 ;  /* 0x00005432dcdc7816 */ /* 0x000fe20000000028 */
[----:B--2---:R-:W-:Y:S01]  /*8980*/  IMAD.U32 R40, R33, 0x10000, RZ ;  /* 0x0001000021287824 */ /* 0x004fe200078e00ff */
[----:B------:R-:W-:Y:S02]  /*8990*/  SHF.R.U32.HI R42, RZ, 0x10, R43 ;  /* 0x00000010ff2a7819 */ /* 0x000fe4000001162b */
[----:B------:R-:W-:Y:S01]  /*89a0*/  PRMT R48, R218, 0x5432, R48 ;  /* 0x00005432da307816 */ /* 0x000fe20000000030 */
[----:B------:R-:W-:Y:S01]  /*89b0*/  IMAD.U32 R43, R220, 0x10000, RZ ;  /* 0x00010000dc2b7824 */ /* 0x000fe200078e00ff */
[C---:B------:R-:W-:Y:S02]  /*89c0*/  PRMT R41, R219.reuse, 0x5410, R41 ;  /* 0x00005410db297816 */ /* 0x040fe40000000029 */
[----:B------:R-:W-:Y:S01]  /*89d0*/  PRMT R219, R219, 0x5432, R42 ;  /* 0x00005432dbdb7816 */ /* 0x000fe2000000002a */
[----:B------:R-:W-:-:S02]  /*89e0*/  IMAD.U32 R42, R48, 0x10000, RZ ;  /* 0x00010000302a7824 */ /* 0x000fc400078e00ff */
[CC--:B------:R-:W-:Y:S01]  /*89f0*/  FMUL.FTZ R50, R49.reuse, R43.reuse ;  /* 0x0000002b31327220 */ /* 0x0c0fe20000410000 */
[----:B------:R-:W-:Y:S01]  /*8a00*/  LOP3.LUT R220, R220, 0xffff0000, RZ, 0xc0, !PT ;  /* 0xffff0000dcdc7812 */ /* 0x000fe200078ec0ff */
[-C--:B------:R-:W-:Y:S02]  /*8a10*/  FMUL.FTZ R49, R49, R42.reuse ;  /* 0x0000002a31317220 */ /* 0x080fe40000410000 */
[----:B------:R-:W-:Y:S01]  /*8a20*/  FFMA.FTZ R42, R40, R42, -R50 ;  /* 0x0000002a282a7223 */ /* 0x000fe20000010832 */
[----:B------:R-:W-:Y:S01]  /*8a30*/  LOP3.LUT R48, R48, 0xffff0000, RZ, 0xc0, !PT ;  /* 0xffff000030307812 */ /* 0x000fe200078ec0ff */
[----:B------:R-:W-:Y:S02]  /*8a40*/  IMAD.U32 R50, R219, 0x10000, RZ ;  /* 0x00010000db327824 */ /* 0x000fe400078e00ff */
[----:B------:R-:W-:Y:S01]  /*8a50*/  FFMA.FTZ R40, R40, R43, R49 ;  /* 0x0000002b28287223 */ /* 0x000fe20000010031 */
[----:B------:R-:W-:Y:S01]  /*8a60*/  LOP3.LUT R43, R37, 0xffff0000, RZ, 0xc0, !PT ;  /* 0xffff0000252b7812 */ /* 0x000fe200078ec0ff */
[----:B------:R-:W-:Y:S01]  /*8a70*/  IMAD.U32 R49, R35, 0x10000, RZ ;  /* 0x0001000023317824 */ /* 0x000fe200078e00ff */
[----:B------:R-:W-:-:S02]  /*8a80*/  SHF.R.U32.HI R31, RZ, 0x10, R31 ;  /* 0x00000010ff1f7819 */ /* 0x000fc4000001161f */
[----:B------:R-:W-:Y:S01]  /*8a90*/  LOP3.LUT R33, R33, 0xffff0000, RZ, 0xc0, !PT ;  /* 0xffff000021217812 */ /* 0x000fe200078ec0ff */
[----:B------:R-:W-:Y:S01]  /*8aa0*/  FMUL.FTZ R37, R43, R220 ;  /* 0x000000dc2b257220 */ /* 0x000fe20000410000 */
[----:B------:R-:W-:Y:S01]  /*8ab0*/  PRMT R31, R217, 0x5432, R31 ;  /* 0x00005432d91f7816 */ /* 0x000fe2000000001f */
[-C--:B------:R-:W-:Y:S01]  /*8ac0*/  FMUL.FTZ R43, R43, R48.reuse ;  /* 0x000000302b2b7220 */ /* 0x080fe20000410000 */
[----:B------:R-:W-:Y:S01]  /*8ad0*/  LOP3.LUT R219, R219, 0xffff0000, RZ, 0xc0, !PT ;  /* 0xffff0000dbdb7812 */ /* 0x000fe200078ec0ff */
[----:B------:R-:W-:Y:S01]  /*8ae0*/  FFMA.FTZ R37, R33, R48, -R37 ;  /* 0x0000003021257223 */ /* 0x000fe20000010825 */
[----:B------:R-:W-:Y:S01]  /*8af0*/  FMUL.FTZ R48, R51, R50 ;  /* 0x0000003233307220 */ /* 0x000fe20000410000 */
[----:B------:R-:W-:Y:S01]  /*8b00*/  FFMA.FTZ R33, R33, R220, R43 ;  /* 0x000000dc21217223 */ /* 0x000fe2000001002b */
[----:B------:R-:W-:Y:S01]  /*8b10*/  IMAD.U32 R43, R31, 0x10000, RZ ;  /* 0x000100001f2b7824 */ /* 0x000fe200078e00ff */
[----:B------:R-:W-:Y:S02]  /*8b20*/  LOP3.LUT R39, R39, 0xffff0000, RZ, 0xc0, !PT ;  /* 0xffff000027277812 */ /* 0x000fe400078ec0ff */
[----:B------:R-:W-:Y:S01]  /*8b30*/  LOP3.LUT R31, R31, 0xffff0000, RZ, 0xc0, !PT ;  /* 0xffff00001f1f7812 */ /* 0x000fe200078ec0ff */
[-C--:B------:R-:W-:Y:S01]  /*8b40*/  FFMA.FTZ R48, R49, R43.reuse, -R48 ;  /* 0x0000002b31307223 */ /* 0x080fe20000010830 */
[----:B------:R-:W-:Y:S01]  /*8b50*/  FMUL.FTZ R43, R51, R43 ;  /* 0x0000002b332b7220 */ /* 0x000fe20000410000 */
[----:B------:R-:W-:-:S02]  /*8b60*/  PRMT R28, R218, 0x5410, R28 ;  /* 0x00005410da1c7816 */ /* 0x000fc4000000001c */
[----:B------:R-:W-:Y:S01]  /*8b70*/  PRMT R29, R217, 0x5410, R29 ;  /* 0x00005410d91d7816 */ /* 0x000fe2000000001d */
[----:B------:R-:W-:Y:S01]  /*8b80*/  FFMA.FTZ R43, R49, R50, R43 ;  /* 0x00000032312b7223 */ /* 0x000fe2000001002b */
[----:B------:R-:W-:Y:S01]  /*8b90*/  LOP3.LUT R49, R35, 0xffff0000, RZ, 0xc0, !PT ;  /* 0xffff000023317812 */ /* 0x000fe200078ec0ff */
[----:B------:R-:W-:Y:S01]  /*8ba0*/  FMUL.FTZ R35, R39, R219 ;  /* 0x000000db27237220 */ /* 0x000fe20000410000 */
[C---:B------:R-:W-:Y:S01]  /*8bb0*/  IMAD.U32 R50, R36.reuse, 0x10000, RZ ;  /* 0x0001000024327824 */ /* 0x040fe200078e00ff */
[----:B------:R-:W-:Y:S01]  /*8bc0*/  LOP3.LUT R36, R36, 0xffff0000, RZ, 0xc0, !PT ;  /* 0xffff000024247812 */ /* 0x000fe200078ec0ff */
[----:B------:R-:W-:Y:S02]  /*8bd0*/  IMAD.U32 R51, R28, 0x10000, RZ ;  /* 0x000100001c337824 */ /* 0x000fe400078e00ff */
[-C--:B------:R-:W-:Y:S01]  /*8be0*/  FFMA.FTZ R35, R49, R31.reuse, -R35 ;  /* 0x0000001f31237223 */ /* 0x080fe20000010823 */
[----:B------:R-:W-:Y:S01]  /*8bf0*/  FMUL.FTZ R31, R39, R31 ;  /* 0x0000001f271f7220 */ /* 0x000fe20000410000 */
[----:B------:R-:W-:Y:S01]  /*8c00*/  IMAD.U32 R39, R32, 0x10000, RZ ;  /* 0x0001000020277824 */ /* 0x000fe200078e00ff */
[----:B------:R-:W-:-:S02]  /*8c10*/  LOP3.LUT R28, R28, 0xffff0000, RZ, 0xc0, !PT ;  /* 0xffff00001c1c7812 */ /* 0x000fc400078ec0ff */
[----:B------:R-:W-:Y:S01]  /*8c20*/  FFMA.FTZ R31, R49, R219, R31 ;  /* 0x000000db311f7223 */ /* 0x000fe2000001001f */
[C---:B------:R-:W-:Y:S01]  /*8c30*/  IMAD.U32 R49, R30.reuse, 0x10000, RZ ;  /* 0x000100001e317824 */ /* 0x040fe200078e00ff */
[----:B------:R-:W-:Y:S02]  /*8c40*/  LOP3.LUT R30, R30, 0xffff0000, RZ, 0xc0, !PT ;  /* 0xffff00001e1e7812 */ /* 0x000fe400078ec0ff */
[----:B------:R-:W-:Y:S01]  /*8c50*/  LOP3.LUT R32, R32, 0xffff0000, RZ, 0xc0, !PT ;  /* 0xffff000020207812 */ /* 0x000fe200078ec0ff */
[C---:B------:R-:W-:Y:S01]  /*8c60*/  FMUL.FTZ R76, R50.reuse, R49 ;  /* 0x00000031324c7220 */ /* 0x040fe20000410000 */
[-C--:B------:R-:W-:Y:S01]  /*8c70*/  FMUL.FTZ R50, R50, R51.reuse ;  /* 0x0000003332327220 */ /* 0x080fe20000410000 */
[----:B------:R-:W-:Y:S02]  /*8c80*/  F2FP.BF16.F32.PACK_AB R37, R37, R42 ;  /* 0x0000002a2525723e */ /* 0x000fe400000010ff */
[C---:B------:R-:W-:Y:S01]  /*8c90*/  FFMA.FTZ R76, R39.reuse, R51, -R76 ;  /* 0x00000033274c7223 */ /* 0x040fe2000001084c */
[----:B------:R-:W-:Y:S01]  /*8ca0*/  FFMA.FTZ R50, R39, R49, R50 ;  /* 0x0000003127327223 */ /* 0x000fe20000010032 */
[C---:B------:R-:W-:Y:S01]  /*8cb0*/  FMUL.FTZ R39, R36.reuse, R30 ;  /* 0x0000001e24277220 */ /* 0x040fe20000410000 */
[-C--:B------:R-:W-:Y:S01]  /*8cc0*/  FMUL.FTZ R36, R36, R28.reuse ;  /* 0x0000001c24247220 */ /* 0x080fe20000410000 */
[C---:B------:R-:W-:Y:S01]  /*8cd0*/  IMAD.U32 R49, R29.reuse, 0x10000, RZ ;  /* 0x000100001d317824 */ /* 0x040fe200078e00ff */
[----:B------:R-:W-:Y:S01]  /*8ce0*/  LOP3.LUT R29, R29, 0xffff0000, RZ, 0xc0, !PT ;  /* 0xffff00001d1d7812 */ /* 0x000fe200078ec0ff */
[C---:B------:R-:W-:Y:S01]  /*8cf0*/  FFMA.FTZ R28, R32.reuse, R28, -R39 ;  /* 0x0000001c201c7223 */ /* 0x040fe20000010827 */
[----:B------:R-:W-:Y:S01]  /*8d00*/  FFMA.FTZ R30, R32, R30, R36 ;  /* 0x0000001e201e7223 */ /* 0x000fe20000010024 */
[C---:B------:R-:W-:Y:S01]  /*8d10*/  IMAD.U32 R39, R38.reuse, 0x10000, RZ ;  /* 0x0001000026277824 */ /* 0x040fe200078e00ff */
[----:B------:R-:W-:Y:S01]  /*8d20*/  LOP3.LUT R38, R38, 0xffff0000, RZ, 0xc0, !PT ;  /* 0xffff000026267812 */ /* 0x000fe200078ec0ff */
[C---:B------:R-:W-:Y:S01]  /*8d30*/  IMAD.U32 R36, R41.reuse, 0x10000, RZ ;  /* 0x0001000029247824 */ /* 0x040fe200078e00ff */
[----:B------:R-:W-:Y:S01]  /*8d40*/  LOP3.LUT R41, R41, 0xffff0000, RZ, 0xc0, !PT ;  /* 0xffff000029297812 */ /* 0x000fe200078ec0ff */
[C---:B------:R-:W-:Y:S01]  /*8d50*/  IMAD.U32 R32, R34.reuse, 0x10000, RZ ;  /* 0x0001000022207824 */ /* 0x040fe200078e00ff */
[----:B------:R-:W-:Y:S01]  /*8d60*/  LOP3.LUT R34, R34, 0xffff0000, RZ, 0xc0, !PT ;  /* 0xffff000022227812 */ /* 0x000fe200078ec0ff */
[C---:B------:R-:W-:Y:S01]  /*8d70*/  FMUL.FTZ R51, R39.reuse, R36 ;  /* 0x0000002427337220 */ /* 0x040fe20000410000 */
[----:B------:R-:W-:Y:S01]  /*8d80*/  FMUL.FTZ R39, R39, R49 ;  /* 0x0000003127277220 */ /* 0x000fe20000410000 */
[----:B------:R-:W-:Y:S01]  /*8d90*/  F2FP.BF16.F32.PACK_AB R40, R33, R40 ;  /* 0x000000282128723e */ /* 0x000fe200000010ff */
[----:B------:R-:W-:-:S02]  /*8da0*/  IMAD.MOV.U32 R33, RZ, RZ, R37 ;  /* 0x000000ffff217224 */ /* 0x000fc400078e0025 */
[C---:B------:R-:W-:Y:S01]  /*8db0*/  FFMA.FTZ R51, R32.reuse, R49, -R51 ;  /* 0x0000003120337223 */ /* 0x040fe20000010833 */
[----:B------:R-:W-:Y:S01]  /*8dc0*/  FFMA.FTZ R39, R32, R36, R39 ;  /* 0x0000002420277223 */ /* 0x000fe20000010027 */
[C---:B------:R-:W-:Y:S01]  /*8dd0*/  FMUL.FTZ R32, R38.reuse, R41 ;  /* 0x0000002926207220 */ /* 0x040fe20000410000 */
[----:B------:R-:W-:Y:S01]  /*8de0*/  FMUL.FTZ R38, R38, R29 ;  /* 0x0000001d26267220 */ /* 0x000fe20000410000 */
[----:B------:R-:W-:Y:S01]  /*8df0*/  F2FP.BF16.F32.PACK_AB R31, R31, R43 ;  /* 0x0000002b1f1f723e */ /* 0x000fe200000010ff */
[----:B------:R-:W-:Y:S02]  /*8e00*/  IMAD.MOV.U32 R37, RZ, RZ, R40 ;  /* 0x000000ffff257224 */ /* 0x000fe400078e0028 */
[C---:B------:R-:W-:Y:S01]  /*8e10*/  FFMA.FTZ R32, R34.reuse, R29, -R32 ;  /* 0x0000001d22207223 */ /* 0x040fe20000010820 */
[----:B------:R-:W-:Y:S01]  /*8e20*/  FFMA.FTZ R38, R34, R41, R38 ;  /* 0x0000002922267223 */ /* 0x000fe20000010026 */
[----:B------:R-:W-:Y:S02]  /*8e30*/  F2FP.BF16.F32.PACK_AB R28, R28, R76 ;  /* 0x0000004c1c1c723e */ /* 0x000fe400000010ff */
[----:B------:R-:W-:-:S02]  /*8e40*/  F2FP.BF16.F32.PACK_AB R30, R30, R50 ;  /* 0x000000321e1e723e */ /* 0x000fc400000010ff */
[----:B------:R-:W-:Y:S01]  /*8e50*/  F2FP.BF16.F32.PACK_AB R51, R32, R51 ;  /* 0x000000332033723e */ /* 0x000fe200000010ff */
[----:B------:R-:W-:Y:S01]  /*8e60*/  IMAD.MOV.U32 R32, RZ, RZ, R28 ;  /* 0x000000ffff207224 */ /* 0x000fe200078e001c */
[----:B------:R-:W-:Y:S01]  /*8e70*/  F2FP.BF16.F32.PACK_AB R38, R38, R39 ;  /* 0x000000272626723e */ /* 0x000fe200000010ff */
[----:B------:R-:W-:Y:S01]  /*8e80*/  IMAD.MOV.U32 R36, RZ, RZ, R30 ;  /* 0x000000ffff247224 */ /* 0x000fe200078e001e */
[----:B------:R-:W-:Y:S01]  /*8e90*/  F2FP.BF16.F32.PACK_AB R35, R35, R48 ;  /* 0x000000302323723e */ /* 0x000fe200000010ff */
[----:B------:R-:W-:Y:S02]  /*8ea0*/  IMAD.MOV.U32 R34, RZ, RZ, R51 ;  /* 0x000000ffff227224 */ /* 0x000fe400078e0033 */
[----:B------:R-:W-:-:S07]  /*8eb0*/  IMAD.MOV.U32 R39, RZ, RZ, R31 ;  /* 0x000000ffff277224 */ /* 0x000fce00078e001f */
.L_x_1543:
[----:B------:R-:W-:Y:S05]  /*8ec0*/  BSYNC B2 ;  /* 0x0000000000027941 */ /* 0x000fea0003800000 */
.L_x_1542:
[----:B--2---:R4:W-:Y:S04]  /*8ed0*/  STG.E.128 desc[UR46][R44.64], R32 ;  /* 0x000000202c007986 */ /* 0x0049e8000c101d2e */
[----:B0-----:R4:W-:Y:S02]  /*8ee0*/  @!P4 STG.E.128 desc[UR46][R46.64], R36 ;  /* 0x000000242e00c986 */ /* 0x0019e4000c101d2e */
.L_x_1533:
[----:B------:R-:W-:Y:S05]  /*8ef0*/  BSYNC B1 ;  /* 0x0000000000017941 */ /* 0x000fea0003800000 */
.L_x_1532:
[-C--:B--2---:R-:W-:Y:S02]  /*8f00*/  IMAD R28, R148, R126.reuse, RZ ;  /* 0x0000007e941c7224 */ /* 0x084fe400078e02ff */
        /* <DEDUP_REMOVED lines=9> */
[----:B------:R-:W-:Y:S02]  /*8fa0*/  IADD3 R31, P3, P4, R86, R124, R14 ;  /* 0x0000007c561f7210 */ /* 0x000fe40007c7e00e */
[----:B------:R-:W-:Y:S02]  /*8fb0*/  SHF.R.S32.HI R29, RZ, 0x1f, R28 ;  /* 0x0000001fff1d7819 */ /* 0x000fe4000001141c */
[----:B---34-:R-:W-:Y:S02]  /*8fc0*/  IADD3.X R33, R85, R40, R112, P3, P4 ;  /* 0x0000002855217210 */ /* 0x018fe40001fe8470 */
[----:B------:R-:W-:Y:S02]  /*8fd0*/  LEA.HI R29, R29, R28, RZ, 0x4 ;  /* 0x0000001c1d1d7211 */ /* 0x000fe400078f20ff */
[----:B------:R-:W-:-:S02]  /*8fe0*/  SHF.R.U32.HI R35, RZ, 0x3, R173 ;  /* 0x00000003ff237819 */ /* 0x000fc400000116ad */
[----:B------:R-:W-:-:S04]  /*8ff0*/  LEA.HI.SX32 R30, R29, R117, 0x1c ;  /* 0x000000751d1e7211 */ /* 0x000fc800078fe2ff */
[----:B------:R-:W-:Y:S01]  /*9000*/  SHF.R.S32.HI R34, RZ, 0x1f, R30 ;  /* 0x0000001fff227819 */ /* 0x000fe2000001141e */
[----:B------:R-:W-:-:S03]  /*9010*/  IMAD.SHL.U32 R32, R30, 0x8, RZ ;  /* 0x000000081e207824 */ /* 0x000fc600078e00ff */
[----:B------:R-:W-:Y:S02]  /*9020*/  LEA.HI R30, R34, R30, RZ, 0x3 ;  /* 0x0000001e221e7211 */ /* 0x000fe400078f18ff */
[----:B------:R-:W-:Y:S02]  /*9030*/  ISETP.GE.AND P3, PT, R32, R144, PT ;  /* 0x000000902000720c */ /* 0x000fe40003f66270 */
[----:B------:R-:W-:-:S05]  /*9040*/  SHF.R.S32.HI R30, RZ, 0x3, R30 ;  /* 0x00000003ff1e7819 */ /* 0x000fca000001141e */
[----:B------:R-:W-:-:S06]  /*9050*/  IMAD R30, R30, 0x1800, R179 ;  /* 0x000018001e1e7824 */ /* 0x000fcc00078e02b3 */
[--C-:B------:R-:W-:Y:S02]  /*9060*/  @!P3 SHF.R.S32.HI R28, RZ, 0x1f, R32.reuse ;  /* 0x0000001fff1cb819 */ /* 0x100fe40000011420 */
[--C-:B------:R-:W-:Y:S02]  /*9070*/  @!P3 IADD3 R29, P4, P5, R86, R124, R32.reuse ;  /* 0x0000007c561db210 */ /* 0x100fe40007d9e020 */
[----:B------:R-:W-:Y:S02]  /*9080*/  LOP3.LUT R32, R173, 0x38, R32, 0xf8, !PT ;  /* 0x00000038ad207812 */ /* 0x000fe400078ef820 */
[----:B------:R-:W-:Y:S02]  /*9090*/  @!P3 IADD3.X R28, R85, R40, R28, P4, P5 ;  /* 0x00000028551cb210 */ /* 0x000fe400027ea41c */
[----:B------:R-:W-:Y:S02]  /*90a0*/  LOP3.LUT R32, R32, R35, RZ, 0x3c, !PT ;  /* 0x0000002320207212 */ /* 0x000fe400078e3cff */
[----:B------:R-:W-:-:S03]  /*90b0*/  LEA R36, P4, R31, R114, 0x1 ;  /* 0x000000721f247211 */ /* 0x000fc600078808ff */
[----:B------:R-:W-:Y:S01]  /*90c0*/  IMAD.IADD R32, R30, 0x1, R32 ;  /* 0x000000011e207824 */ /* 0x000fe200078e0220 */
[-C--:B------:R-:W-:Y:S01]  /*90d0*/  LEA.HI.X R37, R31, R115.reuse, R33, 0x1, P4 ;  /* 0x000000731f257211 */ /* 0x080fe200020f0c21 */
[C---:B------:R-:W-:Y:S01]  /*90e0*/  IMAD R30, R16.reuse, 0x4800, R141 ;  /* 0x00004800101e7824 */ /* 0x040fe200078e028d */
[C---:B------:R-:W-:Y:S01]  /*90f0*/  @!P3 LEA R38, P4, R29.reuse, R114, 0x1 ;  /* 0x000000721d26b211 */ /* 0x040fe200078808ff */
[----:B------:R-:W-:Y:S02]  /*9100*/  IMAD R32, R16, 0x4800, R32 ;  /* 0x0000480010207824 */ /* 0x000fe400078e0220 */
[----:B------:R-:W-:Y:S01]  /*9110*/  IMAD R30, R30, 0x2, R2 ;  /* 0x000000021e1e7824 */ /* 0x000fe200078e0202 */
[----:B------:R-:W-:Y:S01]  /*9120*/  @!P3 LEA.HI.X R39, R29, R115, R28, 0x1, P4 ;  /* 0x000000731d27b211 */ /* 0x000fe200020f0c1c */
[----:B------:R-:W-:Y:S01]  /*9130*/  IMAD R32, R32, 0x2, R2 ;  /* 0x0000000220207824 */ /* 0x000fe200078e0202 */
[----:B------:R-:W-:-:S03]  /*9140*/  ISETP.GE.AND P4, PT, R18, R122, PT ;  /* 0x0000007a1200720c */ /* 0x000fc60003f86270 */
[----:B------:R-:W0:Y:S04]  /*9150*/  LDS.128 R28, [R30+0x18400] ;  /* 0x018400001e1c7984 */ /* 0x000e280000000c00 */
[----:B------:R-:W2:Y:S06]  /*9160*/  LDS.128 R32, [R32+0x18400] ;  /* 0x0184000020207984 */ /* 0x000eac0000000c00 */
        /* <DEDUP_REMOVED lines=18> */
[C---:B------:R-:W-:Y:S01]  /*9290*/  FFMA.FTZ R42, R41.reuse, R42, -R47 ;  /* 0x0000002a292a7223 */ /* 0x040fe2000001082f */
        /* <DEDUP_REMOVED lines=20> */
[----:B------:R-:W-:Y:S01]  /*93e0*/  FMUL.FTZ R48, R49, R46 ;  /* 0x0000002e31307220 */ /* 0x000fe20000410000 */
        /* <DEDUP_REMOVED lines=55> */
.L_x_1547:
[----:B------:R-:W-:Y:S05]  /*9760*/  BSYNC B2 ;  /* 0x0000000000027941 */ /* 0x000fea0003800000 */
.L_x_1546:
[----:B0-----:R0:W-:Y:S04]  /*9770*/  STG.E.128 desc[UR46][R36.64], R28 ;  /* 0x0000001c24007986 */ /* 0x0011e8000c101d2e */
[----:B--2---:R0:W-:Y:S02]  /*9780*/  @!P3 STG.E.128 desc[UR46][R38.64], R32 ;  /* 0x000000202600b986 */ /* 0x0041e4000c101d2e */
.L_x_1545:
[----:B------:R-:W-:Y:S05]  /*9790*/  BSYNC B1 ;  /* 0x0000000000017941 */ /* 0x000fea0003800000 */
.L_x_1544:
[----:B------:R-:W-:Y:S01]  /*97a0*/  ISETP.NE.AND P3, PT, R10, RZ, PT ;  /* 0x000000ff0a00720c */ /* 0x000fe20003f65270 */
[----:B------:R-:W-:-:S12]  /*97b0*/  BSSY B1, `(.L_x_1548) ;  /* 0x0000082000017945 */ /* 0x000fd80003800000 */
[----:B------:R-:W-:Y:S05]  /*97c0*/  @!P3 BRA `(.L_x_1549) ;  /* 0x000000080000b947 */ /* 0x000fea0003800000 */
[----:B0-----:R-:W-:Y:S01]  /*97d0*/  SEL R28, R123, R146, !P1 ;  /* 0x000000927b1c7207 */ /* 0x001fe20004800000 */
[----:B------:R-:W-:Y:S01]  /*97e0*/  BSSY B2, `(.L_x_1550) ;  /* 0x000007c000027945 */ /* 0x000fe20003800000 */
[----:B------:R-:W-:Y:S02]  /*97f0*/  IADD3 R30, P3, P4, R86, R124, R13 ;  /* 0x0000007c561e7210 */ /* 0x000fe40007c7e00d */
[----:B------:R-:W-:Y:S02]  /*9800*/  SHF.R.S32.HI R29, RZ, 0x1f, R28 ;  /* 0x0000001fff1d7819 */ /* 0x000fe4000001141c */
[----:B------:R-:W-:Y:S02]  /*9810*/  IADD3.X R31, R85, R40, R111, P3, P4 ;  /* 0x00000028551f7210 */ /* 0x000fe40001fe846f */
[----:B------:R-:W-:Y:S02]  /*9820*/  LEA.HI R29, R29, R28, RZ, 0x4 ;  /* 0x0000001c1d1d7211 */ /* 0x000fe400078f20ff */
[----:B---34-:R-:W-:-:S02]  /*9830*/  SHF.R.U32.HI R36, RZ, 0x3, R173 ;  /* 0x00000003ff247819 */ /* 0x018fc400000116ad */
[----:B------:R-:W-:-:S04]  /*9840*/  LEA.HI.SX32 R32, R29, R116, 0x1c ;  /* 0x000000741d207211 */ /* 0x000fc800078fe2ff */
[----:B------:R-:W-:Y:S01]  /*9850*/  SHF.R.S32.HI R35, RZ, 0x1f, R32 ;  /* 0x0000001fff237819 */ /* 0x000fe20000011420 */
[----:B------:R-:W-:-:S03]  /*9860*/  IMAD.SHL.U32 R33, R32, 0x8, RZ ;  /* 0x0000000820217824 */ /* 0x000fc600078e00ff */
[----:B------:R-:W-:Y:S02]  /*9870*/  LEA.HI R35, R35, R32, RZ, 0x3 ;  /* 0x0000002023237211 */ /* 0x000fe400078f18ff */
[----:B------:R-:W-:Y:S02]  /*9880*/  ISETP.GE.AND P3, PT, R33, R144, PT ;  /* 0x000000902100720c */ /* 0x000fe40003f66270 */
[----:B------:R-:W-:Y:S02]  /*9890*/  SHF.R.S32.HI R34, RZ, 0x3, R35 ;  /* 0x00000003ff227819 */ /* 0x000fe40000011423 */
[----:B------:R-:W-:-:S04]  /*98a0*/  LOP3.LUT R32, R173, 0x38, R33, 0xf8, !PT ;  /* 0x00000038ad207812 */ /* 0x000fc800078ef821 */
[----:B------:R-:W-:-:S05]  /*98b0*/  LOP3.LUT R32, R32, R36, RZ, 0x3c, !PT ;  /* 0x0000002420207212 */ /* 0x000fca00078e3cff */
[--C-:B------:R-:W-:Y:S02]  /*98c0*/  @!P3 SHF.R.S32.HI R28, RZ, 0x1f, R33.reuse ;  /* 0x0000001fff1cb819 */ /* 0x100fe40000011421 */
[----:B------:R-:W-:Y:S01]  /*98d0*/  @!P3 IADD3 R29, P4, P5, R86, R124, R33 ;  /* 0x0000007c561db210 */ /* 0x000fe20007d9e021 */
[----:B------:R-:W-:-:S03]  /*98e0*/  IMAD R33, R34, 0x1800, R179 ;  /* 0x0000180022217824 */ /* 0x000fc600078e02b3 */
[----:B------:R-:W-:Y:S01]  /*98f0*/  @!P3 IADD3.X R28, R85, R40, R28, P4, P5 ;  /* 0x00000028551cb210 */ /* 0x000fe200027ea41c */
[----:B------:R-:W-:Y:S01]  /*9900*/  IMAD.IADD R35, R33, 0x1, R32 ;  /* 0x0000000121237824 */ /* 0x000fe200078e0220 */
[-C--:B------:R-:W-:Y:S01]  /*9910*/  LEA R36, P4, R30, R114.reuse, 0x1 ;  /* 0x000000721e247211 */ /* 0x080fe200078808ff */
[C---:B------:R-:W-:Y:S02]  /*9920*/  IMAD R33, R16.reuse, 0x4800, R139 ;  /* 0x0000480010217824 */ /* 0x040fe400078e028b */
[----:B------:R-:W-:Y:S01]  /*9930*/  IMAD R35, R16, 0x4800, R35 ;  /* 0x0000480010237824 */ /* 0x000fe200078e0223 */
[----:B------:R-:W-:Y:S01]  /*9940*/  LEA.HI.X R37, R30, R115, R31, 0x1, P4 ;  /* 0x000000731e257211 */ /* 0x000fe200020f0c1f */
[--C-:B------:R-:W-:Y:S01]  /*9950*/  IMAD R30, R33, 0x2, R2.reuse ;  /* 0x00000002211e7824 */ /* 0x100fe200078e0202 */
[----:B------:R-:W-:Y:S01]  /*9960*/  @!P3 LEA R38, P4, R29, R114, 0x1 ;  /* 0x000000721d26b211 */ /* 0x000fe200078808ff */
[----:B------:R-:W-:-:S03]  /*9970*/  IMAD R35, R35, 0x2, R2 ;  /* 0x0000000223237824 */ /* 0x000fc600078e0202 */
[----:B------:R-:W-:Y:S02]  /*9980*/  @!P3 LEA.HI.X R39, R29, R115, R28, 0x1, P4 ;  /* 0x000000731d27b211 */ /* 0x000fe400020f0c1c */
[----:B------:R-:W0:Y:S01]  /*9990*/  LDS.128 R28, [R30+0x18400] ;  /* 0x018400001e1c7984 */ /* 0x000e220000000c00 */
[----:B------:R-:W-:-:S03]  /*99a0*/  ISETP.GE.AND P4, PT, R165, R122, PT ;  /* 0x0000007aa500720c */ /* 0x000fc60003f86270 */
[----:B------:R-:W2:Y:S10]  /*99b0*/  LDS.128 R32, [R35+0x18400] ;  /* 0x0184000023207984 */ /* 0x000eb40000000c00 */
[----:B------:R-:W-:Y:S05]  /*99c0*/  @P4 BRA `(.L_x_1551) ;  /* 0x0000000400744947 */ /* 0x000fea0003800000 */
[----:B------:R-:W-:Y:S01]  /*99d0*/  SHF.R.U64 R43, R68, 0x10, R69 ;  /* 0x00000010442b7819 */ /* 0x000fe20000001245 */
[----:B--2---:R-:W-:Y:S01]  /*99e0*/  IMAD.U32 R47, R33, 0x10000, RZ ;  /* 0x00010000212f7824 */ /* 0x004fe200078e00ff */
[----:B------:R-:W-:Y:S01]  /*99f0*/  SHF.R.U64 R41, R56, 0x10, R57 ;  /* 0x0000001038297819 */ /* 0x000fe20000001239 */
[----:B0-----:R-:W-:Y:S01]  /*9a00*/  IMAD.U32 R45, R29, 0x10000, RZ ;  /* 0x000100001d2d7824 */ /* 0x001fe200078e00ff */
[----:B------:R-:W-:Y:S01]  /*9a10*/  SHF.R.U32.HI R68, RZ, 0x10, R69 ;  /* 0x00000010ff447819 */ /* 0x000fe20000011645 */
[----:B------:R-:W-:Y:S01]  /*9a20*/  IMAD.U32 R51, R35, 0x10000, RZ ;  /* 0x0001000023337824 */ /* 0x000fe200078e00ff */
[----:B------:R-:W-:Y:S01]  /*9a30*/  SHF.R.U32.HI R56, RZ, 0x10, R57 ;  /* 0x00000010ff387819 */ /* 0x000fe20000011639 */
[----:B------:R-:W-:Y:S01]  /*9a40*/  IMAD.U32 R50, R31, 0x10000, RZ ;  /* 0x000100001f327824 */ /* 0x000fe200078e00ff */
[----:B------:R-:W-:Y:S01]  /*9a50*/  PRMT R68, R159, 0x5432, R68 ;  /* 0x000054329f447816 */ /* 0x000fe20000000044 */
[----:B------:R-:W-:Y:S01]  /*9a60*/  IMAD.U32 R57, R34, 0x10000, RZ ;  /* 0x0001000022397824 */ /* 0x000fe200078e00ff */
[----:B------:R-:W-:Y:S01]  /*9a70*/  PRMT R56, R157, 0x5432, R56 ;  /* 0x000054329d387816 */ /* 0x000fe20000000038 */
[----:B------:R-:W-:Y:S01]  /*9a80*/  IMAD.U32 R49, R30, 0x10000, RZ ;  /* 0x000100001e317824 */ /* 0x000fe200078e00ff */
[----:B------:R-:W-:-:S02]  /*9a90*/  SHF.R.U64 R42, R58, 0x10, R59 ;  /* 0x000000103a2a7819 */ /* 0x000fc4000000123b */
[----:B------:R-:W-:Y:S01]  /*9aa0*/  SHF.R.U32.HI R58, RZ, 0x10, R59 ;  /* 0x00000010ff3a7819 */ /* 0x000fe2000001163b */
[----:B------:R-:W-:Y:S01]  /*9ab0*/  IMAD.U32 R59, R68, 0x10000, RZ ;  /* 0x00010000443b7824 */ /* 0x000fe200078e00ff */
[--C-:B------:R-:W-:Y:S01]  /*9ac0*/  SHF.R.U64 R44, R70, 0x10, R71.reuse ;  /* 0x00000010462c7819 */ /* 0x100fe20000001247 */
[----:B------:R-:W-:Y:S01]  /*9ad0*/  IMAD.U32 R60, R56, 0x10000, RZ ;  /* 0x00010000383c7824 */ /* 0x000fe200078e00ff */
[----:B------:R-:W-:Y:S02]  /*9ae0*/  SHF.R.U32.HI R70, RZ, 0x10, R71 ;  /* 0x00000010ff467819 */ /* 0x000fe40000011647 */
[----:B------:R-:W-:Y:S01]  /*9af0*/  LOP3.LUT R48, R33, 0xffff0000, RZ, 0xc0, !PT ;  /* 0xffff000021307812 */ /* 0x000fe200078ec0ff */
[----:B------:R-:W-:Y:S01]  /*9b00*/  IMAD.U32 R33, R32, 0x10000, RZ ;  /* 0x0001000020217824 */ /* 0x000fe200078e00ff */
[----:B------:R-:W-:Y:S01]  /*9b10*/  PRMT R61, R158, 0x5410, R44 ;  /* 0x000054109e3d7816 */ /* 0x000fe2000000002c */
[CC--:B------:R-:W-:Y:S01]  /*9b20*/  FMUL.FTZ R44, R47.reuse, R59.reuse ;  /* 0x0000003b2f2c7220 */ /* 0x0c0fe20000410000 */
[----:B------:R-:W-:Y:S01]  /*9b30*/  LOP3.LUT R68, R68, 0xffff0000, RZ, 0xc0, !PT ;  /* 0xffff000044447812 */ /* 0x000fe200078ec0ff */
[-C--:B------:R-:W-:Y:S01]  /*9b40*/  FMUL.FTZ R47, R47, R60.reuse ;  /* 0x0000003c2f2f7220 */ /* 0x080fe20000410000 */
[----:B------:R-:W-:Y:S01]  /*9b50*/  PRMT R70, R158, 0x5432, R70 ;  /* 0x000054329e467816 */ /* 0x000fe20000000046 */
[----:B------:R-:W-:Y:S01]  /*9b60*/  FFMA.FTZ R44, R45, R60, -R44 ;  /* 0x0000003c2d2c7223 */ /* 0x000fe2000001082c */
[----:B------:R-:W-:Y:S01]  /*9b70*/  PRMT R58, R156, 0x5410, R58 ;  /* 0x000054109c3a7816 */ /* 0x000fe2000000003a */
[----:B------:R-:W-:Y:S01]  /*9b80*/  FMUL.FTZ R62, R48, R68 ;  /* 0x00000044303e7220 */ /* 0x000fe20000410000 */
[----:B------:R-:W-:Y:S01]  /*9b90*/  LOP3.LUT R46, R29, 0xffff0000, RZ, 0xc0, !PT ;  /* 0xffff00001d2e7812 */ /* 0x000fe200078ec0ff */
[----:B------:R-:W-:Y:S01]  /*9ba0*/  IMAD.U32 R60, R70, 0x10000, RZ ;  /* 0x00010000463c7824 */ /* 0x000fe200078e00ff */
[----:B------:R-:W-:Y:S01]  /*9bb0*/  LOP3.LUT R56, R56, 0xffff0000, RZ, 0xc0, !PT ;  /* 0xffff000038387812 */ /* 0x000fe200078ec0ff */
[----:B------:R-:W-:Y:S01]  /*9bc0*/  FFMA.FTZ R47, R45, R59, R47 ;  /* 0x0000003b2d2f7223 */ /* 0x000fe2000001002f */
[----:B------:R-:W-:Y:S01]  /*9bd0*/  IMAD.U32 R45, R58, 0x10000, RZ ;  /* 0x000100003a2d7824 */ /* 0x000fe200078e00ff */
[----:B------:R-:W-:Y:S01]  /*9be0*/  LOP3.LUT R35, R35, 0xffff0000, RZ, 0xc0, !PT ;  /* 0xffff000023237812 */ /* 0x000fe200078ec0ff */
[----:B------:R-:W-:-:S02]  /*9bf0*/  IMAD.U32 R29, R28, 0x10000, RZ ;  /* 0x000100001c1d7824 */ /* 0x000fc400078e00ff */
[-C--:B------:R-:W-:Y:S01]  /*9c00*/  FMUL.FTZ R48, R48, R56.reuse ;  /* 0x0000003830307220 */ /* 0x080fe20000410000 */
[----:B------:R-:W-:Y:S01]  /*9c10*/  FFMA.FTZ R62, R46, R56, -R62 ;  /* 0x000000382e3e7223 */ /* 0x000fe2000001083e */
[CC--:B------:R-:W-:Y:S01]  /*9c20*/  FMUL.FTZ R56, R51.reuse, R60.reuse ;  /* 0x0000003c33387220 */ /* 0x0c0fe20000410000 */
        /* <DEDUP_REMOVED lines=9> */
[----:B------:R-:W-:Y:S01]  /*9cc0*/  FFMA.FTZ R48, R46, R68, R48 ;  /* 0x000000442e307223 */ /* 0x000fe20000010030 */
[----:B------:R-:W-:Y:S01]  /*9cd0*/  IMAD.U32 R46, R43, 0x10000, RZ ;  /* 0x000100002b2e7824 */ /* 0x000fe200078e00ff */
[----:B------:R-:W-:Y:S01]  /*9ce0*/  LOP3.LUT R32, R32, 0xffff0000, RZ, 0xc0, !PT ;  /* 0xffff000020207812 */ /* 0x000fe200078ec0ff */
[----:B------:R-:W-:-:S02]  /*9cf0*/  IMAD.U32 R45, R41, 0x10000, RZ ;  /* 0x00010000292d7824 */ /* 0x000fc400078e00ff */
[-C--:B------:R-:W-:Y:S01]  /*9d00*/  FMUL.FTZ R35, R35, R58.reuse ;  /* 0x0000003a23237220 */ /* 0x080fe20000410000 */
[----:B------:R-:W-:Y:S01]  /*9d10*/  FFMA.FTZ R50, R31, R58, -R50 ;  /* 0x0000003a1f327223 */ /* 0x000fe20000010832 */
[----:B------:R-:W-:Y:S02]  /*9d20*/  LOP3.LUT R43, R43, 0xffff0000, RZ, 0xc0, !PT ;  /* 0xffff00002b2b7812 */ /* 0x000fe400078ec0ff */
[----:B------:R-:W-:Y:S01]  /*9d30*/  LOP3.LUT R58, R41, 0xffff0000, RZ, 0xc0, !PT ;  /* 0xffff0000293a7812 */ /* 0x000fe200078ec0ff */
[C---:B------:R-:W-:Y:S01]  /*9d40*/  FMUL.FTZ R41, R33.reuse, R46 ;  /* 0x0000002e21297220 */ /* 0x040fe20000410000 */
[----:B------:R-:W-:Y:S01]  /*9d50*/  FMUL.FTZ R33, R33, R45 ;  /* 0x0000002d21217220 */ /* 0x000fe20000410000 */
[----:B------:R-:W-:Y:S01]  /*9d60*/  LOP3.LUT R28, R28, 0xffff0000, RZ, 0xc0, !PT ;  /* 0xffff00001c1c7812 */ /* 0x000fe200078ec0ff */
[----:B------:R-:W-:Y:S01]  /*9d70*/  FFMA.FTZ R70, R31, R70, R35 ;  /* 0x000000461f467223 */ /* 0x000fe20000010023 */
[----:B------:R-:W-:Y:S01]  /*9d80*/  FMUL.FTZ R31, R32, R43 ;  /* 0x0000002b201f7220 */ /* 0x000fe20000410000 */
[----:B------:R-:W-:Y:S01]  /*9d90*/  PRMT R42, R156, 0x5432, R42 ;  /* 0x000054329c2a7816 */ /* 0x000fe2000000002a */
[C---:B------:R-:W-:Y:S01]  /*9da0*/  FFMA.FTZ R41, R29.reuse, R45, -R41 ;  /* 0x0000002d1d297223 */ /* 0x040fe20000010829 */
[----:B------:R-:W-:Y:S01]  /*9db0*/  FFMA.FTZ R33, R29, R46, R33 ;  /* 0x0000002e1d217223 */ /* 0x000fe20000010021 */
[-C--:B------:R-:W-:Y:S01]  /*9dc0*/  FMUL.FTZ R29, R32, R58.reuse ;  /* 0x0000003a201d7220 */ /* 0x080fe20000410000 */
[C---:B------:R-:W-:Y:S01]  /*9dd0*/  IMAD.U32 R46, R61.reuse, 0x10000, RZ ;  /* 0x000100003d2e7824 */ /* 0x040fe200078e00ff */
[----:B------:R-:W-:Y:S01]  /*9de0*/  LOP3.LUT R34, R34, 0xffff0000, RZ, 0xc0, !PT ;  /* 0xffff000022227812 */ /* 0x000fe200078ec0ff */
[----:B------:R-:W-:Y:S01]  /*9df0*/  FFMA.FTZ R58, R28, R58, -R31 ;  /* 0x0000003a1c3a7223 */ /* 0x000fe2000001081f */
[----:B------:R-:W-:Y:S01]  /*9e00*/  LOP3.LUT R61, R61, 0xffff0000, RZ, 0xc0, !PT ;  /* 0xffff00003d3d7812 */ /* 0x000fe200078ec0ff */
[C---:B------:R-:W-:Y:S01]  /*9e10*/  IMAD.U32 R32, R42.reuse, 0x10000, RZ ;  /* 0x000100002a207824 */ /* 0x040fe200078e00ff */
[----:B------:R-:W-:Y:S01]  /*9e20*/  LOP3.LUT R31, R42, 0xffff0000, RZ, 0xc0, !PT ;  /* 0xffff00002a1f7812 */ /* 0x000fe200078ec0ff */
[----:B------:R-:W-:Y:S01]  /*9e30*/  FFMA.FTZ R28, R28, R43, R29 ;  /* 0x0000002b1c1c7223 */ /* 0x000fe2000001001d */
[----:B------:R-:W-:Y:S01]  /*9e40*/  LOP3.LUT R30, R30, 0xffff0000, RZ, 0xc0, !PT ;  /* 0xffff00001e1e7812 */ /* 0x000fe200078ec0ff */
[C---:B------:R-:W-:Y:S01]  /*9e50*/  FMUL.FTZ R42, R57.reuse, R46 ;  /* 0x0000002e392a7220 */ /* 0x040fe20000410000 */
[C---:B------:R-:W-:Y:S01]  /*9e60*/  FMUL.FTZ R29, R34.reuse, R61 ;  /* 0x0000003d221d7220 */ /* 0x040fe20000410000 */
[-C--:B------:R-:W-:Y:S01]  /*9e70*/  FMUL.FTZ R57, R57, R32.reuse ;  /* 0x0000002039397220 */ /* 0x080fe20000410000 */
[-C--:B------:R-:W-:Y:S01]  /*9e80*/  FMUL.FTZ R34, R34, R31.reuse ;  /* 0x0000001f22227220 */ /* 0x080fe20000410000 */
[C---:B------:R-:W-:Y:S01]  /*9e90*/  FFMA.FTZ R32, R49.reuse, R32, -R42 ;  /* 0x0000002031207223 */ /* 0x040fe2000001082a */
[C---:B------:R-:W-:Y:S01]  /*9ea0*/  FFMA.FTZ R29, R30.reuse, R31, -R29 ;  /* 0x0000001f1e1d7223 */ /* 0x040fe2000001081d */
[----:B------:R-:W-:Y:S01]  /*9eb0*/  FFMA.FTZ R46, R49, R46, R57 ;  /* 0x0000002e312e7223 */ /* 0x000fe20000010039 */
[----:B------:R-:W-:Y:S01]  /*9ec0*/  FFMA.FTZ R61, R30, R61, R34 ;  /* 0x0000003d1e3d7223 */ /* 0x000fe20000010022 */
[----:B------:R-:W-:-:S02]  /*9ed0*/  F2FP.BF16.F32.PACK_AB R34, R28, R33 ;  /* 0x000000211c22723e */ /* 0x000fc400000010ff */
        /* <DEDUP_REMOVED lines=10> */
[----:B------:R-:W-:-:S02]  /*9f80*/  IMAD.MOV.U32 R29, RZ, RZ, R44 ;  /* 0x000000ffff1d7224 */ /* 0x000fc400078e002c */
[----:B------:R-:W-:-:S07]  /*9f90*/  IMAD.MOV.U32 R34, RZ, RZ, R46 ;  /* 0x000000ffff227224 */ /* 0x000fce00078e002e */
.L_x_1551:
[----:B------:R-:W-:Y:S05]  /*9fa0*/  BSYNC B2 ;  /* 0x0000000000027941 */ /* 0x000fea0003800000 */
.L_x_1550:
[----:B0-----:R0:W-:Y:S04]  /*9fb0*/  STG.E.128 desc[UR46][R36.64], R28 ;  /* 0x0000001c24007986 */ /* 0x0011e8000c101d2e */
[----:B--2---:R0:W-:Y:S02]  /*9fc0*/  @!P3 STG.E.128 desc[UR46][R38.64], R32 ;  /* 0x000000202600b986 */ /* 0x0041e4000c101d2e */
.L_x_1549:
[----:B------:R-:W-:Y:S05]  /*9fd0*/  BSYNC B1 ;  /* 0x0000000000017941 */ /* 0x000fea0003800000 */
.L_x_1548:
[----:B------:R-:W-:-:S13]  /*9fe0*/  ISETP.NE.AND P3, PT, R9, RZ, PT ;  /* 0x000000ff0900720c */ /* 0x000fda0003f65270 */
[----:B------:R-:W-:Y:S05]  /*9ff0*/  @!P3 BRA `(.L_x_1502) ;  /* 0x0000000800ecb947 */ /* 0x000fea0003800000 */
[----:B------:R-:W-:Y:S01]  /*a000*/  LOP3.LUT P4, RZ, R17, 0x1, RZ, 0xc0, !PT ;  /* 0x0000000111ff7812 */ /* 0x000fe2000788c0ff */
[----:B------:R-:W-:Y:S01]  /*a010*/  BSSY B1, `(.L_x_1552) ;  /* 0x0000077000017945 */ /* 0x000fe20003800000 */
[----:B0-----:R-:W-:Y:S02]  /*a020*/  SHF.R.U32.HI R31, RZ, 0x3, R173 ;  /* 0x00000003ff1f7819 */ /* 0x001fe400000116ad */
[----:B------:R-:W-:Y:S02]  /*a030*/  SEL R146, R123, R146, !P4 ;  /* 0x000000927b927207 */ /* 0x000fe40006000000 */
[----:B---34-:R-:W-:Y:S02]  /*a040*/  IADD3 R37, P3, P4, R86, R124, R12 ;  /* 0x0000007c56257210 */ /* 0x018fe40007c7e00c */
[----:B------:R-:W-:Y:S02]  /*a050*/  SHF.R.S32.HI R29, RZ, 0x1f, R146 ;  /* 0x0000001fff1d7819 */ /* 0x000fe40000011492 */
[----:B------:R-:W-:-:S02]  /*a060*/  IADD3.X R38, R85, R40, R110, P3, P4 ;  /* 0x0000002855267210 */ /* 0x000fc40001fe846e */
[----:B------:R-:W-:Y:S02]  /*a070*/  LEA.HI R146, R29, R146, RZ, 0x4 ;  /* 0x000000921d927211 */ /* 0x000fe400078f20ff */
[----:B------:R-:W-:Y:S02]  /*a080*/  ISETP.GE.AND P4, PT, R166, R122, PT ;  /* 0x0000007aa600720c */ /* 0x000fe40003f86270 */
[----:B------:R-:W-:Y:S02]  /*a090*/  LEA.HI.SX32 R146, R146, R113, 0x1c ;  /* 0x0000007192927211 */ /* 0x000fe400078fe2ff */
[C---:B------:R-:W-:Y:S02]  /*a0a0*/  LEA R36, P3, R37.reuse, R114, 0x1 ;  /* 0x0000007225247211 */ /* 0x040fe400078608ff */
[----:B------:R-:W-:Y:S01]  /*a0b0*/  SHF.R.S32.HI R29, RZ, 0x1f, R146 ;  /* 0x0000001fff1d7819 */ /* 0x000fe20000011492 */
[----:B------:R-:W-:Y:S01]  /*a0c0*/  IMAD.SHL.U32 R39, R146, 0x8, RZ ;  /* 0x0000000892277824 */ /* 0x000fe200078e00ff */
[----:B------:R-:W-:-:S02]  /*a0d0*/  LEA.HI.X R37, R37, R115, R38, 0x1, P3 ;  /* 0x0000007325257211 */ /* 0x000fc400018f0c26 */
[----:B------:R-:W-:Y:S02]  /*a0e0*/  LEA.HI R29, R29, R146, RZ, 0x3 ;  /* 0x000000921d1d7211 */ /* 0x000fe400078f18ff */
[----:B------:R-:W-:Y:S02]  /*a0f0*/  LOP3.LUT R28, R173, 0x38, R39, 0xf8, !PT ;  /* 0x00000038ad1c7812 */ /* 0x000fe400078ef827 */
[----:B------:R-:W-:Y:S02]  /*a100*/  SHF.R.S32.HI R30, RZ, 0x3, R29 ;  /* 0x00000003ff1e7819 */ /* 0x000fe4000001141d */
[----:B------:R-:W-:-:S03]  /*a110*/  LOP3.LUT R28, R28, R31, RZ, 0x3c, !PT ;  /* 0x0000001f1c1c7212 */ /* 0x000fc600078e3cff */
[----:B------:R-:W-:-:S04]  /*a120*/  IMAD R29, R30, 0x1800, R179 ;  /* 0x000018001e1d7824 */ /* 0x000fc800078e02b3 */
[----:B------:R-:W-:Y:S02]  /*a130*/  IMAD.IADD R31, R29, 0x1, R28 ;  /* 0x000000011d1f7824 */ /* 0x000fe400078e021c */
        /* <DEDUP_REMOVED lines=8> */
[----:B--2---:R-:W-:Y:S01]  /*a1c0*/  IMAD.U32 R50, R33, 0x10000, RZ ;  /* 0x0001000021327824 */ /* 0x004fe200078e00ff */
[----:B------:R-:W-:Y:S01]  /*a1d0*/  SHF.R.U32.HI R65, RZ, 0x10, R65 ;  /* 0x00000010ff417819 */ /* 0x000fe20000011641 */
[----:B------:R-:W-:Y:S01]  /*a1e0*/  IMAD.U32 R51, R35, 0x10000, RZ ;  /* 0x0001000023337824 */ /* 0x000fe200078e00ff */
[--C-:B------:R-:W-:Y:S01]  /*a1f0*/  SHF.R.U64 R41, R52, 0x10, R53.reuse ;  /* 0x0000001034297819 */ /* 0x100fe20000001235 */
[----:B0-----:R-:W-:Y:S01]  /*a200*/  IMAD.U32 R48, R31, 0x10000, RZ ;  /* 0x000100001f307824 */ /* 0x001fe200078e00ff */
[----:B------:R-:W-:Y:S01]  /*a210*/  SHF.R.U32.HI R53, RZ, 0x10, R53 ;  /* 0x00000010ff357819 */ /* 0x000fe20000011635 */
[----:B------:R-:W-:Y:S01]  /*a220*/  IMAD.U32 R44, R29, 0x10000, RZ ;  /* 0x000100001d2c7824 */ /* 0x000fe200078e00ff */
[----:B------:R-:W-:Y:S01]  /*a230*/  PRMT R65, R154, 0x5432, R65 ;  /* 0x000054329a417816 */ /* 0x000fe20000000041 */
[----:B------:R-:W-:Y:S01]  /*a240*/  IMAD.U32 R47, R30, 0x10000, RZ ;  /* 0x000100001e2f7824 */ /* 0x000fe200078e00ff */
[----:B------:R-:W-:-:S02]  /*a250*/  SHF.R.U64 R42, R66, 0x10, R67 ;  /* 0x00000010422a7819 */ /* 0x000fc40000001243 */
[----:B------:R-:W-:Y:S02]  /*a260*/  SHF.R.U64 R38, R54, 0x10, R55 ;  /* 0x0000001036267819 */ /* 0x000fe40000001237 */
[----:B------:R-:W-:Y:S02]  /*a270*/  SHF.R.U32.HI R66, RZ, 0x10, R67 ;  /* 0x00000010ff427819 */ /* 0x000fe40000011643 */
[----:B------:R-:W-:Y:S02]  /*a280*/  PRMT R53, R152, 0x5432, R53 ;  /* 0x0000543298357816 */ /* 0x000fe40000000035 */
[----:B------:R-:W-:Y:S01]  /*a290*/  SHF.R.U32.HI R54, RZ, 0x10, R55 ;  /* 0x00000010ff367819 */ /* 0x000fe20000011637 */
[----:B------:R-:W-:Y:S01]  /*a2a0*/  IMAD.U32 R55, R65, 0x10000, RZ ;  /* 0x0001000041377824 */ /* 0x000fe200078e00ff */
[----:B------:R-:W-:Y:S01]  /*a2b0*/  LOP3.LUT R46, R33, 0xffff0000, RZ, 0xc0, !PT ;  /* 0xffff0000212e7812 */ /* 0x000fe200078ec0ff */
[----:B------:R-:W-:Y:S01]  /*a2c0*/  IMAD.U32 R33, R32, 0x10000, RZ ;  /* 0x0001000020217824 */ /* 0x000fe200078e00ff */
[----:B------:R-:W-:Y:S01]  /*a2d0*/  LOP3.LUT R65, R65, 0xffff0000, RZ, 0xc0, !PT ;  /* 0xffff000041417812 */ /* 0x000fe200078ec0ff */
[----:B------:R-:W-:Y:S01]  /*a2e0*/  FMUL.FTZ R57, R50, R55 ;  /* 0x0000003732397220 */ /* 0x000fe20000410000 */
[----:B------:R-:W-:Y:S01]  /*a2f0*/  PRMT R154, R154, 0x5410, R43 ;  /* 0x000054109a9a7816 */ /* 0x000fe2000000002b */
[----:B------:R-:W-:Y:S01]  /*a300*/  IMAD.U32 R43, R53, 0x10000, RZ ;  /* 0x00010000352b7824 */ /* 0x000fe200078e00ff */
[----:B------:R-:W-:Y:S01]  /*a310*/  PRMT R66, R153, 0x5432, R66 ;  /* 0x0000543299427816 */ /* 0x000fe20000000042 */
[----:B------:R-:W-:Y:S01]  /*a320*/  FMUL.FTZ R56, R46, R65 ;  /* 0x000000412e387220 */ /* 0x000fe20000410000 */
[----:B------:R-:W-:Y:S01]  /*a330*/  PRMT R54, R151, 0x5432, R54 ;  /* 0x0000543297367816 */ /* 0x000fe20000000036 */
[----:B------:R-:W-:Y:S01]  /*a340*/  FMUL.FTZ R59, R50, R43 ;  /* 0x0000002b323b7220 */ /* 0x000fe20000410000 */
[----:B------:R-:W-:Y:S01]  /*a350*/  LOP3.LUT R53, R53, 0xffff0000, RZ, 0xc0, !PT ;  /* 0xffff000035357812 */ /* 0x000fe200078ec0ff */
[----:B------:R-:W-:Y:S01]  /*a360*/  IMAD.U32 R52, R66, 0x10000, RZ ;  /* 0x0001000042347824 */ /* 0x000fe200078e00ff */
[----:B------:R-:W-:Y:S01]  /*a370*/  LOP3.LUT R45, R29, 0xffff0000, RZ, 0xc0, !PT ;  /* 0xffff00001d2d7812 */ /* 0x000fe200078ec0ff */
[----:B------:R-:W-:Y:S01]  /*a380*/  IMAD.U32 R50, R54, 0x10000, RZ ;  /* 0x0001000036327824 */ /* 0x000fe200078e00ff */
[----:B------:R-:W-:Y:S01]  /*a390*/  LOP3.LUT R35, R35, 0xffff0000, RZ, 0xc0, !PT ;  /* 0xffff000023237812 */ /* 0x000fe200078ec0ff */
[-C--:B------:R-:W-:Y:S01]  /*a3a0*/  FMUL.FTZ R58, R46, R53.reuse ;  /* 0x000000352e3a7220 */ /* 0x080fe20000410000 */
[----:B------:R-:W-:Y:S01]  /*a3b0*/  LOP3.LUT R66, R66, 0xffff0000, RZ, 0xc0, !PT ;  /* 0xffff000042427812 */ /* 0x000fe200078ec0ff */
[----:B------:R-:W-:Y:S01]  /*a3c0*/  FFMA.FTZ R46, R45, R53, -R56 ;  /* 0x000000352d2e7223 */ /* 0x000fe20000010838 */
[C---:B------:R-:W-:Y:S01]  /*a3d0*/  FMUL.FTZ R53, R51.reuse, R52 ;  /* 0x0000003433357220 */ /* 0x040fe20000410000 */
[----:B------:R-:W-:Y:S01]  /*a3e0*/  PRMT R41, R152, 0x5410, R41 ;  /* 0x0000541098297816 */ /* 0x000fe20000000029 */
[-C--:B------:R-:W-:Y:S01]  /*a3f0*/  FMUL.FTZ R51, R51, R50.reuse ;  /* 0x0000003233337220 */ /* 0x080fe20000410000 */
[----:B------:R-:W-:Y:S01]  /*a400*/  LOP3.LUT R54, R54, 0xffff0000, RZ, 0xc0, !PT ;  /* 0xffff000036367812 */ /* 0x000fe200078ec0ff */
[----:B------:R-:W-:Y:S01]  /*a410*/  FFMA.FTZ R45, R45, R65, R58 ;  /* 0x000000412d2d7223 */ /* 0x000fe2000001003a */
[----:B------:R-:W-:Y:S01]  /*a420*/  LOP3.LUT R31, R31, 0xffff0000, RZ, 0xc0, !PT ;  /* 0xffff00001f1f7812 */ /* 0x000fe200078ec0ff */
[C---:B------:R-:W-:Y:S01]  /*a430*/  FFMA.FTZ R50, R48.reuse, R50, -R53 ;  /* 0x0000003230327223 */ /* 0x040fe20000010835 */
[----:B------:R-:W-:Y:S01]  /*a440*/  FMUL.FTZ R58, R35, R66 ;  /* 0x00000042233a7220 */ /* 0x000fe20000410000 */
[----:B------:R-:W-:Y:S01]  /*a450*/  FFMA.FTZ R48, R48, R52, R51 ;  /* 0x0000003430307223 */ /* 0x000fe20000010033 */
[----:B------:R-:W-:-:S02]  /*a460*/  IMAD.U32 R56, R154, 0x10000, RZ ;  /* 0x000100009a387824 */ /* 0x000fc400078e00ff */
[-C--:B------:R-:W-:Y:S01]  /*a470*/  FMUL.FTZ R60, R35, R54.reuse ;  /* 0x00000036233c7220 */ /* 0x080fe20000410000 */
[----:B------:R-:W-:Y:S01]  /*a480*/  IMAD.U32 R52, R41, 0x10000, RZ ;  /* 0x0001000029347824 */ /* 0x000fe200078e00ff */
[----:B------:R-:W-:Y:S01]  /*a490*/  LOP3.LUT R32, R32, 0xffff0000, RZ, 0xc0, !PT ;  /* 0xffff000020207812 */ /* 0x000fe200078ec0ff */
[----:B------:R-:W-:Y:S01]  /*a4a0*/  FFMA.FTZ R35, R31, R54, -R58 ;  /* 0x000000361f237223 */ /* 0x000fe2000001083a */
[----:B------:R-:W-:Y:S01]  /*a4b0*/  LOP3.LUT R51, R154, 0xffff0000, RZ, 0xc0, !PT ;  /* 0xffff00009a337812 */ /* 0x000fe200078ec0ff */
[----:B------:R-:W-:Y:S01]  /*a4c0*/  FMUL.FTZ R54, R33, R56 ;  /* 0x0000003821367220 */ /* 0x000fe20000410000 */
[----:B------:R-:W-:Y:S01]  /*a4d0*/  LOP3.LUT R41, R41, 0xffff0000, RZ, 0xc0, !PT ;  /* 0xffff000029297812 */ /* 0x000fe200078ec0ff */
[----:B------:R-:W-:Y:S01]  /*a4e0*/  IMAD.U32 R29, R28, 0x10000, RZ ;  /* 0x000100001c1d7824 */ /* 0x000fe200078e00ff */
[----:B------:R-:W-:Y:S01]  /*a4f0*/  PRMT R42, R153, 0x5410, R42 ;  /* 0x00005410992a7816 */ /* 0x000fe2000000002a */
[----:B------:R-:W-:Y:S01]  /*a500*/  FMUL.FTZ R33, R33, R52 ;  /* 0x0000003421217220 */ /* 0x000fe20000410000 */
[----:B------:R-:W-:Y:S01]  /*a510*/  PRMT R38, R151, 0x5410, R38 ;  /* 0x0000541097267816 */ /* 0x000fe20000000026 */
[C---:B------:R-:W-:Y:S01]  /*a520*/  FFMA.FTZ R43, R44.reuse, R43, -R57 ;  /* 0x0000002b2c2b7223 */ /* 0x040fe20000010839 */
[----:B------:R-:W-:Y:S01]  /*a530*/  FFMA.FTZ R44, R44, R55, R59 ;  /* 0x000000372c2c7223 */ /* 0x000fe2000001003b */
[----:B------:R-:W-:Y:S01]  /*a540*/  LOP3.LUT R28, R28, 0xffff0000, RZ, 0xc0, !PT ;  /* 0xffff00001c1c7812 */ /* 0x000fe200078ec0ff */
[----:B------:R-:W-:Y:S01]  /*a550*/  FMUL.FTZ R53, R32, R51 ;  /* 0x0000003320357220 */ /* 0x000fe20000410000 */
[----:B------:R-:W-:Y:S01]  /*a560*/  LOP3.LUT R49, R30, 0xffff0000, RZ, 0xc0, !PT ;  /* 0xffff00001e317812 */ /* 0x000fe200078ec0ff */
[----:B------:R-:W-:Y:S01]  /*a570*/  FMUL.FTZ R55, R32, R41 ;  /* 0x0000002920377220 */ /* 0x000fe20000410000 */
[----:B------:R-:W-:-:S02]  /*a580*/  IMAD.U32 R30, R34, 0x10000, RZ ;  /* 0x00010000221e7824 */ /* 0x000fc400078e00ff */
[C---:B------:R-:W-:Y:S01]  /*a590*/  FFMA.FTZ R54, R29.reuse, R52, -R54 ;  /* 0x000000341d367223 */ /* 0x040fe20000010836 */
[----:B------:R-:W-:Y:S01]  /*a5a0*/  FFMA.FTZ R33, R29, R56, R33 ;  /* 0x000000381d217223 */ /* 0x000fe20000010021 */
[----:B------:R-:W-:Y:S01]  /*a5b0*/  IMAD.U32 R32, R42, 0x10000, RZ ;  /* 0x000100002a207824 */ /* 0x000fe200078e00ff */
[----:B------:R-:W-:Y:S01]  /*a5c0*/  LOP3.LUT R34, R34, 0xffff0000, RZ, 0xc0, !PT ;  /* 0xffff000022227812 */ /* 0x000fe200078ec0ff */
[----:B------:R-:W-:Y:S01]  /*a5d0*/  IMAD.U32 R29, R38, 0x10000, RZ ;  /* 0x00010000261d7824 */ /* 0x000fe200078e00ff */
[----:B------:R-:W-:Y:S01]  /*a5e0*/  LOP3.LUT R42, R42, 0xffff0000, RZ, 0xc0, !PT ;  /* 0xffff00002a2a7812 */ /* 0x000fe200078ec0ff */
[----:B------:R-:W-:Y:S01]  /*a5f0*/  FFMA.FTZ R53, R28, R41, -R53 ;  /* 0x000000291c357223 */ /* 0x000fe20000010835 */
[----:B------:R-:W-:Y:S01]  /*a600*/  LOP3.LUT R38, R38, 0xffff0000, RZ, 0xc0, !PT ;  /* 0xffff000026267812 */ /* 0x000fe200078ec0ff */
[C---:B------:R-:W-:Y:S01]  /*a610*/  FMUL.FTZ R52, R30.reuse, R32 ;  /* 0x000000201e347220 */ /* 0x040fe20000410000 */
[----:B------:R-:W-:Y:S01]  /*a620*/  FMUL.FTZ R41, R30, R29 ;  /* 0x0000001d1e297220 */ /* 0x000fe20000410000 */
[----:B------:R-:W-:Y:S01]  /*a630*/  FFMA.FTZ R31, R31, R66, R60 ;  /* 0x000000421f1f7223 */ /* 0x000fe2000001003c */
[----:B------:R-:W-:Y:S01]  /*a640*/  FFMA.FTZ R28, R28, R51, R55 ;  /* 0x000000331c1c7223 */ /* 0x000fe20000010037 */
[C---:B------:R-:W-:Y:S01]  /*a650*/  FMUL.FTZ R30, R34.reuse, R42 ;  /* 0x0000002a221e7220 */ /* 0x040fe20000410000 */
[----:B------:R-:W-:Y:S01]  /*a660*/  FMUL.FTZ R51, R34, R38 ;  /* 0x0000002622337220 */ /* 0x000fe20000410000 */
[----:B------:R-:W-:Y:S01]  /*a670*/  FFMA.FTZ R52, R47, R29, -R52 ;  /* 0x0000001d2f347223 */ /* 0x000fe20000010834 */
[----:B------:R-:W-:Y:S01]  /*a680*/  F2FP.BF16.F32.PACK_AB R35, R35, R50 ;  /* 0x000000322323723e */ /* 0x000fe200000010ff */
[----:B------:R-:W-:Y:S01]  /*a690*/  FFMA.FTZ R29, R49, R38, -R30 ;  /* 0x00000026311d7223 */ /* 0x000fe2000001081e */
[----:B------:R-:W-:Y:S01]  /*a6a0*/  FFMA.FTZ R41, R47, R32, R41 ;  /* 0x000000202f297223 */ /* 0x000fe20000010029 */
[----:B------:R-:W-:Y:S01]  /*a6b0*/  FFMA.FTZ R42, R49, R42, R51 ;  /* 0x0000002a312a7223 */ /* 0x000fe20000010033 */
[----:B------:R-:W-:-:S02]  /*a6c0*/  F2FP.BF16.F32.PACK_AB R43, R46, R43 ;  /* 0x0000002b2e2b723e */ /* 0x000fc400000010ff */
[----:B------:R-:W-:Y:S02]  /*a6d0*/  F2FP.BF16.F32.PACK_AB R44, R45, R44 ;  /* 0x0000002c2d2c723e */ /* 0x000fe400000010ff */
[----:B------:R-:W-:Y:S01]  /*a6e0*/  F2FP.BF16.F32.PACK_AB R48, R31, R48 ;  /* 0x000000301f30723e */ /* 0x000fe200000010ff */
[----:B------:R-:W-:Y:S01]  /*a6f0*/  IMAD.MOV.U32 R31, RZ, RZ, R35 ;  /* 0x000000ffff1f7224 */ /* 0x000fe200078e0023 */
[----:B------:R-:W-:Y:S02]  /*a700*/  F2FP.BF16.F32.PACK_AB R54, R53, R54 ;  /* 0x000000363536723e */ /* 0x000fe400000010ff */
[----:B------:R-:W-:Y:S01]  /*a710*/  F2FP.BF16.F32.PACK_AB R32, R28, R33 ;  /* 0x000000211c20723e */ /* 0x000fe200000010ff */
[----:B------:R-:W-:Y:S01]  /*a720*/  IMAD.MOV.U32 R33, RZ, RZ, R44 ;  /* 0x000000ffff217224 */ /* 0x000fe200078e002c */
[----:B------:R-:W-:Y:S01]  /*a730*/  F2FP.BF16.F32.PACK_AB R30, R29, R52 ;  /* 0x000000341d1e723e */ /* 0x000fe200000010ff */
[----:B------:R-:W-:Y:S01]  /*a740*/  IMAD.MOV.U32 R28, RZ, RZ, R54 ;  /* 0x000000ffff1c7224 */ /* 0x000fe200078e0036 */
[----:B------:R-:W-:Y:S01]  /*a750*/  F2FP.BF16.F32.PACK_AB R34, R42, R41 ;  /* 0x000000292a22723e */ /* 0x000fe200000010ff */
[----:B------:R-:W-:-:S02]  /*a760*/  IMAD.MOV.U32 R29, RZ, RZ, R43 ;  /* 0x000000ffff1d7224 */ /* 0x000fc400078e002b */
[----:B------:R-:W-:-:S07]  /*a770*/  IMAD.MOV.U32 R35, RZ, RZ, R48 ;  /* 0x000000ffff237224 */ /* 0x000fce00078e0030 */
.L_x_1553:
[----:B------:R-:W-:Y:S05]  /*a780*/  BSYNC B1 ;  /* 0x0000000000017941 */ /* 0x000fea0003800000 */
.L_x_1552:
[----:B0-----:R0:W-:Y:S01]  /*a790*/  STG.E.128 desc[UR46][R36.64], R28 ;  /* 0x0000001c24007986 */ /* 0x0011e2000c101d2e */
[----:B------:R-:W-:-:S13]  /*a7a0*/  ISETP.GE.AND P3, PT, R39, R144, PT ;  /* 0x000000902700720c */ /* 0x000fda0003f66270 */
[----:B------:R-:W-:Y:S05]  /*a7b0*/  @P3 BRA `(.L_x_1502) ;  /* 0x0000000000fc3947 */ /* 0x000fea0003800000 */
[--C-:B------:R-:W-:Y:S02]  /*a7c0*/  IADD3 R124, P3, P4, R86, R124, R39.reuse ;  /* 0x0000007c567c7210 */ /* 0x100fe40007c7e027 */
[----:B------:R-:W-:-:S04]  /*a7d0*/  SHF.R.S32.HI R39, RZ, 0x1f, R39 ;  /* 0x0000001fff277819 */ /* 0x000fc80000011427 */
[----:B------:R-:W-:Y:S02]  /*a7e0*/  IADD3.X R40, R85, R40, R39, P3, P4 ;  /* 0x0000002855287210 */ /* 0x000fe40001fe8427 */
[----:B------:R-:W-:-:S04]  /*a7f0*/  LEA R114, P3, R124, R114, 0x1 ;  /* 0x000000727c727211 */ /* 0x000fc800078608ff */
[----:B------:R-:W-:-:S05]  /*a800*/  LEA.HI.X R115, R124, R115, R40, 0x1, P3 ;  /* 0x000000737c737211 */ /* 0x000fca00018f0c28 */
[----:B--2---:R2:W-:Y:S01]  /*a810*/  STG.E.128 desc[UR46][R114.64], R32 ;  /* 0x0000002072007986 */ /* 0x0045e2000c101d2e */
[----:B------:R-:W-:Y:S05]  /*a820*/  BRA `(.L_x_1502) ;  /* 0x0000000000e07947 */ /* 0x000fea0003800000 */
.L_x_1469:
[----:B------:R-:W2:Y:S02]  /*a830*/  LDL R28, [R1+0x3c] ;  /* 0x00003c00011c7983 */ /* 0x000ea40000100800 */
[----:B--2---:R-:W-:-:S13]  /*a840*/  R2UR UR4, R28 ;  /* 0x000000001c0472ca */ /* 0x004fda00000e0000 */
[----:B------:R-:W-:-:S06]  /*a850*/  UISETP.NE.AND UP0, UPT, UR4, 0x3, UPT ;  /* 0x000000030400788c */ /* 0x000fcc000bf05270 */
[----:B------:R-:W-:-:S13]  /*a860*/  PLOP3.LUT P2, PT, PT, PT, UP0, 0x80, 0x0 ;  /* 0x000000000000781c */ /* 0x000fda0003f4f008 */
[----:B------:R-:W-:Y:S05]  /*a870*/  @!P2 BRA `(.L_x_1554) ;  /* 0x000000000004a947 */ /* 0x000fea0003800000 */
[----:B------:R-:W-:Y:S01]  /*a880*/  BPT.TRAP 0x1 ;  /* 0x000000040000795c */ /* 0x000fe20000300000 */
.L_x_1554:
[----:B------:R-:W-:Y:S01]  /*a890*/  IMAD R3, R16, 0x8, R2 ;  /* 0x0000000810037824 */ /* 0x000fe200078e0202 */
[----:B------:R-:W-:Y:S01]  /*a8a0*/  SHF.L.U32 R0, R167, 0x1f, RZ ;  /* 0x0000001fa7007819 */ /* 0x000fe200000006ff */
[----:B------:R-:W-:Y:S01]  /*a8b0*/  IMAD R4, R24, -0x60, R25 ;  /* 0xffffffa018047824 */ /* 0x000fe200078e0219 */
[----:B------:R-:W-:Y:S02]  /*a8c0*/  BSSY B1, `(.L_x_1555) ;  /* 0x0000005000017945 */ /* 0x000fe40003800000 */
[----:B------:R-:W0:Y:S02]  /*a8d0*/  SYNCS.PHASECHK.TRANS64.TRYWAIT P4, [R3+URZ+0x2a890], R0 ;  /* 0x02a89000030075a7 */ /* 0x000e24000808017f */
[----:B------:R-:W-:-:S04]  /*a8e0*/  VIMNMX R4, R4, 0x60, PT ;  /* 0x0000006004047848 */ /* 0x000fc80003fe0100 */
[----:B------:R-:W-:Y:S01]  /*a8f0*/  ISETP.GE.AND P3, PT, R162, R4, PT ;  /* 0x00000004a200720c */ /* 0x000fe20003f66270 */
[----:B0-----:R-:W-:-:S12]  /*a900*/  @!P4 BRA `(.L_x_1556) ;  /* 0x0000022000a8c947 */ /* 0x001fd80003800000 */
.L_x_1929:
[----:B------:R-:W-:Y:S05]  /*a910*/  BSYNC B1 ;  /* 0x0000000000017941 */ /* 0x000fea0003800000 */
.L_x_1555:
[----:B------:R-:W-:Y:S04]  /*a920*/  BSSY B1, `(.L_x_1557) ;  /* 0x0000014000017945 */ /* 0x000fe80003800000 */
[----:B------:R-:W-:Y:S05]  /*a930*/  @P3 BRA `(.L_x_1558) ;  /* 0x0000000000483947 */ /* 0x000fea0003800000 */
[----:B------:R-:W-:Y:S02]  /*a940*/  ISETP.NE.AND P4, PT, R11, RZ, PT ;  /* 0x000000ff0b00720c */ /* 0x000fe40003f85270 */
[----:B------:R-:W-:-:S11]  /*a950*/  ISETP.NE.AND P3, PT, R10, RZ, PT ;  /* 0x000000ff0a00720c */ /* 0x000fd60003f65270 */
[----:B------:R-:W1:Y:S04]  /*a960*/  @P4 LDS.128 R28, [R39] ;  /* 0x00000000271c4984 */ /* 0x000e680000000c00 */
[----:B------:R-:W2:Y:S04]  /*a970*/  @P3 LDS.128 R32, [R38] ;  /* 0x0000000026203984 */ /* 0x000ea80000000c00 */
[----:B-1----:R-:W-:Y:S01]  /*a980*/  @P4 STG.E.128 desc[UR46][R40.64], R28 ;  /* 0x0000001c28004986 */ /* 0x002fe2000c101d2e */
[----:B------:R-:W-:-:S03]  /*a990*/  ISETP.NE.AND P4, PT, R9, RZ, PT ;  /* 0x000000ff0900720c */ /* 0x000fc60003f85270 */
[----:B--2---:R-:W-:Y:S01]  /*a9a0*/  @P3 STG.E.128 desc[UR46][R40.64+0x40], R32 ;  /* 0x0000402028003986 */ /* 0x004fe2000c101d2e */
[----:B------:R-:W-:-:S09]  /*a9b0*/  ISETP.NE.AND P3, PT, R8, RZ, PT ;  /* 0x000000ff0800720c */ /* 0x000fd20003f65270 */
[----:B------:R-:W1:Y:S04]  /*a9c0*/  @P4 LDS.128 R28, [R39+0x3000] ;  /* 0x00300000271c4984 */ /* 0x000e680000000c00 */
[----:B------:R-:W2:Y:S04]  /*a9d0*/  @P3 LDS.128 R32, [R38+0x3000] ;  /* 0x0030000026203984 */ /* 0x000ea80000000c00 */
[----:B-1----:R-:W-:Y:S01]  /*a9e0*/  @P4 STG.E.128 desc[UR46][R40.64+0x80], R28 ;  /* 0x0000801c28004986 */ /* 0x002fe2000c101d2e */
[----:B------:R-:W-:-:S03]  /*a9f0*/  ISETP.NE.AND P4, PT, R6, RZ, PT ;  /* 0x000000ff0600720c */ /* 0x000fc60003f85270 */
[----:B--2---:R-:W-:Y:S01]  /*aa00*/  @P3 STG.E.128 desc[UR46][R40.64+0xc0], R32 ;  /* 0x0000c02028003986 */ /* 0x004fe2000c101d2e */
[----:B------:R-:W-:-:S09]  /*aa10*/  ISETP.NE.AND P3, PT, R7, RZ, PT ;  /* 0x000000ff0700720c */ /* 0x000fd20003f65270 */
[----:B------:R-:W1:Y:S04]  /*aa20*/  @P4 LDS.128 R32, [R38+0x6000] ;  /* 0x0060000026204984 */ /* 0x000e680000000c00 */
[----:B------:R-:W2:Y:S04]  /*aa30*/  @P3 LDS.128 R28, [R39+0x6000] ;  /* 0x00600000271c3984 */ /* 0x000ea80000000c00 */
[----:B-1----:R1:W-:Y:S04]  /*aa40*/  @P4 STG.E.128 desc[UR46][R40.64+0x140], R32 ;  /* 0x0001402028004986 */ /* 0x0023e8000c101d2e */
[----:B--2---:R1:W-:Y:S02]  /*aa50*/  @P3 STG.E.128 desc[UR46][R40.64+0x100], R28 ;  /* 0x0001001c28003986 */ /* 0x0043e4000c101d2e */
.L_x_1558:
[----:B------:R-:W-:Y:S05]  /*aa60*/  BSYNC B1 ;  /* 0x0000000000017941 */ /* 0x000fea0003800000 */
.L_x_1557:
[----:B------:R-:W-:-:S13]  /*aa70*/  ISETP.GE.AND P3, PT, R189, R4, PT ;  /* 0x00000004bd00720c */ /* 0x000fda0003f66270 */
[----:B------:R-:W-:Y:S05]  /*aa80*/  @P3 BRA `(.L_x_1502) ;  /* 0x0000000000483947 */ /* 0x000fea0003800000 */
[----:B------:R-:W-:Y:S02]  /*aa90*/  ISETP.NE.AND P4, PT, R11, RZ, PT ;  /* 0x000000ff0b00720c */ /* 0x000fe40003f85270 */
[----:B------:R-:W-:-:S11]  /*aaa0*/  ISETP.NE.AND P3, PT, R9, RZ, PT ;  /* 0x000000ff0900720c */ /* 0x000fd60003f65270 */
[----:B-1----:R-:W1:Y:S04]  /*aab0*/  @P4 LDS.128 R28, [R39+0x2000] ;  /* 0x00200000271c4984 */ /* 0x002e680000000c00 */
[----:B------:R-:W2:Y:S04]  /*aac0*/  @P3 LDS.128 R32, [R39+0x5000] ;  /* 0x0050000027203984 */ /* 0x000ea80000000c00 */
        /* <DEDUP_REMOVED lines=14> */
.L_x_1502:
[----:B------:R-:W-:Y:S05]  /*abb0*/  BSYNC B0 ;  /* 0x0000000000007941 */ /* 0x000fea0003800000 */
.L_x_1468:
        /* <DEDUP_REMOVED lines=17> */
.L_x_1560:
[----:B------:R-:W-:Y:S05]  /*acd0*/  BSYNC B0 ;  /* 0x0000000000007941 */ /* 0x000fea0003800000 */
.L_x_1559:
[----:B------:R-:W1:Y:S01]  /*ace0*/  SYNCS.PHASECHK.TRANS64.TRYWAIT P4, [R3+URZ+0x2a8b0], R0 ;  /* 0x02a8b000030075a7 */ /* 0x000e62000808017f */
[----:B0-----:R-:W-:Y:S01]  /*acf0*/  IMAD R28, R16, 0x3000, R26 ;  /* 0x00003000101c7824 */ /* 0x001fe200078e021a */
[----:B------:R-:W-:Y:S01]  /*ad00*/  ULDC.64 UR44, c[0x0][0x328] ;  /* 0x0000ca00002c7ab9 */ /* 0x000fe20000000a00 */
[----:B------:R-:W-:Y:S01]  /*ad10*/  ULDC.64 UR60, c[0x0][0x318] ;  /* 0x0000c600003c7ab9 */ /* 0x000fe20000000a00 */
[----:B------:R-:W-:Y:S01]  /*ad20*/  BSSY B0, `(.L_x_1561) ;  /* 0x0000004000007945 */ /* 0x000fe20003800000 */
[----:B------:R-:W-:Y:S01]  /*ad30*/  ISETP.GE.AND P2, PT, R162, R4, PT ;  /* 0x00000004a200720c */ /* 0x000fe20003f46270 */
[----:B------:R-:W-:Y:S02]  /*ad40*/  IMAD.IADD R29, R129, 0x1, R28 ;  /* 0x00000001811d7824 */ /* 0x000fe400078e021c */
[----:B-1----:R-:W-:Y:S10]  /*ad50*/  @!P4 BRA `(.L_x_1562) ;  /* 0x0000021c00a8c947 */ /* 0x002ff40003800000 */
.L_x_1930:
[----:B------:R-:W-:Y:S05]  /*ad60*/  BSYNC B0 ;  /* 0x0000000000007941 */ /* 0x000fea0003800000 */
.L_x_1561:
[----:B------:R-:W-:Y:S01]  /*ad70*/  BSSY B0, `(.L_x_1563) ;  /* 0x000001a000007945 */ /* 0x000fe20003800000 */
[----:B0-----:R-:W-:Y:S02]  /*ad80*/  IMAD R0, R28, 0x2, R118 ;  /* 0x000000021c007824 */ /* 0x001fe400078e0276 */
[----:B------:R-:W-:-:S04]  /*ad90*/  IMAD.WIDE R36, R24, 0x60, R120 ;  /* 0x0000006018247825 */ /* 0x000fc800078e0278 */
[----:B------:R-:W-:Y:S01]  /*ada0*/  IMAD R40, R29, 0x2, R118 ;  /* 0x000000021d287824 */ /* 0x000fe200078e0276 */
[----:B------:R-:W-:Y:S06]  /*adb0*/  @P2 BRA `(.L_x_1564) ;  /* 0x0000000000542947 */ /* 0x000fec0003800000 */
[----:B------:R-:W-:Y:S01]  /*adc0*/  IMAD R31, R37, UR44, RZ ;  /* 0x0000002c251f7c24 */ /* 0x000fe2000f8e02ff */
[----:B------:R-:W-:Y:S01]  /*add0*/  ULDC UR4, c[0x0][0x320] ;  /* 0x0000c80000047ab9 */ /* 0x000fe20000000800 */
[----:B------:R-:W-:Y:S01]  /*ade0*/  IMAD.MOV.U32 R28, RZ, RZ, R88 ;  /* 0x000000ffff1c7224 */ /* 0x000fe200078e0058 */
[----:B------:R-:W-:Y:S01]  /*adf0*/  ISETP.GE.AND P4, PT, R18, UR4, PT ;  /* 0x0000000412007c0c */ /* 0x000fe2000bf86270 */
[----:B------:R-:W-:Y:S02]  /*ae00*/  IMAD.MOV.U32 R29, RZ, RZ, R5 ;  /* 0x000000ffff1d7224 */ /* 0x000fe400078e0005 */
[C---:B------:R-:W-:Y:S02]  /*ae10*/  IMAD R31, R36.reuse, UR45, R31 ;  /* 0x0000002d241f7c24 */ /* 0x040fe4000f8e021f */
[----:B------:R-:W-:-:S04]  /*ae20*/  IMAD.WIDE.U32 R28, R36, UR44, R28 ;  /* 0x0000002c241c7c25 */ /* 0x000fc8000f8e001c */
[----:B------:R-:W-:Y:S01]  /*ae30*/  IMAD.IADD R29, R29, 0x1, R31 ;  /* 0x000000011d1d7824 */ /* 0x000fe200078e021f */
[----:B------:R-:W-:-:S04]  /*ae40*/  LEA R38, P2, R28, UR60, 0x1 ;  /* 0x0000003c1c267c11 */ /* 0x000fc8000f8408ff */
[----:B------:R-:W-:Y:S02]  /*ae50*/  LEA.HI.X R39, R28, UR61, R29, 0x1, P2 ;  /* 0x0000003d1c277c11 */ /* 0x000fe400090f0c1d */
[----:B------:R-:W-:Y:S01]  /*ae60*/  ISETP.GE.AND P2, PT, R165, UR4, PT ;  /* 0x00000004a5007c0c */ /* 0x000fe2000bf46270 */
[----:B------:R-:W0:-:S12]  /*ae70*/  @!P4 LDS.128 R28, [R0] ;  /* 0x00000000001cc984 */ /* 0x000e180000000c00 */
[----:B------:R-:W1:Y:S04]  /*ae80*/  @!P2 LDS.128 R32, [R40] ;  /* 0x000000002820a984 */ /* 0x000e680000000c00 */
[----:B0-----:R-:W-:Y:S01]  /*ae90*/  @!P4 STG.E.128 desc[UR46][R38.64], R28 ;  /* 0x0000001c2600c986 */ /* 0x001fe2000c101d2e */
[----:B------:R-:W-:-:S03]  /*aea0*/  ISETP.GE.AND P4, PT, R166, UR4, PT ;  /* 0x00000004a6007c0c */ /* 0x000fc6000bf86270 */
[----:B-1----:R-:W-:Y:S01]  /*aeb0*/  @!P2 STG.E.128 desc[UR46][R38.64+0x40], R32 ;  /* 0x000040202600a986 */ /* 0x002fe2000c101d2e */
[----:B------:R-:W-:-:S09]  /*aec0*/  ISETP.GE.AND P2, PT, R104, UR4, PT ;  /* 0x0000000468007c0c */ /* 0x000fd2000bf46270 */
[----:B------:R-:W0:Y:S04]  /*aed0*/  @!P4 LDS.128 R28, [R0+0x3000] ;  /* 0x00300000001cc984 */ /* 0x000e280000000c00 */
[----:B------:R-:W1:Y:S04]  /*aee0*/  @!P2 LDS.128 R32, [R40+0x3000] ;  /* 0x003000002820a984 */ /* 0x000e680000000c00 */
[----:B0-----:R0:W-:Y:S04]  /*aef0*/  @!P4 STG.E.128 desc[UR46][R38.64+0x80], R28 ;  /* 0x0000801c2600c986 */ /* 0x0011e8000c101d2e */
[----:B-1----:R0:W-:Y:S02]  /*af00*/  @!P2 STG.E.128 desc[UR46][R38.64+0xc0], R32 ;  /* 0x0000c0202600a986 */ /* 0x0021e4000c101d2e */
.L_x_1564:
[----:B------:R-:W-:Y:S05]  /*af10*/  BSYNC B0 ;  /* 0x0000000000007941 */ /* 0x000fea0003800000 */
.L_x_1563:
[----:B------:R-:W-:Y:S01]  /*af20*/  ISETP.GE.AND P2, PT, R189, R4, PT ;  /* 0x00000004bd00720c */ /* 0x000fe20003f46270 */
[----:B------:R-:W-:-:S12]  /*af30*/  BSSY B0, `(.L_x_1565) ;  /* 0x0000018000007945 */ /* 0x000fd80003800000 */
[----:B------:R-:W-:Y:S05]  /*af40*/  @P2 BRA `(.L_x_1566) ;  /* 0x0000000000582947 */ /* 0x000fea0003800000 */
[----:B0-----:R-:W-:Y:S01]  /*af50*/  IADD3 R31, P2, R36, 0x40, RZ ;  /* 0x00000040241f7810 */ /* 0x001fe20007f5e0ff */
[----:B------:R-:W-:Y:S01]  /*af60*/  IMAD.MOV.U32 R4, RZ, RZ, R88 ;  /* 0x000000ffff047224 */ /* 0x000fe200078e0058 */
[----:B------:R-:W-:Y:S02]  /*af70*/  ULDC UR4, c[0x0][0x320] ;  /* 0x0000c80000047ab9 */ /* 0x000fe40000000800 */
[----:B------:R-:W-:Y:S01]  /*af80*/  ISETP.GE.AND P4, PT, R18, UR4, PT ;  /* 0x0000000412007c0c */ /* 0x000fe2000bf86270 */
[----:B------:R-:W-:Y:S02]  /*af90*/  IMAD.X R36, RZ, RZ, R37, P2 ;  /* 0x000000ffff247224 */ /* 0x000fe400010e0625 */
[----:B------:R-:W-:-:S04]  /*afa0*/  IMAD.WIDE.U32 R28, R31, UR44, R4 ;  /* 0x0000002c1f1c7c25 */ /* 0x000fc8000f8e0004 */
[----:B------:R-:W-:-:S04]  /*afb0*/  IMAD R36, R36, UR44, RZ ;  /* 0x0000002c24247c24 */ /* 0x000fc8000f8e02ff */
[----:B------:R-:W-:Y:S01]  /*afc0*/  IMAD R31, R31, UR45, R36 ;  /* 0x0000002d1f1f7c24 */ /* 0x000fe2000f8e0224 */
[----:B------:R-:W-:-:S03]  /*afd0*/  LEA R36, P2, R28, UR60, 0x1 ;  /* 0x0000003c1c247c11 */ /* 0x000fc6000f8408ff */
[----:B------:R-:W-:-:S05]  /*afe0*/  IMAD.IADD R29, R29, 0x1, R31 ;  /* 0x000000011d1d7824 */ /* 0x000fca00078e021f */
[----:B------:R-:W-:Y:S02]  /*aff0*/  LEA.HI.X R37, R28, UR61, R29, 0x1, P2 ;  /* 0x0000003d1c257c11 */ /* 0x000fe400090f0c1d */
[----:B------:R-:W-:Y:S01]  /*b000*/  ISETP.GE.AND P2, PT, R166, UR4, PT ;  /* 0x00000004a6007c0c */ /* 0x000fe2000bf46270 */
[----:B------:R-:W0:-:S12]  /*b010*/  @!P4 LDS.128 R28, [R0+0x2000] ;  /* 0x00200000001cc984 */ /* 0x000e180000000c00 */
[----:B------:R-:W1:Y:S04]  /*b020*/  @!P2 LDS.128 R32, [R0+0x5000] ;  /* 0x005000000020a984 */ /* 0x000e680000000c00 */
        /* <DEDUP_REMOVED lines=8> */
.L_x_1566:
[----:B------:R-:W-:Y:S05]  /*b0b0*/  BSYNC B0 ;  /* 0x0000000000007941 */ /* 0x000fea0003800000 */
.L_x_1565:
[----:B------:R-:W-:Y:S01]  /*b0c0*/  @!PT LDS RZ, [RZ] ;  /* 0x00000000fffff984 */ /* 0x000fe20000000800 */
[----:B------:R-:W-:Y:S01]  /*b0d0*/  @!PT LDS RZ, [RZ] ;  /* 0x00000000fffff984 */ /* 0x000fe20000000800 */
[----:B------:R-:W-:Y:S01]  /*b0e0*/  @!PT LDS RZ, [RZ] ;  /* 0x00000000fffff984 */ /* 0x000fe20000000800 */
[----:B------:R-:W-:Y:S01]  /*b0f0*/  @!PT LDS RZ, [RZ] ;  /* 0x00000000fffff984 */ /* 0x000fe20000000800 */
[----:B------:R1:W-:Y:S06]  /*b100*/  MEMBAR.ALL.CTA ;  /* 0x0000000000007992 */ /* 0x0003ec0000008000 */
[----:B-1----:R-:W1:Y:S01]  /*b110*/  FENCE.VIEW.ASYNC.S ;  /* 0x00000000000073c6 */ /* 0x002e620000000000 */
[----:B------:R-:W-:Y:S01]  /*b120*/  @!P3 VIADD R3, R3, 0x2a8c0 ;  /* 0x0002a8c00303b836 */ /* 0x000fe20000000000 */
[----:B-1----:R1:W-:Y:S01]  /*b130*/  BAR.SYNC.DEFER_BLOCKING R221, 0x80 ;  /* 0x000200dd0000751d */ /* 0x0023e20000010000 */
[----:B------:R-:W-:Y:S01]  /*b140*/  LOP3.LUT P4, RZ, R17, 0x2, RZ, 0xc0, !PT ;  /* 0x0000000211ff7812 */ /* 0x000fe2000788c0ff */
[----:B------:R-:W-:-:S02]  /*b150*/  VIADD R16, R16, 0x1 ;  /* 0x0000000110107836 */ /* 0x000fc40000000000 */
[----:B------:R-:W-:Y:S02]  /*b160*/  @!P3 PRMT R3, RZ, 0x654, R3 ;  /* 0x00000654ff03b816 */ /* 0x000fe40000000003 */
[----:B------:R-:W-:Y:S02]  /*b170*/  PLOP3.LUT P2, PT, PT, PT, PT, 0x8, 0x0 ;  /* 0x000000000000781c */ /* 0x000fe40003f4e170 */
[----:B------:R1:W-:Y:S01]  /*b180*/  @!P3 SYNCS.ARRIVE.TRANS64.RED.A1T0 RZ, [R3+URZ], RZ ;  /* 0x000000ff03ffb9a7 */ /* 0x0003e2000810043f */
[----:B------:R-:W-:-:S04]  /*b190*/  ISETP.NE.AND P3, PT, R16, 0x2, PT ;  /* 0x000000021000780c */ /* 0x000fc80003f65270 */
[----:B------:R-:W-:Y:S02]  /*b1a0*/  SEL R0, RZ, 0x1, P3 ;  /* 0x00000001ff007807 */ /* 0x000fe40001800000 */
[----:B------:R-:W-:Y:S02]  /*b1b0*/  SEL R16, R16, RZ, P3 ;  /* 0x000000ff10107207 */ /* 0x000fe40001800000 */
[----:B------:R-:W-:Y:S01]  /*b1c0*/  LOP3.LUT R167, R167, R0, RZ, 0x3c, !PT ;  /* 0x00000000a7a77212 */ /* 0x000fe200078e3cff */
[----:B------:R-:W-:Y:S06]  /*b1d0*/  @P4 BRA `(.L_x_1567) ;  /* 0xffffff7c00844947 */ /* 0x000fec000383ffff */
.L_x_1463:
[----:B------:R-:W3:Y:S01]  /*b1e0*/  LDC R0, c[0x0][0x448] ;  /* 0x00011200ff007b82 */ /* 0x000ee20000000800 */
[----:B------:R-:W-:Y:S01]  /*b1f0*/  IADD3 R7, R164, 0x1, -R163 ;  /* 0x00000001a4077810 */ /* 0x000fe20007ffe8a3 */
[----:B------:R-:W-:Y:S06]  /*b200*/  BSSY B0, `(.L_x_1568) ;  /* 0x000000d000007945 */ /* 0x000fec0003800000 */
[----:B------:R-:W4:Y:S01]  /*b210*/  LDC.64 R4, c[0x0][0x9e0] ;  /* 0x00027800ff047b82 */ /* 0x000f220000000a00 */
[----:B---3--:R-:W-:Y:S01]  /*b220*/  ISETP.NE.AND P1, PT, R0, 0x1, PT ;  /* 0x000000010000780c */ /* 0x008fe20003f25270 */
[----:B------:R-:W-:Y:S01]  /*b230*/  VIADD R0, R178, 0x7f ;  /* 0x0000007fb2007836 */ /* 0x000fe20000000000 */
[----:B----4-:R-:W-:-:S11]  /*b240*/  ISETP.GE.AND P3, PT, R5, 0x1, PT ;  /* 0x000000010500780c */ /* 0x010fd60003f66270 */
[----:B-1----:R-:W1:Y:S08]  /*b250*/  @P1 LDC R3, c[0x0][0x44c] ;  /* 0x00011300ff031b82 */ /* 0x002e700000000800 */
[----:B------:R-:W3:Y:S01]  /*b260*/  @P1 LDC R6, c[0x0][0x450] ;  /* 0x00011400ff061b82 */ /* 0x000ee20000000800 */
[----:B-1----:R-:W-:-:S05]  /*b270*/  @P1 IMAD.HI.U32 R3, R0, R3, RZ ;  /* 0x0000000300031227 */ /* 0x002fca00078e00ff */
[----:B---3--:R-:W-:-:S05]  /*b280*/  @P1 SHF.R.U32.HI R0, RZ, R6, R3 ;  /* 0x00000006ff001219 */ /* 0x008fca0000011603 */
[----:B------:R-:W-:Y:S01]  /*b290*/  IMAD.IADD R3, R7, 0x1, R0 ;  /* 0x0000000107037824 */ /* 0x000fe200078e0200 */
[----:B------:R-:W-:Y:S06]  /*b2a0*/  @P2 BRA `(.L_x_1569) ;  /* 0x0000000000082947 */ /* 0x000fec0003800000 */
[----:B------:R-:W1:Y:S02]  /*b2b0*/  FENCE.VIEW.ASYNC.G ;  /* 0x00000000000073c6 */ /* 0x000e640000000100 */
[----:B-1----:R-:W-:Y:S06]  /*b2c0*/  BAR.ARV 0xc, 0x180 ;  /* 0x0306000000007b1d */ /* 0x002fec0000002000 */
.L_x_1569:
[----:B------:R-:W-:Y:S05]  /*b2d0*/  BSYNC B0 ;  /* 0x0000000000007941 */ /* 0x000fea0003800000 */
.L_x_1568:
[----:B------:R-:W-:Y:S01]  /*b2e0*/  IMAD.IADD R4, R3, 0x1, R4 ;  /* 0x0000000103047824 */ /* 0x000fe200078e0204 */
[----:B------:R-:W-:Y:S06]  /*b2f0*/  @!P3 BRA `(.L_x_1570) ;  /* 0x000000000048b947 */ /* 0x000fec0003800000 */
[C---:B------:R-:W-:Y:S01]  /*b300*/  ISETP.GT.AND P0, PT, R3.reuse, RZ, PT ;  /* 0x000000ff0300720c */ /* 0x040fe20003f04270 */
[----:B------:R-:W-:Y:S01]  /*b310*/  BSSY B0, `(.L_x_1571) ;  /* 0x000000e000007945 */ /* 0x000fe20003800000 */
[----:B------:R-:W-:-:S11]  /*b320*/  VIADD R0, R3, 0xffffffff ;  /* 0xffffffff03007836 */ /* 0x000fd60000000000 */
[----:B------:R-:W-:Y:S05]  /*b330*/  @P0 BRA `(.L_x_1572) ;  /* 0x00000000001c0947 */ /* 0x000fea0003800000 */
[----:B------:R-:W-:Y:S01]  /*b340*/  ISETP.NE.AND P0, PT, R5, 0x1, PT ;  /* 0x000000010500780c */ /* 0x000fe20003f05270 */
[----:B------:R-:W-:-:S12]  /*b350*/  IMAD.MOV R3, RZ, RZ, -R3 ;  /* 0x000000ffff037224 */ /* 0x000fd800078e0a03 */
[----:B------:R-:W1:Y:S02]  /*b360*/  @P0 LDC.64 R6, c[0x0][0x9e8] ;  /* 0x00027a00ff060b82 */ /* 0x000e640000000a00 */
[----:B-1----:R-:W-:-:S05]  /*b370*/  @P0 IMAD.HI.U32 R0, R3, R6, RZ ;  /* 0x0000000603000227 */ /* 0x002fca00078e00ff */
[----:B------:R-:W-:-:S04]  /*b380*/  @P0 SHF.R.U32.HI R3, RZ, R7, R0 ;  /* 0x00000007ff030219 */ /* 0x000fc80000011600 */
[----:B------:R-:W-:Y:S01]  /*b390*/  LOP3.LUT R0, RZ, R3, RZ, 0x33, !PT ;  /* 0x00000003ff007212 */ /* 0x000fe200078e33ff */
[----:B------:R-:W-:Y:S06]  /*b3a0*/  BRA `(.L_x_1573) ;  /* 0x0000000000107947 */ /* 0x000fec0003800000 */
.L_x_1572:
[----:B------:R-:W-:-:S13]  /*b3b0*/  ISETP.NE.AND P0, PT, R5, 0x1, PT ;  /* 0x000000010500780c */ /* 0x000fda0003f05270 */
[----:B------:R-:W1:Y:S02]  /*b3c0*/  @P0 LDC.64 R6, c[0x0][0x9e8] ;  /* 0x00027a00ff060b82 */ /* 0x000e640000000a00 */
[----:B-1----:R-:W-:-:S05]  /*b3d0*/  @P0 IMAD.HI.U32 R6, R0, R6, RZ ;  /* 0x0000000600060227 */ /* 0x002fca00078e00ff */
[----:B------:R-:W-:-:S07]  /*b3e0*/  @P0 SHF.R.U32.HI R0, RZ, R7, R6 ;  /* 0x00000007ff000219 */ /* 0x000fce0000011606 */
.L_x_1573:
[----:B------:R-:W-:Y:S05]  /*b3f0*/  BSYNC B0 ;  /* 0x0000000000007941 */ /* 0x000fea0003800000 */
.L_x_1571:
[----:B------:R-:W-:-:S05]  /*b400*/  IMAD R3, R0, R5, R5 ;  /* 0x0000000500037224 */ /* 0x000fca00078e0205 */
[----:B------:R-:W-:-:S07]  /*b410*/  VIMNMX R4, R4, R3, PT ;  /* 0x0000000304047248 */ /* 0x000fce0003fe0100 */
.L_x_1570:
[----:B------:R-:W1:Y:S01]  /*b420*/  @P1 LDC R3, c[0x0][0x44c] ;  /* 0x00011300ff031b82 */ /* 0x000e620000000800 */
[----:B------:R-:W-:Y:S01]  /*b430*/  VIADD R4, R4, 0x5f ;  /* 0x0000005f04047836 */ /* 0x000fe20000000000 */
[----:B------:R-:W-:Y:S01]  /*b440*/  ULDC UR4, c[0x0][0x9dc] ;  /* 0x0002770000047ab9 */ /* 0x000fe20000000800 */
[----:B------:R-:W-:Y:S02]  /*b450*/  IMAD.MOV.U32 R7, RZ, RZ, R178 ;  /* 0x000000ffff077224 */ /* 0x000fe400078e00b2 */
[----:B------:R-:W-:-:S03]  /*b460*/  IMAD.HI R4, R4, 0x2aaaaaab, RZ ;  /* 0x2aaaaaab04047827 */ /* 0x000fc600078e02ff */
[----:B------:R-:W3:Y:S01]  /*b470*/  @P1 LDC R9, c[0x0][0x450] ;  /* 0x00011400ff091b82 */ /* 0x000ee20000000800 */
[----:B-1----:R-:W-:Y:S01]  /*b480*/  @P1 IMAD.HI.U32 R0, R178, R3, RZ ;  /* 0x00000003b2001227 */ /* 0x002fe200078e00ff */
[----:B------:R-:W-:-:S04]  /*b490*/  SHF.R.U32.HI R3, RZ, 0x1f, R4 ;  /* 0x0000001fff037819 */ /* 0x000fc80000011604 */
[----:B------:R-:W-:Y:S02]  /*b4a0*/  LEA.HI.SX32 R4, R4, R3, 0x1c ;  /* 0x0000000304047211 */ /* 0x000fe400078fe2ff */
[----:B---3--:R-:W-:Y:S02]  /*b4b0*/  @P1 SHF.R.U32.HI R7, RZ, R9, R0 ;  /* 0x00000009ff071219 */ /* 0x008fe40000011600 */
        /* <DEDUP_REMOVED lines=14> */
.L_x_1576:
[----:B------:R-:W-:-:S13]  /*b5a0*/  ISETP.NE.AND P0, PT, R5, 0x1, PT ;  /* 0x000000010500780c */ /* 0x000fda0003f05270 */
[----:B------:R-:W1:Y:S02]  /*b5b0*/  @P0 LDC.64 R6, c[0x0][0x9e8] ;  /* 0x00027a00ff060b82 */ /* 0x000e640000000a00 */
[----:B-1----:R-:W-:-:S05]  /*b5c0*/  @P0 IMAD.HI.U32 R4, R0, R6, RZ ;  /* 0x0000000600040227 */ /* 0x002fca00078e00ff */
[----:B------:R-:W-:-:S07]  /*b5d0*/  @P0 SHF.R.U32.HI R0, RZ, R7, R4 ;  /* 0x00000007ff000219 */ /* 0x000fce0000011604 */
.L_x_1577:
[----:B------:R-:W-:Y:S05]  /*b5e0*/  BSYNC B0 ;  /* 0x0000000000007941 */ /* 0x000fea0003800000 */
.L_x_1575:
[----:B------:R-:W-:-:S05]  /*b5f0*/  IMAD R0, R0, R5, RZ ;  /* 0x0000000500007224 */ /* 0x000fca00078e02ff */
[----:B------:R-:W-:-:S07]  /*b600*/  VIMNMX R3, R3, R0, !PT ;  /* 0x0000000003037248 */ /* 0x000fce0007fe0100 */
.L_x_1574:
[----:B------:R-:W-:Y:S01]  /*b610*/  IMAD.HI R3, R3, 0x2aaaaaab, RZ ;  /* 0x2aaaaaab03037827 */ /* 0x000fe200078e02ff */
[----:B------:R-:W-:Y:S03]  /*b620*/  BSSY B0, `(.L_x_1578) ;  /* 0x0000025000007945 */ /* 0x000fe60003800000 */
[----:B------:R-:W-:Y:S01]  /*b630*/  IMAD.MOV.U32 R5, RZ, RZ, RZ ;  /* 0x000000ffff057224 */ /* 0x000fe200078e00ff */
[----:B------:R-:W-:-:S04]  /*b640*/  SHF.R.U32.HI R0, RZ, 0x1f, R3 ;  /* 0x0000001fff007819 */ /* 0x000fc80000011603 */
[----:B------:R-:W-:-:S04]  /*b650*/  LEA.HI.SX32 R0, R3, R0, 0x1c ;  /* 0x0000000003007211 */ /* 0x000fc800078fe2ff */
        /* <DEDUP_REMOVED lines=8> */
[----:B------:R-:W1:Y:S01]  /*b6e0*/  I2F.RP R3, R6 ;  /* 0x0000000600037306 */ /* 0x000e620000209400 */
[----:B------:R-:W-:Y:S02]  /*b6f0*/  IABS R10, R11 ;  /* 0x0000000b000a7213 */ /* 0x000fe40000000000 */
[----:B------:R-:W-:-:S05]  /*b700*/  IMAD.IADD R0, R0, 0x1, -R9 ;  /* 0x0000000100007824 */ /* 0x000fca00078e0a09 */
[----:B------:R-:W-:Y:S02]  /*b710*/  IABS R8, R0 ;  /* 0x0000000000087213 */ /* 0x000fe40000000000 */
[----:B------:R-:W-:-:S04]  /*b720*/  LOP3.LUT R0, R0, R11, RZ, 0x3c, !PT ;  /* 0x0000000b00007212 */ /* 0x000fc800078e3cff */
[----:B------:R-:W-:Y:S01]  /*b730*/  ISETP.GE.AND P2, PT, R0, RZ, PT ;  /* 0x000000ff0000720c */ /* 0x000fe20003f46270 */
[----:B-1----:R-:W1:Y:S02]  /*b740*/  MUFU.RCP R3, R3 ;  /* 0x0000000300037308 */ /* 0x002e640000001000 */
[----:B-1----:R-:W-:Y:S02]  /*b750*/  VIADD R4, R3, 0xffffffe ;  /* 0x0ffffffe03047836 */ /* 0x002fe40000000000 */
[----:B------:R-:W-:-:S04]  /*b760*/  IMAD.MOV R3, RZ, RZ, -R10 ;  /* 0x000000ffff037224 */ /* 0x000fc800078e0a0a */
[----:B------:R1:W3:Y:S02]  /*b770*/  F2I.FTZ.U32.TRUNC.NTZ R5, R4 ;  /* 0x0000000400057305 */ /* 0x0002e4000021f000 */
[----:B-1----:R-:W-:Y:S02]  /*b780*/  IMAD.MOV.U32 R4, RZ, RZ, RZ ;  /* 0x000000ffff047224 */ /* 0x002fe400078e00ff */
[----:B---3--:R-:W-:-:S04]  /*b790*/  IMAD.MOV R7, RZ, RZ, -R5 ;  /* 0x000000ffff077224 */ /* 0x008fc800078e0a05 */
        /* <DEDUP_REMOVED lines=12> */
[----:B------:R-:W-:-:S07]  /*b860*/  @!P1 LOP3.LUT R5, RZ, R11, RZ, 0x33, !PT ;  /* 0x0000000bff059212 */ /* 0x000fce00078e33ff */
.L_x_1579:
[----:B------:R-:W-:Y:S05]  /*b870*/  BSYNC B0 ;  /* 0x0000000000007941 */ /* 0x000fea0003800000 */
.L_x_1578:
[-C--:B------:R-:W-:Y:S01]  /*b880*/  IMAD R180, R190, R5.reuse, R9 ;  /* 0x00000005beb47224 */ /* 0x080fe200078e0209 */
        /* <DEDUP_REMOVED lines=29> */
[----:B0-----:R-:W-:Y:S02]  /*ba60*/  CS2R R38, SRZ ;  /* 0x0000000000267805 */ /* 0x001fe4000001ff00 */
[----:B--2---:R-:W-:Y:S02]  /*ba70*/  CS2R R36, SRZ ;  /* 0x0000000000247805 */ /* 0x004fe4000001ff00 */
[----:B------:R-:W-:-:S02]  /*ba80*/  CS2R R98, SRZ ;  /* 0x0000000000627805 */ /* 0x000fc4000001ff00 */
[----:B------:R-:W-:Y:S02]  /*ba90*/  CS2R R90, SRZ ;  /* 0x00000000005a7805 */ /* 0x000fe4000001ff00 */
[----:B------:R-:W-:Y:S02]  /*baa0*/  CS2R R96, SRZ ;  /* 0x0000000000607805 */ /* 0x000fe4000001ff00 */
[----:B------:R-:W-:Y:S02]  /*bab0*/  CS2R R88, SRZ ;  /* 0x0000000000587805 */ /* 0x000fe4000001ff00 */
[----:B------:R-:W-:Y:S02]  /*bac0*/  CS2R R94, SRZ ;  /* 0x00000000005e7805 */ /* 0x000fe4000001ff00 */
[----:B------:R-:W-:Y:S01]  /*bad0*/  CS2R R20, SRZ ;  /* 0x0000000000147805 */ /* 0x000fe2000001ff00 */
[----:B------:R-:W-:Y:S06]  /*bae0*/  @!P1 BRA `(.L_x_1580) ;  /* 0x0000015000789947 */ /* 0x000fec0003800000 */
[----:B------:R-:W2:Y:S04]  /*baf0*/  LDL R4, [R1+0x7c] ;  /* 0x00007c0001047983 */ /* 0x000ea80000100800 */
[----:B------:R-:W3:Y:S04]  /*bb00*/  LDL R6, [R1+0x74] ;  /* 0x0000740001067983 */ /* 0x000ee80000100800 */
[----:B--2---:R-:W0:Y:S01]  /*bb10*/  SHFL.IDX PT, R0, R4, RZ, 0x1f ;  /* 0x00001fff04007589 */ /* 0x004e2200000e0000 */
[----:B---3--:R-:W-:-:S13]  /*bb20*/  R2UR UR4, R6 ;  /* 0x00000000060472ca */ /* 0x008fda00000e0000 */
[----:B------:R-:W-:Y:S01]  /*bb30*/  ULOP3.LUT UP0, URZ, UR4, 0x1bf, URZ, 0xc0, !UPT ;  /* 0x000001bf043f7892 */ /* 0x000fe2000f80c03f */
[----:B0-----:R-:W-:-:S04]  /*bb40*/  LEA.HI R3, R0, R0, RZ, 0x1 ;  /* 0x0000000000037211 */ /* 0x001fc800078f08ff */
[----:B------:R-:W-:Y:S02]  /*bb50*/  LOP3.LUT R3, R3, 0x1e, RZ, 0xc0, !PT ;  /* 0x0000001e03037812 */ /* 0x000fe400078ec0ff */
[----:B------:R-:W-:-:S03]  /*bb60*/  PLOP3.LUT P0, PT, PT, PT, UP0, 0x80, 0x0 ;  /* 0x000000000000781c */ /* 0x000fc60003f0f008 */
[----:B------:R-:W-:-:S05]  /*bb70*/  IMAD.IADD R3, R0, 0x1, -R3 ;  /* 0x0000000100037824 */ /* 0x000fca00078e0a03 */
[----:B------:R-:W-:-:S04]  /*bb80*/  LEA R3, R3, UR4, 0xd ;  /* 0x0000000403037c11 */ /* 0x000fc8000f8e68ff */
[----:B------:R-:W-:-:S04]  /*bb90*/  SHF.R.U32.HI R3, RZ, 0x4, R3 ;  /* 0x00000004ff037819 */ /* 0x000fc80000011603 */
[----:B------:R-:W-:Y:S01]  /*bba0*/  LOP3.LUT R68, R3, 0x3fff, RZ, 0xc0, !PT ;  /* 0x00003fff03447812 */ /* 0x000fe200078ec0ff */
[----:B------:R-:W-:Y:S06]  /*bbb0*/  @!P0 BRA `(.L_x_1581) ;  /* 0x0000000000408947 */ /* 0x000fec0003800000 */
        /* <DEDUP_REMOVED lines=15> */
[----:B-1---5:R-:W-:Y:S05]  /*bcb0*/  CALL.ABS.NOINC R14 ;  /* 0x000000000e007343 */ /* 0x022fea0003c00000 */
.L_x_1581:
        /* <DEDUP_REMOVED lines=12> */
.L_x_1585:
[----:B-1----:R1:W2:Y:S02]  /*bd80*/  SYNCS.PHASECHK.TRANS64.TRYWAIT P0, [R2+URZ+0x2a800], R3 ;  /* 0x02a80003020075a7 */ /* 0x0022a4000800017f */
[----:B--2---:R-:W-:Y:S05]  /*bd90*/  @!P0 NANOSLEEP.SYNCS 0x989680 ;  /* 0x009896800000895d */ /* 0x004fea0003900000 */
[----:B------:R-:W2:Y:S02]  /*bda0*/  @!P0 SYNCS.PHASECHK.TRANS64 P0, [R2+URZ+0x2a800], R3 ;  /* 0x02a80003020085a7 */ /* 0x000ea4000800007f */
[----:B--2---:R-:W-:Y:S05]  /*bdb0*/  @!P0 BRA `(.L_x_1585) ;  /* 0xfffffffc00f08947 */ /* 0x004fea000383ffff */
.L_x_1584:
[----:B------:R-:W-:Y:S05]  /*bdc0*/  BSYNC B0 ;  /* 0x0000000000007941 */ /* 0x000fea0003800000 */
.L_x_1583:
[----:B------:R-:W-:Y:S05]  /*bdd0*/  BRA `(.L_x_1586) ;  /* 0x0000007400107947 */ /* 0x000fea0003800000 */
.L_x_1582:
[----:B------:R-:W2:Y:S01]  /*bde0*/  LDL R0, [R1+0x74] ;  /* 0x0000740001007983 */ /* 0x000ea20000100800 */
[----:B------:R-:W-:Y:S02]  /*bdf0*/  ULDC.64 UR6, c[0x0][0x408] ;  /* 0x0001020000067ab9 */ /* 0x000fe40000000a00 */
[----:B-----5:R-:W-:Y:S01]  /*be00*/  IMAD.WIDE.U32 R26, R145, UR6, RZ ;  /* 0x00000006911a7c25 */ /* 0x020fe2000f8e00ff */
[----:B--2---:R-:W-:Y:S02]  /*be10*/  R2UR UR4, R0 ;  /* 0x00000000000472ca */ /* 0x004fe400000e0000 */
[----:B------:R-:W-:-:S11]  /*be20*/  SHF.R.S32.HI R0, RZ, 0x1f, R145 ;  /* 0x0000001fff007819 */ /* 0x000fd60000011491 */
[----:B------:R-:W-:-:S03]  /*be30*/  ULOP3.LUT UP0, URZ, UR4, 0x3ff, URZ, 0xc0, !UPT ;  /* 0x000003ff043f7892 */ /* 0x000fc6000f80c03f */
[----:B------:R-:W-:Y:S02]  /*be40*/  ULDC.64 UR4, c[0x0][0x3f8] ;  /* 0x0000fe0000047ab9 */ /* 0x000fe40000000a00 */
[C---:B------:R-:W-:Y:S01]  /*be50*/  IMAD R4, R0.reuse, UR4, RZ ;  /* 0x0000000400047c24 */ /* 0x040fe2000f8e02ff */
[----:B------:R-:W-:Y:S01]  /*be60*/  PLOP3.LUT P0, PT, PT, PT, UP0, 0x80, 0x0 ;  /* 0x000000000000781c */ /* 0x000fe20003f0f008 */
[----:B------:R-:W-:Y:S02]  /*be70*/  IMAD R0, R0, UR6, RZ ;  /* 0x0000000600007c24 */ /* 0x000fe4000f8e02ff */
[----:B------:R-:W-:-:S04]  /*be80*/  IMAD.WIDE.U32 R24, R145, UR4, RZ ;  /* 0x0000000491187c25 */ /* 0x000fc8000f8e00ff */
[C---:B------:R-:W-:Y:S02]  /*be90*/  IMAD R29, R145.reuse, UR5, R4 ;  /* 0x00000005911d7c24 */ /* 0x040fe4000f8e0204 */
[----:B------:R-:W-:Y:S02]  /*bea0*/  IMAD R31, R145, UR7, R0 ;  /* 0x00000007911f7c24 */ /* 0x000fe4000f8e0200 */
[----:B------:R-:W-:Y:S02]  /*beb0*/  IMAD.IADD R29, R29, 0x1, R25 ;  /* 0x000000011d1d7824 */ /* 0x000fe400078e0219 */
[----:B------:R-:W-:Y:S01]  /*bec0*/  IMAD.IADD R31, R31, 0x1, R27 ;  /* 0x000000011f1f7824 */ /* 0x000fe200078e021b */
        /* <DEDUP_REMOVED lines=17> */
.L_x_1587:
[----:B------:R-:W-:Y:S01]  /*bfe0*/  ULDC.U8 UR4, c[0x0][0x410] ;  /* 0x0001040000047ab9 */ /* 0x000fe20000000000 */
[----:B------:R-:W-:Y:S01]  /*bff0*/  BSSY B0, `(.L_x_1588) ;  /* 0x000071a000007945 */ /* 0x000fe20003800000 */
[----:B------:R-:W-:Y:S01]  /*c000*/  ISETP.NE.AND P0, PT, RZ, UR4, PT ;  /* 0x00000004ff007c0c */ /* 0x000fe2000bf05270 */
[----:B------:R-:W-:-:S12]  /*c010*/  IMAD.IADD R64, R162, 0x1, R178 ;  /* 0x00000001a2407824 */ /* 0x000fd800078e02b2 */
[----:B------:R-:W-:Y:S05]  /*c020*/  @!P0 BRA `(.L_x_1589) ;  /* 0x00000038006c8947 */ /* 0x000fea0003800000 */
[----:B------:R-:W0:Y:S01]  /*c030*/  LDC R10, c[0x0][0x448] ;  /* 0x00011200ff0a7b82 */ /* 0x000e220000000800 */
[----:B------:R-:W-:Y:S01]  /*c040*/  IMAD R3, R191, 0x40, R64 ;  /* 0x00000040bf037824 */ /* 0x000fe200078e0240 */
[----:B------:R-:W-:Y:S01]  /*c050*/  ULDC.64 UR4, c[0x0][0x3f8] ;  /* 0x0000fe0000047ab9 */ /* 0x000fe20000000a00 */
[----:B------:R-:W-:Y:S01]  /*c060*/  ULDC.64 UR6, c[0x0][0x408] ;  /* 0x0001020000067ab9 */ /* 0x000fe20000000a00 */
[----:B------:R-:W-:Y:S02]  /*c070*/  IMAD.MOV.U32 R4, RZ, RZ, R24 ;  /* 0x000000ffff047224 */ /* 0x000fe400078e0018 */
[----:B------:R-:W-:Y:S02]  /*c080*/  IMAD.MOV.U32 R6, RZ, RZ, R26 ;  /* 0x000000ffff067224 */ /* 0x000fe400078e001a */
[----:B------:R-:W-:Y:S01]  /*c090*/  IMAD.MOV.U32 R7, RZ, RZ, R31 ;  /* 0x000000ffff077224 */ /* 0x000fe200078e001f */
[----:B0-----:R-:W-:-:S13]  /*c0a0*/  ISETP.NE.AND P0, PT, R10, 0x1, PT ;  /* 0x000000010a00780c */ /* 0x001fda0003f05270 */
[----:B------:R-:W0:Y:S08]  /*c0b0*/  @P0 LDC R0, c[0x0][0x44c] ;  /* 0x00011300ff000b82 */ /* 0x000e300000000800 */
[----:B------:R-:W1:Y:S01]  /*c0c0*/  @P0 LDC R5, c[0x0][0x450] ;  /* 0x00011400ff050b82 */ /* 0x000e620000000800 */
[----:B0-----:R-:W-:-:S05]  /*c0d0*/  @P0 IMAD.HI.U32 R0, R3, R0, RZ ;  /* 0x0000000003000227 */ /* 0x001fca00078e00ff */
[----:B-1----:R-:W-:Y:S01]  /*c0e0*/  @P0 SHF.R.U32.HI R3, RZ, R5, R0 ;  /* 0x00000005ff030219 */ /* 0x002fe20000011600 */
[----:B------:R-:W-:-:S03]  /*c0f0*/  IMAD.MOV.U32 R5, RZ, RZ, R29 ;  /* 0x000000ffff057224 */ /* 0x000fc600078e001d */
[----:B------:R-:W-:Y:S01]  /*c100*/  SHF.R.S32.HI R0, RZ, 0x1f, R3 ;  /* 0x0000001fff007819 */ /* 0x000fe20000011403 */
[----:B------:R-:W-:-:S04]  /*c110*/  IMAD.WIDE.U32 R4, R3, UR4, R4 ;  /* 0x0000000403047c25 */ /* 0x000fc8000f8e0004 */
[C---:B------:R-:W-:Y:S02]  /*c120*/  IMAD R8, R0.reuse, UR4, RZ ;  /* 0x0000000400087c24 */ /* 0x040fe4000f8e02ff */
[----:B------:R-:W-:Y:S02]  /*c130*/  IMAD R0, R0, UR6, RZ ;  /* 0x0000000600007c24 */ /* 0x000fe4000f8e02ff */
[C---:B------:R-:W-:Y:S01]  /*c140*/  IMAD R9, R3.reuse, UR5, R8 ;  /* 0x0000000503097c24 */ /* 0x040fe2000f8e0208 */
[----:B------:R-:W-:Y:S01]  /*c150*/  ULDC.64 UR4, c[0x0][0x3e8] ;  /* 0x0000fa0000047ab9 */ /* 0x000fe20000000a00 */
[C---:B------:R-:W-:Y:S01]  /*c160*/  IMAD.WIDE.U32 R6, R3.reuse, UR6, R6 ;  /* 0x0000000603067c25 */ /* 0x040fe2000f8e0006 */
[----:B------:R-:W-:Y:S01]  /*c170*/  LEA R32, P0, R4, UR4, 0x1 ;  /* 0x0000000404207c11 */ /* 0x000fe2000f8008ff */
[----:B------:R-:W-:Y:S02]  /*c180*/  UMOV UR4, 0xffffffff ;  /* 0xffffffff00047882 */ /* 0x000fe40000000000 */
[----:B------:R-:W-:Y:S01]  /*c190*/  IMAD R63, R3, UR7, R0 ;  /* 0x00000007033f7c24 */ /* 0x000fe2000f8e0200 */
[----:B------:R-:W-:Y:S01]  /*c1a0*/  ULDC.64 UR6, c[0x0][0x400] ;  /* 0x0001000000067ab9 */ /* 0x000fe20000000a00 */
[----:B------:R-:W-:Y:S01]  /*c1b0*/  IMAD.IADD R5, R5, 0x1, R9 ;  /* 0x0000000105057824 */ /* 0x000fe200078e0209 */
[----:B------:R-:W-:Y:S01]  /*c1c0*/  LEA R3, P1, R6, UR6, 0x1 ;  /* 0x0000000606037c11 */ /* 0x000fe2000f8208ff */
[----:B------:R-:W-:-:S03]  /*c1d0*/  IMAD.IADD R63, R7, 0x1, R63 ;  /* 0x00000001073f7824 */ /* 0x000fc600078e023f */
[----:B------:R-:W-:Y:S02]  /*c1e0*/  LEA.HI.X R0, R4, UR5, R5, 0x1, P0 ;  /* 0x0000000504007c11 */ /* 0x000fe400080f0c05 */
[----:B------:R-:W-:Y:S01]  /*c1f0*/  LEA.HI.X R63, R6, UR7, R63, 0x1, P1 ;  /* 0x00000007063f7c11 */ /* 0x000fe200088f0c3f */
[----:B------:R-:W-:Y:S06]  /*c200*/  BRA.DIV UR4, `(.L_x_1590) ;  /* 0x0000020a04907947 */ /* 0x000fec000b800000 */
[----:B------:R0:W1:Y:S04]  /*c210*/  SHFL.IDX PT, R7, R0, RZ, 0x1c1f ;  /* 0x001c1fff00077589 */ /* 0x00006800000e0000 */
[----:B------:R0:W2:Y:S04]  /*c220*/  SHFL.IDX PT, R6, R32, RZ, 0x1c1f ;  /* 0x001c1fff20067589 */ /* 0x0000a800000e0000 */
[----:B------:R0:W3:Y:S04]  /*c230*/  SHFL.IDX PT, R9, R63, RZ, 0x1c1f ;  /* 0x001c1fff3f097589 */ /* 0x0000e800000e0000 */
[----:B------:R0:W4:Y:S02]  /*c240*/  SHFL.IDX PT, R8, R3, RZ, 0x1c1f ;  /* 0x001c1fff03087589 */ /* 0x00012400000e0000 */
.L_x_1936:
[----:B------:R-:W-:Y:S01]  /*c250*/  IMAD R67, R163, R10, RZ ;  /* 0x0000000aa3437224 */ /* 0x000fe200078e02ff */
[----:B------:R-:W-:Y:S01]  /*c260*/  BSSY B1, `(.L_x_1591) ;  /* 0x0000050000017945 */ /* 0x000fe20003800000 */
[----:B------:R-:W-:Y:S02]  /*c270*/  CS2R R58, SRZ ;  /* 0x00000000003a7805 */ /* 0x000fe4000001ff00 */
[----:B------:R-:W-:Y:S02]  /*c280*/  CS2R R54, SRZ ;  /* 0x0000000000367805 */ /* 0x000fe4000001ff00 */
[----:B------:R-:W-:Y:S02]  /*c290*/  CS2R R50, SRZ ;  /* 0x0000000000327805 */ /* 0x000fe4000001ff00 */
[----:B------:R-:W-:Y:S02]  /*c2a0*/  ISETP.GE.AND P0, PT, R64, R67, PT ;  /* 0x000000434000720c */ /* 0x000fe40003f06270 */
        /* <DEDUP_REMOVED lines=10> */
[----:B------:R-:W-:Y:S01]  /*c350*/  ULDC UR4, c[0x0][0x3f4] ;  /* 0x0000fd0000047ab9 */ /* 0x000fe20000000800 */
[----:B------:R-:W-:Y:S02]  /*c360*/  CS2R R60, SRZ ;  /* 0x00000000003c7805 */ /* 0x000fe4000001ff00 */
[----:B------:R-:W-:Y:S02]  /*c370*/  ISETP.GE.AND P3, PT, R171, UR4, PT ;  /* 0x00000004ab007c0c */ /* 0x000fe4000bf66270 */
[----:B------:R-:W-:Y:S02]  /*c380*/  CS2R R58, SRZ ;  /* 0x00000000003a7805 */ /* 0x000fe4000001ff00 */
[----:B------:R-:W-:Y:S02]  /*c390*/  ISETP.GE.AND P2, PT, R169, UR4, PT ;  /* 0x00000004a9007c0c */ /* 0x000fe4000bf46270 */
[----:B------:R-:W-:Y:S02]  /*c3a0*/  ISETP.GE.AND P1, PT, R170, UR4, PT ;  /* 0x00000004aa007c0c */ /* 0x000fe4000bf26270 */
[----:B------:R-:W-:-:S02]  /*c3b0*/  ISETP.GE.AND P0, PT, R168, UR4, PT ;  /* 0x00000004a8007c0c */ /* 0x000fc4000bf06270 */
[----:B------:R-:W-:-:S03]  /*c3c0*/  ISETP.GE.AND P4, PT, R160, UR4, PT ;  /* 0x00000004a0007c0c */ /* 0x000fc6000bf86270 */
[C---:B------:R-:W-:Y:S01]  /*c3d0*/  @!P3 IMAD.SHL.U32 R27, R171.reuse, 0x2, RZ ;  /* 0x00000002ab1bb824 */ /* 0x040fe200078e00ff */
[----:B------:R-:W-:-:S03]  /*c3e0*/  @!P3 SHF.L.U64.HI R4, R171, 0x1, R228 ;  /* 0x00000001ab04b819 */ /* 0x000fc600000102e4 */
[C---:B------:R-:W-:Y:S01]  /*c3f0*/  @!P2 IMAD.SHL.U32 R21, R169.reuse, 0x2, RZ ;  /* 0x00000002a915a824 */ /* 0x040fe200078e00ff */
[----:B------:R-:W-:Y:S01]  /*c400*/  @!P2 SHF.L.U64.HI R10, R169, 0x1, R227 ;  /* 0x00000001a90aa819 */ /* 0x000fe200000102e3 */
[----:B------:R-:W-:Y:S01]  /*c410*/  @!P1 IMAD.SHL.U32 R13, R170, 0x2, RZ ;  /* 0x00000002aa0d9824 */ /* 0x000fe200078e00ff */
[-C--:B--2---:R-:W-:Y:S01]  /*c420*/  @!P3 IADD3 R28, P6, R6, R27.reuse, RZ ;  /* 0x0000001b061cb210 */ /* 0x084fe20007fde0ff */
[----:B------:R-:W-:Y:S01]  /*c430*/  @!P0 IMAD.SHL.U32 R33, R168, 0x2, RZ ;  /* 0x00000002a8218824 */ /* 0x000fe200078e00ff */
[----:B----4-:R-:W-:Y:S01]  /*c440*/  @!P3 IADD3 R26, P5, R8, R27, RZ ;  /* 0x0000001b081ab210 */ /* 0x010fe20007fbe0ff */
[----:B---3--:R-:W-:Y:S01]  /*c450*/  @!P4 IMAD.MOV.U32 R5, RZ, RZ, R9 ;  /* 0x000000ffff05c224 */ /* 0x008fe200078e0009 */
[----:B------:R-:W-:Y:S01]  /*c460*/  @!P0 SHF.L.U64.HI R38, R168, 0x1, R225 ;  /* 0x00000001a8268819 */ /* 0x000fe200000102e1 */
[--C-:B-1----:R-:W-:Y:S01]  /*c470*/  @!P3 IMAD.X R29, R7, 0x1, R4.reuse, P6 ;  /* 0x00000001071db824 */ /* 0x102fe200030e0604 */
[-C--:B------:R-:W-:Y:S01]  /*c480*/  @!P2 IADD3 R24, P6, R6, R21.reuse, RZ ;  /* 0x000000150618a210 */ /* 0x080fe20007fde0ff */
[----:B------:R-:W-:Y:S01]  /*c490*/  @!P3 IMAD.X R27, R9, 0x1, R4, P5 ;  /* 0x00000001091bb824 */ /* 0x000fe200028e0604 */
[----:B------:R-:W-:Y:S01]  /*c4a0*/  @!P2 IADD3 R20, P5, R8, R21, RZ ;  /* 0x000000150814a210 */ /* 0x000fe20007fbe0ff */
[----:B------:R-:W-:Y:S01]  /*c4b0*/  @!P4 IMAD.WIDE R34, R160, 0x2, R6 ;  /* 0x00000002a022c825 */ /* 0x000fe200078e0206 */
[----:B------:R-:W-:-:S03]  /*c4c0*/  @!P1 SHF.L.U64.HI R4, R170, 0x1, R226 ;  /* 0x00000001aa049819 */ /* 0x000fc600000102e2 */
[--C-:B------:R-:W-:Y:S01]  /*c4d0*/  @!P2 IMAD.X R25, R7, 0x1, R10.reuse, P6 ;  /* 0x000000010719a824 */ /* 0x100fe200030e060a */
[-C--:B------:R-:W-:Y:S01]  /*c4e0*/  @!P1 IADD3 R14, P6, R6, R13.reuse, RZ ;  /* 0x0000000d060e9210 */ /* 0x080fe20007fde0ff */
[----:B------:R-:W-:Y:S01]  /*c4f0*/  @!P2 IMAD.X R21, R9, 0x1, R10, P5 ;  /* 0x000000010915a824 */ /* 0x000fe200028e060a */
[----:B------:R-:W-:Y:S01]  /*c500*/  ISETP.GE.AND P5, PT, R172, UR4, PT ;  /* 0x00000004ac007c0c */ /* 0x000fe2000bfa6270 */
[----:B------:R1:W5:Y:S02]  /*c510*/  @!P4 LD.E.64 R60, desc[UR46][R34.64] ;  /* 0x0000002e223cc980 */ /* 0x000364000c101b00 */
[----:B------:R-:W-:Y:S01]  /*c520*/  @!P1 IMAD.X R15, R7, 0x1, R4, P6 ;  /* 0x00000001070f9824 */ /* 0x000fe200030e0604 */
[----:B------:R-:W-:-:S05]  /*c530*/  @!P1 IADD3 R12, P6, R8, R13, RZ ;  /* 0x0000000d080c9210 */ /* 0x000fca0007fde0ff */
[----:B------:R-:W-:Y:S01]  /*c540*/  @!P1 IMAD.X R13, R9, 0x1, R4, P6 ;  /* 0x00000001090d9824 */ /* 0x000fe200030e0604 */
[----:B------:R-:W-:Y:S01]  /*c550*/  @!P0 IADD3 R10, P6, R6, R33, RZ ;  /* 0x00000021060a8210 */ /* 0x000fe20007fde0ff */
[----:B------:R-:W-:-:S04]  /*c560*/  @!P4 IMAD.MOV.U32 R4, RZ, RZ, R8 ;  /* 0x000000ffff04c224 */ /* 0x000fc800078e0008 */
[----:B------:R-:W-:-:S04]  /*c570*/  @!P4 IMAD.WIDE R30, R160, 0x2, R4 ;  /* 0x00000002a01ec825 */ /* 0x000fc800078e0204 */
[----:B------:R-:W-:Y:S01]  /*c580*/  @!P0 IMAD.X R11, R7, 0x1, R38, P6 ;  /* 0x00000001070b8824 */ /* 0x000fe200030e0626 */
[----:B------:R-:W-:Y:S01]  /*c590*/  @!P0 IADD3 R4, P6, R8, R33, RZ ;  /* 0x0000002108048210 */ /* 0x000fe20007fde0ff */
[C---:B------:R-:W-:Y:S01]  /*c5a0*/  @!P5 IMAD.SHL.U32 R33, R172.reuse, 0x2, RZ ;  /* 0x00000002ac21d824 */ /* 0x040fe200078e00ff */
[----:B------:R1:W5:Y:S01]  /*c5b0*/  @!P4 LD.E.64 R58, desc[UR46][R30.64] ;  /* 0x0000002e1e3ac980 */ /* 0x000362000c101b00 */
[----:B------:R-:W-:Y:S02]  /*c5c0*/  @!P5 SHF.L.U64.HI R36, R172, 0x1, R224 ;  /* 0x00000001ac24d819 */ /* 0x000fe400000102e0 */
[----:B------:R-:W-:Y:S01]  /*c5d0*/  @!P0 IMAD.X R5, R9, 0x1, R38, P6 ;  /* 0x0000000109058824 */ /* 0x000fe200030e0626 */
[-C--:B------:R-:W-:Y:S02]  /*c5e0*/  @!P5 IADD3 R6, P4, R6, R33.reuse, RZ ;  /* 0x000000210606d210 */ /* 0x080fe40007f9e0ff */
[----:B------:R-:W-:Y:S02]  /*c5f0*/  @!P5 IADD3 R8, P6, R8, R33, RZ ;  /* 0x000000210808d210 */ /* 0x000fe40007fde0ff */
[----:B------:R-:W-:-:S02]  /*c600*/  CS2R R56, SRZ ;  /* 0x0000000000387805 */ /* 0x000fc4000001ff00 */
[----:B------:R-:W-:Y:S01]  /*c610*/  CS2R R54, SRZ ;  /* 0x0000000000367805 */ /* 0x000fe2000001ff00 */
[--C-:B------:R-:W-:Y:S01]  /*c620*/  @!P5 IMAD.X R7, R7, 0x1, R36.reuse, P4 ;  /* 0x000000010707d824 */ /* 0x100fe200020e0624 */
[----:B------:R-:W-:Y:S01]  /*c630*/  CS2R R52, SRZ ;  /* 0x0000000000347805 */ /* 0x000fe2000001ff00 */
[----:B------:R-:W-:Y:S01]  /*c640*/  @!P5 IMAD.X R9, R9, 0x1, R36, P6 ;  /* 0x000000010909d824 */ /* 0x000fe200030e0624 */
[----:B------:R-:W-:Y:S02]  /*c650*/  CS2R R50, SRZ ;  /* 0x0000000000327805 */ /* 0x000fe4000001ff00 */
[----:B------:R-:W-:Y:S02]  /*c660*/  CS2R R48, SRZ ;  /* 0x0000000000307805 */ /* 0x000fe4000001ff00 */
[----:B------:R-:W-:Y:S02]  /*c670*/  CS2R R46, SRZ ;  /* 0x00000000002e7805 */ /* 0x000fe4000001ff00 */
[----:B------:R-:W-:-:S02]  /*c680*/  CS2R R44, SRZ ;  /* 0x00000000002c7805 */ /* 0x000fc4000001ff00 */
[----:B------:R-:W-:Y:S02]  /*c690*/  CS2R R42, SRZ ;  /* 0x00000000002a7805 */ /* 0x000fe4000001ff00 */
[----:B------:R-:W-:Y:S02]  /*c6a0*/  CS2R R36, SRZ ;  /* 0x0000000000247805 */ /* 0x000fe4000001ff00 */
[----:B------:R-:W-:Y:S01]  /*c6b0*/  CS2R R38, SRZ ;  /* 0x0000000000267805 */ /* 0x000fe2000001ff00 */
[----:B------:R1:W5:Y:S04]  /*c6c0*/  @!P3 LD.E.64 R56, desc[UR46][R28.64] ;  /* 0x0000002e1c38b980 */ /* 0x000368000c101b00 */
        /* <DEDUP_REMOVED lines=8> */
[----:B------:R1:W5:Y:S02]  /*c750*/  @!P5 LD.E.64 R38, desc[UR46][R8.64] ;  /* 0x0000002e0826d980 */ /* 0x000364000c101b00 */
.L_x_1592:
[----:B------:R-:W-:Y:S05]  /*c760*/  BSYNC B1 ;  /* 0x0000000000017941 */ /* 0x000fea0003800000 */
.L_x_1591:
[----:B-1---5:R-:W-:Y:S01]  /*c770*/  IMAD.MOV.U32 R4, RZ, RZ, R58 ;  /* 0x000000ffff047224 */ /* 0x022fe200078e003a */
[----:B------:R-:W-:Y:S01]  /*c780*/  UMOV UR4, 0xffffffff ;  /* 0xffffffff00047882 */ /* 0x000fe20000000000 */
[----:B------:R-:W-:Y:S01]  /*c790*/  IMAD.MOV.U32 R5, RZ, RZ, R59 ;  /* 0x000000ffff057224 */ /* 0x000fe200078e003b */
[----:B------:R-:W-:Y:S01]  /*c7a0*/  CS2R R30, SRZ ;  /* 0x00000000001e7805 */ /* 0x000fe2000001ff00 */
[----:B--2---:R-:W-:Y:S01]  /*c7b0*/  IMAD.MOV.U32 R6, RZ, RZ, R54 ;  /* 0x000000ffff067224 */ /* 0x004fe200078e0036 */
        /* <DEDUP_REMOVED lines=23> */
[----:B------:R-:W-:-:S02]  /*c930*/  IMAD.MOV.U32 R6, RZ, RZ, R56 ;  /* 0x000000ffff067224 */ /* 0x000fc400078e0038 */
        /* <DEDUP_REMOVED lines=18> */
[----:B------:R-:W-:Y:S02]  /*ca60*/  PRMT R80, R5, 0x7610, R80 ;  /* 0x0000761005507816 */ /* 0x000fe40000000050 */
[----:B------:R-:W-:Y:S02]  /*ca70*/  PRMT R70, R6, 0x7610, R70 ;  /* 0x0000761006467816 */ /* 0x000fe40000000046 */
[----:B------:R-:W-:Y:S01]  /*ca80*/  PRMT R71, R7, 0x7610, R71 ;  /* 0x0000761007477816 */ /* 0x000fe20000000047 */
[----:B------:R-:W-:Y:S06]  /*ca90*/  BRA.DIV UR4, `(.L_x_1593) ;  /* 0x0000020204e07947 */ /* 0x000fec000b800000 */
[----:B0-----:R-:W0:Y:S04]  /*caa0*/  SHFL.IDX PT, R0, R0, 0x1, 0x1c1f ;  /* 0x003c1f0000007f89 */ /* 0x001e2800000e0000 */
[----:B------:R1:W2:Y:S04]  /*cab0*/  SHFL.IDX PT, R65, R32, 0x1, 0x1c1f ;  /* 0x003c1f0020417f89 */ /* 0x0002a800000e0000 */
[----:B------:R-:W0:Y:S04]  /*cac0*/  SHFL.IDX PT, R63, R63, 0x1, 0x1c1f ;  /* 0x003c1f003f3f7f89 */ /* 0x000e2800000e0000 */
[----:B------:R1:W0:Y:S02]  /*cad0*/  SHFL.IDX PT, R62, R3, 0x1, 0x1c1f ;  /* 0x003c1f00033e7f89 */ /* 0x00022400000e0000 */
.L_x_1942:
[----:B------:R-:W-:Y:S01]  /*cae0*/  VIADD R64, R64, 0x40 ;  /* 0x0000004040407836 */ /* 0x000fe20000000000 */
[----:B-1----:R-:W-:Y:S01]  /*caf0*/  LOP3.LUT R3, R175, 0x18, R18, 0xf8, !PT ;  /* 0x00000018af037812 */ /* 0x002fe200078ef812 */
[----:B------:R-:W-:Y:S01]  /*cb00*/  BSSY B1, `(.L_x_1594) ;  /* 0x0000055000017945 */ /* 0x000fe20003800000 */
[----:B------:R-:W-:Y:S02]  /*cb10*/  LOP3.LUT P0, RZ, R229, 0x4, RZ, 0xc0, !PT ;  /* 0x00000004e5ff7812 */ /* 0x000fe4000780c0ff */
[----:B------:R-:W-:Y:S02]  /*cb20*/  CS2R R32, SRZ ;  /* 0x0000000000207805 */ /* 0x000fe4000001ff00 */
[----:B------:R-:W-:Y:S02]  /*cb30*/  ISETP.GE.AND P1, PT, R64, R67, PT ;  /* 0x000000434000720c */ /* 0x000fe40003f26270 */
[----:B------:R-:W-:Y:S02]  /*cb40*/  CS2R R26, SRZ ;  /* 0x00000000001a7805 */ /* 0x000fe4000001ff00 */
[----:B------:R-:W-:-:S02]  /*cb50*/  LOP3.LUT R4, R3, R176, RZ, 0x3c, !PT ;  /* 0x000000b003047212 */ /* 0x000fc400078e3cff */
[----:B------:R-:W-:Y:S02]  /*cb60*/  CS2R R20, SRZ ;  /* 0x0000000000147805 */ /* 0x000fe4000001ff00 */
[----:B------:R-:W-:Y:S02]  /*cb70*/  CS2R R12, SRZ ;  /* 0x00000000000c7805 */ /* 0x000fe4000001ff00 */
[----:B---34-:R-:W-:Y:S02]  /*cb80*/  CS2R R8, SRZ ;  /* 0x0000000000087805 */ /* 0x018fe4000001ff00 */
[----:B------:R-:W-:Y:S01]  /*cb90*/  CS2R R40, SRZ ;  /* 0x0000000000287805 */ /* 0x000fe2000001ff00 */
[----:B------:R-:W-:Y:S01]  /*cba0*/  IMAD.IADD R3, R177, 0x1, R4 ;  /* 0x00000001b1037824 */ /* 0x000fe200078e0204 */
[----:B------:R-:W-:Y:S02]  /*cbb0*/  CS2R R34, SRZ ;  /* 0x0000000000227805 */ /* 0x000fe4000001ff00 */
[----:B------:R-:W-:-:S02]  /*cbc0*/  CS2R R28, SRZ ;  /* 0x00000000001c7805 */ /* 0x000fc4000001ff00 */
[----:B------:R-:W-:Y:S02]  /*cbd0*/  CS2R R24, SRZ ;  /* 0x0000000000187805 */ /* 0x000fe4000001ff00 */
[----:B------:R-:W-:Y:S01]  /*cbe0*/  CS2R R14, SRZ ;  /* 0x00000000000e7805 */ /* 0x000fe2000001ff00 */
[----:B------:R-:W-:Y:S01]  /*cbf0*/  IMAD R3, R3, 0x2, R2 ;  /* 0x0000000203037824 */ /* 0x000fe200078e0202 */
        /* <DEDUP_REMOVED lines=8> */
[----:B------:R-:W-:-:S05]  /*cc80*/  ISETP.GE.AND P1, PT, R168, UR4, PT ;  /* 0x00000004a8007c0c */ /* 0x000fca000bf26270 */
[C---:B------:R-:W-:Y:S01]  /*cc90*/  @!P4 IMAD.SHL.U32 R24, R171.reuse, 0x2, RZ ;  /* 0x00000002ab18c824 */ /* 0x040fe200078e00ff */
[----:B------:R-:W-:-:S03]  /*cca0*/  @!P4 SHF.L.U64.HI R4, R171, 0x1, R228 ;  /* 0x00000001ab04c819 */ /* 0x000fc600000102e4 */
[C---:B------:R-:W-:Y:S01]  /*ccb0*/  @!P3 IMAD.SHL.U32 R14, R169.reuse, 0x2, RZ ;  /* 0x00000002a90eb824 */ /* 0x040fe200078e00ff */
[----:B------:R-:W-:Y:S01]  /*ccc0*/  @!P3 SHF.L.U64.HI R5, R169, 0x1, R227 ;  /* 0x00000001a905b819 */ /* 0x000fe200000102e3 */
[----:B------:R-:W-:Y:S01]  /*ccd0*/  @!P2 IMAD.SHL.U32 R10, R170, 0x2, RZ ;  /* 0x00000002aa0aa824 */ /* 0x000fe200078e00ff */
[CC--:B--2---:R-:W-:Y:S02]  /*cce0*/  @!P4 IADD3 R26, P5, R65.reuse, R24.reuse, RZ ;  /* 0x00000018411ac210 */ /* 0x0c4fe40007fbe0ff */
[----:B0-----:R-:W-:Y:S02]  /*ccf0*/  @!P4 IADD3 R24, P6, R62, R24, RZ ;  /* 0x000000183e18c210 */ /* 0x001fe40007fde0ff */
[----:B------:R-:W-:Y:S01]  /*cd00*/  @!P2 SHF.L.U64.HI R6, R170, 0x1, R226 ;  /* 0x00000001aa06a819 */ /* 0x000fe200000102e2 */
[--C-:B------:R-:W-:Y:S01]  /*cd10*/  @!P4 IMAD.X R27, R0, 0x1, R4.reuse, P5 ;  /* 0x00000001001bc824 */ /* 0x100fe200028e0604 */
[-C--:B------:R-:W-:Y:S01]  /*cd20*/  @!P3 IADD3 R20, P5, R65, R14.reuse, RZ ;  /* 0x0000000e4114b210 */ /* 0x080fe20007fbe0ff */
[----:B------:R-:W-:Y:S01]  /*cd30*/  @!P4 IMAD.X R25, R63, 0x1, R4, P6 ;  /* 0x000000013f19c824 */ /* 0x000fe200030e0604 */
[----:B------:R-:W-:Y:S01]  /*cd40*/  @!P3 IADD3 R14, P6, R62, R14, RZ ;  /* 0x0000000e3e0eb210 */ /* 0x000fe20007fde0ff */
[C---:B------:R-:W-:Y:S01]  /*cd50*/  @!P1 IMAD.SHL.U32 R4, R168.reuse, 0x2, RZ ;  /* 0x00000002a8049824 */ /* 0x040fe200078e00ff */
[----:B------:R-:W-:Y:S01]  /*cd60*/  @!P1 SHF.L.U64.HI R7, R168, 0x1, R225 ;  /* 0x00000001a8079819 */ /* 0x000fe200000102e1 */
[--C-:B------:R-:W-:Y:S01]  /*cd70*/  @!P3 IMAD.X R21, R0, 0x1, R5.reuse, P5 ;  /* 0x000000010015b824 */ /* 0x100fe200028e0605 */
[-C--:B------:R-:W-:Y:S01]  /*cd80*/  @!P2 IADD3 R12, P5, R65, R10.reuse, RZ ;  /* 0x0000000a410ca210 */ /* 0x080fe20007fbe0ff */
[----:B------:R-:W-:Y:S01]  /*cd90*/  @!P3 IMAD.X R15, R63, 0x1, R5, P6 ;  /* 0x000000013f0fb824 */ /* 0x000fe200030e0605 */
[----:B------:R-:W-:-:S03]  /*cda0*/  @!P2 IADD3 R10, P6, R62, R10, RZ ;  /* 0x0000000a3e0aa210 */ /* 0x000fc60007fde0ff */
[--C-:B------:R-:W-:Y:S01]  /*cdb0*/  @!P2 IMAD.X R13, R0, 0x1, R6.reuse, P5 ;  /* 0x00000001000da824 */ /* 0x100fe200028e0606 */
[----:B------:R-:W-:Y:S01]  /*cdc0*/  @!P1 IADD3 R8, P5, R65, R4, RZ ;  /* 0x0000000441089210 */ /* 0x000fe20007fbe0ff */
[----:B------:R-:W-:Y:S01]  /*cdd0*/  @!P2 IMAD.X R11, R63, 0x1, R6, P6 ;  /* 0x000000013f0ba824 */ /* 0x000fe200030e0606 */
[----:B------:R-:W-:-:S03]  /*cde0*/  ISETP.GE.AND P6, PT, R160, UR4, PT ;  /* 0x00000004a0007c0c */ /* 0x000fc6000bfc6270 */
[----:B------:R-:W-:Y:S01]  /*cdf0*/  @!P1 IMAD.X R9, R0, 0x1, R7, P5 ;  /* 0x0000000100099824 */ /* 0x000fe200028e0607 */
[----:B------:R-:W-:-:S05]  /*ce00*/  @!P1 IADD3 R4, P5, R62, R4, RZ ;  /* 0x000000043e049210 */ /* 0x000fca0007fbe0ff */
[----:B------:R-:W-:Y:S01]  /*ce10*/  @!P1 IMAD.X R5, R63, 0x1, R7, P5 ;  /* 0x000000013f059824 */ /* 0x000fe200028e0607 */
[----:B------:R-:W-:-:S03]  /*ce20*/  ISETP.GE.AND P5, PT, R172, UR4, PT ;  /* 0x00000004ac007c0c */ /* 0x000fc6000bfa6270 */
[----:B------:R-:W-:Y:S02]  /*ce30*/  @!P6 IMAD.MOV.U32 R28, RZ, RZ, R65 ;  /* 0x000000ffff1ce224 */ /* 0x000fe400078e0041 */
[----:B------:R-:W-:Y:S02]  /*ce40*/  @!P6 IMAD.MOV.U32 R29, RZ, RZ, R0 ;  /* 0x000000ffff1de224 */ /* 0x000fe400078e0000 */
[----:B------:R-:W-:Y:S02]  /*ce50*/  @!P6 IMAD.MOV.U32 R6, RZ, RZ, R62 ;  /* 0x000000ffff06e224 */ /* 0x000fe400078e003e */
[----:B------:R-:W-:Y:S02]  /*ce60*/  @!P6 IMAD.MOV.U32 R7, RZ, RZ, R63 ;  /* 0x000000ffff07e224 */ /* 0x000fe400078e003f */
[----:B------:R-:W-:-:S04]  /*ce70*/  @!P6 IMAD.WIDE R28, R160, 0x2, R28 ;  /* 0x00000002a01ce825 */ /* 0x000fc800078e021c */
[----:B------:R-:W-:Y:S01]  /*ce80*/  @!P6 IMAD.WIDE R6, R160, 0x2, R6 ;  /* 0x00000002a006e825 */ /* 0x000fe200078e0206 */
[----:B------:R0:W5:Y:S03]  /*ce90*/  @!P6 LD.E.64 R40, desc[UR46][R28.64] ;  /* 0x0000002e1c28e980 */ /* 0x000166000c101b00 */
[C---:B------:R-:W-:Y:S01]  /*cea0*/  @!P5 IMAD.SHL.U32 R33, R172.reuse, 0x2, RZ ;  /* 0x00000002ac21d824 */ /* 0x040fe200078e00ff */
[----:B------:R1:W5:Y:S01]  /*ceb0*/  @!P6 LD.E.64 R30, desc[UR46][R6.64] ;  /* 0x0000002e061ee980 */ /* 0x000362000c101b00 */
[----:B------:R-:W-:Y:S02]  /*cec0*/  @!P5 SHF.L.U64.HI R32, R172, 0x1, R224 ;  /* 0x00000001ac20d819 */ /* 0x000fe400000102e0 */
[----:B------:R-:W-:Y:S02]  /*ced0*/  CS2R R34, SRZ ;  /* 0x0000000000227805 */ /* 0x000fe4000001ff00 */
[----:B0-----:R-:W-:-:S04]  /*cee0*/  CS2R R28, SRZ ;  /* 0x00000000001c7805 */ /* 0x001fc8000001ff00 */
[----:B------:R0:W5:Y:S01]  /*cef0*/  @!P4 LD.E.64 R34, desc[UR46][R26.64] ;  /* 0x0000002e1a22c980 */ /* 0x000162000c101b00 */
[----:B-1----:R-:W-:-:S03]  /*cf00*/  @!P5 IADD3 R6, P6, R65, R33, RZ ;  /* 0x000000214106d210 */ /* 0x002fc60007fde0ff */
[----:B------:R1:W5:Y:S02]  /*cf10*/  @!P3 LD.E.64 R28, desc[UR46][R20.64] ;  /* 0x0000002e141cb980 */ /* 0x000364000c101b00 */
[----:B------:R-:W-:Y:S01]  /*cf20*/  @!P5 IMAD.X R7, R0, 0x1, R32, P6 ;  /* 0x000000010007d824 */ /* 0x000fe200030e0620 */
[----:B------:R-:W-:Y:S02]  /*cf30*/  @!P5 IADD3 R62, P6, R62, R33, RZ ;  /* 0x000000213e3ed210 */ /* 0x000fe40007fde0ff */
[----:B0-----:R-:W-:-:S03]  /*cf40*/  CS2R R26, SRZ ;  /* 0x00000000001a7805 */ /* 0x001fc6000001ff00 */
[----:B------:R-:W-:Y:S01]  /*cf50*/  @!P5 IMAD.X R63, R63, 0x1, R32, P6 ;  /* 0x000000013f3fd824 */ /* 0x000fe200030e0620 */
[----:B------:R-:W-:Y:S02]  /*cf60*/  CS2R R32, SRZ ;  /* 0x0000000000207805 */ /* 0x000fe4000001ff00 */
[----:B-1----:R-:W-:Y:S01]  /*cf70*/  CS2R R20, SRZ ;  /* 0x0000000000147805 */ /* 0x002fe2000001ff00 */
[----:B------:R0:W5:Y:S04]  /*cf80*/  @!P3 LD.E.64 R26, desc[UR46][R14.64] ;  /* 0x0000002e0e1ab980 */ /* 0x000168000c101b00 */
[----:B------:R1:W5:Y:S04]  /*cf90*/  @!P4 LD.E.64 R32, desc[UR46][R24.64] ;  /* 0x0000002e1820c980 */ /* 0x000368000c101b00 */
[----:B------:R2:W5:Y:S01]  /*cfa0*/  @!P2 LD.E.64 R20, desc[UR46][R10.64] ;  /* 0x0000002e0a14a980 */ /* 0x000562000c101b00 */
[----:B0-----:R-:W-:-:S02]  /*cfb0*/  CS2R R14, SRZ ;  /* 0x00000000000e7805 */ /* 0x001fc4000001ff00 */
[----:B-1----:R-:W-:-:S04]  /*cfc0*/  CS2R R24, SRZ ;  /* 0x0000000000187805 */ /* 0x002fc8000001ff00 */
[----:B------:R0:W5:Y:S01]  /*cfd0*/  @!P1 LD.E.64 R14, desc[UR46][R8.64] ;  /* 0x0000002e080e9980 */ /* 0x000162000c101b00 */
[----:B--2---:R-:W-:-:S03]  /*cfe0*/  CS2R R10, SRZ ;  /* 0x00000000000a7805 */ /* 0x004fc6000001ff00 */
[----:B------:R1:W5:Y:S04]  /*cff0*/  @!P2 LD.E.64 R24, desc[UR46][R12.64] ;  /* 0x0000002e0c18a980 */ /* 0x000368000c101b00 */
[----:B------:R3:W5:Y:S01]  /*d000*/  @!P5 LD.E.64 R10, desc[UR46][R6.64] ;  /* 0x0000002e060ad980 */ /* 0x000762000c101b00 */
[----:B0-----:R-:W-:Y:S02]  /*d010*/  CS2R R8, SRZ ;  /* 0x0000000000087805 */ /* 0x001fe4000001ff00 */
[----:B-1----:R-:W-:-:S04]  /*d020*/  CS2R R12, SRZ ;  /* 0x00000000000c7805 */ /* 0x002fc8000001ff00 */
[----:B------:R3:W5:Y:S04]  /*d030*/  @!P5 LD.E.64 R8, desc[UR46][R62.64] ;  /* 0x0000002e3e08d980 */ /* 0x000768000c101b00 */
[----:B------:R3:W5:Y:S02]  /*d040*/  @!P1 LD.E.64 R12, desc[UR46][R4.64] ;  /* 0x0000002e040c9980 */ /* 0x000764000c101b00 */
.L_x_1595:
[----:B------:R-:W-:Y:S05]  /*d050*/  BSYNC B1 ;  /* 0x0000000000017941 */ /* 0x000fea0003800000 */
.L_x_1594:
[----:B---3-5:R-:W-:Y:S01]  /*d060*/  IMAD.MOV.U32 R5, RZ, RZ, R30 ;  /* 0x000000ffff057224 */ /* 0x028fe200078e001e */
[----:B------:R-:W-:Y:S01]  /*d070*/  LEA.HI R4, R188, R188, RZ, 0x1 ;  /* 0x000000bcbc047211 */ /* 0x000fe200078f08ff */
[----:B------:R-:W-:Y:S01]  /*d080*/  VIADD R6, R3, 0xc400 ;  /* 0x0000c40003067836 */ /* 0x000fe20000000000 */
[----:B------:R-:W-:Y:S01]  /*d090*/  VIADDMNMX R67, R67, -R178, 0x80, PT ;  /* 0x0000008043437446 */ /* 0x000fe200038009b2 */
[----:B0-----:R-:W-:Y:S01]  /*d0a0*/  VIADD R0, R3, 0xc440 ;  /* 0x0000c44003007836 */ /* 0x001fe20000000000 */
[----:B------:R-:W-:Y:S01]  /*d0b0*/  PRMT R105, R5, 0x7610, R105 ;  /* 0x0000761005697816 */ /* 0x000fe20000000069 */
[----:B------:R-:W-:Y:S01]  /*d0c0*/  @P0 VIADD R0, R6, 0xffffffc0 ;  /* 0xffffffc006000836 */ /* 0x000fe20000000000 */
[----:B------:R-:W-:Y:S01]  /*d0d0*/  LOP3.LUT R5, R4, 0xfffffffe, RZ, 0xc0, !PT ;  /* 0xfffffffe04057812 */ /* 0x000fe200078ec0ff */
[----:B------:R-:W-:Y:S01]  /*d0e0*/  IMAD.MOV.U32 R6, RZ, RZ, R31 ;  /* 0x000000ffff067224 */ /* 0x000fe200078e001f */
[----:B------:R-:W-:Y:S01]  /*d0f0*/  BSSY B1, `(.L_x_1596) ;  /* 0x0000030000017945 */ /* 0x000fe20003800000 */
[----:B------:R-:W-:Y:S01]  /*d100*/  IMAD.MOV.U32 R7, RZ, RZ, R32 ;  /* 0x000000ffff077224 */ /* 0x000fe200078e0020 */
[----:B------:R-:W-:Y:S01]  /*d110*/  ISETP.GE.AND P1, PT, R162, R67, PT ;  /* 0x00000043a200720c */ /* 0x000fe20003f26270 */
[----:B------:R-:W-:Y:S01]  /*d120*/  IMAD.IADD R5, R188, 0x1, -R5 ;  /* 0x00000001bc057824 */ /* 0x000fe200078e0a05 */
[----:B------:R-:W-:Y:S01]  /*d130*/  PRMT R106, R6, 0x7610, R106 ;  /* 0x00007610066a7816 */ /* 0x000fe2000000006a */
[----:B------:R-:W-:Y:S01]  /*d140*/  IMAD.MOV.U32 R4, RZ, RZ, R26 ;  /* 0x000000ffff047224 */ /* 0x000fe200078e001a */
[----:B------:R-:W-:Y:S01]  /*d150*/  PRMT R97, R7, 0x7610, R97 ;  /* 0x0000761007617816 */ /* 0x000fe20000000061 */
[----:B------:R-:W-:Y:S01]  /*d160*/  IMAD.MOV.U32 R6, RZ, RZ, R27 ;  /* 0x000000ffff067224 */ /* 0x000fe200078e001b */
[----:B------:R-:W-:Y:S01]  /*d170*/  SHF.L.U32 R5, R5, 0x1f, RZ ;  /* 0x0000001f05057819 */ /* 0x000fe200000006ff */
[----:B------:R-:W-:Y:S01]  /*d180*/  IMAD.MOV.U32 R7, RZ, RZ, R20 ;  /* 0x000000ffff077224 */ /* 0x000fe200078e0014 */
[----:B------:R-:W-:Y:S01]  /*d190*/  PRMT R89, R4, 0x7610, R89 ;  /* 0x0000761004597816 */ /* 0x000fe20000000059 */
[----:B------:R-:W-:Y:S01]  /*d1a0*/  IMAD.MOV.U32 R4, RZ, RZ, R21 ;  /* 0x000000ffff047224 */ /* 0x000fe200078e0015 */
[----:B------:R-:W0:Y:S01]  /*d1b0*/  SYNCS.PHASECHK.TRANS64.TRYWAIT P0, [R2+URZ+0x2a800], R5 ;  /* 0x02a80005020075a7 */ /* 0x000e22000800017f */
        /* <DEDUP_REMOVED lines=34> */
[----:B0-----:R-:W-:Y:S06]  /*d3e0*/  @!P0 BRA `(.L_x_1597) ;  /* 0x000001fc00008947 */ /* 0x001fec0003800000 */
.L_x_1943:
[----:B------:R-:W-:Y:S05]  /*d3f0*/  BSYNC B1 ;  /* 0x0000000000017941 */ /* 0x000fea0003800000 */
.L_x_1596:
[----:B------:R-:W-:Y:S01]  /*d400*/  BSSY B1, `(.L_x_1598) ;  /* 0x000012f000017945 */ /* 0x000fe20003800000 */
[----:B------:R-:W-:Y:S02]  /*d410*/  PRMT R64, R4, 0x7610, R64 ;  /* 0x0000761004407816 */ /* 0x000fe40000000040 */
[----:B--2---:R-:W-:Y:S01]  /*d420*/  PRMT R65, R6, 0x7610, R65 ;  /* 0x0000761006417816 */ /* 0x004fe20000000041 */
        /* <DEDUP_REMOVED lines=11> */
[----:B------:R-:W-:Y:S02]  /*d4e0*/  SHF.R.U64 R115, R60, 0x10, R61 ;  /* 0x000000103c737819 */ /* 0x000fe4000000123d */
[----:B------:R-:W-:Y:S02]  /*d4f0*/  SHF.R.U32.HI R112, RZ, 0x10, R59 ;  /* 0x00000010ff707819 */ /* 0x000fe4000001163b */
[----:B------:R-:W-:Y:S02]  /*d500*/  SHF.R.U32.HI R60, RZ, 0x10, R61 ;  /* 0x00000010ff3c7819 */ /* 0x000fe4000001163d */
[----:B------:R-:W-:Y:S02]  /*d510*/  PRMT R112, R109, 0x5410, R112 ;  /* 0x000054106d707816 */ /* 0x000fe40000000070 */
[----:B------:R-:W-:Y:S02]  /*d520*/  SHF.R.U64 R113, R58, 0x10, R59 ;  /* 0x000000103a717819 */ /* 0x000fe4000000123b */
[----:B------:R-:W-:Y:S01]  /*d530*/  PRMT R111, R111, 0x5410, R60 ;  /* 0x000054106f6f7816 */ /* 0x000fe2000000003c */
[----:B------:R-:W-:Y:S01]  /*d540*/  IMAD.U32 R114, R112, 0x10000, RZ ;  /* 0x0001000070727824 */ /* 0x000fe200078e00ff */
[----:B------:R-:W-:-:S02]  /*d550*/  PRMT R113, R110, 0x5410, R113 ;  /* 0x000054106e717816 */ /* 0x000fc40000000071 */
[----:B------:R-:W-:Y:S01]  /*d560*/  LOP3.LUT R116, R112, 0xffff0000, RZ, 0xc0, !PT ;  /* 0xffff000070747812 */ /* 0x000fe200078ec0ff */
[C---:B------:R-:W-:Y:S01]  /*d570*/  IMAD.U32 R110, R111.reuse, 0x10000, RZ ;  /* 0x000100006f6e7824 */ /* 0x040fe200078e00ff */
[----:B------:R-:W-:Y:S02]  /*d580*/  LOP3.LUT R112, R111, 0xffff0000, RZ, 0xc0, !PT ;  /* 0xffff00006f707812 */ /* 0x000fe400078ec0ff */
[----:B------:R-:W-:Y:S02]  /*d590*/  PRMT R58, R66, 0x5432, R115 ;  /* 0x00005432423a7816 */ /* 0x000fe40000000073 */
[C---:B0-----:R-:W-:Y:S01]  /*d5a0*/  LOP3.LUT R60, R6.reuse, 0xffff0000, RZ, 0xc0, !PT ;  /* 0xffff0000063c7812 */ /* 0x041fe200078ec0ff */
[----:B------:R-:W-:Y:S01]  /*d5b0*/  IMAD.U32 R59, R6, 0x10000, RZ ;  /* 0x00010000063b7824 */ /* 0x000fe200078e00ff */
[C---:B------:R-:W-:Y:S01]  /*d5c0*/  LOP3.LUT R109, R7.reuse, 0xffff0000, RZ, 0xc0, !PT ;  /* 0xffff0000076d7812 */ /* 0x040fe200078ec0ff */
[----:B------:R-:W-:Y:S01]  /*d5d0*/  IMAD.U32 R61, R7, 0x10000, RZ ;  /* 0x00010000073d7824 */ /* 0x000fe200078e00ff */
[----:B------:R-:W-:Y:S01]  /*d5e0*/  LOP3.LUT R7, R4, 0xffff0000, RZ, 0xc0, !PT ;  /* 0xffff000004077812 */ /* 0x000fe200078ec0ff */
[C---:B------:R-:W-:Y:S01]  /*d5f0*/  FMUL.FTZ R118, R60.reuse, R114 ;  /* 0x000000723c767220 */ /* 0x040fe20000410000 */
[----:B------:R-:W-:Y:S01]  /*d600*/  FMUL.FTZ R111, R60, R110 ;  /* 0x0000006e3c6f7220 */ /* 0x000fe20000410000 */
[----:B------:R-:W-:Y:S01]  /*d610*/  FMUL.FTZ R60, R109, R116 ;  /* 0x000000746d3c7220 */ /* 0x000fe20000410000 */
[----:B------:R-:W-:-:S02]  /*d620*/  IMAD.U32 R6, R4, 0x10000, RZ ;  /* 0x0001000004067824 */ /* 0x000fc400078e00ff */
[----:B------:R-:W-:Y:S01]  /*d630*/  FFMA.FTZ R118, R59, R110, -R118 ;  /* 0x0000006e3b767223 */ /* 0x000fe20000010876 */
[----:B------:R-:W-:Y:S01]  /*d640*/  FMUL.FTZ R110, R109, R112 ;  /* 0x000000706d6e7220 */ /* 0x000fe20000410000 */
[----:B------:R-:W-:Y:S01]  /*d650*/  FFMA.FTZ R111, R59, R114, R111 ;  /* 0x000000723b6f7223 */ /* 0x000fe2000001006f */
[----:B------:R-:W-:Y:S01]  /*d660*/  FFMA.FTZ R112, R61, R112, -R60 ;  /* 0x000000703d707223 */ /* 0x000fe2000001083c */
[C---:B------:R-:W-:Y:S01]  /*d670*/  IMAD.U32 R4, R5.reuse, 0x10000, RZ ;  /* 0x0001000005047824 */ /* 0x040fe200078e00ff */
[----:B------:R-:W-:Y:S01]  /*d680*/  LOP3.LUT R5, R5, 0xffff0000, RZ, 0xc0, !PT ;  /* 0xffff000005057812 */ /* 0x000fe200078ec0ff */
[C---:B------:R-:W-:Y:S01]  /*d690*/  IMAD.U32 R60, R113.reuse, 0x10000, RZ ;  /* 0x00010000713c7824 */ /* 0x040fe200078e00ff */
[----:B------:R-:W-:Y:S01]  /*d6a0*/  LOP3.LUT R113, R113, 0xffff0000, RZ, 0xc0, !PT ;  /* 0xffff000071717812 */ /* 0x000fe200078ec0ff */
[C---:B------:R-:W-:Y:S01]  /*d6b0*/  IMAD.U32 R59, R58.reuse, 0x10000, RZ ;  /* 0x000100003a3b7824 */ /* 0x040fe200078e00ff */
[----:B------:R-:W-:Y:S01]  /*d6c0*/  LOP3.LUT R58, R58, 0xffff0000, RZ, 0xc0, !PT ;  /* 0xffff00003a3a7812 */ /* 0x000fe200078ec0ff */
[----:B------:R-:W-:Y:S01]  /*d6d0*/  FFMA.FTZ R115, R61, R116, R110 ;  /* 0x000000743d737223 */ /* 0x000fe2000001006e */
[C---:B------:R-:W-:Y:S01]  /*d6e0*/  FMUL.FTZ R61, R7.reuse, R60 ;  /* 0x0000003c073d7220 */ /* 0x040fe20000410000 */
        /* <DEDUP_REMOVED lines=12> */
.L_x_1601:
[----:B------:R-:W-:Y:S05]  /*d7b0*/  BSYNC B2 ;  /* 0x0000000000027941 */ /* 0x000fea0003800000 */
.L_x_1600:
[----:B------:R-:W-:Y:S04]  /*d7c0*/  BSSY B2, `(.L_x_1602) ;  /* 0x0000030000027945 */ /* 0x000fe80003800000 */
[----:B------:R-:W-:Y:S05]  /*d7d0*/  @P1 BRA `(.L_x_1603) ;  /* 0x0000000000b81947 */ /* 0x000fea0003800000 */
[----:B0-----:R-:W0:Y:S01]  /*d7e0*/  LDS.128 R4, [R0] ;  /* 0x0000000000047984 */ /* 0x001e220000000c00 */
[----:B------:R-:W-:Y:S02]  /*d7f0*/  SHF.R.U64 R56, R56, 0x10, R57 ;  /* 0x0000001038387819 */ /* 0x000fe40000001239 */
[----:B------:R-:W-:Y:S02]  /*d800*/  SHF.R.U64 R54, R54, 0x10, R55 ;  /* 0x0000001036367819 */ /* 0x000fe40000001237 */
[----:B------:R-:W-:Y:S02]  /*d810*/  SHF.R.U32.HI R57, RZ, 0x10, R57 ;  /* 0x00000010ff397819 */ /* 0x000fe40000011639 */
[----:B------:R-:W-:Y:S02]  /*d820*/  SHF.R.U32.HI R55, RZ, 0x10, R55 ;  /* 0x00000010ff377819 */ /* 0x000fe40000011637 */
[----:B------:R-:W-:Y:S02]  /*d830*/  PRMT R104, R104, 0x5410, R57 ;  /* 0x0000541068687816 */ /* 0x000fe40000000039 */
[----:B------:R-:W-:-:S02]  /*d840*/  PRMT R102, R102, 0x5410, R55 ;  /* 0x0000541066667816 */ /* 0x000fc40000000037 */
[----:B------:R-:W-:Y:S01]  /*d850*/  PRMT R101, R101, 0x5410, R54 ;  /* 0x0000541065657816 */ /* 0x000fe20000000036 */
[C---:B------:R-:W-:Y:S01]  /*d860*/  IMAD.U32 R58, R104.reuse, 0x10000, RZ ;  /* 0x00010000683a7824 */ /* 0x040fe200078e00ff */
[----:B------:R-:W-:Y:S01]  /*d870*/  LOP3.LUT R104, R104, 0xffff0000, RZ, 0xc0, !PT ;  /* 0xffff000068687812 */ /* 0x000fe200078ec0ff */
[C---:B------:R-:W-:Y:S01]  /*d880*/  IMAD.U32 R59, R102.reuse, 0x10000, RZ ;  /* 0x00010000663b7824 */ /* 0x040fe200078e00ff */
[----:B------:R-:W-:Y:S02]  /*d890*/  LOP3.LUT R102, R102, 0xffff0000, RZ, 0xc0, !PT ;  /* 0xffff000066667812 */ /* 0x000fe400078ec0ff */
[----:B------:R-:W-:Y:S02]  /*d8a0*/  PRMT R103, R103, 0x5410, R56 ;  /* 0x0000541067677816 */ /* 0x000fe40000000038 */
[C---:B0-----:R-:W-:Y:S01]  /*d8b0*/  LOP3.LUT R55, R6.reuse, 0xffff0000, RZ, 0xc0, !PT ;  /* 0xffff000006377812 */ /* 0x041fe200078ec0ff */
[----:B------:R-:W-:Y:S01]  /*d8c0*/  IMAD.U32 R54, R6, 0x10000, RZ ;  /* 0x0001000006367824 */ /* 0x000fe200078e00ff */
[C---:B------:R-:W-:Y:S01]  /*d8d0*/  LOP3.LUT R57, R7.reuse, 0xffff0000, RZ, 0xc0, !PT ;  /* 0xffff000007397812 */ /* 0x040fe200078ec0ff */
[----:B------:R-:W-:-:S02]  /*d8e0*/  IMAD.U32 R56, R7, 0x10000, RZ ;  /* 0x0001000007387824 */ /* 0x000fc400078e00ff */
[C---:B------:R-:W-:Y:S01]  /*d8f0*/  FMUL.FTZ R60, R55.reuse, R58 ;  /* 0x0000003a373c7220 */ /* 0x040fe20000410000 */
[-C--:B------:R-:W-:Y:S01]  /*d900*/  FMUL.FTZ R61, R55, R59.reuse ;  /* 0x0000003b373d7220 */ /* 0x080fe20000410000 */
[----:B------:R-:W-:Y:S01]  /*d910*/  FMUL.FTZ R55, R57, R102 ;  /* 0x0000006639377220 */ /* 0x000fe20000410000 */
[----:B------:R-:W-:Y:S02]  /*d920*/  IMAD.U32 R6, R4, 0x10000, RZ ;  /* 0x0001000004067824 */ /* 0x000fe400078e00ff */
[C---:B------:R-:W-:Y:S01]  /*d930*/  FFMA.FTZ R110, R54.reuse, R59, R60 ;  /* 0x0000003b366e7223 */ /* 0x040fe2000001003c */
[----:B------:R-:W-:Y:S02]  /*d940*/  IMAD.U32 R7, R5, 0x10000, RZ ;  /* 0x0001000005077824 */ /* 0x000fe400078e00ff */
[----:B------:R-:W-:Y:S01]  /*d950*/  FFMA.FTZ R109, R54, R58, -R61 ;  /* 0x0000003a366d7223 */ /* 0x000fe2000001083d */
[-C--:B------:R-:W-:Y:S01]  /*d960*/  FMUL.FTZ R59, R57, R104.reuse ;  /* 0x00000068393b7220 */ /* 0x080fe20000410000 */
[----:B------:R-:W-:Y:S01]  /*d970*/  LOP3.LUT R4, R4, 0xffff0000, RZ, 0xc0, !PT ;  /* 0xffff000004047812 */ /* 0x000fe200078ec0ff */
[C---:B------:R-:W-:Y:S01]  /*d980*/  FFMA.FTZ R104, R56.reuse, R104, -R55 ;  /* 0x0000006838687223 */ /* 0x040fe20000010837 */
[----:B------:R-:W-:Y:S01]  /*d990*/  LOP3.LUT R5, R5, 0xffff0000, RZ, 0xc0, !PT ;  /* 0xffff000005057812 */ /* 0x000fe200078ec0ff */
[C---:B------:R-:W-:Y:S01]  /*d9a0*/  IMAD.U32 R57, R101.reuse, 0x10000, RZ ;  /* 0x0001000065397824 */ /* 0x040fe200078e00ff */
[----:B------:R-:W-:Y:S01]  /*d9b0*/  LOP3.LUT R58, R101, 0xffff0000, RZ, 0xc0, !PT ;  /* 0xffff0000653a7812 */ /* 0x000fe200078ec0ff */
[C---:B------:R-:W-:Y:S01]  /*d9c0*/  IMAD.U32 R55, R103.reuse, 0x10000, RZ ;  /* 0x0001000067377824 */ /* 0x040fe200078e00ff */
[----:B------:R-:W-:Y:S01]  /*d9d0*/  LOP3.LUT R54, R103, 0xffff0000, RZ, 0xc0, !PT ;  /* 0xffff000067367812 */ /* 0x000fe200078ec0ff */
        /* <DEDUP_REMOVED lines=14> */
.L_x_1603:
[----:B------:R-:W-:Y:S05]  /*dac0*/  BSYNC B2 ;  /* 0x0000000000027941 */ /* 0x000fea0003800000 */
.L_x_1602:
[----:B------:R-:W-:Y:S04]  /*dad0*/  BSSY B2, `(.L_x_1604) ;  /* 0x0000030000027945 */ /* 0x000fe80003800000 */
[----:B------:R-:W-:Y:S05]  /*dae0*/  @P2 BRA `(.L_x_1605) ;  /* 0x0000000000b82947 */ /* 0x000fea0003800000 */
[----:B01----:R-:W0:Y:S01]  /*daf0*/  LDS.128 R4, [R3+0x10400] ;  /* 0x0104000003047984 */ /* 0x003e220000000c00 */
        /* <DEDUP_REMOVED lines=45> */
.L_x_1605:
[----:B------:R-:W-:Y:S05]  /*ddd0*/  BSYNC B2 ;  /* 0x0000000000027941 */ /* 0x000fea0003800000 */
.L_x_1604:
[----:B------:R-:W-:Y:S04]  /*dde0*/  BSSY B2, `(.L_x_1606) ;  /* 0x0000030000027945 */ /* 0x000fe80003800000 */
[----:B------:R-:W-:Y:S05]  /*ddf0*/  @P3 BRA `(.L_x_1607) ;  /* 0x0000000000b83947 */ /* 0x000fea0003800000 */
[----:B012---:R-:W0:Y:S01]  /*de00*/  LDS.128 R4, [R0+0x4000] ;  /* 0x0040000000047984 */ /* 0x007e220000000c00 */
        /* <DEDUP_REMOVED lines=45> */
.L_x_1607:
[----:B------:R-:W-:Y:S05]  /*e0e0*/  BSYNC B2 ;  /* 0x0000000000027941 */ /* 0x000fea0003800000 */
.L_x_1606:
[----:B------:R-:W-:Y:S04]  /*e0f0*/  BSSY B2, `(.L_x_1608) ;  /* 0x0000030000027945 */ /* 0x000fe80003800000 */
[----:B------:R-:W-:Y:S05]  /*e100*/  @P4 BRA `(.L_x_1609) ;  /* 0x0000000000b84947 */ /* 0x000fea0003800000 */
[----:B0123--:R-:W0:Y:S01]  /*e110*/  LDS.128 R4, [R3+0x14400] ;  /* 0x0144000003047984 */ /* 0x00fe220000000c00 */
[--C-:B------:R-:W-:Y:S02]  /*e120*/  SHF.R.U64 R44, R44, 0x10, R45.reuse ;  /* 0x000000102c2c7819 */ /* 0x100fe4000000122d */
[----:B------:R-:W-:Y:S02]  /*e130*/  SHF.R.U32.HI R47, RZ, 0x10, R45 ;  /* 0x00000010ff2f7819 */ /* 0x000fe4000001162d */
[--C-:B------:R-:W-:Y:S02]  /*e140*/  SHF.R.U64 R45, R42, 0x10, R43.reuse ;  /* 0x000000102a2d7819 */ /* 0x100fe4000000122b */
        /* <DEDUP_REMOVED lines=14> */
[----:B------:R-:W-:Y:S01]  /*e230*/  FMUL.FTZ R49, R43, R47 ;  /* 0x0000002f2b317220 */ /* 0x000fe20000410000 */
[C---:B------:R-:W-:Y:S01]  /*e240*/  FMUL.FTZ R43, R45.reuse, R77 ;  /* 0x0000004d2d2b7220 */ /* 0x040fe20000410000 */
[----:B------:R-:W-:Y:S02]  /*e250*/  IMAD.U32 R6, R4, 0x10000, RZ ;  /* 0x0001000004067824 */ /* 0x000fe400078e00ff */
[C---:B------:R-:W-:Y:S01]  /*e260*/  FFMA.FTZ R51, R42.reuse, R47, R50 ;  /* 0x0000002f2a337223 */ /* 0x040fe20000010032 */
[----:B------:R-:W-:Y:S01]  /*e270*/  FMUL.FTZ R47, R45, R80 ;  /* 0x000000502d2f7220 */ /* 0x000fe20000410000 */
[C---:B------:R-:W-:Y:S02]  /*e280*/  IMAD.U32 R7, R5.reuse, 0x10000, RZ ;  /* 0x0001000005077824 */ /* 0x040fe400078e00ff */
[----:B------:R-:W-:Y:S01]  /*e290*/  FFMA.FTZ R48, R42, R46, -R49 ;  /* 0x0000002e2a307223 */ /* 0x000fe20000010831 */
[----:B------:R-:W-:Y:S01]  /*e2a0*/  IMAD.U32 R45, R78, 0x10000, RZ ;  /* 0x000100004e2d7824 */ /* 0x000fe200078e00ff */
        /* <DEDUP_REMOVED lines=8> */
[----:B------:R-:W-:Y:S01]  /*e330*/  FMUL.FTZ R44, R4, R43 ;  /* 0x0000002b042c7220 */ /* 0x000fe20000410000 */
[----:B------:R-:W-:-:S02]  /*e340*/  FMUL.FTZ R46, R5, R78 ;  /* 0x0000004e052e7220 */ /* 0x000fc40000410000 */
[-C--:B------:R-:W-:Y:S01]  /*e350*/  FMUL.FTZ R49, R5, R42.reuse ;  /* 0x0000002a05317220 */ /* 0x080fe20000410000 */
[C---:B------:R-:W-:Y:S01]  /*e360*/  FFMA.FTZ R4, R6.reuse, R43, -R47 ;  /* 0x0000002b06047223 */ /* 0x040fe2000001082f */
[----:B------:R-:W-:Y:S01]  /*e370*/  FFMA.FTZ R45, R6, R45, R44 ;  /* 0x0000002d062d7223 */ /* 0x000fe2000001002c */
[C---:B------:R-:W-:Y:S01]  /*e380*/  FFMA.FTZ R5, R7.reuse, R42, -R46 ;  /* 0x0000002a07057223 */ /* 0x040fe2000001082e */
[----:B------:R-:W-:Y:S01]  /*e390*/  FFMA.FTZ R78, R7, R78, R49 ;  /* 0x0000004e074e7223 */ /* 0x000fe20000010031 */
[----:B------:R-:W-:Y:S02]  /*e3a0*/  F2FP.BF16.F32.PACK_AB R6, R51, R48 ;  /* 0x000000303306723e */ /* 0x000fe400000010ff */
[----:B------:R-:W-:Y:S02]  /*e3b0*/  F2FP.BF16.F32.PACK_AB R7, R77, R80 ;  /* 0x000000504d07723e */ /* 0x000fe400000010ff */
[----:B------:R-:W-:Y:S02]  /*e3c0*/  F2FP.BF16.F32.PACK_AB R4, R45, R4 ;  /* 0x000000042d04723e */ /* 0x000fe400000010ff */
[----:B------:R-:W-:-:S05]  /*e3d0*/  F2FP.BF16.F32.PACK_AB R5, R78, R5 ;  /* 0x000000054e05723e */ /* 0x000fca00000010ff */
[----:B------:R4:W-:Y:S02]  /*e3e0*/  STS.128 [R3+0x14400], R4 ;  /* 0x0144000403007388 */ /* 0x0009e40000000c00 */
.L_x_1609:
[----:B------:R-:W-:Y:S05]  /*e3f0*/  BSYNC B2 ;  /* 0x0000000000027941 */ /* 0x000fea0003800000 */
.L_x_1608:
[----:B------:R-:W-:Y:S05]  /*e400*/  @P5 BRA `(.L_x_1599) ;  /* 0x0000000000b85947 */ /* 0x000fea0003800000 */
[----:B01234-:R-:W0:Y:S01]  /*e410*/  LDS.128 R4, [R0+0x8000] ;  /* 0x0080000000047984 */ /* 0x01fe220000000c00 */
[----:B------:R-:W-:Y:S02]  /*e420*/  SHF.R.U64 R43, R36, 0x10, R37 ;  /* 0x00000010242b7819 */ /* 0x000fe40000001225 */
[----:B------:R-:W-:Y:S02]  /*e430*/  SHF.R.U64 R36, R38, 0x10, R39 ;  /* 0x0000001026247819 */ /* 0x000fe40000001227 */
[----:B------:R-:W-:Y:S02]  /*e440*/  SHF.R.U32.HI R42, RZ, 0x10, R37 ;  /* 0x00000010ff2a7819 */ /* 0x000fe40000011625 */
[----:B------:R-:W-:Y:S02]  /*e450*/  SHF.R.U32.HI R39, RZ, 0x10, R39 ;  /* 0x00000010ff277819 */ /* 0x000fe40000011627 */
[----:B------:R-:W-:Y:S02]  /*e460*/  PRMT R71, R71, 0x5410, R42 ;  /* 0x0000541047477816 */ /* 0x000fe4000000002a */
[----:B------:R-:W-:-:S02]  /*e470*/  PRMT R66, R66, 0x5410, R39 ;  /* 0x0000541042427816 */ /* 0x000fc40000000027 */
[----:B------:R-:W-:Y:S01]  /*e480*/  PRMT R70, R70, 0x5410, R43 ;  /* 0x0000541046467816 */ /* 0x000fe2000000002b */
[----:B------:R-:W-:Y:S01]  /*e490*/  IMAD.U32 R42, R71, 0x10000, RZ ;  /* 0x00010000472a7824 */ /* 0x000fe200078e00ff */
[----:B------:R-:W-:Y:S01]  /*e4a0*/  PRMT R69, R69, 0x5410, R36 ;  /* 0x0000541045457816 */ /* 0x000fe20000000024 */
[C---:B------:R-:W-:Y:S01]  /*e4b0*/  IMAD.U32 R43, R66.reuse, 0x10000, RZ ;  /* 0x00010000422b7824 */ /* 0x040fe200078e00ff */
[----:B------:R-:W-:Y:S02]  /*e4c0*/  LOP3.LUT R66, R66, 0xffff0000, RZ, 0xc0, !PT ;  /* 0xffff000042427812 */ /* 0x000fe400078ec0ff */
[----:B------:R-:W-:Y:S02]  /*e4d0*/  LOP3.LUT R71, R71, 0xffff0000, RZ, 0xc0, !PT ;  /* 0xffff000047477812 */ /* 0x000fe400078ec0ff */
[C---:B0-----:R-:W-:Y:S01]  /*e4e0*/  LOP3.LUT R37, R6.reuse, 0xffff0000, RZ, 0xc0, !PT ;  /* 0xffff000006257812 */ /* 0x041fe200078ec0ff */
[----:B------:R-:W-:Y:S01]  /*e4f0*/  IMAD.U32 R36, R6, 0x10000, RZ ;  /* 0x0001000006247824 */ /* 0x000fe200078e00ff */
[C---:B------:R-:W-:Y:S01]  /*e500*/  LOP3.LUT R39, R7.reuse, 0xffff0000, RZ, 0xc0, !PT ;  /* 0xffff000007277812 */ /* 0x040fe200078ec0ff */
[----:B------:R-:W-:-:S02]  /*e510*/  IMAD.U32 R38, R7, 0x10000, RZ ;  /* 0x0001000007267824 */ /* 0x000fc400078e00ff */
[C---:B------:R-:W-:Y:S01]  /*e520*/  FMUL.FTZ R46, R37.reuse, R42 ;  /* 0x0000002a252e7220 */ /* 0x040fe20000410000 */
[-C--:B------:R-:W-:Y:S01]  /*e530*/  FMUL.FTZ R45, R37, R43.reuse ;  /* 0x0000002b252d7220 */ /* 0x080fe20000410000 */
[C---:B------:R-:W-:Y:S01]  /*e540*/  FMUL.FTZ R37, R39.reuse, R66 ;  /* 0x0000004227257220 */ /* 0x040fe20000410000 */
[----:B------:R-:W-:Y:S02]  /*e550*/  IMAD.U32 R6, R4, 0x10000, RZ ;  /* 0x0001000004067824 */ /* 0x000fe400078e00ff */
[----:B------:R-:W-:Y:S01]  /*e560*/  FFMA.FTZ R47, R36, R43, R46 ;  /* 0x0000002b242f7223 */ /* 0x000fe2000001002e */
[-C--:B------:R-:W-:Y:S01]  /*e570*/  FMUL.FTZ R43, R39, R71.reuse ;  /* 0x00000047272b7220 */ /* 0x080fe20000410000 */
[----:B------:R-:W-:Y:S01]  /*e580*/  FFMA.FTZ R71, R38, R71, -R37 ;  /* 0x0000004726477223 */ /* 0x000fe20000010825 */
[----:B------:R-:W-:Y:S02]  /*e590*/  IMAD.U32 R7, R5, 0x10000, RZ ;  /* 0x0001000005077824 */ /* 0x000fe400078e00ff */
[----:B------:R-:W-:Y:S01]  /*e5a0*/  FFMA.FTZ R44, R36, R42, -R45 ;  /* 0x0000002a242c7223 */ /* 0x000fe2000001082d */
[----:B------:R-:W-:Y:S01]  /*e5b0*/  IMAD.U32 R37, R70, 0x10000, RZ ;  /* 0x0001000046257824 */ /* 0x000fe200078e00ff */
[----:B------:R-:W-:Y:S01]  /*e5c0*/  LOP3.LUT R4, R4, 0xffff0000, RZ, 0xc0, !PT ;  /* 0xffff000004047812 */ /* 0x000fe200078ec0ff */
[----:B------:R-:W-:Y:S01]  /*e5d0*/  IMAD.U32 R39, R69, 0x10000, RZ ;  /* 0x0001000045277824 */ /* 0x000fe200078e00ff */
[----:B------:R-:W-:Y:S01]  /*e5e0*/  LOP3.LUT R5, R5, 0xffff0000, RZ, 0xc0, !PT ;  /* 0xffff000005057812 */ /* 0x000fe200078ec0ff */
[----:B------:R-:W-:Y:S01]  /*e5f0*/  FFMA.FTZ R66, R38, R66, R43 ;  /* 0x0000004226427223 */ /* 0x000fe2000001002b */
[----:B------:R-:W-:Y:S01]  /*e600*/  LOP3.LUT R36, R69, 0xffff0000, RZ, 0xc0, !PT ;  /* 0xffff000045247812 */ /* 0x000fe200078ec0ff */
[----:B------:R-:W-:Y:S01]  /*e610*/  FMUL.FTZ R43, R4, R39 ;  /* 0x00000027042b7220 */ /* 0x000fe20000410000 */
[----:B------:R-:W-:Y:S01]  /*e620*/  LOP3.LUT R70, R70, 0xffff0000, RZ, 0xc0, !PT ;  /* 0xffff000046467812 */ /* 0x000fe200078ec0ff */
[----:B------:R-:W-:-:S02]  /*e630*/  FMUL.FTZ R38, R4, R37 ;  /* 0x0000002504267220 */ /* 0x000fc40000410000 */
[C---:B------:R-:W-:Y:S01]  /*e640*/  FMUL.FTZ R42, R5.reuse, R36 ;  /* 0x00000024052a7220 */ /* 0x040fe20000410000 */
[C---:B------:R-:W-:Y:S01]  /*e650*/  FFMA.FTZ R4, R6.reuse, R37, -R43 ;  /* 0x0000002506047223 */ /* 0x040fe2000001082b */
[-C--:B------:R-:W-:Y:S01]  /*e660*/  FMUL.FTZ R45, R5, R70.reuse ;  /* 0x00000046052d7220 */ /* 0x080fe20000410000 */
[----:B------:R-:W-:Y:S01]  /*e670*/  FFMA.FTZ R39, R6, R39, R38 ;  /* 0x0000002706277223 */ /* 0x000fe20000010026 */
[----:B------:R-:W-:Y:S01]  /*e680*/  FFMA.FTZ R5, R7, R70, -R42 ;  /* 0x0000004607057223 */ /* 0x000fe2000001082a */
[----:B------:R-:W-:Y:S01]  /*e690*/  F2FP.BF16.F32.PACK_AB R6, R47, R44 ;  /* 0x0000002c2f06723e */ /* 0x000fe200000010ff */
[----:B------:R-:W-:Y:S01]  /*e6a0*/  FFMA.FTZ R36, R7, R36, R45 ;  /* 0x0000002407247223 */ /* 0x000fe2000001002d */
[----:B------:R-:W-:Y:S02]  /*e6b0*/  F2FP.BF16.F32.PACK_AB R7, R66, R71 ;  /* 0x000000474207723e */ /* 0x000fe400000010ff */
[----:B------:R-:W-:Y:S02]  /*e6c0*/  F2FP.BF16.F32.PACK_AB R4, R39, R4 ;  /* 0x000000042704723e */ /* 0x000fe400000010ff */
[----:B------:R-:W-:-:S05]  /*e6d0*/  F2FP.BF16.F32.PACK_AB R5, R36, R5 ;  /* 0x000000052405723e */ /* 0x000fca00000010ff */
[----:B------:R0:W-:Y:S02]  /*e6e0*/  STS.128 [R0+0x8000], R4 ;  /* 0x0080000400007388 */ /* 0x0001e40000000c00 */
.L_x_1599:
[----:B------:R-:W-:Y:S05]  /*e6f0*/  BSYNC B1 ;  /* 0x0000000000017941 */ /* 0x000fea0003800000 */
.L_x_1598:
        /* <DEDUP_REMOVED lines=57> */
.L_x_1612:
[----:B------:R-:W-:Y:S05]  /*ea90*/  BSYNC B1 ;  /* 0x0000000000017941 */ /* 0x000fea0003800000 */
.L_x_1611:
[----:B------:R-:W-:Y:S04]  /*eaa0*/  BSSY B1, `(.L_x_1613) ;  /* 0x0000030000017945 */ /* 0x000fe80003800000 */
[----:B------:R-:W-:Y:S05]  /*eab0*/  @P1 BRA `(.L_x_1614) ;  /* 0x0000000000b81947 */ /* 0x000fea0003800000 */
[----:B0-----:R-:W0:Y:S01]  /*eac0*/  LDS.128 R4, [R0+0x2000] ;  /* 0x0020000000047984 */ /* 0x001e220000000c00 */
        /* <DEDUP_REMOVED lines=45> */
.L_x_1614:
[----:B------:R-:W-:Y:S05]  /*eda0*/  BSYNC B1 ;  /* 0x0000000000017941 */ /* 0x000fea0003800000 */
.L_x_1613:
        /* <DEDUP_REMOVED lines=48> */
.L_x_1616:
[----:B------:R-:W-:Y:S05]  /*f0b0*/  BSYNC B1 ;  /* 0x0000000000017941 */ /* 0x000fea0003800000 */
.L_x_1615:
        /* <DEDUP_REMOVED lines=48> */
.L_x_1618:
[----:B------:R-:W-:Y:S05]  /*f3c0*/  BSYNC B1 ;  /* 0x0000000000017941 */ /* 0x000fea0003800000 */
.L_x_1617:
[----:B------:R-:W-:Y:S04]  /*f3d0*/  BSSY B1, `(.L_x_1619) ;  /* 0x0000030000017945 */ /* 0x000fe80003800000 */
[----:B------:R-:W-:Y:S05]  /*f3e0*/  @P4 BRA `(.L_x_1620) ;  /* 0x0000000000b84947 */ /* 0x000fea0003800000 */
[----:B0123--:R-:W0:Y:S01]  /*f3f0*/  LDS.128 R4, [R3+0x16400] ;  /* 0x0164000003047984 */ /* 0x00fe220000000c00 */
        /* <DEDUP_REMOVED lines=45> */
.L_x_1620:
[----:B------:R-:W-:Y:S05]  /*f6d0*/  BSYNC B1 ;  /* 0x0000000000017941 */ /* 0x000fea0003800000 */
.L_x_1619:
        /* <DEDUP_REMOVED lines=15> */
[C---:B------:R-:W-:Y:S01]  /*f7d0*/  IMAD.U32 R10, R7.reuse, 0x10000, RZ ;  /* 0x00010000070a7824 */ /* 0x040fe200078e00ff */
[----:B------:R-:W-:Y:S01]  /*f7e0*/  LOP3.LUT R7, R7, 0xffff0000, RZ, 0xc0, !PT ;  /* 0xffff000007077812 */ /* 0x000fe200078ec0ff */
[----:B------:R-:W-:-:S02]  /*f7f0*/  IMAD.U32 R8, R6, 0x10000, RZ ;  /* 0x0001000006087824 */ /* 0x000fc400078e00ff */
[CC--:B------:R-:W-:Y:S01]  /*f800*/  FMUL.FTZ R13, R9.reuse, R12.reuse ;  /* 0x0000000c090d7220 */ /* 0x0c0fe20000410000 */
[----:B------:R-:W-:Y:S01]  /*f810*/  FMUL.FTZ R9, R9, R11 ;  /* 0x0000000b09097220 */ /* 0x000fe20000410000 */
[C---:B------:R-:W-:Y:S01]  /*f820*/  FMUL.FTZ R21, R7.reuse, R63 ;  /* 0x0000003f07157220 */ /* 0x040fe20000410000 */
[----:B------:R-:W-:Y:S02]  /*f830*/  IMAD.U32 R3, R4, 0x10000, RZ ;  /* 0x0001000004037824 */ /* 0x000fe400078e00ff */
[C---:B------:R-:W-:Y:S01]  /*f840*/  FFMA.FTZ R14, R8.reuse, R11, -R13 ;  /* 0x0000000b080e7223 */ /* 0x040fe2000001080d */
[----:B------:R-:W-:Y:S01]  /*f850*/  FFMA.FTZ R15, R8, R12, R9 ;  /* 0x0000000c080f7223 */ /* 0x000fe20000010009 */
[-C--:B------:R-:W-:Y:S01]  /*f860*/  FMUL.FTZ R9, R7, R65.reuse ;  /* 0x0000004107097220 */ /* 0x080fe20000410000 */
[C---:B------:R-:W-:Y:S01]  /*f870*/  IMAD.U32 R6, R5.reuse, 0x10000, RZ ;  /* 0x0001000005067824 */ /* 0x040fe200078e00ff */
[----:B------:R-:W-:Y:S01]  /*f880*/  LOP3.LUT R4, R4, 0xffff0000, RZ, 0xc0, !PT ;  /* 0xffff000004047812 */ /* 0x000fe200078ec0ff */
[----:B------:R-:W-:Y:S01]  /*f890*/  IMAD.U32 R8, R62, 0x10000, RZ ;  /* 0x000100003e087824 */ /* 0x000fe200078e00ff */
[----:B------:R-:W-:Y:S01]  /*f8a0*/  LOP3.LUT R5, R5, 0xffff0000, RZ, 0xc0, !PT ;  /* 0xffff000005057812 */ /* 0x000fe200078ec0ff */
[----:B------:R-:W-:Y:S01]  /*f8b0*/  IMAD.U32 R7, R64, 0x10000, RZ ;  /* 0x0001000040077824 */ /* 0x000fe200078e00ff */
[----:B------:R-:W-:Y:S01]  /*f8c0*/  LOP3.LUT R62, R62, 0xffff0000, RZ, 0xc0, !PT ;  /* 0xffff00003e3e7812 */ /* 0x000fe200078ec0ff */
[----:B------:R-:W-:Y:S01]  /*f8d0*/  FFMA.FTZ R21, R10, R65, -R21 ;  /* 0x000000410a157223 */ /* 0x000fe20000010815 */
[----:B------:R-:W-:Y:S01]  /*f8e0*/  LOP3.LUT R64, R64, 0xffff0000, RZ, 0xc0, !PT ;  /* 0xffff000040407812 */ /* 0x000fe200078ec0ff */
[----:B------:R-:W-:Y:S01]  /*f8f0*/  FFMA.FTZ R12, R10, R63, R9 ;  /* 0x0000003f0a0c7223 */ /* 0x000fe20000010009 */
[C---:B------:R-:W-:Y:S01]  /*f900*/  FMUL.FTZ R10, R4.reuse, R8 ;  /* 0x00000008040a7220 */ /* 0x040fe20000410000 */
[-C--:B------:R-:W-:Y:S01]  /*f910*/  FMUL.FTZ R9, R4, R7.reuse ;  /* 0x0000000704097220 */ /* 0x080fe20000410000 */
        /* <DEDUP_REMOVED lines=10> */
[----:B------:R0:W-:Y:S01]  /*f9c0*/  STS.128 [R0+0xa000], R4 ;  /* 0x00a0000400007388 */ /* 0x0001e20000000c00 */
[----:B------:R-:W-:Y:S05]  /*f9d0*/  BRA `(.L_x_1610) ;  /* 0x0000003400ec7947 */ /* 0x000fea0003800000 */
.L_x_1589:
        /* <DEDUP_REMOVED lines=19> */
[----:B------:R-:W-:-:S04]  /*fb10*/  IMAD.WIDE.U32 R6, R3, UR6, R6 ;  /* 0x0000000603067c25 */ /* 0x000fc8000f8e0006 */
[----:B------:R-:W-:Y:S01]  /*fb20*/  IMAD R67, R3, UR7, R0 ;  /* 0x0000000703437c24 */ /* 0x000fe2000f8e0200 */
[----:B------:R-:W-:Y:S01]  /*fb30*/  ULDC.64 UR6, c[0x0][0x400] ;  /* 0x0001000000067ab9 */ /* 0x000fe20000000a00 */
[----:B------:R-:W-:Y:S01]  /*fb40*/  IMAD.IADD R61, R5, 0x1, R61 ;  /* 0x00000001053d7824 */ /* 0x000fe200078e023d */
[----:B------:R-:W-:Y:S01]  /*fb50*/  LEA R3, P0, R4, UR4, 0x1 ;  /* 0x0000000404037c11 */ /* 0x000fe2000f8008ff */
[----:B------:R-:W-:Y:S01]  /*fb60*/  IMAD.IADD R67, R7, 0x1, R67 ;  /* 0x0000000107437824 */ /* 0x000fe200078e0243 */
[----:B------:R-:W-:Y:S01]  /*fb70*/  LEA R0, P1, R6, UR6, 0x1 ;  /* 0x0000000606007c11 */ /* 0x000fe2000f8208ff */
[----:B------:R-:W-:Y:S01]  /*fb80*/  UMOV UR4, 0xffffffff ;  /* 0xffffffff00047882 */ /* 0x000fe20000000000 */
[----:B------:R-:W-:Y:S02]  /*fb90*/  LEA.HI.X R61, R4, UR5, R61, 0x1, P0 ;  /* 0x00000005043d7c11 */ /* 0x000fe400080f0c3d */
[----:B------:R-:W-:Y:S01]  /*fba0*/  LEA.HI.X R67, R6, UR7, R67, 0x1, P1 ;  /* 0x0000000706437c11 */ /* 0x000fe200088f0c43 */
[----:B------:R-:W-:Y:S08]  /*fbb0*/  BRA.DIV UR4, `(.L_x_1621) ;  /* 0x000001d604207947 */ /* 0x000ff0000b800000 */
[----:B------:R0:W1:Y:S04]  /*fbc0*/  SHFL.IDX PT, R7, R61, RZ, 0x1c1f ;  /* 0x001c1fff3d077589 */ /* 0x00006800000e0000 */
[----:B------:R0:W2:Y:S04]  /*fbd0*/  SHFL.IDX PT, R6, R3, RZ, 0x1c1f ;  /* 0x001c1fff03067589 */ /* 0x0000a800000e0000 */
[----:B------:R0:W3:Y:S04]  /*fbe0*/  SHFL.IDX PT, R4, R67, RZ, 0x1c1f ;  /* 0x001c1fff43047589 */ /* 0x0000e800000e0000 */
[----:B------:R0:W4:Y:S02]  /*fbf0*/  SHFL.IDX PT, R14, R0, RZ, 0x1c1f ;  /* 0x001c1fff000e7589 */ /* 0x00012400000e0000 */
.L_x_1949:
[----:B------:R-:W-:Y:S01]  /*fc00*/  IMAD R71, R163, R10, RZ ;  /* 0x0000000aa3477224 */ /* 0x000fe200078e02ff */
[----:B------:R-:W-:Y:S01]  /*fc10*/  BSSY B1, `(.L_x_1622) ;  /* 0x000002f000017945 */ /* 0x000fe20003800000 */
[----:B----4-:R-:W-:Y:S01]  /*fc20*/  IMAD.MOV.U32 R12, RZ, RZ, R14 ;  /* 0x000000ffff0c7224 */ /* 0x010fe200078e000e */
[----:B------:R-:W-:Y:S01]  /*fc30*/  CS2R R44, SRZ ;  /* 0x00000000002c7805 */ /* 0x000fe2000001ff00 */
[----:B---3--:R-:W-:Y:S01]  /*fc40*/  IMAD.MOV.U32 R13, RZ, RZ, R4 ;  /* 0x000000ffff0d7224 */ /* 0x008fe200078e0004 */
        /* <DEDUP_REMOVED lines=19> */
[----:B------:R-:W-:-:S02]  /*fd80*/  CS2R R44, SRZ ;  /* 0x00000000002c7805 */ /* 0x000fc4000001ff00 */
[----:B------:R-:W-:-:S03]  /*fd90*/  CS2R R46, SRZ ;  /* 0x00000000002e7805 */ /* 0x000fc6000001ff00 */
[----:B-12---:R-:W-:-:S04]  /*fda0*/  @!P0 IMAD.WIDE R8, R18, 0x2, R6 ;  /* 0x0000000212088825 */ /* 0x006fc800078e0206 */
[----:B------:R-:W-:Y:S01]  /*fdb0*/  @!P1 IMAD.SHL.U32 R11, R222, 0x8, RZ ;  /* 0x00000008de0b9824 */ /* 0x000fe200078e00ff */
[----:B------:R1:W5:Y:S01]  /*fdc0*/  @!P0 LD.E.128 R32, desc[UR46][R8.64] ;  /* 0x0000002e08208980 */ /* 0x000362000c101d00 */
[----:B------:R-:W-:Y:S01]  /*fdd0*/  @!P2 IMAD.SHL.U32 R15, R223, 0x8, RZ ;  /* 0x00000008df0fa824 */ /* 0x000fe200078e00ff */
[----:B------:R-:W-:Y:S01]  /*fde0*/  CS2R R28, SRZ ;  /* 0x00000000001c7805 */ /* 0x000fe2000001ff00 */
[----:B------:R-:W-:Y:S01]  /*fdf0*/  @!P1 IMAD.WIDE R4, R11, 0x2, R6 ;  /* 0x000000020b049825 */ /* 0x000fe200078e0206 */
[----:B------:R-:W-:Y:S02]  /*fe00*/  CS2R R30, SRZ ;  /* 0x00000000001e7805 */ /* 0x000fe4000001ff00 */
[----:B------:R-:W-:Y:S02]  /*fe10*/  CS2R R40, SRZ ;  /* 0x0000000000287805 */ /* 0x000fe4000001ff00 */
[----:B------:R-:W-:Y:S02]  /*fe20*/  CS2R R42, SRZ ;  /* 0x00000000002a7805 */ /* 0x000fe4000001ff00 */
[----:B------:R-:W-:-:S02]  /*fe30*/  CS2R R24, SRZ ;  /* 0x0000000000187805 */ /* 0x000fc4000001ff00 */
[----:B------:R-:W-:Y:S02]  /*fe40*/  CS2R R26, SRZ ;  /* 0x00000000001a7805 */ /* 0x000fe4000001ff00 */
[----:B------:R-:W-:Y:S01]  /*fe50*/  CS2R R36, SRZ ;  /* 0x0000000000247805 */ /* 0x000fe2000001ff00 */
[--C-:B-1----:R-:W-:Y:S01]  /*fe60*/  @!P1 IMAD.WIDE R8, R11, 0x2, R12.reuse ;  /* 0x000000020b089825 */ /* 0x102fe200078e020c */
[----:B------:R-:W-:Y:S01]  /*fe70*/  CS2R R38, SRZ ;  /* 0x0000000000267805 */ /* 0x000fe2000001ff00 */
[----:B------:R3:W5:Y:S02]  /*fe80*/  @!P1 LD.E.128 R28, desc[UR46][R4.64] ;  /* 0x0000002e041c9980 */ /* 0x000764000c101d00 */
[C---:B------:R-:W-:Y:S02]  /*fe90*/  @!P2 IMAD.WIDE R10, R15.reuse, 0x2, R12 ;  /* 0x000000020f0aa825 */ /* 0x040fe400078e020c */
[----:B------:R3:W5:Y:S02]  /*fea0*/  @!P1 LD.E.128 R40, desc[UR46][R8.64] ;  /* 0x0000002e08289980 */ /* 0x000764000c101d00 */
[----:B------:R-:W-:-:S02]  /*feb0*/  @!P2 IMAD.WIDE R6, R15, 0x2, R6 ;  /* 0x000000020f06a825 */ /* 0x000fc400078e0206 */
[----:B------:R3:W5:Y:S02]  /*fec0*/  @!P2 LD.E.128 R36, desc[UR46][R10.64] ;  /* 0x0000002e0a24a980 */ /* 0x000764000c101d00 */
[----:B------:R-:W-:Y:S02]  /*fed0*/  @!P0 IMAD.WIDE R12, R18, 0x2, R12 ;  /* 0x00000002120c8825 */ /* 0x000fe400078e020c */
[----:B------:R3:W5:Y:S04]  /*fee0*/  @!P2 LD.E.128 R24, desc[UR46][R6.64] ;  /* 0x0000002e0618a980 */ /* 0x000768000c101d00 */
[----:B------:R3:W5:Y:S02]  /*fef0*/  @!P0 LD.E.128 R44, desc[UR46][R12.64] ;  /* 0x0000002e0c2c8980 */ /* 0x000764000c101d00 */
.L_x_1623:
[----:B------:R-:W-:Y:S05]  /*ff00*/  BSYNC B1 ;  /* 0x0000000000017941 */ /* 0x000fea0003800000 */
.L_x_1622:
[----:B---3-5:R-:W-:Y:S01]  /*ff10*/  IMAD.MOV.U32 R4, RZ, RZ, R44 ;  /* 0x000000ffff047224 */ /* 0x028fe200078e002c */
[----:B------:R-:W-:Y:S01]  /*ff20*/  UMOV UR4, 0xffffffff ;  /* 0xffffffff00047882 */ /* 0x000fe20000000000 */
[----:B------:R-:W-:Y:S02]  /*ff30*/  IMAD.MOV.U32 R5, RZ, RZ, R45 ;  /* 0x000000ffff057224 */ /* 0x000fe400078e002d */
[----:B--2---:R-:W-:Y:S01]  /*ff40*/  IMAD.MOV.U32 R6, RZ, RZ, R46 ;  /* 0x000000ffff067224 */ /* 0x004fe200078e002e */
[----:B------:R-:W-:Y:S01]  /*ff50*/  PRMT R111, R4, 0x7610, R111 ;  /* 0x00007610046f7816 */ /* 0x000fe2000000006f */
[----:B-1----:R-:W-:Y:S01]  /*ff60*/  IMAD.MOV.U32 R7, RZ, RZ, R47 ;  /* 0x000000ffff077224 */ /* 0x002fe200078e002f */
        /* <DEDUP_REMOVED lines=41> */
[----:B------:R-:W-:Y:S02]  /*10200*/  CS2R R4, SRZ ;  /* 0x0000000000047805 */ /* 0x000fe4000001ff00 */
[----:B------:R-:W-:Y:S02]  /*10210*/  PRMT R90, R6, 0x7610, R90 ;  /* 0x00007610065a7816 */ /* 0x000fe4000000005a */
[----:B------:R-:W-:Y:S01]  /*10220*/  PRMT R91, R7, 0x7610, R91 ;  /* 0x00007610075b7816 */ /* 0x000fe2000000005b */
[----:B------:R-:W-:Y:S06]  /*10230*/  BRA.DIV UR4, `(.L_x_1624) ;  /* 0x000001ce04f07947 */ /* 0x000fec000b800000 */
[----:B0-----:R-:W0:Y:S04]  /*10240*/  SHFL.IDX PT, R61, R61, 0x1, 0x1c1f ;  /* 0x003c1f003d3d7f89 */ /* 0x001e2800000e0000 */
[----:B------:R1:W2:Y:S04]  /*10250*/  SHFL.IDX PT, R60, R3, 0x1, 0x1c1f ;  /* 0x003c1f00033c7f89 */ /* 0x0002a800000e0000 */
[----:B------:R-:W3:Y:S04]  /*10260*/  SHFL.IDX PT, R67, R67, 0x1, 0x1c1f ;  /* 0x003c1f0043437f89 */ /* 0x000ee800000e0000 */
[----:B------:R1:W4:Y:S02]  /*10270*/  SHFL.IDX PT, R66, R0, 0x1, 0x1c1f ;  /* 0x003c1f0000427f89 */ /* 0x00032400000e0000 */
.L_x_1955:
[----:B------:R-:W-:Y:S01]  /*10280*/  VIADD R64, R64, 0x40 ;  /* 0x0000004040407836 */ /* 0x000fe20000000000 */
        /* <DEDUP_REMOVED lines=21> */
[----:B------:R-:W-:Y:S02]  /*103e0*/  CS2R R52, SRZ ;  /* 0x0000000000347805 */ /* 0x000fe4000001ff00 */
[----:B------:R-:W-:Y:S01]  /*103f0*/  CS2R R54, SRZ ;  /* 0x0000000000367805 */ /* 0x000fe2000001ff00 */
[----:B0-2---:R-:W-:-:S04]  /*10400*/  @!P0 IMAD.WIDE R4, R18, 0x2, R60 ;  /* 0x0000000212048825 */ /* 0x005fc800078e023c */
        /* <DEDUP_REMOVED lines=20> */
.L_x_1626:
[----:B------:R-:W-:Y:S05]  /*10550*/  BSYNC B1 ;  /* 0x0000000000017941 */ /* 0x000fea0003800000 */
.L_x_1625:
[----:B-1---5:R-:W-:Y:S01]  /*10560*/  IMAD.MOV.U32 R3, RZ, RZ, R4 ;  /* 0x000000ffff037224 */ /* 0x022fe200078e0004 */
[----:B------:R-:W-:Y:S01]  /*10570*/  LEA.HI R0, R188, R188, RZ, 0x1 ;  /* 0x000000bcbc007211 */ /* 0x000fe200078f08ff */
[----:B0-----:R-:W-:Y:S01]  /*10580*/  IMAD.MOV.U32 R20, RZ, RZ, R5 ;  /* 0x000000ffff147224 */ /* 0x001fe200078e0005 */
[----:B------:R-:W-:Y:S01]  /*10590*/  BSSY B1, `(.L_x_1627) ;  /* 0x0000034000017945 */ /* 0x000fe20003800000 */
[----:B------:R-:W-:Y:S01]  /*105a0*/  IMAD.MOV.U32 R21, RZ, RZ, R6 ;  /* 0x000000ffff157224 */ /* 0x000fe200078e0006 */
[----:B------:R-:W-:Y:S01]  /*105b0*/  PRMT R94, R3, 0x7610, R94 ;  /* 0x00007610035e7816 */ /* 0x000fe2000000005e */
[----:B--2---:R-:W-:Y:S01]  /*105c0*/  IMAD.MOV.U32 R60, RZ, RZ, R7 ;  /* 0x000000ffff3c7224 */ /* 0x004fe200078e0007 */
[----:B------:R-:W-:Y:S01]  /*105d0*/  LOP3.LUT R3, R0, 0xfffffffe, RZ, 0xc0, !PT ;  /* 0xfffffffe00037812 */ /* 0x000fe200078ec0ff */
[----:B------:R-:W-:Y:S01]  /*105e0*/  IMAD.MOV.U32 R0, RZ, RZ, R8 ;  /* 0x000000ffff007224 */ /* 0x000fe200078e0008 */
[----:B------:R-:W-:Y:S01]  /*105f0*/  PRMT R95, R20, 0x7610, R95 ;  /* 0x00007610145f7816 */ /* 0x000fe2000000005f */
[----:B------:R-:W-:Y:S01]  /*10600*/  IMAD.MOV.U32 R20, RZ, RZ, R9 ;  /* 0x000000ffff147224 */ /* 0x000fe200078e0009 */
[----:B------:R-:W-:Y:S01]  /*10610*/  PRMT R96, R21, 0x7610, R96 ;  /* 0x0000761015607816 */ /* 0x000fe20000000060 */
        /* <DEDUP_REMOVED lines=34> */
[----:B------:R-:W-:-:S02]  /*10840*/  VIADDMNMX R0, R71, -R178, 0x80, PT ;  /* 0x0000008047007446 */ /* 0x000fc400038009b2 */
[----:B------:R-:W-:Y:S01]  /*10850*/  PRMT R82, R60, 0x7610, R82 ;  /* 0x000076103c527816 */ /* 0x000fe20000000052 */
[----:B------:R-:W-:Y:S01]  /*10860*/  IMAD.MOV.U32 R60, RZ, RZ, R58 ;  /* 0x000000ffff3c7224 */ /* 0x000fe200078e003a */
[----:B------:R-:W-:Y:S01]  /*10870*/  PRMT R83, R62, 0x7610, R83 ;  /* 0x000076103e537816 */ /* 0x000fe20000000053 */
[----:B------:R-:W-:Y:S01]  /*10880*/  IMAD.MOV.U32 R62, RZ, RZ, R59 ;  /* 0x000000ffff3e7224 */ /* 0x000fe200078e003b */
[----:B------:R-:W-:Y:S02]  /*10890*/  ISETP.GE.AND P1, PT, R162, R0, PT ;  /* 0x00000000a200720c */ /* 0x000fe40003f26270 */
[----:B------:R-:W-:Y:S02]  /*108a0*/  PRMT R70, R63, 0x7610, R70 ;  /* 0x000076103f467816 */ /* 0x000fe40000000046 */
[----:B------:R-:W-:Y:S01]  /*108b0*/  PRMT R71, R64, 0x7610, R71 ;  /* 0x0000761040477816 */ /* 0x000fe20000000047 */
[----:B0-----:R-:W-:Y:S08]  /*108c0*/  @!P0 BRA `(.L_x_1628) ;  /* 0x000001c800c08947 */ /* 0x001ff00003800000 */
.L_x_1956:
[----:B------:R-:W-:Y:S05]  /*108d0*/  BSYNC B1 ;  /* 0x0000000000017941 */ /* 0x000fea0003800000 */
.L_x_1627:
[----:B------:R-:W-:Y:S01]  /*108e0*/  BSSY B1, `(.L_x_1629) ;  /* 0x0000147000017945 */ /* 0x000fe20003800000 */
[----:B------:R-:W-:Y:S02]  /*108f0*/  PRMT R73, R60, 0x7610, R73 ;  /* 0x000076103c497816 */ /* 0x000fe40000000049 */
[----:B------:R-:W-:Y:S01]  /*10900*/  PRMT R74, R62, 0x7610, R74 ;  /* 0x000076103e4a7816 */ /* 0x000fe2000000004a */
[----:B------:R-:W-:Y:S06]  /*10910*/  @P1 BRA `(.L_x_1630) ;  /* 0x00000014000c1947 */ /* 0x000fec0003800000 */
[----:B------:R-:W1:Y:S01]  /*10920*/  LDC R75, c[0x0][0x3f4] ;  /* 0x0000fd00ff4b7b82 */ /* 0x000e620000000800 */
[----:B------:R-:W-:Y:S01]  /*10930*/  BSSY B2, `(.L_x_1631) ;  /* 0x000006f000027945 */ /* 0x000fe20003800000 */
[-C--:B-1----:R-:W-:Y:S02]  /*10940*/  ISETP.GE.AND P0, PT, R18, R75.reuse, PT ;  /* 0x0000004b1200720c */ /* 0x082fe40003f06270 */
[-C--:B------:R-:W-:Y:S02]  /*10950*/  ISETP.GE.AND P1, PT, R165, R75.reuse, PT ;  /* 0x0000004ba500720c */ /* 0x080fe40003f26270 */
[----:B------:R-:W-:-:S09]  /*10960*/  ISETP.GE.AND P2, PT, R166, R75, PT ;  /* 0x0000004ba600720c */ /* 0x000fd20003f46270 */
[----:B------:R-:W-:Y:S05]  /*10970*/  @P0 BRA `(.L_x_1632) ;  /* 0x0000000400a80947 */ /* 0x000fea0003800000 */
[----:B------:R-:W-:Y:S02]  /*10980*/  LEA.HI R62, R75, R191, RZ, 0x1d ;  /* 0x000000bf4b3e7211 */ /* 0x000fe400078fe8ff */
[----:B0-----:R-:W-:Y:S02]  /*10990*/  LOP3.LUT R61, R175, 0x38, R18, 0xf8, !PT ;  /* 0x00000038af3d7812 */ /* 0x001fe400078ef812 */
[----:B------:R-:W-:Y:S01]  /*109a0*/  SHF.R.S32.HI R63, RZ, 0x1f, R62 ;  /* 0x0000001fff3f7819 */ /* 0x000fe2000001143e */
[----:B------:R-:W-:Y:S01]  /*109b0*/  IMAD.SHL.U32 R64, R62, 0x8, RZ ;  /* 0x000000083e407824 */ /* 0x000fe200078e00ff */
[----:B------:R-:W-:Y:S02]  /*109c0*/  LOP3.LUT R60, R61, R176, RZ, 0x3c, !PT ;  /* 0x000000b03d3c7212 */ /* 0x000fe400078e3cff */
[----:B------:R-:W-:Y:S02]  /*109d0*/  LEA.HI R62, R63, R62, RZ, 0x3 ;  /* 0x0000003e3f3e7211 */ /* 0x000fe400078f18ff */
[----:B------:R-:W-:Y:S01]  /*109e0*/  LOP3.LUT R63, R175, 0x38, R64, 0xf8, !PT ;  /* 0x00000038af3f7812 */ /* 0x000fe200078ef840 */
[----:B------:R-:W-:Y:S01]  /*109f0*/  IMAD.IADD R61, R177, 0x1, R60 ;  /* 0x00000001b13d7824 */ /* 0x000fe200078e023c */
[----:B------:R-:W-:Y:S01]  /*10a00*/  SHF.R.U64 R112, R44, 0x10, R45 ;  /* 0x000000102c707819 */ /* 0x000fe2000000122d */
[----:B------:R-:W-:Y:S01]  /*10a10*/  IMAD.SHL.U32 R62, R62, 0x400, RZ ;  /* 0x000004003e3e7824 */ /* 0x000fe200078e00ff */
[----:B------:R-:W-:Y:S01]  /*10a20*/  LOP3.LUT R63, R63, R176, RZ, 0x3c, !PT ;  /* 0x000000b03f3f7212 */ /* 0x000fe200078e3cff */
[----:B------:R-:W-:Y:S01]  /*10a30*/  IMAD R92, R61, 0x2, R2 ;  /* 0x000000023d5c7824 */ /* 0x000fe200078e0202 */
[----:B------:R-:W-:-:S02]  /*10a40*/  SHF.R.U64 R115, R32, 0x10, R33 ;  /* 0x0000001020737819 */ /* 0x000fc40000001221 */
[----:B------:R-:W-:Y:S02]  /*10a50*/  LOP3.LUT R62, R62, 0x7fffe000, RZ, 0xc0, !PT ;  /* 0x7fffe0003e3e7812 */ /* 0x000fe400078ec0ff */
[----:B------:R-:W-:Y:S02]  /*10a60*/  SHF.R.U32.HI R32, RZ, 0x10, R33 ;  /* 0x00000010ff207819 */ /* 0x000fe40000011621 */
[----:B------:R-:W-:Y:S02]  /*10a70*/  IADD3 R93, R63, R62, R177 ;  /* 0x0000003e3f5d7210 */ /* 0x000fe40007ffe0b1 */
[----:B------:R-:W0:Y:S01]  /*10a80*/  LDS.128 R60, [R92+0xc400] ;  /* 0x00c400005c3c7984 */ /* 0x000e220000000c00 */
[--C-:B------:R-:W-:Y:S02]  /*10a90*/  SHF.R.U64 R113, R34, 0x10, R35.reuse ;  /* 0x0000001022717819 */ /* 0x100fe40000001223 */
[----:B------:R-:W-:Y:S01]  /*10aa0*/  IMAD R93, R93, 0x2, R2 ;  /* 0x000000025d5d7824 */ /* 0x000fe200078e0202 */
[----:B------:R-:W-:-:S02]  /*10ab0*/  SHF.R.U32.HI R33, RZ, 0x10, R35 ;  /* 0x00000010ff217819 */ /* 0x000fc40000011623 */
[----:B------:R-:W-:Y:S02]  /*10ac0*/  SHF.R.U32.HI R44, RZ, 0x10, R45 ;  /* 0x00000010ff2c7819 */ /* 0x000fe4000001162d */
[----:B---34-:R-:W1:Y:S01]  /*10ad0*/  LDS.128 R64, [R93+0xc400] ;  /* 0x00c400005d407984 */ /* 0x018e620000000c00 */
[----:B------:R-:W-:Y:S02]  /*10ae0*/  PRMT R111, R111, 0x5410, R112 ;  /* 0x000054106f6f7816 */ /* 0x000fe40000000070 */
[----:B------:R-:W-:Y:S02]  /*10af0*/  SHF.R.U64 R45, R46, 0x10, R47 ;  /* 0x000000102e2d7819 */ /* 0x000fe4000000122f */
[----:B------:R-:W-:Y:S01]  /*10b00*/  PRMT R35, R78, 0x5432, R115 ;  /* 0x000054324e237816 */ /* 0x000fe20000000073 */
[----:B------:R-:W-:Y:S01]  /*10b10*/  IMAD.U32 R120, R111, 0x10000, RZ ;  /* 0x000100006f787824 */ /* 0x000fe200078e00ff */
[----:B------:R-:W-:Y:S02]  /*10b20*/  SHF.R.U32.HI R110, RZ, 0x10, R47 ;  /* 0x00000010ff6e7819 */ /* 0x000fe4000001162f */
[----:B------:R-:W-:Y:S01]  /*10b30*/  PRMT R46, R73, 0x5432, R44 ;  /* 0x00005432492e7816 */ /* 0x000fe2000000002c */
[----:B------:R-:W-:Y:S01]  /*10b40*/  IMAD.U32 R119, R35, 0x10000, RZ ;  /* 0x0001000023777824 */ /* 0x000fe200078e00ff */
[----:B------:R-:W-:-:S02]  /*10b50*/  PRMT R44, R70, 0x5432, R45 ;  /* 0x00005432462c7816 */ /* 0x000fc4000000002d */
[----:B------:R-:W-:Y:S01]  /*10b60*/  PRMT R45, R69, 0x5432, R110 ;  /* 0x00005432452d7816 */ /* 0x000fe2000000006e */
[----:B------:R-:W-:Y:S01]  /*10b70*/  IMAD.U32 R121, R46, 0x10000, RZ ;  /* 0x000100002e797824 */ /* 0x000fe200078e00ff */
[----:B------:R-:W-:Y:S02]  /*10b80*/  PRMT R34, R77, 0x5432, R32 ;  /* 0x000054324d227816 */ /* 0x000fe40000000020 */
[----:B------:R-:W-:Y:S01]  /*10b90*/  PRMT R32, R76, 0x5432, R113 ;  /* 0x000054324c207816 */ /* 0x000fe20000000071 */
[----:B------:R-:W-:Y:S01]  /*10ba0*/  IMAD.U32 R122, R45, 0x10000, RZ ;  /* 0x000100002d7a7824 */ /* 0x000fe200078e00ff */
[----:B------:R-:W-:Y:S02]  /*10bb0*/  PRMT R33, R74, 0x5432, R33 ;  /* 0x000054324a217816 */ /* 0x000fe40000000021 */
        /* <DEDUP_REMOVED lines=12> */
[----:B------:R-:W-:Y:S01]  /*10c80*/  IMAD.U32 R117, R65, 0x10000, RZ ;  /* 0x0001000041757824 */ /* 0x000fe200078e00ff */
[C---:B------:R-:W-:Y:S01]  /*10c90*/  LOP3.LUT R63, R66.reuse, 0xffff0000, RZ, 0xc0, !PT ;  /* 0xffff0000423f7812 */ /* 0x040fe200078ec0ff */
[C---:B------:R-:W-:Y:S01]  /*10ca0*/  FMUL.FTZ R123, R115.reuse, R120 ;  /* 0x00000078737b7220 */ /* 0x040fe20000410000 */
[----:B------:R-:W-:Y:S01]  /*10cb0*/  FMUL.FTZ R125, R115, R119 ;  /* 0x00000077737d7220 */ /* 0x000fe20000410000 */
[----:B------:R-:W-:Y:S01]  /*10cc0*/  IMAD.U32 R118, R67, 0x10000, RZ ;  /* 0x0001000043767824 */ /* 0x000fe200078e00ff */
[----:B------:R-:W-:Y:S01]  /*10cd0*/  LOP3.LUT R65, R65, 0xffff0000, RZ, 0xc0, !PT ;  /* 0xffff000041417812 */ /* 0x000fe200078ec0ff */
[----:B------:R-:W-:Y:S01]  /*10ce0*/  IMAD.U32 R64, R66, 0x10000, RZ ;  /* 0x0001000042407824 */ /* 0x000fe200078e00ff */
[----:B------:R-:W-:Y:S01]  /*10cf0*/  LOP3.LUT R66, R67, 0xffff0000, RZ, 0xc0, !PT ;  /* 0xffff000043427812 */ /* 0x000fe200078ec0ff */
[----:B------:R-:W-:-:S02]  /*10d00*/  IMAD.U32 R115, R34, 0x10000, RZ ;  /* 0x0001000022737824 */ /* 0x000fc400078e00ff */
[C---:B------:R-:W-:Y:S01]  /*10d10*/  FFMA.FTZ R67, R114.reuse, R119, -R123 ;  /* 0x0000007772437223 */ /* 0x040fe2000001087b */
[----:B------:R-:W-:Y:S01]  /*10d20*/  FFMA.FTZ R114, R114, R120, R125 ;  /* 0x0000007872727223 */ /* 0x000fe2000001007d */
[----:B------:R-:W-:Y:S01]  /*10d30*/  FMUL.FTZ R123, R117, R121 ;  /* 0x00000079757b7220 */ /* 0x000fe20000410000 */
[----:B------:R-:W-:Y:S02]  /*10d40*/  IMAD.U32 R119, R33, 0x10000, RZ ;  /* 0x0001000021777824 */ /* 0x000fe400078e00ff */
[----:B------:R-:W-:Y:S01]  /*10d50*/  FMUL.FTZ R120, R118, R122 ;  /* 0x0000007a76787220 */ /* 0x000fe20000410000 */
[-C--:B------:R-:W-:Y:S01]  /*10d60*/  FMUL.FTZ R125, R117, R115.reuse ;  /* 0x00000073757d7220 */ /* 0x080fe20000410000 */
[----:B------:R-:W-:Y:S01]  /*10d70*/  LOP3.LUT R117, R111, 0xffff0000, RZ, 0xc0, !PT ;  /* 0xffff00006f757812 */ /* 0x000fe200078ec0ff */
[----:B------:R-:W-:Y:S01]  /*10d80*/  FFMA.FTZ R115, R116, R115, -R123 ;  /* 0x0000007374737223 */ /* 0x000fe2000001087b */
[-C--:B------:R-:W-:Y:S01]  /*10d90*/  FFMA.FTZ R111, R113, R119.reuse, -R120 ;  /* 0x00000077716f7223 */ /* 0x080fe20000010878 */
[----:B------:R-:W-:Y:S01]  /*10da0*/  FMUL.FTZ R123, R118, R119 ;  /* 0x00000077767b7220 */ /* 0x000fe20000410000 */
[----:B------:R-:W-:Y:S01]  /*10db0*/  LOP3.LUT R120, R46, 0xffff0000, RZ, 0xc0, !PT ;  /* 0xffff00002e787812 */ /* 0x000fe200078ec0ff */
[----:B------:R-:W-:Y:S01]  /*10dc0*/  FMUL.FTZ R119, R112, R117 ;  /* 0x0000007570777220 */ /* 0x000fe20000410000 */
[----:B------:R-:W-:Y:S01]  /*10dd0*/  LOP3.LUT R118, R34, 0xffff0000, RZ, 0xc0, !PT ;  /* 0xffff000022767812 */ /* 0x000fe200078ec0ff */
[----:B------:R-:W-:Y:S01]  /*10de0*/  FFMA.FTZ R116, R116, R121, R125 ;  /* 0x0000007974747223 */ /* 0x000fe2000001007d */
[-C--:B------:R-:W-:Y:S01]  /*10df0*/  FMUL.FTZ R121, R112, R35.reuse ;  /* 0x0000002370797220 */ /* 0x080fe20000410000 */
[C---:B------:R-:W-:Y:S01]  /*10e00*/  FMUL.FTZ R46, R65.reuse, R120 ;  /* 0x00000078412e7220 */ /* 0x040fe20000410000 */
[----:B------:R-:W-:Y:S01]  /*10e10*/  FFMA.FTZ R34, R110, R35, -R119 ;  /* 0x000000236e227223 */ /* 0x000fe20000010877 */
[----:B------:R-:W-:Y:S01]  /*10e20*/  FMUL.FTZ R65, R65, R118 ;  /* 0x0000007641417220 */ /* 0x000fe20000410000 */
[----:B------:R-:W-:-:S02]  /*10e30*/  IMAD.U32 R119, R44, 0x10000, RZ ;  /* 0x000100002c777824 */ /* 0x000fc400078e00ff */
[----:B------:R-:W-:Y:S01]  /*10e40*/  FFMA.FTZ R117, R110, R117, R121 ;  /* 0x000000756e757223 */ /* 0x000fe20000010079 */
[----:B------:R-:W-:Y:S02]  /*10e50*/  IMAD.U32 R35, R32, 0x10000, RZ ;  /* 0x0001000020237824 */ /* 0x000fe400078e00ff */
[C---:B------:R-:W-:Y:S01]  /*10e60*/  FFMA.FTZ R46, R61.reuse, R118, -R46 ;  /* 0x000000763d2e7223 */ /* 0x040fe2000001082e */
[----:B------:R-:W-:Y:S01]  /*10e70*/  FFMA.FTZ R65, R61, R120, R65 ;  /* 0x000000783d417223 */ /* 0x000fe20000010041 */
[C---:B------:R-:W-:Y:S01]  /*10e80*/  FMUL.FTZ R121, R64.reuse, R119 ;  /* 0x0000007740797220 */ /* 0x040fe20000410000 */
[-C--:B------:R-:W-:Y:S01]  /*10e90*/  FMUL.FTZ R61, R64, R35.reuse ;  /* 0x00000023403d7220 */ /* 0x080fe20000410000 */
[----:B------:R-:W-:Y:S01]  /*10ea0*/  LOP3.LUT R44, R44, 0xffff0000, RZ, 0xc0, !PT ;  /* 0xffff00002c2c7812 */ /* 0x000fe200078ec0ff */
[----:B------:R-:W-:Y:S01]  /*10eb0*/  FFMA.FTZ R113, R113, R122, R123 ;  /* 0x0000007a71717223 */ /* 0x000fe2000001007b */
[----:B------:R-:W-:Y:S01]  /*10ec0*/  LOP3.LUT R32, R32, 0xffff0000, RZ, 0xc0, !PT ;  /* 0xffff000020207812 */ /* 0x000fe200078ec0ff */
[C---:B------:R-:W-:Y:S01]  /*10ed0*/  FFMA.FTZ R121, R60.reuse, R35, -R121 ;  /* 0x000000233c797223 */ /* 0x040fe20000010879 */
[----:B------:R-:W-:Y:S01]  /*10ee0*/  LOP3.LUT R33, R33, 0xffff0000, RZ, 0xc0, !PT ;  /* 0xffff000021217812 */ /* 0x000fe200078ec0ff */
[----:B------:R-:W-:Y:S01]  /*10ef0*/  FFMA.FTZ R61, R60, R119, R61 ;  /* 0x000000773c3d7223 */ /* 0x000fe2000001003d */
        /* <DEDUP_REMOVED lines=14> */
[----:B------:R1:W-:Y:S01]  /*10fe0*/  STS.128 [R92+0xc400], R32 ;  /* 0x00c400205c007388 */ /* 0x0003e20000000c00 */
[----:B------:R-:W-:-:S02]  /*10ff0*/  F2FP.BF16.F32.PACK_AB R46, R64, R61 ;  /* 0x0000003d402e723e */ /* 0x000fc400000010ff */
[----:B------:R-:W-:-:S05]  /*11000*/  F2FP.BF16.F32.PACK_AB R47, R110, R113 ;  /* 0x000000716e2f723e */ /* 0x000fca00000010ff */
[----:B------:R1:W-:Y:S02]  /*11010*/  STS.128 [R93+0xc400], R44 ;  /* 0x00c4002c5d007388 */ /* 0x0003e40000000c00 */
.L_x_1632:
[----:B------:R-:W-:Y:S05]  /*11020*/  BSYNC B2 ;  /* 0x0000000000027941 */ /* 0x000fea0003800000 */
.L_x_1631:
[----:B------:R-:W-:Y:S04]  /*11030*/  BSSY B2, `(.L_x_1633) ;  /* 0x0000069000027945 */ /* 0x000fe80003800000 */
[----:B------:R-:W-:Y:S05]  /*11040*/  @P1 BRA `(.L_x_1634) ;  /* 0x00000004009c1947 */ /* 0x000fea0003800000 */
[----:B-1----:R-:W2:Y:S01]  /*11050*/  LDL R93, [R1+0x70] ;  /* 0x00007000015d7983 */ /* 0x002ea20000100800 */
[----:B------:R-:W-:Y:S02]  /*11060*/  LEA.HI R32, R75, R222, RZ, 0x1d ;  /* 0x000000de4b207211 */ /* 0x000fe400078fe8ff */
[--C-:B0-----:R-:W-:Y:S02]  /*11070*/  SHF.R.U64 R61, R30, 0x10, R31.reuse ;  /* 0x000000101e3d7819 */ /* 0x101fe4000000121f */
[----:B------:R-:W-:Y:S01]  /*11080*/  SHF.R.S32.HI R33, RZ, 0x1f, R32 ;  /* 0x0000001fff217819 */ /* 0x000fe20000011420 */
[----:B------:R-:W-:Y:S01]  /*11090*/  IMAD.SHL.U32 R34, R32, 0x8, RZ ;  /* 0x0000000820227824 */ /* 0x000fe200078e00ff */
[----:B------:R-:W-:Y:S02]  /*110a0*/  SHF.R.U32.HI R30, RZ, 0x10, R31 ;  /* 0x00000010ff1e7819 */ /* 0x000fe4000001161f */
[----:B------:R-:W-:Y:S02]  /*110b0*/  LEA.HI R32, R33, R32, RZ, 0x3 ;  /* 0x0000002021207211 */ /* 0x000fe400078f18ff */
[----:B------:R-:W-:-:S02]  /*110c0*/  LOP3.LUT R33, R175, 0x38, R34, 0xf8, !PT ;  /* 0x00000038af217812 */ /* 0x000fc400078ef822 */
[--C-:B------:R-:W-:Y:S01]  /*110d0*/  SHF.R.U64 R31, R40, 0x10, R41.reuse ;  /* 0x00000010281f7819 */ /* 0x100fe20000001229 */
[----:B------:R-:W-:Y:S01]  /*110e0*/  IMAD.SHL.U32 R32, R32, 0x400, RZ ;  /* 0x0000040020207824 */ /* 0x000fe200078e00ff */
[----:B------:R-:W-:Y:S02]  /*110f0*/  LOP3.LUT R33, R33, R176, RZ, 0x3c, !PT ;  /* 0x000000b021217212 */ /* 0x000fe400078e3cff */
[----:B------:R-:W-:Y:S02]  /*11100*/  SHF.R.U32.HI R40, RZ, 0x10, R41 ;  /* 0x00000010ff287819 */ /* 0x000fe40000011629 */
[----:B------:R-:W-:Y:S02]  /*11110*/  LOP3.LUT R32, R32, 0x7fffe000, RZ, 0xc0, !PT ;  /* 0x7fffe00020207812 */ /* 0x000fe400078ec0ff */
[----:B------:R-:W-:Y:S02]  /*11120*/  SHF.R.U64 R63, R28, 0x10, R29 ;  /* 0x000000101c3f7819 */ /* 0x000fe4000000121d */
[----:B------:R-:W-:-:S02]  /*11130*/  IADD3 R45, R33, R32, R177 ;  /* 0x00000020212d7210 */ /* 0x000fc40007ffe0b1 */
[----:B------:R-:W-:Y:S02]  /*11140*/  SHF.R.U32.HI R28, RZ, 0x10, R29 ;  /* 0x00000010ff1c7819 */ /* 0x000fe4000001161d */
[----:B------:R-:W-:Y:S01]  /*11150*/  PRMT R102, R102, 0x5410, R31 ;  /* 0x0000541066667816 */ /* 0x000fe2000000001f */
[----:B------:R-:W-:Y:S01]  /*11160*/  IMAD R60, R45, 0x2, R2 ;  /* 0x000000022d3c7824 */ /* 0x000fe200078e0202 */
[--C-:B------:R-:W-:Y:S02]  /*11170*/  SHF.R.U64 R29, R42, 0x10, R43.reuse ;  /* 0x000000102a1d7819 */ /* 0x100fe4000000122b */
[----:B------:R-:W-:Y:S02]  /*11180*/  PRMT R103, R103, 0x5410, R40 ;  /* 0x0000541067677816 */ /* 0x000fe40000000028 */
[----:B------:R-:W0:Y:S01]  /*11190*/  LDS.128 R44, [R60+0xc400] ;  /* 0x00c400003c2c7984 */ /* 0x000e220000000c00 */
[----:B------:R-:W-:Y:S02]  /*111a0*/  SHF.R.U32.HI R42, RZ, 0x10, R43 ;  /* 0x00000010ff2a7819 */ /* 0x000fe4000001162b */
[----:B------:R-:W-:Y:S01]  /*111b0*/  PRMT R106, R106, 0x5410, R63 ;  /* 0x000054106a6a7816 */ /* 0x000fe2000000003f */
[----:B------:R-:W-:Y:S01]  /*111c0*/  IMAD.U32 R63, R102, 0x10000, RZ ;  /* 0x00010000663f7824 */ /* 0x000fe200078e00ff */
[----:B------:R-:W-:Y:S01]  /*111d0*/  PRMT R107, R107, 0x5410, R28 ;  /* 0x000054106b6b7816 */ /* 0x000fe2000000001c */
[----:B------:R-:W-:Y:S01]  /*111e0*/  IMAD.U32 R64, R103, 0x10000, RZ ;  /* 0x0001000067407824 */ /* 0x000fe200078e00ff */
[----:B------:R-:W-:-:S02]  /*111f0*/  PRMT R104, R104, 0x5410, R29 ;  /* 0x0000541068687816 */ /* 0x000fc4000000001d */
[----:B------:R-:W-:Y:S02]  /*11200*/  PRMT R108, R108, 0x5410, R61 ;  /* 0x000054106c6c7816 */ /* 0x000fe4000000003d */
[----:B------:R-:W-:Y:S02]  /*11210*/  PRMT R109, R109, 0x5410, R30 ;  /* 0x000054106d6d7816 */ /* 0x000fe4000000001e */
[----:B------:R-:W-:Y:S02]  /*11220*/  PRMT R105, R105, 0x5410, R42 ;  /* 0x0000541069697816 */ /* 0x000fe4000000002a */
[----:B------:R-:W-:Y:S02]  /*11230*/  LOP3.LUT R102, R102, 0xffff0000, RZ, 0xc0, !PT ;  /* 0xffff000066667812 */ /* 0x000fe400078ec0ff */
[----:B------:R-:W-:Y:S01]  /*11240*/  LOP3.LUT R103, R103, 0xffff0000, RZ, 0xc0, !PT ;  /* 0xffff000067677812 */ /* 0x000fe200078ec0ff */
[----:B0-----:R-:W-:Y:S01]  /*11250*/  IMAD.U32 R42, R45, 0x10000, RZ ;  /* 0x000100002d2a7824 */ /* 0x001fe200078e00ff */
[----:B------:R-:W-:Y:S01]  /*11260*/  LOP3.LUT R62, R44, 0xffff0000, RZ, 0xc0, !PT ;  /* 0xffff00002c3e7812 */ /* 0x000fe200078ec0ff */
[C---:B------:R-:W-:Y:S01]  /*11270*/  IMAD.U32 R41, R46.reuse, 0x10000, RZ ;  /* 0x000100002e297824 */ /* 0x040fe200078e00ff */
[----:B------:R-:W-:Y:S01]  /*11280*/  LOP3.LUT R30, R46, 0xffff0000, RZ, 0xc0, !PT ;  /* 0xffff00002e1e7812 */ /* 0x000fe200078ec0ff */
[----:B----4-:R-:W-:Y:S01]  /*11290*/  FMUL.FTZ R66, R42, R64 ;  /* 0x000000402a427220 */ /* 0x010fe20000410000 */
[----:B------:R-:W-:-:S02]  /*112a0*/  LOP3.LUT R46, R47, 0xffff0000, RZ, 0xc0, !PT ;  /* 0xffff00002f2e7812 */ /* 0x000fc400078ec0ff */
[----:B------:R-:W-:Y:S01]  /*112b0*/  LOP3.LUT R45, R45, 0xffff0000, RZ, 0xc0, !PT ;  /* 0xffff00002d2d7812 */ /* 0x000fe200078ec0ff */
[----:B--2---:R-:W0:Y:S02]  /*112c0*/  LDS.128 R32, [R93] ;  /* 0x000000005d207984 */ /* 0x004e240000000c00 */
[C---:B0-----:R-:W-:Y:S01]  /*112d0*/  IMAD.U32 R40, R32.reuse, 0x10000, RZ ;  /* 0x0001000020287824 */ /* 0x041fe200078e00ff */
[----:B------:R-:W-:Y:S01]  /*112e0*/  LOP3.LUT R31, R32, 0xffff0000, RZ, 0xc0, !PT ;  /* 0xffff0000201f7812 */ /* 0x000fe200078ec0ff */
[C---:B------:R-:W-:Y:S01]  /*112f0*/  IMAD.U32 R43, R33.reuse, 0x10000, RZ ;  /* 0x00010000212b7824 */ /* 0x040fe200078e00ff */
[----:B------:R-:W-:Y:S01]  /*11300*/  LOP3.LUT R32, R33, 0xffff0000, RZ, 0xc0, !PT ;  /* 0xffff000021207812 */ /* 0x000fe200078ec0ff */
[----:B------:R-:W-:Y:S01]  /*11310*/  IMAD.U32 R33, R44, 0x10000, RZ ;  /* 0x000100002c217824 */ /* 0x000fe200078e00ff */
[C---:B------:R-:W-:Y:S01]  /*11320*/  LOP3.LUT R28, R34.reuse, 0xffff0000, RZ, 0xc0, !PT ;  /* 0xffff0000221c7812 */ /* 0x040fe200078ec0ff */
[----:B------:R-:W-:Y:S01]  /*11330*/  IMAD.U32 R29, R34, 0x10000, RZ ;  /* 0x00010000221d7824 */ /* 0x000fe200078e00ff */
[C---:B------:R-:W-:Y:S01]  /*11340*/  LOP3.LUT R34, R35.reuse, 0xffff0000, RZ, 0xc0, !PT ;  /* 0xffff000023227812 */ /* 0x040fe200078ec0ff */
[----:B------:R-:W-:-:S02]  /*11350*/  IMAD.U32 R61, R35, 0x10000, RZ ;  /* 0x00010000233d7824 */ /* 0x000fc400078e00ff */
[----:B------:R-:W-:Y:S01]  /*11360*/  FMUL.FTZ R65, R33, R63 ;  /* 0x0000003f21417220 */ /* 0x000fe20000410000 */
[C---:B------:R-:W-:Y:S01]  /*11370*/  IMAD.U32 R35, R106.reuse, 0x10000, RZ ;  /* 0x000100006a237824 */ /* 0x040fe200078e00ff */
[----:B------:R-:W-:Y:S01]  /*11380*/  LOP3.LUT R106, R106, 0xffff0000, RZ, 0xc0, !PT ;  /* 0xffff00006a6a7812 */ /* 0x000fe200078ec0ff */
[----:B------:R-:W-:Y:S02]  /*11390*/  IMAD.U32 R44, R47, 0x10000, RZ ;  /* 0x000100002f2c7824 */ /* 0x000fe400078e00ff */
[----:B------:R-:W-:Y:S02]  /*113a0*/  IMAD.U32 R47, R107, 0x10000, RZ ;  /* 0x000100006b2f7824 */ /* 0x000fe400078e00ff */
[-C--:B---3--:R-:W-:Y:S01]  /*113b0*/  FMUL.FTZ R67, R33, R35.reuse ;  /* 0x0000002321437220 */ /* 0x088fe20000410000 */
[----:B------:R-:W-:Y:S01]  /*113c0*/  FFMA.FTZ R33, R40, R35, -R65 ;  /* 0x0000002328217223 */ /* 0x000fe20000010841 */
[----:B------:R-:W-:Y:S02]  /*113d0*/  IMAD.U32 R65, R105, 0x10000, RZ ;  /* 0x0001000069417824 */ /* 0x000fe400078e00ff */
[----:B------:R-:W-:Y:S01]  /*113e0*/  FMUL.FTZ R42, R42, R47 ;  /* 0x0000002f2a2a7220 */ /* 0x000fe20000410000 */
[----:B------:R-:W-:Y:S01]  /*113f0*/  FFMA.FTZ R35, R40, R63, R67 ;  /* 0x0000003f28237223 */ /* 0x000fe20000010043 */
[----:B------:R-:W-:Y:S01]  /*11400*/  FFMA.FTZ R40, R43, R47, -R66 ;  /* 0x0000002f2b287223 */ /* 0x000fe20000010842 */
[----:B------:R-:W-:-:S02]  /*11410*/  IMAD.U32 R63, R109, 0x10000, RZ ;  /* 0x000100006d3f7824 */ /* 0x000fc400078e00ff */
[----:B------:R-:W-:Y:S01]  /*11420*/  FMUL.FTZ R66, R44, R65 ;  /* 0x000000412c427220 */ /* 0x000fe20000410000 */
[----:B------:R-:W-:Y:S01]  /*11430*/  FFMA.FTZ R43, R43, R64, R42 ;  /* 0x000000402b2b7223 */ /* 0x000fe2000001002a */
[----:B------:R-:W-:Y:S01]  /*11440*/  LOP3.LUT R107, R107, 0xffff0000, RZ, 0xc0, !PT ;  /* 0xffff00006b6b7812 */ /* 0x000fe200078ec0ff */
[C---:B------:R-:W-:Y:S01]  /*11450*/  FMUL.FTZ R64, R62.reuse, R102 ;  /* 0x000000663e407220 */ /* 0x040fe20000410000 */
[----:B------:R-:W-:Y:S01]  /*11460*/  FFMA.FTZ R42, R61, R63, -R66 ;  /* 0x0000003f3d2a7223 */ /* 0x000fe20000010842 */
[-C--:B------:R-:W-:Y:S01]  /*11470*/  FMUL.FTZ R66, R62, R106.reuse ;  /* 0x0000006a3e427220 */ /* 0x080fe20000410000 */
[----:B------:R-:W-:Y:S01]  /*11480*/  FMUL.FTZ R47, R45, R103 ;  /* 0x000000672d2f7220 */ /* 0x000fe20000410000 */
[----:B------:R-:W-:Y:S01]  /*11490*/  FFMA.FTZ R106, R31, R106, -R64 ;  /* 0x0000006a1f6a7223 */ /* 0x000fe20000010840 */
[----:B------:R-:W-:Y:S01]  /*114a0*/  FMUL.FTZ R92, R45, R107 ;  /* 0x0000006b2d5c7220 */ /* 0x000fe20000410000 */
[----:B------:R-:W-:Y:S02]  /*114b0*/  IMAD.U32 R64, R104, 0x10000, RZ ;  /* 0x0001000068407824 */ /* 0x000fe400078e00ff */
[----:B------:R-:W-:Y:S01]  /*114c0*/  FFMA.FTZ R66, R31, R102, R66 ;  /* 0x000000661f427223 */ /* 0x000fe20000010042 */
[----:B------:R-:W-:-:S02]  /*114d0*/  IMAD.U32 R62, R108, 0x10000, RZ ;  /* 0x000100006c3e7824 */ /* 0x000fc400078e00ff */
[C---:B------:R-:W-:Y:S01]  /*114e0*/  FFMA.FTZ R47, R32.reuse, R107, -R47 ;  /* 0x0000006b202f7223 */ /* 0x040fe2000001082f */
[----:B------:R-:W-:Y:S01]  /*114f0*/  FFMA.FTZ R92, R32, R103, R92 ;  /* 0x00000067205c7223 */ /* 0x000fe2000001005c */
[C---:B------:R-:W-:Y:S01]  /*11500*/  FMUL.FTZ R102, R41.reuse, R64 ;  /* 0x0000004029667220 */ /* 0x040fe20000410000 */
[-C--:B------:R-:W-:Y:S01]  /*11510*/  FMUL.FTZ R32, R41, R62.reuse ;  /* 0x0000003e29207220 */ /* 0x080fe20000410000 */
[----:B------:R-:W-:Y:S01]  /*11520*/  LOP3.LUT R41, R104, 0xffff0000, RZ, 0xc0, !PT ;  /* 0xffff000068297812 */ /* 0x000fe200078ec0ff */
[----:B------:R-:W-:Y:S01]  /*11530*/  FMUL.FTZ R44, R44, R63 ;  /* 0x0000003f2c2c7220 */ /* 0x000fe20000410000 */
[----:B------:R-:W-:Y:S01]  /*11540*/  LOP3.LUT R105, R105, 0xffff0000, RZ, 0xc0, !PT ;  /* 0xffff000069697812 */ /* 0x000fe200078ec0ff */
[C---:B------:R-:W-:Y:S01]  /*11550*/  FFMA.FTZ R102, R29.reuse, R62, -R102 ;  /* 0x0000003e1d667223 */ /* 0x040fe20000010866 */
[----:B------:R-:W-:Y:S01]  /*11560*/  LOP3.LUT R31, R108, 0xffff0000, RZ, 0xc0, !PT ;  /* 0xffff00006c1f7812 */ /* 0x000fe200078ec0ff */
[----:B------:R-:W-:Y:S01]  /*11570*/  FFMA.FTZ R64, R29, R64, R32 ;  /* 0x000000401d407223 */ /* 0x000fe20000010020 */
[----:B------:R-:W-:Y:S01]  /*11580*/  LOP3.LUT R109, R109, 0xffff0000, RZ, 0xc0, !PT ;  /* 0xffff00006d6d7812 */ /* 0x000fe200078ec0ff */
[----:B------:R-:W-:Y:S01]  /*11590*/  FMUL.FTZ R29, R30, R41 ;  /* 0x000000291e1d7220 */ /* 0x000fe20000410000 */
[----:B------:R-:W-:Y:S01]  /*115a0*/  FMUL.FTZ R45, R46, R105 ;  /* 0x000000692e2d7220 */ /* 0x000fe20000410000 */
[----:B------:R-:W-:Y:S01]  /*115b0*/  FMUL.FTZ R30, R30, R31 ;  /* 0x0000001f1e1e7220 */ /* 0x000fe20000410000 */
[----:B------:R-:W-:Y:S01]  /*115c0*/  FFMA.FTZ R44, R61, R65, R44 ;  /* 0x000000413d2c7223 */ /* 0x000fe2000001002c */
        /* <DEDUP_REMOVED lines=10> */
[----:B------:R-:W-:Y:S02]  /*11670*/  F2FP.BF16.F32.PACK_AB R33, R92, R43 ;  /* 0x0000002b5c21723e */ /* 0x000fe400000010ff */
[----:B------:R-:W-:Y:S01]  /*11680*/  F2FP.BF16.F32.PACK_AB R34, R41, R64 ;  /* 0x000000402922723e */ /* 0x000fe200000010ff */
[----:B------:R2:W-:Y:S01]  /*11690*/  STS.128 [R93], R28 ;  /* 0x0000001c5d007388 */ /* 0x0005e20000000c00 */
[----:B------:R-:W-:-:S05]  /*116a0*/  F2FP.BF16.F32.PACK_AB R35, R105, R44 ;  /* 0x0000002c6923723e */ /* 0x000fca00000010ff */
[----:B------:R2:W-:Y:S02]  /*116b0*/  STS.128 [R60+0xc400], R32 ;  /* 0x00c400203c007388 */ /* 0x0005e40000000c00 */
.L_x_1634:
[----:B------:R-:W-:Y:S05]  /*116c0*/  BSYNC B2 ;  /* 0x0000000000027941 */ /* 0x000fea0003800000 */
.L_x_1633:
[----:B------:R-:W-:Y:S05]  /*116d0*/  @P2 BRA `(.L_x_1630) ;  /* 0x00000004009c2947 */ /* 0x000fea0003800000 */
[----:B--2---:R-:W2:Y:S01]  /*116e0*/  LDL R60, [R1+0x68] ;  /* 0x00006800013c7983 */ /* 0x004ea20000100800 */
[----:B------:R-:W-:Y:S02]  /*116f0*/  LEA.HI R75, R75, R223, RZ, 0x1d ;  /* 0x000000df4b4b7211 */ /* 0x000fe400078fe8ff */
[----:B------:R-:W-:Y:S02]  /*11700*/  SHF.R.U64 R43, R24, 0x10, R25 ;  /* 0x00000010182b7819 */ /* 0x000fe40000001219 */
[----:B------:R-:W-:Y:S01]  /*11710*/  SHF.R.S32.HI R30, RZ, 0x1f, R75 ;  /* 0x0000001fff1e7819 */ /* 0x000fe2000001144b */
[----:B------:R-:W-:Y:S01]  /*11720*/  IMAD.SHL.U32 R28, R75, 0x8, RZ ;  /* 0x000000084b1c7824 */ /* 0x000fe200078e00ff */
[----:B------:R-:W-:Y:S02]  /*11730*/  SHF.R.U64 R41, R26, 0x10, R27 ;  /* 0x000000101a297819 */ /* 0x000fe4000000121b */
[----:B------:R-:W-:Y:S02]  /*11740*/  LEA.HI R30, R30, R75, RZ, 0x3 ;  /* 0x0000004b1e1e7211 */ /* 0x000fe400078f18ff */
[----:B------:R-:W-:-:S02]  /*11750*/  LOP3.LUT R29, R175, 0x38, R28, 0xf8, !PT ;  /* 0x00000038af1d7812 */ /* 0x000fc400078ef81c */
[----:B------:R-:W-:Y:S01]  /*11760*/  SHF.R.U32.HI R24, RZ, 0x10, R25 ;  /* 0x00000010ff187819 */ /* 0x000fe20000011619 */
[----:B------:R-:W-:Y:S01]  /*11770*/  IMAD.SHL.U32 R30, R30, 0x400, RZ ;  /* 0x000004001e1e7824 */ /* 0x000fe200078e00ff */
[----:B------:R-:W-:Y:S02]  /*11780*/  LOP3.LUT R29, R29, R176, RZ, 0x3c, !PT ;  /* 0x000000b01d1d7212 */ /* 0x000fe400078e3cff */
[----:B------:R-:W-:Y:S02]  /*11790*/  SHF.R.U32.HI R26, RZ, 0x10, R27 ;  /* 0x00000010ff1a7819 */ /* 0x000fe4000001161b */
[----:B------:R-:W-:Y:S02]  /*117a0*/  LOP3.LUT R30, R30, 0x7fffe000, RZ, 0xc0, !PT ;  /* 0x7fffe0001e1e7812 */ /* 0x000fe400078ec0ff */
[----:B------:R-:W-:Y:S02]  /*117b0*/  SHF.R.U64 R27, R36, 0x10, R37 ;  /* 0x00000010241b7819 */ /* 0x000fe40000001225 */
[----:B-1----:R-:W-:-:S02]  /*117c0*/  IADD3 R33, R29, R30, R177 ;  /* 0x0000001e1d217210 */ /* 0x002fc40007ffe0b1 */
[----:B------:R-:W-:Y:S02]  /*117d0*/  SHF.R.U64 R25, R38, 0x10, R39 ;  /* 0x0000001026197819 */ /* 0x000fe40000001227 */
[----:B------:R-:W-:Y:S01]  /*117e0*/  SHF.R.U32.HI R36, RZ, 0x10, R37 ;  /* 0x00000010ff247819 */ /* 0x000fe20000011625 */
[----:B------:R-:W-:Y:S01]  /*117f0*/  IMAD R40, R33, 0x2, R2 ;  /* 0x0000000221287824 */ /* 0x000fe200078e0202 */
[----:B------:R-:W-:Y:S02]  /*11800*/  PRMT R89, R89, 0x5410, R24 ;  /* 0x0000541059597816 */ /* 0x000fe40000000018 */
[----:B------:R-:W-:Y:S02]  /*11810*/  PRMT R84, R84, 0x5410, R27 ;  /* 0x0000541054547816 */ /* 0x000fe4000000001b */
[----:B------:R-:W1:Y:S01]  /*11820*/  LDS.128 R32, [R40+0xc400] ;  /* 0x00c4000028207984 */ /* 0x000e620000000c00 */
[----:B------:R-:W-:Y:S02]  /*11830*/  PRMT R86, R86, 0x5410, R25 ;  /* 0x0000541056567816 */ /* 0x000fe40000000019 */
[----:B------:R-:W-:Y:S01]  /*11840*/  PRMT R91, R91, 0x5410, R26 ;  /* 0x000054105b5b7816 */ /* 0x000fe2000000001a */
[----:B------:R-:W-:Y:S01]  /*11850*/  IMAD.U32 R42, R84, 0x10000, RZ ;  /* 0x00010000542a7824 */ /* 0x000fe200078e00ff */
[----:B------:R-:W-:-:S02]  /*11860*/  PRMT R88, R88, 0x5410, R43 ;  /* 0x0000541058587816 */ /* 0x000fc4000000002b */
[----:B------:R-:W-:Y:S02]  /*11870*/  PRMT R85, R85, 0x5410, R36 ;  /* 0x0000541055557816 */ /* 0x000fe40000000024 */
[----:B------:R-:W-:Y:S02]  /*11880*/  SHF.R.U32.HI R38, RZ, 0x10, R39 ;  /* 0x00000010ff267819 */ /* 0x000fe40000011627 */
[----:B------:R-:W-:Y:S01]  /*11890*/  PRMT R90, R90, 0x5410, R41 ;  /* 0x000054105a5a7816 */ /* 0x000fe20000000029 */
[----:B------:R-:W-:Y:S01]  /*118a0*/  IMAD.U32 R41, R88, 0x10000, RZ ;  /* 0x0001000058297824 */ /* 0x000fe200078e00ff */
[----:B------:R-:W-:Y:S01]  /*118b0*/  PRMT R87, R87, 0x5410, R38 ;  /* 0x0000541057577816 */ /* 0x000fe20000000026 */
[----:B------:R-:W-:Y:S01]  /*118c0*/  IMAD.U32 R43, R85, 0x10000, RZ ;  /* 0x00010000552b7824 */ /* 0x000fe200078e00ff */
[----:B------:R-:W-:Y:S02]  /*118d0*/  LOP3.LUT R84, R84, 0xffff0000, RZ, 0xc0, !PT ;  /* 0xffff000054547812 */ /* 0x000fe400078ec0ff */
[----:B------:R-:W-:-:S02]  /*118e0*/  LOP3.LUT R88, R88, 0xffff0000, RZ, 0xc0, !PT ;  /* 0xffff000058587812 */ /* 0x000fc400078ec0ff */
[----:B------:R-:W-:Y:S01]  /*118f0*/  LOP3.LUT R85, R85, 0xffff0000, RZ, 0xc0, !PT ;  /* 0xffff000055557812 */ /* 0x000fe200078ec0ff */
[C---:B-1----:R-:W-:Y:S01]  /*11900*/  IMAD.U32 R37, R33.reuse, 0x10000, RZ ;  /* 0x0001000021257824 */ /* 0x042fe200078e00ff */
[----:B------:R-:W-:Y:S01]  /*11910*/  LOP3.LUT R33, R33, 0xffff0000, RZ, 0xc0, !PT ;  /* 0xffff000021217812 */ /* 0x000fe200078ec0ff */
[C---:B------:R-:W-:Y:S01]  /*11920*/  IMAD.U32 R39, R35.reuse, 0x10000, RZ ;  /* 0x0001000023277824 */ /* 0x040fe200078e00ff */
[----:B------:R-:W-:Y:S01]  /*11930*/  LOP3.LUT R35, R35, 0xffff0000, RZ, 0xc0, !PT ;  /* 0xffff000023237812 */ /* 0x000fe200078ec0ff */
[----:B0-----:R-:W-:Y:S01]  /*11940*/  FMUL.FTZ R61, R37, R43 ;  /* 0x0000002b253d7220 */ /* 0x001fe20000410000 */
[C---:B------:R-:W-:Y:S01]  /*11950*/  IMAD.U32 R38, R34.reuse, 0x10000, RZ ;  /* 0x0001000022267824 */ /* 0x040fe200078e00ff */
[----:B------:R-:W-:Y:S01]  /*11960*/  LOP3.LUT R34, R34, 0xffff0000, RZ, 0xc0, !PT ;  /* 0xffff000022227812 */ /* 0x000fe200078ec0ff */
[----:B--2---:R-:W0:Y:S02]  /*11970*/  LDS.128 R28, [R60] ;  /* 0x000000003c1c7984 */ /* 0x004e240000000c00 */
        /* <DEDUP_REMOVED lines=8> */
[C---:B------:R-:W-:Y:S01]  /*11a00*/  IMAD.U32 R31, R32.reuse, 0x10000, RZ ;  /* 0x00010000201f7824 */ /* 0x040fe200078e00ff */
[----:B------:R-:W-:-:S03]  /*11a10*/  LOP3.LUT R32, R32, 0xffff0000, RZ, 0xc0, !PT ;  /* 0xffff000020207812 */ /* 0x000fc600078ec0ff */
[CC--:B------:R-:W-:Y:S01]  /*11a20*/  FMUL.FTZ R45, R31.reuse, R42.reuse ;  /* 0x0000002a1f2d7220 */ /* 0x0c0fe20000410000 */
[-C--:B------:R-:W-:Y:S01]  /*11a30*/  FMUL.FTZ R47, R31, R41.reuse ;  /* 0x000000291f2f7220 */ /* 0x080fe20000410000 */
[C---:B------:R-:W-:Y:S01]  /*11a40*/  IMAD.U32 R31, R89.reuse, 0x10000, RZ ;  /* 0x00010000591f7824 */ /* 0x040fe200078e00ff */
[----:B------:R-:W-:Y:S01]  /*11a50*/  LOP3.LUT R89, R89, 0xffff0000, RZ, 0xc0, !PT ;  /* 0xffff000059597812 */ /* 0x000fe200078ec0ff */
[C---:B------:R-:W-:Y:S01]  /*11a60*/  FFMA.FTZ R45, R24.reuse, R41, -R45 ;  /* 0x00000029182d7223 */ /* 0x040fe2000001082d */
[----:B------:R-:W-:Y:S02]  /*11a70*/  IMAD.U32 R41, R87, 0x10000, RZ ;  /* 0x0001000057297824 */ /* 0x000fe400078e00ff */
[----:B------:R-:W-:Y:S01]  /*11a80*/  FFMA.FTZ R47, R24, R42, R47 ;  /* 0x0000002a182f7223 */ /* 0x000fe2000001002f */
[----:B------:R-:W-:Y:S02]  /*11a90*/  IMAD.U32 R24, R91, 0x10000, RZ ;  /* 0x000100005b187824 */ /* 0x000fe400078e00ff */
[-C--:B------:R-:W-:Y:S01]  /*11aa0*/  FMUL.FTZ R37, R37, R31.reuse ;  /* 0x0000001f25257220 */ /* 0x080fe20000410000 */
[C---:B------:R-:W-:Y:S01]  /*11ab0*/  FFMA.FTZ R61, R26.reuse, R31, -R61 ;  /* 0x0000001f1a3d7223 */ /* 0x040fe2000001083d */
[C---:B------:R-:W-:Y:S01]  /*11ac0*/  FMUL.FTZ R31, R39.reuse, R41 ;  /* 0x00000029271f7220 */ /* 0x040fe20000410000 */
[----:B------:R-:W-:Y:S01]  /*11ad0*/  FMUL.FTZ R42, R39, R24 ;  /* 0x00000018272a7220 */ /* 0x000fe20000410000 */
[----:B------:R-:W-:Y:S01]  /*11ae0*/  FFMA.FTZ R37, R26, R43, R37 ;  /* 0x0000002b1a257223 */ /* 0x000fe20000010025 */
[----:B------:R-:W-:-:S02]  /*11af0*/  IMAD.U32 R26, R86, 0x10000, RZ ;  /* 0x00010000561a7824 */ /* 0x000fc400078e00ff */
[----:B------:R-:W-:Y:S01]  /*11b00*/  FFMA.FTZ R39, R36, R24, -R31 ;  /* 0x0000001824277223 */ /* 0x000fe2000001081f */
[C---:B------:R-:W-:Y:S01]  /*11b10*/  FMUL.FTZ R24, R32.reuse, R84 ;  /* 0x0000005420187220 */ /* 0x040fe20000410000 */
[----:B------:R-:W-:Y:S01]  /*11b20*/  FMUL.FTZ R32, R32, R88 ;  /* 0x0000005820207220 */ /* 0x000fe20000410000 */
[----:B------:R-:W-:Y:S01]  /*11b30*/  FMUL.FTZ R44, R38, R26 ;  /* 0x0000001a262c7220 */ /* 0x000fe20000410000 */
[----:B------:R-:W-:Y:S01]  /*11b40*/  LOP3.LUT R86, R86, 0xffff0000, RZ, 0xc0, !PT ;  /* 0xffff000056567812 */ /* 0x000fe200078ec0ff */
[----:B------:R-:W-:Y:S01]  /*11b50*/  FFMA.FTZ R88, R25, R88, -R24 ;  /* 0x0000005819587223 */ /* 0x000fe20000010818 */
[C---:B------:R-:W-:Y:S01]  /*11b60*/  IMAD.U32 R24, R90.reuse, 0x10000, RZ ;  /* 0x000100005a187824 */ /* 0x040fe200078e00ff */
[----:B------:R-:W-:Y:S01]  /*11b70*/  LOP3.LUT R90, R90, 0xffff0000, RZ, 0xc0, !PT ;  /* 0xffff00005a5a7812 */ /* 0x000fe200078ec0ff */
[----:B------:R-:W-:Y:S01]  /*11b80*/  FFMA.FTZ R41, R36, R41, R42 ;  /* 0x0000002924297223 */ /* 0x000fe2000001002a */
[----:B------:R-:W-:Y:S01]  /*11b90*/  LOP3.LUT R87, R87, 0xffff0000, RZ, 0xc0, !PT ;  /* 0xffff000057577812 */ /* 0x000fe200078ec0ff */
[-C--:B------:R-:W-:Y:S01]  /*11ba0*/  FMUL.FTZ R38, R38, R24.reuse ;  /* 0x0000001826267220 */ /* 0x080fe20000410000 */
[----:B------:R-:W-:Y:S01]  /*11bb0*/  LOP3.LUT R91, R91, 0xffff0000, RZ, 0xc0, !PT ;  /* 0xffff00005b5b7812 */ /* 0x000fe200078ec0ff */
[----:B------:R-:W-:Y:S01]  /*11bc0*/  FFMA.FTZ R44, R27, R24, -R44 ;  /* 0x000000181b2c7223 */ /* 0x000fe2000001082c */
[C---:B------:R-:W-:Y:S01]  /*11bd0*/  FMUL.FTZ R31, R33.reuse, R85 ;  /* 0x00000055211f7220 */ /* 0x040fe20000410000 */
[----:B------:R-:W-:Y:S01]  /*11be0*/  FMUL.FTZ R42, R33, R89 ;  /* 0x00000059212a7220 */ /* 0x000fe20000410000 */
[----:B------:R-:W-:Y:S01]  /*11bf0*/  FFMA.FTZ R32, R25, R84, R32 ;  /* 0x0000005419207223 */ /* 0x000fe20000010020 */
[C---:B------:R-:W-:Y:S01]  /*11c00*/  FMUL.FTZ R24, R34.reuse, R86 ;  /* 0x0000005622187220 */ /* 0x040fe20000410000 */
[----:B------:R-:W-:Y:S01]  /*11c10*/  FFMA.FTZ R38, R27, R26, R38 ;  /* 0x0000001a1b267223 */ /* 0x000fe20000010026 */
[-C--:B------:R-:W-:Y:S01]  /*11c20*/  FMUL.FTZ R25, R34, R90.reuse ;  /* 0x0000005a22197220 */ /* 0x080fe20000410000 */
[C---:B------:R-:W-:Y:S01]  /*11c30*/  FMUL.FTZ R33, R35.reuse, R87 ;  /* 0x0000005723217220 */ /* 0x040fe20000410000 */
[----:B------:R-:W-:Y:S01]  /*11c40*/  FMUL.FTZ R26, R35, R91 ;  /* 0x0000005b231a7220 */ /* 0x000fe20000410000 */
[----:B------:R-:W-:Y:S01]  /*11c50*/  FFMA.FTZ R36, R28, R89, -R31 ;  /* 0x000000591c247223 */ /* 0x000fe2000001081f */
[C---:B------:R-:W-:Y:S01]  /*11c60*/  FFMA.FTZ R27, R29.reuse, R90, -R24 ;  /* 0x0000005a1d1b7223 */ /* 0x040fe20000010818 */
[----:B------:R-:W-:Y:S01]  /*11c70*/  FFMA.FTZ R31, R29, R86, R25 ;  /* 0x000000561d1f7223 */ /* 0x000fe20000010019 */
        /* <DEDUP_REMOVED lines=13> */
.L_x_1630:
[----:B------:R-:W-:Y:S05]  /*11d50*/  BSYNC B1 ;  /* 0x0000000000017941 */ /* 0x000fea0003800000 */
.L_x_1629:
[----:B------:R-:W-:-:S13]  /*11d60*/  ISETP.GE.AND P0, PT, R189, R0, PT ;  /* 0x00000000bd00720c */ /* 0x000fda0003f06270 */
[----:B------:R-:W-:Y:S05]  /*11d70*/  @P0 BRA `(.L_x_1610) ;  /* 0x0000001400040947 */ /* 0x000fea0003800000 */
[----:B------:R-:W5:Y:S01]  /*11d80*/  LDC R0, c[0x0][0x3f4] ;  /* 0x0000fd00ff007b82 */ /* 0x000f620000000800 */
[----:B------:R-:W-:Y:S01]  /*11d90*/  BSSY B1, `(.L_x_1635) ;  /* 0x000006d000017945 */ /* 0x000fe20003800000 */
[----:B-1----:R-:W-:Y:S02]  /*11da0*/  SHF.R.U32.HI R44, RZ, 0x3, R173 ;  /* 0x00000003ff2c7819 */ /* 0x002fe400000116ad */
[-C--:B-----5:R-:W-:Y:S02]  /*11db0*/  ISETP.GE.AND P0, PT, R18, R0.reuse, PT ;  /* 0x000000001200720c */ /* 0x0a0fe40003f06270 */
[-C--:B------:R-:W-:Y:S02]  /*11dc0*/  ISETP.GE.AND P1, PT, R165, R0.reuse, PT ;  /* 0x00000000a500720c */ /* 0x080fe40003f26270 */
[----:B------:R-:W-:-:S09]  /*11dd0*/  ISETP.GE.AND P2, PT, R166, R0, PT ;  /* 0x00000000a600720c */ /* 0x000fd20003f46270 */
[----:B------:R-:W-:Y:S05]  /*11de0*/  @P0 BRA `(.L_x_1636) ;  /* 0x00000004009c0947 */ /* 0x000fea0003800000 */
[----:B------:R-:W5:Y:S01]  /*11df0*/  LDL R42, [R1+0x6c] ;  /* 0x00006c00012a7983 */ /* 0x000f620000100800 */
[----:B0-----:R-:W-:Y:S02]  /*11e00*/  LEA.HI R24, R0, R191, RZ, 0x1d ;  /* 0x000000bf00187211 */ /* 0x001fe400078fe8ff */
[--C-:B--2---:R-:W-:Y:S02]  /*11e10*/  SHF.R.U64 R33, R4, 0x10, R5.reuse ;  /* 0x0000001004217819 */ /* 0x104fe40000001205 */
        /* <DEDUP_REMOVED lines=12> */
[----:B------:R-:W-:Y:S02]  /*11ee0*/  PRMT R94, R94, 0x5410, R33 ;  /* 0x000054105e5e7816 */ /* 0x000fe40000000021 */
[----:B------:R-:W-:Y:S01]  /*11ef0*/  PRMT R95, R95, 0x5410, R4 ;  /* 0x000054105f5f7816 */ /* 0x000fe20000000004 */
[----:B------:R-:W-:Y:S01]  /*11f00*/  IMAD R32, R29, 0x2, R2 ;  /* 0x000000021d207824 */ /* 0x000fe200078e0202 */
[----:B------:R-:W-:Y:S01]  /*11f10*/  PRMT R96, R96, 0x5410, R5 ;  /* 0x0000541060607816 */ /* 0x000fe20000000005 */
[----:B------:R-:W-:Y:S01]  /*11f20*/  IMAD.U32 R38, R94, 0x10000, RZ ;  /* 0x000100005e267824 */ /* 0x000fe200078e00ff */
[----:B------:R-:W-:Y:S01]  /*11f30*/  PRMT R97, R97, 0x5410, R6 ;  /* 0x0000541061617816 */ /* 0x000fe20000000006 */
[----:B------:R-:W-:Y:S01]  /*11f40*/  IMAD.U32 R39, R95, 0x10000, RZ ;  /* 0x000100005f277824 */ /* 0x000fe200078e00ff */
[----:B------:R-:W0:Y:S01]  /*11f50*/  LDS.128 R28, [R32+0xc400] ;  /* 0x00c40000201c7984 */ /* 0x000e220000000c00 */
[----:B------:R-:W-:Y:S02]  /*11f60*/  PRMT R98, R98, 0x5410, R37 ;  /* 0x0000541062627816 */ /* 0x000fe40000000025 */
[----:B------:R-:W-:-:S02]  /*11f70*/  SHF.R.U32.HI R48, RZ, 0x10, R49 ;  /* 0x00000010ff307819 */ /* 0x000fc40000011631 */
[--C-:B------:R-:W-:Y:S01]  /*11f80*/  SHF.R.U64 R35, R50, 0x10, R51.reuse ;  /* 0x0000001032237819 */ /* 0x100fe20000001233 */
[----:B------:R-:W-:Y:S01]  /*11f90*/  IMAD.U32 R37, R98, 0x10000, RZ ;  /* 0x0001000062257824 */ /* 0x000fe200078e00ff */
[----:B------:R-:W-:Y:S02]  /*11fa0*/  PRMT R99, R99, 0x5410, R48 ;  /* 0x0000541063637816 */ /* 0x000fe40000000030 */
[----:B------:R-:W-:Y:S02]  /*11fb0*/  SHF.R.U32.HI R50, RZ, 0x10, R51 ;  /* 0x00000010ff327819 */ /* 0x000fe40000011633 */
[----:B------:R-:W-:Y:S02]  /*11fc0*/  LOP3.LUT R94, R94, 0xffff0000, RZ, 0xc0, !PT ;  /* 0xffff00005e5e7812 */ /* 0x000fe400078ec0ff */
[----:B------:R-:W-:Y:S02]  /*11fd0*/  PRMT R101, R101, 0x5410, R50 ;  /* 0x0000541065657816 */ /* 0x000fe40000000032 */
[----:B------:R-:W-:-:S02]  /*11fe0*/  LOP3.LUT R98, R98, 0xffff0000, RZ, 0xc0, !PT ;  /* 0xffff000062627812 */ /* 0x000fc400078ec0ff */
[----:B------:R-:W-:Y:S02]  /*11ff0*/  LOP3.LUT R95, R95, 0xffff0000, RZ, 0xc0, !PT ;  /* 0xffff00005f5f7812 */ /* 0x000fe400078ec0ff */
[----:B------:R-:W-:Y:S01]  /*12000*/  PRMT R100, R100, 0x5410, R35 ;  /* 0x0000541064647816 */ /* 0x000fe20000000023 */
[C---:B0-----:R-:W-:Y:S01]  /*12010*/  IMAD.U32 R34, R29.reuse, 0x10000, RZ ;  /* 0x000100001d227824 */ /* 0x041fe200078e00ff */
[----:B------:R-:W-:Y:S01]  /*12020*/  LOP3.LUT R29, R29, 0xffff0000, RZ, 0xc0, !PT ;  /* 0xffff00001d1d7812 */ /* 0x000fe200078ec0ff */
[C---:B------:R-:W-:Y:S01]  /*12030*/  IMAD.U32 R36, R31.reuse, 0x10000, RZ ;  /* 0x000100001f247824 */ /* 0x040fe200078e00ff */
[----:B------:R-:W-:Y:S01]  /*12040*/  LOP3.LUT R31, R31, 0xffff0000, RZ, 0xc0, !PT ;  /* 0xffff00001f1f7812 */ /* 0x000fe200078ec0ff */
[----:B------:R-:W-:Y:S01]  /*12050*/  FMUL.FTZ R45, R34, R39 ;  /* 0x00000027222d7220 */ /* 0x000fe20000410000 */
[C---:B------:R-:W-:Y:S01]  /*12060*/  IMAD.U32 R35, R30.reuse, 0x10000, RZ ;  /* 0x000100001e237824 */ /* 0x040fe200078e00ff */
[----:B------:R-:W-:Y:S01]  /*12070*/  LOP3.LUT R30, R30, 0xffff0000, RZ, 0xc0, !PT ;  /* 0xffff00001e1e7812 */ /* 0x000fe200078ec0ff */
[----:B-----5:R-:W0:Y:S02]  /*12080*/  LDS.128 R24, [R42] ;  /* 0x000000002a187984 */ /* 0x020e240000000c00 */
        /* <DEDUP_REMOVED lines=17> */
[----:B------:R-:W-:Y:S01]  /*121a0*/  FMUL.FTZ R47, R34, R27 ;  /* 0x0000001b222f7220 */ /* 0x000fe20000410000 */
[----:B------:R-:W-:Y:S02]  /*121b0*/  IMAD.U32 R4, R101, 0x10000, RZ ;  /* 0x0001000065047824 */ /* 0x000fe400078e00ff */
[----:B------:R-:W-:Y:S01]  /*121c0*/  FMUL.FTZ R34, R36, R37 ;  /* 0x0000002524227220 */ /* 0x000fe20000410000 */
[C---:B------:R-:W-:Y:S01]  /*121d0*/  FFMA.FTZ R45, R6.reuse, R27, -R45 ;  /* 0x0000001b062d7223 */ /* 0x040fe2000001082d */
[----:B------:R-:W-:Y:S01]  /*121e0*/  FFMA.FTZ R47, R6, R39, R47 ;  /* 0x00000027062f7223 */ /* 0x000fe2000001002f */
        /* <DEDUP_REMOVED lines=8> */
[-C--:B------:R-:W-:Y:S01]  /*12270*/  FMUL.FTZ R36, R29, R99.reuse ;  /* 0x000000631d247220 */ /* 0x080fe20000410000 */
[C---:B------:R-:W-:Y:S01]  /*12280*/  IMAD.U32 R4, R100.reuse, 0x10000, RZ ;  /* 0x0001000064047824 */ /* 0x040fe200078e00ff */
[----:B------:R-:W-:Y:S01]  /*12290*/  LOP3.LUT R100, R100, 0xffff0000, RZ, 0xc0, !PT ;  /* 0xffff000064647812 */ /* 0x000fe200078ec0ff */
[C---:B------:R-:W-:Y:S01]  /*122a0*/  FMUL.FTZ R38, R35.reuse, R6 ;  /* 0x0000000623267220 */ /* 0x040fe20000410000 */
[C---:B------:R-:W-:Y:S01]  /*122b0*/  FFMA.FTZ R34, R24.reuse, R99, -R27 ;  /* 0x0000006318227223 */ /* 0x040fe2000001081b */
[----:B------:R-:W-:Y:S01]  /*122c0*/  FFMA.FTZ R36, R24, R95, R36 ;  /* 0x0000005f18247223 */ /* 0x000fe20000010024 */
[----:B------:R-:W-:Y:S01]  /*122d0*/  LOP3.LUT R96, R96, 0xffff0000, RZ, 0xc0, !PT ;  /* 0xffff000060607812 */ /* 0x000fe200078ec0ff */
[----:B------:R-:W-:Y:S01]  /*122e0*/  FMUL.FTZ R24, R35, R4 ;  /* 0x0000000423187220 */ /* 0x000fe20000410000 */
[----:B------:R-:W-:Y:S01]  /*122f0*/  LOP3.LUT R97, R97, 0xffff0000, RZ, 0xc0, !PT ;  /* 0xffff000061617812 */ /* 0x000fe200078ec0ff */
[----:B------:R-:W-:Y:S01]  /*12300*/  FFMA.FTZ R28, R5, R94, R28 ;  /* 0x0000005e051c7223 */ /* 0x000fe2000001001c */
[----:B------:R-:W-:Y:S01]  /*12310*/  LOP3.LUT R101, R101, 0xffff0000, RZ, 0xc0, !PT ;  /* 0xffff000065657812 */ /* 0x000fe200078ec0ff */
[C---:B------:R-:W-:Y:S01]  /*12320*/  FFMA.FTZ R38, R7.reuse, R4, -R38 ;  /* 0x0000000407267223 */ /* 0x040fe20000010826 */
[C---:B------:R-:W-:Y:S01]  /*12330*/  FMUL.FTZ R5, R30.reuse, R100 ;  /* 0x000000641e057220 */ /* 0x040fe20000410000 */
[----:B------:R-:W-:Y:S01]  /*12340*/  FFMA.FTZ R7, R7, R6, R24 ;  /* 0x0000000607077223 */ /* 0x000fe20000010018 */
[-C--:B------:R-:W-:Y:S01]  /*12350*/  FMUL.FTZ R4, R30, R96.reuse ;  /* 0x000000601e047220 */ /* 0x080fe20000410000 */
[C---:B------:R-:W-:Y:S01]  /*12360*/  FMUL.FTZ R29, R31.reuse, R97 ;  /* 0x000000611f1d7220 */ /* 0x040fe20000410000 */
[-C--:B------:R-:W-:Y:S01]  /*12370*/  FMUL.FTZ R6, R31, R101.reuse ;  /* 0x000000651f067220 */ /* 0x080fe20000410000 */
[C---:B------:R-:W-:Y:S01]  /*12380*/  FFMA.FTZ R96, R25.reuse, R96, R5 ;  /* 0x0000006019607223 */ /* 0x040fe20000010005 */
[----:B------:R-:W-:Y:S01]  /*12390*/  FFMA.FTZ R27, R25, R100, -R4 ;  /* 0x00000064191b7223 */ /* 0x000fe20000010804 */
[C---:B------:R-:W-:Y:S01]  /*123a0*/  FFMA.FTZ R30, R26.reuse, R101, -R29 ;  /* 0x000000651a1e7223 */ /* 0x040fe2000001081d */
        /* <DEDUP_REMOVED lines=11> */
.L_x_1636:
[----:B------:R-:W-:Y:S05]  /*12460*/  BSYNC B1 ;  /* 0x0000000000017941 */ /* 0x000fea0003800000 */
.L_x_1635:
[----:B------:R-:W-:Y:S04]  /*12470*/  BSSY B1, `(.L_x_1637) ;  /* 0x0000069000017945 */ /* 0x000fe80003800000 */
[----:B------:R-:W-:Y:S05]  /*12480*/  @P1 BRA `(.L_x_1638) ;  /* 0x00000004009c1947 */ /* 0x000fea0003800000 */
[----:B------:R-:W5:Y:S01]  /*12490*/  LDL R43, [R1+0x64] ;  /* 0x00006400012b7983 */ /* 0x000f620000100800 */
[----:B-1----:R-:W-:Y:S02]  /*124a0*/  LEA.HI R4, R0, R222, RZ, 0x1d ;  /* 0x000000de00047211 */ /* 0x002fe400078fe8ff */
[----:B0-2---:R-:W-:Y:S02]  /*124b0*/  SHF.R.U64 R29, R8, 0x10, R9 ;  /* 0x00000010081d7819 */ /* 0x005fe40000001209 */
[----:B------:R-:W-:Y:S01]  /*124c0*/  SHF.R.S32.HI R5, RZ, 0x1f, R4 ;  /* 0x0000001fff057819 */ /* 0x000fe20000011404 */
[----:B------:R-:W-:Y:S01]  /*124d0*/  IMAD.SHL.U32 R6, R4, 0x8, RZ ;  /* 0x0000000804067824 */ /* 0x000fe200078e00ff */
[----:B------:R-:W-:Y:S02]  /*124e0*/  SHF.R.U64 R33, R52, 0x10, R53 ;  /* 0x0000001034217819 */ /* 0x000fe40000001235 */
[----:B------:R-:W-:Y:S02]  /*124f0*/  LEA.HI R5, R5, R4, RZ, 0x3 ;  /* 0x0000000405057211 */ /* 0x000fe400078f18ff */
[----:B------:R-:W-:-:S02]  /*12500*/  LOP3.LUT R4, R173, 0x38, R6, 0xf8, !PT ;  /* 0x00000038ad047812 */ /* 0x000fc400078ef806 */
[----:B------:R-:W-:Y:S01]  /*12510*/  PRMT R76, R76, 0x5410, R29 ;  /* 0x000054104c4c7816 */ /* 0x000fe2000000001d */
[----:B------:R-:W-:Y:S01]  /*12520*/  IMAD.SHL.U32 R5, R5, 0x400, RZ ;  /* 0x0000040005057824 */ /* 0x000fe200078e00ff */
[----:B------:R-:W-:Y:S02]  /*12530*/  LOP3.LUT R4, R4, R44, RZ, 0x3c, !PT ;  /* 0x0000002c04047212 */ /* 0x000fe400078e3cff */
[----:B------:R-:W-:Y:S01]  /*12540*/  SHF.R.U32.HI R8, RZ, 0x10, R9 ;  /* 0x00000010ff087819 */ /* 0x000fe20000011609 */
[----:B------:R-:W-:Y:S01]  /*12550*/  IMAD.U32 R34, R76, 0x10000, RZ ;  /* 0x000100004c227824 */ /* 0x000fe200078e00ff */
[----:B------:R-:W-:Y:S02]  /*12560*/  LOP3.LUT R5, R5, 0x7fffe000, RZ, 0xc0, !PT ;  /* 0x7fffe00005057812 */ /* 0x000fe400078ec0ff */
[----:B------:R-:W-:Y:S02]  /*12570*/  PRMT R80, R80, 0x5410, R33 ;  /* 0x0000541050507816 */ /* 0x000fe40000000021 */
[----:B------:R-:W-:-:S02]  /*12580*/  IADD3 R25, R4, R5, R179 ;  /* 0x0000000504197210 */ /* 0x000fc40007ffe0b3 */
[----:B------:R-:W-:Y:S01]  /*12590*/  SHF.R.U32.HI R52, RZ, 0x10, R53 ;  /* 0x00000010ff347819 */ /* 0x000fe20000011635 */
[----:B------:R-:W-:Y:S01]  /*125a0*/  IMAD.U32 R33, R80, 0x10000, RZ ;  /* 0x0001000050217824 */ /* 0x000fe200078e00ff */
[----:B------:R-:W-:Y:S01]  /*125b0*/  SHF.R.U64 R9, R10, 0x10, R11 ;  /* 0x000000100a097819 */ /* 0x000fe2000000120b */
[----:B------:R-:W-:Y:S01]  /*125c0*/  IMAD R28, R25, 0x2, R2 ;  /* 0x00000002191c7824 */ /* 0x000fe200078e0202 */
[----:B------:R-:W-:Y:S02]  /*125d0*/  SHF.R.U64 R31, R54, 0x10, R55 ;  /* 0x00000010361f7819 */ /* 0x000fe40000001237 */
[----:B------:R-:W-:Y:S02]  /*125e0*/  SHF.R.U32.HI R10, RZ, 0x10, R11 ;  /* 0x00000010ff0a7819 */ /* 0x000fe4000001160b */
[----:B------:R-:W0:Y:S01]  /*125f0*/  LDS.128 R24, [R28+0xc400] ;  /* 0x00c400001c187984 */ /* 0x000e220000000c00 */
[----:B------:R-:W-:Y:S02]  /*12600*/  PRMT R77, R77, 0x5410, R8 ;  /* 0x000054104d4d7816 */ /* 0x000fe40000000008 */
[----:B------:R-:W-:-:S02]  /*12610*/  SHF.R.U32.HI R54, RZ, 0x10, R55 ;  /* 0x00000010ff367819 */ /* 0x000fc40000011637 */
[----:B------:R-:W-:Y:S01]  /*12620*/  PRMT R81, R81, 0x5410, R52 ;  /* 0x0000541051517816 */ /* 0x000fe20000000034 */
[----:B------:R-:W-:Y:S01]  /*12630*/  IMAD.U32 R35, R77, 0x10000, RZ ;  /* 0x000100004d237824 */ /* 0x000fe200078e00ff */
[----:B------:R-:W-:Y:S02]  /*12640*/  PRMT R79, R79, 0x5410, R10 ;  /* 0x000054104f4f7816 */ /* 0x000fe4000000000a */
[----:B------:R-:W-:Y:S02]  /*12650*/  PRMT R83, R83, 0x5410, R54 ;  /* 0x0000541053537816 */ /* 0x000fe40000000036 */
[----:B------:R-:W-:Y:S02]  /*12660*/  PRMT R78, R78, 0x5410, R9 ;  /* 0x000054104e4e7816 */ /* 0x000fe40000000009 */
[----:B------:R-:W-:Y:S01]  /*12670*/  PRMT R82, R82, 0x5410, R31 ;  /* 0x0000541052527816 */ /* 0x000fe2000000001f */
[C---:B0-----:R-:W-:Y:S01]  /*12680*/  IMAD.U32 R29, R24.reuse, 0x10000, RZ ;  /* 0x00010000181d7824 */ /* 0x041fe200078e00ff */
[----:B------:R-:W-:Y:S01]  /*12690*/  LOP3.LUT R24, R24, 0xffff0000, RZ, 0xc0, !PT ;  /* 0xffff000018187812 */ /* 0x000fe200078ec0ff */
[C---:B------:R-:W-:Y:S01]  /*126a0*/  IMAD.U32 R30, R25.reuse, 0x10000, RZ ;  /* 0x00010000191e7824 */ /* 0x040fe200078e00ff */
[----:B------:R-:W-:Y:S01]  /*126b0*/  LOP3.LUT R25, R25, 0xffff0000, RZ, 0xc0, !PT ;  /* 0xffff000019197812 */ /* 0x000fe200078ec0ff */
[C---:B------:R-:W-:Y:S01]  /*126c0*/  FMUL.FTZ R37, R29.reuse, R34 ;  /* 0x000000221d257220 */ /* 0x040fe20000410000 */
[----:B------:R-:W-:Y:S01]  /*126d0*/  FMUL.FTZ R39, R29, R33 ;  /* 0x000000211d277220 */ /* 0x000fe20000410000 */
[----:B------:R-:W-:-:S02]  /*126e0*/  IMAD.U32 R29, R81, 0x10000, RZ ;  /* 0x00010000511d7824 */ /* 0x000fc400078e00ff */
[C---:B------:R-:W-:Y:S01]  /*126f0*/  FMUL.FTZ R36, R30.reuse, R35 ;  /* 0x000000231e247220 */ /* 0x040fe20000410000 */
        /* <DEDUP_REMOVED lines=10> */
[----:B------:R-:W-:Y:S01]  /*127a0*/  FFMA.FTZ R37, R8, R33, -R37 ;  /* 0x0000002108257223 */ /* 0x000fe20000010825 */
[----:B------:R-:W-:-:S02]  /*127b0*/  IMAD.U32 R33, R79, 0x10000, RZ ;  /* 0x000100004f217824 */ /* 0x000fc400078e00ff */
[----:B------:R-:W-:Y:S01]  /*127c0*/  FFMA.FTZ R39, R8, R34, R39 ;  /* 0x0000002208277223 */ /* 0x000fe20000010027 */
[----:B------:R-:W-:Y:S02]  /*127d0*/  IMAD.U32 R8, R83, 0x10000, RZ ;  /* 0x0001000053087824 */ /* 0x000fe400078e00ff */
[----:B------:R-:W-:Y:S01]  /*127e0*/  FFMA.FTZ R36, R9, R29, -R36 ;  /* 0x0000001d09247223 */ /* 0x000fe20000010824 */
[----:B------:R-:W-:Y:S01]  /*127f0*/  FMUL.FTZ R34, R32, R33 ;  /* 0x0000002120227220 */ /* 0x000fe20000410000 */
[----:B------:R-:W-:Y:S01]  /*12800*/  IMAD.U32 R11, R7, 0x10000, RZ ;  /* 0x00010000070b7824 */ /* 0x000fe200078e00ff */
[----:B------:R-:W-:Y:S01]  /*12810*/  LOP3.LUT R29, R76, 0xffff0000, RZ, 0xc0, !PT ;  /* 0xffff00004c1d7812 */ /* 0x000fe200078ec0ff */
[-C--:B------:R-:W-:Y:S01]  /*12820*/  FMUL.FTZ R32, R32, R8.reuse ;  /* 0x0000000820207220 */ /* 0x080fe20000410000 */
[----:B------:R-:W-:Y:S01]  /*12830*/  FFMA.FTZ R35, R9, R35, R30 ;  /* 0x0000002309237223 */ /* 0x000fe2000001001e */
[----:B------:R-:W-:Y:S01]  /*12840*/  LOP3.LUT R9, R80, 0xffff0000, RZ, 0xc0, !PT ;  /* 0xffff000050097812 */ /* 0x000fe200078ec0ff */
[C---:B------:R-:W-:Y:S01]  /*12850*/  FFMA.FTZ R38, R11.reuse, R8, -R34 ;  /* 0x000000080b267223 */ /* 0x040fe20000010822 */
[----:B------:R-:W-:Y:S01]  /*12860*/  FFMA.FTZ R40, R11, R33, R32 ;  /* 0x000000210b287223 */ /* 0x000fe20000010020 */
[C---:B------:R-:W-:Y:S01]  /*12870*/  FMUL.FTZ R11, R24.reuse, R29 ;  /* 0x0000001d180b7220 */ /* 0x040fe20000410000 */
[----:B------:R-:W-:Y:S01]  /*12880*/  LOP3.LUT R8, R81, 0xffff0000, RZ, 0xc0, !PT ;  /* 0xffff000051087812 */ /* 0x000fe200078ec0ff */
[-C--:B------:R-:W-:Y:S01]  /*12890*/  FMUL.FTZ R33, R24, R9.reuse ;  /* 0x0000000918217220 */ /* 0x080fe20000410000 */
[----:B------:R-:W-:Y:S01]  /*128a0*/  LOP3.LUT R30, R77, 0xffff0000, RZ, 0xc0, !PT ;  /* 0xffff00004d1e7812 */ /* 0x000fe200078ec0ff */
[----:B------:R-:W-:Y:S01]  /*128b0*/  FFMA.FTZ R24, R4, R9, -R11 ;  /* 0x0000000904187223 */ /* 0x000fe2000001080b */
[----:B------:R-:W-:-:S02]  /*128c0*/  IMAD.U32 R11, R78, 0x10000, RZ ;  /* 0x000100004e0b7824 */ /* 0x000fc400078e00ff */
[----:B------:R-:W-:Y:S01]  /*128d0*/  FFMA.FTZ R32, R4, R29, R33 ;  /* 0x0000001d04207223 */ /* 0x000fe20000010021 */
[----:B------:R-:W-:Y:S02]  /*128e0*/  IMAD.U32 R10, R6, 0x10000, RZ ;  /* 0x00010000060a7824 */ /* 0x000fe400078e00ff */
[----:B------:R-:W-:Y:S01]  /*128f0*/  FMUL.FTZ R34, R25, R30 ;  /* 0x0000001e19227220 */ /* 0x000fe20000410000 */
[----:B------:R-:W-:Y:S02]  /*12900*/  IMAD.U32 R9, R82, 0x10000, RZ ;  /* 0x0001000052097824 */ /* 0x000fe400078e00ff */
[----:B------:R-:W-:Y:S01]  /*12910*/  FMUL.FTZ R29, R31, R11 ;  /* 0x0000000b1f1d7220 */ /* 0x000fe20000410000 */
[-C--:B------:R-:W-:Y:S01]  /*12920*/  FMUL.FTZ R41, R25, R8.reuse ;  /* 0x0000000819297220 */ /* 0x080fe20000410000 */
[----:B------:R-:W-:Y:S01]  /*12930*/  FFMA.FTZ R25, R5, R8, -R34 ;  /* 0x0000000805197223 */ /* 0x000fe20000010822 */
[-C--:B------:R-:W-:Y:S01]  /*12940*/  FMUL.FTZ R31, R31, R9.reuse ;  /* 0x000000091f1f7220 */ /* 0x080fe20000410000 */
[----:B------:R-:W-:Y:S01]  /*12950*/  FFMA.FTZ R29, R10, R9, -R29 ;  /* 0x000000090a1d7223 */ /* 0x000fe2000001081d */
[----:B------:R-:W-:Y:S01]  /*12960*/  FFMA.FTZ R30, R5, R30, R41 ;  /* 0x0000001e051e7223 */ /* 0x000fe20000010029 */
[----:B------:R-:W-:Y:S01]  /*12970*/  LOP3.LUT R9, R78, 0xffff0000, RZ, 0xc0, !PT ;  /* 0xffff00004e097812 */ /* 0x000fe200078ec0ff */
[----:B------:R-:W-:Y:S01]  /*12980*/  FFMA.FTZ R10, R10, R11, R31 ;  /* 0x0000000b0a0a7223 */ /* 0x000fe2000001001f */
[----:B------:R-:W-:-:S02]  /*12990*/  LOP3.LUT R5, R82, 0xffff0000, RZ, 0xc0, !PT ;  /* 0xffff000052057812 */ /* 0x000fc400078ec0ff */
[----:B------:R-:W-:Y:S01]  /*129a0*/  LOP3.LUT R8, R79, 0xffff0000, RZ, 0xc0, !PT ;  /* 0xffff00004f087812 */ /* 0x000fe200078ec0ff */
[C---:B------:R-:W-:Y:S01]  /*129b0*/  FMUL.FTZ R11, R26.reuse, R9 ;  /* 0x000000091a0b7220 */ /* 0x040fe20000410000 */
[----:B------:R-:W-:Y:S01]  /*129c0*/  LOP3.LUT R4, R83, 0xffff0000, RZ, 0xc0, !PT ;  /* 0xffff000053047812 */ /* 0x000fe200078ec0ff */
[-C--:B------:R-:W-:Y:S01]  /*129d0*/  FMUL.FTZ R34, R26, R5.reuse ;  /* 0x000000051a227220 */ /* 0x080fe20000410000 */
[----:B------:R-:W-:Y:S01]  /*129e0*/  LOP3.LUT R6, R6, 0xffff0000, RZ, 0xc0, !PT ;  /* 0xffff000006067812 */ /* 0x000fe200078ec0ff */
[----:B------:R-:W-:Y:S01]  /*129f0*/  FMUL.FTZ R42, R27, R8 ;  /* 0x000000081b2a7220 */ /* 0x000fe20000410000 */
[----:B------:R-:W-:Y:S01]  /*12a00*/  LOP3.LUT R7, R7, 0xffff0000, RZ, 0xc0, !PT ;  /* 0xffff000007077812 */ /* 0x000fe200078ec0ff */
[-C--:B------:R-:W-:Y:S02]  /*12a10*/  FMUL.FTZ R31, R27, R4.reuse ;  /* 0x000000041b1f7220 */ /* 0x080fe40000410000 */
[C---:B------:R-:W-:Y:S01]  /*12a20*/  FFMA.FTZ R26, R6.reuse, R5, -R11 ;  /* 0x00000005061a7223 */ /* 0x040fe2000001080b */
[----:B------:R-:W-:Y:S01]  /*12a30*/  FFMA.FTZ R11, R6, R9, R34 ;  /* 0x00000009060b7223 */ /* 0x000fe20000010022 */
        /* <DEDUP_REMOVED lines=12> */
.L_x_1638:
[----:B------:R-:W-:Y:S05]  /*12b00*/  BSYNC B1 ;  /* 0x0000000000017941 */ /* 0x000fea0003800000 */
.L_x_1637:
[----:B------:R-:W-:Y:S05]  /*12b10*/  @P2 BRA `(.L_x_1610) ;  /* 0x00000004009c2947 */ /* 0x000fea0003800000 */
[----:B------:R-:W5:Y:S01]  /*12b20*/  LDL R36, [R1+0x60] ;  /* 0x0000600001247983 */ /* 0x000f620000100800 */
[----:B------:R-:W-:Y:S02]  /*12b30*/  LEA.HI R0, R0, R223, RZ, 0x1d ;  /* 0x000000df00007211 */ /* 0x000fe400078fe8ff */
[----:B01----:R-:W-:Y:S02]  /*12b40*/  SHF.R.U64 R25, R56, 0x10, R57 ;  /* 0x0000001038197819 */ /* 0x003fe40000001239 */
        /* <DEDUP_REMOVED lines=8> */
[----:B------:R-:W-:Y:S02]  /*12bd0*/  SHF.R.U64 R26, R58, 0x10, R59 ;  /* 0x000000103a1a7819 */ /* 0x000fe4000000123b */
[----:B------:R-:W-:Y:S02]  /*12be0*/  LOP3.LUT R5, R5, 0x7fffe000, RZ, 0xc0, !PT ;  /* 0x7fffe00005057812 */ /* 0x000fe400078ec0ff */
[----:B------:R-:W-:Y:S02]  /*12bf0*/  PRMT R70, R70, 0x5410, R25 ;  /* 0x0000541046467816 */ /* 0x000fe40000000019 */
[----:B------:R-:W-:-:S02]  /*12c00*/  IADD3 R9, R0, R5, R179 ;  /* 0x0000000500097210 */ /* 0x000fc40007ffe0b3 */
[----:B------:R-:W-:Y:S02]  /*12c10*/  PRMT R69, R69, 0x5410, R24 ;  /* 0x0000541045457816 */ /* 0x000fe40000000018 */
[----:B------:R-:W-:Y:S01]  /*12c20*/  SHF.R.U32.HI R56, RZ, 0x10, R57 ;  /* 0x00000010ff387819 */ /* 0x000fe20000011639 */
[----:B------:R-:W-:Y:S01]  /*12c30*/  IMAD R0, R9, 0x2, R2 ;  /* 0x0000000209007824 */ /* 0x000fe200078e0202 */
[--C-:B--2---:R-:W-:Y:S01]  /*12c40*/  SHF.R.U64 R29, R14, 0x10, R15.reuse ;  /* 0x000000100e1d7819 */ /* 0x104fe2000000120f */
[----:B------:R-:W-:Y:S01]  /*12c50*/  IMAD.U32 R28, R69, 0x10000, RZ ;  /* 0x00010000451c7824 */ /* 0x000fe200078e00ff */
        /* <DEDUP_REMOVED lines=8> */
[----:B------:R-:W-:Y:S02]  /*12ce0*/  SHF.R.U32.HI R59, RZ, 0x10, R59 ;  /* 0x00000010ff3b7819 */ /* 0x000fe4000001163b */
[----:B------:R-:W-:Y:S02]  /*12cf0*/  PRMT R30, R3, 0x5410, R30 ;  /* 0x00005410031e7816 */ /* 0x000fe4000000001e */
[----:B------:R-:W-:Y:S02]  /*12d00*/  PRMT R74, R74, 0x5410, R59 ;  /* 0x000054104a4a7816 */ /* 0x000fe4000000003b */
[----:B------:R-:W-:Y:S01]  /*12d10*/  LOP3.LUT R69, R69, 0xffff0000, RZ, 0xc0, !PT ;  /* 0xffff000045457812 */ /* 0x000fe200078ec0ff */
[C---:B------:R-:W-:Y:S01]  /*12d20*/  IMAD.U32 R31, R30.reuse, 0x10000, RZ ;  /* 0x000100001e1f7824 */ /* 0x040fe200078e00ff */
[----:B------:R-:W-:Y:S01]  /*12d30*/  LOP3.LUT R30, R30, 0xffff0000, RZ, 0xc0, !PT ;  /* 0xffff00001e1e7812 */ /* 0x000fe200078ec0ff */
        /* <DEDUP_REMOVED lines=10> */
[-C--:B------:R-:W-:Y:S01]  /*12de0*/  FMUL.FTZ R35, R20, R15.reuse ;  /* 0x0000000f14237220 */ /* 0x080fe20000410000 */
[C---:B------:R-:W-:Y:S01]  /*12df0*/  IMAD.U32 R21, R10.reuse, 0x10000, RZ ;  /* 0x000100000a157824 */ /* 0x040fe200078e00ff */
[----:B------:R-:W-:Y:S01]  /*12e00*/  LOP3.LUT R10, R10, 0xffff0000, RZ, 0xc0, !PT ;  /* 0xffff00000a0a7812 */ /* 0x000fe200078ec0ff */
[C---:B------:R-:W-:Y:S01]  /*12e10*/  IMAD.U32 R20, R29.reuse, 0x10000, RZ ;  /* 0x000100001d147824 */ /* 0x040fe200078e00ff */
[----:B------:R-:W-:Y:S01]  /*12e20*/  LOP3.LUT R29, R29, 0xffff0000, RZ, 0xc0, !PT ;  /* 0xffff00001d1d7812 */ /* 0x000fe200078ec0ff */
[----:B-----5:R-:W0:Y:S02]  /*12e30*/  LDS.128 R4, [R36] ;  /* 0x0000000024047984 */ /* 0x020e240000000c00 */
[C---:B0-----:R-:W-:Y:S01]  /*12e40*/  IMAD.U32 R3, R4.reuse, 0x10000, RZ ;  /* 0x0001000004037824 */ /* 0x041fe200078e00ff */
[----:B------:R-:W-:Y:S01]  /*12e50*/  LOP3.LUT R4, R4, 0xffff0000, RZ, 0xc0, !PT ;  /* 0xffff000004047812 */ /* 0x000fe200078ec0ff */
[C---:B------:R-:W-:Y:S01]  /*12e60*/  IMAD.U32 R12, R5.reuse, 0x10000, RZ ;  /* 0x00010000050c7824 */ /* 0x040fe200078e00ff */
[----:B------:R-:W-:Y:S01]  /*12e70*/  LOP3.LUT R5, R5, 0xffff0000, RZ, 0xc0, !PT ;  /* 0xffff000005057812 */ /* 0x000fe200078ec0ff */
[C---:B------:R-:W-:Y:S01]  /*12e80*/  FFMA.FTZ R32, R3.reuse, R26, -R32 ;  /* 0x0000001a03207223 */ /* 0x040fe20000010820 */
[----:B------:R-:W-:Y:S01]  /*12e90*/  FFMA.FTZ R34, R3, R28, R34 ;  /* 0x0000001c03227223 */ /* 0x000fe20000010022 */
[----:B------:R-:W-:Y:S01]  /*12ea0*/  FFMA.FTZ R33, R12, R15, -R33 ;  /* 0x0000000f0c217223 */ /* 0x000fe20000010821 */
[----:B------:R-:W-:-:S02]  /*12eb0*/  IMAD.U32 R14, R7, 0x10000, RZ ;  /* 0x00010000070e7824 */ /* 0x000fc400078e00ff */
[----:B------:R-:W-:Y:S01]  /*12ec0*/  FMUL.FTZ R15, R24, R31 ;  /* 0x0000001f180f7220 */ /* 0x000fe20000410000 */
[----:B------:R-:W-:Y:S02]  /*12ed0*/  IMAD.U32 R3, R74, 0x10000, RZ ;  /* 0x000100004a037824 */ /* 0x000fe400078e00ff */
[----:B------:R-:W-:Y:S01]  /*12ee0*/  FFMA.FTZ R35, R12, R27, R35 ;  /* 0x0000001b0c237223 */ /* 0x000fe20000010023 */
[----:B------:R-:W-:Y:S01]  /*12ef0*/  LOP3.LUT R12, R71, 0xffff0000, RZ, 0xc0, !PT ;  /* 0xffff0000470c7812 */ /* 0x000fe200078ec0ff */
[----:B------:R-:W-:Y:S02]  /*12f00*/  IMAD.U32 R13, R6, 0x10000, RZ ;  /* 0x00010000060d7824 */ /* 0x000fe400078e00ff */
[-C--:B------:R-:W-:Y:S01]  /*12f10*/  FMUL.FTZ R24, R24, R3.reuse ;  /* 0x0000000318187220 */ /* 0x080fe20000410000 */
[----:B------:R-:W-:Y:S01]  /*12f20*/  FFMA.FTZ R26, R14, R3, -R15 ;  /* 0x000000030e1a7223 */ /* 0x000fe2000001080f */
[----:B------:R-:W-:Y:S01]  /*12f30*/  LOP3.LUT R3, R70, 0xffff0000, RZ, 0xc0, !PT ;  /* 0xffff000046037812 */ /* 0x000fe200078ec0ff */
[----:B------:R-:W-:Y:S01]  /*12f40*/  FMUL.FTZ R15, R8, R69 ;  /* 0x00000045080f7220 */ /* 0x000fe20000410000 */
[----:B------:R-:W-:Y:S01]  /*12f50*/  FFMA.FTZ R31, R14, R31, R24 ;  /* 0x0000001f0e1f7223 */ /* 0x000fe20000010018 */
[----:B------:R-:W-:-:S02]  /*12f60*/  LOP3.LUT R14, R25, 0xffff0000, RZ, 0xc0, !PT ;  /* 0xffff0000190e7812 */ /* 0x000fc400078ec0ff */
[-C--:B------:R-:W-:Y:S01]  /*12f70*/  FMUL.FTZ R25, R8, R3.reuse ;  /* 0x0000000308197220 */ /* 0x080fe20000410000 */
[C---:B------:R-:W-:Y:S01]  /*12f80*/  FFMA.FTZ R15, R4.reuse, R3, -R15 ;  /* 0x00000003040f7223 */ /* 0x040fe2000001080f */
[----:B------:R-:W-:Y:S02]  /*12f90*/  IMAD.U32 R8, R73, 0x10000, RZ ;  /* 0x0001000049087824 */ /* 0x000fe400078e00ff */
[C---:B------:R-:W-:Y:S01]  /*12fa0*/  FMUL.FTZ R24, R9.reuse, R14 ;  /* 0x0000000e09187220 */ /* 0x040fe20000410000 */
[----:B------:R-:W-:Y:S01]  /*12fb0*/  FFMA.FTZ R25, R4, R69, R25 ;  /* 0x0000004504197223 */ /* 0x000fe20000010019 */
[----:B------:R-:W-:Y:S01]  /*12fc0*/  FMUL.FTZ R9, R9, R12 ;  /* 0x0000000c09097220 */ /* 0x000fe20000410000 */
[----:B------:R-:W-:Y:S01]  /*12fd0*/  FMUL.FTZ R4, R21, R20 ;  /* 0x0000001415047220 */ /* 0x000fe20000410000 */
[----:B------:R-:W-:Y:S01]  /*12fe0*/  LOP3.LUT R73, R73, 0xffff0000, RZ, 0xc0, !PT ;  /* 0xffff000049497812 */ /* 0x000fe200078ec0ff */
[C---:B------:R-:W-:Y:S01]  /*12ff0*/  FFMA.FTZ R24, R5.reuse, R12, -R24 ;  /* 0x0000000c05187223 */ /* 0x040fe20000010818 */
[----:B------:R-:W-:Y:S01]  /*13000*/  LOP3.LUT R74, R74, 0xffff0000, RZ, 0xc0, !PT ;  /* 0xffff00004a4a7812 */ /* 0x000fe200078ec0ff */
[----:B------:R-:W-:Y:S01]  /*13010*/  FFMA.FTZ R14, R5, R14, R9 ;  /* 0x0000000e050e7223 */ /* 0x000fe20000010009 */
[----:B------:R-:W-:Y:S01]  /*13020*/  LOP3.LUT R6, R6, 0xffff0000, RZ, 0xc0, !PT ;  /* 0xffff000006067812 */ /* 0x000fe200078ec0ff */
[-C--:B------:R-:W-:Y:S01]  /*13030*/  FMUL.FTZ R12, R21, R8.reuse ;  /* 0x00000008150c7220 */ /* 0x080fe20000410000 */
[----:B------:R-:W-:Y:S01]  /*13040*/  LOP3.LUT R7, R7, 0xffff0000, RZ, 0xc0, !PT ;  /* 0xffff000007077812 */ /* 0x000fe200078ec0ff */
[----:B------:R-:W-:Y:S01]  /*13050*/  FFMA.FTZ R3, R13, R8, -R4 ;  /* 0x000000080d037223 */ /* 0x000fe20000010804 */
[C---:B------:R-:W-:Y:S01]  /*13060*/  FMUL.FTZ R5, R10.reuse, R29 ;  /* 0x0000001d0a057220 */ /* 0x040fe20000410000 */
[C---:B------:R-:W-:Y:S01]  /*13070*/  FMUL.FTZ R8, R11.reuse, R30 ;  /* 0x0000001e0b087220 */ /* 0x040fe20000410000 */
[-C--:B------:R-:W-:Y:S01]  /*13080*/  FMUL.FTZ R4, R10, R73.reuse ;  /* 0x000000490a047220 */ /* 0x080fe20000410000 */
[-C--:B------:R-:W-:Y:S01]  /*13090*/  FMUL.FTZ R9, R11, R74.reuse ;  /* 0x0000004a0b097220 */ /* 0x080fe20000410000 */
[C---:B------:R-:W-:Y:S01]  /*130a0*/  FFMA.FTZ R10, R6.reuse, R73, -R5 ;  /* 0x00000049060a7223 */ /* 0x040fe20000010805 */
        /* <DEDUP_REMOVED lines=14> */
.L_x_1610:
[----:B------:R-:W-:Y:S05]  /*13190*/  BSYNC B0 ;  /* 0x0000000000007941 */ /* 0x000fea0003800000 */
.L_x_1588:
        /* <DEDUP_REMOVED lines=8> */
.L_x_1586:
[----:B01-3--:R-:W3:Y:S02]  /*13220*/  LDL R0, [R1+0x3c] ;  /* 0x00003c0001007983 */ /* 0x00bee40000100800 */
[----:B---3--:R-:W-:-:S13]  /*13230*/  R2UR UR4, R0 ;  /* 0x00000000000472ca */ /* 0x008fda00000e0000 */
[----:B------:R-:W-:-:S05]  /*13240*/  IMAD.U32 R0, RZ, RZ, UR4 ;  /* 0x00000004ff007e24 */ /* 0x000fca000f8e00ff */
[----:B------:R-:W-:-:S13]  /*13250*/  ISETP.NE.AND P0, PT, R0, 0x3, PT ;  /* 0x000000030000780c */ /* 0x000fda0003f05270 */
[----:B------:R-:W-:Y:S05]  /*13260*/  @!P0 BRA `(.L_x_1639) ;  /* 0x0000000000048947 */ /* 0x000fea0003800000 */
[----:B------:R-:W-:Y:S01]  /*13270*/  BPT.TRAP 0x1 ;  /* 0x000000040000795c */ /* 0x000fe20000300000 */
.L_x_1639:
[----:B------:R-:W-:Y:S01]  /*13280*/  IMAD R14, R22, 0x8, R2 ;  /* 0x00000008160e7824 */ /* 0x000fe200078e0202 */
[----:B--2-4-:R-:W-:-:S04]  /*13290*/  SHF.L.U32 R3, R23, 0x1f, RZ ;  /* 0x0000001f17037819 */ /* 0x014fc800000006ff */
[----:B------:R0:W1:Y:S01]  /*132a0*/  SYNCS.PHASECHK.TRANS64.TRYWAIT P2, [R14+URZ+0x2a830], R3 ;  /* 0x02a830030e0075a7 */ /* 0x000062000804017f */
[----:B------:R-:W-:Y:S05]  /*132b0*/  @!P0 BRA `(.L_x_1640) ;  /* 0x0000000000048947 */ /* 0x000fea0003800000 */
[----:B------:R-:W-:Y:S01]  /*132c0*/  BPT.TRAP 0x1 ;  /* 0x000000040000795c */ /* 0x000fe20000300000 */
.L_x_1640:
[----:B------:R-:W2:Y:S02]  /*132d0*/  S2R R0, SR_TID.X ;  /* 0x0000000000007919 */ /* 0x000ea40000002100 */
[----:B--2---:R-:W-:-:S04]  /*132e0*/  LOP3.LUT R0, R0, 0x7f, RZ, 0xc0, !PT ;  /* 0x0000007f00007812 */ /* 0x004fc800078ec0ff */
[----:B------:R-:W-:Y:S01]  /*132f0*/  ISETP.NE.AND P1, PT, R0, RZ, PT ;  /* 0x000000ff0000720c */ /* 0x000fe20003f25270 */
[----:B-1----:R-:W-:-:S12]  /*13300*/  @P2 BRA `(.L_x_1641) ;  /* 0x0000000000082947 */ /* 0x002fd80003800000 */
[----:B------:R-:W1:Y:S02]  /*13310*/  SYNCS.PHASECHK.TRANS64.TRYWAIT P2, [R14+URZ+0x2a830], R3 ;  /* 0x02a830030e0075a7 */ /* 0x000e64000804017f */
[----:B-1----:R-:W-:Y:S05]  /*13320*/  @!P2 BRA `(.L_x_1642) ;  /* 0x000001a0003ca947 */ /* 0x002fea0003800000 */
.L_x_1641:
[----:B------:R-:W-:Y:S05]  /*13330*/  WARPSYNC.ALL ;  /* 0x0000000000007948 */ /* 0x000fea0003800000 */
[----:B------:R-:W-:Y:S01]  /*13340*/  VIADD R0, R2, 0x18400 ;  /* 0x0001840002007836 */ /* 0x000fe20000000000 */
[----:B------:R-:W-:Y:S01]  /*13350*/  R2UR UR52, R68 ;  /* 0x00000000443472ca */ /* 0x000fe200000e0000 */
[----:B------:R-:W-:Y:S01]  /*13360*/  IMAD.MOV.U32 R5, RZ, RZ, 0x40000040 ;  /* 0x40000040ff057424 */ /* 0x000fe200078e00ff */
[----:B------:R-:W-:Y:S01]  /*13370*/  WARPGROUP.ARRIVE ;  /* 0x00000000000079c5 */ /* 0x000fe20000000000 */
[----:B------:R-:W-:Y:S01]  /*13380*/  UMOV UR53, 0x40000040 ;  /* 0x4000004000357882 */ /* 0x000fe20000000000 */
[----:B------:R-:W-:Y:S01]  /*13390*/  SHF.R.U32.HI R0, RZ, 0x4, R0 ;  /* 0x00000004ff007819 */ /* 0x000fe20000011600 */
[----:B------:R-:W-:Y:S01]  /*133a0*/  IMAD.MOV.U32 R9, RZ, RZ, 0x40000040 ;  /* 0x40000040ff097424 */ /* 0x000fe200078e00ff */
[----:B------:R-:W-:Y:S01]  /*133b0*/  R2UR UR55, R5 ;  /* 0x00000000053772ca */ /* 0x000fe200000e0000 */
[----:B------:R-:W-:Y:S01]  /*133c0*/  UMOV UR49, 0x40000040 ;  /* 0x4000004000317882 */ /* 0x000fe20000000000 */
[----:B------:R-:W-:Y:S01]  /*133d0*/  LOP3.LUT R0, R0, 0x3fff, RZ, 0xc0, !PT ;  /* 0x00003fff00007812 */ /* 0x000fe200078ec0ff */
[----:B------:R-:W-:Y:S01]  /*133e0*/  UMOV UR9, 0x40000040 ;  /* 0x4000004000097882 */ /* 0x000fe20000000000 */
[----:B------:R-:W-:Y:S01]  /*133f0*/  R2UR UR51, R9 ;  /* 0x00000000093372ca */ /* 0x000fe200000e0000 */
[----:B------:R-:W-:Y:S01]  /*13400*/  IMAD.MOV.U32 R9, RZ, RZ, 0x40000040 ;  /* 0x40000040ff097424 */ /* 0x000fe200078e00ff */
[----:B------:R-:W-:Y:S01]  /*13410*/  LOP3.LUT R6, R0, 0x10000, RZ, 0xfc, !PT ;  /* 0x0001000000067812 */ /* 0x000fe200078efcff */
[----:B------:R-:W-:Y:S01]  /*13420*/  ULOP3.LUT UR52, UR52, 0x10000, URZ, 0xfc, !UPT ;  /* 0x0001000034347892 */ /* 0x000fe2000f8efc3f */
[----:B------:R-:W-:Y:S01]  /*13430*/  IMAD.U32 R11, RZ, RZ, UR9 ;  /* 0x00000009ff0b7e24 */ /* 0x000fe2000f8e00ff */
[----:B------:R-:W-:Y:S01]  /*13440*/  UMOV UR57, 0x40000040 ;  /* 0x4000004000397882 */ /* 0x000fe20000000000 */
[----:B------:R-:W-:Y:S01]  /*13450*/  R2UR UR11, R9 ;  /* 0x00000000090b72ca */ /* 0x000fe200000e0000 */
[----:B------:R-:W-:Y:S01]  /*13460*/  IMAD R4, R22, 0x900, R6 ;  /* 0x0000090016047824 */ /* 0x000fe200078e0206 */
[----:B------:R-:W-:Y:S01]  /*13470*/  UIADD3 UR48, UR52, 0x2, URZ ;  /* 0x0000000234307890 */ /* 0x000fe2000fffe03f */
[----:B------:R-:W-:Y:S01]  /*13480*/  IMAD.MOV.U32 R9, RZ, RZ, 0x40000040 ;  /* 0x40000040ff097424 */ /* 0x000fe200078e00ff */
[----:B------:R-:W-:Y:S01]  /*13490*/  UIADD3 UR4, UR52, 0x4, URZ ;  /* 0x0000000434047890 */ /* 0x000fe2000fffe03f */
[C---:B------:R-:W-:Y:S01]  /*134a0*/  VIADD R8, R4.reuse, 0x2 ;  /* 0x0000000204087836 */ /* 0x040fe20000000000 */
[----:B------:R-:W-:Y:S01]  /*134b0*/  R2UR UR54, R4 ;  /* 0x00000000043672ca */ /* 0x000fe200000e0000 */
[----:B------:R-:W-:Y:S01]  /*134c0*/  UIADD3 UR56, UR52, 0x802, URZ ;  /* 0x0000080234387890 */ /* 0x000fe2000fffe03f */
[----:B------:R-:W-:Y:S01]  /*134d0*/  IMAD.MOV.U32 R5, RZ, RZ, 0x40000040 ;  /* 0x40000040ff057424 */ /* 0x000fe200078e00ff */
[----:B------:R-:W-:Y:S01]  /*134e0*/  UIADD3 UR40, UR52, 0x804, URZ ;  /* 0x0000080434287890 */ /* 0x000fe2000fffe03f */
[----:B------:R-:W-:Y:S01]  /*134f0*/  R2UR UR50, R8 ;  /* 0x00000000083272ca */ /* 0x000fe200000e0000 */
[----:B------:R-:W-:Y:S01]  /*13500*/  VIADD R8, R4, 0x4 ;  /* 0x0000000404087836 */ /* 0x000fe20000000000 */
[----:B------:R-:W-:Y:S01]  /*13510*/  UMOV UR8, UR4 ;  /* 0x0000000400087c82 */ /* 0x000fe20008000000 */
[----:B------:R-:W-:Y:S01]  /*13520*/  UIADD3 UR4, UR52, 0x6, URZ ;  /* 0x0000000634047890 */ /* 0x000fe2000fffe03f */
[----:B------:R-:W-:Y:S01]  /*13530*/  IMAD.U32 R10, RZ, RZ, UR8 ;  /* 0x00000008ff0a7e24 */ /* 0x000fe2000f8e00ff */
[----:B------:R-:W-:Y:S01]  /*13540*/  UMOV UR41, 0x40000040 ;  /* 0x4000004000297882 */ /* 0x000fe20000000000 */
[----:B------:R-:W-:Y:S01]  /*13550*/  R2UR UR10, R8 ;  /* 0x00000000080a72ca */ /* 0x000fe200000e0000 */
[----:B------:R-:W-:Y:S01]  /*13560*/  VIADD R8, R4, 0x6 ;  /* 0x0000000604087836 */ /* 0x000fe20000000000 */
[----:B------:R-:W-:Y:S01]  /*13570*/  R2UR UR39, R5 ;  /* 0x00000000052772ca */ /* 0x000fe200000e0000 */
[----:B------:R-:W-:Y:S01]  /*13580*/  HGMMA.64x96x16.F32.BF16 R24, gdesc[UR52], RZ, !UPT, gsb0 ;  /* 0x01600000341879f0 */ /* 0x000fe2000c0018ff */
[----:B------:R2:W-:Y:S01]  /*13590*/  STL.64 [R1+0x30], R10 ;  /* 0x0000300a01007387 */ /* 0x0005e20000100a00 */
[----:B------:R-:W-:Y:S01]  /*135a0*/  UIADD3 UR36, UR52, 0x806, URZ ;  /* 0x0000080634247890 */ /* 0x000fe2000fffe03f */
[----:B------:R-:W3:Y:S01]  /*135b0*/  LDC R207, c[0x0][0x448] ;  /* 0x00011200ffcf7b82 */ /* 0x000ee20000000800 */
[----:B------:R-:W-:Y:S01]  /*135c0*/  UMOV UR37, 0x40000040 ;  /* 0x4000004000257882 */ /* 0x000fe20000000000 */
[----:B01----:R-:W-:Y:S01]  /*135d0*/  @!P1 VIADD R14, R14, 0x2a840 ;  /* 0x0002a8400e0e9836 */ /* 0x003fe20000000000 */
[----:B------:R-:W-:-:S02]  /*135e0*/  LOP3.LUT R17, R17, 0xffdfffff, RZ, 0xc0, !PT ;  /* 0xffdfffff11117812 */ /* 0x000fc400078ec0ff */
[----:B---3--:R-:W-:-:S13]  /*135f0*/  ISETP.NE.AND P2, PT, R207, 0x1, PT ;  /* 0x00000001cf00780c */ /* 0x008fda0003f45270 */
[----:B------:R-:W0:Y:S01]  /*13600*/  @P2 LDC R5, c[0x0][0x44c] ;  /* 0x00011300ff052b82 */ /* 0x000e220000000800 */
[----:B------:R-:W-:-:S04]  /*13610*/  @P2 LOP3.LUT R17, R17, 0x200000, RZ, 0xfc, !PT ;  /* 0x0020000011112812 */ /* 0x000fc800078efcff */
[----:B------:R-:W-:-:S03]  /*13620*/  LOP3.LUT R17, R17, 0xffefffff, RZ, 0xc0, !PT ;  /* 0xffefffff11117812 */ /* 0x000fc600078ec0ff */
[----:B------:R-:W1:Y:S01]  /*13630*/  @P2 LDC R13, c[0x0][0x450] ;  /* 0x00011400ff0d2b82 */ /* 0x000e620000000800 */
[----:B------:R-:W-:Y:S02]  /*13640*/  WARPGROUP.DEPBAR.LE gsb0, 0x0 ;  /* 0x00008000000079c5 */ /* 0x000fe40000010000 */
[----:B------:R-:W-:-:S06]  /*13650*/  WARPGROUP.ARRIVE ;  /* 0x00000000000079c5 */ /* 0x000fcc0000000000 */
[----:B------:R-:W-:Y:S03]  /*13660*/  HGMMA.64x96x16.F32.BF16 R24, gdesc[UR48], R24, gsb0 ;  /* 0x01600000301879f0 */ /* 0x000fe60008001818 */
[----:B------:R-:W-:Y:S02]  /*13670*/  WARPGROUP.DEPBAR.LE gsb0, 0x0 ;  /* 0x00008000000079c5 */ /* 0x000fe40000010000 */
[----:B------:R-:W-:-:S06]  /*13680*/  WARPGROUP.ARRIVE ;  /* 0x00000000000079c5 */ /* 0x000fcc0000000000 */
[----:B------:R-:W-:Y:S01]  /*13690*/  HGMMA.64x96x16.F32.BF16 R24, gdesc[UR8], R24, gsb0 ;  /* 0x01600000081879f0 */ /* 0x000fe20008001818 */
[----:B------:R-:W-:Y:S01]  /*136a0*/  R2UR UR10, R8 ;  /* 0x00000000080a72ca */ /* 0x000fe200000e0000 */
[----:B------:R-:W-:Y:S01]  /*136b0*/  UMOV UR8, UR4 ;  /* 0x0000000400087c82 */ /* 0x000fe20008000000 */
[----:B------:R-:W-:Y:S01]  /*136c0*/  R2UR UR11, R9 ;  /* 0x00000000090b72ca */ /* 0x000fe200000e0000 */
[----:B------:R-:W-:Y:S01]  /*136d0*/  UMOV UR9, 0x40000040 ;  /* 0x4000004000097882 */ /* 0x000fe20000000000 */
[----:B------:R-:W-:Y:S01]  /*136e0*/  VIADD R8, R4, 0x300 ;  /* 0x0000030004087836 */ /* 0x000fe20000000000 */
[----:B------:R-:W-:Y:S01]  /*136f0*/  UIADD3 UR4, UR52, 0x400, URZ ;  /* 0x0000040034047890 */ /* 0x000fe2000fffe03f */
[----:B------:R-:W-:Y:S02]  /*13700*/  IMAD.MOV.U32 R9, RZ, RZ, 0x40000040 ;  /* 0x40000040ff097424 */ /* 0x000fe400078e00ff */
[----:B--2---:R-:W-:Y:S02]  /*13710*/  IMAD.U32 R10, RZ, RZ, UR8 ;  /* 0x00000008ff0a7e24 */ /* 0x004fe4000f8e00ff */
[----:B------:R-:W-:-:S05]  /*13720*/  IMAD.U32 R11, RZ, RZ, UR9 ;  /* 0x00000009ff0b7e24 */ /* 0x000fca000f8e00ff */
[----:B------:R2:W-:Y:S01]  /*13730*/  STL.64 [R1+0x28], R10 ;  /* 0x0000280a01007387 */ /* 0x0005e20000100a00 */
        /* <DEDUP_REMOVED lines=60> */
[----:B------:R-:W-:Y:S01]  /*13b00*/  ULDC UR4, c[0x0][0x9d8] ;  /* 0x0002760000047ab9 */ /* 0x000fe20000000800 */
[----:B------:R-:W-:Y:S02]  /*13b10*/  IMAD.MOV.U32 R9, RZ, RZ, 0x40000040 ;  /* 0x40000040ff097424 */ /* 0x000fe400078e00ff */
[----:B--2---:R-:W-:Y:S01]  /*13b20*/  IMAD.U32 R10, RZ, RZ, UR8 ;  /* 0x00000008ff0a7e24 */ /* 0x004fe2000f8e00ff */
[----:B------:R-:W-:Y:S01]  /*13b30*/  R2UR UR58, R8 ;  /* 0x00000000083a72ca */ /* 0x000fe200000e0000 */
[----:B------:R-:W-:Y:S01]  /*13b40*/  VIADD R8, R4, 0x604 ;  /* 0x0000060404087836 */ /* 0x000fe20000000000 */
[----:B------:R-:W-:Y:S01]  /*13b50*/  R2UR UR59, R9 ;  /* 0x00000000093b72ca */ /* 0x000fe200000e0000 */
[----:B------:R-:W-:-:S02]  /*13b60*/  IMAD.MOV.U32 R9, RZ, RZ, 0x40000040 ;  /* 0x40000040ff097424 */ /* 0x000fc400078e00ff */
[----:B------:R-:W-:Y:S01]  /*13b70*/  VIADD R4, R4, 0x606 ;  /* 0x0000060604047836 */ /* 0x000fe20000000000 */
[----:B------:R-:W-:Y:S01]  /*13b80*/  R2UR UR42, R8 ;  /* 0x00000000082a72ca */ /* 0x000fe200000e0000 */
[----:B------:R-:W-:Y:S01]  /*13b90*/  IMAD.U32 R11, RZ, RZ, UR9 ;  /* 0x00000009ff0b7e24 */ /* 0x000fe2000f8e00ff */
[----:B------:R-:W-:Y:S02]  /*13ba0*/  R2UR UR43, R9 ;  /* 0x00000000092b72ca */ /* 0x000fe400000e0000 */
[----:B------:R-:W-:Y:S02]  /*13bb0*/  R2UR UR38, R4 ;  /* 0x00000000042672ca */ /* 0x000fe400000e0000 */
[----:B------:R2:W-:Y:S01]  /*13bc0*/  STL.64 [R1], R10 ;  /* 0x0000000a01007387 */ /* 0x0005e20000100a00 */
        /* <DEDUP_REMOVED lines=15> */
[----:B------:R-:W-:Y:S02]  /*13cc0*/  IMAD.IADD R58, R181, 0x1, R178 ;  /* 0x00000001b53a7824 */ /* 0x000fe400078e02b2 */
[----:B------:R-:W-:Y:S01]  /*13cd0*/  FMUL.FTZ R7, R31, UR4 ;  /* 0x000000041f077c20 */ /* 0x000fe20008410000 */
[----:B------:R-:W-:Y:S01]  /*13ce0*/  FMUL.FTZ R31, R51, UR4 ;  /* 0x00000004331f7c20 */ /* 0x000fe20008410000 */
[----:B------:R-:W-:Y:S01]  /*13cf0*/  FMUL.FTZ R3, R27, UR4 ;  /* 0x000000041b037c20 */ /* 0x000fe20008410000 */
[----:B0-----:R-:W-:-:S04]  /*13d00*/  @P2 IMAD.HI.U32 R4, R58, R5, RZ ;  /* 0x000000053a042227 */ /* 0x001fc800078e00ff */
[----:B------:R-:W-:Y:S01]  /*13d10*/  FMUL.FTZ R27, R47, UR4 ;  /* 0x000000042f1b7c20 */ /* 0x000fe20008410000 */
[----:B------:R-:W-:Y:S01]  /*13d20*/  FMUL.FTZ R47, R48, UR4 ;  /* 0x00000004302f7c20 */ /* 0x000fe20008410000 */
[----:B------:R-:W-:Y:S01]  /*13d30*/  FMUL.FTZ R8, R30, UR4 ;  /* 0x000000041e087c20 */ /* 0x000fe20008410000 */
[----:B------:R-:W-:Y:S01]  /*13d40*/  IMAD.MOV.U32 R51, RZ, RZ, -0x60 ;  /* 0xffffffa0ff337424 */ /* 0x000fe200078e00ff */
[----:B-1----:R-:W-:Y:S01]  /*13d50*/  @P2 SHF.R.U32.HI R58, RZ, R13, R4 ;  /* 0x0000000dff3a2219 */ /* 0x002fe20000011604 */
[----:B------:R-:W-:Y:S01]  /*13d60*/  FMUL.FTZ R48, R49, UR4 ;  /* 0x0000000431307c20 */ /* 0x000fe20008410000 */
[----:B------:R-:W0:Y:S01]  /*13d70*/  LDC.64 R12, c[0x0][0x9e0] ;  /* 0x00027800ff0c7b82 */ /* 0x000e220000000a00 */
[----:B--2---:R-:W-:Y:S01]  /*13d80*/  FMUL.FTZ R11, R24, UR4 ;  /* 0x00000004180b7c20 */ /* 0x004fe20008410000 */
[----:B------:R-:W-:Y:S01]  /*13d90*/  FMUL.FTZ R0, R26, UR4 ;  /* 0x000000041a007c20 */ /* 0x000fe20008410000 */
[----:B------:R-:W-:Y:S01]  /*13da0*/  FMUL.FTZ R9, R34, UR4 ;  /* 0x0000000422097c20 */ /* 0x000fe20008410000 */
[----:B------:R-:W-:Y:S01]  /*13db0*/  FMUL.FTZ R10, R35, UR4 ;  /* 0x00000004230a7c20 */ /* 0x000fe20008410000 */
[----:B------:R-:W-:Y:S01]  /*13dc0*/  FMUL.FTZ R30, R50, UR4 ;  /* 0x00000004321e7c20 */ /* 0x000fe20008410000 */
[----:B------:R-:W-:Y:S01]  /*13dd0*/  FMUL.FTZ R49, R52, UR4 ;  /* 0x0000000434317c20 */ /* 0x000fe20008410000 */
[----:B------:R-:W-:Y:S01]  /*13de0*/  @!P1 PRMT R4, RZ, 0x654, R14 ;  /* 0x00000654ff049816 */ /* 0x000fe2000000000e */
        /* <DEDUP_REMOVED lines=34> */
[----:B------:R-:W-:Y:S01]  /*14010*/  ULDC UR4, c[0x0][0x9dc] ;  /* 0x0002770000047ab9 */ /* 0x000fe20000000800 */
[----:B------:R1:W-:Y:S01]  /*14020*/  @!P1 SYNCS.ARRIVE.TRANS64.RED.A1T0 RZ, [R4+URZ], RZ ;  /* 0x000000ff04ff99a7 */ /* 0x0003e2000810043f */
[----:B------:R-:W-:Y:S01]  /*14030*/  ULOP3.LUT UR5, URZ, UR4, URZ, 0x33, !UPT ;  /* 0x000000043f057292 */ /* 0x000fe2000f8e333f */
[----:B------:R-:W2:Y:S01]  /*14040*/  SHFL.IDX PT, R61, R58, RZ, 0x1c1f ;  /* 0x001c1fff3a3d7589 */ /* 0x000ea200000e0000 */
[----:B0-----:R-:W-:Y:S01]  /*14050*/  ISETP.GE.AND P2, PT, R13, 0x1, PT ;  /* 0x000000010d00780c */ /* 0x001fe20003f46270 */
[----:B------:R-:W0:Y:S01]  /*14060*/  MUFU.TANH R11, R11 ;  /* 0x0000000b000b7308 */ /* 0x000e220000002400 */
[----:B------:R-:W-:-:S02]  /*14070*/  IMAD R5, R72, -0x60, R164 ;  /* 0xffffffa048057824 */ /* 0x000fc400078e02a4 */
[----:B------:R-:W-:Y:S01]  /*14080*/  VIADD R81, R51, 0xffffffff ;  /* 0xffffffff33517836 */ /* 0x000fe20000000000 */
[--C-:B-1----:R-:W-:Y:S02]  /*14090*/  IADD3 R4, R164, R51, -R174.reuse ;  /* 0x00000033a4047210 */ /* 0x102fe40007ffe8ae */
[----:B------:R-:W-:Y:S01]  /*140a0*/  IADD3 R66, -R174, 0x60, R5 ;  /* 0x00000060ae427810 */ /* 0x000fe20007ffe105 */
[----:B------:R-:W-:Y:S01]  /*140b0*/  IMAD.IADD R76, R81, 0x1, -R174 ;  /* 0x00000001514c7824 */ /* 0x000fe200078e0aae */
[----:B------:R-:W1:Y:S01]  /*140c0*/  MUFU.TANH R25, R25 ;  /* 0x0000001900197308 */ /* 0x000e620000002400 */
[----:B------:R-:W-:Y:S02]  /*140d0*/  IMAD.IADD R59, R4, 0x1, -R163 ;  /* 0x00000001043b7824 */ /* 0x000fe400078e0aa3 */
[----:B------:R-:W-:Y:S01]  /*140e0*/  IMAD.U32 R4, RZ, RZ, UR5 ;  /* 0x00000005ff047e24 */ /* 0x000fe2000f8e00ff */
[----:B------:R-:W-:Y:S01]  /*140f0*/  @P2 LOP3.LUT R17, R17, 0x100000, RZ, 0xfc, !PT ;  /* 0x0010000011112812 */ /* 0x000fe200078efcff */
[----:B------:R-:W-:-:S03]  /*14100*/  IMAD.IADD R79, R59, 0x1, R12 ;  /* 0x000000013b4f7824 */ /* 0x000fc600078e020c */
[----:B------:R3:W-:Y:S01]  /*14110*/  STL [R1+0x38], R4 ;  /* 0x0000380401007387 */ /* 0x0007e20000100800 */
[----:B------:R-:W4:Y:S01]  /*14120*/  MUFU.TANH R0, R0 ;  /* 0x0000000000007308 */ /* 0x000f220000002400 */
[----:B--2---:R-:W-:-:S07]  /*14130*/  VIADDMNMX R60, R61, R79, R66, PT ;  /* 0x0000004f3d3c7246 */ /* 0x004fce0003800142 */
[----:B------:R-:W2:Y:S08]  /*14140*/  MUFU.TANH R3, R3 ;  /* 0x0000000300037308 */ /* 0x000eb00000002400 */
        /* <DEDUP_REMOVED lines=44> */
[----:B-1----:R-:W-:-:S04]  /*14410*/  VIADD R70, R59, UR5 ;  /* 0x000000053b467c36 */ /* 0x002fc80008000000 */
[----:B------:R-:W-:Y:S01]  /*14420*/  IMAD.IADD R62, R70, 0x1, R61 ;  /* 0x00000001463e7824 */ /* 0x000fe200078e023d */
[----:B--234-:R-:W-:Y:S06]  /*14430*/  @!P2 BRA `(.L_x_1643) ;  /* 0x00000000004ca947 */ /* 0x01cfec0003800000 */
[----:B------:R-:W-:Y:S01]  /*14440*/  IADD3 R51, -R163, R164, R61 ;  /* 0x000000a4a3337210 */ /* 0x000fe20007ffe13d */
        /* <DEDUP_REMOVED lines=10> */
.L_x_1645:
[----:B------:R-:W-:-:S13]  /*144f0*/  ISETP.NE.AND P2, PT, R13, 0x1, PT ;  /* 0x000000010d00780c */ /* 0x000fda0003f45270 */
[----:B------:R-:W1:Y:S02]  /*14500*/  @P2 LDC.64 R4, c[0x0][0x9e8] ;  /* 0x00027a00ff042b82 */ /* 0x000e640000000a00 */
[----:B-1----:R-:W-:-:S05]  /*14510*/  @P2 IMAD.HI.U32 R4, R51, R4, RZ ;  /* 0x0000000433042227 */ /* 0x002fca00078e00ff */
[----:B------:R-:W-:-:S07]  /*14520*/  @P2 SHF.R.U32.HI R51, RZ, R5, R4 ;  /* 0x00000005ff332219 */ /* 0x000fce0000011604 */
.L_x_1646:
[----:B------:R-:W-:Y:S05]  /*14530*/  BSYNC B0 ;  /* 0x0000000000007941 */ /* 0x000fea0003800000 */
.L_x_1644:
[----:B------:R-:W-:-:S05]  /*14540*/  IMAD R51, R51, R13, R76 ;  /* 0x0000000d33337224 */ /* 0x000fca00078e024c */
[----:B------:R-:W-:Y:S02]  /*14550*/  VIMNMX R62, R62, R51, !PT ;  /* 0x000000333e3e7248 */ /* 0x000fe40007fe0100 */
[----:B------:R-:W-:-:S07]  /*14560*/  VIADDMNMX R60, R51, R13, R60, PT ;  /* 0x0000000d333c7246 */ /* 0x000fce000380013c */
.L_x_1643:
[C---:B------:R-:W-:Y:S01]  /*14570*/  ISETP.GE.AND P2, PT, R81.reuse, 0x2, PT ;  /* 0x000000025100780c */ /* 0x040fe20003f46270 */
[----:B------:R-:W1:Y:S01]  /*14580*/  SHFL.IDX PT, R5, R58, 0x1, 0x1c1f ;  /* 0x003c1f003a057f89 */ /* 0x000e6200000e0000 */
[C---:B------:R-:W-:Y:S02]  /*14590*/  ISETP.GE.AND P6, PT, R81.reuse, 0x9, PT ;  /* 0x000000095100780c */ /* 0x040fe40003fc6270 */
[----:B------:R-:W-:Y:S02]  /*145a0*/  ISETP.GT.AND P3, PT, R62, 0x1, !P2 ;  /* 0x000000013e00780c */ /* 0x000fe40005764270 */
[----:B------:R-:W-:Y:S02]  /*145b0*/  ISETP.GE.AND P4, PT, R81, 0xa, PT ;  /* 0x0000000a5100780c */ /* 0x000fe40003f86270 */
[----:B------:R-:W-:Y:S02]  /*145c0*/  ISETP.LT.OR P3, PT, R60, 0x2, P3 ;  /* 0x000000023c00780c */ /* 0x000fe40001f61670 */
[----:B------:R-:W-:-:S02]  /*145d0*/  P2R R78, PR, RZ, 0x10 ;  /* 0x00000010ff4e7803 */ /* 0x000fc40000000000 */
[----:B------:R-:W-:Y:S02]  /*145e0*/  FSEL R99, R25, -INF , !P3 ;  /* 0xff80000019637808 */ /* 0x000fe40005800000 */
[----:B------:R-:W-:-:S04]  /*145f0*/  ISETP.GT.AND P3, PT, R62, 0x8, !P6 ;  /* 0x000000083e00780c */ /* 0x000fc80007764270 */
[----:B------:R-:W-:-:S04]  /*14600*/  ISETP.LT.OR P3, PT, R60, 0x9, P3 ;  /* 0x000000093c00780c */ /* 0x000fc80001f61670 */
[----:B0-----:R-:W-:Y:S02]  /*14610*/  FSEL R77, R28, -INF , !P3 ;  /* 0xff8000001c4d7808 */ /* 0x001fe40005800000 */
        /* <DEDUP_REMOVED lines=9> */
[----:B------:R-:W-:Y:S01]  /*146b0*/  FSEL R75, R32, -INF , !P3 ;  /* 0xff800000204b7808 */ /* 0x000fe20005800000 */
[----:B-1----:R-:W-:Y:S01]  /*146c0*/  IMAD.IADD R32, R70, 0x1, R5 ;  /* 0x0000000146207824 */ /* 0x002fe200078e0205 */
        /* <DEDUP_REMOVED lines=33> */
[----:B------:R-:W-:Y:S02]  /*148e0*/  VIADDMNMX R28, R5, R79, R66, PT ;  /* 0x0000004f051c7246 */ /* 0x000fe40003800142 */
        /* <DEDUP_REMOVED lines=63> */
[----:B------:R-:W-:-:S13]  /*14ce0*/  ISETP.GE.AND P5, PT, R13, 0x1, PT ;  /* 0x000000010d00780c */ /* 0x000fda0003fa6270 */
[----:B------:R-:W-:Y:S05]  /*14cf0*/  @!P5 BRA `(.L_x_1647) ;  /* 0x00000000004cd947 */ /* 0x000fea0003800000 */
[----:B------:R-:W-:Y:S01]  /*14d00*/  IADD3 R36, -R163, R164, R5 ;  /* 0x000000a4a3247210 */ /* 0x000fe20007ffe105 */
        /* <DEDUP_REMOVED lines=10> */
.L_x_1649:
[----:B------:R-:W-:-:S13]  /*14db0*/  ISETP.NE.AND P5, PT, R13, 0x1, PT ;  /* 0x000000010d00780c */ /* 0x000fda0003fa5270 */
[----:B------:R-:W0:Y:S02]  /*14dc0*/  @P5 LDC.64 R4, c[0x0][0x9e8] ;  /* 0x00027a00ff045b82 */ /* 0x000e240000000a00 */
[----:B0-----:R-:W-:-:S05]  /*14dd0*/  @P5 IMAD.HI.U32 R4, R36, R4, RZ ;  /* 0x0000000424045227 */ /* 0x001fca00078e00ff */
[----:B------:R-:W-:-:S07]  /*14de0*/  @P5 SHF.R.U32.HI R36, RZ, R5, R4 ;  /* 0x00000005ff245219 */ /* 0x000fce0000011604 */
.L_x_1650:
[----:B------:R-:W-:Y:S05]  /*14df0*/  BSYNC B0 ;  /* 0x0000000000007941 */ /* 0x000fea0003800000 */
.L_x_1648:
[----:B------:R-:W-:-:S05]  /*14e00*/  IMAD R5, R36, R13, R76 ;  /* 0x0000000d24057224 */ /* 0x000fca00078e024c */
[----:B------:R-:W-:Y:S02]  /*14e10*/  VIMNMX R32, R32, R5, !PT ;  /* 0x0000000520207248 */ /* 0x000fe40007fe0100 */
[----:B------:R-:W-:-:S07]  /*14e20*/  VIADDMNMX R28, R5, R13, R28, PT ;  /* 0x0000000d051c7246 */ /* 0x000fce000380011c */
.L_x_1647:
[----:B------:R-:W-:Y:S01]  /*14e30*/  ISETP.GT.AND P2, PT, R32, 0x1, !P2 ;  /* 0x000000012000780c */ /* 0x000fe20005744270 */
[----:B------:R-:W-:Y:S01]  /*14e40*/  ULDC UR4, c[0x0][0x988] ;  /* 0x0002620000047ab9 */ /* 0x000fe20000000800 */
[----:B------:R-:W-:Y:S02]  /*14e50*/  FMNMX.FTZ R4, R101, R99, !PT ;  /* 0x0000006365047209 */ /* 0x000fe40007810000 */
[----:B------:R-:W-:Y:S02]  /*14e60*/  ISETP.LT.OR P2, PT, R28, 0x2, P2 ;  /* 0x000000021c00780c */ /* 0x000fe40001741670 */
[----:B------:R-:W-:Y:S02]  /*14e70*/  FMNMX.FTZ R4, R77, R4, !PT ;  /* 0x000000044d047209 */ /* 0x000fe40007810000 */
[----:B------:R-:W-:Y:S02]  /*14e80*/  FSEL R95, R3, -INF , !P2 ;  /* 0xff800000035f7808 */ /* 0x000fe40005000000 */
[----:B------:R-:W-:-:S02]  /*14e90*/  ISETP.NE.AND P2, PT, R78, RZ, PT ;  /* 0x000000ff4e00720c */ /* 0x000fc40003f45270 */
[C---:B------:R-:W-:Y:S02]  /*14ea0*/  ISETP.GT.AND P6, PT, R32.reuse, 0x8, !P6 ;  /* 0x000000082000780c */ /* 0x040fe400077c4270 */
[----:B------:R-:W-:Y:S02]  /*14eb0*/  ISETP.GT.AND P2, PT, R32, 0x9, !P2 ;  /* 0x000000092000780c */ /* 0x000fe40005744270 */
[----:B------:R-:W-:Y:S02]  /*14ec0*/  FMNMX.FTZ R4, R67, R4, !PT ;  /* 0x0000000443047209 */ /* 0x000fe40007810000 */
[C---:B------:R-:W-:Y:S02]  /*14ed0*/  ISETP.LT.OR P2, PT, R28.reuse, 0xa, P2 ;  /* 0x0000000a1c00780c */ /* 0x040fe40001741670 */
[----:B------:R-:W-:Y:S02]  /*14ee0*/  ISETP.LT.OR P6, PT, R28, 0x9, P6 ;  /* 0x000000091c00780c */ /* 0x000fe400037c1670 */
[----:B------:R-:W-:-:S02]  /*14ef0*/  FSEL R93, R7, -INF , !P2 ;  /* 0xff800000075d7808 */ /* 0x000fc40005000000 */
[----:B------:R-:W-:Y:S02]  /*14f00*/  ISETP.NE.AND P2, PT, R80, RZ, PT ;  /* 0x000000ff5000720c */ /* 0x000fe40003f45270 */
[----:B------:R-:W-:Y:S02]  /*14f10*/  FMNMX.FTZ R4, R75, R4, !PT ;  /* 0x000000044b047209 */ /* 0x000fe40007810000 */
[----:B------:R-:W-:Y:S02]  /*14f20*/  ISETP.GT.AND P2, PT, R32, 0x10, !P2 ;  /* 0x000000102000780c */ /* 0x000fe40005744270 */
[----:B------:R-:W-:Y:S02]  /*14f30*/  FSEL R3, R8, -INF , !P6 ;  /* 0xff80000008037808 */ /* 0x000fe40007000000 */
[----:B------:R-:W-:Y:S02]  /*14f40*/  ISETP.LT.OR P2, PT, R28, 0x11, P2 ;  /* 0x000000111c00780c */ /* 0x000fe40001741670 */
[----:B------:R-:W-:-:S02]  /*14f50*/  ISETP.NE.AND P6, PT, R84, RZ, PT ;  /* 0x000000ff5400720c */ /* 0x000fc40003fc5270 */
        /* <DEDUP_REMOVED lines=52> */
[----:B------:R-:W-:Y:S01]  /*152a0*/  ISETP.GT.AND P4, PT, R32, RZ, !P4 ;  /* 0x000000ff2000720c */ /* 0x000fe20006784270 */
[----:B------:R-:W0:Y:S01]  /*152b0*/  SHFL.BFLY PT, R5, R4, 0x2, 0x1f ;  /* 0x0c401f0004057f89 */ /* 0x000e2200000e0000 */
[----:B------:R-:W-:Y:S02]  /*152c0*/  FSEL R27, R30, -INF , !P2 ;  /* 0xff8000001e1b7808 */ /* 0x000fe40005000000 */
[----:B------:R-:W-:-:S02]  /*152d0*/  ISETP.NE.AND P2, PT, R92, RZ, PT ;  /* 0x000000ff5c00720c */ /* 0x000fc40003f45270 */
[----:B------:R-:W-:Y:S02]  /*152e0*/  ISETP.LT.OR P4, PT, R28, 0x1, P4 ;  /* 0x000000011c00780c */ /* 0x000fe40002781670 */
[----:B------:R-:W-:Y:S02]  /*152f0*/  ISETP.GT.AND P2, PT, R32, 0x31, !P2 ;  /* 0x000000312000780c */ /* 0x000fe40005744270 */
[----:B------:R-:W-:Y:S02]  /*15300*/  FSEL R0, R0, -INF , !P4 ;  /* 0xff80000000007808 */ /* 0x000fe40006000000 */
[----:B------:R-:W-:Y:S02]  /*15310*/  ISETP.LT.OR P2, PT, R28, 0x32, P2 ;  /* 0x000000321c00780c */ /* 0x000fe40001741670 */
[----:B------:R-:W-:Y:S02]  /*15320*/  ISETP.NE.AND P5, PT, R97, RZ, PT ;  /* 0x000000ff6100720c */ /* 0x000fe40003fa5270 */
[----:B------:R-:W-:-:S02]  /*15330*/  FSEL R31, R31, -INF , !P2 ;  /* 0xff8000001f1f7808 */ /* 0x000fc40005000000 */
[----:B------:R-:W-:Y:S02]  /*15340*/  ISETP.NE.AND P2, PT, R94, RZ, PT ;  /* 0x000000ff5e00720c */ /* 0x000fe40003f45270 */
[C---:B------:R-:W-:Y:S02]  /*15350*/  ISETP.GT.AND P3, PT, R32.reuse, 0x58, !P3 ;  /* 0x000000582000780c */ /* 0x040fe40005f64270 */
[----:B------:R-:W-:Y:S02]  /*15360*/  ISETP.GT.AND P2, PT, R32, 0x38, !P2 ;  /* 0x000000382000780c */ /* 0x000fe40005744270 */
[C---:B------:R-:W-:Y:S02]  /*15370*/  ISETP.LT.OR P3, PT, R28.reuse, 0x59, P3 ;  /* 0x000000591c00780c */ /* 0x040fe40001f61670 */
[----:B------:R-:W-:Y:S02]  /*15380*/  ISETP.LT.OR P2, PT, R28, 0x39, P2 ;  /* 0x000000391c00780c */ /* 0x000fe40001741670 */
[----:B0-----:R-:W-:-:S02]  /*15390*/  FMNMX.FTZ R20, R4, R5, !PT ;  /* 0x0000000504147209 */ /* 0x001fc40007810000 */
[----:B------:R-:W-:Y:S02]  /*153a0*/  FSEL R79, R34, -INF , !P2 ;  /* 0xff800000224f7808 */ /* 0x000fe40005000000 */
[----:B------:R-:W-:Y:S01]  /*153b0*/  ISETP.NE.AND P2, PT, R96, RZ, PT ;  /* 0x000000ff6000720c */ /* 0x000fe20003f45270 */
[----:B------:R-:W0:Y:S01]  /*153c0*/  SHFL.BFLY PT, R5, R20, 0x1, 0x1f ;  /* 0x0c201f0014057f89 */ /* 0x000e2200000e0000 */
        /* <DEDUP_REMOVED lines=21> */
[----:B------:R-:W-:-:S02]  /*15520*/  FMNMX.FTZ R4, R7, R4, !PT ;  /* 0x0000000407047209 */ /* 0x000fc40007810000 */
[----:B------:R-:W-:Y:S02]  /*15530*/  ISETP.LT.OR P2, PT, R28, 0x49, P2 ;  /* 0x000000491c00780c */ /* 0x000fe40001741670 */
[----:B------:R-:W-:Y:S02]  /*15540*/  FMNMX.FTZ R4, R85, R4, !PT ;  /* 0x0000000455047209 */ /* 0x000fe40007810000 */
[----:B------:R-:W-:Y:S02]  /*15550*/  FSEL R97, R42, -INF , !P2 ;  /* 0xff8000002a617808 */ /* 0x000fe40005000000 */
[----:B------:R-:W-:Y:S02]  /*15560*/  FMNMX.FTZ R4, R27, R4, !PT ;  /* 0x000000041b047209 */ /* 0x000fe40007810000 */
[----:B------:R-:W-:Y:S02]  /*15570*/  ISETP.GT.AND P2, PT, R32, 0x49, !P5 ;  /* 0x000000492000780c */ /* 0x000fe40006f44270 */
[----:B0-----:R-:W-:-:S02]  /*15580*/  FMNMX.FTZ R5, R20, R5, !PT ;  /* 0x0000000514057209 */ /* 0x001fc40007810000 */
[----:B------:R-:W-:Y:S02]  /*15590*/  FMNMX.FTZ R4, R31, R4, !PT ;  /* 0x000000041f047209 */ /* 0x000fe40007810000 */
[----:B------:R-:W-:Y:S01]  /*155a0*/  ISETP.LT.OR P2, PT, R28, 0x4a, P2 ;  /* 0x0000004a1c00780c */ /* 0x000fe20001741670 */
[----:B------:R-:W-:Y:S01]  /*155b0*/  FMUL.FTZ R8, R5, R10 ;  /* 0x0000000a05087220 */ /* 0x000fe20000410000 */
[----:B------:R-:W-:Y:S02]  /*155c0*/  FMNMX.FTZ R4, R79, R4, !PT ;  /* 0x000000044f047209 */ /* 0x000fe40007810000 */
[----:B------:R-:W-:Y:S02]  /*155d0*/  FSEL R43, R43, -INF , !P2 ;  /* 0xff8000002b2b7808 */ /* 0x000fe40005000000 */
[----:B------:R-:W-:Y:S02]  /*155e0*/  FSETP.NEU.FTZ.AND P2, PT, R5, -INF , PT ;  /* 0xff8000000500780b */ /* 0x000fe40003f5d000 */
[----:B------:R-:W-:-:S02]  /*155f0*/  ISETP.NE.AND P5, PT, R98, RZ, PT ;  /* 0x000000ff6200720c */ /* 0x000fc40003fa5270 */
[----:B------:R-:W-:Y:S02]  /*15600*/  FMNMX.FTZ R4, R35, R4, !PT ;  /* 0x0000000423047209 */ /* 0x000fe40007810000 */
[----:B------:R-:W-:Y:S02]  /*15610*/  FSEL R8, R8, RZ, P2 ;  /* 0x000000ff08087208 */ /* 0x000fe40001000000 */
[----:B------:R-:W-:Y:S02]  /*15620*/  ISETP.GT.AND P2, PT, R32, 0x50, !P5 ;  /* 0x000000502000780c */ /* 0x000fe40006f44270 */
[----:B------:R-:W-:Y:S01]  /*15630*/  FMNMX.FTZ R4, R81, R4, !PT ;  /* 0x0000000451047209 */ /* 0x000fe20007810000 */
[-CC-:B------:R-:W-:Y:S01]  /*15640*/  FFMA.FTZ R154, R71, R10.reuse, -R8.reuse ;  /* 0x0000000a479a7223 */ /* 0x180fe20000010808 */
[----:B------:R-:W-:Y:S01]  /*15650*/  ISETP.LT.OR P2, PT, R28, 0x51, P2 ;  /* 0x000000511c00780c */ /* 0x000fe20001741670 */
[-CC-:B------:R-:W-:Y:S01]  /*15660*/  FFMA.FTZ R148, R73, R10.reuse, -R8.reuse ;  /* 0x0000000a49947223 */ /* 0x180fe20000010808 */
[----:B------:R-:W-:Y:S01]  /*15670*/  ISETP.NE.AND P6, PT, R44, RZ, PT ;  /* 0x000000ff2c00720c */ /* 0x000fe20003fc5270 */
[--C-:B------:R-:W-:Y:S01]  /*15680*/  FFMA.FTZ R156, R101, R10, -R8.reuse ;  /* 0x0000000a659c7223 */ /* 0x100fe20000010808 */
[----:B------:R-:W-:Y:S01]  /*15690*/  FMNMX.FTZ R4, R83, R4, !PT ;  /* 0x0000000453047209 */ /* 0x000fe20007810000 */
[-CC-:B------:R-:W-:Y:S01]  /*156a0*/  FFMA.FTZ R99, R99, R10.reuse, -R8.reuse ;  /* 0x0000000a63637223 */ /* 0x180fe20000010808 */
[----:B------:R-:W-:Y:S01]  /*156b0*/  FSEL R45, R45, -INF , !P2 ;  /* 0xff8000002d2d7808 */ /* 0x000fe20005000000 */
[--C-:B------:R-:W-:Y:S01]  /*156c0*/  FFMA.FTZ R158, R77, R10, -R8.reuse ;  /* 0x0000000a4d9e7223 */ /* 0x100fe20000010808 */
[----:B------:R-:W-:Y:S01]  /*156d0*/  ISETP.GT.AND P2, PT, R32, 0x51, !P6 ;  /* 0x000000512000780c */ /* 0x000fe20007744270 */
[----:B------:R-:W-:Y:S01]  /*156e0*/  MUFU.EX2 R156, R156 ;  /* 0x0000009c009c7308 */ /* 0x000fe20000000800 */
[----:B------:R-:W-:Y:S01]  /*156f0*/  FMNMX.FTZ R4, R97, R4, !PT ;  /* 0x0000000461047209 */ /* 0x000fe20007810000 */
[-CC-:B------:R-:W-:Y:S01]  /*15700*/  FFMA.FTZ R67, R67, R10.reuse, -R8.reuse ;  /* 0x0000000a43437223 */ /* 0x180fe20000010808 */
[----:B------:R-:W-:Y:S01]  /*15710*/  ISETP.NE.AND P5, PT, R48, RZ, PT ;  /* 0x000000ff3000720c */ /* 0x000fe20003fa5270 */
[-CC-:B------:R-:W-:Y:S01]  /*15720*/  FFMA.FTZ R152, R75, R10.reuse, -R8.reuse ;  /* 0x0000000a4b987223 */ /* 0x180fe20000010808 */
[----:B------:R-:W-:Y:S01]  /*15730*/  ISETP.LT.OR P2, PT, R28, 0x52, P2 ;  /* 0x000000521c00780c */ /* 0x000fe20001741670 */
[--C-:B------:R-:W-:Y:S01]  /*15740*/  FFMA.FTZ R144, R47, R10, -R8.reuse ;  /* 0x0000000a2f907223 */ /* 0x100fe20000010808 */
[----:B------:R-:W-:Y:S01]  /*15750*/  FMNMX.FTZ R4, R43, R4, !PT ;  /* 0x000000042b047209 */ /* 0x000fe20007810000 */
[----:B------:R-:W0:Y:S01]  /*15760*/  MUFU.EX2 R99, R99 ;  /* 0x0000006300637308 */ /* 0x000e220000000800 */
[----:B------:R-:W-:Y:S01]  /*15770*/  ISETP.GT.AND P4, PT, R32, 0x59, !P5 ;  /* 0x000000592000780c */ /* 0x000fe20006f84270 */
[-CC-:B------:R-:W-:Y:S01]  /*15780*/  FFMA.FTZ R146, R33, R10.reuse, -R8.reuse ;  /* 0x0000000a21927223 */ /* 0x180fe20000010808 */
[----:B------:R-:W-:Y:S01]  /*15790*/  FSEL R39, R39, -INF , !P2 ;  /* 0xff80000027277808 */ /* 0x000fe20005000000 */
[--C-:B------:R-:W-:Y:S01]  /*157a0*/  FFMA.FTZ R140, R41, R10, -R8.reuse ;  /* 0x0000000a298c7223 */ /* 0x100fe20000010808 */
[----:B------:R-:W-:Y:S01]  /*157b0*/  FMNMX.FTZ R4, R45, R4, !PT ;  /* 0x000000042d047209 */ /* 0x000fe20007810000 */
[-CC-:B------:R-:W-:Y:S01]  /*157c0*/  FFMA.FTZ R142, R49, R10.reuse, -R8.reuse ;  /* 0x0000000a318e7223 */ /* 0x180fe20000010808 */
[----:B------:R-:W-:Y:S01]  /*157d0*/  ISETP.LT.OR P4, PT, R28, 0x5a, P4 ;  /* 0x0000005a1c00780c */ /* 0x000fe20002781670 */
        /* <DEDUP_REMOVED lines=14> */
[-CC-:B------:R-:W-:Y:S01]  /*158c0*/  FFMA.FTZ R33, R59, R10.reuse, -R8.reuse ;  /* 0x0000000a3b217223 */ /* 0x180fe20000010808 */
[-CC-:B------:R-:W-:Y:S01]  /*158d0*/  FFMA.FTZ R41, R57, R10.reuse, -R8.reuse ;  /* 0x0000000a39297223 */ /* 0x180fe20000010808 */
[----:B------:R-:W3:Y:S01]  /*158e0*/  SHFL.BFLY PT, R51, R4, 0x2, 0x1f ;  /* 0x0c401f0004337f89 */ /* 0x000ee200000e0000 */
[-CC-:B------:R-:W-:Y:S01]  /*158f0*/  FFMA.FTZ R49, R55, R10.reuse, -R8.reuse ;  /* 0x0000000a37317223 */ /* 0x180fe20000010808 */
[-CC-:B------:R-:W-:Y:S01]  /*15900*/  FFMA.FTZ R37, R53, R10.reuse, -R8.reuse ;  /* 0x0000000a35257223 */ /* 0x180fe20000010808 */
[-CC-:B------:R-:W-:Y:S01]  /*15910*/  FFMA.FTZ R138, R25, R10.reuse, -R8.reuse ;  /* 0x0000000a198a7223 */ /* 0x180fe20000010808 */
[----:B------:R-:W-:Y:S01]  /*15920*/  FFMA.FTZ R11, R11, R10, -R8 ;  /* 0x0000000a0b0b7223 */ /* 0x000fe20000010808 */
[----:B------:R-:W4:Y:S01]  /*15930*/  MUFU.EX2 R152, R152 ;  /* 0x0000009800987308 */ /* 0x000f220000000800 */
[----:B------:R-:W-:-:S07]  /*15940*/  ISETP.NE.AND P5, PT, R207, 0x1, PT ;  /* 0x00000001cf00780c */ /* 0x000fce0003fa5270 */
[----:B------:R-:W4:Y:S06]  /*15950*/  MUFU.EX2 R69, R69 ;  /* 0x0000004500457308 */ /* 0x000f2c0000000800 */
[----:B------:R-:W4:Y:S02]  /*15960*/  @P5 LDC R42, c[0x0][0x450] ;  /* 0x00011400ff2a5b82 */ /* 0x000f240000000800 */
[----:B------:R-:W4:Y:S01]  /*15970*/  MUFU.EX2 R154, R154 ;  /* 0x0000009a009a7308 */ /* 0x000f220000000800 */
[----:B---3--:R-:W-:-:S05]  /*15980*/  FMNMX.FTZ R51, R4, R51, !PT ;  /* 0x0000003304337209 */ /* 0x008fca0007810000 */
[----:B------:R-:W3:Y:S02]  /*15990*/  SHFL.BFLY PT, R4, R51, 0x1, 0x1f ;  /* 0x0c201f0033047f89 */ /* 0x000ee400000e0000 */
[----:B------:R-:W4:Y:S08]  /*159a0*/  MUFU.EX2 R65, R65 ;  /* 0x0000004100417308 */ /* 0x000f300000000800 */
[----:B------:R-:W-:Y:S08]  /*159b0*/  MUFU.EX2 R148, R148 ;  /* 0x0000009400947308 */ /* 0x000ff00000000800 */
[----:B------:R-:W-:Y:S01]  /*159c0*/  MUFU.EX2 R63, R63 ;  /* 0x0000003f003f7308 */ /* 0x000fe20000000800 */
[----:B---3--:R-:W-:-:S07]  /*159d0*/  FMNMX.FTZ R4, R51, R4, !PT ;  /* 0x0000000433047209 */ /* 0x008fce0007810000 */
[----:B------:R-:W-:Y:S01]  /*159e0*/  MUFU.EX2 R14, R14 ;  /* 0x0000000e000e7308 */ /* 0x000fe20000000800 */
[C---:B------:R-:W-:Y:S01]  /*159f0*/  FSETP.NEU.FTZ.AND P2, PT, R4.reuse, -INF , PT ;  /* 0xff8000000400780b */ /* 0x040fe20003f5d000 */
[----:B------:R-:W-:-:S06]  /*15a00*/  FMUL.FTZ R20, R4, R10 ;  /* 0x0000000a04147220 */ /* 0x000fcc0000410000 */
[----:B------:R-:W-:Y:S01]  /*15a10*/  MUFU.EX2 R29, R29 ;  /* 0x0000001d001d7308 */ /* 0x000fe20000000800 */
[----:B------:R-:W-:-:S05]  /*15a20*/  FSEL R34, R20, RZ, P2 ;  /* 0x000000ff14227208 */ /* 0x000fca0001000000 */
[-CC-:B------:R-:W-:Y:S01]  /*15a30*/  FFMA.FTZ R157, R0, R10.reuse, -R34.reuse ;  /* 0x0000000a009d7223 */ /* 0x180fe20000010822 */
[-CC-:B------:R-:W-:Y:S01]  /*15a40*/  FFMA.FTZ R0, R95, R10.reuse, -R34.reuse ;  /* 0x0000000a5f007223 */ /* 0x180fe20000010822 */
[-CC-:B------:R-:W-:Y:S01]  /*15a50*/  FFMA.FTZ R159, R3, R10.reuse, -R34.reuse ;  /* 0x0000000a039f7223 */ /* 0x180fe20000010822 */
[-CC-:B------:R-:W-:Y:S01]  /*15a60*/  FFMA.FTZ R8, R93, R10.reuse, -R34.reuse ;  /* 0x0000000a5d087223 */ /* 0x180fe20000010822 */
[-CC-:B------:R-:W-:Y:S01]  /*15a70*/  FFMA.FTZ R153, R9, R10.reuse, -R34.reuse ;  /* 0x0000000a09997223 */ /* 0x180fe20000010822 */
[----:B0-----:R-:W-:Y:S01]  /*15a80*/  FADD.FTZ R3, R156, R99 ;  /* 0x000000639c037221 */ /* 0x001fe20000010000 */
[----:B------:R-:W-:Y:S01]  /*15a90*/  MUFU.EX2 R157, R157 ;  /* 0x0000009d009d7308 */ /* 0x000fe20000000800 */
[-CC-:B------:R-:W-:Y:S01]  /*15aa0*/  FFMA.FTZ R20, R91, R10.reuse, -R34.reuse ;  /* 0x0000000a5b147223 */ /* 0x180fe20000010822 */
[-CC-:B------:R-:W-:Y:S01]  /*15ab0*/  FFMA.FTZ R155, R15, R10.reuse, -R34.reuse ;  /* 0x0000000a0f9b7223 */ /* 0x180fe20000010822 */
[----:B-1----:R-:W-:Y:S01]  /*15ac0*/  FADD.FTZ R32, R158, R3 ;  /* 0x000000039e207221 */ /* 0x002fe20000010000 */
[-CC-:B------:R-:W-:Y:S01]  /*15ad0*/  FFMA.FTZ R24, R89, R10.reuse, -R34.reuse ;  /* 0x0000000a59187223 */ /* 0x180fe20000010822 */
[-CC-:B------:R-:W-:Y:S01]  /*15ae0*/  FFMA.FTZ R149, R21, R10.reuse, -R34.reuse ;  /* 0x0000000a15957223 */ /* 0x180fe20000010822 */
[-C--:B------:R-:W-:Y:S01]  /*15af0*/  FFMA.FTZ R151, R7, R10.reuse, -R34 ;  /* 0x0000000a07977223 */ /* 0x080fe20000010822 */
[----:B--2---:R-:W-:Y:S01]  /*15b00*/  FADD.FTZ R3, R67, R32 ;  /* 0x0000002043037221 */ /* 0x004fe20000010000 */
[----:B------:R-:W0:Y:S01]  /*15b10*/  MUFU.EX2 R0, R0 ;  /* 0x0000000000007308 */ /* 0x000e220000000800 */
[-CC-:B------:R-:W-:Y:S01]  /*15b20*/  FFMA.FTZ R26, R87, R10.reuse, -R34.reuse ;  /* 0x0000000a571a7223 */ /* 0x180fe20000010822 */
[-CC-:B------:R-:W-:Y:S01]  /*15b30*/  FFMA.FTZ R28, R85, R10.reuse, -R34.reuse ;  /* 0x0000000a551c7223 */ /* 0x180fe20000010822 */
[----:B----4-:R-:W-:Y:S01]  /*15b40*/  FADD.FTZ R32, R152, R3 ;  /* 0x0000000398207221 */ /* 0x010fe20000010000 */
[-CC-:B-----5:R-:W-:Y:S01]  /*15b50*/  FFMA.FTZ R145, R27, R10.reuse, -R34.reuse ;  /* 0x0000000a1b917223 */ /* 0x1a0fe20000010822 */
[-C--:B------:R-:W-:Y:S01]  /*15b60*/  FFMA.FTZ R30, R31, R10.reuse, -R34 ;  /* 0x0000000a1f1e7223 */ /* 0x080fe20000010822 */
[----:B------:R-:W1:Y:S01]  /*15b70*/  @P5 LDC R15, c[0x0][0x44c] ;  /* 0x00011300ff0f5b82 */ /* 0x000e620000000800 */
[----:B------:R-:W-:Y:S01]  /*15b80*/  FADD.FTZ R7, R69, R32 ;  /* 0x0000002045077221 */ /* 0x000fe20000010000 */
[----:B------:R-:W2:Y:S01]  /*15b90*/  MUFU.EX2 R159, R159 ;  /* 0x0000009f009f7308 */ /* 0x000ea20000000800 */
[-CC-:B------:R-:W-:Y:S01]  /*15ba0*/  FFMA.FTZ R147, R79, R10.reuse, -R34.reuse ;  /* 0x0000000a4f937223 */ /* 0x180fe20000010822 */
[-CC-:B------:R-:W-:Y:S01]  /*15bb0*/  FFMA.FTZ R32, R35, R10.reuse, -R34.reuse ;  /* 0x0000000a23207223 */ /* 0x180fe20000010822 */
[----:B------:R-:W-:Y:S01]  /*15bc0*/  FADD.FTZ R38, R154, R7 ;  /* 0x000000079a267221 */ /* 0x000fe20000010000 */
[-CC-:B------:R-:W-:Y:S01]  /*15bd0*/  FFMA.FTZ R141, R81, R10.reuse, -R34.reuse ;  /* 0x0000000a518d7223 */ /* 0x180fe20000010822 */
[-CC-:B------:R-:W-:Y:S01]  /*15be0*/  FFMA.FTZ R83, R83, R10.reuse, -R34.reuse ;  /* 0x0000000a53537223 */ /* 0x180fe20000010822 */
[-C--:B------:R-:W-:Y:S01]  /*15bf0*/  FFMA.FTZ R97, R97, R10.reuse, -R34 ;  /* 0x0000000a61617223 */ /* 0x080fe20000010822 */
[----:B------:R-:W-:Y:S01]  /*15c00*/  FADD.FTZ R7, R65, R38 ;  /* 0x0000002641077221 */ /* 0x000fe20000010000 */
[----:B------:R-:W3:Y:S01]  /*15c10*/  MUFU.EX2 R8, R8 ;  /* 0x0000000800087308 */ /* 0x000ee20000000800 */
[----:B0-----:R-:W-:Y:S01]  /*15c20*/  FADD.FTZ R36, R157, R0 ;  /* 0x000000009d247221 */ /* 0x001fe20000010000 */
[-CC-:B------:R-:W-:Y:S01]  /*15c30*/  FFMA.FTZ R43, R43, R10.reuse, -R34.reuse ;  /* 0x0000000a2b2b7223 */ /* 0x180fe20000010822 */
[----:B------:R-:W-:Y:S01]  /*15c40*/  FADD.FTZ R38, R148, R7 ;  /* 0x0000000794267221 */ /* 0x000fe20000010000 */
[-CC-:B------:R-:W-:Y:S01]  /*15c50*/  FFMA.FTZ R45, R45, R10.reuse, -R34.reuse ;  /* 0x0000000a2d2d7223 */ /* 0x180fe20000010822 */
[-CC-:B------:R-:W-:Y:S01]  /*15c60*/  FFMA.FTZ R39, R39, R10.reuse, -R34.reuse ;  /* 0x0000000a27277223 */ /* 0x180fe20000010822 */
[-C--:B------:R-:W-:Y:S01]  /*15c70*/  FFMA.FTZ R71, R71, R10.reuse, -R34 ;  /* 0x0000000a47477223 */ /* 0x080fe20000010822 */
[----:B------:R-:W-:Y:S01]  /*15c80*/  FADD.FTZ R7, R63, R38 ;  /* 0x000000263f077221 */ /* 0x000fe20000010000 */
[----:B------:R-:W0:Y:S01]  /*15c90*/  MUFU.EX2 R153, R153 ;  /* 0x0000009900997308 */ /* 0x000e220000000800 */
[----:B--2---:R-:W-:Y:S01]  /*15ca0*/  FADD.FTZ R3, R159, R36 ;  /* 0x000000249f037221 */ /* 0x004fe20000010000 */
[----:B------:R-:W-:Y:S01]  /*15cb0*/  FFMA.FTZ R73, R73, R10, -R34 ;  /* 0x0000000a49497223 */ /* 0x000fe20000010822 */
[----:B------:R-:W-:Y:S01]  /*15cc0*/  FADD.FTZ R40, R14, R7 ;  /* 0x000000070e287221 */ /* 0x000fe20000010000 */
[----:B------:R-:W-:Y:S01]  /*15cd0*/  IMAD.MOV.U32 R9, RZ, RZ, R178 ;  /* 0x000000ffff097224 */ /* 0x000fe200078e00b2 */
[----:B------:R-:W-:Y:S01]  /*15ce0*/  F2FP.BF16.F32.PACK_AB R157, R0, R157 ;  /* 0x0000009d009d723e */ /* 0x000fe200000010ff */
[----:B-1----:R-:W-:-:S04]  /*15cf0*/  @P5 IMAD.HI.U32 R15, R178, R15, RZ ;  /* 0x0000000fb20f5227 */ /* 0x002fc800078e00ff */
[----:B------:R-:W-:Y:S01]  /*15d00*/  FADD.FTZ R7, R29, R40 ;  /* 0x000000281d077221 */ /* 0x000fe20000010000 */
[----:B------:R-:W1:Y:S01]  /*15d10*/  MUFU.EX2 R20, R20 ;  /* 0x0000001400147308 */ /* 0x000e620000000800 */
[C---:B---3--:R-:W-:Y:S01]  /*15d20*/  FADD.FTZ R36, R8.reuse, R3 ;  /* 0x0000000308247221 */ /* 0x048fe20000010000 */
[----:B------:R-:W-:Y:S01]  /*15d30*/  F2FP.BF16.F32.PACK_AB R159, R8, R159 ;  /* 0x0000009f089f723e */ /* 0x000fe200000010ff */
[----:B------:R-:W-:Y:S01]  /*15d40*/  VIADD R8, R72, 0xfffffffe ;  /* 0xfffffffe48087836 */ /* 0x000fe20000000000 */
[----:B------:R-:W-:Y:S02]  /*15d50*/  @P5 SHF.R.U32.HI R9, RZ, R42, R15 ;  /* 0x0000002aff095219 */ /* 0x000fe4000001160f */
[----:B------:R-:W-:Y:S02]  /*15d60*/  ISETP.GE.AND P5, PT, R13, 0x1, PT ;  /* 0x000000010d00780c */ /* 0x000fe40003fa6270 */
[----:B------:R-:W2:Y:S01]  /*15d70*/  MUFU.EX2 R155, R155 ;  /* 0x0000009b009b7308 */ /* 0x000ea20000000800 */
[----:B0-----:R-:W-:Y:S01]  /*15d80*/  FADD.FTZ R3, R153, R36 ;  /* 0x0000002499037221 */ /* 0x001fe20000010000 */
[----:B------:R-:W-:Y:S01]  /*15d90*/  IMAD.IADD R9, R150, 0x1, R9 ;  /* 0x0000000196097824 */ /* 0x000fe200078e0209 */
[----:B------:R-:W-:-:S02]  /*15da0*/  F2FP.BF16.F32.PACK_AB R150, R29, R14 ;  /* 0x0000000e1d96723e */ /* 0x000fc400000010ff */
[----:B------:R-:W-:Y:S01]  /*15db0*/  F2FP.BF16.F32.PACK_AB R156, R99, R156 ;  /* 0x0000009c639c723e */ /* 0x000fe200000010ff */
[----:B------:R-:W-:Y:S01]  /*15dc0*/  IMAD.IADD R12, R9, 0x1, R12 ;  /* 0x00000001090c7824 */ /* 0x000fe200078e020c */
[----:B------:R-:W-:Y:S01]  /*15dd0*/  F2FP.BF16.F32.PACK_AB R158, R67, R158 ;  /* 0x0000009e439e723e */ /* 0x000fe200000010ff */
[----:B------:R-:W0:Y:S01]  /*15de0*/  MUFU.EX2 R24, R24 ;  /* 0x0000001800187308 */ /* 0x000e220000000800 */
[C---:B-1----:R-:W-:Y:S01]  /*15df0*/  FADD.FTZ R36, R20.reuse, R3 ;  /* 0x0000000314247221 */ /* 0x042fe20000010000 */
[----:B------:R-:W-:Y:S02]  /*15e00*/  F2FP.BF16.F32.PACK_AB R152, R69, R152 ;  /* 0x000000984598723e */ /* 0x000fe400000010ff */
        /* <DEDUP_REMOVED lines=19> */
[----:B------:R-:W-:-:S06]  /*15f40*/  F2FP.BF16.F32.PACK_AB R144, R47, R144 ;  /* 0x000000902f90723e */ /* 0x000fcc00000010ff */
        /* <DEDUP_REMOVED lines=9> */
[----:B------:R-:W-:-:S06]  /*15fe0*/  F2FP.BF16.F32.PACK_AB R146, R33, R146 ;  /* 0x000000922192723e */ /* 0x000fcc00000010ff */
        /* <DEDUP_REMOVED lines=41> */
[----:B--2---:R-:W-:Y:S01]  /*16280*/  FADD.FTZ R7, R71, R0 ;  /* 0x0000000047077221 */ /* 0x004fe20000010000 */
[C---:B0-----:R-:W-:Y:S01]  /*16290*/  FADD.FTZ R3, R11.reuse, R42 ;  /* 0x0000002a0b037221 */ /* 0x041fe20000010000 */
[----:B------:R-:W-:Y:S02]  /*162a0*/  F2FP.BF16.F32.PACK_AB R138, R11, R138 ;  /* 0x0000008a0b8a723e */ /* 0x000fe400000010ff */
[C---:B-1----:R-:W-:Y:S01]  /*162b0*/  FADD.FTZ R0, R14.reuse, R7 ;  /* 0x000000070e007221 */ /* 0x042fe20000010000 */
[----:B------:R-:W-:Y:S01]  /*162c0*/  F2FP.BF16.F32.PACK_AB R139, R14, R71 ;  /* 0x000000470e8b723e */ /* 0x000fe200000010ff */
[----:B------:R-:W-:Y:S06]  /*162d0*/  @!P5 BRA `(.L_x_1651) ;  /* 0x000000000048d947 */ /* 0x000fec0003800000 */
        /* <DEDUP_REMOVED lines=11> */
.L_x_1653:
[----:B------:R-:W-:-:S13]  /*16390*/  ISETP.NE.AND P2, PT, R13, 0x1, PT ;  /* 0x000000010d00780c */ /* 0x000fda0003f45270 */
[----:B------:R-:W0:Y:S02]  /*163a0*/  @P2 LDC.64 R14, c[0x0][0x9e8] ;  /* 0x00027a00ff0e2b82 */ /* 0x000e240000000a00 */
[----:B0-----:R-:W-:-:S05]  /*163b0*/  @P2 IMAD.HI.U32 R14, R7, R14, RZ ;  /* 0x0000000e070e2227 */ /* 0x001fca00078e00ff */
[----:B------:R-:W-:-:S07]  /*163c0*/  @P2 SHF.R.U32.HI R7, RZ, R15, R14 ;  /* 0x0000000fff072219 */ /* 0x000fce000001160e */
.L_x_1654:
[----:B------:R-:W-:Y:S05]  /*163d0*/  BSYNC B0 ;  /* 0x0000000000007941 */ /* 0x000fea0003800000 */
.L_x_1652:
[----:B------:R-:W-:-:S05]  /*163e0*/  IMAD R7, R7, R13, R13 ;  /* 0x0000000d07077224 */ /* 0x000fca00078e020d */
[----:B------:R-:W-:-:S07]  /*163f0*/  VIMNMX R12, R12, R7, PT ;  /* 0x000000070c0c7248 */ /* 0x000fce0003fe0100 */
.L_x_1651:
[----:B------:R-:W-:Y:S01]  /*16400*/  IMAD.HI R12, R12, 0x2aaaaaab, RZ ;  /* 0x2aaaaaab0c0c7827 */ /* 0x000fe200078e02ff */
[----:B------:R-:W-:Y:S01]  /*16410*/  ULDC UR58, c[0x0][0x9d8] ;  /* 0x00027600003a7ab9 */ /* 0x000fe20000000800 */
[----:B------:R-:W-:Y:S01]  /*16420*/  ULDC UR59, c[0x0][0x9d8] ;  /* 0x00027600003b7ab9 */ /* 0x000fe20000000800 */
[----:B------:R-:W-:Y:S01]  /*16430*/  BSSY B0, `(.L_x_1655) ;  /* 0x00003aa000007945 */ /* 0x000fe20003800000 */
[----:B------:R-:W-:Y:S01]  /*16440*/  IMAD.MOV.U32 R88, RZ, RZ, 0x3f800000 ;  /* 0x3f800000ff587424 */ /* 0x000fe200078e00ff */
[----:B------:R-:W-:Y:S02]  /*16450*/  SHF.R.U32.HI R7, RZ, 0x1f, R12 ;  /* 0x0000001fff077819 */ /* 0x000fe4000001160c */
[----:B------:R-:W-:Y:S02]  /*16460*/  CS2R R86, SRZ ;  /* 0x0000000000567805 */ /* 0x000fe4000001ff00 */
[----:B------:R-:W-:Y:S02]  /*16470*/  CS2R R84, SRZ ;  /* 0x0000000000547805 */ /* 0x000fe4000001ff00 */
[----:B------:R-:W-:-:S02]  /*16480*/  CS2R R82, SRZ ;  /* 0x0000000000527805 */ /* 0x000fc4000001ff00 */
[----:B------:R-:W-:Y:S01]  /*16490*/  LEA.HI.SX32 R9, R12, R7, 0x1c ;  /* 0x000000070c097211 */ /* 0x000fe200078fe2ff */
[----:B------:R-:W-:Y:S01]  /*164a0*/  IMAD.MOV.U32 R7, RZ, RZ, 0x3f800000 ;  /* 0x3f800000ff077424 */ /* 0x000fe200078e00ff */
        /* <DEDUP_REMOVED lines=31> */
[----:B------:R-:W-:Y:S06]  /*166a0*/  @!P2 BRA `(.L_x_1656) ;  /* 0x000000380008a947 */ /* 0x000fec0003800000 */
[----:B------:R-:W-:Y:S01]  /*166b0*/  BSSY B1, `(.L_x_1657) ;  /* 0x000037d000017945 */ /* 0x000fe20003800000 */
[----:B------:R-:W-:Y:S02]  /*166c0*/  IMAD.MOV.U32 R7, RZ, RZ, 0x3f800000 ;  /* 0x3f800000ff077424 */ /* 0x000fe400078e00ff */
[----:B------:R-:W-:-:S07]  /*166d0*/  IMAD.MOV.U32 R87, RZ, RZ, RZ ;  /* 0x000000ffff577224 */ /* 0x000fce00078e00ff */
.L_x_1676:
[----:B------:R-:W-:-:S05]  /*166e0*/  VIADD R14, R22, 0x1 ;  /* 0x00000001160e7836 */ /* 0x000fca0000000000 */
[----:B------:R-:W-:-:S04]  /*166f0*/  ISETP.NE.AND P2, PT, R14, 0x2, PT ;  /* 0x000000020e00780c */ /* 0x000fc80003f45270 */
[----:B------:R-:W-:Y:S02]  /*16700*/  SEL R10, RZ, 0x1, P2 ;  /* 0x00000001ff0a7807 */ /* 0x000fe40001000000 */
[----:B------:R-:W-:Y:S02]  /*16710*/  SEL R14, R14, RZ, P2 ;  /* 0x000000ff0e0e7207 */ /* 0x000fe40001000000 */
[----:B------:R-:W-:Y:S01]  /*16720*/  LOP3.LUT R15, R23, R10, RZ, 0x3c, !PT ;  /* 0x0000000a170f7212 */ /* 0x000fe200078e3cff */
[----:B------:R-:W-:Y:S06]  /*16730*/  @!P0 BRA `(.L_x_1658) ;  /* 0x0000000000048947 */ /* 0x000fec0003800000 */
[----:B------:R-:W-:Y:S01]  /*16740*/  BPT.TRAP 0x1 ;  /* 0x000000040000795c */ /* 0x000fe20000300000 */
.L_x_1658:
[----:B------:R-:W-:Y:S01]  /*16750*/  IMAD R205, R14, 0x8, R2 ;  /* 0x000000080ecd7824 */ /* 0x000fe200078e0202 */
[----:B------:R-:W-:-:S04]  /*16760*/  SHF.L.U32 R10, R15, 0x1f, RZ ;  /* 0x0000001f0f0a7819 */ /* 0x000fc800000006ff */
[----:B------:R0:W1:Y:S01]  /*16770*/  SYNCS.PHASECHK.TRANS64.TRYWAIT P2, [R205+URZ+0x2a830], R10 ;  /* 0x02a8300acd0075a7 */ /* 0x000062000804017f */
[----:B------:R-:W-:Y:S05]  /*16780*/  @!P0 BRA `(.L_x_1659) ;  /* 0x0000000000048947 */ /* 0x000fea0003800000 */
[----:B------:R-:W-:Y:S01]  /*16790*/  BPT.TRAP 0x1 ;  /* 0x000000040000795c */ /* 0x000fe20000300000 */
.L_x_1659:
[----:B------:R-:W-:Y:S01]  /*167a0*/  IMAD R92, R14, 0x900, R6 ;  /* 0x000009000e5c7824 */ /* 0x000fe200078e0206 */
[----:B------:R-:W-:Y:S03]  /*167b0*/  BSSY B2, `(.L_x_1660) ;  /* 0x0000006000027945 */ /* 0x000fe60003800000 */
[C---:B------:R-:W-:Y:S02]  /*167c0*/  VIADD R12, R92.reuse, 0x2 ;  /* 0x000000025c0c7836 */ /* 0x040fe40000000000 */
[----:B------:R-:W-:Y:S01]  /*167d0*/  VIADD R20, R92, 0x4 ;  /* 0x000000045c147836 */ /* 0x000fe20000000000 */
[----:B-1----:R-:W-:Y:S06]  /*167e0*/  @P2 BRA `(.L_x_1661) ;  /* 0x0000000000082947 */ /* 0x002fec0003800000 */
[----:B------:R-:W1:Y:S02]  /*167f0*/  SYNCS.PHASECHK.TRANS64.TRYWAIT P2, [R205+URZ+0x2a830], R10 ;  /* 0x02a8300acd0075a7 */ /* 0x000e64000804017f */
[----:B-1----:R-:W-:Y:S05]  /*16800*/  @!P2 BRA `(.L_x_1662) ;  /* 0x0000016c0018a947 */ /* 0x002fea0003800000 */
.L_x_1661:
[----:B------:R-:W-:Y:S05]  /*16810*/  BSYNC B2 ;  /* 0x0000000000027941 */ /* 0x000fea0003800000 */
.L_x_1660:
[----:B01----:R-:W-:Y:S01]  /*16820*/  IMAD.MOV.U32 R10, RZ, RZ, R92 ;  /* 0x000000ffff0a7224 */ /* 0x003fe200078e005c */
[----:B------:R-:W2:Y:S04]  /*16830*/  LDL.64 R220, [R1+0x28] ;  /* 0x0000280001dc7983 */ /* 0x000ea80000100a00 */
[----:B------:R-:W-:Y:S01]  /*16840*/  R2UR UR54, R10 ;  /* 0x000000000a3672ca */ /* 0x000fe200000e0000 */
[----:B------:R-:W-:Y:S01]  /*16850*/  VIADD R10, R92, 0x300 ;  /* 0x000003005c0a7836 */ /* 0x000fe20000000000 */
[----:B------:R-:W3:Y:S01]  /*16860*/  LDL.64 R218, [R1+0x20] ;  /* 0x0000200001da7983 */ /* 0x000ee20000100a00 */
[----:B------:R-:W-:-:S03]  /*16870*/  IMAD.MOV.U32 R11, RZ, RZ, 0x40000040 ;  /* 0x40000040ff0b7424 */ /* 0x000fc600078e00ff */
[----:B------:R-:W-:Y:S01]  /*16880*/  R2UR UR26, R10 ;  /* 0x000000000a1a72ca */ /* 0x000fe200000e0000 */
[----:B------:R-:W-:Y:S01]  /*16890*/  VIADD R10, R92, 0x304 ;  /* 0x000003045c0a7836 */ /* 0x000fe20000000000 */
[C---:B------:R-:W-:Y:S01]  /*168a0*/  R2UR UR55, R11.reuse ;  /* 0x000000000b3772ca */ /* 0x040fe200000e0000 */
[----:B------:R-:W4:Y:S01]  /*168b0*/  LDL.64 R216, [R1+0x18] ;  /* 0x0000180001d87983 */ /* 0x000f220000100a00 */
[C---:B------:R-:W-:Y:S02]  /*168c0*/  R2UR UR27, R11.reuse ;  /* 0x000000000b1b72ca */ /* 0x040fe400000e0000 */
[----:B------:R-:W-:Y:S01]  /*168d0*/  R2UR UR18, R10 ;  /* 0x000000000a1272ca */ /* 0x000fe200000e0000 */
[----:B------:R-:W5:Y:S01]  /*168e0*/  LDL.64 R214, [R1+0x10] ;  /* 0x0000100001d67983 */ /* 0x000f620000100a00 */
[----:B------:R-:W-:-:S03]  /*168f0*/  R2UR UR19, R11 ;  /* 0x000000000b1372ca */ /* 0x000fc600000e0000 */
[----:B------:R-:W2:Y:S01]  /*16900*/  LDL.64 R10, [R1+0x30] ;  /* 0x00003000010a7983 */ /* 0x000ea20000100a00 */
[----:B------:R-:W-:Y:S01]  /*16910*/  R2UR UR50, R12 ;  /* 0x000000000c3272ca */ /* 0x000fe200000e0000 */
[----:B------:R-:W-:Y:S01]  /*16920*/  VIADD R12, R92, 0x6 ;  /* 0x000000065c0c7836 */ /* 0x000fe20000000000 */
[----:B------:R-:W-:Y:S01]  /*16930*/  R2UR UR34, R20 ;  /* 0x00000000142272ca */ /* 0x000fe200000e0000 */
[----:B------:R-:W-:Y:S02]  /*16940*/  VIADD R20, R92, 0x302 ;  /* 0x000003025c147836 */ /* 0x000fe40000000000 */
[-C--:B------:R-:W-:Y:S01]  /*16950*/  FMUL.FTZ R24, R24, R88.reuse ;  /* 0x0000005818187220 */ /* 0x080fe20000410000 */
[-C--:B------:R-:W-:Y:S01]  /*16960*/  FMUL.FTZ R25, R25, R88.reuse ;  /* 0x0000005819197220 */ /* 0x080fe20000410000 */
[----:B------:R-:W-:Y:S01]  /*16970*/  R2UR UR30, R12 ;  /* 0x000000000c1e72ca */ /* 0x000fe200000e0000 */
[-C--:B------:R-:W-:Y:S01]  /*16980*/  FMUL.FTZ R28, R28, R88.reuse ;  /* 0x000000581c1c7220 */ /* 0x080fe20000410000 */
[----:B------:R-:W-:Y:S01]  /*16990*/  R2UR UR22, R20 ;  /* 0x00000000141672ca */ /* 0x000fe200000e0000 */
        /* <DEDUP_REMOVED lines=29> */
[C---:B------:R-:W-:Y:S01]  /*16b70*/  VIADD R12, R92.reuse, 0x306 ;  /* 0x000003065c0c7836 */ /* 0x040fe20000000000 */
[----:B------:R-:W5:Y:S01]  /*16b80*/  LDL.64 R212, [R1+0x8] ;  /* 0x0000080001d47983 */ /* 0x000f620000100a00 */
[----:B------:R-:W-:-:S02]  /*16b90*/  VIADD R20, R92, 0x600 ;  /* 0x000006005c147836 */ /* 0x000fc40000000000 */
[C---:B------:R-:W-:Y:S01]  /*16ba0*/  VIADD R88, R92.reuse, 0x602 ;  /* 0x000006025c587836 */ /* 0x040fe20000000000 */
[----:B------:R-:W5:Y:S01]  /*16bb0*/  LDL.64 R210, [R1] ;  /* 0x0000000001d27983 */ /* 0x000f620000100a00 */
[----:B------:R-:W-:Y:S02]  /*16bc0*/  VIADD R90, R92, 0x604 ;  /* 0x000006045c5a7836 */ /* 0x000fe40000000000 */
[-C--:B------:R-:W-:Y:S01]  /*16bd0*/  FMUL.FTZ R26, R26, R7.reuse ;  /* 0x000000071a1a7220 */ /* 0x080fe20000410000 */
[----:B------:R-:W-:Y:S02]  /*16be0*/  VIADD R92, R92, 0x606 ;  /* 0x000006065c5c7836 */ /* 0x000fe40000000000 */
[-C--:B------:R-:W-:Y:S01]  /*16bf0*/  FMUL.FTZ R27, R27, R7.reuse ;  /* 0x000000071b1b7220 */ /* 0x080fe20000410000 */
[----:B------:R-:W-:Y:S02]  /*16c00*/  IMAD.MOV.U32 R89, RZ, RZ, 0x40000040 ;  /* 0x40000040ff597424 */ /* 0x000fe400078e00ff */
[----:B------:R-:W-:Y:S01]  /*16c10*/  FMUL.FTZ R30, R30, R7 ;  /* 0x000000071e1e7220 */ /* 0x000fe20000410000 */
[----:B------:R-:W-:-:S02]  /*16c20*/  IMAD.MOV.U32 R91, RZ, RZ, 0x40000040 ;  /* 0x40000040ff5b7424 */ /* 0x000fc400078e00ff */
[-C--:B------:R-:W-:Y:S01]  /*16c30*/  FMUL.FTZ R31, R31, R7.reuse ;  /* 0x000000071f1f7220 */ /* 0x080fe20000410000 */
[----:B------:R-:W-:Y:S01]  /*16c40*/  IMAD.MOV.U32 R93, RZ, RZ, 0x40000040 ;  /* 0x40000040ff5d7424 */ /* 0x000fe200078e00ff */
[----:B------:R-:W-:Y:S01]  /*16c50*/  R2UR UR6, R88 ;  /* 0x00000000580672ca */ /* 0x000fe200000e0000 */
[----:B------:R-:W-:Y:S01]  /*16c60*/  IMAD.MOV.U32 R13, RZ, RZ, 0x40000040 ;  /* 0x40000040ff0d7424 */ /* 0x000fe200078e00ff */
[----:B------:R-:W-:Y:S01]  /*16c70*/  R2UR UR7, R89 ;  /* 0x00000000590772ca */ /* 0x000fe200000e0000 */
[----:B------:R-:W-:Y:S01]  /*16c80*/  IMAD.MOV.U32 R21, RZ, RZ, 0x40000040 ;  /* 0x40000040ff157424 */ /* 0x000fe200078e00ff */
[----:B------:R-:W-:Y:S01]  /*16c90*/  R2UR UR42, R90 ;  /* 0x000000005a2a72ca */ /* 0x000fe200000e0000 */
[-C--:B------:R-:W-:Y:S01]  /*16ca0*/  FMUL.FTZ R34, R34, R7.reuse ;  /* 0x0000000722227220 */ /* 0x080fe20000410000 */
[----:B------:R-:W-:Y:S01]  /*16cb0*/  R2UR UR43, R91 ;  /* 0x000000005b2b72ca */ /* 0x000fe200000e0000 */
[-C--:B------:R-:W-:Y:S01]  /*16cc0*/  FMUL.FTZ R35, R35, R7.reuse ;  /* 0x0000000723237220 */ /* 0x080fe20000410000 */
[----:B------:R-:W-:Y:S01]  /*16cd0*/  R2UR UR38, R92 ;  /* 0x000000005c2672ca */ /* 0x000fe200000e0000 */
[-C--:B------:R-:W-:Y:S01]  /*16ce0*/  FMUL.FTZ R38, R38, R7.reuse ;  /* 0x0000000726267220 */ /* 0x080fe20000410000 */
[----:B------:R-:W-:Y:S01]  /*16cf0*/  R2UR UR39, R93 ;  /* 0x000000005d2772ca */ /* 0x000fe200000e0000 */
[-C--:B------:R-:W-:Y:S01]  /*16d00*/  FMUL.FTZ R39, R39, R7.reuse ;  /* 0x0000000727277220 */ /* 0x080fe20000410000 */
[----:B------:R-:W-:Y:S01]  /*16d10*/  WARPGROUP.ARRIVE ;  /* 0x00000000000079c5 */ /* 0x000fe20000000000 */
[----:B------:R-:W-:Y:S01]  /*16d20*/  R2UR UR51, R13 ;  /* 0x000000000d3372ca */ /* 0x000fe200000e0000 */
[-C--:B------:R-:W-:Y:S01]  /*16d30*/  FMUL.FTZ R42, R42, R7.reuse ;  /* 0x000000072a2a7220 */ /* 0x080fe20000410000 */
[----:B------:R-:W-:Y:S01]  /*16d40*/  R2UR UR35, R21 ;  /* 0x00000000152372ca */ /* 0x000fe200000e0000 */
[-C--:B------:R-:W-:Y:S01]  /*16d50*/  FMUL.FTZ R43, R43, R7.reuse ;  /* 0x000000072b2b7220 */ /* 0x080fe20000410000 */
[----:B------:R-:W-:Y:S01]  /*16d60*/  R2UR UR31, R13 ;  /* 0x000000000d1f72ca */ /* 0x000fe200000e0000 */
[----:B------:R-:W-:Y:S01]  /*16d70*/  HGMMA.64x96x16.F32.BF16 R88, gdesc[UR52], RZ, !UPT, gsb0 ;  /* 0x01600000345879f0 */ /* 0x000fe2000c0018ff */
        /* <DEDUP_REMOVED lines=27> */
[----:B------:R-:W-:Y:S01]  /*16f30*/  WARPGROUP.ARRIVE ;  /* 0x00000000000079c5 */ /* 0x000fe20000000000 */
[----:B--2---:R-:W-:Y:S02]  /*16f40*/  R2UR UR32, R10 ;  /* 0x000000000a2072ca */ /* 0x004fe400000e0000 */
[----:B------:R-:W-:-:S13]  /*16f50*/  R2UR UR33, R11 ;  /* 0x000000000b2172ca */ /* 0x000fda00000e0000 */
[----:B------:R-:W-:Y:S01]  /*16f60*/  HGMMA.64x96x16.F32.BF16 R88, gdesc[UR32], R88, gsb0 ;  /* 0x01600000205879f0 */ /* 0x000fe20008001858 */
[----:B------:R-:W-:Y:S02]  /*16f70*/  R2UR UR28, R220 ;  /* 0x00000000dc1c72ca */ /* 0x000fe400000e0000 */
[----:B------:R-:W-:Y:S02]  /*16f80*/  R2UR UR29, R221 ;  /* 0x00000000dd1d72ca */ /* 0x000fe400000e0000 */
[----:B---3--:R-:W-:Y:S02]  /*16f90*/  R2UR UR24, R218 ;  /* 0x00000000da1872ca */ /* 0x008fe400000e0000 */
[----:B------:R-:W-:Y:S01]  /*16fa0*/  R2UR UR25, R219 ;  /* 0x00000000db1972ca */ /* 0x000fe200000e0000 */
[----:B------:R-:W-:Y:S02]  /*16fb0*/  WARPGROUP.DEPBAR.LE gsb0, 0x0 ;  /* 0x00008000000079c5 */ /* 0x000fe40000010000 */
[----:B------:R-:W-:-:S06]  /*16fc0*/  WARPGROUP.ARRIVE ;  /* 0x00000000000079c5 */ /* 0x000fcc0000000000 */
[----:B------:R-:W-:Y:S01]  /*16fd0*/  HGMMA.64x96x16.F32.BF16 R88, gdesc[UR28], R88, gsb0 ;  /* 0x016000001c5879f0 */ /* 0x000fe20008001858 */
[----:B----4-:R-:W-:Y:S02]  /*16fe0*/  R2UR UR20, R216 ;  /* 0x00000000d81472ca */ /* 0x010fe400000e0000 */
[----:B------:R-:W-:Y:S01]  /*16ff0*/  R2UR UR21, R217 ;  /* 0x00000000d91572ca */ /* 0x000fe200000e0000 */
[----:B------:R-:W-:Y:S02]  /*17000*/  WARPGROUP.DEPBAR.LE gsb0, 0x0 ;  /* 0x00008000000079c5 */ /* 0x000fe40000010000 */
[----:B------:R-:W-:-:S06]  /*17010*/  WARPGROUP.ARRIVE ;  /* 0x00000000000079c5 */ /* 0x000fcc0000000000 */
[----:B------:R-:W-:Y:S01]  /*17020*/  HGMMA.64x96x16.F32.BF16 R88, gdesc[UR24], R88, gsb0 ;  /* 0x01600000185879f0 */ /* 0x000fe20008001858 */
[----:B-----5:R-:W-:Y:S02]  /*17030*/  R2UR UR16, R214 ;  /* 0x00000000d61072ca */ /* 0x020fe400000e0000 */
[----:B------:R-:W-:Y:S01]  /*17040*/  R2UR UR17, R215 ;  /* 0x00000000d71172ca */ /* 0x000fe200000e0000 */
[----:B------:R-:W-:Y:S02]  /*17050*/  WARPGROUP.DEPBAR.LE gsb0, 0x0 ;  /* 0x00008000000079c5 */ /* 0x000fe40000010000 */
[----:B------:R-:W-:-:S06]  /*17060*/  WARPGROUP.ARRIVE ;  /* 0x00000000000079c5 */ /* 0x000fcc0000000000 */
[----:B------:R-:W-:Y:S01]  /*17070*/  HGMMA.64x96x16.F32.BF16 R88, gdesc[UR20], R88, gsb0 ;  /* 0x01600000145879f0 */ /* 0x000fe20008001858 */
[----:B------:R-:W-:Y:S02]  /*17080*/  R2UR UR14, R12 ;  /* 0x000000000c0e72ca */ /* 0x000fe400000e0000 */
[----:B------:R-:W-:Y:S02]  /*17090*/  R2UR UR15, R13 ;  /* 0x000000000d0f72ca */ /* 0x000fe400000e0000 */
[----:B------:R-:W-:Y:S02]  /*170a0*/  R2UR UR12, R212 ;  /* 0x00000000d40c72ca */ /* 0x000fe400000e0000 */
        /* <DEDUP_REMOVED lines=10> */
[----:B------:R-:W-:Y:S03]  /*17150*/  HGMMA.64x96x16.F32.BF16 R88, gdesc[UR12], R88, gsb0 ;  /* 0x016000000c5879f0 */ /* 0x000fe60008001858 */
[----:B------:R-:W-:Y:S02]  /*17160*/  WARPGROUP.DEPBAR.LE gsb0, 0x0 ;  /* 0x00008000000079c5 */ /* 0x000fe40000010000 */
[----:B------:R-:W-:-:S06]  /*17170*/  WARPGROUP.ARRIVE ;  /* 0x00000000000079c5 */ /* 0x000fcc0000000000 */
[----:B------:R-:W-:Y:S01]  /*17180*/  HGMMA.64x96x16.F32.BF16 R88, gdesc[UR8], R88, gsb0 ;  /* 0x01600000085879f0 */ /* 0x000fe20008001858 */
[----:B------:R-:W-:Y:S01]  /*17190*/  UMOV UR4, UR56 ;  /* 0x0000003800047c82 */ /* 0x000fe20008000000 */
[----:B------:R-:W-:Y:S01]  /*171a0*/  UMOV UR5, UR57 ;  /* 0x0000003900057c82 */ /* 0x000fe20008000000 */
        /* <DEDUP_REMOVED lines=12> */
.L_x_1663:
[----:B------:R-:W-:Y:S01]  /*17270*/  SHF.L.U32 R7, R23, 0x1f, RZ ;  /* 0x0000001f17077819 */ /* 0x000fe200000006ff */
[----:B------:R-:W-:-:S04]  /*17280*/  IMAD R20, R22, 0x8, R2 ;  /* 0x0000000816147824 */ /* 0x000fc800078e0202 */
[----:B------:R0:W1:Y:S01]  /*17290*/  SYNCS.PHASECHK.TRANS64.TRYWAIT P2, [R20+URZ+0x2a850], R7 ;  /* 0x02a85007140075a7 */ /* 0x000062000804017f */
[----:B------:R-:W-:Y:S05]  /*172a0*/  @!P0 BRA `(.L_x_1664) ;  /* 0x0000000000048947 */ /* 0x000fea0003800000 */
[----:B------:R-:W-:Y:S01]  /*172b0*/  BPT.TRAP 0x1 ;  /* 0x000000040000795c */ /* 0x000fe20000300000 */
.L_x_1664:
[----:B------:R-:W-:Y:S04]  /*172c0*/  BSSY B2, `(.L_x_1665) ;  /* 0x0000004000027945 */ /* 0x000fe80003800000 */
[----:B-1----:R-:W-:Y:S05]  /*172d0*/  @P2 BRA `(.L_x_1666) ;  /* 0x0000000000082947 */ /* 0x002fea0003800000 */
[----:B------:R-:W1:Y:S02]  /*172e0*/  SYNCS.PHASECHK.TRANS64.TRYWAIT P2, [R20+URZ+0x2a850], R7 ;  /* 0x02a85007140075a7 */ /* 0x000e64000804017f */
[----:B-1----:R-:W-:Y:S05]  /*172f0*/  @!P2 BRA `(.L_x_1667) ;  /* 0x000001600070a947 */ /* 0x002fea0003800000 */
.L_x_1666:
[----:B------:R-:W-:Y:S05]  /*17300*/  BSYNC B2 ;  /* 0x0000000000027941 */ /* 0x000fea0003800000 */
.L_x_1665:
[----:B------:R-:W2:Y:S01]  /*17310*/  LDL R10, [R1+0x38] ;  /* 0x00003800010a7983 */ /* 0x000ea20000100800 */
[----:B01----:R-:W-:Y:S01]  /*17320*/  VIADD R7, R2, 0x400 ;  /* 0x0000040002077836 */ /* 0x003fe20000000000 */
[----:B------:R-:W-:Y:S01]  /*17330*/  WARPGROUP.ARRIVE ;  /* 0x00000000000079c5 */ /* 0x000fe20000000000 */
[----:B------:R-:W-:Y:S01]  /*17340*/  IMAD.MOV.U32 R11, RZ, RZ, 0x40000040 ;  /* 0x40000040ff0b7424 */ /* 0x000fe200078e00ff */
[----:B------:R-:W-:Y:S01]  /*17350*/  ISETP.NE.AND P3, PT, R207, 0x1, PT ;  /* 0x00000001cf00780c */ /* 0x000fe20003f65270 */
[----:B------:R-:W-:Y:S01]  /*17360*/  IMAD.MOV.U32 R13, RZ, RZ, 0x40000040 ;  /* 0x40000040ff0d7424 */ /* 0x000fe200078e00ff */
[----:B------:R-:W-:Y:S01]  /*17370*/  SHF.R.U32.HI R7, RZ, 0x4, R7 ;  /* 0x00000004ff077819 */ /* 0x000fe20000011607 */
[----:B------:R-:W-:Y:S01]  /*17380*/  ULDC UR5, c[0x0][0x9d8] ;  /* 0x0002760000057ab9 */ /* 0x000fe20000000800 */
[----:B------:R-:W-:Y:S01]  /*17390*/  R2UR UR7, R11 ;  /* 0x000000000b0772ca */ /* 0x000fe200000e0000 */
[----:B------:R-:W-:Y:S01]  /*173a0*/  IMAD.MOV.U32 R11, RZ, RZ, 0x40000040 ;  /* 0x40000040ff0b7424 */ /* 0x000fe200078e00ff */
[----:B------:R-:W-:Y:S01]  /*173b0*/  LOP3.LUT R7, R7, 0x3fff, RZ, 0xc0, !PT ;  /* 0x00003fff07077812 */ /* 0x000fe200078ec0ff */
[----:B------:R-:W-:Y:S01]  /*173c0*/  FMUL.FTZ R23, R89, UR5 ;  /* 0x0000000559177c20 */ /* 0x000fe20008410000 */
[----:B------:R-:W-:Y:S01]  /*173d0*/  FMUL.FTZ R21, R91, UR5 ;  /* 0x000000055b157c20 */ /* 0x000fe20008410000 */
[----:B------:R-:W-:Y:S01]  /*173e0*/  FMUL.FTZ R89, R95, UR5 ;  /* 0x000000055f597c20 */ /* 0x000fe20008410000 */
[----:B------:R-:W-:Y:S01]  /*173f0*/  LOP3.LUT R7, R7, 0x3000000, RZ, 0xfc, !PT ;  /* 0x0300000007077812 */ /* 0x000fe200078efcff */
        /* <DEDUP_REMOVED lines=17> */
[----:B------:R-:W-:Y:S01]  /*17510*/  IMAD R132, R8, -0x60, RZ ;  /* 0xffffffa008847824 */ /* 0x000fe200078e02ff */
[----:B------:R-:W-:Y:S01]  /*17520*/  LOP3.LUT P2, RZ, R17, 0x100000, RZ, 0xc0, !PT ;  /* 0x0010000011ff7812 */ /* 0x000fe2000784c0ff */
[----:B------:R-:W0:Y:S01]  /*17530*/  MUFU.TANH R23, R23 ;  /* 0x0000001700177308 */ /* 0x000e220000002400 */
[----:B------:R-:W-:-:S05]  /*17540*/  @!P1 VIADD R205, R205, 0x2a840 ;  /* 0x0002a840cdcd9836 */ /* 0x000fca0000000000 */
[----:B------:R-:W-:Y:S02]  /*17550*/  @!P1 PRMT R205, RZ, 0x654, R205 ;  /* 0x00000654ffcd9816 */ /* 0x000fe400000000cd */
[----:B------:R-:W1:Y:S08]  /*17560*/  MUFU.TANH R21, R21 ;  /* 0x0000001500157308 */ /* 0x000e700000002400 */
        /* <DEDUP_REMOVED lines=18> */
[----:B--2---:R-:W-:Y:S01]  /*17690*/  R2UR UR4, R10 ;  /* 0x000000000a0472ca */ /* 0x004fe200000e0000 */
[----:B------:R-:W-:-:S02]  /*176a0*/  IMAD R10, R22, 0x600, R7 ;  /* 0x00000600160a7824 */ /* 0x000fc400078e0207 */
[----:B------:R-:W-:Y:S01]  /*176b0*/  FMUL.FTZ R22, R88, UR5 ;  /* 0x0000000558167c20 */ /* 0x000fe20008410000 */
[----:B------:R-:W-:Y:S01]  /*176c0*/  FMUL.FTZ R88, R94, UR5 ;  /* 0x000000055e587c20 */ /* 0x000fe20008410000 */
[----:B------:R-:W-:Y:S01]  /*176d0*/  FMUL.FTZ R7, R90, UR5 ;  /* 0x000000055a077c20 */ /* 0x000fe20008410000 */
[C---:B------:R-:W-:Y:S01]  /*176e0*/  VIADD R12, R10.reuse, 0x80 ;  /* 0x000000800a0c7836 */ /* 0x040fe20000000000 */
[----:B------:R-:W-:Y:S01]  /*176f0*/  R2UR UR6, R10 ;  /* 0x000000000a0672ca */ /* 0x000fe200000e0000 */
        /* <DEDUP_REMOVED lines=12> */
[----:B------:R-:W-:Y:S01]  /*177c0*/  HGMMA.64x128x16.F32.BF16 R24, R156, gdesc[UR4].tnspB, R24, gsb0 ;  /* 0x41e000049c187df0 */ /* 0x000fe20008001818 */
[----:B------:R-:W-:Y:S01]  /*177d0*/  R2UR UR6, R12 ;  /* 0x000000000c0672ca */ /* 0x000fe200000e0000 */
[----:B------:R-:W-:Y:S01]  /*177e0*/  VIADD R12, R10, 0x100 ;  /* 0x000001000a0c7836 */ /* 0x000fe20000000000 */
[----:B------:R-:W-:Y:S01]  /*177f0*/  R2UR UR7, R13 ;  /* 0x000000000d0772ca */ /* 0x000fe200000e0000 */
[----:B------:R-:W-:-:S02]  /*17800*/  IMAD.MOV.U32 R13, RZ, RZ, 0x40000040 ;  /* 0x40000040ff0d7424 */ /* 0x000fc400078e00ff */
[----:B------:R-:W-:Y:S01]  /*17810*/  FMUL.FTZ R119, R127, UR5 ;  /* 0x000000057f777c20 */ /* 0x000fe20008410000 */
[----:B------:R-:W-:Y:S01]  /*17820*/  FMUL.FTZ R124, R128, UR5 ;  /* 0x00000005807c7c20 */ /* 0x000fe20008410000 */
[----:B------:R-:W-:Y:S01]  /*17830*/  FMUL.FTZ R127, R135, UR5 ;  /* 0x00000005877f7c20 */ /* 0x000fe20008410000 */
[----:B------:R-:W2:Y:S01]  /*17840*/  MUFU.TANH R22, R22 ;  /* 0x0000001600167308 */ /* 0x000ea20000002400 */
        /* <DEDUP_REMOVED lines=36> */
[----:B------:R-:W-:Y:S01]  /*17a90*/  R2UR UR6, R12 ;  /* 0x000000000c0672ca */ /* 0x000fe200000e0000 */
[----:B------:R-:W-:Y:S01]  /*17aa0*/  FMUL.FTZ R12, R102, UR5 ;  /* 0x00000005660c7c20 */ /* 0x000fe20008410000 */
[----:B------:R-:W-:Y:S01]  /*17ab0*/  R2UR UR7, R13 ;  /* 0x000000000d0772ca */ /* 0x000fe200000e0000 */
[----:B------:R-:W-:Y:S01]  /*17ac0*/  FMUL.FTZ R13, R103, UR5 ;  /* 0x00000005670d7c20 */ /* 0x000fe20008410000 */
[----:B------:R-:W-:Y:S01]  /*17ad0*/  FMUL.FTZ R103, R111, UR5 ;  /* 0x000000056f677c20 */ /* 0x000fe20008410000 */
[----:B------:R-:W-:Y:S01]  /*17ae0*/  FMUL.FTZ R111, R116, UR5 ;  /* 0x00000005746f7c20 */ /* 0x000fe20008410000 */
[----:B------:R-:W-:Y:S01]  /*17af0*/  FMUL.FTZ R116, R122, UR5 ;  /* 0x000000057a747c20 */ /* 0x000fe20008410000 */
[----:B------:R-:W-:Y:S01]  /*17b00*/  FMUL.FTZ R122, R130, UR5 ;  /* 0x00000005827a7c20 */ /* 0x000fe20008410000 */
[----:B------:R-:W-:Y:S02]  /*17b10*/  IMAD.IADD R130, R181, 0x1, R178 ;  /* 0x00000001b5827824 */ /* 0x000fe400078e02b2 */
[----:B------:R-:W-:Y:S01]  /*17b20*/  FMUL.FTZ R102, R110, UR5 ;  /* 0x000000056e667c20 */ /* 0x000fe20008410000 */
[----:B------:R-:W-:Y:S01]  /*17b30*/  FMUL.FTZ R110, R118, UR5 ;  /* 0x00000005766e7c20 */ /* 0x000fe20008410000 */
[----:B------:R-:W-:Y:S01]  /*17b40*/  FMUL.FTZ R118, R126, UR5 ;  /* 0x000000057e767c20 */ /* 0x000fe20008410000 */
[----:B------:R-:W-:Y:S01]  /*17b50*/  FMUL.FTZ R126, R134, UR5 ;  /* 0x00000005867e7c20 */ /* 0x000fe20008410000 */
[----:B------:R-:W0:Y:S01]  /*17b60*/  MUFU.TANH R12, R12 ;  /* 0x0000000c000c7308 */ /* 0x000e220000002400 */
[----:B------:R-:W-:-:S07]  /*17b70*/  ULDC UR5, c[0x0][0x9e0] ;  /* 0x0002780000057ab9 */ /* 0x000fce0000000800 */
        /* <DEDUP_REMOVED lines=12> */
[----:B------:R-:W-:Y:S02]  /*17c40*/  R2UR UR6, R10 ;  /* 0x000000000a0672ca */ /* 0x000fe400000e0000 */
[----:B------:R-:W-:Y:S01]  /*17c50*/  R2UR UR7, R11 ;  /* 0x000000000b0772ca */ /* 0x000fe200000e0000 */
[----:B------:R-:W5:Y:S08]  /*17c60*/  @P3 LDC R10, c[0x0][0x450] ;  /* 0x00011400ff0a3b82 */ /* 0x000f700000000800 */
[----:B------:R-:W1:Y:S02]  /*17c70*/  @P3 LDC R11, c[0x0][0x44c] ;  /* 0x00011300ff0b3b82 */ /* 0x000e640000000800 */
[----:B-1----:R-:W-:-:S05]  /*17c80*/  @P3 IMAD.HI.U32 R11, R130, R11, RZ ;  /* 0x0000000b820b3227 */ /* 0x002fca00078e00ff */
[----:B-----5:R-:W-:Y:S02]  /*17c90*/  @P3 SHF.R.U32.HI R130, RZ, R10, R11 ;  /* 0x0000000aff823219 */ /* 0x020fe4000001160b */
[----:B------:R-:W-:-:S04]  /*17ca0*/  IADD3 R10, -R174, 0x1, R132 ;  /* 0x00000001ae0a7810 */ /* 0x000fc80007ffe184 */
[----:B------:R-:W-:-:S05]  /*17cb0*/  IADD3 R10, -R163, R10, R164 ;  /* 0x0000000aa30a7210 */ /* 0x000fca0007ffe1a4 */
[----:B------:R-:W-:Y:S01]  /*17cc0*/  VIADD R135, R10, UR4 ;  /* 0x000000040a877c36 */ /* 0x000fe20008000000 */
[----:B------:R-:W-:Y:S02]  /*17cd0*/  WARPGROUP.DEPBAR.LE gsb0, 0x0 ;  /* 0x00008000000079c5 */ /* 0x000fe40000010000 */
[----:B------:R-:W-:-:S06]  /*17ce0*/  WARPGROUP.ARRIVE ;  /* 0x00000000000079c5 */ /* 0x000fcc0000000000 */
[----:B------:R-:W-:Y:S03]  /*17cf0*/  HGMMA.64x128x16.F32.BF16 R24, R136, gdesc[UR4].tnspB, R24, gsb0 ;  /* 0x41e0000488187df0 */ /* 0x000fe60008001818 */
[----:B------:R-:W-:Y:S02]  /*17d00*/  WARPGROUP.DEPBAR.LE gsb0, 0x0 ;  /* 0x00008000000079c5 */ /* 0x000fe40000010000 */
[----:B------:R-:W1:Y:S01]  /*17d10*/  SHFL.IDX PT, R137, R130, RZ, 0x1c1f ;  /* 0x001c1fff82897589 */ /* 0x000e6200000e0000 */
[----:B------:R-:W-:Y:S01]  /*17d20*/  VIADD R136, R10, UR5 ;  /* 0x000000050a887c36 */ /* 0x000fe20008000000 */
[----:B------:R0:W-:Y:S03]  /*17d30*/  @!P1 SYNCS.ARRIVE.TRANS64.RED.A1T0 RZ, [R205+URZ], RZ ;  /* 0x000000ffcdff99a7 */ /* 0x0001e6000810043f */
[----:B-1----:R-:W-:-:S02]  /*17d40*/  IMAD.IADD R134, R136, 0x1, R137 ;  /* 0x0000000188867824 */ /* 0x002fc400078e0289 */
[----:B------:R-:W-:Y:S01]  /*17d50*/  IMAD.IADD R133, R135, 0x1, R137 ;  /* 0x0000000187857824 */ /* 0x000fe200078e0289 */
[----:B0-234-:R-:W-:Y:S06]  /*17d60*/  @!P2 BRA `(.L_x_1668) ;  /* 0x00000000005ca947 */ /* 0x01dfec0003800000 */
[----:B------:R-:W-:Y:S01]  /*17d70*/  IADD3 R137, -R163, R164, R137 ;  /* 0x000000a4a3897210 */ /* 0x000fe20007ffe189 */
[----:B------:R-:W-:Y:S03]  /*17d80*/  BSSY B2, `(.L_x_1669) ;  /* 0x0000012000027945 */ /* 0x000fe60003800000 */
[----:B------:R-:W-:-:S13]  /*17d90*/  ISETP.GT.AND P2, PT, R137, -0x1, PT ;  /* 0xffffffff8900780c */ /* 0x000fda0003f44270 */
[----:B------:R-:W-:Y:S05]  /*17da0*/  @P2 BRA `(.L_x_1670) ;  /* 0x0000000000242947 */ /* 0x000fea0003800000 */
[----:B------:R-:W-:Y:S01]  /*17db0*/  ULDC UR4, c[0x0][0x9e4] ;  /* 0x0002790000047ab9 */ /* 0x000fe20000000800 */
[----:B------:R-:W-:Y:S01]  /*17dc0*/  LOP3.LUT R137, RZ, R137, RZ, 0x33, !PT ;  /* 0x00000089ff897212 */ /* 0x000fe200078e33ff */
[----:B------:R-:W-:-:S05]  /*17dd0*/  IMAD.U32 R138, RZ, RZ, UR4 ;  /* 0x00000004ff8a7e24 */ /* 0x000fca000f8e00ff */
[----:B------:R-:W-:-:S13]  /*17de0*/  ISETP.NE.AND P2, PT, R138, 0x1, PT ;  /* 0x000000018a00780c */ /* 0x000fda0003f45270 */
[----:B------:R-:W0:Y:S02]  /*17df0*/  @P2 LDC.64 R10, c[0x0][0x9e8] ;  /* 0x00027a00ff0a2b82 */ /* 0x000e240000000a00 */
[----:B0-----:R-:W-:-:S05]  /*17e00*/  @P2 IMAD.HI.U32 R10, R137, R10, RZ ;  /* 0x0000000a890a2227 */ /* 0x001fca00078e00ff */
[----:B------:R-:W-:-:S04]  /*17e10*/  @P2 SHF.R.U32.HI R137, RZ, R11, R10 ;  /* 0x0000000bff892219 */ /* 0x000fc8000001160a */
[----:B------:R-:W-:Y:S01]  /*17e20*/  LOP3.LUT R137, RZ, R137, RZ, 0x33, !PT ;  /* 0x00000089ff897212 */ /* 0x000fe200078e33ff */
[----:B------:R-:W-:Y:S06]  /*17e30*/  BRA `(.L_x_1671) ;  /* 0x0000000000187947 */ /* 0x000fec0003800000 */
.L_x_1670:
[----:B------:R-:W-:Y:S02]  /*17e40*/  ULDC UR4, c[0x0][0x9e4] ;  /* 0x0002790000047ab9 */ /* 0x000fe40000000800 */
[----:B------:R-:W-:-:S05]  /*17e50*/  IMAD.U32 R138, RZ, RZ, UR4 ;  /* 0x00000004ff8a7e24 */ /* 0x000fca000f8e00ff */
[----:B------:R-:W-:-:S13]  /*17e60*/  ISETP.NE.AND P2, PT, R138, 0x1, PT ;  /* 0x000000018a00780c */ /* 0x000fda0003f45270 */
[----:B------:R-:W0:Y:S02]  /*17e70*/  @P2 LDC.64 R10, c[0x0][0x9e8] ;  /* 0x00027a00ff0a2b82 */ /* 0x000e240000000a00 */
[----:B0-----:R-:W-:-:S05]  /*17e80*/  @P2 IMAD.HI.U32 R10, R137, R10, RZ ;  /* 0x0000000a890a2227 */ /* 0x001fca00078e00ff */
[----:B------:R-:W-:-:S07]  /*17e90*/  @P2 SHF.R.U32.HI R137, RZ, R11, R10 ;  /* 0x0000000bff892219 */ /* 0x000fce000001160a */
.L_x_1671:
[----:B------:R-:W-:Y:S05]  /*17ea0*/  BSYNC B2 ;  /* 0x0000000000027941 */ /* 0x000fea0003800000 */
.L_x_1669:
[----:B------:R-:W-:-:S05]  /*17eb0*/  IMAD R137, R137, R138, R128 ;  /* 0x0000008a89897224 */ /* 0x000fca00078e0280 */
[----:B------:R-:W-:Y:S02]  /*17ec0*/  VIADDMNMX R134, R137, R138, R134, PT ;  /* 0x0000008a89867246 */ /* 0x000fe40003800186 */
[----:B------:R-:W-:-:S07]  /*17ed0*/  VIMNMX R133, R133, R137, !PT ;  /* 0x0000008985857248 */ /* 0x000fce0007fe0100 */
.L_x_1668:
[C---:B------:R-:W-:Y:S01]  /*17ee0*/  ISETP.GE.AND P2, PT, R132.reuse, 0x2, PT ;  /* 0x000000028400780c */ /* 0x040fe20003f46270 */
[----:B------:R-:W0:Y:S01]  /*17ef0*/  SHFL.IDX PT, R130, R130, 0x1, 0x1c1f ;  /* 0x003c1f0082827f89 */ /* 0x000e2200000e0000 */
[----:B------:R-:W-:Y:S02]  /*17f00*/  ISETP.GE.AND P5, PT, R132, 0xa, PT ;  /* 0x0000000a8400780c */ /* 0x000fe40003fa6270 */
[----:B------:R-:W-:Y:S02]  /*17f10*/  ISETP.GT.AND P3, PT, R133, 0x1, !P2 ;  /* 0x000000018500780c */ /* 0x000fe40005764270 */
[----:B------:R-:W-:Y:S02]  /*17f20*/  LOP3.LUT R17, R17, 0xfffffffb, RZ, 0xc0, !PT ;  /* 0xfffffffb11117812 */ /* 0x000fe400078ec0ff */
[----:B------:R-:W-:Y:S02]  /*17f30*/  ISETP.LT.OR P4, PT, R134, 0x2, P3 ;  /* 0x000000028600780c */ /* 0x000fe40001f81670 */
[----:B------:R-:W-:-:S02]  /*17f40*/  ISETP.GE.AND P3, PT, R132, 0x9, PT ;  /* 0x000000098400780c */ /* 0x000fc40003f66270 */
[----:B------:R-:W-:Y:S02]  /*17f50*/  FSEL R23, R23, -INF , !P4 ;  /* 0xff80000017177808 */ /* 0x000fe40006000000 */
[----:B------:R-:W-:Y:S02]  /*17f60*/  ISETP.GT.AND P4, PT, R133, 0x8, !P3 ;  /* 0x000000088500780c */ /* 0x000fe40005f84270 */
[----:B------:R-:W-:Y:S02]  /*17f70*/  @P5 LOP3.LUT R17, R17, 0x4, RZ, 0xfc, !PT ;  /* 0x0000000411115812 */ /* 0x000fe400078efcff */
[----:B------:R-:W-:Y:S02]  /*17f80*/  ISETP.LT.OR P4, PT, R134, 0x9, P4 ;  /* 0x000000098600780c */ /* 0x000fe40002781670 */
[----:B------:R-:W-:Y:S02]  /*17f90*/  LOP3.LUT R17, R17, 0xfffffff7, RZ, 0xc0, !PT ;  /* 0xfffffff711117812 */ /* 0x000fe400078ec0ff */
[----:B------:R-:W-:-:S02]  /*17fa0*/  FSEL R90, R90, -INF , !P4 ;  /* 0xff8000005a5a7808 */ /* 0x000fc40006000000 */
[----:B------:R-:W-:Y:S01]  /*17fb0*/  ISETP.GT.AND P4, PT, R133, 0x9, !P5 ;  /* 0x000000098500780c */ /* 0x000fe20006f84270 */
[--C-:B0-----:R-:W-:Y:S01]  /*17fc0*/  IMAD.IADD R136, R136, 0x1, R130.reuse ;  /* 0x0000000188887824 */ /* 0x101fe200078e0282 */
[----:B------:R-:W-:Y:S01]  /*17fd0*/  ISETP.GE.AND P5, PT, R132, 0x11, PT ;  /* 0x000000118400780c */ /* 0x000fe20003fa6270 */
[----:B------:R-:W-:Y:S01]  /*17fe0*/  IMAD.IADD R135, R135, 0x1, R130 ;  /* 0x0000000187877824 */ /* 0x000fe200078e0282 */
[----:B------:R-:W-:-:S04]  /*17ff0*/  ISETP.LT.OR P4, PT, R134, 0xa, P4 ;  /* 0x0000000a8600780c */ /* 0x000fc80002781670 */
[----:B------:R-:W-:Y:S02]  /*18000*/  FSEL R91, R91, -INF , !P4 ;  /* 0xff8000005b5b7808 */ /* 0x000fe40006000000 */
[----:B------:R-:W-:-:S04]  /*18010*/  ISETP.GT.AND P4, PT, R133, 0x10, !P5 ;  /* 0x000000108500780c */ /* 0x000fc80006f84270 */
[----:B------:R-:W-:Y:S02]  /*18020*/  ISETP.LT.OR P4, PT, R134, 0x11, P4 ;  /* 0x000000118600780c */ /* 0x000fe40002781670 */
[----:B------:R-:W-:Y:S02]  /*18030*/  @P5 LOP3.LUT R17, R17, 0x8, RZ, 0xfc, !PT ;  /* 0x0000000811115812 */ /* 0x000fe400078efcff */
[----:B------:R-:W-:Y:S02]  /*18040*/  ISETP.GE.AND P5, PT, R132, 0x12, PT ;  /* 0x000000128400780c */ /* 0x000fe40003fa6270 */
[----:B------:R-:W-:Y:S02]  /*18050*/  LOP3.LUT R17, R17, 0xfff7ffff, RZ, 0xc0, !PT ;  /* 0xfff7ffff11117812 */ /* 0x000fe400078ec0ff */
[----:B------:R-:W-:Y:S02]  /*18060*/  FSEL R94, R94, -INF , !P4 ;  /* 0xff8000005e5e7808 */ /* 0x000fe40006000000 */
[----:B------:R-:W-:-:S04]  /*18070*/  ISETP.GT.AND P4, PT, R133, 0x11, !P5 ;  /* 0x000000118500780c */ /* 0x000fc80006f84270 */
[----:B------:R-:W-:-:S03]  /*18080*/  ISETP.LT.OR P4, PT, R134, 0x12, P4 ;  /* 0x000000128600780c */ /* 0x000fc60002781670 */
        /* <DEDUP_REMOVED lines=80> */
[----:B------:R-:W-:Y:S02]  /*18590*/  FSEL R120, R120, -INF , !P4 ;  /* 0xff80000078787808 */ /* 0x000fe40006000000 */
[----:B------:R-:W-:Y:S02]  /*185a0*/  LOP3.LUT R17, R17, 0xffffffdf, RZ, 0xc0, !PT ;  /* 0xffffffdf11117812 */ /* 0x000fe400078ec0ff */
[----:B------:R-:W-:-:S04]  /*185b0*/  ISETP.GT.AND P4, PT, R133, 0x49, !P5 ;  /* 0x000000498500780c */ /* 0x000fc80006f84270 */
[----:B------:R-:W-:-:S03]  /*185c0*/  ISETP.LT.OR P4, PT, R134, 0x4a, P4 ;  /* 0x0000004a8600780c */ /* 0x000fc60002781670 */
[----:B------:R-:W-:Y:S02]  /*185d0*/  @P5 LOP3.LUT R17, R17, 0x20, RZ, 0xfc, !PT ;  /* 0x0000002011115812 */ /* 0x000fe400078efcff */
[----:B------:R-:W-:Y:S02]  /*185e0*/  ISETP.GE.AND P5, PT, R132, 0x51, PT ;  /* 0x000000518400780c */ /* 0x000fe40003fa6270 */
[----:B------:R-:W-:Y:S02]  /*185f0*/  FSEL R121, R121, -INF , !P4 ;  /* 0xff80000079797808 */ /* 0x000fe40006000000 */
[----:B------:R-:W-:Y:S02]  /*18600*/  ISETP.GT.AND P4, PT, R133, 0x50, !P5 ;  /* 0x000000508500780c */ /* 0x000fe40006f84270 */
[----:B------:R-:W-:Y:S02]  /*18610*/  LOP3.LUT R17, R17, 0xffffffef, RZ, 0xc0, !PT ;  /* 0xffffffef11117812 */ /* 0x000fe400078ec0ff */
[----:B------:R-:W-:-:S04]  /*18620*/  ISETP.LT.OR P4, PT, R134, 0x51, P4 ;  /* 0x000000518600780c */ /* 0x000fc80002781670 */
[----:B------:R-:W-:Y:S02]  /*18630*/  FSEL R124, R124, -INF , !P4 ;  /* 0xff8000007c7c7808 */ /* 0x000fe40006000000 */
[----:B------:R-:W-:Y:S02]  /*18640*/  ISETP.GE.AND P4, PT, R132, 0x52, PT ;  /* 0x000000528400780c */ /* 0x000fe40003f86270 */
[----:B------:R-:W-:Y:S02]  /*18650*/  @P5 LOP3.LUT R17, R17, 0x10, RZ, 0xfc, !PT ;  /* 0x0000001011115812 */ /* 0x000fe400078efcff */
[----:B------:R-:W-:Y:S02]  /*18660*/  ISETP.GT.AND P5, PT, R133, 0x51, !P4 ;  /* 0x000000518500780c */ /* 0x000fe400067a4270 */
[----:B------:R-:W-:Y:S02]  /*18670*/  LOP3.LUT R17, R17, 0xfffffffd, RZ, 0xc0, !PT ;  /* 0xfffffffd11117812 */ /* 0x000fe400078ec0ff */
[----:B------:R-:W-:-:S04]  /*18680*/  ISETP.LT.OR P5, PT, R134, 0x52, P5 ;  /* 0x000000528600780c */ /* 0x000fc80002fa1670 */
[----:B------:R-:W-:Y:S02]  /*18690*/  FSEL R125, R125, -INF , !P5 ;  /* 0xff8000007d7d7808 */ /* 0x000fe40006800000 */
[----:B------:R-:W-:-:S04]  /*186a0*/  ISETP.GE.AND P5, PT, R132, 0x59, PT ;  /* 0x000000598400780c */ /* 0x000fc80003fa6270 */
[----:B------:R-:W-:-:S04]  /*186b0*/  ISETP.GT.AND P6, PT, R133, 0x58, !P5 ;  /* 0x000000588500780c */ /* 0x000fc80006fc4270 */
[----:B------:R-:W-:-:S04]  /*186c0*/  ISETP.LT.OR P6, PT, R134, 0x59, P6 ;  /* 0x000000598600780c */ /* 0x000fc800037c1670 */
[----:B------:R-:W-:Y:S02]  /*186d0*/  FSEL R129, R129, -INF , !P6 ;  /* 0xff80000081817808 */ /* 0x000fe40007000000 */
[----:B------:R-:W-:-:S13]  /*186e0*/  ISETP.GE.AND P6, PT, R132, 0x1, PT ;  /* 0x000000018400780c */ /* 0x000fda0003fc6270 */
[----:B------:R-:W-:Y:S02]  /*186f0*/  @P6 LOP3.LUT R17, R17, 0x2, RZ, 0xfc, !PT ;  /* 0x0000000211116812 */ /* 0x000fe400078efcff */
[----:B------:R-:W-:Y:S02]  /*18700*/  ISETP.GT.AND P6, PT, R133, RZ, !P6 ;  /* 0x000000ff8500720c */ /* 0x000fe400077c4270 */
[----:B------:R-:W-:Y:S02]  /*18710*/  LOP3.LUT R17, R17, 0xfffffffe, RZ, 0xc0, !PT ;  /* 0xfffffffe11117812 */ /* 0x000fe400078ec0ff */
[----:B------:R-:W-:-:S04]  /*18720*/  ISETP.LT.OR P6, PT, R134, 0x1, P6 ;  /* 0x000000018600780c */ /* 0x000fc800037c1670 */
[----:B------:R-:W-:Y:S02]  /*18730*/  FSEL R22, R22, -INF , !P6 ;  /* 0xff80000016167808 */ /* 0x000fe40007000000 */
[----:B------:R-:W-:-:S13]  /*18740*/  ISETP.GE.AND P6, PT, R132, 0x5a, PT ;  /* 0x0000005a8400780c */ /* 0x000fda0003fc6270 */
[----:B------:R-:W-:Y:S02]  /*18750*/  @P6 LOP3.LUT R17, R17, 0x1, RZ, 0xfc, !PT ;  /* 0x0000000111116812 */ /* 0x000fe400078efcff */
[----:B------:R-:W-:-:S04]  /*18760*/  ISETP.GT.AND P6, PT, R133, 0x59, !P6 ;  /* 0x000000598500780c */ /* 0x000fc800077c4270 */
[----:B------:R-:W-:-:S04]  /*18770*/  ISETP.LT.OR P6, PT, R134, 0x5a, P6 ;  /* 0x0000005a8600780c */ /* 0x000fc800037c1670 */
[----:B------:R-:W-:Y:S02]  /*18780*/  FSEL R131, R131, -INF , !P6 ;  /* 0xff80000083837808 */ /* 0x000fe40007000000 */
[----:B------:R-:W-:-:S13]  /*18790*/  LOP3.LUT P6, RZ, R17, 0x100000, RZ, 0xc0, !PT ;  /* 0x0010000011ff7812 */ /* 0x000fda00078cc0ff */
[----:B------:R-:W-:Y:S05]  /*187a0*/  @!P6 BRA `(.L_x_1672) ;  /* 0x00000000005ce947 */ /* 0x000fea0003800000 */
        /* <DEDUP_REMOVED lines=13> */
.L_x_1674:
[----:B------:R-:W-:Y:S02]  /*18880*/  ULDC UR4, c[0x0][0x9e4] ;  /* 0x0002790000047ab9 */ /* 0x000fe40000000800 */
[----:B------:R-:W-:-:S05]  /*18890*/  IMAD.U32 R132, RZ, RZ, UR4 ;  /* 0x00000004ff847e24 */ /* 0x000fca000f8e00ff */
[----:B------:R-:W-:-:S13]  /*188a0*/  ISETP.NE.AND P6, PT, R132, 0x1, PT ;  /* 0x000000018400780c */ /* 0x000fda0003fc5270 */
[----:B------:R-:W0:Y:S02]  /*188b0*/  @P6 LDC.64 R10, c[0x0][0x9e8] ;  /* 0x00027a00ff0a6b82 */ /* 0x000e240000000a00 */
[----:B0-----:R-:W-:-:S05]  /*188c0*/  @P6 IMAD.HI.U32 R10, R130, R10, RZ ;  /* 0x0000000a820a6227 */ /* 0x001fca00078e00ff */
[----:B------:R-:W-:-:S07]  /*188d0*/  @P6 SHF.R.U32.HI R130, RZ, R11, R10 ;  /* 0x0000000bff826219 */ /* 0x000fce000001160a */
.L_x_1675:
[----:B------:R-:W-:Y:S05]  /*188e0*/  BSYNC B2 ;  /* 0x0000000000027941 */ /* 0x000fea0003800000 */
.L_x_1673:
[----:B------:R-:W-:-:S05]  /*188f0*/  IMAD R11, R130, R132, R128 ;  /* 0x00000084820b7224 */ /* 0x000fca00078e0280 */
[----:B------:R-:W-:Y:S02]  /*18900*/  VIADDMNMX R136, R11, R132, R136, PT ;  /* 0x000000840b887246 */ /* 0x000fe40003800188 */
[----:B------:R-:W-:-:S07]  /*18910*/  VIMNMX R135, R135, R11, !PT ;  /* 0x0000000b87877248 */ /* 0x000fce0007fe0100 */
.L_x_1672:
[C---:B------:R-:W-:Y:S01]  /*18920*/  ISETP.GT.AND P2, PT, R135.reuse, 0x1, !P2 ;  /* 0x000000018700780c */ /* 0x040fe20005744270 */
[----:B------:R-:W-:Y:S01]  /*18930*/  ULDC UR4, c[0x0][0x988] ;  /* 0x0002620000047ab9 */ /* 0x000fe20000000800 */
[----:B------:R-:W-:Y:S01]  /*18940*/  ISETP.GT.AND P3, PT, R135, 0x8, !P3 ;  /* 0x000000088700780c */ /* 0x000fe20005f64270 */
[----:B------:R-:W-:Y:S01]  /*18950*/  @!P1 VIADD R20, R20, 0x2a860 ;  /* 0x0002a86014149836 */ /* 0x000fe20000000000 */
[C---:B------:R-:W-:Y:S02]  /*18960*/  ISETP.LT.OR P2, PT, R136.reuse, 0x2, P2 ;  /* 0x000000028800780c */ /* 0x040fe40001741670 */
[----:B------:R-:W-:Y:S02]  /*18970*/  ISETP.LT.OR P3, PT, R136, 0x9, P3 ;  /* 0x000000098800780c */ /* 0x000fe40001f61670 */
[----:B------:R-:W-:Y:S02]  /*18980*/  FSEL R21, R21, -INF , !P2 ;  /* 0xff80000015157808 */ /* 0x000fe40005000000 */
[----:B------:R-:W-:-:S02]  /*18990*/  LOP3.LUT P2, RZ, R17, 0x4, RZ, 0xc0, !PT ;  /* 0x0000000411ff7812 */ /* 0x000fc4000784c0ff */
[----:B------:R-:W-:Y:S02]  /*189a0*/  FSEL R128, R88, -INF , !P3 ;  /* 0xff80000058807808 */ /* 0x000fe40005800000 */
[----:B------:R-:W-:Y:S02]  /*189b0*/  ISETP.GT.AND P2, PT, R135, 0x9, !P2 ;  /* 0x000000098700780c */ /* 0x000fe40005744270 */
[C---:B------:R-:W-:Y:S02]  /*189c0*/  LOP3.LUT P3, RZ, R17.reuse, 0x10000, RZ, 0xc0, !PT ;  /* 0x0001000011ff7812 */ /* 0x040fe4000786c0ff */
[----:B------:R-:W-:Y:S02]  /*189d0*/  ISETP.LT.OR P2, PT, R136, 0xa, P2 ;  /* 0x0000000a8800780c */ /* 0x000fe40001741670 */
[----:B------:R-:W-:Y:S02]  /*189e0*/  LOP3.LUT P6, RZ, R17, 0x8000, RZ, 0xc0, !PT ;  /* 0x0000800011ff7812 */ /* 0x000fe400078cc0ff */
[----:B------:R-:W-:-:S02]  /*189f0*/  FSEL R89, R89, -INF , !P2 ;  /* 0xff80000059597808 */ /* 0x000fc40005000000 */
[----:B------:R-:W-:Y:S02]  /*18a00*/  LOP3.LUT P2, RZ, R17, 0x8, RZ, 0xc0, !PT ;  /* 0x0000000811ff7812 */ /* 0x000fe4000784c0ff */
[----:B------:R-:W-:Y:S02]  /*18a10*/  FMNMX.FTZ R10, R22, R5, !PT ;  /* 0x00000005160a7209 */ /* 0x000fe40007810000 */
[----:B------:R-:W-:Y:S02]  /*18a20*/  ISETP.GT.AND P2, PT, R135, 0x10, !P2 ;  /* 0x000000108700780c */ /* 0x000fe40005744270 */
[----:B------:R-:W-:Y:S02]  /*18a30*/  FMNMX.FTZ R11, R23, R10, !PT ;  /* 0x0000000a170b7209 */ /* 0x000fe40007810000 */
[----:B------:R-:W-:Y:S02]  /*18a40*/  ISETP.LT.OR P2, PT, R136, 0x11, P2 ;  /* 0x000000118800780c */ /* 0x000fe40001741670 */
[----:B------:R-:W-:-:S02]  /*18a50*/  FMNMX.FTZ R10, R90, R11, !PT ;  /* 0x0000000b5a0a7209 */ /* 0x000fc40007810000 */
[----:B------:R-:W-:Y:S02]  /*18a60*/  FSEL R92, R92, -INF , !P2 ;  /* 0xff8000005c5c7808 */ /* 0x000fe40005000000 */
[----:B------:R-:W-:Y:S02]  /*18a70*/  LOP3.LUT P2, RZ, R17, 0x80000, RZ, 0xc0, !PT ;  /* 0x0008000011ff7812 */ /* 0x000fe4000784c0ff */
[----:B------:R-:W-:Y:S02]  /*18a80*/  FMNMX.FTZ R11, R91, R10, !PT ;  /* 0x0000000a5b0b7209 */ /* 0x000fe40007810000 */
[----:B------:R-:W-:Y:S02]  /*18a90*/  ISETP.GT.AND P2, PT, R135, 0x11, !P2 ;  /* 0x000000118700780c */ /* 0x000fe40005744270 */
[----:B------:R-:W-:Y:S02]  /*18aa0*/  FMNMX.FTZ R10, R94, R11, !PT ;  /* 0x0000000b5e0a7209 */ /* 0x000fe40007810000 */
[----:B------:R-:W-:-:S02]  /*18ab0*/  ISETP.LT.OR P2, PT, R136, 0x12, P2 ;  /* 0x000000128800780c */ /* 0x000fc40001741670 */
[----:B------:R-:W-:Y:S02]  /*18ac0*/  FMNMX.FTZ R11, R95, R10, !PT ;  /* 0x0000000a5f0b7209 */ /* 0x000fe40007810000 */
[----:B------:R-:W-:Y:S02]  /*18ad0*/  FSEL R93, R93, -INF , !P2 ;  /* 0xff8000005d5d7808 */ /* 0x000fe40005000000 */
[----:B------:R-:W-:Y:S02]  /*18ae0*/  LOP3.LUT P2, RZ, R17, 0x40000, RZ, 0xc0, !PT ;  /* 0x0004000011ff7812 */ /* 0x000fe4000784c0ff */
[----:B------:R-:W-:Y:S02]  /*18af0*/  FMNMX.FTZ R10, R96, R11, !PT ;  /* 0x0000000b600a7209 */ /* 0x000fe40007810000 */
[----:B------:R-:W-:Y:S02]  /*18b00*/  ISETP.GT.AND P2, PT, R135, 0x18, !P2 ;  /* 0x000000188700780c */ /* 0x000fe40005744270 */
[----:B------:R-:W-:-:S02]  /*18b10*/  FMNMX.FTZ R11, R97, R10, !PT ;  /* 0x0000000a610b7209 */ /* 0x000fc40007810000 */
[----:B------:R-:W-:Y:S02]  /*18b20*/  ISETP.LT.OR P2, PT, R136, 0x19, P2 ;  /* 0x000000198800780c */ /* 0x000fe40001741670 */
[----:B------:R-:W-:Y:S02]  /*18b30*/  FMNMX.FTZ R10, R100, R11, !PT ;  /* 0x0000000b640a7209 */ /* 0x000fe40007810000 */
[----:B------:R-:W-:Y:S02]  /*18b40*/  FSEL R12, R12, -INF , !P2 ;  /* 0xff8000000c0c7808 */ /* 0x000fe40005000000 */
[----:B------:R-:W-:Y:S02]  /*18b50*/  LOP3.LUT P2, RZ, R17, 0x20000, RZ, 0xc0, !PT ;  /* 0x0002000011ff7812 */ /* 0x000fe4000784c0ff */
        /* <DEDUP_REMOVED lines=30> */
[----:B------:R-:W-:Y:S02]  /*18d40*/  LOP3.LUT P2, RZ, R17, 0x1000, RZ, 0xc0, !PT ;  /* 0x0000100011ff7812 */ /* 0x000fe4000784c0ff */
[----:B------:R-:W-:-:S02]  /*18d50*/  FMNMX.FTZ R10, R129, R10, !PT ;  /* 0x0000000a810a7209 */ /* 0x000fc40007810000 */
[----:B------:R-:W-:Y:S02]  /*18d60*/  ISETP.GT.AND P2, PT, R135, 0x30, !P2 ;  /* 0x000000308700780c */ /* 0x000fe40005744270 */
[----:B------:R-:W-:Y:S01]  /*18d70*/  FMNMX.FTZ R88, R131, R10, !PT ;  /* 0x0000000a83587209 */ /* 0x000fe20007810000 */
[----:B------:R-:W-:Y:S01]  /*18d80*/  IMAD.U32 R10, RZ, RZ, UR4 ;  /* 0x00000004ff0a7e24 */ /* 0x000fe2000f8e00ff */
[----:B------:R-:W-:Y:S02]  /*18d90*/  ISETP.LT.OR P2, PT, R136, 0x31, P2 ;  /* 0x000000318800780c */ /* 0x000fe40001741670 */
[C---:B------:R-:W-:Y:S01]  /*18da0*/  LOP3.LUT P3, RZ, R17.reuse, 0x20, RZ, 0xc0, !PT ;  /* 0x0000002011ff7812 */ /* 0x040fe2000786c0ff */
[----:B------:R-:W0:Y:S01]  /*18db0*/  SHFL.BFLY PT, R11, R88, 0x2, 0x1f ;  /* 0x0c401f00580b7f89 */ /* 0x000e2200000e0000 */
[----:B------:R-:W-:Y:S02]  /*18dc0*/  FSEL R106, R106, -INF , !P2 ;  /* 0xff8000006a6a7808 */ /* 0x000fe40005000000 */
[----:B------:R-:W-:-:S02]  /*18dd0*/  LOP3.LUT P2, RZ, R17, 0x800, RZ, 0xc0, !PT ;  /* 0x0000080011ff7812 */ /* 0x000fc4000784c0ff */
[----:B------:R-:W-:Y:S02]  /*18de0*/  LOP3.LUT P6, RZ, R17, 0x10, RZ, 0xc0, !PT ;  /* 0x0000001011ff7812 */ /* 0x000fe400078cc0ff */
[C---:B------:R-:W-:Y:S02]  /*18df0*/  ISETP.GT.AND P2, PT, R135.reuse, 0x31, !P2 ;  /* 0x000000318700780c */ /* 0x040fe40005744270 */
[----:B------:R-:W-:Y:S02]  /*18e00*/  ISETP.GT.AND P4, PT, R135, 0x51, !P4 ;  /* 0x000000518700780c */ /* 0x000fe40006784270 */
[C---:B------:R-:W-:Y:S02]  /*18e10*/  ISETP.LT.OR P2, PT, R136.reuse, 0x32, P2 ;  /* 0x000000328800780c */ /* 0x040fe40001741670 */
[----:B------:R-:W-:Y:S02]  /*18e20*/  ISETP.LT.OR P4, PT, R136, 0x52, P4 ;  /* 0x000000528800780c */ /* 0x000fe40002781670 */
[----:B------:R-:W-:-:S02]  /*18e30*/  FSEL R107, R107, -INF , !P2 ;  /* 0xff8000006b6b7808 */ /* 0x000fc40005000000 */
[----:B------:R-:W-:Y:S02]  /*18e40*/  LOP3.LUT P2, RZ, R17, 0x400, RZ, 0xc0, !PT ;  /* 0x0000040011ff7812 */ /* 0x000fe4000784c0ff */
[C---:B------:R-:W-:Y:S02]  /*18e50*/  ISETP.GT.AND P5, PT, R135.reuse, 0x58, !P5 ;  /* 0x000000588700780c */ /* 0x040fe40006fa4270 */
[----:B------:R-:W-:Y:S02]  /*18e60*/  ISETP.GT.AND P2, PT, R135, 0x38, !P2 ;  /* 0x000000388700780c */ /* 0x000fe40005744270 */
[----:B------:R-:W-:Y:S02]  /*18e70*/  FSEL R123, R123, -INF , !P4 ;  /* 0xff8000007b7b7808 */ /* 0x000fe40006000000 */
[----:B------:R-:W-:Y:S02]  /*18e80*/  ISETP.LT.OR P2, PT, R136, 0x39, P2 ;  /* 0x000000398800780c */ /* 0x000fe40001741670 */
[----:B0-----:R-:W-:-:S02]  /*18e90*/  FMNMX.FTZ R130, R88, R11, !PT ;  /* 0x0000000b58827209 */ /* 0x001fc40007810000 */
[----:B------:R-:W-:Y:S02]  /*18ea0*/  FSEL R110, R110, -INF , !P2 ;  /* 0xff8000006e6e7808 */ /* 0x000fe40005000000 */
[----:B------:R-:W-:Y:S01]  /*18eb0*/  LOP3.LUT P2, RZ, R17, 0x200, RZ, 0xc0, !PT ;  /* 0x0000020011ff7812 */ /* 0x000fe2000784c0ff */
[----:B------:R-:W0:Y:S01]  /*18ec0*/  SHFL.BFLY PT, R11, R130, 0x1, 0x1f ;  /* 0x0c201f00820b7f89 */ /* 0x000e2200000e0000 */
[----:B------:R-:W-:Y:S02]  /*18ed0*/  ISETP.LT.OR P5, PT, R136, 0x59, P5 ;  /* 0x000000598800780c */ /* 0x000fe40002fa1670 */
[----:B------:R-:W-:Y:S02]  /*18ee0*/  ISETP.GT.AND P2, PT, R135, 0x39, !P2 ;  /* 0x000000398700780c */ /* 0x000fe40005744270 */
[----:B------:R-:W-:Y:S02]  /*18ef0*/  FSEL R126, R126, -INF , !P5 ;  /* 0xff8000007e7e7808 */ /* 0x000fe40006800000 */
[----:B------:R-:W-:-:S04]  /*18f00*/  ISETP.LT.OR P2, PT, R136, 0x3a, P2 ;  /* 0x0000003a8800780c */ /* 0x000fc80001741670 */
[----:B------:R-:W-:Y:S02]  /*18f10*/  FSEL R112, R112, -INF , !P2 ;  /* 0xff80000070707808 */ /* 0x000fe40005000000 */
[----:B------:R-:W-:-:S04]  /*18f20*/  LOP3.LUT P2, RZ, R17, 0x100, RZ, 0xc0, !PT ;  /* 0x0000010011ff7812 */ /* 0x000fc8000784c0ff */
[----:B------:R-:W-:-:S04]  /*18f30*/  ISETP.GT.AND P2, PT, R135, 0x40, !P2 ;  /* 0x000000408700780c */ /* 0x000fc80005744270 */
[----:B------:R-:W-:Y:S02]  /*18f40*/  ISETP.LT.OR P2, PT, R136, 0x41, P2 ;  /* 0x000000418800780c */ /* 0x000fe40001741670 */
[----:B0-----:R-:W-:Y:S02]  /*18f50*/  FMNMX.FTZ R11, R130, R11, !PT ;  /* 0x0000000b820b7209 */ /* 0x001fe40007810000 */
[----:B------:R-:W-:Y:S02]  /*18f60*/  FSEL R116, R116, -INF , !P2 ;  /* 0xff80000074747808 */ /* 0x000fe40005000000 */
[----:B------:R-:W-:Y:S01]  /*18f70*/  LOP3.LUT P2, RZ, R17, 0x80, RZ, 0xc0, !PT ;  /* 0x0000008011ff7812 */ /* 0x000fe2000784c0ff */
[----:B------:R-:W-:-:S03]  /*18f80*/  FMUL.FTZ R133, R11, R10 ;  /* 0x0000000a0b857220 */ /* 0x000fc60000410000 */
[----:B------:R-:W-:-:S04]  /*18f90*/  ISETP.GT.AND P2, PT, R135, 0x41, !P2 ;  /* 0x000000418700780c */ /* 0x000fc80005744270 */
[----:B------:R-:W-:-:S04]  /*18fa0*/  ISETP.LT.OR P2, PT, R136, 0x42, P2 ;  /* 0x000000428800780c */ /* 0x000fc80001741670 */
[----:B------:R-:W-:Y:S02]  /*18fb0*/  FSEL R117, R117, -INF , !P2 ;  /* 0xff80000075757808 */ /* 0x000fe40005000000 */
[----:B------:R-:W-:-:S04]  /*18fc0*/  LOP3.LUT P2, RZ, R17, 0x40, RZ, 0xc0, !PT ;  /* 0x0000004011ff7812 */ /* 0x000fc8000784c0ff */
[----:B------:R-:W-:-:S04]  /*18fd0*/  ISETP.GT.AND P2, PT, R135, 0x48, !P2 ;  /* 0x000000488700780c */ /* 0x000fc80005744270 */
[----:B------:R-:W-:-:S04]  /*18fe0*/  ISETP.LT.OR P2, PT, R136, 0x49, P2 ;  /* 0x000000498800780c */ /* 0x000fc80001741670 */
[----:B------:R-:W-:Y:S02]  /*18ff0*/  FSEL R118, R118, -INF , !P2 ;  /* 0xff80000076767808 */ /* 0x000fe40005000000 */
[----:B------:R-:W-:-:S04]  /*19000*/  ISETP.GT.AND P2, PT, R135, 0x49, !P3 ;  /* 0x000000498700780c */ /* 0x000fc80005f44270 */
[----:B------:R-:W-:-:S04]  /*19010*/  ISETP.LT.OR P2, PT, R136, 0x4a, P2 ;  /* 0x0000004a8800780c */ /* 0x000fc80001741670 */
[----:B------:R-:W-:Y:S02]  /*19020*/  FSEL R119, R119, -INF , !P2 ;  /* 0xff80000077777808 */ /* 0x000fe40005000000 */
[----:B------:R-:W-:Y:S02]  /*19030*/  ISETP.GT.AND P2, PT, R135, 0x50, !P6 ;  /* 0x000000508700780c */ /* 0x000fe40007744270 */
[----:B------:R-:W-:Y:S02]  /*19040*/  LOP3.LUT P6, RZ, R17, 0x2, RZ, 0xc0, !PT ;  /* 0x0000000211ff7812 */ /* 0x000fe400078cc0ff */
[----:B------:R-:W-:-:S04]  /*19050*/  ISETP.LT.OR P2, PT, R136, 0x51, P2 ;  /* 0x000000518800780c */ /* 0x000fc80001741670 */
[----:B------:R-:W-:Y:S02]  /*19060*/  FSEL R122, R122, -INF , !P2 ;  /* 0xff8000007a7a7808 */ /* 0x000fe40005000000 */
[----:B------:R-:W-:Y:S02]  /*19070*/  ISETP.GT.AND P2, PT, R135, RZ, !P6 ;  /* 0x000000ff8700720c */ /* 0x000fe40007744270 */
[----:B------:R-:W-:Y:S02]  /*19080*/  LOP3.LUT P6, RZ, R17, 0x1, RZ, 0xc0, !PT ;  /* 0x0000000111ff7812 */ /* 0x000fe400078cc0ff */
[----:B------:R-:W-:Y:S02]  /*19090*/  ISETP.LT.OR P2, PT, R136, 0x1, P2 ;  /* 0x000000018800780c */ /* 0x000fe40001741670 */
[----:B------:R-:W-:Y:S02]  /*190a0*/  ISETP.GT.AND P3, PT, R135, 0x59, !P6 ;  /* 0x000000598700780c */ /* 0x000fe40007764270 */
[----:B------:R-:W-:-:S02]  /*190b0*/  FSEL R7, R7, -INF , !P2 ;  /* 0xff80000007077808 */ /* 0x000fc40005000000 */
[----:B------:R-:W-:Y:S02]  /*190c0*/  FSETP.NEU.FTZ.AND P2, PT, R11, -INF , PT ;  /* 0xff8000000b00780b */ /* 0x000fe40003f5d000 */
[----:B------:R-:W-:Y:S02]  /*190d0*/  ISETP.LT.OR P3, PT, R136, 0x5a, P3 ;  /* 0x0000005a8800780c */ /* 0x000fe40001f61670 */
[----:B------:R-:W-:Y:S02]  /*190e0*/  FSEL R133, R133, RZ, P2 ;  /* 0x000000ff85857208 */ /* 0x000fe40001000000 */
[----:B------:R-:W-:-:S03]  /*190f0*/  FSEL R127, R127, -INF , !P3 ;  /* 0xff8000007f7f7808 */ /* 0x000fc60005800000 */
        /* <DEDUP_REMOVED lines=8> */
[----:B------:R-:W-:Y:S01]  /*19180*/  FSEL R108, R11, RZ, P2 ;  /* 0x000000ff0b6c7208 */ /* 0x000fe20001000000 */
[----:B------:R-:W-:Y:S01]  /*19190*/  MUFU.EX2 R156, R156 ;  /* 0x0000009c009c7308 */ /* 0x000fe20000000800 */
[----:B------:R-:W-:Y:S01]  /*191a0*/  FMNMX.FTZ R88, R128, R23, !PT ;  /* 0x0000001780587209 */ /* 0x000fe20007810000 */
[-CC-:B------:R-:W-:Y:S01]  /*191b0*/  FFMA.FTZ R154, R96, R10.reuse, -R133.reuse ;  /* 0x0000000a609a7223 */ /* 0x180fe20000010885 */
[-CC-:B------:R-:W-:Y:S01]  /*191c0*/  FFMA.FTZ R148, R100, R10.reuse, -R133.reuse ;  /* 0x0000000a64947223 */ /* 0x180fe20000010885 */
[--C-:B------:R-:W-:Y:S01]  /*191d0*/  FFMA.FTZ R150, R104, R10, -R133.reuse ;  /* 0x0000000a68967223 */ /* 0x100fe20000010885 */
[----:B------:R-:W-:Y:S01]  /*191e0*/  FMNMX.FTZ R23, R89, R88, !PT ;  /* 0x0000005859177209 */ /* 0x000fe20007810000 */
[-CC-:B------:R-:W-:Y:S01]  /*191f0*/  FFMA.FTZ R96, R105, R10.reuse, -R133.reuse ;  /* 0x0000000a69607223 */ /* 0x180fe20000010885 */
[-CC-:B------:R-:W-:Y:S01]  /*19200*/  FFMA.FTZ R146, R111, R10.reuse, -R133.reuse ;  /* 0x0000000a6f927223 */ /* 0x180fe20000010885 */
        /* <DEDUP_REMOVED lines=16> */
[----:B------:R-:W-:Y:S01]  /*19310*/  FMNMX.FTZ R88, R98, R91, !PT ;  /* 0x0000005b62587209 */ /* 0x000fe20007810000 */
[----:B------:R-:W-:-:S03]  /*19320*/  FFMA.FTZ R91, R95, R10, -R133 ;  /* 0x0000000a5f5b7223 */ /* 0x000fc60000010885 */
        /* <DEDUP_REMOVED lines=11> */
[----:B------:R-:W-:Y:S01]  /*193e0*/  FMNMX.FTZ R88, R116, R95, !PT ;  /* 0x0000005f74587209 */ /* 0x000fe20007810000 */
[-CC-:B------:R-:W-:Y:S01]  /*193f0*/  FFMA.FTZ R95, R101, R10.reuse, -R133.reuse ;  /* 0x0000000a655f7223 */ /* 0x180fe20000010885 */
[----:B------:R-:W-:Y:S02]  /*19400*/  FFMA.FTZ R101, R115, R10, -R133 ;  /* 0x0000000a73657223 */ /* 0x000fe40000010885 */
        /* <DEDUP_REMOVED lines=9> */
[----:B------:R-:W-:Y:S01]  /*194a0*/  FFMA.FTZ R97, R109, R10, -R133 ;  /* 0x0000000a6d617223 */ /* 0x000fe20000010885 */
[----:B------:R-:W-:Y:S02]  /*194b0*/  FADD.FTZ R109, -R108, R5 ;  /* 0x000000056c6d7221 */ /* 0x000fe40000010100 */
        /* <DEDUP_REMOVED lines=11> */
[----:B0-----:R-:W-:Y:S01]  /*19570*/  FMNMX.FTZ R90, R88, R90, !PT ;  /* 0x0000005a585a7209 */ /* 0x001fe20007810000 */
[----:B------:R-:W-:-:S06]  /*19580*/  FMUL.FTZ R88, R109, R10 ;  /* 0x0000000a6d587220 */ /* 0x000fcc0000410000 */
[----:B------:R-:W-:Y:S01]  /*19590*/  MUFU.EX2 R142, R142 ;  /* 0x0000008e008e7308 */ /* 0x000fe20000000800 */
[C---:B------:R-:W-:Y:S01]  /*195a0*/  FSETP.NEU.FTZ.AND P2, PT, R90.reuse, -INF , PT ;  /* 0xff8000005a00780b */ /* 0x040fe20003f5d000 */
[----:B------:R-:W-:-:S05]  /*195b0*/  FMUL.FTZ R108, R90, R10 ;  /* 0x0000000a5a6c7220 */ /* 0x000fca0000410000 */
[----:B------:R-:W-:Y:S01]  /*195c0*/  FSEL R109, R108, RZ, P2 ;  /* 0x000000ff6c6d7208 */ /* 0x000fe20001000000 */
[----:B------:R-:W0:Y:S04]  /*195d0*/  MUFU.EX2 R88, R88 ;  /* 0x0000005800587308 */ /* 0x000e280000000800 */
[-CC-:B------:R-:W-:Y:S01]  /*195e0*/  FFMA.FTZ R157, R7, R10.reuse, -R109.reuse ;  /* 0x0000000a079d7223 */ /* 0x180fe2000001086d */
[----:B------:R-:W-:Y:S01]  /*195f0*/  FSEL R7, R90, RZ, P2 ;  /* 0x000000ff5a077208 */ /* 0x000fe20001000000 */
[-CC-:B------:R-:W-:Y:S01]  /*19600*/  FFMA.FTZ R21, R21, R10.reuse, -R109.reuse ;  /* 0x0000000a15157223 */ /* 0x180fe2000001086d */
[-CC-:B------:R-:W-:Y:S01]  /*19610*/  FFMA.FTZ R159, R128, R10.reuse, -R109.reuse ;  /* 0x0000000a809f7223 */ /* 0x180fe2000001086d */
[-CC-:B------:R-:W-:Y:S01]  /*19620*/  FFMA.FTZ R89, R89, R10.reuse, -R109.reuse ;  /* 0x0000000a59597223 */ /* 0x180fe2000001086d */
[-CC-:B------:R-:W-:Y:S01]  /*19630*/  FFMA.FTZ R149, R98, R10.reuse, -R109.reuse ;  /* 0x0000000a62957223 */ /* 0x180fe2000001086d */
[----:B------:R-:W-:Y:S01]  /*19640*/  FADD.FTZ R7, -R7, R4 ;  /* 0x0000000407077221 */ /* 0x000fe20000010100 */
[----:B------:R-:W-:Y:S01]  /*19650*/  MUFU.EX2 R157, R157 ;  /* 0x0000009d009d7308 */ /* 0x000fe20000000800 */
[-CC-:B------:R-:W-:Y:S01]  /*19660*/  FFMA.FTZ R153, R92, R10.reuse, -R109.reuse ;  /* 0x0000000a5c997223 */ /* 0x180fe2000001086d */
[-CC-:B------:R-:W-:Y:S01]  /*19670*/  FFMA.FTZ R92, R93, R10.reuse, -R109.reuse ;  /* 0x0000000a5d5c7223 */ /* 0x180fe2000001086d */
[-C--:B------:R-:W-:Y:S01]  /*19680*/  FMUL.FTZ R7, R7, R10.reuse ;  /* 0x0000000a07077220 */ /* 0x080fe20000410000 */
[-CC-:B------:R-:W-:Y:S01]  /*19690*/  FFMA.FTZ R155, R12, R10.reuse, -R109.reuse ;  /* 0x0000000a0c9b7223 */ /* 0x180fe2000001086d */
[-CC-:B------:R-:W-:Y:S01]  /*196a0*/  FFMA.FTZ R12, R13, R10.reuse, -R109.reuse ;  /* 0x0000000a0d0c7223 */ /* 0x180fe2000001086d */
[----:B0-----:R-:W-:Y:S01]  /*196b0*/  FFMA.FTZ R3, R88, R3, R156 ;  /* 0x0000000358037223 */ /* 0x001fe2000001009c */
[-CC-:B------:R-:W-:Y:S01]  /*196c0*/  FFMA.FTZ R13, R99, R10.reuse, -R109.reuse ;  /* 0x0000000a630d7223 */ /* 0x180fe2000001086d */
[----:B------:R-:W-:Y:S01]  /*196d0*/  MUFU.EX2 R21, R21 ;  /* 0x0000001500157308 */ /* 0x000fe20000000800 */
[-C--:B------:R-:W-:Y:S01]  /*196e0*/  FFMA.FTZ R151, R102, R10.reuse, -R109 ;  /* 0x0000000a66977223 */ /* 0x080fe2000001086d */
[----:B------:R-:W-:Y:S01]  /*196f0*/  FADD.FTZ R3, R22, R3 ;  /* 0x0000000316037221 */ /* 0x000fe20000010000 */
[-CC-:B------:R-:W-:Y:S01]  /*19700*/  FFMA.FTZ R103, R103, R10.reuse, -R109.reuse ;  /* 0x0000000a67677223 */ /* 0x180fe2000001086d */
[-CC-:B------:R-:W-:Y:S01]  /*19710*/  FFMA.FTZ R145, R106, R10.reuse, -R109.reuse ;  /* 0x0000000a6a917223 */ /* 0x180fe2000001086d */
[-C--:B------:R-:W-:Y:S01]  /*19720*/  FFMA.FTZ R93, R107, R10.reuse, -R109 ;  /* 0x0000000a6b5d7223 */ /* 0x080fe2000001086d */
[----:B------:R-:W-:Y:S01]  /*19730*/  FADD.FTZ R98, R158, R3 ;  /* 0x000000039e627221 */ /* 0x000fe20000010000 */
[-CC-:B------:R-:W-:Y:S01]  /*19740*/  FFMA.FTZ R147, R110, R10.reuse, -R109.reuse ;  /* 0x0000000a6e937223 */ /* 0x180fe2000001086d */
[----:B------:R-:W0:Y:S01]  /*19750*/  MUFU.EX2 R7, R7 ;  /* 0x0000000700077308 */ /* 0x000e220000000800 */
[-CC-:B------:R-:W-:Y:S01]  /*19760*/  FFMA.FTZ R141, R116, R10.reuse, -R109.reuse ;  /* 0x0000000a748d7223 */ /* 0x180fe2000001086d */
[C---:B------:R-:W-:Y:S01]  /*19770*/  FADD.FTZ R3, R23.reuse, R98 ;  /* 0x0000006217037221 */ /* 0x040fe20000010000 */
[--C-:B------:R-:W-:Y:S01]  /*19780*/  FFMA.FTZ R143, R118, R10, -R109.reuse ;  /* 0x0000000a768f7223 */ /* 0x100fe2000001086d */
[----:B------:R-:W-:Y:S01]  /*19790*/  F2FP.BF16.F32.PACK_AB R158, R23, R158 ;  /* 0x0000009e179e723e */ /* 0x000fe200000010ff */
[-C--:B------:R-:W-:Y:S01]  /*197a0*/  FFMA.FTZ R137, R122, R10.reuse, -R109 ;  /* 0x0000000a7a897223 */ /* 0x080fe2000001086d */
[----:B------:R-:W-:Y:S01]  /*197b0*/  FADD.FTZ R98, R152, R3 ;  /* 0x0000000398627221 */ /* 0x000fe20000010000 */
[-CC-:B------:R-:W-:Y:S01]  /*197c0*/  FFMA.FTZ R123, R123, R10.reuse, -R109.reuse ;  /* 0x0000000a7b7b7223 */ /* 0x180fe2000001086d */
[----:B------:R-:W1:Y:S01]  /*197d0*/  MUFU.EX2 R159, R159 ;  /* 0x0000009f009f7308 */ /* 0x000e620000000800 */
[----:B------:R-:W-:Y:S01]  /*197e0*/  FFMA.FTZ R126, R126, R10, -R109 ;  /* 0x0000000a7e7e7223 */ /* 0x000fe2000001086d */
[----:B------:R-:W-:Y:S01]  /*197f0*/  FADD.FTZ R3, R91, R98 ;  /* 0x000000625b037221 */ /* 0x000fe20000010000 */
[----:B------:R-:W-:-:S02]  /*19800*/  F2FP.BF16.F32.PACK_AB R156, R22, R156 ;  /* 0x0000009c169c723e */ /* 0x000fc400000010ff */
[----:B------:R-:W-:Y:S01]  /*19810*/  ISETP.GT.AND P2, PT, R8, R9, PT ;  /* 0x000000090800720c */ /* 0x000fe20003f44270 */
[----:B------:R-:W-:Y:S01]  /*19820*/  FADD.FTZ R3, R154, R3 ;  /* 0x000000039a037221 */ /* 0x000fe20000010000 */
[C---:B------:R-:W-:Y:S01]  /*19830*/  F2FP.BF16.F32.PACK_AB R154, R94.reuse, R154 ;  /* 0x0000009a5e9a723e */ /* 0x040fe200000010ff */
[----:B------:R-:W2:Y:S01]  /*19840*/  MUFU.EX2 R89, R89 ;  /* 0x0000005900597308 */ /* 0x000ea20000000800 */
[----:B0-----:R-:W-:Y:S01]  /*19850*/  FFMA.FTZ R0, R7, R0, R157 ;  /* 0x0000000007007223 */ /* 0x001fe2000001009d */
[----:B------:R-:W-:Y:S01]  /*19860*/  FADD.FTZ R3, R94, R3 ;  /* 0x000000035e037221 */ /* 0x000fe20000010000 */
[----:B------:R-:W-:Y:S01]  /*19870*/  F2FP.BF16.F32.PACK_AB R152, R91, R152 ;  /* 0x000000985b98723e */ /* 0x000fe200000010ff */
[----:B------:R-:W-:Y:S02]  /*19880*/  VIADD R8, R8, 0xffffffff ;  /* 0xffffffff08087836 */ /* 0x000fe40000000000 */
[----:B------:R-:W-:Y:S01]  /*19890*/  FADD.FTZ R98, R21, R0 ;  /* 0x0000000015627221 */ /* 0x000fe20000010000 */
[----:B------:R-:W-:Y:S01]  /*198a0*/  FADD.FTZ R102, R148, R3 ;  /* 0x0000000394667221 */ /* 0x000fe20000010000 */
[-CC-:B------:R-:W-:Y:S01]  /*198b0*/  FFMA.FTZ R0, R112, R10.reuse, -R109.reuse ;  /* 0x0000000a70007223 */ /* 0x180fe2000001086d */
[----:B------:R-:W0:Y:S01]  /*198c0*/  MUFU.EX2 R153, R153 ;  /* 0x0000009900997308 */ /* 0x000e220000000800 */
[----:B-1----:R-:W-:Y:S01]  /*198d0*/  FADD.FTZ R98, R159, R98 ;  /* 0x000000629f627221 */ /* 0x002fe20000010000 */
[----:B------:R-:W-:Y:S01]  /*198e0*/  FADD.FTZ R99, R95, R102 ;  /* 0x000000665f637221 */ /* 0x000fe20000010000 */
[----:B------:R-:W-:Y:S01]  /*198f0*/  @!P1 PRMT R102, RZ, 0x654, R20 ;  /* 0x00000654ff669816 */ /* 0x000fe20000000014 */
[----:B------:R-:W-:Y:S01]  /*19900*/  FFMA.FTZ R20, R117, R10, -R109 ;  /* 0x0000000a75147223 */ /* 0x000fe2000001086d */
[----:B------:R-:W-:Y:S01]  /*19910*/  F2FP.BF16.F32.PACK_AB R148, R95, R148 ;  /* 0x000000945f94723e */ /* 0x000fe200000010ff */
[----:B------:R-:W-:Y:S01]  /*19920*/  FADD.FTZ R99, R150, R99 ;  /* 0x0000006396637221 */ /* 0x000fe20000010000 */
[----:B------:R1:W-:Y:S01]  /*19930*/  @!P1 SYNCS.ARRIVE.TRANS64.RED.A1T0 RZ, [R102+URZ], RZ ;  /* 0x000000ff66ff99a7 */ /* 0x0003e2000810043f */
[----:B------:R-:W3:Y:S01]  /*19940*/  MUFU.EX2 R92, R92 ;  /* 0x0000005c005c7308 */ /* 0x000ee20000000800 */
[----:B--2---:R-:W-:Y:S01]  /*19950*/  FADD.FTZ R98, R89, R98 ;  /* 0x0000006259627221 */ /* 0x004fe20000010000 */
[C---:B------:R-:W-:Y:S01]  /*19960*/  FADD.FTZ R99, R96.reuse, R99 ;  /* 0x0000006360637221 */ /* 0x040fe20000010000 */
[----:B------:R-:W-:-:S02]  /*19970*/  F2FP.BF16.F32.PACK_AB R150, R96, R150 ;  /* 0x000000966096723e */ /* 0x000fc400000010ff */
[----:B------:R-:W-:Y:S01]  /*19980*/  F2FP.BF16.F32.PACK_AB R157, R21, R157 ;  /* 0x0000009d159d723e */ /* 0x000fe200000010ff */
[----:B------:R-:W-:Y:S01]  /*19990*/  FADD.FTZ R106, R144, R99 ;  /* 0x00000063906a7221 */ /* 0x000fe20000010000 */
[----:B------:R-:W-:Y:S01]  /*199a0*/  F2FP.BF16.F32.PACK_AB R144, R97, R144 ;  /* 0x000000906190723e */ /* 0x000fe200000010ff */
[----:B------:R-:W2:Y:S01]  /*199b0*/  MUFU.EX2 R155, R155 ;  /* 0x0000009b009b7308 */ /* 0x000ea20000000800 */
[----:B0-----:R-:W-:Y:S01]  /*199c0*/  FADD.FTZ R3, R153, R98 ;  /* 0x0000006299037221 */ /* 0x001fe20000010000 */
[----:B------:R-:W-:-:S06]  /*199d0*/  F2FP.BF16.F32.PACK_AB R159, R89, R159 ;  /* 0x0000009f599f723e */ /* 0x000fcc00000010ff */
[----:B------:R-:W1:Y:S01]  /*199e0*/  MUFU.EX2 R12, R12 ;  /* 0x0000000c000c7308 */ /* 0x000e620000000800 */
[C---:B---3--:R-:W-:Y:S01]  /*199f0*/  FADD.FTZ R98, R92.reuse, R3 ;  /* 0x000000035c627221 */ /* 0x048fe20000010000 */
[----:B------:R-:W-:-:S06]  /*19a00*/  F2FP.BF16.F32.PACK_AB R153, R92, R153 ;  /* 0x000000995c99723e */ /* 0x000fcc00000010ff */
[----:B------:R-:W0:Y:S01]  /*19a10*/  MUFU.EX2 R149, R149 ;  /* 0x0000009500957308 */ /* 0x000e220000000800 */
[----:B--2---:R-:W-:Y:S01]  /*19a20*/  FADD.FTZ R3, R155, R98 ;  /* 0x000000629b037221 */ /* 0x004fe20000010000 */
[-CC-:B------:R-:W-:Y:S01]  /*19a30*/  FFMA.FTZ R98, R119, R10.reuse, -R109.reuse ;  /* 0x0000000a77627223 */ /* 0x180fe2000001086d */
[----:B------:R-:W-:-:S05]  /*19a40*/  FFMA.FTZ R109, R127, R10, -R109 ;  /* 0x0000000a7f6d7223 */ /* 0x000fca000001086d */
[----:B------:R-:W2:Y:S01]  /*19a50*/  MUFU.EX2 R13, R13 ;  /* 0x0000000d000d7308 */ /* 0x000ea20000000800 */
[C---:B-1----:R-:W-:Y:S01]  /*19a60*/  FADD.FTZ R102, R12.reuse, R3 ;  /* 0x000000030c667221 */ /* 0x042fe20000010000 */
[----:B------:R-:W-:Y:S01]  /*19a70*/  FADD.FTZ R3, R97, R106 ;  /* 0x0000006a61037221 */ /* 0x000fe20000010000 */
[----:B------:R-:W-:-:S03]  /*19a80*/  F2FP.BF16.F32.PACK_AB R155, R12, R155 ;  /* 0x0000009b0c9b723e */ /* 0x000fc600000010ff */
[----:B------:R-:W-:Y:S01]  /*19a90*/  FADD.FTZ R99, R146, R3 ;  /* 0x0000000392637221 */ /* 0x000fe20000010000 */
[C---:B------:R-:W-:Y:S01]  /*19aa0*/  F2FP.BF16.F32.PACK_AB R146, R100.reuse, R146 ;  /* 0x000000926492723e */ /* 0x040fe200000010ff */
[----:B------:R-:W1:Y:S01]  /*19ab0*/  MUFU.EX2 R151, R151 ;  /* 0x0000009700977308 */ /* 0x000e620000000800 */
[----:B0-----:R-:W-:Y:S01]  /*19ac0*/  FADD.FTZ R102, R149, R102 ;  /* 0x0000006695667221 */ /* 0x001fe20000010000 */
[----:B------:R-:W-:-:S04]  /*19ad0*/  FADD.FTZ R99, R100, R99 ;  /* 0x0000006364637221 */ /* 0x000fc80000010000 */
[----:B------:R-:W-:Y:S01]  /*19ae0*/  FADD.FTZ R106, R140, R99 ;  /* 0x000000638c6a7221 */ /* 0x000fe20000010000 */
[----:B------:R-:W-:Y:S01]  /*19af0*/  F2FP.BF16.F32.PACK_AB R140, R101, R140 ;  /* 0x0000008c658c723e */ /* 0x000fe200000010ff */
[----:B------:R-:W0:Y:S01]  /*19b00*/  MUFU.EX2 R4, R103 ;  /* 0x0000006700047308 */ /* 0x000e220000000800 */
[C---:B--2---:R-:W-:Y:S01]  /*19b10*/  FADD.FTZ R102, R13.reuse, R102 ;  /* 0x000000660d667221 */ /* 0x044fe20000010000 */
[----:B------:R-:W-:-:S06]  /*19b20*/  F2FP.BF16.F32.PACK_AB R149, R13, R149 ;  /* 0x000000950d95723e */ /* 0x000fcc00000010ff */
[----:B------:R-:W2:Y:S01]  /*19b30*/  MUFU.EX2 R145, R145 ;  /* 0x0000009100917308 */ /* 0x000ea20000000800 */
[----:B-1----:R-:W-:-:S07]  /*19b40*/  FADD.FTZ R3, R151, R102 ;  /* 0x0000006697037221 */ /* 0x002fce0000010000 */
[----:B------:R-:W1:Y:S01]  /*19b50*/  MUFU.EX2 R93, R93 ;  /* 0x0000005d005d7308 */ /* 0x000e620000000800 */
[C---:B0-----:R-:W-:Y:S01]  /*19b60*/  FADD.FTZ R102, R4.reuse, R3 ;  /* 0x0000000304667221 */ /* 0x041fe20000010000 */
[----:B------:R-:W-:Y:S01]  /*19b70*/  FADD.FTZ R3, R101, R106 ;  /* 0x0000006a65037221 */ /* 0x000fe20000010000 */
[----:B------:R-:W-:Y:S01]  /*19b80*/  F2FP.BF16.F32.PACK_AB R151, R4, R151 ;  /* 0x000000970497723e */ /* 0x000fe200000010ff */
[----:B------:R-:W-:Y:S02]  /*19b90*/  IMAD.MOV.U32 R4, RZ, RZ, R90 ;  /* 0x000000ffff047224 */ /* 0x000fe400078e005a */
[----:B------:R-:W-:Y:S02]  /*19ba0*/  FADD.FTZ R23, R142, R3 ;  /* 0x000000038e177221 */ /* 0x000fe40000010000 */
[----:B------:R-:W0:Y:S01]  /*19bb0*/  MUFU.EX2 R147, R147 ;  /* 0x0000009300937308 */ /* 0x000e220000000800 */
[----:B--2---:R-:W-:-:S07]  /*19bc0*/  FADD.FTZ R102, R145, R102 ;  /* 0x0000006691667221 */ /* 0x004fce0000010000 */
        /* <DEDUP_REMOVED lines=9> */
[C---:B-1----:R-:W-:Y:S01]  /*19c60*/  FADD.FTZ R94, R0.reuse, R3 ;  /* 0x00000003005e7221 */ /* 0x042fe20000010000 */
[----:B------:R-:W-:-:S06]  /*19c70*/  F2FP.BF16.F32.PACK_AB R147, R0, R147 ;  /* 0x000000930093723e */ /* 0x000fcc00000010ff */
[----:B------:R-:W1:Y:S01]  /*19c80*/  MUFU.EX2 R105, R105 ;  /* 0x0000006900697308 */ /* 0x000e620000000800 */
[----:B0-----:R-:W-:-:S07]  /*19c90*/  FADD.FTZ R96, R136, R23 ;  /* 0x0000001788607221 */ /* 0x001fce0000010000 */
[----:B------:R-:W0:Y:S01]  /*19ca0*/  MUFU.EX2 R20, R20 ;  /* 0x0000001400147308 */ /* 0x000e220000000800 */
[----:B--2---:R-:W-:-:S07]  /*19cb0*/  FADD.FTZ R3, R141, R94 ;  /* 0x0000005e8d037221 */ /* 0x004fce0000010000 */
[----:B------:R-:W2:Y:S01]  /*19cc0*/  MUFU.EX2 R138, R138 ;  /* 0x0000008a008a7308 */ /* 0x000ea20000000800 */
[C---:B-1----:R-:W-:Y:S01]  /*19cd0*/  FADD.FTZ R23, R105.reuse, R96 ;  /* 0x0000006069177221 */ /* 0x042fe20000010000 */
[----:B------:R-:W-:-:S06]  /*19ce0*/  F2FP.BF16.F32.PACK_AB R136, R105, R136 ;  /* 0x000000886988723e */ /* 0x000fcc00000010ff */
[----:B------:R-:W1:Y:S01]  /*19cf0*/  MUFU.EX2 R143, R143 ;  /* 0x0000008f008f7308 */ /* 0x000e620000000800 */
[C---:B0-----:R-:W-:Y:S01]  /*19d00*/  FADD.FTZ R94, R20.reuse, R3 ;  /* 0x00000003145e7221 */ /* 0x041fe20000010000 */
[----:B------:R-:W-:-:S06]  /*19d10*/  F2FP.BF16.F32.PACK_AB R141, R20, R141 ;  /* 0x0000008d148d723e */ /* 0x000fcc00000010ff */
[----:B------:R-:W0:Y:S01]  /*19d20*/  MUFU.EX2 R98, R98 ;  /* 0x0000006200627308 */ /* 0x000e220000000800 */
[----:B--2---:R-:W-:-:S07]  /*19d30*/  FADD.FTZ R96, R138, R23 ;  /* 0x000000178a607221 */ /* 0x004fce0000010000 */
[----:B------:R-:W2:Y:S01]  /*19d40*/  MUFU.EX2 R5, R131 ;  /* 0x0000008300057308 */ /* 0x000ea20000000800 */
[----:B-1----:R-:W-:-:S07]  /*19d50*/  FADD.FTZ R23, R143, R94 ;  /* 0x0000005e8f177221 */ /* 0x002fce0000010000 */
[----:B------:R-:W1:Y:S01]  /*19d60*/  MUFU.EX2 R137, R137 ;  /* 0x0000008900897308 */ /* 0x000e620000000800 */
[C---:B0-----:R-:W-:Y:S01]  /*19d70*/  FADD.FTZ R94, R98.reuse, R23 ;  /* 0x00000017625e7221 */ /* 0x041fe20000010000 */
[----:B------:R-:W-:Y:S01]  /*19d80*/  F2FP.BF16.F32.PACK_AB R143, R98, R143 ;  /* 0x0000008f628f723e */ /* 0x000fe200000010ff */
[----:B------:R-:W-:-:S05]  /*19d90*/  IMAD.MOV.U32 R23, RZ, RZ, R15 ;  /* 0x000000ffff177224 */ /* 0x000fca00078e000f */
[----:B------:R-:W0:Y:S01]  /*19da0*/  MUFU.EX2 R22, R123 ;  /* 0x0000007b00167308 */ /* 0x000e220000000800 */
[C---:B--2---:R-:W-:Y:S01]  /*19db0*/  FADD.FTZ R3, R5.reuse, R96 ;  /* 0x0000006005037221 */ /* 0x044fe20000010000 */
[----:B------:R-:W-:-:S06]  /*19dc0*/  F2FP.BF16.F32.PACK_AB R138, R5, R138 ;  /* 0x0000008a058a723e */ /* 0x000fcc00000010ff */
[----:B------:R-:W2:Y:S01]  /*19dd0*/  MUFU.EX2 R126, R126 ;  /* 0x0000007e007e7308 */ /* 0x000ea20000000800 */
[----:B-1----:R-:W-:-:S07]  /*19de0*/  FADD.FTZ R5, R137, R94 ;  /* 0x0000005e89057221 */ /* 0x002fce0000010000 */
[----:B------:R-:W1:Y:S01]  /*19df0*/  MUFU.EX2 R109, R109 ;  /* 0x0000006d006d7308 */ /* 0x000e620000000800 */
[C---:B0-----:R-:W-:Y:S01]  /*19e00*/  FADD.FTZ R5, R22.reuse, R5 ;  /* 0x0000000516057221 */ /* 0x041fe20000010000 */
[----:B------:R-:W-:Y:S01]  /*19e10*/  F2FP.BF16.F32.PACK_AB R137, R22, R137 ;  /* 0x000000891689723e */ /* 0x000fe200000010ff */
[----:B------:R-:W-:Y:S02]  /*19e20*/  IMAD.MOV.U32 R22, RZ, RZ, R14 ;  /* 0x000000ffff167224 */ /* 0x000fe400078e000e */
[----:B--2---:R-:W-:-:S04]  /*19e30*/  FADD.FTZ R5, R126, R5 ;  /* 0x000000057e057221 */ /* 0x004fc80000010000 */
[C---:B-1----:R-:W-:Y:S01]  /*19e40*/  FADD.FTZ R0, R109.reuse, R5 ;  /* 0x000000056d007221 */ /* 0x042fe20000010000 */
[----:B------:R-:W-:Y:S01]  /*19e50*/  F2FP.BF16.F32.PACK_AB R139, R109, R126 ;  /* 0x0000007e6d8b723e */ /* 0x000fe200000010ff */
[----:B------:R-:W-:Y:S01]  /*19e60*/  IMAD.MOV.U32 R5, RZ, RZ, R11 ;  /* 0x000000ffff057224 */ /* 0x000fe200078e000b */
[----:B------:R-:W-:Y:S06]  /*19e70*/  @P2 BRA `(.L_x_1676) ;  /* 0xffffffc800182947 */ /* 0x000fec000383ffff */
[----:B------:R-:W-:Y:S05]  /*19e80*/  BSYNC B1 ;  /* 0x0000000000017941 */ /* 0x000fea0003800000 */
.L_x_1657:
[----:B------:R-:W-:Y:S02]  /*19e90*/  IMAD.MOV.U32 R4, RZ, RZ, R90 ;  /* 0x000000ffff047224 */ /* 0x000fe400078e005a */
[----:B------:R-:W-:Y:S02]  /*19ea0*/  IMAD.MOV.U32 R5, RZ, RZ, R11 ;  /* 0x000000ffff057224 */ /* 0x000fe400078e000b */
[----:B------:R-:W-:Y:S02]  /*19eb0*/  IMAD.MOV.U32 R22, RZ, RZ, R14 ;  /* 0x000000ffff167224 */ /* 0x000fe400078e000e */
[----:B------:R-:W-:-:S07]  /*19ec0*/  IMAD.MOV.U32 R23, RZ, RZ, R15 ;  /* 0x000000ffff177224 */ /* 0x000fce00078e000f */
.L_x_1656:
[----:B------:R-:W-:Y:S05]  /*19ed0*/  BSYNC B0 ;  /* 0x0000000000007941 */ /* 0x000fea0003800000 */
.L_x_1655:
[----:B------:R-:W0:Y:S01]  /*19ee0*/  LDC R211, c[0x0][0x448] ;  /* 0x00011200ffd37b82 */ /* 0x000e220000000800 */
[----:B------:R-:W-:Y:S01]  /*19ef0*/  VIADD R9, R178, 0x7f ;  /* 0x0000007fb2097836 */ /* 0x000fe20000000000 */
[----:B------:R-:W-:Y:S01]  /*19f00*/  LOP3.LUT R17, R17, 0xffefffff, RZ, 0xc0, !PT ;  /* 0xffefffff11117812 */ /* 0x000fe200078ec0ff */
[----:B------:R-:W-:Y:S01]  /*19f10*/  ULDC UR4, c[0x0][0x9dc] ;  /* 0x0002770000047ab9 */ /* 0x000fe20000000800 */
[----:B------:R-:W-:-:S04]  /*19f20*/  IADD3 R14, R164, 0x1, -R163 ;  /* 0x00000001a40e7810 */ /* 0x000fc80007ffe8a3 */
[----:B------:R-:W1:Y:S01]  /*19f30*/  LDC R210, c[0x0][0x9e4] ;  /* 0x00027900ffd27b82 */ /* 0x000e620000000800 */
[----:B0-----:R-:W-:-:S13]  /*19f40*/  ISETP.NE.AND P2, PT, R211, 0x1, PT ;  /* 0x00000001d300780c */ /* 0x001fda0003f45270 */
[----:B------:R-:W0:Y:S01]  /*19f50*/  @P2 LDC R12, c[0x0][0x44c] ;  /* 0x00011300ff0c2b82 */ /* 0x000e220000000800 */
[----:B------:R-:W-:-:S04]  /*19f60*/  @P2 LOP3.LUT R17, R17, 0x100000, RZ, 0xfc, !PT ;  /* 0x0010000011112812 */ /* 0x000fc800078efcff */
[----:B------:R-:W-:-:S03]  /*19f70*/  LOP3.LUT R17, R17, 0xffdfffff, RZ, 0xc0, !PT ;  /* 0xffdfffff11117812 */ /* 0x000fc600078ec0ff */
[----:B------:R-:W2:Y:S01]  /*19f80*/  @P2 LDC R11, c[0x0][0x450] ;  /* 0x00011400ff0b2b82 */ /* 0x000ea20000000800 */
[----:B0-----:R-:W-:-:S05]  /*19f90*/  @P2 IMAD.HI.U32 R12, R9, R12, RZ ;  /* 0x0000000c090c2227 */ /* 0x001fca00078e00ff */
[----:B--2---:R-:W-:Y:S02]  /*19fa0*/  @P2 SHF.R.U32.HI R9, RZ, R11, R12 ;  /* 0x0000000bff092219 */ /* 0x004fe4000001160c */
[----:B-1----:R-:W-:-:S03]  /*19fb0*/  ISETP.GE.AND P2, PT, R210, 0x1, PT ;  /* 0x00000001d200780c */ /* 0x002fc60003f46270 */
[----:B------:R-:W-:-:S04]  /*19fc0*/  IMAD.IADD R9, R14, 0x1, R9 ;  /* 0x000000010e097824 */ /* 0x000fc800078e0209 */
[----:B------:R-:W-:-:S06]  /*19fd0*/  VIADD R11, R9, -UR4 ;  /* 0x80000004090b7c36 */ /* 0x000fcc0008000000 */
[----:B------:R-:W-:Y:S01]  /*19fe0*/  @P2 LOP3.LUT R17, R17, 0x200000, RZ, 0xfc, !PT ;  /* 0x0020000011112812 */ /* 0x000fe200078efcff */
        /* <DEDUP_REMOVED lines=11> */
.L_x_1679:
[----:B------:R-:W-:-:S13]  /*1a0a0*/  ISETP.NE.AND P2, PT, R210, 0x1, PT ;  /* 0x00000001d200780c */ /* 0x000fda0003f45270 */
[----:B------:R-:W0:Y:S02]  /*1a0b0*/  @P2 LDC.64 R12, c[0x0][0x9e8] ;  /* 0x00027a00ff0c2b82 */ /* 0x000e240000000a00 */
[----:B0-----:R-:W-:-:S05]  /*1a0c0*/  @P2 IMAD.HI.U32 R12, R9, R12, RZ ;  /* 0x0000000c090c2227 */ /* 0x001fca00078e00ff */
[----:B------:R-:W-:-:S07]  /*1a0d0*/  @P2 SHF.R.U32.HI R9, RZ, R13, R12 ;  /* 0x0000000dff092219 */ /* 0x000fce000001160c */
.L_x_1680:
[----:B------:R-:W-:Y:S05]  /*1a0e0*/  BSYNC B0 ;  /* 0x0000000000007941 */ /* 0x000fea0003800000 */
.L_x_1678:
[----:B------:R-:W-:-:S05]  /*1a0f0*/  IMAD R12, R9, R210, RZ ;  /* 0x000000d2090c7224 */ /* 0x000fca00078e02ff */
[----:B------:R-:W-:-:S07]  /*1a100*/  VIMNMX R11, R11, R12, !PT ;  /* 0x0000000c0b0b7248 */ /* 0x000fce0007fe0100 */
.L_x_1677:
[----:B------:R-:W-:Y:S01]  /*1a110*/  VIADD R11, R11, 0x5f ;  /* 0x0000005f0b0b7836 */ /* 0x000fe20000000000 */
[----:B------:R-:W-:Y:S03]  /*1a120*/  BSSY B0, `(.L_x_1681) ;  /* 0x0000259000007945 */ /* 0x000fe60003800000 */
[----:B------:R-:W-:-:S05]  /*1a130*/  IMAD.HI R11, R11, 0x2aaaaaab, RZ ;  /* 0x2aaaaaab0b0b7827 */ /* 0x000fca00078e02ff */
[----:B------:R-:W-:-:S04]  /*1a140*/  SHF.R.U32.HI R12, RZ, 0x1f, R11 ;  /* 0x0000001fff0c7819 */ /* 0x000fc8000001160b */
[----:B------:R-:W-:-:S04]  /*1a150*/  LEA.HI.SX32 R11, R11, R12, 0x1c ;  /* 0x0000000c0b0b7211 */ /* 0x000fc800078fe2ff */
[----:B------:R-:W-:-:S04]  /*1a160*/  VIMNMX R11, R180, R11, !PT ;  /* 0x0000000bb40b7248 */ /* 0x000fc80007fe0100 */
[----:B------:R-:W-:-:S13]  /*1a170*/  ISETP.GE.AND P2, PT, R8, R11, PT ;  /* 0x0000000b0800720c */ /* 0x000fda0003f46270 */
[----:B------:R-:W-:Y:S05]  /*1a180*/  @!P2 BRA `(.L_x_1682) ;  /* 0x000000240048a947 */ /* 0x000fea0003800000 */
[----:B------:R-:W-:Y:S01]  /*1a190*/  BSSY B1, `(.L_x_1682) ;  /* 0x0000251000017945 */ /* 0x000fe20003800000 */
[----:B------:R-:W-:Y:S02]  /*1a1a0*/  IMAD.MOV.U32 R12, RZ, RZ, R4 ;  /* 0x000000ffff0c7224 */ /* 0x000fe400078e0004 */
[----:B------:R-:W-:Y:S02]  /*1a1b0*/  IMAD.MOV.U32 R13, RZ, RZ, R5 ;  /* 0x000000ffff0d7224 */ /* 0x000fe400078e0005 */
[----:B------:R-:W-:Y:S02]  /*1a1c0*/  IMAD.MOV.U32 R14, RZ, RZ, R8 ;  /* 0x000000ffff0e7224 */ /* 0x000fe400078e0008 */
[----:B------:R-:W-:Y:S02]  /*1a1d0*/  IMAD.MOV.U32 R205, RZ, RZ, R23 ;  /* 0x000000ffffcd7224 */ /* 0x000fe400078e0017 */
[----:B------:R-:W-:-:S07]  /*1a1e0*/  IMAD.MOV.U32 R207, RZ, RZ, R22 ;  /* 0x000000ffffcf7224 */ /* 0x000fce00078e0016 */
.L_x_1693:
[----:B------:R-:W-:-:S05]  /*1a1f0*/  VIADD R15, R207, 0x1 ;  /* 0x00000001cf0f7836 */ /* 0x000fca0000000000 */
[----:B------:R-:W-:-:S04]  /*1a200*/  ISETP.NE.AND P2, PT, R15, 0x2, PT ;  /* 0x000000020f00780c */ /* 0x000fc80003f45270 */
[----:B------:R-:W-:Y:S02]  /*1a210*/  SEL R15, R15, RZ, P2 ;  /* 0x000000ff0f0f7207 */ /* 0x000fe40001000000 */
[----:B------:R-:W-:-:S03]  /*1a220*/  SEL R4, RZ, 0x1, P2 ;  /* 0x00000001ff047807 */ /* 0x000fc60001000000 */
[----:B------:R-:W-:Y:S01]  /*1a230*/  IMAD.MOV.U32 R22, RZ, RZ, R15 ;  /* 0x000000ffff167224 */ /* 0x000fe200078e000f */
[----:B------:R-:W-:Y:S01]  /*1a240*/  LOP3.LUT R23, R205, R4, RZ, 0x3c, !PT ;  /* 0x00000004cd177212 */ /* 0x000fe200078e3cff */
[----:B------:R-:W-:Y:S06]  /*1a250*/  @!P0 BRA `(.L_x_1683) ;  /* 0x0000000000048947 */ /* 0x000fec0003800000 */
[----:B------:R-:W-:Y:S01]  /*1a260*/  BPT.TRAP 0x1 ;  /* 0x000000040000795c */ /* 0x000fe20000300000 */
.L_x_1683:
[----:B------:R-:W-:Y:S01]  /*1a270*/  IMAD R4, R22, 0x8, R2 ;  /* 0x0000000816047824 */ /* 0x000fe200078e0202 */
[----:B------:R-:W-:-:S04]  /*1a280*/  SHF.L.U32 R5, R23, 0x1f, RZ ;  /* 0x0000001f17057819 */ /* 0x000fc800000006ff */
[----:B------:R0:W1:Y:S01]  /*1a290*/  SYNCS.PHASECHK.TRANS64.TRYWAIT P2, [R4+URZ+0x2a830], R5 ;  /* 0x02a83005040075a7 */ /* 0x000062000804017f */
[----:B------:R-:W-:Y:S05]  /*1a2a0*/  @!P0 BRA `(.L_x_1684) ;  /* 0x0000000000048947 */ /* 0x000fea0003800000 */
[----:B------:R-:W-:Y:S01]  /*1a2b0*/  BPT.TRAP 0x1 ;  /* 0x000000040000795c */ /* 0x000fe20000300000 */
.L_x_1684:
[----:B------:R-:W-:Y:S01]  /*1a2c0*/  IMAD R92, R22, 0x900, R6 ;  /* 0x00000900165c7824 */ /* 0x000fe200078e0206 */
[----:B------:R-:W-:Y:S03]  /*1a2d0*/  BSSY B2, `(.L_x_1685) ;  /* 0x0000006000027945 */ /* 0x000fe60003800000 */
[C---:B------:R-:W-:Y:S02]  /*1a2e0*/  VIADD R8, R92.reuse, 0x2 ;  /* 0x000000025c087836 */ /* 0x040fe40000000000 */
[----:B------:R-:W-:Y:S01]  /*1a2f0*/  VIADD R20, R92, 0x4 ;  /* 0x000000045c147836 */ /* 0x000fe20000000000 */
[----:B-1----:R-:W-:Y:S06]  /*1a300*/  @P2 BRA `(.L_x_1686) ;  /* 0x0000000000082947 */ /* 0x002fec0003800000 */
[----:B------:R-:W1:Y:S02]  /*1a310*/  SYNCS.PHASECHK.TRANS64.TRYWAIT P2, [R4+URZ+0x2a830], R5 ;  /* 0x02a83005040075a7 */ /* 0x000e64000804017f */
[----:B-1----:R-:W-:Y:S05]  /*1a320*/  @!P2 BRA `(.L_x_1687) ;  /* 0x000001300078a947 */ /* 0x002fea0003800000 */
.L_x_1686:
[----:B------:R-:W-:Y:S05]  /*1a330*/  BSYNC B2 ;  /* 0x0000000000027941 */ /* 0x000fea0003800000 */
.L_x_1685:
[----:B------:R-:W-:Y:S01]  /*1a340*/  R2UR UR50, R8 ;  /* 0x00000000083272ca */ /* 0x000fe200000e0000 */
[----:B------:R-:W-:Y:S01]  /*1a350*/  VIADD R8, R92, 0x6 ;  /* 0x000000065c087836 */ /* 0x000fe20000000000 */
[----:B------:R-:W2:Y:S01]  /*1a360*/  LDL.64 R220, [R1+0x20] ;  /* 0x0000200001dc7983 */ /* 0x000ea20000100a00 */
[----:B------:R-:W-:-:S03]  /*1a370*/  IMAD.MOV.U32 R9, RZ, RZ, 0x40000040 ;  /* 0x40000040ff097424 */ /* 0x000fc600078e00ff */
[----:B------:R-:W-:Y:S01]  /*1a380*/  R2UR UR30, R8 ;  /* 0x00000000081e72ca */ /* 0x000fe200000e0000 */
[----:B------:R-:W-:Y:S01]  /*1a390*/  VIADD R8, R92, 0x306 ;  /* 0x000003065c087836 */ /* 0x000fe20000000000 */
[C---:B------:R-:W-:Y:S01]  /*1a3a0*/  R2UR UR51, R9.reuse ;  /* 0x00000000093372ca */ /* 0x040fe200000e0000 */
[----:B------:R-:W3:Y:S01]  /*1a3b0*/  LDL.64 R218, [R1+0x18] ;  /* 0x0000180001da7983 */ /* 0x000ee20000100a00 */
[C---:B------:R-:W-:Y:S02]  /*1a3c0*/  R2UR UR31, R9.reuse ;  /* 0x00000000091f72ca */ /* 0x040fe400000e0000 */
[----:B------:R-:W-:Y:S01]  /*1a3d0*/  R2UR UR14, R8 ;  /* 0x00000000080e72ca */ /* 0x000fe200000e0000 */
[----:B------:R-:W4:Y:S01]  /*1a3e0*/  LDL.64 R216, [R1+0x10] ;  /* 0x0000100001d87983 */ /* 0x000f220000100a00 */
[----:B------:R-:W-:-:S03]  /*1a3f0*/  R2UR UR15, R9 ;  /* 0x00000000090f72ca */ /* 0x000fc600000e0000 */
[----:B------:R-:W5:Y:S01]  /*1a400*/  LDL.64 R8, [R1+0x30] ;  /* 0x0000300001087983 */ /* 0x000f620000100a00 */
[----:B01----:R-:W-:-:S03]  /*1a410*/  IMAD.MOV.U32 R4, RZ, RZ, R92 ;  /* 0x000000ffff047224 */ /* 0x003fc600078e005c */
[----:B------:R-:W4:Y:S02]  /*1a420*/  LDL.64 R214, [R1+0x8] ;  /* 0x0000080001d67983 */ /* 0x000f240000100a00 */
[----:B------:R-:W-:Y:S01]  /*1a430*/  R2UR UR54, R4 ;  /* 0x00000000043672ca */ /* 0x000fe200000e0000 */
[----:B------:R-:W-:Y:S01]  /*1a440*/  VIADD R4, R92, 0x300 ;  /* 0x000003005c047836 */ /* 0x000fe20000000000 */
[----:B------:R-:W4:Y:S01]  /*1a450*/  LDL.64 R212, [R1] ;  /* 0x0000000001d47983 */ /* 0x000f220000100a00 */
[----:B------:R-:W-:Y:S01]  /*1a460*/  IMAD.MOV.U32 R5, RZ, RZ, 0x40000040 ;  /* 0x40000040ff057424 */ /* 0x000fe200078e00ff */
[----:B------:R-:W-:Y:S01]  /*1a470*/  R2UR UR34, R20 ;  /* 0x00000000142272ca */ /* 0x000fe200000e0000 */
[----:B------:R-:W-:Y:S01]  /*1a480*/  VIADD R20, R92, 0x302 ;  /* 0x000003025c147836 */ /* 0x000fe20000000000 */
[----:B------:R-:W-:Y:S01]  /*1a490*/  R2UR UR26, R4 ;  /* 0x00000000041a72ca */ /* 0x000fe200000e0000 */
[----:B------:R-:W-:Y:S01]  /*1a4a0*/  VIADD R4, R92, 0x304 ;  /* 0x000003045c047836 */ /* 0x000fe20000000000 */
[C---:B------:R-:W-:Y:S01]  /*1a4b0*/  R2UR UR55, R5.reuse ;  /* 0x00000000053772ca */ /* 0x040fe200000e0000 */
[-C--:B------:R-:W-:Y:S01]  /*1a4c0*/  FMUL.FTZ R24, R24, R88.reuse ;  /* 0x0000005818187220 */ /* 0x080fe20000410000 */
[----:B------:R-:W-:Y:S01]  /*1a4d0*/  R2UR UR27, R5 ;  /* 0x00000000051b72ca */ /* 0x000fe200000e0000 */
[-C--:B------:R-:W-:Y:S01]  /*1a4e0*/  FMUL.FTZ R25, R25, R88.reuse ;  /* 0x0000005819197220 */ /* 0x080fe20000410000 */
[----:B------:R-:W-:Y:S01]  /*1a4f0*/  R2UR UR18, R4 ;  /* 0x00000000041272ca */ /* 0x000fe200000e0000 */
[-C--:B------:R-:W-:Y:S01]  /*1a500*/  FMUL.FTZ R28, R28, R88.reuse ;  /* 0x000000581c1c7220 */ /* 0x080fe20000410000 */
[----:B------:R-:W-:Y:S01]  /*1a510*/  R2UR UR19, R5 ;  /* 0x00000000051372ca */ /* 0x000fe200000e0000 */
[-C--:B------:R-:W-:Y:S01]  /*1a520*/  FMUL.FTZ R29, R29, R88.reuse ;  /* 0x000000581d1d7220 */ /* 0x080fe20000410000 */
[----:B------:R-:W2:Y:S01]  /*1a530*/  LDL.64 R4, [R1+0x28] ;  /* 0x0000280001047983 */ /* 0x000ea20000100a00 */
        /* <DEDUP_REMOVED lines=29> */
[----:B------:R-:W-:-:S02]  /*1a710*/  VIADD R20, R92, 0x600 ;  /* 0x000006005c147836 */ /* 0x000fc40000000000 */
[-C--:B------:R-:W-:Y:S01]  /*1a720*/  FMUL.FTZ R26, R26, R7.reuse ;  /* 0x000000071a1a7220 */ /* 0x080fe20000410000 */
[C---:B------:R-:W-:Y:S02]  /*1a730*/  VIADD R88, R92.reuse, 0x602 ;  /* 0x000006025c587836 */ /* 0x040fe40000000000 */
[-C--:B------:R-:W-:Y:S01]  /*1a740*/  FMUL.FTZ R27, R27, R7.reuse ;  /* 0x000000071b1b7220 */ /* 0x080fe20000410000 */
[----:B------:R-:W-:Y:S02]  /*1a750*/  VIADD R90, R92, 0x604 ;  /* 0x000006045c5a7836 */ /* 0x000fe40000000000 */
[-C--:B------:R-:W-:Y:S01]  /*1a760*/  FMUL.FTZ R30, R30, R7.reuse ;  /* 0x000000071e1e7220 */ /* 0x080fe20000410000 */
[----:B------:R-:W-:Y:S02]  /*1a770*/  VIADD R92, R92, 0x606 ;  /* 0x000006065c5c7836 */ /* 0x000fe40000000000 */
[----:B------:R-:W-:Y:S01]  /*1a780*/  FMUL.FTZ R31, R31, R7 ;  /* 0x000000071f1f7220 */ /* 0x000fe20000410000 */
[----:B------:R-:W-:-:S02]  /*1a790*/  IMAD.MOV.U32 R89, RZ, RZ, 0x40000040 ;  /* 0x40000040ff597424 */ /* 0x000fc400078e00ff */
[-C--:B------:R-:W-:Y:S01]  /*1a7a0*/  FMUL.FTZ R34, R34, R7.reuse ;  /* 0x0000000722227220 */ /* 0x080fe20000410000 */
[----:B------:R-:W-:Y:S02]  /*1a7b0*/  IMAD.MOV.U32 R91, RZ, RZ, 0x40000040 ;  /* 0x40000040ff5b7424 */ /* 0x000fe400078e00ff */
[-C--:B------:R-:W-:Y:S01]  /*1a7c0*/  FMUL.FTZ R35, R35, R7.reuse ;  /* 0x0000000723237220 */ /* 0x080fe20000410000 */
        /* <DEDUP_REMOVED lines=18> */
[-C--:B------:R-:W-:Y:S01]  /*1a8f0*/  FMUL.FTZ R51, R51, R7.reuse ;  /* 0x0000000733337220 */ /* 0x080fe20000410000 */
[----:B------:R-:W-:Y:S01]  /*1a900*/  HGMMA.64x96x16.F32.BF16 R88, gdesc[UR52], RZ, !UPT, gsb0 ;  /* 0x01600000345879f0 */ /* 0x000fe2000c0018ff */
        /* <DEDUP_REMOVED lines=21> */
[----:B-----5:R-:W-:Y:S02]  /*1aa60*/  R2UR UR32, R8 ;  /* 0x00000000082072ca */ /* 0x020fe400000e0000 */
[----:B------:R-:W-:Y:S01]  /*1aa70*/  R2UR UR33, R9 ;  /* 0x00000000092172ca */ /* 0x000fe200000e0000 */
[----:B------:R-:W-:Y:S02]  /*1aa80*/  WARPGROUP.DEPBAR.LE gsb0, 0x0 ;  /* 0x00008000000079c5 */ /* 0x000fe40000010000 */
[----:B------:R-:W-:-:S10]  /*1aa90*/  WARPGROUP.ARRIVE ;  /* 0x00000000000079c5 */ /* 0x000fd40000000000 */
[----:B------:R-:W-:Y:S01]  /*1aaa0*/  HGMMA.64x96x16.F32.BF16 R88, gdesc[UR32], R88, gsb0 ;  /* 0x01600000205879f0 */ /* 0x000fe20008001858 */
[----:B--2---:R-:W-:Y:S02]  /*1aab0*/  R2UR UR28, R4 ;  /* 0x00000000041c72ca */ /* 0x004fe400000e0000 */
[----:B------:R-:W-:Y:S01]  /*1aac0*/  R2UR UR29, R5 ;  /* 0x00000000051d72ca */ /* 0x000fe200000e0000 */
[----:B------:R-:W-:Y:S02]  /*1aad0*/  WARPGROUP.DEPBAR.LE gsb0, 0x0 ;  /* 0x00008000000079c5 */ /* 0x000fe40000010000 */
[----:B------:R-:W-:-:S10]  /*1aae0*/  WARPGROUP.ARRIVE ;  /* 0x00000000000079c5 */ /* 0x000fd40000000000 */
        /* <DEDUP_REMOVED lines=42> */
.L_x_1688:
[----:B------:R-:W-:Y:S01]  /*1ad90*/  SHF.L.U32 R4, R205, 0x1f, RZ ;  /* 0x0000001fcd047819 */ /* 0x000fe200000006ff */
[----:B------:R-:W-:-:S04]  /*1ada0*/  IMAD R20, R207, 0x8, R2 ;  /* 0x00000008cf147824 */ /* 0x000fc800078e0202 */
[----:B------:R0:W1:Y:S01]  /*1adb0*/  SYNCS.PHASECHK.TRANS64.TRYWAIT P2, [R20+URZ+0x2a850], R4 ;  /* 0x02a85004140075a7 */ /* 0x000062000804017f */
[----:B------:R-:W-:Y:S05]  /*1adc0*/  @!P0 BRA `(.L_x_1689) ;  /* 0x0000000000048947 */ /* 0x000fea0003800000 */
[----:B------:R-:W-:Y:S01]  /*1add0*/  BPT.TRAP 0x1 ;  /* 0x000000040000795c */ /* 0x000fe20000300000 */
.L_x_1689:
[----:B------:R-:W-:Y:S04]  /*1ade0*/  BSSY B2, `(.L_x_1690) ;  /* 0x0000004000027945 */ /* 0x000fe80003800000 */
[----:B-1----:R-:W-:Y:S05]  /*1adf0*/  @P2 BRA `(.L_x_1691) ;  /* 0x0000000000082947 */ /* 0x002fea0003800000 */
[----:B------:R-:W1:Y:S02]  /*1ae00*/  SYNCS.PHASECHK.TRANS64.TRYWAIT P2, [R20+URZ+0x2a850], R4 ;  /* 0x02a85004140075a7 */ /* 0x000e64000804017f */
[----:B-1----:R-:W-:Y:S05]  /*1ae10*/  @!P2 BRA `(.L_x_1692) ;  /* 0x0000012400d0a947 */ /* 0x002fea0003800000 */
.L_x_1691:
[----:B------:R-:W-:Y:S05]  /*1ae20*/  BSYNC B2 ;  /* 0x0000000000027941 */ /* 0x000fea0003800000 */
.L_x_1690:
[----:B01----:R-:W-:Y:S01]  /*1ae30*/  VIADD R4, R2, 0x400 ;  /* 0x0000040002047836 */ /* 0x003fe20000000000 */
[----:B------:R-:W-:Y:S01]  /*1ae40*/  WARPGROUP.ARRIVE ;  /* 0x00000000000079c5 */ /* 0x000fe20000000000 */
[----:B------:R-:W-:Y:S02]  /*1ae50*/  IMAD.MOV.U32 R9, RZ, RZ, 0x40000040 ;  /* 0x40000040ff097424 */ /* 0x000fe400078e00ff */
[----:B------:R-:W-:Y:S01]  /*1ae60*/  FMUL.FTZ R7, R88, UR59 ;  /* 0x0000003b58077c20 */ /* 0x000fe20008410000 */
[----:B------:R-:W-:Y:S01]  /*1ae70*/  IMAD.MOV.U32 R5, RZ, RZ, 0x40000040 ;  /* 0x40000040ff057424 */ /* 0x000fe200078e00ff */
[----:B------:R-:W-:Y:S01]  /*1ae80*/  SHF.R.U32.HI R4, RZ, 0x4, R4 ;  /* 0x00000004ff047819 */ /* 0x000fe20000011604 */
[----:B------:R-:W-:Y:S01]  /*1ae90*/  FMUL.FTZ R21, R89, UR59 ;  /* 0x0000003b59157c20 */ /* 0x000fe20008410000 */
[----:B------:R-:W-:Y:S01]  /*1aea0*/  R2UR UR7, R9 ;  /* 0x00000000090772ca */ /* 0x000fe200000e0000 */
[----:B------:R-:W-:Y:S01]  /*1aeb0*/  FMUL.FTZ R89, R91, UR59 ;  /* 0x0000003b5b597c20 */ /* 0x000fe20008410000 */
[----:B------:R-:W-:Y:S01]  /*1aec0*/  LOP3.LUT R4, R4, 0x3fff, RZ, 0xc0, !PT ;  /* 0x00003fff04047812 */ /* 0x000fe200078ec0ff */
[----:B------:R-:W0:Y:S01]  /*1aed0*/  MUFU.TANH R7, R7 ;  /* 0x0000000700077308 */ /* 0x000e220000002400 */
        /* <DEDUP_REMOVED lines=8> */
[----:B------:R-:W1:Y:S01]  /*1af60*/  MUFU.TANH R21, R21 ;  /* 0x0000001500157308 */ /* 0x000e620000002400 */
[----:B------:R-:W-:Y:S01]  /*1af70*/  FMUL.FTZ R99, R100, UR59 ;  /* 0x0000003b64637c20 */ /* 0x000fe20008410000 */
[----:B------:R-:W-:Y:S01]  /*1af80*/  FMUL.FTZ R100, R101, UR59 ;  /* 0x0000003b65647c20 */ /* 0x000fe20008410000 */
[C---:B------:R-:W-:Y:S01]  /*1af90*/  VIADD R4, R8.reuse, 0x80 ;  /* 0x0000008008047836 */ /* 0x040fe20000000000 */
[----:B------:R-:W-:Y:S01]  /*1afa0*/  R2UR UR6, R8 ;  /* 0x00000000080672ca */ /* 0x000fe200000e0000 */
        /* <DEDUP_REMOVED lines=12> */
[----:B------:R-:W-:Y:S01]  /*1b070*/  HGMMA.64x128x16.F32.BF16 R24, R156, gdesc[UR4].tnspB, R24, gsb0 ;  /* 0x41e000049c187df0 */ /* 0x000fe20008001818 */
[----:B------:R-:W-:Y:S01]  /*1b080*/  R2UR UR6, R4 ;  /* 0x00000000040672ca */ /* 0x000fe200000e0000 */
[----:B------:R-:W-:Y:S01]  /*1b090*/  VIADD R4, R8, 0x100 ;  /* 0x0000010008047836 */ /* 0x000fe20000000000 */
[----:B------:R-:W-:Y:S01]  /*1b0a0*/  R2UR UR7, R5 ;  /* 0x00000000050772ca */ /* 0x000fe200000e0000 */
[----:B------:R-:W-:-:S02]  /*1b0b0*/  IMAD.MOV.U32 R5, RZ, RZ, 0x40000040 ;  /* 0x40000040ff057424 */ /* 0x000fc400078e00ff */
[----:B------:R-:W-:Y:S01]  /*1b0c0*/  FMUL.FTZ R98, R102, UR59 ;  /* 0x0000003b66627c20 */ /* 0x000fe20008410000 */
[----:B------:R-:W-:Y:S01]  /*1b0d0*/  FMUL.FTZ R102, R106, UR59 ;  /* 0x0000003b6a667c20 */ /* 0x000fe20008410000 */
[----:B------:R-:W4:Y:S01]  /*1b0e0*/  MUFU.TANH R95, R95 ;  /* 0x0000005f005f7308 */ /* 0x000f220000002400 */
[----:B------:R-:W-:Y:S01]  /*1b0f0*/  FMUL.FTZ R106, R110, UR59 ;  /* 0x0000003b6e6a7c20 */ /* 0x000fe20008410000 */
[----:B------:R-:W-:Y:S01]  /*1b100*/  FMUL.FTZ R110, R113, UR59 ;  /* 0x0000003b716e7c20 */ /* 0x000fe20008410000 */
[----:B------:R-:W-:Y:S01]  /*1b110*/  FMUL.FTZ R116, R116, UR59 ;  /* 0x0000003b74747c20 */ /* 0x000fe20008410000 */
[----:B------:R-:W-:Y:S01]  /*1b120*/  FMUL.FTZ R112, R117, UR59 ;  /* 0x0000003b75707c20 */ /* 0x000fe20008410000 */
[----:B------:R-:W-:Y:S01]  /*1b130*/  FMUL.FTZ R113, R120, UR59 ;  /* 0x0000003b78717c20 */ /* 0x000fe20008410000 */
[----:B------:R-:W-:Y:S01]  /*1b140*/  FMUL.FTZ R117, R124, UR59 ;  /* 0x0000003b7c757c20 */ /* 0x000fe20008410000 */
[----:B------:R-:W-:Y:S01]  /*1b150*/  FMUL.FTZ R120, R125, UR59 ;  /* 0x0000003b7d787c20 */ /* 0x000fe20008410000 */
[----:B------:R-:W5:Y:S01]  /*1b160*/  MUFU.TANH R96, R96 ;  /* 0x0000006000607308 */ /* 0x000f620000002400 */
        /* <DEDUP_REMOVED lines=17> */
[----:B------:R-:W-:Y:S01]  /*1b280*/  ULDC UR4, c[0x0][0x988] ;  /* 0x0002620000047ab9 */ /* 0x000fe20000000800 */
[----:B------:R-:W-:Y:S01]  /*1b290*/  @!P1 VIADD R20, R20, 0x2a860 ;  /* 0x0002a86014149836 */ /* 0x000fe20000000000 */
[----:B------:R-:W-:Y:S01]  /*1b2a0*/  ISETP.GT.AND P2, PT, R14, R11, PT ;  /* 0x0000000b0e00720c */ /* 0x000fe20003f44270 */
[----:B------:R-:W-:-:S02]  /*1b2b0*/  IMAD.MOV.U32 R205, RZ, RZ, R23 ;  /* 0x000000ffffcd7224 */ /* 0x000fc400078e0017 */
[----:B------:R-:W-:Y:S01]  /*1b2c0*/  IMAD.MOV.U32 R207, RZ, RZ, R22 ;  /* 0x000000ffffcf7224 */ /* 0x000fe200078e0016 */
[----:B------:R-:W5:Y:S01]  /*1b2d0*/  MUFU.TANH R103, R103 ;  /* 0x0000006700677308 */ /* 0x000f620000002400 */
[----:B------:R-:W-:-:S07]  /*1b2e0*/  @!P1 PRMT R20, RZ, 0x654, R20 ;  /* 0x00000654ff149816 */ /* 0x000fce0000000014 */
[----:B------:R-:W5:Y:S08]  /*1b2f0*/  MUFU.TANH R104, R104 ;  /* 0x0000006800687308 */ /* 0x000f700000002400 */
[----:B------:R-:W5:Y:S08]  /*1b300*/  MUFU.TANH R107, R107 ;  /* 0x0000006b006b7308 */ /* 0x000f700000002400 */
[----:B------:R-:W5:Y:S08]  /*1b310*/  MUFU.TANH R108, R108 ;  /* 0x0000006c006c7308 */ /* 0x000f700000002400 */
[----:B------:R-:W5:Y:S08]  /*1b320*/  MUFU.TANH R109, R109 ;  /* 0x0000006d006d7308 */ /* 0x000f700000002400 */
[----:B------:R-:W5:Y:S08]  /*1b330*/  MUFU.TANH R110, R110 ;  /* 0x0000006e006e7308 */ /* 0x000f700000002400 */
        /* <DEDUP_REMOVED lines=38> */
[C---:B------:R-:W-:Y:S01]  /*1b5a0*/  VIADD R4, R8.reuse, 0x200 ;  /* 0x0000020008047836 */ /* 0x040fe20000000000 */
[----:B------:R-:W-:Y:S01]  /*1b5b0*/  R2UR UR7, R5 ;  /* 0x00000000050772ca */ /* 0x000fe200000e0000 */
[----:B------:R-:W-:Y:S02]  /*1b5c0*/  IMAD.MOV.U32 R5, RZ, RZ, 0x40000040 ;  /* 0x40000040ff057424 */ /* 0x000fe400078e00ff */
[----:B------:R-:W-:Y:S01]  /*1b5d0*/  VIADD R8, R8, 0x280 ;  /* 0x0000028008087836 */ /* 0x000fe20000000000 */
[----:B------:R-:W-:Y:S08]  /*1b5e0*/  MUFU.TANH R130, R130 ;  /* 0x0000008200827308 */ /* 0x000ff00000002400 */
[----:B------:R-:W-:Y:S08]  /*1b5f0*/  MUFU.TANH R131, R131 ;  /* 0x0000008300837308 */ /* 0x000ff00000002400 */
[----:B------:R-:W-:Y:S01]  /*1b600*/  MUFU.TANH R132, R132 ;  /* 0x0000008400847308 */ /* 0x000fe20000002400 */
[----:B------:R-:W-:-:S02]  /*1b610*/  WARPGROUP.DEPBAR.LE gsb0, 0x0 ;  /* 0x00008000000079c5 */ /* 0x000fc40000010000 */
[----:B------:R-:W-:-:S06]  /*1b620*/  WARPGROUP.ARRIVE ;  /* 0x00000000000079c5 */ /* 0x000fcc0000000000 */
[----:B------:R-:W-:Y:S01]  /*1b630*/  HGMMA.64x128x16.F32.BF16 R24, R144, gdesc[UR4].tnspB, R24, gsb0 ;  /* 0x41e0000490187df0 */ /* 0x000fe20008001818 */
[----:B------:R-:W-:Y:S02]  /*1b640*/  R2UR UR7, R5 ;  /* 0x00000000050772ca */ /* 0x000fe400000e0000 */
[----:B0-----:R-:W-:Y:S02]  /*1b650*/  FMNMX.FTZ R5, R7, R13, !PT ;  /* 0x0000000d07057209 */ /* 0x001fe40007810000 */
[----:B------:R-:W-:Y:S02]  /*1b660*/  R2UR UR6, R4 ;  /* 0x00000000040672ca */ /* 0x000fe400000e0000 */
[----:B-1----:R-:W-:Y:S01]  /*1b670*/  FMNMX.FTZ R5, R21, R5, !PT ;  /* 0x0000000515057209 */ /* 0x002fe20007810000 */
[----:B------:R0:W1:Y:S03]  /*1b680*/  MUFU.TANH R4, R116 ;  /* 0x0000007400047308 */ /* 0x0000660000002400 */
[----:B--2---:R-:W-:-:S04]  /*1b690*/  FMNMX.FTZ R5, R91, R5, !PT ;  /* 0x000000055b057209 */ /* 0x004fc80007810000 */
[----:B---3--:R-:W-:Y:S01]  /*1b6a0*/  FMNMX.FTZ R5, R92, R5, !PT ;  /* 0x000000055c057209 */ /* 0x008fe20007810000 */
[----:B0-----:R-:W-:Y:S01]  /*1b6b0*/  FMUL.FTZ R116, R121, UR59 ;  /* 0x0000003b79747c20 */ /* 0x001fe20008410000 */
[----:B------:R-:W-:Y:S02]  /*1b6c0*/  FMUL.FTZ R121, R128, UR59 ;  /* 0x0000003b80797c20 */ /* 0x000fe40008410000 */
[----:B----4-:R-:W-:Y:S01]  /*1b6d0*/  FMNMX.FTZ R5, R95, R5, !PT ;  /* 0x000000055f057209 */ /* 0x010fe20007810000 */
[----:B------:R-:W-:-:S03]  /*1b6e0*/  FMUL.FTZ R128, R133, UR59 ;  /* 0x0000003b85807c20 */ /* 0x000fc60008410000 */
[----:B-----5:R-:W-:Y:S01]  /*1b6f0*/  FMNMX.FTZ R5, R96, R5, !PT ;  /* 0x0000000560057209 */ /* 0x020fe20007810000 */
[----:B------:R-:W0:Y:S03]  /*1b700*/  MUFU.TANH R116, R116 ;  /* 0x0000007400747308 */ /* 0x000e260000002400 */
[----:B------:R-:W-:-:S04]  /*1b710*/  FMNMX.FTZ R5, R99, R5, !PT ;  /* 0x0000000563057209 */ /* 0x000fc80007810000 */
[----:B------:R-:W-:Y:S01]  /*1b720*/  FMNMX.FTZ R5, R100, R5, !PT ;  /* 0x0000000564057209 */ /* 0x000fe20007810000 */
[----:B------:R-:W2:Y:S03]  /*1b730*/  MUFU.TANH R121, R121 ;  /* 0x0000007900797308 */ /* 0x000ea60000002400 */
[----:B------:R-:W-:-:S04]  /*1b740*/  FMNMX.FTZ R5, R103, R5, !PT ;  /* 0x0000000567057209 */ /* 0x000fc80007810000 */
[----:B------:R-:W-:Y:S01]  /*1b750*/  FMNMX.FTZ R5, R104, R5, !PT ;  /* 0x0000000568057209 */ /* 0x000fe20007810000 */
[----:B------:R-:W3:Y:S03]  /*1b760*/  MUFU.TANH R128, R128 ;  /* 0x0000008000807308 */ /* 0x000ee60000002400 */
[----:B------:R-:W-:-:S04]  /*1b770*/  FMNMX.FTZ R5, R107, R5, !PT ;  /* 0x000000056b057209 */ /* 0x000fc80007810000 */
[----:B------:R-:W-:-:S04]  /*1b780*/  FMNMX.FTZ R5, R108, R5, !PT ;  /* 0x000000056c057209 */ /* 0x000fc80007810000 */
[----:B------:R-:W-:-:S04]  /*1b790*/  FMNMX.FTZ R5, R109, R5, !PT ;  /* 0x000000056d057209 */ /* 0x000fc80007810000 */
[----:B------:R-:W-:-:S04]  /*1b7a0*/  FMNMX.FTZ R5, R110, R5, !PT ;  /* 0x000000056e057209 */ /* 0x000fc80007810000 */
[----:B-1----:R-:W-:-:S04]  /*1b7b0*/  FMNMX.FTZ R5, R4, R5, !PT ;  /* 0x0000000504057209 */ /* 0x002fc80007810000 */
[----:B------:R-:W-:-:S04]  /*1b7c0*/  FMNMX.FTZ R5, R112, R5, !PT ;  /* 0x0000000570057209 */ /* 0x000fc80007810000 */
[----:B------:R-:W-:-:S04]  /*1b7d0*/  FMNMX.FTZ R5, R113, R5, !PT ;  /* 0x0000000571057209 */ /* 0x000fc80007810000 */
[----:B0-----:R-:W-:-:S04]  /*1b7e0*/  FMNMX.FTZ R5, R116, R5, !PT ;  /* 0x0000000574057209 */ /* 0x001fc80007810000 */
[----:B------:R-:W-:-:S04]  /*1b7f0*/  FMNMX.FTZ R5, R117, R5, !PT ;  /* 0x0000000575057209 */ /* 0x000fc80007810000 */
[----:B------:R-:W-:-:S04]  /*1b800*/  FMNMX.FTZ R5, R120, R5, !PT ;  /* 0x0000000578057209 */ /* 0x000fc80007810000 */
[----:B--2---:R-:W-:-:S04]  /*1b810*/  FMNMX.FTZ R5, R121, R5, !PT ;  /* 0x0000000579057209 */ /* 0x004fc80007810000 */
[----:B------:R-:W-:-:S04]  /*1b820*/  FMNMX.FTZ R5, R124, R5, !PT ;  /* 0x000000057c057209 */ /* 0x000fc80007810000 */
[----:B------:R-:W-:-:S04]  /*1b830*/  FMNMX.FTZ R5, R125, R5, !PT ;  /* 0x000000057d057209 */ /* 0x000fc80007810000 */
[----:B---3--:R-:W-:-:S05]  /*1b840*/  FMNMX.FTZ R5, R128, R5, !PT ;  /* 0x0000000580057209 */ /* 0x008fca0007810000 */
[----:B------:R-:W0:Y:S02]  /*1b850*/  SHFL.BFLY PT, R10, R5, 0x2, 0x1f ;  /* 0x0c401f00050a7f89 */ /* 0x000e2400000e0000 */
[----:B0-----:R-:W-:-:S05]  /*1b860*/  FMNMX.FTZ R5, R5, R10, !PT ;  /* 0x0000000a05057209 */ /* 0x001fca0007810000 */
[----:B------:R-:W0:Y:S01]  /*1b870*/  SHFL.BFLY PT, R10, R5, 0x1, 0x1f ;  /* 0x0c201f00050a7f89 */ /* 0x000e2200000e0000 */
[----:B------:R-:W-:Y:S02]  /*1b880*/  WARPGROUP.DEPBAR.LE gsb0, 0x0 ;  /* 0x00008000000079c5 */ /* 0x000fe40000010000 */
[----:B------:R-:W-:-:S06]  /*1b890*/  WARPGROUP.ARRIVE ;  /* 0x00000000000079c5 */ /* 0x000fcc0000000000 */
[----:B------:R-:W-:Y:S01]  /*1b8a0*/  HGMMA.64x128x16.F32.BF16 R24, R140, gdesc[UR4].tnspB, R24, gsb0 ;  /* 0x41e000048c187df0 */ /* 0x000fe20008001818 */
[----:B------:R-:W-:Y:S01]  /*1b8b0*/  R2UR UR6, R8 ;  /* 0x00000000080672ca */ /* 0x000fe200000e0000 */
[----:B------:R-:W-:Y:S01]  /*1b8c0*/  @!P1 IMAD R8, R15, 0x8, R2 ;  /* 0x000000080f089824 */ /* 0x000fe200078e0202 */
[----:B0-----:R-:W-:Y:S01]  /*1b8d0*/  FMNMX.FTZ R5, R5, R10, !PT ;  /* 0x0000000a05057209 */ /* 0x001fe20007810000 */
[----:B------:R-:W-:Y:S02]  /*1b8e0*/  IMAD.U32 R10, RZ, RZ, UR4 ;  /* 0x00000004ff0a7e24 */ /* 0x000fe4000f8e00ff */
[----:B------:R-:W-:Y:S02]  /*1b8f0*/  @!P1 VIADD R8, R8, 0x2a840 ;  /* 0x0002a84008089836 */ /* 0x000fe40000000000 */
[----:B------:R-:W-:Y:S01]  /*1b900*/  FADD.FTZ R88, -R5, R13 ;  /* 0x0000000d05587221 */ /* 0x000fe20000010100 */
[----:B------:R-:W-:Y:S01]  /*1b910*/  FMNMX.FTZ R13, R9, R12, !PT ;  /* 0x0000000c090d7209 */ /* 0x000fe20007810000 */
[----:B------:R-:W-:-:S02]  /*1b920*/  FMUL.FTZ R135, R5, R10 ;  /* 0x0000000a05877220 */ /* 0x000fc40000410000 */
[-C--:B------:R-:W-:Y:S01]  /*1b930*/  FMUL.FTZ R88, R88, R10.reuse ;  /* 0x0000000a58587220 */ /* 0x080fe20000410000 */
[----:B------:R-:W-:Y:S01]  /*1b940*/  FMNMX.FTZ R13, R89, R13, !PT ;  /* 0x0000000d590d7209 */ /* 0x000fe20007810000 */
[-CC-:B------:R-:W-:Y:S01]  /*1b950*/  FFMA.FTZ R156, R7, R10.reuse, -R135.reuse ;  /* 0x0000000a079c7223 */ /* 0x180fe20000010887 */
[-CC-:B------:R-:W-:Y:S01]  /*1b960*/  FFMA.FTZ R146, R4, R10.reuse, -R135.reuse ;  /* 0x0000000a04927223 */ /* 0x180fe20000010887 */
[-CC-:B------:R-:W-:Y:S01]  /*1b970*/  FFMA.FTZ R150, R107, R10.reuse, -R135.reuse ;  /* 0x0000000a6b967223 */ /* 0x180fe20000010887 */
[----:B------:R-:W-:Y:S01]  /*1b980*/  FMNMX.FTZ R13, R90, R13, !PT ;  /* 0x0000000d5a0d7209 */ /* 0x000fe20007810000 */
[-CC-:B------:R-:W-:Y:S01]  /*1b990*/  FFMA.FTZ R133, R21, R10.reuse, -R135.reuse ;  /* 0x0000000a15857223 */ /* 0x180fe20000010887 */
[----:B------:R-:W-:Y:S01]  /*1b9a0*/  MUFU.EX2 R88, R88 ;  /* 0x0000005800587308 */ /* 0x000fe20000000800 */
[-CC-:B------:R-:W-:Y:S01]  /*1b9b0*/  FFMA.FTZ R158, R91, R10.reuse, -R135.reuse ;  /* 0x0000000a5b9e7223 */ /* 0x180fe20000010887 */
[----:B------:R-:W-:Y:S01]  /*1b9c0*/  FMNMX.FTZ R13, R93, R13, !PT ;  /* 0x0000000d5d0d7209 */ /* 0x000fe20007810000 */
[-CC-:B------:R-:W-:Y:S01]  /*1b9d0*/  FFMA.FTZ R152, R95, R10.reuse, -R135.reuse ;  /* 0x0000000a5f987223 */ /* 0x180fe20000010887 */
[-CC-:B------:R-:W-:Y:S01]  /*1b9e0*/  FFMA.FTZ R134, R96, R10.reuse, -R135.reuse ;  /* 0x0000000a60867223 */ /* 0x180fe20000010887 */
[-CC-:B------:R-:W-:Y:S01]  /*1b9f0*/  FFMA.FTZ R154, R99, R10.reuse, -R135.reuse ;  /* 0x0000000a639a7223 */ /* 0x180fe20000010887 */
[----:B------:R-:W-:Y:S01]  /*1ba00*/  FMNMX.FTZ R13, R94, R13, !PT ;  /* 0x0000000d5e0d7209 */ /* 0x000fe20007810000 */
[-CC-:B------:R-:W-:Y:S01]  /*1ba10*/  FFMA.FTZ R21, R100, R10.reuse, -R135.reuse ;  /* 0x0000000a64157223 */ /* 0x180fe20000010887 */
[----:B------:R-:W0:Y:S01]  /*1ba20*/  MUFU.EX2 R156, R156 ;  /* 0x0000009c009c7308 */ /* 0x000e220000000800 */
[-CC-:B------:R-:W-:Y:S01]  /*1ba30*/  FFMA.FTZ R148, R103, R10.reuse, -R135.reuse ;  /* 0x0000000a67947223 */ /* 0x180fe20000010887 */
[----:B------:R-:W-:Y:S01]  /*1ba40*/  FMNMX.FTZ R13, R97, R13, !PT ;  /* 0x0000000d610d7209 */ /* 0x000fe20007810000 */
[-CC-:B------:R-:W-:Y:S01]  /*1ba50*/  FFMA.FTZ R103, R108, R10.reuse, -R135.reuse ;  /* 0x0000000a6c677223 */ /* 0x180fe20000010887 */
[-CC-:B------:R-:W-:Y:S01]  /*1ba60*/  FFMA.FTZ R144, R109, R10.reuse, -R135.reuse ;  /* 0x0000000a6d907223 */ /* 0x180fe20000010887 */
[-CC-:B------:R-:W-:Y:S01]  /*1ba70*/  FFMA.FTZ R91, R110, R10.reuse, -R135.reuse ;  /* 0x0000000a6e5b7223 */ /* 0x180fe20000010887 */
[----:B------:R-:W-:Y:S01]  /*1ba80*/  FMNMX.FTZ R13, R98, R13, !PT ;  /* 0x0000000d620d7209 */ /* 0x000fe20007810000 */
[-CC-:B------:R-:W-:Y:S01]  /*1ba90*/  FFMA.FTZ R95, R112, R10.reuse, -R135.reuse ;  /* 0x0000000a705f7223 */ /* 0x180fe20000010887 */
[----:B------:R-:W1:Y:S01]  /*1baa0*/  MUFU.EX2 R133, R133 ;  /* 0x0000008500857308 */ /* 0x000e620000000800 */
[-CC-:B------:R-:W-:Y:S01]  /*1bab0*/  FFMA.FTZ R96, R116, R10.reuse, -R135.reuse ;  /* 0x0000000a74607223 */ /* 0x180fe20000010887 */
[----:B------:R-:W-:Y:S01]  /*1bac0*/  FMNMX.FTZ R13, R101, R13, !PT ;  /* 0x0000000d650d7209 */ /* 0x000fe20007810000 */
[-CC-:B------:R-:W-:Y:S01]  /*1bad0*/  FFMA.FTZ R99, R120, R10.reuse, -R135.reuse ;  /* 0x0000000a78637223 */ /* 0x180fe20000010887 */
[-CC-:B------:R-:W-:Y:S01]  /*1bae0*/  FFMA.FTZ R100, R124, R10.reuse, -R135.reuse ;  /* 0x0000000a7c647223 */ /* 0x180fe20000010887 */
[----:B------:R-:W-:Y:S01]  /*1baf0*/  FFMA.FTZ R128, R128, R10, -R135 ;  /* 0x0000000a80807223 */ /* 0x000fe20000010887 */
[----:B------:R-:W-:-:S02]  /*1bb00*/  FMNMX.FTZ R13, R102, R13, !PT ;  /* 0x0000000d660d7209 */ /* 0x000fc40007810000 */
[----:B------:R-:W2:Y:S02]  /*1bb10*/  MUFU.EX2 R158, R158 ;  /* 0x0000009e009e7308 */ /* 0x000ea40000000800 */
[----:B------:R-:W-:-:S04]  /*1bb20*/  FMNMX.FTZ R13, R105, R13, !PT ;  /* 0x0000000d690d7209 */ /* 0x000fc80007810000 */
[----:B------:R-:W-:Y:S02]  /*1bb30*/  FMNMX.FTZ R13, R106, R13, !PT ;  /* 0x0000000d6a0d7209 */ /* 0x000fe40007810000 */
[----:B------:R-:W-:Y:S02]  /*1bb40*/  MUFU.EX2 R152, R152 ;  /* 0x0000009800987308 */ /* 0x000fe40000000800 */
        /* <DEDUP_REMOVED lines=18> */
[----:B------:R-:W-:-:S05]  /*1bc70*/  FMNMX.FTZ R7, R132, R7, !PT ;  /* 0x0000000784077209 */ /* 0x000fca0007810000 */
[----:B------:R-:W3:Y:S01]  /*1bc80*/  SHFL.BFLY PT, R13, R7, 0x2, 0x1f ;  /* 0x0c401f00070d7f89 */ /* 0x000ee200000e0000 */
[----:B------:R-:W-:Y:S08]  /*1bc90*/  MUFU.EX2 R144, R144 ;  /* 0x0000009000907308 */ /* 0x000ff00000000800 */
[----:B------:R-:W-:Y:S08]  /*1bca0*/  MUFU.EX2 R91, R91 ;  /* 0x0000005b005b7308 */ /* 0x000ff00000000800 */
[----:B------:R-:W-:Y:S01]  /*1bcb0*/  MUFU.EX2 R146, R146 ;  /* 0x0000009200927308 */ /* 0x000fe20000000800 */
[----:B---3--:R-:W-:-:S07]  /*1bcc0*/  FMNMX.FTZ R4, R7, R13, !PT ;  /* 0x0000000d07047209 */ /* 0x008fce0007810000 */
[----:B------:R-:W-:Y:S01]  /*1bcd0*/  MUFU.EX2 R95, R95 ;  /* 0x0000005f005f7308 */ /* 0x000fe20000000800 */
[-CC-:B------:R-:W-:Y:S01]  /*1bce0*/  FFMA.FTZ R13, R121, R10.reuse, -R135.reuse ;  /* 0x0000000a790d7223 */ /* 0x180fe20000010887 */
[----:B------:R-:W3:Y:S06]  /*1bcf0*/  SHFL.BFLY PT, R7, R4, 0x1, 0x1f ;  /* 0x0c201f0004077f89 */ /* 0x000eec00000e0000 */
[----:B------:R-:W-:Y:S01]  /*1bd00*/  MUFU.EX2 R96, R96 ;  /* 0x0000006000607308 */ /* 0x000fe20000000800 */
[----:B------:R-:W-:Y:S02]  /*1bd10*/  WARPGROUP.DEPBAR.LE gsb0, 0x0 ;  /* 0x00008000000079c5 */ /* 0x000fe40000010000 */
[----:B------:R-:W-:Y:S01]  /*1bd20*/  WARPGROUP.ARRIVE ;  /* 0x00000000000079c5 */ /* 0x000fe20000000000 */
[-CC-:B------:R-:W-:Y:S01]  /*1bd30*/  FFMA.FTZ R141, R92, R10.reuse, -R135.reuse ;  /* 0x0000000a5c8d7223 */ /* 0x180fe20000010887 */
[-CC-:B------:R-:W-:Y:S01]  /*1bd40*/  FFMA.FTZ R92, R104, R10.reuse, -R135.reuse ;  /* 0x0000000a685c7223 */ /* 0x180fe20000010887 */
[-CC-:B------:R-:W-:Y:S01]  /*1bd50*/  FFMA.FTZ R140, R113, R10.reuse, -R135.reuse ;  /* 0x0000000a718c7223 */ /* 0x180fe20000010887 */
[-CC-:B------:R-:W-:Y:S01]  /*1bd60*/  FFMA.FTZ R142, R117, R10.reuse, -R135.reuse ;  /* 0x0000000a758e7223 */ /* 0x180fe20000010887 */
[----:B------:R-:W-:Y:S01]  /*1bd70*/  MUFU.EX2 R99, R99 ;  /* 0x0000006300637308 */ /* 0x000fe20000000800 */
[----:B------:R-:W-:-:S07]  /*1bd80*/  FFMA.FTZ R104, R125, R10, -R135 ;  /* 0x0000000a7d687223 */ /* 0x000fce0000010887 */
[----:B------:R-:W-:Y:S01]  /*1bd90*/  MUFU.EX2 R141, R141 ;  /* 0x0000008d008d7308 */ /* 0x000fe20000000800 */
[----:B---3--:R-:W-:-:S05]  /*1bda0*/  FMNMX.FTZ R4, R4, R7, !PT ;  /* 0x0000000704047209 */ /* 0x008fca0007810000 */
[CC--:B------:R-:W-:Y:S01]  /*1bdb0*/  FMUL.FTZ R107, R4.reuse, R10.reuse ;  /* 0x0000000a046b7220 */ /* 0x0c0fe20000410000 */
[----:B------:R-:W-:Y:S01]  /*1bdc0*/  FADD.FTZ R7, -R4, R12 ;  /* 0x0000000c04077221 */ /* 0x000fe20000010100 */
[----:B------:R-:W-:Y:S02]  /*1bdd0*/  MUFU.EX2 R92, R92 ;  /* 0x0000005c005c7308 */ /* 0x000fe40000000800 */
[-CC-:B------:R-:W-:Y:S01]  /*1bde0*/  FFMA.FTZ R157, R9, R10.reuse, -R107.reuse ;  /* 0x0000000a099d7223 */ /* 0x180fe2000001086b */
[----:B------:R-:W-:Y:S02]  /*1bdf0*/  IMAD.MOV.U32 R9, RZ, RZ, 0x40000040 ;  /* 0x40000040ff097424 */ /* 0x000fe400078e00ff */
[-C--:B------:R-:W-:Y:S01]  /*1be00*/  FMUL.FTZ R7, R7, R10.reuse ;  /* 0x0000000a07077220 */ /* 0x080fe20000410000 */
[-CC-:B------:R-:W-:Y:S01]  /*1be10*/  FFMA.FTZ R89, R89, R10.reuse, -R107.reuse ;  /* 0x0000000a59597223 */ /* 0x180fe2000001086b */
[-CC-:B------:R-:W-:Y:S01]  /*1be20*/  FFMA.FTZ R159, R90, R10.reuse, -R107.reuse ;  /* 0x0000000a5a9f7223 */ /* 0x180fe2000001086b */
[-CC-:B------:R-:W-:Y:S01]  /*1be30*/  FFMA.FTZ R90, R93, R10.reuse, -R107.reuse ;  /* 0x0000000a5d5a7223 */ /* 0x180fe2000001086b */
[----:B------:R-:W-:Y:S01]  /*1be40*/  R2UR UR7, R9 ;  /* 0x00000000090772ca */ /* 0x000fe200000e0000 */
[----:B------:R-:W-:Y:S01]  /*1be50*/  MUFU.EX2 R157, R157 ;  /* 0x0000009d009d7308 */ /* 0x000fe20000000800 */
[-CC-:B------:R-:W-:Y:S01]  /*1be60*/  FFMA.FTZ R153, R94, R10.reuse, -R107.reuse ;  /* 0x0000000a5e997223 */ /* 0x180fe2000001086b */
[-CC-:B------:R-:W-:Y:S01]  /*1be70*/  FFMA.FTZ R93, R97, R10.reuse, -R107.reuse ;  /* 0x0000000a615d7223 */ /* 0x180fe2000001086b */
[-CC-:B------:R-:W-:Y:S01]  /*1be80*/  FFMA.FTZ R149, R102, R10.reuse, -R107.reuse ;  /* 0x0000000a66957223 */ /* 0x180fe2000001086b */
[----:B0-----:R-:W-:Y:S01]  /*1be90*/  FFMA.FTZ R102, R88, R3, R156 ;  /* 0x0000000358667223 */ /* 0x001fe2000001009c */
[-CC-:B------:R-:W-:Y:S01]  /*1bea0*/  FFMA.FTZ R155, R98, R10.reuse, -R107.reuse ;  /* 0x0000000a629b7223 */ /* 0x180fe2000001086b */
[-CC-:B------:R-:W-:Y:S01]  /*1beb0*/  FFMA.FTZ R94, R101, R10.reuse, -R107.reuse ;  /* 0x0000000a655e7223 */ /* 0x180fe2000001086b */
[----:B------:R-:W-:Y:S01]  /*1bec0*/  @!P1 PRMT R9, RZ, 0x654, R8 ;  /* 0x00000654ff099816 */ /* 0x000fe20000000008 */
[----:B------:R-:W0:Y:S01]  /*1bed0*/  MUFU.EX2 R7, R7 ;  /* 0x0000000700077308 */ /* 0x000e220000000800 */
[----:B-1----:R-:W-:Y:S01]  /*1bee0*/  FADD.FTZ R3, R133, R102 ;  /* 0x0000006685037221 */ /* 0x002fe20000010000 */
[-CC-:B------:R-:W-:Y:S01]  /*1bef0*/  FFMA.FTZ R97, R105, R10.reuse, -R107.reuse ;  /* 0x0000000a69617223 */ /* 0x180fe2000001086b */
[-C--:B------:R-:W-:Y:S01]  /*1bf00*/  FFMA.FTZ R151, R106, R10.reuse, -R107 ;  /* 0x0000000a6a977223 */ /* 0x080fe2000001086b */
[----:B------:R-:W-:Y:S01]  /*1bf10*/  HGMMA.64x128x16.F32.BF16 R24, R136, gdesc[UR4].tnspB, R24, gsb0 ;  /* 0x41e0000488187df0 */ /* 0x000fe20008001818 */
[----:B--2---:R-:W-:Y:S01]  /*1bf20*/  FADD.FTZ R102, R158, R3 ;  /* 0x000000039e667221 */ /* 0x004fe20000010000 */
        /* <DEDUP_REMOVED lines=9> */
[----:B------:R-:W-:Y:S01]  /*1bfc0*/  FFMA.FTZ R131, R131, R10, -R107 ;  /* 0x0000000a83837223 */ /* 0x000fe2000001086b */
[----:B------:R-:W2:Y:S01]  /*1bfd0*/  MUFU.EX2 R159, R159 ;  /* 0x0000009f009f7308 */ /* 0x000ea20000000800 */
[----:B0-----:R-:W-:Y:S01]  /*1bfe0*/  FFMA.FTZ R0, R7, R0, R157 ;  /* 0x0000000007007223 */ /* 0x001fe2000001009d */
[----:B------:R-:W-:-:S02]  /*1bff0*/  F2FP.BF16.F32.PACK_AB R158, R141, R158 ;  /* 0x0000009e8d9e723e */ /* 0x000fc400000010ff */
[----:B------:R-:W-:-:S04]  /*1c000*/  F2FP.BF16.F32.PACK_AB R156, R133, R156 ;  /* 0x0000009c859c723e */ /* 0x000fc800000010ff */
[----:B------:R-:W0:Y:S01]  /*1c010*/  MUFU.EX2 R90, R90 ;  /* 0x0000005a005a7308 */ /* 0x000e220000000800 */
[C---:B-1----:R-:W-:Y:S01]  /*1c020*/  FADD.FTZ R0, R89.reuse, R0 ;  /* 0x0000000059007221 */ /* 0x042fe20000010000 */
[----:B------:R-:W-:-:S06]  /*1c030*/  F2FP.BF16.F32.PACK_AB R157, R89, R157 ;  /* 0x0000009d599d723e */ /* 0x000fcc00000010ff */
[----:B------:R-:W1:Y:S01]  /*1c040*/  MUFU.EX2 R153, R153 ;  /* 0x0000009900997308 */ /* 0x000e620000000800 */
[----:B--2---:R-:W-:-:S07]  /*1c050*/  FADD.FTZ R3, R159, R0 ;  /* 0x000000009f037221 */ /* 0x004fce0000010000 */
[----:B------:R-:W2:Y:S01]  /*1c060*/  MUFU.EX2 R93, R93 ;  /* 0x0000005d005d7308 */ /* 0x000ea20000000800 */
[----:B0-----:R-:W-:-:S07]  /*1c070*/  F2FP.BF16.F32.PACK_AB R159, R90, R159 ;  /* 0x0000009f5a9f723e */ /* 0x001fce00000010ff */
[----:B------:R-:W0:Y:S08]  /*1c080*/  MUFU.EX2 R155, R155 ;  /* 0x0000009b009b7308 */ /* 0x000e300000000800 */
[----:B------:R-:W3:Y:S08]  /*1c090*/  MUFU.EX2 R94, R94 ;  /* 0x0000005e005e7308 */ /* 0x000ef00000000800 */
[----:B------:R-:W4:Y:S08]  /*1c0a0*/  MUFU.EX2 R149, R149 ;  /* 0x0000009500957308 */ /* 0x000f300000000800 */
[----:B------:R-:W5:Y:S08]  /*1c0b0*/  MUFU.EX2 R97, R97 ;  /* 0x0000006100617308 */ /* 0x000f700000000800 */
[----:B------:R-:W5:Y:S08]  /*1c0c0*/  MUFU.EX2 R151, R151 ;  /* 0x0000009700977308 */ /* 0x000f700000000800 */
[----:B------:R-:W5:Y:S08]  /*1c0d0*/  MUFU.EX2 R98, R98 ;  /* 0x0000006200627308 */ /* 0x000f700000000800 */
        /* <DEDUP_REMOVED lines=8> */
[----:B------:R1:W-:Y:S05]  /*1c160*/  @!P1 SYNCS.ARRIVE.TRANS64.RED.A1T0 RZ, [R9+URZ], RZ ;  /* 0x000000ff09ff99a7 */ /* 0x0003ea000810043f */
[----:B------:R-:W-:Y:S01]  /*1c170*/  MUFU.EX2 R13, R13 ;  /* 0x0000000d000d7308 */ /* 0x000fe20000000800 */
[----:B-1----:R-:W-:Y:S01]  /*1c180*/  FADD.FTZ R9, R141, R102 ;  /* 0x000000668d097221 */ /* 0x002fe20000010000 */
[----:B------:R1:W-:Y:S03]  /*1c190*/  @!P1 SYNCS.ARRIVE.TRANS64.RED.A1T0 RZ, [R20+URZ], RZ ;  /* 0x000000ff14ff99a7 */ /* 0x0003e6000810043f */
[----:B------:R-:W-:Y:S01]  /*1c1a0*/  FADD.FTZ R15, R152, R9 ;  /* 0x00000009980f7221 */ /* 0x000fe20000010000 */
[----:B------:R-:W-:-:S02]  /*1c1b0*/  FFMA.FTZ R9, R123, R10, -R107 ;  /* 0x0000000a7b097223 */ /* 0x000fc4000001086b */
[----:B------:R-:W-:Y:S01]  /*1c1c0*/  MUFU.EX2 R129, R129 ;  /* 0x0000008100817308 */ /* 0x000fe20000000800 */
[C---:B------:R-:W-:Y:S01]  /*1c1d0*/  F2FP.BF16.F32.PACK_AB R152, R134.reuse, R152 ;  /* 0x000000988698723e */ /* 0x040fe200000010ff */
[----:B------:R-:W-:Y:S01]  /*1c1e0*/  FADD.FTZ R15, R134, R15 ;  /* 0x0000000f860f7221 */ /* 0x000fe20000010000 */
[----:B-1----:R-:W-:Y:S01]  /*1c1f0*/  FADD.FTZ R20, R90, R3 ;  /* 0x000000035a147221 */ /* 0x002fe20000010000 */
[-C--:B------:R-:W-:Y:S02]  /*1c200*/  FFMA.FTZ R3, R122, R10.reuse, -R107 ;  /* 0x0000000a7a037223 */ /* 0x080fe4000001086b */
[----:B------:R-:W-:Y:S01]  /*1c210*/  FADD.FTZ R102, R154, R15 ;  /* 0x0000000f9a667221 */ /* 0x000fe20000010000 */
[----:B------:R-:W-:Y:S01]  /*1c220*/  FADD.FTZ R20, R153, R20 ;  /* 0x0000001499147221 */ /* 0x000fe20000010000 */
[----:B--2---:R-:W-:Y:S01]  /*1c230*/  F2FP.BF16.F32.PACK_AB R153, R93, R153 ;  /* 0x000000995d99723e */ /* 0x004fe200000010ff */
[----:B------:R-:W-:Y:S01]  /*1c240*/  MUFU.EX2 R9, R9 ;  /* 0x0000000900097308 */ /* 0x000fe20000000800 */
[----:B------:R-:W-:Y:S01]  /*1c250*/  FADD.FTZ R105, R21, R102 ;  /* 0x0000006615697221 */ /* 0x000fe20000010000 */
[----:B------:R-:W-:Y:S01]  /*1c260*/  FADD.FTZ R20, R93, R20 ;  /* 0x000000145d147221 */ /* 0x000fe20000010000 */
[----:B------:R-:W-:Y:S01]  /*1c270*/  FFMA.FTZ R15, R127, R10, -R107 ;  /* 0x0000000a7f0f7223 */ /* 0x000fe2000001086b */
[----:B------:R-:W-:Y:S01]  /*1c280*/  F2FP.BF16.F32.PACK_AB R154, R21, R154 ;  /* 0x0000009a159a723e */ /* 0x000fe200000010ff */
[----:B------:R-:W-:Y:S01]  /*1c290*/  FADD.FTZ R105, R148, R105 ;  /* 0x0000006994697221 */ /* 0x000fe20000010000 */
[----:B0-----:R-:W-:Y:S01]  /*1c2a0*/  FADD.FTZ R101, R155, R20 ;  /* 0x000000149b657221 */ /* 0x001fe20000010000 */
[----:B------:R-:W-:Y:S01]  /*1c2b0*/  FFMA.FTZ R107, R132, R10, -R107 ;  /* 0x0000000a846b7223 */ /* 0x000fe2000001086b */
[----:B------:R-:W0:Y:S01]  /*1c2c0*/  MUFU.EX2 R3, R3 ;  /* 0x0000000300037308 */ /* 0x000e220000000800 */
[----:B------:R-:W-:Y:S01]  /*1c2d0*/  FADD.FTZ R105, R92, R105 ;  /* 0x000000695c697221 */ /* 0x000fe20000010000 */
[C---:B---3--:R-:W-:Y:S01]  /*1c2e0*/  FADD.FTZ R20, R94.reuse, R101 ;  /* 0x000000655e147221 */ /* 0x048fe20000010000 */
[----:B------:R-:W-:-:S02]  /*1c2f0*/  F2FP.BF16.F32.PACK_AB R155, R94, R155 ;  /* 0x0000009b5e9b723e */ /* 0x000fc400000010ff */
[----:B------:R-:W-:Y:S01]  /*1c300*/  FADD.FTZ R102, R150, R105 ;  /* 0x0000006996667221 */ /* 0x000fe20000010000 */
[----:B----4-:R-:W-:Y:S01]  /*1c310*/  FADD.FTZ R20, R149, R20 ;  /* 0x0000001495147221 */ /* 0x010fe20000010000 */
[----:B------:R-:W-:Y:S01]  /*1c320*/  F2FP.BF16.F32.PACK_AB R148, R92, R148 ;  /* 0x000000945c94723e */ /* 0x000fe200000010ff */
[----:B------:R-:W-:Y:S01]  /*1c330*/  MUFU.EX2 R15, R15 ;  /* 0x0000000f000f7308 */ /* 0x000fe20000000800 */
[----:B------:R-:W-:Y:S01]  /*1c340*/  FADD.FTZ R101, R103, R102 ;  /* 0x0000006667657221 */ /* 0x000fe20000010000 */
[C---:B-----5:R-:W-:Y:S01]  /*1c350*/  FADD.FTZ R20, R97.reuse, R20 ;  /* 0x0000001461147221 */ /* 0x060fe20000010000 */
[----:B------:R-:W-:Y:S02]  /*1c360*/  F2FP.BF16.F32.PACK_AB R149, R97, R149 ;  /* 0x000000956195723e */ /* 0x000fe400000010ff */
[----:B------:R-:W-:Y:S01]  /*1c370*/  FADD.FTZ R90, R144, R101 ;  /* 0x00000065905a7221 */ /* 0x000fe20000010000 */
[----:B------:R-:W-:Y:S01]  /*1c380*/  FADD.FTZ R89, R151, R20 ;  /* 0x0000001497597221 */ /* 0x000fe20000010000 */
[----:B------:R-:W-:Y:S01]  /*1c390*/  F2FP.BF16.F32.PACK_AB R150, R103, R150 ;  /* 0x000000966796723e */ /* 0x000fe200000010ff */
[----:B------:R-:W1:Y:S01]  /*1c3a0*/  MUFU.EX2 R100, R100 ;  /* 0x0000006400647308 */ /* 0x000e620000000800 */
[----:B------:R-:W-:Y:S01]  /*1c3b0*/  FADD.FTZ R93, R91, R90 ;  /* 0x0000005a5b5d7221 */ /* 0x000fe20000010000 */
[----:B------:R-:W-:Y:S01]  /*1c3c0*/  FADD.FTZ R20, R98, R89 ;  /* 0x0000005962147221 */ /* 0x000fe20000010000 */
[----:B0-----:R-:W-:-:S02]  /*1c3d0*/  F2FP.BF16.F32.PACK_AB R141, R9, R3 ;  /* 0x00000003098d723e */ /* 0x001fc400000010ff */
[----:B------:R-:W-:Y:S01]  /*1c3e0*/  FADD.FTZ R90, R146, R93 ;  /* 0x0000005d925a7221 */ /* 0x000fe20000010000 */
[----:B------:R-:W-:Y:S01]  /*1c3f0*/  FADD.FTZ R89, R145, R20 ;  /* 0x0000001491597221 */ /* 0x000fe20000010000 */
[----:B------:R-:W-:Y:S01]  /*1c400*/  F2FP.BF16.F32.PACK_AB R145, R8, R145 ;  /* 0x000000910891723e */ /* 0x000fe200000010ff */
[----:B------:R-:W-:Y:S01]  /*1c410*/  MUFU.EX2 R130, R130 ;  /* 0x0000008200827308 */ /* 0x000fe20000000800 */
[----:B------:R-:W-:Y:S01]  /*1c420*/  F2FP.BF16.F32.PACK_AB R151, R98, R151 ;  /* 0x000000976297723e */ /* 0x000fe200000010ff */
[----:B------:R-:W-:Y:S01]  /*1c430*/  FADD.FTZ R20, R8, R89 ;  /* 0x0000005908147221 */ /* 0x000fe20000010000 */
[----:B------:R-:W-:Y:S01]  /*1c440*/  FADD.FTZ R89, R95, R90 ;  /* 0x0000005a5f597221 */ /* 0x000fe20000010000 */
[----:B------:R-:W-:Y:S01]  /*1c450*/  VIADD R8, R14, 0xffffffff ;  /* 0xffffffff0e087836 */ /* 0x000fe20000000000 */
[----:B------:R-:W-:Y:S01]  /*1c460*/  F2FP.BF16.F32.PACK_AB R144, R91, R144 ;  /* 0x000000905b90723e */ /* 0x000fe200000010ff */
[----:B------:R-:W-:Y:S01]  /*1c470*/  FADD.FTZ R21, R147, R20 ;  /* 0x0000001493157221 */ /* 0x000fe20000010000 */
[----:B------:R-:W-:Y:S01]  /*1c480*/  FADD.FTZ R89, R140, R89 ;  /* 0x000000598c597221 */ /* 0x000fe20000010000 */
[----:B------:R-:W0:Y:S01]  /*1c490*/  MUFU.EX2 R104, R104 ;  /* 0x0000006800687308 */ /* 0x000e220000000800 */
[C---:B------:R-:W-:Y:S01]  /*1c4a0*/  F2FP.BF16.F32.PACK_AB R147, R0.reuse, R147 ;  /* 0x000000930093723e */ /* 0x040fe200000010ff */
[----:B------:R-:W-:Y:S01]  /*1c4b0*/  FADD.FTZ R20, R0, R21 ;  /* 0x0000001500147221 */ /* 0x000fe20000010000 */
[----:B------:R-:W-:Y:S01]  /*1c4c0*/  FADD.FTZ R89, R96, R89 ;  /* 0x0000005960597221 */ /* 0x000fe20000010000 */
[----:B-1----:R-:W-:Y:S01]  /*1c4d0*/  F2FP.BF16.F32.PACK_AB R136, R100, R13 ;  /* 0x0000000d6488723e */ /* 0x002fe200000010ff */
[----:B------:R-:W-:-:S02]  /*1c4e0*/  IMAD.MOV.U32 R14, RZ, RZ, R8 ;  /* 0x000000ffff0e7224 */ /* 0x000fc400078e0008 */
[----:B------:R-:W-:Y:S01]  /*1c4f0*/  FADD.FTZ R20, R3, R20 ;  /* 0x0000001403147221 */ /* 0x000fe20000010000 */
[----:B------:R-:W-:Y:S01]  /*1c500*/  FADD.FTZ R90, R142, R89 ;  /* 0x000000598e5a7221 */ /* 0x000fe20000010000 */
[----:B------:R-:W1:Y:S01]  /*1c510*/  MUFU.EX2 R131, R131 ;  /* 0x0000008300837308 */ /* 0x000e620000000800 */
[----:B------:R-:W-:Y:S01]  /*1c520*/  F2FP.BF16.F32.PACK_AB R146, R95, R146 ;  /* 0x000000925f92723e */ /* 0x000fe200000010ff */
[----:B------:R-:W-:Y:S01]  /*1c530*/  FADD.FTZ R20, R9, R20 ;  /* 0x0000001409147221 */ /* 0x000fe20000010000 */
[----:B------:R-:W-:Y:S01]  /*1c540*/  FADD.FTZ R90, R99, R90 ;  /* 0x0000005a635a7221 */ /* 0x000fe20000010000 */
[----:B------:R-:W-:Y:S02]  /*1c550*/  F2FP.BF16.F32.PACK_AB R140, R96, R140 ;  /* 0x0000008c608c723e */ /* 0x000fe400000010ff */
[----:B------:R-:W-:Y:S01]  /*1c560*/  FADD.FTZ R20, R143, R20 ;  /* 0x000000148f147221 */ /* 0x000fe20000010000 */
[----:B------:R-:W-:Y:S01]  /*1c570*/  FADD.FTZ R21, R13, R90 ;  /* 0x0000005a0d157221 */ /* 0x000fe20000010000 */
[----:B------:R-:W2:Y:S01]  /*1c580*/  MUFU.EX2 R12, R128 ;  /* 0x00000080000c7308 */ /* 0x000ea20000000800 */
[----:B------:R-:W-:Y:S01]  /*1c590*/  F2FP.BF16.F32.PACK_AB R142, R99, R142 ;  /* 0x0000008e638e723e */ /* 0x000fe200000010ff */
[C---:B------:R-:W-:Y:S01]  /*1c5a0*/  FADD.FTZ R20, R15.reuse, R20 ;  /* 0x000000140f147221 */ /* 0x040fe20000010000 */
[----:B------:R-:W-:Y:S01]  /*1c5b0*/  FADD.FTZ R21, R100, R21 ;  /* 0x0000001564157221 */ /* 0x000fe20000010000 */
[----:B------:R-:W-:Y:S01]  /*1c5c0*/  F2FP.BF16.F32.PACK_AB R143, R15, R143 ;  /* 0x0000008f0f8f723e */ /* 0x000fe200000010ff */
[----:B------:R-:W-:-:S02]  /*1c5d0*/  IMAD.MOV.U32 R13, RZ, RZ, R5 ;  /* 0x000000ffff0d7224 */ /* 0x000fc400078e0005 */
[----:B------:R-:W-:Y:S01]  /*1c5e0*/  FADD.FTZ R3, R129, R20 ;  /* 0x0000001481037221 */ /* 0x000fe20000010000 */
[----:B0-----:R-:W-:Y:S01]  /*1c5f0*/  FADD.FTZ R21, R104, R21 ;  /* 0x0000001568157221 */ /* 0x001fe20000010000 */
[----:B------:R-:W0:Y:S01]  /*1c600*/  MUFU.EX2 R107, R107 ;  /* 0x0000006b006b7308 */ /* 0x000e220000000800 */
[C---:B------:R-:W-:Y:S01]  /*1c610*/  F2FP.BF16.F32.PACK_AB R137, R130.reuse, R129 ;  /* 0x000000818289723e */ /* 0x040fe200000010ff */
[----:B------:R-:W-:-:S04]  /*1c620*/  FADD.FTZ R0, R130, R3 ;  /* 0x0000000382007221 */ /* 0x000fc80000010000 */
[----:B-1----:R-:W-:Y:S01]  /*1c630*/  FADD.FTZ R0, R131, R0 ;  /* 0x0000000083007221 */ /* 0x002fe20000010000 */
[C---:B--2---:R-:W-:Y:S01]  /*1c640*/  FADD.FTZ R3, R12.reuse, R21 ;  /* 0x000000150c037221 */ /* 0x044fe20000010000 */
[----:B------:R-:W-:Y:S01]  /*1c650*/  F2FP.BF16.F32.PACK_AB R138, R12, R104 ;  /* 0x000000680c8a723e */ /* 0x000fe200000010ff */
[----:B------:R-:W-:Y:S02]  /*1c660*/  IMAD.MOV.U32 R12, RZ, RZ, R4 ;  /* 0x000000ffff0c7224 */ /* 0x000fe400078e0004 */
[C---:B0-----:R-:W-:Y:S01]  /*1c670*/  FADD.FTZ R0, R107.reuse, R0 ;  /* 0x000000006b007221 */ /* 0x041fe20000010000 */
[----:B------:R-:W-:Y:S01]  /*1c680*/  F2FP.BF16.F32.PACK_AB R139, R107, R131 ;  /* 0x000000836b8b723e */ /* 0x000fe200000010ff */
[----:B------:R-:W-:Y:S06]  /*1c690*/  @P2 BRA `(.L_x_1693) ;  /* 0xffffffd800d42947 */ /* 0x000fec000383ffff */
[----:B------:R-:W-:Y:S05]  /*1c6a0*/  BSYNC B1 ;  /* 0x0000000000017941 */ /* 0x000fea0003800000 */
.L_x_1682:
[----:B------:R-:W-:Y:S05]  /*1c6b0*/  BSYNC B0 ;  /* 0x0000000000007941 */ /* 0x000fea0003800000 */
.L_x_1681:
[----:B------:R-:W-:Y:S01]  /*1c6c0*/  ISETP.GE.AND P2, PT, R8, R180, PT ;  /* 0x000000b40800720c */ /* 0x000fe20003f46270 */
[----:B------:R-:W-:-:S12]  /*1c6d0*/  BSSY B0, `(.L_x_1694) ;  /* 0x0000381000007945 */ /* 0x000fd80003800000 */
[----:B------:R-:W-:Y:S05]  /*1c6e0*/  @!P2 BRA `(.L_x_1695) ;  /* 0x0000003400fca947 */ /* 0x000fea0003800000 */
[----:B------:R-:W-:Y:S02]  /*1c6f0*/  IMAD.MOV.U32 R9, RZ, RZ, R4 ;  /* 0x000000ffff097224 */ /* 0x000fe400078e0004 */
[----:B------:R-:W-:Y:S02]  /*1c700*/  IMAD.MOV.U32 R12, RZ, RZ, R5 ;  /* 0x000000ffff0c7224 */ /* 0x000fe400078e0005 */
[----:B------:R-:W-:Y:S02]  /*1c710*/  IMAD.MOV.U32 R205, RZ, RZ, R23 ;  /* 0x000000ffffcd7224 */ /* 0x000fe400078e0017 */
[----:B------:R-:W-:-:S07]  /*1c720*/  IMAD.MOV.U32 R207, RZ, RZ, R22 ;  /* 0x000000ffffcf7224 */ /* 0x000fce00078e0016 */
.L_x_1714:
        /* <DEDUP_REMOVED lines=8> */
.L_x_1696:
[----:B------:R-:W-:Y:S01]  /*1c7b0*/  IMAD R4, R22, 0x8, R2 ;  /* 0x0000000816047824 */ /* 0x000fe200078e0202 */
[----:B------:R-:W-:-:S04]  /*1c7c0*/  SHF.L.U32 R5, R23, 0x1f, RZ ;  /* 0x0000001f17057819 */ /* 0x000fc800000006ff */
[----:B------:R0:W1:Y:S01]  /*1c7d0*/  SYNCS.PHASECHK.TRANS64.TRYWAIT P2, [R4+URZ+0x2a830], R5 ;  /* 0x02a83005040075a7 */ /* 0x000062000804017f */
[----:B------:R-:W-:Y:S05]  /*1c7e0*/  @!P0 BRA `(.L_x_1697) ;  /* 0x0000000000048947 */ /* 0x000fea0003800000 */
[----:B------:R-:W-:Y:S01]  /*1c7f0*/  BPT.TRAP 0x1 ;  /* 0x000000040000795c */ /* 0x000fe20000300000 */
.L_x_1697:
[----:B------:R-:W-:Y:S01]  /*1c800*/  IMAD R90, R22, 0x900, R6 ;  /* 0x00000900165a7824 */ /* 0x000fe200078e0206 */
[----:B------:R-:W-:Y:S03]  /*1c810*/  BSSY B1, `(.L_x_1698) ;  /* 0x0000006000017945 */ /* 0x000fe60003800000 */
[C---:B------:R-:W-:Y:S02]  /*1c820*/  VIADD R10, R90.reuse, 0x2 ;  /* 0x000000025a0a7836 */ /* 0x040fe40000000000 */
[----:B------:R-:W-:Y:S01]  /*1c830*/  VIADD R14, R90, 0x4 ;  /* 0x000000045a0e7836 */ /* 0x000fe20000000000 */
[----:B-1----:R-:W-:Y:S06]  /*1c840*/  @P2 BRA `(.L_x_1699) ;  /* 0x0000000000082947 */ /* 0x002fec0003800000 */
[----:B------:R-:W1:Y:S02]  /*1c850*/  SYNCS.PHASECHK.TRANS64.TRYWAIT P2, [R4+URZ+0x2a830], R5 ;  /* 0x02a83005040075a7 */ /* 0x000e64000804017f */
[----:B-1----:R-:W-:Y:S05]  /*1c860*/  @!P2 BRA `(.L_x_1700) ;  /* 0x0000010c0050a947 */ /* 0x002fea0003800000 */
.L_x_1699:
[----:B------:R-:W-:Y:S05]  /*1c870*/  BSYNC B1 ;  /* 0x0000000000017941 */ /* 0x000fea0003800000 */
.L_x_1698:
        /* <DEDUP_REMOVED lines=62> */
[C---:B------:R-:W-:Y:S02]  /*1cc60*/  VIADD R20, R90.reuse, 0x602 ;  /* 0x000006025a147836 */ /* 0x040fe40000000000 */
[C---:B------:R-:W-:Y:S02]  /*1cc70*/  VIADD R88, R90.reuse, 0x604 ;  /* 0x000006045a587836 */ /* 0x040fe40000000000 */
[----:B------:R-:W-:Y:S02]  /*1cc80*/  VIADD R90, R90, 0x606 ;  /* 0x000006065a5a7836 */ /* 0x000fe40000000000 */
[----:B------:R-:W-:Y:S02]  /*1cc90*/  IMAD.MOV.U32 R89, RZ, RZ, 0x40000040 ;  /* 0x40000040ff597424 */ /* 0x000fe400078e00ff */
[----:B------:R-:W-:Y:S01]  /*1cca0*/  IMAD.MOV.U32 R91, RZ, RZ, 0x40000040 ;  /* 0x40000040ff5b7424 */ /* 0x000fe200078e00ff */
[----:B------:R-:W-:Y:S01]  /*1ccb0*/  R2UR UR42, R88 ;  /* 0x00000000582a72ca */ /* 0x000fe200000e0000 */
[----:B------:R-:W-:Y:S01]  /*1ccc0*/  IMAD.MOV.U32 R15, RZ, RZ, 0x40000040 ;  /* 0x40000040ff0f7424 */ /* 0x000fe200078e00ff */
[----:B------:R-:W-:Y:S01]  /*1ccd0*/  R2UR UR43, R89 ;  /* 0x00000000592b72ca */ /* 0x000fe200000e0000 */
[----:B------:R-:W-:Y:S01]  /*1cce0*/  IMAD.MOV.U32 R21, RZ, RZ, 0x40000040 ;  /* 0x40000040ff157424 */ /* 0x000fe200078e00ff */
[----:B------:R-:W-:-:S02]  /*1ccf0*/  R2UR UR38, R90 ;  /* 0x000000005a2672ca */ /* 0x000fc400000e0000 */
[----:B------:R-:W-:Y:S02]  /*1cd00*/  R2UR UR39, R91 ;  /* 0x000000005b2772ca */ /* 0x000fe400000e0000 */
[----:B------:R-:W-:Y:S01]  /*1cd10*/  WARPGROUP.ARRIVE ;  /* 0x00000000000079c5 */ /* 0x000fe20000000000 */
[C---:B------:R-:W-:Y:S02]  /*1cd20*/  R2UR UR35, R15.reuse ;  /* 0x000000000f2372ca */ /* 0x040fe400000e0000 */
[----:B------:R-:W-:-:S03]  /*1cd30*/  R2UR UR23, R15 ;  /* 0x000000000f1772ca */ /* 0x000fc600000e0000 */
[----:B------:R-:W-:Y:S03]  /*1cd40*/  HGMMA.64x96x16.F32.BF16 R88, gdesc[UR52], RZ, !UPT, gsb0 ;  /* 0x01600000345879f0 */ /* 0x000fe6000c0018ff */
[----:B------:R-:W-:Y:S02]  /*1cd50*/  WARPGROUP.DEPBAR.LE gsb0, 0x0 ;  /* 0x00008000000079c5 */ /* 0x000fe40000010000 */
[----:B------:R-:W-:-:S06]  /*1cd60*/  WARPGROUP.ARRIVE ;  /* 0x00000000000079c5 */ /* 0x000fcc0000000000 */
[----:B------:R-:W-:Y:S03]  /*1cd70*/  HGMMA.64x96x16.F32.BF16 R88, gdesc[UR48], R88, gsb0 ;  /* 0x01600000305879f0 */ /* 0x000fe60008001858 */
[----:B------:R-:W-:Y:S02]  /*1cd80*/  WARPGROUP.DEPBAR.LE gsb0, 0x0 ;  /* 0x00008000000079c5 */ /* 0x000fe40000010000 */
[----:B------:R-:W-:Y:S01]  /*1cd90*/  WARPGROUP.ARRIVE ;  /* 0x00000000000079c5 */ /* 0x000fe20000000000 */
[----:B-----5:R-:W-:Y:S02]  /*1cda0*/  R2UR UR32, R10 ;  /* 0x000000000a2072ca */ /* 0x020fe400000e0000 */
[----:B------:R-:W-:-:S13]  /*1cdb0*/  R2UR UR33, R11 ;  /* 0x000000000b2172ca */ /* 0x000fda00000e0000 */
        /* <DEDUP_REMOVED lines=45> */
[----:B------:R-:W-:Y:S01]  /*1d090*/  HGMMA.64x96x16.F32.BF16 R88, gdesc[UR36], R88, gsb0 ;  /* 0x01600000245879f0 */ /* 0x000fe20008001858 */
        /* <DEDUP_REMOVED lines=33> */
[----:B------:R-:W-:Y:S05]  /*1d2b0*/  @!P0 BRA `(.L_x_1701) ;  /* 0x0000000000048947 */ /* 0x000fea0003800000 */
[----:B------:R-:W-:Y:S01]  /*1d2c0*/  BPT.TRAP 0x1 ;  /* 0x000000040000795c */ /* 0x000fe20000300000 */
.L_x_1701:
[----:B------:R-:W-:Y:S01]  /*1d2d0*/  SHF.L.U32 R4, R205, 0x1f, RZ ;  /* 0x0000001fcd047819 */ /* 0x000fe200000006ff */
[----:B------:R-:W-:-:S04]  /*1d2e0*/  IMAD R14, R207, 0x8, R2 ;  /* 0x00000008cf0e7824 */ /* 0x000fc800078e0202 */
[----:B------:R0:W1:Y:S01]  /*1d2f0*/  SYNCS.PHASECHK.TRANS64.TRYWAIT P2, [R14+URZ+0x2a850], R4 ;  /* 0x02a850040e0075a7 */ /* 0x000062000804017f */
[----:B------:R-:W-:Y:S05]  /*1d300*/  @!P0 BRA `(.L_x_1702) ;  /* 0x0000000000048947 */ /* 0x000fea0003800000 */
[----:B------:R-:W-:Y:S01]  /*1d310*/  BPT.TRAP 0x1 ;  /* 0x000000040000795c */ /* 0x000fe20000300000 */
.L_x_1702:
[----:B------:R-:W-:Y:S04]  /*1d320*/  BSSY B1, `(.L_x_1703) ;  /* 0x0000004000017945 */ /* 0x000fe80003800000 */
[----:B-1----:R-:W-:Y:S05]  /*1d330*/  @P2 BRA `(.L_x_1704) ;  /* 0x0000000000082947 */ /* 0x002fea0003800000 */
[----:B------:R-:W1:Y:S02]  /*1d340*/  SYNCS.PHASECHK.TRANS64.TRYWAIT P2, [R14+URZ+0x2a850], R4 ;  /* 0x02a850040e0075a7 */ /* 0x000e64000804017f */
[----:B-1----:R-:W-:Y:S05]  /*1d350*/  @!P2 BRA `(.L_x_1705) ;  /* 0x0000010000a8a947 */ /* 0x002fea0003800000 */
.L_x_1704:
[----:B------:R-:W-:Y:S05]  /*1d360*/  BSYNC B1 ;  /* 0x0000000000017941 */ /* 0x000fea0003800000 */
.L_x_1703:
[----:B01----:R-:W-:Y:S01]  /*1d370*/  VIADD R4, R2, 0x400 ;  /* 0x0000040002047836 */ /* 0x003fe20000000000 */
[----:B------:R-:W2:Y:S01]  /*1d380*/  LDL R7, [R1+0x38] ;  /* 0x0000380001077983 */ /* 0x000ea20000100800 */
[----:B------:R-:W-:Y:S01]  /*1d390*/  IMAD.MOV.U32 R5, RZ, RZ, 0x40000040 ;  /* 0x40000040ff057424 */ /* 0x000fe200078e00ff */
[----:B------:R-:W-:Y:S01]  /*1d3a0*/  WARPGROUP.ARRIVE ;  /* 0x00000000000079c5 */ /* 0x000fe20000000000 */
[----:B------:R-:W-:Y:S01]  /*1d3b0*/  IMAD.MOV.U32 R11, RZ, RZ, 0x40000040 ;  /* 0x40000040ff0b7424 */ /* 0x000fe200078e00ff */
[----:B------:R-:W-:Y:S01]  /*1d3c0*/  SHF.R.U32.HI R4, RZ, 0x4, R4 ;  /* 0x00000004ff047819 */ /* 0x000fe20000011604 */
[----:B------:R-:W-:Y:S01]  /*1d3d0*/  FMUL.FTZ R15, R91, UR58 ;  /* 0x0000003a5b0f7c20 */ /* 0x000fe20008410000 */
[----:B------:R-:W-:Y:S01]  /*1d3e0*/  R2UR UR7, R5 ;  /* 0x00000000050772ca */ /* 0x000fe200000e0000 */
[----:B------:R-:W-:Y:S01]  /*1d3f0*/  IMAD.MOV.U32 R5, RZ, RZ, 0x40000040 ;  /* 0x40000040ff057424 */ /* 0x000fe200078e00ff */
[----:B------:R-:W-:Y:S01]  /*1d400*/  LOP3.LUT R4, R4, 0x3fff, RZ, 0xc0, !PT ;  /* 0x00003fff04047812 */ /* 0x000fe200078ec0ff */
[----:B------:R-:W-:Y:S01]  /*1d410*/  FMUL.FTZ R91, R93, UR58 ;  /* 0x0000003a5d5b7c20 */ /* 0x000fe20008410000 */
[----:B------:R-:W-:Y:S01]  /*1d420*/  ISETP.NE.AND P2, PT, R211, 0x1, PT ;  /* 0x00000001d300780c */ /* 0x000fe20003f45270 */
[----:B------:R-:W-:Y:S01]  /*1d430*/  FMUL.FTZ R93, R99, UR58 ;  /* 0x0000003a635d7c20 */ /* 0x000fe20008410000 */
[----:B------:R-:W-:Y:S01]  /*1d440*/  LOP3.LUT R4, R4, 0x3000000, RZ, 0xfc, !PT ;  /* 0x0300000004047812 */ /* 0x000fe200078efcff */
[----:B------:R-:W-:Y:S01]  /*1d450*/  FMUL.FTZ R99, R107, UR58 ;  /* 0x0000003a6b637c20 */ /* 0x000fe20008410000 */
[----:B------:R-:W-:Y:S01]  /*1d460*/  FMUL.FTZ R107, R115, UR58 ;  /* 0x0000003a736b7c20 */ /* 0x000fe20008410000 */
[----:B------:R-:W-:Y:S01]  /*1d470*/  FMUL.FTZ R115, R121, UR58 ;  /* 0x0000003a79737c20 */ /* 0x000fe20008410000 */
[----:B------:R-:W-:Y:S01]  /*1d480*/  FMUL.FTZ R121, R125, UR58 ;  /* 0x0000003a7d797c20 */ /* 0x000fe20008410000 */
[----:B------:R-:W-:-:S02]  /*1d490*/  IMAD R4, R207, 0x600, R4 ;  /* 0x00000600cf047824 */ /* 0x000fc400078e0204 */
[----:B------:R-:W-:Y:S01]  /*1d4a0*/  FMUL.FTZ R125, R129, UR58 ;  /* 0x0000003a817d7c20 */ /* 0x000fe20008410000 */
[----:B------:R-:W-:Y:S02]  /*1d4b0*/  IMAD.IADD R129, R181, 0x1, R178 ;  /* 0x00000001b5817824 */ /* 0x000fe400078e02b2 */
        /* <DEDUP_REMOVED lines=23> */
[----:B------:R-:W-:Y:S01]  /*1d630*/  FMUL.FTZ R112, R119, UR58 ;  /* 0x0000003a77707c20 */ /* 0x000fe20008410000 */
[----:B------:R-:W-:Y:S01]  /*1d640*/  FMUL.FTZ R123, R131, UR58 ;  /* 0x0000003a837b7c20 */ /* 0x000fe20008410000 */
[----:B------:R-:W-:Y:S01]  /*1d650*/  FMUL.FTZ R119, R127, UR58 ;  /* 0x0000003a7f777c20 */ /* 0x000fe20008410000 */
[----:B------:R-:W-:Y:S01]  /*1d660*/  IMAD R131, R8, -0x60, RZ ;  /* 0xffffffa008837824 */ /* 0x000fe200078e02ff */
[----:B------:R-:W0:Y:S01]  /*1d670*/  MUFU.TANH R20, R20 ;  /* 0x0000001400147308 */ /* 0x000e220000002400 */
[----:B------:R-:W-:Y:S02]  /*1d680*/  ULDC UR5, c[0x0][0x9e0] ;  /* 0x0002780000057ab9 */ /* 0x000fe40000000800 */
[----:B------:R-:W-:-:S05]  /*1d690*/  IMAD.IADD R127, R131, 0x1, -R174 ;  /* 0x00000001837f7824 */ /* 0x000fca00078e0aae */
        /* <DEDUP_REMOVED lines=23> */
[----:B------:R-:W-:-:S03]  /*1d810*/  IMAD.MOV.U32 R11, RZ, RZ, 0x40000040 ;  /* 0x40000040ff0b7424 */ /* 0x000fc600078e00ff */
        /* <DEDUP_REMOVED lines=19> */
[----:B------:R-:W2:Y:S08]  /*1d950*/  MUFU.TANH R7, R7 ;  /* 0x0000000700077308 */ /* 0x000eb00000002400 */
[----:B------:R-:W0:Y:S08]  /*1d960*/  MUFU.TANH R90, R90 ;  /* 0x0000005a005a7308 */ /* 0x000e300000002400 */
[----:B------:R-:W0:Y:S01]  /*1d970*/  MUFU.TANH R92, R92 ;  /* 0x0000005c005c7308 */ /* 0x000e220000002400 */
[----:B------:R-:W-:-:S02]  /*1d980*/  WARPGROUP.DEPBAR.LE gsb0, 0x0 ;  /* 0x00008000000079c5 */ /* 0x000fc40000010000 */
[----:B------:R-:W-:-:S05]  /*1d990*/  WARPGROUP.ARRIVE ;  /* 0x00000000000079c5 */ /* 0x000fca0000000000 */
[----:B------:R-:W0:Y:S01]  /*1d9a0*/  MUFU.TANH R98, R98 ;  /* 0x0000006200627308 */ /* 0x000e220000002400 */
[----:B------:R-:W-:Y:S01]  /*1d9b0*/  HGMMA.64x128x16.F32.BF16 R24, R148, gdesc[UR4].tnspB, R24, gsb0 ;  /* 0x41e0000494187df0 */ /* 0x000fe20008001818 */
[----:B------:R-:W-:Y:S01]  /*1d9c0*/  R2UR UR6, R10 ;  /* 0x000000000a0672ca */ /* 0x000fe200000e0000 */
[C---:B------:R-:W-:Y:S01]  /*1d9d0*/  VIADD R10, R4.reuse, 0x200 ;  /* 0x00000200040a7836 */ /* 0x040fe20000000000 */
[----:B------:R-:W-:Y:S01]  /*1d9e0*/  R2UR UR7, R11 ;  /* 0x000000000b0772ca */ /* 0x000fe200000e0000 */
[----:B------:R-:W-:Y:S02]  /*1d9f0*/  IMAD.MOV.U32 R11, RZ, RZ, 0x40000040 ;  /* 0x40000040ff0b7424 */ /* 0x000fe400078e00ff */
[----:B------:R-:W-:Y:S01]  /*1da00*/  VIADD R4, R4, 0x280 ;  /* 0x0000028004047836 */ /* 0x000fe20000000000 */
        /* <DEDUP_REMOVED lines=40> */
[----:B-----5:R-:W-:Y:S01]  /*1dc90*/  @P2 SHF.R.U32.HI R129, RZ, R4, R5 ;  /* 0x00000004ff812219 */ /* 0x020fe20000011605 */
[----:B------:R-:W-:Y:S02]  /*1dca0*/  @!P1 IMAD R4, R13, 0x8, R2 ;  /* 0x000000080d049824 */ /* 0x000fe400078e0202 */
[----:B------:R-:W-:Y:S01]  /*1dcb0*/  FMUL.FTZ R13, R134, UR58 ;  /* 0x0000003a860d7c20 */ /* 0x000fe20008410000 */
[----:B------:R-:W-:Y:S01]  /*1dcc0*/  ISETP.GE.AND P2, PT, R210, 0x1, PT ;  /* 0x00000001d200780c */ /* 0x000fe20003f46270 */
[----:B------:R-:W-:-:S04]  /*1dcd0*/  @!P1 VIADD R4, R4, 0x2a840 ;  /* 0x0002a84004049836 */ /* 0x000fc80000000000 */
[----:B------:R-:W1:Y:S01]  /*1dce0*/  MUFU.TANH R13, R13 ;  /* 0x0000000d000d7308 */ /* 0x000e620000002400 */
[----:B------:R-:W-:Y:S01]  /*1dcf0*/  @!P1 PRMT R4, RZ, 0x654, R4 ;  /* 0x00000654ff049816 */ /* 0x000fe20000000004 */
[----:B------:R-:W-:Y:S02]  /*1dd00*/  WARPGROUP.DEPBAR.LE gsb0, 0x0 ;  /* 0x00008000000079c5 */ /* 0x000fe40000010000 */
[----:B------:R-:W-:-:S06]  /*1dd10*/  WARPGROUP.ARRIVE ;  /* 0x00000000000079c5 */ /* 0x000fcc0000000000 */
[----:B------:R-:W-:Y:S03]  /*1dd20*/  HGMMA.64x128x16.F32.BF16 R24, R136, gdesc[UR4].tnspB, R24, gsb0 ;  /* 0x41e0000488187df0 */ /* 0x000fe60008001818 */
[----:B------:R-:W-:Y:S02]  /*1dd30*/  WARPGROUP.DEPBAR.LE gsb0, 0x0 ;  /* 0x00008000000079c5 */ /* 0x000fe40000010000 */
[----:B------:R-:W5:Y:S01]  /*1dd40*/  SHFL.IDX PT, R136, R129, RZ, 0x1c1f ;  /* 0x001c1fff81887589 */ /* 0x000f6200000e0000 */
[----:B------:R3:W-:Y:S02]  /*1dd50*/  @!P1 SYNCS.ARRIVE.TRANS64.RED.A1T0 RZ, [R4+URZ], RZ ;  /* 0x000000ff04ff99a7 */ /* 0x0007e4000810043f */
[----:B---3--:R-:W-:-:S04]  /*1dd60*/  IADD3 R4, -R174, 0x1, R131 ;  /* 0x00000001ae047810 */ /* 0x008fc80007ffe183 */
[----:B------:R-:W-:-:S05]  /*1dd70*/  IADD3 R4, -R163, R4, R164 ;  /* 0x00000004a3047210 */ /* 0x000fca0007ffe1a4 */
[C---:B------:R-:W-:Y:S02]  /*1dd80*/  VIADD R135, R4.reuse, UR5 ;  /* 0x0000000504877c36 */ /* 0x040fe40008000000 */
[----:B------:R-:W-:Y:S02]  /*1dd90*/  VIADD R134, R4, UR4 ;  /* 0x0000000404867c36 */ /* 0x000fe40008000000 */
[--C-:B-----5:R-:W-:Y:S02]  /*1dda0*/  IMAD.IADD R133, R135, 0x1, R136.reuse ;  /* 0x0000000187857824 */ /* 0x120fe400078e0288 */
        /* <DEDUP_REMOVED lines=15> */
.L_x_1708:
[----:B------:R-:W-:Y:S02]  /*1dea0*/  ULDC UR4, c[0x0][0x9e4] ;  /* 0x0002790000047ab9 */ /* 0x000fe40000000800 */
[----:B------:R-:W-:-:S05]  /*1deb0*/  IMAD.U32 R137, RZ, RZ, UR4 ;  /* 0x00000004ff897e24 */ /* 0x000fca000f8e00ff */
[----:B------:R-:W-:-:S13]  /*1dec0*/  ISETP.NE.AND P2, PT, R137, 0x1, PT ;  /* 0x000000018900780c */ /* 0x000fda0003f45270 */
[----:B------:R-:W0:Y:S02]  /*1ded0*/  @P2 LDC.64 R4, c[0x0][0x9e8] ;  /* 0x00027a00ff042b82 */ /* 0x000e240000000a00 */
[----:B0-----:R-:W-:-:S05]  /*1dee0*/  @P2 IMAD.HI.U32 R4, R136, R4, RZ ;  /* 0x0000000488042227 */ /* 0x001fca00078e00ff */
[----:B------:R-:W-:-:S07]  /*1def0*/  @P2 SHF.R.U32.HI R136, RZ, R5, R4 ;  /* 0x00000005ff882219 */ /* 0x000fce0000011604 */
.L_x_1709:
[----:B------:R-:W-:Y:S05]  /*1df00*/  BSYNC B1 ;  /* 0x0000000000017941 */ /* 0x000fea0003800000 */
.L_x_1707:
[----:B------:R-:W-:-:S05]  /*1df10*/  IMAD R136, R136, R137, R127 ;  /* 0x0000008988887224 */ /* 0x000fca00078e027f */
[----:B------:R-:W-:Y:S02]  /*1df20*/  VIADDMNMX R133, R136, R137, R133, PT ;  /* 0x0000008988857246 */ /* 0x000fe40003800185 */
[----:B------:R-:W-:-:S07]  /*1df30*/  VIMNMX R132, R132, R136, !PT ;  /* 0x0000008884847248 */ /* 0x000fce0007fe0100 */
.L_x_1706:
        /* <DEDUP_REMOVED lines=154> */
.L_x_1712:
[----:B------:R-:W-:Y:S02]  /*1e8e0*/  ULDC UR4, c[0x0][0x9e4] ;  /* 0x0002790000047ab9 */ /* 0x000fe40000000800 */
[----:B------:R-:W-:-:S05]  /*1e8f0*/  IMAD.U32 R131, RZ, RZ, UR4 ;  /* 0x00000004ff837e24 */ /* 0x000fca000f8e00ff */
[----:B------:R-:W-:-:S13]  /*1e900*/  ISETP.NE.AND P6, PT, R131, 0x1, PT ;  /* 0x000000018300780c */ /* 0x000fda0003fc5270 */
[----:B------:R-:W0:Y:S02]  /*1e910*/  @P6 LDC.64 R4, c[0x0][0x9e8] ;  /* 0x00027a00ff046b82 */ /* 0x000e240000000a00 */
[----:B0-----:R-:W-:-:S05]  /*1e920*/  @P6 IMAD.HI.U32 R4, R129, R4, RZ ;  /* 0x0000000481046227 */ /* 0x001fca00078e00ff */
[----:B------:R-:W-:-:S07]  /*1e930*/  @P6 SHF.R.U32.HI R129, RZ, R5, R4 ;  /* 0x00000005ff816219 */ /* 0x000fce0000011604 */
.L_x_1713:
[----:B------:R-:W-:Y:S05]  /*1e940*/  BSYNC B1 ;  /* 0x0000000000017941 */ /* 0x000fea0003800000 */
.L_x_1711:
[----:B------:R-:W-:-:S05]  /*1e950*/  IMAD R4, R129, R131, R127 ;  /* 0x0000008381047224 */ /* 0x000fca00078e027f */
[----:B------:R-:W-:Y:S02]  /*1e960*/  VIADDMNMX R135, R4, R131, R135, PT ;  /* 0x0000008304877246 */ /* 0x000fe40003800187 */
[----:B------:R-:W-:-:S07]  /*1e970*/  VIMNMX R134, R134, R4, !PT ;  /* 0x0000000486867248 */ /* 0x000fce0007fe0100 */
.L_x_1710:
[C---:B------:R-:W-:Y:S01]  /*1e980*/  ISETP.GT.AND P2, PT, R134.reuse, 0x1, !P2 ;  /* 0x000000018600780c */ /* 0x040fe20005744270 */
[----:B------:R-:W-:Y:S01]  /*1e990*/  ULDC UR4, c[0x0][0x988] ;  /* 0x0002620000047ab9 */ /* 0x000fe20000000800 */
[----:B------:R-:W-:Y:S01]  /*1e9a0*/  ISETP.GT.AND P3, PT, R134, 0x8, !P3 ;  /* 0x000000088600780c */ /* 0x000fe20005f64270 */
[----:B------:R-:W-:Y:S01]  /*1e9b0*/  @!P1 VIADD R14, R14, 0x2a860 ;  /* 0x0002a8600e0e9836 */ /* 0x000fe20000000000 */
[C---:B------:R-:W-:Y:S01]  /*1e9c0*/  ISETP.LT.OR P2, PT, R135.reuse, 0x2, P2 ;  /* 0x000000028700780c */ /* 0x040fe20001741670 */
[----:B------:R-:W-:Y:S01]  /*1e9d0*/  IMAD.MOV.U32 R205, RZ, RZ, R23 ;  /* 0x000000ffffcd7224 */ /* 0x000fe200078e0017 */
[----:B------:R-:W-:Y:S01]  /*1e9e0*/  ISETP.LT.OR P3, PT, R135, 0x9, P3 ;  /* 0x000000098700780c */ /* 0x000fe20001f61670 */
[----:B------:R-:W-:Y:S01]  /*1e9f0*/  IMAD.MOV.U32 R207, RZ, RZ, R22 ;  /* 0x000000ffffcf7224 */ /* 0x000fe200078e0016 */
[----:B------:R-:W-:Y:S02]  /*1ea00*/  FSEL R15, R15, -INF , !P2 ;  /* 0xff8000000f0f7808 */ /* 0x000fe40005000000 */
[----:B------:R-:W-:-:S02]  /*1ea10*/  LOP3.LUT P2, RZ, R17, 0x4, RZ, 0xc0, !PT ;  /* 0x0000000411ff7812 */ /* 0x000fc4000784c0ff */
[----:B------:R-:W-:Y:S02]  /*1ea20*/  FSEL R127, R88, -INF , !P3 ;  /* 0xff800000587f7808 */ /* 0x000fe40005800000 */
[----:B------:R-:W-:Y:S02]  /*1ea30*/  ISETP.GT.AND P2, PT, R134, 0x9, !P2 ;  /* 0x000000098600780c */ /* 0x000fe40005744270 */
[----:B------:R-:W-:Y:S02]  /*1ea40*/  LOP3.LUT P3, RZ, R17, 0x10000, RZ, 0xc0, !PT ;  /* 0x0001000011ff7812 */ /* 0x000fe4000786c0ff */
        /* <DEDUP_REMOVED lines=23> */
[----:B------:R-:W-:Y:S01]  /*1ebc0*/  FSEL R129, R10, -INF , !P2 ;  /* 0xff8000000a817808 */ /* 0x000fe20005000000 */
[----:B------:R-:W-:Y:S01]  /*1ebd0*/  IMAD.U32 R10, RZ, RZ, UR4 ;  /* 0x00000004ff0a7e24 */ /* 0x000fe2000f8e00ff */
        /* <DEDUP_REMOVED lines=34> */
[----:B------:R-:W-:Y:S02]  /*1ee00*/  FMNMX.FTZ R4, R130, R5, !PT ;  /* 0x0000000582047209 */ /* 0x000fe40007810000 */
        /* <DEDUP_REMOVED lines=21> */
[----:B------:R-:W-:-:S04]  /*1ef60*/  ISETP.GT.AND P2, PT, R134, 0x39, !P2 ;  /* 0x000000398600780c */ /* 0x000fc80005744270 */
        /* <DEDUP_REMOVED lines=23> */
[C---:B------:R-:W-:Y:S02]  /*1f0e0*/  ISETP.GT.AND P2, PT, R134.reuse, RZ, !P6 ;  /* 0x000000ff8600720c */ /* 0x040fe40007744270 */
[----:B------:R-:W-:Y:S02]  /*1f0f0*/  LOP3.LUT P6, RZ, R17, 0x1, RZ, 0xc0, !PT ;  /* 0x0000000111ff7812 */ /* 0x000fe400078cc0ff */
[----:B------:R-:W-:Y:S02]  /*1f100*/  ISETP.LT.OR P2, PT, R135, 0x1, P2 ;  /* 0x000000018700780c */ /* 0x000fe40001741670 */
[----:B------:R-:W-:Y:S02]  /*1f110*/  ISETP.GT.AND P3, PT, R134, 0x59, !P6 ;  /* 0x000000598600780c */ /* 0x000fe40007764270 */
[----:B------:R-:W-:-:S02]  /*1f120*/  FSEL R7, R7, -INF , !P2 ;  /* 0xff80000007077808 */ /* 0x000fc40005000000 */
[----:B------:R-:W-:Y:S02]  /*1f130*/  FSETP.NEU.FTZ.AND P2, PT, R5, -INF , PT ;  /* 0xff8000000500780b */ /* 0x000fe40003f5d000 */
[----:B------:R-:W-:Y:S02]  /*1f140*/  FMNMX.FTZ R4, R7, R9, !PT ;  /* 0x0000000907047209 */ /* 0x000fe40007810000 */
[----:B------:R-:W-:Y:S02]  /*1f150*/  FSEL R131, R131, RZ, P2 ;  /* 0x000000ff83837208 */ /* 0x000fe40001000000 */
[----:B------:R-:W-:Y:S02]  /*1f160*/  FMNMX.FTZ R4, R15, R4, !PT ;  /* 0x000000040f047209 */ /* 0x000fe40007810000 */
[----:B------:R-:W-:Y:S01]  /*1f170*/  ISETP.LT.OR P3, PT, R135, 0x5a, P3 ;  /* 0x0000005a8700780c */ /* 0x000fe20001f61670 */
[--C-:B------:R-:W-:Y:S01]  /*1f180*/  FFMA.FTZ R156, R20, R10, -R131.reuse ;  /* 0x0000000a149c7223 */ /* 0x100fe20000010883 */
[----:B------:R-:W-:Y:S01]  /*1f190*/  FMNMX.FTZ R4, R127, R4, !PT ;  /* 0x000000047f047209 */ /* 0x000fe20007810000 */
[-CC-:B------:R-:W-:Y:S01]  /*1f1a0*/  FFMA.FTZ R20, R21, R10.reuse, -R131.reuse ;  /* 0x0000000a15147223 */ /* 0x180fe20000010883 */
[-CC-:B------:R-:W-:Y:S01]  /*1f1b0*/  FFMA.FTZ R158, R90, R10.reuse, -R131.reuse ;  /* 0x0000000a5a9e7223 */ /* 0x180fe20000010883 */
[--C-:B------:R-:W-:Y:S01]  /*1f1c0*/  FFMA.FTZ R90, R95, R10, -R131.reuse ;  /* 0x0000000a5f5a7223 */ /* 0x100fe20000010883 */
[----:B------:R-:W-:Y:S01]  /*1f1d0*/  FMNMX.FTZ R21, R89, R4, !PT ;  /* 0x0000000459157209 */ /* 0x000fe20007810000 */
[-CC-:B------:R-:W-:Y:S01]  /*1f1e0*/  FFMA.FTZ R144, R108, R10.reuse, -R131.reuse ;  /* 0x0000000a6c907223 */ /* 0x180fe20000010883 */
[----:B------:R-:W-:Y:S01]  /*1f1f0*/  FSEL R126, R126, -INF , !P3 ;  /* 0xff8000007e7e7808 */ /* 0x000fe20005800000 */
        /* <DEDUP_REMOVED lines=26> */
[----:B------:R-:W-:-:S03]  /*1f3a0*/  FFMA.FTZ R130, R130, R10, -R131 ;  /* 0x0000000a82827223 */ /* 0x000fc60000010883 */
[----:B------:R-:W-:-:S03]  /*1f3b0*/  FMNMX.FTZ R91, R103, R4, !PT ;  /* 0x00000004675b7209 */ /* 0x000fc60007810000 */
[----:B------:R-:W-:Y:S01]  /*1f3c0*/  MUFU.EX2 R152, R152 ;  /* 0x0000009800987308 */ /* 0x000fe20000000800 */
[----:B------:R-:W-:Y:S01]  /*1f3d0*/  FMNMX.FTZ R4, R106, R91, !PT ;  /* 0x0000005b6a047209 */ /* 0x000fe20007810000 */
[-CC-:B------:R-:W-:Y:S01]  /*1f3e0*/  FFMA.FTZ R91, R97, R10.reuse, -R131.reuse ;  /* 0x0000000a615b7223 */ /* 0x180fe20000010883 */
[----:B------:R-:W-:Y:S01]  /*1f3f0*/  FSEL R97, R13, -INF , !P5 ;  /* 0xff8000000d617808 */ /* 0x000fe20006800000 */
[----:B------:R-:W-:Y:S01]  /*1f400*/  FFMA.FTZ R13, R105, R10, -R131 ;  /* 0x0000000a690d7223 */ /* 0x000fe20000010883 */
[----:B------:R-:W-:Y:S02]  /*1f410*/  FMNMX.FTZ R95, R107, R4, !PT ;  /* 0x000000046b5f7209 */ /* 0x000fe40007810000 */
[----:B------:R-:W-:Y:S01]  /*1f420*/  FSEL R105, R5, RZ, P2 ;  /* 0x000000ff05697208 */ /* 0x000fe20001000000 */
[----:B------:R-:W-:Y:S01]  /*1f430*/  MUFU.EX2 R90, R90 ;  /* 0x0000005a005a7308 */ /* 0x000fe20000000800 */
[----:B------:R-:W-:-:S03]  /*1f440*/  FMNMX.FTZ R95, R110, R95, !PT ;  /* 0x0000005f6e5f7209 */ /* 0x000fc60007810000 */
[----:B------:R-:W-:Y:S01]  /*1f450*/  FADD.FTZ R105, -R105, R12 ;  /* 0x0000000c69697221 */ /* 0x000fe20000010100 */
        /* <DEDUP_REMOVED lines=12> */
[----:B------:R-:W-:Y:S01]  /*1f520*/  FMNMX.FTZ R4, R126, R95, !PT ;  /* 0x0000005f7e047209 */ /* 0x000fe20007810000 */
[----:B------:R-:W-:Y:S02]  /*1f530*/  FFMA.FTZ R95, R109, R10, -R131 ;  /* 0x0000000a6d5f7223 */ /* 0x000fe40000010883 */
        /* <DEDUP_REMOVED lines=22> */
[-C--:B------:R-:W-:Y:S01]  /*1f6a0*/  FFMA.FTZ R89, R89, R10.reuse, -R105 ;  /* 0x0000000a59597223 */ /* 0x080fe20000010869 */
[----:B------:R-:W-:Y:S01]  /*1f6b0*/  FADD.FTZ R7, -R98, R9 ;  /* 0x0000000962077221 */ /* 0x000fe20000010100 */
[-CC-:B------:R-:W-:Y:S01]  /*1f6c0*/  FFMA.FTZ R151, R102, R10.reuse, -R105.reuse ;  /* 0x0000000a66977223 */ /* 0x180fe20000010869 */
[----:B------:R-:W-:Y:S01]  /*1f6d0*/  MUFU.EX2 R157, R157 ;  /* 0x0000009d009d7308 */ /* 0x000fe20000000800 */
[-CC-:B------:R-:W-:Y:S01]  /*1f6e0*/  FFMA.FTZ R153, R92, R10.reuse, -R105.reuse ;  /* 0x0000000a5c997223 */ /* 0x180fe20000010869 */
[-C--:B------:R-:W-:Y:S01]  /*1f6f0*/  FMUL.FTZ R7, R7, R10.reuse ;  /* 0x0000000a07077220 */ /* 0x080fe20000410000 */
[-CC-:B------:R-:W-:Y:S01]  /*1f700*/  FFMA.FTZ R92, R93, R10.reuse, -R105.reuse ;  /* 0x0000000a5d5c7223 */ /* 0x180fe20000010869 */
[-CC-:B------:R-:W-:Y:S01]  /*1f710*/  FFMA.FTZ R155, R129, R10.reuse, -R105.reuse ;  /* 0x0000000a819b7223 */ /* 0x180fe20000010869 */
[----:B0-----:R-:W-:Y:S01]  /*1f720*/  FFMA.FTZ R3, R88, R3, R156 ;  /* 0x0000000358037223 */ /* 0x001fe2000001009c */
[-CC-:B------:R-:W-:Y:S01]  /*1f730*/  FFMA.FTZ R11, R11, R10.reuse, -R105.reuse ;  /* 0x0000000a0b0b7223 */ /* 0x180fe20000010869 */
[-C--:B------:R-:W-:Y:S01]  /*1f740*/  FFMA.FTZ R145, R106, R10.reuse, -R105 ;  /* 0x0000000a6a917223 */ /* 0x080fe20000010869 */
[----:B------:R-:W0:Y:S01]  /*1f750*/  MUFU.EX2 R7, R7 ;  /* 0x0000000700077308 */ /* 0x000e220000000800 */
[----:B------:R-:W-:Y:S01]  /*1f760*/  FADD.FTZ R3, R20, R3 ;  /* 0x0000000314037221 */ /* 0x000fe20000010000 */
[-CC-:B------:R-:W-:Y:S01]  /*1f770*/  FFMA.FTZ R93, R99, R10.reuse, -R105.reuse ;  /* 0x0000000a635d7223 */ /* 0x180fe20000010869 */
[-CC-:B------:R-:W-:Y:S01]  /*1f780*/  FFMA.FTZ R103, R103, R10.reuse, -R105.reuse ;  /* 0x0000000a67677223 */ /* 0x180fe20000010869 */
[-C--:B------:R-:W-:Y:S01]  /*1f790*/  FFMA.FTZ R98, R107, R10.reuse, -R105 ;  /* 0x0000000a6b627223 */ /* 0x080fe20000010869 */
[----:B------:R-:W-:Y:S01]  /*1f7a0*/  FADD.FTZ R102, R158, R3 ;  /* 0x000000039e667221 */ /* 0x000fe20000010000 */
[-CC-:B------:R-:W-:Y:S01]  /*1f7b0*/  FFMA.FTZ R147, R110, R10.reuse, -R105.reuse ;  /* 0x0000000a6e937223 */ /* 0x180fe20000010869 */
[--C-:B------:R-:W-:Y:S01]  /*1f7c0*/  FFMA.FTZ R141, R116, R10, -R105.reuse ;  /* 0x0000000a748d7223 */ /* 0x100fe20000010869 */
[----:B------:R-:W1:Y:S01]  /*1f7d0*/  MUFU.EX2 R15, R15 ;  /* 0x0000000f000f7308 */ /* 0x000e620000000800 */
[C---:B------:R-:W-:Y:S01]  /*1f7e0*/  FADD.FTZ R3, R21.reuse, R102 ;  /* 0x0000006615037221 */ /* 0x040fe20000010000 */
[----:B------:R-:W-:Y:S01]  /*1f7f0*/  F2FP.BF16.F32.PACK_AB R158, R21, R158 ;  /* 0x0000009e159e723e */ /* 0x000fe200000010ff */
[----:B------:R-:W-:Y:S01]  /*1f800*/  FFMA.FTZ R143, R118, R10, -R105 ;  /* 0x0000000a768f7223 */ /* 0x000fe20000010869 */
[----:B------:R-:W-:Y:S01]  /*1f810*/  F2FP.BF16.F32.PACK_AB R156, R20, R156 ;  /* 0x0000009c149c723e */ /* 0x000fe200000010ff */
[----:B------:R-:W-:Y:S01]  /*1f820*/  FADD.FTZ R3, R152, R3 ;  /* 0x0000000398037221 */ /* 0x000fe20000010000 */
[-CC-:B------:R-:W-:Y:S01]  /*1f830*/  FFMA.FTZ R119, R119, R10.reuse, -R105.reuse ;  /* 0x0000000a77777223 */ /* 0x180fe20000010869 */
[----:B------:R-:W-:Y:S01]  /*1f840*/  FFMA.FTZ R137, R122, R10, -R105 ;  /* 0x0000000a7a897223 */ /* 0x000fe20000010869 */
[----:B------:R-:W2:Y:S01]  /*1f850*/  MUFU.EX2 R159, R159 ;  /* 0x0000009f009f7308 */ /* 0x000ea20000000800 */
[----:B0-----:R-:W-:Y:S01]  /*1f860*/  FFMA.FTZ R0, R7, R0, R157 ;  /* 0x0000000007007223 */ /* 0x001fe2000001009d */
[C---:B------:R-:W-:Y:S01]  /*1f870*/  FADD.FTZ R3, R90.reuse, R3 ;  /* 0x000000035a037221 */ /* 0x040fe20000010000 */
[----:B------:R-:W-:Y:S01]  /*1f880*/  FFMA.FTZ R123, R123, R10, -R105 ;  /* 0x0000000a7b7b7223 */ /* 0x000fe20000010869 */
[----:B------:R-:W-:-:S02]  /*1f890*/  F2FP.BF16.F32.PACK_AB R152, R90, R152 ;  /* 0x000000985a98723e */ /* 0x000fc400000010ff */
[----:B------:R-:W-:Y:S01]  /*1f8a0*/  FADD.FTZ R106, R154, R3 ;  /* 0x000000039a6a7221 */ /* 0x000fe20000010000 */
[----:B------:R-:W-:Y:S01]  /*1f8b0*/  F2FP.BF16.F32.PACK_AB R154, R91, R154 ;  /* 0x0000009a5b9a723e */ /* 0x000fe200000010ff */
[----:B------:R-:W0:Y:S01]  /*1f8c0*/  MUFU.EX2 R89, R89 ;  /* 0x0000005900597308 */ /* 0x000e220000000800 */
[----:B-1----:R-:W-:Y:S01]  /*1f8d0*/  FADD.FTZ R102, R15, R0 ;  /* 0x000000000f667221 */ /* 0x002fe20000010000 */
[----:B------:R-:W-:Y:S01]  /*1f8e0*/  FADD.FTZ R3, R91, R106 ;  /* 0x0000006a5b037221 */ /* 0x000fe20000010000 */
[----:B------:R-:W-:Y:S01]  /*1f8f0*/  FFMA.FTZ R0, R112, R10, -R105 ;  /* 0x0000000a70007223 */ /* 0x000fe20000010869 */
[C---:B------:R-:W-:Y:S01]  /*1f900*/  ISETP.GT.AND P2, PT, R8.reuse, R180, PT ;  /* 0x000000b40800720c */ /* 0x040fe20003f44270 */
[----:B------:R-:W-:Y:S02]  /*1f910*/  VIADD R8, R8, 0xffffffff ;  /* 0xffffffff08087836 */ /* 0x000fe40000000000 */
[----:B------:R-:W-:Y:S01]  /*1f920*/  FADD.FTZ R99, R148, R3 ;  /* 0x0000000394637221 */ /* 0x000fe20000010000 */
[C---:B------:R-:W-:Y:S01]  /*1f930*/  F2FP.BF16.F32.PACK_AB R148, R94.reuse, R148 ;  /* 0x000000945e94723e */ /* 0x040fe200000010ff */
[----:B------:R-:W1:Y:S01]  /*1f940*/  MUFU.EX2 R153, R153 ;  /* 0x0000009900997308 */ /* 0x000e620000000800 */
[----:B--2---:R-:W-:Y:S01]  /*1f950*/  FADD.FTZ R102, R159, R102 ;  /* 0x000000669f667221 */ /* 0x004fe20000010000 */
[----:B------:R-:W-:Y:S01]  /*1f960*/  FADD.FTZ R99, R94, R99 ;  /* 0x000000635e637221 */ /* 0x000fe20000010000 */
[----:B------:R-:W-:-:S03]  /*1f970*/  F2FP.BF16.F32.PACK_AB R157, R15, R157 ;  /* 0x0000009d0f9d723e */ /* 0x000fc600000010ff */
[----:B------:R-:W-:Y:S01]  /*1f980*/  FADD.FTZ R106, R150, R99 ;  /* 0x00000063966a7221 */ /* 0x000fe20000010000 */
[----:B------:R-:W-:Y:S01]  /*1f990*/  @!P1 PRMT R99, RZ, 0x654, R14 ;  /* 0x00000654ff639816 */ /* 0x000fe2000000000e */
[----:B------:R-:W2:Y:S01]  /*1f9a0*/  MUFU.EX2 R92, R92 ;  /* 0x0000005c005c7308 */ /* 0x000ea20000000800 */
[----:B0-----:R-:W-:Y:S01]  /*1f9b0*/  FADD.FTZ R102, R89, R102 ;  /* 0x0000006659667221 */ /* 0x001fe20000010000 */
[----:B------:R-:W-:Y:S01]  /*1f9c0*/  FFMA.FTZ R14, R117, R10, -R105 ;  /* 0x0000000a750e7223 */ /* 0x000fe20000010869 */
[----:B------:R0:W-:Y:S01]  /*1f9d0*/  @!P1 SYNCS.ARRIVE.TRANS64.RED.A1T0 RZ, [R99+URZ], RZ ;  /* 0x000000ff63ff99a7 */ /* 0x0001e2000810043f */
[----:B------:R-:W-:Y:S02]  /*1f9e0*/  F2FP.BF16.F32.PACK_AB R150, R13, R150 ;  /* 0x000000960d96723e */ /* 0x000fe400000010ff */
[----:B------:R-:W-:Y:S02]  /*1f9f0*/  F2FP.BF16.F32.PACK_AB R159, R89, R159 ;  /* 0x0000009f599f723e */ /* 0x000fe400000010ff */
[----:B------:R-:W3:Y:S01]  /*1fa00*/  MUFU.EX2 R155, R155 ;  /* 0x0000009b009b7308 */ /* 0x000ee20000000800 */
        /* <DEDUP_REMOVED lines=8> */
[----:B---3--:R-:W-:Y:S01]  /*1fa90*/  FADD.FTZ R102, R155, R102 ;  /* 0x000000669b667221 */ /* 0x008fe20000010000 */
[----:B------:R-:W-:-:S04]  /*1faa0*/  FADD.FTZ R3, R95, R106 ;  /* 0x0000006a5f037221 */ /* 0x000fc80000010000 */
[----:B0-----:R-:W-:Y:S01]  /*1fab0*/  FADD.FTZ R99, R146, R3 ;  /* 0x0000000392637221 */ /* 0x001fe20000010000 */
[-C--:B------:R-:W-:Y:S01]  /*1fac0*/  FFMA.FTZ R3, R97, R10.reuse, -R105 ;  /* 0x0000000a61037223 */ /* 0x080fe20000010869 */
[----:B------:R-:W0:Y:S01]  /*1fad0*/  MUFU.EX2 R93, R93 ;  /* 0x0000005d005d7308 */ /* 0x000e220000000800 */
[----:B-1----:R-:W-:Y:S01]  /*1fae0*/  FADD.FTZ R102, R11, R102 ;  /* 0x000000660b667221 */ /* 0x002fe20000010000 */
[----:B------:R-:W-:Y:S01]  /*1faf0*/  FADD.FTZ R99, R96, R99 ;  /* 0x0000006360637221 */ /* 0x000fe20000010000 */
[----:B------:R-:W-:Y:S01]  /*1fb00*/  FFMA.FTZ R105, R126, R10, -R105 ;  /* 0x0000000a7e697223 */ /* 0x000fe20000010869 */
[----:B------:R-:W-:Y:S02]  /*1fb10*/  F2FP.BF16.F32.PACK_AB R146, R96, R146 ;  /* 0x000000926092723e */ /* 0x000fe400000010ff */
[----:B------:R-:W-:Y:S01]  /*1fb20*/  FADD.FTZ R99, R140, R99 ;  /* 0x000000638c637221 */ /* 0x000fe20000010000 */
[C---:B------:R-:W-:Y:S01]  /*1fb30*/  F2FP.BF16.F32.PACK_AB R140, R100.reuse, R140 ;  /* 0x0000008c648c723e */ /* 0x040fe200000010ff */
[----:B------:R-:W1:Y:S01]  /*1fb40*/  MUFU.EX2 R151, R151 ;  /* 0x0000009700977308 */ /* 0x000e620000000800 */
[----:B--2---:R-:W-:Y:S01]  /*1fb50*/  FADD.FTZ R102, R149, R102 ;  /* 0x0000006695667221 */ /* 0x004fe20000010000 */
[----:B------:R-:W-:Y:S01]  /*1fb60*/  FADD.FTZ R99, R100, R99 ;  /* 0x0000006364637221 */ /* 0x000fe20000010000 */
[----:B------:R-:W-:-:S05]  /*1fb70*/  F2FP.BF16.F32.PACK_AB R155, R11, R155 ;  /* 0x0000009b0b9b723e */ /* 0x000fca00000010ff */
[----:B------:R-:W2:Y:S01]  /*1fb80*/  MUFU.EX2 R9, R103 ;  /* 0x0000006700097308 */ /* 0x000ea20000000800 */
[C---:B0-----:R-:W-:Y:S01]  /*1fb90*/  FADD.FTZ R102, R93.reuse, R102 ;  /* 0x000000665d667221 */ /* 0x041fe20000010000 */
[----:B------:R-:W-:-:S06]  /*1fba0*/  F2FP.BF16.F32.PACK_AB R149, R93, R149 ;  /* 0x000000955d95723e */ /* 0x000fcc00000010ff */
[----:B------:R-:W0:Y:S01]  /*1fbb0*/  MUFU.EX2 R145, R145 ;  /* 0x0000009100917308 */ /* 0x000e220000000800 */
[----:B-1----:R-:W-:-:S07]  /*1fbc0*/  FADD.FTZ R102, R151, R102 ;  /* 0x0000006697667221 */ /* 0x002fce0000010000 */
[----:B------:R-:W1:Y:S01]  /*1fbd0*/  MUFU.EX2 R98, R98 ;  /* 0x0000006200627308 */ /* 0x000e620000000800 */
[C---:B--2---:R-:W-:Y:S01]  /*1fbe0*/  FADD.FTZ R102, R9.reuse, R102 ;  /* 0x0000006609667221 */ /* 0x044fe20000010000 */
[----:B------:R-:W-:Y:S01]  /*1fbf0*/  F2FP.BF16.F32.PACK_AB R151, R9, R151 ;  /* 0x000000970997723e */ /* 0x000fe200000010ff */
[----:B------:R-:W-:-:S05]  /*1fc00*/  IMAD.MOV.U32 R9, RZ, RZ, R4 ;  /* 0x000000ffff097224 */ /* 0x000fca00078e0004 */
        /* <DEDUP_REMOVED lines=38> */
[----:B0-----:R-:W-:Y:S01]  /*1fe70*/  FADD.FTZ R20, R139, R20 ;  /* 0x000000148b147221 */ /* 0x001fe20000010000 */
[C---:B-1----:R-:W-:Y:S01]  /*1fe80*/  FADD.FTZ R3, R12.reuse, R91 ;  /* 0x0000005b0c037221 */ /* 0x042fe20000010000 */
[----:B------:R-:W-:Y:S01]  /*1fe90*/  F2FP.BF16.F32.PACK_AB R138, R12, R138 ;  /* 0x0000008a0c8a723e */ /* 0x000fe200000010ff */
[----:B------:R-:W-:Y:S02]  /*1fea0*/  IMAD.MOV.U32 R12, RZ, RZ, R5 ;  /* 0x000000ffff0c7224 */ /* 0x000fe400078e0005 */
[C---:B--2---:R-:W-:Y:S01]  /*1feb0*/  FADD.FTZ R0, R105.reuse, R20 ;  /* 0x0000001469007221 */ /* 0x044fe20000010000 */
[----:B------:R-:W-:Y:S01]  /*1fec0*/  F2FP.BF16.F32.PACK_AB R139, R105, R139 ;  /* 0x0000008b698b723e */ /* 0x000fe200000010ff */
[----:B------:R-:W-:Y:S06]  /*1fed0*/  @P2 BRA `(.L_x_1714) ;  /* 0xffffffc800142947 */ /* 0x000fec000383ffff */
.L_x_1695:
[----:B------:R-:W-:Y:S05]  /*1fee0*/  BSYNC B0 ;  /* 0x0000000000007941 */ /* 0x000fea0003800000 */
.L_x_1694:
        /* <DEDUP_REMOVED lines=67> */
.L_x_1715:
[----:B------:R-:W-:Y:S01]  /*20320*/  IMAD R13, R22, 0x8, R2 ;  /* 0x00000008160d7824 */ /* 0x000fe200078e0202 */
[----:B------:R-:W-:-:S04]  /*20330*/  SHF.L.U32 R6, R23, 0x1f, RZ ;  /* 0x0000001f17067819 */ /* 0x000fc800000006ff */
[----:B------:R0:W1:Y:S01]  /*20340*/  SYNCS.PHASECHK.TRANS64.TRYWAIT P2, [R13+URZ+0x2a850], R6 ;  /* 0x02a850060d0075a7 */ /* 0x000062000804017f */
[----:B------:R-:W-:Y:S05]  /*20350*/  @!P0 BRA `(.L_x_1716) ;  /* 0x0000000000048947 */ /* 0x000fea0003800000 */
[----:B------:R-:W-:Y:S01]  /*20360*/  BPT.TRAP 0x1 ;  /* 0x000000040000795c */ /* 0x000fe20000300000 */
.L_x_1716:
        /* <DEDUP_REMOVED lines=9> */
.L_x_1718:
[----:B------:R-:W-:Y:S05]  /*20400*/  BSYNC B0 ;  /* 0x0000000000007941 */ /* 0x000fea0003800000 */
.L_x_1717:
[----:B01----:R-:W-:Y:S01]  /*20410*/  IMAD.MOV.U32 R6, RZ, RZ, R2 ;  /* 0x000000ffff067224 */ /* 0x003fe200078e0002 */
[----:B------:R-:W-:Y:S01]  /*20420*/  WARPGROUP.ARRIVE ;  /* 0x00000000000079c5 */ /* 0x000fe20000000000 */
[----:B------:R-:W-:Y:S02]  /*20430*/  IMAD.MOV.U32 R7, RZ, RZ, 0x40000040 ;  /* 0x40000040ff077424 */ /* 0x000fe400078e00ff */
        /* <DEDUP_REMOVED lines=46> */
[----:B------:R-:W-:Y:S01]  /*20720*/  SEL R0, RZ, 0x1, P2 ;  /* 0x00000001ff007807 */ /* 0x000fe20001000000 */
[----:B------:R-:W0:Y:S03]  /*20730*/  SHFL.BFLY PT, R7, R2, 0x1, 0x1f ;  /* 0x0c201f0002077f89 */ /* 0x000e2600000e0000 */
[----:B------:R-:W-:Y:S01]  /*20740*/  LOP3.LUT R23, R23, R0, RZ, 0x3c, !PT ;  /* 0x0000000017177212 */ /* 0x000fe200078e3cff */
[----:B------:R-:W1:Y:S01]  /*20750*/  SHFL.BFLY PT, R9, R6, 0x1, 0x1f ;  /* 0x0c201f0006097f89 */ /* 0x000e6200000e0000 */
[----:B------:R-:W-:-:S02]  /*20760*/  IMAD.MOV.U32 R0, RZ, RZ, -0x800000 ;  /* 0xff800000ff007424 */ /* 0x000fc400078e00ff */
[----:B0-----:R-:W-:Y:S01]  /*20770*/  FADD.FTZ R14, R2, R7 ;  /* 0x00000007020e7221 */ /* 0x001fe20000010000 */
[----:B------:R-:W-:Y:S02]  /*20780*/  IMAD.MOV.U32 R7, RZ, RZ, RZ ;  /* 0x000000ffff077224 */ /* 0x000fe400078e00ff */
        /* <DEDUP_REMOVED lines=84> */
.L_x_1580:
[----:B------:R-:W0:Y:S08]  /*20cd0*/  S2UR UR5, SR_CgaCtaId ;  /* 0x00000000000579c3 */ /* 0x000e300000008800 */
[----:B------:R-:W-:Y:S06]  /*20ce0*/  BAR.SYNC.DEFER_BLOCKING 0x5, 0x180 ;  /* 0x0146000000007b1d */ /* 0x000fec0000010000 */
[----:B------:R-:W-:Y:S01]  /*20cf0*/  UMOV UR4, 0x400 ;  /* 0x0000040000047882 */ /* 0x000fe20000000000 */
[----:B------:R-:W-:Y:S01]  /*20d00*/  BSSY B0, `(.L_x_1720) ;  /* 0x00002d2000007945 */ /* 0x000fe20003800000 */
[----:B0-----:R-:W-:-:S06]  /*20d10*/  ULEA UR4, UR5, UR4, 0x18 ;  /* 0x0000000405047291 */ /* 0x001fcc000f8ec03f */
[----:B------:R-:W-:-:S05]  /*20d20*/  IMAD.U32 R2, RZ, RZ, UR4 ;  /* 0x00000004ff027e24 */ /* 0x000fca000f8e00ff */
[----:B------:R0:W1:Y:S01]  /*20d30*/  LDS.128 R28, [R2+0x2a8d0] ;  /* 0x02a8d000021c7984 */ /* 0x0000620000000c00 */
[----:B------:R-:W-:Y:S06]  /*20d40*/  BAR.ARV 0x4, 0x180 ;  /* 0x0106000000007b1d */ /* 0x000fec0000002000 */
[----:B------:R-:W-:Y:S05]  /*20d50*/  @P0 BRA `(.L_x_1721) ;  /* 0x0000002000480947 */ /* 0x000fea0003800000 */
[----:B------:R-:W2:Y:S01]  /*20d60*/  LDL R4, [R1+0x84] ;  /* 0x0000840001047983 */ /* 0x000ea20000100800 */
[----:B------:R-:W-:Y:S01]  /*20d70*/  ULDC.64 UR4, c[0x0][0xc00] ;  /* 0x0003000000047ab9 */ /* 0x000fe20000000a00 */
[----:B------:R-:W-:Y:S01]  /*20d80*/  ULDC.64 UR6, c[0x0][0xc08] ;  /* 0x0003020000067ab9 */ /* 0x000fe20000000a00 */
[----:B------:R-:W3:Y:S01]  /*20d90*/  S2R R5, SR_SWINHI ;  /* 0x0000000000057919 */ /* 0x000ee20000002f00 */
[----:B------:R-:W-:Y:S02]  /*20da0*/  MOV R72, R2 ;  /* 0x0000000200487202 */ /* 0x000fe40000000f00 */
[----:B---3--:R-:W-:Y:S01]  /*20db0*/  MOV R73, R5 ;  /* 0x0000000500497202 */ /* 0x008fe20000000f00 */
[----:B------:R-:W-:Y:S02]  /*20dc0*/  BAR.SYNC.DEFER_BLOCKING 0x1, 0x100 ;  /* 0x0044000000007b1d */ /* 0x000fe40000010000 */
[----:B--2---:R-:W-:-:S03]  /*20dd0*/  IMAD.WIDE R4, R4, 0x2, R72 ;  /* 0x0000000204047825 */ /* 0x004fc600078e0248 */
        /* <DEDUP_REMOVED lines=12> */
[----:B------:R-:W-:Y:S01]  /*20ea0*/  IADD3 R109, P0, R4, 0x4060, RZ ;  /* 0x00004060046d7810 */ /* 0x000fe20007f1e0ff */
[--C-:B------:R-:W-:Y:S01]  /*20eb0*/  IMAD.X R25, RZ, RZ, R5.reuse, P2 ;  /* 0x000000ffff197224 */ /* 0x100fe200010e0605 */
[----:B------:R-:W-:Y:S01]  /*20ec0*/  LOP3.LUT R4, R7, R4, RZ, 0x3c, !PT ;  /* 0x0000000407047212 */ /* 0x000fe200078e3cff */
[--C-:B------:R-:W-:Y:S01]  /*20ed0*/  IMAD.X R27, RZ, RZ, R5.reuse, P1 ;  /* 0x000000ffff1b7224 */ /* 0x100fe200008e0605 */
[----:B------:R-:W-:Y:S01]  /*20ee0*/  LOP3.LUT R6, R35, 0x380, RZ, 0xc0, !PT ;  /* 0x0000038023067812 */ /* 0x000fe200078ec0ff */
[----:B------:R-:W-:Y:S01]  /*20ef0*/  IMAD.X R33, RZ, RZ, R5, P0 ;  /* 0x000000ffff217224 */ /* 0x000fe200000e0605 */
[----:B------:R-:W-:-:S02]  /*20f00*/  LOP3.LUT R7, R10, 0x380, RZ, 0xc0, !PT ;  /* 0x000003800a077812 */ /* 0x000fc400078ec0ff */
[----:B------:R-:W-:Y:S02]  /*20f10*/  SHF.R.U64 R6, R6, 0x3, RZ ;  /* 0x0000000306067819 */ /* 0x000fe400000012ff */
[----:B------:R-:W-:Y:S02]  /*20f20*/  SHF.R.U64 R7, R7, 0x3, RZ ;  /* 0x0000000307077819 */ /* 0x000fe400000012ff */
[----:B------:R-:W-:Y:S02]  /*20f30*/  LOP3.LUT R12, R101, 0x380, RZ, 0xc0, !PT ;  /* 0x00000380650c7812 */ /* 0x000fe400078ec0ff */
[----:B------:R-:W-:Y:S02]  /*20f40*/  LOP3.LUT R14, R103, 0x380, RZ, 0xc0, !PT ;  /* 0x00000380670e7812 */ /* 0x000fe400078ec0ff */
[----:B------:R-:W-:Y:S02]  /*20f50*/  LOP3.LUT R24, R105, 0x380, RZ, 0xc0, !PT ;  /* 0x0000038069187812 */ /* 0x000fe400078ec0ff */
[----:B------:R-:W-:-:S02]  /*20f60*/  LOP3.LUT R26, R107, 0x380, RZ, 0xc0, !PT ;  /* 0x000003806b1a7812 */ /* 0x000fc400078ec0ff */
[----:B-1----:R-:W-:Y:S02]  /*20f70*/  LOP3.LUT R28, R109, 0x380, RZ, 0xc0, !PT ;  /* 0x000003806d1c7812 */ /* 0x002fe400078ec0ff */
[----:B------:R-:W-:Y:S02]  /*20f80*/  LOP3.LUT R8, R6, R35, RZ, 0x3c, !PT ;  /* 0x0000002306087212 */ /* 0x000fe400078e3cff */
[----:B------:R-:W-:Y:S02]  /*20f90*/  LOP3.LUT R10, R7, R10, RZ, 0x3c, !PT ;  /* 0x0000000a070a7212 */ /* 0x000fe400078e3cff */
[----:B------:R-:W-:Y:S02]  /*20fa0*/  MOV R34, R4 ;  /* 0x0000000400227202 */ /* 0x000fe40000000f00 */
[----:B------:R-:W-:Y:S02]  /*20fb0*/  SHF.R.U64 R12, R12, 0x3, RZ ;  /* 0x000000030c0c7819 */ /* 0x000fe400000012ff */
[----:B------:R-:W-:-:S02]  /*20fc0*/  SHF.R.U64 R14, R14, 0x3, RZ ;  /* 0x000000030e0e7819 */ /* 0x000fc400000012ff */
[----:B------:R-:W-:Y:S02]  /*20fd0*/  F2FP.BF16.F32.PACK_AB R4, R21, R20 ;  /* 0x000000141504723e */ /* 0x000fe400000010ff */
[----:B------:R-:W-:Y:S02]  /*20fe0*/  F2FP.BF16.F32.PACK_AB R5, R95, R94 ;  /* 0x0000005e5f05723e */ /* 0x000fe400000010ff */
[----:B------:R-:W-:Y:S02]  /*20ff0*/  F2FP.BF16.F32.PACK_AB R6, R89, R88 ;  /* 0x000000585906723e */ /* 0x000fe400000010ff */
[----:B------:R-:W-:Y:S02]  /*21000*/  F2FP.BF16.F32.PACK_AB R7, R97, R96 ;  /* 0x000000606107723e */ /* 0x000fe400000010ff */
[----:B------:R-:W-:Y:S02]  /*21010*/  SHF.R.U64 R24, R24, 0x3, RZ ;  /* 0x0000000318187819 */ /* 0x000fe400000012ff */
[----:B------:R-:W-:Y:S01]  /*21020*/  SHF.R.U64 R26, R26, 0x3, RZ ;  /* 0x000000031a1a7819 */ /* 0x000fe200000012ff */
[----:B------:R1:W-:Y:S01]  /*21030*/  STSM.16.M88.4 [R34], R4 ;  /* 0x0000000422007844 */ /* 0x0003e20000000200 */
[----:B------:R-:W-:-:S02]  /*21040*/  SHF.R.U64 R28, R28, 0x3, RZ ;  /* 0x000000031c1c7819 */ /* 0x000fc400000012ff */
[----:B------:R-:W-:Y:S02]  /*21050*/  LOP3.LUT R12, R12, R101, RZ, 0x3c, !PT ;  /* 0x000000650c0c7212 */ /* 0x000fe400078e3cff */
[----:B------:R-:W-:Y:S01]  /*21060*/  LOP3.LUT R14, R14, R103, RZ, 0x3c, !PT ;  /* 0x000000670e0e7212 */ /* 0x000fe200078e3cff */
[----:B------:R-:W2:Y:S01]  /*21070*/  LDC.64 R100, c[0x0][0xc00] ;  /* 0x00030000ff647b82 */ /* 0x000ea20000000a00 */
[----:B------:R-:W-:Y:S02]  /*21080*/  LOP3.LUT R24, R24, R105, RZ, 0x3c, !PT ;  /* 0x0000006918187212 */ /* 0x000fe400078e3cff */
[----:B------:R-:W-:Y:S02]  /*21090*/  LOP3.LUT R26, R26, R107, RZ, 0x3c, !PT ;  /* 0x0000006b1a1a7212 */ /* 0x000fe400078e3cff */
[----:B------:R-:W-:Y:S02]  /*210a0*/  LOP3.LUT R32, R28, R109, RZ, 0x3c, !PT ;  /* 0x0000006d1c207212 */ /* 0x000fe400078e3cff */
[----:B------:R-:W-:-:S02]  /*210b0*/  MOV R107, R8 ;  /* 0x00000008006b7202 */ /* 0x000fc40000000f00 */
[----:B------:R-:W-:Y:S02]  /*210c0*/  MOV R106, R10 ;  /* 0x0000000a006a7202 */ /* 0x000fe40000000f00 */
[----:B-1----:R-:W-:Y:S02]  /*210d0*/  F2FP.BF16.F32.PACK_AB R4, R91, R90 ;  /* 0x0000005a5b04723e */ /* 0x002fe400000010ff */
[----:B------:R-:W-:Y:S02]  /*210e0*/  F2FP.BF16.F32.PACK_AB R5, R99, R98 ;  /* 0x000000626305723e */ /* 0x000fe400000010ff */
[----:B------:R-:W-:Y:S02]  /*210f0*/  F2FP.BF16.F32.PACK_AB R6, R37, R36 ;  /* 0x000000242506723e */ /* 0x000fe400000010ff */
[----:B------:R-:W-:Y:S02]  /*21100*/  F2FP.BF16.F32.PACK_AB R7, R39, R38 ;  /* 0x000000262707723e */ /* 0x000fe400000010ff */
[----:B------:R-:W-:-:S02]  /*21110*/  F2FP.BF16.F32.PACK_AB R8, R41, R40 ;  /* 0x000000282908723e */ /* 0x000fc400000010ff */
[----:B------:R-:W-:Y:S01]  /*21120*/  F2FP.BF16.F32.PACK_AB R9, R43, R42 ;  /* 0x0000002a2b09723e */ /* 0x000fe200000010ff */
[----:B------:R1:W-:Y:S01]  /*21130*/  STSM.16.M88.4 [R107], R4 ;  /* 0x000000046b007844 */ /* 0x0003e20000000200 */
[----:B------:R-:W-:Y:S02]  /*21140*/  F2FP.BF16.F32.PACK_AB R10, R45, R44 ;  /* 0x0000002c2d0a723e */ /* 0x000fe400000010ff */
[----:B------:R-:W-:Y:S02]  /*21150*/  F2FP.BF16.F32.PACK_AB R11, R47, R46 ;  /* 0x0000002e2f0b723e */ /* 0x000fe400000010ff */
[----:B------:R-:W-:Y:S02]  /*21160*/  MOV R105, R12 ;  /* 0x0000000c00697202 */ /* 0x000fe40000000f00 */
[----:B------:R-:W-:Y:S01]  /*21170*/  MOV R28, R14 ;  /* 0x0000000e001c7202 */ /* 0x000fe20000000f00 */
[----:B------:R-:W-:Y:S01]  /*21180*/  STSM.16.M88.4 [R106], R8 ;  /* 0x000000086a007844 */ /* 0x000fe20000000200 */
[----:B------:R-:W-:-:S02]  /*21190*/  MOV R104, R24 ;  /* 0x0000001800687202 */ /* 0x000fc40000000f00 */
[----:B------:R-:W-:Y:S02]  /*211a0*/  MOV R103, R26 ;  /* 0x0000001a00677202 */ /* 0x000fe40000000f00 */
[----:B------:R-:W-:Y:S02]  /*211b0*/  F2FP.BF16.F32.PACK_AB R12, R49, R48 ;  /* 0x00000030310c723e */ /* 0x000fe400000010ff */
        /* <DEDUP_REMOVED lines=14> */
[----:B-1----:R-:W-:Y:S01]  /*212a0*/  F2FP.BF16.F32.PACK_AB R4, R93, R92 ;  /* 0x0000005c5d04723e */ /* 0x002fe200000010ff */
[----:B--2---:R-:W-:Y:S01]  /*212b0*/  IMAD.WIDE R12, R187, 0x4, R100 ;  /* 0x00000004bb0c7825 */ /* 0x004fe200078e0264 */
[----:B------:R-:W-:Y:S01]  /*212c0*/  F2FP.BF16.F32.PACK_AB R5, R75, R74 ;  /* 0x0000004a4b05723e */ /* 0x000fe200000010ff */
[----:B------:R-:W-:Y:S01]  /*212d0*/  STSM.16.M88.4 [R104], R32 ;  /* 0x0000002068007844 */ /* 0x000fe20000000200 */
[----:B------:R-:W-:Y:S01]  /*212e0*/  F2FP.BF16.F32.PACK_AB R6, R77, R76 ;  /* 0x0000004c4d06723e */ /* 0x000fe200000010ff */
[----:B------:R-:W1:Y:S01]  /*212f0*/  LDC R101, c[0x0][0xbe8] ;  /* 0x0002fa00ff657b82 */ /* 0x000e620000000800 */
[----:B------:R-:W-:-:S02]  /*21300*/  F2FP.BF16.F32.PACK_AB R7, R79, R78 ;  /* 0x0000004e4f07723e */ /* 0x000fc400000010ff */
[----:B------:R-:W-:Y:S01]  /*21310*/  F2FP.BF16.F32.PACK_AB R8, R81, R80 ;  /* 0x000000505108723e */ /* 0x000fe200000010ff */
[----:B---3--:R-:W-:Y:S01]  /*21320*/  IMAD.MOV.U32 R28, RZ, RZ, RZ ;  /* 0x000000ffff1c7224 */ /* 0x008fe200078e00ff */
[----:B------:R-:W-:Y:S01]  /*21330*/  F2FP.BF16.F32.PACK_AB R9, R83, R82 ;  /* 0x000000525309723e */ /* 0x000fe200000010ff */
[----:B------:R2:W-:Y:S01]  /*21340*/  STSM.16.M88.4 [R103], R4 ;  /* 0x0000000467007844 */ /* 0x0005e20000000200 */
[----:B------:R-:W-:Y:S02]  /*21350*/  F2FP.BF16.F32.PACK_AB R10, R85, R84 ;  /* 0x00000054550a723e */ /* 0x000fe400000010ff */
[----:B------:R-:W-:Y:S01]  /*21360*/  F2FP.BF16.F32.PACK_AB R11, R87, R86 ;  /* 0x00000056570b723e */ /* 0x000fe200000010ff */
[----:B------:R-:W3:Y:S01]  /*21370*/  LDC.64 R14, c[0x0][0xba8] ;  /* 0x0002ea00ff0e7b82 */ /* 0x000ee20000000a00 */
[----:B------:R-:W-:-:S03]  /*21380*/  ISETP.NE.U32.AND P0, PT, RZ, UR4, PT ;  /* 0x00000004ff007c0c */ /* 0x000fc6000bf05070 */
[----:B------:R4:W-:Y:S04]  /*21390*/  STSM.16.M88.4 [R102], R8 ;  /* 0x0000000866007844 */ /* 0x0009e80000000200 */
[----:B------:R-:W-:Y:S01]  /*213a0*/  BAR.SYNC.DEFER_BLOCKING 0x1, 0x100 ;  /* 0x0044000000007b1d */ /* 0x000fe20000010000 */
[----:B------:R-:W-:-:S13]  /*213b0*/  ISETP.NE.AND.EX P0, PT, RZ, UR5, PT, P0 ;  /* 0x00000005ff007c0c */ /* 0x000fda000bf05300 */
[----:B------:R-:W3:Y:S01]  /*213c0*/  @P0 LDG.E R28, desc[UR46][R12.64] ;  /* 0x0000002e0c1c0981 */ /* 0x000ee2000c1e1900 */
[----:B------:R-:W-:Y:S01]  /*213d0*/  ISETP.NE.U32.AND P1, PT, RZ, UR6, PT ;  /* 0x00000006ff007c0c */ /* 0x000fe2000bf25070 */
[----:B------:R-:W-:Y:S01]  /*213e0*/  ULDC UR6, c[0x0][0xa88] ;  /* 0x0002a20000067ab9 */ /* 0x000fe20000000800 */
[C---:B------:R-:W-:Y:S01]  /*213f0*/  ISETP.NE.AND P2, PT, R186.reuse, RZ, PT ;  /* 0x000000ffba00720c */ /* 0x040fe20003f45270 */
[----:B------:R-:W-:Y:S01]  /*21400*/  IMAD.U32 R100, RZ, RZ, UR6 ;  /* 0x00000006ff647e24 */ /* 0x000fe2000f8e00ff */
[----:B------:R-:W-:Y:S01]  /*21410*/  ULDC UR6, c[0x0][0xad4] ;  /* 0x0002b50000067ab9 */ /* 0x000fe20000000800 */
[----:B------:R-:W-:Y:S02]  /*21420*/  ISETP.NE.AND.EX P1, PT, RZ, UR7, PT, P1 ;  /* 0x00000007ff007c0c */ /* 0x000fe4000bf25310 */
[----:B------:R-:W-:Y:S01]  /*21430*/  SEL R186, R186, UR6, P2 ;  /* 0x00000006baba7c07 */ /* 0x000fe20009000000 */
[----:B------:R-:W-:-:S03]  /*21440*/  IMAD.MOV.U32 R26, RZ, RZ, 0x9b8 ;  /* 0x000009b8ff1a7424 */ /* 0x000fc600078e00ff */
[----:B------:R-:W-:-:S04]  /*21450*/  ISETP.GT.AND P3, PT, R186, 0x1, PT ;  /* 0x00000001ba00780c */ /* 0x000fc80003f64270 */
[----:B------:R-:W-:-:S03]  /*21460*/  SEL R26, R26, 0x978, P3 ;  /* 0x000009781a1a7807 */ /* 0x000fc60001800000 */
[----:B--2---:R-:W2:Y:S08]  /*21470*/  @P1 LDC.64 R4, c[0x0][0xc08] ;  /* 0x00030200ff041b82 */ /* 0x004eb00000000a00 */
[----:B------:R-:W0:Y:S08]  /*21480*/  LDC.64 R6, c[0x0][R26+0x220] ;  /* 0x000088001a067b82 */ /* 0x000e300000000a00 */
[----:B----4-:R-:W4:Y:S01]  /*21490*/  LDC.64 R8, c[0x0][R26+0x218] ;  /* 0x000086001a087b82 */ /* 0x010f220000000a00 */
[----:B-1----:R-:W-:-:S07]  /*214a0*/  ISETP.NE.AND P4, PT, R101, 0x1, PT ;  /* 0x000000016500780c */ /* 0x002fce0003f85270 */
[----:B------:R-:W1:Y:S01]  /*214b0*/  LDC.64 R10, c[0x0][R26+0x228] ;  /* 0x00008a001a0a7b82 */ /* 0x000e620000000a00 */
[----:B--2---:R-:W-:-:S05]  /*214c0*/  @P1 IMAD.WIDE R4, R187, 0x4, R4 ;  /* 0x00000004bb041825 */ /* 0x004fca00078e0204 */
[----:B------:R2:W5:Y:S01]  /*214d0*/  @P1 LDG.E R100, desc[UR46][R4.64] ;  /* 0x0000002e04641981 */ /* 0x000562000c1e1900 */
[----:B------:R-:W-:Y:S01]  /*214e0*/  ISETP.NE.U32.AND P2, PT, RZ, UR4, PT ;  /* 0x00000004ff007c0c */ /* 0x000fe2000bf45070 */
[----:B------:R-:W1:Y:S01]  /*214f0*/  @P4 LDC R35, c[0x0][0xbec] ;  /* 0x0002fb00ff234b82 */ /* 0x000e620000000800 */
[----:B------:R-:W-:Y:S02]  /*21500*/  SHF.R.S32.HI R24, RZ, 0x1f, R187 ;  /* 0x0000001fff187819 */ /* 0x000fe400000114bb */
[----:B------:R-:W-:-:S04]  /*21510*/  ISETP.NE.AND.EX P2, PT, RZ, UR5, PT, P2 ;  /* 0x00000005ff007c0c */ /* 0x000fc8000bf45320 */
[----:B------:R-:W-:Y:S01]  /*21520*/  SEL R102, R187, RZ, !P2 ;  /* 0x000000ffbb667207 */ /* 0x000fe20005000000 */
[----:B--2---:R-:W2:Y:S01]  /*21530*/  LDC.64 R4, c[0x0][R26+0x210] ;  /* 0x000084001a047b82 */ /* 0x004ea20000000a00 */
[----:B------:R-:W-:Y:S01]  /*21540*/  SEL R25, R24, RZ, !P2 ;  /* 0x000000ff18197207 */ /* 0x000fe20005000000 */
[----:B------:R-:W-:-:S06]  /*21550*/  IMAD.IADD R24, R181, 0x1, R178 ;  /* 0x00000001b5187824 */ /* 0x000fcc00078e02b2 */
[----:B------:R-:W2:Y:S01]  /*21560*/  @P4 LDC R105, c[0x0][0xbf0] ;  /* 0x0002fc00ff694b82 */ /* 0x000ea20000000800 */
[----:B0-----:R-:W-:-:S07]  /*21570*/  IMAD R7, R7, R102, RZ ;  /* 0x0000006607077224 */ /* 0x001fce00078e02ff */
[----:B---3--:R-:W0:Y:S01]  /*21580*/  @!P3 LDC R14, c[0x0][0xb50] ;  /* 0x0002d400ff0ebb82 */ /* 0x008e220000000800 */
[----:B------:R-:W-:Y:S01]  /*21590*/  IMAD R33, R6, R25, R7 ;  /* 0x0000001906217224 */ /* 0x000fe200078e0207 */
[----:B------:R-:W-:Y:S01]  /*215a0*/  SEL R25, R190, RZ, P3 ;  /* 0x000000ffbe197207 */ /* 0x000fe20001800000 */
[----:B------:R-:W-:-:S05]  /*215b0*/  IMAD.WIDE.U32 R6, R6, R102, RZ ;  /* 0x0000006606067225 */ /* 0x000fca00078e00ff */
[----:B------:R-:W3:Y:S01]  /*215c0*/  @!P3 LDC R15, c[0x0][0xb54] ;  /* 0x0002d500ff0fbb82 */ /* 0x000ee20000000800 */
[-C--:B----4-:R-:W-:Y:S02]  /*215d0*/  IMAD R27, R9, R183.reuse, RZ ;  /* 0x000000b7091b7224 */ /* 0x090fe400078e02ff */
[----:B------:R-:W-:-:S04]  /*215e0*/  IMAD.WIDE.U32 R8, R8, R183, RZ ;  /* 0x000000b708087225 */ /* 0x000fc800078e00ff */
[----:B------:R-:W-:Y:S02]  /*215f0*/  IMAD.IADD R32, R9, 0x1, R27 ;  /* 0x0000000109207824 */ /* 0x000fe400078e021b */
[----:B------:R-:W-:Y:S02]  /*21600*/  IMAD.IADD R9, R7, 0x1, R33 ;  /* 0x0000000107097824 */ /* 0x000fe400078e0221 */
[----:B------:R-:W-:Y:S02]  /*21610*/  IMAD.MOV.U32 R7, RZ, RZ, R24 ;  /* 0x000000ffff077224 */ /* 0x000fe400078e0018 */
[-C--:B-1----:R-:W-:Y:S02]  /*21620*/  IMAD R27, R11, R25.reuse, RZ ;  /* 0x000000190b1b7224 */ /* 0x082fe400078e02ff */
[----:B------:R-:W-:-:S04]  /*21630*/  IMAD.WIDE.U32 R10, R10, R25, RZ ;  /* 0x000000190a0a7225 */ /* 0x000fc800078e00ff */
[----:B------:R-:W-:Y:S01]  /*21640*/  IMAD.IADD R27, R11, 0x1, R27 ;  /* 0x000000010b1b7824 */ /* 0x000fe200078e021b */
[--C-:B------:R-:W-:Y:S01]  /*21650*/  IADD3 R8, P2, P5, R6, R8, R28.reuse ;  /* 0x0000000806087210 */ /* 0x100fe20007d5e01c */
[----:B------:R-:W-:Y:S01]  /*21660*/  @P4 IMAD.HI.U32 R6, R24, R35, RZ ;  /* 0x0000002318064227 */ /* 0x000fe200078e00ff */
[----:B------:R-:W-:-:S04]  /*21670*/  SHF.R.S32.HI R103, RZ, 0x1f, R28 ;  /* 0x0000001fff677819 */ /* 0x000fc8000001141c */
[----:B--2---:R-:W-:Y:S02]  /*21680*/  @P4 SHF.R.U32.HI R7, RZ, R105, R6 ;  /* 0x00000069ff074219 */ /* 0x004fe40000011606 */
[----:B------:R-:W-:Y:S02]  /*21690*/  IADD3.X R9, R9, R32, R103, P2, P5 ;  /* 0x0000002009097210 */ /* 0x000fe400017ea467 */
[----:B------:R-:W-:Y:S01]  /*216a0*/  IADD3 R10, P2, P5, R7, R8, R10 ;  /* 0x00000008070a7210 */ /* 0x000fe20007d5e00a */
[--C-:B------:R-:W-:Y:S01]  /*216b0*/  IMAD.MOV R25, RZ, RZ, -R7.reuse ;  /* 0x000000ffff197224 */ /* 0x100fe200078e0a07 */
[----:B------:R-:W-:-:S03]  /*216c0*/  SHF.R.S32.HI R6, RZ, 0x1f, R7 ;  /* 0x0000001fff067819 */ /* 0x000fc60000011407 */
[----:B------:R-:W-:Y:S01]  /*216d0*/  IMAD R7, R101, R25, R24 ;  /* 0x0000001965077224 */ /* 0x000fe200078e0218 */
[----:B------:R-:W-:-:S03]  /*216e0*/  IADD3.X R11, R6, R9, R27, P2, P5 ;  /* 0x00000009060b7210 */ /* 0x000fc600017ea41b */
[-C--:B------:R-:W-:Y:S01]  /*216f0*/  IMAD R5, R5, R7.reuse, RZ ;  /* 0x0000000705057224 */ /* 0x080fe200078e02ff */
[----:B------:R-:W-:Y:S01]  /*21700*/  SHF.R.S32.HI R9, RZ, 0x1f, R7 ;  /* 0x0000001fff097819 */ /* 0x000fe20000011407 */
[----:B------:R-:W-:-:S04]  /*21710*/  IMAD.WIDE.U32 R10, R4, R7, R10 ;  /* 0x00000007040a7225 */ /* 0x000fc800078e000a */
[----:B------:R-:W-:Y:S01]  /*21720*/  IMAD R5, R4, R9, R5 ;  /* 0x0000000904057224 */ /* 0x000fe200078e0205 */
[----:B0-----:R-:W-:-:S03]  /*21730*/  LEA R14, P2, R10, R14, 0x2 ;  /* 0x0000000e0a0e7211 */ /* 0x001fc600078410ff */
[----:B------:R-:W-:-:S05]  /*21740*/  IMAD.IADD R4, R11, 0x1, R5 ;  /* 0x000000010b047824 */ /* 0x000fca00078e0205 */
[----:B---3--:R-:W-:Y:S01]  /*21750*/  LEA.HI.X R15, R10, R15, R4, 0x2, P2 ;  /* 0x0000000f0a0f7211 */ /* 0x008fe200010f1404 */
[----:B------:R-:W-:Y:S06]  /*21760*/  @P1 BRA `(.L_x_1722) ;  /* 0x0000000000101947 */ /* 0x000fec0003800000 */
[----:B------:R-:W-:Y:S05]  /*21770*/  @!P0 BRA `(.L_x_1722) ;  /* 0x00000000000c8947 */ /* 0x000fea0003800000 */
[----:B------:R-:W2:Y:S04]  /*21780*/  LDG.E R5, desc[UR46][R12.64] ;  /* 0x0000002e0c057981 */ /* 0x000ea8000c1e1900 */
[----:B-----5:R-:W2:Y:S02]  /*21790*/  LDG.E R100, desc[UR46][R12.64+0x4] ;  /* 0x0000042e0c647981 */ /* 0x020ea4000c1e1900 */
[----:B--2---:R-:W-:-:S07]  /*217a0*/  IMAD.IADD R100, R100, 0x1, -R5 ;  /* 0x0000000164647824 */ /* 0x004fce00078e0a05 */
.L_x_1722:
[----:B------:R-:W2:Y:S01]  /*217b0*/  LDL R8, [R1+0x80] ;  /* 0x0000800001087983 */ /* 0x000ea20000100800 */
[----:B-----5:R-:W-:Y:S01]  /*217c0*/  IMAD R100, R100, R101, RZ ;  /* 0x0000006564647224 */ /* 0x020fe200078e02ff */
[----:B------:R-:W-:Y:S02]  /*217d0*/  LOP3.LUT P0, RZ, R230, 0x3, RZ, 0xc0, !PT ;  /* 0x00000003e6ff7812 */ /* 0x000fe4000780c0ff */
[----:B------:R-:W-:Y:S04]  /*217e0*/  SHFL.IDX PT, R4, R14, RZ, 0x1c1f ;  /* 0x001c1fff0e047589 */ /* 0x000fe800000e0000 */
[----:B------:R-:W0:Y:S04]  /*217f0*/  SHFL.IDX PT, R5, R15, RZ, 0x1c1f ;  /* 0x001c1fff0f057589 */ /* 0x000e2800000e0000 */
[----:B------:R-:W-:Y:S04]  /*21800*/  SHFL.IDX PT, R6, R14, 0x1, 0x1c1f ;  /* 0x003c1f000e067f89 */ /* 0x000fe800000e0000 */
[----:B------:R-:W1:Y:S01]  /*21810*/  SHFL.IDX PT, R7, R15, 0x1, 0x1c1f ;  /* 0x003c1f000f077f89 */ /* 0x000e6200000e0000 */
[----:B--2---:R-:W-:-:S04]  /*21820*/  IMAD.IADD R9, R8, 0x1, R178 ;  /* 0x0000000108097824 */ /* 0x004fc800078e02b2 */
        /* <DEDUP_REMOVED lines=19> */
[----:B------:R-:W-:Y:S01]  /*21960*/  IADD3 R33, P2, R72, 0x4000, RZ ;  /* 0x0000400048217810 */ /* 0x000fe20007f5e0ff */
[----:B------:R-:W-:Y:S01]  /*21970*/  ULDC.64 UR4, c[0x0][0xae8] ;  /* 0x0002ba0000047ab9 */ /* 0x000fe20000000a00 */
[----:B------:R-:W-:Y:S01]  /*21980*/  LOP3.LUT R8, R8, R9, RZ, 0x3c, !PT ;  /* 0x0000000908087212 */ /* 0x000fe200078e3cff */
[----:B------:R-:W-:Y:S01]  /*21990*/  IMAD.X R9, RZ, RZ, R73, P6 ;  /* 0x000000ffff097224 */ /* 0x000fe200030e0649 */
[C---:B------:R-:W-:Y:S01]  /*219a0*/  IADD3 R3, P6, R72.reuse, 0x7000, RZ ;  /* 0x0000700048037810 */ /* 0x040fe20007fde0ff */
[----:B------:R-:W-:Y:S01]  /*219b0*/  IMAD.IADD R21, R21, 0x1, R103 ;  /* 0x0000000115157824 */ /* 0x000fe200078e0267 */
[----:B------:R-:W-:-:S02]  /*219c0*/  IADD3 R37, P1, R72, 0x5000, RZ ;  /* 0x0000500048257810 */ /* 0x000fc40007f3e0ff */
[----:B------:R-:W-:Y:S02]  /*219d0*/  LOP3.LUT R0, R3, 0x380, RZ, 0xc0, !PT ;  /* 0x0000038003007812 */ /* 0x000fe400078ec0ff */
[----:B------:R-:W-:Y:S01]  /*219e0*/  IADD3 R41, P0, R72, 0x6000, RZ ;  /* 0x0000600048297810 */ /* 0x000fe20007f1e0ff */
[----:B------:R-:W-:Y:S01]  /*219f0*/  IMAD.X R45, RZ, RZ, R73, P6 ;  /* 0x000000ffff2d7224 */ /* 0x000fe200030e0649 */
[----:B------:R-:W-:Y:S01]  /*21a00*/  SHF.R.U64 R0, R0, 0x3, RZ ;  /* 0x0000000300007819 */ /* 0x000fe200000012ff */
[----:B------:R-:W-:Y:S01]  /*21a10*/  IMAD.WIDE.U32 R20, R183, UR4, R20 ;  /* 0x00000004b7147c25 */ /* 0x000fe2000f8e0014 */
[----:B------:R-:W-:Y:S01]  /*21a20*/  LOP3.LUT R12, R13, 0x380, RZ, 0xc0, !PT ;  /* 0x000003800d0c7812 */ /* 0x000fe200078ec0ff */
[----:B------:R-:W5:Y:S01]  /*21a30*/  LD.E.128 R8, desc[UR46][R8.64] ;  /* 0x0000002e08087980 */ /* 0x000f62000c101d00 */
[----:B------:R-:W-:Y:S01]  /*21a40*/  LOP3.LUT R44, R0, R3, RZ, 0x3c, !PT ;  /* 0x00000003002c7212 */ /* 0x000fe200078e3cff */
[----:B------:R-:W-:Y:S01]  /*21a50*/  IMAD R3, R185, 0x20, R209 ;  /* 0x00000020b9037824 */ /* 0x000fe200078e02d1 */
[----:B------:R-:W-:-:S02]  /*21a60*/  LOP3.LUT R24, R25, 0x380, RZ, 0xc0, !PT ;  /* 0x0000038019187812 */ /* 0x000fc400078ec0ff */
[----:B------:R-:W-:Y:S01]  /*21a70*/  LOP3.LUT R32, R33, 0x380, RZ, 0xc0, !PT ;  /* 0x0000038021207812 */ /* 0x000fe200078ec0ff */
[----:B------:R-:W-:Y:S01]  /*21a80*/  IMAD.IADD R48, R178, 0x1, R3 ;  /* 0x00000001b2307824 */ /* 0x000fe200078e0203 */
[----:B------:R-:W-:Y:S02]  /*21a90*/  LOP3.LUT R36, R37, 0x380, RZ, 0xc0, !PT ;  /* 0x0000038025247812 */ /* 0x000fe400078ec0ff */
[----:B------:R-:W-:Y:S01]  /*21aa0*/  LOP3.LUT R40, R41, 0x380, RZ, 0xc0, !PT ;  /* 0x0000038029287812 */ /* 0x000fe200078ec0ff */
[----:B0-----:R-:W-:Y:S01]  /*21ab0*/  @P4 IMAD.HI.U32 R0, R48, R51, RZ ;  /* 0x0000003330004227 */ /* 0x001fe200078e00ff */
[----:B------:R-:W-:Y:S01]  /*21ac0*/  SHF.R.S32.HI R49, RZ, 0x1f, R102 ;  /* 0x0000001fff317819 */ /* 0x000fe20000011466 */
[----:B------:R-:W5:Y:S01]  /*21ad0*/  LD.E.128 R44, desc[UR46][R44.64] ;  /* 0x0000002e2c2c7980 */ /* 0x000f62000c101d00 */
[----:B------:R-:W-:Y:S01]  /*21ae0*/  LOP3.LUT R5, R72, 0x380, RZ, 0xc0, !PT ;  /* 0x0000038048057812 */ /* 0x000fe200078ec0ff */
[----:B------:R-:W-:Y:S01]  /*21af0*/  IMAD R21, R183, UR5, R21 ;  /* 0x00000005b7157c24 */ /* 0x000fe2000f8e0215 */
[----:B------:R-:W-:Y:S01]  /*21b00*/  ULDC.64 UR4, c[0x0][0xaf0] ;  /* 0x0002bc0000047ab9 */ /* 0x000fe20000000a00 */
[----:B------:R-:W-:Y:S01]  /*21b10*/  IMAD.MOV.U32 R3, RZ, RZ, R48 ;  /* 0x000000ffff037224 */ /* 0x000fe200078e0030 */
[----:B-1----:R-:W-:Y:S01]  /*21b20*/  @P4 SHF.R.U32.HI R3, RZ, R53, R0 ;  /* 0x00000035ff034219 */ /* 0x002fe20000011600 */
[----:B------:R-:W-:Y:S01]  /*21b30*/  IMAD R49, R49, UR4, RZ ;  /* 0x0000000431317c24 */ /* 0x000fe2000f8e02ff */
[----:B------:R-:W-:-:S02]  /*21b40*/  SHF.R.U64 R12, R12, 0x3, RZ ;  /* 0x000000030c0c7819 */ /* 0x000fc400000012ff */
[----:B------:R-:W-:Y:S02]  /*21b50*/  SHF.R.U64 R24, R24, 0x3, RZ ;  /* 0x0000000318187819 */ /* 0x000fe400000012ff */
[----:B------:R-:W-:Y:S02]  /*21b60*/  SHF.R.U64 R32, R32, 0x3, RZ ;  /* 0x0000000320207819 */ /* 0x000fe400000012ff */
[----:B------:R-:W-:Y:S02]  /*21b70*/  SHF.R.U64 R36, R36, 0x3, RZ ;  /* 0x0000000324247819 */ /* 0x000fe400000012ff */
[----:B------:R-:W-:Y:S02]  /*21b80*/  SHF.R.U64 R40, R40, 0x3, RZ ;  /* 0x0000000328287819 */ /* 0x000fe400000012ff */
[----:B------:R-:W-:Y:S01]  /*21b90*/  SHF.R.U64 R5, R5, 0x3, RZ ;  /* 0x0000000305057819 */ /* 0x000fe200000012ff */
[--C-:B------:R-:W-:Y:S01]  /*21ba0*/  IMAD.MOV R28, RZ, RZ, -R3.reuse ;  /* 0x000000ffff1c7224 */ /* 0x100fe200078e0a03 */
[----:B------:R-:W-:Y:S01]  /*21bb0*/  SHF.R.S32.HI R0, RZ, 0x1f, R3 ;  /* 0x0000001fff007819 */ /* 0x000fe20000011403 */
[----:B------:R-:W-:Y:S01]  /*21bc0*/  IMAD R49, R102, UR5, R49 ;  /* 0x0000000566317c24 */ /* 0x000fe2000f8e0231 */
        /* <DEDUP_REMOVED lines=11> */
[----:B------:R-:W-:Y:S01]  /*21c80*/  IMAD.WIDE.U32 R20, R102, UR4, R20 ;  /* 0x0000000466147c25 */ /* 0x000fe2000f8e0014 */
[----:B------:R-:W-:Y:S01]  /*21c90*/  ULDC.64 UR4, c[0x0][0xae0] ;  /* 0x0002b80000047ab9 */ /* 0x000fe20000000a00 */
[----:B------:R-:W5:Y:S02]  /*21ca0*/  LD.E.128 R12, desc[UR46][R12.64] ;  /* 0x0000002e0c0c7980 */ /* 0x000f64000c101d00 */
        /* <DEDUP_REMOVED lines=20> */
[----:B------:R-:W-:Y:S02]  /*21df0*/  IMAD.IADD R51, R209, 0x1, R178 ;  /* 0x00000001d1337824 */ /* 0x000fe400078e02b2 */
[C---:B------:R-:W-:Y:S02]  /*21e00*/  IMAD R49, R101.reuse, UR5, R0 ;  /* 0x0000000565317c24 */ /* 0x040fe4000f8e0200 */
[----:B------:R-:W-:Y:S01]  /*21e10*/  IMAD.WIDE.U32 R20, R101, UR4, R20 ;  /* 0x0000000465147c25 */ /* 0x000fe2000f8e0014 */
[C---:B------:R-:W-:Y:S01]  /*21e20*/  ISETP.GE.AND P2, PT, R51.reuse, R100, PT ;  /* 0x000000643300720c */ /* 0x040fe20003f46270 */
[----:B------:R-:W-:Y:S02]  /*21e30*/  ULDC.64 UR4, c[0x0][0xa80] ;  /* 0x0002a00000047ab9 */ /* 0x000fe40000000a00 */
[----:B------:R-:W-:Y:S01]  /*21e40*/  VIADD R3, R51, 0x20 ;  /* 0x0000002033037836 */ /* 0x000fe20000000000 */
[----:B------:R-:W-:Y:S01]  /*21e50*/  LEA R28, P3, R20, UR4, 0x1 ;  /* 0x00000004141c7c11 */ /* 0x000fe2000f8608ff */
[----:B------:R-:W-:-:S02]  /*21e60*/  IMAD.IADD R21, R21, 0x1, R49 ;  /* 0x0000000115157824 */ /* 0x000fc400078e0231 */
[----:B------:R-:W-:Y:S01]  /*21e70*/  VIADD R0, R2, 0x2a820 ;  /* 0x0002a82002007836 */ /* 0x000fe20000000000 */
[-C--:B------:R-:W-:Y:S01]  /*21e80*/  ISETP.GE.AND P0, PT, R3, R100.reuse, PT ;  /* 0x000000640300720c */ /* 0x080fe20003f06270 */
[----:B------:R-:W-:Y:S01]  /*21e90*/  VIADD R3, R51, 0x40 ;  /* 0x0000004033037836 */ /* 0x000fe20000000000 */
[----:B------:R-:W-:Y:S02]  /*21ea0*/  LEA.HI.X R50, R20, UR5, R21, 0x1, P3 ;  /* 0x0000000514327c11 */ /* 0x000fe400098f0c15 */
[----:B------:R-:W-:Y:S01]  /*21eb0*/  PRMT R0, RZ, 0x654, R0 ;  /* 0x00000654ff007816 */ /* 0x000fe20000000000 */
[----:B-1----:R0:W1:Y:S01]  /*21ec0*/  SHFL.IDX PT, R49, R28, RZ, 0x181f ;  /* 0x00181fff1c317589 */ /* 0x00206200000e0000 */
[----:B------:R-:W-:Y:S01]  /*21ed0*/  ISETP.GE.AND P1, PT, R3, R100, PT ;  /* 0x000000640300720c */ /* 0x000fe20003f26270 */
[----:B------:R-:W-:Y:S01]  /*21ee0*/  BSSY B1, `(.L_x_1724) ;  /* 0x000000f000017945 */ /* 0x000fe20003800000 */
[----:B------:R0:W-:Y:S01]  /*21ef0*/  SYNCS.ARRIVE.TRANS64.RED.A1T0 RZ, [R0+URZ], RZ ;  /* 0x000000ff00ff79a7 */ /* 0x0001e2000810043f */
[----:B------:R0:W2:Y:S01]  /*21f00*/  SHFL.IDX PT, R3, R50, RZ, 0x181f ;  /* 0x00181fff32037589 */ /* 0x0000a200000e0000 */
[----:B------:R-:W-:-:S02]  /*21f10*/  SHF.R.S32.HI R104, RZ, 0x1f, R184 ;  /* 0x0000001fff687819 */ /* 0x000fc400000114b8 */
[----:B------:R-:W-:Y:S01]  /*21f20*/  SHF.R.S32.HI R105, RZ, 0x1f, R182 ;  /* 0x0000001fff697819 */ /* 0x000fe200000114b6 */
[----:B------:R-:W-:Y:S06]  /*21f30*/  @P2 BRA `(.L_x_1725) ;  /* 0x0000000000242947 */ /* 0x000fec0003800000 */
        /* <DEDUP_REMOVED lines=9> */
.L_x_1725:
[----:B------:R-:W-:Y:S05]  /*21fd0*/  BSYNC B1 ;  /* 0x0000000000017941 */ /* 0x000fea0003800000 */
.L_x_1724:
        /* <DEDUP_REMOVED lines=13> */
.L_x_1727:
[----:B------:R-:W-:Y:S05]  /*220b0*/  BSYNC B1 ;  /* 0x0000000000017941 */ /* 0x000fea0003800000 */
.L_x_1726:
        /* <DEDUP_REMOVED lines=13> */
.L_x_1729:
[----:B------:R-:W-:Y:S05]  /*22190*/  BSYNC B1 ;  /* 0x0000000000017941 */ /* 0x000fea0003800000 */
.L_x_1728:
[----:B0-----:R-:W-:Y:S01]  /*221a0*/  VIADD R3, R51, 0x60 ;  /* 0x0000006033037836 */ /* 0x001fe20000000000 */
[----:B---3--:R0:W3:Y:S04]  /*221b0*/  SHFL.IDX PT, R7, R50, 0x3, 0x181f ;  /* 0x00781f0032077f89 */ /* 0x0080e800000e0000 */
[----:B------:R-:W-:Y:S01]  /*221c0*/  ISETP.GE.AND P0, PT, R3, R100, PT ;  /* 0x000000640300720c */ /* 0x000fe20003f06270 */
[----:B------:R0:W0:-:S12]  /*221d0*/  SHFL.IDX PT, R9, R28, 0x3, 0x181f ;  /* 0x00781f001c097f89 */ /* 0x00001800000e0000 */
[----:B------:R-:W-:Y:S05]  /*221e0*/  @P0 BRA `(.L_x_1730) ;  /* 0x00000018000c0947 */ /* 0x000fea0003800000 */
[----:B------:R-:W-:Y:S02]  /*221f0*/  ULDC UR4, c[0x0][0xac8] ;  /* 0x0002b20000047ab9 */ /* 0x000fe40000000800 */
[----:B------:R-:W-:-:S13]  /*22200*/  ISETP.GE.AND P1, PT, R182, UR4, PT ;  /* 0x00000004b6007c0c */ /* 0x000fda000bf26270 */
[----:B0-----:R-:W-:-:S04]  /*22210*/  @!P1 LEA R4, P0, R182, R9, 0x1 ;  /* 0x00000009b6049211 */ /* 0x001fc800078008ff */
[----:B---3--:R-:W-:Y:S02]  /*22220*/  @!P1 LEA.HI.X R5, R182, R7, R105, 0x1, P0 ;  /* 0x00000007b6059211 */ /* 0x008fe400000f0c69 */
[----:B------:R-:W-:-:S03]  /*22230*/  ISETP.GE.AND P0, PT, R184, UR4, PT ;  /* 0x00000004b8007c0c */ /* 0x000fc6000bf06270 */
[----:B------:R0:W-:Y:S10]  /*22240*/  @!P1 ST.E.128 desc[UR46][R4.64], R24 ;  /* 0x0000001804009985 */ /* 0x0001f4000c101d2e */
[----:B------:R-:W-:Y:S05]  /*22250*/  @P0 BRA `(.L_x_1730) ;  /* 0x0000001400f00947 */ /* 0x000fea0003800000 */
[----:B0-----:R-:W-:-:S04]  /*22260*/  LEA R4, P0, R184, R9, 0x1 ;  /* 0x00000009b8047211 */ /* 0x001fc800078008ff */
[----:B------:R-:W-:-:S05]  /*22270*/  LEA.HI.X R5, R184, R7, R104, 0x1, P0 ;  /* 0x00000007b8057211 */ /* 0x000fca00000f0c68 */
[----:B------:R0:W-:Y:S01]  /*22280*/  ST.E.128 desc[UR46][R4.64], R44 ;  /* 0x0000002c04007985 */ /* 0x0001e2000c101d2e */
[----:B------:R-:W-:Y:S05]  /*22290*/  BRA `(.L_x_1730) ;  /* 0x0000001400e07947 */ /* 0x000fea0003800000 */
.L_x_1723:
[----:B------:R-:W1:Y:S01]  /*222a0*/  @P4 LDC R11, c[0x0][0xbec] ;  /* 0x0002fb00ff0b4b82 */ /* 0x000e620000000800 */
[----:B------:R-:W-:Y:S01]  /*222b0*/  ULDC.64 UR4, c[0x0][0xb08] ;  /* 0x0002c20000047ab9 */ /* 0x000fe20000000a00 */
[----:B0-----:R-:W-:Y:S01]  /*222c0*/  SHF.R.S32.HI R3, RZ, 0x1f, R102 ;  /* 0x0000001fff037819 */ /* 0x001fe20000011466 */
[----:B------:R-:W-:Y:S01]  /*222d0*/  IMAD R103, R103, UR4, RZ ;  /* 0x0000000467677c24 */ /* 0x000fe2000f8e02ff */
[----:B------:R-:W-:Y:S01]  /*222e0*/  ULDC.64 UR6, c[0x0][0xb30] ;  /* 0x0002cc0000067ab9 */ /* 0x000fe20000000a00 */
[C---:B------:R-:W-:Y:S01]  /*222f0*/  IMAD.WIDE.U32 R4, R28.reuse, UR4, RZ ;  /* 0x000000041c047c25 */ /* 0x040fe2000f8e00ff */
[----:B------:R-:W-:Y:S01]  /*22300*/  ISETP.GE.AND P0, PT, R9, R100, PT ;  /* 0x000000640900720c */ /* 0x000fe20003f06270 */
[----:B------:R-:W-:Y:S01]  /*22310*/  BSSY B1, `(.L_x_1731) ;  /* 0x0000070000017945 */ /* 0x000fe20003800000 */
[----:B------:R-:W0:Y:S01]  /*22320*/  @P4 LDC R0, c[0x0][0xbf0] ;  /* 0x0002fc00ff004b82 */ /* 0x000e220000000800 */
[----:B------:R-:W-:Y:S01]  /*22330*/  IMAD R103, R28, UR5, R103 ;  /* 0x000000051c677c24 */ /* 0x000fe2000f8e0267 */
[----:B------:R-:W-:Y:S01]  /*22340*/  ULDC.64 UR4, c[0x0][0xb38] ;  /* 0x0002ce0000047ab9 */ /* 0x000fe20000000a00 */
[----:B------:R-:W-:-:S02]  /*22350*/  SHF.R.S32.HI R25, RZ, 0x1f, R199 ;  /* 0x0000001fff197819 */ /* 0x000fc400000114c7 */
[----:B------:R-:W-:Y:S01]  /*22360*/  IMAD.IADD R5, R5, 0x1, R103 ;  /* 0x0000000105057824 */ /* 0x000fe200078e0267 */
[----:B------:R-:W-:Y:S02]  /*22370*/  SHF.R.S32.HI R26, RZ, 0x1f, R200 ;  /* 0x0000001fff1a7819 */ /* 0x000fe400000114c8 */
        /* <DEDUP_REMOVED lines=9> */
[----:B-1----:R-:W-:Y:S01]  /*22410*/  @P4 IMAD.HI.U32 R11, R24, R11, RZ ;  /* 0x0000000b180b4227 */ /* 0x002fe200078e00ff */
[----:B------:R-:W-:-:S03]  /*22420*/  SHF.R.S32.HI R14, RZ, 0x1f, R208 ;  /* 0x0000001fff0e7819 */ /* 0x000fc600000114d0 */
[C---:B------:R-:W-:Y:S02]  /*22430*/  IMAD R7, R102.reuse, UR5, R3 ;  /* 0x0000000566077c24 */ /* 0x040fe4000f8e0203 */
[----:B------:R-:W-:Y:S01]  /*22440*/  IMAD.WIDE.U32 R4, R102, UR4, R4 ;  /* 0x0000000466047c25 */ /* 0x000fe2000f8e0004 */
[----:B------:R-:W-:-:S03]  /*22450*/  ULDC.64 UR4, c[0x0][0xb48] ;  /* 0x0002d20000047ab9 */ /* 0x000fc60000000a00 */
[----:B------:R-:W-:Y:S01]  /*22460*/  IMAD.MOV.U32 R3, RZ, RZ, R24 ;  /* 0x000000ffff037224 */ /* 0x000fe200078e0018 */
[----:B0-----:R-:W-:Y:S01]  /*22470*/  @P4 SHF.R.U32.HI R3, RZ, R0, R11 ;  /* 0x00000000ff034219 */ /* 0x001fe2000001160b */
[----:B------:R-:W-:-:S03]  /*22480*/  IMAD.IADD R5, R5, 0x1, R7 ;  /* 0x0000000105057824 */ /* 0x000fc600078e0207 */
        /* <DEDUP_REMOVED lines=31> */
[CC--:B------:R-:W-:Y:S01]  /*22680*/  @!P1 LEA R8, P5, R206.reuse, R4.reuse, 0x2 ;  /* 0x00000004ce089211 */ /* 0x0c0fe200078a10ff */
        /* <DEDUP_REMOVED lines=56> */
.L_x_1732:
[----:B------:R-:W-:Y:S05]  /*22a10*/  BSYNC B1 ;  /* 0x0000000000017941 */ /* 0x000fea0003800000 */
.L_x_1731:
        /* <DEDUP_REMOVED lines=70> */
.L_x_1721:
[----:B------:R-:W-:Y:S01]  /*22e80*/  ULDC.64 UR4, c[0x0][0xc08] ;  /* 0x0003020000047ab9 */ /* 0x000fe20000000a00 */
[----:B------:R-:W2:Y:S01]  /*22e90*/  LDC.64 R4, c[0x0][0xc00] ;  /* 0x00030000ff047b82 */ /* 0x000ea20000000a00 */
[----:B------:R-:W-:Y:S01]  /*22ea0*/  ISETP.NE.U32.AND P0, PT, RZ, UR4, PT ;  /* 0x00000004ff007c0c */ /* 0x000fe2000bf05070 */
[----:B------:R-:W-:-:S03]  /*22eb0*/  IMAD.MOV.U32 R3, RZ, RZ, RZ ;  /* 0x000000ffff037224 */ /* 0x000fc600078e00ff */
[----:B------:R-:W-:Y:S01]  /*22ec0*/  ISETP.NE.AND.EX P1, PT, RZ, UR5, PT, P0 ;  /* 0x00000005ff007c0c */ /* 0x000fe2000bf25300 */
[----:B------:R-:W-:Y:S02]  /*22ed0*/  ULDC.64 UR4, c[0x0][0xc00] ;  /* 0x0003000000047ab9 */ /* 0x000fe40000000a00 */
[----:B------:R-:W-:-:S04]  /*22ee0*/  ISETP.NE.U32.AND P0, PT, RZ, UR4, PT ;  /* 0x00000004ff007c0c */ /* 0x000fc8000bf05070 */
[----:B------:R-:W-:-:S06]  /*22ef0*/  ISETP.NE.AND.EX P0, PT, RZ, UR5, PT, P0 ;  /* 0x00000005ff007c0c */ /* 0x000fcc000bf05300 */
[----:B------:R-:W3:Y:S01]  /*22f00*/  @P1 LDC.64 R6, c[0x0][0xc08] ;  /* 0x00030200ff061b82 */ /* 0x000ee20000000a00 */
[----:B------:R-:W-:Y:S02]  /*22f10*/  ULDC UR4, c[0x0][0xa88] ;  /* 0x0002a20000047ab9 */ /* 0x000fe40000000800 */
[----:B------:R-:W-:Y:S02]  /*22f20*/  IMAD.U32 R0, RZ, RZ, UR4 ;  /* 0x00000004ff007e24 */ /* 0x000fe4000f8e00ff */
[----:B--2---:R-:W-:-:S05]  /*22f30*/  IMAD.WIDE R4, R187, 0x4, R4 ;  /* 0x00000004bb047825 */ /* 0x004fca00078e0204 */
[----:B------:R2:W5:Y:S01]  /*22f40*/  @P0 LDG.E R3, desc[UR46][R4.64] ;  /* 0x0000002e04030981 */ /* 0x000562000c1e1900 */
[----:B---3--:R-:W-:-:S05]  /*22f50*/  @P1 IMAD.WIDE R6, R187, 0x4, R6 ;  /* 0x00000004bb061825 */ /* 0x008fca00078e0206 */
[----:B------:R2:W5:Y:S01]  /*22f60*/  @P1 LDG.E R0, desc[UR46][R6.64] ;  /* 0x0000002e06001981 */ /* 0x000562000c1e1900 */
[----:B------:R-:W-:Y:S02]  /*22f70*/  ISETP.NE.AND P2, PT, R186, RZ, PT ;  /* 0x000000ffba00720c */ /* 0x000fe40003f45270 */
[----:B-1----:R-:W-:Y:S01]  /*22f80*/  SHF.R.S32.HI R28, RZ, 0x1f, R187 ;  /* 0x0000001fff1c7819 */ /* 0x002fe200000114bb */
[----:B------:R-:W1:Y:S10]  /*22f90*/  S2R R35, SR_TID.X ;  /* 0x0000000000237919 */ /* 0x000e740000002100 */
[----:B------:R-:W3:Y:S01]  /*22fa0*/  @!P2 LDC R186, c[0x0][0xad4] ;  /* 0x0002b500ffbaab82 */ /* 0x000ee20000000800 */
[----:B-1----:R-:W-:Y:S01]  /*22fb0*/  VIADD R8, R35, 0xffffff80 ;  /* 0xffffff8023087836 */ /* 0x002fe20000000000 */
[----:B---3--:R-:W-:-:S04]  /*22fc0*/  ISETP.GT.AND P2, PT, R186, 0x1, PT ;  /* 0x00000001ba00780c */ /* 0x008fc80003f44270 */
[----:B------:R-:W-:Y:S01]  /*22fd0*/  ISETP.GT.AND P3, PT, R8, 0x7f, PT ;  /* 0x0000007f0800780c */ /* 0x000fe20003f64270 */
[----:B--2---:R-:W-:-:S12]  /*22fe0*/  @P1 BRA `(.L_x_1733) ;  /* 0x0000000000101947 */ /* 0x004fd80003800000 */
[----:B------:R-:W-:Y:S05]  /*22ff0*/  @!P0 BRA `(.L_x_1733) ;  /* 0x00000000000c8947 */ /* 0x000fea0003800000 */
[----:B------:R-:W2:Y:S04]  /*23000*/  LDG.E R7, desc[UR46][R4.64] ;  /* 0x0000002e04077981 */ /* 0x000ea8000c1e1900 */
[----:B-----5:R-:W2:Y:S02]  /*23010*/  LDG.E R0, desc[UR46][R4.64+0x4] ;  /* 0x0000042e04007981 */ /* 0x020ea4000c1e1900 */
[----:B--2---:R-:W-:-:S07]  /*23020*/  IMAD.IADD R0, R0, 0x1, -R7 ;  /* 0x0000000100007824 */ /* 0x004fce00078e0a07 */
.L_x_1733:
[----:B------:R-:W-:Y:S01]  /*23030*/  BSSY B1, `(.L_x_1734) ;  /* 0x0000035000017945 */ /* 0x000fe20003800000 */
[----:B------:R-:W-:Y:S02]  /*23040*/  SEL R33, R187, RZ, !P0 ;  /* 0x000000ffbb217207 */ /* 0x000fe40004000000 */
[----:B------:R-:W-:Y:S02]  /*23050*/  SEL R28, R28, RZ, !P0 ;  /* 0x000000ff1c1c7207 */ /* 0x000fe40004000000 */
[----:B-----5:R-:W-:Y:S01]  /*23060*/  SHF.R.S32.HI R26, RZ, 0x1f, R3 ;  /* 0x0000001fff1a7819 */ /* 0x020fe20000011403 */
[----:B------:R-:W-:Y:S06]  /*23070*/  @P3 BRA `(.L_x_1735) ;  /* 0x0000000000c03947 */ /* 0x000fec0003800000 */
[----:B------:R-:W1:Y:S01]  /*23080*/  LDC R37, c[0x0][0xbe8] ;  /* 0x0002fa00ff257b82 */ /* 0x000e620000000800 */
[----:B------:R-:W-:Y:S01]  /*23090*/  IADD3 R35, R178, -0x80, R35 ;  /* 0xffffff80b2237810 */ /* 0x000fe20007ffe023 */
[----:B-1----:R-:W-:-:S05]  /*230a0*/  IMAD R4, R0, R37, RZ ;  /* 0x0000002500047224 */ /* 0x002fca00078e02ff */
[----:B------:R-:W-:-:S13]  /*230b0*/  ISETP.GE.AND P0, PT, R35, R4, PT ;  /* 0x000000042300720c */ /* 0x000fda0003f06270 */
[----:B------:R-:W-:Y:S05]  /*230c0*/  @P0 BRA `(.L_x_1735) ;  /* 0x0000000000ac0947 */ /* 0x000fea0003800000 */
[----:B------:R-:W-:Y:S01]  /*230d0*/  IMAD.MOV.U32 R24, RZ, RZ, 0x9b8 ;  /* 0x000009b8ff187424 */ /* 0x000fe200078e00ff */
[----:B------:R-:W-:Y:S01]  /*230e0*/  ISETP.GT.AND P0, PT, R186, 0x1, PT ;  /* 0x00000001ba00780c */ /* 0x000fe20003f04270 */
[----:B------:R-:W1:Y:S01]  /*230f0*/  LDC.64 R4, c[0x0][0xba8] ;  /* 0x0002ea00ff047b82 */ /* 0x000e620000000a00 */
[----:B------:R-:W-:Y:S01]  /*23100*/  ISETP.NE.AND P1, PT, R37, 0x1, PT ;  /* 0x000000012500780c */ /* 0x000fe20003f25270 */
[----:B------:R-:W-:Y:S01]  /*23110*/  IMAD.MOV.U32 R21, RZ, RZ, R35 ;  /* 0x000000ffff157224 */ /* 0x000fe200078e0023 */
[----:B------:R-:W-:-:S05]  /*23120*/  SEL R24, R24, 0x978, P0 ;  /* 0x0000097818187807 */ /* 0x000fca0000000000 */
[----:B------:R-:W2:Y:S08]  /*23130*/  LDC.64 R12, c[0x0][R24+0x220] ;  /* 0x00008800180c7b82 */ /* 0x000eb00000000a00 */
[----:B------:R-:W3:Y:S08]  /*23140*/  LDC.64 R10, c[0x0][R24+0x218] ;  /* 0x00008600180a7b82 */ /* 0x000ef00000000a00 */
[----:B------:R-:W4:Y:S08]  /*23150*/  LDC.64 R8, c[0x0][R24+0x228] ;  /* 0x00008a0018087b82 */ /* 0x000f300000000a00 */
[----:B------:R-:W5:Y:S08]  /*23160*/  LDC.64 R6, c[0x0][R24+0x210] ;  /* 0x0000840018067b82 */ /* 0x000f700000000a00 */
[----:B------:R-:W0:Y:S08]  /*23170*/  @P1 LDC R20, c[0x0][0xbec] ;  /* 0x0002fb00ff141b82 */ /* 0x000e300000000800 */
[----:B------:R-:W4:Y:S01]  /*23180*/  @P1 LDC R27, c[0x0][0xbf0] ;  /* 0x0002fc00ff1b1b82 */ /* 0x000f220000000800 */
[----:B--2---:R-:W-:-:S07]  /*23190*/  IMAD R13, R13, R33, RZ ;  /* 0x000000210d0d7224 */ /* 0x004fce00078e02ff */
[----:B-1----:R-:W1:Y:S01]  /*231a0*/  @!P0 LDC R4, c[0x0][0xb50] ;  /* 0x0002d400ff048b82 */ /* 0x002e620000000800 */
[----:B0-----:R-:W-:-:S07]  /*231b0*/  @P1 IMAD.HI.U32 R20, R35, R20, RZ ;  /* 0x0000001423141227 */ /* 0x001fce00078e00ff */
[----:B------:R-:W0:Y:S01]  /*231c0*/  @!P0 LDC R5, c[0x0][0xb54] ;  /* 0x0002d500ff058b82 */ /* 0x000e220000000800 */
[-C--:B---3--:R-:W-:Y:S02]  /*231d0*/  IMAD R25, R11, R183.reuse, RZ ;  /* 0x000000b70b197224 */ /* 0x088fe400078e02ff */
[----:B------:R-:W-:Y:S01]  /*231e0*/  IMAD.WIDE.U32 R14, R10, R183, RZ ;  /* 0x000000b70a0e7225 */ /* 0x000fe200078e00ff */
[----:B----4-:R-:W-:-:S03]  /*231f0*/  @P1 SHF.R.U32.HI R21, RZ, R27, R20 ;  /* 0x0000001bff151219 */ /* 0x010fc60000011614 */
[----:B------:R-:W-:-:S04]  /*23200*/  IMAD.WIDE.U32 R10, R12, R33, RZ ;  /* 0x000000210c0a7225 */ /* 0x000fc800078e00ff */
[----:B------:R-:W-:Y:S01]  /*23210*/  IMAD R27, R12, R28, R13 ;  /* 0x0000001c0c1b7224 */ /* 0x000fe200078e020d */
[----:B------:R-:W-:Y:S01]  /*23220*/  SEL R13, R190, RZ, P0 ;  /* 0x000000ffbe0d7207 */ /* 0x000fe20000000000 */
[----:B------:R-:W-:Y:S01]  /*23230*/  IMAD.IADD R25, R15, 0x1, R25 ;  /* 0x000000010f197824 */ /* 0x000fe200078e0219 */
[----:B------:R-:W-:Y:S01]  /*23240*/  IADD3 R14, P1, P3, R10, R14, R3 ;  /* 0x0000000e0a0e7210 */ /* 0x000fe20007b3e003 */
[----:B------:R-:W-:Y:S02]  /*23250*/  IMAD.MOV R10, RZ, RZ, -R21 ;  /* 0x000000ffff0a7224 */ /* 0x000fe400078e0a15 */
[----:B------:R-:W-:Y:S02]  /*23260*/  IMAD.IADD R27, R11, 0x1, R27 ;  /* 0x000000010b1b7824 */ /* 0x000fe400078e021b */
[-C--:B------:R-:W-:Y:S02]  /*23270*/  IMAD R15, R9, R13.reuse, RZ ;  /* 0x0000000d090f7224 */ /* 0x080fe400078e02ff */
[----:B------:R-:W-:-:S04]  /*23280*/  IMAD.WIDE.U32 R8, R8, R13, RZ ;  /* 0x0000000d08087225 */ /* 0x000fc800078e00ff */
[----:B------:R-:W-:Y:S01]  /*23290*/  IMAD R11, R37, R10, R35 ;  /* 0x0000000a250b7224 */ /* 0x000fe200078e0223 */
[----:B------:R-:W-:Y:S01]  /*232a0*/  IADD3.X R10, R27, R25, R26, P1, P3 ;  /* 0x000000191b0a7210 */ /* 0x000fe20000fe641a */
[----:B------:R-:W-:Y:S01]  /*232b0*/  IMAD.IADD R15, R9, 0x1, R15 ;  /* 0x00000001090f7824 */ /* 0x000fe200078e020f */
[----:B------:R-:W-:Y:S01]  /*232c0*/  IADD3 R8, P0, P1, R21, R14, R8 ;  /* 0x0000000e15087210 */ /* 0x000fe2000791e008 */
[----:B-----5:R-:W-:Y:S01]  /*232d0*/  IMAD R7, R7, R11, RZ ;  /* 0x0000000b07077224 */ /* 0x020fe200078e02ff */
[----:B------:R-:W-:Y:S02]  /*232e0*/  SHF.R.S32.HI R21, RZ, 0x1f, R21 ;  /* 0x0000001fff157819 */ /* 0x000fe40000011415 */
[----:B------:R-:W-:Y:S02]  /*232f0*/  SHF.R.S32.HI R13, RZ, 0x1f, R11 ;  /* 0x0000001fff0d7819 */ /* 0x000fe4000001140b */
[----:B------:R-:W-:-:S03]  /*23300*/  IADD3.X R9, R21, R10, R15, P0, P1 ;  /* 0x0000000a15097210 */ /* 0x000fc600007e240f */
[C---:B------:R-:W-:Y:S02]  /*23310*/  IMAD R13, R6.reuse, R13, R7 ;  /* 0x0000000d060d7224 */ /* 0x040fe400078e0207 */
[----:B------:R-:W-:-:S04]  /*23320*/  IMAD.WIDE.U32 R6, R6, R11, R8 ;  /* 0x0000000b06067225 */ /* 0x000fc800078e0008 */
[----:B------:R-:W-:Y:S01]  /*23330*/  IMAD.IADD R7, R7, 0x1, R13 ;  /* 0x0000000107077824 */ /* 0x000fe200078e020d */
[----:B-1----:R-:W-:-:S04]  /*23340*/  LEA R4, P0, R6, R4, 0x2 ;  /* 0x0000000406047211 */ /* 0x002fc800078010ff */
[----:B0-----:R-:W-:Y:S01]  /*23350*/  LEA.HI.X R5, R6, R5, R7, 0x2, P0 ;  /* 0x0000000506057211 */ /* 0x001fe200000f1407 */
[----:B------:R-:W-:-:S05]  /*23360*/  IMAD.MOV.U32 R7, RZ, RZ, -0x800000 ;  /* 0xff800000ff077424 */ /* 0x000fca00078e00ff */
[----:B------:R1:W-:Y:S03]  /*23370*/  STG.E desc[UR46][R4.64], R7 ;  /* 0x0000000704007986 */ /* 0x0003e6000c10192e */
.L_x_1735:
[----:B------:R-:W-:Y:S05]  /*23380*/  BSYNC B1 ;  /* 0x0000000000017941 */ /* 0x000fea0003800000 */
.L_x_1734:
[----:B------:R-:W-:Y:S05]  /*23390*/  @P2 BRA `(.L_x_1730) ;  /* 0x0000000400a02947 */ /* 0x000fea0003800000 */
[----:B------:R-:W2:Y:S01]  /*233a0*/  LDC R11, c[0x0][0xbe8] ;  /* 0x0002fa00ff0b7b82 */ /* 0x000ea20000000800 */
[----:B------:R-:W-:Y:S01]  /*233b0*/  ULDC.64 UR4, c[0x0][0xaa0] ;  /* 0x0002a80000047ab9 */ /* 0x000fe20000000a00 */
[----:B------:R-:W-:Y:S01]  /*233c0*/  ULDC.64 UR6, c[0x0][0xaf0] ;  /* 0x0002bc0000067ab9 */ /* 0x000fe20000000a00 */
[----:B-1----:R-:W-:Y:S01]  /*233d0*/  IMAD R4, R26, UR4, RZ ;  /* 0x000000041a047c24 */ /* 0x002fe2000f8e02ff */
        /* <DEDUP_REMOVED lines=8> */
[----:B------:R-:W-:Y:S02]  /*23460*/  IMAD.IADD R9, R178, 0x1, R3 ;  /* 0x00000001b2097824 */ /* 0x000fe400078e0203 */
[----:B------:R-:W-:-:S04]  /*23470*/  IMAD.WIDE.U32 R4, R183, UR4, R4 ;  /* 0x00000004b7047c25 */ /* 0x000fc8000f8e0004 */
[----:B------:R-:W-:Y:S01]  /*23480*/  IMAD.MOV.U32 R3, RZ, RZ, R9 ;  /* 0x000000ffff037224 */ /* 0x000fe200078e0009 */
[----:B--2---:R-:W-:Y:S01]  /*23490*/  ISETP.NE.AND P0, PT, R11, 0x1, PT ;  /* 0x000000010b00780c */ /* 0x004fe20003f05270 */
[----:B------:R-:W-:Y:S02]  /*234a0*/  IMAD R7, R28, UR6, RZ ;  /* 0x000000061c077c24 */ /* 0x000fe4000f8e02ff */
[----:B------:R-:W-:Y:S01]  /*234b0*/  IMAD R5, R183, UR5, R5 ;  /* 0x00000005b7057c24 */ /* 0x000fe2000f8e0205 */
[----:B------:R-:W-:Y:S01]  /*234c0*/  ULDC.64 UR4, c[0x0][0xae0] ;  /* 0x0002b80000047ab9 */ /* 0x000fe20000000a00 */
[C---:B------:R-:W-:Y:S02]  /*234d0*/  IMAD R7, R33.reuse, UR7, R7 ;  /* 0x0000000721077c24 */ /* 0x040fe4000f8e0207 */
[----:B------:R-:W-:-:S04]  /*234e0*/  IMAD.WIDE.U32 R4, R33, UR6, R4 ;  /* 0x0000000621047c25 */ /* 0x000fc8000f8e0004 */
[----:B------:R-:W-:Y:S02]  /*234f0*/  IMAD.IADD R5, R5, 0x1, R7 ;  /* 0x0000000105057824 */ /* 0x000fe400078e0207 */
[----:B------:R-:W1:Y:S01]  /*23500*/  @P0 LDC R6, c[0x0][0xbec] ;  /* 0x0002fb00ff060b82 */ /* 0x000e620000000800 */
[----:B------:R-:W-:-:S07]  /*23510*/  IMAD.IADD R178, R209, 0x1, R178 ;  /* 0x00000001d1b27824 */ /* 0x000fce00078e02b2 */
[----:B------:R-:W2:Y:S01]  /*23520*/  @P0 LDC R13, c[0x0][0xbf0] ;  /* 0x0002fc00ff0d0b82 */ /* 0x000ea20000000800 */
[----:B-1----:R-:W-:-:S05]  /*23530*/  @P0 IMAD.HI.U32 R6, R9, R6, RZ ;  /* 0x0000000609060227 */ /* 0x002fca00078e00ff */
[----:B--2---:R-:W-:-:S04]  /*23540*/  @P0 SHF.R.U32.HI R3, RZ, R13, R6 ;  /* 0x0000000dff030219 */ /* 0x004fc80000011606 */
[--C-:B------:R-:W-:Y:S01]  /*23550*/  SHF.R.S32.HI R6, RZ, 0x1f, R3.reuse ;  /* 0x0000001fff067819 */ /* 0x100fe20000011403 */
[----:B------:R-:W-:Y:S02]  /*23560*/  IMAD.MOV R8, RZ, RZ, -R3 ;  /* 0x000000ffff087224 */ /* 0x000fe400078e0a03 */
[----:B------:R-:W-:-:S04]  /*23570*/  IMAD.WIDE.U32 R4, R3, UR4, R4 ;  /* 0x0000000403047c25 */ /* 0x000fc8000f8e0004 */
[----:B------:R-:W-:Y:S02]  /*23580*/  IMAD R6, R6, UR4, RZ ;  /* 0x0000000406067c24 */ /* 0x000fe4000f8e02ff */
[----:B------:R-:W-:Y:S02]  /*23590*/  IMAD R7, R11, R8, R9 ;  /* 0x000000080b077224 */ /* 0x000fe400078e0209 */
[----:B------:R-:W-:Y:S01]  /*235a0*/  IMAD R9, R3, UR5, R6 ;  /* 0x0000000503097c24 */ /* 0x000fe2000f8e0206 */
[----:B------:R-:W-:Y:S01]  /*235b0*/  ULDC.64 UR4, c[0x0][0xad8] ;  /* 0x0002b60000047ab9 */ /* 0x000fe20000000a00 */
[----:B------:R-:W-:Y:S01]  /*235c0*/  IMAD R11, R0, R11, RZ ;  /* 0x0000000b000b7224 */ /* 0x000fe200078e02ff */
[----:B------:R-:W-:Y:S01]  /*235d0*/  SHF.R.S32.HI R3, RZ, 0x1f, R7 ;  /* 0x0000001fff037819 */ /* 0x000fe20000011407 */
[----:B------:R-:W-:Y:S02]  /*235e0*/  IMAD.IADD R5, R5, 0x1, R9 ;  /* 0x0000000105057824 */ /* 0x000fe400078e0209 */
[C---:B------:R-:W-:Y:S01]  /*235f0*/  VIADD R0, R178.reuse, 0x20 ;  /* 0x00000020b2007836 */ /* 0x040fe20000000000 */
[----:B------:R-:W-:Y:S01]  /*23600*/  ISETP.GE.AND P2, PT, R178, R11, PT ;  /* 0x0000000bb200720c */ /* 0x000fe20003f46270 */
[----:B------:R-:W-:-:S02]  /*23610*/  IMAD R6, R3, UR4, RZ ;  /* 0x0000000403067c24 */ /* 0x000fc4000f8e02ff */
[----:B------:R-:W-:Y:S01]  /*23620*/  IMAD.WIDE.U32 R4, R7, UR4, R4 ;  /* 0x0000000407047c25 */ /* 0x000fe2000f8e0004 */
[----:B------:R-:W-:-:S03]  /*23630*/  ISETP.GE.AND P1, PT, R0, R11, PT ;  /* 0x0000000b0000720c */ /* 0x000fc60003f26270 */
[----:B------:R-:W-:Y:S01]  /*23640*/  IMAD R3, R7, UR5, R6 ;  /* 0x0000000507037c24 */ /* 0x000fe2000f8e0206 */
[----:B------:R-:W-:Y:S01]  /*23650*/  ULDC.64 UR4, c[0x0][0xa80] ;  /* 0x0002a00000047ab9 */ /* 0x000fe20000000a00 */
[----:B------:R-:W-:Y:S01]  /*23660*/  VIADD R0, R178, 0x40 ;  /* 0x00000040b2007836 */ /* 0x000fe20000000000 */
[----:B------:R-:W-:Y:S01]  /*23670*/  LEA R6, P3, R4, UR4, 0x1 ;  /* 0x0000000404067c11 */ /* 0x000fe2000f8608ff */
[----:B------:R-:W-:-:S03]  /*23680*/  IMAD.IADD R3, R5, 0x1, R3 ;  /* 0x0000000105037824 */ /* 0x000fc600078e0203 */
[----:B------:R-:W-:Y:S01]  /*23690*/  ISETP.GE.AND P0, PT, R0, R11, PT ;  /* 0x0000000b0000720c */ /* 0x000fe20003f06270 */
[----:B------:R1:W2:Y:S01]  /*236a0*/  SHFL.IDX PT, R7, R6, RZ, 0x181f ;  /* 0x00181fff06077589 */ /* 0x0002a200000e0000 */
[----:B------:R-:W-:-:S05]  /*236b0*/  LEA.HI.X R3, R4, UR5, R3, 0x1, P3 ;  /* 0x0000000504037c11 */ /* 0x000fca00098f0c03 */
[----:B------:R1:W3:Y:S01]  /*236c0*/  SHFL.IDX PT, R5, R3, RZ, 0x181f ;  /* 0x00181fff03057589 */ /* 0x0002e200000e0000 */
[----:B------:R-:W-:Y:S05]  /*236d0*/  @P2 BRA `(.L_x_1737) ;  /* 0x0000000000242947 */ /* 0x000fea0003800000 */
[----:B------:R-:W-:Y:S02]  /*236e0*/  ULDC UR4, c[0x0][0xac8] ;  /* 0x0002b20000047ab9 */ /* 0x000fe40000000800 */
[----:B------:R-:W-:Y:S02]  /*236f0*/  ISETP.GE.AND P4, PT, R182, UR4, PT ;  /* 0x00000004b6007c0c */ /* 0x000fe4000bf86270 */
[----:B------:R-:W-:-:S11]  /*23700*/  ISETP.GE.AND P5, PT, R184, UR4, PT ;  /* 0x00000004b8007c0c */ /* 0x000fd6000bfa6270 */
[-C--:B--2---:R-:W-:Y:S02]  /*23710*/  @!P4 LEA R8, P2, R182, R7.reuse, 0x1 ;  /* 0x00000007b608c211 */ /* 0x084fe400078408ff */
[----:B------:R-:W-:Y:S02]  /*23720*/  @!P5 LEA R4, P3, R184, R7, 0x1 ;  /* 0x00000007b804d211 */ /* 0x000fe400078608ff */
[-C--:B---3--:R-:W-:Y:S02]  /*23730*/  @!P4 LEA.HI.X R9, R182, R5.reuse, R12, 0x1, P2 ;  /* 0x00000005b609c211 */ /* 0x088fe400010f0c0c */
[----:B------:R-:W-:-:S03]  /*23740*/  @!P5 LEA.HI.X R5, R184, R5, R10, 0x1, P3 ;  /* 0x00000005b805d211 */ /* 0x000fc600018f0c0a */
[----:B------:R4:W-:Y:S04]  /*23750*/  @!P4 ST.E.128 desc[UR46][R8.64], RZ ;  /* 0x000000ff0800c985 */ /* 0x0009e8000c101d2e */
[----:B------:R4:W-:Y:S02]  /*23760*/  @!P5 ST.E.128 desc[UR46][R4.64], RZ ;  /* 0x000000ff0400d985 */ /* 0x0009e4000c101d2e */
.L_x_1737:
[----:B------:R-:W-:Y:S05]  /*23770*/  BSYNC B1 ;  /* 0x0000000000017941 */ /* 0x000fea0003800000 */
.L_x_1736:
[----:B---34-:R3:W4:Y:S01]  /*23780*/  SHFL.IDX PT, R5, R3, 0x1, 0x181f ;  /* 0x00381f0003057f89 */ /* 0x01872200000e0000 */
[----:B------:R-:W-:Y:S03]  /*23790*/  BSSY B1, `(.L_x_1738) ;  /* 0x000000c000017945 */ /* 0x000fe60003800000 */
[----:B--2---:R3:W2:Y:S01]  /*237a0*/  SHFL.IDX PT, R7, R6, 0x1, 0x181f ;  /* 0x00381f0006077f89 */ /* 0x0046a200000e0000 */
[----:B------:R-:W-:Y:S05]  /*237b0*/  @P1 BRA `(.L_x_1739) ;  /* 0x0000000000241947 */ /* 0x000fea0003800000 */
[----:B------:R-:W-:Y:S02]  /*237c0*/  ULDC UR4, c[0x0][0xac8] ;  /* 0x0002b20000047ab9 */ /* 0x000fe40000000800 */
[----:B------:R-:W-:Y:S02]  /*237d0*/  ISETP.GE.AND P3, PT, R182, UR4, PT ;  /* 0x00000004b6007c0c */ /* 0x000fe4000bf66270 */
[----:B------:R-:W-:-:S11]  /*237e0*/  ISETP.GE.AND P4, PT, R184, UR4, PT ;  /* 0x00000004b8007c0c */ /* 0x000fd6000bf86270 */
[-C--:B--2---:R-:W-:Y:S02]  /*237f0*/  @!P3 LEA R8, P1, R182, R7.reuse, 0x1 ;  /* 0x00000007b608b211 */ /* 0x084fe400078208ff */
[----:B------:R-:W-:Y:S02]  /*23800*/  @!P4 LEA R4, P2, R184, R7, 0x1 ;  /* 0x00000007b804c211 */ /* 0x000fe400078408ff */
[-C--:B----4-:R-:W-:Y:S02]  /*23810*/  @!P3 LEA.HI.X R9, R182, R5.reuse, R12, 0x1, P1 ;  /* 0x00000005b609b211 */ /* 0x090fe400008f0c0c */
[----:B------:R-:W-:-:S03]  /*23820*/  @!P4 LEA.HI.X R5, R184, R5, R10, 0x1, P2 ;  /* 0x00000005b805c211 */ /* 0x000fc600010f0c0a */
[----:B------:R2:W-:Y:S04]  /*23830*/  @!P3 ST.E.128 desc[UR46][R8.64], RZ ;  /* 0x000000ff0800b985 */ /* 0x0005e8000c101d2e */
[----:B------:R2:W-:Y:S02]  /*23840*/  @!P4 ST.E.128 desc[UR46][R4.64], RZ ;  /* 0x000000ff0400c985 */ /* 0x0005e4000c101d2e */
.L_x_1739:
[----:B------:R-:W-:Y:S05]  /*23850*/  BSYNC B1 ;  /* 0x0000000000017941 */ /* 0x000fea0003800000 */
.L_x_1738:
[----:B--2-4-:R2:W4:Y:S01]  /*23860*/  SHFL.IDX PT, R5, R3, 0x2, 0x181f ;  /* 0x00581f0003057f89 */ /* 0x01452200000e0000 */
        /* <DEDUP_REMOVED lines=12> */
.L_x_1741:
[----:B------:R-:W-:Y:S05]  /*23930*/  BSYNC B1 ;  /* 0x0000000000017941 */ /* 0x000fea0003800000 */
.L_x_1740:
[----:B------:R-:W-:Y:S01]  /*23940*/  VIADD R0, R178, 0x60 ;  /* 0x00000060b2007836 */ /* 0x000fe20000000000 */
[----:B-123--:R-:W2:Y:S04]  /*23950*/  SHFL.IDX PT, R3, R3, 0x3, 0x181f ;  /* 0x00781f0003037f89 */ /* 0x00eea800000e0000 */
[----:B------:R-:W-:Y:S01]  /*23960*/  ISETP.GE.AND P0, PT, R0, R11, PT ;  /* 0x0000000b0000720c */ /* 0x000fe20003f06270 */
[----:B0---4-:R3:W4:-:S12]  /*23970*/  SHFL.IDX PT, R5, R6, 0x3, 0x181f ;  /* 0x00781f0006057f89 */ /* 0x01171800000e0000 */
[----:B---3--:R-:W-:Y:S05]  /*23980*/  @P0 BRA `(.L_x_1730) ;  /* 0x0000000000240947 */ /* 0x008fea0003800000 */
[----:B------:R-:W-:Y:S02]  /*23990*/  ULDC UR4, c[0x0][0xac8] ;  /* 0x0002b20000047ab9 */ /* 0x000fe40000000800 */
        /* <DEDUP_REMOVED lines=8> */
.L_x_1730:
[----:B------:R-:W-:Y:S05]  /*23a20*/  BSYNC B0 ;  /* 0x0000000000007941 */ /* 0x000fea0003800000 */
.L_x_1720:
[----:B------:R-:W-:Y:S02]  /*23a30*/  ULDC UR4, c[0x0][0xc3c] ;  /* 0x00030f0000047ab9 */ /* 0x000fe40000000800 */
[----:B------:R-:W-:-:S13]  /*23a40*/  ISETP.GE.AND P0, PT, R31, UR4, PT ;  /* 0x000000041f007c0c */ /* 0x000fda000bf06270 */
[----:B------:R-:W-:Y:S05]  /*23a50*/  @!P0 BRA `(.L_x_1742) ;  /* 0xfffffdd800b08947 */ /* 0x000fea000383ffff */
[----:B------:R-:W-:Y:S05]  /*23a60*/  BRA `(.L_x_1449) ;  /* 0x0000009000207947 */ /* 0x000fea0003800000 */
.L_x_1447:
[----:B------:R-:W-:-:S08]  /*23a70*/  NOP ;  /* 0x0000000000007918 */ /* 0x000fd00000000000 */
[----:B0-----:R-:W0:-:S00]  /*23a80*/  USETMAXREG.DEALLOC.CTAPOOL 0x18 ;  /* 0x00000018000079c8 */ /* 0x001e0000080e0500 */
[----:B0-----:R-:W-:Y:S01]  /*23a90*/  LOP3.LUT R0, R0, 0x3, RZ, 0xc0, !PT ;  /* 0x0000000300007812 */ /* 0x001fe200078ec0ff */
[----:B------:R-:W-:Y:S01]  /*23aa0*/  IMAD.MOV.U32 R7, RZ, RZ, RZ ;  /* 0x000000ffff077224 */ /* 0x000fe200078e00ff */
[----:B------:R-:W-:-:S04]  /*23ab0*/  LOP3.LUT R17, R17, 0xffffffef, RZ, 0xc0, !PT ;  /* 0xffffffef11117812 */ /* 0x000fc800078ec0ff */
[----:B------:R-:W0:Y:S02]  /*23ac0*/  SHFL.IDX PT, R0, R0, RZ, 0x1f ;  /* 0x00001fff00007589 */ /* 0x000e2400000e0000 */
[----:B0-----:R-:W-:-:S13]  /*23ad0*/  ISETP.NE.AND P0, PT, R0, RZ, PT ;  /* 0x000000ff0000720c */ /* 0x001fda0003f05270 */
[----:B------:R-:W-:Y:S01]  /*23ae0*/  @P0 LOP3.LUT R17, R17, 0x10, RZ, 0xfc, !PT ;  /* 0x0000001011110812 */ /* 0x000fe200078efcff */
[----:B------:R-:W-:Y:S06]  /*23af0*/  @!P0 BRA `(.L_x_1743) ;  /* 0x0000000000248947 */ /* 0x000fec0003800000 */
[----:B------:R-:W0:Y:S08]  /*23b00*/  S2UR UR5, SR_CgaCtaId ;  /* 0x00000000000579c3 */ /* 0x000e300000008800 */
[----:B------:R-:W-:Y:S06]  /*23b10*/  BAR.SYNC.DEFER_BLOCKING 0x5, 0x180 ;  /* 0x0146000000007b1d */ /* 0x000fec0000010000 */
[----:B------:R-:W-:-:S02]  /*23b20*/  UMOV UR4, 0x400 ;  /* 0x0000040000047882 */ /* 0x000fc40000000000 */
[----:B0-----:R-:W-:-:S09]  /*23b30*/  ULEA UR4, UR5, UR4, 0x18 ;  /* 0x0000000405047291 */ /* 0x001fd2000f8ec03f */
[----:B------:R-:W0:Y:S04]  /*23b40*/  LDS.128 R8, [UR4+0x2a8d0] ;  /* 0x02a8d004ff087984 */ /* 0x000e280008000c00 */
[----:B0-----:R3:W-:Y:S04]  /*23b50*/  STL.64 [R1], R8 ;  /* 0x0000000801007387 */ /* 0x0017e80000100a00 */
[----:B------:R3:W-:Y:S01]  /*23b60*/  STL.64 [R1+0x8], R10 ;  /* 0x0000080a01007387 */ /* 0x0007e20000100a00 */
[----:B------:R-:W-:Y:S06]  /*23b70*/  BAR.ARV 0x4, 0x180 ;  /* 0x0106000000007b1d */ /* 0x000fec0000002000 */
[----:B------:R-:W-:Y:S05]  /*23b80*/  BRA `(.L_x_1744) ;  /* 0x0000000c00b07947 */ /* 0x000fea0003800000 */
.L_x_1743:
[----:B------:R-:W-:Y:S01]  /*23b90*/  LOP3.LUT R0, R6, 0x1f, RZ, 0xc0, !PT ;  /* 0x0000001f06007812 */ /* 0x000fe200078ec0ff */
[----:B------:R-:W-:Y:S01]  /*23ba0*/  ULDC UR4, c[0x0][0xc3c] ;  /* 0x00030f0000047ab9 */ /* 0x000fe20000000800 */
[----:B------:R-:W-:Y:S01]  /*23bb0*/  IMAD.MOV.U32 R8, RZ, RZ, RZ ;  /* 0x000000ffff087224 */ /* 0x000fe200078e00ff */
[----:B------:R-:W0:Y:S01]  /*23bc0*/  S2UR UR6, SR_CTAID.X ;  /* 0x00000000000679c3 */ /* 0x000e220000002500 */
[----:B------:R-:W-:Y:S01]  /*23bd0*/  ISETP.NE.AND P0, PT, R0, 0x1f, PT ;  /* 0x0000001f0000780c */ /* 0x000fe20003f05270 */
[----:B------:R-:W-:-:S03]  /*23be0*/  ULDC UR5, c[0x0][0xc38] ;  /* 0x00030e0000057ab9 */ /* 0x000fc60000000800 */
[----:B------:R-:W-:-:S13]  /*23bf0*/  ISETP.GE.OR P1, PT, R0, UR4, !P0 ;  /* 0x0000000400007c0c */ /* 0x000fda000c726670 */
[----:B------:R-:W1:Y:S08]  /*23c00*/  @!P1 LDC.64 R2, c[0x0][0xc80] ;  /* 0x00032000ff029b82 */ /* 0x000e700000000a00 */
[----:B------:R-:W2:Y:S01]  /*23c10*/  @!P1 LDC.64 R4, c[0x0][0xc78] ;  /* 0x00031e00ff049b82 */ /* 0x000ea20000000a00 */
[----:B-1----:R-:W-:-:S05]  /*23c20*/  @!P1 IMAD.WIDE.U32 R2, R0, 0x4, R2 ;  /* 0x0000000400029825 */ /* 0x002fca00078e0002 */
        /* <DEDUP_REMOVED lines=33> */
.L_x_1747:
        /* <DEDUP_REMOVED lines=39> */
.L_x_1745:
        /* <DEDUP_REMOVED lines=12> */
.L_x_1748:
        /* <DEDUP_REMOVED lines=63> */
.L_x_1749:
[----:B-1----:R-:W1:Y:S02]  /*24560*/  LDC.64 R2, c[0x0][0xc90] ;  /* 0x00032400ff027b82 */ /* 0x002e640000000a00 */
        /* <DEDUP_REMOVED lines=60> */
.L_x_1750:
[----:B01----:R-:W-:-:S05]  /*24930*/  LOP3.LUT R3, RZ, R2, RZ, 0x33, !PT ;  /* 0x00000002ff037212 */ /* 0x003fca00078e33ff */
[----:B------:R-:W-:-:S05]  /*24940*/  IMAD.IADD R2, R4, 0x1, R3 ;  /* 0x0000000104027824 */ /* 0x000fca00078e0203 */
[----:B------:R1:W-:Y:S01]  /*24950*/  STL [R1+0x4], R2 ;  /* 0x0000040201007387 */ /* 0x0003e20000100800 */
[----:B------:R-:W-:Y:S05]  /*24960*/  BRA `(.L_x_1751) ;  /* 0x0000000000107947 */ /* 0x000fea0003800000 */
.L_x_1746:
[----:B------:R-:W-:Y:S01]  /*24970*/  IMAD.U32 R2, RZ, RZ, UR6 ;  /* 0x00000006ff027e24 */ /* 0x000fe2000f8e00ff */
[----:B------:R0:W-:Y:S04]  /*24980*/  STL [R1+0x4], RZ ;  /* 0x000004ff01007387 */ /* 0x0001e80000100800 */
[----:B------:R0:W-:Y:S04]  /*24990*/  STL [R1+0x8], RZ ;  /* 0x000008ff01007387 */ /* 0x0001e80000100800 */
[----:B------:R0:W-:Y:S02]  /*249a0*/  STL [R1], R2 ;  /* 0x0000000201007387 */ /* 0x0001e40000100800 */
.L_x_1751:
        /* <DEDUP_REMOVED lines=10> */
.L_x_1744:
[----:B--2---:R-:W2:Y:S01]  /*24a50*/  LDL R0, [R1+0xc] ;  /* 0x00000c0001007983 */ /* 0x004ea20000100800 */
[----:B------:R-:W-:-:S03]  /*24a60*/  ULDC UR4, c[0x0][0xc3c] ;  /* 0x00030f0000047ab9 */ /* 0x000fc60000000800 */
[----:B------:R4:W-:Y:S01]  /*24a70*/  STL [R1+0x10], RZ ;  /* 0x000010ff01007387 */ /* 0x0009e20000100800 */
[----:B--2---:R-:W-:Y:S01]  /*24a80*/  ISETP.GE.AND P0, PT, R0, UR4, PT ;  /* 0x0000000400007c0c */ /* 0x004fe2000bf06270 */
[----:B------:R-:W-:-:S05]  /*24a90*/  IMAD.MOV.U32 R0, RZ, RZ, 0x1 ;  /* 0x00000001ff007424 */ /* 0x000fca00078e00ff */
[----:B------:R4:W-:Y:S04]  /*24aa0*/  STL [R1+0x18], R0 ;  /* 0x0000180001007387 */ /* 0x0009e80000100800 */
[----:B------:R4:W-:Y:S03]  /*24ab0*/  STL [R1+0x58], RZ ;  /* 0x000058ff01007387 */ /* 0x0009e60000100800 */
[----:B------:R-:W-:Y:S05]  /*24ac0*/  @P0 BRA `(.L_x_1752) ;  /* 0x0000007c00180947 */ /* 0x000fea0003800000 */
[----:B----4-:R-:W2:Y:S01]  /*24ad0*/  LDL R0, [R1+0x94] ;  /* 0x0000940001007983 */ /* 0x010ea20000100800 */
[----:B------:R-:W4:Y:S01]  /*24ae0*/  S2UR UR5, SR_CgaCtaId ;  /* 0x00000000000579c3 */ /* 0x000f220000008800 */
[----:B------:R-:W-:Y:S01]  /*24af0*/  LOP3.LUT R4, R6, 0x7f, RZ, 0xc0, !PT ;  /* 0x0000007f06047812 */ /* 0x000fe200078ec0ff */
[----:B------:R-:W-:Y:S01]  /*24b00*/  UMOV UR4, 0x400 ;  /* 0x0000040000047882 */ /* 0x000fe20000000000 */
[----:B------:R-:W-:Y:S01]  /*24b10*/  LOP3.LUT R17, R17, 0xfffffffd, RZ, 0xc0, !PT ;  /* 0xfffffffd11117812 */ /* 0x000fe200078ec0ff */
[----:B------:R-:W-:Y:S01]  /*24b20*/  BSSY B8, `(.L_x_1752) ;  /* 0x00007c0000087945 */ /* 0x000fe20003800000 */
[C---:B------:R-:W-:Y:S01]  /*24b30*/  ISETP.NE.AND P1, PT, R4.reuse, RZ, PT ;  /* 0x000000ff0400720c */ /* 0x040fe20003f25270 */
[----:B01----:R-:W-:Y:S01]  /*24b40*/  IMAD.SHL.U32 R2, R4, 0x8, RZ ;  /* 0x0000000804027824 */ /* 0x003fe200078e00ff */
[----:B------:R-:W-:Y:S01]  /*24b50*/  ULDC.64 UR36, c[0x0][0x198] ;  /* 0x0000660000247ab9 */ /* 0x000fe20000000a00 */
[----:B------:R-:W-:-:S10]  /*24b60*/  ULDC UR39, c[0x0][0xc] ;  /* 0x0000030000277ab9 */ /* 0x000fd40000000800 */
[----:B------:R-:W-:-:S04]  /*24b70*/  @P1 LOP3.LUT R17, R17, 0x2, RZ, 0xfc, !PT ;  /* 0x0000000211111812 */ /* 0x000fc800078efcff */
[----:B------:R-:W-:Y:S01]  /*24b80*/  LOP3.LUT R17, R17, 0xfffffffe, RZ, 0xc0, !PT ;  /* 0xfffffffe11117812 */ /* 0x000fe200078ec0ff */
[----:B----4-:R-:W-:-:S06]  /*24b90*/  ULEA UR4, UR5, UR4, 0x18 ;  /* 0x0000000405047291 */ /* 0x010fcc000f8ec03f */
[----:B------:R-:W-:Y:S01]  /*24ba0*/  IMAD.U32 R19, RZ, RZ, UR4 ;  /* 0x00000004ff137e24 */ /* 0x000fe2000f8e00ff */
[----:B--2---:R-:W-:Y:S01]  /*24bb0*/  R2UR UR6, R0 ;  /* 0x00000000000672ca */ /* 0x004fe200000e0000 */
[----:B------:R-:W-:-:S05]  /*24bc0*/  IMAD.SHL.U32 R0, R6, 0x8, RZ ;  /* 0x0000000806007824 */ /* 0x000fca00078e00ff */
[C---:B------:R-:W-:Y:S02]  /*24bd0*/  LOP3.LUT R3, R0.reuse, 0x1f8, RZ, 0xc0, !PT ;  /* 0x000001f800037812 */ /* 0x040fe400078ec0ff */
[----:B------:R-:W-:Y:S02]  /*24be0*/  LOP3.LUT R0, R0, 0x38, RZ, 0xc0, !PT ;  /* 0x0000003800007812 */ /* 0x000fe400078ec0ff */
[----:B------:R-:W-:-:S03]  /*24bf0*/  LOP3.LUT R3, R3, 0x38, R6, 0x78, !PT ;  /* 0x0000003803037812 */ /* 0x000fc600078e7806 */
[----:B------:R-:W-:Y:S01]  /*24c00*/  ULOP3.LUT UR38, UR6, 0x2, URZ, 0xfc, !UPT ;  /* 0x0000000206267892 */ /* 0x000fe2000f8efc3f */
[----:B------:R-:W-:Y:S02]  /*24c10*/  LOP3.LUT R2, R3, 0x200, R2, 0xf8, !PT ;  /* 0x0000020003027812 */ /* 0x000fe400078ef802 */
[C---:B------:R-:W-:Y:S01]  /*24c20*/  LOP3.LUT P0, R3, R6.reuse, 0x1f, RZ, 0xc0, !PT ;  /* 0x0000001f06037812 */ /* 0x040fe2000780c0ff */
[----:B------:R-:W-:Y:S02]  /*24c30*/  IMAD.SHL.U32 R6, R6, 0x10, RZ ;  /* 0x0000001006067824 */ /* 0x000fe400078e00ff */
[----:B------:R-:W-:Y:S02]  /*24c40*/  IMAD R2, R2, 0x2, R19 ;  /* 0x0000000202027824 */ /* 0x000fe400078e0213 */
[----:B------:R0:W-:Y:S04]  /*24c50*/  STL [R1+0x28], R3 ;  /* 0x0000280301007387 */ /* 0x0001e80000100800 */
[----:B------:R1:W-:Y:S04]  /*24c60*/  STL [R1+0x2c], R2 ;  /* 0x00002c0201007387 */ /* 0x0003e80000100800 */
[----:B------:R-:W-:Y:S01]  /*24c70*/  STL [R1+0x58], RZ ;  /* 0x000058ff01007387 */ /* 0x000fe20000100800 */
[----:B------:R-:W-:-:S02]  /*24c80*/  @P0 LOP3.LUT R17, R17, 0x1, RZ, 0xfc, !PT ;  /* 0x0000000111110812 */ /* 0x000fc400078efcff */
[----:B0-----:R-:W-:Y:S02]  /*24c90*/  SHF.R.U32.HI R3, RZ, 0x3, R4 ;  /* 0x00000003ff037819 */ /* 0x001fe40000011604 */
[----:B------:R-:W-:Y:S01]  /*24ca0*/  ISETP.NE.OR P0, PT, R4, RZ, !P0 ;  /* 0x000000ff0400720c */ /* 0x000fe20004705670 */
[----:B-1----:R-:W-:Y:S01]  /*24cb0*/  IMAD.MOV.U32 R2, RZ, RZ, 0x1 ;  /* 0x00000001ff027424 */ /* 0x002fe200078e00ff */
[----:B------:R-:W-:Y:S01]  /*24cc0*/  LOP3.LUT R3, R3, 0x70, R6, 0xf8, !PT ;  /* 0x0000007003037812 */ /* 0x000fe200078ef806 */
[----:B------:R-:W-:Y:S01]  /*24cd0*/  IMAD.MOV.U32 R3, RZ, RZ, 0x1 ;  /* 0x00000001ff037424 */ /* 0x000fe200078e00ff */
[----:B------:R-:W-:Y:S02]  /*24ce0*/  LOP3.LUT R17, R17, 0xfffffff7, RZ, 0xc0, !PT ;  /* 0xfffffff711117812 */ /* 0x000fe400078ec0ff */
[----:B------:R0:W-:Y:S04]  /*24cf0*/  STL [R1+0x20], R2 ;  /* 0x0000200201007387 */ /* 0x0001e80000100800 */
[----:B------:R1:W-:Y:S03]  /*24d00*/  STL [R1+0x14], RZ ;  /* 0x000014ff01007387 */ /* 0x0003e60000100800 */
[----:B------:R-:W-:Y:S01]  /*24d10*/  @P0 LOP3.LUT R17, R17, 0x8, RZ, 0xfc, !PT ;  /* 0x0000000811110812 */ /* 0x000fe200078efcff */
[----:B------:R1:W-:Y:S01]  /*24d20*/  STL [R1+0x10], RZ ;  /* 0x000010ff01007387 */ /* 0x0003e20000100800 */
[----:B0-----:R-:W-:-:S03]  /*24d30*/  LOP3.LUT R2, R0, 0x40, RZ, 0xfc, !PT ;  /* 0x0000004000027812 */ /* 0x001fc600078efcff */
[----:B------:R1:W-:Y:S01]  /*24d40*/  STL [R1+0x18], R3 ;  /* 0x0000180301007387 */ /* 0x0003e20000100800 */
[----:B------:R-:W-:-:S07]  /*24d50*/  LOP3.LUT R0, R0, 0x80, RZ, 0xfc, !PT ;  /* 0x0000008000007812 */ /* 0x000fce00078efcff */
.L_x_1916:
[----:B------:R-:W2:Y:S01]  /*24d60*/  LDL R14, [R1+0xc] ;  /* 0x00000c00010e7983 */ /* 0x000ea20000100800 */
[----:B------:R-:W2:Y:S01]  /*24d70*/  LDC.64 R12, c[0x0][0xa00] ;  /* 0x00028000ff0c7b82 */ /* 0x000ea20000000a00 */
[----:B------:R-:W-:Y:S05]  /*24d80*/  YIELD ;  /* 0x0000000000007946 */ /* 0x000fea0003800000 */
[----:B------:R-:W-:Y:S01]  /*24d90*/  ULDC.64 UR4, c[0x0][0xa28] ;  /* 0x00028a0000047ab9 */ /* 0x000fe20000000a00 */
[----:B01----:R-:W-:Y:S02]  /*24da0*/  CS2R R6, SRZ ;  /* 0x0000000000067805 */ /* 0x003fe4000001ff00 */
[----:B------:R-:W-:Y:S01]  /*24db0*/  ISETP.NE.U32.AND P0, PT, RZ, UR4, PT ;  /* 0x00000004ff007c0c */ /* 0x000fe2000bf05070 */
[----:B------:R-:W-:Y:S01]  /*24dc0*/  ULDC.64 UR8, c[0x0][0xa18] ;  /* 0x0002860000087ab9 */ /* 0x000fe20000000a00 */
[----:B------:R-:W0:Y:S01]  /*24dd0*/  LDC.64 R4, c[0x0][0xa08] ;  /* 0x00028200ff047b82 */ /* 0x000e220000000a00 */
[----:B------:R-:W-:Y:S01]  /*24de0*/  ULDC.64 UR6, c[0x0][0xa08] ;  /* 0x0002820000067ab9 */ /* 0x000fe20000000a00 */
[----:B------:R-:W-:Y:S01]  /*24df0*/  ISETP.NE.AND.EX P0, PT, RZ, UR5, PT, P0 ;  /* 0x00000005ff007c0c */ /* 0x000fe2000bf05300 */
[----:B------:R-:W-:-:S02]  /*24e00*/  ULDC.64 UR4, c[0x0][0xa00] ;  /* 0x0002800000047ab9 */ /* 0x000fc40000000a00 */
[----:B------:R-:W-:-:S04]  /*24e10*/  ISETP.NE.U32.AND P1, PT, RZ, UR4, PT ;  /* 0x00000004ff007c0c */ /* 0x000fc8000bf25070 */
[----:B------:R-:W-:Y:S01]  /*24e20*/  ISETP.NE.AND.EX P1, PT, RZ, UR5, PT, P1 ;  /* 0x00000005ff007c0c */ /* 0x000fe2000bf25310 */
[----:B------:R-:W-:Y:S01]  /*24e30*/  ULDC.64 UR4, c[0x0][0xa10] ;  /* 0x0002840000047ab9 */ /* 0x000fe20000000a00 */
[----:B------:R-:W-:-:S04]  /*24e40*/  ISETP.NE.U32.AND P3, PT, RZ, UR8, PT ;  /* 0x00000008ff007c0c */ /* 0x000fc8000bf65070 */
[----:B------:R-:W-:Y:S01]  /*24e50*/  ISETP.NE.AND.EX P3, PT, RZ, UR9, PT, P3 ;  /* 0x00000009ff007c0c */ /* 0x000fe2000bf65330 */
[----:B-1-3--:R-:W1:-:S12]  /*24e60*/  @P0 LDC.64 R2, c[0x0][0xa28] ;  /* 0x00028a00ff020b82 */ /* 0x00ae580000000a00 */
[----:B---3--:R-:W3:Y:S01]  /*24e70*/  @P3 LDC.64 R10, c[0x0][0xa18] ;  /* 0x00028600ff0a3b82 */ /* 0x008ee20000000a00 */
[----:B--2---:R-:W-:-:S04]  /*24e80*/  IMAD.WIDE R12, R14, 0x4, R12 ;  /* 0x000000040e0c7825 */ /* 0x004fc800078e020c */
[C---:B-1----:R-:W-:Y:S01]  /*24e90*/  @P0 IMAD.WIDE R2, R14.reuse, 0x4, R2 ;  /* 0x000000040e020825 */ /* 0x042fe200078e0202 */
[----:B------:R-:W2:Y:S04]  /*24ea0*/  @P1 LDG.E R7, desc[UR46][R12.64] ;  /* 0x0000002e0c071981 */ /* 0x000ea8000c1e1900 */
[----:B------:R1:W5:Y:S01]  /*24eb0*/  @P0 LDG.E R6, desc[UR46][R2.64] ;  /* 0x0000002e02060981 */ /* 0x000362000c1e1900 */
[----:B------:R-:W-:Y:S01]  /*24ec0*/  ISETP.NE.U32.AND P0, PT, RZ, UR4, PT ;  /* 0x00000004ff007c0c */ /* 0x000fe2000bf05070 */
[----:B------:R-:W-:Y:S01]  /*24ed0*/  ULDC UR4, c[0x0][0x288] ;  /* 0x0000a20000047ab9 */ /* 0x000fe20000000800 */
[C---:B---3--:R-:W-:Y:S01]  /*24ee0*/  @P3 IMAD.WIDE R10, R14.reuse, 0x4, R10 ;  /* 0x000000040e0a3825 */ /* 0x048fe200078e020a */
[----:B------:R-:W-:Y:S02]  /*24ef0*/  ISETP.NE.U32.AND P2, PT, RZ, UR6, PT ;  /* 0x00000006ff007c0c */ /* 0x000fe4000bf45070 */
[----:B------:R-:W-:Y:S01]  /*24f00*/  ISETP.NE.AND.EX P0, PT, RZ, UR5, PT, P0 ;  /* 0x00000005ff007c0c */ /* 0x000fe2000bf05300 */
[----:B------:R-:W-:Y:S01]  /*24f10*/  IMAD.MOV.U32 R8, RZ, RZ, RZ ;  /* 0x000000ffff087224 */ /* 0x000fe200078e00ff */
[----:B------:R-:W-:Y:S01]  /*24f20*/  ISETP.NE.AND.EX P2, PT, RZ, UR7, PT, P2 ;  /* 0x00000007ff007c0c */ /* 0x000fe2000bf45320 */
[----:B------:R-:W-:Y:S01]  /*24f30*/  IMAD.MOV.U32 R0, RZ, RZ, RZ ;  /* 0x000000ffff007224 */ /* 0x000fe200078e00ff */
[----:B-1----:R-:W1:Y:S01]  /*24f40*/  LDC.64 R2, c[0x0][0xa10] ;  /* 0x00028400ff027b82 */ /* 0x002e620000000a00 */
[----:B0-----:R-:W-:-:S10]  /*24f50*/  IMAD.WIDE R4, R14, 0x4, R4 ;  /* 0x000000040e047825 */ /* 0x001fd400078e0204 */
[----:B------:R0:W5:Y:S01]  /*24f60*/  @P2 LDG.E R8, desc[UR46][R4.64] ;  /* 0x0000002e04082981 */ /* 0x000162000c1e1900 */
[----:B-1----:R-:W-:-:S05]  /*24f70*/  IMAD.WIDE R2, R14, 0x4, R2 ;  /* 0x000000040e027825 */ /* 0x002fca00078e0202 */
[----:B------:R0:W5:Y:S04]  /*24f80*/  @P0 LDG.E R0, desc[UR46][R2.64] ;  /* 0x0000002e02000981 */ /* 0x000168000c1e1900 */
[----:B--2---:R1:W-:Y:S02]  /*24f90*/  STL [R1+0x48], R7 ;  /* 0x0000480701007387 */ /* 0x0043e40000100800 */
[----:B-1----:R-:W-:Y:S01]  /*24fa0*/  IMAD.U32 R7, RZ, RZ, UR4 ;  /* 0x00000004ff077e24 */ /* 0x002fe2000f8e00ff */
[----:B------:R-:W-:-:S05]  /*24fb0*/  ULDC.64 UR4, c[0x0][0x418] ;  /* 0x0001060000047ab9 */ /* 0x000fca0000000a00 */
[----:B------:R-:W2:Y:S01]  /*24fc0*/  @P3 LDG.E R7, desc[UR46][R10.64] ;  /* 0x0000002e0a073981 */ /* 0x000ea2000c1e1900 */
[----:B------:R-:W-:-:S03]  /*24fd0*/  UISETP.NE.U32.AND UP0, UPT, UR4, URZ, UPT ;  /* 0x0000003f0400728c */ /* 0x000fc6000bf05070 */
[----:B------:R-:W-:Y:S01]  /*24fe0*/  ULDC UR4, c[0x0][0x424] ;  /* 0x0001090000047ab9 */ /* 0x000fe20000000800 */
[----:B------:R-:W-:-:S03]  /*24ff0*/  UISETP.NE.AND.EX UP0, UPT, UR5, URZ, UPT, UP0 ;  /* 0x0000003f0500728c */ /* 0x000fc6000bf05300 */
[----:B------:R-:W-:Y:S01]  /*25000*/  ULDC UR5, c[0x0][0x2f0] ;  /* 0x0000bc0000057ab9 */ /* 0x000fe20000000800 */
[----:B------:R-:W-:Y:S01]  /*25010*/  USEL UR4, UR4, 0x1, UP0 ;  /* 0x0000000104047887 */ /* 0x000fe20008000000 */
[----:B--2---:R1:W-:Y:S04]  /*25020*/  STL [R1+0x38], R7 ;  /* 0x0000380701007387 */ /* 0x0043e80000100800 */
[----:B------:R0:W5:Y:S01]  /*25030*/  LDL R15, [R1+0x38] ;  /* 0x00003800010f7983 */ /* 0x0001620000100800 */
[----:B------:R-:W-:-:S03]  /*25040*/  UIMAD UR4, UR4, UR5, URZ ;  /* 0x00000005040472a4 */ /* 0x000fc6000f8e023f */
[----:B------:R-:W-:Y:S02]  /*25050*/  ULDC UR5, c[0x0][0x348] ;  /* 0x0000d20000057ab9 */ /* 0x000fe40000000800 */
[----:B------:R-:W-:Y:S02]  /*25060*/  IMAD.U32 R10, RZ, RZ, UR5 ;  /* 0x00000005ff0a7e24 */ /* 0x000fe4000f8e00ff */
[----:B-1----:R-:W-:Y:S01]  /*25070*/  IMAD.U32 R7, RZ, RZ, UR4 ;  /* 0x00000004ff077e24 */ /* 0x002fe2000f8e00ff */
[----:B0-----:R-:W-:Y:S06]  /*25080*/  @P3 BRA `(.L_x_1753) ;  /* 0x0000000000143947 */ /* 0x001fec0003800000 */
[----:B------:R-:W-:Y:S05]  /*25090*/  @!P1 BRA `(.L_x_1753) ;  /* 0x0000000000109947 */ /* 0x000fea0003800000 */
[----:B------:R-:W2:Y:S04]  /*250a0*/  LDG.E R9, desc[UR46][R12.64] ;  /* 0x0000002e0c097981 */ /* 0x000ea8000c1e1900 */
[----:B------:R-:W2:Y:S02]  /*250b0*/  LDG.E R12, desc[UR46][R12.64+0x4] ;  /* 0x0000042e0c0c7981 */ /* 0x000ea4000c1e1900 */
[----:B--2--5:R-:W-:-:S05]  /*250c0*/  IMAD.IADD R15, R12, 0x1, -R9 ;  /* 0x000000010c0f7824 */ /* 0x024fca00078e0a09 */
[----:B------:R0:W-:Y:S02]  /*250d0*/  STL [R1+0x38], R15 ;  /* 0x0000380f01007387 */ /* 0x0001e40000100800 */
.L_x_1753:
[----:B------:R-:W2:Y:S01]  /*250e0*/  LDL.LU R11, [R1+0x8] ;  /* 0x00000800010b7983 */ /* 0x000ea20000300800 */
[----:B-----5:R-:W-:Y:S01]  /*250f0*/  IMAD.IADD R8, R8, 0x1, R6 ;  /* 0x0000000108087824 */ /* 0x020fe200078e0206 */
[----:B------:R-:W-:Y:S02]  /*25100*/  ULDC.64 UR4, c[0x0][0xa20] ;  /* 0x0002880000047ab9 */ /* 0x000fe40000000a00 */
[----:B------:R-:W-:Y:S02]  /*25110*/  ISETP.NE.U32.AND P1, PT, RZ, UR4, PT ;  /* 0x00000004ff007c0c */ /* 0x000fe4000bf25070 */
[----:B------:R1:W-:Y:S02]  /*25120*/  STL [R1+0x1c], R8 ;  /* 0x00001c0801007387 */ /* 0x0003e40000100800 */
[----:B------:R-:W-:Y:S02]  /*25130*/  ISETP.NE.AND.EX P1, PT, RZ, UR5, PT, P1 ;  /* 0x00000005ff007c0c */ /* 0x000fe4000bf25310 */
[----:B--2---:R-:W-:-:S02]  /*25140*/  LOP3.LUT R18, R11, 0xff000000, RZ, 0xc0, !PT ;  /* 0xff0000000b127812 */ /* 0x004fc400078ec0ff */
[C---:B------:R-:W-:Y:S02]  /*25150*/  LOP3.LUT R9, R11.reuse, 0xff0000, RZ, 0xc0, !PT ;  /* 0x00ff00000b097812 */ /* 0x040fe400078ec0ff */
[----:B------:R-:W-:Y:S02]  /*25160*/  SHF.R.U32.HI R18, RZ, 0x8, R18 ;  /* 0x00000008ff127819 */ /* 0x000fe40000011612 */
[----:B------:R-:W-:Y:S02]  /*25170*/  LOP3.LUT R16, R11, 0xffff, RZ, 0xc0, !PT ;  /* 0x0000ffff0b107812 */ /* 0x000fe400078ec0ff */
[----:B------:R-:W-:-:S03]  /*25180*/  LEA.HI R18, R9, R18, RZ, 0x10 ;  /* 0x0000001209127211 */ /* 0x000fc600078f80ff */
[----:B-1----:R-:W-:Y:S05]  /*25190*/  @!P1 BRA `(.L_x_1754) ;  /* 0x0000000000109947 */ /* 0x002fea0003800000 */
[----:B------:R-:W1:Y:S02]  /*251a0*/  LDC.64 R4, c[0x0][0xa20] ;  /* 0x00028800ff047b82 */ /* 0x000e640000000a00 */
[----:B-1----:R-:W-:-:S05]  /*251b0*/  IMAD.WIDE R4, R14, 0x4, R4 ;  /* 0x000000040e047825 */ /* 0x002fca00078e0204 */
[----:B------:R1:W5:Y:S01]  /*251c0*/  LDG.E R7, desc[UR46][R4.64] ;  /* 0x0000002e04077981 */ /* 0x000362000c1e1900 */
[----:B------:R-:W-:Y:S05]  /*251d0*/  BRA `(.L_x_1755) ;  /* 0x0000000000107947 */ /* 0x000fea0003800000 */
.L_x_1754:
[----:B------:R-:W-:Y:S05]  /*251e0*/  @!P2 BRA `(.L_x_1755) ;  /* 0x00000000000ca947 */ /* 0x000fea0003800000 */
[----:B------:R-:W2:Y:S04]  /*251f0*/  LDG.E R7, desc[UR46][R4.64] ;  /* 0x0000002e04077981 */ /* 0x000ea8000c1e1900 */
[----:B------:R-:W2:Y:S02]  /*25200*/  LDG.E R4, desc[UR46][R4.64+0x4] ;  /* 0x0000042e04047981 */ /* 0x000ea4000c1e1900 */
[----:B--2---:R-:W-:-:S07]  /*25210*/  IMAD.IADD R7, R4, 0x1, -R7 ;  /* 0x0000000104077824 */ /* 0x004fce00078e0a07 */
.L_x_1755:
[----:B------:R-:W2:Y:S04]  /*25220*/  LDL.LU R8, [R1+0x4] ;  /* 0x0000040001087983 */ /* 0x000ea80000300800 */
[----:B-1----:R-:W3:Y:S04]  /*25230*/  @P0 LDG.E R4, desc[UR46][R2.64] ;  /* 0x0000002e02040981 */ /* 0x002ee8000c1e1900 */
[----:B------:R1:W3:Y:S01]  /*25240*/  @P0 LDG.E R2, desc[UR46][R2.64+0x4] ;  /* 0x0000042e02020981 */ /* 0x0002e2000c1e1900 */
[----:B-----5:R-:W-:Y:S01]  /*25250*/  IMAD.IADD R9, R7, 0x1, -R6 ;  /* 0x0000000107097824 */ /* 0x020fe200078e0a06 */
[----:B-1----:R-:W1:Y:S02]  /*25260*/  LDC R3, c[0x0][0x448] ;  /* 0x00011200ff037b82 */ /* 0x002e640000000800 */
[----:B-1----:R-:W-:-:S13]  /*25270*/  ISETP.NE.AND P1, PT, R3, 0x1, PT ;  /* 0x000000010300780c */ /* 0x002fda0003f25270 */
[----:B------:R-:W1:Y:S08]  /*25280*/  @P1 LDC R3, c[0x0][0x44c] ;  /* 0x00011300ff031b82 */ /* 0x000e700000000800 */
[----:B------:R-:W4:Y:S01]  /*25290*/  @P1 LDC R5, c[0x0][0x450] ;  /* 0x00011400ff051b82 */ /* 0x000f220000000800 */
[----:B--2---:R-:W-:-:S04]  /*252a0*/  IMAD.SHL.U32 R12, R8, 0x80, RZ ;  /* 0x00000080080c7824 */ /* 0x004fc800078e00ff */
[----:B------:R-:W-:Y:S01]  /*252b0*/  VIADD R7, R12, 0x7f ;  /* 0x0000007f0c077836 */ /* 0x000fe20000000000 */
[----:B------:R2:W-:Y:S01]  /*252c0*/  STL [R1+0x34], R12 ;  /* 0x0000340c01007387 */ /* 0x0005e20000100800 */
[----:B---3--:R-:W-:Y:S02]  /*252d0*/  @P0 IMAD.IADD R10, R2, 0x1, -R4 ;  /* 0x00000001020a0824 */ /* 0x008fe400078e0a04 */
[----:B-1----:R-:W-:-:S04]  /*252e0*/  @P1 IMAD.HI.U32 R2, R7, R3, RZ ;  /* 0x0000000307021227 */ /* 0x002fc800078e00ff */
[----:B------:R-:W-:Y:S01]  /*252f0*/  IMAD.IADD R6, R9, 0x1, R10 ;  /* 0x0000000109067824 */ /* 0x000fe200078e020a */
[----:B----4-:R-:W-:-:S03]  /*25300*/  @P1 SHF.R.U32.HI R7, RZ, R5, R2 ;  /* 0x00000005ff071219 */ /* 0x010fc60000011602 */
[C---:B------:R-:W-:Y:S01]  /*25310*/  VIADD R2, R6.reuse, 0x5f ;  /* 0x0000005f06027836 */ /* 0x040fe20000000000 */
[----:B------:R-:W-:-:S03]  /*25320*/  IADD3 R21, R6, 0x1, -R15 ;  /* 0x0000000106157810 */ /* 0x000fc60007ffe80f */
[----:B------:R-:W-:-:S04]  /*25330*/  IMAD.HI R2, R2, 0x2aaaaaab, RZ ;  /* 0x2aaaaaab02027827 */ /* 0x000fc800078e02ff */
[----:B------:R-:W-:Y:S01]  /*25340*/  IMAD.IADD R7, R21, 0x1, R7 ;  /* 0x0000000115077824 */ /* 0x000fe200078e0207 */
[----:B------:R-:W-:-:S04]  /*25350*/  SHF.R.U32.HI R3, RZ, 0x1f, R2 ;  /* 0x0000001fff037819 */ /* 0x000fc80000011602 */
[----:B------:R-:W-:Y:S02]  /*25360*/  LEA.HI.SX32 R11, R2, R3, 0x1c ;  /* 0x00000003020b7211 */ /* 0x000fe400078fe2ff */
[----:B------:R-:W1:Y:S03]  /*25370*/  LDC.64 R2, c[0x0][0x9e0] ;  /* 0x00027800ff027b82 */ /* 0x000e660000000a00 */
[----:B------:R2:W-:Y:S01]  /*25380*/  STL [R1+0x5c], R11 ;  /* 0x00005c0b01007387 */ /* 0x0005e20000100800 */
[----:B-1----:R-:W-:Y:S01]  /*25390*/  ISETP.GE.AND P2, PT, R3, 0x1, PT ;  /* 0x000000010300780c */ /* 0x002fe20003f46270 */
        /* <DEDUP_REMOVED lines=13> */
.L_x_1758:
[----:B------:R-:W-:-:S13]  /*25470*/  ISETP.NE.AND P3, PT, R3, 0x1, PT ;  /* 0x000000010300780c */ /* 0x000fda0003f65270 */
[----:B------:R-:W1:Y:S02]  /*25480*/  @P3 LDC.64 R4, c[0x0][0x9e8] ;  /* 0x00027a00ff043b82 */ /* 0x000e640000000a00 */
[----:B-1----:R-:W-:-:S05]  /*25490*/  @P3 IMAD.HI.U32 R4, R2, R4, RZ ;  /* 0x0000000402043227 */ /* 0x002fca00078e00ff */
[----:B------:R-:W-:-:S07]  /*254a0*/  @P3 SHF.R.U32.HI R2, RZ, R5, R4 ;  /* 0x00000005ff023219 */ /* 0x000fce0000011604 */
.L_x_1759:
[----:B------:R-:W-:Y:S05]  /*254b0*/  BSYNC B0 ;  /* 0x0000000000007941 */ /* 0x000fea0003800000 */
.L_x_1757:
[----:B------:R-:W-:-:S05]  /*254c0*/  IMAD R2, R2, R3, R3 ;  /* 0x0000000302027224 */ /* 0x000fca00078e0203 */
[----:B------:R-:W-:-:S07]  /*254d0*/  VIMNMX R8, R8, R2, PT ;  /* 0x0000000208087248 */ /* 0x000fce0003fe0100 */
.L_x_1756:
[----:B------:R-:W1:Y:S01]  /*254e0*/  @P1 LDC R4, c[0x0][0x44c] ;  /* 0x00011300ff041b82 */ /* 0x000e620000000800 */
[----:B------:R-:W-:Y:S01]  /*254f0*/  VIADD R8, R8, 0x5f ;  /* 0x0000005f08087836 */ /* 0x000fe20000000000 */
[----:B------:R-:W-:Y:S01]  /*25500*/  ULDC UR4, c[0x0][0x9dc] ;  /* 0x0002770000047ab9 */ /* 0x000fe20000000800 */
[----:B------:R-:W-:Y:S02]  /*25510*/  IMAD.MOV.U32 R2, RZ, RZ, R12 ;  /* 0x000000ffff027224 */ /* 0x000fe400078e000c */
[----:B------:R-:W-:-:S03]  /*25520*/  IMAD.HI R8, R8, 0x2aaaaaab, RZ ;  /* 0x2aaaaaab08087827 */ /* 0x000fc600078e02ff */
[----:B------:R-:W2:Y:S01]  /*25530*/  @P1 LDC R5, c[0x0][0x450] ;  /* 0x00011400ff051b82 */ /* 0x000ea20000000800 */
[----:B------:R-:W-:Y:S01]  /*25540*/  IMAD.IADD R20, R6, 0x1, -R15 ;  /* 0x0000000106147824 */ /* 0x000fe200078e0a0f */
[----:B------:R-:W-:-:S04]  /*25550*/  SHF.R.U32.HI R7, RZ, 0x1f, R8 ;  /* 0x0000001fff077819 */ /* 0x000fc80000011608 */
[----:B------:R-:W-:-:S04]  /*25560*/  LEA.HI.SX32 R7, R8, R7, 0x1c ;  /* 0x0000000708077211 */ /* 0x000fc800078fe2ff */
[----:B------:R-:W-:Y:S01]  /*25570*/  VIMNMX R7, R11, R7, PT ;  /* 0x000000070b077248 */ /* 0x000fe20003fe0100 */
[----:B-1----:R-:W-:-:S05]  /*25580*/  @P1 IMAD.HI.U32 R4, R12, R4, RZ ;  /* 0x000000040c041227 */ /* 0x002fca00078e00ff */
[----:B--2---:R-:W-:-:S05]  /*25590*/  @P1 SHF.R.U32.HI R2, RZ, R5, R4 ;  /* 0x00000005ff021219 */ /* 0x004fca0000011604 */
        /* <DEDUP_REMOVED lines=13> */
.L_x_1762:
[----:B------:R-:W-:-:S13]  /*25670*/  ISETP.NE.AND P1, PT, R3, 0x1, PT ;  /* 0x000000010300780c */ /* 0x000fda0003f25270 */
[----:B------:R-:W1:Y:S02]  /*25680*/  @P1 LDC.64 R4, c[0x0][0x9e8] ;  /* 0x00027a00ff041b82 */ /* 0x000e640000000a00 */
[----:B-1----:R-:W-:-:S05]  /*25690*/  @P1 IMAD.HI.U32 R4, R2, R4, RZ ;  /* 0x0000000402041227 */ /* 0x002fca00078e00ff */
[----:B------:R-:W-:-:S07]  /*256a0*/  @P1 SHF.R.U32.HI R2, RZ, R5, R4 ;  /* 0x00000005ff021219 */ /* 0x000fce0000011604 */
.L_x_1763:
[----:B------:R-:W-:Y:S05]  /*256b0*/  BSYNC B0 ;  /* 0x0000000000007941 */ /* 0x000fea0003800000 */
.L_x_1761:
[----:B------:R-:W-:-:S05]  /*256c0*/  IMAD R2, R2, R3, RZ ;  /* 0x0000000302027224 */ /* 0x000fca00078e02ff */
[----:B------:R-:W-:-:S07]  /*256d0*/  VIMNMX R6, R6, R2, !PT ;  /* 0x0000000206067248 */ /* 0x000fce0007fe0100 */
.L_x_1760:
[----:B------:R-:W-:Y:S01]  /*256e0*/  IMAD.HI R6, R6, 0x2aaaaaab, RZ ;  /* 0x2aaaaaab06067827 */ /* 0x000fe200078e02ff */
[----:B------:R-:W-:Y:S01]  /*256f0*/  LOP3.LUT R12, R18, 0xff, RZ, 0xc0, !PT ;  /* 0x000000ff120c7812 */ /* 0x000fe200078ec0ff */
[----:B------:R-:W-:Y:S01]  /*25700*/  BSSY B0, `(.L_x_1764) ;  /* 0x0000027000007945 */ /* 0x000fe20003800000 */
[----:B------:R-:W-:Y:S01]  /*25710*/  SHF.R.U32.HI R18, RZ, 0x10, R18 ;  /* 0x00000010ff127819 */ /* 0x000fe20000011612 */
[----:B------:R-:W-:Y:S01]  /*25720*/  IMAD.MOV.U32 R2, RZ, RZ, RZ ;  /* 0x000000ffff027224 */ /* 0x000fe200078e00ff */
[----:B------:R-:W-:Y:S01]  /*25730*/  SHF.R.U32.HI R4, RZ, 0x1f, R6 ;  /* 0x0000001fff047819 */ /* 0x000fe20000011606 */
[----:B------:R1:W-:Y:S03]  /*25740*/  STL [R1+0x50], R12 ;  /* 0x0000500c01007387 */ /* 0x0003e60000100800 */
[----:B------:R-:W-:-:S04]  /*25750*/  LEA.HI.SX32 R4, R6, R4, 0x1c ;  /* 0x0000000406047211 */ /* 0x000fc800078fe2ff */
[----:B------:R-:W-:-:S04]  /*25760*/  VIMNMX R4, RZ, R4, !PT ;  /* 0x00000004ff047248 */ /* 0x000fc80007fe0100 */
[----:B------:R-:W-:-:S13]  /*25770*/  ISETP.GT.AND P1, PT, R7, R4, PT ;  /* 0x000000040700720c */ /* 0x000fda0003f24270 */
[----:B-1----:R-:W-:Y:S05]  /*25780*/  @!P1 BRA `(.L_x_1765) ;  /* 0x0000000000789947 */ /* 0x002fea0003800000 */
[----:B------:R-:W-:Y:S01]  /*25790*/  ISETP.NE.AND P1, PT, R18, RZ, PT ;  /* 0x000000ff1200720c */ /* 0x000fe20003f25270 */
[----:B------:R-:W-:-:S03]  /*257a0*/  ULDC UR4, c[0x0][0x9f0] ;  /* 0x00027c0000047ab9 */ /* 0x000fc60000000800 */
[----:B------:R-:W-:-:S04]  /*257b0*/  SEL R5, R18, UR4, P1 ;  /* 0x0000000412057c07 */ /* 0x000fc80008800000 */
[----:B------:R-:W-:Y:S02]  /*257c0*/  IABS R6, R5 ;  /* 0x0000000500067213 */ /* 0x000fe40000000000 */
[----:B------:R-:W-:Y:S02]  /*257d0*/  IADD3 R8, R5, -0x1, R7 ;  /* 0xffffffff05087810 */ /* 0x000fe40007ffe007 */
[----:B------:R-:W1:Y:S03]  /*257e0*/  I2F.RP R2, R6 ;  /* 0x0000000600027306 */ /* 0x000e660000209400 */
[----:B------:R-:W-:-:S05]  /*257f0*/  IMAD.IADD R8, R8, 0x1, -R4 ;  /* 0x0000000108087824 */ /* 0x000fca00078e0a04 */
[----:B-1----:R-:W1:Y:S02]  /*25800*/  MUFU.RCP R2, R2 ;  /* 0x0000000200027308 */ /* 0x002e640000001000 */
[----:B-1----:R-:W-:-:S06]  /*25810*/  VIADD R2, R2, 0xffffffe ;  /* 0x0ffffffe02027836 */ /* 0x002fcc0000000000 */
[----:B------:R1:W2:Y:S02]  /*25820*/  F2I.FTZ.U32.TRUNC.NTZ R3, R2 ;  /* 0x0000000200037305 */ /* 0x0002a4000021f000 */
[----:B-1----:R-:W-:-:S04]  /*25830*/  LOP3.LUT R2, R8, R5, RZ, 0x3c, !PT ;  /* 0x0000000508027212 */ /* 0x002fc800078e3cff */
[----:B------:R-:W-:Y:S01]  /*25840*/  ISETP.GE.AND P1, PT, R2, RZ, PT ;  /* 0x000000ff0200720c */ /* 0x000fe20003f26270 */
[----:B--2---:R-:W-:-:S04]  /*25850*/  IMAD.MOV R2, RZ, RZ, -R3 ;  /* 0x000000ffff027224 */ /* 0x004fc800078e0a03 */
[----:B------:R-:W-:Y:S02]  /*25860*/  IMAD R11, R2, R6, RZ ;  /* 0x00000006020b7224 */ /* 0x000fe400078e02ff */
[----:B------:R-:W-:-:S04]  /*25870*/  IMAD.MOV.U32 R2, RZ, RZ, RZ ;  /* 0x000000ffff027224 */ /* 0x000fc800078e00ff */
[----:B------:R-:W-:Y:S01]  /*25880*/  IMAD.HI.U32 R11, R3, R11, R2 ;  /* 0x0000000b030b7227 */ /* 0x000fe200078e0002 */
[----:B------:R-:W-:Y:S02]  /*25890*/  IABS R2, R5 ;  /* 0x0000000500027213 */ /* 0x000fe40000000000 */
[----:B------:R-:W-:-:S03]  /*258a0*/  IABS R3, R8 ;  /* 0x0000000800037213 */ /* 0x000fc60000000000 */
[----:B------:R-:W-:-:S04]  /*258b0*/  IMAD.MOV R2, RZ, RZ, -R2 ;  /* 0x000000ffff027224 */ /* 0x000fc800078e0a02 */
        /* <DEDUP_REMOVED lines=8> */
[----:B------:R-:W-:-:S03]  /*25940*/  ISETP.NE.AND P2, PT, R5, RZ, PT ;  /* 0x000000ff0500720c */ /* 0x000fc60003f45270 */
[----:B------:R-:W-:-:S10]  /*25950*/  @!P1 IMAD.MOV R2, RZ, RZ, -R2 ;  /* 0x000000ffff029224 */ /* 0x000fd400078e0a02 */
[----:B------:R-:W-:-:S07]  /*25960*/  @!P2 LOP3.LUT R2, RZ, R5, RZ, 0x33, !PT ;  /* 0x00000005ff02a212 */ /* 0x000fce00078e33ff */
.L_x_1765:
[----:B------:R-:W-:Y:S05]  /*25970*/  BSYNC B0 ;  /* 0x0000000000007941 */ /* 0x000fea0003800000 */
.L_x_1764:
[----:B------:R-:W-:Y:S01]  /*25980*/  IMAD R4, R12, R2, R4 ;  /* 0x000000020c047224 */ /* 0x000fe200078e0204 */
[----:B------:R-:W-:Y:S01]  /*25990*/  BSSY B0, `(.L_x_1766) ;  /* 0x000013b000007945 */ /* 0x000fe20003800000 */
[----:B------:R-:W-:-:S03]  /*259a0*/  PLOP3.LUT P5, PT, PT, PT, PT, 0x80, 0x0 ;  /* 0x000000000000781c */ /* 0x000fc60003faf070 */
        /* <DEDUP_REMOVED lines=22> */
.L_x_1959:
[----:B--2---:R-:W-:Y:S02]  /*25b10*/  ISETP.NE.AND P0, PT, R14, RZ, PT ;  /* 0x000000ff0e00720c */ /* 0x004fe40003f05270 */
[----:B------:R-:W-:-:S11]  /*25b20*/  PLOP3.LUT P2, PT, PT, PT, PT, 0x8, 0x0 ;  /* 0x000000000000781c */ /* 0x000fd60003f4e170 */
[----:B------:R-:W-:Y:S05]  /*25b30*/  @P0 BRA `(.L_x_1769) ;  /* 0x00000000000c0947 */ /* 0x000fea0003800000 */
[----:B------:R-:W-:-:S03]  /*25b40*/  UMOV UR4, 0xffffffff ;  /* 0xffffffff00047882 */ /* 0x000fc60000000000 */
[----:B------:R-:W-:Y:S05]  /*25b50*/  BRA.DIV UR4, `(.L_x_1770) ;  /* 0x0000007e04047947 */ /* 0x000fea000b800000 */
[----:B------:R-:W-:-:S13]  /*25b60*/  ELECT P2, URZ, PT ;  /* 0x00000000003f782f */ /* 0x000fda0003840000 */
.L_x_1769:
[----:B-1----:R-:W2:Y:S01]  /*25b70*/  LDL R4, [R1+0x58] ;  /* 0x0000580001047983 */ /* 0x002ea20000100800 */
[----:B------:R-:W-:Y:S01]  /*25b80*/  BSSY B1, `(.L_x_1771) ;  /* 0x0000008000017945 */ /* 0x000fe20003800000 */
[----:B--2---:R-:W-:-:S05]  /*25b90*/  VIADD R4, R4, 0x1 ;  /* 0x0000000104047836 */ /* 0x004fca0000000000 */
[----:B------:R-:W-:-:S04]  /*25ba0*/  LEA.HI R5, R4, R4, RZ, 0x1 ;  /* 0x0000000404057211 */ /* 0x000fc800078f08ff */
[----:B------:R-:W-:-:S05]  /*25bb0*/  LOP3.LUT R5, R5, 0xfffffffe, RZ, 0xc0, !PT ;  /* 0xfffffffe05057812 */ /* 0x000fca00078ec0ff */
[----:B------:R-:W-:-:S05]  /*25bc0*/  IMAD.IADD R4, R4, 0x1, -R5 ;  /* 0x0000000104047824 */ /* 0x000fca00078e0a05 */
[----:B------:R-:W-:-:S04]  /*25bd0*/  SHF.L.U32 R4, R4, 0x1f, RZ ;  /* 0x0000001f04047819 */ /* 0x000fc800000006ff */
[----:B------:R-:W1:Y:S02]  /*25be0*/  SYNCS.PHASECHK.TRANS64.TRYWAIT P0, [R19+URZ+0x2a820], R4 ;  /* 0x02a82004130075a7 */ /* 0x000e64000800017f */
[----:B-1----:R-:W-:Y:S05]  /*25bf0*/  @!P0 BRA `(.L_x_1772) ;  /* 0x0000007c00008947 */ /* 0x002fea0003800000 */
.L_x_1962:
[----:B------:R-:W-:Y:S05]  /*25c00*/  BSYNC B1 ;  /* 0x0000000000017941 */ /* 0x000fea0003800000 */
.L_x_1771:
[----:B------:R-:W-:Y:S04]  /*25c10*/  BSSY B1, `(.L_x_1773) ;  /* 0x000007c000017945 */ /* 0x000fe80003800000 */
[----:B------:R-:W-:Y:S05]  /*25c20*/  @!P2 BRA `(.L_x_1774) ;  /* 0x0000000400e8a947 */ /* 0x000fea0003800000 */
[----:B------:R-:W2:Y:S04]  /*25c30*/  LDL R6, [R1+0x14] ;  /* 0x0000140001067983 */ /* 0x000ea80000100800 */
[----:B------:R-:W3:Y:S01]  /*25c40*/  LDL R7, [R1+0x20] ;  /* 0x0000200001077983 */ /* 0x000ee20000100800 */
[----:B------:R-:W-:Y:S01]  /*25c50*/  BSSY B2, `(.L_x_1775) ;  /* 0x0000008000027945 */ /* 0x000fe20003800000 */
[----:B------:R-:W4:Y:S02]  /*25c60*/  S2R R5, SR_TID.X ;  /* 0x0000000000057919 */ /* 0x000f240000002100 */
[----:B----4-:R-:W-:-:S04]  /*25c70*/  LOP3.LUT R5, R5, 0x7f, RZ, 0xc0, !PT ;  /* 0x0000007f05057812 */ /* 0x010fc800078ec0ff */
[----:B------:R-:W-:Y:S01]  /*25c80*/  ISETP.NE.AND P4, PT, R5, RZ, PT ;  /* 0x000000ff0500720c */ /* 0x000fe20003f85270 */
[----:B--2---:R-:W-:Y:S01]  /*25c90*/  IMAD R6, R6, 0x8, R19 ;  /* 0x0000000806067824 */ /* 0x004fe200078e0213 */
[----:B---3--:R-:W-:-:S04]  /*25ca0*/  SHF.L.U32 R10, R7, 0x1f, RZ ;  /* 0x0000001f070a7819 */ /* 0x008fc800000006ff */
[----:B------:R-:W2:Y:S02]  /*25cb0*/  SYNCS.PHASECHK.TRANS64.TRYWAIT P0, [R6+URZ+0x2a8a0], R10 ;  /* 0x02a8a00a060075a7 */ /* 0x000ea4000800017f */
[----:B--2---:R-:W-:Y:S05]  /*25cc0*/  @!P0 BRA `(.L_x_1776) ;  /* 0x0000007800e08947 */ /* 0x004fea0003800000 */
.L_x_1963:
[----:B------:R-:W-:Y:S05]  /*25cd0*/  BSYNC B2 ;  /* 0x0000000000027941 */ /* 0x000fea0003800000 */
.L_x_1775:
[----:B------:R-:W-:Y:S04]  /*25ce0*/  BSSY B2, `(.L_x_1777) ;  /* 0x0000007000027945 */ /* 0x000fe80003800000 */
[----:B------:R-:W-:Y:S05]  /*25cf0*/  @P4 BRA `(.L_x_1778) ;  /* 0x0000000000144947 */ /* 0x000fea0003800000 */
[----:B------:R-:W-:Y:S01]  /*25d00*/  LOP3.LUT P0, RZ, R17, 0x1, RZ, 0xc0, !PT ;  /* 0x0000000111ff7812 */ /* 0x000fe2000780c0ff */
[----:B-1----:R-:W-:-:S04]  /*25d10*/  IMAD.MOV.U32 R4, RZ, RZ, 0x9000 ;  /* 0x00009000ff047424 */ /* 0x002fc800078e00ff */
[----:B------:R3:W-:Y:S08]  /*25d20*/  SYNCS.ARRIVE.TRANS64 RZ, [R6+URZ+0x2a890], R4 ;  /* 0x02a8900406ff79a7 */ /* 0x0007f0000800003f */
[----:B------:R-:W-:Y:S05]  /*25d30*/  @!P0 BRA `(.L_x_1778) ;  /* 0x0000000000048947 */ /* 0x000fea0003800000 */
[----:B------:R-:W-:Y:S01]  /*25d40*/  BPT.TRAP 0x1 ;  /* 0x000000040000795c */ /* 0x000fe20000300000 */
.L_x_1778:
[----:B------:R-:W-:Y:S05]  /*25d50*/  BSYNC B2 ;  /* 0x0000000000027941 */ /* 0x000fea0003800000 */
.L_x_1777:
[----:B-1-3--:R-:W3:Y:S01]  /*25d60*/  LDL R4, [R1+0x14] ;  /* 0x0000140001047983 */ /* 0x00aee20000100800 */
[----:B------:R-:W-:Y:S01]  /*25d70*/  IMAD.MOV.U32 R12, RZ, RZ, RZ ;  /* 0x000000ffff0c7224 */ /* 0x000fe200078e00ff */
[----:B------:R-:W-:Y:S01]  /*25d80*/  UIADD3 UR4, UP0, UR36, 0x570, URZ ;  /* 0x0000057024047890 */ /* 0x000fe2000ff1e03f */
[----:B------:R-:W-:Y:S01]  /*25d90*/  IMAD R5, R8, 0x60, R0 ;  /* 0x0000006008057824 */ /* 0x000fe200078e0200 */
[----:B------:R-:W-:Y:S01]  /*25da0*/  PLOP3.LUT P0, PT, PT, PT, PT, 0x80, 0x0 ;  /* 0x000000000000781c */ /* 0x000fe20003f0f070 */
[----:B------:R-:W-:Y:S01]  /*25db0*/  UMOV UR6, 0x0 ;  /* 0x0000000000067882 */ /* 0x000fe20000000000 */
[----:B------:R-:W-:Y:S01]  /*25dc0*/  R2UR UR10, R12 ;  /* 0x000000000c0a72ca */ /* 0x000fe200000e0000 */
[----:B------:R-:W-:Y:S01]  /*25dd0*/  VIADD R5, R5, 0xffffffa0 ;  /* 0xffffffa005057836 */ /* 0x000fe20000000000 */
[----:B------:R-:W-:Y:S01]  /*25de0*/  UIADD3.X UR5, URZ, UR37, URZ, UP0, !UPT ;  /* 0x000000253f057290 */ /* 0x000fe200087fe43f */
[----:B------:R-:W-:Y:S01]  /*25df0*/  UMOV UR7, 0x12f00000 ;  /* 0x12f0000000077882 */ /* 0x000fe20000000000 */
[----:B---3--:R-:W-:-:S02]  /*25e00*/  IMAD R9, R4, 0x9000, R19 ;  /* 0x0000900004097824 */ /* 0x008fc400078e0213 */
[----:B------:R-:W-:Y:S02]  /*25e10*/  VIADD R4, R6, 0x2a890 ;  /* 0x0002a89006047836 */ /* 0x000fe40000000000 */
[----:B------:R-:W-:-:S07]  /*25e20*/  VIADD R7, R9, 0x18400 ;  /* 0x0001840009077836 */ /* 0x000fce0000000000 */
.L_x_1779:
        /* <DEDUP_REMOVED lines=16> */
.L_x_1780:
        /* <DEDUP_REMOVED lines=15> */
.L_x_1781:
        /* <DEDUP_REMOVED lines=13> */
.L_x_1964:
[----:B------:R-:W-:Y:S05]  /*260f0*/  BSYNC B2 ;  /* 0x0000000000027941 */ /* 0x000fea0003800000 */
.L_x_1782:
[----:B------:R-:W-:Y:S01]  /*26100*/  BSSY B2, `(.L_x_1784) ;  /* 0x0000009000027945 */ /* 0x000fe20003800000 */
[----:B-12---:R-:W-:Y:S02]  /*26110*/  IMAD.MOV.U32 R10, RZ, RZ, 0x0 ;  /* 0x00000000ff0a7424 */ /* 0x006fe400078e00ff */
[----:B------:R-:W-:Y:S01]  /*26120*/  IMAD.MOV.U32 R11, RZ, RZ, 0x12f00000 ;  /* 0x12f00000ff0b7424 */ /* 0x000fe200078e00ff */
[----:B------:R-:W-:Y:S06]  /*26130*/  @P4 BRA `(.L_x_1785) ;  /* 0x0000000000144947 */ /* 0x000fec0003800000 */
[----:B------:R-:W-:Y:S01]  /*26140*/  LOP3.LUT P0, RZ, R17, 0x1, RZ, 0xc0, !PT ;  /* 0x0000000111ff7812 */ /* 0x000fe2000780c0ff */
[----:B------:R-:W-:-:S04]  /*26150*/  IMAD.MOV.U32 R4, RZ, RZ, 0x6000 ;  /* 0x00006000ff047424 */ /* 0x000fc800078e00ff */
[----:B------:R1:W-:Y:S08]  /*26160*/  SYNCS.ARRIVE.TRANS64 RZ, [R6+URZ+0x2a8b0], R4 ;  /* 0x02a8b00406ff79a7 */ /* 0x0003f0000800003f */
[----:B------:R-:W-:Y:S05]  /*26170*/  @!P0 BRA `(.L_x_1785) ;  /* 0x0000000000048947 */ /* 0x000fea0003800000 */
[----:B------:R-:W-:Y:S01]  /*26180*/  BPT.TRAP 0x1 ;  /* 0x000000040000795c */ /* 0x000fe20000300000 */
.L_x_1785:
[----:B------:R-:W-:Y:S05]  /*26190*/  BSYNC B2 ;  /* 0x0000000000027941 */ /* 0x000fea0003800000 */
.L_x_1784:
[----:B-1----:R-:W2:Y:S01]  /*261a0*/  LDL R4, [R1+0x14] ;  /* 0x0000140001047983 */ /* 0x002ea20000100800 */
[----:B------:R-:W-:Y:S01]  /*261b0*/  R2UR UR10, R12 ;  /* 0x000000000c0a72ca */ /* 0x000fe200000e0000 */
[----:B------:R-:W-:Y:S01]  /*261c0*/  UIADD3 UR4, UP0, UR36, 0x670, URZ ;  /* 0x0000067024047890 */ /* 0x000fe2000ff1e03f */
[----:B------:R-:W-:Y:S01]  /*261d0*/  R2UR UR6, R10 ;  /* 0x000000000a0672ca */ /* 0x000fe200000e0000 */
[----:B------:R-:W-:Y:S01]  /*261e0*/  VIADD R6, R6, 0x2a8b0 ;  /* 0x0002a8b006067836 */ /* 0x000fe20000000000 */
[----:B------:R-:W-:Y:S01]  /*261f0*/  R2UR UR7, R11 ;  /* 0x000000000b0772ca */ /* 0x000fe200000e0000 */
[----:B------:R-:W-:Y:S01]  /*26200*/  UIADD3.X UR5, URZ, UR37, URZ, UP0, !UPT ;  /* 0x000000253f057290 */ /* 0x000fe200087fe43f */
[----:B------:R-:W-:Y:S01]  /*26210*/  PLOP3.LUT P0, PT, PT, PT, PT, 0x80, 0x0 ;  /* 0x000000000000781c */ /* 0x000fe20003f0f070 */
[----:B--2---:R-:W-:-:S04]  /*26220*/  IMAD R7, R4, 0x6000, R19 ;  /* 0x0000600004077824 */ /* 0x004fc800078e0213 */
[----:B------:R-:W-:-:S08]  /*26230*/  VIADD R4, R7, 0x400 ;  /* 0x0000040007047836 */ /* 0x000fd00000000000 */
.L_x_1786:
        /* <DEDUP_REMOVED lines=10> */
[----:B------:R-:W-:Y:S01]  /*262e0*/  R2UR UR10, R13 ;  /* 0x000000000d0a72ca */ /* 0x000fe200000e0000 */
[----:B------:R-:W-:Y:S01]  /*262f0*/  VIADD R4, R7, 0x3400 ;  /* 0x0000340007047836 */ /* 0x000fe20000000000 */
[----:B------:R-:W-:Y:S02]  /*26300*/  R2UR UR6, R10 ;  /* 0x000000000a0672ca */ /* 0x000fe400000e0000 */
[----:B------:R-:W-:Y:S02]  /*26310*/  R2UR UR7, R11 ;  /* 0x000000000b0772ca */ /* 0x000fe400000e0000 */
[----:B------:R-:W-:-:S13]  /*26320*/  PLOP3.LUT P0, PT, PT, PT, PT, 0x80, 0x0 ;  /* 0x000000000000781c */ /* 0x000fda0003f0f070 */
.L_x_1787:
        /* <DEDUP_REMOVED lines=10> */
.L_x_1774:
[----:B------:R-:W-:Y:S05]  /*263d0*/  BSYNC B1 ;  /* 0x0000000000017941 */ /* 0x000fea0003800000 */
.L_x_1773:
[----:B------:R-:W1:Y:S04]  /*263e0*/  LDL.LU R9, [R1+0x14] ;  /* 0x0000140001097983 */ /* 0x000e680000300800 */
[----:B------:R-:W2:Y:S01]  /*263f0*/  LDL.LU R7, [R1+0x20] ;  /* 0x0000200001077983 */ /* 0x000ea20000300800 */
[----:B------:R-:W-:Y:S01]  /*26400*/  PLOP3.LUT P5, PT, PT, PT, PT, 0x8, 0x0 ;  /* 0x000000000000781c */ /* 0x000fe20003fae170 */
[----:B-1----:R-:W-:Y:S02]  /*26410*/  VIADD R4, R9, 0x1 ;  /* 0x0000000109047836 */ /* 0x002fe40000000000 */
        /* <DEDUP_REMOVED lines=9> */
.L_x_1803:
[----:B------:R-:W-:Y:S05]  /*264b0*/  YIELD ;  /* 0x0000000000007946 */ /* 0x000fea0003800000 */
[----:B------:R-:W-:Y:S04]  /*264c0*/  BSSY B1, `(.L_x_1788) ;  /* 0x000007b000017945 */ /* 0x000fe80003800000 */
[----:B--2---:R-:W-:Y:S05]  /*264d0*/  @!P2 BRA `(.L_x_1789) ;  /* 0x0000000400e4a947 */ /* 0x004fea0003800000 */
[----:B------:R-:W2:Y:S04]  /*264e0*/  LDL R6, [R1+0x14] ;  /* 0x0000140001067983 */ /* 0x000ea80000100800 */
[----:B------:R-:W3:Y:S01]  /*264f0*/  LDL R5, [R1+0x20] ;  /* 0x0000200001057983 */ /* 0x000ee20000100800 */
[----:B------:R-:W-:Y:S01]  /*26500*/  BSSY B2, `(.L_x_1790) ;  /* 0x0000008000027945 */ /* 0x000fe20003800000 */
[----:B-1----:R-:W1:Y:S02]  /*26510*/  S2R R4, SR_TID.X ;  /* 0x0000000000047919 */ /* 0x002e640000002100 */
[----:B-1----:R-:W-:-:S04]  /*26520*/  LOP3.LUT R4, R4, 0x7f, RZ, 0xc0, !PT ;  /* 0x0000007f04047812 */ /* 0x002fc800078ec0ff */
[----:B------:R-:W-:Y:S01]  /*26530*/  ISETP.NE.AND P1, PT, R4, RZ, PT ;  /* 0x000000ff0400720c */ /* 0x000fe20003f25270 */
[----:B--2---:R-:W-:Y:S01]  /*26540*/  IMAD R8, R6, 0x8, R19 ;  /* 0x0000000806087824 */ /* 0x004fe200078e0213 */
[----:B---3--:R-:W-:-:S04]  /*26550*/  SHF.L.U32 R7, R5, 0x1f, RZ ;  /* 0x0000001f05077819 */ /* 0x008fc800000006ff */
[----:B------:R-:W1:Y:S02]  /*26560*/  SYNCS.PHASECHK.TRANS64.TRYWAIT P0, [R8+URZ+0x2a8a0], R7 ;  /* 0x02a8a007080075a7 */ /* 0x000e64000800017f */
[----:B-1----:R-:W-:Y:S05]  /*26570*/  @!P0 BRA `(.L_x_1791) ;  /* 0x0000007000dc8947 */ /* 0x002fea0003800000 */
.L_x_1965:
[----:B------:R-:W-:Y:S05]  /*26580*/  BSYNC B2 ;  /* 0x0000000000027941 */ /* 0x000fea0003800000 */
.L_x_1790:
[----:B------:R-:W-:Y:S04]  /*26590*/  BSSY B2, `(.L_x_1792) ;  /* 0x0000007000027945 */ /* 0x000fe80003800000 */
[----:B------:R-:W-:Y:S05]  /*265a0*/  @P1 BRA `(.L_x_1793) ;  /* 0x0000000000141947 */ /* 0x000fea0003800000 */
[----:B------:R-:W-:Y:S01]  /*265b0*/  LOP3.LUT P0, RZ, R17, 0x1, RZ, 0xc0, !PT ;  /* 0x0000000111ff7812 */ /* 0x000fe2000780c0ff */
[----:B------:R-:W-:-:S04]  /*265c0*/  IMAD.MOV.U32 R4, RZ, RZ, 0x9000 ;  /* 0x00009000ff047424 */ /* 0x000fc800078e00ff */
[----:B------:R2:W-:Y:S08]  /*265d0*/  SYNCS.ARRIVE.TRANS64 RZ, [R8+URZ+0x2a890], R4 ;  /* 0x02a8900408ff79a7 */ /* 0x0005f0000800003f */
[----:B------:R-:W-:Y:S05]  /*265e0*/  @!P0 BRA `(.L_x_1793) ;  /* 0x0000000000048947 */ /* 0x000fea0003800000 */
[----:B------:R-:W-:Y:S01]  /*265f0*/  BPT.TRAP 0x1 ;  /* 0x000000040000795c */ /* 0x000fe20000300000 */
.L_x_1793:
[----:B------:R-:W-:Y:S05]  /*26600*/  BSYNC B2 ;  /* 0x0000000000027941 */ /* 0x000fea0003800000 */
.L_x_1792:
[----:B--2---:R-:W2:Y:S01]  /*26610*/  LDL R4, [R1+0x14] ;  /* 0x0000140001047983 */ /* 0x004ea20000100800 */
        /* <DEDUP_REMOVED lines=11> */
.L_x_1794:
        /* <DEDUP_REMOVED lines=10> */
[----:B------:R-:W-:Y:S01]  /*26770*/  IMAD.MOV.U32 R13, RZ, RZ, 0x40 ;  /* 0x00000040ff0d7424 */ /* 0x000fe200078e00ff */
[----:B------:R-:W-:Y:S01]  /*26780*/  PLOP3.LUT P0, PT, PT, PT, PT, 0x80, 0x0 ;  /* 0x000000000000781c */ /* 0x000fe20003f0f070 */
[----:B------:R-:W-:Y:S01]  /*26790*/  VIADD R10, R6, 0x1b400 ;  /* 0x0001b400060a7836 */ /* 0x000fe20000000000 */
[----:B------:R-:W-:Y:S01]  /*267a0*/  UMOV UR6, 0x0 ;  /* 0x0000000000067882 */ /* 0x000fe20000000000 */
[----:B------:R-:W-:Y:S01]  /*267b0*/  UMOV UR7, 0x12f00000 ;  /* 0x12f0000000077882 */ /* 0x000fe20000000000 */
[----:B------:R-:W-:-:S15]  /*267c0*/  R2UR UR10, R13 ;  /* 0x000000000d0a72ca */ /* 0x000fde00000e0000 */
.L_x_1795:
        /* <DEDUP_REMOVED lines=10> */
[----:B------:R-:W-:Y:S01]  /*26870*/  VIADD R6, R6, 0x1e400 ;  /* 0x0001e40006067836 */ /* 0x000fe20000000000 */
[----:B------:R-:W-:Y:S01]  /*26880*/  PLOP3.LUT P0, PT, PT, PT, PT, 0x80, 0x0 ;  /* 0x000000000000781c */ /* 0x000fe20003f0f070 */
[----:B------:R-:W-:Y:S01]  /*26890*/  UMOV UR6, 0x0 ;  /* 0x0000000000067882 */ /* 0x000fe20000000000 */
[----:B------:R-:W-:Y:S01]  /*268a0*/  UMOV UR7, 0x12f00000 ;  /* 0x12f0000000077882 */ /* 0x000fe20000000000 */
[----:B------:R-:W-:-:S10]  /*268b0*/  UMOV UR10, 0x80 ;  /* 0x00000080000a7882 */ /* 0x000fd40000000000 */
.L_x_1796:
        /* <DEDUP_REMOVED lines=10> */
[----:B------:R-:W2:Y:S01]  /*26960*/  SYNCS.PHASECHK.TRANS64.TRYWAIT P0, [R8+URZ+0x2a8c0], R7 ;  /* 0x02a8c007080075a7 */ /* 0x000ea2000800017f */
[----:B------:R-:W-:Y:S04]  /*26970*/  BSSY B2, `(.L_x_1797) ;  /* 0x0000002000027945 */ /* 0x000fe80003800000 */
[----:B--2---:R-:W-:Y:S05]  /*26980*/  @!P0 BRA `(.L_x_1798) ;  /* 0x0000006c00ec8947 */ /* 0x004fea0003800000 */
.L_x_1966:
[----:B------:R-:W-:Y:S05]  /*26990*/  BSYNC B2 ;  /* 0x0000000000027941 */ /* 0x000fea0003800000 */
.L_x_1797:
[----:B------:R-:W-:Y:S01]  /*269a0*/  BSSY B2, `(.L_x_1799) ;  /* 0x0000009000027945 */ /* 0x000fe20003800000 */
[----:B------:R-:W-:Y:S02]  /*269b0*/  IMAD.MOV.U32 R10, RZ, RZ, 0x0 ;  /* 0x00000000ff0a7424 */ /* 0x000fe400078e00ff */
[----:B------:R-:W-:Y:S01]  /*269c0*/  IMAD.MOV.U32 R11, RZ, RZ, 0x12f00000 ;  /* 0x12f00000ff0b7424 */ /* 0x000fe200078e00ff */
[----:B------:R-:W-:Y:S06]  /*269d0*/  @P1 BRA `(.L_x_1800) ;  /* 0x0000000000141947 */ /* 0x000fec0003800000 */
[----:B------:R-:W-:Y:S01]  /*269e0*/  LOP3.LUT P0, RZ, R17, 0x1, RZ, 0xc0, !PT ;  /* 0x0000000111ff7812 */ /* 0x000fe2000780c0ff */
[----:B------:R-:W-:-:S04]  /*269f0*/  IMAD.MOV.U32 R4, RZ, RZ, 0x6000 ;  /* 0x00006000ff047424 */ /* 0x000fc800078e00ff */
[----:B------:R3:W-:Y:S08]  /*26a00*/  SYNCS.ARRIVE.TRANS64 RZ, [R8+URZ+0x2a8b0], R4 ;  /* 0x02a8b00408ff79a7 */ /* 0x0007f0000800003f */
[----:B------:R-:W-:Y:S05]  /*26a10*/  @!P0 BRA `(.L_x_1800) ;  /* 0x0000000000048947 */ /* 0x000fea0003800000 */
[----:B------:R-:W-:Y:S01]  /*26a20*/  BPT.TRAP 0x1 ;  /* 0x000000040000795c */ /* 0x000fe20000300000 */
.L_x_1800:
[----:B------:R-:W-:Y:S05]  /*26a30*/  BSYNC B2 ;  /* 0x0000000000027941 */ /* 0x000fea0003800000 */
.L_x_1799:
[----:B---3--:R-:W3:Y:S01]  /*26a40*/  LDL R4, [R1+0x14] ;  /* 0x0000140001047983 */ /* 0x008ee20000100800 */
[----:B------:R-:W-:Y:S01]  /*26a50*/  R2UR UR10, R12 ;  /* 0x000000000c0a72ca */ /* 0x000fe200000e0000 */
[----:B------:R-:W-:Y:S01]  /*26a60*/  UIADD3 UR4, UP0, UR36, 0x670, URZ ;  /* 0x0000067024047890 */ /* 0x000fe2000ff1e03f */
[----:B------:R-:W-:Y:S01]  /*26a70*/  R2UR UR6, R10 ;  /* 0x000000000a0672ca */ /* 0x000fe200000e0000 */
[----:B-12---:R-:W-:Y:S01]  /*26a80*/  VIADD R8, R8, 0x2a8b0 ;  /* 0x0002a8b008087836 */ /* 0x006fe20000000000 */
[----:B------:R-:W-:Y:S01]  /*26a90*/  R2UR UR7, R11 ;  /* 0x000000000b0772ca */ /* 0x000fe200000e0000 */
[----:B------:R-:W-:Y:S01]  /*26aa0*/  UIADD3.X UR5, URZ, UR37, URZ, UP0, !UPT ;  /* 0x000000253f057290 */ /* 0x000fe200087fe43f */
[----:B------:R-:W-:Y:S01]  /*26ab0*/  PLOP3.LUT P0, PT, PT, PT, PT, 0x80, 0x0 ;  /* 0x000000000000781c */ /* 0x000fe20003f0f070 */
[----:B---3--:R-:W-:-:S04]  /*26ac0*/  IMAD R4, R4, 0x6000, R19 ;  /* 0x0000600004047824 */ /* 0x008fc800078e0213 */
[----:B------:R-:W-:-:S08]  /*26ad0*/  VIADD R6, R4, 0x400 ;  /* 0x0000040004067836 */ /* 0x000fd00000000000 */
.L_x_1801:
        /* <DEDUP_REMOVED lines=15> */
.L_x_1802:
        /* <DEDUP_REMOVED lines=10> */
.L_x_1789:
[----:B------:R-:W-:Y:S05]  /*26c70*/  BSYNC B1 ;  /* 0x0000000000017941 */ /* 0x000fea0003800000 */
.L_x_1788:
[----:B-1----:R-:W2:Y:S04]  /*26c80*/  LDL.LU R7, [R1+0x14] ;  /* 0x0000140001077983 */ /* 0x002ea80000300800 */
[----:B------:R-:W3:Y:S01]  /*26c90*/  LDL.LU R6, [R1+0x20] ;  /* 0x0000200001067983 */ /* 0x000ee20000300800 */
        /* <DEDUP_REMOVED lines=10> */
.L_x_1767:
[----:B------:R-:W-:Y:S05]  /*26d40*/  BSYNC B0 ;  /* 0x0000000000007941 */ /* 0x000fea0003800000 */
.L_x_1766:
[----:B-1----:R-:W3:Y:S01]  /*26d50*/  LDL R7, [R1+0x34] ;  /* 0x0000340001077983 */ /* 0x002ee20000100800 */
[----:B------:R-:W1:Y:S01]  /*26d60*/  LDC R0, c[0x0][0x448] ;  /* 0x00011200ff007b82 */ /* 0x000e620000000800 */
[----:B------:R-:W-:Y:S07]  /*26d70*/  @!P5 WARPSYNC.ALL ;  /* 0x000000000000d948 */ /* 0x000fee0003800000 */
[----:B------:R-:W-:Y:S01]  /*26d80*/  @!P5 BAR.SYNC.DEFER_BLOCKING 0xc, 0x180 ;  /* 0x030600000000db1d */ /* 0x000fe20000010000 */
[----:B-1----:R-:W-:-:S13]  /*26d90*/  ISETP.NE.AND P0, PT, R0, 0x1, PT ;  /* 0x000000010000780c */ /* 0x002fda0003f05270 */
[----:B------:R-:W1:Y:S08]  /*26da0*/  @P0 LDC R0, c[0x0][0x44c] ;  /* 0x00011300ff000b82 */ /* 0x000e700000000800 */
[----:B------:R-:W4:Y:S01]  /*26db0*/  @P0 LDC R3, c[0x0][0x450] ;  /* 0x00011400ff030b82 */ /* 0x000f220000000800 */
[----:B---3--:R-:W-:-:S04]  /*26dc0*/  VIADD R2, R7, 0x7f ;  /* 0x0000007f07027836 */ /* 0x008fc80000000000 */
[----:B-1----:R-:W-:-:S05]  /*26dd0*/  @P0 IMAD.HI.U32 R0, R2, R0, RZ ;  /* 0x0000000002000227 */ /* 0x002fca00078e00ff */
[----:B----4-:R-:W-:-:S05]  /*26de0*/  @P0 SHF.R.U32.HI R2, RZ, R3, R0 ;  /* 0x00000003ff020219 */ /* 0x010fca0000011600 */
[----:B------:R-:W-:Y:S02]  /*26df0*/  IMAD.IADD R0, R21, 0x1, R2 ;  /* 0x0000000115007824 */ /* 0x000fe400078e0202 */
[----:B------:R-:W1:Y:S02]  /*26e00*/  LDC.64 R2, c[0x0][0x9e0] ;  /* 0x00027800ff027b82 */ /* 0x000e640000000a00 */
[----:B-1----:R-:W-:Y:S01]  /*26e10*/  ISETP.GE.AND P1, PT, R3, 0x1, PT ;  /* 0x000000010300780c */ /* 0x002fe20003f26270 */
[----:B------:R-:W-:-:S12]  /*26e20*/  IMAD.IADD R2, R0, 0x1, R2 ;  /* 0x0000000100027824 */ /* 0x000fd800078e0202 */
[----:B------:R-:W-:Y:S05]  /*26e30*/  @!P1 BRA `(.L_x_1804) ;  /* 0x0000000000489947 */ /* 0x000fea0003800000 */
[C---:B------:R-:W-:Y:S01]  /*26e40*/  ISETP.GT.AND P2, PT, R0.reuse, RZ, PT ;  /* 0x000000ff0000720c */ /* 0x040fe20003f44270 */
[----:B------:R-:W-:Y:S01]  /*26e50*/  BSSY B0, `(.L_x_1805) ;  /* 0x000000e000007945 */ /* 0x000fe20003800000 */
[----:B--2---:R-:W-:-:S11]  /*26e60*/  VIADD R6, R0, 0xffffffff ;  /* 0xffffffff00067836 */ /* 0x004fd60000000000 */
        /* <DEDUP_REMOVED lines=8> */
.L_x_1806:
[----:B------:R-:W-:-:S13]  /*26ef0*/  ISETP.NE.AND P2, PT, R3, 0x1, PT ;  /* 0x000000010300780c */ /* 0x000fda0003f45270 */
[----:B------:R-:W1:Y:S02]  /*26f00*/  @P2 LDC.64 R4, c[0x0][0x9e8] ;  /* 0x00027a00ff042b82 */ /* 0x000e640000000a00 */
[----:B-1----:R-:W-:-:S05]  /*26f10*/  @P2 IMAD.HI.U32 R4, R6, R4, RZ ;  /* 0x0000000406042227 */ /* 0x002fca00078e00ff */
[----:B------:R-:W-:-:S07]  /*26f20*/  @P2 SHF.R.U32.HI R6, RZ, R5, R4 ;  /* 0x00000005ff062219 */ /* 0x000fce0000011604 */
.L_x_1807:
[----:B------:R-:W-:Y:S05]  /*26f30*/  BSYNC B0 ;  /* 0x0000000000007941 */ /* 0x000fea0003800000 */
.L_x_1805:
[----:B------:R-:W-:-:S05]  /*26f40*/  IMAD R6, R6, R3, R3 ;  /* 0x0000000306067224 */ /* 0x000fca00078e0203 */
[----:B------:R-:W-:-:S07]  /*26f50*/  VIMNMX R2, R2, R6, PT ;  /* 0x0000000602027248 */ /* 0x000fce0003fe0100 */
.L_x_1804:
[----:B--2---:R-:W2:Y:S01]  /*26f60*/  LDL R6, [R1+0x5c] ;  /* 0x00005c0001067983 */ /* 0x004ea20000100800 */
[----:B------:R-:W1:Y:S01]  /*26f70*/  @P0 LDC R0, c[0x0][0x44c] ;  /* 0x00011300ff000b82 */ /* 0x000e620000000800 */
[----:B------:R-:W-:Y:S01]  /*26f80*/  VIADD R2, R2, 0x5f ;  /* 0x0000005f02027836 */ /* 0x000fe20000000000 */
[----:B------:R-:W-:Y:S01]  /*26f90*/  ULDC UR4, c[0x0][0x9dc] ;  /* 0x0002770000047ab9 */ /* 0x000fe20000000800 */
[----:B------:R-:W-:Y:S02]  /*26fa0*/  IMAD.MOV.U32 R4, RZ, RZ, R7 ;  /* 0x000000ffff047224 */ /* 0x000fe400078e0007 */
[----:B------:R-:W-:-:S03]  /*26fb0*/  IMAD.HI R2, R2, 0x2aaaaaab, RZ ;  /* 0x2aaaaaab02027827 */ /* 0x000fc600078e02ff */
[----:B------:R-:W3:Y:S01]  /*26fc0*/  @P0 LDC R5, c[0x0][0x450] ;  /* 0x00011400ff050b82 */ /* 0x000ee20000000800 */
[----:B-1----:R-:W-:-:S05]  /*26fd0*/  @P0 IMAD.HI.U32 R0, R7, R0, RZ ;  /* 0x0000000007000227 */ /* 0x002fca00078e00ff */
[----:B---3--:R-:W-:-:S05]  /*26fe0*/  @P0 SHF.R.U32.HI R4, RZ, R5, R0 ;  /* 0x00000005ff040219 */ /* 0x008fca0000011600 */
[----:B------:R-:W-:Y:S01]  /*26ff0*/  IMAD.IADD R0, R20, 0x1, R4 ;  /* 0x0000000114007824 */ /* 0x000fe200078e0204 */
[----:B------:R-:W-:-:S04]  /*27000*/  SHF.R.U32.HI R4, RZ, 0x1f, R2 ;  /* 0x0000001fff047819 */ /* 0x000fc80000011602 */
[----:B------:R-:W-:Y:S01]  /*27010*/  LEA.HI.SX32 R7, R2, R4, 0x1c ;  /* 0x0000000402077211 */ /* 0x000fe200078fe2ff */
[----:B------:R-:W-:-:S04]  /*27020*/  VIADD R2, R0, -UR4 ;  /* 0x8000000400027c36 */ /* 0x000fc80008000000 */
[----:B------:R1:W-:Y:S01]  /*27030*/  STL [R1+0x60], R7 ;  /* 0x0000600701007387 */ /* 0x0003e20000100800 */
[----:B--2---:R-:W-:Y:S01]  /*27040*/  VIMNMX R6, R6, R7, PT ;  /* 0x0000000706067248 */ /* 0x004fe20003fe0100 */
[----:B-1----:R-:W-:Y:S06]  /*27050*/  @!P1 BRA `(.L_x_1808) ;  /* 0x0000000000449947 */ /* 0x002fec0003800000 */
        /* <DEDUP_REMOVED lines=10> */
.L_x_1810:
[----:B------:R-:W-:-:S13]  /*27100*/  ISETP.NE.AND P0, PT, R3, 0x1, PT ;  /* 0x000000010300780c */ /* 0x000fda0003f05270 */
[----:B------:R-:W1:Y:S02]  /*27110*/  @P0 LDC.64 R4, c[0x0][0x9e8] ;  /* 0x00027a00ff040b82 */ /* 0x000e640000000a00 */
[----:B-1----:R-:W-:-:S05]  /*27120*/  @P0 IMAD.HI.U32 R4, R0, R4, RZ ;  /* 0x0000000400040227 */ /* 0x002fca00078e00ff */
[----:B------:R-:W-:-:S07]  /*27130*/  @P0 SHF.R.U32.HI R0, RZ, R5, R4 ;  /* 0x00000005ff000219 */ /* 0x000fce0000011604 */
.L_x_1811:
[----:B------:R-:W-:Y:S05]  /*27140*/  BSYNC B0 ;  /* 0x0000000000007941 */ /* 0x000fea0003800000 */
.L_x_1809:
[----:B------:R-:W-:-:S05]  /*27150*/  IMAD R0, R0, R3, RZ ;  /* 0x0000000300007224 */ /* 0x000fca00078e02ff */
[----:B------:R-:W-:-:S07]  /*27160*/  VIMNMX R2, R2, R0, !PT ;  /* 0x0000000002027248 */ /* 0x000fce0007fe0100 */
.L_x_1808:
[----:B------:R-:W-:Y:S01]  /*27170*/  IMAD.HI R2, R2, 0x2aaaaaab, RZ ;  /* 0x2aaaaaab02027827 */ /* 0x000fe200078e02ff */
[----:B------:R-:W-:Y:S01]  /*27180*/  ISETP.NE.AND P1, PT, R18, RZ, PT ;  /* 0x000000ff1200720c */ /* 0x000fe20003f25270 */
[----:B------:R-:W-:Y:S03]  /*27190*/  BSSY B0, `(.L_x_1812) ;  /* 0x0000025000007945 */ /* 0x000fe60003800000 */
[----:B------:R-:W-:-:S04]  /*271a0*/  SHF.R.U32.HI R0, RZ, 0x1f, R2 ;  /* 0x0000001fff007819 */ /* 0x000fc80000011602 */
[----:B------:R-:W-:-:S04]  /*271b0*/  LEA.HI.SX32 R0, R2, R0, 0x1c ;  /* 0x0000000002007211 */ /* 0x000fc800078fe2ff */
[----:B------:R-:W-:Y:S01]  /*271c0*/  VIMNMX R8, RZ, R0, !PT ;  /* 0x00000000ff087248 */ /* 0x000fe20007fe0100 */
[----:B------:R-:W1:Y:S03]  /*271d0*/  @!P1 LDC R18, c[0x0][0x9f0] ;  /* 0x00027c00ff129b82 */ /* 0x000e660000000800 */
[----:B------:R-:W-:Y:S01]  /*271e0*/  ISETP.GT.AND P0, PT, R6, R8, PT ;  /* 0x000000080600720c */ /* 0x000fe20003f04270 */
[----:B------:R2:W-:Y:S04]  /*271f0*/  STL [R1+0x3c], R8 ;  /* 0x00003c0801007387 */ /* 0x0005e80000100800 */
[----:B------:R2:W-:Y:S08]  /*27200*/  STL [R1+0x40], RZ ;  /* 0x000040ff01007387 */ /* 0x0005f00000100800 */
[----:B--2---:R-:W-:Y:S05]  /*27210*/  @!P0 BRA `(.L_x_1813) ;  /* 0x0000000000708947 */ /* 0x004fea0003800000 */
[----:B-1----:R-:W-:-:S04]  /*27220*/  IABS R0, R18 ;  /* 0x0000001200007213 */ /* 0x002fc80000000000 */
[----:B------:R-:W1:Y:S08]  /*27230*/  I2F.RP R2, R0 ;  /* 0x0000000000027306 */ /* 0x000e700000209400 */
[----:B-1----:R-:W1:Y:S02]  /*27240*/  MUFU.RCP R2, R2 ;  /* 0x0000000200027308 */ /* 0x002e640000001000 */
[----:B-1----:R-:W-:-:S06]  /*27250*/  VIADD R2, R2, 0xffffffe ;  /* 0x0ffffffe02027836 */ /* 0x002fcc0000000000 */
[----:B------:R-:W1:Y:S02]  /*27260*/  F2I.FTZ.U32.TRUNC.NTZ R3, R2 ;  /* 0x0000000200037305 */ /* 0x000e64000021f000 */
[----:B-1----:R-:W-:-:S04]  /*27270*/  IMAD.MOV R2, RZ, RZ, -R3 ;  /* 0x000000ffff027224 */ /* 0x002fc800078e0a03 */
[----:B------:R-:W-:Y:S02]  /*27280*/  IMAD R4, R2, R0, RZ ;  /* 0x0000000002047224 */ /* 0x000fe400078e02ff */
[----:B------:R-:W-:-:S04]  /*27290*/  IMAD.MOV.U32 R2, RZ, RZ, RZ ;  /* 0x000000ffff027224 */ /* 0x000fc800078e00ff */
[----:B------:R-:W-:Y:S01]  /*272a0*/  IMAD.HI.U32 R7, R3, R4, R2 ;  /* 0x0000000403077227 */ /* 0x000fe200078e0002 */
[----:B------:R-:W-:Y:S02]  /*272b0*/  IADD3 R4, R18, -0x1, R6 ;  /* 0xffffffff12047810 */ /* 0x000fe40007ffe006 */
[----:B------:R-:W-:-:S03]  /*272c0*/  IABS R2, R18 ;  /* 0x0000001200027213 */ /* 0x000fc60000000000 */
[----:B------:R-:W-:Y:S02]  /*272d0*/  IMAD.IADD R4, R4, 0x1, -R8 ;  /* 0x0000000104047824 */ /* 0x000fe400078e0a08 */
[----:B------:R-:W-:-:S03]  /*272e0*/  IMAD.MOV R2, RZ, RZ, -R2 ;  /* 0x000000ffff027224 */ /* 0x000fc600078e0a02 */
[----:B------:R-:W-:Y:S01]  /*272f0*/  IABS R3, R4 ;  /* 0x0000000400037213 */ /* 0x000fe20000000000 */
[----:B------:R-:W-:Y:S01]  /*27300*/  IMAD.MOV.U32 R5, RZ, RZ, R2 ;  /* 0x000000ffff057224 */ /* 0x000fe200078e0002 */
        /* <DEDUP_REMOVED lines=13> */
.L_x_1813:
[----:B------:R-:W-:Y:S05]  /*273e0*/  BSYNC B0 ;  /* 0x0000000000007941 */ /* 0x000fea0003800000 */
.L_x_1812:
[----:B------:R-:W3:Y:S04]  /*273f0*/  LDL R0, [R1+0x40] ;  /* 0x0000400001007983 */ /* 0x000ee80000100800 */
[----:B--2---:R-:W3:Y:S01]  /*27400*/  LDL R2, [R1+0x50] ;  /* 0x0000500001027983 */ /* 0x004ee20000100800 */
[----:B------:R-:W-:Y:S01]  /*27410*/  BSSY B7, `(.L_x_1814) ;  /* 0x0000414000077945 */ /* 0x000fe20003800000 */
[----:B---3--:R-:W-:-:S05]  /*27420*/  IMAD R2, R2, R0, R8 ;  /* 0x0000000002027224 */ /* 0x008fca00078e0208 */
[----:B------:R-:W-:Y:S01]  /*27430*/  VIADDMNMX R0, R2, R0, R6, PT ;  /* 0x0000000002007246 */ /* 0x000fe20003800106 */
[----:B------:R2:W-:Y:S03]  /*27440*/  STL [R1+0x30], R2 ;  /* 0x0000300201007387 */ /* 0x0005e60000100800 */
[----:B------:R-:W-:Y:S01]  /*27450*/  ISETP.GT.AND P0, PT, R0, R2, PT ;  /* 0x000000020000720c */ /* 0x000fe20003f04270 */
[----:B------:R2:W-:-:S12]  /*27460*/  STL [R1+0x44], R0 ;  /* 0x0000440001007387 */ /* 0x0005d80000100800 */
[----:B--2---:R-:W-:Y:S05]  /*27470*/  @P0 BRA `(.L_x_1815) ;  /* 0x0000000000480947 */ /* 0x004fea0003800000 */
[----:B------:R-:W2:Y:S02]  /*27480*/  S2R R0, SR_TID.X ;  /* 0x0000000000007919 */ /* 0x000ea40000002100 */
[----:B--2---:R-:W-:-:S04]  /*27490*/  LOP3.LUT R0, R0, 0x7f, RZ, 0xc0, !PT ;  /* 0x0000007f00007812 */ /* 0x004fc800078ec0ff */
[----:B------:R-:W-:-:S13]  /*274a0*/  ISETP.NE.AND P1, PT, R0, RZ, PT ;  /* 0x000000ff0000720c */ /* 0x000fda0003f25270 */
[----:B------:R-:W-:Y:S05]  /*274b0*/  @P1 BRA `(.L_x_1816) ;  /* 0x0000004000241947 */ /* 0x000fea0003800000 */
[----:B------:R-:W2:Y:S01]  /*274c0*/  S2R R3, SR_LANEID ;  /* 0x0000000000037919 */ /* 0x000ea20000000000 */
[----:B------:R-:W-:Y:S02]  /*274d0*/  VOTEU.ANY UR4, UPT, PT ;  /* 0x0000000000047886 */ /* 0x000fe400038e0100 */
[----:B------:R-:W2:Y:S08]  /*274e0*/  FLO.U32 R0, UR4 ;  /* 0x0000000400007d00 */ /* 0x000eb000080e0000 */
[----:B------:R-:W3:Y:S01]  /*274f0*/  POPC R4, UR4 ;  /* 0x0000000400047d09 */ /* 0x000ee20008000000 */
[----:B--2---:R-:W-:-:S02]  /*27500*/  ISETP.EQ.U32.AND P0, PT, R0, R3, PT ;  /* 0x000000030000720c */ /* 0x004fc40003f02070 */
[----:B------:R-:W3:Y:S11]  /*27510*/  LDC.64 R2, c[0x0][0xc60] ;  /* 0x00031800ff027b82 */ /* 0x000ef60000000a00 */
[----:B---3--:R-:W2:Y:S01]  /*27520*/  @P0 ATOMG.E.ADD.STRONG.GPU PT, R3, desc[UR46][R2.64], R4 ;  /* 0x00000004020309a8 */ /* 0x008ea200081ee1ee */
[----:B------:R-:W3:Y:S02]  /*27530*/  S2R R5, SR_LTMASK ;  /* 0x0000000000057919 */ /* 0x000ee40000003900 */
[----:B---3--:R-:W-:-:S06]  /*27540*/  LOP3.LUT R5, R5, UR4, RZ, 0xc0, !PT ;  /* 0x0000000405057c12 */ /* 0x008fcc000f8ec0ff */
[----:B------:R-:W3:Y:S01]  /*27550*/  POPC R5, R5 ;  /* 0x0000000500057309 */ /* 0x000ee20000000000 */
[----:B--2---:R-:W3:Y:S02]  /*27560*/  SHFL.IDX PT, R0, R3, R0, 0x1f ;  /* 0x00001f0003007589 */ /* 0x004ee400000e0000 */
[----:B---3--:R-:W-:-:S05]  /*27570*/  IADD3 R0, R0, UR39, R5 ;  /* 0x0000002700007c10 */ /* 0x008fca000fffe005 */
[----:B------:R2:W-:Y:S01]  /*27580*/  STL [R1], R0 ;  /* 0x0000000001007387 */ /* 0x0005e20000100800 */
[----:B------:R-:W-:Y:S05]  /*27590*/  BRA `(.L_x_1816) ;  /* 0x0000003c00ec7947 */ /* 0x000fea0003800000 */
.L_x_1815:
        /* <DEDUP_REMOVED lines=19> */
[----:B012---:R-:W-:Y:S05]  /*276d0*/  CALL.ABS.NOINC R2 ;  /* 0x0000000002007343 */ /* 0x007fea0003c00000 */
.L_x_1818:
[----:B------:R-:W-:Y:S05]  /*276e0*/  BSYNC B6 ;  /* 0x0000000000067941 */ /* 0x000fea0003800000 */
.L_x_1817:
[----:B------:R-:W-:Y:S01]  /*276f0*/  VIADD R0, R19, 0x400 ;  /* 0x0000040013007836 */ /* 0x000fe20000000000 */
[----:B------:R-:W-:Y:S04]  /*27700*/  BSSY B6, `(.L_x_1819) ;  /* 0x0000022000067945 */ /* 0x000fe80003800000 */
[----:B------:R-:W-:-:S13]  /*27710*/  LOP3.LUT P0, RZ, R0, 0x3ff, RZ, 0xc0, !PT ;  /* 0x000003ff00ff7812 */ /* 0x000fda000780c0ff */
[----:B------:R-:W-:Y:S05]  /*27720*/  @!P0 BRA `(.L_x_1820) ;  /* 0x00000000007c8947 */ /* 0x000fea0003800000 */
[----:B-1----:R-:W-:Y:S01]  /*27730*/  MOV R18, 0x0 ;  /* 0x0000000000127802 */ /* 0x002fe20000000f00 */
[----:B------:R-:W-:Y:S01]  /*27740*/  ULDC.64 UR6, c[0x4][0x118] ;  /* 0x0100460000067ab9 */ /* 0x000fe20000000a00 */
[----:B------:R-:W-:Y:S01]  /*27750*/  ULDC.64 UR8, c[0x4][0x120] ;  /* 0x0100480000087ab9 */ /* 0x000fe20000000a00 */
[----:B------:R-:W-:Y:S01]  /*27760*/  ULDC.64 UR4, c[0x4][0xa8] ;  /* 0x01002a0000047ab9 */ /* 0x000fe20000000a00 */
[----:B------:R1:W2:Y:S01]  /*27770*/  LDC.64 R2, c[0x4][R18] ;  /* 0x0100000012027b82 */ /* 0x0002a20000000a00 */
        /* <DEDUP_REMOVED lines=10> */
[----:B0-2---:R-:W-:Y:S05]  /*27820*/  CALL.ABS.NOINC R2 ;  /* 0x0000000002007343 */ /* 0x005fea0003c00000 */
.L_x_1821:
        /* <DEDUP_REMOVED lines=15> */
.L_x_1820:
[----:B------:R-:W-:Y:S05]  /*27920*/  BSYNC B6 ;  /* 0x0000000000067941 */ /* 0x000fea0003800000 */
.L_x_1819:
[----:B------:R-:W2:Y:S01]  /*27930*/  LDL R0, [R1+0xc] ;  /* 0x00000c0001007983 */ /* 0x000ea20000100800 */
[----:B------:R-:W-:Y:S02]  /*27940*/  ULDC.64 UR4, c[0x0][0x9f8] ;  /* 0x00027e0000047ab9 */ /* 0x000fe40000000a00 */
[----:B------:R-:W-:Y:S01]  /*27950*/  ISETP.NE.U32.AND P0, PT, RZ, UR4, PT ;  /* 0x00000004ff007c0c */ /* 0x000fe2000bf05070 */
[----:B-1----:R-:W3:Y:S03]  /*27960*/  LDL R18, [R1+0x44] ;  /* 0x0000440001127983 */ /* 0x002ee60000100800 */
[----:B------:R-:W-:Y:S01]  /*27970*/  ISETP.NE.AND.EX P0, PT, RZ, UR5, PT, P0 ;  /* 0x00000005ff007c0c */ /* 0x000fe2000bf05300 */
[----:B------:R-:W-:-:S12]  /*27980*/  ULDC.64 UR4, c[0x0][0xa08] ;  /* 0x0002820000047ab9 */ /* 0x000fd80000000a00 */
[----:B------:R-:W1:Y:S01]  /*27990*/  @P0 LDC.64 R2, c[0x0][0x9f8] ;  /* 0x00027e00ff020b82 */ /* 0x000e620000000a00 */
[----:B--2---:R-:W-:Y:S02]  /*279a0*/  IMAD.MOV.U32 R7, RZ, RZ, R0 ;  /* 0x000000ffff077224 */ /* 0x004fe400078e0000 */
[----:B-1----:R-:W-:-:S05]  /*279b0*/  @P0 IMAD.WIDE R2, R0, 0x4, R2 ;  /* 0x0000000400020825 */ /* 0x002fca00078e0202 */
[----:B------:R1:W2:Y:S01]  /*279c0*/  @P0 LDG.E R7, desc[UR46][R2.64] ;  /* 0x0000002e02070981 */ /* 0x0002a2000c1e1900 */
[----:B---3--:R-:W-:Y:S01]  /*279d0*/  VIADD R0, R18, 0xffffffff ;  /* 0xffffffff12007836 */ /* 0x008fe20000000000 */
[----:B-1----:R-:W1:Y:S02]  /*279e0*/  LDC.64 R2, c[0x0][0x418] ;  /* 0x00010600ff027b82 */ /* 0x002e640000000a00 */
[----:B-1----:R-:W-:Y:S01]  /*279f0*/  LOP3.LUT P0, RZ, R2, UR4, RZ, 0xfc, !PT ;  /* 0x0000000402ff7c12 */ /* 0x002fe2000f80fcff */
[----:B------:R-:W-:-:S03]  /*27a00*/  UMOV UR4, 0xffffffff ;  /* 0xffffffff00047882 */ /* 0x000fc60000000000 */
[----:B------:R-:W-:Y:S02]  /*27a10*/  LOP3.LUT P0, RZ, R3, UR5, RZ, 0xfc, P0 ;  /* 0x0000000503ff7c12 */ /* 0x000fe4000800fcff */
[----:B--2---:R-:W-:Y:S01]  /*27a20*/  SHF.R.S32.HI R8, RZ, 0x1f, R7 ;  /* 0x0000001fff087819 */ /* 0x004fe20000011407 */
[----:B------:R1:W-:Y:S01]  /*27a30*/  STL [R1+0x8], R7 ;  /* 0x0000080701007387 */ /* 0x0003e20000100800 */
[----:B------:R-:W-:-:S03]  /*27a40*/  SEL R18, R7, RZ, !P0 ;  /* 0x000000ff07127207 */ /* 0x000fc60004000000 */
[----:B------:R1:W-:Y:S01]  /*27a50*/  STL [R1+0x24], R8 ;  /* 0x0000240801007387 */ /* 0x0003e20000100800 */
[----:B------:R-:W-:Y:S05]  /*27a60*/  BRA.DIV UR4, `(.L_x_1822) ;  /* 0x0000005e04c87947 */ /* 0x000fea000b800000 */
[----:B------:R-:W2:Y:S02]  /*27a70*/  S2R R4, SR_TID.X ;  /* 0x0000000000047919 */ /* 0x000ea40000002100 */
[----:B--2---:R-:W-:-:S04]  /*27a80*/  SHF.R.U32.HI R4, RZ, 0x5, R4 ;  /* 0x00000005ff047819 */ /* 0x004fc80000011604 */
[----:B------:R-:W-:-:S05]  /*27a90*/  LOP3.LUT R4, R4, 0x3, RZ, 0xc0, !PT ;  /* 0x0000000304047812 */ /* 0x000fca00078ec0ff */
[----:B------:R2:W3:Y:S02]  /*27aa0*/  SHFL.IDX PT, R14, R4, RZ, 0x1f ;  /* 0x00001fff040e7589 */ /* 0x0004e400000e0000 */
.L_x_1969:
[----:B------:R4:W-:Y:S01]  /*27ab0*/  STL [R1+0x4], R0 ;  /* 0x0000040001007387 */ /* 0x0009e20000100800 */
[----:B---3--:R-:W-:Y:S02]  /*27ac0*/  ISETP.NE.AND P0, PT, R14, RZ, PT ;  /* 0x000000ff0e00720c */ /* 0x008fe40003f05270 */
[----:B------:R-:W-:Y:S02]  /*27ad0*/  PLOP3.LUT P1, PT, PT, PT, PT, 0x8, 0x0 ;  /* 0x000000000000781c */ /* 0x000fe40003f2e170 */
[----:B------:R-:W-:-:S11]  /*27ae0*/  LOP3.LUT R17, R17, 0xfffffffb, RZ, 0xc0, !PT ;  /* 0xfffffffb11117812 */ /* 0x000fd600078ec0ff */
[----:B------:R-:W-:Y:S01]  /*27af0*/  @P1 LOP3.LUT R17, R17, 0x4, RZ, 0xfc, !PT ;  /* 0x0000000411111812 */ /* 0x000fe200078efcff */
[----:B----4-:R-:W-:Y:S06]  /*27b00*/  @P0 BRA `(.L_x_1823) ;  /* 0x0000000400300947 */ /* 0x010fec0003800000 */
[----:B------:R-:W-:-:S03]  /*27b10*/  UMOV UR4, 0xffffffff ;  /* 0xffffffff00047882 */ /* 0x000fc60000000000 */
[----:B------:R-:W-:Y:S05]  /*27b20*/  BRA.DIV UR4, `(.L_x_1824) ;  /* 0x0000005e04cc7947 */ /* 0x000fea000b800000 */
[----:B------:R-:W-:-:S13]  /*27b30*/  ELECT P6, URZ, PT ;  /* 0x00000000003f782f */ /* 0x000fda00038c0000 */
.L_x_1972:
[----:B------:R-:W-:Y:S05]  /*27b40*/  @!P6 BRA `(.L_x_1823) ;  /* 0x000000040020e947 */ /* 0x000fea0003800000 */
[----:B------:R-:W-:-:S04]  /*27b50*/  ISETP.NE.U32.AND P0, PT, R2, RZ, PT ;  /* 0x000000ff0200720c */ /* 0x000fc80003f05070 */
[----:B------:R-:W-:-:S13]  /*27b60*/  ISETP.NE.AND.EX P0, PT, R3, RZ, PT, P0 ;  /* 0x000000ff0300720c */ /* 0x000fda0003f05300 */
[----:B------:R-:W-:Y:S05]  /*27b70*/  @!P0 BRA `(.L_x_1825) ;  /* 0x0000000000508947 */ /* 0x000fea0003800000 */
[----:B------:R-:W3:Y:S01]  /*27b80*/  LDC R6, c[0x0][0x43c] ;  /* 0x00010f00ff067b82 */ /* 0x000ee20000000800 */
[----:B------:R-:W-:Y:S01]  /*27b90*/  IMAD.MOV.U32 R9, RZ, RZ, R0 ;  /* 0x000000ffff097224 */ /* 0x000fe200078e0000 */
[----:B------:R-:W-:-:S03]  /*27ba0*/  ULDC.64 UR4, c[0x0][0x428] ;  /* 0x00010a0000047ab9 */ /* 0x000fc60000000a00 */
[----:B------:R-:W-:Y:S01]  /*27bb0*/  IMAD.MOV.U32 R0, RZ, RZ, R9 ;  /* 0x000000ffff007224 */ /* 0x000fe200078e0009 */
[----:B---3--:R-:W-:-:S13]  /*27bc0*/  ISETP.NE.AND P0, PT, R6, 0x1, PT ;  /* 0x000000010600780c */ /* 0x008fda0003f05270 */
[----:B--2---:R-:W2:Y:S02]  /*27bd0*/  @P0 LDC.64 R4, c[0x0][0x440] ;  /* 0x00011000ff040b82 */ /* 0x004ea40000000a00 */
        /* <DEDUP_REMOVED lines=14> */
.L_x_1825:
[----:B------:R-:W4:Y:S04]  /*27cc0*/  LDL R0, [R1+0x10] ;  /* 0x0000100001007983 */ /* 0x000f280000100800 */
[----:B---3--:R-:W3:Y:S01]  /*27cd0*/  LDL R2, [R1+0x18] ;  /* 0x0000180001027983 */ /* 0x008ee20000100800 */
[----:B----4-:R-:W-:Y:S01]  /*27ce0*/  IMAD R0, R0, 0x8, R19 ;  /* 0x0000000800007824 */ /* 0x010fe200078e0213 */
[----:B---3--:R-:W-:-:S04]  /*27cf0*/  SHF.L.U32 R2, R2, 0x1f, RZ ;  /* 0x0000001f02027819 */ /* 0x008fc800000006ff */
[----:B------:R-:W3:Y:S02]  /*27d00*/  SYNCS.PHASECHK.TRANS64.TRYWAIT P0, [R0+URZ+0x2a840], R2 ;  /* 0x02a84002000075a7 */ /* 0x000ee4000800017f */
[----:B---3--:R-:W-:Y:S05]  /*27d10*/  @!P0 BRA `(.L_x_1826) ;  /* 0x0000005c00708947 */ /* 0x008fea0003800000 */
.L_x_1973:
[----:B------:R-:W4:Y:S02]  /*27d20*/  S2R R3, SR_TID.X ;  /* 0x0000000000037919 */ /* 0x000f240000002100 */
[----:B----4-:R-:W-:-:S04]  /*27d30*/  LOP3.LUT R3, R3, 0x7f, RZ, 0xc0, !PT ;  /* 0x0000007f03037812 */ /* 0x010fc800078ec0ff */
[----:B------:R-:W-:-:S13]  /*27d40*/  ISETP.NE.AND P0, PT, R3, RZ, PT ;  /* 0x000000ff0300720c */ /* 0x000fda0003f05270 */
[----:B------:R-:W-:Y:S05]  /*27d50*/  @P0 BRA `(.L_x_1827) ;  /* 0x0000000000140947 */ /* 0x000fea0003800000 */
[----:B------:R-:W-:Y:S01]  /*27d60*/  LOP3.LUT P1, RZ, R17, 0x1, RZ, 0xc0, !PT ;  /* 0x0000000111ff7812 */ /* 0x000fe2000782c0ff */
[----:B---3--:R-:W-:-:S04]  /*27d70*/  IMAD.MOV.U32 R2, RZ, RZ, 0x9000 ;  /* 0x00009000ff027424 */ /* 0x008fc800078e00ff */
[----:B------:R4:W-:Y:S08]  /*27d80*/  SYNCS.ARRIVE.TRANS64 RZ, [R0+URZ+0x2a830], R2 ;  /* 0x02a8300200ff79a7 */ /* 0x0009f0000800003f */
[----:B------:R-:W-:Y:S05]  /*27d90*/  @!P1 BRA `(.L_x_1827) ;  /* 0x0000000000049947 */ /* 0x000fea0003800000 */
[----:B------:R-:W-:Y:S01]  /*27da0*/  BPT.TRAP 0x1 ;  /* 0x000000040000795c */ /* 0x000fe20000300000 */
.L_x_1827:
[----:B--2---:R-:W2:Y:S04]  /*27db0*/  LDL R4, [R1+0x10] ;  /* 0x0000100001047983 */ /* 0x004ea80000100800 */
[----:B------:R-:W2:Y:S04]  /*27dc0*/  LDL R3, [R1+0x4] ;  /* 0x0000040001037983 */ /* 0x000ea80000100800 */
[----:B---34-:R-:W3:Y:S01]  /*27dd0*/  LDL R2, [R1+0x1c] ;  /* 0x00001c0001027983 */ /* 0x018ee20000100800 */
[----:B------:R-:W-:Y:S01]  /*27de0*/  R2UR UR9, R0 ;  /* 0x00000000000972ca */ /* 0x000fe200000e0000 */
[----:B------:R-:W-:Y:S01]  /*27df0*/  UIADD3 UR4, UP0, UR36, 0x370, URZ ;  /* 0x0000037024047890 */ /* 0x000fe2000ff1e03f */
[----:B------:R-:W-:Y:S01]  /*27e00*/  R2UR UR12, R16 ;  /* 0x00000000100c72ca */ /* 0x000fe200000e0000 */
[----:B------:R-:W-:Y:S01]  /*27e10*/  UMOV UR10, URZ ;  /* 0x0000003f000a7c82 */ /* 0x000fe20008000000 */
[----:B-----5:R-:W-:Y:S01]  /*27e20*/  R2UR UR13, R18 ;  /* 0x00000000120d72ca */ /* 0x020fe200000e0000 */
[----:B------:R-:W-:Y:S01]  /*27e30*/  UMOV UR6, 0x0 ;  /* 0x0000000000067882 */ /* 0x000fe20000000000 */
[----:B------:R-:W-:Y:S01]  /*27e40*/  UMOV UR7, 0x14f00000 ;  /* 0x14f0000000077882 */ /* 0x000fe20000000000 */
[----:B------:R-:W-:Y:S01]  /*27e50*/  UMOV UR17, 0x40 ;  /* 0x0000004000117882 */ /* 0x000fe20000000000 */
[----:B------:R-:W-:-:S02]  /*27e60*/  PLOP3.LUT P0, PT, PT, PT, PT, 0x80, 0x0 ;  /* 0x000000000000781c */ /* 0x000fc40003f0f070 */
[----:B------:R-:W-:-:S03]  /*27e70*/  LOP3.LUT R17, R17, 0xfffffffb, RZ, 0xc0, !PT ;  /* 0xfffffffb11117812 */ /* 0x000fc600078ec0ff */
[----:B------:R-:W-:-:S08]  /*27e80*/  UIADD3 UR9, UR9, 0x2a830, URZ ;  /* 0x0002a83009097890 */ /* 0x000fd0000fffe03f */
[----:B------:R-:W-:Y:S01]  /*27e90*/  @P0 LOP3.LUT R17, R17, 0x4, RZ, 0xfc, !PT ;  /* 0x0000000411110812 */ /* 0x000fe200078efcff */
[----:B--2---:R-:W-:Y:S01]  /*27ea0*/  IMAD R0, R4, 0x9000, R19 ;  /* 0x0000900004007824 */ /* 0x004fe200078e0213 */
[----:B------:R-:W-:-:S04]  /*27eb0*/  R2UR UR11, R3 ;  /* 0x00000000030b72ca */ /* 0x000fc800000e0000 */
[----:B------:R-:W-:Y:S02]  /*27ec0*/  R2UR UR8, R0 ;  /* 0x00000000000872ca */ /* 0x000fe400000e0000 */
[----:B---3--:R-:W-:-:S11]  /*27ed0*/  R2UR UR5, R2 ;  /* 0x00000000020572ca */ /* 0x008fd600000e0000 */
[----:B------:R-:W-:Y:S02]  /*27ee0*/  UIADD3 UR14, UR8, 0x18400, URZ ;  /* 0x00018400080e7890 */ /* 0x000fe4000fffe03f */
[----:B------:R-:W-:Y:S02]  /*27ef0*/  UIMAD UR11, UR11, 0x60, UR5 ;  /* 0x000000600b0b78a4 */ /* 0x000fe4000f8e0205 */
[----:B------:R-:W-:Y:S02]  /*27f00*/  UIADD3.X UR5, URZ, UR37, URZ, UP0, !UPT ;  /* 0x000000253f057290 */ /* 0x000fe400087fe43f */
[----:B------:R-:W-:Y:S02]  /*27f10*/  UIADD3 UR15, UR8, 0x1b400, URZ ;  /* 0x0001b400080f7890 */ /* 0x000fe4000fffe03f */
[----:B------:R-:W-:-:S03]  /*27f20*/  UIADD3 UR16, UR8, 0x1e400, URZ ;  /* 0x0001e40008107890 */ /* 0x000fc6000fffe03f */
[----:B------:R-:W-:Y:S01]  /*27f30*/  UMOV UR8, UR14 ;  /* 0x0000000e00087c82 */ /* 0x000fe20008000000 */
[----:B------:R-:W-:Y:S01]  /*27f40*/  UMOV UR14, 0x80 ;  /* 0x00000080000e7882 */ /* 0x000fe20000000000 */
[----:B------:R2:W-:Y:S02]  /*27f50*/  UTMALDG.4D [UR8], [UR4], desc[UR6] ;  /* 0x00000608040075b4 */ /* 0x0005e40008019000 */
[----:B--2---:R-:W-:Y:S01]  /*27f60*/  UMOV UR8, UR15 ;  /* 0x0000000f00087c82 */ /* 0x004fe20008000000 */
[----:B------:R-:W-:Y:S02]  /*27f70*/  UMOV UR10, UR17 ;  /* 0x00000011000a7c82 */ /* 0x000fe40008000000 */
[----:B------:R2:W-:Y:S02]  /*27f80*/  UTMALDG.4D [UR8], [UR4], desc[UR6] ;  /* 0x00000608040075b4 */ /* 0x0005e40008019000 */
[----:B--2---:R-:W-:Y:S01]  /*27f90*/  UMOV UR8, UR16 ;  /* 0x0000001000087c82 */ /* 0x004fe20008000000 */
[----:B------:R-:W-:-:S02]  /*27fa0*/  UMOV UR10, UR14 ;  /* 0x0000000e000a7c82 */ /* 0x000fc40008000000 */
[----:B------:R3:W-:Y:S02]  /*27fb0*/  UTMALDG.4D [UR8], [UR4], desc[UR6] ;  /* 0x00000608040075b4 */ /* 0x0007e40008019000 */
[----:B---3--:R-:W-:Y:S01]  /*27fc0*/  NOP ;  /* 0x0000000000007918 */ /* 0x008fe20000000000 */
.L_x_1823:
[----:B------:R-:W3:Y:S01]  /*27fd0*/  LDL.LU R3, [R1+0x48] ;  /* 0x0000480001037983 */ /* 0x000ee20000300800 */
[----:B------:R-:W-:Y:S05]  /*27fe0*/  WARPSYNC.ALL ;  /* 0x0000000000007948 */ /* 0x000fea0003800000 */
[----:B------:R-:W-:Y:S01]  /*27ff0*/  ULDC.64 UR4, c[0x0][0x298] ;  /* 0x0000a60000047ab9 */ /* 0x000fe20000000a00 */
[----:B------:R-:W-:Y:S01]  /*28000*/  BSSY B6, `(.L_x_1828) ;  /* 0x000001c000067945 */ /* 0x000fe20003800000 */
[----:B------:R-:W-:Y:S01]  /*28010*/  BAR.SYNC.DEFER_BLOCKING 0x8, 0x180 ;  /* 0x0206000000007b1d */ /* 0x000fe20000010000 */
[----:B---3--:R-:W-:Y:S01]  /*28020*/  SHF.R.S32.HI R0, RZ, 0x1f, R3 ;  /* 0x0000001fff007819 */ /* 0x008fe20000011403 */
[----:B--2---:R-:W-:-:S04]  /*28030*/  IMAD.WIDE.U32 R4, R3, UR4, RZ ;  /* 0x0000000403047c25 */ /* 0x004fc8000f8e00ff */
        /* <DEDUP_REMOVED lines=12> */
[----:B--2---:R-:W-:Y:S02]  /*28100*/  IMAD.U32 R4, RZ, RZ, UR4 ;  /* 0x00000004ff047e24 */ /* 0x004fe4000f8e00ff */
[----:B------:R-:W2:Y:S01]  /*28110*/  LDC.64 R2, c[0x4][R2] ;  /* 0x0100000002027b82 */ /* 0x000ea20000000a00 */
[----:B------:R-:W-:Y:S02]  /*28120*/  IMAD.U32 R5, RZ, RZ, UR5 ;  /* 0x00000005ff057e24 */ /* 0x000fe4000f8e00ff */
[----:B------:R-:W-:Y:S02]  /*28130*/  IMAD.U32 R6, RZ, RZ, UR6 ;  /* 0x00000006ff067e24 */ /* 0x000fe4000f8e00ff */
[----:B-1----:R-:W-:-:S02]  /*28140*/  IMAD.U32 R7, RZ, RZ, UR7 ;  /* 0x00000007ff077e24 */ /* 0x002fc4000f8e00ff */
[----:B------:R-:W-:Y:S02]  /*28150*/  IMAD.U32 R10, RZ, RZ, UR8 ;  /* 0x00000008ff0a7e24 */ /* 0x000fe4000f8e00ff */
[----:B------:R-:W-:Y:S02]  /*28160*/  IMAD.U32 R11, RZ, RZ, UR9 ;  /* 0x00000009ff0b7e24 */ /* 0x000fe4000f8e00ff */
[----:B------:R-:W-:Y:S02]  /*28170*/  IMAD.MOV.U32 R8, RZ, RZ, 0x70 ;  /* 0x00000070ff087424 */ /* 0x000fe400078e00ff */
[----:B------:R-:W-:Y:S02]  /*28180*/  IMAD.MOV.U32 R12, RZ, RZ, 0x1 ;  /* 0x00000001ff0c7424 */ /* 0x000fe400078e00ff */
[----:B------:R-:W-:-:S07]  /*28190*/  IMAD.MOV.U32 R13, RZ, RZ, RZ ;  /* 0x000000ffff0d7224 */ /* 0x000fce00078e00ff */
[----:B------:R-:W-:-:S07]  /*281a0*/  LEPC R20, `(.L_x_1829) ;  /* 0x000000001014794e */ /* 0x000fce0000000000 */
[----:B0-2---:R-:W-:Y:S05]  /*281b0*/  CALL.ABS.NOINC R2 ;  /* 0x0000000002007343 */ /* 0x005fea0003c00000 */
.L_x_1829:
[----:B------:R-:W-:Y:S05]  /*281c0*/  BSYNC B6 ;  /* 0x0000000000067941 */ /* 0x000fea0003800000 */
.L_x_1828:
[----:B--2---:R-:W2:Y:S01]  /*281d0*/  LDL.LU R0, [R1+0x54] ;  /* 0x0000540001007983 */ /* 0x004ea20000300800 */
[----:B------:R-:W-:Y:S01]  /*281e0*/  ULDC.64 UR6, c[0x0][0xa00] ;  /* 0x0002800000067ab9 */ /* 0x000fe20000000a00 */
[----:B-1----:R-:W1:Y:S01]  /*281f0*/  LDC R7, c[0x0][0x448] ;  /* 0x00011200ff077b82 */ /* 0x002e620000000800 */
[----:B------:R-:W-:Y:S01]  /*28200*/  ULDC.64 UR4, c[0x0][0x2d8] ;  /* 0x0000b60000047ab9 */ /* 0x000fe20000000a00 */
[----:B------:R-:W2:Y:S04]  /*28210*/  LDL.LU.64 R2, [R1+0x48] ;  /* 0x0000480001027983 */ /* 0x000ea80000300a00 */
[----:B------:R-:W3:Y:S04]  /*28220*/  LDL R5, [R1+0xc] ;  /* 0x00000c0001057983 */ /* 0x000ee80000100800 */
[----:B------:R-:W4:Y:S01]  /*28230*/  LDL R11, [R1+0x34] ;  /* 0x00003400010b7983 */ /* 0x000f220000100800 */
[----:B------:R-:W-:-:S04]  /*28240*/  ISETP.NE.U32.AND P0, PT, RZ, UR6, PT ;  /* 0x00000006ff007c0c */ /* 0x000fc8000bf05070 */
[----:B------:R-:W-:Y:S01]  /*28250*/  ISETP.NE.AND.EX P0, PT, RZ, UR7, PT, P0 ;  /* 0x00000007ff007c0c */ /* 0x000fe2000bf05300 */
[----:B------:R-:W5:Y:S02]  /*28260*/  S2R R8, SR_TID.X ;  /* 0x0000000000087919 */ /* 0x000f640000002100 */
[----:B-----5:R-:W-:Y:S01]  /*28270*/  IMAD.SHL.U32 R8, R8, 0x10, RZ ;  /* 0x0000001008087824 */ /* 0x020fe200078e00ff */
[----:B------:R-:W5:Y:S01]  /*28280*/  S2R R9, SR_TID.X ;  /* 0x0000000000097919 */ /* 0x000f620000002100 */
[----:B------:R-:W0:Y:S01]  /*28290*/  S2R R10, SR_TID.X ;  /* 0x00000000000a7919 */ /* 0x000e220000002100 */
[----:B-----5:R-:W-:-:S05]  /*282a0*/  IMAD.SHL.U32 R9, R9, 0x8, RZ ;  /* 0x0000000809097824 */ /* 0x020fca00078e00ff */
[----:B------:R-:W-:-:S04]  /*282b0*/  LOP3.LUT R9, R9, 0x38, RZ, 0xc0, !PT ;  /* 0x0000003809097812 */ /* 0x000fc800078ec0ff */
[C---:B------:R-:W-:Y:S02]  /*282c0*/  LOP3.LUT R12, R9.reuse, 0x40, RZ, 0xfc, !PT ;  /* 0x00000040090c7812 */ /* 0x040fe400078efcff */
[----:B------:R-:W-:Y:S02]  /*282d0*/  LOP3.LUT R9, R9, 0x80, RZ, 0xfc, !PT ;  /* 0x0000008009097812 */ /* 0x000fe400078efcff */
[----:B0-----:R-:W-:-:S04]  /*282e0*/  LOP3.LUT R10, R10, 0x7f, RZ, 0xc0, !PT ;  /* 0x0000007f0a0a7812 */ /* 0x001fc800078ec0ff */
[----:B------:R-:W-:Y:S01]  /*282f0*/  SHF.R.U32.HI R10, RZ, 0x3, R10 ;  /* 0x00000003ff0a7819 */ /* 0x000fe2000001160a */
[----:B--2---:R-:W-:Y:S01]  /*28300*/  IMAD.MOV.U32 R3, RZ, RZ, R0 ;  /* 0x000000ffff037224 */ /* 0x004fe200078e0000 */
[----:B---3--:R-:W-:-:S04]  /*28310*/  SHF.R.S32.HI R0, RZ, 0x1f, R5 ;  /* 0x0000001fff007819 */ /* 0x008fc80000011405 */
[----:B------:R-:W-:Y:S02]  /*28320*/  SEL R4, R0, RZ, !P0 ;  /* 0x000000ff00047207 */ /* 0x000fe40004000000 */
[----:B------:R-:W-:Y:S02]  /*28330*/  SEL R0, R5, RZ, !P0 ;  /* 0x000000ff05007207 */ /* 0x000fe40004000000 */
[----:B------:R-:W0:Y:S01]  /*28340*/  S2R R5, SR_TID.X ;  /* 0x0000000000057919 */ /* 0x000e220000002100 */
[----:B-1----:R-:W-:Y:S01]  /*28350*/  ISETP.NE.AND P0, PT, R7, 0x1, PT ;  /* 0x000000010700780c */ /* 0x002fe20003f05270 */
[----:B------:R-:W-:-:S04]  /*28360*/  IMAD.WIDE.U32 R2, R16, UR4, R2 ;  /* 0x0000000410027c25 */ /* 0x000fc8000f8e0002 */
[----:B------:R-:W-:Y:S01]  /*28370*/  IMAD R3, R16, UR5, R3 ;  /* 0x0000000510037c24 */ /* 0x000fe2000f8e0203 */
[----:B------:R-:W-:-:S07]  /*28380*/  ULDC.64 UR4, c[0x0][0x2e0] ;  /* 0x0000b80000047ab9 */ /* 0x000fce0000000a00 */
[----:B------:R-:W1:Y:S01]  /*28390*/  @P0 LDC R6, c[0x0][0x450] ;  /* 0x00011400ff060b82 */ /* 0x000e620000000800 */
[----:B0-----:R-:W-:-:S04]  /*283a0*/  LOP3.LUT R5, R5, 0x7f, RZ, 0xc0, !PT ;  /* 0x0000007f05057812 */ /* 0x001fc800078ec0ff */
[----:B------:R-:W-:-:S04]  /*283b0*/  SHF.R.U32.HI R5, RZ, 0x3, R5 ;  /* 0x00000003ff057819 */ /* 0x000fc80000011605 */
[----:B------:R-:W-:Y:S02]  /*283c0*/  LOP3.LUT R8, R5, 0x70, R8, 0xf8, !PT ;  /* 0x0000007005087812 */ /* 0x000fe400078ef808 */
[----:B------:R-:W0:Y:S01]  /*283d0*/  @P0 LDC R5, c[0x0][0x44c] ;  /* 0x00011300ff050b82 */ /* 0x000e220000000800 */
[----:B------:R-:W-:Y:S02]  /*283e0*/  IMAD R4, R4, UR4, RZ ;  /* 0x0000000404047c24 */ /* 0x000fe4000f8e02ff */
[----:B------:R-:W-:-:S04]  /*283f0*/  IMAD.WIDE.U32 R2, R0, UR4, R2 ;  /* 0x0000000400027c25 */ /* 0x000fc8000f8e0002 */
[----:B------:R-:W-:Y:S01]  /*28400*/  IMAD R0, R0, UR5, R4 ;  /* 0x0000000500007c24 */ /* 0x000fe2000f8e0204 */
[----:B------:R-:W-:Y:S01]  /*28410*/  ULDC.64 UR4, c[0x0][0x2d0] ;  /* 0x0000b40000047ab9 */ /* 0x000fe20000000a00 */
[----:B----4-:R-:W-:Y:S02]  /*28420*/  IMAD.IADD R4, R8, 0x1, R11 ;  /* 0x0000000108047824 */ /* 0x010fe400078e020b */
[----:B------:R-:W-:Y:S02]  /*28430*/  IMAD.IADD R3, R3, 0x1, R0 ;  /* 0x0000000103037824 */ /* 0x000fe400078e0200 */
[----:B------:R-:W-:Y:S01]  /*28440*/  IMAD.MOV.U32 R0, RZ, RZ, R4 ;  /* 0x000000ffff007224 */ /* 0x000fe200078e0004 */
[----:B------:R-:W2:Y:S01]  /*28450*/  S2R R8, SR_TID.X ;  /* 0x0000000000087919 */ /* 0x000ea20000002100 */
[----:B0-----:R-:W-:-:S05]  /*28460*/  @P0 IMAD.HI.U32 R5, R4, R5, RZ ;  /* 0x0000000504050227 */ /* 0x001fca00078e00ff */
[----:B-1----:R-:W-:-:S05]  /*28470*/  @P0 SHF.R.U32.HI R0, RZ, R6, R5 ;  /* 0x00000006ff000219 */ /* 0x002fca0000011605 */
        /* <DEDUP_REMOVED lines=8> */
[----:B------:R-:W-:-:S05]  /*28500*/  SHF.R.S32.HI R0, RZ, 0x1f, R4 ;  /* 0x0000001fff007819 */ /* 0x000fca0000011404 */
[----:B------:R-:W-:Y:S02]  /*28510*/  IMAD R0, R0, UR4, RZ ;  /* 0x0000000400007c24 */ /* 0x000fe4000f8e02ff */
[----:B------:R-:W-:-:S04]  /*28520*/  IMAD.WIDE.U32 R2, R4, UR4, R2 ;  /* 0x0000000404027c25 */ /* 0x000fc8000f8e0002 */
[----:B------:R-:W-:Y:S01]  /*28530*/  IMAD R4, R4, UR5, R0 ;  /* 0x0000000504047c24 */ /* 0x000fe2000f8e0200 */
[----:B------:R-:W-:Y:S01]  /*28540*/  ULDC.64 UR4, c[0x0][0x280] ;  /* 0x0000a00000047ab9 */ /* 0x000fe20000000a00 */
[----:B--2---:R-:W-:Y:S02]  /*28550*/  IMAD.SHL.U32 R8, R8, 0x8, RZ ;  /* 0x0000000808087824 */ /* 0x004fe400078e00ff */
[----:B------:R-:W-:Y:S01]  /*28560*/  IMAD.IADD R3, R3, 0x1, R4 ;  /* 0x0000000103037824 */ /* 0x000fe200078e0204 */
[----:B------:R-:W-:Y:S01]  /*28570*/  LEA R4, P0, R2, UR4, 0x1 ;  /* 0x0000000402047c11 */ /* 0x000fe2000f8008ff */
[----:B------:R-:W-:Y:S01]  /*28580*/  ULDC UR4, c[0x0][0x2b8] ;  /* 0x0000ae0000047ab9 */ /* 0x000fe20000000800 */
[----:B------:R-:W-:Y:S02]  /*28590*/  LOP3.LUT R8, R8, 0x38, RZ, 0xc0, !PT ;  /* 0x0000003808087812 */ /* 0x000fe400078ec0ff */
[----:B------:R-:W-:Y:S01]  /*285a0*/  LEA.HI.X R3, R2, UR5, R3, 0x1, P0 ;  /* 0x0000000502037c11 */ /* 0x000fe200080f0c03 */
[----:B------:R-:W-:Y:S01]  /*285b0*/  UMOV UR5, 0xffffffff ;  /* 0xffffffff00057882 */ /* 0x000fe20000000000 */
[----:B------:R-:W-:-:S02]  /*285c0*/  ISETP.GE.AND P3, PT, R8, UR4, PT ;  /* 0x0000000408007c0c */ /* 0x000fc4000bf66270 */
[----:B------:R-:W-:Y:S02]  /*285d0*/  ISETP.GE.AND P0, PT, R12, UR4, PT ;  /* 0x000000040c007c0c */ /* 0x000fe4000bf06270 */
[----:B------:R-:W-:Y:S01]  /*285e0*/  ISETP.GE.AND P1, PT, R9, UR4, PT ;  /* 0x0000000409007c0c */ /* 0x000fe2000bf26270 */
[----:B------:R-:W-:-:S12]  /*285f0*/  BRA.DIV UR5, `(.L_x_1830) ;  /* 0x00000056054c7947 */ /* 0x000fd8000b800000 */
[----:B------:R-:W2:Y:S04]  /*28600*/  LDL.LU R6, [R1+0x38] ;  /* 0x0000380001067983 */ /* 0x000ea80000300800 */
[----:B------:R-:W3:Y:S04]  /*28610*/  LDL.LU R11, [R1+0x34] ;  /* 0x00003400010b7983 */ /* 0x000ee80000300800 */
[----:B------:R-:W4:Y:S01]  /*28620*/  LDL R9, [R1+0x2c] ;  /* 0x00002c0001097983 */ /* 0x000f220000100800 */
[----:B--2---:R-:W-:-:S03]  /*28630*/  IMAD R2, R6, R7, RZ ;  /* 0x0000000706027224 */ /* 0x004fc600078e02ff */
[----:B------:R-:W0:Y:S01]  /*28640*/  SHFL.IDX PT, R7, R4, RZ, 0x181f ;  /* 0x00181fff04077589 */ /* 0x000e2200000e0000 */
[----:B---3--:R-:W-:-:S03]  /*28650*/  IMAD.IADD R0, R10, 0x1, R11 ;  /* 0x000000010a007824 */ /* 0x008fc600078e020b */
[----:B------:R-:W1:Y:S01]  /*28660*/  SHFL.IDX PT, R6, R3, RZ, 0x181f ;  /* 0x00181fff03067589 */ /* 0x000e6200000e0000 */
[C---:B------:R-:W-:Y:S01]  /*28670*/  VIADD R5, R0.reuse, 0x10 ;  /* 0x0000001000057836 */ /* 0x040fe20000000000 */
[----:B------:R-:W-:-:S13]  /*28680*/  ISETP.GE.AND P2, PT, R0, R2, PT ;  /* 0x000000020000720c */ /* 0x000fda0003f46270 */
[----:B0-----:R-:W-:-:S05]  /*28690*/  @!P2 LEA R7, P4, R8, R7, 0x1 ;  /* 0x000000070807a211 */ /* 0x001fca00078808ff */
[----:B-1----:R-:W-:-:S05]  /*286a0*/  @!P2 IMAD.X R6, RZ, RZ, R6, P4 ;  /* 0x000000ffff06a224 */ /* 0x002fca00020e0606 */
[----:B------:R-:W-:-:S04]  /*286b0*/  @!P2 LOP3.LUT R7, R7, R6, RZ, 0x3c, !PT ;  /* 0x000000060707a212 */ /* 0x000fc800078e3cff */
[----:B------:R-:W-:-:S04]  /*286c0*/  @!P2 LOP3.LUT R6, R7, R6, RZ, 0x3c, !PT ;  /* 0x000000060706a212 */ /* 0x000fc800078e3cff */
[----:B------:R-:W-:-:S05]  /*286d0*/  @!P2 LOP3.LUT R7, R7, R6, RZ, 0x3c, !PT ;  /* 0x000000060707a212 */ /* 0x000fca00078e3cff */
[----:B------:R-:W-:Y:S01]  /*286e0*/  @!PT LDS RZ, [RZ] ;  /* 0x00000000fffff984 */ /* 0x000fe20000000800 */
[----:B----4-:R-:W-:Y:S04]  /*286f0*/  @!P2 LDGSTS.E.BYPASS.LTC128B.128 [R9+0xc400], desc[UR46][R6.64], !P3 ;  /* 0x0c4000000609afae */ /* 0x010fe8000d901d6e */
        /* <DEDUP_REMOVED lines=69> */
.L_x_1990:
        /* <DEDUP_REMOVED lines=13> */
.L_x_1832:
[----:B------:R-:W-:Y:S05]  /*28c20*/  BSYNC B0 ;  /* 0x0000000000007941 */ /* 0x000fea0003800000 */
.L_x_1831:
[----:B------:R-:W-:Y:S01]  /*28c30*/  NOP ;  /* 0x0000000000007918 */ /* 0x000fe20000000000 */
[----:B------:R-:W-:-:S13]  /*28c40*/  PLOP3.LUT P0, PT, PT, PT, PT, 0x80, 0x0 ;  /* 0x000000000000781c */ /* 0x000fda0003f0f070 */
.L_x_1833:
        /* <DEDUP_REMOVED lines=18> */
.L_x_1991:
[----:B------:R-:W-:Y:S05]  /*28d70*/  BSYNC B0 ;  /* 0x0000000000007941 */ /* 0x000fea0003800000 */
.L_x_1834:
[----:B------:R-:W4:Y:S04]  /*28d80*/  LDL R2, [R1+0x44] ;  /* 0x0000440001027983 */ /* 0x000f280000100800 */
[----:B-1----:R-:W5:Y:S01]  /*28d90*/  LDL R4, [R1+0x30] ;  /* 0x0000300001047983 */ /* 0x002f620000100800 */
[----:B------:R-:W-:Y:S01]  /*28da0*/  BSSY B0, `(.L_x_1836) ;  /* 0x000021d000007945 */ /* 0x000fe20003800000 */
[----:B----4-:R-:W-:-:S05]  /*28db0*/  VIADD R0, R2, 0xfffffffe ;  /* 0xfffffffe02007836 */ /* 0x010fca0000000000 */
[----:B-----5:R-:W-:-:S13]  /*28dc0*/  ISETP.GE.AND P0, PT, R0, R4, PT ;  /* 0x000000040000720c */ /* 0x020fda0003f06270 */
[----:B------:R-:W-:Y:S05]  /*28dd0*/  @!P0 BRA `(.L_x_1837) ;  /* 0x0000002000648947 */ /* 0x000fea0003800000 */
[----:B---3--:R-:W3:Y:S04]  /*28de0*/  LDL.LU R3, [R1+0x50] ;  /* 0x0000500001037983 */ /* 0x008ee80000300800 */
[----:B0-----:R-:W4:Y:S04]  /*28df0*/  LDL.LU R7, [R1+0x40] ;  /* 0x0000400001077983 */ /* 0x001f280000300800 */
[----:B------:R-:W5:Y:S04]  /*28e00*/  LDL.LU R2, [R1+0x60] ;  /* 0x0000600001027983 */ /* 0x000f680000300800 */
[----:B------:R-:W5:Y:S04]  /*28e10*/  LDL.LU R6, [R1+0x3c] ;  /* 0x00003c0001067983 */ /* 0x000f680000300800 */
[----:B--2---:R-:W2:Y:S01]  /*28e20*/  LDL.LU R5, [R1+0x5c] ;  /* 0x00005c0001057983 */ /* 0x004ea20000300800 */
[----:B------:R-:W-:Y:S01]  /*28e30*/  LOP3.LUT R10, RZ, R4, RZ, 0x33, !PT ;  /* 0x00000004ff0a7212 */ /* 0x000fe200078e33ff */
[----:B------:R-:W-:Y:S01]  /*28e40*/  BSSY B2, `(.L_x_1838) ;  /* 0x00000ba000027945 */ /* 0x000fe20003800000 */
[----:B---3--:R-:W-:-:S04]  /*28e50*/  VIADD R3, R3, 0x1 ;  /* 0x0000000103037836 */ /* 0x008fc80000000000 */
[----:B----4-:R-:W-:Y:S01]  /*28e60*/  IMAD R3, R3, R7, RZ ;  /* 0x0000000703037224 */ /* 0x010fe200078e02ff */
[----:B-----5:R-:W-:-:S04]  /*28e70*/  LOP3.LUT R2, RZ, R2, RZ, 0x33, !PT ;  /* 0x00000002ff027212 */ /* 0x020fc800078e33ff */
[----:B------:R-:W-:-:S04]  /*28e80*/  LOP3.LUT R3, RZ, R3, RZ, 0x33, !PT ;  /* 0x00000003ff037212 */ /* 0x000fc800078e33ff */
[----:B------:R-:W-:Y:S02]  /*28e90*/  VIADDMNMX R2, R3, -R6, R2, !PT ;  /* 0x8000000603027246 */ /* 0x000fe40007800102 */
[----:B--2---:R-:W-:-:S04]  /*28ea0*/  LOP3.LUT R7, RZ, R5, RZ, 0x33, !PT ;  /* 0x00000005ff077212 */ /* 0x004fc800078e33ff */
        /* <DEDUP_REMOVED lines=9> */
[----:B------:R-:W-:Y:S01]  /*28f40*/  LOP3.LUT P1, RZ, R17, 0x4, RZ, 0xc0, !PT ;  /* 0x0000000411ff7812 */ /* 0x000fe2000782c0ff */
[----:B------:R-:W-:Y:S01]  /*28f50*/  BSSY B1, `(.L_x_1840) ;  /* 0x00000a4000017945 */ /* 0x000fe20003800000 */
[----:B--2---:R-:W-:-:S05]  /*28f60*/  VIADD R8, R5, 0x1 ;  /* 0x0000000105087836 */ /* 0x004fca0000000000 */
[----:B------:R-:W-:-:S04]  /*28f70*/  ISETP.NE.AND P0, PT, R8, 0x2, PT ;  /* 0x000000020800780c */ /* 0x000fc80003f05270 */
[----:B------:R-:W-:Y:S02]  /*28f80*/  SEL R9, RZ, 0x1, P0 ;  /* 0x00000001ff097807 */ /* 0x000fe40000000000 */
[----:B------:R-:W-:Y:S02]  /*28f90*/  SEL R8, R8, RZ, P0 ;  /* 0x000000ff08087207 */ /* 0x000fe40000000000 */
[----:B---3--:R-:W-:Y:S01]  /*28fa0*/  LOP3.LUT R9, R4, R9, RZ, 0x3c, !PT ;  /* 0x0000000904097212 */ /* 0x008fe200078e3cff */
[----:B------:R-:W-:Y:S06]  /*28fb0*/  @!P1 BRA `(.L_x_1841) ;  /* 0x0000000800749947 */ /* 0x000fec0003800000 */
        /* <DEDUP_REMOVED lines=24> */
.L_x_1842:
[----:B------:R-:W-:Y:S01]  /*29140*/  IMAD R3, R8, 0x8, R19 ;  /* 0x0000000808037824 */ /* 0x000fe200078e0213 */
[----:B------:R-:W-:Y:S01]  /*29150*/  SHF.L.U32 R2, R9, 0x1f, RZ ;  /* 0x0000001f09027819 */ /* 0x000fe200000006ff */
[----:B------:R-:W-:Y:S03]  /*29160*/  BSSY B3, `(.L_x_1843) ;  /* 0x0000003000037945 */ /* 0x000fe60003800000 */
[----:B------:R-:W1:Y:S02]  /*29170*/  SYNCS.PHASECHK.TRANS64.TRYWAIT P0, [R3+URZ+0x2a840], R2 ;  /* 0x02a84002030075a7 */ /* 0x000e64000800017f */
[----:B-1----:R-:W-:Y:S05]  /*29180*/  @!P0 BRA `(.L_x_1844) ;  /* 0x0000005400588947 */ /* 0x002fea0003800000 */
.L_x_1992:
[----:B------:R-:W-:Y:S05]  /*29190*/  BSYNC B3 ;  /* 0x0000000000037941 */ /* 0x000fea0003800000 */
.L_x_1843:
[----:B0-----:R-:W0:Y:S01]  /*291a0*/  S2R R5, SR_TID.X ;  /* 0x0000000000057919 */ /* 0x001e220000002100 */
[----:B------:R-:W-:Y:S01]  /*291b0*/  BSSY B3, `(.L_x_1845) ;  /* 0x0000009000037945 */ /* 0x000fe20003800000 */
[----:B0-----:R-:W-:-:S04]  /*291c0*/  LOP3.LUT R5, R5, 0x7f, RZ, 0xc0, !PT ;  /* 0x0000007f05057812 */ /* 0x001fc800078ec0ff */
[----:B------:R-:W-:-:S13]  /*291d0*/  ISETP.NE.AND P0, PT, R5, RZ, PT ;  /* 0x000000ff0500720c */ /* 0x000fda0003f05270 */
[----:B------:R-:W-:Y:S05]  /*291e0*/  @P0 BRA `(.L_x_1846) ;  /* 0x0000000000140947 */ /* 0x000fea0003800000 */
[----:B------:R-:W-:Y:S01]  /*291f0*/  LOP3.LUT P1, RZ, R17, 0x1, RZ, 0xc0, !PT ;  /* 0x0000000111ff7812 */ /* 0x000fe2000782c0ff */
[----:B-1----:R-:W-:-:S04]  /*29200*/  IMAD.MOV.U32 R2, RZ, RZ, 0x9000 ;  /* 0x00009000ff027424 */ /* 0x002fc800078e00ff */
[----:B------:R0:W-:Y:S08]  /*29210*/  SYNCS.ARRIVE.TRANS64 RZ, [R3+URZ+0x2a830], R2 ;  /* 0x02a8300203ff79a7 */ /* 0x0001f0000800003f */
[----:B------:R-:W-:Y:S05]  /*29220*/  @!P1 BRA `(.L_x_1846) ;  /* 0x0000000000049947 */ /* 0x000fea0003800000 */
[----:B------:R-:W-:Y:S01]  /*29230*/  BPT.TRAP 0x1 ;  /* 0x000000040000795c */ /* 0x000fe20000300000 */
.L_x_1846:
[----:B------:R-:W-:Y:S05]  /*29240*/  BSYNC B3 ;  /* 0x0000000000037941 */ /* 0x000fea0003800000 */
.L_x_1845:
[----:B01----:R-:W2:Y:S01]  /*29250*/  LDL R2, [R1+0x1c] ;  /* 0x00001c0001027983 */ /* 0x003ea20000100800 */
        /* <DEDUP_REMOVED lines=11> */
.L_x_1847:
        /* <DEDUP_REMOVED lines=16> */
.L_x_1848:
        /* <DEDUP_REMOVED lines=15> */
.L_x_1849:
        /* <DEDUP_REMOVED lines=10> */
[----:B------:R-:W2:Y:S04]  /*295a0*/  LDL.LU R13, [R1+0x18] ;  /* 0x00001800010d7983 */ /* 0x000ea80000300800 */
[----:B------:R-:W3:Y:S01]  /*295b0*/  LDL R6, [R1+0x10] ;  /* 0x0000100001067983 */ /* 0x000ee20000100800 */
[----:B------:R-:W-:Y:S01]  /*295c0*/  BSSY B3, `(.L_x_1850) ;  /* 0x0000005000037945 */ /* 0x000fe20003800000 */
[----:B--2---:R-:W-:Y:S01]  /*295d0*/  SHF.L.U32 R3, R13, 0x1f, RZ ;  /* 0x0000001f0d037819 */ /* 0x004fe200000006ff */
[----:B---3--:R-:W-:-:S04]  /*295e0*/  IMAD R2, R6, 0x8, R19 ;  /* 0x0000000806027824 */ /* 0x008fc800078e0213 */
[----:B------:R-:W0:Y:S02]  /*295f0*/  SYNCS.PHASECHK.TRANS64.TRYWAIT P0, [R2+URZ+0x2a860], R3 ;  /* 0x02a86003020075a7 */ /* 0x000e24000800017f */
[----:B0-----:R-:W-:Y:S05]  /*29600*/  @!P0 BRA `(.L_x_1851) ;  /* 0x00000050004c8947 */ /* 0x001fea0003800000 */
.L_x_1993:
[----:B------:R-:W-:Y:S05]  /*29610*/  BSYNC B3 ;  /* 0x0000000000037941 */ /* 0x000fea0003800000 */
.L_x_1850:
        /* <DEDUP_REMOVED lines=10> */
.L_x_1852:
[----:B------:R-:W-:Y:S01]  /*296c0*/  LOP3.LUT P0, RZ, R17, 0x8, RZ, 0xc0, !PT ;  /* 0x0000000811ff7812 */ /* 0x000fe2000780c0ff */
[----:B------:R-:W-:-:S12]  /*296d0*/  BSSY B3, `(.L_x_1853) ;  /* 0x0000003000037945 */ /* 0x000fd80003800000 */
[----:B------:R-:W-:Y:S05]  /*296e0*/  @P0 BRA `(.L_x_1854) ;  /* 0x0000000000040947 */ /* 0x000fea0003800000 */
[----:B------:R-:W-:Y:S01]  /*296f0*/  BPT.TRAP 0x1 ;  /* 0x000000040000795c */ /* 0x000fe20000300000 */
.L_x_1854:
[----:B------:R-:W-:Y:S05]  /*29700*/  BSYNC B3 ;  /* 0x0000000000037941 */ /* 0x000fea0003800000 */
.L_x_1853:
[----:B------:R-:W2:Y:S04]  /*29710*/  LDL.LU R6, [R1+0x10] ;  /* 0x0000100001067983 */ /* 0x000ea80000300800 */
[----:B------:R-:W3:Y:S04]  /*29720*/  LDL R5, [R1+0x1c] ;  /* 0x00001c0001057983 */ /* 0x000ee80000100800 */
[----:B------:R-:W3:Y:S01]  /*29730*/  LDL.LU R3, [R1+0x4] ;  /* 0x0000040001037983 */ /* 0x000ee20000300800 */
[----:B------:R-:W-:Y:S01]  /*29740*/  R2UR UR10, R11 ;  /* 0x000000000b0a72ca */ /* 0x000fe200000e0000 */
[----:B------:R-:W-:Y:S01]  /*29750*/  UIADD3 UR4, UP0, UR36, 0x470, URZ ;  /* 0x0000047024047890 */ /* 0x000fe2000ff1e03f */
[----:B------:R-:W-:Y:S01]  /*29760*/  PLOP3.LUT P0, PT, PT, PT, PT, 0x80, 0x0 ;  /* 0x000000000000781c */ /* 0x000fe20003f0f070 */
[----:B------:R-:W-:Y:S01]  /*29770*/  VIADD R2, R2, 0x2a850 ;  /* 0x0002a85002027836 */ /* 0x000fe20000000000 */
[----:B------:R-:W-:Y:S01]  /*29780*/  UMOV UR6, 0x0 ;  /* 0x0000000000067882 */ /* 0x000fe20000000000 */
[----:B------:R-:W-:Y:S01]  /*29790*/  UIADD3.X UR5, URZ, UR37, URZ, UP0, !UPT ;  /* 0x000000253f057290 */ /* 0x000fe200087fe43f */
[----:B------:R-:W-:Y:S01]  /*297a0*/  UMOV UR7, 0x14f00000 ;  /* 0x14f0000000077882 */ /* 0x000fe20000000000 */
[----:B--2---:R-:W-:-:S02]  /*297b0*/  IMAD R6, R6, 0x6000, R19 ;  /* 0x0000600006067824 */ /* 0x004fc400078e0213 */
[----:B---3--:R-:W-:Y:S02]  /*297c0*/  IMAD R3, R3, 0x60, R5 ;  /* 0x0000006003037824 */ /* 0x008fe400078e0205 */
[----:B------:R-:W-:-:S07]  /*297d0*/  VIADD R5, R6, 0x400 ;  /* 0x0000040006057836 */ /* 0x000fce0000000000 */
.L_x_1855:
        /* <DEDUP_REMOVED lines=15> */
.L_x_1856:
        /* <DEDUP_REMOVED lines=12> */
.L_x_1841:
[----:B------:R-:W-:Y:S05]  /*29990*/  BSYNC B1 ;  /* 0x0000000000017941 */ /* 0x000fea0003800000 */
.L_x_1840:
[----:B0-----:R-:W2:Y:S04]  /*299a0*/  LDL.LU R0, [R1+0x44] ;  /* 0x0000440001007983 */ /* 0x001ea80000300800 */
[----:B------:R0:W-:Y:S04]  /*299b0*/  STL [R1+0x10], R8 ;  /* 0x0000100801007387 */ /* 0x0001e80000100800 */
[----:B------:R0:W-:Y:S02]  /*299c0*/  STL [R1+0x18], R9 ;  /* 0x0000180901007387 */ /* 0x0001e40000100800 */
[----:B0-2---:R-:W-:-:S07]  /*299d0*/  VIADD R0, R0, 0xfffffffd ;  /* 0xfffffffd00007836 */ /* 0x005fce0000000000 */
.L_x_1839:
[----:B------:R-:W-:Y:S05]  /*299e0*/  BSYNC B2 ;  /* 0x0000000000027941 */ /* 0x000fea0003800000 */
.L_x_1838:
[----:B------:R-:W-:-:S05]  /*299f0*/  VIADD R10, R10, 0xfffffffe ;  /* 0xfffffffe0a0a7836 */ /* 0x000fca0000000000 */
[----:B------:R-:W-:-:S13]  /*29a00*/  ISETP.NE.AND P0, PT, R10, R7, PT ;  /* 0x000000070a00720c */ /* 0x000fda0003f05270 */
[----:B------:R-:W-:Y:S05]  /*29a10*/  @!P0 BRA `(.L_x_1837) ;  /* 0x0000001400548947 */ /* 0x000fea0003800000 */
[----:B------:R-:W-:-:S07]  /*29a20*/  IMAD.MOV.U32 R9, RZ, RZ, R18 ;  /* 0x000000ffff097224 */ /* 0x000fce00078e0012 */
.L_x_1891:
[----:B------:R-:W2:Y:S04]  /*29a30*/  LDL R3, [R1+0x10] ;  /* 0x0000100001037983 */ /* 0x000ea80000100800 */
[----:B------:R-:W3:Y:S01]  /*29a40*/  LDL R2, [R1+0x18] ;  /* 0x0000180001027983 */ /* 0x000ee20000100800 */
[----:B------:R-:W-:Y:S01]  /*29a50*/  LOP3.LUT P1, RZ, R17, 0x4, RZ, 0xc0, !PT ;  /* 0x0000000411ff7812 */ /* 0x000fe2000782c0ff */
[----:B------:R-:W-:Y:S05]  /*29a60*/  YIELD ;  /* 0x0000000000007946 */ /* 0x000fea0003800000 */
[----:B------:R-:W-:Y:S01]  /*29a70*/  BSSY B1, `(.L_x_1857) ;  /* 0x00000a4000017945 */ /* 0x000fe20003800000 */
[----:B--2---:R-:W-:-:S05]  /*29a80*/  VIADD R4, R3, 0x1 ;  /* 0x0000000103047836 */ /* 0x004fca0000000000 */
[----:B------:R-:W-:-:S04]  /*29a90*/  ISETP.NE.AND P0, PT, R4, 0x2, PT ;  /* 0x000000020400780c */ /* 0x000fc80003f05270 */
[----:B------:R-:W-:Y:S02]  /*29aa0*/  SEL R5, RZ, 0x1, P0 ;  /* 0x00000001ff057807 */ /* 0x000fe40000000000 */
[----:B------:R-:W-:Y:S02]  /*29ab0*/  SEL R4, R4, RZ, P0 ;  /* 0x000000ff04047207 */ /* 0x000fe40000000000 */
[----:B---3--:R-:W-:Y:S01]  /*29ac0*/  LOP3.LUT R5, R2, R5, RZ, 0x3c, !PT ;  /* 0x0000000502057212 */ /* 0x008fe200078e3cff */
[----:B01----:R-:W-:Y:S06]  /*29ad0*/  @!P1 BRA `(.L_x_1858) ;  /* 0x0000000800749947 */ /* 0x003fec0003800000 */
        /* <DEDUP_REMOVED lines=24> */
.L_x_1859:
[----:B------:R-:W-:Y:S01]  /*29c60*/  IMAD R3, R4, 0x8, R19 ;  /* 0x0000000804037824 */ /* 0x000fe200078e0213 */
[----:B------:R-:W-:Y:S01]  /*29c70*/  SHF.L.U32 R2, R5, 0x1f, RZ ;  /* 0x0000001f05027819 */ /* 0x000fe200000006ff */
[----:B------:R-:W-:Y:S03]  /*29c80*/  BSSY B2, `(.L_x_1860) ;  /* 0x0000003000027945 */ /* 0x000fe60003800000 */
[----:B------:R-:W1:Y:S02]  /*29c90*/  SYNCS.PHASECHK.TRANS64.TRYWAIT P0, [R3+URZ+0x2a840], R2 ;  /* 0x02a84002030075a7 */ /* 0x000e64000800017f */
[----:B-1----:R-:W-:Y:S05]  /*29ca0*/  @!P0 BRA `(.L_x_1861) ;  /* 0x0000004800b88947 */ /* 0x002fea0003800000 */
.L_x_1994:
[----:B------:R-:W-:Y:S05]  /*29cb0*/  BSYNC B2 ;  /* 0x0000000000027941 */ /* 0x000fea0003800000 */
.L_x_1860:
[----:B------:R-:W2:Y:S01]  /*29cc0*/  S2R R7, SR_TID.X ;  /* 0x0000000000077919 */ /* 0x000ea20000002100 */
[----:B------:R-:W-:Y:S01]  /*29cd0*/  BSSY B2, `(.L_x_1862) ;  /* 0x0000009000027945 */ /* 0x000fe20003800000 */
[----:B--2---:R-:W-:-:S04]  /*29ce0*/  LOP3.LUT R7, R7, 0x7f, RZ, 0xc0, !PT ;  /* 0x0000007f07077812 */ /* 0x004fc800078ec0ff */
[----:B------:R-:W-:-:S13]  /*29cf0*/  ISETP.NE.AND P0, PT, R7, RZ, PT ;  /* 0x000000ff0700720c */ /* 0x000fda0003f05270 */
[----:B------:R-:W-:Y:S05]  /*29d00*/  @P0 BRA `(.L_x_1863) ;  /* 0x0000000000140947 */ /* 0x000fea0003800000 */
[----:B------:R-:W-:Y:S01]  /*29d10*/  LOP3.LUT P1, RZ, R17, 0x1, RZ, 0xc0, !PT ;  /* 0x0000000111ff7812 */ /* 0x000fe2000782c0ff */
[----:B-1----:R-:W-:-:S04]  /*29d20*/  IMAD.MOV.U32 R2, RZ, RZ, 0x9000 ;  /* 0x00009000ff027424 */ /* 0x002fc800078e00ff */
[----:B------:R2:W-:Y:S08]  /*29d30*/  SYNCS.ARRIVE.TRANS64 RZ, [R3+URZ+0x2a830], R2 ;  /* 0x02a8300203ff79a7 */ /* 0x0005f0000800003f */
[----:B------:R-:W-:Y:S05]  /*29d40*/  @!P1 BRA `(.L_x_1863) ;  /* 0x0000000000049947 */ /* 0x000fea0003800000 */
[----:B------:R-:W-:Y:S01]  /*29d50*/  BPT.TRAP 0x1 ;  /* 0x000000040000795c */ /* 0x000fe20000300000 */
.L_x_1863:
[----:B------:R-:W-:Y:S05]  /*29d60*/  BSYNC B2 ;  /* 0x0000000000027941 */ /* 0x000fea0003800000 */
.L_x_1862:
[----:B-12---:R-:W2:Y:S01]  /*29d70*/  LDL R2, [R1+0x1c] ;  /* 0x00001c0001027983 */ /* 0x006ea20000100800 */
        /* <DEDUP_REMOVED lines=11> */
.L_x_1864:
        /* <DEDUP_REMOVED lines=16> */
.L_x_1865:
        /* <DEDUP_REMOVED lines=15> */
.L_x_1866:
        /* <DEDUP_REMOVED lines=17> */
.L_x_1995:
[----:B------:R-:W-:Y:S05]  /*2a130*/  BSYNC B2 ;  /* 0x0000000000027941 */ /* 0x000fea0003800000 */
.L_x_1867:
        /* <DEDUP_REMOVED lines=10> */
.L_x_1869:
[----:B------:R-:W-:Y:S01]  /*2a1e0*/  LOP3.LUT P0, RZ, R17, 0x8, RZ, 0xc0, !PT ;  /* 0x0000000811ff7812 */ /* 0x000fe2000780c0ff */
[----:B------:R-:W-:-:S12]  /*2a1f0*/  BSSY B2, `(.L_x_1870) ;  /* 0x0000003000027945 */ /* 0x000fd80003800000 */
[----:B------:R-:W-:Y:S05]  /*2a200*/  @P0 BRA `(.L_x_1871) ;  /* 0x0000000000040947 */ /* 0x000fea0003800000 */
[----:B------:R-:W-:Y:S01]  /*2a210*/  BPT.TRAP 0x1 ;  /* 0x000000040000795c */ /* 0x000fe20000300000 */
.L_x_1871:
[----:B------:R-:W-:Y:S05]  /*2a220*/  BSYNC B2 ;  /* 0x0000000000027941 */ /* 0x000fea0003800000 */
.L_x_1870:
        /* <DEDUP_REMOVED lines=13> */
.L_x_1872:
        /* <DEDUP_REMOVED lines=15> */
.L_x_1873:
        /* <DEDUP_REMOVED lines=12> */
.L_x_1858:
[----:B------:R-:W-:Y:S05]  /*2a4b0*/  BSYNC B1 ;  /* 0x0000000000017941 */ /* 0x000fea0003800000 */
.L_x_1857:
[----:B------:R-:W-:Y:S01]  /*2a4c0*/  VIADD R3, R4, 0x1 ;  /* 0x0000000104037836 */ /* 0x000fe20000000000 */
[----:B------:R-:W-:Y:S01]  /*2a4d0*/  LOP3.LUT P1, RZ, R17, 0x4, RZ, 0xc0, !PT ;  /* 0x0000000411ff7812 */ /* 0x000fe2000782c0ff */
[----:B------:R-:W-:Y:S01]  /*2a4e0*/  BSSY B1, `(.L_x_1874) ;  /* 0x00000a4000017945 */ /* 0x000fe20003800000 */
[----:B0-----:R-:W-:Y:S02]  /*2a4f0*/  VIADD R6, R0, 0xffffffff ;  /* 0xffffffff00067836 */ /* 0x001fe40000000000 */
[----:B------:R-:W-:-:S04]  /*2a500*/  ISETP.NE.AND P0, PT, R3, 0x2, PT ;  /* 0x000000020300780c */ /* 0x000fc80003f05270 */
[----:B------:R-:W-:Y:S02]  /*2a510*/  SEL R2, RZ, 0x1, P0 ;  /* 0x00000001ff027807 */ /* 0x000fe40000000000 */
[----:B------:R-:W-:Y:S02]  /*2a520*/  SEL R11, R3, RZ, P0 ;  /* 0x000000ff030b7207 */ /* 0x000fe40000000000 */
[----:B------:R-:W-:-:S05]  /*2a530*/  LOP3.LUT R10, R5, R2, RZ, 0x3c, !PT ;  /* 0x00000002050a7212 */ /* 0x000fca00078e3cff */
[----:B------:R0:W-:Y:S04]  /*2a540*/  STL [R1+0x18], R10 ;  /* 0x0000180a01007387 */ /* 0x0001e80000100800 */
[----:B------:R0:W-:Y:S01]  /*2a550*/  STL [R1+0x10], R11 ;  /* 0x0000100b01007387 */ /* 0x0001e20000100800 */
        /* <DEDUP_REMOVED lines=25> */
.L_x_1876:
[----:B------:R-:W-:Y:S01]  /*2a6f0*/  IMAD R3, R11, 0x8, R19 ;  /* 0x000000080b037824 */ /* 0x000fe200078e0213 */
[----:B------:R-:W-:Y:S01]  /*2a700*/  SHF.L.U32 R2, R10, 0x1f, RZ ;  /* 0x0000001f0a027819 */ /* 0x000fe200000006ff */
[----:B------:R-:W-:Y:S03]  /*2a710*/  BSSY B2, `(.L_x_1877) ;  /* 0x0000003000027945 */ /* 0x000fe60003800000 */
[----:B------:R-:W2:Y:S02]  /*2a720*/  SYNCS.PHASECHK.TRANS64.TRYWAIT P0, [R3+URZ+0x2a840], R2 ;  /* 0x02a84002030075a7 */ /* 0x000ea4000800017f */
[----:B--2---:R-:W-:Y:S05]  /*2a730*/  @!P0 BRA `(.L_x_1878) ;  /* 0x00000040003c8947 */ /* 0x004fea0003800000 */
.L_x_1996:
[----:B------:R-:W-:Y:S05]  /*2a740*/  BSYNC B2 ;  /* 0x0000000000027941 */ /* 0x000fea0003800000 */
.L_x_1877:
[----:B-1----:R-:W1:Y:S01]  /*2a750*/  S2R R8, SR_TID.X ;  /* 0x0000000000087919 */ /* 0x002e620000002100 */
[----:B------:R-:W-:Y:S01]  /*2a760*/  BSSY B2, `(.L_x_1879) ;  /* 0x0000009000027945 */ /* 0x000fe20003800000 */
[----:B-1----:R-:W-:-:S04]  /*2a770*/  LOP3.LUT R8, R8, 0x7f, RZ, 0xc0, !PT ;  /* 0x0000007f08087812 */ /* 0x002fc800078ec0ff */
[----:B------:R-:W-:-:S13]  /*2a780*/  ISETP.NE.AND P0, PT, R8, RZ, PT ;  /* 0x000000ff0800720c */ /* 0x000fda0003f05270 */
[----:B------:R-:W-:Y:S05]  /*2a790*/  @P0 BRA `(.L_x_1880) ;  /* 0x0000000000140947 */ /* 0x000fea0003800000 */
[----:B------:R-:W-:Y:S01]  /*2a7a0*/  LOP3.LUT P1, RZ, R17, 0x1, RZ, 0xc0, !PT ;  /* 0x0000000111ff7812 */ /* 0x000fe2000782c0ff */
[----:B--2---:R-:W-:-:S04]  /*2a7b0*/  IMAD.MOV.U32 R2, RZ, RZ, 0x9000 ;  /* 0x00009000ff027424 */ /* 0x004fc800078e00ff */
[----:B------:R1:W-:Y:S08]  /*2a7c0*/  SYNCS.ARRIVE.TRANS64 RZ, [R3+URZ+0x2a830], R2 ;  /* 0x02a8300203ff79a7 */ /* 0x0003f0000800003f */
[----:B------:R-:W-:Y:S05]  /*2a7d0*/  @!P1 BRA `(.L_x_1880) ;  /* 0x0000000000049947 */ /* 0x000fea0003800000 */
[----:B------:R-:W-:Y:S01]  /*2a7e0*/  BPT.TRAP 0x1 ;  /* 0x000000040000795c */ /* 0x000fe20000300000 */
.L_x_1880:
[----:B------:R-:W-:Y:S05]  /*2a7f0*/  BSYNC B2 ;  /* 0x0000000000027941 */ /* 0x000fea0003800000 */
.L_x_1879:
[----:B------:R-:W3:Y:S04]  /*2a800*/  LDL R8, [R1+0x10] ;  /* 0x0000100001087983 */ /* 0x000ee80000100800 */
[----:B-12---:R-:W2:Y:S01]  /*2a810*/  LDL R2, [R1+0x1c] ;  /* 0x00001c0001027983 */ /* 0x006ea20000100800 */
[----:B0-----:R-:W-:Y:S01]  /*2a820*/  IMAD.MOV.U32 R11, RZ, RZ, RZ ;  /* 0x000000ffff0b7224 */ /* 0x001fe200078e00ff */
[----:B------:R-:W-:Y:S01]  /*2a830*/  UIADD3 UR4, UP0, UR36, 0x370, URZ ;  /* 0x0000037024047890 */ /* 0x000fe2000ff1e03f */
[----:B------:R-:W-:Y:S01]  /*2a840*/  PLOP3.LUT P0, PT, PT, PT, PT, 0x80, 0x0 ;  /* 0x000000000000781c */ /* 0x000fe20003f0f070 */
[----:B------:R-:W-:Y:S01]  /*2a850*/  VIADD R3, R3, 0x2a830 ;  /* 0x0002a83003037836 */ /* 0x000fe20000000000 */
[----:B------:R-:W-:Y:S01]  /*2a860*/  UMOV UR6, 0x0 ;  /* 0x0000000000067882 */ /* 0x000fe20000000000 */
[----:B------:R-:W-:Y:S01]  /*2a870*/  R2UR UR10, R11 ;  /* 0x000000000b0a72ca */ /* 0x000fe200000e0000 */
[----:B------:R-:W-:Y:S01]  /*2a880*/  UIADD3.X UR5, URZ, UR37, URZ, UP0, !UPT ;  /* 0x000000253f057290 */ /* 0x000fe200087fe43f */
[----:B------:R-:W-:Y:S01]  /*2a890*/  UMOV UR7, 0x14f00000 ;  /* 0x14f0000000077882 */ /* 0x000fe20000000000 */
[----:B---3--:R-:W-:-:S02]  /*2a8a0*/  IMAD R8, R8, 0x9000, R19 ;  /* 0x0000900008087824 */ /* 0x008fc400078e0213 */
[----:B--2---:R-:W-:Y:S02]  /*2a8b0*/  IMAD R2, R7, 0x60, R2 ;  /* 0x0000006007027824 */ /* 0x004fe400078e0202 */
[----:B------:R-:W-:-:S08]  /*2a8c0*/  VIADD R10, R8, 0x18400 ;  /* 0x00018400080a7836 */ /* 0x000fd00000000000 */
.L_x_1881:
        /* <DEDUP_REMOVED lines=16> */
.L_x_1882:
        /* <DEDUP_REMOVED lines=15> */
.L_x_1883:
        /* <DEDUP_REMOVED lines=15> */
.L_x_1997:
[----:B------:R-:W-:Y:S05]  /*2abb0*/  BSYNC B2 ;  /* 0x0000000000027941 */ /* 0x000fea0003800000 */
.L_x_1884:
        /* <DEDUP_REMOVED lines=10> */
.L_x_1886:
[----:B------:R-:W-:Y:S01]  /*2ac60*/  LOP3.LUT P0, RZ, R17, 0x8, RZ, 0xc0, !PT ;  /* 0x0000000811ff7812 */ /* 0x000fe2000780c0ff */
[----:B------:R-:W-:-:S12]  /*2ac70*/  BSSY B2, `(.L_x_1887) ;  /* 0x0000003000027945 */ /* 0x000fd80003800000 */
[----:B------:R-:W-:Y:S05]  /*2ac80*/  @P0 BRA `(.L_x_1888) ;  /* 0x0000000000040947 */ /* 0x000fea0003800000 */
[----:B------:R-:W-:Y:S01]  /*2ac90*/  BPT.TRAP 0x1 ;  /* 0x000000040000795c */ /* 0x000fe20000300000 */
.L_x_1888:
[----:B------:R-:W-:Y:S05]  /*2aca0*/  BSYNC B2 ;  /* 0x0000000000027941 */ /* 0x000fea0003800000 */
.L_x_1887:
        /* <DEDUP_REMOVED lines=12> */
.L_x_1889:
        /* <DEDUP_REMOVED lines=15> */
.L_x_1890:
        /* <DEDUP_REMOVED lines=12> */
.L_x_1875:
[----:B------:R-:W-:Y:S05]  /*2af20*/  BSYNC B1 ;  /* 0x0000000000017941 */ /* 0x000fea0003800000 */
.L_x_1874:
[----:B------:R-:W2:Y:S01]  /*2af30*/  LDL R2, [R1+0x30] ;  /* 0x0000300001027983 */ /* 0x000ea20000100800 */
[----:B------:R-:W-:Y:S01]  /*2af40*/  VIADD R0, R0, 0xfffffffe ;  /* 0xfffffffe00007836 */ /* 0x000fe20000000000 */
[----:B--2---:R-:W-:-:S13]  /*2af50*/  ISETP.GT.AND P0, PT, R6, R2, PT ;  /* 0x000000020600720c */ /* 0x004fda0003f04270 */
[----:B------:R-:W-:Y:S05]  /*2af60*/  @P0 BRA `(.L_x_1891) ;  /* 0xffffffe800b00947 */ /* 0x000fea000383ffff */
.L_x_1837:
[----:B------:R-:W-:Y:S05]  /*2af70*/  BSYNC B0 ;  /* 0x0000000000007941 */ /* 0x000fea0003800000 */
.L_x_1836:
[----:B------:R-:W4:Y:S01]  /*2af80*/  S2R R2, SR_TID.X ;  /* 0x0000000000027919 */ /* 0x000f220000002100 */
[----:B------:R-:W-:Y:S01]  /*2af90*/  BSSY B0, `(.L_x_1892) ;  /* 0x0000011000007945 */ /* 0x000fe20003800000 */
[----:B----4-:R-:W-:-:S04]  /*2afa0*/  LOP3.LUT R2, R2, 0x7f, RZ, 0xc0, !PT ;  /* 0x0000007f02027812 */ /* 0x010fc800078ec0ff */
[----:B------:R-:W-:-:S13]  /*2afb0*/  ISETP.NE.AND P0, PT, R2, RZ, PT ;  /* 0x000000ff0200720c */ /* 0x000fda0003f05270 */
[----:B------:R-:W-:Y:S05]  /*2afc0*/  @P0 BRA `(.L_x_1893) ;  /* 0x0000000000340947 */ /* 0x000fea0003800000 */
[----:B------:R-:W4:Y:S01]  /*2afd0*/  S2R R2, SR_LANEID ;  /* 0x0000000000027919 */ /* 0x000f220000000000 */
[----:B------:R-:W-:Y:S01]  /*2afe0*/  VOTEU.ANY UR4, UPT, PT ;  /* 0x0000000000047886 */ /* 0x000fe200038e0100 */
[----:B--2---:R-:W2:Y:S01]  /*2aff0*/  LDC.64 R4, c[0x0][0xc60] ;  /* 0x00031800ff047b82 */ /* 0x004ea20000000a00 */
[----:B------:R-:W4:Y:S02]  /*2b000*/  FLO.U32 R0, UR4 ;  /* 0x0000000400007d00 */ /* 0x000f2400080e0000 */
[----:B----4-:R-:W-:-:S06]  /*2b010*/  ISETP.EQ.U32.AND P0, PT, R0, R2, PT ;  /* 0x000000020000720c */ /* 0x010fcc0003f02070 */
[----:B------:R-:W2:Y:S07]  /*2b020*/  POPC R2, UR4 ;  /* 0x0000000400027d09 */ /* 0x000eae0008000000 */
[----:B--2---:R-:W2:Y:S04]  /*2b030*/  @P0 ATOMG.E.ADD.STRONG.GPU PT, R2, desc[UR46][R4.64], R2 ;  /* 0x00000002040209a8 */ /* 0x004ea800081ee1ee */
[----:B--2---:R2:W4:Y:S02]  /*2b040*/  SHFL.IDX PT, R2, R2, R0, 0x1f ;  /* 0x00001f0002027589 */ /* 0x00452400000e0000 */
[----:B--2---:R-:W2:Y:S02]  /*2b050*/  S2R R0, SR_LTMASK ;  /* 0x0000000000007919 */ /* 0x004ea40000003900 */
[----:B--2---:R-:W-:-:S06]  /*2b060*/  LOP3.LUT R0, R0, UR4, RZ, 0xc0, !PT ;  /* 0x0000000400007c12 */ /* 0x004fcc000f8ec0ff */
[----:B------:R-:W4:Y:S02]  /*2b070*/  POPC R0, R0 ;  /* 0x0000000000007309 */ /* 0x000f240000000000 */
[----:B----4-:R-:W-:-:S05]  /*2b080*/  IADD3 R0, R2, UR39, R0 ;  /* 0x0000002702007c10 */ /* 0x010fca000fffe000 */
[----:B------:R4:W-:Y:S02]  /*2b090*/  STL [R1], R0 ;  /* 0x0000000001007387 */ /* 0x0009e40000100800 */
.L_x_1893:
[----:B------:R-:W-:Y:S05]  /*2b0a0*/  BSYNC B0 ;  /* 0x0000000000007941 */ /* 0x000fea0003800000 */
.L_x_1892:
[----:B------:R-:W-:Y:S01]  /*2b0b0*/  LOP3.LUT P0, RZ, R17, 0x4, RZ, 0xc0, !PT ;  /* 0x0000000411ff7812 */ /* 0x000fe2000780c0ff */
[----:B------:R-:W-:-:S12]  /*2b0c0*/  BSSY B0, `(.L_x_1894) ;  /* 0x000003f000007945 */ /* 0x000fd80003800000 */
[----:B------:R-:W-:Y:S05]  /*2b0d0*/  @!P0 BRA `(.L_x_1895) ;  /* 0x0000000000f48947 */ /* 0x000fea0003800000 */
[----:B----4-:R-:W4:Y:S04]  /*2b0e0*/  LDL R0, [R1+0x10] ;  /* 0x0000100001007983 */ /* 0x010f280000100800 */
[----:B------:R-:W5:Y:S01]  /*2b0f0*/  LDL R2, [R1+0x18] ;  /* 0x0000180001027983 */ /* 0x000f620000100800 */
[----:B------:R-:W-:Y:S01]  /*2b100*/  BSSY B1, `(.L_x_1896) ;  /* 0x0000005000017945 */ /* 0x000fe20003800000 */
[----:B----4-:R-:W-:Y:S01]  /*2b110*/  IMAD R0, R0, 0x8, R19 ;  /* 0x0000000800007824 */ /* 0x010fe200078e0213 */
[----:B-----5:R-:W-:-:S04]  /*2b120*/  SHF.L.U32 R2, R2, 0x1f, RZ ;  /* 0x0000001f02027819 */ /* 0x020fc800000006ff */
[----:B------:R-:W4:Y:S02]  /*2b130*/  SYNCS.PHASECHK.TRANS64.TRYWAIT P0, [R0+URZ+0x2a860], R2 ;  /* 0x02a86002000075a7 */ /* 0x000f24000800017f */
[----:B----4-:R-:W-:Y:S05]  /*2b140*/  @!P0 BRA `(.L_x_1897) ;  /* 0x0000003400e08947 */ /* 0x010fea0003800000 */
.L_x_1998:
[----:B------:R-:W-:Y:S05]  /*2b150*/  BSYNC B1 ;  /* 0x0000000000017941 */ /* 0x000fea0003800000 */
.L_x_1896:
[----:B---3--:R-:W3:Y:S01]  /*2b160*/  S2R R3, SR_TID.X ;  /* 0x0000000000037919 */ /* 0x008ee20000002100 */
[----:B------:R-:W-:-:S04]  /*2b170*/  UPRMT UR4, UR38, 0x9910, URZ ;  /* 0x0000991026047896 */ /* 0x000fc8000800003f */
[----:B------:R-:W-:Y:S01]  /*2b180*/  UISETP.NE.AND UP0, UPT, UR4, 0x2, UPT ;  /* 0x000000020400788c */ /* 0x000fe2000bf05270 */
[----:B---3--:R-:W-:-:S04]  /*2b190*/  LOP3.LUT R3, R3, 0x7f, RZ, 0xc0, !PT ;  /* 0x0000007f03037812 */ /* 0x008fc800078ec0ff */
[----:B------:R-:W-:-:S13]  /*2b1a0*/  ISETP.NE.AND P0, PT, R3, RZ, PT ;  /* 0x000000ff0300720c */ /* 0x000fda0003f05270 */
[----:B----4-:R-:W-:-:S04]  /*2b1b0*/  @!P0 IMAD.MOV.U32 R2, RZ, RZ, 0x6000 ;  /* 0x00006000ff028424 */ /* 0x010fc800078e00ff */
[----:B------:R3:W-:Y:S01]  /*2b1c0*/  @!P0 SYNCS.ARRIVE.TRANS64 RZ, [R0+URZ+0x2a850], R2 ;  /* 0x02a8500200ff89a7 */ /* 0x0007e2000800003f */
[----:B------:R-:W-:-:S13]  /*2b1d0*/  PLOP3.LUT P0, PT, PT, PT, UP0, 0x80, 0x0 ;  /* 0x000000000000781c */ /* 0x000fda0003f0f008 */
[----:B---3--:R-:W-:Y:S05]  /*2b1e0*/  @P0 BRA `(.L_x_1898) ;  /* 0x0000000000040947 */ /* 0x008fea0003800000 */
[----:B------:R-:W-:Y:S01]  /*2b1f0*/  BPT.TRAP 0x1 ;  /* 0x000000040000795c */ /* 0x000fe20000300000 */
.L_x_1898:
[----:B------:R-:W-:Y:S01]  /*2b200*/  LOP3.LUT P0, RZ, R17, 0x8, RZ, 0xc0, !PT ;  /* 0x0000000811ff7812 */ /* 0x000fe2000780c0ff */
[----:B------:R-:W-:-:S12]  /*2b210*/  BSSY B1, `(.L_x_1899) ;  /* 0x0000003000017945 */ /* 0x000fd80003800000 */
[----:B------:R-:W-:Y:S05]  /*2b220*/  @P0 BRA `(.L_x_1900) ;  /* 0x0000000000040947 */ /* 0x000fea0003800000 */
[----:B------:R-:W-:Y:S01]  /*2b230*/  BPT.TRAP 0x1 ;  /* 0x000000040000795c */ /* 0x000fe20000300000 */
.L_x_1900:
[----:B------:R-:W-:Y:S05]  /*2b240*/  BSYNC B1 ;  /* 0x0000000000017941 */ /* 0x000fea0003800000 */
.L_x_1899:
[----:B------:R-:W3:Y:S04]  /*2b250*/  LDL.LU R4, [R1+0x1c] ;  /* 0x00001c0001047983 */ /* 0x000ee80000300800 */
[----:B------:R-:W3:Y:S04]  /*2b260*/  LDL.LU R3, [R1+0x4] ;  /* 0x0000040001037983 */ /* 0x000ee80000300800 */
[----:B------:R-:W4:Y:S01]  /*2b270*/  LDL R2, [R1+0x10] ;  /* 0x0000100001027983 */ /* 0x000f220000100800 */
        /* <DEDUP_REMOVED lines=8> */
[----:B----4-:R-:W-:-:S04]  /*2b300*/  IMAD R2, R2, 0x6000, R19 ;  /* 0x0000600002027824 */ /* 0x010fc800078e0213 */
[----:B------:R-:W-:-:S07]  /*2b310*/  VIADD R4, R2, 0x400 ;  /* 0x0000040002047836 */ /* 0x000fce0000000000 */
.L_x_1901:
        /* <DEDUP_REMOVED lines=15> */
.L_x_1902:
        /* <DEDUP_REMOVED lines=10> */
.L_x_1895:
[----:B------:R-:W-:Y:S05]  /*2b4b0*/  BSYNC B0 ;  /* 0x0000000000007941 */ /* 0x000fea0003800000 */
.L_x_1894:
[----:B--2---:R-:W4:Y:S04]  /*2b4c0*/  LDL.LU R5, [R1+0x10] ;  /* 0x0000100001057983 */ /* 0x004f280000300800 */
[----:B------:R-:W2:Y:S01]  /*2b4d0*/  LDL.LU R4, [R1+0x18] ;  /* 0x0000180001047983 */ /* 0x000ea20000300800 */
[----:B----4-:R-:W-:-:S05]  /*2b4e0*/  VIADD R0, R5, 0x1 ;  /* 0x0000000105007836 */ /* 0x010fca0000000000 */
[----:B------:R-:W-:-:S04]  /*2b4f0*/  ISETP.NE.AND P0, PT, R0, 0x2, PT ;  /* 0x000000020000780c */ /* 0x000fc80003f05270 */
[----:B------:R-:W-:Y:S02]  /*2b500*/  SEL R2, RZ, 0x1, P0 ;  /* 0x00000001ff027807 */ /* 0x000fe40000000000 */
[----:B------:R-:W-:Y:S02]  /*2b510*/  SEL R0, R0, RZ, P0 ;  /* 0x000000ff00007207 */ /* 0x000fe40000000000 */
[----:B--2---:R-:W-:-:S03]  /*2b520*/  LOP3.LUT R4, R4, R2, RZ, 0x3c, !PT ;  /* 0x0000000204047212 */ /* 0x004fc600078e3cff */
[----:B------:R4:W-:Y:S04]  /*2b530*/  STL [R1+0x10], R0 ;  /* 0x0000100001007387 */ /* 0x0009e80000100800 */
[----:B------:R4:W-:Y:S02]  /*2b540*/  STL [R1+0x18], R4 ;  /* 0x0000180401007387 */ /* 0x0009e40000100800 */
.L_x_1816:
[----:B------:R-:W-:Y:S05]  /*2b550*/  BSYNC B7 ;  /* 0x0000000000077941 */ /* 0x000fea0003800000 */
.L_x_1814:
[----:B------:R-:W-:-:S13]  /*2b560*/  LOP3.LUT P0, RZ, R17, 0x10, RZ, 0xc0, !PT ;  /* 0x0000001011ff7812 */ /* 0x000fda000780c0ff */
[----:B------:R-:W-:Y:S05]  /*2b570*/  @!P0 BRA `(.L_x_1903) ;  /* 0x00000000002c8947 */ /* 0x000fea0003800000 */
[----:B------:R-:W-:Y:S05]  /*2b580*/  WARPSYNC.ALL ;  /* 0x0000000000007948 */ /* 0x000fea0003800000 */
[----:B------:R-:W5:Y:S08]  /*2b590*/  S2UR UR5, SR_CgaCtaId ;  /* 0x00000000000579c3 */ /* 0x000f700000008800 */
[----:B------:R-:W-:Y:S06]  /*2b5a0*/  BAR.SYNC.DEFER_BLOCKING 0x5, 0x180 ;  /* 0x0146000000007b1d */ /* 0x000fec0000010000 */
[----:B------:R-:W-:-:S02]  /*2b5b0*/  UMOV UR4, 0x400 ;  /* 0x0000040000047882 */ /* 0x000fc40000000000 */
[----:B-----5:R-:W-:-:S06]  /*2b5c0*/  ULEA UR4, UR5, UR4, 0x18 ;  /* 0x0000000405047291 */ /* 0x020fcc000f8ec03f */
[----:B------:R-:W-:-:S05]  /*2b5d0*/  IMAD.U32 R19, RZ, RZ, UR4 ;  /* 0x00000004ff137e24 */ /* 0x000fca000f8e00ff */
[----:B01--4-:R-:W0:Y:S04]  /*2b5e0*/  LDS.128 R4, [R19+0x2a8d0] ;  /* 0x02a8d00013047984 */ /* 0x013e280000000c00 */
[----:B0-----:R0:W-:Y:S04]  /*2b5f0*/  STL.64 [R1], R4 ;  /* 0x0000000401007387 */ /* 0x0011e80000100a00 */
[----:B------:R0:W-:Y:S01]  /*2b600*/  STL.64 [R1+0x8], R6 ;  /* 0x0000080601007387 */ /* 0x0001e20000100a00 */
[----:B------:R-:W-:Y:S06]  /*2b610*/  BAR.ARV 0x4, 0x180 ;  /* 0x0106000000007b1d */ /* 0x000fec0000002000 */
[----:B------:R-:W-:Y:S05]  /*2b620*/  BRA `(.L_x_1904) ;  /* 0x00000010002c7947 */ /* 0x000fea0003800000 */
.L_x_1903:
[----:B------:R-:W5:Y:S01]  /*2b630*/  LDL R16, [R1+0x28] ;  /* 0x0000280001107983 */ /* 0x000f620000100800 */
[----:B------:R-:W-:Y:S01]  /*2b640*/  UMOV UR4, 0xffffffff ;  /* 0xffffffff00047882 */ /* 0x000fe20000000000 */
[----:B-----5:R-:W-:Y:S02]  /*2b650*/  ISETP.NE.AND P5, PT, R16, 0x1f, PT ;  /* 0x0000001f1000780c */ /* 0x020fe40003fa5270 */
[----:B------:R-:W-:Y:S11]  /*2b660*/  BRA.DIV UR4, `(.L_x_1905) ;  /* 0x0000003204ac7947 */ /* 0x000ff6000b800000 */
[----:B---3--:R-:W2:Y:S01]  /*2b670*/  LDL R3, [R1+0xc] ;  /* 0x00000c0001037983 */ /* 0x008ea20000100800 */
[----:B------:R-:W-:-:S03]  /*2b680*/  ULDC UR4, c[0x0][0xc3c] ;  /* 0x00030f0000047ab9 */ /* 0x000fc60000000800 */
[----:B------:R-:W0:Y:S01]  /*2b690*/  LDL.LU R2, [R1] ;  /* 0x0000000001027983 */ /* 0x000e220000300800 */
[----:B------:R-:W-:Y:S01]  /*2b6a0*/  LOP3.LUT P4, RZ, R17, 0x1, RZ, 0xc0, !PT ;  /* 0x0000000111ff7812 */ /* 0x000fe2000788c0ff */
[----:B--2-4-:R-:W-:Y:S02]  /*2b6b0*/  IMAD.IADD R0, R3, 0x1, R16 ;  /* 0x0000000103007824 */ /* 0x014fe400078e0210 */
[----:B0-----:R-:W-:-:S03]  /*2b6c0*/  IMAD.MOV.U32 R10, RZ, RZ, R2 ;  /* 0x000000ffff0a7224 */ /* 0x001fc600078e0002 */
[----:B------:R-:W-:-:S13]  /*2b6d0*/  ISETP.GE.OR P0, PT, R0, UR4, !P5 ;  /* 0x0000000400007c0c */ /* 0x000fda000ef06670 */
[----:B------:R-:W0:Y:S08]  /*2b6e0*/  @!P0 LDC.64 R2, c[0x0][0xc80] ;  /* 0x00032000ff028b82 */ /* 0x000e300000000a00 */
[----:B-1----:R-:W1:Y:S01]  /*2b6f0*/  @!P0 LDC.64 R6, c[0x0][0xc78] ;  /* 0x00031e00ff068b82 */ /* 0x002e620000000a00 */
        /* <DEDUP_REMOVED lines=8> */
[----:B------:R-:W-:Y:S01]  /*2b780*/  SHFL.IDX PT, R5, R10, RZ, 0x1f ;  /* 0x00001fff0a057589 */ /* 0x000fe200000e0000 */
[----:B------:R-:W-:-:S03]  /*2b790*/  ISETP.GE.U32.AND P3, PT, R16, 0x10, PT ;  /* 0x000000101000780c */ /* 0x000fc60003f66070 */
[----:B------:R-:W-:Y:S01]  /*2b7a0*/  SHFL.IDX PT, R0, R10, 0x1, 0x1f ;  /* 0x00201f000a007f89 */ /* 0x000fe200000e0000 */
[----:B--2---:R-:W-:Y:S02]  /*2b7b0*/  @!P0 IMAD.MOV.U32 R4, RZ, RZ, R8 ;  /* 0x000000ffff048224 */ /* 0x004fe400078e0008 */
[----:B------:R-:W-:Y:S02]  /*2b7c0*/  IMAD.MOV.U32 R8, RZ, RZ, RZ ;  /* 0x000000ffff087224 */ /* 0x000fe400078e00ff */
[----:B---3--:R-:W-:Y:S01]  /*2b7d0*/  @!P0 IMAD.MOV.U32 R6, RZ, RZ, R2 ;  /* 0x000000ffff068224 */ /* 0x008fe200078e0002 */
        /* <DEDUP_REMOVED lines=18> */
.L_x_2008:
[----:B------:R-:W-:Y:S02]  /*2b900*/  ULDC UR4, c[0x0][0xc38] ;  /* 0x00030e0000047ab9 */ /* 0x000fe40000000800 */
[----:B------:R-:W-:-:S04]  /*2b910*/  IMAD.U32 R2, RZ, RZ, UR4 ;  /* 0x00000004ff027e24 */ /* 0x000fc8000f8e00ff */
[----:B-1----:R-:W-:-:S04]  /*2b920*/  IMAD R9, R9, R2, RZ ;  /* 0x0000000209097224 */ /* 0x002fc800078e02ff */
[----:B------:R-:W-:-:S05]  /*2b930*/  IMAD.IADD R0, R0, 0x1, R9 ;  /* 0x0000000100007824 */ /* 0x000fca00078e0209 */
[----:B------:R-:W-:-:S13]  /*2b940*/  ISETP.GT.AND P4, PT, R0, R5, PT ;  /* 0x000000050000720c */ /* 0x000fda0003f84270 */
[----:B------:R-:W-:Y:S05]  /*2b950*/  @P4 BRA `(.L_x_1906) ;  /* 0x0000000000ac4947 */ /* 0x000fea0003800000 */
.L_x_1909:
        /* <DEDUP_REMOVED lines=20> */
[----:B------:R-:W1:Y:S01]  /*2baa0*/  SHFL.UP PT, R3, R2, 0x1, RZ ;  /* 0x0420000002037989 */ /* 0x000e6200000e00ff */
[----:B------:R-:W-:-:S04]  /*2bab0*/  LOP3.LUT P4, RZ, R17, 0x1, RZ, 0xc0, !PT ;  /* 0x0000000111ff7812 */ /* 0x000fc8000788c0ff */
        /* <DEDUP_REMOVED lines=15> */
.L_x_2016:
[----:B------:R-:W-:Y:S02]  /*2bbb0*/  ULDC UR4, c[0x0][0xc38] ;  /* 0x00030e0000047ab9 */ /* 0x000fe40000000800 */
[----:B------:R-:W-:-:S04]  /*2bbc0*/  IMAD.U32 R2, RZ, RZ, UR4 ;  /* 0x00000004ff027e24 */ /* 0x000fc8000f8e00ff */
[----:B-1----:R-:W-:-:S04]  /*2bbd0*/  IMAD R9, R9, R2, RZ ;  /* 0x0000000209097224 */ /* 0x002fc800078e02ff */
[----:B------:R-:W-:-:S05]  /*2bbe0*/  IMAD.IADD R0, R9, 0x1, R0 ;  /* 0x0000000109007824 */ /* 0x000fca00078e0200 */
[----:B------:R-:W-:-:S13]  /*2bbf0*/  ISETP.GT.AND P4, PT, R0, R5, PT ;  /* 0x000000050000720c */ /* 0x000fda0003f84270 */
[----:B------:R-:W-:Y:S05]  /*2bc00*/  @!P4 BRA `(.L_x_1909) ;  /* 0xfffffffc0054c947 */ /* 0x000fea000383ffff */
.L_x_1906:
        /* <DEDUP_REMOVED lines=8> */
[----:B-1----:R1:W3:Y:S04]  /*2bc90*/  SHFL.IDX PT, R4, R4, R3, 0x1f ;  /* 0x00001f0304047589 */ /* 0x0022e800000e0000 */
[----:B------:R1:W4:Y:S01]  /*2bca0*/  SHFL.IDX PT, R6, R6, R3, 0x1f ;  /* 0x00001f0306067589 */ /* 0x00032200000e0000 */
[----:B--2---:R-:W-:-:S05]  /*2bcb0*/  IMAD.IADD R10, R3, 0x1, R10 ;  /* 0x00000001030a7824 */ /* 0x004fca00078e020a */
[----:B---34-:R1:W-:Y:S02]  /*2bcc0*/  STL [R1+0xc], R10 ;  /* 0x00000c0a01007387 */ /* 0x0183e40000100800 */
.L_x_2021:
[----:B------:R-:W-:-:S13]  /*2bcd0*/  ISETP.NE.AND P0, PT, R0, RZ, PT ;  /* 0x000000ff0000720c */ /* 0x000fda0003f05270 */
[----:B------:R-:W-:Y:S05]  /*2bce0*/  @!P0 BRA `(.L_x_1911) ;  /* 0x0000000000148947 */ /* 0x000fea0003800000 */
[----:B------:R-:W-:Y:S01]  /*2bcf0*/  UMOV UR4, 0xffffffff ;  /* 0xffffffff00047882 */ /* 0x000fe20000000000 */
[----:B-1----:R-:W-:Y:S02]  /*2bd00*/  VIADD R3, R3, 0xffffffff ;  /* 0xffffffff03037836 */ /* 0x002fe40000000000 */
[----:B------:R-:W-:Y:S05]  /*2bd10*/  BRA.DIV UR4, `(.L_x_1912) ;  /* 0x0000003604a47947 */ /* 0x000fea000b800000 */
[----:B------:R1:W2:Y:S02]  /*2bd20*/  SHFL.IDX PT, R3, R7, R3, 0x1f ;  /* 0x00001f0307037589 */ /* 0x0002a400000e0000 */
.L_x_2024:
[----:B--2---:R-:W-:-:S07]  /*2bd30*/  IMAD.MOV.U32 R8, RZ, RZ, R3 ;  /* 0x000000ffff087224 */ /* 0x004fce00078e0003 */
.L_x_1911:
[----:B------:R-:W-:Y:S01]  /*2bd40*/  ISETP.NE.AND P0, PT, R6, 0x1, PT ;  /* 0x000000010600780c */ /* 0x000fe20003f05270 */
[----:B------:R-:W-:-:S05]  /*2bd50*/  IMAD R0, R8, R2, R9 ;  /* 0x0000000208007224 */ /* 0x000fca00078e0209 */
[----:B------:R2:W-:Y:S02]  /*2bd60*/  STL [R1], R0 ;  /* 0x0000000001007387 */ /* 0x0005e40000100800 */
[----:B--2---:R-:W-:-:S05]  /*2bd70*/  IMAD.IADD R0, R5, 0x1, -R0 ;  /* 0x0000000105007824 */ /* 0x004fca00078e0a00 */
[----:B------:R-:W-:Y:S05]  /*2bd80*/  @!P0 BRA `(.L_x_1913) ;  /* 0x0000000000e48947 */ /* 0x000fea0003800000 */
[----:B------:R-:W-:-:S04]  /*2bd90*/  IABS R5, R4 ;  /* 0x0000000400057213 */ /* 0x000fc80000000000 */
[----:B------:R-:W2:Y:S08]  /*2bda0*/  I2F.RP R2, R5 ;  /* 0x0000000500027306 */ /* 0x000eb00000209400 */
[----:B--2---:R-:W2:Y:S02]  /*2bdb0*/  MUFU.RCP R2, R2 ;  /* 0x0000000200027308 */ /* 0x004ea40000001000 */
[----:B--2---:R-:W-:-:S06]  /*2bdc0*/  VIADD R2, R2, 0xffffffe ;  /* 0x0ffffffe02027836 */ /* 0x004fcc0000000000 */
[----:B-1----:R-:W1:Y:S02]  /*2bdd0*/  F2I.FTZ.U32.TRUNC.NTZ R3, R2 ;  /* 0x0000000200037305 */ /* 0x002e64000021f000 */
[----:B-1----:R-:W-:-:S04]  /*2bde0*/  IMAD.MOV R2, RZ, RZ, -R3 ;  /* 0x000000ffff027224 */ /* 0x002fc800078e0a03 */
        /* <DEDUP_REMOVED lines=14> */
[----:B------:R-:W1:Y:S07]  /*2bed0*/  I2F.RP R2, R5 ;  /* 0x0000000500027306 */ /* 0x000e6e0000209400 */
[----:B------:R-:W-:Y:S01]  /*2bee0*/  @P0 VIADD R8, R8, 0x1 ;  /* 0x0000000108080836 */ /* 0x000fe20000000000 */
[----:B-1----:R-:W1:Y:S02]  /*2bef0*/  MUFU.RCP R2, R2 ;  /* 0x0000000200027308 */ /* 0x002e640000001000 */
[----:B-1----:R-:W-:-:S06]  /*2bf00*/  VIADD R2, R2, 0xffffffe ;  /* 0x0ffffffe02027836 */ /* 0x002fcc0000000000 */
[----:B------:R-:W1:Y:S02]  /*2bf10*/  F2I.FTZ.U32.TRUNC.NTZ R3, R2 ;  /* 0x0000000200037305 */ /* 0x000e64000021f000 */
[----:B-1----:R-:W-:-:S04]  /*2bf20*/  IMAD.MOV R2, RZ, RZ, -R3 ;  /* 0x000000ffff027224 */ /* 0x002fc800078e0a03 */
[----:B0-----:R-:W-:Y:S02]  /*2bf30*/  IMAD R7, R2, R5, RZ ;  /* 0x0000000502077224 */ /* 0x001fe400078e02ff */
        /* <DEDUP_REMOVED lines=30> */
.L_x_1913:
[----:B-1----:R-:W2:Y:S01]  /*2c120*/  LDL R3, [R1+0xc] ;  /* 0x00000c0001037983 */ /* 0x002ea20000100800 */
[----:B0-----:R-:W2:Y:S02]  /*2c130*/  LDC.64 R6, c[0x0][0xc90] ;  /* 0x00032400ff067b82 */ /* 0x001ea40000000a00 */
        /* <DEDUP_REMOVED lines=31> */
[----:B------:R-:W-:-:S04]  /*2c330*/  VIADDMNMX R8, R8, R2, R3, PT ;  /* 0x0000000208087246 */ /* 0x000fc80003800103 */
[----:B------:R-:W-:-:S04]  /*2c340*/  IABS R9, R8 ;  /* 0x0000000800097213 */ /* 0x000fc80000000000 */
        /* <DEDUP_REMOVED lines=18> */
[----:B------:R-:W-:Y:S02]  /*2c470*/  LOP3.LUT R0, R6, R8, RZ, 0x3c, !PT ;  /* 0x0000000806007212 */ /* 0x000fe400078e3cff */
[----:B------:R-:W-:Y:S02]  /*2c480*/  IADD3 R6, R7, 0x1000000, R6 ;  /* 0x0100000007067810 */ /* 0x000fe40007ffe006 */
[----:B------:R-:W-:-:S07]  /*2c490*/  ISETP.GE.AND P1, PT, R0, RZ, PT ;  /* 0x000000ff0000720c */ /* 0x000fce0003f26270 */
[----:B------:R-:W-:-:S04]  /*2c4a0*/  @P0 VIADD R2, R2, 0x1 ;  /* 0x0000000102020836 */ /* 0x000fc80000000000 */
[----:B------:R-:W-:-:S04]  /*2c4b0*/  IMAD.MOV.U32 R0, RZ, RZ, R2 ;  /* 0x000000ffff007224 */ /* 0x000fc800078e0002 */
[----:B------:R-:W-:Y:S01]  /*2c4c0*/  @!P1 IMAD.MOV R0, RZ, RZ, -R0 ;  /* 0x000000ffff009224 */ /* 0x000fe200078e0a00 */
[----:B------:R-:W-:Y:S01]  /*2c4d0*/  @!P2 LOP3.LUT R0, RZ, R8, RZ, 0x33, !PT ;  /* 0x00000008ff00a212 */ /* 0x000fe200078e33ff */
[----:B------:R-:W-:-:S04]  /*2c4e0*/  IMAD.MOV R8, RZ, RZ, -R8 ;  /* 0x000000ffff087224 */ /* 0x000fc800078e0a08 */
[----:B------:R-:W-:-:S05]  /*2c4f0*/  IMAD R2, R0, R8, R6 ;  /* 0x0000000800027224 */ /* 0x000fca00078e0206 */
[----:B------:R1:W-:Y:S02]  /*2c500*/  STL [R1+0x8], R2 ;  /* 0x0000080201007387 */ /* 0x0003e40000100800 */
.L_x_1914:
[----:B------:R-:W-:-:S05]  /*2c510*/  LOP3.LUT R0, RZ, R0, RZ, 0x33, !PT ;  /* 0x00000000ff007212 */ /* 0x000fca00078e33ff */
[----:B------:R-:W-:-:S05]  /*2c520*/  IMAD.IADD R0, R4, 0x1, R0 ;  /* 0x0000000104007824 */ /* 0x000fca00078e0200 */
[----:B------:R2:W-:Y:S01]  /*2c530*/  STL [R1+0x4], R0 ;  /* 0x0000040001007387 */ /* 0x0005e20000100800 */
[----:B------:R-:W-:Y:S05]  /*2c540*/  BRA `(.L_x_1915) ;  /* 0x0000000000287947 */ /* 0x000fea0003800000 */
.L_x_1907:
        /* <DEDUP_REMOVED lines=10> */
.L_x_1915:
[----:B--23--:R-:W2:Y:S04]  /*2c5f0*/  LDL R0, [R1+0x28] ;  /* 0x0000280001007983 */ /* 0x00cea80000100800 */
[----:B01----:R-:W3:Y:S04]  /*2c600*/  LDL R2, [R1+0xc] ;  /* 0x00000c0001027983 */ /* 0x003ee80000100800 */
        /* <DEDUP_REMOVED lines=13> */
.L_x_1904:
[----:B--2---:R-:W2:Y:S01]  /*2c6e0*/  LDL R0, [R1+0xc] ;  /* 0x00000c0001007983 */ /* 0x004ea20000100800 */
[----:B------:R-:W-:Y:S02]  /*2c6f0*/  ULDC UR4, c[0x0][0xc3c] ;  /* 0x00030f0000047ab9 */ /* 0x000fe40000000800 */
[----:B--2---:R-:W-:-:S13]  /*2c700*/  ISETP.GE.AND P0, PT, R0, UR4, PT ;  /* 0x0000000400007c0c */ /* 0x004fda000bf06270 */
[----:B------:R-:W-:Y:S05]  /*2c710*/  @!P0 BRA `(.L_x_1916) ;  /* 0xffffff8400908947 */ /* 0x000fea000383ffff */
[----:B------:R-:W-:Y:S05]  /*2c720*/  BSYNC B8 ;  /* 0x0000000000087941 */ /* 0x000fea0003800000 */
.L_x_1752:
[----:B----4-:R-:W2:Y:S01]  /*2c730*/  LDL.LU R0, [R1+0x58] ;  /* 0x0000580001007983 */ /* 0x010ea20000300800 */
[----:B------:R-:W-:Y:S01]  /*2c740*/  BSSY B0, `(.L_x_1917) ;  /* 0x000000b000007945 */ /* 0x000fe20003800000 */
[----:B01----:R-:W0:Y:S01]  /*2c750*/  S2R R5, SR_CgaCtaId ;  /* 0x0000000000057919 */ /* 0x003e220000008800 */
[----:B--2---:R-:W-:-:S05]  /*2c760*/  VIADD R0, R0, 0x1 ;  /* 0x0000000100007836 */ /* 0x004fca0000000000 */
[----:B------:R-:W-:-:S04]  /*2c770*/  LEA.HI R2, R0, R0, RZ, 0x1 ;  /* 0x0000000000027211 */ /* 0x000fc800078f08ff */
[----:B---3--:R-:W-:-:S05]  /*2c780*/  LOP3.LUT R3, R2, 0xfffffffe, RZ, 0xc0, !PT ;  /* 0xfffffffe02037812 */ /* 0x008fca00078ec0ff */
[----:B------:R-:W-:Y:S01]  /*2c790*/  IMAD.IADD R3, R0, 0x1, -R3 ;  /* 0x0000000100037824 */ /* 0x000fe200078e0a03 */
[----:B------:R-:W-:-:S04]  /*2c7a0*/  MOV R0, 0x400 ;  /* 0x0000040000007802 */ /* 0x000fc80000000f00 */
[----:B0-----:R-:W-:Y:S02]  /*2c7b0*/  LEA R0, R5, R0, 0x18 ;  /* 0x0000000005007211 */ /* 0x001fe400078ec0ff */
[----:B------:R-:W-:-:S04]  /*2c7c0*/  SHF.L.U32 R3, R3, 0x1f, RZ ;  /* 0x0000001f03037819 */ /* 0x000fc800000006ff */
[----:B------:R-:W0:Y:S02]  /*2c7d0*/  SYNCS.PHASECHK.TRANS64.TRYWAIT P0, [R0+URZ+0x2a820], R3 ;  /* 0x02a82003000075a7 */ /* 0x000e24000800017f */
[----:B0-----:R-:W-:Y:S05]  /*2c7e0*/  @!P0 BRA `(.L_x_1918) ;  /* 0x0000002c001c8947 */ /* 0x001fea0003800000 */
.L_x_2025:
[----:B------:R-:W-:Y:S05]  /*2c7f0*/  BSYNC B0 ;  /* 0x0000000000007941 */ /* 0x000fea0003800000 */
.L_x_1917:
[----:B------:R-:W-:-:S03]  /*2c800*/  UMOV UR4, 0xffffffff ;  /* 0xffffffff00047882 */ /* 0x000fc60000000000 */
[----:B------:R-:W-:Y:S05]  /*2c810*/  BRA.DIV UR4, `(.L_x_1919) ;  /* 0x0000002e04247947 */ /* 0x000fea000b800000 */
[----:B------:R-:W1:Y:S02]  /*2c820*/  S2R R2, SR_TID.X ;  /* 0x0000000000027919 */ /* 0x000e640000002100 */
[----:B-1----:R-:W-:-:S04]  /*2c830*/  SHF.R.U32.HI R2, RZ, 0x5, R2 ;  /* 0x00000005ff027819 */ /* 0x002fc80000011602 */
[----:B------:R-:W-:-:S05]  /*2c840*/  LOP3.LUT R2, R2, 0x3, RZ, 0xc0, !PT ;  /* 0x0000000302027812 */ /* 0x000fca00078ec0ff */
[----:B------:R1:W2:Y:S02]  /*2c850*/  SHFL.IDX PT, R14, R2, RZ, 0x1f ;  /* 0x00001fff020e7589 */ /* 0x0002a400000e0000 */
.L_x_2028:
[----:B--2---:R-:W-:-:S13]  /*2c860*/  ISETP.NE.AND P0, PT, R14, RZ, PT ;  /* 0x000000ff0e00720c */ /* 0x004fda0003f05270 */
[----:B------:R-:W-:Y:S05]  /*2c870*/  @P0 BRA `(.L_x_1449) ;  /* 0x00000000009c0947 */ /* 0x000fea0003800000 */
[----:B------:R-:W-:-:S03]  /*2c880*/  UMOV UR4, 0xffffffff ;  /* 0xffffffff00047882 */ /* 0x000fc60000000000 */
[----:B------:R-:W-:Y:S05]  /*2c890*/  BRA.DIV UR4, `(.L_x_1920) ;  /* 0x0000002e04387947 */ /* 0x000fea000b800000 */
[----:B------:R-:W-:-:S13]  /*2c8a0*/  ELECT P6, URZ, PT ;  /* 0x00000000003f782f */ /* 0x000fda00038c0000 */
.L_x_2031:
        /* <DEDUP_REMOVED lines=8> */
.L_x_1921:
[----:B0-----:R-:W2:Y:S04]  /*2c930*/  LDL R3, [R1+0x10] ;  /* 0x0000100001037983 */ /* 0x001ea80000100800 */
[----:B------:R-:W3:Y:S01]  /*2c940*/  LDL.LU R7, [R1+0x18] ;  /* 0x0000180001077983 */ /* 0x000ee20000300800 */
[----:B------:R-:W-:-:S04]  /*2c950*/  VIADD R2, R0, 0x2a840 ;  /* 0x0002a84000027836 */ /* 0x000fc80000000000 */
[C---:B--2---:R-:W-:Y:S02]  /*2c960*/  IMAD R6, R3.reuse, 0x8, R2 ;  /* 0x0000000803067824 */ /* 0x044fe400078e0202 */
[----:B------:R-:W-:Y:S01]  /*2c970*/  VIADD R3, R3, 0x1 ;  /* 0x0000000103037836 */ /* 0x000fe20000000000 */
[----:B---3--:R-:W-:-:S04]  /*2c980*/  SHF.L.U32 R5, R7, 0x1f, RZ ;  /* 0x0000001f07057819 */ /* 0x008fc800000006ff */
        /* <DEDUP_REMOVED lines=8> */
.L_x_2032:
[----:B------:R-:W1:Y:S02]  /*2ca10*/  SYNCS.PHASECHK.TRANS64.TRYWAIT P0, [R7+URZ], R2 ;  /* 0x00000002070075a7 */ /* 0x000e64000800017f */
[----:B-1----:R-:W-:Y:S05]  /*2ca20*/  @!P0 BRA `(.L_x_1923) ;  /* 0x0000002c00088947 */ /* 0x002fea0003800000 */
.L_x_2033:
[----:B------:R-:W-:Y:S05]  /*2ca30*/  @!P2 BRA `(.L_x_1924) ;  /* 0x000000000004a947 */ /* 0x000fea0003800000 */
[----:B------:R-:W-:Y:S01]  /*2ca40*/  BPT.TRAP 0x1 ;  /* 0x000000040000795c */ /* 0x000fe20000300000 */
.L_x_1924:
[----:B------:R-:W2:Y:S01]  /*2ca50*/  LDL.LU R4, [R1+0x10] ;  /* 0x0000100001047983 */ /* 0x000ea20000300800 */
[----:B------:R-:W-:-:S04]  /*2ca60*/  VIADD R0, R0, 0x2a860 ;  /* 0x0002a86000007836 */ /* 0x000fc80000000000 */
[----:B--2---:R-:W-:-:S04]  /*2ca70*/  IMAD R4, R4, 0x8, R0 ;  /* 0x0000000804047824 */ /* 0x004fc800078e0200 */
[----:B------:R-:W2:Y:S02]  /*2ca80*/  SYNCS.PHASECHK.TRANS64.TRYWAIT P0, [R4+URZ], R5 ;  /* 0x00000005040075a7 */ /* 0x000ea4000800017f */
[----:B--2---:R-:W-:Y:S05]  /*2ca90*/  @!P0 BRA `(.L_x_1925) ;  /* 0x0000002c00008947 */ /* 0x004fea0003800000 */
.L_x_2034:
[----:B------:R-:W-:-:S07]  /*2caa0*/  IMAD R3, R3, 0x8, R0 ;  /* 0x0000000803037824 */ /* 0x000fce00078e0200 */
.L_x_1926:
[----:B---3--:R3:W4:Y:S02]  /*2cab0*/  SYNCS.PHASECHK.TRANS64.TRYWAIT P0, [R3+URZ], R2 ;  /* 0x00000002030075a7 */ /* 0x008724000800017f */
[----:B----4-:R-:W-:Y:S05]  /*2cac0*/  @!P0 NANOSLEEP.SYNCS 0x989680 ;  /* 0x009896800000895d */ /* 0x010fea0003900000 */
[----:B------:R-:W4:Y:S02]  /*2cad0*/  @!P0 SYNCS.PHASECHK.TRANS64 P0, [R3+URZ], R2 ;  /* 0x00000002030085a7 */ /* 0x000f24000800007f */
[----:B----4-:R-:W-:Y:S05]  /*2cae0*/  @!P0 BRA `(.L_x_1926) ;  /* 0xfffffffc00f08947 */ /* 0x010fea000383ffff */
.L_x_1449:
[----:B------:R-:W-:Y:S05]  /*2caf0*/  BSYNC B9 ;  /* 0x0000000000097941 */ /* 0x000fea0003800000 */
.L_x_1446:
[----:B------:R-:W-:Y:S05]  /*2cb00*/  EXIT ;  /* 0x000000000000794d */ /* 0x000fea0003800000 */
.L_x_1477:
[----:B0-----:R0:W1:Y:S02]  /*2cb10*/  SYNCS.PHASECHK.TRANS64.TRYWAIT P5, [R3+URZ+0x2a890], R0 ;  /* 0x02a89000030075a7 */ /* 0x00106400080a017f */
[----:B-1----:R-:W-:Y:S05]  /*2cb20*/  @!P5 NANOSLEEP.SYNCS 0x989680 ;  /* 0x009896800000d95d */ /* 0x002fea0003900000 */
[----:B------:R-:W1:Y:S02]  /*2cb30*/  @!P5 SYNCS.PHASECHK.TRANS64 P5, [R3+URZ+0x2a890], R0 ;  /* 0x02a890000300d5a7 */ /* 0x000e6400080a007f */
[----:B-1----:R-:W-:Y:S05]  /*2cb40*/  @!P5 BRA `(.L_x_1477) ;  /* 0xfffffffc00f0d947 */ /* 0x002fea000383ffff */
[----:B------:R-:W-:Y:S05]  /*2cb50*/  BRA `(.L_x_1927) ;  /* 0xfffffd7400007947 */ /* 0x000fea000383ffff */
.L_x_1531:
[----:B-1----:R1:W2:Y:S02]  /*2cb60*/  SYNCS.PHASECHK.TRANS64.TRYWAIT P5, [R3+URZ+0x2a890], R0 ;  /* 0x02a89000030075a7 */ /* 0x0022a400080a017f */
[----:B--2---:R-:W-:Y:S05]  /*2cb70*/  @!P5 NANOSLEEP.SYNCS 0x989680 ;  /* 0x009896800000d95d */ /* 0x004fea0003900000 */
[----:B------:R-:W2:Y:S02]  /*2cb80*/  @!P5 SYNCS.PHASECHK.TRANS64 P5, [R3+URZ+0x2a890], R0 ;  /* 0x02a890000300d5a7 */ /* 0x000ea400080a007f */
[----:B--2---:R-:W-:Y:S05]  /*2cb90*/  @!P5 BRA `(.L_x_1531) ;  /* 0xfffffffc00f0d947 */ /* 0x004fea000383ffff */
[----:B------:R-:W-:Y:S05]  /*2cba0*/  BRA `(.L_x_1928) ;  /* 0xfffffda8006c7947 */ /* 0x000fea000383ffff */
.L_x_1556:
[----:B0-----:R0:W1:Y:S02]  /*2cbb0*/  SYNCS.PHASECHK.TRANS64.TRYWAIT P4, [R3+URZ+0x2a890], R0 ;  /* 0x02a89000030075a7 */ /* 0x001064000808017f */
[----:B-1----:R-:W-:Y:S05]  /*2cbc0*/  @!P4 NANOSLEEP.SYNCS 0x989680 ;  /* 0x009896800000c95d */ /* 0x002fea0003900000 */
[----:B------:R-:W1:Y:S02]  /*2cbd0*/  @!P4 SYNCS.PHASECHK.TRANS64 P4, [R3+URZ+0x2a890], R0 ;  /* 0x02a890000300c5a7 */ /* 0x000e64000808007f */
[----:B-1----:R-:W-:Y:S05]  /*2cbe0*/  @!P4 BRA `(.L_x_1556) ;  /* 0xfffffffc00f0c947 */ /* 0x002fea000383ffff */
[----:B------:R-:W-:Y:S05]  /*2cbf0*/  BRA `(.L_x_1929) ;  /* 0xfffffddc00447947 */ /* 0x000fea000383ffff */
.L_x_1562:
[----:B0-----:R0:W1:Y:S02]  /*2cc00*/  SYNCS.PHASECHK.TRANS64.TRYWAIT P4, [R3+URZ+0x2a8b0], R0 ;  /* 0x02a8b000030075a7 */ /* 0x001064000808017f */
[----:B-1----:R-:W-:Y:S05]  /*2cc10*/  @!P4 NANOSLEEP.SYNCS 0x989680 ;  /* 0x009896800000c95d */ /* 0x002fea0003900000 */
[----:B------:R-:W1:Y:S02]  /*2cc20*/  @!P4 SYNCS.PHASECHK.TRANS64 P4, [R3+URZ+0x2a8b0], R0 ;  /* 0x02a8b0000300c5a7 */ /* 0x000e64000808007f */
[----:B-1----:R-:W-:Y:S05]  /*2cc30*/  @!P4 BRA `(.L_x_1562) ;  /* 0xfffffffc00f0c947 */ /* 0x002fea000383ffff */
[----:B------:R-:W-:Y:S05]  /*2cc40*/  BRA `(.L_x_1930) ;  /* 0xfffffde000447947 */ /* 0x000fea000383ffff */
.L_x_1590:
        /* <DEDUP_REMOVED lines=8> */
.L_x_1932:
[----:B------:R-:W-:Y:S05]  /*2ccd0*/  BSYNC B1 ;  /* 0x0000000000017941 */ /* 0x000fea0003800000 */
.L_x_1931:
        /* <DEDUP_REMOVED lines=8> */
.L_x_1933:
[----:B------:R-:W-:Y:S02]  /*2cd60*/  IMAD.MOV.U32 R13, RZ, RZ, R63 ;  /* 0x000000ffff0d7224 */ /* 0x000fe400078e003f */
[----:B------:R-:W-:-:S07]  /*2cd70*/  IMAD.MOV.U32 R6, RZ, RZ, R14 ;  /* 0x000000ffff067224 */ /* 0x000fce00078e000e */
[----:B------:R-:W-:Y:S05]  /*2cd80*/  WARPSYNC.COLLECTIVE R15, `(.L_x_1934) ;  /* 0x000000000f087348 */ /* 0x000fea0003c00000 */
[----:B------:R0:W1:Y:S02]  /*2cd90*/  SHFL.IDX P6, R14, R13, R12, R11 ;  /* 0x0000000c0d0e7389 */ /* 0x00006400000c000b */
[----:B01----:R-:W-:Y:S01]  /*2cda0*/  ENDCOLLECTIVE ;  /* 0x000000000000791b */ /* 0x003fe20003800000 */
.L_x_1934:
[----:B------:R-:W-:Y:S02]  /*2cdb0*/  IMAD.MOV.U32 R13, RZ, RZ, R3 ;  /* 0x000000ffff0d7224 */ /* 0x000fe400078e0003 */
[----:B------:R-:W-:-:S07]  /*2cdc0*/  IMAD.MOV.U32 R9, RZ, RZ, R14 ;  /* 0x000000ffff097224 */ /* 0x000fce00078e000e */
[----:B------:R-:W-:Y:S05]  /*2cdd0*/  WARPSYNC.COLLECTIVE R15, `(.L_x_1935) ;  /* 0x000000000f087348 */ /* 0x000fea0003c00000 */
[----:B------:R0:W1:Y:S02]  /*2cde0*/  SHFL.IDX P6, R14, R13, R12, R11 ;  /* 0x0000000c0d0e7389 */ /* 0x00006400000c000b */
[----:B01----:R-:W-:Y:S01]  /*2cdf0*/  ENDCOLLECTIVE ;  /* 0x000000000000791b */ /* 0x003fe20003800000 */
.L_x_1935:
[----:B------:R-:W-:Y:S01]  /*2ce00*/  IMAD.MOV.U32 R8, RZ, RZ, R14 ;  /* 0x000000ffff087224 */ /* 0x000fe200078e000e */
[----:B------:R-:W-:Y:S06]  /*2ce10*/  BRA `(.L_x_1936) ;  /* 0xfffffdf4000c7947 */ /* 0x000fec000383ffff */
.L_x_1593:
[----:B------:R-:W-:Y:S01]  /*2ce20*/  BSSY B1, `(.L_x_1937) ;  /* 0x0000008000017945 */ /* 0x000fe20003800000 */
[----:B------:R-:W-:Y:S02]  /*2ce30*/  IMAD.MOV.U32 R13, RZ, RZ, R0 ;  /* 0x000000ffff0d7224 */ /* 0x000fe400078e0000 */
[----:B------:R-:W-:Y:S02]  /*2ce40*/  IMAD.MOV.U32 R12, RZ, RZ, 0x1 ;  /* 0x00000001ff0c7424 */ /* 0x000fe400078e00ff */
[----:B------:R-:W-:Y:S02]  /*2ce50*/  IMAD.MOV.U32 R11, RZ, RZ, 0x1c1f ;  /* 0x00001c1fff0b7424 */ /* 0x000fe400078e00ff */
[----:B------:R-:W-:-:S07]  /*2ce60*/  IMAD.MOV.U32 R15, RZ, RZ, -0x1 ;  /* 0xffffffffff0f7424 */ /* 0x000fce00078e00ff */
[----:B0--34-:R-:W-:Y:S05]  /*2ce70*/  WARPSYNC.COLLECTIVE R15, `(.L_x_1938) ;  /* 0x000000000f087348 */ /* 0x019fea0003c00000 */
[----:B------:R1:W2:Y:S02]  /*2ce80*/  SHFL.IDX P6, R14, R13, R12, R11 ;  /* 0x0000000c0d0e7389 */ /* 0x0002a400000c000b */
[----:B01234-:R-:W-:Y:S01]  /*2ce90*/  ENDCOLLECTIVE ;  /* 0x000000000000791b */ /* 0x01ffe20003800000 */
.L_x_1938:
[----:B------:R-:W-:Y:S05]  /*2cea0*/  BSYNC B1 ;  /* 0x0000000000017941 */ /* 0x000fea0003800000 */
.L_x_1937:
[----:B------:R-:W-:Y:S02]  /*2ceb0*/  IMAD.MOV.U32 R13, RZ, RZ, R32 ;  /* 0x000000ffff0d7224 */ /* 0x000fe400078e0020 */
[----:B------:R-:W-:Y:S02]  /*2cec0*/  IMAD.MOV.U32 R12, RZ, RZ, 0x1 ;  /* 0x00000001ff0c7424 */ /* 0x000fe400078e00ff */
[----:B------:R-:W-:Y:S02]  /*2ced0*/  IMAD.MOV.U32 R11, RZ, RZ, 0x1c1f ;  /* 0x00001c1fff0b7424 */ /* 0x000fe400078e00ff */
[----:B------:R-:W-:Y:S02]  /*2cee0*/  IMAD.MOV.U32 R15, RZ, RZ, -0x1 ;  /* 0xffffffffff0f7424 */ /* 0x000fe400078e00ff */
[----:B------:R-:W-:-:S07]  /*2cef0*/  IMAD.MOV.U32 R0, RZ, RZ, R14 ;  /* 0x000000ffff007224 */ /* 0x000fce00078e000e */
[----:B------:R-:W-:Y:S05]  /*2cf00*/  WARPSYNC.COLLECTIVE R15, `(.L_x_1939) ;  /* 0x000000000f087348 */ /* 0x000fea0003c00000 */
[----:B------:R0:W1:Y:S02]  /*2cf10*/  SHFL.IDX P6, R14, R13, R12, R11 ;  /* 0x0000000c0d0e7389 */ /* 0x00006400000c000b */
[----:B01----:R-:W-:Y:S01]  /*2cf20*/  ENDCOLLECTIVE ;  /* 0x000000000000791b */ /* 0x003fe20003800000 */
.L_x_1939:
[----:B------:R-:W-:Y:S02]  /*2cf30*/  IMAD.MOV.U32 R13, RZ, RZ, R63 ;  /* 0x000000ffff0d7224 */ /* 0x000fe400078e003f */
[----:B------:R-:W-:-:S07]  /*2cf40*/  IMAD.MOV.U32 R65, RZ, RZ, R14 ;  /* 0x000000ffff417224 */ /* 0x000fce00078e000e */
[----:B------:R-:W-:Y:S05]  /*2cf50*/  WARPSYNC.COLLECTIVE R15, `(.L_x_1940) ;  /* 0x000000000f087348 */ /* 0x000fea0003c00000 */
[----:B------:R0:W1:Y:S02]  /*2cf60*/  SHFL.IDX P6, R14, R13, R12, R11 ;  /* 0x0000000c0d0e7389 */ /* 0x00006400000c000b */
[----:B01----:R-:W-:Y:S01]  /*2cf70*/  ENDCOLLECTIVE ;  /* 0x000000000000791b */ /* 0x003fe20003800000 */
.L_x_1940:
[----:B------:R-:W-:Y:S02]  /*2cf80*/  IMAD.MOV.U32 R13, RZ, RZ, R3 ;  /* 0x000000ffff0d7224 */ /* 0x000fe400078e0003 */
[----:B------:R-:W-:-:S07]  /*2cf90*/  IMAD.MOV.U32 R63, RZ, RZ, R14 ;  /* 0x000000ffff3f7224 */ /* 0x000fce00078e000e */
[----:B------:R-:W-:Y:S05]  /*2cfa0*/  WARPSYNC.COLLECTIVE R15, `(.L_x_1941) ;  /* 0x000000000f087348 */ /* 0x000fea0003c00000 */
[----:B------:R0:W1:Y:S02]  /*2cfb0*/  SHFL.IDX P6, R14, R13, R12, R11 ;  /* 0x0000000c0d0e7389 */ /* 0x00006400000c000b */
[----:B01----:R-:W-:Y:S01]  /*2cfc0*/  ENDCOLLECTIVE ;  /* 0x000000000000791b */ /* 0x003fe20003800000 */
.L_x_1941:
[----:B------:R-:W-:Y:S01]  /*2cfd0*/  IMAD.MOV.U32 R62, RZ, RZ, R14 ;  /* 0x000000ffff3e7224 */ /* 0x000fe200078e000e */
[----:B------:R-:W-:Y:S06]  /*2cfe0*/  BRA `(.L_x_1942) ;  /* 0xfffffdf800bc7947 */ /* 0x000fec000383ffff */
.L_x_1597:
[----:B0-----:R0:W1:Y:S02]  /*2cff0*/  SYNCS.PHASECHK.TRANS64.TRYWAIT P0, [R2+URZ+0x2a800], R5 ;  /* 0x02a80005020075a7 */ /* 0x001064000800017f */
[----:B-1----:R-:W-:Y:S05]  /*2d000*/  @!P0 NANOSLEEP.SYNCS 0x989680 ;  /* 0x009896800000895d */ /* 0x002fea0003900000 */
[----:B------:R-:W1:Y:S02]  /*2d010*/  @!P0 SYNCS.PHASECHK.TRANS64 P0, [R2+URZ+0x2a800], R5 ;  /* 0x02a80005020085a7 */ /* 0x000e64000800007f */
[----:B-1----:R-:W-:Y:S05]  /*2d020*/  @!P0 BRA `(.L_x_1597) ;  /* 0xfffffffc00f08947 */ /* 0x002fea000383ffff */
[----:B------:R-:W-:Y:S05]  /*2d030*/  BRA `(.L_x_1943) ;  /* 0xfffffe0000ec7947 */ /* 0x000fea000383ffff */
.L_x_1621:
        /* <DEDUP_REMOVED lines=8> */
.L_x_1945:
[----:B------:R-:W-:Y:S05]  /*2d0c0*/  BSYNC B1 ;  /* 0x0000000000017941 */ /* 0x000fea0003800000 */
.L_x_1944:
        /* <DEDUP_REMOVED lines=8> */
.L_x_1946:
[----:B------:R-:W-:Y:S02]  /*2d150*/  IMAD.MOV.U32 R13, RZ, RZ, R67 ;  /* 0x000000ffff0d7224 */ /* 0x000fe400078e0043 */
[----:B------:R-:W-:-:S07]  /*2d160*/  IMAD.MOV.U32 R6, RZ, RZ, R14 ;  /* 0x000000ffff067224 */ /* 0x000fce00078e000e */
[----:B------:R-:W-:Y:S05]  /*2d170*/  WARPSYNC.COLLECTIVE R15, `(.L_x_1947) ;  /* 0x000000000f087348 */ /* 0x000fea0003c00000 */
[----:B------:R0:W1:Y:S02]  /*2d180*/  SHFL.IDX P6, R14, R13, R12, R11 ;  /* 0x0000000c0d0e7389 */ /* 0x00006400000c000b */
[----:B01----:R-:W-:Y:S01]  /*2d190*/  ENDCOLLECTIVE ;  /* 0x000000000000791b */ /* 0x003fe20003800000 */
.L_x_1947:
[----:B------:R-:W-:Y:S02]  /*2d1a0*/  IMAD.MOV.U32 R13, RZ, RZ, R0 ;  /* 0x000000ffff0d7224 */ /* 0x000fe400078e0000 */
[----:B------:R-:W-:-:S07]  /*2d1b0*/  IMAD.MOV.U32 R4, RZ, RZ, R14 ;  /* 0x000000ffff047224 */ /* 0x000fce00078e000e */
[----:B------:R-:W-:Y:S05]  /*2d1c0*/  WARPSYNC.COLLECTIVE R15, `(.L_x_1948) ;  /* 0x000000000f087348 */ /* 0x000fea0003c00000 */
[----:B------:R0:W1:Y:S02]  /*2d1d0*/  SHFL.IDX P6, R14, R13, R12, R11 ;  /* 0x0000000c0d0e7389 */ /* 0x00006400000c000b */
[----:B01----:R-:W-:Y:S01]  /*2d1e0*/  ENDCOLLECTIVE ;  /* 0x000000000000791b */ /* 0x003fe20003800000 */
.L_x_1948:
[----:B------:R-:W-:Y:S05]  /*2d1f0*/  BRA `(.L_x_1949) ;  /* 0xfffffe2800807947 */ /* 0x000fea000383ffff */
.L_x_1624:
[----:B------:R-:W-:Y:S01]  /*2d200*/  BSSY B1, `(.L_x_1950) ;  /* 0x0000008000017945 */ /* 0x000fe20003800000 */
[----:B------:R-:W-:Y:S02]  /*2d210*/  IMAD.MOV.U32 R13, RZ, RZ, R61 ;  /* 0x000000ffff0d7224 */ /* 0x000fe400078e003d */
[----:B------:R-:W-:Y:S02]  /*2d220*/  IMAD.MOV.U32 R12, RZ, RZ, 0x1 ;  /* 0x00000001ff0c7424 */ /* 0x000fe400078e00ff */
[----:B------:R-:W-:Y:S02]  /*2d230*/  IMAD.MOV.U32 R11, RZ, RZ, 0x1c1f ;  /* 0x00001c1fff0b7424 */ /* 0x000fe400078e00ff */
[----:B------:R-:W-:-:S07]  /*2d240*/  IMAD.MOV.U32 R15, RZ, RZ, -0x1 ;  /* 0xffffffffff0f7424 */ /* 0x000fce00078e00ff */
[----:B0-----:R-:W-:Y:S05]  /*2d250*/  WARPSYNC.COLLECTIVE R15, `(.L_x_1951) ;  /* 0x000000000f087348 */ /* 0x001fea0003c00000 */
[----:B------:R1:W2:Y:S02]  /*2d260*/  SHFL.IDX P6, R14, R13, R12, R11 ;  /* 0x0000000c0d0e7389 */ /* 0x0002a400000c000b */
[----:B012---:R-:W-:Y:S01]  /*2d270*/  ENDCOLLECTIVE ;  /* 0x000000000000791b */ /* 0x007fe20003800000 */
.L_x_1951:
[----:B------:R-:W-:Y:S05]  /*2d280*/  BSYNC B1 ;  /* 0x0000000000017941 */ /* 0x000fea0003800000 */
.L_x_1950:
        /* <DEDUP_REMOVED lines=8> */
.L_x_1952:
[----:B------:R-:W-:Y:S02]  /*2d310*/  IMAD.MOV.U32 R13, RZ, RZ, R67 ;  /* 0x000000ffff0d7224 */ /* 0x000fe400078e0043 */
[----:B------:R-:W-:-:S07]  /*2d320*/  IMAD.MOV.U32 R60, RZ, RZ, R14 ;  /* 0x000000ffff3c7224 */ /* 0x000fce00078e000e */
[----:B------:R-:W-:Y:S05]  /*2d330*/  WARPSYNC.COLLECTIVE R15, `(.L_x_1953) ;  /* 0x000000000f087348 */ /* 0x000fea0003c00000 */
[----:B------:R0:W1:Y:S02]  /*2d340*/  SHFL.IDX P6, R14, R13, R12, R11 ;  /* 0x0000000c0d0e7389 */ /* 0x00006400000c000b */
[----:B01----:R-:W-:Y:S01]  /*2d350*/  ENDCOLLECTIVE ;  /* 0x000000000000791b */ /* 0x003fe20003800000 */
.L_x_1953:
[----:B------:R-:W-:Y:S02]  /*2d360*/  IMAD.MOV.U32 R13, RZ, RZ, R0 ;  /* 0x000000ffff0d7224 */ /* 0x000fe400078e0000 */
[----:B------:R-:W-:-:S07]  /*2d370*/  IMAD.MOV.U32 R67, RZ, RZ, R14 ;  /* 0x000000ffff437224 */ /* 0x000fce00078e000e */
[----:B------:R-:W-:Y:S05]  /*2d380*/  WARPSYNC.COLLECTIVE R15, `(.L_x_1954) ;  /* 0x000000000f087348 */ /* 0x000fea0003c00000 */
[----:B------:R0:W1:Y:S02]  /*2d390*/  SHFL.IDX P6, R14, R13, R12, R11 ;  /* 0x0000000c0d0e7389 */ /* 0x00006400000c000b */
[----:B01----:R-:W-:Y:S01]  /*2d3a0*/  ENDCOLLECTIVE ;  /* 0x000000000000791b */ /* 0x003fe20003800000 */
.L_x_1954:
[----:B------:R-:W-:Y:S01]  /*2d3b0*/  IMAD.MOV.U32 R66, RZ, RZ, R14 ;  /* 0x000000ffff427224 */ /* 0x000fe200078e000e */
[----:B------:R-:W-:Y:S06]  /*2d3c0*/  BRA `(.L_x_1955) ;  /* 0xfffffe2c00ac7947 */ /* 0x000fec000383ffff */
.L_x_1628:
[----:B0-----:R0:W1:Y:S02]  /*2d3d0*/  SYNCS.PHASECHK.TRANS64.TRYWAIT P0, [R2+URZ+0x2a800], R61 ;  /* 0x02a8003d020075a7 */ /* 0x001064000800017f */
[----:B-1----:R-:W-:Y:S05]  /*2d3e0*/  @!P0 NANOSLEEP.SYNCS 0x989680 ;  /* 0x009896800000895d */ /* 0x002fea0003900000 */
[----:B------:R-:W1:Y:S02]  /*2d3f0*/  @!P0 SYNCS.PHASECHK.TRANS64 P0, [R2+URZ+0x2a800], R61 ;  /* 0x02a8003d020085a7 */ /* 0x000e64000800007f */
[----:B-1----:R-:W-:Y:S05]  /*2d400*/  @!P0 BRA `(.L_x_1628) ;  /* 0xfffffffc00f08947 */ /* 0x002fea000383ffff */
[----:B------:R-:W-:Y:S05]  /*2d410*/  BRA `(.L_x_1956) ;  /* 0xfffffe34002c7947 */ /* 0x000fea000383ffff */
.L_x_1642:
[----:B-1----:R1:W2:Y:S02]  /*2d420*/  SYNCS.PHASECHK.TRANS64.TRYWAIT P2, [R14+URZ+0x2a830], R3 ;  /* 0x02a830030e0075a7 */ /* 0x0022a4000804017f */
[----:B--2---:R-:W-:Y:S05]  /*2d430*/  @!P2 NANOSLEEP.SYNCS 0x989680 ;  /* 0x009896800000a95d */ /* 0x004fea0003900000 */
[----:B------:R-:W2:Y:S02]  /*2d440*/  @!P2 SYNCS.PHASECHK.TRANS64 P2, [R14+URZ+0x2a830], R3 ;  /* 0x02a830030e00a5a7 */ /* 0x000ea4000804007f */
[----:B--2---:R-:W-:Y:S05]  /*2d450*/  @!P2 BRA `(.L_x_1642) ;  /* 0xfffffffc00f0a947 */ /* 0x004fea000383ffff */
[----:B------:R-:W-:Y:S05]  /*2d460*/  BRA `(.L_x_1641) ;  /* 0xfffffe5c00b07947 */ /* 0x000fea000383ffff */
.L_x_1662:
[----:B-1----:R1:W2:Y:S02]  /*2d470*/  SYNCS.PHASECHK.TRANS64.TRYWAIT P2, [R205+URZ+0x2a830], R10 ;  /* 0x02a8300acd0075a7 */ /* 0x0022a4000804017f */
[----:B--2---:R-:W-:Y:S05]  /*2d480*/  @!P2 NANOSLEEP.SYNCS 0x989680 ;  /* 0x009896800000a95d */ /* 0x004fea0003900000 */
[----:B------:R-:W2:Y:S02]  /*2d490*/  @!P2 SYNCS.PHASECHK.TRANS64 P2, [R205+URZ+0x2a830], R10 ;  /* 0x02a8300acd00a5a7 */ /* 0x000ea4000804007f */
[----:B--2---:R-:W-:Y:S05]  /*2d4a0*/  @!P2 BRA `(.L_x_1662) ;  /* 0xfffffffc00f0a947 */ /* 0x004fea000383ffff */
[----:B------:R-:W-:Y:S05]  /*2d4b0*/  BRA `(.L_x_1661) ;  /* 0xfffffe9000d47947 */ /* 0x000fea000383ffff */
.L_x_1667:
[----:B-1----:R1:W2:Y:S02]  /*2d4c0*/  SYNCS.PHASECHK.TRANS64.TRYWAIT P2, [R20+URZ+0x2a850], R7 ;  /* 0x02a85007140075a7 */ /* 0x0022a4000804017f */
[----:B--2---:R-:W-:Y:S05]  /*2d4d0*/  @!P2 NANOSLEEP.SYNCS 0x989680 ;  /* 0x009896800000a95d */ /* 0x004fea0003900000 */
[----:B------:R-:W2:Y:S02]  /*2d4e0*/  @!P2 SYNCS.PHASECHK.TRANS64 P2, [R20+URZ+0x2a850], R7 ;  /* 0x02a850071400a5a7 */ /* 0x000ea4000804007f */
[----:B--2---:R-:W-:Y:S05]  /*2d4f0*/  @!P2 BRA `(.L_x_1667) ;  /* 0xfffffffc00f0a947 */ /* 0x004fea000383ffff */
[----:B------:R-:W-:Y:S05]  /*2d500*/  BRA `(.L_x_1666) ;  /* 0xfffffe9c007c7947 */ /* 0x000fea000383ffff */
.L_x_1687:
[----:B-1----:R1:W2:Y:S02]  /*2d510*/  SYNCS.PHASECHK.TRANS64.TRYWAIT P2, [R4+URZ+0x2a830], R5 ;  /* 0x02a83005040075a7 */ /* 0x0022a4000804017f */
[----:B--2---:R-:W-:Y:S05]  /*2d520*/  @!P2 NANOSLEEP.SYNCS 0x989680 ;  /* 0x009896800000a95d */ /* 0x004fea0003900000 */
[----:B------:R-:W2:Y:S02]  /*2d530*/  @!P2 SYNCS.PHASECHK.TRANS64 P2, [R4+URZ+0x2a830], R5 ;  /* 0x02a830050400a5a7 */ /* 0x000ea4000804007f */
[----:B--2---:R-:W-:Y:S05]  /*2d540*/  @!P2 BRA `(.L_x_1687) ;  /* 0xfffffffc00f0a947 */ /* 0x004fea000383ffff */
[----:B------:R-:W-:Y:S05]  /*2d550*/  BRA `(.L_x_1686) ;  /* 0xfffffecc00747947 */ /* 0x000fea000383ffff */
.L_x_1692:
[----:B-1----:R1:W2:Y:S02]  /*2d560*/  SYNCS.PHASECHK.TRANS64.TRYWAIT P2, [R20+URZ+0x2a850], R4 ;  /* 0x02a85004140075a7 */ /* 0x0022a4000804017f */
[----:B--2---:R-:W-:Y:S05]  /*2d570*/  @!P2 NANOSLEEP.SYNCS 0x989680 ;  /* 0x009896800000a95d */ /* 0x004fea0003900000 */
[----:B------:R-:W2:Y:S02]  /*2d580*/  @!P2 SYNCS.PHASECHK.TRANS64 P2, [R20+URZ+0x2a850], R4 ;  /* 0x02a850041400a5a7 */ /* 0x000ea4000804007f */
[----:B--2---:R-:W-:Y:S05]  /*2d590*/  @!P2 BRA `(.L_x_1692) ;  /* 0xfffffffc00f0a947 */ /* 0x004fea000383ffff */
[----:B------:R-:W-:Y:S05]  /*2d5a0*/  BRA `(.L_x_1691) ;  /* 0xfffffed8001c7947 */ /* 0x000fea000383ffff */
.L_x_1700:
[----:B-1----:R1:W2:Y:S02]  /*2d5b0*/  SYNCS.PHASECHK.TRANS64.TRYWAIT P2, [R4+URZ+0x2a830], R5 ;  /* 0x02a83005040075a7 */ /* 0x0022a4000804017f */
[----:B--2---:R-:W-:Y:S05]  /*2d5c0*/  @!P2 NANOSLEEP.SYNCS 0x989680 ;  /* 0x009896800000a95d */ /* 0x004fea0003900000 */
[----:B------:R-:W2:Y:S02]  /*2d5d0*/  @!P2 SYNCS.PHASECHK.TRANS64 P2, [R4+URZ+0x2a830], R5 ;  /* 0x02a830050400a5a7 */ /* 0x000ea4000804007f */
[----:B--2---:R-:W-:Y:S05]  /*2d5e0*/  @!P2 BRA `(.L_x_1700) ;  /* 0xfffffffc00f0a947 */ /* 0x004fea000383ffff */
[----:B------:R-:W-:Y:S05]  /*2d5f0*/  BRA `(.L_x_1699) ;  /* 0xfffffef0009c7947 */ /* 0x000fea000383ffff */
.L_x_1705:
[----:B-1----:R1:W2:Y:S02]  /*2d600*/  SYNCS.PHASECHK.TRANS64.TRYWAIT P2, [R14+URZ+0x2a850], R4 ;  /* 0x02a850040e0075a7 */ /* 0x0022a4000804017f */
[----:B--2---:R-:W-:Y:S05]  /*2d610*/  @!P2 NANOSLEEP.SYNCS 0x989680 ;  /* 0x009896800000a95d */ /* 0x004fea0003900000 */
[----:B------:R-:W2:Y:S02]  /*2d620*/  @!P2 SYNCS.PHASECHK.TRANS64 P2, [R14+URZ+0x2a850], R4 ;  /* 0x02a850040e00a5a7 */ /* 0x000ea4000804007f */
[----:B--2---:R-:W-:Y:S05]  /*2d630*/  @!P2 BRA `(.L_x_1705) ;  /* 0xfffffffc00f0a947 */ /* 0x004fea000383ffff */
[----:B------:R-:W-:Y:S05]  /*2d640*/  BRA `(.L_x_1704) ;  /* 0xfffffefc00447947 */ /* 0x000fea000383ffff */
.L_x_1719:
[----:B-1----:R1:W2:Y:S02]  /*2d650*/  SYNCS.PHASECHK.TRANS64.TRYWAIT P0, [R13+URZ+0x2a850], R6 ;  /* 0x02a850060d0075a7 */ /* 0x0022a4000800017f */
[----:B--2---:R-:W-:Y:S05]  /*2d660*/  @!P0 NANOSLEEP.SYNCS 0x989680 ;  /* 0x009896800000895d */ /* 0x004fea0003900000 */
[----:B------:R-:W2:Y:S02]  /*2d670*/  @!P0 SYNCS.PHASECHK.TRANS64 P0, [R13+URZ+0x2a850], R6 ;  /* 0x02a850060d0085a7 */ /* 0x000ea4000800007f */
[----:B--2---:R-:W-:Y:S05]  /*2d680*/  @!P0 BRA `(.L_x_1719) ;  /* 0xfffffffc00f08947 */ /* 0x004fea000383ffff */
[----:B------:R-:W-:Y:S05]  /*2d690*/  BRA `(.L_x_1718) ;  /* 0xffffff2c00587947 */ /* 0x000fea000383ffff */
.L_x_1768:
[----:B------:R-:W1:Y:S01]  /*2d6a0*/  S2R R6, SR_TID.X ;  /* 0x0000000000067919 */ /* 0x000e620000002100 */
[----:B------:R-:W-:Y:S01]  /*2d6b0*/  BSSY B1, `(.L_x_1957) ;  /* 0x000000a000017945 */ /* 0x000fe20003800000 */
[----:B------:R-:W-:Y:S02]  /*2d6c0*/  IMAD.MOV.U32 R12, RZ, RZ, RZ ;  /* 0x000000ffff0c7224 */ /* 0x000fe400078e00ff */
[----:B------:R-:W-:Y:S02]  /*2d6d0*/  IMAD.MOV.U32 R11, RZ, RZ, 0x1f ;  /* 0x0000001fff0b7424 */ /* 0x000fe400078e00ff */
[----:B0-----:R-:W-:Y:S01]  /*2d6e0*/  IMAD.MOV.U32 R15, RZ, RZ, -0x1 ;  /* 0xffffffffff0f7424 */ /* 0x001fe200078e00ff */
[----:B-1----:R-:W-:-:S04]  /*2d6f0*/  SHF.R.U32.HI R6, RZ, 0x5, R6 ;  /* 0x00000005ff067819 */ /* 0x002fc80000011606 */
[----:B------:R-:W-:-:S05]  /*2d700*/  LOP3.LUT R6, R6, 0x3, RZ, 0xc0, !PT ;  /* 0x0000000306067812 */ /* 0x000fca00078ec0ff */
[----:B------:R-:W-:-:S07]  /*2d710*/  IMAD.MOV.U32 R13, RZ, RZ, R6 ;  /* 0x000000ffff0d7224 */ /* 0x000fce00078e0006 */
[----:B------:R-:W-:Y:S05]  /*2d720*/  WARPSYNC.COLLECTIVE R15, `(.L_x_1958) ;  /* 0x000000000f087348 */ /* 0x000fea0003c00000 */
[----:B------:R0:W1:Y:S02]  /*2d730*/  SHFL.IDX P6, R14, R13, R12, R11 ;  /* 0x0000000c0d0e7389 */ /* 0x00006400000c000b */
[----:B01----:R-:W-:Y:S01]  /*2d740*/  ENDCOLLECTIVE ;  /* 0x000000000000791b */ /* 0x003fe20003800000 */
.L_x_1958:
[----:B------:R-:W-:Y:S05]  /*2d750*/  BSYNC B1 ;  /* 0x0000000000017941 */ /* 0x000fea0003800000 */
.L_x_1957:
[----:B------:R-:W-:Y:S05]  /*2d760*/  BRA `(.L_x_1959) ;  /* 0xffffff8000e87947 */ /* 0x000fea000383ffff */
.L_x_1770:
[----:B------:R-:W-:Y:S01]  /*2d770*/  BSSY B1, `(.L_x_1960) ;  /* 0x0000006000017945 */ /* 0x000fe20003800000 */
[----:B0-----:R-:W-:-:S07]  /*2d780*/  IMAD.MOV.U32 R15, RZ, RZ, -0x1 ;  /* 0xffffffffff0f7424 */ /* 0x001fce00078e00ff */
[----:B-1----:R-:W-:Y:S05]  /*2d790*/  WARPSYNC.COLLECTIVE R15, `(.L_x_1961) ;  /* 0x000000000f0c7348 */ /* 0x002fea0003c00000 */
[----:B------:R-:W-:Y:S02]  /*2d7a0*/  ELECT P6, UR62, PT ;  /* 0x00000000003e782f */ /* 0x000fe400038c0000 */
[----:B------:R-:W-:Y:S01]  /*2d7b0*/  MOV R14, UR62 ;  /* 0x0000003e000e7c02 */ /* 0x000fe20008000f00 */
[----:B-1----:R-:W-:Y:S10]  /*2d7c0*/  ENDCOLLECTIVE ;  /* 0x000000000000791b */ /* 0x002ff40003800000 */
.L_x_1961:
[----:B------:R-:W-:Y:S05]  /*2d7d0*/  BSYNC B1 ;  /* 0x0000000000017941 */ /* 0x000fea0003800000 */
.L_x_1960:
[----:B------:R-:W-:Y:S01]  /*2d7e0*/  PLOP3.LUT P2, PT, P6, PT, PT, 0x80, 0x0 ;  /* 0x000000000000781c */ /* 0x000fe2000374f070 */
[----:B------:R-:W-:-:S12]  /*2d7f0*/  BRA `(.L_x_1769) ;  /* 0xffffff8000dc7947 */ /* 0x000fd8000383ffff */
.L_x_1772:
[----:B-1----:R1:W2:Y:S02]  /*2d800*/  SYNCS.PHASECHK.TRANS64.TRYWAIT P0, [R19+URZ+0x2a820], R4 ;  /* 0x02a82004130075a7 */ /* 0x0022a4000800017f */
[----:B--2---:R-:W-:Y:S05]  /*2d810*/  @!P0 NANOSLEEP.SYNCS 0x989680 ;  /* 0x009896800000895d */ /* 0x004fea0003900000 */
[----:B------:R-:W2:Y:S02]  /*2d820*/  @!P0 SYNCS.PHASECHK.TRANS64 P0, [R19+URZ+0x2a820], R4 ;  /* 0x02a82004130085a7 */ /* 0x000ea4000800007f */
[----:B--2---:R-:W-:Y:S05]  /*2d830*/  @!P0 BRA `(.L_x_1772) ;  /* 0xfffffffc00f08947 */ /* 0x004fea000383ffff */
[----:B------:R-:W-:Y:S05]  /*2d840*/  BRA `(.L_x_1962) ;  /* 0xffffff8000ec7947 */ /* 0x000fea000383ffff */
.L_x_1776:
[----:B--2---:R2:W3:Y:S02]  /*2d850*/  SYNCS.PHASECHK.TRANS64.TRYWAIT P0, [R6+URZ+0x2a8a0], R10 ;  /* 0x02a8a00a060075a7 */ /* 0x0044e4000800017f */
[----:B---3--:R-:W-:Y:S05]  /*2d860*/  @!P0 NANOSLEEP.SYNCS 0x989680 ;  /* 0x009896800000895d */ /* 0x008fea0003900000 */
[----:B------:R-:W3:Y:S02]  /*2d870*/  @!P0 SYNCS.PHASECHK.TRANS64 P0, [R6+URZ+0x2a8a0], R10 ;  /* 0x02a8a00a060085a7 */ /* 0x000ee4000800007f */
[----:B---3--:R-:W-:Y:S05]  /*2d880*/  @!P0 BRA `(.L_x_1776) ;  /* 0xfffffffc00f08947 */ /* 0x008fea000383ffff */
[----:B------:R-:W-:Y:S05]  /*2d890*/  BRA `(.L_x_1963) ;  /* 0xffffff84000c7947 */ /* 0x000fea000383ffff */
.L_x_1783:
[----:B-1----:R1:W3:Y:S02]  /*2d8a0*/  SYNCS.PHASECHK.TRANS64.TRYWAIT P0, [R6+URZ+0x2a8c0], R10 ;  /* 0x02a8c00a060075a7 */ /* 0x0022e4000800017f */
[----:B---3--:R-:W-:Y:S05]  /*2d8b0*/  @!P0 NANOSLEEP.SYNCS 0x989680 ;  /* 0x009896800000895d */ /* 0x008fea0003900000 */
[----:B------:R-:W3:Y:S02]  /*2d8c0*/  @!P0 SYNCS.PHASECHK.TRANS64 P0, [R6+URZ+0x2a8c0], R10 ;  /* 0x02a8c00a060085a7 */ /* 0x000ee4000800007f */
[----:B---3--:R-:W-:Y:S05]  /*2d8d0*/  @!P0 BRA `(.L_x_1783) ;  /* 0xfffffffc00f08947 */ /* 0x008fea000383ffff */
[----:B------:R-:W-:Y:S05]  /*2d8e0*/  BRA `(.L_x_1964) ;  /* 0xffffff8800007947 */ /* 0x000fea000383ffff */
.L_x_1791:
[----:B-1----:R1:W2:Y:S02]  /*2d8f0*/  SYNCS.PHASECHK.TRANS64.TRYWAIT P0, [R8+URZ+0x2a8a0], R7 ;  /* 0x02a8a007080075a7 */ /* 0x0022a4000800017f */
[----:B--2---:R-:W-:Y:S05]  /*2d900*/  @!P0 NANOSLEEP.SYNCS 0x989680 ;  /* 0x009896800000895d */ /* 0x004fea0003900000 */
[----:B------:R-:W2:Y:S02]  /*2d910*/  @!P0 SYNCS.PHASECHK.TRANS64 P0, [R8+URZ+0x2a8a0], R7 ;  /* 0x02a8a007080085a7 */ /* 0x000ea4000800007f */
[----:B--2---:R-:W-:Y:S05]  /*2d920*/  @!P0 BRA `(.L_x_1791) ;  /* 0xfffffffc00f08947 */ /* 0x004fea000383ffff */
[----:B------:R-:W-:Y:S05]  /*2d930*/  BRA `(.L_x_1965) ;  /* 0xffffff8c00107947 */ /* 0x000fea000383ffff */
.L_x_1798:
[----:B--2---:R2:W3:Y:S02]  /*2d940*/  SYNCS.PHASECHK.TRANS64.TRYWAIT P0, [R8+URZ+0x2a8c0], R7 ;  /* 0x02a8c007080075a7 */ /* 0x0044e4000800017f */
[----:B---3--:R-:W-:Y:S05]  /*2d950*/  @!P0 NANOSLEEP.SYNCS 0x989680 ;  /* 0x009896800000895d */ /* 0x008fea0003900000 */
[----:B------:R-:W3:Y:S02]  /*2d960*/  @!P0 SYNCS.PHASECHK.TRANS64 P0, [R8+URZ+0x2a8c0], R7 ;  /* 0x02a8c007080085a7 */ /* 0x000ee4000800007f */
[----:B---3--:R-:W-:Y:S05]  /*2d970*/  @!P0 BRA `(.L_x_1798) ;  /* 0xfffffffc00f08947 */ /* 0x008fea000383ffff */
[----:B------:R-:W-:Y:S05]  /*2d980*/  BRA `(.L_x_1966) ;  /* 0xffffff9000007947 */ /* 0x000fea000383ffff */
.L_x_1822:
[----:B------:R-:W2:Y:S01]  /*2d990*/  S2R R4, SR_TID.X ;  /* 0x0000000000047919 */ /* 0x000ea20000002100 */
[----:B------:R-:W-:Y:S01]  /*2d9a0*/  BSSY B0, `(.L_x_1967) ;  /* 0x000000a000007945 */ /* 0x000fe20003800000 */
[----:B------:R-:W-:Y:S02]  /*2d9b0*/  IMAD.MOV.U32 R12, RZ, RZ, RZ ;  /* 0x000000ffff0c7224 */ /* 0x000fe400078e00ff */
[----:B------:R-:W-:Y:S02]  /*2d9c0*/  IMAD.MOV.U32 R11, RZ, RZ, 0x1f ;  /* 0x0000001fff0b7424 */ /* 0x000fe400078e00ff */
[----:B0-----:R-:W-:Y:S01]  /*2d9d0*/  IMAD.MOV.U32 R15, RZ, RZ, -0x1 ;  /* 0xffffffffff0f7424 */ /* 0x001fe200078e00ff */
[----:B--2---:R-:W-:-:S04]  /*2d9e0*/  SHF.R.U32.HI R4, RZ, 0x5, R4 ;  /* 0x00000005ff047819 */ /* 0x004fc80000011604 */
[----:B------:R-:W-:-:S05]  /*2d9f0*/  LOP3.LUT R4, R4, 0x3, RZ, 0xc0, !PT ;  /* 0x0000000304047812 */ /* 0x000fca00078ec0ff */
[----:B------:R-:W-:-:S07]  /*2da00*/  IMAD.MOV.U32 R13, RZ, RZ, R4 ;  /* 0x000000ffff0d7224 */ /* 0x000fce00078e0004 */
[----:B-1----:R-:W-:Y:S05]  /*2da10*/  WARPSYNC.COLLECTIVE R15, `(.L_x_1968) ;  /* 0x000000000f087348 */ /* 0x002fea0003c00000 */
[----:B------:R0:W2:Y:S02]  /*2da20*/  SHFL.IDX P6, R14, R13, R12, R11 ;  /* 0x0000000c0d0e7389 */ /* 0x0000a400000c000b */
[----:B012---:R-:W-:Y:S01]  /*2da30*/  ENDCOLLECTIVE ;  /* 0x000000000000791b */ /* 0x007fe20003800000 */
.L_x_1968:
[----:B------:R-:W-:Y:S05]  /*2da40*/  BSYNC B0 ;  /* 0x0000000000007941 */ /* 0x000fea0003800000 */
.L_x_1967:
[----:B------:R-:W-:Y:S05]  /*2da50*/  BRA `(.L_x_1969) ;  /* 0xffffffa000147947 */ /* 0x000fea000383ffff */
.L_x_1824:
[----:B------:R-:W-:Y:S01]  /*2da60*/  BSSY B0, `(.L_x_1970) ;  /* 0x0000006000007945 */ /* 0x000fe20003800000 */
[----:B0-----:R-:W-:-:S07]  /*2da70*/  IMAD.MOV.U32 R15, RZ, RZ, -0x1 ;  /* 0xffffffffff0f7424 */ /* 0x001fce00078e00ff */
[----:B-12---:R-:W-:Y:S05]  /*2da80*/  WARPSYNC.COLLECTIVE R15, `(.L_x_1971) ;  /* 0x000000000f0c7348 */ /* 0x006fea0003c00000 */
[----:B------:R-:W-:Y:S02]  /*2da90*/  ELECT P6, UR62, PT ;  /* 0x00000000003e782f */ /* 0x000fe400038c0000 */
[----:B------:R-:W-:Y:S01]  /*2daa0*/  MOV R14, UR62 ;  /* 0x0000003e000e7c02 */ /* 0x000fe20008000f00 */
[----:B-12---:R-:W-:Y:S10]  /*2dab0*/  ENDCOLLECTIVE ;  /* 0x000000000000791b */ /* 0x006ff40003800000 */
.L_x_1971:
[----:B------:R-:W-:Y:S05]  /*2dac0*/  BSYNC B0 ;  /* 0x0000000000007941 */ /* 0x000fea0003800000 */
.L_x_1970:
[----:B------:R-:W-:Y:S05]  /*2dad0*/  BRA `(.L_x_1972) ;  /* 0xffffffa000187947 */ /* 0x000fea000383ffff */
.L_x_1826:
[----:B---3--:R3:W4:Y:S02]  /*2dae0*/  SYNCS.PHASECHK.TRANS64.TRYWAIT P0, [R0+URZ+0x2a840], R2 ;  /* 0x02a84002000075a7 */ /* 0x008724000800017f */
[----:B----4-:R-:W-:Y:S05]  /*2daf0*/  @!P0 NANOSLEEP.SYNCS 0x989680 ;  /* 0x009896800000895d */ /* 0x010fea0003900000 */
[----:B------:R-:W4:Y:S02]  /*2db00*/  @!P0 SYNCS.PHASECHK.TRANS64 P0, [R0+URZ+0x2a840], R2 ;  /* 0x02a84002000085a7 */ /* 0x000f24000800007f */
[----:B----4-:R-:W-:Y:S05]  /*2db10*/  @!P0 BRA `(.L_x_1826) ;  /* 0xfffffffc00f08947 */ /* 0x010fea000383ffff */
[----:B------:R-:W-:Y:S05]  /*2db20*/  BRA `(.L_x_1973) ;  /* 0xffffffa0007c7947 */ /* 0x000fea000383ffff */
.L_x_1830:
[----:B------:R0:W5:Y:S01]  /*2db30*/  LDL.LU R9, [R1+0x38] ;  /* 0x0000380001097983 */ /* 0x0001620000300800 */
[----:B------:R-:W-:Y:S02]  /*2db40*/  IMAD.MOV.U32 R5, RZ, RZ, R11 ;  /* 0x000000ffff057224 */ /* 0x000fe400078e000b */
[----:B------:R-:W-:Y:S02]  /*2db50*/  IMAD.MOV.U32 R13, RZ, RZ, R3 ;  /* 0x000000ffff0d7224 */ /* 0x000fe400078e0003 */
[----:B------:R-:W-:Y:S02]  /*2db60*/  IMAD.MOV.U32 R12, RZ, RZ, RZ ;  /* 0x000000ffff0c7224 */ /* 0x000fe400078e00ff */
[----:B------:R-:W-:Y:S02]  /*2db70*/  IMAD.MOV.U32 R11, RZ, RZ, 0x181f ;  /* 0x0000181fff0b7424 */ /* 0x000fe400078e00ff */
[----:B0-----:R-:W-:-:S07]  /*2db80*/  IMAD.MOV.U32 R15, RZ, RZ, -0x1 ;  /* 0xffffffffff0f7424 */ /* 0x001fce00078e00ff */
[----:B-----5:R-:W-:Y:S05]  /*2db90*/  WARPSYNC.COLLECTIVE R15, `(.L_x_1974) ;  /* 0x000000000f087348 */ /* 0x020fea0003c00000 */
[----:B------:R0:W1:Y:S02]  /*2dba0*/  SHFL.IDX P6, R14, R13, R12, R11 ;  /* 0x0000000c0d0e7389 */ /* 0x00006400000c000b */
[----:B01---5:R-:W-:Y:S01]  /*2dbb0*/  ENDCOLLECTIVE ;  /* 0x000000000000791b */ /* 0x023fe20003800000 */
.L_x_1974:
[----:B------:R-:W-:Y:S02]  /*2dbc0*/  IMAD.MOV.U32 R13, RZ, RZ, R4 ;  /* 0x000000ffff0d7224 */ /* 0x000fe400078e0004 */
[----:B------:R-:W-:-:S07]  /*2dbd0*/  IMAD.MOV.U32 R6, RZ, RZ, R14 ;  /* 0x000000ffff067224 */ /* 0x000fce00078e000e */
[----:B------:R-:W-:Y:S05]  /*2dbe0*/  WARPSYNC.COLLECTIVE R15, `(.L_x_1975) ;  /* 0x000000000f087348 */ /* 0x000fea0003c00000 */
[----:B------:R0:W1:Y:S02]  /*2dbf0*/  SHFL.IDX P6, R14, R13, R12, R11 ;  /* 0x0000000c0d0e7389 */ /* 0x00006400000c000b */
[----:B01----:R-:W-:Y:S01]  /*2dc00*/  ENDCOLLECTIVE ;  /* 0x000000000000791b */ /* 0x003fe20003800000 */
.L_x_1975:
[----:B------:R-:W-:Y:S02]  /*2dc10*/  IMAD R2, R9, R7, RZ ;  /* 0x0000000709027224 */ /* 0x000fe400078e02ff */
[----:B------:R0:W5:Y:S01]  /*2dc20*/  LDL R9, [R1+0x2c] ;  /* 0x00002c0001097983 */ /* 0x0001620000100800 */
[----:B------:R-:W-:Y:S02]  /*2dc30*/  IMAD.IADD R0, R10, 0x1, R5 ;  /* 0x000000010a007824 */ /* 0x000fe400078e0205 */
[----:B------:R-:W-:Y:S02]  /*2dc40*/  IMAD.MOV.U32 R7, RZ, RZ, R14 ;  /* 0x000000ffff077224 */ /* 0x000fe400078e000e */
[----:B------:R-:W-:Y:S01]  /*2dc50*/  IMAD.MOV.U32 R13, RZ, RZ, R3 ;  /* 0x000000ffff0d7224 */ /* 0x000fe200078e0003 */
[C---:B------:R-:W-:Y:S01]  /*2dc60*/  ISETP.GE.AND P2, PT, R0.reuse, R2, PT ;  /* 0x000000020000720c */ /* 0x040fe20003f46270 */
[----:B------:R-:W-:Y:S02]  /*2dc70*/  IMAD.MOV.U32 R12, RZ, RZ, 0x1 ;  /* 0x00000001ff0c7424 */ /* 0x000fe400078e00ff */
[----:B0-----:R-:W-:-:S10]  /*2dc80*/  VIADD R5, R0, 0x10 ;  /* 0x0000001000057836 */ /* 0x001fd40000000000 */
[----:B-----5:R-:W-:Y:S05]  /*2dc90*/  WARPSYNC.COLLECTIVE R15, `(.L_x_1976) ;  /* 0x000000000f087348 */ /* 0x020fea0003c00000 */
[----:B------:R0:W1:Y:S02]  /*2dca0*/  SHFL.IDX P6, R14, R13, R12, R11 ;  /* 0x0000000c0d0e7389 */ /* 0x00006400000c000b */
[----:B01---5:R-:W-:Y:S01]  /*2dcb0*/  ENDCOLLECTIVE ;  /* 0x000000000000791b */ /* 0x023fe20003800000 */
.L_x_1976:
        /* <DEDUP_REMOVED lines=17> */
.L_x_1977:
[----:B------:R-:W-:Y:S02]  /*2ddd0*/  IMAD.MOV.U32 R13, RZ, RZ, R3 ;  /* 0x000000ffff0d7224 */ /* 0x000fe400078e0003 */
[----:B------:R-:W-:Y:S02]  /*2dde0*/  IMAD.MOV.U32 R12, RZ, RZ, 0x2 ;  /* 0x00000002ff0c7424 */ /* 0x000fe400078e00ff */
[----:B------:R-:W-:-:S07]  /*2ddf0*/  IMAD.MOV.U32 R5, RZ, RZ, R14 ;  /* 0x000000ffff057224 */ /* 0x000fce00078e000e */
[----:B------:R-:W-:Y:S05]  /*2de00*/  WARPSYNC.COLLECTIVE R15, `(.L_x_1978) ;  /* 0x000000000f087348 */ /* 0x000fea0003c00000 */
[----:B------:R0:W1:Y:S02]  /*2de10*/  SHFL.IDX P6, R14, R13, R12, R11 ;  /* 0x0000000c0d0e7389 */ /* 0x00006400000c000b */
[----:B01----:R-:W-:Y:S01]  /*2de20*/  ENDCOLLECTIVE ;  /* 0x000000000000791b */ /* 0x003fe20003800000 */
.L_x_1978:
        /* <DEDUP_REMOVED lines=17> */
.L_x_1979:
[----:B------:R-:W-:Y:S02]  /*2df40*/  IMAD.MOV.U32 R13, RZ, RZ, R3 ;  /* 0x000000ffff0d7224 */ /* 0x000fe400078e0003 */
[----:B------:R-:W-:Y:S02]  /*2df50*/  IMAD.MOV.U32 R12, RZ, RZ, 0x3 ;  /* 0x00000003ff0c7424 */ /* 0x000fe400078e00ff */
[----:B------:R-:W-:-:S07]  /*2df60*/  IMAD.MOV.U32 R5, RZ, RZ, R14 ;  /* 0x000000ffff057224 */ /* 0x000fce00078e000e */
[----:B------:R-:W-:Y:S05]  /*2df70*/  WARPSYNC.COLLECTIVE R15, `(.L_x_1980) ;  /* 0x000000000f087348 */ /* 0x000fea0003c00000 */
[----:B------:R0:W1:Y:S02]  /*2df80*/  SHFL.IDX P6, R14, R13, R12, R11 ;  /* 0x0000000c0d0e7389 */ /* 0x00006400000c000b */
[----:B01----:R-:W-:Y:S01]  /*2df90*/  ENDCOLLECTIVE ;  /* 0x000000000000791b */ /* 0x003fe20003800000 */
.L_x_1980:
        /* <DEDUP_REMOVED lines=17> */
.L_x_1981:
[----:B------:R-:W-:Y:S02]  /*2e0b0*/  IMAD.MOV.U32 R13, RZ, RZ, R3 ;  /* 0x000000ffff0d7224 */ /* 0x000fe400078e0003 */
[----:B------:R-:W-:Y:S02]  /*2e0c0*/  IMAD.MOV.U32 R12, RZ, RZ, 0x4 ;  /* 0x00000004ff0c7424 */ /* 0x000fe400078e00ff */
[----:B------:R-:W-:-:S07]  /*2e0d0*/  IMAD.MOV.U32 R5, RZ, RZ, R14 ;  /* 0x000000ffff057224 */ /* 0x000fce00078e000e */
[----:B------:R-:W-:Y:S05]  /*2e0e0*/  WARPSYNC.COLLECTIVE R15, `(.L_x_1982) ;  /* 0x000000000f087348 */ /* 0x000fea0003c00000 */
[----:B------:R0:W1:Y:S02]  /*2e0f0*/  SHFL.IDX P6, R14, R13, R12, R11 ;  /* 0x0000000c0d0e7389 */ /* 0x00006400000c000b */
[----:B01----:R-:W-:Y:S01]  /*2e100*/  ENDCOLLECTIVE ;  /* 0x000000000000791b */ /* 0x003fe20003800000 */
.L_x_1982:
        /* <DEDUP_REMOVED lines=17> */
.L_x_1983:
[----:B------:R-:W-:Y:S02]  /*2e220*/  IMAD.MOV.U32 R13, RZ, RZ, R3 ;  /* 0x000000ffff0d7224 */ /* 0x000fe400078e0003 */
[----:B------:R-:W-:Y:S02]  /*2e230*/  IMAD.MOV.U32 R12, RZ, RZ, 0x5 ;  /* 0x00000005ff0c7424 */ /* 0x000fe400078e00ff */
[----:B------:R-:W-:-:S07]  /*2e240*/  IMAD.MOV.U32 R5, RZ, RZ, R14 ;  /* 0x000000ffff057224 */ /* 0x000fce00078e000e */
[----:B------:R-:W-:Y:S05]  /*2e250*/  WARPSYNC.COLLECTIVE R15, `(.L_x_1984) ;  /* 0x000000000f087348 */ /* 0x000fea0003c00000 */
[----:B------:R0:W1:Y:S02]  /*2e260*/  SHFL.IDX P6, R14, R13, R12, R11 ;  /* 0x0000000c0d0e7389 */ /* 0x00006400000c000b */
[----:B01----:R-:W-:Y:S01]  /*2e270*/  ENDCOLLECTIVE ;  /* 0x000000000000791b */ /* 0x003fe20003800000 */
.L_x_1984:
        /* <DEDUP_REMOVED lines=17> */
.L_x_1985:
[----:B------:R-:W-:Y:S02]  /*2e390*/  IMAD.MOV.U32 R13, RZ, RZ, R3 ;  /* 0x000000ffff0d7224 */ /* 0x000fe400078e0003 */
[----:B------:R-:W-:Y:S02]  /*2e3a0*/  IMAD.MOV.U32 R12, RZ, RZ, 0x6 ;  /* 0x00000006ff0c7424 */ /* 0x000fe400078e00ff */
[----:B------:R-:W-:-:S07]  /*2e3b0*/  IMAD.MOV.U32 R5, RZ, RZ, R14 ;  /* 0x000000ffff057224 */ /* 0x000fce00078e000e */
[----:B------:R-:W-:Y:S05]  /*2e3c0*/  WARPSYNC.COLLECTIVE R15, `(.L_x_1986) ;  /* 0x000000000f087348 */ /* 0x000fea0003c00000 */
[----:B------:R0:W1:Y:S02]  /*2e3d0*/  SHFL.IDX P6, R14, R13, R12, R11 ;  /* 0x0000000c0d0e7389 */ /* 0x00006400000c000b */
[----:B01----:R-:W-:Y:S01]  /*2e3e0*/  ENDCOLLECTIVE ;  /* 0x000000000000791b */ /* 0x003fe20003800000 */
.L_x_1986:
        /* <DEDUP_REMOVED lines=17> */
.L_x_1987:
[----:B------:R-:W-:Y:S02]  /*2e500*/  IMAD.MOV.U32 R13, RZ, RZ, R3 ;  /* 0x000000ffff0d7224 */ /* 0x000fe400078e0003 */
[----:B------:R-:W-:Y:S02]  /*2e510*/  IMAD.MOV.U32 R12, RZ, RZ, 0x7 ;  /* 0x00000007ff0c7424 */ /* 0x000fe400078e00ff */
[----:B------:R-:W-:-:S07]  /*2e520*/  IMAD.MOV.U32 R5, RZ, RZ, R14 ;  /* 0x000000ffff057224 */ /* 0x000fce00078e000e */
[----:B------:R-:W-:Y:S05]  /*2e530*/  WARPSYNC.COLLECTIVE R15, `(.L_x_1988) ;  /* 0x000000000f087348 */ /* 0x000fea0003c00000 */
[----:B------:R0:W1:Y:S02]  /*2e540*/  SHFL.IDX P6, R14, R13, R12, R11 ;  /* 0x0000000c0d0e7389 */ /* 0x00006400000c000b */
[----:B01----:R-:W-:Y:S01]  /*2e550*/  ENDCOLLECTIVE ;  /* 0x000000000000791b */ /* 0x003fe20003800000 */
.L_x_1988:
        /* <DEDUP_REMOVED lines=14> */
.L_x_1989:
[----:B------:R-:W-:Y:S01]  /*2e640*/  @!PT LDS RZ, [RZ] ;  /* 0x00000000fffff984 */ /* 0x000fe20000000800 */
[----:B------:R-:W-:Y:S01]  /*2e650*/  @!PT LDS RZ, [RZ] ;  /* 0x00000000fffff984 */ /* 0x000fe20000000800 */
[----:B------:R-:W-:Y:S01]  /*2e660*/  @!PT LDS RZ, [RZ] ;  /* 0x00000000fffff984 */ /* 0x000fe20000000800 */
[----:B------:R0:W-:Y:S01]  /*2e670*/  @!P2 LDGSTS.E.BYPASS.LTC128B.128 [R9+0x17400], desc[UR46][R6.64+0x100], !P1 ;  /* 0x174001000609afae */ /* 0x0001e2000c901d6e */
[----:B------:R-:W-:Y:S01]  /*2e680*/  IMAD.MOV.U32 R3, RZ, RZ, R14 ;  /* 0x000000ffff037224 */ /* 0x000fe200078e000e */
[----:B------:R-:W-:Y:S06]  /*2e690*/  BRA `(.L_x_1990) ;  /* 0xffffffa4002c7947 */ /* 0x000fec000383ffff */
.L_x_1835:
[----:B----4-:R4:W0:Y:S02]  /*2e6a0*/  SYNCS.PHASECHK.TRANS64.TRYWAIT P0, [R19+URZ+0x2a820], R0 ;  /* 0x02a82000130075a7 */ /* 0x010824000800017f */
[----:B0-----:R-:W-:Y:S05]  /*2e6b0*/  @!P0 NANOSLEEP.SYNCS 0x989680 ;  /* 0x009896800000895d */ /* 0x001fea0003900000 */
[----:B------:R-:W0:Y:S02]  /*2e6c0*/  @!P0 SYNCS.PHASECHK.TRANS64 P0, [R19+URZ+0x2a820], R0 ;  /* 0x02a82000130085a7 */ /* 0x000e24000800007f */
[----:B0-----:R-:W-:Y:S05]  /*2e6d0*/  @!P0 BRA `(.L_x_1835) ;  /* 0xfffffffc00f08947 */ /* 0x001fea000383ffff */
[----:B------:R-:W-:Y:S05]  /*2e6e0*/  BRA `(.L_x_1991) ;  /* 0xffffffa400a07947 */ /* 0x000fea000383ffff */
.L_x_1844:
[----:B-1----:R1:W2:Y:S02]  /*2e6f0*/  SYNCS.PHASECHK.TRANS64.TRYWAIT P0, [R3+URZ+0x2a840], R2 ;  /* 0x02a84002030075a7 */ /* 0x0022a4000800017f */
[----:B--2---:R-:W-:Y:S05]  /*2e700*/  @!P0 NANOSLEEP.SYNCS 0x989680 ;  /* 0x009896800000895d */ /* 0x004fea0003900000 */
[----:B------:R-:W2:Y:S02]  /*2e710*/  @!P0 SYNCS.PHASECHK.TRANS64 P0, [R3+URZ+0x2a840], R2 ;  /* 0x02a84002030085a7 */ /* 0x000ea4000800007f */
[----:B--2---:R-:W-:Y:S05]  /*2e720*/  @!P0 BRA `(.L_x_1844) ;  /* 0xfffffffc00f08947 */ /* 0x004fea000383ffff */
[----:B------:R-:W-:Y:S05]  /*2e730*/  BRA `(.L_x_1992) ;  /* 0xffffffa800947947 */ /* 0x000fea000383ffff */
.L_x_1851:
[----:B0-----:R0:W1:Y:S02]  /*2e740*/  SYNCS.PHASECHK.TRANS64.TRYWAIT P0, [R2+URZ+0x2a860], R3 ;  /* 0x02a86003020075a7 */ /* 0x001064000800017f */
[----:B-1----:R-:W-:Y:S05]  /*2e750*/  @!P0 NANOSLEEP.SYNCS 0x989680 ;  /* 0x009896800000895d */ /* 0x002fea0003900000 */
[----:B------:R-:W1:Y:S02]  /*2e760*/  @!P0 SYNCS.PHASECHK.TRANS64 P0, [R2+URZ+0x2a860], R3 ;  /* 0x02a86003020085a7 */ /* 0x000e64000800007f */
[----:B-1----:R-:W-:Y:S05]  /*2e770*/  @!P0 BRA `(.L_x_1851) ;  /* 0xfffffffc00f08947 */ /* 0x002fea000383ffff */
[----:B------:R-:W-:Y:S05]  /*2e780*/  BRA `(.L_x_1993) ;  /* 0xffffffac00a07947 */ /* 0x000fea000383ffff */
.L_x_1861:
[----:B-1----:R1:W2:Y:S02]  /*2e790*/  SYNCS.PHASECHK.TRANS64.TRYWAIT P0, [R3+URZ+0x2a840], R2 ;  /* 0x02a84002030075a7 */ /* 0x0022a4000800017f */
[----:B--2---:R-:W-:Y:S05]  /*2e7a0*/  @!P0 NANOSLEEP.SYNCS 0x989680 ;  /* 0x009896800000895d */ /* 0x004fea0003900000 */
[----:B------:R-:W2:Y:S02]  /*2e7b0*/  @!P0 SYNCS.PHASECHK.TRANS64 P0, [R3+URZ+0x2a840], R2 ;  /* 0x02a84002030085a7 */ /* 0x000ea4000800007f */
[----:B--2---:R-:W-:Y:S05]  /*2e7c0*/  @!P0 BRA `(.L_x_1861) ;  /* 0xfffffffc00f08947 */ /* 0x004fea000383ffff */
[----:B------:R-:W-:Y:S05]  /*2e7d0*/  BRA `(.L_x_1994) ;  /* 0xffffffb400347947 */ /* 0x000fea000383ffff */
.L_x_1868:
[----:B0-----:R0:W1:Y:S02]  /*2e7e0*/  SYNCS.PHASECHK.TRANS64.TRYWAIT P0, [R2+URZ+0x2a860], R3 ;  /* 0x02a86003020075a7 */ /* 0x001064000800017f */
[----:B-1----:R-:W-:Y:S05]  /*2e7f0*/  @!P0 NANOSLEEP.SYNCS 0x989680 ;  /* 0x009896800000895d */ /* 0x002fea0003900000 */
[----:B------:R-:W1:Y:S02]  /*2e800*/  @!P0 SYNCS.PHASECHK.TRANS64 P0, [R2+URZ+0x2a860], R3 ;  /* 0x02a86003020085a7 */ /* 0x000e64000800007f */
[----:B-1----:R-:W-:Y:S05]  /*2e810*/  @!P0 BRA `(.L_x_1868) ;  /* 0xfffffffc00f08947 */ /* 0x002fea000383ffff */
[----:B------:R-:W-:Y:S05]  /*2e820*/  BRA `(.L_x_1995) ;  /* 0xffffffb800407947 */ /* 0x000fea000383ffff */
.L_x_1878:
[----:B--2---:R2:W3:Y:S02]  /*2e830*/  SYNCS.PHASECHK.TRANS64.TRYWAIT P0, [R3+URZ+0x2a840], R2 ;  /* 0x02a84002030075a7 */ /* 0x0044e4000800017f */
[----:B---3--:R-:W-:Y:S05]  /*2e840*/  @!P0 NANOSLEEP.SYNCS 0x989680 ;  /* 0x009896800000895d */ /* 0x008fea0003900000 */
[----:B------:R-:W3:Y:S02]  /*2e850*/  @!P0 SYNCS.PHASECHK.TRANS64 P0, [R3+URZ+0x2a840], R2 ;  /* 0x02a84002030085a7 */ /* 0x000ee4000800007f */
[----:B---3--:R-:W-:Y:S05]  /*2e860*/  @!P0 BRA `(.L_x_1878) ;  /* 0xfffffffc00f08947 */ /* 0x008fea000383ffff */
[----:B------:R-:W-:Y:S05]  /*2e870*/  BRA `(.L_x_1996) ;  /* 0xffffffbc00b07947 */ /* 0x000fea000383ffff */
.L_x_1885:
[----:B0-----:R0:W1:Y:S02]  /*2e880*/  SYNCS.PHASECHK.TRANS64.TRYWAIT P0, [R2+URZ+0x2a860], R5 ;  /* 0x02a86005020075a7 */ /* 0x001064000800017f */
[----:B-1----:R-:W-:Y:S05]  /*2e890*/  @!P0 NANOSLEEP.SYNCS 0x989680 ;  /* 0x009896800000895d */ /* 0x002fea0003900000 */
[----:B------:R-:W1:Y:S02]  /*2e8a0*/  @!P0 SYNCS.PHASECHK.TRANS64 P0, [R2+URZ+0x2a860], R5 ;  /* 0x02a86005020085a7 */ /* 0x000e64000800007f */
[----:B-1----:R-:W-:Y:S05]  /*2e8b0*/  @!P0 BRA `(.L_x_1885) ;  /* 0xfffffffc00f08947 */ /* 0x002fea000383ffff */
[----:B------:R-:W-:Y:S05]  /*2e8c0*/  BRA `(.L_x_1997) ;  /* 0xffffffc000b87947 */ /* 0x000fea000383ffff */
.L_x_1897:
[----:B----4-:R4:W0:Y:S02]  /*2e8d0*/  SYNCS.PHASECHK.TRANS64.TRYWAIT P0, [R0+URZ+0x2a860], R2 ;  /* 0x02a86002000075a7 */ /* 0x010824000800017f */
[----:B0-----:R-:W-:Y:S05]  /*2e8e0*/  @!P0 NANOSLEEP.SYNCS 0x989680 ;  /* 0x009896800000895d */ /* 0x001fea0003900000 */
[----:B------:R-:W0:Y:S02]  /*2e8f0*/  @!P0 SYNCS.PHASECHK.TRANS64 P0, [R0+URZ+0x2a860], R2 ;  /* 0x02a86002000085a7 */ /* 0x000e24000800007f */
[----:B0-----:R-:W-:Y:S05]  /*2e900*/  @!P0 BRA `(.L_x_1897) ;  /* 0xfffffffc00f08947 */ /* 0x001fea000383ffff */
[----:B------:R-:W-:Y:S05]  /*2e910*/  BRA `(.L_x_1998) ;  /* 0xffffffc8000c7947 */ /* 0x000fea000383ffff */
.L_x_1905:
[----:B--2-4-:R-:W2:Y:S01]  /*2e920*/  LDL R0, [R1] ;  /* 0x0000000001007983 */ /* 0x014ea20000100800 */
[----:B------:R-:W-:Y:S01]  /*2e930*/  BSSY B0, `(.L_x_1999) ;  /* 0x0000008000007945 */ /* 0x000fe20003800000 */
[----:B------:R-:W-:Y:S02]  /*2e940*/  IMAD.MOV.U32 R12, RZ, RZ, RZ ;  /* 0x000000ffff0c7224 */ /* 0x000fe400078e00ff */
[----:B0-----:R-:W-:Y:S02]  /*2e950*/  IMAD.MOV.U32 R11, RZ, RZ, 0x1f ;  /* 0x0000001fff0b7424 */ /* 0x001fe400078e00ff */
[----:B------:R-:W-:Y:S02]  /*2e960*/  IMAD.MOV.U32 R15, RZ, RZ, -0x1 ;  /* 0xffffffffff0f7424 */ /* 0x000fe400078e00ff */
[----:B--2---:R-:W-:-:S07]  /*2e970*/  IMAD.MOV.U32 R13, RZ, RZ, R0 ;  /* 0x000000ffff0d7224 */ /* 0x004fce00078e0000 */
[----:B-1-3--:R-:W-:Y:S05]  /*2e980*/  WARPSYNC.COLLECTIVE R15, `(.L_x_2000) ;  /* 0x000000000f087348 */ /* 0x00afea0003c00000 */
[----:B------:R0:W2:Y:S02]  /*2e990*/  SHFL.IDX P6, R14, R13, R12, R11 ;  /* 0x0000000c0d0e7389 */ /* 0x0000a400000c000b */
[----:B0123--:R-:W-:Y:S01]  /*2e9a0*/  ENDCOLLECTIVE ;  /* 0x000000000000791b */ /* 0x00ffe20003800000 */
.L_x_2000:
[----:B------:R-:W-:Y:S05]  /*2e9b0*/  BSYNC B0 ;  /* 0x0000000000007941 */ /* 0x000fea0003800000 */
.L_x_1999:
        /* <DEDUP_REMOVED lines=10> */
.L_x_2001:
        /* <DEDUP_REMOVED lines=16> */
[----:B------:R-:W-:Y:S02]  /*2eb60*/  IMAD.MOV.U32 R8, RZ, RZ, RZ ;  /* 0x000000ffff087224 */ /* 0x000fe400078e00ff */
[----:B---3--:R-:W-:Y:S01]  /*2eb70*/  @!P0 IMAD.MOV.U32 R6, RZ, RZ, R2 ;  /* 0x000000ffff068224 */ /* 0x008fe200078e0002 */
[----:B------:R-:W-:-:S03]  /*2eb80*/  ISETP.GE.U32.AND P0, PT, R16, 0x2, PT ;  /* 0x000000021000780c */ /* 0x000fc60003f06070 */
[----:B------:R-:W-:-:S04]  /*2eb90*/  IMAD R2, R6, R4, RZ ;  /* 0x0000000406027224 */ /* 0x000fc800078e02ff */
[----:B------:R-:W-:-:S07]  /*2eba0*/  IMAD.MOV.U32 R13, RZ, RZ, R2 ;  /* 0x000000ffff0d7224 */ /* 0x000fce00078e0002 */
[----:B------:R-:W-:Y:S05]  /*2ebb0*/  WARPSYNC.COLLECTIVE R15, `(.L_x_2002) ;  /* 0x000000000f087348 */ /* 0x000fea0003c00000 */
[----:B------:R0:W1:Y:S02]  /*2ebc0*/  SHFL.UP P6, R14, R13, R12, R11 ;  /* 0x0400000c0d0e7389 */ /* 0x00006400000c000b */
[----:B01----:R-:W-:Y:S01]  /*2ebd0*/  ENDCOLLECTIVE ;  /* 0x000000000000791b */ /* 0x003fe20003800000 */
.L_x_2002:
        /* <DEDUP_REMOVED lines=9> */
.L_x_2003:
        /* <DEDUP_REMOVED lines=8> */
.L_x_2004:
        /* <DEDUP_REMOVED lines=8> */
.L_x_2005:
        /* <DEDUP_REMOVED lines=8> */
.L_x_2006:
        /* <DEDUP_REMOVED lines=9> */
.L_x_2007:
[----:B------:R-:W-:Y:S01]  /*2ee80*/  IMAD.MOV.U32 R9, RZ, RZ, R14 ;  /* 0x000000ffff097224 */ /* 0x000fe200078e000e */
[----:B------:R-:W-:Y:S06]  /*2ee90*/  BRA `(.L_x_2008) ;  /* 0xffffffc800987947 */ /* 0x000fec000383ffff */
.L_x_1908:
        /* <DEDUP_REMOVED lines=8> */
.L_x_2010:
[----:B------:R-:W-:Y:S05]  /*2ef20*/  BSYNC B0 ;  /* 0x0000000000007941 */ /* 0x000fea0003800000 */
.L_x_2009:
[----:B------:R-:W-:Y:S01]  /*2ef30*/  IMAD.MOV.U32 R3, RZ, RZ, R14 ;  /* 0x000000ffff037224 */ /* 0x000fe200078e000e */
[----:B------:R-:W-:Y:S01]  /*2ef40*/  LOP3.LUT P4, RZ, R17, 0x1, RZ, 0xc0, !PT ;  /* 0x0000000111ff7812 */ /* 0x000fe2000788c0ff */
        /* <DEDUP_REMOVED lines=9> */
.L_x_2011:
        /* <DEDUP_REMOVED lines=8> */
.L_x_2012:
        /* <DEDUP_REMOVED lines=8> */
.L_x_2013:
        /* <DEDUP_REMOVED lines=8> */
.L_x_2014:
        /* <DEDUP_REMOVED lines=9> */
.L_x_2015:
[----:B------:R-:W-:Y:S01]  /*2f1f0*/  IMAD.MOV.U32 R9, RZ, RZ, R14 ;  /* 0x000000ffff097224 */ /* 0x000fe200078e000e */
[----:B------:R-:W-:Y:S06]  /*2f200*/  BRA `(.L_x_2016) ;  /* 0xffffffc800687947 */ /* 0x000fec000383ffff */
.L_x_1910:
[----:B------:R-:W-:Y:S01]  /*2f210*/  BSSY B0, `(.L_x_2017) ;  /* 0x0000006000007945 */ /* 0x000fe20003800000 */
[----:B------:R-:W-:Y:S01]  /*2f220*/  PLOP3.LUT P6, PT, P6, PT, PT, 0x8, 0x0 ;  /* 0x000000000000781c */ /* 0x000fe200037ce170 */
[----:B------:R-:W-:-:S12]  /*2f230*/  IMAD.MOV.U32 R15, RZ, RZ, -0x1 ;  /* 0xffffffffff0f7424 */ /* 0x000fd800078e00ff */
[----:B0-----:R-:W-:Y:S05]  /*2f240*/  WARPSYNC.COLLECTIVE R15, `(.L_x_2018) ;  /* 0x000000000f087348 */ /* 0x001fea0003c00000 */
[----:B------:R-:W-:Y:S01]  /*2f250*/  VOTE.ANY R14, PT, P6 ;  /* 0x00000000000e7806 */ /* 0x000fe200030e0100 */
[----:B0-----:R-:W-:Y:S06]  /*2f260*/  ENDCOLLECTIVE ;  /* 0x000000000000791b */ /* 0x001fec0003800000 */
.L_x_2018:
[----:B------:R-:W-:Y:S05]  /*2f270*/  BSYNC B0 ;  /* 0x0000000000007941 */ /* 0x000fea0003800000 */
.L_x_2017:
        /* <DEDUP_REMOVED lines=10> */
.L_x_2019:
[----:B------:R-:W-:Y:S02]  /*2f320*/  IMAD.MOV.U32 R13, RZ, RZ, R6 ;  /* 0x000000ffff0d7224 */ /* 0x000fe400078e0006 */
[----:B------:R-:W-:-:S07]  /*2f330*/  IMAD.MOV.U32 R4, RZ, RZ, R14 ;  /* 0x000000ffff047224 */ /* 0x000fce00078e000e */
[----:B------:R-:W-:Y:S05]  /*2f340*/  WARPSYNC.COLLECTIVE R15, `(.L_x_2020) ;  /* 0x000000000f087348 */ /* 0x000fea0003c00000 */
[----:B------:R0:W1:Y:S02]  /*2f350*/  SHFL.IDX P6, R14, R13, R12, R11 ;  /* 0x0000000c0d0e7389 */ /* 0x00006400000c000b */
[----:B01----:R-:W-:Y:S01]  /*2f360*/  ENDCOLLECTIVE ;  /* 0x000000000000791b */ /* 0x003fe20003800000 */
.L_x_2020:
[----:B------:R-:W-:Y:S02]  /*2f370*/  IMAD.MOV.U32 R6, RZ, RZ, R14 ;  /* 0x000000ffff067224 */ /* 0x000fe400078e000e */
[----:B------:R-:W-:-:S05]  /*2f380*/  IMAD.IADD R10, R3, 0x1, R10 ;  /* 0x00000001030a7824 */ /* 0x000fca00078e020a */
[----:B------:R0:W-:Y:S01]  /*2f390*/  STL [R1+0xc], R10 ;  /* 0x00000c0a01007387 */ /* 0x0001e20000100800 */
[----:B------:R-:W-:Y:S05]  /*2f3a0*/  BRA `(.L_x_2021) ;  /* 0xffffffc800487947 */ /* 0x000fea000383ffff */
.L_x_1912:
        /* <DEDUP_REMOVED lines=8> */
.L_x_2023:
[----:B------:R-:W-:Y:S05]  /*2f430*/  BSYNC B0 ;  /* 0x0000000000007941 */ /* 0x000fea0003800000 */
.L_x_2022:
[----:B------:R-:W-:Y:S01]  /*2f440*/  IMAD.MOV.U32 R3, RZ, RZ, R14 ;  /* 0x000000ffff037224 */ /* 0x000fe200078e000e */
[----:B------:R-:W-:Y:S06]  /*2f450*/  BRA `(.L_x_2024) ;  /* 0xffffffc800347947 */ /* 0x000fec000383ffff */
.L_x_1918:
[----:B0-----:R0:W1:Y:S02]  /*2f460*/  SYNCS.PHASECHK.TRANS64.TRYWAIT P0, [R0+URZ+0x2a820], R3 ;  /* 0x02a82003000075a7 */ /* 0x001064000800017f */
[----:B-1----:R-:W-:Y:S05]  /*2f470*/  @!P0 NANOSLEEP.SYNCS 0x989680 ;  /* 0x009896800000895d */ /* 0x002fea0003900000 */
[----:B------:R-:W1:Y:S02]  /*2f480*/  @!P0 SYNCS.PHASECHK.TRANS64 P0, [R0+URZ+0x2a820], R3 ;  /* 0x02a82003000085a7 */ /* 0x000e64000800007f */
[----:B-1----:R-:W-:Y:S05]  /*2f490*/  @!P0 BRA `(.L_x_1918) ;  /* 0xfffffffc00f08947 */ /* 0x002fea000383ffff */
[----:B------:R-:W-:Y:S05]  /*2f4a0*/  BRA `(.L_x_2025) ;  /* 0xffffffd000d07947 */ /* 0x000fea000383ffff */
.L_x_1919:
        /* <DEDUP_REMOVED lines=11> */
.L_x_2027:
[----:B------:R-:W-:Y:S05]  /*2f560*/  BSYNC B0 ;  /* 0x0000000000007941 */ /* 0x000fea0003800000 */
.L_x_2026:
[----:B------:R-:W-:Y:S05]  /*2f570*/  BRA `(.L_x_2028) ;  /* 0xffffffd000b87947 */ /* 0x000fea000383ffff */
.L_x_1920:
[----:B------:R-:W-:Y:S01]  /*2f580*/  BSSY B0, `(.L_x_2029) ;  /* 0x0000006000007945 */ /* 0x000fe20003800000 */
[----:B------:R-:W-:-:S07]  /*2f590*/  IMAD.MOV.U32 R15, RZ, RZ, -0x1 ;  /* 0xffffffffff0f7424 */ /* 0x000fce00078e00ff */
[----:B01----:R-:W-:Y:S05]  /*2f5a0*/  WARPSYNC.COLLECTIVE R15, `(.L_x_2030) ;  /* 0x000000000f0c7348 */ /* 0x003fea0003c00000 */
[----:B------:R-:W-:Y:S02]  /*2f5b0*/  ELECT P6, UR62, PT ;  /* 0x00000000003e782f */ /* 0x000fe400038c0000 */
[----:B------:R-:W-:Y:S01]  /*2f5c0*/  MOV R14, UR62 ;  /* 0x0000003e000e7c02 */ /* 0x000fe20008000f00 */
[----:B01----:R-:W-:Y:S10]  /*2f5d0*/  ENDCOLLECTIVE ;  /* 0x000000000000791b */ /* 0x003ff40003800000 */
.L_x_2030:
[----:B------:R-:W-:Y:S05]  /*2f5e0*/  BSYNC B0 ;  /* 0x0000000000007941 */ /* 0x000fea0003800000 */
.L_x_2029:
[----:B------:R-:W-:Y:S05]  /*2f5f0*/  BRA `(.L_x_2031) ;  /* 0xffffffd000ac7947 */ /* 0x000fea000383ffff */
.L_x_1922:
[----:B0-----:R0:W1:Y:S02]  /*2f600*/  SYNCS.PHASECHK.TRANS64.TRYWAIT P0, [R6+URZ], R5 ;  /* 0x00000005060075a7 */ /* 0x001064000800017f */
[----:B-1----:R-:W-:Y:S05]  /*2f610*/  @!P0 NANOSLEEP.SYNCS 0x989680 ;  /* 0x009896800000895d */ /* 0x002fea0003900000 */
[----:B------:R-:W1:Y:S02]  /*2f620*/  @!P0 SYNCS.PHASECHK.TRANS64 P0, [R6+URZ], R5 ;  /* 0x00000005060085a7 */ /* 0x000e64000800007f */
[----:B-1----:R-:W-:Y:S05]  /*2f630*/  @!P0 BRA `(.L_x_1922) ;  /* 0xfffffffc00f08947 */ /* 0x002fea000383ffff */
[----:B------:R-:W-:Y:S05]  /*2f640*/  BRA `(.L_x_2032) ;  /* 0xffffffd000f07947 */ /* 0x000fea000383ffff */
.L_x_1923:
[----:B-1----:R1:W2:Y:S02]  /*2f650*/  SYNCS.PHASECHK.TRANS64.TRYWAIT P0, [R7+URZ], R2 ;  /* 0x00000002070075a7 */ /* 0x0022a4000800017f */
[----:B--2---:R-:W-:Y:S05]  /*2f660*/  @!P0 NANOSLEEP.SYNCS 0x989680 ;  /* 0x009896800000895d */ /* 0x004fea0003900000 */
[----:B------:R-:W2:Y:S02]  /*2f670*/  @!P0 SYNCS.PHASECHK.TRANS64 P0, [R7+URZ], R2 ;  /* 0x00000002070085a7 */ /* 0x000ea4000800007f */
[----:B--2---:R-:W-:Y:S05]  /*2f680*/  @!P0 BRA `(.L_x_1923) ;  /* 0xfffffffc00f08947 */ /* 0x004fea000383ffff */
[----:B------:R-:W-:Y:S05]  /*2f690*/  BRA `(.L_x_2033) ;  /* 0xffffffd000e47947 */ /* 0x000fea000383ffff */
.L_x_1925:
[----:B--2---:R2:W3:Y:S02]  /*2f6a0*/  SYNCS.PHASECHK.TRANS64.TRYWAIT P0, [R4+URZ], R5 ;  /* 0x00000005040075a7 */ /* 0x0044e4000800017f */
[----:B---3--:R-:W-:Y:S05]  /*2f6b0*/  @!P0 NANOSLEEP.SYNCS 0x989680 ;  /* 0x009896800000895d */ /* 0x008fea0003900000 */
[----:B------:R-:W3:Y:S02]  /*2f6c0*/  @!P0 SYNCS.PHASECHK.TRANS64 P0, [R4+URZ], R5 ;  /* 0x00000005040085a7 */ /* 0x000ee4000800007f */
[----:B---3--:R-:W-:Y:S05]  /*2f6d0*/  @!P0 BRA `(.L_x_1925) ;  /* 0xfffffffc00f08947 */ /* 0x008fea000383ffff */
[----:B------:R-:W-:Y:S05]  /*2f6e0*/  BRA `(.L_x_2034) ;  /* 0xffffffd000ec7947 */ /* 0x000fea000383ffff */
.L_x_2035:
        /* <DEDUP_REMOVED lines=9> */
.L_x_15163:


//--------------------- .text._ZN7cutlass13device_kernelIN5flash11enable_sm90INS1_16FlashAttnFwdSm90INS1_25CollectiveMainloopFwdSm90ILi2EN4cute5tupleIJNS5_1CILi1EEES8_S8_EEENS6_IJNS7_ILi128EEESA_NS7_ILi192EEEEEELi128ENS_10bfloat16_tEfNS_4arch4Sm90ELb1ELb0ELb1ELb0ELb0ELb0ELb0ELb1ELb1ELb1ELb1ELb0EEENS1_21CollectiveEpilogueFwdINS6_IJSA_SA_SA_EEES9_SD_SF_Li256ELb0ELb1ELb1ELb0EEENS1_19SingleTileSchedulerILb0ELb1ELb1ELi128EEEEEEEEEvNT_6ParamsE --------------------------
	.section	.text._ZN7cutlass13device_kernelIN5flash11enable_sm90INS1_16FlashAttnFwdSm90INS1_25CollectiveMainloopFwdSm90ILi2EN4cute5tupleIJNS5_1CILi1EEES8_S8_EEENS6_IJNS7_ILi128EEESA_NS7_ILi192EEEEEELi128ENS_10bfloat16_tEfNS_4arch4Sm90ELb1ELb0ELb1ELb0ELb0ELb0ELb0ELb1ELb1ELb1ELb1ELb0EEENS1_21CollectiveEpilogueFwdINS6_IJSA_SA_SA_EEES9_SD_SF_Li256ELb0ELb1ELb1ELb0EEENS1_19SingleTileSchedulerILb0ELb1ELb1ELi128EEEEEEEEEvNT_6ParamsE,"ax",@progbits
	.align	128
.text._ZN7cutlass13device_kernelIN5flash11enable_sm90INS1_16FlashAttnFwdSm90INS1_25CollectiveMainloopFwdSm90ILi2EN4cute5tupleIJNS5_1CILi1EEES8_S8_EEENS6_IJNS7_ILi128EEESA_NS7_ILi192EEEEEELi128ENS_10bfloat16_tEfNS_4arch4Sm90ELb1ELb0ELb1ELb0ELb0ELb0ELb0ELb1ELb1ELb1ELb1ELb0EEENS1_21CollectiveEpilogueFwdINS6_IJSA_SA_SA_EEES9_SD_SF_Li256ELb0ELb1ELb1ELb0EEENS1_19SingleTileSchedulerILb0ELb1ELb1ELi128EEEEEEEEEvNT_6ParamsE:
        .type           _ZN7cutlass13device_kernelIN5flash11enable_sm90INS1_16FlashAttnFwdSm90INS1_25CollectiveMainloopFwdSm90ILi2EN4cute5tupleIJNS5_1CILi1EEES8_S8_EEENS6_IJNS7_ILi128EEESA_NS7_ILi192EEEEEELi128ENS_10bfloat16_tEfNS_4arch4Sm90ELb1ELb0ELb1ELb0ELb0ELb0ELb0ELb1ELb1ELb1ELb1ELb0EEENS1_21CollectiveEpilogueFwdINS6_IJSA_SA_SA_EEES9_SD_SF_Li256ELb0ELb1ELb1ELb0EEENS1_19SingleTileSchedulerILb0ELb1ELb1ELi128EEEEEEEEEvNT_6ParamsE,@function
        .size           _ZN7cutlass13device_kernelIN5flash11enable_sm90INS1_16FlashAttnFwdSm90INS1_25CollectiveMainloopFwdSm90ILi2EN4cute5tupleIJNS5_1CILi1EEES8_S8_EEENS6_IJNS7_ILi128EEESA_NS7_ILi192EEEEEELi128ENS_10bfloat16_tEfNS_4arch4Sm90ELb1ELb0ELb1ELb0ELb0ELb0ELb0ELb1ELb1ELb1ELb1ELb0EEENS1_21CollectiveEpilogueFwdINS6_IJSA_SA_SA_EEES9_SD_SF_Li256ELb0ELb1ELb1ELb0EEENS1_19SingleTileSchedulerILb0ELb1ELb1ELi128EEEEEEEEEvNT_6ParamsE,(.L_x_15164 - _ZN7cutlass13device_kernelIN5flash11enable_sm90INS1_16FlashAttnFwdSm90INS1_25CollectiveMainloopFwdSm90ILi2EN4cute5tupleIJNS5_1CILi1EEES8_S8_EEENS6_IJNS7_ILi128EEESA_NS7_ILi192EEEEEELi128ENS_10bfloat16_tEfNS_4arch4Sm90ELb1ELb0ELb1ELb0ELb0ELb0ELb0ELb1ELb1ELb1ELb1ELb0EEENS1_21CollectiveEpilogueFwdINS6_IJSA_SA_SA_EEES9_SD_SF_Li256ELb0ELb1ELb1ELb0EEENS1_19SingleTileSchedulerILb0ELb1ELb1ELi128EEEEEEEEEvNT_6ParamsE)
        .other          _ZN7cutlass13device_kernelIN5flash11enable_sm90INS1_16FlashAttnFwdSm90INS1_25CollectiveMainloopFwdSm90ILi2EN4cute5tupleIJNS5_1CILi1EEES8_S8_EEENS6_IJNS7_ILi128EEESA_NS7_ILi192EEEEEELi128ENS_10bfloat16_tEfNS_4arch4Sm90ELb1ELb0ELb1ELb0ELb0ELb0ELb0ELb1ELb1ELb1ELb1ELb0EEENS1_21CollectiveEpilogueFwdINS6_IJSA_SA_SA_EEES9_SD_SF_Li256ELb0ELb1ELb1ELb0EEENS1_19SingleTileSchedulerILb0ELb1ELb1ELi128EEEEEEEEEvNT_6ParamsE,@"STO_CUDA_ENTRY STV_DEFAULT"
_ZN7cutlass13device_kernelIN5flash11enable_sm90INS1_16FlashAttnFwdSm90INS1_25CollectiveMainloopFwdSm90ILi2EN4cute5tupleIJNS5_1CILi1EEES8_S8_EEENS6_IJNS7_ILi128EEESA_NS7_ILi192EEEEEELi128ENS_10bfloat16_tEfNS_4arch4Sm90ELb1ELb0ELb1ELb0ELb0ELb0ELb0ELb1ELb1ELb1ELb1ELb0EEENS1_21CollectiveEpilogueFwdINS6_IJSA_SA_SA_EEES9_SD_SF_Li256ELb0ELb1ELb1ELb0EEENS1_19SingleTileSchedulerILb0ELb1ELb1ELi128EEEEEEEEEvNT_6ParamsE:
        /* <DEDUP_REMOVED lines=17> */
.L_x_2037:
[----:B------:R-:W-:Y:S05]  /*0110*/  BSYNC B0 ;  /* 0x0000000000007941 */ /* 0x000fea0003800000 */
.L_x_2036:
        /* <DEDUP_REMOVED lines=40> */
.L_x_2038:
        /* <DEDUP_REMOVED lines=22> */
.L_x_2039:
        /* <DEDUP_REMOVED lines=18> */
.L_x_2040:
        /* <DEDUP_REMOVED lines=22> */
.L_x_2041:
        /* <DEDUP_REMOVED lines=22> */
.L_x_2042:
        /* <DEDUP_REMOVED lines=9> */
.L_x_2045:
        /* <DEDUP_REMOVED lines=18> */
[----:B------:R-:W0:Y:S01]  /*0a90*/  LDC R0, c[0x0][0x448] ;  /* 0x00011200ff007b82 */ /* 0x000e220000000800 */
[----:B------:R-:W1:Y:S01]  /*0aa0*/  S2R R23, SR_CTAID.X ;  /* 0x0000000000177919 */ /* 0x000e620000002500 */
[----:B------:R-:W-:Y:S01]  /*0ab0*/  SHF.R.U32.HI R4, RZ, 0x10, R17 ;  /* 0x00000010ff047819 */ /* 0x000fe20000011611 */
[----:B------:R-:W-:Y:S01]  /*0ac0*/  IMAD.MOV.U32 R22, RZ, RZ, RZ ;  /* 0x000000ffff167224 */ /* 0x000fe200078e00ff */
[----:B------:R-:W-:-:S04]  /*0ad0*/  LOP3.LUT R17, R17, 0xffff, RZ, 0xc0, !PT ;  /* 0x0000ffff11117812 */ /* 0x000fc800078ec0ff */
[----:B------:R-:W2:Y:S08]  /*0ae0*/  LDC.64 R10, c[0x0][0x418] ;  /* 0x00010600ff0a7b82 */ /* 0x000eb00000000a00 */
[----:B------:R-:W3:Y:S01]  /*0af0*/  LDC R3, c[0x0][0x288] ;  /* 0x0000a200ff037b82 */ /* 0x000ee20000000800 */
[----:B0-----:R-:W-:-:S07]  /*0b00*/  ISETP.NE.AND P1, PT, R0, 0x1, PT ;  /* 0x000000010000780c */ /* 0x001fce0003f25270 */
[----:B------:R-:W0:Y:S01]  /*0b10*/  LDC R16, c[0x0][0x424] ;  /* 0x00010900ff107b82 */ /* 0x000e220000000800 */
[----:B--2---:R-:W-:-:S07]  /*0b20*/  ISETP.NE.U32.AND P0, PT, R10, RZ, PT ;  /* 0x000000ff0a00720c */ /* 0x004fce0003f05070 */
[----:B------:R-:W2:Y:S01]  /*0b30*/  LDC R9, c[0x0][0x2f0] ;  /* 0x0000bc00ff097b82 */ /* 0x000ea20000000800 */
[----:B-1----:R-:W-:Y:S01]  /*0b40*/  IMAD.SHL.U32 R23, R23, 0x80, RZ ;  /* 0x0000008017177824 */ /* 0x002fe200078e00ff */
[----:B------:R-:W-:-:S03]  /*0b50*/  ISETP.NE.AND.EX P0, PT, R11, RZ, PT, P0 ;  /* 0x000000ff0b00720c */ /* 0x000fc60003f05300 */
[----:B------:R-:W-:Y:S01]  /*0b60*/  @P1 VIADD R0, R23, 0x7f ;  /* 0x0000007f17001836 */ /* 0x000fe20000000000 */
[----:B---3--:R-:W-:Y:S02]  /*0b70*/  IADD3 R3, -R3, 0x80, RZ ;  /* 0x0000008003037810 */ /* 0x008fe40007ffe1ff */
[----:B------:R-:W1:Y:S08]  /*0b80*/  @P1 LDC R5, c[0x0][0x44c] ;  /* 0x00011300ff051b82 */ /* 0x000e700000000800 */
[----:B------:R-:W3:Y:S01]  /*0b90*/  @P1 LDC R7, c[0x0][0x450] ;  /* 0x00011400ff071b82 */ /* 0x000ee20000000800 */
[----:B0-----:R-:W-:-:S02]  /*0ba0*/  SEL R16, R16, 0x1, P0 ;  /* 0x0000000110107807 */ /* 0x001fc40000000000 */
[----:B------:R-:W-:-:S03]  /*0bb0*/  ISETP.NE.AND P0, PT, R4, RZ, PT ;  /* 0x000000ff0400720c */ /* 0x000fc60003f05270 */
[----:B--2---:R-:W-:Y:S02]  /*0bc0*/  IMAD R3, R16, R9, R3 ;  /* 0x0000000910037224 */ /* 0x004fe400078e0203 */
[----:B-1----:R-:W-:-:S08]  /*0bd0*/  @P1 IMAD.HI.U32 R2, R0, R5, RZ ;  /* 0x0000000500021227 */ /* 0x002fd000078e00ff */
[----:B------:R-:W0:Y:S01]  /*0be0*/  @!P0 LDC R4, c[0x0][0x9f0] ;  /* 0x00027c00ff048b82 */ /* 0x000e220000000800 */
[----:B------:R-:W-:Y:S01]  /*0bf0*/  VIADD R0, R23, 0x7f ;  /* 0x0000007f17007836 */ /* 0x000fe20000000000 */
[----:B---3--:R-:W-:Y:S01]  /*0c00*/  @P1 SHF.R.U32.HI R0, RZ, R7, R2 ;  /* 0x00000007ff001219 */ /* 0x008fe20000011602 */
[----:B------:R-:W-:-:S03]  /*0c10*/  IMAD R2, R16, R9, 0x7f ;  /* 0x0000007f10027424 */ /* 0x000fc600078e0209 */
[----:B------:R-:W-:Y:S02]  /*0c20*/  IADD3 R0, R3, R0, RZ ;  /* 0x0000000003007210 */ /* 0x000fe40007ffe0ff */
[----:B------:R-:W-:Y:S02]  /*0c30*/  SHF.R.S32.HI R3, RZ, 0x1f, R2 ;  /* 0x0000001fff037819 */ /* 0x000fe40000011402 */
[----:B------:R-:W-:Y:S02]  /*0c40*/  SHF.R.S32.HI R5, RZ, 0x1f, R0 ;  /* 0x0000001fff057819 */ /* 0x000fe40000011400 */
[----:B------:R-:W-:Y:S02]  /*0c50*/  LEA.HI R3, R3, R2, RZ, 0x7 ;  /* 0x0000000203037211 */ /* 0x000fe400078f38ff */
[----:B------:R-:W-:Y:S02]  /*0c60*/  LEA.HI R5, R5, R0, RZ, 0x7 ;  /* 0x0000000005057211 */ /* 0x000fe400078f38ff */
[----:B------:R-:W-:-:S02]  /*0c70*/  SHF.R.S32.HI R3, RZ, 0x7, R3 ;  /* 0x00000007ff037819 */ /* 0x000fc40000011403 */
[----:B------:R-:W-:-:S04]  /*0c80*/  SHF.R.S32.HI R0, RZ, 0x7, R5 ;  /* 0x00000007ff007819 */ /* 0x000fc80000011405 */
[----:B------:R-:W-:-:S04]  /*0c90*/  VIMNMX R11, R3, R0, PT ;  /* 0x00000000030b7248 */ /* 0x000fc80003fe0100 */
[----:B------:R-:W-:-:S13]  /*0ca0*/  ISETP.GE.AND P1, PT, R11, 0x1, PT ;  /* 0x000000010b00780c */ /* 0x000fda0003f26270 */
[----:B------:R-:W-:Y:S05]  /*0cb0*/  @!P1 BRA `(.L_x_2047) ;  /* 0x00000000006c9947 */ /* 0x000fea0003800000 */
[-C--:B0-----:R-:W-:Y:S02]  /*0cc0*/  IABS R7, R4.reuse ;  /* 0x0000000400077213 */ /* 0x081fe40000000000 */
[----:B------:R-:W-:Y:S02]  /*0cd0*/  IADD3 R5, R4, -0x1, R11 ;  /* 0xffffffff04057810 */ /* 0x000fe40007ffe00b */
[----:B------:R-:W0:Y:S01]  /*0ce0*/  I2F.RP R0, R7 ;  /* 0x0000000700007306 */ /* 0x000e220000209400 */
[----:B------:R-:W-:-:S04]  /*0cf0*/  IABS R8, R4 ;  /* 0x0000000400087213 */ /* 0x000fc80000000000 */
[----:B------:R-:W-:-:S03]  /*0d00*/  IADD3 R8, RZ, -R8, RZ ;  /* 0x80000008ff087210 */ /* 0x000fc60007ffe0ff */
[----:B0-----:R-:W0:Y:S02]  /*0d10*/  MUFU.RCP R0, R0 ;  /* 0x0000000000007308 */ /* 0x001e240000001000 */
[----:B0-----:R-:W-:Y:S01]  /*0d20*/  VIADD R2, R0, 0xffffffe ;  /* 0x0ffffffe00027836 */ /* 0x001fe20000000000 */
[----:B------:R-:W-:Y:S02]  /*0d30*/  IABS R0, R5 ;  /* 0x0000000500007213 */ /* 0x000fe40000000000 */
[----:B------:R-:W-:-:S03]  /*0d40*/  LOP3.LUT R5, R5, R4, RZ, 0x3c, !PT ;  /* 0x0000000405057212 */ /* 0x000fc600078e3cff */
[----:B------:R0:W1:Y:S01]  /*0d50*/  F2I.FTZ.U32.TRUNC.NTZ R3, R2 ;  /* 0x0000000200037305 */ /* 0x000062000021f000 */
[----:B------:R-:W-:Y:S01]  /*0d60*/  ISETP.GE.AND P2, PT, R5, RZ, PT ;  /* 0x000000ff0500720c */ /* 0x000fe20003f46270 */
[----:B0-----:R-:W-:Y:S02]  /*0d70*/  IMAD.MOV.U32 R2, RZ, RZ, RZ ;  /* 0x000000ffff027224 */ /* 0x001fe400078e00ff */
[----:B-1----:R-:W-:-:S04]  /*0d80*/  IMAD.MOV R6, RZ, RZ, -R3 ;  /* 0x000000ffff067224 */ /* 0x002fc800078e0a03 */
[----:B------:R-:W-:-:S04]  /*0d90*/  IMAD R9, R6, R7, RZ ;  /* 0x0000000706097224 */ /* 0x000fc800078e02ff */
[----:B------:R-:W-:-:S04]  /*0da0*/  IMAD.HI.U32 R3, R3, R9, R2 ;  /* 0x0000000903037227 */ /* 0x000fc800078e0002 */
[----:B------:R-:W-:Y:S02]  /*0db0*/  IMAD.MOV.U32 R2, RZ, RZ, R8 ;  /* 0x000000ffff027224 */ /* 0x000fe400078e0008 */
[----:B------:R-:W-:-:S04]  /*0dc0*/  IMAD.HI.U32 R3, R3, R0, RZ ;  /* 0x0000000003037227 */ /* 0x000fc800078e00ff */
[----:B------:R-:W-:-:S05]  /*0dd0*/  IMAD R0, R3, R2, R0 ;  /* 0x0000000203007224 */ /* 0x000fca00078e0200 */
[----:B------:R-:W-:-:S13]  /*0de0*/  ISETP.GT.U32.AND P1, PT, R7, R0, PT ;  /* 0x000000000700720c */ /* 0x000fda0003f24070 */
[----:B------:R-:W-:Y:S01]  /*0df0*/  @!P1 IMAD.IADD R0, R0, 0x1, -R7 ;  /* 0x0000000100009824 */ /* 0x000fe200078e0a07 */
[----:B------:R-:W-:Y:S02]  /*0e00*/  @!P1 IADD3 R3, R3, 0x1, RZ ;  /* 0x0000000103039810 */ /* 0x000fe40007ffe0ff */
[----:B------:R-:W-:Y:S02]  /*0e10*/  ISETP.NE.AND P1, PT, R4, RZ, PT ;  /* 0x000000ff0400720c */ /* 0x000fe40003f25270 */
[----:B------:R-:W-:-:S13]  /*0e20*/  ISETP.GE.U32.AND P0, PT, R0, R7, PT ;  /* 0x000000070000720c */ /* 0x000fda0003f06070 */
[----:B------:R-:W-:-:S04]  /*0e30*/  @P0 VIADD R3, R3, 0x1 ;  /* 0x0000000103030836 */ /* 0x000fc80000000000 */
[----:B------:R-:W-:Y:S01]  /*0e40*/  @!P2 IMAD.MOV R3, RZ, RZ, -R3 ;  /* 0x000000ffff03a224 */ /* 0x000fe200078e0a03 */
[----:B------:R-:W-:-:S05]  /*0e50*/  @!P1 LOP3.LUT R3, RZ, R4, RZ, 0x33, !PT ;  /* 0x00000004ff039212 */ /* 0x000fca00078e33ff */
[----:B------:R-:W-:-:S07]  /*0e60*/  IMAD.MOV.U32 R22, RZ, RZ, R3 ;  /* 0x000000ffff167224 */ /* 0x000fce00078e0003 */
.L_x_2047:
[----:B------:R-:W1:Y:S01]  /*0e70*/  S2R R0, SR_TID.X ;  /* 0x0000000000007919 */ /* 0x000e620000002100 */
[-C--:B------:R-:W-:Y:S01]  /*0e80*/  IMAD R17, R17, R22.reuse, RZ ;  /* 0x0000001611117224 */ /* 0x080fe200078e02ff */
[----:B------:R-:W-:Y:S01]  /*0e90*/  PLOP3.LUT P0, PT, PT, PT, PT, 0x80, 0x0 ;  /* 0x000000000000781c */ /* 0x000fe20003f0f070 */
[----:B------:R-:W-:Y:S01]  /*0ea0*/  IMAD.MOV.U32 R2, RZ, RZ, RZ ;  /* 0x000000ffff027224 */ /* 0x000fe200078e00ff */
[----:B------:R-:W-:Y:S02]  /*0eb0*/  CS2R R86, SRZ ;  /* 0x0000000000567805 */ /* 0x000fe4000001ff00 */
[----:B------:R-:W-:Y:S02]  /*0ec0*/  CS2R R84, SRZ ;  /* 0x0000000000547805 */ /* 0x000fe4000001ff00 */
[----:B------:R-:W-:Y:S02]  /*0ed0*/  VIADDMNMX R22, R17, R22, R11, PT ;  /* 0x0000001611167246 */ /* 0x000fe4000380010b */
[----:B------:R-:W-:-:S02]  /*0ee0*/  CS2R R82, SRZ ;  /* 0x0000000000527805 */ /* 0x000fc4000001ff00 */
[----:B------:R-:W-:Y:S02]  /*0ef0*/  CS2R R80, SRZ ;  /* 0x0000000000507805 */ /* 0x000fe4000001ff00 */
[----:B------:R-:W-:Y:S02]  /*0f00*/  CS2R R78, SRZ ;  /* 0x00000000004e7805 */ /* 0x000fe4000001ff00 */
[----:B------:R-:W-:Y:S02]  /*0f10*/  ISETP.GT.AND P1, PT, R22, R17, PT ;  /* 0x000000111600720c */ /* 0x000fe40003f24270 */
        /* <DEDUP_REMOVED lines=21> */
[----:B-1----:R-:W-:Y:S01]  /*1070*/  IADD3 R89, R0, -0x80, RZ ;  /* 0xffffff8000597810 */ /* 0x002fe20007ffe0ff */
[----:B------:R-:W-:Y:S01]  /*1080*/  IMAD.MOV.U32 R0, RZ, RZ, RZ ;  /* 0x000000ffff007224 */ /* 0x000fe200078e00ff */
[----:B------:R-:W-:Y:S02]  /*1090*/  CS2R R34, SRZ ;  /* 0x0000000000227805 */ /* 0x000fe4000001ff00 */
[----:B------:R-:W-:Y:S02]  /*10a0*/  CS2R R32, SRZ ;  /* 0x0000000000207805 */ /* 0x000fe4000001ff00 */
[----:B------:R-:W-:Y:S02]  /*10b0*/  CS2R R30, SRZ ;  /* 0x00000000001e7805 */ /* 0x000fe4000001ff00 */
[----:B------:R-:W-:Y:S02]  /*10c0*/  CS2R R28, SRZ ;  /* 0x00000000001c7805 */ /* 0x000fe4000001ff00 */
[----:B------:R-:W-:-:S02]  /*10d0*/  CS2R R26, SRZ ;  /* 0x00000000001a7805 */ /* 0x000fc4000001ff00 */
[----:B------:R-:W-:Y:S01]  /*10e0*/  CS2R R24, SRZ ;  /* 0x0000000000187805 */ /* 0x000fe2000001ff00 */
[----:B------:R-:W-:Y:S06]  /*10f0*/  @!P1 BRA `(.L_x_2048) ;  /* 0x0000009800989947 */ /* 0x000fec0003800000 */
[----:B------:R-:W-:Y:S01]  /*1100*/  SHF.R.S32.HI R90, RZ, 0x1f, R89 ;  /* 0x0000001fff5a7819 */ /* 0x000fe20000011459 */
[----:B------:R-:W1:Y:S01]  /*1110*/  S2UR UR6, SR_CgaCtaId ;  /* 0x00000000000679c3 */ /* 0x000e620000008800 */
[----:B------:R-:W-:Y:S02]  /*1120*/  UMOV UR36, 0x400 ;  /* 0x0000040000247882 */ /* 0x000fe40000000000 */
[----:B------:R-:W-:-:S04]  /*1130*/  LEA.HI R91, R90, R89, RZ, 0x7 ;  /* 0x000000595a5b7211 */ /* 0x000fc800078f38ff */
[----:B------:R-:W-:-:S05]  /*1140*/  SHF.R.S32.HI R92, RZ, 0x7, R91 ;  /* 0x00000007ff5c7819 */ /* 0x000fca000001145b */
[----:B------:R-:W2:Y:S01]  /*1150*/  SHFL.IDX PT, R0, R92, RZ, 0x1f ;  /* 0x00001fff5c007589 */ /* 0x000ea200000e0000 */
[----:B-1----:R-:W-:-:S04]  /*1160*/  ULEA UR36, UR6, UR36, 0x18 ;  /* 0x0000002406247291 */ /* 0x002fc8000f8ec03f */
[----:B------:R-:W-:-:S04]  /*1170*/  UIADD3 UR6, UR36, 0x10400, URZ ;  /* 0x0001040024067890 */ /* 0x000fc8000fffe03f */
[----:B------:R-:W-:Y:S01]  /*1180*/  ULOP3.LUT UP0, URZ, UR6, 0x3ff, URZ, 0xc0, !UPT ;  /* 0x000003ff063f7892 */ /* 0x000fe2000f80c03f */
[----:B--2---:R-:W-:-:S05]  /*1190*/  R2UR UR4, R0 ;  /* 0x00000000000472ca */ /* 0x004fca00000e0000 */
        /* <DEDUP_REMOVED lines=11> */
[----:B0-----:R-:W-:Y:S01]  /*1250*/  IMAD.U32 R4, RZ, RZ, UR4 ;  /* 0x00000004ff047e24 */ /* 0x001fe2000f8e00ff */
[----:B------:R0:W1:Y:S01]  /*1260*/  LDC.64 R2, c[0x4][R0] ;  /* 0x0100000000027b82 */ /* 0x0000620000000a00 */
[----:B------:R-:W-:Y:S01]  /*1270*/  MOV R5, UR5 ;  /* 0x0000000500057c02 */ /* 0x000fe20008000f00 */
[----:B------:R-:W-:Y:S01]  /*1280*/  ULDC.64 UR4, c[0x4][0x120] ;  /* 0x0100480000047ab9 */ /* 0x000fe20000000a00 */
[----:B------:R-:W-:Y:S01]  /*1290*/  IMAD.U32 R10, RZ, RZ, UR6 ;  /* 0x00000006ff0a7e24 */ /* 0x000fe2000f8e00ff */
[----:B------:R-:W-:Y:S01]  /*12a0*/  MOV R11, UR7 ;  /* 0x00000007000b7c02 */ /* 0x000fe20008000f00 */
[----:B------:R-:W-:Y:S02]  /*12b0*/  IMAD.U32 R6, RZ, RZ, UR4 ;  /* 0x00000004ff067e24 */ /* 0x000fe4000f8e00ff */
[----:B------:R-:W-:-:S02]  /*12c0*/  IMAD.U32 R7, RZ, RZ, UR5 ;  /* 0x00000005ff077e24 */ /* 0x000fc4000f8e00ff */
[----:B------:R-:W-:Y:S02]  /*12d0*/  IMAD.MOV.U32 R8, RZ, RZ, 0x70 ;  /* 0x00000070ff087424 */ /* 0x000fe400078e00ff */
[----:B------:R-:W-:Y:S02]  /*12e0*/  IMAD.MOV.U32 R12, RZ, RZ, 0x1 ;  /* 0x00000001ff0c7424 */ /* 0x000fe400078e00ff */
[----:B0-----:R-:W-:-:S07]  /*12f0*/  IMAD.MOV.U32 R13, RZ, RZ, RZ ;  /* 0x000000ffff0d7224 */ /* 0x001fce00078e00ff */
[----:B------:R-:W-:-:S07]  /*1300*/  LEPC R20, `(.L_x_2049) ;  /* 0x000000001014794e */ /* 0x000fce0000000000 */
[----:B-1----:R-:W-:Y:S05]  /*1310*/  CALL.ABS.NOINC R2 ;  /* 0x0000000002007343 */ /* 0x002fea0003c00000 */
.L_x_2049:
[----:B------:R-:W2:Y:S01]  /*1320*/  LDL.LU R19, [R1+0x14] ;  /* 0x0000140001137983 */ /* 0x000ea20000300800 */
[----:B------:R-:W-:-:S04]  /*1330*/  SHF.L.U32 R2, RZ, 0x1f, RZ ;  /* 0x0000001fff027819 */ /* 0x000fc800000006ff */
[----:B------:R-:W1:Y:S01]  /*1340*/  SYNCS.PHASECHK.TRANS64.TRYWAIT P1, [UR36+0x34800], R2 ;  /* 0x03480002ff0075a7 */ /* 0x000e620008020164 */
[----:B--2---:R-:W-:-:S04]  /*1350*/  LOP3.LUT R0, R19, 0x1, RZ, 0xfc, !PT ;  /* 0x0000000113007812 */ /* 0x004fc800078efcff */
[----:B------:R-:W-:Y:S01]  /*1360*/  ISETP.NE.AND P0, PT, R0, 0x3, PT ;  /* 0x000000030000780c */ /* 0x000fe20003f05270 */
[----:B-1----:R-:W-:-:S12]  /*1370*/  @!P1 BRA `(.L_x_2050) ;  /* 0x000000ec00c89947 */ /* 0x002fd80003800000 */
.L_x_2167:
[----:B------:R-:W-:Y:S05]  /*1380*/  @!P0 BRA `(.L_x_2051) ;  /* 0x0000000000048947 */ /* 0x000fea0003800000 */
[----:B------:R-:W-:Y:S01]  /*1390*/  BPT.TRAP 0x1 ;  /* 0x000000040000795c */ /* 0x000fe20000300000 */
.L_x_2051:
[----:B------:R2:W3:Y:S01]  /*13a0*/  SYNCS.PHASECHK.TRANS64.TRYWAIT P2, [UR36+0x34830], R2 ;  /* 0x03483002ff0075a7 */ /* 0x0004e20008040164 */
[----:B------:R-:W-:Y:S05]  /*13b0*/  @!P0 BRA `(.L_x_2052) ;  /* 0x0000000000048947 */ /* 0x000fea0003800000 */
[----:B------:R-:W-:Y:S01]  /*13c0*/  BPT.TRAP 0x1 ;  /* 0x000000040000795c */ /* 0x000fe20000300000 */
.L_x_2052:
[----:B------:R-:W4:Y:S01]  /*13d0*/  S2R R0, SR_TID.X ;  /* 0x0000000000007919 */ /* 0x000f220000002100 */
[----:B0-----:R-:W-:-:S04]  /*13e0*/  MOV R4, UR37 ;  /* 0x0000002500047c02 */ /* 0x001fc80008000f00 */
[----:B------:R-:W-:Y:S02]  /*13f0*/  LOP3.LUT R4, R4, 0x10000, RZ, 0xfc, !PT ;  /* 0x0001000004047812 */ /* 0x000fe400078efcff */
[----:B----4-:R-:W-:-:S04]  /*1400*/  LOP3.LUT R0, R0, 0x7f, RZ, 0xc0, !PT ;  /* 0x0000007f00007812 */ /* 0x010fc800078ec0ff */
[----:B------:R-:W-:Y:S01]  /*1410*/  ISETP.NE.AND P1, PT, R0, RZ, PT ;  /* 0x000000ff0000720c */ /* 0x000fe20003f25270 */
[----:B---3--:R-:W-:-:S12]  /*1420*/  @P2 BRA `(.L_x_2053) ;  /* 0x0000000000082947 */ /* 0x008fd80003800000 */
[----:B------:R-:W0:Y:S02]  /*1430*/  SYNCS.PHASECHK.TRANS64.TRYWAIT P2, [UR36+0x34830], R2 ;  /* 0x03483002ff0075a7 */ /* 0x000e240008040164 */
[----:B0-----:R-:W-:Y:S05]  /*1440*/  @!P2 BRA `(.L_x_2054) ;  /* 0x000000ec00aca947 */ /* 0x001fea0003800000 */
.L_x_2053:
[----:B------:R-:W-:Y:S05]  /*1450*/  WARPSYNC.ALL ;  /* 0x0000000000007948 */ /* 0x000fea0003800000 */
[----:B------:R-:W-:Y:S01]  /*1460*/  IMAD.MOV.U32 R5, RZ, RZ, 0x40000040 ;  /* 0x40000040ff057424 */ /* 0x000fe200078e00ff */
[----:B------:R-:W-:Y:S01]  /*1470*/  UIADD3 UR4, UR36, 0x1c400, URZ ;  /* 0x0001c40024047890 */ /* 0x000fe2000fffe03f */
[C---:B------:R-:W-:Y:S01]  /*1480*/  R2UR UR8, R4.reuse ;  /* 0x00000000040872ca */ /* 0x040fe200000e0000 */
[----:B------:R-:W-:Y:S02]  /*1490*/  WARPGROUP.ARRIVE ;  /* 0x00000000000079c5 */ /* 0x000fe40000000000 */
[----:B------:R-:W-:Y:S01]  /*14a0*/  R2UR UR9, R5 ;  /* 0x00000000050972ca */ /* 0x000fe200000e0000 */
[----:B------:R-:W-:Y:S01]  /*14b0*/  USHF.R.U32.HI UR4, URZ, 0x4, UR4 ;  /* 0x000000043f047899 */ /* 0x000fe20008011604 */
[----:B------:R-:W-:Y:S01]  /*14c0*/  R2UR UR6, R4 ;  /* 0x00000000040672ca */ /* 0x000fe200000e0000 */
[----:B------:R-:W-:Y:S01]  /*14d0*/  UMOV UR11, 0x40000040 ;  /* 0x40000040000b7882 */ /* 0x000fe20000000000 */
[----:B------:R-:W-:Y:S01]  /*14e0*/  UMOV UR5, 0x40000040 ;  /* 0x4000004000057882 */ /* 0x000fe20000000000 */
[----:B------:R-:W-:Y:S01]  /*14f0*/  ULOP3.LUT UR4, UR4, 0x3fff, URZ, 0xc0, !UPT ;  /* 0x00003fff04047892 */ /* 0x000fe2000f8ec03f */
[----:B------:R-:W3:Y:S01]  /*1500*/  LDC R8, c[0x0][0x448] ;  /* 0x00011200ff087b82 */ /* 0x000ee20000000800 */
[----:B------:R-:W-:Y:S01]  /*1510*/  UMOV UR13, 0x40000040 ;  /* 0x40000040000d7882 */ /* 0x000fe20000000000 */
[----:B------:R-:W-:Y:S01]  /*1520*/  UMOV UR15, 0x40000040 ;  /* 0x40000040000f7882 */ /* 0x000fe20000000000 */
[----:B------:R-:W-:Y:S01]  /*1530*/  ULOP3.LUT UR38, UR4, 0x10000, URZ, 0xfc, !UPT ;  /* 0x0001000004267892 */ /* 0x000fe2000f8efc3f */
[----:B------:R-:W-:Y:S01]  /*1540*/  LEA.HI R10, R92, R92, RZ, 0x1 ;  /* 0x0000005c5c0a7211 */ /* 0x000fe200078f08ff */
[----:B------:R-:W-:Y:S01]  /*1550*/  UMOV UR17, 0x40000040 ;  /* 0x4000004000117882 */ /* 0x000fe20000000000 */
[----:B------:R-:W-:Y:S01]  /*1560*/  UMOV UR19, 0x40000040 ;  /* 0x4000004000137882 */ /* 0x000fe20000000000 */
[----:B------:R-:W-:Y:S01]  /*1570*/  UIADD3 UR14, UR38, 0x6, URZ ;  /* 0x00000006260e7890 */ /* 0x000fe2000fffe03f */
[----:B------:R-:W-:Y:S01]  /*1580*/  LEA.HI R90, R90, R89, RZ, 0x2 ;  /* 0x000000595a5a7211 */ /* 0x000fe200078f10ff */
[----:B------:R-:W-:Y:S01]  /*1590*/  UIADD3 UR4, UR6, 0x2, URZ ;  /* 0x0000000206047890 */ /* 0x000fe2000fffe03f */
[----:B------:R-:W-:Y:S01]  /*15a0*/  CS2R R150, SRZ ;  /* 0x0000000000967805 */ /* 0x000fe2000001ff00 */
[----:B------:R-:W-:Y:S01]  /*15b0*/  UMOV UR10, UR38 ;  /* 0x00000026000a7c82 */ /* 0x000fe20008000000 */
[----:B------:R-:W-:Y:S01]  /*15c0*/  UIADD3 UR12, UR6, 0x6, URZ ;  /* 0x00000006060c7890 */ /* 0x000fe2000fffe03f */
[----:B------:R-:W-:Y:S01]  /*15d0*/  HGMMA.64x128x16.F32.BF16 R24, gdesc[UR8], RZ, !UPT, gsb0 ;  /* 0x01e00000081879f0 */ /* 0x000fe2000c0018ff */
[----:B------:R-:W-:Y:S01]  /*15e0*/  UIADD3 UR10, UR38, 0x2, URZ ;  /* 0x00000002260a7890 */ /* 0x000fe2000fffe03f */
[----:B------:R-:W-:Y:S01]  /*15f0*/  LOP3.LUT R90, R90, 0xfffffffc, RZ, 0xc0, !PT ;  /* 0xfffffffc5a5a7812 */ /* 0x000fe200078ec0ff */
[----:B------:R-:W-:Y:S01]  /*1600*/  UMOV UR8, UR4 ;  /* 0x0000000400087c82 */ /* 0x000fe20008000000 */
[----:B------:R-:W-:Y:S01]  /*1610*/  UMOV UR9, UR5 ;  /* 0x0000000500097c82 */ /* 0x000fe20008000000 */
[----:B------:R-:W-:Y:S01]  /*1620*/  UMOV UR11, 0x40000040 ;  /* 0x40000040000b7882 */ /* 0x000fe20000000000 */
[----:B------:R-:W-:Y:S01]  /*1630*/  UIADD3 UR16, UR6, 0x400, URZ ;  /* 0x0000040006107890 */ /* 0x000fe2000fffe03f */
[----:B------:R-:W-:Y:S01]  /*1640*/  IMAD.IADD R90, R89, 0x1, -R90 ;  /* 0x00000001595a7824 */ /* 0x000fe200078e0a5a */
[----:B------:R-:W-:Y:S01]  /*1650*/  UIADD3 UR18, UR38, 0x400, URZ ;  /* 0x0000040026127890 */ /* 0x000fe2000fffe03f */
[----:B------:R-:W-:Y:S01]  /*1660*/  CS2R R148, SRZ ;  /* 0x0000000000947805 */ /* 0x000fe2000001ff00 */
[----:B------:R-:W-:Y:S01]  /*1670*/  UIADD3 UR20, UR6, 0x402, URZ ;  /* 0x0000040206147890 */ /* 0x000fe2000fffe03f */
[----:B---3--:R-:W-:Y:S01]  /*1680*/  ISETP.NE.AND P2, PT, R8, 0x1, PT ;  /* 0x000000010800780c */ /* 0x008fe20003f45270 */
[----:B------:R-:W-:Y:S01]  /*1690*/  UIADD3 UR22, UR38, 0x402, URZ ;  /* 0x0000040226167890 */ /* 0x000fe2000fffe03f */
[----:B------:R-:W-:Y:S01]  /*16a0*/  LOP3.LUT R8, R91, 0xffffff80, RZ, 0xc0, !PT ;  /* 0xffffff805b087812 */ /* 0x000fe200078ec0ff */
[----:B------:R-:W-:Y:S01]  /*16b0*/  UMOV UR21, 0x40000040 ;  /* 0x4000004000157882 */ /* 0x000fe20000000000 */
[----:B------:R-:W-:Y:S01]  /*16c0*/  UMOV UR23, 0x40000040 ;  /* 0x4000004000177882 */ /* 0x000fe20000000000 */
[----:B------:R-:W-:Y:S01]  /*16d0*/  UIADD3 UR24, UR6, 0x404, URZ ;  /* 0x0000040406187890 */ /* 0x000fe2000fffe03f */
[----:B------:R-:W-:Y:S01]  /*16e0*/  CS2R R146, SRZ ;  /* 0x0000000000927805 */ /* 0x000fe2000001ff00 */
[----:B------:R-:W-:Y:S01]  /*16f0*/  UIADD3 UR26, UR38, 0x404, URZ ;  /* 0x00000404261a7890 */ /* 0x000fe2000fffe03f */
[----:B------:R-:W-:Y:S01]  /*1700*/  IMAD.IADD R9, R89, 0x1, -R8 ;  /* 0x0000000159097824 */ /* 0x000fe200078e0a08 */
[----:B------:R-:W-:Y:S01]  /*1710*/  UMOV UR25, 0x40000040 ;  /* 0x4000004000197882 */ /* 0x000fe20000000000 */
[----:B------:R-:W-:Y:S01]  /*1720*/  UMOV UR27, 0x40000040 ;  /* 0x40000040001b7882 */ /* 0x000fe20000000000 */
[----:B------:R-:W-:Y:S01]  /*1730*/  UIADD3 UR28, UR6, 0x406, URZ ;  /* 0x00000406061c7890 */ /* 0x000fe2000fffe03f */
[----:B------:R-:W-:Y:S01]  /*1740*/  CS2R R144, SRZ ;  /* 0x0000000000907805 */ /* 0x000fe2000001ff00 */
[----:B------:R-:W-:Y:S01]  /*1750*/  UIADD3 UR30, UR38, 0x406, URZ ;  /* 0x00000406261e7890 */ /* 0x000fe2000fffe03f */
[----:B------:R-:W-:Y:S01]  /*1760*/  SHF.R.S32.HI R8, RZ, 0x1f, R9 ;  /* 0x0000001fff087819 */ /* 0x000fe20000011409 */
[----:B------:R-:W-:Y:S01]  /*1770*/  UMOV UR29, 0x40000040 ;  /* 0x40000040001d7882 */ /* 0x000fe20000000000 */
[----:B------:R-:W-:Y:S01]  /*1780*/  UMOV UR31, 0x40000040 ;  /* 0x40000040001f7882 */ /* 0x000fe20000000000 */
[----:B------:R-:W-:Y:S01]  /*1790*/  UIADD3 UR32, UR6, 0x800, URZ ;  /* 0x0000080006207890 */ /* 0x000fe2000fffe03f */
[----:B------:R-:W-:Y:S01]  /*17a0*/  LEA.HI R11, R8, R9, RZ, 0x5 ;  /* 0x00000009080b7211 */ /* 0x000fe200078f28ff */
[----:B------:R-:W-:Y:S01]  /*17b0*/  UIADD3 UR34, UR38, 0x800, URZ ;  /* 0x0000080026227890 */ /* 0x000fe2000fffe03f */
[----:B------:R-:W-:Y:S01]  /*17c0*/  CS2R R142, SRZ ;  /* 0x00000000008e7805 */ /* 0x000fe2000001ff00 */
[----:B------:R-:W-:Y:S01]  /*17d0*/  UMOV UR33, 0x40000040 ;  /* 0x4000004000217882 */ /* 0x000fe20000000000 */
[----:B------:R-:W-:Y:S01]  /*17e0*/  UMOV UR35, 0x40000040 ;  /* 0x4000004000237882 */ /* 0x000fe20000000000 */
[----:B------:R-:W-:Y:S01]  /*17f0*/  UIADD3 UR44, UR6, 0x802, URZ ;  /* 0x00000802062c7890 */ /* 0x000fe2000fffe03f */
[----:B------:R-:W-:Y:S01]  /*1800*/  CS2R R140, SRZ ;  /* 0x00000000008c7805 */ /* 0x000fe2000001ff00 */
        /* <DEDUP_REMOVED lines=16> */
[----:B------:R-:W-:Y:S01]  /*1910*/  ULDC UR7, c[0x0][0x2f0] ;  /* 0x0000bc0000077ab9 */ /* 0x000fe20000000800 */
[----:B------:R-:W-:Y:S01]  /*1920*/  UMOV UR37, URZ ;  /* 0x0000003f00257c82 */ /* 0x000fe20008000000 */
        /* <DEDUP_REMOVED lines=18> */
[----:B------:R-:W-:Y:S01]  /*1a50*/  HGMMA.64x128x16.F32.BF16 R24, gdesc[UR8], R24, gsb0 ;  /* 0x01e00000081879f0 */ /* 0x000fe20008001818 */
[----:B------:R-:W-:Y:S02]  /*1a60*/  ULDC UR10, c[0x0][0x988] ;  /* 0x00026200000a7ab9 */ /* 0x000fe40000000800 */
        /* <DEDUP_REMOVED lines=30> */
[----:B012---:R-:W-:Y:S01]  /*1c50*/  FMUL.FTZ R2, R37, UR6 ;  /* 0x0000000625027c20 */ /* 0x007fe20008410000 */
[----:B------:R-:W-:Y:S01]  /*1c60*/  FMUL.FTZ R26, R26, UR6 ;  /* 0x000000061a1a7c20 */ /* 0x000fe20008410000 */
[----:B------:R0:W-:Y:S01]  /*1c70*/  MUFU.TANH R95, R31 ;  /* 0x0000001f005f7308 */ /* 0x0001e20000002400 */
[----:B------:R-:W-:Y:S01]  /*1c80*/  FMUL.FTZ R21, R33, UR6 ;  /* 0x0000000621157c20 */ /* 0x000fe20008410000 */
[----:B------:R-:W-:Y:S01]  /*1c90*/  FMUL.FTZ R6, R36, UR6 ;  /* 0x0000000624067c20 */ /* 0x000fe20008410000 */
[----:B------:R-:W-:Y:S01]  /*1ca0*/  FMUL.FTZ R30, R30, UR6 ;  /* 0x000000061e1e7c20 */ /* 0x000fe20008410000 */
[----:B------:R-:W1:Y:S01]  /*1cb0*/  @P2 LDC R33, c[0x0][0x44c] ;  /* 0x00011300ff212b82 */ /* 0x000e620000000800 */
[----:B------:R-:W-:Y:S01]  /*1cc0*/  FMUL.FTZ R34, R34, UR6 ;  /* 0x0000000622227c20 */ /* 0x000fe20008410000 */
[----:B------:R-:W-:Y:S01]  /*1cd0*/  FMUL.FTZ R35, R35, UR6 ;  /* 0x0000000623237c20 */ /* 0x000fe20008410000 */
[----:B------:R-:W-:Y:S01]  /*1ce0*/  FMUL.FTZ R38, R38, UR6 ;  /* 0x0000000626267c20 */ /* 0x000fe20008410000 */
[----:B------:R2:W-:Y:S01]  /*1cf0*/  MUFU.TANH R37, R27 ;  /* 0x0000001b00257308 */ /* 0x0005e20000002400 */
[----:B0-----:R-:W-:Y:S01]  /*1d00*/  LOP3.LUT R31, R10, 0x3fffffe, RZ, 0xc0, !PT ;  /* 0x03fffffe0a1f7812 */ /* 0x001fe200078ec0ff */
[----:B------:R-:W-:Y:S01]  /*1d10*/  FMUL.FTZ R39, R39, UR6 ;  /* 0x0000000627277c20 */ /* 0x000fe20008410000 */
[----:B------:R-:W-:Y:S01]  /*1d20*/  LEA.HI R10, R8, R9, RZ, 0x2 ;  /* 0x00000009080a7211 */ /* 0x000fe200078f10ff */
[----:B------:R-:W-:Y:S01]  /*1d30*/  FMUL.FTZ R42, R42, UR6 ;  /* 0x000000062a2a7c20 */ /* 0x000fe20008410000 */
[----:B------:R-:W-:Y:S01]  /*1d40*/  FMUL.FTZ R43, R43, UR6 ;  /* 0x000000062b2b7c20 */ /* 0x000fe20008410000 */
[----:B------:R-:W-:Y:S01]  /*1d50*/  IMAD.IADD R31, R92, 0x1, -R31 ;  /* 0x000000015c1f7824 */ /* 0x000fe200078e0a1f */
[--C-:B------:R-:W-:Y:S01]  /*1d60*/  SHF.R.S32.HI R8, RZ, 0x2, R10.reuse ;  /* 0x00000002ff087819 */ /* 0x100fe2000001140a */
[----:B------:R0:W3:Y:S01]  /*1d70*/  MUFU.TANH R36, R26 ;  /* 0x0000001a00247308 */ /* 0x0000e20000002400 */
[----:B--2---:R-:W-:Y:S01]  /*1d80*/  SHF.R.S32.HI R27, RZ, 0x1f, R10 ;  /* 0x0000001fff1b7819 */ /* 0x004fe2000001140a */
[----:B------:R-:W-:Y:S01]  /*1d90*/  FMUL.FTZ R46, R46, UR6 ;  /* 0x000000062e2e7c20 */ /* 0x000fe20008410000 */
[----:B------:R-:W-:Y:S01]  /*1da0*/  LOP3.LUT R10, R10, 0x7ffffffc, RZ, 0xc0, !PT ;  /* 0x7ffffffc0a0a7812 */ /* 0x000fe200078ec0ff */
[----:B------:R-:W-:Y:S01]  /*1db0*/  FMUL.FTZ R47, R47, UR6 ;  /* 0x000000062f2f7c20 */ /* 0x000fe20008410000 */
[----:B------:R-:W-:Y:S01]  /*1dc0*/  LEA.HI R27, R27, R8, RZ, 0x3 ;  /* 0x000000081b1b7211 */ /* 0x000fe200078f18ff */
[----:B------:R-:W-:Y:S01]  /*1dd0*/  FMUL.FTZ R50, R50, UR6 ;  /* 0x0000000632327c20 */ /* 0x000fe20008410000 */
[----:B------:R-:W-:Y:S01]  /*1de0*/  FMUL.FTZ R51, R51, UR6 ;  /* 0x0000000633337c20 */ /* 0x000fe20008410000 */
[----:B------:R2:W4:Y:S01]  /*1df0*/  MUFU.TANH R93, R30 ;  /* 0x0000001e005d7308 */ /* 0x0005220000002400 */
[----:B0-----:R-:W-:Y:S01]  /*1e00*/  SHF.R.S32.HI R26, RZ, 0x5, R11 ;  /* 0x00000005ff1a7819 */ /* 0x001fe2000001140b */
[----:B------:R-:W-:Y:S01]  /*1e10*/  IMAD.IADD R9, R9, 0x1, -R10 ;  /* 0x0000000109097824 */ /* 0x000fe200078e0a0a */
[----:B------:R-:W-:Y:S01]  /*1e20*/  LEA.HI R11, R90, R90, RZ, 0x1 ;  /* 0x0000005a5a0b7211 */ /* 0x000fe200078f08ff */
[----:B------:R-:W-:Y:S01]  /*1e30*/  FMUL.FTZ R54, R54, UR6 ;  /* 0x0000000636367c20 */ /* 0x000fe20008410000 */
[----:B------:R-:W-:Y:S01]  /*1e40*/  LEA R26, R26, R23, 0x4 ;  /* 0x000000171a1a7211 */ /* 0x000fe200078e20ff */
[----:B------:R-:W-:Y:S01]  /*1e50*/  FMUL.FTZ R55, R55, UR6 ;  /* 0x0000000637377c20 */ /* 0x000fe20008410000 */
[----:B------:R-:W-:Y:S01]  /*1e60*/  LOP3.LUT R27, R27, 0xfffffff8, RZ, 0xc0, !PT ;  /* 0xfffffff81b1b7812 */ /* 0x000fe200078ec0ff */
[----:B------:R0:W5:Y:S01]  /*1e70*/  MUFU.TANH R97, R34 ;  /* 0x0000002200617308 */ /* 0x0001620000002400 */
[----:B--2---:R-:W2:Y:S01]  /*1e80*/  @P2 LDC R30, c[0x0][0x450] ;  /* 0x00011400ff1e2b82 */ /* 0x004ea20000000800 */
[----:B------:R-:W-:Y:S01]  /*1e90*/  LOP3.LUT R11, R11, 0x1ffffffe, RZ, 0xc0, !PT ;  /* 0x1ffffffe0b0b7812 */ /* 0x000fe200078ec0ff */
[----:B------:R-:W-:Y:S01]  /*1ea0*/  FMUL.FTZ R58, R58, UR6 ;  /* 0x000000063a3a7c20 */ /* 0x000fe20008410000 */
[----:B------:R-:W-:Y:S01]  /*1eb0*/  IADD3 R26, R26, R8, -R27 ;  /* 0x000000081a1a7210 */ /* 0x000fe20007ffe81b */
[----:B------:R-:W-:Y:S01]  /*1ec0*/  FMUL.FTZ R59, R59, UR6 ;  /* 0x000000063b3b7c20 */ /* 0x000fe20008410000 */
[----:B------:R-:W-:Y:S01]  /*1ed0*/  FMUL.FTZ R7, R41, UR6 ;  /* 0x0000000629077c20 */ /* 0x000fe20008410000 */
[----:B------:R-:W-:Y:S01]  /*1ee0*/  IMAD.IADD R8, R90, 0x1, -R11 ;  /* 0x000000015a087824 */ /* 0x000fe200078e0a0b */
[----:B------:R-:W5:Y:S01]  /*1ef0*/  MUFU.TANH R35, R35 ;  /* 0x0000002300237308 */ /* 0x000f620000002400 */
[----:B------:R-:W-:Y:S01]  /*1f00*/  IMAD R31, R31, 0x40, R26 ;  /* 0x000000401f1f7824 */ /* 0x000fe200078e021a */
[----:B------:R-:W3:Y:S01]  /*1f10*/  LDC R27, c[0x0][0x288] ;  /* 0x0000a200ff1b7b82 */ /* 0x000ee20000000800 */
[----:B------:R-:W-:Y:S01]  /*1f20*/  FMUL.FTZ R62, R62, UR6 ;  /* 0x000000063e3e7c20 */ /* 0x000fe20008410000 */
[----:B------:R-:W-:Y:S01]  /*1f30*/  FMUL.FTZ R71, R71, UR6 ;  /* 0x0000000647477c20 */ /* 0x000fe20008410000 */
[----:B------:R-:W-:Y:S01]  /*1f40*/  FMUL.FTZ R63, R63, UR6 ;  /* 0x000000063f3f7c20 */ /* 0x000fe20008410000 */
[----:B------:R-:W-:Y:S01]  /*1f50*/  LEA R8, R8, R31, 0x3 ;  /* 0x0000001f08087211 */ /* 0x000fe200078e18ff */
[----:B------:R-:W-:Y:S01]  /*1f60*/  FMUL.FTZ R67, R67, UR6 ;  /* 0x0000000643437c20 */ /* 0x000fe20008410000 */
[----:B------:R-:W5:Y:S01]  /*1f70*/  MUFU.TANH R38, R38 ;  /* 0x0000002600267308 */ /* 0x000f620000002400 */
[----:B------:R-:W-:Y:S01]  /*1f80*/  FMUL.FTZ R66, R66, UR6 ;  /* 0x0000000642427c20 */ /* 0x000fe20008410000 */
[----:B------:R-:W-:Y:S01]  /*1f90*/  FMUL.FTZ R70, R70, UR6 ;  /* 0x0000000646467c20 */ /* 0x000fe20008410000 */
[----:B-1----:R-:W-:-:S04]  /*1fa0*/  @P2 IMAD.HI.U32 R11, R8, R33, RZ ;  /* 0x00000021080b2227 */ /* 0x002fc800078e00ff */
[----:B------:R-:W-:Y:S01]  /*1fb0*/  FMUL.FTZ R74, R74, UR6 ;  /* 0x000000064a4a7c20 */ /* 0x000fe20008410000 */
[----:B------:R-:W-:Y:S01]  /*1fc0*/  FMUL.FTZ R19, R32, UR6 ;  /* 0x0000000620137c20 */ /* 0x000fe20008410000 */
[----:B------:R-:W-:Y:S01]  /*1fd0*/  FMUL.FTZ R32, R57, UR6 ;  /* 0x0000000639207c20 */ /* 0x000fe20008410000 */
[----:B------:R-:W-:Y:S01]  /*1fe0*/  IMAD.MOV.U32 R26, RZ, RZ, R8 ;  /* 0x000000ffff1a7224 */ /* 0x000fe200078e0008 */
[----:B------:R-:W1:Y:S01]  /*1ff0*/  MUFU.TANH R39, R39 ;  /* 0x0000002700277308 */ /* 0x000e620000002400 */
[----:B--2---:R-:W-:Y:S01]  /*2000*/  @P2 SHF.R.U32.HI R26, RZ, R30, R11 ;  /* 0x0000001eff1a2219 */ /* 0x004fe2000001160b */
[----:B------:R-:W-:Y:S02]  /*2010*/  IMAD.MOV.U32 R11, RZ, RZ, -0x80 ;  /* 0xffffff80ff0b7424 */ /* 0x000fe400078e00ff */
[----:B------:R-:W-:Y:S01]  /*2020*/  FMUL.FTZ R75, R75, UR6 ;  /* 0x000000064b4b7c20 */ /* 0x000fe20008410000 */
[----:B------:R-:W-:Y:S01]  /*2030*/  FMUL.FTZ R12, R45, UR6 ;  /* 0x000000062d0c7c20 */ /* 0x000fe20008410000 */
[----:B------:R-:W-:Y:S01]  /*2040*/  FMUL.FTZ R78, R78, UR6 ;  /* 0x000000064e4e7c20 */ /* 0x000fe20008410000 */
[----:B------:R-:W3:Y:S01]  /*2050*/  SHFL.IDX PT, R33, R26, 0x1, 0x1c1f ;  /* 0x003c1f001a217f89 */ /* 0x000ee200000e0000 */
[----:B------:R-:W-:Y:S01]  /*2060*/  IMAD R11, R22, R11, 0x80 ;  /* 0x00000080160b7424 */ /* 0x000fe200078e020b */
[----:B------:R-:W2:Y:S01]  /*2070*/  MUFU.TANH R42, R42 ;  /* 0x0000002a002a7308 */ /* 0x000ea20000002400 */
[----:B------:R-:W-:Y:S01]  /*2080*/  FMUL.FTZ R79, R79, UR6 ;  /* 0x000000064f4f7c20 */ /* 0x000fe20008410000 */
[----:B------:R-:W-:Y:S01]  /*2090*/  FMUL.FTZ R82, R82, UR6 ;  /* 0x0000000652527c20 */ /* 0x000fe20008410000 */
[----:B------:R-:W-:Y:S01]  /*20a0*/  FMUL.FTZ R83, R83, UR6 ;  /* 0x0000000653537c20 */ /* 0x000fe20008410000 */
[----:B------:R-:W-:Y:S01]  /*20b0*/  IADD3 R10, R11, 0x1, RZ ;  /* 0x000000010b0a7810 */ /* 0x000fe20007ffe0ff */
[----:B------:R-:W-:Y:S01]  /*20c0*/  FMUL.FTZ R14, R24, UR6 ;  /* 0x00000006180e7c20 */ /* 0x000fe20008410000 */
[----:B------:R-:W-:Y:S01]  /*20d0*/  FMUL.FTZ R24, R25, UR6 ;  /* 0x0000000619187c20 */ /* 0x000fe20008410000 */
[----:B------:R-:W-:Y:S01]  /*20e0*/  FMUL.FTZ R25, R53, UR6 ;  /* 0x0000000635197c20 */ /* 0x000fe20008410000 */
[----:B------:R-:W2:Y:S01]  /*20f0*/  MUFU.TANH R43, R43 ;  /* 0x0000002b002b7308 */ /* 0x000ea20000002400 */
[----:B------:R-:W-:-:S02]  /*2100*/  IMAD R31, R9, -0x2, R10 ;  /* 0xfffffffe091f7824 */ /* 0x000fc400078e020a */
[----:B------:R-:W-:Y:S01]  /*2110*/  FMUL.FTZ R86, R86, UR6 ;  /* 0x0000000656567c20 */ /* 0x000fe20008410000 */
[C---:B------:R-:W-:Y:S02]  /*2120*/  IMAD R10, R16.reuse, UR7, R11 ;  /* 0x00000007100a7c24 */ /* 0x040fe4000f8e020b */
[----:B------:R-:W-:Y:S01]  /*2130*/  FMUL.FTZ R87, R87, UR6 ;  /* 0x0000000657577c20 */ /* 0x000fe20008410000 */
[----:B0-----:R-:W-:Y:S02]  /*2140*/  IMAD R34, R16, UR7, R31 ;  /* 0x0000000710227c24 */ /* 0x001fe4000f8e021f */
[----:B------:R-:W-:Y:S01]  /*2150*/  FMUL.FTZ R20, R49, UR6 ;  /* 0x0000000631147c20 */ /* 0x000fe20008410000 */
[----:B------:R-:W-:Y:S01]  /*2160*/  IMAD R30, R9, -0x2, R10 ;  /* 0xfffffffe091e7824 */ /* 0x000fe200078e020a */
[----:B------:R-:W0:Y:S01]  /*2170*/  MUFU.TANH R46, R46 ;  /* 0x0000002e002e7308 */ /* 0x000e220000002400 */
[----:B------:R-:W0:Y:S01]  /*2180*/  SHFL.IDX PT, R26, R26, RZ, 0x1c1f ;  /* 0x001c1fff1a1a7589 */ /* 0x000e2200000e0000 */
[----:B------:R-:W-:Y:S01]  /*2190*/  FMUL.FTZ R88, R28, UR6 ;  /* 0x000000061c587c20 */ /* 0x000fe20008410000 */
[----:B------:R-:W-:Y:S01]  /*21a0*/  FMUL.FTZ R61, R61, UR6 ;  /* 0x000000063d3d7c20 */ /* 0x000fe20008410000 */
[----:B------:R-:W-:Y:S01]  /*21b0*/  FMUL.FTZ R29, R29, UR6 ;  /* 0x000000061d1d7c20 */ /* 0x000fe20008410000 */
[----:B------:R-:W-:Y:S01]  /*21c0*/  FMUL.FTZ R0, R40, UR6 ;  /* 0x0000000628007c20 */ /* 0x000fe20008410000 */
[----:B---3--:R-:W-:Y:S01]  /*21d0*/  IADD3 R33, R33, -R27, R34 ;  /* 0x8000001b21217210 */ /* 0x008fe20007ffe022 */
[----:B------:R-:W-:Y:S01]  /*21e0*/  FMUL.FTZ R65, R65, UR6 ;  /* 0x0000000641417c20 */ /* 0x000fe20008410000 */
[----:B------:R-:W3:Y:S01]  /*21f0*/  MUFU.TANH R47, R47 ;  /* 0x0000002f002f7308 */ /* 0x000ee20000002400 */
[----:B------:R-:W-:Y:S01]  /*2200*/  FMUL.FTZ R69, R69, UR6 ;  /* 0x0000000645457c20 */ /* 0x000fe20008410000 */
[----:B------:R-:W-:Y:S01]  /*2210*/  VIMNMX R33, R30, R33, PT ;  /* 0x000000211e217248 */ /* 0x000fe20003fe0100 */
[----:B------:R-:W-:Y:S01]  /*2220*/  FMUL.FTZ R3, R44, UR6 ;  /* 0x000000062c037c20 */ /* 0x000fe20008410000 */
[----:B------:R-:W-:Y:S01]  /*2230*/  FMUL.FTZ R73, R73, UR6 ;  /* 0x0000000649497c20 */ /* 0x000fe20008410000 */
[----:B------:R-:W-:Y:S01]  /*2240*/  FMUL.FTZ R77, R77, UR6 ;  /* 0x000000064d4d7c20 */ /* 0x000fe20008410000 */
[C---:B------:R-:W-:Y:S01]  /*2250*/  ISETP.GT.AND P3, PT, R33.reuse, RZ, PT ;  /* 0x000000ff2100720c */ /* 0x040fe20003f64270 */
[----:B------:R-:W-:Y:S01]  /*2260*/  FMUL.FTZ R13, R48, UR6 ;  /* 0x00000006300d7c20 */ /* 0x000fe20008410000 */
[C---:B------:R-:W-:Y:S01]  /*2270*/  ISETP.GT.AND P4, PT, R33.reuse, 0x1, PT ;  /* 0x000000012100780c */ /* 0x040fe20003f84270 */
[----:B------:R-:W3:Y:S01]  /*2280*/  MUFU.TANH R50, R50 ;  /* 0x0000003200327308 */ /* 0x000ee20000002400 */
[----:B------:R-:W-:Y:S01]  /*2290*/  FSEL R91, R36, -INF , P3 ;  /* 0xff800000245b7808 */ /* 0x000fe20001800000 */
[----:B------:R-:W-:Y:S01]  /*22a0*/  FMUL.FTZ R15, R52, UR6 ;  /* 0x00000006340f7c20 */ /* 0x000fe20008410000 */
[----:B------:R-:W-:Y:S01]  /*22b0*/  ISETP.GT.AND P5, PT, R33, 0x8, PT ;  /* 0x000000082100780c */ /* 0x000fe20003fa4270 */
[----:B------:R-:W-:Y:S01]  /*22c0*/  FMUL.FTZ R81, R81, UR6 ;  /* 0x0000000651517c20 */ /* 0x000fe20008410000 */
[----:B------:R-:W-:Y:S01]  /*22d0*/  FSEL R36, R37, -INF , P4 ;  /* 0xff80000025247808 */ /* 0x000fe20002000000 */
[----:B------:R-:W-:Y:S01]  /*22e0*/  FMUL.FTZ R28, R56, UR6 ;  /* 0x00000006381c7c20 */ /* 0x000fe20008410000 */
[----:B------:R-:W-:Y:S01]  /*22f0*/  ISETP.GT.AND P3, PT, R33, 0x9, PT ;  /* 0x000000092100780c */ /* 0x000fe20003f64270 */
[----:B------:R-:W3:Y:S01]  /*2300*/  MUFU.TANH R51, R51 ;  /* 0x0000003300337308 */ /* 0x000ee20000002400 */
[----:B----4-:R-:W-:Y:S01]  /*2310*/  FSEL R93, R93, -INF , P5 ;  /* 0xff8000005d5d7808 */ /* 0x010fe20002800000 */
[----:B------:R-:W-:Y:S01]  /*2320*/  FMUL.FTZ R60, R60, UR6 ;  /* 0x000000063c3c7c20 */ /* 0x000fe20008410000 */
[----:B------:R-:W-:Y:S01]  /*2330*/  FMNMX.FTZ R10, R91, R36, !PT ;  /* 0x000000245b0a7209 */ /* 0x000fe20007810000 */
[----:B------:R-:W-:Y:S01]  /*2340*/  FMUL.FTZ R64, R64, UR6 ;  /* 0x0000000640407c20 */ /* 0x000fe20008410000 */
[----:B------:R-:W-:Y:S01]  /*2350*/  ISETP.GT.AND P4, PT, R33, 0x10, PT ;  /* 0x000000102100780c */ /* 0x000fe20003f84270 */
[----:B------:R-:W-:Y:S01]  /*2360*/  FMUL.FTZ R85, R85, UR6 ;  /* 0x0000000655557c20 */ /* 0x000fe20008410000 */
[----:B------:R-:W-:Y:S01]  /*2370*/  FSEL R95, R95, -INF , P3 ;  /* 0xff8000005f5f7808 */ /* 0x000fe20001800000 */
[----:B------:R-:W4:Y:S01]  /*2380*/  MUFU.TANH R54, R54 ;  /* 0x0000003600367308 */ /* 0x000f220000002400 */
[----:B------:R-:W-:Y:S01]  /*2390*/  FMNMX.FTZ R10, R93, R10, !PT ;  /* 0x0000000a5d0a7209 */ /* 0x000fe20007810000 */
[----:B------:R-:W-:Y:S01]  /*23a0*/  FMUL.FTZ R68, R68, UR6 ;  /* 0x0000000644447c20 */ /* 0x000fe20008410000 */
[----:B------:R-:W-:Y:S01]  /*23b0*/  ISETP.GT.AND P3, PT, R33, 0x11, PT ;  /* 0x000000112100780c */ /* 0x000fe20003f64270 */
[----:B------:R-:W-:Y:S01]  /*23c0*/  FMUL.FTZ R72, R72, UR6 ;  /* 0x0000000648487c20 */ /* 0x000fe20008410000 */
[----:B-----5:R-:W-:Y:S01]  /*23d0*/  FSEL R97, R97, -INF , P4 ;  /* 0xff80000061617808 */ /* 0x020fe20002000000 */
[----:B------:R-:W-:Y:S01]  /*23e0*/  FMUL.FTZ R76, R76, UR6 ;  /* 0x000000064c4c7c20 */ /* 0x000fe20008410000 */
[----:B------:R-:W-:Y:S01]  /*23f0*/  FMNMX.FTZ R10, R95, R10, !PT ;  /* 0x0000000a5f0a7209 */ /* 0x000fe20007810000 */
[----:B------:R-:W5:Y:S01]  /*2400*/  MUFU.TANH R55, R55 ;  /* 0x0000003700377308 */ /* 0x000f620000002400 */
[----:B------:R-:W-:Y:S01]  /*2410*/  ISETP.GT.AND P4, PT, R33, 0x18, PT ;  /* 0x000000182100780c */ /* 0x000fe20003f84270 */
[----:B------:R-:W-:Y:S01]  /*2420*/  FMUL.FTZ R80, R80, UR6 ;  /* 0x0000000650507c20 */ /* 0x000fe20008410000 */
[----:B------:R-:W-:Y:S01]  /*2430*/  FSEL R99, R35, -INF , P3 ;  /* 0xff80000023637808 */ /* 0x000fe20001800000 */
[----:B------:R-:W-:Y:S01]  /*2440*/  FMUL.FTZ R84, R84, UR6 ;  /* 0x0000000654547c20 */ /* 0x000fe20008410000 */
[----:B------:R-:W-:-:S02]  /*2450*/  FMNMX.FTZ R10, R97, R10, !PT ;  /* 0x0000000a610a7209 */ /* 0x000fc40007810000 */
[----:B------:R-:W-:Y:S01]  /*2460*/  ISETP.GT.AND P3, PT, R33, 0x19, PT ;  /* 0x000000192100780c */ /* 0x000fe20003f64270 */
[----:B------:R-:W5:Y:S01]  /*2470*/  MUFU.TANH R58, R58 ;  /* 0x0000003a003a7308 */ /* 0x000f620000002400 */
[----:B------:R-:W-:Y:S02]  /*2480*/  FSEL R101, R38, -INF , P4 ;  /* 0xff80000026657808 */ /* 0x000fe40002000000 */
[----:B------:R-:W-:Y:S02]  /*2490*/  FMNMX.FTZ R10, R99, R10, !PT ;  /* 0x0000000a630a7209 */ /* 0x000fe40007810000 */
[----:B------:R-:W-:Y:S02]  /*24a0*/  ISETP.GT.AND P4, PT, R33, 0x20, PT ;  /* 0x000000202100780c */ /* 0x000fe40003f84270 */
[----:B-1----:R-:W-:Y:S01]  /*24b0*/  FSEL R103, R39, -INF , P3 ;  /* 0xff80000027677808 */ /* 0x002fe20001800000 */
[----:B------:R-:W1:Y:S01]  /*24c0*/  MUFU.TANH R41, R59 ;  /* 0x0000003b00297308 */ /* 0x000e620000002400 */
[----:B------:R-:W-:-:S02]  /*24d0*/  FMNMX.FTZ R10, R101, R10, !PT ;  /* 0x0000000a650a7209 */ /* 0x000fc40007810000 */
[----:B------:R-:W-:Y:S02]  /*24e0*/  ISETP.GT.AND P3, PT, R33, 0x21, PT ;  /* 0x000000212100780c */ /* 0x000fe40003f64270 */
[----:B--2---:R-:W-:Y:S02]  /*24f0*/  FSEL R105, R42, -INF , P4 ;  /* 0xff8000002a697808 */ /* 0x004fe40002000000 */
[----:B------:R-:W-:Y:S01]  /*2500*/  FMNMX.FTZ R10, R103, R10, !PT ;  /* 0x0000000a670a7209 */ /* 0x000fe20007810000 */
[----:B------:R-:W2:Y:S01]  /*2510*/  MUFU.TANH R31, R62 ;  /* 0x0000003e001f7308 */ /* 0x000ea20000002400 */
[----:B------:R-:W-:Y:S02]  /*2520*/  ISETP.GT.AND P4, PT, R33, 0x28, PT ;  /* 0x000000282100780c */ /* 0x000fe40003f84270 */
[----:B------:R-:W-:Y:S02]  /*2530*/  FSEL R107, R43, -INF , P3 ;  /* 0xff8000002b6b7808 */ /* 0x000fe40001800000 */
[----:B------:R-:W-:-:S02]  /*2540*/  FMNMX.FTZ R10, R105, R10, !PT ;  /* 0x0000000a690a7209 */ /* 0x000fc40007810000 */
[----:B------:R-:W-:Y:S01]  /*2550*/  ISETP.GT.AND P3, PT, R33, 0x29, PT ;  /* 0x000000292100780c */ /* 0x000fe20003f64270 */
[----:B------:R4:W-:Y:S01]  /*2560*/  MUFU.TANH R59, R71 ;  /* 0x00000047003b7308 */ /* 0x0009e20000002400 */
[----:B0-----:R-:W-:Y:S02]  /*2570*/  FSEL R109, R46, -INF , P4 ;  /* 0xff8000002e6d7808 */ /* 0x001fe40002000000 */
[----:B------:R-:W-:Y:S02]  /*2580*/  FMNMX.FTZ R10, R107, R10, !PT ;  /* 0x0000000a6b0a7209 */ /* 0x000fe40007810000 */
[----:B------:R-:W-:Y:S02]  /*2590*/  ISETP.GT.AND P4, PT, R33, 0x30, PT ;  /* 0x000000302100780c */ /* 0x000fe40003f84270 */
[----:B---3--:R-:W-:Y:S01]  /*25a0*/  FSEL R111, R47, -INF , P3 ;  /* 0xff8000002f6f7808 */ /* 0x008fe20001800000 */
[----:B------:R-:W0:Y:S01]  /*25b0*/  MUFU.TANH R37, R63 ;  /* 0x0000003f00257308 */ /* 0x000e220000002400 */
[----:B------:R-:W-:-:S02]  /*25c0*/  FMNMX.FTZ R10, R109, R10, !PT ;  /* 0x0000000a6d0a7209 */ /* 0x000fc40007810000 */
[----:B------:R-:W-:Y:S02]  /*25d0*/  ISETP.GT.AND P3, PT, R33, 0x31, PT ;  /* 0x000000312100780c */ /* 0x000fe40003f64270 */
[----:B------:R-:W-:Y:S02]  /*25e0*/  FSEL R113, R50, -INF , P4 ;  /* 0xff80000032717808 */ /* 0x000fe40002000000 */
[----:B------:R-:W-:Y:S01]  /*25f0*/  FMNMX.FTZ R10, R111, R10, !PT ;  /* 0x0000000a6f0a7209 */ /* 0x000fe20007810000 */
[----:B------:R5:W-:Y:S01]  /*2600*/  MUFU.TANH R11, R67 ;  /* 0x00000043000b7308 */ /* 0x000be20000002400 */
[----:B------:R-:W-:Y:S02]  /*2610*/  ISETP.GT.AND P4, PT, R33, 0x38, PT ;  /* 0x000000382100780c */ /* 0x000fe40003f84270 */
[----:B------:R-:W-:Y:S02]  /*2620*/  FSEL R89, R51, -INF , P3 ;  /* 0xff80000033597808 */ /* 0x000fe40001800000 */
[----:B------:R-:W-:-:S02]  /*2630*/  FMNMX.FTZ R10, R113, R10, !PT ;  /* 0x0000000a710a7209 */ /* 0x000fc40007810000 */
[----:B------:R-:W-:Y:S01]  /*2640*/  ISETP.GT.AND P3, PT, R33, 0x39, PT ;  /* 0x000000392100780c */ /* 0x000fe20003f64270 */
[----:B------:R-:W3:Y:S01]  /*2650*/  MUFU.TANH R66, R66 ;  /* 0x0000004200427308 */ /* 0x000ee20000002400 */
[----:B----4-:R-:W-:Y:S02]  /*2660*/  FSEL R71, R54, -INF , P4 ;  /* 0xff80000036477808 */ /* 0x010fe40002000000 */
[----:B------:R-:W-:Y:S01]  /*2670*/  FMNMX.FTZ R10, R89, R10, !PT ;  /* 0x0000000a590a7209 */ /* 0x000fe20007810000 */
[----:B------:R-:W4:Y:S01]  /*2680*/  @P2 LDC R54, c[0x0][0x450] ;  /* 0x00011400ff362b82 */ /* 0x000f220000000800 */
[----:B------:R-:W-:Y:S02]  /*2690*/  ISETP.GT.AND P4, PT, R33, 0x40, PT ;  /* 0x000000402100780c */ /* 0x000fe40003f84270 */
[----:B-----5:R-:W-:Y:S01]  /*26a0*/  FSEL R67, R55, -INF , P3 ;  /* 0xff80000037437808 */ /* 0x020fe20001800000 */
[----:B------:R-:W5:Y:S01]  /*26b0*/  MUFU.TANH R70, R70 ;  /* 0x0000004600467308 */ /* 0x000f620000002400 */
[----:B------:R-:W-:-:S02]  /*26c0*/  FMNMX.FTZ R10, R71, R10, !PT ;  /* 0x0000000a470a7209 */ /* 0x000fc40007810000 */
[----:B------:R-:W-:Y:S02]  /*26d0*/  ISETP.GT.AND P3, PT, R33, 0x41, PT ;  /* 0x000000412100780c */ /* 0x000fe40003f64270 */
[----:B------:R-:W-:Y:S02]  /*26e0*/  FSEL R63, R58, -INF , P4 ;  /* 0xff8000003a3f7808 */ /* 0x000fe40002000000 */
[----:B------:R-:W-:Y:S01]  /*26f0*/  FMNMX.FTZ R10, R67, R10, !PT ;  /* 0x0000000a430a7209 */ /* 0x000fe20007810000 */
[----:B------:R-:W5:Y:S01]  /*2700*/  MUFU.TANH R57, R74 ;  /* 0x0000004a00397308 */ /* 0x000f620000002400 */
[----:B------:R-:W-:Y:S02]  /*2710*/  ISETP.GT.AND P4, PT, R33, 0x48, PT ;  /* 0x000000482100780c */ /* 0x000fe40003f84270 */
[----:B-1----:R-:W-:Y:S02]  /*2720*/  FSEL R41, R41, -INF , P3 ;  /* 0xff80000029297808 */ /* 0x002fe40001800000 */
[----:B------:R-:W-:-:S02]  /*2730*/  FMNMX.FTZ R10, R63, R10, !PT ;  /* 0x0000000a3f0a7209 */ /* 0x000fc40007810000 */
[----:B------:R-:W-:Y:S01]  /*2740*/  ISETP.GT.AND P3, PT, R33, 0x49, PT ;  /* 0x000000492100780c */ /* 0x000fe20003f64270 */
[----:B------:R-:W1:Y:S01]  /*2750*/  MUFU.TANH R45, R75 ;  /* 0x0000004b002d7308 */ /* 0x000e620000002400 */
[----:B--2---:R-:W-:Y:S02]  /*2760*/  FSEL R31, R31, -INF , P4 ;  /* 0xff8000001f1f7808 */ /* 0x004fe40002000000 */
[----:B------:R-:W-:Y:S02]  /*2770*/  FMNMX.FTZ R10, R41, R10, !PT ;  /* 0x0000000a290a7209 */ /* 0x000fe40007810000 */
[----:B------:R-:W-:Y:S02]  /*2780*/  ISETP.GT.AND P4, PT, R33, 0x50, PT ;  /* 0x000000502100780c */ /* 0x000fe40003f84270 */
[----:B0-----:R-:W-:Y:S01]  /*2790*/  FSEL R37, R37, -INF , P3 ;  /* 0xff80000025257808 */ /* 0x001fe20001800000 */
[----:B------:R-:W0:Y:S01]  /*27a0*/  MUFU.TANH R51, R78 ;  /* 0x0000004e00337308 */ /* 0x000e220000002400 */
[----:B------:R-:W-:-:S02]  /*27b0*/  FMNMX.FTZ R10, R31, R10, !PT ;  /* 0x0000000a1f0a7209 */ /* 0x000fc40007810000 */
[----:B------:R-:W-:Y:S02]  /*27c0*/  ISETP.GT.AND P3, PT, R33, 0x51, PT ;  /* 0x000000512100780c */ /* 0x000fe40003f64270 */
[----:B---3--:R-:W-:Y:S02]  /*27d0*/  FSEL R35, R66, -INF , P4 ;  /* 0xff80000042237808 */ /* 0x008fe40002000000 */
[----:B------:R-:W-:Y:S01]  /*27e0*/  FMNMX.FTZ R10, R37, R10, !PT ;  /* 0x0000000a250a7209 */ /* 0x000fe20007810000 */
[----:B------:R-:W2:Y:S01]  /*27f0*/  MUFU.TANH R55, R79 ;  /* 0x0000004f00377308 */ /* 0x000ea20000002400 */
[----:B------:R-:W-:Y:S02]  /*2800*/  ISETP.GT.AND P4, PT, R33, 0x58, PT ;  /* 0x000000582100780c */ /* 0x000fe40003f84270 */
[----:B------:R-:W-:Y:S02]  /*2810*/  FSEL R39, R11, -INF , P3 ;  /* 0xff8000000b277808 */ /* 0x000fe40001800000 */
[----:B------:R-:W-:-:S02]  /*2820*/  FMNMX.FTZ R10, R35, R10, !PT ;  /* 0x0000000a230a7209 */ /* 0x000fc40007810000 */
[----:B------:R-:W-:Y:S01]  /*2830*/  ISETP.GT.AND P3, PT, R33, 0x59, PT ;  /* 0x000000592100780c */ /* 0x000fe20003f64270 */
[----:B------:R-:W3:Y:S01]  /*2840*/  MUFU.TANH R47, R82 ;  /* 0x00000052002f7308 */ /* 0x000ee20000002400 */
[----:B-----5:R-:W-:Y:S02]  /*2850*/  FSEL R43, R70, -INF , P4 ;  /* 0xff800000462b7808 */ /* 0x020fe40002000000 */
[----:B------:R-:W-:Y:S02]  /*2860*/  FMNMX.FTZ R10, R39, R10, !PT ;  /* 0x0000000a270a7209 */ /* 0x000fe40007810000 */
[----:B------:R-:W-:Y:S02]  /*2870*/  ISETP.GT.AND P4, PT, R33, 0x60, PT ;  /* 0x000000602100780c */ /* 0x000fe40003f84270 */
[----:B------:R-:W-:Y:S01]  /*2880*/  FSEL R59, R59, -INF , P3 ;  /* 0xff8000003b3b7808 */ /* 0x000fe20001800000 */
[----:B------:R-:W5:Y:S01]  /*2890*/  MUFU.TANH R53, R83 ;  /* 0x0000005300357308 */ /* 0x000f620000002400 */
[----:B------:R-:W-:-:S02]  /*28a0*/  FMNMX.FTZ R10, R43, R10, !PT ;  /* 0x0000000a2b0a7209 */ /* 0x000fc40007810000 */
[----:B------:R-:W-:Y:S02]  /*28b0*/  ISETP.GT.AND P3, PT, R33, 0x61, PT ;  /* 0x000000612100780c */ /* 0x000fe40003f64270 */
[----:B------:R-:W-:Y:S02]  /*28c0*/  FSEL R57, R57, -INF , P4 ;  /* 0xff80000039397808 */ /* 0x000fe40002000000 */
[----:B------:R-:W-:Y:S01]  /*28d0*/  FMNMX.FTZ R10, R59, R10, !PT ;  /* 0x0000000a3b0a7209 */ /* 0x000fe20007810000 */
[----:B------:R-:W4:Y:S01]  /*28e0*/  MUFU.TANH R49, R86 ;  /* 0x0000005600317308 */ /* 0x000f220000002400 */
[----:B------:R-:W-:Y:S02]  /*28f0*/  ISETP.GT.AND P4, PT, R33, 0x68, PT ;  /* 0x000000682100780c */ /* 0x000fe40003f84270 */
[----:B-1----:R-:W-:Y:S02]  /*2900*/  FSEL R45, R45, -INF , P3 ;  /* 0xff8000002d2d7808 */ /* 0x002fe40001800000 */
[----:B------:R-:W-:-:S02]  /*2910*/  FMNMX.FTZ R10, R57, R10, !PT ;  /* 0x0000000a390a7209 */ /* 0x000fc40007810000 */
[----:B------:R-:W-:Y:S01]  /*2920*/  ISETP.GT.AND P3, PT, R33, 0x69, PT ;  /* 0x000000692100780c */ /* 0x000fe20003f64270 */
[----:B------:R-:W1:Y:S01]  /*2930*/  MUFU.TANH R87, R87 ;  /* 0x0000005700577308 */ /* 0x000e620000002400 */
[----:B0-----:R-:W-:Y:S02]  /*2940*/  FSEL R51, R51, -INF , P4 ;  /* 0xff80000033337808 */ /* 0x001fe40002000000 */
[----:B------:R-:W-:Y:S02]  /*2950*/  FMNMX.FTZ R10, R45, R10, !PT ;  /* 0x0000000a2d0a7209 */ /* 0x000fe40007810000 */
[----:B------:R-:W-:Y:S02]  /*2960*/  ISETP.GT.AND P4, PT, R33, 0x70, PT ;  /* 0x000000702100780c */ /* 0x000fe40003f84270 */
[----:B--2---:R-:W-:Y:S01]  /*2970*/  FSEL R55, R55, -INF , P3 ;  /* 0xff80000037377808 */ /* 0x004fe20001800000 */
[----:B------:R-:W-:Y:S01]  /*2980*/  MUFU.TANH R14, R14 ;  /* 0x0000000e000e7308 */ /* 0x000fe20000002400 */
[----:B------:R-:W-:-:S02]  /*2990*/  FMNMX.FTZ R10, R51, R10, !PT ;  /* 0x0000000a330a7209 */ /* 0x000fc40007810000 */
[----:B------:R-:W-:Y:S02]  /*29a0*/  ISETP.GT.AND P3, PT, R33, 0x71, PT ;  /* 0x000000712100780c */ /* 0x000fe40003f64270 */
[----:B---3--:R-:W-:Y:S02]  /*29b0*/  FSEL R47, R47, -INF , P4 ;  /* 0xff8000002f2f7808 */ /* 0x008fe40002000000 */
[----:B------:R-:W-:Y:S01]  /*29c0*/  FMNMX.FTZ R10, R55, R10, !PT ;  /* 0x0000000a370a7209 */ /* 0x000fe20007810000 */
[----:B------:R-:W0:Y:S01]  /*29d0*/  MUFU.TANH R24, R24 ;  /* 0x0000001800187308 */ /* 0x000e220000002400 */
[----:B------:R-:W-:Y:S02]  /*29e0*/  ISETP.GT.AND P4, PT, R33, 0x78, PT ;  /* 0x000000782100780c */ /* 0x000fe40003f84270 */
[----:B-----5:R-:W-:Y:S02]  /*29f0*/  FSEL R53, R53, -INF , P3 ;  /* 0xff80000035357808 */ /* 0x020fe40001800000 */
[----:B------:R-:W-:-:S02]  /*2a00*/  FMNMX.FTZ R10, R47, R10, !PT ;  /* 0x0000000a2f0a7209 */ /* 0x000fc40007810000 */
[----:B------:R-:W-:Y:S01]  /*2a10*/  ISETP.GT.AND P3, PT, R33, 0x79, PT ;  /* 0x000000792100780c */ /* 0x000fe20003f64270 */
[----:B------:R2:W-:Y:S01]  /*2a20*/  MUFU.TANH R40, R61 ;  /* 0x0000003d00287308 */ /* 0x0005e20000002400 */
[----:B----4-:R-:W-:Y:S02]  /*2a30*/  FSEL R49, R49, -INF , P4 ;  /* 0xff80000031317808 */ /* 0x010fe40002000000 */
[----:B------:R-:W-:Y:S02]  /*2a40*/  FMNMX.FTZ R10, R53, R10, !PT ;  /* 0x0000000a350a7209 */ /* 0x000fe40007810000 */
[----:B-1----:R-:W-:Y:S02]  /*2a50*/  FSEL R33, R87, -INF , P3 ;  /* 0xff80000057217808 */ /* 0x002fe40001800000 */
[----:B------:R-:W-:Y:S01]  /*2a60*/  FMNMX.FTZ R10, R49, R10, !PT ;  /* 0x0000000a310a7209 */ /* 0x000fe20007810000 */
[----:B------:R-:W1:Y:S01]  /*2a70*/  MUFU.TANH R88, R88 ;  /* 0x0000005800587308 */ /* 0x000e620000002400 */
[----:B--2---:R-:W-:-:S02]  /*2a80*/  IMAD.IADD R61, R34, 0x1, -R27 ;  /* 0x00000001223d7824 */ /* 0x004fc400078e0a1b */
[----:B------:R-:W-:-:S03]  /*2a90*/  FMNMX.FTZ R10, R33, R10, !PT ;  /* 0x0000000a210a7209 */ /* 0x000fc60007810000 */
[----:B------:R-:W-:Y:S02]  /*2aa0*/  VIADDMNMX R61, R26, R61, R30, PT ;  /* 0x0000003d1a3d7246 */ /* 0x000fe4000380011e */
[----:B------:R-:W2:Y:S01]  /*2ab0*/  SHFL.BFLY PT, R11, R10, 0x2, 0x1f ;  /* 0x0c401f000a0b7f89 */ /* 0x000ea200000e0000 */
[----:B------:R-:W3:Y:S01]  /*2ac0*/  MUFU.TANH R29, R29 ;  /* 0x0000001d001d7308 */ /* 0x000ee20000002400 */
[C---:B------:R-:W-:Y:S02]  /*2ad0*/  ISETP.GT.AND P4, PT, R61.reuse, 0x1, PT ;  /* 0x000000013d00780c */ /* 0x040fe40003f84270 */
[C---:B------:R-:W-:Y:S02]  /*2ae0*/  ISETP.GT.AND P5, PT, R61.reuse, 0x8, PT ;  /* 0x000000083d00780c */ /* 0x040fe40003fa4270 */
[----:B0-----:R-:W-:Y:S02]  /*2af0*/  FSEL R30, R24, -INF , P4 ;  /* 0xff800000181e7808 */ /* 0x001fe40002000000 */
[----:B------:R-:W-:Y:S01]  /*2b00*/  ISETP.GT.AND P4, PT, R61, 0x10, PT ;  /* 0x000000103d00780c */ /* 0x000fe20003f84270 */
[----:B------:R-:W0:Y:S08]  /*2b10*/  MUFU.TANH R19, R19 ;  /* 0x0000001300137308 */ /* 0x000e300000002400 */
[----:B------:R-:W4:Y:S01]  /*2b20*/  MUFU.TANH R21, R21 ;  /* 0x0000001500157308 */ /* 0x000f220000002400 */
[----:B--2---:R-:W-:Y:S01]  /*2b30*/  FMNMX.FTZ R38, R10, R11, !PT ;  /* 0x0000000b0a267209 */ /* 0x004fe20007810000 */
[----:B------:R-:W-:-:S06]  /*2b40*/  IMAD.U32 R10, RZ, RZ, UR10 ;  /* 0x0000000aff0a7e24 */ /* 0x000fcc000f8e00ff */
[----:B------:R-:W-:Y:S01]  /*2b50*/  MUFU.TANH R42, R65 ;  /* 0x00000041002a7308 */ /* 0x000fe20000002400 */
[----:B------:R-:W2:Y:S07]  /*2b60*/  SHFL.BFLY PT, R11, R38, 0x1, 0x1f ;  /* 0x0c201f00260b7f89 */ /* 0x000eae00000e0000 */
[----:B------:R-:W5:Y:S08]  /*2b70*/  MUFU.TANH R6, R6 ;  /* 0x0000000600067308 */ /* 0x000f700000002400 */
[----:B------:R1:W-:Y:S08]  /*2b80*/  MUFU.TANH R44, R69 ;  /* 0x00000045002c7308 */ /* 0x0003f00000002400 */
[----:B------:R-:W-:Y:S01]  /*2b90*/  MUFU.TANH R2, R2 ;  /* 0x0000000200027308 */ /* 0x000fe20000002400 */
[----:B-1----:R-:W-:-:S02]  /*2ba0*/  FSEL R69, R88, -INF , P5 ;  /* 0xff80000058457808 */ /* 0x002fc40002800000 */
[----:B--2---:R-:W-:-:S04]  /*2bb0*/  FMNMX.FTZ R11, R38, R11, !PT ;  /* 0x0000000b260b7209 */ /* 0x004fc80007810000 */
[C---:B------:R-:W-:Y:S01]  /*2bc0*/  FSETP.NEU.FTZ.AND P3, PT, R11.reuse, -INF , PT ;  /* 0xff8000000b00780b */ /* 0x040fe20003f7d000 */
[-C--:B------:R-:W-:Y:S01]  /*2bd0*/  FMUL.FTZ R38, R11, R10.reuse ;  /* 0x0000000a0b267220 */ /* 0x080fe20000410000 */
[----:B------:R-:W1:Y:S04]  /*2be0*/  MUFU.TANH R0, R0 ;  /* 0x0000000000007308 */ /* 0x000e680000002400 */
[----:B------:R-:W-:Y:S02]  /*2bf0*/  FSEL R38, R38, RZ, P3 ;  /* 0x000000ff26267208 */ /* 0x000fe40001800000 */
[----:B------:R-:W-:Y:S02]  /*2c00*/  ISETP.GT.AND P3, PT, R61, RZ, PT ;  /* 0x000000ff3d00720c */ /* 0x000fe40003f64270 */
[----:B------:R0:W-:Y:S01]  /*2c10*/  MUFU.TANH R46, R73 ;  /* 0x00000049002e7308 */ /* 0x0001e20000002400 */
[-CC-:B------:R-:W-:Y:S01]  /*2c20*/  FFMA.FTZ R181, R91, R10.reuse, -R38.reuse ;  /* 0x0000000a5bb57223 */ /* 0x180fe20000010826 */
[----:B------:R-:W-:Y:S01]  /*2c30*/  FSEL R65, R14, -INF , P3 ;  /* 0xff8000000e417808 */ /* 0x000fe20001800000 */
[-CC-:B------:R-:W-:Y:S01]  /*2c40*/  FFMA.FTZ R183, R93, R10.reuse, -R38.reuse ;  /* 0x0000000a5db77223 */ /* 0x180fe20000010826 */
[----:B------:R-:W-:Y:S01]  /*2c50*/  ISETP.GT.AND P3, PT, R61, 0x9, PT ;  /* 0x000000093d00780c */ /* 0x000fe20003f64270 */
[--C-:B------:R-:W-:Y:S01]  /*2c60*/  FFMA.FTZ R14, R95, R10, -R38.reuse ;  /* 0x0000000a5f0e7223 */ /* 0x100fe20000010826 */
[----:B------:R-:W-:Y:S01]  /*2c70*/  FMNMX.FTZ R24, R65, R30, !PT ;  /* 0x0000001e41187209 */ /* 0x000fe20007810000 */
[--C-:B------:R-:W-:Y:S01]  /*2c80*/  FFMA.FTZ R177, R97, R10, -R38.reuse ;  /* 0x0000000a61b17223 */ /* 0x100fe20000010826 */
[----:B---3--:R-:W-:Y:S01]  /*2c90*/  FSEL R29, R29, -INF , P3 ;  /* 0xff8000001d1d7808 */ /* 0x008fe20001800000 */
[----:B------:R-:W-:Y:S01]  /*2ca0*/  MUFU.TANH R7, R7 ;  /* 0x0000000700077308 */ /* 0x000fe20000002400 */
[----:B------:R-:W-:Y:S01]  /*2cb0*/  FMNMX.FTZ R24, R69, R24, !PT ;  /* 0x0000001845187209 */ /* 0x000fe20007810000 */
[-CC-:B------:R-:W-:Y:S01]  /*2cc0*/  FFMA.FTZ R99, R99, R10.reuse, -R38.reuse ;  /* 0x0000000a63637223 */ /* 0x180fe20000010826 */
[----:B------:R-:W-:Y:S01]  /*2cd0*/  ISETP.GT.AND P3, PT, R61, 0x11, PT ;  /* 0x000000113d00780c */ /* 0x000fe20003f64270 */
[-CC-:B------:R-:W-:Y:S01]  /*2ce0*/  FFMA.FTZ R179, R101, R10.reuse, -R38.reuse ;  /* 0x0000000a65b37223 */ /* 0x180fe20000010826 */
[----:B0-----:R-:W-:Y:S01]  /*2cf0*/  FSEL R73, R19, -INF , P4 ;  /* 0xff80000013497808 */ /* 0x001fe20002000000 */
[--C-:B------:R-:W-:Y:S01]  /*2d00*/  FFMA.FTZ R171, R71, R10, -R38.reuse ;  /* 0x0000000a47ab7223 */ /* 0x100fe20000010826 */
[----:B------:R-:W-:Y:S01]  /*2d10*/  FMNMX.FTZ R24, R29, R24, !PT ;  /* 0x000000181d187209 */ /* 0x000fe20007810000 */
[----:B------:R-:W0:Y:S01]  /*2d20*/  MUFU.TANH R3, R3 ;  /* 0x0000000300037308 */ /* 0x000e220000002400 */
[----:B------:R-:W-:Y:S01]  /*2d30*/  ISETP.GT.AND P4, PT, R61, 0x18, PT ;  /* 0x000000183d00780c */ /* 0x000fe20003f84270 */
[-CC-:B------:R-:W-:Y:S01]  /*2d40*/  FFMA.FTZ R19, R67, R10.reuse, -R38.reuse ;  /* 0x0000000a43137223 */ /* 0x180fe20000010826 */
[----:B----4-:R-:W-:Y:S01]  /*2d50*/  FSEL R21, R21, -INF , P3 ;  /* 0xff80000015157808 */ /* 0x010fe20001800000 */
[--C-:B------:R-:W-:Y:S01]  /*2d60*/  FFMA.FTZ R173, R105, R10, -R38.reuse ;  /* 0x0000000a69ad7223 */ /* 0x100fe20000010826 */
[----:B------:R-:W-:Y:S01]  /*2d70*/  FMNMX.FTZ R24, R73, R24, !PT ;  /* 0x0000001849187209 */ /* 0x000fe20007810000 */
[-CC-:B------:R-:W-:Y:S01]  /*2d80*/  FFMA.FTZ R165, R63, R10.reuse, -R38.reuse ;  /* 0x0000000a3fa57223 */ /* 0x180fe20000010826 */
[----:B------:R-:W-:Y:S01]  /*2d90*/  ISETP.GT.AND P3, PT, R61, 0x19, PT ;  /* 0x000000193d00780c */ /* 0x000fe20003f64270 */
[----:B------:R-:W-:Y:S01]  /*2da0*/  MUFU.TANH R12, R12 ;  /* 0x0000000c000c7308 */ /* 0x000fe20000002400 */
[----:B-----5:R-:W-:Y:S01]  /*2db0*/  FSEL R75, R6, -INF , P4 ;  /* 0xff800000064b7808 */ /* 0x020fe20002000000 */
[--C-:B------:R-:W-:Y:S01]  /*2dc0*/  FFMA.FTZ R34, R41, R10, -R38.reuse ;  /* 0x0000000a29227223 */ /* 0x100fe20000010826 */
[----:B------:R-:W-:Y:S01]  /*2dd0*/  FMNMX.FTZ R24, R21, R24, !PT ;  /* 0x0000001815187209 */ /* 0x000fe20007810000 */
[-CC-:B------:R-:W-:Y:S01]  /*2de0*/  FFMA.FTZ R167, R31, R10.reuse, -R38.reuse ;  /* 0x0000000a1fa77223 */ /* 0x180fe20000010826 */
[----:B------:R-:W-:Y:S01]  /*2df0*/  ISETP.GT.AND P4, PT, R61, 0x20, PT ;  /* 0x000000203d00780c */ /* 0x000fe20003f84270 */
[--C-:B------:R-:W-:Y:S01]  /*2e00*/  FFMA.FTZ R36, R36, R10, -R38.reuse ;  /* 0x0000000a24247223 */ /* 0x100fe20000010826 */
[----:B------:R-:W-:Y:S01]  /*2e10*/  FMNMX.FTZ R24, R75, R24, !PT ;  /* 0x000000184b187209 */ /* 0x000fe20007810000 */
[----:B------:R2:W-:Y:S01]  /*2e20*/  MUFU.TANH R48, R77 ;  /* 0x0000004d00307308 */ /* 0x0005e20000002400 */
[----:B-1----:R-:W-:Y:S01]  /*2e30*/  FSEL R79, R0, -INF , P4 ;  /* 0xff800000004f7808 */ /* 0x002fe20002000000 */
[-CC-:B------:R-:W-:Y:S01]  /*2e40*/  FFMA.FTZ R0, R103, R10.reuse, -R38.reuse ;  /* 0x0000000a67007223 */ /* 0x180fe20000010826 */
[----:B------:R-:W-:Y:S01]  /*2e50*/  ISETP.GT.AND P4, PT, R61, 0x28, PT ;  /* 0x000000283d00780c */ /* 0x000fe20003f84270 */
[-CC-:B------:R-:W-:Y:S01]  /*2e60*/  FFMA.FTZ R6, R107, R10.reuse, -R38.reuse ;  /* 0x0000000a6b067223 */ /* 0x180fe20000010826 */
[-CC-:B------:R-:W-:Y:S01]  /*2e70*/  FFMA.FTZ R175, R109, R10.reuse, -R38.reuse ;  /* 0x0000000a6daf7223 */ /* 0x180fe20000010826 */
[-CC-:B------:R-:W-:Y:S01]  /*2e80*/  FFMA.FTZ R169, R113, R10.reuse, -R38.reuse ;  /* 0x0000000a71a97223 */ /* 0x180fe20000010826 */
[----:B0-----:R-:W-:Y:S01]  /*2e90*/  FSEL R3, R3, -INF , P4 ;  /* 0xff80000003037808 */ /* 0x001fe20002000000 */
[----:B------:R-:W0:Y:S01]  /*2ea0*/  MUFU.TANH R13, R13 ;  /* 0x0000000d000d7308 */ /* 0x000e220000002400 */
[----:B--2---:R-:W-:Y:S01]  /*2eb0*/  FSEL R77, R2, -INF , P3 ;  /* 0xff800000024d7808 */ /* 0x004fe20001800000 */
[-CC-:B------:R-:W-:Y:S01]  /*2ec0*/  FFMA.FTZ R37, R37, R10.reuse, -R38.reuse ;  /* 0x0000000a25257223 */ /* 0x180fe20000010826 */
[----:B------:R-:W-:Y:S01]  /*2ed0*/  ISETP.GT.AND P3, PT, R61, 0x21, PT ;  /* 0x000000213d00780c */ /* 0x000fe20003f64270 */
[--C-:B------:R-:W-:Y:S01]  /*2ee0*/  FFMA.FTZ R35, R35, R10, -R38.reuse ;  /* 0x0000000a23237223 */ /* 0x100fe20000010826 */
[----:B------:R-:W-:Y:S01]  /*2ef0*/  FMNMX.FTZ R24, R77, R24, !PT ;  /* 0x000000184d187209 */ /* 0x000fe20007810000 */
[--C-:B------:R-:W-:Y:S01]  /*2f00*/  FFMA.FTZ R39, R39, R10, -R38.reuse ;  /* 0x0000000a27277223 */ /* 0x100fe20000010826 */
[----:B------:R-:W-:Y:S01]  /*2f10*/  FSEL R7, R7, -INF , P3 ;  /* 0xff80000007077808 */ /* 0x000fe20001800000 */
[----:B------:R-:W-:Y:S01]  /*2f20*/  MUFU.TANH R20, R20 ;  /* 0x0000001400147308 */ /* 0x000fe20000002400 */
[----:B------:R-:W-:Y:S01]  /*2f30*/  FMNMX.FTZ R24, R79, R24, !PT ;  /* 0x000000184f187209 */ /* 0x000fe20007810000 */
[-CC-:B------:R-:W-:Y:S01]  /*2f40*/  FFMA.FTZ R43, R43, R10.reuse, -R38.reuse ;  /* 0x0000000a2b2b7223 */ /* 0x180fe20000010826 */
[----:B------:R-:W-:Y:S01]  /*2f50*/  ISETP.GT.AND P3, PT, R61, 0x29, PT ;  /* 0x000000293d00780c */ /* 0x000fe20003f64270 */
[--C-:B------:R-:W-:Y:S01]  /*2f60*/  FFMA.FTZ R59, R59, R10, -R38.reuse ;  /* 0x0000000a3b3b7223 */ /* 0x100fe20000010826 */
[----:B------:R-:W-:Y:S01]  /*2f70*/  FMNMX.FTZ R24, R7, R24, !PT ;  /* 0x0000001807187209 */ /* 0x000fe20007810000 */
[--C-:B------:R-:W-:Y:S01]  /*2f80*/  FFMA.FTZ R57, R57, R10, -R38.reuse ;  /* 0x0000000a39397223 */ /* 0x100fe20000010826 */
[----:B------:R-:W-:Y:S01]  /*2f90*/  ISETP.GT.AND P4, PT, R61, 0x30, PT ;  /* 0x000000303d00780c */ /* 0x000fe20003f84270 */
[----:B------:R-:W1:Y:S01]  /*2fa0*/  MUFU.TANH R15, R15 ;  /* 0x0000000f000f7308 */ /* 0x000e620000002400 */
[----:B------:R-:W-:Y:S01]  /*2fb0*/  FMNMX.FTZ R24, R3, R24, !PT ;  /* 0x0000001803187209 */ /* 0x000fe20007810000 */
[-CC-:B------:R-:W-:Y:S01]  /*2fc0*/  FFMA.FTZ R45, R45, R10.reuse, -R38.reuse ;  /* 0x0000000a2d2d7223 */ /* 0x180fe20000010826 */
[----:B0-----:R-:W-:Y:S01]  /*2fd0*/  FSEL R13, R13, -INF , P4 ;  /* 0xff8000000d0d7808 */ /* 0x001fe20002000000 */
[-CC-:B------:R-:W-:Y:S01]  /*2fe0*/  FFMA.FTZ R51, R51, R10.reuse, -R38.reuse ;  /* 0x0000000a33337223 */ /* 0x180fe20000010826 */
[----:B------:R-:W-:Y:S01]  /*2ff0*/  ISETP.GT.AND P4, PT, R61, 0x38, PT ;  /* 0x000000383d00780c */ /* 0x000fe20003f84270 */
[-CC-:B------:R-:W-:Y:S01]  /*3000*/  FFMA.FTZ R55, R55, R10.reuse, -R38.reuse ;  /* 0x0000000a37377223 */ /* 0x180fe20000010826 */
[-CC-:B------:R-:W-:Y:S01]  /*3010*/  FFMA.FTZ R47, R47, R10.reuse, -R38.reuse ;  /* 0x0000000a2f2f7223 */ /* 0x180fe20000010826 */
[----:B------:R-:W0:Y:S01]  /*3020*/  MUFU.TANH R25, R25 ;  /* 0x0000001900197308 */ /* 0x000e220000002400 */
[-CC-:B------:R-:W-:Y:S01]  /*3030*/  FFMA.FTZ R53, R53, R10.reuse, -R38.reuse ;  /* 0x0000000a35357223 */ /* 0x180fe20000010826 */
[-CC-:B------:R-:W-:Y:S01]  /*3040*/  FFMA.FTZ R49, R49, R10.reuse, -R38.reuse ;  /* 0x0000000a31317223 */ /* 0x180fe20000010826 */
[----:B------:R-:W-:Y:S01]  /*3050*/  FFMA.FTZ R33, R33, R10, -R38 ;  /* 0x0000000a21217223 */ /* 0x000fe20000010826 */
[----:B------:R-:W-:-:S02]  /*3060*/  CS2R R112, SRZ ;  /* 0x0000000000707805 */ /* 0x000fc4000001ff00 */
[----:B------:R-:W-:Y:S02]  /*3070*/  CS2R R108, SRZ ;  /* 0x00000000006c7805 */ /* 0x000fe4000001ff00 */
[----:B------:R-:W-:Y:S01]  /*3080*/  CS2R R106, SRZ ;  /* 0x00000000006a7805 */ /* 0x000fe2000001ff00 */
[----:B------:R2:W-:Y:S01]  /*3090*/  MUFU.TANH R50, R81 ;  /* 0x0000005100327308 */ /* 0x0005e20000002400 */
[----:B-1----:R-:W-:Y:S02]  /*30a0*/  FSEL R15, R15, -INF , P4 ;  /* 0xff8000000f0f7808 */ /* 0x002fe40002000000 */
[----:B------:R-:W-:-:S05]  /*30b0*/  ISETP.GT.AND P4, PT, R61, 0x40, PT ;  /* 0x000000403d00780c */ /* 0x000fca0003f84270 */
[----:B------:R-:W-:Y:S01]  /*30c0*/  MUFU.TANH R28, R28 ;  /* 0x0000001c001c7308 */ /* 0x000fe20000002400 */
[----:B--2---:R-:W-:Y:S01]  /*30d0*/  FSEL R81, R12, -INF , P3 ;  /* 0xff8000000c517808 */ /* 0x004fe20001800000 */
[--C-:B------:R-:W-:Y:S01]  /*30e0*/  FFMA.FTZ R12, R111, R10, -R38.reuse ;  /* 0x0000000a6f0c7223 */ /* 0x100fe20000010826 */
[----:B------:R-:W-:Y:S02]  /*30f0*/  ISETP.GT.AND P3, PT, R61, 0x31, PT ;  /* 0x000000313d00780c */ /* 0x000fe40003f64270 */
[----:B------:R-:W-:Y:S02]  /*3100*/  CS2R R110, SRZ ;  /* 0x00000000006e7805 */ /* 0x000fe4000001ff00 */
[----:B------:R-:W-:Y:S02]  /*3110*/  FMNMX.FTZ R24, R81, R24, !PT ;  /* 0x0000001851187209 */ /* 0x000fe40007810000 */
[----:B------:R-:W-:Y:S01]  /*3120*/  FSEL R83, R20, -INF , P3 ;  /* 0xff80000014537808 */ /* 0x000fe20001800000 */
[----:B------:R-:W1:Y:S01]  /*3130*/  MUFU.TANH R32, R32 ;  /* 0x0000002000207308 */ /* 0x000e620000002400 */
[----:B------:R-:W-:Y:S01]  /*3140*/  FMNMX.FTZ R24, R13, R24, !PT ;  /* 0x000000180d187209 */ /* 0x000fe20007810000 */
[----:B------:R-:W-:Y:S01]  /*3150*/  FFMA.FTZ R20, R89, R10, -R38 ;  /* 0x0000000a59147223 */ /* 0x000fe20000010826 */
[----:B------:R-:W-:-:S02]  /*3160*/  ISETP.GT.AND P3, PT, R61, 0x39, PT ;  /* 0x000000393d00780c */ /* 0x000fc40003f64270 */
[----:B------:R-:W-:Y:S02]  /*3170*/  FMNMX.FTZ R24, R83, R24, !PT ;  /* 0x0000001853187209 */ /* 0x000fe40007810000 */
[----:B0-----:R-:W-:Y:S01]  /*3180*/  FSEL R25, R25, -INF , P3 ;  /* 0xff80000019197808 */ /* 0x001fe20001800000 */
[----:B------:R-:W0:Y:S01]  /*3190*/  MUFU.TANH R60, R60 ;  /* 0x0000003c003c7308 */ /* 0x000e220000002400 */
[----:B------:R-:W-:Y:S02]  /*31a0*/  FMNMX.FTZ R24, R15, R24, !PT ;  /* 0x000000180f187209 */ /* 0x000fe40007810000 */
[----:B------:R-:W-:Y:S02]  /*31b0*/  ISETP.GT.AND P3, PT, R61, 0x41, PT ;  /* 0x000000413d00780c */ /* 0x000fe40003f64270 */
[----:B------:R-:W-:-:S03]  /*31c0*/  FMNMX.FTZ R24, R25, R24, !PT ;  /* 0x0000001819187209 */ /* 0x000fc60007810000 */
[----:B------:R-:W2:Y:S01]  /*31d0*/  MUFU.TANH R64, R64 ;  /* 0x0000004000407308 */ /* 0x000ea20000002400 */
[----:B-1----:R-:W-:Y:S02]  /*31e0*/  FSEL R87, R32, -INF , P3 ;  /* 0xff80000020577808 */ /* 0x002fe40001800000 */
[----:B------:R-:W-:-:S04]  /*31f0*/  ISETP.GT.AND P3, PT, R61, 0x49, PT ;  /* 0x000000493d00780c */ /* 0x000fc80003f64270 */
[----:B------:R-:W-:Y:S01]  /*3200*/  FSEL R93, R40, -INF , P3 ;  /* 0xff800000285d7808 */ /* 0x000fe20001800000 */
[----:B------:R1:W-:Y:S01]  /*3210*/  MUFU.TANH R52, R85 ;  /* 0x0000005500347308 */ /* 0x0003e20000002400 */
[----:B------:R-:W-:-:S04]  /*3220*/  ISETP.GT.AND P3, PT, R61, 0x51, PT ;  /* 0x000000513d00780c */ /* 0x000fc80003f64270 */
[----:B------:R-:W-:Y:S02]  /*3230*/  FSEL R97, R42, -INF , P3 ;  /* 0xff8000002a617808 */ /* 0x000fe40001800000 */
[C---:B------:R-:W-:Y:S01]  /*3240*/  ISETP.GT.AND P3, PT, R61.reuse, 0x59, PT ;  /* 0x000000593d00780c */ /* 0x040fe20003f64270 */
[----:B------:R-:W3:Y:S01]  /*3250*/  MUFU.TANH R68, R68 ;  /* 0x0000004400447308 */ /* 0x000ee20000002400 */
[----:B-1----:R-:W-:Y:S02]  /*3260*/  FSEL R85, R28, -INF , P4 ;  /* 0xff8000001c557808 */ /* 0x002fe40002000000 */
[----:B------:R-:W-:Y:S02]  /*3270*/  ISETP.GT.AND P4, PT, R61, 0x48, PT ;  /* 0x000000483d00780c */ /* 0x000fe40003f84270 */
[----:B------:R-:W-:Y:S02]  /*3280*/  FMNMX.FTZ R24, R85, R24, !PT ;  /* 0x0000001855187209 */ /* 0x000fe40007810000 */
[----:B0-----:R-:W-:Y:S01]  /*3290*/  FSEL R91, R60, -INF , P4 ;  /* 0xff8000003c5b7808 */ /* 0x001fe20002000000 */
[----:B------:R-:W0:Y:S01]  /*32a0*/  MUFU.TANH R72, R72 ;  /* 0x0000004800487308 */ /* 0x000e220000002400 */
[----:B------:R-:W-:-:S02]  /*32b0*/  FMNMX.FTZ R24, R87, R24, !PT ;  /* 0x0000001857187209 */ /* 0x000fc40007810000 */
[----:B------:R-:W-:Y:S02]  /*32c0*/  ISETP.GT.AND P4, PT, R61, 0x50, PT ;  /* 0x000000503d00780c */ /* 0x000fe40003f84270 */
[----:B------:R-:W-:Y:S02]  /*32d0*/  FMNMX.FTZ R24, R91, R24, !PT ;  /* 0x000000185b187209 */ /* 0x000fe40007810000 */
[----:B--2---:R-:W-:Y:S01]  /*32e0*/  FSEL R95, R64, -INF , P4 ;  /* 0xff800000405f7808 */ /* 0x004fe20002000000 */
[----:B------:R-:W1:Y:S01]  /*32f0*/  MUFU.TANH R76, R76 ;  /* 0x0000004c004c7308 */ /* 0x000e620000002400 */
[----:B------:R-:W-:Y:S02]  /*3300*/  FMNMX.FTZ R24, R93, R24, !PT ;  /* 0x000000185d187209 */ /* 0x000fe40007810000 */
[----:B------:R-:W-:Y:S02]  /*3310*/  ISETP.GT.AND P4, PT, R61, 0x58, PT ;  /* 0x000000583d00780c */ /* 0x000fe40003f84270 */
[----:B------:R-:W-:-:S02]  /*3320*/  FMNMX.FTZ R24, R95, R24, !PT ;  /* 0x000000185f187209 */ /* 0x000fc40007810000 */
[----:B------:R-:W-:Y:S01]  /*3330*/  FSEL R89, R44, -INF , P3 ;  /* 0xff8000002c597808 */ /* 0x000fe20001800000 */
[----:B------:R3:W-:Y:S01]  /*3340*/  MUFU.EX2 R2, R99 ;  /* 0x0000006300027308 */ /* 0x0007e20000000800 */
[----:B------:R-:W-:Y:S02]  /*3350*/  FMNMX.FTZ R24, R97, R24, !PT ;  /* 0x0000001861187209 */ /* 0x000fe40007810000 */
[----:B------:R-:W-:-:S04]  /*3360*/  ISETP.GT.AND P3, PT, R61, 0x61, PT ;  /* 0x000000613d00780c */ /* 0x000fc80003f64270 */
[----:B------:R-:W-:Y:S01]  /*3370*/  FSEL R71, R46, -INF , P3 ;  /* 0xff8000002e477808 */ /* 0x000fe20001800000 */
[----:B------:R-:W2:Y:S01]  /*3380*/  MUFU.TANH R80, R80 ;  /* 0x0000005000507308 */ /* 0x000ea20000002400 */
[----:B---3--:R-:W-:Y:S02]  /*3390*/  FSEL R99, R68, -INF , P4 ;  /* 0xff80000044637808 */ /* 0x008fe40002000000 */
[----:B------:R-:W-:Y:S02]  /*33a0*/  ISETP.GT.AND P4, PT, R61, 0x60, PT ;  /* 0x000000603d00780c */ /* 0x000fe40003f84270 */
[----:B------:R-:W-:Y:S02]  /*33b0*/  FMNMX.FTZ R24, R99, R24, !PT ;  /* 0x0000001863187209 */ /* 0x000fe40007810000 */
[----:B0-----:R-:W-:Y:S01]  /*33c0*/  FSEL R101, R72, -INF , P4 ;  /* 0xff80000048657808 */ /* 0x001fe20002000000 */
[----:B------:R-:W0:Y:S01]  /*33d0*/  MUFU.TANH R84, R84 ;  /* 0x0000005400547308 */ /* 0x000e220000002400 */
[----:B------:R-:W-:-:S02]  /*33e0*/  FMNMX.FTZ R24, R89, R24, !PT ;  /* 0x0000001859187209 */ /* 0x000fc40007810000 */
[----:B------:R-:W-:Y:S02]  /*33f0*/  ISETP.GT.AND P4, PT, R61, 0x68, PT ;  /* 0x000000683d00780c */ /* 0x000fe40003f84270 */
[----:B------:R-:W-:Y:S02]  /*3400*/  FMNMX.FTZ R24, R101, R24, !PT ;  /* 0x0000001865187209 */ /* 0x000fe40007810000 */
[----:B------:R-:W-:Y:S01]  /*3410*/  ISETP.GT.AND P3, PT, R61, 0x69, PT ;  /* 0x000000693d00780c */ /* 0x000fe20003f64270 */
[----:B------:R-:W-:Y:S01]  /*3420*/  MUFU.EX2 R181, R181 ;  /* 0x000000b500b57308 */ /* 0x000fe20000000800 */
[----:B-1----:R-:W-:Y:S02]  /*3430*/  FSEL R103, R76, -INF , P4 ;  /* 0xff8000004c677808 */ /* 0x002fe40002000000 */
[----:B------:R-:W-:Y:S02]  /*3440*/  FMNMX.FTZ R28, R71, R24, !PT ;  /* 0x00000018471c7209 */ /* 0x000fe40007810000 */
[----:B------:R-:W-:-:S02]  /*3450*/  ISETP.GT.AND P4, PT, R61, 0x70, PT ;  /* 0x000000703d00780c */ /* 0x000fc40003f84270 */
[----:B------:R-:W-:Y:S01]  /*3460*/  FSEL R67, R48, -INF , P3 ;  /* 0xff80000030437808 */ /* 0x000fe20001800000 */
[----:B------:R-:W-:Y:S01]  /*3470*/  MUFU.EX2 R24, R19 ;  /* 0x0000001300187308 */ /* 0x000fe20000000800 */
[----:B------:R-:W-:Y:S02]  /*3480*/  FMNMX.FTZ R28, R103, R28, !PT ;  /* 0x0000001c671c7209 */ /* 0x000fe40007810000 */
[----:B------:R-:W-:Y:S02]  /*3490*/  ISETP.GT.AND P3, PT, R61, 0x71, PT ;  /* 0x000000713d00780c */ /* 0x000fe40003f64270 */
[----:B--2---:R-:W-:Y:S02]  /*34a0*/  FSEL R105, R80, -INF , P4 ;  /* 0xff80000050697808 */ /* 0x004fe40002000000 */
[----:B------:R-:W-:Y:S01]  /*34b0*/  FMNMX.FTZ R28, R67, R28, !PT ;  /* 0x0000001c431c7209 */ /* 0x000fe20007810000 */
[----:B------:R-:W1:Y:S01]  /*34c0*/  MUFU.EX2 R26, R36 ;  /* 0x00000024001a7308 */ /* 0x000e620000000800 */
[----:B------:R-:W-:-:S02]  /*34d0*/  ISETP.GT.AND P4, PT, R61, 0x78, PT ;  /* 0x000000783d00780c */ /* 0x000fc40003f84270 */
[----:B------:R-:W-:Y:S02]  /*34e0*/  FSEL R63, R50, -INF , P3 ;  /* 0xff800000323f7808 */ /* 0x000fe40001800000 */
[----:B------:R-:W-:Y:S02]  /*34f0*/  FMNMX.FTZ R28, R105, R28, !PT ;  /* 0x0000001c691c7209 */ /* 0x000fe40007810000 */
[----:B------:R-:W-:Y:S01]  /*3500*/  ISETP.GT.AND P3, PT, R61, 0x79, PT ;  /* 0x000000793d00780c */ /* 0x000fe20003f64270 */
[----:B------:R-:W2:Y:S01]  /*3510*/  MUFU.EX2 R183, R183 ;  /* 0x000000b700b77308 */ /* 0x000ea20000000800 */
[----:B0-----:R-:W-:Y:S02]  /*3520*/  FSEL R61, R84, -INF , P4 ;  /* 0xff800000543d7808 */ /* 0x001fe40002000000 */
[----:B------:R-:W-:Y:S02]  /*3530*/  FMNMX.FTZ R32, R63, R28, !PT ;  /* 0x0000001c3f207209 */ /* 0x000fe40007810000 */
[----:B------:R-:W-:-:S02]  /*3540*/  FSEL R41, R52, -INF , P3 ;  /* 0xff80000034297808 */ /* 0x000fc40001800000 */
[----:B------:R-:W-:Y:S01]  /*3550*/  FMNMX.FTZ R32, R61, R32, !PT ;  /* 0x000000203d207209 */ /* 0x000fe20007810000 */
[----:B------:R-:W0:Y:S01]  /*3560*/  MUFU.EX2 R14, R14 ;  /* 0x0000000e000e7308 */ /* 0x000e220000000800 */
[----:B-1----:R-:W-:Y:S01]  /*3570*/  FADD.FTZ R48, R181, R26 ;  /* 0x0000001ab5307221 */ /* 0x002fe20000010000 */
[----:B------:R-:W1:Y:S01]  /*3580*/  @P2 LDC R52, c[0x0][0x44c] ;  /* 0x00011300ff342b82 */ /* 0x000e620000000800 */
[----:B------:R-:W-:Y:S02]  /*3590*/  FMNMX.FTZ R32, R41, R32, !PT ;  /* 0x0000002029207209 */ /* 0x000fe40007810000 */
[----:B------:R-:W-:-:S03]  /*35a0*/  F2FP.BF16.F32.PACK_AB R181, R26, R181 ;  /* 0x000000b51ab5723e */ /* 0x000fc600000010ff */
[----:B------:R-:W3:Y:S01]  /*35b0*/  SHFL.BFLY PT, R19, R32, 0x2, 0x1f ;  /* 0x0c401f0020137f89 */ /* 0x000ee200000e0000 */
[----:B------:R-:W4:Y:S08]  /*35c0*/  MUFU.EX2 R177, R177 ;  /* 0x000000b100b17308 */ /* 0x000f300000000800 */
[----:B------:R-:W-:Y:S08]  /*35d0*/  MUFU.EX2 R179, R179 ;  /* 0x000000b300b37308 */ /* 0x000ff00000000800 */
[----:B------:R-:W-:Y:S01]  /*35e0*/  MUFU.EX2 R0, R0 ;  /* 0x0000000000007308 */ /* 0x000fe20000000800 */
[----:B---3--:R-:W-:-:S07]  /*35f0*/  FMNMX.FTZ R31, R32, R19, !PT ;  /* 0x00000013201f7209 */ /* 0x008fce0007810000 */
[----:B------:R-:W-:Y:S01]  /*3600*/  MUFU.EX2 R173, R173 ;  /* 0x000000ad00ad7308 */ /* 0x000fe20000000800 */
[----:B------:R-:W3:Y:S07]  /*3610*/  SHFL.BFLY PT, R32, R31, 0x1, 0x1f ;  /* 0x0c201f001f207f89 */ /* 0x000eee00000e0000 */
[----:B------:R-:W-:Y:S08]  /*3620*/  MUFU.EX2 R6, R6 ;  /* 0x0000000600067308 */ /* 0x000ff00000000800 */
[----:B------:R-:W-:Y:S08]  /*3630*/  MUFU.EX2 R175, R175 ;  /* 0x000000af00af7308 */ /* 0x000ff00000000800 */
[----:B------:R-:W-:Y:S01]  /*3640*/  MUFU.EX2 R12, R12 ;  /* 0x0000000c000c7308 */ /* 0x000fe20000000800 */
[----:B---3--:R-:W-:-:S04]  /*3650*/  FMNMX.FTZ R19, R31, R32, !PT ;  /* 0x000000201f137209 */ /* 0x008fc80007810000 */
        /* <DEDUP_REMOVED lines=21> */
[----:B--2---:R-:W-:Y:S01]  /*37b0*/  FADD.FTZ R3, R183, R48 ;  /* 0x00000030b7037221 */ /* 0x004fe20000010000 */
[-CC-:B------:R-:W-:Y:S01]  /*37c0*/  FFMA.FTZ R15, R15, R10.reuse, -R32.reuse ;  /* 0x0000000a0f0f7223 */ /* 0x180fe20000010820 */
[-CC-:B------:R-:W-:Y:S01]  /*37d0*/  FFMA.FTZ R25, R25, R10.reuse, -R32.reuse ;  /* 0x0000000a19197223 */ /* 0x180fe20000010820 */
[-CC-:B------:R-:W-:Y:S01]  /*37e0*/  FFMA.FTZ R85, R85, R10.reuse, -R32.reuse ;  /* 0x0000000a55557223 */ /* 0x180fe20000010820 */
[----:B0-----:R-:W-:Y:S01]  /*37f0*/  FADD.FTZ R48, R14, R3 ;  /* 0x000000030e307221 */ /* 0x001fe20000010000 */
[-CC-:B------:R-:W-:Y:S01]  /*3800*/  FFMA.FTZ R87, R87, R10.reuse, -R32.reuse ;  /* 0x0000000a57577223 */ /* 0x180fe20000010820 */
[-C--:B------:R-:W-:Y:S01]  /*3810*/  FFMA.FTZ R91, R91, R10.reuse, -R32 ;  /* 0x0000000a5b5b7223 */ /* 0x080fe20000010820 */
[----:B------:R-:W0:Y:S01]  /*3820*/  MUFU.EX2 R30, R30 ;  /* 0x0000001e001e7308 */ /* 0x000e220000000800 */
[----:B----4-:R-:W-:Y:S01]  /*3830*/  FADD.FTZ R3, R177, R48 ;  /* 0x00000030b1037221 */ /* 0x010fe20000010000 */
[-CC-:B------:R-:W-:Y:S01]  /*3840*/  FFMA.FTZ R93, R93, R10.reuse, -R32.reuse ;  /* 0x0000000a5d5d7223 */ /* 0x180fe20000010820 */
[-CC-:B------:R-:W-:Y:S01]  /*3850*/  FFMA.FTZ R95, R95, R10.reuse, -R32.reuse ;  /* 0x0000000a5f5f7223 */ /* 0x180fe20000010820 */
[-CC-:B------:R-:W-:Y:S01]  /*3860*/  FFMA.FTZ R97, R97, R10.reuse, -R32.reuse ;  /* 0x0000000a61617223 */ /* 0x180fe20000010820 */
[C---:B------:R-:W-:Y:S01]  /*3870*/  FADD.FTZ R48, R2.reuse, R3 ;  /* 0x0000000302307221 */ /* 0x040fe20000010000 */
[-CC-:B------:R-:W-:Y:S01]  /*3880*/  FFMA.FTZ R99, R99, R10.reuse, -R32.reuse ;  /* 0x0000000a63637223 */ /* 0x180fe20000010820 */
[----:B------:R-:W-:Y:S01]  /*3890*/  F2FP.BF16.F32.PACK_AB R177, R2, R177 ;  /* 0x000000b102b1723e */ /* 0x000fe200000010ff */
[----:B------:R-:W2:Y:S01]  /*38a0*/  MUFU.EX2 R69, R69 ;  /* 0x0000004500457308 */ /* 0x000ea20000000800 */
[-CC-:B------:R-:W-:Y:S01]  /*38b0*/  FFMA.FTZ R89, R89, R10.reuse, -R32.reuse ;  /* 0x0000000a59597223 */ /* 0x180fe20000010820 */
[-CC-:B------:R-:W-:Y:S01]  /*38c0*/  FFMA.FTZ R101, R101, R10.reuse, -R32.reuse ;  /* 0x0000000a65657223 */ /* 0x180fe20000010820 */
[-CC-:B------:R-:W-:Y:S01]  /*38d0*/  FFMA.FTZ R71, R71, R10.reuse, -R32.reuse ;  /* 0x0000000a47477223 */ /* 0x180fe20000010820 */
[-CC-:B------:R-:W-:Y:S01]  /*38e0*/  FFMA.FTZ R103, R103, R10.reuse, -R32.reuse ;  /* 0x0000000a67677223 */ /* 0x180fe20000010820 */
[----:B------:R-:W-:Y:S01]  /*38f0*/  F2FP.BF16.F32.PACK_AB R183, R14, R183 ;  /* 0x000000b70eb7723e */ /* 0x000fe200000010ff */
[-CC-:B------:R-:W-:Y:S01]  /*3900*/  FFMA.FTZ R67, R67, R10.reuse, -R32.reuse ;  /* 0x0000000a43437223 */ /* 0x180fe20000010820 */
[-CC-:B------:R-:W-:Y:S01]  /*3910*/  FFMA.FTZ R105, R105, R10.reuse, -R32.reuse ;  /* 0x0000000a69697223 */ /* 0x180fe20000010820 */
[----:B------:R-:W3:Y:S01]  /*3920*/  MUFU.EX2 R182, R29 ;  /* 0x0000001d00b67308 */ /* 0x000ee20000000800 */
[-CC-:B------:R-:W-:Y:S01]  /*3930*/  FFMA.FTZ R63, R63, R10.reuse, -R32.reuse ;  /* 0x0000000a3f3f7223 */ /* 0x180fe20000010820 */
[-CC-:B------:R-:W-:Y:S01]  /*3940*/  FFMA.FTZ R61, R61, R10.reuse, -R32.reuse ;  /* 0x0000000a3d3d7223 */ /* 0x180fe20000010820 */
[----:B------:R-:W-:Y:S01]  /*3950*/  FFMA.FTZ R32, R41, R10, -R32 ;  /* 0x0000000a29207223 */ /* 0x000fe20000010820 */
[----:B0-----:R-:W-:-:S04]  /*3960*/  F2FP.BF16.F32.PACK_AB R180, R30, R65 ;  /* 0x000000411eb4723e */ /* 0x001fc800000010ff */
[----:B------:R-:W0:Y:S08]  /*3970*/  MUFU.EX2 R73, R73 ;  /* 0x0000004900497308 */ /* 0x000e300000000800 */
[----:B------:R4:W5:Y:S08]  /*3980*/  MUFU.EX2 R176, R21 ;  /* 0x0000001500b07308 */ /* 0x0009700000000800 */
[----:B------:R1:W-:Y:S01]  /*3990*/  MUFU.EX2 R172, R7 ;  /* 0x0000000700ac7308 */ /* 0x0003e20000000800 */
[----:B----4-:R-:W-:-:S05]  /*39a0*/  IMAD.U32 R21, RZ, RZ, UR36 ;  /* 0x00000024ff157e24 */ /* 0x010fca000f8e00ff */
[----:B------:R-:W-:Y:S02]  /*39b0*/  @!P1 IADD3 R3, R21, 0x34840, RZ ;  /* 0x0003484015039810 */ /* 0x000fe40007ffe0ff */
[----:B------:R-:W4:Y:S01]  /*39c0*/  MUFU.EX2 R75, R75 ;  /* 0x0000004b004b7308 */ /* 0x000f220000000800 */
[----:B-1----:R-:W-:Y:S01]  /*39d0*/  FADD.FTZ R7, R179, R48 ;  /* 0x00000030b3077221 */ /* 0x002fe20000010000 */
[----:B------:R-:W-:Y:S01]  /*39e0*/  FADD.FTZ R48, R65, R30 ;  /* 0x0000001e41307221 */ /* 0x000fe20000010000 */
[----:B------:R-:W-:Y:S02]  /*39f0*/  @!P1 PRMT R3, RZ, 0x654, R3 ;  /* 0x00000654ff039816 */ /* 0x000fe40000000003 */
[----:B------:R-:W-:Y:S01]  /*3a00*/  FADD.FTZ R50, R0, R7 ;  /* 0x0000000700327221 */ /* 0x000fe20000010000 */
[----:B--2---:R-:W-:Y:S01]  /*3a10*/  FADD.FTZ R7, R69, R48 ;  /* 0x0000003045077221 */ /* 0x004fe20000010000 */
[----:B------:R0:W-:Y:S01]  /*3a20*/  @!P1 SYNCS.ARRIVE.TRANS64.RED.A1T0 RZ, [R3+URZ], RZ ;  /* 0x000000ff03ff99a7 */ /* 0x0001e2000810043f */
[----:B------:R-:W1:Y:S01]  /*3a30*/  MUFU.EX2 R178, R77 ;  /* 0x0000004d00b27308 */ /* 0x000e620000000800 */
[----:B------:R-:W-:Y:S01]  /*3a40*/  FADD.FTZ R21, R173, R50 ;  /* 0x00000032ad157221 */ /* 0x000fe20000010000 */
[----:B---3--:R-:W-:Y:S01]  /*3a50*/  FADD.FTZ R48, R182, R7 ;  /* 0x00000007b6307221 */ /* 0x008fe20000010000 */
[----:B------:R-:W-:-:S02]  /*3a60*/  F2FP.BF16.F32.PACK_AB R179, R0, R179 ;  /* 0x000000b300b3723e */ /* 0x000fc400000010ff */
[----:B------:R-:W-:Y:S01]  /*3a70*/  FADD.FTZ R50, R6, R21 ;  /* 0x0000001506327221 */ /* 0x000fe20000010000 */
[----:B------:R-:W-:-:S04]  /*3a80*/  @P2 IMAD.HI.U32 R21, R23, R52, RZ ;  /* 0x0000003417152227 */ /* 0x000fc800078e00ff */
[----:B0-----:R-:W-:Y:S01]  /*3a90*/  FADD.FTZ R3, R73, R48 ;  /* 0x0000003049037221 */ /* 0x001fe20000010000 */
[----:B------:R-:W0:Y:S01]  /*3aa0*/  MUFU.EX2 R79, R79 ;  /* 0x0000004f004f7308 */ /* 0x000e220000000800 */
[----:B------:R-:W-:Y:S01]  /*3ab0*/  FADD.FTZ R7, R175, R50 ;  /* 0x00000032af077221 */ /* 0x000fe20000010000 */
[----:B------:R-:W-:Y:S02]  /*3ac0*/  IMAD R52, R16, UR7, -R27 ;  /* 0x0000000710347c24 */ /* 0x000fe4000f8e0a1b */
[----:B-----5:R-:W-:Y:S01]  /*3ad0*/  FADD.FTZ R48, R176, R3 ;  /* 0x00000003b0307221 */ /* 0x020fe20000010000 */
[----:B------:R-:W-:Y:S01]  /*3ae0*/  @P2 SHF.R.U32.HI R23, RZ, R54, R21 ;  /* 0x00000036ff172219 */ /* 0x000fe20000011615 */
[----:B------:R-:W-:Y:S01]  /*3af0*/  FADD.FTZ R50, R12, R7 ;  /* 0x000000070c327221 */ /* 0x000fe20000010000 */
[----:B------:R-:W-:Y:S01]  /*3b00*/  F2FP.BF16.F32.PACK_AB R173, R6, R173 ;  /* 0x000000ad06ad723e */ /* 0x000fe200000010ff */
[----:B----4-:R-:W-:Y:S01]  /*3b10*/  FADD.FTZ R3, R75, R48 ;  /* 0x000000304b037221 */ /* 0x010fe20000010000 */
[----:B------:R-:W2:Y:S01]  /*3b20*/  MUFU.EX2 R171, R171 ;  /* 0x000000ab00ab7308 */ /* 0x000ea20000000800 */
[----:B------:R-:W-:Y:S01]  /*3b30*/  FADD.FTZ R7, R169, R50 ;  /* 0x00000032a9077221 */ /* 0x000fe20000010000 */
[----:B------:R-:W-:-:S02]  /*3b40*/  IMAD.IADD R52, R52, 0x1, R23 ;  /* 0x0000000134347824 */ /* 0x000fc400078e0217 */
[----:B-1----:R-:W-:Y:S01]  /*3b50*/  FADD.FTZ R48, R178, R3 ;  /* 0x00000003b2307221 */ /* 0x002fe20000010000 */
[----:B------:R-:W-:Y:S01]  /*3b60*/  F2FP.BF16.F32.PACK_AB R175, R12, R175 ;  /* 0x000000af0caf723e */ /* 0x000fe200000010ff */
[C---:B------:R-:W-:Y:S01]  /*3b70*/  FADD.FTZ R50, R20.reuse, R7 ;  /* 0x0000000714327221 */ /* 0x040fe20000010000 */
[----:B------:R-:W-:Y:S01]  /*3b80*/  F2FP.BF16.F32.PACK_AB R169, R20, R169 ;  /* 0x000000a914a9723e */ /* 0x000fe200000010ff */
[----:B------:R-:W1:Y:S01]  /*3b90*/  MUFU.EX2 R165, R165 ;  /* 0x000000a500a57308 */ /* 0x000e620000000800 */
[----:B0-----:R-:W-:Y:S01]  /*3ba0*/  FADD.FTZ R3, R79, R48 ;  /* 0x000000304f037221 */ /* 0x001fe20000010000 */
[----:B------:R-:W-:Y:S02]  /*3bb0*/  SHF.R.S32.HI R21, RZ, 0x1f, R52 ;  /* 0x0000001fff157819 */ /* 0x000fe40000011434 */
[----:B------:R-:W-:Y:S01]  /*3bc0*/  F2FP.BF16.F32.PACK_AB R182, R182, R69 ;  /* 0x00000045b6b6723e */ /* 0x000fe200000010ff */
[----:B------:R-:W-:Y:S01]  /*3bd0*/  FADD.FTZ R3, R172, R3 ;  /* 0x00000003ac037221 */ /* 0x000fe20000010000 */
[----:B------:R-:W-:-:S02]  /*3be0*/  LEA.HI R21, R21, R52, RZ, 0x7 ;  /* 0x0000003415157211 */ /* 0x000fc400078f38ff */
[----:B------:R-:W0:Y:S01]  /*3bf0*/  MUFU.EX2 R81, R81 ;  /* 0x0000005100517308 */ /* 0x000e220000000800 */
[----:B--2---:R-:W-:Y:S01]  /*3c00*/  FADD.FTZ R7, R171, R50 ;  /* 0x00000032ab077221 */ /* 0x004fe20000010000 */
[----:B------:R-:W-:Y:S01]  /*3c10*/  FADD.FTZ R48, R174, R3 ;  /* 0x00000003ae307221 */ /* 0x000fe20000010000 */
[C---:B------:R-:W-:Y:S02]  /*3c20*/  F2FP.BF16.F32.PACK_AB R171, R24.reuse, R171 ;  /* 0x000000ab18ab723e */ /* 0x040fe400000010ff */
[----:B------:R-:W-:Y:S01]  /*3c30*/  FADD.FTZ R50, R24, R7 ;  /* 0x0000000718327221 */ /* 0x000fe20000010000 */
[----:B------:R-:W-:Y:S02]  /*3c40*/  F2FP.BF16.F32.PACK_AB R176, R176, R73 ;  /* 0x00000049b0b0723e */ /* 0x000fe400000010ff */
[----:B------:R-:W2:Y:S01]  /*3c50*/  MUFU.EX2 R28, R34 ;  /* 0x00000022001c7308 */ /* 0x000ea20000000800 */
[----:B-1----:R-:W-:Y:S01]  /*3c60*/  FADD.FTZ R3, R165, R50 ;  /* 0x00000032a5037221 */ /* 0x002fe20000010000 */
[----:B------:R-:W-:-:S02]  /*3c70*/  F2FP.BF16.F32.PACK_AB R178, R178, R75 ;  /* 0x0000004bb2b2723e */ /* 0x000fc400000010ff */
[----:B------:R-:W-:-:S04]  /*3c80*/  F2FP.BF16.F32.PACK_AB R172, R172, R79 ;  /* 0x0000004facac723e */ /* 0x000fc800000010ff */
[----:B------:R-:W1:Y:S01]  /*3c90*/  MUFU.EX2 R13, R13 ;  /* 0x0000000d000d7308 */ /* 0x000e620000000800 */
[C---:B0-----:R-:W-:Y:S01]  /*3ca0*/  FADD.FTZ R48, R81.reuse, R48 ;  /* 0x0000003051307221 */ /* 0x041fe20000010000 */
[----:B------:R-:W-:-:S06]  /*3cb0*/  F2FP.BF16.F32.PACK_AB R174, R81, R174 ;  /* 0x000000ae51ae723e */ /* 0x000fcc00000010ff */
        /* <DEDUP_REMOVED lines=8> */
[----:B------:R-:W0:Y:S01]  /*3d40*/  MUFU.EX2 R85, R85 ;  /* 0x0000005500557308 */ /* 0x000e220000000800 */
[----:B--2---:R-:W-:-:S07]  /*3d50*/  FADD.FTZ R3, R15, R48 ;  /* 0x000000300f037221 */ /* 0x004fce0000010000 */
[----:B------:R-:W2:Y:S01]  /*3d60*/  MUFU.EX2 R167, R167 ;  /* 0x000000a700a77308 */ /* 0x000ea20000000800 */
[C---:B-1----:R-:W-:Y:S01]  /*3d70*/  FADD.FTZ R48, R170.reuse, R3 ;  /* 0x00000003aa307221 */ /* 0x042fe20000010000 */
[----:B------:R-:W-:Y:S01]  /*3d80*/  F2FP.BF16.F32.PACK_AB R170, R170, R15 ;  /* 0x0000000faaaa723e */ /* 0x000fe200000010ff */
[----:B------:R-:W-:-:S05]  /*3d90*/  VIADD R15, R22, 0xfffffffe ;  /* 0xfffffffe160f7836 */ /* 0x000fca0000000000 */
        /* <DEDUP_REMOVED lines=10> */
[----:B------:R0:W3:Y:S01]  /*3e40*/  MUFU.EX2 R166, R93 ;  /* 0x0000005d00a67308 */ /* 0x0000e20000000800 */
[----:B--2---:R-:W-:-:S07]  /*3e50*/  FADD.FTZ R3, R91, R2 ;  /* 0x000000025b037221 */ /* 0x004fce0000010000 */
[----:B------:R-:W2:Y:S01]  /*3e60*/  MUFU.EX2 R34, R39 ;  /* 0x0000002700227308 */ /* 0x000ea20000000800 */
[----:B-1----:R-:W-:Y:S01]  /*3e70*/  FADD.FTZ R7, R35, R50 ;  /* 0x0000003223077221 */ /* 0x002fe20000010000 */
[----:B0-----:R-:W-:-:S06]  /*3e80*/  CS2R R92, SRZ ;  /* 0x00000000005c7805 */ /* 0x001fcc000001ff00 */
[----:B------:R-:W0:Y:S01]  /*3e90*/  MUFU.EX2 R95, R95 ;  /* 0x0000005f005f7308 */ /* 0x000e220000000800 */
[C---:B---3--:R-:W-:Y:S01]  /*3ea0*/  FADD.FTZ R0, R166.reuse, R3 ;  /* 0x00000003a6007221 */ /* 0x048fe20000010000 */
[----:B------:R-:W-:Y:S02]  /*3eb0*/  F2FP.BF16.F32.PACK_AB R166, R166, R91 ;  /* 0x0000005ba6a6723e */ /* 0x000fe400000010ff */
[----:B------:R-:W-:-:S04]  /*3ec0*/  CS2R R90, SRZ ;  /* 0x00000000005a7805 */ /* 0x000fc8000001ff00 */
[----:B------:R-:W1:Y:S01]  /*3ed0*/  MUFU.EX2 R43, R43 ;  /* 0x0000002b002b7308 */ /* 0x000e620000000800 */
[C---:B--2---:R-:W-:Y:S01]  /*3ee0*/  FADD.FTZ R50, R34.reuse, R7 ;  /* 0x0000000722327221 */ /* 0x044fe20000010000 */
[----:B------:R-:W-:-:S06]  /*3ef0*/  F2FP.BF16.F32.PACK_AB R161, R34, R35 ;  /* 0x0000002322a1723e */ /* 0x000fcc00000010ff */
[----:B------:R2:W3:Y:S01]  /*3f00*/  MUFU.EX2 R160, R97 ;  /* 0x0000006100a07308 */ /* 0x0004e20000000800 */
[----:B0-----:R-:W-:-:S07]  /*3f10*/  FADD.FTZ R3, R95, R0 ;  /* 0x000000005f037221 */ /* 0x001fce0000010000 */
[----:B------:R-:W0:Y:S01]  /*3f20*/  MUFU.EX2 R40, R59 ;  /* 0x0000003b00287308 */ /* 0x000e220000000800 */
[----:B-1----:R-:W-:Y:S01]  /*3f30*/  FADD.FTZ R7, R43, R50 ;  /* 0x000000322b077221 */ /* 0x002fe20000010000 */
[----:B--2---:R-:W-:-:S06]  /*3f40*/  CS2R R96, SRZ ;  /* 0x0000000000607805 */ /* 0x004fcc000001ff00 */
[----:B------:R-:W1:Y:S01]  /*3f50*/  MUFU.EX2 R99, R99 ;  /* 0x0000006300637308 */ /* 0x000e620000000800 */
[C---:B---3--:R-:W-:Y:S01]  /*3f60*/  FADD.FTZ R0, R160.reuse, R3 ;  /* 0x00000003a0007221 */ /* 0x048fe20000010000 */
[----:B------:R-:W-:Y:S02]  /*3f70*/  F2FP.BF16.F32.PACK_AB R160, R160, R95 ;  /* 0x0000005fa0a0723e */ /* 0x000fe400000010ff */
[----:B------:R-:W-:-:S04]  /*3f80*/  CS2R R94, SRZ ;  /* 0x00000000005e7805 */ /* 0x000fc8000001ff00 */
[----:B------:R-:W2:Y:S01]  /*3f90*/  MUFU.EX2 R57, R57 ;  /* 0x0000003900397308 */ /* 0x000ea20000000800 */
[C---:B0-----:R-:W-:Y:S01]  /*3fa0*/  FADD.FTZ R14, R40.reuse, R7 ;  /* 0x00000007280e7221 */ /* 0x041fe20000010000 */
[----:B------:R-:W-:-:S06]  /*3fb0*/  F2FP.BF16.F32.PACK_AB R163, R40, R43 ;  /* 0x0000002b28a3723e */ /* 0x000fcc00000010ff */
[----:B------:R0:W3:Y:S01]  /*3fc0*/  MUFU.EX2 R162, R89 ;  /* 0x0000005900a27308 */ /* 0x0000e20000000800 */
[----:B-1----:R-:W-:-:S07]  /*3fd0*/  FADD.FTZ R3, R99, R0 ;  /* 0x0000000063037221 */ /* 0x002fce0000010000 */
[----:B------:R-:W1:Y:S01]  /*3fe0*/  MUFU.EX2 R42, R45 ;  /* 0x0000002d002a7308 */ /* 0x000e620000000800 */
[----:B--2---:R-:W-:Y:S01]  /*3ff0*/  FADD.FTZ R7, R57, R14 ;  /* 0x0000000e39077221 */ /* 0x004fe20000010000 */
[----:B------:R-:W-:Y:S02]  /*4000*/  SHF.R.S32.HI R14, RZ, 0x7, R21 ;  /* 0x00000007ff0e7819 */ /* 0x000fe40000011415 */
[----:B0-----:R-:W-:Y:S02]  /*4010*/  CS2R R88, SRZ ;  /* 0x0000000000587805 */ /* 0x001fe4000001ff00 */
[----:B------:R-:W-:Y:S02]  /*4020*/  VIMNMX R14, R17, R14, !PT ;  /* 0x0000000e110e7248 */ /* 0x000fe40007fe0100 */
[----:B------:R-:W0:Y:S01]  /*4030*/  MUFU.EX2 R101, R101 ;  /* 0x0000006500657308 */ /* 0x000e220000000800 */
[----:B---3--:R-:W-:Y:S01]  /*4040*/  FADD.FTZ R0, R162, R3 ;  /* 0x00000003a2007221 */ /* 0x008fe20000010000 */
[----:B------:R-:W-:-:S02]  /*4050*/  ISETP.GE.AND P3, PT, R15, R14, PT ;  /* 0x0000000e0f00720c */ /* 0x000fc40003f66270 */
[----:B------:R-:W-:Y:S02]  /*4060*/  F2FP.BF16.F32.PACK_AB R162, R162, R99 ;  /* 0x00000063a2a2723e */ /* 0x000fe400000010ff */
[----:B------:R-:W-:Y:S02]  /*4070*/  CS2R R98, SRZ ;  /* 0x0000000000627805 */ /* 0x000fe4000001ff00 */
        /* <DEDUP_REMOVED lines=9> */
[----:B------:R-:W-:Y:S02]  /*4110*/  F2FP.BF16.F32.PACK_AB R156, R156, R101 ;  /* 0x000000659c9c723e */ /* 0x000fe400000010ff */
[----:B------:R-:W-:-:S04]  /*4120*/  CS2R R100, SRZ ;  /* 0x0000000000647805 */ /* 0x000fc8000001ff00 */
        /* <DEDUP_REMOVED lines=9> */
[----:B------:R-:W-:Y:S02]  /*41c0*/  F2FP.BF16.F32.PACK_AB R158, R158, R103 ;  /* 0x000000679e9e723e */ /* 0x000fe400000010ff */
[----:B------:R-:W-:-:S04]  /*41d0*/  CS2R R102, SRZ ;  /* 0x0000000000667805 */ /* 0x000fc8000001ff00 */
[----:B------:R-:W0:Y:S01]  /*41e0*/  MUFU.EX2 R49, R49 ;  /* 0x0000003100317308 */ /* 0x000e220000000800 */
[C---:B--2---:R-:W-:Y:S01]  /*41f0*/  FADD.FTZ R2, R46.reuse, R7 ;  /* 0x000000072e027221 */ /* 0x044fe20000010000 */
[----:B------:R-:W-:-:S06]  /*4200*/  F2FP.BF16.F32.PACK_AB R153, R46, R47 ;  /* 0x0000002f2e99723e */ /* 0x000fcc00000010ff */
[----:B------:R-:W2:Y:S01]  /*4210*/  MUFU.EX2 R152, R63 ;  /* 0x0000003f00987308 */ /* 0x000ea20000000800 */
[----:B-1----:R-:W-:-:S07]  /*4220*/  FADD.FTZ R3, R105, R0 ;  /* 0x0000000069037221 */ /* 0x002fce0000010000 */
[----:B------:R-:W1:Y:S01]  /*4230*/  MUFU.EX2 R38, R33 ;  /* 0x0000002100267308 */ /* 0x000e620000000800 */
[----:B0-----:R-:W-:Y:S01]  /*4240*/  FADD.FTZ R7, R49, R2 ;  /* 0x0000000231077221 */ /* 0x001fe20000010000 */
[----:B------:R-:W-:-:S06]  /*4250*/  MOV R2, 0x3f800000 ;  /* 0x3f80000000027802 */ /* 0x000fcc0000000f00 */
[----:B------:R-:W0:Y:S01]  /*4260*/  MUFU.EX2 R61, R61 ;  /* 0x0000003d003d7308 */ /* 0x000e220000000800 */
[C---:B--2---:R-:W-:Y:S01]  /*4270*/  FADD.FTZ R0, R152.reuse, R3 ;  /* 0x0000000398007221 */ /* 0x044fe20000010000 */
[----:B------:R-:W-:Y:S01]  /*4280*/  F2FP.BF16.F32.PACK_AB R152, R152, R105 ;  /* 0x000000699898723e */ /* 0x000fe200000010ff */
[----:B------:R-:W-:Y:S01]  /*4290*/  IMAD.MOV.U32 R3, RZ, RZ, RZ ;  /* 0x000000ffff037224 */ /* 0x000fe200078e00ff */
[----:B------:R-:W-:-:S04]  /*42a0*/  CS2R R104, SRZ ;  /* 0x0000000000687805 */ /* 0x000fc8000001ff00 */
[----:B------:R-:W2:Y:S01]  /*42b0*/  MUFU.EX2 R32, R32 ;  /* 0x0000002000207308 */ /* 0x000ea20000000800 */
[C---:B-1----:R-:W-:Y:S01]  /*42c0*/  FADD.FTZ R6, R38.reuse, R7 ;  /* 0x0000000726067221 */ /* 0x042fe20000010000 */
[----:B------:R-:W-:Y:S01]  /*42d0*/  F2FP.BF16.F32.PACK_AB R155, R38, R49 ;  /* 0x00000031269b723e */ /* 0x000fe200000010ff */
[----:B0-----:R-:W-:Y:S01]  /*42e0*/  FADD.FTZ R7, R61, R0 ;  /* 0x000000003d077221 */ /* 0x001fe20000010000 */
[----:B------:R-:W-:-:S03]  /*42f0*/  IMAD.MOV.U32 R0, RZ, RZ, 0x3f800000 ;  /* 0x3f800000ff007424 */ /* 0x000fc600078e00ff */
[C---:B--2---:R-:W-:Y:S01]  /*4300*/  FADD.FTZ R7, R32.reuse, R7 ;  /* 0x0000000720077221 */ /* 0x044fe20000010000 */
[----:B------:R-:W-:Y:S01]  /*4310*/  F2FP.BF16.F32.PACK_AB R154, R32, R61 ;  /* 0x0000003d209a723e */ /* 0x000fe200000010ff */
[----:B------:R-:W-:Y:S06]  /*4320*/  @!P3 BRA `(.L_x_2055) ;  /* 0x000000300084b947 */ /* 0x000fec0003800000 */
[----:B------:R-:W-:Y:S01]  /*4330*/  IMAD.MOV.U32 R12, RZ, RZ, R11 ;  /* 0x000000ffff0c7224 */ /* 0x000fe200078e000b */
[----:B------:R-:W-:Y:S01]  /*4340*/  MOV R20, RZ ;  /* 0x000000ff00147202 */ /* 0x000fe20000000f00 */
[----:B------:R-:W-:Y:S01]  /*4350*/  IMAD.MOV.U32 R13, RZ, RZ, R19 ;  /* 0x000000ffff0d7224 */ /* 0x000fe200078e0013 */
[----:B------:R-:W-:Y:S01]  /*4360*/  UMOV UR39, URZ ;  /* 0x0000003f00277c82 */ /* 0x000fe20008000000 */
[----:B------:R-:W-:Y:S01]  /*4370*/  IMAD.MOV.U32 R0, RZ, RZ, 0x3f800000 ;  /* 0x3f800000ff007424 */ /* 0x000fe200078e00ff */
[----:B------:R-:W-:Y:S01]  /*4380*/  ULDC UR40, c[0x0][0x288] ;  /* 0x0000a20000287ab9 */ /* 0x000fe20000000800 */
[----:B------:R-:W-:Y:S01]  /*4390*/  IMAD.MOV.U32 R151, RZ, RZ, RZ ;  /* 0x000000ffff977224 */ /* 0x000fe200078e00ff */
[----:B------:R-:W-:Y:S01]  /*43a0*/  ULDC UR41, c[0x0][0x2f0] ;  /* 0x0000bc0000297ab9 */ /* 0x000fe20000000800 */
[----:B------:R-:W-:-:S05]  /*43b0*/  ULDC UR60, c[0x0][0x9d8] ;  /* 0x00027600003c7ab9 */ /* 0x000fca0000000800 */
.L_x_2064:
[----:B------:R-:W-:-:S04]  /*43c0*/  UIADD3 UR6, UR39, 0x1, URZ ;  /* 0x0000000127067890 */ /* 0x000fc8000fffe03f */
[----:B------:R-:W-:-:S04]  /*43d0*/  UISETP.NE.AND UP0, UPT, UR6, 0x2, UPT ;  /* 0x000000020600788c */ /* 0x000fc8000bf05270 */
[----:B------:R-:W-:Y:S02]  /*43e0*/  USEL UR7, URZ, 0x1, UP0 ;  /* 0x000000013f077887 */ /* 0x000fe40008000000 */
[----:B------:R-:W-:-:S04]  /*43f0*/  USEL UR37, UR6, URZ, UP0 ;  /* 0x0000003f06257287 */ /* 0x000fc80008000000 */
[----:B------:R-:W-:Y:S01]  /*4400*/  LOP3.LUT R3, R20, UR7, RZ, 0x3c, !PT ;  /* 0x0000000714037c12 */ /* 0x000fe2000f8e3cff */
[----:B------:R-:W-:Y:S07]  /*4410*/  @!P0 BRA `(.L_x_2056) ;  /* 0x0000000000048947 */ /* 0x000fee0003800000 */
[----:B------:R-:W-:Y:S01]  /*4420*/  BPT.TRAP 0x1 ;  /* 0x000000040000795c */ /* 0x000fe20000300000 */
.L_x_2056:
[----:B------:R-:W-:Y:S01]  /*4430*/  ULEA UR61, UR37, UR36, 0x3 ;  /* 0x00000024253d7291 */ /* 0x000fe2000f8e183f */
[----:B------:R-:W-:-:S08]  /*4440*/  SHF.L.U32 R10, R3, 0x1f, RZ ;  /* 0x0000001f030a7819 */ /* 0x000fd000000006ff */
[----:B------:R0:W1:Y:S01]  /*4450*/  SYNCS.PHASECHK.TRANS64.TRYWAIT P3, [UR61+0x34830], R10 ;  /* 0x0348300aff0075a7 */ /* 0x000062000806017d */
[----:B------:R-:W-:Y:S05]  /*4460*/  @!P0 BRA `(.L_x_2057) ;  /* 0x0000000000048947 */ /* 0x000fea0003800000 */
[----:B------:R-:W-:Y:S01]  /*4470*/  BPT.TRAP 0x1 ;  /* 0x000000040000795c */ /* 0x000fe20000300000 */
.L_x_2057:
[----:B-1----:R-:W-:Y:S05]  /*4480*/  @P3 BRA `(.L_x_2058) ;  /* 0x0000000000083947 */ /* 0x002fea0003800000 */
[----:B------:R-:W1:Y:S02]  /*4490*/  SYNCS.PHASECHK.TRANS64.TRYWAIT P3, [UR61+0x34830], R10 ;  /* 0x0348300aff0075a7 */ /* 0x000e64000806017d */
[----:B-1----:R-:W-:Y:S05]  /*44a0*/  @!P3 BRA `(.L_x_2059) ;  /* 0x000000bc00acb947 */ /* 0x002fea0003800000 */
.L_x_2058:
        /* <DEDUP_REMOVED lines=12> */
[----:B------:R-:W-:Y:S01]  /*4570*/  FMUL.FTZ R92, R92, R2 ;  /* 0x000000025c5c7220 */ /* 0x000fe20000410000 */
[----:B------:R-:W-:Y:S01]  /*4580*/  UMOV UR15, 0x40000040 ;  /* 0x40000040000f7882 */ /* 0x000fe20000000000 */
[----:B------:R-:W-:-:S02]  /*4590*/  UIADD3 UR18, UR58, 0x400, URZ ;  /* 0x000004003a127890 */ /* 0x000fc4000fffe03f */
[----:B------:R-:W-:Y:S01]  /*45a0*/  HGMMA.64x128x16.F32.BF16 R24, gdesc[UR56], RZ, !UPT, gsb0 ;  /* 0x01e00000381879f0 */ /* 0x000fe2000c0018ff */
        /* <DEDUP_REMOVED lines=112> */
.L_x_2060:
[----:B------:R-:W-:Y:S01]  /*4cb0*/  ULEA UR7, UR39, UR36, 0x3 ;  /* 0x0000002427077291 */ /* 0x000fe2000f8e183f */
[----:B------:R-:W-:-:S08]  /*4cc0*/  SHF.L.U32 R0, R20, 0x1f, RZ ;  /* 0x0000001f14007819 */ /* 0x000fd000000006ff */
[----:B------:R2:W3:Y:S01]  /*4cd0*/  SYNCS.PHASECHK.TRANS64.TRYWAIT P3, [UR7+0x34850], R0 ;  /* 0x03485000ff0075a7 */ /* 0x0004e20008060147 */
[----:B------:R-:W-:Y:S05]  /*4ce0*/  @!P0 BRA `(.L_x_2061) ;  /* 0x0000000000048947 */ /* 0x000fea0003800000 */
[----:B------:R-:W-:Y:S01]  /*4cf0*/  BPT.TRAP 0x1 ;  /* 0x000000040000795c */ /* 0x000fe20000300000 */
.L_x_2061:
[----:B---3--:R-:W-:Y:S05]  /*4d00*/  @P3 BRA `(.L_x_2062) ;  /* 0x0000000000083947 */ /* 0x008fea0003800000 */
[----:B------:R-:W3:Y:S02]  /*4d10*/  SYNCS.PHASECHK.TRANS64.TRYWAIT P3, [UR7+0x34850], R0 ;  /* 0x03485000ff0075a7 */ /* 0x000ee40008060147 */
[----:B---3--:R-:W-:Y:S05]  /*4d20*/  @!P3 BRA `(.L_x_2063) ;  /* 0x000000b400a4b947 */ /* 0x008fea0003800000 */
.L_x_2062:
[----:B------:R-:W-:Y:S01]  /*4d30*/  UIADD3 UR6, UR36, 0x400, URZ ;  /* 0x0000040024067890 */ /* 0x000fe2000fffe03f */
[----:B------:R-:W-:Y:S01]  /*4d40*/  WARPGROUP.ARRIVE ;  /* 0x00000000000079c5 */ /* 0x000fe20000000000 */
[----:B------:R-:W-:Y:S01]  /*4d50*/  UMOV UR11, 0x40000040 ;  /* 0x40000040000b7882 */ /* 0x000fe20000000000 */
[----:B-1----:R-:W1:Y:S01]  /*4d60*/  @P2 LDC R11, c[0x0][0x44c] ;  /* 0x00011300ff0b2b82 */ /* 0x002e620000000800 */
[----:B------:R-:W-:Y:S01]  /*4d70*/  USHF.R.U32.HI UR6, URZ, 0x4, UR6 ;  /* 0x000000043f067899 */ /* 0x000fe20008011606 */
[----:B------:R-:W-:Y:S01]  /*4d80*/  FMUL.FTZ R20, R29, UR60 ;  /* 0x0000003c1d147c20 */ /* 0x000fe20008410000 */
[----:B------:R-:W-:Y:S02]  /*4d90*/  IMAD.MOV.U32 R29, RZ, RZ, R8 ;  /* 0x000000ffff1d7224 */ /* 0x000fe400078e0008 */
[----:B------:R-:W-:Y:S01]  /*4da0*/  FMUL.FTZ R192, R26, UR60 ;  /* 0x0000003c1ac07c20 */ /* 0x000fe20008410000 */
[----:B------:R-:W-:Y:S01]  /*4db0*/  ULOP3.LUT UR6, UR6, 0x3fff, URZ, 0xc0, !UPT ;  /* 0x00003fff06067892 */ /* 0x000fe2000f8ec03f */
[----:B------:R-:W-:Y:S01]  /*4dc0*/  FMUL.FTZ R43, R43, UR60 ;  /* 0x0000003c2b2b7c20 */ /* 0x000fe20008410000 */
[----:B------:R-:W-:Y:S01]  /*4dd0*/  FMUL.FTZ R190, R27, UR60 ;  /* 0x0000003c1bbe7c20 */ /* 0x000fe20008410000 */
[----:B------:R-:W3:Y:S01]  /*4de0*/  @P2 LDC R2, c[0x0][0x450] ;  /* 0x00011400ff022b82 */ /* 0x000ee20000000800 */
[----:B------:R-:W-:Y:S01]  /*4df0*/  ULOP3.LUT UR6, UR6, 0x4000000, URZ, 0xfc, !UPT ;  /* 0x0400000006067892 */ /* 0x000fe2000f8efc3f */
[----:B------:R4:W-:Y:S01]  /*4e00*/  MUFU.TANH R21, R43 ;  /* 0x0000002b00157308 */ /* 0x0009e20000002400 */
[----:B------:R-:W-:Y:S01]  /*4e10*/  FMUL.FTZ R188, R30, UR60 ;  /* 0x0000003c1ebc7c20 */ /* 0x000fe20008410000 */
[----:B------:R-:W-:Y:S01]  /*4e20*/  FMUL.FTZ R186, R31, UR60 ;  /* 0x0000003c1fba7c20 */ /* 0x000fe20008410000 */
[----:B------:R-:W-:Y:S01]  /*4e30*/  ULEA UR6, UR39, UR6, 0xb ;  /* 0x0000000627067291 */ /* 0x000fe2000f8e583f */
[----:B------:R-:W-:Y:S01]  /*4e40*/  FMUL.FTZ R184, R34, UR60 ;  /* 0x0000003c22b87c20 */ /* 0x000fe20008410000 */
[----:B------:R-:W-:Y:S01]  /*4e50*/  FMUL.FTZ R38, R38, UR60 ;  /* 0x0000003c26267c20 */ /* 0x000fe20008410000 */
[----:B------:R-:W-:Y:S01]  /*4e60*/  FMUL.FTZ R39, R39, UR60 ;  /* 0x0000003c27277c20 */ /* 0x000fe20008410000 */
[----:B------:R-:W-:Y:S01]  /*4e70*/  FMUL.FTZ R42, R42, UR60 ;  /* 0x0000003c2a2a7c20 */ /* 0x000fe20008410000 */
[----:B------:R-:W5:Y:S01]  /*4e80*/  MUFU.TANH R192, R192 ;  /* 0x000000c000c07308 */ /* 0x000f620000002400 */
[----:B------:R-:W-:Y:S01]  /*4e90*/  FMUL.FTZ R46, R46, UR60 ;  /* 0x0000003c2e2e7c20 */ /* 0x000fe20008410000 */
[----:B------:R-:W-:Y:S01]  /*4ea0*/  UMOV UR10, UR6 ;  /* 0x00000006000a7c82 */ /* 0x000fe20008000000 */
[----:B------:R-:W-:Y:S01]  /*4eb0*/  FMUL.FTZ R47, R47, UR60 ;  /* 0x0000003c2f2f7c20 */ /* 0x000fe20008410000 */
[----:B------:R-:W-:Y:S01]  /*4ec0*/  HGMMA.64x128x16.F32.BF16 R88, R180, gdesc[UR8].tnspB, R88, gsb0 ;  /* 0x41e00008b4587df0 */ /* 0x000fe20008001858 */
[----:B------:R-:W-:Y:S01]  /*4ed0*/  UIADD3 UR10, UR6, 0x80, URZ ;  /* 0x00000080060a7890 */ /* 0x000fe2000fffe03f */
[----:B-1----:R-:W-:Y:S01]  /*4ee0*/  @P2 IMAD.HI.U32 R11, R8, R11, RZ ;  /* 0x0000000b080b2227 */ /* 0x002fe200078e00ff */
[----:B------:R-:W-:Y:S01]  /*4ef0*/  UMOV UR11, 0x40000040 ;  /* 0x40000040000b7882 */ /* 0x000fe20000000000 */
[----:B------:R-:W1:Y:S02]  /*4f00*/  MUFU.TANH R190, R190 ;  /* 0x000000be00be7308 */ /* 0x000e640000002400 */
[----:B------:R-:W-:Y:S01]  /*4f10*/  FMUL.FTZ R50, R50, UR60 ;  /* 0x0000003c32327c20 */ /* 0x000fe20008410000 */
[----:B------:R-:W-:Y:S01]  /*4f20*/  FMUL.FTZ R51, R51, UR60 ;  /* 0x0000003c33337c20 */ /* 0x000fe20008410000 */
[----:B------:R-:W-:Y:S01]  /*4f30*/  FMUL.FTZ R54, R54, UR60 ;  /* 0x0000003c36367c20 */ /* 0x000fe20008410000 */
[----:B------:R-:W-:Y:S01]  /*4f40*/  FMUL.FTZ R55, R55, UR60 ;  /* 0x0000003c37377c20 */ /* 0x000fe20008410000 */
[----:B------:R-:W-:Y:S01]  /*4f50*/  FMUL.FTZ R58, R58, UR60 ;  /* 0x0000003c3a3a7c20 */ /* 0x000fe20008410000 */
[----:B---3--:R-:W-:Y:S01]  /*4f60*/  @P2 SHF.R.U32.HI R29, RZ, R2, R11 ;  /* 0x00000002ff1d2219 */ /* 0x008fe2000001160b */
[----:B------:R-:W-:Y:S01]  /*4f70*/  FMUL.FTZ R59, R59, UR60 ;  /* 0x0000003c3b3b7c20 */ /* 0x000fe20008410000 */
[----:B------:R-:W-:Y:S01]  /*4f80*/  MOV R2, 0xffffff80 ;  /* 0xffffff8000027802 */ /* 0x000fe20000000f00 */
[----:B------:R-:W3:Y:S01]  /*4f90*/  MUFU.TANH R188, R188 ;  /* 0x000000bc00bc7308 */ /* 0x000ee20000002400 */
[----:B------:R-:W-:Y:S01]  /*4fa0*/  FMUL.FTZ R62, R62, UR60 ;  /* 0x0000003c3e3e7c20 */ /* 0x000fe20008410000 */
[----:B0-----:R-:W0:Y:S01]  /*4fb0*/  SHFL.IDX PT, R10, R29, 0x1, 0x1c1f ;  /* 0x003c1f001d0a7f89 */ /* 0x001e2200000e0000 */
[----:B------:R-:W-:Y:S01]  /*4fc0*/  FMUL.FTZ R70, R70, UR60 ;  /* 0x0000003c46467c20 */ /* 0x000fe20008410000 */
[----:B------:R-:W-:-:S02]  /*4fd0*/  IMAD R2, R15, R2, 0x1 ;  /* 0x000000010f027424 */ /* 0x000fc400078e0202 */
[----:B------:R-:W-:Y:S01]  /*4fe0*/  FMUL.FTZ R30, R36, UR60 ;  /* 0x0000003c241e7c20 */ /* 0x000fe20008410000 */
[----:B------:R-:W-:Y:S01]  /*4ff0*/  FMUL.FTZ R63, R63, UR60 ;  /* 0x0000003c3f3f7c20 */ /* 0x000fe20008410000 */
[----:B------:R-:W-:Y:S01]  /*5000*/  FMUL.FTZ R36, R48, UR60 ;  /* 0x0000003c30247c20 */ /* 0x000fe20008410000 */
[----:B----4-:R-:W-:Y:S01]  /*5010*/  IMAD R43, R9, -0x2, R2 ;  /* 0xfffffffe092b7824 */ /* 0x010fe200078e0202 */
[----:B------:R-:W4:Y:S01]  /*5020*/  MUFU.TANH R186, R186 ;  /* 0x000000ba00ba7308 */ /* 0x000f220000002400 */
[----:B------:R-:W-:Y:S01]  /*5030*/  FMUL.FTZ R2, R74, UR60 ;  /* 0x0000003c4a027c20 */ /* 0x000fe20008410000 */
[----:B------:R-:W-:Y:S01]  /*5040*/  FMUL.FTZ R66, R66, UR60 ;  /* 0x0000003c42427c20 */ /* 0x000fe20008410000 */
[----:B------:R-:W-:Y:S02]  /*5050*/  IMAD R43, R16, UR41, R43 ;  /* 0x00000029102b7c24 */ /* 0x000fe4000f8e022b */
[----:B------:R-:W-:Y:S01]  /*5060*/  FMUL.FTZ R22, R28, UR60 ;  /* 0x0000003c1c167c20 */ /* 0x000fe20008410000 */
[----:B------:R-:W-:Y:S01]  /*5070*/  FMUL.FTZ R28, R37, UR60 ;  /* 0x0000003c251c7c20 */ /* 0x000fe20008410000 */
        /* <DEDUP_REMOVED lines=11> */
[----:B0-----:R-:W-:Y:S01]  /*5130*/  IADD3 R10, R10, -UR40, R43 ;  /* 0x800000280a0a7c10 */ /* 0x001fe2000fffe02b */
[----:B------:R-:W-:Y:S01]  /*5140*/  FMUL.FTZ R34, R44, UR60 ;  /* 0x0000003c2c227c20 */ /* 0x000fe20008410000 */
[----:B------:R-:W-:Y:S01]  /*5150*/  FMUL.FTZ R83, R83, UR60 ;  /* 0x0000003c53537c20 */ /* 0x000fe20008410000 */
[----:B------:R-:W-:Y:S01]  /*5160*/  FMUL.FTZ R19, R25, UR60 ;  /* 0x0000003c19137c20 */ /* 0x000fe20008410000 */
[----:B------:R-:W-:Y:S01]  /*5170*/  ISETP.GT.AND P3, PT, R10, RZ, PT ;  /* 0x000000ff0a00720c */ /* 0x000fe20003f64270 */
[----:B------:R-:W-:Y:S01]  /*5180*/  FMUL.FTZ R86, R86, UR60 ;  /* 0x0000003c56567c20 */ /* 0x000fe20008410000 */
[----:B------:R-:W-:Y:S01]  /*5190*/  ISETP.GT.AND P4, PT, R10, 0x1, PT ;  /* 0x000000010a00780c */ /* 0x000fe20003f84270 */
[----:B------:R-:W-:Y:S01]  /*51a0*/  MUFU.TANH R46, R46 ;  /* 0x0000002e002e7308 */ /* 0x000fe20000002400 */
[----:B-----5:R-:W-:Y:S01]  /*51b0*/  FSEL R192, R192, -INF , P3 ;  /* 0xff800000c0c07808 */ /* 0x020fe20001800000 */
[----:B------:R-:W-:Y:S01]  /*51c0*/  FMUL.FTZ R87, R87, UR60 ;  /* 0x0000003c57577c20 */ /* 0x000fe20008410000 */
[----:B------:R-:W-:Y:S01]  /*51d0*/  ISETP.GT.AND P3, PT, R10, 0x8, PT ;  /* 0x000000080a00780c */ /* 0x000fe20003f64270 */
[----:B------:R-:W-:Y:S01]  /*51e0*/  FMUL.FTZ R31, R41, UR60 ;  /* 0x0000003c291f7c20 */ /* 0x000fe20008410000 */
[----:B-1----:R-:W-:Y:S01]  /*51f0*/  FSEL R190, R190, -INF , P4 ;  /* 0xff800000bebe7808 */ /* 0x002fe20002000000 */
[----:B------:R-:W-:Y:S01]  /*5200*/  FMUL.FTZ R41, R57, UR60 ;  /* 0x0000003c39297c20 */ /* 0x000fe20008410000 */
[----:B------:R-:W-:Y:S01]  /*5210*/  FMNMX.FTZ R11, R192, R12, !PT ;  /* 0x0000000cc00b7209 */ /* 0x000fe20007810000 */
[----:B------:R-:W-:Y:S01]  /*5220*/  MUFU.TANH R47, R47 ;  /* 0x0000002f002f7308 */ /* 0x000fe20000002400 */
[----:B------:R-:W-:Y:S01]  /*5230*/  ISETP.GT.AND P4, PT, R10, 0x9, PT ;  /* 0x000000090a00780c */ /* 0x000fe20003f84270 */
[----:B------:R-:W-:Y:S01]  /*5240*/  FMUL.FTZ R57, R72, UR60 ;  /* 0x0000003c48397c20 */ /* 0x000fe20008410000 */
[----:B---3--:R-:W-:Y:S01]  /*5250*/  FSEL R188, R188, -INF , P3 ;  /* 0xff800000bcbc7808 */ /* 0x008fe20001800000 */
[----:B------:R-:W0:Y:S01]  /*5260*/  SHFL.IDX PT, R72, R29, RZ, 0x1c1f ;  /* 0x001c1fff1d487589 */ /* 0x000e2200000e0000 */
[----:B------:R-:W-:Y:S01]  /*5270*/  FMNMX.FTZ R11, R190, R11, !PT ;  /* 0x0000000bbe0b7209 */ /* 0x000fe20007810000 */
[----:B--2---:R-:W-:Y:S01]  /*5280*/  FMUL.FTZ R0, R24, UR60 ;  /* 0x0000003c18007c20 */ /* 0x004fe20008410000 */
[----:B------:R-:W-:Y:S01]  /*5290*/  ISETP.GT.AND P3, PT, R10, 0x10, PT ;  /* 0x000000100a00780c */ /* 0x000fe20003f64270 */
[----:B------:R-:W-:Y:S01]  /*52a0*/  MUFU.TANH R50, R50 ;  /* 0x0000003200327308 */ /* 0x000fe20000002400 */
[----:B----4-:R-:W-:Y:S01]  /*52b0*/  FSEL R186, R186, -INF , P4 ;  /* 0xff800000baba7808 */ /* 0x010fe20002000000 */
[----:B------:R-:W-:Y:S01]  /*52c0*/  FMUL.FTZ R24, R33, UR60 ;  /* 0x0000003c21187c20 */ /* 0x000fe20008410000 */
[----:B------:R-:W-:Y:S01]  /*52d0*/  FMNMX.FTZ R11, R188, R11, !PT ;  /* 0x0000000bbc0b7209 */ /* 0x000fe20007810000 */
[----:B------:R-:W-:Y:S01]  /*52e0*/  FMUL.FTZ R33, R45, UR60 ;  /* 0x0000003c2d217c20 */ /* 0x000fe20008410000 */
[----:B------:R-:W-:Y:S01]  /*52f0*/  ISETP.GT.AND P4, PT, R10, 0x11, PT ;  /* 0x000000110a00780c */ /* 0x000fe20003f84270 */
[----:B------:R-:W-:Y:S01]  /*5300*/  UMOV UR39, UR37 ;  /* 0x0000002500277c82 */ /* 0x000fe20008000000 */
[----:B------:R-:W-:Y:S01]  /*5310*/  FSEL R184, R184, -INF , P3 ;  /* 0xff800000b8b87808 */ /* 0x000fe20001800000 */
[----:B------:R-:W-:Y:S01]  /*5320*/  MUFU.TANH R51, R51 ;  /* 0x0000003300337308 */ /* 0x000fe20000002400 */
[----:B------:R-:W-:-:S02]  /*5330*/  FMNMX.FTZ R11, R186, R11, !PT ;  /* 0x0000000bba0b7209 */ /* 0x000fc40007810000 */
[----:B------:R-:W-:Y:S02]  /*5340*/  ISETP.GT.AND P3, PT, R10, 0x18, PT ;  /* 0x000000180a00780c */ /* 0x000fe40003f64270 */
[----:B------:R-:W-:-:S03]  /*5350*/  FMNMX.FTZ R11, R184, R11, !PT ;  /* 0x0000000bb80b7209 */ /* 0x000fc60007810000 */
[----:B------:R-:W-:Y:S01]  /*5360*/  MUFU.TANH R54, R54 ;  /* 0x0000003600367308 */ /* 0x000fe20000002400 */
[----:B0-----:R-:W-:-:S07]  /*5370*/  IADD3 R72, R72, -UR40, R43 ;  /* 0x8000002848487c10 */ /* 0x001fce000fffe02b */
[----:B------:R-:W-:Y:S01]  /*5380*/  MUFU.TANH R55, R55 ;  /* 0x0000003700377308 */ /* 0x000fe20000002400 */
[----:B------:R-:W-:-:S07]  /*5390*/  ISETP.GT.AND P5, PT, R72, 0x1, PT ;  /* 0x000000014800780c */ /* 0x000fce0003fa4270 */
        /* <DEDUP_REMOVED lines=11> */
[----:B------:R-:W-:Y:S01]  /*5450*/  HGMMA.64x128x16.F32.BF16 R88, R176, gdesc[UR8].tnspB, R88, gsb0 ;  /* 0x41e00008b0587df0 */ /* 0x000fe20008001858 */
[----:B------:R-:W-:Y:S01]  /*5460*/  UIADD3 UR10, UR6, 0x100, URZ ;  /* 0x00000100060a7890 */ /* 0x000fe2000fffe03f */
[----:B------:R-:W-:-:S04]  /*5470*/  UMOV UR11, 0x40000040 ;  /* 0x40000040000b7882 */ /* 0x000fc80000000000 */
[----:B------:R-:W2:Y:S01]  /*5480*/  MUFU.TANH R182, R182 ;  /* 0x000000b600b67308 */ /* 0x000ea20000002400 */
[----:B0-----:R-:W-:Y:S01]  /*5490*/  FMUL.FTZ R38, R53, UR60 ;  /* 0x0000003c35267c20 */ /* 0x001fe20008410000 */
[----:B------:R-:W-:Y:S01]  /*54a0*/  FMUL.FTZ R53, R69, UR60 ;  /* 0x0000003c45357c20 */ /* 0x000fe20008410000 */
[----:B------:R-:W-:-:S05]  /*54b0*/  FMUL.FTZ R69, R84, UR60 ;  /* 0x0000003c54457c20 */ /* 0x000fca0008410000 */
[----:B------:R-:W-:Y:S01]  /*54c0*/  MUFU.TANH R2, R2 ;  /* 0x0000000200027308 */ /* 0x000fe20000002400 */
[----:B-1----:R-:W-:Y:S02]  /*54d0*/  FSEL R180, R180, -INF , P3 ;  /* 0xff800000b4b47808 */ /* 0x002fe40001800000 */
[----:B------:R-:W-:-:S05]  /*54e0*/  ISETP.GT.AND P3, PT, R10, 0x20, PT ;  /* 0x000000200a00780c */ /* 0x000fca0003f64270 */
[----:B------:R0:W-:Y:S01]  /*54f0*/  MUFU.TANH R40, R78 ;  /* 0x0000004e00287308 */ /* 0x0001e20000002400 */
[----:B--2---:R-:W-:Y:S02]  /*5500*/  FSEL R182, R182, -INF , P4 ;  /* 0xff800000b6b67808 */ /* 0x004fe40002000000 */
[----:B------:R-:W-:Y:S02]  /*5510*/  ISETP.GT.AND P4, PT, R10, 0x19, PT ;  /* 0x000000190a00780c */ /* 0x000fe40003f84270 */
[----:B------:R-:W-:-:S03]  /*5520*/  FMNMX.FTZ R11, R182, R11, !PT ;  /* 0x0000000bb60b7209 */ /* 0x000fc60007810000 */
[----:B------:R-:W-:Y:S01]  /*5530*/  MUFU.TANH R79, R79 ;  /* 0x0000004f004f7308 */ /* 0x000fe20000002400 */
[----:B------:R-:W-:Y:S01]  /*5540*/  FMNMX.FTZ R11, R180, R11, !PT ;  /* 0x0000000bb40b7209 */ /* 0x000fe20007810000 */
[----:B0-----:R-:W-:Y:S01]  /*5550*/  FMUL.FTZ R78, R65, UR60 ;  /* 0x0000003c414e7c20 */ /* 0x001fe20008410000 */
[----:B------:R-:W-:-:S05]  /*5560*/  FMUL.FTZ R65, R80, UR60 ;  /* 0x0000003c50417c20 */ /* 0x000fca0008410000 */
[----:B------:R0:W-:Y:S08]  /*5570*/  MUFU.TANH R27, R82 ;  /* 0x00000052001b7308 */ /* 0x0001f00000002400 */
[----:B------:R-:W-:Y:S01]  /*5580*/  MUFU.TANH R25, R83 ;  /* 0x0000005300197308 */ /* 0x000fe20000002400 */
[----:B0-----:R-:W-:Y:S01]  /*5590*/  FMUL.FTZ R82, R64, UR60 ;  /* 0x0000003c40527c20 */ /* 0x001fe20008410000 */
[----:B------:R-:W-:-:S06]  /*55a0*/  FMUL.FTZ R64, R81, UR60 ;  /* 0x0000003c51407c20 */ /* 0x000fcc0008410000 */
[----:B------:R-:W-:Y:S08]  /*55b0*/  MUFU.TANH R0, R0 ;  /* 0x0000000000007308 */ /* 0x000ff00000002400 */
[----:B------:R-:W0:Y:S08]  /*55c0*/  MUFU.TANH R19, R19 ;  /* 0x0000001300137308 */ /* 0x000e300000002400 */
[----:B------:R-:W-:Y:S08]  /*55d0*/  MUFU.TANH R22, R22 ;  /* 0x0000001600167308 */ /* 0x000ff00000002400 */
[----:B------:R-:W-:Y:S01]  /*55e0*/  MUFU.TANH R20, R20 ;  /* 0x0000001400147308 */ /* 0x000fe20000002400 */
[----:B0-----:R-:W-:-:S02]  /*55f0*/  FSEL R43, R19, -INF , P5 ;  /* 0xff800000132b7808 */ /* 0x001fc40002800000 */
[----:B------:R-:W-:-:S05]  /*5600*/  ISETP.GT.AND P5, PT, R72, 0x9, PT ;  /* 0x000000094800780c */ /* 0x000fca0003fa4270 */
        /* <DEDUP_REMOVED lines=10> */
[----:B------:R-:W-:Y:S02]  /*56b0*/  FSEL R176, R42, -INF , P3 ;  /* 0xff8000002ab07808 */ /* 0x000fe40001800000 */
[----:B------:R-:W-:Y:S02]  /*56c0*/  ISETP.GT.AND P3, PT, R10, 0x28, PT ;  /* 0x000000280a00780c */ /* 0x000fe40003f64270 */
[----:B------:R0:W1:Y:S01]  /*56d0*/  MUFU.TANH R178, R39 ;  /* 0x0000002700b27308 */ /* 0x0000620000002400 */
[----:B------:R-:W-:Y:S01]  /*56e0*/  HGMMA.64x128x16.F32.BF16 R88, R172, gdesc[UR8].tnspB, R88, gsb0 ;  /* 0x41e00008ac587df0 */ /* 0x000fe20008001858 */
[----:B------:R-:W-:Y:S01]  /*56f0*/  UIADD3 UR10, UR6, 0x180, URZ ;  /* 0x00000180060a7890 */ /* 0x000fe2000fffe03f */
[----:B------:R-:W-:-:S05]  /*5700*/  UMOV UR11, 0x40000040 ;  /* 0x40000040000b7882 */ /* 0x000fca0000000000 */
[----:B------:R2:W-:Y:S01]  /*5710*/  MUFU.TANH R42, R75 ;  /* 0x0000004b002a7308 */ /* 0x0005e20000002400 */
[----:B0-----:R-:W-:-:S07]  /*5720*/  FMUL.FTZ R39, R56, UR60 ;  /* 0x0000003c38277c20 */ /* 0x001fce0008410000 */
[----:B------:R-:W0:Y:S01]  /*5730*/  MUFU.TANH R56, R59 ;  /* 0x0000003b00387308 */ /* 0x000e220000002400 */
[----:B-1----:R-:W-:Y:S01]  /*5740*/  FSEL R178, R178, -INF , P4 ;  /* 0xff800000b2b27808 */ /* 0x002fe20002000000 */
[----:B--2---:R-:W-:Y:S01]  /*5750*/  FMUL.FTZ R75, R61, UR60 ;  /* 0x0000003c3d4b7c20 */ /* 0x004fe20008410000 */
[----:B------:R-:W-:Y:S01]  /*5760*/  ISETP.GT.AND P4, PT, R10, 0x21, PT ;  /* 0x000000210a00780c */ /* 0x000fe20003f84270 */
[----:B------:R-:W-:Y:S01]  /*5770*/  FMUL.FTZ R61, R76, UR60 ;  /* 0x0000003c4c3d7c20 */ /* 0x000fe20008410000 */
        /* <DEDUP_REMOVED lines=21> */
[----:B------:R-:W-:Y:S01]  /*58d0*/  MUFU.TANH R21, R87 ;  /* 0x0000005700157308 */ /* 0x000fe20000002400 */
[----:B------:R-:W-:Y:S01]  /*58e0*/  FSEL R172, R46, -INF , P3 ;  /* 0xff8000002eac7808 */ /* 0x000fe20001800000 */
[----:B------:R-:W-:Y:S01]  /*58f0*/  HGMMA.64x128x16.F32.BF16 R88, R168, gdesc[UR8].tnspB, R88, gsb0 ;  /* 0x41e00008a8587df0 */ /* 0x000fe20008001858 */
[----:B------:R-:W-:Y:S01]  /*5900*/  UIADD3 UR10, UR6, 0x200, URZ ;  /* 0x00000200060a7890 */ /* 0x000fe2000fffe03f */
[----:B------:R-:W-:Y:S01]  /*5910*/  FMNMX.FTZ R11, R174, R11, !PT ;  /* 0x0000000bae0b7209 */ /* 0x000fe20007810000 */
[----:B------:R-:W-:Y:S01]  /*5920*/  UMOV UR11, 0x40000040 ;  /* 0x40000040000b7882 */ /* 0x000fe20000000000 */
[----:B------:R-:W-:-:S02]  /*5930*/  ISETP.GT.AND P3, PT, R10, 0x30, PT ;  /* 0x000000300a00780c */ /* 0x000fc40003f64270 */
[----:B------:R-:W-:Y:S01]  /*5940*/  FMNMX.FTZ R11, R172, R11, !PT ;  /* 0x0000000bac0b7209 */ /* 0x000fe20007810000 */
[----:B------:R1:W2:Y:S02]  /*5950*/  MUFU.TANH R46, R71 ;  /* 0x00000047002e7308 */ /* 0x0002a40000002400 */
[----:B-1----:R-:W-:-:S06]  /*5960*/  FMUL.FTZ R71, R60, UR60 ;  /* 0x0000003c3c477c20 */ /* 0x002fcc0008410000 */
[----:B------:R-:W-:Y:S01]  /*5970*/  MUFU.TANH R71, R71 ;  /* 0x0000004700477308 */ /* 0x000fe20000002400 */
[----:B------:R-:W-:Y:S02]  /*5980*/  WARPGROUP.DEPBAR.LE gsb0, 0x0 ;  /* 0x00008000000079c5 */ /* 0x000fe40000010000 */
[----:B------:R-:W-:Y:S01]  /*5990*/  WARPGROUP.ARRIVE ;  /* 0x00000000000079c5 */ /* 0x000fe20000000000 */
[----:B------:R-:W-:Y:S02]  /*59a0*/  FSEL R170, R47, -INF , P4 ;  /* 0xff8000002faa7808 */ /* 0x000fe40002000000 */
[----:B------:R-:W-:Y:S02]  /*59b0*/  ISETP.GT.AND P4, PT, R10, 0x31, PT ;  /* 0x000000310a00780c */ /* 0x000fe40003f84270 */
[----:B------:R-:W-:Y:S01]  /*59c0*/  FSEL R168, R50, -INF , P3 ;  /* 0xff80000032a87808 */ /* 0x000fe20001800000 */
[----:B------:R-:W-:Y:S01]  /*59d0*/  HGMMA.64x128x16.F32.BF16 R88, R164, gdesc[UR8].tnspB, R88, gsb0 ;  /* 0x41e00008a4587df0 */ /* 0x000fe20008001858 */
[----:B------:R-:W-:Y:S01]  /*59e0*/  FMNMX.FTZ R11, R170, R11, !PT ;  /* 0x0000000baa0b7209 */ /* 0x000fe20007810000 */
[----:B------:R-:W-:Y:S01]  /*59f0*/  UIADD3 UR10, UR6, 0x280, URZ ;  /* 0x00000280060a7890 */ /* 0x000fe2000fffe03f */
[----:B------:R-:W-:Y:S01]  /*5a00*/  ISETP.GT.AND P3, PT, R10, 0x38, PT ;  /* 0x000000380a00780c */ /* 0x000fe20003f64270 */
[----:B------:R-:W-:Y:S01]  /*5a10*/  UMOV UR11, 0x40000040 ;  /* 0x40000040000b7882 */ /* 0x000fe20000000000 */
[----:B------:R-:W-:-:S02]  /*5a20*/  FSEL R74, R51, -INF , P4 ;  /* 0xff800000334a7808 */ /* 0x000fc40002000000 */
[----:B------:R-:W-:Y:S02]  /*5a30*/  FMNMX.FTZ R11, R168, R11, !PT ;  /* 0x0000000ba80b7209 */ /* 0x000fe40007810000 */
[----:B------:R-:W-:Y:S02]  /*5a40*/  ISETP.GT.AND P4, PT, R10, 0x39, PT ;  /* 0x000000390a00780c */ /* 0x000fe40003f84270 */
[----:B------:R-:W-:Y:S02]  /*5a50*/  FSEL R70, R54, -INF , P3 ;  /* 0xff80000036467808 */ /* 0x000fe40001800000 */
[----:B------:R-:W-:Y:S02]  /*5a60*/  FMNMX.FTZ R11, R74, R11, !PT ;  /* 0x0000000b4a0b7209 */ /* 0x000fe40007810000 */
[----:B------:R-:W-:Y:S02]  /*5a70*/  ISETP.GT.AND P3, PT, R10, 0x40, PT ;  /* 0x000000400a00780c */ /* 0x000fe40003f64270 */
[----:B------:R-:W-:Y:S01]  /*5a80*/  FSEL R66, R55, -INF , P4 ;  /* 0xff80000037427808 */ /* 0x000fe20002000000 */
[----:B------:R-:W-:Y:S01]  /*5a90*/  FMUL.FTZ R55, R73, UR60 ;  /* 0x0000003c49377c20 */ /* 0x000fe20008410000 */
[----:B------:R-:W-:-:S02]  /*5aa0*/  FMNMX.FTZ R11, R70, R11, !PT ;  /* 0x0000000b460b7209 */ /* 0x000fc40007810000 */
[----:B------:R-:W-:Y:S02]  /*5ab0*/  ISETP.GT.AND P4, PT, R10, 0x41, PT ;  /* 0x000000410a00780c */ /* 0x000fe40003f84270 */
[----:B------:R-:W-:Y:S01]  /*5ac0*/  FSEL R62, R58, -INF , P3 ;  /* 0xff8000003a3e7808 */ /* 0x000fe20001800000 */
[----:B------:R-:W-:Y:S01]  /*5ad0*/  MUFU.TANH R55, R55 ;  /* 0x0000003700377308 */ /* 0x000fe20000002400 */
[----:B------:R-:W-:Y:S02]  /*5ae0*/  FMNMX.FTZ R11, R66, R11, !PT ;  /* 0x0000000b420b7209 */ /* 0x000fe40007810000 */
[----:B------:R-:W-:Y:S02]  /*5af0*/  ISETP.GT.AND P3, PT, R10, 0x48, PT ;  /* 0x000000480a00780c */ /* 0x000fe40003f64270 */
[----:B0-----:R-:W-:Y:S02]  /*5b00*/  FSEL R56, R56, -INF , P4 ;  /* 0xff80000038387808 */ /* 0x001fe40002000000 */
[----:B------:R-:W-:-:S02]  /*5b10*/  FMNMX.FTZ R11, R62, R11, !PT ;  /* 0x0000000b3e0b7209 */ /* 0x000fc40007810000 */
[----:B------:R-:W-:Y:S02]  /*5b20*/  ISETP.GT.AND P4, PT, R10, 0x49, PT ;  /* 0x000000490a00780c */ /* 0x000fe40003f84270 */
[----:B------:R-:W-:Y:S02]  /*5b30*/  FSEL R58, R23, -INF , P3 ;  /* 0xff800000173a7808 */ /* 0x000fe40001800000 */
[----:B------:R-:W-:Y:S01]  /*5b40*/  FMNMX.FTZ R11, R56, R11, !PT ;  /* 0x0000000b380b7209 */ /* 0x000fe20007810000 */
[----:B------:R-:W0:Y:S01]  /*5b50*/  MUFU.TANH R23, R86 ;  /* 0x0000005600177308 */ /* 0x000e220000002400 */
[----:B------:R-:W-:Y:S02]  /*5b60*/  ISETP.GT.AND P3, PT, R10, 0x50, PT ;  /* 0x000000500a00780c */ /* 0x000fe40003f64270 */
[----:B------:R-:W-:Y:S02]  /*5b70*/  FSEL R54, R63, -INF , P4 ;  /* 0xff8000003f367808 */ /* 0x000fe40002000000 */
[----:B------:R-:W-:-:S02]  /*5b80*/  FMNMX.FTZ R11, R58, R11, !PT ;  /* 0x0000000b3a0b7209 */ /* 0x000fc40007810000 */
[----:B------:R-:W-:Y:S02]  /*5b90*/  ISETP.GT.AND P4, PT, R10, 0x51, PT ;  /* 0x000000510a00780c */ /* 0x000fe40003f84270 */
[----:B------:R-:W-:Y:S02]  /*5ba0*/  FSEL R52, R52, -INF , P3 ;  /* 0xff80000034347808 */ /* 0x000fe40001800000 */
[----:B------:R-:W-:Y:S02]  /*5bb0*/  FMNMX.FTZ R11, R54, R11, !PT ;  /* 0x0000000b360b7209 */ /* 0x000fe40007810000 */
[----:B------:R-:W-:Y:S02]  /*5bc0*/  ISETP.GT.AND P3, PT, R10, 0x58, PT ;  /* 0x000000580a00780c */ /* 0x000fe40003f64270 */
[----:B------:R-:W-:Y:S02]  /*5bd0*/  FSEL R50, R67, -INF , P4 ;  /* 0xff80000043327808 */ /* 0x000fe40002000000 */
[----:B------:R-:W-:-:S02]  /*5be0*/  FMNMX.FTZ R11, R52, R11, !PT ;  /* 0x0000000b340b7209 */ /* 0x000fc40007810000 */
[----:B------:R-:W-:Y:S02]  /*5bf0*/  ISETP.GT.AND P4, PT, R10, 0x59, PT ;  /* 0x000000590a00780c */ /* 0x000fe40003f84270 */
[----:B------:R-:W-:Y:S02]  /*5c00*/  FSEL R48, R48, -INF , P3 ;  /* 0xff80000030307808 */ /* 0x000fe40001800000 */
[----:B------:R-:W-:Y:S02]  /*5c10*/  FMNMX.FTZ R11, R50, R11, !PT ;  /* 0x0000000b320b7209 */ /* 0x000fe40007810000 */
[----:B------:R-:W-:Y:S02]  /*5c20*/  ISETP.GT.AND P3, PT, R10, 0x60, PT ;  /* 0x000000600a00780c */ /* 0x000fe40003f64270 */
[----:B--2---:R-:W-:Y:S02]  /*5c30*/  FSEL R46, R46, -INF , P4 ;  /* 0xff8000002e2e7808 */ /* 0x004fe40002000000 */
        /* <DEDUP_REMOVED lines=16> */
[----:B------:R-:W1:Y:S01]  /*5d40*/  MUFU.TANH R79, R79 ;  /* 0x0000004f004f7308 */ /* 0x000e620000002400 */
[----:B------:R-:W-:Y:S02]  /*5d50*/  FMNMX.FTZ R60, R2, R11, !PT ;  /* 0x0000000b023c7209 */ /* 0x000fe40007810000 */
[----:B------:R-:W-:Y:S02]  /*5d60*/  ISETP.GT.AND P3, PT, R10, 0x78, PT ;  /* 0x000000780a00780c */ /* 0x000fe40003f64270 */
[----:B------:R-:W-:Y:S02]  /*5d70*/  FSEL R25, R25, -INF , P4 ;  /* 0xff80000019197808 */ /* 0x000fe40002000000 */
[----:B------:R-:W-:-:S02]  /*5d80*/  FMNMX.FTZ R60, R27, R60, !PT ;  /* 0x0000003c1b3c7209 */ /* 0x000fc40007810000 */
[----:B------:R-:W-:Y:S02]  /*5d90*/  ISETP.GT.AND P4, PT, R10, 0x79, PT ;  /* 0x000000790a00780c */ /* 0x000fe40003f84270 */
[----:B0-----:R-:W-:Y:S01]  /*5da0*/  FSEL R23, R23, -INF , P3 ;  /* 0xff80000017177808 */ /* 0x001fe20001800000 */
[----:B------:R-:W0:Y:S01]  /*5db0*/  LDC R10, c[0x0][0x988] ;  /* 0x00026200ff0a7b82 */ /* 0x000e220000000800 */
[----:B------:R-:W-:Y:S02]  /*5dc0*/  FMNMX.FTZ R60, R25, R60, !PT ;  /* 0x0000003c193c7209 */ /* 0x000fe40007810000 */
[----:B------:R-:W-:Y:S02]  /*5dd0*/  FSEL R21, R21, -INF , P4 ;  /* 0xff80000015157808 */ /* 0x000fe40002000000 */
[----:B------:R-:W-:Y:S02]  /*5de0*/  FMNMX.FTZ R60, R23, R60, !PT ;  /* 0x0000003c173c7209 */ /* 0x000fe40007810000 */
[----:B------:R-:W-:-:S02]  /*5df0*/  ISETP.GT.AND P4, PT, R72, RZ, PT ;  /* 0x000000ff4800720c */ /* 0x000fc40003f84270 */
[----:B------:R-:W-:Y:S02]  /*5e00*/  FMNMX.FTZ R60, R21, R60, !PT ;  /* 0x0000003c153c7209 */ /* 0x000fe40007810000 */
[----:B------:R-:W-:Y:S02]  /*5e10*/  FSEL R0, R0, -INF , P4 ;  /* 0xff80000000007808 */ /* 0x000fe40002000000 */
[----:B------:R-:W-:Y:S01]  /*5e20*/  ISETP.GT.AND P4, PT, R72, 0x8, PT ;  /* 0x000000084800780c */ /* 0x000fe20003f84270 */
[----:B------:R-:W2:Y:S01]  /*5e30*/  SHFL.BFLY PT, R11, R60, 0x2, 0x1f ;  /* 0x0c401f003c0b7f89 */ /* 0x000ea200000e0000 */
[----:B------:R-:W-:Y:S02]  /*5e40*/  FMNMX.FTZ R76, R0, R13, !PT ;  /* 0x0000000d004c7209 */ /* 0x000fe40007810000 */
[----:B------:R-:W-:Y:S02]  /*5e50*/  FSEL R47, R20, -INF , P5 ;  /* 0xff800000142f7808 */ /* 0x000fe40002800000 */
[----:B------:R-:W-:-:S02]  /*5e60*/  FMNMX.FTZ R76, R43, R76, !PT ;  /* 0x0000004c2b4c7209 */ /* 0x000fc40007810000 */
[----:B------:R-:W-:-:S04]  /*5e70*/  ISETP.GT.AND P5, PT, R72, 0x11, PT ;  /* 0x000000114800780c */ /* 0x000fc80003fa4270 */
[----:B------:R-:W-:Y:S02]  /*5e80*/  FSEL R51, R24, -INF , P5 ;  /* 0xff80000018337808 */ /* 0x000fe40002800000 */
[----:B------:R-:W-:-:S04]  /*5e90*/  ISETP.GT.AND P5, PT, R72, 0x19, PT ;  /* 0x000000194800780c */ /* 0x000fc80003fa4270 */
[----:B------:R-:W-:Y:S02]  /*5ea0*/  FSEL R63, R28, -INF , P5 ;  /* 0xff8000001c3f7808 */ /* 0x000fe40002800000 */
[----:B------:R-:W-:Y:S01]  /*5eb0*/  ISETP.GT.AND P5, PT, R72, 0x21, PT ;  /* 0x000000214800780c */ /* 0x000fe20003fa4270 */
[----:B------:R-:W-:Y:S02]  /*5ec0*/  WARPGROUP.DEPBAR.LE gsb0, 0x0 ;  /* 0x00008000000079c5 */ /* 0x000fe40000010000 */
[----:B------:R-:W-:Y:S01]  /*5ed0*/  WARPGROUP.ARRIVE ;  /* 0x00000000000079c5 */ /* 0x000fe20000000000 */
[----:B------:R-:W-:Y:S02]  /*5ee0*/  FSEL R31, R31, -INF , P5 ;  /* 0xff8000001f1f7808 */ /* 0x000fe40002800000 */
[----:B--2---:R-:W-:Y:S01]  /*5ef0*/  FMNMX.FTZ R11, R60, R11, !PT ;  /* 0x0000000b3c0b7209 */ /* 0x004fe20007810000 */
[----:B------:R-:W-:Y:S01]  /*5f00*/  FMUL.FTZ R60, R77, UR60 ;  /* 0x0000003c4d3c7c20 */ /* 0x000fe20008410000 */
[C---:B------:R-:W-:Y:S01]  /*5f10*/  ISETP.GT.AND P5, PT, R72.reuse, 0x29, PT ;  /* 0x000000294800780c */ /* 0x040fe20003fa4270 */
[----:B------:R-:W-:Y:S01]  /*5f20*/  HGMMA.64x128x16.F32.BF16 R88, R160, gdesc[UR8].tnspB, R88, gsb0 ;  /* 0x41e00008a0587df0 */ /* 0x000fe20008001858 */
[----:B------:R-:W-:Y:S01]  /*5f30*/  UIADD3 UR10, UR6, 0x300, URZ ;  /* 0x00000300060a7890 */ /* 0x000fe2000fffe03f */
[----:B------:R-:W2:Y:S01]  /*5f40*/  SHFL.BFLY PT, R68, R11, 0x1, 0x1f ;  /* 0x0c201f000b447f89 */ /* 0x000ea200000e0000 */
[----:B------:R-:W-:Y:S01]  /*5f50*/  UMOV UR11, 0x40000040 ;  /* 0x40000040000b7882 */ /* 0x000fe20000000000 */
[----:B------:R-:W-:Y:S01]  /*5f60*/  FSEL R33, R33, -INF , P5 ;  /* 0xff80000021217808 */ /* 0x000fe20002800000 */
[----:B------:R-:W3:Y:S01]  /*5f70*/  MUFU.TANH R60, R60 ;  /* 0x0000003c003c7308 */ /* 0x000ee20000002400 */
[----:B------:R-:W-:Y:S01]  /*5f80*/  ISETP.GT.AND P5, PT, R72, 0x31, PT ;  /* 0x000000314800780c */ /* 0x000fe20003fa4270 */
[----:B------:R-:W-:-:S03]  /*5f90*/  UIADD3 UR6, UR6, 0x380, URZ ;  /* 0x0000038006067890 */ /* 0x000fc6000fffe03f */
[----:B------:R-:W-:Y:S02]  /*5fa0*/  FSEL R35, R35, -INF , P5 ;  /* 0xff80000023237808 */ /* 0x000fe40002800000 */
[----:B------:R-:W-:-:S04]  /*5fb0*/  ISETP.GT.AND P5, PT, R72, 0x39, PT ;  /* 0x000000394800780c */ /* 0x000fc80003fa4270 */
[----:B------:R-:W-:Y:S02]  /*5fc0*/  FSEL R83, R38, -INF , P5 ;  /* 0xff80000026537808 */ /* 0x000fe40002800000 */
[----:B------:R-:W-:-:S04]  /*5fd0*/  ISETP.GT.AND P5, PT, R72, 0x41, PT ;  /* 0x000000414800780c */ /* 0x000fc80003fa4270 */
[----:B------:R-:W-:Y:S02]  /*5fe0*/  FSEL R41, R41, -INF , P5 ;  /* 0xff80000029297808 */ /* 0x000fe40002800000 */
[C---:B------:R-:W-:Y:S02]  /*5ff0*/  ISETP.GT.AND P5, PT, R72.reuse, 0x49, PT ;  /* 0x000000494800780c */ /* 0x040fe40003fa4270 */
[----:B--2---:R-:W-:Y:S01]  /*6000*/  FMNMX.FTZ R11, R11, R68, !PT ;  /* 0x000000440b0b7209 */ /* 0x004fe20007810000 */
[----:B------:R-:W-:Y:S01]  /*6010*/  FMUL.FTZ R68, R85, UR60 ;  /* 0x0000003c55447c20 */ /* 0x000fe20008410000 */
[----:B------:R-:W-:Y:S02]  /*6020*/  FSEL R75, R75, -INF , P5 ;  /* 0xff8000004b4b7808 */ /* 0x000fe40002800000 */
[C---:B------:R-:W-:Y:S01]  /*6030*/  FSETP.NEU.FTZ.AND P3, PT, R11.reuse, -INF , PT ;  /* 0xff8000000b00780b */ /* 0x040fe20003f7d000 */
[----:B0-----:R-:W-:Y:S01]  /*6040*/  FMUL.FTZ R45, R11, R10 ;  /* 0x0000000a0b2d7220 */ /* 0x001fe20000410000 */
[----:B------:R-:W-:Y:S01]  /*6050*/  ISETP.GT.AND P5, PT, R72, 0x51, PT ;  /* 0x000000514800780c */ /* 0x000fe20003fa4270 */
[----:B------:R-:W0:Y:S03]  /*6060*/  MUFU.TANH R68, R68 ;  /* 0x0000004400447308 */ /* 0x000e260000002400 */
[----:B------:R-:W-:-:S02]  /*6070*/  FSEL R29, R45, RZ, P3 ;  /* 0x000000ff2d1d7208 */ /* 0x000fc40001800000 */
[----:B------:R-:W-:Y:S02]  /*6080*/  FSEL R45, R22, -INF , P4 ;  /* 0xff800000162d7808 */ /* 0x000fe40002000000 */
[----:B------:R-:W-:Y:S01]  /*6090*/  ISETP.GT.AND P4, PT, R72, 0x10, PT ;  /* 0x000000104800780c */ /* 0x000fe20003f84270 */
[--C-:B------:R-:W-:Y:S01]  /*60a0*/  FFMA.FTZ R24, R182, R10, -R29.reuse ;  /* 0x0000000ab6187223 */ /* 0x100fe2000001081d */
[----:B------:R-:W-:Y:S01]  /*60b0*/  FMNMX.FTZ R76, R45, R76, !PT ;  /* 0x0000004c2d4c7209 */ /* 0x000fe20007810000 */
[-CC-:B------:R-:W-:Y:S01]  /*60c0*/  FFMA.FTZ R187, R2, R10.reuse, -R29.reuse ;  /* 0x0000000a02bb7223 */ /* 0x180fe2000001081d */
[----:B------:R-:W-:Y:S01]  /*60d0*/  FSEL R49, R26, -INF , P4 ;  /* 0xff8000001a317808 */ /* 0x000fe20002000000 */
[--C-:B------:R-:W-:Y:S01]  /*60e0*/  FFMA.FTZ R181, R192, R10, -R29.reuse ;  /* 0x0000000ac0b57223 */ /* 0x100fe2000001081d */
[----:B------:R-:W-:Y:S01]  /*60f0*/  FMNMX.FTZ R76, R47, R76, !PT ;  /* 0x0000004c2f4c7209 */ /* 0x000fe20007810000 */
[-CC-:B------:R-:W-:Y:S01]  /*6100*/  FFMA.FTZ R179, R180, R10.reuse, -R29.reuse ;  /* 0x0000000ab4b37223 */ /* 0x180fe2000001081d */
[----:B------:R-:W-:Y:S01]  /*6110*/  ISETP.GT.AND P4, PT, R72, 0x18, PT ;  /* 0x000000184800780c */ /* 0x000fe20003f84270 */
[--C-:B------:R-:W-:Y:S01]  /*6120*/  FFMA.FTZ R190, R190, R10, -R29.reuse ;  /* 0x0000000abebe7223 */ /* 0x100fe2000001081d */
[----:B------:R-:W-:Y:S01]  /*6130*/  FMNMX.FTZ R76, R49, R76, !PT ;  /* 0x0000004c314c7209 */ /* 0x000fe20007810000 */
[----:B------:R-:W-:Y:S01]  /*6140*/  MUFU.EX2 R181, R181 ;  /* 0x000000b500b57308 */ /* 0x000fe20000000800 */
        /* <DEDUP_REMOVED lines=59> */
[----:B------:R-:W-:Y:S01]  /*6500*/  FFMA.FTZ R21, R21, R10, -R29 ;  /* 0x0000000a15157223 */ /* 0x000fe2000001081d */
[----:B------:R-:W-:-:S02]  /*6510*/  ISETP.GT.AND P4, PT, R72, 0x58, PT ;  /* 0x000000584800780c */ /* 0x000fc40003f84270 */
[----:B------:R-:W-:Y:S01]  /*6520*/  FSEL R39, R78, -INF , P5 ;  /* 0xff8000004e277808 */ /* 0x000fe20002800000 */
[----:B------:R-:W-:Y:S01]  /*6530*/  MUFU.EX2 R173, R173 ;  /* 0x000000ad00ad7308 */ /* 0x000fe20000000800 */
[----:B------:R-:W-:Y:S02]  /*6540*/  FMNMX.FTZ R76, R37, R76, !PT ;  /* 0x0000004c254c7209 */ /* 0x000fe40007810000 */
[C---:B------:R-:W-:Y:S02]  /*6550*/  ISETP.GT.AND P5, PT, R72.reuse, 0x59, PT ;  /* 0x000000594800780c */ /* 0x040fe40003fa4270 */
[----:B-1----:R-:W-:Y:S02]  /*6560*/  FSEL R79, R79, -INF , P4 ;  /* 0xff8000004f4f7808 */ /* 0x002fe40002000000 */
[----:B------:R-:W-:Y:S01]  /*6570*/  FMNMX.FTZ R76, R39, R76, !PT ;  /* 0x0000004c274c7209 */ /* 0x000fe20007810000 */
[----:B------:R-:W-:Y:S01]  /*6580*/  MUFU.EX2 R28, R28 ;  /* 0x0000001c001c7308 */ /* 0x000fe20000000800 */
[----:B------:R-:W-:-:S02]  /*6590*/  ISETP.GT.AND P4, PT, R72, 0x60, PT ;  /* 0x000000604800780c */ /* 0x000fc40003f84270 */
[----:B------:R-:W-:Y:S02]  /*65a0*/  FSEL R53, R53, -INF , P5 ;  /* 0xff80000035357808 */ /* 0x000fe40002800000 */
[----:B------:R-:W-:Y:S02]  /*65b0*/  FMNMX.FTZ R76, R79, R76, !PT ;  /* 0x0000004c4f4c7209 */ /* 0x000fe40007810000 */
[C---:B------:R-:W-:Y:S01]  /*65c0*/  ISETP.GT.AND P5, PT, R72.reuse, 0x61, PT ;  /* 0x000000614800780c */ /* 0x040fe20003fa4270 */
[----:B------:R-:W-:Y:S01]  /*65d0*/  MUFU.EX2 R175, R175 ;  /* 0x000000af00af7308 */ /* 0x000fe20000000800 */
[----:B------:R-:W-:Y:S02]  /*65e0*/  FSEL R57, R57, -INF , P4 ;  /* 0xff80000039397808 */ /* 0x000fe40002000000 */
[----:B------:R-:W-:Y:S02]  /*65f0*/  FMNMX.FTZ R76, R53, R76, !PT ;  /* 0x0000004c354c7209 */ /* 0x000fe40007810000 */
[----:B------:R-:W-:-:S02]  /*6600*/  ISETP.GT.AND P4, PT, R72, 0x68, PT ;  /* 0x000000684800780c */ /* 0x000fc40003f84270 */
[----:B------:R-:W-:Y:S01]  /*6610*/  FSEL R55, R55, -INF , P5 ;  /* 0xff80000037377808 */ /* 0x000fe20002800000 */
[----:B------:R-:W-:Y:S01]  /*6620*/  MUFU.EX2 R30, R30 ;  /* 0x0000001e001e7308 */ /* 0x000fe20000000800 */
[----:B------:R-:W-:Y:S01]  /*6630*/  FMNMX.FTZ R76, R57, R76, !PT ;  /* 0x0000004c394c7209 */ /* 0x000fe20007810000 */
[----:B------:R-:W-:Y:S02]  /*6640*/  WARPGROUP.DEPBAR.LE gsb0, 0x0 ;  /* 0x00008000000079c5 */ /* 0x000fe40000010000 */
[----:B------:R-:W-:Y:S01]  /*6650*/  WARPGROUP.ARRIVE ;  /* 0x00000000000079c5 */ /* 0x000fe20000000000 */
[----:B------:R-:W-:Y:S01]  /*6660*/  ISETP.GT.AND P5, PT, R72, 0x69, PT ;  /* 0x000000694800780c */ /* 0x000fe20003fa4270 */
[-CC-:B------:R-:W-:Y:S01]  /*6670*/  FFMA.FTZ R163, R48, R10.reuse, -R29.reuse ;  /* 0x0000000a30a37223 */ /* 0x180fe2000001081d */
[----:B------:R-:W-:Y:S01]  /*6680*/  FSEL R61, R61, -INF , P4 ;  /* 0xff8000003d3d7808 */ /* 0x000fe20002000000 */
[----:B------:R-:W-:Y:S01]  /*6690*/  FFMA.FTZ R161, R52, R10, -R29 ;  /* 0x0000000a34a17223 */ /* 0x000fe2000001081d */
[----:B------:R-:W-:Y:S01]  /*66a0*/  FMNMX.FTZ R76, R55, R76, !PT ;  /* 0x0000004c374c7209 */ /* 0x000fe20007810000 */
[----:B------:R-:W-:Y:S01]  /*66b0*/  HGMMA.64x128x16.F32.BF16 R88, R156, gdesc[UR8].tnspB, R88, gsb0 ;  /* 0x41e000089c587df0 */ /* 0x000fe20008001858 */
[----:B------:R-:W-:Y:S01]  /*66c0*/  ISETP.GT.AND P4, PT, R72, 0x70, PT ;  /* 0x000000704800780c */ /* 0x000fe20003f84270 */
[----:B------:R-:W-:Y:S01]  /*66d0*/  UMOV UR10, UR6 ;  /* 0x00000006000a7c82 */ /* 0x000fe20008000000 */
[----:B---3--:R-:W-:Y:S01]  /*66e0*/  FSEL R87, R60, -INF , P5 ;  /* 0xff8000003c577808 */ /* 0x008fe20002800000 */
[----:B------:R-:W-:Y:S01]  /*66f0*/  UMOV UR11, 0x40000040 ;  /* 0x40000040000b7882 */ /* 0x000fe20000000000 */
[----:B------:R-:W-:Y:S01]  /*6700*/  FMNMX.FTZ R76, R61, R76, !PT ;  /* 0x0000004c3d4c7209 */ /* 0x000fe20007810000 */
[----:B------:R-:W-:Y:S01]  /*6710*/  MUFU.EX2 R169, R169 ;  /* 0x000000a900a97308 */ /* 0x000fe20000000800 */
[----:B------:R-:W-:-:S02]  /*6720*/  ISETP.GT.AND P5, PT, R72, 0x71, PT ;  /* 0x000000714800780c */ /* 0x000fc40003fa4270 */
[----:B------:R-:W-:Y:S02]  /*6730*/  FSEL R65, R65, -INF , P4 ;  /* 0xff80000041417808 */ /* 0x000fe40002000000 */
[----:B------:R-:W-:Y:S02]  /*6740*/  FMNMX.FTZ R76, R87, R76, !PT ;  /* 0x0000004c574c7209 */ /* 0x000fe40007810000 */
[----:B------:R-:W-:Y:S01]  /*6750*/  ISETP.GT.AND P4, PT, R72, 0x78, PT ;  /* 0x000000784800780c */ /* 0x000fe20003f84270 */
[----:B------:R-:W-:Y:S01]  /*6760*/  MUFU.EX2 R32, R32 ;  /* 0x0000002000207308 */ /* 0x000fe20000000800 */
[----:B------:R-:W-:Y:S02]  /*6770*/  FSEL R185, R64, -INF , P5 ;  /* 0xff80000040b97808 */ /* 0x000fe40002800000 */
[----:B------:R-:W-:Y:S02]  /*6780*/  FMNMX.FTZ R76, R65, R76, !PT ;  /* 0x0000004c414c7209 */ /* 0x000fe40007810000 */
[----:B------:R-:W-:-:S02]  /*6790*/  ISETP.GT.AND P5, PT, R72, 0x79, PT ;  /* 0x000000794800780c */ /* 0x000fc40003fa4270 */
[----:B------:R-:W-:Y:S01]  /*67a0*/  FSEL R189, R69, -INF , P4 ;  /* 0xff80000045bd7808 */ /* 0x000fe20002000000 */
[--C-:B------:R-:W-:Y:S01]  /*67b0*/  FFMA.FTZ R69, R42, R10, -R29.reuse ;  /* 0x0000000a2a457223 */ /* 0x100fe2000001081d */
[----:B------:R-:W-:Y:S01]  /*67c0*/  FMNMX.FTZ R76, R185, R76, !PT ;  /* 0x0000004cb94c7209 */ /* 0x000fe20007810000 */
[----:B------:R-:W-:Y:S01]  /*67d0*/  FFMA.FTZ R42, R25, R10, -R29 ;  /* 0x0000000a192a7223 */ /* 0x000fe2000001081d */
[----:B0-----:R-:W-:Y:S01]  /*67e0*/  FSEL R191, R68, -INF , P5 ;  /* 0xff80000044bf7808 */ /* 0x001fe20002800000 */
[----:B------:R-:W-:Y:S01]  /*67f0*/  MUFU.EX2 R171, R171 ;  /* 0x000000ab00ab7308 */ /* 0x000fe20000000800 */
[----:B------:R-:W-:-:S04]  /*6800*/  FMNMX.FTZ R76, R189, R76, !PT ;  /* 0x0000004cbd4c7209 */ /* 0x000fc80007810000 */
        /* <DEDUP_REMOVED lines=20> */
[----:B------:R-:W-:Y:S01]  /*6950*/  FSEL R0, R19, RZ, P4 ;  /* 0x000000ff13007208 */ /* 0x000fe20002000000 */
[-CC-:B------:R-:W-:Y:S01]  /*6960*/  FFMA.FTZ R51, R31, R10.reuse, -R48.reuse ;  /* 0x0000000a1f337223 */ /* 0x180fe20000010830 */
[-CC-:B------:R-:W-:Y:S01]  /*6970*/  FFMA.FTZ R31, R35, R10.reuse, -R48.reuse ;  /* 0x0000000a231f7223 */ /* 0x180fe20000010830 */
[----:B------:R-:W-:Y:S01]  /*6980*/  FSEL R35, R11, RZ, P3 ;  /* 0x000000ff0b237208 */ /* 0x000fe20001800000 */
[-CC-:B------:R-:W-:Y:S01]  /*6990*/  FFMA.FTZ R180, R43, R10.reuse, -R48.reuse ;  /* 0x0000000a2bb47223 */ /* 0x180fe20000010830 */
[----:B------:R-:W-:Y:S01]  /*69a0*/  FADD.FTZ R13, -R0, R13 ;  /* 0x0000000d000d7221 */ /* 0x000fe20000010100 */
[----:B------:R-:W-:Y:S01]  /*69b0*/  MUFU.EX2 R25, R25 ;  /* 0x0000001900197308 */ /* 0x000fe20000000800 */
[-C--:B------:R-:W-:Y:S01]  /*69c0*/  FFMA.FTZ R43, R47, R10.reuse, -R48 ;  /* 0x0000000a2f2b7223 */ /* 0x080fe20000010830 */
[----:B------:R-:W-:Y:S01]  /*69d0*/  FADD.FTZ R35, -R35, R12 ;  /* 0x0000000c23237221 */ /* 0x000fe20000010100 */
[-C--:B------:R-:W-:Y:S01]  /*69e0*/  FMUL.FTZ R2, R13, R10.reuse ;  /* 0x0000000a0d027220 */ /* 0x080fe20000410000 */
[----:B------:R-:W-:Y:S01]  /*69f0*/  FFMA.FTZ R176, R49, R10, -R48 ;  /* 0x0000000a31b07223 */ /* 0x000fe20000010830 */
[----:B------:R-:W-:-:S02]  /*6a00*/  IMAD.U32 R12, RZ, RZ, UR61 ;  /* 0x0000003dff0c7e24 */ /* 0x000fc4000f8e00ff */
[-C--:B------:R-:W-:Y:S01]  /*6a10*/  FMUL.FTZ R35, R35, R10.reuse ;  /* 0x0000000a23237220 */ /* 0x080fe20000410000 */
[-CC-:B------:R-:W-:Y:S01]  /*6a20*/  FFMA.FTZ R178, R59, R10.reuse, -R48.reuse ;  /* 0x0000000a3bb27223 */ /* 0x180fe20000010830 */
[----:B------:R-:W-:Y:S01]  /*6a30*/  MUFU.EX2 R180, R180 ;  /* 0x000000b400b47308 */ /* 0x000fe20000000800 */
[----:B------:R-:W-:Y:S02]  /*6a40*/  @!P1 VIADD R12, R12, 0x34840 ;  /* 0x000348400c0c9836 */ /* 0x000fe40000000000 */
[-CC-:B------:R-:W-:Y:S01]  /*6a50*/  FFMA.FTZ R49, R63, R10.reuse, -R48.reuse ;  /* 0x0000000a3f317223 */ /* 0x180fe20000010830 */
[-CC-:B------:R-:W-:Y:S01]  /*6a60*/  FFMA.FTZ R172, R67, R10.reuse, -R48.reuse ;  /* 0x0000000a43ac7223 */ /* 0x180fe20000010830 */
[-CC-:B------:R-:W-:Y:S01]  /*6a70*/  FFMA.FTZ R174, R73, R10.reuse, -R48.reuse ;  /* 0x0000000a49ae7223 */ /* 0x180fe20000010830 */
[-C--:B------:R-:W-:Y:S01]  /*6a80*/  FFMA.FTZ R47, R33, R10.reuse, -R48 ;  /* 0x0000000a212f7223 */ /* 0x080fe20000010830 */
[----:B------:R-:W-:Y:S01]  /*6a90*/  @!P1 PRMT R12, RZ, 0x654, R12 ;  /* 0x00000654ff0c9816 */ /* 0x000fe2000000000c */
        /* <DEDUP_REMOVED lines=13> */
[----:B------:R-:W-:Y:S01]  /*6b70*/  FFMA.FTZ R57, R57, R10, -R48 ;  /* 0x0000000a39397223 */ /* 0x000fe20000010830 */
[----:B------:R-:W-:-:S02]  /*6b80*/  WARPGROUP.DEPBAR.LE gsb0, 0x0 ;  /* 0x00008000000079c5 */ /* 0x000fc40000010000 */
[----:B------:R-:W-:Y:S01]  /*6b90*/  WARPGROUP.ARRIVE ;  /* 0x00000000000079c5 */ /* 0x000fe20000000000 */
[----:B------:R-:W2:Y:S01]  /*6ba0*/  MUFU.EX2 R182, R182 ;  /* 0x000000b600b67308 */ /* 0x000ea20000000800 */
[----:B0-----:R-:W-:Y:S01]  /*6bb0*/  FFMA.FTZ R7, R2, R7, R25 ;  /* 0x0000000702077223 */ /* 0x001fe20000010019 */
[-CC-:B------:R-:W-:Y:S01]  /*6bc0*/  FFMA.FTZ R55, R55, R10.reuse, -R48.reuse ;  /* 0x0000000a37377223 */ /* 0x180fe20000010830 */
[-CC-:B------:R-:W-:Y:S01]  /*6bd0*/  FFMA.FTZ R61, R61, R10.reuse, -R48.reuse ;  /* 0x0000000a3d3d7223 */ /* 0x180fe20000010830 */
[--C-:B------:R-:W-:Y:S01]  /*6be0*/  FFMA.FTZ R87, R87, R10, -R48.reuse ;  /* 0x0000000a57577223 */ /* 0x100fe20000010830 */
[----:B------:R-:W-:Y:S01]  /*6bf0*/  HGMMA.64x128x16.F32.BF16 R88, R152, gdesc[UR8].tnspB, R88, gsb0 ;  /* 0x41e0000898587df0 */ /* 0x000fe20008001858 */
[C---:B------:R-:W-:Y:S01]  /*6c00*/  FADD.FTZ R7, R180.reuse, R7 ;  /* 0x00000007b4077221 */ /* 0x040fe20000010000 */
[----:B------:R-:W-:Y:S01]  /*6c10*/  F2FP.BF16.F32.PACK_AB R180, R180, R25 ;  /* 0x00000019b4b4723e */ /* 0x000fe200000010ff */
[----:B------:R-:W0:Y:S01]  /*6c20*/  MUFU.EX2 R43, R43 ;  /* 0x0000002b002b7308 */ /* 0x000e220000000800 */
[----:B-1----:R-:W-:Y:S01]  /*6c30*/  FFMA.FTZ R35, R0, R6, R181 ;  /* 0x0000000600237223 */ /* 0x002fe200000100b5 */
[-CC-:B------:R-:W-:Y:S01]  /*6c40*/  FFMA.FTZ R65, R65, R10.reuse, -R48.reuse ;  /* 0x0000000a41417223 */ /* 0x180fe20000010830 */
[-CC-:B------:R-:W-:Y:S01]  /*6c50*/  FFMA.FTZ R185, R185, R10.reuse, -R48.reuse ;  /* 0x0000000ab9b97223 */ /* 0x180fe20000010830 */
[-CC-:B------:R-:W-:Y:S01]  /*6c60*/  FFMA.FTZ R189, R189, R10.reuse, -R48.reuse ;  /* 0x0000000abdbd7223 */ /* 0x180fe20000010830 */
[C---:B------:R-:W-:Y:S01]  /*6c70*/  FADD.FTZ R6, R22.reuse, R35 ;  /* 0x0000002316067221 */ /* 0x040fe20000010000 */
[----:B------:R-:W-:Y:S01]  /*6c80*/  FFMA.FTZ R48, R191, R10, -R48 ;  /* 0x0000000abf307223 */ /* 0x000fe20000010830 */
[----:B------:R-:W-:Y:S01]  /*6c90*/  IMAD.U32 R41, RZ, RZ, UR7 ;  /* 0x00000007ff297e24 */ /* 0x000fe2000f8e00ff */
[----:B------:R-:W1:Y:S01]  /*6ca0*/  MUFU.EX2 R176, R176 ;  /* 0x000000b000b07308 */ /* 0x000e620000000800 */
[C---:B------:R-:W-:Y:S01]  /*6cb0*/  ISETP.GT.AND P3, PT, R15.reuse, R14, PT ;  /* 0x0000000e0f00720c */ /* 0x040fe20003f64270 */
[----:B------:R-:W-:Y:S01]  /*6cc0*/  VIADD R15, R15, 0xffffffff ;  /* 0xffffffff0f0f7836 */ /* 0x000fe20000000000 */
[----:B------:R-:W-:-:S02]  /*6cd0*/  F2FP.BF16.F32.PACK_AB R181, R22, R181 ;  /* 0x000000b516b5723e */ /* 0x000fc400000010ff */
[----:B------:R-:W-:-:S03]  /*6ce0*/  @!P1 IADD3 R41, R41, 0x34860, RZ ;  /* 0x0003486029299810 */ /* 0x000fc60007ffe0ff */
[----:B------:R-:W3:Y:S01]  /*6cf0*/  MUFU.EX2 R45, R45 ;  /* 0x0000002d002d7308 */ /* 0x000ee20000000800 */
[----:B------:R-:W-:-:S07]  /*6d00*/  @!P1 PRMT R41, RZ, 0x654, R41 ;  /* 0x00000654ff299816 */ /* 0x000fce0000000029 */
[----:B------:R-:W4:Y:S08]  /*6d10*/  MUFU.EX2 R178, R178 ;  /* 0x000000b200b27308 */ /* 0x000f300000000800 */
[----:B------:R-:W5:Y:S08]  /*6d20*/  MUFU.EX2 R49, R49 ;  /* 0x0000003100317308 */ /* 0x000f700000000800 */
        /* <DEDUP_REMOVED lines=12> */
[----:B------:R-:W5:Y:S01]  /*6df0*/  MUFU.EX2 R160, R37 ;  /* 0x0000002500a07308 */ /* 0x000f620000000800 */
[----:B------:R-:W-:-:S02]  /*6e00*/  WARPGROUP.DEPBAR.LE gsb0, 0x0 ;  /* 0x00008000000079c5 */ /* 0x000fc40000010000 */
[----:B------:R2:W-:Y:S05]  /*6e10*/  @!P1 SYNCS.ARRIVE.TRANS64.RED.A1T0 RZ, [R12+URZ], RZ ;  /* 0x000000ff0cff99a7 */ /* 0x0005ea000810043f */
[----:B------:R-:W5:Y:S01]  /*6e20*/  MUFU.EX2 R39, R39 ;  /* 0x0000002700277308 */ /* 0x000f620000000800 */
[----:B--2---:R-:W-:Y:S01]  /*6e30*/  FADD.FTZ R12, R182, R7 ;  /* 0x00000007b60c7221 */ /* 0x004fe20000010000 */
[----:B------:R-:W-:Y:S01]  /*6e40*/  FADD.FTZ R7, R183, R6 ;  /* 0x00000006b7077221 */ /* 0x000fe20000010000 */
[----:B------:R2:W-:Y:S05]  /*6e50*/  @!P1 SYNCS.ARRIVE.TRANS64.RED.A1T0 RZ, [R41+URZ], RZ ;  /* 0x000000ff29ff99a7 */ /* 0x0005ea000810043f */
[----:B------:R-:W2:Y:S01]  /*6e60*/  MUFU.EX2 R162, R79 ;  /* 0x0000004f00a27308 */ /* 0x000ea20000000800 */
[----:B0-----:R-:W-:Y:S01]  /*6e70*/  FADD.FTZ R35, R43, R12 ;  /* 0x0000000c2b237221 */ /* 0x001fe20000010000 */
[C---:B------:R-:W-:Y:S01]  /*6e80*/  FADD.FTZ R6, R20.reuse, R7 ;  /* 0x0000000714067221 */ /* 0x040fe20000010000 */
[----:B------:R-:W-:Y:S01]  /*6e90*/  F2FP.BF16.F32.PACK_AB R183, R20, R183 ;  /* 0x000000b714b7723e */ /* 0x000fe200000010ff */
[----:B------:R-:W-:-:S02]  /*6ea0*/  IMAD.MOV.U32 R20, RZ, RZ, R3 ;  /* 0x000000ffff147224 */ /* 0x000fc400078e0003 */
[----:B-1----:R-:W-:Y:S01]  /*6eb0*/  FADD.FTZ R12, R176, R35 ;  /* 0x00000023b00c7221 */ /* 0x002fe20000010000 */
[----:B------:R-:W-:Y:S01]  /*6ec0*/  FADD.FTZ R7, R177, R6 ;  /* 0x00000006b1077221 */ /* 0x000fe20000010000 */
[C---:B------:R-:W-:Y:S01]  /*6ed0*/  F2FP.BF16.F32.PACK_AB R177, R24.reuse, R177 ;  /* 0x000000b118b1723e */ /* 0x040fe200000010ff */
[----:B------:R-:W0:Y:S01]  /*6ee0*/  MUFU.EX2 R53, R53 ;  /* 0x0000003500357308 */ /* 0x000e220000000800 */
[----:B---3--:R-:W-:Y:S01]  /*6ef0*/  FADD.FTZ R29, R45, R12 ;  /* 0x0000000c2d1d7221 */ /* 0x008fe20000010000 */
[----:B------:R-:W-:Y:S01]  /*6f00*/  FADD.FTZ R6, R24, R7 ;  /* 0x0000000718067221 */ /* 0x000fe20000010000 */
[----:B------:R-:W-:Y:S02]  /*6f10*/  F2FP.BF16.F32.PACK_AB R182, R43, R182 ;  /* 0x000000b62bb6723e */ /* 0x000fe400000010ff */
[----:B----4-:R-:W-:Y:S01]  /*6f20*/  FADD.FTZ R12, R178, R29 ;  /* 0x0000001db20c7221 */ /* 0x010fe20000010000 */
[----:B------:R-:W-:Y:S01]  /*6f30*/  FADD.FTZ R7, R179, R6 ;  /* 0x00000006b3077221 */ /* 0x000fe20000010000 */
[----:B------:R-:W-:Y:S01]  /*6f40*/  F2FP.BF16.F32.PACK_AB R176, R45, R176 ;  /* 0x000000b02db0723e */ /* 0x000fe200000010ff */
[----:B------:R-:W-:Y:S01]  /*6f50*/  MUFU.EX2 R44, R44 ;  /* 0x0000002c002c7308 */ /* 0x000fe20000000800 */
[C---:B-----5:R-:W-:Y:S01]  /*6f60*/  FADD.FTZ R29, R49.reuse, R12 ;  /* 0x0000000c311d7221 */ /* 0x060fe20000010000 */
[----:B------:R-:W-:Y:S01]  /*6f70*/  FADD.FTZ R6, R26, R7 ;  /* 0x000000071a067221 */ /* 0x000fe20000010000 */
[----:B------:R-:W-:-:S02]  /*6f80*/  F2FP.BF16.F32.PACK_AB R178, R49, R178 ;  /* 0x000000b231b2723e */ /* 0x000fc400000010ff */
[----:B------:R-:W-:Y:S01]  /*6f90*/  FADD.FTZ R12, R172, R29 ;  /* 0x0000001dac0c7221 */ /* 0x000fe20000010000 */
[----:B------:R-:W-:Y:S01]  /*6fa0*/  FADD.FTZ R7, R173, R6 ;  /* 0x00000006ad077221 */ /* 0x000fe20000010000 */
[----:B------:R-:W-:Y:S01]  /*6fb0*/  F2FP.BF16.F32.PACK_AB R179, R26, R179 ;  /* 0x000000b31ab3723e */ /* 0x000fe200000010ff */
[----:B------:R-:W1:Y:S01]  /*6fc0*/  MUFU.EX2 R156, R57 ;  /* 0x00000039009c7308 */ /* 0x000e620000000800 */
[C---:B------:R-:W-:Y:S01]  /*6fd0*/  FADD.FTZ R29, R51.reuse, R12 ;  /* 0x0000000c331d7221 */ /* 0x040fe20000010000 */
[----:B------:R-:W-:Y:S01]  /*6fe0*/  FADD.FTZ R6, R28, R7 ;  /* 0x000000071c067221 */ /* 0x000fe20000010000 */
[----:B------:R-:W-:Y:S02]  /*6ff0*/  F2FP.BF16.F32.PACK_AB R172, R51, R172 ;  /* 0x000000ac33ac723e */ /* 0x000fe400000010ff */
[----:B------:R-:W-:Y:S01]  /*7000*/  FADD.FTZ R12, R174, R29 ;  /* 0x0000001dae0c7221 */ /* 0x000fe20000010000 */
[----:B------:R-:W-:Y:S01]  /*7010*/  FADD.FTZ R7, R175, R6 ;  /* 0x00000006af077221 */ /* 0x000fe20000010000 */
[----:B------:R-:W-:Y:S01]  /*7020*/  F2FP.BF16.F32.PACK_AB R173, R28, R173 ;  /* 0x000000ad1cad723e */ /* 0x000fe200000010ff */
[----:B------:R-:W-:Y:S01]  /*7030*/  MUFU.EX2 R69, R69 ;  /* 0x0000004500457308 */ /* 0x000fe20000000800 */
[C---:B------:R-:W-:Y:S01]  /*7040*/  FADD.FTZ R29, R47.reuse, R12 ;  /* 0x0000000c2f1d7221 */ /* 0x040fe20000010000 */
[----:B------:R-:W-:Y:S01]  /*7050*/  FADD.FTZ R6, R30, R7 ;  /* 0x000000071e067221 */ /* 0x000fe20000010000 */
[----:B------:R-:W-:-:S02]  /*7060*/  F2FP.BF16.F32.PACK_AB R174, R47, R174 ;  /* 0x000000ae2fae723e */ /* 0x000fc400000010ff */
[----:B------:R-:W-:Y:S01]  /*7070*/  FADD.FTZ R12, R168, R29 ;  /* 0x0000001da80c7221 */ /* 0x000fe20000010000 */
[----:B------:R-:W-:Y:S01]  /*7080*/  FADD.FTZ R7, R169, R6 ;  /* 0x00000006a9077221 */ /* 0x000fe20000010000 */
[----:B------:R-:W-:Y:S01]  /*7090*/  F2FP.BF16.F32.PACK_AB R175, R30, R175 ;  /* 0x000000af1eaf723e */ /* 0x000fe200000010ff */
[----:B------:R-:W3:Y:S01]  /*70a0*/  MUFU.EX2 R55, R55 ;  /* 0x0000003700377308 */ /* 0x000ee20000000800 */
        /* <DEDUP_REMOVED lines=12> */
[C---:B------:R-:W-:Y:S01]  /*7170*/  F2FP.BF16.F32.PACK_AB R164, R13.reuse, R164 ;  /* 0x000000a40da4723e */ /* 0x040fe200000010ff */
[----:B------:R-:W4:Y:S01]  /*7180*/  MUFU.EX2 R158, R61 ;  /* 0x0000003d009e7308 */ /* 0x000f220000000800 */
[----:B------:R-:W-:Y:S01]  /*7190*/  FADD.FTZ R25, R13, R12 ;  /* 0x0000000c0d197221 */ /* 0x000fe20000010000 */
[----:B------:R-:W-:Y:S01]  /*71a0*/  FADD.FTZ R6, R36, R7 ;  /* 0x0000000724067221 */ /* 0x000fe20000010000 */
[----:B------:R-:W-:Y:S01]  /*71b0*/  F2FP.BF16.F32.PACK_AB R171, R34, R171 ;  /* 0x000000ab22ab723e */ /* 0x000fe200000010ff */
[----:B------:R-:W-:Y:S02]  /*71c0*/  IMAD.MOV.U32 R12, RZ, RZ, R11 ;  /* 0x000000ffff0c7224 */ /* 0x000fe400078e000b */
        /* <DEDUP_REMOVED lines=10> */
[----:B------:R-:W5:Y:S01]  /*7270*/  MUFU.EX2 R87, R87 ;  /* 0x0000005700577308 */ /* 0x000f620000000800 */
[C---:B------:R-:W-:Y:S01]  /*7280*/  FADD.FTZ R25, R39.reuse, R25 ;  /* 0x0000001927197221 */ /* 0x040fe20000010000 */
[----:B------:R-:W-:Y:S01]  /*7290*/  FADD.FTZ R6, R38, R7 ;  /* 0x0000000726067221 */ /* 0x000fe20000010000 */
[----:B------:R-:W-:Y:S02]  /*72a0*/  F2FP.BF16.F32.PACK_AB R160, R39, R160 ;  /* 0x000000a027a0723e */ /* 0x000fe400000010ff */
[----:B--2---:R-:W-:Y:S01]  /*72b0*/  FADD.FTZ R25, R162, R25 ;  /* 0x00000019a2197221 */ /* 0x004fe20000010000 */
[----:B------:R-:W-:Y:S01]  /*72c0*/  FADD.FTZ R7, R163, R6 ;  /* 0x00000006a3077221 */ /* 0x000fe20000010000 */
[----:B------:R-:W-:Y:S01]  /*72d0*/  F2FP.BF16.F32.PACK_AB R161, R38, R161 ;  /* 0x000000a126a1723e */ /* 0x000fe200000010ff */
[----:B------:R-:W2:Y:S01]  /*72e0*/  MUFU.EX2 R27, R27 ;  /* 0x0000001b001b7308 */ /* 0x000ea20000000800 */
[C---:B0-----:R-:W-:Y:S01]  /*72f0*/  FADD.FTZ R25, R53.reuse, R25 ;  /* 0x0000001935197221 */ /* 0x041fe20000010000 */
[----:B------:R-:W-:Y:S01]  /*7300*/  FADD.FTZ R7, R46, R7 ;  /* 0x000000072e077221 */ /* 0x000fe20000010000 */
[----:B------:R-:W-:-:S02]  /*7310*/  F2FP.BF16.F32.PACK_AB R162, R53, R162 ;  /* 0x000000a235a2723e */ /* 0x000fc400000010ff */
[----:B-1----:R-:W-:Y:S01]  /*7320*/  FADD.FTZ R25, R156, R25 ;  /* 0x000000199c197221 */ /* 0x002fe20000010000 */
[----:B------:R-:W-:Y:S01]  /*7330*/  FADD.FTZ R6, R44, R7 ;  /* 0x000000072c067221 */ /* 0x000fe20000010000 */
[----:B------:R-:W-:Y:S01]  /*7340*/  F2FP.BF16.F32.PACK_AB R163, R46, R163 ;  /* 0x000000a32ea3723e */ /* 0x000fe200000010ff */
[----:B------:R-:W0:Y:S01]  /*7350*/  MUFU.EX2 R152, R65 ;  /* 0x0000004100987308 */ /* 0x000e220000000800 */
[----:B---3--:R-:W-:Y:S01]  /*7360*/  FADD.FTZ R25, R55, R25 ;  /* 0x0000001937197221 */ /* 0x008fe20000010000 */
[----:B------:R-:W-:Y:S01]  /*7370*/  FADD.FTZ R7, R69, R6 ;  /* 0x0000000645077221 */ /* 0x000fe20000010000 */
[----:B------:R-:W-:Y:S02]  /*7380*/  F2FP.BF16.F32.PACK_AB R156, R55, R156 ;  /* 0x0000009c379c723e */ /* 0x000fe400000010ff */
[----:B----4-:R-:W-:Y:S01]  /*7390*/  FADD.FTZ R25, R158, R25 ;  /* 0x000000199e197221 */ /* 0x010fe20000010000 */
[----:B------:R-:W-:Y:S01]  /*73a0*/  FADD.FTZ R6, R40, R7 ;  /* 0x0000000728067221 */ /* 0x000fe20000010000 */
[----:B------:R-:W-:Y:S01]  /*73b0*/  F2FP.BF16.F32.PACK_AB R157, R69, R44 ;  /* 0x0000002c459d723e */ /* 0x000fe200000010ff */
[----:B------:R-:W1:Y:S01]  /*73c0*/  MUFU.EX2 R42, R42 ;  /* 0x0000002a002a7308 */ /* 0x000e620000000800 */
[----:B-----5:R-:W-:Y:S01]  /*73d0*/  FADD.FTZ R25, R87, R25 ;  /* 0x0000001957197221 */ /* 0x020fe20000010000 */
[----:B------:R-:W-:Y:S01]  /*73e0*/  FADD.FTZ R6, R187, R6 ;  /* 0x00000006bb067221 */ /* 0x000fe20000010000 */
[----:B------:R-:W-:-:S02]  /*73f0*/  F2FP.BF16.F32.PACK_AB R158, R87, R158 ;  /* 0x0000009e579e723e */ /* 0x000fc400000010ff */
[----:B------:R-:W-:Y:S01]  /*7400*/  F2FP.BF16.F32.PACK_AB R159, R187, R40 ;  /* 0x00000028bb9f723e */ /* 0x000fe200000010ff */
[----:B--2---:R-:W-:Y:S01]  /*7410*/  FADD.FTZ R7, R27, R6 ;  /* 0x000000061b077221 */ /* 0x004fe20000010000 */
[----:B------:R-:W-:Y:S01]  /*7420*/  MOV R13, R19 ;  /* 0x00000013000d7202 */ /* 0x000fe20000000f00 */
        /* <DEDUP_REMOVED lines=11> */
[----:B-1----:R-:W-:-:S04]  /*74e0*/  FADD.FTZ R25, R154, R25 ;  /* 0x000000199a197221 */ /* 0x002fc80000010000 */
[C---:B--2---:R-:W-:Y:S01]  /*74f0*/  FADD.FTZ R7, R48.reuse, R25 ;  /* 0x0000001930077221 */ /* 0x044fe20000010000 */
[----:B------:R-:W-:Y:S01]  /*7500*/  F2FP.BF16.F32.PACK_AB R154, R48, R154 ;  /* 0x0000009a309a723e */ /* 0x000fe200000010ff */
[C---:B0-----:R-:W-:Y:S01]  /*7510*/  FADD.FTZ R6, R21.reuse, R6 ;  /* 0x0000000615067221 */ /* 0x041fe20000010000 */
[----:B------:R-:W-:Y:S01]  /*7520*/  F2FP.BF16.F32.PACK_AB R155, R21, R23 ;  /* 0x00000017159b723e */ /* 0x000fe200000010ff */
[----:B------:R-:W-:Y:S06]  /*7530*/  @P3 BRA `(.L_x_2064) ;  /* 0xffffffcc00a03947 */ /* 0x000fec000383ffff */
.L_x_2055:
[----:B------:R-:W-:-:S13]  /*7540*/  ISETP.GE.AND P2, PT, R15, R17, PT ;  /* 0x000000110f00720c */ /* 0x000fda0003f46270 */
[----:B------:R-:W-:Y:S05]  /*7550*/  @!P2 BRA `(.L_x_2065) ;  /* 0x000000280028a947 */ /* 0x000fea0003800000 */
[----:B------:R-:W-:Y:S01]  /*7560*/  IMAD.MOV.U32 R8, RZ, RZ, R11 ;  /* 0x000000ffff087224 */ /* 0x000fe200078e000b */
[----:B------:R-:W-:Y:S01]  /*7570*/  UMOV UR41, UR37 ;  /* 0x0000002500297c82 */ /* 0x000fe20008000000 */
[----:B------:R-:W-:Y:S01]  /*7580*/  IMAD.MOV.U32 R12, RZ, RZ, R19 ;  /* 0x000000ffff0c7224 */ /* 0x000fe200078e0013 */
[----:B------:R-:W-:Y:S01]  /*7590*/  ULDC UR39, c[0x0][0x9d8] ;  /* 0x0002760000277ab9 */ /* 0x000fe20000000800 */
[----:B------:R-:W-:-:S07]  /*75a0*/  IMAD.MOV.U32 R9, RZ, RZ, R3 ;  /* 0x000000ffff097224 */ /* 0x000fce00078e0003 */
.L_x_2074:
[----:B------:R-:W-:-:S04]  /*75b0*/  UIADD3 UR37, UR41, 0x1, URZ ;  /* 0x0000000129257890 */ /* 0x000fc8000fffe03f */
[----:B------:R-:W-:-:S04]  /*75c0*/  UISETP.NE.AND UP0, UPT, UR37, 0x2, UPT ;  /* 0x000000022500788c */ /* 0x000fc8000bf05270 */
[----:B------:R-:W-:Y:S02]  /*75d0*/  USEL UR6, URZ, 0x1, UP0 ;  /* 0x000000013f067887 */ /* 0x000fe40008000000 */
[----:B------:R-:W-:-:S04]  /*75e0*/  USEL UR37, UR37, URZ, UP0 ;  /* 0x0000003f25257287 */ /* 0x000fc80008000000 */
[----:B------:R-:W-:Y:S01]  /*75f0*/  LOP3.LUT R3, R9, UR6, RZ, 0x3c, !PT ;  /* 0x0000000609037c12 */ /* 0x000fe2000f8e3cff */
[----:B------:R-:W-:Y:S07]  /*7600*/  @!P0 BRA `(.L_x_2066) ;  /* 0x0000000000048947 */ /* 0x000fee0003800000 */
[----:B------:R-:W-:Y:S01]  /*7610*/  BPT.TRAP 0x1 ;  /* 0x000000040000795c */ /* 0x000fe20000300000 */
.L_x_2066:
[----:B------:R-:W-:Y:S01]  /*7620*/  ULEA UR40, UR37, UR36, 0x3 ;  /* 0x0000002425287291 */ /* 0x000fe2000f8e183f */
[----:B------:R-:W-:-:S08]  /*7630*/  SHF.L.U32 R10, R3, 0x1f, RZ ;  /* 0x0000001f030a7819 */ /* 0x000fd000000006ff */
[----:B------:R0:W1:Y:S01]  /*7640*/  SYNCS.PHASECHK.TRANS64.TRYWAIT P2, [UR40+0x34830], R10 ;  /* 0x0348300aff0075a7 */ /* 0x0000620008040168 */
[----:B------:R-:W-:Y:S05]  /*7650*/  @!P0 BRA `(.L_x_2067) ;  /* 0x0000000000048947 */ /* 0x000fea0003800000 */
[----:B------:R-:W-:Y:S01]  /*7660*/  BPT.TRAP 0x1 ;  /* 0x000000040000795c */ /* 0x000fe20000300000 */
.L_x_2067:
[----:B-1----:R-:W-:Y:S05]  /*7670*/  @P2 BRA `(.L_x_2068) ;  /* 0x0000000000082947 */ /* 0x002fea0003800000 */
[----:B------:R-:W1:Y:S02]  /*7680*/  SYNCS.PHASECHK.TRANS64.TRYWAIT P2, [UR40+0x34830], R10 ;  /* 0x0348300aff0075a7 */ /* 0x000e640008040168 */
[----:B-1----:R-:W-:Y:S05]  /*7690*/  @!P2 BRA `(.L_x_2069) ;  /* 0x0000008c0060a947 */ /* 0x002fea0003800000 */
.L_x_2068:
        /* <DEDUP_REMOVED lines=128> */
.L_x_2070:
[----:B------:R-:W-:Y:S01]  /*7ea0*/  ULEA UR7, UR41, UR36, 0x3 ;  /* 0x0000002429077291 */ /* 0x000fe2000f8e183f */
[----:B------:R-:W-:-:S08]  /*7eb0*/  SHF.L.U32 R0, R9, 0x1f, RZ ;  /* 0x0000001f09007819 */ /* 0x000fd000000006ff */
[----:B------:R2:W3:Y:S01]  /*7ec0*/  SYNCS.PHASECHK.TRANS64.TRYWAIT P2, [UR7+0x34850], R0 ;  /* 0x03485000ff0075a7 */ /* 0x0004e20008040147 */
[----:B------:R-:W-:Y:S05]  /*7ed0*/  @!P0 BRA `(.L_x_2071) ;  /* 0x0000000000048947 */ /* 0x000fea0003800000 */
[----:B------:R-:W-:Y:S01]  /*7ee0*/  BPT.TRAP 0x1 ;  /* 0x000000040000795c */ /* 0x000fe20000300000 */
.L_x_2071:
[----:B---3--:R-:W-:Y:S05]  /*7ef0*/  @P2 BRA `(.L_x_2072) ;  /* 0x0000000000082947 */ /* 0x008fea0003800000 */
[----:B------:R-:W3:Y:S02]  /*7f00*/  SYNCS.PHASECHK.TRANS64.TRYWAIT P2, [UR7+0x34850], R0 ;  /* 0x03485000ff0075a7 */ /* 0x000ee40008040147 */
[----:B---3--:R-:W-:Y:S05]  /*7f10*/  @!P2 BRA `(.L_x_2073) ;  /* 0x000000840058a947 */ /* 0x008fea0003800000 */
.L_x_2072:
[----:B------:R-:W-:Y:S01]  /*7f20*/  UIADD3 UR6, UR36, 0x400, URZ ;  /* 0x0000040024067890 */ /* 0x000fe2000fffe03f */
[----:B------:R-:W-:Y:S01]  /*7f30*/  WARPGROUP.ARRIVE ;  /* 0x00000000000079c5 */ /* 0x000fe20000000000 */
[----:B------:R-:W-:Y:S01]  /*7f40*/  UMOV UR11, 0x40000040 ;  /* 0x40000040000b7882 */ /* 0x000fe20000000000 */
[----:B-1----:R-:W-:Y:S01]  /*7f50*/  FMUL.FTZ R11, R24, UR39 ;  /* 0x00000027180b7c20 */ /* 0x002fe20008410000 */
[----:B------:R-:W-:Y:S01]  /*7f60*/  USHF.R.U32.HI UR6, URZ, 0x4, UR6 ;  /* 0x000000043f067899 */ /* 0x000fe20008011606 */
[----:B------:R-:W-:Y:S01]  /*7f70*/  FMUL.FTZ R185, R25, UR39 ;  /* 0x0000002719b97c20 */ /* 0x000fe20008410000 */
[----:B------:R-:W-:Y:S01]  /*7f80*/  FMUL.FTZ R187, R32, UR39 ;  /* 0x0000002720bb7c20 */ /* 0x000fe20008410000 */
[----:B------:R-:W-:Y:S01]  /*7f90*/  FMUL.FTZ R189, R33, UR39 ;  /* 0x0000002721bd7c20 */ /* 0x000fe20008410000 */
[----:B------:R-:W-:Y:S01]  /*7fa0*/  ULOP3.LUT UR6, UR6, 0x3fff, URZ, 0xc0, !UPT ;  /* 0x00003fff06067892 */ /* 0x000fe2000f8ec03f */
[----:B------:R-:W2:Y:S01]  /*7fb0*/  MUFU.TANH R11, R11 ;  /* 0x0000000b000b7308 */ /* 0x000ea20000002400 */
        /* <DEDUP_REMOVED lines=19> */
[----:B--23--:R-:W-:Y:S01]  /*80f0*/  FMNMX.FTZ R0, R11, R12, !PT ;  /* 0x0000000c0b007209 */ /* 0x00cfe20007810000 */
        /* <DEDUP_REMOVED lines=42> */
[----:B0-----:R-:W0:Y:S01]  /*83a0*/  LDC R10, c[0x0][0x988] ;  /* 0x00026200ff0a7b82 */ /* 0x001e220000000800 */
[----:B------:R-:W-:Y:S01]  /*83b0*/  FMUL.FTZ R221, R86, UR39 ;  /* 0x0000002756dd7c20 */ /* 0x000fe20008410000 */
[----:B------:R-:W-:Y:S01]  /*83c0*/  FMUL.FTZ R87, R87, UR39 ;  /* 0x0000002757577c20 */ /* 0x000fe20008410000 */
[----:B------:R-:W-:Y:S01]  /*83d0*/  MUFU.TANH R199, R199 ;  /* 0x000000c700c77308 */ /* 0x000fe20000002400 */
[C---:B------:R-:W-:Y:S01]  /*83e0*/  ISETP.GT.AND P2, PT, R15.reuse, R17, PT ;  /* 0x000000110f00720c */ /* 0x040fe20003f44270 */
[----:B------:R-:W-:Y:S01]  /*83f0*/  UMOV UR41, UR37 ;  /* 0x0000002500297c82 */ /* 0x000fe20008000000 */
[----:B------:R-:W-:-:S05]  /*8400*/  IADD3 R15, R15, -0x1, RZ ;  /* 0xffffffff0f0f7810 */ /* 0x000fca0007ffe0ff */
        /* <DEDUP_REMOVED lines=16> */
[----:B------:R-:W-:Y:S01]  /*8510*/  FMUL.FTZ R29, R38, UR39 ;  /* 0x00000027261d7c20 */ /* 0x000fe20008410000 */
[----:B------:R-:W-:Y:S01]  /*8520*/  HGMMA.64x128x16.F32.BF16 R88, R176, gdesc[UR8].tnspB, R88, gsb0 ;  /* 0x41e00008b0587df0 */ /* 0x000fe20008001858 */
[----:B------:R-:W-:Y:S01]  /*8530*/  UIADD3 UR10, UR6, 0x100, URZ ;  /* 0x00000100060a7890 */ /* 0x000fe2000fffe03f */
[----:B------:R-:W-:-:S04]  /*8540*/  UMOV UR11, 0x40000040 ;  /* 0x40000040000b7882 */ /* 0x000fc80000000000 */
[----:B------:R-:W1:Y:S08]  /*8550*/  MUFU.TANH R181, R181 ;  /* 0x000000b500b57308 */ /* 0x000e700000002400 */
[----:B------:R-:W2:Y:S08]  /*8560*/  MUFU.TANH R183, R183 ;  /* 0x000000b700b77308 */ /* 0x000eb00000002400 */
        /* <DEDUP_REMOVED lines=32> */
[----:B------:R-:W-:Y:S01]  /*8770*/  MUFU.TANH R41, R41 ;  /* 0x0000002900297308 */ /* 0x000fe20000002400 */
[----:B------:R-:W-:Y:S01]  /*8780*/  HGMMA.64x128x16.F32.BF16 R88, R172, gdesc[UR8].tnspB, R88, gsb0 ;  /* 0x41e00008ac587df0 */ /* 0x000fe20008001858 */
[----:B------:R-:W-:Y:S01]  /*8790*/  UIADD3 UR10, UR6, 0x180, URZ ;  /* 0x00000180060a7890 */ /* 0x000fe2000fffe03f */
[----:B------:R-:W-:-:S05]  /*87a0*/  UMOV UR11, 0x40000040 ;  /* 0x40000040000b7882 */ /* 0x000fca0000000000 */
[----:B------:R-:W1:Y:S08]  /*87b0*/  MUFU.TANH R177, R177 ;  /* 0x000000b100b17308 */ /* 0x000e700000002400 */
[----:B------:R-:W2:Y:S08]  /*87c0*/  MUFU.TANH R179, R179 ;  /* 0x000000b300b37308 */ /* 0x000eb00000002400 */
[----:B------:R-:W3:Y:S01]  /*87d0*/  MUFU.TANH R59, R59 ;  /* 0x0000003b003b7308 */ /* 0x000ee20000002400 */
        /* <DEDUP_REMOVED lines=9> */
[----:B---3--:R-:W-:-:S03]  /*8870*/  FMNMX.FTZ R0, R59, R0, !PT ;  /* 0x000000003b007209 */ /* 0x008fc60007810000 */
        /* <DEDUP_REMOVED lines=22> */
[----:B------:R-:W1:Y:S08]  /*89e0*/  MUFU.TANH R173, R173 ;  /* 0x000000ad00ad7308 */ /* 0x000e700000002400 */
[----:B------:R-:W2:Y:S08]  /*89f0*/  MUFU.TANH R175, R175 ;  /* 0x000000af00af7308 */ /* 0x000eb00000002400 */
[----:B------:R-:W-:Y:S01]  /*8a00*/  MUFU.TANH R221, R221 ;  /* 0x000000dd00dd7308 */ /* 0x000fe20000002400 */
[----:B-1----:R-:W-:-:S04]  /*8a10*/  FMNMX.FTZ R0, R173, R0, !PT ;  /* 0x00000000ad007209 */ /* 0x002fc80007810000 */
[----:B------:R-:W-:-:S03]  /*8a20*/  FMNMX.FTZ R0, R69, R0, !PT ;  /* 0x0000000045007209 */ /* 0x000fc60007810000 */
[----:B------:R-:W-:Y:S01]  /*8a30*/  MUFU.TANH R87, R87 ;  /* 0x0000005700577308 */ /* 0x000fe20000002400 */
[----:B--2---:R-:W-:-:S04]  /*8a40*/  FMNMX.FTZ R0, R175, R0, !PT ;  /* 0x00000000af007209 */ /* 0x004fc80007810000 */
[----:B------:R-:W-:-:S04]  /*8a50*/  FMNMX.FTZ R0, R73, R0, !PT ;  /* 0x0000000049007209 */ /* 0x000fc80007810000 */
[----:B------:R-:W-:-:S04]  /*8a60*/  FMNMX.FTZ R0, R209, R0, !PT ;  /* 0x00000000d1007209 */ /* 0x000fc80007810000 */
[----:B------:R-:W-:-:S04]  /*8a70*/  FMNMX.FTZ R0, R211, R0, !PT ;  /* 0x00000000d3007209 */ /* 0x000fc80007810000 */
[----:B------:R-:W-:-:S04]  /*8a80*/  FMNMX.FTZ R0, R213, R0, !PT ;  /* 0x00000000d5007209 */ /* 0x000fc80007810000 */
[----:B------:R-:W-:-:S04]  /*8a90*/  FMNMX.FTZ R0, R81, R0, !PT ;  /* 0x0000000051007209 */ /* 0x000fc80007810000 */
[----:B------:R-:W-:-:S04]  /*8aa0*/  FMNMX.FTZ R0, R217, R0, !PT ;  /* 0x00000000d9007209 */ /* 0x000fc80007810000 */
[----:B------:R-:W-:-:S05]  /*8ab0*/  FMNMX.FTZ R0, R215, R0, !PT ;  /* 0x00000000d7007209 */ /* 0x000fca0007810000 */
[----:B------:R-:W1:Y:S02]  /*8ac0*/  SHFL.BFLY PT, R19, R0, 0x2, 0x1f ;  /* 0x0c401f0000137f89 */ /* 0x000e6400000e0000 */
[----:B-1----:R-:W-:-:S05]  /*8ad0*/  FMNMX.FTZ R19, R0, R19, !PT ;  /* 0x0000001300137209 */ /* 0x002fca0007810000 */
[----:B------:R-:W1:Y:S02]  /*8ae0*/  SHFL.BFLY PT, R0, R19, 0x1, 0x1f ;  /* 0x0c201f0013007f89 */ /* 0x000e6400000e0000 */
[----:B-1----:R-:W-:-:S05]  /*8af0*/  FMNMX.FTZ R19, R19, R0, !PT ;  /* 0x0000000013137209 */ /* 0x002fca0007810000 */
        /* <DEDUP_REMOVED lines=18> */
[-CC-:B------:R-:W-:Y:S01]  /*8c20*/  FFMA.FTZ R174, R199, R10.reuse, -R0.reuse ;  /* 0x0000000ac7ae7223 */ /* 0x180fe20000010800 */
[----:B------:R-:W-:Y:S01]  /*8c30*/  FFMA.FTZ R191, R179, R10, -R0 ;  /* 0x0000000ab3bf7223 */ /* 0x000fe20000010800 */
[----:B------:R-:W-:-:S02]  /*8c40*/  WARPGROUP.DEPBAR.LE gsb0, 0x0 ;  /* 0x00008000000079c5 */ /* 0x000fc40000010000 */
[----:B------:R-:W-:Y:S01]  /*8c50*/  WARPGROUP.ARRIVE ;  /* 0x00000000000079c5 */ /* 0x000fe20000000000 */
[----:B------:R-:W-:Y:S01]  /*8c60*/  FMNMX.FTZ R12, R27, R12, !PT ;  /* 0x0000000c1b0c7209 */ /* 0x000fe20007810000 */
[----:B------:R-:W-:Y:S01]  /*8c70*/  FMUL.FTZ R169, R74, UR39 ;  /* 0x000000274aa97c20 */ /* 0x000fe20008410000 */
[----:B------:R-:W-:Y:S01]  /*8c80*/  FMUL.FTZ R171, R78, UR39 ;  /* 0x000000274eab7c20 */ /* 0x000fe20008410000 */
[----:B------:R-:W0:Y:S01]  /*8c90*/  MUFU.EX2 R223, R223 ;  /* 0x000000df00df7308 */ /* 0x000e220000000800 */
[----:B------:R-:W-:Y:S01]  /*8ca0*/  FMNMX.FTZ R12, R29, R12, !PT ;  /* 0x0000000c1d0c7209 */ /* 0x000fe20007810000 */
[----:B------:R-:W-:Y:S01]  /*8cb0*/  HGMMA.64x128x16.F32.BF16 R88, R164, gdesc[UR8].tnspB, R88, gsb0 ;  /* 0x41e00008a4587df0 */ /* 0x000fe20008001858 */
[----:B------:R-:W-:Y:S01]  /*8cc0*/  UIADD3 UR10, UR6, 0x280, URZ ;  /* 0x00000280060a7890 */ /* 0x000fe2000fffe03f */
[--C-:B------:R-:W-:Y:S01]  /*8cd0*/  FFMA.FTZ R168, R177, R10, -R0.reuse ;  /* 0x0000000ab1a87223 */ /* 0x100fe20000010800 */
[----:B------:R-:W-:Y:S01]  /*8ce0*/  UMOV UR11, 0x40000040 ;  /* 0x40000040000b7882 */ /* 0x000fe20000000000 */
[----:B------:R-:W-:Y:S01]  /*8cf0*/  FMNMX.FTZ R12, R31, R12, !PT ;  /* 0x0000000c1f0c7209 */ /* 0x000fe20007810000 */
[-CC-:B------:R-:W-:Y:S01]  /*8d00*/  FFMA.FTZ R170, R203, R10.reuse, -R0.reuse ;  /* 0x0000000acbaa7223 */ /* 0x180fe20000010800 */
[----:B------:R-:W-:Y:S01]  /*8d10*/  MUFU.TANH R169, R169 ;  /* 0x000000a900a97308 */ /* 0x000fe20000002400 */
[--C-:B------:R-:W-:Y:S01]  /*8d20*/  FFMA.FTZ R193, R205, R10, -R0.reuse ;  /* 0x0000000acdc17223 */ /* 0x100fe20000010800 */
[----:B------:R-:W-:Y:S01]  /*8d30*/  FMNMX.FTZ R12, R33, R12, !PT ;  /* 0x0000000c210c7209 */ /* 0x000fe20007810000 */
[-CC-:B------:R-:W-:Y:S01]  /*8d40*/  FFMA.FTZ R16, R213, R10.reuse, -R0.reuse ;  /* 0x0000000ad5107223 */ /* 0x180fe20000010800 */
[----:B------:R-:W-:-:S02]  /*8d50*/  FFMA.FTZ R20, R217, R10, -R0 ;  /* 0x0000000ad9147223 */ /* 0x000fc40000010800 */
[----:B------:R-:W-:Y:S02]  /*8d60*/  FMNMX.FTZ R12, R35, R12, !PT ;  /* 0x0000000c230c7209 */ /* 0x000fe40007810000 */
[----:B------:R-:W-:Y:S01]  /*8d70*/  MUFU.TANH R171, R171 ;  /* 0x000000ab00ab7308 */ /* 0x000fe20000002400 */
[----:B0-----:R-:W-:Y:S01]  /*8d80*/  FFMA.FTZ R7, R2, R7, R223 ;  /* 0x0000000702077223 */ /* 0x001fe200000100df */
[----:B------:R-:W-:-:S04]  /*8d90*/  FMNMX.FTZ R12, R37, R12, !PT ;  /* 0x0000000c250c7209 */ /* 0x000fc80007810000 */
[----:B------:R-:W-:Y:S02]  /*8da0*/  FMNMX.FTZ R12, R39, R12, !PT ;  /* 0x0000000c270c7209 */ /* 0x000fe40007810000 */
[----:B------:R-:W0:Y:S02]  /*8db0*/  MUFU.EX2 R180, R180 ;  /* 0x000000b400b47308 */ /* 0x000e240000000800 */
[----:B------:R-:W-:-:S04]  /*8dc0*/  FMNMX.FTZ R12, R41, R12, !PT ;  /* 0x0000000c290c7209 */ /* 0x000fc80007810000 */
[----:B------:R-:W-:Y:S02]  /*8dd0*/  FMNMX.FTZ R12, R43, R12, !PT ;  /* 0x0000000c2b0c7209 */ /* 0x000fe40007810000 */
[----:B------:R-:W1:Y:S02]  /*8de0*/  MUFU.EX2 R182, R182 ;  /* 0x000000b600b67308 */ /* 0x000e640000000800 */
[----:B------:R-:W-:-:S04]  /*8df0*/  FMNMX.FTZ R12, R47, R12, !PT ;  /* 0x0000000c2f0c7209 */ /* 0x000fc80007810000 */
[----:B------:R-:W-:Y:S02]  /*8e00*/  FMNMX.FTZ R12, R45, R12, !PT ;  /* 0x0000000c2d0c7209 */ /* 0x000fe40007810000 */
[----:B------:R-:W-:Y:S01]  /*8e10*/  MUFU.EX2 R176, R176 ;  /* 0x000000b000b07308 */ /* 0x000fe20000000800 */
[C---:B0-----:R-:W-:Y:S01]  /*8e20*/  FADD.FTZ R7, R180.reuse, R7 ;  /* 0x00000007b4077221 */ /* 0x041fe20000010000 */
[----:B------:R-:W-:Y:S02]  /*8e30*/  FMNMX.FTZ R12, R51, R12, !PT ;  /* 0x0000000c330c7209 */ /* 0x000fe40007810000 */
[----:B------:R-:W-:Y:S02]  /*8e40*/  F2FP.BF16.F32.PACK_AB R180, R180, R223 ;  /* 0x000000dfb4b4723e */ /* 0x000fe400000010ff */
[----:B------:R-:W-:Y:S02]  /*8e50*/  FMNMX.FTZ R12, R49, R12, !PT ;  /* 0x0000000c310c7209 */ /* 0x000fe40007810000 */
[----:B------:R-:W-:Y:S01]  /*8e60*/  MUFU.EX2 R178, R178 ;  /* 0x000000b200b27308 */ /* 0x000fe20000000800 */
[----:B-1----:R-:W-:Y:S01]  /*8e70*/  FADD.FTZ R28, R182, R7 ;  /* 0x00000007b61c7221 */ /* 0x002fe20000010000 */
        /* <DEDUP_REMOVED lines=19> */
[----:B------:R-:W-:Y:S01]  /*8fb0*/  FMNMX.FTZ R11, R87, R12, !PT ;  /* 0x0000000c570b7209 */ /* 0x000fe20007810000 */
[--C-:B------:R-:W-:Y:S01]  /*8fc0*/  FFMA.FTZ R12, R175, R10, -R0.reuse ;  /* 0x0000000aaf0c7223 */ /* 0x100fe20000010800 */
[----:B------:R-:W-:Y:S03]  /*8fd0*/  MUFU.EX2 R170, R170 ;  /* 0x000000aa00aa7308 */ /* 0x000fe60000000800 */
[----:B------:R-:W0:Y:S05]  /*8fe0*/  SHFL.BFLY PT, R14, R11, 0x2, 0x1f ;  /* 0x0c401f000b0e7f89 */ /* 0x000e2a00000e0000 */
[----:B------:R-:W-:Y:S08]  /*8ff0*/  MUFU.EX2 R193, R193 ;  /* 0x000000c100c17308 */ /* 0x000ff00000000800 */
[----:B------:R-:W-:Y:S08]  /*9000*/  MUFU.EX2 R12, R12 ;  /* 0x0000000c000c7308 */ /* 0x000ff00000000800 */
[----:B------:R-:W-:Y:S01]  /*9010*/  MUFU.EX2 R16, R16 ;  /* 0x0000001000107308 */ /* 0x000fe20000000800 */
[----:B0-----:R-:W-:Y:S01]  /*9020*/  FMNMX.FTZ R22, R11, R14, !PT ;  /* 0x0000000e0b167209 */ /* 0x001fe20007810000 */
[----:B------:R-:W-:-:S04]  /*9030*/  FFMA.FTZ R14, R209, R10, -R0 ;  /* 0x0000000ad10e7223 */ /* 0x000fc80000010800 */
[----:B------:R-:W0:Y:S02]  /*9040*/  SHFL.BFLY PT, R11, R22, 0x1, 0x1f ;  /* 0x0c201f00160b7f89 */ /* 0x000e2400000e0000 */
[----:B------:R-:W-:Y:S01]  /*9050*/  MUFU.EX2 R20, R20 ;  /* 0x0000001400147308 */ /* 0x000fe20000000800 */
        /* <DEDUP_REMOVED lines=9> */
[-CC-:B------:R-:W-:Y:S01]  /*90f0*/  FFMA.FTZ R65, R73, R10.reuse, -R0.reuse ;  /* 0x0000000a49417223 */ /* 0x180fe20000010800 */
[----:B------:R-:W-:Y:S01]  /*9100*/  UMOV UR11, 0x40000040 ;  /* 0x40000040000b7882 */ /* 0x000fe20000000000 */
[----:B------:R-:W-:Y:S01]  /*9110*/  UIADD3 UR6, UR6, 0x380, URZ ;  /* 0x0000038006067890 */ /* 0x000fe2000fffe03f */
[-CC-:B------:R-:W-:Y:S01]  /*9120*/  FFMA.FTZ R167, R189, R10.reuse, -R0.reuse ;  /* 0x0000000abda77223 */ /* 0x180fe20000010800 */
[-CC-:B------:R-:W-:Y:S01]  /*9130*/  FFMA.FTZ R61, R69, R10.reuse, -R0.reuse ;  /* 0x0000000a453d7223 */ /* 0x180fe20000010800 */
[-CC-:B------:R-:W-:Y:S01]  /*9140*/  FFMA.FTZ R73, R81, R10.reuse, -R0.reuse ;  /* 0x0000000a51497223 */ /* 0x180fe20000010800 */
[----:B0-----:R-:W-:Y:S01]  /*9150*/  FMNMX.FTZ R11, R22, R11, !PT ;  /* 0x0000000b160b7209 */ /* 0x001fe20007810000 */
[-CC-:B------:R-:W-:Y:S01]  /*9160*/  FFMA.FTZ R189, R201, R10.reuse, -R0.reuse ;  /* 0x0000000ac9bd7223 */ /* 0x180fe20000010800 */
[-CC-:B------:R-:W-:Y:S01]  /*9170*/  FFMA.FTZ R69, R211, R10.reuse, -R0.reuse ;  /* 0x0000000ad3457223 */ /* 0x180fe20000010800 */
[-C--:B------:R-:W-:Y:S01]  /*9180*/  FFMA.FTZ R81, R215, R10.reuse, -R0 ;  /* 0x0000000ad7517223 */ /* 0x080fe20000010800 */
[----:B------:R-:W0:Y:S01]  /*9190*/  MUFU.EX2 R165, R183 ;  /* 0x000000b700a57308 */ /* 0x000e220000000800 */
[----:B------:R-:W-:-:S04]  /*91a0*/  FMUL.FTZ R26, R11, R10 ;  /* 0x0000000a0b1a7220 */ /* 0x000fc80000410000 */
        /* <DEDUP_REMOVED lines=11> */
[-C--:B------:R-:W-:Y:S01]  /*9260*/  FFMA.FTZ R39, R39, R10.reuse, -R26 ;  /* 0x0000000a27277223 */ /* 0x080fe2000001081a */
[----:B0-----:R-:W-:Y:S01]  /*9270*/  FADD.FTZ R7, R165, R28 ;  /* 0x0000001ca5077221 */ /* 0x001fe20000010000 */
[----:B------:R-:W-:Y:S01]  /*9280*/  MUFU.EX2 R181, R181 ;  /* 0x000000b500b57308 */ /* 0x000fe20000000800 */
[-CC-:B-1----:R-:W-:Y:S01]  /*9290*/  FFMA.FTZ R13, R41, R10.reuse, -R26.reuse ;  /* 0x0000000a290d7223 */ /* 0x182fe2000001081a */
[-CC-:B------:R-:W-:Y:S01]  /*92a0*/  FFMA.FTZ R24, R43, R10.reuse, -R26.reuse ;  /* 0x0000000a2b187223 */ /* 0x180fe2000001081a */
[----:B------:R-:W-:Y:S01]  /*92b0*/  FADD.FTZ R28, R176, R7 ;  /* 0x00000007b01c7221 */ /* 0x000fe20000010000 */
        /* <DEDUP_REMOVED lines=13> */
[----:B0-----:R-:W-:Y:S01]  /*9390*/  MOV R21, UR40 ;  /* 0x0000002800157c02 */ /* 0x001fe20008000f00 */
[-CC-:B------:R-:W-:Y:S01]  /*93a0*/  FFMA.FTZ R171, R171, R10.reuse, -R26.reuse ;  /* 0x0000000aabab7223 */ /* 0x180fe2000001081a */
[-CC-:B------:R-:W-:Y:S01]  /*93b0*/  FFMA.FTZ R79, R79, R10.reuse, -R26.reuse ;  /* 0x0000000a4f4f7223 */ /* 0x180fe2000001081a */
[-CC-:B------:R-:W-:Y:S01]  /*93c0*/  FFMA.FTZ R219, R219, R10.reuse, -R26.reuse ;  /* 0x0000000adbdb7223 */ /* 0x180fe2000001081a */
[----:B------:R-:W-:Y:S01]  /*93d0*/  FFMA.FTZ R83, R83, R10, -R26 ;  /* 0x0000000a53537223 */ /* 0x000fe2000001081a */
[----:B------:R-:W-:-:S02]  /*93e0*/  @!P1 VIADD R21, R21, 0x34840 ;  /* 0x0003484015159836 */ /* 0x000fc40000000000 */
[----:B------:R-:W-:Y:S01]  /*93f0*/  FFMA.FTZ R221, R221, R10, -R26 ;  /* 0x0000000adddd7223 */ /* 0x000fe2000001081a */
[----:B------:R-:W-:Y:S01]  /*9400*/  MUFU.EX2 R25, R25 ;  /* 0x0000001900197308 */ /* 0x000fe20000000800 */
[----:B------:R-:W-:Y:S02]  /*9410*/  F2FP.BF16.F32.PACK_AB R182, R165, R182 ;  /* 0x000000b6a5b6723e */ /* 0x000fe400000010ff */
[----:B------:R-:W-:-:S05]  /*9420*/  @!P1 PRMT R21, RZ, 0x654, R21 ;  /* 0x00000654ff159816 */ /* 0x000fca0000000015 */
[----:B------:R-:W0:Y:S08]  /*9430*/  MUFU.EX2 R167, R167 ;  /* 0x000000a700a77308 */ /* 0x000e300000000800 */
[----:B------:R-:W1:Y:S08]  /*9440*/  MUFU.EX2 R27, R27 ;  /* 0x0000001b001b7308 */ /* 0x000e700000000800 */
[----:B------:R-:W-:Y:S01]  /*9450*/  MUFU.EX2 R29, R29 ;  /* 0x0000001d001d7308 */ /* 0x000fe20000000800 */
[C---:B0-----:R-:W-:Y:S01]  /*9460*/  FADD.FTZ R7, R167.reuse, R28 ;  /* 0x0000001ca7077221 */ /* 0x041fe20000010000 */
[----:B------:R-:W-:-:S03]  /*9470*/  F2FP.BF16.F32.PACK_AB R176, R167, R176 ;  /* 0x000000b0a7b0723e */ /* 0x000fc600000010ff */
[----:B------:R-:W-:Y:S01]  /*9480*/  FADD.FTZ R28, R178, R7 ;  /* 0x00000007b21c7221 */ /* 0x000fe20000010000 */
[C---:B------:R-:W-:Y:S02]  /*9490*/  F2FP.BF16.F32.PACK_AB R178, R185.reuse, R178 ;  /* 0x000000b2b9b2723e */ /* 0x040fe400000010ff */
[----:B------:R-:W0:Y:S01]  /*94a0*/  MUFU.EX2 R31, R31 ;  /* 0x0000001f001f7308 */ /* 0x000e220000000800 */
[----:B------:R-:W-:Y:S01]  /*94b0*/  FADD.FTZ R7, R185, R28 ;  /* 0x0000001cb9077221 */ /* 0x000fe20000010000 */
[----:B-1----:R-:W-:-:S03]  /*94c0*/  F2FP.BF16.F32.PACK_AB R177, R27, R25 ;  /* 0x000000191bb1723e */ /* 0x002fc600000010ff */
[----:B------:R-:W-:Y:S01]  /*94d0*/  FADD.FTZ R28, R172, R7 ;  /* 0x00000007ac1c7221 */ /* 0x000fe20000010000 */
[C---:B------:R-:W-:Y:S02]  /*94e0*/  F2FP.BF16.F32.PACK_AB R172, R187.reuse, R172 ;  /* 0x000000acbbac723e */ /* 0x040fe400000010ff */
[----:B------:R-:W-:Y:S01]  /*94f0*/  MUFU.EX2 R35, R35 ;  /* 0x0000002300237308 */ /* 0x000fe20000000800 */
[----:B------:R-:W-:-:S04]  /*9500*/  FADD.FTZ R7, R187, R28 ;  /* 0x0000001cbb077221 */ /* 0x000fc80000010000 */
[----:B------:R-:W-:-:S03]  /*9510*/  FADD.FTZ R28, R174, R7 ;  /* 0x00000007ae1c7221 */ /* 0x000fc60000010000 */
[----:B------:R-:W-:Y:S01]  /*9520*/  MUFU.EX2 R175, R175 ;  /* 0x000000af00af7308 */ /* 0x000fe20000000800 */
[----:B0-----:R-:W-:-:S07]  /*9530*/  F2FP.BF16.F32.PACK_AB R179, R31, R29 ;  /* 0x0000001d1fb3723e */ /* 0x001fce00000010ff */
[----:B------:R-:W0:Y:S08]  /*9540*/  MUFU.EX2 R189, R189 ;  /* 0x000000bd00bd7308 */ /* 0x000e300000000800 */
[----:B------:R-:W-:Y:S08]  /*9550*/  MUFU.EX2 R39, R39 ;  /* 0x0000002700277308 */ /* 0x000ff00000000800 */
[----:B------:R-:W-:Y:S01]  /*9560*/  MUFU.EX2 R13, R13 ;  /* 0x0000000d000d7308 */ /* 0x000fe20000000800 */
[C---:B0-----:R-:W-:Y:S01]  /*9570*/  FADD.FTZ R7, R189.reuse, R28 ;  /* 0x0000001cbd077221 */ /* 0x041fe20000010000 */
[----:B------:R-:W-:-:S03]  /*9580*/  F2FP.BF16.F32.PACK_AB R174, R189, R174 ;  /* 0x000000aebdae723e */ /* 0x000fc600000010ff */
[----:B------:R-:W-:Y:S01]  /*9590*/  FADD.FTZ R28, R168, R7 ;  /* 0x00000007a81c7221 */ /* 0x000fe20000010000 */
[----:B------:R-:W-:Y:S02]  /*95a0*/  F2FP.BF16.F32.PACK_AB R168, R191, R168 ;  /* 0x000000a8bfa8723e */ /* 0x000fe400000010ff */
[----:B------:R-:W-:Y:S01]  /*95b0*/  MUFU.EX2 R24, R24 ;  /* 0x0000001800187308 */ /* 0x000fe20000000800 */
[----:B------:R-:W-:Y:S02]  /*95c0*/  WARPGROUP.DEPBAR.LE gsb0, 0x0 ;  /* 0x00008000000079c5 */ /* 0x000fe40000010000 */
[----:B------:R-:W-:Y:S01]  /*95d0*/  WARPGROUP.ARRIVE ;  /* 0x00000000000079c5 */ /* 0x000fe20000000000 */
[----:B------:R-:W-:Y:S01]  /*95e0*/  FADD.FTZ R161, -R11, R8 ;  /* 0x000000080ba17221 */ /* 0x000fe20000010100 */
[-CC-:B------:R-:W-:Y:S01]  /*95f0*/  FFMA.FTZ R160, R207, R10.reuse, -R0.reuse ;  /* 0x0000000acfa07223 */ /* 0x180fe20000010800 */
[-C--:B------:R-:W-:Y:S01]  /*9600*/  FFMA.FTZ R162, R173, R10.reuse, -R0 ;  /* 0x0000000aada27223 */ /* 0x080fe20000010800 */
[-CC-:B------:R-:W-:Y:S01]  /*9610*/  FFMA.FTZ R173, R33, R10.reuse, -R26.reuse ;  /* 0x0000000a21ad7223 */ /* 0x180fe2000001081a */
[-C--:B------:R-:W-:Y:S01]  /*9620*/  FMUL.FTZ R161, R161, R10.reuse ;  /* 0x0000000aa1a17220 */ /* 0x080fe20000410000 */
[----:B------:R-:W-:Y:S01]  /*9630*/  HGMMA.64x128x16.F32.BF16 R88, R156, gdesc[UR8].tnspB, R88, gsb0 ;  /* 0x41e000089c587df0 */ /* 0x000fe20008001858 */
[----:B------:R-:W-:Y:S01]  /*9640*/  UMOV UR10, UR6 ;  /* 0x00000006000a7c82 */ /* 0x000fe20008000000 */
[----:B------:R-:W-:Y:S01]  /*9650*/  UMOV UR11, 0x40000040 ;  /* 0x40000040000b7882 */ /* 0x000fe20000000000 */
[----:B------:R-:W0:Y:S01]  /*9660*/  MUFU.EX2 R0, R161 ;  /* 0x000000a100007308 */ /* 0x000e220000000800 */
[-CC-:B------:R-:W-:Y:S01]  /*9670*/  FFMA.FTZ R8, R51, R10.reuse, -R26.reuse ;  /* 0x0000000a33087223 */ /* 0x180fe2000001081a */
[----:B------:R-:W-:-:S06]  /*9680*/  FFMA.FTZ R26, R87, R10, -R26 ;  /* 0x0000000a571a7223 */ /* 0x000fcc000001081a */
[----:B------:R-:W1:Y:S08]  /*9690*/  MUFU.EX2 R173, R173 ;  /* 0x000000ad00ad7308 */ /* 0x000e700000000800 */
[----:B------:R-:W2:Y:S01]  /*96a0*/  MUFU.EX2 R9, R9 ;  /* 0x0000000900097308 */ /* 0x000ea20000000800 */
[----:B0-----:R-:W-:Y:S01]  /*96b0*/  FFMA.FTZ R6, R0, R6, R181 ;  /* 0x0000000600067223 */ /* 0x001fe200000100b5 */
[----:B------:R-:W-:-:S03]  /*96c0*/  F2FP.BF16.F32.PACK_AB R181, R30, R181 ;  /* 0x000000b51eb5723e */ /* 0x000fc600000010ff */
[----:B------:R-:W-:-:S03]  /*96d0*/  FADD.FTZ R6, R30, R6 ;  /* 0x000000061e067221 */ /* 0x000fc60000010000 */
[----:B------:R-:W-:Y:S01]  /*96e0*/  MUFU.EX2 R22, R22 ;  /* 0x0000001600167308 */ /* 0x000fe20000000800 */
[----:B------:R-:W-:Y:S01]  /*96f0*/  FADD.FTZ R6, R183, R6 ;  /* 0x00000006b7067221 */ /* 0x000fe20000010000 */
[----:B------:R-:W-:-:S03]  /*9700*/  F2FP.BF16.F32.PACK_AB R183, R23, R183 ;  /* 0x000000b717b7723e */ /* 0x000fc600000010ff */
[----:B------:R-:W-:-:S03]  /*9710*/  FADD.FTZ R6, R23, R6 ;  /* 0x0000000617067221 */ /* 0x000fc60000010000 */
[----:B------:R-:W-:Y:S01]  /*9720*/  MUFU.EX2 R164, R164 ;  /* 0x000000a400a47308 */ /* 0x000fe20000000800 */
[----:B------:R-:W-:-:S04]  /*9730*/  FADD.FTZ R6, R25, R6 ;  /* 0x0000000619067221 */ /* 0x000fc80000010000 */
[----:B------:R-:W-:-:S03]  /*9740*/  FADD.FTZ R6, R27, R6 ;  /* 0x000000061b067221 */ /* 0x000fc60000010000 */
[----:B------:R-:W-:Y:S01]  /*9750*/  MUFU.EX2 R8, R8 ;  /* 0x0000000800087308 */ /* 0x000fe20000000800 */
[----:B------:R-:W-:-:S04]  /*9760*/  FADD.FTZ R6, R29, R6 ;  /* 0x000000061d067221 */ /* 0x000fc80000010000 */
[----:B------:R-:W-:-:S03]  /*9770*/  FADD.FTZ R6, R31, R6 ;  /* 0x000000061f067221 */ /* 0x000fc60000010000 */
[----:B------:R-:W-:Y:S01]  /*9780*/  MUFU.EX2 R55, R55 ;  /* 0x0000003700377308 */ /* 0x000fe20000000800 */
[----:B-1----:R-:W-:Y:S01]  /*9790*/  FADD.FTZ R6, R173, R6 ;  /* 0x00000006ad067221 */ /* 0x002fe20000010000 */
[----:B------:R-:W-:-:S03]  /*97a0*/  F2FP.BF16.F32.PACK_AB R173, R35, R173 ;  /* 0x000000ad23ad723e */ /* 0x000fc600000010ff */
[----:B------:R-:W-:-:S03]  /*97b0*/  FADD.FTZ R6, R35, R6 ;  /* 0x0000000623067221 */ /* 0x000fc60000010000 */
[----:B------:R-:W0:Y:S01]  /*97c0*/  MUFU.EX2 R49, R49 ;  /* 0x0000003100317308 */ /* 0x000e220000000800 */
[----:B------:R-:W-:Y:S01]  /*97d0*/  FADD.FTZ R6, R175, R6 ;  /* 0x00000006af067221 */ /* 0x000fe20000010000 */
[----:B------:R-:W-:-:S03]  /*97e0*/  F2FP.BF16.F32.PACK_AB R175, R39, R175 ;  /* 0x000000af27af723e */ /* 0x000fc600000010ff */
[----:B------:R-:W-:-:S03]  /*97f0*/  FADD.FTZ R6, R39, R6 ;  /* 0x0000000627067221 */ /* 0x000fc60000010000 */
[----:B------:R-:W-:Y:S01]  /*9800*/  MUFU.EX2 R166, R166 ;  /* 0x000000a600a67308 */ /* 0x000fe20000000800 */
[----:B------:R-:W-:-:S04]  /*9810*/  FADD.FTZ R7, R13, R6 ;  /* 0x000000060d077221 */ /* 0x000fc80000010000 */
[----:B------:R-:W-:-:S03]  /*9820*/  FADD.FTZ R6, R24, R7 ;  /* 0x0000000718067221 */ /* 0x000fc60000010000 */
[----:B------:R-:W1:Y:S01]  /*9830*/  MUFU.EX2 R32, R53 ;  /* 0x0000003500207308 */ /* 0x000e620000000800 */
[----:B--2---:R-:W-:Y:S01]  /*9840*/  FADD.FTZ R7, R9, R6 ;  /* 0x0000000609077221 */ /* 0x004fe20000010000 */
[----:B0-----:R-:W-:-:S03]  /*9850*/  F2FP.BF16.F32.PACK_AB R165, R49, R8 ;  /* 0x0000000831a5723e */ /* 0x001fc600000010ff */
[----:B------:R-:W-:-:S03]  /*9860*/  FADD.FTZ R7, R22, R7 ;  /* 0x0000000716077221 */ /* 0x000fc60000010000 */
[----:B------:R-:W-:Y:S01]  /*9870*/  MUFU.EX2 R57, R57 ;  /* 0x0000003900397308 */ /* 0x000fe20000000800 */
[----:B------:R-:W-:-:S04]  /*9880*/  FADD.FTZ R7, R8, R7 ;  /* 0x0000000708077221 */ /* 0x000fc80000010000 */
[----:B------:R-:W-:-:S03]  /*9890*/  FADD.FTZ R7, R49, R7 ;  /* 0x0000000731077221 */ /* 0x000fc60000010000 */
[----:B------:R-:W0:Y:S01]  /*98a0*/  MUFU.EX2 R63, R63 ;  /* 0x0000003f003f7308 */ /* 0x000e220000000800 */
[----:B-1----:R-:W-:-:S07]  /*98b0*/  FADD.FTZ R7, R32, R7 ;  /* 0x0000000720077221 */ /* 0x002fce0000010000 */
[----:B------:R-:W-:Y:S08]  /*98c0*/  MUFU.EX2 R160, R160 ;  /* 0x000000a000a07308 */ /* 0x000ff00000000800 */
[----:B------:R-:W1:Y:S01]  /*98d0*/  MUFU.EX2 R34, R77 ;  /* 0x0000004d00227308 */ /* 0x000e620000000800 */
[C---:B0-----:R-:W-:Y:S01]  /*98e0*/  FADD.FTZ R7, R63.reuse, R7 ;  /* 0x000000073f077221 */ /* 0x041fe20000010000 */
[----:B------:R-:W-:-:S06]  /*98f0*/  F2FP.BF16.F32.PACK_AB R167, R63, R32 ;  /* 0x000000203fa7723e */ /* 0x000fcc00000010ff */
[----:B------:R-:W-:Y:S08]  /*9900*/  MUFU.EX2 R59, R59 ;  /* 0x0000003b003b7308 */ /* 0x000ff00000000800 */
[----:B------:R-:W0:Y:S01]  /*9910*/  MUFU.EX2 R67, R67 ;  /* 0x0000004300437308 */ /* 0x000e220000000800 */
[----:B-1----:R-:W-:-:S07]  /*9920*/  FADD.FTZ R7, R34, R7 ;  /* 0x0000000722077221 */ /* 0x002fce0000010000 */
[----:B------:R-:W-:Y:S08]  /*9930*/  MUFU.EX2 R162, R162 ;  /* 0x000000a200a27308 */ /* 0x000ff00000000800 */
[----:B------:R-:W1:Y:S01]  /*9940*/  MUFU.EX2 R36, R85 ;  /* 0x0000005500247308 */ /* 0x000e620000000800 */
[C---:B0-----:R-:W-:Y:S01]  /*9950*/  FADD.FTZ R7, R67.reuse, R7 ;  /* 0x0000000743077221 */ /* 0x041fe20000010000 */
[----:B------:R-:W-:Y:S01]  /*9960*/  F2FP.BF16.F32.PACK_AB R161, R67, R34 ;  /* 0x0000002243a1723e */ /* 0x000fe200000010ff */
[----:B------:R-:W-:-:S02]  /*9970*/  WARPGROUP.DEPBAR.LE gsb0, 0x0 ;  /* 0x00008000000079c5 */ /* 0x000fc40000010000 */
[----:B------:R-:W-:-:S03]  /*9980*/  WARPGROUP.ARRIVE ;  /* 0x00000000000079c5 */ /* 0x000fc60000000000 */
[----:B------:R-:W-:Y:S03]  /*9990*/  MUFU.EX2 R61, R61 ;  /* 0x0000003d003d7308 */ /* 0x000fe60000000800 */
[----:B------:R-:W-:Y:S05]  /*99a0*/  HGMMA.64x128x16.F32.BF16 R88, R152, gdesc[UR8].tnspB, R88, gsb0 ;  /* 0x41e0000898587df0 */ /* 0x000fea0008001858 */
[----:B------:R-:W0:Y:S01]  /*99b0*/  MUFU.EX2 R71, R71 ;  /* 0x0000004700477308 */ /* 0x000e220000000800 */
[----:B-1----:R-:W-:-:S07]  /*99c0*/  FADD.FTZ R7, R36, R7 ;  /* 0x0000000724077221 */ /* 0x002fce0000010000 */
[----:B------:R1:W2:Y:S08]  /*99d0*/  MUFU.EX2 R38, R169 ;  /* 0x000000a900267308 */ /* 0x0002b00000000800 */
[----:B------:R-:W3:Y:S01]  /*99e0*/  MUFU.EX2 R65, R65 ;  /* 0x0000004100417308 */ /* 0x000ee20000000800 */
[----:B-1----:R-:W-:Y:S01]  /*99f0*/  F2FP.BF16.F32.PACK_AB R169, R24, R13 ;  /* 0x0000000d18a9723e */ /* 0x002fe200000010ff */
[C---:B0-----:R-:W-:Y:S01]  /*9a00*/  FADD.FTZ R7, R71.reuse, R7 ;  /* 0x0000000747077221 */ /* 0x041fe20000010000 */
[----:B------:R-:W-:-:S05]  /*9a10*/  F2FP.BF16.F32.PACK_AB R163, R71, R36 ;  /* 0x0000002447a3723e */ /* 0x000fca00000010ff */
[----:B------:R-:W0:Y:S01]  /*9a20*/  MUFU.EX2 R75, R75 ;  /* 0x0000004b004b7308 */ /* 0x000e220000000800 */
[----:B--2---:R-:W-:-:S07]  /*9a30*/  FADD.FTZ R7, R38, R7 ;  /* 0x0000000726077221 */ /* 0x004fce0000010000 */
[----:B------:R-:W-:Y:S01]  /*9a40*/  MUFU.EX2 R14, R14 ;  /* 0x0000000e000e7308 */ /* 0x000fe20000000800 */
[----:B---3--:R-:W-:-:S07]  /*9a50*/  F2FP.BF16.F32.PACK_AB R156, R65, R12 ;  /* 0x0000000c419c723e */ /* 0x008fce00000010ff */
[----:B------:R-:W1:Y:S01]  /*9a60*/  MUFU.EX2 R69, R69 ;  /* 0x0000004500457308 */ /* 0x000e620000000800 */
[C---:B0-----:R-:W-:Y:S01]  /*9a70*/  FADD.FTZ R7, R75.reuse, R7 ;  /* 0x000000074b077221 */ /* 0x041fe20000010000 */
[----:B------:R-:W-:-:S06]  /*9a80*/  F2FP.BF16.F32.PACK_AB R157, R75, R38 ;  /* 0x000000264b9d723e */ /* 0x000fcc00000010ff */
[----:B------:R-:W-:Y:S08]  /*9a90*/  MUFU.EX2 R79, R79 ;  /* 0x0000004f004f7308 */ /* 0x000ff00000000800 */
[----:B------:R-:W-:Y:S01]  /*9aa0*/  MUFU.EX2 R24, R219 ;  /* 0x000000db00187308 */ /* 0x000fe20000000800 */
[----:B-1----:R-:W-:-:S07]  /*9ab0*/  F2FP.BF16.F32.PACK_AB R158, R69, R14 ;  /* 0x0000000e459e723e */ /* 0x002fce00000010ff */
[----:B------:R-:W0:Y:S08]  /*9ac0*/  MUFU.EX2 R73, R73 ;  /* 0x0000004900497308 */ /* 0x000e300000000800 */
[----:B------:R-:W1:Y:S08]  /*9ad0*/  MUFU.EX2 R83, R83 ;  /* 0x0000005300537308 */ /* 0x000e700000000800 */
[----:B------:R-:W2:Y:S01]  /*9ae0*/  MUFU.EX2 R81, R81 ;  /* 0x0000005100517308 */ /* 0x000ea20000000800 */
[----:B------:R-:W-:-:S02]  /*9af0*/  WARPGROUP.DEPBAR.LE gsb0, 0x0 ;  /* 0x00008000000079c5 */ /* 0x000fc40000010000 */
[----:B------:R3:W-:Y:S05]  /*9b00*/  @!P1 SYNCS.ARRIVE.TRANS64.RED.A1T0 RZ, [R21+URZ], RZ ;  /* 0x000000ff15ff99a7 */ /* 0x0007ea000810043f */
[----:B------:R-:W-:Y:S01]  /*9b10*/  MUFU.EX2 R155, R26 ;  /* 0x0000001a009b7308 */ /* 0x000fe20000000800 */
[----:B0-----:R-:W-:Y:S02]  /*9b20*/  F2FP.BF16.F32.PACK_AB R152, R73, R16 ;  /* 0x000000104998723e */ /* 0x001fe400000010ff */
[----:B-1----:R-:W-:Y:S02]  /*9b30*/  F2FP.BF16.F32.PACK_AB R153, R83, R24 ;  /* 0x000000185399723e */ /* 0x002fe400000010ff */
[----:B--2---:R-:W-:Y:S01]  /*9b40*/  F2FP.BF16.F32.PACK_AB R154, R81, R20 ;  /* 0x00000014519a723e */ /* 0x004fe200000010ff */
[----:B---3--:R-:W-:-:S04]  /*9b50*/  IMAD.U32 R21, RZ, RZ, UR7 ;  /* 0x00000007ff157e24 */ /* 0x008fc8000f8e00ff */
[----:B------:R-:W-:-:S05]  /*9b60*/  @!P1 VIADD R21, R21, 0x34860 ;  /* 0x0003486015159836 */ /* 0x000fca0000000000 */
[----:B------:R-:W-:-:S04]  /*9b70*/  @!P1 PRMT R21, RZ, 0x654, R21 ;  /* 0x00000654ff159816 */ /* 0x000fc80000000015 */
[----:B------:R0:W-:Y:S02]  /*9b80*/  @!P1 SYNCS.ARRIVE.TRANS64.RED.A1T0 RZ, [R21+URZ], RZ ;  /* 0x000000ff15ff99a7 */ /* 0x0001e4000810043f */
[----:B0-----:R-:W-:-:S04]  /*9b90*/  FADD.FTZ R21, R191, R28 ;  /* 0x0000001cbf157221 */ /* 0x001fc80000010000 */
[----:B------:R-:W-:Y:S01]  /*9ba0*/  FADD.FTZ R28, R170, R21 ;  /* 0x00000015aa1c7221 */ /* 0x000fe20000010000 */
[----:B------:R-:W-:-:S03]  /*9bb0*/  F2FP.BF16.F32.PACK_AB R170, R193, R170 ;  /* 0x000000aac1aa723e */ /* 0x000fc600000010ff */
[----:B------:R-:W-:Y:S02]  /*9bc0*/  FADD.FTZ R21, R193, R28 ;  /* 0x0000001cc1157221 */ /* 0x000fe40000010000 */
[----:B------:R0:W1:Y:S02]  /*9bd0*/  MUFU.EX2 R28, R171 ;  /* 0x000000ab001c7308 */ /* 0x0000640000000800 */
[----:B------:R-:W-:Y:S01]  /*9be0*/  FADD.FTZ R6, R164, R21 ;  /* 0x00000015a4067221 */ /* 0x000fe20000010000 */
[----:B------:R-:W-:-:S03]  /*9bf0*/  F2FP.BF16.F32.PACK_AB R164, R55, R164 ;  /* 0x000000a437a4723e */ /* 0x000fc600000010ff */
[----:B------:R-:W-:Y:S01]  /*9c00*/  FADD.FTZ R21, R55, R6 ;  /* 0x0000000637157221 */ /* 0x000fe20000010000 */
[----:B0-----:R-:W-:-:S03]  /*9c10*/  F2FP.BF16.F32.PACK_AB R171, R22, R9 ;  /* 0x0000000916ab723e */ /* 0x001fc600000010ff */
[----:B------:R-:W-:Y:S01]  /*9c20*/  FADD.FTZ R6, R166, R21 ;  /* 0x00000015a6067221 */ /* 0x000fe20000010000 */
[----:B------:R-:W0:Y:S01]  /*9c30*/  MUFU.EX2 R22, R221 ;  /* 0x000000dd00167308 */ /* 0x000e220000000800 */
[C---:B------:R-:W-:Y:S02]  /*9c40*/  F2FP.BF16.F32.PACK_AB R166, R57.reuse, R166 ;  /* 0x000000a639a6723e */ /* 0x040fe400000010ff */
[----:B------:R-:W-:Y:S01]  /*9c50*/  FADD.FTZ R21, R57, R6 ;  /* 0x0000000639157221 */ /* 0x000fe20000010000 */
[----:B-1----:R-:W-:-:S03]  /*9c60*/  FADD.FTZ R7, R28, R7 ;  /* 0x000000071c077221 */ /* 0x002fc60000010000 */
[----:B------:R-:W-:Y:S01]  /*9c70*/  FADD.FTZ R6, R160, R21 ;  /* 0x00000015a0067221 */ /* 0x000fe20000010000 */
[----:B------:R-:W-:Y:S01]  /*9c80*/  F2FP.BF16.F32.PACK_AB R160, R59, R160 ;  /* 0x000000a03ba0723e */ /* 0x000fe200000010ff */
[----:B------:R-:W-:Y:S02]  /*9c90*/  FADD.FTZ R7, R79, R7 ;  /* 0x000000074f077221 */ /* 0x000fe40000010000 */
[----:B------:R-:W-:Y:S01]  /*9ca0*/  FADD.FTZ R13, R59, R6 ;  /* 0x000000063b0d7221 */ /* 0x000fe20000010000 */
[----:B------:R-:W-:Y:S01]  /*9cb0*/  F2FP.BF16.F32.PACK_AB R159, R79, R28 ;  /* 0x0000001c4f9f723e */ /* 0x000fe200000010ff */
[----:B------:R-:W-:Y:S02]  /*9cc0*/  FADD.FTZ R7, R24, R7 ;  /* 0x0000000718077221 */ /* 0x000fe40000010000 */
[----:B------:R-:W-:Y:S01]  /*9cd0*/  FADD.FTZ R6, R162, R13 ;  /* 0x0000000da2067221 */ /* 0x000fe20000010000 */
[----:B------:R-:W-:Y:S01]  /*9ce0*/  F2FP.BF16.F32.PACK_AB R162, R61, R162 ;  /* 0x000000a23da2723e */ /* 0x000fe200000010ff */
[----:B------:R-:W-:-:S02]  /*9cf0*/  FADD.FTZ R7, R83, R7 ;  /* 0x0000000753077221 */ /* 0x000fc40000010000 */
[----:B------:R-:W-:Y:S02]  /*9d00*/  FADD.FTZ R9, R61, R6 ;  /* 0x000000063d097221 */ /* 0x000fe40000010000 */
[----:B0-----:R-:W-:Y:S02]  /*9d10*/  FADD.FTZ R8, R22, R7 ;  /* 0x0000000716087221 */ /* 0x001fe40000010000 */
        /* <DEDUP_REMOVED lines=10> */
[C---:B------:R-:W-:Y:S01]  /*9dc0*/  FADD.FTZ R6, R155.reuse, R8 ;  /* 0x000000089b067221 */ /* 0x040fe20000010000 */
[----:B------:R-:W-:Y:S01]  /*9dd0*/  F2FP.BF16.F32.PACK_AB R155, R155, R22 ;  /* 0x000000169b9b723e */ /* 0x000fe200000010ff */
[----:B------:R-:W-:Y:S01]  /*9de0*/  IMAD.MOV.U32 R8, RZ, RZ, R11 ;  /* 0x000000ffff087224 */ /* 0x000fe200078e000b */
[----:B------:R-:W-:Y:S06]  /*9df0*/  @P2 BRA `(.L_x_2074) ;  /* 0xffffffd400ec2947 */ /* 0x000fec000383ffff */
.L_x_2065:
        /* <DEDUP_REMOVED lines=67> */
.L_x_2075:
[----:B------:R-:W-:Y:S01]  /*a230*/  ULEA UR5, UR37, UR36, 0x3 ;  /* 0x0000002425057291 */ /* 0x000fe2000f8e183f */
[----:B------:R-:W-:-:S08]  /*a240*/  SHF.L.U32 R3, R3, 0x1f, RZ ;  /* 0x0000001f03037819 */ /* 0x000fd000000006ff */
[----:B------:R0:W1:Y:S01]  /*a250*/  SYNCS.PHASECHK.TRANS64.TRYWAIT P2, [UR5+0x34850], R3 ;  /* 0x03485003ff0075a7 */ /* 0x0000620008040145 */
[----:B------:R-:W-:Y:S05]  /*a260*/  @!P0 BRA `(.L_x_2076) ;  /* 0x0000000000048947 */ /* 0x000fea0003800000 */
[----:B------:R-:W-:Y:S01]  /*a270*/  BPT.TRAP 0x1 ;  /* 0x000000040000795c */ /* 0x000fe20000300000 */
.L_x_2076:
[----:B-1----:R-:W-:Y:S05]  /*a280*/  @P2 BRA `(.L_x_2077) ;  /* 0x0000000000082947 */ /* 0x002fea0003800000 */
[----:B------:R-:W1:Y:S02]  /*a290*/  SYNCS.PHASECHK.TRANS64.TRYWAIT P0, [UR5+0x34850], R3 ;  /* 0x03485003ff0075a7 */ /* 0x000e640008000145 */
[----:B-1----:R-:W-:Y:S05]  /*a2a0*/  @!P0 BRA `(.L_x_2078) ;  /* 0x00000060008c8947 */ /* 0x002fea0003800000 */
.L_x_2077:
        /* <DEDUP_REMOVED lines=9> */
[----:B------:R-:W-:Y:S01]  /*a340*/  IMAD.MOV.U32 R2, RZ, RZ, -0x800000 ;  /* 0xff800000ff027424 */ /* 0x000fe200078e00ff */
[----:B------:R-:W-:-:S02]  /*a350*/  ULOP3.LUT UR4, UR36, 0x4000000, URZ, 0xfc, !UPT ;  /* 0x0400000024047892 */ /* 0x000fc4000f8efc3f */
[----:B------:R-:W-:Y:S02]  /*a360*/  @!P1 PRMT R9, RZ, 0x654, R9 ;  /* 0x00000654ff099816 */ /* 0x000fe40000000009 */
[----:B------:R-:W-:-:S07]  /*a370*/  ULEA UR4, UR37, UR4, 0xb ;  /* 0x0000000425047291 */ /* 0x000fce000f8e583f */
[----:B------:R-:W-:Y:S02]  /*a380*/  UMOV UR6, UR4 ;  /* 0x0000000400067c82 */ /* 0x000fe40008000000 */
[----:B------:R-:W-:Y:S01]  /*a390*/  HGMMA.64x128x16.F32.BF16 R24, R180, gdesc[UR4].tnspB, R24, gsb0 ;  /* 0x41e00004b4187df0 */ /* 0x000fe20008001818 */
[----:B------:R-:W-:Y:S01]  /*a3a0*/  UIADD3 UR6, UR4, 0x80, URZ ;  /* 0x0000008004067890 */ /* 0x000fe2000fffe03f */
[----:B-1----:R-:W-:Y:S01]  /*a3b0*/  FADD.FTZ R0, R0, R7 ;  /* 0x0000000700007221 */ /* 0x002fe20000010000 */
[----:B------:R-:W-:Y:S01]  /*a3c0*/  UMOV UR7, 0x40000040 ;  /* 0x4000004000077882 */ /* 0x000fe20000000000 */
[----:B0-----:R-:W-:Y:S01]  /*a3d0*/  FADD.FTZ R4, R3, R6 ;  /* 0x0000000603047221 */ /* 0x001fe20000010000 */
[----:B------:R-:W-:Y:S02]  /*a3e0*/  IMAD.MOV.U32 R6, RZ, RZ, RZ ;  /* 0x000000ffff067224 */ /* 0x000fe400078e00ff */
[----:B------:R-:W0:Y:S04]  /*a3f0*/  SHFL.BFLY PT, R3, R0, 0x1, 0x1f ;  /* 0x0c201f0000037f89 */ /* 0x000e2800000e0000 */
[----:B------:R-:W1:Y:S01]  /*a400*/  SHFL.BFLY PT, R5, R4, 0x1, 0x1f ;  /* 0x0c201f0004057f89 */ /* 0x000e6200000e0000 */
[----:B0-----:R-:W-:Y:S01]  /*a410*/  FADD.FTZ R12, R0, R3 ;  /* 0x00000003000c7221 */ /* 0x001fe20000010000 */
[----:B------:R-:W-:-:S02]  /*a420*/  MOV R3, RZ ;  /* 0x000000ff00037202 */ /* 0x000fc40000000f00 */
[----:B------:R-:W-:Y:S01]  /*a430*/  MOV R0, 0xff800000 ;  /* 0xff80000000007802 */ /* 0x000fe20000000f00 */
        /* <DEDUP_REMOVED lines=114> */
.L_x_2048:
[----:B------:R-:W-:Y:S05]  /*ab60*/  @P0 BRA `(.L_x_2079) ;  /* 0x0000001400340947 */ /* 0x000fea0003800000 */
[----:B------:R-:W1:Y:S01]  /*ab70*/  S2R R3, SR_TID.X ;  /* 0x0000000000037919 */ /* 0x000e620000002100 */
[----:B------:R-:W2:Y:S01]  /*ab80*/  LDC R17, c[0x0][0xbe8] ;  /* 0x0002fa00ff117b82 */ /* 0x000ea20000000800 */
[----:B------:R-:W-:Y:S01]  /*ab90*/  SHF.R.S32.HI R11, RZ, 0x1f, R18 ;  /* 0x0000001fff0b7819 */ /* 0x000fe20000011412 */
[----:B------:R-:W-:Y:S01]  /*aba0*/  ULDC.64 UR4, c[0x0][0xbd0] ;  /* 0x0002f40000047ab9 */ /* 0x000fe20000000a00 */
[----:B------:R-:W3:Y:S01]  /*abb0*/  S2R R16, SR_CTAID.X ;  /* 0x0000000000107919 */ /* 0x000ee20000002500 */
[----:B------:R-:W-:Y:S01]  /*abc0*/  ULDC.64 UR6, c[0x0][0xb38] ;  /* 0x0002ce0000067ab9 */ /* 0x000fe20000000a00 */
[----:B------:R-:W-:Y:S03]  /*abd0*/  BSSY B0, `(.L_x_2080) ;  /* 0x00000e2000007945 */ /* 0x000fe60003800000 */
[----:B------:R-:W4:Y:S08]  /*abe0*/  S2UR UR9, SR_CTAID.Z ;  /* 0x00000000000979c3 */ /* 0x000f300000002700 */
[----:B------:R-:W5:Y:S08]  /*abf0*/  LDC.64 R20, c[0x0][0xbd8] ;  /* 0x0002f600ff147b82 */ /* 0x000f700000000a00 */
[----:B------:R-:W-:Y:S01]  /*ac00*/  BAR.SYNC.DEFER_BLOCKING 0x1, 0x100 ;  /* 0x0044000000007b1d */ /* 0x000fe20000010000 */
[----:B--2---:R-:W-:-:S07]  /*ac10*/  ISETP.NE.AND P0, PT, R17, 0x1, PT ;  /* 0x000000011100780c */ /* 0x004fce0003f05270 */
[----:B------:R-:W2:Y:S01]  /*ac20*/  S2UR UR8, SR_CTAID.Y ;  /* 0x00000000000879c3 */ /* 0x000ea20000002600 */
[----:B-1----:R-:W-:-:S07]  /*ac30*/  VIADD R3, R3, 0xffffff80 ;  /* 0xffffff8003037836 */ /* 0x002fce0000000000 */
[----:B------:R-:W2:Y:S01]  /*ac40*/  LDC R19, c[0x0][0xc50] ;  /* 0x00031400ff137b82 */ /* 0x000ea20000000800 */
[----:B0-----:R-:W-:-:S04]  /*ac50*/  SHF.R.S32.HI R4, RZ, 0x1f, R3 ;  /* 0x0000001fff047819 */ /* 0x001fc80000011403 */
[----:B------:R-:W-:-:S03]  /*ac60*/  LEA.HI R5, R4, R3, RZ, 0x7 ;  /* 0x0000000304057211 */ /* 0x000fc600078f38ff */
[----:B------:R-:W0:Y:S01]  /*ac70*/  LDC.64 R22, c[0x0][0xb40] ;  /* 0x0002d000ff167b82 */ /* 0x000e220000000a00 */
[----:B------:R-:W-:Y:S02]  /*ac80*/  LEA.HI R4, R4, R3, RZ, 0x2 ;  /* 0x0000000304047211 */ /* 0x000fe400078f10ff */
[----:B------:R-:W-:Y:S02]  /*ac90*/  LOP3.LUT R6, R5, 0xffffff80, RZ, 0xc0, !PT ;  /* 0xffffff8005067812 */ /* 0x000fe400078ec0ff */
[----:B------:R-:W-:-:S03]  /*aca0*/  LOP3.LUT R4, R4, 0xfffffffc, RZ, 0xc0, !PT ;  /* 0xfffffffc04047812 */ /* 0x000fc600078ec0ff */
[C---:B------:R-:W-:Y:S01]  /*acb0*/  IMAD.IADD R88, R3.reuse, 0x1, -R6 ;  /* 0x0000000103587824 */ /* 0x040fe200078e0a06 */
[----:B------:R-:W-:Y:S01]  /*acc0*/  SHF.R.S32.HI R6, RZ, 0x7, R5 ;  /* 0x00000007ff067819 */ /* 0x000fe20000011405 */
[----:B------:R-:W1:Y:S01]  /*acd0*/  @P0 LDC R13, c[0x0][0xbec] ;  /* 0x0002fb00ff0d0b82 */ /* 0x000e620000000800 */
[----:B------:R-:W-:Y:S02]  /*ace0*/  IADD3 R10, R3, -R4, RZ ;  /* 0x80000004030a7210 */ /* 0x000fe40007ffe0ff */
[----:B------:R-:W-:Y:S02]  /*acf0*/  SHF.R.S32.HI R7, RZ, 0x1f, R88 ;  /* 0x0000001fff077819 */ /* 0x000fe40000011458 */
[----:B------:R-:W-:Y:S02]  /*ad00*/  LEA.HI R3, R5, R6, RZ, 0x1 ;  /* 0x0000000605037211 */ /* 0x000fe400078f08ff */
[CC--:B------:R-:W-:Y:S01]  /*ad10*/  LEA.HI R89, R7.reuse, R88.reuse, RZ, 0x2 ;  /* 0x0000005807597211 */ /* 0x0c0fe200078f10ff */
[----:B------:R-:W1:Y:S01]  /*ad20*/  @P0 LDC R91, c[0x0][0xbec] ;  /* 0x0002fb00ff5b0b82 */ /* 0x000e620000000800 */
[----:B------:R-:W-:-:S02]  /*ad30*/  LEA.HI R7, R7, R88, RZ, 0x5 ;  /* 0x0000005807077211 */ /* 0x000fc400078f28ff */
[--C-:B------:R-:W-:Y:S02]  /*ad40*/  SHF.R.S32.HI R8, RZ, 0x2, R89.reuse ;  /* 0x00000002ff087819 */ /* 0x100fe40000011459 */
[----:B------:R-:W-:Y:S02]  /*ad50*/  SHF.R.S32.HI R9, RZ, 0x1f, R89 ;  /* 0x0000001fff097819 */ /* 0x000fe40000011459 */
[----:B------:R-:W-:Y:S01]  /*ad60*/  LOP3.LUT R3, R3, 0x3fffffe, RZ, 0xc0, !PT ;  /* 0x03fffffe03037812 */ /* 0x000fe200078ec0ff */
[----:B------:R-:W1:Y:S01]  /*ad70*/  @P0 LDC R15, c[0x0][0xbf0] ;  /* 0x0002fc00ff0f0b82 */ /* 0x000e620000000800 */
[----:B------:R-:W-:Y:S02]  /*ad80*/  LEA.HI R9, R9, R8, RZ, 0x3 ;  /* 0x0000000809097211 */ /* 0x000fe400078f18ff */
[----:B------:R-:W-:Y:S01]  /*ad90*/  SHF.R.S32.HI R7, RZ, 0x5, R7 ;  /* 0x00000005ff077819 */ /* 0x000fe20000011407 */
[----:B------:R-:W-:Y:S01]  /*ada0*/  IMAD.IADD R3, R6, 0x1, -R3 ;  /* 0x0000000106037824 */ /* 0x000fe200078e0a03 */
[----:B------:R-:W-:-:S02]  /*adb0*/  LOP3.LUT R9, R9, 0xfffffff8, RZ, 0xc0, !PT ;  /* 0xfffffff809097812 */ /* 0x000fc400078ec0ff */
[----:B------:R-:W-:Y:S01]  /*adc0*/  LEA.HI R5, R10, R10, RZ, 0x1 ;  /* 0x0000000a0a057211 */ /* 0x000fe200078f08ff */
[----:B------:R-:W1:Y:S01]  /*add0*/  @P0 LDC R14, c[0x0][0xbf0] ;  /* 0x0002fc00ff0e0b82 */ /* 0x000e620000000800 */
[----:B------:R-:W-:Y:S01]  /*ade0*/  LOP3.LUT R89, R89, 0x7ffffffc, RZ, 0xc0, !PT ;  /* 0x7ffffffc59597812 */ /* 0x000fe200078ec0ff */
[----:B------:R-:W-:Y:S01]  /*adf0*/  IMAD.IADD R4, R8, 0x1, -R9 ;  /* 0x0000000108047824 */ /* 0x000fe200078e0a09 */
[----:B------:R-:W-:-:S03]  /*ae00*/  LOP3.LUT R5, R5, 0x1ffffffe, RZ, 0xc0, !PT ;  /* 0x1ffffffe05057812 */ /* 0x000fc600078ec0ff */
[----:B------:R-:W-:Y:S01]  /*ae10*/  IMAD R4, R7, 0x10, R4 ;  /* 0x0000001007047824 */ /* 0x000fe200078e0204 */
[----:B------:R-:W-:Y:S01]  /*ae20*/  IADD3 R8, R10, -R5, RZ ;  /* 0x800000050a087210 */ /* 0x000fe20007ffe0ff */
[----:B------:R-:W-:Y:S02]  /*ae30*/  IMAD R7, R11, UR4, RZ ;  /* 0x000000040b077c24 */ /* 0x000fe4000f8e02ff */
[----:B------:R-:W-:Y:S02]  /*ae40*/  IMAD R3, R3, 0x40, R4 ;  /* 0x0000004003037824 */ /* 0x000fe400078e0204 */
[----:B------:R-:W-:Y:S01]  /*ae50*/  IMAD.WIDE.U32 R4, R18, UR4, RZ ;  /* 0x0000000412047c25 */ /* 0x000fe2000f8e00ff */
[----:B----4-:R-:W-:-:S03]  /*ae60*/  USHF.R.S32.HI UR4, URZ, 0x1f, UR9 ;  /* 0x0000001f3f047899 */ /* 0x010fc60008011409 */
[----:B------:R-:W-:Y:S02]  /*ae70*/  IMAD R9, R18, UR5, R7 ;  /* 0x0000000512097c24 */ /* 0x000fe4000f8e0207 */
[----:B------:R-:W-:Y:S02]  /*ae80*/  IMAD R11, R11, UR6, RZ ;  /* 0x000000060b0b7c24 */ /* 0x000fe4000f8e02ff */
[----:B------:R-:W-:Y:S02]  /*ae90*/  IMAD R8, R8, 0x8, R3 ;  /* 0x0000000808087824 */ /* 0x000fe400078e0203 */
[----:B------:R-:W-:Y:S02]  /*aea0*/  IMAD.IADD R5, R5, 0x1, R9 ;  /* 0x0000000105057824 */ /* 0x000fe400078e0209 */
[----:B------:R-:W-:Y:S01]  /*aeb0*/  IMAD.WIDE.U32 R6, R18, UR6, RZ ;  /* 0x0000000612067c25 */ /* 0x000fe2000f8e00ff */
[----:B---3--:R-:W-:-:S03]  /*aec0*/  LEA R8, R16, R8, 0x7 ;  /* 0x0000000810087211 */ /* 0x008fc600078e38ff */
[----:B------:R-:W-:Y:S01]  /*aed0*/  IMAD R9, R18, UR7, R11 ;  /* 0x0000000712097c24 */ /* 0x000fe2000f8e020b */
[----:B------:R-:W-:Y:S01]  /*aee0*/  ULDC.64 UR6, c[0x0][0xb48] ;  /* 0x0002d20000067ab9 */ /* 0x000fe20000000a00 */
[C---:B-----5:R-:W-:Y:S02]  /*aef0*/  IMAD R10, R20.reuse, UR4, RZ ;  /* 0x00000004140a7c24 */ /* 0x060fe4000f8e02ff */
[----:B------:R-:W-:Y:S02]  /*af00*/  IMAD.MOV R18, RZ, RZ, -R18 ;  /* 0x000000ffff127224 */ /* 0x000fe400078e0a12 */
[----:B------:R-:W-:Y:S02]  /*af10*/  IMAD R11, R21, UR9, R10 ;  /* 0x00000009150b7c24 */ /* 0x000fe4000f8e020a */
[----:B------:R-:W-:-:S04]  /*af20*/  IMAD.WIDE.U32 R4, R20, UR9, R4 ;  /* 0x0000000914047c25 */ /* 0x000fc8000f8e0004 */
[----:B0-----:R-:W-:Y:S01]  /*af30*/  IMAD R12, R22, UR4, RZ ;  /* 0x00000004160c7c24 */ /* 0x001fe2000f8e02ff */
[----:B------:R-:W-:Y:S01]  /*af40*/  IADD3 R5, R5, R11, RZ ;  /* 0x0000000b05057210 */ /* 0x000fe20007ffe0ff */
[----:B--2---:R-:W-:Y:S01]  /*af50*/  IMAD R19, R19, R18, UR8 ;  /* 0x0000000813137e24 */ /* 0x004fe2000f8e0212 */
[----:B------:R-:W-:Y:S01]  /*af60*/  ULDC.64 UR4, c[0x0][0xbe0] ;  /* 0x0002f80000047ab9 */ /* 0x000fe20000000a00 */
[----:B------:R-:W-:Y:S02]  /*af70*/  IMAD.IADD R7, R7, 0x1, R9 ;  /* 0x0000000107077824 */ /* 0x000fe400078e0209 */
[----:B-1----:R-:W-:-:S04]  /*af80*/  @P0 IMAD.HI.U32 R10, R8, R13, RZ ;  /* 0x0000000d080a0227 */ /* 0x002fc800078e00ff */
[----:B------:R-:W-:Y:S01]  /*af90*/  IMAD R13, R23, UR9, R12 ;  /* 0x00000009170d7c24 */ /* 0x000fe2000f8e020c */
[----:B------:R-:W-:Y:S01]  /*afa0*/  SHF.R.S32.HI R12, RZ, 0x1f, R19 ;  /* 0x0000001fff0c7819 */ /* 0x000fe20000011413 */
[----:B------:R-:W-:Y:S01]  /*afb0*/  IMAD.WIDE.U32 R6, R22, UR9, R6 ;  /* 0x0000000916067c25 */ /* 0x000fe2000f8e0006 */
[----:B------:R-:W-:-:S03]  /*afc0*/  ULDC.64 UR8, c[0x0][0xb28] ;  /* 0x0002ca0000087ab9 */ /* 0x000fc60000000a00 */
        /* <DEDUP_REMOVED lines=10> */
[----:B------:R-:W-:Y:S01]  /*b070*/  IMAD R15, R19, UR7, R13 ;  /* 0x00000007130f7c24 */ /* 0x000fe2000f8e020d */
[--C-:B------:R-:W-:Y:S01]  /*b080*/  SHF.R.S32.HI R13, RZ, 0x1f, R9.reuse ;  /* 0x0000001fff0d7819 */ /* 0x100fe20000011409 */
[----:B------:R-:W-:Y:S01]  /*b090*/  IMAD.MOV R9, RZ, RZ, -R9 ;  /* 0x000000ffff097224 */ /* 0x000fe200078e0a09 */
[----:B------:R-:W-:Y:S01]  /*b0a0*/  IADD3 R14, -R11, RZ, RZ ;  /* 0x000000ff0b0e7210 */ /* 0x000fe20007ffe1ff */
[----:B------:R-:W-:Y:S01]  /*b0b0*/  IMAD R12, R19, UR5, R10 ;  /* 0x00000005130c7c24 */ /* 0x000fe2000f8e020a */
[----:B------:R-:W-:Y:S01]  /*b0c0*/  SHF.R.S32.HI R10, RZ, 0x1f, R11 ;  /* 0x0000001fff0a7819 */ /* 0x000fe2000001140b */
[----:B------:R-:W-:Y:S01]  /*b0d0*/  IMAD R9, R17, R9, R8 ;  /* 0x0000000911097224 */ /* 0x000fe200078e0208 */
[----:B------:R-:W-:Y:S01]  /*b0e0*/  ULDC.64 UR4, c[0x0][0xb30] ;  /* 0x0002cc0000047ab9 */ /* 0x000fe20000000a00 */
[----:B------:R-:W-:Y:S01]  /*b0f0*/  IMAD.WIDE.U32 R6, R19, UR6, R6 ;  /* 0x0000000613067c25 */ /* 0x000fe2000f8e0006 */
[----:B------:R-:W-:Y:S01]  /*b100*/  IADD3.X R5, R13, R5, R12, P0, !PT ;  /* 0x000000050d057210 */ /* 0x000fe200007fe40c */
[----:B------:R-:W-:-:S02]  /*b110*/  ULDC.64 UR6, c[0x0][0xbc8] ;  /* 0x0002f20000067ab9 */ /* 0x000fc40000000a00 */
        /* <DEDUP_REMOVED lines=21> */
[----:B------:R-:W-:Y:S01]  /*b270*/  IADD3 R5, R7, R15, RZ ;  /* 0x0000000f07057210 */ /* 0x000fe20007ffe0ff */
[----:B------:R-:W-:Y:S01]  /*b280*/  IMAD R3, R16, 0x80, R3 ;  /* 0x0000008010037824 */ /* 0x000fe200078e0203 */
[----:B------:R-:W-:Y:S01]  /*b290*/  LEA R20, P1, R6, UR8, 0x2 ;  /* 0x0000000806147c11 */ /* 0x000fe2000f8210ff */
[----:B0-----:R-:W-:Y:S01]  /*b2a0*/  ULEA UR4, UR5, UR4, 0x18 ;  /* 0x0000000405047291 */ /* 0x001fe2000f8ec03f */
[----:B------:R-:W-:Y:S01]  /*b2b0*/  LEA.HI.X R9, R4, UR7, R9, 0x2, P0 ;  /* 0x0000000704097c11 */ /* 0x000fe200080f1409 */
[----:B------:R-:W-:Y:S01]  /*b2c0*/  IMAD R16, R17, UR6, RZ ;  /* 0x0000000611107c24 */ /* 0x000fe2000f8e02ff */
[----:B------:R-:W-:Y:S01]  /*b2d0*/  LEA.HI.X R22, R6, UR9, R5, 0x2, P1 ;  /* 0x0000000906167c11 */ /* 0x000fe200088f1405 */
[----:B------:R-:W-:Y:S01]  /*b2e0*/  SHFL.IDX PT, R4, R8, RZ, 0x1c1f ;  /* 0x001c1fff08047589 */ /* 0x000fe200000e0000 */
[C---:B------:R-:W-:Y:S01]  /*b2f0*/  LOP3.LUT P0, RZ, R88.reuse, 0x3, RZ, 0xc0, !PT ;  /* 0x0000000358ff7812 */ /* 0x040fe2000780c0ff */
        /* <DEDUP_REMOVED lines=24> */
[----:B------:R-:W-:Y:S01]  /*b480*/  ISETP.GE.AND P0, PT, R6, UR4, PT ;  /* 0x0000000406007c0c */ /* 0x000fe2000bf06270 */
[----:B------:R-:W-:Y:S01]  /*b490*/  VIADD R9, R19, 0x30 ;  /* 0x0000003013097836 */ /* 0x000fe20000000000 */
[----:B------:R-:W-:Y:S01]  /*b4a0*/  ISETP.GE.AND P1, PT, R7, UR4, PT ;  /* 0x0000000407007c0c */ /* 0x000fe2000bf26270 */
[C---:B------:R-:W-:Y:S01]  /*b4b0*/  VIADD R10, R19.reuse, 0x38 ;  /* 0x00000038130a7836 */ /* 0x040fe20000000000 */
[C---:B------:R-:W-:Y:S01]  /*b4c0*/  IADD3 R11, R19.reuse, 0x40, RZ ;  /* 0x00000040130b7810 */ /* 0x040fe20007ffe0ff */
[----:B------:R-:W-:Y:S01]  /*b4d0*/  VIADD R12, R19, 0x50 ;  /* 0x00000050130c7836 */ /* 0x000fe20000000000 */
[----:B------:R-:W-:-:S02]  /*b4e0*/  ISETP.GE.AND P4, PT, R9, UR4, PT ;  /* 0x0000000409007c0c */ /* 0x000fc4000bf86270 */
[----:B------:R-:W-:Y:S01]  /*b4f0*/  ISETP.GE.AND P5, PT, R10, UR4, PT ;  /* 0x000000040a007c0c */ /* 0x000fe2000bfa6270 */
[----:B---34-:R-:W-:Y:S01]  /*b500*/  @!P2 IMAD.WIDE R2, R19, 0x4, R14 ;  /* 0x000000041302a825 */ /* 0x018fe200078e020e */
[----:B------:R-:W-:Y:S02]  /*b510*/  ISETP.GE.AND P6, PT, R11, UR4, PT ;  /* 0x000000040b007c0c */ /* 0x000fe4000bfc6270 */
[----:B------:R-:W-:Y:S02]  /*b520*/  @!P3 LEA.HI R0, R0, R0, RZ, 0x1 ;  /* 0x000000000000b211 */ /* 0x000fe400078f08ff */
[----:B------:R0:W-:Y:S01]  /*b530*/  @!P2 ST.E.64 desc[UR42][R2.64], R24 ;  /* 0x000000180200a985 */ /* 0x0001e2000c101b2a */
[----:B------:R-:W-:Y:S02]  /*b540*/  @!P0 LEA.HI R6, R6, R6, RZ, 0x1 ;  /* 0x0000000606068211 */ /* 0x000fe400078f08ff */
[----:B------:R-:W-:Y:S02]  /*b550*/  @!P3 LOP3.LUT R5, R0, 0xfffffffe, RZ, 0xc0, !PT ;  /* 0xfffffffe0005b812 */ /* 0x000fe400078ec0ff */
[----:B------:R-:W-:-:S02]  /*b560*/  IADD3 R0, R19, 0x20, RZ ;  /* 0x0000002013007810 */ /* 0x000fc40007ffe0ff */
        /* <DEDUP_REMOVED lines=10> */
[----:B------:R-:W-:Y:S02]  /*b610*/  @!P2 LEA.HI R0, R0, R0, RZ, 0x1 ;  /* 0x000000000000a211 */ /* 0x000fe400078f08ff */
[----:B------:R-:W-:Y:S02]  /*b620*/  IADD3 R18, R19, 0x60, RZ ;  /* 0x0000006013127810 */ /* 0x000fe40007ffe0ff */
[----:B------:R0:W-:Y:S01]  /*b630*/  @!P0 ST.E.64 desc[UR42][R2.64], R32 ;  /* 0x0000002002008985 */ /* 0x0001e2000c101b2a */
[----:B------:R-:W-:Y:S02]  /*b640*/  @!P3 LEA.HI R8, R8, R8, RZ, 0x1 ;  /* 0x000000080808b211 */ /* 0x000fe400078f08ff */
[----:B-1----:R-:W-:Y:S02]  /*b650*/  @!P1 LOP3.LUT R5, R7, 0xfffffffe, RZ, 0xc0, !PT ;  /* 0xfffffffe07059812 */ /* 0x002fe400078ec0ff */
[----:B------:R-:W-:-:S02]  /*b660*/  @!P2 LOP3.LUT R7, R0, 0xfffffffe, RZ, 0xc0, !PT ;  /* 0xfffffffe0007a812 */ /* 0x000fc400078ec0ff */
        /* <DEDUP_REMOVED lines=8> */
[----:B0-----:R-:W-:Y:S02]  /*b6f0*/  @!P3 IMAD.WIDE R2, R9, 0x4, R14 ;  /* 0x000000040902b825 */ /* 0x001fe400078e020e */
[----:B------:R0:W-:Y:S02]  /*b700*/  @!P2 ST.E.64 desc[UR42][R6.64], R40 ;  /* 0x000000280600a985 */ /* 0x0001e4000c101b2a */
[----:B------:R-:W-:-:S02]  /*b710*/  VIADD R0, R19, 0x48 ;  /* 0x0000004813007836 */ /* 0x000fc40000000000 */
[--C-:B------:R-:W-:Y:S01]  /*b720*/  @!P5 IMAD.WIDE R8, R13, 0x4, R14.reuse ;  /* 0x000000040d08d825 */ /* 0x100fe200078e020e */
[----:B------:R2:W-:Y:S01]  /*b730*/  @!P3 ST.E.64 desc[UR42][R2.64], R44 ;  /* 0x0000002c0200b985 */ /* 0x0005e2000c101b2a */
[----:B------:R-:W-:Y:S02]  /*b740*/  ISETP.GE.AND P3, PT, R18, UR4, PT ;  /* 0x0000000412007c0c */ /* 0x000fe4000bf66270 */
[----:B------:R-:W-:Y:S01]  /*b750*/  VIADD R13, R19, 0x58 ;  /* 0x00000058130d7836 */ /* 0x000fe20000000000 */
[----:B------:R-:W-:Y:S01]  /*b760*/  ISETP.GE.AND P0, PT, R0, UR4, PT ;  /* 0x0000000400007c0c */ /* 0x000fe2000bf06270 */
[--C-:B-1----:R-:W-:Y:S01]  /*b770*/  @!P4 IMAD.WIDE R4, R11, 0x4, R14.reuse ;  /* 0x000000040b04c825 */ /* 0x102fe200078e020e */
[----:B------:R-:W-:Y:S02]  /*b780*/  @!P1 LEA.HI R12, R12, R12, RZ, 0x1 ;  /* 0x0000000c0c0c9211 */ /* 0x000fe400078f08ff */
        /* <DEDUP_REMOVED lines=38> */
.L_x_2081:
[----:B------:R-:W-:Y:S05]  /*b9f0*/  BSYNC B0 ;  /* 0x0000000000007941 */ /* 0x000fea0003800000 */
.L_x_2080:
[----:B------:R-:W-:Y:S01]  /*ba00*/  ISETP.GE.AND P0, PT, R17, R16, PT ;  /* 0x000000101100720c */ /* 0x000fe20003f06270 */
[----:B0-----:R0:W1:Y:S04]  /*ba10*/  SHFL.IDX PT, R13, R22, 0x1, 0x1c1f ;  /* 0x003c1f00160d7f89 */ /* 0x00106800000e0000 */
[----:B------:R0:W0:Y:S08]  /*ba20*/  SHFL.IDX PT, R12, R20, 0x1, 0x1c1f ;  /* 0x003c1f00140c7f89 */ /* 0x00003000000e0000 */
[----:B------:R-:W-:Y:S05]  /*ba30*/  @P0 BRA `(.L_x_2046) ;  /* 0x0000004800100947 */ /* 0x000fea0003800000 */
[----:B------:R-:W-:Y:S01]  /*ba40*/  ULDC UR4, c[0x0][0xac8] ;  /* 0x0002b20000047ab9 */ /* 0x000fe20000000800 */
[C---:B--2---:R-:W-:Y:S01]  /*ba50*/  IADD3 R0, R19.reuse, 0x8, RZ ;  /* 0x0000000813007810 */ /* 0x044fe20007ffe0ff */
[C---:B------:R-:W-:Y:S01]  /*ba60*/  VIADD R4, R19.reuse, 0x10 ;  /* 0x0000001013047836 */ /* 0x040fe20000000000 */
[C---:B------:R-:W-:Y:S01]  /*ba70*/  ISETP.GE.AND P0, PT, R19.reuse, UR4, PT ;  /* 0x0000000413007c0c */ /* 0x040fe2000bf06270 */
        /* <DEDUP_REMOVED lines=8> */
[----:B------:R-:W-:Y:S01]  /*bb00*/  VIADD R16, R19, 0x40 ;  /* 0x0000004013107836 */ /* 0x000fe20000000000 */
[----:B------:R-:W-:Y:S01]  /*bb10*/  ISETP.GE.AND P3, PT, R9, UR4, PT ;  /* 0x0000000409007c0c */ /* 0x000fe2000bf66270 */
[C---:B0-----:R-:W-:Y:S01]  /*bb20*/  VIADD R20, R19.reuse, 0x70 ;  /* 0x0000007013147836 */ /* 0x041fe20000000000 */
[----:B------:R-:W-:Y:S01]  /*bb30*/  ISETP.GE.AND P2, PT, R10, UR4, PT ;  /* 0x000000040a007c0c */ /* 0x000fe2000bf46270 */
[----:B-1----:R-:W-:Y:S01]  /*bb40*/  @!P0 IMAD.WIDE R2, R19, 0x4, R12 ;  /* 0x0000000413028825 */ /* 0x002fe200078e020c */
[----:B------:R-:W-:-:S02]  /*bb50*/  ISETP.GE.AND P1, PT, R11, UR4, PT ;  /* 0x000000040b007c0c */ /* 0x000fc4000bf26270 */
[----:B------:R-:W-:Y:S02]  /*bb60*/  @!P5 LEA.HI R0, R0, R0, RZ, 0x1 ;  /* 0x000000000000d211 */ /* 0x000fe400078f08ff */
[----:B------:R0:W-:Y:S01]  /*bb70*/  @!P0 ST.E.64 desc[UR42][R2.64], R26 ;  /* 0x0000001a02008985 */ /* 0x0001e2000c101b2a */
[----:B------:R-:W-:Y:S02]  /*bb80*/  ISETP.GE.AND P0, PT, R6, UR4, PT ;  /* 0x0000000406007c0c */ /* 0x000fe4000bf06270 */
[----:B------:R-:W-:Y:S02]  /*bb90*/  @!P6 LEA.HI R4, R4, R4, RZ, 0x1 ;  /* 0x000000040404e211 */ /* 0x000fe400078f08ff */
[----:B------:R-:W-:Y:S02]  /*bba0*/  @!P5 LOP3.LUT R5, R0, 0xfffffffe, RZ, 0xc0, !PT ;  /* 0xfffffffe0005d812 */ /* 0x000fe400078ec0ff */
[----:B------:R-:W-:Y:S02]  /*bbb0*/  @!P6 LOP3.LUT R7, R4, 0xfffffffe, RZ, 0xc0, !PT ;  /* 0xfffffffe0407e812 */ /* 0x000fe400078ec0ff */
[----:B------:R-:W-:-:S02]  /*bbc0*/  @!P4 LEA.HI R8, R8, R8, RZ, 0x1 ;  /* 0x000000080808c211 */ /* 0x000fc400078f08ff */
[----:B------:R-:W-:Y:S02]  /*bbd0*/  @!P3 LEA.HI R0, R9, R9, RZ, 0x1 ;  /* 0x000000090900b211 */ /* 0x000fe400078f08ff */
[----:B------:R-:W-:Y:S01]  /*bbe0*/  @!P2 LEA.HI R10, R10, R10, RZ, 0x1 ;  /* 0x0000000a0a0aa211 */ /* 0x000fe200078f08ff */
[--C-:B0-----:R-:W-:Y:S01]  /*bbf0*/  @!P5 IMAD.WIDE R2, R5, 0x4, R12.reuse ;  /* 0x000000040502d825 */ /* 0x101fe200078e020c */
[----:B------:R-:W-:Y:S02]  /*bc00*/  @!P0 LEA.HI R6, R6, R6, RZ, 0x1 ;  /* 0x0000000606068211 */ /* 0x000fe400078f08ff */
[----:B---3--:R-:W-:Y:S01]  /*bc10*/  @!P1 LEA.HI R14, R11, R11, RZ, 0x1 ;  /* 0x0000000b0b0e9211 */ /* 0x008fe200078f08ff */
[----:B------:R-:W-:Y:S01]  /*bc20*/  @!P6 IMAD.WIDE R4, R7, 0x4, R12 ;  /* 0x000000040704e825 */ /* 0x000fe200078e020c */
[----:B------:R-:W-:Y:S01]  /*bc30*/  @!P0 LOP3.LUT R7, R6, 0xfffffffe, RZ, 0xc0, !PT ;  /* 0xfffffffe06078812 */ /* 0x000fe200078ec0ff */
[----:B------:R0:W-:Y:S01]  /*bc40*/  @!P5 ST.E.64 desc[UR42][R2.64], R30 ;  /* 0x0000001e0200d985 */ /* 0x0001e2000c101b2a */
[----:B------:R-:W-:-:S02]  /*bc50*/  @!P4 LOP3.LUT R9, R8, 0xfffffffe, RZ, 0xc0, !PT ;  /* 0xfffffffe0809c812 */ /* 0x000fc400078ec0ff */
[----:B------:R-:W-:Y:S01]  /*bc60*/  @!P3 LOP3.LUT R11, R0, 0xfffffffe, RZ, 0xc0, !PT ;  /* 0xfffffffe000bb812 */ /* 0x000fe200078ec0ff */
[----:B------:R1:W-:Y:S01]  /*bc70*/  @!P6 ST.E.64 desc[UR42][R4.64], R34 ;  /* 0x000000220400e985 */ /* 0x0003e2000c101b2a */
[----:B----4-:R-:W-:Y:S01]  /*bc80*/  @!P2 LOP3.LUT R15, R10, 0xfffffffe, RZ, 0xc0, !PT ;  /* 0xfffffffe0a0fa812 */ /* 0x010fe200078ec0ff */
[C---:B------:R-:W-:Y:S01]  /*bc90*/  VIADD R0, R19.reuse, 0x50 ;  /* 0x0000005013007836 */ /* 0x040fe20000000000 */
[----:B------:R-:W-:Y:S01]  /*bca0*/  @!P1 LOP3.LUT R17, R14, 0xfffffffe, RZ, 0xc0, !PT ;  /* 0xfffffffe0e119812 */ /* 0x000fe200078ec0ff */
[C---:B------:R-:W-:Y:S01]  /*bcb0*/  VIADD R14, R19.reuse, 0x58 ;  /* 0x00000058130e7836 */ /* 0x040fe20000000000 */
[----:B------:R-:W-:Y:S02]  /*bcc0*/  IADD3 R18, R19, 0x48, RZ ;  /* 0x0000004813127810 */ /* 0x000fe40007ffe0ff */
[----:B------:R-:W-:Y:S02]  /*bcd0*/  ISETP.GE.AND P5, PT, R16, UR4, PT ;  /* 0x0000000410007c0c */ /* 0x000fe4000bfa6270 */
[----:B------:R-:W-:Y:S01]  /*bce0*/  ISETP.GE.AND P6, PT, R18, UR4, PT ;  /* 0x0000000412007c0c */ /* 0x000fe2000bfc6270 */
[----:B0-----:R-:W-:-:S04]  /*bcf0*/  @!P0 IMAD.WIDE R2, R7, 0x4, R12 ;  /* 0x0000000407028825 */ /* 0x001fc800078e020c */
        /* <DEDUP_REMOVED lines=8> */
[----:B------:R-:W-:-:S02]  /*bd80*/  @!P5 LEA.HI R16, R16, R16, RZ, 0x1 ;  /* 0x000000101010d211 */ /* 0x000fc400078f08ff */
[----:B------:R-:W-:Y:S01]  /*bd90*/  @!P1 IMAD.WIDE R10, R17, 0x4, R12 ;  /* 0x00000004110a9825 */ /* 0x000fe200078e020c */
[----:B------:R3:W-:Y:S01]  /*bda0*/  @!P2 ST.E.64 desc[UR42][R8.64], R50 ;  /* 0x000000320800a985 */ /* 0x0007e2000c101b2a */
[C---:B------:R-:W-:Y:S02]  /*bdb0*/  IADD3 R17, R19.reuse, 0x68, RZ ;  /* 0x0000006813117810 */ /* 0x040fe40007ffe0ff */
[C---:B------:R-:W-:Y:S01]  /*bdc0*/  VIADD R15, R19.reuse, 0x60 ;  /* 0x00000060130f7836 */ /* 0x040fe20000000000 */
[----:B------:R4:W-:Y:S01]  /*bdd0*/  @!P1 ST.E.64 desc[UR42][R10.64], R54 ;  /* 0x000000360a009985 */ /* 0x0009e2000c101b2a */
[----:B------:R-:W-:Y:S01]  /*bde0*/  ISETP.GE.AND P1, PT, R14, UR4, PT ;  /* 0x000000040e007c0c */ /* 0x000fe2000bf26270 */
[----:B------:R-:W-:Y:S01]  /*bdf0*/  VIADD R19, R19, 0x78 ;  /* 0x0000007813137836 */ /* 0x000fe20000000000 */
[----:B------:R-:W-:Y:S02]  /*be00*/  ISETP.GE.AND P3, PT, R17, UR4, PT ;  /* 0x0000000411007c0c */ /* 0x000fe4000bf66270 */
        /* <DEDUP_REMOVED lines=17> */
[----:B----4-:R-:W-:Y:S01]  /*bf20*/  @!P4 LOP3.LUT R11, R20, 0xfffffffe, RZ, 0xc0, !PT ;  /* 0xfffffffe140bc812 */ /* 0x010fe200078ec0ff */
        /* <DEDUP_REMOVED lines=17> */
.L_x_2079:
[----:B------:R-:W1:Y:S02]  /*c040*/  S2R R0, SR_TID.X ;  /* 0x0000000000007919 */ /* 0x000e640000002100 */
[----:B-1----:R-:W-:-:S05]  /*c050*/  VIADD R2, R0, 0xffffff80 ;  /* 0xffffff8000027836 */ /* 0x002fca0000000000 */
[----:B------:R-:W-:-:S13]  /*c060*/  ISETP.GT.AND P0, PT, R2, 0x7f, PT ;  /* 0x0000007f0200780c */ /* 0x000fda0003f04270 */
[----:B------:R-:W-:Y:S05]  /*c070*/  @P0 BRA `(.L_x_2046) ;  /* 0x0000004000800947 */ /* 0x000fea0003800000 */
[----:B------:R-:W1:Y:S01]  /*c080*/  S2R R3, SR_CTAID.X ;  /* 0x0000000000037919 */ /* 0x000e620000002500 */
[----:B------:R-:W2:Y:S01]  /*c090*/  LDC R6, c[0x0][0xbe8] ;  /* 0x0002fa00ff067b82 */ /* 0x000ea20000000800 */
[----:B------:R-:W-:Y:S01]  /*c0a0*/  ULDC UR4, c[0x0][0xa88] ;  /* 0x0002a20000047ab9 */ /* 0x000fe20000000800 */
[----:B-1----:R-:W-:Y:S01]  /*c0b0*/  LEA R0, R3, R0, 0x7 ;  /* 0x0000000003007211 */ /* 0x002fe200078e38ff */
[----:B--2---:R-:W-:-:S04]  /*c0c0*/  IMAD R3, R6, UR4, RZ ;  /* 0x0000000406037c24 */ /* 0x004fc8000f8e02ff */
[----:B------:R-:W-:-:S05]  /*c0d0*/  VIADD R0, R0, 0xffffff80 ;  /* 0xffffff8000007836 */ /* 0x000fca0000000000 */
[----:B------:R-:W-:-:S13]  /*c0e0*/  ISETP.GE.AND P0, PT, R0, R3, PT ;  /* 0x000000030000720c */ /* 0x000fda0003f06270 */
[----:B------:R-:W-:Y:S05]  /*c0f0*/  @P0 BRA `(.L_x_2046) ;  /* 0x0000004000600947 */ /* 0x000fea0003800000 */
[----:B------:R-:W-:Y:S01]  /*c100*/  ISETP.NE.AND P0, PT, R6, 0x1, PT ;  /* 0x000000010600780c */ /* 0x000fe20003f05270 */
[----:B------:R-:W1:Y:S01]  /*c110*/  S2UR UR4, SR_CTAID.Z ;  /* 0x00000000000479c3 */ /* 0x000e620000002700 */
[----:B------:R-:W-:Y:S01]  /*c120*/  SHF.R.S32.HI R5, RZ, 0x1f, R18 ;  /* 0x0000001fff057819 */ /* 0x000fe20000011412 */
[----:B------:R-:W-:Y:S02]  /*c130*/  ULDC.64 UR6, c[0x0][0xbd0] ;  /* 0x0002f40000067ab9 */ /* 0x000fe40000000a00 */
[----:B------:R-:W-:-:S04]  /*c140*/  IMAD.WIDE.U32 R2, R18, UR6, RZ ;  /* 0x0000000612027c25 */ /* 0x000fc8000f8e00ff */
[----:B------:R-:W2:Y:S01]  /*c150*/  LDC.64 R12, c[0x0][0xbd8] ;  /* 0x0002f600ff0c7b82 */ /* 0x000ea20000000a00 */
[----:B------:R-:W-:-:S04]  /*c160*/  IMAD R5, R5, UR6, RZ ;  /* 0x0000000605057c24 */ /* 0x000fc8000f8e02ff */
[----:B------:R-:W-:Y:S02]  /*c170*/  IMAD R5, R18, UR7, R5 ;  /* 0x0000000712057c24 */ /* 0x000fe4000f8e0205 */
[----:B------:R-:W-:Y:S01]  /*c180*/  IMAD.MOV R18, RZ, RZ, -R18 ;  /* 0x000000ffff127224 */ /* 0x000fe200078e0a12 */
[----:B------:R-:W0:Y:S01]  /*c190*/  @P0 LDC R9, c[0x0][0xbec] ;  /* 0x0002fb00ff090b82 */ /* 0x000e220000000800 */
[----:B------:R-:W-:Y:S01]  /*c1a0*/  IMAD.IADD R3, R3, 0x1, R5 ;  /* 0x0000000103037824 */ /* 0x000fe200078e0205 */
[----:B------:R-:W-:-:S06]  /*c1b0*/  MOV R5, R0 ;  /* 0x0000000000057202 */ /* 0x000fcc0000000f00 */
[----:B------:R-:W3:Y:S01]  /*c1c0*/  S2UR UR8, SR_CTAID.Y ;  /* 0x00000000000879c3 */ /* 0x000ee20000002600 */
[----:B-1----:R-:W-:-:S07]  /*c1d0*/  USHF.R.S32.HI UR5, URZ, 0x1f, UR4 ;  /* 0x0000001f3f057899 */ /* 0x002fce0008011404 */
[----:B------:R-:W3:Y:S01]  /*c1e0*/  LDC R7, c[0x0][0xc50] ;  /* 0x00031400ff077b82 */ /* 0x000ee20000000800 */
[C---:B--2---:R-:W-:Y:S02]  /*c1f0*/  IMAD R8, R12.reuse, UR5, RZ ;  /* 0x000000050c087c24 */ /* 0x044fe4000f8e02ff */
[----:B------:R-:W-:-:S04]  /*c200*/  IMAD.WIDE.U32 R2, R12, UR4, R2 ;  /* 0x000000040c027c25 */ /* 0x000fc8000f8e0002 */
[----:B------:R-:W-:Y:S01]  /*c210*/  IMAD R13, R13, UR4, R8 ;  /* 0x000000040d0d7c24 */ /* 0x000fe2000f8e0208 */
[----:B------:R-:W1:Y:S01]  /*c220*/  @P0 LDC R11, c[0x0][0xbf0] ;  /* 0x0002fc00ff0b0b82 */ /* 0x000e620000000800 */
[----:B0-----:R-:W-:Y:S01]  /*c230*/  @P0 IMAD.HI.U32 R4, R0, R9, RZ ;  /* 0x0000000900040227 */ /* 0x001fe200078e00ff */
[----:B------:R-:W-:-:S03]  /*c240*/  ULDC.64 UR4, c[0x0][0xbe0] ;  /* 0x0002f80000047ab9 */ /* 0x000fc60000000a00 */
[----:B------:R-:W-:Y:S02]  /*c250*/  IMAD.IADD R3, R13, 0x1, R3 ;  /* 0x000000010d037824 */ /* 0x000fe400078e0203 */
[----:B---3--:R-:W-:-:S04]  /*c260*/  IMAD R9, R7, R18, UR8 ;  /* 0x0000000807097e24 */ /* 0x008fc8000f8e0212 */
[----:B------:R-:W-:Y:S01]  /*c270*/  IMAD.WIDE.U32 R2, R9, UR4, R2 ;  /* 0x0000000409027c25 */ /* 0x000fe2000f8e0002 */
[----:B-1----:R-:W-:Y:S02]  /*c280*/  @P0 SHF.R.U32.HI R5, RZ, R11, R4 ;  /* 0x0000000bff050219 */ /* 0x002fe40000011604 */
        /* <DEDUP_REMOVED lines=16> */
[----:B------:R-:W-:Y:S02]  /*c390*/  LEA.HI.X R5, R2, UR5, R3, 0x2, P0 ;  /* 0x0000000502057c11 */ /* 0x000fe400080f1403 */
[----:B------:R-:W-:-:S05]  /*c3a0*/  MOV R3, 0xff800000 ;  /* 0xff80000000037802 */ /* 0x000fca0000000f00 */
[----:B------:R1:W-:Y:S01]  /*c3b0*/  STG.E desc[UR42][R4.64], R3 ;  /* 0x0000000304007986 */ /* 0x0003e2000c10192a */
[----:B------:R-:W-:Y:S05]  /*c3c0*/  BRA `(.L_x_2046) ;  /* 0x0000003c00ac7947 */ /* 0x000fea0003800000 */
.L_x_2044:
        /* <DEDUP_REMOVED lines=18> */
.L_x_2082:
[----:B------:R-:W-:Y:S01]  /*c4f0*/  ULDC UR39, c[0x0][0xc50] ;  /* 0x0003140000277ab9 */ /* 0x000fe20000000800 */
[----:B------:R-:W-:Y:S01]  /*c500*/  UMOV UR36, UR6 ;  /* 0x0000000600247c82 */ /* 0x000fe20008000000 */
[----:B------:R-:W-:-:S11]  /*c510*/  UISETP.NE.AND UP0, UPT, UR39, 0x1, UPT ;  /* 0x000000012700788c */ /* 0x000fd6000bf05270 */
[----:B------:R-:W-:Y:S01]  /*c520*/  @UP0 ULDC UR4, c[0x0][0xc54] ;  /* 0x0003150000040ab9 */ /* 0x000fe20000000800 */
[----:B------:R-:W-:Y:S01]  /*c530*/  @UP0 ULDC UR7, c[0x0][0xc58] ;  /* 0x0003160000070ab9 */ /* 0x000fe20000000800 */
[----:B------:R-:W-:-:S04]  /*c540*/  UIMAD.WIDE.U32 UR4, UR6, UR4, URZ ;  /* 0x00000004060472a5 */ /* 0x000fc8000f8e003f */
[----:B------:R-:W-:-:S12]  /*c550*/  @UP0 USHF.R.U32.HI UR36, URZ, UR7, UR5 ;  /* 0x000000073f240299 */ /* 0x000fd80008011605 */
.L_x_2083:
        /* <DEDUP_REMOVED lines=10> */
[----:B------:R-:W-:Y:S01]  /*c600*/  UISETP.NE.AND UP1, UPT, UR5, 0x1, UPT ;  /* 0x000000010500788c */ /* 0x000fe2000bf25270 */
[----:B------:R1:W-:Y:S01]  /*c610*/  STL [R1+0xc], RZ ;  /* 0x00000cff01007387 */ /* 0x0003e20000100800 */
[----:B------:R-:W-:Y:S01]  /*c620*/  UISETP.NE.U32.AND UP0, UPT, UR6, URZ, UPT ;  /* 0x0000003f0600728c */ /* 0x000fe2000bf05070 */
[----:B------:R-:W-:Y:S02]  /*c630*/  ULDC UR5, c[0x0][0x288] ;  /* 0x0000a20000057ab9 */ /* 0x000fe40000000800 */
[----:B------:R-:W-:Y:S01]  /*c640*/  ULDC UR6, c[0x0][0x424] ;  /* 0x0001090000067ab9 */ /* 0x000fe20000000800 */
[----:B------:R-:W-:Y:S02]  /*c650*/  UISETP.NE.AND.EX UP0, UPT, UR7, URZ, UPT, UP0 ;  /* 0x0000003f0700728c */ /* 0x000fe4000bf05300 */
[----:B------:R-:W-:-:S02]  /*c660*/  UIADD3 UR10, -UR5, 0x80, URZ ;  /* 0x00000080050a7890 */ /* 0x000fc4000fffe13f */
[----:B------:R-:W-:Y:S01]  /*c670*/  USEL UR7, UR6, 0x1, UP0 ;  /* 0x0000000106077887 */ /* 0x000fe20008000000 */
[----:B------:R-:W-:-:S03]  /*c680*/  ULDC UR9, c[0x0][0x2f0] ;  /* 0x0000bc0000097ab9 */ /* 0x000fc60000000800 */
[----:B------:R-:W-:Y:S02]  /*c690*/  UIMAD UR10, UR7, UR9, UR10 ;  /* 0x00000009070a72a4 */ /* 0x000fe4000f8e020a */
[----:B------:R-:W-:Y:S02]  /*c6a0*/  UIMAD UR7, UR7, UR9, 0x7f ;  /* 0x0000007f070774a4 */ /* 0x000fe4000f8e0209 */
[----:B0-----:R-:W-:-:S03]  /*c6b0*/  ULEA UR8, UR4, 0x7f, 0x7 ;  /* 0x0000007f04087891 */ /* 0x001fc6000f8e383f */
[----:B------:R-:W-:Y:S02]  /*c6c0*/  @UP1 ULDC UR4, c[0x0][0x44c] ;  /* 0x0001130000041ab9 */ /* 0x000fe40000000800 */
[----:B------:R-:W-:Y:S02]  /*c6d0*/  UIMAD.WIDE.U32 UR4, UR8, UR4, URZ ;  /* 0x00000004080472a5 */ /* 0x000fe4000f8e003f */
[----:B------:R-:W-:Y:S01]  /*c6e0*/  UMOV UR6, UR8 ;  /* 0x0000000800067c82 */ /* 0x000fe20008000000 */
[----:B------:R-:W-:Y:S02]  /*c6f0*/  @UP1 ULDC UR8, c[0x0][0x450] ;  /* 0x0001140000081ab9 */ /* 0x000fe40000000800 */
[----:B------:R-:W-:Y:S02]  /*c700*/  @UP1 USHF.R.U32.HI UR6, URZ, UR8, UR5 ;  /* 0x000000083f061299 */ /* 0x000fe40008011605 */
[----:B------:R-:W-:Y:S02]  /*c710*/  USHF.R.S32.HI UR5, URZ, 0x1f, UR7 ;  /* 0x0000001f3f057899 */ /* 0x000fe40008011407 */
[----:B------:R-:W-:-:S02]  /*c720*/  UIADD3 UR6, UR10, UR6, URZ ;  /* 0x000000060a067290 */ /* 0x000fc4000fffe03f */
[----:B------:R-:W-:Y:S02]  /*c730*/  ULEA.HI UR5, UR5, UR7, URZ, 0x7 ;  /* 0x0000000705057291 */ /* 0x000fe4000f8f383f */
[----:B------:R-:W-:Y:S02]  /*c740*/  USHF.R.S32.HI UR4, URZ, 0x1f, UR6 ;  /* 0x0000001f3f047899 */ /* 0x000fe40008011406 */
[----:B------:R-:W-:Y:S02]  /*c750*/  USHF.R.S32.HI UR5, URZ, 0x7, UR5 ;  /* 0x000000073f057899 */ /* 0x000fe40008011405 */
[----:B------:R-:W-:-:S04]  /*c760*/  ULEA.HI UR4, UR4, UR6, URZ, 0x7 ;  /* 0x0000000604047291 */ /* 0x000fc8000f8f383f */
[----:B------:R-:W-:-:S04]  /*c770*/  USHF.R.S32.HI UR4, URZ, 0x7, UR4 ;  /* 0x000000073f047899 */ /* 0x000fc80008011404 */
[----:B------:R-:W-:-:S04]  /*c780*/  UISETP.LT.AND UP0, UPT, UR5, UR4, UPT ;  /* 0x000000040500728c */ /* 0x000fc8000bf01270 */
[----:B------:R-:W-:Y:S02]  /*c790*/  USEL UR40, UR5, UR4, UP0 ;  /* 0x0000000405287287 */ /* 0x000fe40008000000 */
[----:B------:R-:W-:Y:S02]  /*c7a0*/  USHF.R.U32.HI UR5, URZ, 0x10, UR39 ;  /* 0x000000103f057899 */ /* 0x000fe40008011627 */
[----:B------:R-:W-:Y:S02]  /*c7b0*/  UISETP.GE.AND UP1, UPT, UR40, 0x1, UPT ;  /* 0x000000012800788c */ /* 0x000fe4000bf26270 */
[----:B------:R-:W-:Y:S02]  /*c7c0*/  UISETP.NE.AND UP0, UPT, UR5, URZ, UPT ;  /* 0x0000003f0500728c */ /* 0x000fe4000bf05270 */
[----:B------:R-:W-:Y:S02]  /*c7d0*/  ULOP3.LUT UR39, UR39, 0xffff, URZ, 0xc0, !UPT ;  /* 0x0000ffff27277892 */ /* 0x000fe4000f8ec03f */
[----:B------:R-:W-:-:S07]  /*c7e0*/  PLOP3.LUT P0, PT, PT, PT, UP1, 0x80, 0x0 ;  /* 0x000000000000781c */ /* 0x000fce0003f0f018 */
[----:B------:R-:W-:-:S06]  /*c7f0*/  @!UP0 ULDC UR5, c[0x0][0x9f0] ;  /* 0x00027c0000058ab9 */ /* 0x000fcc0000000800 */
[----:B-1----:R-:W-:Y:S05]  /*c800*/  @!P0 BRA `(.L_x_2085) ;  /* 0x0000000000708947 */ /* 0x002fea0003800000 */
[----:B------:R-:W-:Y:S01]  /*c810*/  MOV R6, UR5 ;  /* 0x0000000500067c02 */ /* 0x000fe20008000f00 */
[----:B------:R-:W-:-:S03]  /*c820*/  UIADD3 UR4, UR5, -0x1, UR40 ;  /* 0xffffffff05047890 */ /* 0x000fc6000fffe028 */
[-C--:B------:R-:W-:Y:S02]  /*c830*/  IABS R0, R6.reuse ;  /* 0x0000000600007213 */ /* 0x080fe40000000000 */
[----:B------:R-:W-:Y:S02]  /*c840*/  IABS R6, R6 ;  /* 0x0000000600067213 */ /* 0x000fe40000000000 */
        /* <DEDUP_REMOVED lines=16> */
[----:B------:R-:W-:Y:S02]  /*c950*/  @!P1 IMAD.IADD R5, R5, 0x1, -R0 ;  /* 0x0000000105059824 */ /* 0x000fe400078e0a00 */
[----:B------:R-:W-:Y:S01]  /*c960*/  @!P1 VIADD R3, R3, 0x1 ;  /* 0x0000000103039836 */ /* 0x000fe20000000000 */
[----:B------:R-:W-:Y:S02]  /*c970*/  ISETP.NE.AND P1, PT, RZ, UR5, PT ;  /* 0x00000005ff007c0c */ /* 0x000fe4000bf25270 */
[----:B------:R-:W-:-:S13]  /*c980*/  ISETP.GE.U32.AND P0, PT, R5, R0, PT ;  /* 0x000000000500720c */ /* 0x000fda0003f06070 */
[----:B------:R-:W-:-:S05]  /*c990*/  @P0 IADD3 R3, R3, 0x1, RZ ;  /* 0x0000000103030810 */ /* 0x000fca0007ffe0ff */
[----:B------:R-:W-:Y:S01]  /*c9a0*/  @!P2 IMAD.MOV R3, RZ, RZ, -R3 ;  /* 0x000000ffff03a224 */ /* 0x000fe200078e0a03 */
[----:B------:R-:W-:-:S05]  /*c9b0*/  @!P1 LOP3.LUT R3, RZ, UR5, RZ, 0x33, !PT ;  /* 0x00000005ff039c12 */ /* 0x000fca000f8e33ff */
[----:B------:R0:W-:Y:S02]  /*c9c0*/  STL [R1+0xc], R3 ;  /* 0x00000c0301007387 */ /* 0x0001e40000100800 */
.L_x_2085:
[----:B------:R-:W2:Y:S01]  /*c9d0*/  LDL R2, [R1+0xc] ;  /* 0x00000c0001027983 */ /* 0x000ea20000100800 */
[----:B0-----:R-:W-:Y:S02]  /*c9e0*/  IMAD.MOV.U32 R3, RZ, RZ, 0x1 ;  /* 0x00000001ff037424 */ /* 0x001fe400078e00ff */
[----:B--2---:R-:W-:-:S05]  /*c9f0*/  IMAD R0, R2, UR39, RZ ;  /* 0x0000002702007c24 */ /* 0x004fca000f8e02ff */
[----:B------:R-:W-:Y:S01]  /*ca00*/  VIADDMNMX R17, R0, R2, UR40, PT ;  /* 0x0000002800117e46 */ /* 0x000fe2000b800102 */
[----:B------:R0:W-:Y:S03]  /*ca10*/  STL [R1+0x8], R0 ;  /* 0x0000080001007387 */ /* 0x0001e60000100800 */
[----:B------:R-:W-:Y:S01]  /*ca20*/  ISETP.GT.AND P0, PT, R17, R0, PT ;  /* 0x000000001100720c */ /* 0x000fe20003f04270 */
[----:B------:R1:W-:Y:S01]  /*ca30*/  STL [R1+0x10], R17 ;  /* 0x0000101101007387 */ /* 0x0003e20000100800 */
[----:B0-----:R-:W-:-:S11]  /*ca40*/  IMAD.MOV.U32 R0, RZ, RZ, RZ ;  /* 0x000000ffff007224 */ /* 0x001fd600078e00ff */
        /* <DEDUP_REMOVED lines=14> */
[----:B------:R-:W0:Y:S01]  /*cb30*/  LDC.64 R2, c[0x4][R2] ;  /* 0x0100000002027b82 */ /* 0x000e220000000a00 */
[----:B------:R-:W-:Y:S01]  /*cb40*/  IMAD.U32 R6, RZ, RZ, UR8 ;  /* 0x00000008ff067e24 */ /* 0x000fe2000f8e00ff */
[----:B------:R-:W-:Y:S01]  /*cb50*/  MOV R10, UR4 ;  /* 0x00000004000a7c02 */ /* 0x000fe20008000f00 */
[----:B------:R-:W-:Y:S01]  /*cb60*/  IMAD.U32 R7, RZ, RZ, UR9 ;  /* 0x00000009ff077e24 */ /* 0x000fe2000f8e00ff */
[----:B------:R-:W-:Y:S01]  /*cb70*/  MOV R13, RZ ;  /* 0x000000ff000d7202 */ /* 0x000fe20000000f00 */
[----:B------:R-:W-:-:S02]  /*cb80*/  IMAD.U32 R11, RZ, RZ, UR5 ;  /* 0x00000005ff0b7e24 */ /* 0x000fc4000f8e00ff */
[----:B------:R-:W-:Y:S02]  /*cb90*/  IMAD.MOV.U32 R8, RZ, RZ, 0x70 ;  /* 0x00000070ff087424 */ /* 0x000fe400078e00ff */
[----:B------:R-:W-:-:S07]  /*cba0*/  IMAD.MOV.U32 R12, RZ, RZ, 0x1 ;  /* 0x00000001ff0c7424 */ /* 0x000fce00078e00ff */
[----:B------:R-:W-:-:S07]  /*cbb0*/  LEPC R20, `(.L_x_2086) ;  /* 0x000000001014794e */ /* 0x000fce0000000000 */
[----:B0-----:R-:W-:Y:S05]  /*cbc0*/  CALL.ABS.NOINC R2 ;  /* 0x0000000002007343 */ /* 0x001fea0003c00000 */
.L_x_2086:
        /* <DEDUP_REMOVED lines=12> */
[----:B------:R-:W-:Y:S01]  /*cc90*/  MOV R12, 0x1 ;  /* 0x00000001000c7802 */ /* 0x000fe20000000f00 */
[----:B------:R-:W-:Y:S02]  /*cca0*/  IMAD.U32 R6, RZ, RZ, UR8 ;  /* 0x00000008ff067e24 */ /* 0x000fe4000f8e00ff */
[----:B------:R-:W-:-:S02]  /*ccb0*/  IMAD.U32 R10, RZ, RZ, UR4 ;  /* 0x00000004ff0a7e24 */ /* 0x000fc4000f8e00ff */
[----:B------:R-:W-:Y:S02]  /*ccc0*/  IMAD.U32 R11, RZ, RZ, UR5 ;  /* 0x00000005ff0b7e24 */ /* 0x000fe4000f8e00ff */
[----:B------:R-:W-:Y:S02]  /*ccd0*/  IMAD.MOV.U32 R8, RZ, RZ, 0x70 ;  /* 0x00000070ff087424 */ /* 0x000fe400078e00ff */
[----:B0-----:R-:W-:-:S07]  /*cce0*/  IMAD.MOV.U32 R13, RZ, RZ, RZ ;  /* 0x000000ffff0d7224 */ /* 0x001fce00078e00ff */
[----:B------:R-:W-:-:S07]  /*ccf0*/  LEPC R20, `(.L_x_2088) ;  /* 0x000000001014794e */ /* 0x000fce0000000000 */
[----:B-1----:R-:W-:Y:S05]  /*cd00*/  CALL.ABS.NOINC R2 ;  /* 0x0000000002007343 */ /* 0x002fea0003c00000 */
.L_x_2088:
[----:B------:R0:W1:Y:S01]  /*cd10*/  LDC.64 R2, c[0x4][R16] ;  /* 0x0100000010027b82 */ /* 0x0000620000000a00 */
[----:B------:R-:W-:Y:S01]  /*cd20*/  ULDC.64 UR6, c[0x4][0x118] ;  /* 0x0100460000067ab9 */ /* 0x000fe20000000a00 */
[----:B------:R-:W-:Y:S01]  /*cd30*/  ULDC.64 UR8, c[0x4][0x120] ;  /* 0x0100480000087ab9 */ /* 0x000fe20000000a00 */
[----:B------:R-:W-:Y:S01]  /*cd40*/  ULDC.64 UR4, c[0x4][0x80] ;  /* 0x0100200000047ab9 */ /* 0x000fe20000000a00 */
        /* <DEDUP_REMOVED lines=11> */
.L_x_2087:
        /* <DEDUP_REMOVED lines=20> */
.L_x_2169:
        /* <DEDUP_REMOVED lines=8> */
.L_x_2172:
[----:B------:R-:W-:Y:S05]  /*cfc0*/  @!P6 BRA `(.L_x_2090) ;  /* 0x000000040000e947 */ /* 0x000fea0003800000 */
[----:B------:R-:W-:Y:S01]  /*cfd0*/  MOV R16, R18 ;  /* 0x0000001200107202 */ /* 0x000fe20000000f00 */
[----:B------:R-:W-:Y:S06]  /*cfe0*/  @!P1 BRA `(.L_x_2092) ;  /* 0x0000000000489947 */ /* 0x000fec0003800000 */
[----:B------:R-:W1:Y:S01]  /*cff0*/  LDC R6, c[0x0][0x43c] ;  /* 0x00010f00ff067b82 */ /* 0x000e620000000800 */
[----:B0-----:R-:W-:Y:S01]  /*d000*/  IMAD.MOV.U32 R0, RZ, RZ, R17 ;  /* 0x000000ffff007224 */ /* 0x001fe200078e0011 */
[----:B------:R-:W-:Y:S02]  /*d010*/  ULDC.64 UR4, c[0x0][0x428] ;  /* 0x00010a0000047ab9 */ /* 0x000fe40000000a00 */
[----:B------:R-:W-:-:S04]  /*d020*/  IMAD R7, R19, UR4, RZ ;  /* 0x0000000413077c24 */ /* 0x000fc8000f8e02ff */
[----:B------:R-:W-:Y:S01]  /*d030*/  IMAD R7, R18, UR5, R7 ;  /* 0x0000000512077c24 */ /* 0x000fe2000f8e0207 */
[----:B-1----:R-:W-:-:S13]  /*d040*/  ISETP.NE.AND P0, PT, R6, 0x1, PT ;  /* 0x000000010600780c */ /* 0x002fda0003f05270 */
[----:B------:R-:W0:Y:S02]  /*d050*/  @P0 LDC.64 R4, c[0x0][0x440] ;  /* 0x00011000ff040b82 */ /* 0x000e240000000a00 */
[----:B0-----:R-:W-:-:S05]  /*d060*/  @P0 IMAD.HI.U32 R4, R17, R4, RZ ;  /* 0x0000000411040227 */ /* 0x001fca00078e00ff */
[----:B------:R-:W-:-:S04]  /*d070*/  @P0 SHF.R.U32.HI R0, RZ, R5, R4 ;  /* 0x00000005ff000219 */ /* 0x000fc80000011604 */
[--C-:B------:R-:W-:Y:S01]  /*d080*/  SHF.R.S32.HI R5, RZ, 0x1f, R0.reuse ;  /* 0x0000001fff057819 */ /* 0x100fe20000011400 */
[----:B------:R-:W-:-:S04]  /*d090*/  IMAD.MOV.U32 R4, RZ, RZ, R0 ;  /* 0x000000ffff047224 */ /* 0x000fc800078e0000 */
[----:B------:R-:W-:-:S04]  /*d0a0*/  IMAD.WIDE.U32 R4, R18, UR4, R4 ;  /* 0x0000000412047c25 */ /* 0x000fc8000f8e0004 */
[----:B------:R-:W-:Y:S01]  /*d0b0*/  IMAD.IADD R5, R5, 0x1, R7 ;  /* 0x0000000105057824 */ /* 0x000fe200078e0207 */
[----:B------:R-:W-:-:S04]  /*d0c0*/  LEA R2, P0, R4, R2, 0x2 ;  /* 0x0000000204027211 */ /* 0x000fc800078010ff */
[----:B------:R-:W-:-:S05]  /*d0d0*/  LEA.HI.X R3, R4, R3, R5, 0x2, P0 ;  /* 0x0000000304037211 */ /* 0x000fca00000f1405 */
[----:B------:R1:W5:Y:S01]  /*d0e0*/  LDG.E R16, desc[UR42][R2.64] ;  /* 0x0000002a02107981 */ /* 0x000362000c1e1900 */
[----:B------:R-:W-:-:S05]  /*d0f0*/  IADD3 R0, -R0, RZ, RZ ;  /* 0x000000ff00007210 */ /* 0x000fca0007ffe1ff */
[----:B------:R-:W-:-:S07]  /*d100*/  IMAD R17, R6, R0, R17 ;  /* 0x0000000006117224 */ /* 0x000fce00078e0211 */
.L_x_2092:
[----:B0-----:R-:W-:Y:S01]  /*d110*/  IMAD.MOV.U32 R0, RZ, RZ, 0x1 ;  /* 0x00000001ff007424 */ /* 0x001fe200078e00ff */
[----:B------:R-:W1:Y:S04]  /*d120*/  S2R R8, SR_TID.X ;  /* 0x0000000000087919 */ /* 0x000e680000002100 */
[----:B------:R-:W-:-:S04]  /*d130*/  SHF.L.U32 R0, R0, 0x1f, RZ ;  /* 0x0000001f00007819 */ /* 0x000fc800000006ff */
[----:B------:R-:W0:Y:S01]  /*d140*/  SYNCS.PHASECHK.TRANS64.TRYWAIT P0, [UR38+0x34840], R0 ;  /* 0x03484000ff0075a7 */ /* 0x000e220008000166 */
[----:B-1----:R-:W-:-:S04]  /*d150*/  LOP3.LUT R2, R8, 0x7f, RZ, 0xc0, !PT ;  /* 0x0000007f08027812 */ /* 0x002fc800078ec0ff */
[----:B------:R-:W-:Y:S01]  /*d160*/  ISETP.NE.AND P1, PT, R2, RZ, PT ;  /* 0x000000ff0200720c */ /* 0x000fe20003f25270 */
[----:B0-----:R-:W-:-:S12]  /*d170*/  @!P0 BRA `(.L_x_2093) ;  /* 0x0000003400308947 */ /* 0x001fd80003800000 */
.L_x_2173:
[----:B------:R-:W-:Y:S05]  /*d180*/  @P1 BRA `(.L_x_2094) ;  /* 0x0000000000181947 */ /* 0x000fea0003800000 */
[----:B------:R-:W1:Y:S01]  /*d190*/  S2R R2, SR_TID.X ;  /* 0x0000000000027919 */ /* 0x000e620000002100 */
[----:B0-----:R-:W-:-:S04]  /*d1a0*/  IMAD.MOV.U32 R0, RZ, RZ, 0xc000 ;  /* 0x0000c000ff007424 */ /* 0x001fc800078e00ff */
[----:B------:R2:W-:Y:S01]  /*d1b0*/  SYNCS.ARRIVE.TRANS64 RZ, [UR38+0x34830], R0 ;  /* 0x03483000ffff79a7 */ /* 0x0005e20008000026 */
[----:B-1----:R-:W-:-:S13]  /*d1c0*/  LOP3.LUT P0, RZ, R2, 0x1f, RZ, 0xc0, !PT ;  /* 0x0000001f02ff7812 */ /* 0x002fda000780c0ff */
[----:B--2---:R-:W-:Y:S05]  /*d1d0*/  @!P0 BRA `(.L_x_2094) ;  /* 0x0000000000048947 */ /* 0x004fea0003800000 */
[----:B------:R-:W-:Y:S01]  /*d1e0*/  BPT.TRAP 0x1 ;  /* 0x000000040000795c */ /* 0x000fe20000300000 */
.L_x_2094:
        /* <DEDUP_REMOVED lines=30> */
.L_x_2090:
        /* <DEDUP_REMOVED lines=12> */
[----:B------:R-:W1:Y:S01]  /*d490*/  LDC.64 R2, c[0x4][R2] ;  /* 0x0100000002027b82 */ /* 0x000e620000000a00 */
[----:B------:R-:W-:Y:S01]  /*d4a0*/  IMAD.U32 R6, RZ, RZ, UR8 ;  /* 0x00000008ff067e24 */ /* 0x000fe2000f8e00ff */
[----:B------:R-:W-:Y:S01]  /*d4b0*/  MOV R11, UR5 ;  /* 0x00000005000b7c02 */ /* 0x000fe20008000f00 */
[----:B------:R-:W-:Y:S02]  /*d4c0*/  IMAD.U32 R7, RZ, RZ, UR9 ;  /* 0x00000009ff077e24 */ /* 0x000fe4000f8e00ff */
[----:B------:R-:W-:-:S02]  /*d4d0*/  IMAD.U32 R10, RZ, RZ, UR4 ;  /* 0x00000004ff0a7e24 */ /* 0x000fc4000f8e00ff */
[----:B------:R-:W-:Y:S02]  /*d4e0*/  IMAD.MOV.U32 R8, RZ, RZ, 0x70 ;  /* 0x00000070ff087424 */ /* 0x000fe400078e00ff */
[----:B------:R-:W-:Y:S02]  /*d4f0*/  IMAD.MOV.U32 R12, RZ, RZ, 0x1 ;  /* 0x00000001ff0c7424 */ /* 0x000fe400078e00ff */
[----:B------:R-:W-:-:S07]  /*d500*/  IMAD.MOV.U32 R13, RZ, RZ, RZ ;  /* 0x000000ffff0d7224 */ /* 0x000fce00078e00ff */
[----:B------:R-:W-:-:S07]  /*d510*/  LEPC R20, `(.L_x_2095) ;  /* 0x000000001014794e */ /* 0x000fce0000000000 */
[----:B01----:R-:W-:Y:S05]  /*d520*/  CALL.ABS.NOINC R2 ;  /* 0x0000000002007343 */ /* 0x003fea0003c00000 */
.L_x_2095:
        /* <DEDUP_REMOVED lines=25> */
[----:B-1----:R-:W-:-:S04]  /*d6c0*/  @P0 IMAD.HI.U32 R7, R5, R4, RZ ;  /* 0x0000000405070227 */ /* 0x002fc800078e00ff */
[----:B------:R-:W-:Y:S01]  /*d6d0*/  IMAD.MOV.U32 R4, RZ, RZ, R5 ;  /* 0x000000ffff047224 */ /* 0x000fe200078e0005 */
[----:B0-----:R-:W-:Y:S02]  /*d6e0*/  @P0 SHF.R.U32.HI R4, RZ, R0, R7 ;  /* 0x00000000ff040219 */ /* 0x001fe40000011607 */
[----:B------:R-:W-:Y:S02]  /*d6f0*/  SHF.L.U32 R7, R11, 0x3, RZ ;  /* 0x000000030b077819 */ /* 0x000fe400000006ff */
[C---:B------:R-:W-:Y:S01]  /*d700*/  IADD3 R0, -R4.reuse, RZ, RZ ;  /* 0x000000ff04007210 */ /* 0x040fe20007ffe1ff */
        /* <DEDUP_REMOVED lines=31> */
[----:B------:R-:W-:Y:S02]  /*d900*/  IMAD R6, R9, 0x80, R6 ;  /* 0x0000008009067824 */ /* 0x000fe400078e0206 */
[----:B------:R-:W0:Y:S01]  /*d910*/  SHFL.IDX PT, R3, R0, RZ, 0x181f ;  /* 0x00181fff00037589 */ /* 0x000e2200000e0000 */
[----:B------:R-:W-:Y:S02]  /*d920*/  IMAD R4, R8, UR4, RZ ;  /* 0x0000000408047c24 */ /* 0x000fe4000f8e02ff */
[C---:B------:R-:W-:Y:S01]  /*d930*/  VIADD R9, R6.reuse, 0x10 ;  /* 0x0000001006097836 */ /* 0x040fe20000000000 */
[----:B------:R-:W1:Y:S02]  /*d940*/  SHFL.IDX PT, R8, R5, 0x1, 0x181f ;  /* 0x00381f0005087f89 */ /* 0x000e6400000e0000 */
[----:B------:R-:W-:-:S02]  /*d950*/  ISETP.GE.AND P3, PT, R6, R4, PT ;  /* 0x000000040600720c */ /* 0x000fc40003f66270 */
[----:B------:R-:W2:Y:S11]  /*d960*/  SHFL.IDX PT, R14, R0, 0x1, 0x181f ;  /* 0x00381f00000e7f89 */ /* 0x000eb600000e0000 */
[----:B------:R-:W-:-:S02]  /*d970*/  @!P3 LEA R21, R7, UR38, 0x1 ;  /* 0x000000260715bc11 */ /* 0x000fc4000f8e08ff */
        /* <DEDUP_REMOVED lines=8> */
[----:B-1----:R-:W-:Y:S01]  /*da00*/  IMAD.MOV.U32 R9, RZ, RZ, R8 ;  /* 0x000000ffff097224 */ /* 0x002fe200078e0008 */
[----:B--2---:R-:W-:-:S02]  /*da10*/  MOV R8, R14 ;  /* 0x0000000e00087202 */ /* 0x004fc40000000f00 */
        /* <DEDUP_REMOVED lines=9> */
[----:B0-----:R-:W-:-:S02]  /*dab0*/  IMAD.MOV.U32 R3, RZ, RZ, R2 ;  /* 0x000000ffff037224 */ /* 0x001fc400078e0002 */
[----:B------:R-:W-:Y:S01]  /*dac0*/  IMAD.MOV.U32 R2, RZ, RZ, R14 ;  /* 0x000000ffff027224 */ /* 0x000fe200078e000e */
[----:B-1----:R-:W0:Y:S01]  /*dad0*/  SHFL.IDX PT, R8, R5, 0x3, 0x181f ;  /* 0x00781f0005087f89 */ /* 0x002e2200000e0000 */
[----:B------:R-:W-:-:S08]  /*dae0*/  IADD3 R9, R6, 0x30, RZ ;  /* 0x0000003006097810 */ /* 0x000fd00007ffe0ff */
[----:B------:R-:W-:Y:S01]  /*daf0*/  @!P3 IMAD.WIDE.U32 R2, R10, 0x2, R2 ;  /* 0x000000020a02b825 */ /* 0x000fe200078e0002 */
[----:B------:R-:W-:Y:S01]  /*db00*/  @!P3 LEA R21, R7, UR38, 0x1 ;  /* 0x000000260715bc11 */ /* 0x000fe2000f8e08ff */
[----:B------:R-:W1:Y:S04]  /*db10*/  SHFL.IDX PT, R14, R0, 0x3, 0x181f ;  /* 0x00781f00000e7f89 */ /* 0x000e6800000e0000 */
[----:B------:R-:W-:Y:S04]  /*db20*/  @!P3 LDGSTS.E.BYPASS.LTC128B.128 [R21+0x11400], desc[UR42][R2.64], !P2 ;  /* 0x114000000215bfae */ /* 0x000fe8000d101d6a */
[----:B------:R-:W-:Y:S04]  /*db30*/  @!P3 LDGSTS.E.BYPASS.LTC128B.128 [R21+0x15400], desc[UR42][R2.64+0x80], !P0 ;  /* 0x154000800215bfae */ /* 0x000fe8000c101d6a */
[----:B------:R2:W-:Y:S01]  /*db40*/  @!P3 LDGSTS.E.BYPASS.LTC128B.128 [R21+0x19400], desc[UR42][R2.64+0x100], !P1 ;  /* 0x194001000215bfae */ /* 0x0005e2000c901d6a */
[----:B------:R-:W-:Y:S01]  /*db50*/  ISETP.GE.AND P3, PT, R9, R4, PT ;  /* 0x000000040900720c */ /* 0x000fe20003f66270 */
[----:B0-----:R-:W-:-:S02]  /*db60*/  IMAD.MOV.U32 R9, RZ, RZ, R8 ;  /* 0x000000ffff097224 */ /* 0x001fc400078e0008 */
[----:B-1----:R-:W-:Y:S01]  /*db70*/  IMAD.MOV.U32 R8, RZ, RZ, R14 ;  /* 0x000000ffff087224 */ /* 0x002fe200078e000e */
[----:B--2---:R-:W0:Y:S09]  /*db80*/  SHFL.IDX PT, R2, R5, 0x4, 0x181f ;  /* 0x00981f0005027f89 */ /* 0x004e3200000e0000 */
[----:B------:R-:W-:Y:S01]  /*db90*/  @!P3 LEA R20, R7, UR38, 0x1 ;  /* 0x000000260714bc11 */ /* 0x000fe2000f8e08ff */
[----:B------:R-:W-:Y:S01]  /*dba0*/  VIADD R3, R6, 0x40 ;  /* 0x0000004006037836 */ /* 0x000fe20000000000 */
[----:B------:R-:W1:Y:S01]  /*dbb0*/  SHFL.IDX PT, R14, R0, 0x4, 0x181f ;  /* 0x00981f00000e7f89 */ /* 0x000e6200000e0000 */
[----:B------:R-:W-:-:S05]  /*dbc0*/  @!P3 IMAD.WIDE.U32 R8, R10, 0x2, R8 ;  /* 0x000000020a08b825 */ /* 0x000fca00078e0008 */
[----:B------:R-:W-:Y:S04]  /*dbd0*/  @!P3 LDGSTS.E.BYPASS.LTC128B.128 [R20+0x11c00], desc[UR42][R8.64], !P2 ;  /* 0x11c000000814bfae */ /* 0x000fe8000d101d6a */
[----:B------:R-:W-:Y:S04]  /*dbe0*/  @!P3 LDGSTS.E.BYPASS.LTC128B.128 [R20+0x15c00], desc[UR42][R8.64+0x80], !P0 ;  /* 0x15c000800814bfae */ /* 0x000fe8000c101d6a */
[----:B------:R2:W-:Y:S01]  /*dbf0*/  @!P3 LDGSTS.E.BYPASS.LTC128B.128 [R20+0x19c00], desc[UR42][R8.64+0x100], !P1 ;  /* 0x19c001000814bfae */ /* 0x0005e2000c901d6a */
[----:B------:R-:W-:Y:S02]  /*dc00*/  ISETP.GE.AND P3, PT, R3, R4, PT ;  /* 0x000000040300720c */ /* 0x000fe40003f66270 */
[----:B0-----:R-:W-:Y:S01]  /*dc10*/  MOV R3, R2 ;  /* 0x0000000200037202 */ /* 0x001fe20000000f00 */
[----:B-1----:R-:W-:Y:S01]  /*dc20*/  IMAD.MOV.U32 R2, RZ, RZ, R14 ;  /* 0x000000ffff027224 */ /* 0x002fe200078e000e */
[----:B--2---:R-:W0:Y:S01]  /*dc30*/  SHFL.IDX PT, R8, R5, 0x5, 0x181f ;  /* 0x00b81f0005087f89 */ /* 0x004e2200000e0000 */
[----:B------:R-:W-:-:S08]  /*dc40*/  VIADD R9, R6, 0x50 ;  /* 0x0000005006097836 */ /* 0x000fd00000000000 */
        /* <DEDUP_REMOVED lines=18> */
[----:B0-----:R-:W-:-:S02]  /*dd70*/  IMAD.MOV.U32 R3, RZ, RZ, R2 ;  /* 0x000000ffff037224 */ /* 0x001fc400078e0002 */
[----:B-1----:R-:W-:Y:S01]  /*dd80*/  IMAD.MOV.U32 R2, RZ, RZ, R14 ;  /* 0x000000ffff027224 */ /* 0x002fe200078e000e */
[----:B--2---:R0:W1:Y:S09]  /*dd90*/  SHFL.IDX PT, R8, R5, 0x7, 0x181f ;  /* 0x00f81f0005087f89 */ /* 0x00407200000e0000 */
[----:B------:R-:W-:Y:S01]  /*dda0*/  @!P3 IMAD.WIDE.U32 R2, R10, 0x2, R2 ;  /* 0x000000020a02b825 */ /* 0x000fe200078e0002 */
[----:B------:R-:W-:Y:S01]  /*ddb0*/  @!P3 LEA R21, R7, UR38, 0x1 ;  /* 0x000000260715bc11 */ /* 0x000fe2000f8e08ff */
[----:B------:R0:W2:Y:S04]  /*ddc0*/  SHFL.IDX PT, R14, R0, 0x7, 0x181f ;  /* 0x00f81f00000e7f89 */ /* 0x0000a800000e0000 */
[----:B------:R0:W-:Y:S04]  /*ddd0*/  @!P3 LDGSTS.E.BYPASS.LTC128B.128 [R21+0x13400], desc[UR42][R2.64], !P2 ;  /* 0x134000000215bfae */ /* 0x0001e8000d101d6a */
[----:B------:R0:W-:Y:S04]  /*dde0*/  @!P3 LDGSTS.E.BYPASS.LTC128B.128 [R21+0x17400], desc[UR42][R2.64+0x80], !P0 ;  /* 0x174000800215bfae */ /* 0x0001e8000c101d6a */
[----:B------:R0:W-:Y:S02]  /*ddf0*/  @!P3 LDGSTS.E.BYPASS.LTC128B.128 [R21+0x1b400], desc[UR42][R2.64+0x100], !P1 ;  /* 0x1b4001000215bfae */ /* 0x0001e4000c901d6a */
.L_x_2190:
[----:B0-----:R-:W-:Y:S01]  /*de00*/  IADD3 R3, R6, 0x70, RZ ;  /* 0x0000007006037810 */ /* 0x001fe20007ffe0ff */
[----:B------:R-:W-:Y:S01]  /*de10*/  BSSY B0, `(.L_x_2097) ;  /* 0x000000d000007945 */ /* 0x000fe20003800000 */
[----:B--2---:R-:W-:Y:S02]  /*de20*/  IMAD.MOV.U32 R2, RZ, RZ, R14 ;  /* 0x000000ffff027224 */ /* 0x004fe400078e000e */
[----:B------:R-:W-:Y:S01]  /*de30*/  ISETP.GE.AND P3, PT, R3, R4, PT ;  /* 0x000000040300720c */ /* 0x000fe20003f66270 */
[----:B-1----:R-:W-:-:S12]  /*de40*/  IMAD.MOV.U32 R3, RZ, RZ, R8 ;  /* 0x000000ffff037224 */ /* 0x002fd800078e0008 */
        /* <DEDUP_REMOVED lines=9> */
.L_x_2098:
[----:B------:R-:W-:Y:S05]  /*dee0*/  BSYNC B0 ;  /* 0x0000000000007941 */ /* 0x000fea0003800000 */
.L_x_2097:
        /* <DEDUP_REMOVED lines=10> */
[----:B--2---:R-:W-:-:S04]  /*df90*/  IADD3 R0, R4, -0x2, RZ ;  /* 0xfffffffe04007810 */ /* 0x004fc80007ffe0ff */
[----:B---3--:R-:W-:Y:S01]  /*dfa0*/  ISETP.GE.AND P1, PT, R0, R3, PT ;  /* 0x000000030000720c */ /* 0x008fe20003f26270 */
[----:B-1----:R-:W-:-:S12]  /*dfb0*/  @!P0 BRA `(.L_x_2099) ;  /* 0x0000003000708947 */ /* 0x002fd80003800000 */
.L_x_2191:
[----:B------:R-:W-:Y:S02]  /*dfc0*/  IMAD.MOV.U32 R9, RZ, RZ, 0x1 ;  /* 0x00000001ff097424 */ /* 0x000fe400078e00ff */
        /* <DEDUP_REMOVED lines=16> */
[----:B------:R-:W-:Y:S01]  /*e0d0*/  ISETP.NE.AND P0, PT, R4, R3, PT ;  /* 0x000000030400720c */ /* 0x000fe20003f05270 */
[----:B------:R-:W-:Y:S01]  /*e0e0*/  IMAD.MOV.U32 R4, RZ, RZ, R16 ;  /* 0x000000ffff047224 */ /* 0x000fe200078e0010 */
[----:B------:R-:W-:-:S11]  /*e0f0*/  LOP3.LUT R12, R5, 0x1, RZ, 0xc0, !PT ;  /* 0x00000001050c7812 */ /* 0x000fd600078ec0ff */
[----:B------:R-:W-:Y:S05]  /*e100*/  @!P0 BRA `(.L_x_2101) ;  /* 0x0000001000748947 */ /* 0x000fea0003800000 */
[----:B------:R-:W-:Y:S01]  /*e110*/  BSSY B0, `(.L_x_2101) ;  /* 0x000011c000007945 */ /* 0x000fe20003800000 */
[----:B------:R-:W-:Y:S01]  /*e120*/  IADD3 R6, R5, -R12, RZ ;  /* 0x8000000c05067210 */ /* 0x000fe20007ffe0ff */
[----:B------:R-:W-:Y:S02]  /*e130*/  IMAD.MOV.U32 R7, RZ, RZ, 0x1 ;  /* 0x00000001ff077424 */ /* 0x000fe400078e00ff */
[----:B------:R-:W-:-:S07]  /*e140*/  IMAD.MOV.U32 R4, RZ, RZ, R16 ;  /* 0x000000ffff047224 */ /* 0x000fce00078e0010 */
.L_x_2134:
[----:B------:R-:W2:Y:S01]  /*e150*/  LDL R2, [R1] ;  /* 0x0000000001027983 */ /* 0x000ea20000100800 */
[----:B------:R-:W-:Y:S01]  /*e160*/  VIADD R6, R6, 0xfffffffe ;  /* 0xfffffffe06067836 */ /* 0x000fe20000000000 */
[----:B------:R-:W-:Y:S04]  /*e170*/  BSSY B1, `(.L_x_2102) ;  /* 0x0000088000017945 */ /* 0x000fe80003800000 */
[----:B------:R-:W-:Y:S02]  /*e180*/  ISETP.NE.AND P1, PT, R6, RZ, PT ;  /* 0x000000ff0600720c */ /* 0x000fe40003f25270 */
[----:B--2---:R-:W-:-:S13]  /*e190*/  ISETP.NE.AND P0, PT, R2, RZ, PT ;  /* 0x000000ff0200720c */ /* 0x004fda0003f05270 */
[----:B------:R-:W-:Y:S05]  /*e1a0*/  @!P0 BRA `(.L_x_2103) ;  /* 0x0000000800108947 */ /* 0x000fea0003800000 */
[----:B------:R-:W2:Y:S01]  /*e1b0*/  LDL R2, [R1+0x4] ;  /* 0x0000040001027983 */ /* 0x000ea20000100800 */
[----:B------:R-:W-:Y:S02]  /*e1c0*/  MOV R9, R0 ;  /* 0x0000000000097202 */ /* 0x000fe40000000f00 */
[----:B--2---:R-:W-:-:S13]  /*e1d0*/  ISETP.NE.AND P0, PT, R2, RZ, PT ;  /* 0x000000ff0200720c */ /* 0x004fda0003f05270 */
[----:B------:R-:W-:Y:S05]  /*e1e0*/  @!P0 BRA `(.L_x_2104) ;  /* 0x0000000000488947 */ /* 0x000fea0003800000 */
[----:B------:R-:W0:Y:S01]  /*e1f0*/  LDC R9, c[0x0][0x43c] ;  /* 0x00010f00ff097b82 */ /* 0x000e220000000800 */
[----:B------:R-:W-:Y:S02]  /*e200*/  ULDC.64 UR4, c[0x0][0x428] ;  /* 0x00010a0000047ab9 */ /* 0x000fe40000000a00 */
[----:B------:R-:W-:Y:S01]  /*e210*/  IMAD R5, R19, UR4, RZ ;  /* 0x0000000413057c24 */ /* 0x000fe2000f8e02ff */
[----:B0-----:R-:W-:-:S13]  /*e220*/  ISETP.NE.AND P0, PT, R9, 0x1, PT ;  /* 0x000000010900780c */ /* 0x001fda0003f05270 */
[----:B------:R-:W0:Y:S02]  /*e230*/  @P0 LDC.64 R2, c[0x0][0x440] ;  /* 0x00011000ff020b82 */ /* 0x000e240000000a00 */
[----:B0-----:R-:W-:-:S04]  /*e240*/  @P0 IMAD.HI.U32 R4, R0, R2, RZ ;  /* 0x0000000200040227 */ /* 0x001fc800078e00ff */
[----:B------:R-:W-:Y:S01]  /*e250*/  IMAD.MOV.U32 R2, RZ, RZ, R0 ;  /* 0x000000ffff027224 */ /* 0x000fe200078e0000 */
        /* <DEDUP_REMOVED lines=11> */
.L_x_2104:
[----:B------:R-:W1:Y:S01]  /*e310*/  S2R R2, SR_TID.X ;  /* 0x0000000000027919 */ /* 0x000e620000002100 */
[----:B------:R-:W-:Y:S01]  /*e320*/  BSSY B2, `(.L_x_2105) ;  /* 0x0000006000027945 */ /* 0x000fe20003800000 */
[----:B-1----:R-:W-:Y:S02]  /*e330*/  LOP3.LUT R3, R2, 0x7f, RZ, 0xc0, !PT ;  /* 0x0000007f02037812 */ /* 0x002fe400078ec0ff */
[----:B------:R-:W-:Y:S02]  /*e340*/  SHF.L.U32 R2, R7, 0x1f, RZ ;  /* 0x0000001f07027819 */ /* 0x000fe400000006ff */
[----:B------:R-:W-:Y:S02]  /*e350*/  ISETP.NE.AND P2, PT, R3, RZ, PT ;  /* 0x000000ff0300720c */ /* 0x000fe40003f45270 */
[----:B------:R-:W1:Y:S02]  /*e360*/  SYNCS.PHASECHK.TRANS64.TRYWAIT P0, [UR38+0x34848], R2 ;  /* 0x03484802ff0075a7 */ /* 0x000e640008000166 */
[----:B-1----:R-:W-:Y:S09]  /*e370*/  @!P0 BRA `(.L_x_2106) ;  /* 0x0000002c00988947 */ /* 0x002ff20003800000 */
.L_x_2192:
[----:B------:R-:W-:Y:S05]  /*e380*/  BSYNC B2 ;  /* 0x0000000000027941 */ /* 0x000fea0003800000 */
.L_x_2105:
[----:B------:R-:W-:Y:S04]  /*e390*/  BSSY B2, `(.L_x_2107) ;  /* 0x0000007000027945 */ /* 0x000fe80003800000 */
[----:B------:R-:W-:Y:S05]  /*e3a0*/  @P2 BRA `(.L_x_2108) ;  /* 0x0000000000142947 */ /* 0x000fea0003800000 */
[----:B------:R-:W-:Y:S02]  /*e3b0*/  ISETP.NE.AND P0, PT, R10, RZ, PT ;  /* 0x000000ff0a00720c */ /* 0x000fe40003f05270 */
[----:B-1----:R-:W-:-:S04]  /*e3c0*/  MOV R3, 0xc000 ;  /* 0x0000c00000037802 */ /* 0x002fc80000000f00 */
[----:B------:R2:W-:Y:S07]  /*e3d0*/  SYNCS.ARRIVE.TRANS64 RZ, [UR38+0x34838], R3 ;  /* 0x03483803ffff79a7 */ /* 0x0005ee0008000026 */
[----:B------:R-:W-:Y:S05]  /*e3e0*/  @!P0 BRA `(.L_x_2108) ;  /* 0x0000000000048947 */ /* 0x000fea0003800000 */
[----:B------:R-:W-:Y:S01]  /*e3f0*/  BPT.TRAP 0x1 ;  /* 0x000000040000795c */ /* 0x000fe20000300000 */
.L_x_2108:
[----:B------:R-:W-:Y:S05]  /*e400*/  BSYNC B2 ;  /* 0x0000000000027941 */ /* 0x000fea0003800000 */
.L_x_2107:
        /* <DEDUP_REMOVED lines=11> */
.L_x_2109:
        /* <DEDUP_REMOVED lines=13> */
.L_x_2110:
        /* <DEDUP_REMOVED lines=14> */
.L_x_2111:
        /* <DEDUP_REMOVED lines=12> */
.L_x_2193:
[----:B------:R-:W-:Y:S05]  /*e730*/  BSYNC B2 ;  /* 0x0000000000027941 */ /* 0x000fea0003800000 */
.L_x_2112:
        /* <DEDUP_REMOVED lines=9> */
.L_x_2115:
[----:B------:R-:W-:Y:S05]  /*e7d0*/  BSYNC B2 ;  /* 0x0000000000027941 */ /* 0x000fea0003800000 */
.L_x_2114:
        /* <DEDUP_REMOVED lines=10> */
.L_x_2116:
        /* <DEDUP_REMOVED lines=13> */
.L_x_2117:
        /* <DEDUP_REMOVED lines=8> */
[----:B------:R-:W-:Y:S01]  /*e9d0*/  MOV R17, R9 ;  /* 0x0000000900117202 */ /* 0x000fe20000000f00 */
[----:B------:R-:W-:-:S07]  /*e9e0*/  IMAD.MOV.U32 R16, RZ, RZ, R4 ;  /* 0x000000ffff107224 */ /* 0x000fce00078e0004 */
.L_x_2103:
[----:B------:R-:W-:Y:S05]  /*e9f0*/  BSYNC B1 ;  /* 0x0000000000017941 */ /* 0x000fea0003800000 */
.L_x_2102:
        /* <DEDUP_REMOVED lines=9> */
[----:B------:R-:W0:Y:S01]  /*ea90*/  LDC R4, c[0x0][0x43c] ;  /* 0x00010f00ff047b82 */ /* 0x000e220000000800 */
[----:B------:R-:W-:Y:S01]  /*eaa0*/  ULDC.64 UR4, c[0x0][0x428] ;  /* 0x00010a0000047ab9 */ /* 0x000fe20000000a00 */
[----:B0-----:R-:W-:-:S13]  /*eab0*/  ISETP.NE.AND P0, PT, R4, 0x1, PT ;  /* 0x000000010400780c */ /* 0x001fda0003f05270 */
[----:B------:R-:W0:Y:S02]  /*eac0*/  @P0 LDC.64 R2, c[0x0][0x440] ;  /* 0x00011000ff020b82 */ /* 0x000e240000000a00 */
[----:B0-----:R-:W-:-:S04]  /*ead0*/  @P0 IMAD.HI.U32 R5, R11, R2, RZ ;  /* 0x000000020b050227 */ /* 0x001fc800078e00ff */
        /* <DEDUP_REMOVED lines=13> */
.L_x_2120:
[----:B------:R-:W1:Y:S01]  /*ebb0*/  S2R R2, SR_TID.X ;  /* 0x0000000000027919 */ /* 0x000e620000002100 */
[----:B------:R-:W-:Y:S01]  /*ebc0*/  BSSY B2, `(.L_x_2121) ;  /* 0x0000006000027945 */ /* 0x000fe20003800000 */
[----:B-1----:R-:W-:Y:S02]  /*ebd0*/  LOP3.LUT R3, R2, 0x7f, RZ, 0xc0, !PT ;  /* 0x0000007f02037812 */ /* 0x002fe400078ec0ff */
[----:B------:R-:W-:Y:S02]  /*ebe0*/  SHF.L.U32 R2, R9, 0x1f, RZ ;  /* 0x0000001f09027819 */ /* 0x000fe400000006ff */
[----:B------:R-:W-:Y:S02]  /*ebf0*/  ISETP.NE.AND P2, PT, R3, RZ, PT ;  /* 0x000000ff0300720c */ /* 0x000fe40003f45270 */
[----:B------:R-:W1:Y:S02]  /*ec00*/  SYNCS.PHASECHK.TRANS64.TRYWAIT P0, [UR38+0x34840], R2 ;  /* 0x03484002ff0075a7 */ /* 0x000e640008000166 */
[----:B-1----:R-:W-:Y:S09]  /*ec10*/  @!P0 BRA `(.L_x_2122) ;  /* 0x0000002400a08947 */ /* 0x002ff20003800000 */
.L_x_2194:
[----:B------:R-:W-:Y:S05]  /*ec20*/  BSYNC B2 ;  /* 0x0000000000027941 */ /* 0x000fea0003800000 */
.L_x_2121:
[----:B------:R-:W-:Y:S04]  /*ec30*/  BSSY B2, `(.L_x_2123) ;  /* 0x0000007000027945 */ /* 0x000fe80003800000 */
[----:B------:R-:W-:Y:S05]  /*ec40*/  @P2 BRA `(.L_x_2124) ;  /* 0x0000000000142947 */ /* 0x000fea0003800000 */
[----:B------:R-:W-:Y:S01]  /*ec50*/  ISETP.NE.AND P0, PT, R10, RZ, PT ;  /* 0x000000ff0a00720c */ /* 0x000fe20003f05270 */
[----:B-1----:R-:W-:-:S04]  /*ec60*/  IMAD.MOV.U32 R2, RZ, RZ, 0xc000 ;  /* 0x0000c000ff027424 */ /* 0x002fc800078e00ff */
[----:B------:R2:W-:Y:S08]  /*ec70*/  SYNCS.ARRIVE.TRANS64 RZ, [UR38+0x34830], R2 ;  /* 0x03483002ffff79a7 */ /* 0x0005f00008000026 */
[----:B--2---:R-:W-:Y:S05]  /*ec80*/  @!P0 BRA `(.L_x_2124) ;  /* 0x0000000000048947 */ /* 0x004fea0003800000 */
[----:B------:R-:W-:Y:S01]  /*ec90*/  BPT.TRAP 0x1 ;  /* 0x000000040000795c */ /* 0x000fe20000300000 */
.L_x_2124:
[----:B------:R-:W-:Y:S05]  /*eca0*/  BSYNC B2 ;  /* 0x0000000000027941 */ /* 0x000fea0003800000 */
.L_x_2123:
[----:B0-----:R-:W-:Y:S01]  /*ecb0*/  IMAD.MOV.U32 R5, RZ, RZ, RZ ;  /* 0x000000ffff057224 */ /* 0x001fe200078e00ff */
[----:B------:R-:W-:Y:S01]  /*ecc0*/  ULDC.64 UR4, c[0x0][0x198] ;  /* 0x0000660000047ab9 */ /* 0x000fe20000000a00 */
[----:B------:R-:W-:Y:S01]  /*ecd0*/  PLOP3.LUT P0, PT, PT, PT, PT, 0x80, 0x0 ;  /* 0x000000000000781c */ /* 0x000fe20003f0f070 */
[----:B------:R-:W-:Y:S01]  /*ece0*/  UIADD3 UR4, UP0, UR4, 0x370, URZ ;  /* 0x0000037004047890 */ /* 0x000fe2000ff1e03f */
[----:B-1----:R-:W-:Y:S01]  /*ecf0*/  SHF.L.U32 R2, R11, 0x7, RZ ;  /* 0x000000070b027819 */ /* 0x002fe200000006ff */
[----:B------:R-:W-:Y:S01]  /*ed00*/  UIADD3 UR8, UR38, 0x1c400, URZ ;  /* 0x0001c40026087890 */ /* 0x000fe2000fffe03f */
[----:B------:R-:W-:Y:S01]  /*ed10*/  R2UR UR10, R5 ;  /* 0x00000000050a72ca */ /* 0x000fe200000e0000 */
[----:B------:R-:W-:Y:S02]  /*ed20*/  UIADD3 UR9, UR38, 0x34830, URZ ;  /* 0x0003483026097890 */ /* 0x000fe4000fffe03f */
[----:B------:R-:W-:Y:S01]  /*ed30*/  UIADD3.X UR5, URZ, UR5, URZ, UP0, !UPT ;  /* 0x000000053f057290 */ /* 0x000fe200087fe43f */
[----:B------:R-:W-:Y:S01]  /*ed40*/  UMOV UR6, 0x0 ;  /* 0x0000000000067882 */ /* 0x000fe20000000000 */
[----:B------:R-:W-:-:S10]  /*ed50*/  UMOV UR7, 0x14f00000 ;  /* 0x14f0000000077882 */ /* 0x000fd40000000000 */
.L_x_2125:
        /* <DEDUP_REMOVED lines=14> */
.L_x_2126:
        /* <DEDUP_REMOVED lines=13> */
.L_x_2127:
        /* <DEDUP_REMOVED lines=12> */
.L_x_2195:
[----:B------:R-:W-:Y:S05]  /*efd0*/  BSYNC B2 ;  /* 0x0000000000027941 */ /* 0x000fea0003800000 */
.L_x_2128:
        /* <DEDUP_REMOVED lines=9> */
.L_x_2131:
[----:B------:R-:W-:Y:S05]  /*f070*/  BSYNC B2 ;  /* 0x0000000000027941 */ /* 0x000fea0003800000 */
.L_x_2130:
        /* <DEDUP_REMOVED lines=10> */
.L_x_2132:
        /* <DEDUP_REMOVED lines=13> */
.L_x_2133:
        /* <DEDUP_REMOVED lines=8> */
[----:B------:R-:W-:Y:S02]  /*f270*/  IMAD.MOV.U32 R17, RZ, RZ, R11 ;  /* 0x000000ffff117224 */ /* 0x000fe400078e000b */
[----:B------:R-:W-:-:S07]  /*f280*/  IMAD.MOV.U32 R16, RZ, RZ, R4 ;  /* 0x000000ffff107224 */ /* 0x000fce00078e0004 */
.L_x_2119:
[----:B------:R-:W-:Y:S05]  /*f290*/  BSYNC B1 ;  /* 0x0000000000017941 */ /* 0x000fea0003800000 */
.L_x_2118:
[----:B------:R-:W-:Y:S01]  /*f2a0*/  IADD3 R0, R0, -0x2, RZ ;  /* 0xfffffffe00007810 */ /* 0x000fe20007ffe0ff */
[----:B0-----:R-:W-:Y:S01]  /*f2b0*/  IMAD.MOV.U32 R7, RZ, RZ, R9 ;  /* 0x000000ffff077224 */ /* 0x001fe200078e0009 */
[----:B------:R-:W-:Y:S06]  /*f2c0*/  @P1 BRA `(.L_x_2134) ;  /* 0xffffffec00a01947 */ /* 0x000fec000383ffff */
[----:B------:R-:W-:Y:S05]  /*f2d0*/  BSYNC B0 ;  /* 0x0000000000007941 */ /* 0x000fea0003800000 */
.L_x_2101:
        /* <DEDUP_REMOVED lines=10> */
[----:B------:R-:W0:Y:S01]  /*f380*/  LDC R7, c[0x0][0x43c] ;  /* 0x00010f00ff077b82 */ /* 0x000e220000000800 */
[----:B------:R-:W-:Y:S01]  /*f390*/  IMAD.MOV.U32 R6, RZ, RZ, R0 ;  /* 0x000000ffff067224 */ /* 0x000fe200078e0000 */
[----:B------:R-:W-:Y:S02]  /*f3a0*/  ULDC.64 UR4, c[0x0][0x428] ;  /* 0x00010a0000047ab9 */ /* 0x000fe40000000a00 */
[----:B------:R-:W-:-:S04]  /*f3b0*/  IMAD R19, R19, UR4, RZ ;  /* 0x0000000413137c24 */ /* 0x000fc8000f8e02ff */
[----:B------:R-:W-:Y:S01]  /*f3c0*/  IMAD R19, R18, UR5, R19 ;  /* 0x0000000512137c24 */ /* 0x000fe2000f8e0213 */
[----:B0-----:R-:W-:-:S13]  /*f3d0*/  ISETP.NE.AND P0, PT, R7, 0x1, PT ;  /* 0x000000010700780c */ /* 0x001fda0003f05270 */
[----:B------:R-:W0:Y:S02]  /*f3e0*/  @P0 LDC.64 R2, c[0x0][0x440] ;  /* 0x00011000ff020b82 */ /* 0x000e240000000a00 */
[----:B0-----:R-:W-:-:S05]  /*f3f0*/  @P0 IMAD.HI.U32 R2, R0, R2, RZ ;  /* 0x0000000200020227 */ /* 0x001fca00078e00ff */
[----:B------:R-:W-:-:S04]  /*f400*/  @P0 SHF.R.U32.HI R6, RZ, R3, R2 ;  /* 0x00000003ff060219 */ /* 0x000fc80000011602 */
[----:B------:R-:W-:Y:S02]  /*f410*/  SHF.R.S32.HI R3, RZ, 0x1f, R6 ;  /* 0x0000001fff037819 */ /* 0x000fe40000011406 */
[----:B------:R-:W-:-:S05]  /*f420*/  MOV R2, R6 ;  /* 0x0000000600027202 */ /* 0x000fca0000000f00 */
        /* <DEDUP_REMOVED lines=8> */
.L_x_2136:
[----:B------:R-:W1:Y:S01]  /*f4b0*/  S2R R2, SR_TID.X ;  /* 0x0000000000027919 */ /* 0x000e620000002100 */
[----:B------:R-:W-:Y:S01]  /*f4c0*/  BSSY B1, `(.L_x_2137) ;  /* 0x0000006000017945 */ /* 0x000fe20003800000 */
[----:B-1----:R-:W-:Y:S02]  /*f4d0*/  LOP3.LUT R3, R2, 0x7f, RZ, 0xc0, !PT ;  /* 0x0000007f02037812 */ /* 0x002fe400078ec0ff */
[----:B------:R-:W-:Y:S02]  /*f4e0*/  SHF.L.U32 R2, R9, 0x1f, RZ ;  /* 0x0000001f09027819 */ /* 0x000fe400000006ff */
[----:B------:R-:W-:Y:S02]  /*f4f0*/  ISETP.NE.AND P1, PT, R3, RZ, PT ;  /* 0x000000ff0300720c */ /* 0x000fe40003f25270 */
[----:B------:R-:W1:Y:S02]  /*f500*/  SYNCS.PHASECHK.TRANS64.TRYWAIT P0, [UR38+0x34848], R2 ;  /* 0x03484802ff0075a7 */ /* 0x000e640008000166 */
[----:B-1----:R-:W-:Y:S09]  /*f510*/  @!P0 BRA `(.L_x_2138) ;  /* 0x0000001c00908947 */ /* 0x002ff20003800000 */
.L_x_2196:
[----:B------:R-:W-:Y:S05]  /*f520*/  BSYNC B1 ;  /* 0x0000000000017941 */ /* 0x000fea0003800000 */
.L_x_2137:
[----:B------:R-:W-:Y:S04]  /*f530*/  BSSY B1, `(.L_x_2139) ;  /* 0x0000007000017945 */ /* 0x000fe80003800000 */
[----:B------:R-:W-:Y:S05]  /*f540*/  @P1 BRA `(.L_x_2140) ;  /* 0x0000000000141947 */ /* 0x000fea0003800000 */
[----:B------:R-:W-:Y:S01]  /*f550*/  ISETP.NE.AND P0, PT, R10, RZ, PT ;  /* 0x000000ff0a00720c */ /* 0x000fe20003f05270 */
[----:B-1----:R-:W-:-:S04]  /*f560*/  IMAD.MOV.U32 R3, RZ, RZ, 0xc000 ;  /* 0x0000c000ff037424 */ /* 0x002fc800078e00ff */
[----:B------:R2:W-:Y:S08]  /*f570*/  SYNCS.ARRIVE.TRANS64 RZ, [UR38+0x34838], R3 ;  /* 0x03483803ffff79a7 */ /* 0x0005f00008000026 */
[----:B--2---:R-:W-:Y:S05]  /*f580*/  @!P0 BRA `(.L_x_2140) ;  /* 0x0000000000048947 */ /* 0x004fea0003800000 */
[----:B------:R-:W-:Y:S01]  /*f590*/  BPT.TRAP 0x1 ;  /* 0x000000040000795c */ /* 0x000fe20000300000 */
.L_x_2140:
[----:B------:R-:W-:Y:S05]  /*f5a0*/  BSYNC B1 ;  /* 0x0000000000017941 */ /* 0x000fea0003800000 */
.L_x_2139:
[----:B0-----:R-:W-:Y:S01]  /*f5b0*/  MOV R5, RZ ;  /* 0x000000ff00057202 */ /* 0x001fe20000000f00 */
[----:B------:R-:W-:Y:S01]  /*f5c0*/  ULDC.64 UR4, c[0x0][0x198] ;  /* 0x0000660000047ab9 */ /* 0x000fe20000000a00 */
[----:B------:R-:W-:Y:S01]  /*f5d0*/  PLOP3.LUT P0, PT, PT, PT, PT, 0x80, 0x0 ;  /* 0x000000000000781c */ /* 0x000fe20003f0f070 */
[----:B------:R-:W-:Y:S01]  /*f5e0*/  UIADD3 UR4, UP0, UR4, 0x370, URZ ;  /* 0x0000037004047890 */ /* 0x000fe2000ff1e03f */
[----:B------:R-:W-:Y:S01]  /*f5f0*/  R2UR UR10, R5 ;  /* 0x00000000050a72ca */ /* 0x000fe200000e0000 */
[----:B-1----:R-:W-:Y:S01]  /*f600*/  IMAD.SHL.U32 R3, R0, 0x80, RZ ;  /* 0x0000008000037824 */ /* 0x002fe200078e00ff */
[----:B------:R-:W-:Y:S02]  /*f610*/  UIADD3 UR8, UR38, 0x28400, URZ ;  /* 0x0002840026087890 */ /* 0x000fe4000fffe03f */
[----:B------:R-:W-:Y:S02]  /*f620*/  UIADD3 UR9, UR38, 0x34838, URZ ;  /* 0x0003483826097890 */ /* 0x000fe4000fffe03f */
[----:B------:R-:W-:Y:S01]  /*f630*/  UIADD3.X UR5, URZ, UR5, URZ, UP0, !UPT ;  /* 0x000000053f057290 */ /* 0x000fe200087fe43f */
[----:B------:R-:W-:Y:S01]  /*f640*/  UMOV UR6, 0x0 ;  /* 0x0000000000067882 */ /* 0x000fe20000000000 */
[----:B------:R-:W-:-:S10]  /*f650*/  UMOV UR7, 0x14f00000 ;  /* 0x14f0000000077882 */ /* 0x000fd40000000000 */
.L_x_2141:
        /* <DEDUP_REMOVED lines=14> */
.L_x_2142:
        /* <DEDUP_REMOVED lines=13> */
.L_x_2143:
        /* <DEDUP_REMOVED lines=11> */
.L_x_2197:
[----:B------:R-:W-:Y:S05]  /*f8c0*/  BSYNC B1 ;  /* 0x0000000000017941 */ /* 0x000fea0003800000 */
.L_x_2144:
[----:B------:R-:W-:Y:S01]  /*f8d0*/  BSSY B1, `(.L_x_2146) ;  /* 0x0000009000017945 */ /* 0x000fe20003800000 */
[----:B0-----:R-:W-:Y:S01]  /*f8e0*/  IMAD.MOV.U32 R2, RZ, RZ, 0x0 ;  /* 0x00000000ff027424 */ /* 0x001fe200078e00ff */
[----:B------:R-:W-:Y:S02]  /*f8f0*/  MOV R3, 0x14f00000 ;  /* 0x14f0000000037802 */ /* 0x000fe40000000f00 */
[----:B------:R-:W-:Y:S05]  /*f900*/  @P1 BRA `(.L_x_2147) ;  /* 0x0000000000141947 */ /* 0x000fea0003800000 */
[----:B------:R-:W-:Y:S01]  /*f910*/  ISETP.NE.AND P0, PT, R10, RZ, PT ;  /* 0x000000ff0a00720c */ /* 0x000fe20003f05270 */
[----:B------:R-:W-:-:S04]  /*f920*/  IMAD.MOV.U32 R7, RZ, RZ, 0x8000 ;  /* 0x00008000ff077424 */ /* 0x000fc800078e00ff */
[----:B------:R0:W-:Y:S08]  /*f930*/  SYNCS.ARRIVE.TRANS64 RZ, [UR38+0x34850], R7 ;  /* 0x03485007ffff79a7 */ /* 0x0001f00008000026 */
[----:B0-----:R-:W-:Y:S05]  /*f940*/  @!P0 BRA `(.L_x_2147) ;  /* 0x0000000000048947 */ /* 0x001fea0003800000 */
[----:B------:R-:W-:Y:S01]  /*f950*/  BPT.TRAP 0x1 ;  /* 0x000000040000795c */ /* 0x000fe20000300000 */
.L_x_2147:
[----:B------:R-:W-:Y:S05]  /*f960*/  BSYNC B1 ;  /* 0x0000000000017941 */ /* 0x000fea0003800000 */
.L_x_2146:
        /* <DEDUP_REMOVED lines=10> */
.L_x_2148:
        /* <DEDUP_REMOVED lines=13> */
.L_x_2149:
        /* <DEDUP_REMOVED lines=8> */
[----:B------:R-:W-:Y:S01]  /*fb60*/  IMAD.MOV.U32 R17, RZ, RZ, R0 ;  /* 0x000000ffff117224 */ /* 0x000fe200078e0000 */
[----:B------:R-:W-:-:S07]  /*fb70*/  MOV R16, R4 ;  /* 0x0000000400107202 */ /* 0x000fce0000000f00 */
.L_x_2135:
[----:B------:R-:W-:Y:S05]  /*fb80*/  BSYNC B0 ;  /* 0x0000000000007941 */ /* 0x000fea0003800000 */
.L_x_2100:
        /* <DEDUP_REMOVED lines=12> */
.L_x_2198:
[----:B------:R-:W-:Y:S05]  /*fc50*/  BSYNC B1 ;  /* 0x0000000000017941 */ /* 0x000fea0003800000 */
.L_x_2152:
        /* <DEDUP_REMOVED lines=8> */
.L_x_2155:
[----:B------:R-:W-:Y:S05]  /*fce0*/  BSYNC B1 ;  /* 0x0000000000017941 */ /* 0x000fea0003800000 */
.L_x_2154:
[----:B------:R-:W-:Y:S01]  /*fcf0*/  R2UR UR4, R8 ;  /* 0x00000000080472ca */ /* 0x000fe200000e0000 */
[----:B------:R-:W-:Y:S01]  /*fd00*/  ULDC.64 UR6, c[0x0][0x198] ;  /* 0x0000660000067ab9 */ /* 0x000fe20000000a00 */
[----:B------:R-:W-:Y:S01]  /*fd10*/  R2UR UR9, R3 ;  /* 0x00000000030972ca */ /* 0x000fe200000e0000 */
[----:B------:R-:W-:Y:S01]  /*fd20*/  UIADD3 UR6, UP0, UR6, 0x470, URZ ;  /* 0x0000047006067890 */ /* 0x000fe2000ff1e03f */
[----:B------:R-:W-:Y:S01]  /*fd30*/  PLOP3.LUT P0, PT, PT, PT, PT, 0x80, 0x0 ;  /* 0x000000000000781c */ /* 0x000fe20003f0f070 */
[----:B------:R-:W-:Y:S01]  /*fd40*/  IMAD.SHL.U32 R17, R17, 0x80, RZ ;  /* 0x0000008011117824 */ /* 0x000fe200078e00ff */
[----:B------:R-:W-:Y:S01]  /*fd50*/  UMOV UR14, 0x0 ;  /* 0x00000000000e7882 */ /* 0x000fe20000000000 */
[----:B------:R-:W-:Y:S01]  /*fd60*/  UIADD3.X UR7, URZ, UR7, URZ, UP0, !UPT ;  /* 0x000000073f077290 */ /* 0x000fe200087fe43f */
[----:B------:R-:W-:Y:S01]  /*fd70*/  UMOV UR15, 0x14f00000 ;  /* 0x14f00000000f7882 */ /* 0x000fe20000000000 */
[----:B------:R-:W-:-:S04]  /*fd80*/  UMOV UR10, URZ ;  /* 0x0000003f000a7c82 */ /* 0x000fc80008000000 */
[----:B------:R-:W-:Y:S02]  /*fd90*/  ULEA UR4, UR4, UR38, 0xf ;  /* 0x0000002604047291 */ /* 0x000fe4000f8e783f */
[----:B------:R-:W-:Y:S02]  /*fda0*/  UIADD3 UR9, UR9, 0x34850, URZ ;  /* 0x0003485009097890 */ /* 0x000fe4000fffe03f */
[----:B------:R-:W-:-:S12]  /*fdb0*/  UIADD3 UR8, UR4, 0x400, URZ ;  /* 0x0000040004087890 */ /* 0x000fd8000fffe03f */
.L_x_2156:
        /* <DEDUP_REMOVED lines=13> */
.L_x_2157:
        /* <DEDUP_REMOVED lines=8> */
.L_x_2151:
[----:B------:R-:W-:Y:S05]  /*ff10*/  BSYNC B0 ;  /* 0x0000000000007941 */ /* 0x000fea0003800000 */
.L_x_2150:
[----:B-1----:R-:W-:Y:S01]  /*ff20*/  VIADD R0, R8, 0x1 ;  /* 0x0000000108007836 */ /* 0x002fe20000000000 */
[----:B------:R-:W-:-:S04]  /*ff30*/  MOV R3, RZ ;  /* 0x000000ff00037202 */ /* 0x000fc80000000f00 */
[----:B------:R-:W-:-:S04]  /*ff40*/  ISETP.NE.AND P0, PT, R0, 0x2, PT ;  /* 0x000000020000780c */ /* 0x000fc80003f05270 */
[----:B------:R-:W-:Y:S02]  /*ff50*/  SEL R2, RZ, 0x1, P0 ;  /* 0x00000001ff027807 */ /* 0x000fe40000000000 */
[----:B------:R-:W-:Y:S02]  /*ff60*/  SEL R0, R0, RZ, P0 ;  /* 0x000000ff00007207 */ /* 0x000fe40000000000 */
[----:B------:R-:W-:-:S07]  /*ff70*/  LOP3.LUT R9, R9, R2, RZ, 0x3c, !PT ;  /* 0x0000000209097212 */ /* 0x000fce00078e3cff */
.L_x_2084:
[----:B------:R-:W1:Y:S01]  /*ff80*/  S2R R5, SR_CgaCtaId ;  /* 0x0000000000057919 */ /* 0x000e620000008800 */
[----:B------:R-:W-:Y:S02]  /*ff90*/  MOV R2, 0x400 ;  /* 0x0000040000027802 */ /* 0x000fe40000000f00 */
[----:B------:R-:W-:Y:S02]  /*ffa0*/  SHF.L.U32 R3, R3, 0x1f, RZ ;  /* 0x0000001f03037819 */ /* 0x000fe400000006ff */
[----:B-1----:R-:W-:-:S04]  /*ffb0*/  LEA R2, R5, R2, 0x18 ;  /* 0x0000000205027211 */ /* 0x002fc800078ec0ff */
[----:B------:R-:W1:Y:S02]  /*ffc0*/  SYNCS.PHASECHK.TRANS64.TRYWAIT P0, [R2+URZ+0x34820], R3 ;  /* 0x03482003020075a7 */ /* 0x000e64000800017f */
[----:B-1----:R-:W-:Y:S05]  /*ffd0*/  @!P0 BRA `(.L_x_2158) ;  /* 0x0000001400248947 */ /* 0x002fea0003800000 */
.L_x_2199:
[----:B------:R-:W-:-:S03]  /*ffe0*/  UMOV UR4, 0xffffffff ;  /* 0xffffffff00047882 */ /* 0x000fc60000000000 */
[----:B------:R-:W-:Y:S05]  /*fff0*/  BRA.DIV UR4, `(.L_x_2159) ;  /* 0x0000001604307947 */ /* 0x000fea000b800000 */
[----:B-1----:R-:W1:Y:S02]  /*10000*/  S2R R3, SR_TID.X ;  /* 0x0000000000037919 */ /* 0x002e640000002100 */
[----:B-1----:R-:W-:-:S04]  /*10010*/  SHF.R.U32.HI R3, RZ, 0x5, R3 ;  /* 0x00000005ff037819 */ /* 0x002fc80000011603 */
[----:B------:R-:W-:-:S05]  /*10020*/  LOP3.LUT R3, R3, 0x3, RZ, 0xc0, !PT ;  /* 0x0000000303037812 */ /* 0x000fca00078ec0ff */
[----:B------:R1:W2:Y:S02]  /*10030*/  SHFL.IDX PT, R14, R3, RZ, 0x1f ;  /* 0x00001fff030e7589 */ /* 0x0002a400000e0000 */
.L_x_2202:
[----:B--2---:R-:W-:-:S13]  /*10040*/  ISETP.NE.AND P0, PT, R14, RZ, PT ;  /* 0x000000ff0e00720c */ /* 0x004fda0003f05270 */
[----:B------:R-:W-:Y:S05]  /*10050*/  @P0 BRA `(.L_x_2046) ;  /* 0x0000000000880947 */ /* 0x000fea0003800000 */
[----:B------:R-:W-:-:S03]  /*10060*/  UMOV UR4, 0xffffffff ;  /* 0xffffffff00047882 */ /* 0x000fc60000000000 */
[----:B------:R-:W-:Y:S05]  /*10070*/  BRA.DIV UR4, `(.L_x_2160) ;  /* 0x0000001604447947 */ /* 0x000fea000b800000 */
[----:B------:R-:W-:-:S13]  /*10080*/  ELECT P6, URZ, PT ;  /* 0x00000000003f782f */ /* 0x000fda00038c0000 */
.L_x_2205:
[----:B------:R-:W-:Y:S05]  /*10090*/  @!P6 BRA `(.L_x_2046) ;  /* 0x000000000078e947 */ /* 0x000fea0003800000 */
[----:B-1----:R-:W2:Y:S02]  /*100a0*/  LDL.LU R3, [R1+0x14] ;  /* 0x0000140001037983 */ /* 0x002ea40000300800 */
[----:B--2---:R-:W-:-:S04]  /*100b0*/  LOP3.LUT R3, R3, 0x2, RZ, 0xfc, !PT ;  /* 0x0000000203037812 */ /* 0x004fc800078efcff */
[----:B------:R-:W-:-:S13]  /*100c0*/  ISETP.NE.AND P2, PT, R3, 0x3, PT ;  /* 0x000000030300780c */ /* 0x000fda0003f45270 */
[----:B------:R-:W-:Y:S05]  /*100d0*/  @!P2 BRA `(.L_x_2161) ;  /* 0x000000000004a947 */ /* 0x000fea0003800000 */
[----:B------:R-:W-:Y:S01]  /*100e0*/  BPT.TRAP 0x1 ;  /* 0x000000040000795c */ /* 0x000fe20000300000 */
.L_x_2161:
[----:B0-----:R-:W-:Y:S01]  /*100f0*/  VIADD R7, R2, 0x34840 ;  /* 0x0003484002077836 */ /* 0x001fe20000000000 */
[----:B------:R-:W-:Y:S01]  /*10100*/  SHF.L.U32 R5, R9, 0x1f, RZ ;  /* 0x0000001f09057819 */ /* 0x000fe200000006ff */
[C---:B------:R-:W-:Y:S02]  /*10110*/  VIADD R3, R0.reuse, 0x1 ;  /* 0x0000000100037836 */ /* 0x040fe40000000000 */
[----:B------:R-:W-:-:S03]  /*10120*/  IMAD R6, R0, 0x8, R7 ;  /* 0x0000000800067824 */ /* 0x000fc600078e0207 */
[C---:B------:R-:W-:Y:S01]  /*10130*/  ISETP.NE.AND P1, PT, R3.reuse, 0x2, PT ;  /* 0x000000020300780c */ /* 0x040fe20003f25270 */
[----:B------:R-:W0:Y:S03]  /*10140*/  SYNCS.PHASECHK.TRANS64.TRYWAIT P0, [R6+URZ], R5 ;  /* 0x00000005060075a7 */ /* 0x000e26000800017f */
[----:B------:R-:W-:Y:S02]  /*10150*/  SEL R4, RZ, 0x1, P1 ;  /* 0x00000001ff047807 */ /* 0x000fe40000800000 */
[----:B------:R-:W-:Y:S02]  /*10160*/  SEL R8, R3, RZ, P1 ;  /* 0x000000ff03087207 */ /* 0x000fe40000800000 */
[----:B------:R-:W-:Y:S02]  /*10170*/  LOP3.LUT R4, R9, R4, RZ, 0x3c, !PT ;  /* 0x0000000409047212 */ /* 0x000fe400078e3cff */
[----:B------:R-:W-:-:S02]  /*10180*/  LEA R3, R8, R7, 0x3 ;  /* 0x0000000708037211 */ /* 0x000fc400078e18ff */
[----:B------:R-:W-:Y:S01]  /*10190*/  SHF.L.U32 R4, R4, 0x1f, RZ ;  /* 0x0000001f04047819 */ /* 0x000fe200000006ff */
[----:B0-----:R-:W-:Y:S06]  /*101a0*/  @!P0 BRA `(.L_x_2162) ;  /* 0x0000001400188947 */ /* 0x001fec0003800000 */
.L_x_2206:
[----:B------:R-:W1:Y:S02]  /*101b0*/  SYNCS.PHASECHK.TRANS64.TRYWAIT P0, [R3+URZ], R4 ;  /* 0x00000004030075a7 */ /* 0x000e64000800017f */
[----:B-1----:R-:W-:Y:S05]  /*101c0*/  @!P0 BRA `(.L_x_2163) ;  /* 0x0000001400248947 */ /* 0x002fea0003800000 */
.L_x_2207:
[----:B------:R-:W-:Y:S05]  /*101d0*/  @!P2 BRA `(.L_x_2164) ;  /* 0x000000000004a947 */ /* 0x000fea0003800000 */
[----:B------:R-:W-:Y:S01]  /*101e0*/  BPT.TRAP 0x1 ;  /* 0x000000040000795c */ /* 0x000fe20000300000 */
.L_x_2164:
[----:B-1----:R-:W-:-:S04]  /*101f0*/  VIADD R3, R2, 0x34860 ;  /* 0x0003486002037836 */ /* 0x002fc80000000000 */
[----:B------:R-:W-:-:S04]  /*10200*/  IMAD R0, R0, 0x8, R3 ;  /* 0x0000000800007824 */ /* 0x000fc800078e0203 */
[----:B------:R-:W1:Y:S02]  /*10210*/  SYNCS.PHASECHK.TRANS64.TRYWAIT P0, [R0+URZ], R5 ;  /* 0x00000005000075a7 */ /* 0x000e64000800017f */
[----:B-1----:R-:W-:Y:S05]  /*10220*/  @!P0 BRA `(.L_x_2165) ;  /* 0x0000001400208947 */ /* 0x002fea0003800000 */
.L_x_2208:
[----:B------:R-:W-:-:S07]  /*10230*/  IMAD R3, R8, 0x8, R3 ;  /* 0x0000000808037824 */ /* 0x000fce00078e0203 */
.L_x_2166:
[----:B--2---:R2:W3:Y:S02]  /*10240*/  SYNCS.PHASECHK.TRANS64.TRYWAIT P0, [R3+URZ], R4 ;  /* 0x00000004030075a7 */ /* 0x0044e4000800017f */
[----:B---3--:R-:W-:Y:S05]  /*10250*/  @!P0 NANOSLEEP.SYNCS 0x989680 ;  /* 0x009896800000895d */ /* 0x008fea0003900000 */
[----:B------:R-:W3:Y:S02]  /*10260*/  @!P0 SYNCS.PHASECHK.TRANS64 P0, [R3+URZ], R4 ;  /* 0x00000004030085a7 */ /* 0x000ee4000800007f */
[----:B---3--:R-:W-:Y:S05]  /*10270*/  @!P0 BRA `(.L_x_2166) ;  /* 0xfffffffc00f08947 */ /* 0x008fea000383ffff */
.L_x_2046:
[----:B------:R-:W-:Y:S05]  /*10280*/  BSYNC B6 ;  /* 0x0000000000067941 */ /* 0x000fea0003800000 */
.L_x_2043:
[----:B------:R-:W-:Y:S05]  /*10290*/  EXIT ;  /* 0x000000000000794d */ /* 0x000fea0003800000 */
.L_x_2050:
[----:B-1----:R-:W-:-:S04]  /*102a0*/  MOV R3, UR36 ;  /* 0x0000002400037c02 */ /* 0x002fc80008000f00 */
[----:B------:R1:W2:Y:S03]  /*102b0*/  SYNCS.PHASECHK.TRANS64.TRYWAIT P1, [R3+URZ+0x34800], R2 ;  /* 0x03480002030075a7 */ /* 0x0002a6000802017f */
[----:B--2---:R-:W-:Y:S05]  /*102c0*/  @!P1 NANOSLEEP.SYNCS 0x989680 ;  /* 0x009896800000995d */ /* 0x004fea0003900000 */
[----:B------:R-:W2:Y:S02]  /*102d0*/  @!P1 SYNCS.PHASECHK.TRANS64 P1, [R3+URZ+0x34800], R2 ;  /* 0x03480002030095a7 */ /* 0x000ea4000802007f */
[----:B--2---:R-:W-:Y:S05]  /*102e0*/  @!P1 BRA `(.L_x_2050) ;  /* 0xfffffffc00ec9947 */ /* 0x004fea000383ffff */
[----:B------:R-:W-:Y:S05]  /*102f0*/  BRA `(.L_x_2167) ;  /* 0xffffff1000207947 */ /* 0x000fea000383ffff */
.L_x_2054:
[----:B01----:R-:W-:-:S04]  /*10300*/  IMAD.U32 R3, RZ, RZ, UR36 ;  /* 0x00000024ff037e24 */ /* 0x003fc8000f8e00ff */
[----:B------:R0:W1:Y:S03]  /*10310*/  SYNCS.PHASECHK.TRANS64.TRYWAIT P2, [R3+URZ+0x34830], R2 ;  /* 0x03483002030075a7 */ /* 0x000066000804017f */
[----:B-1----:R-:W-:Y:S05]  /*10320*/  @!P2 NANOSLEEP.SYNCS 0x989680 ;  /* 0x009896800000a95d */ /* 0x002fea0003900000 */
[----:B------:R-:W1:Y:S02]  /*10330*/  @!P2 SYNCS.PHASECHK.TRANS64 P2, [R3+URZ+0x34830], R2 ;  /* 0x034830020300a5a7 */ /* 0x000e64000804007f */
[----:B-1----:R-:W-:Y:S05]  /*10340*/  @!P2 BRA `(.L_x_2054) ;  /* 0xfffffffc00eca947 */ /* 0x002fea000383ffff */
[----:B------:R-:W-:Y:S05]  /*10350*/  BRA `(.L_x_2053) ;  /* 0xffffff10003c7947 */ /* 0x000fea000383ffff */
.L_x_2059:
[----:B-1----:R-:W-:-:S04]  /*10360*/  IMAD.U32 R11, RZ, RZ, UR61 ;  /* 0x0000003dff0b7e24 */ /* 0x002fc8000f8e00ff */
[----:B------:R1:W2:Y:S03]  /*10370*/  SYNCS.PHASECHK.TRANS64.TRYWAIT P3, [R11+URZ+0x34830], R10 ;  /* 0x0348300a0b0075a7 */ /* 0x0002a6000806017f */
[----:B--2---:R-:W-:Y:S05]  /*10380*/  @!P3 NANOSLEEP.SYNCS 0x989680 ;  /* 0x009896800000b95d */ /* 0x004fea0003900000 */
[----:B------:R-:W2:Y:S02]  /*10390*/  @!P3 SYNCS.PHASECHK.TRANS64 P3, [R11+URZ+0x34830], R10 ;  /* 0x0348300a0b00b5a7 */ /* 0x000ea4000806007f */
[----:B--2---:R-:W-:Y:S05]  /*103a0*/  @!P3 BRA `(.L_x_2059) ;  /* 0xfffffffc00ecb947 */ /* 0x004fea000383ffff */
[----:B------:R-:W-:Y:S05]  /*103b0*/  BRA `(.L_x_2058) ;  /* 0xffffff40003c7947 */ /* 0x000fea000383ffff */
.L_x_2063:
[----:B-1----:R-:W-:-:S04]  /*103c0*/  IMAD.U32 R11, RZ, RZ, UR7 ;  /* 0x00000007ff0b7e24 */ /* 0x002fc8000f8e00ff */
[----:B------:R1:W3:Y:S03]  /*103d0*/  SYNCS.PHASECHK.TRANS64.TRYWAIT P3, [R11+URZ+0x34850], R0 ;  /* 0x034850000b0075a7 */ /* 0x0002e6000806017f */
[----:B---3--:R-:W-:Y:S05]  /*103e0*/  @!P3 NANOSLEEP.SYNCS 0x989680 ;  /* 0x009896800000b95d */ /* 0x008fea0003900000 */
[----:B------:R-:W3:Y:S02]  /*103f0*/  @!P3 SYNCS.PHASECHK.TRANS64 P3, [R11+URZ+0x34850], R0 ;  /* 0x034850000b00b5a7 */ /* 0x000ee4000806007f */
[----:B---3--:R-:W-:Y:S05]  /*10400*/  @!P3 BRA `(.L_x_2063) ;  /* 0xfffffffc00ecb947 */ /* 0x008fea000383ffff */
[----:B------:R-:W-:Y:S05]  /*10410*/  BRA `(.L_x_2062) ;  /* 0xffffff4800447947 */ /* 0x000fea000383ffff */
.L_x_2069:
[----:B-1----:R-:W-:-:S04]  /*10420*/  MOV R11, UR40 ;  /* 0x00000028000b7c02 */ /* 0x002fc80008000f00 */
[----:B------:R1:W2:Y:S03]  /*10430*/  SYNCS.PHASECHK.TRANS64.TRYWAIT P2, [R11+URZ+0x34830], R10 ;  /* 0x0348300a0b0075a7 */ /* 0x0002a6000804017f */
[----:B--2---:R-:W-:Y:S05]  /*10440*/  @!P2 NANOSLEEP.SYNCS 0x989680 ;  /* 0x009896800000a95d */ /* 0x004fea0003900000 */
[----:B------:R-:W2:Y:S02]  /*10450*/  @!P2 SYNCS.PHASECHK.TRANS64 P2, [R11+URZ+0x34830], R10 ;  /* 0x0348300a0b00a5a7 */ /* 0x000ea4000804007f */
[----:B--2---:R-:W-:Y:S05]  /*10460*/  @!P2 BRA `(.L_x_2069) ;  /* 0xfffffffc00eca947 */ /* 0x004fea000383ffff */
[----:B------:R-:W-:Y:S05]  /*10470*/  BRA `(.L_x_2068) ;  /* 0xffffff7000887947 */ /* 0x000fea000383ffff */
.L_x_2073:
[----:B---3--:R-:W-:-:S04]  /*10480*/  IMAD.U32 R9, RZ, RZ, UR7 ;  /* 0x00000007ff097e24 */ /* 0x008fc8000f8e00ff */
[----:B------:R3:W4:Y:S03]  /*10490*/  SYNCS.PHASECHK.TRANS64.TRYWAIT P2, [R9+URZ+0x34850], R0 ;  /* 0x03485000090075a7 */ /* 0x000726000804017f */
[----:B----4-:R-:W-:Y:S05]  /*104a0*/  @!P2 NANOSLEEP.SYNCS 0x989680 ;  /* 0x009896800000a95d */ /* 0x010fea0003900000 */
[----:B------:R-:W4:Y:S02]  /*104b0*/  @!P2 SYNCS.PHASECHK.TRANS64 P2, [R9+URZ+0x34850], R0 ;  /* 0x034850000900a5a7 */ /* 0x000f24000804007f */
[----:B----4-:R-:W-:Y:S05]  /*104c0*/  @!P2 BRA `(.L_x_2073) ;  /* 0xfffffffc00eca947 */ /* 0x010fea000383ffff */
[----:B------:R-:W-:Y:S05]  /*104d0*/  BRA `(.L_x_2072) ;  /* 0xffffff7800907947 */ /* 0x000fea000383ffff */
.L_x_2078:
[----:B-1----:R-:W-:-:S04]  /*104e0*/  IMAD.U32 R0, RZ, RZ, UR5 ;  /* 0x00000005ff007e24 */ /* 0x002fc8000f8e00ff */
[----:B------:R1:W2:Y:S03]  /*104f0*/  SYNCS.PHASECHK.TRANS64.TRYWAIT P0, [R0+URZ+0x34850], R3 ;  /* 0x03485003000075a7 */ /* 0x0002a6000800017f */
[----:B--2---:R-:W-:Y:S05]  /*10500*/  @!P0 NANOSLEEP.SYNCS 0x989680 ;  /* 0x009896800000895d */ /* 0x004fea0003900000 */
[----:B------:R-:W2:Y:S02]  /*10510*/  @!P0 SYNCS.PHASECHK.TRANS64 P0, [R0+URZ+0x34850], R3 ;  /* 0x03485003000085a7 */ /* 0x000ea4000800007f */
[----:B--2---:R-:W-:Y:S05]  /*10520*/  @!P0 BRA `(.L_x_2078) ;  /* 0xfffffffc00ec8947 */ /* 0x004fea000383ffff */
[----:B------:R-:W-:Y:S05]  /*10530*/  BRA `(.L_x_2077) ;  /* 0xffffff9c005c7947 */ /* 0x000fea000383ffff */
.L_x_2089:
[----:B------:R-:W-:Y:S01]  /*10540*/  IMAD.MOV.U32 R13, RZ, RZ, R0 ;  /* 0x000000ffff0d7224 */ /* 0x000fe200078e0000 */
[----:B------:R-:W-:Y:S01]  /*10550*/  MOV R12, RZ ;  /* 0x000000ff000c7202 */ /* 0x000fe20000000f00 */
[----:B------:R-:W-:Y:S02]  /*10560*/  IMAD.MOV.U32 R11, RZ, RZ, 0x1f ;  /* 0x0000001fff0b7424 */ /* 0x000fe400078e00ff */
[----:B------:R-:W-:-:S07]  /*10570*/  IMAD.MOV.U32 R15, RZ, RZ, -0x1 ;  /* 0xffffffffff0f7424 */ /* 0x000fce00078e00ff */
[----:B------:R-:W-:Y:S05]  /*10580*/  WARPSYNC.COLLECTIVE R15, `(.L_x_2168) ;  /* 0x000000000f087348 */ /* 0x000fea0003c00000 */
[----:B------:R0:W1:Y:S02]  /*10590*/  SHFL.IDX P6, R14, R13, R12, R11 ;  /* 0x0000000c0d0e7389 */ /* 0x00006400000c000b */
[----:B01----:R-:W-:Y:S01]  /*105a0*/  ENDCOLLECTIVE ;  /* 0x000000000000791b */ /* 0x003fe20003800000 */
.L_x_2168:
[----:B------:R-:W-:Y:S05]  /*105b0*/  BRA `(.L_x_2169) ;  /* 0xffffffc800607947 */ /* 0x000fea000383ffff */
.L_x_2091:
[----:B------:R-:W-:Y:S01]  /*105c0*/  BSSY B0, `(.L_x_2170) ;  /* 0x0000006000007945 */ /* 0x000fe20003800000 */
[----:B------:R-:W-:-:S07]  /*105d0*/  IMAD.MOV.U32 R15, RZ, RZ, -0x1 ;  /* 0xffffffffff0f7424 */ /* 0x000fce00078e00ff */
[----:B0-----:R-:W-:Y:S05]  /*105e0*/  WARPSYNC.COLLECTIVE R15, `(.L_x_2171) ;  /* 0x000000000f0c7348 */ /* 0x001fea0003c00000 */
[----:B------:R-:W-:Y:S02]  /*105f0*/  ELECT P6, UR62, PT ;  /* 0x00000000003e782f */ /* 0x000fe400038c0000 */
[----:B------:R-:W-:Y:S01]  /*10600*/  MOV R14, UR62 ;  /* 0x0000003e000e7c02 */ /* 0x000fe20008000f00 */
[----:B0-----:R-:W-:Y:S10]  /*10610*/  ENDCOLLECTIVE ;  /* 0x000000000000791b */ /* 0x001ff40003800000 */
.L_x_2171:
[----:B------:R-:W-:Y:S05]  /*10620*/  BSYNC B0 ;  /* 0x0000000000007941 */ /* 0x000fea0003800000 */
.L_x_2170:
[----:B------:R-:W-:Y:S05]  /*10630*/  BRA `(.L_x_2172) ;  /* 0xffffffc800607947 */ /* 0x000fea000383ffff */
.L_x_2093:
[----:B0-----:R-:W-:-:S04]  /*10640*/  MOV R3, UR38 ;  /* 0x0000002600037c02 */ /* 0x001fc80008000f00 */
[----:B------:R0:W1:Y:S03]  /*10650*/  SYNCS.PHASECHK.TRANS64.TRYWAIT P0, [R3+URZ+0x34840], R0 ;  /* 0x03484000030075a7 */ /* 0x000066000800017f */
[----:B-1----:R-:W-:Y:S05]  /*10660*/  @!P0 NANOSLEEP.SYNCS 0x989680 ;  /* 0x009896800000895d */ /* 0x002fea0003900000 */
[----:B------:R-:W1:Y:S02]  /*10670*/  @!P0 SYNCS.PHASECHK.TRANS64 P0, [R3+URZ+0x34840], R0 ;  /* 0x03484000030085a7 */ /* 0x000e64000800007f */
[----:B-1----:R-:W-:Y:S05]  /*10680*/  @!P0 BRA `(.L_x_2093) ;  /* 0xfffffffc00ec8947 */ /* 0x002fea000383ffff */
[----:B------:R-:W-:Y:S05]  /*10690*/  BRA `(.L_x_2173) ;  /* 0xffffffc800b87947 */ /* 0x000fea000383ffff */
.L_x_2096:
[----:B------:R-:W-:Y:S01]  /*106a0*/  IMAD.MOV.U32 R13, RZ, RZ, R5 ;  /* 0x000000ffff0d7224 */ /* 0x000fe200078e0005 */
[----:B------:R-:W-:Y:S01]  /*106b0*/  MOV R11, 0x181f ;  /* 0x0000181f000b7802 */ /* 0x000fe20000000f00 */
[----:B------:R-:W-:Y:S02]  /*106c0*/  IMAD.MOV.U32 R12, RZ, RZ, RZ ;  /* 0x000000ffff0c7224 */ /* 0x000fe400078e00ff */
[----:B------:R-:W-:Y:S02]  /*106d0*/  IMAD.MOV.U32 R15, RZ, RZ, -0x1 ;  /* 0xffffffffff0f7424 */ /* 0x000fe400078e00ff */
[----:B------:R-:W-:-:S07]  /*106e0*/  IMAD R6, R9, 0x80, R6 ;  /* 0x0000008009067824 */ /* 0x000fce00078e0206 */
[----:B------:R-:W-:Y:S05]  /*106f0*/  WARPSYNC.COLLECTIVE R15, `(.L_x_2174) ;  /* 0x000000000f087348 */ /* 0x000fea0003c00000 */
[----:B------:R0:W1:Y:S02]  /*10700*/  SHFL.IDX P6, R14, R13, R12, R11 ;  /* 0x0000000c0d0e7389 */ /* 0x00006400000c000b */
[----:B01----:R-:W-:Y:S01]  /*10710*/  ENDCOLLECTIVE ;  /* 0x000000000000791b */ /* 0x003fe20003800000 */
.L_x_2174:
[----:B------:R-:W-:Y:S02]  /*10720*/  VIADD R9, R6, 0x10 ;  /* 0x0000001006097836 */ /* 0x000fe40000000000 */
[----:B------:R-:W-:Y:S02]  /*10730*/  IMAD.MOV.U32 R13, RZ, RZ, R0 ;  /* 0x000000ffff0d7224 */ /* 0x000fe400078e0000 */
[----:B------:R-:W-:-:S07]  /*10740*/  IMAD.MOV.U32 R2, RZ, RZ, R14 ;  /* 0x000000ffff027224 */ /* 0x000fce00078e000e */
[----:B------:R-:W-:Y:S05]  /*10750*/  WARPSYNC.COLLECTIVE R15, `(.L_x_2175) ;  /* 0x000000000f087348 */ /* 0x000fea0003c00000 */
[----:B------:R0:W1:Y:S02]  /*10760*/  SHFL.IDX P6, R14, R13, R12, R11 ;  /* 0x0000000c0d0e7389 */ /* 0x00006400000c000b */
[----:B01----:R-:W-:Y:S01]  /*10770*/  ENDCOLLECTIVE ;  /* 0x000000000000791b */ /* 0x003fe20003800000 */
.L_x_2175:
[----:B------:R-:W-:Y:S02]  /*10780*/  ULDC UR4, c[0x0][0x288] ;  /* 0x0000a20000047ab9 */ /* 0x000fe40000000800 */
[----:B------:R-:W-:-:S05]  /*10790*/  IMAD R4, R8, UR4, RZ ;  /* 0x0000000408047c24 */ /* 0x000fca000f8e02ff */
[----:B------:R-:W-:Y:S01]  /*107a0*/  ISETP.GE.AND P3, PT, R6, R4, PT ;  /* 0x000000040600720c */ /* 0x000fe20003f66270 */
[----:B------:R-:W-:Y:S02]  /*107b0*/  IMAD.MOV.U32 R13, RZ, RZ, R5 ;  /* 0x000000ffff0d7224 */ /* 0x000fe400078e0005 */
[----:B------:R-:W-:-:S10]  /*107c0*/  IMAD.MOV.U32 R12, RZ, RZ, 0x1 ;  /* 0x00000001ff0c7424 */ /* 0x000fd400078e00ff */
[----:B------:R-:W-:Y:S02]  /*107d0*/  @!P3 LEA R21, R7, UR38, 0x1 ;  /* 0x000000260715bc11 */ /* 0x000fe4000f8e08ff */
[----:B------:R-:W-:-:S07]  /*107e0*/  MOV R3, R14 ;  /* 0x0000000e00037202 */ /* 0x000fce0000000f00 */
[----:B------:R-:W-:Y:S05]  /*107f0*/  WARPSYNC.COLLECTIVE R15, `(.L_x_2176) ;  /* 0x000000000f087348 */ /* 0x000fea0003c00000 */
[----:B------:R0:W1:Y:S02]  /*10800*/  SHFL.IDX P6, R14, R13, R12, R11 ;  /* 0x0000000c0d0e7389 */ /* 0x00006400000c000b */
[----:B01----:R-:W-:Y:S01]  /*10810*/  ENDCOLLECTIVE ;  /* 0x000000000000791b */ /* 0x003fe20003800000 */
.L_x_2176:
        /* <DEDUP_REMOVED lines=9> */
[----:B------:R-:W-:-:S03]  /*108b0*/  MOV R8, R14 ;  /* 0x0000000e00087202 */ /* 0x000fc60000000f00 */
[----:B------:R0:W-:Y:S04]  /*108c0*/  @!P3 LDGSTS.E.BYPASS.LTC128B.128 [R21+0x14400], desc[UR42][R2.64+0x80], !P0 ;  /* 0x144000800215bfae */ /* 0x0001e8000c101d6a */
[----:B0-----:R-:W-:Y:S05]  /*108d0*/  WARPSYNC.COLLECTIVE R15, `(.L_x_2177) ;  /* 0x000000000f087348 */ /* 0x001fea0003c00000 */
[----:B------:R1:W2:Y:S02]  /*108e0*/  SHFL.IDX P6, R14, R13, R12, R11 ;  /* 0x0000000c0d0e7389 */ /* 0x0002a400000c000b */
[----:B012---:R-:W-:Y:S01]  /*108f0*/  ENDCOLLECTIVE ;  /* 0x000000000000791b */ /* 0x007fe20003800000 */
.L_x_2177:
[----:B------:R-:W-:Y:S01]  /*10900*/  @!PT LDS RZ, [RZ] ;  /* 0x00000000fffff984 */ /* 0x000fe20000000800 */
[----:B------:R-:W-:Y:S01]  /*10910*/  @!PT LDS RZ, [RZ] ;  /* 0x00000000fffff984 */ /* 0x000fe20000000800 */
[----:B------:R-:W-:Y:S01]  /*10920*/  @!PT LDS RZ, [RZ] ;  /* 0x00000000fffff984 */ /* 0x000fe20000000800 */
[----:B------:R0:W-:Y:S01]  /*10930*/  @!P3 LDGSTS.E.BYPASS.LTC128B.128 [R21+0x18400], desc[UR42][R2.64+0x100], !P1 ;  /* 0x184001000215bfae */ /* 0x0001e2000c901d6a */
[----:B------:R-:W-:Y:S01]  /*10940*/  ISETP.GE.AND P3, PT, R9, R4, PT ;  /* 0x000000040900720c */ /* 0x000fe20003f66270 */
[----:B------:R-:W-:Y:S02]  /*10950*/  IMAD.MOV.U32 R9, RZ, RZ, R8 ;  /* 0x000000ffff097224 */ /* 0x000fe400078e0008 */
[----:B------:R-:W-:Y:S02]  /*10960*/  IMAD.MOV.U32 R13, RZ, RZ, R5 ;  /* 0x000000ffff0d7224 */ /* 0x000fe400078e0005 */
[----:B------:R-:W-:Y:S01]  /*10970*/  IMAD.MOV.U32 R12, RZ, RZ, 0x2 ;  /* 0x00000002ff0c7424 */ /* 0x000fe200078e00ff */
[----:B0-----:R-:W-:-:S07]  /*10980*/  IADD3 R3, R6, 0x20, RZ ;  /* 0x0000002006037810 */ /* 0x001fce0007ffe0ff */
[----:B------:R-:W-:Y:S01]  /*10990*/  @!P3 LEA R20, R7, UR38, 0x1 ;  /* 0x000000260714bc11 */ /* 0x000fe2000f8e08ff */
[----:B------:R-:W-:-:S07]  /*109a0*/  IMAD.MOV.U32 R8, RZ, RZ, R14 ;  /* 0x000000ffff087224 */ /* 0x000fce00078e000e */
[----:B------:R-:W-:Y:S05]  /*109b0*/  WARPSYNC.COLLECTIVE R15, `(.L_x_2178) ;  /* 0x000000000f087348 */ /* 0x000fea0003c00000 */
[----:B------:R0:W1:Y:S02]  /*109c0*/  SHFL.IDX P6, R14, R13, R12, R11 ;  /* 0x0000000c0d0e7389 */ /* 0x00006400000c000b */
[----:B01----:R-:W-:Y:S01]  /*109d0*/  ENDCOLLECTIVE ;  /* 0x000000000000791b */ /* 0x003fe20003800000 */
.L_x_2178:
        /* <DEDUP_REMOVED lines=13> */
.L_x_2179:
[----:B------:R-:W-:Y:S02]  /*10ab0*/  VIADD R9, R6, 0x30 ;  /* 0x0000003006097836 */ /* 0x000fe40000000000 */
[----:B------:R-:W-:Y:S01]  /*10ac0*/  IMAD.MOV.U32 R3, RZ, RZ, R2 ;  /* 0x000000ffff037224 */ /* 0x000fe200078e0002 */
[----:B------:R-:W-:Y:S02]  /*10ad0*/  @!P3 LEA R21, R7, UR38, 0x1 ;  /* 0x000000260715bc11 */ /* 0x000fe4000f8e08ff */
[----:B------:R-:W-:Y:S01]  /*10ae0*/  MOV R13, R5 ;  /* 0x00000005000d7202 */ /* 0x000fe20000000f00 */
[----:B------:R-:W-:Y:S02]  /*10af0*/  IMAD.MOV.U32 R12, RZ, RZ, 0x3 ;  /* 0x00000003ff0c7424 */ /* 0x000fe400078e00ff */
[----:B------:R-:W-:-:S07]  /*10b00*/  IMAD.MOV.U32 R2, RZ, RZ, R14 ;  /* 0x000000ffff027224 */ /* 0x000fce00078e000e */
[----:B------:R-:W-:Y:S05]  /*10b10*/  WARPSYNC.COLLECTIVE R15, `(.L_x_2180) ;  /* 0x000000000f087348 */ /* 0x000fea0003c00000 */
[----:B------:R0:W1:Y:S02]  /*10b20*/  SHFL.IDX P6, R14, R13, R12, R11 ;  /* 0x0000000c0d0e7389 */ /* 0x00006400000c000b */
[----:B01----:R-:W-:Y:S01]  /*10b30*/  ENDCOLLECTIVE ;  /* 0x000000000000791b */ /* 0x003fe20003800000 */
.L_x_2180:
        /* <DEDUP_REMOVED lines=13> */
.L_x_2181:
[----:B------:R-:W-:Y:S01]  /*10c10*/  VIADD R3, R6, 0x40 ;  /* 0x0000004006037836 */ /* 0x000fe20000000000 */
[----:B------:R-:W-:Y:S02]  /*10c20*/  MOV R9, R8 ;  /* 0x0000000800097202 */ /* 0x000fe40000000f00 */
[----:B------:R-:W-:Y:S01]  /*10c30*/  @!P3 LEA R20, R7, UR38, 0x1 ;  /* 0x000000260714bc11 */ /* 0x000fe2000f8e08ff */
[----:B------:R-:W-:Y:S01]  /*10c40*/  IMAD.MOV.U32 R13, RZ, RZ, R5 ;  /* 0x000000ffff0d7224 */ /* 0x000fe200078e0005 */
[----:B------:R-:W-:Y:S01]  /*10c50*/  MOV R12, 0x4 ;  /* 0x00000004000c7802 */ /* 0x000fe20000000f00 */
[----:B------:R-:W-:-:S07]  /*10c60*/  IMAD.MOV.U32 R8, RZ, RZ, R14 ;  /* 0x000000ffff087224 */ /* 0x000fce00078e000e */
[----:B------:R-:W-:Y:S05]  /*10c70*/  WARPSYNC.COLLECTIVE R15, `(.L_x_2182) ;  /* 0x000000000f087348 */ /* 0x000fea0003c00000 */
[----:B------:R0:W1:Y:S02]  /*10c80*/  SHFL.IDX P6, R14, R13, R12, R11 ;  /* 0x0000000c0d0e7389 */ /* 0x00006400000c000b */
[----:B01----:R-:W-:Y:S01]  /*10c90*/  ENDCOLLECTIVE ;  /* 0x000000000000791b */ /* 0x003fe20003800000 */
.L_x_2182:
        /* <DEDUP_REMOVED lines=13> */
.L_x_2183:
        /* <DEDUP_REMOVED lines=9> */
.L_x_2184:
        /* <DEDUP_REMOVED lines=13> */
.L_x_2185:
        /* <DEDUP_REMOVED lines=9> */
.L_x_2186:
        /* <DEDUP_REMOVED lines=13> */
.L_x_2187:
        /* <DEDUP_REMOVED lines=8> */
.L_x_2188:
        /* <DEDUP_REMOVED lines=12> */
.L_x_2189:
[----:B------:R-:W-:Y:S05]  /*11170*/  BRA `(.L_x_2190) ;  /* 0xffffffcc00207947 */ /* 0x000fea000383ffff */
.L_x_2099:
[----:B-1----:R-:W-:-:S04]  /*11180*/  IMAD.U32 R3, RZ, RZ, UR38 ;  /* 0x00000026ff037e24 */ /* 0x002fc8000f8e00ff */
[----:B------:R1:W2:Y:S03]  /*11190*/  SYNCS.PHASECHK.TRANS64.TRYWAIT P0, [R3+URZ+0x34820], R2 ;  /* 0x03482002030075a7 */ /* 0x0002a6000800017f */
[----:B--2---:R-:W-:Y:S05]  /*111a0*/  @!P0 NANOSLEEP.SYNCS 0x989680 ;  /* 0x009896800000895d */ /* 0x004fea0003900000 */
[----:B------:R-:W2:Y:S02]  /*111b0*/  @!P0 SYNCS.PHASECHK.TRANS64 P0, [R3+URZ+0x34820], R2 ;  /* 0x03482002030085a7 */ /* 0x000ea4000800007f */
[----:B--2---:R-:W-:Y:S05]  /*111c0*/  @!P0 BRA `(.L_x_2099) ;  /* 0xfffffffc00ec8947 */ /* 0x004fea000383ffff */
[----:B------:R-:W-:Y:S05]  /*111d0*/  BRA `(.L_x_2191) ;  /* 0xffffffcc00787947 */ /* 0x000fea000383ffff */
.L_x_2106:
[----:B-1----:R-:W-:-:S04]  /*111e0*/  MOV R3, UR38 ;  /* 0x0000002600037c02 */ /* 0x002fc80008000f00 */
[----:B------:R1:W2:Y:S03]  /*111f0*/  SYNCS.PHASECHK.TRANS64.TRYWAIT P0, [R3+URZ+0x34848], R2 ;  /* 0x03484802030075a7 */ /* 0x0002a6000800017f */
[----:B--2---:R-:W-:Y:S05]  /*11200*/  @!P0 NANOSLEEP.SYNCS 0x989680 ;  /* 0x009896800000895d */ /* 0x004fea0003900000 */
[----:B------:R-:W2:Y:S02]  /*11210*/  @!P0 SYNCS.PHASECHK.TRANS64 P0, [R3+URZ+0x34848], R2 ;  /* 0x03484802030085a7 */ /* 0x000ea4000800007f */
[----:B--2---:R-:W-:Y:S05]  /*11220*/  @!P0 BRA `(.L_x_2106) ;  /* 0xfffffffc00ec8947 */ /* 0x004fea000383ffff */
[----:B------:R-:W-:Y:S05]  /*11230*/  BRA `(.L_x_2192) ;  /* 0xffffffd000507947 */ /* 0x000fea000383ffff */
.L_x_2113:
[----:B0-----:R-:W-:-:S04]  /*11240*/  IMAD.U32 R3, RZ, RZ, UR38 ;  /* 0x00000026ff037e24 */ /* 0x001fc8000f8e00ff */
[----:B------:R0:W1:Y:S03]  /*11250*/  SYNCS.PHASECHK.TRANS64.TRYWAIT P0, [R3+URZ+0x34860], R2 ;  /* 0x03486002030075a7 */ /* 0x000066000800017f */
[----:B-1----:R-:W-:Y:S05]  /*11260*/  @!P0 NANOSLEEP.SYNCS 0x989680 ;  /* 0x009896800000895d */ /* 0x002fea0003900000 */
[----:B------:R-:W1:Y:S02]  /*11270*/  @!P0 SYNCS.PHASECHK.TRANS64 P0, [R3+URZ+0x34860], R2 ;  /* 0x03486002030085a7 */ /* 0x000e64000800007f */
[----:B-1----:R-:W-:Y:S05]  /*11280*/  @!P0 BRA `(.L_x_2113) ;  /* 0xfffffffc00ec8947 */ /* 0x002fea000383ffff */
[----:B------:R-:W-:Y:S05]  /*11290*/  BRA `(.L_x_2193) ;  /* 0xffffffd400247947 */ /* 0x000fea000383ffff */
.L_x_2122:
[----:B-1----:R-:W-:-:S04]  /*112a0*/  IMAD.U32 R3, RZ, RZ, UR38 ;  /* 0x00000026ff037e24 */ /* 0x002fc8000f8e00ff */
[----:B------:R1:W2:Y:S03]  /*112b0*/  SYNCS.PHASECHK.TRANS64.TRYWAIT P0, [R3+URZ+0x34840], R2 ;  /* 0x03484002030075a7 */ /* 0x0002a6000800017f */
[----:B--2---:R-:W-:Y:S05]  /*112c0*/  @!P0 NANOSLEEP.SYNCS 0x989680 ;  /* 0x009896800000895d */ /* 0x004fea0003900000 */
[----:B------:R-:W2:Y:S02]  /*112d0*/  @!P0 SYNCS.PHASECHK.TRANS64 P0, [R3+URZ+0x34840], R2 ;  /* 0x03484002030085a7 */ /* 0x000ea4000800007f */
[----:B--2---:R-:W-:Y:S05]  /*112e0*/  @!P0 BRA `(.L_x_2122) ;  /* 0xfffffffc00ec8947 */ /* 0x004fea000383ffff */
[----:B------:R-:W-:Y:S05]  /*112f0*/  BRA `(.L_x_2194) ;  /* 0xffffffd800487947 */ /* 0x000fea000383ffff */
.L_x_2129:
[----:B0-----:R-:W-:-:S04]  /*11300*/  MOV R3, UR38 ;  /* 0x0000002600037c02 */ /* 0x001fc80008000f00 */
[----:B------:R0:W1:Y:S03]  /*11310*/  SYNCS.PHASECHK.TRANS64.TRYWAIT P0, [R3+URZ+0x34868], R2 ;  /* 0x03486802030075a7 */ /* 0x000066000800017f */
[----:B-1----:R-:W-:Y:S05]  /*11320*/  @!P0 NANOSLEEP.SYNCS 0x989680 ;  /* 0x009896800000895d */ /* 0x002fea0003900000 */
[----:B------:R-:W1:Y:S02]  /*11330*/  @!P0 SYNCS.PHASECHK.TRANS64 P0, [R3+URZ+0x34868], R2 ;  /* 0x03486802030085a7 */ /* 0x000e64000800007f */
[----:B-1----:R-:W-:Y:S05]  /*11340*/  @!P0 BRA `(.L_x_2129) ;  /* 0xfffffffc00ec8947 */ /* 0x002fea000383ffff */
[----:B------:R-:W-:Y:S05]  /*11350*/  BRA `(.L_x_2195) ;  /* 0xffffffdc001c7947 */ /* 0x000fea000383ffff */
.L_x_2138:
[----:B-1----:R-:W-:-:S04]  /*11360*/  IMAD.U32 R3, RZ, RZ, UR38 ;  /* 0x00000026ff037e24 */ /* 0x002fc8000f8e00ff */
[----:B------:R1:W2:Y:S03]  /*11370*/  SYNCS.PHASECHK.TRANS64.TRYWAIT P0, [R3+URZ+0x34848], R2 ;  /* 0x03484802030075a7 */ /* 0x0002a6000800017f */
[----:B--2---:R-:W-:Y:S05]  /*11380*/  @!P0 NANOSLEEP.SYNCS 0x989680 ;  /* 0x009896800000895d */ /* 0x004fea0003900000 */
[----:B------:R-:W2:Y:S02]  /*11390*/  @!P0 SYNCS.PHASECHK.TRANS64 P0, [R3+URZ+0x34848], R2 ;  /* 0x03484802030085a7 */ /* 0x000ea4000800007f */
[----:B--2---:R-:W-:Y:S05]  /*113a0*/  @!P0 BRA `(.L_x_2138) ;  /* 0xfffffffc00ec8947 */ /* 0x004fea000383ffff */
[----:B------:R-:W-:Y:S05]  /*113b0*/  BRA `(.L_x_2196) ;  /* 0xffffffe000587947 */ /* 0x000fea000383ffff */
.L_x_2145:
[----:B0-----:R-:W-:-:S04]  /*113c0*/  IMAD.U32 R3, RZ, RZ, UR38 ;  /* 0x00000026ff037e24 */ /* 0x001fc8000f8e00ff */
[----:B------:R0:W1:Y:S03]  /*113d0*/  SYNCS.PHASECHK.TRANS64.TRYWAIT P0, [R3+URZ+0x34860], R2 ;  /* 0x03486002030075a7 */ /* 0x000066000800017f */
[----:B-1----:R-:W-:Y:S05]  /*113e0*/  @!P0 NANOSLEEP.SYNCS 0x989680 ;  /* 0x009896800000895d */ /* 0x002fea0003900000 */
[----:B------:R-:W1:Y:S02]  /*113f0*/  @!P0 SYNCS.PHASECHK.TRANS64 P0, [R3+URZ+0x34860], R2 ;  /* 0x03486002030085a7 */ /* 0x000e64000800007f */
[----:B-1----:R-:W-:Y:S05]  /*11400*/  @!P0 BRA `(.L_x_2145) ;  /* 0xfffffffc00ec8947 */ /* 0x002fea000383ffff */
[----:B------:R-:W-:Y:S05]  /*11410*/  BRA `(.L_x_2197) ;  /* 0xffffffe400287947 */ /* 0x000fea000383ffff */
.L_x_2153:
[----:B-1----:R1:W2:Y:S02]  /*11420*/  SYNCS.PHASECHK.TRANS64.TRYWAIT P0, [R3+URZ+0x34860], R0 ;  /* 0x03486000030075a7 */ /* 0x0022a4000800017f */
[----:B--2---:R-:W-:Y:S05]  /*11430*/  @!P0 NANOSLEEP.SYNCS 0x989680 ;  /* 0x009896800000895d */ /* 0x004fea0003900000 */
[----:B------:R-:W2:Y:S02]  /*11440*/  @!P0 SYNCS.PHASECHK.TRANS64 P0, [R3+URZ+0x34860], R0 ;  /* 0x03486000030085a7 */ /* 0x000ea4000800007f */
[----:B--2---:R-:W-:Y:S05]  /*11450*/  @!P0 BRA `(.L_x_2153) ;  /* 0xfffffffc00f08947 */ /* 0x004fea000383ffff */
[----:B------:R-:W-:Y:S05]  /*11460*/  BRA `(.L_x_2198) ;  /* 0xffffffe400f87947 */ /* 0x000fea000383ffff */
.L_x_2158:
[----:B-1----:R1:W2:Y:S02]  /*11470*/  SYNCS.PHASECHK.TRANS64.TRYWAIT P0, [R2+URZ+0x34820], R3 ;  /* 0x03482003020075a7 */ /* 0x0022a4000800017f */
[----:B--2---:R-:W-:Y:S05]  /*11480*/  @!P0 NANOSLEEP.SYNCS 0x989680 ;  /* 0x009896800000895d */ /* 0x004fea0003900000 */
[----:B------:R-:W2:Y:S02]  /*11490*/  @!P0 SYNCS.PHASECHK.TRANS64 P0, [R2+URZ+0x34820], R3 ;  /* 0x03482003020085a7 */ /* 0x000ea4000800007f */
[----:B--2---:R-:W-:Y:S05]  /*114a0*/  @!P0 BRA `(.L_x_2158) ;  /* 0xfffffffc00f08947 */ /* 0x004fea000383ffff */
[----:B------:R-:W-:Y:S05]  /*114b0*/  BRA `(.L_x_2199) ;  /* 0xffffffe800c87947 */ /* 0x000fea000383ffff */
.L_x_2159:
        /* <DEDUP_REMOVED lines=11> */
.L_x_2201:
[----:B------:R-:W-:Y:S05]  /*11570*/  BSYNC B0 ;  /* 0x0000000000007941 */ /* 0x000fea0003800000 */
.L_x_2200:
[----:B------:R-:W-:Y:S05]  /*11580*/  BRA `(.L_x_2202) ;  /* 0xffffffe800ac7947 */ /* 0x000fea000383ffff */
.L_x_2160:
[----:B------:R-:W-:Y:S01]  /*11590*/  BSSY B0, `(.L_x_2203) ;  /* 0x0000006000007945 */ /* 0x000fe20003800000 */
[----:B------:R-:W-:-:S07]  /*115a0*/  IMAD.MOV.U32 R15, RZ, RZ, -0x1 ;  /* 0xffffffffff0f7424 */ /* 0x000fce00078e00ff */
[----:B01----:R-:W-:Y:S05]  /*115b0*/  WARPSYNC.COLLECTIVE R15, `(.L_x_2204) ;  /* 0x000000000f0c7348 */ /* 0x003fea0003c00000 */
[----:B------:R-:W-:Y:S02]  /*115c0*/  ELECT P6, UR62, PT ;  /* 0x00000000003e782f */ /* 0x000fe400038c0000 */
[----:B------:R-:W-:Y:S01]  /*115d0*/  MOV R14, UR62 ;  /* 0x0000003e000e7c02 */ /* 0x000fe20008000f00 */
[----:B01----:R-:W-:Y:S10]  /*115e0*/  ENDCOLLECTIVE ;  /* 0x000000000000791b */ /* 0x003ff40003800000 */
.L_x_2204:
[----:B------:R-:W-:Y:S05]  /*115f0*/  BSYNC B0 ;  /* 0x0000000000007941 */ /* 0x000fea0003800000 */
.L_x_2203:
[----:B------:R-:W-:Y:S05]  /*11600*/  BRA `(.L_x_2205) ;  /* 0xffffffe800a07947 */ /* 0x000fea000383ffff */
.L_x_2162:
[----:B0-----:R0:W1:Y:S02]  /*11610*/  SYNCS.PHASECHK.TRANS64.TRYWAIT P0, [R6+URZ], R5 ;  /* 0x00000005060075a7 */ /* 0x001064000800017f */
[----:B-1----:R-:W-:Y:S05]  /*11620*/  @!P0 NANOSLEEP.SYNCS 0x989680 ;  /* 0x009896800000895d */ /* 0x002fea0003900000 */
[----:B------:R-:W1:Y:S02]  /*11630*/  @!P0 SYNCS.PHASECHK.TRANS64 P0, [R6+URZ], R5 ;  /* 0x00000005060085a7 */ /* 0x000e64000800007f */
[----:B-1----:R-:W-:Y:S05]  /*11640*/  @!P0 BRA `(.L_x_2162) ;  /* 0xfffffffc00f08947 */ /* 0x002fea000383ffff */
[----:B------:R-:W-:Y:S05]  /*11650*/  BRA `(.L_x_2206) ;  /* 0xffffffe800d47947 */ /* 0x000fea000383ffff */
.L_x_2163:
[----:B-1----:R1:W2:Y:S02]  /*11660*/  SYNCS.PHASECHK.TRANS64.TRYWAIT P0, [R3+URZ], R4 ;  /* 0x00000004030075a7 */ /* 0x0022a4000800017f */
[----:B--2---:R-:W-:Y:S05]  /*11670*/  @!P0 NANOSLEEP.SYNCS 0x989680 ;  /* 0x009896800000895d */ /* 0x004fea0003900000 */
[----:B------:R-:W2:Y:S02]  /*11680*/  @!P0 SYNCS.PHASECHK.TRANS64 P0, [R3+URZ], R4 ;  /* 0x00000004030085a7 */ /* 0x000ea4000800007f */
[----:B--2---:R-:W-:Y:S05]  /*11690*/  @!P0 BRA `(.L_x_2163) ;  /* 0xfffffffc00f08947 */ /* 0x004fea000383ffff */
[----:B------:R-:W-:Y:S05]  /*116a0*/  BRA `(.L_x_2207) ;  /* 0xffffffe800c87947 */ /* 0x000fea000383ffff */
.L_x_2165:
[----:B-1----:R1:W2:Y:S02]  /*116b0*/  SYNCS.PHASECHK.TRANS64.TRYWAIT P0, [R0+URZ], R5 ;  /* 0x00000005000075a7 */ /* 0x0022a4000800017f */
[----:B--2---:R-:W-:Y:S05]  /*116c0*/  @!P0 NANOSLEEP.SYNCS 0x989680 ;  /* 0x009896800000895d */ /* 0x004fea0003900000 */
[----:B------:R-:W2:Y:S02]  /*116d0*/  @!P0 SYNCS.PHASECHK.TRANS64 P0, [R0+URZ], R5 ;  /* 0x00000005000085a7 */ /* 0x000ea4000800007f */
[----:B--2---:R-:W-:Y:S05]  /*116e0*/  @!P0 BRA `(.L_x_2165) ;  /* 0xfffffffc00f08947 */ /* 0x004fea000383ffff */
[----:B------:R-:W-:Y:S05]  /*116f0*/  BRA `(.L_x_2208) ;  /* 0xffffffe800cc7947 */ /* 0x000fea000383ffff */
.L_x_2209:
        /* <DEDUP_REMOVED lines=16> */
.L_x_15164:


//--------------------- .text._ZN7cutlass13device_kernelIN5flash11enable_sm90INS1_16FlashAttnFwdSm90INS1_25CollectiveMainloopFwdSm90ILi2EN4cute5tupleIJNS5_1CILi1EEES8_S8_EEENS6_IJNS7_ILi128EEESA_NS7_ILi192EEEEEELi128ENS_10bfloat16_tEfNS_4arch4Sm90ELb1ELb0ELb1ELb1ELb0ELb0ELb0ELb1ELb1ELb1ELb1ELb0EEENS1_21CollectiveEpilogueFwdINS6_IJSA_SA_SA_EEES9_SD_SF_Li256ELb1ELb1ELb1ELb0EEENS1_36VarlenDynamicPersistentTileSchedulerILi128ELi128ELi256ELi128ELb1ELb1ELb1ELb1ELb1ELb1EEEEEEEEEvNT_6ParamsE --------------------------
	.section	.text._ZN7cutlass13device_kernelIN5flash11enable_sm90INS1_16FlashAttnFwdSm90INS1_25CollectiveMainloopFwdSm90ILi2EN4cute5tupleIJNS5_1CILi1EEES8_S8_EEENS6_IJNS7_ILi128EEESA_NS7_ILi192EEEEEELi128ENS_10bfloat16_tEfNS_4arch4Sm90ELb1ELb0ELb1ELb1ELb0ELb0ELb0ELb1ELb1ELb1ELb1ELb0EEENS1_21CollectiveEpilogueFwdINS6_IJSA_SA_SA_EEES9_SD_SF_Li256ELb1ELb1ELb1ELb0EEENS1_36VarlenDynamicPersistentTileSchedulerILi128ELi128ELi256ELi128ELb1ELb1ELb1ELb1ELb1ELb1EEEEEEEEEvNT_6ParamsE,"ax",@progbits
	.align	128
.text._ZN7cutlass13device_kernelIN5flash11enable_sm90INS1_16FlashAttnFwdSm90INS1_25CollectiveMainloopFwdSm90ILi2EN4cute5tupleIJNS5_1CILi1EEES8_S8_EEENS6_IJNS7_ILi128EEESA_NS7_ILi192EEEEEELi128ENS_10bfloat16_tEfNS_4arch4Sm90ELb1ELb0ELb1ELb1ELb0ELb0ELb0ELb1ELb1ELb1ELb1ELb0EEENS1_21CollectiveEpilogueFwdINS6_IJSA_SA_SA_EEES9_SD_SF_Li256ELb1ELb1ELb1ELb0EEENS1_36VarlenDynamicPersistentTileSchedulerILi128ELi128ELi256ELi128ELb1ELb1ELb1ELb1ELb1ELb1EEEEEEEEEvNT_6ParamsE:
        .type           _ZN7cutlass13device_kernelIN5flash11enable_sm90INS1_16FlashAttnFwdSm90INS1_25CollectiveMainloopFwdSm90ILi2EN4cute5tupleIJNS5_1CILi1EEES8_S8_EEENS6_IJNS7_ILi128EEESA_NS7_ILi192EEEEEELi128ENS_10bfloat16_tEfNS_4arch4Sm90ELb1ELb0ELb1ELb1ELb0ELb0ELb0ELb1ELb1ELb1ELb1ELb0EEENS1_21CollectiveEpilogueFwdINS6_IJSA_SA_SA_EEES9_SD_SF_Li256ELb1ELb1ELb1ELb0EEENS1_36VarlenDynamicPersistentTileSchedulerILi128ELi128ELi256ELi128ELb1ELb1ELb1ELb1ELb1ELb1EEEEEEEEEvNT_6ParamsE,@function
        .size           _ZN7cutlass13device_kernelIN5flash11enable_sm90INS1_16FlashAttnFwdSm90INS1_25CollectiveMainloopFwdSm90ILi2EN4cute5tupleIJNS5_1CILi1EEES8_S8_EEENS6_IJNS7_ILi128EEESA_NS7_ILi192EEEEEELi128ENS_10bfloat16_tEfNS_4arch4Sm90ELb1ELb0ELb1ELb1ELb0ELb0ELb0ELb1ELb1ELb1ELb1ELb0EEENS1_21CollectiveEpilogueFwdINS6_IJSA_SA_SA_EEES9_SD_SF_Li256ELb1ELb1ELb1ELb0EEENS1_36VarlenDynamicPersistentTileSchedulerILi128ELi128ELi256ELi128ELb1ELb1ELb1ELb1ELb1ELb1EEEEEEEEEvNT_6ParamsE,(.L_x_15165 - _ZN7cutlass13device_kernelIN5flash11enable_sm90INS1_16FlashAttnFwdSm90INS1_25CollectiveMainloopFwdSm90ILi2EN4cute5tupleIJNS5_1CILi1EEES8_S8_EEENS6_IJNS7_ILi128EEESA_NS7_ILi192EEEEEELi128ENS_10bfloat16_tEfNS_4arch4Sm90ELb1ELb0ELb1ELb1ELb0ELb0ELb0ELb1ELb1ELb1ELb1ELb0EEENS1_21CollectiveEpilogueFwdINS6_IJSA_SA_SA_EEES9_SD_SF_Li256ELb1ELb1ELb1ELb0EEENS1_36VarlenDynamicPersistentTileSchedulerILi128ELi128ELi256ELi128ELb1ELb1ELb1ELb1ELb1ELb1EEEEEEEEEvNT_6ParamsE)
        .other          _ZN7cutlass13device_kernelIN5flash11enable_sm90INS1_16FlashAttnFwdSm90INS1_25CollectiveMainloopFwdSm90ILi2EN4cute5tupleIJNS5_1CILi1EEES8_S8_EEENS6_IJNS7_ILi128EEESA_NS7_ILi192EEEEEELi128ENS_10bfloat16_tEfNS_4arch4Sm90ELb1ELb0ELb1ELb1ELb0ELb0ELb0ELb1ELb1ELb1ELb1ELb0EEENS1_21CollectiveEpilogueFwdINS6_IJSA_SA_SA_EEES9_SD_SF_Li256ELb1ELb1ELb1ELb0EEENS1_36VarlenDynamicPersistentTileSchedulerILi128ELi128ELi256ELi128ELb1ELb1ELb1ELb1ELb1ELb1EEEEEEEEEvNT_6ParamsE,@"STO_CUDA_ENTRY STV_DEFAULT"
_ZN7cutlass13device_kernelIN5flash11enable_sm90INS1_16FlashAttnFwdSm90INS1_25CollectiveMainloopFwdSm90ILi2EN4cute5tupleIJNS5_1CILi1EEES8_S8_EEENS6_IJNS7_ILi128EEESA_NS7_ILi192EEEEEELi128ENS_10bfloat16_tEfNS_4arch4Sm90ELb1ELb0ELb1ELb1ELb0ELb0ELb0ELb1ELb1ELb1ELb1ELb0EEENS1_21CollectiveEpilogueFwdINS6_IJSA_SA_SA_EEES9_SD_SF_Li256ELb1ELb1ELb1ELb0EEENS1_36VarlenDynamicPersistentTileSchedulerILi128ELi128ELi256ELi128ELb1ELb1ELb1ELb1ELb1ELb1EEEEEEEEEvNT_6ParamsE:
        /* <DEDUP_REMOVED lines=17> */
.L_x_2211:
[----:B------:R-:W-:Y:S05]  /*0110*/  BSYNC B0 ;  /* 0x0000000000007941 */ /* 0x000fea0003800000 */
.L_x_2210:
        /* <DEDUP_REMOVED lines=40> */
.L_x_2212:
        /* <DEDUP_REMOVED lines=22> */
.L_x_2213:
        /* <DEDUP_REMOVED lines=18> */
.L_x_2214:
        /* <DEDUP_REMOVED lines=22> */
.L_x_2215:
        /* <DEDUP_REMOVED lines=22> */
.L_x_2216:
        /* <DEDUP_REMOVED lines=8> */
.L_x_2218:
        /* <DEDUP_REMOVED lines=24> */
[----:B------:R-:W-:Y:S02]  /*0ae0*/  SHF.R.S32.HI R7, RZ, 0x1f, R6 ;  /* 0x0000001fff077819 */ /* 0x000fe40000011406 */
[----:B------:R-:W-:Y:S02]  /*0af0*/  SHF.R.S32.HI R226, RZ, 0x7, R3 ;  /* 0x00000007ffe27819 */ /* 0x000fe40000011403 */
[----:B------:R-:W-:Y:S02]  /*0b00*/  LEA.HI R10, R7, R8, RZ, 0x3 ;  /* 0x00000008070a7211 */ /* 0x000fe400078f18ff */
[----:B------:R-:W-:Y:S02]  /*0b10*/  LEA.HI R4, R0, R231, RZ, 0x5 ;  /* 0x000000e700047211 */ /* 0x000fe400078f28ff */
[----:B------:R-:W-:-:S02]  /*0b20*/  LOP3.LUT R11, R10, 0xfffffff8, RZ, 0xc0, !PT ;  /* 0xfffffff80a0b7812 */ /* 0x000fc400078ec0ff */
[----:B------:R-:W-:Y:S02]  /*0b30*/  LEA.HI R9, R9, R210, RZ, 0x5 ;  /* 0x000000d209097211 */ /* 0x000fe400078f28ff */
[----:B------:R-:W-:Y:S01]  /*0b40*/  LEA.HI R3, R3, R226, RZ, 0x1 ;  /* 0x000000e203037211 */ /* 0x000fe200078f08ff */
[----:B------:R-:W-:Y:S01]  /*0b50*/  IMAD.SHL.U32 R5, R4, 0x20, RZ ;  /* 0x0000002004057824 */ /* 0x000fe200078e00ff */
[----:B------:R-:W-:Y:S01]  /*0b60*/  SHF.R.S32.HI R9, RZ, 0x5, R9 ;  /* 0x00000005ff097819 */ /* 0x000fe20000011409 */
[----:B------:R-:W-:Y:S01]  /*0b70*/  IMAD.IADD R8, R8, 0x1, -R11 ;  /* 0x0000000108087824 */ /* 0x000fe200078e0a0b */
[----:B------:R-:W-:Y:S02]  /*0b80*/  LOP3.LUT R3, R3, 0x3fffffe, RZ, 0xc0, !PT ;  /* 0x03fffffe03037812 */ /* 0x000fe400078ec0ff */
[CC--:B0-----:R-:W-:Y:S02]  /*0b90*/  LEA.HI R2, R0.reuse, R231.reuse, RZ, 0x4 ;  /* 0x000000e700027211 */ /* 0x0c1fe400078f20ff */
[----:B------:R-:W-:Y:S01]  /*0ba0*/  LEA.HI R10, R0, R231, RZ, 0x2 ;  /* 0x000000e7000a7211 */ /* 0x000fe200078f10ff */
[----:B------:R-:W-:Y:S01]  /*0bb0*/  IMAD R8, R9, 0x10, R8 ;  /* 0x0000001009087824 */ /* 0x000fe200078e0208 */
[----:B------:R-:W-:Y:S01]  /*0bc0*/  LOP3.LUT R7, R5, 0xfffffc00, RZ, 0xc0, !PT ;  /* 0xfffffc0005077812 */ /* 0x000fe200078ec0ff */
[----:B------:R-:W-:Y:S01]  /*0bd0*/  IMAD.IADD R3, R226, 0x1, -R3 ;  /* 0x00000001e2037824 */ /* 0x000fe200078e0a03 */
[----:B------:R-:W-:-:S02]  /*0be0*/  LOP3.LUT R4, R2, 0x3fffff0, RZ, 0xc0, !PT ;  /* 0x03fffff002047812 */ /* 0x000fc400078ec0ff */
[----:B------:R-:W-:Y:S02]  /*0bf0*/  SHF.R.S32.HI R5, RZ, 0x4, R2 ;  /* 0x00000004ff057819 */ /* 0x000fe40000011402 */
[----:B------:R-:W-:Y:S02]  /*0c00*/  LOP3.LUT R10, R10, 0xfffffffc, RZ, 0xc0, !PT ;  /* 0xfffffffc0a0a7812 */ /* 0x000fe400078ec0ff */
[----:B------:R-:W-:Y:S01]  /*0c10*/  LEA.HI R0, R0, R231, RZ, 0x3 ;  /* 0x000000e700007211 */ /* 0x000fe200078f18ff */
[----:B------:R-:W-:Y:S01]  /*0c20*/  IMAD R227, R3, 0x40, R8 ;  /* 0x0000004003e37824 */ /* 0x000fe200078e0208 */
[----:B------:R-:W-:Y:S01]  /*0c30*/  LEA.HI R2, R2, R5, RZ, 0x1 ;  /* 0x0000000502027211 */ /* 0x000fe200078f08ff */
[C---:B------:R-:W-:Y:S01]  /*0c40*/  IMAD.IADD R4, R231.reuse, 0x1, -R4 ;  /* 0x00000001e7047824 */ /* 0x040fe200078e0a04 */
[----:B------:R-:W-:Y:S01]  /*0c50*/  LOP3.LUT R188, R0, 0xfffffff8, RZ, 0xc0, !PT ;  /* 0xfffffff800bc7812 */ /* 0x000fe200078ec0ff */
[C---:B------:R-:W-:Y:S01]  /*0c60*/  IMAD.IADD R10, R231.reuse, 0x1, -R10 ;  /* 0x00000001e70a7824 */ /* 0x040fe200078e0a0a */
[----:B------:R-:W-:Y:S01]  /*0c70*/  LOP3.LUT R3, R6, 0x7ffffffc, RZ, 0xc0, !PT ;  /* 0x7ffffffc06037812 */ /* 0x000fe200078ec0ff */
[----:B------:R-:W-:Y:S01]  /*0c80*/  IMAD R7, R4, 0x40, R7 ;  /* 0x0000004004077824 */ /* 0x000fe200078e0207 */
[----:B------:R-:W-:Y:S01]  /*0c90*/  LOP3.LUT R2, R2, 0x1ffffffe, RZ, 0xc0, !PT ;  /* 0x1ffffffe02027812 */ /* 0x000fe200078ec0ff */
[----:B------:R-:W-:Y:S01]  /*0ca0*/  IMAD.IADD R188, R231, 0x1, -R188 ;  /* 0x00000001e7bc7824 */ /* 0x000fe200078e0abc */
[----:B------:R-:W-:Y:S01]  /*0cb0*/  LEA.HI R4, R10, R10, RZ, 0x1 ;  /* 0x0000000a0a047211 */ /* 0x000fe200078f08ff */
[----:B------:R-:W-:-:S02]  /*0cc0*/  IMAD.IADD R3, R210, 0x1, -R3 ;  /* 0x00000001d2037824 */ /* 0x000fc400078e0a03 */
[----:B------:R-:W-:Y:S01]  /*0cd0*/  IMAD.IADD R2, R5, 0x1, -R2 ;  /* 0x0000000105027824 */ /* 0x000fe200078e0a02 */
[----:B------:R-:W-:Y:S01]  /*0ce0*/  LOP3.LUT R5, R4, 0x1ffffffe, RZ, 0xc0, !PT ;  /* 0x1ffffffe04057812 */ /* 0x000fe200078ec0ff */
[----:B------:R-:W-:Y:S02]  /*0cf0*/  IMAD.SHL.U32 R23, R188, 0x8, RZ ;  /* 0x00000008bc177824 */ /* 0x000fe400078e00ff */
[----:B------:R-:W-:Y:S02]  /*0d00*/  IMAD.SHL.U32 R184, R3, 0x2, RZ ;  /* 0x0000000203b87824 */ /* 0x000fe400078e00ff */
[----:B------:R-:W-:Y:S02]  /*0d10*/  VIADD R187, R23, 0x40 ;  /* 0x0000004017bb7836 */ /* 0x000fe40000000000 */
[C---:B------:R-:W-:Y:S01]  /*0d20*/  VIADD R206, R184.reuse, 0x8 ;  /* 0x00000008b8ce7836 */ /* 0x040fe20000000000 */
        /* <DEDUP_REMOVED lines=14> */
[----:B------:R-:W-:Y:S01]  /*0e10*/  IMAD.IADD R10, R10, 0x1, -R5 ;  /* 0x000000010a0a7824 */ /* 0x000fe200078e0a05 */
[----:B------:R-:W-:Y:S01]  /*0e20*/  SHF.R.S32.HI R208, RZ, 0x3, R0 ;  /* 0x00000003ffd07819 */ /* 0x000fe20000011400 */
[----:B------:R-:W-:Y:S01]  /*0e30*/  IMAD R228, R2, 0x8, R7 ;  /* 0x0000000802e47824 */ /* 0x000fe200078e0207 */
[----:B------:R-:W-:Y:S01]  /*0e40*/  SHF.R.S32.HI R230, RZ, 0x1f, R23 ;  /* 0x0000001fffe67819 */ /* 0x000fe20000011417 */
[----:B------:R-:W-:Y:S01]  /*0e50*/  IMAD.MOV.U32 R209, RZ, RZ, RZ ;  /* 0x000000ffffd17224 */ /* 0x000fe200078e00ff */
[----:B------:R-:W-:Y:S01]  /*0e60*/  SHF.R.S32.HI R229, RZ, 0x1f, R187 ;  /* 0x0000001fffe57819 */ /* 0x000fe200000114bb */
[----:B------:R-:W-:Y:S01]  /*0e70*/  IMAD R185, R10, 0x8, R227 ;  /* 0x000000080ab97824 */ /* 0x000fe200078e02e3 */
        /* <DEDUP_REMOVED lines=14> */
[----:B------:R-:W-:Y:S01]  /*0f60*/  SHF.R.S32.HI R211, RZ, 0x1f, R192 ;  /* 0x0000001fffd37819 */ /* 0x000fe200000114c0 */
[----:B------:R-:W-:Y:S01]  /*0f70*/  UMOV UR38, URZ ;  /* 0x0000003f00267c82 */ /* 0x000fe20008000000 */
[----:B------:R-:W-:Y:S01]  /*0f80*/  UMOV UR36, URZ ;  /* 0x0000003f00247c82 */ /* 0x000fe20008000000 */
[----:B--2---:R-:W-:-:S07]  /*0f90*/  LOP3.LUT R19, R12, 0x1, RZ, 0xfc, !PT ;  /* 0x000000010c137812 */ /* 0x004fce00078efcff */
.L_x_2276:
[----:B0-23--:R-:W0:Y:S01]  /*0fa0*/  LDC.64 R2, c[0x0][0xc88] ;  /* 0x00032200ff027b82 */ /* 0x00de220000000a00 */
[----:B------:R-:W-:Y:S01]  /*0fb0*/  ULDC.64 UR4, c[0x0][0xa28] ;  /* 0x00028a0000047ab9 */ /* 0x000fe20000000a00 */
[----:B------:R-:W-:-:S06]  /*0fc0*/  ULDC.64 UR6, c[0x0][0xa18] ;  /* 0x0002860000067ab9 */ /* 0x000fcc0000000a00 */
[----:B------:R-:W1:Y:S08]  /*0fd0*/  LDC R17, c[0x0][0x288] ;  /* 0x0000a200ff117b82 */ /* 0x000e700000000800 */
[----:B------:R-:W2:Y:S01]  /*0fe0*/  LDC.64 R8, c[0x0][0x418] ;  /* 0x00010600ff087b82 */ /* 0x000ea20000000a00 */
[----:B0-----:R-:W-:-:S07]  /*0ff0*/  IMAD.WIDE R2, R27, 0x4, R2 ;  /* 0x000000041b027825 */ /* 0x001fce00078e0202 */
[----:B------:R-:W0:Y:S01]  /*1000*/  LDC R10, c[0x0][0x424] ;  /* 0x00010900ff0a7b82 */ /* 0x000e220000000800 */
[----:B------:R-:W3:Y:S01]  /*1010*/  LDG.E R186, desc[UR56][R2.64] ;  /* 0x0000003802ba7981 */ /* 0x000ee2000c1e1900 */
[----:B------:R-:W-:Y:S01]  /*1020*/  ISETP.NE.U32.AND P1, PT, RZ, UR4, PT ;  /* 0x00000004ff007c0c */ /* 0x000fe2000bf25070 */
[----:B------:R-:W-:Y:S01]  /*1030*/  IMAD.MOV.U32 R7, RZ, RZ, RZ ;  /* 0x000000ffff077224 */ /* 0x000fe200078e00ff */
[----:B------:R-:W-:-:S04]  /*1040*/  ISETP.NE.U32.AND P0, PT, RZ, UR6, PT ;  /* 0x00000006ff007c0c */ /* 0x000fc8000bf05070 */
[----:B----4-:R-:W4:Y:S01]  /*1050*/  LDC R11, c[0x0][0x2f0] ;  /* 0x0000bc00ff0b7b82 */ /* 0x010f220000000800 */
[----:B------:R-:W-:Y:S02]  /*1060*/  ISETP.NE.AND.EX P1, PT, RZ, UR5, PT, P1 ;  /* 0x00000005ff007c0c */ /* 0x000fe4000bf25310 */
[----:B------:R-:W-:Y:S02]  /*1070*/  ISETP.NE.AND.EX P0, PT, RZ, UR7, PT, P0 ;  /* 0x00000007ff007c0c */ /* 0x000fe4000bf05300 */
[----:B---3--:R-:W-:-:S09]  /*1080*/  SHF.R.S32.HI R191, RZ, 0x1f, R186 ;  /* 0x0000001fffbf7819 */ /* 0x008fd200000114ba */
[----:B------:R-:W-:-:S04]  /*1090*/  @P1 LEA R4, P2, R186, UR4, 0x2 ;  /* 0x00000004ba041c11 */ /* 0x000fc8000f8410ff */
[C-C-:B------:R-:W-:Y:S02]  /*10a0*/  @P1 LEA.HI.X R5, R186.reuse, UR5, R191.reuse, 0x2, P2 ;  /* 0x00000005ba051c11 */ /* 0x140fe400090f14bf */
[----:B------:R-:W-:Y:S02]  /*10b0*/  @P0 LEA R2, P2, R186, UR6, 0x2 ;  /* 0x00000006ba020c11 */ /* 0x000fe4000f8410ff */
[----:B------:R-:W-:Y:S01]  /*10c0*/  LOP3.LUT R6, R26, 0xff000000, RZ, 0xc0, !PT ;  /* 0xff0000001a067812 */ /* 0x000fe200078ec0ff */
[----:B------:R3:W5:Y:S01]  /*10d0*/  @P1 LDG.E R7, desc[UR56][R4.64] ;  /* 0x0000003804071981 */ /* 0x000762000c1e1900 */
[----:B------:R-:W-:Y:S01]  /*10e0*/  @P0 LEA.HI.X R3, R186, UR7, R191, 0x2, P2 ;  /* 0x00000007ba030c11 */ /* 0x000fe200090f14bf */
[----:B------:R-:W-:-:S04]  /*10f0*/  ULDC.64 UR6, c[0x0][0xa20] ;  /* 0x0002880000067ab9 */ /* 0x000fc80000000a00 */
[----:B-1----:R1:W5:Y:S01]  /*1100*/  @P0 LDG.E R17, desc[UR56][R2.64] ;  /* 0x0000003802110981 */ /* 0x002362000c1e1900 */
[----:B--2---:R-:W-:Y:S02]  /*1110*/  ISETP.NE.U32.AND P1, PT, R8, RZ, PT ;  /* 0x000000ff0800720c */ /* 0x004fe40003f25070 */
[----:B------:R-:W-:Y:S02]  /*1120*/  ISETP.NE.U32.AND P2, PT, RZ, UR6, PT ;  /* 0x00000006ff007c0c */ /* 0x000fe4000bf45070 */
[----:B------:R-:W-:Y:S02]  /*1130*/  LOP3.LUT R0, R26, 0xff0000, RZ, 0xc0, !PT ;  /* 0x00ff00001a007812 */ /* 0x000fe400078ec0ff */
[----:B---3--:R-:W-:Y:S02]  /*1140*/  SHF.R.U32.HI R5, RZ, 0x8, R6 ;  /* 0x00000008ff057819 */ /* 0x008fe40000011606 */
[----:B------:R-:W-:Y:S02]  /*1150*/  ISETP.NE.AND.EX P1, PT, R9, RZ, PT, P1 ;  /* 0x000000ff0900720c */ /* 0x000fe40003f25310 */
[----:B------:R-:W-:-:S02]  /*1160*/  ISETP.NE.AND.EX P2, PT, RZ, UR7, PT, P2 ;  /* 0x00000007ff007c0c */ /* 0x000fc4000bf45320 */
[----:B------:R-:W-:Y:S02]  /*1170*/  LEA.HI R190, R0, R5, RZ, 0x10 ;  /* 0x0000000500be7211 */ /* 0x000fe400078f80ff */
[----:B0-----:R-:W-:Y:S01]  /*1180*/  SEL R0, R10, 0x1, P1 ;  /* 0x000000010a007807 */ /* 0x001fe20000800000 */
[----:B-1--4-:R-:W-:Y:S08]  /*1190*/  @P0 BRA `(.L_x_2219) ;  /* 0x0000000000240947 */ /* 0x012ff00003800000 */
        /* <DEDUP_REMOVED lines=9> */
.L_x_2219:
[----:B------:R-:W-:Y:S01]  /*1230*/  IMAD R16, R0, R11, RZ ;  /* 0x0000000b00107224 */ /* 0x000fe200078e02ff */
[----:B------:R-:W-:Y:S01]  /*1240*/  LOP3.LUT R189, R26, 0xffff, RZ, 0xc0, !PT ;  /* 0x0000ffff1abd7812 */ /* 0x000fe200078ec0ff */
[----:B------:R-:W-:Y:S06]  /*1250*/  @!P2 BRA `(.L_x_2220) ;  /* 0x000000000010a947 */ /* 0x000fec0003800000 */
[----:B------:R-:W-:-:S04]  /*1260*/  LEA R2, P0, R186, UR6, 0x2 ;  /* 0x00000006ba027c11 */ /* 0x000fc8000f8010ff */
[----:B------:R-:W-:-:S05]  /*1270*/  LEA.HI.X R3, R186, UR7, R191, 0x2, P0 ;  /* 0x00000007ba037c11 */ /* 0x000fca00080f14bf */
[----:B------:R0:W5:Y:S01]  /*1280*/  LDG.E R16, desc[UR56][R2.64] ;  /* 0x0000003802107981 */ /* 0x000162000c1e1900 */
[----:B------:R-:W-:Y:S05]  /*1290*/  BRA `(.L_x_2221) ;  /* 0x0000000000247947 */ /* 0x000fea0003800000 */
.L_x_2220:
[----:B------:R-:W-:Y:S02]  /*12a0*/  ULDC.64 UR4, c[0x0][0xa08] ;  /* 0x0002820000047ab9 */ /* 0x000fe40000000a00 */
[----:B------:R-:W-:-:S04]  /*12b0*/  ISETP.NE.U32.AND P0, PT, RZ, UR4, PT ;  /* 0x00000004ff007c0c */ /* 0x000fc8000bf05070 */
[----:B------:R-:W-:-:S13]  /*12c0*/  ISETP.NE.AND.EX P0, PT, RZ, UR5, PT, P0 ;  /* 0x00000005ff007c0c */ /* 0x000fda000bf05300 */
[----:B------:R-:W-:Y:S05]  /*12d0*/  @!P0 BRA `(.L_x_2221) ;  /* 0x0000000000148947 */ /* 0x000fea0003800000 */
[----:B------:R-:W0:Y:S02]  /*12e0*/  LDC.64 R2, c[0x0][0xa08] ;  /* 0x00028200ff027b82 */ /* 0x000e240000000a00 */
[----:B0-----:R-:W-:-:S05]  /*12f0*/  IMAD.WIDE R2, R186, 0x4, R2 ;  /* 0x00000004ba027825 */ /* 0x001fca00078e0202 */
[----:B------:R-:W2:Y:S04]  /*1300*/  LDG.E R16, desc[UR56][R2.64] ;  /* 0x0000003802107981 */ /* 0x000ea8000c1e1900 */
[----:B------:R-:W2:Y:S02]  /*1310*/  LDG.E R5, desc[UR56][R2.64+0x4] ;  /* 0x0000043802057981 */ /* 0x000ea4000c1e1900 */
[----:B--2---:R-:W-:-:S07]  /*1320*/  IMAD.IADD R16, R5, 0x1, -R16 ;  /* 0x0000000105107824 */ /* 0x004fce00078e0a10 */
.L_x_2221:
[----:B------:R-:W1:Y:S01]  /*1330*/  LDC R0, c[0x0][0x448] ;  /* 0x00011200ff007b82 */ /* 0x000e620000000800 */
[----:B------:R-:W-:Y:S01]  /*1340*/  IMAD.SHL.U32 R18, R25, 0x80, RZ ;  /* 0x0000008019127824 */ /* 0x000fe200078e00ff */
[----:B------:R-:W-:Y:S01]  /*1350*/  LOP3.LUT R207, R190, 0xff, RZ, 0xc0, !PT ;  /* 0x000000ffbecf7812 */ /* 0x000fe200078ec0ff */
[----:B-----5:R-:W-:Y:S01]  /*1360*/  IMAD.IADD R16, R16, 0x1, -R7 ;  /* 0x0000000110107824 */ /* 0x020fe200078e0a07 */
[----:B------:R-:W-:Y:S01]  /*1370*/  SHF.R.U32.HI R190, RZ, 0x10, R190 ;  /* 0x00000010ffbe7819 */ /* 0x000fe200000116be */
[----:B------:R-:W-:Y:S01]  /*1380*/  IMAD.MOV.U32 R95, RZ, RZ, RZ ;  /* 0x000000ffff5f7224 */ /* 0x000fe200078e00ff */
[----:B-1----:R-:W-:Y:S01]  /*1390*/  ISETP.NE.AND P0, PT, R0, 0x1, PT ;  /* 0x000000010000780c */ /* 0x002fe20003f05270 */
[----:B------:R-:W-:-:S12]  /*13a0*/  VIADD R0, R18, 0x7f ;  /* 0x0000007f12007836 */ /* 0x000fd80000000000 */
[----:B0-----:R-:W0:Y:S08]  /*13b0*/  @P0 LDC R3, c[0x0][0x44c] ;  /* 0x00011300ff030b82 */ /* 0x001e300000000800 */
[----:B------:R-:W1:Y:S01]  /*13c0*/  @P0 LDC R5, c[0x0][0x450] ;  /* 0x00011400ff050b82 */ /* 0x000e620000000800 */
[----:B0-----:R-:W-:Y:S01]  /*13d0*/  @P0 IMAD.HI.U32 R2, R0, R3, RZ ;  /* 0x0000000300020227 */ /* 0x001fe200078e00ff */
[----:B------:R-:W-:-:S04]  /*13e0*/  IADD3 R3, R16, 0x80, -R17 ;  /* 0x0000008010037810 */ /* 0x000fc80007ffe811 */
[----:B-1----:R-:W-:Y:S01]  /*13f0*/  @P0 SHF.R.U32.HI R0, RZ, R5, R2 ;  /* 0x00000005ff000219 */ /* 0x002fe20000011602 */
[----:B------:R-:W-:-:S04]  /*1400*/  VIADD R2, R16, 0x7f ;  /* 0x0000007f10027836 */ /* 0x000fc80000000000 */
[----:B------:R-:W-:Y:S01]  /*1410*/  IMAD.IADD R0, R3, 0x1, R0 ;  /* 0x0000000103007824 */ /* 0x000fe200078e0200 */
[----:B------:R-:W-:-:S04]  /*1420*/  SHF.R.S32.HI R3, RZ, 0x1f, R2 ;  /* 0x0000001fff037819 */ /* 0x000fc80000011402 */
[----:B------:R-:W-:Y:S02]  /*1430*/  SHF.R.S32.HI R5, RZ, 0x1f, R0 ;  /* 0x0000001fff057819 */ /* 0x000fe40000011400 */
[----:B------:R-:W-:Y:S02]  /*1440*/  LEA.HI R3, R3, R2, RZ, 0x7 ;  /* 0x0000000203037211 */ /* 0x000fe400078f38ff */
[----:B------:R-:W-:Y:S02]  /*1450*/  LEA.HI R5, R5, R0, RZ, 0x7 ;  /* 0x0000000005057211 */ /* 0x000fe400078f38ff */
[----:B------:R-:W-:Y:S02]  /*1460*/  SHF.R.S32.HI R3, RZ, 0x7, R3 ;  /* 0x00000007ff037819 */ /* 0x000fe40000011403 */
[----:B------:R-:W-:-:S04]  /*1470*/  SHF.R.S32.HI R0, RZ, 0x7, R5 ;  /* 0x00000007ff007819 */ /* 0x000fc80000011405 */
[----:B------:R-:W-:-:S04]  /*1480*/  VIMNMX R6, R3, R0, PT ;  /* 0x0000000003067248 */ /* 0x000fc80003fe0100 */
[----:B------:R-:W-:-:S13]  /*1490*/  ISETP.GE.AND P0, PT, R6, 0x1, PT ;  /* 0x000000010600780c */ /* 0x000fda0003f06270 */
[----:B------:R-:W-:Y:S05]  /*14a0*/  @!P0 BRA `(.L_x_2222) ;  /* 0x0000000000788947 */ /* 0x000fea0003800000 */
[----:B------:R-:W0:Y:S01]  /*14b0*/  LDC R3, c[0x0][0x9f0] ;  /* 0x00027c00ff037b82 */ /* 0x000e220000000800 */
[----:B------:R-:W-:-:S04]  /*14c0*/  ISETP.NE.AND P0, PT, R190, RZ, PT ;  /* 0x000000ffbe00720c */ /* 0x000fc80003f05270 */
[----:B0-----:R-:W-:-:S04]  /*14d0*/  SEL R9, R190, R3, P0 ;  /* 0x00000003be097207 */ /* 0x001fc80000000000 */
[-C--:B------:R-:W-:Y:S02]  /*14e0*/  IABS R5, R9.reuse ;  /* 0x0000000900057213 */ /* 0x080fe40000000000 */
        /* <DEDUP_REMOVED lines=26> */
.L_x_2222:
        /* <DEDUP_REMOVED lines=70> */
.L_x_2224:
[----:B------:R-:W-:Y:S02]  /*1af0*/  LEA.HI R0, R209, R209, RZ, 0x1 ;  /* 0x000000d1d1007211 */ /* 0x000fe400078f08ff */
[----:B------:R-:W-:Y:S02]  /*1b00*/  ISETP.NE.AND P0, PT, R19, 0x3, PT ;  /* 0x000000031300780c */ /* 0x000fe40003f05270 */
[----:B------:R-:W-:-:S05]  /*1b10*/  LOP3.LUT R0, R0, 0xfffffffe, RZ, 0xc0, !PT ;  /* 0xfffffffe00007812 */ /* 0x000fca00078ec0ff */
[----:B------:R-:W-:-:S05]  /*1b20*/  IMAD.IADD R0, R209, 0x1, -R0 ;  /* 0x00000001d1007824 */ /* 0x000fca00078e0a00 */
[----:B------:R-:W-:-:S04]  /*1b30*/  SHF.L.U32 R0, R0, 0x1f, RZ ;  /* 0x0000001f00007819 */ /* 0x000fc800000006ff */
[----:B------:R-:W0:Y:S02]  /*1b40*/  SYNCS.PHASECHK.TRANS64.TRYWAIT P1, [UR37+0x34800], R0 ;  /* 0x03480000ff0075a7 */ /* 0x000e240008020165 */
[----:B0-----:R-:W-:Y:S05]  /*1b50*/  @!P1 BRA `(.L_x_2225) ;  /* 0x0000013000e89947 */ /* 0x001fea0003800000 */
.L_x_2403:
[----:B------:R-:W-:Y:S05]  /*1b60*/  @!P0 BRA `(.L_x_2226) ;  /* 0x0000000000048947 */ /* 0x000fea0003800000 */
[----:B------:R-:W-:Y:S01]  /*1b70*/  BPT.TRAP 0x1 ;  /* 0x000000040000795c */ /* 0x000fe20000300000 */
.L_x_2226:
[----:B0-----:R-:W-:Y:S02]  /*1b80*/  IMAD.U32 R0, RZ, RZ, UR36 ;  /* 0x00000024ff007e24 */ /* 0x001fe4000f8e00ff */
[----:B------:R-:W-:-:S03]  /*1b90*/  IMAD.U32 R3, RZ, RZ, UR38 ;  /* 0x00000026ff037e24 */ /* 0x000fc6000f8e00ff */
[----:B------:R-:W-:Y:S02]  /*1ba0*/  LEA R0, R0, UR37, 0x3 ;  /* 0x0000002500007c11 */ /* 0x000fe4000f8e18ff */
[----:B------:R-:W-:-:S04]  /*1bb0*/  SHF.L.U32 R3, R3, 0x1f, RZ ;  /* 0x0000001f03037819 */ /* 0x000fc800000006ff */
[----:B------:R0:W1:Y:S01]  /*1bc0*/  SYNCS.PHASECHK.TRANS64.TRYWAIT P2, [R0+URZ+0x34830], R3 ;  /* 0x03483003000075a7 */ /* 0x000062000804017f */
[----:B------:R-:W-:Y:S05]  /*1bd0*/  @!P0 BRA `(.L_x_2227) ;  /* 0x0000000000048947 */ /* 0x000fea0003800000 */
[----:B------:R-:W-:Y:S01]  /*1be0*/  BPT.TRAP 0x1 ;  /* 0x000000040000795c */ /* 0x000fe20000300000 */
.L_x_2227:
[----:B------:R-:W2:Y:S02]  /*1bf0*/  S2R R2, SR_TID.X ;  /* 0x0000000000027919 */ /* 0x000ea40000002100 */
[----:B--2---:R-:W-:Y:S01]  /*1c00*/  LOP3.LUT P1, RZ, R2, 0x7f, RZ, 0xc0, !PT ;  /* 0x0000007f02ff7812 */ /* 0x004fe2000782c0ff */
[----:B-1----:R-:W-:-:S12]  /*1c10*/  @P2 BRA `(.L_x_2228) ;  /* 0x0000000000082947 */ /* 0x002fd80003800000 */
[----:B------:R-:W1:Y:S02]  /*1c20*/  SYNCS.PHASECHK.TRANS64.TRYWAIT P2, [R0+URZ+0x34830], R3 ;  /* 0x03483003000075a7 */ /* 0x000e64000804017f */
[----:B-1----:R-:W-:Y:S05]  /*1c30*/  @!P2 BRA `(.L_x_2229) ;  /* 0x0000013000c8a947 */ /* 0x002fea0003800000 */
.L_x_2228:
[----:B------:R-:W-:Y:S05]  /*1c40*/  WARPSYNC.ALL ;  /* 0x0000000000007948 */ /* 0x000fea0003800000 */
[----:B------:R-:W-:Y:S01]  /*1c50*/  UIADD3 UR4, UR37, 0x1c400, URZ ;  /* 0x0001c40025047890 */ /* 0x000fe2000fffe03f */
[----:B------:R-:W-:Y:S01]  /*1c60*/  WARPGROUP.ARRIVE ;  /* 0x00000000000079c5 */ /* 0x000fe20000000000 */
[----:B------:R-:W-:Y:S01]  /*1c70*/  ULOP3.LUT UR52, UR52, 0x10000, URZ, 0xfc, !UPT ;  /* 0x0001000034347892 */ /* 0x000fe2000f8efc3f */
[----:B------:R-:W2:Y:S01]  /*1c80*/  LDC R5, c[0x0][0x448] ;  /* 0x00011200ff057b82 */ /* 0x000ea20000000800 */
[----:B------:R-:W-:Y:S01]  /*1c90*/  USHF.R.U32.HI UR4, URZ, 0x4, UR4 ;  /* 0x000000043f047899 */ /* 0x000fe20008011604 */
[----:B01----:R-:W-:Y:S01]  /*1ca0*/  @!P1 VIADD R0, R0, 0x34840 ;  /* 0x0003484000009836 */ /* 0x003fe20000000000 */
[----:B------:R-:W-:Y:S01]  /*1cb0*/  UMOV UR53, 0x40000040 ;  /* 0x4000004000357882 */ /* 0x000fe20000000000 */
[----:B------:R-:W-:Y:S01]  /*1cc0*/  UMOV UR55, 0x40000040 ;  /* 0x4000004000377882 */ /* 0x000fe20000000000 */
[----:B------:R-:W-:Y:S01]  /*1cd0*/  ULOP3.LUT UR4, UR4, 0x3fff, URZ, 0xc0, !UPT ;  /* 0x00003fff04047892 */ /* 0x000fe2000f8ec03f */
[----:B------:R-:W-:Y:S01]  /*1ce0*/  CS2R R150, SRZ ;  /* 0x0000000000967805 */ /* 0x000fe2000001ff00 */
[----:B------:R-:W-:Y:S01]  /*1cf0*/  UMOV UR5, 0x40000040 ;  /* 0x4000004000057882 */ /* 0x000fe20000000000 */
[----:B------:R-:W-:Y:S01]  /*1d00*/  UMOV UR7, 0x40000040 ;  /* 0x4000004000077882 */ /* 0x000fe20000000000 */
[----:B------:R-:W-:Y:S01]  /*1d10*/  ULOP3.LUT UR39, UR4, 0x10000, URZ, 0xfc, !UPT ;  /* 0x0001000004277892 */ /* 0x000fe2000f8efc3f */
[----:B------:R-:W-:Y:S01]  /*1d20*/  @!P1 PRMT R0, RZ, 0x654, R0 ;  /* 0x00000654ff009816 */ /* 0x000fe20000000000 */
[----:B------:R-:W-:Y:S01]  /*1d30*/  UIADD3 UR4, UR52, 0x2, URZ ;  /* 0x0000000234047890 */ /* 0x000fe2000fffe03f */
[----:B------:R-:W-:Y:S01]  /*1d40*/  CS2R R148, SRZ ;  /* 0x0000000000947805 */ /* 0x000fe2000001ff00 */
[----:B------:R-:W-:Y:S01]  /*1d50*/  UIMAD UR54, UR36, 0xc00, UR39 ;  /* 0x00000c00243678a4 */ /* 0x000fe2000f8e0227 */
[----:B------:R-:W-:Y:S01]  /*1d60*/  CS2R R146, SRZ ;  /* 0x0000000000927805 */ /* 0x000fe2000001ff00 */
[----:B------:R-:W-:Y:S01]  /*1d70*/  UIADD3 UR8, UR52, 0x4, URZ ;  /* 0x0000000434087890 */ /* 0x000fe2000fffe03f */
[----:B------:R-:W-:Y:S01]  /*1d80*/  CS2R R144, SRZ ;  /* 0x0000000000907805 */ /* 0x000fe2000001ff00 */
[----:B------:R-:W-:Y:S01]  /*1d90*/  UIADD3 UR6, UR54, 0x2, URZ ;  /* 0x0000000236067890 */ /* 0x000fe2000fffe03f */
[----:B------:R-:W-:Y:S01]  /*1da0*/  CS2R R142, SRZ ;  /* 0x00000000008e7805 */ /* 0x000fe2000001ff00 */
[----:B------:R-:W-:Y:S01]  /*1db0*/  UIADD3 UR10, UR54, 0x4, URZ ;  /* 0x00000004360a7890 */ /* 0x000fe2000fffe03f */
[----:B------:R-:W-:Y:S01]  /*1dc0*/  CS2R R140, SRZ ;  /* 0x00000000008c7805 */ /* 0x000fe2000001ff00 */
[----:B------:R-:W-:Y:S01]  /*1dd0*/  UMOV UR9, 0x40000040 ;  /* 0x4000004000097882 */ /* 0x000fe20000000000 */
[----:B------:R-:W-:Y:S01]  /*1de0*/  HGMMA.64x128x16.F32.BF16 R24, gdesc[UR52], RZ, !UPT, gsb0 ;  /* 0x01e00000341879f0 */ /* 0x000fe2000c0018ff */
[----:B------:R-:W-:Y:S01]  /*1df0*/  UMOV UR11, 0x40000040 ;  /* 0x40000040000b7882 */ /* 0x000fe20000000000 */
[----:B------:R-:W-:Y:S01]  /*1e00*/  UIADD3 UR12, UR52, 0x6, URZ ;  /* 0x00000006340c7890 */ /* 0x000fe2000fffe03f */
[----:B--2---:R-:W-:Y:S01]  /*1e10*/  ISETP.NE.AND P2, PT, R5, 0x1, PT ;  /* 0x000000010500780c */ /* 0x004fe20003f45270 */
        /* <DEDUP_REMOVED lines=13> */
[----:B------:R-:W0:Y:S01]  /*1ef0*/  @P2 LDC R6, c[0x0][0x44c] ;  /* 0x00011300ff062b82 */ /* 0x000e220000000800 */
        /* <DEDUP_REMOVED lines=30> */
[----:B------:R-:W-:Y:S02]  /*20e0*/  WARPGROUP.DEPBAR.LE gsb0, 0x0 ;  /* 0x00008000000079c5 */ /* 0x000fe40000010000 */
[----:B------:R-:W-:-:S06]  /*20f0*/  WARPGROUP.ARRIVE ;  /* 0x00000000000079c5 */ /* 0x000fcc0000000000 */
[----:B------:R-:W-:Y:S01]  /*2100*/  HGMMA.64x128x16.F32.BF16 R24, gdesc[UR4], R24, gsb0 ;  /* 0x01e00000041879f0 */ /* 0x000fe20008001818 */
[----:B------:R-:W-:Y:S01]  /*2110*/  ULDC UR6, c[0x0][0x9d8] ;  /* 0x0002760000067ab9 */ /* 0x000fe20000000800 */
[----:B------:R-:W-:Y:S01]  /*2120*/  ULDC UR7, c[0x0][0x988] ;  /* 0x0002620000077ab9 */ /* 0x000fe20000000800 */
        /* <DEDUP_REMOVED lines=33> */
[----:B------:R-:W1:Y:S01]  /*2340*/  @P2 LDC R32, c[0x0][0x450] ;  /* 0x00011400ff202b82 */ /* 0x000e620000000800 */
        /* <DEDUP_REMOVED lines=11> */
[----:B--2---:R-:W-:-:S02]  /*2400*/  IMAD.IADD R31, R185, 0x1, R18 ;  /* 0x00000001b91f7824 */ /* 0x004fc400078e0212 */
[----:B------:R-:W-:Y:S01]  /*2410*/  FMUL.FTZ R43, R43, UR6 ;  /* 0x000000062b2b7c20 */ /* 0x000fe20008410000 */
[----:B------:R-:W-:Y:S01]  /*2420*/  FMUL.FTZ R46, R46, UR6 ;  /* 0x000000062e2e7c20 */ /* 0x000fe20008410000 */
[----:B------:R-:W-:Y:S01]  /*2430*/  FMUL.FTZ R47, R47, UR6 ;  /* 0x000000062f2f7c20 */ /* 0x000fe20008410000 */
[----:B0-----:R-:W-:-:S04]  /*2440*/  @P2 IMAD.HI.U32 R5, R31, R6, RZ ;  /* 0x000000061f052227 */ /* 0x001fc800078e00ff */
[----:B------:R-:W-:Y:S01]  /*2450*/  FMUL.FTZ R50, R50, UR6 ;  /* 0x0000000632327c20 */ /* 0x000fe20008410000 */
[----:B------:R-:W-:Y:S01]  /*2460*/  FMUL.FTZ R51, R51, UR6 ;  /* 0x0000000633337c20 */ /* 0x000fe20008410000 */
[----:B------:R-:W0:Y:S01]  /*2470*/  MUFU.TANH R27, R27 ;  /* 0x0000001b001b7308 */ /* 0x000e220000002400 */
[----:B------:R-:W-:Y:S02]  /*2480*/  IMAD.MOV.U32 R6, RZ, RZ, -0x80 ;  /* 0xffffff80ff067424 */ /* 0x000fe400078e00ff */
[----:B------:R-:W-:Y:S01]  /*2490*/  FMUL.FTZ R54, R54, UR6 ;  /* 0x0000000636367c20 */ /* 0x000fe20008410000 */
[----:B------:R-:W-:Y:S01]  /*24a0*/  FMUL.FTZ R55, R55, UR6 ;  /* 0x0000000637377c20 */ /* 0x000fe20008410000 */
[----:B------:R-:W-:Y:S01]  /*24b0*/  FMUL.FTZ R13, R44, UR6 ;  /* 0x000000062c0d7c20 */ /* 0x000fe20008410000 */
[----:B-1----:R-:W-:Y:S01]  /*24c0*/  @P2 SHF.R.U32.HI R31, RZ, R32, R5 ;  /* 0x00000020ff1f2219 */ /* 0x002fe20000011605 */
[----:B------:R-:W-:Y:S02]  /*24d0*/  IMAD R33, R95, R6, 0x80 ;  /* 0x000000805f217424 */ /* 0x000fe400078e0206 */
[----:B------:R-:W-:Y:S01]  /*24e0*/  FMUL.FTZ R58, R58, UR6 ;  /* 0x000000063a3a7c20 */ /* 0x000fe20008410000 */
[----:B------:R-:W1:Y:S01]  /*24f0*/  MUFU.TANH R30, R30 ;  /* 0x0000001e001e7308 */ /* 0x000e620000002400 */
[----:B------:R-:W-:Y:S01]  /*2500*/  FMUL.FTZ R70, R70, UR6 ;  /* 0x0000000646467c20 */ /* 0x000fe20008410000 */
[----:B------:R-:W2:Y:S01]  /*2510*/  SHFL.IDX PT, R5, R31, 0x1, 0x1c1f ;  /* 0x003c1f001f057f89 */ /* 0x000ea200000e0000 */
[C-C-:B------:R-:W-:Y:S01]  /*2520*/  IADD3 R100, -R184.reuse, 0x1, R33.reuse ;  /* 0x00000001b8647810 */ /* 0x140fe20007ffe121 */
[----:B------:R-:W-:Y:S01]  /*2530*/  FMUL.FTZ R59, R59, UR6 ;  /* 0x000000063b3b7c20 */ /* 0x000fe20008410000 */
[----:B------:R-:W-:Y:S01]  /*2540*/  IADD3 R33, -R184, R16, R33 ;  /* 0x00000010b8217210 */ /* 0x000fe20007ffe121 */
[----:B------:R-:W-:Y:S01]  /*2550*/  FMUL.FTZ R12, R40, UR6 ;  /* 0x00000006280c7c20 */ /* 0x000fe20008410000 */
[----:B------:R-:W-:Y:S01]  /*2560*/  IADD3 R100, -R17, R100, R16 ;  /* 0x0000006411647210 */ /* 0x000fe20007ffe110 */
        /* <DEDUP_REMOVED lines=18> */
[----:B--2---:R-:W-:Y:S01]  /*2690*/  VIADDMNMX R6, R5, R100, R33, PT ;  /* 0x0000006405067246 */ /* 0x004fe20003800121 */
[----:B------:R-:W-:Y:S01]  /*26a0*/  FMUL.FTZ R28, R56, UR6 ;  /* 0x00000006381c7c20 */ /* 0x000fe20008410000 */
[----:B------:R-:W-:Y:S01]  /*26b0*/  FMUL.FTZ R86, R86, UR6 ;  /* 0x0000000656567c20 */ /* 0x000fe20008410000 */
[----:B------:R-:W-:Y:S01]  /*26c0*/  FMUL.FTZ R87, R87, UR6 ;  /* 0x0000000657577c20 */ /* 0x000fe20008410000 */
[C---:B------:R-:W-:Y:S01]  /*26d0*/  ISETP.GT.AND P3, PT, R6.reuse, RZ, PT ;  /* 0x000000ff0600720c */ /* 0x040fe20003f64270 */
[----:B------:R-:W2:Y:S01]  /*26e0*/  SHFL.IDX PT, R31, R31, RZ, 0x1c1f ;  /* 0x001c1fff1f1f7589 */ /* 0x000ea200000e0000 */
[C---:B------:R-:W-:Y:S01]  /*26f0*/  ISETP.GT.AND P4, PT, R6.reuse, 0x1, PT ;  /* 0x000000010600780c */ /* 0x040fe20003f84270 */
[----:B------:R-:W2:Y:S01]  /*2700*/  MUFU.TANH R39, R39 ;  /* 0x0000002700277308 */ /* 0x000ea20000002400 */
[----:B------:R-:W-:Y:S01]  /*2710*/  ISETP.GT.AND P5, PT, R6, 0x8, PT ;  /* 0x000000080600780c */ /* 0x000fe20003fa4270 */
[----:B------:R-:W-:Y:S01]  /*2720*/  FMUL.FTZ R2, R24, UR6 ;  /* 0x0000000618027c20 */ /* 0x000fe20008410000 */
[----:B---3--:R-:W-:Y:S01]  /*2730*/  FSEL R112, R26, -INF , P3 ;  /* 0xff8000001a707808 */ /* 0x008fe20001800000 */
[----:B------:R-:W-:Y:S01]  /*2740*/  FMUL.FTZ R3, R25, UR6 ;  /* 0x0000000619037c20 */ /* 0x000fe20008410000 */
[----:B0-----:R-:W-:Y:S01]  /*2750*/  FSEL R110, R27, -INF , P4 ;  /* 0xff8000001b6e7808 */ /* 0x001fe20002000000 */
[----:B------:R-:W-:Y:S01]  /*2760*/  FMUL.FTZ R7, R29, UR6 ;  /* 0x000000061d077c20 */ /* 0x000fe20008410000 */
[----:B------:R-:W-:Y:S01]  /*2770*/  ISETP.GT.AND P3, PT, R6, 0x9, PT ;  /* 0x000000090600780c */ /* 0x000fe20003f64270 */
[----:B------:R-:W0:Y:S01]  /*2780*/  MUFU.TANH R42, R42 ;  /* 0x0000002a002a7308 */ /* 0x000e220000002400 */
[----:B-1----:R-:W-:Y:S01]  /*2790*/  FSEL R108, R30, -INF , P5 ;  /* 0xff8000001e6c7808 */ /* 0x002fe20002800000 */
[----:B------:R-:W-:Y:S01]  /*27a0*/  FMUL.FTZ R68, R68, UR6 ;  /* 0x0000000644447c20 */ /* 0x000fe20008410000 */
[----:B------:R-:W-:Y:S01]  /*27b0*/  FMNMX.FTZ R5, R112, R110, !PT ;  /* 0x0000006e70057209 */ /* 0x000fe20007810000 */
[----:B------:R-:W-:Y:S01]  /*27c0*/  FMUL.FTZ R11, R37, UR6 ;  /* 0x00000006250b7c20 */ /* 0x000fe20008410000 */
[----:B------:R-:W-:Y:S01]  /*27d0*/  ISETP.GT.AND P4, PT, R6, 0x10, PT ;  /* 0x000000100600780c */ /* 0x000fe20003f84270 */
[----:B------:R-:W-:Y:S01]  /*27e0*/  FMUL.FTZ R72, R72, UR6 ;  /* 0x0000000648487c20 */ /* 0x000fe20008410000 */
[----:B------:R-:W-:Y:S01]  /*27f0*/  FSEL R106, R106, -INF , P3 ;  /* 0xff8000006a6a7808 */ /* 0x000fe20001800000 */
[----:B------:R-:W1:Y:S01]  /*2800*/  MUFU.TANH R43, R43 ;  /* 0x0000002b002b7308 */ /* 0x000e620000002400 */
[----:B------:R-:W-:Y:S01]  /*2810*/  FMNMX.FTZ R5, R108, R5, !PT ;  /* 0x000000056c057209 */ /* 0x000fe20007810000 */
[----:B------:R-:W-:Y:S01]  /*2820*/  FMUL.FTZ R76, R76, UR6 ;  /* 0x000000064c4c7c20 */ /* 0x000fe20008410000 */
[----:B------:R-:W-:Y:S01]  /*2830*/  ISETP.GT.AND P3, PT, R6, 0x11, PT ;  /* 0x000000110600780c */ /* 0x000fe20003f64270 */
[----:B------:R-:W-:Y:S01]  /*2840*/  FMUL.FTZ R14, R41, UR6 ;  /* 0x00000006290e7c20 */ /* 0x000fe20008410000 */
[----:B----4-:R-:W-:Y:S01]  /*2850*/  FSEL R98, R34, -INF , P4 ;  /* 0xff80000022627808 */ /* 0x010fe20002000000 */
[----:B------:R-:W-:Y:S01]  /*2860*/  FMUL.FTZ R15, R45, UR6 ;  /* 0x000000062d0f7c20 */ /* 0x000fe20008410000 */
[----:B------:R-:W-:Y:S01]  /*2870*/  FMNMX.FTZ R5, R106, R5, !PT ;  /* 0x000000056a057209 */ /* 0x000fe20007810000 */
[----:B------:R-:W3:Y:S01]  /*2880*/  MUFU.TANH R46, R46 ;  /* 0x0000002e002e7308 */ /* 0x000ee20000002400 */
[----:B------:R-:W-:Y:S01]  /*2890*/  ISETP.GT.AND P4, PT, R6, 0x18, PT ;  /* 0x000000180600780c */ /* 0x000fe20003f84270 */
[----:B------:R-:W-:Y:S01]  /*28a0*/  FMUL.FTZ R24, R49, UR6 ;  /* 0x0000000631187c20 */ /* 0x000fe20008410000 */
[----:B-----5:R-:W-:Y:S01]  /*28b0*/  FSEL R104, R35, -INF , P3 ;  /* 0xff80000023687808 */ /* 0x020fe20001800000 */
[----:B------:R-:W-:Y:S01]  /*28c0*/  FMUL.FTZ R25, R53, UR6 ;  /* 0x0000000635197c20 */ /* 0x000fe20008410000 */
[----:B------:R-:W-:Y:S01]  /*28d0*/  FMNMX.FTZ R5, R98, R5, !PT ;  /* 0x0000000562057209 */ /* 0x000fe20007810000 */
[----:B------:R-:W-:Y:S01]  /*28e0*/  FMUL.FTZ R64, R64, UR6 ;  /* 0x0000000640407c20 */ /* 0x000fe20008410000 */
[----:B------:R-:W-:Y:S01]  /*28f0*/  ISETP.GT.AND P3, PT, R6, 0x19, PT ;  /* 0x000000190600780c */ /* 0x000fe20003f64270 */
[----:B------:R-:W4:Y:S01]  /*2900*/  MUFU.TANH R47, R47 ;  /* 0x0000002f002f7308 */ /* 0x000f220000002400 */
[----:B------:R-:W-:Y:S01]  /*2910*/  FSEL R102, R38, -INF , P4 ;  /* 0xff80000026667808 */ /* 0x000fe20002000000 */
[----:B------:R-:W-:Y:S01]  /*2920*/  FMUL.FTZ R29, R57, UR6 ;  /* 0x00000006391d7c20 */ /* 0x000fe20008410000 */
[----:B------:R-:W-:Y:S01]  /*2930*/  FMNMX.FTZ R5, R104, R5, !PT ;  /* 0x0000000568057209 */ /* 0x000fe20007810000 */
[----:B------:R-:W-:Y:S01]  /*2940*/  FMUL.FTZ R61, R61, UR6 ;  /* 0x000000063d3d7c20 */ /* 0x000fe20008410000 */
[----:B------:R-:W-:Y:S01]  /*2950*/  ISETP.GT.AND P4, PT, R6, 0x20, PT ;  /* 0x000000200600780c */ /* 0x000fe20003f84270 */
[----:B------:R-:W-:Y:S01]  /*2960*/  FMUL.FTZ R65, R65, UR6 ;  /* 0x0000000641417c20 */ /* 0x000fe20008410000 */
[----:B--2---:R-:W-:Y:S01]  /*2970*/  FSEL R96, R39, -INF , P3 ;  /* 0xff80000027607808 */ /* 0x004fe20001800000 */
[----:B------:R-:W2:Y:S01]  /*2980*/  MUFU.TANH R50, R50 ;  /* 0x0000003200327308 */ /* 0x000ea20000002400 */
[----:B------:R-:W-:Y:S01]  /*2990*/  FMNMX.FTZ R5, R102, R5, !PT ;  /* 0x0000000566057209 */ /* 0x000fe20007810000 */
[----:B------:R-:W-:Y:S01]  /*29a0*/  FMUL.FTZ R69, R69, UR6 ;  /* 0x0000000645457c20 */ /* 0x000fe20008410000 */
[----:B------:R-:W-:Y:S01]  /*29b0*/  ISETP.GT.AND P3, PT, R6, 0x21, PT ;  /* 0x000000210600780c */ /* 0x000fe20003f64270 */
[----:B------:R-:W-:Y:S01]  /*29c0*/  FMUL.FTZ R73, R73, UR6 ;  /* 0x0000000649497c20 */ /* 0x000fe20008410000 */
[----:B0-----:R-:W-:Y:S01]  /*29d0*/  FSEL R94, R42, -INF , P4 ;  /* 0xff8000002a5e7808 */ /* 0x001fe20002000000 */
[----:B------:R-:W-:Y:S01]  /*29e0*/  FMUL.FTZ R80, R80, UR6 ;  /* 0x0000000650507c20 */ /* 0x000fe20008410000 */
[----:B------:R-:W-:Y:S01]  /*29f0*/  FMNMX.FTZ R5, R96, R5, !PT ;  /* 0x0000000560057209 */ /* 0x000fe20007810000 */
[----:B------:R-:W0:Y:S01]  /*2a00*/  MUFU.TANH R51, R51 ;  /* 0x0000003300337308 */ /* 0x000e220000002400 */
[----:B------:R-:W-:Y:S01]  /*2a10*/  ISETP.GT.AND P4, PT, R6, 0x28, PT ;  /* 0x000000280600780c */ /* 0x000fe20003f84270 */
[----:B------:R-:W-:Y:S01]  /*2a20*/  FMUL.FTZ R77, R77, UR6 ;  /* 0x000000064d4d7c20 */ /* 0x000fe20008410000 */
[----:B-1----:R-:W-:Y:S01]  /*2a30*/  FSEL R92, R43, -INF , P3 ;  /* 0xff8000002b5c7808 */ /* 0x002fe20001800000 */
[----:B------:R-:W-:Y:S01]  /*2a40*/  FMUL.FTZ R81, R81, UR6 ;  /* 0x0000000651517c20 */ /* 0x000fe20008410000 */
[----:B------:R-:W-:Y:S01]  /*2a50*/  FMNMX.FTZ R5, R94, R5, !PT ;  /* 0x000000055e057209 */ /* 0x000fe20007810000 */
[----:B------:R-:W-:Y:S01]  /*2a60*/  FMUL.FTZ R84, R84, UR6 ;  /* 0x0000000654547c20 */ /* 0x000fe20008410000 */
[----:B------:R-:W-:Y:S01]  /*2a70*/  ISETP.GT.AND P3, PT, R6, 0x29, PT ;  /* 0x000000290600780c */ /* 0x000fe20003f64270 */
[----:B------:R-:W-:Y:S01]  /*2a80*/  MUFU.TANH R54, R54 ;  /* 0x0000003600367308 */ /* 0x000fe20000002400 */
[----:B---3--:R-:W-:Y:S01]  /*2a90*/  FSEL R90, R46, -INF , P4 ;  /* 0xff8000002e5a7808 */ /* 0x008fe20002000000 */
[----:B------:R-:W-:Y:S01]  /*2aa0*/  FMUL.FTZ R85, R85, UR6 ;  /* 0x0000000655557c20 */ /* 0x000fe20008410000 */
[----:B------:R-:W-:Y:S01]  /*2ab0*/  FMNMX.FTZ R5, R92, R5, !PT ;  /* 0x000000055c057209 */ /* 0x000fe20007810000 */
[----:B------:R1:W-:Y:S01]  /*2ac0*/  @!P1 SYNCS.ARRIVE.TRANS64.RED.A1T0 RZ, [R0+URZ], RZ ;  /* 0x000000ff00ff99a7 */ /* 0x0003e2000810043f */
[----:B------:R-:W-:-:S02]  /*2ad0*/  ISETP.GT.AND P4, PT, R6, 0x30, PT ;  /* 0x000000300600780c */ /* 0x000fc40003f84270 */
[----:B----4-:R-:W-:Y:S01]  /*2ae0*/  FSEL R88, R47, -INF , P3 ;  /* 0xff8000002f587808 */ /* 0x010fe20001800000 */
[----:B------:R-:W3:Y:S01]  /*2af0*/  MUFU.TANH R44, R55 ;  /* 0x00000037002c7308 */ /* 0x000ee20000002400 */
[----:B------:R-:W-:Y:S02]  /*2b00*/  FMNMX.FTZ R5, R90, R5, !PT ;  /* 0x000000055a057209 */ /* 0x000fe40007810000 */
[----:B------:R-:W-:Y:S02]  /*2b10*/  ISETP.GT.AND P3, PT, R6, 0x31, PT ;  /* 0x000000310600780c */ /* 0x000fe40003f64270 */
[----:B------:R-:W-:Y:S02]  /*2b20*/  FMNMX.FTZ R5, R88, R5, !PT ;  /* 0x0000000558057209 */ /* 0x000fe40007810000 */
[----:B------:R-:W-:Y:S01]  /*2b30*/  VIADDMNMX R31, R31, R100, R33, PT ;  /* 0x000000641f1f7246 */ /* 0x000fe20003800121 */
[----:B------:R-:W4:Y:S03]  /*2b40*/  MUFU.TANH R32, R58 ;  /* 0x0000003a00207308 */ /* 0x000f260000002400 */
[----:B------:R-:W-:-:S05]  /*2b50*/  ISETP.GT.AND P5, PT, R31, 0x8, PT ;  /* 0x000000081f00780c */ /* 0x000fca0003fa4270 */
[----:B------:R2:W-:Y:S08]  /*2b60*/  MUFU.TANH R40, R70 ;  /* 0x0000004600287308 */ /* 0x0005f00000002400 */
[----:B------:R-:W5:Y:S01]  /*2b70*/  MUFU.TANH R59, R59 ;  /* 0x0000003b003b7308 */ /* 0x000f620000002400 */
[----:B--2---:R-:W-:Y:S02]  /*2b80*/  FSEL R70, R50, -INF , P4 ;  /* 0xff80000032467808 */ /* 0x004fe40002000000 */
[----:B------:R-:W-:-:S02]  /*2b90*/  ISETP.GT.AND P4, PT, R6, 0x38, PT ;  /* 0x000000380600780c */ /* 0x000fc40003f84270 */
[----:B------:R-:W-:-:S03]  /*2ba0*/  FMNMX.FTZ R5, R70, R5, !PT ;  /* 0x0000000546057209 */ /* 0x000fc60007810000 */
[----:B------:R0:W-:Y:S08]  /*2bb0*/  MUFU.TANH R27, R66 ;  /* 0x00000042001b7308 */ /* 0x0001f00000002400 */
[----:B------:R2:W1:Y:S01]  /*2bc0*/  MUFU.TANH R36, R62 ;  /* 0x0000003e00247308 */ /* 0x0004620000002400 */
[----:B0-----:R-:W-:Y:S02]  /*2bd0*/  FSEL R66, R51, -INF , P3 ;  /* 0xff80000033427808 */ /* 0x001fe40001800000 */
[----:B------:R-:W-:-:S02]  /*2be0*/  ISETP.GT.AND P3, PT, R6, 0x39, PT ;  /* 0x000000390600780c */ /* 0x000fc40003f64270 */
[----:B------:R-:W-:Y:S02]  /*2bf0*/  FMNMX.FTZ R5, R66, R5, !PT ;  /* 0x0000000542057209 */ /* 0x000fe40007810000 */
[----:B---3--:R-:W-:Y:S01]  /*2c00*/  FSEL R44, R44, -INF , P3 ;  /* 0xff8000002c2c7808 */ /* 0x008fe20001800000 */
[----:B------:R-:W0:Y:S01]  /*2c10*/  MUFU.TANH R63, R63 ;  /* 0x0000003f003f7308 */ /* 0x000e220000002400 */
[----:B--2---:R-:W-:Y:S02]  /*2c20*/  FSEL R62, R54, -INF , P4 ;  /* 0xff800000363e7808 */ /* 0x004fe40002000000 */
[----:B------:R-:W-:Y:S02]  /*2c30*/  ISETP.GT.AND P4, PT, R6, 0x40, PT ;  /* 0x000000400600780c */ /* 0x000fe40003f84270 */
[----:B------:R-:W-:Y:S02]  /*2c40*/  FMNMX.FTZ R5, R62, R5, !PT ;  /* 0x000000053e057209 */ /* 0x000fe40007810000 */
[----:B------:R-:W-:Y:S01]  /*2c50*/  ISETP.GT.AND P3, PT, R6, 0x41, PT ;  /* 0x000000410600780c */ /* 0x000fe20003f64270 */
[----:B------:R-:W2:Y:S01]  /*2c60*/  MUFU.TANH R38, R67 ;  /* 0x0000004300267308 */ /* 0x000ea20000002400 */
[----:B----4-:R-:W-:-:S02]  /*2c70*/  FSEL R32, R32, -INF , P4 ;  /* 0xff80000020207808 */ /* 0x010fc40002000000 */
[----:B------:R-:W-:Y:S02]  /*2c80*/  FMNMX.FTZ R5, R44, R5, !PT ;  /* 0x000000052c057209 */ /* 0x000fe40007810000 */
[----:B------:R-:W-:Y:S02]  /*2c90*/  ISETP.GT.AND P4, PT, R6, 0x48, PT ;  /* 0x000000480600780c */ /* 0x000fe40003f84270 */
[----:B-----5:R-:W-:Y:S01]  /*2ca0*/  FSEL R30, R59, -INF , P3 ;  /* 0xff8000003b1e7808 */ /* 0x020fe20001800000 */
[----:B------:R-:W3:Y:S01]  /*2cb0*/  MUFU.TANH R42, R71 ;  /* 0x00000047002a7308 */ /* 0x000ee20000002400 */
[----:B------:R-:W-:Y:S02]  /*2cc0*/  FMNMX.FTZ R5, R32, R5, !PT ;  /* 0x0000000520057209 */ /* 0x000fe40007810000 */
[----:B------:R-:W-:Y:S02]  /*2cd0*/  ISETP.GT.AND P3, PT, R6, 0x49, PT ;  /* 0x000000490600780c */ /* 0x000fe40003f64270 */
[----:B-1----:R-:W-:-:S02]  /*2ce0*/  FSEL R26, R36, -INF , P4 ;  /* 0xff800000241a7808 */ /* 0x002fc40002000000 */
[----:B------:R-:W-:Y:S01]  /*2cf0*/  FMNMX.FTZ R5, R30, R5, !PT ;  /* 0x000000051e057209 */ /* 0x000fe20007810000 */
[----:B------:R-:W1:Y:S01]  /*2d00*/  MUFU.TANH R46, R74 ;  /* 0x0000004a002e7308 */ /* 0x000e620000002400 */
[----:B------:R-:W-:Y:S02]  /*2d10*/  ISETP.GT.AND P4, PT, R6, 0x50, PT ;  /* 0x000000500600780c */ /* 0x000fe40003f84270 */
[----:B0-----:R-:W-:Y:S02]  /*2d20*/  FSEL R34, R63, -INF , P3 ;  /* 0xff8000003f227808 */ /* 0x001fe40001800000 */
[----:B------:R-:W-:Y:S02]  /*2d30*/  FMNMX.FTZ R5, R26, R5, !PT ;  /* 0x000000051a057209 */ /* 0x000fe40007810000 */
[----:B------:R-:W-:Y:S01]  /*2d40*/  ISETP.GT.AND P3, PT, R6, 0x51, PT ;  /* 0x000000510600780c */ /* 0x000fe20003f64270 */
[----:B------:R-:W0:Y:S01]  /*2d50*/  MUFU.TANH R48, R75 ;  /* 0x0000004b00307308 */ /* 0x000e220000002400 */
[----:B------:R-:W-:-:S02]  /*2d60*/  FSEL R36, R27, -INF , P4 ;  /* 0xff8000001b247808 */ /* 0x000fc40002000000 */
[----:B------:R-:W-:Y:S02]  /*2d70*/  FMNMX.FTZ R5, R34, R5, !PT ;  /* 0x0000000522057209 */ /* 0x000fe40007810000 */
[----:B------:R-:W-:Y:S02]  /*2d80*/  ISETP.GT.AND P4, PT, R6, 0x58, PT ;  /* 0x000000580600780c */ /* 0x000fe40003f84270 */
[----:B--2---:R-:W-:Y:S01]  /*2d90*/  FSEL R38, R38, -INF , P3 ;  /* 0xff80000026267808 */ /* 0x004fe20001800000 */
[----:B------:R-:W2:Y:S01]  /*2da0*/  MUFU.TANH R50, R78 ;  /* 0x0000004e00327308 */ /* 0x000ea20000002400 */
[----:B------:R-:W-:Y:S02]  /*2db0*/  FMNMX.FTZ R5, R36, R5, !PT ;  /* 0x0000000524057209 */ /* 0x000fe40007810000 */
[----:B------:R-:W-:Y:S02]  /*2dc0*/  ISETP.GT.AND P3, PT, R6, 0x59, PT ;  /* 0x000000590600780c */ /* 0x000fe40003f64270 */
[----:B------:R-:W-:-:S02]  /*2dd0*/  FSEL R40, R40, -INF , P4 ;  /* 0xff80000028287808 */ /* 0x000fc40002000000 */
[----:B------:R-:W-:Y:S01]  /*2de0*/  FMNMX.FTZ R5, R38, R5, !PT ;  /* 0x0000000526057209 */ /* 0x000fe20007810000 */
[----:B------:R-:W4:Y:S01]  /*2df0*/  MUFU.TANH R52, R79 ;  /* 0x0000004f00347308 */ /* 0x000f220000002400 */
[----:B------:R-:W-:Y:S02]  /*2e00*/  ISETP.GT.AND P4, PT, R6, 0x60, PT ;  /* 0x000000600600780c */ /* 0x000fe40003f84270 */
[----:B---3--:R-:W-:Y:S02]  /*2e10*/  FSEL R42, R42, -INF , P3 ;  /* 0xff8000002a2a7808 */ /* 0x008fe40001800000 */
[----:B------:R-:W-:Y:S02]  /*2e20*/  FMNMX.FTZ R5, R40, R5, !PT ;  /* 0x0000000528057209 */ /* 0x000fe40007810000 */
[----:B------:R-:W-:Y:S01]  /*2e30*/  ISETP.GT.AND P3, PT, R6, 0x61, PT ;  /* 0x000000610600780c */ /* 0x000fe20003f64270 */
[----:B------:R-:W3:Y:S01]  /*2e40*/  MUFU.TANH R54, R82 ;  /* 0x0000005200367308 */ /* 0x000ee20000002400 */
[----:B-1----:R-:W-:-:S02]  /*2e50*/  FSEL R46, R46, -INF , P4 ;  /* 0xff8000002e2e7808 */ /* 0x002fc40002000000 */
[----:B------:R-:W-:Y:S02]  /*2e60*/  FMNMX.FTZ R5, R42, R5, !PT ;  /* 0x000000052a057209 */ /* 0x000fe40007810000 */
[----:B------:R-:W-:Y:S02]  /*2e70*/  ISETP.GT.AND P4, PT, R6, 0x68, PT ;  /* 0x000000680600780c */ /* 0x000fe40003f84270 */
[----:B0-----:R-:W-:Y:S01]  /*2e80*/  FSEL R48, R48, -INF , P3 ;  /* 0xff80000030307808 */ /* 0x001fe20001800000 */
[----:B------:R-:W0:Y:S01]  /*2e90*/  MUFU.TANH R56, R83 ;  /* 0x0000005300387308 */ /* 0x000e220000002400 */
[----:B------:R-:W-:Y:S02]  /*2ea0*/  FMNMX.FTZ R5, R46, R5, !PT ;  /* 0x000000052e057209 */ /* 0x000fe40007810000 */
[----:B------:R-:W-:Y:S02]  /*2eb0*/  ISETP.GT.AND P3, PT, R6, 0x69, PT ;  /* 0x000000690600780c */ /* 0x000fe40003f64270 */
[----:B--2---:R-:W-:-:S02]  /*2ec0*/  FSEL R50, R50, -INF , P4 ;  /* 0xff80000032327808 */ /* 0x004fc40002000000 */
[----:B------:R-:W-:Y:S01]  /*2ed0*/  FMNMX.FTZ R5, R48, R5, !PT ;  /* 0x0000000530057209 */ /* 0x000fe20007810000 */
[----:B------:R-:W1:Y:S01]  /*2ee0*/  MUFU.TANH R58, R86 ;  /* 0x00000056003a7308 */ /* 0x000e620000002400 */
[----:B------:R-:W-:Y:S02]  /*2ef0*/  ISETP.GT.AND P4, PT, R6, 0x70, PT ;  /* 0x000000700600780c */ /* 0x000fe40003f84270 */
[----:B----4-:R-:W-:Y:S02]  /*2f00*/  FSEL R52, R52, -INF , P3 ;  /* 0xff80000034347808 */ /* 0x010fe40001800000 */
[----:B------:R-:W-:Y:S01]  /*2f10*/  FMNMX.FTZ R27, R50, R5, !PT ;  /* 0x00000005321b7209 */ /* 0x000fe20007810000 */
[----:B------:R-:W-:Y:S01]  /*2f20*/  FMUL.FTZ R5, R60, UR6 ;  /* 0x000000063c057c20 */ /* 0x000fe20008410000 */
[----:B------:R-:W-:Y:S01]  /*2f30*/  ISETP.GT.AND P3, PT, R6, 0x71, PT ;  /* 0x000000710600780c */ /* 0x000fe20003f64270 */
[----:B------:R-:W2:Y:S01]  /*2f40*/  MUFU.TANH R87, R87 ;  /* 0x0000005700577308 */ /* 0x000ea20000002400 */
[----:B---3--:R-:W-:-:S02]  /*2f50*/  FSEL R54, R54, -INF , P4 ;  /* 0xff80000036367808 */ /* 0x008fc40002000000 */
[----:B------:R-:W-:Y:S02]  /*2f60*/  FMNMX.FTZ R27, R52, R27, !PT ;  /* 0x0000001b341b7209 */ /* 0x000fe40007810000 */
[----:B------:R-:W-:Y:S02]  /*2f70*/  ISETP.GT.AND P4, PT, R6, 0x78, PT ;  /* 0x000000780600780c */ /* 0x000fe40003f84270 */
[----:B0-----:R-:W-:Y:S01]  /*2f80*/  FSEL R56, R56, -INF , P3 ;  /* 0xff80000038387808 */ /* 0x001fe20001800000 */
[----:B------:R-:W-:Y:S01]  /*2f90*/  MUFU.TANH R114, R5 ;  /* 0x0000000500727308 */ /* 0x000fe20000002400 */
[----:B------:R-:W-:Y:S02]  /*2fa0*/  FMNMX.FTZ R27, R54, R27, !PT ;  /* 0x0000001b361b7209 */ /* 0x000fe40007810000 */
[----:B------:R-:W-:Y:S02]  /*2fb0*/  ISETP.GT.AND P3, PT, R6, 0x79, PT ;  /* 0x000000790600780c */ /* 0x000fe40003f64270 */
[----:B-1----:R-:W-:-:S02]  /*2fc0*/  FSEL R58, R58, -INF , P4 ;  /* 0xff8000003a3a7808 */ /* 0x002fc40002000000 */
[----:B------:R-:W-:Y:S01]  /*2fd0*/  FMNMX.FTZ R27, R56, R27, !PT ;  /* 0x0000001b381b7209 */ /* 0x000fe20007810000 */
[----:B------:R-:W-:Y:S01]  /*2fe0*/  MUFU.TANH R2, R2 ;  /* 0x0000000200027308 */ /* 0x000fe20000002400 */
[----:B--2---:R-:W-:Y:S02]  /*2ff0*/  FSEL R60, R87, -INF , P3 ;  /* 0xff800000573c7808 */ /* 0x004fe40001800000 */
[----:B------:R-:W-:Y:S02]  /*3000*/  FMNMX.FTZ R27, R58, R27, !PT ;  /* 0x0000001b3a1b7209 */ /* 0x000fe40007810000 */
[----:B------:R-:W-:Y:S02]  /*3010*/  ISETP.GT.AND P4, PT, R31, 0x1, PT ;  /* 0x000000011f00780c */ /* 0x000fe40003f84270 */
[----:B------:R-:W-:Y:S01]  /*3020*/  FMNMX.FTZ R27, R60, R27, !PT ;  /* 0x0000001b3c1b7209 */ /* 0x000fe20007810000 */
[----:B------:R-:W0:Y:S04]  /*3030*/  MUFU.TANH R3, R3 ;  /* 0x0000000300037308 */ /* 0x000e280000002400 */
[----:B------:R-:W1:Y:S04]  /*3040*/  SHFL.BFLY PT, R6, R27, 0x2, 0x1f ;  /* 0x0c401f001b067f89 */ /* 0x000e6800000e0000 */
[----:B------:R-:W2:Y:S08]  /*3050*/  MUFU.TANH R4, R4 ;  /* 0x0000000400047308 */ /* 0x000eb00000002400 */
[----:B------:R-:W3:Y:S01]  /*3060*/  MUFU.TANH R7, R7 ;  /* 0x0000000700077308 */ /* 0x000ee20000002400 */
[----:B0-----:R-:W-:-:S02]  /*3070*/  FSEL R3, R3, -INF , P4 ;  /* 0xff80000003037808 */ /* 0x001fc40002000000 */
[----:B------:R-:W-:-:S05]  /*3080*/  ISETP.GT.AND P4, PT, R31, 0x10, PT ;  /* 0x000000101f00780c */ /* 0x000fca0003f84270 */
[----:B------:R-:W-:Y:S01]  /*3090*/  MUFU.TANH R8, R8 ;  /* 0x0000000800087308 */ /* 0x000fe20000002400 */
[----:B-1----:R-:W-:-:S07]  /*30a0*/  FMNMX.FTZ R6, R27, R6, !PT ;  /* 0x000000061b067209 */ /* 0x002fce0007810000 */
[----:B------:R-:W0:Y:S01]  /*30b0*/  MUFU.TANH R10, R10 ;  /* 0x0000000a000a7308 */ /* 0x000e220000002400 */
[----:B------:R-:W1:Y:S07]  /*30c0*/  SHFL.BFLY PT, R5, R6, 0x1, 0x1f ;  /* 0x0c201f0006057f89 */ /* 0x000e6e00000e0000 */
[----:B------:R-:W4:Y:S08]  /*30d0*/  MUFU.TANH R9, R9 ;  /* 0x0000000900097308 */ /* 0x000f300000002400 */
[----:B------:R2:W-:Y:S08]  /*30e0*/  MUFU.TANH R35, R68 ;  /* 0x0000004400237308 */ /* 0x0005f00000002400 */
[----:B------:R-:W5:Y:S01]  /*30f0*/  MUFU.TANH R11, R11 ;  /* 0x0000000b000b7308 */ /* 0x000f620000002400 */
[----:B-1----:R-:W-:Y:S01]  /*3100*/  FMNMX.FTZ R6, R6, R5, !PT ;  /* 0x0000000506067209 */ /* 0x002fe20007810000 */
[----:B------:R-:W-:Y:S01]  /*3110*/  IMAD.U32 R5, RZ, RZ, UR7 ;  /* 0x00000007ff057e24 */ /* 0x000fe2000f8e00ff */
[----:B--2---:R-:W-:-:S02]  /*3120*/  FSEL R68, R4, -INF , P5 ;  /* 0xff80000004447808 */ /* 0x004fc40002800000 */
[C---:B------:R-:W-:Y:S01]  /*3130*/  FSETP.NEU.FTZ.AND P3, PT, R6.reuse, -INF , PT ;  /* 0xff8000000600780b */ /* 0x040fe20003f7d000 */
[----:B------:R-:W-:Y:S02]  /*3140*/  FMUL.FTZ R27, R6, R5 ;  /* 0x00000005061b7220 */ /* 0x000fe40000410000 */
[----:B------:R3:W-:Y:S03]  /*3150*/  MUFU.TANH R37, R72 ;  /* 0x0000004800257308 */ /* 0x0007e60000002400 */
[----:B------:R-:W-:Y:S02]  /*3160*/  FSEL R27, R27, RZ, P3 ;  /* 0x000000ff1b1b7208 */ /* 0x000fe40001800000 */
[----:B------:R-:W-:-:S03]  /*3170*/  ISETP.GT.AND P3, PT, R31, RZ, PT ;  /* 0x000000ff1f00720c */ /* 0x000fc60003f64270 */
[----:B------:R-:W1:Y:S01]  /*3180*/  MUFU.TANH R12, R12 ;  /* 0x0000000c000c7308 */ /* 0x000e620000002400 */
[----:B------:R-:W-:Y:S01]  /*3190*/  FSEL R74, R2, -INF , P3 ;  /* 0xff800000024a7808 */ /* 0x000fe20001800000 */
[-CC-:B------:R-:W-:Y:S01]  /*31a0*/  FFMA.FTZ R177, R98, R5.reuse, -R27.reuse ;  /* 0x0000000562b17223 */ /* 0x180fe2000001081b */
[----:B------:R-:W-:Y:S01]  /*31b0*/  ISETP.GT.AND P3, PT, R31, 0x9, PT ;  /* 0x000000091f00780c */ /* 0x000fe20003f64270 */
[--C-:B------:R-:W-:Y:S01]  /*31c0*/  FFMA.FTZ R4, R104, R5, -R27.reuse ;  /* 0x0000000568047223 */ /* 0x100fe2000001081b */
[----:B------:R-:W-:Y:S01]  /*31d0*/  FMNMX.FTZ R33, R74, R3, !PT ;  /* 0x000000034a217209 */ /* 0x000fe20007810000 */
[--C-:B------:R-:W-:Y:S01]  /*31e0*/  FFMA.FTZ R2, R106, R5, -R27.reuse ;  /* 0x000000056a027223 */ /* 0x100fe2000001081b */
[----:B---3--:R-:W-:Y:S01]  /*31f0*/  FSEL R72, R7, -INF , P3 ;  /* 0xff80000007487808 */ /* 0x008fe20001800000 */
[----:B------:R2:W-:Y:S01]  /*3200*/  MUFU.TANH R82, R76 ;  /* 0x0000004c00527308 */ /* 0x0005e20000002400 */
[----:B------:R-:W-:Y:S01]  /*3210*/  FMNMX.FTZ R33, R68, R33, !PT ;  /* 0x0000002144217209 */ /* 0x000fe20007810000 */
[-CC-:B------:R-:W-:Y:S01]  /*3220*/  FFMA.FTZ R179, R102, R5.reuse, -R27.reuse ;  /* 0x0000000566b37223 */ /* 0x180fe2000001081b */
[C---:B------:R-:W-:Y:S01]  /*3230*/  ISETP.GT.AND P3, PT, R31.reuse, 0x11, PT ;  /* 0x000000111f00780c */ /* 0x040fe20003f64270 */
[--C-:B------:R-:W-:Y:S01]  /*3240*/  FFMA.FTZ R183, R108, R5, -R27.reuse ;  /* 0x000000056cb77223 */ /* 0x100fe2000001081b */
[----:B------:R-:W-:Y:S01]  /*3250*/  FMNMX.FTZ R33, R72, R33, !PT ;  /* 0x0000002148217209 */ /* 0x000fe20007810000 */
[-CC-:B------:R-:W-:Y:S01]  /*3260*/  FFMA.FTZ R181, R112, R5.reuse, -R27.reuse ;  /* 0x0000000570b57223 */ /* 0x180fe2000001081b */
[----:B0-----:R-:W-:Y:S01]  /*3270*/  FSEL R98, R10, -INF , P3 ;  /* 0xff8000000a627808 */ /* 0x001fe20001800000 */
[----:B------:R-:W0:Y:S01]  /*3280*/  MUFU.TANH R14, R14 ;  /* 0x0000000e000e7308 */ /* 0x000e220000002400 */
[----:B--2---:R-:W-:Y:S01]  /*3290*/  FSEL R76, R8, -INF , P4 ;  /* 0xff800000084c7808 */ /* 0x004fe20002000000 */
[-CC-:B------:R-:W-:Y:S01]  /*32a0*/  FFMA.FTZ R8, R96, R5.reuse, -R27.reuse ;  /* 0x0000000560087223 */ /* 0x180fe2000001081b */
[C---:B------:R-:W-:Y:S01]  /*32b0*/  ISETP.GT.AND P4, PT, R31.reuse, 0x18, PT ;  /* 0x000000181f00780c */ /* 0x040fe20003f84270 */
[--C-:B------:R-:W-:Y:S01]  /*32c0*/  FFMA.FTZ R173, R94, R5, -R27.reuse ;  /* 0x000000055ead7223 */ /* 0x100fe2000001081b */
[----:B------:R-:W-:Y:S01]  /*32d0*/  FMNMX.FTZ R33, R76, R33, !PT ;  /* 0x000000214c217209 */ /* 0x000fe20007810000 */
[-CC-:B------:R-:W-:Y:S01]  /*32e0*/  FFMA.FTZ R169, R70, R5.reuse, -R27.reuse ;  /* 0x0000000546a97223 */ /* 0x180fe2000001081b */
[----:B------:R-:W-:Y:S01]  /*32f0*/  ISETP.GT.AND P3, PT, R31, 0x19, PT ;  /* 0x000000191f00780c */ /* 0x000fe20003f64270 */
[----:B------:R-:W2:Y:S01]  /*3300*/  MUFU.TANH R13, R13 ;  /* 0x0000000d000d7308 */ /* 0x000ea20000002400 */
[----:B----4-:R-:W-:Y:S01]  /*3310*/  FSEL R100, R9, -INF , P4 ;  /* 0xff80000009647808 */ /* 0x010fe20002000000 */
[--C-:B------:R-:W-:Y:S01]  /*3320*/  FFMA.FTZ R171, R62, R5, -R27.reuse ;  /* 0x000000053eab7223 */ /* 0x100fe2000001081b */
[----:B------:R-:W-:Y:S01]  /*3330*/  FMNMX.FTZ R33, R98, R33, !PT ;  /* 0x0000002162217209 */ /* 0x000fe20007810000 */
[-CC-:B------:R-:W-:Y:S01]  /*3340*/  FFMA.FTZ R175, R90, R5.reuse, -R27.reuse ;  /* 0x000000055aaf7223 */ /* 0x180fe2000001081b */
[----:B------:R-:W-:Y:S01]  /*3350*/  ISETP.GT.AND P4, PT, R31, 0x20, PT ;  /* 0x000000201f00780c */ /* 0x000fe20003f84270 */
[--C-:B------:R-:W-:Y:S01]  /*3360*/  FFMA.FTZ R10, R92, R5, -R27.reuse ;  /* 0x000000055c0a7223 */ /* 0x100fe2000001081b */
[----:B-----5:R-:W-:Y:S01]  /*3370*/  FSEL R104, R11, -INF , P3 ;  /* 0xff8000000b687808 */ /* 0x020fe20001800000 */
[----:B------:R-:W3:Y:S01]  /*3380*/  MUFU.TANH R15, R15 ;  /* 0x0000000f000f7308 */ /* 0x000ee20000002400 */
[----:B------:R-:W-:Y:S01]  /*3390*/  FMNMX.FTZ R33, R100, R33, !PT ;  /* 0x0000002164217209 */ /* 0x000fe20007810000 */
[-CC-:B------:R-:W-:Y:S01]  /*33a0*/  FFMA.FTZ R165, R32, R5.reuse, -R27.reuse ;  /* 0x0000000520a57223 */ /* 0x180fe2000001081b */
[C---:B------:R-:W-:Y:S01]  /*33b0*/  ISETP.GT.AND P3, PT, R31.reuse, 0x21, PT ;  /* 0x000000211f00780c */ /* 0x040fe20003f64270 */
[-CC-:B------:R-:W-:Y:S01]  /*33c0*/  FFMA.FTZ R32, R42, R5.reuse, -R27.reuse ;  /* 0x000000052a207223 */ /* 0x180fe2000001081b */
[----:B-1----:R-:W-:Y:S01]  /*33d0*/  FSEL R106, R12, -INF , P4 ;  /* 0xff8000000c6a7808 */ /* 0x002fe20002000000 */
[--C-:B------:R-:W-:Y:S01]  /*33e0*/  FFMA.FTZ R167, R26, R5, -R27.reuse ;  /* 0x000000051aa77223 */ /* 0x100fe2000001081b */
[----:B------:R-:W-:Y:S01]  /*33f0*/  FMNMX.FTZ R33, R104, R33, !PT ;  /* 0x0000002168217209 */ /* 0x000fe20007810000 */
[----:B------:R-:W-:Y:S01]  /*3400*/  MUFU.TANH R20, R20 ;  /* 0x0000001400147308 */ /* 0x000fe20000002400 */
[C---:B------:R-:W-:Y:S01]  /*3410*/  ISETP.GT.AND P4, PT, R31.reuse, 0x28, PT ;  /* 0x000000281f00780c */ /* 0x040fe20003f84270 */
[-CC-:B------:R-:W-:Y:S01]  /*3420*/  FFMA.FTZ R26, R34, R5.reuse, -R27.reuse ;  /* 0x00000005221a7223 */ /* 0x180fe2000001081b */
[----:B0-----:R-:W-:Y:S01]  /*3430*/  FSEL R102, R14, -INF , P3 ;  /* 0xff8000000e667808 */ /* 0x001fe20001800000 */
[--C-:B------:R-:W-:Y:S01]  /*3440*/  FFMA.FTZ R14, R88, R5, -R27.reuse ;  /* 0x00000005580e7223 */ /* 0x100fe2000001081b */
[----:B------:R-:W-:Y:S01]  /*3450*/  FMNMX.FTZ R33, R106, R33, !PT ;  /* 0x000000216a217209 */ /* 0x000fe20007810000 */
[--C-:B------:R-:W-:Y:S01]  /*3460*/  FFMA.FTZ R34, R48, R5, -R27.reuse ;  /* 0x0000000530227223 */ /* 0x100fe2000001081b */
[----:B------:R-:W-:Y:S01]  /*3470*/  ISETP.GT.AND P3, PT, R31, 0x29, PT ;  /* 0x000000291f00780c */ /* 0x000fe20003f64270 */
[----:B------:R-:W0:Y:S01]  /*3480*/  MUFU.TANH R24, R24 ;  /* 0x0000001800187308 */ /* 0x000e220000002400 */
[----:B--2---:R-:W-:Y:S01]  /*3490*/  FSEL R108, R13, -INF , P4 ;  /* 0xff8000000d6c7808 */ /* 0x004fe20002000000 */
[----:B------:R-:W1:Y:S01]  /*34a0*/  @P2 LDC R48, c[0x0][0x450] ;  /* 0x00011400ff302b82 */ /* 0x000e620000000800 */
[----:B------:R-:W-:Y:S01]  /*34b0*/  FMNMX.FTZ R33, R102, R33, !PT ;  /* 0x0000002166217209 */ /* 0x000fe20007810000 */
[-CC-:B------:R-:W-:Y:S01]  /*34c0*/  FFMA.FTZ R157, R46, R5.reuse, -R27.reuse ;  /* 0x000000052e9d7223 */ /* 0x180fe2000001081b */
[----:B------:R-:W-:Y:S01]  /*34d0*/  ISETP.GT.AND P4, PT, R31, 0x30, PT ;  /* 0x000000301f00780c */ /* 0x000fe20003f84270 */
[--C-:B------:R-:W-:Y:S01]  /*34e0*/  FFMA.FTZ R161, R36, R5, -R27.reuse ;  /* 0x0000000524a17223 */ /* 0x100fe2000001081b */
[----:B---3--:R-:W-:Y:S01]  /*34f0*/  FSEL R96, R15, -INF , P3 ;  /* 0xff8000000f607808 */ /* 0x008fe20001800000 */
[----:B------:R-:W2:Y:S01]  /*3500*/  MUFU.TANH R21, R21 ;  /* 0x0000001500157308 */ /* 0x000ea20000002400 */
[----:B------:R-:W-:Y:S01]  /*3510*/  FMNMX.FTZ R33, R108, R33, !PT ;  /* 0x000000216c217209 */ /* 0x000fe20007810000 */
[-CC-:B------:R-:W-:Y:S01]  /*3520*/  FFMA.FTZ R163, R40, R5.reuse, -R27.reuse ;  /* 0x0000000528a37223 */ /* 0x180fe2000001081b */
[C---:B------:R-:W-:Y:S01]  /*3530*/  ISETP.GT.AND P3, PT, R31.reuse, 0x31, PT ;  /* 0x000000311f00780c */ /* 0x040fe20003f64270 */
[--C-:B------:R-:W-:Y:S01]  /*3540*/  FFMA.FTZ R159, R50, R5, -R27.reuse ;  /* 0x00000005329f7223 */ /* 0x100fe2000001081b */
[----:B------:R-:W-:Y:S01]  /*3550*/  FMNMX.FTZ R33, R96, R33, !PT ;  /* 0x0000002160217209 */ /* 0x000fe20007810000 */
[-CC-:B------:R-:W-:Y:S01]  /*3560*/  FFMA.FTZ R36, R52, R5.reuse, -R27.reuse ;  /* 0x0000000534247223 */ /* 0x180fe2000001081b */
[-CC-:B------:R-:W-:Y:S01]  /*3570*/  FFMA.FTZ R153, R54, R5.reuse, -R27.reuse ;  /* 0x0000000536997223 */ /* 0x180fe2000001081b */
[----:B------:R-:W3:Y:S01]  /*3580*/  MUFU.TANH R25, R25 ;  /* 0x0000001900197308 */ /* 0x000ee20000002400 */
[----:B0-----:R-:W-:Y:S01]  /*3590*/  FSEL R112, R24, -INF , P3 ;  /* 0xff80000018707808 */ /* 0x001fe20001800000 */
[-CC-:B------:R-:W-:Y:S01]  /*35a0*/  FFMA.FTZ R24, R44, R5.reuse, -R27.reuse ;  /* 0x000000052c187223 */ /* 0x180fe2000001081b */
[----:B------:R-:W-:Y:S01]  /*35b0*/  ISETP.GT.AND P3, PT, R31, 0x39, PT ;  /* 0x000000391f00780c */ /* 0x000fe20003f64270 */
[-CC-:B------:R-:W-:Y:S01]  /*35c0*/  FFMA.FTZ R155, R58, R5.reuse, -R27.reuse ;  /* 0x000000053a9b7223 */ /* 0x180fe2000001081b */
[----:B------:R-:W-:-:S03]  /*35d0*/  FFMA.FTZ R40, R60, R5, -R27 ;  /* 0x000000053c287223 */ /* 0x000fc6000001081b */
[----:B------:R0:W-:Y:S08]  /*35e0*/  MUFU.TANH R86, R64 ;  /* 0x0000004000567308 */ /* 0x0001f00000002400 */
[----:B------:R-:W4:Y:S01]  /*35f0*/  MUFU.TANH R28, R28 ;  /* 0x0000001c001c7308 */ /* 0x000f220000002400 */
[-CC-:B0-----:R-:W-:Y:S01]  /*3600*/  FFMA.FTZ R64, R110, R5.reuse, -R27.reuse ;  /* 0x000000056e407223 */ /* 0x181fe2000001081b */
[----:B------:R-:W-:Y:S01]  /*3610*/  FSEL R110, R20, -INF , P4 ;  /* 0xff800000146e7808 */ /* 0x000fe20002000000 */
[----:B------:R-:W-:Y:S01]  /*3620*/  FFMA.FTZ R20, R66, R5, -R27 ;  /* 0x0000000542147223 */ /* 0x000fe2000001081b */
[----:B------:R-:W-:-:S02]  /*3630*/  ISETP.GT.AND P4, PT, R31, 0x38, PT ;  /* 0x000000381f00780c */ /* 0x000fc40003f84270 */
[----:B------:R-:W-:Y:S02]  /*3640*/  FMNMX.FTZ R33, R110, R33, !PT ;  /* 0x000000216e217209 */ /* 0x000fe40007810000 */
[----:B------:R-:W0:Y:S01]  /*3650*/  MUFU.TANH R29, R29 ;  /* 0x0000001d001d7308 */ /* 0x000e220000002400 */
[----:B--2---:R-:W-:Y:S02]  /*3660*/  FSEL R116, R21, -INF , P4 ;  /* 0xff80000015747808 */ /* 0x004fe40002000000 */
[----:B------:R-:W-:Y:S02]  /*3670*/  FMNMX.FTZ R33, R112, R33, !PT ;  /* 0x0000002170217209 */ /* 0x000fe40007810000 */
[----:B------:R-:W-:Y:S02]  /*3680*/  ISETP.GT.AND P4, PT, R31, 0x40, PT ;  /* 0x000000401f00780c */ /* 0x000fe40003f84270 */
[----:B---3--:R-:W-:Y:S01]  /*3690*/  FSEL R120, R25, -INF , P3 ;  /* 0xff80000019787808 */ /* 0x008fe20001800000 */
[----:B------:R-:W2:Y:S01]  /*36a0*/  MUFU.TANH R61, R61 ;  /* 0x0000003d003d7308 */ /* 0x000ea20000002400 */
[----:B------:R-:W-:-:S02]  /*36b0*/  FMNMX.FTZ R33, R116, R33, !PT ;  /* 0x0000002174217209 */ /* 0x000fc40007810000 */
[C---:B------:R-:W-:Y:S02]  /*36c0*/  ISETP.GT.AND P3, PT, R31.reuse, 0x41, PT ;  /* 0x000000411f00780c */ /* 0x040fe40003f64270 */
[----:B----4-:R-:W-:Y:S01]  /*36d0*/  FSEL R122, R28, -INF , P4 ;  /* 0xff8000001c7a7808 */ /* 0x010fe20002000000 */
[--C-:B------:R-:W-:Y:S01]  /*36e0*/  FFMA.FTZ R28, R30, R5, -R27.reuse ;  /* 0x000000051e1c7223 */ /* 0x100fe2000001081b */
[----:B------:R-:W-:Y:S01]  /*36f0*/  FMNMX.FTZ R33, R120, R33, !PT ;  /* 0x0000002178217209 */ /* 0x000fe20007810000 */
[----:B------:R-:W3:Y:S01]  /*3700*/  MUFU.TANH R65, R65 ;  /* 0x0000004100417308 */ /* 0x000ee20000002400 */
[----:B------:R-:W-:Y:S01]  /*3710*/  ISETP.GT.AND P4, PT, R31, 0x48, PT ;  /* 0x000000481f00780c */ /* 0x000fe20003f84270 */
[-CC-:B------:R-:W-:Y:S01]  /*3720*/  FFMA.FTZ R30, R38, R5.reuse, -R27.reuse ;  /* 0x00000005261e7223 */ /* 0x180fe2000001081b */
[----:B0-----:R-:W-:Y:S01]  /*3730*/  FSEL R118, R29, -INF , P3 ;  /* 0xff8000001d767808 */ /* 0x001fe20001800000 */
[----:B------:R-:W-:Y:S01]  /*3740*/  FFMA.FTZ R38, R56, R5, -R27 ;  /* 0x0000000538267223 */ /* 0x000fe2000001081b */
[----:B------:R-:W-:-:S02]  /*3750*/  FMNMX.FTZ R33, R122, R33, !PT ;  /* 0x000000217a217209 */ /* 0x000fc40007810000 */
[C---:B------:R-:W-:Y:S01]  /*3760*/  ISETP.GT.AND P3, PT, R31.reuse, 0x49, PT ;  /* 0x000000491f00780c */ /* 0x040fe20003f64270 */
[----:B------:R-:W0:Y:S01]  /*3770*/  MUFU.TANH R69, R69 ;  /* 0x0000004500457308 */ /* 0x000e220000002400 */
[----:B------:R-:W-:Y:S02]  /*3780*/  FSEL R114, R114, -INF , P4 ;  /* 0xff80000072727808 */ /* 0x000fe40002000000 */
[----:B------:R-:W-:Y:S02]  /*3790*/  FMNMX.FTZ R33, R118, R33, !PT ;  /* 0x0000002176217209 */ /* 0x000fe40007810000 */
[----:B------:R-:W-:Y:S02]  /*37a0*/  ISETP.GT.AND P4, PT, R31, 0x50, PT ;  /* 0x000000501f00780c */ /* 0x000fe40003f84270 */
[----:B--2---:R-:W-:Y:S01]  /*37b0*/  FSEL R94, R61, -INF , P3 ;  /* 0xff8000003d5e7808 */ /* 0x004fe20001800000 */
[----:B------:R-:W2:Y:S01]  /*37c0*/  MUFU.TANH R73, R73 ;  /* 0x0000004900497308 */ /* 0x000ea20000002400 */
[----:B------:R-:W-:-:S02]  /*37d0*/  FMNMX.FTZ R33, R114, R33, !PT ;  /* 0x0000002172217209 */ /* 0x000fc40007810000 */
[C---:B------:R-:W-:Y:S02]  /*37e0*/  ISETP.GT.AND P3, PT, R31.reuse, 0x51, PT ;  /* 0x000000511f00780c */ /* 0x040fe40003f64270 */
[----:B------:R-:W-:Y:S02]  /*37f0*/  FSEL R86, R86, -INF , P4 ;  /* 0xff80000056567808 */ /* 0x000fe40002000000 */
[----:B------:R-:W-:Y:S01]  /*3800*/  FMNMX.FTZ R33, R94, R33, !PT ;  /* 0x000000215e217209 */ /* 0x000fe20007810000 */
[----:B------:R3:W-:Y:S01]  /*3810*/  MUFU.TANH R39, R80 ;  /* 0x0000005000277308 */ /* 0x0007e20000002400 */
[----:B------:R-:W-:Y:S02]  /*3820*/  ISETP.GT.AND P4, PT, R31, 0x58, PT ;  /* 0x000000581f00780c */ /* 0x000fe40003f84270 */
[----:B------:R-:W-:Y:S02]  /*3830*/  FMNMX.FTZ R33, R86, R33, !PT ;  /* 0x0000002156217209 */ /* 0x000fe40007810000 */
[----:B------:R-:W-:-:S02]  /*3840*/  FSEL R70, R35, -INF , P4 ;  /* 0xff80000023467808 */ /* 0x000fc40002000000 */
[----:B------:R-:W-:Y:S01]  /*3850*/  ISETP.GT.AND P4, PT, R31, 0x60, PT ;  /* 0x000000601f00780c */ /* 0x000fe20003f84270 */
[----:B------:R-:W4:Y:S01]  /*3860*/  MUFU.TANH R77, R77 ;  /* 0x0000004d004d7308 */ /* 0x000f220000002400 */
[----:B---3--:R-:W-:Y:S02]  /*3870*/  FSEL R80, R65, -INF , P3 ;  /* 0xff80000041507808 */ /* 0x008fe40001800000 */
[----:B------:R-:W-:Y:S02]  /*3880*/  ISETP.GT.AND P3, PT, R31, 0x59, PT ;  /* 0x000000591f00780c */ /* 0x000fe40003f64270 */
[----:B------:R-:W-:Y:S02]  /*3890*/  FMNMX.FTZ R33, R80, R33, !PT ;  /* 0x0000002150217209 */ /* 0x000fe40007810000 */
[----:B0-----:R-:W-:Y:S01]  /*38a0*/  FSEL R78, R69, -INF , P3 ;  /* 0xff800000454e7808 */ /* 0x001fe20001800000 */
[----:B------:R-:W0:Y:S01]  /*38b0*/  MUFU.TANH R81, R81 ;  /* 0x0000005100517308 */ /* 0x000e220000002400 */
[----:B------:R-:W-:-:S02]  /*38c0*/  FMNMX.FTZ R33, R70, R33, !PT ;  /* 0x0000002146217209 */ /* 0x000fc40007810000 */
[----:B------:R-:W-:Y:S02]  /*38d0*/  ISETP.GT.AND P3, PT, R31, 0x61, PT ;  /* 0x000000611f00780c */ /* 0x000fe40003f64270 */
[----:B------:R-:W-:Y:S02]  /*38e0*/  FSEL R66, R37, -INF , P4 ;  /* 0xff80000025427808 */ /* 0x000fe40002000000 */
[----:B------:R-:W-:Y:S01]  /*38f0*/  FMNMX.FTZ R33, R78, R33, !PT ;  /* 0x000000214e217209 */ /* 0x000fe20007810000 */
[----:B------:R3:W5:Y:S01]  /*3900*/  MUFU.TANH R41, R84 ;  /* 0x0000005400297308 */ /* 0x0007620000002400 */
[----:B------:R-:W-:Y:S01]  /*3910*/  ISETP.GT.AND P4, PT, R31, 0x68, PT ;  /* 0x000000681f00780c */ /* 0x000fe20003f84270 */
[----:B------:R-:W1:Y:S01]  /*3920*/  @P2 LDC R37, c[0x0][0x44c] ;  /* 0x00011300ff252b82 */ /* 0x000e620000000800 */
[----:B--2---:R-:W-:Y:S02]  /*3930*/  FSEL R62, R73, -INF , P3 ;  /* 0xff800000493e7808 */ /* 0x004fe40001800000 */
[----:B------:R-:W-:-:S02]  /*3940*/  FMNMX.FTZ R33, R66, R33, !PT ;  /* 0x0000002142217209 */ /* 0x000fc40007810000 */
[C---:B------:R-:W-:Y:S01]  /*3950*/  ISETP.GT.AND P3, PT, R31.reuse, 0x69, PT ;  /* 0x000000691f00780c */ /* 0x040fe20003f64270 */
[----:B------:R-:W2:Y:S01]  /*3960*/  MUFU.TANH R85, R85 ;  /* 0x0000005500557308 */ /* 0x000ea20000002400 */
[----:B------:R-:W-:Y:S02]  /*3970*/  FSEL R82, R82, -INF , P4 ;  /* 0xff80000052527808 */ /* 0x000fe40002000000 */
[----:B------:R-:W-:Y:S02]  /*3980*/  FMNMX.FTZ R33, R62, R33, !PT ;  /* 0x000000213e217209 */ /* 0x000fe40007810000 */
[----:B------:R-:W-:Y:S02]  /*3990*/  ISETP.GT.AND P4, PT, R31, 0x70, PT ;  /* 0x000000701f00780c */ /* 0x000fe40003f84270 */
[----:B----4-:R-:W-:Y:S01]  /*39a0*/  FSEL R44, R77, -INF , P3 ;  /* 0xff8000004d2c7808 */ /* 0x010fe20001800000 */
[----:B------:R-:W-:Y:S01]  /*39b0*/  MUFU.EX2 R181, R181 ;  /* 0x000000b500b57308 */ /* 0x000fe20000000800 */
[----:B------:R-:W-:-:S02]  /*39c0*/  FMNMX.FTZ R33, R82, R33, !PT ;  /* 0x0000002152217209 */ /* 0x000fc40007810000 */
[----:B------:R-:W-:Y:S02]  /*39d0*/  ISETP.GT.AND P3, PT, R31, 0x71, PT ;  /* 0x000000711f00780c */ /* 0x000fe40003f64270 */
[----:B---3--:R-:W-:Y:S01]  /*39e0*/  FSEL R84, R39, -INF , P4 ;  /* 0xff80000027547808 */ /* 0x008fe20002000000 */
[----:B------:R-:W-:Y:S01]  /*39f0*/  IMAD.MOV.U32 R39, RZ, RZ, R18 ;  /* 0x000000ffff277224 */ /* 0x000fe200078e0012 */
[----:B------:R-:W-:Y:S01]  /*3a00*/  FMNMX.FTZ R33, R44, R33, !PT ;  /* 0x000000212c217209 */ /* 0x000fe20007810000 */
[----:B------:R-:W3:Y:S01]  /*3a10*/  MUFU.EX2 R64, R64 ;  /* 0x0000004000407308 */ /* 0x000ee20000000800 */
[----:B------:R-:W-:Y:S01]  /*3a20*/  ISETP.GT.AND P4, PT, R31, 0x78, PT ;  /* 0x000000781f00780c */ /* 0x000fe20003f84270 */
[----:B-1----:R-:W-:Y:S01]  /*3a30*/  @P2 IMAD.HI.U32 R37, R18, R37, RZ ;  /* 0x0000002512252227 */ /* 0x002fe200078e00ff */
[----:B0-----:R-:W-:Y:S02]  /*3a40*/  FSEL R88, R81, -INF , P3 ;  /* 0xff80000051587808 */ /* 0x001fe40001800000 */
[----:B------:R-:W-:-:S02]  /*3a50*/  FMNMX.FTZ R33, R84, R33, !PT ;  /* 0x0000002154217209 */ /* 0x000fc40007810000 */
[----:B------:R-:W-:Y:S01]  /*3a60*/  ISETP.GT.AND P3, PT, R31, 0x79, PT ;  /* 0x000000791f00780c */ /* 0x000fe20003f64270 */
[----:B------:R-:W0:Y:S01]  /*3a70*/  MUFU.EX2 R183, R183 ;  /* 0x000000b700b77308 */ /* 0x000e220000000800 */
[----:B-----5:R-:W-:Y:S02]  /*3a80*/  FSEL R90, R41, -INF , P4 ;  /* 0xff800000295a7808 */ /* 0x020fe40002000000 */
[----:B------:R-:W-:Y:S02]  /*3a90*/  FMNMX.FTZ R33, R88, R33, !PT ;  /* 0x0000002158217209 */ /* 0x000fe40007810000 */
[----:B--2---:R-:W-:Y:S02]  /*3aa0*/  FSEL R92, R85, -INF , P3 ;  /* 0xff800000555c7808 */ /* 0x004fe40001800000 */
[----:B------:R-:W-:Y:S01]  /*3ab0*/  FMNMX.FTZ R33, R90, R33, !PT ;  /* 0x000000215a217209 */ /* 0x000fe20007810000 */
[----:B------:R-:W1:Y:S01]  /*3ac0*/  MUFU.EX2 R2, R2 ;  /* 0x0000000200027308 */ /* 0x000e620000000800 */
[----:B---3--:R-:W-:Y:S01]  /*3ad0*/  FADD.FTZ R42, R181, R64 ;  /* 0x00000040b52a7221 */ /* 0x008fe20000010000 */
[----:B------:R-:W-:-:S02]  /*3ae0*/  @P2 SHF.R.U32.HI R39, RZ, R48, R37 ;  /* 0x00000030ff272219 */ /* 0x000fc40000011625 */
[----:B------:R-:W-:Y:S02]  /*3af0*/  FMNMX.FTZ R33, R92, R33, !PT ;  /* 0x000000215c217209 */ /* 0x000fe40007810000 */
[----:B------:R-:W-:Y:S02]  /*3b00*/  IADD3 R43, R39, R16, -R17 ;  /* 0x00000010272b7210 */ /* 0x000fe40007ffe811 */
[----:B------:R-:W2:Y:S01]  /*3b10*/  MUFU.EX2 R177, R177 ;  /* 0x000000b100b17308 */ /* 0x000ea20000000800 */
[----:B------:R-:W3:Y:S01]  /*3b20*/  SHFL.BFLY PT, R12, R33, 0x2, 0x1f ;  /* 0x0c401f00210c7f89 */ /* 0x000ee200000e0000 */
[----:B------:R-:W-:-:S06]  /*3b30*/  F2FP.BF16.F32.PACK_AB R181, R64, R181 ;  /* 0x000000b540b5723e */ /* 0x000fcc00000010ff */
[----:B------:R-:W4:Y:S08]  /*3b40*/  MUFU.EX2 R4, R4 ;  /* 0x0000000400047308 */ /* 0x000f300000000800 */
[----:B------:R-:W5:Y:S08]  /*3b50*/  MUFU.EX2 R179, R179 ;  /* 0x000000b300b37308 */ /* 0x000f700000000800 */
[----:B------:R-:W5:Y:S01]  /*3b60*/  MUFU.EX2 R8, R8 ;  /* 0x0000000800087308 */ /* 0x000f620000000800 */
[----:B---3--:R-:W-:-:S05]  /*3b70*/  FMNMX.FTZ R7, R33, R12, !PT ;  /* 0x0000000c21077209 */ /* 0x008fca0007810000 */
[----:B------:R-:W3:Y:S02]  /*3b80*/  SHFL.BFLY PT, R12, R7, 0x1, 0x1f ;  /* 0x0c201f00070c7f89 */ /* 0x000ee400000e0000 */
[----:B------:R-:W5:Y:S08]  /*3b90*/  MUFU.EX2 R173, R173 ;  /* 0x000000ad00ad7308 */ /* 0x000f700000000800 */
[----:B------:R-:W-:Y:S08]  /*3ba0*/  MUFU.EX2 R10, R10 ;  /* 0x0000000a000a7308 */ /* 0x000ff00000000800 */
[----:B------:R-:W-:Y:S01]  /*3bb0*/  MUFU.EX2 R175, R175 ;  /* 0x000000af00af7308 */ /* 0x000fe20000000800 */
[----:B---3--:R-:W-:-:S07]  /*3bc0*/  FMNMX.FTZ R12, R7, R12, !PT ;  /* 0x0000000c070c7209 */ /* 0x008fce0007810000 */
[----:B------:R-:W-:Y:S01]  /*3bd0*/  MUFU.EX2 R14, R14 ;  /* 0x0000000e000e7308 */ /* 0x000fe20000000800 */
[C---:B------:R-:W-:Y:S01]  /*3be0*/  FSETP.NEU.FTZ.AND P3, PT, R12.reuse, -INF , PT ;  /* 0xff8000000c00780b */ /* 0x040fe20003f7d000 */
[----:B------:R-:W-:-:S05]  /*3bf0*/  FMUL.FTZ R7, R12, R5 ;  /* 0x000000050c077220 */ /* 0x000fca0000410000 */
[----:B------:R-:W-:Y:S01]  /*3c00*/  FSEL R25, R7, RZ, P3 ;  /* 0x000000ff07197208 */ /* 0x000fe20001800000 */
[----:B------:R-:W-:Y:S04]  /*3c10*/  MUFU.EX2 R169, R169 ;  /* 0x000000a900a97308 */ /* 0x000fe80000000800 */
[-CC-:B------:R-:W-:Y:S01]  /*3c20*/  FFMA.FTZ R180, R74, R5.reuse, -R25.reuse ;  /* 0x000000054ab47223 */ /* 0x180fe20000010819 */
[-CC-:B------:R-:W-:Y:S01]  /*3c30*/  FFMA.FTZ R7, R3, R5.reuse, -R25.reuse ;  /* 0x0000000503077223 */ /* 0x180fe20000010819 */
[-CC-:B------:R-:W-:Y:S01]  /*3c40*/  FFMA.FTZ R182, R68, R5.reuse, -R25.reuse ;  /* 0x0000000544b67223 */ /* 0x180fe20000010819 */
[-CC-:B------:R-:W-:Y:S01]  /*3c50*/  FFMA.FTZ R9, R72, R5.reuse, -R25.reuse ;  /* 0x0000000548097223 */ /* 0x180fe20000010819 */
[----:B0-----:R-:W-:Y:S01]  /*3c60*/  FADD.FTZ R3, R183, R42 ;  /* 0x0000002ab7037221 */ /* 0x001fe20000010000 */
[-CC-:B------:R-:W-:Y:S01]  /*3c70*/  FFMA.FTZ R176, R76, R5.reuse, -R25.reuse ;  /* 0x000000054cb07223 */ /* 0x180fe20000010819 */
[----:B------:R-:W-:Y:S01]  /*3c80*/  MUFU.EX2 R180, R180 ;  /* 0x000000b400b47308 */ /* 0x000fe20000000800 */
[-C--:B------:R-:W-:Y:S01]  /*3c90*/  FFMA.FTZ R11, R98, R5.reuse, -R25 ;  /* 0x00000005620b7223 */ /* 0x080fe20000010819 */
[----:B-1----:R-:W-:Y:S01]  /*3ca0*/  FADD.FTZ R42, R2, R3 ;  /* 0x00000003022a7221 */ /* 0x002fe20000010000 */
[-CC-:B------:R-:W-:Y:S01]  /*3cb0*/  FFMA.FTZ R178, R100, R5.reuse, -R25.reuse ;  /* 0x0000000564b27223 */ /* 0x180fe20000010819 */
[-CC-:B------:R-:W-:Y:S01]  /*3cc0*/  FFMA.FTZ R13, R104, R5.reuse, -R25.reuse ;  /* 0x00000005680d7223 */ /* 0x180fe20000010819 */
[-CC-:B------:R-:W-:Y:S01]  /*3cd0*/  FFMA.FTZ R172, R106, R5.reuse, -R25.reuse ;  /* 0x000000056aac7223 */ /* 0x180fe20000010819 */
[----:B--2---:R-:W-:Y:S01]  /*3ce0*/  FADD.FTZ R3, R177, R42 ;  /* 0x0000002ab1037221 */ /* 0x004fe20000010000 */
[-CC-:B------:R-:W-:Y:S01]  /*3cf0*/  FFMA.FTZ R15, R102, R5.reuse, -R25.reuse ;  /* 0x00000005660f7223 */ /* 0x180fe20000010819 */
[----:B------:R-:W0:Y:S01]  /*3d00*/  MUFU.EX2 R7, R7 ;  /* 0x0000000700077308 */ /* 0x000e220000000800 */
[-C--:B------:R-:W-:Y:S01]  /*3d10*/  FFMA.FTZ R174, R108, R5.reuse, -R25 ;  /* 0x000000056cae7223 */ /* 0x080fe20000010819 */
[----:B----4-:R-:W-:Y:S01]  /*3d20*/  FADD.FTZ R42, R4, R3 ;  /* 0x00000003042a7221 */ /* 0x010fe20000010000 */
[-CC-:B------:R-:W-:Y:S01]  /*3d30*/  FFMA.FTZ R21, R96, R5.reuse, -R25.reuse ;  /* 0x0000000560157223 */ /* 0x180fe20000010819 */
[-CC-:B------:R-:W-:Y:S01]  /*3d40*/  FFMA.FTZ R168, R110, R5.reuse, -R25.reuse ;  /* 0x000000056ea87223 */ /* 0x180fe20000010819 */
[-CC-:B------:R-:W-:Y:S01]  /*3d50*/  FFMA.FTZ R27, R112, R5.reuse, -R25.reuse ;  /* 0x00000005701b7223 */ /* 0x180fe20000010819 */
[----:B-----5:R-:W-:Y:S01]  /*3d60*/  FADD.FTZ R33, R179, R42 ;  /* 0x0000002ab3217221 */ /* 0x020fe20000010000 */
[-CC-:B------:R-:W-:Y:S01]  /*3d70*/  FFMA.FTZ R170, R116, R5.reuse, -R25.reuse ;  /* 0x0000000574aa7223 */ /* 0x180fe20000010819 */
[----:B------:R-:W1:Y:S01]  /*3d80*/  MUFU.EX2 R182, R182 ;  /* 0x000000b600b67308 */ /* 0x000e620000000800 */
[-C--:B------:R-:W-:Y:S01]  /*3d90*/  FFMA.FTZ R29, R120, R5.reuse, -R25 ;  /* 0x00000005781d7223 */ /* 0x080fe20000010819 */
[----:B------:R-:W-:Y:S01]  /*3da0*/  FADD.FTZ R46, R8, R33 ;  /* 0x00000021082e7221 */ /* 0x000fe20000010000 */
[-CC-:B------:R-:W-:Y:S01]  /*3db0*/  FFMA.FTZ R164, R122, R5.reuse, -R25.reuse ;  /* 0x000000057aa47223 */ /* 0x180fe20000010819 */
[-CC-:B------:R-:W-:Y:S01]  /*3dc0*/  FFMA.FTZ R31, R118, R5.reuse, -R25.reuse ;  /* 0x00000005761f7223 */ /* 0x180fe20000010819 */
[-CC-:B------:R-:W-:Y:S01]  /*3dd0*/  FFMA.FTZ R166, R114, R5.reuse, -R25.reuse ;  /* 0x0000000572a67223 */ /* 0x180fe20000010819 */
[----:B------:R-:W-:Y:S01]  /*3de0*/  FADD.FTZ R35, R173, R46 ;  /* 0x0000002ead237221 */ /* 0x000fe20000010000 */
[-C--:B------:R-:W-:Y:S01]  /*3df0*/  FFMA.FTZ R94, R94, R5.reuse, -R25 ;  /* 0x000000055e5e7223 */ /* 0x080fe20000010819 */
[----:B------:R-:W2:Y:S01]  /*3e00*/  MUFU.EX2 R9, R9 ;  /* 0x0000000900097308 */ /* 0x000ea20000000800 */
[----:B0-----:R-:W-:Y:S01]  /*3e10*/  FADD.FTZ R3, R180, R7 ;  /* 0x00000007b4037221 */ /* 0x001fe20000010000 */
[-CC-:B------:R-:W-:Y:S01]  /*3e20*/  FFMA.FTZ R86, R86, R5.reuse, -R25.reuse ;  /* 0x0000000556567223 */ /* 0x180fe20000010819 */
[-CC-:B------:R-:W-:Y:S01]  /*3e30*/  FFMA.FTZ R80, R80, R5.reuse, -R25.reuse ;  /* 0x0000000550507223 */ /* 0x180fe20000010819 */
[-CC-:B------:R-:W-:Y:S01]  /*3e40*/  FFMA.FTZ R70, R70, R5.reuse, -R25.reuse ;  /* 0x0000000546467223 */ /* 0x180fe20000010819 */
[-CC-:B------:R-:W-:Y:S01]  /*3e50*/  FFMA.FTZ R78, R78, R5.reuse, -R25.reuse ;  /* 0x000000054e4e7223 */ /* 0x180fe20000010819 */
[----:B------:R-:W-:Y:S01]  /*3e60*/  FFMA.FTZ R66, R66, R5, -R25 ;  /* 0x0000000542427223 */ /* 0x000fe20000010819 */
[----:B------:R-:W-:Y:S01]  /*3e70*/  SHF.R.S32.HI R46, RZ, 0x1f, R43 ;  /* 0x0000001fff2e7819 */ /* 0x000fe2000001142b */
[----:B------:R-:W0:Y:S01]  /*3e80*/  MUFU.EX2 R176, R176 ;  /* 0x000000b000b07308 */ /* 0x000e220000000800 */
[----:B-1----:R-:W-:Y:S01]  /*3e90*/  FADD.FTZ R42, R182, R3 ;  /* 0x00000003b62a7221 */ /* 0x002fe20000010000 */
[----:B------:R-:W-:Y:S01]  /*3ea0*/  F2FP.BF16.F32.PACK_AB R183, R2, R183 ;  /* 0x000000b702b7723e */ /* 0x000fe200000010ff */
[-CC-:B------:R-:W-:Y:S01]  /*3eb0*/  FFMA.FTZ R62, R62, R5.reuse, -R25.reuse ;  /* 0x000000053e3e7223 */ /* 0x180fe20000010819 */
[-CC-:B------:R-:W-:Y:S01]  /*3ec0*/  FFMA.FTZ R82, R82, R5.reuse, -R25.reuse ;  /* 0x0000000552527223 */ /* 0x180fe20000010819 */
[-CC-:B------:R-:W-:Y:S01]  /*3ed0*/  FFMA.FTZ R44, R44, R5.reuse, -R25.reuse ;  /* 0x000000052c2c7223 */ /* 0x180fe20000010819 */
[-CC-:B------:R-:W-:Y:S01]  /*3ee0*/  FFMA.FTZ R84, R84, R5.reuse, -R25.reuse ;  /* 0x0000000554547223 */ /* 0x180fe20000010819 */
[-C--:B------:R-:W-:Y:S01]  /*3ef0*/  FFMA.FTZ R88, R88, R5.reuse, -R25 ;  /* 0x0000000558587223 */ /* 0x080fe20000010819 */
[----:B------:R-:W1:Y:S01]  /*3f00*/  MUFU.EX2 R11, R11 ;  /* 0x0000000b000b7308 */ /* 0x000e620000000800 */
[----:B--2---:R-:W-:Y:S01]  /*3f10*/  FADD.FTZ R3, R9, R42 ;  /* 0x0000002a09037221 */ /* 0x004fe20000010000 */
[----:B------:R-:W-:Y:S01]  /*3f20*/  FADD.FTZ R42, R10, R35 ;  /* 0x000000230a2a7221 */ /* 0x000fe20000010000 */
[-CC-:B------:R-:W-:Y:S01]  /*3f30*/  FFMA.FTZ R90, R90, R5.reuse, -R25.reuse ;  /* 0x000000055a5a7223 */ /* 0x180fe20000010819 */
[----:B------:R-:W-:Y:S01]  /*3f40*/  FFMA.FTZ R92, R92, R5, -R25 ;  /* 0x000000055c5c7223 */ /* 0x000fe20000010819 */
[----:B------:R-:W-:Y:S01]  /*3f50*/  LEA.HI R25, R46, R43, RZ, 0x7 ;  /* 0x0000002b2e197211 */ /* 0x000fe200078f38ff */
[----:B------:R-:W-:Y:S01]  /*3f60*/  FADD.FTZ R35, R175, R42 ;  /* 0x0000002aaf237221 */ /* 0x000fe20000010000 */
[----:B------:R-:W-:Y:S01]  /*3f70*/  F2FP.BF16.F32.PACK_AB R182, R9, R182 ;  /* 0x000000b609b6723e */ /* 0x000fe200000010ff */
[----:B------:R-:W2:Y:S01]  /*3f80*/  MUFU.EX2 R178, R178 ;  /* 0x000000b200b27308 */ /* 0x000ea20000000800 */
[----:B0-----:R-:W-:Y:S01]  /*3f90*/  FADD.FTZ R0, R176, R3 ;  /* 0x00000003b0007221 */ /* 0x001fe20000010000 */
[----:B------:R-:W-:Y:S01]  /*3fa0*/  FADD.FTZ R42, R14, R35 ;  /* 0x000000230e2a7221 */ /* 0x000fe20000010000 */
[----:B------:R-:W-:-:S02]  /*3fb0*/  F2FP.BF16.F32.PACK_AB R177, R4, R177 ;  /* 0x000000b104b1723e */ /* 0x000fc400000010ff */
[----:B------:R-:W-:Y:S02]  /*3fc0*/  CS2R R122, SRZ ;  /* 0x00000000007a7805 */ /* 0x000fe4000001ff00 */
[----:B------:R-:W-:Y:S01]  /*3fd0*/  F2FP.BF16.F32.PACK_AB R173, R10, R173 ;  /* 0x000000ad0aad723e */ /* 0x000fe200000010ff */
[----:B------:R-:W-:Y:S01]  /*3fe0*/  FADD.FTZ R37, R169, R42 ;  /* 0x0000002aa9257221 */ /* 0x000fe20000010000 */
[----:B------:R-:W-:Y:S01]  /*3ff0*/  VIADD R10, R95, 0xfffffffe ;  /* 0xfffffffe5f0a7836 */ /* 0x000fe20000000000 */
[----:B------:R-:W0:Y:S01]  /*4000*/  MUFU.EX2 R13, R13 ;  /* 0x0000000d000d7308 */ /* 0x000e220000000800 */
[----:B-1----:R-:W-:Y:S01]  /*4010*/  FADD.FTZ R3, R11, R0 ;  /* 0x000000000b037221 */ /* 0x002fe20000010000 */
[----:B------:R-:W-:Y:S02]  /*4020*/  F2FP.BF16.F32.PACK_AB R180, R7, R180 ;  /* 0x000000b407b4723e */ /* 0x000fe400000010ff */
[----:B------:R-:W-:Y:S02]  /*4030*/  CS2R R120, SRZ ;  /* 0x0000000000787805 */ /* 0x000fe4000001ff00 */
[----:B------:R-:W-:-:S02]  /*4040*/  F2FP.BF16.F32.PACK_AB R179, R8, R179 ;  /* 0x000000b308b3723e */ /* 0x000fc400000010ff */
[----:B------:R-:W-:Y:S02]  /*4050*/  CS2R R118, SRZ ;  /* 0x0000000000767805 */ /* 0x000fe4000001ff00 */
[----:B------:R-:W-:Y:S02]  /*4060*/  F2FP.BF16.F32.PACK_AB R175, R14, R175 ;  /* 0x000000af0eaf723e */ /* 0x000fe400000010ff */
[----:B------:R-:W-:Y:S01]  /*4070*/  CS2R R116, SRZ ;  /* 0x0000000000747805 */ /* 0x000fe2000001ff00 */
[----:B------:R-:W1:Y:S01]  /*4080*/  MUFU.EX2 R172, R172 ;  /* 0x000000ac00ac7308 */ /* 0x000e620000000800 */
[----:B--2---:R-:W-:Y:S01]  /*4090*/  FADD.FTZ R0, R178, R3 ;  /* 0x00000003b2007221 */ /* 0x004fe20000010000 */
[----:B------:R-:W-:Y:S02]  /*40a0*/  F2FP.BF16.F32.PACK_AB R176, R11, R176 ;  /* 0x000000b00bb0723e */ /* 0x000fe400000010ff */
[----:B------:R-:W-:Y:S02]  /*40b0*/  CS2R R114, SRZ ;  /* 0x0000000000727805 */ /* 0x000fe4000001ff00 */
[----:B------:R-:W-:-:S02]  /*40c0*/  CS2R R112, SRZ ;  /* 0x0000000000707805 */ /* 0x000fc4000001ff00 */
[----:B------:R-:W-:Y:S02]  /*40d0*/  CS2R R110, SRZ ;  /* 0x00000000006e7805 */ /* 0x000fe4000001ff00 */
[----:B------:R-:W-:Y:S02]  /*40e0*/  CS2R R108, SRZ ;  /* 0x00000000006c7805 */ /* 0x000fe4000001ff00 */
[----:B------:R-:W-:Y:S01]  /*40f0*/  CS2R R106, SRZ ;  /* 0x00000000006a7805 */ /* 0x000fe2000001ff00 */
[----:B------:R-:W2:Y:S01]  /*4100*/  MUFU.EX2 R20, R20 ;  /* 0x0000001400147308 */ /* 0x000ea20000000800 */
[C---:B0-----:R-:W-:Y:S01]  /*4110*/  FADD.FTZ R3, R13.reuse, R0 ;  /* 0x000000000d037221 */ /* 0x041fe20000010000 */
[----:B------:R-:W-:Y:S02]  /*4120*/  F2FP.BF16.F32.PACK_AB R178, R13, R178 ;  /* 0x000000b20db2723e */ /* 0x000fe400000010ff */
[----:B------:R-:W-:Y:S02]  /*4130*/  CS2R R104, SRZ ;  /* 0x0000000000687805 */ /* 0x000fe4000001ff00 */
[----:B------:R-:W-:-:S02]  /*4140*/  CS2R R102, SRZ ;  /* 0x0000000000667805 */ /* 0x000fc4000001ff00 */
[----:B------:R-:W-:Y:S02]  /*4150*/  CS2R R100, SRZ ;  /* 0x0000000000647805 */ /* 0x000fe4000001ff00 */
[----:B------:R-:W-:Y:S02]  /*4160*/  CS2R R98, SRZ ;  /* 0x0000000000627805 */ /* 0x000fe4000001ff00 */
[----:B------:R-:W-:Y:S01]  /*4170*/  CS2R R96, SRZ ;  /* 0x0000000000607805 */ /* 0x000fe2000001ff00 */
        /* <DEDUP_REMOVED lines=54> */
[----:B------:R-:W-:Y:S02]  /*44e0*/  F2FP.BF16.F32.PACK_AB R163, R32, R163 ;  /* 0x000000a320a3723e */ /* 0x000fe400000010ff */
[----:B--2---:R-:W-:-:S04]  /*44f0*/  CS2R R94, SRZ ;  /* 0x00000000005e7805 */ /* 0x004fc8000001ff00 */
[----:B------:R-:W1:Y:S01]  /*4500*/  MUFU.EX2 R86, R86 ;  /* 0x0000005600567308 */ /* 0x000e620000000800 */
[C---:B---3--:R-:W-:Y:S01]  /*4510*/  FADD.FTZ R3, R33.reuse, R0 ;  /* 0x0000000021037221 */ /* 0x048fe20000010000 */
        /* <DEDUP_REMOVED lines=33> */
[----:B------:R0:W3:Y:S01]  /*4730*/  MUFU.EX2 R43, R88 ;  /* 0x00000058002b7308 */ /* 0x0000e20000000800 */
[C---:B-1----:R-:W-:Y:S01]  /*4740*/  FADD.FTZ R9, R41.reuse, R0 ;  /* 0x0000000029097221 */ /* 0x042fe20000010000 */
[----:B------:R-:W-:-:S06]  /*4750*/  F2FP.BF16.F32.PACK_AB R158, R41, R82 ;  /* 0x00000052299e723e */ /* 0x000fcc00000010ff */
[----:B------:R-:W1:Y:S01]  /*4760*/  MUFU.EX2 R90, R90 ;  /* 0x0000005a005a7308 */ /* 0x000e620000000800 */
[----:B--2---:R-:W-:Y:S01]  /*4770*/  FADD.FTZ R0, R84, R9 ;  /* 0x0000000954007221 */ /* 0x004fe20000010000 */
[----:B0-----:R-:W-:-:S06]  /*4780*/  CS2R R88, SRZ ;  /* 0x0000000000587805 */ /* 0x001fcc000001ff00 */
[----:B------:R-:W0:Y:S01]  /*4790*/  MUFU.EX2 R155, R155 ;  /* 0x0000009b009b7308 */ /* 0x000e220000000800 */
[C---:B---3--:R-:W-:Y:S01]  /*47a0*/  FADD.FTZ R9, R43.reuse, R0 ;  /* 0x000000002b097221 */ /* 0x048fe20000010000 */
[----:B------:R-:W-:Y:S01]  /*47b0*/  F2FP.BF16.F32.PACK_AB R152, R43, R84 ;  /* 0x000000542b98723e */ /* 0x000fe200000010ff */
[----:B------:R-:W-:-:S05]  /*47c0*/  IMAD.MOV.U32 R0, RZ, RZ, 0x3f800000 ;  /* 0x3f800000ff007424 */ /* 0x000fca00078e00ff */
[----:B------:R2:W3:Y:S01]  /*47d0*/  MUFU.EX2 R7, R92 ;  /* 0x0000005c00077308 */ /* 0x0004e20000000800 */
[----:B-1----:R-:W-:Y:S01]  /*47e0*/  FADD.FTZ R4, R90, R9 ;  /* 0x000000095a047221 */ /* 0x002fe20000010000 */
[----:B------:R-:W-:-:S04]  /*47f0*/  SHF.R.S32.HI R9, RZ, 0x7, R25 ;  /* 0x00000007ff097819 */ /* 0x000fc80000011419 */
[----:B------:R-:W-:Y:S02]  /*4800*/  VIMNMX R9, R22, R9, !PT ;  /* 0x0000000916097248 */ /* 0x000fe40007fe0100 */
[----:B------:R-:W1:Y:S01]  /*4810*/  MUFU.EX2 R40, R40 ;  /* 0x0000002800287308 */ /* 0x000e620000000800 */
[----:B0-----:R-:W-:Y:S01]  /*4820*/  FADD.FTZ R3, R155, R2 ;  /* 0x000000029b037221 */ /* 0x001fe20000010000 */
[----:B------:R-:W-:Y:S01]  /*4830*/  ISETP.GE.AND P3, PT, R10, R9, PT ;  /* 0x000000090a00720c */ /* 0x000fe20003f66270 */
[----:B------:R-:W-:Y:S01]  /*4840*/  IMAD.MOV.U32 R2, RZ, RZ, 0x3f800000 ;  /* 0x3f800000ff027424 */ /* 0x000fe200078e00ff */
[----:B--2---:R-:W-:Y:S02]  /*4850*/  CS2R R92, SRZ ;  /* 0x00000000005c7805 */ /* 0x004fe4000001ff00 */
[C---:B---3--:R-:W-:Y:S01]  /*4860*/  F2FP.BF16.F32.PACK_AB R154, R7.reuse, R90 ;  /* 0x0000005a079a723e */ /* 0x048fe200000010ff */
[----:B------:R-:W-:Y:S01]  /*4870*/  FADD.FTZ R4, R7, R4 ;  /* 0x0000000407047221 */ /* 0x000fe20000010000 */
[----:B------:R-:W-:Y:S01]  /*4880*/  CS2R R90, SRZ ;  /* 0x00000000005a7805 */ /* 0x000fe2000001ff00 */
[C---:B-1----:R-:W-:Y:S01]  /*4890*/  FADD.FTZ R3, R40.reuse, R3 ;  /* 0x0000000328037221 */ /* 0x042fe20000010000 */
[----:B------:R-:W-:-:S05]  /*48a0*/  F2FP.BF16.F32.PACK_AB R155, R40, R155 ;  /* 0x0000009b289b723e */ /* 0x000fca00000010ff */
[----:B------:R-:W-:Y:S05]  /*48b0*/  @!P3 BRA `(.L_x_2230) ;  /* 0x000000300078b947 */ /* 0x000fea0003800000 */
[----:B------:R-:W-:Y:S01]  /*48c0*/  IMAD.MOV.U32 R7, RZ, RZ, R6 ;  /* 0x000000ffff077224 */ /* 0x000fe200078e0006 */
[----:B------:R-:W-:Y:S01]  /*48d0*/  UMOV UR61, UR38 ;  /* 0x00000026003d7c82 */ /* 0x000fe20008000000 */
[----:B------:R-:W-:Y:S01]  /*48e0*/  IMAD.MOV.U32 R8, RZ, RZ, R12 ;  /* 0x000000ffff087224 */ /* 0x000fe200078e000c */
[----:B------:R-:W-:Y:S01]  /*48f0*/  UMOV UR60, UR36 ;  /* 0x00000024003c7c82 */ /* 0x000fe20008000000 */
[----:B------:R-:W-:Y:S01]  /*4900*/  IMAD.MOV.U32 R0, RZ, RZ, 0x3f800000 ;  /* 0x3f800000ff007424 */ /* 0x000fe200078e00ff */
[----:B------:R-:W-:Y:S01]  /*4910*/  ULDC UR58, c[0x0][0x9d8] ;  /* 0x00027600003a7ab9 */ /* 0x000fe20000000800 */
[----:B------:R-:W-:-:S07]  /*4920*/  IMAD.MOV.U32 R151, RZ, RZ, RZ ;  /* 0x000000ffff977224 */ /* 0x000fce00078e00ff */
.L_x_2239:
[----:B------:R-:W-:-:S04]  /*4930*/  UIADD3 UR6, UR60, 0x1, URZ ;  /* 0x000000013c067890 */ /* 0x000fc8000fffe03f */
[----:B------:R-:W-:-:S04]  /*4940*/  UISETP.NE.AND UP0, UPT, UR6, 0x2, UPT ;  /* 0x000000020600788c */ /* 0x000fc8000bf05270 */
[----:B------:R-:W-:Y:S02]  /*4950*/  USEL UR38, URZ, 0x1, UP0 ;  /* 0x000000013f267887 */ /* 0x000fe40008000000 */
[----:B------:R-:W-:Y:S02]  /*4960*/  USEL UR36, UR6, URZ, UP0 ;  /* 0x0000003f06247287 */ /* 0x000fe40008000000 */
[----:B------:R-:W-:Y:S01]  /*4970*/  ULOP3.LUT UR38, UR61, UR38, URZ, 0x3c, !UPT ;  /* 0x000000263d267292 */ /* 0x000fe2000f8e3c3f */
[----:B------:R-:W-:Y:S11]  /*4980*/  @!P0 BRA `(.L_x_2231) ;  /* 0x0000000000048947 */ /* 0x000ff60003800000 */
[----:B------:R-:W-:Y:S01]  /*4990*/  BPT.TRAP 0x1 ;  /* 0x000000040000795c */ /* 0x000fe20000300000 */
.L_x_2231:
[----:B------:R-:W-:Y:S01]  /*49a0*/  ULEA UR59, UR36, UR37, 0x3 ;  /* 0x00000025243b7291 */ /* 0x000fe2000f8e183f */
[----:B------:R-:W-:-:S05]  /*49b0*/  IMAD.U32 R5, RZ, RZ, UR38 ;  /* 0x00000026ff057e24 */ /* 0x000fca000f8e00ff */
[----:B------:R-:W-:-:S04]  /*49c0*/  SHF.L.U32 R5, R5, 0x1f, RZ ;  /* 0x0000001f05057819 */ /* 0x000fc800000006ff */
[----:B------:R0:W1:Y:S01]  /*49d0*/  SYNCS.PHASECHK.TRANS64.TRYWAIT P3, [UR59+0x34830], R5 ;  /* 0x03483005ff0075a7 */ /* 0x000062000806017b */
[----:B------:R-:W-:Y:S05]  /*49e0*/  @!P0 BRA `(.L_x_2232) ;  /* 0x0000000000048947 */ /* 0x000fea0003800000 */
[----:B------:R-:W-:Y:S01]  /*49f0*/  BPT.TRAP 0x1 ;  /* 0x000000040000795c */ /* 0x000fe20000300000 */
.L_x_2232:
[----:B-1----:R-:W-:Y:S05]  /*4a00*/  @P3 BRA `(.L_x_2233) ;  /* 0x0000000000083947 */ /* 0x002fea0003800000 */
[----:B------:R-:W1:Y:S02]  /*4a10*/  SYNCS.PHASECHK.TRANS64.TRYWAIT P3, [UR59+0x34830], R5 ;  /* 0x03483005ff0075a7 */ /* 0x000e64000806017b */
[----:B-1----:R-:W-:Y:S05]  /*4a20*/  @!P3 BRA `(.L_x_2234) ;  /* 0x000001040060b947 */ /* 0x002fea0003800000 */
.L_x_2233:
[----:B------:R-:W-:Y:S01]  /*4a30*/  UIMAD UR54, UR36, 0xc00, UR39 ;  /* 0x00000c00243678a4 */ /* 0x000fe2000f8e0227 */
[----:B------:R-:W-:Y:S01]  /*4a40*/  WARPGROUP.ARRIVE ;  /* 0x00000000000079c5 */ /* 0x000fe20000000000 */
[----:B------:R-:W-:Y:S01]  /*4a50*/  UMOV UR55, 0x40000040 ;  /* 0x4000004000377882 */ /* 0x000fe20000000000 */
[----:B------:R-:W-:Y:S01]  /*4a60*/  UMOV UR7, 0x40000040 ;  /* 0x4000004000077882 */ /* 0x000fe20000000000 */
[----:B------:R-:W-:Y:S01]  /*4a70*/  UIADD3 UR6, UR54, 0x2, URZ ;  /* 0x0000000236067890 */ /* 0x000fe2000fffe03f */
[-C--:B------:R-:W-:Y:S01]  /*4a80*/  FMUL.FTZ R88, R88, R2.reuse ;  /* 0x0000000258587220 */ /* 0x080fe20000410000 */
[----:B------:R-:W-:Y:S01]  /*4a90*/  UIADD3 UR10, UR54, 0x4, URZ ;  /* 0x00000004360a7890 */ /* 0x000fe2000fffe03f */
[-C--:B------:R-:W-:Y:S01]  /*4aa0*/  FMUL.FTZ R89, R89, R2.reuse ;  /* 0x0000000259597220 */ /* 0x080fe20000410000 */
[----:B------:R-:W-:Y:S01]  /*4ab0*/  UMOV UR11, 0x40000040 ;  /* 0x40000040000b7882 */ /* 0x000fe20000000000 */
[----:B------:R-:W-:Y:S01]  /*4ac0*/  HGMMA.64x128x16.F32.BF16 R24, gdesc[UR52], RZ, !UPT, gsb0 ;  /* 0x01e00000341879f0 */ /* 0x000fe2000c0018ff */
        /* <DEDUP_REMOVED lines=116> */
.L_x_2235:
[----:B------:R-:W-:Y:S01]  /*5210*/  ULEA UR7, UR60, UR37, 0x3 ;  /* 0x000000253c077291 */ /* 0x000fe2000f8e183f */
[----:B------:R-:W-:-:S05]  /*5220*/  IMAD.U32 R0, RZ, RZ, UR61 ;  /* 0x0000003dff007e24 */ /* 0x000fca000f8e00ff */
[----:B------:R-:W-:-:S04]  /*5230*/  SHF.L.U32 R0, R0, 0x1f, RZ ;  /* 0x0000001f00007819 */ /* 0x000fc800000006ff */
[----:B------:R2:W3:Y:S01]  /*5240*/  SYNCS.PHASECHK.TRANS64.TRYWAIT P3, [UR7+0x34850], R0 ;  /* 0x03485000ff0075a7 */ /* 0x0004e20008060147 */
[----:B------:R-:W-:Y:S05]  /*5250*/  @!P0 BRA `(.L_x_2236) ;  /* 0x0000000000048947 */ /* 0x000fea0003800000 */
[----:B------:R-:W-:Y:S01]  /*5260*/  BPT.TRAP 0x1 ;  /* 0x000000040000795c */ /* 0x000fe20000300000 */
.L_x_2236:
[----:B---3--:R-:W-:Y:S05]  /*5270*/  @P3 BRA `(.L_x_2237) ;  /* 0x0000000000083947 */ /* 0x008fea0003800000 */
[----:B------:R-:W3:Y:S02]  /*5280*/  SYNCS.PHASECHK.TRANS64.TRYWAIT P3, [UR7+0x34850], R0 ;  /* 0x03485000ff0075a7 */ /* 0x000ee40008060147 */
[----:B---3--:R-:W-:Y:S05]  /*5290*/  @!P3 BRA `(.L_x_2238) ;  /* 0x000000fc005cb947 */ /* 0x008fea0003800000 */
.L_x_2237:
[----:B------:R-:W-:Y:S01]  /*52a0*/  UIADD3 UR6, UR37, 0x400, URZ ;  /* 0x0000040025067890 */ /* 0x000fe2000fffe03f */
[----:B------:R-:W-:Y:S01]  /*52b0*/  WARPGROUP.ARRIVE ;  /* 0x00000000000079c5 */ /* 0x000fe20000000000 */
[----:B------:R-:W-:Y:S01]  /*52c0*/  UMOV UR11, 0x40000040 ;  /* 0x40000040000b7882 */ /* 0x000fe20000000000 */
[----:B------:R-:W-:Y:S01]  /*52d0*/  FMUL.FTZ R13, R32, UR58 ;  /* 0x0000003a200d7c20 */ /* 0x000fe20008410000 */
[----:B------:R-:W-:Y:S01]  /*52e0*/  USHF.R.U32.HI UR6, URZ, 0x4, UR6 ;  /* 0x000000043f067899 */ /* 0x000fe20008011606 */
[----:B------:R-:W3:Y:S01]  /*52f0*/  @P2 LDC R32, c[0x0][0x44c] ;  /* 0x00011300ff202b82 */ /* 0x000ee20000000800 */
[----:B01----:R-:W-:Y:S01]  /*5300*/  FMUL.FTZ R5, R31, UR58 ;  /* 0x0000003a1f057c20 */ /* 0x003fe20008410000 */
[----:B------:R-:W-:Y:S01]  /*5310*/  FMUL.FTZ R15, R36, UR58 ;  /* 0x0000003a240f7c20 */ /* 0x000fe20008410000 */
[----:B------:R-:W-:Y:S01]  /*5320*/  ULOP3.LUT UR6, UR6, 0x3fff, URZ, 0xc0, !UPT ;  /* 0x00003fff06067892 */ /* 0x000fe2000f8ec03f */
[----:B------:R-:W-:Y:S01]  /*5330*/  FMUL.FTZ R20, R37, UR58 ;  /* 0x0000003a25147c20 */ /* 0x000fe20008410000 */
[----:B------:R-:W-:Y:S01]  /*5340*/  FMUL.FTZ R37, R39, UR58 ;  /* 0x0000003a27257c20 */ /* 0x000fe20008410000 */
[----:B------:R-:W-:Y:S01]  /*5350*/  IMAD.MOV.U32 R39, RZ, RZ, -0x80 ;  /* 0xffffff80ff277424 */ /* 0x000fe200078e00ff */
[----:B------:R-:W-:Y:S01]  /*5360*/  ULOP3.LUT UR6, UR6, 0x4000000, URZ, 0xfc, !UPT ;  /* 0x0400000006067892 */ /* 0x000fe2000f8efc3f */
[----:B------:R-:W0:Y:S01]  /*5370*/  @P2 LDC R31, c[0x0][0x450] ;  /* 0x00011400ff1f2b82 */ /* 0x000e220000000800 */
[----:B------:R-:W-:Y:S01]  /*5380*/  FMUL.FTZ R232, R26, UR58 ;  /* 0x0000003a1ae87c20 */ /* 0x000fe20008410000 */
[----:B------:R-:W-:Y:S01]  /*5390*/  IMAD R39, R10, R39, 0x1 ;  /* 0x000000010a277424 */ /* 0x000fe200078e0227 */
[----:B------:R-:W-:Y:S01]  /*53a0*/  ULEA UR6, UR60, UR6, 0xb ;  /* 0x000000063c067291 */ /* 0x000fe2000f8e583f */
[----:B------:R-:W-:Y:S01]  /*53b0*/  FMUL.FTZ R14, R33, UR58 ;  /* 0x0000003a210e7c20 */ /* 0x000fe20008410000 */
[----:B------:R-:W-:Y:S01]  /*53c0*/  FMUL.FTZ R33, R34, UR58 ;  /* 0x0000003a22217c20 */ /* 0x000fe20008410000 */
[----:B------:R-:W-:Y:S01]  /*53d0*/  FMUL.FTZ R6, R30, UR58 ;  /* 0x0000003a1e067c20 */ /* 0x000fe20008410000 */
[----:B------:R-:W-:Y:S01]  /*53e0*/  IADD3 R34, R16, R39, -R184 ;  /* 0x0000002710227210 */ /* 0x000fe20007ffe8b8 */
[----:B------:R-:W1:Y:S01]  /*53f0*/  MUFU.TANH R232, R232 ;  /* 0x000000e800e87308 */ /* 0x000e620000002400 */
[----:B------:R-:W-:Y:S01]  /*5400*/  FMUL.FTZ R35, R35, UR58 ;  /* 0x0000003a23237c20 */ /* 0x000fe20008410000 */
[----:B------:R-:W-:Y:S01]  /*5410*/  UMOV UR10, UR6 ;  /* 0x00000006000a7c82 */ /* 0x000fe20008000000 */
[----:B--2---:R-:W-:Y:S01]  /*5420*/  FMUL.FTZ R0, R24, UR58 ;  /* 0x0000003a18007c20 */ /* 0x004fe20008410000 */
[----:B------:R-:W-:Y:S01]  /*5430*/  HGMMA.64x128x16.F32.BF16 R88, R180, gdesc[UR8].tnspB, R88, gsb0 ;  /* 0x41e00008b4587df0 */ /* 0x000fe20008001858 */
[----:B------:R-:W-:Y:S01]  /*5440*/  UIADD3 UR10, UR6, 0x80, URZ ;  /* 0x00000080060a7890 */ /* 0x000fe2000fffe03f */
[----:B------:R-:W-:Y:S01]  /*5450*/  FMUL.FTZ R24, R41, UR58 ;  /* 0x0000003a29187c20 */ /* 0x000fe20008410000 */
[----:B------:R-:W-:Y:S01]  /*5460*/  UMOV UR11, 0x40000040 ;  /* 0x40000040000b7882 */ /* 0x000fe20000000000 */
        /* <DEDUP_REMOVED lines=29> */
[----:B------:R-:W-:Y:S01]  /*5640*/  UMOV UR61, UR38 ;  /* 0x00000026003d7c82 */ /* 0x000fe20008000000 */
[----:B------:R-:W-:-:S02]  /*5650*/  UMOV UR60, UR36 ;  /* 0x00000024003c7c82 */ /* 0x000fc40008000000 */
        /* <DEDUP_REMOVED lines=22> */
[----:B------:R-:W2:Y:S08]  /*57c0*/  MUFU.TANH R182, R182 ;  /* 0x000000b600b67308 */ /* 0x000eb00000002400 */
        /* <DEDUP_REMOVED lines=18> */
[----:B------:R-:W-:Y:S01]  /*58f0*/  UIADD3 UR10, UR6, 0x180, URZ ;  /* 0x00000180060a7890 */ /* 0x000fe2000fffe03f */
[----:B------:R-:W-:Y:S01]  /*5900*/  UMOV UR11, 0x40000040 ;  /* 0x40000040000b7882 */ /* 0x000fe20000000000 */
[----:B------:R-:W-:Y:S02]  /*5910*/  WARPGROUP.DEPBAR.LE gsb0, 0x0 ;  /* 0x00008000000079c5 */ /* 0x000fe40000010000 */
[----:B------:R-:W-:Y:S01]  /*5920*/  WARPGROUP.ARRIVE ;  /* 0x00000000000079c5 */ /* 0x000fe20000000000 */
[----:B------:R-:W-:-:S06]  /*5930*/  FMUL.FTZ R172, R38, UR58 ;  /* 0x0000003a26ac7c20 */ /* 0x000fcc0008410000 */
[----:B------:R-:W-:Y:S01]  /*5940*/  HGMMA.64x128x16.F32.BF16 R88, R168, gdesc[UR8].tnspB, R88, gsb0 ;  /* 0x41e00008a8587df0 */ /* 0x000fe20008001858 */
[----:B------:R-:W-:Y:S01]  /*5950*/  UIADD3 UR10, UR6, 0x200, URZ ;  /* 0x00000200060a7890 */ /* 0x000fe2000fffe03f */
[----:B------:R-:W4:Y:S01]  /*5960*/  MUFU.TANH R172, R172 ;  /* 0x000000ac00ac7308 */ /* 0x000f220000002400 */
[----:B------:R-:W-:Y:S01]  /*5970*/  UMOV UR11, 0x40000040 ;  /* 0x40000040000b7882 */ /* 0x000fe20000000000 */
[----:B------:R-:W-:Y:S02]  /*5980*/  WARPGROUP.DEPBAR.LE gsb0, 0x0 ;  /* 0x00008000000079c5 */ /* 0x000fe40000010000 */
[----:B------:R-:W-:Y:S01]  /*5990*/  WARPGROUP.ARRIVE ;  /* 0x00000000000079c5 */ /* 0x000fe20000000000 */
[----:B------:R-:W-:Y:S02]  /*59a0*/  IMAD.IADD R169, R185, 0x1, R18 ;  /* 0x00000001b9a97824 */ /* 0x000fe400078e0212 */
[----:B------:R-:W-:Y:S02]  /*59b0*/  FMUL.FTZ R168, R46, UR58 ;  /* 0x0000003a2ea87c20 */ /* 0x000fe40008410000 */
[----:B---3--:R-:W-:Y:S01]  /*59c0*/  @P2 IMAD.HI.U32 R32, R169, R32, RZ ;  /* 0x00000020a9202227 */ /* 0x008fe200078e00ff */
[----:B------:R-:W-:Y:S01]  /*59d0*/  HGMMA.64x128x16.F32.BF16 R88, R164, gdesc[UR8].tnspB, R88, gsb0 ;  /* 0x41e00008a4587df0 */ /* 0x000fe20008001858 */
[----:B------:R-:W-:-:S02]  /*59e0*/  UIADD3 UR10, UR6, 0x280, URZ ;  /* 0x00000280060a7890 */ /* 0x000fc4000fffe03f */
[----:B------:R-:W3:Y:S01]  /*59f0*/  MUFU.TANH R168, R168 ;  /* 0x000000a800a87308 */ /* 0x000ee20000002400 */
[----:B------:R-:W-:Y:S01]  /*5a00*/  UMOV UR11, 0x40000040 ;  /* 0x40000040000b7882 */ /* 0x000fe20000000000 */
[----:B0-----:R-:W-:Y:S01]  /*5a10*/  @P2 SHF.R.U32.HI R169, RZ, R31, R32 ;  /* 0x0000001fffa92219 */ /* 0x001fe20000011620 */
[----:B------:R-:W-:Y:S01]  /*5a20*/  FMUL.FTZ R32, R57, UR58 ;  /* 0x0000003a39207c20 */ /* 0x000fe20008410000 */
[----:B------:R-:W-:Y:S02]  /*5a30*/  IMAD.IADD R57, R34, 0x1, -R17 ;  /* 0x0000000122397824 */ /* 0x000fe400078e0a11 */
[----:B------:R-:W-:Y:S01]  /*5a40*/  FMUL.FTZ R31, R56, UR58 ;  /* 0x0000003a381f7c20 */ /* 0x000fe20008410000 */
[----:B------:R-:W0:Y:S02]  /*5a50*/  SHFL.IDX PT, R36, R169, 0x1, 0x1c1f ;  /* 0x003c1f00a9247f89 */ /* 0x000e2400000e0000 */
[----:B------:R-:W-:Y:S08]  /*5a60*/  MUFU.TANH R32, R32 ;  /* 0x0000002000207308 */ /* 0x000ff00000002400 */
[----:B------:R-:W-:Y:S01]  /*5a70*/  MUFU.TANH R31, R31 ;  /* 0x0000001f001f7308 */ /* 0x000fe20000002400 */
[----:B0-----:R-:W-:-:S05]  /*5a80*/  IMAD.IADD R39, R57, 0x1, R36 ;  /* 0x0000000139277824 */ /* 0x001fca00078e0224 */
[C---:B------:R-:W-:Y:S02]  /*5a90*/  ISETP.GT.AND P3, PT, R39.reuse, RZ, PT ;  /* 0x000000ff2700720c */ /* 0x040fe40003f64270 */
[C---:B------:R-:W-:Y:S02]  /*5aa0*/  ISETP.GT.AND P4, PT, R39.reuse, 0x1, PT ;  /* 0x000000012700780c */ /* 0x040fe40003f84270 */
[----:B-1----:R-:W-:Y:S02]  /*5ab0*/  FSEL R232, R232, -INF , P3 ;  /* 0xff800000e8e87808 */ /* 0x002fe40001800000 */
[C---:B------:R-:W-:Y:S02]  /*5ac0*/  ISETP.GT.AND P3, PT, R39.reuse, 0x8, PT ;  /* 0x000000082700780c */ /* 0x040fe40003f64270 */
[----:B--2---:R-:W-:Y:S02]  /*5ad0*/  FSEL R182, R182, -INF , P4 ;  /* 0xff800000b6b67808 */ /* 0x004fe40002000000 */
[----:B------:R-:W-:-:S02]  /*5ae0*/  ISETP.GT.AND P4, PT, R39, 0x9, PT ;  /* 0x000000092700780c */ /* 0x000fc40003f84270 */
[----:B------:R-:W-:Y:S02]  /*5af0*/  FSEL R36, R6, -INF , P3 ;  /* 0xff80000006247808 */ /* 0x000fe40001800000 */
[----:B------:R-:W-:Y:S01]  /*5b00*/  ISETP.GT.AND P3, PT, R39, 0x10, PT ;  /* 0x000000102700780c */ /* 0x000fe20003f64270 */
[----:B------:R0:W-:Y:S01]  /*5b10*/  MUFU.TANH R6, R63 ;  /* 0x0000003f00067308 */ /* 0x0001e20000002400 */
[----:B------:R-:W-:Y:S01]  /*5b20*/  FSEL R34, R5, -INF , P4 ;  /* 0xff80000005227808 */ /* 0x000fe20002000000 */
[----:B------:R-:W-:Y:S01]  /*5b30*/  FMUL.FTZ R5, R66, UR58 ;  /* 0x0000003a42057c20 */ /* 0x000fe20008410000 */
[----:B------:R-:W-:Y:S02]  /*5b40*/  ISETP.GT.AND P4, PT, R39, 0x11, PT ;  /* 0x000000112700780c */ /* 0x000fe40003f84270 */
[----:B------:R-:W-:Y:S01]  /*5b50*/  FSEL R40, R33, -INF , P3 ;  /* 0xff80000021287808 */ /* 0x000fe20001800000 */
[----:B------:R-:W-:Y:S01]  /*5b60*/  FMUL.FTZ R33, R67, UR58 ;  /* 0x0000003a43217c20 */ /* 0x000fe20008410000 */
[----:B------:R-:W-:Y:S01]  /*5b70*/  ISETP.GT.AND P3, PT, R39, 0x18, PT ;  /* 0x000000182700780c */ /* 0x000fe20003f64270 */
[----:B------:R-:W-:Y:S01]  /*5b80*/  MUFU.TANH R5, R5 ;  /* 0x0000000500057308 */ /* 0x000fe20000002400 */
[----:B------:R-:W-:Y:S01]  /*5b90*/  FSEL R38, R35, -INF , P4 ;  /* 0xff80000023267808 */ /* 0x000fe20002000000 */
[----:B------:R-:W-:Y:S01]  /*5ba0*/  FMUL.FTZ R35, R74, UR58 ;  /* 0x0000003a4a237c20 */ /* 0x000fe20008410000 */
[----:B------:R-:W-:Y:S01]  /*5bb0*/  ISETP.GT.AND P4, PT, R39, 0x19, PT ;  /* 0x000000192700780c */ /* 0x000fe20003f84270 */
[----:B0-----:R-:W-:Y:S01]  /*5bc0*/  FMUL.FTZ R63, R85, UR58 ;  /* 0x0000003a553f7c20 */ /* 0x001fe20008410000 */
[----:B----4-:R-:W-:-:S02]  /*5bd0*/  FSEL R44, R172, -INF , P3 ;  /* 0xff800000ac2c7808 */ /* 0x010fc40001800000 */
[----:B------:R-:W-:Y:S01]  /*5be0*/  ISETP.GT.AND P3, PT, R39, 0x20, PT ;  /* 0x000000202700780c */ /* 0x000fe20003f64270 */
[----:B------:R-:W-:Y:S01]  /*5bf0*/  MUFU.TANH R33, R33 ;  /* 0x0000002100217308 */ /* 0x000fe20000002400 */
        /* <DEDUP_REMOVED lines=9> */
[----:B------:R-:W-:-:S02]  /*5c90*/  ISETP.GT.AND P4, PT, R39, 0x29, PT ;  /* 0x000000292700780c */ /* 0x000fc40003f84270 */
[----:B---3--:R-:W-:Y:S02]  /*5ca0*/  FSEL R50, R168, -INF , P3 ;  /* 0xff800000a8327808 */ /* 0x008fe40001800000 */
        /* <DEDUP_REMOVED lines=12> */
[----:B------:R-:W-:Y:S01]  /*5d70*/  FSEL R58, R51, -INF , P3 ;  /* 0xff800000333a7808 */ /* 0x000fe20001800000 */
[----:B------:R-:W-:Y:S01]  /*5d80*/  FMUL.FTZ R51, R77, UR58 ;  /* 0x0000003a4d337c20 */ /* 0x000fe20008410000 */
[----:B------:R-:W-:Y:S01]  /*5d90*/  ISETP.GT.AND P3, PT, R39, 0x40, PT ;  /* 0x000000402700780c */ /* 0x000fe20003f64270 */
[----:B------:R-:W-:Y:S08]  /*5da0*/  MUFU.TANH R41, R41 ;  /* 0x0000002900297308 */ /* 0x000ff00000002400 */
[----:B------:R-:W-:Y:S08]  /*5db0*/  MUFU.TANH R43, R43 ;  /* 0x0000002b002b7308 */ /* 0x000ff00000002400 */
[----:B------:R-:W-:Y:S08]  /*5dc0*/  MUFU.TANH R45, R45 ;  /* 0x0000002d002d7308 */ /* 0x000ff00000002400 */
[----:B------:R-:W-:Y:S08]  /*5dd0*/  MUFU.TANH R47, R47 ;  /* 0x0000002f002f7308 */ /* 0x000ff00000002400 */
[----:B------:R-:W-:Y:S08]  /*5de0*/  MUFU.TANH R49, R49 ;  /* 0x0000003100317308 */ /* 0x000ff00000002400 */
[----:B------:R-:W-:Y:S01]  /*5df0*/  MUFU.TANH R51, R51 ;  /* 0x0000003300337308 */ /* 0x000fe20000002400 */
[----:B------:R-:W-:-:S02]  /*5e00*/  WARPGROUP.DEPBAR.LE gsb0, 0x0 ;  /* 0x00008000000079c5 */ /* 0x000fc40000010000 */
[----:B------:R-:W-:Y:S01]  /*5e10*/  FMNMX.FTZ R165, R232, R7, !PT ;  /* 0x00000007e8a57209 */ /* 0x000fe20007810000 */
[----:B------:R-:W-:Y:S01]  /*5e20*/  FMUL.FTZ R166, R70, UR58 ;  /* 0x0000003a46a67c20 */ /* 0x000fe20008410000 */
[----:B------:R-:W-:Y:S01]  /*5e30*/  FSEL R70, R55, -INF , P3 ;  /* 0xff80000037467808 */ /* 0x000fe20001800000 */
[----:B------:R-:W-:Y:S01]  /*5e40*/  WARPGROUP.ARRIVE ;  /* 0x00000000000079c5 */ /* 0x000fe20000000000 */
[----:B------:R-:W-:Y:S01]  /*5e50*/  FMNMX.FTZ R165, R182, R165, !PT ;  /* 0x000000a5b6a57209 */ /* 0x000fe20007810000 */
[----:B------:R0:W1:Y:S01]  /*5e60*/  MUFU.TANH R164, R62 ;  /* 0x0000003e00a47308 */ /* 0x0000620000002400 */
[----:B------:R-:W-:Y:S01]  /*5e70*/  ISETP.GT.AND P3, PT, R39, 0x48, PT ;  /* 0x000000482700780c */ /* 0x000fe20003f64270 */
[----:B------:R-:W-:Y:S01]  /*5e80*/  FMUL.FTZ R55, R81, UR58 ;  /* 0x0000003a51377c20 */ /* 0x000fe20008410000 */
[----:B------:R-:W-:Y:S01]  /*5e90*/  FMNMX.FTZ R165, R36, R165, !PT ;  /* 0x000000a524a57209 */ /* 0x000fe20007810000 */
[----:B------:R-:W-:Y:S01]  /*5ea0*/  HGMMA.64x128x16.F32.BF16 R88, R160, gdesc[UR8].tnspB, R88, gsb0 ;  /* 0x41e00008a0587df0 */ /* 0x000fe20008001858 */
[----:B------:R-:W-:-:S02]  /*5eb0*/  UIADD3 UR10, UR6, 0x300, URZ ;  /* 0x00000300060a7890 */ /* 0x000fc4000fffe03f */
[----:B------:R-:W-:Y:S01]  /*5ec0*/  FMNMX.FTZ R165, R34, R165, !PT ;  /* 0x000000a522a57209 */ /* 0x000fe20007810000 */
[----:B------:R-:W2:Y:S01]  /*5ed0*/  MUFU.TANH R166, R166 ;  /* 0x000000a600a67308 */ /* 0x000ea20000002400 */
[----:B0-----:R-:W-:Y:S01]  /*5ee0*/  FSEL R62, R53, -INF , P4 ;  /* 0xff800000353e7808 */ /* 0x001fe20002000000 */
[----:B------:R-:W-:Y:S01]  /*5ef0*/  FMUL.FTZ R53, R80, UR58 ;  /* 0x0000003a50357c20 */ /* 0x000fe20008410000 */
[----:B------:R-:W-:Y:S01]  /*5f00*/  FMNMX.FTZ R165, R40, R165, !PT ;  /* 0x000000a528a57209 */ /* 0x000fe20007810000 */
[----:B------:R-:W-:Y:S01]  /*5f10*/  UMOV UR11, 0x40000040 ;  /* 0x40000040000b7882 */ /* 0x000fe20000000000 */
[----:B------:R-:W-:Y:S01]  /*5f20*/  ISETP.GT.AND P4, PT, R39, 0x41, PT ;  /* 0x000000412700780c */ /* 0x000fe20003f84270 */
[----:B------:R-:W-:Y:S01]  /*5f30*/  UIADD3 UR6, UR6, 0x380, URZ ;  /* 0x0000038006067890 */ /* 0x000fe2000fffe03f */
[----:B------:R-:W-:Y:S01]  /*5f40*/  FMNMX.FTZ R165, R38, R165, !PT ;  /* 0x000000a526a57209 */ /* 0x000fe20007810000 */
[----:B------:R-:W-:Y:S01]  /*5f50*/  MUFU.TANH R53, R53 ;  /* 0x0000003500357308 */ /* 0x000fe20000002400 */
[----:B------:R-:W-:-:S02]  /*5f60*/  FSEL R66, R59, -INF , P4 ;  /* 0xff8000003b427808 */ /* 0x000fc40002000000 */
[----:B------:R-:W-:Y:S02]  /*5f70*/  FMNMX.FTZ R165, R44, R165, !PT ;  /* 0x000000a52ca57209 */ /* 0x000fe40007810000 */
[C---:B------:R-:W-:Y:S02]  /*5f80*/  ISETP.GT.AND P4, PT, R39.reuse, 0x49, PT ;  /* 0x000000492700780c */ /* 0x040fe40003f84270 */
[----:B------:R-:W-:Y:S01]  /*5f90*/  FMNMX.FTZ R165, R42, R165, !PT ;  /* 0x000000a52aa57209 */ /* 0x000fe20007810000 */
[----:B------:R-:W-:Y:S01]  /*5fa0*/  MUFU.TANH R55, R55 ;  /* 0x0000003700377308 */ /* 0x000fe20000002400 */
[----:B-1----:R-:W-:Y:S02]  /*5fb0*/  FSEL R74, R164, -INF , P3 ;  /* 0xff800000a44a7808 */ /* 0x002fe40001800000 */
[----:B------:R-:W-:Y:S02]  /*5fc0*/  FMNMX.FTZ R165, R48, R165, !PT ;  /* 0x000000a530a57209 */ /* 0x000fe40007810000 */
[----:B------:R-:W-:-:S02]  /*5fd0*/  ISETP.GT.AND P3, PT, R39, 0x50, PT ;  /* 0x000000502700780c */ /* 0x000fc40003f64270 */
[----:B------:R-:W-:Y:S01]  /*5fe0*/  FMNMX.FTZ R165, R46, R165, !PT ;  /* 0x000000a52ea57209 */ /* 0x000fe20007810000 */
[----:B------:R-:W-:Y:S01]  /*5ff0*/  MUFU.TANH R63, R63 ;  /* 0x0000003f003f7308 */ /* 0x000fe20000002400 */
[----:B------:R-:W-:Y:S01]  /*6000*/  FSEL R78, R6, -INF , P4 ;  /* 0xff800000064e7808 */ /* 0x000fe20002000000 */
[----:B------:R-:W-:Y:S01]  /*6010*/  FMUL.FTZ R6, R82, UR58 ;  /* 0x0000003a52067c20 */ /* 0x000fe20008410000 */
[----:B------:R-:W-:Y:S02]  /*6020*/  FMNMX.FTZ R165, R50, R165, !PT ;  /* 0x000000a532a57209 */ /* 0x000fe40007810000 */
[----:B------:R-:W-:Y:S02]  /*6030*/  ISETP.GT.AND P4, PT, R39, 0x51, PT ;  /* 0x000000512700780c */ /* 0x000fe40003f84270 */
[----:B------:R-:W-:Y:S01]  /*6040*/  FMNMX.FTZ R165, R52, R165, !PT ;  /* 0x000000a534a57209 */ /* 0x000fe20007810000 */
[----:B------:R-:W0:Y:S01]  /*6050*/  MUFU.TANH R6, R6 ;  /* 0x0000000600067308 */ /* 0x000e220000002400 */
[----:B------:R-:W-:Y:S01]  /*6060*/  FSEL R82, R5, -INF , P3 ;  /* 0xff80000005527808 */ /* 0x000fe20001800000 */
[----:B------:R-:W-:Y:S01]  /*6070*/  FMUL.FTZ R5, R86, UR58 ;  /* 0x0000003a56057c20 */ /* 0x000fe20008410000 */
[----:B------:R-:W-:-:S02]  /*6080*/  FMNMX.FTZ R165, R56, R165, !PT ;  /* 0x000000a538a57209 */ /* 0x000fc40007810000 */
[----:B------:R-:W-:Y:S02]  /*6090*/  ISETP.GT.AND P3, PT, R39, 0x58, PT ;  /* 0x000000582700780c */ /* 0x000fe40003f64270 */
[----:B------:R-:W-:Y:S01]  /*60a0*/  FMNMX.FTZ R165, R54, R165, !PT ;  /* 0x000000a536a57209 */ /* 0x000fe20007810000 */
[----:B------:R-:W1:Y:S01]  /*60b0*/  MUFU.TANH R5, R5 ;  /* 0x0000000500057308 */ /* 0x000e620000002400 */
[----:B------:R-:W-:Y:S01]  /*60c0*/  FSEL R164, R33, -INF , P4 ;  /* 0xff80000021a47808 */ /* 0x000fe20002000000 */
[----:B------:R-:W-:Y:S01]  /*60d0*/  FMUL.FTZ R33, R60, UR58 ;  /* 0x0000003a3c217c20 */ /* 0x000fe20008410000 */
[----:B------:R-:W-:Y:S02]  /*60e0*/  FMNMX.FTZ R165, R58, R165, !PT ;  /* 0x000000a53aa57209 */ /* 0x000fe40007810000 */
[----:B------:R-:W-:Y:S02]  /*60f0*/  ISETP.GT.AND P4, PT, R39, 0x59, PT ;  /* 0x000000592700780c */ /* 0x000fe40003f84270 */
[----:B------:R-:W-:Y:S01]  /*6100*/  FMNMX.FTZ R165, R62, R165, !PT ;  /* 0x000000a53ea57209 */ /* 0x000fe20007810000 */
[----:B------:R-:W3:Y:S01]  /*6110*/  MUFU.TANH R33, R33 ;  /* 0x0000002100217308 */ /* 0x000ee20000002400 */
[----:B--2---:R-:W-:-:S02]  /*6120*/  FSEL R166, R166, -INF , P3 ;  /* 0xff800000a6a67808 */ /* 0x004fc40001800000 */
[----:B------:R-:W-:Y:S02]  /*6130*/  FMNMX.FTZ R165, R70, R165, !PT ;  /* 0x000000a546a57209 */ /* 0x000fe40007810000 */
[C---:B------:R-:W-:Y:S02]  /*6140*/  ISETP.GT.AND P3, PT, R39.reuse, 0x60, PT ;  /* 0x000000602700780c */ /* 0x040fe40003f64270 */
[----:B------:R-:W-:Y:S02]  /*6150*/  FMNMX.FTZ R165, R66, R165, !PT ;  /* 0x000000a542a57209 */ /* 0x000fe40007810000 */
[----:B------:R-:W-:Y:S02]  /*6160*/  FSEL R168, R168, -INF , P4 ;  /* 0xff800000a8a87808 */ /* 0x000fe40002000000 */
[----:B------:R-:W-:Y:S02]  /*6170*/  FMNMX.FTZ R165, R74, R165, !PT ;  /* 0x000000a54aa57209 */ /* 0x000fe40007810000 */
[----:B------:R-:W-:-:S02]  /*6180*/  ISETP.GT.AND P4, PT, R39, 0x61, PT ;  /* 0x000000612700780c */ /* 0x000fc40003f84270 */
[----:B------:R-:W-:Y:S02]  /*6190*/  FMNMX.FTZ R165, R78, R165, !PT ;  /* 0x000000a54ea57209 */ /* 0x000fe40007810000 */
[----:B------:R-:W-:Y:S01]  /*61a0*/  FSEL R86, R35, -INF , P3 ;  /* 0xff80000023567808 */ /* 0x000fe20001800000 */
[----:B------:R-:W-:Y:S01]  /*61b0*/  FMUL.FTZ R35, R61, UR58 ;  /* 0x0000003a3d237c20 */ /* 0x000fe20008410000 */
[----:B------:R-:W-:Y:S02]  /*61c0*/  FMNMX.FTZ R165, R82, R165, !PT ;  /* 0x000000a552a57209 */ /* 0x000fe40007810000 */
[----:B------:R-:W-:Y:S02]  /*61d0*/  ISETP.GT.AND P3, PT, R39, 0x68, PT ;  /* 0x000000682700780c */ /* 0x000fe40003f64270 */
[----:B------:R-:W-:Y:S01]  /*61e0*/  FMNMX.FTZ R165, R164, R165, !PT ;  /* 0x000000a5a4a57209 */ /* 0x000fe20007810000 */
[----:B------:R-:W2:Y:S01]  /*61f0*/  MUFU.TANH R35, R35 ;  /* 0x0000002300237308 */ /* 0x000ea20000002400 */
[----:B------:R-:W-:-:S02]  /*6200*/  FSEL R170, R75, -INF , P4 ;  /* 0xff8000004baa7808 */ /* 0x000fc40002000000 */
[----:B------:R-:W-:Y:S02]  /*6210*/  FMNMX.FTZ R165, R166, R165, !PT ;  /* 0x000000a5a6a57209 */ /* 0x000fe40007810000 */
[----:B------:R-:W-:Y:S02]  /*6220*/  ISETP.GT.AND P4, PT, R39, 0x69, PT ;  /* 0x000000692700780c */ /* 0x000fe40003f84270 */
[----:B------:R-:W-:Y:S02]  /*6230*/  FMNMX.FTZ R165, R168, R165, !PT ;  /* 0x000000a5a8a57209 */ /* 0x000fe40007810000 */
[----:B------:R-:W-:Y:S01]  /*6240*/  FSEL R176, R37, -INF , P3 ;  /* 0xff80000025b07808 */ /* 0x000fe20001800000 */
[----:B------:R-:W-:Y:S01]  /*6250*/  FMUL.FTZ R37, R64, UR58 ;  /* 0x0000003a40257c20 */ /* 0x000fe20008410000 */
[----:B------:R-:W-:Y:S01]  /*6260*/  FMNMX.FTZ R165, R86, R165, !PT ;  /* 0x000000a556a57209 */ /* 0x000fe20007810000 */
[----:B------:R-:W4:Y:S01]  /*6270*/  SHFL.IDX PT, R64, R169, RZ, 0x1c1f ;  /* 0x001c1fffa9407589 */ /* 0x000f2200000e0000 */
[----:B------:R-:W-:-:S02]  /*6280*/  ISETP.GT.AND P3, PT, R39, 0x70, PT ;  /* 0x000000702700780c */ /* 0x000fc40003f64270 */
[----:B------:R-:W-:Y:S01]  /*6290*/  FMNMX.FTZ R165, R170, R165, !PT ;  /* 0x000000a5aaa57209 */ /* 0x000fe20007810000 */
[----:B------:R-:W5:Y:S01]  /*62a0*/  MUFU.TANH R37, R37 ;  /* 0x0000002500257308 */ /* 0x000f620000002400 */
[----:B------:R-:W-:Y:S02]  /*62b0*/  FSEL R178, R79, -INF , P4 ;  /* 0xff8000004fb27808 */ /* 0x000fe40002000000 */
[----:B------:R-:W-:Y:S02]  /*62c0*/  FMNMX.FTZ R165, R176, R165, !PT ;  /* 0x000000a5b0a57209 */ /* 0x000fe40007810000 */
[----:B------:R-:W-:Y:S02]  /*62d0*/  ISETP.GT.AND P4, PT, R39, 0x71, PT ;  /* 0x000000712700780c */ /* 0x000fe40003f84270 */
[----:B0-----:R-:W-:Y:S02]  /*62e0*/  FSEL R172, R6, -INF , P3 ;  /* 0xff80000006ac7808 */ /* 0x001fe40001800000 */
[----:B------:R-:W-:-:S02]  /*62f0*/  FMNMX.FTZ R165, R178, R165, !PT ;  /* 0x000000a5b2a57209 */ /* 0x000fc40007810000 */
[----:B------:R-:W-:Y:S02]  /*6300*/  ISETP.GT.AND P3, PT, R39, 0x78, PT ;  /* 0x000000782700780c */ /* 0x000fe40003f64270 */
[----:B------:R-:W-:Y:S02]  /*6310*/  FSEL R174, R83, -INF , P4 ;  /* 0xff80000053ae7808 */ /* 0x000fe40002000000 */
[----:B------:R-:W-:Y:S02]  /*6320*/  FMNMX.FTZ R165, R172, R165, !PT ;  /* 0x000000a5aca57209 */ /* 0x000fe40007810000 */
[----:B------:R-:W-:Y:S01]  /*6330*/  ISETP.GT.AND P4, PT, R39, 0x79, PT ;  /* 0x000000792700780c */ /* 0x000fe20003f84270 */
[----:B------:R-:W-:Y:S01]  /*6340*/  FMUL.FTZ R39, R65, UR58 ;  /* 0x0000003a41277c20 */ /* 0x000fe20008410000 */
[----:B-1----:R-:W-:Y:S01]  /*6350*/  FSEL R180, R5, -INF , P3 ;  /* 0xff80000005b47808 */ /* 0x002fe20001800000 */
[----:B----4-:R-:W-:Y:S01]  /*6360*/  IMAD.IADD R61, R57, 0x1, R64 ;  /* 0x00000001393d7824 */ /* 0x010fe200078e0240 */
[----:B------:R-:W-:Y:S01]  /*6370*/  FMNMX.FTZ R165, R174, R165, !PT ;  /* 0x000000a5aea57209 */ /* 0x000fe20007810000 */
[----:B------:R-:W0:Y:S01]  /*6380*/  LDC R5, c[0x0][0x988] ;  /* 0x00026200ff057b82 */ /* 0x000e220000000800 */
[----:B------:R-:W-:Y:S01]  /*6390*/  FSEL R60, R87, -INF , P4 ;  /* 0xff800000573c7808 */ /* 0x000fe20002000000 */
[----:B------:R-:W1:Y:S01]  /*63a0*/  MUFU.TANH R39, R39 ;  /* 0x0000002700277308 */ /* 0x000e620000002400 */
[----:B------:R-:W-:-:S02]  /*63b0*/  FMNMX.FTZ R165, R180, R165, !PT ;  /* 0x000000a5b4a57209 */ /* 0x000fc40007810000 */
[C---:B------:R-:W-:Y:S02]  /*63c0*/  ISETP.GT.AND P4, PT, R61.reuse, RZ, PT ;  /* 0x000000ff3d00720c */ /* 0x040fe40003f84270 */
[----:B------:R-:W-:Y:S02]  /*63d0*/  FMNMX.FTZ R165, R60, R165, !PT ;  /* 0x000000a53ca57209 */ /* 0x000fe40007810000 */
[C---:B------:R-:W-:Y:S02]  /*63e0*/  ISETP.GT.AND P5, PT, R61.reuse, 0x1, PT ;  /* 0x000000013d00780c */ /* 0x040fe40003fa4270 */
[----:B------:R-:W-:Y:S01]  /*63f0*/  FSEL R0, R0, -INF , P4 ;  /* 0xff80000000007808 */ /* 0x000fe20002000000 */
[----:B------:R-:W4:Y:S01]  /*6400*/  SHFL.BFLY PT, R6, R165, 0x2, 0x1f ;  /* 0x0c401f00a5067f89 */ /* 0x000f2200000e0000 */
[----:B------:R-:W-:Y:S02]  /*6410*/  ISETP.GT.AND P4, PT, R61, 0x8, PT ;  /* 0x000000083d00780c */ /* 0x000fe40003f84270 */
[----:B------:R-:W-:-:S02]  /*6420*/  FSEL R2, R2, -INF , P5 ;  /* 0xff80000002027808 */ /* 0x000fc40002800000 */
[----:B------:R-:W-:Y:S02]  /*6430*/  ISETP.GT.AND P5, PT, R61, 0x9, PT ;  /* 0x000000093d00780c */ /* 0x000fe40003fa4270 */
[----:B------:R-:W-:Y:S02]  /*6440*/  FSEL R68, R11, -INF , P4 ;  /* 0xff8000000b447808 */ /* 0x000fe40002000000 */
[C---:B------:R-:W-:Y:S02]  /*6450*/  ISETP.GT.AND P4, PT, R61.reuse, 0x10, PT ;  /* 0x000000103d00780c */ /* 0x040fe40003f84270 */
[----:B------:R-:W-:Y:S02]  /*6460*/  FSEL R72, R12, -INF , P5 ;  /* 0xff8000000c487808 */ /* 0x000fe40002800000 */
[----:B------:R-:W-:Y:S01]  /*6470*/  ISETP.GT.AND P5, PT, R61, 0x11, PT ;  /* 0x000000113d00780c */ /* 0x000fe20003fa4270 */
[----:B------:R-:W-:-:S03]  /*6480*/  WARPGROUP.DEPBAR.LE gsb0, 0x0 ;  /* 0x00008000000079c5 */ /* 0x000fc60000010000 */
[----:B------:R-:W-:Y:S01]  /*6490*/  FSEL R76, R14, -INF , P5 ;  /* 0xff8000000e4c7808 */ /* 0x000fe20002800000 */
[----:B------:R-:W-:Y:S01]  /*64a0*/  WARPGROUP.ARRIVE ;  /* 0x00000000000079c5 */ /* 0x000fe20000000000 */
[----:B------:R-:W-:Y:S02]  /*64b0*/  ISETP.GT.AND P5, PT, R61, 0x19, PT ;  /* 0x000000193d00780c */ /* 0x000fe40003fa4270 */
[----:B----4-:R-:W-:-:S03]  /*64c0*/  FMNMX.FTZ R6, R165, R6, !PT ;  /* 0x00000006a5067209 */ /* 0x010fc60007810000 */
[----:B------:R-:W-:Y:S01]  /*64d0*/  HGMMA.64x128x16.F32.BF16 R88, R156, gdesc[UR8].tnspB, R88, gsb0 ;  /* 0x41e000089c587df0 */ /* 0x000fe20008001858 */
[----:B------:R-:W-:Y:S02]  /*64e0*/  FSEL R20, R20, -INF , P5 ;  /* 0xff80000014147808 */ /* 0x000fe40002800000 */
[C---:B------:R-:W-:Y:S01]  /*64f0*/  ISETP.GT.AND P5, PT, R61.reuse, 0x21, PT ;  /* 0x000000213d00780c */ /* 0x040fe20003fa4270 */
[----:B------:R-:W4:Y:S03]  /*6500*/  SHFL.BFLY PT, R59, R6, 0x1, 0x1f ;  /* 0x0c201f00063b7f89 */ /* 0x000f2600000e0000 */
[----:B------:R-:W-:Y:S02]  /*6510*/  FSEL R80, R24, -INF , P5 ;  /* 0xff80000018507808 */ /* 0x000fe40002800000 */
[----:B------:R-:W-:Y:S02]  /*6520*/  ISETP.GT.AND P5, PT, R61, 0x29, PT ;  /* 0x000000293d00780c */ /* 0x000fe40003fa4270 */
[----:B----4-:R-:W-:Y:S01]  /*6530*/  FMNMX.FTZ R6, R6, R59, !PT ;  /* 0x0000003b06067209 */ /* 0x010fe20007810000 */
[----:B------:R-:W-:Y:S01]  /*6540*/  FMUL.FTZ R59, R84, UR58 ;  /* 0x0000003a543b7c20 */ /* 0x000fe20008410000 */
[----:B------:R-:W-:-:S02]  /*6550*/  FSEL R84, R26, -INF , P5 ;  /* 0xff8000001a547808 */ /* 0x000fc40002800000 */
[C---:B------:R-:W-:Y:S01]  /*6560*/  FSETP.NEU.FTZ.AND P3, PT, R6.reuse, -INF , PT ;  /* 0xff8000000600780b */ /* 0x040fe20003f7d000 */
[-C--:B0-----:R-:W-:Y:S01]  /*6570*/  FMUL.FTZ R65, R6, R5.reuse ;  /* 0x0000000506417220 */ /* 0x081fe20000410000 */
[----:B------:R-:W-:Y:S01]  /*6580*/  ISETP.GT.AND P5, PT, R61, 0x31, PT ;  /* 0x000000313d00780c */ /* 0x000fe20003fa4270 */
[----:B------:R-:W0:Y:S03]  /*6590*/  MUFU.TANH R59, R59 ;  /* 0x0000003b003b7308 */ /* 0x000e260000002400 */
[----:B------:R-:W-:Y:S02]  /*65a0*/  FSEL R57, R65, RZ, P3 ;  /* 0x000000ff41397208 */ /* 0x000fe40001800000 */
[----:B------:R-:W-:Y:S02]  /*65b0*/  FMNMX.FTZ R65, R0, R8, !PT ;  /* 0x0000000800417209 */ /* 0x000fe40007810000 */
[----:B------:R-:W-:Y:S01]  /*65c0*/  FSEL R160, R28, -INF , P5 ;  /* 0xff8000001ca07808 */ /* 0x000fe20002800000 */
        /* <DEDUP_REMOVED lines=22> */
[----:B------:R-:W-:Y:S01]  /*6730*/  MUFU.EX2 R181, R181 ;  /* 0x000000b500b57308 */ /* 0x000fe20000000800 */
        /* <DEDUP_REMOVED lines=16> */
[C---:B------:R-:W-:Y:S01]  /*6840*/  ISETP.GT.AND P4, PT, R61.reuse, 0x38, PT ;  /* 0x000000383d00780c */ /* 0x040fe20003f84270 */
        /* <DEDUP_REMOVED lines=11> */
[C---:B------:R-:W-:Y:S01]  /*6900*/  ISETP.GT.AND P4, PT, R61.reuse, 0x40, PT ;  /* 0x000000403d00780c */ /* 0x040fe20003f84270 */
[--C-:B------:R-:W-:Y:S01]  /*6910*/  FFMA.FTZ R66, R170, R5, -R57.reuse ;  /* 0x00000005aa427223 */ /* 0x100fe20000010839 */
[----:B------:R-:W-:Y:S01]  /*6920*/  FSEL R162, R30, -INF , P5 ;  /* 0xff8000001ea27808 */ /* 0x000fe20002800000 */
[----:B------:R-:W-:Y:S01]  /*6930*/  MUFU.EX2 R177, R177 ;  /* 0x000000b100b17308 */ /* 0x000fe20000000800 */
[----:B------:R-:W-:Y:S01]  /*6940*/  FMNMX.FTZ R65, R42, R65, !PT ;  /* 0x000000412a417209 */ /* 0x000fe20007810000 */
[-CC-:B------:R-:W-:Y:S01]  /*6950*/  FFMA.FTZ R30, R52, R5.reuse, -R57.reuse ;  /* 0x00000005341e7223 */ /* 0x180fe20000010839 */
[----:B------:R-:W-:Y:S01]  /*6960*/  ISETP.GT.AND P5, PT, R61, 0x41, PT ;  /* 0x000000413d00780c */ /* 0x000fe20003fa4270 */
[-CC-:B------:R-:W-:Y:S01]  /*6970*/  FFMA.FTZ R52, R62, R5.reuse, -R57.reuse ;  /* 0x000000053e347223 */ /* 0x180fe20000010839 */
[----:B------:R-:W-:Y:S01]  /*6980*/  FSEL R48, R31, -INF , P4 ;  /* 0xff8000001f307808 */ /* 0x000fe20002000000 */
[--C-:B------:R-:W-:Y:S01]  /*6990*/  FFMA.FTZ R62, R164, R5, -R57.reuse ;  /* 0x00000005a43e7223 */ /* 0x100fe20000010839 */
[----:B------:R-:W-:Y:S01]  /*69a0*/  FMNMX.FTZ R65, R162, R65, !PT ;  /* 0x00000041a2417209 */ /* 0x000fe20007810000 */
[----:B------:R-:W-:Y:S01]  /*69b0*/  MUFU.EX2 R24, R24 ;  /* 0x0000001800187308 */ /* 0x000fe20000000800 */
[C---:B------:R-:W-:Y:S01]  /*69c0*/  ISETP.GT.AND P4, PT, R61.reuse, 0x48, PT ;  /* 0x000000483d00780c */ /* 0x040fe20003f84270 */
[-CC-:B------:R-:W-:Y:S01]  /*69d0*/  FFMA.FTZ R163, R166, R5.reuse, -R57.reuse ;  /* 0x00000005a6a37223 */ /* 0x180fe20000010839 */
[----:B------:R-:W-:Y:S01]  /*69e0*/  FSEL R32, R32, -INF , P5 ;  /* 0xff80000020207808 */ /* 0x000fe20002800000 */
[--C-:B------:R-:W-:Y:S01]  /*69f0*/  FFMA.FTZ R56, R78, R5, -R57.reuse ;  /* 0x000000054e387223 */ /* 0x100fe20000010839 */
[----:B------:R-:W-:Y:S01]  /*6a00*/  FMNMX.FTZ R65, R48, R65, !PT ;  /* 0x0000004130417209 */ /* 0x000fe20007810000 */
[----:B------:R-:W-:Y:S01]  /*6a10*/  FFMA.FTZ R161, R82, R5, -R57 ;  /* 0x0000000552a17223 */ /* 0x000fe20000010839 */
[----:B------:R-:W-:Y:S01]  /*6a20*/  ISETP.GT.AND P5, PT, R61, 0x49, PT ;  /* 0x000000493d00780c */ /* 0x000fe20003fa4270 */
[----:B------:R-:W-:Y:S01]  /*6a30*/  MUFU.EX2 R179, R179 ;  /* 0x000000b300b37308 */ /* 0x000fe20000000800 */
[----:B---3--:R-:W-:-:S02]  /*6a40*/  FSEL R182, R33, -INF , P4 ;  /* 0xff80000021b67808 */ /* 0x008fc40002000000 */
[----:B------:R-:W-:Y:S02]  /*6a50*/  FMNMX.FTZ R65, R32, R65, !PT ;  /* 0x0000004120417209 */ /* 0x000fe40007810000 */
[----:B------:R-:W-:Y:S02]  /*6a60*/  ISETP.GT.AND P4, PT, R61, 0x50, PT ;  /* 0x000000503d00780c */ /* 0x000fe40003f84270 */
[----:B--2---:R-:W-:Y:S01]  /*6a70*/  FSEL R232, R35, -INF , P5 ;  /* 0xff80000023e87808 */ /* 0x004fe20002800000 */
[----:B------:R-:W-:Y:S01]  /*6a80*/  MUFU.EX2 R26, R26 ;  /* 0x0000001a001a7308 */ /* 0x000fe20000000800 */
[----:B------:R-:W-:Y:S02]  /*6a90*/  FMNMX.FTZ R65, R182, R65, !PT ;  /* 0x00000041b6417209 */ /* 0x000fe40007810000 */
[----:B------:R-:W-:Y:S02]  /*6aa0*/  ISETP.GT.AND P5, PT, R61, 0x51, PT ;  /* 0x000000513d00780c */ /* 0x000fe40003fa4270 */
[----:B-----5:R-:W-:-:S02]  /*6ab0*/  FSEL R50, R37, -INF , P4 ;  /* 0xff80000025327808 */ /* 0x020fc40002000000 */
[----:B------:R-:W-:Y:S01]  /*6ac0*/  FMNMX.FTZ R65, R232, R65, !PT ;  /* 0x00000041e8417209 */ /* 0x000fe20007810000 */
[----:B------:R-:W-:Y:S01]  /*6ad0*/  MUFU.EX2 R173, R173 ;  /* 0x000000ad00ad7308 */ /* 0x000fe20000000800 */
[----:B------:R-:W-:Y:S02]  /*6ae0*/  ISETP.GT.AND P4, PT, R61, 0x58, PT ;  /* 0x000000583d00780c */ /* 0x000fe40003f84270 */
[----:B-1----:R-:W-:Y:S02]  /*6af0*/  FSEL R234, R39, -INF , P5 ;  /* 0xff80000027ea7808 */ /* 0x002fe40002800000 */
[----:B------:R-:W-:Y:S02]  /*6b00*/  FMNMX.FTZ R65, R50, R65, !PT ;  /* 0x0000004132417209 */ /* 0x000fe40007810000 */
[----:B------:R-:W-:Y:S01]  /*6b10*/  ISETP.GT.AND P5, PT, R61, 0x59, PT ;  /* 0x000000593d00780c */ /* 0x000fe20003fa4270 */
[----:B------:R-:W-:Y:S01]  /*6b20*/  MUFU.EX2 R28, R28 ;  /* 0x0000001c001c7308 */ /* 0x000fe20000000800 */
[----:B------:R-:W-:-:S02]  /*6b30*/  FSEL R236, R41, -INF , P4 ;  /* 0xff80000029ec7808 */ /* 0x000fc40002000000 */
[----:B------:R-:W-:Y:S02]  /*6b40*/  FMNMX.FTZ R65, R234, R65, !PT ;  /* 0x00000041ea417209 */ /* 0x000fe40007810000 */
[----:B------:R-:W-:Y:S01]  /*6b50*/  ISETP.GT.AND P4, PT, R61, 0x60, PT ;  /* 0x000000603d00780c */ /* 0x000fe20003f84270 */
[----:B------:R-:W-:Y:S02]  /*6b60*/  WARPGROUP.DEPBAR.LE gsb0, 0x0 ;  /* 0x00008000000079c5 */ /* 0x000fe40000010000 */
[----:B------:R-:W-:Y:S01]  /*6b70*/  FSEL R43, R43, -INF , P5 ;  /* 0xff8000002b2b7808 */ /* 0x000fe20002800000 */
[----:B------:R-:W-:Y:S01]  /*6b80*/  WARPGROUP.ARRIVE ;  /* 0x00000000000079c5 */ /* 0x000fe20000000000 */
[----:B------:R-:W-:Y:S01]  /*6b90*/  FMNMX.FTZ R12, R236, R65, !PT ;  /* 0x00000041ec0c7209 */ /* 0x000fe20007810000 */
[----:B------:R-:W-:Y:S01]  /*6ba0*/  MUFU.EX2 R175, R175 ;  /* 0x000000af00af7308 */ /* 0x000fe20000000800 */
[----:B------:R-:W-:Y:S02]  /*6bb0*/  ISETP.GT.AND P5, PT, R61, 0x61, PT ;  /* 0x000000613d00780c */ /* 0x000fe40003fa4270 */
[----:B------:R-:W-:-:S02]  /*6bc0*/  FSEL R45, R45, -INF , P4 ;  /* 0xff8000002d2d7808 */ /* 0x000fc40002000000 */
[----:B------:R-:W-:Y:S02]  /*6bd0*/  FMNMX.FTZ R12, R43, R12, !PT ;  /* 0x0000000c2b0c7209 */ /* 0x000fe40007810000 */
[----:B------:R-:W-:Y:S01]  /*6be0*/  ISETP.GT.AND P4, PT, R61, 0x68, PT ;  /* 0x000000683d00780c */ /* 0x000fe20003f84270 */
[----:B------:R-:W-:Y:S01]  /*6bf0*/  MUFU.EX2 R30, R30 ;  /* 0x0000001e001e7308 */ /* 0x000fe20000000800 */
[----:B------:R-:W-:Y:S02]  /*6c00*/  FSEL R47, R47, -INF , P5 ;  /* 0xff8000002f2f7808 */ /* 0x000fe40002800000 */
[----:B------:R-:W-:Y:S02]  /*6c10*/  FMNMX.FTZ R12, R45, R12, !PT ;  /* 0x0000000c2d0c7209 */ /* 0x000fe40007810000 */
[----:B------:R-:W-:Y:S02]  /*6c20*/  ISETP.GT.AND P5, PT, R61, 0x69, PT ;  /* 0x000000693d00780c */ /* 0x000fe40003fa4270 */
[----:B------:R-:W-:Y:S01]  /*6c30*/  FSEL R49, R49, -INF , P4 ;  /* 0xff80000031317808 */ /* 0x000fe20002000000 */
[----:B------:R-:W-:Y:S01]  /*6c40*/  MUFU.EX2 R169, R169 ;  /* 0x000000a900a97308 */ /* 0x000fe20000000800 */
[----:B------:R-:W-:-:S02]  /*6c50*/  FMNMX.FTZ R12, R47, R12, !PT ;  /* 0x0000000c2f0c7209 */ /* 0x000fc40007810000 */
[----:B------:R-:W-:Y:S02]  /*6c60*/  ISETP.GT.AND P4, PT, R61, 0x70, PT ;  /* 0x000000703d00780c */ /* 0x000fe40003f84270 */
[----:B------:R-:W-:Y:S02]  /*6c70*/  FSEL R51, R51, -INF , P5 ;  /* 0xff80000033337808 */ /* 0x000fe40002800000 */
[----:B------:R-:W-:Y:S01]  /*6c80*/  FMNMX.FTZ R12, R49, R12, !PT ;  /* 0x0000000c310c7209 */ /* 0x000fe20007810000 */
[----:B------:R-:W-:Y:S01]  /*6c90*/  MUFU.EX2 R46, R46 ;  /* 0x0000002e002e7308 */ /* 0x000fe20000000800 */
[----:B------:R-:W-:Y:S02]  /*6ca0*/  ISETP.GT.AND P5, PT, R61, 0x71, PT ;  /* 0x000000713d00780c */ /* 0x000fe40003fa4270 */
[----:B------:R-:W-:Y:S02]  /*6cb0*/  FSEL R53, R53, -INF , P4 ;  /* 0xff80000035357808 */ /* 0x000fe40002000000 */
[----:B------:R-:W-:-:S02]  /*6cc0*/  FMNMX.FTZ R12, R51, R12, !PT ;  /* 0x0000000c330c7209 */ /* 0x000fc40007810000 */
[----:B------:R-:W-:Y:S01]  /*6cd0*/  ISETP.GT.AND P4, PT, R61, 0x78, PT ;  /* 0x000000783d00780c */ /* 0x000fe20003f84270 */
[----:B------:R-:W-:Y:S01]  /*6ce0*/  MUFU.EX2 R171, R171 ;  /* 0x000000ab00ab7308 */ /* 0x000fe20000000800 */
[----:B------:R-:W-:Y:S02]  /*6cf0*/  FSEL R55, R55, -INF , P5 ;  /* 0xff80000037377808 */ /* 0x000fe40002800000 */
[----:B------:R-:W-:Y:S02]  /*6d00*/  FMNMX.FTZ R12, R53, R12, !PT ;  /* 0x0000000c350c7209 */ /* 0x000fe40007810000 */
[----:B------:R-:W-:Y:S02]  /*6d10*/  ISETP.GT.AND P5, PT, R61, 0x79, PT ;  /* 0x000000793d00780c */ /* 0x000fe40003fa4270 */
[----:B0-----:R-:W-:Y:S01]  /*6d20*/  FSEL R59, R59, -INF , P4 ;  /* 0xff8000003b3b7808 */ /* 0x001fe20002000000 */
[----:B------:R-:W-:Y:S01]  /*6d30*/  MUFU.EX2 R52, R52 ;  /* 0x0000003400347308 */ /* 0x000fe20000000800 */
[----:B------:R-:W-:-:S02]  /*6d40*/  FMNMX.FTZ R12, R55, R12, !PT ;  /* 0x0000000c370c7209 */ /* 0x000fc40007810000 */
[----:B------:R-:W-:Y:S02]  /*6d50*/  FSEL R63, R63, -INF , P5 ;  /* 0xff8000003f3f7808 */ /* 0x000fe40002800000 */
[----:B------:R-:W-:-:S03]  /*6d60*/  FMNMX.FTZ R12, R59, R12, !PT ;  /* 0x0000000c3b0c7209 */ /* 0x000fc60007810000 */
[----:B------:R-:W-:Y:S01]  /*6d70*/  MUFU.EX2 R165, R165 ;  /* 0x000000a500a57308 */ /* 0x000fe20000000800 */
[----:B------:R-:W-:-:S05]  /*6d80*/  FMNMX.FTZ R12, R63, R12, !PT ;  /* 0x0000000c3f0c7209 */ /* 0x000fca0007810000 */
[----:B------:R-:W0:Y:S02]  /*6d90*/  SHFL.BFLY PT, R11, R12, 0x2, 0x1f ;  /* 0x0c401f000c0b7f89 */ /* 0x000e2400000e0000 */
[----:B------:R-:W-:Y:S08]  /*6da0*/  MUFU.EX2 R54, R54 ;  /* 0x0000003600367308 */ /* 0x000ff00000000800 */
[----:B------:R-:W-:Y:S08]  /*6db0*/  MUFU.EX2 R167, R167 ;  /* 0x000000a700a77308 */ /* 0x000ff00000000800 */
[----:B------:R-:W-:Y:S01]  /*6dc0*/  MUFU.EX2 R56, R56 ;  /* 0x0000003800387308 */ /* 0x000fe20000000800 */
[----:B0-----:R-:W-:Y:S01]  /*6dd0*/  FMNMX.FTZ R15, R12, R11, !PT ;  /* 0x0000000b0c0f7209 */ /* 0x001fe20007810000 */
[----:B------:R-:W-:-:S06]  /*6de0*/  FFMA.FTZ R11, R86, R5, -R57 ;  /* 0x00000005560b7223 */ /* 0x000fcc0000010839 */
[----:B------:R-:W-:Y:S01]  /*6df0*/  MUFU.EX2 R161, R161 ;  /* 0x000000a100a17308 */ /* 0x000fe20000000800 */
[----:B------:R-:W0:Y:S07]  /*6e00*/  SHFL.BFLY PT, R12, R15, 0x1, 0x1f ;  /* 0x0c201f000f0c7f89 */ /* 0x000e2e00000e0000 */
[----:B------:R-:W-:Y:S08]  /*6e10*/  MUFU.EX2 R62, R62 ;  /* 0x0000003e003e7308 */ /* 0x000ff00000000800 */
[----:B------:R-:W-:Y:S08]  /*6e20*/  MUFU.EX2 R163, R163 ;  /* 0x000000a300a37308 */ /* 0x000ff00000000800 */
[----:B------:R-:W-:Y:S01]  /*6e30*/  MUFU.EX2 R58, R58 ;  /* 0x0000003a003a7308 */ /* 0x000fe20000000800 */
[----:B0-----:R-:W-:Y:S01]  /*6e40*/  FMNMX.FTZ R12, R15, R12, !PT ;  /* 0x0000000c0f0c7209 */ /* 0x001fe20007810000 */
[-CC-:B------:R-:W-:Y:S01]  /*6e50*/  FFMA.FTZ R15, R172, R5.reuse, -R57.reuse ;  /* 0x00000005ac0f7223 */ /* 0x180fe20000010839 */
[----:B------:R-:W-:-:S02]  /*6e60*/  FFMA.FTZ R57, R60, R5, -R57 ;  /* 0x000000053c397223 */ /* 0x000fc40000010839 */
[C---:B------:R-:W-:Y:S01]  /*6e70*/  FSETP.NEU.FTZ.AND P4, PT, R12.reuse, -INF , PT ;  /* 0xff8000000c00780b */ /* 0x040fe20003f9d000 */
[----:B------:R-:W-:Y:S02]  /*6e80*/  FMUL.FTZ R27, R12, R5 ;  /* 0x000000050c1b7220 */ /* 0x000fe40000410000 */
[----:B------:R-:W-:Y:S03]  /*6e90*/  MUFU.EX2 R11, R11 ;  /* 0x0000000b000b7308 */ /* 0x000fe60000000800 */
[----:B------:R-:W-:-:S05]  /*6ea0*/  FSEL R27, R27, RZ, P4 ;  /* 0x000000ff1b1b7208 */ /* 0x000fca0002000000 */
[----:B------:R-:W-:Y:S01]  /*6eb0*/  MUFU.EX2 R66, R66 ;  /* 0x0000004200427308 */ /* 0x000fe20000000800 */
[-CC-:B------:R-:W-:Y:S01]  /*6ec0*/  FFMA.FTZ R33, R20, R5.reuse, -R27.reuse ;  /* 0x0000000514217223 */ /* 0x180fe2000001081b */
[----:B------:R-:W-:Y:S01]  /*6ed0*/  IMAD.U32 R20, RZ, RZ, UR7 ;  /* 0x00000007ff147e24 */ /* 0x000fe2000f8e00ff */
[----:B------:R-:W-:Y:S01]  /*6ee0*/  UMOV UR7, 0x40000040 ;  /* 0x4000004000077882 */ /* 0x000fe20000000000 */
[-CC-:B------:R-:W-:Y:S01]  /*6ef0*/  FFMA.FTZ R25, R0, R5.reuse, -R27.reuse ;  /* 0x0000000500197223 */ /* 0x180fe2000001081b */
[----:B------:R-:W-:Y:S01]  /*6f00*/  HGMMA.64x128x16.F32.BF16 R88, R152, gdesc[UR4].tnspB, R88, gsb0 ;  /* 0x41e0000498587df0 */ /* 0x000fe20008001858 */
[----:B------:R-:W-:Y:S01]  /*6f10*/  FSEL R0, R6, RZ, P3 ;  /* 0x000000ff06007208 */ /* 0x000fe20001800000 */
[-CC-:B------:R-:W-:Y:S01]  /*6f20*/  FFMA.FTZ R180, R2, R5.reuse, -R27.reuse ;  /* 0x0000000502b47223 */ /* 0x180fe2000001081b */
[-CC-:B------:R-:W-:Y:S01]  /*6f30*/  FFMA.FTZ R29, R68, R5.reuse, -R27.reuse ;  /* 0x00000005441d7223 */ /* 0x180fe2000001081b */
[-C--:B------:R-:W-:Y:S01]  /*6f40*/  FFMA.FTZ R68, R72, R5.reuse, -R27 ;  /* 0x0000000548447223 */ /* 0x080fe2000001081b */
[----:B------:R-:W-:Y:S01]  /*6f50*/  MUFU.EX2 R25, R25 ;  /* 0x0000001900197308 */ /* 0x000fe20000000800 */
[----:B------:R-:W-:Y:S01]  /*6f60*/  FADD.FTZ R0, -R0, R7 ;  /* 0x0000000700007221 */ /* 0x000fe20000010100 */
[----:B------:R-:W-:Y:S01]  /*6f70*/  FSEL R7, R12, RZ, P4 ;  /* 0x000000ff0c077208 */ /* 0x000fe20002000000 */
[-CC-:B------:R-:W-:Y:S01]  /*6f80*/  FFMA.FTZ R176, R36, R5.reuse, -R27.reuse ;  /* 0x0000000524b07223 */ /* 0x180fe2000001081b */
[-CC-:B------:R-:W-:Y:S01]  /*6f90*/  FFMA.FTZ R31, R76, R5.reuse, -R27.reuse ;  /* 0x000000054c1f7223 */ /* 0x180fe2000001081b */
[-C--:B------:R-:W-:Y:S01]  /*6fa0*/  FMUL.FTZ R0, R0, R5.reuse ;  /* 0x0000000500007220 */ /* 0x080fe20000410000 */
[-CC-:B------:R-:W-:Y:S01]  /*6fb0*/  FFMA.FTZ R178, R34, R5.reuse, -R27.reuse ;  /* 0x0000000522b27223 */ /* 0x180fe2000001081b */
[----:B------:R-:W-:Y:S01]  /*6fc0*/  FADD.FTZ R2, -R7, R8 ;  /* 0x0000000807027221 */ /* 0x000fe20000010100 */
[----:B------:R-:W-:Y:S01]  /*6fd0*/  IMAD.U32 R8, RZ, RZ, UR59 ;  /* 0x0000003bff087e24 */ /* 0x000fe2000f8e00ff */
[----:B------:R-:W-:Y:S01]  /*6fe0*/  MUFU.EX2 R180, R180 ;  /* 0x000000b400b47308 */ /* 0x000fe20000000800 */
[-C--:B------:R-:W-:Y:S01]  /*6ff0*/  FFMA.FTZ R172, R40, R5.reuse, -R27 ;  /* 0x0000000528ac7223 */ /* 0x080fe2000001081b */
[----:B------:R-:W-:Y:S01]  /*7000*/  FMUL.FTZ R2, R2, R5 ;  /* 0x0000000502027220 */ /* 0x000fe20000410000 */
[----:B------:R-:W-:-:S02]  /*7010*/  @!P1 VIADD R8, R8, 0x34840 ;  /* 0x0003484008089836 */ /* 0x000fc40000000000 */
[-CC-:B------:R-:W-:Y:S01]  /*7020*/  FFMA.FTZ R35, R80, R5.reuse, -R27.reuse ;  /* 0x0000000550237223 */ /* 0x180fe2000001081b */
[-CC-:B------:R-:W-:Y:S01]  /*7030*/  FFMA.FTZ R174, R38, R5.reuse, -R27.reuse ;  /* 0x0000000526ae7223 */ /* 0x180fe2000001081b */
[-CC-:B------:R-:W-:Y:S01]  /*7040*/  FFMA.FTZ R37, R84, R5.reuse, -R27.reuse ;  /* 0x0000000554257223 */ /* 0x180fe2000001081b */
[-CC-:B------:R-:W-:Y:S01]  /*7050*/  FFMA.FTZ R156, R45, R5.reuse, -R27.reuse ;  /* 0x000000052d9c7223 */ /* 0x180fe2000001081b */
[----:B------:R-:W0:Y:S01]  /*7060*/  MUFU.EX2 R2, R2 ;  /* 0x0000000200027308 */ /* 0x000e220000000800 */
[----:B------:R-:W-:Y:S01]  /*7070*/  @!P1 PRMT R8, RZ, 0x654, R8 ;  /* 0x00000654ff089816 */ /* 0x000fe20000000008 */
        /* <DEDUP_REMOVED lines=13> */
[-C--:B------:R-:W-:Y:S01]  /*7150*/  FFMA.FTZ R49, R49, R5.reuse, -R27 ;  /* 0x0000000531317223 */ /* 0x080fe2000001081b */
[----:B------:R-:W2:Y:S01]  /*7160*/  MUFU.EX2 R29, R29 ;  /* 0x0000001d001d7308 */ /* 0x000ea20000000800 */
[----:B0-----:R-:W-:Y:S01]  /*7170*/  FFMA.FTZ R61, R2, R4, R25 ;  /* 0x00000004023d7223 */ /* 0x001fe20000010019 */
[-CC-:B------:R-:W-:Y:S01]  /*7180*/  FFMA.FTZ R51, R51, R5.reuse, -R27.reuse ;  /* 0x0000000533337223 */ /* 0x180fe2000001081b */
[-CC-:B------:R-:W-:Y:S01]  /*7190*/  FFMA.FTZ R53, R53, R5.reuse, -R27.reuse ;  /* 0x0000000535357223 */ /* 0x180fe2000001081b */
[-C--:B------:R-:W-:Y:S01]  /*71a0*/  FFMA.FTZ R55, R55, R5.reuse, -R27 ;  /* 0x0000000537377223 */ /* 0x080fe2000001081b */
[C---:B------:R-:W-:Y:S01]  /*71b0*/  FADD.FTZ R4, R180.reuse, R61 ;  /* 0x0000003db4047221 */ /* 0x040fe20000010000 */
[----:B------:R-:W-:Y:S01]  /*71c0*/  FFMA.FTZ R59, R59, R5, -R27 ;  /* 0x000000053b3b7223 */ /* 0x000fe2000001081b */
[----:B------:R-:W-:Y:S01]  /*71d0*/  F2FP.BF16.F32.PACK_AB R180, R180, R25 ;  /* 0x00000019b4b4723e */ /* 0x000fe200000010ff */
[----:B------:R-:W0:Y:S01]  /*71e0*/  MUFU.EX2 R68, R68 ;  /* 0x0000004400447308 */ /* 0x000e220000000800 */
[----:B-1----:R-:W-:Y:S01]  /*71f0*/  FFMA.FTZ R65, R0, R3, R181 ;  /* 0x0000000300417223 */ /* 0x002fe200000100b5 */
[C---:B------:R-:W-:Y:S01]  /*7200*/  ISETP.GT.AND P3, PT, R10.reuse, R9, PT ;  /* 0x000000090a00720c */ /* 0x040fe20003f64270 */
[----:B------:R-:W-:Y:S01]  /*7210*/  VIADD R10, R10, 0xffffffff ;  /* 0xffffffff0a0a7836 */ /* 0x000fe20000000000 */
[----:B------:R-:W-:-:S02]  /*7220*/  F2FP.BF16.F32.PACK_AB R181, R64, R181 ;  /* 0x000000b540b5723e */ /* 0x000fc400000010ff */
[----:B------:R-:W-:Y:S02]  /*7230*/  F2FP.BF16.F32.PACK_AB R157, R66, R11 ;  /* 0x0000000b429d723e */ /* 0x000fe400000010ff */
[----:B------:R-:W1:Y:S01]  /*7240*/  MUFU.EX2 R176, R176 ;  /* 0x000000b000b07308 */ /* 0x000e620000000800 */
[----:B--2---:R-:W-:-:S07]  /*7250*/  FADD.FTZ R61, R29, R4 ;  /* 0x000000041d3d7221 */ /* 0x004fce0000010000 */
[----:B------:R-:W2:Y:S01]  /*7260*/  MUFU.EX2 R31, R31 ;  /* 0x0000001f001f7308 */ /* 0x000ea20000000800 */
[C---:B0-----:R-:W-:Y:S01]  /*7270*/  FADD.FTZ R61, R68.reuse, R61 ;  /* 0x0000003d443d7221 */ /* 0x041fe20000010000 */
[----:B------:R-:W-:-:S06]  /*7280*/  F2FP.BF16.F32.PACK_AB R182, R68, R29 ;  /* 0x0000001d44b6723e */ /* 0x000fcc00000010ff */
[----:B------:R-:W0:Y:S08]  /*7290*/  MUFU.EX2 R178, R178 ;  /* 0x000000b200b27308 */ /* 0x000e300000000800 */
[----:B------:R-:W3:Y:S08]  /*72a0*/  MUFU.EX2 R33, R33 ;  /* 0x0000002100217308 */ /* 0x000ef00000000800 */
[----:B------:R-:W4:Y:S08]  /*72b0*/  MUFU.EX2 R172, R172 ;  /* 0x000000ac00ac7308 */ /* 0x000f300000000800 */
        /* <DEDUP_REMOVED lines=9> */
[----:B-1----:R-:W-:-:S07]  /*7350*/  @!P1 VIADD R8, R20, 0x34860 ;  /* 0x0003486014089836 */ /* 0x002fce0000000000 */
[----:B------:R-:W1:Y:S01]  /*7360*/  MUFU.EX2 R164, R164 ;  /* 0x000000a400a47308 */ /* 0x000e620000000800 */
[----:B------:R-:W-:Y:S01]  /*7370*/  @!P1 PRMT R20, RZ, 0x654, R8 ;  /* 0x00000654ff149816 */ /* 0x000fe20000000008 */
[----:B------:R-:W-:-:S03]  /*7380*/  FADD.FTZ R8, R64, R65 ;  /* 0x0000004140087221 */ /* 0x000fc60000010000 */
[----:B------:R0:W-:Y:S01]  /*7390*/  @!P1 SYNCS.ARRIVE.TRANS64.RED.A1T0 RZ, [R20+URZ], RZ ;  /* 0x000000ff14ff99a7 */ /* 0x0001e2000810043f */
[----:B------:R-:W-:Y:S01]  /*73a0*/  FADD.FTZ R65, R183, R8 ;  /* 0x00000008b7417221 */ /* 0x000fe20000010000 */
[----:B------:R-:W-:Y:S01]  /*73b0*/  FADD.FTZ R8, R176, R61 ;  /* 0x0000003db0087221 */ /* 0x000fe20000010000 */
[----:B------:R-:W1:Y:S01]  /*73c0*/  MUFU.EX2 R7, R7 ;  /* 0x0000000700077308 */ /* 0x000e620000000800 */
[C---:B--2---:R-:W-:Y:S01]  /*73d0*/  F2FP.BF16.F32.PACK_AB R176, R31.reuse, R176 ;  /* 0x000000b01fb0723e */ /* 0x044fe200000010ff */
[C---:B------:R-:W-:Y:S01]  /*73e0*/  FADD.FTZ R4, R14.reuse, R65 ;  /* 0x000000410e047221 */ /* 0x040fe20000010000 */
[----:B------:R-:W-:Y:S01]  /*73f0*/  FADD.FTZ R65, R31, R8 ;  /* 0x000000081f417221 */ /* 0x000fe20000010000 */
[----:B------:R-:W-:Y:S02]  /*7400*/  F2FP.BF16.F32.PACK_AB R183, R14, R183 ;  /* 0x000000b70eb7723e */ /* 0x000fe400000010ff */
[----:B------:R-:W-:Y:S01]  /*7410*/  FADD.FTZ R61, R177, R4 ;  /* 0x00000004b13d7221 */ /* 0x000fe20000010000 */
[----:B0-----:R-:W-:Y:S01]  /*7420*/  FADD.FTZ R20, R178, R65 ;  /* 0x00000041b2147221 */ /* 0x001fe20000010000 */
[-CC-:B------:R-:W-:Y:S01]  /*7430*/  FFMA.FTZ R4, R43, R5.reuse, -R27.reuse ;  /* 0x000000052b047223 */ /* 0x180fe2000001081b */
[----:B------:R-:W-:Y:S01]  /*7440*/  FFMA.FTZ R27, R63, R5, -R27 ;  /* 0x000000053f1b7223 */ /* 0x000fe2000001081b */
[C---:B------:R-:W-:Y:S01]  /*7450*/  FADD.FTZ R8, R24.reuse, R61 ;  /* 0x0000003d18087221 */ /* 0x040fe20000010000 */
[----:B---3--:R-:W-:Y:S01]  /*7460*/  FADD.FTZ R61, R33, R20 ;  /* 0x00000014213d7221 */ /* 0x008fe20000010000 */
[----:B------:R-:W0:Y:S01]  /*7470*/  MUFU.EX2 R166, R166 ;  /* 0x000000a600a67308 */ /* 0x000e220000000800 */
[----:B------:R-:W-:Y:S01]  /*7480*/  F2FP.BF16.F32.PACK_AB R177, R24, R177 ;  /* 0x000000b118b1723e */ /* 0x000fe200000010ff */
[----:B------:R-:W-:Y:S01]  /*7490*/  FADD.FTZ R45, R179, R8 ;  /* 0x00000008b32d7221 */ /* 0x000fe20000010000 */
[----:B----4-:R-:W-:Y:S01]  /*74a0*/  FADD.FTZ R20, R172, R61 ;  /* 0x0000003dac147221 */ /* 0x010fe20000010000 */
[----:B------:R-:W-:-:S02]  /*74b0*/  F2FP.BF16.F32.PACK_AB R178, R33, R178 ;  /* 0x000000b221b2723e */ /* 0x000fc400000010ff */
[C---:B------:R-:W-:Y:S01]  /*74c0*/  FADD.FTZ R8, R26.reuse, R45 ;  /* 0x0000002d1a087221 */ /* 0x040fe20000010000 */
[----:B-----5:R-:W-:Y:S01]  /*74d0*/  FADD.FTZ R65, R35, R20 ;  /* 0x0000001423417221 */ /* 0x020fe20000010000 */
[----:B------:R2:W-:Y:S01]  /*74e0*/  MUFU.EX2 R45, R4 ;  /* 0x00000004002d7308 */ /* 0x0005e20000000800 */
[----:B------:R-:W-:Y:S01]  /*74f0*/  F2FP.BF16.F32.PACK_AB R179, R26, R179 ;  /* 0x000000b31ab3723e */ /* 0x000fe200000010ff */
[----:B------:R-:W-:Y:S01]  /*7500*/  FADD.FTZ R61, R173, R8 ;  /* 0x00000008ad3d7221 */ /* 0x000fe20000010000 */
[----:B------:R-:W-:Y:S01]  /*7510*/  FADD.FTZ R20, R174, R65 ;  /* 0x00000041ae147221 */ /* 0x000fe20000010000 */
[----:B------:R-:W-:Y:S02]  /*7520*/  F2FP.BF16.F32.PACK_AB R172, R35, R172 ;  /* 0x000000ac23ac723e */ /* 0x000fe400000010ff */
[C---:B------:R-:W-:Y:S01]  /*7530*/  FADD.FTZ R8, R28.reuse, R61 ;  /* 0x0000003d1c087221 */ /* 0x040fe20000010000 */
[----:B------:R-:W-:Y:S01]  /*7540*/  FADD.FTZ R63, R37, R20 ;  /* 0x00000014253f7221 */ /* 0x000fe20000010000 */
[----:B------:R-:W3:Y:S01]  /*7550*/  MUFU.EX2 R3, R232 ;  /* 0x000000e800037308 */ /* 0x000ee20000000800 */
[----:B------:R-:W-:Y:S01]  /*7560*/  F2FP.BF16.F32.PACK_AB R173, R28, R173 ;  /* 0x000000ad1cad723e */ /* 0x000fe200000010ff */
[----:B------:R-:W-:Y:S01]  /*7570*/  FADD.FTZ R61, R175, R8 ;  /* 0x00000008af3d7221 */ /* 0x000fe20000010000 */
[----:B--2---:R-:W-:Y:S01]  /*7580*/  FADD.FTZ R4, R168, R63 ;  /* 0x0000003fa8047221 */ /* 0x004fe20000010000 */
[----:B------:R-:W-:-:S02]  /*7590*/  F2FP.BF16.F32.PACK_AB R174, R37, R174 ;  /* 0x000000ae25ae723e */ /* 0x000fc400000010ff */
[C---:B------:R-:W-:Y:S01]  /*75a0*/  FADD.FTZ R8, R30.reuse, R61 ;  /* 0x0000003d1e087221 */ /* 0x040fe20000010000 */
[----:B------:R-:W-:Y:S01]  /*75b0*/  FADD.FTZ R63, R39, R4 ;  /* 0x00000004273f7221 */ /* 0x000fe20000010000 */
[----:B------:R-:W2:Y:S01]  /*75c0*/  MUFU.EX2 R160, R160 ;  /* 0x000000a000a07308 */ /* 0x000ea20000000800 */
[----:B------:R-:W-:Y:S01]  /*75d0*/  F2FP.BF16.F32.PACK_AB R175, R30, R175 ;  /* 0x000000af1eaf723e */ /* 0x000fe200000010ff */
[----:B------:R-:W-:Y:S01]  /*75e0*/  FADD.FTZ R61, R169, R8 ;  /* 0x00000008a93d7221 */ /* 0x000fe20000010000 */
[----:B------:R-:W-:Y:S01]  /*75f0*/  FADD.FTZ R8, R170, R63 ;  /* 0x0000003faa087221 */ /* 0x000fe20000010000 */
[----:B------:R-:W-:Y:S02]  /*7600*/  F2FP.BF16.F32.PACK_AB R168, R39, R168 ;  /* 0x000000a827a8723e */ /* 0x000fe400000010ff */
[C---:B------:R-:W-:Y:S01]  /*7610*/  FADD.FTZ R4, R46.reuse, R61 ;  /* 0x0000003d2e047221 */ /* 0x040fe20000010000 */
[----:B------:R-:W-:Y:S01]  /*7620*/  FADD.FTZ R31, R41, R8 ;  /* 0x00000008291f7221 */ /* 0x000fe20000010000 */
[----:B------:R-:W4:Y:S01]  /*7630*/  MUFU.EX2 R43, R234 ;  /* 0x000000ea002b7308 */ /* 0x000f220000000800 */
[----:B------:R-:W-:Y:S01]  /*7640*/  F2FP.BF16.F32.PACK_AB R169, R46, R169 ;  /* 0x000000a92ea9723e */ /* 0x000fe200000010ff */
[----:B------:R-:W-:Y:S01]  /*7650*/  FADD.FTZ R29, R171, R4 ;  /* 0x00000004ab1d7221 */ /* 0x000fe20000010000 */
[----:B-1----:R-:W-:Y:S01]  /*7660*/  FADD.FTZ R8, R164, R31 ;  /* 0x0000001fa4087221 */ /* 0x002fe20000010000 */
[----:B------:R-:W-:-:S02]  /*7670*/  F2FP.BF16.F32.PACK_AB R164, R7, R164 ;  /* 0x000000a407a4723e */ /* 0x000fc400000010ff */
[----:B------:R-:W-:Y:S01]  /*7680*/  FADD.FTZ R4, R52, R29 ;  /* 0x0000001d34047221 */ /* 0x000fe20000010000 */
[----:B------:R-:W-:Y:S01]  /*7690*/  FADD.FTZ R31, R7, R8 ;  /* 0x00000008071f7221 */ /* 0x000fe20000010000 */
[----:B------:R-:W1:Y:S01]  /*76a0*/  MUFU.EX2 R162, R162 ;  /* 0x000000a200a27308 */ /* 0x000e620000000800 */
[----:B------:R-:W-:Y:S01]  /*76b0*/  F2FP.BF16.F32.PACK_AB R170, R41, R170 ;  /* 0x000000aa29aa723e */ /* 0x000fe200000010ff */
[----:B------:R-:W-:Y:S01]  /*76c0*/  FADD.FTZ R29, R165, R4 ;  /* 0x00000004a51d7221 */ /* 0x000fe20000010000 */
[----:B0-----:R-:W-:Y:S01]  /*76d0*/  FADD.FTZ R8, R166, R31 ;  /* 0x0000001fa6087221 */ /* 0x001fe20000010000 */
[C---:B---3--:R-:W-:Y:S02]  /*76e0*/  F2FP.BF16.F32.PACK_AB R166, R3.reuse, R166 ;  /* 0x000000a603a6723e */ /* 0x048fe400000010ff */
[----:B------:R-:W-:Y:S01]  /*76f0*/  FADD.FTZ R4, R54, R29 ;  /* 0x0000001d36047221 */ /* 0x000fe20000010000 */
[----:B------:R-:W-:Y:S01]  /*7700*/  FADD.FTZ R31, R3, R8 ;  /* 0x00000008031f7221 */ /* 0x000fe20000010000 */
[----:B------:R-:W0:Y:S01]  /*7710*/  MUFU.EX2 R156, R156 ;  /* 0x0000009c009c7308 */ /* 0x000e220000000800 */
[----:B------:R-:W-:Y:S01]  /*7720*/  F2FP.BF16.F32.PACK_AB R171, R52, R171 ;  /* 0x000000ab34ab723e */ /* 0x000fe200000010ff */
[----:B------:R-:W-:Y:S01]  /*7730*/  FADD.FTZ R29, R167, R4 ;  /* 0x00000004a71d7221 */ /* 0x000fe20000010000 */
[----:B--2---:R-:W-:Y:S01]  /*7740*/  FADD.FTZ R8, R160, R31 ;  /* 0x0000001fa0087221 */ /* 0x004fe20000010000 */
[----:B------:R-:W-:-:S02]  /*7750*/  F2FP.BF16.F32.PACK_AB R165, R54, R165 ;  /* 0x000000a536a5723e */ /* 0x000fc400000010ff */
[C---:B------:R-:W-:Y:S01]  /*7760*/  FADD.FTZ R4, R56.reuse, R29 ;  /* 0x0000001d38047221 */ /* 0x040fe20000010000 */
[----:B----4-:R-:W-:Y:S01]  /*7770*/  FADD.FTZ R31, R43, R8 ;  /* 0x000000082b1f7221 */ /* 0x010fe20000010000 */
[----:B------:R-:W2:Y:S01]  /*7780*/  MUFU.EX2 R25, R47 ;  /* 0x0000002f00197308 */ /* 0x000ea20000000800 */
[----:B------:R-:W-:Y:S01]  /*7790*/  F2FP.BF16.F32.PACK_AB R167, R56, R167 ;  /* 0x000000a738a7723e */ /* 0x000fe200000010ff */
[----:B------:R-:W-:Y:S01]  /*77a0*/  FADD.FTZ R29, R161, R4 ;  /* 0x00000004a11d7221 */ /* 0x000fe20000010000 */
[----:B-1----:R-:W-:Y:S01]  /*77b0*/  FADD.FTZ R8, R162, R31 ;  /* 0x0000001fa2087221 */ /* 0x002fe20000010000 */
[----:B------:R-:W-:Y:S02]  /*77c0*/  F2FP.BF16.F32.PACK_AB R160, R43, R160 ;  /* 0x000000a02ba0723e */ /* 0x000fe400000010ff */
[C---:B------:R-:W-:Y:S01]  /*77d0*/  FADD.FTZ R4, R62.reuse, R29 ;  /* 0x0000001d3e047221 */ /* 0x040fe20000010000 */
[----:B------:R-:W-:Y:S01]  /*77e0*/  FADD.FTZ R3, R45, R8 ;  /* 0x000000082d037221 */ /* 0x000fe20000010000 */
[----:B------:R-:W1:Y:S01]  /*77f0*/  MUFU.EX2 R49, R49 ;  /* 0x0000003100317308 */ /* 0x000e620000000800 */
[----:B------:R-:W-:Y:S01]  /*7800*/  F2FP.BF16.F32.PACK_AB R161, R62, R161 ;  /* 0x000000a13ea1723e */ /* 0x000fe200000010ff */
[----:B------:R-:W-:Y:S01]  /*7810*/  FADD.FTZ R7, R163, R4 ;  /* 0x00000004a3077221 */ /* 0x000fe20000010000 */
[----:B0-----:R-:W-:Y:S01]  /*7820*/  FADD.FTZ R8, R156, R3 ;  /* 0x000000039c087221 */ /* 0x001fe20000010000 */
[----:B------:R-:W-:-:S02]  /*7830*/  F2FP.BF16.F32.PACK_AB R162, R45, R162 ;  /* 0x000000a22da2723e */ /* 0x000fc400000010ff */
[C---:B------:R-:W-:Y:S01]  /*7840*/  FADD.FTZ R4, R58.reuse, R7 ;  /* 0x000000073a047221 */ /* 0x040fe20000010000 */
[----:B------:R-:W-:Y:S01]  /*7850*/  F2FP.BF16.F32.PACK_AB R163, R58, R163 ;  /* 0x000000a33aa3723e */ /* 0x000fe200000010ff */
[----:B------:R-:W0:Y:S01]  /*7860*/  MUFU.EX2 R13, R13 ;  /* 0x0000000d000d7308 */ /* 0x000e220000000800 */
[----:B--2---:R-:W-:Y:S01]  /*7870*/  FADD.FTZ R8, R25, R8 ;  /* 0x0000000819087221 */ /* 0x004fe20000010000 */
[----:B------:R-:W-:Y:S01]  /*7880*/  FADD.FTZ R3, R11, R4 ;  /* 0x000000040b037221 */ /* 0x000fe20000010000 */
[----:B------:R-:W-:Y:S01]  /*7890*/  F2FP.BF16.F32.PACK_AB R156, R25, R156 ;  /* 0x0000009c199c723e */ /* 0x000fe200000010ff */
[----:B------:R-:W-:Y:S02]  /*78a0*/  IMAD.MOV.U32 R7, RZ, RZ, R6 ;  /* 0x000000ffff077224 */ /* 0x000fe400078e0006 */
[----:B------:R-:W-:Y:S02]  /*78b0*/  FADD.FTZ R4, R66, R3 ;  /* 0x0000000342047221 */ /* 0x000fe40000010000 */
[----:B------:R-:W2:Y:S01]  /*78c0*/  MUFU.EX2 R51, R51 ;  /* 0x0000003300337308 */ /* 0x000ea20000000800 */
[----:B-1----:R-:W-:-:S07]  /*78d0*/  FADD.FTZ R8, R49, R8 ;  /* 0x0000000831087221 */ /* 0x002fce0000010000 */
        /* <DEDUP_REMOVED lines=21> */
[----:B-1----:R-:W-:Y:S01]  /*7a30*/  FADD.FTZ R3, R21, R4 ;  /* 0x0000000415037221 */ /* 0x002fe20000010000 */
[C---:B0-----:R-:W-:Y:S01]  /*7a40*/  FADD.FTZ R4, R27.reuse, R8 ;  /* 0x000000081b047221 */ /* 0x041fe20000010000 */
[----:B------:R-:W-:Y:S01]  /*7a50*/  F2FP.BF16.F32.PACK_AB R154, R27, R59 ;  /* 0x0000003b1b9a723e */ /* 0x000fe200000010ff */
[----:B------:R-:W-:Y:S02]  /*7a60*/  IMAD.MOV.U32 R8, RZ, RZ, R12 ;  /* 0x000000ffff087224 */ /* 0x000fe400078e000c */
[C---:B--2---:R-:W-:Y:S01]  /*7a70*/  FADD.FTZ R3, R14.reuse, R3 ;  /* 0x000000030e037221 */ /* 0x044fe20000010000 */
[----:B------:R-:W-:Y:S01]  /*7a80*/  F2FP.BF16.F32.PACK_AB R155, R14, R21 ;  /* 0x000000150e9b723e */ /* 0x000fe200000010ff */
[----:B------:R-:W-:Y:S06]  /*7a90*/  @P3 BRA `(.L_x_2239) ;  /* 0xffffffcc00a43947 */ /* 0x000fec000383ffff */
.L_x_2230:
[----:B------:R-:W-:-:S13]  /*7aa0*/  ISETP.GE.AND P2, PT, R10, R22, PT ;  /* 0x000000160a00720c */ /* 0x000fda0003f46270 */
[----:B------:R-:W-:Y:S05]  /*7ab0*/  @!P2 BRA `(.L_x_2240) ;  /* 0x000000280028a947 */ /* 0x000fea0003800000 */
[----:B------:R-:W-:Y:S01]  /*7ac0*/  MOV R7, R6 ;  /* 0x0000000600077202 */ /* 0x000fe20000000f00 */
[----:B------:R-:W-:Y:S01]  /*7ad0*/  IMAD.MOV.U32 R9, RZ, RZ, R12 ;  /* 0x000000ffff097224 */ /* 0x000fe200078e000c */
[----:B------:R-:W-:Y:S01]  /*7ae0*/  UMOV UR60, UR38 ;  /* 0x00000026003c7c82 */ /* 0x000fe20008000000 */
[----:B------:R-:W-:Y:S01]  /*7af0*/  UMOV UR59, UR36 ;  /* 0x00000024003b7c82 */ /* 0x000fe20008000000 */
[----:B------:R-:W-:-:S05]  /*7b00*/  ULDC UR58, c[0x0][0x9d8] ;  /* 0x00027600003a7ab9 */ /* 0x000fca0000000800 */
.L_x_2249:
[----:B------:R-:W-:-:S04]  /*7b10*/  UIADD3 UR36, UR59, 0x1, URZ ;  /* 0x000000013b247890 */ /* 0x000fc8000fffe03f */
[----:B------:R-:W-:-:S04]  /*7b20*/  UISETP.NE.AND UP0, UPT, UR36, 0x2, UPT ;  /* 0x000000022400788c */ /* 0x000fc8000bf05270 */
[----:B------:R-:W-:Y:S02]  /*7b30*/  USEL UR38, URZ, 0x1, UP0 ;  /* 0x000000013f267887 */ /* 0x000fe40008000000 */
[----:B------:R-:W-:Y:S02]  /*7b40*/  USEL UR36, UR36, URZ, UP0 ;  /* 0x0000003f24247287 */ /* 0x000fe40008000000 */
[----:B------:R-:W-:Y:S01]  /*7b50*/  ULOP3.LUT UR38, UR60, UR38, URZ, 0x3c, !UPT ;  /* 0x000000263c267292 */ /* 0x000fe2000f8e3c3f */
[----:B------:R-:W-:Y:S11]  /*7b60*/  @!P0 BRA `(.L_x_2241) ;  /* 0x0000000000048947 */ /* 0x000ff60003800000 */
[----:B------:R-:W-:Y:S01]  /*7b70*/  BPT.TRAP 0x1 ;  /* 0x000000040000795c */ /* 0x000fe20000300000 */
.L_x_2241:
[----:B------:R-:W-:Y:S01]  /*7b80*/  ULEA UR6, UR36, UR37, 0x3 ;  /* 0x0000002524067291 */ /* 0x000fe2000f8e183f */
[----:B------:R-:W-:-:S05]  /*7b90*/  IMAD.U32 R5, RZ, RZ, UR38 ;  /* 0x00000026ff057e24 */ /* 0x000fca000f8e00ff */
[----:B------:R-:W-:-:S04]  /*7ba0*/  SHF.L.U32 R5, R5, 0x1f, RZ ;  /* 0x0000001f05057819 */ /* 0x000fc800000006ff */
[----:B------:R0:W1:Y:S01]  /*7bb0*/  SYNCS.PHASECHK.TRANS64.TRYWAIT P2, [UR6+0x34830], R5 ;  /* 0x03483005ff0075a7 */ /* 0x0000620008040146 */
[----:B------:R-:W-:Y:S05]  /*7bc0*/  @!P0 BRA `(.L_x_2242) ;  /* 0x0000000000048947 */ /* 0x000fea0003800000 */
[----:B------:R-:W-:Y:S01]  /*7bd0*/  BPT.TRAP 0x1 ;  /* 0x000000040000795c */ /* 0x000fe20000300000 */
.L_x_2242:
[----:B-1----:R-:W-:Y:S05]  /*7be0*/  @P2 BRA `(.L_x_2243) ;  /* 0x0000000000082947 */ /* 0x002fea0003800000 */
[----:B------:R-:W1:Y:S02]  /*7bf0*/  SYNCS.PHASECHK.TRANS64.TRYWAIT P2, [UR6+0x34830], R5 ;  /* 0x03483005ff0075a7 */ /* 0x000e640008040146 */
[----:B-1----:R-:W-:Y:S05]  /*7c00*/  @!P2 BRA `(.L_x_2244) ;  /* 0x000000d40018a947 */ /* 0x002fea0003800000 */
.L_x_2243:
        /* <DEDUP_REMOVED lines=126> */
.L_x_2245:
[----:B------:R-:W-:Y:S01]  /*83f0*/  ULEA UR7, UR59, UR37, 0x3 ;  /* 0x000000253b077291 */ /* 0x000fe2000f8e183f */
[----:B------:R-:W-:-:S05]  /*8400*/  IMAD.U32 R0, RZ, RZ, UR60 ;  /* 0x0000003cff007e24 */ /* 0x000fca000f8e00ff */
[----:B------:R-:W-:-:S04]  /*8410*/  SHF.L.U32 R0, R0, 0x1f, RZ ;  /* 0x0000001f00007819 */ /* 0x000fc800000006ff */
[----:B------:R2:W3:Y:S01]  /*8420*/  SYNCS.PHASECHK.TRANS64.TRYWAIT P2, [UR7+0x34850], R0 ;  /* 0x03485000ff0075a7 */ /* 0x0004e20008040147 */
[----:B------:R-:W-:Y:S05]  /*8430*/  @!P0 BRA `(.L_x_2246) ;  /* 0x0000000000048947 */ /* 0x000fea0003800000 */
[----:B------:R-:W-:Y:S01]  /*8440*/  BPT.TRAP 0x1 ;  /* 0x000000040000795c */ /* 0x000fe20000300000 */
.L_x_2246:
[----:B---3--:R-:W-:Y:S05]  /*8450*/  @P2 BRA `(.L_x_2247) ;  /* 0x0000000000082947 */ /* 0x008fea0003800000 */
[----:B------:R-:W3:Y:S02]  /*8460*/  SYNCS.PHASECHK.TRANS64.TRYWAIT P2, [UR7+0x34850], R0 ;  /* 0x03485000ff0075a7 */ /* 0x000ee40008040147 */
[----:B---3--:R-:W-:Y:S05]  /*8470*/  @!P2 BRA `(.L_x_2248) ;  /* 0x000000cc0014a947 */ /* 0x008fea0003800000 */
.L_x_2247:
        /* <DEDUP_REMOVED lines=27> */
[----:B------:R-:W2:Y:S01]  /*8630*/  MUFU.TANH R16, R16 ;  /* 0x0000001000107308 */ /* 0x000ea20000002400 */
[----:B------:R-:W-:Y:S01]  /*8640*/  UMOV UR11, 0x40000040 ;  /* 0x40000040000b7882 */ /* 0x000fe20000000000 */
[----:B0-----:R-:W-:Y:S01]  /*8650*/  FMNMX.FTZ R5, R0, R9, !PT ;  /* 0x0000000900057209 */ /* 0x001fe20007810000 */
[----:B------:R-:W-:Y:S01]  /*8660*/  FMUL.FTZ R17, R56, UR58 ;  /* 0x0000003a38117c20 */ /* 0x000fe20008410000 */
[----:B------:R-:W-:Y:S01]  /*8670*/  FMUL.FTZ R21, R57, UR58 ;  /* 0x0000003a39157c20 */ /* 0x000fe20008410000 */
[----:B------:R-:W-:Y:S01]  /*8680*/  FMUL.FTZ R25, R60, UR58 ;  /* 0x0000003a3c197c20 */ /* 0x000fe20008410000 */
[----:B------:R-:W-:Y:S01]  /*8690*/  FMUL.FTZ R14, R27, UR58 ;  /* 0x0000003a1b0e7c20 */ /* 0x000fe20008410000 */
[----:B-1----:R-:W-:Y:S01]  /*86a0*/  FMNMX.FTZ R5, R6, R5, !PT ;  /* 0x0000000506057209 */ /* 0x002fe20007810000 */
        /* <DEDUP_REMOVED lines=9> */
[----:B--2---:R-:W-:Y:S01]  /*8740*/  FMNMX.FTZ R5, R16, R5, !PT ;  /* 0x0000000510057209 */ /* 0x004fe20007810000 */
[----:B------:R-:W-:Y:S01]  /*8750*/  FMUL.FTZ R29, R77, UR58 ;  /* 0x0000003a4d1d7c20 */ /* 0x000fe20008410000 */
[----:B------:R-:W-:Y:S01]  /*8760*/  FMUL.FTZ R80, R80, UR58 ;  /* 0x0000003a50507c20 */ /* 0x000fe20008410000 */
[----:B------:R-:W-:Y:S01]  /*8770*/  FMUL.FTZ R24, R31, UR58 ;  /* 0x0000003a1f187c20 */ /* 0x000fe20008410000 */
[----:B------:R-:W-:Y:S01]  /*8780*/  FMUL.FTZ R31, R81, UR58 ;  /* 0x0000003a511f7c20 */ /* 0x000fe20008410000 */
[----:B------:R-:W-:Y:S01]  /*8790*/  FMUL.FTZ R33, R84, UR58 ;  /* 0x0000003a54217c20 */ /* 0x000fe20008410000 */
[----:B------:R-:W-:Y:S01]  /*87a0*/  FMUL.FTZ R28, R34, UR58 ;  /* 0x0000003a221c7c20 */ /* 0x000fe20008410000 */
[----:B------:R-:W2:Y:S01]  /*87b0*/  MUFU.TANH R32, R32 ;  /* 0x0000002000207308 */ /* 0x000ea20000002400 */
        /* <DEDUP_REMOVED lines=18> */
[----:B------:R-:W-:Y:S01]  /*88e0*/  FMUL.FTZ R78, R78, UR58 ;  /* 0x0000003a4e4e7c20 */ /* 0x000fe20008410000 */
[----:B------:R-:W-:Y:S01]  /*88f0*/  FMUL.FTZ R82, R82, UR58 ;  /* 0x0000003a52527c20 */ /* 0x000fe20008410000 */
[----:B------:R-:W-:Y:S01]  /*8900*/  FMUL.FTZ R41, R83, UR58 ;  /* 0x0000003a53297c20 */ /* 0x000fe20008410000 */
[----:B------:R-:W-:Y:S01]  /*8910*/  FMUL.FTZ R86, R86, UR58 ;  /* 0x0000003a56567c20 */ /* 0x000fe20008410000 */
[----:B------:R-:W-:Y:S01]  /*8920*/  FMUL.FTZ R43, R87, UR58 ;  /* 0x0000003a572b7c20 */ /* 0x000fe20008410000 */
[----:B------:R-:W-:Y:S01]  /*8930*/  MUFU.TANH R44, R44 ;  /* 0x0000002c002c7308 */ /* 0x000fe20000002400 */
[C---:B------:R-:W-:Y:S01]  /*8940*/  ISETP.GT.AND P2, PT, R10.reuse, R22, PT ;  /* 0x000000160a00720c */ /* 0x040fe20003f44270 */
[----:B------:R-:W-:Y:S01]  /*8950*/  UMOV UR60, UR38 ;  /* 0x00000026003c7c82 */ /* 0x000fe20008000000 */
[----:B------:R-:W-:Y:S01]  /*8960*/  UMOV UR59, UR36 ;  /* 0x00000024003b7c82 */ /* 0x000fe20008000000 */
[----:B------:R-:W-:-:S04]  /*8970*/  VIADD R10, R10, 0xffffffff ;  /* 0xffffffff0a0a7836 */ /* 0x000fc80000000000 */
        /* <DEDUP_REMOVED lines=17> */
[----:B------:R-:W-:Y:S01]  /*8a90*/  FMUL.FTZ R38, R39, UR58 ;  /* 0x0000003a27267c20 */ /* 0x000fe20008410000 */
[----:B------:R-:W-:Y:S01]  /*8aa0*/  HGMMA.64x128x16.F32.BF16 R88, R176, gdesc[UR8].tnspB, R88, gsb0 ;  /* 0x41e00008b0587df0 */ /* 0x000fe20008001858 */
[----:B------:R-:W-:Y:S01]  /*8ab0*/  UIADD3 UR10, UR6, 0x100, URZ ;  /* 0x00000100060a7890 */ /* 0x000fe2000fffe03f */
[----:B------:R-:W-:Y:S01]  /*8ac0*/  FMUL.FTZ R37, R75, UR58 ;  /* 0x0000003a4b257c20 */ /* 0x000fe20008410000 */
[----:B------:R-:W-:Y:S01]  /*8ad0*/  UMOV UR11, 0x40000040 ;  /* 0x40000040000b7882 */ /* 0x000fe20000000000 */
[----:B------:R-:W-:Y:S01]  /*8ae0*/  FMUL.FTZ R39, R79, UR58 ;  /* 0x0000003a4f277c20 */ /* 0x000fe20008410000 */
[----:B------:R-:W0:Y:S08]  /*8af0*/  MUFU.TANH R180, R180 ;  /* 0x000000b400b47308 */ /* 0x000e300000002400 */
[----:B------:R-:W1:Y:S08]  /*8b00*/  MUFU.TANH R182, R182 ;  /* 0x000000b600b67308 */ /* 0x000e700000002400 */
[----:B------:R-:W-:Y:S01]  /*8b10*/  MUFU.TANH R76, R76 ;  /* 0x0000004c004c7308 */ /* 0x000fe20000002400 */
[----:B0-----:R-:W-:-:S07]  /*8b20*/  FMNMX.FTZ R5, R180, R5, !PT ;  /* 0x00000005b4057209 */ /* 0x001fce0007810000 */
[----:B------:R-:W-:Y:S01]  /*8b30*/  MUFU.TANH R29, R29 ;  /* 0x0000001d001d7308 */ /* 0x000fe20000002400 */
[----:B-1----:R-:W-:-:S04]  /*8b40*/  FMNMX.FTZ R5, R182, R5, !PT ;  /* 0x00000005b6057209 */ /* 0x002fc80007810000 */
[----:B------:R-:W-:-:S03]  /*8b50*/  FMNMX.FTZ R5, R232, R5, !PT ;  /* 0x00000005e8057209 */ /* 0x000fc60007810000 */
[----:B------:R-:W-:Y:S01]  /*8b60*/  MUFU.TANH R80, R80 ;  /* 0x0000005000507308 */ /* 0x000fe20000002400 */
[----:B------:R-:W-:-:S04]  /*8b70*/  FMNMX.FTZ R5, R234, R5, !PT ;  /* 0x00000005ea057209 */ /* 0x000fc80007810000 */
[----:B------:R-:W-:-:S03]  /*8b80*/  FMNMX.FTZ R5, R44, R5, !PT ;  /* 0x000000052c057209 */ /* 0x000fc60007810000 */
[----:B------:R-:W-:Y:S01]  /*8b90*/  MUFU.TANH R31, R31 ;  /* 0x0000001f001f7308 */ /* 0x000fe20000002400 */
[----:B------:R-:W-:-:S07]  /*8ba0*/  FMNMX.FTZ R5, R236, R5, !PT ;  /* 0x00000005ec057209 */ /* 0x000fce0007810000 */
[----:B------:R-:W-:Y:S08]  /*8bb0*/  MUFU.TANH R33, R33 ;  /* 0x0000002100217308 */ /* 0x000ff00000002400 */
[----:B------:R-:W0:Y:S08]  /*8bc0*/  MUFU.TANH R8, R8 ;  /* 0x0000000800087308 */ /* 0x000e300000002400 */
[----:B------:R-:W-:Y:S08]  /*8bd0*/  MUFU.TANH R35, R35 ;  /* 0x0000002300237308 */ /* 0x000ff00000002400 */
[----:B------:R-:W1:Y:S08]  /*8be0*/  MUFU.TANH R14, R14 ;  /* 0x0000000e000e7308 */ /* 0x000e700000002400 */
[----:B------:R-:W2:Y:S08]  /*8bf0*/  MUFU.TANH R20, R20 ;  /* 0x0000001400147308 */ /* 0x000eb00000002400 */
[----:B------:R-:W3:Y:S08]  /*8c00*/  MUFU.TANH R24, R24 ;  /* 0x0000001800187308 */ /* 0x000ef00000002400 */
[----:B------:R-:W4:Y:S08]  /*8c10*/  MUFU.TANH R28, R28 ;  /* 0x0000001c001c7308 */ /* 0x000f300000002400 */
[----:B------:R-:W5:Y:S08]  /*8c20*/  MUFU.TANH R34, R34 ;  /* 0x0000002200227308 */ /* 0x000f700000002400 */
[----:B------:R-:W5:Y:S08]  /*8c30*/  MUFU.TANH R36, R36 ;  /* 0x0000002400247308 */ /* 0x000f700000002400 */
[----:B------:R-:W-:Y:S08]  /*8c40*/  MUFU.TANH R38, R38 ;  /* 0x0000002600267308 */ /* 0x000ff00000002400 */
[----:B------:R-:W-:Y:S08]  /*8c50*/  MUFU.TANH R40, R40 ;  /* 0x0000002800287308 */ /* 0x000ff00000002400 */
[----:B------:R-:W-:Y:S01]  /*8c60*/  MUFU.TANH R42, R42 ;  /* 0x0000002a002a7308 */ /* 0x000fe20000002400 */
[----:B------:R-:W-:-:S02]  /*8c70*/  WARPGROUP.DEPBAR.LE gsb0, 0x0 ;  /* 0x00008000000079c5 */ /* 0x000fc40000010000 */
[----:B------:R-:W-:Y:S01]  /*8c80*/  WARPGROUP.ARRIVE ;  /* 0x00000000000079c5 */ /* 0x000fe20000000000 */
[----:B------:R-:W-:Y:S01]  /*8c90*/  FMUL.FTZ R178, R48, UR58 ;  /* 0x0000003a30b27c20 */ /* 0x000fe20008410000 */
[----:B------:R-:W-:Y:S01]  /*8ca0*/  FMUL.FTZ R176, R47, UR58 ;  /* 0x0000003a2fb07c20 */ /* 0x000fe20008410000 */
[----:B0-----:R-:W-:Y:S01]  /*8cb0*/  FMNMX.FTZ R47, R8, R7, !PT ;  /* 0x00000007082f7209 */ /* 0x001fe20007810000 */
[----:B------:R-:W-:Y:S01]  /*8cc0*/  FMUL.FTZ R48, R50, UR58 ;  /* 0x0000003a32307c20 */ /* 0x000fe20008410000 */
[----:B------:R-:W-:Y:S01]  /*8cd0*/  MUFU.TANH R46, R46 ;  /* 0x0000002e002e7308 */ /* 0x000fe20000002400 */
[----:B------:R-:W-:Y:S01]  /*8ce0*/  HGMMA.64x128x16.F32.BF16 R88, R172, gdesc[UR8].tnspB, R88, gsb0 ;  /* 0x41e00008ac587df0 */ /* 0x000fe20008001858 */
[----:B------:R-:W-:Y:S01]  /*8cf0*/  UIADD3 UR10, UR6, 0x180, URZ ;  /* 0x00000180060a7890 */ /* 0x000fe2000fffe03f */
[----:B-1----:R-:W-:Y:S01]  /*8d00*/  FMNMX.FTZ R47, R14, R47, !PT ;  /* 0x0000002f0e2f7209 */ /* 0x002fe20007810000 */
[----:B------:R-:W-:Y:S01]  /*8d10*/  UMOV UR11, 0x40000040 ;  /* 0x40000040000b7882 */ /* 0x000fe20000000000 */
[----:B------:R-:W-:-:S02]  /*8d20*/  FMUL.FTZ R50, R51, UR58 ;  /* 0x0000003a33327c20 */ /* 0x000fc40008410000 */
[----:B--2---:R-:W-:Y:S01]  /*8d30*/  FMNMX.FTZ R47, R20, R47, !PT ;  /* 0x0000002f142f7209 */ /* 0x004fe20007810000 */
[----:B------:R-:W0:Y:S03]  /*8d40*/  MUFU.TANH R178, R178 ;  /* 0x000000b200b27308 */ /* 0x000e260000002400 */
[----:B---3--:R-:W-:-:S04]  /*8d50*/  FMNMX.FTZ R47, R24, R47, !PT ;  /* 0x0000002f182f7209 */ /* 0x008fc80007810000 */
[----:B----4-:R-:W-:Y:S01]  /*8d60*/  FMNMX.FTZ R49, R28, R47, !PT ;  /* 0x0000002f1c317209 */ /* 0x010fe20007810000 */
[----:B------:R-:W1:Y:S03]  /*8d70*/  MUFU.TANH R176, R176 ;  /* 0x000000b000b07308 */ /* 0x000e660000002400 */
[----:B-----5:R-:W-:-:S04]  /*8d80*/  FMNMX.FTZ R49, R34, R49, !PT ;  /* 0x0000003122317209 */ /* 0x020fc80007810000 */
[----:B------:R-:W-:Y:S01]  /*8d90*/  FMNMX.FTZ R49, R36, R49, !PT ;  /* 0x0000003124317209 */ /* 0x000fe20007810000 */
[----:B------:R-:W2:Y:S01]  /*8da0*/  MUFU.TANH R48, R48 ;  /* 0x0000003000307308 */ /* 0x000ea20000002400 */
[----:B0-----:R-:W-:Y:S02]  /*8db0*/  FMNMX.FTZ R2, R178, R5, !PT ;  /* 0x00000005b2027209 */ /* 0x001fe40007810000 */
[----:B------:R-:W-:Y:S02]  /*8dc0*/  FMNMX.FTZ R49, R38, R49, !PT ;  /* 0x0000003126317209 */ /* 0x000fe40007810000 */
[----:B------:R-:W-:Y:S02]  /*8dd0*/  FMNMX.FTZ R2, R11, R2, !PT ;  /* 0x000000020b027209 */ /* 0x000fe40007810000 */
[----:B------:R-:W-:Y:S01]  /*8de0*/  FMNMX.FTZ R49, R40, R49, !PT ;  /* 0x0000003128317209 */ /* 0x000fe20007810000 */
[----:B------:R-:W0:Y:S01]  /*8df0*/  MUFU.TANH R50, R50 ;  /* 0x0000003200327308 */ /* 0x000e220000002400 */
[----:B------:R-:W-:-:S02]  /*8e00*/  FMNMX.FTZ R2, R13, R2, !PT ;  /* 0x000000020d027209 */ /* 0x000fc40007810000 */
[----:B------:R-:W-:Y:S02]  /*8e10*/  FMNMX.FTZ R49, R42, R49, !PT ;  /* 0x000000312a317209 */ /* 0x000fe40007810000 */
[----:B------:R-:W-:Y:S02]  /*8e20*/  FMNMX.FTZ R2, R15, R2, !PT ;  /* 0x000000020f027209 */ /* 0x000fe40007810000 */
[----:B------:R-:W-:Y:S01]  /*8e30*/  FMNMX.FTZ R51, R46, R49, !PT ;  /* 0x000000312e337209 */ /* 0x000fe20007810000 */
[----:B------:R-:W3:Y:S01]  /*8e40*/  MUFU.TANH R52, R52 ;  /* 0x0000003400347308 */ /* 0x000ee20000002400 */
[----:B------:R-:W-:Y:S02]  /*8e50*/  FMNMX.FTZ R2, R17, R2, !PT ;  /* 0x0000000211027209 */ /* 0x000fe40007810000 */
[----:B-1----:R-:W-:Y:S02]  /*8e60*/  FMNMX.FTZ R51, R176, R51, !PT ;  /* 0x00000033b0337209 */ /* 0x002fe40007810000 */
[----:B------:R-:W-:-:S02]  /*8e70*/  FMNMX.FTZ R2, R21, R2, !PT ;  /* 0x0000000215027209 */ /* 0x000fc40007810000 */
[----:B--2---:R-:W-:Y:S01]  /*8e80*/  FMNMX.FTZ R51, R48, R51, !PT ;  /* 0x0000003330337209 */ /* 0x004fe20007810000 */
[----:B------:R-:W1:Y:S01]  /*8e90*/  MUFU.TANH R54, R54 ;  /* 0x0000003600367308 */ /* 0x000e620000002400 */
[----:B------:R-:W-:Y:S02]  /*8ea0*/  FMNMX.FTZ R2, R25, R2, !PT ;  /* 0x0000000219027209 */ /* 0x000fe40007810000 */
[----:B0-----:R-:W-:Y:S02]  /*8eb0*/  FMNMX.FTZ R51, R50, R51, !PT ;  /* 0x0000003332337209 */ /* 0x001fe40007810000 */
[----:B------:R-:W-:-:S03]  /*8ec0*/  FMNMX.FTZ R5, R27, R2, !PT ;  /* 0x000000021b057209 */ /* 0x000fc60007810000 */
[----:B------:R-:W0:Y:S01]  /*8ed0*/  MUFU.TANH R56, R56 ;  /* 0x0000003800387308 */ /* 0x000e220000002400 */
[----:B------:R-:W-:Y:S02]  /*8ee0*/  FMNMX.FTZ R5, R62, R5, !PT ;  /* 0x000000053e057209 */ /* 0x000fe40007810000 */
[----:B---3--:R-:W-:Y:S02]  /*8ef0*/  FMNMX.FTZ R53, R52, R51, !PT ;  /* 0x0000003334357209 */ /* 0x008fe40007810000 */
[----:B------:R-:W-:-:S03]  /*8f00*/  FMNMX.FTZ R5, R64, R5, !PT ;  /* 0x0000000540057209 */ /* 0x000fc60007810000 */
[----:B------:R-:W2:Y:S01]  /*8f10*/  MUFU.TANH R58, R58 ;  /* 0x0000003a003a7308 */ /* 0x000ea20000002400 */
[----:B------:R-:W-:Y:S02]  /*8f20*/  FMNMX.FTZ R5, R68, R5, !PT ;  /* 0x0000000544057209 */ /* 0x000fe40007810000 */
[----:B-1----:R-:W-:-:S05]  /*8f30*/  FMNMX.FTZ R53, R54, R53, !PT ;  /* 0x0000003536357209 */ /* 0x002fca0007810000 */
[----:B------:R-:W-:Y:S01]  /*8f40*/  MUFU.TANH R60, R60 ;  /* 0x0000003c003c7308 */ /* 0x000fe20000002400 */
[----:B0-----:R-:W-:-:S07]  /*8f50*/  FMNMX.FTZ R53, R56, R53, !PT ;  /* 0x0000003538357209 */ /* 0x001fce0007810000 */
[----:B------:R-:W-:Y:S01]  /*8f60*/  MUFU.TANH R84, R84 ;  /* 0x0000005400547308 */ /* 0x000fe20000002400 */
[----:B--2---:R-:W-:-:S07]  /*8f70*/  FMNMX.FTZ R53, R58, R53, !PT ;  /* 0x000000353a357209 */ /* 0x004fce0007810000 */
        /* <DEDUP_REMOVED lines=33> */
[C---:B0-----:R-:W-:Y:S01]  /*9190*/  FMUL.FTZ R59, R12.reuse, R5 ;  /* 0x000000050c3b7220 */ /* 0x041fe20000410000 */
[----:B------:R-:W-:-:S03]  /*91a0*/  FADD.FTZ R2, -R12, R9 ;  /* 0x000000090c027221 */ /* 0x000fc60000010100 */
        /* <DEDUP_REMOVED lines=8> */
[-C--:B------:R-:W-:Y:S01]  /*9230*/  FMUL.FTZ R2, R2, R5.reuse ;  /* 0x0000000502027220 */ /* 0x080fe20000410000 */
[--C-:B------:R-:W-:Y:S01]  /*9240*/  FFMA.FTZ R16, R16, R5, -R59.reuse ;  /* 0x0000000510107223 */ /* 0x100fe2000001083b */
[----:B------:R-:W-:Y:S01]  /*9250*/  FMNMX.FTZ R13, R66, R11, !PT ;  /* 0x0000000b420d7209 */ /* 0x000fe20007810000 */
        /* <DEDUP_REMOVED lines=12> */
[----:B------:R-:W-:Y:S01]  /*9320*/  FMUL.FTZ R168, R67, UR58 ;  /* 0x0000003a43a87c20 */ /* 0x000fe20008410000 */
[----:B------:R-:W-:Y:S01]  /*9330*/  FMUL.FTZ R170, R71, UR58 ;  /* 0x0000003a47aa7c20 */ /* 0x000fe20008410000 */
[-CC-:B0-----:R-:W-:Y:S01]  /*9340*/  FFMA.FTZ R234, R27, R5.reuse, -R59.reuse ;  /* 0x000000051bea7223 */ /* 0x181fe2000001083b */
[----:B------:R-:W-:Y:S01]  /*9350*/  MUFU.EX2 R11, R6 ;  /* 0x00000006000b7308 */ /* 0x000fe20000000800 */
[----:B------:R-:W-:Y:S01]  /*9360*/  FFMA.FTZ R25, R172, R5, -R59 ;  /* 0x00000005ac197223 */ /* 0x000fe2000001083b */
[----:B------:R-:W-:Y:S01]  /*9370*/  HGMMA.64x128x16.F32.BF16 R88, R164, gdesc[UR8].tnspB, R88, gsb0 ;  /* 0x41e00008a4587df0 */ /* 0x000fe20008001858 */
[----:B------:R-:W-:Y:S01]  /*9380*/  UIADD3 UR10, UR6, 0x280, URZ ;  /* 0x00000280060a7890 */ /* 0x000fe2000fffe03f */
[----:B------:R-:W-:-:S04]  /*9390*/  UMOV UR11, 0x40000040 ;  /* 0x40000040000b7882 */ /* 0x000fc80000000000 */
[----:B------:R-:W0:Y:S08]  /*93a0*/  MUFU.TANH R168, R168 ;  /* 0x000000a800a87308 */ /* 0x000e300000002400 */
        /* <DEDUP_REMOVED lines=10> */
[----:B------:R-:W-:Y:S01]  /*9450*/  MUFU.EX2 R16, R16 ;  /* 0x0000001000107308 */ /* 0x000fe20000000800 */
[----:B------:R-:W-:Y:S01]  /*9460*/  FMNMX.FTZ R13, R39, R0, !PT ;  /* 0x00000000270d7209 */ /* 0x000fe20007810000 */
[----:B0-----:R-:W-:-:S03]  /*9470*/  FFMA.FTZ R4, R2, R4, R9 ;  /* 0x0000000402047223 */ /* 0x001fc60000010009 */
[----:B------:R-:W-:-:S03]  /*9480*/  FMNMX.FTZ R0, R82, R13, !PT ;  /* 0x0000000d52007209 */ /* 0x000fc60007810000 */
[----:B------:R-:W-:Y:S01]  /*9490*/  MUFU.EX2 R55, R55 ;  /* 0x0000003700377308 */ /* 0x000fe20000000800 */
[----:B------:R-:W-:-:S04]  /*94a0*/  FMNMX.FTZ R13, R41, R0, !PT ;  /* 0x00000000290d7209 */ /* 0x000fc80007810000 */
[----:B------:R-:W-:Y:S01]  /*94b0*/  FMNMX.FTZ R0, R86, R13, !PT ;  /* 0x0000000d56007209 */ /* 0x000fe20007810000 */
[-CC-:B------:R-:W-:Y:S01]  /*94c0*/  FFMA.FTZ R13, R72, R5.reuse, -R59.reuse ;  /* 0x00000005480d7223 */ /* 0x180fe2000001083b */
[----:B------:R-:W-:Y:S01]  /*94d0*/  FFMA.FTZ R72, R35, R5, -R59 ;  /* 0x0000000523487223 */ /* 0x000fe2000001083b */
[----:B------:R-:W-:Y:S01]  /*94e0*/  IMAD.U32 R35, RZ, RZ, UR7 ;  /* 0x00000007ff237e24 */ /* 0x000fe2000f8e00ff */
[----:B------:R-:W-:Y:S01]  /*94f0*/  UMOV UR7, 0x40000040 ;  /* 0x4000004000077882 */ /* 0x000fe20000000000 */
[----:B------:R-:W-:Y:S01]  /*9500*/  FMNMX.FTZ R0, R43, R0, !PT ;  /* 0x000000002b007209 */ /* 0x000fe20007810000 */
[----:B------:R-:W-:Y:S04]  /*9510*/  MUFU.EX2 R57, R57 ;  /* 0x0000003900397308 */ /* 0x000fe80000000800 */
[----:B------:R-:W0:Y:S04]  /*9520*/  SHFL.BFLY PT, R27, R0, 0x2, 0x1f ;  /* 0x0c401f00001b7f89 */ /* 0x000e2800000e0000 */
[----:B------:R1:W-:Y:S08]  /*9530*/  MUFU.EX2 R47, R180 ;  /* 0x000000b4002f7308 */ /* 0x0003f00000000800 */
[----:B------:R-:W-:Y:S01]  /*9540*/  MUFU.EX2 R30, R30 ;  /* 0x0000001e001e7308 */ /* 0x000fe20000000800 */
[----:B-1----:R-:W-:-:S07]  /*9550*/  F2FP.BF16.F32.PACK_AB R180, R45, R9 ;  /* 0x000000092db4723e */ /* 0x002fce00000010ff */
        /* <DEDUP_REMOVED lines=22> */
[----:B------:R-:W-:Y:S01]  /*96c0*/  FFMA.FTZ R24, R38, R5, -R7 ;  /* 0x0000000526187223 */ /* 0x000fe20000010807 */
[----:B------:R-:W-:-:S02]  /*96d0*/  WARPGROUP.DEPBAR.LE gsb0, 0x0 ;  /* 0x00008000000079c5 */ /* 0x000fc40000010000 */
[----:B------:R-:W-:Y:S01]  /*96e0*/  WARPGROUP.ARRIVE ;  /* 0x00000000000079c5 */ /* 0x000fe20000000000 */
[----:B------:R-:W0:Y:S01]  /*96f0*/  MUFU.EX2 R181, R181 ;  /* 0x000000b500b57308 */ /* 0x000e220000000800 */
[-CC-:B------:R-:W-:Y:S01]  /*9700*/  FFMA.FTZ R166, R32, R5.reuse, -R59.reuse ;  /* 0x0000000520a67223 */ /* 0x180fe2000001083b */
[-C--:B------:R-:W-:Y:S01]  /*9710*/  FFMA.FTZ R164, R182, R5.reuse, -R59 ;  /* 0x00000005b6a47223 */ /* 0x080fe2000001083b */
[-C--:B------:R-:W-:Y:S01]  /*9720*/  FFMA.FTZ R175, R46, R5.reuse, -R7 ;  /* 0x000000052eaf7223 */ /* 0x080fe20000010807 */
[-C--:B------:R-:W-:Y:S01]  /*9730*/  FFMA.FTZ R32, R232, R5.reuse, -R59 ;  /* 0x00000005e8207223 */ /* 0x080fe2000001083b */
[----:B------:R-:W-:Y:S01]  /*9740*/  HGMMA.64x128x16.F32.BF16 R88, R160, gdesc[UR8].tnspB, R88, gsb0 ;  /* 0x41e00008a0587df0 */ /* 0x000fe20008001858 */
[----:B------:R-:W-:Y:S01]  /*9750*/  UIADD3 UR10, UR6, 0x300, URZ ;  /* 0x00000300060a7890 */ /* 0x000fe2000fffe03f */
[-CC-:B------:R-:W-:Y:S01]  /*9760*/  FFMA.FTZ R173, R40, R5.reuse, -R7.reuse ;  /* 0x0000000528ad7223 */ /* 0x180fe20000010807 */
[----:B------:R-:W-:Y:S01]  /*9770*/  UMOV UR11, 0x40000040 ;  /* 0x40000040000b7882 */ /* 0x000fe20000000000 */
[----:B------:R-:W-:Y:S01]  /*9780*/  UIADD3 UR6, UR6, 0x380, URZ ;  /* 0x0000038006067890 */ /* 0x000fe2000fffe03f */
[----:B------:R-:W1:Y:S01]  /*9790*/  MUFU.EX2 R8, R8 ;  /* 0x0000000800087308 */ /* 0x000e620000000800 */
[-CC-:B------:R-:W-:Y:S01]  /*97a0*/  FFMA.FTZ R169, R48, R5.reuse, -R7.reuse ;  /* 0x0000000530a97223 */ /* 0x180fe20000010807 */
[-CC-:B------:R-:W-:Y:S01]  /*97b0*/  FFMA.FTZ R36, R50, R5.reuse, -R7.reuse ;  /* 0x0000000532247223 */ /* 0x180fe20000010807 */
[-CC-:B------:R-:W-:Y:S01]  /*97c0*/  FFMA.FTZ R34, R176, R5.reuse, -R7.reuse ;  /* 0x00000005b0227223 */ /* 0x180fe20000010807 */
[-CC-:B------:R-:W-:Y:S01]  /*97d0*/  FFMA.FTZ R171, R52, R5.reuse, -R7.reuse ;  /* 0x0000000534ab7223 */ /* 0x180fe20000010807 */
[-CC-:B------:R-:W-:Y:S01]  /*97e0*/  FFMA.FTZ R38, R54, R5.reuse, -R7.reuse ;  /* 0x0000000536267223 */ /* 0x180fe20000010807 */
[----:B------:R-:W-:Y:S01]  /*97f0*/  FFMA.FTZ R165, R56, R5, -R7 ;  /* 0x0000000538a57223 */ /* 0x000fe20000010807 */
[----:B0-----:R-:W-:Y:S01]  /*9800*/  FFMA.FTZ R3, R0, R3, R181 ;  /* 0x0000000300037223 */ /* 0x001fe200000100b5 */
[----:B------:R-:W0:Y:S01]  /*9810*/  MUFU.EX2 R183, R183 ;  /* 0x000000b700b77308 */ /* 0x000e220000000800 */
[-C--:B------:R-:W-:Y:S01]  /*9820*/  FFMA.FTZ R232, R21, R5.reuse, -R59 ;  /* 0x0000000515e87223 */ /* 0x080fe2000001083b */
[-CC-:B------:R-:W-:Y:S01]  /*9830*/  FFMA.FTZ R40, R58, R5.reuse, -R7.reuse ;  /* 0x000000053a287223 */ /* 0x180fe20000010807 */
[----:B------:R-:W-:Y:S01]  /*9840*/  F2FP.BF16.F32.PACK_AB R182, R55, R16 ;  /* 0x0000001037b6723e */ /* 0x000fe200000010ff */
[-C--:B------:R-:W-:Y:S01]  /*9850*/  FFMA.FTZ R167, R60, R5.reuse, -R7 ;  /* 0x000000053ca77223 */ /* 0x080fe20000010807 */
[-C--:B------:R-:W-:Y:S01]  /*9860*/  FFMA.FTZ R21, R64, R5.reuse, -R59 ;  /* 0x0000000540157223 */ /* 0x080fe2000001083b */
[-CC-:B------:R-:W-:Y:S01]  /*9870*/  FFMA.FTZ R37, R37, R5.reuse, -R7.reuse ;  /* 0x0000000525257223 */ /* 0x180fe20000010807 */
[----:B------:R-:W-:Y:S01]  /*9880*/  FFMA.FTZ R78, R78, R5, -R7 ;  /* 0x000000054e4e7223 */ /* 0x000fe20000010807 */
[----:B------:R-:W2:Y:S01]  /*9890*/  MUFU.EX2 R14, R14 ;  /* 0x0000000e000e7308 */ /* 0x000ea20000000800 */
[C---:B-1----:R-:W-:Y:S01]  /*98a0*/  FADD.FTZ R42, R8.reuse, R3 ;  /* 0x00000003082a7221 */ /* 0x042fe20000010000 */
[----:B------:R-:W-:Y:S01]  /*98b0*/  F2FP.BF16.F32.PACK_AB R181, R8, R181 ;  /* 0x000000b508b5723e */ /* 0x000fe200000010ff */
[-C--:B------:R-:W-:Y:S01]  /*98c0*/  FFMA.FTZ R64, R29, R5.reuse, -R59 ;  /* 0x000000051d407223 */ /* 0x080fe2000001083b */
[-C--:B------:R-:W-:Y:S01]  /*98d0*/  FFMA.FTZ R39, R39, R5.reuse, -R7 ;  /* 0x0000000527277223 */ /* 0x080fe20000010807 */
[-C--:B------:R-:W-:Y:S01]  /*98e0*/  FFMA.FTZ R29, R80, R5.reuse, -R59 ;  /* 0x00000005501d7223 */ /* 0x080fe2000001083b */
[-CC-:B------:R-:W-:Y:S01]  /*98f0*/  FFMA.FTZ R82, R82, R5.reuse, -R7.reuse ;  /* 0x0000000552527223 */ /* 0x180fe20000010807 */
[-CC-:B------:R-:W-:Y:S01]  /*9900*/  FFMA.FTZ R41, R41, R5.reuse, -R7.reuse ;  /* 0x0000000529297223 */ /* 0x180fe20000010807 */
[----:B------:R-:W-:Y:S01]  /*9910*/  MUFU.EX2 R177, R177 ;  /* 0x000000b100b17308 */ /* 0x000fe20000000800 */
[----:B0-----:R-:W-:Y:S01]  /*9920*/  FADD.FTZ R3, R183, R42 ;  /* 0x0000002ab7037221 */ /* 0x001fe20000010000 */
[-CC-:B------:R-:W-:Y:S01]  /*9930*/  FFMA.FTZ R42, R168, R5.reuse, -R7.reuse ;  /* 0x00000005a82a7223 */ /* 0x180fe20000010807 */
[----:B------:R-:W-:Y:S01]  /*9940*/  FFMA.FTZ R86, R86, R5, -R7 ;  /* 0x0000000556567223 */ /* 0x000fe20000010807 */
[----:B------:R-:W-:-:S04]  /*9950*/  F2FP.BF16.F32.PACK_AB R168, R53, R26 ;  /* 0x0000001a35a8723e */ /* 0x000fc800000010ff */
[----:B------:R-:W0:Y:S01]  /*9960*/  MUFU.EX2 R166, R166 ;  /* 0x000000a600a67308 */ /* 0x000e220000000800 */
[C---:B--2---:R-:W-:Y:S01]  /*9970*/  FADD.FTZ R48, R14.reuse, R3 ;  /* 0x000000030e307221 */ /* 0x044fe20000010000 */
[----:B------:R-:W-:-:S06]  /*9980*/  F2FP.BF16.F32.PACK_AB R183, R14, R183 ;  /* 0x000000b70eb7723e */ /* 0x000fcc00000010ff */
[----:B------:R-:W-:Y:S08]  /*9990*/  MUFU.EX2 R20, R20 ;  /* 0x0000001400147308 */ /* 0x000ff00000000800 */
[----:B------:R-:W-:Y:S01]  /*99a0*/  MUFU.EX2 R179, R179 ;  /* 0x000000b300b37308 */ /* 0x000fe20000000800 */
[----:B0-----:R-:W-:-:S07]  /*99b0*/  F2FP.BF16.F32.PACK_AB R176, R166, R57 ;  /* 0x00000039a6b0723e */ /* 0x001fce00000010ff */
[----:B------:R-:W0:Y:S08]  /*99c0*/  MUFU.EX2 R164, R164 ;  /* 0x000000a400a47308 */ /* 0x000e300000000800 */
[----:B------:R-:W-:Y:S08]  /*99d0*/  MUFU.EX2 R24, R24 ;  /* 0x0000001800187308 */ /* 0x000ff00000000800 */
[----:B------:R-:W1:Y:S01]  /*99e0*/  MUFU.EX2 R32, R32 ;  /* 0x0000002000207308 */ /* 0x000e620000000800 */
[----:B0-----:R-:W-:-:S07]  /*99f0*/  F2FP.BF16.F32.PACK_AB R178, R164, R47 ;  /* 0x0000002fa4b2723e */ /* 0x001fce00000010ff */
[----:B------:R-:W-:Y:S08]  /*9a00*/  MUFU.EX2 R173, R173 ;  /* 0x000000ad00ad7308 */ /* 0x000ff00000000800 */
[----:B------:R-:W-:Y:S01]  /*9a10*/  MUFU.EX2 R28, R28 ;  /* 0x0000001c001c7308 */ /* 0x000fe20000000800 */
[----:B-1----:R-:W-:-:S07]  /*9a20*/  F2FP.BF16.F32.PACK_AB R172, R49, R32 ;  /* 0x0000002031ac723e */ /* 0x002fce00000010ff */
        /* <DEDUP_REMOVED lines=11> */
[----:B------:R-:W-:Y:S01]  /*9ae0*/  IMAD.U32 R33, RZ, RZ, UR36 ;  /* 0x00000024ff217e24 */ /* 0x000fe2000f8e00ff */
[----:B------:R-:W-:Y:S01]  /*9af0*/  MUFU.EX2 R165, R165 ;  /* 0x000000a500a57308 */ /* 0x000fe20000000800 */
[----:B------:R-:W-:Y:S01]  /*9b00*/  HGMMA.64x128x16.F32.BF16 R88, R156, gdesc[UR8].tnspB, R88, gsb0 ;  /* 0x41e000089c587df0 */ /* 0x000fe20008001858 */
[-C--:B------:R-:W-:Y:S01]  /*9b10*/  FFMA.FTZ R160, R62, R5.reuse, -R59 ;  /* 0x000000053ea07223 */ /* 0x080fe2000001083b */
[-CC-:B------:R-:W-:Y:S01]  /*9b20*/  FFMA.FTZ R161, R66, R5.reuse, -R7.reuse ;  /* 0x0000000542a17223 */ /* 0x180fe20000010807 */
[----:B------:R-:W-:Y:S01]  /*9b30*/  @!P1 LEA R33, R33, UR37, 0x3 ;  /* 0x0000002521219c11 */ /* 0x000fe2000f8e18ff */
[-C--:B------:R-:W-:Y:S01]  /*9b40*/  FFMA.FTZ R163, R70, R5.reuse, -R7 ;  /* 0x0000000546a37223 */ /* 0x080fe20000010807 */
[----:B------:R-:W-:Y:S01]  /*9b50*/  FFMA.FTZ R62, R174, R5, -R59 ;  /* 0x00000005ae3e7223 */ /* 0x000fe2000001083b */
[----:B------:R-:W-:Y:S01]  /*9b60*/  F2FP.BF16.F32.PACK_AB R174, R51, R30 ;  /* 0x0000001e33ae723e */ /* 0x000fe200000010ff */
[----:B------:R-:W-:Y:S01]  /*9b70*/  MUFU.EX2 R232, R232 ;  /* 0x000000e800e87308 */ /* 0x000fe20000000800 */
[----:B------:R-:W-:-:S05]  /*9b80*/  @!P1 VIADD R33, R33, 0x34840 ;  /* 0x0003484021219836 */ /* 0x000fca0000000000 */
[----:B------:R-:W-:Y:S02]  /*9b90*/  @!P1 PRMT R33, RZ, 0x654, R33 ;  /* 0x00000654ff219816 */ /* 0x000fe40000000021 */
        /* <DEDUP_REMOVED lines=12> */
[----:B------:R-:W-:Y:S08]  /*9c60*/  MUFU.EX2 R27, R27 ;  /* 0x0000001b001b7308 */ /* 0x000ff00000000800 */
[----:B------:R-:W1:Y:S08]  /*9c70*/  MUFU.EX2 R64, R64 ;  /* 0x0000004000407308 */ /* 0x000e700000000800 */
[----:B------:R-:W-:Y:S08]  /*9c80*/  MUFU.EX2 R39, R39 ;  /* 0x0000002700277308 */ /* 0x000ff00000000800 */
[----:B------:R-:W-:Y:S01]  /*9c90*/  MUFU.EX2 R29, R29 ;  /* 0x0000001d001d7308 */ /* 0x000fe20000000800 */
[----:B------:R-:W-:-:S02]  /*9ca0*/  WARPGROUP.DEPBAR.LE gsb0, 0x0 ;  /* 0x00008000000079c5 */ /* 0x000fc40000010000 */
[----:B------:R-:W-:Y:S01]  /*9cb0*/  WARPGROUP.ARRIVE ;  /* 0x00000000000079c5 */ /* 0x000fe20000000000 */
[----:B------:R-:W-:-:S04]  /*9cc0*/  FFMA.FTZ R157, R74, R5, -R7 ;  /* 0x000000054a9d7223 */ /* 0x000fc80000010807 */
[----:B------:R-:W-:Y:S01]  /*9cd0*/  MUFU.EX2 R159, R78 ;  /* 0x0000004e009f7308 */ /* 0x000fe20000000800 */
[----:B0-----:R-:W-:Y:S02]  /*9ce0*/  F2FP.BF16.F32.PACK_AB R156, R62, R13 ;  /* 0x0000000d3e9c723e */ /* 0x001fe400000010ff */
[----:B-1----:R-:W-:Y:S01]  /*9cf0*/  F2FP.BF16.F32.PACK_AB R158, R64, R27 ;  /* 0x0000001b409e723e */ /* 0x002fe200000010ff */
[----:B------:R-:W-:Y:S04]  /*9d00*/  HGMMA.64x128x16.F32.BF16 R88, R152, gdesc[UR4].tnspB, R88, gsb0 ;  /* 0x41e0000498587df0 */ /* 0x000fe80008001858 */
[----:B------:R-:W-:Y:S08]  /*9d10*/  MUFU.EX2 R157, R157 ;  /* 0x0000009d009d7308 */ /* 0x000ff00000000800 */
        /* <DEDUP_REMOVED lines=9> */
[----:B--2---:R-:W-:-:S04]  /*9db0*/  @!P1 VIADD R33, R35, 0x34860 ;  /* 0x0003486023219836 */ /* 0x004fc80000000000 */
[----:B------:R-:W-:Y:S01]  /*9dc0*/  MUFU.EX2 R155, R86 ;  /* 0x00000056009b7308 */ /* 0x000fe20000000800 */
[----:B------:R-:W-:Y:S01]  /*9dd0*/  @!P1 PRMT R35, RZ, 0x654, R33 ;  /* 0x00000654ff239816 */ /* 0x000fe20000000021 */
[----:B------:R-:W-:Y:S01]  /*9de0*/  FADD.FTZ R33, R45, R4 ;  /* 0x000000042d217221 */ /* 0x000fe20000010000 */
[----:B------:R-:W-:Y:S02]  /*9df0*/  FFMA.FTZ R4, R84, R5, -R7 ;  /* 0x0000000554047223 */ /* 0x000fe40000010807 */
[----:B------:R0:W-:Y:S01]  /*9e00*/  @!P1 SYNCS.ARRIVE.TRANS64.RED.A1T0 RZ, [R35+URZ], RZ ;  /* 0x000000ff23ff99a7 */ /* 0x0001e2000810043f */
[----:B------:R-:W-:Y:S01]  /*9e10*/  FADD.FTZ R46, R16, R33 ;  /* 0x00000021102e7221 */ /* 0x000fe20000010000 */
[----:B------:R-:W-:Y:S01]  /*9e20*/  FADD.FTZ R33, R177, R48 ;  /* 0x00000030b1217221 */ /* 0x000fe20000010000 */
[C---:B------:R-:W-:Y:S01]  /*9e30*/  F2FP.BF16.F32.PACK_AB R177, R20.reuse, R177 ;  /* 0x000000b114b1723e */ /* 0x040fe200000010ff */
[----:B------:R-:W1:Y:S01]  /*9e40*/  MUFU.EX2 R4, R4 ;  /* 0x0000000400047308 */ /* 0x000e620000000800 */
[----:B------:R-:W-:Y:S01]  /*9e50*/  FADD.FTZ R46, R55, R46 ;  /* 0x0000002e372e7221 */ /* 0x000fe20000010000 */
[----:B------:R-:W-:-:S03]  /*9e60*/  FADD.FTZ R50, R20, R33 ;  /* 0x0000002114327221 */ /* 0x000fc60000010000 */
[----:B------:R-:W-:Y:S01]  /*9e70*/  FADD.FTZ R3, R57, R46 ;  /* 0x0000002e39037221 */ /* 0x000fe20000010000 */
[----:B------:R-:W-:Y:S01]  /*9e80*/  FADD.FTZ R33, R179, R50 ;  /* 0x00000032b3217221 */ /* 0x000fe20000010000 */
[-CC-:B------:R-:W-:Y:S01]  /*9e90*/  FFMA.FTZ R46, R170, R5.reuse, -R7.reuse ;  /* 0x00000005aa2e7223 */ /* 0x180fe20000010807 */
[----:B------:R-:W-:Y:S01]  /*9ea0*/  FFMA.FTZ R7, R43, R5, -R7 ;  /* 0x000000052b077223 */ /* 0x000fe20000010807 */
[----:B------:R-:W-:Y:S01]  /*9eb0*/  FADD.FTZ R48, R166, R3 ;  /* 0x00000003a6307221 */ /* 0x000fe20000010000 */
[----:B------:R-:W-:Y:S02]  /*9ec0*/  F2FP.BF16.F32.PACK_AB R179, R24, R179 ;  /* 0x000000b318b3723e */ /* 0x000fe400000010ff */
[----:B------:R-:W-:Y:S01]  /*9ed0*/  F2FP.BF16.F32.PACK_AB R170, R44, R11 ;  /* 0x0000000b2caa723e */ /* 0x000fe200000010ff */
[----:B------:R-:W-:Y:S01]  /*9ee0*/  FADD.FTZ R3, R47, R48 ;  /* 0x000000302f037221 */ /* 0x000fe20000010000 */
[----:B------:R-:W-:Y:S01]  /*9ef0*/  FADD.FTZ R48, R24, R33 ;  /* 0x0000002118307221 */ /* 0x000fe20000010000 */
[----:B------:R-:W2:Y:S01]  /*9f00*/  MUFU.EX2 R46, R46 ;  /* 0x0000002e002e7308 */ /* 0x000ea20000000800 */
[----:B------:R-:W-:Y:S01]  /*9f10*/  F2FP.BF16.F32.PACK_AB R166, R234, R15 ;  /* 0x0000000feaa6723e */ /* 0x000fe200000010ff */
[----:B------:R-:W-:Y:S01]  /*9f20*/  FADD.FTZ R3, R164, R3 ;  /* 0x00000003a4037221 */ /* 0x000fe20000010000 */
[----:B------:R-:W-:-:S03]  /*9f30*/  F2FP.BF16.F32.PACK_AB R164, R232, R17 ;  /* 0x00000011e8a4723e */ /* 0x000fc600000010ff */
[----:B------:R-:W-:Y:S01]  /*9f40*/  FADD.FTZ R50, R32, R3 ;  /* 0x0000000320327221 */ /* 0x000fe20000010000 */
[----:B------:R-:W-:Y:S01]  /*9f50*/  FADD.FTZ R3, R173, R48 ;  /* 0x00000030ad037221 */ /* 0x000fe20000010000 */
[----:B------:R-:W3:Y:S01]  /*9f60*/  MUFU.EX2 R7, R7 ;  /* 0x0000000700077308 */ /* 0x000ee20000000800 */
[C---:B------:R-:W-:Y:S01]  /*9f70*/  F2FP.BF16.F32.PACK_AB R173, R28.reuse, R173 ;  /* 0x000000ad1cad723e */ /* 0x040fe200000010ff */
        /* <DEDUP_REMOVED lines=24> */
[----:B-1----:R-:W-:Y:S02]  /*a100*/  F2FP.BF16.F32.PACK_AB R167, R4, R167 ;  /* 0x000000a704a7723e */ /* 0x002fe400000010ff */
[----:B------:R-:W-:Y:S01]  /*a110*/  FADD.FTZ R3, R234, R3 ;  /* 0x00000003ea037221 */ /* 0x000fe20000010000 */
[----:B------:R-:W-:-:S03]  /*a120*/  FADD.FTZ R8, R4, R9 ;  /* 0x0000000904087221 */ /* 0x000fc60000010000 */
        /* <DEDUP_REMOVED lines=8> */
[----:B------:R-:W-:Y:S01]  /*a1b0*/  F2FP.BF16.F32.PACK_AB R162, R25, R162 ;  /* 0x000000a219a2723e */ /* 0x000fe200000010ff */
[----:B------:R-:W-:-:S02]  /*a1c0*/  IMAD.MOV.U32 R9, RZ, RZ, R12 ;  /* 0x000000ffff097224 */ /* 0x000fc400078e000c */
[----:B------:R-:W-:Y:S01]  /*a1d0*/  FADD.FTZ R14, R25, R14 ;  /* 0x0000000e190e7221 */ /* 0x000fe20000010000 */
[C---:B--2---:R-:W-:Y:S01]  /*a1e0*/  FADD.FTZ R8, R46.reuse, R3 ;  /* 0x000000032e087221 */ /* 0x044fe20000010000 */
[----:B------:R-:W-:Y:S02]  /*a1f0*/  F2FP.BF16.F32.PACK_AB R163, R46, R163 ;  /* 0x000000a32ea3723e */ /* 0x000fe400000010ff */
        /* <DEDUP_REMOVED lines=17> */
[C---:B---3--:R-:W-:Y:S02]  /*a310*/  F2FP.BF16.F32.PACK_AB R155, R7.reuse, R155 ;  /* 0x0000009b079b723e */ /* 0x048fe400000010ff */
[----:B------:R-:W-:Y:S01]  /*a320*/  FADD.FTZ R4, R72, R3 ;  /* 0x0000000348047221 */ /* 0x000fe20000010000 */
[----:B------:R-:W-:Y:S01]  /*a330*/  FADD.FTZ R3, R7, R8 ;  /* 0x0000000807037221 */ /* 0x000fe20000010000 */
[----:B------:R-:W-:Y:S01]  /*a340*/  IMAD.MOV.U32 R7, RZ, RZ, R6 ;  /* 0x000000ffff077224 */ /* 0x000fe200078e0006 */
[----:B0-----:R-:W-:Y:S06]  /*a350*/  @P2 BRA `(.L_x_2249) ;  /* 0xffffffd400ec2947 */ /* 0x001fec000383ffff */
.L_x_2240:
        /* <DEDUP_REMOVED lines=67> */
.L_x_2250:
[----:B------:R-:W-:Y:S01]  /*a790*/  ULEA UR5, UR36, UR37, 0x3 ;  /* 0x0000002524057291 */ /* 0x000fe2000f8e183f */
[----:B------:R-:W-:-:S05]  /*a7a0*/  IMAD.U32 R0, RZ, RZ, UR38 ;  /* 0x00000026ff007e24 */ /* 0x000fca000f8e00ff */
[----:B------:R-:W-:-:S04]  /*a7b0*/  SHF.L.U32 R0, R0, 0x1f, RZ ;  /* 0x0000001f00007819 */ /* 0x000fc800000006ff */
[----:B------:R0:W1:Y:S01]  /*a7c0*/  SYNCS.PHASECHK.TRANS64.TRYWAIT P2, [UR5+0x34850], R0 ;  /* 0x03485000ff0075a7 */ /* 0x0000620008040145 */
[----:B------:R-:W-:Y:S05]  /*a7d0*/  @!P0 BRA `(.L_x_2251) ;  /* 0x0000000000048947 */ /* 0x000fea0003800000 */
[----:B------:R-:W-:Y:S01]  /*a7e0*/  BPT.TRAP 0x1 ;  /* 0x000000040000795c */ /* 0x000fe20000300000 */
.L_x_2251:
[----:B-1----:R-:W-:Y:S05]  /*a7f0*/  @P2 BRA `(.L_x_2252) ;  /* 0x0000000000082947 */ /* 0x002fea0003800000 */
[----:B------:R-:W1:Y:S02]  /*a800*/  SYNCS.PHASECHK.TRANS64.TRYWAIT P0, [UR5+0x34850], R0 ;  /* 0x03485000ff0075a7 */ /* 0x000e640008000145 */
[----:B-1----:R-:W-:Y:S05]  /*a810*/  @!P0 BRA `(.L_x_2253) ;  /* 0x000000a800448947 */ /* 0x002fea0003800000 */
.L_x_2252:
[----:B------:R-:W-:Y:S01]  /*a820*/  UIADD3 UR37, UR37, 0x400, URZ ;  /* 0x0000040025257890 */ /* 0x000fe2000fffe03f */
[----:B------:R-:W-:Y:S01]  /*a830*/  WARPGROUP.ARRIVE ;  /* 0x00000000000079c5 */ /* 0x000fe20000000000 */
[----:B------:R-:W-:Y:S01]  /*a840*/  UMOV UR7, 0x40000040 ;  /* 0x4000004000077882 */ /* 0x000fe20000000000 */
[----:B-1----:R-:W1:Y:S01]  /*a850*/  SHFL.BFLY PT, R7, R4, 0x2, 0x1f ;  /* 0x0c401f0004077f89 */ /* 0x002e6200000e0000 */
[----:B------:R-:W-:Y:S01]  /*a860*/  USHF.R.U32.HI UR37, URZ, 0x4, UR37 ;  /* 0x000000043f257899 */ /* 0x000fe20008011625 */
[----:B------:R-:W-:Y:S02]  /*a870*/  IMAD.MOV.U32 R94, RZ, RZ, -0x800000 ;  /* 0xff800000ff5e7424 */ /* 0x000fe400078e00ff */
[----:B0-----:R-:W0:Y:S01]  /*a880*/  SHFL.BFLY PT, R0, R3, 0x2, 0x1f ;  /* 0x0c401f0003007f89 */ /* 0x001e2200000e0000 */
[----:B------:R-:W-:Y:S01]  /*a890*/  ULOP3.LUT UR37, UR37, 0x3fff, URZ, 0xc0, !UPT ;  /* 0x00003fff25257892 */ /* 0x000fe2000f8ec03f */
[----:B------:R-:W-:-:S03]  /*a8a0*/  VIADD R209, R209, 0x1 ;  /* 0x00000001d1d17836 */ /* 0x000fc60000000000 */
[----:B------:R-:W-:-:S04]  /*a8b0*/  ULOP3.LUT UR4, UR37, 0x4000000, URZ, 0xfc, !UPT ;  /* 0x0400000025047892 */ /* 0x000fc8000f8efc3f */
[----:B------:R-:W-:Y:S02]  /*a8c0*/  ULEA UR4, UR36, UR4, 0xb ;  /* 0x0000000424047291 */ /* 0x000fe4000f8e583f */
[----:B------:R-:W-:-:S04]  /*a8d0*/  UIADD3 UR36, UR36, 0x1, URZ ;  /* 0x0000000124247890 */ /* 0x000fc8000fffe03f */
[----:B------:R-:W-:Y:S01]  /*a8e0*/  UISETP.NE.AND UP0, UPT, UR36, 0x2, UPT ;  /* 0x000000022400788c */ /* 0x000fe2000bf05270 */
[----:B------:R-:W-:Y:S02]  /*a8f0*/  UMOV UR6, UR4 ;  /* 0x0000000400067c82 */ /* 0x000fe40008000000 */
[----:B------:R-:W-:Y:S01]  /*a900*/  HGMMA.64x128x16.F32.BF16 R24, R180, gdesc[UR4].tnspB, R24, gsb0 ;  /* 0x41e00004b4187df0 */ /* 0x000fe20008001818 */
[----:B------:R-:W-:Y:S01]  /*a910*/  UIADD3 UR6, UR4, 0x80, URZ ;  /* 0x0000008004067890 */ /* 0x000fe2000fffe03f */
[----:B-1----:R-:W-:Y:S01]  /*a920*/  FADD.FTZ R7, R7, R4 ;  /* 0x0000000407077221 */ /* 0x002fe20000010000 */
[----:B------:R-:W-:Y:S01]  /*a930*/  UMOV UR7, 0x40000040 ;  /* 0x4000004000077882 */ /* 0x000fe20000000000 */
[----:B------:R-:W-:Y:S02]  /*a940*/  IMAD.MOV.U32 R4, RZ, RZ, RZ ;  /* 0x000000ffff047224 */ /* 0x000fe400078e00ff */
[----:B0-----:R-:W-:Y:S01]  /*a950*/  FADD.FTZ R2, R0, R3 ;  /* 0x0000000300027221 */ /* 0x001fe20000010000 */
[----:B------:R-:W-:Y:S01]  /*a960*/  IMAD.U32 R3, RZ, RZ, UR5 ;  /* 0x00000005ff037e24 */ /* 0x000fe2000f8e00ff */
[----:B------:R-:W0:Y:S01]  /*a970*/  SHFL.BFLY PT, R0, R7, 0x1, 0x1f ;  /* 0x0c201f0007007f89 */ /* 0x000e2200000e0000 */
[----:B------:R-:W-:-:S03]  /*a980*/  USEL UR36, UR36, URZ, UP0 ;  /* 0x0000003f24247287 */ /* 0x000fc60008000000 */
[----:B------:R-:W1:Y:S01]  /*a990*/  SHFL.BFLY PT, R9, R2, 0x1, 0x1f ;  /* 0x0c201f0002097f89 */ /* 0x000e6200000e0000 */
[----:B0-----:R-:W-:Y:S01]  /*a9a0*/  FADD.FTZ R11, R7, R0 ;  /* 0x00000000070b7221 */ /* 0x001fe20000010000 */
[----:B------:R-:W-:Y:S02]  /*a9b0*/  IMAD.MOV.U32 R0, RZ, RZ, -0x800000 ;  /* 0xff800000ff007424 */ /* 0x000fe400078e00ff */
[----:B-1----:R-:W-:Y:S02]  /*a9c0*/  FADD.FTZ R13, R2, R9 ;  /* 0x00000009020d7221 */ /* 0x002fe40000010000 */
[----:B------:R-:W-:Y:S01]  /*a9d0*/  FSETP.NE.FTZ.AND P0, PT, R11, RZ, PT ;  /* 0x000000ff0b00720b */ /* 0x000fe20003f15000 */
[----:B------:R-:W-:Y:S02]  /*a9e0*/  IMAD.MOV.U32 R9, RZ, RZ, RZ ;  /* 0x000000ffff097224 */ /* 0x000fe400078e00ff */
[----:B------:R-:W-:Y:S01]  /*a9f0*/  @!P1 VIADD R2, R3, 0x34860 ;  /* 0x0003486003029836 */ /* 0x000fe20000000000 */
[----:B------:R-:W-:-:S04]  /*aa00*/  FSETP.NE.FTZ.AND P2, PT, R13, RZ, PT ;  /* 0x000000ff0d00720b */ /* 0x000fc80003f55000 */
[----:B------:R-:W-:-:S05]  /*aa10*/  @!P1 PRMT R2, RZ, 0x654, R2 ;  /* 0x00000654ff029816 */ /* 0x000fca0000000002 */
        /* <DEDUP_REMOVED lines=56> */
[-C--:B-1----:R-:W-:Y:S01]  /*ada0*/  FMUL.FTZ R2, R24, R4.reuse ;  /* 0x0000000418027220 */ /* 0x082fe20000410000 */
        /* <DEDUP_REMOVED lines=55> */
[----:B------:R-:W-:-:S07]  /*b120*/  FMUL.FTZ R87, R87, R9 ;  /* 0x0000000957577220 */ /* 0x000fce0000410000 */
.L_x_2223:
        /* <DEDUP_REMOVED lines=8> */
[----:B------:R-:W2:Y:S01]  /*b1b0*/  S2R R5, SR_SWINHI ;  /* 0x0000000000057919 */ /* 0x000ea20000002f00 */
[----:B------:R-:W-:Y:S01]  /*b1c0*/  F2FP.BF16.F32.PACK_AB R36, R73, R72 ;  /* 0x000000484924723e */ /* 0x000fe200000010ff */
[----:B------:R-:W3:Y:S01]  /*b1d0*/  LDC.64 R106, c[0x0][0xc00] ;  /* 0x00030000ff6a7b82 */ /* 0x000ee20000000a00 */
[----:B------:R-:W-:Y:S01]  /*b1e0*/  ULDC.64 UR4, c[0x0][0xc08] ;  /* 0x0003020000047ab9 */ /* 0x000fe20000000a00 */
[----:B------:R-:W-:Y:S02]  /*b1f0*/  MOV R16, R22 ;  /* 0x0000001600107202 */ /* 0x000fe40000000f00 */
[----:B--2---:R-:W-:-:S03]  /*b200*/  MOV R17, R5 ;  /* 0x0000000500117202 */ /* 0x004fc60000000f00 */
[----:B------:R-:W-:-:S03]  /*b210*/  IMAD.WIDE R8, R228, 0x2, R16 ;  /* 0x00000002e4087825 */ /* 0x000fc600078e0210 */
[C---:B------:R-:W-:Y:S02]  /*b220*/  IADD3 R11, P3, R8.reuse, 0x4000, RZ ;  /* 0x00004000080b7810 */ /* 0x040fe40007f7e0ff */
[C---:B------:R-:W-:Y:S02]  /*b230*/  IADD3 R95, P2, R8.reuse, 0x4020, RZ ;  /* 0x00004020085f7810 */ /* 0x040fe40007f5e0ff */
[----:B------:R-:W-:Y:S01]  /*b240*/  LOP3.LUT R4, R11, 0x380, RZ, 0xc0, !PT ;  /* 0x000003800b047812 */ /* 0x000fe200078ec0ff */
[--C-:B------:R-:W-:Y:S01]  /*b250*/  IMAD.X R29, RZ, RZ, R9.reuse, P3 ;  /* 0x000000ffff1d7224 */ /* 0x100fe200018e0609 */
[----:B------:R-:W-:Y:S01]  /*b260*/  LOP3.LUT R6, R95, 0x380, RZ, 0xc0, !PT ;  /* 0x000003805f067812 */ /* 0x000fe200078ec0ff */
[----:B------:R-:W-:Y:S01]  /*b270*/  IMAD.X R33, RZ, RZ, R9, P2 ;  /* 0x000000ffff217224 */ /* 0x000fe200010e0609 */
[----:B------:R-:W-:Y:S02]  /*b280*/  IADD3 R105, P0, R8, 0x4060, RZ ;  /* 0x0000406008697810 */ /* 0x000fe40007f1e0ff */
[----:B------:R-:W-:-:S02]  /*b290*/  SHF.R.U64 R4, R4, 0x3, RZ ;  /* 0x0000000304047819 */ /* 0x000fc400000012ff */
[C---:B------:R-:W-:Y:S01]  /*b2a0*/  LOP3.LUT R5, R8.reuse, 0x380, RZ, 0xc0, !PT ;  /* 0x0000038008057812 */ /* 0x040fe200078ec0ff */
[--C-:B------:R-:W-:Y:S01]  /*b2b0*/  IMAD.X R31, RZ, RZ, R9.reuse, P0 ;  /* 0x000000ffff1f7224 */ /* 0x100fe200000e0609 */
[C---:B------:R-:W-:Y:S02]  /*b2c0*/  IADD3 R103, P1, R8.reuse, 0x4040, RZ ;  /* 0x0000404008677810 */ /* 0x040fe40007f3e0ff */
[----:B------:R-:W-:Y:S02]  /*b2d0*/  IADD3 R35, P6, R8, 0x20, RZ ;  /* 0x0000002008237810 */ /* 0x000fe40007fde0ff */
[----:B------:R-:W-:Y:S01]  /*b2e0*/  SHF.R.U64 R6, R6, 0x3, RZ ;  /* 0x0000000306067819 */ /* 0x000fe200000012ff */
[--C-:B------:R-:W-:Y:S01]  /*b2f0*/  IMAD.X R15, RZ, RZ, R9.reuse, P1 ;  /* 0x000000ffff0f7224 */ /* 0x100fe200008e0609 */
[C---:B------:R-:W-:Y:S01]  /*b300*/  IADD3 R39, P4, R8.reuse, 0x60, RZ ;  /* 0x0000006008277810 */ /* 0x040fe20007f9e0ff */
[----:B------:R-:W-:Y:S01]  /*b310*/  IMAD.X R13, RZ, RZ, R9, P6 ;  /* 0x000000ffff0d7224 */ /* 0x000fe200030e0609 */
[----:B------:R-:W-:-:S02]  /*b320*/  IADD3 R37, P5, R8, 0x40, RZ ;  /* 0x0000004008257810 */ /* 0x000fc40007fbe0ff */
[----:B------:R-:W-:Y:S01]  /*b330*/  LOP3.LUT R12, R105, 0x380, RZ, 0xc0, !PT ;  /* 0x00000380690c7812 */ /* 0x000fe200078ec0ff */
[----:B------:R-:W-:Y:S01]  /*b340*/  IMAD.X R7, RZ, RZ, R9, P4 ;  /* 0x000000ffff077224 */ /* 0x000fe200020e0609 */
[----:B------:R-:W-:Y:S02]  /*b350*/  LOP3.LUT R28, R4, R11, RZ, 0x3c, !PT ;  /* 0x0000000b041c7212 */ /* 0x000fe400078e3cff */
[----:B------:R-:W-:Y:S02]  /*b360*/  SHF.R.U64 R5, R5, 0x3, RZ ;  /* 0x0000000305057819 */ /* 0x000fe400000012ff */
[----:B------:R-:W-:Y:S02]  /*b370*/  LOP3.LUT R10, R103, 0x380, RZ, 0xc0, !PT ;  /* 0x00000380670a7812 */ /* 0x000fe400078ec0ff */
[----:B------:R-:W-:Y:S02]  /*b380*/  LOP3.LUT R32, R6, R95, RZ, 0x3c, !PT ;  /* 0x0000005f06207212 */ /* 0x000fe400078e3cff */
[----:B------:R-:W-:-:S02]  /*b390*/  LOP3.LUT R4, R35, 0x380, RZ, 0xc0, !PT ;  /* 0x0000038023047812 */ /* 0x000fc400078ec0ff */
[----:B------:R-:W-:Y:S02]  /*b3a0*/  LOP3.LUT R6, R39, 0x380, RZ, 0xc0, !PT ;  /* 0x0000038027067812 */ /* 0x000fe400078ec0ff */
[----:B------:R-:W-:Y:S02]  /*b3b0*/  LOP3.LUT R34, R37, 0x380, RZ, 0xc0, !PT ;  /* 0x0000038025227812 */ /* 0x000fe400078ec0ff */
[----:B------:R-:W-:Y:S02]  /*b3c0*/  SHF.R.U64 R12, R12, 0x3, RZ ;  /* 0x000000030c0c7819 */ /* 0x000fe400000012ff */
[----:B------:R-:W-:Y:S01]  /*b3d0*/  LOP3.LUT R8, R5, R8, RZ, 0x3c, !PT ;  /* 0x0000000805087212 */ /* 0x000fe200078e3cff */
[----:B------:R-:W-:Y:S01]  /*b3e0*/  IMAD.X R5, RZ, RZ, R9, P5 ;  /* 0x000000ffff057224 */ /* 0x000fe200028e0609 */
[----:B------:R-:W-:Y:S02]  /*b3f0*/  SHF.R.U64 R10, R10, 0x3, RZ ;  /* 0x000000030a0a7819 */ /* 0x000fe400000012ff */
[----:B------:R-:W-:-:S02]  /*b400*/  SHF.R.U64 R4, R4, 0x3, RZ ;  /* 0x0000000304047819 */ /* 0x000fc400000012ff */
[----:B------:R-:W-:Y:S02]  /*b410*/  SHF.R.U64 R6, R6, 0x3, RZ ;  /* 0x0000000306067819 */ /* 0x000fe400000012ff */
[----:B------:R-:W-:Y:S02]  /*b420*/  SHF.R.U64 R34, R34, 0x3, RZ ;  /* 0x0000000322227819 */ /* 0x000fe400000012ff */
[----:B------:R-:W-:Y:S02]  /*b430*/  LOP3.LUT R30, R12, R105, RZ, 0x3c, !PT ;  /* 0x000000690c1e7212 */ /* 0x000fe400078e3cff */
[----:B------:R-:W-:Y:S02]  /*b440*/  LOP3.LUT R14, R10, R103, RZ, 0x3c, !PT ;  /* 0x000000670a0e7212 */ /* 0x000fe400078e3cff */
[----:B-1----:R-:W-:Y:S01]  /*b450*/  MOV R24, R8 ;  /* 0x0000000800187202 */ /* 0x002fe20000000f00 */
[----:B------:R-:W1:Y:S01]  /*b460*/  LDC.64 R102, c[0x0][0xc00] ;  /* 0x00030000ff667b82 */ /* 0x000e620000000a00 */
[----:B------:R-:W-:-:S02]  /*b470*/  LOP3.LUT R12, R4, R35, RZ, 0x3c, !PT ;  /* 0x00000023040c7212 */ /* 0x000fc400078e3cff */
[----:B------:R-:W-:Y:S02]  /*b480*/  F2FP.BF16.F32.PACK_AB R8, R3, R2 ;  /* 0x000000020308723e */ /* 0x000fe400000010ff */
[----:B------:R-:W-:Y:S02]  /*b490*/  F2FP.BF16.F32.PACK_AB R9, R93, R92 ;  /* 0x0000005c5d09723e */ /* 0x000fe400000010ff */
[----:B------:R-:W-:Y:S02]  /*b4a0*/  F2FP.BF16.F32.PACK_AB R10, R21, R20 ;  /* 0x00000014150a723e */ /* 0x000fe400000010ff */
[----:B------:R-:W-:Y:S01]  /*b4b0*/  F2FP.BF16.F32.PACK_AB R11, R97, R96 ;  /* 0x00000060610b723e */ /* 0x000fe200000010ff */
[----:B------:R-:W-:Y:S01]  /*b4c0*/  BAR.SYNC.DEFER_BLOCKING 0x1, 0x100 ;  /* 0x0044000000007b1d */ /* 0x000fe20000010000 */
[----:B------:R-:W-:Y:S02]  /*b4d0*/  LOP3.LUT R6, R6, R39, RZ, 0x3c, !PT ;  /* 0x0000002706067212 */ /* 0x000fe400078e3cff */
        /* <DEDUP_REMOVED lines=9> */
[----:B------:R-:W-:Y:S02]  /*b570*/  F2FP.BF16.F32.PACK_AB R12, R49, R48 ;  /* 0x00000030310c723e */ /* 0x000fe400000010ff */
[----:B------:R-:W-:Y:S01]  /*b580*/  F2FP.BF16.F32.PACK_AB R13, R51, R50 ;  /* 0x00000032330d723e */ /* 0x000fe200000010ff */
[----:B------:R2:W-:Y:S01]  /*b590*/  STSM.16.M88.4 [R24], R8 ;  /* 0x0000000818007844 */ /* 0x0005e20000000200 */
[----:B------:R-:W-:Y:S02]  /*b5a0*/  F2FP.BF16.F32.PACK_AB R14, R53, R52 ;  /* 0x00000034350e723e */ /* 0x000fe400000010ff */
[----:B------:R-:W-:Y:S01]  /*b5b0*/  F2FP.BF16.F32.PACK_AB R15, R55, R54 ;  /* 0x00000036370f723e */ /* 0x000fe200000010ff */
[----:B------:R4:W-:Y:S01]  /*b5c0*/  STSM.16.M88.4 [R108], R4 ;  /* 0x000000046c007844 */ /* 0x0009e20000000200 */
[----:B------:R-:W-:-:S02]  /*b5d0*/  MOV R95, R30 ;  /* 0x0000001e005f7202 */ /* 0x000fc40000000f00 */
[----:B------:R-:W-:Y:S02]  /*b5e0*/  MOV R104, R28 ;  /* 0x0000001c00687202 */ /* 0x000fe40000000f00 */
[----:B------:R-:W-:Y:S02]  /*b5f0*/  F2FP.BF16.F32.PACK_AB R28, R57, R56 ;  /* 0x00000038391c723e */ /* 0x000fe400000010ff */
[----:B------:R-:W-:Y:S02]  /*b600*/  F2FP.BF16.F32.PACK_AB R29, R59, R58 ;  /* 0x0000003a3b1d723e */ /* 0x000fe400000010ff */
[----:B------:R-:W-:Y:S02]  /*b610*/  F2FP.BF16.F32.PACK_AB R30, R61, R60 ;  /* 0x0000003c3d1e723e */ /* 0x000fe400000010ff */
[----:B------:R-:W-:Y:S02]  /*b620*/  F2FP.BF16.F32.PACK_AB R31, R63, R62 ;  /* 0x0000003e3f1f723e */ /* 0x000fe400000010ff */
[----:B--2---:R-:W-:-:S02]  /*b630*/  F2FP.BF16.F32.PACK_AB R8, R41, R40 ;  /* 0x000000282908723e */ /* 0x004fc400000010ff */
[----:B------:R-:W-:Y:S02]  /*b640*/  F2FP.BF16.F32.PACK_AB R9, R43, R42 ;  /* 0x0000002a2b09723e */ /* 0x000fe400000010ff */
[----:B------:R-:W-:Y:S02]  /*b650*/  F2FP.BF16.F32.PACK_AB R10, R45, R44 ;  /* 0x0000002c2d0a723e */ /* 0x000fe400000010ff */
[----:B------:R-:W-:Y:S02]  /*b660*/  F2FP.BF16.F32.PACK_AB R11, R47, R46 ;  /* 0x0000002e2f0b723e */ /* 0x000fe400000010ff */
[----:B------:R-:W-:Y:S02]  /*b670*/  MOV R24, R32 ;  /* 0x0000002000187202 */ /* 0x000fe40000000f00 */
[----:B------:R-:W-:Y:S01]  /*b680*/  F2FP.BF16.F32.PACK_AB R32, R65, R64 ;  /* 0x000000404120723e */ /* 0x000fe200000010ff */
[----:B------:R3:W-:Y:S01]  /*b690*/  STSM.16.M88.4 [R38], R8 ;  /* 0x0000000826007844 */ /* 0x0007e20000000200 */
[----:B------:R-:W-:-:S02]  /*b6a0*/  F2FP.BF16.F32.PACK_AB R33, R67, R66 ;  /* 0x000000424321723e */ /* 0x000fc400000010ff */
[----:B------:R-:W-:Y:S01]  /*b6b0*/  F2FP.BF16.F32.PACK_AB R34, R69, R68 ;  /* 0x000000444522723e */ /* 0x000fe200000010ff */
[----:B------:R2:W-:Y:S01]  /*b6c0*/  STSM.16.M88.4 [R39], R12 ;  /* 0x0000000c27007844 */ /* 0x0005e20000000200 */
[----:B------:R-:W-:Y:S02]  /*b6d0*/  F2FP.BF16.F32.PACK_AB R35, R71, R70 ;  /* 0x000000464723723e */ /* 0x000fe400000010ff */
[----:B------:R-:W-:Y:S01]  /*b6e0*/  F2FP.BF16.F32.PACK_AB R37, R75, R74 ;  /* 0x0000004a4b25723e */ /* 0x000fe200000010ff */
[----:B------:R0:W-:Y:S01]  /*b6f0*/  STSM.16.M88.4 [R104], R28 ;  /* 0x0000001c68007844 */ /* 0x0001e20000000200 */
[----:B----4-:R-:W-:Y:S02]  /*b700*/  F2FP.BF16.F32.PACK_AB R4, R81, R80 ;  /* 0x000000505104723e */ /* 0x010fe400000010ff */
[----:B------:R-:W-:Y:S01]  /*b710*/  F2FP.BF16.F32.PACK_AB R5, R83, R82 ;  /* 0x000000525305723e */ /* 0x000fe200000010ff */
[----:B------:R-:W-:Y:S01]  /*b720*/  STSM.16.M88.4 [R24], R32 ;  /* 0x0000002018007844 */ /* 0x000fe20000000200 */
[----:B------:R-:W-:-:S02]  /*b730*/  F2FP.BF16.F32.PACK_AB R6, R85, R84 ;  /* 0x000000545506723e */ /* 0x000fc400000010ff */
[----:B------:R-:W-:Y:S01]  /*b740*/  F2FP.BF16.F32.PACK_AB R7, R87, R86 ;  /* 0x000000565707723e */ /* 0x000fe200000010ff */
[----:B---3--:R-:W-:Y:S01]  /*b750*/  IMAD.WIDE R8, R186, 0x4, R106 ;  /* 0x00000004ba087825 */ /* 0x008fe200078e026a */
[----:B------:R-:W-:Y:S02]  /*b760*/  F2FP.BF16.F32.PACK_AB R38, R77, R76 ;  /* 0x0000004c4d26723e */ /* 0x000fe400000010ff */
[----:B-1----:R-:W-:Y:S02]  /*b770*/  ISETP.NE.U32.AND P0, PT, R102, RZ, PT ;  /* 0x000000ff6600720c */ /* 0x002fe40003f05070 */
[----:B--2---:R-:W-:Y:S02]  /*b780*/  F2FP.BF16.F32.PACK_AB R39, R79, R78 ;  /* 0x0000004e4f27723e */ /* 0x004fe400000010ff */
[----:B------:R-:W-:Y:S01]  /*b790*/  ISETP.NE.AND.EX P0, PT, R103, RZ, PT, P0 ;  /* 0x000000ff6700720c */ /* 0x000fe20003f05300 */
[----:B0-----:R-:W-:Y:S02]  /*b7a0*/  IMAD.MOV.U32 R104, RZ, RZ, RZ ;  /* 0x000000ffff687224 */ /* 0x001fe400078e00ff */
[----:B------:R-:W-:Y:S04]  /*b7b0*/  STSM.16.M88.4 [R105], R36 ;  /* 0x0000002469007844 */ /* 0x000fe80000000200 */
[----:B------:R0:W-:Y:S01]  /*b7c0*/  STSM.16.M88.4 [R95], R4 ;  /* 0x000000045f007844 */ /* 0x0001e20000000200 */
[----:B------:R-:W-:Y:S01]  /*b7d0*/  BAR.SYNC.DEFER_BLOCKING 0x1, 0x100 ;  /* 0x0044000000007b1d */ /* 0x000fe20000010000 */
[----:B------:R-:W-:-:S07]  /*b7e0*/  ISETP.NE.U32.AND P1, PT, RZ, UR4, PT ;  /* 0x00000004ff007c0c */ /* 0x000fce000bf25070 */
[----:B0-----:R-:W0:Y:S08]  /*b7f0*/  LDC R5, c[0x0][0xad4] ;  /* 0x0002b500ff057b82 */ /* 0x001e300000000800 */
[----:B------:R-:W1:Y:S01]  /*b800*/  LDC R95, c[0x0][0xbe8] ;  /* 0x0002fa00ff5f7b82 */ /* 0x000e620000000800 */
[----:B------:R-:W2:Y:S01]  /*b810*/  @P0 LDG.E R104, desc[UR56][R8.64] ;  /* 0x0000003808680981 */ /* 0x000ea2000c1e1900 */
[----:B------:R-:W-:Y:S01]  /*b820*/  ISETP.NE.AND.EX P1, PT, RZ, UR5, PT, P1 ;  /* 0x00000005ff007c0c */ /* 0x000fe2000bf25310 */
[----:B------:R-:W-:-:S12]  /*b830*/  IMAD.MOV.U32 R30, RZ, RZ, 0x9b8 ;  /* 0x000009b8ff1e7424 */ /* 0x000fd800078e00ff */
[C---:B------:R-:W-:Y:S01]  /*b840*/  @P1 LEA R12, P2, R186.reuse, UR4, 0x2 ;  /* 0x00000004ba0c1c11 */ /* 0x040fe2000f8410ff */
[----:B------:R-:W-:Y:S02]  /*b850*/  ULDC UR4, c[0x0][0xa88] ;  /* 0x0002a20000047ab9 */ /* 0x000fe40000000800 */
[----:B------:R-:W-:Y:S01]  /*b860*/  IMAD.U32 R24, RZ, RZ, UR4 ;  /* 0x00000004ff187e24 */ /* 0x000fe2000f8e00ff */
[----:B------:R-:W-:Y:S02]  /*b870*/  @P1 LEA.HI.X R13, R186, UR5, R191, 0x2, P2 ;  /* 0x00000005ba0d1c11 */ /* 0x000fe400090f14bf */
[C---:B------:R-:W-:Y:S02]  /*b880*/  ISETP.NE.AND P2, PT, R190.reuse, RZ, PT ;  /* 0x000000ffbe00720c */ /* 0x040fe40003f45270 */
[----:B-1----:R-:W-:Y:S01]  /*b890*/  ISETP.NE.AND P4, PT, R95, 0x1, PT ;  /* 0x000000015f00780c */ /* 0x002fe20003f85270 */
[----:B------:R1:W5:Y:S01]  /*b8a0*/  @P1 LDG.E R24, desc[UR56][R12.64] ;  /* 0x000000380c181981 */ /* 0x000362000c1e1900 */
[----:B0-----:R-:W-:Y:S01]  /*b8b0*/  SEL R5, R190, R5, P2 ;  /* 0x00000005be057207 */ /* 0x001fe20001000000 */
[----:B------:R-:W-:Y:S01]  /*b8c0*/  IMAD.IADD R35, R185, 0x1, R18 ;  /* 0x00000001b9237824 */ /* 0x000fe200078e0212 */
[----:B------:R-:W-:-:S02]  /*b8d0*/  ISETP.NE.U32.AND P2, PT, R102, RZ, PT ;  /* 0x000000ff6600720c */ /* 0x000fc40003f45070 */
[----:B------:R-:W-:Y:S02]  /*b8e0*/  ISETP.GT.AND P3, PT, R5, 0x1, PT ;  /* 0x000000010500780c */ /* 0x000fe40003f64270 */
[----:B------:R-:W-:Y:S01]  /*b8f0*/  ISETP.NE.AND.EX P2, PT, R103, RZ, PT, P2 ;  /* 0x000000ff6700720c */ /* 0x000fe20003f45320 */
[----:B------:R-:W0:Y:S01]  /*b900*/  LDC.64 R4, c[0x0][0xba8] ;  /* 0x0002ea00ff047b82 */ /* 0x000e220000000a00 */
[----:B------:R-:W-:Y:S02]  /*b910*/  SEL R30, R30, 0x978, P3 ;  /* 0x000009781e1e7807 */ /* 0x000fe40001800000 */
[----:B------:R-:W-:Y:S02]  /*b920*/  SEL R186, R186, RZ, !P2 ;  /* 0x000000ffbaba7207 */ /* 0x000fe40005000000 */
[----:B------:R-:W-:Y:S02]  /*b930*/  SEL R191, R191, RZ, !P2 ;  /* 0x000000ffbfbf7207 */ /* 0x000fe40005000000 */
[----:B------:R-:W-:Y:S01]  /*b940*/  SEL R29, R207, RZ, P3 ;  /* 0x000000ffcf1d7207 */ /* 0x000fe20001800000 */
[----:B------:R-:W3:Y:S08]  /*b950*/  LDC.64 R10, c[0x0][R30+0x220] ;  /* 0x000088001e0a7b82 */ /* 0x000ef00000000a00 */
[----:B------:R-:W4:Y:S08]  /*b960*/  LDC.64 R6, c[0x0][R30+0x218] ;  /* 0x000086001e067b82 */ /* 0x000f300000000a00 */
[----:B------:R-:W2:Y:S08]  /*b970*/  @P4 LDC R32, c[0x0][0xbec] ;  /* 0x0002fb00ff204b82 */ /* 0x000eb00000000800 */
[----:B------:R-:W2:Y:S01]  /*b980*/  @P4 LDC R33, c[0x0][0xbf0] ;  /* 0x0002fc00ff214b82 */ /* 0x000ea20000000800 */
[----:B---3--:R-:W-:-:S04]  /*b990*/  IMAD R11, R11, R186, RZ ;  /* 0x000000ba0b0b7224 */ /* 0x008fc800078e02ff */
[C---:B------:R-:W-:Y:S02]  /*b9a0*/  IMAD R191, R10.reuse, R191, R11 ;  /* 0x000000bf0abf7224 */ /* 0x040fe400078e020b */
[----:B------:R-:W-:Y:S01]  /*b9b0*/  IMAD.WIDE.U32 R10, R10, R186, RZ ;  /* 0x000000ba0a0a7225 */ /* 0x000fe200078e00ff */
[----:B-1----:R-:W1:Y:S03]  /*b9c0*/  LDC.64 R12, c[0x0][R30+0x228] ;  /* 0x00008a001e0c7b82 */ /* 0x002e660000000a00 */
[----:B----4-:R-:W-:-:S04]  /*b9d0*/  IMAD.WIDE.U32 R14, R6, R189, RZ ;  /* 0x000000bd060e7225 */ /* 0x010fc800078e00ff */
[----:B------:R-:W-:Y:S01]  /*b9e0*/  IMAD R31, R7, R189, RZ ;  /* 0x000000bd071f7224 */ /* 0x000fe200078e02ff */
[----:B0-----:R-:W0:Y:S01]  /*b9f0*/  @!P3 LDC R4, c[0x0][0xb50] ;  /* 0x0002d400ff04bb82 */ /* 0x001e220000000800 */
[----:B------:R-:W-:Y:S02]  /*ba00*/  IMAD.IADD R191, R11, 0x1, R191 ;  /* 0x000000010bbf7824 */ /* 0x000fe400078e02bf */
[----:B------:R-:W-:Y:S01]  /*ba10*/  IMAD.IADD R31, R15, 0x1, R31 ;  /* 0x000000010f1f7824 */ /* 0x000fe200078e021f */
[----:B------:R-:W-:-:S04]  /*ba20*/  MOV R15, R35 ;  /* 0x00000023000f7202 */ /* 0x000fc80000000f00 */
[----:B------:R-:W3:Y:S01]  /*ba30*/  LDC.64 R6, c[0x0][R30+0x210] ;  /* 0x000084001e067b82 */ /* 0x000ee20000000a00 */
[----:B-1----:R-:W-:-:S07]  /*ba40*/  IMAD R13, R13, R29, RZ ;  /* 0x0000001d0d0d7224 */ /* 0x002fce00078e02ff */
[----:B------:R-:W1:Y:S01]  /*ba50*/  @!P3 LDC R5, c[0x0][0xb54] ;  /* 0x0002d500ff05bb82 */ /* 0x000e620000000800 */
[--C-:B--2---:R-:W-:Y:S01]  /*ba60*/  IADD3 R28, P2, P5, R10, R14, R104.reuse ;  /* 0x0000000e0a1c7210 */ /* 0x104fe20007d5e068 */
[----:B------:R-:W-:Y:S01]  /*ba70*/  @P4 IMAD.HI.U32 R14, R35, R32, RZ ;  /* 0x00000020230e4227 */ /* 0x000fe200078e00ff */
[----:B------:R-:W-:-:S03]  /*ba80*/  SHF.R.S32.HI R102, RZ, 0x1f, R104 ;  /* 0x0000001fff667819 */ /* 0x000fc60000011468 */
[----:B------:R-:W-:Y:S01]  /*ba90*/  IMAD.WIDE.U32 R10, R12, R29, RZ ;  /* 0x0000001d0c0a7225 */ /* 0x000fe200078e00ff */
[----:B------:R-:W-:Y:S02]  /*baa0*/  @P4 SHF.R.U32.HI R15, RZ, R33, R14 ;  /* 0x00000021ff0f4219 */ /* 0x000fe4000001160e */
[----:B------:R-:W-:Y:S01]  /*bab0*/  IADD3.X R12, R191, R31, R102, P2, P5 ;  /* 0x0000001fbf0c7210 */ /* 0x000fe200017ea466 */
[----:B------:R-:W-:Y:S01]  /*bac0*/  IMAD.IADD R29, R11, 0x1, R13 ;  /* 0x000000010b1d7824 */ /* 0x000fe200078e020d */
[----:B------:R-:W-:Y:S01]  /*bad0*/  IADD3 R10, P2, P5, R15, R28, R10 ;  /* 0x0000001c0f0a7210 */ /* 0x000fe20007d5e00a */
[--C-:B------:R-:W-:Y:S01]  /*bae0*/  IMAD.MOV R14, RZ, RZ, -R15.reuse ;  /* 0x000000ffff0e7224 */ /* 0x100fe200078e0a0f */
[----:B------:R-:W-:-:S03]  /*baf0*/  SHF.R.S32.HI R11, RZ, 0x1f, R15 ;  /* 0x0000001fff0b7819 */ /* 0x000fc6000001140f */
[----:B------:R-:W-:Y:S01]  /*bb00*/  IMAD R13, R95, R14, R35 ;  /* 0x0000000e5f0d7224 */ /* 0x000fe200078e0223 */
[----:B------:R-:W-:-:S03]  /*bb10*/  IADD3.X R11, R11, R12, R29, P2, P5 ;  /* 0x0000000c0b0b7210 */ /* 0x000fc600017ea41d */
[----:B---3--:R-:W-:Y:S01]  /*bb20*/  IMAD R7, R7, R13, RZ ;  /* 0x0000000d07077224 */ /* 0x008fe200078e02ff */
[----:B------:R-:W-:-:S05]  /*bb30*/  SHF.R.S32.HI R15, RZ, 0x1f, R13 ;  /* 0x0000001fff0f7819 */ /* 0x000fca000001140d */
[C---:B------:R-:W-:Y:S02]  /*bb40*/  IMAD R15, R6.reuse, R15, R7 ;  /* 0x0000000f060f7224 */ /* 0x040fe400078e0207 */
[----:B------:R-:W-:-:S04]  /*bb50*/  IMAD.WIDE.U32 R6, R6, R13, R10 ;  /* 0x0000000d06067225 */ /* 0x000fc800078e000a */
[----:B------:R-:W-:Y:S01]  /*bb60*/  IMAD.IADD R7, R7, 0x1, R15 ;  /* 0x0000000107077824 */ /* 0x000fe200078e020f */
[----:B0-----:R-:W-:-:S04]  /*bb70*/  LEA R10, P2, R6, R4, 0x2 ;  /* 0x00000004060a7211 */ /* 0x001fc800078410ff */
[----:B-1----:R-:W-:Y:S01]  /*bb80*/  LEA.HI.X R11, R6, R5, R7, 0x2, P2 ;  /* 0x00000005060b7211 */ /* 0x002fe200010f1407 */
[----:B------:R-:W-:Y:S08]  /*bb90*/  @P1 BRA `(.L_x_2256) ;  /* 0x0000000000101947 */ /* 0x000ff00003800000 */
[----:B------:R-:W-:Y:S05]  /*bba0*/  @!P0 BRA `(.L_x_2256) ;  /* 0x00000000000c8947 */ /* 0x000fea0003800000 */
[----:B------:R-:W2:Y:S04]  /*bbb0*/  LDG.E R5, desc[UR56][R8.64] ;  /* 0x0000003808057981 */ /* 0x000ea8000c1e1900 */
[----:B-----5:R-:W2:Y:S02]  /*bbc0*/  LDG.E R24, desc[UR56][R8.64+0x4] ;  /* 0x0000043808187981 */ /* 0x020ea4000c1e1900 */
[----:B--2---:R-:W-:-:S07]  /*bbd0*/  IMAD.IADD R24, R24, 0x1, -R5 ;  /* 0x0000000118187824 */ /* 0x004fce00078e0a05 */
.L_x_2256:
[----:B------:R-:W-:Y:S01]  /*bbe0*/  SHFL.IDX PT, R4, R10, RZ, 0x1c1f ;  /* 0x001c1fff0a047589 */ /* 0x000fe200000e0000 */
[----:B------:R-:W-:Y:S01]  /*bbf0*/  IMAD.IADD R13, R227, 0x1, R18 ;  /* 0x00000001e30d7824 */ /* 0x000fe200078e0212 */
[----:B------:R-:W-:Y:S01]  /*bc00*/  LOP3.LUT P0, RZ, R210, 0x3, RZ, 0xc0, !PT ;  /* 0x00000003d2ff7812 */ /* 0x000fe2000780c0ff */
[----:B-----5:R-:W-:Y:S01]  /*bc10*/  IMAD R24, R24, R95, RZ ;  /* 0x0000005f18187224 */ /* 0x020fe200078e02ff */
[----:B------:R-:W0:Y:S01]  /*bc20*/  SHFL.IDX PT, R5, R11, RZ, 0x1c1f ;  /* 0x001c1fff0b057589 */ /* 0x000e2200000e0000 */
[----:B------:R-:W-:-:S03]  /*bc30*/  VIADD R29, R13, 0x8 ;  /* 0x000000080d1d7836 */ /* 0x000fc60000000000 */
[----:B------:R-:W-:Y:S01]  /*bc40*/  SHFL.IDX PT, R6, R10, 0x1, 0x1c1f ;  /* 0x003c1f000a067f89 */ /* 0x000fe200000e0000 */
[-C--:B------:R-:W-:Y:S02]  /*bc50*/  ISETP.GE.OR P1, PT, R13, R24.reuse, P0 ;  /* 0x000000180d00720c */ /* 0x080fe40000726670 */
[----:B------:R-:W-:Y:S01]  /*bc60*/  ISETP.GE.OR P0, PT, R29, R24, P0 ;  /* 0x000000181d00720c */ /* 0x000fe20000706670 */
[----:B------:R-:W1:Y:S10]  /*bc70*/  SHFL.IDX PT, R7, R11, 0x1, 0x1c1f ;  /* 0x003c1f000b077f89 */ /* 0x000e7400000e0000 */
[----:B0-----:R0:W-:Y:S04]  /*bc80*/  @!P1 ST.E desc[UR56][R4.64], R94 ;  /* 0x0000005e04009985 */ /* 0x0011e8000c101938 */
[----:B-1----:R0:W-:Y:S01]  /*bc90*/  @!P0 ST.E desc[UR56][R6.64], R0 ;  /* 0x0000000006008985 */ /* 0x0021e2000c101938 */
[----:B------:R-:W-:Y:S05]  /*bca0*/  @P3 BRA `(.L_x_2257) ;  /* 0x00000008007c3947 */ /* 0x000fea0003800000 */
[----:B------:R-:W-:Y:S01]  /*bcb0*/  IMAD R3, R208, 0x40, R23 ;  /* 0x00000040d0037824 */ /* 0x000fe200078e0217 */
[----:B------:R-:W1:Y:S01]  /*bcc0*/  @P4 LDC R49, c[0x0][0xbec] ;  /* 0x0002fb00ff314b82 */ /* 0x000e620000000800 */
[----:B------:R-:W-:Y:S02]  /*bcd0*/  ULDC.64 UR4, c[0x0][0xaa0] ;  /* 0x0002a80000047ab9 */ /* 0x000fe40000000a00 */
[----:B------:R-:W-:-:S03]  /*bce0*/  IMAD.WIDE R16, R3, 0x2, R16 ;  /* 0x0000000203107825 */ /* 0x000fc600078e0210 */
[C---:B------:R-:W-:Y:S02]  /*bcf0*/  IADD3 R9, P6, R16.reuse, 0x1000, RZ ;  /* 0x0000100010097810 */ /* 0x040fe40007fde0ff */
[----:B------:R-:W2:Y:S01]  /*bd00*/  @P4 LDC R51, c[0x0][0xbf0] ;  /* 0x0002fc00ff334b82 */ /* 0x000ea20000000800 */
[C---:B------:R-:W-:Y:S02]  /*bd10*/  IADD3 R13, P5, R16.reuse, 0x2000, RZ ;  /* 0x00002000100d7810 */ /* 0x040fe40007fbe0ff */
[----:B------:R-:W-:Y:S02]  /*bd20*/  LOP3.LUT R8, R9, 0x380, RZ, 0xc0, !PT ;  /* 0x0000038009087812 */ /* 0x000fe400078ec0ff */
[----:B------:R-:W-:Y:S02]  /*bd30*/  IADD3 R29, P3, R16, 0x3000, RZ ;  /* 0x00003000101d7810 */ /* 0x000fe40007f7e0ff */
[----:B------:R-:W-:Y:S02]  /*bd40*/  SHF.R.U64 R8, R8, 0x3, RZ ;  /* 0x0000000308087819 */ /* 0x000fe400000012ff */
[----:B------:R-:W-:-:S02]  /*bd50*/  IADD3 R33, P2, R16, 0x4000, RZ ;  /* 0x0000400010217810 */ /* 0x000fc40007f5e0ff */
[----:B------:R-:W-:Y:S01]  /*bd60*/  LOP3.LUT R8, R8, R9, RZ, 0x3c, !PT ;  /* 0x0000000908087212 */ /* 0x000fe200078e3cff */
[--C-:B------:R-:W-:Y:S01]  /*bd70*/  IMAD.X R9, RZ, RZ, R17.reuse, P6 ;  /* 0x000000ffff097224 */ /* 0x100fe200030e0611 */
[C---:B------:R-:W-:Y:S02]  /*bd80*/  IADD3 R3, P6, R16.reuse, 0x7000, RZ ;  /* 0x0000700010037810 */ /* 0x040fe40007fde0ff */
[C---:B------:R-:W-:Y:S02]  /*bd90*/  IADD3 R37, P1, R16.reuse, 0x5000, RZ ;  /* 0x0000500010257810 */ /* 0x040fe40007f3e0ff */
[C---:B------:R-:W-:Y:S01]  /*bda0*/  IADD3 R41, P0, R16.reuse, 0x6000, RZ ;  /* 0x0000600010297810 */ /* 0x040fe20007f1e0ff */
[----:B------:R-:W-:Y:S01]  /*bdb0*/  IMAD.X R45, RZ, RZ, R17, P6 ;  /* 0x000000ffff2d7224 */ /* 0x000fe200030e0611 */
[----:B0-----:R-:W-:Y:S01]  /*bdc0*/  LOP3.LUT R5, R16, 0x380, RZ, 0xc0, !PT ;  /* 0x0000038010057812 */ /* 0x001fe200078ec0ff */
[----:B------:R-:W5:Y:S01]  /*bdd0*/  LD.E.128 R8, desc[UR56][R8.64] ;  /* 0x0000003808087980 */ /* 0x000f62000c101d00 */
[----:B------:R-:W-:-:S02]  /*bde0*/  LOP3.LUT R0, R3, 0x380, RZ, 0xc0, !PT ;  /* 0x0000038003007812 */ /* 0x000fc400078ec0ff */
[----:B------:R-:W-:Y:S02]  /*bdf0*/  LOP3.LUT R12, R13, 0x380, RZ, 0xc0, !PT ;  /* 0x000003800d0c7812 */ /* 0x000fe400078ec0ff */
[----:B------:R-:W-:Y:S02]  /*be00*/  LOP3.LUT R28, R29, 0x380, RZ, 0xc0, !PT ;  /* 0x000003801d1c7812 */ /* 0x000fe400078ec0ff */
[----:B------:R-:W-:Y:S02]  /*be10*/  LOP3.LUT R32, R33, 0x380, RZ, 0xc0, !PT ;  /* 0x0000038021207812 */ /* 0x000fe400078ec0ff */
[----:B------:R-:W-:Y:S02]  /*be20*/  LOP3.LUT R36, R37, 0x380, RZ, 0xc0, !PT ;  /* 0x0000038025247812 */ /* 0x000fe400078ec0ff */
[----:B------:R-:W-:Y:S02]  /*be30*/  LOP3.LUT R40, R41, 0x380, RZ, 0xc0, !PT ;  /* 0x0000038029287812 */ /* 0x000fe400078ec0ff */
[----:B------:R-:W-:-:S02]  /*be40*/  SHF.R.U64 R5, R5, 0x3, RZ ;  /* 0x0000000305057819 */ /* 0x000fc400000012ff */
[----:B------:R-:W-:Y:S02]  /*be50*/  SHF.R.U64 R0, R0, 0x3, RZ ;  /* 0x0000000300007819 */ /* 0x000fe400000012ff */
[----:B------:R-:W-:Y:S02]  /*be60*/  SHF.R.U64 R12, R12, 0x3, RZ ;  /* 0x000000030c0c7819 */ /* 0x000fe400000012ff */
[----:B------:R-:W-:Y:S02]  /*be70*/  SHF.R.U64 R28, R28, 0x3, RZ ;  /* 0x000000031c1c7819 */ /* 0x000fe400000012ff */
[----:B------:R-:W-:Y:S02]  /*be80*/  SHF.R.U64 R32, R32, 0x3, RZ ;  /* 0x0000000320207819 */ /* 0x000fe400000012ff */
[----:B------:R-:W-:Y:S02]  /*be90*/  SHF.R.U64 R36, R36, 0x3, RZ ;  /* 0x0000000324247819 */ /* 0x000fe400000012ff */
[----:B------:R-:W-:-:S02]  /*bea0*/  SHF.R.U64 R40, R40, 0x3, RZ ;  /* 0x0000000328287819 */ /* 0x000fc400000012ff */
[----:B------:R-:W-:Y:S02]  /*beb0*/  LOP3.LUT R16, R5, R16, RZ, 0x3c, !PT ;  /* 0x0000001005107212 */ /* 0x000fe400078e3cff */
[----:B------:R-:W-:Y:S01]  /*bec0*/  LOP3.LUT R44, R0, R3, RZ, 0x3c, !PT ;  /* 0x00000003002c7212 */ /* 0x000fe200078e3cff */
[----:B------:R-:W-:Y:S01]  /*bed0*/  IMAD R3, R102, UR4, RZ ;  /* 0x0000000466037c24 */ /* 0x000fe2000f8e02ff */
        /* <DEDUP_REMOVED lines=10> */
[----:B------:R0:W5:Y:S01]  /*bf80*/  LD.E.128 R4, desc[UR56][R16.64] ;  /* 0x0000003810047980 */ /* 0x000162000c101d00 */
[----:B------:R-:W-:-:S03]  /*bf90*/  SHF.R.S32.HI R21, RZ, 0x1f, R186 ;  /* 0x0000001fff157819 */ /* 0x000fc600000114ba */
[----:B------:R-:W5:Y:S04]  /*bfa0*/  LD.E.128 R12, desc[UR56][R12.64] ;  /* 0x000000380c0c7980 */ /* 0x000f68000c101d00 */
[----:B------:R-:W5:Y:S01]  /*bfb0*/  LD.E.128 R28, desc[UR56][R28.64] ;  /* 0x000000381c1c7980 */ /* 0x000f62000c101d00 */
[C---:B0-----:R-:W-:Y:S02]  /*bfc0*/  IMAD R17, R104.reuse, UR5, R3 ;  /* 0x0000000568117c24 */ /* 0x041fe4000f8e0203 */
[----:B------:R-:W-:Y:S01]  /*bfd0*/  IMAD.WIDE.U32 R2, R104, UR4, RZ ;  /* 0x0000000468027c25 */ /* 0x000fe2000f8e00ff */
[----:B------:R-:W-:Y:S01]  /*bfe0*/  ULDC.64 UR4, c[0x0][0xae8] ;  /* 0x0002ba0000047ab9 */ /* 0x000fe20000000a00 */
[----:B------:R-:W5:Y:S02]  /*bff0*/  LD.E.128 R32, desc[UR56][R32.64] ;  /* 0x0000003820207980 */ /* 0x000f64000c101d00 */
[----:B------:R-:W-:-:S02]  /*c000*/  IMAD.IADD R3, R3, 0x1, R17 ;  /* 0x0000000103037824 */ /* 0x000fc400078e0211 */
[----:B------:R-:W-:Y:S01]  /*c010*/  IMAD R17, R188, 0x20, R208 ;  /* 0x00000020bc117824 */ /* 0x000fe200078e02d0 */
[----:B------:R-:W5:Y:S03]  /*c020*/  LD.E.128 R36, desc[UR56][R36.64] ;  /* 0x0000003824247980 */ /* 0x000f66000c101d00 */
[----:B------:R-:W-:Y:S01]  /*c030*/  IMAD.IADD R20, R18, 0x1, R17 ;  /* 0x0000000112147824 */ /* 0x000fe200078e0211 */
[----:B------:R-:W5:Y:S01]  /*c040*/  LD.E.128 R40, desc[UR56][R40.64] ;  /* 0x0000003828287980 */ /* 0x000f62000c101d00 */
[----:B------:R-:W-:-:S03]  /*c050*/  IMAD.WIDE.U32 R2, R189, UR4, R2 ;  /* 0x00000004bd027c25 */ /* 0x000fc6000f8e0002 */
[----:B------:R-:W5:Y:S01]  /*c060*/  LD.E.128 R44, desc[UR56][R44.64] ;  /* 0x000000382c2c7980 */ /* 0x000f62000c101d00 */
[----:B-1----:R-:W-:Y:S01]  /*c070*/  @P4 IMAD.HI.U32 R0, R20, R49, RZ ;  /* 0x0000003114004227 */ /* 0x002fe200078e00ff */
[----:B------:R-:W-:Y:S01]  /*c080*/  @!PT LDS RZ, [RZ] ;  /* 0x00000000fffff984 */ /* 0x000fe20000000800 */
[----:B------:R-:W-:Y:S01]  /*c090*/  @!PT LDS RZ, [RZ] ;  /* 0x00000000fffff984 */ /* 0x000fe20000000800 */
[----:B------:R-:W-:Y:S01]  /*c0a0*/  @!PT LDS RZ, [RZ] ;  /* 0x00000000fffff984 */ /* 0x000fe20000000800 */
[----:B------:R-:W-:Y:S01]  /*c0b0*/  @!PT LDS RZ, [RZ] ;  /* 0x00000000fffff984 */ /* 0x000fe20000000800 */
[----:B------:R0:W-:Y:S06]  /*c0c0*/  MEMBAR.ALL.CTA ;  /* 0x0000000000007992 */ /* 0x0001ec0000008000 */
[----:B0-----:R-:W0:Y:S01]  /*c0d0*/  FENCE.VIEW.ASYNC.S ;  /* 0x00000000000073c6 */ /* 0x001e220000000000 */
[----:B------:R-:W-:Y:S01]  /*c0e0*/  IMAD R3, R189, UR5, R3 ;  /* 0x00000005bd037c24 */ /* 0x000fe2000f8e0203 */
[----:B------:R-:W-:Y:S01]  /*c0f0*/  ULDC.64 UR4, c[0x0][0xaf0] ;  /* 0x0002bc0000047ab9 */ /* 0x000fe20000000a00 */
[----:B------:R-:W-:Y:S01]  /*c100*/  IMAD.MOV.U32 R17, RZ, RZ, R20 ;  /* 0x000000ffff117224 */ /* 0x000fe200078e0014 */
[----:B--2---:R-:W-:Y:S01]  /*c110*/  @P4 SHF.R.U32.HI R17, RZ, R51, R0 ;  /* 0x00000033ff114219 */ /* 0x004fe20000011600 */
[----:B------:R-:W-:-:S03]  /*c120*/  IMAD R21, R21, UR4, RZ ;  /* 0x0000000415157c24 */ /* 0x000fc6000f8e02ff */
[--C-:B------:R-:W-:Y:S01]  /*c130*/  SHF.R.S32.HI R0, RZ, 0x1f, R17.reuse ;  /* 0x0000001fff007819 */ /* 0x100fe20000011411 */
[----:B------:R-:W-:Y:S02]  /*c140*/  IMAD.MOV R16, RZ, RZ, -R17 ;  /* 0x000000ffff107224 */ /* 0x000fe400078e0a11 */
[C---:B------:R-:W-:Y:S02]  /*c150*/  IMAD R21, R186.reuse, UR5, R21 ;  /* 0x00000005ba157c24 */ /* 0x040fe4000f8e0215 */
[----:B------:R-:W-:Y:S01]  /*c160*/  IMAD.WIDE.U32 R2, R186, UR4, R2 ;  /* 0x00000004ba027c25 */ /* 0x000fe2000f8e0002 */
[----:B------:R-:W-:-:S03]  /*c170*/  ULDC.64 UR4, c[0x0][0xae0] ;  /* 0x0002b80000047ab9 */ /* 0x000fc60000000a00 */
[----:B------:R-:W-:Y:S02]  /*c180*/  IMAD R0, R0, UR4, RZ ;  /* 0x0000000400007c24 */ /* 0x000fe4000f8e02ff */
[----:B------:R-:W-:Y:S02]  /*c190*/  IMAD R95, R95, R16, R20 ;  /* 0x000000105f5f7224 */ /* 0x000fe400078e0214 */
[----:B------:R-:W-:Y:S02]  /*c1a0*/  IMAD.IADD R3, R3, 0x1, R21 ;  /* 0x0000000103037824 */ /* 0x000fe400078e0215 */
[C---:B------:R-:W-:Y:S01]  /*c1b0*/  IMAD R21, R17.reuse, UR5, R0 ;  /* 0x0000000511157c24 */ /* 0x040fe2000f8e0200 */
[----:B------:R-:W-:Y:S01]  /*c1c0*/  SHF.R.S32.HI R0, RZ, 0x1f, R95 ;  /* 0x0000001fff007819 */ /* 0x000fe2000001145f */
[----:B------:R-:W-:Y:S01]  /*c1d0*/  IMAD.WIDE.U32 R2, R17, UR4, R2 ;  /* 0x0000000411027c25 */ /* 0x000fe2000f8e0002 */
[----:B------:R-:W-:-:S03]  /*c1e0*/  ULDC.64 UR4, c[0x0][0xad8] ;  /* 0x0002b60000047ab9 */ /* 0x000fc60000000a00 */
[----:B------:R-:W-:Y:S02]  /*c1f0*/  IMAD.IADD R3, R3, 0x1, R21 ;  /* 0x0000000103037824 */ /* 0x000fe400078e0215 */
[----:B------:R-:W-:Y:S02]  /*c200*/  IMAD R0, R0, UR4, RZ ;  /* 0x0000000400007c24 */ /* 0x000fe4000f8e02ff */
[----:B------:R-:W-:Y:S02]  /*c210*/  IMAD.IADD R49, R208, 0x1, R18 ;  /* 0x00000001d0317824 */ /* 0x000fe400078e0212 */
        /* <DEDUP_REMOVED lines=12> */
[----:B0-----:R0:W-:Y:S01]  /*c2e0*/  SYNCS.ARRIVE.TRANS64.RED.A1T0 RZ, [R22+URZ], RZ ;  /* 0x000000ff16ff79a7 */ /* 0x0011e2000810043f */
[----:B------:R0:W1:Y:S01]  /*c2f0*/  SHFL.IDX PT, R16, R0, RZ, 0x181f ;  /* 0x00181fff00107589 */ /* 0x00006200000e0000 */
[----:B------:R-:W-:Y:S03]  /*c300*/  BSSY B1, `(.L_x_2258) ;  /* 0x000000d000017945 */ /* 0x000fe60003800000 */
[----:B------:R0:W2:Y:S01]  /*c310*/  SHFL.IDX PT, R20, R18, RZ, 0x181f ;  /* 0x00181fff12147589 */ /* 0x0000a200000e0000 */
        /* <DEDUP_REMOVED lines=11> */
.L_x_2259:
[----:B------:R-:W-:Y:S05]  /*c3d0*/  BSYNC B1 ;  /* 0x0000000000017941 */ /* 0x000fea0003800000 */
.L_x_2258:
        /* <DEDUP_REMOVED lines=13> */
.L_x_2261:
[----:B------:R-:W-:Y:S05]  /*c4b0*/  BSYNC B1 ;  /* 0x0000000000017941 */ /* 0x000fea0003800000 */
.L_x_2260:
[----:B----4-:R4:W1:Y:S01]  /*c4c0*/  SHFL.IDX PT, R6, R18, 0x2, 0x181f ;  /* 0x00581f0012067f89 */ /* 0x01086200000e0000 */
[----:B------:R-:W-:Y:S03]  /*c4d0*/  BSSY B1, `(.L_x_2262) ;  /* 0x000000c000017945 */ /* 0x000fe60003800000 */
[----:B0-----:R4:W0:Y:S01]  /*c4e0*/  SHFL.IDX PT, R4, R0, 0x2, 0x181f ;  /* 0x00581f0000047f89 */ /* 0x00182200000e0000 */
[----:B------:R-:W-:Y:S05]  /*c4f0*/  @P1 BRA `(.L_x_2263) ;  /* 0x0000000000241947 */ /* 0x000fea0003800000 */
[----:B------:R-:W-:Y:S02]  /*c500*/  ULDC UR4, c[0x0][0xac8] ;  /* 0x0002b20000047ab9 */ /* 0x000fe40000000800 */
[----:B------:R-:W-:Y:S02]  /*c510*/  ISETP.GE.AND P2, PT, R23, UR4, PT ;  /* 0x0000000417007c0c */ /* 0x000fe4000bf46270 */
[----:B------:R-:W-:-:S11]  /*c520*/  ISETP.GE.AND P3, PT, R187, UR4, PT ;  /* 0x00000004bb007c0c */ /* 0x000fd6000bf66270 */
[-C--:B0-----:R-:W-:Y:S02]  /*c530*/  @!P2 LEA R2, P0, R23, R4.reuse, 0x1 ;  /* 0x000000041702a211 */ /* 0x081fe400078008ff */
[----:B------:R-:W-:Y:S02]  /*c540*/  @!P3 LEA R4, P1, R187, R4, 0x1 ;  /* 0x00000004bb04b211 */ /* 0x000fe400078208ff */
[-C--:B-1----:R-:W-:Y:S02]  /*c550*/  @!P2 LEA.HI.X R3, R23, R6.reuse, R230, 0x1, P0 ;  /* 0x000000061703a211 */ /* 0x082fe400000f0ce6 */
[----:B------:R-:W-:-:S03]  /*c560*/  @!P3 LEA.HI.X R5, R187, R6, R229, 0x1, P1 ;  /* 0x00000006bb05b211 */ /* 0x000fc600008f0ce5 */
[----:B------:R0:W-:Y:S04]  /*c570*/  @!P2 ST.E.128 desc[UR56][R2.64], R12 ;  /* 0x0000000c0200a985 */ /* 0x0001e8000c101d38 */
[----:B------:R0:W-:Y:S02]  /*c580*/  @!P3 ST.E.128 desc[UR56][R4.64], R40 ;  /* 0x000000280400b985 */ /* 0x0001e4000c101d38 */
.L_x_2263:
[----:B------:R-:W-:Y:S05]  /*c590*/  BSYNC B1 ;  /* 0x0000000000017941 */ /* 0x000fea0003800000 */
.L_x_2262:
[----:B0-----:R-:W-:Y:S01]  /*c5a0*/  VIADD R3, R49, 0x60 ;  /* 0x0000006031037836 */ /* 0x001fe20000000000 */
[----:B---34-:R-:W0:Y:S04]  /*c5b0*/  SHFL.IDX PT, R18, R18, 0x3, 0x181f ;  /* 0x00781f0012127f89 */ /* 0x018e2800000e0000 */
[----:B------:R-:W-:Y:S01]  /*c5c0*/  ISETP.GE.AND P0, PT, R3, R24, PT ;  /* 0x000000180300720c */ /* 0x000fe20003f06270 */
[----:B------:R-:W3:-:S12]  /*c5d0*/  SHFL.IDX PT, R0, R0, 0x3, 0x181f ;  /* 0x00781f0000007f89 */ /* 0x000ed800000e0000 */
[----:B------:R-:W-:Y:S05]  /*c5e0*/  @P0 BRA `(.L_x_2264) ;  /* 0x0000001400dc0947 */ /* 0x000fea0003800000 */
        /* <DEDUP_REMOVED lines=11> */
.L_x_2257:
[----:B0-----:R-:W0:Y:S01]  /*c6a0*/  @P4 LDC R0, c[0x0][0xbec] ;  /* 0x0002fb00ff004b82 */ /* 0x001e220000000800 */
[----:B------:R-:W-:Y:S01]  /*c6b0*/  ULDC.64 UR4, c[0x0][0xb08] ;  /* 0x0002c20000047ab9 */ /* 0x000fe20000000a00 */
[----:B------:R-:W-:Y:S01]  /*c6c0*/  ULDC.64 UR6, c[0x0][0xb30] ;  /* 0x0002cc0000067ab9 */ /* 0x000fe20000000a00 */
[----:B------:R-:W-:Y:S01]  /*c6d0*/  IMAD R7, R102, UR4, RZ ;  /* 0x0000000466077c24 */ /* 0x000fe2000f8e02ff */
[----:B------:R-:W-:Y:S01]  /*c6e0*/  ISETP.GE.AND P0, PT, R13, R24, PT ;  /* 0x000000180d00720c */ /* 0x000fe20003f06270 */
[C---:B------:R-:W-:Y:S01]  /*c6f0*/  IMAD.WIDE.U32 R4, R104.reuse, UR4, RZ ;  /* 0x0000000468047c25 */ /* 0x040fe2000f8e00ff */
[----:B------:R-:W-:Y:S02]  /*c700*/  BSSY B1, `(.L_x_2265) ;  /* 0x0000069000017945 */ /* 0x000fe40003800000 */
[----:B------:R-:W1:Y:S01]  /*c710*/  @P4 LDC R11, c[0x0][0xbf0] ;  /* 0x0002fc00ff0b4b82 */ /* 0x000e620000000800 */
[----:B------:R-:W-:Y:S01]  /*c720*/  IMAD R7, R104, UR5, R7 ;  /* 0x0000000568077c24 */ /* 0x000fe2000f8e0207 */
[----:B------:R-:W-:Y:S01]  /*c730*/  ULDC.64 UR4, c[0x0][0xb38] ;  /* 0x0002ce0000047ab9 */ /* 0x000fe20000000a00 */
[----:B------:R-:W-:-:S02]  /*c740*/  VIADD R22, R22, 0x34820 ;  /* 0x0003482016167836 */ /* 0x000fc40000000000 */
[----:B------:R-:W-:Y:S01]  /*c750*/  IMAD.IADD R5, R5, 0x1, R7 ;  /* 0x0000000105057824 */ /* 0x000fe200078e0207 */
[----:B------:R-:W-:Y:S02]  /*c760*/  SHF.R.S32.HI R7, RZ, 0x1f, R186 ;  /* 0x0000001fff077819 */ /* 0x000fe400000114ba */
[----:B------:R-:W-:Y:S01]  /*c770*/  PRMT R22, RZ, 0x654, R22 ;  /* 0x00000654ff167816 */ /* 0x000fe20000000016 */
[----:B------:R-:W-:-:S03]  /*c780*/  IMAD.WIDE.U32 R4, R189, UR4, R4 ;  /* 0x00000004bd047c25 */ /* 0x000fc6000f8e0004 */
[----:B------:R2:W-:Y:S01]  /*c790*/  SYNCS.ARRIVE.TRANS64.RED.A1T0 RZ, [R22+URZ], RZ ;  /* 0x000000ff16ff79a7 */ /* 0x0005e2000810043f */
[----:B------:R-:W-:Y:S01]  /*c7a0*/  IMAD R5, R189, UR5, R5 ;  /* 0x00000005bd057c24 */ /* 0x000fe2000f8e0205 */
[----:B------:R-:W-:Y:S02]  /*c7b0*/  ULDC.64 UR4, c[0x0][0xb40] ;  /* 0x0002d00000047ab9 */ /* 0x000fe40000000a00 */
[----:B------:R-:W-:Y:S02]  /*c7c0*/  IMAD R7, R7, UR4, RZ ;  /* 0x0000000407077c24 */ /* 0x000fe4000f8e02ff */
[----:B0-----:R-:W-:-:S04]  /*c7d0*/  @P4 IMAD.HI.U32 R0, R35, R0, RZ ;  /* 0x0000000023004227 */ /* 0x001fc800078e00ff */
[C---:B------:R-:W-:Y:S02]  /*c7e0*/  IMAD R9, R186.reuse, UR5, R7 ;  /* 0x00000005ba097c24 */ /* 0x040fe4000f8e0207 */
[----:B------:R-:W-:Y:S01]  /*c7f0*/  IMAD.WIDE.U32 R4, R186, UR4, R4 ;  /* 0x00000004ba047c25 */ /* 0x000fe2000f8e0004 */
[----:B------:R-:W-:-:S03]  /*c800*/  ULDC.64 UR4, c[0x0][0xb48] ;  /* 0x0002d20000047ab9 */ /* 0x000fc60000000a00 */
[----:B------:R-:W-:Y:S01]  /*c810*/  IMAD.MOV.U32 R7, RZ, RZ, R35 ;  /* 0x000000ffff077224 */ /* 0x000fe200078e0023 */
[----:B-1----:R-:W-:Y:S01]  /*c820*/  @P4 SHF.R.U32.HI R7, RZ, R11, R0 ;  /* 0x0000000bff074219 */ /* 0x002fe20000011600 */
        /* <DEDUP_REMOVED lines=11> */
[----:B------:R-:W-:Y:S01]  /*c8e0*/  IMAD R0, R0, UR4, RZ ;  /* 0x0000000400007c24 */ /* 0x000fe2000f8e02ff */
[----:B------:R-:W-:-:S03]  /*c8f0*/  IADD3 R5, R5, R9, RZ ;  /* 0x0000000905057210 */ /* 0x000fc60007ffe0ff */
        /* <DEDUP_REMOVED lines=73> */
.L_x_2266:
[----:B------:R-:W-:Y:S05]  /*cd90*/  BSYNC B1 ;  /* 0x0000000000017941 */ /* 0x000fea0003800000 */
.L_x_2265:
[----:B------:R-:W-:Y:S01]  /*cda0*/  ISETP.GE.AND P0, PT, R29, R24, PT ;  /* 0x000000181d00720c */ /* 0x000fe20003f06270 */
[----:B----4-:R3:W4:Y:S04]  /*cdb0*/  SHFL.IDX PT, R5, R16, 0x1, 0x1c1f ;  /* 0x003c1f0010057f89 */ /* 0x01072800000e0000 */
[----:B------:R3:W0:Y:S08]  /*cdc0*/  SHFL.IDX PT, R4, R0, 0x1, 0x1c1f ;  /* 0x003c1f0000047f89 */ /* 0x00063000000e0000 */
[----:B---3--:R-:W-:Y:S05]  /*cdd0*/  @P0 BRA `(.L_x_2264) ;  /* 0x0000000c00e00947 */ /* 0x008fea0003800000 */
        /* <DEDUP_REMOVED lines=8> */
[-C--:B-1--4-:R-:W-:Y:S01]  /*ce60*/  @!P1 LEA.HI.X R7, R206, R5.reuse, R225, 0x2, P5 ;  /* 0x00000005ce079211 */ /* 0x092fe200028f14e1 */
        /* <DEDUP_REMOVED lines=53> */
[----:B---3--:R-:W-:-:S04]  /*d1c0*/  LEA R2, P0, R192, R4, 0x2 ;  /* 0x00000004c0027211 */ /* 0x008fc800078010ff */
[----:B------:R-:W-:-:S05]  /*d1d0*/  LEA.HI.X R3, R192, R5, R211, 0x2, P0 ;  /* 0x00000005c0037211 */ /* 0x000fca00000f14d3 */
[----:B------:R0:W-:Y:S01]  /*d1e0*/  ST.E.64 desc[UR56][R2.64], R86 ;  /* 0x0000005602007985 */ /* 0x0001e2000c101b38 */
[----:B------:R-:W-:Y:S05]  /*d1f0*/  BRA `(.L_x_2264) ;  /* 0x0000000800d87947 */ /* 0x000fea0003800000 */
.L_x_2255:
[----:B------:R-:W2:Y:S01]  /*d200*/  LDC.64 R4, c[0x0][0xc00] ;  /* 0x00030000ff047b82 */ /* 0x000ea20000000a00 */
[----:B------:R-:W-:Y:S01]  /*d210*/  ULDC.64 UR4, c[0x0][0xc08] ;  /* 0x0003020000047ab9 */ /* 0x000fe20000000a00 */
[----:B------:R-:W-:Y:S01]  /*d220*/  IMAD.MOV.U32 R13, RZ, RZ, RZ ;  /* 0x000000ffff0d7224 */ /* 0x000fe200078e00ff */
[----:B------:R-:W-:-:S04]  /*d230*/  ISETP.NE.U32.AND P1, PT, RZ, UR4, PT ;  /* 0x00000004ff007c0c */ /* 0x000fc8000bf25070 */
[----:B------:R-:W-:Y:S01]  /*d240*/  ISETP.NE.AND.EX P1, PT, RZ, UR5, PT, P1 ;  /* 0x00000005ff007c0c */ /* 0x000fe2000bf25310 */
[----:B------:R-:W3:Y:S01]  /*d250*/  LDC.64 R2, c[0x0][0xc00] ;  /* 0x00030000ff027b82 */ /* 0x000ee20000000a00 */
[----:B--2---:R-:W-:-:S04]  /*d260*/  ISETP.NE.U32.AND P0, PT, R4, RZ, PT ;  /* 0x000000ff0400720c */ /* 0x004fc80003f05070 */
[----:B------:R-:W-:-:S07]  /*d270*/  ISETP.NE.AND.EX P0, PT, R5, RZ, PT, P0 ;  /* 0x000000ff0500720c */ /* 0x000fce0003f05300 */
[C---:B------:R-:W-:Y:S01]  /*d280*/  @P1 LEA R4, P2, R186.reuse, UR4, 0x2 ;  /* 0x00000004ba041c11 */ /* 0x040fe2000f8410ff */
[----:B------:R-:W-:Y:S01]  /*d290*/  ULDC UR4, c[0x0][0xa88] ;  /* 0x0002a20000047ab9 */ /* 0x000fe20000000800 */
[C---:B---3--:R-:W-:Y:S02]  /*d2a0*/  IMAD.WIDE R2, R186.reuse, 0x4, R2 ;  /* 0x00000004ba027825 */ /* 0x048fe400078e0202 */
[----:B------:R-:W-:Y:S02]  /*d2b0*/  @P1 LEA.HI.X R5, R186, UR5, R191, 0x2, P2 ;  /* 0x00000005ba051c11 */ /* 0x000fe400090f14bf */
[----:B------:R-:W-:Y:S01]  /*d2c0*/  IMAD.U32 R0, RZ, RZ, UR4 ;  /* 0x00000004ff007e24 */ /* 0x000fe2000f8e00ff */
[----:B------:R2:W5:Y:S05]  /*d2d0*/  @P0 LDG.E R13, desc[UR56][R2.64] ;  /* 0x00000038020d0981 */ /* 0x00056a000c1e1900 */
        /* <DEDUP_REMOVED lines=10> */
.L_x_2267:
[----:B------:R-:W-:Y:S01]  /*d380*/  BSSY B1, `(.L_x_2268) ;  /* 0x0000036000017945 */ /* 0x000fe20003800000 */
[----:B------:R-:W-:Y:S02]  /*d390*/  SEL R21, R186, RZ, !P0 ;  /* 0x000000ffba157207 */ /* 0x000fe40004000000 */
[----:B------:R-:W-:Y:S02]  /*d3a0*/  SEL R191, R191, RZ, !P0 ;  /* 0x000000ffbfbf7207 */ /* 0x000fe40004000000 */
[----:B-----5:R-:W-:Y:S01]  /*d3b0*/  SHF.R.S32.HI R16, RZ, 0x1f, R13 ;  /* 0x0000001fff107819 */ /* 0x020fe2000001140d */
[----:B------:R-:W-:Y:S06]  /*d3c0*/  @P3 BRA `(.L_x_2269) ;  /* 0x0000000000c43947 */ /* 0x000fec0003800000 */
[----:B------:R-:W2:Y:S01]  /*d3d0*/  S2R R3, SR_TID.X ;  /* 0x0000000000037919 */ /* 0x000ea20000002100 */
[----:B------:R-:W3:Y:S02]  /*d3e0*/  LDC R33, c[0x0][0xbe8] ;  /* 0x0002fa00ff217b82 */ /* 0x000ee40000000800 */
[----:B---3--:R-:W-:Y:S01]  /*d3f0*/  IMAD R2, R0, R33, RZ ;  /* 0x0000002100027224 */ /* 0x008fe200078e02ff */
[----:B--2---:R-:W-:-:S04]  /*d400*/  IADD3 R29, R18, -0x80, R3 ;  /* 0xffffff80121d7810 */ /* 0x004fc80007ffe003 */
[----:B------:R-:W-:-:S13]  /*d410*/  ISETP.GE.AND P0, PT, R29, R2, PT ;  /* 0x000000021d00720c */ /* 0x000fda0003f06270 */
[----:B------:R-:W-:Y:S05]  /*d420*/  @P0 BRA `(.L_x_2269) ;  /* 0x0000000000ac0947 */ /* 0x000fea0003800000 */
[----:B------:R-:W-:Y:S01]  /*d430*/  ISETP.NE.AND P1, PT, R33, 0x1, PT ;  /* 0x000000012100780c */ /* 0x000fe20003f25270 */
[----:B------:R-:W-:Y:S01]  /*d440*/  IMAD.MOV.U32 R14, RZ, RZ, 0x9b8 ;  /* 0x000009b8ff0e7424 */ /* 0x000fe200078e00ff */
[----:B------:R-:W-:Y:S01]  /*d450*/  ISETP.GT.AND P0, PT, R190, 0x1, PT ;  /* 0x00000001be00780c */ /* 0x000fe20003f04270 */
[----:B------:R-:W2:Y:S01]  /*d460*/  LDC.64 R30, c[0x0][0xba8] ;  /* 0x0002ea00ff1e7b82 */ /* 0x000ea20000000a00 */
[----:B------:R-:W-:Y:S02]  /*d470*/  IMAD.MOV.U32 R15, RZ, RZ, R29 ;  /* 0x000000ffff0f7224 */ /* 0x000fe400078e001d */
[----:B------:R-:W-:Y:S02]  /*d480*/  SEL R14, R14, 0x978, P0 ;  /* 0x000009780e0e7807 */ /* 0x000fe40000000000 */
[----:B------:R-:W-:-:S03]  /*d490*/  SEL R207, R207, RZ, P0 ;  /* 0x000000ffcfcf7207 */ /* 0x000fc60000000000 */
[----:B------:R-:W3:Y:S08]  /*d4a0*/  LDC.64 R4, c[0x0][R14+0x220] ;  /* 0x000088000e047b82 */ /* 0x000ef00000000a00 */
[----:B------:R-:W4:Y:S08]  /*d4b0*/  @P1 LDC R12, c[0x0][0xbec] ;  /* 0x0002fb00ff0c1b82 */ /* 0x000f300000000800 */
[----:B------:R-:W5:Y:S08]  /*d4c0*/  LDC.64 R2, c[0x0][R14+0x218] ;  /* 0x000086000e027b82 */ /* 0x000f700000000a00 */
[----:B------:R-:W0:Y:S01]  /*d4d0*/  @P1 LDC R35, c[0x0][0xbf0] ;  /* 0x0002fc00ff231b82 */ /* 0x000e220000000800 */
[----:B---3--:R-:W-:-:S02]  /*d4e0*/  IMAD R5, R5, R21, RZ ;  /* 0x0000001505057224 */ /* 0x008fc400078e02ff */
[----:B------:R-:W-:-:S04]  /*d4f0*/  IMAD.WIDE.U32 R10, R4, R21, RZ ;  /* 0x00000015040a7225 */ /* 0x000fc800078e00ff */
[----:B------:R-:W-:Y:S01]  /*d500*/  IMAD R5, R4, R191, R5 ;  /* 0x000000bf04057224 */ /* 0x000fe200078e0205 */
[----:B------:R-:W3:Y:S01]  /*d510*/  LDC.64 R6, c[0x0][R14+0x228] ;  /* 0x00008a000e067b82 */ /* 0x000ee20000000a00 */
[----:B----4-:R-:W-:-:S04]  /*d520*/  @P1 IMAD.HI.U32 R12, R29, R12, RZ ;  /* 0x0000000c1d0c1227 */ /* 0x010fc800078e00ff */
[----:B------:R-:W-:-:S03]  /*d530*/  IMAD.IADD R11, R11, 0x1, R5 ;  /* 0x000000010b0b7824 */ /* 0x000fc600078e0205 */
[----:B------:R-:W4:Y:S01]  /*d540*/  LDC.64 R8, c[0x0][R14+0x210] ;  /* 0x000084000e087b82 */ /* 0x000f220000000a00 */
[-C--:B-----5:R-:W-:Y:S02]  /*d550*/  IMAD R17, R3, R189.reuse, RZ ;  /* 0x000000bd03117224 */ /* 0x0a0fe400078e02ff */
[----:B------:R-:W-:-:S04]  /*d560*/  IMAD.WIDE.U32 R2, R2, R189, RZ ;  /* 0x000000bd02027225 */ /* 0x000fc800078e00ff */
[----:B------:R-:W-:Y:S01]  /*d570*/  IMAD.IADD R17, R3, 0x1, R17 ;  /* 0x0000000103117824 */ /* 0x000fe200078e0211 */
[----:B0-----:R-:W-:Y:S01]  /*d580*/  @P1 SHF.R.U32.HI R15, RZ, R35, R12 ;  /* 0x00000023ff0f1219 */ /* 0x001fe2000001160c */
[----:B--2---:R-:W0:Y:S01]  /*d590*/  @!P0 LDC R30, c[0x0][0xb50] ;  /* 0x0002d400ff1e8b82 */ /* 0x004e220000000800 */
[----:B------:R-:W-:-:S03]  /*d5a0*/  IADD3 R4, P1, P3, R10, R2, R13 ;  /* 0x000000020a047210 */ /* 0x000fc60007b3e00d */
[----:B------:R-:W-:Y:S02]  /*d5b0*/  IMAD.MOV R10, RZ, RZ, -R15 ;  /* 0x000000ffff0a7224 */ /* 0x000fe400078e0a0f */
[----:B---3--:R-:W-:Y:S02]  /*d5c0*/  IMAD.WIDE.U32 R2, R6, R207, RZ ;  /* 0x000000cf06027225 */ /* 0x008fe400078e00ff */
[----:B------:R-:W2:Y:S01]  /*d5d0*/  @!P0 LDC R31, c[0x0][0xb54] ;  /* 0x0002d500ff1f8b82 */ /* 0x000ea20000000800 */
[----:B------:R-:W-:Y:S01]  /*d5e0*/  IADD3.X R6, R11, R17, R16, P1, P3 ;  /* 0x000000110b067210 */ /* 0x000fe20000fe6410 */
[----:B------:R-:W-:Y:S01]  /*d5f0*/  IMAD R7, R7, R207, RZ ;  /* 0x000000cf07077224 */ /* 0x000fe200078e02ff */
[----:B------:R-:W-:Y:S01]  /*d600*/  IADD3 R2, P0, P1, R15, R4, R2 ;  /* 0x000000040f027210 */ /* 0x000fe2000791e002 */
[----:B------:R-:W-:Y:S01]  /*d610*/  IMAD R5, R33, R10, R29 ;  /* 0x0000000a21057224 */ /* 0x000fe200078e021d */
[----:B------:R-:W-:Y:S01]  /*d620*/  SHF.R.S32.HI R15, RZ, 0x1f, R15 ;  /* 0x0000001fff0f7819 */ /* 0x000fe2000001140f */
[----:B------:R-:W-:-:S02]  /*d630*/  IMAD.IADD R7, R3, 0x1, R7 ;  /* 0x0000000103077824 */ /* 0x000fc400078e0207 */
[----:B----4-:R-:W-:-:S03]  /*d640*/  IMAD R4, R9, R5, RZ ;  /* 0x0000000509047224 */ /* 0x010fc600078e02ff */
[----:B------:R-:W-:Y:S02]  /*d650*/  IADD3.X R3, R15, R6, R7, P0, P1 ;  /* 0x000000060f037210 */ /* 0x000fe400007e2407 */
[----:B------:R-:W-:Y:S01]  /*d660*/  SHF.R.S32.HI R7, RZ, 0x1f, R5 ;  /* 0x0000001fff077819 */ /* 0x000fe20000011405 */
[----:B------:R-:W-:-:S04]  /*d670*/  IMAD.WIDE.U32 R2, R8, R5, R2 ;  /* 0x0000000508027225 */ /* 0x000fc800078e0002 */
[----:B------:R-:W-:Y:S01]  /*d680*/  IMAD R7, R8, R7, R4 ;  /* 0x0000000708077224 */ /* 0x000fe200078e0204 */
[----:B0-----:R-:W-:-:S03]  /*d690*/  LEA R4, P0, R2, R30, 0x2 ;  /* 0x0000001e02047211 */ /* 0x001fc600078010ff */
[----:B------:R-:W-:-:S05]  /*d6a0*/  IMAD.IADD R3, R3, 0x1, R7 ;  /* 0x0000000103037824 */ /* 0x000fca00078e0207 */
[----:B--2---:R-:W-:Y:S01]  /*d6b0*/  LEA.HI.X R5, R2, R31, R3, 0x2, P0 ;  /* 0x0000001f02057211 */ /* 0x004fe200000f1403 */
[----:B------:R-:W-:-:S05]  /*d6c0*/  IMAD.MOV.U32 R3, RZ, RZ, -0x800000 ;  /* 0xff800000ff037424 */ /* 0x000fca00078e00ff */
[----:B------:R2:W-:Y:S02]  /*d6d0*/  STG.E desc[UR56][R4.64], R3 ;  /* 0x0000000304007986 */ /* 0x0005e4000c101938 */
.L_x_2269:
[----:B------:R-:W-:Y:S05]  /*d6e0*/  BSYNC B1 ;  /* 0x0000000000017941 */ /* 0x000fea0003800000 */
.L_x_2268:
[----:B------:R-:W-:Y:S05]  /*d6f0*/  @P2 BRA `(.L_x_2264) ;  /* 0x0000000400982947 */ /* 0x000fea0003800000 */
[----:B------:R-:W3:Y:S01]  /*d700*/  LDC R11, c[0x0][0xbe8] ;  /* 0x0002fa00ff0b7b82 */ /* 0x000ee20000000800 */
[----:B------:R-:W-:Y:S01]  /*d710*/  ULDC.64 UR4, c[0x0][0xaa0] ;  /* 0x0002a80000047ab9 */ /* 0x000fe20000000a00 */
[----:B------:R-:W-:Y:S01]  /*d720*/  IMAD R7, R188, 0x20, R208 ;  /* 0x00000020bc077824 */ /* 0x000fe200078e02d0 */
[----:B------:R-:W-:Y:S01]  /*d730*/  ULDC.64 UR6, c[0x0][0xaf0] ;  /* 0x0002bc0000067ab9 */ /* 0x000fe20000000a00 */
[----:B------:R-:W-:Y:S01]  /*d740*/  IMAD R2, R16, UR4, RZ ;  /* 0x0000000410027c24 */ /* 0x000fe2000f8e02ff */
[----:B------:R-:W-:Y:S01]  /*d750*/  BSSY B1, `(.L_x_2270) ;  /* 0x0000036000017945 */ /* 0x000fe20003800000 */
[----:B------:R-:W-:Y:S02]  /*d760*/  IMAD.IADD R9, R18, 0x1, R7 ;  /* 0x0000000112097824 */ /* 0x000fe400078e0207 */
[C---:B--2---:R-:W-:Y:S02]  /*d770*/  IMAD R5, R13.reuse, UR5, R2 ;  /* 0x000000050d057c24 */ /* 0x044fe4000f8e0202 */
[----:B------:R-:W-:Y:S01]  /*d780*/  IMAD.WIDE.U32 R2, R13, UR4, RZ ;  /* 0x000000040d027c25 */ /* 0x000fe2000f8e00ff */
[----:B------:R-:W-:-:S03]  /*d790*/  ULDC.64 UR4, c[0x0][0xae8] ;  /* 0x0002ba0000047ab9 */ /* 0x000fc60000000a00 */
[----:B------:R-:W-:Y:S02]  /*d7a0*/  IMAD.IADD R3, R3, 0x1, R5 ;  /* 0x0000000103037824 */ /* 0x000fe400078e0205 */
[----:B------:R-:W-:Y:S02]  /*d7b0*/  IMAD.MOV.U32 R5, RZ, RZ, R9 ;  /* 0x000000ffff057224 */ /* 0x000fe400078e0009 */
[----:B------:R-:W-:-:S04]  /*d7c0*/  IMAD.WIDE.U32 R2, R189, UR4, R2 ;  /* 0x00000004bd027c25 */ /* 0x000fc8000f8e0002 */
[----:B------:R-:W-:Y:S01]  /*d7d0*/  IMAD R6, R191, UR6, RZ ;  /* 0x00000006bf067c24 */ /* 0x000fe2000f8e02ff */
[----:B---3--:R-:W-:Y:S01]  /*d7e0*/  ISETP.NE.AND P0, PT, R11, 0x1, PT ;  /* 0x000000010b00780c */ /* 0x008fe20003f05270 */
[----:B------:R-:W-:Y:S01]  /*d7f0*/  IMAD R3, R189, UR5, R3 ;  /* 0x00000005bd037c24 */ /* 0x000fe2000f8e0203 */
[----:B------:R-:W-:Y:S01]  /*d800*/  ULDC.64 UR4, c[0x0][0xae0] ;  /* 0x0002b80000047ab9 */ /* 0x000fe20000000a00 */
[C---:B------:R-:W-:Y:S02]  /*d810*/  IMAD R7, R21.reuse, UR7, R6 ;  /* 0x0000000715077c24 */ /* 0x040fe4000f8e0206 */
[----:B------:R-:W-:-:S04]  /*d820*/  IMAD.WIDE.U32 R2, R21, UR6, R2 ;  /* 0x0000000615027c25 */ /* 0x000fc8000f8e0002 */
[----:B------:R-:W-:Y:S02]  /*d830*/  IMAD.IADD R3, R3, 0x1, R7 ;  /* 0x0000000103037824 */ /* 0x000fe400078e0207 */
[----:B------:R-:W-:Y:S02]  /*d840*/  IMAD.IADD R18, R208, 0x1, R18 ;  /* 0x00000001d0127824 */ /* 0x000fe400078e0212 */
[----:B------:R-:W2:Y:S08]  /*d850*/  @P0 LDC R4, c[0x0][0xbec] ;  /* 0x0002fb00ff040b82 */ /* 0x000eb00000000800 */
[----:B------:R-:W3:Y:S01]  /*d860*/  @P0 LDC R15, c[0x0][0xbf0] ;  /* 0x0002fc00ff0f0b82 */ /* 0x000ee20000000800 */
[----:B--2---:R-:W-:-:S05]  /*d870*/  @P0 IMAD.HI.U32 R4, R9, R4, RZ ;  /* 0x0000000409040227 */ /* 0x004fca00078e00ff */
        /* <DEDUP_REMOVED lines=21> */
[----:B------:R-:W-:Y:S02]  /*d9d0*/  ISETP.GE.AND P0, PT, R0, R11, PT ;  /* 0x0000000b0000720c */ /* 0x000fe40003f06270 */
[----:B------:R-:W-:Y:S02]  /*d9e0*/  LEA.HI.X R5, R2, UR5, R3, 0x1, P3 ;  /* 0x0000000502057c11 */ /* 0x000fe400098f0c03 */
[----:B------:R2:W3:Y:S04]  /*d9f0*/  SHFL.IDX PT, R2, R4, RZ, 0x181f ;  /* 0x00181fff04027589 */ /* 0x0004e800000e0000 */
[----:B------:R2:W4:Y:S01]  /*da00*/  SHFL.IDX PT, R0, R5, RZ, 0x181f ;  /* 0x00181fff05007589 */ /* 0x00052200000e0000 */
        /* <DEDUP_REMOVED lines=10> */
.L_x_2271:
[----:B------:R-:W-:Y:S05]  /*dab0*/  BSYNC B1 ;  /* 0x0000000000017941 */ /* 0x000fea0003800000 */
.L_x_2270:
        /* <DEDUP_REMOVED lines=11> */
[----:B------:R0:W-:Y:S04]  /*db70*/  @!P3 ST.E.128 desc[UR56][R6.64], RZ ;  /* 0x000000ff0600b985 */ /* 0x0001e8000c101d38 */
[----:B------:R0:W-:Y:S02]  /*db80*/  @!P4 ST.E.128 desc[UR56][R2.64], RZ ;  /* 0x000000ff0200c985 */ /* 0x0001e4000c101d38 */
.L_x_2273:
[----:B------:R-:W-:Y:S05]  /*db90*/  BSYNC B1 ;  /* 0x0000000000017941 */ /* 0x000fea0003800000 */
.L_x_2272:
[----:B0-----:R0:W0:Y:S01]  /*dba0*/  SHFL.IDX PT, R0, R5, 0x2, 0x181f ;  /* 0x00581f0005007f89 */ /* 0x00102200000e0000 */
[----:B------:R-:W-:Y:S03]  /*dbb0*/  BSSY B1, `(.L_x_2274) ;  /* 0x000000c000017945 */ /* 0x000fe60003800000 */
[----:B---3--:R3:W0:Y:S01]  /*dbc0*/  SHFL.IDX PT, R2, R4, 0x2, 0x181f ;  /* 0x00581f0004027f89 */ /* 0x00862200000e0000 */
[----:B------:R-:W-:Y:S05]  /*dbd0*/  @P0 BRA `(.L_x_2275) ;  /* 0x0000000000240947 */ /* 0x000fea0003800000 */
[----:B------:R-:W-:Y:S02]  /*dbe0*/  ULDC UR4, c[0x0][0xac8] ;  /* 0x0002b20000047ab9 */ /* 0x000fe40000000800 */
[----:B------:R-:W-:Y:S02]  /*dbf0*/  ISETP.GE.AND P2, PT, R23, UR4, PT ;  /* 0x0000000417007c0c */ /* 0x000fe4000bf46270 */
[----:B------:R-:W-:-:S11]  /*dc00*/  ISETP.GE.AND P3, PT, R187, UR4, PT ;  /* 0x00000004bb007c0c */ /* 0x000fd6000bf66270 */
[-C--:B0-----:R-:W-:Y:S02]  /*dc10*/  @!P2 LEA R6, P0, R23, R2.reuse, 0x1 ;  /* 0x000000021706a211 */ /* 0x081fe400078008ff */
[----:B------:R-:W-:Y:S02]  /*dc20*/  @!P3 LEA R2, P1, R187, R2, 0x1 ;  /* 0x00000002bb02b211 */ /* 0x000fe400078208ff */
[-C--:B------:R-:W-:Y:S02]  /*dc30*/  @!P2 LEA.HI.X R7, R23, R0.reuse, R230, 0x1, P0 ;  /* 0x000000001707a211 */ /* 0x080fe400000f0ce6 */
[----:B------:R-:W-:-:S03]  /*dc40*/  @!P3 LEA.HI.X R3, R187, R0, R229, 0x1, P1 ;  /* 0x00000000bb03b211 */ /* 0x000fc600008f0ce5 */
[----:B------:R0:W-:Y:S04]  /*dc50*/  @!P2 ST.E.128 desc[UR56][R6.64], RZ ;  /* 0x000000ff0600a985 */ /* 0x0001e8000c101d38 */
[----:B------:R0:W-:Y:S02]  /*dc60*/  @!P3 ST.E.128 desc[UR56][R2.64], RZ ;  /* 0x000000ff0200b985 */ /* 0x0001e4000c101d38 */
.L_x_2275:
[----:B------:R-:W-:Y:S05]  /*dc70*/  BSYNC B1 ;  /* 0x0000000000017941 */ /* 0x000fea0003800000 */
.L_x_2274:
[----:B0-----:R-:W-:Y:S01]  /*dc80*/  VIADD R0, R18, 0x60 ;  /* 0x0000006012007836 */ /* 0x001fe20000000000 */
[----:B------:R0:W0:Y:S04]  /*dc90*/  SHFL.IDX PT, R6, R5, 0x3, 0x181f ;  /* 0x00781f0005067f89 */ /* 0x00002800000e0000 */
[----:B------:R-:W-:Y:S01]  /*dca0*/  ISETP.GE.AND P0, PT, R0, R11, PT ;  /* 0x0000000b0000720c */ /* 0x000fe20003f06270 */
[----:B------:R0:W0:-:S12]  /*dcb0*/  SHFL.IDX PT, R2, R4, 0x3, 0x181f ;  /* 0x00781f0004027f89 */ /* 0x00001800000e0000 */
[----:B------:R-:W-:Y:S05]  /*dcc0*/  @P0 BRA `(.L_x_2264) ;  /* 0x0000000000240947 */ /* 0x000fea0003800000 */
[----:B------:R-:W-:Y:S02]  /*dcd0*/  ULDC UR4, c[0x0][0xac8] ;  /* 0x0002b20000047ab9 */ /* 0x000fe40000000800 */
[----:B------:R-:W-:Y:S02]  /*dce0*/  ISETP.GE.AND P2, PT, R23, UR4, PT ;  /* 0x0000000417007c0c */ /* 0x000fe4000bf46270 */
[----:B------:R-:W-:-:S11]  /*dcf0*/  ISETP.GE.AND P3, PT, R187, UR4, PT ;  /* 0x00000004bb007c0c */ /* 0x000fd6000bf66270 */
[-C--:B0-234-:R-:W-:Y:S02]  /*dd00*/  @!P2 LEA R4, P0, R23, R2.reuse, 0x1 ;  /* 0x000000021704a211 */ /* 0x09dfe400078008ff */
[----:B------:R-:W-:Y:S02]  /*dd10*/  @!P3 LEA R2, P1, R187, R2, 0x1 ;  /* 0x00000002bb02b211 */ /* 0x000fe400078208ff */
[-C--:B------:R-:W-:Y:S02]  /*dd20*/  @!P2 LEA.HI.X R5, R23, R6.reuse, R230, 0x1, P0 ;  /* 0x000000061705a211 */ /* 0x080fe400000f0ce6 */
[----:B------:R-:W-:-:S03]  /*dd30*/  @!P3 LEA.HI.X R3, R187, R6, R229, 0x1, P1 ;  /* 0x00000006bb03b211 */ /* 0x000fc600008f0ce5 */
[----:B------:R0:W-:Y:S04]  /*dd40*/  @!P2 ST.E.128 desc[UR56][R4.64], RZ ;  /* 0x000000ff0400a985 */ /* 0x0001e8000c101d38 */
[----:B------:R0:W-:Y:S02]  /*dd50*/  @!P3 ST.E.128 desc[UR56][R2.64], RZ ;  /* 0x000000ff0200b985 */ /* 0x0001e4000c101d38 */
.L_x_2264:
[----:B------:R-:W-:Y:S05]  /*dd60*/  BSYNC B0 ;  /* 0x0000000000007941 */ /* 0x000fea0003800000 */
.L_x_2254:
[----:B------:R-:W-:Y:S02]  /*dd70*/  ULDC UR4, c[0x0][0xc3c] ;  /* 0x00030f0000047ab9 */ /* 0x000fe40000000800 */
[----:B-1----:R-:W-:-:S13]  /*dd80*/  ISETP.GE.AND P0, PT, R27, UR4, PT ;  /* 0x000000041b007c0c */ /* 0x002fda000bf06270 */
[----:B------:R-:W-:Y:S05]  /*dd90*/  @!P0 BRA `(.L_x_2276) ;  /* 0xffffff3000808947 */ /* 0x000fea000383ffff */
[----:B------:R-:W-:Y:S05]  /*dda0*/  EXIT ;  /* 0x000000000000794d */ /* 0x000fea0003800000 */
.L_x_2217:
        /* <DEDUP_REMOVED lines=18> */
.L_x_2277:
[----:B0-----:R-:W0:Y:S01]  /*ded0*/  S2R R0, SR_TID.X ;  /* 0x0000000000007919 */ /* 0x001e220000002100 */
[----:B------:R-:W-:Y:S01]  /*dee0*/  ULDC UR4, c[0x0][0xc3c] ;  /* 0x00030f0000047ab9 */ /* 0x000fe20000000800 */
        /* <DEDUP_REMOVED lines=9> */
[----:B--2---:R-:W-:-:S04]  /*df80*/  @!P1 IMAD.WIDE.U32 R2, R0, 0x4, R4 ;  /* 0x0000000400029825 */ /* 0x004fc800078e0004 */
[----:B------:R-:W-:-:S06]  /*df90*/  IMAD.MOV.U32 R5, RZ, RZ, RZ ;  /* 0x000000ffff057224 */ /* 0x000fcc00078e00ff */
        /* <DEDUP_REMOVED lines=21> */
[----:B0-----:R-:W-:-:S04]  /*e0f0*/  SEL R3, R3, RZ, P5 ;  /* 0x000000ff03037207 */ /* 0x001fc80002800000 */
[----:B------:R-:W-:-:S05]  /*e100*/  IADD3 R3, R2, R3, RZ ;  /* 0x0000000302037210 */ /* 0x000fca0007ffe0ff */
        /* <DEDUP_REMOVED lines=8> */
.L_x_2281:
        /* <DEDUP_REMOVED lines=39> */
.L_x_2279:
        /* <DEDUP_REMOVED lines=10> */
[----:B------:R-:W-:-:S06]  /*e4a0*/  VIADD R8, R10, 0xffffffff ;  /* 0xffffffff0a087836 */ /* 0x000fcc0000000000 */
[----:B------:R3:W4:Y:S02]  /*e4b0*/  SHFL.IDX PT, R8, R3, R8, 0x1f ;  /* 0x00001f0803087589 */ /* 0x00072400000e0000 */
.L_x_2282:
[----:B---34-:R-:W-:Y:S01]  /*e4c0*/  IMAD R3, R8, UR5, R9 ;  /* 0x0000000508037c24 */ /* 0x018fe2000f8e0209 */
[----:B-1----:R-:W-:Y:S01]  /*e4d0*/  ISETP.NE.AND P0, PT, R7, 0x1, PT ;  /* 0x000000010700780c */ /* 0x002fe20003f05270 */
[----:B------:R-:W-:-:S03]  /*e4e0*/  VIADD R13, R10, UR4 ;  /* 0x000000040a0d7c36 */ /* 0x000fc60008000000 */
[----:B------:R1:W-:Y:S01]  /*e4f0*/  STL [R1], R3 ;  /* 0x0000000301007387 */ /* 0x0003e20000100800 */
[----:B0-----:R-:W-:-:S03]  /*e500*/  IADD3 R5, -R3, UR6, RZ ;  /* 0x0000000603057c10 */ /* 0x001fc6000fffe1ff */
[----:B------:R1:W-:Y:S05]  /*e510*/  STL [R1+0xc], R13 ;  /* 0x00000c0d01007387 */ /* 0x0003ea0000100800 */
[----:B------:R-:W-:Y:S05]  /*e520*/  @!P0 BRA `(.L_x_2283) ;  /* 0x0000000000e08947 */ /* 0x000fea0003800000 */
[----:B--2---:R-:W-:Y:S01]  /*e530*/  IABS R6, R4 ;  /* 0x0000000400067213 */ /* 0x004fe20000000000 */
[----:B------:R-:W-:Y:S01]  /*e540*/  IMAD.MOV.U32 R2, RZ, RZ, RZ ;  /* 0x000000ffff027224 */ /* 0x000fe200078e00ff */
[----:B------:R-:W-:Y:S02]  /*e550*/  IABS R8, R7 ;  /* 0x0000000700087213 */ /* 0x000fe40000000000 */
[----:B------:R-:W0:Y:S08]  /*e560*/  I2F.RP R9, R6 ;  /* 0x0000000600097306 */ /* 0x000e300000209400 */
[----:B------:R-:W-:Y:S08]  /*e570*/  I2F.RP R12, R8 ;  /* 0x00000008000c7306 */ /* 0x000ff00000209400 */
[----:B0-----:R-:W1:Y:S02]  /*e580*/  MUFU.RCP R9, R9 ;  /* 0x0000000900097308 */ /* 0x001e640000001000 */
[----:B-1----:R-:W-:-:S06]  /*e590*/  VIADD R3, R9, 0xffffffe ;  /* 0x0ffffffe09037836 */ /* 0x002fcc0000000000 */
[----:B------:R-:W0:Y:S02]  /*e5a0*/  F2I.FTZ.U32.TRUNC.NTZ R3, R3 ;  /* 0x0000000300037305 */ /* 0x000e24000021f000 */
[----:B0-----:R-:W-:-:S04]  /*e5b0*/  IMAD.MOV R11, RZ, RZ, -R3 ;  /* 0x000000ffff0b7224 */ /* 0x001fc800078e0a03 */
[----:B------:R-:W-:-:S04]  /*e5c0*/  IMAD R11, R11, R6, RZ ;  /* 0x000000060b0b7224 */ /* 0x000fc800078e02ff */
[----:B------:R-:W-:Y:S01]  /*e5d0*/  IMAD.HI.U32 R10, R3, R11, R2 ;  /* 0x0000000b030a7227 */ /* 0x000fe200078e0002 */
[----:B------:R-:W-:Y:S01]  /*e5e0*/  IABS R11, R5 ;  /* 0x00000005000b7213 */ /* 0x000fe20000000000 */
[----:B------:R-:W0:Y:S01]  /*e5f0*/  MUFU.RCP R2, R12 ;  /* 0x0000000c00027308 */ /* 0x000e220000001000 */
[----:B------:R-:W-:-:S03]  /*e600*/  IABS R3, R4 ;  /* 0x0000000400037213 */ /* 0x000fc60000000000 */
[----:B------:R-:W-:-:S04]  /*e610*/  IMAD.HI.U32 R9, R10, R11, RZ ;  /* 0x0000000b0a097227 */ /* 0x000fc800078e00ff */
[----:B------:R-:W-:-:S04]  /*e620*/  IMAD.MOV R14, RZ, RZ, -R3 ;  /* 0x000000ffff0e7224 */ /* 0x000fc800078e0a03 */
[----:B------:R-:W-:Y:S02]  /*e630*/  IMAD R11, R9, R14, R11 ;  /* 0x0000000e090b7224 */ /* 0x000fe400078e020b */
[----:B0-----:R-:W-:-:S03]  /*e640*/  VIADD R3, R2, 0xffffffe ;  /* 0x0ffffffe02037836 */ /* 0x001fc60000000000 */
[----:B------:R-:W-:Y:S01]  /*e650*/  ISETP.GT.U32.AND P1, PT, R6, R11, PT ;  /* 0x0000000b0600720c */ /* 0x000fe20003f24070 */
[----:B------:R-:W-:Y:S02]  /*e660*/  IMAD.MOV.U32 R2, RZ, RZ, RZ ;  /* 0x000000ffff027224 */ /* 0x000fe400078e00ff */
[----:B------:R-:W0:Y:S10]  /*e670*/  F2I.FTZ.U32.TRUNC.NTZ R3, R3 ;  /* 0x0000000300037305 */ /* 0x000e34000021f000 */
[----:B------:R-:W-:-:S02]  /*e680*/  @!P1 IMAD.IADD R11, R11, 0x1, -R6 ;  /* 0x000000010b0b9824 */ /* 0x000fc400078e0a06 */
[----:B------:R-:W-:Y:S01]  /*e690*/  @!P1 VIADD R9, R9, 0x1 ;  /* 0x0000000109099836 */ /* 0x000fe20000000000 */
[----:B------:R-:W-:Y:S02]  /*e6a0*/  ISETP.NE.AND P1, PT, R4, RZ, PT ;  /* 0x000000ff0400720c */ /* 0x000fe40003f25270 */
[----:B------:R-:W-:Y:S01]  /*e6b0*/  ISETP.GE.U32.AND P0, PT, R11, R6, PT ;  /* 0x000000060b00720c */ /* 0x000fe20003f06070 */
[----:B0-----:R-:W-:-:S04]  /*e6c0*/  IMAD.MOV R11, RZ, RZ, -R3 ;  /* 0x000000ffff0b7224 */ /* 0x001fc800078e0a03 */
[----:B------:R-:W-:-:S04]  /*e6d0*/  IMAD R11, R11, R8, RZ ;  /* 0x000000080b0b7224 */ /* 0x000fc800078e02ff */
[----:B------:R-:W-:Y:S01]  /*e6e0*/  IMAD.HI.U32 R6, R3, R11, R2 ;  /* 0x0000000b03067227 */ /* 0x000fe200078e0002 */
[----:B------:R-:W-:-:S03]  /*e6f0*/  LOP3.LUT R2, R5, R4, RZ, 0x3c, !PT ;  /* 0x0000000405027212 */ /* 0x000fc600078e3cff */
[----:B------:R-:W-:Y:S01]  /*e700*/  @P0 VIADD R9, R9, 0x1 ;  /* 0x0000000109090836 */ /* 0x000fe20000000000 */
[----:B------:R-:W-:Y:S02]  /*e710*/  ISETP.GE.AND P2, PT, R2, RZ, PT ;  /* 0x000000ff0200720c */ /* 0x000fe40003f46270 */
[----:B------:R-:W-:-:S05]  /*e720*/  IABS R2, R7 ;  /* 0x0000000700027213 */ /* 0x000fca0000000000 */
[----:B------:R-:W-:-:S06]  /*e730*/  IMAD.MOV R2, RZ, RZ, -R2 ;  /* 0x000000ffff027224 */ /* 0x000fcc00078e0a02 */
[----:B------:R-:W-:Y:S01]  /*e740*/  @!P2 IMAD.MOV R9, RZ, RZ, -R9 ;  /* 0x000000ffff09a224 */ /* 0x000fe200078e0a09 */
[----:B------:R-:W-:-:S04]  /*e750*/  @!P1 LOP3.LUT R9, RZ, R4, RZ, 0x33, !PT ;  /* 0x00000004ff099212 */ /* 0x000fc800078e33ff */
[----:B------:R-:W-:-:S05]  /*e760*/  IABS R3, R9 ;  /* 0x0000000900037213 */ /* 0x000fca0000000000 */
        /* <DEDUP_REMOVED lines=9> */
[----:B------:R-:W-:-:S05]  /*e800*/  @P0 IADD3 R6, R6, 0x1, RZ ;  /* 0x0000000106060810 */ /* 0x000fca0007ffe0ff */
[----:B------:R-:W-:Y:S01]  /*e810*/  @!P2 IMAD.MOV R6, RZ, RZ, -R6 ;  /* 0x000000ffff06a224 */ /* 0x000fe200078e0a06 */
[----:B------:R-:W-:-:S05]  /*e820*/  @!P1 LOP3.LUT R6, RZ, R7, RZ, 0x33, !PT ;  /* 0x00000007ff069212 */ /* 0x000fca00078e33ff */
[--C-:B------:R-:W-:Y:S02]  /*e830*/  IMAD.MOV R2, RZ, RZ, -R6.reuse ;  /* 0x000000ffff027224 */ /* 0x100fe400078e0a06 */
[C---:B------:R-:W-:Y:S02]  /*e840*/  IMAD R6, R7.reuse, 0x1000000, R6 ;  /* 0x0100000007067824 */ /* 0x040fe400078e0206 */
[--C-:B------:R-:W-:Y:S02]  /*e850*/  IMAD R7, R7, R2, R9.reuse ;  /* 0x0000000207077224 */ /* 0x100fe400078e0209 */
[----:B------:R-:W-:Y:S02]  /*e860*/  IMAD.MOV R2, RZ, RZ, -R9 ;  /* 0x000000ffff027224 */ /* 0x000fe400078e0a09 */
[----:B------:R-:W-:Y:S02]  /*e870*/  IMAD R3, R7, 0x10000, R6 ;  /* 0x0001000007037824 */ /* 0x000fe400078e0206 */
[----:B------:R-:W-:-:S03]  /*e880*/  IMAD R2, R4, R2, R5 ;  /* 0x0000000204027224 */ /* 0x000fc600078e0205 */
[----:B------:R0:W-:Y:S01]  /*e890*/  STL [R1+0x8], R3 ;  /* 0x0000080301007387 */ /* 0x0001e20000100800 */
[----:B------:R-:W-:Y:S05]  /*e8a0*/  BRA `(.L_x_2284) ;  /* 0x0000000000f47947 */ /* 0x000fea0003800000 */
.L_x_2283:
[----:B-1----:R-:W0:Y:S02]  /*e8b0*/  LDC.64 R2, c[0x0][0xc90] ;  /* 0x00032400ff027b82 */ /* 0x002e240000000a00 */
[----:B0-----:R-:W-:-:S05]  /*e8c0*/  IMAD.WIDE R2, R13, 0x4, R2 ;  /* 0x000000040d027825 */ /* 0x001fca00078e0202 */
[----:B------:R0:W2:Y:S02]  /*e8d0*/  LDG.E R7, desc[UR56][R2.64] ;  /* 0x0000003802077981 */ /* 0x0000a4000c1e1900 */
        /* <DEDUP_REMOVED lines=29> */
[----:B------:R-:W-:-:S04]  /*eab0*/  VIADDMNMX R7, R10, UR5, R7, PT ;  /* 0x000000050a077c46 */ /* 0x000fc8000b800107 */
[-C--:B------:R-:W-:Y:S02]  /*eac0*/  IABS R9, R7.reuse ;  /* 0x0000000700097213 */ /* 0x080fe40000000000 */
        /* <DEDUP_REMOVED lines=11> */
[----:B------:R-:W-:Y:S02]  /*eb80*/  LOP3.LUT R3, R5, R7, RZ, 0x3c, !PT ;  /* 0x0000000705037212 */ /* 0x000fe400078e3cff */
[----:B------:R-:W-:Y:S01]  /*eb90*/  IADD3 R5, R8, 0x1000000, R5 ;  /* 0x0100000008057810 */ /* 0x000fe20007ffe005 */
        /* <DEDUP_REMOVED lines=10> */
[----:B------:R-:W-:Y:S01]  /*ec40*/  @!P1 LOP3.LUT R2, RZ, R7, RZ, 0x33, !PT ;  /* 0x00000007ff029212 */ /* 0x000fe200078e33ff */
[----:B------:R-:W-:-:S04]  /*ec50*/  IMAD.MOV R7, RZ, RZ, -R7 ;  /* 0x000000ffff077224 */ /* 0x000fc800078e0a07 */
[----:B------:R-:W-:-:S05]  /*ec60*/  IMAD R3, R2, R7, R5 ;  /* 0x0000000702037224 */ /* 0x000fca00078e0205 */
[----:B------:R1:W-:Y:S02]  /*ec70*/  STL [R1+0x8], R3 ;  /* 0x0000080301007387 */ /* 0x0003e40000100800 */
.L_x_2284:
[----:B01----:R-:W-:-:S05]  /*ec80*/  LOP3.LUT R3, RZ, R2, RZ, 0x33, !PT ;  /* 0x00000002ff037212 */ /* 0x003fca00078e33ff */
[----:B------:R-:W-:-:S05]  /*ec90*/  IMAD.IADD R2, R4, 0x1, R3 ;  /* 0x0000000104027824 */ /* 0x000fca00078e0203 */
[----:B------:R1:W-:Y:S01]  /*eca0*/  STL [R1+0x4], R2 ;  /* 0x0000040201007387 */ /* 0x0003e20000100800 */
[----:B------:R-:W-:Y:S05]  /*ecb0*/  BRA `(.L_x_2285) ;  /* 0x0000000000107947 */ /* 0x000fea0003800000 */
.L_x_2280:
[----:B------:R-:W-:Y:S01]  /*ecc0*/  IMAD.U32 R2, RZ, RZ, UR6 ;  /* 0x00000006ff027e24 */ /* 0x000fe2000f8e00ff */
[----:B------:R0:W-:Y:S04]  /*ecd0*/  STL [R1+0x4], RZ ;  /* 0x000004ff01007387 */ /* 0x0001e80000100800 */
[----:B------:R0:W-:Y:S04]  /*ece0*/  STL [R1+0x8], RZ ;  /* 0x000008ff01007387 */ /* 0x0001e80000100800 */
[----:B------:R0:W-:Y:S02]  /*ecf0*/  STL [R1], R2 ;  /* 0x0000000201007387 */ /* 0x0001e40000100800 */
.L_x_2285:
        /* <DEDUP_REMOVED lines=10> */
.L_x_2278:
[----:B0-2---:R-:W2:Y:S01]  /*eda0*/  LDL R0, [R1+0xc] ;  /* 0x00000c0001007983 */ /* 0x005ea20000100800 */
[----:B------:R-:W-:Y:S01]  /*edb0*/  ULDC UR4, c[0x0][0xc3c] ;  /* 0x00030f0000047ab9 */ /* 0x000fe20000000800 */
[----:B------:R-:W-:Y:S02]  /*edc0*/  IMAD.MOV.U32 R19, RZ, RZ, RZ ;  /* 0x000000ffff137224 */ /* 0x000fe400078e00ff */
[----:B------:R0:W-:Y:S01]  /*edd0*/  STL [R1+0x48], RZ ;  /* 0x000048ff01007387 */ /* 0x0001e20000100800 */
[----:B--2---:R-:W-:Y:S01]  /*ede0*/  ISETP.GE.AND P0, PT, R0, UR4, PT ;  /* 0x0000000400007c0c */ /* 0x004fe2000bf06270 */
[----:B------:R-:W-:-:S05]  /*edf0*/  IMAD.MOV.U32 R0, RZ, RZ, 0x1 ;  /* 0x00000001ff007424 */ /* 0x000fca00078e00ff */
[----:B------:R0:W-:Y:S07]  /*ee00*/  STL [R1+0x14], R0 ;  /* 0x0000140001007387 */ /* 0x0001ee0000100800 */
[----:B------:R-:W-:Y:S05]  /*ee10*/  @P0 BRA `(.L_x_2286) ;  /* 0x0000005c004c0947 */ /* 0x000fea0003800000 */
[----:B---3--:R-:W0:Y:S01]  /*ee20*/  S2R R5, SR_TID.X ;  /* 0x0000000000057919 */ /* 0x008e220000002100 */
[----:B------:R-:W2:Y:S01]  /*ee30*/  S2UR UR5, SR_CgaCtaId ;  /* 0x00000000000579c3 */ /* 0x000ea20000008800 */
[----:B------:R-:W-:Y:S01]  /*ee40*/  UMOV UR4, 0x400 ;  /* 0x0000040000047882 */ /* 0x000fe20000000000 */
[----:B------:R-:W-:Y:S01]  /*ee50*/  BSSY B8, `(.L_x_2286) ;  /* 0x00005cf000087945 */ /* 0x000fe20003800000 */
[----:B------:R-:W-:Y:S01]  /*ee60*/  IMAD.MOV.U32 R19, RZ, RZ, RZ ;  /* 0x000000ffff137224 */ /* 0x000fe200078e00ff */
[----:B------:R-:W-:Y:S01]  /*ee70*/  ULDC UR36, c[0x0][0xc] ;  /* 0x0000030000247ab9 */ /* 0x000fe20000000800 */
[----:B------:R-:W-:Y:S01]  /*ee80*/  ULDC.64 UR38, c[0x0][0x198] ;  /* 0x0000660000267ab9 */ /* 0x000fe20000000a00 */
[----:B--2---:R-:W-:-:S06]  /*ee90*/  ULEA UR4, UR5, UR4, 0x18 ;  /* 0x0000000405047291 */ /* 0x004fcc000f8ec03f */
[----:B------:R-:W-:Y:S01]  /*eea0*/  MOV R18, UR4 ;  /* 0x0000000400127c02 */ /* 0x000fe20008000f00 */
[C---:B0-----:R-:W-:Y:S01]  /*eeb0*/  IMAD.SHL.U32 R0, R5.reuse, 0x8, RZ ;  /* 0x0000000805007824 */ /* 0x041fe200078e00ff */
[----:B------:R-:W-:-:S04]  /*eec0*/  LOP3.LUT R4, R5, 0x7f, RZ, 0xc0, !PT ;  /* 0x0000007f05047812 */ /* 0x000fc800078ec0ff */
[C---:B-1----:R-:W-:Y:S02]  /*eed0*/  LOP3.LUT R2, R0.reuse, 0x1f8, RZ, 0xc0, !PT ;  /* 0x000001f800027812 */ /* 0x042fe400078ec0ff */
[----:B------:R-:W-:Y:S02]  /*eee0*/  LOP3.LUT R0, R0, 0x38, RZ, 0xc0, !PT ;  /* 0x0000003800007812 */ /* 0x000fe400078ec0ff */
[----:B------:R-:W-:Y:S01]  /*eef0*/  LOP3.LUT R3, R2, 0x38, R5, 0x78, !PT ;  /* 0x0000003802037812 */ /* 0x000fe200078e7805 */
[----:B------:R-:W-:Y:S01]  /*ef00*/  IMAD.SHL.U32 R2, R4, 0x8, RZ ;  /* 0x0000000804027824 */ /* 0x000fe200078e00ff */
[----:B------:R-:W-:-:S04]  /*ef10*/  SHF.R.U32.HI R4, RZ, 0x3, R4 ;  /* 0x00000003ff047819 */ /* 0x000fc80000011604 */
[----:B------:R-:W-:Y:S01]  /*ef20*/  LOP3.LUT R3, R3, 0x200, R2, 0xf8, !PT ;  /* 0x0000020003037812 */ /* 0x000fe200078ef802 */
[----:B------:R-:W-:-:S04]  /*ef30*/  IMAD.SHL.U32 R2, R5, 0x10, RZ ;  /* 0x0000001005027824 */ /* 0x000fc800078e00ff */
        /* <DEDUP_REMOVED lines=8> */
.L_x_2390:
[----:B------:R-:W2:Y:S01]  /*efc0*/  LDL R0, [R1+0xc] ;  /* 0x00000c0001007983 */ /* 0x000ea20000100800 */
[----:B------:R-:W2:Y:S01]  /*efd0*/  LDC.64 R2, c[0x0][0xc88] ;  /* 0x00032200ff027b82 */ /* 0x000ea20000000a00 */
[----:B------:R-:W-:Y:S05]  /*efe0*/  YIELD ;  /* 0x0000000000007946 */ /* 0x000fea0003800000 */
[----:B------:R-:W-:Y:S01]  /*eff0*/  ULDC.64 UR4, c[0x0][0xa28] ;  /* 0x00028a0000047ab9 */ /* 0x000fe20000000a00 */
[----:B01----:R-:W-:Y:S01]  /*f000*/  IMAD.MOV.U32 R6, RZ, RZ, RZ ;  /* 0x000000ffff067224 */ /* 0x003fe200078e00ff */
        /* <DEDUP_REMOVED lines=14> */
[----:B------:R0:W-:Y:S01]  /*f0f0*/  STL [R1+0x44], R4 ;  /* 0x0000440401007387 */ /* 0x0001e20000100800 */
        /* <DEDUP_REMOVED lines=32> */
[----:B------:R-:W0:Y:S04]  /*f300*/  LDG.E R7, desc[UR56][R2.64] ;  /* 0x0000003802077981 */ /* 0x000e28000c1e1900 */
[----:B------:R-:W0:Y:S02]  /*f310*/  LDG.E R2, desc[UR56][R2.64+0x4] ;  /* 0x0000043802027981 */ /* 0x000e24000c1e1900 */
[----:B0-----:R-:W-:-:S05]  /*f320*/  IMAD.IADD R9, R2, 0x1, -R7 ;  /* 0x0000000102097824 */ /* 0x001fca00078e0a07 */
[----:B------:R1:W-:Y:S02]  /*f330*/  STL [R1+0x38], R9 ;  /* 0x0000380901007387 */ /* 0x0003e40000100800 */
.L_x_2287:
[----:B------:R-:W2:Y:S01]  /*f340*/  LDL.LU R7, [R1+0x8] ;  /* 0x0000080001077983 */ /* 0x000ea20000300800 */
[----:B------:R-:W-:Y:S02]  /*f350*/  ULDC.64 UR4, c[0x0][0xa20] ;  /* 0x0002880000047ab9 */ /* 0x000fe40000000a00 */
[----:B------:R-:W-:-:S04]  /*f360*/  ISETP.NE.U32.AND P1, PT, RZ, UR4, PT ;  /* 0x00000004ff007c0c */ /* 0x000fc8000bf25070 */
[----:B------:R-:W-:Y:S02]  /*f370*/  ISETP.NE.AND.EX P1, PT, RZ, UR5, PT, P1 ;  /* 0x00000005ff007c0c */ /* 0x000fe4000bf25310 */
[C---:B--2---:R-:W-:Y:S02]  /*f380*/  LOP3.LUT R2, R7.reuse, 0xff000000, RZ, 0xc0, !PT ;  /* 0xff00000007027812 */ /* 0x044fe400078ec0ff */
        /* <DEDUP_REMOVED lines=10> */
[----:B--2---:R-:W-:-:S05]  /*f430*/  IADD3.X R7, R10, UR5, RZ, P0, !PT ;  /* 0x000000050a077c10 */ /* 0x004fca00087fe4ff */
[----:B------:R3:W5:Y:S01]  /*f440*/  LDG.E R6, desc[UR56][R6.64] ;  /* 0x0000003806067981 */ /* 0x000762000c1e1900 */
[----:B------:R-:W-:Y:S05]  /*f450*/  BRA `(.L_x_2289) ;  /* 0x0000000000107947 */ /* 0x000fea0003800000 */
.L_x_2288:
[----:B------:R-:W-:Y:S05]  /*f460*/  @!P0 BRA `(.L_x_2289) ;  /* 0x00000000000c8947 */ /* 0x000fea0003800000 */
[----:B------:R-:W3:Y:S04]  /*f470*/  LDG.E R6, desc[UR56][R4.64] ;  /* 0x0000003804067981 */ /* 0x000ee8000c1e1900 */
[----:B------:R-:W3:Y:S02]  /*f480*/  LDG.E R4, desc[UR56][R4.64+0x4] ;  /* 0x0000043804047981 */ /* 0x000ee4000c1e1900 */
[----:B---3--:R-:W-:-:S07]  /*f490*/  IMAD.IADD R6, R4, 0x1, -R6 ;  /* 0x0000000104067824 */ /* 0x008fce00078e0a06 */
.L_x_2289:
[----:B------:R-:W4:Y:S01]  /*f4a0*/  LDL R5, [R1+0x4] ;  /* 0x0000040001057983 */ /* 0x000f220000100800 */
[----:B-----5:R-:W-:Y:S01]  /*f4b0*/  IMAD.IADD R6, R6, 0x1, -R0 ;  /* 0x0000000106067824 */ /* 0x020fe200078e0a00 */
[----:B------:R-:W-:Y:S01]  /*f4c0*/  BSSY B0, `(.L_x_2290) ;  /* 0x000003a000007945 */ /* 0x000fe20003800000 */
[----:B------:R-:W0:Y:S02]  /*f4d0*/  LDC R0, c[0x0][0x448] ;  /* 0x00011200ff007b82 */ /* 0x000e240000000800 */
[----:B0-----:R-:W-:-:S13]  /*f4e0*/  ISETP.NE.AND P0, PT, R0, 0x1, PT ;  /* 0x000000010000780c */ /* 0x001fda0003f05270 */
[----:B--2---:R-:W0:Y:S08]  /*f4f0*/  @P0 LDC R3, c[0x0][0x44c] ;  /* 0x00011300ff030b82 */ /* 0x004e300000000800 */
[----:B------:R-:W2:Y:S01]  /*f500*/  @P0 LDC R4, c[0x0][0x450] ;  /* 0x00011400ff040b82 */ /* 0x000ea20000000800 */
[----:B----4-:R-:W-:Y:S02]  /*f510*/  IMAD.SHL.U32 R0, R5, 0x80, RZ ;  /* 0x0000008005007824 */ /* 0x010fe400078e00ff */
[----:B------:R-:W-:-:S02]  /*f520*/  IMAD.MOV.U32 R5, RZ, RZ, RZ ;  /* 0x000000ffff057224 */ /* 0x000fc400078e00ff */
[----:B------:R-:W-:Y:S02]  /*f530*/  VIADD R0, R0, 0x7f ;  /* 0x0000007f00007836 */ /* 0x000fe40000000000 */
[----:B------:R-:W-:Y:S02]  /*f540*/  IMAD.MOV.U32 R10, RZ, RZ, R5 ;  /* 0x000000ffff0a7224 */ /* 0x000fe400078e0005 */
[----:B0-----:R-:W-:-:S05]  /*f550*/  @P0 IMAD.HI.U32 R3, R0, R3, RZ ;  /* 0x0000000300030227 */ /* 0x001fca00078e00ff */
[----:B--2---:R-:W-:Y:S02]  /*f560*/  @P0 SHF.R.U32.HI R0, RZ, R4, R3 ;  /* 0x00000004ff000219 */ /* 0x004fe40000011603 */
[C---:B------:R-:W-:Y:S01]  /*f570*/  IADD3 R3, R6.reuse, 0x80, -R9 ;  /* 0x0000008006037810 */ /* 0x040fe20007ffe809 */
[----:B------:R-:W-:Y:S01]  /*f580*/  VIADD R6, R6, 0x7f ;  /* 0x0000007f06067836 */ /* 0x000fe20000000000 */
[----:B-1----:R-:W-:-:S03]  /*f590*/  LOP3.LUT R9, R2, 0xff, RZ, 0xc0, !PT ;  /* 0x000000ff02097812 */ /* 0x002fc600078ec0ff */
[----:B------:R-:W-:Y:S01]  /*f5a0*/  IMAD.IADD R0, R3, 0x1, R0 ;  /* 0x0000000103007824 */ /* 0x000fe200078e0200 */
[----:B------:R-:W-:-:S04]  /*f5b0*/  SHF.R.S32.HI R3, RZ, 0x1f, R6 ;  /* 0x0000001fff037819 */ /* 0x000fc80000011406 */
[----:B------:R-:W-:Y:S02]  /*f5c0*/  SHF.R.S32.HI R4, RZ, 0x1f, R0 ;  /* 0x0000001fff047819 */ /* 0x000fe40000011400 */
[----:B------:R-:W-:Y:S02]  /*f5d0*/  LEA.HI R3, R3, R6, RZ, 0x7 ;  /* 0x0000000603037211 */ /* 0x000fe400078f38ff */
[----:B------:R-:W-:Y:S02]  /*f5e0*/  LEA.HI R4, R4, R0, RZ, 0x7 ;  /* 0x0000000004047211 */ /* 0x000fe400078f38ff */
[----:B------:R-:W-:Y:S02]  /*f5f0*/  SHF.R.U32.HI R0, RZ, 0x10, R2 ;  /* 0x00000010ff007819 */ /* 0x000fe40000011602 */
[----:B------:R-:W-:Y:S02]  /*f600*/  SHF.R.S32.HI R3, RZ, 0x7, R3 ;  /* 0x00000007ff037819 */ /* 0x000fe40000011403 */
[----:B------:R-:W-:-:S02]  /*f610*/  ISETP.NE.AND P0, PT, R0, RZ, PT ;  /* 0x000000ff0000720c */ /* 0x000fc40003f05270 */
[----:B------:R-:W-:-:S04]  /*f620*/  SHF.R.S32.HI R4, RZ, 0x7, R4 ;  /* 0x00000007ff047819 */ /* 0x000fc80000011404 */
[----:B------:R-:W-:-:S04]  /*f630*/  VIMNMX R8, R3, R4, PT ;  /* 0x0000000403087248 */ /* 0x000fc80003fe0100 */
[----:B------:R-:W-:Y:S01]  /*f640*/  ISETP.GE.AND P1, PT, R8, 0x1, PT ;  /* 0x000000010800780c */ /* 0x000fe20003f26270 */
[----:B------:R0:W-:Y:S02]  /*f650*/  STL [R1+0x30], R8 ;  /* 0x0000300801007387 */ /* 0x0001e40000100800 */
[----:B------:R-:W1:Y:S02]  /*f660*/  @!P0 LDC R0, c[0x0][0x9f0] ;  /* 0x00027c00ff008b82 */ /* 0x000e640000000800 */
[----:B------:R0:W-:Y:S04]  /*f670*/  STL [R1+0x3c], R5 ;  /* 0x00003c0501007387 */ /* 0x0001e80000100800 */
[----:B------:R0:W-:Y:S04]  /*f680*/  STL [R1+0x58], R9 ;  /* 0x0000580901007387 */ /* 0x0001e80000100800 */
[----:B------:R-:W-:Y:S05]  /*f690*/  @!P1 BRA `(.L_x_2291) ;  /* 0x0000000000709947 */ /* 0x000fea0003800000 */
[----:B-1----:R-:W-:-:S04]  /*f6a0*/  IABS R4, R0 ;  /* 0x0000000000047213 */ /* 0x002fc80000000000 */
[----:B------:R-:W1:Y:S08]  /*f6b0*/  I2F.RP R2, R4 ;  /* 0x0000000400027306 */ /* 0x000e700000209400 */
[----:B-1----:R-:W1:Y:S02]  /*f6c0*/  MUFU.RCP R2, R2 ;  /* 0x0000000200027308 */ /* 0x002e640000001000 */
[----:B-1----:R-:W-:-:S06]  /*f6d0*/  VIADD R2, R2, 0xffffffe ;  /* 0x0ffffffe02027836 */ /* 0x002fcc0000000000 */
[----:B------:R-:W1:Y:S02]  /*f6e0*/  F2I.FTZ.U32.TRUNC.NTZ R3, R2 ;  /* 0x0000000200037305 */ /* 0x000e64000021f000 */
[----:B-1----:R-:W-:-:S04]  /*f6f0*/  IMAD.MOV R2, RZ, RZ, -R3 ;  /* 0x000000ffff027224 */ /* 0x002fc800078e0a03 */
[----:B0-----:R-:W-:Y:S02]  /*f700*/  IMAD R5, R2, R4, RZ ;  /* 0x0000000402057224 */ /* 0x001fe400078e02ff */
[----:B------:R-:W-:-:S04]  /*f710*/  IMAD.MOV.U32 R2, RZ, RZ, RZ ;  /* 0x000000ffff027224 */ /* 0x000fc800078e00ff */
[----:B---3--:R-:W-:Y:S01]  /*f720*/  IMAD.HI.U32 R7, R3, R5, R2 ;  /* 0x0000000503077227 */ /* 0x008fe200078e0002 */
        /* <DEDUP_REMOVED lines=19> */
.L_x_2291:
[----:B------:R-:W-:Y:S05]  /*f860*/  BSYNC B0 ;  /* 0x0000000000007941 */ /* 0x000fea0003800000 */
.L_x_2290:
[----:B-1----:R-:W-:Y:S01]  /*f870*/  IMAD.MOV.U32 R0, RZ, RZ, R10 ;  /* 0x000000ffff007224 */ /* 0x002fe200078e000a */
[----:B------:R-:W-:Y:S03]  /*f880*/  BSSY B7, `(.L_x_2292) ;  /* 0x000040d000077945 */ /* 0x000fe60003800000 */
[----:B------:R-:W-:-:S05]  /*f890*/  IMAD R2, R9, R0, RZ ;  /* 0x0000000009027224 */ /* 0x000fca00078e02ff */
[----:B------:R-:W-:Y:S01]  /*f8a0*/  VIADDMNMX R0, R2, R0, R8, PT ;  /* 0x0000000002007246 */ /* 0x000fe20003800108 */
[----:B------:R1:W-:Y:S03]  /*f8b0*/  STL [R1+0x28], R2 ;  /* 0x0000280201007387 */ /* 0x0003e60000100800 */
[----:B------:R-:W-:Y:S01]  /*f8c0*/  ISETP.GT.AND P0, PT, R0, R2, PT ;  /* 0x000000020000720c */ /* 0x000fe20003f04270 */
[----:B------:R1:W-:-:S12]  /*f8d0*/  STL [R1+0x40], R0 ;  /* 0x0000400001007387 */ /* 0x0003d80000100800 */
[----:B------:R-:W-:Y:S05]  /*f8e0*/  @P0 BRA `(.L_x_2293) ;  /* 0x0000000000480947 */ /* 0x000fea0003800000 */
[----:B-1----:R-:W1:Y:S02]  /*f8f0*/  S2R R0, SR_TID.X ;  /* 0x0000000000007919 */ /* 0x002e640000002100 */
[----:B-1----:R-:W-:-:S04]  /*f900*/  LOP3.LUT R0, R0, 0x7f, RZ, 0xc0, !PT ;  /* 0x0000007f00007812 */ /* 0x002fc800078ec0ff */
[----:B------:R-:W-:-:S13]  /*f910*/  ISETP.NE.AND P0, PT, R0, RZ, PT ;  /* 0x000000ff0000720c */ /* 0x000fda0003f05270 */
[----:B------:R-:W-:Y:S05]  /*f920*/  @P0 BRA `(.L_x_2294) ;  /* 0x0000004000080947 */ /* 0x000fea0003800000 */
[----:B------:R-:W1:Y:S01]  /*f930*/  S2R R3, SR_LANEID ;  /* 0x0000000000037919 */ /* 0x000e620000000000 */
[----:B------:R-:W-:Y:S02]  /*f940*/  VOTEU.ANY UR4, UPT, PT ;  /* 0x0000000000047886 */ /* 0x000fe400038e0100 */
[----:B------:R-:W1:Y:S08]  /*f950*/  FLO.U32 R0, UR4 ;  /* 0x0000000400007d00 */ /* 0x000e7000080e0000 */
[----:B0-----:R-:W0:Y:S01]  /*f960*/  POPC R5, UR4 ;  /* 0x0000000400057d09 */ /* 0x001e220008000000 */
[----:B-1----:R-:W-:-:S02]  /*f970*/  ISETP.EQ.U32.AND P0, PT, R0, R3, PT ;  /* 0x000000030000720c */ /* 0x002fc40003f02070 */
[----:B------:R-:W0:Y:S11]  /*f980*/  LDC.64 R2, c[0x0][0xc60] ;  /* 0x00031800ff027b82 */ /* 0x000e360000000a00 */
[----:B0-----:R-:W4:Y:S01]  /*f990*/  @P0 ATOMG.E.ADD.STRONG.GPU PT, R3, desc[UR56][R2.64], R5 ;  /* 0x00000005020309a8 */ /* 0x001f2200081ee1f8 */
[----:B------:R-:W0:Y:S02]  /*f9a0*/  S2R R4, SR_LTMASK ;  /* 0x0000000000047919 */ /* 0x000e240000003900 */
[----:B0-----:R-:W-:-:S04]  /*f9b0*/  LOP3.LUT R4, R4, UR4, RZ, 0xc0, !PT ;  /* 0x0000000404047c12 */ /* 0x001fc8000f8ec0ff */
[----:B---3--:R-:W0:Y:S01]  /*f9c0*/  POPC R7, R4 ;  /* 0x0000000400077309 */ /* 0x008e220000000000 */
[----:B----4-:R-:W0:Y:S02]  /*f9d0*/  SHFL.IDX PT, R0, R3, R0, 0x1f ;  /* 0x00001f0003007589 */ /* 0x010e2400000e0000 */
[----:B0-----:R-:W-:-:S05]  /*f9e0*/  IADD3 R0, R0, UR36, R7 ;  /* 0x0000002400007c10 */ /* 0x001fca000fffe007 */
[----:B------:R4:W-:Y:S01]  /*f9f0*/  STL [R1], R0 ;  /* 0x0000000001007387 */ /* 0x0009e20000100800 */
[----:B------:R-:W-:Y:S05]  /*fa00*/  BRA `(.L_x_2294) ;  /* 0x0000003c00d07947 */ /* 0x000fea0003800000 */
.L_x_2293:
[----:B-1----:R-:W-:Y:S01]  /*fa10*/  IADD3 R0, R18, 0x1c400, RZ ;  /* 0x0001c40012007810 */ /* 0x002fe20007ffe0ff */
[----:B------:R-:W-:Y:S03]  /*fa20*/  BSSY B6, `(.L_x_2295) ;  /* 0x0000013000067945 */ /* 0x000fe60003800000 */
[----:B------:R-:W-:-:S13]  /*fa30*/  LOP3.LUT P0, RZ, R0, 0x3ff, RZ, 0xc0, !PT ;  /* 0x000003ff00ff7812 */ /* 0x000fda000780c0ff */
        /* <DEDUP_REMOVED lines=9> */
[----:B---3--:R-:W-:-:S02]  /*fad0*/  IMAD.U32 R7, RZ, RZ, UR9 ;  /* 0x00000009ff077e24 */ /* 0x008fc4000f8e00ff */
[----:B--2---:R-:W-:Y:S02]  /*fae0*/  IMAD.U32 R10, RZ, RZ, UR4 ;  /* 0x00000004ff0a7e24 */ /* 0x004fe4000f8e00ff */
[----:B------:R-:W-:Y:S02]  /*faf0*/  IMAD.U32 R11, RZ, RZ, UR5 ;  /* 0x00000005ff0b7e24 */ /* 0x000fe4000f8e00ff */
[----:B------:R-:W-:Y:S02]  /*fb00*/  IMAD.MOV.U32 R8, RZ, RZ, 0x70 ;  /* 0x00000070ff087424 */ /* 0x000fe400078e00ff */
[----:B------:R-:W-:Y:S02]  /*fb10*/  IMAD.MOV.U32 R12, RZ, RZ, 0x1 ;  /* 0x00000001ff0c7424 */ /* 0x000fe400078e00ff */
[----:B------:R-:W-:-:S07]  /*fb20*/  IMAD.MOV.U32 R13, RZ, RZ, RZ ;  /* 0x000000ffff0d7224 */ /* 0x000fce00078e00ff */
[----:B------:R-:W-:-:S07]  /*fb30*/  LEPC R20, `(.L_x_2296) ;  /* 0x000000001014794e */ /* 0x000fce0000000000 */
[----:B-1----:R-:W-:Y:S05]  /*fb40*/  CALL.ABS.NOINC R2 ;  /* 0x0000000002007343 */ /* 0x002fea0003c00000 */
.L_x_2296:
[----:B------:R-:W-:Y:S05]  /*fb50*/  BSYNC B6 ;  /* 0x0000000000067941 */ /* 0x000fea0003800000 */
.L_x_2295:
        /* <DEDUP_REMOVED lines=9> */
[----:B------:R-:W-:Y:S02]  /*fbf0*/  IMAD.U32 R4, RZ, RZ, UR6 ;  /* 0x00000006ff047e24 */ /* 0x000fe4000f8e00ff */
[----:B0-----:R-:W-:Y:S02]  /*fc00*/  IMAD.U32 R5, RZ, RZ, UR7 ;  /* 0x00000007ff057e24 */ /* 0x001fe4000f8e00ff */
[----:B------:R-:W-:Y:S02]  /*fc10*/  IMAD.U32 R6, RZ, RZ, UR8 ;  /* 0x00000008ff067e24 */ /* 0x000fe4000f8e00ff */
[----:B---3--:R-:W-:-:S02]  /*fc20*/  IMAD.U32 R7, RZ, RZ, UR9 ;  /* 0x00000009ff077e24 */ /* 0x008fc4000f8e00ff */
[----:B--2---:R-:W-:Y:S02]  /*fc30*/  IMAD.U32 R10, RZ, RZ, UR4 ;  /* 0x00000004ff0a7e24 */ /* 0x004fe4000f8e00ff */
[----:B------:R-:W-:Y:S02]  /*fc40*/  IMAD.U32 R11, RZ, RZ, UR5 ;  /* 0x00000005ff0b7e24 */ /* 0x000fe4000f8e00ff */
[----:B------:R-:W-:Y:S02]  /*fc50*/  IMAD.MOV.U32 R8, RZ, RZ, 0x70 ;  /* 0x00000070ff087424 */ /* 0x000fe400078e00ff */
[----:B------:R-:W-:Y:S02]  /*fc60*/  IMAD.MOV.U32 R12, RZ, RZ, 0x1 ;  /* 0x00000001ff0c7424 */ /* 0x000fe400078e00ff */
[----:B-1----:R-:W-:-:S07]  /*fc70*/  IMAD.MOV.U32 R13, RZ, RZ, RZ ;  /* 0x000000ffff0d7224 */ /* 0x002fce00078e00ff */
[----:B------:R-:W-:-:S07]  /*fc80*/  LEPC R20, `(.L_x_2299) ;  /* 0x000000001014794e */ /* 0x000fce0000000000 */
[----:B----4-:R-:W-:Y:S05]  /*fc90*/  CALL.ABS.NOINC R2 ;  /* 0x0000000002007343 */ /* 0x010fea0003c00000 */
.L_x_2299:
[----:B------:R-:W-:Y:S01]  /*fca0*/  MOV R2, 0x0 ;  /* 0x0000000000027802 */ /* 0x000fe20000000f00 */
        /* <DEDUP_REMOVED lines=15> */
.L_x_2298:
[----:B------:R-:W-:Y:S05]  /*fda0*/  BSYNC B6 ;  /* 0x0000000000067941 */ /* 0x000fea0003800000 */
.L_x_2297:
[----:B------:R-:W4:Y:S01]  /*fdb0*/  LDL.LU R4, [R1+0x1c] ;  /* 0x00001c0001047983 */ /* 0x000f220000300800 */
[----:B------:R-:W-:-:S03]  /*fdc0*/  ULDC.64 UR4, c[0x0][0x9f8] ;  /* 0x00027e0000047ab9 */ /* 0x000fc60000000a00 */
[----:B---3--:R-:W3:Y:S01]  /*fdd0*/  LDL R7, [R1+0x10] ;  /* 0x0000100001077983 */ /* 0x008ee20000100800 */
[----:B------:R-:W-:-:S03]  /*fde0*/  ISETP.NE.U32.AND P0, PT, RZ, UR4, PT ;  /* 0x00000004ff007c0c */ /* 0x000fc6000bf05070 */
[----:B------:R-:W5:Y:S01]  /*fdf0*/  LDL R0, [R1+0x40] ;  /* 0x0000400001007983 */ /* 0x000f620000100800 */
[----:B------:R-:W-:-:S13]  /*fe00*/  ISETP.NE.AND.EX P0, PT, RZ, UR5, PT, P0 ;  /* 0x00000005ff007c0c */ /* 0x000fda000bf05300 */
[----:B------:R-:W-:-:S04]  /*fe10*/  @P0 IADD3 R2, P1, R17, UR4, RZ ;  /* 0x0000000411020c10 */ /* 0x000fc8000ff3e0ff */
[----:B----4-:R-:W-:Y:S01]  /*fe20*/  @P0 IADD3.X R3, R4, UR5, RZ, P1, !PT ;  /* 0x0000000504030c10 */ /* 0x010fe20008ffe4ff */
[----:B------:R-:W-:-:S04]  /*fe30*/  ULDC.64 UR4, c[0x0][0xa08] ;  /* 0x0002820000047ab9 */ /* 0x000fc80000000a00 */
[----:B---3--:R1:W0:Y:S02]  /*fe40*/  @P0 LDG.E R7, desc[UR56][R2.64] ;  /* 0x0000003802070981 */ /* 0x008224000c1e1900 */
[----:B-1----:R-:W1:Y:S01]  /*fe50*/  LDC.64 R2, c[0x0][0x418] ;  /* 0x00010600ff027b82 */ /* 0x002e620000000a00 */
[----:B-----5:R-:W-:Y:S01]  /*fe60*/  VIADD R0, R0, 0xffffffff ;  /* 0xffffffff00007836 */ /* 0x020fe20000000000 */
[----:B0-----:R-:W-:Y:S01]  /*fe70*/  SHF.R.S32.HI R8, RZ, 0x1f, R7 ;  /* 0x0000001fff087819 */ /* 0x001fe20000011407 */
[----:B------:R0:W-:Y:S04]  /*fe80*/  @P0 STL [R1+0x10], R7 ;  /* 0x0000100701000387 */ /* 0x0001e80000100800 */
[----:B------:R0:W-:Y:S01]  /*fe90*/  STL [R1+0x1c], R8 ;  /* 0x00001c0801007387 */ /* 0x0001e20000100800 */
[----:B-1----:R-:W-:Y:S01]  /*fea0*/  LOP3.LUT P0, RZ, R2, UR4, RZ, 0xfc, !PT ;  /* 0x0000000402ff7c12 */ /* 0x002fe2000f80fcff */
[----:B------:R-:W-:-:S03]  /*feb0*/  UMOV UR4, 0xffffffff ;  /* 0xffffffff00047882 */ /* 0x000fc60000000000 */
[----:B------:R-:W-:-:S04]  /*fec0*/  LOP3.LUT P0, RZ, R3, UR5, RZ, 0xfc, P0 ;  /* 0x0000000503ff7c12 */ /* 0x000fc8000800fcff */
[----:B------:R-:W-:Y:S01]  /*fed0*/  SEL R17, R7, RZ, !P0 ;  /* 0x000000ff07117207 */ /* 0x000fe20004000000 */
[----:B0-----:R-:W-:Y:S08]  /*fee0*/  BRA.DIV UR4, `(.L_x_2300) ;  /* 0x0000005204a87947 */ /* 0x001ff0000b800000 */
[----:B------:R-:W0:Y:S02]  /*fef0*/  S2R R4, SR_TID.X ;  /* 0x0000000000047919 */ /* 0x000e240000002100 */
[----:B0-----:R-:W-:-:S04]  /*ff00*/  SHF.R.U32.HI R4, RZ, 0x5, R4 ;  /* 0x00000005ff047819 */ /* 0x001fc80000011604 */
[----:B------:R-:W-:-:S05]  /*ff10*/  LOP3.LUT R4, R4, 0x3, RZ, 0xc0, !PT ;  /* 0x0000000304047812 */ /* 0x000fca00078ec0ff */
[----:B------:R0:W1:Y:S02]  /*ff20*/  SHFL.IDX PT, R14, R4, RZ, 0x1f ;  /* 0x00001fff040e7589 */ /* 0x00006400000e0000 */
.L_x_2406:
[----:B------:R-:W-:Y:S01]  /*ff30*/  PLOP3.LUT P1, PT, PT, PT, PT, 0x8, 0x0 ;  /* 0x000000000000781c */ /* 0x000fe20003f2e170 */
[----:B------:R3:W-:Y:S01]  /*ff40*/  STL [R1+0x8], R0 ;  /* 0x0000080001007387 */ /* 0x0007e20000100800 */
[----:B-1----:R-:W-:Y:S02]  /*ff50*/  ISETP.NE.AND P0, PT, R14, RZ, PT ;  /* 0x000000ff0e00720c */ /* 0x002fe40003f05270 */
[----:B0-----:R-:W-:-:S05]  /*ff60*/  P2R R4, PR, RZ, 0x2 ;  /* 0x00000002ff047803 */ /* 0x001fca0000000000 */
[----:B------:R3:W-:Y:S06]  /*ff70*/  STL [R1+0x20], R4 ;  /* 0x0000200401007387 */ /* 0x0007ec0000100800 */
[----:B------:R-:W-:Y:S05]  /*ff80*/  @P0 BRA `(.L_x_2301) ;  /* 0x0000000400300947 */ /* 0x000fea0003800000 */
[----:B------:R-:W-:-:S03]  /*ff90*/  UMOV UR4, 0xffffffff ;  /* 0xffffffff00047882 */ /* 0x000fc60000000000 */
[----:B------:R-:W-:Y:S05]  /*ffa0*/  BRA.DIV UR4, `(.L_x_2302) ;  /* 0x0000005204ac7947 */ /* 0x000fea000b800000 */
[----:B------:R-:W-:-:S13]  /*ffb0*/  ELECT P6, URZ, PT ;  /* 0x00000000003f782f */ /* 0x000fda00038c0000 */
.L_x_2409:
[----:B------:R-:W-:Y:S05]  /*ffc0*/  @!P6 BRA `(.L_x_2301) ;  /* 0x000000040020e947 */ /* 0x000fea0003800000 */
[----:B------:R-:W-:-:S04]  /*ffd0*/  ISETP.NE.U32.AND P0, PT, R2, RZ, PT ;  /* 0x000000ff0200720c */ /* 0x000fc80003f05070 */
[----:B------:R-:W-:-:S13]  /*ffe0*/  ISETP.NE.AND.EX P0, PT, R3, RZ, PT, P0 ;  /* 0x000000ff0300720c */ /* 0x000fda0003f05300 */
[----:B------:R-:W-:Y:S05]  /*fff0*/  @!P0 BRA `(.L_x_2303) ;  /* 0x0000000000508947 */ /* 0x000fea0003800000 */
[----:B------:R-:W0:Y:S01]  /*10000*/  LDC R6, c[0x0][0x43c] ;  /* 0x00010f00ff067b82 */ /* 0x000e220000000800 */
[----:B------:R-:W-:Y:S01]  /*10010*/  IMAD.MOV.U32 R9, RZ, RZ, R0 ;  /* 0x000000ffff097224 */ /* 0x000fe200078e0000 */
[----:B------:R-:W-:-:S03]  /*10020*/  ULDC.64 UR4, c[0x0][0x428] ;  /* 0x00010a0000047ab9 */ /* 0x000fc60000000a00 */
[----:B---3--:R-:W-:Y:S01]  /*10030*/  IMAD.MOV.U32 R0, RZ, RZ, R9 ;  /* 0x000000ffff007224 */ /* 0x008fe200078e0009 */
[----:B0-----:R-:W-:-:S13]  /*10040*/  ISETP.NE.AND P0, PT, R6, 0x1, PT ;  /* 0x000000010600780c */ /* 0x001fda0003f05270 */
[----:B------:R-:W0:Y:S02]  /*10050*/  @P0 LDC.64 R4, c[0x0][0x440] ;  /* 0x00011000ff040b82 */ /* 0x000e240000000a00 */
[----:B0-----:R-:W-:-:S05]  /*10060*/  @P0 IMAD.HI.U32 R4, R9, R4, RZ ;  /* 0x0000000409040227 */ /* 0x001fca00078e00ff */
[----:B------:R-:W-:-:S04]  /*10070*/  @P0 SHF.R.U32.HI R0, RZ, R5, R4 ;  /* 0x00000005ff000219 */ /* 0x000fc80000011604 */
[----:B------:R-:W-:Y:S02]  /*10080*/  IADD3 R4, -R0, RZ, RZ ;  /* 0x000000ff00047210 */ /* 0x000fe40007ffe1ff */
[----:B------:R-:W-:-:S03]  /*10090*/  SHF.R.S32.HI R5, RZ, 0x1f, R0 ;  /* 0x0000001fff057819 */ /* 0x000fc60000011400 */
        /* <DEDUP_REMOVED lines=10> */
.L_x_2303:
[----:B0-----:R-:W4:Y:S01]  /*10140*/  LDL R2, [R1+0x14] ;  /* 0x0000140001027983 */ /* 0x001f220000100800 */
[----:B---3--:R-:W-:Y:S01]  /*10150*/  IMAD R0, R19, 0x8, R18 ;  /* 0x0000000813007824 */ /* 0x008fe200078e0212 */
[----:B----4-:R-:W-:-:S04]  /*10160*/  SHF.L.U32 R2, R2, 0x1f, RZ ;  /* 0x0000001f02027819 */ /* 0x010fc800000006ff */
[----:B------:R-:W0:Y:S02]  /*10170*/  SYNCS.PHASECHK.TRANS64.TRYWAIT P0, [R0+URZ+0x34840], R2 ;  /* 0x03484002000075a7 */ /* 0x000e24000800017f */
[----:B0-----:R-:W-:Y:S05]  /*10180*/  @!P0 BRA `(.L_x_2304) ;  /* 0x0000005000548947 */ /* 0x001fea0003800000 */
.L_x_2410:
[----:B------:R-:W1:Y:S02]  /*10190*/  S2R R3, SR_TID.X ;  /* 0x0000000000037919 */ /* 0x000e640000002100 */
[----:B-1----:R-:W-:-:S04]  /*101a0*/  LOP3.LUT R3, R3, 0x7f, RZ, 0xc0, !PT ;  /* 0x0000007f03037812 */ /* 0x002fc800078ec0ff */
[----:B------:R-:W-:-:S13]  /*101b0*/  ISETP.NE.AND P0, PT, R3, RZ, PT ;  /* 0x000000ff0300720c */ /* 0x000fda0003f05270 */
[----:B------:R-:W-:Y:S05]  /*101c0*/  @P0 BRA `(.L_x_2305) ;  /* 0x00000000001c0947 */ /* 0x000fea0003800000 */
[----:B------:R-:W1:Y:S01]  /*101d0*/  S2R R3, SR_TID.X ;  /* 0x0000000000037919 */ /* 0x000e620000002100 */
[----:B0-----:R-:W-:-:S04]  /*101e0*/  IMAD.MOV.U32 R2, RZ, RZ, 0xc000 ;  /* 0x0000c000ff027424 */ /* 0x001fc800078e00ff */
[----:B------:R3:W-:Y:S01]  /*101f0*/  SYNCS.ARRIVE.TRANS64 RZ, [R0+URZ+0x34830], R2 ;  /* 0x0348300200ff79a7 */ /* 0x0007e2000800003f */
[----:B-1----:R-:W-:-:S04]  /*10200*/  LOP3.LUT R3, R3, 0x1f, RZ, 0xc0, !PT ;  /* 0x0000001f03037812 */ /* 0x002fc800078ec0ff */
[----:B------:R-:W-:-:S13]  /*10210*/  ISETP.NE.AND P0, PT, R3, RZ, PT ;  /* 0x000000ff0300720c */ /* 0x000fda0003f05270 */
[----:B---3--:R-:W-:Y:S05]  /*10220*/  @!P0 BRA `(.L_x_2305) ;  /* 0x0000000000048947 */ /* 0x008fea0003800000 */
[----:B------:R-:W-:Y:S01]  /*10230*/  BPT.TRAP 0x1 ;  /* 0x000000040000795c */ /* 0x000fe20000300000 */
.L_x_2305:
[----:B------:R-:W3:Y:S04]  /*10240*/  LDL R3, [R1+0x8] ;  /* 0x0000080001037983 */ /* 0x000ee80000100800 */
[----:B0-----:R-:W4:Y:S01]  /*10250*/  LDL R2, [R1+0x18] ;  /* 0x0000180001027983 */ /* 0x001f220000100800 */
        /* <DEDUP_REMOVED lines=20> */
[----:B----4-:R-:W-:-:S13]  /*103a0*/  R2UR UR5, R2 ;  /* 0x00000000020572ca */ /* 0x010fda00000e0000 */
[----:B------:R-:W-:Y:S02]  /*103b0*/  ULEA UR11, UR11, UR5, 0x7 ;  /* 0x000000050b0b7291 */ /* 0x000fe4000f8e383f */
        /* <DEDUP_REMOVED lines=8> */
[----:B0-----:R-:W-:Y:S01]  /*10440*/  NOP ;  /* 0x0000000000007918 */ /* 0x001fe20000000000 */
.L_x_2301:
[----:B------:R-:W4:Y:S04]  /*10450*/  LDL.LU R3, [R1+0x34] ;  /* 0x0000340001037983 */ /* 0x000f280000300800 */
[----:B------:R-:W5:Y:S04]  /*10460*/  LDL.LU R5, [R1+0x2c] ;  /* 0x00002c0001057983 */ /* 0x000f680000300800 */
[----:B---3--:R-:W3:Y:S01]  /*10470*/  LDL.LU R4, [R1+0x44] ;  /* 0x0000440001047983 */ /* 0x008ee20000300800 */
        /* <DEDUP_REMOVED lines=9> */
[----:B----4-:R-:W-:Y:S02]  /*10510*/  SHF.R.S32.HI R0, RZ, 0x1f, R3 ;  /* 0x0000001fff007819 */ /* 0x010fe40000011403 */
[----:B-----5:R-:W-:-:S03]  /*10520*/  SEL R5, R5, RZ, !P0 ;  /* 0x000000ff05057207 */ /* 0x020fc60004000000 */
[----:B------:R-:W-:Y:S01]  /*10530*/  IMAD R0, R0, UR4, RZ ;  /* 0x0000000400007c24 */ /* 0x000fe2000f8e02ff */
[----:B---3--:R-:W-:-:S03]  /*10540*/  SEL R4, R4, RZ, !P0 ;  /* 0x000000ff04047207 */ /* 0x008fc60004000000 */
        /* <DEDUP_REMOVED lines=23> */
[----:B0-----:R-:W-:Y:S05]  /*106c0*/  CALL.ABS.NOINC R2 ;  /* 0x0000000002007343 */ /* 0x001fea0003c00000 */
.L_x_2307:
[----:B------:R-:W-:Y:S05]  /*106d0*/  BSYNC B6 ;  /* 0x0000000000067941 */ /* 0x000fea0003800000 */
.L_x_2306:
[----:B0-----:R-:W3:Y:S01]  /*106e0*/  LDL.LU R0, [R1+0x44] ;  /* 0x0000440001007983 */ /* 0x001ee20000300800 */
[----:B------:R-:W-:Y:S01]  /*106f0*/  ULDC.64 UR4, c[0x0][0x2d8] ;  /* 0x0000b60000047ab9 */ /* 0x000fe20000000a00 */
[----:B------:R-:W0:Y:S01]  /*10700*/  LDC R7, c[0x0][0x448] ;  /* 0x00011200ff077b82 */ /* 0x000e220000000800 */
[----:B------:R-:W-:Y:S01]  /*10710*/  ULDC.64 UR6, c[0x0][0x280] ;  /* 0x0000a00000067ab9 */ /* 0x000fe20000000a00 */
[----:B------:R-:W4:Y:S04]  /*10720*/  LDL.LU R5, [R1+0x34] ;  /* 0x0000340001057983 */ /* 0x000f280000300800 */
[----:B------:R-:W4:Y:S04]  /*10730*/  LDL.LU.64 R2, [R1+0x50] ;  /* 0x0000500001027983 */ /* 0x000f280000300a00 */
[----:B------:R-:W3:Y:S04]  /*10740*/  LDL.LU R4, [R1+0x2c] ;  /* 0x00002c0001047983 */ /* 0x000ee80000300800 */
[----:B------:R-:W3:Y:S01]  /*10750*/  LDL R9, [R1+0x4] ;  /* 0x0000040001097983 */ /* 0x000ee20000100800 */
[----:B--2---:R-:W1:Y:S01]  /*10760*/  S2R R10, SR_TID.X ;  /* 0x00000000000a7919 */ /* 0x004e620000002100 */
[----:B0-----:R-:W-:-:S13]  /*10770*/  ISETP.NE.AND P0, PT, R7, 0x1, PT ;  /* 0x000000010700780c */ /* 0x001fda0003f05270 */
[----:B------:R-:W0:Y:S01]  /*10780*/  @P0 LDC R6, c[0x0][0x450] ;  /* 0x00011400ff060b82 */ /* 0x000e220000000800 */
[----:B-1----:R-:W-:-:S05]  /*10790*/  IMAD.SHL.U32 R10, R10, 0x8, RZ ;  /* 0x000000080a0a7824 */ /* 0x002fca00078e00ff */
[----:B------:R-:W-:-:S04]  /*107a0*/  LOP3.LUT R10, R10, 0x38, RZ, 0xc0, !PT ;  /* 0x000000380a0a7812 */ /* 0x000fc800078ec0ff */
[C---:B------:R-:W-:Y:S02]  /*107b0*/  LOP3.LUT R11, R10.reuse, 0x40, RZ, 0xfc, !PT ;  /* 0x000000400a0b7812 */ /* 0x040fe400078efcff */
[----:B------:R-:W-:Y:S01]  /*107c0*/  LOP3.LUT R10, R10, 0x80, RZ, 0xfc, !PT ;  /* 0x000000800a0a7812 */ /* 0x000fe200078efcff */
[----:B----4-:R-:W-:Y:S02]  /*107d0*/  IMAD.MOV.U32 R3, RZ, RZ, R5 ;  /* 0x000000ffff037224 */ /* 0x010fe400078e0005 */
[----:B------:R-:W1:Y:S01]  /*107e0*/  S2R R5, SR_TID.X ;  /* 0x0000000000057919 */ /* 0x000e620000002100 */
[----:B------:R-:W-:-:S04]  /*107f0*/  IMAD.WIDE.U32 R2, R16, UR4, R2 ;  /* 0x0000000410027c25 */ /* 0x000fc8000f8e0002 */
[----:B------:R-:W-:Y:S01]  /*10800*/  IMAD R3, R16, UR5, R3 ;  /* 0x0000000510037c24 */ /* 0x000fe2000f8e0203 */
[----:B------:R-:W-:Y:S02]  /*10810*/  ULDC.64 UR4, c[0x0][0x2e0] ;  /* 0x0000b80000047ab9 */ /* 0x000fe40000000a00 */
[----:B---3--:R-:W-:Y:S02]  /*10820*/  IMAD R0, R0, UR4, RZ ;  /* 0x0000000400007c24 */ /* 0x008fe4000f8e02ff */
[----:B------:R-:W-:-:S04]  /*10830*/  IMAD.WIDE.U32 R2, R4, UR4, R2 ;  /* 0x0000000404027c25 */ /* 0x000fc8000f8e0002 */
[----:B------:R-:W-:Y:S01]  /*10840*/  IMAD R0, R4, UR5, R0 ;  /* 0x0000000504007c24 */ /* 0x000fe2000f8e0200 */
[----:B------:R-:W-:Y:S01]  /*10850*/  ULDC.64 UR4, c[0x0][0x2d0] ;  /* 0x0000b40000047ab9 */ /* 0x000fe20000000a00 */
[----:B------:R-:W2:Y:S02]  /*10860*/  S2R R4, SR_TID.X ;  /* 0x0000000000047919 */ /* 0x000ea40000002100 */
[----:B------:R-:W-:Y:S01]  /*10870*/  IMAD.IADD R3, R3, 0x1, R0 ;  /* 0x0000000103037824 */ /* 0x000fe200078e0200 */
[----:B-1----:R-:W-:-:S04]  /*10880*/  LOP3.LUT R5, R5, 0x7f, RZ, 0xc0, !PT ;  /* 0x0000007f05057812 */ /* 0x002fc800078ec0ff */
[----:B------:R-:W-:Y:S01]  /*10890*/  SHF.R.U32.HI R5, RZ, 0x3, R5 ;  /* 0x00000003ff057819 */ /* 0x000fe20000011605 */
[----:B--2---:R-:W-:-:S05]  /*108a0*/  IMAD.SHL.U32 R4, R4, 0x10, RZ ;  /* 0x0000001004047824 */ /* 0x004fca00078e00ff */
[----:B------:R-:W-:Y:S02]  /*108b0*/  LOP3.LUT R4, R5, 0x70, R4, 0xf8, !PT ;  /* 0x0000007005047812 */ /* 0x000fe400078ef804 */
[----:B------:R-:W1:Y:S03]  /*108c0*/  @P0 LDC R5, c[0x0][0x44c] ;  /* 0x00011300ff050b82 */ /* 0x000e660000000800 */
[----:B------:R-:W-:-:S04]  /*108d0*/  IMAD R0, R9, 0x80, R4 ;  /* 0x0000008009007824 */ /* 0x000fc800078e0204 */
[----:B------:R-:W-:Y:S02]  /*108e0*/  IMAD.MOV.U32 R4, RZ, RZ, R0 ;  /* 0x000000ffff047224 */ /* 0x000fe400078e0000 */
[----:B-1----:R-:W-:-:S05]  /*108f0*/  @P0 IMAD.HI.U32 R5, R0, R5, RZ ;  /* 0x0000000500050227 */ /* 0x002fca00078e00ff */
[----:B0-----:R-:W-:-:S05]  /*10900*/  @P0 SHF.R.U32.HI R4, RZ, R6, R5 ;  /* 0x00000006ff040219 */ /* 0x001fca0000011605 */
[----:B------:R-:W-:Y:S02]  /*10910*/  IMAD.MOV R5, RZ, RZ, -R4 ;  /* 0x000000ffff057224 */ /* 0x000fe400078e0a04 */
[----:B------:R-:W-:-:S04]  /*10920*/  IMAD.WIDE.U32 R2, R4, UR4, R2 ;  /* 0x0000000404027c25 */ /* 0x000fc8000f8e0002 */
[----:B------:R-:W-:Y:S01]  /*10930*/  IMAD R0, R7, R5, R0 ;  /* 0x0000000507007224 */ /* 0x000fe200078e0200 */
[----:B------:R-:W-:-:S05]  /*10940*/  SHF.R.S32.HI R5, RZ, 0x1f, R4 ;  /* 0x0000001fff057819 */ /* 0x000fca0000011404 */
[----:B------:R-:W-:-:S04]  /*10950*/  IMAD R5, R5, UR4, RZ ;  /* 0x0000000405057c24 */ /* 0x000fc8000f8e02ff */
[----:B------:R-:W-:Y:S01]  /*10960*/  IMAD R4, R4, UR5, R5 ;  /* 0x0000000504047c24 */ /* 0x000fe2000f8e0205 */
[----:B------:R-:W-:Y:S01]  /*10970*/  ULDC.64 UR4, c[0x0][0x2c8] ;  /* 0x0000b20000047ab9 */ /* 0x000fe20000000a00 */
[----:B------:R-:W0:Y:S02]  /*10980*/  S2R R5, SR_TID.X ;  /* 0x0000000000057919 */ /* 0x000e240000002100 */
[----:B------:R-:W-:Y:S01]  /*10990*/  IMAD.IADD R3, R3, 0x1, R4 ;  /* 0x0000000103037824 */ /* 0x000fe200078e0204 */
[----:B------:R-:W-:Y:S01]  /*109a0*/  SHF.R.S32.HI R4, RZ, 0x1f, R0 ;  /* 0x0000001fff047819 */ /* 0x000fe20000011400 */
[----:B------:R-:W-:-:S04]  /*109b0*/  IMAD.WIDE.U32 R2, R0, UR4, R2 ;  /* 0x0000000400027c25 */ /* 0x000fc8000f8e0002 */
[----:B------:R-:W-:Y:S01]  /*109c0*/  IMAD R4, R4, UR4, RZ ;  /* 0x0000000404047c24 */ /* 0x000fe2000f8e02ff */
[----:B------:R-:W-:Y:S02]  /*109d0*/  ULDC UR4, c[0x0][0x2b8] ;  /* 0x0000ae0000047ab9 */ /* 0x000fe40000000800 */
[----:B------:R-:W-:Y:S01]  /*109e0*/  ISETP.GE.AND P0, PT, R10, UR4, PT ;  /* 0x000000040a007c0c */ /* 0x000fe2000bf06270 */
[----:B------:R-:W-:Y:S01]  /*109f0*/  IMAD R0, R0, UR5, R4 ;  /* 0x0000000500007c24 */ /* 0x000fe2000f8e0204 */
[----:B------:R1:W5:Y:S01]  /*10a00*/  LDL R10, [R1+0x24] ;  /* 0x00002400010a7983 */ /* 0x0003620000100800 */
[----:B------:R-:W-:Y:S02]  /*10a10*/  LEA R4, P3, R2, UR6, 0x1 ;  /* 0x0000000602047c11 */ /* 0x000fe4000f8608ff */
[----:B------:R-:W-:Y:S01]  /*10a20*/  IMAD.IADD R0, R3, 0x1, R0 ;  /* 0x0000000103007824 */ /* 0x000fe200078e0200 */
[----:B------:R-:W-:Y:S01]  /*10a30*/  ISETP.GE.AND P1, PT, R11, UR4, PT ;  /* 0x000000040b007c0c */ /* 0x000fe2000bf26270 */
[----:B0-----:R-:W-:-:S05]  /*10a40*/  IMAD.SHL.U32 R8, R5, 0x8, RZ ;  /* 0x0000000805087824 */ /* 0x001fca00078e00ff */
[----:B------:R-:W-:-:S04]  /*10a50*/  LOP3.LUT R8, R8, 0x38, RZ, 0xc0, !PT ;  /* 0x0000003808087812 */ /* 0x000fc800078ec0ff */
[----:B------:R-:W-:Y:S01]  /*10a60*/  ISETP.GE.AND P2, PT, R8, UR4, PT ;  /* 0x0000000408007c0c */ /* 0x000fe2000bf46270 */
[----:B------:R-:W-:Y:S01]  /*10a70*/  UMOV UR4, 0xffffffff ;  /* 0xffffffff00047882 */ /* 0x000fe20000000000 */
[----:B------:R-:W-:Y:S02]  /*10a80*/  LEA.HI.X R3, R2, UR7, R0, 0x1, P3 ;  /* 0x0000000702037c11 */ /* 0x000fe400098f0c00 */
[----:B-1----:R-:W-:Y:S09]  /*10a90*/  BRA.DIV UR4, `(.L_x_2308) ;  /* 0x0000004a04247947 */ /* 0x002ff2000b800000 */
[----:B------:R-:W0:Y:S02]  /*10aa0*/  S2R R6, SR_TID.X ;  /* 0x0000000000067919 */ /* 0x000e240000002100 */
[----:B0-----:R-:W-:-:S04]  /*10ab0*/  LOP3.LUT R6, R6, 0x7f, RZ, 0xc0, !PT ;  /* 0x0000007f06067812 */ /* 0x001fc800078ec0ff */
[----:B------:R-:W-:Y:S02]  /*10ac0*/  SHF.R.U32.HI R9, RZ, 0x3, R6 ;  /* 0x00000003ff097819 */ /* 0x000fe40000011606 */
[----:B------:R-:W2:Y:S04]  /*10ad0*/  LDL.LU R6, [R1+0x4] ;  /* 0x0000040001067983 */ /* 0x000ea80000300800 */
[----:B------:R-:W3:Y:S01]  /*10ae0*/  LDL.LU R8, [R1+0x38] ;  /* 0x0000380001087983 */ /* 0x000ee20000300800 */
[----:B--2---:R-:W-:Y:S02]  /*10af0*/  IMAD R2, R6, 0x80, R9 ;  /* 0x0000008006027824 */ /* 0x004fe400078e0209 */
[----:B------:R-:W0:Y:S01]  /*10b00*/  S2R R6, SR_TID.X ;  /* 0x0000000000067919 */ /* 0x000e220000002100 */
[----:B---3--:R-:W-:-:S02]  /*10b10*/  IMAD R0, R8, R7, RZ ;  /* 0x0000000708007224 */ /* 0x008fc400078e02ff */
[----:B------:R-:W1:Y:S01]  /*10b20*/  SHFL.IDX PT, R7, R4, RZ, 0x181f ;  /* 0x00181fff04077589 */ /* 0x000e6200000e0000 */
[C---:B------:R-:W-:Y:S02]  /*10b30*/  VIADD R5, R2.reuse, 0x10 ;  /* 0x0000001002057836 */ /* 0x040fe40000000000 */
[-C--:B------:R-:W-:Y:S01]  /*10b40*/  ISETP.GE.AND P4, PT, R2, R0.reuse, PT ;  /* 0x000000000200720c */ /* 0x080fe20003f86270 */
[----:B------:R-:W-:Y:S02]  /*10b50*/  SHFL.IDX PT, R9, R3, 0x1, 0x181f ;  /* 0x00381f0003097f89 */ /* 0x000fe400000e0000 */
[----:B------:R-:W-:Y:S02]  /*10b60*/  ISETP.GE.AND P3, PT, R5, R0, PT ;  /* 0x000000000500720c */ /* 0x000fe40003f66270 */
[----:B------:R-:W-:Y:S01]  /*10b70*/  SHFL.IDX PT, R5, R4, 0x1, 0x181f ;  /* 0x00381f0004057f89 */ /* 0x000fe200000e0000 */
[----:B0-----:R-:W-:-:S03]  /*10b80*/  IMAD.SHL.U32 R11, R6, 0x8, RZ ;  /* 0x00000008060b7824 */ /* 0x001fc600078e00ff */
[----:B------:R-:W0:Y:S02]  /*10b90*/  SHFL.IDX PT, R6, R3, RZ, 0x181f ;  /* 0x00181fff03067589 */ /* 0x000e2400000e0000 */
[----:B------:R-:W-:-:S04]  /*10ba0*/  LOP3.LUT R11, R11, 0x38, RZ, 0xc0, !PT ;  /* 0x000000380b0b7812 */ /* 0x000fc800078ec0ff */
[----:B-1----:R-:W-:-:S05]  /*10bb0*/  @!P4 LEA R7, P5, R11, R7, 0x1 ;  /* 0x000000070b07c211 */ /* 0x002fca00078a08ff */
[----:B0-----:R-:W-:Y:S01]  /*10bc0*/  @!P4 IMAD.X R6, RZ, RZ, R6, P5 ;  /* 0x000000ffff06c224 */ /* 0x001fe200028e0606 */
[----:B------:R-:W-:-:S04]  /*10bd0*/  @!P3 LEA R8, P5, R11, R5, 0x1 ;  /* 0x000000050b08b211 */ /* 0x000fc800078a08ff */
[----:B------:R-:W-:Y:S01]  /*10be0*/  @!P4 LOP3.LUT R7, R7, R6, RZ, 0x3c, !PT ;  /* 0x000000060707c212 */ /* 0x000fe200078e3cff */
[----:B------:R-:W-:-:S03]  /*10bf0*/  @!P3 IMAD.X R5, RZ, RZ, R9, P5 ;  /* 0x000000ffff05b224 */ /* 0x000fc600028e0609 */
[----:B------:R-:W-:-:S04]  /*10c00*/  @!P4 LOP3.LUT R6, R7, R6, RZ, 0x3c, !PT ;  /* 0x000000060706c212 */ /* 0x000fc800078e3cff */
[----:B------:R-:W-:-:S05]  /*10c10*/  @!P4 LOP3.LUT R7, R7, R6, RZ, 0x3c, !PT ;  /* 0x000000060707c212 */ /* 0x000fca00078e3cff */
[----:B-----5:R-:W-:Y:S04]  /*10c20*/  @!P4 LDGSTS.E.BYPASS.LTC128B.128 [R10+0x10400], desc[UR56][R6.64], !P2 ;  /* 0x10400000060acfae */ /* 0x020fe8000d101d78 */
[----:B------:R-:W-:Y:S04]  /*10c30*/  @!P4 LDGSTS.E.BYPASS.LTC128B.128 [R10+0x14400], desc[UR56][R6.64+0x80], !P1 ;  /* 0x14400080060acfae */ /* 0x000fe8000c901d78 */
[----:B------:R0:W-:Y:S02]  /*10c40*/  @!P4 LDGSTS.E.BYPASS.LTC128B.128 [R10+0x18400], desc[UR56][R6.64+0x100], !P0 ;  /* 0x18400100060acfae */ /* 0x0001e4000c101d78 */
[----:B0-----:R-:W-:Y:S01]  /*10c50*/  @!P3 IMAD.MOV.U32 R6, RZ, RZ, R8 ;  /* 0x000000ffff06b224 */ /* 0x001fe200078e0008 */
[----:B------:R-:W-:Y:S01]  /*10c60*/  @!P3 MOV R7, R5 ;  /* 0x000000050007b202 */ /* 0x000fe20000000f00 */
[----:B------:R-:W-:Y:S01]  /*10c70*/  VIADD R5, R2, 0x20 ;  /* 0x0000002002057836 */ /* 0x000fe20000000000 */
[----:B------:R-:W-:Y:S04]  /*10c80*/  SHFL.IDX PT, R8, R3, 0x2, 0x181f ;  /* 0x00581f0003087f89 */ /* 0x000fe800000e0000 */
[----:B------:R-:W-:Y:S04]  /*10c90*/  @!P3 LDGSTS.E.BYPASS.LTC128B.128 [R10+0x10c00], desc[UR56][R6.64], !P2 ;  /* 0x10c00000060abfae */ /* 0x000fe8000d101d78 */
[----:B------:R-:W-:Y:S04]  /*10ca0*/  @!P3 LDGSTS.E.BYPASS.LTC128B.128 [R10+0x14c00], desc[UR56][R6.64+0x80], !P1 ;  /* 0x14c00080060abfae */ /* 0x000fe8000c901d78 */
[----:B------:R0:W-:Y:S01]  /*10cb0*/  @!P3 LDGSTS.E.BYPASS.LTC128B.128 [R10+0x18c00], desc[UR56][R6.64+0x100], !P0 ;  /* 0x18c00100060abfae */ /* 0x0001e2000c101d78 */
[----:B------:R-:W-:-:S03]  /*10cc0*/  ISETP.GE.AND P3, PT, R5, R0, PT ;  /* 0x000000000500720c */ /* 0x000fc60003f66270 */
[----:B------:R-:W1:Y:S10]  /*10cd0*/  SHFL.IDX PT, R5, R4, 0x2, 0x181f ;  /* 0x00581f0004057f89 */ /* 0x000e7400000e0000 */
        /* <DEDUP_REMOVED lines=53> */
.L_x_2427:
[----:B------:R-:W-:Y:S01]  /*11030*/  VIADD R2, R2, 0x70 ;  /* 0x0000007002027836 */ /* 0x000fe20000000000 */
[----:B------:R-:W-:Y:S04]  /*11040*/  BSSY B0, `(.L_x_2309) ;  /* 0x000000e000007945 */ /* 0x000fe80003800000 */
[----:B------:R-:W-:-:S13]  /*11050*/  ISETP.GE.AND P3, PT, R2, R0, PT ;  /* 0x000000000200720c */ /* 0x000fda0003f66270 */
[----:B------:R-:W-:Y:S05]  /*11060*/  @P3 BRA `(.L_x_2310) ;  /* 0x00000000002c3947 */ /* 0x000fea0003800000 */
[----:B0-----:R-:W0:Y:S02]  /*11070*/  S2R R4, SR_TID.X ;  /* 0x0000000000047919 */ /* 0x001e240000002100 */
        /* <DEDUP_REMOVED lines=10> */
.L_x_2310:
[----:B------:R-:W-:Y:S05]  /*11120*/  BSYNC B0 ;  /* 0x0000000000007941 */ /* 0x000fea0003800000 */
.L_x_2309:
[----:B------:R-:W-:Y:S01]  /*11130*/  NOP ;  /* 0x0000000000007918 */ /* 0x000fe20000000000 */
[----:B------:R-:W-:Y:S01]  /*11140*/  PLOP3.LUT P0, PT, PT, PT, PT, 0x80, 0x0 ;  /* 0x000000000000781c */ /* 0x000fe20003f0f070 */
[----:B0--3--:R-:W-:-:S12]  /*11150*/  VIADD R6, R18, 0x34800 ;  /* 0x0003480012067836 */ /* 0x009fd80000000000 */
.L_x_2311:
[----:B------:R-:W-:Y:S02]  /*11160*/  PLOP3.LUT P1, PT, P1, P0, PT, 0xa2, 0x0 ;  /* 0x000000000000781c */ /* 0x000fe40000f21472 */
[----:B------:R-:W-:-:S08]  /*11170*/  @P0 R2UR P1, UR4, R18 ;  /* 0x00000000120402ca */ /* 0x000fd00000020000 */
[----:B------:R-:W-:-:S05]  /*11180*/  @P0 PLOP3.LUT P0, PT, P1, PT, PT, 0x80, 0x0 ;  /* 0x000000000000081c */ /* 0x000fca0000f0f070 */
[----:B------:R-:W-:Y:S01]  /*11190*/  @!P1 SYNCS.ARRIVE.TRANS64.RED.A0T1 RZ, [UR4+0x34800], RZ ;  /* 0x034800ffffff99a7 */ /* 0x000fe20008200404 */
[----:B------:R-:W-:Y:S07]  /*111a0*/  @!P1 ARRIVES.LDGSTSBAR.64.TRANSCNT [UR4+0x34800] ;  /* 0x03480000ff0099b0 */ /* 0x000fee0008000a84 */
[----:B------:R-:W-:Y:S05]  /*111b0*/  @P0 BRA.U.ANY `(.L_x_2311) ;  /* 0xfffffffd00e80947 */ /* 0x000fea000393ffff */
[----:B----4-:R-:W3:Y:S02]  /*111c0*/  LDL.LU R2, [R1+0x48] ;  /* 0x0000480001027983 */ /* 0x010ee40000300800 */
        /* <DEDUP_REMOVED lines=11> */
.L_x_2428:
[----:B------:R-:W-:Y:S05]  /*11280*/  BSYNC B0 ;  /* 0x0000000000007941 */ /* 0x000fea0003800000 */
.L_x_2312:
[----:B------:R-:W0:Y:S04]  /*11290*/  LDL R2, [R1+0x40] ;  /* 0x0000400001027983 */ /* 0x000e280000100800 */
[----:B--2---:R-:W2:Y:S01]  /*112a0*/  LDL R3, [R1+0x28] ;  /* 0x0000280001037983 */ /* 0x004ea20000100800 */
[----:B------:R-:W-:Y:S01]  /*112b0*/  BSSY B0, `(.L_x_2314) ;  /* 0x0000213000007945 */ /* 0x000fe20003800000 */
[----:B0-----:R-:W-:-:S05]  /*112c0*/  VIADD R0, R2, 0xfffffffe ;  /* 0xfffffffe02007836 */ /* 0x001fca0000000000 */
[----:B--2---:R-:W-:-:S13]  /*112d0*/  ISETP.GE.AND P0, PT, R0, R3, PT ;  /* 0x000000030000720c */ /* 0x004fda0003f06270 */
[----:B------:R-:W-:Y:S05]  /*112e0*/  @!P0 BRA `(.L_x_2315) ;  /* 0x00000020003c8947 */ /* 0x000fea0003800000 */
[----:B------:R-:W2:Y:S04]  /*112f0*/  LDL.LU R2, [R1+0x58] ;  /* 0x0000580001027983 */ /* 0x000ea80000300800 */
[----:B-1----:R-:W3:Y:S04]  /*11300*/  LDL.LU R5, [R1+0x3c] ;  /* 0x00003c0001057983 */ /* 0x002ee80000300800 */
[----:B------:R-:W4:Y:S01]  /*11310*/  LDL.LU R4, [R1+0x30] ;  /* 0x0000300001047983 */ /* 0x000f220000300800 */
[----:B------:R-:W-:Y:S01]  /*11320*/  LOP3.LUT R12, RZ, R3, RZ, 0x33, !PT ;  /* 0x00000003ff0c7212 */ /* 0x000fe200078e33ff */
[----:B------:R-:W-:Y:S01]  /*11330*/  BSSY B2, `(.L_x_2316) ;  /* 0x00000b5000027945 */ /* 0x000fe20003800000 */
[----:B--2---:R-:W-:-:S04]  /*11340*/  VIADD R2, R2, 0x1 ;  /* 0x0000000102027836 */ /* 0x004fc80000000000 */
[----:B---3--:R-:W-:-:S05]  /*11350*/  IMAD R2, R2, R5, RZ ;  /* 0x0000000502027224 */ /* 0x008fca00078e02ff */
        /* <DEDUP_REMOVED lines=9> */
[----:B------:R-:W-:Y:S01]  /*113f0*/  IADD3 R9, R19, 0x1, RZ ;  /* 0x0000000113097810 */ /* 0x000fe20007ffe0ff */
[----:B------:R-:W-:Y:S03]  /*11400*/  BSSY B1, `(.L_x_2318) ;  /* 0x00000a3000017945 */ /* 0x000fe60003800000 */
        /* <DEDUP_REMOVED lines=30> */
.L_x_2320:
[----:B------:R-:W-:Y:S01]  /*115f0*/  IMAD R3, R9, 0x8, R18 ;  /* 0x0000000809037824 */ /* 0x000fe200078e0212 */
[----:B------:R-:W-:Y:S01]  /*11600*/  SHF.L.U32 R2, R13, 0x1f, RZ ;  /* 0x0000001f0d027819 */ /* 0x000fe200000006ff */
[----:B------:R-:W-:Y:S03]  /*11610*/  BSSY B3, `(.L_x_2321) ;  /* 0x0000003000037945 */ /* 0x000fe60003800000 */
[----:B------:R-:W1:Y:S02]  /*11620*/  SYNCS.PHASECHK.TRANS64.TRYWAIT P0, [R3+URZ+0x34840], R2 ;  /* 0x03484002030075a7 */ /* 0x000e64000800017f */
[----:B-1----:R-:W-:Y:S05]  /*11630*/  @!P0 BRA `(.L_x_2322) ;  /* 0x0000004800448947 */ /* 0x002fea0003800000 */
.L_x_2429:
[----:B------:R-:W-:Y:S05]  /*11640*/  BSYNC B3 ;  /* 0x0000000000037941 */ /* 0x000fea0003800000 */
.L_x_2321:
        /* <DEDUP_REMOVED lines=12> */
.L_x_2324:
[----:B------:R-:W-:Y:S05]  /*11710*/  BSYNC B3 ;  /* 0x0000000000037941 */ /* 0x000fea0003800000 */
.L_x_2323:
        /* <DEDUP_REMOVED lines=12> */
.L_x_2325:
        /* <DEDUP_REMOVED lines=16> */
.L_x_2326:
        /* <DEDUP_REMOVED lines=15> */
.L_x_2327:
        /* <DEDUP_REMOVED lines=16> */
.L_x_2430:
[----:B------:R-:W-:Y:S05]  /*11ad0*/  BSYNC B3 ;  /* 0x0000000000037941 */ /* 0x000fea0003800000 */
.L_x_2328:
        /* <DEDUP_REMOVED lines=12> */
.L_x_2331:
[----:B------:R-:W-:Y:S05]  /*11ba0*/  BSYNC B3 ;  /* 0x0000000000037941 */ /* 0x000fea0003800000 */
.L_x_2330:
        /* <DEDUP_REMOVED lines=13> */
.L_x_2332:
        /* <DEDUP_REMOVED lines=15> */
.L_x_2333:
        /* <DEDUP_REMOVED lines=12> */
.L_x_2319:
[----:B------:R-:W-:Y:S05]  /*11e30*/  BSYNC B1 ;  /* 0x0000000000017941 */ /* 0x000fea0003800000 */
.L_x_2318:
[----:B0-----:R-:W2:Y:S01]  /*11e40*/  LDL.LU R0, [R1+0x40] ;  /* 0x0000400001007983 */ /* 0x001ea20000300800 */
[----:B------:R-:W-:-:S03]  /*11e50*/  IMAD.MOV.U32 R19, RZ, RZ, R9 ;  /* 0x000000ffff137224 */ /* 0x000fc600078e0009 */
[----:B------:R0:W-:Y:S02]  /*11e60*/  STL [R1+0x14], R13 ;  /* 0x0000140d01007387 */ /* 0x0001e40000100800 */
[----:B0-2---:R-:W-:-:S07]  /*11e70*/  VIADD R0, R0, 0xfffffffd ;  /* 0xfffffffd00007836 */ /* 0x005fce0000000000 */
.L_x_2317:
[----:B------:R-:W-:Y:S05]  /*11e80*/  BSYNC B2 ;  /* 0x0000000000027941 */ /* 0x000fea0003800000 */
.L_x_2316:
[----:B------:R-:W-:Y:S01]  /*11e90*/  VIADD R12, R12, 0xfffffffe ;  /* 0xfffffffe0c0c7836 */ /* 0x000fe20000000000 */
[----:B------:R-:W-:-:S04]  /*11ea0*/  LOP3.LUT R4, RZ, R4, RZ, 0x33, !PT ;  /* 0x00000004ff047212 */ /* 0x000fc800078e33ff */
[----:B------:R-:W-:-:S13]  /*11eb0*/  ISETP.NE.AND P0, PT, R12, R4, PT ;  /* 0x000000040c00720c */ /* 0x000fda0003f05270 */
[----:B------:R-:W-:Y:S05]  /*11ec0*/  @!P0 BRA `(.L_x_2315) ;  /* 0x0000001400448947 */ /* 0x000fea0003800000 */
[----:B------:R-:W-:-:S07]  /*11ed0*/  IMAD.MOV.U32 R9, RZ, RZ, R17 ;  /* 0x000000ffff097224 */ /* 0x000fce00078e0011 */
.L_x_2366:
        /* <DEDUP_REMOVED lines=12> */
[----:B------:R-:W-:Y:S02]  /*11fa0*/  MOV R7, R0 ;  /* 0x0000000000077202 */ /* 0x000fe40000000f00 */
        /* <DEDUP_REMOVED lines=22> */
.L_x_2336:
[----:B------:R-:W-:Y:S01]  /*12110*/  IMAD R3, R4, 0x8, R18 ;  /* 0x0000000804037824 */ /* 0x000fe200078e0212 */
[----:B------:R-:W-:Y:S01]  /*12120*/  SHF.L.U32 R2, R5, 0x1f, RZ ;  /* 0x0000001f05027819 */ /* 0x000fe200000006ff */
[----:B------:R-:W-:Y:S03]  /*12130*/  BSSY B2, `(.L_x_2337) ;  /* 0x0000003000027945 */ /* 0x000fe60003800000 */
[----:B------:R-:W1:Y:S02]  /*12140*/  SYNCS.PHASECHK.TRANS64.TRYWAIT P0, [R3+URZ+0x34840], R2 ;  /* 0x03484002030075a7 */ /* 0x000e64000800017f */
[----:B-1----:R-:W-:Y:S05]  /*12150*/  @!P0 BRA `(.L_x_2338) ;  /* 0x0000003c00a48947 */ /* 0x002fea0003800000 */
.L_x_2431:
[----:B------:R-:W-:Y:S05]  /*12160*/  BSYNC B2 ;  /* 0x0000000000027941 */ /* 0x000fea0003800000 */
.L_x_2337:
        /* <DEDUP_REMOVED lines=12> */
.L_x_2340:
[----:B------:R-:W-:Y:S05]  /*12230*/  BSYNC B2 ;  /* 0x0000000000027941 */ /* 0x000fea0003800000 */
.L_x_2339:
        /* <DEDUP_REMOVED lines=12> */
.L_x_2341:
        /* <DEDUP_REMOVED lines=16> */
.L_x_2342:
        /* <DEDUP_REMOVED lines=15> */
.L_x_2343:
        /* <DEDUP_REMOVED lines=16> */
.L_x_2432:
[----:B------:R-:W-:Y:S05]  /*125f0*/  BSYNC B2 ;  /* 0x0000000000027941 */ /* 0x000fea0003800000 */
.L_x_2344:
        /* <DEDUP_REMOVED lines=11> */
.L_x_2347:
[----:B------:R-:W-:Y:S05]  /*126b0*/  BSYNC B2 ;  /* 0x0000000000027941 */ /* 0x000fea0003800000 */
.L_x_2346:
        /* <DEDUP_REMOVED lines=12> */
.L_x_2348:
        /* <DEDUP_REMOVED lines=15> */
.L_x_2349:
        /* <DEDUP_REMOVED lines=12> */
.L_x_2335:
[----:B------:R-:W-:Y:S05]  /*12930*/  BSYNC B1 ;  /* 0x0000000000017941 */ /* 0x000fea0003800000 */
.L_x_2334:
        /* <DEDUP_REMOVED lines=35> */
.L_x_2352:
[----:B------:R-:W-:Y:S01]  /*12b70*/  IMAD R2, R19, 0x8, R18 ;  /* 0x0000000813027824 */ /* 0x000fe200078e0212 */
[----:B------:R-:W-:Y:S01]  /*12b80*/  SHF.L.U32 R3, R12, 0x1f, RZ ;  /* 0x0000001f0c037819 */ /* 0x000fe200000006ff */
[----:B------:R-:W-:Y:S03]  /*12b90*/  BSSY B2, `(.L_x_2353) ;  /* 0x0000003000027945 */ /* 0x000fe60003800000 */
[----:B------:R-:W2:Y:S02]  /*12ba0*/  SYNCS.PHASECHK.TRANS64.TRYWAIT P0, [R2+URZ+0x34840], R3 ;  /* 0x03484003020075a7 */ /* 0x000ea4000800017f */
[----:B--2---:R-:W-:Y:S05]  /*12bb0*/  @!P0 BRA `(.L_x_2354) ;  /* 0x0000003400348947 */ /* 0x004fea0003800000 */
.L_x_2433:
[----:B------:R-:W-:Y:S05]  /*12bc0*/  BSYNC B2 ;  /* 0x0000000000027941 */ /* 0x000fea0003800000 */
.L_x_2353:
        /* <DEDUP_REMOVED lines=12> */
.L_x_2356:
[----:B------:R-:W-:Y:S05]  /*12c90*/  BSYNC B2 ;  /* 0x0000000000027941 */ /* 0x000fea0003800000 */
.L_x_2355:
[----:B--2---:R-:W2:Y:S01]  /*12ca0*/  LDL R2, [R1+0x18] ;  /* 0x0000180001027983 */ /* 0x004ea20000100800 */
[----:B0-----:R-:W-:Y:S01]  /*12cb0*/  MOV R12, RZ ;  /* 0x000000ff000c7202 */ /* 0x001fe20000000f00 */
[C---:B------:R-:W-:Y:S01]  /*12cc0*/  IMAD R3, R19.reuse, 0x8, R6 ;  /* 0x0000000813037824 */ /* 0x040fe200078e0206 */
[----:B------:R-:W-:Y:S01]  /*12cd0*/  UIADD3 UR4, UP0, UR38, 0x370, URZ ;  /* 0x0000037026047890 */ /* 0x000fe2000ff1e03f */
[----:B------:R-:W-:Y:S01]  /*12ce0*/  IMAD R10, R19, 0xc000, R18 ;  /* 0x0000c000130a7824 */ /* 0x000fe200078e0212 */
[----:B------:R-:W-:Y:S01]  /*12cf0*/  R2UR UR10, R12 ;  /* 0x000000000c0a72ca */ /* 0x000fe200000e0000 */
[----:B------:R-:W-:Y:S01]  /*12d00*/  VIADD R3, R3, 0x30 ;  /* 0x0000003003037836 */ /* 0x000fe20000000000 */
[----:B------:R-:W-:Y:S01]  /*12d10*/  PLOP3.LUT P0, PT, PT, PT, PT, 0x80, 0x0 ;  /* 0x000000000000781c */ /* 0x000fe20003f0f070 */
[----:B------:R-:W-:Y:S01]  /*12d20*/  VIADD R11, R10, 0x1c400 ;  /* 0x0001c4000a0b7836 */ /* 0x000fe20000000000 */
[----:B------:R-:W-:Y:S01]  /*12d30*/  UIADD3.X UR5, URZ, UR39, URZ, UP0, !UPT ;  /* 0x000000273f057290 */ /* 0x000fe200087fe43f */
[----:B------:R-:W-:Y:S01]  /*12d40*/  UMOV UR6, 0x0 ;  /* 0x0000000000067882 */ /* 0x000fe20000000000 */
[----:B------:R-:W-:Y:S01]  /*12d50*/  UMOV UR7, 0x14f00000 ;  /* 0x14f0000000077882 */ /* 0x000fe20000000000 */
[----:B--2---:R-:W-:-:S09]  /*12d60*/  IMAD R2, R8, 0x80, R2 ;  /* 0x0000008008027824 */ /* 0x004fd200078e0202 */
.L_x_2357:
        /* <DEDUP_REMOVED lines=16> */
.L_x_2358:
        /* <DEDUP_REMOVED lines=15> */
.L_x_2359:
        /* <DEDUP_REMOVED lines=15> */
.L_x_2434:
[----:B------:R-:W-:Y:S05]  /*13050*/  BSYNC B2 ;  /* 0x0000000000027941 */ /* 0x000fea0003800000 */
.L_x_2360:
        /* <DEDUP_REMOVED lines=11> */
.L_x_2363:
[----:B------:R-:W-:Y:S05]  /*13110*/  BSYNC B2 ;  /* 0x0000000000027941 */ /* 0x000fea0003800000 */
.L_x_2362:
        /* <DEDUP_REMOVED lines=12> */
.L_x_2364:
        /* <DEDUP_REMOVED lines=15> */
.L_x_2365:
        /* <DEDUP_REMOVED lines=12> */
.L_x_2351:
[----:B------:R-:W-:Y:S05]  /*13390*/  BSYNC B1 ;  /* 0x0000000000017941 */ /* 0x000fea0003800000 */
.L_x_2350:
[----:B------:R-:W2:Y:S01]  /*133a0*/  LDL R2, [R1+0x28] ;  /* 0x0000280001027983 */ /* 0x000ea20000100800 */
[----:B------:R-:W-:Y:S01]  /*133b0*/  VIADD R0, R0, 0xfffffffe ;  /* 0xfffffffe00007836 */ /* 0x000fe20000000000 */
[----:B--2---:R-:W-:-:S13]  /*133c0*/  ISETP.GT.AND P0, PT, R7, R2, PT ;  /* 0x000000020700720c */ /* 0x004fda0003f04270 */
[----:B------:R-:W-:Y:S05]  /*133d0*/  @P0 BRA `(.L_x_2366) ;  /* 0xffffffe800c00947 */ /* 0x000fea000383ffff */
.L_x_2315:
[----:B------:R-:W-:Y:S05]  /*133e0*/  BSYNC B0 ;  /* 0x0000000000007941 */ /* 0x000fea0003800000 */
.L_x_2314:
[----:B------:R-:W2:Y:S01]  /*133f0*/  S2R R2, SR_TID.X ;  /* 0x0000000000027919 */ /* 0x000ea20000002100 */
[----:B------:R-:W-:Y:S01]  /*13400*/  BSSY B0, `(.L_x_2367) ;  /* 0x0000011000007945 */ /* 0x000fe20003800000 */
[----:B--2---:R-:W-:-:S04]  /*13410*/  LOP3.LUT R3, R2, 0x7f, RZ, 0xc0, !PT ;  /* 0x0000007f02037812 */ /* 0x004fc800078ec0ff */
[----:B------:R-:W-:-:S13]  /*13420*/  ISETP.NE.AND P0, PT, R3, RZ, PT ;  /* 0x000000ff0300720c */ /* 0x000fda0003f05270 */
[----:B------:R-:W-:Y:S05]  /*13430*/  @P0 BRA `(.L_x_2368) ;  /* 0x0000000000340947 */ /* 0x000fea0003800000 */
[----:B------:R-:W2:Y:S01]  /*13440*/  S2R R2, SR_LANEID ;  /* 0x0000000000027919 */ /* 0x000ea20000000000 */
[----:B------:R-:W-:Y:S01]  /*13450*/  VOTEU.ANY UR4, UPT, PT ;  /* 0x0000000000047886 */ /* 0x000fe200038e0100 */
[----:B-1----:R-:W1:Y:S01]  /*13460*/  LDC.64 R4, c[0x0][0xc60] ;  /* 0x00031800ff047b82 */ /* 0x002e620000000a00 */
[----:B------:R-:W2:Y:S02]  /*13470*/  FLO.U32 R0, UR4 ;  /* 0x0000000400007d00 */ /* 0x000ea400080e0000 */
        /* <DEDUP_REMOVED lines=9> */
.L_x_2368:
[----:B------:R-:W-:Y:S05]  /*13510*/  BSYNC B0 ;  /* 0x0000000000007941 */ /* 0x000fea0003800000 */
.L_x_2367:
[----:B--2---:R-:W2:Y:S01]  /*13520*/  LDL.LU R0, [R1+0x20] ;  /* 0x0000200001007983 */ /* 0x004ea20000300800 */
[----:B------:R-:W-:Y:S01]  /*13530*/  BSSY B0, `(.L_x_2369) ;  /* 0x000003a000007945 */ /* 0x000fe20003800000 */
[----:B--2---:R-:W-:-:S13]  /*13540*/  ISETP.NE.AND P0, PT, R0, RZ, PT ;  /* 0x000000ff0000720c */ /* 0x004fda0003f05270 */
        /* <DEDUP_REMOVED lines=8> */
.L_x_2435:
[----:B------:R-:W-:Y:S05]  /*135d0*/  BSYNC B1 ;  /* 0x0000000000017941 */ /* 0x000fea0003800000 */
.L_x_2371:
        /* <DEDUP_REMOVED lines=9> */
.L_x_2374:
[----:B------:R-:W-:Y:S05]  /*13670*/  BSYNC B1 ;  /* 0x0000000000017941 */ /* 0x000fea0003800000 */
.L_x_2373:
        /* <DEDUP_REMOVED lines=12> */
.L_x_2375:
        /* <DEDUP_REMOVED lines=15> */
.L_x_2376:
        /* <DEDUP_REMOVED lines=10> */
.L_x_2370:
[----:B------:R-:W-:Y:S05]  /*138d0*/  BSYNC B0 ;  /* 0x0000000000007941 */ /* 0x000fea0003800000 */
.L_x_2369:
[----:B------:R-:W2:Y:S01]  /*138e0*/  LDL.LU R4, [R1+0x14] ;  /* 0x0000140001047983 */ /* 0x000ea20000300800 */
[----:B------:R-:W-:-:S05]  /*138f0*/  VIADD R19, R19, 0x1 ;  /* 0x0000000113137836 */ /* 0x000fca0000000000 */
[----:B------:R-:W-:-:S04]  /*13900*/  ISETP.NE.AND P0, PT, R19, 0x2, PT ;  /* 0x000000021300780c */ /* 0x000fc80003f05270 */
[----:B------:R-:W-:Y:S02]  /*13910*/  SEL R0, RZ, 0x1, P0 ;  /* 0x00000001ff007807 */ /* 0x000fe40000000000 */
[----:B------:R-:W-:Y:S02]  /*13920*/  SEL R19, R19, RZ, P0 ;  /* 0x000000ff13137207 */ /* 0x000fe40000000000 */
[----:B--2---:R-:W-:-:S05]  /*13930*/  LOP3.LUT R4, R4, R0, RZ, 0x3c, !PT ;  /* 0x0000000004047212 */ /* 0x004fca00078e3cff */
[----:B------:R2:W-:Y:S02]  /*13940*/  STL [R1+0x14], R4 ;  /* 0x0000140401007387 */ /* 0x0005e40000100800 */
.L_x_2294:
[----:B------:R-:W-:Y:S05]  /*13950*/  BSYNC B7 ;  /* 0x0000000000077941 */ /* 0x000fea0003800000 */
.L_x_2292:
        /* <DEDUP_REMOVED lines=14> */
.L_x_2377:
[----:B------:R-:W2:Y:S01]  /*13a40*/  S2R R0, SR_TID.X ;  /* 0x0000000000007919 */ /* 0x000ea20000002100 */
[----:B------:R-:W-:Y:S01]  /*13a50*/  UMOV UR4, 0xffffffff ;  /* 0xffffffff00047882 */ /* 0x000fe20000000000 */
[----:B--2---:R-:W-:-:S04]  /*13a60*/  LOP3.LUT R10, R0, 0x1f, RZ, 0xc0, !PT ;  /* 0x0000001f000a7812 */ /* 0x004fc800078ec0ff */
[----:B------:R-:W-:Y:S01]  /*13a70*/  ISETP.NE.AND P0, PT, R10, 0x1f, PT ;  /* 0x0000001f0a00780c */ /* 0x000fe20003f05270 */
[----:B------:R-:W-:-:S12]  /*13a80*/  BRA.DIV UR4, `(.L_x_2379) ;  /* 0x0000002604bc7947 */ /* 0x000fd8000b800000 */
[----:B------:R-:W2:Y:S01]  /*13a90*/  LDL.LU R3, [R1] ;  /* 0x0000000001037983 */ /* 0x000ea20000300800 */
[----:B------:R-:W-:-:S03]  /*13aa0*/  ULDC UR4, c[0x0][0xc3c] ;  /* 0x00030f0000047ab9 */ /* 0x000fc60000000800 */
[----:B01----:R-:W4:Y:S02]  /*13ab0*/  LDL R8, [R1+0xc] ;  /* 0x00000c0001087983 */ /* 0x003f240000100800 */
[----:B----4-:R-:W-:Y:S02]  /*13ac0*/  IMAD.IADD R0, R8, 0x1, R10 ;  /* 0x0000000108007824 */ /* 0x010fe400078e020a */
[----:B--2---:R-:W-:-:S03]  /*13ad0*/  IMAD.MOV.U32 R8, RZ, RZ, R3 ;  /* 0x000000ffff087224 */ /* 0x004fc600078e0003 */
[----:B------:R-:W-:-:S13]  /*13ae0*/  ISETP.GE.OR P1, PT, R0, UR4, !P0 ;  /* 0x0000000400007c0c */ /* 0x000fda000c726670 */
[----:B------:R-:W0:Y:S08]  /*13af0*/  @!P1 LDC.64 R2, c[0x0][0xc80] ;  /* 0x00032000ff029b82 */ /* 0x000e300000000a00 */
[----:B---3--:R-:W1:Y:S01]  /*13b00*/  @!P1 LDC.64 R6, c[0x0][0xc78] ;  /* 0x00031e00ff069b82 */ /* 0x008e620000000a00 */
[----:B0-----:R-:W-:-:S05]  /*13b10*/  @!P1 IMAD.WIDE R2, R0, 0x4, R2 ;  /* 0x0000000400029825 */ /* 0x001fca00078e0202 */
[----:B------:R1:W2:Y:S02]  /*13b20*/  @!P1 LDG.E R5, desc[UR56][R2.64] ;  /* 0x0000003802059981 */ /* 0x0002a4000c1e1900 */
[----:B-1----:R-:W-:-:S06]  /*13b30*/  @!P1 IMAD.WIDE R2, R0, 0x4, R6 ;  /* 0x0000000400029825 */ /* 0x002fcc00078e0206 */
[----:B------:R-:W3:Y:S01]  /*13b40*/  @!P1 LDG.E R2, desc[UR56][R2.64] ;  /* 0x0000003802029981 */ /* 0x000ee2000c1e1900 */
[----:B------:R-:W-:Y:S02]  /*13b50*/  CS2R R6, SRZ ;  /* 0x0000000000067805 */ /* 0x000fe4000001ff00 */
[C---:B------:R-:W-:Y:S02]  /*13b60*/  ISETP.GE.U32.AND P2, PT, R10.reuse, 0x2, PT ;  /* 0x000000020a00780c */ /* 0x040fe40003f46070 */
[C---:B------:R-:W-:Y:S01]  /*13b70*/  ISETP.GE.U32.AND P3, PT, R10.reuse, 0x4, PT ;  /* 0x000000040a00780c */ /* 0x040fe20003f66070 */
[----:B------:R-:W-:Y:S01]  /*13b80*/  SHFL.IDX PT, R4, R8, RZ, 0x1f ;  /* 0x00001fff08047589 */ /* 0x000fe200000e0000 */
[C---:B------:R-:W-:Y:S02]  /*13b90*/  ISETP.GE.U32.AND P4, PT, R10.reuse, 0x8, PT ;  /* 0x000000080a00780c */ /* 0x040fe40003f86070 */
[----:B------:R-:W-:Y:S01]  /*13ba0*/  ISETP.GE.U32.AND P5, PT, R10, 0x10, PT ;  /* 0x000000100a00780c */ /* 0x000fe20003fa6070 */
[----:B------:R-:W-:Y:S01]  /*13bb0*/  SHFL.IDX PT, R0, R8, 0x1, 0x1f ;  /* 0x00201f0008007f89 */ /* 0x000fe200000e0000 */
[----:B--2---:R-:W-:Y:S01]  /*13bc0*/  @!P1 IMAD.MOV.U32 R6, RZ, RZ, R5 ;  /* 0x000000ffff069224 */ /* 0x004fe200078e0005 */
[----:B---3--:R-:W-:-:S02]  /*13bd0*/  @!P1 MOV R7, R2 ;  /* 0x0000000200079202 */ /* 0x008fc40000000f00 */
[----:B------:R-:W-:-:S03]  /*13be0*/  ISETP.NE.AND P1, PT, R10, RZ, PT ;  /* 0x000000ff0a00720c */ /* 0x000fc60003f25270 */
[----:B------:R-:W-:-:S05]  /*13bf0*/  IMAD R2, R7, R6, RZ ;  /* 0x0000000607027224 */ /* 0x000fca00078e02ff */
[----:B------:R-:W0:Y:S02]  /*13c00*/  SHFL.UP PT, R3, R2, 0x1, RZ ;  /* 0x0420000002037989 */ /* 0x000e2400000e00ff */
[----:B0-----:R-:W-:-:S05]  /*13c10*/  SEL R5, R3, RZ, P1 ;  /* 0x000000ff03057207 */ /* 0x001fca0000800000 */
[----:B------:R-:W-:Y:S02]  /*13c20*/  IMAD.IADD R2, R2, 0x1, R5 ;  /* 0x0000000102027824 */ /* 0x000fe400078e0205 */
[----:B------:R-:W-:-:S03]  /*13c30*/  IMAD.MOV.U32 R5, RZ, RZ, RZ ;  /* 0x000000ffff057224 */ /* 0x000fc600078e00ff */
        /* <DEDUP_REMOVED lines=13> */
.L_x_2445:
[----:B------:R-:W-:Y:S02]  /*13d10*/  ULDC UR4, c[0x0][0xc38] ;  /* 0x00030e0000047ab9 */ /* 0x000fe40000000800 */
[----:B------:R-:W-:-:S04]  /*13d20*/  IMAD.U32 R8, RZ, RZ, UR4 ;  /* 0x00000004ff087e24 */ /* 0x000fc8000f8e00ff */
[----:B-1----:R-:W-:-:S04]  /*13d30*/  IMAD R9, R9, R8, RZ ;  /* 0x0000000809097224 */ /* 0x002fc800078e02ff */
[----:B------:R-:W-:-:S05]  /*13d40*/  IMAD.IADD R0, R0, 0x1, R9 ;  /* 0x0000000100007824 */ /* 0x000fca00078e0209 */
[----:B------:R-:W-:-:S13]  /*13d50*/  ISETP.GT.AND P6, PT, R0, R4, PT ;  /* 0x000000040000720c */ /* 0x000fda0003fc4270 */
[----:B------:R-:W-:Y:S05]  /*13d60*/  @P6 BRA `(.L_x_2380) ;  /* 0x0000000000ac6947 */ /* 0x000fea0003800000 */
.L_x_2383:
[----:B------:R-:W2:Y:S01]  /*13d70*/  LDL.LU R3, [R1+0xc] ;  /* 0x00000c0001037983 */ /* 0x000ea20000300800 */
[----:B0-----:R-:W0:Y:S01]  /*13d80*/  LDC R2, c[0x0][0xc3c] ;  /* 0x00030f00ff027b82 */ /* 0x001e220000000800 */
[----:B--2---:R-:W-:-:S05]  /*13d90*/  VIADD R3, R3, 0x1f ;  /* 0x0000001f03037836 */ /* 0x004fca0000000000 */
[----:B0-----:R-:W-:-:S13]  /*13da0*/  ISETP.GE.AND P6, PT, R3, R2, PT ;  /* 0x000000020300720c */ /* 0x001fda0003fc6270 */
[----:B------:R-:W-:Y:S05]  /*13db0*/  @P6 BRA `(.L_x_2381) ;  /* 0x0000000800e86947 */ /* 0x000fea0003800000 */
[----:B------:R-:W0:Y:S01]  /*13dc0*/  S2R R6, SR_TID.X ;  /* 0x0000000000067919 */ /* 0x000e220000002100 */
        /* <DEDUP_REMOVED lines=31> */
.L_x_2453:
[----:B------:R-:W-:Y:S02]  /*13fc0*/  ULDC UR4, c[0x0][0xc38] ;  /* 0x00030e0000047ab9 */ /* 0x000fe40000000800 */
[----:B------:R-:W-:-:S04]  /*13fd0*/  IMAD.U32 R8, RZ, RZ, UR4 ;  /* 0x00000004ff087e24 */ /* 0x000fc8000f8e00ff */
[----:B-1----:R-:W-:-:S04]  /*13fe0*/  IMAD R9, R9, R8, RZ ;  /* 0x0000000809097224 */ /* 0x002fc800078e02ff */
[----:B------:R-:W-:-:S05]  /*13ff0*/  IMAD.IADD R0, R9, 0x1, R0 ;  /* 0x0000000109007824 */ /* 0x000fca00078e0200 */
[----:B------:R-:W-:-:S13]  /*14000*/  ISETP.GT.AND P6, PT, R0, R4, PT ;  /* 0x000000040000720c */ /* 0x000fda0003fc4270 */
[----:B------:R-:W-:Y:S05]  /*14010*/  @!P6 BRA `(.L_x_2383) ;  /* 0xfffffffc0054e947 */ /* 0x000fea000383ffff */
.L_x_2380:
        /* <DEDUP_REMOVED lines=12> */
.L_x_2458:
[----:B------:R-:W-:-:S13]  /*140e0*/  ISETP.NE.AND P0, PT, R3, RZ, PT ;  /* 0x000000ff0300720c */ /* 0x000fda0003f05270 */
[----:B------:R-:W-:Y:S05]  /*140f0*/  @!P0 BRA `(.L_x_2385) ;  /* 0x0000000000148947 */ /* 0x000fea0003800000 */
[----:B------:R-:W-:Y:S01]  /*14100*/  UMOV UR4, 0xffffffff ;  /* 0xffffffff00047882 */ /* 0x000fe20000000000 */
[----:B---3--:R-:W-:Y:S02]  /*14110*/  VIADD R10, R10, 0xffffffff ;  /* 0xffffffff0a0a7836 */ /* 0x008fe40000000000 */
[----:B------:R-:W-:Y:S05]  /*14120*/  BRA.DIV UR4, `(.L_x_2386) ;  /* 0x0000002a04b07947 */ /* 0x000fea000b800000 */
[----:B0-----:R0:W1:Y:S02]  /*14130*/  SHFL.IDX PT, R2, R2, R10, 0x1f ;  /* 0x00001f0a02027589 */ /* 0x00106400000e0000 */
.L_x_2461:
[----:B-1----:R-:W-:-:S07]  /*14140*/  IMAD.MOV.U32 R5, RZ, RZ, R2 ;  /* 0x000000ffff057224 */ /* 0x002fce00078e0002 */
.L_x_2385:
[----:B0-----:R-:W-:Y:S01]  /*14150*/  IMAD R2, R5, R8, R9 ;  /* 0x0000000805027224 */ /* 0x001fe200078e0209 */
[----:B------:R-:W-:-:S03]  /*14160*/  ISETP.NE.AND P0, PT, R7, 0x1, PT ;  /* 0x000000010700780c */ /* 0x000fc60003f05270 */
[----:B------:R-:W-:Y:S01]  /*14170*/  IMAD.IADD R4, R4, 0x1, -R2 ;  /* 0x0000000104047824 */ /* 0x000fe200078e0a02 */
[----:B------:R0:W-:Y:S09]  /*14180*/  STL [R1], R2 ;  /* 0x0000000201007387 */ /* 0x0001f20000100800 */
[----:B------:R-:W-:Y:S05]  /*14190*/  @!P0 BRA `(.L_x_2387) ;  /* 0x0000000000e48947 */ /* 0x000fea0003800000 */
[----:B------:R-:W-:-:S04]  /*141a0*/  IABS R5, R0 ;  /* 0x0000000000057213 */ /* 0x000fc80000000000 */
        /* <DEDUP_REMOVED lines=24> */
[----:B0-----:R-:W-:-:S05]  /*14330*/  IADD3 R2, RZ, -R3, RZ ;  /* 0x80000003ff027210 */ /* 0x001fca0007ffe0ff */
[----:B---3--:R-:W-:Y:S02]  /*14340*/  IMAD R6, R2, R5, RZ ;  /* 0x0000000502067224 */ /* 0x008fe400078e02ff */
        /* <DEDUP_REMOVED lines=30> */
.L_x_2387:
[----:B------:R-:W2:Y:S01]  /*14530*/  LDL R5, [R1+0xc] ;  /* 0x00000c0001057983 */ /* 0x000ea20000100800 */
[----:B0-----:R-:W2:Y:S02]  /*14540*/  LDC.64 R2, c[0x0][0xc90] ;  /* 0x00032400ff027b82 */ /* 0x001ea40000000a00 */
[----:B--2---:R-:W-:-:S05]  /*14550*/  IMAD.WIDE R2, R5, 0x4, R2 ;  /* 0x0000000405027825 */ /* 0x004fca00078e0202 */
[----:B---3--:R-:W2:Y:S02]  /*14560*/  LDG.E R6, desc[UR56][R2.64] ;  /* 0x0000003802067981 */ /* 0x008ea4000c1e1900 */
        /* <DEDUP_REMOVED lines=52> */
[----:B------:R-:W-:-:S06]  /*148b0*/  @P0 IADD3 R2, R2, 0x1, RZ ;  /* 0x0000000102020810 */ /* 0x000fcc0007ffe0ff */
[----:B------:R-:W-:Y:S01]  /*148c0*/  @!P2 IMAD.MOV R2, RZ, RZ, -R2 ;  /* 0x000000ffff02a224 */ /* 0x000fe200078e0a02 */
[----:B------:R-:W-:Y:S01]  /*148d0*/  @!P1 LOP3.LUT R2, RZ, R6, RZ, 0x33, !PT ;  /* 0x00000006ff029212 */ /* 0x000fe200078e33ff */
[----:B------:R-:W-:-:S04]  /*148e0*/  IMAD.MOV R6, RZ, RZ, -R6 ;  /* 0x000000ffff067224 */ /* 0x000fc800078e0a06 */
[----:B------:R-:W-:Y:S02]  /*148f0*/  IMAD R3, R2, R6, R7 ;  /* 0x0000000602037224 */ /* 0x000fe400078e0207 */
[----:B------:R-:W-:-:S03]  /*14900*/  IMAD.MOV.U32 R4, RZ, RZ, R2 ;  /* 0x000000ffff047224 */ /* 0x000fc600078e0002 */
[----:B------:R0:W-:Y:S04]  /*14910*/  STL [R1+0x8], R3 ;  /* 0x0000080301007387 */ /* 0x0001e80000100800 */
.L_x_2388:
[----:B0-----:R-:W-:-:S05]  /*14920*/  LOP3.LUT R3, RZ, R4, RZ, 0x33, !PT ;  /* 0x00000004ff037212 */ /* 0x001fca00078e33ff */
[----:B------:R-:W-:-:S05]  /*14930*/  IMAD.IADD R0, R0, 0x1, R3 ;  /* 0x0000000100007824 */ /* 0x000fca00078e0203 */
[----:B------:R2:W-:Y:S01]  /*14940*/  STL [R1+0x4], R0 ;  /* 0x0000040001007387 */ /* 0x0005e20000100800 */
[----:B------:R-:W-:Y:S05]  /*14950*/  BRA `(.L_x_2389) ;  /* 0x0000000000287947 */ /* 0x000fea0003800000 */
.L_x_2381:
        /* <DEDUP_REMOVED lines=10> */
.L_x_2389:
[----:B0-----:R-:W3:Y:S04]  /*14a00*/  LDL R3, [R1+0x8] ;  /* 0x0000080001037983 */ /* 0x001ee80000100800 */
[----:B-1----:R-:W4:Y:S04]  /*14a10*/  LDL R2, [R1+0xc] ;  /* 0x00000c0001027983 */ /* 0x002f280000100800 */
[----:B------:R-:W5:Y:S04]  /*14a20*/  LDL R4, [R1] ;  /* 0x0000000001047983 */ /* 0x000f680000100800 */
[----:B------:R-:W5:Y:S01]  /*14a30*/  LDL R5, [R1+0x4] ;  /* 0x0000040001057983 */ /* 0x000f620000100800 */
[----:B------:R-:W-:Y:S05]  /*14a40*/  WARPSYNC.ALL ;  /* 0x0000000000007948 */ /* 0x000fea0003800000 */
[----:B--2---:R-:W0:Y:S02]  /*14a50*/  S2R R0, SR_TID.X ;  /* 0x0000000000007919 */ /* 0x004e240000002100 */
        /* <DEDUP_REMOVED lines=10> */
.L_x_2378:
[----:B------:R-:W2:Y:S01]  /*14b00*/  LDL R0, [R1+0xc] ;  /* 0x00000c0001007983 */ /* 0x000ea20000100800 */
[----:B------:R-:W-:Y:S02]  /*14b10*/  ULDC UR4, c[0x0][0xc3c] ;  /* 0x00030f0000047ab9 */ /* 0x000fe40000000800 */
[----:B--2---:R-:W-:-:S13]  /*14b20*/  ISETP.GE.AND P0, PT, R0, UR4, PT ;  /* 0x0000000400007c0c */ /* 0x004fda000bf06270 */
[----:B------:R-:W-:Y:S05]  /*14b30*/  @!P0 BRA `(.L_x_2390) ;  /* 0xffffffa400208947 */ /* 0x000fea000383ffff */
[----:B------:R-:W-:Y:S05]  /*14b40*/  BSYNC B8 ;  /* 0x0000000000087941 */ /* 0x000fea0003800000 */
.L_x_2286:
[----:B0-----:R-:W2:Y:S01]  /*14b50*/  LDL.LU R0, [R1+0x48] ;  /* 0x0000480001007983 */ /* 0x001ea20000300800 */
[----:B------:R-:W-:Y:S01]  /*14b60*/  BSSY B0, `(.L_x_2391) ;  /* 0x000000b000007945 */ /* 0x000fe20003800000 */
[----:B-1-3--:R-:W0:Y:S01]  /*14b70*/  S2R R5, SR_CgaCtaId ;  /* 0x0000000000057919 */ /* 0x00ae220000008800 */
        /* <DEDUP_REMOVED lines=9> */
.L_x_2462:
[----:B------:R-:W-:Y:S05]  /*14c10*/  BSYNC B0 ;  /* 0x0000000000007941 */ /* 0x000fea0003800000 */
.L_x_2391:
[----:B------:R-:W-:-:S03]  /*14c20*/  UMOV UR4, 0xffffffff ;  /* 0xffffffff00047882 */ /* 0x000fc60000000000 */
[----:B------:R-:W-:Y:S05]  /*14c30*/  BRA.DIV UR4, `(.L_x_2393) ;  /* 0x00000022042c7947 */ /* 0x000fea000b800000 */
[----:B------:R-:W1:Y:S02]  /*14c40*/  S2R R2, SR_TID.X ;  /* 0x0000000000027919 */ /* 0x000e640000002100 */
[----:B-1----:R-:W-:-:S04]  /*14c50*/  SHF.R.U32.HI R2, RZ, 0x5, R2 ;  /* 0x00000005ff027819 */ /* 0x002fc80000011602 */
[----:B------:R-:W-:-:S05]  /*14c60*/  LOP3.LUT R2, R2, 0x3, RZ, 0xc0, !PT ;  /* 0x0000000302027812 */ /* 0x000fca00078ec0ff */
[----:B------:R1:W2:Y:S02]  /*14c70*/  SHFL.IDX PT, R14, R2, RZ, 0x1f ;  /* 0x00001fff020e7589 */ /* 0x0002a400000e0000 */
.L_x_2465:
[----:B--2---:R-:W-:Y:S01]  /*14c80*/  ISETP.NE.AND P0, PT, R14, RZ, PT ;  /* 0x000000ff0e00720c */ /* 0x004fe20003f05270 */
[----:B------:R-:W-:-:S12]  /*14c90*/  BSSY B0, `(.L_x_2394) ;  /* 0x0000025000007945 */ /* 0x000fd80003800000 */
[----:B------:R-:W-:Y:S05]  /*14ca0*/  @P0 BRA `(.L_x_2395) ;  /* 0x00000000008c0947 */ /* 0x000fea0003800000 */
[----:B------:R-:W-:-:S03]  /*14cb0*/  UMOV UR4, 0xffffffff ;  /* 0xffffffff00047882 */ /* 0x000fc60000000000 */
[----:B------:R-:W-:Y:S05]  /*14cc0*/  BRA.DIV UR4, `(.L_x_2396) ;  /* 0x00000022043c7947 */ /* 0x000fea000b800000 */
[----:B------:R-:W-:-:S13]  /*14cd0*/  ELECT P6, URZ, PT ;  /* 0x00000000003f782f */ /* 0x000fda00038c0000 */
.L_x_2468:
[----:B------:R-:W-:Y:S05]  /*14ce0*/  @!P6 BRA `(.L_x_2395) ;  /* 0x00000000007ce947 */ /* 0x000fea0003800000 */
[----:B-1----:R-:W2:Y:S02]  /*14cf0*/  LDL.LU R2, [R1+0x60] ;  /* 0x0000600001027983 */ /* 0x002ea40000300800 */
[----:B--2---:R-:W-:-:S04]  /*14d00*/  LOP3.LUT R2, R2, 0x2, RZ, 0xfc, !PT ;  /* 0x0000000202027812 */ /* 0x004fc800078efcff */
[----:B------:R-:W-:-:S13]  /*14d10*/  ISETP.NE.AND P2, PT, R2, 0x3, PT ;  /* 0x000000030200780c */ /* 0x000fda0003f45270 */
[----:B------:R-:W-:Y:S05]  /*14d20*/  @!P2 BRA `(.L_x_2397) ;  /* 0x000000000004a947 */ /* 0x000fea0003800000 */
[----:B------:R-:W-:Y:S01]  /*14d30*/  BPT.TRAP 0x1 ;  /* 0x000000040000795c */ /* 0x000fe20000300000 */
.L_x_2397:
        /* <DEDUP_REMOVED lines=13> */
.L_x_2469:
[----:B------:R-:W1:Y:S02]  /*14e10*/  SYNCS.PHASECHK.TRANS64.TRYWAIT P0, [R7+URZ], R2 ;  /* 0x00000002070075a7 */ /* 0x000e64000800017f */
[----:B-1----:R-:W-:Y:S05]  /*14e20*/  @!P0 BRA `(.L_x_2399) ;  /* 0x0000002000188947 */ /* 0x002fea0003800000 */
.L_x_2470:
[----:B------:R-:W-:Y:S05]  /*14e30*/  @!P2 BRA `(.L_x_2400) ;  /* 0x000000000004a947 */ /* 0x000fea0003800000 */
[----:B------:R-:W-:Y:S01]  /*14e40*/  BPT.TRAP 0x1 ;  /* 0x000000040000795c */ /* 0x000fe20000300000 */
.L_x_2400:
[----:B------:R-:W-:-:S04]  /*14e50*/  VIADD R0, R0, 0x34860 ;  /* 0x0003486000007836 */ /* 0x000fc80000000000 */
[----:B------:R-:W-:-:S04]  /*14e60*/  IMAD R4, R19, 0x8, R0 ;  /* 0x0000000813047824 */ /* 0x000fc800078e0200 */
[----:B------:R-:W2:Y:S02]  /*14e70*/  SYNCS.PHASECHK.TRANS64.TRYWAIT P0, [R4+URZ], R5 ;  /* 0x00000005040075a7 */ /* 0x000ea4000800017f */
[----:B--2---:R-:W-:Y:S05]  /*14e80*/  @!P0 BRA `(.L_x_2401) ;  /* 0x0000002000148947 */ /* 0x004fea0003800000 */
.L_x_2471:
[----:B------:R-:W-:-:S07]  /*14e90*/  IMAD R3, R3, 0x8, R0 ;  /* 0x0000000803037824 */ /* 0x000fce00078e0200 */
.L_x_2402:
[----:B---3--:R3:W4:Y:S02]  /*14ea0*/  SYNCS.PHASECHK.TRANS64.TRYWAIT P0, [R3+URZ], R2 ;  /* 0x00000002030075a7 */ /* 0x008724000800017f */
[----:B----4-:R-:W-:Y:S05]  /*14eb0*/  @!P0 NANOSLEEP.SYNCS 0x989680 ;  /* 0x009896800000895d */ /* 0x010fea0003900000 */
[----:B------:R-:W4:Y:S02]  /*14ec0*/  @!P0 SYNCS.PHASECHK.TRANS64 P0, [R3+URZ], R2 ;  /* 0x00000002030085a7 */ /* 0x000f24000800007f */
[----:B----4-:R-:W-:Y:S05]  /*14ed0*/  @!P0 BRA `(.L_x_2402) ;  /* 0xfffffffc00f08947 */ /* 0x010fea000383ffff */
.L_x_2395:
[----:B------:R-:W-:Y:S05]  /*14ee0*/  BSYNC B0 ;  /* 0x0000000000007941 */ /* 0x000fea0003800000 */
.L_x_2394:
[----:B------:R-:W-:Y:S05]  /*14ef0*/  EXIT ;  /* 0x000000000000794d */ /* 0x000fea0003800000 */
.L_x_2225:
[----:B0-----:R-:W-:-:S04]  /*14f00*/  IMAD.U32 R3, RZ, RZ, UR37 ;  /* 0x00000025ff037e24 */ /* 0x001fc8000f8e00ff */
[----:B------:R0:W1:Y:S03]  /*14f10*/  SYNCS.PHASECHK.TRANS64.TRYWAIT P1, [R3+URZ+0x34800], R0 ;  /* 0x03480000030075a7 */ /* 0x000066000802017f */
[----:B-1----:R-:W-:Y:S05]  /*14f20*/  @!P1 NANOSLEEP.SYNCS 0x989680 ;  /* 0x009896800000995d */ /* 0x002fea0003900000 */
[----:B------:R-:W1:Y:S02]  /*14f30*/  @!P1 SYNCS.PHASECHK.TRANS64 P1, [R3+URZ+0x34800], R0 ;  /* 0x03480000030095a7 */ /* 0x000e64000802007f */
[----:B-1----:R-:W-:Y:S05]  /*14f40*/  @!P1 BRA `(.L_x_2225) ;  /* 0xfffffffc00ec9947 */ /* 0x002fea000383ffff */
[----:B------:R-:W-:Y:S05]  /*14f50*/  BRA `(.L_x_2403) ;  /* 0xfffffecc00007947 */ /* 0x000fea000383ffff */
.L_x_2229:
[----:B-1----:R1:W2:Y:S02]  /*14f60*/  SYNCS.PHASECHK.TRANS64.TRYWAIT P2, [R0+URZ+0x34830], R3 ;  /* 0x03483003000075a7 */ /* 0x0022a4000804017f */
[----:B--2---:R-:W-:Y:S05]  /*14f70*/  @!P2 NANOSLEEP.SYNCS 0x989680 ;  /* 0x009896800000a95d */ /* 0x004fea0003900000 */
[----:B------:R-:W2:Y:S02]  /*14f80*/  @!P2 SYNCS.PHASECHK.TRANS64 P2, [R0+URZ+0x34830], R3 ;  /* 0x034830030000a5a7 */ /* 0x000ea4000804007f */
[----:B--2---:R-:W-:Y:S05]  /*14f90*/  @!P2 BRA `(.L_x_2229) ;  /* 0xfffffffc00f0a947 */ /* 0x004fea000383ffff */
[----:B------:R-:W-:Y:S05]  /*14fa0*/  BRA `(.L_x_2228) ;  /* 0xfffffecc00247947 */ /* 0x000fea000383ffff */
.L_x_2234:
[----:B-1----:R-:W-:-:S04]  /*14fb0*/  IMAD.U32 R6, RZ, RZ, UR59 ;  /* 0x0000003bff067e24 */ /* 0x002fc8000f8e00ff */
[----:B------:R1:W2:Y:S03]  /*14fc0*/  SYNCS.PHASECHK.TRANS64.TRYWAIT P3, [R6+URZ+0x34830], R5 ;  /* 0x03483005060075a7 */ /* 0x0002a6000806017f */
[----:B--2---:R-:W-:Y:S05]  /*14fd0*/  @!P3 NANOSLEEP.SYNCS 0x989680 ;  /* 0x009896800000b95d */ /* 0x004fea0003900000 */
[----:B------:R-:W2:Y:S02]  /*14fe0*/  @!P3 SYNCS.PHASECHK.TRANS64 P3, [R6+URZ+0x34830], R5 ;  /* 0x034830050600b5a7 */ /* 0x000ea4000806007f */
[----:B--2---:R-:W-:Y:S05]  /*14ff0*/  @!P3 BRA `(.L_x_2234) ;  /* 0xfffffffc00ecb947 */ /* 0x004fea000383ffff */
[----:B------:R-:W-:Y:S05]  /*15000*/  BRA `(.L_x_2233) ;  /* 0xfffffef800887947 */ /* 0x000fea000383ffff */
.L_x_2238:
[----:B01----:R-:W-:-:S04]  /*15010*/  IMAD.U32 R5, RZ, RZ, UR7 ;  /* 0x00000007ff057e24 */ /* 0x003fc8000f8e00ff */
[----:B------:R0:W1:Y:S03]  /*15020*/  SYNCS.PHASECHK.TRANS64.TRYWAIT P3, [R5+URZ+0x34850], R0 ;  /* 0x03485000050075a7 */ /* 0x000066000806017f */
[----:B-1----:R-:W-:Y:S05]  /*15030*/  @!P3 NANOSLEEP.SYNCS 0x989680 ;  /* 0x009896800000b95d */ /* 0x002fea0003900000 */
[----:B------:R-:W1:Y:S02]  /*15040*/  @!P3 SYNCS.PHASECHK.TRANS64 P3, [R5+URZ+0x34850], R0 ;  /* 0x034850000500b5a7 */ /* 0x000e64000806007f */
[----:B-1----:R-:W-:Y:S05]  /*15050*/  @!P3 BRA `(.L_x_2238) ;  /* 0xfffffffc00ecb947 */ /* 0x002fea000383ffff */
[----:B------:R-:W-:Y:S05]  /*15060*/  BRA `(.L_x_2237) ;  /* 0xffffff00008c7947 */ /* 0x000fea000383ffff */
.L_x_2244:
[----:B-1----:R-:W-:-:S04]  /*15070*/  IMAD.U32 R6, RZ, RZ, UR6 ;  /* 0x00000006ff067e24 */ /* 0x002fc8000f8e00ff */
[----:B------:R1:W2:Y:S03]  /*15080*/  SYNCS.PHASECHK.TRANS64.TRYWAIT P2, [R6+URZ+0x34830], R5 ;  /* 0x03483005060075a7 */ /* 0x0002a6000804017f */
[----:B--2---:R-:W-:Y:S05]  /*15090*/  @!P2 NANOSLEEP.SYNCS 0x989680 ;  /* 0x009896800000a95d */ /* 0x004fea0003900000 */
[----:B------:R-:W2:Y:S02]  /*150a0*/  @!P2 SYNCS.PHASECHK.TRANS64 P2, [R6+URZ+0x34830], R5 ;  /* 0x034830050600a5a7 */ /* 0x000ea4000804007f */
[----:B--2---:R-:W-:Y:S05]  /*150b0*/  @!P2 BRA `(.L_x_2244) ;  /* 0xfffffffc00eca947 */ /* 0x004fea000383ffff */
[----:B------:R-:W-:Y:S05]  /*150c0*/  BRA `(.L_x_2243) ;  /* 0xffffff2800d07947 */ /* 0x000fea000383ffff */
.L_x_2248:
[----:B01----:R-:W-:-:S04]  /*150d0*/  IMAD.U32 R5, RZ, RZ, UR7 ;  /* 0x00000007ff057e24 */ /* 0x003fc8000f8e00ff */
[----:B------:R0:W1:Y:S03]  /*150e0*/  SYNCS.PHASECHK.TRANS64.TRYWAIT P2, [R5+URZ+0x34850], R0 ;  /* 0x03485000050075a7 */ /* 0x000066000804017f */
[----:B-1----:R-:W-:Y:S05]  /*150f0*/  @!P2 NANOSLEEP.SYNCS 0x989680 ;  /* 0x009896800000a95d */ /* 0x002fea0003900000 */
[----:B------:R-:W1:Y:S02]  /*15100*/  @!P2 SYNCS.PHASECHK.TRANS64 P2, [R5+URZ+0x34850], R0 ;  /* 0x034850000500a5a7 */ /* 0x000e64000804007f */
[----:B-1----:R-:W-:Y:S05]  /*15110*/  @!P2 BRA `(.L_x_2248) ;  /* 0xfffffffc00eca947 */ /* 0x002fea000383ffff */
[----:B------:R-:W-:Y:S05]  /*15120*/  BRA `(.L_x_2247) ;  /* 0xffffff3000d47947 */ /* 0x000fea000383ffff */
.L_x_2253:
[----:B-1----:R-:W-:-:S04]  /*15130*/  IMAD.U32 R7, RZ, RZ, UR5 ;  /* 0x00000005ff077e24 */ /* 0x002fc8000f8e00ff */
[----:B------:R1:W2:Y:S03]  /*15140*/  SYNCS.PHASECHK.TRANS64.TRYWAIT P0, [R7+URZ+0x34850], R0 ;  /* 0x03485000070075a7 */ /* 0x0002a6000800017f */
[----:B--2---:R-:W-:Y:S05]  /*15150*/  @!P0 NANOSLEEP.SYNCS 0x989680 ;  /* 0x009896800000895d */ /* 0x004fea0003900000 */
[----:B------:R-:W2:Y:S02]  /*15160*/  @!P0 SYNCS.PHASECHK.TRANS64 P0, [R7+URZ+0x34850], R0 ;  /* 0x03485000070085a7 */ /* 0x000ea4000800007f */
[----:B--2---:R-:W-:Y:S05]  /*15170*/  @!P0 BRA `(.L_x_2253) ;  /* 0xfffffffc00ec8947 */ /* 0x004fea000383ffff */
[----:B------:R-:W-:Y:S05]  /*15180*/  BRA `(.L_x_2252) ;  /* 0xffffff5400a47947 */ /* 0x000fea000383ffff */
.L_x_2300:
        /* <DEDUP_REMOVED lines=8> */
[----:B--2---:R-:W-:Y:S05]  /*15210*/  WARPSYNC.COLLECTIVE R15, `(.L_x_2405) ;  /* 0x000000000f087348 */ /* 0x004fea0003c00000 */
[----:B------:R0:W1:Y:S02]  /*15220*/  SHFL.IDX P6, R14, R13, R12, R11 ;  /* 0x0000000c0d0e7389 */ /* 0x00006400000c000b */
[----:B012---:R-:W-:Y:S01]  /*15230*/  ENDCOLLECTIVE ;  /* 0x000000000000791b */ /* 0x007fe20003800000 */
.L_x_2405:
[----:B------:R-:W-:Y:S05]  /*15240*/  BSYNC B0 ;  /* 0x0000000000007941 */ /* 0x000fea0003800000 */
.L_x_2404:
[----:B------:R-:W-:Y:S05]  /*15250*/  BRA `(.L_x_2406) ;  /* 0xffffffac00347947 */ /* 0x000fea000383ffff */
.L_x_2302:
[----:B------:R-:W-:Y:S01]  /*15260*/  BSSY B0, `(.L_x_2407) ;  /* 0x0000006000007945 */ /* 0x000fe20003800000 */
[----:B------:R-:W-:-:S07]  /*15270*/  IMAD.MOV.U32 R15, RZ, RZ, -0x1 ;  /* 0xffffffffff0f7424 */ /* 0x000fce00078e00ff */
[----:B--23--:R-:W-:Y:S05]  /*15280*/  WARPSYNC.COLLECTIVE R15, `(.L_x_2408) ;  /* 0x000000000f0c7348 */ /* 0x00cfea0003c00000 */
[----:B------:R-:W-:Y:S02]  /*15290*/  ELECT P6, UR62, PT ;  /* 0x00000000003e782f */ /* 0x000fe400038c0000 */
[----:B------:R-:W-:Y:S01]  /*152a0*/  MOV R14, UR62 ;  /* 0x0000003e000e7c02 */ /* 0x000fe20008000f00 */
[----:B--23--:R-:W-:Y:S10]  /*152b0*/  ENDCOLLECTIVE ;  /* 0x000000000000791b */ /* 0x00cff40003800000 */
.L_x_2408:
[----:B------:R-:W-:Y:S05]  /*152c0*/  BSYNC B0 ;  /* 0x0000000000007941 */ /* 0x000fea0003800000 */
.L_x_2407:
[----:B------:R-:W-:Y:S05]  /*152d0*/  BRA `(.L_x_2409) ;  /* 0xffffffac00387947 */ /* 0x000fea000383ffff */
.L_x_2304:
[----:B0-----:R0:W1:Y:S02]  /*152e0*/  SYNCS.PHASECHK.TRANS64.TRYWAIT P0, [R0+URZ+0x34840], R2 ;  /* 0x03484002000075a7 */ /* 0x001064000800017f */
[----:B-1----:R-:W-:Y:S05]  /*152f0*/  @!P0 NANOSLEEP.SYNCS 0x989680 ;  /* 0x009896800000895d */ /* 0x002fea0003900000 */
[----:B------:R-:W1:Y:S02]  /*15300*/  @!P0 SYNCS.PHASECHK.TRANS64 P0, [R0+URZ+0x34840], R2 ;  /* 0x03484002000085a7 */ /* 0x000e64000800007f */
[----:B-1----:R-:W-:Y:S05]  /*15310*/  @!P0 BRA `(.L_x_2304) ;  /* 0xfffffffc00f08947 */ /* 0x002fea000383ffff */
[----:B------:R-:W-:Y:S05]  /*15320*/  BRA `(.L_x_2410) ;  /* 0xffffffac00987947 */ /* 0x000fea000383ffff */
.L_x_2308:
[----:B------:R-:W2:Y:S01]  /*15330*/  LDL.LU R11, [R1+0x38] ;  /* 0x00003800010b7983 */ /* 0x000ea20000300800 */
[----:B------:R-:W-:Y:S01]  /*15340*/  IMAD.MOV.U32 R13, RZ, RZ, R3 ;  /* 0x000000ffff0d7224 */ /* 0x000fe200078e0003 */
[----:B------:R-:W-:Y:S01]  /*15350*/  MOV R12, RZ ;  /* 0x000000ff000c7202 */ /* 0x000fe20000000f00 */
[----:B------:R-:W-:Y:S01]  /*15360*/  IMAD.MOV.U32 R15, RZ, RZ, -0x1 ;  /* 0xffffffffff0f7424 */ /* 0x000fe200078e00ff */
[----:B------:R-:W-:-:S04]  /*15370*/  LOP3.LUT R5, R5, 0x7f, RZ, 0xc0, !PT ;  /* 0x0000007f05057812 */ /* 0x000fc800078ec0ff */
[----:B------:R-:W-:-:S05]  /*15380*/  SHF.R.U32.HI R5, RZ, 0x3, R5 ;  /* 0x00000003ff057819 */ /* 0x000fca0000011605 */
[----:B------:R-:W-:-:S04]  /*15390*/  IMAD R2, R9, 0x80, R5 ;  /* 0x0000008009027824 */ /* 0x000fc800078e0205 */
[----:B------:R-:W-:Y:S02]  /*153a0*/  VIADD R5, R2, 0x10 ;  /* 0x0000001002057836 */ /* 0x000fe40000000000 */
[----:B--2---:R-:W-:Y:S02]  /*153b0*/  IMAD R0, R11, R7, RZ ;  /* 0x000000070b007224 */ /* 0x004fe400078e02ff */
[----:B------:R-:W-:-:S03]  /*153c0*/  IMAD.MOV.U32 R11, RZ, RZ, 0x181f ;  /* 0x0000181fff0b7424 */ /* 0x000fc600078e00ff */
[----:B------:R-:W-:-:S13]  /*153d0*/  ISETP.GE.AND P3, PT, R2, R0, PT ;  /* 0x000000000200720c */ /* 0x000fda0003f66270 */
[----:B-----5:R-:W-:Y:S05]  /*153e0*/  WARPSYNC.COLLECTIVE R15, `(.L_x_2411) ;  /* 0x000000000f087348 */ /* 0x020fea0003c00000 */
[----:B------:R0:W1:Y:S02]  /*153f0*/  SHFL.IDX P6, R14, R13, R12, R11 ;  /* 0x0000000c0d0e7389 */ /* 0x00006400000c000b */
[----:B01---5:R-:W-:Y:S01]  /*15400*/  ENDCOLLECTIVE ;  /* 0x000000000000791b */ /* 0x023fe20003800000 */
.L_x_2411:
[----:B------:R-:W-:Y:S02]  /*15410*/  IMAD.MOV.U32 R13, RZ, RZ, R4 ;  /* 0x000000ffff0d7224 */ /* 0x000fe400078e0004 */
[----:B------:R-:W-:-:S07]  /*15420*/  IMAD.MOV.U32 R6, RZ, RZ, R14 ;  /* 0x000000ffff067224 */ /* 0x000fce00078e000e */
[----:B------:R-:W-:Y:S05]  /*15430*/  WARPSYNC.COLLECTIVE R15, `(.L_x_2412) ;  /* 0x000000000f087348 */ /* 0x000fea0003c00000 */
[----:B------:R0:W1:Y:S02]  /*15440*/  SHFL.IDX P6, R14, R13, R12, R11 ;  /* 0x0000000c0d0e7389 */ /* 0x00006400000c000b */
[----:B01----:R-:W-:Y:S01]  /*15450*/  ENDCOLLECTIVE ;  /* 0x000000000000791b */ /* 0x003fe20003800000 */
.L_x_2412:
[----:B------:R-:W-:Y:S02]  /*15460*/  IMAD.MOV.U32 R13, RZ, RZ, R3 ;  /* 0x000000ffff0d7224 */ /* 0x000fe400078e0003 */
[----:B------:R-:W-:Y:S02]  /*15470*/  IMAD.MOV.U32 R12, RZ, RZ, 0x1 ;  /* 0x00000001ff0c7424 */ /* 0x000fe400078e00ff */
[----:B------:R-:W-:-:S07]  /*15480*/  IMAD.MOV.U32 R7, RZ, RZ, R14 ;  /* 0x000000ffff077224 */ /* 0x000fce00078e000e */
[----:B------:R-:W-:Y:S05]  /*15490*/  WARPSYNC.COLLECTIVE R15, `(.L_x_2413) ;  /* 0x000000000f087348 */ /* 0x000fea0003c00000 */
[----:B------:R0:W1:Y:S02]  /*154a0*/  SHFL.IDX P6, R14, R13, R12, R11 ;  /* 0x0000000c0d0e7389 */ /* 0x00006400000c000b */
[----:B01----:R-:W-:Y:S01]  /*154b0*/  ENDCOLLECTIVE ;  /* 0x000000000000791b */ /* 0x003fe20003800000 */
.L_x_2413:
[----:B------:R-:W-:-:S05]  /*154c0*/  @!P3 LEA R7, P5, R8, R7, 0x1 ;  /* 0x000000070807b211 */ /* 0x000fca00078a08ff */
[----:B------:R-:W-:-:S05]  /*154d0*/  @!P3 IMAD.X R6, RZ, RZ, R6, P5 ;  /* 0x000000ffff06b224 */ /* 0x000fca00028e0606 */
[----:B------:R-:W-:Y:S01]  /*154e0*/  @!P3 LOP3.LUT R7, R7, R6, RZ, 0x3c, !PT ;  /* 0x000000060707b212 */ /* 0x000fe200078e3cff */
[----:B------:R-:W-:-:S03]  /*154f0*/  IMAD.MOV.U32 R13, RZ, RZ, R4 ;  /* 0x000000ffff0d7224 */ /* 0x000fc600078e0004 */
[----:B------:R-:W-:-:S04]  /*15500*/  @!P3 LOP3.LUT R6, R7, R6, RZ, 0x3c, !PT ;  /* 0x000000060706b212 */ /* 0x000fc800078e3cff */
[----:B------:R-:W-:Y:S01]  /*15510*/  @!P3 LOP3.LUT R7, R7, R6, RZ, 0x3c, !PT ;  /* 0x000000060707b212 */ /* 0x000fe200078e3cff */
[----:B------:R-:W-:-:S07]  /*15520*/  IMAD.MOV.U32 R9, RZ, RZ, R14 ;  /* 0x000000ffff097224 */ /* 0x000fce00078e000e */
[----:B------:R-:W-:Y:S05]  /*15530*/  WARPSYNC.COLLECTIVE R15, `(.L_x_2414) ;  /* 0x000000000f087348 */ /* 0x000fea0003c00000 */
[----:B------:R0:W1:Y:S02]  /*15540*/  SHFL.IDX P6, R14, R13, R12, R11 ;  /* 0x0000000c0d0e7389 */ /* 0x00006400000c000b */
[----:B01----:R-:W-:Y:S01]  /*15550*/  ENDCOLLECTIVE ;  /* 0x000000000000791b */ /* 0x003fe20003800000 */
.L_x_2414:
[----:B------:R-:W-:Y:S01]  /*15560*/  @!PT LDS RZ, [RZ] ;  /* 0x00000000fffff984 */ /* 0x000fe20000000800 */
[----:B------:R-:W-:Y:S01]  /*15570*/  @!PT LDS RZ, [RZ] ;  /* 0x00000000fffff984 */ /* 0x000fe20000000800 */
[----:B------:R-:W-:Y:S01]  /*15580*/  @!PT LDS RZ, [RZ] ;  /* 0x00000000fffff984 */ /* 0x000fe20000000800 */
[----:B------:R0:W-:Y:S04]  /*15590*/  @!P3 LDGSTS.E.BYPASS.LTC128B.128 [R10+0x10400], desc[UR56][R6.64], !P2 ;  /* 0x10400000060abfae */ /* 0x0001e8000d101d78 */
[----:B------:R0:W-:Y:S04]  /*155a0*/  @!P3 LDGSTS.E.BYPASS.LTC128B.128 [R10+0x14400], desc[UR56][R6.64+0x80], !P1 ;  /* 0x14400080060abfae */ /* 0x0001e8000c901d78 */
[----:B------:R0:W-:Y:S01]  /*155b0*/  @!P3 LDGSTS.E.BYPASS.LTC128B.128 [R10+0x18400], desc[UR56][R6.64+0x100], !P0 ;  /* 0x18400100060abfae */ /* 0x0001e2000c101d78 */
[----:B------:R-:W-:Y:S01]  /*155c0*/  ISETP.GE.AND P3, PT, R5, R0, PT ;  /* 0x000000000500720c */ /* 0x000fe20003f66270 */
[----:B------:R-:W-:-:S02]  /*155d0*/  IMAD.MOV.U32 R13, RZ, RZ, R3 ;  /* 0x000000ffff0d7224 */ /* 0x000fc400078e0003 */
[----:B------:R-:W-:Y:S02]  /*155e0*/  IMAD.MOV.U32 R12, RZ, RZ, 0x2 ;  /* 0x00000002ff0c7424 */ /* 0x000fe400078e00ff */
[----:B------:R-:W-:-:S08]  /*155f0*/  IMAD.MOV.U32 R5, RZ, RZ, R14 ;  /* 0x000000ffff057224 */ /* 0x000fd000078e000e */
[----:B0-----:R-:W-:Y:S05]  /*15600*/  WARPSYNC.COLLECTIVE R15, `(.L_x_2415) ;  /* 0x000000000f087348 */ /* 0x001fea0003c00000 */
[----:B------:R1:W2:Y:S02]  /*15610*/  SHFL.IDX P6, R14, R13, R12, R11 ;  /* 0x0000000c0d0e7389 */ /* 0x0002a400000c000b */
[----:B012---:R-:W-:Y:S01]  /*15620*/  ENDCOLLECTIVE ;  /* 0x000000000000791b */ /* 0x007fe20003800000 */
.L_x_2415:
[----:B------:R-:W-:-:S05]  /*15630*/  @!P3 LEA R8, P5, R8, R5, 0x1 ;  /* 0x000000050808b211 */ /* 0x000fca00078a08ff */
[----:B------:R-:W-:Y:S02]  /*15640*/  @!P3 IMAD.X R5, RZ, RZ, R9, P5 ;  /* 0x000000ffff05b224 */ /* 0x000fe400028e0609 */
[----:B------:R-:W0:Y:S01]  /*15650*/  S2R R9, SR_TID.X ;  /* 0x0000000000097919 */ /* 0x000e220000002100 */
[----:B------:R-:W-:Y:S02]  /*15660*/  @!P3 IMAD.MOV.U32 R6, RZ, RZ, R8 ;  /* 0x000000ffff06b224 */ /* 0x000fe400078e0008 */
[----:B------:R-:W-:Y:S02]  /*15670*/  @!P3 IMAD.MOV.U32 R7, RZ, RZ, R5 ;  /* 0x000000ffff07b224 */ /* 0x000fe400078e0005 */
[----:B------:R-:W-:Y:S02]  /*15680*/  IMAD.MOV.U32 R13, RZ, RZ, R4 ;  /* 0x000000ffff0d7224 */ /* 0x000fe400078e0004 */
[----:B------:R-:W-:Y:S01]  /*15690*/  VIADD R5, R2, 0x20 ;  /* 0x0000002002057836 */ /* 0x000fe20000000000 */
[----:B------:R-:W-:Y:S01]  /*156a0*/  @!PT LDS RZ, [RZ] ;  /* 0x00000000fffff984 */ /* 0x000fe20000000800 */
[----:B------:R-:W-:Y:S01]  /*156b0*/  @!PT LDS RZ, [RZ] ;  /* 0x00000000fffff984 */ /* 0x000fe20000000800 */
[----:B------:R-:W-:Y:S01]  /*156c0*/  @!PT LDS RZ, [RZ] ;  /* 0x00000000fffff984 */ /* 0x000fe20000000800 */
[----:B------:R1:W-:Y:S04]  /*156d0*/  @!P3 LDGSTS.E.BYPASS.LTC128B.128 [R10+0x10c00], desc[UR56][R6.64], !P2 ;  /* 0x10c00000060abfae */ /* 0x0003e8000d101d78 */
[----:B------:R1:W-:Y:S01]  /*156e0*/  @!P3 LDGSTS.E.BYPASS.LTC128B.128 [R10+0x14c00], desc[UR56][R6.64+0x80], !P1 ;  /* 0x14c00080060abfae */ /* 0x0003e2000c901d78 */
[----:B------:R-:W-:-:S07]  /*156f0*/  IMAD.MOV.U32 R8, RZ, RZ, R14 ;  /* 0x000000ffff087224 */ /* 0x000fce00078e000e */
[----:B01----:R-:W-:Y:S05]  /*15700*/  WARPSYNC.COLLECTIVE R15, `(.L_x_2416) ;  /* 0x000000000f087348 */ /* 0x003fea0003c00000 */
[----:B------:R2:W3:Y:S02]  /*15710*/  SHFL.IDX P6, R14, R13, R12, R11 ;  /* 0x0000000c0d0e7389 */ /* 0x0004e400000c000b */
[----:B0123--:R-:W-:Y:S01]  /*15720*/  ENDCOLLECTIVE ;  /* 0x000000000000791b */ /* 0x00ffe20003800000 */
.L_x_2416:
[----:B------:R-:W-:Y:S01]  /*15730*/  @!PT LDS RZ, [RZ] ;  /* 0x00000000fffff984 */ /* 0x000fe20000000800 */
[----:B------:R-:W-:Y:S01]  /*15740*/  @!PT LDS RZ, [RZ] ;  /* 0x00000000fffff984 */ /* 0x000fe20000000800 */
[----:B------:R-:W-:Y:S01]  /*15750*/  @!PT LDS RZ, [RZ] ;  /* 0x00000000fffff984 */ /* 0x000fe20000000800 */
[----:B------:R0:W-:Y:S01]  /*15760*/  @!P3 LDGSTS.E.BYPASS.LTC128B.128 [R10+0x18c00], desc[UR56][R6.64+0x100], !P0 ;  /* 0x18c00100060abfae */ /* 0x0001e2000c101d78 */
[----:B------:R-:W-:Y:S01]  /*15770*/  ISETP.GE.AND P3, PT, R5, R0, PT ;  /* 0x000000000500720c */ /* 0x000fe20003f66270 */
[----:B------:R-:W-:Y:S02]  /*15780*/  IMAD.MOV.U32 R13, RZ, RZ, R3 ;  /* 0x000000ffff0d7224 */ /* 0x000fe400078e0003 */
[----:B------:R-:W-:Y:S02]  /*15790*/  IMAD.MOV.U32 R12, RZ, RZ, 0x3 ;  /* 0x00000003ff0c7424 */ /* 0x000fe400078e00ff */
[----:B------:R-:W-:-:S05]  /*157a0*/  IMAD.SHL.U32 R9, R9, 0x8, RZ ;  /* 0x0000000809097824 */ /* 0x000fca00078e00ff */
[----:B------:R-:W-:Y:S01]  /*157b0*/  LOP3.LUT R9, R9, 0x38, RZ, 0xc0, !PT ;  /* 0x0000003809097812 */ /* 0x000fe200078ec0ff */
[----:B0-----:R-:W-:-:S07]  /*157c0*/  IMAD.MOV.U32 R5, RZ, RZ, R14 ;  /* 0x000000ffff057224 */ /* 0x001fce00078e000e */
[----:B------:R-:W-:Y:S05]  /*157d0*/  WARPSYNC.COLLECTIVE R15, `(.L_x_2417) ;  /* 0x000000000f087348 */ /* 0x000fea0003c00000 */
[----:B------:R0:W1:Y:S02]  /*157e0*/  SHFL.IDX P6, R14, R13, R12, R11 ;  /* 0x0000000c0d0e7389 */ /* 0x00006400000c000b */
[----:B01----:R-:W-:Y:S01]  /*157f0*/  ENDCOLLECTIVE ;  /* 0x000000000000791b */ /* 0x003fe20003800000 */
.L_x_2417:
[----:B------:R-:W-:-:S05]  /*15800*/  @!P3 LEA R5, P4, R9, R5, 0x1 ;  /* 0x000000050905b211 */ /* 0x000fca00078808ff */
[----:B------:R-:W-:-:S04]  /*15810*/  @!P3 IMAD.X R6, RZ, RZ, R8, P4 ;  /* 0x000000ffff06b224 */ /* 0x000fc800020e0608 */
[----:B------:R-:W-:Y:S02]  /*15820*/  @!P3 IMAD.MOV.U32 R7, RZ, RZ, R6 ;  /* 0x000000ffff07b224 */ /* 0x000fe400078e0006 */
[----:B------:R-:W-:Y:S01]  /*15830*/  @!P3 IMAD.MOV.U32 R6, RZ, RZ, R5 ;  /* 0x000000ffff06b224 */ /* 0x000fe200078e0005 */
[----:B------:R-:W-:Y:S01]  /*15840*/  MOV R13, R4 ;  /* 0x00000004000d7202 */ /* 0x000fe20000000f00 */
[----:B------:R-:W-:-:S03]  /*15850*/  VIADD R5, R2, 0x30 ;  /* 0x0000003002057836 */ /* 0x000fc60000000000 */
        /* <DEDUP_REMOVED lines=11> */
.L_x_2418:
[----:B------:R-:W-:Y:S02]  /*15910*/  IMAD.MOV.U32 R13, RZ, RZ, R3 ;  /* 0x000000ffff0d7224 */ /* 0x000fe400078e0003 */
[----:B------:R-:W-:Y:S02]  /*15920*/  IMAD.MOV.U32 R12, RZ, RZ, 0x4 ;  /* 0x00000004ff0c7424 */ /* 0x000fe400078e00ff */
[----:B------:R-:W-:-:S07]  /*15930*/  IMAD.MOV.U32 R5, RZ, RZ, R14 ;  /* 0x000000ffff057224 */ /* 0x000fce00078e000e */
[----:B------:R-:W-:Y:S05]  /*15940*/  WARPSYNC.COLLECTIVE R15, `(.L_x_2419) ;  /* 0x000000000f087348 */ /* 0x000fea0003c00000 */
[----:B------:R0:W1:Y:S02]  /*15950*/  SHFL.IDX P6, R14, R13, R12, R11 ;  /* 0x0000000c0d0e7389 */ /* 0x00006400000c000b */
[----:B01----:R-:W-:Y:S01]  /*15960*/  ENDCOLLECTIVE ;  /* 0x000000000000791b */ /* 0x003fe20003800000 */
.L_x_2419:
        /* <DEDUP_REMOVED lines=17> */
.L_x_2420:
[----:B------:R-:W-:Y:S02]  /*15a80*/  IMAD.MOV.U32 R13, RZ, RZ, R3 ;  /* 0x000000ffff0d7224 */ /* 0x000fe400078e0003 */
[----:B------:R-:W-:Y:S02]  /*15a90*/  IMAD.MOV.U32 R12, RZ, RZ, 0x5 ;  /* 0x00000005ff0c7424 */ /* 0x000fe400078e00ff */
[----:B------:R-:W-:-:S07]  /*15aa0*/  IMAD.MOV.U32 R5, RZ, RZ, R14 ;  /* 0x000000ffff057224 */ /* 0x000fce00078e000e */
[----:B------:R-:W-:Y:S05]  /*15ab0*/  WARPSYNC.COLLECTIVE R15, `(.L_x_2421) ;  /* 0x000000000f087348 */ /* 0x000fea0003c00000 */
[----:B------:R0:W1:Y:S02]  /*15ac0*/  SHFL.IDX P6, R14, R13, R12, R11 ;  /* 0x0000000c0d0e7389 */ /* 0x00006400000c000b */
[----:B01----:R-:W-:Y:S01]  /*15ad0*/  ENDCOLLECTIVE ;  /* 0x000000000000791b */ /* 0x003fe20003800000 */
.L_x_2421:
        /* <DEDUP_REMOVED lines=17> */
.L_x_2422:
[----:B------:R-:W-:Y:S02]  /*15bf0*/  IMAD.MOV.U32 R13, RZ, RZ, R3 ;  /* 0x000000ffff0d7224 */ /* 0x000fe400078e0003 */
[----:B------:R-:W-:Y:S02]  /*15c00*/  IMAD.MOV.U32 R12, RZ, RZ, 0x6 ;  /* 0x00000006ff0c7424 */ /* 0x000fe400078e00ff */
[----:B------:R-:W-:-:S07]  /*15c10*/  IMAD.MOV.U32 R5, RZ, RZ, R14 ;  /* 0x000000ffff057224 */ /* 0x000fce00078e000e */
[----:B------:R-:W-:Y:S05]  /*15c20*/  WARPSYNC.COLLECTIVE R15, `(.L_x_2423) ;  /* 0x000000000f087348 */ /* 0x000fea0003c00000 */
[----:B------:R0:W1:Y:S02]  /*15c30*/  SHFL.IDX P6, R14, R13, R12, R11 ;  /* 0x0000000c0d0e7389 */ /* 0x00006400000c000b */
[----:B01----:R-:W-:Y:S01]  /*15c40*/  ENDCOLLECTIVE ;  /* 0x000000000000791b */ /* 0x003fe20003800000 */
.L_x_2423:
        /* <DEDUP_REMOVED lines=11> */
[----:B0-----:R-:W-:-:S07]  /*15d00*/  IMAD.MOV.U32 R6, RZ, RZ, R14 ;  /* 0x000000ffff067224 */ /* 0x001fce00078e000e */
[----:B------:R-:W-:Y:S05]  /*15d10*/  WARPSYNC.COLLECTIVE R15, `(.L_x_2424) ;  /* 0x000000000f087348 */ /* 0x000fea0003c00000 */
[----:B------:R0:W1:Y:S02]  /*15d20*/  SHFL.IDX P6, R14, R13, R12, R11 ;  /* 0x0000000c0d0e7389 */ /* 0x00006400000c000b */
[----:B01----:R-:W-:Y:S01]  /*15d30*/  ENDCOLLECTIVE ;  /* 0x000000000000791b */ /* 0x003fe20003800000 */
.L_x_2424:
[----:B------:R-:W-:-:S05]  /*15d40*/  VIADD R7, R2, 0x60 ;  /* 0x0000006002077836 */ /* 0x000fca0000000000 */
[----:B------:R-:W-:Y:S01]  /*15d50*/  ISETP.GE.AND P4, PT, R7, R0, PT ;  /* 0x000000000700720c */ /* 0x000fe20003f86270 */
[----:B------:R-:W-:Y:S02]  /*15d60*/  IMAD.MOV.U32 R13, RZ, RZ, R3 ;  /* 0x000000ffff0d7224 */ /* 0x000fe400078e0003 */
[----:B------:R-:W-:Y:S02]  /*15d70*/  IMAD.MOV.U32 R12, RZ, RZ, 0x7 ;  /* 0x00000007ff0c7424 */ /* 0x000fe400078e00ff */
[----:B------:R-:W-:-:S08]  /*15d80*/  IMAD.MOV.U32 R5, RZ, RZ, R14 ;  /* 0x000000ffff057224 */ /* 0x000fd000078e000e */
[----:B------:R-:W-:Y:S05]  /*15d90*/  WARPSYNC.COLLECTIVE R15, `(.L_x_2425) ;  /* 0x000000000f087348 */ /* 0x000fea0003c00000 */
[----:B------:R0:W1:Y:S02]  /*15da0*/  SHFL.IDX P6, R14, R13, R12, R11 ;  /* 0x0000000c0d0e7389 */ /* 0x00006400000c000b */
[----:B01----:R-:W-:Y:S01]  /*15db0*/  ENDCOLLECTIVE ;  /* 0x000000000000791b */ /* 0x003fe20003800000 */
.L_x_2425:
[----:B------:R-:W-:-:S05]  /*15dc0*/  @!P4 LEA R5, P3, R9, R5, 0x1 ;  /* 0x000000050905c211 */ /* 0x000fca00078608ff */
[----:B------:R-:W-:-:S04]  /*15dd0*/  @!P4 IMAD.X R6, RZ, RZ, R6, P3 ;  /* 0x000000ffff06c224 */ /* 0x000fc800018e0606 */
[----:B------:R-:W-:Y:S01]  /*15de0*/  @!P4 IMAD.MOV.U32 R7, RZ, RZ, R6 ;  /* 0x000000ffff07c224 */ /* 0x000fe200078e0006 */
[----:B------:R-:W-:Y:S01]  /*15df0*/  @!P4 MOV R6, R5 ;  /* 0x000000050006c202 */ /* 0x000fe20000000f00 */
[----:B------:R-:W-:-:S04]  /*15e00*/  IMAD.MOV.U32 R13, RZ, RZ, R4 ;  /* 0x000000ffff0d7224 */ /* 0x000fc800078e0004 */
[----:B------:R-:W-:Y:S01]  /*15e10*/  @!PT LDS RZ, [RZ] ;  /* 0x00000000fffff984 */ /* 0x000fe20000000800 */
[----:B------:R-:W-:Y:S01]  /*15e20*/  @!PT LDS RZ, [RZ] ;  /* 0x00000000fffff984 */ /* 0x000fe20000000800 */
[----:B------:R-:W-:Y:S01]  /*15e30*/  @!PT LDS RZ, [RZ] ;  /* 0x00000000fffff984 */ /* 0x000fe20000000800 */
[----:B------:R0:W-:Y:S04]  /*15e40*/  @!P4 LDGSTS.E.BYPASS.LTC128B.128 [R10+0x13400], desc[UR56][R6.64], !P2 ;  /* 0x13400000060acfae */ /* 0x0001e8000d101d78 */
[----:B------:R0:W-:Y:S01]  /*15e50*/  @!P4 LDGSTS.E.BYPASS.LTC128B.128 [R10+0x17400], desc[UR56][R6.64+0x80], !P1 ;  /* 0x17400080060acfae */ /* 0x0001e2000c901d78 */
[----:B------:R-:W-:-:S07]  /*15e60*/  IMAD.MOV.U32 R5, RZ, RZ, R14 ;  /* 0x000000ffff057224 */ /* 0x000fce00078e000e */
[----:B0-----:R-:W-:Y:S05]  /*15e70*/  WARPSYNC.COLLECTIVE R15, `(.L_x_2426) ;  /* 0x000000000f087348 */ /* 0x001fea0003c00000 */
[----:B------:R1:W2:Y:S02]  /*15e80*/  SHFL.IDX P6, R14, R13, R12, R11 ;  /* 0x0000000c0d0e7389 */ /* 0x0002a400000c000b */
[----:B012---:R-:W-:Y:S01]  /*15e90*/  ENDCOLLECTIVE ;  /* 0x000000000000791b */ /* 0x007fe20003800000 */
.L_x_2426:
[----:B------:R-:W-:Y:S01]  /*15ea0*/  @!PT LDS RZ, [RZ] ;  /* 0x00000000fffff984 */ /* 0x000fe20000000800 */
[----:B------:R-:W-:Y:S01]  /*15eb0*/  @!PT LDS RZ, [RZ] ;  /* 0x00000000fffff984 */ /* 0x000fe20000000800 */
[----:B------:R-:W-:Y:S01]  /*15ec0*/  @!PT LDS RZ, [RZ] ;  /* 0x00000000fffff984 */ /* 0x000fe20000000800 */
[----:B------:R3:W-:Y:S01]  /*15ed0*/  @!P4 LDGSTS.E.BYPASS.LTC128B.128 [R10+0x1b400], desc[UR56][R6.64+0x100], !P0 ;  /* 0x1b400100060acfae */ /* 0x0007e2000c101d78 */
[----:B------:R-:W-:Y:S01]  /*15ee0*/  IMAD.MOV.U32 R3, RZ, RZ, R14 ;  /* 0x000000ffff037224 */ /* 0x000fe200078e000e */
[----:B------:R-:W-:Y:S06]  /*15ef0*/  BRA `(.L_x_2427) ;  /* 0xffffffb0004c7947 */ /* 0x000fec000383ffff */
.L_x_2313:
[----:B0-----:R0:W3:Y:S02]  /*15f00*/  SYNCS.PHASECHK.TRANS64.TRYWAIT P0, [R18+URZ+0x34820], R0 ;  /* 0x03482000120075a7 */ /* 0x0010e4000800017f */
[----:B---3--:R-:W-:Y:S05]  /*15f10*/  @!P0 NANOSLEEP.SYNCS 0x989680 ;  /* 0x009896800000895d */ /* 0x008fea0003900000 */
[----:B------:R-:W3:Y:S02]  /*15f20*/  @!P0 SYNCS.PHASECHK.TRANS64 P0, [R18+URZ+0x34820], R0 ;  /* 0x03482000120085a7 */ /* 0x000ee4000800007f */
[----:B---3--:R-:W-:Y:S05]  /*15f30*/  @!P0 BRA `(.L_x_2313) ;  /* 0xfffffffc00f08947 */ /* 0x008fea000383ffff */
[----:B------:R-:W-:Y:S05]  /*15f40*/  BRA `(.L_x_2428) ;  /* 0xffffffb000cc7947 */ /* 0x000fea000383ffff */
.L_x_2322:
[----:B-1----:R1:W2:Y:S02]  /*15f50*/  SYNCS.PHASECHK.TRANS64.TRYWAIT P0, [R3+URZ+0x34840], R2 ;  /* 0x03484002030075a7 */ /* 0x0022a4000800017f */
[----:B--2---:R-:W-:Y:S05]  /*15f60*/  @!P0 NANOSLEEP.SYNCS 0x989680 ;  /* 0x009896800000895d */ /* 0x004fea0003900000 */
[----:B------:R-:W2:Y:S02]  /*15f70*/  @!P0 SYNCS.PHASECHK.TRANS64 P0, [R3+URZ+0x34840], R2 ;  /* 0x03484002030085a7 */ /* 0x000ea4000800007f */
[----:B--2---:R-:W-:Y:S05]  /*15f80*/  @!P0 BRA `(.L_x_2322) ;  /* 0xfffffffc00f08947 */ /* 0x004fea000383ffff */
[----:B------:R-:W-:Y:S05]  /*15f90*/  BRA `(.L_x_2429) ;  /* 0xffffffb400a87947 */ /* 0x000fea000383ffff */
.L_x_2329:
[----:B-1----:R1:W2:Y:S02]  /*15fa0*/  SYNCS.PHASECHK.TRANS64.TRYWAIT P0, [R3+URZ+0x60], R2 ;  /* 0x00006002030075a7 */ /* 0x0022a4000800017f */
[----:B--2---:R-:W-:Y:S05]  /*15fb0*/  @!P0 NANOSLEEP.SYNCS 0x989680 ;  /* 0x009896800000895d */ /* 0x004fea0003900000 */
[----:B------:R-:W2:Y:S02]  /*15fc0*/  @!P0 SYNCS.PHASECHK.TRANS64 P0, [R3+URZ+0x60], R2 ;  /* 0x00006002030085a7 */ /* 0x000ea4000800007f */
[----:B--2---:R-:W-:Y:S05]  /*15fd0*/  @!P0 BRA `(.L_x_2329) ;  /* 0xfffffffc00f08947 */ /* 0x004fea000383ffff */
[----:B------:R-:W-:Y:S05]  /*15fe0*/  BRA `(.L_x_2430) ;  /* 0xffffffb800b87947 */ /* 0x000fea000383ffff */
.L_x_2338:
[----:B-1----:R1:W2:Y:S02]  /*15ff0*/  SYNCS.PHASECHK.TRANS64.TRYWAIT P0, [R3+URZ+0x34840], R2 ;  /* 0x03484002030075a7 */ /* 0x0022a4000800017f */
[----:B--2---:R-:W-:Y:S05]  /*16000*/  @!P0 NANOSLEEP.SYNCS 0x989680 ;  /* 0x009896800000895d */ /* 0x004fea0003900000 */
[----:B------:R-:W2:Y:S02]  /*16010*/  @!P0 SYNCS.PHASECHK.TRANS64 P0, [R3+URZ+0x34840], R2 ;  /* 0x03484002030085a7 */ /* 0x000ea4000800007f */
[----:B--2---:R-:W-:Y:S05]  /*16020*/  @!P0 BRA `(.L_x_2338) ;  /* 0xfffffffc00f08947 */ /* 0x004fea000383ffff */
[----:B------:R-:W-:Y:S05]  /*16030*/  BRA `(.L_x_2431) ;  /* 0xffffffc000487947 */ /* 0x000fea000383ffff */
.L_x_2345:
[----:B0-----:R0:W1:Y:S02]  /*16040*/  SYNCS.PHASECHK.TRANS64.TRYWAIT P0, [R2+URZ+0x60], R3 ;  /* 0x00006003020075a7 */ /* 0x001064000800017f */
[----:B-1----:R-:W-:Y:S05]  /*16050*/  @!P0 NANOSLEEP.SYNCS 0x989680 ;  /* 0x009896800000895d */ /* 0x002fea0003900000 */
[----:B------:R-:W1:Y:S02]  /*16060*/  @!P0 SYNCS.PHASECHK.TRANS64 P0, [R2+URZ+0x60], R3 ;  /* 0x00006003020085a7 */ /* 0x000e64000800007f */
[----:B-1----:R-:W-:Y:S05]  /*16070*/  @!P0 BRA `(.L_x_2345) ;  /* 0xfffffffc00f08947 */ /* 0x002fea000383ffff */
[----:B------:R-:W-:Y:S05]  /*16080*/  BRA `(.L_x_2432) ;  /* 0xffffffc400587947 */ /* 0x000fea000383ffff */
.L_x_2354:
[----:B--2---:R2:W3:Y:S02]  /*16090*/  SYNCS.PHASECHK.TRANS64.TRYWAIT P0, [R2+URZ+0x34840], R3 ;  /* 0x03484003020075a7 */ /* 0x0044e4000800017f */
[----:B---3--:R-:W-:Y:S05]  /*160a0*/  @!P0 NANOSLEEP.SYNCS 0x989680 ;  /* 0x009896800000895d */ /* 0x008fea0003900000 */
[----:B------:R-:W3:Y:S02]  /*160b0*/  @!P0 SYNCS.PHASECHK.TRANS64 P0, [R2+URZ+0x34840], R3 ;  /* 0x03484003020085a7 */ /* 0x000ee4000800007f */
[----:B---3--:R-:W-:Y:S05]  /*160c0*/  @!P0 BRA `(.L_x_2354) ;  /* 0xfffffffc00f08947 */ /* 0x008fea000383ffff */
[----:B------:R-:W-:Y:S05]  /*160d0*/  BRA `(.L_x_2433) ;  /* 0xffffffc800b87947 */ /* 0x000fea000383ffff */
.L_x_2361:
[----:B0-----:R0:W1:Y:S02]  /*160e0*/  SYNCS.PHASECHK.TRANS64.TRYWAIT P0, [R2+URZ+0x60], R5 ;  /* 0x00006005020075a7 */ /* 0x001064000800017f */
[----:B-1----:R-:W-:Y:S05]  /*160f0*/  @!P0 NANOSLEEP.SYNCS 0x989680 ;  /* 0x009896800000895d */ /* 0x002fea0003900000 */
[----:B------:R-:W1:Y:S02]  /*16100*/  @!P0 SYNCS.PHASECHK.TRANS64 P0, [R2+URZ+0x60], R5 ;  /* 0x00006005020085a7 */ /* 0x000e64000800007f */
[----:B-1----:R-:W-:Y:S05]  /*16110*/  @!P0 BRA `(.L_x_2361) ;  /* 0xfffffffc00f08947 */ /* 0x002fea000383ffff */
[----:B------:R-:W-:Y:S05]  /*16120*/  BRA `(.L_x_2434) ;  /* 0xffffffcc00c87947 */ /* 0x000fea000383ffff */
.L_x_2372:
[----:B--2---:R2:W3:Y:S02]  /*16130*/  SYNCS.PHASECHK.TRANS64.TRYWAIT P0, [R0+URZ+0x34860], R2 ;  /* 0x03486002000075a7 */ /* 0x0044e4000800017f */
[----:B---3--:R-:W-:Y:S05]  /*16140*/  @!P0 NANOSLEEP.SYNCS 0x989680 ;  /* 0x009896800000895d */ /* 0x008fea0003900000 */
[----:B------:R-:W3:Y:S02]  /*16150*/  @!P0 SYNCS.PHASECHK.TRANS64 P0, [R0+URZ+0x34860], R2 ;  /* 0x03486002000085a7 */ /* 0x000ee4000800007f */
[----:B---3--:R-:W-:Y:S05]  /*16160*/  @!P0 BRA `(.L_x_2372) ;  /* 0xfffffffc00f08947 */ /* 0x008fea000383ffff */
[----:B------:R-:W-:Y:S05]  /*16170*/  BRA `(.L_x_2435) ;  /* 0xffffffd400147947 */ /* 0x000fea000383ffff */
.L_x_2379:
[----:B------:R-:W2:Y:S01]  /*16180*/  LDL R0, [R1] ;  /* 0x0000000001007983 */ /* 0x000ea20000100800 */
[----:B------:R-:W-:Y:S01]  /*16190*/  BSSY B0, `(.L_x_2436) ;  /* 0x0000008000007945 */ /* 0x000fe20003800000 */
[----:B0-----:R-:W-:Y:S02]  /*161a0*/  IMAD.MOV.U32 R12, RZ, RZ, RZ ;  /* 0x000000ffff0c7224 */ /* 0x001fe400078e00ff */
[----:B------:R-:W-:Y:S02]  /*161b0*/  IMAD.MOV.U32 R11, RZ, RZ, 0x1f ;  /* 0x0000001fff0b7424 */ /* 0x000fe400078e00ff */
[----:B------:R-:W-:Y:S02]  /*161c0*/  IMAD.MOV.U32 R15, RZ, RZ, -0x1 ;  /* 0xffffffffff0f7424 */ /* 0x000fe400078e00ff */
[----:B--2---:R-:W-:-:S07]  /*161d0*/  IMAD.MOV.U32 R13, RZ, RZ, R0 ;  /* 0x000000ffff0d7224 */ /* 0x004fce00078e0000 */
[----:B-1-3--:R-:W-:Y:S05]  /*161e0*/  WARPSYNC.COLLECTIVE R15, `(.L_x_2437) ;  /* 0x000000000f087348 */ /* 0x00afea0003c00000 */
[----:B------:R0:W2:Y:S02]  /*161f0*/  SHFL.IDX P6, R14, R13, R12, R11 ;  /* 0x0000000c0d0e7389 */ /* 0x0000a400000c000b */
[----:B0123--:R-:W-:Y:S01]  /*16200*/  ENDCOLLECTIVE ;  /* 0x000000000000791b */ /* 0x00ffe20003800000 */
.L_x_2437:
[----:B------:R-:W-:Y:S05]  /*16210*/  BSYNC B0 ;  /* 0x0000000000007941 */ /* 0x000fea0003800000 */
.L_x_2436:
        /* <DEDUP_REMOVED lines=9> */
.L_x_2438:
        /* <DEDUP_REMOVED lines=11> */
[----:B------:R-:W-:Y:S02]  /*16360*/  CS2R R6, SRZ ;  /* 0x0000000000067805 */ /* 0x000fe4000001ff00 */
[C---:B------:R-:W-:Y:S02]  /*16370*/  ISETP.GE.U32.AND P2, PT, R10.reuse, 0x2, PT ;  /* 0x000000020a00780c */ /* 0x040fe40003f46070 */
[C---:B------:R-:W-:Y:S02]  /*16380*/  ISETP.GE.U32.AND P3, PT, R10.reuse, 0x4, PT ;  /* 0x000000040a00780c */ /* 0x040fe40003f66070 */
[C---:B------:R-:W-:Y:S02]  /*16390*/  ISETP.GE.U32.AND P4, PT, R10.reuse, 0x8, PT ;  /* 0x000000080a00780c */ /* 0x040fe40003f86070 */
[----:B------:R-:W-:Y:S01]  /*163a0*/  ISETP.GE.U32.AND P5, PT, R10, 0x10, PT ;  /* 0x000000100a00780c */ /* 0x000fe20003fa6070 */
        /* <DEDUP_REMOVED lines=9> */
.L_x_2439:
        /* <DEDUP_REMOVED lines=8> */
.L_x_2440:
        /* <DEDUP_REMOVED lines=8> */
.L_x_2441:
        /* <DEDUP_REMOVED lines=8> */
.L_x_2442:
        /* <DEDUP_REMOVED lines=8> */
.L_x_2443:
        /* <DEDUP_REMOVED lines=9> */
.L_x_2444:
[----:B------:R-:W-:Y:S01]  /*166d0*/  IMAD.MOV.U32 R9, RZ, RZ, R14 ;  /* 0x000000ffff097224 */ /* 0x000fe200078e000e */
[----:B------:R-:W-:Y:S06]  /*166e0*/  BRA `(.L_x_2445) ;  /* 0xffffffd400887947 */ /* 0x000fec000383ffff */
.L_x_2382:
        /* <DEDUP_REMOVED lines=8> */
.L_x_2447:
[----:B------:R-:W-:Y:S05]  /*16770*/  BSYNC B0 ;  /* 0x0000000000007941 */ /* 0x000fea0003800000 */
.L_x_2446:
        /* <DEDUP_REMOVED lines=10> */
.L_x_2448:
        /* <DEDUP_REMOVED lines=8> */
.L_x_2449:
        /* <DEDUP_REMOVED lines=8> */
.L_x_2450:
[----:B------:R-:W-:Y:S01]  /*16920*/  IMAD.MOV.U32 R12, RZ, RZ, 0x10 ;  /* 0x00000010ff0c7424 */ /* 0x000fe200078e00ff */
[----:B------:R-:W-:-:S04]  /*16930*/  MOV R3, R14 ;  /* 0x0000000e00037202 */ /* 0x000fc80000000f00 */
[----:B------:R-:W-:-:S05]  /*16940*/  SEL R3, R3, RZ, P4 ;  /* 0x000000ff03037207 */ /* 0x000fca0002000000 */
[----:B------:R-:W-:-:S04]  /*16950*/  IMAD.IADD R2, R2, 0x1, R3 ;  /* 0x0000000102027824 */ /* 0x000fc800078e0203 */
[----:B------:R-:W-:-:S07]  /*16960*/  IMAD.MOV.U32 R13, RZ, RZ, R2 ;  /* 0x000000ffff0d7224 */ /* 0x000fce00078e0002 */
[----:B------:R-:W-:Y:S05]  /*16970*/  WARPSYNC.COLLECTIVE R15, `(.L_x_2451) ;  /* 0x000000000f087348 */ /* 0x000fea0003c00000 */
[----:B------:R0:W1:Y:S02]  /*16980*/  SHFL.UP P6, R14, R13, R12, R11 ;  /* 0x0400000c0d0e7389 */ /* 0x00006400000c000b */
[----:B01----:R-:W-:Y:S01]  /*16990*/  ENDCOLLECTIVE ;  /* 0x000000000000791b */ /* 0x003fe20003800000 */
.L_x_2451:
        /* <DEDUP_REMOVED lines=9> */
.L_x_2452:
[----:B------:R-:W-:Y:S01]  /*16a30*/  IMAD.MOV.U32 R9, RZ, RZ, R14 ;  /* 0x000000ffff097224 */ /* 0x000fe200078e000e */
[----:B------:R-:W-:Y:S06]  /*16a40*/  BRA `(.L_x_2453) ;  /* 0xffffffd4005c7947 */ /* 0x000fec000383ffff */
.L_x_2384:
[----:B------:R-:W-:Y:S01]  /*16a50*/  BSSY B0, `(.L_x_2454) ;  /* 0x0000006000007945 */ /* 0x000fe20003800000 */
[----:B------:R-:W-:Y:S01]  /*16a60*/  PLOP3.LUT P6, PT, P6, PT, PT, 0x8, 0x0 ;  /* 0x000000000000781c */ /* 0x000fe200037ce170 */
[----:B------:R-:W-:-:S12]  /*16a70*/  IMAD.MOV.U32 R15, RZ, RZ, -0x1 ;  /* 0xffffffffff0f7424 */ /* 0x000fd800078e00ff */
[----:B0-----:R-:W-:Y:S05]  /*16a80*/  WARPSYNC.COLLECTIVE R15, `(.L_x_2455) ;  /* 0x000000000f087348 */ /* 0x001fea0003c00000 */
[----:B------:R-:W-:Y:S01]  /*16a90*/  VOTE.ANY R14, PT, P6 ;  /* 0x00000000000e7806 */ /* 0x000fe200030e0100 */
[----:B0-----:R-:W-:Y:S06]  /*16aa0*/  ENDCOLLECTIVE ;  /* 0x000000000000791b */ /* 0x001fec0003800000 */
.L_x_2455:
[----:B------:R-:W-:Y:S05]  /*16ab0*/  BSYNC B0 ;  /* 0x0000000000007941 */ /* 0x000fea0003800000 */
.L_x_2454:
        /* <DEDUP_REMOVED lines=10> */
.L_x_2456:
[----:B------:R-:W-:Y:S02]  /*16b60*/  IMAD.MOV.U32 R13, RZ, RZ, R7 ;  /* 0x000000ffff0d7224 */ /* 0x000fe400078e0007 */
[----:B------:R-:W-:-:S07]  /*16b70*/  IMAD.MOV.U32 R0, RZ, RZ, R14 ;  /* 0x000000ffff007224 */ /* 0x000fce00078e000e */
[----:B------:R-:W-:Y:S05]  /*16b80*/  WARPSYNC.COLLECTIVE R15, `(.L_x_2457) ;  /* 0x000000000f087348 */ /* 0x000fea0003c00000 */
[----:B------:R0:W1:Y:S02]  /*16b90*/  SHFL.IDX P6, R14, R13, R12, R11 ;  /* 0x0000000c0d0e7389 */ /* 0x00006400000c000b */
[----:B01----:R-:W-:Y:S01]  /*16ba0*/  ENDCOLLECTIVE ;  /* 0x000000000000791b */ /* 0x003fe20003800000 */
.L_x_2457:
[----:B------:R-:W-:Y:S02]  /*16bb0*/  IMAD.MOV.U32 R7, RZ, RZ, R14 ;  /* 0x000000ffff077224 */ /* 0x000fe400078e000e */
[----:B------:R-:W-:-:S05]  /*16bc0*/  IMAD.IADD R6, R10, 0x1, R16 ;  /* 0x000000010a067824 */ /* 0x000fca00078e0210 */
[----:B------:R0:W-:Y:S01]  /*16bd0*/  STL [R1+0xc], R6 ;  /* 0x00000c0601007387 */ /* 0x0001e20000100800 */
[----:B------:R-:W-:Y:S05]  /*16be0*/  BRA `(.L_x_2458) ;  /* 0xffffffd4003c7947 */ /* 0x000fea000383ffff */
.L_x_2386:
        /* <DEDUP_REMOVED lines=8> */
.L_x_2460:
[----:B------:R-:W-:Y:S05]  /*16c70*/  BSYNC B0 ;  /* 0x0000000000007941 */ /* 0x000fea0003800000 */
.L_x_2459:
[----:B------:R-:W-:Y:S01]  /*16c80*/  IMAD.MOV.U32 R2, RZ, RZ, R14 ;  /* 0x000000ffff027224 */ /* 0x000fe200078e000e */
[----:B------:R-:W-:Y:S06]  /*16c90*/  BRA `(.L_x_2461) ;  /* 0xffffffd400287947 */ /* 0x000fec000383ffff */
.L_x_2392:
[----:B0-----:R0:W1:Y:S02]  /*16ca0*/  SYNCS.PHASECHK.TRANS64.TRYWAIT P0, [R0+URZ+0x34820], R3 ;  /* 0x03482003000075a7 */ /* 0x001064000800017f */
[----:B-1----:R-:W-:Y:S05]  /*16cb0*/  @!P0 NANOSLEEP.SYNCS 0x989680 ;  /* 0x009896800000895d */ /* 0x002fea0003900000 */
[----:B------:R-:W1:Y:S02]  /*16cc0*/  @!P0 SYNCS.PHASECHK.TRANS64 P0, [R0+URZ+0x34820], R3 ;  /* 0x03482003000085a7 */ /* 0x000e64000800007f */
[----:B-1----:R-:W-:Y:S05]  /*16cd0*/  @!P0 BRA `(.L_x_2392) ;  /* 0xfffffffc00f08947 */ /* 0x002fea000383ffff */
[----:B------:R-:W-:Y:S05]  /*16ce0*/  BRA `(.L_x_2462) ;  /* 0xffffffdc00c87947 */ /* 0x000fea000383ffff */
.L_x_2393:
        /* <DEDUP_REMOVED lines=11> */
.L_x_2464:
[----:B------:R-:W-:Y:S05]  /*16da0*/  BSYNC B0 ;  /* 0x0000000000007941 */ /* 0x000fea0003800000 */
.L_x_2463:
[----:B------:R-:W-:Y:S05]  /*16db0*/  BRA `(.L_x_2465) ;  /* 0xffffffdc00b07947 */ /* 0x000fea000383ffff */
.L_x_2396:
[----:B------:R-:W-:Y:S01]  /*16dc0*/  BSSY B1, `(.L_x_2466) ;  /* 0x0000006000017945 */ /* 0x000fe20003800000 */
[----:B------:R-:W-:-:S07]  /*16dd0*/  IMAD.MOV.U32 R15, RZ, RZ, -0x1 ;  /* 0xffffffffff0f7424 */ /* 0x000fce00078e00ff */
[----:B01----:R-:W-:Y:S05]  /*16de0*/  WARPSYNC.COLLECTIVE R15, `(.L_x_2467) ;  /* 0x000000000f0c7348 */ /* 0x003fea0003c00000 */
[----:B------:R-:W-:Y:S02]  /*16df0*/  ELECT P6, UR62, PT ;  /* 0x00000000003e782f */ /* 0x000fe400038c0000 */
[----:B------:R-:W-:Y:S01]  /*16e00*/  MOV R14, UR62 ;  /* 0x0000003e000e7c02 */ /* 0x000fe20008000f00 */
[----:B01----:R-:W-:Y:S10]  /*16e10*/  ENDCOLLECTIVE ;  /* 0x000000000000791b */ /* 0x003ff40003800000 */
.L_x_2467:
[----:B------:R-:W-:Y:S05]  /*16e20*/  BSYNC B1 ;  /* 0x0000000000017941 */ /* 0x000fea0003800000 */
.L_x_2466:
[----:B------:R-:W-:Y:S05]  /*16e30*/  BRA `(.L_x_2468) ;  /* 0xffffffdc00a87947 */ /* 0x000fea000383ffff */
.L_x_2398:
[----:B0-----:R0:W1:Y:S02]  /*16e40*/  SYNCS.PHASECHK.TRANS64.TRYWAIT P0, [R6+URZ], R5 ;  /* 0x00000005060075a7 */ /* 0x001064000800017f */
[----:B-1----:R-:W-:Y:S05]  /*16e50*/  @!P0 NANOSLEEP.SYNCS 0x989680 ;  /* 0x009896800000895d */ /* 0x002fea0003900000 */
[----:B------:R-:W1:Y:S02]  /*16e60*/  @!P0 SYNCS.PHASECHK.TRANS64 P0, [R6+URZ], R5 ;  /* 0x00000005060085a7 */ /* 0x000e64000800007f */
[----:B-1----:R-:W-:Y:S05]  /*16e70*/  @!P0 BRA `(.L_x_2398) ;  /* 0xfffffffc00f08947 */ /* 0x002fea000383ffff */
[----:B------:R-:W-:Y:S05]  /*16e80*/  BRA `(.L_x_2469) ;  /* 0xffffffdc00e07947 */ /* 0x000fea000383ffff */
.L_x_2399:
[----:B-1----:R1:W2:Y:S02]  /*16e90*/  SYNCS.PHASECHK.TRANS64.TRYWAIT P0, [R7+URZ], R2 ;  /* 0x00000002070075a7 */ /* 0x0022a4000800017f */
[----:B--2---:R-:W-:Y:S05]  /*16ea0*/  @!P0 NANOSLEEP.SYNCS 0x989680 ;  /* 0x009896800000895d */ /* 0x004fea0003900000 */
[----:B------:R-:W2:Y:S02]  /*16eb0*/  @!P0 SYNCS.PHASECHK.TRANS64 P0, [R7+URZ], R2 ;  /* 0x00000002070085a7 */ /* 0x000ea4000800007f */
[----:B--2---:R-:W-:Y:S05]  /*16ec0*/  @!P0 BRA `(.L_x_2399) ;  /* 0xfffffffc00f08947 */ /* 0x004fea000383ffff */
[----:B------:R-:W-:Y:S05]  /*16ed0*/  BRA `(.L_x_2470) ;  /* 0xffffffdc00d47947 */ /* 0x000fea000383ffff */
.L_x_2401:
[----:B--2---:R2:W3:Y:S02]  /*16ee0*/  SYNCS.PHASECHK.TRANS64.TRYWAIT P0, [R4+URZ], R5 ;  /* 0x00000005040075a7 */ /* 0x0044e4000800017f */
[----:B---3--:R-:W-:Y:S05]  /*16ef0*/  @!P0 NANOSLEEP.SYNCS 0x989680 ;  /* 0x009896800000895d */ /* 0x008fea0003900000 */
[----:B------:R-:W3:Y:S02]  /*16f00*/  @!P0 SYNCS.PHASECHK.TRANS64 P0, [R4+URZ], R5 ;  /* 0x00000005040085a7 */ /* 0x000ee4000800007f */
[----:B---3--:R-:W-:Y:S05]  /*16f10*/  @!P0 BRA `(.L_x_2401) ;  /* 0xfffffffc00f08947 */ /* 0x008fea000383ffff */
[----:B------:R-:W-:Y:S05]  /*16f20*/  BRA `(.L_x_2471) ;  /* 0xffffffdc00d87947 */ /* 0x000fea000383ffff */
.L_x_2472:
        /* <DEDUP_REMOVED lines=13> */
.L_x_15165:


//--------------------- .text._ZN7cutlass13device_kernelIN5flash11enable_sm90INS1_16FlashAttnFwdSm90INS1_25CollectiveMainloopFwdSm90ILi2EN4cute5tupleIJNS5_1CILi1EEES8_S8_EEENS6_IJNS7_ILi128EEESA_NS7_ILi192EEEEEELi128ENS_10bfloat16_tEfNS_4arch4Sm90ELb1ELb0ELb1ELb1ELb0ELb1ELb0ELb1ELb1ELb1ELb1ELb0EEENS1_21CollectiveEpilogueFwdINS6_IJSA_SA_SA_EEES9_SD_SF_Li256ELb1ELb1ELb1ELb0EEENS1_36VarlenDynamicPersistentTileSchedulerILi128ELi128ELi256ELi128ELb1ELb1ELb1ELb1ELb1ELb1EEEEEEEEEvNT_6ParamsE --------------------------
	.section	.text._ZN7cutlass13device_kernelIN5flash11enable_sm90INS1_16FlashAttnFwdSm90INS1_25CollectiveMainloopFwdSm90ILi2EN4cute5tupleIJNS5_1CILi1EEES8_S8_EEENS6_IJNS7_ILi128EEESA_NS7_ILi192EEEEEELi128ENS_10bfloat16_tEfNS_4arch4Sm90ELb1ELb0ELb1ELb1ELb0ELb1ELb0ELb1ELb1ELb1ELb1ELb0EEENS1_21CollectiveEpilogueFwdINS6_IJSA_SA_SA_EEES9_SD_SF_Li256ELb1ELb1ELb1ELb0EEENS1_36VarlenDynamicPersistentTileSchedulerILi128ELi128ELi256ELi128ELb1ELb1ELb1ELb1ELb1ELb1EEEEEEEEEvNT_6ParamsE,"ax",@progbits
	.align	128
.text._ZN7cutlass13device_kernelIN5flash11enable_sm90INS1_16FlashAttnFwdSm90INS1_25CollectiveMainloopFwdSm90ILi2EN4cute5tupleIJNS5_1CILi1EEES8_S8_EEENS6_IJNS7_ILi128EEESA_NS7_ILi192EEEEEELi128ENS_10bfloat16_tEfNS_4arch4Sm90ELb1ELb0ELb1ELb1ELb0ELb1ELb0ELb1ELb1ELb1ELb1ELb0EEENS1_21CollectiveEpilogueFwdINS6_IJSA_SA_SA_EEES9_SD_SF_Li256ELb1ELb1ELb1ELb0EEENS1_36VarlenDynamicPersistentTileSchedulerILi128ELi128ELi256ELi128ELb1ELb1ELb1ELb1ELb1ELb1EEEEEEEEEvNT_6ParamsE:
        .type           _ZN7cutlass13device_kernelIN5flash11enable_sm90INS1_16FlashAttnFwdSm90INS1_25CollectiveMainloopFwdSm90ILi2EN4cute5tupleIJNS5_1CILi1EEES8_S8_EEENS6_IJNS7_ILi128EEESA_NS7_ILi192EEEEEELi128ENS_10bfloat16_tEfNS_4arch4Sm90ELb1ELb0ELb1ELb1ELb0ELb1ELb0ELb1ELb1ELb1ELb1ELb0EEENS1_21CollectiveEpilogueFwdINS6_IJSA_SA_SA_EEES9_SD_SF_Li256ELb1ELb1ELb1ELb0EEENS1_36VarlenDynamicPersistentTileSchedulerILi128ELi128ELi256ELi128ELb1ELb1ELb1ELb1ELb1ELb1EEEEEEEEEvNT_6ParamsE,@function
        .size           _ZN7cutlass13device_kernelIN5flash11enable_sm90INS1_16FlashAttnFwdSm90INS1_25CollectiveMainloopFwdSm90ILi2EN4cute5tupleIJNS5_1CILi1EEES8_S8_EEENS6_IJNS7_ILi128EEESA_NS7_ILi192EEEEEELi128ENS_10bfloat16_tEfNS_4arch4Sm90ELb1ELb0ELb1ELb1ELb0ELb1ELb0ELb1ELb1ELb1ELb1ELb0EEENS1_21CollectiveEpilogueFwdINS6_IJSA_SA_SA_EEES9_SD_SF_Li256ELb1ELb1ELb1ELb0EEENS1_36VarlenDynamicPersistentTileSchedulerILi128ELi128ELi256ELi128ELb1ELb1ELb1ELb1ELb1ELb1EEEEEEEEEvNT_6ParamsE,(.L_x_15166 - _ZN7cutlass13device_kernelIN5flash11enable_sm90INS1_16FlashAttnFwdSm90INS1_25CollectiveMainloopFwdSm90ILi2EN4cute5tupleIJNS5_1CILi1EEES8_S8_EEENS6_IJNS7_ILi128EEESA_NS7_ILi192EEEEEELi128ENS_10bfloat16_tEfNS_4arch4Sm90ELb1ELb0ELb1ELb1ELb0ELb1ELb0ELb1ELb1ELb1ELb1ELb0EEENS1_21CollectiveEpilogueFwdINS6_IJSA_SA_SA_EEES9_SD_SF_Li256ELb1ELb1ELb1ELb0EEENS1_36VarlenDynamicPersistentTileSchedulerILi128ELi128ELi256ELi128ELb1ELb1ELb1ELb1ELb1ELb1EEEEEEEEEvNT_6ParamsE)
        .other          _ZN7cutlass13device_kernelIN5flash11enable_sm90INS1_16FlashAttnFwdSm90INS1_25CollectiveMainloopFwdSm90ILi2EN4cute5tupleIJNS5_1CILi1EEES8_S8_EEENS6_IJNS7_ILi128EEESA_NS7_ILi192EEEEEELi128ENS_10bfloat16_tEfNS_4arch4Sm90ELb1ELb0ELb1ELb1ELb0ELb1ELb0ELb1ELb1ELb1ELb1ELb0EEENS1_21CollectiveEpilogueFwdINS6_IJSA_SA_SA_EEES9_SD_SF_Li256ELb1ELb1ELb1ELb0EEENS1_36VarlenDynamicPersistentTileSchedulerILi128ELi128ELi256ELi128ELb1ELb1ELb1ELb1ELb1ELb1EEEEEEEEEvNT_6ParamsE,@"STO_CUDA_ENTRY STV_DEFAULT"
_ZN7cutlass13device_kernelIN5flash11enable_sm90INS1_16FlashAttnFwdSm90INS1_25CollectiveMainloopFwdSm90ILi2EN4cute5tupleIJNS5_1CILi1EEES8_S8_EEENS6_IJNS7_ILi128EEESA_NS7_ILi192EEEEEELi128ENS_10bfloat16_tEfNS_4arch4Sm90ELb1ELb0ELb1ELb1ELb0ELb1ELb0ELb1ELb1ELb1ELb1ELb0EEENS1_21CollectiveEpilogueFwdINS6_IJSA_SA_SA_EEES9_SD_SF_Li256ELb1ELb1ELb1ELb0EEENS1_36VarlenDynamicPersistentTileSchedulerILi128ELi128ELi256ELi128ELb1ELb1ELb1ELb1ELb1ELb1EEEEEEEEEvNT_6ParamsE:
        /* <DEDUP_REMOVED lines=24> */
.L_x_2474:
[----:B------:R-:W-:Y:S05]  /*0180*/  BSYNC B0 ;  /* 0x0000000000007941 */ /* 0x000fea0003800000 */
.L_x_2473:
        /* <DEDUP_REMOVED lines=41> */
.L_x_2475:
        /* <DEDUP_REMOVED lines=22> */
.L_x_2476:
        /* <DEDUP_REMOVED lines=18> */
.L_x_2477:
        /* <DEDUP_REMOVED lines=22> */
.L_x_2478:
        /* <DEDUP_REMOVED lines=22> */
.L_x_2479:
        /* <DEDUP_REMOVED lines=10> */
.L_x_2482:
        /* <DEDUP_REMOVED lines=28> */
[----:B------:R-:W-:Y:S02]  /*0bc0*/  LOP3.LUT R5, R3, 0xffffff80, RZ, 0xc0, !PT ;  /* 0xffffff8003057812 */ /* 0x000fe400078ec0ff */
[----:B------:R-:W-:Y:S01]  /*0bd0*/  SHF.R.S32.HI R7, RZ, 0x4, R4 ;  /* 0x00000004ff077819 */ /* 0x000fe20000011404 */
[----:B------:R-:W-:Y:S01]  /*0be0*/  ULOP3.LUT UR5, UR5, 0x1, URZ, 0xfc, !UPT ;  /* 0x0000000105057892 */ /* 0x000fe2000f8efc3f */
[----:B------:R-:W-:Y:S01]  /*0bf0*/  LEA.HI R196, R0, R18, RZ, 0x5 ;  /* 0x0000001200c47211 */ /* 0x000fe200078f28ff */
[----:B------:R-:W-:Y:S01]  /*0c00*/  IMAD.IADD R24, R18, 0x1, -R5 ;  /* 0x0000000112187824 */ /* 0x000fe200078e0a05 */
[----:B------:R-:W-:-:S02]  /*0c10*/  LOP3.LUT R5, R4, 0x3fffff0, RZ, 0xc0, !PT ;  /* 0x03fffff004057812 */ /* 0x000fc400078ec0ff */
[----:B------:R-:W-:Y:S02]  /*0c20*/  LEA.HI R4, R4, R7, RZ, 0x1 ;  /* 0x0000000704047211 */ /* 0x000fe400078f08ff */
[----:B------:R-:W-:Y:S01]  /*0c30*/  SHF.R.S32.HI R6, RZ, 0x1f, R24 ;  /* 0x0000001fff067819 */ /* 0x000fe20000011418 */
[----:B------:R-:W-:Y:S01]  /*0c40*/  IMAD.IADD R5, R18, 0x1, -R5 ;  /* 0x0000000112057824 */ /* 0x000fe200078e0a05 */
[----:B------:R-:W-:Y:S02]  /*0c50*/  SHF.R.S32.HI R196, RZ, 0x5, R196 ;  /* 0x00000005ffc47819 */ /* 0x000fe400000114c4 */
[----:B------:R-:W-:Y:S02]  /*0c60*/  LOP3.LUT R4, R4, 0x1ffffffe, RZ, 0xc0, !PT ;  /* 0x1ffffffe04047812 */ /* 0x000fe400078ec0ff */
[----:B------:R-:W-:Y:S01]  /*0c70*/  LEA.HI R8, R6, R24, RZ, 0x2 ;  /* 0x0000001806087211 */ /* 0x000fe200078f10ff */
[----:B------:R-:W-:Y:S01]  /*0c80*/  IMAD R5, R196, 0x10, R5 ;  /* 0x00000010c4057824 */ /* 0x000fe200078e0205 */
[----:B------:R-:W-:Y:S01]  /*0c90*/  SHF.R.S32.HI R11, RZ, 0x7, R3 ;  /* 0x00000007ff0b7819 */ /* 0x000fe20000011403 */
[----:B------:R-:W-:Y:S01]  /*0ca0*/  IMAD.IADD R4, R7, 0x1, -R4 ;  /* 0x0000000107047824 */ /* 0x000fe200078e0a04 */
[----:B------:R-:W-:-:S02]  /*0cb0*/  SHF.R.S32.HI R9, RZ, 0x2, R8 ;  /* 0x00000002ff097819 */ /* 0x000fc40000011408 */
[----:B------:R-:W-:Y:S01]  /*0cc0*/  SHF.R.S32.HI R10, RZ, 0x1f, R8 ;  /* 0x0000001fff0a7819 */ /* 0x000fe20000011408 */
[----:B------:R-:W-:Y:S01]  /*0cd0*/  IMAD R19, R5, 0x8, R4 ;  /* 0x0000000805137824 */ /* 0x000fe200078e0204 */
[----:B------:R-:W-:Y:S02]  /*0ce0*/  LEA.HI R4, R0, R18, RZ, 0x2 ;  /* 0x0000001200047211 */ /* 0x000fe400078f10ff */
[----:B------:R-:W-:Y:S02]  /*0cf0*/  LEA.HI R10, R10, R9, RZ, 0x3 ;  /* 0x000000090a0a7211 */ /* 0x000fe400078f18ff */
[----:B------:R-:W-:Y:S02]  /*0d00*/  LEA.HI R6, R6, R24, RZ, 0x5 ;  /* 0x0000001806067211 */ /* 0x000fe400078f28ff */
[----:B------:R-:W-:Y:S02]  /*0d10*/  LOP3.LUT R216, R4, 0xfffffffc, RZ, 0xc0, !PT ;  /* 0xfffffffc04d87812 */ /* 0x000fe400078ec0ff */
[----:B------:R-:W-:-:S02]  /*0d20*/  LOP3.LUT R10, R10, 0xfffffff8, RZ, 0xc0, !PT ;  /* 0xfffffff80a0a7812 */ /* 0x000fc400078ec0ff */
[----:B------:R-:W-:Y:S01]  /*0d30*/  LEA.HI R3, R3, R11, RZ, 0x1 ;  /* 0x0000000b03037211 */ /* 0x000fe200078f08ff */
[----:B------:R-:W-:Y:S01]  /*0d40*/  IMAD.IADD R216, R18, 0x1, -R216 ;  /* 0x0000000112d87824 */ /* 0x000fe200078e0ad8 */
[----:B------:R-:W-:Y:S01]  /*0d50*/  SHF.R.S32.HI R5, RZ, 0x5, R6 ;  /* 0x00000005ff057819 */ /* 0x000fe20000011406 */
[----:B------:R-:W-:Y:S01]  /*0d60*/  IMAD.IADD R10, R9, 0x1, -R10 ;  /* 0x00000001090a7824 */ /* 0x000fe200078e0a0a */
[--C-:B------:R-:W-:Y:S01]  /*0d70*/  SHF.R.S32.HI R17, RZ, 0x2, R4.reuse ;  /* 0x00000002ff117819 */ /* 0x100fe20000011404 */
[----:B------:R-:W-:Y:S01]  /*0d80*/  IMAD.SHL.U32 R22, R216, 0x4, RZ ;  /* 0x00000004d8167824 */ /* 0x000fe200078e00ff */
[----:B------:R-:W-:Y:S01]  /*0d90*/  SHF.R.S32.HI R6, RZ, 0x1f, R4 ;  /* 0x0000001fff067819 */ /* 0x000fe20000011404 */
[----:B------:R-:W-:Y:S01]  /*0da0*/  IMAD R10, R5, 0x10, R10 ;  /* 0x00000010050a7824 */ /* 0x000fe200078e020a */
[----:B------:R-:W-:Y:S01]  /*0db0*/  LOP3.LUT R3, R3, 0x3fffffe, RZ, 0xc0, !PT ;  /* 0x03fffffe03037812 */ /* 0x000fe200078ec0ff */
[----:B------:R-:W-:Y:S01]  /*0dc0*/  VIADD R214, R17, 0x40 ;  /* 0x0000004011d67836 */ /* 0x000fe20000000000 */
[----:B------:R-:W-:Y:S01]  /*0dd0*/  LEA.HI R6, R6, R17, RZ, 0x3 ;  /* 0x0000001106067211 */ /* 0x000fe200078f18ff */
[----:B------:R-:W-:Y:S01]  /*0de0*/  VIADD R189, R22, 0x20 ;  /* 0x0000002016bd7836 */ /* 0x000fe20000000000 */
[----:B------:R-:W-:Y:S01]  /*0df0*/  LEA.HI R0, R0, R18, RZ, 0x3 ;  /* 0x0000001200007211 */ /* 0x000fe200078f18ff */
[----:B------:R-:W-:Y:S01]  /*0e00*/  IMAD.IADD R3, R11, 0x1, -R3 ;  /* 0x000000010b037824 */ /* 0x000fe200078e0a03 */
[----:B------:R-:W-:Y:S01]  /*0e10*/  LOP3.LUT R6, R6, 0xfffffff8, RZ, 0xc0, !PT ;  /* 0xfffffff806067812 */ /* 0x000fe200078ec0ff */
[----:B------:R-:W-:Y:S01]  /*0e20*/  IMAD.IADD R185, R22, 0x1, R189 ;  /* 0x0000000116b97824 */ /* 0x000fe200078e02bd */
[----:B------:R-:W-:Y:S01]  /*0e30*/  LOP3.LUT R208, R0, 0xfffffff8, RZ, 0xc0, !PT ;  /* 0xfffffff800d07812 */ /* 0x000fe200078ec0ff */
[----:B------:R-:W-:Y:S01]  /*0e40*/  IMAD R20, R3, 0x40, R10 ;  /* 0x0000004003147824 */ /* 0x000fe200078e020a */
[----:B------:R-:W-:Y:S01]  /*0e50*/  SHF.R.S32.HI R3, RZ, 0x1f, R214 ;  /* 0x0000001fff037819 */ /* 0x000fe200000114d6 */
[----:B------:R-:W-:Y:S01]  /*0e60*/  IMAD.IADD R4, R17, 0x1, -R6 ;  /* 0x0000000111047824 */ /* 0x000fe200078e0a06 */
[----:B------:R-:W-:Y:S01]  /*0e70*/  SHF.R.S32.HI R233, RZ, 0x3, R0 ;  /* 0x00000003ffe97819 */ /* 0x000fe20000011400 */
[----:B------:R-:W-:Y:S01]  /*0e80*/  VIADD R191, R22, 0x40 ;  /* 0x0000004016bf7836 */ /* 0x000fe20000000000 */
[----:B------:R-:W-:Y:S01]  /*0e90*/  STL [R1+0x7c], R20 ;  /* 0x00007c1401007387 */ /* 0x000fe20000100800 */
[----:B------:R-:W-:Y:S01]  /*0ea0*/  LEA.HI R3, R3, R214, RZ, 0x3 ;  /* 0x000000d603037211 */ /* 0x000fe200078f18ff */
[----:B------:R-:W-:Y:S01]  /*0eb0*/  IMAD.SHL.U32 R195, R4, 0x40, RZ ;  /* 0x0000004004c37824 */ /* 0x000fe200078e00ff */
[----:B------:R-:W-:Y:S01]  /*0ec0*/  LOP3.LUT R8, R8, 0x7ffffffc, RZ, 0xc0, !PT ;  /* 0x7ffffffc08087812 */ /* 0x000fe200078ec0ff */
[----:B------:R0:W-:Y:S01]  /*0ed0*/  STL [R1+0x44], R4 ;  /* 0x0000440401007387 */ /* 0x0001e20000100800 */
[--C-:B------:R-:W-:Y:S01]  /*0ee0*/  IMAD.IADD R186, R22, 0x1, R191.reuse ;  /* 0x0000000116ba7824 */ /* 0x100fe200078e02bf */
[----:B------:R-:W-:Y:S01]  /*0ef0*/  SHF.R.S32.HI R237, RZ, 0x1f, R191 ;  /* 0x0000001fffed7819 */ /* 0x000fe200000114bf */
[----:B------:R-:W-:Y:S01]  /*0f00*/  IMAD.SHL.U32 R194, R214, 0x40, RZ ;  /* 0x00000040d6c27824 */ /* 0x000fe200078e00ff */
[----:B------:R-:W-:Y:S01]  /*0f10*/  LOP3.LUT R195, R195, 0x1c0, RZ, 0xc0, !PT ;  /* 0x000001c0c3c37812 */ /* 0x000fe200078ec0ff */
[----:B------:R-:W-:Y:S01]  /*0f20*/  IMAD.SHL.U32 R3, R3, 0x40, RZ ;  /* 0x0000004003037824 */ /* 0x000fe200078e00ff */
[----:B------:R-:W-:Y:S01]  /*0f30*/  SHF.R.S32.HI R5, RZ, 0x1f, R186 ;  /* 0x0000001fff057819 */ /* 0x000fe200000114ba */
[----:B------:R-:W-:Y:S01]  /*0f40*/  IMAD.IADD R208, R18, 0x1, -R208 ;  /* 0x0000000112d07824 */ /* 0x000fe200078e0ad0 */
[----:B------:R-:W-:Y:S01]  /*0f50*/  LOP3.LUT R194, R194, 0x1c0, RZ, 0xc0, !PT ;  /* 0x000001c0c2c27812 */ /* 0x000fe200078ec0ff */
[----:B------:R-:W-:Y:S01]  /*0f60*/  IMAD.U32 R0, RZ, RZ, UR4 ;  /* 0x00000004ff007e24 */ /* 0x000fe2000f8e00ff */
[----:B0-----:R-:W-:Y:S01]  /*0f70*/  SHF.R.S32.HI R4, RZ, 0x1f, R185 ;  /* 0x0000001fff047819 */ /* 0x001fe200000114b9 */
[----:B------:R-:W-:Y:S01]  /*0f80*/  IMAD.SHL.U32 R203, R208, 0x8, RZ ;  /* 0x00000008d0cb7824 */ /* 0x000fe200078e00ff */
[----:B------:R-:W-:Y:S01]  /*0f90*/  LOP3.LUT R198, R3, 0xfffffe00, RZ, 0xc0, !PT ;  /* 0xfffffe0003c67812 */ /* 0x000fe200078ec0ff */
[----:B------:R-:W-:Y:S01]  /*0fa0*/  VIADD R192, R22, 0x30 ;  /* 0x0000003016c07836 */ /* 0x000fe20000000000 */
[-C--:B------:R-:W-:Y:S01]  /*0fb0*/  LEA.HI R234, R4, R185.reuse, RZ, 0x3 ;  /* 0x000000b904ea7211 */ /* 0x080fe200078f18ff */
[----:B------:R-:W-:Y:S01]  /*0fc0*/  IMAD.SHL.U32 R18, R216, 0x8, RZ ;  /* 0x00000008d8127824 */ /* 0x000fe200078e00ff */
[----:B------:R-:W-:Y:S01]  /*0fd0*/  LEA.HI R4, R4, R185, RZ, 0x6 ;  /* 0x000000b904047211 */ /* 0x000fe200078f30ff */
[----:B------:R-:W-:Y:S01]  /*0fe0*/  IMAD.IADD R8, R24, 0x1, -R8 ;  /* 0x0000000118087824 */ /* 0x000fe200078e0a08 */
[-C--:B------:R-:W-:Y:S01]  /*0ff0*/  LEA.HI R235, R5, R186.reuse, RZ, 0x3 ;  /* 0x000000ba05eb7211 */ /* 0x080fe200078f18ff */
[----:B------:R-:W-:Y:S01]  /*1000*/  VIADD R207, R203, 0x40 ;  /* 0x00000040cbcf7836 */ /* 0x000fe20000000000 */
[----:B------:R-:W-:Y:S01]  /*1010*/  SHF.R.U32.HI R21, RZ, 0x3, R194 ;  /* 0x00000003ff157819 */ /* 0x000fe200000116c2 */
[----:B------:R-:W-:Y:S01]  /*1020*/  IMAD.SHL.U32 R3, R4, 0x80, RZ ;  /* 0x0000008004037824 */ /* 0x000fe200078e00ff */
[--C-:B------:R-:W-:Y:S01]  /*1030*/  LOP3.LUT R9, R194, 0x38, R234.reuse, 0xf8, !PT ;  /* 0x00000038c2097812 */ /* 0x100fe200078ef8ea */
[----:B------:R-:W-:Y:S01]  /*1040*/  IMAD.SHL.U32 R204, R8, 0x2, RZ ;  /* 0x0000000208cc7824 */ /* 0x000fe200078e00ff */
[----:B------:R-:W-:Y:S01]  /*1050*/  LEA.HI R6, R5, R186, RZ, 0x6 ;  /* 0x000000ba05067211 */ /* 0x000fe200078f30ff */
[----:B------:R-:W-:Y:S01]  /*1060*/  VIADD R193, R22, 0x50 ;  /* 0x0000005016c17836 */ /* 0x000fe20000000000 */
[----:B------:R-:W-:Y:S01]  /*1070*/  SHF.R.U32.HI R197, RZ, 0x3, R195 ;  /* 0x00000003ffc57819 */ /* 0x000fe200000116c3 */
[----:B------:R-:W-:Y:S01]  /*1080*/  VIADD R231, R204, 0x8 ;  /* 0x00000008cce77836 */ /* 0x000fe20000000000 */
[----:B------:R-:W-:Y:S01]  /*1090*/  LOP3.LUT R4, R195, 0x38, R234, 0xf8, !PT ;  /* 0x00000038c3047812 */ /* 0x000fe200078ef8ea */
[----:B------:R-:W-:Y:S01]  /*10a0*/  IMAD.SHL.U32 R7, R6, 0x80, RZ ;  /* 0x0000008006077824 */ /* 0x000fe200078e00ff */
[----:B------:R-:W-:Y:S01]  /*10b0*/  LOP3.LUT R11, R194, 0x38, R235, 0xf8, !PT ;  /* 0x00000038c20b7812 */ /* 0x000fe200078ef8eb */
[C---:B------:R-:W-:Y:S01]  /*10c0*/  VIADD R230, R204.reuse, 0x10 ;  /* 0x00000010cce67836 */ /* 0x040fe20000000000 */
[----:B------:R-:W-:Y:S01]  /*10d0*/  LOP3.LUT R3, R3, 0xffffe000, RZ, 0xc0, !PT ;  /* 0xffffe00003037812 */ /* 0x000fe200078ec0ff */
[C---:B------:R-:W-:Y:S01]  /*10e0*/  VIADD R228, R204.reuse, 0x20 ;  /* 0x00000020cce47836 */ /* 0x040fe20000000000 */
[----:B------:R-:W-:Y:S01]  /*10f0*/  LOP3.LUT R10, R9, R21, RZ, 0x3c, !PT ;  /* 0x00000015090a7212 */ /* 0x000fe200078e3cff */
[----:B------:R-:W-:Y:S01]  /*1100*/  VIADD R227, R204, 0x28 ;  /* 0x00000028cce37836 */ /* 0x000fe20000000000 */
[----:B------:R-:W-:Y:S01]  /*1110*/  LOP3.LUT R5, R4, R197, RZ, 0x3c, !PT ;  /* 0x000000c504057212 */ /* 0x000fe200078e3cff */
[----:B------:R-:W-:Y:S01]  /*1120*/  IMAD R4, R196, 0x200, R3 ;  /* 0x00000200c4047824 */ /* 0x000fe200078e0203 */
[----:B------:R-:W-:Y:S01]  /*1130*/  LOP3.LUT R12, R11, R21, RZ, 0x3c, !PT ;  /* 0x000000150b0c7212 */ /* 0x000fe200078e3cff */
[----:B------:R-:W-:Y:S01]  /*1140*/  VIADD R225, R204, 0x38 ;  /* 0x00000038cce17836 */ /* 0x000fe20000000000 */
[----:B------:R-:W-:Y:S01]  /*1150*/  IADD3 R11, R10, R3, R198 ;  /* 0x000000030a0b7210 */ /* 0x000fe20007ffe0c6 */
[----:B------:R-:W-:Y:S01]  /*1160*/  IMAD.U32 R3, RZ, RZ, UR5 ;  /* 0x00000005ff037e24 */ /* 0x000fe2000f8e00ff */
[----:B------:R-:W-:Y:S01]  /*1170*/  LOP3.LUT R6, R195, 0x38, R235, 0xf8, !PT ;  /* 0x00000038c3067812 */ /* 0x000fe200078ef8eb */
[C---:B------:R-:W-:Y:S01]  /*1180*/  VIADD R224, R204.reuse, 0x40 ;  /* 0x00000040cce07836 */ /* 0x040fe20000000000 */
[----:B------:R-:W-:Y:S01]  /*1190*/  LOP3.LUT R7, R7, 0xffffe000, RZ, 0xc0, !PT ;  /* 0xffffe00007077812 */ /* 0x000fe200078ec0ff */
[----:B------:R-:W-:Y:S01]  /*11a0*/  VIADD R222, R204, 0x50 ;  /* 0x00000050ccde7836 */ /* 0x000fe20000000000 */
[----:B------:R0:W-:Y:S01]  /*11b0*/  STL [R1+0x14], R3 ;  /* 0x0000140301007387 */ /* 0x0001e20000100800 */
[----:B------:R-:W-:Y:S01]  /*11c0*/  LOP3.LUT R9, R6, R197, RZ, 0x3c, !PT ;  /* 0x000000c506097212 */ /* 0x000fe200078e3cff */
[----:B------:R-:W-:Y:S01]  /*11d0*/  VIADD R221, R204, 0x58 ;  /* 0x00000058ccdd7836 */ /* 0x000fe20000000000 */
[----:B------:R-:W-:Y:S01]  /*11e0*/  SHF.R.S32.HI R8, RZ, 0x1f, R231 ;  /* 0x0000001fff087819 */ /* 0x000fe200000114e7 */
[----:B------:R1:W-:Y:S01]  /*11f0*/  STL [R1+0x84], R0 ;  /* 0x0000840001007387 */ /* 0x0003e20000100800 */
[----:B------:R-:W-:Y:S01]  /*1200*/  IMAD R6, R196, 0x200, R7 ;  /* 0x00000200c4067824 */ /* 0x000fe200078e0207 */
[----:B------:R-:W-:Y:S01]  /*1210*/  SHF.R.S32.HI R8, RZ, 0x1f, R228 ;  /* 0x0000001fff087819 */ /* 0x000fe200000114e4 */
[----:B------:R-:W-:Y:S01]  /*1220*/  VIADD R219, R204, 0x68 ;  /* 0x00000068ccdb7836 */ /* 0x000fe20000000000 */
[----:B------:R-:W-:Y:S01]  /*1230*/  IADD3 R12, R12, R7, R198 ;  /* 0x000000070c0c7210 */ /* 0x000fe20007ffe0c6 */
[----:B------:R-:W-:Y:S01]  /*1240*/  IMAD.IADD R10, R6, 0x1, R9 ;  /* 0x00000001060a7824 */ /* 0x000fe200078e0209 */
[----:B------:R-:W-:Y:S01]  /*1250*/  LOP3.LUT R9, R194, 0x38, R18, 0xf8, !PT ;  /* 0x00000038c2097812 */ /* 0x000fe200078ef812 */
[----:B------:R-:W-:Y:S01]  /*1260*/  VIADD R218, R204, 0x70 ;  /* 0x00000070ccda7836 */ /* 0x000fe20000000000 */
[----:B0-----:R-:W-:Y:S01]  /*1270*/  LEA.HI R3, R216, R216, RZ, 0x1 ;  /* 0x000000d8d8037211 */ /* 0x001fe200078f08ff */
[----:B------:R-:W-:Y:S01]  /*1280*/  IMAD.IADD R4, R4, 0x1, R5 ;  /* 0x0000000104047824 */ /* 0x000fe200078e0205 */
[----:B-1----:R-:W-:Y:S01]  /*1290*/  SHF.R.S32.HI R0, RZ, 0x1f, R203 ;  /* 0x0000001fff007819 */ /* 0x002fe200000114cb */
[C---:B------:R-:W-:Y:S01]  /*12a0*/  VIADD R229, R204.reuse, 0x18 ;  /* 0x00000018cce57836 */ /* 0x040fe20000000000 */
[----:B------:R-:W-:Y:S01]  /*12b0*/  SHF.R.S32.HI R0, RZ, 0x1f, R192 ;  /* 0x0000001fff007819 */ /* 0x000fe200000114c0 */
[----:B------:R-:W-:Y:S01]  /*12c0*/  VIADD R226, R204, 0x30 ;  /* 0x00000030cce27836 */ /* 0x000fe20000000000 */
[----:B------:R-:W-:Y:S01]  /*12d0*/  LOP3.LUT R9, R198, R9, R21, 0xf6, !PT ;  /* 0x00000009c6097212 */ /* 0x000fe200078ef615 */
[C---:B------:R-:W-:Y:S01]  /*12e0*/  VIADD R223, R204.reuse, 0x48 ;  /* 0x00000048ccdf7836 */ /* 0x040fe20000000000 */
[----:B------:R-:W-:Y:S01]  /*12f0*/  SHF.R.S32.HI R8, RZ, 0x1f, R225 ;  /* 0x0000001fff087819 */ /* 0x000fe200000114e1 */
[----:B------:R0:W-:Y:S01]  /*1300*/  STL [R1+0x40], R0 ;  /* 0x0000400001007387 */ /* 0x0001e20000100800 */
[----:B------:R-:W-:Y:S01]  /*1310*/  LOP3.LUT R3, R3, 0x1ffffffe, RZ, 0xc0, !PT ;  /* 0x1ffffffe03037812 */ /* 0x000fe200078ec0ff */
[C---:B------:R-:W-:Y:S01]  /*1320*/  VIADD R220, R204.reuse, 0x60 ;  /* 0x00000060ccdc7836 */ /* 0x040fe20000000000 */
[----:B------:R-:W-:Y:S01]  /*1330*/  SHF.R.S32.HI R8, RZ, 0x1f, R222 ;  /* 0x0000001fff087819 */ /* 0x000fe200000114de */
[----:B------:R-:W-:Y:S01]  /*1340*/  VIADD R217, R204, 0x78 ;  /* 0x00000078ccd97836 */ /* 0x000fe20000000000 */
[----:B------:R-:W-:Y:S01]  /*1350*/  SHF.R.S32.HI R8, RZ, 0x1f, R219 ;  /* 0x0000001fff087819 */ /* 0x000fe200000114db */
[----:B------:R-:W-:Y:S01]  /*1360*/  IMAD.IADD R3, R216, 0x1, -R3 ;  /* 0x00000001d8037824 */ /* 0x000fe200078e0a03 */
[----:B------:R-:W-:Y:S01]  /*1370*/  LEA R8, R11, UR4, 0x1 ;  /* 0x000000040b087c11 */ /* 0x000fe2000f8e08ff */
[----:B------:R-:W-:Y:S01]  /*1380*/  IMAD.MOV.U32 R5, RZ, RZ, R13 ;  /* 0x000000ffff057224 */ /* 0x000fe200078e000d */
[----:B------:R-:W-:Y:S01]  /*1390*/  SHF.R.S32.HI R13, RZ, 0x1f, R207 ;  /* 0x0000001fff0d7819 */ /* 0x000fe200000114cf */
[----:B0-----:R-:W-:Y:S01]  /*13a0*/  IMAD.SHL.U32 R0, R19, 0x8, RZ ;  /* 0x0000000813007824 */ /* 0x001fe200078e00ff */
[----:B------:R-:W-:Y:S01]  /*13b0*/  SHF.R.S32.HI R236, RZ, 0x1f, R193 ;  /* 0x0000001fffec7819 */ /* 0x000fe200000114c1 */
[----:B------:R-:W-:Y:S01]  /*13c0*/  IMAD R205, R3, 0x8, R20 ;  /* 0x0000000803cd7824 */ /* 0x000fe200078e0214 */
[----:B------:R-:W-:Y:S01]  /*13d0*/  LEA R3, R4, UR4, 0x1 ;  /* 0x0000000404037c11 */ /* 0x000fe2000f8e08ff */
[----:B------:R-:W-:Y:S01]  /*13e0*/  IMAD.MOV.U32 R6, RZ, RZ, R14 ;  /* 0x000000ffff067224 */ /* 0x000fe200078e000e */
[----:B------:R0:W-:Y:S01]  /*13f0*/  STL [R1+0x80], R0 ;  /* 0x0000800001007387 */ /* 0x0001e20000100800 */
[----:B------:R-:W-:Y:S01]  /*1400*/  IMAD.MOV.U32 R7, RZ, RZ, R15 ;  /* 0x000000ffff077224 */ /* 0x000fe200078e000f */
[----:B------:R-:W-:Y:S01]  /*1410*/  SHF.R.S32.HI R234, RZ, 0x3, R234 ;  /* 0x00000003ffea7819 */ /* 0x000fe200000114ea */
[----:B------:R-:W-:Y:S01]  /*1420*/  VIADD R190, R22, 0x10 ;  /* 0x0000001016be7836 */ /* 0x000fe20000000000 */
[----:B------:R-:W-:-:S02]  /*1430*/  SHF.R.S32.HI R235, RZ, 0x3, R235 ;  /* 0x00000003ffeb7819 */ /* 0x000fc400000114eb */
[----:B0-----:R-:W-:Y:S02]  /*1440*/  LEA R0, R9, UR4, 0x1 ;  /* 0x0000000409007c11 */ /* 0x001fe4000f8e08ff */
[----:B------:R-:W-:Y:S02]  /*1450*/  SHF.R.S32.HI R9, RZ, 0x1f, R229 ;  /* 0x0000001fff097819 */ /* 0x000fe400000114e5 */
[----:B------:R-:W-:Y:S01]  /*1460*/  SHF.R.S32.HI R9, RZ, 0x1f, R226 ;  /* 0x0000001fff097819 */ /* 0x000fe200000114e2 */
[----:B------:R0:W-:Y:S01]  /*1470*/  STL [R1+0x74], R0 ;  /* 0x0000740001007387 */ /* 0x0001e20000100800 */
[----:B------:R-:W-:Y:S02]  /*1480*/  SHF.R.S32.HI R9, RZ, 0x1f, R223 ;  /* 0x0000001fff097819 */ /* 0x000fe400000114df */
[----:B------:R-:W-:Y:S01]  /*1490*/  SHF.R.S32.HI R9, RZ, 0x1f, R220 ;  /* 0x0000001fff097819 */ /* 0x000fe200000114dc */
[----:B------:R-:W-:Y:S01]  /*14a0*/  STL [R1+0x6c], R8 ;  /* 0x00006c0801007387 */ /* 0x000fe20000100800 */
[----:B------:R-:W-:-:S02]  /*14b0*/  SHF.R.S32.HI R9, RZ, 0x1f, R217 ;  /* 0x0000001fff097819 */ /* 0x000fc400000114d9 */
[----:B0-----:R-:W-:Y:S02]  /*14c0*/  SHF.R.S32.HI R0, RZ, 0x1f, R230 ;  /* 0x0000001fff007819 */ /* 0x001fe400000114e6 */
[----:B------:R-:W-:Y:S02]  /*14d0*/  SHF.R.S32.HI R0, RZ, 0x1f, R227 ;  /* 0x0000001fff007819 */ /* 0x000fe400000114e3 */
[----:B------:R-:W-:Y:S02]  /*14e0*/  SHF.R.S32.HI R0, RZ, 0x1f, R224 ;  /* 0x0000001fff007819 */ /* 0x000fe400000114e0 */
[----:B------:R-:W-:Y:S02]  /*14f0*/  SHF.R.S32.HI R0, RZ, 0x1f, R221 ;  /* 0x0000001fff007819 */ /* 0x000fe400000114dd */
[----:B------:R-:W-:Y:S02]  /*1500*/  SHF.R.S32.HI R0, RZ, 0x1f, R218 ;  /* 0x0000001fff007819 */ /* 0x000fe400000114da */
[----:B------:R-:W-:-:S05]  /*1510*/  LEA R0, R12, UR4, 0x1 ;  /* 0x000000040c007c11 */ /* 0x000fca000f8e08ff */
[----:B------:R0:W-:Y:S02]  /*1520*/  STL [R1+0x68], R0 ;  /* 0x0000680001007387 */ /* 0x0001e40000100800 */
[----:B0-----:R-:W-:-:S05]  /*1530*/  LEA R0, R10, UR4, 0x1 ;  /* 0x000000040a007c11 */ /* 0x001fca000f8e08ff */
[----:B------:R0:W-:Y:S04]  /*1540*/  STL [R1+0x70], R0 ;  /* 0x0000700001007387 */ /* 0x0001e80000100800 */
[----:B------:R0:W-:Y:S02]  /*1550*/  STL [R1+0x78], R3 ;  /* 0x0000780301007387 */ /* 0x0001e40000100800 */
.L_x_2714:
[----:B-1----:R-:W1:Y:S01]  /*1560*/  LDC.64 R210, c[0x0][0xc88] ;  /* 0x00032200ffd27b82 */ /* 0x002e620000000a00 */
[----:B------:R-:W-:Y:S01]  /*1570*/  ULDC.64 UR4, c[0x0][0xa28] ;  /* 0x00028a0000047ab9 */ /* 0x000fe20000000a00 */
[----:B------:R-:W-:Y:S01]  /*1580*/  ULDC.64 UR8, c[0x0][0xa18] ;  /* 0x0002860000087ab9 */ /* 0x000fe20000000a00 */
[----:B------:R-:W-:Y:S01]  /*1590*/  ULDC.64 UR6, c[0x0][0xa08] ;  /* 0x0002820000067ab9 */ /* 0x000fe20000000a00 */
[----:B-1----:R-:W-:-:S06]  /*15a0*/  IMAD.WIDE R210, R7, 0x4, R210 ;  /* 0x0000000407d27825 */ /* 0x002fcc00078e02d2 */
[----:B--2---:R-:W2:Y:S01]  /*15b0*/  LDG.E R210, desc[UR60][R210.64] ;  /* 0x0000003cd2d27981 */ /* 0x004ea2000c1e1900 */
[----:B------:R-:W-:Y:S01]  /*15c0*/  ISETP.NE.U32.AND P2, PT, RZ, UR4, PT ;  /* 0x00000004ff007c0c */ /* 0x000fe2000bf45070 */
[----:B----4-:R-:W-:Y:S01]  /*15d0*/  IMAD.MOV.U32 R15, RZ, RZ, RZ ;  /* 0x000000ffff0f7224 */ /* 0x010fe200078e00ff */
        /* <DEDUP_REMOVED lines=8> */
[C---:B0-----:R-:W-:Y:S02]  /*1660*/  @P2 LEA R8, P3, R210.reuse, UR4, 0x2 ;  /* 0x00000004d2082c11 */ /* 0x041fe4000f8610ff */
[C-C-:B------:R-:W-:Y:S02]  /*1670*/  SHF.L.U64.HI R212, R210.reuse, 0x2, R232.reuse ;  /* 0x00000002d2d47819 */ /* 0x140fe400000102e8 */
[----:B---3--:R-:W-:Y:S01]  /*1680*/  @P2 LEA.HI.X R9, R210, UR5, R232, 0x2, P3 ;  /* 0x00000005d2092c11 */ /* 0x008fe200098f14e8 */
[----:B------:R-:W-:Y:S01]  /*1690*/  ULDC UR4, c[0x0][0x288] ;  /* 0x0000a20000047ab9 */ /* 0x000fe20000000800 */
[----:B------:R-:W-:-:S03]  /*16a0*/  IADD3 R12, P4, R211, UR6, RZ ;  /* 0x00000006d30c7c10 */ /* 0x000fc6000ff9e0ff */
[----:B------:R1:W5:Y:S01]  /*16b0*/  @P2 LDG.E R15, desc[UR60][R8.64] ;  /* 0x0000003c080f2981 */ /* 0x000362000c1e1900 */
[----:B------:R-:W-:Y:S01]  /*16c0*/  @P1 IADD3 R10, P2, R211, UR8, RZ ;  /* 0x00000008d30a1c10 */ /* 0x000fe2000ff5e0ff */
[----:B------:R-:W-:Y:S01]  /*16d0*/  IMAD.U32 R201, RZ, RZ, UR4 ;  /* 0x00000004ffc97e24 */ /* 0x000fe2000f8e00ff */
[C---:B------:R-:W-:Y:S01]  /*16e0*/  IADD3.X R13, R212.reuse, UR7, RZ, P4, !PT ;  /* 0x00000007d40d7c10 */ /* 0x040fe2000a7fe4ff */
[----:B------:R-:W-:Y:S01]  /*16f0*/  ULDC.64 UR4, c[0x0][0x418] ;  /* 0x0001060000047ab9 */ /* 0x000fe20000000a00 */
[----:B------:R-:W-:Y:S01]  /*1700*/  @P1 IADD3.X R11, R212, UR9, RZ, P2, !PT ;  /* 0x00000009d40b1c10 */ /* 0x000fe200097fe4ff */
[----:B------:R-:W-:Y:S02]  /*1710*/  ULDC.64 UR6, c[0x0][0xa20] ;  /* 0x0002880000067ab9 */ /* 0x000fe40000000a00 */
[----:B------:R1:W5:Y:S04]  /*1720*/  @P0 LDG.E R27, desc[UR60][R12.64] ;  /* 0x0000003c0c1b0981 */ /* 0x000368000c1e1900 */
[----:B------:R1:W5:Y:S01]  /*1730*/  @P1 LDG.E R201, desc[UR60][R10.64] ;  /* 0x0000003c0ac91981 */ /* 0x000362000c1e1900 */
[----:B------:R-:W-:Y:S01]  /*1740*/  UISETP.NE.U32.AND UP0, UPT, UR4, URZ, UPT ;  /* 0x0000003f0400728c */ /* 0x000fe2000bf05070 */
[----:B0-----:R-:W-:-:S02]  /*1750*/  LOP3.LUT R3, R6, 0xff000000, RZ, 0xc0, !PT ;  /* 0xff00000006037812 */ /* 0x001fc400078ec0ff */
[----:B------:R-:W-:Y:S01]  /*1760*/  ULDC UR4, c[0x0][0x424] ;  /* 0x0001090000047ab9 */ /* 0x000fe20000000800 */
[----:B------:R-:W-:Y:S01]  /*1770*/  UISETP.NE.AND.EX UP0, UPT, UR5, URZ, UPT, UP0 ;  /* 0x0000003f0500728c */ /* 0x000fe2000bf05300 */
[----:B------:R-:W-:Y:S02]  /*1780*/  ISETP.NE.U32.AND P2, PT, RZ, UR6, PT ;  /* 0x00000006ff007c0c */ /* 0x000fe4000bf45070 */
[----:B------:R-:W-:Y:S01]  /*1790*/  ULDC UR5, c[0x0][0x2f0] ;  /* 0x0000bc0000057ab9 */ /* 0x000fe20000000800 */
[----:B------:R-:W-:Y:S01]  /*17a0*/  USEL UR4, UR4, 0x1, UP0 ;  /* 0x0000000104047887 */ /* 0x000fe20008000000 */
[----:B------:R-:W-:Y:S02]  /*17b0*/  LOP3.LUT R0, R6, 0xff0000, RZ, 0xc0, !PT ;  /* 0x00ff000006007812 */ /* 0x000fe400078ec0ff */
[----:B------:R-:W-:Y:S01]  /*17c0*/  SHF.R.U32.HI R3, RZ, 0x8, R3 ;  /* 0x00000008ff037819 */ /* 0x000fe20000011603 */
[----:B------:R-:W-:Y:S01]  /*17d0*/  UIMAD UR4, UR4, UR5, URZ ;  /* 0x00000005040472a4 */ /* 0x000fe2000f8e023f */
[----:B------:R-:W-:-:S02]  /*17e0*/  ISETP.NE.AND.EX P2, PT, RZ, UR7, PT, P2 ;  /* 0x00000007ff007c0c */ /* 0x000fc4000bf45320 */
[----:B------:R-:W-:Y:S01]  /*17f0*/  ULDC UR5, c[0x0][0x348] ;  /* 0x0000d20000057ab9 */ /* 0x000fe20000000800 */
[----:B------:R-:W-:Y:S02]  /*1800*/  LEA.HI R209, R0, R3, RZ, 0x10 ;  /* 0x0000000300d17211 */ /* 0x000fe400078f80ff */
[----:B------:R-:W-:Y:S01]  /*1810*/  LOP3.LUT R206, R6, 0xffff, RZ, 0xc0, !PT ;  /* 0x0000ffff06ce7812 */ /* 0x000fe200078ec0ff */
[----:B-1----:R-:W-:Y:S07]  /*1820*/  @P1 BRA `(.L_x_2484) ;  /* 0x0000000000241947 */ /* 0x002fee0003800000 */
        /* <DEDUP_REMOVED lines=9> */
.L_x_2484:
[----:B------:R-:W-:Y:S02]  /*18c0*/  IMAD.U32 R25, RZ, RZ, UR5 ;  /* 0x00000005ff197e24 */ /* 0x000fe4000f8e00ff */
[----:B------:R-:W-:Y:S01]  /*18d0*/  IMAD.U32 R26, RZ, RZ, UR4 ;  /* 0x00000004ff1a7e24 */ /* 0x000fe2000f8e00ff */
[----:B------:R-:W-:Y:S06]  /*18e0*/  @!P2 BRA `(.L_x_2485) ;  /* 0x000000000010a947 */ /* 0x000fec0003800000 */
[----:B------:R-:W-:-:S04]  /*18f0*/  IADD3 R6, P0, R211, UR6, RZ ;  /* 0x00000006d3067c10 */ /* 0x000fc8000ff1e0ff */
[----:B------:R-:W-:-:S05]  /*1900*/  IADD3.X R7, R212, UR7, RZ, P0, !PT ;  /* 0x00000007d4077c10 */ /* 0x000fca00087fe4ff */
[----:B------:R0:W5:Y:S01]  /*1910*/  LDG.E R26, desc[UR60][R6.64] ;  /* 0x0000003c061a7981 */ /* 0x000162000c1e1900 */
[----:B------:R-:W-:Y:S05]  /*1920*/  BRA `(.L_x_2486) ;  /* 0x0000000000107947 */ /* 0x000fea0003800000 */
.L_x_2485:
[----:B------:R-:W-:Y:S05]  /*1930*/  @!P0 BRA `(.L_x_2486) ;  /* 0x00000000000c8947 */ /* 0x000fea0003800000 */
[----:B------:R-:W2:Y:S04]  /*1940*/  LDG.E R3, desc[UR60][R12.64] ;  /* 0x0000003c0c037981 */ /* 0x000ea8000c1e1900 */
[----:B------:R-:W2:Y:S02]  /*1950*/  LDG.E R26, desc[UR60][R12.64+0x4] ;  /* 0x0000043c0c1a7981 */ /* 0x000ea4000c1e1900 */
[----:B--2---:R-:W-:-:S07]  /*1960*/  IMAD.IADD R26, R26, 0x1, -R3 ;  /* 0x000000011a1a7824 */ /* 0x004fce00078e0a03 */
.L_x_2486:
[----:B------:R-:W-:Y:S01]  /*1970*/  ULDC.64 UR4, c[0x0][0xa10] ;  /* 0x0002840000047ab9 */ /* 0x000fe20000000a00 */
[----:B------:R-:W1:Y:S01]  /*1980*/  LDC R4, c[0x0][0x448] ;  /* 0x00011200ff047b82 */ /* 0x000e620000000800 */
[----:B------:R-:W-:-:S04]  /*1990*/  ISETP.NE.U32.AND P0, PT, RZ, UR4, PT ;  /* 0x00000004ff007c0c */ /* 0x000fc8000bf05070 */
[----:B------:R-:W-:Y:S01]  /*19a0*/  ISETP.NE.AND.EX P0, PT, RZ, UR5, PT, P0 ;  /* 0x00000005ff007c0c */ /* 0x000fe2000bf05300 */
[----:B------:R-:W-:-:S12]  /*19b0*/  ULDC.64 UR4, c[0x0][0xa30] ;  /* 0x00028c0000047ab9 */ /* 0x000fd80000000a00 */
[----:B0-----:R-:W0:Y:S02]  /*19c0*/  @P0 LDC.64 R6, c[0x0][0xa10] ;  /* 0x00028400ff060b82 */ /* 0x001e240000000a00 */
[----:B0-----:R-:W-:-:S05]  /*19d0*/  @P0 IMAD.WIDE R6, R210, 0x4, R6 ;  /* 0x00000004d2060825 */ /* 0x001fca00078e0206 */
[----:B------:R-:W2:Y:S04]  /*19e0*/  @P0 LDG.E R0, desc[UR60][R6.64] ;  /* 0x0000003c06000981 */ /* 0x000ea8000c1e1900 */
[----:B------:R0:W2:Y:S01]  /*19f0*/  @P0 LDG.E R3, desc[UR60][R6.64+0x4] ;  /* 0x0000043c06030981 */ /* 0x0000a2000c1e1900 */
[----:B------:R-:W-:Y:S01]  /*1a00*/  ISETP.NE.U32.AND P1, PT, RZ, UR4, PT ;  /* 0x00000004ff007c0c */ /* 0x000fe2000bf25070 */
[----:B-----5:R-:W-:-:S03]  /*1a10*/  IMAD.MOV.U32 R141, RZ, RZ, R26 ;  /* 0x000000ffff8d7224 */ /* 0x020fc600078e001a */
[----:B------:R-:W-:-:S13]  /*1a20*/  ISETP.NE.AND.EX P1, PT, RZ, UR5, PT, P1 ;  /* 0x00000005ff007c0c */ /* 0x000fda000bf25310 */
[----:B------:R-:W-:-:S04]  /*1a30*/  @P1 IADD3 R8, P2, R211, UR4, RZ ;  /* 0x00000004d3081c10 */ /* 0x000fc8000ff5e0ff */
[----:B------:R-:W-:-:S05]  /*1a40*/  @P1 IADD3.X R9, R212, UR5, RZ, P2, !PT ;  /* 0x00000005d4091c10 */ /* 0x000fca00097fe4ff */
[----:B------:R3:W5:Y:S01]  /*1a50*/  @P1 LDG.E R141, desc[UR60][R8.64] ;  /* 0x0000003c088d1981 */ /* 0x000762000c1e1900 */
[----:B-1----:R-:W-:Y:S01]  /*1a60*/  ISETP.NE.AND P1, PT, R4, 0x1, PT ;  /* 0x000000010400780c */ /* 0x002fe20003f25270 */
[----:B------:R-:W-:Y:S01]  /*1a70*/  IMAD.SHL.U32 R200, R5, 0x80, RZ ;  /* 0x0000008005c87824 */ /* 0x000fe200078e00ff */
[----:B------:R-:W-:Y:S01]  /*1a80*/  BSSY B0, `(.L_x_2487) ;  /* 0x0000035000007945 */ /* 0x000fe20003800000 */
[----:B------:R-:W-:Y:S01]  /*1a90*/  IMAD.IADD R10, R26, 0x1, -R15 ;  /* 0x000000011a0a7824 */ /* 0x000fe200078e0a0f */
[----:B------:R-:W-:Y:S01]  /*1aa0*/  LOP3.LUT R215, R209, 0xff, RZ, 0xc0, !PT ;  /* 0x000000ffd1d77812 */ /* 0x000fe200078ec0ff */
[----:B------:R-:W-:Y:S01]  /*1ab0*/  VIADD R4, R200, 0x7f ;  /* 0x0000007fc8047836 */ /* 0x000fe20000000000 */
[----:B------:R-:W-:-:S07]  /*1ac0*/  SHF.R.U32.HI R209, RZ, 0x10, R209 ;  /* 0x00000010ffd17819 */ /* 0x000fce00000116d1 */
[----:B------:R-:W1:Y:S08]  /*1ad0*/  @P1 LDC R11, c[0x0][0x44c] ;  /* 0x00011300ff0b1b82 */ /* 0x000e700000000800 */
[----:B0-----:R-:W0:Y:S01]  /*1ae0*/  @P1 LDC R7, c[0x0][0x450] ;  /* 0x00011400ff071b82 */ /* 0x001e220000000800 */
[----:B--2---:R-:W-:Y:S02]  /*1af0*/  @P0 IMAD.IADD R25, R3, 0x1, -R0 ;  /* 0x0000000103190824 */ /* 0x004fe400078e0a00 */
[----:B-1----:R-:W-:-:S04]  /*1b00*/  @P1 IMAD.HI.U32 R0, R4, R11, RZ ;  /* 0x0000000b04001227 */ /* 0x002fc800078e00ff */
[----:B------:R-:W-:Y:S01]  /*1b10*/  IMAD.IADD R202, R10, 0x1, R25 ;  /* 0x000000010aca7824 */ /* 0x000fe200078e0219 */
[----:B0-----:R-:W-:-:S03]  /*1b20*/  @P1 SHF.R.U32.HI R4, RZ, R7, R0 ;  /* 0x00000007ff041219 */ /* 0x001fc60000011600 */
[C---:B------:R-:W-:Y:S01]  /*1b30*/  VIADD R0, R202.reuse, 0x7f ;  /* 0x0000007fca007836 */ /* 0x040fe20000000000 */
[----:B------:R-:W-:-:S04]  /*1b40*/  IADD3 R146, R202, 0x80, -R201 ;  /* 0x00000080ca927810 */ /* 0x000fc80007ffe8c9 */
[----:B------:R-:W-:Y:S01]  /*1b50*/  SHF.R.S32.HI R3, RZ, 0x1f, R0 ;  /* 0x0000001fff037819 */ /* 0x000fe20000011400 */
[----:B------:R-:W-:-:S03]  /*1b60*/  IMAD.IADD R4, R146, 0x1, R4 ;  /* 0x0000000192047824 */ /* 0x000fc600078e0204 */
[----:B------:R-:W-:Y:S02]  /*1b70*/  LEA.HI R3, R3, R0, RZ, 0x7 ;  /* 0x0000000003037211 */ /* 0x000fe400078f38ff */
[----:B------:R-:W-:Y:S02]  /*1b80*/  SHF.R.S32.HI R5, RZ, 0x1f, R4 ;  /* 0x0000001fff057819 */ /* 0x000fe40000011404 */
[----:B------:R-:W-:Y:S02]  /*1b90*/  SHF.R.S32.HI R147, RZ, 0x7, R3 ;  /* 0x00000007ff937819 */ /* 0x000fe40000011403 */
[----:B------:R-:W-:-:S04]  /*1ba0*/  LEA.HI R5, R5, R4, RZ, 0x7 ;  /* 0x0000000405057211 */ /* 0x000fc800078f38ff */
[----:B------:R-:W-:-:S04]  /*1bb0*/  SHF.R.S32.HI R0, RZ, 0x7, R5 ;  /* 0x00000007ff007819 */ /* 0x000fc80000011405 */
[----:B---3--:R-:W-:Y:S01]  /*1bc0*/  VIMNMX R9, R147, R0, PT ;  /* 0x0000000093097248 */ /* 0x008fe20003fe0100 */
[----:B------:R-:W-:-:S03]  /*1bd0*/  IMAD.MOV.U32 R0, RZ, RZ, RZ ;  /* 0x000000ffff007224 */ /* 0x000fc600078e00ff */
[----:B------:R-:W-:-:S13]  /*1be0*/  ISETP.GE.AND P0, PT, R9, 0x1, PT ;  /* 0x000000010900780c */ /* 0x000fda0003f06270 */
[----:B------:R-:W-:Y:S05]  /*1bf0*/  @!P0 BRA `(.L_x_2488) ;  /* 0x0000000000748947 */ /* 0x000fea0003800000 */
[----:B------:R-:W-:Y:S01]  /*1c00*/  ISETP.NE.AND P0, PT, R209, RZ, PT ;  /* 0x000000ffd100720c */ /* 0x000fe20003f05270 */
[----:B------:R-:W-:-:S03]  /*1c10*/  ULDC UR4, c[0x0][0x9f0] ;  /* 0x00027c0000047ab9 */ /* 0x000fc60000000800 */
[----:B------:R-:W-:-:S04]  /*1c20*/  SEL R11, R209, UR4, P0 ;  /* 0x00000004d10b7c07 */ /* 0x000fc80008000000 */
[-C--:B------:R-:W-:Y:S02]  /*1c30*/  IABS R6, R11.reuse ;  /* 0x0000000b00067213 */ /* 0x080fe40000000000 */
        /* <DEDUP_REMOVED lines=25> */
.L_x_2488:
[----:B------:R-:W-:Y:S05]  /*1dd0*/  BSYNC B0 ;  /* 0x0000000000007941 */ /* 0x000fea0003800000 */
.L_x_2487:
        /* <DEDUP_REMOVED lines=36> */
.L_x_2491:
[----:B------:R-:W-:Y:S05]  /*2020*/  BSYNC B6 ;  /* 0x0000000000067941 */ /* 0x000fea0003800000 */
.L_x_2490:
        /* <DEDUP_REMOVED lines=20> */
.L_x_2493:
[----:B------:R-:W-:Y:S05]  /*2170*/  BSYNC B6 ;  /* 0x0000000000067941 */ /* 0x000fea0003800000 */
.L_x_2492:
[----:B------:R-:W-:Y:S01]  /*2180*/  ULDC.64 UR4, c[0x0][0x9f8] ;  /* 0x00027e0000047ab9 */ /* 0x000fe20000000a00 */
[----:B------:R-:W-:Y:S01]  /*2190*/  IMAD.MOV.U32 R3, RZ, RZ, R210 ;  /* 0x000000ffff037224 */ /* 0x000fe200078e00d2 */
[----:B------:R-:W-:Y:S01]  /*21a0*/  ISETP.NE.U32.AND P0, PT, RZ, UR4, PT ;  /* 0x00000004ff007c0c */ /* 0x000fe2000bf05070 */
[----:B------:R-:W2:Y:S01]  /*21b0*/  LDL.LU R20, [R1+0x10] ;  /* 0x0000100001147983 */ /* 0x000ea20000300800 */
[----:B------:R-:W0:Y:S01]  /*21c0*/  LDC.64 R6, c[0x0][0x300] ;  /* 0x0000c000ff067b82 */ /* 0x000e220000000a00 */
[----:B------:R-:W-:Y:S01]  /*21d0*/  IMAD.IADD R118, R27, 0x1, R26 ;  /* 0x000000011b767824 */ /* 0x000fe200078e021a */
[----:B------:R-:W-:Y:S01]  /*21e0*/  ISETP.NE.AND.EX P0, PT, RZ, UR5, PT, P0 ;  /* 0x00000005ff007c0c */ /* 0x000fe2000bf05300 */
[C---:B------:R-:W-:Y:S01]  /*21f0*/  VIADD R8, R18.reuse, 0x80 ;  /* 0x0000008012087836 */ /* 0x040fe20000000000 */
[----:B------:R-:W-:Y:S01]  /*2200*/  SHF.R.S32.HI R19, RZ, 0x1f, R18 ;  /* 0x0000001fff137819 */ /* 0x000fe20000011412 */
[----:B------:R-:W-:Y:S01]  /*2210*/  ULDC.64 UR6, c[0x0][0x330] ;  /* 0x0000cc0000067ab9 */ /* 0x000fe20000000a00 */
[----:B------:R-:W-:-:S02]  /*2220*/  VIADD R91, R18, 0x60 ;  /* 0x00000060125b7836 */ /* 0x000fc40000000000 */
[----:B------:R-:W-:Y:S01]  /*2230*/  VIADD R12, R18, 0xa0 ;  /* 0x000000a0120c7836 */ /* 0x000fe20000000000 */
[----:B------:R-:W1:Y:S06]  /*2240*/  LDC.64 R104, c[0x0][0x3f8] ;  /* 0x0000fe00ff687b82 */ /* 0x000e6c0000000a00 */
[----:B------:R-:W-:Y:S01]  /*2250*/  @P0 IADD3 R4, P1, R211, UR4, RZ ;  /* 0x00000004d3040c10 */ /* 0x000fe2000ff3e0ff */
[----:B------:R-:W-:Y:S01]  /*2260*/  ULDC UR4, c[0x0][0x2f4] ;  /* 0x0000bd0000047ab9 */ /* 0x000fe20000000800 */
[----:B------:R-:W3:Y:S02]  /*2270*/  LDC R13, c[0x0][0x3f4] ;  /* 0x0000fd00ff0d7b82 */ /* 0x000ee40000000800 */
[----:B------:R-:W-:-:S05]  /*2280*/  @P0 IADD3.X R5, R212, UR5, RZ, P1, !PT ;  /* 0x00000005d4050c10 */ /* 0x000fca0008ffe4ff */
[----:B------:R4:W2:Y:S01]  /*2290*/  @P0 LDG.E R3, desc[UR60][R4.64] ;  /* 0x0000003c04030981 */ /* 0x0008a2000c1e1900 */
[----:B------:R-:W-:Y:S01]  /*22a0*/  ISETP.GE.AND P1, PT, R185, UR4, PT ;  /* 0x00000004b9007c0c */ /* 0x000fe2000bf26270 */
[----:B------:R-:W-:Y:S01]  /*22b0*/  IMAD.WIDE.U32 R94, R206, UR6, R18 ;  /* 0x00000006ce5e7c25 */ /* 0x000fe2000f8e0012 */
[----:B------:R-:W-:Y:S01]  /*22c0*/  ISETP.GE.AND P0, PT, R18, UR4, PT ;  /* 0x0000000412007c0c */ /* 0x000fe2000bf06270 */
[----:B------:R-:W2:Y:S01]  /*22d0*/  S2R R148, SR_TID.X ;  /* 0x0000000000947919 */ /* 0x000ea20000002100 */
[----:B------:R-:W-:Y:S01]  /*22e0*/  SEL R9, RZ, 0xffffffff, P1 ;  /* 0xffffffffff097807 */ /* 0x000fe20000800000 */
[----:B------:R-:W-:Y:S01]  /*22f0*/  IMAD R95, R206, UR7, R95 ;  /* 0x00000007ce5f7c24 */ /* 0x000fe2000f8e025f */
[----:B------:R-:W-:Y:S01]  /*2300*/  SHF.R.S32.HI R0, RZ, 0x1f, R118 ;  /* 0x0000001fff007819 */ /* 0x000fe20000011476 */
[----:B------:R-:W-:Y:S01]  /*2310*/  ULDC.64 UR6, c[0x0][0xa08] ;  /* 0x0002820000067ab9 */ /* 0x000fe20000000a00 */
[----:B------:R-:W-:Y:S01]  /*2320*/  ISETP.GE.AND P3, PT, R8, UR4, PT ;  /* 0x0000000408007c0c */ /* 0x000fe2000bf66270 */
[----:B------:R-:W-:Y:S01]  /*2330*/  IMAD.SHL.U32 R9, R9, 0x2, RZ ;  /* 0x0000000209097824 */ /* 0x000fe200078e00ff */
[----:B----4-:R-:W-:Y:S01]  /*2340*/  SEL R4, RZ, 0x1, P0 ;  /* 0x00000001ff047807 */ /* 0x010fe20000000000 */
[----:B-1----:R-:W-:Y:S01]  /*2350*/  IMAD.WIDE.U32 R98, R17, R104, R18 ;  /* 0x0000006811627225 */ /* 0x002fe200078e0012 */
[----:B------:R-:W-:-:S02]  /*2360*/  ISETP.GE.AND P0, PT, R186, UR4, PT ;  /* 0x00000004ba007c0c */ /* 0x000fc4000bf06270 */
[----:B------:R-:W-:Y:S01]  /*2370*/  LOP3.LUT R8, R9, 0x2, R4, 0xe2, !PT ;  /* 0x0000000209087812 */ /* 0x000fe200078ee204 */
[-C--:B0-----:R-:W-:Y:S01]  /*2380*/  IMAD R9, R0, R6.reuse, RZ ;  /* 0x0000000600097224 */ /* 0x081fe200078e02ff */
[----:B------:R-:W-:Y:S01]  /*2390*/  ISETP.GE.AND P1, PT, R91, UR4, PT ;  /* 0x000000045b007c0c */ /* 0x000fe2000bf26270 */
[----:B------:R-:W-:Y:S01]  /*23a0*/  IMAD.WIDE.U32 R4, R118, R6, RZ ;  /* 0x0000000676047225 */ /* 0x000fe200078e00ff */
[----:B------:R-:W-:Y:S01]  /*23b0*/  ISETP.GE.AND P2, PT, R12, UR4, PT ;  /* 0x000000040c007c0c */ /* 0x000fe2000bf46270 */
[----:B------:R-:W-:Y:S01]  /*23c0*/  ULDC.64 UR4, c[0x0][0x308] ;  /* 0x0000c20000047ab9 */ /* 0x000fe20000000a00 */
[----:B------:R-:W-:Y:S01]  /*23d0*/  SEL R10, RZ, 0x8, P1 ;  /* 0x00000008ff0a7807 */ /* 0x000fe20000800000 */
[----:B------:R-:W-:Y:S01]  /*23e0*/  IMAD R11, R118, R7, R9 ;  /* 0x00000007760b7224 */ /* 0x000fe200078e0209 */
[----:B------:R-:W-:Y:S02]  /*23f0*/  SEL R9, RZ, 0x4, P0 ;  /* 0x00000004ff097807 */ /* 0x000fe40000000000 */
[----:B------:R-:W-:Y:S01]  /*2400*/  ISETP.NE.U32.AND P0, PT, RZ, UR6, PT ;  /* 0x00000006ff007c0c */ /* 0x000fe2000bf05070 */
[----:B------:R-:W-:Y:S01]  /*2410*/  IMAD.IADD R5, R5, 0x1, R11 ;  /* 0x0000000105057824 */ /* 0x000fe200078e020b */
[----:B------:R-:W-:-:S02]  /*2420*/  LOP3.LUT R8, R10, R8, R9, 0xfe, !PT ;  /* 0x000000080a087212 */ /* 0x000fc400078efe09 */
[----:B------:R-:W-:Y:S01]  /*2430*/  ISETP.NE.AND.EX P0, PT, RZ, UR7, PT, P0 ;  /* 0x00000007ff007c0c */ /* 0x000fe2000bf05300 */
[C---:B------:R-:W-:Y:S01]  /*2440*/  IMAD.WIDE.U32 R92, R206.reuse, UR4, R4 ;  /* 0x00000004ce5c7c25 */ /* 0x040fe2000f8e0004 */
[----:B------:R-:W-:Y:S02]  /*2450*/  SEL R11, RZ, 0x10, P3 ;  /* 0x00000010ff0b7807 */ /* 0x000fe40001800000 */
[----:B------:R-:W-:Y:S01]  /*2460*/  SHF.R.S32.HI R143, RZ, 0x1f, R17 ;  /* 0x0000001fff8f7819 */ /* 0x000fe20000011411 */
[----:B------:R-:W-:Y:S01]  /*2470*/  IMAD R93, R206, UR5, R93 ;  /* 0x00000005ce5d7c24 */ /* 0x000fe2000f8e025d */
[----:B------:R-:W-:Y:S01]  /*2480*/  ULDC.64 UR4, c[0x0][0x310] ;  /* 0x0000c40000047ab9 */ /* 0x000fe20000000a00 */
[----:B------:R-:W-:Y:S02]  /*2490*/  LOP3.LUT R11, R8, R11, RZ, 0xfc, !PT ;  /* 0x0000000b080b7212 */ /* 0x000fe400078efcff */
[----:B------:R-:W-:Y:S01]  /*24a0*/  IMAD R8, R143, R104, RZ ;  /* 0x000000688f087224 */ /* 0x000fe200078e02ff */
[----:B---3--:R-:W-:-:S02]  /*24b0*/  ISETP.GE.AND P4, PT, R186, R13, PT ;  /* 0x0000000dba00720c */ /* 0x008fc40003f86270 */
[----:B------:R-:W-:Y:S01]  /*24c0*/  SHF.R.S32.HI R23, RZ, 0x1f, R22 ;  /* 0x0000001fff177819 */ /* 0x000fe20000011416 */
[----:B------:R-:W-:Y:S01]  /*24d0*/  IMAD R15, R17, R105, R8 ;  /* 0x00000069110f7224 */ /* 0x000fe200078e0208 */
[----:B------:R-:W-:Y:S01]  /*24e0*/  ISETP.GE.AND P1, PT, R185, R13, PT ;  /* 0x0000000db900720c */ /* 0x000fe20003f26270 */
[----:B------:R-:W-:Y:S01]  /*24f0*/  IMAD.WIDE.U32 R8, R17, R6, R18 ;  /* 0x0000000611087225 */ /* 0x000fe200078e0012 */
[----:B------:R-:W-:-:S03]  /*2500*/  SHF.R.U32.HI R30, RZ, 0x3, R194 ;  /* 0x00000003ff1e7819 */ /* 0x000fc600000116c2 */
[----:B------:R-:W-:-:S04]  /*2510*/  IMAD.WIDE.U32 R96, R17, R104, R22 ;  /* 0x0000006811607225 */ /* 0x000fc800078e0016 */
[----:B------:R-:W-:Y:S02]  /*2520*/  IMAD.IADD R97, R97, 0x1, R15 ;  /* 0x0000000161617824 */ /* 0x000fe400078e020f */
[----:B------:R-:W-:Y:S01]  /*2530*/  IMAD.IADD R99, R15, 0x1, R99 ;  /* 0x000000010f637824 */ /* 0x000fe200078e0263 */
[----:B------:R-:W-:Y:S02]  /*2540*/  SEL R15, R13, RZ, P4 ;  /* 0x000000ff0d0f7207 */ /* 0x000fe40002000000 */
[----:B--2---:R-:W-:-:S04]  /*2550*/  LOP3.LUT R20, R20, 0xfffffffe, RZ, 0xc0, !PT ;  /* 0xfffffffe14147812 */ /* 0x004fc800078ec0ff */
[----:B------:R-:W-:-:S05]  /*2560*/  @P4 LOP3.LUT R20, R20, 0x1, RZ, 0xfc, !PT ;  /* 0x0000000114144812 */ /* 0x000fca00078efcff */
[----:B------:R0:W-:Y:S02]  /*2570*/  STL [R1+0x10], R20 ;  /* 0x0000101401007387 */ /* 0x0001e40000100800 */
[----:B0-----:R-:W-:Y:S01]  /*2580*/  IMAD.IADD R20, R186, 0x1, R15 ;  /* 0x00000001ba147824 */ /* 0x001fe200078e020f */
[----:B------:R-:W-:Y:S02]  /*2590*/  SHF.R.S32.HI R4, RZ, 0x1f, R3 ;  /* 0x0000001fff047819 */ /* 0x000fe40000011403 */
[----:B------:R-:W-:Y:S02]  /*25a0*/  SEL R3, R3, RZ, !P0 ;  /* 0x000000ff03037207 */ /* 0x000fe40004000000 */
[----:B------:R-:W-:Y:S02]  /*25b0*/  SEL R10, R4, RZ, !P0 ;  /* 0x000000ff040a7207 */ /* 0x000fe40004000000 */
[----:B------:R-:W0:Y:S01]  /*25c0*/  LDC.64 R4, c[0x0][0x408] ;  /* 0x00010200ff047b82 */ /* 0x000e220000000a00 */
[----:B------:R-:W-:-:S04]  /*25d0*/  IMAD.WIDE.U32 R92, R3, UR4, R92 ;  /* 0x00000004035c7c25 */ /* 0x000fc8000f8e005c */
[----:B------:R-:W-:Y:S01]  /*25e0*/  IMAD R12, R10, UR4, RZ ;  /* 0x000000040a0c7c24 */ /* 0x000fe2000f8e02ff */
[----:B------:R-:W-:-:S03]  /*25f0*/  IADD3 R90, P0, R92, R8, RZ ;  /* 0x000000085c5a7210 */ /* 0x000fc60007f1e0ff */
[----:B------:R-:W-:Y:S01]  /*2600*/  IMAD R89, R3, UR5, R12 ;  /* 0x0000000503597c24 */ /* 0x000fe2000f8e020c */
[----:B------:R-:W-:Y:S01]  /*2610*/  ULDC.64 UR4, c[0x0][0x338] ;  /* 0x0000ce0000047ab9 */ /* 0x000fe20000000a00 */
[----:B------:R-:W-:Y:S02]  /*2620*/  IMAD R12, R143, R6, RZ ;  /* 0x000000068f0c7224 */ /* 0x000fe400078e02ff */
[----:B------:R-:W-:Y:S02]  /*2630*/  IMAD.IADD R89, R93, 0x1, R89 ;  /* 0x000000015d597824 */ /* 0x000fe400078e0259 */
[----:B------:R-:W-:Y:S02]  /*2640*/  IMAD R12, R17, R7, R12 ;  /* 0x00000007110c7224 */ /* 0x000fe400078e020c */
[----:B------:R-:W-:Y:S02]  /*2650*/  IMAD R10, R10, UR4, RZ ;  /* 0x000000040a0a7c24 */ /* 0x000fe4000f8e02ff */
[----:B------:R-:W-:Y:S01]  /*2660*/  IMAD.WIDE.U32 R94, R3, UR4, R94 ;  /* 0x00000004035e7c25 */ /* 0x000fe2000f8e005e */
[----:B------:R-:W-:-:S02]  /*2670*/  IADD3.X R88, R89, R9, R12, P0, !PT ;  /* 0x0000000959587210 */ /* 0x000fc400007fe40c */
[----:B------:R-:W-:Y:S01]  /*2680*/  ISETP.GE.AND P0, PT, R18, R13, PT ;  /* 0x0000000d1200720c */ /* 0x000fe20003f06270 */
[----:B------:R-:W-:Y:S02]  /*2690*/  IMAD R3, R3, UR5, R10 ;  /* 0x0000000503037c24 */ /* 0x000fe4000f8e020a */
[-C--:B0-----:R-:W-:Y:S01]  /*26a0*/  IMAD R8, R143, R4.reuse, RZ ;  /* 0x000000048f087224 */ /* 0x081fe200078e02ff */
[----:B------:R-:W-:Y:S01]  /*26b0*/  SEL R9, R13, RZ, P0 ;  /* 0x000000ff0d097207 */ /* 0x000fe20000000000 */
[----:B------:R-:W-:-:S04]  /*26c0*/  IMAD.WIDE.U32 R100, R17, R4, R22 ;  /* 0x0000000411647225 */ /* 0x000fc800078e0016 */
[----:B------:R-:W-:Y:S01]  /*26d0*/  IMAD R21, R17, R5, R8 ;  /* 0x0000000511157224 */ /* 0x000fe200078e0208 */
[----:B------:R-:W-:Y:S01]  /*26e0*/  SEL R8, R13, RZ, P1 ;  /* 0x000000ff0d087207 */ /* 0x000fe20000800000 */
[----:B------:R-:W-:-:S04]  /*26f0*/  IMAD.WIDE.U32 R102, R17, R4, R18 ;  /* 0x0000000411667225 */ /* 0x000fc800078e0012 */
[----:B------:R-:W-:Y:S02]  /*2700*/  IMAD.IADD R10, R185, 0x1, R8 ;  /* 0x00000001b90a7824 */ /* 0x000fe400078e0208 */
[----:B------:R-:W-:Y:S02]  /*2710*/  IMAD.IADD R9, R18, 0x1, R9 ;  /* 0x0000000112097824 */ /* 0x000fe400078e0209 */
[----:B------:R-:W-:Y:S01]  /*2720*/  IMAD.IADD R101, R101, 0x1, R21 ;  /* 0x0000000165657824 */ /* 0x000fe200078e0215 */
[----:B------:R-:W-:Y:S01]  /*2730*/  SHF.R.S32.HI R15, RZ, 0x1f, R10 ;  /* 0x0000001fff0f7819 */ /* 0x000fe2000001140a */
[----:B------:R-:W-:Y:S01]  /*2740*/  IMAD.IADD R103, R21, 0x1, R103 ;  /* 0x0000000115677824 */ /* 0x000fe200078e0267 */
[----:B------:R-:W-:Y:S02]  /*2750*/  SHF.R.S32.HI R21, RZ, 0x1f, R20 ;  /* 0x0000001fff157819 */ /* 0x000fe40000011414 */
[----:B------:R-:W-:Y:S02]  /*2760*/  SHF.R.S32.HI R8, RZ, 0x1f, R9 ;  /* 0x0000001fff087819 */ /* 0x000fe40000011409 */
[----:B------:R-:W-:-:S02]  /*2770*/  LEA.HI R32, R21, R20, RZ, 0x3 ;  /* 0x0000001415207211 */ /* 0x000fc400078f18ff */
[----:B------:R-:W-:Y:S02]  /*2780*/  LEA.HI R12, R15, R10, RZ, 0x3 ;  /* 0x0000000a0f0c7211 */ /* 0x000fe400078f18ff */
[----:B------:R-:W-:Y:S02]  /*2790*/  LEA.HI R21, R21, R20, RZ, 0x6 ;  /* 0x0000001415157211 */ /* 0x000fe400078f30ff */
[----:B------:R-:W-:Y:S02]  /*27a0*/  LEA.HI R10, R15, R10, RZ, 0x6 ;  /* 0x0000000a0f0a7211 */ /* 0x000fe400078f30ff */
[CC--:B------:R-:W-:Y:S01]  /*27b0*/  LEA.HI R14, R8.reuse, R9.reuse, RZ, 0x3 ;  /* 0x00000009080e7211 */ /* 0x0c0fe200078f18ff */
[----:B------:R-:W-:Y:S01]  /*27c0*/  IMAD.SHL.U32 R27, R21, 0x80, RZ ;  /* 0x00000080151b7824 */ /* 0x000fe200078e00ff */
[----:B------:R-:W-:Y:S01]  /*27d0*/  LEA.HI R8, R8, R9, RZ, 0x6 ;  /* 0x0000000908087211 */ /* 0x000fe200078f30ff */
[----:B------:R-:W-:Y:S01]  /*27e0*/  IMAD.SHL.U32 R20, R10, 0x80, RZ ;  /* 0x000000800a147824 */ /* 0x000fe200078e00ff */
[----:B------:R-:W-:-:S02]  /*27f0*/  LOP3.LUT R21, R194, 0x38, R14, 0xf8, !PT ;  /* 0x00000038c2157812 */ /* 0x000fc400078ef80e */
[----:B------:R-:W-:Y:S01]  /*2800*/  LOP3.LUT R28, R194, 0x38, R12, 0xf8, !PT ;  /* 0x00000038c21c7812 */ /* 0x000fe200078ef80c */
[----:B------:R-:W-:Y:S01]  /*2810*/  IMAD.SHL.U32 R9, R8, 0x80, RZ ;  /* 0x0000008008097824 */ /* 0x000fe200078e00ff */
[----:B------:R-:W-:Y:S02]  /*2820*/  LOP3.LUT R138, R21, R30, RZ, 0x3c, !PT ;  /* 0x0000001e158a7212 */ /* 0x000fe400078e3cff */
[----:B------:R-:W-:Y:S02]  /*2830*/  LOP3.LUT R21, R20, 0xffffe000, RZ, 0xc0, !PT ;  /* 0xffffe00014157812 */ /* 0x000fe400078ec0ff */
[----:B------:R-:W2:Y:S01]  /*2840*/  LDL R20, [R1+0x44] ;  /* 0x0000440001147983 */ /* 0x000ea20000100800 */
[----:B------:R-:W-:Y:S02]  /*2850*/  LOP3.LUT R9, R9, 0xffffe000, RZ, 0xc0, !PT ;  /* 0xffffe00009097812 */ /* 0x000fe400078ec0ff */
[----:B------:R-:W-:Y:S02]  /*2860*/  LOP3.LUT R8, R195, 0x38, R14, 0xf8, !PT ;  /* 0x00000038c3087812 */ /* 0x000fe400078ef80e */
[----:B------:R-:W-:Y:S01]  /*2870*/  IADD3 R138, R138, R9, R198 ;  /* 0x000000098a8a7210 */ /* 0x000fe20007ffe0c6 */
[----:B------:R-:W-:Y:S01]  /*2880*/  IMAD R140, R196, 0x200, R9 ;  /* 0x00000200c48c7824 */ /* 0x000fe200078e0209 */
[----:B-----5:R-:W-:-:S02]  /*2890*/  SHF.R.S32.HI R9, RZ, 0x1f, R141 ;  /* 0x0000001fff097819 */ /* 0x020fc4000001148d */
[----:B------:R-:W-:Y:S02]  /*28a0*/  LOP3.LUT R29, R194, 0x38, R32, 0xf8, !PT ;  /* 0x00000038c21d7812 */ /* 0x000fe400078ef820 */
[----:B------:R-:W-:Y:S01]  /*28b0*/  LOP3.LUT R15, R8, R197, RZ, 0x3c, !PT ;  /* 0x000000c5080f7212 */ /* 0x000fe200078e3cff */
[----:B------:R-:W-:Y:S01]  /*28c0*/  IMAD R8, R9, R104, RZ ;  /* 0x0000006809087224 */ /* 0x000fe200078e02ff */
[-C--:B------:R-:W-:Y:S02]  /*28d0*/  LOP3.LUT R28, R28, R30.reuse, RZ, 0x3c, !PT ;  /* 0x0000001e1c1c7212 */ /* 0x080fe400078e3cff */
[----:B------:R-:W-:Y:S02]  /*28e0*/  LOP3.LUT R27, R27, 0xffffe000, RZ, 0xc0, !PT ;  /* 0xffffe0001b1b7812 */ /* 0x000fe400078ec0ff */
[----:B------:R-:W-:Y:S01]  /*28f0*/  LOP3.LUT R29, R29, R30, RZ, 0x3c, !PT ;  /* 0x0000001e1d1d7212 */ /* 0x000fe200078e3cff */
[----:B------:R-:W-:Y:S01]  /*2900*/  IMAD R139, R196, 0x200, R21 ;  /* 0x00000200c48b7824 */ /* 0x000fe200078e0215 */
[----:B------:R-:W-:Y:S01]  /*2910*/  IADD3 R136, R28, R21, R198 ;  /* 0x000000151c887210 */ /* 0x000fe20007ffe0c6 */
[----:B------:R-:W-:Y:S01]  /*2920*/  IMAD R21, R141, R105, R8 ;  /* 0x000000698d157224 */ /* 0x000fe200078e0208 */
[----:B------:R-:W-:Y:S01]  /*2930*/  SHF.L.U64.HI R128, R104, 0x7, R105 ;  /* 0x0000000768807819 */ /* 0x000fe20000010269 */
[C---:B------:R-:W-:Y:S01]  /*2940*/  IMAD.SHL.U32 R31, R6.reuse, 0x80, RZ ;  /* 0x00000080061f7824 */ /* 0x040fe200078e00ff */
[----:B------:R-:W-:Y:S01]  /*2950*/  IADD3 R135, R29, R27, R198 ;  /* 0x0000001b1d877210 */ /* 0x000fe20007ffe0c6 */
[C---:B------:R-:W-:Y:S01]  /*2960*/  IMAD.SHL.U32 R133, R6.reuse, 0x40, RZ ;  /* 0x0000004006857824 */ /* 0x040fe200078e00ff */
[--C-:B------:R-:W-:Y:S01]  /*2970*/  SHF.L.U64.HI R123, R6, 0x7, R7.reuse ;  /* 0x00000007067b7819 */ /* 0x100fe20000010207 */
[----:B------:R-:W-:Y:S01]  /*2980*/  IMAD.SHL.U32 R30, R104, 0x80, RZ ;  /* 0x00000080681e7824 */ /* 0x000fe200078e00ff */
[----:B------:R-:W-:Y:S01]  /*2990*/  SHF.L.U64.HI R132, R6, 0x6, R7 ;  /* 0x0000000606847819 */ /* 0x000fe20000010207 */
[----:B------:R-:W-:Y:S01]  /*29a0*/  IMAD.WIDE.U32 R96, R141, R104, R96 ;  /* 0x000000688d607225 */ /* 0x000fe200078e0060 */
[----:B------:R-:W-:-:S02]  /*29b0*/  SHF.L.U64.HI R105, R104, 0x6, R105 ;  /* 0x0000000668697819 */ /* 0x000fc40000010269 */
[C---:B------:R-:W-:Y:S01]  /*29c0*/  SHF.L.U64.HI R129, R4.reuse, 0x7, R5 ;  /* 0x0000000704817819 */ /* 0x040fe20000010205 */
[----:B------:R-:W-:Y:S01]  /*29d0*/  IMAD.WIDE.U32 R98, R141, R104, R98 ;  /* 0x000000688d627225 */ /* 0x000fe200078e0062 */
[----:B------:R-:W-:Y:S02]  /*29e0*/  SHF.L.U64.HI R29, R4, 0x6, R5 ;  /* 0x00000006041d7819 */ /* 0x000fe40000010205 */
[----:B------:R-:W-:Y:S01]  /*29f0*/  IADD3 R118, P4, R17, R118, RZ ;  /* 0x0000007611767210 */ /* 0x000fe20007f9e0ff */
[----:B------:R-:W-:Y:S01]  /*2a00*/  IMAD.SHL.U32 R106, R104, 0x40, RZ ;  /* 0x00000040686a7824 */ /* 0x000fe200078e00ff */
[----:B------:R-:W-:Y:S01]  /*2a10*/  LOP3.LUT R26, R195, 0x38, R32, 0xf8, !PT ;  /* 0x00000038c31a7812 */ /* 0x000fe200078ef820 */
[-C--:B------:R-:W-:Y:S01]  /*2a20*/  IMAD R6, R9, R4.reuse, RZ ;  /* 0x0000000409067224 */ /* 0x080fe200078e02ff */
[----:B------:R-:W-:Y:S01]  /*2a30*/  LOP3.LUT R10, R195, 0x38, R12, 0xf8, !PT ;  /* 0x00000038c30a7812 */ /* 0x000fe200078ef80c */
[----:B------:R-:W-:Y:S01]  /*2a40*/  IMAD.SHL.U32 R28, R4, 0x80, RZ ;  /* 0x00000080041c7824 */ /* 0x000fe200078e00ff */
[-C--:B------:R-:W-:Y:S01]  /*2a50*/  LOP3.LUT R26, R26, R197.reuse, RZ, 0x3c, !PT ;  /* 0x000000c51a1a7212 */ /* 0x080fe200078e3cff */
[----:B------:R-:W-:Y:S01]  /*2a60*/  IMAD.WIDE.U32 R100, R141, R4, R100 ;  /* 0x000000048d647225 */ /* 0x000fe200078e0064 */
[----:B------:R-:W-:-:S03]  /*2a70*/  LOP3.LUT R10, R10, R197, RZ, 0x3c, !PT ;  /* 0x000000c50a0a7212 */ /* 0x000fc600078e3cff */
[----:B------:R-:W-:-:S04]  /*2a80*/  IMAD.WIDE.U32 R102, R141, R4, R102 ;  /* 0x000000048d667225 */ /* 0x000fc800078e0066 */
[----:B------:R-:W-:Y:S01]  /*2a90*/  IMAD.SHL.U32 R104, R4, 0x40, RZ ;  /* 0x0000004004687824 */ /* 0x000fe200078e00ff */
[----:B------:R-:W-:Y:S01]  /*2aa0*/  LOP3.LUT R4, R195, 0x18, R18, 0xf8, !PT ;  /* 0x00000018c3047812 */ /* 0x000fe200078ef812 */
[----:B------:R-:W-:Y:S02]  /*2ab0*/  IMAD R137, R196, 0x200, R27 ;  /* 0x00000200c4897824 */ /* 0x000fe400078e021b */
[----:B------:R-:W-:Y:S01]  /*2ac0*/  IMAD.MOV.U32 R122, RZ, RZ, 0x20 ;  /* 0x00000020ff7a7424 */ /* 0x000fe200078e00ff */
[----:B------:R-:W-:Y:S01]  /*2ad0*/  LOP3.LUT R27, R4, R197, RZ, 0x3c, !PT ;  /* 0x000000c5041b7212 */ /* 0x000fe200078e3cff */
[----:B------:R-:W-:Y:S01]  /*2ae0*/  IMAD.X R119, R0, 0x1, R143, P4 ;  /* 0x0000000100777824 */ /* 0x000fe200020e068f */
[----:B------:R-:W-:Y:S01]  /*2af0*/  SEL R0, RZ, 0x20, P2 ;  /* 0x00000020ff007807 */ /* 0x000fe20001000000 */
[----:B------:R-:W-:Y:S01]  /*2b00*/  IMAD.IADD R140, R140, 0x1, R15 ;  /* 0x000000018c8c7824 */ /* 0x000fe200078e020f */
[----:B------:R-:W-:Y:S01]  /*2b10*/  SHF.R.S32.HI R112, RZ, 0x3, R14 ;  /* 0x00000003ff707819 */ /* 0x000fe2000001140e */
[----:B------:R-:W-:Y:S01]  /*2b20*/  IMAD.SHL.U32 R120, R13, 0x2, RZ ;  /* 0x000000020d787824 */ /* 0x000fe200078e00ff */
[----:B------:R-:W-:Y:S01]  /*2b30*/  SHF.R.S32.HI R111, RZ, 0x3, R12 ;  /* 0x00000003ff6f7819 */ /* 0x000fe2000001140c */
[----:B------:R-:W-:Y:S01]  /*2b40*/  IMAD R15, R141, R5, R6 ;  /* 0x000000058d0f7224 */ /* 0x000fe200078e0206 */
[----:B------:R-:W-:Y:S01]  /*2b50*/  LOP3.LUT R13, R12, 0xfffffff8, RZ, 0xc0, !PT ;  /* 0xfffffff80c0d7812 */ /* 0x000fe200078ec0ff */
[----:B------:R-:W-:Y:S01]  /*2b60*/  IMAD R27, R196, 0x200, R27 ;  /* 0x00000200c41b7824 */ /* 0x000fe200078e021b */
[----:B------:R-:W-:-:S02]  /*2b70*/  LOP3.LUT R14, R14, 0xfffffff8, RZ, 0xc0, !PT ;  /* 0xfffffff80e0e7812 */ /* 0x000fc400078ec0ff */
[----:B------:R-:W-:Y:S02]  /*2b80*/  LOP3.LUT R12, R32, 0xfffffff8, RZ, 0xc0, !PT ;  /* 0xfffffff8200c7812 */ /* 0x000fe400078ec0ff */
[----:B------:R-:W-:Y:S01]  /*2b90*/  LOP3.LUT R0, R11, R0, RZ, 0xfc, !PT ;  /* 0x000000000b007212 */ /* 0x000fe200078efcff */
[----:B------:R-:W-:Y:S01]  /*2ba0*/  IMAD.IADD R137, R137, 0x1, R26 ;  /* 0x0000000189897824 */ /* 0x000fe200078e021a */
[----:B------:R-:W-:Y:S01]  /*2bb0*/  SHF.R.S32.HI R145, RZ, 0x1f, R214 ;  /* 0x0000001fff917819 */ /* 0x000fe200000114d6 */
[----:B------:R-:W-:Y:S01]  /*2bc0*/  IMAD.IADD R139, R139, 0x1, R10 ;  /* 0x000000018b8b7824 */ /* 0x000fe200078e020a */
[----:B------:R-:W-:Y:S01]  /*2bd0*/  LEA.HI R148, R148, 0x8, RZ, 0x19 ;  /* 0x0000000894947811 */ /* 0x000fe200078fc8ff */
[----:B------:R-:W-:Y:S01]  /*2be0*/  IMAD.IADD R26, R97, 0x1, R21 ;  /* 0x00000001611a7824 */ /* 0x000fe200078e0215 */
[----:B------:R-:W-:Y:S01]  /*2bf0*/  SHF.R.S32.HI R110, RZ, 0x3, R32 ;  /* 0x00000003ff6e7819 */ /* 0x000fe20000011420 */
[----:B------:R-:W-:Y:S01]  /*2c00*/  IMAD.IADD R21, R21, 0x1, R99 ;  /* 0x0000000115157824 */ /* 0x000fe200078e0263 */
[----:B------:R-:W-:Y:S01]  /*2c10*/  LOP3.LUT R11, R11, 0x1, RZ, 0xc0, !PT ;  /* 0x000000010b0b7812 */ /* 0x000fe200078ec0ff */
[----:B------:R-:W-:Y:S01]  /*2c20*/  IMAD.IADD R5, R95, 0x1, R3 ;  /* 0x000000015f057824 */ /* 0x000fe200078e0203 */
[----:B------:R-:W-:-:S02]  /*2c30*/  SHF.R.S32.HI R109, RZ, 0x1f, R14 ;  /* 0x0000001fff6d7819 */ /* 0x000fc4000001140e */
[----:B------:R-:W-:Y:S02]  /*2c40*/  SHF.R.S32.HI R108, RZ, 0x1f, R13 ;  /* 0x0000001fff6c7819 */ /* 0x000fe4000001140d */
[----:B------:R-:W-:Y:S02]  /*2c50*/  SHF.R.S32.HI R107, RZ, 0x1f, R12 ;  /* 0x0000001fff6b7819 */ /* 0x000fe4000001140c */
[C---:B------:R-:W-:Y:S02]  /*2c60*/  LOP3.LUT R10, R0.reuse, 0x2, RZ, 0xc0, !PT ;  /* 0x00000002000a7812 */ /* 0x040fe400078ec0ff */
[C---:B------:R-:W-:Y:S02]  /*2c70*/  LOP3.LUT R9, R0.reuse, 0x4, RZ, 0xc0, !PT ;  /* 0x0000000400097812 */ /* 0x040fe400078ec0ff */
[C---:B------:R-:W-:Y:S02]  /*2c80*/  LOP3.LUT R8, R0.reuse, 0x8, RZ, 0xc0, !PT ;  /* 0x0000000800087812 */ /* 0x040fe400078ec0ff */
[----:B------:R-:W-:-:S02]  /*2c90*/  LOP3.LUT R7, R0, 0x10, RZ, 0xc0, !PT ;  /* 0x0000001000077812 */ /* 0x000fc400078ec0ff */
[----:B------:R-:W-:Y:S02]  /*2ca0*/  LOP3.LUT R6, R0, 0x20, RZ, 0xc0, !PT ;  /* 0x0000002000067812 */ /* 0x000fe400078ec0ff */
[----:B--2---:R-:W-:-:S04]  /*2cb0*/  LOP3.LUT P3, RZ, R20, 0x4, RZ, 0xc0, !PT ;  /* 0x0000000414ff7812 */ /* 0x004fc8000786c0ff */
[----:B------:R-:W-:Y:S01]  /*2cc0*/  SEL R122, R122, 0xffffffe0, !P3 ;  /* 0xffffffe07a7a7807 */ /* 0x000fe20005800000 */
[----:B------:R-:W-:Y:S02]  /*2cd0*/  IMAD.IADD R20, R101, 0x1, R15 ;  /* 0x0000000165147824 */ /* 0x000fe400078e020f */
[----:B------:R-:W-:Y:S02]  /*2ce0*/  IMAD.IADD R15, R15, 0x1, R103 ;  /* 0x000000010f0f7824 */ /* 0x000fe400078e0267 */
[----:B------:R-:W-:-:S07]  /*2cf0*/  IMAD.IADD R134, R122, 0x1, R27 ;  /* 0x000000017a867824 */ /* 0x000fce00078e021b */
.L_x_2593:
[----:B0-2---:R-:W2:Y:S01]  /*2d00*/  LDL.LU R33, [R1+0x10] ;  /* 0x0000100001217983 */ /* 0x005ea20000300800 */
[----:B------:R-:W-:Y:S01]  /*2d10*/  VIADD R32, R24, 0xffffffff ;  /* 0xffffffff18207836 */ /* 0x000fe20000000000 */
[----:B------:R-:W0:Y:S01]  /*2d20*/  LDC.64 R114, c[0x0][0x2e8] ;  /* 0x0000ba00ff727b82 */ /* 0x000e220000000a00 */
[----:B------:R-:W-:Y:S01]  /*2d30*/  IMAD R43, R16, 0x6000, R27 ;  /* 0x00006000102b7824 */ /* 0x000fe200078e021b */
[----:B------:R-:W-:Y:S05]  /*2d40*/  YIELD ;  /* 0x0000000000007946 */ /* 0x000fea0003800000 */
[----:B------:R-:W-:Y:S01]  /*2d50*/  SHF.R.S32.HI R34, RZ, 0x1f, R32 ;  /* 0x0000001fff227819 */ /* 0x000fe20000011420 */
[-C--:B------:R-:W-:Y:S01]  /*2d60*/  IMAD R0, R123, R32.reuse, RZ ;  /* 0x000000207b007224 */ /* 0x080fe200078e02ff */
[----:B------:R-:W1:Y:S01]  /*2d70*/  LDC R117, c[0x0][0x3f4] ;  /* 0x0000fd00ff757b82 */ /* 0x000e620000000800 */
[----:B------:R-:W-:Y:S01]  /*2d80*/  IMAD.WIDE.U32 R124, R31, R32, RZ ;  /* 0x000000201f7c7225 */ /* 0x000fe200078e00ff */
[----:B------:R-:W-:Y:S03]  /*2d90*/  BSSY B0, `(.L_x_2494) ;  /* 0x00007b4000007945 */ /* 0x000fe60003800000 */
[----:B------:R-:W-:Y:S01]  /*2da0*/  IMAD R3, R34, R31, R0 ;  /* 0x0000001f22037224 */ /* 0x000fe200078e0200 */
[CC--:B------:R-:W-:Y:S01]  /*2db0*/  IADD3 R0, P3, P4, R90.reuse, R124.reuse, R133 ;  /* 0x0000007c5a007210 */ /* 0x0c0fe20007c7e085 */
[----:B------:R-:W-:Y:S01]  /*2dc0*/  IMAD R43, R43, 0x2, R116 ;  /* 0x000000022b2b7824 */ /* 0x000fe200078e0274 */
[----:B------:R-:W-:Y:S01]  /*2dd0*/  IADD3 R4, P5, R90, R124, RZ ;  /* 0x0000007c5a047210 */ /* 0x000fe20007fbe0ff */
[----:B------:R-:W-:-:S04]  /*2de0*/  IMAD.IADD R84, R125, 0x1, R3 ;  /* 0x000000017d547824 */ /* 0x000fc800078e0203 */
[----:B------:R-:W-:Y:S01]  /*2df0*/  IMAD.X R24, R84, 0x1, R88, P5 ;  /* 0x0000000154187824 */ /* 0x000fe200028e0658 */
[----:B------:R-:W-:Y:S02]  /*2e00*/  IADD3.X R3, R88, R84, R132, P3, P4 ;  /* 0x0000005458037210 */ /* 0x000fe40001fe8484 */
[----:B------:R-:W-:Y:S02]  /*2e10*/  ISETP.GT.AND P3, PT, R32, R121, PT ;  /* 0x000000792000720c */ /* 0x000fe40003f64270 */
[-C--:B0-----:R-:W-:Y:S02]  /*2e20*/  LEA R44, P2, R4, R114.reuse, 0x1 ;  /* 0x00000072042c7211 */ /* 0x081fe400078408ff */
[----:B------:R-:W-:Y:S02]  /*2e30*/  LEA R40, P5, R0, R114, 0x1 ;  /* 0x0000007200287211 */ /* 0x000fe400078a08ff */
[----:B------:R-:W-:Y:S01]  /*2e40*/  LEA.HI.X R45, R4, R115, R24, 0x1, P2 ;  /* 0x00000073042d7211 */ /* 0x000fe200010f0c18 */
[----:B------:R-:W-:Y:S01]  /*2e50*/  IMAD.MOV.U32 R24, RZ, RZ, R32 ;  /* 0x000000ffff187224 */ /* 0x000fe200078e0020 */
[----:B-1----:R-:W-:-:S02]  /*2e60*/  ISETP.GE.AND P2, PT, R117, 0x1, PT ;  /* 0x000000017500780c */ /* 0x002fc40003f46270 */
[----:B------:R-:W-:Y:S01]  /*2e70*/  LEA.HI.X R41, R0, R115, R3, 0x1, P5 ;  /* 0x0000007300297211 */ /* 0x000fe200028f0c03 */
[----:B------:R-:W-:-:S04]  /*2e80*/  IMAD R3, R16, 0x6000, R134 ;  /* 0x0000600010037824 */ /* 0x000fc800078e0286 */
[----:B------:R-:W-:Y:S01]  /*2e90*/  IMAD R42, R3, 0x2, R116 ;  /* 0x00000002032a7824 */ /* 0x000fe200078e0274 */
[----:B--2---:R-:W-:-:S04]  /*2ea0*/  LOP3.LUT R33, R33, 0xfffffffd, RZ, 0xc0, !PT ;  /* 0xfffffffd21217812 */ /* 0x004fc800078ec0ff */
[----:B------:R-:W-:-:S05]  /*2eb0*/  @P3 LOP3.LUT R33, R33, 0x2, RZ, 0xfc, !PT ;  /* 0x0000000221213812 */ /* 0x000fca00078efcff */
[----:B------:R0:W-:Y:S01]  /*2ec0*/  STL [R1+0x10], R33 ;  /* 0x0000102101007387 */ /* 0x0001e20000100800 */
[----:B------:R-:W-:Y:S05]  /*2ed0*/  @!P2 BRA `(.L_x_2495) ;  /* 0x00000074009ca947 */ /* 0x000fea0003800000 */
[----:B------:R-:W-:Y:S01]  /*2ee0*/  ULDC.U8 UR4, c[0x0][0x410] ;  /* 0x0001040000047ab9 */ /* 0x000fe20000000000 */
[-C--:B------:R-:W-:Y:S01]  /*2ef0*/  IMAD R3, R128, R32.reuse, RZ ;  /* 0x0000002080037224 */ /* 0x080fe200078e02ff */
[----:B------:R-:W-:Y:S01]  /*2f00*/  ISETP.NE.AND P2, PT, RZ, UR4, PT ;  /* 0x00000004ff007c0c */ /* 0x000fe2000bf45270 */
[----:B0-----:R-:W-:Y:S02]  /*2f10*/  IMAD R33, R129, R32, RZ ;  /* 0x0000002081217224 */ /* 0x001fe400078e02ff */
        /* <DEDUP_REMOVED lines=65> */
.L_x_2498:
[----:B------:R-:W-:Y:S05]  /*3330*/  BSYNC B1 ;  /* 0x0000000000017941 */ /* 0x000fea0003800000 */
.L_x_2497:
        /* <DEDUP_REMOVED lines=54> */
.L_x_2500:
[----:B------:R-:W-:Y:S05]  /*36a0*/  BSYNC B1 ;  /* 0x0000000000017941 */ /* 0x000fea0003800000 */
.L_x_2499:
        /* <DEDUP_REMOVED lines=14> */
[----:B------:R-:W-:-:S03]  /*3790*/  IMAD.MOV.U32 R3, RZ, RZ, R75 ;  /* 0x000000ffff037224 */ /* 0x000fc600078e004b */
[----:B------:R-:W-:Y:S01]  /*37a0*/  PRMT R163, R163, 0x5410, R0 ;  /* 0x00005410a3a37816 */ /* 0x000fe20000000000 */
[----:B------:R-:W-:Y:S01]  /*37b0*/  IMAD.MOV.U32 R0, RZ, RZ, R78 ;  /* 0x000000ffff007224 */ /* 0x000fe200078e004e */
[----:B------:R-:W-:Y:S01]  /*37c0*/  PRMT R162, R162, 0x5410, R3 ;  /* 0x00005410a2a27816 */ /* 0x000fe20000000003 */
[----:B------:R-:W-:Y:S01]  /*37d0*/  IMAD.MOV.U32 R3, RZ, RZ, R79 ;  /* 0x000000ffff037224 */ /* 0x000fe200078e004f */
[----:B------:R-:W-:Y:S02]  /*37e0*/  UISETP.NE.AND UP0, UPT, UR4, 0x3, UPT ;  /* 0x000000030400788c */ /* 0x000fe4000bf05270 */
[----:B------:R-:W-:Y:S01]  /*37f0*/  PRMT R164, R164, 0x5410, R0 ;  /* 0x00005410a4a47816 */ /* 0x000fe20000000000 */
[----:B------:R-:W-:Y:S01]  /*3800*/  IMAD.MOV.U32 R0, RZ, RZ, R124 ;  /* 0x000000ffff007224 */ /* 0x000fe200078e007c */
[----:B------:R-:W-:Y:S01]  /*3810*/  PRMT R163, R3, 0x7610, R163 ;  /* 0x0000761003a37816 */ /* 0x000fe200000000a3 */
[----:B------:R-:W-:Y:S01]  /*3820*/  IMAD.MOV.U32 R3, RZ, RZ, R125 ;  /* 0x000000ffff037224 */ /* 0x000fe200078e007d */
[----:B------:R-:W-:-:S02]  /*3830*/  PLOP3.LUT P2, PT, PT, PT, UP0, 0x80, 0x0 ;  /* 0x000000000000781c */ /* 0x000fc40003f4f008 */
[----:B------:R-:W-:Y:S01]  /*3840*/  PRMT R142, R142, 0x5410, R0 ;  /* 0x000054108e8e7816 */ /* 0x000fe20000000000 */
[----:B------:R-:W-:Y:S01]  /*3850*/  IMAD.MOV.U32 R0, RZ, RZ, R69 ;  /* 0x000000ffff007224 */ /* 0x000fe200078e0045 */
[----:B------:R-:W-:Y:S01]  /*3860*/  PRMT R144, R144, 0x5410, R3 ;  /* 0x0000541090907816 */ /* 0x000fe20000000003 */
        /* <DEDUP_REMOVED lines=64> */
.L_x_2501:
[----:B------:R-:W-:Y:S01]  /*3c70*/  IMAD R3, R16, 0x8, R2 ;  /* 0x0000000810037824 */ /* 0x000fe200078e0202 */
[----:B------:R-:W-:Y:S01]  /*3c80*/  SHF.L.U32 R0, R188, 0x1f, RZ ;  /* 0x0000001fbc007819 */ /* 0x000fe200000006ff */
[----:B------:R-:W-:Y:S03]  /*3c90*/  BSSY B1, `(.L_x_2502) ;  /* 0x0000003000017945 */ /* 0x000fe60003800000 */
[----:B------:R-:W0:Y:S02]  /*3ca0*/  SYNCS.PHASECHK.TRANS64.TRYWAIT P5, [R3+URZ+0x34890], R0 ;  /* 0x03489000030075a7 */ /* 0x000e2400080a017f */
[----:B0-----:R-:W-:Y:S05]  /*3cb0*/  @!P5 BRA `(.L_x_2503) ;  /* 0x0000024800fcd947 */ /* 0x001fea0003800000 */
.L_x_2883:
[----:B------:R-:W-:Y:S05]  /*3cc0*/  BSYNC B1 ;  /* 0x0000000000017941 */ /* 0x000fea0003800000 */
.L_x_2502:
        /* <DEDUP_REMOVED lines=18> */
[----:B------:R-:W-:Y:S02]  /*3df0*/  LOP3.LUT R144, R33, 0xffff0000, RZ, 0xc0, !PT ;  /* 0xffff000021907812 */ /* 0x000fe400078ec0ff */
[C---:B------:R-:W-:Y:S01]  /*3e00*/  LOP3.LUT R142, R125.reuse, 0xffff0000, RZ, 0xc0, !PT ;  /* 0xffff00007d8e7812 */ /* 0x040fe200078ec0ff */
[----:B------:R-:W-:Y:S01]  /*3e10*/  IMAD.U32 R125, R125, 0x10000, RZ ;  /* 0x000100007d7d7824 */ /* 0x000fe200078e00ff */
[C---:B------:R-:W-:Y:S01]  /*3e20*/  LOP3.LUT R33, R82.reuse, 0xffff0000, RZ, 0xc0, !PT ;  /* 0xffff000052217812 */ /* 0x040fe200078ec0ff */
[----:B------:R-:W-:Y:S02]  /*3e30*/  IMAD.U32 R82, R82, 0x10000, RZ ;  /* 0x0001000052527824 */ /* 0x000fe400078e00ff */
[----:B------:R-:W-:-:S04]  /*3e40*/  FMUL.FTZ R124, R144, R142 ;  /* 0x0000008e907c7220 */ /* 0x000fc80000410000 */
[CC--:B------:R-:W-:Y:S01]  /*3e50*/  FFMA.FTZ R124, R127.reuse, R33.reuse, -R124 ;  /* 0x000000217f7c7223 */ /* 0x0c0fe2000001087c */
        /* <DEDUP_REMOVED lines=31> */
.L_x_2509:
[----:B------:R-:W-:Y:S05]  /*4050*/  BSYNC B3 ;  /* 0x0000000000037941 */ /* 0x000fea0003800000 */
.L_x_2508:
[----:B--2---:R1:W-:Y:S02]  /*4060*/  STG.E.128 desc[UR60][R44.64], R32 ;  /* 0x000000202c007986 */ /* 0x0043e4000c101d3c */
.L_x_2507:
[----:B------:R-:W-:Y:S05]  /*4070*/  BSYNC B2 ;  /* 0x0000000000027941 */ /* 0x000fea0003800000 */
.L_x_2506:
        /* <DEDUP_REMOVED lines=10> */
[----:B------:R-:W-:Y:S02]  /*4120*/  PRMT R82, R165, 0x5432, R82 ;  /* 0x00005432a5527816 */ /* 0x000fe40000000052 */
        /* <DEDUP_REMOVED lines=43> */
.L_x_2513:
[----:B------:R-:W-:Y:S05]  /*43e0*/  BSYNC B3 ;  /* 0x0000000000037941 */ /* 0x000fea0003800000 */
.L_x_2512:
[----:B--2---:R2:W-:Y:S02]  /*43f0*/  STG.E.128 desc[UR60][R44.64+0x40], R32 ;  /* 0x000040202c007986 */ /* 0x0045e4000c101d3c */
.L_x_2511:
[----:B------:R-:W-:Y:S05]  /*4400*/  BSYNC B2 ;  /* 0x0000000000027941 */ /* 0x000fea0003800000 */
.L_x_2510:
        /* <DEDUP_REMOVED lines=54> */
.L_x_2517:
[----:B------:R-:W-:Y:S05]  /*4770*/  BSYNC B3 ;  /* 0x0000000000037941 */ /* 0x000fea0003800000 */
.L_x_2516:
[----:B--2---:R3:W-:Y:S02]  /*4780*/  STG.E.128 desc[UR60][R44.64+0x80], R32 ;  /* 0x000080202c007986 */ /* 0x0047e4000c101d3c */
.L_x_2515:
[----:B------:R-:W-:Y:S05]  /*4790*/  BSYNC B2 ;  /* 0x0000000000027941 */ /* 0x000fea0003800000 */
.L_x_2514:
        /* <DEDUP_REMOVED lines=55> */
.L_x_2521:
[----:B------:R-:W-:Y:S05]  /*4b10*/  BSYNC B3 ;  /* 0x0000000000037941 */ /* 0x000fea0003800000 */
.L_x_2520:
[----:B--2---:R4:W-:Y:S02]  /*4b20*/  STG.E.128 desc[UR60][R44.64+0xc0], R32 ;  /* 0x0000c0202c007986 */ /* 0x0049e4000c101d3c */
.L_x_2519:
[----:B------:R-:W-:Y:S05]  /*4b30*/  BSYNC B2 ;  /* 0x0000000000027941 */ /* 0x000fea0003800000 */
.L_x_2518:
        /* <DEDUP_REMOVED lines=55> */
.L_x_2525:
[----:B------:R-:W-:Y:S05]  /*4eb0*/  BSYNC B3 ;  /* 0x0000000000037941 */ /* 0x000fea0003800000 */
.L_x_2524:
[----:B--2---:R1:W-:Y:S02]  /*4ec0*/  STG.E.128 desc[UR60][R44.64+0x100], R32 ;  /* 0x000100202c007986 */ /* 0x0043e4000c101d3c */
.L_x_2523:
[----:B------:R-:W-:Y:S05]  /*4ed0*/  BSYNC B2 ;  /* 0x0000000000027941 */ /* 0x000fea0003800000 */
.L_x_2522:
        /* <DEDUP_REMOVED lines=11> */
[----:B------:R-:W-:Y:S02]  /*4f90*/  PRMT R67, R158, 0x5432, R70 ;  /* 0x000054329e437816 */ /* 0x000fe40000000046 */
[----:B------:R-:W-:-:S02]  /*4fa0*/  LOP3.LUT R72, R33, 0xffff0000, RZ, 0xc0, !PT ;  /* 0xffff000021487812 */ /* 0x000fc400078ec0ff */
[----:B------:R-:W-:Y:S02]  /*4fb0*/  LOP3.LUT R70, R68, 0xffff0000, RZ, 0xc0, !PT ;  /* 0xffff000044467812 */ /* 0x000fe400078ec0ff */
        /* <DEDUP_REMOVED lines=21> */
[----:B------:R-:W-:Y:S02]  /*5110*/  IMAD.U32 R71, R68, 0x10000, RZ ;  /* 0x0001000044477824 */ /* 0x000fe400078e00ff */
        /* <DEDUP_REMOVED lines=16> */
.L_x_2527:
[----:B------:R-:W-:Y:S05]  /*5220*/  BSYNC B2 ;  /* 0x0000000000027941 */ /* 0x000fea0003800000 */
.L_x_2526:
[----:B--2---:R1:W-:Y:S02]  /*5230*/  STG.E.128 desc[UR60][R44.64+0x140], R32 ;  /* 0x000140202c007986 */ /* 0x0043e4000c101d3c */
.L_x_2505:
[----:B------:R-:W-:Y:S05]  /*5240*/  BSYNC B1 ;  /* 0x0000000000017941 */ /* 0x000fea0003800000 */
.L_x_2504:
        /* <DEDUP_REMOVED lines=53> */
.L_x_2532:
[----:B------:R-:W-:Y:S05]  /*55a0*/  BSYNC B2 ;  /* 0x0000000000027941 */ /* 0x000fea0003800000 */
.L_x_2531:
[----:B--2---:R1:W-:Y:S02]  /*55b0*/  STG.E.128 desc[UR60][R40.64], R32 ;  /* 0x0000002028007986 */ /* 0x0043e4000c101d3c */
.L_x_2530:
[----:B------:R-:W-:Y:S05]  /*55c0*/  BSYNC B1 ;  /* 0x0000000000017941 */ /* 0x000fea0003800000 */
.L_x_2529:
        /* <DEDUP_REMOVED lines=29> */
[C---:B------:R-:W-:Y:S01]  /*57a0*/  FFMA.FTZ R67, R61.reuse, R33, R67 ;  /* 0x000000213d437223 */ /* 0x040fe20000010043 */
[CC--:B------:R-:W-:Y:S01]  /*57b0*/  FMUL.FTZ R68, R34.reuse, R64.reuse ;  /* 0x0000004022447220 */ /* 0x0c0fe20000410000 */
[-C--:B------:R-:W-:Y:S01]  /*57c0*/  FMUL.FTZ R33, R34, R65.reuse ;  /* 0x0000004122217220 */ /* 0x080fe20000410000 */
[----:B------:R-:W-:Y:S01]  /*57d0*/  LOP3.LUT R156, R156, 0xffff0000, RZ, 0xc0, !PT ;  /* 0xffff00009c9c7812 */ /* 0x000fe200078ec0ff */
[----:B------:R-:W-:Y:S01]  /*57e0*/  IMAD.U32 R44, R44, 0x10000, RZ ;  /* 0x000100002c2c7824 */ /* 0x000fe200078e00ff */
[----:B------:R-:W-:Y:S01]  /*57f0*/  LOP3.LUT R58, R58, 0xffff0000, RZ, 0xc0, !PT ;  /* 0xffff00003a3a7812 */ /* 0x000fe200078ec0ff */
[C---:B------:R-:W-:Y:S01]  /*5800*/  FFMA.FTZ R68, R60.reuse, R65, -R68 ;  /* 0x000000413c447223 */ /* 0x040fe20000010844 */
[----:B------:R-:W-:Y:S01]  /*5810*/  FFMA.FTZ R33, R60, R64, R33 ;  /* 0x000000403c217223 */ /* 0x000fe20000010021 */
[C---:B------:R-:W-:Y:S01]  /*5820*/  FMUL.FTZ R34, R32.reuse, R45 ;  /* 0x0000002d20227220 */ /* 0x040fe20000410000 */
[----:B------:R-:W-:Y:S01]  /*5830*/  FFMA.FTZ R66, R61, R62, -R66 ;  /* 0x0000003e3d427223 */ /* 0x000fe20000010842 */
[----:B------:R-:W-:Y:S01]  /*5840*/  FMUL.FTZ R60, R59, R156 ;  /* 0x0000009c3b3c7220 */ /* 0x000fe20000410000 */
[----:B------:R-:W-:Y:S01]  /*5850*/  FMUL.FTZ R32, R32, R44 ;  /* 0x0000002c20207220 */ /* 0x000fe20000410000 */
[----:B------:R-:W-:-:S02]  /*5860*/  IMAD.U32 R35, R35, 0x10000, RZ ;  /* 0x0001000023237824 */ /* 0x000fc400078e00ff */
        /* <DEDUP_REMOVED lines=11> */
.L_x_2536:
[----:B------:R-:W-:Y:S05]  /*5920*/  BSYNC B2 ;  /* 0x0000000000027941 */ /* 0x000fea0003800000 */
.L_x_2535:
[----:B--2---:R1:W-:Y:S02]  /*5930*/  STG.E.128 desc[UR60][R40.64+0x40], R32 ;  /* 0x0000402028007986 */ /* 0x0043e4000c101d3c */
.L_x_2534:
[----:B------:R-:W-:Y:S05]  /*5940*/  BSYNC B1 ;  /* 0x0000000000017941 */ /* 0x000fea0003800000 */
.L_x_2533:
        /* <DEDUP_REMOVED lines=11> */
[----:B------:R-:W-:Y:S02]  /*5a00*/  PRMT R56, R153, 0x5410, R56 ;  /* 0x0000541099387816 */ /* 0x000fe40000000038 */
[----:B------:R-:W-:Y:S01]  /*5a10*/  PRMT R54, R152, 0x5410, R59 ;  /* 0x0000541098367816 */ /* 0x000fe2000000003b */
[----:B------:R-:W-:Y:S01]  /*5a20*/  IMAD.U32 R59, R33, 0x10000, RZ ;  /* 0x00010000213b7824 */ /* 0x000fe200078e00ff */
[----:B------:R-:W-:-:S02]  /*5a30*/  SHF.R.U32.HI R55, RZ, 0x10, R55 ;  /* 0x00000010ff377819 */ /* 0x000fc40000011637 */
[----:B------:R-:W-:Y:S02]  /*5a40*/  PRMT R153, R153, 0x5432, R58 ;  /* 0x0000543299997816 */ /* 0x000fe4000000003a */
[----:B------:R-:W-:Y:S01]  /*5a50*/  LOP3.LUT R57, R33, 0xffff0000, RZ, 0xc0, !PT ;  /* 0xffff000021397812 */ /* 0x000fe200078ec0ff */
[----:B------:R-:W-:Y:S01]  /*5a60*/  IMAD.U32 R33, R32, 0x10000, RZ ;  /* 0x0001000020217824 */ /* 0x000fe200078e00ff */
[C---:B------:R-:W-:Y:S01]  /*5a70*/  LOP3.LUT R62, R56.reuse, 0xffff0000, RZ, 0xc0, !PT ;  /* 0xffff0000383e7812 */ /* 0x040fe200078ec0ff */
[----:B------:R-:W-:Y:S01]  /*5a80*/  IMAD.U32 R56, R56, 0x10000, RZ ;  /* 0x0001000038387824 */ /* 0x000fe200078e00ff */
[C---:B------:R-:W-:Y:S01]  /*5a90*/  LOP3.LUT R58, R54.reuse, 0xffff0000, RZ, 0xc0, !PT ;  /* 0xffff0000363a7812 */ /* 0x040fe200078ec0ff */
[----:B------:R-:W-:Y:S01]  /*5aa0*/  IMAD.U32 R54, R54, 0x10000, RZ ;  /* 0x0001000036367824 */ /* 0x000fe200078e00ff */
[----:B------:R-:W-:Y:S01]  /*5ab0*/  PRMT R152, R152, 0x5432, R55 ;  /* 0x0000543298987816 */ /* 0x000fe20000000037 */
[----:B------:R-:W-:Y:S01]  /*5ac0*/  IMAD.U32 R55, R153, 0x10000, RZ ;  /* 0x0001000099377824 */ /* 0x000fe200078e00ff */
[----:B------:R-:W-:Y:S01]  /*5ad0*/  LOP3.LUT R45, R34, 0xffff0000, RZ, 0xc0, !PT ;  /* 0xffff0000222d7812 */ /* 0x000fe200078ec0ff */
[C---:B------:R-:W-:Y:S01]  /*5ae0*/  FMUL.FTZ R64, R57.reuse, R62 ;  /* 0x0000003e39407220 */ /* 0x040fe20000410000 */
[-C--:B------:R-:W-:Y:S01]  /*5af0*/  FMUL.FTZ R61, R57, R58.reuse ;  /* 0x0000003a393d7220 */ /* 0x080fe20000410000 */
[----:B------:R-:W-:Y:S01]  /*5b00*/  IMAD.U32 R60, R152, 0x10000, RZ ;  /* 0x00010000983c7824 */ /* 0x000fe200078e00ff */
[----:B------:R-:W-:Y:S01]  /*5b10*/  LOP3.LUT R34, R35, 0xffff0000, RZ, 0xc0, !PT ;  /* 0xffff000023227812 */ /* 0x000fe200078ec0ff */
[----:B------:R-:W-:Y:S01]  /*5b20*/  FMUL.FTZ R63, R45, R55 ;  /* 0x000000372d3f7220 */ /* 0x000fe20000410000 */
[----:B------:R-:W-:Y:S01]  /*5b30*/  LOP3.LUT R57, R32, 0xffff0000, RZ, 0xc0, !PT ;  /* 0xffff000020397812 */ /* 0x000fe200078ec0ff */
[----:B------:R-:W-:Y:S01]  /*5b40*/  FFMA.FTZ R32, R59, R58, -R64 ;  /* 0x0000003a3b207223 */ /* 0x000fe20000010840 */
[----:B------:R-:W-:Y:S01]  /*5b50*/  LOP3.LUT R153, R153, 0xffff0000, RZ, 0xc0, !PT ;  /* 0xffff000099997812 */ /* 0x000fe200078ec0ff */
[----:B------:R-:W-:Y:S01]  /*5b60*/  FFMA.FTZ R59, R59, R62, R61 ;  /* 0x0000003e3b3b7223 */ /* 0x000fe2000001003d */
[----:B------:R-:W-:Y:S01]  /*5b70*/  LOP3.LUT R152, R152, 0xffff0000, RZ, 0xc0, !PT ;  /* 0xffff000098987812 */ /* 0x000fe200078ec0ff */
[-C--:B------:R-:W-:Y:S01]  /*5b80*/  FMUL.FTZ R61, R45, R60.reuse ;  /* 0x0000003c2d3d7220 */ /* 0x080fe20000410000 */
[----:B------:R-:W-:Y:S01]  /*5b90*/  FFMA.FTZ R45, R44, R60, -R63 ;  /* 0x0000003c2c2d7223 */ /* 0x000fe2000001083f */
[----:B------:R-:W-:Y:S01]  /*5ba0*/  FMUL.FTZ R58, R34, R153 ;  /* 0x00000099223a7220 */ /* 0x000fe20000410000 */
[----:B------:R-:W-:-:S02]  /*5bb0*/  IMAD.U32 R35, R35, 0x10000, RZ ;  /* 0x0001000023237824 */ /* 0x000fc400078e00ff */
[----:B------:R-:W-:Y:S01]  /*5bc0*/  FMUL.FTZ R60, R34, R152 ;  /* 0x00000098223c7220 */ /* 0x000fe20000410000 */
[C---:B------:R-:W-:Y:S01]  /*5bd0*/  FMUL.FTZ R34, R57.reuse, R56 ;  /* 0x0000003839227220 */ /* 0x040fe20000410000 */
[----:B------:R-:W-:Y:S01]  /*5be0*/  FFMA.FTZ R44, R44, R55, R61 ;  /* 0x000000372c2c7223 */ /* 0x000fe2000001003d */
[----:B------:R-:W-:Y:S01]  /*5bf0*/  FMUL.FTZ R57, R57, R54 ;  /* 0x0000003639397220 */ /* 0x000fe20000410000 */
[----:B------:R-:W-:Y:S01]  /*5c00*/  FFMA.FTZ R58, R35, R152, -R58 ;  /* 0x00000098233a7223 */ /* 0x000fe2000001083a */
[----:B------:R-:W-:Y:S01]  /*5c10*/  FFMA.FTZ R34, R33, R54, -R34 ;  /* 0x0000003621227223 */ /* 0x000fe20000010822 */
[----:B------:R-:W-:Y:S01]  /*5c20*/  FFMA.FTZ R35, R35, R153, R60 ;  /* 0x0000009923237223 */ /* 0x000fe2000001003c */
[----:B------:R-:W-:Y:S01]  /*5c30*/  FFMA.FTZ R57, R33, R56, R57 ;  /* 0x0000003821397223 */ /* 0x000fe20000010039 */
[----:B------:R-:W-:Y:S02]  /*5c40*/  F2FP.BF16.F32.PACK_AB R44, R44, R45 ;  /* 0x0000002d2c2c723e */ /* 0x000fe400000010ff */
[----:B------:R-:W-:-:S02]  /*5c50*/  F2FP.BF16.F32.PACK_AB R33, R59, R32 ;  /* 0x000000203b21723e */ /* 0x000fc400000010ff */
[----:B------:R-:W-:Y:S01]  /*5c60*/  F2FP.BF16.F32.PACK_AB R32, R57, R34 ;  /* 0x000000223920723e */ /* 0x000fe200000010ff */
[----:B------:R-:W-:Y:S01]  /*5c70*/  IMAD.MOV.U32 R34, RZ, RZ, R44 ;  /* 0x000000ffff227224 */ /* 0x000fe200078e002c */
[----:B------:R-:W-:-:S07]  /*5c80*/  F2FP.BF16.F32.PACK_AB R35, R35, R58 ;  /* 0x0000003a2323723e */ /* 0x000fce00000010ff */
.L_x_2540:
[----:B------:R-:W-:Y:S05]  /*5c90*/  BSYNC B2 ;  /* 0x0000000000027941 */ /* 0x000fea0003800000 */
.L_x_2539:
[----:B--2---:R1:W-:Y:S02]  /*5ca0*/  STG.E.128 desc[UR60][R40.64+0x80], R32 ;  /* 0x0000802028007986 */ /* 0x0043e4000c101d3c */
.L_x_2538:
[----:B------:R-:W-:Y:S05]  /*5cb0*/  BSYNC B1 ;  /* 0x0000000000017941 */ /* 0x000fea0003800000 */
.L_x_2537:
        /* <DEDUP_REMOVED lines=26> */
[----:B------:R-:W-:Y:S01]  /*5e60*/  FFMA.FTZ R59, R50, R53, -R59 ;  /* 0x00000035323b7223 */ /* 0x000fe2000001083b */
[----:B------:R-:W-:-:S02]  /*5e70*/  IMAD.U32 R33, R32, 0x10000, RZ ;  /* 0x0001000020217824 */ /* 0x000fc400078e00ff */
[----:B------:R-:W-:Y:S01]  /*5e80*/  FMUL.FTZ R61, R52, R57 ;  /* 0x00000039343d7220 */ /* 0x000fe20000410000 */
[----:B------:R-:W-:Y:S01]  /*5e90*/  FFMA.FTZ R50, R50, R56, R51 ;  /* 0x0000003832327223 */ /* 0x000fe20000010033 */
[----:B------:R-:W-:Y:S01]  /*5ea0*/  LOP3.LUT R151, R151, 0xffff0000, RZ, 0xc0, !PT ;  /* 0xffff000097977812 */ /* 0x000fe200078ec0ff */
        /* <DEDUP_REMOVED lines=9> */
[----:B------:R-:W-:-:S02]  /*5f40*/  IMAD.U32 R35, R35, 0x10000, RZ ;  /* 0x0001000023237824 */ /* 0x000fc400078e00ff */
[C---:B------:R-:W-:Y:S01]  /*5f50*/  FMUL.FTZ R34, R32.reuse, R54 ;  /* 0x0000003620227220 */ /* 0x040fe20000410000 */
[----:B------:R-:W-:Y:S01]  /*5f60*/  FMUL.FTZ R51, R32, R45 ;  /* 0x0000002d20337220 */ /* 0x000fe20000410000 */
[----:B------:R-:W-:Y:S01]  /*5f70*/  F2FP.BF16.F32.PACK_AB R44, R44, R61 ;  /* 0x0000003d2c2c723e */ /* 0x000fe200000010ff */
[----:B------:R-:W-:Y:S01]  /*5f80*/  FFMA.FTZ R52, R35, R150, -R52 ;  /* 0x0000009623347223 */ /* 0x000fe20000010834 */
[C---:B------:R-:W-:Y:S01]  /*5f90*/  FFMA.FTZ R34, R33.reuse, R45, -R34 ;  /* 0x0000002d21227223 */ /* 0x040fe20000010822 */
[----:B------:R-:W-:Y:S01]  /*5fa0*/  FFMA.FTZ R51, R33, R54, R51 ;  /* 0x0000003621337223 */ /* 0x000fe20000010033 */
[----:B------:R-:W-:Y:S01]  /*5fb0*/  FFMA.FTZ R35, R35, R151, R56 ;  /* 0x0000009723237223 */ /* 0x000fe20000010038 */
[----:B------:R-:W-:-:S03]  /*5fc0*/  F2FP.BF16.F32.PACK_AB R33, R50, R59 ;  /* 0x0000003b3221723e */ /* 0x000fc600000010ff */
[----:B------:R-:W-:Y:S01]  /*5fd0*/  F2FP.BF16.F32.PACK_AB R32, R51, R34 ;  /* 0x000000223320723e */ /* 0x000fe200000010ff */
[----:B------:R-:W-:Y:S01]  /*5fe0*/  IMAD.MOV.U32 R34, RZ, RZ, R44 ;  /* 0x000000ffff227224 */ /* 0x000fe200078e002c */
[----:B------:R-:W-:-:S07]  /*5ff0*/  F2FP.BF16.F32.PACK_AB R35, R35, R52 ;  /* 0x000000342323723e */ /* 0x000fce00000010ff */
.L_x_2544:
[----:B------:R-:W-:Y:S05]  /*6000*/  BSYNC B2 ;  /* 0x0000000000027941 */ /* 0x000fea0003800000 */
.L_x_2543:
[----:B--2---:R1:W-:Y:S02]  /*6010*/  STG.E.128 desc[UR60][R40.64+0xc0], R32 ;  /* 0x0000c02028007986 */ /* 0x0043e4000c101d3c */
.L_x_2542:
[----:B------:R-:W-:Y:S05]  /*6020*/  BSYNC B1 ;  /* 0x0000000000017941 */ /* 0x000fea0003800000 */
.L_x_2541:
        /* <DEDUP_REMOVED lines=18> */
[C---:B------:R-:W-:Y:S01]  /*6150*/  LOP3.LUT R52, R50.reuse, 0xffff0000, RZ, 0xc0, !PT ;  /* 0xffff000032347812 */ /* 0x040fe200078ec0ff */
[----:B------:R-:W-:Y:S01]  /*6160*/  IMAD.U32 R51, R131, 0x10000, RZ ;  /* 0x0001000083337824 */ /* 0x000fe200078e00ff */
[----:B------:R-:W-:Y:S01]  /*6170*/  LOP3.LUT R48, R47, 0xffff0000, RZ, 0xc0, !PT ;  /* 0xffff00002f307812 */ /* 0x000fe200078ec0ff */
[----:B------:R-:W-:Y:S01]  /*6180*/  IMAD.U32 R50, R50, 0x10000, RZ ;  /* 0x0001000032327824 */ /* 0x000fe200078e00ff */
[----:B------:R-:W-:Y:S01]  /*6190*/  LOP3.LUT R45, R34, 0xffff0000, RZ, 0xc0, !PT ;  /* 0xffff0000222d7812 */ /* 0x000fe200078ec0ff */
[C---:B------:R-:W-:Y:S01]  /*61a0*/  IMAD.U32 R34, R35.reuse, 0x10000, RZ ;  /* 0x0001000023227824 */ /* 0x040fe200078e00ff */
[----:B------:R-:W-:Y:S01]  /*61b0*/  LOP3.LUT R46, R35, 0xffff0000, RZ, 0xc0, !PT ;  /* 0xffff0000232e7812 */ /* 0x000fe200078ec0ff */
[----:B------:R-:W-:Y:S01]  /*61c0*/  FMUL.FTZ R54, R43, R52 ;  /* 0x000000342b367220 */ /* 0x000fe20000410000 */
[----:B------:R-:W-:-:S02]  /*61d0*/  IMAD.U32 R35, R33, 0x10000, RZ ;  /* 0x0001000021237824 */ /* 0x000fc400078e00ff */
[-C--:B------:R-:W-:Y:S01]  /*61e0*/  FMUL.FTZ R43, R43, R48.reuse ;  /* 0x000000302b2b7220 */ /* 0x080fe20000410000 */
[----:B------:R-:W-:Y:S01]  /*61f0*/  FMUL.FTZ R55, R45, R51 ;  /* 0x000000332d377220 */ /* 0x000fe20000410000 */
[C---:B------:R-:W-:Y:S02]  /*6200*/  IMAD.U32 R33, R32.reuse, 0x10000, RZ ;  /* 0x0001000020217824 */ /* 0x040fe400078e00ff */
[C---:B------:R-:W-:Y:S01]  /*6210*/  FFMA.FTZ R54, R35.reuse, R48, -R54 ;  /* 0x0000003023367223 */ /* 0x040fe20000010836 */
[----:B------:R-:W-:Y:S01]  /*6220*/  FFMA.FTZ R53, R35, R52, R43 ;  /* 0x0000003423357223 */ /* 0x000fe2000001002b */
[----:B------:R-:W-:Y:S01]  /*6230*/  FMUL.FTZ R45, R45, R49 ;  /* 0x000000312d2d7220 */ /* 0x000fe20000410000 */
[----:B------:R-:W-:Y:S01]  /*6240*/  LOP3.LUT R131, R131, 0xffff0000, RZ, 0xc0, !PT ;  /* 0xffff000083837812 */ /* 0x000fe200078ec0ff */
[----:B------:R-:W-:Y:S01]  /*6250*/  IMAD.U32 R47, R47, 0x10000, RZ ;  /* 0x000100002f2f7824 */ /* 0x000fe200078e00ff */
[----:B------:R-:W-:Y:S01]  /*6260*/  LOP3.LUT R32, R32, 0xffff0000, RZ, 0xc0, !PT ;  /* 0xffff000020207812 */ /* 0x000fe200078ec0ff */
[----:B------:R-:W-:Y:S01]  /*6270*/  FFMA.FTZ R48, R44, R51, R45 ;  /* 0x000000332c307223 */ /* 0x000fe2000001002d */
[----:B------:R-:W-:Y:S01]  /*6280*/  LOP3.LUT R35, R130, 0xffff0000, RZ, 0xc0, !PT ;  /* 0xffff000082237812 */ /* 0x000fe200078ec0ff */
[----:B------:R-:W-:Y:S01]  /*6290*/  FFMA.FTZ R55, R44, R49, -R55 ;  /* 0x000000312c377223 */ /* 0x000fe20000010837 */
[----:B------:R-:W-:Y:S01]  /*62a0*/  FMUL.FTZ R45, R46, R131 ;  /* 0x000000832e2d7220 */ /* 0x000fe20000410000 */
[CC--:B------:R-:W-:Y:S01]  /*62b0*/  FMUL.FTZ R44, R32.reuse, R50.reuse ;  /* 0x00000032202c7220 */ /* 0x0c0fe20000410000 */
[----:B------:R-:W-:Y:S01]  /*62c0*/  FMUL.FTZ R43, R32, R47 ;  /* 0x0000002f202b7220 */ /* 0x000fe20000410000 */
        /* <DEDUP_REMOVED lines=8> */
[----:B------:R-:W-:-:S07]  /*6350*/  F2FP.BF16.F32.PACK_AB R32, R43, R44 ;  /* 0x0000002c2b20723e */ /* 0x000fce00000010ff */
.L_x_2548:
[----:B------:R-:W-:Y:S05]  /*6360*/  BSYNC B2 ;  /* 0x0000000000027941 */ /* 0x000fea0003800000 */
.L_x_2547:
[----:B--2---:R1:W-:Y:S02]  /*6370*/  STG.E.128 desc[UR60][R40.64+0x100], R32 ;  /* 0x0001002028007986 */ /* 0x0043e4000c101d3c */
.L_x_2546:
[----:B------:R-:W-:Y:S05]  /*6380*/  BSYNC B1 ;  /* 0x0000000000017941 */ /* 0x000fea0003800000 */
.L_x_2545:
        /* <DEDUP_REMOVED lines=52> */
.L_x_2550:
[----:B------:R-:W-:Y:S05]  /*66d0*/  BSYNC B1 ;  /* 0x0000000000017941 */ /* 0x000fea0003800000 */
.L_x_2549:
[----:B--2---:R1:W-:Y:S01]  /*66e0*/  STG.E.128 desc[UR60][R40.64+0x140], R32 ;  /* 0x0001402028007986 */ /* 0x0043e2000c101d3c */
[----:B------:R-:W-:Y:S05]  /*66f0*/  BRA `(.L_x_2528) ;  /* 0x0000004000747947 */ /* 0x000fea0003800000 */
.L_x_2496:
        /* <DEDUP_REMOVED lines=47> */
.L_x_2552:
[----:B------:R-:W-:Y:S05]  /*69f0*/  BSYNC B1 ;  /* 0x0000000000017941 */ /* 0x000fea0003800000 */
.L_x_2551:
        /* <DEDUP_REMOVED lines=45> */
.L_x_2554:
[----:B------:R-:W-:Y:S05]  /*6cd0*/  BSYNC B1 ;  /* 0x0000000000017941 */ /* 0x000fea0003800000 */
.L_x_2553:
        /* <DEDUP_REMOVED lines=17> */
[----:B------:R-:W-:-:S03]  /*6df0*/  PLOP3.LUT P2, PT, PT, PT, UP0, 0x80, 0x0 ;  /* 0x000000000000781c */ /* 0x000fc60003f4f008 */
        /* <DEDUP_REMOVED lines=67> */
.L_x_2555:
[----:B------:R-:W-:Y:S01]  /*7230*/  IMAD R3, R16, 0x8, R2 ;  /* 0x0000000810037824 */ /* 0x000fe200078e0202 */
[----:B------:R-:W-:Y:S01]  /*7240*/  SHF.L.U32 R0, R188, 0x1f, RZ ;  /* 0x0000001fbc007819 */ /* 0x000fe200000006ff */
[----:B------:R-:W0:Y:S01]  /*7250*/  LDC R142, c[0x0][0x2f4] ;  /* 0x0000bd00ff8e7b82 */ /* 0x000e220000000800 */
[----:B------:R-:W-:Y:S01]  /*7260*/  BSSY B1, `(.L_x_2556) ;  /* 0x0000004000017945 */ /* 0x000fe20003800000 */
[----:B------:R-:W-:Y:S01]  /*7270*/  IMAD.MOV.U32 R125, RZ, RZ, R84 ;  /* 0x000000ffff7d7224 */ /* 0x000fe200078e0054 */
[----:B------:R-:W1:Y:S02]  /*7280*/  SYNCS.PHASECHK.TRANS64.TRYWAIT P5, [R3+URZ+0x34890], R0 ;  /* 0x03489000030075a7 */ /* 0x000e6400080a017f */
[----:B-1----:R-:W-:Y:S05]  /*7290*/  @!P5 BRA `(.L_x_2557) ;  /* 0x000002140098d947 */ /* 0x002fea0003800000 */
.L_x_2884:
[----:B------:R-:W-:Y:S05]  /*72a0*/  BSYNC B1 ;  /* 0x0000000000017941 */ /* 0x000fea0003800000 */
.L_x_2556:
        /* <DEDUP_REMOVED lines=126> */
.L_x_2563:
[----:B------:R-:W-:Y:S05]  /*7a90*/  BSYNC B3 ;  /* 0x0000000000037941 */ /* 0x000fea0003800000 */
.L_x_2562:
        /* <DEDUP_REMOVED lines=12> */
.L_x_2561:
[----:B------:R-:W-:Y:S05]  /*7b60*/  BSYNC B2 ;  /* 0x0000000000027941 */ /* 0x000fea0003800000 */
.L_x_2560:
        /* <DEDUP_REMOVED lines=117> */
.L_x_2567:
[----:B------:R-:W-:Y:S05]  /*82c0*/  BSYNC B3 ;  /* 0x0000000000037941 */ /* 0x000fea0003800000 */
.L_x_2566:
        /* <DEDUP_REMOVED lines=12> */
.L_x_2565:
[----:B------:R-:W-:Y:S05]  /*8390*/  BSYNC B2 ;  /* 0x0000000000027941 */ /* 0x000fea0003800000 */
.L_x_2564:
[----:B------:R-:W-:-:S13]  /*83a0*/  ISETP.NE.AND P4, PT, R9, RZ, PT ;  /* 0x000000ff0900720c */ /* 0x000fda0003f85270 */
[----:B------:R-:W-:Y:S05]  /*83b0*/  @!P4 BRA `(.L_x_2559) ;  /* 0x00000008000cc947 */ /* 0x000fea0003800000 */
[----:B---3--:R-:W3:Y:S01]  /*83c0*/  LDL R36, [R1+0x10] ;  /* 0x0000100001247983 */ /* 0x008ee20000100800 */
[----:B------:R-:W-:Y:S01]  /*83d0*/  BSSY B2, `(.L_x_2568) ;  /* 0x000007f000027945 */ /* 0x000fe20003800000 */
[----:B---3--:R-:W-:-:S04]  /*83e0*/  LOP3.LUT P5, RZ, R36, 0x1, RZ, 0xc0, !PT ;  /* 0x0000000124ff7812 */ /* 0x008fc800078ac0ff */
[----:B------:R-:W-:-:S04]  /*83f0*/  SEL R36, R120, R144, !P5 ;  /* 0x0000009078247207 */ /* 0x000fc80006800000 */
        /* <DEDUP_REMOVED lines=18> */
[----:B------:R-:W-:-:S05]  /*8520*/  LEA.HI R36, R38, R36, RZ, 0x3 ;  /* 0x0000002426247211 */ /* 0x000fca00078f18ff */
[----:B------:R-:W-:-:S05]  /*8530*/  IMAD.SHL.U32 R36, R36, 0x400, RZ ;  /* 0x0000040024247824 */ /* 0x000fca00078e00ff */
[----:B------:R-:W-:-:S05]  /*8540*/  LOP3.LUT R36, R36, 0x7fffe000, RZ, 0xc0, !PT ;  /* 0x7fffe00024247812 */ /* 0x000fca00078ec0ff */
        /* <DEDUP_REMOVED lines=12> */
[----:B------:R-:W-:Y:S02]  /*8610*/  SHF.R.U64 R35, R44, 0x10, R45 ;  /* 0x000000102c237819 */ /* 0x000fe4000000122d */
[----:B------:R-:W-:Y:S02]  /*8620*/  SHF.R.U64 R32, R32, 0x10, R33 ;  /* 0x0000001020207819 */ /* 0x000fe40000001221 */
[----:B------:R-:W-:Y:S02]  /*8630*/  SHF.R.U32.HI R44, RZ, 0x10, R45 ;  /* 0x00000010ff2c7819 */ /* 0x000fe4000001162d */
[----:B------:R-:W-:-:S02]  /*8640*/  SHF.R.U32.HI R33, RZ, 0x10, R33 ;  /* 0x00000010ff217819 */ /* 0x000fc40000011621 */
[C---:B------:R-:W-:Y:S02]  /*8650*/  PRMT R35, R171.reuse, 0x5410, R35 ;  /* 0x00005410ab237816 */ /* 0x040fe40000000023 */
[----:B------:R-:W-:Y:S01]  /*8660*/  PRMT R171, R171, 0x5432, R44 ;  /* 0x00005432abab7816 */ /* 0x000fe2000000002c */
[----:B--2---:R-:W-:Y:S01]  /*8670*/  IMAD.U32 R44, R37, 0x10000, RZ ;  /* 0x00010000252c7824 */ /* 0x004fe200078e00ff */
[----:B------:R-:W-:Y:S02]  /*8680*/  PRMT R33, R169, 0x5432, R33 ;  /* 0x00005432a9217816 */ /* 0x000fe40000000021 */
[--C-:B------:R-:W-:Y:S01]  /*8690*/  SHF.R.U64 R45, R46, 0x10, R47.reuse ;  /* 0x000000102e2d7819 */ /* 0x100fe2000000122f */
[----:B------:R-:W-:Y:S01]  /*86a0*/  IMAD.U32 R53, R171, 0x10000, RZ ;  /* 0x00010000ab357824 */ /* 0x000fe200078e00ff */
[----:B------:R-:W-:Y:S01]  /*86b0*/  SHF.R.U32.HI R46, RZ, 0x10, R47 ;  /* 0x00000010ff2e7819 */ /* 0x000fe2000001162f */
[----:B------:R-:W-:Y:S01]  /*86c0*/  IMAD.U32 R47, R33, 0x10000, RZ ;  /* 0x00010000212f7824 */ /* 0x000fe200078e00ff */
[----:B------:R-:W-:Y:S01]  /*86d0*/  LOP3.LUT R41, R41, 0xffff0000, RZ, 0xc0, !PT ;  /* 0xffff000029297812 */ /* 0x000fe200078ec0ff */
[----:B------:R-:W-:Y:S01]  /*86e0*/  FMUL.FTZ R55, R54, R53 ;  /* 0x0000003536377220 */ /* 0x000fe20000410000 */
[----:B------:R-:W-:Y:S01]  /*86f0*/  PRMT R45, R170, 0x5410, R45 ;  /* 0x00005410aa2d7816 */ /* 0x000fe2000000002d */
[-C--:B------:R-:W-:Y:S01]  /*8700*/  FMUL.FTZ R54, R54, R47.reuse ;  /* 0x0000002f36367220 */ /* 0x080fe20000410000 */
[----:B------:R-:W-:Y:S01]  /*8710*/  PRMT R170, R170, 0x5432, R46 ;  /* 0x00005432aaaa7816 */ /* 0x000fe2000000002e */
[----:B------:R-:W-:Y:S01]  /*8720*/  FFMA.FTZ R47, R44, R47, -R55 ;  /* 0x0000002f2c2f7223 */ /* 0x000fe20000010837 */
[----:B------:R-:W-:Y:S01]  /*8730*/  PRMT R52, R168, 0x5432, R52 ;  /* 0x00005432a8347816 */ /* 0x000fe20000000034 */
[----:B------:R-:W-:Y:S01]  /*8740*/  FFMA.FTZ R44, R44, R53, R54 ;  /* 0x000000352c2c7223 */ /* 0x000fe20000010036 */
[----:B------:R-:W-:Y:S01]  /*8750*/  LOP3.LUT R53, R171, 0xffff0000, RZ, 0xc0, !PT ;  /* 0xffff0000ab357812 */ /* 0x000fe200078ec0ff */
[----:B------:R-:W-:Y:S01]  /*8760*/  IMAD.U32 R55, R43, 0x10000, RZ ;  /* 0x000100002b377824 */ /* 0x000fe200078e00ff */
[----:B------:R-:W-:-:S02]  /*8770*/  LOP3.LUT R54, R33, 0xffff0000, RZ, 0xc0, !PT ;  /* 0xffff000021367812 */ /* 0x000fc400078ec0ff */
[----:B------:R-:W-:Y:S01]  /*8780*/  LOP3.LUT R33, R37, 0xffff0000, RZ, 0xc0, !PT ;  /* 0xffff000025217812 */ /* 0x000fe200078ec0ff */
[-C--:B------:R-:W-:Y:S01]  /*8790*/  FMUL.FTZ R37, R41, R53.reuse ;  /* 0x0000003529257220 */ /* 0x080fe20000410000 */
[----:B------:R-:W-:Y:S01]  /*87a0*/  PRMT R32, R169, 0x5410, R32 ;  /* 0x00005410a9207816 */ /* 0x000fe20000000020 */
[-C--:B------:R-:W-:Y:S01]  /*87b0*/  FMUL.FTZ R41, R41, R54.reuse ;  /* 0x0000003629297220 */ /* 0x080fe20000410000 */
[----:B------:R-:W-:Y:S01]  /*87c0*/  PRMT R34, R168, 0x5410, R34 ;  /* 0x00005410a8227816 */ /* 0x000fe20000000022 */
[C---:B------:R-:W-:Y:S01]  /*87d0*/  FFMA.FTZ R37, R33.reuse, R54, -R37 ;  /* 0x0000003621257223 */ /* 0x040fe20000010825 */
[C---:B------:R-:W-:Y:S02]  /*87e0*/  IMAD.U32 R54, R170.reuse, 0x10000, RZ ;  /* 0x00010000aa367824 */ /* 0x040fe400078e00ff */
[----:B------:R-:W-:Y:S01]  /*87f0*/  FFMA.FTZ R33, R33, R53, R41 ;  /* 0x0000003521217223 */ /* 0x000fe20000010029 */
[----:B------:R-:W-:Y:S01]  /*8800*/  IMAD.U32 R53, R39, 0x10000, RZ ;  /* 0x0001000027357824 */ /* 0x000fe200078e00ff */
[----:B------:R-:W-:Y:S01]  /*8810*/  LOP3.LUT R170, R170, 0xffff0000, RZ, 0xc0, !PT ;  /* 0xffff0000aaaa7812 */ /* 0x000fe200078ec0ff */
[----:B------:R-:W-:-:S02]  /*8820*/  IMAD.U32 R41, R52, 0x10000, RZ ;  /* 0x0001000034297824 */ /* 0x000fc400078e00ff */
[-C--:B------:R-:W-:Y:S01]  /*8830*/  FMUL.FTZ R46, R55, R54.reuse ;  /* 0x00000036372e7220 */ /* 0x080fe20000410000 */
[----:B------:R-:W-:Y:S02]  /*8840*/  LOP3.LUT R52, R52, 0xffff0000, RZ, 0xc0, !PT ;  /* 0xffff000034347812 */ /* 0x000fe400078ec0ff */
[----:B------:R-:W-:Y:S01]  /*8850*/  LOP3.LUT R39, R39, 0xffff0000, RZ, 0xc0, !PT ;  /* 0xffff000027277812 */ /* 0x000fe200078ec0ff */
[-C--:B------:R-:W-:Y:S01]  /*8860*/  FFMA.FTZ R46, R53, R41.reuse, -R46 ;  /* 0x00000029352e7223 */ /* 0x080fe2000001082e */
[----:B------:R-:W-:Y:S01]  /*8870*/  FMUL.FTZ R41, R55, R41 ;  /* 0x0000002937297220 */ /* 0x000fe20000410000 */
[C---:B------:R-:W-:Y:S01]  /*8880*/  IMAD.U32 R55, R32.reuse, 0x10000, RZ ;  /* 0x0001000020377824 */ /* 0x040fe200078e00ff */
[----:B------:R-:W-:Y:S02]  /*8890*/  LOP3.LUT R32, R32, 0xffff0000, RZ, 0xc0, !PT ;  /* 0xffff000020207812 */ /* 0x000fe400078ec0ff */
[----:B------:R-:W-:Y:S01]  /*88a0*/  FFMA.FTZ R41, R53, R54, R41 ;  /* 0x0000003635297223 */ /* 0x000fe20000010029 */
[----:B------:R-:W-:Y:S01]  /*88b0*/  LOP3.LUT R53, R43, 0xffff0000, RZ, 0xc0, !PT ;  /* 0xffff00002b357812 */ /* 0x000fe200078ec0ff */
[C---:B------:R-:W-:Y:S01]  /*88c0*/  IMAD.U32 R54, R40.reuse, 0x10000, RZ ;  /* 0x0001000028367824 */ /* 0x040fe200078e00ff */
[----:B------:R-:W-:-:S02]  /*88d0*/  LOP3.LUT R40, R40, 0xffff0000, RZ, 0xc0, !PT ;  /* 0xffff000028287812 */ /* 0x000fc400078ec0ff */
[----:B------:R-:W-:Y:S01]  /*88e0*/  F2FP.BF16.F32.PACK_AB R44, R33, R44 ;  /* 0x0000002c212c723e */ /* 0x000fe200000010ff */
[----:B------:R-:W-:Y:S01]  /*88f0*/  FMUL.FTZ R43, R53, R170 ;  /* 0x000000aa352b7220 */ /* 0x000fe20000410000 */
[----:B------:R-:W-:-:S03]  /*8900*/  F2FP.BF16.F32.PACK_AB R37, R37, R47 ;  /* 0x0000002f2525723e */ /* 0x000fc600000010ff */
[-C--:B------:R-:W-:Y:S01]  /*8910*/  FFMA.FTZ R43, R39, R52.reuse, -R43 ;  /* 0x00000034272b7223 */ /* 0x080fe2000001082b */
[----:B------:R-:W-:Y:S01]  /*8920*/  FMUL.FTZ R52, R53, R52 ;  /* 0x0000003435347220 */ /* 0x000fe20000410000 */
[C---:B------:R-:W-:Y:S01]  /*8930*/  IMAD.U32 R53, R35.reuse, 0x10000, RZ ;  /* 0x0001000023357824 */ /* 0x040fe200078e00ff */
[----:B------:R-:W-:Y:S02]  /*8940*/  LOP3.LUT R35, R35, 0xffff0000, RZ, 0xc0, !PT ;  /* 0xffff000023237812 */ /* 0x000fe400078ec0ff */
[----:B------:R-:W-:Y:S01]  /*8950*/  FFMA.FTZ R39, R39, R170, R52 ;  /* 0x000000aa27277223 */ /* 0x000fe20000010034 */
[----:B------:R-:W-:Y:S01]  /*8960*/  FMUL.FTZ R80, R54, R53 ;  /* 0x0000003536507220 */ /* 0x000fe20000410000 */
[----:B------:R-:W-:Y:S02]  /*8970*/  IMAD.U32 R52, R36, 0x10000, RZ ;  /* 0x0001000024347824 */ /* 0x000fe400078e00ff */
[-C--:B------:R-:W-:Y:S01]  /*8980*/  FMUL.FTZ R54, R54, R55.reuse ;  /* 0x0000003736367220 */ /* 0x080fe20000410000 */
[----:B------:R-:W-:Y:S01]  /*8990*/  LOP3.LUT R36, R36, 0xffff0000, RZ, 0xc0, !PT ;  /* 0xffff000024247812 */ /* 0x000fe200078ec0ff */
[----:B------:R-:W-:-:S02]  /*89a0*/  FFMA.FTZ R80, R52, R55, -R80 ;  /* 0x0000003734507223 */ /* 0x000fc40000010850 */
[----:B------:R-:W-:Y:S01]  /*89b0*/  FFMA.FTZ R54, R52, R53, R54 ;  /* 0x0000003534367223 */ /* 0x000fe20000010036 */
[CC--:B------:R-:W-:Y:S01]  /*89c0*/  FMUL.FTZ R52, R40.reuse, R35.reuse ;  /* 0x0000002328347220 */ /* 0x0c0fe20000410000 */
        /* <DEDUP_REMOVED lines=13> */
[----:B------:R-:W-:-:S02]  /*8aa0*/  F2FP.BF16.F32.PACK_AB R43, R43, R46 ;  /* 0x0000002e2b2b723e */ /* 0x000fc400000010ff */
[C---:B------:R-:W-:Y:S01]  /*8ab0*/  FFMA.FTZ R55, R36.reuse, R53, -R55 ;  /* 0x0000003524377223 */ /* 0x040fe20000010837 */
[----:B------:R-:W-:Y:S01]  /*8ac0*/  FFMA.FTZ R52, R36, R40, R52 ;  /* 0x0000002824347223 */ /* 0x000fe20000010034 */
[C---:B------:R-:W-:Y:S01]  /*8ad0*/  FMUL.FTZ R36, R42.reuse, R45 ;  /* 0x0000002d2a247220 */ /* 0x040fe20000410000 */
[-C--:B------:R-:W-:Y:S01]  /*8ae0*/  FMUL.FTZ R42, R42, R34.reuse ;  /* 0x000000222a2a7220 */ /* 0x080fe20000410000 */
[----:B------:R-:W-:Y:S01]  /*8af0*/  F2FP.BF16.F32.PACK_AB R33, R39, R41 ;  /* 0x000000292721723e */ /* 0x000fe200000010ff */
[----:B------:R-:W-:Y:S02]  /*8b00*/  IMAD.MOV.U32 R39, RZ, RZ, R43 ;  /* 0x000000ffff277224 */ /* 0x000fe400078e002b */
[C---:B------:R-:W-:Y:S01]  /*8b10*/  FFMA.FTZ R36, R38.reuse, R34, -R36 ;  /* 0x0000002226247223 */ /* 0x040fe20000010824 */
[----:B------:R-:W-:Y:S01]  /*8b20*/  FFMA.FTZ R42, R38, R45, R42 ;  /* 0x0000002d262a7223 */ /* 0x000fe2000001002a */
        /* <DEDUP_REMOVED lines=9> */
.L_x_2569:
[----:B------:R-:W-:Y:S05]  /*8bc0*/  BSYNC B2 ;  /* 0x0000000000027941 */ /* 0x000fea0003800000 */
.L_x_2568:
[----:B--2---:R4:W-:Y:S04]  /*8bd0*/  STG.E.128 desc[UR60][R48.64], R36 ;  /* 0x0000002430007986 */ /* 0x0049e8000c101d3c */
[----:B0-----:R4:W-:Y:S02]  /*8be0*/  @!P4 STG.E.128 desc[UR60][R50.64], R40 ;  /* 0x000000283200c986 */ /* 0x0019e4000c101d3c */
.L_x_2559:
[----:B------:R-:W-:Y:S05]  /*8bf0*/  BSYNC B1 ;  /* 0x0000000000017941 */ /* 0x000fea0003800000 */
.L_x_2558:
        /* <DEDUP_REMOVED lines=18> */
[----:B------:R-:W-:Y:S01]  /*8d20*/  LEA.HI R38, R38, R34, RZ, 0x3 ;  /* 0x0000002226267211 */ /* 0x000fe200078f18ff */
[----:B------:R-:W-:Y:S01]  /*8d30*/  IMAD R34, R16, 0x6000, R138 ;  /* 0x0000600010227824 */ /* 0x000fe200078e028a */
[----:B------:R-:W-:-:S03]  /*8d40*/  ISETP.GE.AND P3, PT, R36, R142, PT ;  /* 0x0000008e2400720c */ /* 0x000fc60003f66270 */
[----:B------:R-:W-:Y:S02]  /*8d50*/  IMAD.SHL.U32 R38, R38, 0x400, RZ ;  /* 0x0000040026267824 */ /* 0x000fe400078e00ff */
[----:B------:R-:W-:-:S03]  /*8d60*/  IMAD R34, R34, 0x2, R2 ;  /* 0x0000000222227824 */ /* 0x000fc600078e0202 */
[----:B------:R-:W-:-:S05]  /*8d70*/  LOP3.LUT R38, R38, 0x7fffe000, RZ, 0xc0, !PT ;  /* 0x7fffe00026267812 */ /* 0x000fca00078ec0ff */
[--C-:B------:R-:W-:Y:S02]  /*8d80*/  @!P3 SHF.R.S32.HI R32, RZ, 0x1f, R36.reuse ;  /* 0x0000001fff20b819 */ /* 0x100fe40000011424 */
[--C-:B------:R-:W-:Y:S02]  /*8d90*/  @!P3 IADD3 R33, P4, P5, R92, R124, R36.reuse ;  /* 0x0000007c5c21b210 */ /* 0x100fe40007d9e024 */
[----:B------:R-:W-:Y:S02]  /*8da0*/  LOP3.LUT R36, R194, 0x38, R36, 0xf8, !PT ;  /* 0x00000038c2247812 */ /* 0x000fe400078ef824 */
[----:B------:R-:W-:Y:S02]  /*8db0*/  @!P3 IADD3.X R32, R89, R44, R32, P4, P5 ;  /* 0x0000002c5920b210 */ /* 0x000fe400027ea420 */
[----:B------:R-:W-:Y:S02]  /*8dc0*/  LOP3.LUT R36, R36, R39, RZ, 0x3c, !PT ;  /* 0x0000002724247212 */ /* 0x000fe400078e3cff */
[----:B------:R-:W-:-:S02]  /*8dd0*/  LEA R40, P4, R35, R114, 0x1 ;  /* 0x0000007223287211 */ /* 0x000fc400078808ff */
[----:B------:R-:W-:Y:S02]  /*8de0*/  IADD3 R36, R36, R38, R198 ;  /* 0x0000002624247210 */ /* 0x000fe40007ffe0c6 */
[----:B------:R-:W-:Y:S02]  /*8df0*/  LEA.HI.X R41, R35, R115, R37, 0x1, P4 ;  /* 0x0000007323297211 */ /* 0x000fe400020f0c25 */
[----:B------:R-:W-:Y:S01]  /*8e00*/  @!P3 LEA R42, P4, R33, R114, 0x1 ;  /* 0x00000072212ab211 */ /* 0x000fe200078808ff */
[----:B------:R-:W-:-:S03]  /*8e10*/  IMAD R36, R16, 0x6000, R36 ;  /* 0x0000600010247824 */ /* 0x000fc600078e0224 */
[----:B------:R-:W-:Y:S01]  /*8e20*/  @!P3 LEA.HI.X R43, R33, R115, R32, 0x1, P4 ;  /* 0x00000073212bb211 */ /* 0x000fe200020f0c20 */
[----:B------:R-:W-:Y:S01]  /*8e30*/  IMAD R36, R36, 0x2, R2 ;  /* 0x0000000224247824 */ /* 0x000fe200078e0202 */
[----:B------:R-:W0:Y:S01]  /*8e40*/  LDS.128 R32, [R34+0x1c400] ;  /* 0x01c4000022207984 */ /* 0x000e220000000c00 */
[----:B------:R-:W-:-:S04]  /*8e50*/  ISETP.GE.AND P4, PT, R18, R117, PT ;  /* 0x000000751200720c */ /* 0x000fc80003f86270 */
[----:B------:R-:W2:Y:S09]  /*8e60*/  LDS.128 R36, [R36+0x1c400] ;  /* 0x01c4000024247984 */ /* 0x000eb20000000c00 */
        /* <DEDUP_REMOVED lines=45> */
[----:B------:R-:W-:Y:S01]  /*9140*/  LOP3.LUT R49, R39, 0xffff0000, RZ, 0xc0, !PT ;  /* 0xffff000027317812 */ /* 0x000fe200078ec0ff */
[----:B------:R-:W-:Y:S01]  /*9150*/  IMAD.U32 R54, R66, 0x10000, RZ ;  /* 0x0001000042367824 */ /* 0x000fe200078e00ff */
        /* <DEDUP_REMOVED lines=24> */
[----:B------:R-:W-:Y:S01]  /*92e0*/  IMAD.U32 R32, R34, 0x10000, RZ ;  /* 0x0001000022207824 */ /* 0x000fe200078e00ff */
[----:B------:R-:W-:Y:S01]  /*92f0*/  LOP3.LUT R78, R78, 0xffff0000, RZ, 0xc0, !PT ;  /* 0xffff00004e4e7812 */ /* 0x000fe200078ec0ff */
[C---:B------:R-:W-:Y:S01]  /*9300*/  FMUL.FTZ R55, R47.reuse, R48 ;  /* 0x000000302f377220 */ /* 0x040fe20000410000 */
[----:B------:R-:W-:Y:S01]  /*9310*/  LOP3.LUT R34, R34, 0xffff0000, RZ, 0xc0, !PT ;  /* 0xffff000022227812 */ /* 0x000fe200078ec0ff */
[----:B------:R-:W-:Y:S01]  /*9320*/  FMUL.FTZ R47, R47, R54 ;  /* 0x000000362f2f7220 */ /* 0x000fe20000410000 */
[----:B------:R-:W-:Y:S01]  /*9330*/  F2FP.BF16.F32.PACK_AB R35, R35, R50 ;  /* 0x000000322323723e */ /* 0x000fe200000010ff */
[----:B------:R-:W-:Y:S01]  /*9340*/  FFMA.FTZ R55, R32, R54, -R55 ;  /* 0x0000003620377223 */ /* 0x000fe20000010837 */
[C---:B------:R-:W-:Y:S01]  /*9350*/  FMUL.FTZ R54, R38.reuse, R78 ;  /* 0x0000004e26367220 */ /* 0x040fe20000410000 */
[----:B------:R-:W-:Y:S01]  /*9360*/  FMUL.FTZ R38, R38, R66 ;  /* 0x0000004226267220 */ /* 0x000fe20000410000 */
[----:B------:R-:W-:Y:S01]  /*9370*/  F2FP.BF16.F32.PACK_AB R39, R39, R52 ;  /* 0x000000342727723e */ /* 0x000fe200000010ff */
[----:B------:R-:W-:Y:S01]  /*9380*/  FFMA.FTZ R47, R32, R48, R47 ;  /* 0x00000030202f7223 */ /* 0x000fe2000001002f */
        /* <DEDUP_REMOVED lines=13> */
.L_x_2573:
[----:B------:R-:W-:Y:S05]  /*9460*/  BSYNC B2 ;  /* 0x0000000000027941 */ /* 0x000fea0003800000 */
.L_x_2572:
[----:B0-----:R0:W-:Y:S04]  /*9470*/  STG.E.128 desc[UR60][R40.64], R32 ;  /* 0x0000002028007986 */ /* 0x0011e8000c101d3c */
[----:B--2---:R0:W-:Y:S02]  /*9480*/  @!P3 STG.E.128 desc[UR60][R42.64], R36 ;  /* 0x000000242a00b986 */ /* 0x0041e4000c101d3c */
.L_x_2571:
[----:B------:R-:W-:Y:S05]  /*9490*/  BSYNC B1 ;  /* 0x0000000000017941 */ /* 0x000fea0003800000 */
.L_x_2570:
        /* <DEDUP_REMOVED lines=15> */
[----:B------:R-:W-:Y:S01]  /*9590*/  LOP3.LUT R36, R194, 0x38, R37, 0xf8, !PT ;  /* 0x00000038c2247812 */ /* 0x000fe200078ef825 */
[----:B------:R-:W-:-:S05]  /*95a0*/  IMAD.SHL.U32 R39, R39, 0x400, RZ ;  /* 0x0000040027277824 */ /* 0x000fca00078e00ff */
[----:B------:R-:W-:-:S05]  /*95b0*/  LOP3.LUT R39, R39, 0x7fffe000, RZ, 0xc0, !PT ;  /* 0x7fffe00027277812 */ /* 0x000fca00078ec0ff */
[--C-:B------:R-:W-:Y:S02]  /*95c0*/  @!P3 SHF.R.S32.HI R33, RZ, 0x1f, R37.reuse ;  /* 0x0000001fff21b819 */ /* 0x100fe40000011425 */
[----:B------:R-:W-:Y:S02]  /*95d0*/  @!P3 IADD3 R32, P4, P5, R92, R124, R37 ;  /* 0x0000007c5c20b210 */ /* 0x000fe40007d9e025 */
[----:B------:R-:W-:Y:S02]  /*95e0*/  LOP3.LUT R37, R36, R38, RZ, 0x3c, !PT ;  /* 0x0000002624257212 */ /* 0x000fe400078e3cff */
[----:B------:R-:W-:Y:S02]  /*95f0*/  @!P3 IADD3.X R33, R89, R44, R33, P4, P5 ;  /* 0x0000002c5921b210 */ /* 0x000fe400027ea421 */
[----:B------:R-:W-:Y:S01]  /*9600*/  IADD3 R39, R37, R39, R198 ;  /* 0x0000002725277210 */ /* 0x000fe20007ffe0c6 */
[----:B------:R-:W-:Y:S01]  /*9610*/  IMAD R37, R16, 0x6000, R136 ;  /* 0x0000600010257824 */ /* 0x000fe200078e0288 */
[----:B------:R-:W-:-:S03]  /*9620*/  LEA R40, P4, R34, R114, 0x1 ;  /* 0x0000007222287211 */ /* 0x000fc600078808ff */
        /* <DEDUP_REMOVED lines=47> */
[C---:B------:R-:W-:Y:S01]  /*9920*/  FMUL.FTZ R60, R55.reuse, R64 ;  /* 0x00000040373c7220 */ /* 0x040fe20000410000 */
[----:B------:R-:W-:Y:S01]  /*9930*/  LOP3.LUT R74, R74, 0xffff0000, RZ, 0xc0, !PT ;  /* 0xffff00004a4a7812 */ /* 0x000fe200078ec0ff */
[-C--:B------:R-:W-:Y:S01]  /*9940*/  FMUL.FTZ R55, R55, R49.reuse ;  /* 0x0000003137377220 */ /* 0x080fe20000410000 */
[----:B------:R-:W-:Y:S01]  /*9950*/  PRMT R47, R157, 0x5410, R47 ;  /* 0x000054109d2f7816 */ /* 0x000fe2000000002f */
[----:B------:R-:W-:Y:S01]  /*9960*/  FFMA.FTZ R52, R50, R72, R52 ;  /* 0x0000004832347223 */ /* 0x000fe20000010034 */
[----:B------:R-:W-:Y:S01]  /*9970*/  PRMT R45, R154, 0x5432, R45 ;  /* 0x000054329a2d7816 */ /* 0x000fe2000000002d */
[----:B------:R-:W-:Y:S01]  /*9980*/  FFMA.FTZ R60, R54, R49, -R60 ;  /* 0x00000031363c7223 */ /* 0x000fe2000001083c */
[----:B------:R-:W-:Y:S01]  /*9990*/  LOP3.LUT R62, R62, 0xffff0000, RZ, 0xc0, !PT ;  /* 0xffff00003e3e7812 */ /* 0x000fe200078ec0ff */
[----:B------:R-:W-:Y:S01]  /*99a0*/  FFMA.FTZ R55, R54, R64, R55 ;  /* 0x0000004036377223 */ /* 0x000fe20000010037 */
[----:B------:R-:W-:Y:S01]  /*99b0*/  LOP3.LUT R35, R35, 0xffff0000, RZ, 0xc0, !PT ;  /* 0xffff000023237812 */ /* 0x000fe200078ec0ff */
[----:B------:R-:W-:Y:S01]  /*99c0*/  FMUL.FTZ R72, R39, R74 ;  /* 0x0000004a27487220 */ /* 0x000fe20000410000 */
[----:B------:R-:W-:Y:S01]  /*99d0*/  IMAD.U32 R54, R47, 0x10000, RZ ;  /* 0x000100002f367824 */ /* 0x000fe200078e00ff */
[----:B------:R-:W-:Y:S01]  /*99e0*/  LOP3.LUT R36, R36, 0xffff0000, RZ, 0xc0, !PT ;  /* 0xffff000024247812 */ /* 0x000fe200078ec0ff */
[----:B------:R-:W-:-:S02]  /*99f0*/  IMAD.U32 R50, R45, 0x10000, RZ ;  /* 0x000100002d327824 */ /* 0x000fc400078e00ff */
[-C--:B------:R-:W-:Y:S01]  /*9a00*/  FMUL.FTZ R64, R39, R62.reuse ;  /* 0x0000003e27407220 */ /* 0x080fe20000410000 */
[----:B------:R-:W-:Y:S01]  /*9a10*/  LOP3.LUT R47, R47, 0xffff0000, RZ, 0xc0, !PT ;  /* 0xffff00002f2f7812 */ /* 0x000fe200078ec0ff */
[----:B------:R-:W-:Y:S01]  /*9a20*/  FFMA.FTZ R39, R35, R62, -R72 ;  /* 0x0000003e23277223 */ /* 0x000fe20000010848 */
[----:B------:R-:W-:Y:S01]  /*9a30*/  LOP3.LUT R45, R45, 0xffff0000, RZ, 0xc0, !PT ;  /* 0xffff00002d2d7812 */ /* 0x000fe200078ec0ff */
[C---:B------:R-:W-:Y:S01]  /*9a40*/  FMUL.FTZ R62, R37.reuse, R54 ;  /* 0x00000036253e7220 */ /* 0x040fe20000410000 */
[----:B------:R-:W-:Y:S01]  /*9a50*/  FMUL.FTZ R37, R37, R50 ;  /* 0x0000003225257220 */ /* 0x000fe20000410000 */
[----:B------:R-:W-:Y:S01]  /*9a60*/  PRMT R46, R155, 0x5432, R46 ;  /* 0x000054329b2e7816 */ /* 0x000fe2000000002e */
[----:B------:R-:W-:Y:S01]  /*9a70*/  FFMA.FTZ R64, R35, R74, R64 ;  /* 0x0000004a23407223 */ /* 0x000fe20000010040 */
[C---:B------:R-:W-:Y:S01]  /*9a80*/  FMUL.FTZ R35, R36.reuse, R47 ;  /* 0x0000002f24237220 */ /* 0x040fe20000410000 */
[-C--:B------:R-:W-:Y:S01]  /*9a90*/  FMUL.FTZ R49, R36, R45.reuse ;  /* 0x0000002d24317220 */ /* 0x080fe20000410000 */
[----:B------:R-:W-:Y:S01]  /*9aa0*/  LOP3.LUT R32, R32, 0xffff0000, RZ, 0xc0, !PT ;  /* 0xffff000020207812 */ /* 0x000fe200078ec0ff */
[----:B------:R-:W-:Y:S01]  /*9ab0*/  IMAD.U32 R36, R65, 0x10000, RZ ;  /* 0x0001000041247824 */ /* 0x000fe200078e00ff */
[----:B------:R-:W-:Y:S01]  /*9ac0*/  LOP3.LUT R38, R38, 0xffff0000, RZ, 0xc0, !PT ;  /* 0xffff000026267812 */ /* 0x000fe200078ec0ff */
[C---:B------:R-:W-:Y:S01]  /*9ad0*/  FFMA.FTZ R62, R33.reuse, R50, -R62 ;  /* 0x00000032213e7223 */ /* 0x040fe2000001083e */
[----:B------:R-:W-:Y:S01]  /*9ae0*/  FFMA.FTZ R37, R33, R54, R37 ;  /* 0x0000003621257223 */ /* 0x000fe20000010025 */
[----:B------:R-:W-:Y:S01]  /*9af0*/  LOP3.LUT R65, R65, 0xffff0000, RZ, 0xc0, !PT ;  /* 0xffff000041417812 */ /* 0x000fe200078ec0ff */
[C---:B------:R-:W-:Y:S01]  /*9b00*/  IMAD.U32 R50, R46.reuse, 0x10000, RZ ;  /* 0x000100002e327824 */ /* 0x040fe200078e00ff */
[----:B------:R-:W-:Y:S01]  /*9b10*/  LOP3.LUT R33, R46, 0xffff0000, RZ, 0xc0, !PT ;  /* 0xffff00002e217812 */ /* 0x000fe200078ec0ff */
[----:B------:R-:W-:Y:S01]  /*9b20*/  FFMA.FTZ R35, R32, R45, -R35 ;  /* 0x0000002d20237223 */ /* 0x000fe20000010823 */
[----:B------:R-:W-:Y:S01]  /*9b30*/  LOP3.LUT R34, R34, 0xffff0000, RZ, 0xc0, !PT ;  /* 0xffff000022227812 */ /* 0x000fe200078ec0ff */
[C---:B------:R-:W-:Y:S01]  /*9b40*/  FMUL.FTZ R46, R61.reuse, R36 ;  /* 0x000000243d2e7220 */ /* 0x040fe20000410000 */
[C---:B------:R-:W-:Y:S01]  /*9b50*/  FMUL.FTZ R45, R38.reuse, R65 ;  /* 0x00000041262d7220 */ /* 0x040fe20000410000 */
[----:B------:R-:W-:Y:S01]  /*9b60*/  FMUL.FTZ R61, R61, R50 ;  /* 0x000000323d3d7220 */ /* 0x000fe20000410000 */
[----:B------:R-:W-:Y:S01]  /*9b70*/  FMUL.FTZ R38, R38, R33 ;  /* 0x0000002126267220 */ /* 0x000fe20000410000 */
[----:B------:R-:W-:Y:S01]  /*9b80*/  FFMA.FTZ R32, R32, R47, R49 ;  /* 0x0000002f20207223 */ /* 0x000fe20000010031 */
[----:B------:R-:W-:Y:S01]  /*9b90*/  F2FP.BF16.F32.PACK_AB R39, R39, R60 ;  /* 0x0000003c2727723e */ /* 0x000fe200000010ff */
[C---:B------:R-:W-:Y:S01]  /*9ba0*/  FFMA.FTZ R36, R53.reuse, R36, R61 ;  /* 0x0000002435247223 */ /* 0x040fe2000001003d */
[----:B------:R-:W-:Y:S01]  /*9bb0*/  FFMA.FTZ R65, R34, R65, R38 ;  /* 0x0000004122417223 */ /* 0x000fe20000010026 */
[----:B------:R-:W-:Y:S01]  /*9bc0*/  FFMA.FTZ R50, R53, R50, -R46 ;  /* 0x0000003235327223 */ /* 0x000fe2000001082e */
[----:B------:R-:W-:Y:S01]  /*9bd0*/  F2FP.BF16.F32.PACK_AB R38, R32, R37 ;  /* 0x000000252026723e */ /* 0x000fe200000010ff */
[----:B------:R-:W-:Y:S01]  /*9be0*/  FFMA.FTZ R45, R34, R33, -R45 ;  /* 0x00000021222d7223 */ /* 0x000fe2000001082d */
[----:B------:R-:W-:-:S02]  /*9bf0*/  F2FP.BF16.F32.PACK_AB R51, R52, R51 ;  /* 0x000000333433723e */ /* 0x000fc400000010ff */
        /* <DEDUP_REMOVED lines=8> */
[----:B------:R-:W-:Y:S02]  /*9c80*/  IMAD.MOV.U32 R37, RZ, RZ, R51 ;  /* 0x000000ffff257224 */ /* 0x000fe400078e0033 */
[----:B------:R-:W-:-:S02]  /*9c90*/  IMAD.MOV.U32 R38, RZ, RZ, R54 ;  /* 0x000000ffff267224 */ /* 0x000fc400078e0036 */
[----:B------:R-:W-:-:S07]  /*9ca0*/  IMAD.MOV.U32 R39, RZ, RZ, R55 ;  /* 0x000000ffff277224 */ /* 0x000fce00078e0037 */
.L_x_2577:
[----:B------:R-:W-:Y:S05]  /*9cb0*/  BSYNC B2 ;  /* 0x0000000000027941 */ /* 0x000fea0003800000 */
.L_x_2576:
[----:B0-----:R0:W-:Y:S04]  /*9cc0*/  STG.E.128 desc[UR60][R40.64], R32 ;  /* 0x0000002028007986 */ /* 0x0011e8000c101d3c */
[----:B--2---:R0:W-:Y:S02]  /*9cd0*/  @!P3 STG.E.128 desc[UR60][R42.64], R36 ;  /* 0x000000242a00b986 */ /* 0x0041e4000c101d3c */
.L_x_2575:
[----:B------:R-:W-:Y:S05]  /*9ce0*/  BSYNC B1 ;  /* 0x0000000000017941 */ /* 0x000fea0003800000 */
.L_x_2574:
[----:B------:R-:W-:-:S13]  /*9cf0*/  ISETP.NE.AND P3, PT, R9, RZ, PT ;  /* 0x000000ff0900720c */ /* 0x000fda0003f65270 */
[----:B------:R-:W-:Y:S05]  /*9d00*/  @!P3 BRA `(.L_x_2528) ;  /* 0x0000000800f0b947 */ /* 0x000fea0003800000 */
[----:B0-----:R-:W2:Y:S01]  /*9d10*/  LDL R32, [R1+0x10] ;  /* 0x0000100001207983 */ /* 0x001ea20000100800 */
[----:B------:R-:W-:Y:S01]  /*9d20*/  SHF.R.U32.HI R35, RZ, 0x3, R194 ;  /* 0x00000003ff237819 */ /* 0x000fe200000116c2 */
[----:B------:R-:W-:Y:S01]  /*9d30*/  BSSY B1, `(.L_x_2578) ;  /* 0x0000077000017945 */ /* 0x000fe20003800000 */
[----:B--2---:R-:W-:-:S04]  /*9d40*/  LOP3.LUT P4, RZ, R32, 0x1, RZ, 0xc0, !PT ;  /* 0x0000000120ff7812 */ /* 0x004fc8000788c0ff */
[----:B------:R-:W-:Y:S02]  /*9d50*/  SEL R144, R120, R144, !P4 ;  /* 0x0000009078907207 */ /* 0x000fe40006000000 */
[----:B---34-:R-:W-:Y:S02]  /*9d60*/  IADD3 R41, P3, P4, R92, R124, R12 ;  /* 0x0000007c5c297210 */ /* 0x018fe40007c7e00c */
[----:B------:R-:W-:Y:S02]  /*9d70*/  SHF.R.S32.HI R33, RZ, 0x1f, R144 ;  /* 0x0000001fff217819 */ /* 0x000fe40000011490 */
[----:B------:R-:W-:Y:S02]  /*9d80*/  IADD3.X R42, R89, R44, R107, P3, P4 ;  /* 0x0000002c592a7210 */ /* 0x000fe40001fe846b */
[----:B------:R-:W-:Y:S02]  /*9d90*/  LEA.HI R33, R33, R144, RZ, 0x4 ;  /* 0x0000009021217211 */ /* 0x000fe400078f20ff */
[----:B------:R-:W-:-:S02]  /*9da0*/  ISETP.GE.AND P4, PT, R186, R117, PT ;  /* 0x00000075ba00720c */ /* 0x000fc40003f86270 */
[----:B------:R-:W-:Y:S02]  /*9db0*/  LEA.HI.SX32 R33, R33, R110, 0x1c ;  /* 0x0000006e21217211 */ /* 0x000fe400078fe2ff */
[----:B------:R-:W-:Y:S02]  /*9dc0*/  LEA R40, P3, R41, R114, 0x1 ;  /* 0x0000007229287211 */ /* 0x000fe400078608ff */
[----:B------:R-:W-:Y:S01]  /*9dd0*/  SHF.R.S32.HI R32, RZ, 0x1f, R33 ;  /* 0x0000001fff207819 */ /* 0x000fe20000011421 */
[----:B------:R-:W-:Y:S01]  /*9de0*/  IMAD.SHL.U32 R43, R33, 0x8, RZ ;  /* 0x00000008212b7824 */ /* 0x000fe200078e00ff */
[----:B------:R-:W-:Y:S02]  /*9df0*/  LEA.HI.X R41, R41, R115, R42, 0x1, P3 ;  /* 0x0000007329297211 */ /* 0x000fe400018f0c2a */
        /* <DEDUP_REMOVED lines=23> */
[----:B------:R-:W-:-:S02]  /*9f70*/  SHF.R.U64 R45, R58, 0x10, R59 ;  /* 0x000000103a2d7819 */ /* 0x000fc4000000123b */
[----:B------:R-:W-:Y:S02]  /*9f80*/  PRMT R57, R150, 0x5432, R57 ;  /* 0x0000543296397816 */ /* 0x000fe40000000039 */
[----:B------:R-:W-:Y:S02]  /*9f90*/  SHF.R.U64 R52, R70, 0x10, R71 ;  /* 0x0000001046347819 */ /* 0x000fe40000001247 */
[----:B------:R-:W-:Y:S01]  /*9fa0*/  SHF.R.U32.HI R58, RZ, 0x10, R59 ;  /* 0x00000010ff3a7819 */ /* 0x000fe2000001163b */
[----:B------:R-:W-:Y:S01]  /*9fb0*/  IMAD.U32 R59, R56, 0x10000, RZ ;  /* 0x00010000383b7824 */ /* 0x000fe200078e00ff */
[----:B------:R-:W-:Y:S02]  /*9fc0*/  SHF.R.U32.HI R70, RZ, 0x10, R71 ;  /* 0x00000010ff467819 */ /* 0x000fe40000011647 */
[----:B------:R-:W-:Y:S01]  /*9fd0*/  PRMT R150, R150, 0x5410, R45 ;  /* 0x0000541096967816 */ /* 0x000fe2000000002d */
[----:B------:R-:W-:Y:S01]  /*9fe0*/  IMAD.U32 R45, R57, 0x10000, RZ ;  /* 0x00010000392d7824 */ /* 0x000fe200078e00ff */
[----:B------:R-:W-:Y:S01]  /*9ff0*/  PRMT R70, R151, 0x5432, R70 ;  /* 0x0000543297467816 */ /* 0x000fe20000000046 */
[C---:B------:R-:W-:Y:S01]  /*a000*/  FMUL.FTZ R61, R55.reuse, R59 ;  /* 0x0000003b373d7220 */ /* 0x040fe20000410000 */
[----:B------:R-:W-:Y:S01]  /*a010*/  PRMT R152, R152, 0x5410, R47 ;  /* 0x0000541098987816 */ /* 0x000fe2000000002f */
[-C--:B------:R-:W-:Y:S01]  /*a020*/  FMUL.FTZ R55, R55, R45.reuse ;  /* 0x0000002d37377220 */ /* 0x080fe20000410000 */
[----:B------:R-:W-:Y:S01]  /*a030*/  LOP3.LUT R53, R37, 0xffff0000, RZ, 0xc0, !PT ;  /* 0xffff000025357812 */ /* 0x000fe200078ec0ff */
[C---:B------:R-:W-:Y:S01]  /*a040*/  FFMA.FTZ R45, R50.reuse, R45, -R61 ;  /* 0x0000002d322d7223 */ /* 0x040fe2000001083d */
[----:B------:R-:W-:Y:S01]  /*a050*/  PRMT R58, R149, 0x5432, R58 ;  /* 0x00005432953a7816 */ /* 0x000fe2000000003a */
[----:B------:R-:W-:Y:S01]  /*a060*/  FFMA.FTZ R50, R50, R59, R55 ;  /* 0x0000003b32327223 */ /* 0x000fe20000010037 */
[----:B------:R-:W-:Y:S01]  /*a070*/  LOP3.LUT R47, R56, 0xffff0000, RZ, 0xc0, !PT ;  /* 0xffff0000382f7812 */ /* 0x000fe200078ec0ff */
[----:B------:R-:W-:Y:S01]  /*a080*/  IMAD.U32 R37, R36, 0x10000, RZ ;  /* 0x0001000024257824 */ /* 0x000fe200078e00ff */
[----:B------:R-:W-:Y:S01]  /*a090*/  LOP3.LUT R56, R57, 0xffff0000, RZ, 0xc0, !PT ;  /* 0xffff000039387812 */ /* 0x000fe200078ec0ff */
[----:B------:R-:W-:Y:S01]  /*a0a0*/  IMAD.U32 R57, R70, 0x10000, RZ ;  /* 0x0001000046397824 */ /* 0x000fe200078e00ff */
[----:B------:R-:W-:Y:S01]  /*a0b0*/  LOP3.LUT R46, R33, 0xffff0000, RZ, 0xc0, !PT ;  /* 0xffff0000212e7812 */ /* 0x000fe200078ec0ff */
[----:B------:R-:W-:Y:S01]  /*a0c0*/  FMUL.FTZ R61, R53, R47 ;  /* 0x0000002f353d7220 */ /* 0x000fe20000410000 */
[----:B------:R-:W-:-:S02]  /*a0d0*/  IMAD.U32 R55, R58, 0x10000, RZ ;  /* 0x000100003a377824 */ /* 0x000fc400078e00ff */
[-C--:B------:R-:W-:Y:S01]  /*a0e0*/  FMUL.FTZ R53, R53, R56.reuse ;  /* 0x0000003835357220 */ /* 0x080fe20000410000 */
[----:B------:R-:W-:Y:S01]  /*a0f0*/  LOP3.LUT R39, R39, 0xffff0000, RZ, 0xc0, !PT ;  /* 0xffff000027277812 */ /* 0x000fe200078ec0ff */
[----:B------:R-:W-:Y:S01]  /*a100*/  FMUL.FTZ R60, R54, R57 ;  /* 0x00000039363c7220 */ /* 0x000fe20000410000 */
[----:B------:R-:W-:Y:S01]  /*a110*/  LOP3.LUT R70, R70, 0xffff0000, RZ, 0xc0, !PT ;  /* 0xffff000046467812 */ /* 0x000fe200078ec0ff */
[----:B------:R-:W-:Y:S01]  /*a120*/  FMUL.FTZ R54, R54, R55 ;  /* 0x0000003736367220 */ /* 0x000fe20000410000 */
[----:B------:R-:W-:Y:S01]  /*a130*/  LOP3.LUT R58, R58, 0xffff0000, RZ, 0xc0, !PT ;  /* 0xffff00003a3a7812 */ /* 0x000fe200078ec0ff */
[C---:B------:R-:W-:Y:S01]  /*a140*/  FFMA.FTZ R56, R46.reuse, R56, -R61 ;  /* 0x000000382e387223 */ /* 0x040fe2000001083d */
[----:B------:R-:W-:Y:S01]  /*a150*/  PRMT R42, R149, 0x5410, R42 ;  /* 0x00005410952a7816 */ /* 0x000fe2000000002a */
[----:B------:R-:W-:Y:S01]  /*a160*/  FFMA.FTZ R47, R46, R47, R53 ;  /* 0x0000002f2e2f7223 */ /* 0x000fe20000010035 */
[----:B------:R-:W-:Y:S01]  /*a170*/  LOP3.LUT R35, R35, 0xffff0000, RZ, 0xc0, !PT ;  /* 0xffff000023237812 */ /* 0x000fe200078ec0ff */
[----:B------:R-:W-:Y:S01]  /*a180*/  FFMA.FTZ R46, R51, R55, -R60 ;  /* 0x00000037332e7223 */ /* 0x000fe2000001083c */
[----:B------:R-:W-:Y:S01]  /*a190*/  LOP3.LUT R36, R36, 0xffff0000, RZ, 0xc0, !PT ;  /* 0xffff000024247812 */ /* 0x000fe200078ec0ff */
[C---:B------:R-:W-:Y:S01]  /*a1a0*/  FMUL.FTZ R62, R39.reuse, R70 ;  /* 0x00000046273e7220 */ /* 0x040fe20000410000 */
[----:B------:R-:W-:Y:S01]  /*a1b0*/  FMUL.FTZ R64, R39, R58 ;  /* 0x0000003a27407220 */ /* 0x000fe20000410000 */
[C---:B------:R-:W-:Y:S01]  /*a1c0*/  LOP3.LUT R55, R152.reuse, 0xffff0000, RZ, 0xc0, !PT ;  /* 0xffff000098377812 */ /* 0x040fe200078ec0ff */
[----:B------:R-:W-:Y:S01]  /*a1d0*/  FFMA.FTZ R51, R51, R57, R54 ;  /* 0x0000003933337223 */ /* 0x000fe20000010036 */
[----:B------:R-:W-:Y:S01]  /*a1e0*/  IMAD.U32 R60, R152, 0x10000, RZ ;  /* 0x00010000983c7824 */ /* 0x000fe200078e00ff */
[C---:B------:R-:W-:Y:S01]  /*a1f0*/  LOP3.LUT R53, R42.reuse, 0xffff0000, RZ, 0xc0, !PT ;  /* 0xffff00002a357812 */ /* 0x040fe200078ec0ff */
[----:B------:R-:W-:-:S02]  /*a200*/  IMAD.U32 R54, R42, 0x10000, RZ ;  /* 0x000100002a367824 */ /* 0x000fc400078e00ff */
[C---:B------:R-:W-:Y:S01]  /*a210*/  FFMA.FTZ R39, R35.reuse, R58, -R62 ;  /* 0x0000003a23277223 */ /* 0x040fe2000001083e */
[C---:B------:R-:W-:Y:S01]  /*a220*/  IMAD.U32 R33, R32.reuse, 0x10000, RZ ;  /* 0x0001000020217824 */ /* 0x040fe200078e00ff */
[----:B------:R-:W-:Y:S01]  /*a230*/  LOP3.LUT R32, R32, 0xffff0000, RZ, 0xc0, !PT ;  /* 0xffff000020207812 */ /* 0x000fe200078ec0ff */
[----:B------:R-:W-:Y:S01]  /*a240*/  FFMA.FTZ R64, R35, R70, R64 ;  /* 0x0000004623407223 */ /* 0x000fe20000010040 */
[----:B------:R-:W-:Y:S01]  /*a250*/  PRMT R52, R151, 0x5410, R52 ;  /* 0x0000541097347816 */ /* 0x000fe20000000034 */
[C---:B------:R-:W-:Y:S01]  /*a260*/  FMUL.FTZ R42, R37.reuse, R60 ;  /* 0x0000003c252a7220 */ /* 0x040fe20000410000 */
[C---:B------:R-:W-:Y:S01]  /*a270*/  FMUL.FTZ R35, R36.reuse, R55 ;  /* 0x0000003724237220 */ /* 0x040fe20000410000 */
[----:B------:R-:W-:Y:S01]  /*a280*/  FMUL.FTZ R37, R37, R54 ;  /* 0x0000003625257220 */ /* 0x000fe20000410000 */
[-C--:B------:R-:W-:Y:S01]  /*a290*/  FMUL.FTZ R57, R36, R53.reuse ;  /* 0x0000003524397220 */ /* 0x080fe20000410000 */
[----:B------:R-:W-:Y:S01]  /*a2a0*/  LOP3.LUT R49, R34, 0xffff0000, RZ, 0xc0, !PT ;  /* 0xffff000022317812 */ /* 0x000fe200078ec0ff */
[----:B------:R-:W-:Y:S01]  /*a2b0*/  FFMA.FTZ R53, R32, R53, -R35 ;  /* 0x0000003520357223 */ /* 0x000fe20000010823 */
[----:B------:R-:W-:-:S02]  /*a2c0*/  IMAD.U32 R34, R38, 0x10000, RZ ;  /* 0x0001000026227824 */ /* 0x000fc400078e00ff */
[C---:B------:R-:W-:Y:S01]  /*a2d0*/  FFMA.FTZ R42, R33.reuse, R54, -R42 ;  /* 0x00000036212a7223 */ /* 0x040fe2000001082a */
[----:B------:R-:W-:Y:S01]  /*a2e0*/  FFMA.FTZ R37, R33, R60, R37 ;  /* 0x0000003c21257223 */ /* 0x000fe20000010025 */
[----:B------:R-:W-:Y:S01]  /*a2f0*/  IMAD.U32 R35, R52, 0x10000, RZ ;  /* 0x0001000034237824 */ /* 0x000fe200078e00ff */
[----:B------:R-:W-:Y:S01]  /*a300*/  LOP3.LUT R38, R38, 0xffff0000, RZ, 0xc0, !PT ;  /* 0xffff000026267812 */ /* 0x000fe200078ec0ff */
[----:B------:R-:W-:Y:S01]  /*a310*/  IMAD.U32 R33, R150, 0x10000, RZ ;  /* 0x0001000096217824 */ /* 0x000fe200078e00ff */
[----:B------:R-:W-:Y:S01]  /*a320*/  LOP3.LUT R52, R52, 0xffff0000, RZ, 0xc0, !PT ;  /* 0xffff000034347812 */ /* 0x000fe200078ec0ff */
[----:B------:R-:W-:Y:S01]  /*a330*/  FFMA.FTZ R32, R32, R55, R57 ;  /* 0x0000003720207223 */ /* 0x000fe20000010039 */
[----:B------:R-:W-:Y:S01]  /*a340*/  LOP3.LUT R150, R150, 0xffff0000, RZ, 0xc0, !PT ;  /* 0xffff000096967812 */ /* 0x000fe200078ec0ff */
[C---:B------:R-:W-:Y:S01]  /*a350*/  FMUL.FTZ R55, R34.reuse, R35 ;  /* 0x0000002322377220 */ /* 0x040fe20000410000 */
[-C--:B------:R-:W-:Y:S01]  /*a360*/  FMUL.FTZ R34, R34, R33.reuse ;  /* 0x0000002122227220 */ /* 0x080fe20000410000 */
[C---:B------:R-:W-:Y:S01]  /*a370*/  FMUL.FTZ R36, R38.reuse, R52 ;  /* 0x0000003426247220 */ /* 0x040fe20000410000 */
[----:B------:R-:W-:Y:S01]  /*a380*/  F2FP.BF16.F32.PACK_AB R47, R47, R50 ;  /* 0x000000322f2f723e */ /* 0x000fe200000010ff */
        /* <DEDUP_REMOVED lines=17> */
.L_x_2579:
[----:B------:R-:W-:Y:S05]  /*a4a0*/  BSYNC B1 ;  /* 0x0000000000017941 */ /* 0x000fea0003800000 */
.L_x_2578:
        /* <DEDUP_REMOVED lines=10> */
.L_x_2495:
[----:B------:R-:W2:Y:S02]  /*a550*/  LDL R32, [R1+0x14] ;  /* 0x0000140001207983 */ /* 0x000ea40000100800 */
[----:B--2---:R-:W-:-:S13]  /*a560*/  R2UR UR4, R32 ;  /* 0x00000000200472ca */ /* 0x004fda00000e0000 */
[----:B------:R-:W-:-:S06]  /*a570*/  UISETP.NE.AND UP0, UPT, UR4, 0x3, UPT ;  /* 0x000000030400788c */ /* 0x000fcc000bf05270 */
[----:B------:R-:W-:-:S13]  /*a580*/  PLOP3.LUT P2, PT, PT, PT, UP0, 0x80, 0x0 ;  /* 0x000000000000781c */ /* 0x000fda0003f4f008 */
[----:B------:R-:W-:Y:S05]  /*a590*/  @!P2 BRA `(.L_x_2580) ;  /* 0x000000000004a947 */ /* 0x000fea0003800000 */
[----:B------:R-:W-:Y:S01]  /*a5a0*/  BPT.TRAP 0x1 ;  /* 0x000000040000795c */ /* 0x000fe20000300000 */
.L_x_2580:
[----:B------:R-:W-:Y:S01]  /*a5b0*/  IMAD R3, R16, 0x8, R2 ;  /* 0x0000000810037824 */ /* 0x000fe200078e0202 */
[----:B------:R-:W-:Y:S01]  /*a5c0*/  SHF.L.U32 R0, R188, 0x1f, RZ ;  /* 0x0000001fbc007819 */ /* 0x000fe200000006ff */
[----:B------:R-:W-:Y:S01]  /*a5d0*/  IMAD R4, R24, -0x80, R25 ;  /* 0xffffff8018047824 */ /* 0x000fe200078e0219 */
[----:B------:R-:W-:Y:S02]  /*a5e0*/  BSSY B1, `(.L_x_2581) ;  /* 0x0000005000017945 */ /* 0x000fe40003800000 */
[----:B------:R-:W1:Y:S02]  /*a5f0*/  SYNCS.PHASECHK.TRANS64.TRYWAIT P4, [R3+URZ+0x34890], R0 ;  /* 0x03489000030075a7 */ /* 0x000e64000808017f */
[----:B------:R-:W-:-:S04]  /*a600*/  VIMNMX R4, R4, 0x80, PT ;  /* 0x0000008004047848 */ /* 0x000fc80003fe0100 */
[----:B------:R-:W-:Y:S01]  /*a610*/  ISETP.GE.AND P3, PT, R17, R4, PT ;  /* 0x000000041100720c */ /* 0x000fe20003f66270 */
[----:B-1----:R-:W-:-:S12]  /*a620*/  @!P4 BRA `(.L_x_2582) ;  /* 0x000001e000c8c947 */ /* 0x002fd80003800000 */
.L_x_2885:
[----:B------:R-:W-:Y:S05]  /*a630*/  BSYNC B1 ;  /* 0x0000000000017941 */ /* 0x000fea0003800000 */
.L_x_2581:
[----:B------:R-:W-:Y:S04]  /*a640*/  BSSY B1, `(.L_x_2583) ;  /* 0x0000014000017945 */ /* 0x000fe80003800000 */
[----:B------:R-:W-:Y:S05]  /*a650*/  @P3 BRA `(.L_x_2584) ;  /* 0x0000000000483947 */ /* 0x000fea0003800000 */
[----:B------:R-:W-:Y:S02]  /*a660*/  ISETP.NE.AND P4, PT, R11, RZ, PT ;  /* 0x000000ff0b00720c */ /* 0x000fe40003f85270 */
[----:B------:R-:W-:-:S11]  /*a670*/  ISETP.NE.AND P3, PT, R10, RZ, PT ;  /* 0x000000ff0a00720c */ /* 0x000fd60003f65270 */
[----:B0-----:R-:W0:Y:S04]  /*a680*/  @P4 LDS.128 R32, [R43] ;  /* 0x000000002b204984 */ /* 0x001e280000000c00 */
[----:B------:R-:W2:Y:S04]  /*a690*/  @P3 LDS.128 R36, [R42] ;  /* 0x000000002a243984 */ /* 0x000ea80000000c00 */
[----:B0-----:R-:W-:Y:S01]  /*a6a0*/  @P4 STG.E.128 desc[UR60][R44.64], R32 ;  /* 0x000000202c004986 */ /* 0x001fe2000c101d3c */
[----:B------:R-:W-:-:S03]  /*a6b0*/  ISETP.NE.AND P4, PT, R9, RZ, PT ;  /* 0x000000ff0900720c */ /* 0x000fc60003f85270 */
[----:B--2---:R-:W-:Y:S01]  /*a6c0*/  @P3 STG.E.128 desc[UR60][R44.64+0x40], R36 ;  /* 0x000040242c003986 */ /* 0x004fe2000c101d3c */
[----:B------:R-:W-:-:S09]  /*a6d0*/  ISETP.NE.AND P3, PT, R8, RZ, PT ;  /* 0x000000ff0800720c */ /* 0x000fd20003f65270 */
[----:B------:R-:W0:Y:S04]  /*a6e0*/  @P4 LDS.128 R32, [R43+0x4000] ;  /* 0x004000002b204984 */ /* 0x000e280000000c00 */
[----:B------:R-:W2:Y:S04]  /*a6f0*/  @P3 LDS.128 R36, [R42+0x4000] ;  /* 0x004000002a243984 */ /* 0x000ea80000000c00 */
[----:B0-----:R-:W-:Y:S01]  /*a700*/  @P4 STG.E.128 desc[UR60][R44.64+0x80], R32 ;  /* 0x000080202c004986 */ /* 0x001fe2000c101d3c */
[----:B------:R-:W-:-:S03]  /*a710*/  ISETP.NE.AND P4, PT, R6, RZ, PT ;  /* 0x000000ff0600720c */ /* 0x000fc60003f85270 */
[----:B--2---:R-:W-:Y:S01]  /*a720*/  @P3 STG.E.128 desc[UR60][R44.64+0xc0], R36 ;  /* 0x0000c0242c003986 */ /* 0x004fe2000c101d3c */
[----:B------:R-:W-:-:S09]  /*a730*/  ISETP.NE.AND P3, PT, R7, RZ, PT ;  /* 0x000000ff0700720c */ /* 0x000fd20003f65270 */
[----:B------:R-:W0:Y:S04]  /*a740*/  @P4 LDS.128 R36, [R42+0x8000] ;  /* 0x008000002a244984 */ /* 0x000e280000000c00 */
[----:B------:R-:W2:Y:S04]  /*a750*/  @P3 LDS.128 R32, [R43+0x8000] ;  /* 0x008000002b203984 */ /* 0x000ea80000000c00 */
[----:B0-----:R3:W-:Y:S04]  /*a760*/  @P4 STG.E.128 desc[UR60][R44.64+0x140], R36 ;  /* 0x000140242c004986 */ /* 0x0017e8000c101d3c */
[----:B--2---:R3:W-:Y:S02]  /*a770*/  @P3 STG.E.128 desc[UR60][R44.64+0x100], R32 ;  /* 0x000100202c003986 */ /* 0x0047e4000c101d3c */
.L_x_2584:
[----:B------:R-:W-:Y:S05]  /*a780*/  BSYNC B1 ;  /* 0x0000000000017941 */ /* 0x000fea0003800000 */
.L_x_2583:
[----:B------:R-:W-:-:S13]  /*a790*/  ISETP.GE.AND P3, PT, R214, R4, PT ;  /* 0x00000004d600720c */ /* 0x000fda0003f66270 */
[----:B------:R-:W-:Y:S05]  /*a7a0*/  @P3 BRA `(.L_x_2528) ;  /* 0x0000000000483947 */ /* 0x000fea0003800000 */
[----:B------:R-:W-:Y:S02]  /*a7b0*/  ISETP.NE.AND P4, PT, R11, RZ, PT ;  /* 0x000000ff0b00720c */ /* 0x000fe40003f85270 */
[----:B------:R-:W-:-:S11]  /*a7c0*/  ISETP.NE.AND P3, PT, R9, RZ, PT ;  /* 0x000000ff0900720c */ /* 0x000fd60003f65270 */
[----:B0--3--:R-:W0:Y:S04]  /*a7d0*/  @P4 LDS.128 R32, [R43+0x2000] ;  /* 0x002000002b204984 */ /* 0x009e280000000c00 */
[----:B------:R-:W2:Y:S04]  /*a7e0*/  @P3 LDS.128 R36, [R43+0x6000] ;  /* 0x006000002b243984 */ /* 0x000ea80000000c00 */
        /* <DEDUP_REMOVED lines=14> */
.L_x_2528:
[----:B------:R-:W-:Y:S05]  /*a8d0*/  BSYNC B0 ;  /* 0x0000000000007941 */ /* 0x000fea0003800000 */
.L_x_2494:
        /* <DEDUP_REMOVED lines=17> */
.L_x_2586:
[----:B------:R-:W-:Y:S05]  /*a9f0*/  BSYNC B0 ;  /* 0x0000000000007941 */ /* 0x000fea0003800000 */
.L_x_2585:
        /* <DEDUP_REMOVED lines=8> */
.L_x_2886:
[----:B------:R-:W-:Y:S05]  /*aa80*/  BSYNC B0 ;  /* 0x0000000000007941 */ /* 0x000fea0003800000 */
.L_x_2587:
        /* <DEDUP_REMOVED lines=26> */
.L_x_2590:
[----:B------:R-:W-:Y:S05]  /*ac30*/  BSYNC B0 ;  /* 0x0000000000007941 */ /* 0x000fea0003800000 */
.L_x_2589:
        /* <DEDUP_REMOVED lines=25> */
.L_x_2592:
[----:B------:R-:W-:Y:S05]  /*add0*/  BSYNC B0 ;  /* 0x0000000000007941 */ /* 0x000fea0003800000 */
.L_x_2591:
[----:B------:R-:W3:Y:S01]  /*ade0*/  LDL R0, [R1+0x10] ;  /* 0x0000100001007983 */ /* 0x000ee20000100800 */
[----:B------:R-:W-:Y:S01]  /*adf0*/  @!P3 VIADD R3, R3, 0x348c0 ;  /* 0x000348c00303b836 */ /* 0x000fe20000000000 */
[----:B------:R-:W-:Y:S01]  /*ae00*/  PLOP3.LUT P2, PT, PT, PT, PT, 0x8, 0x0 ;  /* 0x000000000000781c */ /* 0x000fe20003f4e170 */
[----:B------:R-:W-:Y:S01]  /*ae10*/  VIADD R16, R16, 0x1 ;  /* 0x0000000110107836 */ /* 0x000fe20000000000 */
[----:B------:R-:W-:Y:S01]  /*ae20*/  @!PT LDS RZ, [RZ] ;  /* 0x00000000fffff984 */ /* 0x000fe20000000800 */
[----:B------:R-:W-:Y:S01]  /*ae30*/  @!PT LDS RZ, [RZ] ;  /* 0x00000000fffff984 */ /* 0x000fe20000000800 */
[----:B------:R-:W-:Y:S01]  /*ae40*/  @!PT LDS RZ, [RZ] ;  /* 0x00000000fffff984 */ /* 0x000fe20000000800 */
[----:B------:R-:W-:Y:S01]  /*ae50*/  @!PT LDS RZ, [RZ] ;  /* 0x00000000fffff984 */ /* 0x000fe20000000800 */
[----:B------:R1:W-:Y:S06]  /*ae60*/  MEMBAR.ALL.CTA ;  /* 0x0000000000007992 */ /* 0x0003ec0000008000 */
[----:B-1----:R-:W1:Y:S01]  /*ae70*/  FENCE.VIEW.ASYNC.S ;  /* 0x00000000000073c6 */ /* 0x002e620000000000 */
[----:B------:R-:W-:Y:S01]  /*ae80*/  @!P3 PRMT R3, RZ, 0x654, R3 ;  /* 0x00000654ff03b816 */ /* 0x000fe20000000003 */
[----:B-1----:R1:W-:Y:S06]  /*ae90*/  BAR.SYNC.DEFER_BLOCKING R148, 0x80 ;  /* 0x000200940000751d */ /* 0x0023ec0000010000 */
[----:B------:R4:W-:Y:S01]  /*aea0*/  @!P3 SYNCS.ARRIVE.TRANS64.RED.A1T0 RZ, [R3+URZ], RZ ;  /* 0x000000ff03ffb9a7 */ /* 0x0009e2000810043f */
[----:B------:R-:W-:-:S04]  /*aeb0*/  ISETP.NE.AND P3, PT, R16, 0x2, PT ;  /* 0x000000021000780c */ /* 0x000fc80003f65270 */
[----:B------:R-:W-:Y:S02]  /*aec0*/  SEL R16, R16, RZ, P3 ;  /* 0x000000ff10107207 */ /* 0x000fe40001800000 */
[----:B----4-:R-:W-:-:S04]  /*aed0*/  SEL R3, RZ, 0x1, P3 ;  /* 0x00000001ff037807 */ /* 0x010fc80001800000 */
[----:B------:R-:W-:Y:S02]  /*aee0*/  LOP3.LUT R188, R188, R3, RZ, 0x3c, !PT ;  /* 0x00000003bcbc7212 */ /* 0x000fe400078e3cff */
[----:B---3--:R-:W-:-:S13]  /*aef0*/  LOP3.LUT P4, RZ, R0, 0x2, RZ, 0xc0, !PT ;  /* 0x0000000200ff7812 */ /* 0x008fda000788c0ff */
[----:B-1----:R-:W-:Y:S05]  /*af00*/  @P4 BRA `(.L_x_2593) ;  /* 0xffffff7c007c4947 */ /* 0x002fea000383ffff */
.L_x_2489:
[----:B------:R-:W1:Y:S01]  /*af10*/  LDC R0, c[0x0][0x448] ;  /* 0x00011200ff007b82 */ /* 0x000e620000000800 */
[----:B------:R-:W-:Y:S01]  /*af20*/  VIADD R3, R200, 0x7f ;  /* 0x0000007fc8037836 */ /* 0x000fe20000000000 */
[----:B------:R-:W-:Y:S01]  /*af30*/  BSSY B0, `(.L_x_2594) ;  /* 0x0000010000007945 */ /* 0x000fe20003800000 */
[----:B------:R-:W-:Y:S01]  /*af40*/  IMAD.MOV.U32 R88, RZ, RZ, RZ ;  /* 0x000000ffff587224 */ /* 0x000fe200078e00ff */
[----:B-1----:R-:W-:-:S13]  /*af50*/  ISETP.NE.AND P0, PT, R0, 0x1, PT ;  /* 0x000000010000780c */ /* 0x002fda0003f05270 */
[----:B------:R-:W1:Y:S08]  /*af60*/  @P0 LDC R0, c[0x0][0x44c] ;  /* 0x00011300ff000b82 */ /* 0x000e700000000800 */
[----:B------:R-:W3:Y:S01]  /*af70*/  @P0 LDC R5, c[0x0][0x450] ;  /* 0x00011400ff050b82 */ /* 0x000ee20000000800 */
[----:B-1----:R-:W-:-:S05]  /*af80*/  @P0 IMAD.HI.U32 R0, R3, R0, RZ ;  /* 0x0000000003000227 */ /* 0x002fca00078e00ff */
[----:B---3--:R-:W-:-:S05]  /*af90*/  @P0 SHF.R.U32.HI R3, RZ, R5, R0 ;  /* 0x00000005ff030219 */ /* 0x008fca0000011600 */
[----:B------:R-:W-:-:S05]  /*afa0*/  IMAD.IADD R3, R146, 0x1, R3 ;  /* 0x0000000192037824 */ /* 0x000fca00078e0203 */
[----:B------:R-:W-:-:S04]  /*afb0*/  SHF.R.S32.HI R0, RZ, 0x1f, R3 ;  /* 0x0000001fff007819 */ /* 0x000fc80000011403 */
[----:B------:R-:W-:-:S04]  /*afc0*/  LEA.HI R0, R0, R3, RZ, 0x7 ;  /* 0x0000000300007211 */ /* 0x000fc800078f38ff */
[----:B------:R-:W-:-:S04]  /*afd0*/  SHF.R.S32.HI R0, RZ, 0x7, R0 ;  /* 0x00000007ff007819 */ /* 0x000fc80000011400 */
[----:B------:R-:W-:-:S04]  /*afe0*/  VIMNMX R147, R147, R0, PT ;  /* 0x0000000093937248 */ /* 0x000fc80003fe0100 */
[----:B------:R-:W-:Y:S01]  /*aff0*/  ISETP.GE.AND P0, PT, R147, 0x1, PT ;  /* 0x000000019300780c */ /* 0x000fe20003f06270 */
[----:B------:R-:W-:-:S12]  /*b000*/  @P2 BRA `(.L_x_2595) ;  /* 0x0000000000082947 */ /* 0x000fd80003800000 */
[----:B------:R-:W1:Y:S02]  /*b010*/  FENCE.VIEW.ASYNC.G ;  /* 0x00000000000073c6 */ /* 0x000e640000000100 */
[----:B-1----:R-:W-:Y:S06]  /*b020*/  BAR.ARV 0xc, 0x180 ;  /* 0x0306000000007b1d */ /* 0x002fec0000002000 */
.L_x_2595:
[----:B------:R-:W-:Y:S05]  /*b030*/  BSYNC B0 ;  /* 0x0000000000007941 */ /* 0x000fea0003800000 */
.L_x_2594:
[----:B------:R-:W-:Y:S04]  /*b040*/  BSSY B0, `(.L_x_2596) ;  /* 0x000001f000007945 */ /* 0x000fe80003800000 */
[----:B------:R-:W-:Y:S05]  /*b050*/  @!P0 BRA `(.L_x_2597) ;  /* 0x0000000000748947 */ /* 0x000fea0003800000 */
[----:B------:R-:W-:Y:S01]  /*b060*/  ISETP.NE.AND P0, PT, R209, RZ, PT ;  /* 0x000000ffd100720c */ /* 0x000fe20003f05270 */
[----:B------:R-:W-:-:S03]  /*b070*/  ULDC UR4, c[0x0][0x9f0] ;  /* 0x00027c0000047ab9 */ /* 0x000fc60000000800 */
[----:B------:R-:W-:-:S04]  /*b080*/  SEL R9, R209, UR4, P0 ;  /* 0x00000004d1097c07 */ /* 0x000fc80008000000 */
[-C--:B------:R-:W-:Y:S02]  /*b090*/  IABS R6, R9.reuse ;  /* 0x0000000900067213 */ /* 0x080fe40000000000 */
[----:B------:R-:W-:Y:S02]  /*b0a0*/  IADD3 R0, R9, -0x1, R147 ;  /* 0xffffffff09007810 */ /* 0x000fe40007ffe093 */
[----:B------:R-:W1:Y:S01]  /*b0b0*/  I2F.RP R3, R6 ;  /* 0x0000000600037306 */ /* 0x000e620000209400 */
[-C--:B------:R-:W-:Y:S02]  /*b0c0*/  IABS R10, R9.reuse ;  /* 0x00000009000a7213 */ /* 0x080fe40000000000 */
        /* <DEDUP_REMOVED lines=22> */
.L_x_2597:
[----:B------:R-:W-:Y:S05]  /*b230*/  BSYNC B0 ;  /* 0x0000000000007941 */ /* 0x000fea0003800000 */
.L_x_2596:
        /* <DEDUP_REMOVED lines=28> */
[----:B0-----:R-:W-:Y:S02]  /*b400*/  CS2R R42, SRZ ;  /* 0x00000000002a7805 */ /* 0x001fe4000001ff00 */
[----:B--2---:R-:W-:Y:S02]  /*b410*/  CS2R R40, SRZ ;  /* 0x0000000000287805 */ /* 0x004fe4000001ff00 */
        /* <DEDUP_REMOVED lines=9> */
[----:B------:R-:W2:Y:S01]  /*b4b0*/  LDL R5, [R1+0x84] ;  /* 0x0000840001057983 */ /* 0x000ea20000100800 */
        /* <DEDUP_REMOVED lines=33> */
.L_x_2599:
        /* <DEDUP_REMOVED lines=12> */
.L_x_2603:
[----:B-1----:R1:W2:Y:S02]  /*b790*/  SYNCS.PHASECHK.TRANS64.TRYWAIT P0, [R2+URZ+0x34800], R3 ;  /* 0x03480003020075a7 */ /* 0x0022a4000800017f */
[----:B--2---:R-:W-:Y:S05]  /*b7a0*/  @!P0 NANOSLEEP.SYNCS 0x989680 ;  /* 0x009896800000895d */ /* 0x004fea0003900000 */
[----:B------:R-:W2:Y:S02]  /*b7b0*/  @!P0 SYNCS.PHASECHK.TRANS64 P0, [R2+URZ+0x34800], R3 ;  /* 0x03480003020085a7 */ /* 0x000ea4000800007f */
[----:B--2---:R-:W-:Y:S05]  /*b7c0*/  @!P0 BRA `(.L_x_2603) ;  /* 0xfffffffc00f08947 */ /* 0x004fea000383ffff */
.L_x_2602:
[----:B------:R-:W-:Y:S05]  /*b7d0*/  BSYNC B0 ;  /* 0x0000000000007941 */ /* 0x000fea0003800000 */
.L_x_2601:
[----:B------:R-:W-:Y:S05]  /*b7e0*/  BRA `(.L_x_2604) ;  /* 0x0000007400307947 */ /* 0x000fea0003800000 */
.L_x_2600:
[----:B------:R-:W-:Y:S01]  /*b7f0*/  ISETP.NE.AND P0, PT, R24, RZ, PT ;  /* 0x000000ff1800720c */ /* 0x000fe20003f05270 */
[----:B------:R-:W-:Y:S01]  /*b800*/  ULDC.64 UR4, c[0x0][0x3f8] ;  /* 0x0000fe0000047ab9 */ /* 0x000fe20000000a00 */
[----:B-----5:R-:W-:Y:S01]  /*b810*/  SHF.R.S32.HI R0, RZ, 0x1f, R141 ;  /* 0x0000001fff007819 */ /* 0x020fe2000001148d */
[----:B------:R-:W-:Y:S01]  /*b820*/  ULDC.64 UR6, c[0x0][0x408] ;  /* 0x0001020000067ab9 */ /* 0x000fe20000000a00 */
[----:B------:R-:W-:-:S04]  /*b830*/  IMAD.WIDE.U32 R24, R141, UR4, RZ ;  /* 0x000000048d187c25 */ /* 0x000fc8000f8e00ff */
[C---:B------:R-:W-:Y:S02]  /*b840*/  IMAD R4, R0.reuse, UR4, RZ ;  /* 0x0000000400047c24 */ /* 0x040fe4000f8e02ff */
[----:B------:R-:W-:Y:S02]  /*b850*/  IMAD R0, R0, UR6, RZ ;  /* 0x0000000600007c24 */ /* 0x000fe4000f8e02ff */
[C---:B------:R-:W-:Y:S02]  /*b860*/  IMAD R29, R141.reuse, UR5, R4 ;  /* 0x000000058d1d7c24 */ /* 0x040fe4000f8e0204 */
[C---:B------:R-:W-:Y:S02]  /*b870*/  IMAD R31, R141.reuse, UR7, R0 ;  /* 0x000000078d1f7c24 */ /* 0x040fe4000f8e0200 */
[----:B------:R-:W-:-:S04]  /*b880*/  IMAD.WIDE.U32 R26, R141, UR6, RZ ;  /* 0x000000068d1a7c25 */ /* 0x000fc8000f8e00ff */
        /* <DEDUP_REMOVED lines=19> */
.L_x_2605:
        /* <DEDUP_REMOVED lines=9> */
[----:B------:R-:W-:Y:S01]  /*ba50*/  IMAD.MOV.U32 R4, RZ, RZ, R24 ;  /* 0x000000ffff047224 */ /* 0x000fe200078e0018 */
[----:B------:R-:W-:Y:S01]  /*ba60*/  SHF.R.S32.HI R73, RZ, 0x1f, R190 ;  /* 0x0000001fff497819 */ /* 0x000fe200000114be */
[----:B------:R-:W-:Y:S01]  /*ba70*/  IMAD.MOV.U32 R6, RZ, RZ, R26 ;  /* 0x000000ffff067224 */ /* 0x000fe200078e001a */
[----:B------:R-:W-:Y:S01]  /*ba80*/  SHF.R.S32.HI R66, RZ, 0x1f, R189 ;  /* 0x0000001fff427819 */ /* 0x000fe200000114bd */
        /* <DEDUP_REMOVED lines=28> */
.L_x_2892:
        /* <DEDUP_REMOVED lines=16> */
[----:B------:R-:W3:Y:S01]  /*bd50*/  LDL R5, [R1+0x40] ;  /* 0x0000400001057983 */ /* 0x000ee20000100800 */
[----:B------:R-:W-:Y:S01]  /*bd60*/  ULDC UR4, c[0x0][0x3f4] ;  /* 0x0000fd0000047ab9 */ /* 0x000fe20000000800 */
[----:B------:R-:W-:Y:S02]  /*bd70*/  CS2R R60, SRZ ;  /* 0x00000000003c7805 */ /* 0x000fe4000001ff00 */
[----:B------:R-:W-:Y:S02]  /*bd80*/  ISETP.GE.AND P3, PT, R190, UR4, PT ;  /* 0x00000004be007c0c */ /* 0x000fe4000bf66270 */
[----:B------:R-:W-:Y:S02]  /*bd90*/  CS2R R58, SRZ ;  /* 0x00000000003a7805 */ /* 0x000fe4000001ff00 */
[----:B------:R-:W-:Y:S02]  /*bda0*/  ISETP.GE.AND P2, PT, R189, UR4, PT ;  /* 0x00000004bd007c0c */ /* 0x000fe4000bf46270 */
[----:B------:R-:W-:-:S02]  /*bdb0*/  ISETP.GE.AND P1, PT, R192, UR4, PT ;  /* 0x00000004c0007c0c */ /* 0x000fc4000bf26270 */
[----:B------:R-:W-:Y:S02]  /*bdc0*/  ISETP.GE.AND P0, PT, R191, UR4, PT ;  /* 0x00000004bf007c0c */ /* 0x000fe4000bf06270 */
[----:B------:R-:W-:-:S03]  /*bdd0*/  ISETP.GE.AND P4, PT, R22, UR4, PT ;  /* 0x0000000416007c0c */ /* 0x000fc6000bf86270 */
[C---:B------:R-:W-:Y:S01]  /*bde0*/  @!P3 IMAD.SHL.U32 R27, R190.reuse, 0x2, RZ ;  /* 0x00000002be1bb824 */ /* 0x040fe200078e00ff */
[----:B------:R-:W-:-:S03]  /*bdf0*/  @!P3 SHF.L.U64.HI R4, R190, 0x1, R73 ;  /* 0x00000001be04b819 */ /* 0x000fc60000010249 */
[C---:B------:R-:W-:Y:S01]  /*be00*/  @!P2 IMAD.SHL.U32 R21, R189.reuse, 0x2, RZ ;  /* 0x00000002bd15a824 */ /* 0x040fe200078e00ff */
[----:B------:R-:W-:Y:S01]  /*be10*/  @!P2 SHF.L.U64.HI R10, R189, 0x1, R66 ;  /* 0x00000001bd0aa819 */ /* 0x000fe20000010242 */
[----:B------:R-:W-:Y:S01]  /*be20*/  @!P1 IMAD.SHL.U32 R13, R192, 0x2, RZ ;  /* 0x00000002c00d9824 */ /* 0x000fe200078e00ff */
[-C--:B--2---:R-:W-:Y:S01]  /*be30*/  @!P3 IADD3 R28, P6, R6, R27.reuse, RZ ;  /* 0x0000001b061cb210 */ /* 0x084fe20007fde0ff */
[C---:B------:R-:W-:Y:S01]  /*be40*/  @!P0 IMAD.SHL.U32 R35, R191.reuse, 0x2, RZ ;  /* 0x00000002bf238824 */ /* 0x040fe200078e00ff */
[----:B----4-:R-:W-:Y:S01]  /*be50*/  @!P3 IADD3 R26, P5, R8, R27, RZ ;  /* 0x0000001b081ab210 */ /* 0x010fe20007fbe0ff */
[----:B-1----:R-:W-:Y:S01]  /*be60*/  @!P4 IMAD.WIDE R32, R22, 0x2, R6 ;  /* 0x000000021620c825 */ /* 0x002fe200078e0206 */
[----:B------:R-:W-:-:S03]  /*be70*/  @!P0 SHF.L.U64.HI R36, R191, 0x1, R237 ;  /* 0x00000001bf248819 */ /* 0x000fc600000102ed */
[--C-:B------:R-:W-:Y:S01]  /*be80*/  @!P3 IMAD.X R29, R7, 0x1, R4.reuse, P6 ;  /* 0x00000001071db824 */ /* 0x100fe200030e0604 */
[-C--:B------:R-:W-:Y:S01]  /*be90*/  @!P2 IADD3 R24, P6, R6, R21.reuse, RZ ;  /* 0x000000150618a210 */ /* 0x080fe20007fde0ff */
[----:B---3--:R-:W-:Y:S01]  /*bea0*/  @!P3 IMAD.X R27, R9, 0x1, R4, P5 ;  /* 0x00000001091bb824 */ /* 0x008fe200028e0604 */
[----:B------:R-:W-:Y:S01]  /*beb0*/  @!P2 IADD3 R20, P5, R8, R21, RZ ;  /* 0x000000150814a210 */ /* 0x000fe20007fbe0ff */
[----:B------:R1:W5:Y:S02]  /*bec0*/  @!P4 LD.E.64 R60, desc[UR60][R32.64] ;  /* 0x0000003c203cc980 */ /* 0x000364000c101b00 */
[--C-:B------:R-:W-:Y:S01]  /*bed0*/  @!P2 IMAD.X R25, R7, 0x1, R10.reuse, P6 ;  /* 0x000000010719a824 */ /* 0x100fe200030e060a */
[----:B------:R-:W-:Y:S01]  /*bee0*/  @!P1 IADD3 R14, P6, R6, R13, RZ ;  /* 0x0000000d060e9210 */ /* 0x000fe20007fde0ff */
[----:B------:R-:W-:Y:S01]  /*bef0*/  @!P2 IMAD.X R21, R9, 0x1, R10, P5 ;  /* 0x000000010915a824 */ /* 0x000fe200028e060a */
        /* <DEDUP_REMOVED lines=10> */
[----:B------:R1:W5:Y:S01]  /*bfa0*/  @!P3 LD.E.64 R56, desc[UR60][R28.64] ;  /* 0x0000003c1c38b980 */ /* 0x000362000c101b00 */
[----:B------:R-:W-:-:S03]  /*bfb0*/  @!P5 SHF.L.U64.HI R34, R193, 0x1, R236 ;  /* 0x00000001c122d819 */ /* 0x000fc600000102ec */
[----:B------:R1:W5:Y:S04]  /*bfc0*/  @!P3 LD.E.64 R54, desc[UR60][R26.64] ;  /* 0x0000003c1a36b980 */ /* 0x000368000c101b00 */
[----:B------:R1:W5:Y:S04]  /*bfd0*/  @!P2 LD.E.64 R52, desc[UR60][R24.64] ;  /* 0x0000003c1834a980 */ /* 0x000368000c101b00 */
[----:B------:R1:W5:Y:S01]  /*bfe0*/  @!P2 LD.E.64 R50, desc[UR60][R20.64] ;  /* 0x0000003c1432a980 */ /* 0x000362000c101b00 */
[----:B------:R-:W-:Y:S01]  /*bff0*/  @!P1 SHF.L.U64.HI R4, R192, 0x1, R5 ;  /* 0x00000001c0049819 */ /* 0x000fe20000010205 */
[----:B------:R-:W-:-:S04]  /*c000*/  @!P4 IMAD.MOV.U32 R5, RZ, RZ, R9 ;  /* 0x000000ffff05c224 */ /* 0x000fc800078e0009 */
[----:B------:R-:W-:Y:S01]  /*c010*/  @!P1 IMAD.X R15, R7, 0x1, R4, P6 ;  /* 0x00000001070f9824 */ /* 0x000fe200030e0604 */
[----:B------:R-:W-:-:S04]  /*c020*/  @!P1 IADD3 R12, P6, R8, R13, RZ ;  /* 0x0000000d080c9210 */ /* 0x000fc80007fde0ff */
[----:B------:R1:W5:Y:S01]  /*c030*/  @!P1 LD.E.64 R48, desc[UR60][R14.64] ;  /* 0x0000003c0e309980 */ /* 0x000362000c101b00 */
[----:B------:R-:W-:Y:S01]  /*c040*/  @!P1 IMAD.X R13, R9, 0x1, R4, P6 ;  /* 0x00000001090d9824 */ /* 0x000fe200030e0604 */
[----:B------:R-:W-:Y:S01]  /*c050*/  @!P0 IADD3 R10, P6, R6, R35, RZ ;  /* 0x00000023060a8210 */ /* 0x000fe20007fde0ff */
[----:B------:R-:W-:-:S03]  /*c060*/  @!P4 IMAD.MOV.U32 R4, RZ, RZ, R8 ;  /* 0x000000ffff04c224 */ /* 0x000fc600078e0008 */
[----:B------:R1:W5:Y:S01]  /*c070*/  @!P1 LD.E.64 R46, desc[UR60][R12.64] ;  /* 0x0000003c0c2e9980 */ /* 0x000362000c101b00 */
[----:B------:R-:W-:-:S04]  /*c080*/  @!P4 IMAD.WIDE R30, R22, 0x2, R4 ;  /* 0x00000002161ec825 */ /* 0x000fc800078e0204 */
[--C-:B------:R-:W-:Y:S01]  /*c090*/  @!P0 IMAD.X R11, R7, 0x1, R36.reuse, P6 ;  /* 0x00000001070b8824 */ /* 0x100fe200030e0624 */
[----:B------:R-:W-:Y:S01]  /*c0a0*/  @!P0 IADD3 R4, P6, R8, R35, RZ ;  /* 0x0000002308048210 */ /* 0x000fe20007fde0ff */
[----:B------:R-:W-:Y:S01]  /*c0b0*/  @!P5 IMAD.SHL.U32 R35, R193, 0x2, RZ ;  /* 0x00000002c123d824 */ /* 0x000fe200078e00ff */
[----:B------:R1:W5:Y:S03]  /*c0c0*/  @!P4 LD.E.64 R58, desc[UR60][R30.64] ;  /* 0x0000003c1e3ac980 */ /* 0x000366000c101b00 */
[----:B------:R-:W-:Y:S01]  /*c0d0*/  @!P0 IMAD.X R5, R9, 0x1, R36, P6 ;  /* 0x0000000109058824 */ /* 0x000fe200030e0624 */
[-C--:B------:R-:W-:Y:S01]  /*c0e0*/  @!P5 IADD3 R6, P4, R6, R35.reuse, RZ ;  /* 0x000000230606d210 */ /* 0x080fe20007f9e0ff */
[----:B------:R1:W5:Y:S01]  /*c0f0*/  @!P0 LD.E.64 R44, desc[UR60][R10.64] ;  /* 0x0000003c0a2c8980 */ /* 0x000362000c101b00 */
[----:B------:R-:W-:Y:S02]  /*c100*/  @!P5 IADD3 R8, P6, R8, R35, RZ ;  /* 0x000000230808d210 */ /* 0x000fe40007fde0ff */
[----:B------:R-:W-:Y:S01]  /*c110*/  CS2R R36, SRZ ;  /* 0x0000000000247805 */ /* 0x000fe2000001ff00 */
[--C-:B------:R-:W-:Y:S01]  /*c120*/  @!P5 IMAD.X R7, R7, 0x1, R34.reuse, P4 ;  /* 0x000000010707d824 */ /* 0x100fe200020e0622 */
[----:B------:R1:W5:Y:S01]  /*c130*/  @!P0 LD.E.64 R42, desc[UR60][R4.64] ;  /* 0x0000003c042a8980 */ /* 0x000362000c101b00 */
[----:B------:R-:W-:-:S03]  /*c140*/  @!P5 IMAD.X R9, R9, 0x1, R34, P6 ;  /* 0x000000010909d824 */ /* 0x000fc600030e0622 */
[----:B------:R1:W5:Y:S04]  /*c150*/  @!P5 LD.E.64 R36, desc[UR60][R6.64] ;  /* 0x0000003c0624d980 */ /* 0x000368000c101b00 */
[----:B------:R1:W5:Y:S02]  /*c160*/  @!P5 LD.E.64 R38, desc[UR60][R8.64] ;  /* 0x0000003c0826d980 */ /* 0x000364000c101b00 */
.L_x_2610:
[----:B------:R-:W-:Y:S05]  /*c170*/  BSYNC B1 ;  /* 0x0000000000017941 */ /* 0x000fea0003800000 */
.L_x_2609:
        /* <DEDUP_REMOVED lines=49> */
[----:B------:R-:W-:Y:S01]  /*c490*/  PRMT R67, R7, 0x7610, R67 ;  /* 0x0000761007437816 */ /* 0x000fe20000000043 */
[----:B------:R-:W-:Y:S06]  /*c4a0*/  BRA.DIV UR4, `(.L_x_2611) ;  /* 0x000001c604c47947 */ /* 0x000fec000b800000 */
[----:B0-----:R-:W0:Y:S04]  /*c4b0*/  SHFL.IDX PT, R0, R0, 0x1, 0x1c1f ;  /* 0x003c1f0000007f89 */ /* 0x001e2800000e0000 */
[----:B------:R-:W1:Y:S04]  /*c4c0*/  SHFL.IDX PT, R65, R65, 0x1, 0x1c1f ;  /* 0x003c1f0041417f89 */ /* 0x000e6800000e0000 */
[----:B------:R-:W2:Y:S04]  /*c4d0*/  SHFL.IDX PT, R63, R63, 0x1, 0x1c1f ;  /* 0x003c1f003f3f7f89 */ /* 0x000ea800000e0000 */
[----:B------:R0:W0:Y:S02]  /*c4e0*/  SHFL.IDX PT, R62, R3, 0x1, 0x1c1f ;  /* 0x003c1f00033e7f89 */ /* 0x00002400000e0000 */
.L_x_2898:
[----:B0-----:R-:W5:Y:S01]  /*c4f0*/  LDL R3, [R1+0x44] ;  /* 0x0000440001037983 */ /* 0x001f620000100800 */
[----:B------:R-:W-:Y:S01]  /*c500*/  VIADD R69, R69, 0x40 ;  /* 0x0000004045457836 */ /* 0x000fe20000000000 */
[----:B------:R-:W-:Y:S01]  /*c510*/  LOP3.LUT R4, R195, 0x18, R18, 0xf8, !PT ;  /* 0x00000018c3047812 */ /* 0x000fe200078ef812 */
[----:B------:R-:W-:Y:S01]  /*c520*/  BSSY B1, `(.L_x_2612) ;  /* 0x0000056000017945 */ /* 0x000fe20003800000 */
[----:B------:R-:W-:Y:S02]  /*c530*/  CS2R R32, SRZ ;  /* 0x0000000000207805 */ /* 0x000fe4000001ff00 */
[----:B------:R-:W-:Y:S02]  /*c540*/  CS2R R26, SRZ ;  /* 0x00000000001a7805 */ /* 0x000fe4000001ff00 */
[----:B------:R-:W-:Y:S02]  /*c550*/  ISETP.GE.AND P1, PT, R69, R64, PT ;  /* 0x000000404500720c */ /* 0x000fe40003f26270 */
[----:B------:R-:W-:-:S02]  /*c560*/  CS2R R20, SRZ ;  /* 0x0000000000147805 */ /* 0x000fc4000001ff00 */
[----:B------:R-:W-:Y:S02]  /*c570*/  CS2R R12, SRZ ;  /* 0x00000000000c7805 */ /* 0x000fe4000001ff00 */
[----:B---34-:R-:W-:Y:S02]  /*c580*/  CS2R R8, SRZ ;  /* 0x0000000000087805 */ /* 0x018fe4000001ff00 */
[----:B------:R-:W-:Y:S02]  /*c590*/  CS2R R40, SRZ ;  /* 0x0000000000287805 */ /* 0x000fe4000001ff00 */
[----:B------:R-:W-:Y:S02]  /*c5a0*/  CS2R R34, SRZ ;  /* 0x0000000000227805 */ /* 0x000fe4000001ff00 */
[----:B------:R-:W-:Y:S02]  /*c5b0*/  CS2R R28, SRZ ;  /* 0x00000000001c7805 */ /* 0x000fe4000001ff00 */
[----:B------:R-:W-:-:S02]  /*c5c0*/  CS2R R24, SRZ ;  /* 0x0000000000187805 */ /* 0x000fc4000001ff00 */
[----:B------:R-:W-:Y:S02]  /*c5d0*/  CS2R R14, SRZ ;  /* 0x00000000000e7805 */ /* 0x000fe4000001ff00 */
[----:B------:R-:W-:Y:S02]  /*c5e0*/  CS2R R10, SRZ ;  /* 0x00000000000a7805 */ /* 0x000fe4000001ff00 */
[----:B-----5:R-:W-:Y:S02]  /*c5f0*/  LOP3.LUT P0, RZ, R3, 0x4, RZ, 0xc0, !PT ;  /* 0x0000000403ff7812 */ /* 0x020fe4000780c0ff */
[----:B------:R-:W-:-:S05]  /*c600*/  LOP3.LUT R3, R4, R197, RZ, 0x3c, !PT ;  /* 0x000000c504037212 */ /* 0x000fca00078e3cff */
[----:B------:R-:W-:-:S04]  /*c610*/  IMAD R3, R196, 0x200, R3 ;  /* 0x00000200c4037824 */ /* 0x000fc800078e0203 */
[----:B------:R-:W-:Y:S01]  /*c620*/  IMAD R3, R3, 0x2, R2 ;  /* 0x0000000203037824 */ /* 0x000fe200078e0202 */
        /* <DEDUP_REMOVED lines=8> */
[----:B------:R-:W-:-:S05]  /*c6b0*/  ISETP.GE.AND P1, PT, R191, UR4, PT ;  /* 0x00000004bf007c0c */ /* 0x000fca000bf26270 */
[C---:B------:R-:W-:Y:S01]  /*c6c0*/  @!P4 IMAD.SHL.U32 R24, R190.reuse, 0x2, RZ ;  /* 0x00000002be18c824 */ /* 0x040fe200078e00ff */
[----:B------:R-:W-:-:S03]  /*c6d0*/  @!P4 SHF.L.U64.HI R73, R190, 0x1, R73 ;  /* 0x00000001be49c819 */ /* 0x000fc60000010249 */
[C---:B------:R-:W-:Y:S01]  /*c6e0*/  @!P3 IMAD.SHL.U32 R14, R189.reuse, 0x2, RZ ;  /* 0x00000002bd0eb824 */ /* 0x040fe200078e00ff */
[----:B------:R-:W-:Y:S01]  /*c6f0*/  @!P3 SHF.L.U64.HI R66, R189, 0x1, R66 ;  /* 0x00000001bd42b819 */ /* 0x000fe20000010242 */
[----:B------:R-:W-:Y:S01]  /*c700*/  @!P2 IMAD.SHL.U32 R10, R192, 0x2, RZ ;  /* 0x00000002c00aa824 */ /* 0x000fe200078e00ff */
[-C--:B-1----:R-:W-:Y:S01]  /*c710*/  @!P4 IADD3 R26, P5, R65, R24.reuse, RZ ;  /* 0x00000018411ac210 */ /* 0x082fe20007fbe0ff */
[----:B------:R-:W-:Y:S01]  /*c720*/  @!P1 IMAD.SHL.U32 R6, R191, 0x2, RZ ;  /* 0x00000002bf069824 */ /* 0x000fe200078e00ff */
[----:B------:R-:W-:-:S03]  /*c730*/  @!P4 IADD3 R24, P6, R62, R24, RZ ;  /* 0x000000183e18c210 */ /* 0x000fc60007fde0ff */
[--C-:B------:R-:W-:Y:S01]  /*c740*/  @!P4 IMAD.X R27, R0, 0x1, R73.reuse, P5 ;  /* 0x00000001001bc824 */ /* 0x100fe200028e0649 */
[-C--:B------:R-:W-:Y:S01]  /*c750*/  @!P3 IADD3 R20, P5, R65, R14.reuse, RZ ;  /* 0x0000000e4114b210 */ /* 0x080fe20007fbe0ff */
[----:B--2---:R-:W-:Y:S01]  /*c760*/  @!P4 IMAD.X R25, R63, 0x1, R73, P6 ;  /* 0x000000013f19c824 */ /* 0x004fe200030e0649 */
[----:B------:R-:W-:-:S03]  /*c770*/  @!P3 IADD3 R14, P6, R62, R14, RZ ;  /* 0x0000000e3e0eb210 */ /* 0x000fc60007fde0ff */
[--C-:B------:R-:W-:Y:S01]  /*c780*/  @!P3 IMAD.X R21, R0, 0x1, R66.reuse, P5 ;  /* 0x000000010015b824 */ /* 0x100fe200028e0642 */
[-C--:B------:R-:W-:Y:S01]  /*c790*/  @!P2 IADD3 R12, P5, R65, R10.reuse, RZ ;  /* 0x0000000a410ca210 */ /* 0x080fe20007fbe0ff */
[----:B------:R-:W-:Y:S01]  /*c7a0*/  @!P3 IMAD.X R15, R63, 0x1, R66, P6 ;  /* 0x000000013f0fb824 */ /* 0x000fe200030e0642 */
[----:B------:R-:W-:Y:S02]  /*c7b0*/  @!P2 IADD3 R10, P6, R62, R10, RZ ;  /* 0x0000000a3e0aa210 */ /* 0x000fe40007fde0ff */
[----:B------:R-:W-:-:S06]  /*c7c0*/  CS2R R34, SRZ ;  /* 0x0000000000227805 */ /* 0x000fcc000001ff00 */
[----:B------:R0:W5:Y:S02]  /*c7d0*/  @!P4 LD.E.64 R34, desc[UR60][R26.64] ;  /* 0x0000003c1a22c980 */ /* 0x000164000c101b00 */
[----:B0-----:R-:W-:-:S06]  /*c7e0*/  CS2R R26, SRZ ;  /* 0x00000000001a7805 */ /* 0x001fcc000001ff00 */
[----:B------:R0:W5:Y:S02]  /*c7f0*/  @!P3 LD.E.64 R26, desc[UR60][R14.64] ;  /* 0x0000003c0e1ab980 */ /* 0x000164000c101b00 */
[----:B0-----:R-:W-:Y:S02]  /*c800*/  CS2R R14, SRZ ;  /* 0x00000000000e7805 */ /* 0x001fe4000001ff00 */
[----:B---3--:R-:W-:Y:S02]  /*c810*/  @!P2 SHF.L.U64.HI R4, R192, 0x1, R5 ;  /* 0x00000001c004a819 */ /* 0x008fe40000010205 */
[----:B------:R-:W-:-:S03]  /*c820*/  @!P1 SHF.L.U64.HI R5, R191, 0x1, R237 ;  /* 0x00000001bf059819 */ /* 0x000fc600000102ed */
[--C-:B------:R-:W-:Y:S01]  /*c830*/  @!P2 IMAD.X R13, R0, 0x1, R4.reuse, P5 ;  /* 0x00000001000da824 */ /* 0x100fe200028e0604 */
[----:B------:R-:W-:Y:S01]  /*c840*/  @!P1 IADD3 R8, P5, R65, R6, RZ ;  /* 0x0000000641089210 */ /* 0x000fe20007fbe0ff */
[----:B------:R-:W-:Y:S01]  /*c850*/  @!P2 IMAD.X R11, R63, 0x1, R4, P6 ;  /* 0x000000013f0ba824 */ /* 0x000fe200030e0604 */
[----:B------:R-:W-:-:S03]  /*c860*/  ISETP.GE.AND P6, PT, R22, UR4, PT ;  /* 0x0000000416007c0c */ /* 0x000fc6000bfc6270 */
[----:B------:R-:W-:Y:S01]  /*c870*/  @!P1 IMAD.X R9, R0, 0x1, R5, P5 ;  /* 0x0000000100099824 */ /* 0x000fe200028e0605 */
[----:B------:R-:W-:-:S04]  /*c880*/  @!P1 IADD3 R4, P5, R62, R6, RZ ;  /* 0x000000063e049210 */ /* 0x000fc80007fbe0ff */
[----:B------:R-:W5:Y:S01]  /*c890*/  @!P1 LD.E.64 R14, desc[UR60][R8.64] ;  /* 0x0000003c080e9980 */ /* 0x000f62000c101b00 */
        /* <DEDUP_REMOVED lines=8> */
[----:B------:R-:W5:Y:S03]  /*c920*/  @!P6 LD.E.64 R40, desc[UR60][R28.64] ;  /* 0x0000003c1c28e980 */ /* 0x000f66000c101b00 */
[C---:B------:R-:W-:Y:S01]  /*c930*/  @!P5 IMAD.SHL.U32 R33, R193.reuse, 0x2, RZ ;  /* 0x00000002c121d824 */ /* 0x040fe200078e00ff */
[----:B------:R0:W5:Y:S01]  /*c940*/  @!P6 LD.E.64 R30, desc[UR60][R6.64] ;  /* 0x0000003c061ee980 */ /* 0x000162000c101b00 */
[----:B------:R-:W-:-:S03]  /*c950*/  @!P5 SHF.L.U64.HI R32, R193, 0x1, R236 ;  /* 0x00000001c120d819 */ /* 0x000fc600000102ec */
[----:B0-----:R-:W-:-:S05]  /*c960*/  @!P5 IADD3 R6, P6, R65, R33, RZ ;  /* 0x000000214106d210 */ /* 0x001fca0007fde0ff */
[----:B------:R-:W-:Y:S01]  /*c970*/  @!P5 IMAD.X R7, R0, 0x1, R32, P6 ;  /* 0x000000010007d824 */ /* 0x000fe200030e0620 */
[----:B------:R-:W-:Y:S02]  /*c980*/  @!P5 IADD3 R62, P6, R62, R33, RZ ;  /* 0x000000213e3ed210 */ /* 0x000fe40007fde0ff */
[----:B------:R-:W-:-:S03]  /*c990*/  CS2R R28, SRZ ;  /* 0x00000000001c7805 */ /* 0x000fc6000001ff00 */
[----:B------:R-:W-:Y:S01]  /*c9a0*/  @!P5 IMAD.X R63, R63, 0x1, R32, P6 ;  /* 0x000000013f3fd824 */ /* 0x000fe200030e0620 */
[----:B------:R-:W-:Y:S02]  /*c9b0*/  CS2R R32, SRZ ;  /* 0x0000000000207805 */ /* 0x000fe4000001ff00 */
[----:B------:R0:W5:Y:S04]  /*c9c0*/  @!P3 LD.E.64 R28, desc[UR60][R20.64] ;  /* 0x0000003c141cb980 */ /* 0x000168000c101b00 */
[----:B------:R1:W5:Y:S01]  /*c9d0*/  @!P4 LD.E.64 R32, desc[UR60][R24.64] ;  /* 0x0000003c1820c980 */ /* 0x000362000c101b00 */
[----:B0-----:R-:W-:Y:S02]  /*c9e0*/  CS2R R20, SRZ ;  /* 0x0000000000147805 */ /* 0x001fe4000001ff00 */
[----:B-1----:R-:W-:-:S04]  /*c9f0*/  CS2R R24, SRZ ;  /* 0x0000000000187805 */ /* 0x002fc8000001ff00 */
[----:B------:R0:W5:Y:S01]  /*ca00*/  @!P2 LD.E.64 R20, desc[UR60][R10.64] ;  /* 0x0000003c0a14a980 */ /* 0x000162000c101b00 */
[----:B------:R-:W-:-:S03]  /*ca10*/  CS2R R8, SRZ ;  /* 0x0000000000087805 */ /* 0x000fc6000001ff00 */
[----:B------:R1:W5:Y:S04]  /*ca20*/  @!P2 LD.E.64 R24, desc[UR60][R12.64] ;  /* 0x0000003c0c18a980 */ /* 0x000368000c101b00 */
[----:B------:R3:W5:Y:S01]  /*ca30*/  @!P5 LD.E.64 R8, desc[UR60][R62.64] ;  /* 0x0000003c3e08d980 */ /* 0x000762000c101b00 */
[----:B0-----:R-:W-:Y:S02]  /*ca40*/  CS2R R10, SRZ ;  /* 0x00000000000a7805 */ /* 0x001fe4000001ff00 */
[----:B-1----:R-:W-:-:S04]  /*ca50*/  CS2R R12, SRZ ;  /* 0x00000000000c7805 */ /* 0x002fc8000001ff00 */
[----:B------:R3:W5:Y:S04]  /*ca60*/  @!P5 LD.E.64 R10, desc[UR60][R6.64] ;  /* 0x0000003c060ad980 */ /* 0x000768000c101b00 */
[----:B------:R3:W5:Y:S02]  /*ca70*/  @!P1 LD.E.64 R12, desc[UR60][R4.64] ;  /* 0x0000003c040c9980 */ /* 0x000764000c101b00 */
.L_x_2613:
[----:B------:R-:W-:Y:S05]  /*ca80*/  BSYNC B1 ;  /* 0x0000000000017941 */ /* 0x000fea0003800000 */
.L_x_2612:
[----:B---3--:R-:W-:Y:S01]  /*ca90*/  LEA.HI R4, R213, R213, RZ, 0x1 ;  /* 0x000000d5d5047211 */ /* 0x008fe200078f08ff */
[----:B-----5:R-:W-:Y:S01]  /*caa0*/  IMAD.MOV.U32 R5, RZ, RZ, R30 ;  /* 0x000000ffff057224 */ /* 0x020fe200078e001e */
[----:B------:R-:W-:Y:S01]  /*cab0*/  VIADDMNMX R64, R64, -R200, 0x80, PT ;  /* 0x0000008040407446 */ /* 0x000fe200038009c8 */
[C---:B------:R-:W-:Y:S01]  /*cac0*/  VIADD R6, R3.reuse, 0x10400 ;  /* 0x0001040003067836 */ /* 0x040fe20000000000 */
[----:B------:R-:W-:Y:S01]  /*cad0*/  LOP3.LUT R4, R4, 0xfffffffe, RZ, 0xc0, !PT ;  /* 0xfffffffe04047812 */ /* 0x000fe200078ec0ff */
[----:B------:R-:W-:Y:S01]  /*cae0*/  VIADD R0, R3, 0x10440 ;  /* 0x0001044003007836 */ /* 0x000fe20000000000 */
[----:B------:R-:W-:Y:S01]  /*caf0*/  PRMT R105, R5, 0x7610, R105 ;  /* 0x0000761005697816 */ /* 0x000fe20000000069 */
[----:B------:R-:W-:Y:S01]  /*cb00*/  IMAD.MOV.U32 R5, RZ, RZ, R31 ;  /* 0x000000ffff057224 */ /* 0x000fe200078e001f */
[----:B------:R-:W-:Y:S01]  /*cb10*/  BSSY B1, `(.L_x_2614) ;  /* 0x0000032000017945 */ /* 0x000fe20003800000 */
[----:B------:R-:W-:Y:S01]  /*cb20*/  IMAD.IADD R4, R213, 0x1, -R4 ;  /* 0x00000001d5047824 */ /* 0x000fe200078e0a04 */
[----:B------:R-:W-:Y:S01]  /*cb30*/  ISETP.GE.AND P1, PT, R17, R64, PT ;  /* 0x000000401100720c */ /* 0x000fe20003f26270 */
[----:B------:R-:W-:Y:S01]  /*cb40*/  @P0 VIADD R0, R6, 0xffffffc0 ;  /* 0xffffffc006000836 */ /* 0x000fe20000000000 */
[----:B------:R-:W-:Y:S01]  /*cb50*/  PRMT R106, R5, 0x7610, R106 ;  /* 0x00007610056a7816 */ /* 0x000fe2000000006a */
[----:B------:R-:W-:Y:S01]  /*cb60*/  IMAD.MOV.U32 R6, RZ, RZ, R32 ;  /* 0x000000ffff067224 */ /* 0x000fe200078e0020 */
[----:B------:R-:W-:Y:S01]  /*cb70*/  SHF.L.U32 R5, R4, 0x1f, RZ ;  /* 0x0000001f04057819 */ /* 0x000fe200000006ff */
[----:B------:R-:W-:-:S02]  /*cb80*/  IMAD.MOV.U32 R7, RZ, RZ, R33 ;  /* 0x000000ffff077224 */ /* 0x000fc400078e0021 */
        /* <DEDUP_REMOVED lines=18> */
[----:B--2---:R-:W-:Y:S01]  /*ccb0*/  PRMT R63, R62, 0x7610, R63 ;  /* 0x000076103e3f7816 */ /* 0x004fe2000000003f */
[----:B------:R-:W-:Y:S01]  /*ccc0*/  IMAD.MOV.U32 R7, RZ, RZ, R41 ;  /* 0x000000ffff077224 */ /* 0x000fe200078e0029 */
[----:B------:R-:W-:Y:S01]  /*ccd0*/  PRMT R62, R4, 0x7610, R62 ;  /* 0x00007610043e7816 */ /* 0x000fe2000000003e */
[----:B------:R-:W-:Y:S01]  /*cce0*/  IMAD.MOV.U32 R4, RZ, RZ, R35 ;  /* 0x000000ffff047224 */ /* 0x000fe200078e0023 */
[----:B------:R-:W-:Y:S01]  /*ccf0*/  PRMT R107, R6, 0x7610, R107 ;  /* 0x00007610066b7816 */ /* 0x000fe2000000006b */
[----:B------:R-:W-:Y:S01]  /*cd00*/  IMAD.MOV.U32 R6, RZ, RZ, R28 ;  /* 0x000000ffff067224 */ /* 0x000fe200078e001c */
        /* <DEDUP_REMOVED lines=17> */
[----:B0-----:R-:W-:Y:S06]  /*ce20*/  @!P0 BRA `(.L_x_2615) ;  /* 0x000001bc00d88947 */ /* 0x001fec0003800000 */
.L_x_2899:
[----:B------:R-:W-:Y:S05]  /*ce30*/  BSYNC B1 ;  /* 0x0000000000017941 */ /* 0x000fea0003800000 */
.L_x_2614:
        /* <DEDUP_REMOVED lines=8> */
[-C--:B------:R-:W-:Y:S02]  /*cec0*/  ISETP.GE.AND P2, PT, R189, R4.reuse, PT ;  /* 0x00000004bd00720c */ /* 0x080fe40003f46270 */
[-C--:B------:R-:W-:Y:S02]  /*ced0*/  ISETP.GE.AND P3, PT, R192, R4.reuse, PT ;  /* 0x00000004c000720c */ /* 0x080fe40003f66270 */
[----:B------:R-:W-:-:S02]  /*cee0*/  ISETP.GE.AND P4, PT, R191, R4, PT ;  /* 0x00000004bf00720c */ /* 0x000fc40003f86270 */
[----:B------:R-:W-:-:S03]  /*cef0*/  ISETP.GE.AND P5, PT, R193, R4, PT ;  /* 0x00000004c100720c */ /* 0x000fc60003fa6270 */
[----:B------:R-:W-:Y:S10]  /*cf00*/  @P0 BRA `(.L_x_2619) ;  /* 0x0000000000b80947 */ /* 0x000ff40003800000 */
[----:B0-----:R-:W0:Y:S01]  /*cf10*/  LDS.128 R4, [R3+0x10400] ;  /* 0x0104000003047984 */ /* 0x001e220000000c00 */
[----:B------:R-:W-:Y:S02]  /*cf20*/  SHF.R.U64 R114, R60, 0x10, R61 ;  /* 0x000000103c727819 */ /* 0x000fe4000000123d */
[----:B------:R-:W-:Y:S02]  /*cf30*/  SHF.R.U32.HI R112, RZ, 0x10, R59 ;  /* 0x00000010ff707819 */ /* 0x000fe4000001163b */
[----:B------:R-:W-:Y:S02]  /*cf40*/  SHF.R.U32.HI R60, RZ, 0x10, R61 ;  /* 0x00000010ff3c7819 */ /* 0x000fe4000001163d */
[----:B------:R-:W-:Y:S02]  /*cf50*/  PRMT R112, R109, 0x5410, R112 ;  /* 0x000054106d707816 */ /* 0x000fe40000000070 */
[----:B------:R-:W-:Y:S02]  /*cf60*/  SHF.R.U64 R113, R58, 0x10, R59 ;  /* 0x000000103a717819 */ /* 0x000fe4000000123b */
        /* <DEDUP_REMOVED lines=40> */
.L_x_2619:
[----:B------:R-:W-:Y:S05]  /*d1f0*/  BSYNC B2 ;  /* 0x0000000000027941 */ /* 0x000fea0003800000 */
.L_x_2618:
[----:B------:R-:W-:Y:S04]  /*d200*/  BSSY B2, `(.L_x_2620) ;  /* 0x0000030000027945 */ /* 0x000fe80003800000 */
[----:B------:R-:W-:Y:S05]  /*d210*/  @P1 BRA `(.L_x_2621) ;  /* 0x0000000000b81947 */ /* 0x000fea0003800000 */
[----:B01----:R-:W0:Y:S01]  /*d220*/  LDS.128 R4, [R0] ;  /* 0x0000000000047984 */ /* 0x003e220000000c00 */
        /* <DEDUP_REMOVED lines=45> */
.L_x_2621:
[----:B------:R-:W-:Y:S05]  /*d500*/  BSYNC B2 ;  /* 0x0000000000027941 */ /* 0x000fea0003800000 */
.L_x_2620:
        /* <DEDUP_REMOVED lines=48> */
.L_x_2623:
[----:B------:R-:W-:Y:S05]  /*d810*/  BSYNC B2 ;  /* 0x0000000000027941 */ /* 0x000fea0003800000 */
.L_x_2622:
        /* <DEDUP_REMOVED lines=19> */
[CC--:B------:R-:W-:Y:S01]  /*d950*/  FMUL.FTZ R52, R47.reuse, R50.reuse ;  /* 0x000000322f347220 */ /* 0x0c0fe20000410000 */
[----:B------:R-:W-:Y:S01]  /*d960*/  FMUL.FTZ R53, R47, R51 ;  /* 0x000000332f357220 */ /* 0x000fe20000410000 */
[C---:B------:R-:W-:Y:S01]  /*d970*/  FMUL.FTZ R47, R49.reuse, R85 ;  /* 0x00000055312f7220 */ /* 0x040fe20000410000 */
[----:B------:R-:W-:Y:S02]  /*d980*/  IMAD.U32 R6, R4, 0x10000, RZ ;  /* 0x0001000004067824 */ /* 0x000fe400078e00ff */
[----:B------:R-:W-:Y:S01]  /*d990*/  FFMA.FTZ R55, R46, R51, R52 ;  /* 0x000000332e377223 */ /* 0x000fe20000010034 */
[-C--:B------:R-:W-:Y:S01]  /*d9a0*/  FMUL.FTZ R51, R49, R87.reuse ;  /* 0x0000005731337220 */ /* 0x080fe20000410000 */
[----:B------:R-:W-:Y:S01]  /*d9b0*/  FFMA.FTZ R87, R48, R87, -R47 ;  /* 0x0000005730577223 */ /* 0x000fe2000001082f */
        /* <DEDUP_REMOVED lines=22> */
.L_x_2625:
[----:B------:R-:W-:Y:S05]  /*db20*/  BSYNC B2 ;  /* 0x0000000000027941 */ /* 0x000fea0003800000 */
.L_x_2624:
[----:B------:R-:W-:Y:S04]  /*db30*/  BSSY B2, `(.L_x_2626) ;  /* 0x0000030000027945 */ /* 0x000fe80003800000 */
        /* <DEDUP_REMOVED lines=47> */
.L_x_2627:
[----:B------:R-:W-:Y:S05]  /*de30*/  BSYNC B2 ;  /* 0x0000000000027941 */ /* 0x000fea0003800000 */
.L_x_2626:
[----:B------:R-:W-:Y:S05]  /*de40*/  @P5 BRA `(.L_x_2617) ;  /* 0x0000000000b85947 */ /* 0x000fea0003800000 */
[----:B01234-:R-:W0:Y:S01]  /*de50*/  LDS.128 R4, [R0+0x8000] ;  /* 0x0080000000047984 */ /* 0x01fe220000000c00 */
        /* <DEDUP_REMOVED lines=45> */
.L_x_2617:
[----:B------:R-:W-:Y:S05]  /*e130*/  BSYNC B1 ;  /* 0x0000000000017941 */ /* 0x000fea0003800000 */
.L_x_2616:
        /* <DEDUP_REMOVED lines=57> */
.L_x_2630:
[----:B------:R-:W-:Y:S05]  /*e4d0*/  BSYNC B1 ;  /* 0x0000000000017941 */ /* 0x000fea0003800000 */
.L_x_2629:
        /* <DEDUP_REMOVED lines=48> */
.L_x_2632:
[----:B------:R-:W-:Y:S05]  /*e7e0*/  BSYNC B1 ;  /* 0x0000000000017941 */ /* 0x000fea0003800000 */
.L_x_2631:
        /* <DEDUP_REMOVED lines=48> */
.L_x_2634:
[----:B------:R-:W-:Y:S05]  /*eaf0*/  BSYNC B1 ;  /* 0x0000000000017941 */ /* 0x000fea0003800000 */
.L_x_2633:
        /* <DEDUP_REMOVED lines=48> */
.L_x_2636:
[----:B------:R-:W-:Y:S05]  /*ee00*/  BSYNC B1 ;  /* 0x0000000000017941 */ /* 0x000fea0003800000 */
.L_x_2635:
        /* <DEDUP_REMOVED lines=48> */
.L_x_2638:
[----:B------:R-:W-:Y:S05]  /*f110*/  BSYNC B1 ;  /* 0x0000000000017941 */ /* 0x000fea0003800000 */
.L_x_2637:
        /* <DEDUP_REMOVED lines=11> */
[----:B------:R-:W-:Y:S01]  /*f1d0*/  IMAD.U32 R11, R66, 0x10000, RZ ;  /* 0x00010000420b7824 */ /* 0x000fe200078e00ff */
[----:B------:R-:W-:Y:S02]  /*f1e0*/  LOP3.LUT R62, R62, 0xffff0000, RZ, 0xc0, !PT ;  /* 0xffff00003e3e7812 */ /* 0x000fe400078ec0ff */
[----:B------:R-:W-:Y:S02]  /*f1f0*/  LOP3.LUT R66, R66, 0xffff0000, RZ, 0xc0, !PT ;  /* 0xffff000042427812 */ /* 0x000fe400078ec0ff */
[C---:B0-----:R-:W-:Y:S01]  /*f200*/  LOP3.LUT R9, R6.reuse, 0xffff0000, RZ, 0xc0, !PT ;  /* 0xffff000006097812 */ /* 0x041fe200078ec0ff */
[C---:B------:R-:W-:Y:S01]  /*f210*/  IMAD.U32 R10, R7.reuse, 0x10000, RZ ;  /* 0x00010000070a7824 */ /* 0x040fe200078e00ff */
[----:B------:R-:W-:Y:S01]  /*f220*/  LOP3.LUT R7, R7, 0xffff0000, RZ, 0xc0, !PT ;  /* 0xffff000007077812 */ /* 0x000fe200078ec0ff */
[----:B------:R-:W-:-:S02]  /*f230*/  IMAD.U32 R8, R6, 0x10000, RZ ;  /* 0x0001000006087824 */ /* 0x000fc400078e00ff */
[C---:B------:R-:W-:Y:S01]  /*f240*/  FMUL.FTZ R13, R9.reuse, R12 ;  /* 0x0000000c090d7220 */ /* 0x040fe20000410000 */
[-C--:B------:R-:W-:Y:S01]  /*f250*/  FMUL.FTZ R9, R9, R11.reuse ;  /* 0x0000000b09097220 */ /* 0x080fe20000410000 */
[C---:B------:R-:W-:Y:S01]  /*f260*/  FMUL.FTZ R15, R7.reuse, R62 ;  /* 0x0000003e070f7220 */ /* 0x040fe20000410000 */
[----:B------:R-:W-:Y:S02]  /*f270*/  IMAD.U32 R3, R4, 0x10000, RZ ;  /* 0x0001000004037824 */ /* 0x000fe400078e00ff */
[C---:B------:R-:W-:Y:S01]  /*f280*/  FFMA.FTZ R13, R8.reuse, R11, -R13 ;  /* 0x0000000b080d7223 */ /* 0x040fe2000001080d */
[----:B------:R-:W-:Y:S01]  /*f290*/  FFMA.FTZ R14, R8, R12, R9 ;  /* 0x0000000c080e7223 */ /* 0x000fe20000010009 */
[-C--:B------:R-:W-:Y:S01]  /*f2a0*/  FMUL.FTZ R9, R7, R66.reuse ;  /* 0x0000004207097220 */ /* 0x080fe20000410000 */
[----:B------:R-:W-:Y:S01]  /*f2b0*/  IMAD.U32 R6, R5, 0x10000, RZ ;  /* 0x0001000005067824 */ /* 0x000fe200078e00ff */
[----:B------:R-:W-:Y:S01]  /*f2c0*/  LOP3.LUT R4, R4, 0xffff0000, RZ, 0xc0, !PT ;  /* 0xffff000004047812 */ /* 0x000fe200078ec0ff */
[----:B------:R-:W-:Y:S01]  /*f2d0*/  IMAD.U32 R8, R63, 0x10000, RZ ;  /* 0x000100003f087824 */ /* 0x000fe200078e00ff */
[----:B------:R-:W-:Y:S01]  /*f2e0*/  LOP3.LUT R5, R5, 0xffff0000, RZ, 0xc0, !PT ;  /* 0xffff000005057812 */ /* 0x000fe200078ec0ff */
[----:B------:R-:W-:Y:S01]  /*f2f0*/  IMAD.U32 R7, R65, 0x10000, RZ ;  /* 0x0001000041077824 */ /* 0x000fe200078e00ff */
[----:B------:R-:W-:Y:S01]  /*f300*/  LOP3.LUT R63, R63, 0xffff0000, RZ, 0xc0, !PT ;  /* 0xffff00003f3f7812 */ /* 0x000fe200078ec0ff */
[C---:B------:R-:W-:Y:S01]  /*f310*/  FFMA.FTZ R15, R10.reuse, R66, -R15 ;  /* 0x000000420a0f7223 */ /* 0x040fe2000001080f */
[----:B------:R-:W-:Y:S01]  /*f320*/  LOP3.LUT R65, R65, 0xffff0000, RZ, 0xc0, !PT ;  /* 0xffff000041417812 */ /* 0x000fe200078ec0ff */
[----:B------:R-:W-:Y:S01]  /*f330*/  FFMA.FTZ R62, R10, R62, R9 ;  /* 0x0000003e0a3e7223 */ /* 0x000fe20000010009 */
[CC--:B------:R-:W-:Y:S01]  /*f340*/  FMUL.FTZ R10, R4.reuse, R8.reuse ;  /* 0x00000008040a7220 */ /* 0x0c0fe20000410000 */
        /* <DEDUP_REMOVED lines=13> */
.L_x_2607:
        /* <DEDUP_REMOVED lines=30> */
[----:B------:R-:W0:Y:S04]  /*f600*/  SHFL.IDX PT, R3, R61, RZ, 0x1c1f ;  /* 0x001c1fff3d037589 */ /* 0x000e2800000e0000 */
[----:B------:R-:W1:Y:S04]  /*f610*/  SHFL.IDX PT, R0, R60, RZ, 0x1c1f ;  /* 0x001c1fff3c007589 */ /* 0x000e6800000e0000 */
[----:B------:R2:W3:Y:S04]  /*f620*/  SHFL.IDX PT, R4, R67, RZ, 0x1c1f ;  /* 0x001c1fff43047589 */ /* 0x0004e800000e0000 */
[----:B------:R2:W4:Y:S01]  /*f630*/  SHFL.IDX PT, R14, R66, RZ, 0x1c1f ;  /* 0x001c1fff420e7589 */ /* 0x00052200000e0000 */
[----:B0-----:R-:W-:-:S02]  /*f640*/  IMAD.MOV.U32 R7, RZ, RZ, R3 ;  /* 0x000000ffff077224 */ /* 0x001fc400078e0003 */
[----:B-12---:R-:W-:-:S07]  /*f650*/  IMAD.MOV.U32 R6, RZ, RZ, R0 ;  /* 0x000000ffff067224 */ /* 0x006fce00078e0000 */
.L_x_2905:
        /* <DEDUP_REMOVED lines=27> */
[----:B------:R-:W-:-:S04]  /*f810*/  @!P0 IMAD.WIDE R8, R18, 0x2, R6 ;  /* 0x0000000212088825 */ /* 0x000fc800078e0206 */
        /* <DEDUP_REMOVED lines=11> */
[----:B------:R-:W-:Y:S01]  /*f8d0*/  CS2R R38, SRZ ;  /* 0x0000000000267805 */ /* 0x000fe2000001ff00 */
[--C-:B0-----:R-:W-:Y:S01]  /*f8e0*/  @!P1 IMAD.WIDE R8, R3, 0x2, R12.reuse ;  /* 0x0000000203089825 */ /* 0x101fe200078e020c */
[----:B------:R0:W5:Y:S03]  /*f8f0*/  @!P1 LD.E.128 R28, desc[UR60][R4.64] ;  /* 0x0000003c041c9980 */ /* 0x000166000c101d00 */
[--C-:B------:R-:W-:Y:S01]  /*f900*/  @!P2 IMAD.WIDE R10, R11, 0x2, R12.reuse ;  /* 0x000000020b0aa825 */ /* 0x100fe200078e020c */
[----:B------:R0:W5:Y:S03]  /*f910*/  @!P1 LD.E.128 R40, desc[UR60][R8.64] ;  /* 0x0000003c08289980 */ /* 0x000166000c101d00 */
[----:B------:R-:W-:Y:S01]  /*f920*/  @!P0 IMAD.WIDE R12, R18, 0x2, R12 ;  /* 0x00000002120c8825 */ /* 0x000fe200078e020c */
[----:B------:R0:W5:Y:S04]  /*f930*/  @!P2 LD.E.128 R24, desc[UR60][R6.64] ;  /* 0x0000003c0618a980 */ /* 0x000168000c101d00 */
[----:B------:R0:W5:Y:S04]  /*f940*/  @!P0 LD.E.128 R44, desc[UR60][R12.64] ;  /* 0x0000003c0c2c8980 */ /* 0x000168000c101d00 */
[----:B------:R0:W5:Y:S02]  /*f950*/  @!P2 LD.E.128 R36, desc[UR60][R10.64] ;  /* 0x0000003c0a24a980 */ /* 0x000164000c101d00 */
.L_x_2641:
[----:B------:R-:W-:Y:S05]  /*f960*/  BSYNC B1 ;  /* 0x0000000000017941 */ /* 0x000fea0003800000 */
.L_x_2640:
[----:B-----5:R-:W-:Y:S01]  /*f970*/  IMAD.MOV.U32 R3, RZ, RZ, R44 ;  /* 0x000000ffff037224 */ /* 0x020fe200078e002c */
[----:B------:R-:W-:Y:S01]  /*f980*/  UMOV UR4, 0xffffffff ;  /* 0xffffffff00047882 */ /* 0x000fe20000000000 */
[----:B0-----:R-:W-:Y:S02]  /*f990*/  IMAD.MOV.U32 R4, RZ, RZ, R45 ;  /* 0x000000ffff047224 */ /* 0x001fe400078e002d */
        /* <DEDUP_REMOVED lines=48> */
[----:B------:R-:W0:Y:S04]  /*fca0*/  SHFL.IDX PT, R61, R61, 0x1, 0x1c1f ;  /* 0x003c1f003d3d7f89 */ /* 0x000e2800000e0000 */
[----:B------:R-:W1:Y:S04]  /*fcb0*/  SHFL.IDX PT, R60, R60, 0x1, 0x1c1f ;  /* 0x003c1f003c3c7f89 */ /* 0x000e6800000e0000 */
[----:B------:R-:W2:Y:S04]  /*fcc0*/  SHFL.IDX PT, R67, R67, 0x1, 0x1c1f ;  /* 0x003c1f0043437f89 */ /* 0x000ea800000e0000 */
[----:B------:R-:W3:Y:S02]  /*fcd0*/  SHFL.IDX PT, R66, R66, 0x1, 0x1c1f ;  /* 0x003c1f0042427f89 */ /* 0x000ee400000e0000 */
.L_x_2911:
        /* <DEDUP_REMOVED lines=24> */
[----:B01----:R-:W-:-:S04]  /*fe60*/  @!P0 IMAD.WIDE R4, R18, 0x2, R60 ;  /* 0x0000000212048825 */ /* 0x003fc800078e023c */
        /* <DEDUP_REMOVED lines=12> */
[--C-:B--23--:R-:W-:Y:S01]  /*ff30*/  @!P1 IMAD.WIDE R62, R63, 0x2, R66.reuse ;  /* 0x000000023f3e9825 */ /* 0x10cfe200078e0242 */
[----:B------:R4:W5:Y:S03]  /*ff40*/  @!P1 LD.E.128 R52, desc[UR60][R20.64] ;  /* 0x0000003c14349980 */ /* 0x000966000c101d00 */
[--C-:B------:R-:W-:Y:S01]  /*ff50*/  @!P2 IMAD.WIDE R64, R65, 0x2, R66.reuse ;  /* 0x000000024140a825 */ /* 0x100fe200078e0242 */
[----:B------:R4:W5:Y:S03]  /*ff60*/  @!P1 LD.E.128 R8, desc[UR60][R62.64] ;  /* 0x0000003c3e089980 */ /* 0x000966000c101d00 */
[----:B------:R-:W-:Y:S01]  /*ff70*/  @!P0 IMAD.WIDE R66, R18, 0x2, R66 ;  /* 0x0000000212428825 */ /* 0x000fe200078e0242 */
[----:B------:R4:W5:Y:S04]  /*ff80*/  @!P2 LD.E.128 R56, desc[UR60][R60.64] ;  /* 0x0000003c3c38a980 */ /* 0x000968000c101d00 */
[----:B------:R4:W5:Y:S04]  /*ff90*/  @!P0 LD.E.128 R4, desc[UR60][R66.64] ;  /* 0x0000003c42048980 */ /* 0x000968000c101d00 */
[----:B------:R4:W5:Y:S02]  /*ffa0*/  @!P2 LD.E.128 R12, desc[UR60][R64.64] ;  /* 0x0000003c400ca980 */ /* 0x000964000c101d00 */
.L_x_2644:
[----:B------:R-:W-:Y:S05]  /*ffb0*/  BSYNC B1 ;  /* 0x0000000000017941 */ /* 0x000fea0003800000 */
.L_x_2643:
[----:B----4-:R-:W-:Y:S01]  /*ffc0*/  LEA.HI R20, R213, R213, RZ, 0x1 ;  /* 0x000000d5d5147211 */ /* 0x010fe200078f08ff */
[----:B0----5:R-:W-:Y:S01]  /*ffd0*/  IMAD.MOV.U32 R61, RZ, RZ, R7 ;  /* 0x000000ffff3d7224 */ /* 0x021fe200078e0007 */
[----:B------:R-:W-:Y:S01]  /*ffe0*/  VIADDMNMX R0, R0, -R200, 0x80, PT ;  /* 0x0000008000007446 */ /* 0x000fe200038009c8 */
[----:B------:R-:W-:Y:S01]  /*fff0*/  IMAD.MOV.U32 R21, RZ, RZ, R4 ;  /* 0x000000ffff157224 */ /* 0x000fe200078e0004 */
[----:B------:R-:W-:Y:S01]  /*10000*/  LOP3.LUT R20, R20, 0xfffffffe, RZ, 0xc0, !PT ;  /* 0xfffffffe14147812 */ /* 0x000fe200078ec0ff */
[----:B-1----:R-:W-:Y:S01]  /*10010*/  IMAD.MOV.U32 R60, RZ, RZ, R5 ;  /* 0x000000ffff3c7224 */ /* 0x002fe200078e0005 */
        /* <DEDUP_REMOVED lines=19> */
[----:B------:R-:W-:Y:S01]  /*10150*/  BSSY B1, `(.L_x_2645) ;  /* 0x000001e000017945 */ /* 0x000fe20003800000 */
        /* <DEDUP_REMOVED lines=25> */
[----:B------:R-:W-:-:S02]  /*102f0*/  ISETP.GE.AND P1, PT, R17, R0, PT ;  /* 0x000000001100720c */ /* 0x000fc40003f26270 */
[----:B------:R-:W-:Y:S02]  /*10300*/  PRMT R70, R63, 0x7610, R70 ;  /* 0x000076103f467816 */ /* 0x000fe40000000046 */
[----:B------:R-:W-:Y:S01]  /*10310*/  PRMT R71, R64, 0x7610, R71 ;  /* 0x0000761040477816 */ /* 0x000fe20000000047 */
[----:B0-----:R-:W-:Y:S08]  /*10320*/  @!P0 BRA `(.L_x_2646) ;  /* 0x0000018c00988947 */ /* 0x001ff00003800000 */
.L_x_2912:
[----:B------:R-:W-:Y:S05]  /*10330*/  BSYNC B1 ;  /* 0x0000000000017941 */ /* 0x000fea0003800000 */
.L_x_2645:
        /* <DEDUP_REMOVED lines=10> */
[----:B0-----:R-:W-:Y:S02]  /*103e0*/  LEA.HI R61, R75, R216, RZ, 0x1d ;  /* 0x000000d84b3d7211 */ /* 0x001fe400078fe8ff */
[----:B------:R-:W-:Y:S02]  /*103f0*/  LOP3.LUT R60, R195, 0x38, R18, 0xf8, !PT ;  /* 0x00000038c33c7812 */ /* 0x000fe400078ef812 */
[----:B------:R-:W-:Y:S02]  /*10400*/  SHF.R.S32.HI R62, RZ, 0x1f, R61 ;  /* 0x0000001fff3e7819 */ /* 0x000fe4000001143d */
[----:B------:R-:W-:Y:S02]  /*10410*/  SHF.R.U64 R112, R44, 0x10, R45 ;  /* 0x000000102c707819 */ /* 0x000fe4000000122d */
[----:B------:R-:W-:Y:S01]  /*10420*/  LEA.HI R63, R62, R61, RZ, 0x3 ;  /* 0x0000003d3e3f7211 */ /* 0x000fe200078f18ff */
[----:B------:R-:W-:Y:S01]  /*10430*/  IMAD.SHL.U32 R62, R61, 0x8, RZ ;  /* 0x000000083d3e7824 */ /* 0x000fe200078e00ff */
[----:B------:R-:W-:-:S02]  /*10440*/  LOP3.LUT R61, R60, R197, RZ, 0x3c, !PT ;  /* 0x000000c53c3d7212 */ /* 0x000fc400078e3cff */
[----:B------:R-:W-:Y:S01]  /*10450*/  SHF.R.U64 R115, R32, 0x10, R33 ;  /* 0x0000001020737819 */ /* 0x000fe20000001221 */
[----:B------:R-:W-:Y:S01]  /*10460*/  IMAD.SHL.U32 R63, R63, 0x400, RZ ;  /* 0x000004003f3f7824 */ /* 0x000fe200078e00ff */
[----:B------:R-:W-:Y:S01]  /*10470*/  LOP3.LUT R62, R195, 0x38, R62, 0xf8, !PT ;  /* 0x00000038c33e7812 */ /* 0x000fe200078ef83e */
[----:B------:R-:W-:Y:S01]  /*10480*/  IMAD R61, R196, 0x200, R61 ;  /* 0x00000200c43d7824 */ /* 0x000fe200078e023d */
[----:B------:R-:W-:Y:S02]  /*10490*/  SHF.R.U32.HI R32, RZ, 0x10, R33 ;  /* 0x00000010ff207819 */ /* 0x000fe40000011621 */
[----:B------:R-:W-:Y:S01]  /*104a0*/  LOP3.LUT R63, R63, 0x7fffe000, RZ, 0xc0, !PT ;  /* 0x7fffe0003f3f7812 */ /* 0x000fe200078ec0ff */
[----:B------:R-:W-:Y:S01]  /*104b0*/  IMAD R92, R61, 0x2, R2 ;  /* 0x000000023d5c7824 */ /* 0x000fe200078e0202 */
[----:B------:R-:W-:Y:S02]  /*104c0*/  LOP3.LUT R62, R62, R197, RZ, 0x3c, !PT ;  /* 0x000000c53e3e7212 */ /* 0x000fe400078e3cff */
[----:B------:R-:W-:Y:S01]  /*104d0*/  SHF.R.U64 R113, R34, 0x10, R35 ;  /* 0x0000001022717819 */ /* 0x000fe20000001223 */
[----:B------:R-:W-:Y:S01]  /*104e0*/  IMAD R63, R196, 0x200, R63 ;  /* 0x00000200c43f7824 */ /* 0x000fe200078e023f */
[----:B------:R-:W-:-:S02]  /*104f0*/  SHF.R.U32.HI R33, RZ, 0x10, R35 ;  /* 0x00000010ff217819 */ /* 0x000fc40000011623 */
[----:B------:R-:W-:Y:S01]  /*10500*/  SHF.R.U32.HI R44, RZ, 0x10, R45 ;  /* 0x00000010ff2c7819 */ /* 0x000fe2000001162d */
[----:B------:R-:W-:Y:S01]  /*10510*/  IMAD.IADD R93, R63, 0x1, R62 ;  /* 0x000000013f5d7824 */ /* 0x000fe200078e023e */
[----:B------:R-:W-:Y:S01]  /*10520*/  PRMT R111, R111, 0x5410, R112 ;  /* 0x000054106f6f7816 */ /* 0x000fe20000000070 */
[----:B------:R-:W0:Y:S01]  /*10530*/  LDS.128 R60, [R92+0x10400] ;  /* 0x010400005c3c7984 */ /* 0x000e220000000c00 */
[----:B------:R-:W-:Y:S01]  /*10540*/  SHF.R.U64 R45, R46, 0x10, R47 ;  /* 0x000000102e2d7819 */ /* 0x000fe2000000122f */
[----:B------:R-:W-:Y:S01]  /*10550*/  IMAD R93, R93, 0x2, R2 ;  /* 0x000000025d5d7824 */ /* 0x000fe200078e0202 */
[----:B------:R-:W-:Y:S01]  /*10560*/  PRMT R35, R72, 0x5432, R115 ;  /* 0x0000543248237816 */ /* 0x000fe20000000073 */
[----:B------:R-:W-:Y:S01]  /*10570*/  IMAD.U32 R120, R111, 0x10000, RZ ;  /* 0x000100006f787824 */ /* 0x000fe200078e00ff */
[----:B------:R-:W-:Y:S02]  /*10580*/  SHF.R.U32.HI R110, RZ, 0x10, R47 ;  /* 0x00000010ff6e7819 */ /* 0x000fe4000001162f */
[----:B--23--:R-:W1:Y:S01]  /*10590*/  LDS.128 R64, [R93+0x10400] ;  /* 0x010400005d407984 */ /* 0x00ce620000000c00 */
        /* <DEDUP_REMOVED lines=17> */
[----:B------:R-:W-:Y:S01]  /*106b0*/  IMAD.U32 R116, R61, 0x10000, RZ ;  /* 0x000100003d747824 */ /* 0x000fe200078e00ff */
[C---:B-1----:R-:W-:Y:S01]  /*106c0*/  LOP3.LUT R112, R64.reuse, 0xffff0000, RZ, 0xc0, !PT ;  /* 0xffff000040707812 */ /* 0x042fe200078ec0ff */
[----:B------:R-:W-:Y:S01]  /*106d0*/  IMAD.U32 R115, R64, 0x10000, RZ ;  /* 0x0001000040737824 */ /* 0x000fe200078e00ff */
[C---:B------:R-:W-:Y:S01]  /*106e0*/  LOP3.LUT R63, R66.reuse, 0xffff0000, RZ, 0xc0, !PT ;  /* 0xffff0000423f7812 */ /* 0x040fe200078ec0ff */
[C---:B------:R-:W-:Y:S01]  /*106f0*/  IMAD.U32 R117, R65.reuse, 0x10000, RZ ;  /* 0x0001000041757824 */ /* 0x040fe200078e00ff */
[----:B------:R-:W-:Y:S01]  /*10700*/  LOP3.LUT R65, R65, 0xffff0000, RZ, 0xc0, !PT ;  /* 0xffff000041417812 */ /* 0x000fe200078ec0ff */
        /* <DEDUP_REMOVED lines=56> */
.L_x_2650:
[----:B------:R-:W-:Y:S05]  /*10a90*/  BSYNC B2 ;  /* 0x0000000000027941 */ /* 0x000fea0003800000 */
.L_x_2649:
[----:B------:R-:W-:Y:S04]  /*10aa0*/  BSSY B2, `(.L_x_2651) ;  /* 0x000006a000027945 */ /* 0x000fe80003800000 */
[----:B------:R-:W-:Y:S05]  /*10ab0*/  @P1 BRA `(.L_x_2652) ;  /* 0x0000000400a01947 */ /* 0x000fea0003800000 */
[----:B-1----:R-:W4:Y:S01]  /*10ac0*/  LDL R93, [R1+0x78] ;  /* 0x00007800015d7983 */ /* 0x002f220000100800 */
[----:B------:R-:W-:Y:S02]  /*10ad0*/  LEA.HI R32, R75, R234, RZ, 0x1d ;  /* 0x000000ea4b207211 */ /* 0x000fe400078fe8ff */
[--C-:B0-----:R-:W-:Y:S02]  /*10ae0*/  SHF.R.U64 R61, R30, 0x10, R31.reuse ;  /* 0x000000101e3d7819 */ /* 0x101fe4000000121f */
[----:B------:R-:W-:Y:S02]  /*10af0*/  SHF.R.S32.HI R33, RZ, 0x1f, R32 ;  /* 0x0000001fff217819 */ /* 0x000fe40000011420 */
[----:B------:R-:W-:Y:S02]  /*10b00*/  SHF.R.U32.HI R30, RZ, 0x10, R31 ;  /* 0x00000010ff1e7819 */ /* 0x000fe4000001161f */
[----:B------:R-:W-:Y:S01]  /*10b10*/  LEA.HI R33, R33, R32, RZ, 0x3 ;  /* 0x0000002021217211 */ /* 0x000fe200078f18ff */
[----:B------:R-:W-:Y:S01]  /*10b20*/  IMAD.SHL.U32 R32, R32, 0x8, RZ ;  /* 0x0000000820207824 */ /* 0x000fe200078e00ff */
[----:B------:R-:W-:-:S02]  /*10b30*/  SHF.R.U64 R31, R40, 0x10, R41 ;  /* 0x00000010281f7819 */ /* 0x000fc40000001229 */
[----:B------:R-:W-:Y:S01]  /*10b40*/  SHF.R.U32.HI R40, RZ, 0x10, R41 ;  /* 0x00000010ff287819 */ /* 0x000fe20000011629 */
[----:B------:R-:W-:Y:S01]  /*10b50*/  IMAD.SHL.U32 R33, R33, 0x400, RZ ;  /* 0x0000040021217824 */ /* 0x000fe200078e00ff */
[----:B------:R-:W-:Y:S02]  /*10b60*/  LOP3.LUT R32, R195, 0x38, R32, 0xf8, !PT ;  /* 0x00000038c3207812 */ /* 0x000fe400078ef820 */
[--C-:B------:R-:W-:Y:S02]  /*10b70*/  SHF.R.U64 R63, R28, 0x10, R29.reuse ;  /* 0x000000101c3f7819 */ /* 0x100fe4000000121d */
[----:B------:R-:W-:Y:S02]  /*10b80*/  LOP3.LUT R33, R33, 0x7fffe000, RZ, 0xc0, !PT ;  /* 0x7fffe00021217812 */ /* 0x000fe400078ec0ff */
[----:B------:R-:W-:Y:S02]  /*10b90*/  LOP3.LUT R32, R32, R197, RZ, 0x3c, !PT ;  /* 0x000000c520207212 */ /* 0x000fe400078e3cff */
[----:B------:R-:W-:Y:S01]  /*10ba0*/  SHF.R.U32.HI R28, RZ, 0x10, R29 ;  /* 0x00000010ff1c7819 */ /* 0x000fe2000001161d */
[----:B------:R-:W-:Y:S01]  /*10bb0*/  IMAD R33, R196, 0x200, R33 ;  /* 0x00000200c4217824 */ /* 0x000fe200078e0221 */
[----:B------:R-:W-:-:S02]  /*10bc0*/  PRMT R102, R102, 0x5410, R31 ;  /* 0x0000541066667816 */ /* 0x000fc4000000001f */
[--C-:B------:R-:W-:Y:S01]  /*10bd0*/  SHF.R.U64 R29, R42, 0x10, R43.reuse ;  /* 0x000000102a1d7819 */ /* 0x100fe2000000122b */
[----:B------:R-:W-:Y:S01]  /*10be0*/  IMAD.IADD R45, R33, 0x1, R32 ;  /* 0x00000001212d7824 */ /* 0x000fe200078e0220 */
[----:B------:R-:W-:Y:S02]  /*10bf0*/  PRMT R103, R103, 0x5410, R40 ;  /* 0x0000541067677816 */ /* 0x000fe40000000028 */
[----:B------:R-:W-:Y:S01]  /*10c00*/  SHF.R.U32.HI R42, RZ, 0x10, R43 ;  /* 0x00000010ff2a7819 */ /* 0x000fe2000001162b */
[----:B------:R-:W-:Y:S01]  /*10c10*/  IMAD R60, R45, 0x2, R2 ;  /* 0x000000022d3c7824 */ /* 0x000fe200078e0202 */
[----:B------:R-:W-:Y:S01]  /*10c20*/  PRMT R106, R106, 0x5410, R63 ;  /* 0x000054106a6a7816 */ /* 0x000fe2000000003f */
[----:B------:R-:W-:Y:S01]  /*10c30*/  IMAD.U32 R63, R102, 0x10000, RZ ;  /* 0x00010000663f7824 */ /* 0x000fe200078e00ff */
[----:B------:R-:W-:Y:S01]  /*10c40*/  PRMT R107, R107, 0x5410, R28 ;  /* 0x000054106b6b7816 */ /* 0x000fe2000000001c */
[----:B------:R-:W-:Y:S01]  /*10c50*/  IMAD.U32 R64, R103, 0x10000, RZ ;  /* 0x0001000067407824 */ /* 0x000fe200078e00ff */
[----:B------:R-:W0:Y:S01]  /*10c60*/  LDS.128 R44, [R60+0x10400] ;  /* 0x010400003c2c7984 */ /* 0x000e220000000c00 */
        /* <DEDUP_REMOVED lines=10> */
[----:B---3--:R-:W-:Y:S01]  /*10d10*/  FMUL.FTZ R66, R42, R64 ;  /* 0x000000402a427220 */ /* 0x008fe20000410000 */
[----:B------:R-:W-:-:S02]  /*10d20*/  LOP3.LUT R46, R47, 0xffff0000, RZ, 0xc0, !PT ;  /* 0xffff00002f2e7812 */ /* 0x000fc400078ec0ff */
[----:B------:R-:W-:Y:S01]  /*10d30*/  LOP3.LUT R45, R45, 0xffff0000, RZ, 0xc0, !PT ;  /* 0xffff00002d2d7812 */ /* 0x000fe200078ec0ff */
[----:B----4-:R-:W0:Y:S02]  /*10d40*/  LDS.128 R32, [R93] ;  /* 0x000000005d207984 */ /* 0x010e240000000c00 */
        /* <DEDUP_REMOVED lines=14> */
[-C--:B--2---:R-:W-:Y:S01]  /*10e30*/  FMUL.FTZ R67, R33, R35.reuse ;  /* 0x0000002321437220 */ /* 0x084fe20000410000 */
        /* <DEDUP_REMOVED lines=48> */
.L_x_2652:
[----:B------:R-:W-:Y:S05]  /*11140*/  BSYNC B2 ;  /* 0x0000000000027941 */ /* 0x000fea0003800000 */
.L_x_2651:
[----:B------:R-:W-:Y:S05]  /*11150*/  @P2 BRA `(.L_x_2648) ;  /* 0x0000000400a02947 */ /* 0x000fea0003800000 */
[----:B----4-:R-:W4:Y:S01]  /*11160*/  LDL R60, [R1+0x70] ;  /* 0x00007000013c7983 */ /* 0x010f220000100800 */
[----:B------:R-:W-:Y:S02]  /*11170*/  LEA.HI R75, R75, R235, RZ, 0x1d ;  /* 0x000000eb4b4b7211 */ /* 0x000fe400078fe8ff */
[----:B-1----:R-:W-:Y:S02]  /*11180*/  SHF.R.U64 R46, R24, 0x10, R25 ;  /* 0x00000010182e7819 */ /* 0x002fe40000001219 */
[----:B------:R-:W-:Y:S02]  /*11190*/  SHF.R.S32.HI R28, RZ, 0x1f, R75 ;  /* 0x0000001fff1c7819 */ /* 0x000fe4000001144b */
[----:B------:R-:W-:Y:S02]  /*111a0*/  SHF.R.U32.HI R44, RZ, 0x10, R25 ;  /* 0x00000010ff2c7819 */ /* 0x000fe40000011619 */
[----:B------:R-:W-:Y:S01]  /*111b0*/  LEA.HI R29, R28, R75, RZ, 0x3 ;  /* 0x0000004b1c1d7211 */ /* 0x000fe200078f18ff */
[----:B------:R-:W-:Y:S01]  /*111c0*/  IMAD.SHL.U32 R28, R75, 0x8, RZ ;  /* 0x000000084b1c7824 */ /* 0x000fe200078e00ff */
[----:B------:R-:W-:-:S02]  /*111d0*/  SHF.R.U64 R25, R26, 0x10, R27 ;  /* 0x000000101a197819 */ /* 0x000fc4000000121b */
[----:B------:R-:W-:Y:S01]  /*111e0*/  SHF.R.U64 R26, R36, 0x10, R37 ;  /* 0x00000010241a7819 */ /* 0x000fe20000001225 */
[----:B------:R-:W-:Y:S01]  /*111f0*/  IMAD.SHL.U32 R29, R29, 0x400, RZ ;  /* 0x000004001d1d7824 */ /* 0x000fe200078e00ff */
[----:B------:R-:W-:Y:S02]  /*11200*/  LOP3.LUT R28, R195, 0x38, R28, 0xf8, !PT ;  /* 0x00000038c31c7812 */ /* 0x000fe400078ef81c */
[----:B------:R-:W-:Y:S02]  /*11210*/  SHF.R.U64 R24, R38, 0x10, R39 ;  /* 0x0000001026187819 */ /* 0x000fe40000001227 */
[----:B------:R-:W-:Y:S02]  /*11220*/  LOP3.LUT R29, R29, 0x7fffe000, RZ, 0xc0, !PT ;  /* 0x7fffe0001d1d7812 */ /* 0x000fe400078ec0ff */
[----:B------:R-:W-:Y:S02]  /*11230*/  LOP3.LUT R28, R28, R197, RZ, 0x3c, !PT ;  /* 0x000000c51c1c7212 */ /* 0x000fe400078e3cff */
[----:B------:R-:W-:Y:S01]  /*11240*/  SHF.R.U32.HI R42, RZ, 0x10, R27 ;  /* 0x00000010ff2a7819 */ /* 0x000fe2000001161b */
[----:B------:R-:W-:Y:S01]  /*11250*/  IMAD R29, R196, 0x200, R29 ;  /* 0x00000200c41d7824 */ /* 0x000fe200078e021d */
[----:B------:R-:W-:-:S02]  /*11260*/  SHF.R.U32.HI R37, RZ, 0x10, R37 ;  /* 0x00000010ff257819 */ /* 0x000fc40000011625 */
[----:B------:R-:W-:Y:S01]  /*11270*/  PRMT R90, R90, 0x5410, R25 ;  /* 0x000054105a5a7816 */ /* 0x000fe20000000019 */
[----:B------:R-:W-:Y:S01]  /*11280*/  IMAD.IADD R33, R29, 0x1, R28 ;  /* 0x000000011d217824 */ /* 0x000fe200078e021c */
[----:B------:R-:W-:Y:S02]  /*11290*/  PRMT R83, R83, 0x5410, R26 ;  /* 0x0000541053537816 */ /* 0x000fe4000000001a */
[----:B------:R-:W-:Y:S01]  /*112a0*/  PRMT R85, R85, 0x5410, R24 ;  /* 0x0000541055557816 */ /* 0x000fe20000000018 */
[----:B------:R-:W-:Y:S01]  /*112b0*/  IMAD R40, R33, 0x2, R2 ;  /* 0x0000000221287824 */ /* 0x000fe200078e0202 */
[----:B------:R-:W-:Y:S02]  /*112c0*/  PRMT R87, R87, 0x5410, R46 ;  /* 0x0000541057577816 */ /* 0x000fe4000000002e */
[----:B------:R-:W-:Y:S01]  /*112d0*/  PRMT R91, R91, 0x5410, R42 ;  /* 0x000054105b5b7816 */ /* 0x000fe2000000002a */
[----:B------:R-:W-:Y:S01]  /*112e0*/  IMAD.U32 R42, R83, 0x10000, RZ ;  /* 0x00010000532a7824 */ /* 0x000fe200078e00ff */
[----:B------:R-:W1:Y:S01]  /*112f0*/  LDS.128 R32, [R40+0x10400] ;  /* 0x0104000028207984 */ /* 0x000e620000000c00 */
[----:B------:R-:W-:Y:S01]  /*11300*/  PRMT R84, R84, 0x5410, R37 ;  /* 0x0000541054547816 */ /* 0x000fe20000000025 */
[----:B------:R-:W-:Y:S01]  /*11310*/  IMAD.U32 R41, R87, 0x10000, RZ ;  /* 0x0001000057297824 */ /* 0x000fe200078e00ff */
[----:B------:R-:W-:-:S02]  /*11320*/  SHF.R.U32.HI R39, RZ, 0x10, R39 ;  /* 0x00000010ff277819 */ /* 0x000fc40000011627 */
[----:B------:R-:W-:Y:S01]  /*11330*/  PRMT R89, R89, 0x5410, R44 ;  /* 0x0000541059597816 */ /* 0x000fe2000000002c */
[----:B------:R-:W-:Y:S01]  /*11340*/  IMAD.U32 R43, R84, 0x10000, RZ ;  /* 0x00010000542b7824 */ /* 0x000fe200078e00ff */
[----:B------:R-:W-:Y:S02]  /*11350*/  PRMT R86, R86, 0x5410, R39 ;  /* 0x0000541056567816 */ /* 0x000fe40000000027 */
[----:B------:R-:W-:Y:S02]  /*11360*/  LOP3.LUT R83, R83, 0xffff0000, RZ, 0xc0, !PT ;  /* 0xffff000053537812 */ /* 0x000fe400078ec0ff */
[----:B------:R-:W-:Y:S02]  /*11370*/  LOP3.LUT R87, R87, 0xffff0000, RZ, 0xc0, !PT ;  /* 0xffff000057577812 */ /* 0x000fe400078ec0ff */
        /* <DEDUP_REMOVED lines=8> */
[----:B----4-:R-:W0:Y:S02]  /*11400*/  LDS.128 R28, [R60] ;  /* 0x000000003c1c7984 */ /* 0x010e240000000c00 */
        /* <DEDUP_REMOVED lines=14> */
[----:B------:R-:W-:Y:S01]  /*114f0*/  FFMA.FTZ R45, R24, R41, -R45 ;  /* 0x00000029182d7223 */ /* 0x000fe2000001082d */
        /* <DEDUP_REMOVED lines=10> */
[----:B------:R-:W-:Y:S01]  /*115a0*/  FMUL.FTZ R24, R32, R83 ;  /* 0x0000005320187220 */ /* 0x000fe20000410000 */
[----:B------:R-:W-:Y:S01]  /*115b0*/  FFMA.FTZ R41, R36, R41, R42 ;  /* 0x0000002924297223 */ /* 0x000fe2000001002a */
[-C--:B------:R-:W-:Y:S01]  /*115c0*/  FMUL.FTZ R36, R32, R87.reuse ;  /* 0x0000005720247220 */ /* 0x080fe20000410000 */
[----:B------:R-:W-:Y:S01]  /*115d0*/  FMUL.FTZ R44, R38, R26 ;  /* 0x0000001a262c7220 */ /* 0x000fe20000410000 */
        /* <DEDUP_REMOVED lines=8> */
[----:B------:R-:W-:Y:S01]  /*11660*/  LOP3.LUT R91, R91, 0xffff0000, RZ, 0xc0, !PT ;  /* 0xffff00005b5b7812 */ /* 0x000fe200078ec0ff */
[C---:B------:R-:W-:Y:S01]  /*11670*/  FMUL.FTZ R24, R34.reuse, R85 ;  /* 0x0000005522187220 */ /* 0x040fe20000410000 */
[----:B------:R-:W-:Y:S01]  /*11680*/  FMUL.FTZ R34, R34, R90 ;  /* 0x0000005a22227220 */ /* 0x000fe20000410000 */
[----:B------:R-:W-:Y:S01]  /*11690*/  FMUL.FTZ R31, R33, R84 ;  /* 0x00000054211f7220 */ /* 0x000fe20000410000 */
[----:B------:R-:W-:Y:S01]  /*116a0*/  FMUL.FTZ R25, R35, R86 ;  /* 0x0000005623197220 */ /* 0x000fe20000410000 */
[----:B------:R-:W-:Y:S01]  /*116b0*/  FMUL.FTZ R33, R33, R89 ;  /* 0x0000005921217220 */ /* 0x000fe20000410000 */
[----:B------:R-:W-:Y:S01]  /*116c0*/  FMUL.FTZ R35, R35, R91 ;  /* 0x0000005b23237220 */ /* 0x000fe20000410000 */
[----:B------:R-:W-:Y:S01]  /*116d0*/  FFMA.FTZ R38, R27, R26, R38 ;  /* 0x0000001a1b267223 */ /* 0x000fe20000010026 */
[C---:B------:R-:W-:Y:S01]  /*116e0*/  FFMA.FTZ R27, R29.reuse, R90, -R24 ;  /* 0x0000005a1d1b7223 */ /* 0x040fe20000010818 */
[----:B------:R-:W-:Y:S01]  /*116f0*/  FFMA.FTZ R85, R29, R85, R34 ;  /* 0x000000551d557223 */ /* 0x000fe20000010022 */
        /* <DEDUP_REMOVED lines=14> */
.L_x_2648:
[----:B------:R-:W-:Y:S05]  /*117e0*/  BSYNC B1 ;  /* 0x0000000000017941 */ /* 0x000fea0003800000 */
.L_x_2647:
[----:B------:R-:W-:-:S13]  /*117f0*/  ISETP.GE.AND P0, PT, R214, R0, PT ;  /* 0x00000000d600720c */ /* 0x000fda0003f06270 */
[----:B------:R-:W-:Y:S05]  /*11800*/  @P0 BRA `(.L_x_2628) ;  /* 0x0000001400040947 */ /* 0x000fea0003800000 */
[----:B-1--4-:R-:W1:Y:S01]  /*11810*/  LDC R33, c[0x0][0x3f4] ;  /* 0x0000fd00ff217b82 */ /* 0x012e620000000800 */
[----:B------:R-:W-:Y:S01]  /*11820*/  BSSY B1, `(.L_x_2653) ;  /* 0x000006d000017945 */ /* 0x000fe20003800000 */
[----:B------:R-:W-:Y:S02]  /*11830*/  SHF.R.U32.HI R42, RZ, 0x3, R194 ;  /* 0x00000003ff2a7819 */ /* 0x000fe400000116c2 */
[-C--:B-1----:R-:W-:Y:S02]  /*11840*/  ISETP.GE.AND P0, PT, R18, R33.reuse, PT ;  /* 0x000000211200720c */ /* 0x082fe40003f06270 */
[-C--:B------:R-:W-:Y:S02]  /*11850*/  ISETP.GE.AND P1, PT, R185, R33.reuse, PT ;  /* 0x00000021b900720c */ /* 0x080fe40003f26270 */
[----:B------:R-:W-:-:S09]  /*11860*/  ISETP.GE.AND P2, PT, R186, R33, PT ;  /* 0x00000021ba00720c */ /* 0x000fd20003f46270 */
[----:B------:R-:W-:Y:S05]  /*11870*/  @P0 BRA `(.L_x_2654) ;  /* 0x00000004009c0947 */ /* 0x000fea0003800000 */
[----:B------:R-:W4:Y:S01]  /*11880*/  LDL R44, [R1+0x74] ;  /* 0x00007400012c7983 */ /* 0x000f220000100800 */
[----:B------:R-:W-:Y:S02]  /*11890*/  LEA.HI R0, R33, R216, RZ, 0x1d ;  /* 0x000000d821007211 */ /* 0x000fe400078fe8ff */
[--C-:B------:R-:W-:Y:S02]  /*118a0*/  SHF.R.U64 R35, R4, 0x10, R5.reuse ;  /* 0x0000001004237819 */ /* 0x100fe40000001205 */
[----:B0-----:R-:W-:Y:S01]  /*118b0*/  SHF.R.S32.HI R27, RZ, 0x1f, R0 ;  /* 0x0000001fff1b7819 */ /* 0x001fe20000011400 */
        /* <DEDUP_REMOVED lines=16> */
[----:B------:R-:W-:Y:S02]  /*119c0*/  PRMT R97, R97, 0x5410, R6 ;  /* 0x0000541061617816 */ /* 0x000fe40000000006 */
[----:B------:R-:W0:Y:S01]  /*119d0*/  LDS.128 R28, [R0+0x10400] ;  /* 0x01040000001c7984 */ /* 0x000e220000000c00 */
[----:B------:R-:W-:Y:S02]  /*119e0*/  SHF.R.U64 R37, R50, 0x10, R51 ;  /* 0x0000001032257819 */ /* 0x000fe40000001233 */
[----:B------:R-:W-:Y:S01]  /*119f0*/  PRMT R98, R98, 0x5410, R39 ;  /* 0x0000541062627816 */ /* 0x000fe20000000027 */
[----:B------:R-:W-:Y:S01]  /*11a00*/  IMAD.U32 R39, R95, 0x10000, RZ ;  /* 0x000100005f277824 */ /* 0x000fe200078e00ff */
[----:B------:R-:W-:-:S02]  /*11a10*/  SHF.R.U32.HI R48, RZ, 0x10, R49 ;  /* 0x00000010ff307819 */ /* 0x000fc40000011631 */
[----:B------:R-:W-:Y:S01]  /*11a20*/  PRMT R100, R100, 0x5410, R37 ;  /* 0x0000541064647816 */ /* 0x000fe20000000025 */
[----:B------:R-:W-:Y:S01]  /*11a30*/  IMAD.U32 R37, R98, 0x10000, RZ ;  /* 0x0001000062257824 */ /* 0x000fe200078e00ff */
[----:B------:R-:W-:Y:S02]  /*11a40*/  PRMT R99, R99, 0x5410, R48 ;  /* 0x0000541063637816 */ /* 0x000fe40000000030 */
[----:B------:R-:W-:Y:S02]  /*11a50*/  SHF.R.U32.HI R50, RZ, 0x10, R51 ;  /* 0x00000010ff327819 */ /* 0x000fe40000011633 */
[----:B------:R-:W-:Y:S02]  /*11a60*/  LOP3.LUT R94, R94, 0xffff0000, RZ, 0xc0, !PT ;  /* 0xffff00005e5e7812 */ /* 0x000fe400078ec0ff */
[----:B------:R-:W-:Y:S02]  /*11a70*/  PRMT R101, R101, 0x5410, R50 ;  /* 0x0000541065657816 */ /* 0x000fe40000000032 */
[----:B------:R-:W-:-:S02]  /*11a80*/  LOP3.LUT R98, R98, 0xffff0000, RZ, 0xc0, !PT ;  /* 0xffff000062627812 */ /* 0x000fc400078ec0ff */
[----:B------:R-:W-:Y:S01]  /*11a90*/  LOP3.LUT R95, R95, 0xffff0000, RZ, 0xc0, !PT ;  /* 0xffff00005f5f7812 */ /* 0x000fe200078ec0ff */
[C---:B0-----:R-:W-:Y:S01]  /*11aa0*/  IMAD.U32 R34, R29.reuse, 0x10000, RZ ;  /* 0x000100001d227824 */ /* 0x041fe200078e00ff */
[----:B------:R-:W-:Y:S01]  /*11ab0*/  LOP3.LUT R29, R29, 0xffff0000, RZ, 0xc0, !PT ;  /* 0xffff00001d1d7812 */ /* 0x000fe200078ec0ff */
[C---:B------:R-:W-:Y:S01]  /*11ac0*/  IMAD.U32 R36, R31.reuse, 0x10000, RZ ;  /* 0x000100001f247824 */ /* 0x040fe200078e00ff */
[----:B------:R-:W-:Y:S01]  /*11ad0*/  LOP3.LUT R31, R31, 0xffff0000, RZ, 0xc0, !PT ;  /* 0xffff00001f1f7812 */ /* 0x000fe200078ec0ff */
[----:B------:R-:W-:Y:S01]  /*11ae0*/  FMUL.FTZ R45, R34, R39 ;  /* 0x00000027222d7220 */ /* 0x000fe20000410000 */
        /* <DEDUP_REMOVED lines=19> */
[-C--:B------:R-:W-:Y:S01]  /*11c20*/  FMUL.FTZ R47, R34, R27.reuse ;  /* 0x0000001b222f7220 */ /* 0x080fe20000410000 */
[----:B------:R-:W-:Y:S01]  /*11c30*/  FFMA.FTZ R45, R6, R27, -R45 ;  /* 0x0000001b062d7223 */ /* 0x000fe2000001082d */
[----:B------:R-:W-:Y:S01]  /*11c40*/  FFMA.FTZ R43, R4, R38, R43 ;  /* 0x00000026042b7223 */ /* 0x000fe2000001002b */
[----:B------:R-:W-:-:S02]  /*11c50*/  IMAD.U32 R37, R101, 0x10000, RZ ;  /* 0x0001000065257824 */ /* 0x000fc400078e00ff */
[----:B------:R-:W-:Y:S01]  /*11c60*/  FMUL.FTZ R27, R36, R41 ;  /* 0x00000029241b7220 */ /* 0x000fe20000410000 */
[----:B------:R-:W-:Y:S01]  /*11c70*/  FMUL.FTZ R4, R28, R94 ;  /* 0x0000005e1c047220 */ /* 0x000fe20000410000 */
[----:B------:R-:W-:Y:S01]  /*11c80*/  FFMA.FTZ R47, R6, R39, R47 ;  /* 0x00000027062f7223 */ /* 0x000fe2000001002f */
[-C--:B------:R-:W-:Y:S01]  /*11c90*/  FMUL.FTZ R36, R36, R37.reuse ;  /* 0x0000002524247220 */ /* 0x080fe20000410000 */
[----:B------:R-:W-:Y:S01]  /*11ca0*/  FFMA.FTZ R38, R32, R37, -R27 ;  /* 0x0000002520267223 */ /* 0x000fe2000001081b */
[----:B------:R-:W-:Y:S01]  /*11cb0*/  FFMA.FTZ R27, R5, R98, -R4 ;  /* 0x00000062051b7223 */ /* 0x000fe20000010804 */
[----:B------:R-:W-:Y:S02]  /*11cc0*/  IMAD.U32 R6, R96, 0x10000, RZ ;  /* 0x0001000060067824 */ /* 0x000fe400078e00ff */
[C---:B------:R-:W-:Y:S01]  /*11cd0*/  FMUL.FTZ R37, R29.reuse, R95 ;  /* 0x0000005f1d257220 */ /* 0x040fe20000410000 */
[----:B------:R-:W-:Y:S01]  /*11ce0*/  FMUL.FTZ R34, R29, R99 ;  /* 0x000000631d227220 */ /* 0x000fe20000410000 */
[----:B------:R-:W-:-:S02]  /*11cf0*/  IMAD.U32 R4, R100, 0x10000, RZ ;  /* 0x0001000064047824 */ /* 0x000fc400078e00ff */
[----:B------:R-:W-:Y:S01]  /*11d00*/  FFMA.FTZ R41, R32, R41, R36 ;  /* 0x0000002920297223 */ /* 0x000fe20000010024 */
[----:B------:R-:W-:Y:S01]  /*11d10*/  FMUL.FTZ R28, R28, R98 ;  /* 0x000000621c1c7220 */ /* 0x000fe20000410000 */
        /* <DEDUP_REMOVED lines=29> */
.L_x_2654:
[----:B------:R-:W-:Y:S05]  /*11ef0*/  BSYNC B1 ;  /* 0x0000000000017941 */ /* 0x000fea0003800000 */
.L_x_2653:
[----:B------:R-:W-:Y:S04]  /*11f00*/  BSSY B1, `(.L_x_2655) ;  /* 0x0000069000017945 */ /* 0x000fe80003800000 */
[----:B------:R-:W-:Y:S05]  /*11f10*/  @P1 BRA `(.L_x_2656) ;  /* 0x00000004009c1947 */ /* 0x000fea0003800000 */
[----:B0-----:R-:W4:Y:S01]  /*11f20*/  LDL R40, [R1+0x6c] ;  /* 0x00006c0001287983 */ /* 0x001f220000100800 */
[----:B-1----:R-:W-:Y:S02]  /*11f30*/  LEA.HI R0, R33, R234, RZ, 0x1d ;  /* 0x000000ea21007211 */ /* 0x002fe400078fe8ff */
        /* <DEDUP_REMOVED lines=13> */
[----:B------:R-:W-:Y:S01]  /*12010*/  PRMT R74, R74, 0x5410, R29 ;  /* 0x000054104a4a7816 */ /* 0x000fe2000000001d */
[----:B------:R-:W-:Y:S01]  /*12020*/  IMAD.U32 R35, R79, 0x10000, RZ ;  /* 0x000100004f237824 */ /* 0x000fe200078e00ff */
[----:B------:R-:W-:Y:S01]  /*12030*/  SHF.R.U32.HI R53, RZ, 0x10, R53 ;  /* 0x00000010ff357819 */ /* 0x000fe20000011635 */
[----:B------:R-:W-:Y:S01]  /*12040*/  IMAD R0, R25, 0x2, R2 ;  /* 0x0000000219007824 */ /* 0x000fe200078e0202 */
[----:B------:R-:W-:Y:S01]  /*12050*/  SHF.R.U64 R8, R10, 0x10, R11 ;  /* 0x000000100a087819 */ /* 0x000fe2000000120b */
[----:B------:R-:W-:Y:S01]  /*12060*/  IMAD.U32 R37, R74, 0x10000, RZ ;  /* 0x000100004a257824 */ /* 0x000fe200078e00ff */
[----:B------:R-:W-:Y:S02]  /*12070*/  PRMT R76, R76, 0x5410, R9 ;  /* 0x000054104c4c7816 */ /* 0x000fe40000000009 */
[----:B------:R-:W0:Y:S01]  /*12080*/  LDS.128 R24, [R0+0x10400] ;  /* 0x0104000000187984 */ /* 0x000e220000000c00 */
[----:B------:R-:W-:Y:S02]  /*12090*/  SHF.R.U32.HI R11, RZ, 0x10, R11 ;  /* 0x00000010ff0b7819 */ /* 0x000fe4000001160b */
[----:B------:R-:W-:Y:S01]  /*120a0*/  PRMT R81, R81, 0x5410, R28 ;  /* 0x0000541051517816 */ /* 0x000fe2000000001c */
[----:B------:R-:W-:Y:S01]  /*120b0*/  IMAD.U32 R32, R76, 0x10000, RZ ;  /* 0x000100004c207824 */ /* 0x000fe200078e00ff */
[----:B------:R-:W-:-:S02]  /*120c0*/  SHF.R.U32.HI R55, RZ, 0x10, R55 ;  /* 0x00000010ff377819 */ /* 0x000fc40000011637 */
[----:B------:R-:W-:Y:S02]  /*120d0*/  PRMT R80, R80, 0x5410, R53 ;  /* 0x0000541050507816 */ /* 0x000fe40000000035 */
[----:B------:R-:W-:Y:S02]  /*120e0*/  PRMT R77, R77, 0x5410, R8 ;  /* 0x000054104d4d7816 */ /* 0x000fe40000000008 */
[----:B------:R-:W-:Y:S02]  /*120f0*/  PRMT R78, R78, 0x5410, R11 ;  /* 0x000054104e4e7816 */ /* 0x000fe4000000000b */
[----:B------:R-:W-:Y:S02]  /*12100*/  PRMT R82, R82, 0x5410, R55 ;  /* 0x0000541052527816 */ /* 0x000fe40000000037 */
[----:B------:R-:W-:Y:S01]  /*12110*/  LOP3.LUT R79, R79, 0xffff0000, RZ, 0xc0, !PT ;  /* 0xffff00004f4f7812 */ /* 0x000fe200078ec0ff */
[----:B------:R-:W-:Y:S01]  /*12120*/  IMAD.U32 R34, R78, 0x10000, RZ ;  /* 0x000100004e227824 */ /* 0x000fe200078e00ff */
[----:B------:R-:W-:-:S02]  /*12130*/  LOP3.LUT R76, R76, 0xffff0000, RZ, 0xc0, !PT ;  /* 0xffff00004c4c7812 */ /* 0x000fc400078ec0ff */
[----:B------:R-:W-:Y:S01]  /*12140*/  LOP3.LUT R78, R78, 0xffff0000, RZ, 0xc0, !PT ;  /* 0xffff00004e4e7812 */ /* 0x000fe200078ec0ff */
[C---:B0-----:R-:W-:Y:S01]  /*12150*/  IMAD.U32 R28, R24.reuse, 0x10000, RZ ;  /* 0x00010000181c7824 */ /* 0x041fe200078e00ff */
[----:B------:R-:W-:Y:S01]  /*12160*/  LOP3.LUT R24, R24, 0xffff0000, RZ, 0xc0, !PT ;  /* 0xffff000018187812 */ /* 0x000fe200078ec0ff */
[C---:B------:R-:W-:Y:S01]  /*12170*/  IMAD.U32 R29, R25.reuse, 0x10000, RZ ;  /* 0x00010000191d7824 */ /* 0x040fe200078e00ff */
[----:B------:R-:W-:Y:S01]  /*12180*/  LOP3.LUT R25, R25, 0xffff0000, RZ, 0xc0, !PT ;  /* 0xffff000019197812 */ /* 0x000fe200078ec0ff */
[C---:B------:R-:W-:Y:S01]  /*12190*/  FMUL.FTZ R39, R28.reuse, R37 ;  /* 0x000000251c277220 */ /* 0x040fe20000410000 */
[----:B------:R-:W-:Y:S01]  /*121a0*/  FMUL.FTZ R41, R28, R35 ;  /* 0x000000231c297220 */ /* 0x000fe20000410000 */
[C---:B------:R-:W-:Y:S02]  /*121b0*/  IMAD.U32 R28, R80.reuse, 0x10000, RZ ;  /* 0x00010000501c7824 */ /* 0x040fe400078e00ff */
[----:B------:R-:W-:Y:S01]  /*121c0*/  FMUL.FTZ R36, R29, R32 ;  /* 0x000000201d247220 */ /* 0x000fe20000410000 */
[----:B------:R-:W-:Y:S01]  /*121d0*/  IMAD.U32 R31, R27, 0x10000, RZ ;  /* 0x000100001b1f7824 */ /* 0x000fe200078e00ff */
[----:B------:R-:W-:Y:S01]  /*121e0*/  LOP3.LUT R80, R80, 0xffff0000, RZ, 0xc0, !PT ;  /* 0xffff000050507812 */ /* 0x000fe200078ec0ff */
[----:B------:R-:W-:Y:S01]  /*121f0*/  FMUL.FTZ R38, R29, R28 ;  /* 0x0000001c1d267220 */ /* 0x000fe20000410000 */
[----:B------:R-:W-:Y:S01]  /*12200*/  LOP3.LUT R29, R74, 0xffff0000, RZ, 0xc0, !PT ;  /* 0xffff00004a1d7812 */ /* 0x000fe200078ec0ff */
[C---:B------:R-:W-:Y:S01]  /*12210*/  IMAD.U32 R30, R26.reuse, 0x10000, RZ ;  /* 0x000100001a1e7824 */ /* 0x040fe200078e00ff */
[----:B------:R-:W-:-:S02]  /*12220*/  LOP3.LUT R26, R26, 0xffff0000, RZ, 0xc0, !PT ;  /* 0xffff00001a1a7812 */ /* 0x000fc400078ec0ff */
[----:B------:R-:W-:Y:S01]  /*12230*/  LOP3.LUT R27, R27, 0xffff0000, RZ, 0xc0, !PT ;  /* 0xffff00001b1b7812 */ /* 0x000fe200078ec0ff */
[----:B----4-:R-:W0:Y:S02]  /*12240*/  LDS.128 R4, [R40] ;  /* 0x0000000028047984 */ /* 0x010e240000000c00 */
[C---:B0-----:R-:W-:Y:S01]  /*12250*/  IMAD.U32 R8, R4.reuse, 0x10000, RZ ;  /* 0x0001000004087824 */ /* 0x041fe200078e00ff */
[----:B------:R-:W-:Y:S01]  /*12260*/  LOP3.LUT R4, R4, 0xffff0000, RZ, 0xc0, !PT ;  /* 0xffff000004047812 */ /* 0x000fe200078ec0ff */
[C---:B------:R-:W-:Y:S01]  /*12270*/  IMAD.U32 R9, R5.reuse, 0x10000, RZ ;  /* 0x0001000005097824 */ /* 0x040fe200078e00ff */
[----:B------:R-:W-:Y:S01]  /*12280*/  LOP3.LUT R5, R5, 0xffff0000, RZ, 0xc0, !PT ;  /* 0xffff000005057812 */ /* 0x000fe200078ec0ff */
[C---:B------:R-:W-:Y:S01]  /*12290*/  FFMA.FTZ R39, R8.reuse, R35, -R39 ;  /* 0x0000002308277223 */ /* 0x040fe20000010827 */
[----:B------:R-:W-:Y:S01]  /*122a0*/  FFMA.FTZ R41, R8, R37, R41 ;  /* 0x0000002508297223 */ /* 0x000fe20000010029 */
[----:B------:R-:W-:Y:S02]  /*122b0*/  IMAD.U32 R8, R82, 0x10000, RZ ;  /* 0x0001000052087824 */ /* 0x000fe400078e00ff */
[----:B------:R-:W-:Y:S01]  /*122c0*/  FFMA.FTZ R36, R9, R28, -R36 ;  /* 0x0000001c09247223 */ /* 0x000fe20000010824 */
[----:B------:R-:W-:Y:S01]  /*122d0*/  FMUL.FTZ R28, R31, R34 ;  /* 0x000000221f1c7220 */ /* 0x000fe20000410000 */
[----:B------:R-:W-:-:S02]  /*122e0*/  IMAD.U32 R11, R7, 0x10000, RZ ;  /* 0x00010000070b7824 */ /* 0x000fc400078e00ff */
[----:B------:R-:W-:Y:S01]  /*122f0*/  FMUL.FTZ R31, R31, R8 ;  /* 0x000000081f1f7220 */ /* 0x000fe20000410000 */
[----:B------:R-:W-:Y:S01]  /*12300*/  FFMA.FTZ R38, R9, R32, R38 ;  /* 0x0000002009267223 */ /* 0x000fe20000010026 */
[C---:B------:R-:W-:Y:S01]  /*12310*/  FMUL.FTZ R9, R24.reuse, R29 ;  /* 0x0000001d18097220 */ /* 0x040fe20000410000 */
[C---:B------:R-:W-:Y:S01]  /*12320*/  FFMA.FTZ R32, R11.reuse, R8, -R28 ;  /* 0x000000080b207223 */ /* 0x040fe2000001081c */
[----:B------:R-:W-:Y:S01]  /*12330*/  FFMA.FTZ R34, R11, R34, R31 ;  /* 0x000000220b227223 */ /* 0x000fe2000001001f */
[-C--:B------:R-:W-:Y:S01]  /*12340*/  FMUL.FTZ R31, R24, R79.reuse ;  /* 0x0000004f181f7220 */ /* 0x080fe20000410000 */
[----:B------:R-:W-:Y:S01]  /*12350*/  FFMA.FTZ R8, R4, R79, -R9 ;  /* 0x0000004f04087223 */ /* 0x000fe20000010809 */
[----:B------:R-:W-:Y:S02]  /*12360*/  IMAD.U32 R11, R77, 0x10000, RZ ;  /* 0x000100004d0b7824 */ /* 0x000fe400078e00ff */
[C---:B------:R-:W-:Y:S01]  /*12370*/  FMUL.FTZ R28, R25.reuse, R76 ;  /* 0x0000004c191c7220 */ /* 0x040fe20000410000 */
[----:B------:R-:W-:Y:S01]  /*12380*/  FMUL.FTZ R35, R25, R80 ;  /* 0x0000005019237220 */ /* 0x000fe20000410000 */
[----:B------:R-:W-:-:S02]  /*12390*/  IMAD.U32 R9, R81, 0x10000, RZ ;  /* 0x0001000051097824 */ /* 0x000fc400078e00ff */
[----:B------:R-:W-:Y:S01]  /*123a0*/  FFMA.FTZ R24, R4, R29, R31 ;  /* 0x0000001d04187223 */ /* 0x000fe2000001001f */
[----:B------:R-:W-:Y:S02]  /*123b0*/  IMAD.U32 R10, R6, 0x10000, RZ ;  /* 0x00010000060a7824 */ /* 0x000fe400078e00ff */
[C---:B------:R-:W-:Y:S01]  /*123c0*/  FMUL.FTZ R29, R30.reuse, R11 ;  /* 0x0000000b1e1d7220 */ /* 0x040fe20000410000 */
[C---:B------:R-:W-:Y:S01]  /*123d0*/  FFMA.FTZ R25, R5.reuse, R80, -R28 ;  /* 0x0000005005197223 */ /* 0x040fe2000001081c */
[----:B------:R-:W-:Y:S01]  /*123e0*/  FFMA.FTZ R35, R5, R76, R35 ;  /* 0x0000004c05237223 */ /* 0x000fe20000010023 */
        /* <DEDUP_REMOVED lines=11> */
[----:B------:R-:W-:Y:S01]  /*124a0*/  FMUL.FTZ R27, R27, R82 ;  /* 0x000000521b1b7220 */ /* 0x000fe20000410000 */
[C---:B------:R-:W-:Y:S01]  /*124b0*/  FFMA.FTZ R26, R6.reuse, R81, -R5 ;  /* 0x00000051061a7223 */ /* 0x040fe20000010805 */
[----:B------:R-:W-:Y:S01]  /*124c0*/  F2FP.BF16.F32.PACK_AB R5, R25, R36 ;  /* 0x000000241905723e */ /* 0x000fe200000010ff */
        /* <DEDUP_REMOVED lines=12> */
.L_x_2656:
[----:B------:R-:W-:Y:S05]  /*12590*/  BSYNC B1 ;  /* 0x0000000000017941 */ /* 0x000fea0003800000 */
.L_x_2655:
[----:B------:R-:W-:Y:S05]  /*125a0*/  @P2 BRA `(.L_x_2628) ;  /* 0x00000004009c2947 */ /* 0x000fea0003800000 */
[----:B------:R-:W5:Y:S01]  /*125b0*/  LDL R36, [R1+0x68] ;  /* 0x0000680001247983 */ /* 0x000f620000100800 */
[----:B------:R-:W-:Y:S02]  /*125c0*/  LEA.HI R33, R33, R235, RZ, 0x1d ;  /* 0x000000eb21217211 */ /* 0x000fe400078fe8ff */
[----:B01----:R-:W-:Y:S02]  /*125d0*/  SHF.R.U64 R27, R56, 0x10, R57 ;  /* 0x00000010381b7819 */ /* 0x003fe40000001239 */
[----:B----4-:R-:W-:Y:S01]  /*125e0*/  SHF.R.S32.HI R0, RZ, 0x1f, R33 ;  /* 0x0000001fff007819 */ /* 0x010fe20000011421 */
[----:B------:R-:W-:Y:S01]  /*125f0*/  IMAD.SHL.U32 R5, R33, 0x8, RZ ;  /* 0x0000000821057824 */ /* 0x000fe200078e00ff */
[----:B------:R-:W-:Y:S02]  /*12600*/  SHF.R.U64 R25, R58, 0x10, R59 ;  /* 0x000000103a197819 */ /* 0x000fe4000000123b */
[----:B------:R-:W-:Y:S02]  /*12610*/  LEA.HI R33, R0, R33, RZ, 0x3 ;  /* 0x0000002100217211 */ /* 0x000fe400078f18ff */
[----:B------:R-:W-:-:S02]  /*12620*/  LOP3.LUT R0, R194, 0x38, R5, 0xf8, !PT ;  /* 0x00000038c2007812 */ /* 0x000fc400078ef805 */
[--C-:B------:R-:W-:Y:S01]  /*12630*/  SHF.R.U64 R24, R12, 0x10, R13.reuse ;  /* 0x000000100c187819 */ /* 0x100fe2000000120d */
[----:B------:R-:W-:Y:S01]  /*12640*/  IMAD.SHL.U32 R33, R33, 0x400, RZ ;  /* 0x0000040021217824 */ /* 0x000fe200078e00ff */
[----:B------:R-:W-:Y:S02]  /*12650*/  LOP3.LUT R5, R0, R42, RZ, 0x3c, !PT ;  /* 0x0000002a00057212 */ /* 0x000fe400078e3cff */
[----:B------:R-:W-:Y:S02]  /*12660*/  SHF.R.U32.HI R12, RZ, 0x10, R13 ;  /* 0x00000010ff0c7819 */ /* 0x000fe4000001160d */
[----:B------:R-:W-:Y:S02]  /*12670*/  LOP3.LUT R9, R33, 0x7fffe000, RZ, 0xc0, !PT ;  /* 0x7fffe00021097812 */ /* 0x000fe400078ec0ff */
[----:B------:R-:W-:Y:S02]  /*12680*/  PRMT R70, R70, 0x5410, R27 ;  /* 0x0000541046467816 */ /* 0x000fe4000000001b */
[----:B------:R-:W-:-:S02]  /*12690*/  IADD3 R9, R5, R9, R198 ;  /* 0x0000000905097210 */ /* 0x000fc40007ffe0c6 */
[----:B------:R-:W-:Y:S01]  /*126a0*/  PRMT R72, R72, 0x5410, R25 ;  /* 0x0000541048487816 */ /* 0x000fe20000000019 */
[----:B------:R-:W-:Y:S01]  /*126b0*/  IMAD.U32 R26, R70, 0x10000, RZ ;  /* 0x00010000461a7824 */ /* 0x000fe200078e00ff */
[----:B------:R-:W-:Y:S01]  /*126c0*/  PRMT R69, R69, 0x5410, R24 ;  /* 0x0000541045457816 */ /* 0x000fe20000000018 */
[----:B------:R-:W-:Y:S01]  /*126d0*/  IMAD R0, R9, 0x2, R2 ;  /* 0x0000000209007824 */ /* 0x000fe200078e0202 */
[----:B------:R-:W-:Y:S02]  /*126e0*/  SHF.R.U32.HI R56, RZ, 0x10, R57 ;  /* 0x00000010ff387819 */ /* 0x000fe40000011639 */
[--C-:B------:R-:W-:Y:S01]  /*126f0*/  SHF.R.U64 R29, R14, 0x10, R15.reuse ;  /* 0x000000100e1d7819 */ /* 0x100fe2000000120f */
[----:B------:R-:W-:Y:S01]  /*12700*/  IMAD.U32 R28, R69, 0x10000, RZ ;  /* 0x00010000451c7824 */ /* 0x000fe200078e00ff */
[----:B------:R-:W0:Y:S01]  /*12710*/  LDS.128 R8, [R0+0x10400] ;  /* 0x0104000000087984 */ /* 0x000e220000000c00 */
[----:B------:R-:W-:Y:S02]  /*12720*/  PRMT R25, R21, 0x5410, R12 ;  /* 0x0000541015197816 */ /* 0x000fe4000000000c */
[----:B------:R-:W-:-:S02]  /*12730*/  SHF.R.U32.HI R30, RZ, 0x10, R15 ;  /* 0x00000010ff1e7819 */ /* 0x000fc4000001160f */
[----:B------:R-:W-:Y:S01]  /*12740*/  PRMT R71, R71, 0x5410, R56 ;  /* 0x0000541047477816 */ /* 0x000fe20000000038 */
[----:B------:R-:W-:Y:S01]  /*12750*/  IMAD.U32 R27, R25, 0x10000, RZ ;  /* 0x00010000191b7824 */ /* 0x000fe200078e00ff */
[----:B------:R-:W-:Y:S02]  /*12760*/  PRMT R29, R20, 0x5410, R29 ;  /* 0x00005410141d7816 */ /* 0x000fe4000000001d */
        /* <DEDUP_REMOVED lines=42> */
[----:B------:R-:W-:Y:S01]  /*12a10*/  FFMA.FTZ R15, R4, R3, -R15 ;  /* 0x00000003040f7223 */ /* 0x000fe2000001080f */
[----:B------:R-:W-:Y:S02]  /*12a20*/  IMAD.U32 R8, R72, 0x10000, RZ ;  /* 0x0001000048087824 */ /* 0x000fe400078e00ff */
[----:B------:R-:W-:Y:S01]  /*12a30*/  FMUL.FTZ R24, R9, R14 ;  /* 0x0000000e09187220 */ /* 0x000fe20000410000 */
[----:B------:R-:W-:Y:S01]  /*12a40*/  FFMA.FTZ R25, R4, R69, R25 ;  /* 0x0000004504197223 */ /* 0x000fe20000010019 */
[----:B------:R-:W-:Y:S01]  /*12a50*/  FMUL.FTZ R4, R21, R20 ;  /* 0x0000001415047220 */ /* 0x000fe20000410000 */
[-C--:B------:R-:W-:Y:S01]  /*12a60*/  FMUL.FTZ R9, R9, R12.reuse ;  /* 0x0000000c09097220 */ /* 0x080fe20000410000 */
[----:B------:R-:W-:Y:S01]  /*12a70*/  FFMA.FTZ R24, R5, R12, -R24 ;  /* 0x0000000c05187223 */ /* 0x000fe20000010818 */
[----:B------:R-:W-:Y:S01]  /*12a80*/  LOP3.LUT R3, R72, 0xffff0000, RZ, 0xc0, !PT ;  /* 0xffff000048037812 */ /* 0x000fe200078ec0ff */
[----:B------:R-:W-:Y:S01]  /*12a90*/  FFMA.FTZ R12, R13, R8, -R4 ;  /* 0x000000080d0c7223 */ /* 0x000fe20000010804 */
[----:B------:R-:W-:Y:S01]  /*12aa0*/  LOP3.LUT R4, R73, 0xffff0000, RZ, 0xc0, !PT ;  /* 0xffff000049047812 */ /* 0x000fe200078ec0ff */
[----:B------:R-:W-:Y:S01]  /*12ab0*/  FFMA.FTZ R14, R5, R14, R9 ;  /* 0x0000000e050e7223 */ /* 0x000fe20000010009 */
[----:B------:R-:W-:Y:S01]  /*12ac0*/  LOP3.LUT R6, R6, 0xffff0000, RZ, 0xc0, !PT ;  /* 0xffff000006067812 */ /* 0x000fe200078ec0ff */
[----:B------:R-:W-:Y:S01]  /*12ad0*/  FMUL.FTZ R26, R21, R8 ;  /* 0x00000008151a7220 */ /* 0x000fe20000410000 */
[----:B------:R-:W-:Y:S01]  /*12ae0*/  LOP3.LUT R7, R7, 0xffff0000, RZ, 0xc0, !PT ;  /* 0xffff000007077812 */ /* 0x000fe200078ec0ff */
[C---:B------:R-:W-:Y:S01]  /*12af0*/  FMUL.FTZ R5, R10.reuse, R29 ;  /* 0x0000001d0a057220 */ /* 0x040fe20000410000 */
[C---:B------:R-:W-:Y:S01]  /*12b00*/  FMUL.FTZ R8, R11.reuse, R30 ;  /* 0x0000001e0b087220 */ /* 0x040fe20000410000 */
[-C--:B------:R-:W-:Y:S01]  /*12b10*/  FMUL.FTZ R10, R10, R3.reuse ;  /* 0x000000030a0a7220 */ /* 0x080fe20000410000 */
[----:B------:R-:W-:Y:S01]  /*12b20*/  FMUL.FTZ R11, R11, R4 ;  /* 0x000000040b0b7220 */ /* 0x000fe20000410000 */
[----:B------:R-:W-:Y:S01]  /*12b30*/  FFMA.FTZ R26, R13, R20, R26 ;  /* 0x000000140d1a7223 */ /* 0x000fe2000001001a */
        /* <DEDUP_REMOVED lines=14> */
.L_x_2628:
[----:B------:R-:W-:Y:S05]  /*12c20*/  BSYNC B0 ;  /* 0x0000000000007941 */ /* 0x000fea0003800000 */
.L_x_2606:
        /* <DEDUP_REMOVED lines=8> */
.L_x_2604:
[----:B01234-:R-:W2:Y:S02]  /*12cb0*/  LDL R0, [R1+0x14] ;  /* 0x0000140001007983 */ /* 0x01fea40000100800 */
[----:B--2---:R-:W-:-:S13]  /*12cc0*/  R2UR UR4, R0 ;  /* 0x00000000000472ca */ /* 0x004fda00000e0000 */
[----:B------:R-:W-:-:S05]  /*12cd0*/  IMAD.U32 R0, RZ, RZ, UR4 ;  /* 0x00000004ff007e24 */ /* 0x000fca000f8e00ff */
[----:B------:R-:W-:-:S13]  /*12ce0*/  ISETP.NE.AND P0, PT, R0, 0x3, PT ;  /* 0x000000030000780c */ /* 0x000fda0003f05270 */
[----:B------:R-:W-:Y:S05]  /*12cf0*/  @!P0 BRA `(.L_x_2657) ;  /* 0x0000000000048947 */ /* 0x000fea0003800000 */
[----:B------:R-:W-:Y:S01]  /*12d00*/  BPT.TRAP 0x1 ;  /* 0x000000040000795c */ /* 0x000fe20000300000 */
.L_x_2657:
[----:B------:R-:W-:Y:S01]  /*12d10*/  IMAD R0, R184, 0x8, R2 ;  /* 0x00000008b8007824 */ /* 0x000fe200078e0202 */
[----:B------:R-:W-:-:S04]  /*12d20*/  SHF.L.U32 R3, R187, 0x1f, RZ ;  /* 0x0000001fbb037819 */ /* 0x000fc800000006ff */
[----:B------:R0:W1:Y:S01]  /*12d30*/  SYNCS.PHASECHK.TRANS64.TRYWAIT P2, [R0+URZ+0x34830], R3 ;  /* 0x03483003000075a7 */ /* 0x000062000804017f */
[----:B------:R-:W-:Y:S05]  /*12d40*/  @!P0 BRA `(.L_x_2658) ;  /* 0x0000000000048947 */ /* 0x000fea0003800000 */
[----:B------:R-:W-:Y:S01]  /*12d50*/  BPT.TRAP 0x1 ;  /* 0x000000040000795c */ /* 0x000fe20000300000 */
.L_x_2658:
[----:B------:R-:W2:Y:S02]  /*12d60*/  S2R R4, SR_TID.X ;  /* 0x0000000000047919 */ /* 0x000ea40000002100 */
[----:B--2---:R-:W-:-:S04]  /*12d70*/  LOP3.LUT R4, R4, 0x7f, RZ, 0xc0, !PT ;  /* 0x0000007f04047812 */ /* 0x004fc800078ec0ff */
[----:B------:R-:W-:Y:S01]  /*12d80*/  ISETP.NE.AND P1, PT, R4, RZ, PT ;  /* 0x000000ff0400720c */ /* 0x000fe20003f25270 */
[----:B-1----:R-:W-:-:S12]  /*12d90*/  @P2 BRA `(.L_x_2659) ;  /* 0x0000000000082947 */ /* 0x002fd80003800000 */
[----:B------:R-:W1:Y:S02]  /*12da0*/  SYNCS.PHASECHK.TRANS64.TRYWAIT P2, [R0+URZ+0x34830], R3 ;  /* 0x03483003000075a7 */ /* 0x000e64000804017f */
[----:B-1----:R-:W-:Y:S05]  /*12db0*/  @!P2 BRA `(.L_x_2660) ;  /* 0x000001640008a947 */ /* 0x002fea0003800000 */
.L_x_2659:
        /* <DEDUP_REMOVED lines=16> */
[----:B------:R-:W-:Y:S01]  /*12ec0*/  IMAD.MOV.U32 R7, RZ, RZ, 0x40000040 ;  /* 0x40000040ff077424 */ /* 0x000fe200078e00ff */
        /* <DEDUP_REMOVED lines=9> */
[----:B------:R-:W-:Y:S01]  /*12f60*/  R2UR UR11, R9 ;  /* 0x00000000090b72ca */ /* 0x000fe200000e0000 */
[----:B------:R-:W-:Y:S01]  /*12f70*/  IMAD.MOV.U32 R9, RZ, RZ, 0x40000040 ;  /* 0x40000040ff097424 */ /* 0x000fe200078e00ff */
[----:B------:R-:W-:Y:S01]  /*12f80*/  R2UR UR50, R8 ;  /* 0x00000000083272ca */ /* 0x000fe200000e0000 */
[----:B------:R-:W-:Y:S01]  /*12f90*/  VIADD R8, R6, 0x4 ;  /* 0x0000000406087836 */ /* 0x000fe20000000000 */
[----:B------:R-:W-:Y:S01]  /*12fa0*/  UIADD3 UR56, UR52, 0x804, URZ ;  /* 0x0000080434387890 */ /* 0x000fe2000fffe03f */
[----:B------:R-:W-:Y:S01]  /*12fb0*/  IMAD.U32 R11, RZ, RZ, UR9 ;  /* 0x00000009ff0b7e24 */ /* 0x000fe2000f8e00ff */
[----:B------:R-:W-:Y:S01]  /*12fc0*/  UMOV UR8, UR4 ;  /* 0x0000000400087c82 */ /* 0x000fe20008000000 */
[----:B------:R-:W-:Y:S01]  /*12fd0*/  UIADD3 UR4, UR52, 0x400, URZ ;  /* 0x0000040034047890 */ /* 0x000fe2000fffe03f */
[----:B------:R-:W-:Y:S01]  /*12fe0*/  R2UR UR46, R8 ;  /* 0x00000000082e72ca */ /* 0x000fe200000e0000 */
[----:B------:R-:W-:Y:S01]  /*12ff0*/  VIADD R8, R6, 0x6 ;  /* 0x0000000606087836 */ /* 0x000fe20000000000 */
[----:B------:R-:W-:Y:S01]  /*13000*/  UMOV UR57, 0x40000040 ;  /* 0x4000004000397882 */ /* 0x000fe20000000000 */
[----:B------:R-:W-:Y:S01]  /*13010*/  HGMMA.64x128x16.F32.BF16 R24, gdesc[UR52], RZ, !UPT, gsb0 ;  /* 0x01e00000341879f0 */ /* 0x000fe2000c0018ff */
[----:B------:R-:W-:Y:S01]  /*13020*/  IMAD.U32 R10, RZ, RZ, UR8 ;  /* 0x00000008ff0a7e24 */ /* 0x000fe2000f8e00ff */
[----:B------:R-:W-:Y:S01]  /*13030*/  R2UR UR39, R7 ;  /* 0x00000000072772ca */ /* 0x000fe200000e0000 */
[----:B------:R-:W-:Y:S01]  /*13040*/  UIADD3 UR36, UR52, 0x806, URZ ;  /* 0x0000080634247890 */ /* 0x000fe2000fffe03f */
[----:B------:R-:W-:Y:S01]  /*13050*/  R2UR UR10, R8 ;  /* 0x00000000080a72ca */ /* 0x000fe200000e0000 */
[----:B------:R-:W-:Y:S01]  /*13060*/  VIADD R8, R6, 0x400 ;  /* 0x0000040006087836 */ /* 0x000fe20000000000 */
[----:B------:R0:W-:Y:S01]  /*13070*/  STL.64 [R1+0x38], R10 ;  /* 0x0000380a01007387 */ /* 0x0001e20000100a00 */
[----:B------:R-:W-:Y:S01]  /*13080*/  UMOV UR37, 0x40000040 ;  /* 0x4000004000257882 */ /* 0x000fe20000000000 */
[----:B------:R-:W-:Y:S01]  /*13090*/  ULDC UR5, c[0x0][0x988] ;  /* 0x0002620000057ab9 */ /* 0x000fe20000000800 */
[----:B------:R-:W-:Y:S01]  /*130a0*/  @!P1 VIADD R0, R0, 0x34840 ;  /* 0x0003484000009836 */ /* 0x000fe20000000000 */
[----:B------:R-:W-:Y:S01]  /*130b0*/  BSSY B0, `(.L_x_2661) ;  /* 0x0000631000007945 */ /* 0x000fe20003800000 */
[----:B------:R-:W-:-:S02]  /*130c0*/  CS2R R150, SRZ ;  /* 0x0000000000967805 */ /* 0x000fc4000001ff00 */
[----:B------:R-:W-:Y:S02]  /*130d0*/  CS2R R148, SRZ ;  /* 0x0000000000947805 */ /* 0x000fe4000001ff00 */
[----:B------:R-:W-:Y:S02]  /*130e0*/  CS2R R146, SRZ ;  /* 0x0000000000927805 */ /* 0x000fe4000001ff00 */
[----:B------:R-:W-:Y:S02]  /*130f0*/  @!P1 PRMT R0, RZ, 0x654, R0 ;  /* 0x00000654ff009816 */ /* 0x000fe40000000000 */
[----:B------:R-:W-:Y:S02]  /*13100*/  CS2R R144, SRZ ;  /* 0x0000000000907805 */ /* 0x000fe4000001ff00 */
[----:B------:R-:W-:Y:S02]  /*13110*/  CS2R R142, SRZ ;  /* 0x00000000008e7805 */ /* 0x000fe4000001ff00 */
[----:B-----5:R-:W-:-:S02]  /*13120*/  CS2R R140, SRZ ;  /* 0x00000000008c7805 */ /* 0x020fc4000001ff00 */
        /* <DEDUP_REMOVED lines=89> */
[C---:B------:R-:W-:Y:S01]  /*136c0*/  VIADD R8, R6.reuse, 0x804 ;  /* 0x0000080406087836 */ /* 0x040fe20000000000 */
[----:B------:R-:W-:Y:S01]  /*136d0*/  ULDC UR4, c[0x0][0x9d8] ;  /* 0x0002760000047ab9 */ /* 0x000fe20000000800 */
[----:B------:R-:W-:Y:S02]  /*136e0*/  IMAD.MOV.U32 R9, RZ, RZ, 0x40000040 ;  /* 0x40000040ff097424 */ /* 0x000fe400078e00ff */
[----:B------:R-:W-:Y:S01]  /*136f0*/  VIADD R6, R6, 0x806 ;  /* 0x0000080606067836 */ /* 0x000fe20000000000 */
[----:B------:R-:W-:Y:S01]  /*13700*/  R2UR UR58, R8 ;  /* 0x00000000083a72ca */ /* 0x000fe200000e0000 */
[----:B0-----:R-:W-:Y:S01]  /*13710*/  IMAD.U32 R10, RZ, RZ, UR8 ;  /* 0x00000008ff0a7e24 */ /* 0x001fe2000f8e00ff */
[----:B------:R-:W-:Y:S01]  /*13720*/  R2UR UR59, R9 ;  /* 0x00000000093b72ca */ /* 0x000fe200000e0000 */
[----:B------:R-:W0:Y:S01]  /*13730*/  LDC R8, c[0x0][0x448] ;  /* 0x00011200ff087b82 */ /* 0x000e220000000800 */
[----:B------:R-:W-:Y:S01]  /*13740*/  R2UR UR38, R6 ;  /* 0x00000000062672ca */ /* 0x000fe200000e0000 */
[----:B------:R-:W-:-:S05]  /*13750*/  IMAD.U32 R11, RZ, RZ, UR9 ;  /* 0x00000009ff0b7e24 */ /* 0x000fca000f8e00ff */
[----:B------:R1:W-:Y:S01]  /*13760*/  STL.64 [R1], R10 ;  /* 0x0000000a01007387 */ /* 0x0003e20000100a00 */
[----:B0-----:R-:W-:-:S13]  /*13770*/  ISETP.NE.AND P2, PT, R8, 0x1, PT ;  /* 0x000000010800780c */ /* 0x001fda0003f45270 */
[----:B------:R-:W0:Y:S01]  /*13780*/  @P2 LDC R9, c[0x0][0x44c] ;  /* 0x00011300ff092b82 */ /* 0x000e220000000800 */
[----:B------:R-:W-:Y:S02]  /*13790*/  WARPGROUP.DEPBAR.LE gsb0, 0x0 ;  /* 0x00008000000079c5 */ /* 0x000fe40000010000 */
[----:B------:R-:W-:-:S06]  /*137a0*/  WARPGROUP.ARRIVE ;  /* 0x00000000000079c5 */ /* 0x000fcc0000000000 */
[----:B------:R-:W-:Y:S03]  /*137b0*/  HGMMA.64x128x16.F32.BF16 R24, gdesc[UR8], R24, gsb0 ;  /* 0x01e00000081879f0 */ /* 0x000fe60008001818 */
[----:B------:R-:W-:Y:S02]  /*137c0*/  WARPGROUP.DEPBAR.LE gsb0, 0x0 ;  /* 0x00008000000079c5 */ /* 0x000fe40000010000 */
[----:B------:R-:W-:-:S07]  /*137d0*/  WARPGROUP.ARRIVE ;  /* 0x00000000000079c5 */ /* 0x000fce0000000000 */
[----:B------:R-:W-:Y:S01]  /*137e0*/  HGMMA.64x128x16.F32.BF16 R24, gdesc[UR56], R24, gsb0 ;  /* 0x01e00000381879f0 */ /* 0x000fe20008001818 */
[----:B------:R-:W-:Y:S01]  /*137f0*/  ULDC UR58, c[0x0][0x9d8] ;  /* 0x00027600003a7ab9 */ /* 0x000fe20000000800 */
[----:B------:R-:W-:Y:S01]  /*13800*/  ULDC UR59, c[0x0][0x9d8] ;  /* 0x00027600003b7ab9 */ /* 0x000fe20000000800 */
[----:B------:R-:W-:Y:S02]  /*13810*/  WARPGROUP.DEPBAR.LE gsb0, 0x0 ;  /* 0x00008000000079c5 */ /* 0x000fe40000010000 */
[----:B------:R-:W-:-:S07]  /*13820*/  WARPGROUP.ARRIVE ;  /* 0x00000000000079c5 */ /* 0x000fce0000000000 */
[----:B------:R-:W-:Y:S03]  /*13830*/  HGMMA.64x128x16.F32.BF16 R24, gdesc[UR36], R24, gsb0 ;  /* 0x01e00000241879f0 */ /* 0x000fe60008001818 */
[----:B------:R-:W-:Y:S02]  /*13840*/  WARPGROUP.DEPBAR.LE gsb0, 0x0 ;  /* 0x00008000000079c5 */ /* 0x000fe40000010000 */
[----:B------:R-:W-:Y:S01]  /*13850*/  FMUL.FTZ R89, R28, UR4 ;  /* 0x000000041c597c20 */ /* 0x000fe20008410000 */
[----:B------:R-:W-:Y:S01]  /*13860*/  FMUL.FTZ R28, R29, UR4 ;  /* 0x000000041d1c7c20 */ /* 0x000fe20008410000 */
[----:B------:R-:W-:Y:S01]  /*13870*/  FMUL.FTZ R30, R30, UR4 ;  /* 0x000000041e1e7c20 */ /* 0x000fe20008410000 */
[----:B------:R-:W2:Y:S01]  /*13880*/  @P2 LDC R29, c[0x0][0x450] ;  /* 0x00011400ff1d2b82 */ /* 0x000ea20000000800 */
        /* <DEDUP_REMOVED lines=10> */
[----:B------:R-:W4:Y:S01]  /*13930*/  MUFU.TANH R26, R26 ;  /* 0x0000001a001a7308 */ /* 0x000f220000002400 */
[----:B---3--:R-:W-:-:S02]  /*13940*/  IMAD.IADD R30, R205, 0x1, R200 ;  /* 0x00000001cd1e7824 */ /* 0x008fc400078e02c8 */
[----:B------:R-:W-:Y:S01]  /*13950*/  FMUL.FTZ R46, R46, UR4 ;  /* 0x000000042e2e7c20 */ /* 0x000fe20008410000 */
[----:B------:R-:W-:Y:S01]  /*13960*/  FMUL.FTZ R47, R47, UR4 ;  /* 0x000000042f2f7c20 */ /* 0x000fe20008410000 */
[----:B------:R-:W-:Y:S01]  /*13970*/  FMUL.FTZ R50, R50, UR4 ;  /* 0x0000000432327c20 */ /* 0x000fe20008410000 */
[----:B0-----:R-:W-:-:S04]  /*13980*/  @P2 IMAD.HI.U32 R8, R30, R9, RZ ;  /* 0x000000091e082227 */ /* 0x001fc800078e00ff */
[----:B------:R-:W-:Y:S01]  /*13990*/  FMUL.FTZ R51, R51, UR4 ;  /* 0x0000000433337c20 */ /* 0x000fe20008410000 */
[----:B-1----:R-:W-:Y:S01]  /*139a0*/  FMUL.FTZ R10, R45, UR4 ;  /* 0x000000042d0a7c20 */ /* 0x002fe20008410000 */
[----:B------:R-:W0:Y:S01]  /*139b0*/  MUFU.TANH R27, R27 ;  /* 0x0000001b001b7308 */ /* 0x000e220000002400 */
[----:B------:R-:W-:Y:S02]  /*139c0*/  IMAD.MOV.U32 R9, RZ, RZ, -0x80 ;  /* 0xffffff80ff097424 */ /* 0x000fe400078e00ff */
[----:B------:R-:W-:Y:S01]  /*139d0*/  FMUL.FTZ R54, R54, UR4 ;  /* 0x0000000436367c20 */ /* 0x000fe20008410000 */
[----:B------:R-:W-:Y:S01]  /*139e0*/  FMUL.FTZ R20, R37, UR4 ;  /* 0x0000000425147c20 */ /* 0x000fe20008410000 */
[----:B------:R-:W-:Y:S01]  /*139f0*/  FMUL.FTZ R55, R55, UR4 ;  /* 0x0000000437377c20 */ /* 0x000fe20008410000 */
[----:B--2---:R-:W-:Y:S01]  /*13a00*/  @P2 SHF.R.U32.HI R30, RZ, R29, R8 ;  /* 0x0000001dff1e2219 */ /* 0x004fe20000011608 */
[----:B------:R-:W-:Y:S02]  /*13a10*/  IMAD R9, R88, R9, 0x80 ;  /* 0x0000008058097424 */ /* 0x000fe400078e0209 */
[----:B------:R-:W-:Y:S01]  /*13a20*/  FMUL.FTZ R58, R58, UR4 ;  /* 0x000000043a3a7c20 */ /* 0x000fe20008410000 */
[----:B------:R1:W-:Y:S01]  /*13a30*/  MUFU.TANH R107, R34 ;  /* 0x00000022006b7308 */ /* 0x0003e20000002400 */
[----:B------:R-:W-:Y:S01]  /*13a40*/  FMUL.FTZ R59, R59, UR4 ;  /* 0x000000043b3b7c20 */ /* 0x000fe20008410000 */
[----:B------:R-:W2:Y:S01]  /*13a50*/  SHFL.IDX PT, R8, R30, 0x1, 0x1c1f ;  /* 0x003c1f001e087f89 */ /* 0x000ea200000e0000 */
[--C-:B------:R-:W-:Y:S01]  /*13a60*/  IADD3 R111, -R204, 0x1, R9.reuse ;  /* 0x00000001cc6f7810 */ /* 0x100fe20007ffe109 */
[----:B------:R-:W-:Y:S01]  /*13a70*/  FMUL.FTZ R62, R62, UR4 ;  /* 0x000000043e3e7c20 */ /* 0x000fe20008410000 */
[----:B------:R-:W-:Y:S01]  /*13a80*/  FMUL.FTZ R90, R25, UR4 ;  /* 0x00000004195a7c20 */ /* 0x000fe20008410000 */
[----:B------:R-:W-:Y:S01]  /*13a90*/  FMUL.FTZ R63, R63, UR4 ;  /* 0x000000043f3f7c20 */ /* 0x000fe20008410000 */
[----:B------:R-:W-:Y:S01]  /*13aa0*/  IADD3 R111, -R201, R111, R202 ;  /* 0x0000006fc96f7210 */ /* 0x000fe20007ffe1ca */
[----:B------:R-:W3:Y:S01]  /*13ab0*/  MUFU.TANH R31, R31 ;  /* 0x0000001f001f7308 */ /* 0x000ee20000002400 */
[----:B-1----:R-:W-:Y:S01]  /*13ac0*/  IADD3 R34, -R204, R202, R9 ;  /* 0x000000cacc227210 */ /* 0x002fe20007ffe109 */
        /* <DEDUP_REMOVED lines=16> */
[----:B--2---:R-:W-:Y:S01]  /*13bd0*/  VIADDMNMX R8, R8, R111, R34, PT ;  /* 0x0000006f08087246 */ /* 0x004fe20003800122 */
[----:B------:R-:W-:Y:S01]  /*13be0*/  FMUL.FTZ R83, R83, UR4 ;  /* 0x0000000453537c20 */ /* 0x000fe20008410000 */
[----:B------:R-:W-:Y:S01]  /*13bf0*/  FMUL.FTZ R86, R86, UR4 ;  /* 0x0000000456567c20 */ /* 0x000fe20008410000 */
[----:B------:R-:W-:Y:S01]  /*13c00*/  FMUL.FTZ R87, R87, UR4 ;  /* 0x0000000457577c20 */ /* 0x000fe20008410000 */
[----:B------:R-:W-:Y:S01]  /*13c10*/  ISETP.GT.AND P3, PT, R8, RZ, PT ;  /* 0x000000ff0800720c */ /* 0x000fe20003f64270 */
[----:B------:R-:W-:Y:S01]  /*13c20*/  FMUL.FTZ R21, R36, UR4 ;  /* 0x0000000424157c20 */ /* 0x000fe20008410000 */
[C---:B------:R-:W-:Y:S01]  /*13c30*/  ISETP.GT.AND P4, PT, R8.reuse, 0x1, PT ;  /* 0x000000010800780c */ /* 0x040fe20003f84270 */
[----:B------:R-:W2:Y:S01]  /*13c40*/  MUFU.TANH R39, R39 ;  /* 0x0000002700277308 */ /* 0x000ea20000002400 */
[----:B------:R-:W-:Y:S01]  /*13c50*/  ISETP.GT.AND P5, PT, R8, 0x8, PT ;  /* 0x000000080800780c */ /* 0x000fe20003fa4270 */
[----:B------:R-:W-:Y:S01]  /*13c60*/  FMUL.FTZ R36, R61, UR4 ;  /* 0x000000043d247c20 */ /* 0x000fe20008410000 */
[----:B----4-:R-:W-:Y:S01]  /*13c70*/  FSEL R117, R26, -INF , P3 ;  /* 0xff8000001a757808 */ /* 0x010fe20001800000 */
[----:B------:R-:W4:Y:S01]  /*13c80*/  SHFL.IDX PT, R30, R30, RZ, 0x1c1f ;  /* 0x001c1fff1e1e7589 */ /* 0x000f2200000e0000 */
[----:B0-----:R-:W-:Y:S01]  /*13c90*/  FSEL R115, R27, -INF , P4 ;  /* 0xff8000001b737808 */ /* 0x001fe20002000000 */
[----:B------:R-:W-:Y:S01]  /*13ca0*/  FMUL.FTZ R91, R24, UR4 ;  /* 0x00000004185b7c20 */ /* 0x000fe20008410000 */
[----:B------:R-:W-:Y:S01]  /*13cb0*/  ISETP.GT.AND P3, PT, R8, 0x9, PT ;  /* 0x000000090800780c */ /* 0x000fe20003f64270 */
[----:B------:R-:W0:Y:S01]  /*13cc0*/  MUFU.TANH R42, R42 ;  /* 0x0000002a002a7308 */ /* 0x000e220000002400 */
[----:B------:R-:W-:Y:S01]  /*13cd0*/  FSEL R113, R113, -INF , P5 ;  /* 0xff80000071717808 */ /* 0x000fe20002800000 */
[----:B------:R-:W-:Y:S01]  /*13ce0*/  FMUL.FTZ R24, R32, UR4 ;  /* 0x0000000420187c20 */ /* 0x000fe20008410000 */
[----:B------:R-:W-:Y:S01]  /*13cf0*/  FMNMX.FTZ R26, R117, R115, !PT ;  /* 0x00000073751a7209 */ /* 0x000fe20007810000 */
[----:B------:R-:W-:Y:S01]  /*13d00*/  FMUL.FTZ R13, R40, UR4 ;  /* 0x00000004280d7c20 */ /* 0x000fe20008410000 */
[----:B------:R-:W-:Y:S01]  /*13d10*/  ISETP.GT.AND P4, PT, R8, 0x10, PT ;  /* 0x000000100800780c */ /* 0x000fe20003f84270 */
[----:B------:R-:W-:Y:S01]  /*13d20*/  FMUL.FTZ R12, R44, UR4 ;  /* 0x000000042c0c7c20 */ /* 0x000fe20008410000 */
[----:B---3--:R-:W-:Y:S01]  /*13d30*/  FSEL R109, R31, -INF , P3 ;  /* 0xff8000001f6d7808 */ /* 0x008fe20001800000 */
[----:B------:R-:W3:Y:S01]  /*13d40*/  MUFU.TANH R43, R43 ;  /* 0x0000002b002b7308 */ /* 0x000ee20000002400 */
[----:B------:R-:W-:Y:S01]  /*13d50*/  FMNMX.FTZ R26, R113, R26, !PT ;  /* 0x0000001a711a7209 */ /* 0x000fe20007810000 */
[----:B------:R-:W-:Y:S01]  /*13d60*/  FMUL.FTZ R5, R48, UR4 ;  /* 0x0000000430057c20 */ /* 0x000fe20008410000 */
[----:B------:R-:W-:Y:S01]  /*13d70*/  ISETP.GT.AND P3, PT, R8, 0x11, PT ;  /* 0x000000110800780c */ /* 0x000fe20003f64270 */
[----:B------:R-:W-:Y:S01]  /*13d80*/  FMUL.FTZ R3, R52, UR4 ;  /* 0x0000000434037c20 */ /* 0x000fe20008410000 */
[----:B------:R-:W-:Y:S01]  /*13d90*/  FSEL R107, R107, -INF , P4 ;  /* 0xff8000006b6b7808 */ /* 0x000fe20002000000 */
[----:B------:R-:W-:Y:S01]  /*13da0*/  FMUL.FTZ R11, R56, UR4 ;  /* 0x00000004380b7c20 */ /* 0x000fe20008410000 */
[----:B------:R-:W-:Y:S01]  /*13db0*/  FMNMX.FTZ R26, R109, R26, !PT ;  /* 0x0000001a6d1a7209 */ /* 0x000fe20007810000 */
[----:B------:R-:W4:Y:S01]  /*13dc0*/  MUFU.TANH R46, R46 ;  /* 0x0000002e002e7308 */ /* 0x000f220000002400 */
[----:B------:R-:W-:Y:S01]  /*13dd0*/  ISETP.GT.AND P4, PT, R8, 0x18, PT ;  /* 0x000000180800780c */ /* 0x000fe20003f84270 */
[----:B------:R-:W-:Y:S01]  /*13de0*/  FMUL.FTZ R32, R60, UR4 ;  /* 0x000000043c207c20 */ /* 0x000fe20008410000 */
[----:B-1----:R-:W-:Y:S01]  /*13df0*/  FSEL R105, R35, -INF , P3 ;  /* 0xff80000023697808 */ /* 0x002fe20001800000 */
[----:B------:R-:W-:Y:S01]  /*13e00*/  FMUL.FTZ R52, R77, UR4 ;  /* 0x000000044d347c20 */ /* 0x000fe20008410000 */
[----:B------:R-:W-:Y:S01]  /*13e10*/  FMNMX.FTZ R26, R107, R26, !PT ;  /* 0x0000001a6b1a7209 */ /* 0x000fe20007810000 */
[----:B------:R-:W-:Y:S01]  /*13e20*/  FMUL.FTZ R40, R68, UR4 ;  /* 0x0000000444287c20 */ /* 0x000fe20008410000 */
[----:B------:R-:W-:Y:S01]  /*13e30*/  ISETP.GT.AND P3, PT, R8, 0x19, PT ;  /* 0x000000190800780c */ /* 0x000fe20003f64270 */
[----:B------:R-:W1:Y:S01]  /*13e40*/  MUFU.TANH R47, R47 ;  /* 0x0000002f002f7308 */ /* 0x000e620000002400 */
[----:B------:R-:W-:Y:S01]  /*13e50*/  FSEL R103, R38, -INF , P4 ;  /* 0xff80000026677808 */ /* 0x000fe20002000000 */
[----:B------:R-:W-:Y:S01]  /*13e60*/  FMUL.FTZ R38, R64, UR4 ;  /* 0x0000000440267c20 */ /* 0x000fe20008410000 */
[----:B------:R-:W-:Y:S01]  /*13e70*/  FMNMX.FTZ R26, R105, R26, !PT ;  /* 0x0000001a691a7209 */ /* 0x000fe20007810000 */
[----:B------:R-:W-:Y:S01]  /*13e80*/  FMUL.FTZ R56, R81, UR4 ;  /* 0x0000000451387c20 */ /* 0x000fe20008410000 */
[----:B------:R-:W-:Y:S01]  /*13e90*/  ISETP.GT.AND P4, PT, R8, 0x20, PT ;  /* 0x000000200800780c */ /* 0x000fe20003f84270 */
[----:B------:R-:W-:Y:S01]  /*13ea0*/  FMUL.FTZ R60, R85, UR4 ;  /* 0x00000004553c7c20 */ /* 0x000fe20008410000 */
[----:B--2---:R-:W-:Y:S01]  /*13eb0*/  FSEL R101, R39, -INF , P3 ;  /* 0xff80000027657808 */ /* 0x004fe20001800000 */
[----:B------:R2:W1:Y:S01]  /*13ec0*/  MUFU.TANH R45, R50 ;  /* 0x00000032002d7308 */ /* 0x0004620000002400 */
        /* <DEDUP_REMOVED lines=9> */
[----:B--2---:R-:W-:Y:S01]  /*13f60*/  FMUL.FTZ R50, R73, UR4 ;  /* 0x0000000449327c20 */ /* 0x004fe20008410000 */
[----:B---3--:R-:W-:Y:S01]  /*13f70*/  FSEL R97, R43, -INF , P3 ;  /* 0xff8000002b617808 */ /* 0x008fe20001800000 */
[----:B------:R2:W-:Y:S01]  /*13f80*/  @!P1 SYNCS.ARRIVE.TRANS64.RED.A1T0 RZ, [R0+URZ], RZ ;  /* 0x000000ff00ff99a7 */ /* 0x0005e2000810043f */
[----:B------:R-:W-:-:S02]  /*13f90*/  FMNMX.FTZ R26, R99, R26, !PT ;  /* 0x0000001a631a7209 */ /* 0x000fc40007810000 */
[----:B------:R-:W-:Y:S01]  /*13fa0*/  ISETP.GT.AND P3, PT, R8, 0x29, PT ;  /* 0x000000290800780c */ /* 0x000fe20003f64270 */
[----:B------:R3:W2:Y:S01]  /*13fb0*/  MUFU.TANH R37, R54 ;  /* 0x0000003600257308 */ /* 0x0006a20000002400 */
[----:B----4-:R-:W-:Y:S01]  /*13fc0*/  FSEL R95, R46, -INF , P4 ;  /* 0xff8000002e5f7808 */ /* 0x010fe20002000000 */
[----:B------:R-:W-:Y:S01]  /*13fd0*/  FMUL.FTZ R46, R69, UR4 ;  /* 0x00000004452e7c20 */ /* 0x000fe20008410000 */
[----:B------:R-:W-:Y:S02]  /*13fe0*/  FMNMX.FTZ R26, R97, R26, !PT ;  /* 0x0000001a611a7209 */ /* 0x000fe40007810000 */
[----:B------:R-:W-:Y:S02]  /*13ff0*/  ISETP.GT.AND P4, PT, R8, 0x30, PT ;  /* 0x000000300800780c */ /* 0x000fe40003f84270 */
[----:B-1----:R-:W-:Y:S01]  /*14000*/  FSEL R93, R47, -INF , P3 ;  /* 0xff8000002f5d7808 */ /* 0x002fe20001800000 */
[----:B------:R-:W1:Y:S01]  /*14010*/  MUFU.TANH R29, R55 ;  /* 0x00000037001d7308 */ /* 0x000e620000002400 */
[----:B------:R-:W-:Y:S01]  /*14020*/  FMNMX.FTZ R26, R95, R26, !PT ;  /* 0x0000001a5f1a7209 */ /* 0x000fe20007810000 */
[----:B---3--:R-:W-:Y:S01]  /*14030*/  FMUL.FTZ R54, R80, UR4 ;  /* 0x0000000450367c20 */ /* 0x008fe20008410000 */
[----:B------:R-:W-:-:S02]  /*14040*/  ISETP.GT.AND P3, PT, R8, 0x31, PT ;  /* 0x000000310800780c */ /* 0x000fc40003f64270 */
[----:B------:R-:W-:Y:S02]  /*14050*/  FSEL R45, R45, -INF , P4 ;  /* 0xff8000002d2d7808 */ /* 0x000fe40002000000 */
[----:B------:R-:W-:Y:S01]  /*14060*/  FMNMX.FTZ R26, R93, R26, !PT ;  /* 0x0000001a5d1a7209 */ /* 0x000fe20007810000 */
[----:B------:R-:W3:Y:S01]  /*14070*/  MUFU.TANH R58, R58 ;  /* 0x0000003a003a7308 */ /* 0x000ee20000002400 */
[C---:B------:R-:W-:Y:S02]  /*14080*/  ISETP.GT.AND P4, PT, R8.reuse, 0x38, PT ;  /* 0x000000380800780c */ /* 0x040fe40003f84270 */
[----:B0-----:R-:W-:Y:S02]  /*14090*/  FSEL R35, R51, -INF , P3 ;  /* 0xff80000033237808 */ /* 0x001fe40001800000 */
[----:B------:R-:W-:Y:S02]  /*140a0*/  FMNMX.FTZ R26, R45, R26, !PT ;  /* 0x0000001a2d1a7209 */ /* 0x000fe40007810000 */
[----:B------:R-:W-:Y:S01]  /*140b0*/  ISETP.GT.AND P3, PT, R8, 0x39, PT ;  /* 0x000000390800780c */ /* 0x000fe20003f64270 */
[----:B------:R-:W0:Y:S01]  /*140c0*/  MUFU.TANH R59, R59 ;  /* 0x0000003b003b7308 */ /* 0x000e220000002400 */
[----:B--2---:R-:W-:-:S02]  /*140d0*/  FSEL R37, R37, -INF , P4 ;  /* 0xff80000025257808 */ /* 0x004fc40002000000 */
[----:B------:R-:W-:Y:S02]  /*140e0*/  FMNMX.FTZ R26, R35, R26, !PT ;  /* 0x0000001a231a7209 */ /* 0x000fe40007810000 */
[C---:B------:R-:W-:Y:S02]  /*140f0*/  ISETP.GT.AND P4, PT, R8.reuse, 0x40, PT ;  /* 0x000000400800780c */ /* 0x040fe40003f84270 */
[----:B-1----:R-:W-:Y:S01]  /*14100*/  FSEL R29, R29, -INF , P3 ;  /* 0xff8000001d1d7808 */ /* 0x002fe20001800000 */
[----:B------:R-:W1:Y:S01]  /*14110*/  MUFU.TANH R33, R62 ;  /* 0x0000003e00217308 */ /* 0x000e620000002400 */
[----:B------:R-:W-:Y:S02]  /*14120*/  FMNMX.FTZ R26, R37, R26, !PT ;  /* 0x0000001a251a7209 */ /* 0x000fe40007810000 */
[----:B------:R-:W-:Y:S02]  /*14130*/  ISETP.GT.AND P3, PT, R8, 0x41, PT ;  /* 0x000000410800780c */ /* 0x000fe40003f64270 */
[----:B---3--:R-:W-:Y:S01]  /*14140*/  FSEL R27, R58, -INF , P4 ;  /* 0xff8000003a1b7808 */ /* 0x008fe20002000000 */
[----:B------:R-:W-:Y:S01]  /*14150*/  FMUL.FTZ R58, R84, UR4 ;  /* 0x00000004543a7c20 */ /* 0x000fe20008410000 */
[----:B------:R-:W-:Y:S01]  /*14160*/  FMNMX.FTZ R26, R29, R26, !PT ;  /* 0x0000001a1d1a7209 */ /* 0x000fe20007810000 */
[----:B------:R-:W2:Y:S01]  /*14170*/  MUFU.TANH R63, R63 ;  /* 0x0000003f003f7308 */ /* 0x000ea20000002400 */
[----:B------:R-:W-:-:S02]  /*14180*/  ISETP.GT.AND P4, PT, R8, 0x48, PT ;  /* 0x000000480800780c */ /* 0x000fc40003f84270 */
[----:B0-----:R-:W-:Y:S02]  /*14190*/  FSEL R31, R59, -INF , P3 ;  /* 0xff8000003b1f7808 */ /* 0x001fe40001800000 */
[----:B------:R-:W-:Y:S02]  /*141a0*/  FMNMX.FTZ R26, R27, R26, !PT ;  /* 0x0000001a1b1a7209 */ /* 0x000fe40007810000 */
[C---:B------:R-:W-:Y:S01]  /*141b0*/  ISETP.GT.AND P3, PT, R8.reuse, 0x49, PT ;  /* 0x000000490800780c */ /* 0x040fe20003f64270 */
[----:B------:R-:W0:Y:S01]  /*141c0*/  MUFU.TANH R41, R66 ;  /* 0x0000004200297308 */ /* 0x000e220000002400 */
[----:B-1----:R-:W-:Y:S02]  /*141d0*/  FSEL R33, R33, -INF , P4 ;  /* 0xff80000021217808 */ /* 0x002fe40002000000 */
[----:B------:R-:W-:Y:S02]  /*141e0*/  FMNMX.FTZ R26, R31, R26, !PT ;  /* 0x0000001a1f1a7209 */ /* 0x000fe40007810000 */
[----:B------:R-:W-:-:S02]  /*141f0*/  ISETP.GT.AND P4, PT, R8, 0x50, PT ;  /* 0x000000500800780c */ /* 0x000fc40003f84270 */
[----:B------:R-:W-:Y:S01]  /*14200*/  FMNMX.FTZ R26, R33, R26, !PT ;  /* 0x0000001a211a7209 */ /* 0x000fe20007810000 */
[----:B------:R-:W1:Y:S01]  /*14210*/  MUFU.TANH R67, R67 ;  /* 0x0000004300437308 */ /* 0x000e620000002400 */
[----:B--2---:R-:W-:Y:S02]  /*14220*/  FSEL R39, R63, -INF , P3 ;  /* 0xff8000003f277808 */ /* 0x004fe40001800000 */
[----:B------:R-:W-:Y:S02]  /*14230*/  ISETP.GT.AND P3, PT, R8, 0x51, PT ;  /* 0x000000510800780c */ /* 0x000fe40003f64270 */
[----:B------:R-:W-:Y:S02]  /*14240*/  FMNMX.FTZ R26, R39, R26, !PT ;  /* 0x0000001a271a7209 */ /* 0x000fe40007810000 */
[----:B------:R-:W-:Y:S01]  /*14250*/  VIADDMNMX R34, R30, R111, R34, PT ;  /* 0x0000006f1e227246 */ /* 0x000fe20003800122 */
[----:B------:R-:W2:Y:S01]  /*14260*/  MUFU.TANH R70, R70 ;  /* 0x0000004600467308 */ /* 0x000ea20000002400 */
[----:B0-----:R-:W-:-:S02]  /*14270*/  FSEL R41, R41, -INF , P4 ;  /* 0xff80000029297808 */ /* 0x001fc40002000000 */
[----:B------:R-:W-:Y:S02]  /*14280*/  CS2R R110, SRZ ;  /* 0x00000000006e7805 */ /* 0x000fe4000001ff00 */
[----:B------:R-:W-:Y:S02]  /*14290*/  ISETP.GT.AND P4, PT, R8, 0x58, PT ;  /* 0x000000580800780c */ /* 0x000fe40003f84270 */
[----:B------:R-:W-:Y:S02]  /*142a0*/  FMNMX.FTZ R26, R41, R26, !PT ;  /* 0x0000001a291a7209 */ /* 0x000fe40007810000 */
[----:B------:R-:W-:Y:S01]  /*142b0*/  ISETP.GT.AND P5, PT, R34, 0x8, PT ;  /* 0x000000082200780c */ /* 0x000fe20003fa4270 */
[----:B------:R-:W0:Y:S01]  /*142c0*/  MUFU.TANH R49, R71 ;  /* 0x0000004700317308 */ /* 0x000e220000002400 */
[----:B-1----:R-:W-:Y:S02]  /*142d0*/  FSEL R43, R67, -INF , P3 ;  /* 0xff800000432b7808 */ /* 0x002fe40001800000 */
[----:B------:R-:W-:-:S02]  /*142e0*/  ISETP.GT.AND P3, PT, R8, 0x59, PT ;  /* 0x000000590800780c */ /* 0x000fc40003f64270 */
[----:B------:R-:W-:-:S03]  /*142f0*/  FMNMX.FTZ R26, R43, R26, !PT ;  /* 0x0000001a2b1a7209 */ /* 0x000fc60007810000 */
[----:B------:R-:W1:Y:S01]  /*14300*/  MUFU.TANH R53, R74 ;  /* 0x0000004a00357308 */ /* 0x000e620000002400 */
[----:B--2---:R-:W-:Y:S02]  /*14310*/  FSEL R47, R70, -INF , P4 ;  /* 0xff800000462f7808 */ /* 0x004fe40002000000 */
[----:B------:R-:W-:Y:S02]  /*14320*/  ISETP.GT.AND P4, PT, R8, 0x60, PT ;  /* 0x000000600800780c */ /* 0x000fe40003f84270 */
[----:B------:R-:W-:-:S03]  /*14330*/  FMNMX.FTZ R26, R47, R26, !PT ;  /* 0x0000001a2f1a7209 */ /* 0x000fc60007810000 */
[----:B------:R-:W2:Y:S01]  /*14340*/  MUFU.TANH R51, R75 ;  /* 0x0000004b00337308 */ /* 0x000ea20000002400 */
[----:B0-----:R-:W-:Y:S02]  /*14350*/  FSEL R49, R49, -INF , P3 ;  /* 0xff80000031317808 */ /* 0x001fe40001800000 */
[----:B------:R-:W-:Y:S02]  /*14360*/  ISETP.GT.AND P3, PT, R8, 0x61, PT ;  /* 0x000000610800780c */ /* 0x000fe40003f64270 */
[----:B------:R-:W-:-:S03]  /*14370*/  FMNMX.FTZ R26, R49, R26, !PT ;  /* 0x0000001a311a7209 */ /* 0x000fc60007810000 */
        /* <DEDUP_REMOVED lines=24> */
[----:B------:R-:W-:Y:S01]  /*14500*/  MUFU.TANH R91, R91 ;  /* 0x0000005b005b7308 */ /* 0x000fe20000002400 */
[----:B-1----:R-:W-:Y:S02]  /*14510*/  FSEL R63, R63, -INF , P4 ;  /* 0xff8000003f3f7808 */ /* 0x002fe40002000000 */
[----:B------:R-:W-:Y:S02]  /*14520*/  ISETP.GT.AND P4, PT, R34, 0x1, PT ;  /* 0x000000012200780c */ /* 0x000fe40003f84270 */
[----:B------:R-:W-:-:S03]  /*14530*/  FMNMX.FTZ R26, R63, R26, !PT ;  /* 0x0000001a3f1a7209 */ /* 0x000fc60007810000 */
[----:B------:R-:W0:Y:S01]  /*14540*/  MUFU.TANH R90, R90 ;  /* 0x0000005a005a7308 */ /* 0x000e220000002400 */
[----:B--2---:R-:W-:-:S04]  /*14550*/  FSEL R61, R87, -INF , P3 ;  /* 0xff800000573d7808 */ /* 0x004fc80001800000 */
[----:B------:R-:W-:-:S03]  /*14560*/  FMNMX.FTZ R26, R61, R26, !PT ;  /* 0x0000001a3d1a7209 */ /* 0x000fc60007810000 */
[----:B------:R-:W1:Y:S02]  /*14570*/  MUFU.TANH R89, R89 ;  /* 0x0000005900597308 */ /* 0x000e640000002400 */
[----:B------:R-:W2:Y:S06]  /*14580*/  SHFL.BFLY PT, R9, R26, 0x2, 0x1f ;  /* 0x0c401f001a097f89 */ /* 0x000eac00000e0000 */
[----:B------:R-:W-:Y:S01]  /*14590*/  MUFU.TANH R28, R28 ;  /* 0x0000001c001c7308 */ /* 0x000fe20000002400 */
[----:B0-----:R-:W-:Y:S02]  /*145a0*/  FSEL R90, R90, -INF , P4 ;  /* 0xff8000005a5a7808 */ /* 0x001fe40002000000 */
[----:B------:R-:W-:-:S05]  /*145b0*/  ISETP.GT.AND P4, PT, R34, 0x10, PT ;  /* 0x000000102200780c */ /* 0x000fca0003f84270 */
[----:B------:R-:W0:Y:S01]  /*145c0*/  MUFU.TANH R24, R24 ;  /* 0x0000001800187308 */ /* 0x000e220000002400 */
[----:B-1----:R-:W-:-:S07]  /*145d0*/  FSEL R89, R89, -INF , P5 ;  /* 0xff80000059597808 */ /* 0x002fce0002800000 */
[----:B------:R-:W-:Y:S01]  /*145e0*/  MUFU.TANH R25, R25 ;  /* 0x0000001900197308 */ /* 0x000fe20000002400 */
[----:B--2---:R-:W-:-:S05]  /*145f0*/  FMNMX.FTZ R9, R26, R9, !PT ;  /* 0x000000091a097209 */ /* 0x004fca0007810000 */
[----:B------:R-:W1:Y:S02]  /*14600*/  SHFL.BFLY PT, R8, R9, 0x1, 0x1f ;  /* 0x0c201f0009087f89 */ /* 0x000e6400000e0000 */
[----:B------:R-:W2:Y:S01]  /*14610*/  MUFU.TANH R21, R21 ;  /* 0x0000001500157308 */ /* 0x000ea20000002400 */
[----:B0-----:R-:W-:Y:S02]  /*14620*/  FSEL R69, R24, -INF , P4 ;  /* 0xff80000018457808 */ /* 0x001fe40002000000 */
[----:B------:R-:W-:-:S05]  /*14630*/  ISETP.GT.AND P4, PT, R34, 0x18, PT ;  /* 0x000000182200780c */ /* 0x000fca0003f84270 */
[----:B------:R-:W-:Y:S08]  /*14640*/  MUFU.TANH R20, R20 ;  /* 0x0000001400147308 */ /* 0x000ff00000002400 */
[----:B------:R-:W0:Y:S01]  /*14650*/  MUFU.TANH R13, R13 ;  /* 0x0000000d000d7308 */ /* 0x000e220000002400 */
[----:B--2---:R-:W-:Y:S02]  /*14660*/  FSEL R21, R21, -INF , P4 ;  /* 0xff80000015157808 */ /* 0x004fe40002000000 */
[----:B------:R-:W-:-:S02]  /*14670*/  ISETP.GT.AND P4, PT, R34, 0x20, PT ;  /* 0x000000202200780c */ /* 0x000fc40003f84270 */
[----:B-1----:R-:W-:Y:S01]  /*14680*/  FMNMX.FTZ R9, R9, R8, !PT ;  /* 0x0000000809097209 */ /* 0x002fe20007810000 */
[----:B------:R-:W-:Y:S02]  /*14690*/  IMAD.U32 R8, RZ, RZ, UR5 ;  /* 0x00000005ff087e24 */ /* 0x000fe4000f8e00ff */
[----:B------:R-:W1:Y:S01]  /*146a0*/  MUFU.TANH R15, R15 ;  /* 0x0000000f000f7308 */ /* 0x000e620000002400 */
[C---:B------:R-:W-:Y:S01]  /*146b0*/  FSETP.NEU.FTZ.AND P3, PT, R9.reuse, -INF , PT ;  /* 0xff8000000900780b */ /* 0x040fe20003f7d000 */
[----:B------:R-:W-:-:S05]  /*146c0*/  FMUL.FTZ R26, R9, R8 ;  /* 0x00000008091a7220 */ /* 0x000fca0000410000 */
[----:B------:R-:W-:Y:S01]  /*146d0*/  FSEL R26, R26, RZ, P3 ;  /* 0x000000ff1a1a7208 */ /* 0x000fe20001800000 */
[----:B------:R-:W2:Y:S01]  /*146e0*/  MUFU.TANH R12, R12 ;  /* 0x0000000c000c7308 */ /* 0x000ea20000002400 */
[C---:B------:R-:W-:Y:S02]  /*146f0*/  ISETP.GT.AND P3, PT, R34.reuse, RZ, PT ;  /* 0x000000ff2200720c */ /* 0x040fe40003f64270 */
[----:B0-----:R-:W-:Y:S01]  /*14700*/  FSEL R13, R13, -INF , P4 ;  /* 0xff8000000d0d7808 */ /* 0x001fe20002000000 */
[-CC-:B------:R-:W-:Y:S01]  /*14710*/  FFMA.FTZ R169, R45, R8.reuse, -R26.reuse ;  /* 0x000000082da97223 */ /* 0x180fe2000001081a */
[----:B------:R-:W-:Y:S01]  /*14720*/  FSEL R91, R91, -INF , P3 ;  /* 0xff8000005b5b7808 */ /* 0x000fe20001800000 */
[--C-:B------:R-:W-:Y:S01]  /*14730*/  FFMA.FTZ R175, R95, R8, -R26.reuse ;  /* 0x000000085faf7223 */ /* 0x100fe2000001081a */
[----:B------:R-:W-:Y:S01]  /*14740*/  ISETP.GT.AND P3, PT, R34, 0x9, PT ;  /* 0x000000092200780c */ /* 0x000fe20003f64270 */
[----:B------:R-:W0:Y:S01]  /*14750*/  MUFU.TANH R10, R10 ;  /* 0x0000000a000a7308 */ /* 0x000e220000002400 */
[----:B------:R-:W-:Y:S01]  /*14760*/  FMNMX.FTZ R62, R91, R90, !PT ;  /* 0x0000005a5b3e7209 */ /* 0x000fe20007810000 */
[-CC-:B------:R-:W-:Y:S01]  /*14770*/  FFMA.FTZ R171, R37, R8.reuse, -R26.reuse ;  /* 0x0000000825ab7223 */ /* 0x180fe2000001081a */
[----:B------:R-:W-:Y:S01]  /*14780*/  FSEL R65, R28, -INF , P3 ;  /* 0xff8000001c417808 */ /* 0x000fe20001800000 */
[--C-:B------:R-:W-:Y:S01]  /*14790*/  FFMA.FTZ R24, R29, R8, -R26.reuse ;  /* 0x000000081d187223 */ /* 0x100fe2000001081a */
[----:B------:R-:W-:Y:S01]  /*147a0*/  FMNMX.FTZ R62, R89, R62, !PT ;  /* 0x0000003e593e7209 */ /* 0x000fe20007810000 */
[--C-:B------:R-:W-:Y:S01]  /*147b0*/  FFMA.FTZ R173, R99, R8, -R26.reuse ;  /* 0x0000000863ad7223 */ /* 0x100fe2000001081a */
[C---:B------:R-:W-:Y:S01]  /*147c0*/  ISETP.GT.AND P3, PT, R34.reuse, 0x11, PT ;  /* 0x000000112200780c */ /* 0x040fe20003f64270 */
[----:B------:R-:W3:Y:S01]  /*147d0*/  MUFU.TANH R5, R5 ;  /* 0x0000000500057308 */ /* 0x000ee20000002400 */
[----:B------:R-:W-:Y:S01]  /*147e0*/  FMNMX.FTZ R62, R65, R62, !PT ;  /* 0x0000003e413e7209 */ /* 0x000fe20007810000 */
[-CC-:B------:R-:W-:Y:S01]  /*147f0*/  FFMA.FTZ R101, R101, R8.reuse, -R26.reuse ;  /* 0x0000000865657223 */ /* 0x180fe2000001081a */
[----:B------:R-:W-:Y:S01]  /*14800*/  FSEL R25, R25, -INF , P3 ;  /* 0xff80000019197808 */ /* 0x000fe20001800000 */
[--C-:B------:R-:W-:Y:S01]  /*14810*/  FFMA.FTZ R165, R27, R8, -R26.reuse ;  /* 0x000000081ba57223 */ /* 0x100fe2000001081a */
[----:B------:R-:W-:Y:S01]  /*14820*/  FMNMX.FTZ R62, R69, R62, !PT ;  /* 0x0000003e453e7209 */ /* 0x000fe20007810000 */
[--C-:B------:R-:W-:Y:S01]  /*14830*/  FFMA.FTZ R167, R33, R8, -R26.reuse ;  /* 0x0000000821a77223 */ /* 0x100fe2000001081a */
[----:B------:R-:W-:Y:S01]  /*14840*/  ISETP.GT.AND P3, PT, R34, 0x19, PT ;  /* 0x000000192200780c */ /* 0x000fe20003f64270 */
[----:B------:R-:W4:Y:S01]  /*14850*/  MUFU.TANH R6, R6 ;  /* 0x0000000600067308 */ /* 0x000f220000002400 */
[----:B------:R-:W-:Y:S01]  /*14860*/  FMNMX.FTZ R62, R25, R62, !PT ;  /* 0x0000003e193e7209 */ /* 0x000fe20007810000 */
[-CC-:B------:R-:W-:Y:S01]  /*14870*/  FFMA.FTZ R181, R117, R8.reuse, -R26.reuse ;  /* 0x0000000875b57223 */ /* 0x180fe2000001081a */
[----:B------:R-:W-:Y:S01]  /*14880*/  FSEL R71, R20, -INF , P3 ;  /* 0xff80000014477808 */ /* 0x000fe20001800000 */
[--C-:B------:R-:W-:Y:S01]  /*14890*/  FFMA.FTZ R115, R115, R8, -R26.reuse ;  /* 0x0000000873737223 */ /* 0x100fe2000001081a */
[----:B------:R-:W-:Y:S01]  /*148a0*/  FMNMX.FTZ R62, R21, R62, !PT ;  /* 0x0000003e153e7209 */ /* 0x000fe20007810000 */
[--C-:B------:R-:W-:Y:S01]  /*148b0*/  FFMA.FTZ R183, R113, R8, -R26.reuse ;  /* 0x0000000871b77223 */ /* 0x100fe2000001081a */
[C---:B------:R-:W-:Y:S01]  /*148c0*/  ISETP.GT.AND P3, PT, R34.reuse, 0x21, PT ;  /* 0x000000212200780c */ /* 0x040fe20003f64270 */
[----:B------:R-:W4:Y:S01]  /*148d0*/  MUFU.TANH R3, R3 ;  /* 0x0000000300037308 */ /* 0x000f220000002400 */
[----:B------:R-:W-:Y:S01]  /*148e0*/  FMNMX.FTZ R62, R71, R62, !PT ;  /* 0x0000003e473e7209 */ /* 0x000fe20007810000 */
[-CC-:B------:R-:W-:Y:S01]  /*148f0*/  FFMA.FTZ R109, R109, R8.reuse, -R26.reuse ;  /* 0x000000086d6d7223 */ /* 0x180fe2000001081a */
[C---:B------:R-:W-:Y:S01]  /*14900*/  ISETP.GT.AND P4, PT, R34.reuse, 0x28, PT ;  /* 0x000000282200780c */ /* 0x040fe20003f84270 */
[-CC-:B------:R-:W-:Y:S01]  /*14910*/  FFMA.FTZ R177, R107, R8.reuse, -R26.reuse ;  /* 0x000000086bb17223 */ /* 0x180fe2000001081a */
[----:B-1----:R-:W-:Y:S01]  /*14920*/  FSEL R15, R15, -INF , P3 ;  /* 0xff8000000f0f7808 */ /* 0x002fe20001800000 */
[--C-:B------:R-:W-:Y:S01]  /*14930*/  FFMA.FTZ R105, R105, R8, -R26.reuse ;  /* 0x0000000869697223 */ /* 0x100fe2000001081a */
[----:B------:R-:W-:Y:S01]  /*14940*/  FMNMX.FTZ R62, R13, R62, !PT ;  /* 0x0000003e0d3e7209 */ /* 0x000fe20007810000 */
[----:B------:R-:W1:Y:S01]  /*14950*/  MUFU.TANH R7, R7 ;  /* 0x0000000700077308 */ /* 0x000e620000002400 */
[----:B------:R-:W-:Y:S01]  /*14960*/  ISETP.GT.AND P3, PT, R34, 0x29, PT ;  /* 0x000000292200780c */ /* 0x000fe20003f64270 */
[-CC-:B------:R-:W-:Y:S01]  /*14970*/  FFMA.FTZ R179, R103, R8.reuse, -R26.reuse ;  /* 0x0000000867b37223 */ /* 0x180fe2000001081a */
[----:B--2---:R-:W-:Y:S01]  /*14980*/  FSEL R73, R12, -INF , P4 ;  /* 0xff8000000c497808 */ /* 0x004fe20002000000 */
[--C-:B------:R-:W-:Y:S01]  /*14990*/  FFMA.FTZ R12, R93, R8, -R26.reuse ;  /* 0x000000085d0c7223 */ /* 0x100fe2000001081a */
[----:B------:R-:W-:Y:S01]  /*149a0*/  FMNMX.FTZ R62, R15, R62, !PT ;  /* 0x0000003e0f3e7209 */ /* 0x000fe20007810000 */
[-CC-:B------:R-:W-:Y:S01]  /*149b0*/  FFMA.FTZ R163, R47, R8.reuse, -R26.reuse ;  /* 0x000000082fa37223 */ /* 0x180fe2000001081a */
[----:B------:R-:W-:Y:S01]  /*149c0*/  ISETP.GT.AND P4, PT, R34, 0x30, PT ;  /* 0x000000302200780c */ /* 0x000fe20003f84270 */
[----:B------:R-:W2:Y:S01]  /*149d0*/  MUFU.TANH R11, R11 ;  /* 0x0000000b000b7308 */ /* 0x000ea20000002400 */
[----:B0-----:R-:W-:Y:S01]  /*149e0*/  FSEL R75, R10, -INF , P3 ;  /* 0xff8000000a4b7808 */ /* 0x001fe20001800000 */
[--C-:B------:R-:W-:Y:S01]  /*149f0*/  FFMA.FTZ R161, R41, R8, -R26.reuse ;  /* 0x0000000829a17223 */ /* 0x100fe2000001081a */
[----:B------:R-:W-:Y:S01]  /*14a00*/  FMNMX.FTZ R62, R73, R62, !PT ;  /* 0x0000003e493e7209 */ /* 0x000fe20007810000 */
[-CC-:B------:R-:W-:Y:S01]  /*14a10*/  FFMA.FTZ R157, R53, R8.reuse, -R26.reuse ;  /* 0x00000008359d7223 */ /* 0x180fe2000001081a */
[C---:B------:R-:W-:Y:S01]  /*14a20*/  ISETP.GT.AND P3, PT, R34.reuse, 0x31, PT ;  /* 0x000000312200780c */ /* 0x040fe20003f64270 */
[--C-:B------:R-:W-:Y:S01]  /*14a30*/  FFMA.FTZ R159, R55, R8, -R26.reuse ;  /* 0x00000008379f7223 */ /* 0x100fe2000001081a */
[----:B---3--:R-:W-:Y:S01]  /*14a40*/  FSEL R5, R5, -INF , P4 ;  /* 0xff80000005057808 */ /* 0x008fe20002000000 */
[----:B------:R-:W0:Y:S01]  /*14a50*/  MUFU.TANH R14, R14 ;  /* 0x0000000e000e7308 */ /* 0x000e220000002400 */
[----:B------:R-:W-:Y:S01]  /*14a60*/  FMNMX.FTZ R62, R75, R62, !PT ;  /* 0x0000003e4b3e7209 */ /* 0x000fe20007810000 */
[-CC-:B------:R-:W-:Y:S01]  /*14a70*/  FFMA.FTZ R153, R59, R8.reuse, -R26.reuse ;  /* 0x000000083b997223 */ /* 0x180fe2000001081a */
[----:B------:R-:W-:Y:S01]  /*14a80*/  ISETP.GT.AND P4, PT, R34, 0x38, PT ;  /* 0x000000382200780c */ /* 0x000fe20003f84270 */
[-CC-:B------:R-:W-:Y:S01]  /*14a90*/  FFMA.FTZ R67, R67, R8.reuse, -R26.reuse ;  /* 0x0000000843437223 */ /* 0x180fe2000001081a */
[----:B----4-:R-:W-:Y:S01]  /*14aa0*/  FSEL R77, R6, -INF , P3 ;  /* 0xff800000064d7808 */ /* 0x010fe20001800000 */
[--C-:B------:R-:W-:Y:S01]  /*14ab0*/  FFMA.FTZ R6, R97, R8, -R26.reuse ;  /* 0x0000000861067223 */ /* 0x100fe2000001081a */
[----:B------:R-:W-:Y:S01]  /*14ac0*/  FMNMX.FTZ R62, R5, R62, !PT ;  /* 0x0000003e053e7209 */ /* 0x000fe20007810000 */
[----:B------:R-:W3:Y:S01]  /*14ad0*/  MUFU.TANH R32, R32 ;  /* 0x0000002000207308 */ /* 0x000ee20000002400 */
[----:B------:R-:W-:Y:S01]  /*14ae0*/  ISETP.GT.AND P3, PT, R34, 0x39, PT ;  /* 0x000000392200780c */ /* 0x000fe20003f64270 */
[----:B------:R-:W-:Y:S01]  /*14af0*/  FFMA.FTZ R155, R63, R8, -R26 ;  /* 0x000000083f9b7223 */ /* 0x000fe2000001081a */
[----:B------:R-:W-:-:S02]  /*14b00*/  FSEL R3, R3, -INF , P4 ;  /* 0xff80000003037808 */ /* 0x000fc40002000000 */
[----:B------:R-:W-:Y:S02]  /*14b10*/  CS2R R116, SRZ ;  /* 0x0000000000747805 */ /* 0x000fe4000001ff00 */
[----:B------:R-:W-:Y:S02]  /*14b20*/  FMNMX.FTZ R62, R77, R62, !PT ;  /* 0x0000003e4d3e7209 */ /* 0x000fe40007810000 */
[----:B------:R-:W-:Y:S02]  /*14b30*/  CS2R R112, SRZ ;  /* 0x0000000000707805 */ /* 0x000fe4000001ff00 */
[----:B------:R-:W-:Y:S01]  /*14b40*/  ISETP.GT.AND P4, PT, R34, 0x40, PT ;  /* 0x000000402200780c */ /* 0x000fe20003f84270 */
[----:B------:R-:W4:Y:S01]  /*14b50*/  MUFU.TANH R36, R36 ;  /* 0x0000002400247308 */ /* 0x000f220000002400 */
[----:B-1----:R-:W-:Y:S02]  /*14b60*/  FSEL R79, R7, -INF , P3 ;  /* 0xff800000074f7808 */ /* 0x002fe40001800000 */
[----:B------:R-:W-:-:S02]  /*14b70*/  CS2R R106, SRZ ;  /* 0x00000000006a7805 */ /* 0x000fc4000001ff00 */
[----:B------:R-:W-:Y:S02]  /*14b80*/  FMNMX.FTZ R62, R3, R62, !PT ;  /* 0x0000003e033e7209 */ /* 0x000fe40007810000 */
[----:B------:R-:W-:Y:S02]  /*14b90*/  CS2R R102, SRZ ;  /* 0x0000000000667805 */ /* 0x000fe4000001ff00 */
[C---:B------:R-:W-:Y:S02]  /*14ba0*/  ISETP.GT.AND P3, PT, R34.reuse, 0x41, PT ;  /* 0x000000412200780c */ /* 0x040fe40003f64270 */
[----:B--2---:R-:W-:Y:S01]  /*14bb0*/  FSEL R11, R11, -INF , P4 ;  /* 0xff8000000b0b7808 */ /* 0x004fe20002000000 */
[----:B------:R-:W1:Y:S01]  /*14bc0*/  MUFU.TANH R38, R38 ;  /* 0x0000002600267308 */ /* 0x000e620000002400 */
[----:B------:R-:W-:Y:S02]  /*14bd0*/  FMNMX.FTZ R62, R79, R62, !PT ;  /* 0x0000003e4f3e7209 */ /* 0x000fe40007810000 */
[----:B------:R-:W-:-:S02]  /*14be0*/  ISETP.GT.AND P4, PT, R34, 0x48, PT ;  /* 0x000000482200780c */ /* 0x000fc40003f84270 */
[----:B0-----:R-:W-:Y:S01]  /*14bf0*/  FSEL R81, R14, -INF , P3 ;  /* 0xff8000000e517808 */ /* 0x001fe20001800000 */
[--C-:B------:R-:W-:Y:S01]  /*14c00*/  FFMA.FTZ R14, R35, R8, -R26.reuse ;  /* 0x00000008230e7223 */ /* 0x100fe2000001081a */
[----:B------:R-:W-:Y:S01]  /*14c10*/  FMNMX.FTZ R62, R11, R62, !PT ;  /* 0x0000003e0b3e7209 */ /* 0x000fe20007810000 */
[----:B------:R-:W0:Y:S01]  /*14c20*/  MUFU.TANH R42, R42 ;  /* 0x0000002a002a7308 */ /* 0x000e220000002400 */
[----:B------:R-:W-:Y:S02]  /*14c30*/  ISETP.GT.AND P3, PT, R34, 0x49, PT ;  /* 0x000000492200780c */ /* 0x000fe40003f64270 */
[----:B---3--:R-:W-:Y:S01]  /*14c40*/  FSEL R85, R32, -INF , P4 ;  /* 0xff80000020557808 */ /* 0x008fe20002000000 */
[--C-:B------:R-:W-:Y:S01]  /*14c50*/  FFMA.FTZ R32, R31, R8, -R26.reuse ;  /* 0x000000081f207223 */ /* 0x100fe2000001081a */
[----:B------:R-:W-:Y:S02]  /*14c60*/  FMNMX.FTZ R62, R81, R62, !PT ;  /* 0x0000003e513e7209 */ /* 0x000fe40007810000 */
[----:B------:R-:W-:Y:S01]  /*14c70*/  ISETP.GT.AND P4, PT, R34, 0x50, PT ;  /* 0x000000502200780c */ /* 0x000fe20003f84270 */
[----:B------:R-:W2:Y:S01]  /*14c80*/  MUFU.TANH R40, R40 ;  /* 0x0000002800287308 */ /* 0x000ea20000002400 */
[----:B----4-:R-:W-:Y:S01]  /*14c90*/  FSEL R83, R36, -INF , P3 ;  /* 0xff80000024537808 */ /* 0x010fe20001800000 */
[----:B------:R-:W-:Y:S01]  /*14ca0*/  FFMA.FTZ R36, R43, R8, -R26 ;  /* 0x000000082b247223 */ /* 0x000fe2000001081a */
[----:B------:R-:W-:-:S02]  /*14cb0*/  FMNMX.FTZ R62, R85, R62, !PT ;  /* 0x0000003e553e7209 */ /* 0x000fc40007810000 */
[----:B------:R-:W-:Y:S02]  /*14cc0*/  ISETP.GT.AND P3, PT, R34, 0x51, PT ;  /* 0x000000512200780c */ /* 0x000fe40003f64270 */
[----:B-1----:R-:W-:Y:S01]  /*14cd0*/  FSEL R87, R38, -INF , P4 ;  /* 0xff80000026577808 */ /* 0x002fe20002000000 */
[----:B------:R-:W1:Y:S01]  /*14ce0*/  MUFU.TANH R46, R46 ;  /* 0x0000002e002e7308 */ /* 0x000e620000002400 */
[----:B------:R-:W-:Y:S01]  /*14cf0*/  FMNMX.FTZ R62, R83, R62, !PT ;  /* 0x0000003e533e7209 */ /* 0x000fe20007810000 */
[-CC-:B------:R-:W-:Y:S01]  /*14d00*/  FFMA.FTZ R38, R49, R8.reuse, -R26.reuse ;  /* 0x0000000831267223 */ /* 0x180fe2000001081a */
[----:B------:R-:W-:Y:S01]  /*14d10*/  ISETP.GT.AND P4, PT, R34, 0x58, PT ;  /* 0x000000582200780c */ /* 0x000fe20003f84270 */
[----:B------:R-:W3:Y:S01]  /*14d20*/  @P2 LDC R49, c[0x0][0x44c] ;  /* 0x00011300ff312b82 */ /* 0x000ee20000000800 */
[----:B0-----:R-:W-:Y:S01]  /*14d30*/  FSEL R45, R42, -INF , P3 ;  /* 0xff8000002a2d7808 */ /* 0x001fe20001800000 */
[----:B------:R-:W-:Y:S01]  /*14d40*/  FFMA.FTZ R42, R57, R8, -R26 ;  /* 0x00000008392a7223 */ /* 0x000fe2000001081a */
[----:B------:R-:W-:Y:S01]  /*14d50*/  FMNMX.FTZ R62, R87, R62, !PT ;  /* 0x0000003e573e7209 */ /* 0x000fe20007810000 */
[----:B------:R-:W0:Y:S01]  /*14d60*/  MUFU.TANH R44, R44 ;  /* 0x0000002c002c7308 */ /* 0x000e220000002400 */
[----:B------:R-:W-:-:S02]  /*14d70*/  ISETP.GT.AND P3, PT, R34, 0x59, PT ;  /* 0x000000592200780c */ /* 0x000fc40003f64270 */
[----:B--2---:R-:W-:Y:S01]  /*14d80*/  FSEL R93, R40, -INF , P4 ;  /* 0xff800000285d7808 */ /* 0x004fe20002000000 */
[----:B------:R-:W-:Y:S01]  /*14d90*/  FFMA.FTZ R40, R51, R8, -R26 ;  /* 0x0000000833287223 */ /* 0x000fe2000001081a */
[----:B------:R-:W-:Y:S01]  /*14da0*/  FMNMX.FTZ R62, R45, R62, !PT ;  /* 0x0000003e2d3e7209 */ /* 0x000fe20007810000 */
[----:B------:R-:W2:Y:S01]  /*14db0*/  @P2 LDC R51, c[0x0][0x450] ;  /* 0x00011400ff332b82 */ /* 0x000ea20000000800 */
[----:B------:R-:W-:Y:S01]  /*14dc0*/  ISETP.GT.AND P4, PT, R34, 0x60, PT ;  /* 0x000000602200780c */ /* 0x000fe20003f84270 */
[----:B------:R-:W4:Y:S01]  /*14dd0*/  MUFU.TANH R50, R50 ;  /* 0x0000003200327308 */ /* 0x000f220000002400 */
[----:B-1----:R-:W-:Y:S02]  /*14de0*/  FSEL R35, R46, -INF , P3 ;  /* 0xff8000002e237808 */ /* 0x002fe40001800000 */
[----:B------:R-:W-:Y:S02]  /*14df0*/  FMNMX.FTZ R62, R93, R62, !PT ;  /* 0x0000003e5d3e7209 */ /* 0x000fe40007810000 */
[----:B------:R-:W-:-:S02]  /*14e00*/  ISETP.GT.AND P3, PT, R34, 0x61, PT ;  /* 0x000000612200780c */ /* 0x000fc40003f64270 */
[----:B------:R-:W-:Y:S01]  /*14e10*/  FMNMX.FTZ R62, R35, R62, !PT ;  /* 0x0000003e233e7209 */ /* 0x000fe20007810000 */
[----:B------:R-:W1:Y:S01]  /*14e20*/  MUFU.TANH R48, R48 ;  /* 0x0000003000307308 */ /* 0x000e620000002400 */
[----:B0-----:R-:W-:Y:S02]  /*14e30*/  FSEL R95, R44, -INF , P4 ;  /* 0xff8000002c5f7808 */ /* 0x001fe40002000000 */
[----:B------:R-:W-:Y:S02]  /*14e40*/  ISETP.GT.AND P4, PT, R34, 0x68, PT ;  /* 0x000000682200780c */ /* 0x000fe40003f84270 */
[----:B------:R-:W-:-:S03]  /*14e50*/  FMNMX.FTZ R62, R95, R62, !PT ;  /* 0x0000003e5f3e7209 */ /* 0x000fc60007810000 */
[----:B------:R-:W0:Y:S01]  /*14e60*/  MUFU.TANH R52, R52 ;  /* 0x0000003400347308 */ /* 0x000e220000002400 */
[----:B----4-:R-:W-:Y:S02]  /*14e70*/  FSEL R37, R50, -INF , P3 ;  /* 0xff80000032257808 */ /* 0x010fe40001800000 */
[----:B------:R-:W-:Y:S02]  /*14e80*/  ISETP.GT.AND P3, PT, R34, 0x69, PT ;  /* 0x000000692200780c */ /* 0x000fe40003f64270 */
[----:B------:R-:W-:-:S03]  /*14e90*/  FMNMX.FTZ R62, R37, R62, !PT ;  /* 0x0000003e253e7209 */ /* 0x000fc60007810000 */
[----:B------:R-:W4:Y:S01]  /*14ea0*/  MUFU.TANH R54, R54 ;  /* 0x0000003600367308 */ /* 0x000f220000002400 */
[----:B-1----:R-:W-:Y:S02]  /*14eb0*/  FSEL R97, R48, -INF , P4 ;  /* 0xff80000030617808 */ /* 0x002fe40002000000 */
[----:B------:R-:W-:Y:S02]  /*14ec0*/  ISETP.GT.AND P4, PT, R34, 0x70, PT ;  /* 0x000000702200780c */ /* 0x000fe40003f84270 */
[----:B------:R-:W-:-:S03]  /*14ed0*/  FMNMX.FTZ R62, R97, R62, !PT ;  /* 0x0000003e613e7209 */ /* 0x000fc60007810000 */
        /* <DEDUP_REMOVED lines=10> */
[----:B------:R-:W-:Y:S01]  /*14f80*/  ISETP.GT.AND P3, PT, R34, 0x79, PT ;  /* 0x000000792200780c */ /* 0x000fe20003f64270 */
[--C-:B------:R-:W-:Y:S01]  /*14f90*/  FFMA.FTZ R34, R39, R8, -R26.reuse ;  /* 0x0000000827227223 */ /* 0x100fe2000001081a */
[----:B------:R-:W-:Y:S01]  /*14fa0*/  FMNMX.FTZ R62, R27, R62, !PT ;  /* 0x0000003e1b3e7209 */ /* 0x000fe20007810000 */
[----:B------:R-:W-:Y:S02]  /*14fb0*/  FFMA.FTZ R26, R61, R8, -R26 ;  /* 0x000000083d1a7223 */ /* 0x000fe4000001081a */
[----:B------:R0:W-:Y:S08]  /*14fc0*/  MUFU.EX2 R10, R101 ;  /* 0x00000065000a7308 */ /* 0x0001f00000000800 */
[----:B------:R-:W-:Y:S01]  /*14fd0*/  MUFU.EX2 R181, R181 ;  /* 0x000000b500b57308 */ /* 0x000fe20000000800 */
[----:B0-----:R-:W-:-:S02]  /*14fe0*/  FSEL R101, R58, -INF , P4 ;  /* 0xff8000003a657808 */ /* 0x001fc40002000000 */
[----:B----4-:R-:W-:Y:S02]  /*14ff0*/  FSEL R31, R60, -INF , P3 ;  /* 0xff8000003c1f7808 */ /* 0x010fe40001800000 */
[----:B------:R-:W-:-:S03]  /*15000*/  FMNMX.FTZ R62, R101, R62, !PT ;  /* 0x0000003e653e7209 */ /* 0x000fc60007810000 */
[----:B------:R0:W1:Y:S01]  /*15010*/  MUFU.EX2 R30, R115 ;  /* 0x00000073001e7308 */ /* 0x0000620000000800 */
[----:B------:R-:W-:-:S05]  /*15020*/  FMNMX.FTZ R62, R31, R62, !PT ;  /* 0x0000003e1f3e7209 */ /* 0x000fca0007810000 */
[----:B------:R-:W4:Y:S02]  /*15030*/  SHFL.BFLY PT, R7, R62, 0x2, 0x1f ;  /* 0x0c401f003e077f89 */ /* 0x000f2400000e0000 */
[----:B------:R-:W3:Y:S01]  /*15040*/  MUFU.EX2 R183, R183 ;  /* 0x000000b700b77308 */ /* 0x000ee20000000800 */
[----:B0-----:R-:W-:-:S07]  /*15050*/  CS2R R114, SRZ ;  /* 0x0000000000727805 */ /* 0x001fce000001ff00 */
[----:B------:R0:W2:Y:S01]  /*15060*/  MUFU.EX2 R28, R109 ;  /* 0x0000006d001c7308 */ /* 0x0000a20000000800 */
[----:B-1----:R-:W-:Y:S01]  /*15070*/  FADD.FTZ R48, R181, R30 ;  /* 0x0000001eb5307221 */ /* 0x002fe20000010000 */
[----:B------:R-:W-:-:S06]  /*15080*/  F2FP.BF16.F32.PACK_AB R181, R30, R181 ;  /* 0x000000b51eb5723e */ /* 0x000fcc00000010ff */
[----:B------:R-:W1:Y:S01]  /*15090*/  MUFU.EX2 R177, R177 ;  /* 0x000000b100b17308 */ /* 0x000e620000000800 */
[----:B0-----:R-:W-:Y:S02]  /*150a0*/  CS2R R108, SRZ ;  /* 0x00000000006c7805 */ /* 0x001fe4000001ff00 */
[----:B----4-:R-:W-:-:S05]  /*150b0*/  FMNMX.FTZ R33, R62, R7, !PT ;  /* 0x000000073e217209 */ /* 0x010fca0007810000 */
[----:B------:R0:W4:Y:S01]  /*150c0*/  MUFU.EX2 R20, R105 ;  /* 0x0000006900147308 */ /* 0x0001220000000800 */
[----:B------:R-:W3:Y:S07]  /*150d0*/  SHFL.BFLY PT, R44, R33, 0x1, 0x1f ;  /* 0x0c201f00212c7f89 */ /* 0x000eee00000e0000 */
[----:B------:R-:W4:Y:S01]  /*150e0*/  MUFU.EX2 R179, R179 ;  /* 0x000000b300b37308 */ /* 0x000f220000000800 */
[----:B0-----:R-:W-:-:S07]  /*150f0*/  CS2R R104, SRZ ;  /* 0x0000000000687805 */ /* 0x001fce000001ff00 */
[----:B------:R-:W0:Y:S08]  /*15100*/  MUFU.EX2 R173, R173 ;  /* 0x000000ad00ad7308 */ /* 0x000e300000000800 */
        /* <DEDUP_REMOVED lines=10> */
[-C--:B------:R-:W-:Y:S01]  /*151b0*/  FFMA.FTZ R168, R5, R8.reuse, -R46 ;  /* 0x0000000805a87223 */ /* 0x080fe2000001082e */
[----:B------:R-:W-:Y:S01]  /*151c0*/  FADD.FTZ R5, R183, R48 ;  /* 0x00000030b7057221 */ /* 0x000fe20000010000 */
[-CC-:B------:R-:W-:Y:S01]  /*151d0*/  FFMA.FTZ R39, R65, R8.reuse, -R46.reuse ;  /* 0x0000000841277223 */ /* 0x180fe2000001082e */
[-CC-:B------:R-:W-:Y:S01]  /*151e0*/  FFMA.FTZ R176, R69, R8.reuse, -R46.reuse ;  /* 0x0000000845b07223 */ /* 0x180fe2000001082e */
[----:B------:R-:W-:Y:S01]  /*151f0*/  MUFU.EX2 R180, R180 ;  /* 0x000000b400b47308 */ /* 0x000fe20000000800 */
[----:B--2---:R-:W-:Y:S01]  /*15200*/  FADD.FTZ R48, R28, R5 ;  /* 0x000000051c307221 */ /* 0x004fe20000010000 */
[-CC-:B------:R-:W-:Y:S01]  /*15210*/  FFMA.FTZ R25, R25, R8.reuse, -R46.reuse ;  /* 0x0000000819197223 */ /* 0x180fe2000001082e */
[-CC-:B------:R-:W-:Y:S01]  /*15220*/  FFMA.FTZ R178, R21, R8.reuse, -R46.reuse ;  /* 0x0000000815b27223 */ /* 0x180fe2000001082e */
[-C--:B------:R-:W-:Y:S01]  /*15230*/  FFMA.FTZ R21, R71, R8.reuse, -R46 ;  /* 0x0000000847157223 */ /* 0x080fe2000001082e */
[----:B-1----:R-:W-:Y:S01]  /*15240*/  FADD.FTZ R5, R177, R48 ;  /* 0x00000030b1057221 */ /* 0x002fe20000010000 */
[-CC-:B------:R-:W-:Y:S01]  /*15250*/  FFMA.FTZ R172, R13, R8.reuse, -R46.reuse ;  /* 0x000000080dac7223 */ /* 0x180fe2000001082e */
[-CC-:B------:R-:W-:Y:S01]  /*15260*/  FFMA.FTZ R13, R15, R8.reuse, -R46.reuse ;  /* 0x000000080f0d7223 */ /* 0x180fe2000001082e */
[----:B------:R-:W1:Y:S01]  /*15270*/  MUFU.EX2 R33, R33 ;  /* 0x0000002100217308 */ /* 0x000e620000000800 */
[----:B----4-:R-:W-:Y:S01]  /*15280*/  FADD.FTZ R48, R20, R5 ;  /* 0x0000000514307221 */ /* 0x010fe20000010000 */
[-CC-:B------:R-:W-:Y:S01]  /*15290*/  FFMA.FTZ R174, R73, R8.reuse, -R46.reuse ;  /* 0x0000000849ae7223 */ /* 0x180fe2000001082e */
[-CC-:B------:R-:W-:Y:S01]  /*152a0*/  FFMA.FTZ R15, R75, R8.reuse, -R46.reuse ;  /* 0x000000084b0f7223 */ /* 0x180fe2000001082e */
[-C--:B------:R-:W-:Y:S01]  /*152b0*/  FFMA.FTZ R41, R77, R8.reuse, -R46 ;  /* 0x000000084d297223 */ /* 0x080fe2000001082e */
[----:B------:R-:W-:Y:S01]  /*152c0*/  FADD.FTZ R43, R179, R48 ;  /* 0x00000030b32b7221 */ /* 0x000fe20000010000 */
[-CC-:B------:R-:W-:Y:S01]  /*152d0*/  FFMA.FTZ R170, R3, R8.reuse, -R46.reuse ;  /* 0x0000000803aa7223 */ /* 0x180fe2000001082e */
[-CC-:B------:R-:W-:Y:S01]  /*152e0*/  FFMA.FTZ R3, R79, R8.reuse, -R46.reuse ;  /* 0x000000084f037223 */ /* 0x180fe2000001082e */
[----:B------:R-:W2:Y:S01]  /*152f0*/  MUFU.EX2 R182, R182 ;  /* 0x000000b600b67308 */ /* 0x000ea20000000800 */
[----:B------:R-:W-:Y:S01]  /*15300*/  FADD.FTZ R50, R10, R43 ;  /* 0x0000002b0a327221 */ /* 0x000fe20000010000 */
[-CC-:B------:R-:W-:Y:S01]  /*15310*/  FFMA.FTZ R164, R11, R8.reuse, -R46.reuse ;  /* 0x000000080ba47223 */ /* 0x180fe2000001082e */
[-CC-:B------:R-:W-:Y:S01]  /*15320*/  FFMA.FTZ R11, R81, R8.reuse, -R46.reuse ;  /* 0x00000008510b7223 */ /* 0x180fe2000001082e */
[----:B------:R-:W-:Y:S01]  /*15330*/  FFMA.FTZ R166, R85, R8, -R46 ;  /* 0x0000000855a67223 */ /* 0x000fe2000001082e */
[----:B0-----:R-:W-:Y:S01]  /*15340*/  FADD.FTZ R47, R173, R50 ;  /* 0x00000032ad2f7221 */ /* 0x001fe20000010000 */
[----:B------:R-:W-:-:S04]  /*15350*/  @P2 IMAD.HI.U32 R50, R200, R49, RZ ;  /* 0x00000031c8322227 */ /* 0x000fc800078e00ff */
[-C--:B------:R-:W-:Y:S01]  /*15360*/  FFMA.FTZ R43, R83, R8.reuse, -R46 ;  /* 0x00000008532b7223 */ /* 0x080fe2000001082e */
[----:B------:R-:W0:Y:S01]  /*15370*/  MUFU.EX2 R39, R39 ;  /* 0x0000002700277308 */ /* 0x000e220000000800 */
[----:B-1----:R-:W-:Y:S01]  /*15380*/  FADD.FTZ R5, R180, R33 ;  /* 0x00000021b4057221 */ /* 0x002fe20000010000 */
[----:B------:R-:W-:Y:S01]  /*15390*/  IMAD.MOV.U32 R49, RZ, RZ, R200 ;  /* 0x000000ffff317224 */ /* 0x000fe200078e00c8 */
[----:B------:R-:W-:Y:S01]  /*153a0*/  @P2 SHF.R.U32.HI R49, RZ, R51, R50 ;  /* 0x00000033ff312219 */ /* 0x000fe20000011632 */
[-CC-:B------:R-:W-:Y:S01]  /*153b0*/  FFMA.FTZ R160, R87, R8.reuse, -R46.reuse ;  /* 0x0000000857a07223 */ /* 0x180fe2000001082e */
[-CC-:B------:R-:W-:Y:S01]  /*153c0*/  FFMA.FTZ R45, R45, R8.reuse, -R46.reuse ;  /* 0x000000082d2d7223 */ /* 0x180fe2000001082e */
[--C-:B------:R-:W-:Y:S01]  /*153d0*/  FFMA.FTZ R162, R93, R8, -R46.reuse ;  /* 0x000000085da27223 */ /* 0x100fe2000001082e */
[----:B------:R-:W-:Y:S01]  /*153e0*/  IADD3 R50, R49, R202, -R201 ;  /* 0x000000ca31327210 */ /* 0x000fe20007ffe8c9 */
[----:B------:R-:W1:Y:S01]  /*153f0*/  MUFU.EX2 R176, R176 ;  /* 0x000000b000b07308 */ /* 0x000e620000000800 */
[----:B--2---:R-:W-:Y:S01]  /*15400*/  FADD.FTZ R48, R182, R5 ;  /* 0x00000005b6307221 */ /* 0x004fe20000010000 */
[-CC-:B------:R-:W-:Y:S01]  /*15410*/  FFMA.FTZ R35, R35, R8.reuse, -R46.reuse ;  /* 0x0000000823237223 */ /* 0x180fe2000001082e */
[-CC-:B------:R-:W-:Y:S01]  /*15420*/  FFMA.FTZ R156, R95, R8.reuse, -R46.reuse ;  /* 0x000000085f9c7223 */ /* 0x180fe2000001082e */
[-CC-:B------:R-:W-:Y:S01]  /*15430*/  FFMA.FTZ R37, R37, R8.reuse, -R46.reuse ;  /* 0x0000000825257223 */ /* 0x180fe2000001082e */
[-CC-:B------:R-:W-:Y:S01]  /*15440*/  FFMA.FTZ R97, R97, R8.reuse, -R46.reuse ;  /* 0x0000000861617223 */ /* 0x180fe2000001082e */
[-CC-:B------:R-:W-:Y:S01]  /*15450*/  FFMA.FTZ R29, R29, R8.reuse, -R46.reuse ;  /* 0x000000081d1d7223 */ /* 0x180fe2000001082e */
[-C--:B------:R-:W-:Y:S01]  /*15460*/  FFMA.FTZ R99, R99, R8.reuse, -R46 ;  /* 0x0000000863637223 */ /* 0x080fe2000001082e */
[----:B------:R-:W2:Y:S01]  /*15470*/  MUFU.EX2 R25, R25 ;  /* 0x0000001900197308 */ /* 0x000ea20000000800 */
[----:B0-----:R-:W-:Y:S01]  /*15480*/  FADD.FTZ R5, R39, R48 ;  /* 0x0000003027057221 */ /* 0x001fe20000010000 */
[----:B------:R-:W-:Y:S01]  /*15490*/  FADD.FTZ R48, R6, R47 ;  /* 0x0000002f06307221 */ /* 0x000fe20000010000 */
[-CC-:B------:R-:W-:Y:S01]  /*154a0*/  FFMA.FTZ R101, R101, R8.reuse, -R46.reuse ;  /* 0x0000000865657223 */ /* 0x180fe2000001082e */
[----:B------:R-:W-:Y:S01]  /*154b0*/  FFMA.FTZ R31, R31, R8, -R46 ;  /* 0x000000081f1f7223 */ /* 0x000fe2000001082e */
[----:B------:R-:W-:Y:S01]  /*154c0*/  F2FP.BF16.F32.PACK_AB R177, R20, R177 ;  /* 0x000000b114b1723e */ /* 0x000fe200000010ff */
[----:B------:R-:W-:Y:S01]  /*154d0*/  FADD.FTZ R47, R175, R48 ;  /* 0x00000030af2f7221 */ /* 0x000fe20000010000 */
[----:B------:R-:W-:Y:S01]  /*154e0*/  F2FP.BF16.F32.PACK_AB R173, R6, R173 ;  /* 0x000000ad06ad723e */ /* 0x000fe200000010ff */
[----:B------:R-:W0:Y:S01]  /*154f0*/  MUFU.EX2 R178, R178 ;  /* 0x000000b200b27308 */ /* 0x000e220000000800 */
[----:B-1----:R-:W-:Y:S01]  /*15500*/  FADD.FTZ R0, R176, R5 ;  /* 0x00000005b0007221 */ /* 0x002fe20000010000 */
[C---:B------:R-:W-:Y:S01]  /*15510*/  FADD.FTZ R48, R12.reuse, R47 ;  /* 0x0000002f0c307221 */ /* 0x040fe20000010000 */
[----:B------:R-:W-:Y:S01]  /*15520*/  SHF.R.S32.HI R53, RZ, 0x1f, R50 ;  /* 0x0000001fff357819 */ /* 0x000fe20000011432 */
[----:B------:R-:W-:Y:S01]  /*15530*/  IMAD.MOV.U32 R87, RZ, RZ, 0x3f800000 ;  /* 0x3f800000ff577424 */ /* 0x000fe200078e00ff */
[----:B------:R-:W-:Y:S01]  /*15540*/  F2FP.BF16.F32.PACK_AB R175, R12, R175 ;  /* 0x000000af0caf723e */ /* 0x000fe200000010ff */
[----:B------:R-:W-:Y:S01]  /*15550*/  VIADD R12, R88, 0xfffffffe ;  /* 0xfffffffe580c7836 */ /* 0x000fe20000000000 */
[----:B------:R-:W-:Y:S01]  /*15560*/  F2FP.BF16.F32.PACK_AB R183, R28, R183 ;  /* 0x000000b71cb7723e */ /* 0x000fe200000010ff */
[----:B------:R-:W1:Y:S01]  /*15570*/  MUFU.EX2 R169, R169 ;  /* 0x000000a900a97308 */ /* 0x000e620000000800 */
[----:B--2---:R-:W-:Y:S01]  /*15580*/  FADD.FTZ R5, R25, R0 ;  /* 0x0000000019057221 */ /* 0x004fe20000010000 */
[----:B------:R-:W-:-:S02]  /*15590*/  F2FP.BF16.F32.PACK_AB R179, R10, R179 ;  /* 0x000000b30ab3723e */ /* 0x000fc400000010ff */
[----:B------:R-:W-:Y:S02]  /*155a0*/  CS2R R94, SRZ ;  /* 0x00000000005e7805 */ /* 0x000fe4000001ff00 */
[----:B------:R-:W-:Y:S02]  /*155b0*/  F2FP.BF16.F32.PACK_AB R180, R33, R180 ;  /* 0x000000b421b4723e */ /* 0x000fe400000010ff */
[----:B------:R-:W-:Y:S02]  /*155c0*/  CS2R R92, SRZ ;  /* 0x00000000005c7805 */ /* 0x000fe4000001ff00 */
[----:B------:R-:W-:Y:S02]  /*155d0*/  F2FP.BF16.F32.PACK_AB R182, R39, R182 ;  /* 0x000000b627b6723e */ /* 0x000fe400000010ff */
[----:B------:R-:W-:Y:S01]  /*155e0*/  CS2R R90, SRZ ;  /* 0x00000000005a7805 */ /* 0x000fe2000001ff00 */
[----:B------:R-:W2:Y:S01]  /*155f0*/  MUFU.EX2 R21, R21 ;  /* 0x0000001500157308 */ /* 0x000ea20000000800 */
[----:B0-----:R-:W-:Y:S01]  /*15600*/  FADD.FTZ R0, R178, R5 ;  /* 0x00000005b2007221 */ /* 0x001fe20000010000 */
[----:B------:R-:W-:-:S02]  /*15610*/  F2FP.BF16.F32.PACK_AB R176, R25, R176 ;  /* 0x000000b019b0723e */ /* 0x000fc400000010ff */
[----:B------:R-:W-:-:S04]  /*15620*/  CS2R R88, SRZ ;  /* 0x0000000000587805 */ /* 0x000fc8000001ff00 */
        /* <DEDUP_REMOVED lines=27> */
[----:B------:R-:W-:Y:S01]  /*157e0*/  FFMA.FTZ R47, R27, R8, -R46 ;  /* 0x000000081b2f7223 */ /* 0x000fe2000001082e */
[----:B------:R-:W-:-:S05]  /*157f0*/  F2FP.BF16.F32.PACK_AB R165, R32, R165 ;  /* 0x000000a520a5723e */ /* 0x000fca00000010ff */
        /* <DEDUP_REMOVED lines=11> */
[----:B-1----:R-:W-:Y:S01]  /*158b0*/  FADD.FTZ R0, R170, R5 ;  /* 0x00000005aa007221 */ /* 0x002fe20000010000 */
[----:B------:R-:W-:-:S06]  /*158c0*/  LEA.HI R5, R53, R50, RZ, 0x7 ;  /* 0x0000003235057211 */ /* 0x000fcc00078f38ff */
        /* <DEDUP_REMOVED lines=21> */
[----:B-1----:R-:W-:Y:S01]  /*15a20*/  FADD.FTZ R49, R157, R20 ;  /* 0x000000149d317221 */ /* 0x002fe20000010000 */
[----:B------:R-:W-:-:S06]  /*15a30*/  IMAD.MOV.U32 R20, RZ, RZ, 0x3f800000 ;  /* 0x3f800000ff147424 */ /* 0x000fcc00078e00ff */
[----:B------:R-:W-:Y:S01]  /*15a40*/  MUFU.EX2 R160, R160 ;  /* 0x000000a000a07308 */ /* 0x000fe20000000800 */
[----:B--2---:R-:W-:-:S07]  /*15a50*/  F2FP.BF16.F32.PACK_AB R166, R43, R166 ;  /* 0x000000a62ba6723e */ /* 0x004fce00000010ff */
[----:B------:R-:W1:Y:S01]  /*15a60*/  MUFU.EX2 R159, R159 ;  /* 0x0000009f009f7308 */ /* 0x000e620000000800 */
[C---:B0-----:R-:W-:Y:S01]  /*15a70*/  FADD.FTZ R6, R40.reuse, R49 ;  /* 0x0000003128067221 */ /* 0x041fe20000010000 */
[----:B------:R-:W-:-:S06]  /*15a80*/  F2FP.BF16.F32.PACK_AB R157, R40, R157 ;  /* 0x0000009d289d723e */ /* 0x000fcc00000010ff */
[----:B------:R-:W-:Y:S08]  /*15a90*/  MUFU.EX2 R45, R45 ;  /* 0x0000002d002d7308 */ /* 0x000ff00000000800 */
[----:B------:R-:W0:Y:S01]  /*15aa0*/  MUFU.EX2 R42, R42 ;  /* 0x0000002a002a7308 */ /* 0x000e220000000800 */
[----:B-1----:R-:W-:-:S07]  /*15ab0*/  FADD.FTZ R49, R159, R6 ;  /* 0x000000069f317221 */ /* 0x002fce0000010000 */
[----:B------:R-:W1:Y:S08]  /*15ac0*/  MUFU.EX2 R162, R162 ;  /* 0x000000a200a27308 */ /* 0x000e700000000800 */
[----:B------:R-:W2:Y:S01]  /*15ad0*/  MUFU.EX2 R153, R153 ;  /* 0x0000009900997308 */ /* 0x000ea20000000800 */
[C---:B0-----:R-:W-:Y:S01]  /*15ae0*/  FADD.FTZ R6, R42.reuse, R49 ;  /* 0x000000312a067221 */ /* 0x041fe20000010000 */
[----:B------:R-:W-:-:S06]  /*15af0*/  F2FP.BF16.F32.PACK_AB R159, R42, R159 ;  /* 0x0000009f2a9f723e */ /* 0x000fcc00000010ff */
[----:B------:R-:W0:Y:S08]  /*15b00*/  MUFU.EX2 R35, R35 ;  /* 0x0000002300237308 */ /* 0x000e300000000800 */
[----:B------:R3:W-:Y:S08]  /*15b10*/  MUFU.EX2 R27, R37 ;  /* 0x00000025001b7308 */ /* 0x0007f00000000800 */
[----:B------:R-:W4:Y:S01]  /*15b20*/  MUFU.EX2 R44, R67 ;  /* 0x00000043002c7308 */ /* 0x000f220000000800 */
[----:B---3--:R-:W-:-:S04]  /*15b30*/  FADD.FTZ R37, R43, R0 ;  /* 0x000000002b257221 */ /* 0x008fc80000010000 */
[----:B------:R-:W-:Y:S01]  /*15b40*/  FADD.FTZ R0, R160, R37 ;  /* 0x00000025a0007221 */ /* 0x000fe20000010000 */
[C---:B------:R-:W-:Y:S02]  /*15b50*/  F2FP.BF16.F32.PACK_AB R160, R45.reuse, R160 ;  /* 0x000000a02da0723e */ /* 0x040fe400000010ff */
[----:B------:R-:W3:Y:S01]  /*15b60*/  MUFU.EX2 R156, R156 ;  /* 0x0000009c009c7308 */ /* 0x000ee20000000800 */
[----:B------:R-:W-:-:S04]  /*15b70*/  FADD.FTZ R37, R45, R0 ;  /* 0x000000002d257221 */ /* 0x000fc80000010000 */
[----:B-1----:R-:W-:Y:S01]  /*15b80*/  FADD.FTZ R0, R162, R37 ;  /* 0x00000025a2007221 */ /* 0x002fe20000010000 */
[----:B--2---:R-:W-:Y:S01]  /*15b90*/  FADD.FTZ R37, R153, R6 ;  /* 0x0000000699257221 */ /* 0x004fe20000010000 */
[----:B0-----:R-:W-:Y:S01]  /*15ba0*/  F2FP.BF16.F32.PACK_AB R162, R35, R162 ;  /* 0x000000a223a2723e */ /* 0x001fe200000010ff */
[----:B------:R-:W0:Y:S01]  /*15bb0*/  MUFU.EX2 R155, R155 ;  /* 0x0000009b009b7308 */ /* 0x000e220000000800 */
[C---:B----4-:R-:W-:Y:S01]  /*15bc0*/  F2FP.BF16.F32.PACK_AB R153, R44.reuse, R153 ;  /* 0x000000992c99723e */ /* 0x050fe200000010ff */
[----:B------:R-:W-:-:S06]  /*15bd0*/  FADD.FTZ R6, R44, R37 ;  /* 0x000000252c067221 */ /* 0x000fcc0000010000 */
[----:B------:R-:W1:Y:S08]  /*15be0*/  MUFU.EX2 R26, R26 ;  /* 0x0000001a001a7308 */ /* 0x000e700000000800 */
[----:B------:R-:W2:Y:S08]  /*15bf0*/  MUFU.EX2 R97, R97 ;  /* 0x0000006100617308 */ /* 0x000eb00000000800 */
[----:B------:R4:W2:Y:S08]  /*15c00*/  MUFU.EX2 R158, R29 ;  /* 0x0000001d009e7308 */ /* 0x0008b00000000800 */
[----:B------:R-:W2:Y:S01]  /*15c10*/  MUFU.EX2 R99, R99 ;  /* 0x0000006300637308 */ /* 0x000ea20000000800 */
[----:B----4-:R-:W-:-:S04]  /*15c20*/  FADD.FTZ R29, R35, R0 ;  /* 0x00000000231d7221 */ /* 0x010fc80000010000 */
[----:B---3--:R-:W-:Y:S01]  /*15c30*/  FADD.FTZ R0, R156, R29 ;  /* 0x0000001d9c007221 */ /* 0x008fe20000010000 */
[----:B0-----:R-:W-:Y:S01]  /*15c40*/  FADD.FTZ R29, R155, R6 ;  /* 0x000000069b1d7221 */ /* 0x001fe20000010000 */
[C---:B-1----:R-:W-:Y:S01]  /*15c50*/  F2FP.BF16.F32.PACK_AB R155, R26.reuse, R155 ;  /* 0x0000009b1a9b723e */ /* 0x042fe200000010ff */
[----:B------:R-:W0:Y:S01]  /*15c60*/  MUFU.EX2 R152, R47 ;  /* 0x0000002f00987308 */ /* 0x000e220000000800 */
[C---:B------:R-:W-:Y:S01]  /*15c70*/  FADD.FTZ R6, R27.reuse, R0 ;  /* 0x000000001b067221 */ /* 0x040fe20000010000 */
[----:B------:R-:W-:Y:S01]  /*15c80*/  FADD.FTZ R0, R26, R29 ;  /* 0x0000001d1a007221 */ /* 0x000fe20000010000 */
[----:B------:R-:W-:Y:S02]  /*15c90*/  F2FP.BF16.F32.PACK_AB R156, R27, R156 ;  /* 0x0000009c1b9c723e */ /* 0x000fe400000010ff */
[----:B--2---:R-:W-:-:S03]  /*15ca0*/  FADD.FTZ R29, R97, R6 ;  /* 0x00000006611d7221 */ /* 0x004fc60000010000 */
[----:B------:R-:W1:Y:S01]  /*15cb0*/  MUFU.EX2 R101, R101 ;  /* 0x0000006500657308 */ /* 0x000e620000000800 */
[C---:B------:R-:W-:Y:S01]  /*15cc0*/  FADD.FTZ R6, R158.reuse, R29 ;  /* 0x0000001d9e067221 */ /* 0x040fe20000010000 */
[----:B------:R-:W-:Y:S02]  /*15cd0*/  F2FP.BF16.F32.PACK_AB R158, R158, R97 ;  /* 0x000000619e9e723e */ /* 0x000fe400000010ff */
[----:B------:R-:W-:Y:S01]  /*15ce0*/  CS2R R96, SRZ ;  /* 0x0000000000607805 */ /* 0x000fe2000001ff00 */
[----:B------:R-:W-:-:S03]  /*15cf0*/  FADD.FTZ R13, R99, R6 ;  /* 0x00000006630d7221 */ /* 0x000fc60000010000 */
[----:B------:R-:W2:Y:S01]  /*15d00*/  MUFU.EX2 R154, R31 ;  /* 0x0000001f009a7308 */ /* 0x000ea20000000800 */
[C---:B0-----:R-:W-:Y:S01]  /*15d10*/  FADD.FTZ R6, R152.reuse, R13 ;  /* 0x0000000d98067221 */ /* 0x041fe20000010000 */
[----:B------:R-:W-:Y:S02]  /*15d20*/  F2FP.BF16.F32.PACK_AB R152, R152, R99 ;  /* 0x000000639898723e */ /* 0x000fe400000010ff */
[----:B------:R-:W-:Y:S01]  /*15d30*/  CS2R R98, SRZ ;  /* 0x0000000000627805 */ /* 0x000fe2000001ff00 */
[----:B-1----:R-:W-:Y:S01]  /*15d40*/  FADD.FTZ R3, R101, R6 ;  /* 0x0000000665037221 */ /* 0x002fe20000010000 */
[----:B------:R-:W-:-:S04]  /*15d50*/  SHF.R.S32.HI R6, RZ, 0x7, R5 ;  /* 0x00000007ff067819 */ /* 0x000fc80000011405 */
[----:B------:R-:W-:Y:S01]  /*15d60*/  VIMNMX R5, R199, R6, !PT ;  /* 0x00000006c7057248 */ /* 0x000fe20007fe0100 */
[----:B--2---:R-:W-:-:S03]  /*15d70*/  FADD.FTZ R3, R154, R3 ;  /* 0x000000039a037221 */ /* 0x004fc60000010000 */
[----:B------:R-:W-:Y:S02]  /*15d80*/  ISETP.GE.AND P3, PT, R12, R5, PT ;  /* 0x000000050c00720c */ /* 0x000fe40003f66270 */
[----:B------:R-:W-:Y:S02]  /*15d90*/  F2FP.BF16.F32.PACK_AB R154, R154, R101 ;  /* 0x000000659a9a723e */ /* 0x000fe400000010ff */
[----:B------:R-:W-:-:S09]  /*15da0*/  CS2R R100, SRZ ;  /* 0x0000000000647805 */ /* 0x000fd2000001ff00 */
[----:B------:R-:W-:Y:S05]  /*15db0*/  @!P3 BRA `(.L_x_2662) ;  /* 0x000000340080b947 */ /* 0x000fea0003800000 */
[----:B------:R-:W-:Y:S01]  /*15dc0*/  BSSY B1, `(.L_x_2662) ;  /* 0x000035f000017945 */ /* 0x000fe20003800000 */
[----:B------:R-:W-:Y:S02]  /*15dd0*/  IMAD.MOV.U32 R10, RZ, RZ, R9 ;  /* 0x000000ffff0a7224 */ /* 0x000fe400078e0009 */
[----:B------:R-:W-:Y:S02]  /*15de0*/  IMAD.MOV.U32 R11, RZ, RZ, R7 ;  /* 0x000000ffff0b7224 */ /* 0x000fe400078e0007 */
[----:B------:R-:W-:Y:S02]  /*15df0*/  IMAD.MOV.U32 R14, RZ, RZ, R187 ;  /* 0x000000ffff0e7224 */ /* 0x000fe400078e00bb */
[----:B------:R-:W-:Y:S02]  /*15e00*/  IMAD.MOV.U32 R6, RZ, RZ, R184 ;  /* 0x000000ffff067224 */ /* 0x000fe400078e00b8 */
[----:B------:R-:W-:Y:S02]  /*15e10*/  IMAD.MOV.U32 R87, RZ, RZ, 0x3f800000 ;  /* 0x3f800000ff577424 */ /* 0x000fe400078e00ff */
[----:B------:R-:W-:-:S07]  /*15e20*/  IMAD.MOV.U32 R151, RZ, RZ, RZ ;  /* 0x000000ffff977224 */ /* 0x000fce00078e00ff */
.L_x_2673:
[----:B------:R-:W-:-:S05]  /*15e30*/  VIADD R7, R6, 0x1 ;  /* 0x0000000106077836 */ /* 0x000fca0000000000 */
[----:B------:R-:W-:-:S04]  /*15e40*/  ISETP.NE.AND P3, PT, R7, 0x2, PT ;  /* 0x000000020700780c */ /* 0x000fc80003f65270 */
[----:B------:R-:W-:Y:S02]  /*15e50*/  SEL R187, RZ, 0x1, P3 ;  /* 0x00000001ffbb7807 */ /* 0x000fe40001800000 */
[----:B------:R-:W-:Y:S02]  /*15e60*/  SEL R184, R7, RZ, P3 ;  /* 0x000000ff07b87207 */ /* 0x000fe40001800000 */
[----:B------:R-:W-:Y:S01]  /*15e70*/  LOP3.LUT R187, R14, R187, RZ, 0x3c, !PT ;  /* 0x000000bb0ebb7212 */ /* 0x000fe200078e3cff */
[----:B------:R-:W-:Y:S06]  /*15e80*/  @!P0 BRA `(.L_x_2663) ;  /* 0x0000000000048947 */ /* 0x000fec0003800000 */
[----:B------:R-:W-:Y:S01]  /*15e90*/  BPT.TRAP 0x1 ;  /* 0x000000040000795c */ /* 0x000fe20000300000 */
.L_x_2663:
[----:B------:R-:W-:Y:S01]  /*15ea0*/  IMAD R13, R184, 0x8, R2 ;  /* 0x00000008b80d7824 */ /* 0x000fe200078e0202 */
[----:B------:R-:W-:-:S04]  /*15eb0*/  SHF.L.U32 R8, R187, 0x1f, RZ ;  /* 0x0000001fbb087819 */ /* 0x000fc800000006ff */
[----:B------:R0:W1:Y:S01]  /*15ec0*/  SYNCS.PHASECHK.TRANS64.TRYWAIT P3, [R13+URZ+0x34830], R8 ;  /* 0x034830080d0075a7 */ /* 0x000062000806017f */
[----:B------:R-:W-:Y:S05]  /*15ed0*/  @!P0 BRA `(.L_x_2664) ;  /* 0x0000000000048947 */ /* 0x000fea0003800000 */
[----:B------:R-:W-:Y:S01]  /*15ee0*/  BPT.TRAP 0x1 ;  /* 0x000000040000795c */ /* 0x000fe20000300000 */
.L_x_2664:
[----:B------:R-:W-:Y:S01]  /*15ef0*/  IMAD R21, R184, 0xc00, R4 ;  /* 0x00000c00b8157824 */ /* 0x000fe200078e0204 */
[----:B------:R-:W-:Y:S03]  /*15f00*/  BSSY B2, `(.L_x_2665) ;  /* 0x0000006000027945 */ /* 0x000fe60003800000 */
[C---:B------:R-:W-:Y:S02]  /*15f10*/  VIADD R24, R21.reuse, 0x2 ;  /* 0x0000000215187836 */ /* 0x040fe40000000000 */
[----:B------:R-:W-:Y:S01]  /*15f20*/  VIADD R7, R21, 0x4 ;  /* 0x0000000415077836 */ /* 0x000fe20000000000 */
[----:B-1----:R-:W-:Y:S06]  /*15f30*/  @P3 BRA `(.L_x_2666) ;  /* 0x0000000000083947 */ /* 0x002fec0003800000 */
[----:B------:R-:W1:Y:S02]  /*15f40*/  SYNCS.PHASECHK.TRANS64.TRYWAIT P3, [R13+URZ+0x34830], R8 ;  /* 0x034830080d0075a7 */ /* 0x000e64000806017f */
[----:B-1----:R-:W-:Y:S05]  /*15f50*/  @!P3 BRA `(.L_x_2667) ;  /* 0x0000013000b4b947 */ /* 0x002fea0003800000 */
.L_x_2666:
[----:B------:R-:W-:Y:S05]  /*15f60*/  BSYNC B2 ;  /* 0x0000000000027941 */ /* 0x000fea0003800000 */
.L_x_2665:
[----:B------:R-:W-:Y:S01]  /*15f70*/  R2UR UR50, R24 ;  /* 0x00000000183272ca */ /* 0x000fe200000e0000 */
[C---:B------:R-:W-:Y:S01]  /*15f80*/  VIADD R24, R21.reuse, 0x6 ;  /* 0x0000000615187836 */ /* 0x040fe20000000000 */
[----:B------:R2:W-:Y:S01]  /*15f90*/  STL.64 [R1+0xa8], R12 ;  /* 0x0000a80c01007387 */ /* 0x0005e20000100a00 */
[----:B01----:R-:W-:Y:S02]  /*15fa0*/  IMAD.MOV.U32 R8, RZ, RZ, R21 ;  /* 0x000000ffff087224 */ /* 0x003fe400078e0015 */
[----:B------:R-:W-:Y:S01]  /*15fb0*/  IMAD.MOV.U32 R9, RZ, RZ, 0x40000040 ;  /* 0x40000040ff097424 */ /* 0x000fe200078e00ff */
[----:B------:R-:W-:Y:S01]  /*15fc0*/  R2UR UR34, R24 ;  /* 0x00000000182272ca */ /* 0x000fe200000e0000 */
[C---:B------:R-:W-:Y:S02]  /*15fd0*/  VIADD R26, R21.reuse, 0x400 ;  /* 0x00000400151a7836 */ /* 0x040fe40000000000 */
[----:B------:R-:W-:Y:S01]  /*15fe0*/  VIADD R24, R21, 0x404 ;  /* 0x0000040415187836 */ /* 0x000fe20000000000 */
[----:B------:R-:W-:Y:S01]  /*15ff0*/  R2UR UR54, R8 ;  /* 0x00000000083672ca */ /* 0x000fe200000e0000 */
[----:B------:R-:W-:Y:S01]  /*16000*/  IMAD.MOV.U32 R25, RZ, RZ, 0x40000040 ;  /* 0x40000040ff197424 */ /* 0x000fe200078e00ff */
[----:B------:R-:W-:Y:S01]  /*16010*/  R2UR UR55, R9 ;  /* 0x00000000093772ca */ /* 0x000fe200000e0000 */
[----:B------:R-:W-:Y:S01]  /*16020*/  IMAD.MOV.U32 R27, RZ, RZ, 0x40000040 ;  /* 0x40000040ff1b7424 */ /* 0x000fe200078e00ff */
[----:B------:R-:W-:Y:S01]  /*16030*/  R2UR UR30, R26 ;  /* 0x000000001a1e72ca */ /* 0x000fe200000e0000 */
[C---:B------:R-:W-:Y:S01]  /*16040*/  VIADD R26, R21.reuse, 0x406 ;  /* 0x00000406151a7836 */ /* 0x040fe20000000000 */
        /* <DEDUP_REMOVED lines=42> */
[----:B--2---:R-:W2:Y:S01]  /*162f0*/  LDL.64 R12, [R1+0x30] ;  /* 0x00003000010c7983 */ /* 0x004ea20000100a00 */
[----:B------:R-:W-:Y:S01]  /*16300*/  WARPGROUP.ARRIVE ;  /* 0x00000000000079c5 */ /* 0x000fe20000000000 */
[----:B------:R-:W-:-:S02]  /*16310*/  IMAD.MOV.U32 R8, RZ, RZ, R7 ;  /* 0x000000ffff087224 */ /* 0x000fc400078e0007 */
[----:B------:R0:W-:Y:S03]  /*16320*/  STL.64 [R1+0xa0], R10 ;  /* 0x0000a00a01007387 */ /* 0x0001e60000100a00 */
[----:B------:R-:W-:Y:S01]  /*16330*/  HGMMA.64x128x16.F32.BF16 R24, gdesc[UR52], RZ, !UPT, gsb0 ;  /* 0x01e00000341879f0 */ /* 0x000fe2000c0018ff */
[----:B------:R-:W-:Y:S01]  /*16340*/  R2UR UR46, R8 ;  /* 0x00000000082e72ca */ /* 0x000fe200000e0000 */
[----:B------:R-:W-:-:S05]  /*16350*/  VIADD R8, R21, 0x402 ;  /* 0x0000040215087836 */ /* 0x000fca0000000000 */
[----:B------:R-:W-:Y:S01]  /*16360*/  R2UR UR26, R8 ;  /* 0x00000000081a72ca */ /* 0x000fe200000e0000 */
[C---:B------:R-:W-:Y:S01]  /*16370*/  VIADD R8, R21.reuse, 0x800 ;  /* 0x0000080015087836 */ /* 0x040fe20000000000 */
[----:B0-----:R-:W3:Y:S04]  /*16380*/  LDL.64 R10, [R1+0x28] ;  /* 0x00002800010a7983 */ /* 0x001ee80000100a00 */
[----:B------:R-:W-:Y:S01]  /*16390*/  R2UR UR14, R8 ;  /* 0x00000000080e72ca */ /* 0x000fe200000e0000 */
[----:B------:R-:W-:Y:S01]  /*163a0*/  VIADD R8, R21, 0x804 ;  /* 0x0000080415087836 */ /* 0x000fe20000000000 */
[----:B------:R0:W-:Y:S01]  /*163b0*/  STL.64 [R1+0x98], R4 ;  /* 0x0000980401007387 */ /* 0x0001e20000100a00 */
[C---:B------:R-:W-:Y:S02]  /*163c0*/  R2UR UR47, R9.reuse ;  /* 0x00000000092f72ca */ /* 0x040fe400000e0000 */
[----:B------:R-:W-:-:S02]  /*163d0*/  R2UR UR27, R9 ;  /* 0x00000000091b72ca */ /* 0x000fc400000e0000 */
[C---:B------:R-:W-:Y:S02]  /*163e0*/  R2UR UR15, R9.reuse ;  /* 0x00000000090f72ca */ /* 0x040fe400000e0000 */
[----:B------:R-:W-:Y:S02]  /*163f0*/  R2UR UR6, R8 ;  /* 0x00000000080672ca */ /* 0x000fe400000e0000 */
[----:B------:R-:W-:Y:S01]  /*16400*/  R2UR UR7, R9 ;  /* 0x00000000090772ca */ /* 0x000fe200000e0000 */
[----:B0-----:R-:W4:Y:S04]  /*16410*/  LDL.64 R4, [R1+0x20] ;  /* 0x0000200001047983 */ /* 0x001f280000100a00 */
[----:B------:R0:W-:Y:S04]  /*16420*/  STL.64 [R1+0x90], R2 ;  /* 0x0000900201007387 */ /* 0x0001e80000100a00 */
[----:B------:R-:W2:Y:S04]  /*16430*/  LDL.64 R8, [R1+0x38] ;  /* 0x0000380001087983 */ /* 0x000ea80000100a00 */
[----:B0-----:R-:W4:Y:S01]  /*16440*/  LDL.64 R2, [R1+0x18] ;  /* 0x0000180001027983 */ /* 0x001f220000100a00 */
        /* <DEDUP_REMOVED lines=33> */
[----:B------:R-:W-:Y:S01]  /*16660*/  IMAD.MOV.U32 R21, RZ, RZ, 0x40000040 ;  /* 0x40000040ff157424 */ /* 0x000fe200078e00ff */
[----:B------:R-:W-:Y:S02]  /*16670*/  WARPGROUP.DEPBAR.LE gsb0, 0x0 ;  /* 0x00008000000079c5 */ /* 0x000fe40000010000 */
[----:B------:R-:W-:-:S06]  /*16680*/  WARPGROUP.ARRIVE ;  /* 0x00000000000079c5 */ /* 0x000fcc0000000000 */
[----:B------:R-:W-:Y:S03]  /*16690*/  HGMMA.64x128x16.F32.BF16 R24, gdesc[UR48], R24, gsb0 ;  /* 0x01e00000301879f0 */ /* 0x000fe60008001818 */
[----:B------:R-:W-:Y:S02]  /*166a0*/  WARPGROUP.DEPBAR.LE gsb0, 0x0 ;  /* 0x00008000000079c5 */ /* 0x000fe40000010000 */
[----:B------:R-:W-:-:S07]  /*166b0*/  WARPGROUP.ARRIVE ;  /* 0x00000000000079c5 */ /* 0x000fce0000000000 */
[----:B------:R-:W-:Y:S01]  /*166c0*/  HGMMA.64x128x16.F32.BF16 R24, gdesc[UR44], R24, gsb0 ;  /* 0x01e000002c1879f0 */ /* 0x000fe20008001818 */
[----:B--2---:R-:W-:Y:S02]  /*166d0*/  R2UR UR32, R8 ;  /* 0x00000000082072ca */ /* 0x004fe400000e0000 */
[----:B------:R-:W-:Y:S02]  /*166e0*/  R2UR UR33, R9 ;  /* 0x00000000092172ca */ /* 0x000fe400000e0000 */
[----:B------:R-:W-:Y:S01]  /*166f0*/  R2UR UR28, R12 ;  /* 0x000000000c1c72ca */ /* 0x000fe200000e0000 */
[----:B------:R-:W2:Y:S01]  /*16700*/  LDL.64 R8, [R1] ;  /* 0x0000000001087983 */ /* 0x000ea20000100a00 */
[----:B------:R-:W-:Y:S02]  /*16710*/  WARPGROUP.DEPBAR.LE gsb0, 0x0 ;  /* 0x00008000000079c5 */ /* 0x000fe40000010000 */
[----:B------:R-:W-:-:S07]  /*16720*/  WARPGROUP.ARRIVE ;  /* 0x00000000000079c5 */ /* 0x000fce0000000000 */
[----:B------:R-:W-:Y:S01]  /*16730*/  HGMMA.64x128x16.F32.BF16 R24, gdesc[UR32], R24, gsb0 ;  /* 0x01e00000201879f0 */ /* 0x000fe20008001818 */
[----:B------:R-:W-:Y:S02]  /*16740*/  R2UR UR29, R13 ;  /* 0x000000000d1d72ca */ /* 0x000fe400000e0000 */
[----:B---3--:R-:W-:Y:S02]  /*16750*/  R2UR UR24, R10 ;  /* 0x000000000a1872ca */ /* 0x008fe400000e0000 */
[----:B------:R-:W-:Y:S01]  /*16760*/  R2UR UR25, R11 ;  /* 0x000000000b1972ca */ /* 0x000fe200000e0000 */
[----:B------:R-:W-:Y:S02]  /*16770*/  WARPGROUP.DEPBAR.LE gsb0, 0x0 ;  /* 0x00008000000079c5 */ /* 0x000fe40000010000 */
[----:B------:R-:W-:-:S06]  /*16780*/  WARPGROUP.ARRIVE ;  /* 0x00000000000079c5 */ /* 0x000fcc0000000000 */
[----:B------:R-:W-:Y:S01]  /*16790*/  HGMMA.64x128x16.F32.BF16 R24, gdesc[UR28], R24, gsb0 ;  /* 0x01e000001c1879f0 */ /* 0x000fe20008001818 */
[----:B------:R-:W-:Y:S02]  /*167a0*/  R2UR UR38, R20 ;  /* 0x00000000142672ca */ /* 0x000fe400000e0000 */
[----:B------:R-:W-:Y:S02]  /*167b0*/  R2UR UR39, R21 ;  /* 0x00000000152772ca */ /* 0x000fe400000e0000 */
[----:B------:R-:W3:Y:S01]  /*167c0*/  LDL.64 R20, [R1+0x8] ;  /* 0x0000080001147983 */ /* 0x000ee20000100a00 */
[----:B----4-:R-:W-:Y:S02]  /*167d0*/  R2UR UR20, R4 ;  /* 0x00000000041472ca */ /* 0x010fe400000e0000 */
[----:B------:R-:W-:Y:S01]  /*167e0*/  R2UR UR21, R5 ;  /* 0x00000000051572ca */ /* 0x000fe200000e0000 */
[----:B------:R0:W5:Y:S01]  /*167f0*/  LDL.LU.64 R12, [R1+0xa8] ;  /* 0x0000a800010c7983 */ /* 0x0001620000300a00 */
[----:B------:R-:W-:-:S02]  /*16800*/  R2UR UR16, R2 ;  /* 0x00000000021072ca */ /* 0x000fc400000e0000 */
[----:B------:R-:W-:Y:S01]  /*16810*/  R2UR UR17, R3 ;  /* 0x00000000031172ca */ /* 0x000fe200000e0000 */
[----:B------:R0:W5:Y:S04]  /*16820*/  LDL.LU.64 R10, [R1+0xa0] ;  /* 0x0000a000010a7983 */ /* 0x0001680000300a00 */
[----:B------:R0:W5:Y:S04]  /*16830*/  LDL.LU.64 R4, [R1+0x98] ;  /* 0x0000980001047983 */ /* 0x0001680000300a00 */
[----:B------:R0:W5:Y:S01]  /*16840*/  LDL.LU.64 R2, [R1+0x90] ;  /* 0x0000900001027983 */ /* 0x0001620000300a00 */
[----:B------:R-:W-:-:S02]  /*16850*/  WARPGROUP.DEPBAR.LE gsb0, 0x0 ;  /* 0x00008000000079c5 */ /* 0x000fc40000010000 */
[----:B------:R-:W-:-:S06]  /*16860*/  WARPGROUP.ARRIVE ;  /* 0x00000000000079c5 */ /* 0x000fcc0000000000 */
[----:B------:R-:W-:Y:S03]  /*16870*/  HGMMA.64x128x16.F32.BF16 R24, gdesc[UR24], R24, gsb0 ;  /* 0x01e00000181879f0 */ /* 0x000fe60008001818 */
[----:B------:R-:W-:Y:S02]  /*16880*/  WARPGROUP.DEPBAR.LE gsb0, 0x0 ;  /* 0x00008000000079c5 */ /* 0x000fe40000010000 */
[----:B------:R-:W-:-:S07]  /*16890*/  WARPGROUP.ARRIVE ;  /* 0x00000000000079c5 */ /* 0x000fce0000000000 */
[----:B------:R-:W-:Y:S01]  /*168a0*/  HGMMA.64x128x16.F32.BF16 R24, gdesc[UR20], R24, gsb0 ;  /* 0x01e00000141879f0 */ /* 0x000fe20008001818 */
[----:B---3--:R-:W-:Y:S02]  /*168b0*/  R2UR UR12, R20 ;  /* 0x00000000140c72ca */ /* 0x008fe400000e0000 */
        /* <DEDUP_REMOVED lines=8> */
[----:B------:R-:W-:Y:S01]  /*16940*/  HGMMA.64x128x16.F32.BF16 R24, gdesc[UR12], R24, gsb0 ;  /* 0x01e000000c1879f0 */ /* 0x000fe20008001818 */
[----:B------:R-:W-:Y:S01]  /*16950*/  UMOV UR4, UR56 ;  /* 0x0000003800047c82 */ /* 0x000fe20008000000 */
[----:B------:R-:W-:Y:S01]  /*16960*/  UMOV UR5, UR57 ;  /* 0x0000003900057c82 */ /* 0x000fe20008000000 */
        /* <DEDUP_REMOVED lines=12> */
.L_x_2668:
[----:B------:R-:W-:Y:S01]  /*16a30*/  SHF.L.U32 R7, R14, 0x1f, RZ ;  /* 0x0000001f0e077819 */ /* 0x000fe200000006ff */
[----:B-----5:R-:W-:-:S04]  /*16a40*/  IMAD R14, R6, 0x8, R2 ;  /* 0x00000008060e7824 */ /* 0x020fc800078e0202 */
[----:B------:R0:W1:Y:S01]  /*16a50*/  SYNCS.PHASECHK.TRANS64.TRYWAIT P3, [R14+URZ+0x34850], R7 ;  /* 0x034850070e0075a7 */ /* 0x000062000806017f */
[----:B------:R-:W-:Y:S05]  /*16a60*/  @!P0 BRA `(.L_x_2669) ;  /* 0x0000000000048947 */ /* 0x000fea0003800000 */
[----:B------:R-:W-:Y:S01]  /*16a70*/  BPT.TRAP 0x1 ;  /* 0x000000040000795c */ /* 0x000fe20000300000 */
.L_x_2669:
[----:B------:R-:W-:Y:S04]  /*16a80*/  BSSY B2, `(.L_x_2670) ;  /* 0x0000004000027945 */ /* 0x000fe80003800000 */
[----:B-1----:R-:W-:Y:S05]  /*16a90*/  @P3 BRA `(.L_x_2671) ;  /* 0x0000000000083947 */ /* 0x002fea0003800000 */
[----:B------:R-:W1:Y:S02]  /*16aa0*/  SYNCS.PHASECHK.TRANS64.TRYWAIT P3, [R14+URZ+0x34850], R7 ;  /* 0x034850070e0075a7 */ /* 0x000e64000806017f */
[----:B-1----:R-:W-:Y:S05]  /*16ab0*/  @!P3 BRA `(.L_x_2672) ;  /* 0x0000012400f0b947 */ /* 0x002fea0003800000 */
.L_x_2671:
[----:B------:R-:W-:Y:S05]  /*16ac0*/  BSYNC B2 ;  /* 0x0000000000027941 */ /* 0x000fea0003800000 */
.L_x_2670:
        /* <DEDUP_REMOVED lines=10> */
[----:B------:R-:W-:Y:S01]  /*16b70*/  FMUL.FTZ R40, R48, UR59 ;  /* 0x0000003b30287c20 */ /* 0x000fe20008410000 */
[----:B------:R-:W-:Y:S01]  /*16b80*/  FMUL.FTZ R48, R56, UR59 ;  /* 0x0000003b38307c20 */ /* 0x000fe20008410000 */
[----:B------:R-:W-:Y:S01]  /*16b90*/  IMAD.IADD R56, R205, 0x1, R200 ;  /* 0x00000001cd387824 */ /* 0x000fe200078e02c8 */
[----:B------:R-:W-:Y:S01]  /*16ba0*/  LOP3.LUT R7, R7, 0x4000000, RZ, 0xfc, !PT ;  /* 0x0400000007077812 */ /* 0x000fe200078efcff */
[----:B------:R-:W-:Y:S01]  /*16bb0*/  FMUL.FTZ R20, R25, UR59 ;  /* 0x0000003b19147c20 */ /* 0x000fe20008410000 */
[----:B------:R-:W-:Y:S01]  /*16bc0*/  FMUL.FTZ R25, R28, UR59 ;  /* 0x0000003b1c197c20 */ /* 0x000fe20008410000 */
[----:B------:R-:W-:Y:S01]  /*16bd0*/  FMUL.FTZ R15, R26, UR59 ;  /* 0x0000003b1a0f7c20 */ /* 0x000fe20008410000 */
[----:B------:R-:W-:Y:S01]  /*16be0*/  FMUL.FTZ R26, R29, UR59 ;  /* 0x0000003b1d1a7c20 */ /* 0x000fe20008410000 */
[----:B------:R-:W-:-:S02]  /*16bf0*/  IMAD R6, R6, 0x800, R7 ;  /* 0x0000080006067824 */ /* 0x000fc400078e0207 */
[----:B------:R-:W-:Y:S01]  /*16c00*/  FMUL.FTZ R28, R32, UR59 ;  /* 0x0000003b201c7c20 */ /* 0x000fe20008410000 */
[----:B------:R-:W-:Y:S01]  /*16c10*/  IMAD.MOV.U32 R7, RZ, RZ, 0x40000040 ;  /* 0x40000040ff077424 */ /* 0x000fe200078e00ff */
[----:B------:R-:W-:Y:S01]  /*16c20*/  MUFU.TANH R20, R20 ;  /* 0x0000001400147308 */ /* 0x000fe20000002400 */
[C---:B------:R-:W-:Y:S01]  /*16c30*/  VIADD R8, R6.reuse, 0x80 ;  /* 0x0000008006087836 */ /* 0x040fe20000000000 */
        /* <DEDUP_REMOVED lines=15> */
[----:B------:R-:W-:Y:S01]  /*16d30*/  HGMMA.64x128x16.F32.BF16 R88, R180, gdesc[UR4].tnspB, R88, gsb0 ;  /* 0x41e00004b4587df0 */ /* 0x000fe20008001858 */
[----:B------:R-:W-:Y:S01]  /*16d40*/  R2UR UR6, R8 ;  /* 0x00000000080672ca */ /* 0x000fe200000e0000 */
[----:B------:R-:W-:Y:S01]  /*16d50*/  VIADD R8, R6, 0x100 ;  /* 0x0000010006087836 */ /* 0x000fe20000000000 */
[----:B------:R-:W-:Y:S01]  /*16d60*/  R2UR UR7, R9 ;  /* 0x00000000090772ca */ /* 0x000fe200000e0000 */
[----:B------:R-:W-:Y:S01]  /*16d70*/  IMAD.MOV.U32 R9, RZ, RZ, 0x40000040 ;  /* 0x40000040ff097424 */ /* 0x000fe200078e00ff */
        /* <DEDUP_REMOVED lines=17> */
[----:B------:R-:W-:Y:S01]  /*16e90*/  ULDC UR4, c[0x0][0x988] ;  /* 0x0002620000047ab9 */ /* 0x000fe20000000800 */
[----:B------:R-:W-:Y:S01]  /*16ea0*/  FMUL.FTZ R43, R43, UR59 ;  /* 0x0000003b2b2b7c20 */ /* 0x000fe20008410000 */
[----:B------:R-:W-:Y:S01]  /*16eb0*/  FMUL.FTZ R46, R46, UR59 ;  /* 0x0000003b2e2e7c20 */ /* 0x000fe20008410000 */
        /* <DEDUP_REMOVED lines=19> */
[----:B------:R-:W-:Y:S01]  /*16ff0*/  @!P1 VIADD R13, R13, 0x34840 ;  /* 0x000348400d0d9836 */ /* 0x000fe20000000000 */
[----:B------:R-:W5:Y:S01]  /*17000*/  MUFU.TANH R35, R35 ;  /* 0x0000002300237308 */ /* 0x000f620000002400 */
[----:B------:R-:W-:-:S03]  /*17010*/  @!P1 VIADD R14, R14, 0x34860 ;  /* 0x000348600e0e9836 */ /* 0x000fc60000000000 */
[----:B------:R-:W-:Y:S02]  /*17020*/  @!P1 PRMT R13, RZ, 0x654, R13 ;  /* 0x00000654ff0d9816 */ /* 0x000fe4000000000d */
[----:B------:R-:W-:Y:S02]  /*17030*/  @!P1 PRMT R14, RZ, 0x654, R14 ;  /* 0x00000654ff0e9816 */ /* 0x000fe4000000000e */
[----:B------:R-:W5:Y:S08]  /*17040*/  MUFU.TANH R36, R36 ;  /* 0x0000002400247308 */ /* 0x000f700000002400 */
        /* <DEDUP_REMOVED lines=10> */
[----:B------:R-:W5:Y:S01]  /*170f0*/  MUFU.TANH R53, R53 ;  /* 0x0000003500357308 */ /* 0x000f620000002400 */
[----:B------:R-:W-:-:S02]  /*17100*/  WARPGROUP.DEPBAR.LE gsb0, 0x0 ;  /* 0x00008000000079c5 */ /* 0x000fc40000010000 */
[----:B------:R-:W-:-:S05]  /*17110*/  WARPGROUP.ARRIVE ;  /* 0x00000000000079c5 */ /* 0x000fca0000000000 */
[----:B------:R-:W5:Y:S01]  /*17120*/  MUFU.TANH R57, R57 ;  /* 0x0000003900397308 */ /* 0x000f620000002400 */
[----:B------:R-:W-:Y:S01]  /*17130*/  HGMMA.64x128x16.F32.BF16 R88, R176, gdesc[UR4].tnspB, R88, gsb0 ;  /* 0x41e00004b0587df0 */ /* 0x000fe20008001858 */
[----:B------:R-:W-:Y:S01]  /*17140*/  R2UR UR6, R8 ;  /* 0x00000000080672ca */ /* 0x000fe200000e0000 */
[----:B------:R-:W-:Y:S01]  /*17150*/  VIADD R8, R6, 0x180 ;  /* 0x0000018006087836 */ /* 0x000fe20000000000 */
[----:B------:R-:W-:Y:S01]  /*17160*/  R2UR UR7, R9 ;  /* 0x00000000090772ca */ /* 0x000fe200000e0000 */
[----:B------:R-:W-:-:S03]  /*17170*/  IMAD.MOV.U32 R9, RZ, RZ, 0x40000040 ;  /* 0x40000040ff097424 */ /* 0x000fc600078e00ff */
        /* <DEDUP_REMOVED lines=43> */
[----:B------:R-:W-:Y:S02]  /*17430*/  R2UR UR7, R9 ;  /* 0x00000000090772ca */ /* 0x000fe400000e0000 */
[----:B------:R-:W0:Y:S01]  /*17440*/  @P2 LDC R9, c[0x0][0x44c] ;  /* 0x00011300ff092b82 */ /* 0x000e220000000800 */
[----:B------:R-:W-:-:S07]  /*17450*/  R2UR UR6, R8 ;  /* 0x00000000080672ca */ /* 0x000fce00000e0000 */
[----:B------:R-:W1:Y:S01]  /*17460*/  @P2 LDC R8, c[0x0][0x450] ;  /* 0x00011400ff082b82 */ /* 0x000e620000000800 */
[----:B0-----:R-:W-:-:S05]  /*17470*/  @P2 IMAD.HI.U32 R9, R56, R9, RZ ;  /* 0x0000000938092227 */ /* 0x001fca00078e00ff */
[----:B-1----:R-:W-:Y:S01]  /*17480*/  @P2 SHF.R.U32.HI R56, RZ, R8, R9 ;  /* 0x00000008ff382219 */ /* 0x002fe20000011609 */
[----:B------:R-:W-:Y:S02]  /*17490*/  IMAD.MOV.U32 R9, RZ, RZ, 0x40000040 ;  /* 0x40000040ff097424 */ /* 0x000fe400078e00ff */
[----:B------:R-:W-:Y:S02]  /*174a0*/  VIADD R8, R6, 0x280 ;  /* 0x0000028006087836 */ /* 0x000fe40000000000 */
[----:B------:R-:W0:Y:S01]  /*174b0*/  SHFL.IDX PT, R69, R56, RZ, 0x1c1f ;  /* 0x001c1fff38457589 */ /* 0x000e2200000e0000 */
[----:B------:R-:W-:Y:S02]  /*174c0*/  WARPGROUP.DEPBAR.LE gsb0, 0x0 ;  /* 0x00008000000079c5 */ /* 0x000fe40000010000 */
[----:B------:R-:W-:-:S06]  /*174d0*/  WARPGROUP.ARRIVE ;  /* 0x00000000000079c5 */ /* 0x000fcc0000000000 */
[----:B------:R-:W-:Y:S01]  /*174e0*/  HGMMA.64x128x16.F32.BF16 R88, R164, gdesc[UR4].tnspB, R88, gsb0 ;  /* 0x41e00004a4587df0 */ /* 0x000fe20008001858 */
[----:B------:R-:W-:Y:S01]  /*174f0*/  R2UR UR7, R9 ;  /* 0x00000000090772ca */ /* 0x000fe200000e0000 */
[----:B------:R-:W-:Y:S01]  /*17500*/  IMAD.MOV.U32 R9, RZ, RZ, -0x80 ;  /* 0xffffff80ff097424 */ /* 0x000fe200078e00ff */
[----:B------:R-:W-:Y:S01]  /*17510*/  R2UR UR6, R8 ;  /* 0x00000000080672ca */ /* 0x000fe200000e0000 */
[----:B------:R-:W-:Y:S01]  /*17520*/  FMUL.FTZ R8, R72, UR59 ;  /* 0x0000003b48087c20 */ /* 0x000fe20008410000 */
[----:B------:R-:W-:Y:S01]  /*17530*/  FMUL.FTZ R72, R77, UR59 ;  /* 0x0000003b4d487c20 */ /* 0x000fe20008410000 */
[----:B------:R-:W-:Y:S02]  /*17540*/  IMAD R9, R12, R9, 0x1 ;  /* 0x000000010c097424 */ /* 0x000fe400078e0209 */
[----:B------:R-:W-:Y:S01]  /*17550*/  FMUL.FTZ R77, R80, UR59 ;  /* 0x0000003b504d7c20 */ /* 0x000fe20008410000 */
[----:B------:R-:W-:Y:S01]  /*17560*/  FMUL.FTZ R80, R81, UR59 ;  /* 0x0000003b51507c20 */ /* 0x000fe20008410000 */
[----:B------:R-:W1:Y:S01]  /*17570*/  MUFU.TANH R8, R8 ;  /* 0x0000000800087308 */ /* 0x000e620000002400 */
[----:B------:R-:W-:-:S05]  /*17580*/  IADD3 R9, R202, R9, -R204 ;  /* 0x00000009ca097210 */ /* 0x000fca0007ffe8cc */
[----:B------:R-:W-:Y:S02]  /*17590*/  IMAD.IADD R9, R9, 0x1, -R201 ;  /* 0x0000000109097824 */ /* 0x000fe400078e0ac9 */
[----:B------:R-:W1:Y:S02]  /*175a0*/  MUFU.TANH R72, R72 ;  /* 0x0000004800487308 */ /* 0x000e640000002400 */
[----:B0-----:R-:W-:-:S05]  /*175b0*/  IMAD.IADD R69, R9, 0x1, R69 ;  /* 0x0000000109457824 */ /* 0x001fca00078e0245 */
[C---:B------:R-:W-:Y:S01]  /*175c0*/  ISETP.GT.AND P5, PT, R69.reuse, RZ, PT ;  /* 0x000000ff4500720c */ /* 0x040fe20003fa4270 */
[----:B------:R-:W0:Y:S01]  /*175d0*/  MUFU.TANH R77, R77 ;  /* 0x0000004d004d7308 */ /* 0x000e220000002400 */
[----:B------:R-:W-:Y:S02]  /*175e0*/  ISETP.GT.AND P6, PT, R69, 0x1, PT ;  /* 0x000000014500780c */ /* 0x000fe40003fc4270 */
[----:B------:R-:W-:Y:S02]  /*175f0*/  FSEL R42, R7, -INF , P5 ;  /* 0xff800000072a7808 */ /* 0x000fe40002800000 */
[----:B------:R-:W-:Y:S02]  /*17600*/  ISETP.GT.AND P3, PT, R69, 0x8, PT ;  /* 0x000000084500780c */ /* 0x000fe40003f64270 */
[----:B------:R-:W-:Y:S01]  /*17610*/  FSEL R20, R20, -INF , P6 ;  /* 0xff80000014147808 */ /* 0x000fe20003000000 */
[----:B------:R-:W0:Y:S01]  /*17620*/  MUFU.TANH R80, R80 ;  /* 0x0000005000507308 */ /* 0x000e220000002400 */
[----:B------:R-:W-:-:S02]  /*17630*/  FMNMX.FTZ R7, R42, R11, !PT ;  /* 0x0000000b2a077209 */ /* 0x000fc40007810000 */
[----:B------:R-:W-:Y:S02]  /*17640*/  ISETP.GT.AND P4, PT, R69, 0x9, PT ;  /* 0x000000094500780c */ /* 0x000fe40003f84270 */
[----:B------:R-:W-:Y:S02]  /*17650*/  FSEL R25, R25, -INF , P3 ;  /* 0xff80000019197808 */ /* 0x000fe40001800000 */
[----:B------:R-:W-:Y:S02]  /*17660*/  FMNMX.FTZ R7, R20, R7, !PT ;  /* 0x0000000714077209 */ /* 0x000fe40007810000 */
[----:B------:R-:W-:Y:S02]  /*17670*/  ISETP.GT.AND P5, PT, R69, 0x10, PT ;  /* 0x000000104500780c */ /* 0x000fe40003fa4270 */
[----:B--2---:R-:W-:Y:S02]  /*17680*/  FSEL R26, R26, -INF , P4 ;  /* 0xff8000001a1a7808 */ /* 0x004fe40002000000 */
[----:B------:R-:W-:-:S02]  /*17690*/  FMNMX.FTZ R7, R25, R7, !PT ;  /* 0x0000000719077209 */ /* 0x000fc40007810000 */
[C---:B------:R-:W-:Y:S02]  /*176a0*/  ISETP.GT.AND P6, PT, R69.reuse, 0x11, PT ;  /* 0x000000114500780c */ /* 0x040fe40003fc4270 */
[----:B---3--:R-:W-:Y:S02]  /*176b0*/  FSEL R28, R28, -INF , P5 ;  /* 0xff8000001c1c7808 */ /* 0x008fe40002800000 */
[----:B------:R-:W-:Y:S02]  /*176c0*/  FMNMX.FTZ R7, R26, R7, !PT ;  /* 0x000000071a077209 */ /* 0x000fe40007810000 */
[----:B------:R-:W-:Y:S02]  /*176d0*/  ISETP.GT.AND P3, PT, R69, 0x18, PT ;  /* 0x000000184500780c */ /* 0x000fe40003f64270 */
[----:B----4-:R-:W-:Y:S02]  /*176e0*/  FSEL R31, R31, -INF , P6 ;  /* 0xff8000001f1f7808 */ /* 0x010fe40003000000 */
[----:B------:R-:W-:-:S02]  /*176f0*/  FMNMX.FTZ R7, R28, R7, !PT ;  /* 0x000000071c077209 */ /* 0x000fc40007810000 */
[----:B------:R-:W-:Y:S02]  /*17700*/  ISETP.GT.AND P4, PT, R69, 0x19, PT ;  /* 0x000000194500780c */ /* 0x000fe40003f84270 */
[----:B-----5:R-:W-:Y:S02]  /*17710*/  FSEL R33, R33, -INF , P3 ;  /* 0xff80000021217808 */ /* 0x020fe40001800000 */
        /* <DEDUP_REMOVED lines=39> */
[----:B------:R-:W-:Y:S02]  /*17990*/  WARPGROUP.DEPBAR.LE gsb0, 0x0 ;  /* 0x00008000000079c5 */ /* 0x000fe40000010000 */
[----:B------:R-:W-:Y:S01]  /*179a0*/  FMNMX.FTZ R7, R52, R7, !PT ;  /* 0x0000000734077209 */ /* 0x000fe20007810000 */
[----:B------:R-:W-:Y:S01]  /*179b0*/  WARPGROUP.ARRIVE ;  /* 0x00000000000079c5 */ /* 0x000fe20000000000 */
[----:B------:R-:W-:-:S02]  /*179c0*/  ISETP.GT.AND P6, PT, R69, 0x51, PT ;  /* 0x000000514500780c */ /* 0x000fc40003fc4270 */
[----:B------:R-:W-:Y:S02]  /*179d0*/  FSEL R57, R57, -INF , P5 ;  /* 0xff80000039397808 */ /* 0x000fe40002800000 */
[----:B------:R-:W-:Y:S01]  /*179e0*/  FMNMX.FTZ R7, R53, R7, !PT ;  /* 0x0000000735077209 */ /* 0x000fe20007810000 */
[----:B------:R-:W-:Y:S01]  /*179f0*/  HGMMA.64x128x16.F32.BF16 R88, R160, gdesc[UR4].tnspB, R88, gsb0 ;  /* 0x41e00004a0587df0 */ /* 0x000fe20008001858 */
[----:B------:R-:W-:Y:S02]  /*17a00*/  ISETP.GT.AND P3, PT, R69, 0x58, PT ;  /* 0x000000584500780c */ /* 0x000fe40003f64270 */
[----:B------:R-:W-:Y:S02]  /*17a10*/  FSEL R60, R60, -INF , P6 ;  /* 0xff8000003c3c7808 */ /* 0x000fe40003000000 */
[----:B------:R-:W-:Y:S02]  /*17a20*/  FMNMX.FTZ R7, R57, R7, !PT ;  /* 0x0000000739077209 */ /* 0x000fe40007810000 */
[----:B------:R-:W-:-:S02]  /*17a30*/  ISETP.GT.AND P4, PT, R69, 0x59, PT ;  /* 0x000000594500780c */ /* 0x000fc40003f84270 */
[----:B------:R-:W-:Y:S02]  /*17a40*/  FSEL R61, R61, -INF , P3 ;  /* 0xff8000003d3d7808 */ /* 0x000fe40001800000 */
[----:B------:R-:W-:Y:S02]  /*17a50*/  FMNMX.FTZ R7, R60, R7, !PT ;  /* 0x000000073c077209 */ /* 0x000fe40007810000 */
[----:B------:R-:W-:Y:S02]  /*17a60*/  ISETP.GT.AND P5, PT, R69, 0x60, PT ;  /* 0x000000604500780c */ /* 0x000fe40003fa4270 */
[----:B------:R-:W-:Y:S02]  /*17a70*/  FSEL R64, R64, -INF , P4 ;  /* 0xff80000040407808 */ /* 0x000fe40002000000 */
[----:B------:R-:W-:Y:S02]  /*17a80*/  FMNMX.FTZ R7, R61, R7, !PT ;  /* 0x000000073d077209 */ /* 0x000fe40007810000 */
[----:B-1----:R-:W-:Y:S01]  /*17a90*/  FSEL R76, R8, -INF , P5 ;  /* 0xff800000084c7808 */ /* 0x002fe20002800000 */
[----:B------:R-:W-:Y:S01]  /*17aa0*/  FMUL.FTZ R8, R84, UR59 ;  /* 0x0000003b54087c20 */ /* 0x000fe20008410000 */
[C---:B------:R-:W-:Y:S01]  /*17ab0*/  ISETP.GT.AND P6, PT, R69.reuse, 0x61, PT ;  /* 0x000000614500780c */ /* 0x040fe20003fc4270 */
[----:B------:R-:W-:Y:S01]  /*17ac0*/  FMUL.FTZ R84, R86, UR59 ;  /* 0x0000003b56547c20 */ /* 0x000fe20008410000 */
[----:B------:R-:W-:Y:S01]  /*17ad0*/  FMNMX.FTZ R7, R64, R7, !PT ;  /* 0x0000000740077209 */ /* 0x000fe20007810000 */
[----:B------:R1:W2:Y:S01]  /*17ae0*/  SHFL.IDX PT, R86, R56, 0x1, 0x1c1f ;  /* 0x003c1f0038567f89 */ /* 0x0002a200000e0000 */
[C---:B------:R-:W-:Y:S01]  /*17af0*/  ISETP.GT.AND P3, PT, R69.reuse, 0x68, PT ;  /* 0x000000684500780c */ /* 0x040fe20003f64270 */
[----:B------:R-:W3:Y:S01]  /*17b00*/  MUFU.TANH R8, R8 ;  /* 0x0000000800087308 */ /* 0x000ee20000002400 */
[----:B------:R-:W-:-:S02]  /*17b10*/  ISETP.GT.AND P4, PT, R69, 0x69, PT ;  /* 0x000000694500780c */ /* 0x000fc40003f84270 */
[----:B------:R-:W-:Y:S02]  /*17b20*/  FSEL R65, R65, -INF , P6 ;  /* 0xff80000041417808 */ /* 0x000fe40003000000 */
[----:B------:R-:W-:Y:S02]  /*17b30*/  FMNMX.FTZ R7, R76, R7, !PT ;  /* 0x000000074c077209 */ /* 0x000fe40007810000 */
[----:B------:R-:W-:Y:S01]  /*17b40*/  FSEL R68, R68, -INF , P3 ;  /* 0xff80000044447808 */ /* 0x000fe20001800000 */
[----:B-1----:R1:W-:Y:S01]  /*17b50*/  MUFU.TANH R56, R84 ;  /* 0x0000005400387308 */ /* 0x0023e20000002400 */
[----:B------:R-:W-:Y:S02]  /*17b60*/  FSEL R72, R72, -INF , P4 ;  /* 0xff80000048487808 */ /* 0x000fe40002000000 */
[C---:B------:R-:W-:Y:S02]  /*17b70*/  ISETP.GT.AND P5, PT, R69.reuse, 0x70, PT ;  /* 0x000000704500780c */ /* 0x040fe40003fa4270 */
[----:B------:R-:W-:-:S02]  /*17b80*/  ISETP.GT.AND P6, PT, R69, 0x71, PT ;  /* 0x000000714500780c */ /* 0x000fc40003fc4270 */
[C---:B------:R-:W-:Y:S02]  /*17b90*/  ISETP.GT.AND P3, PT, R69.reuse, 0x78, PT ;  /* 0x000000784500780c */ /* 0x040fe40003f64270 */
[----:B------:R-:W-:Y:S01]  /*17ba0*/  ISETP.GT.AND P4, PT, R69, 0x79, PT ;  /* 0x000000794500780c */ /* 0x000fe20003f84270 */
[----:B-1----:R-:W-:Y:S01]  /*17bb0*/  FMUL.FTZ R84, R87, UR59 ;  /* 0x0000003b57547c20 */ /* 0x002fe20008410000 */
[----:B------:R-:W-:Y:S02]  /*17bc0*/  FMNMX.FTZ R69, R65, R7, !PT ;  /* 0x0000000741457209 */ /* 0x000fe40007810000 */
[----:B------:R-:W1:Y:S01]  /*17bd0*/  MUFU.TANH R7, R85 ;  /* 0x0000005500077308 */ /* 0x000e620000002400 */
[----:B0-----:R-:W-:Y:S01]  /*17be0*/  FSEL R77, R77, -INF , P5 ;  /* 0xff8000004d4d7808 */ /* 0x001fe20002800000 */
[----:B--2---:R-:W-:Y:S01]  /*17bf0*/  IMAD.IADD R9, R9, 0x1, R86 ;  /* 0x0000000109097824 */ /* 0x004fe200078e0256 */
[----:B------:R-:W-:Y:S02]  /*17c00*/  FMNMX.FTZ R69, R68, R69, !PT ;  /* 0x0000004544457209 */ /* 0x000fe40007810000 */
[----:B------:R-:W-:-:S02]  /*17c10*/  FSEL R80, R80, -INF , P6 ;  /* 0xff80000050507808 */ /* 0x000fc40003000000 */
[----:B------:R-:W-:Y:S01]  /*17c20*/  FMNMX.FTZ R81, R72, R69, !PT ;  /* 0x0000004548517209 */ /* 0x000fe20007810000 */
[----:B------:R-:W-:Y:S01]  /*17c30*/  MUFU.TANH R84, R84 ;  /* 0x0000005400547308 */ /* 0x000fe20000002400 */
[----:B------:R-:W-:Y:S02]  /*17c40*/  ISETP.GT.AND P5, PT, R9, 0x1, PT ;  /* 0x000000010900780c */ /* 0x000fe40003fa4270 */
[----:B------:R-:W-:Y:S02]  /*17c50*/  FMNMX.FTZ R81, R77, R81, !PT ;  /* 0x000000514d517209 */ /* 0x000fe40007810000 */
[----:B------:R-:W-:Y:S02]  /*17c60*/  FSEL R21, R21, -INF , P5 ;  /* 0xff80000015157808 */ /* 0x000fe40002800000 */
[----:B------:R-:W-:Y:S01]  /*17c70*/  ISETP.GT.AND P5, PT, R9, 0x9, PT ;  /* 0x000000090900780c */ /* 0x000fe20003fa4270 */
[----:B------:R3:W-:Y:S03]  /*17c80*/  MUFU.TANH R69, R62 ;  /* 0x0000003e00457308 */ /* 0x0007e60000002400 */
[----:B------:R-:W-:-:S02]  /*17c90*/  FSEL R27, R27, -INF , P5 ;  /* 0xff8000001b1b7808 */ /* 0x000fc40002800000 */
[C---:B------:R-:W-:Y:S02]  /*17ca0*/  ISETP.GT.AND P5, PT, R9.reuse, 0x11, PT ;  /* 0x000000110900780c */ /* 0x040fe40003fa4270 */
[----:B---3--:R-:W-:Y:S02]  /*17cb0*/  FSEL R62, R8, -INF , P3 ;  /* 0xff800000083e7808 */ /* 0x008fe40001800000 */
[----:B------:R-:W-:Y:S02]  /*17cc0*/  FMNMX.FTZ R8, R80, R81, !PT ;  /* 0x0000005150087209 */ /* 0x000fe40007810000 */
[----:B------:R1:W0:Y:S01]  /*17cd0*/  MUFU.TANH R81, R63 ;  /* 0x0000003f00517308 */ /* 0x0002220000002400 */
[----:B------:R-:W-:Y:S02]  /*17ce0*/  FSEL R30, R30, -INF , P5 ;  /* 0xff8000001e1e7808 */ /* 0x000fe40002800000 */
[----:B------:R-:W-:-:S04]  /*17cf0*/  ISETP.GT.AND P5, PT, R9, 0x19, PT ;  /* 0x000000190900780c */ /* 0x000fc80003fa4270 */
[----:B------:R-:W-:Y:S02]  /*17d00*/  FSEL R34, R34, -INF , P5 ;  /* 0xff80000022227808 */ /* 0x000fe40002800000 */
[----:B-1----:R-:W-:Y:S02]  /*17d10*/  FSEL R63, R7, -INF , P4 ;  /* 0xff800000073f7808 */ /* 0x002fe40002000000 */
[----:B------:R-:W-:Y:S02]  /*17d20*/  FMNMX.FTZ R7, R62, R8, !PT ;  /* 0x000000083e077209 */ /* 0x000fe40007810000 */
[----:B------:R-:W-:Y:S02]  /*17d30*/  ISETP.GT.AND P4, PT, R9, RZ, PT ;  /* 0x000000ff0900720c */ /* 0x000fe40003f84270 */
[----:B------:R-:W-:Y:S02]  /*17d40*/  FMNMX.FTZ R7, R63, R7, !PT ;  /* 0x000000073f077209 */ /* 0x000fe40007810000 */
[----:B------:R-:W-:-:S03]  /*17d50*/  ISETP.GT.AND P5, PT, R9, 0x21, PT ;  /* 0x000000210900780c */ /* 0x000fc60003fa4270 */
[----:B------:R-:W1:Y:S01]  /*17d60*/  SHFL.BFLY PT, R8, R7, 0x2, 0x1f ;  /* 0x0c401f0007087f89 */ /* 0x000e6200000e0000 */
[----:B------:R-:W-:Y:S02]  /*17d70*/  FSEL R43, R43, -INF , P5 ;  /* 0xff8000002b2b7808 */ /* 0x000fe40002800000 */
[----:B------:R-:W-:-:S04]  /*17d80*/  ISETP.GT.AND P5, PT, R9, 0x29, PT ;  /* 0x000000290900780c */ /* 0x000fc80003fa4270 */
[----:B------:R-:W-:Y:S02]  /*17d90*/  FSEL R47, R47, -INF , P5 ;  /* 0xff8000002f2f7808 */ /* 0x000fe40002800000 */
[----:B------:R-:W-:-:S04]  /*17da0*/  ISETP.GT.AND P5, PT, R9, 0x31, PT ;  /* 0x000000310900780c */ /* 0x000fc80003fa4270 */
[----:B------:R-:W-:Y:S02]  /*17db0*/  FSEL R51, R51, -INF , P5 ;  /* 0xff80000033337808 */ /* 0x000fe40002800000 */
[----:B------:R-:W-:-:S04]  /*17dc0*/  ISETP.GT.AND P5, PT, R9, 0x39, PT ;  /* 0x000000390900780c */ /* 0x000fc80003fa4270 */
[----:B------:R-:W-:Y:S02]  /*17dd0*/  FSEL R55, R55, -INF , P5 ;  /* 0xff80000037377808 */ /* 0x000fe40002800000 */
[----:B------:R-:W-:Y:S02]  /*17de0*/  ISETP.GT.AND P5, PT, R9, 0x41, PT ;  /* 0x000000410900780c */ /* 0x000fe40003fa4270 */
[----:B-1----:R-:W-:Y:S02]  /*17df0*/  FMNMX.FTZ R7, R7, R8, !PT ;  /* 0x0000000807077209 */ /* 0x002fe40007810000 */
[----:B------:R-:W-:Y:S02]  /*17e00*/  FSEL R59, R59, -INF , P5 ;  /* 0xff8000003b3b7808 */ /* 0x000fe40002800000 */
[----:B------:R-:W-:Y:S01]  /*17e10*/  ISETP.GT.AND P5, PT, R9, 0x49, PT ;  /* 0x000000490900780c */ /* 0x000fe20003fa4270 */
[----:B------:R-:W1:Y:S03]  /*17e20*/  SHFL.BFLY PT, R8, R7, 0x1, 0x1f ;  /* 0x0c201f0007087f89 */ /* 0x000e6600000e0000 */
[----:B0-----:R-:W-:-:S02]  /*17e30*/  FSEL R81, R81, -INF , P5 ;  /* 0xff80000051517808 */ /* 0x001fc40002800000 */
        /* <DEDUP_REMOVED lines=8> */
[----:B------:R-:W-:Y:S02]  /*17ec0*/  ISETP.GT.AND P5, PT, R9, 0x69, PT ;  /* 0x000000690900780c */ /* 0x000fe40003fa4270 */
[----:B-1----:R-:W-:Y:S01]  /*17ed0*/  FMNMX.FTZ R7, R7, R8, !PT ;  /* 0x0000000807077209 */ /* 0x002fe20007810000 */
[----:B------:R-:W-:Y:S01]  /*17ee0*/  IMAD.U32 R8, RZ, RZ, UR4 ;  /* 0x00000004ff087e24 */ /* 0x000fe2000f8e00ff */
[----:B------:R-:W-:-:S02]  /*17ef0*/  FSEL R79, R79, -INF , P5 ;  /* 0xff8000004f4f7808 */ /* 0x000fc40002800000 */
[C---:B------:R-:W-:Y:S01]  /*17f00*/  FSETP.NEU.FTZ.AND P3, PT, R7.reuse, -INF , PT ;  /* 0xff8000000700780b */ /* 0x040fe20003f7d000 */
[----:B------:R-:W-:Y:S01]  /*17f10*/  FMUL.FTZ R85, R7, R8 ;  /* 0x0000000807557220 */ /* 0x000fe20000410000 */
[----:B------:R-:W-:-:S04]  /*17f20*/  ISETP.GT.AND P5, PT, R9, 0x71, PT ;  /* 0x000000710900780c */ /* 0x000fc80003fa4270 */
[----:B------:R-:W-:Y:S02]  /*17f30*/  FSEL R85, R85, RZ, P3 ;  /* 0x000000ff55557208 */ /* 0x000fe40001800000 */
[----:B------:R-:W-:Y:S02]  /*17f40*/  FSEL R83, R83, -INF , P5 ;  /* 0xff80000053537808 */ /* 0x000fe40002800000 */
[----:B------:R-:W-:Y:S01]  /*17f50*/  ISETP.GT.AND P5, PT, R9, 0x79, PT ;  /* 0x000000790900780c */ /* 0x000fe20003fa4270 */
[-CC-:B------:R-:W-:Y:S01]  /*17f60*/  FFMA.FTZ R180, R42, R8.reuse, -R85.reuse ;  /* 0x000000082ab47223 */ /* 0x180fe20000010855 */
[-CC-:B------:R-:W-:Y:S01]  /*17f70*/  FFMA.FTZ R42, R20, R8.reuse, -R85.reuse ;  /* 0x00000008142a7223 */ /* 0x180fe20000010855 */
[----:B------:R-:W-:Y:S01]  /*17f80*/  FSEL R20, R15, -INF , P4 ;  /* 0xff8000000f147808 */ /* 0x000fe20002000000 */
        /* <DEDUP_REMOVED lines=8> */
[--C-:B------:R-:W-:Y:S01]  /*18010*/  FFMA.FTZ R178, R33, R8, -R85.reuse ;  /* 0x0000000821b27223 */ /* 0x100fe20000010855 */
[----:B------:R-:W-:Y:S01]  /*18020*/  ISETP.GT.AND P4, PT, R9, 0x10, PT ;  /* 0x000000100900780c */ /* 0x000fe20003f84270 */
[----:B------:R-:W-:Y:S01]  /*18030*/  IMAD.MOV.U32 R33, RZ, RZ, 0x40000040 ;  /* 0x40000040ff217424 */ /* 0x000fe200078e00ff */
[----:B------:R-:W-:Y:S01]  /*18040*/  FMNMX.FTZ R24, R25, R24, !PT ;  /* 0x0000001819187209 */ /* 0x000fe20007810000 */
[--C-:B------:R-:W-:Y:S01]  /*18050*/  FFMA.FTZ R162, R61, R8, -R85.reuse ;  /* 0x000000083da27223 */ /* 0x100fe20000010855 */
[----:B------:R-:W-:Y:S01]  /*18060*/  FSEL R29, R29, -INF , P4 ;  /* 0xff8000001d1d7808 */ /* 0x000fe20002000000 */
[----:B------:R-:W-:Y:S01]  /*18070*/  MUFU.EX2 R180, R180 ;  /* 0x000000b400b47308 */ /* 0x000fe20000000800 */
[----:B------:R-:W-:Y:S01]  /*18080*/  FMNMX.FTZ R24, R27, R24, !PT ;  /* 0x000000181b187209 */ /* 0x000fe20007810000 */
[-CC-:B------:R-:W-:Y:S01]  /*18090*/  FFMA.FTZ R35, R35, R8.reuse, -R85.reuse ;  /* 0x0000000823237223 */ /* 0x180fe20000010855 */
[----:B------:R-:W-:Y:S01]  /*180a0*/  ISETP.GT.AND P4, PT, R9, 0x18, PT ;  /* 0x000000180900780c */ /* 0x000fe20003f84270 */
[--C-:B------:R-:W-:Y:S01]  /*180b0*/  FFMA.FTZ R172, R36, R8, -R85.reuse ;  /* 0x0000000824ac7223 */ /* 0x100fe20000010855 */
[----:B------:R-:W-:Y:S01]  /*180c0*/  FMNMX.FTZ R26, R29, R24, !PT ;  /* 0x000000181d1a7209 */ /* 0x000fe20007810000 */
[--C-:B------:R-:W-:Y:S01]  /*180d0*/  FFMA.FTZ R37, R37, R8, -R85.reuse ;  /* 0x0000000825257223 */ /* 0x100fe20000010855 */
[----:B------:R-:W-:Y:S01]  /*180e0*/  FSEL R28, R32, -INF , P4 ;  /* 0xff800000201c7808 */ /* 0x000fe20002000000 */
[----:B------:R0:W-:Y:S01]  /*180f0*/  MUFU.EX2 R24, R31 ;  /* 0x0000001f00187308 */ /* 0x0001e20000000800 */
[----:B------:R-:W-:Y:S01]  /*18100*/  FMNMX.FTZ R26, R30, R26, !PT ;  /* 0x0000001a1e1a7209 */ /* 0x000fe20007810000 */
[-CC-:B------:R-:W-:Y:S01]  /*18110*/  FFMA.FTZ R174, R38, R8.reuse, -R85.reuse ;  /* 0x0000000826ae7223 */ /* 0x180fe20000010855 */
[----:B------:R-:W-:Y:S01]  /*18120*/  ISETP.GT.AND P4, PT, R9, 0x20, PT ;  /* 0x000000200900780c */ /* 0x000fe20003f84270 */
[--C-:B------:R-:W-:Y:S01]  /*18130*/  FFMA.FTZ R168, R40, R8, -R85.reuse ;  /* 0x0000000828a87223 */ /* 0x100fe20000010855 */
        /* <DEDUP_REMOVED lines=8> */
[----:B0-----:R-:W-:Y:S01]  /*181c0*/  FMNMX.FTZ R31, R73, R26, !PT ;  /* 0x0000001a491f7209 */ /* 0x001fe20007810000 */
[-CC-:B------:R-:W-:Y:S01]  /*181d0*/  FFMA.FTZ R38, R49, R8.reuse, -R85.reuse ;  /* 0x0000000831267223 */ /* 0x180fe20000010855 */
[----:B------:R-:W-:Y:S01]  /*181e0*/  FSEL R46, R46, -INF , P4 ;  /* 0xff8000002e2e7808 */ /* 0x000fe20002000000 */
[----:B------:R-:W-:Y:S01]  /*181f0*/  MUFU.EX2 R182, R182 ;  /* 0x000000b600b67308 */ /* 0x000fe20000000800 */
[----:B------:R-:W-:Y:S01]  /*18200*/  FMNMX.FTZ R31, R43, R31, !PT ;  /* 0x0000001f2b1f7209 */ /* 0x000fe20007810000 */
[-CC-:B------:R-:W-:Y:S01]  /*18210*/  FFMA.FTZ R166, R52, R8.reuse, -R85.reuse ;  /* 0x0000000834a67223 */ /* 0x180fe20000010855 */
[----:B------:R-:W-:Y:S01]  /*18220*/  ISETP.GT.AND P4, PT, R9, 0x30, PT ;  /* 0x000000300900780c */ /* 0x000fe20003f84270 */
[-CC-:B------:R-:W-:Y:S01]  /*18230*/  FFMA.FTZ R40, R53, R8.reuse, -R85.reuse ;  /* 0x0000000835287223 */ /* 0x180fe20000010855 */
[----:B------:R-:W-:Y:S01]  /*18240*/  FMNMX.FTZ R31, R46, R31, !PT ;  /* 0x0000001f2e1f7209 */ /* 0x000fe20007810000 */
        /* <DEDUP_REMOVED lines=20> */
[----:B------:R-:W-:Y:S01]  /*18390*/  FFMA.FTZ R57, R63, R8, -R85 ;  /* 0x000000083f397223 */ /* 0x000fe20000010855 */
[----:B------:R-:W-:-:S02]  /*183a0*/  ISETP.GT.AND P4, PT, R9, 0x48, PT ;  /* 0x000000480900780c */ /* 0x000fc40003f84270 */
[----:B------:R-:W-:Y:S02]  /*183b0*/  FMNMX.FTZ R32, R58, R32, !PT ;  /* 0x000000203a207209 */ /* 0x000fe40007810000 */
[----:B------:R-:W-:Y:S01]  /*183c0*/  FSEL R69, R69, -INF , P4 ;  /* 0xff80000045457808 */ /* 0x000fe20002000000 */
[----:B------:R0:W-:Y:S01]  /*183d0*/  MUFU.EX2 R26, R35 ;  /* 0x00000023001a7308 */ /* 0x0001e20000000800 */
[----:B------:R-:W-:Y:S02]  /*183e0*/  FMNMX.FTZ R32, R59, R32, !PT ;  /* 0x000000203b207209 */ /* 0x000fe40007810000 */
[----:B------:R-:W-:Y:S02]  /*183f0*/  ISETP.GT.AND P4, PT, R9, 0x50, PT ;  /* 0x000000500900780c */ /* 0x000fe40003f84270 */
[----:B------:R-:W-:Y:S02]  /*18400*/  FMNMX.FTZ R32, R69, R32, !PT ;  /* 0x0000002045207209 */ /* 0x000fe40007810000 */
[----:B------:R-:W-:Y:S01]  /*18410*/  FSEL R66, R66, -INF , P4 ;  /* 0xff80000042427808 */ /* 0x000fe20002000000 */
[----:B------:R-:W-:Y:S01]  /*18420*/  MUFU.EX2 R172, R172 ;  /* 0x000000ac00ac7308 */ /* 0x000fe20000000800 */
[----:B------:R-:W-:Y:S01]  /*18430*/  FMNMX.FTZ R32, R81, R32, !PT ;  /* 0x0000002051207209 */ /* 0x000fe20007810000 */
[-CC-:B0-----:R-:W-:Y:S01]  /*18440*/  FFMA.FTZ R35, R39, R8.reuse, -R85.reuse ;  /* 0x0000000827237223 */ /* 0x181fe20000010855 */
[----:B------:R-:W-:Y:S01]  /*18450*/  ISETP.GT.AND P4, PT, R9, 0x58, PT ;  /* 0x000000580900780c */ /* 0x000fe20003f84270 */
[----:B------:R-:W-:Y:S01]  /*18460*/  FFMA.FTZ R39, R76, R8, -R85 ;  /* 0x000000084c277223 */ /* 0x000fe20000010855 */
[----:B------:R-:W-:-:S02]  /*18470*/  FMNMX.FTZ R32, R66, R32, !PT ;  /* 0x0000002042207209 */ /* 0x000fc40007810000 */
        /* <DEDUP_REMOVED lines=13> */
[----:B------:R-:W-:Y:S01]  /*18550*/  MUFU.EX2 R35, R35 ;  /* 0x0000002300237308 */ /* 0x000fe20000000800 */
[----:B------:R-:W-:Y:S02]  /*18560*/  FMNMX.FTZ R32, R75, R32, !PT ;  /* 0x000000204b207209 */ /* 0x000fe40007810000 */
[----:B------:R-:W-:Y:S02]  /*18570*/  ISETP.GT.AND P4, PT, R9, 0x70, PT ;  /* 0x000000700900780c */ /* 0x000fe40003f84270 */
[----:B------:R-:W-:Y:S02]  /*18580*/  FMNMX.FTZ R32, R78, R32, !PT ;  /* 0x000000204e207209 */ /* 0x000fe40007810000 */
[----:B------:R-:W-:Y:S01]  /*18590*/  FSEL R82, R82, -INF , P4 ;  /* 0xff80000052527808 */ /* 0x000fe20002000000 */
[----:B------:R-:W-:Y:S01]  /*185a0*/  MUFU.EX2 R168, R168 ;  /* 0x000000a800a87308 */ /* 0x000fe20000000800 */
[----:B------:R-:W-:-:S02]  /*185b0*/  FMNMX.FTZ R32, R79, R32, !PT ;  /* 0x000000204f207209 */ /* 0x000fc40007810000 */
[----:B------:R-:W-:Y:S02]  /*185c0*/  ISETP.GT.AND P4, PT, R9, 0x78, PT ;  /* 0x000000780900780c */ /* 0x000fe40003f84270 */
[----:B------:R-:W-:Y:S02]  /*185d0*/  FMNMX.FTZ R32, R82, R32, !PT ;  /* 0x0000002052207209 */ /* 0x000fe40007810000 */
[----:B------:R-:W-:Y:S01]  /*185e0*/  FSEL R86, R56, -INF , P4 ;  /* 0xff80000038567808 */ /* 0x000fe20002000000 */
[----:B------:R-:W-:Y:S01]  /*185f0*/  MUFU.EX2 R36, R36 ;  /* 0x0000002400247308 */ /* 0x000fe20000000800 */
[----:B------:R-:W-:Y:S01]  /*18600*/  FMNMX.FTZ R32, R83, R32, !PT ;  /* 0x0000002053207209 */ /* 0x000fe20007810000 */
[----:B------:R-:W-:Y:S01]  /*18610*/  FFMA.FTZ R56, R62, R8, -R85 ;  /* 0x000000083e387223 */ /* 0x000fe20000010855 */
[----:B------:R-:W-:Y:S02]  /*18620*/  FSEL R84, R84, -INF , P5 ;  /* 0xff80000054547808 */ /* 0x000fe40002800000 */
[----:B------:R-:W-:-:S02]  /*18630*/  FMNMX.FTZ R9, R86, R32, !PT ;  /* 0x0000002056097209 */ /* 0x000fc40007810000 */
[----:B------:R-:W-:Y:S01]  /*18640*/  R2UR UR7, R33 ;  /* 0x00000000210772ca */ /* 0x000fe200000e0000 */
        /* <DEDUP_REMOVED lines=12> */
[----:B0-----:R-:W-:Y:S01]  /*18710*/  FMNMX.FTZ R9, R9, R32, !PT ;  /* 0x0000002009097209 */ /* 0x001fe20007810000 */
[----:B------:R-:W-:-:S03]  /*18720*/  VIADD R32, R6, 0x300 ;  /* 0x0000030006207836 */ /* 0x000fc60000000000 */
[C---:B------:R-:W-:Y:S01]  /*18730*/  FSETP.NEU.FTZ.AND P4, PT, R9.reuse, -INF , PT ;  /* 0xff8000000900780b */ /* 0x040fe20003f9d000 */
[----:B------:R-:W-:Y:S01]  /*18740*/  FMUL.FTZ R61, R9, R8 ;  /* 0x00000008093d7220 */ /* 0x000fe20000410000 */
[----:B------:R-:W-:Y:S01]  /*18750*/  R2UR UR6, R32 ;  /* 0x00000000200672ca */ /* 0x000fe200000e0000 */
[----:B------:R-:W-:Y:S03]  /*18760*/  MUFU.EX2 R162, R162 ;  /* 0x000000a200a27308 */ /* 0x000fe60000000800 */
[----:B------:R-:W-:-:S05]  /*18770*/  FSEL R61, R61, RZ, P4 ;  /* 0x000000ff3d3d7208 */ /* 0x000fca0002000000 */
[-CC-:B------:R-:W-:Y:S01]  /*18780*/  FFMA.FTZ R181, R20, R8.reuse, -R61.reuse ;  /* 0x0000000814b57223 */ /* 0x180fe2000001083d */
[----:B------:R-:W-:Y:S01]  /*18790*/  FSEL R20, R7, RZ, P3 ;  /* 0x000000ff07147208 */ /* 0x000fe20001800000 */
[-CC-:B------:R-:W-:Y:S01]  /*187a0*/  FFMA.FTZ R21, R21, R8.reuse, -R61.reuse ;  /* 0x0000000815157223 */ /* 0x180fe2000001083d */
[-CC-:B------:R-:W-:Y:S01]  /*187b0*/  FFMA.FTZ R183, R25, R8.reuse, -R61.reuse ;  /* 0x0000000819b77223 */ /* 0x180fe2000001083d */
[----:B------:R-:W-:Y:S01]  /*187c0*/  HGMMA.64x128x16.F32.BF16 R88, R156, gdesc[UR4].tnspB, R88, gsb0 ;  /* 0x41e000049c587df0 */ /* 0x000fe20008001858 */
[-C--:B------:R-:W-:Y:S01]  /*187d0*/  FFMA.FTZ R32, R27, R8.reuse, -R61 ;  /* 0x000000081b207223 */ /* 0x080fe2000001083d */
[----:B------:R-:W-:Y:S01]  /*187e0*/  FADD.FTZ R20, -R20, R11 ;  /* 0x0000000b14147221 */ /* 0x000fe20000010100 */
[----:B------:R-:W-:Y:S01]  /*187f0*/  FSEL R11, R9, RZ, P4 ;  /* 0x000000ff090b7208 */ /* 0x000fe20002000000 */
[----:B------:R-:W-:Y:S01]  /*18800*/  MUFU.EX2 R181, R181 ;  /* 0x000000b500b57308 */ /* 0x000fe20000000800 */
[-CC-:B------:R-:W-:Y:S01]  /*18810*/  FFMA.FTZ R177, R29, R8.reuse, -R61.reuse ;  /* 0x000000081db17223 */ /* 0x180fe2000001083d */
[-C--:B------:R-:W-:Y:S01]  /*18820*/  FMUL.FTZ R20, R20, R8.reuse ;  /* 0x0000000814147220 */ /* 0x080fe20000410000 */
[----:B------:R-:W-:Y:S01]  /*18830*/  FFMA.FTZ R25, R30, R8, -R61 ;  /* 0x000000081e197223 */ /* 0x000fe2000001083d */
[----:B------:R-:W-:Y:S01]  /*18840*/  FADD.FTZ R11, -R11, R10 ;  /* 0x0000000a0b0b7221 */ /* 0x000fe20000010100 */
[----:B------:R-:W-:-:S02]  /*18850*/  VIADD R10, R6, 0x380 ;  /* 0x00000380060a7836 */ /* 0x000fc40000000000 */
[-CC-:B------:R-:W-:Y:S01]  /*18860*/  FFMA.FTZ R179, R28, R8.reuse, -R61.reuse ;  /* 0x000000081cb37223 */ /* 0x180fe2000001083d */
[-CC-:B------:R-:W-:Y:S01]  /*18870*/  FFMA.FTZ R28, R34, R8.reuse, -R61.reuse ;  /* 0x00000008221c7223 */ /* 0x180fe2000001083d */
[-C--:B------:R-:W-:Y:S01]  /*18880*/  FMUL.FTZ R11, R11, R8.reuse ;  /* 0x000000080b0b7220 */ /* 0x080fe20000410000 */
[----:B------:R-:W0:Y:S01]  /*18890*/  MUFU.EX2 R20, R20 ;  /* 0x0000001400147308 */ /* 0x000e220000000800 */
[----:B------:R-:W-:Y:S01]  /*188a0*/  R2UR UR6, R10 ;  /* 0x000000000a0672ca */ /* 0x000fe200000e0000 */
[-CC-:B------:R-:W-:Y:S01]  /*188b0*/  FFMA.FTZ R173, R73, R8.reuse, -R61.reuse ;  /* 0x0000000849ad7223 */ /* 0x180fe2000001083d */
[-CC-:B------:R-:W-:Y:S01]  /*188c0*/  FFMA.FTZ R30, R43, R8.reuse, -R61.reuse ;  /* 0x000000082b1e7223 */ /* 0x180fe2000001083d */
[-CC-:B------:R-:W-:Y:S01]  /*188d0*/  FFMA.FTZ R175, R46, R8.reuse, -R61.reuse ;  /* 0x000000082eaf7223 */ /* 0x180fe2000001083d */
[-CC-:B------:R-:W-:Y:S01]  /*188e0*/  FFMA.FTZ R27, R47, R8.reuse, -R61.reuse ;  /* 0x000000082f1b7223 */ /* 0x180fe2000001083d */
[-CC-:B------:R-:W-:Y:S01]  /*188f0*/  FFMA.FTZ R169, R50, R8.reuse, -R61.reuse ;  /* 0x0000000832a97223 */ /* 0x180fe2000001083d */
[-CC-:B------:R-:W-:Y:S01]  /*18900*/  FFMA.FTZ R29, R51, R8.reuse, -R61.reuse ;  /* 0x00000008331d7223 */ /* 0x180fe2000001083d */
[----:B------:R1:W2:Y:S01]  /*18910*/  MUFU.EX2 R87, R11 ;  /* 0x0000000b00577308 */ /* 0x0002a20000000800 */
[-CC-:B------:R-:W-:Y:S01]  /*18920*/  FFMA.FTZ R171, R54, R8.reuse, -R61.reuse ;  /* 0x0000000836ab7223 */ /* 0x180fe2000001083d */
[-CC-:B------:R-:W-:Y:S01]  /*18930*/  FFMA.FTZ R33, R55, R8.reuse, -R61.reuse ;  /* 0x0000000837217223 */ /* 0x180fe2000001083d */
[-CC-:B------:R-:W-:Y:S01]  /*18940*/  FFMA.FTZ R165, R58, R8.reuse, -R61.reuse ;  /* 0x000000083aa57223 */ /* 0x180fe2000001083d */
[-CC-:B------:R-:W-:Y:S01]  /*18950*/  FFMA.FTZ R6, R59, R8.reuse, -R61.reuse ;  /* 0x000000083b067223 */ /* 0x180fe2000001083d */
[-CC-:B------:R-:W-:Y:S01]  /*18960*/  FFMA.FTZ R167, R69, R8.reuse, -R61.reuse ;  /* 0x0000000845a77223 */ /* 0x180fe2000001083d */
[-CC-:B------:R-:W-:Y:S01]  /*18970*/  FFMA.FTZ R81, R81, R8.reuse, -R61.reuse ;  /* 0x0000000851517223 */ /* 0x180fe2000001083d */
[----:B------:R-:W-:Y:S01]  /*18980*/  FFMA.FTZ R161, R66, R8, -R61 ;  /* 0x0000000842a17223 */ /* 0x000fe2000001083d */
[----:B------:R-:W3:Y:S01]  /*18990*/  MUFU.EX2 R21, R21 ;  /* 0x0000001500157308 */ /* 0x000ee20000000800 */
[----:B-1----:R-:W-:-:S02]  /*189a0*/  IMAD.MOV.U32 R11, RZ, RZ, 0x40000040 ;  /* 0x40000040ff0b7424 */ /* 0x002fc400078e00ff */
[----:B0-----:R-:W-:Y:S01]  /*189b0*/  FFMA.FTZ R3, R20, R3, R180 ;  /* 0x0000000314037223 */ /* 0x001fe200000100b4 */
[-CC-:B------:R-:W-:Y:S01]  /*189c0*/  FFMA.FTZ R163, R70, R8.reuse, -R61.reuse ;  /* 0x0000000846a37223 */ /* 0x180fe2000001083d */
[-CC-:B------:R-:W-:Y:S01]  /*189d0*/  FFMA.FTZ R75, R75, R8.reuse, -R61.reuse ;  /* 0x000000084b4b7223 */ /* 0x180fe2000001083d */
[----:B------:R-:W-:Y:S01]  /*189e0*/  FFMA.FTZ R78, R78, R8, -R61 ;  /* 0x000000084e4e7223 */ /* 0x000fe2000001083d */
[----:B------:R-:W-:Y:S01]  /*189f0*/  R2UR UR7, R11 ;  /* 0x000000000b0772ca */ /* 0x000fe200000e0000 */
[----:B------:R-:W-:Y:S01]  /*18a00*/  FADD.FTZ R3, R42, R3 ;  /* 0x000000032a037221 */ /* 0x000fe20000010000 */
[----:B------:R-:W0:Y:S01]  /*18a10*/  MUFU.EX2 R183, R183 ;  /* 0x000000b700b77308 */ /* 0x000e220000000800 */
[----:B--2---:R-:W-:Y:S01]  /*18a20*/  FFMA.FTZ R0, R87, R0, R181 ;  /* 0x0000000057007223 */ /* 0x004fe200000100b5 */
[-C--:B------:R-:W-:Y:S01]  /*18a30*/  FFMA.FTZ R79, R79, R8.reuse, -R61 ;  /* 0x000000084f4f7223 */ /* 0x080fe2000001083d */
[----:B------:R-:W-:Y:S01]  /*18a40*/  FADD.FTZ R3, R182, R3 ;  /* 0x00000003b6037221 */ /* 0x000fe20000010000 */
[-CC-:B------:R-:W-:Y:S01]  /*18a50*/  FFMA.FTZ R82, R82, R8.reuse, -R61.reuse ;  /* 0x0000000852527223 */ /* 0x180fe2000001083d */
[-CC-:B------:R-:W-:Y:S01]  /*18a60*/  FFMA.FTZ R83, R83, R8.reuse, -R61.reuse ;  /* 0x0000000853537223 */ /* 0x180fe2000001083d */
[-C--:B------:R-:W-:Y:S01]  /*18a70*/  FFMA.FTZ R86, R86, R8.reuse, -R61 ;  /* 0x0000000856567223 */ /* 0x080fe2000001083d */
[----:B------:R-:W-:Y:S01]  /*18a80*/  FADD.FTZ R3, R15, R3 ;  /* 0x000000030f037221 */ /* 0x000fe20000010000 */
[----:B------:R-:W1:Y:S01]  /*18a90*/  MUFU.EX2 R32, R32 ;  /* 0x0000002000207308 */ /* 0x000e620000000800 */
[----:B---3--:R-:W-:Y:S01]  /*18aa0*/  FADD.FTZ R0, R21, R0 ;  /* 0x0000000015007221 */ /* 0x008fe20000010000 */
[----:B------:R-:W-:Y:S01]  /*18ab0*/  ISETP.GT.AND P3, PT, R12, R5, PT ;  /* 0x000000050c00720c */ /* 0x000fe20003f64270 */
[----:B------:R-:W-:Y:S01]  /*18ac0*/  FADD.FTZ R11, R176, R3 ;  /* 0x00000003b00b7221 */ /* 0x000fe20000010000 */
[----:B------:R-:W-:Y:S01]  /*18ad0*/  FFMA.FTZ R3, R67, R8, -R61 ;  /* 0x0000000843037223 */ /* 0x000fe2000001083d */
[----:B------:R-:W-:Y:S01]  /*18ae0*/  F2FP.BF16.F32.PACK_AB R180, R42, R180 ;  /* 0x000000b42ab4723e */ /* 0x000fe200000010ff */
[----:B------:R-:W-:-:S02]  /*18af0*/  VIADD R12, R12, 0xffffffff ;  /* 0xffffffff0c0c7836 */ /* 0x000fc40000000000 */
[----:B------:R-:W-:Y:S01]  /*18b00*/  FADD.FTZ R11, R24, R11 ;  /* 0x0000000b180b7221 */ /* 0x000fe20000010000 */
[----:B------:R-:W2:Y:S01]  /*18b10*/  MUFU.EX2 R177, R177 ;  /* 0x000000b100b17308 */ /* 0x000ea20000000800 */
[----:B0-----:R-:W-:Y:S01]  /*18b20*/  FADD.FTZ R10, R183, R0 ;  /* 0x00000000b70a7221 */ /* 0x001fe20000010000 */
[----:B------:R-:W-:Y:S01]  /*18b30*/  F2FP.BF16.F32.PACK_AB R182, R15, R182 ;  /* 0x000000b60fb6723e */ /* 0x000fe200000010ff */
[----:B------:R-:W-:Y:S01]  /*18b40*/  FADD.FTZ R11, R178, R11 ;  /* 0x0000000bb20b7221 */ /* 0x000fe20000010000 */
[----:B------:R-:W-:Y:S02]  /*18b50*/  F2FP.BF16.F32.PACK_AB R181, R21, R181 ;  /* 0x000000b515b5723e */ /* 0x000fe400000010ff */
[----:B------:R-:W-:Y:S01]  /*18b60*/  F2FP.BF16.F32.PACK_AB R176, R24, R176 ;  /* 0x000000b018b0723e */ /* 0x000fe200000010ff */
[----:B------:R-:W-:Y:S01]  /*18b70*/  FADD.FTZ R11, R26, R11 ;  /* 0x0000000b1a0b7221 */ /* 0x000fe20000010000 */
[----:B------:R-:W0:Y:S01]  /*18b80*/  MUFU.EX2 R25, R25 ;  /* 0x0000001900197308 */ /* 0x000e220000000800 */
[C---:B-1----:R-:W-:Y:S01]  /*18b90*/  FADD.FTZ R10, R32.reuse, R10 ;  /* 0x0000000a200a7221 */ /* 0x042fe20000010000 */
[----:B------:R-:W-:Y:S01]  /*18ba0*/  F2FP.BF16.F32.PACK_AB R183, R32, R183 ;  /* 0x000000b720b7723e */ /* 0x000fe200000010ff */
[----:B------:R-:W-:Y:S01]  /*18bb0*/  FADD.FTZ R11, R172, R11 ;  /* 0x0000000bac0b7221 */ /* 0x000fe20000010000 */
[----:B------:R-:W-:-:S02]  /*18bc0*/  F2FP.BF16.F32.PACK_AB R178, R26, R178 ;  /* 0x000000b21ab2723e */ /* 0x000fc400000010ff */
[C---:B------:R-:W-:Y:S01]  /*18bd0*/  F2FP.BF16.F32.PACK_AB R172, R31.reuse, R172 ;  /* 0x000000ac1fac723e */ /* 0x040fe200000010ff */
[----:B------:R-:W-:Y:S01]  /*18be0*/  FADD.FTZ R11, R31, R11 ;  /* 0x0000000b1f0b7221 */ /* 0x000fe20000010000 */
[----:B------:R-:W-:Y:S01]  /*18bf0*/  MUFU.EX2 R179, R179 ;  /* 0x000000b300b37308 */ /* 0x000fe20000000800 */
[----:B--2---:R-:W-:Y:S02]  /*18c00*/  FADD.FTZ R10, R177, R10 ;  /* 0x0000000ab10a7221 */ /* 0x004fe40000010000 */
[----:B------:R-:W-:Y:S01]  /*18c10*/  FADD.FTZ R11, R174, R11 ;  /* 0x0000000bae0b7221 */ /* 0x000fe20000010000 */
[----:B------:R-:W-:-:S03]  /*18c20*/  F2FP.BF16.F32.PACK_AB R174, R35, R174 ;  /* 0x000000ae23ae723e */ /* 0x000fc600000010ff */
[----:B------:R-:W-:Y:S01]  /*18c30*/  FADD.FTZ R11, R35, R11 ;  /* 0x0000000b230b7221 */ /* 0x000fe20000010000 */
[----:B------:R-:W-:Y:S01]  /*18c40*/  MUFU.EX2 R28, R28 ;  /* 0x0000001c001c7308 */ /* 0x000fe20000000800 */
[----:B0-----:R-:W-:Y:S02]  /*18c50*/  F2FP.BF16.F32.PACK_AB R177, R25, R177 ;  /* 0x000000b119b1723e */ /* 0x001fe400000010ff */
[----:B------:R-:W-:Y:S01]  /*18c60*/  FADD.FTZ R11, R168, R11 ;  /* 0x0000000ba80b7221 */ /* 0x000fe20000010000 */
[----:B------:R-:W-:-:S03]  /*18c70*/  F2FP.BF16.F32.PACK_AB R168, R36, R168 ;  /* 0x000000a824a8723e */ /* 0x000fc600000010ff */
[----:B------:R-:W-:Y:S01]  /*18c80*/  FADD.FTZ R11, R36, R11 ;  /* 0x0000000b240b7221 */ /* 0x000fe20000010000 */
[----:B------:R-:W-:Y:S03]  /*18c90*/  MUFU.EX2 R173, R173 ;  /* 0x000000ad00ad7308 */ /* 0x000fe60000000800 */
        /* <DEDUP_REMOVED lines=16> */
[----:B------:R-:W-:-:S05]  /*18da0*/  FADD.FTZ R11, R162, R11 ;  /* 0x0000000ba20b7221 */ /* 0x000fca0000010000 */
[----:B------:R-:W-:Y:S08]  /*18db0*/  MUFU.EX2 R29, R29 ;  /* 0x0000001d001d7308 */ /* 0x000ff00000000800 */
[----:B------:R-:W-:Y:S08]  /*18dc0*/  MUFU.EX2 R171, R171 ;  /* 0x000000ab00ab7308 */ /* 0x000ff00000000800 */
[----:B------:R-:W-:Y:S01]  /*18dd0*/  MUFU.EX2 R33, R33 ;  /* 0x0000002100217308 */ /* 0x000fe20000000800 */
[----:B------:R-:W-:-:S02]  /*18de0*/  WARPGROUP.DEPBAR.LE gsb0, 0x0 ;  /* 0x00008000000079c5 */ /* 0x000fc40000010000 */
[----:B------:R-:W-:Y:S01]  /*18df0*/  WARPGROUP.ARRIVE ;  /* 0x00000000000079c5 */ /* 0x000fe20000000000 */
[----:B------:R-:W-:-:S04]  /*18e00*/  FFMA.FTZ R157, R74, R8, -R61 ;  /* 0x000000084a9d7223 */ /* 0x000fc8000001083d */
[----:B------:R-:W-:Y:S01]  /*18e10*/  MUFU.EX2 R165, R165 ;  /* 0x000000a500a57308 */ /* 0x000fe20000000800 */
[----:B------:R-:W-:Y:S07]  /*18e20*/  HGMMA.64x128x16.F32.BF16 R88, R152, gdesc[UR4].tnspB, R88, gsb0 ;  /* 0x41e0000498587df0 */ /* 0x000fee0008001858 */
        /* <DEDUP_REMOVED lines=20> */
[----:B-1----:R-:W-:Y:S01]  /*18f70*/  F2FP.BF16.F32.PACK_AB R159, R79, R78 ;  /* 0x0000004e4f9f723e */ /* 0x002fe200000010ff */
[----:B------:R-:W-:Y:S02]  /*18f80*/  WARPGROUP.DEPBAR.LE gsb0, 0x0 ;  /* 0x00008000000079c5 */ /* 0x000fe40000010000 */
[----:B------:R0:W-:Y:S04]  /*18f90*/  @!P1 SYNCS.ARRIVE.TRANS64.RED.A1T0 RZ, [R13+URZ], RZ ;  /* 0x000000ff0dff99a7 */ /* 0x0001e8000810043f */
[----:B------:R-:W1:Y:S01]  /*18fa0*/  MUFU.EX2 R53, R53 ;  /* 0x0000003500357308 */ /* 0x000e620000000800 */
[----:B0-----:R-:W-:Y:S01]  /*18fb0*/  FADD.FTZ R13, R25, R10 ;  /* 0x0000000a190d7221 */ /* 0x001fe20000010000 */
[-C--:B------:R-:W-:Y:S01]  /*18fc0*/  FFMA.FTZ R10, R71, R8.reuse, -R61 ;  /* 0x00000008470a7223 */ /* 0x080fe2000001083d */
[----:B------:R0:W-:Y:S05]  /*18fd0*/  @!P1 SYNCS.ARRIVE.TRANS64.RED.A1T0 RZ, [R14+URZ], RZ ;  /* 0x000000ff0eff99a7 */ /* 0x0001ea000810043f */
[----:B------:R-:W2:Y:S01]  /*18fe0*/  MUFU.EX2 R83, R83 ;  /* 0x0000005300537308 */ /* 0x000ea20000000800 */
[----:B------:R-:W-:Y:S01]  /*18ff0*/  FADD.FTZ R13, R179, R13 ;  /* 0x0000000db30d7221 */ /* 0x000fe20000010000 */
[----:B------:R-:W-:Y:S01]  /*19000*/  FFMA.FTZ R61, R84, R8, -R61 ;  /* 0x00000008543d7223 */ /* 0x000fe2000001083d */
[----:B------:R-:W-:-:S02]  /*19010*/  F2FP.BF16.F32.PACK_AB R179, R28, R179 ;  /* 0x000000b31cb3723e */ /* 0x000fc400000010ff */
[----:B------:R-:W-:Y:S01]  /*19020*/  FADD.FTZ R13, R28, R13 ;  /* 0x0000000d1c0d7221 */ /* 0x000fe20000010000 */
[----:B-1----:R-:W-:Y:S02]  /*19030*/  F2FP.BF16.F32.PACK_AB R152, R53, R52 ;  /* 0x000000343598723e */ /* 0x002fe400000010ff */
[----:B------:R-:W-:Y:S01]  /*19040*/  MUFU.EX2 R10, R10 ;  /* 0x0000000a000a7308 */ /* 0x000fe20000000800 */
[----:B------:R-:W-:Y:S01]  /*19050*/  FADD.FTZ R13, R173, R13 ;  /* 0x0000000dad0d7221 */ /* 0x000fe20000010000 */
[----:B------:R-:W-:-:S03]  /*19060*/  F2FP.BF16.F32.PACK_AB R173, R30, R173 ;  /* 0x000000ad1ead723e */ /* 0x000fc600000010ff */
[----:B------:R-:W-:-:S03]  /*19070*/  FADD.FTZ R13, R30, R13 ;  /* 0x0000000d1e0d7221 */ /* 0x000fc60000010000 */
[----:B------:R-:W-:Y:S01]  /*19080*/  MUFU.EX2 R56, R56 ;  /* 0x0000003800387308 */ /* 0x000fe20000000800 */
[----:B------:R-:W-:Y:S01]  /*19090*/  FADD.FTZ R13, R175, R13 ;  /* 0x0000000daf0d7221 */ /* 0x000fe20000010000 */
[----:B------:R-:W-:Y:S02]  /*190a0*/  F2FP.BF16.F32.PACK_AB R175, R27, R175 ;  /* 0x000000af1baf723e */ /* 0x000fe400000010ff */
[----:B--2---:R-:W-:Y:S01]  /*190b0*/  F2FP.BF16.F32.PACK_AB R153, R83, R82 ;  /* 0x000000525399723e */ /* 0x004fe200000010ff */
[----:B------:R-:W-:-:S03]  /*190c0*/  FADD.FTZ R13, R27, R13 ;  /* 0x0000000d1b0d7221 */ /* 0x000fc60000010000 */
[----:B------:R-:W-:Y:S01]  /*190d0*/  MUFU.EX2 R86, R86 ;  /* 0x0000005600567308 */ /* 0x000fe20000000800 */
[----:B------:R-:W-:Y:S01]  /*190e0*/  FADD.FTZ R13, R169, R13 ;  /* 0x0000000da90d7221 */ /* 0x000fe20000010000 */
[----:B------:R-:W-:-:S03]  /*190f0*/  F2FP.BF16.F32.PACK_AB R169, R29, R169 ;  /* 0x000000a91da9723e */ /* 0x000fc600000010ff */
[----:B------:R-:W-:-:S03]  /*19100*/  FADD.FTZ R13, R29, R13 ;  /* 0x0000000d1d0d7221 */ /* 0x000fc60000010000 */
[----:B------:R-:W1:Y:S01]  /*19110*/  MUFU.EX2 R57, R57 ;  /* 0x0000003900397308 */ /* 0x000e620000000800 */
[----:B------:R-:W-:Y:S01]  /*19120*/  FADD.FTZ R13, R171, R13 ;  /* 0x0000000dab0d7221 */ /* 0x000fe20000010000 */
[----:B------:R-:W-:-:S03]  /*19130*/  F2FP.BF16.F32.PACK_AB R171, R33, R171 ;  /* 0x000000ab21ab723e */ /* 0x000fc600000010ff */
[----:B------:R-:W-:-:S03]  /*19140*/  FADD.FTZ R13, R33, R13 ;  /* 0x0000000d210d7221 */ /* 0x000fc60000010000 */
[----:B------:R-:W2:Y:S01]  /*19150*/  MUFU.EX2 R61, R61 ;  /* 0x0000003d003d7308 */ /* 0x000ea20000000800 */
[----:B------:R-:W-:Y:S01]  /*19160*/  FADD.FTZ R13, R165, R13 ;  /* 0x0000000da50d7221 */ /* 0x000fe20000010000 */
[----:B------:R-:W-:-:S03]  /*19170*/  F2FP.BF16.F32.PACK_AB R165, R6, R165 ;  /* 0x000000a506a5723e */ /* 0x000fc600000010ff */
[----:B------:R-:W-:-:S04]  /*19180*/  FADD.FTZ R13, R6, R13 ;  /* 0x0000000d060d7221 */ /* 0x000fc80000010000 */
[----:B------:R-:W-:Y:S01]  /*19190*/  FADD.FTZ R13, R167, R13 ;  /* 0x0000000da70d7221 */ /* 0x000fe20000010000 */
[C---:B------:R-:W-:Y:S02]  /*191a0*/  F2FP.BF16.F32.PACK_AB R167, R0.reuse, R167 ;  /* 0x000000a700a7723e */ /* 0x040fe400000010ff */
[----:B-1----:R-:W-:Y:S01]  /*191b0*/  F2FP.BF16.F32.PACK_AB R154, R57, R56 ;  /* 0x00000038399a723e */ /* 0x002fe200000010ff */
[----:B------:R-:W-:-:S04]  /*191c0*/  FADD.FTZ R13, R0, R13 ;  /* 0x0000000d000d7221 */ /* 0x000fc80000010000 */
[----:B0-----:R-:W-:Y:S01]  /*191d0*/  FADD.FTZ R14, R161, R13 ;  /* 0x0000000da10e7221 */ /* 0x001fe20000010000 */
[----:B------:R-:W-:Y:S02]  /*191e0*/  F2FP.BF16.F32.PACK_AB R161, R3, R161 ;  /* 0x000000a103a1723e */ /* 0x000fe400000010ff */
[----:B--2---:R-:W-:Y:S01]  /*191f0*/  F2FP.BF16.F32.PACK_AB R155, R61, R86 ;  /* 0x000000563d9b723e */ /* 0x004fe200000010ff */
[----:B------:R-:W-:-:S04]  /*19200*/  FADD.FTZ R14, R3, R14 ;  /* 0x0000000e030e7221 */ /* 0x000fc80000010000 */
[----:B------:R-:W-:Y:S01]  /*19210*/  FADD.FTZ R13, R163, R14 ;  /* 0x0000000ea30d7221 */ /* 0x000fe20000010000 */
[----:B------:R-:W-:Y:S01]  /*19220*/  FADD.FTZ R14, R44, R11 ;  /* 0x0000000b2c0e7221 */ /* 0x000fe20000010000 */
[C---:B------:R-:W-:Y:S02]  /*19230*/  F2FP.BF16.F32.PACK_AB R163, R10.reuse, R163 ;  /* 0x000000a30aa3723e */ /* 0x040fe400000010ff */
[----:B------:R-:W-:Y:S01]  /*19240*/  FADD.FTZ R6, R10, R13 ;  /* 0x0000000d0a067221 */ /* 0x000fe20000010000 */
[----:B------:R-:W-:Y:S01]  /*19250*/  FADD.FTZ R14, R39, R14 ;  /* 0x0000000e270e7221 */ /* 0x000fe20000010000 */
[----:B------:R-:W-:Y:S02]  /*19260*/  IMAD.MOV.U32 R10, RZ, RZ, R9 ;  /* 0x000000ffff0a7224 */ /* 0x000fe400078e0009 */
[----:B------:R-:W-:Y:S01]  /*19270*/  FADD.FTZ R6, R157, R6 ;  /* 0x000000069d067221 */ /* 0x000fe20000010000 */
[----:B------:R-:W-:Y:S01]  /*19280*/  FADD.FTZ R11, R45, R14 ;  /* 0x0000000e2d0b7221 */ /* 0x000fe20000010000 */
[----:B------:R-:W-:Y:S01]  /*19290*/  F2FP.BF16.F32.PACK_AB R157, R75, R157 ;  /* 0x0000009d4b9d723e */ /* 0x000fe200000010ff */
[----:B------:R-:W-:-:S02]  /*192a0*/  IMAD.MOV.U32 R14, RZ, RZ, R187 ;  /* 0x000000ffff0e7224 */ /* 0x000fc400078e00bb */
        /* <DEDUP_REMOVED lines=16> */
[----:B------:R-:W-:Y:S05]  /*193b0*/  BSYNC B1 ;  /* 0x0000000000017941 */ /* 0x000fea0003800000 */
.L_x_2662:
[----:B------:R-:W-:Y:S05]  /*193c0*/  BSYNC B0 ;  /* 0x0000000000007941 */ /* 0x000fea0003800000 */
.L_x_2661:
[----:B------:R-:W-:Y:S01]  /*193d0*/  ISETP.GE.AND P2, PT, R12, R199, PT ;  /* 0x000000c70c00720c */ /* 0x000fe20003f46270 */
[----:B------:R-:W-:-:S12]  /*193e0*/  BSSY B0, `(.L_x_2674) ;  /* 0x00002ca000007945 */ /* 0x000fd80003800000 */
[----:B------:R-:W-:Y:S05]  /*193f0*/  @!P2 BRA `(.L_x_2675) ;  /* 0x0000002c0020a947 */ /* 0x000fea0003800000 */
[----:B------:R-:W-:Y:S02]  /*19400*/  IMAD.MOV.U32 R10, RZ, RZ, R9 ;  /* 0x000000ffff0a7224 */ /* 0x000fe400078e0009 */
[----:B------:R-:W-:Y:S02]  /*19410*/  IMAD.MOV.U32 R5, RZ, RZ, R7 ;  /* 0x000000ffff057224 */ /* 0x000fe400078e0007 */
[----:B------:R-:W-:Y:S02]  /*19420*/  IMAD.MOV.U32 R11, RZ, RZ, R187 ;  /* 0x000000ffff0b7224 */ /* 0x000fe400078e00bb */
[----:B------:R-:W-:-:S07]  /*19430*/  IMAD.MOV.U32 R6, RZ, RZ, R184 ;  /* 0x000000ffff067224 */ /* 0x000fce00078e00b8 */
.L_x_2686:
        /* <DEDUP_REMOVED lines=8> */
.L_x_2676:
[----:B------:R-:W-:Y:S01]  /*194c0*/  IMAD R8, R184, 0x8, R2 ;  /* 0x00000008b8087824 */ /* 0x000fe200078e0202 */
[----:B------:R-:W-:-:S04]  /*194d0*/  SHF.L.U32 R9, R187, 0x1f, RZ ;  /* 0x0000001fbb097819 */ /* 0x000fc800000006ff */
[----:B------:R0:W1:Y:S01]  /*194e0*/  SYNCS.PHASECHK.TRANS64.TRYWAIT P2, [R8+URZ+0x34830], R9 ;  /* 0x03483009080075a7 */ /* 0x000062000804017f */
[----:B------:R-:W-:Y:S05]  /*194f0*/  @!P0 BRA `(.L_x_2677) ;  /* 0x0000000000048947 */ /* 0x000fea0003800000 */
[----:B------:R-:W-:Y:S01]  /*19500*/  BPT.TRAP 0x1 ;  /* 0x000000040000795c */ /* 0x000fe20000300000 */
.L_x_2677:
[----:B------:R-:W-:Y:S01]  /*19510*/  IMAD R7, R184, 0xc00, R4 ;  /* 0x00000c00b8077824 */ /* 0x000fe200078e0204 */
[----:B------:R-:W-:Y:S03]  /*19520*/  BSSY B1, `(.L_x_2678) ;  /* 0x0000006000017945 */ /* 0x000fe60003800000 */
[C---:B------:R-:W-:Y:S02]  /*19530*/  VIADD R14, R7.reuse, 0x2 ;  /* 0x00000002070e7836 */ /* 0x040fe40000000000 */
[----:B------:R-:W-:Y:S01]  /*19540*/  VIADD R21, R7, 0x4 ;  /* 0x0000000407157836 */ /* 0x000fe20000000000 */
[----:B-1----:R-:W-:Y:S06]  /*19550*/  @P2 BRA `(.L_x_2679) ;  /* 0x0000000000082947 */ /* 0x002fec0003800000 */
[----:B------:R-:W1:Y:S02]  /*19560*/  SYNCS.PHASECHK.TRANS64.TRYWAIT P2, [R8+URZ+0x34830], R9 ;  /* 0x03483009080075a7 */ /* 0x000e64000804017f */
[----:B-1----:R-:W-:Y:S05]  /*19570*/  @!P2 BRA `(.L_x_2680) ;  /* 0x000000fc0054a947 */ /* 0x002fea0003800000 */
.L_x_2679:
[----:B------:R-:W-:Y:S05]  /*19580*/  BSYNC B1 ;  /* 0x0000000000017941 */ /* 0x000fea0003800000 */
.L_x_2678:
[----:B01----:R-:W-:Y:S01]  /*19590*/  IMAD.MOV.U32 R8, RZ, RZ, R7 ;  /* 0x000000ffff087224 */ /* 0x003fe200078e0007 */
[----:B------:R0:W-:Y:S01]  /*195a0*/  STL.64 [R1+0xa0], R10 ;  /* 0x0000a00a01007387 */ /* 0x0001e20000100a00 */
[----:B------:R-:W-:Y:S02]  /*195b0*/  IMAD.MOV.U32 R9, RZ, RZ, 0x40000040 ;  /* 0x40000040ff097424 */ /* 0x000fe400078e00ff */
[----:B------:R-:W-:Y:S01]  /*195c0*/  VIADD R24, R7, 0x400 ;  /* 0x0000040007187836 */ /* 0x000fe20000000000 */
[----:B------:R-:W-:Y:S01]  /*195d0*/  R2UR UR54, R8 ;  /* 0x00000000083672ca */ /* 0x000fe200000e0000 */
[----:B------:R-:W-:Y:S01]  /*195e0*/  IMAD.MOV.U32 R25, RZ, RZ, 0x40000040 ;  /* 0x40000040ff197424 */ /* 0x000fe200078e00ff */
[----:B------:R-:W-:Y:S02]  /*195f0*/  R2UR UR55, R9 ;  /* 0x00000000093772ca */ /* 0x000fe400000e0000 */
        /* <DEDUP_REMOVED lines=37> */
[----:B0-----:R-:W2:Y:S01]  /*19850*/  LDL.64 R10, [R1+0x30] ;  /* 0x00003000010a7983 */ /* 0x001ea20000100a00 */
        /* <DEDUP_REMOVED lines=16> */
[----:B------:R-:W-:Y:S02]  /*19960*/  R2UR UR7, R9 ;  /* 0x00000000090772ca */ /* 0x000fe400000e0000 */
[----:B------:R-:W4:Y:S01]  /*19970*/  LDL.64 R8, [R1+0x38] ;  /* 0x0000380001087983 */ /* 0x000f220000100a00 */
[----:B------:R-:W-:Y:S01]  /*19980*/  IMAD.MOV.U32 R15, RZ, RZ, 0x40000040 ;  /* 0x40000040ff0f7424 */ /* 0x000fe200078e00ff */
[----:B------:R-:W-:Y:S02]  /*19990*/  R2UR UR50, R14 ;  /* 0x000000000e3272ca */ /* 0x000fe400000e0000 */
[----:B0-----:R-:W3:Y:S01]  /*199a0*/  LDL.64 R2, [R1+0x20] ;  /* 0x0000200001027983 */ /* 0x001ee20000100a00 */
[----:B------:R-:W-:Y:S01]  /*199b0*/  VIADD R14, R7, 0x6 ;  /* 0x00000006070e7836 */ /* 0x000fe20000000000 */
[C---:B------:R-:W-:Y:S01]  /*199c0*/  R2UR UR51, R15.reuse ;  /* 0x000000000f3372ca */ /* 0x040fe200000e0000 */
[-C--:B------:R-:W-:Y:S01]  /*199d0*/  FMUL.FTZ R88, R88, R20.reuse ;  /* 0x0000001458587220 */ /* 0x080fe20000410000 */
[----:B------:R-:W-:Y:S01]  /*199e0*/  R2UR UR35, R15 ;  /* 0x000000000f2372ca */ /* 0x000fe200000e0000 */
[-C--:B------:R-:W-:Y:S01]  /*199f0*/  FMUL.FTZ R89, R89, R20.reuse ;  /* 0x0000001459597220 */ /* 0x080fe20000410000 */
[----:B------:R-:W-:Y:S01]  /*19a00*/  R2UR UR34, R14 ;  /* 0x000000000e2272ca */ /* 0x000fe200000e0000 */
[----:B------:R-:W-:Y:S01]  /*19a10*/  VIADD R14, R7, 0x404 ;  /* 0x00000404070e7836 */ /* 0x000fe20000000000 */
[C---:B------:R-:W-:Y:S01]  /*19a20*/  R2UR UR23, R15.reuse ;  /* 0x000000000f1772ca */ /* 0x040fe200000e0000 */
[-C--:B------:R-:W-:Y:S01]  /*19a30*/  FMUL.FTZ R92, R92, R20.reuse ;  /* 0x000000145c5c7220 */ /* 0x080fe20000410000 */
[----:B------:R-:W-:Y:S01]  /*19a40*/  R2UR UR11, R15 ;  /* 0x000000000f0b72ca */ /* 0x000fe200000e0000 */
[----:B------:R-:W-:Y:S01]  /*19a50*/  FMUL.FTZ R93, R93, R20 ;  /* 0x000000145d5d7220 */ /* 0x000fe20000410000 */
[----:B------:R-:W-:Y:S01]  /*19a60*/  R2UR UR22, R14 ;  /* 0x000000000e1672ca */ /* 0x000fe200000e0000 */
[----:B------:R-:W-:-:S02]  /*19a70*/  VIADD R14, R7, 0x802 ;  /* 0x00000802070e7836 */ /* 0x000fc40000000000 */
[-C--:B------:R-:W-:Y:S01]  /*19a80*/  FMUL.FTZ R96, R96, R20.reuse ;  /* 0x0000001460607220 */ /* 0x080fe20000410000 */
[-C--:B------:R-:W-:Y:S01]  /*19a90*/  FMUL.FTZ R97, R97, R20.reuse ;  /* 0x0000001461617220 */ /* 0x080fe20000410000 */
[-C--:B------:R-:W-:Y:S01]  /*19aa0*/  FMUL.FTZ R100, R100, R20.reuse ;  /* 0x0000001464647220 */ /* 0x080fe20000410000 */
        /* <DEDUP_REMOVED lines=27> */
[----:B------:R-:W-:Y:S01]  /*19c60*/  WARPGROUP.ARRIVE ;  /* 0x00000000000079c5 */ /* 0x000fe20000000000 */
[----:B------:R-:W-:Y:S01]  /*19c70*/  VIADD R14, R7, 0x806 ;  /* 0x00000806070e7836 */ /* 0x000fe20000000000 */
[----:B------:R-:W-:Y:S01]  /*19c80*/  R2UR UR39, R15 ;  /* 0x000000000f2772ca */ /* 0x000fe200000e0000 */
[----:B------:R-:W3:Y:S03]  /*19c90*/  LDL.64 R20, [R1+0x8] ;  /* 0x0000080001147983 */ /* 0x000ee60000100a00 */
[----:B------:R-:W-:Y:S03]  /*19ca0*/  HGMMA.64x128x16.F32.BF16 R24, gdesc[UR48], R24, gsb0 ;  /* 0x01e00000301879f0 */ /* 0x000fe60008001818 */
[----:B------:R-:W-:Y:S02]  /*19cb0*/  WARPGROUP.DEPBAR.LE gsb0, 0x0 ;  /* 0x00008000000079c5 */ /* 0x000fe40000010000 */
[----:B------:R-:W-:-:S07]  /*19cc0*/  WARPGROUP.ARRIVE ;  /* 0x00000000000079c5 */ /* 0x000fce0000000000 */
[----:B------:R-:W-:Y:S01]  /*19cd0*/  HGMMA.64x128x16.F32.BF16 R24, gdesc[UR44], R24, gsb0 ;  /* 0x01e000002c1879f0 */ /* 0x000fe20008001818 */
[----:B----4-:R-:W-:Y:S02]  /*19ce0*/  R2UR UR32, R8 ;  /* 0x00000000082072ca */ /* 0x010fe400000e0000 */
[----:B------:R-:W-:Y:S02]  /*19cf0*/  R2UR UR33, R9 ;  /* 0x00000000092172ca */ /* 0x000fe400000e0000 */
[----:B--2---:R-:W-:Y:S01]  /*19d00*/  R2UR UR28, R10 ;  /* 0x000000000a1c72ca */ /* 0x004fe200000e0000 */
[----:B------:R-:W2:Y:S01]  /*19d10*/  LDL.64 R8, [R1] ;  /* 0x0000000001087983 */ /* 0x000ea20000100a00 */
[----:B------:R-:W-:Y:S02]  /*19d20*/  WARPGROUP.DEPBAR.LE gsb0, 0x0 ;  /* 0x00008000000079c5 */ /* 0x000fe40000010000 */
[----:B------:R-:W-:-:S07]  /*19d30*/  WARPGROUP.ARRIVE ;  /* 0x00000000000079c5 */ /* 0x000fce0000000000 */
[----:B------:R-:W-:Y:S01]  /*19d40*/  HGMMA.64x128x16.F32.BF16 R24, gdesc[UR32], R24, gsb0 ;  /* 0x01e00000201879f0 */ /* 0x000fe20008001818 */
[----:B------:R-:W-:Y:S02]  /*19d50*/  R2UR UR29, R11 ;  /* 0x000000000b1d72ca */ /* 0x000fe400000e0000 */
[----:B------:R-:W-:Y:S02]  /*19d60*/  R2UR UR38, R14 ;  /* 0x000000000e2672ca */ /* 0x000fe400000e0000 */
[----:B------:R-:W4:Y:S01]  /*19d70*/  LDL.64 R14, [R1+0x18] ;  /* 0x00001800010e7983 */ /* 0x000f220000100a00 */
[----:B---3--:R-:W-:Y:S02]  /*19d80*/  R2UR UR24, R4 ;  /* 0x00000000041872ca */ /* 0x008fe400000e0000 */
[----:B------:R-:W-:Y:S01]  /*19d90*/  R2UR UR25, R5 ;  /* 0x00000000051972ca */ /* 0x000fe200000e0000 */
[----:B------:R0:W5:Y:S01]  /*19da0*/  LDL.LU.64 R10, [R1+0xa0] ;  /* 0x0000a000010a7983 */ /* 0x0001620000300a00 */
[----:B------:R-:W-:-:S02]  /*19db0*/  R2UR UR20, R2 ;  /* 0x00000000021472ca */ /* 0x000fc400000e0000 */
[----:B------:R-:W-:Y:S01]  /*19dc0*/  R2UR UR21, R3 ;  /* 0x00000000031572ca */ /* 0x000fe200000e0000 */
[----:B------:R0:W5:Y:S01]  /*19dd0*/  LDL.LU.64 R4, [R1+0x98] ;  /* 0x0000980001047983 */ /* 0x0001620000300a00 */
[----:B------:R-:W-:Y:S02]  /*19de0*/  R2UR UR12, R20 ;  /* 0x00000000140c72ca */ /* 0x000fe400000e0000 */
[----:B------:R-:W-:Y:S01]  /*19df0*/  R2UR UR13, R21 ;  /* 0x00000000150d72ca */ /* 0x000fe200000e0000 */
[----:B------:R0:W5:Y:S01]  /*19e00*/  LDL.LU.64 R2, [R1+0x90] ;  /* 0x0000900001027983 */ /* 0x0001620000300a00 */
[----:B------:R-:W-:Y:S02]  /*19e10*/  WARPGROUP.DEPBAR.LE gsb0, 0x0 ;  /* 0x00008000000079c5 */ /* 0x000fe40000010000 */
[----:B------:R-:W-:-:S06]  /*19e20*/  WARPGROUP.ARRIVE ;  /* 0x00000000000079c5 */ /* 0x000fcc0000000000 */
[----:B------:R-:W-:Y:S03]  /*19e30*/  HGMMA.64x128x16.F32.BF16 R24, gdesc[UR28], R24, gsb0 ;  /* 0x01e000001c1879f0 */ /* 0x000fe60008001818 */
[----:B------:R-:W-:Y:S02]  /*19e40*/  WARPGROUP.DEPBAR.LE gsb0, 0x0 ;  /* 0x00008000000079c5 */ /* 0x000fe40000010000 */
[----:B------:R-:W-:-:S07]  /*19e50*/  WARPGROUP.ARRIVE ;  /* 0x00000000000079c5 */ /* 0x000fce0000000000 */
[----:B------:R-:W-:Y:S01]  /*19e60*/  HGMMA.64x128x16.F32.BF16 R24, gdesc[UR24], R24, gsb0 ;  /* 0x01e00000181879f0 */ /* 0x000fe20008001818 */
[----:B----4-:R-:W-:Y:S02]  /*19e70*/  R2UR UR16, R14 ;  /* 0x000000000e1072ca */ /* 0x010fe400000e0000 */
[----:B------:R-:W-:Y:S01]  /*19e80*/  R2UR UR17, R15 ;  /* 0x000000000f1172ca */ /* 0x000fe200000e0000 */
[----:B------:R-:W-:Y:S02]  /*19e90*/  WARPGROUP.DEPBAR.LE gsb0, 0x0 ;  /* 0x00008000000079c5 */ /* 0x000fe40000010000 */
[----:B------:R-:W-:-:S06]  /*19ea0*/  WARPGROUP.ARRIVE ;  /* 0x00000000000079c5 */ /* 0x000fcc0000000000 */
[----:B------:R-:W-:Y:S03]  /*19eb0*/  HGMMA.64x128x16.F32.BF16 R24, gdesc[UR20], R24, gsb0 ;  /* 0x01e00000141879f0 */ /* 0x000fe60008001818 */
[----:B------:R-:W-:Y:S02]  /*19ec0*/  WARPGROUP.DEPBAR.LE gsb0, 0x0 ;  /* 0x00008000000079c5 */ /* 0x000fe40000010000 */
[----:B------:R-:W-:-:S07]  /*19ed0*/  WARPGROUP.ARRIVE ;  /* 0x00000000000079c5 */ /* 0x000fce0000000000 */
        /* <DEDUP_REMOVED lines=20> */
.L_x_2681:
[----:B-----5:R-:W-:Y:S01]  /*1a020*/  SHF.L.U32 R7, R11, 0x1f, RZ ;  /* 0x0000001f0b077819 */ /* 0x020fe200000006ff */
[----:B------:R-:W-:-:S04]  /*1a030*/  IMAD R11, R6, 0x8, R2 ;  /* 0x00000008060b7824 */ /* 0x000fc800078e0202 */
[----:B------:R0:W1:Y:S01]  /*1a040*/  SYNCS.PHASECHK.TRANS64.TRYWAIT P2, [R11+URZ+0x34850], R7 ;  /* 0x034850070b0075a7 */ /* 0x000062000804017f */
[----:B------:R-:W-:Y:S05]  /*1a050*/  @!P0 BRA `(.L_x_2682) ;  /* 0x0000000000048947 */ /* 0x000fea0003800000 */
[----:B------:R-:W-:Y:S01]  /*1a060*/  BPT.TRAP 0x1 ;  /* 0x000000040000795c */ /* 0x000fe20000300000 */
.L_x_2682:
[----:B------:R-:W-:Y:S04]  /*1a070*/  BSSY B1, `(.L_x_2683) ;  /* 0x0000004000017945 */ /* 0x000fe80003800000 */
[----:B-1----:R-:W-:Y:S05]  /*1a080*/  @P2 BRA `(.L_x_2684) ;  /* 0x0000000000082947 */ /* 0x002fea0003800000 */
[----:B------:R-:W1:Y:S02]  /*1a090*/  SYNCS.PHASECHK.TRANS64.TRYWAIT P2, [R11+URZ+0x34850], R7 ;  /* 0x034850070b0075a7 */ /* 0x000e64000804017f */
[----:B-1----:R-:W-:Y:S05]  /*1a0a0*/  @!P2 BRA `(.L_x_2685) ;  /* 0x000000f0009ca947 */ /* 0x002fea0003800000 */
.L_x_2684:
[----:B------:R-:W-:Y:S05]  /*1a0b0*/  BSYNC B1 ;  /* 0x0000000000017941 */ /* 0x000fea0003800000 */
.L_x_2683:
        /* <DEDUP_REMOVED lines=42> */
[----:B------:R-:W-:Y:S01]  /*1a360*/  IMAD.MOV.U32 R9, RZ, RZ, 0x40000040 ;  /* 0x40000040ff097424 */ /* 0x000fe200078e00ff */
        /* <DEDUP_REMOVED lines=14> */
[----:B------:R-:W-:Y:S01]  /*1a450*/  ULDC UR4, c[0x0][0x988] ;  /* 0x0002620000047ab9 */ /* 0x000fe20000000800 */
        /* <DEDUP_REMOVED lines=10> */
[----:B------:R-:W-:-:S02]  /*1a500*/  VIADD R40, R6, 0x280 ;  /* 0x0000028006287836 */ /* 0x000fc40000000000 */
[----:B------:R-:W-:Y:S01]  /*1a510*/  FMUL.FTZ R78, R78, UR58 ;  /* 0x0000003a4e4e7c20 */ /* 0x000fe20008410000 */
[----:B------:R-:W-:Y:S02]  /*1a520*/  IMAD.MOV.U32 R41, RZ, RZ, 0x40000040 ;  /* 0x40000040ff297424 */ /* 0x000fe400078e00ff */
[----:B------:R-:W-:Y:S01]  /*1a530*/  FMUL.FTZ R79, R79, UR58 ;  /* 0x0000003a4f4f7c20 */ /* 0x000fe20008410000 */
[----:B------:R-:W-:Y:S01]  /*1a540*/  FMUL.FTZ R82, R82, UR58 ;  /* 0x0000003a52527c20 */ /* 0x000fe20008410000 */
[----:B------:R-:W-:Y:S01]  /*1a550*/  FMUL.FTZ R83, R83, UR58 ;  /* 0x0000003a53537c20 */ /* 0x000fe20008410000 */
[----:B------:R-:W-:Y:S01]  /*1a560*/  @!P1 IMAD R13, R13, 0x8, R2 ;  /* 0x000000080d0d9824 */ /* 0x000fe200078e0202 */
[----:B------:R-:W-:Y:S01]  /*1a570*/  MUFU.TANH R44, R44 ;  /* 0x0000002c002c7308 */ /* 0x000fe20000002400 */
[----:B------:R-:W-:Y:S01]  /*1a580*/  @!P1 VIADD R11, R11, 0x34860 ;  /* 0x000348600b0b9836 */ /* 0x000fe20000000000 */
[----:B------:R-:W-:Y:S01]  /*1a590*/  ISETP.GT.AND P2, PT, R12, R199, PT ;  /* 0x000000c70c00720c */ /* 0x000fe20003f44270 */
[----:B------:R-:W-:-:S02]  /*1a5a0*/  @!P1 VIADD R13, R13, 0x34840 ;  /* 0x000348400d0d9836 */ /* 0x000fc40000000000 */
[----:B------:R-:W-:Y:S01]  /*1a5b0*/  VIADD R12, R12, 0xffffffff ;  /* 0xffffffff0c0c7836 */ /* 0x000fe20000000000 */
[----:B------:R-:W-:Y:S02]  /*1a5c0*/  @!P1 PRMT R11, RZ, 0x654, R11 ;  /* 0x00000654ff0b9816 */ /* 0x000fe4000000000b */
        /* <DEDUP_REMOVED lines=74> */
[----:B------:R-:W-:Y:S01]  /*1aa70*/  R2UR UR6, R8 ;  /* 0x00000000080672ca */ /* 0x000fe200000e0000 */
[----:B------:R-:W-:-:S03]  /*1aa80*/  FMUL.FTZ R85, R87, UR58 ;  /* 0x0000003a57557c20 */ /* 0x000fc60008410000 */
[----:B------:R-:W2:Y:S01]  /*1aa90*/  MUFU.TANH R33, R33 ;  /* 0x0000002100217308 */ /* 0x000ea20000002400 */
[----:B0-----:R-:W-:-:S04]  /*1aaa0*/  FMNMX.FTZ R7, R9, R5, !PT ;  /* 0x0000000509077209 */ /* 0x001fc80007810000 */
[----:B------:R-:W-:-:S03]  /*1aab0*/  FMNMX.FTZ R7, R21, R7, !PT ;  /* 0x0000000715077209 */ /* 0x000fc60007810000 */
[----:B------:R-:W0:Y:S01]  /*1aac0*/  MUFU.TANH R62, R62 ;  /* 0x0000003e003e7308 */ /* 0x000e220000002400 */
[----:B------:R-:W-:-:S04]  /*1aad0*/  FMNMX.FTZ R7, R25, R7, !PT ;  /* 0x0000000719077209 */ /* 0x000fc80007810000 */
[----:B------:R-:W-:-:S03]  /*1aae0*/  FMNMX.FTZ R7, R27, R7, !PT ;  /* 0x000000071b077209 */ /* 0x000fc60007810000 */
[----:B------:R-:W3:Y:S01]  /*1aaf0*/  MUFU.TANH R65, R65 ;  /* 0x0000004100417308 */ /* 0x000ee20000002400 */
[----:B------:R-:W-:-:S04]  /*1ab00*/  FMNMX.FTZ R7, R29, R7, !PT ;  /* 0x000000071d077209 */ /* 0x000fc80007810000 */
[----:B-1----:R-:W-:-:S03]  /*1ab10*/  FMNMX.FTZ R7, R30, R7, !PT ;  /* 0x000000071e077209 */ /* 0x002fc60007810000 */
[----:B------:R-:W1:Y:S01]  /*1ab20*/  MUFU.TANH R69, R69 ;  /* 0x0000004500457308 */ /* 0x000e620000002400 */
[----:B--2---:R-:W-:-:S04]  /*1ab30*/  FMNMX.FTZ R7, R33, R7, !PT ;  /* 0x0000000721077209 */ /* 0x004fc80007810000 */
[----:B------:R-:W-:-:S03]  /*1ab40*/  FMNMX.FTZ R7, R35, R7, !PT ;  /* 0x0000000723077209 */ /* 0x000fc60007810000 */
[----:B------:R-:W2:Y:S01]  /*1ab50*/  MUFU.TANH R73, R73 ;  /* 0x0000004900497308 */ /* 0x000ea20000002400 */
[----:B------:R-:W-:-:S04]  /*1ab60*/  FMNMX.FTZ R7, R37, R7, !PT ;  /* 0x0000000725077209 */ /* 0x000fc80007810000 */
[----:B------:R-:W-:-:S03]  /*1ab70*/  FMNMX.FTZ R7, R38, R7, !PT ;  /* 0x0000000726077209 */ /* 0x000fc60007810000 */
[----:B------:R-:W4:Y:S01]  /*1ab80*/  MUFU.TANH R77, R77 ;  /* 0x0000004d004d7308 */ /* 0x000f220000002400 */
[----:B------:R-:W-:-:S04]  /*1ab90*/  FMNMX.FTZ R7, R43, R7, !PT ;  /* 0x000000072b077209 */ /* 0x000fc80007810000 */
[----:B------:R-:W-:-:S03]  /*1aba0*/  FMNMX.FTZ R7, R44, R7, !PT ;  /* 0x000000072c077209 */ /* 0x000fc60007810000 */
[----:B------:R-:W5:Y:S01]  /*1abb0*/  MUFU.TANH R80, R80 ;  /* 0x0000005000507308 */ /* 0x000f620000002400 */
[----:B------:R-:W-:-:S04]  /*1abc0*/  FMNMX.FTZ R7, R47, R7, !PT ;  /* 0x000000072f077209 */ /* 0x000fc80007810000 */
[----:B------:R-:W-:-:S03]  /*1abd0*/  FMNMX.FTZ R7, R49, R7, !PT ;  /* 0x0000000731077209 */ /* 0x000fc60007810000 */
[----:B------:R-:W5:Y:S01]  /*1abe0*/  MUFU.TANH R24, R24 ;  /* 0x0000001800187308 */ /* 0x000f620000002400 */
        /* <DEDUP_REMOVED lines=10> */
[----:B0-----:R-:W-:-:S03]  /*1ac90*/  FMNMX.FTZ R7, R62, R7, !PT ;  /* 0x000000073e077209 */ /* 0x001fc60007810000 */
[----:B------:R-:W-:Y:S01]  /*1aca0*/  MUFU.TANH R50, R50 ;  /* 0x0000003200327308 */ /* 0x000fe20000002400 */
[----:B------:R-:W-:-:S04]  /*1acb0*/  FMNMX.FTZ R7, R64, R7, !PT ;  /* 0x0000000740077209 */ /* 0x000fc80007810000 */
[----:B---3--:R-:W-:-:S03]  /*1acc0*/  FMNMX.FTZ R7, R65, R7, !PT ;  /* 0x0000000741077209 */ /* 0x008fc60007810000 */
[----:B------:R-:W-:Y:S01]  /*1acd0*/  MUFU.TANH R54, R54 ;  /* 0x0000003600367308 */ /* 0x000fe20000002400 */
[----:B------:R-:W-:-:S04]  /*1ace0*/  FMNMX.FTZ R7, R68, R7, !PT ;  /* 0x0000000744077209 */ /* 0x000fc80007810000 */
[----:B-1----:R-:W-:-:S03]  /*1acf0*/  FMNMX.FTZ R7, R69, R7, !PT ;  /* 0x0000000745077209 */ /* 0x002fc60007810000 */
[----:B------:R-:W-:Y:S01]  /*1ad00*/  MUFU.TANH R58, R58 ;  /* 0x0000003a003a7308 */ /* 0x000fe20000002400 */
[----:B------:R-:W-:-:S04]  /*1ad10*/  FMNMX.FTZ R7, R72, R7, !PT ;  /* 0x0000000748077209 */ /* 0x000fc80007810000 */
[----:B--2---:R-:W-:-:S03]  /*1ad20*/  FMNMX.FTZ R7, R73, R7, !PT ;  /* 0x0000000749077209 */ /* 0x004fc60007810000 */
[----:B------:R-:W-:Y:S01]  /*1ad30*/  MUFU.TANH R85, R85 ;  /* 0x0000005500557308 */ /* 0x000fe20000002400 */
[----:B----4-:R-:W-:-:S04]  /*1ad40*/  FMNMX.FTZ R7, R77, R7, !PT ;  /* 0x000000074d077209 */ /* 0x010fc80007810000 */
[----:B------:R-:W-:Y:S01]  /*1ad50*/  FMNMX.FTZ R7, R81, R7, !PT ;  /* 0x0000000751077209 */ /* 0x000fe20007810000 */
[----:B------:R-:W-:Y:S02]  /*1ad60*/  WARPGROUP.DEPBAR.LE gsb0, 0x0 ;  /* 0x00008000000079c5 */ /* 0x000fe40000010000 */
[----:B------:R-:W-:Y:S01]  /*1ad70*/  WARPGROUP.ARRIVE ;  /* 0x00000000000079c5 */ /* 0x000fe20000000000 */
[----:B------:R-:W-:-:S04]  /*1ad80*/  FMNMX.FTZ R7, R76, R7, !PT ;  /* 0x000000074c077209 */ /* 0x000fc80007810000 */
[----:B-----5:R-:W-:Y:S01]  /*1ad90*/  FMNMX.FTZ R7, R80, R7, !PT ;  /* 0x0000000750077209 */ /* 0x020fe20007810000 */
[----:B------:R-:W-:Y:S01]  /*1ada0*/  HGMMA.64x128x16.F32.BF16 R88, R164, gdesc[UR4].tnspB, R88, gsb0 ;  /* 0x41e00004a4587df0 */ /* 0x000fe20008001858 */
[----:B------:R-:W-:Y:S01]  /*1adb0*/  R2UR UR6, R40 ;  /* 0x00000000280672ca */ /* 0x000fe200000e0000 */
[----:B------:R-:W-:Y:S01]  /*1adc0*/  VIADD R40, R6, 0x300 ;  /* 0x0000030006287836 */ /* 0x000fe20000000000 */
[----:B------:R-:W-:Y:S01]  /*1add0*/  R2UR UR7, R41 ;  /* 0x00000000290772ca */ /* 0x000fe200000e0000 */
[----:B------:R-:W0:Y:S02]  /*1ade0*/  SHFL.BFLY PT, R8, R7, 0x2, 0x1f ;  /* 0x0c401f0007087f89 */ /* 0x000e2400000e0000 */
[----:B0-----:R-:W-:-:S05]  /*1adf0*/  FMNMX.FTZ R7, R7, R8, !PT ;  /* 0x0000000807077209 */ /* 0x001fca0007810000 */
[----:B------:R-:W0:Y:S02]  /*1ae00*/  SHFL.BFLY PT, R8, R7, 0x1, 0x1f ;  /* 0x0c201f0007087f89 */ /* 0x000e2400000e0000 */
[----:B0-----:R-:W-:Y:S01]  /*1ae10*/  FMNMX.FTZ R7, R7, R8, !PT ;  /* 0x0000000807077209 */ /* 0x001fe20007810000 */
[----:B------:R-:W-:-:S04]  /*1ae20*/  IMAD.U32 R8, RZ, RZ, UR4 ;  /* 0x00000004ff087e24 */ /* 0x000fc8000f8e00ff */
[C---:B------:R-:W-:Y:S01]  /*1ae30*/  FMUL.FTZ R86, R7.reuse, R8 ;  /* 0x0000000807567220 */ /* 0x040fe20000410000 */
[----:B------:R-:W-:-:S03]  /*1ae40*/  FADD.FTZ R5, -R7, R5 ;  /* 0x0000000507057221 */ /* 0x000fc60000010100 */
[--C-:B------:R-:W-:Y:S01]  /*1ae50*/  FFMA.FTZ R180, R9, R8, -R86.reuse ;  /* 0x0000000809b47223 */ /* 0x100fe20000010856 */
[----:B------:R-:W-:Y:S01]  /*1ae60*/  FMNMX.FTZ R9, R14, R10, !PT ;  /* 0x0000000a0e097209 */ /* 0x000fe20007810000 */
[-CC-:B------:R-:W-:Y:S01]  /*1ae70*/  FFMA.FTZ R178, R33, R8.reuse, -R86.reuse ;  /* 0x0000000821b27223 */ /* 0x180fe20000010856 */
[-C--:B------:R-:W-:Y:S01]  /*1ae80*/  FMUL.FTZ R5, R5, R8.reuse ;  /* 0x0000000805057220 */ /* 0x080fe20000410000 */
[-CC-:B------:R-:W-:Y:S01]  /*1ae90*/  FFMA.FTZ R182, R25, R8.reuse, -R86.reuse ;  /* 0x0000000819b67223 */ /* 0x180fe20000010856 */
[----:B------:R-:W-:Y:S01]  /*1aea0*/  FMNMX.FTZ R9, R15, R9, !PT ;  /* 0x000000090f097209 */ /* 0x000fe20007810000 */
[----:B------:R-:W-:Y:S01]  /*1aeb0*/  MUFU.EX2 R180, R180 ;  /* 0x000000b400b47308 */ /* 0x000fe20000000800 */
[-CC-:B------:R-:W-:Y:S01]  /*1aec0*/  FFMA.FTZ R27, R27, R8.reuse, -R86.reuse ;  /* 0x000000081b1b7223 */ /* 0x180fe20000010856 */
[-CC-:B------:R-:W-:Y:S01]  /*1aed0*/  FFMA.FTZ R176, R29, R8.reuse, -R86.reuse ;  /* 0x000000081db07223 */ /* 0x180fe20000010856 */
[----:B------:R-:W-:Y:S01]  /*1aee0*/  FMNMX.FTZ R9, R24, R9, !PT ;  /* 0x0000000918097209 */ /* 0x000fe20007810000 */
[-CC-:B------:R-:W-:Y:S01]  /*1aef0*/  FFMA.FTZ R25, R30, R8.reuse, -R86.reuse ;  /* 0x000000081e197223 */ /* 0x180fe20000010856 */
[-CC-:B------:R-:W-:Y:S01]  /*1af00*/  FFMA.FTZ R172, R37, R8.reuse, -R86.reuse ;  /* 0x0000000825ac7223 */ /* 0x180fe20000010856 */
[-CC-:B------:R-:W-:Y:S01]  /*1af10*/  FFMA.FTZ R174, R43, R8.reuse, -R86.reuse ;  /* 0x000000082bae7223 */ /* 0x180fe20000010856 */
[----:B------:R-:W-:Y:S01]  /*1af20*/  FMNMX.FTZ R9, R26, R9, !PT ;  /* 0x000000091a097209 */ /* 0x000fe20007810000 */
[----:B------:R0:W1:Y:S01]  /*1af30*/  MUFU.EX2 R20, R5 ;  /* 0x0000000500147308 */ /* 0x0000620000000800 */
[-CC-:B------:R-:W-:Y:S01]  /*1af40*/  FFMA.FTZ R168, R47, R8.reuse, -R86.reuse ;  /* 0x000000082fa87223 */ /* 0x180fe20000010856 */
[-CC-:B------:R-:W-:Y:S01]  /*1af50*/  FFMA.FTZ R170, R51, R8.reuse, -R86.reuse ;  /* 0x0000000833aa7223 */ /* 0x180fe20000010856 */
[----:B------:R-:W-:Y:S01]  /*1af60*/  FMNMX.FTZ R9, R28, R9, !PT ;  /* 0x000000091c097209 */ /* 0x000fe20007810000 */
[-CC-:B------:R-:W-:Y:S01]  /*1af70*/  FFMA.FTZ R37, R53, R8.reuse, -R86.reuse ;  /* 0x0000000835257223 */ /* 0x180fe20000010856 */
[-CC-:B------:R-:W-:Y:S01]  /*1af80*/  FFMA.FTZ R29, R57, R8.reuse, -R86.reuse ;  /* 0x00000008391d7223 */ /* 0x180fe20000010856 */
[-CC-:B------:R-:W-:Y:S01]  /*1af90*/  FFMA.FTZ R43, R60, R8.reuse, -R86.reuse ;  /* 0x000000083c2b7223 */ /* 0x180fe20000010856 */
[----:B------:R-:W-:Y:S01]  /*1afa0*/  FMNMX.FTZ R9, R31, R9, !PT ;  /* 0x000000091f097209 */ /* 0x000fe20007810000 */
[----:B------:R-:W-:Y:S01]  /*1afb0*/  MUFU.EX2 R182, R182 ;  /* 0x000000b600b67308 */ /* 0x000fe20000000800 */
[-CC-:B0-----:R-:W-:Y:S01]  /*1afc0*/  FFMA.FTZ R5, R21, R8.reuse, -R86.reuse ;  /* 0x0000000815057223 */ /* 0x181fe20000010856 */
[-CC-:B------:R-:W-:Y:S01]  /*1afd0*/  FFMA.FTZ R30, R65, R8.reuse, -R86.reuse ;  /* 0x00000008411e7223 */ /* 0x180fe20000010856 */
[----:B------:R-:W-:Y:S01]  /*1afe0*/  FMNMX.FTZ R9, R32, R9, !PT ;  /* 0x0000000920097209 */ /* 0x000fe20007810000 */
[-CC-:B------:R-:W-:Y:S01]  /*1aff0*/  FFMA.FTZ R21, R68, R8.reuse, -R86.reuse ;  /* 0x0000000844157223 */ /* 0x180fe20000010856 */
[-CC-:B------:R-:W-:Y:S01]  /*1b000*/  FFMA.FTZ R47, R72, R8.reuse, -R86.reuse ;  /* 0x00000008482f7223 */ /* 0x180fe20000010856 */
[-C--:B------:R-:W-:Y:S01]  /*1b010*/  FFMA.FTZ R51, R77, R8.reuse, -R86 ;  /* 0x000000084d337223 */ /* 0x080fe20000010856 */
[----:B------:R-:W-:Y:S01]  /*1b020*/  FMNMX.FTZ R9, R34, R9, !PT ;  /* 0x0000000922097209 */ /* 0x000fe20007810000 */
[----:B------:R-:W0:Y:S01]  /*1b030*/  MUFU.EX2 R5, R5 ;  /* 0x0000000500057308 */ /* 0x000e220000000800 */
[----:B-1----:R-:W-:Y:S01]  /*1b040*/  FFMA.FTZ R3, R20, R3, R180 ;  /* 0x0000000314037223 */ /* 0x002fe200000100b4 */
[-CC-:B------:R-:W-:Y:S01]  /*1b050*/  FFMA.FTZ R53, R81, R8.reuse, -R86.reuse ;  /* 0x0000000851357223 */ /* 0x180fe20000010856 */
[----:B------:R-:W-:Y:S01]  /*1b060*/  FMNMX.FTZ R9, R36, R9, !PT ;  /* 0x0000000924097209 */ /* 0x000fe20007810000 */
[----:B------:R-:W-:-:S03]  /*1b070*/  FFMA.FTZ R80, R80, R8, -R86 ;  /* 0x0000000850507223 */ /* 0x000fc60000010856 */
[----:B------:R-:W-:Y:S01]  /*1b080*/  FMNMX.FTZ R9, R39, R9, !PT ;  /* 0x0000000927097209 */ /* 0x000fe20007810000 */
[----:B------:R-:W-:Y:S03]  /*1b090*/  MUFU.EX2 R176, R176 ;  /* 0x000000b000b07308 */ /* 0x000fe60000000800 */
[----:B------:R-:W-:-:S04]  /*1b0a0*/  FMNMX.FTZ R9, R42, R9, !PT ;  /* 0x000000092a097209 */ /* 0x000fc80007810000 */
[----:B------:R-:W-:Y:S01]  /*1b0b0*/  FMNMX.FTZ R9, R45, R9, !PT ;  /* 0x000000092d097209 */ /* 0x000fe20007810000 */
[----:B------:R-:W-:Y:S01]  /*1b0c0*/  MUFU.EX2 R25, R25 ;  /* 0x0000001900197308 */ /* 0x000fe20000000800 */
[C---:B0-----:R-:W-:Y:S01]  /*1b0d0*/  FADD.FTZ R3, R5.reuse, R3 ;  /* 0x0000000305037221 */ /* 0x041fe20000010000 */
[----:B------:R-:W-:Y:S02]  /*1b0e0*/  F2FP.BF16.F32.PACK_AB R180, R5, R180 ;  /* 0x000000b405b4723e */ /* 0x000fe400000010ff */
[----:B------:R-:W-:Y:S01]  /*1b0f0*/  FMNMX.FTZ R9, R46, R9, !PT ;  /* 0x000000092e097209 */ /* 0x000fe20007810000 */
[----:B------:R-:W-:-:S03]  /*1b100*/  FADD.FTZ R3, R182, R3 ;  /* 0x00000003b6037221 */ /* 0x000fc60000010000 */
        /* <DEDUP_REMOVED lines=8> */
[----:B------:R-:W-:Y:S01]  /*1b190*/  FMNMX.FTZ R9, R58, R9, !PT ;  /* 0x000000093a097209 */ /* 0x000fe20007810000 */
[----:B------:R-:W-:-:S03]  /*1b1a0*/  WARPGROUP.DEPBAR.LE gsb0, 0x0 ;  /* 0x00008000000079c5 */ /* 0x000fc60000010000 */
[----:B------:R-:W-:Y:S01]  /*1b1b0*/  FMNMX.FTZ R9, R63, R9, !PT ;  /* 0x000000093f097209 */ /* 0x000fe20007810000 */
[----:B------:R-:W-:Y:S01]  /*1b1c0*/  WARPGROUP.ARRIVE ;  /* 0x00000000000079c5 */ /* 0x000fe20000000000 */
[----:B------:R-:W-:Y:S01]  /*1b1d0*/  MUFU.EX2 R168, R168 ;  /* 0x000000a800a87308 */ /* 0x000fe20000000800 */
[-CC-:B------:R-:W-:Y:S01]  /*1b1e0*/  FFMA.FTZ R164, R55, R8.reuse, -R86.reuse ;  /* 0x0000000837a47223 */ /* 0x180fe20000010856 */
[----:B------:R-:W-:Y:S01]  /*1b1f0*/  FMNMX.FTZ R9, R66, R9, !PT ;  /* 0x0000000942097209 */ /* 0x000fe20007810000 */
[-CC-:B------:R-:W-:Y:S01]  /*1b200*/  FFMA.FTZ R166, R59, R8.reuse, -R86.reuse ;  /* 0x000000083ba67223 */ /* 0x180fe20000010856 */
[----:B------:R-:W-:Y:S01]  /*1b210*/  FFMA.FTZ R55, R76, R8, -R86 ;  /* 0x000000084c377223 */ /* 0x000fe20000010856 */
[----:B------:R-:W-:Y:S01]  /*1b220*/  HGMMA.64x128x16.F32.BF16 R88, R160, gdesc[UR4].tnspB, R88, gsb0 ;  /* 0x41e00004a0587df0 */ /* 0x000fe20008001858 */
[----:B------:R-:W-:Y:S02]  /*1b230*/  FMNMX.FTZ R9, R67, R9, !PT ;  /* 0x0000000943097209 */ /* 0x000fe40007810000 */
[----:B------:R-:W-:Y:S01]  /*1b240*/  R2UR UR6, R40 ;  /* 0x00000000280672ca */ /* 0x000fe200000e0000 */
        /* <DEDUP_REMOVED lines=27> */
[----:B------:R-:W-:-:S06]  /*1b400*/  IMAD.MOV.U32 R41, RZ, RZ, 0x40000040 ;  /* 0x40000040ff297424 */ /* 0x000fcc00078e00ff */
[----:B------:R-:W-:Y:S01]  /*1b410*/  MUFU.EX2 R55, R55 ;  /* 0x0000003700377308 */ /* 0x000fe20000000800 */
[----:B------:R-:W-:Y:S01]  /*1b420*/  FADD.FTZ R40, -R9, R10 ;  /* 0x0000000a09287221 */ /* 0x000fe20000010100 */
[----:B------:R-:W-:Y:S01]  /*1b430*/  R2UR UR7, R41 ;  /* 0x00000000290772ca */ /* 0x000fe200000e0000 */
[-C--:B------:R-:W-:Y:S02]  /*1b440*/  FMUL.FTZ R41, R9, R8.reuse ;  /* 0x0000000809297220 */ /* 0x080fe40000410000 */
[----:B------:R-:W-:-:S03]  /*1b450*/  FMUL.FTZ R40, R40, R8 ;  /* 0x0000000828287220 */ /* 0x000fc60000410000 */
[----:B------:R-:W-:Y:S01]  /*1b460*/  MUFU.EX2 R10, R80 ;  /* 0x00000050000a7308 */ /* 0x000fe20000000800 */
[-CC-:B------:R-:W-:Y:S01]  /*1b470*/  FFMA.FTZ R181, R14, R8.reuse, -R41.reuse ;  /* 0x000000080eb57223 */ /* 0x180fe20000010829 */
[----:B------:R-:W-:Y:S02]  /*1b480*/  VIADD R14, R6, 0x380 ;  /* 0x00000380060e7836 */ /* 0x000fe40000000000 */
        /* <DEDUP_REMOVED lines=14> */
[----:B0-----:R-:W-:Y:S01]  /*1b570*/  FFMA.FTZ R40, R15, R8, -R41 ;  /* 0x000000080f287223 */ /* 0x001fe20000010829 */
[----:B------:R-:W-:-:S02]  /*1b580*/  IMAD.MOV.U32 R15, RZ, RZ, 0x40000040 ;  /* 0x40000040ff0f7424 */ /* 0x000fc400078e00ff */
[-CC-:B------:R-:W-:Y:S01]  /*1b590*/  FFMA.FTZ R171, R50, R8.reuse, -R41.reuse ;  /* 0x0000000832ab7223 */ /* 0x180fe20000010829 */
        /* <DEDUP_REMOVED lines=13> */
[----:B------:R-:W-:-:S02]  /*1b670*/  WARPGROUP.DEPBAR.LE gsb0, 0x0 ;  /* 0x00008000000079c5 */ /* 0x000fc40000010000 */
[----:B------:R-:W-:Y:S01]  /*1b680*/  WARPGROUP.ARRIVE ;  /* 0x00000000000079c5 */ /* 0x000fe20000000000 */
[----:B-1----:R-:W-:Y:S01]  /*1b690*/  FFMA.FTZ R0, R87, R0, R181 ;  /* 0x0000000057007223 */ /* 0x002fe200000100b5 */
[-CC-:B------:R-:W-:Y:S01]  /*1b6a0*/  FFMA.FTZ R161, R35, R8.reuse, -R86.reuse ;  /* 0x0000000823a17223 */ /* 0x180fe20000010856 */
[-CC-:B------:R-:W-:Y:S01]  /*1b6b0*/  FFMA.FTZ R35, R38, R8.reuse, -R86.reuse ;  /* 0x0000000826237223 */ /* 0x180fe20000010856 */
[-C--:B------:R-:W-:Y:S01]  /*1b6c0*/  FFMA.FTZ R160, R61, R8.reuse, -R86 ;  /* 0x000000083da07223 */ /* 0x080fe20000010856 */
[----:B------:R1:W2:Y:S01]  /*1b6d0*/  MUFU.EX2 R163, R27 ;  /* 0x0000001b00a37308 */ /* 0x0002a20000000800 */
[----:B------:R-:W-:Y:S01]  /*1b6e0*/  HGMMA.64x128x16.F32.BF16 R88, R156, gdesc[UR4].tnspB, R88, gsb0 ;  /* 0x41e000049c587df0 */ /* 0x000fe20008001858 */
[----:B------:R-:W-:Y:S01]  /*1b6f0*/  R2UR UR6, R14 ;  /* 0x000000000e0672ca */ /* 0x000fe200000e0000 */
[----:B0-----:R-:W-:Y:S01]  /*1b700*/  FADD.FTZ R0, R40, R0 ;  /* 0x0000000028007221 */ /* 0x001fe20000010000 */
[----:B------:R-:W-:Y:S01]  /*1b710*/  R2UR UR7, R15 ;  /* 0x000000000f0772ca */ /* 0x000fe200000e0000 */
[-CC-:B------:R-:W-:Y:S01]  /*1b720*/  FFMA.FTZ R38, R62, R8.reuse, -R86.reuse ;  /* 0x000000083e267223 */ /* 0x180fe20000010856 */
[----:B------:R-:W-:Y:S01]  /*1b730*/  @!P1 PRMT R14, RZ, 0x654, R13 ;  /* 0x00000654ff0e9816 */ /* 0x000fe2000000000d */
[-CC-:B------:R-:W-:Y:S01]  /*1b740*/  FFMA.FTZ R162, R64, R8.reuse, -R86.reuse ;  /* 0x0000000840a27223 */ /* 0x180fe20000010856 */
[----:B------:R-:W-:Y:S01]  /*1b750*/  MUFU.EX2 R24, R24 ;  /* 0x0000001800187308 */ /* 0x000fe20000000800 */
[-CC-:B-1----:R-:W-:Y:S01]  /*1b760*/  FFMA.FTZ R27, R44, R8.reuse, -R86.reuse ;  /* 0x000000082c1b7223 */ /* 0x182fe20000010856 */
[-CC-:B------:R-:W-:Y:S01]  /*1b770*/  FFMA.FTZ R44, R49, R8.reuse, -R86.reuse ;  /* 0x00000008312c7223 */ /* 0x180fe20000010856 */
[----:B------:R-:W-:Y:S01]  /*1b780*/  FFMA.FTZ R49, R73, R8, -R86 ;  /* 0x0000000849317223 */ /* 0x000fe20000010856 */
[----:B------:R-:W-:-:S04]  /*1b790*/  F2FP.BF16.F32.PACK_AB R181, R40, R181 ;  /* 0x000000b528b5723e */ /* 0x000fc800000010ff */
[----:B------:R-:W-:Y:S01]  /*1b7a0*/  MUFU.EX2 R177, R177 ;  /* 0x000000b100b17308 */ /* 0x000fe20000000800 */
[C---:B--2---:R-:W-:Y:S01]  /*1b7b0*/  FADD.FTZ R3, R163.reuse, R3 ;  /* 0x00000003a3037221 */ /* 0x044fe20000010000 */
[----:B------:R-:W-:-:S03]  /*1b7c0*/  F2FP.BF16.F32.PACK_AB R182, R163, R182 ;  /* 0x000000b6a3b6723e */ /* 0x000fc600000010ff */
[----:B------:R-:W-:Y:S01]  /*1b7d0*/  FADD.FTZ R15, R176, R3 ;  /* 0x00000003b00f7221 */ /* 0x000fe20000010000 */
[----:B------:R-:W-:Y:S01]  /*1b7e0*/  FFMA.FTZ R3, R66, R8, -R41 ;  /* 0x0000000842037223 */ /* 0x000fe20000010829 */
[C---:B------:R-:W-:Y:S01]  /*1b7f0*/  F2FP.BF16.F32.PACK_AB R176, R25.reuse, R176 ;  /* 0x000000b019b0723e */ /* 0x040fe200000010ff */
[----:B------:R-:W-:Y:S01]  /*1b800*/  MUFU.EX2 R26, R26 ;  /* 0x0000001a001a7308 */ /* 0x000fe20000000800 */
[----:B------:R-:W-:-:S04]  /*1b810*/  FADD.FTZ R15, R25, R15 ;  /* 0x0000000f190f7221 */ /* 0x000fc80000010000 */
[----:B------:R-:W-:Y:S01]  /*1b820*/  FADD.FTZ R39, R178, R15 ;  /* 0x0000000fb2277221 */ /* 0x000fe20000010000 */
[----:B------:R-:W-:Y:S02]  /*1b830*/  FFMA.FTZ R15, R71, R8, -R41 ;  /* 0x00000008470f7223 */ /* 0x000fe40000010829 */
[----:B------:R-:W-:Y:S08]  /*1b840*/  MUFU.EX2 R179, R179 ;  /* 0x000000b300b37308 */ /* 0x000ff00000000800 */
[----:B------:R-:W0:Y:S08]  /*1b850*/  MUFU.EX2 R161, R161 ;  /* 0x000000a100a17308 */ /* 0x000e300000000800 */
[----:B------:R-:W-:Y:S08]  /*1b860*/  MUFU.EX2 R28, R28 ;  /* 0x0000001c001c7308 */ /* 0x000ff00000000800 */
[----:B------:R-:W-:Y:S01]  /*1b870*/  MUFU.EX2 R173, R173 ;  /* 0x000000ad00ad7308 */ /* 0x000fe20000000800 */
[C---:B0-----:R-:W-:Y:S01]  /*1b880*/  FADD.FTZ R39, R161.reuse, R39 ;  /* 0x00000027a1277221 */ /* 0x041fe20000010000 */
[----:B------:R-:W-:-:S03]  /*1b890*/  F2FP.BF16.F32.PACK_AB R178, R161, R178 ;  /* 0x000000b2a1b2723e */ /* 0x000fc600000010ff */
[----:B------:R-:W-:-:S03]  /*1b8a0*/  FADD.FTZ R39, R172, R39 ;  /* 0x00000027ac277221 */ /* 0x000fc60000010000 */
        /* <DEDUP_REMOVED lines=17> */
[----:B------:R-:W-:Y:S01]  /*1b9c0*/  FADD.FTZ R39, R170, R39 ;  /* 0x00000027aa277221 */ /* 0x000fe20000010000 */
[C---:B------:R-:W-:Y:S02]  /*1b9d0*/  F2FP.BF16.F32.PACK_AB R170, R37.reuse, R170 ;  /* 0x000000aa25aa723e */ /* 0x040fe400000010ff */
[----:B------:R-:W-:Y:S01]  /*1b9e0*/  MUFU.EX2 R6, R6 ;  /* 0x0000000600067308 */ /* 0x000fe20000000800 */
[----:B------:R-:W-:-:S04]  /*1b9f0*/  FADD.FTZ R39, R37, R39 ;  /* 0x0000002725277221 */ /* 0x000fc80000010000 */
[----:B------:R-:W-:Y:S01]  /*1ba00*/  FADD.FTZ R39, R164, R39 ;  /* 0x00000027a4277221 */ /* 0x000fe20000010000 */
[C---:B------:R-:W-:Y:S01]  /*1ba10*/  F2FP.BF16.F32.PACK_AB R164, R29.reuse, R164 ;  /* 0x000000a41da4723e */ /* 0x040fe200000010ff */
[----:B------:R-:W-:Y:S02]  /*1ba20*/  WARPGROUP.DEPBAR.LE gsb0, 0x0 ;  /* 0x00008000000079c5 */ /* 0x000fe40000010000 */
[----:B------:R-:W-:Y:S01]  /*1ba30*/  WARPGROUP.ARRIVE ;  /* 0x00000000000079c5 */ /* 0x000fe20000000000 */
[----:B------:R-:W-:Y:S01]  /*1ba40*/  MUFU.EX2 R165, R165 ;  /* 0x000000a500a57308 */ /* 0x000fe20000000800 */
[----:B------:R-:W-:Y:S01]  /*1ba50*/  FADD.FTZ R39, R29, R39 ;  /* 0x000000271d277221 */ /* 0x000fe20000010000 */
[----:B------:R-:W-:Y:S01]  /*1ba60*/  FFMA.FTZ R157, R74, R8, -R41 ;  /* 0x000000084a9d7223 */ /* 0x000fe20000010829 */
[----:B------:R-:W-:Y:S02]  /*1ba70*/  F2FP.BF16.F32.PACK_AB R156, R33, R21 ;  /* 0x00000015219c723e */ /* 0x000fe400000010ff */
[----:B------:R-:W-:Y:S01]  /*1ba80*/  HGMMA.64x128x16.F32.BF16 R88, R152, gdesc[UR4].tnspB, R88, gsb0 ;  /* 0x41e0000498587df0 */ /* 0x000fe20008001858 */
[----:B------:R-:W-:Y:S01]  /*1ba90*/  FADD.FTZ R39, R166, R39 ;  /* 0x00000027a6277221 */ /* 0x000fe20000010000 */
[C---:B------:R-:W-:Y:S01]  /*1baa0*/  F2FP.BF16.F32.PACK_AB R166, R43.reuse, R166 ;  /* 0x000000a62ba6723e */ /* 0x040fe200000010ff */
[----:B------:R-:W-:Y:S02]  /*1bab0*/  MUFU.EX2 R13, R56 ;  /* 0x00000038000d7308 */ /* 0x000fe40000000800 */
[----:B------:R-:W-:-:S06]  /*1bac0*/  FADD.FTZ R39, R43, R39 ;  /* 0x000000272b277221 */ /* 0x000fcc0000010000 */
[----:B------:R-:W-:Y:S08]  /*1bad0*/  MUFU.EX2 R167, R167 ;  /* 0x000000a700a77308 */ /* 0x000ff00000000800 */
[----:B------:R-:W0:Y:S08]  /*1bae0*/  MUFU.EX2 R160, R160 ;  /* 0x000000a000a07308 */ /* 0x000e300000000800 */
[----:B------:R-:W-:Y:S08]  /*1baf0*/  MUFU.EX2 R3, R3 ;  /* 0x0000000300037308 */ /* 0x000ff00000000800 */
[----:B------:R-:W1:Y:S01]  /*1bb00*/  MUFU.EX2 R38, R38 ;  /* 0x0000002600267308 */ /* 0x000e620000000800 */
[----:B0-----:R-:W-:-:S07]  /*1bb10*/  FADD.FTZ R39, R160, R39 ;  /* 0x00000027a0277221 */ /* 0x001fce0000010000 */
[----:B------:R-:W0:Y:S08]  /*1bb20*/  MUFU.EX2 R162, R162 ;  /* 0x000000a200a27308 */ /* 0x000e300000000800 */
[----:B------:R-:W-:Y:S01]  /*1bb30*/  MUFU.EX2 R15, R15 ;  /* 0x0000000f000f7308 */ /* 0x000fe20000000800 */
[C---:B-1----:R-:W-:Y:S01]  /*1bb40*/  FADD.FTZ R39, R38.reuse, R39 ;  /* 0x0000002726277221 */ /* 0x042fe20000010000 */
[----:B------:R-:W-:-:S06]  /*1bb50*/  F2FP.BF16.F32.PACK_AB R160, R38, R160 ;  /* 0x000000a026a0723e */ /* 0x000fcc00000010ff */
[----:B------:R-:W-:Y:S01]  /*1bb60*/  MUFU.EX2 R157, R157 ;  /* 0x0000009d009d7308 */ /* 0x000fe20000000800 */
[----:B0-----:R-:W-:Y:S01]  /*1bb70*/  FADD.FTZ R39, R162, R39 ;  /* 0x00000027a2277221 */ /* 0x001fe20000010000 */
[----:B------:R-:W-:-:S06]  /*1bb80*/  F2FP.BF16.F32.PACK_AB R162, R30, R162 ;  /* 0x000000a21ea2723e */ /* 0x000fcc00000010ff */
[----:B------:R-:W-:Y:S08]  /*1bb90*/  MUFU.EX2 R75, R75 ;  /* 0x0000004b004b7308 */ /* 0x000ff00000000800 */
[----:B------:R-:W-:Y:S08]  /*1bba0*/  MUFU.EX2 R78, R78 ;  /* 0x0000004e004e7308 */ /* 0x000ff00000000800 */
[----:B------:R-:W0:Y:S08]  /*1bbb0*/  MUFU.EX2 R49, R49 ;  /* 0x0000003100317308 */ /* 0x000e300000000800 */
[----:B------:R-:W1:Y:S08]  /*1bbc0*/  MUFU.EX2 R79, R79 ;  /* 0x0000004f004f7308 */ /* 0x000e700000000800 */
[----:B------:R-:W-:Y:S01]  /*1bbd0*/  MUFU.EX2 R82, R82 ;  /* 0x0000005200527308 */ /* 0x000fe20000000800 */
[----:B0-----:R-:W-:-:S07]  /*1bbe0*/  F2FP.BF16.F32.PACK_AB R158, R49, R47 ;  /* 0x0000002f319e723e */ /* 0x001fce00000010ff */
[----:B------:R-:W0:Y:S01]  /*1bbf0*/  MUFU.EX2 R83, R83 ;  /* 0x0000005300537308 */ /* 0x000e220000000800 */
[----:B-1----:R-:W-:-:S07]  /*1bc00*/  F2FP.BF16.F32.PACK_AB R159, R79, R78 ;  /* 0x0000004e4f9f723e */ /* 0x002fce00000010ff */
[----:B------:R-:W-:Y:S01]  /*1bc10*/  MUFU.EX2 R84, R84 ;  /* 0x0000005400547308 */ /* 0x000fe20000000800 */
[----:B------:R-:W-:Y:S02]  /*1bc20*/  WARPGROUP.DEPBAR.LE gsb0, 0x0 ;  /* 0x00008000000079c5 */ /* 0x000fe40000010000 */
[----:B------:R1:W-:Y:S01]  /*1bc30*/  @!P1 SYNCS.ARRIVE.TRANS64.RED.A1T0 RZ, [R14+URZ], RZ ;  /* 0x000000ff0eff99a7 */ /* 0x0003e2000810043f */
[----:B------:R-:W-:Y:S02]  /*1bc40*/  F2FP.BF16.F32.PACK_AB R154, R10, R55 ;  /* 0x000000370a9a723e */ /* 0x000fe400000010ff */
[----:B------:R-:W-:Y:S02]  /*1bc50*/  F2FP.BF16.F32.PACK_AB R152, R53, R51 ;  /* 0x000000333598723e */ /* 0x000fe400000010ff */
[----:B0-----:R-:W-:Y:S01]  /*1bc60*/  F2FP.BF16.F32.PACK_AB R153, R83, R82 ;  /* 0x000000525399723e */ /* 0x001fe200000010ff */
[----:B-1----:R-:W-:Y:S01]  /*1bc70*/  FADD.FTZ R14, R183, R0 ;  /* 0x00000000b70e7221 */ /* 0x002fe20000010000 */
[----:B------:R0:W-:Y:S01]  /*1bc80*/  @!P1 SYNCS.ARRIVE.TRANS64.RED.A1T0 RZ, [R11+URZ], RZ ;  /* 0x000000ff0bff99a7 */ /* 0x0001e2000810043f */
[----:B------:R-:W-:Y:S01]  /*1bc90*/  MUFU.EX2 R0, R63 ;  /* 0x0000003f00007308 */ /* 0x000fe20000000800 */
[C---:B------:R-:W-:Y:S01]  /*1bca0*/  F2FP.BF16.F32.PACK_AB R183, R24.reuse, R183 ;  /* 0x000000b718b7723e */ /* 0x040fe200000010ff */
[----:B------:R-:W-:-:S04]  /*1bcb0*/  FADD.FTZ R14, R24, R14 ;  /* 0x0000000e180e7221 */ /* 0x000fc80000010000 */
[----:B------:R-:W-:Y:S01]  /*1bcc0*/  FADD.FTZ R36, R177, R14 ;  /* 0x0000000eb1247221 */ /* 0x000fe20000010000 */
[-CC-:B0-----:R-:W-:Y:S01]  /*1bcd0*/  FFMA.FTZ R11, R67, R8.reuse, -R41.reuse ;  /* 0x00000008430b7223 */ /* 0x181fe20000010829 */
[-CC-:B------:R-:W-:Y:S01]  /*1bce0*/  FFMA.FTZ R14, R70, R8.reuse, -R41.reuse ;  /* 0x00000008460e7223 */ /* 0x180fe20000010829 */
[----:B------:R-:W-:Y:S01]  /*1bcf0*/  FFMA.FTZ R41, R85, R8, -R41 ;  /* 0x0000000855297223 */ /* 0x000fe20000010829 */
[C---:B------:R-:W-:Y:S01]  /*1bd00*/  FADD.FTZ R36, R26.reuse, R36 ;  /* 0x000000241a247221 */ /* 0x040fe20000010000 */
[----:B------:R-:W-:Y:S02]  /*1bd10*/  F2FP.BF16.F32.PACK_AB R177, R26, R177 ;  /* 0x000000b11ab1723e */ /* 0x000fe400000010ff */
[----:B------:R-:W0:Y:S01]  /*1bd20*/  MUFU.EX2 R11, R11 ;  /* 0x0000000b000b7308 */ /* 0x000e220000000800 */
        /* <DEDUP_REMOVED lines=9> */
[----:B0-----:R-:W-:Y:S02]  /*1bdc0*/  F2FP.BF16.F32.PACK_AB R161, R11, R3 ;  /* 0x000000030ba1723e */ /* 0x001fe400000010ff */
[C---:B------:R-:W-:Y:S01]  /*1bdd0*/  F2FP.BF16.F32.PACK_AB R175, R32.reuse, R175 ;  /* 0x000000af20af723e */ /* 0x040fe200000010ff */
[----:B------:R-:W-:-:S04]  /*1bde0*/  FADD.FTZ R36, R32, R36 ;  /* 0x0000002420247221 */ /* 0x000fc80000010000 */
[----:B------:R-:W-:Y:S01]  /*1bdf0*/  FADD.FTZ R36, R169, R36 ;  /* 0x00000024a9247221 */ /* 0x000fe20000010000 */
[C---:B------:R-:W-:Y:S02]  /*1be00*/  F2FP.BF16.F32.PACK_AB R169, R34.reuse, R169 ;  /* 0x000000a922a9723e */ /* 0x040fe400000010ff */
[----:B-1----:R-:W-:Y:S01]  /*1be10*/  F2FP.BF16.F32.PACK_AB R163, R15, R14 ;  /* 0x0000000e0fa3723e */ /* 0x002fe200000010ff */
[----:B------:R-:W-:-:S04]  /*1be20*/  FADD.FTZ R36, R34, R36 ;  /* 0x0000002422247221 */ /* 0x000fc80000010000 */
[----:B------:R-:W-:Y:S01]  /*1be30*/  FADD.FTZ R36, R171, R36 ;  /* 0x00000024ab247221 */ /* 0x000fe20000010000 */
[C---:B------:R-:W-:Y:S02]  /*1be40*/  F2FP.BF16.F32.PACK_AB R171, R6.reuse, R171 ;  /* 0x000000ab06ab723e */ /* 0x040fe400000010ff */
[----:B--2---:R-:W-:Y:S01]  /*1be50*/  F2FP.BF16.F32.PACK_AB R155, R41, R84 ;  /* 0x00000054299b723e */ /* 0x004fe200000010ff */
        /* <DEDUP_REMOVED lines=9> */
[----:B------:R-:W-:Y:S01]  /*1bef0*/  FADD.FTZ R24, R30, R39 ;  /* 0x000000271e187221 */ /* 0x000fe20000010000 */
[----:B------:R-:W-:Y:S02]  /*1bf00*/  IMAD.MOV.U32 R11, RZ, RZ, R187 ;  /* 0x000000ffff0b7224 */ /* 0x000fe400078e00bb */
[----:B------:R-:W-:Y:S01]  /*1bf10*/  FADD.FTZ R6, R14, R5 ;  /* 0x000000050e067221 */ /* 0x000fe20000010000 */
[----:B------:R-:W-:-:S03]  /*1bf20*/  FADD.FTZ R24, R21, R24 ;  /* 0x0000001815187221 */ /* 0x000fc60000010000 */
[----:B------:R-:W-:Y:S01]  /*1bf30*/  FADD.FTZ R6, R15, R6 ;  /* 0x000000060f067221 */ /* 0x000fe20000010000 */
[----:B------:R-:W-:-:S03]  /*1bf40*/  FADD.FTZ R24, R33, R24 ;  /* 0x0000001821187221 */ /* 0x000fc60000010000 */
[----:B------:R-:W-:Y:S01]  /*1bf50*/  FADD.FTZ R6, R157, R6 ;  /* 0x000000069d067221 */ /* 0x000fe20000010000 */
[----:B------:R-:W-:Y:S01]  /*1bf60*/  FADD.FTZ R24, R47, R24 ;  /* 0x000000182f187221 */ /* 0x000fe20000010000 */
[C---:B------:R-:W-:Y:S02]  /*1bf70*/  F2FP.BF16.F32.PACK_AB R157, R75.reuse, R157 ;  /* 0x0000009d4b9d723e */ /* 0x040fe400000010ff */
        /* <DEDUP_REMOVED lines=8> */
[----:B------:R-:W-:-:S03]  /*1c000*/  FADD.FTZ R5, R55, R24 ;  /* 0x0000001837057221 */ /* 0x000fc60000010000 */
[----:B------:R-:W-:-:S04]  /*1c010*/  FADD.FTZ R3, R83, R0 ;  /* 0x0000000053037221 */ /* 0x000fc80000010000 */
[----:B------:R-:W-:Y:S01]  /*1c020*/  FADD.FTZ R0, R84, R3 ;  /* 0x0000000354007221 */ /* 0x000fe20000010000 */
[----:B------:R-:W-:Y:S01]  /*1c030*/  FADD.FTZ R3, R10, R5 ;  /* 0x000000050a037221 */ /* 0x000fe20000010000 */
[----:B------:R-:W-:Y:S02]  /*1c040*/  IMAD.MOV.U32 R10, RZ, RZ, R9 ;  /* 0x000000ffff0a7224 */ /* 0x000fe400078e0009 */
[----:B------:R-:W-:Y:S01]  /*1c050*/  FADD.FTZ R0, R41, R0 ;  /* 0x0000000029007221 */ /* 0x000fe20000010000 */
[----:B------:R-:W-:Y:S01]  /*1c060*/  IMAD.MOV.U32 R5, RZ, RZ, R7 ;  /* 0x000000ffff057224 */ /* 0x000fe200078e0007 */
[----:B------:R-:W-:Y:S06]  /*1c070*/  @P2 BRA `(.L_x_2686) ;  /* 0xffffffd000f02947 */ /* 0x000fec000383ffff */
.L_x_2675:
[----:B------:R-:W-:Y:S05]  /*1c080*/  BSYNC B0 ;  /* 0x0000000000007941 */ /* 0x000fea0003800000 */
.L_x_2674:
        /* <DEDUP_REMOVED lines=65> */
[----:B------:R-:W-:Y:S06]  /*1c4a0*/  @!P0 BRA `(.L_x_2687) ;  /* 0x0000000000048947 */ /* 0x000fec0003800000 */
[----:B------:R-:W-:Y:S01]  /*1c4b0*/  BPT.TRAP 0x1 ;  /* 0x000000040000795c */ /* 0x000fe20000300000 */
.L_x_2687:
[----:B------:R-:W-:Y:S01]  /*1c4c0*/  IMAD R6, R184, 0x8, R2 ;  /* 0x00000008b8067824 */ /* 0x000fe200078e0202 */
[----:B------:R-:W-:-:S04]  /*1c4d0*/  SHF.L.U32 R5, R187, 0x1f, RZ ;  /* 0x0000001fbb057819 */ /* 0x000fc800000006ff */
[----:B------:R0:W1:Y:S01]  /*1c4e0*/  SYNCS.PHASECHK.TRANS64.TRYWAIT P2, [R6+URZ+0x34850], R5 ;  /* 0x03485005060075a7 */ /* 0x000062000804017f */
[----:B------:R-:W-:Y:S05]  /*1c4f0*/  @!P0 BRA `(.L_x_2688) ;  /* 0x0000000000048947 */ /* 0x000fea0003800000 */
[----:B------:R-:W-:Y:S01]  /*1c500*/  BPT.TRAP 0x1 ;  /* 0x000000040000795c */ /* 0x000fe20000300000 */
.L_x_2688:
        /* <DEDUP_REMOVED lines=9> */
.L_x_2690:
[----:B------:R-:W-:Y:S05]  /*1c5a0*/  BSYNC B0 ;  /* 0x0000000000007941 */ /* 0x000fea0003800000 */
.L_x_2689:
        /* <DEDUP_REMOVED lines=154> */
.L_x_2598:
        /* <DEDUP_REMOVED lines=10> */
[----:B------:R-:W-:Y:S01]  /*1cff0*/  F2FP.BF16.F32.PACK_AB R36, R73, R72 ;  /* 0x000000484924723e */ /* 0x000fe200000010ff */
        /* <DEDUP_REMOVED lines=15> */
[----:B-1----:R-:W-:Y:S01]  /*1d0f0*/  LOP3.LUT R4, R35, 0x380, RZ, 0xc0, !PT ;  /* 0x0000038023047812 */ /* 0x002fe200078ec0ff */
[--C-:B------:R-:W-:Y:S01]  /*1d100*/  IMAD.X R27, RZ, RZ, R13.reuse, P3 ;  /* 0x000000ffff1b7224 */ /* 0x100fe200018e060d */
[C---:B------:R-:W-:Y:S01]  /*1d110*/  IADD3 R105, P2, R12.reuse, 0x4020, RZ ;  /* 0x000040200c697810 */ /* 0x040fe20007f5e0ff */
[----:B------:R-:W-:Y:S01]  /*1d120*/  IMAD.X R11, RZ, RZ, R13, P5 ;  /* 0x000000ffff0b7224 */ /* 0x000fe200028e060d */
[----:B------:R-:W-:-:S02]  /*1d130*/  IADD3 R107, P1, R12, 0x4040, RZ ;  /* 0x000040400c6b7810 */ /* 0x000fc40007f3e0ff */
[----:B------:R-:W-:Y:S01]  /*1d140*/  IADD3 R109, P0, R12, 0x4060, RZ ;  /* 0x000040600c6d7810 */ /* 0x000fe20007f1e0ff */
[--C-:B------:R-:W-:Y:S01]  /*1d150*/  IMAD.X R29, RZ, RZ, R13.reuse, P2 ;  /* 0x000000ffff1d7224 */ /* 0x100fe200010e060d */
[----:B------:R-:W-:Y:S01]  /*1d160*/  LOP3.LUT R12, R15, R12, RZ, 0x3c, !PT ;  /* 0x0000000c0f0c7212 */ /* 0x000fe200078e3cff */
[--C-:B------:R-:W-:Y:S01]  /*1d170*/  IMAD.X R31, RZ, RZ, R13.reuse, P1 ;  /* 0x000000ffff1f7224 */ /* 0x100fe200008e060d */
[----:B------:R-:W-:Y:S01]  /*1d180*/  LOP3.LUT R14, R39, 0x380, RZ, 0xc0, !PT ;  /* 0x00000380270e7812 */ /* 0x000fe200078ec0ff */
[----:B------:R-:W-:Y:S01]  /*1d190*/  IMAD.X R33, RZ, RZ, R13, P0 ;  /* 0x000000ffff217224 */ /* 0x000fe200000e060d */
[----:B------:R-:W-:Y:S02]  /*1d1a0*/  LOP3.LUT R15, R26, 0x380, RZ, 0xc0, !PT ;  /* 0x000003801a0f7812 */ /* 0x000fe400078ec0ff */
[----:B------:R-:W-:Y:S02]  /*1d1b0*/  LOP3.LUT R10, R37, 0x380, RZ, 0xc0, !PT ;  /* 0x00000380250a7812 */ /* 0x000fe400078ec0ff */
[----:B------:R-:W-:-:S02]  /*1d1c0*/  SHF.R.U64 R4, R4, 0x3, RZ ;  /* 0x0000000304047819 */ /* 0x000fc400000012ff */
[----:B------:R-:W-:Y:S02]  /*1d1d0*/  SHF.R.U64 R14, R14, 0x3, RZ ;  /* 0x000000030e0e7819 */ /* 0x000fe400000012ff */
[----:B------:R-:W-:Y:S02]  /*1d1e0*/  SHF.R.U64 R15, R15, 0x3, RZ ;  /* 0x000000030f0f7819 */ /* 0x000fe400000012ff */
[----:B------:R-:W-:Y:S02]  /*1d1f0*/  SHF.R.U64 R10, R10, 0x3, RZ ;  /* 0x000000030a0a7819 */ /* 0x000fe400000012ff */
[----:B------:R-:W-:Y:S02]  /*1d200*/  LOP3.LUT R8, R4, R35, RZ, 0x3c, !PT ;  /* 0x0000002304087212 */ /* 0x000fe400078e3cff */
[----:B------:R-:W-:Y:S02]  /*1d210*/  LOP3.LUT R4, R105, 0x380, RZ, 0xc0, !PT ;  /* 0x0000038069047812 */ /* 0x000fe400078ec0ff */
[----:B------:R-:W-:-:S02]  /*1d220*/  LOP3.LUT R30, R107, 0x380, RZ, 0xc0, !PT ;  /* 0x000003806b1e7812 */ /* 0x000fc400078ec0ff */
[----:B------:R-:W-:Y:S02]  /*1d230*/  LOP3.LUT R24, R14, R39, RZ, 0x3c, !PT ;  /* 0x000000270e187212 */ /* 0x000fe400078e3cff */
[----:B------:R-:W-:Y:S02]  /*1d240*/  LOP3.LUT R26, R15, R26, RZ, 0x3c, !PT ;  /* 0x0000001a0f1a7212 */ /* 0x000fe400078e3cff */
[----:B------:R-:W-:Y:S02]  /*1d250*/  MOV R34, R12 ;  /* 0x0000000c00227202 */ /* 0x000fe40000000f00 */
[----:B------:R-:W-:Y:S02]  /*1d260*/  LOP3.LUT R32, R109, 0x380, RZ, 0xc0, !PT ;  /* 0x000003806d207812 */ /* 0x000fe400078ec0ff */
[----:B------:R-:W-:Y:S02]  /*1d270*/  LOP3.LUT R10, R10, R37, RZ, 0x3c, !PT ;  /* 0x000000250a0a7212 */ /* 0x000fe400078e3cff */
[----:B------:R-:W-:-:S02]  /*1d280*/  F2FP.BF16.F32.PACK_AB R12, R21, R20 ;  /* 0x00000014150c723e */ /* 0x000fc400000010ff */
[----:B------:R-:W-:Y:S02]  /*1d290*/  F2FP.BF16.F32.PACK_AB R13, R97, R96 ;  /* 0x00000060610d723e */ /* 0x000fe400000010ff */
[----:B------:R-:W-:Y:S02]  /*1d2a0*/  F2FP.BF16.F32.PACK_AB R14, R91, R90 ;  /* 0x0000005a5b0e723e */ /* 0x000fe400000010ff */
[----:B------:R-:W-:Y:S02]  /*1d2b0*/  F2FP.BF16.F32.PACK_AB R15, R99, R98 ;  /* 0x00000062630f723e */ /* 0x000fe400000010ff */
[----:B------:R-:W-:Y:S02]  /*1d2c0*/  SHF.R.U64 R4, R4, 0x3, RZ ;  /* 0x0000000304047819 */ /* 0x000fe400000012ff */
[----:B------:R-:W-:Y:S01]  /*1d2d0*/  SHF.R.U64 R30, R30, 0x3, RZ ;  /* 0x000000031e1e7819 */ /* 0x000fe200000012ff */
[----:B------:R1:W-:Y:S01]  /*1d2e0*/  STSM.16.M88.4 [R34], R12 ;  /* 0x0000000c22007844 */ /* 0x0003e20000000200 */
[----:B------:R-:W-:-:S02]  /*1d2f0*/  SHF.R.U64 R32, R32, 0x3, RZ ;  /* 0x0000000320207819 */ /* 0x000fc400000012ff */
[----:B------:R-:W-:Y:S02]  /*1d300*/  MOV R37, R8 ;  /* 0x0000000800257202 */ /* 0x000fe40000000f00 */
[----:B------:R-:W-:Y:S02]  /*1d310*/  MOV R38, R10 ;  /* 0x0000000a00267202 */ /* 0x000fe40000000f00 */
[----:B------:R-:W-:Y:S02]  /*1d320*/  LOP3.LUT R28, R4, R105, RZ, 0x3c, !PT ;  /* 0x00000069041c7212 */ /* 0x000fe400078e3cff */
[----:B------:R-:W-:Y:S02]  /*1d330*/  F2FP.BF16.F32.PACK_AB R8, R93, R92 ;  /* 0x0000005c5d08723e */ /* 0x000fe400000010ff */
[----:B------:R-:W-:Y:S02]  /*1d340*/  F2FP.BF16.F32.PACK_AB R9, R101, R100 ;  /* 0x000000646509723e */ /* 0x000fe400000010ff */
[----:B------:R-:W-:-:S02]  /*1d350*/  F2FP.BF16.F32.PACK_AB R10, R95, R94 ;  /* 0x0000005e5f0a723e */ /* 0x000fc400000010ff */
[----:B------:R-:W-:Y:S02]  /*1d360*/  F2FP.BF16.F32.PACK_AB R11, R103, R102 ;  /* 0x00000066670b723e */ /* 0x000fe400000010ff */
[----:B------:R-:W-:Y:S02]  /*1d370*/  LOP3.LUT R30, R30, R107, RZ, 0x3c, !PT ;  /* 0x0000006b1e1e7212 */ /* 0x000fe400078e3cff */
[----:B------:R-:W-:Y:S01]  /*1d380*/  MOV R39, R24 ;  /* 0x0000001800277202 */ /* 0x000fe20000000f00 */
[----:B------:R-:W-:Y:S01]  /*1d390*/  STSM.16.M88.4 [R37], R8 ;  /* 0x0000000825007844 */ /* 0x000fe20000000200 */
[----:B------:R-:W-:Y:S02]  /*1d3a0*/  MOV R4, R26 ;  /* 0x0000001a00047202 */ /* 0x000fe40000000f00 */
[----:B-1----:R-:W-:Y:S02]  /*1d3b0*/  F2FP.BF16.F32.PACK_AB R12, R41, R40 ;  /* 0x00000028290c723e */ /* 0x002fe400000010ff */
[----:B------:R-:W-:-:S02]  /*1d3c0*/  F2FP.BF16.F32.PACK_AB R13, R43, R42 ;  /* 0x0000002a2b0d723e */ /* 0x000fc400000010ff */
[----:B------:R-:W-:Y:S02]  /*1d3d0*/  F2FP.BF16.F32.PACK_AB R14, R45, R44 ;  /* 0x0000002c2d0e723e */ /* 0x000fe400000010ff */
[----:B------:R-:W-:Y:S02]  /*1d3e0*/  F2FP.BF16.F32.PACK_AB R15, R47, R46 ;  /* 0x0000002e2f0f723e */ /* 0x000fe400000010ff */
[----:B------:R-:W-:Y:S02]  /*1d3f0*/  LOP3.LUT R32, R32, R109, RZ, 0x3c, !PT ;  /* 0x0000006d20207212 */ /* 0x000fe400078e3cff */
[----:B------:R-:W-:Y:S01]  /*1d400*/  F2FP.BF16.F32.PACK_AB R24, R49, R48 ;  /* 0x000000303118723e */ /* 0x000fe200000010ff */
[----:B------:R-:W-:Y:S01]  /*1d410*/  STSM.16.M88.4 [R38], R12 ;  /* 0x0000000c26007844 */ /* 0x000fe20000000200 */
[----:B------:R-:W-:Y:S02]  /*1d420*/  F2FP.BF16.F32.PACK_AB R25, R51, R50 ;  /* 0x000000323319723e */ /* 0x000fe400000010ff */
[----:B------:R-:W-:-:S02]  /*1d430*/  F2FP.BF16.F32.PACK_AB R26, R53, R52 ;  /* 0x00000034351a723e */ /* 0x000fc400000010ff */
[----:B------:R-:W-:Y:S02]  /*1d440*/  F2FP.BF16.F32.PACK_AB R27, R55, R54 ;  /* 0x00000036371b723e */ /* 0x000fe400000010ff */
[----:B------:R-:W-:Y:S02]  /*1d450*/  MOV R105, R28 ;  /* 0x0000001c00697202 */ /* 0x000fe40000000f00 */
[----:B------:R-:W-:Y:S01]  /*1d460*/  MOV R106, R30 ;  /* 0x0000001e006a7202 */ /* 0x000fe20000000f00 */
[----:B------:R1:W-:Y:S01]  /*1d470*/  STSM.16.M88.4 [R39], R24 ;  /* 0x0000001827007844 */ /* 0x0003e20000000200 */
[----:B------:R-:W-:Y:S02]  /*1d480*/  F2FP.BF16.F32.PACK_AB R28, R57, R56 ;  /* 0x00000038391c723e */ /* 0x000fe400000010ff */
[----:B------:R-:W-:Y:S02]  /*1d490*/  F2FP.BF16.F32.PACK_AB R29, R59, R58 ;  /* 0x0000003a3b1d723e */ /* 0x000fe400000010ff */
[----:B------:R-:W-:-:S02]  /*1d4a0*/  F2FP.BF16.F32.PACK_AB R30, R61, R60 ;  /* 0x0000003c3d1e723e */ /* 0x000fc400000010ff */
[----:B------:R-:W-:Y:S02]  /*1d4b0*/  F2FP.BF16.F32.PACK_AB R31, R63, R62 ;  /* 0x0000003e3f1f723e */ /* 0x000fe400000010ff */
[----:B------:R-:W-:Y:S02]  /*1d4c0*/  MOV R104, R32 ;  /* 0x0000002000687202 */ /* 0x000fe40000000f00 */
[----:B------:R-:W-:Y:S01]  /*1d4d0*/  F2FP.BF16.F32.PACK_AB R32, R65, R64 ;  /* 0x000000404120723e */ /* 0x000fe200000010ff */
[----:B------:R2:W-:Y:S01]  /*1d4e0*/  STSM.16.M88.4 [R4], R28 ;  /* 0x0000001c04007844 */ /* 0x0005e20000000200 */
[----:B------:R-:W-:Y:S02]  /*1d4f0*/  F2FP.BF16.F32.PACK_AB R33, R67, R66 ;  /* 0x000000424321723e */ /* 0x000fe400000010ff */
[----:B------:R-:W-:Y:S01]  /*1d500*/  F2FP.BF16.F32.PACK_AB R34, R69, R68 ;  /* 0x000000444522723e */ /* 0x000fe200000010ff */
[----:B-1----:R-:W1:Y:S01]  /*1d510*/  LDC.64 R26, c[0x0][0xba8] ;  /* 0x0002ea00ff1a7b82 */ /* 0x002e620000000a00 */
[----:B------:R-:W-:-:S02]  /*1d520*/  F2FP.BF16.F32.PACK_AB R35, R71, R70 ;  /* 0x000000464723723e */ /* 0x000fc400000010ff */
[----:B------:R-:W-:Y:S02]  /*1d530*/  F2FP.BF16.F32.PACK_AB R37, R75, R74 ;  /* 0x0000004a4b25723e */ /* 0x000fe400000010ff */
[----:B------:R-:W-:Y:S01]  /*1d540*/  F2FP.BF16.F32.PACK_AB R38, R77, R76 ;  /* 0x0000004c4d26723e */ /* 0x000fe200000010ff */
[----:B------:R-:W-:Y:S01]  /*1d550*/  STSM.16.M88.4 [R105], R32 ;  /* 0x0000002069007844 */ /* 0x000fe20000000200 */
[----:B------:R-:W-:Y:S02]  /*1d560*/  F2FP.BF16.F32.PACK_AB R39, R79, R78 ;  /* 0x0000004e4f27723e */ /* 0x000fe400000010ff */
[----:B------:R-:W-:Y:S02]  /*1d570*/  F2FP.BF16.F32.PACK_AB R8, R81, R80 ;  /* 0x000000505108723e */ /* 0x000fe400000010ff */
[----:B------:R-:W-:Y:S01]  /*1d580*/  F2FP.BF16.F32.PACK_AB R9, R83, R82 ;  /* 0x000000525309723e */ /* 0x000fe200000010ff */
[----:B------:R-:W-:Y:S01]  /*1d590*/  STSM.16.M88.4 [R106], R36 ;  /* 0x000000246a007844 */ /* 0x000fe20000000200 */
[----:B------:R-:W-:Y:S01]  /*1d5a0*/  F2FP.BF16.F32.PACK_AB R10, R85, R84 ;  /* 0x00000054550a723e */ /* 0x000fe200000010ff */
[----:B--2---:R-:W-:Y:S01]  /*1d5b0*/  IMAD.MOV.U32 R4, RZ, RZ, RZ ;  /* 0x000000ffff047224 */ /* 0x004fe200078e00ff */
[----:B------:R-:W-:-:S02]  /*1d5c0*/  F2FP.BF16.F32.PACK_AB R11, R87, R86 ;  /* 0x00000056570b723e */ /* 0x000fc400000010ff */
[----:B------:R-:W-:Y:S02]  /*1d5d0*/  ISETP.NE.U32.AND P0, PT, RZ, UR6, PT ;  /* 0x00000006ff007c0c */ /* 0x000fe4000bf05070 */
[----:B------:R-:W-:Y:S01]  /*1d5e0*/  IADD3 R12, P1, R211, UR6, RZ ;  /* 0x00000006d30c7c10 */ /* 0x000fe2000ff3e0ff */
[----:B------:R2:W-:Y:S01]  /*1d5f0*/  STSM.16.M88.4 [R104], R8 ;  /* 0x0000000868007844 */ /* 0x0005e20000000200 */
[----:B------:R-:W-:Y:S01]  /*1d600*/  BAR.SYNC.DEFER_BLOCKING 0x1, 0x100 ;  /* 0x0044000000007b1d */ /* 0x000fe20000010000 */
[----:B------:R-:W-:Y:S02]  /*1d610*/  ISETP.NE.AND.EX P0, PT, RZ, UR7, PT, P0 ;  /* 0x00000007ff007c0c */ /* 0x000fe4000bf05300 */
[----:B------:R-:W-:Y:S01]  /*1d620*/  IADD3.X R13, R212, UR7, RZ, P1, !PT ;  /* 0x00000007d40d7c10 */ /* 0x000fe20008ffe4ff */
[----:B------:R-:W-:-:S04]  /*1d630*/  IMAD.MOV.U32 R28, RZ, RZ, 0x9b8 ;  /* 0x000009b8ff1c7424 */ /* 0x000fc800078e00ff */
[----:B--2---:R-:W2:Y:S06]  /*1d640*/  LDC R104, c[0x0][0xbe8] ;  /* 0x0002fa00ff687b82 */ /* 0x004eac0000000800 */
[----:B------:R-:W3:Y:S01]  /*1d650*/  @P0 LDG.E R4, desc[UR60][R12.64] ;  /* 0x0000003c0c040981 */ /* 0x000ee2000c1e1900 */
[----:B------:R-:W-:-:S04]  /*1d660*/  ISETP.NE.U32.AND P1, PT, RZ, UR4, PT ;  /* 0x00000004ff007c0c */ /* 0x000fc8000bf25070 */
[----:B------:R-:W-:-:S13]  /*1d670*/  ISETP.NE.AND.EX P1, PT, RZ, UR5, PT, P1 ;  /* 0x00000005ff007c0c */ /* 0x000fda000bf25310 */
[----:B------:R-:W-:Y:S01]  /*1d680*/  @P1 IADD3 R8, P2, R211, UR4, RZ ;  /* 0x00000004d3081c10 */ /* 0x000fe2000ff5e0ff */
[----:B------:R-:W-:Y:S02]  /*1d690*/  ULDC UR4, c[0x0][0xa88] ;  /* 0x0002a20000047ab9 */ /* 0x000fe40000000800 */
[----:B------:R-:W-:Y:S01]  /*1d6a0*/  IMAD.U32 R105, RZ, RZ, UR4 ;  /* 0x00000004ff697e24 */ /* 0x000fe2000f8e00ff */
[----:B------:R-:W-:Y:S01]  /*1d6b0*/  @P1 IADD3.X R9, R212, UR5, RZ, P2, !PT ;  /* 0x00000005d4091c10 */ /* 0x000fe200097fe4ff */
[----:B------:R-:W-:Y:S01]  /*1d6c0*/  ULDC UR4, c[0x0][0xad4] ;  /* 0x0002b50000047ab9 */ /* 0x000fe20000000800 */
[C---:B------:R-:W-:Y:S02]  /*1d6d0*/  ISETP.NE.AND P2, PT, R209.reuse, RZ, PT ;  /* 0x000000ffd100720c */ /* 0x040fe40003f45270 */
[----:B--2---:R-:W-:Y:S01]  /*1d6e0*/  ISETP.NE.AND P4, PT, R104, 0x1, PT ;  /* 0x000000016800780c */ /* 0x004fe20003f85270 */
[----:B------:R2:W5:Y:S01]  /*1d6f0*/  @P1 LDG.E R105, desc[UR60][R8.64] ;  /* 0x0000003c08691981 */ /* 0x000562000c1e1900 */
[----:B------:R-:W-:-:S02]  /*1d700*/  SEL R209, R209, UR4, P2 ;  /* 0x00000004d1d17c07 */ /* 0x000fc40009000000 */
[----:B------:R-:W-:Y:S02]  /*1d710*/  ISETP.NE.U32.AND P2, PT, RZ, UR6, PT ;  /* 0x00000006ff007c0c */ /* 0x000fe4000bf45070 */
[----:B------:R-:W-:Y:S02]  /*1d720*/  ISETP.GT.AND P3, PT, R209, 0x1, PT ;  /* 0x00000001d100780c */ /* 0x000fe40003f64270 */
[----:B------:R-:W-:Y:S02]  /*1d730*/  ISETP.NE.AND.EX P2, PT, RZ, UR7, PT, P2 ;  /* 0x00000007ff007c0c */ /* 0x000fe4000bf45320 */
[----:B------:R-:W-:Y:S02]  /*1d740*/  SEL R28, R28, 0x978, P3 ;  /* 0x000009781c1c7807 */ /* 0x000fe40001800000 */
[----:B------:R-:W-:Y:S01]  /*1d750*/  SEL R210, R210, RZ, !P2 ;  /* 0x000000ffd2d27207 */ /* 0x000fe20005000000 */
[----:B------:R-:W4:Y:S01]  /*1d760*/  @P4 LDC R30, c[0x0][0xbec] ;  /* 0x0002fb00ff1e4b82 */ /* 0x000f220000000800 */
[----:B------:R-:W-:-:S02]  /*1d770*/  SEL R29, R232, RZ, !P2 ;  /* 0x000000ffe81d7207 */ /* 0x000fc40005000000 */
[----:B------:R-:W-:-:S05]  /*1d780*/  SEL R31, R215, RZ, P3 ;  /* 0x000000ffd71f7207 */ /* 0x000fca0001800000 */
[----:B------:R-:W0:Y:S08]  /*1d790*/  LDC.64 R10, c[0x0][R28+0x220] ;  /* 0x000088001c0a7b82 */ /* 0x000e300000000a00 */
[----:B------:R-:W4:Y:S08]  /*1d7a0*/  LDC.64 R14, c[0x0][R28+0x218] ;  /* 0x000086001c0e7b82 */ /* 0x000f300000000a00 */
[----:B------:R-:W4:Y:S08]  /*1d7b0*/  LDC.64 R24, c[0x0][R28+0x228] ;  /* 0x00008a001c187b82 */ /* 0x000f300000000a00 */
[----:B--2---:R2:W2:Y:S08]  /*1d7c0*/  LDC.64 R8, c[0x0][R28+0x210] ;  /* 0x000084001c087b82 */ /* 0x0044b00000000a00 */
[----:B------:R-:W2:Y:S08]  /*1d7d0*/  @P4 LDC R37, c[0x0][0xbf0] ;  /* 0x0002fc00ff254b82 */ /* 0x000eb00000000800 */
[----:B-1----:R-:W1:Y:S01]  /*1d7e0*/  @!P3 LDC R26, c[0x0][0xb50] ;  /* 0x0002d400ff1abb82 */ /* 0x002e620000000800 */
[----:B0-----:R-:W-:-:S07]  /*1d7f0*/  IMAD R11, R11, R210, RZ ;  /* 0x000000d20b0b7224 */ /* 0x001fce00078e02ff */
[----:B------:R-:W0:Y:S01]  /*1d800*/  @!P3 LDC R27, c[0x0][0xb54] ;  /* 0x0002d500ff1bbb82 */ /* 0x000e220000000800 */
[C---:B------:R-:W-:Y:S02]  /*1d810*/  IMAD R35, R10.reuse, R29, R11 ;  /* 0x0000001d0a237224 */ /* 0x040fe400078e020b */
[----:B------:R-:W-:-:S04]  /*1d820*/  IMAD.WIDE.U32 R10, R10, R210, RZ ;  /* 0x000000d20a0a7225 */ /* 0x000fc800078e00ff */
[-C--:B----4-:R-:W-:Y:S02]  /*1d830*/  IMAD R33, R15, R206.reuse, RZ ;  /* 0x000000ce0f217224 */ /* 0x090fe400078e02ff */
[----:B------:R-:W-:-:S04]  /*1d840*/  IMAD.WIDE.U32 R14, R14, R206, RZ ;  /* 0x000000ce0e0e7225 */ /* 0x000fc800078e00ff */
[----:B------:R-:W-:Y:S02]  /*1d850*/  IMAD.IADD R29, R205, 0x1, R200 ;  /* 0x00000001cd1d7824 */ /* 0x000fe400078e02c8 */
[----:B------:R-:W-:Y:S02]  /*1d860*/  IMAD.IADD R35, R11, 0x1, R35 ;  /* 0x000000010b237824 */ /* 0x000fe400078e0223 */
[----:B------:R-:W-:Y:S02]  /*1d870*/  IMAD.MOV.U32 R11, RZ, RZ, R29 ;  /* 0x000000ffff0b7224 */ /* 0x000fe400078e001d */
[----:B------:R-:W-:Y:S02]  /*1d880*/  IMAD.IADD R15, R15, 0x1, R33 ;  /* 0x000000010f0f7824 */ /* 0x000fe400078e0221 */
[-C--:B------:R-:W-:Y:S02]  /*1d890*/  IMAD R33, R25, R31.reuse, RZ ;  /* 0x0000001f19217224 */ /* 0x080fe400078e02ff */
[----:B------:R-:W-:-:S04]  /*1d8a0*/  IMAD.WIDE.U32 R24, R24, R31, RZ ;  /* 0x0000001f18187225 */ /* 0x000fc800078e00ff */
[----:B------:R-:W-:Y:S01]  /*1d8b0*/  IMAD.IADD R33, R25, 0x1, R33 ;  /* 0x0000000119217824 */ /* 0x000fe200078e0221 */
[--C-:B---3--:R-:W-:Y:S01]  /*1d8c0*/  IADD3 R14, P2, P5, R10, R14, R4.reuse ;  /* 0x0000000e0a0e7210 */ /* 0x108fe20007d5e004 */
        /* <DEDUP_REMOVED lines=13> */
[----:B-1----:R-:W-:-:S03]  /*1d9a0*/  LEA R14, P2, R24, R26, 0x2 ;  /* 0x0000001a180e7211 */ /* 0x002fc600078410ff */
[----:B------:R-:W-:-:S05]  /*1d9b0*/  IMAD.IADD R8, R25, 0x1, R9 ;  /* 0x0000000119087824 */ /* 0x000fca00078e0209 */
[----:B0-----:R-:W-:Y:S01]  /*1d9c0*/  LEA.HI.X R27, R24, R27, R8, 0x2, P2 ;  /* 0x0000001b181b7211 */ /* 0x001fe200010f1408 */
[----:B------:R-:W-:Y:S06]  /*1d9d0*/  @P1 BRA `(.L_x_2694) ;  /* 0x0000000000101947 */ /* 0x000fec0003800000 */
[----:B------:R-:W-:Y:S05]  /*1d9e0*/  @!P0 BRA `(.L_x_2694) ;  /* 0x00000000000c8947 */ /* 0x000fea0003800000 */
[----:B------:R-:W2:Y:S04]  /*1d9f0*/  LDG.E R8, desc[UR60][R12.64] ;  /* 0x0000003c0c087981 */ /* 0x000ea8000c1e1900 */
[----:B-----5:R-:W2:Y:S02]  /*1da00*/  LDG.E R105, desc[UR60][R12.64+0x4] ;  /* 0x0000043c0c697981 */ /* 0x020ea4000c1e1900 */
[----:B--2---:R-:W-:-:S07]  /*1da10*/  IMAD.IADD R105, R105, 0x1, -R8 ;  /* 0x0000000169697824 */ /* 0x004fce00078e0a08 */
.L_x_2694:
[----:B------:R-:W2:Y:S01]  /*1da20*/  LDL R12, [R1+0x7c] ;  /* 0x00007c00010c7983 */ /* 0x000ea20000100800 */
[----:B-----5:R-:W-:Y:S01]  /*1da30*/  IMAD R105, R105, R104, RZ ;  /* 0x0000006869697224 */ /* 0x020fe200078e02ff */
[----:B------:R-:W0:Y:S02]  /*1da40*/  S2R R15, SR_TID.X ;  /* 0x00000000000f7919 */ /* 0x000e240000002100 */
[----:B------:R-:W-:Y:S04]  /*1da50*/  SHFL.IDX PT, R8, R14, RZ, 0x1c1f ;  /* 0x001c1fff0e087589 */ /* 0x000fe800000e0000 */
[----:B------:R-:W1:Y:S04]  /*1da60*/  SHFL.IDX PT, R9, R27, RZ, 0x1c1f ;  /* 0x001c1fff1b097589 */ /* 0x000e6800000e0000 */
[----:B------:R-:W-:Y:S04]  /*1da70*/  SHFL.IDX PT, R10, R14, 0x1, 0x1c1f ;  /* 0x003c1f000e0a7f89 */ /* 0x000fe800000e0000 */
[----:B------:R-:W3:Y:S01]  /*1da80*/  SHFL.IDX PT, R11, R27, 0x1, 0x1c1f ;  /* 0x003c1f001b0b7f89 */ /* 0x000ee200000e0000 */
[----:B0-----:R-:W-:-:S05]  /*1da90*/  VIADD R15, R15, 0xffffff80 ;  /* 0xffffff800f0f7836 */ /* 0x001fca0000000000 */
[----:B------:R-:W-:-:S04]  /*1daa0*/  SHF.R.S32.HI R13, RZ, 0x1f, R15 ;  /* 0x0000001fff0d7819 */ /* 0x000fc8000001140f */
[----:B------:R-:W-:-:S04]  /*1dab0*/  LEA.HI R13, R13, R15, RZ, 0x7 ;  /* 0x0000000f0d0d7211 */ /* 0x000fc800078f38ff */
[----:B------:R-:W-:-:S05]  /*1dac0*/  LOP3.LUT R13, R13, 0xffffff80, RZ, 0xc0, !PT ;  /* 0xffffff800d0d7812 */ /* 0x000fca00078ec0ff */
[----:B------:R-:W-:-:S05]  /*1dad0*/  IMAD.IADD R13, R15, 0x1, -R13 ;  /* 0x000000010f0d7824 */ /* 0x000fca00078e0a0d */
[----:B------:R-:W-:Y:S01]  /*1dae0*/  LOP3.LUT P0, RZ, R13, 0x3, RZ, 0xc0, !PT ;  /* 0x000000030dff7812 */ /* 0x000fe2000780c0ff */
[----:B--2---:R-:W-:-:S04]  /*1daf0*/  IMAD.IADD R12, R12, 0x1, R200 ;  /* 0x000000010c0c7824 */ /* 0x004fc800078e02c8 */
[C---:B------:R-:W-:Y:S01]  /*1db00*/  VIADD R26, R12.reuse, 0x8 ;  /* 0x000000080c1a7836 */ /* 0x040fe20000000000 */
[----:B------:R-:W-:-:S04]  /*1db10*/  ISETP.GE.OR P1, PT, R12, R105, P0 ;  /* 0x000000690c00720c */ /* 0x000fc80000726670 */
[----:B------:R-:W-:-:S09]  /*1db20*/  ISETP.GE.OR P0, PT, R26, R105, P0 ;  /* 0x000000691a00720c */ /* 0x000fd20000706670 */
[----:B-1----:R0:W-:Y:S04]  /*1db30*/  @!P1 ST.E desc[UR60][R8.64], R0 ;  /* 0x0000000008009985 */ /* 0x0021e8000c10193c */
[----:B---3--:R0:W-:Y:S01]  /*1db40*/  @!P0 ST.E desc[UR60][R10.64], R3 ;  /* 0x000000030a008985 */ /* 0x0081e2000c10193c */
[----:B------:R-:W-:Y:S05]  /*1db50*/  @P3 BRA `(.L_x_2695) ;  /* 0x0000000800843947 */ /* 0x000fea0003800000 */
[----:B0-----:R-:W-:Y:S01]  /*1db60*/  IMAD R3, R233, 0x40, R203 ;  /* 0x00000040e9037824 */ /* 0x001fe200078e02cb */
[----:B------:R-:W0:Y:S01]  /*1db70*/  @P4 LDC R51, c[0x0][0xbec] ;  /* 0x0002fb00ff334b82 */ /* 0x000e220000000800 */
[----:B------:R-:W-:Y:S02]  /*1db80*/  ULDC.64 UR4, c[0x0][0xaa0] ;  /* 0x0002a80000047ab9 */ /* 0x000fe40000000a00 */
[----:B------:R-:W-:-:S03]  /*1db90*/  IMAD.WIDE R88, R3, 0x2, R88 ;  /* 0x0000000203587825 */ /* 0x000fc600078e0258 */
[----:B------:R-:W-:Y:S02]  /*1dba0*/  IADD3 R13, P6, R88, 0x1000, RZ ;  /* 0x00001000580d7810 */ /* 0x000fe40007fde0ff */
[----:B------:R-:W1:Y:S01]  /*1dbb0*/  @P4 LDC R53, c[0x0][0xbf0] ;  /* 0x0002fc00ff354b82 */ /* 0x000e620000000800 */
[----:B------:R-:W-:Y:S01]  /*1dbc0*/  IMAD.WIDE.U32 R20, R4, UR4, RZ ;  /* 0x0000000404147c25 */ /* 0x000fe2000f8e00ff */
[C---:B------:R-:W-:Y:S02]  /*1dbd0*/  IADD3 R25, P5, R88.reuse, 0x2000, RZ ;  /* 0x0000200058197810 */ /* 0x040fe40007fbe0ff */
[----:B------:R-:W-:Y:S02]  /*1dbe0*/  LOP3.LUT R12, R13, 0x380, RZ, 0xc0, !PT ;  /* 0x000003800d0c7812 */ /* 0x000fe400078ec0ff */
        /* <DEDUP_REMOVED lines=14> */
[----:B------:R-:W-:Y:S01]  /*1dcd0*/  IMAD R3, R106, UR4, RZ ;  /* 0x000000046a037c24 */ /* 0x000fe2000f8e02ff */
[----:B------:R-:W-:Y:S02]  /*1dce0*/  LOP3.LUT R24, R25, 0x380, RZ, 0xc0, !PT ;  /* 0x0000038019187812 */ /* 0x000fe400078ec0ff */
[----:B------:R-:W-:Y:S01]  /*1dcf0*/  LOP3.LUT R28, R29, 0x380, RZ, 0xc0, !PT ;  /* 0x000003801d1c7812 */ /* 0x000fe200078ec0ff */
[----:B------:R-:W-:Y:S01]  /*1dd00*/  IMAD R3, R4, UR5, R3 ;  /* 0x0000000504037c24 */ /* 0x000fe2000f8e0203 */
[----:B------:R-:W-:Y:S01]  /*1dd10*/  ULDC.64 UR4, c[0x0][0xae8] ;  /* 0x0002ba0000047ab9 */ /* 0x000fe20000000a00 */
[----:B------:R-:W-:Y:S01]  /*1dd20*/  LOP3.LUT R32, R33, 0x380, RZ, 0xc0, !PT ;  /* 0x0000038021207812 */ /* 0x000fe200078ec0ff */
[----:B------:R-:W5:Y:S01]  /*1dd30*/  LD.E.128 R44, desc[UR60][R44.64] ;  /* 0x0000003c2c2c7980 */ /* 0x000f62000c101d00 */
[----:B------:R-:W-:Y:S01]  /*1dd40*/  IMAD.IADD R21, R21, 0x1, R3 ;  /* 0x0000000115157824 */ /* 0x000fe200078e0203 */
[----:B------:R-:W-:Y:S01]  /*1dd50*/  LOP3.LUT R36, R37, 0x380, RZ, 0xc0, !PT ;  /* 0x0000038025247812 */ /* 0x000fe200078ec0ff */
[----:B------:R-:W-:Y:S01]  /*1dd60*/  IMAD R3, R208, 0x20, R233 ;  /* 0x00000020d0037824 */ /* 0x000fe200078e02e9 */
[----:B------:R-:W-:Y:S01]  /*1dd70*/  LOP3.LUT R40, R41, 0x380, RZ, 0xc0, !PT ;  /* 0x0000038029287812 */ /* 0x000fe200078ec0ff */
[----:B------:R-:W-:Y:S01]  /*1dd80*/  IMAD.WIDE.U32 R20, R206, UR4, R20 ;  /* 0x00000004ce147c25 */ /* 0x000fe2000f8e0014 */
[----:B------:R-:W-:-:S02]  /*1dd90*/  LOP3.LUT R9, R88, 0x380, RZ, 0xc0, !PT ;  /* 0x0000038058097812 */ /* 0x000fc400078ec0ff */
[----:B------:R-:W-:Y:S01]  /*1dda0*/  SHF.R.U64 R24, R24, 0x3, RZ ;  /* 0x0000000318187819 */ /* 0x000fe200000012ff */
[----:B------:R-:W-:Y:S01]  /*1ddb0*/  IMAD.IADD R4, R200, 0x1, R3 ;  /* 0x00000001c8047824 */ /* 0x000fe200078e0203 */
[----:B------:R-:W-:Y:S01]  /*1ddc0*/  SHF.R.U64 R28, R28, 0x3, RZ ;  /* 0x000000031c1c7819 */ /* 0x000fe200000012ff */
[----:B------:R-:W-:Y:S01]  /*1ddd0*/  IMAD R21, R206, UR5, R21 ;  /* 0x00000005ce157c24 */ /* 0x000fe2000f8e0215 */
[----:B------:R-:W-:Y:S01]  /*1dde0*/  ULDC.64 UR4, c[0x0][0xaf0] ;  /* 0x0002bc0000047ab9 */ /* 0x000fe20000000a00 */
[----:B0-----:R-:W-:Y:S01]  /*1ddf0*/  @P4 IMAD.HI.U32 R0, R4, R51, RZ ;  /* 0x0000003304004227 */ /* 0x001fe200078e00ff */
[----:B------:R-:W-:Y:S02]  /*1de00*/  SHF.R.U64 R32, R32, 0x3, RZ ;  /* 0x0000000320207819 */ /* 0x000fe400000012ff */
[----:B------:R-:W-:Y:S01]  /*1de10*/  SHF.R.U64 R36, R36, 0x3, RZ ;  /* 0x0000000324247819 */ /* 0x000fe200000012ff */
[----:B------:R-:W-:Y:S01]  /*1de20*/  IMAD.MOV.U32 R3, RZ, RZ, R4 ;  /* 0x000000ffff037224 */ /* 0x000fe200078e0004 */
[----:B------:R-:W-:Y:S01]  /*1de30*/  SHF.R.U64 R40, R40, 0x3, RZ ;  /* 0x0000000328287819 */ /* 0x000fe200000012ff */
[----:B------:R-:W-:Y:S01]  /*1de40*/  IMAD R49, R49, UR4, RZ ;  /* 0x0000000431317c24 */ /* 0x000fe2000f8e02ff */
[----:B-1----:R-:W-:-:S02]  /*1de50*/  @P4 SHF.R.U32.HI R3, RZ, R53, R0 ;  /* 0x00000035ff034219 */ /* 0x002fc40000011600 */
[----:B------:R-:W-:Y:S01]  /*1de60*/  SHF.R.U64 R9, R9, 0x3, RZ ;  /* 0x0000000309097819 */ /* 0x000fe200000012ff */
[----:B------:R-:W-:Y:S01]  /*1de70*/  IMAD R49, R210, UR5, R49 ;  /* 0x00000005d2317c24 */ /* 0x000fe2000f8e0231 */
[----:B------:R-:W-:Y:S01]  /*1de80*/  LOP3.LUT R24, R24, R25, RZ, 0x3c, !PT ;  /* 0x0000001918187212 */ /* 0x000fe200078e3cff */
[----:B------:R-:W-:Y:S01]  /*1de90*/  IMAD.WIDE.U32 R20, R210, UR4, R20 ;  /* 0x00000004d2147c25 */ /* 0x000fe2000f8e0014 */
[----:B------:R-:W-:Y:S01]  /*1dea0*/  LOP3.LUT R28, R28, R29, RZ, 0x3c, !PT ;  /* 0x0000001d1c1c7212 */ /* 0x000fe200078e3cff */
[----:B------:R-:W-:Y:S01]  /*1deb0*/  ULDC.64 UR4, c[0x0][0xae0] ;  /* 0x0002b80000047ab9 */ /* 0x000fe20000000a00 */
[----:B------:R-:W-:Y:S01]  /*1dec0*/  LOP3.LUT R32, R32, R33, RZ, 0x3c, !PT ;  /* 0x0000002120207212 */ /* 0x000fe200078e3cff */
[--C-:B------:R-:W-:Y:S01]  /*1ded0*/  IMAD.X R25, RZ, RZ, R89.reuse, P5 ;  /* 0x000000ffff197224 */ /* 0x100fe200028e0659 */
[----:B------:R-:W-:Y:S01]  /*1dee0*/  LOP3.LUT R36, R36, R37, RZ, 0x3c, !PT ;  /* 0x0000002524247212 */ /* 0x000fe200078e3cff */
[--C-:B------:R-:W-:Y:S01]  /*1def0*/  IMAD.X R29, RZ, RZ, R89.reuse, P3 ;  /* 0x000000ffff1d7224 */ /* 0x100fe200018e0659 */
[----:B------:R-:W-:Y:S01]  /*1df00*/  LOP3.LUT R40, R40, R41, RZ, 0x3c, !PT ;  /* 0x0000002928287212 */ /* 0x000fe200078e3cff */
[----:B------:R-:W-:Y:S01]  /*1df10*/  IMAD.X R33, RZ, RZ, R89, P2 ;  /* 0x000000ffff217224 */ /* 0x000fe200010e0659 */
[----:B------:R-:W-:Y:S01]  /*1df20*/  SHF.R.S32.HI R0, RZ, 0x1f, R3 ;  /* 0x0000001fff007819 */ /* 0x000fe20000011403 */
[--C-:B------:R-:W-:Y:S01]  /*1df30*/  IMAD.X R37, RZ, RZ, R89.reuse, P1 ;  /* 0x000000ffff257224 */ /* 0x100fe200008e0659 */
[----:B------:R-:W-:Y:S01]  /*1df40*/  LOP3.LUT R88, R9, R88, RZ, 0x3c, !PT ;  /* 0x0000005809587212 */ /* 0x000fe200078e3cff */
[----:B------:R-:W-:Y:S01]  /*1df50*/  IMAD.X R41, RZ, RZ, R89, P0 ;  /* 0x000000ffff297224 */ /* 0x000fe200000e0659 */
[----:B------:R-:W5:Y:S01]  /*1df60*/  LD.E.128 R24, desc[UR60][R24.64] ;  /* 0x0000003c18187980 */ /* 0x000f62000c101d00 */
[----:B------:R-:W-:-:S02]  /*1df70*/  IMAD.MOV R51, RZ, RZ, -R3 ;  /* 0x000000ffff337224 */ /* 0x000fc400078e0a03 */
[----:B------:R-:W-:Y:S01]  /*1df80*/  IMAD.IADD R21, R21, 0x1, R49 ;  /* 0x0000000115157824 */ /* 0x000fe200078e0231 */
[----:B------:R0:W5:Y:S01]  /*1df90*/  LD.E.128 R8, desc[UR60][R88.64] ;  /* 0x0000003c58087980 */ /* 0x000162000c101d00 */
[----:B------:R-:W-:Y:S02]  /*1dfa0*/  IMAD R0, R0, UR4, RZ ;  /* 0x0000000400007c24 */ /* 0x000fe4000f8e02ff */
[----:B------:R-:W-:Y:S01]  /*1dfb0*/  IMAD R49, R104, R51, R4 ;  /* 0x0000003368317224 */ /* 0x000fe200078e0204 */
[----:B------:R-:W5:Y:S01]  /*1dfc0*/  LD.E.128 R28, desc[UR60][R28.64] ;  /* 0x0000003c1c1c7980 */ /* 0x000f62000c101d00 */
[----:B------:R-:W-:-:S03]  /*1dfd0*/  IMAD R51, R3, UR5, R0 ;  /* 0x0000000503337c24 */ /* 0x000fc6000f8e0200 */
[----:B------:R-:W5:Y:S01]  /*1dfe0*/  LD.E.128 R32, desc[UR60][R32.64] ;  /* 0x0000003c20207980 */ /* 0x000f62000c101d00 */
[----:B------:R-:W-:-:S03]  /*1dff0*/  SHF.R.S32.HI R0, RZ, 0x1f, R49 ;  /* 0x0000001fff007819 */ /* 0x000fc60000011431 */
[----:B------:R-:W5:Y:S04]  /*1e000*/  LD.E.128 R36, desc[UR60][R36.64] ;  /* 0x0000003c24247980 */ /* 0x000f68000c101d00 */
[----:B------:R-:W5:Y:S01]  /*1e010*/  LD.E.128 R40, desc[UR60][R40.64] ;  /* 0x0000003c28287980 */ /* 0x000f62000c101d00 */
[----:B------:R-:W-:Y:S01]  /*1e020*/  IMAD.WIDE.U32 R20, R3, UR4, R20 ;  /* 0x0000000403147c25 */ /* 0x000fe2000f8e0014 */
[----:B------:R-:W-:Y:S01]  /*1e030*/  ULDC.64 UR4, c[0x0][0xad8] ;  /* 0x0002b60000047ab9 */ /* 0x000fe20000000a00 */
[----:B------:R-:W-:Y:S01]  /*1e040*/  @!PT LDS RZ, [RZ] ;  /* 0x00000000fffff984 */ /* 0x000fe20000000800 */
[----:B------:R-:W-:Y:S01]  /*1e050*/  @!PT LDS RZ, [RZ] ;  /* 0x00000000fffff984 */ /* 0x000fe20000000800 */
[----:B------:R-:W-:Y:S01]  /*1e060*/  @!PT LDS RZ, [RZ] ;  /* 0x00000000fffff984 */ /* 0x000fe20000000800 */
[----:B------:R-:W-:Y:S01]  /*1e070*/  @!PT LDS RZ, [RZ] ;  /* 0x00000000fffff984 */ /* 0x000fe20000000800 */
[----:B------:R1:W-:Y:S06]  /*1e080*/  MEMBAR.ALL.CTA ;  /* 0x0000000000007992 */ /* 0x0003ec0000008000 */
[----:B-1----:R-:W1:Y:S01]  /*1e090*/  FENCE.VIEW.ASYNC.S ;  /* 0x00000000000073c6 */ /* 0x002e620000000000 */
[----:B------:R-:W-:-:S02]  /*1e0a0*/  IMAD.IADD R200, R233, 0x1, R200 ;  /* 0x00000001e9c87824 */ /* 0x000fc400078e02c8 */
[----:B------:R-:W-:Y:S02]  /*1e0b0*/  IMAD.IADD R21, R21, 0x1, R51 ;  /* 0x0000000115157824 */ /* 0x000fe400078e0233 */
[----:B------:R-:W-:Y:S02]  /*1e0c0*/  IMAD R4, R0, UR4, RZ ;  /* 0x0000000400047c24 */ /* 0x000fe4000f8e02ff */
[----:B------:R-:W-:Y:S02]  /*1e0d0*/  VIADD R0, R200, 0x20 ;  /* 0x00000020c8007836 */ /* 0x000fe40000000000 */
[C---:B------:R-:W-:Y:S02]  /*1e0e0*/  IMAD R3, R49.reuse, UR5, R4 ;  /* 0x0000000531037c24 */ /* 0x040fe4000f8e0204 */
[----:B------:R-:W-:Y:S01]  /*1e0f0*/  IMAD.WIDE.U32 R20, R49, UR4, R20 ;  /* 0x0000000431147c25 */ /* 0x000fe2000f8e0014 */
[-C--:B------:R-:W-:Y:S01]  /*1e100*/  ISETP.GE.AND P0, PT, R0, R105.reuse, PT ;  /* 0x000000690000720c */ /* 0x080fe20003f06270 */
[----:B------:R-:W-:Y:S01]  /*1e110*/  ULDC.64 UR4, c[0x0][0xa80] ;  /* 0x0002a00000047ab9 */ /* 0x000fe20000000a00 */
[----:B------:R-:W-:Y:S01]  /*1e120*/  ISETP.GE.AND P2, PT, R200, R105, PT ;  /* 0x00000069c800720c */ /* 0x000fe20003f46270 */
[----:B------:R-:W-:Y:S01]  /*1e130*/  VIADD R0, R2, 0x34820 ;  /* 0x0003482002007836 */ /* 0x000fe20000000000 */
[----:B------:R-:W-:Y:S01]  /*1e140*/  LEA R50, P3, R20, UR4, 0x1 ;  /* 0x0000000414327c11 */ /* 0x000fe2000f8608ff */
[----:B------:R-:W-:-:S03]  /*1e150*/  IMAD.IADD R3, R21, 0x1, R3 ;  /* 0x0000000115037824 */ /* 0x000fc600078e0203 */
[----:B------:R-:W-:Y:S02]  /*1e160*/  PRMT R0, RZ, 0x654, R0 ;  /* 0x00000654ff007816 */ /* 0x000fe40000000000 */
[----:B------:R-:W-:Y:S01]  /*1e170*/  LEA.HI.X R3, R20, UR5, R3, 0x1, P3 ;  /* 0x0000000514037c11 */ /* 0x000fe200098f0c03 */
[----:B------:R-:W-:Y:S01]  /*1e180*/  VIADD R4, R200, 0x40 ;  /* 0x00000040c8047836 */ /* 0x000fe20000000000 */
[----:B-1----:R1:W-:Y:S01]  /*1e190*/  SYNCS.ARRIVE.TRANS64.RED.A1T0 RZ, [R0+URZ], RZ ;  /* 0x000000ff00ff79a7 */ /* 0x0023e2000810043f */
[----:B------:R0:W2:Y:S01]  /*1e1a0*/  SHFL.IDX PT, R48, R50, RZ, 0x181f ;  /* 0x00181fff32307589 */ /* 0x0000a200000e0000 */
[----:B------:R-:W-:Y:S01]  /*1e1b0*/  BSSY B1, `(.L_x_2696) ;  /* 0x000000f000017945 */ /* 0x000fe20003800000 */
[----:B------:R-:W-:Y:S02]  /*1e1c0*/  SHF.R.S32.HI R107, RZ, 0x1f, R207 ;  /* 0x0000001fff6b7819 */ /* 0x000fe400000114cf */
[----:B------:R-:W-:Y:S01]  /*1e1d0*/  ISETP.GE.AND P1, PT, R4, R105, PT ;  /* 0x000000690400720c */ /* 0x000fe20003f26270 */
[----:B-1----:R0:W1:Y:S01]  /*1e1e0*/  SHFL.IDX PT, R0, R3, RZ, 0x181f ;  /* 0x00181fff03007589 */ /* 0x00206200000e0000 */
[----:B------:R-:W-:Y:S01]  /*1e1f0*/  SHF.R.S32.HI R108, RZ, 0x1f, R203 ;  /* 0x0000001fff6c7819 */ /* 0x000fe200000114cb */
[----:B------:R-:W-:Y:S10]  /*1e200*/  @P2 BRA `(.L_x_2697) ;  /* 0x0000000000242947 */ /* 0x000ff40003800000 */
[----:B------:R-:W-:Y:S02]  /*1e210*/  ULDC UR4, c[0x0][0xac8] ;  /* 0x0002b20000047ab9 */ /* 0x000fe40000000800 */
[----:B------:R-:W-:Y:S02]  /*1e220*/  ISETP.GE.AND P2, PT, R203, UR4, PT ;  /* 0x00000004cb007c0c */ /* 0x000fe4000bf46270 */
[----:B------:R-:W-:-:S11]  /*1e230*/  ISETP.GE.AND P3, PT, R207, UR4, PT ;  /* 0x00000004cf007c0c */ /* 0x000fd6000bf66270 */
[-C--:B--2---:R-:W-:Y:S02]  /*1e240*/  @!P2 LEA R20, P4, R203, R48.reuse, 0x1 ;  /* 0x00000030cb14a211 */ /* 0x084fe400078808ff */
[----:B------:R-:W-:Y:S02]  /*1e250*/  @!P3 LEA R48, P5, R207, R48, 0x1 ;  /* 0x00000030cf30b211 */ /* 0x000fe400078a08ff */
[-C--:B-1----:R-:W-:Y:S02]  /*1e260*/  @!P2 LEA.HI.X R21, R203, R0.reuse, R108, 0x1, P4 ;  /* 0x00000000cb15a211 */ /* 0x082fe400020f0c6c */
[----:B------:R-:W-:-:S03]  /*1e270*/  @!P3 LEA.HI.X R49, R207, R0, R107, 0x1, P5 ;  /* 0x00000000cf31b211 */ /* 0x000fc600028f0c6b */
[----:B-----5:R3:W-:Y:S04]  /*1e280*/  @!P2 ST.E.128 desc[UR60][R20.64], R8 ;  /* 0x000000081400a985 */ /* 0x0207e8000c101d3c */
[----:B------:R3:W-:Y:S02]  /*1e290*/  @!P3 ST.E.128 desc[UR60][R48.64], R32 ;  /* 0x000000203000b985 */ /* 0x0007e4000c101d3c */
.L_x_2697:
[----:B------:R-:W-:Y:S05]  /*1e2a0*/  BSYNC B1 ;  /* 0x0000000000017941 */ /* 0x000fea0003800000 */
.L_x_2696:
[----:B-1----:R1:W4:Y:S01]  /*1e2b0*/  SHFL.IDX PT, R0, R3, 0x1, 0x181f ;  /* 0x00381f0003007f89 */ /* 0x00232200000e0000 */
        /* <DEDUP_REMOVED lines=12> */
.L_x_2699:
[----:B------:R-:W-:Y:S05]  /*1e380*/  BSYNC B1 ;  /* 0x0000000000017941 */ /* 0x000fea0003800000 */
.L_x_2698:
        /* <DEDUP_REMOVED lines=13> */
.L_x_2701:
[----:B------:R-:W-:Y:S05]  /*1e460*/  BSYNC B1 ;  /* 0x0000000000017941 */ /* 0x000fea0003800000 */
.L_x_2700:
[----:B0-----:R-:W-:Y:S01]  /*1e470*/  VIADD R0, R200, 0x60 ;  /* 0x00000060c8007836 */ /* 0x001fe20000000000 */
[----:B------:R0:W0:Y:S04]  /*1e480*/  SHFL.IDX PT, R4, R3, 0x3, 0x181f ;  /* 0x00781f0003047f89 */ /* 0x00002800000e0000 */
[----:B------:R-:W-:Y:S01]  /*1e490*/  ISETP.GE.AND P0, PT, R0, R105, PT ;  /* 0x000000690000720c */ /* 0x000fe20003f06270 */
[----:B-1--4-:R-:W1:-:S12]  /*1e4a0*/  SHFL.IDX PT, R50, R50, 0x3, 0x181f ;  /* 0x00781f0032327f89 */ /* 0x012e5800000e0000 */
[----:B------:R-:W-:Y:S05]  /*1e4b0*/  @P0 BRA `(.L_x_2702) ;  /* 0x0000001800280947 */ /* 0x000fea0003800000 */
[----:B------:R-:W-:Y:S02]  /*1e4c0*/  ULDC UR4, c[0x0][0xac8] ;  /* 0x0002b20000047ab9 */ /* 0x000fe40000000800 */
[----:B------:R-:W-:-:S13]  /*1e4d0*/  ISETP.GE.AND P1, PT, R203, UR4, PT ;  /* 0x00000004cb007c0c */ /* 0x000fda000bf26270 */
[----:B-1----:R-:W-:-:S04]  /*1e4e0*/  @!P1 LEA R8, P0, R203, R50, 0x1 ;  /* 0x00000032cb089211 */ /* 0x002fc800078008ff */
        /* <DEDUP_REMOVED lines=8> */
.L_x_2695:
[----:B0-----:R-:W0:Y:S01]  /*1e570*/  @P4 LDC R0, c[0x0][0xbec] ;  /* 0x0002fb00ff004b82 */ /* 0x001e220000000800 */
[----:B------:R-:W-:Y:S01]  /*1e580*/  ULDC.64 UR4, c[0x0][0xb08] ;  /* 0x0002c20000047ab9 */ /* 0x000fe20000000a00 */
[----:B------:R-:W-:Y:S01]  /*1e590*/  ULDC.64 UR6, c[0x0][0xb30] ;  /* 0x0002cc0000067ab9 */ /* 0x000fe20000000a00 */
[----:B------:R-:W-:Y:S01]  /*1e5a0*/  IMAD R3, R106, UR4, RZ ;  /* 0x000000046a037c24 */ /* 0x000fe2000f8e02ff */
[----:B------:R-:W-:Y:S01]  /*1e5b0*/  ISETP.GE.AND P0, PT, R12, R105, PT ;  /* 0x000000690c00720c */ /* 0x000fe20003f06270 */
[C---:B------:R-:W-:Y:S01]  /*1e5c0*/  IMAD.WIDE.U32 R8, R4.reuse, UR4, RZ ;  /* 0x0000000404087c25 */ /* 0x040fe2000f8e00ff */
[----:B------:R-:W-:Y:S01]  /*1e5d0*/  BSSY B1, `(.L_x_2703) ;  /* 0x0000078000017945 */ /* 0x000fe20003800000 */
[----:B------:R-:W-:Y:S01]  /*1e5e0*/  SHF.R.S32.HI R28, RZ, 0x1f, R217 ;  /* 0x0000001fff1c7819 */ /* 0x000fe200000114d9 */
[----:B------:R-:W1:Y:S01]  /*1e5f0*/  @P4 LDC R13, c[0x0][0xbf0] ;  /* 0x0002fc00ff0d4b82 */ /* 0x000e620000000800 */
[----:B------:R-:W-:Y:S01]  /*1e600*/  IMAD R3, R4, UR5, R3 ;  /* 0x0000000504037c24 */ /* 0x000fe2000f8e0203 */
[----:B------:R-:W-:Y:S01]  /*1e610*/  ULDC.64 UR4, c[0x0][0xb38] ;  /* 0x0002ce0000047ab9 */ /* 0x000fe20000000a00 */
[----:B------:R-:W-:Y:S01]  /*1e620*/  VIADD R4, R2, 0x34820 ;  /* 0x0003482002047836 */ /* 0x000fe20000000000 */
[----:B------:R-:W-:Y:S01]  /*1e630*/  SHF.R.S32.HI R30, RZ, 0x1f, R218 ;  /* 0x0000001fff1e7819 */ /* 0x000fe200000114da */
[----:B------:R-:W-:Y:S01]  /*1e640*/  IMAD.IADD R9, R9, 0x1, R3 ;  /* 0x0000000109097824 */ /* 0x000fe200078e0203 */
[----:B------:R-:W-:-:S02]  /*1e650*/  SHF.R.S32.HI R3, RZ, 0x1f, R210 ;  /* 0x0000001fff037819 */ /* 0x000fc400000114d2 */
[----:B------:R-:W-:Y:S01]  /*1e660*/  PRMT R4, RZ, 0x654, R4 ;  /* 0x00000654ff047816 */ /* 0x000fe20000000004 */
[C---:B------:R-:W-:Y:S01]  /*1e670*/  IMAD.WIDE.U32 R8, R206.reuse, UR4, R8 ;  /* 0x00000004ce087c25 */ /* 0x040fe2000f8e0008 */
[----:B------:R-:W-:Y:S02]  /*1e680*/  SHF.R.S32.HI R31, RZ, 0x1f, R219 ;  /* 0x0000001fff1f7819 */ /* 0x000fe400000114db */
[----:B------:R2:W-:Y:S01]  /*1e690*/  SYNCS.ARRIVE.TRANS64.RED.A1T0 RZ, [R4+URZ], RZ ;  /* 0x000000ff04ff79a7 */ /* 0x0005e2000810043f */
        /* <DEDUP_REMOVED lines=11> */
[----:B------:R-:W-:Y:S01]  /*1e750*/  ULDC.64 UR4, c[0x0][0xb48] ;  /* 0x0002d20000047ab9 */ /* 0x000fe20000000a00 */
[----:B------:R-:W-:Y:S02]  /*1e760*/  SHF.R.S32.HI R37, RZ, 0x1f, R225 ;  /* 0x0000001fff257819 */ /* 0x000fe400000114e1 */
[----:B------:R-:W-:Y:S01]  /*1e770*/  IMAD.MOV.U32 R3, RZ, RZ, R29 ;  /* 0x000000ffff037224 */ /* 0x000fe200078e001d */
[----:B-1----:R-:W-:Y:S01]  /*1e780*/  @P4 SHF.R.U32.HI R3, RZ, R13, R0 ;  /* 0x0000000dff034219 */ /* 0x002fe20000011600 */
[----:B------:R-:W-:Y:S01]  /*1e790*/  IMAD.IADD R9, R9, 0x1, R11 ;  /* 0x0000000109097824 */ /* 0x000fe200078e020b */
[----:B------:R-:W-:-:S02]  /*1e7a0*/  SHF.R.S32.HI R38, RZ, 0x1f, R226 ;  /* 0x0000001fff267819 */ /* 0x000fc400000114e2 */
[--C-:B------:R-:W-:Y:S01]  /*1e7b0*/  SHF.R.S32.HI R0, RZ, 0x1f, R3.reuse ;  /* 0x0000001fff007819 */ /* 0x100fe20000011403 */
[----:B------:R-:W-:Y:S01]  /*1e7c0*/  IMAD.MOV R11, RZ, RZ, -R3 ;  /* 0x000000ffff0b7224 */ /* 0x000fe200078e0a03 */
[----:B------:R-:W-:Y:S01]  /*1e7d0*/  SHF.R.S32.HI R39, RZ, 0x1f, R227 ;  /* 0x0000001fff277819 */ /* 0x000fe200000114e3 */
[C---:B------:R-:W-:Y:S01]  /*1e7e0*/  IMAD.WIDE.U32 R8, R215.reuse, UR4, R8 ;  /* 0x00000004d7087c25 */ /* 0x040fe2000f8e0008 */
[----:B------:R-:W-:Y:S02]  /*1e7f0*/  SHF.R.S32.HI R88, RZ, 0x1f, R228 ;  /* 0x0000001fff587819 */ /* 0x000fe400000114e4 */
[----:B------:R-:W-:Y:S01]  /*1e800*/  SHF.R.S32.HI R27, RZ, 0x1f, R229 ;  /* 0x0000001fff1b7819 */ /* 0x000fe200000114e5 */
[----:B------:R-:W-:Y:S01]  /*1e810*/  IMAD R11, R104, R11, R29 ;  /* 0x0000000b680b7224 */ /* 0x000fe200078e021d */
[----:B------:R-:W-:Y:S01]  /*1e820*/  SHF.R.S32.HI R89, RZ, 0x1f, R230 ;  /* 0x0000001fff597819 */ /* 0x000fe200000114e6 */
[----:B------:R-:W-:Y:S01]  /*1e830*/  IMAD R0, R0, UR6, RZ ;  /* 0x0000000600007c24 */ /* 0x000fe2000f8e02ff */
[----:B------:R-:W-:Y:S01]  /*1e840*/  SHF.R.S32.HI R107, RZ, 0x1f, R231 ;  /* 0x0000001fff6b7819 */ /* 0x000fe200000114e7 */
        /* <DEDUP_REMOVED lines=12> */
[----:B------:R-:W-:Y:S02]  /*1e910*/  LEA.HI.X R3, R8, UR5, R3, 0x2, P1 ;  /* 0x0000000508037c11 */ /* 0x000fe400088f1403 */
        /* <DEDUP_REMOVED lines=9> */
[----:B01----:R-:W-:-:S04]  /*1e9b0*/  @!P3 IMAD.WIDE R10, R204, 0x4, R8 ;  /* 0x00000004cc0ab825 */ /* 0x003fc800078e0208 */
        /* <DEDUP_REMOVED lines=20> */
[----:B---3--:R-:W-:-:S02]  /*1eb00*/  @!P5 LEA R14, P6, R226, R8, 0x2 ;  /* 0x00000008e20ed211 */ /* 0x008fc400078c10ff */
        /* <DEDUP_REMOVED lines=8> */
[----:B---3--:R-:W-:Y:S01]  /*1eb90*/  @!P0 LEA R14, P6, R223, R8, 0x2 ;  /* 0x00000008df0e8211 */ /* 0x008fe200078c10ff */
[----:B------:R0:W-:Y:S01]  /*1eba0*/  @!P2 ST.E.64 desc[UR60][R10.64], R52 ;  /* 0x000000340a00a985 */ /* 0x0001e2000c101b3c */
[----:B------:R-:W-:-:S02]  /*1ebb0*/  @!P1 LEA.HI.X R13, R224, R9, R36, 0x2, P5 ;  /* 0x00000009e00d9211 */ /* 0x000fc400028f1424 */
[-C--:B------:R-:W-:Y:S02]  /*1ebc0*/  @!P0 LEA.HI.X R15, R223, R9.reuse, R35, 0x2, P6 ;  /* 0x00000009df0f8211 */ /* 0x080fe400030f1423 */
[----:B------:R-:W-:Y:S01]  /*1ebd0*/  ISETP.GE.AND P2, PT, R220, UR4, PT ;  /* 0x00000004dc007c0c */ /* 0x000fe2000bf46270 */
[----:B------:R-:W-:Y:S01]  /*1ebe0*/  @!P1 ST.E.64 desc[UR60][R12.64], R56 ;  /* 0x000000380c009985 */ /* 0x000fe2000c101b3c */
[----:B------:R-:W-:Y:S02]  /*1ebf0*/  @!P3 LEA R24, P5, R222, R8, 0x2 ;  /* 0x00000008de18b211 */ /* 0x000fe400078a10ff */
[----:B------:R-:W-:Y:S01]  /*1ec00*/  ISETP.GE.AND P1, PT, R219, UR4, PT ;  /* 0x00000004db007c0c */ /* 0x000fe2000bf26270 */
[----:B------:R1:W-:Y:S01]  /*1ec10*/  @!P0 ST.E.64 desc[UR60][R14.64], R60 ;  /* 0x0000003c0e008985 */ /* 0x0003e2000c101b3c */
[----:B------:R-:W-:Y:S02]  /*1ec20*/  ISETP.GE.AND P0, PT, R218, UR4, PT ;  /* 0x00000004da007c0c */ /* 0x000fe4000bf06270 */
[----:B------:R-:W-:-:S02]  /*1ec30*/  @!P3 LEA.HI.X R25, R222, R9, R34, 0x2, P5 ;  /* 0x00000009de19b211 */ /* 0x000fc400028f1422 */
[----:B------:R-:W-:Y:S02]  /*1ec40*/  ISETP.GE.AND P5, PT, R217, UR4, PT ;  /* 0x00000004d9007c0c */ /* 0x000fe4000bfa6270 */
[CC--:B------:R-:W-:Y:S01]  /*1ec50*/  @!P4 LEA R20, P6, R221.reuse, R8.reuse, 0x2 ;  /* 0x00000008dd14c211 */ /* 0x0c0fe200078c10ff */
[----:B------:R3:W-:Y:S01]  /*1ec60*/  @!P3 ST.E.64 desc[UR60][R24.64], R64 ;  /* 0x000000401800b985 */ /* 0x0007e2000c101b3c */
[CC--:B0-----:R-:W-:Y:S02]  /*1ec70*/  @!P2 LEA R10, P3, R220.reuse, R8.reuse, 0x2 ;  /* 0x00000008dc0aa211 */ /* 0x0c1fe400078610ff */
[-C--:B------:R-:W-:Y:S02]  /*1ec80*/  @!P4 LEA.HI.X R21, R221, R9.reuse, R33, 0x2, P6 ;  /* 0x00000009dd15c211 */ /* 0x080fe400030f1421 */
[----:B------:R-:W-:Y:S02]  /*1ec90*/  @!P2 LEA.HI.X R11, R220, R9, R32, 0x2, P3 ;  /* 0x00000009dc0ba211 */ /* 0x000fe400018f1420 */
[-C--:B-1----:R-:W-:Y:S01]  /*1eca0*/  @!P1 LEA R14, P6, R219, R8.reuse, 0x2 ;  /* 0x00000008db0e9211 */ /* 0x082fe200078c10ff */
[----:B------:R3:W-:Y:S01]  /*1ecb0*/  @!P4 ST.E.64 desc[UR60][R20.64], R68 ;  /* 0x000000441400c985 */ /* 0x0007e2000c101b3c */
[----:B------:R-:W-:-:S02]  /*1ecc0*/  @!P0 LEA R12, P4, R218, R8, 0x2 ;  /* 0x00000008da0c8211 */ /* 0x000fc400078810ff */
        /* <DEDUP_REMOVED lines=8> */
.L_x_2704:
[----:B------:R-:W-:Y:S05]  /*1ed50*/  BSYNC B1 ;  /* 0x0000000000017941 */ /* 0x000fea0003800000 */
.L_x_2703:
[----:B------:R-:W-:Y:S01]  /*1ed60*/  ISETP.GE.AND P0, PT, R26, R105, PT ;  /* 0x000000691a00720c */ /* 0x000fe20003f06270 */
[----:B-1-3--:R1:W3:Y:S04]  /*1ed70*/  SHFL.IDX PT, R9, R3, 0x1, 0x1c1f ;  /* 0x003c1f0003097f89 */ /* 0x00a2e800000e0000 */
        /* <DEDUP_REMOVED lines=9> */
[-C--:B------:R-:W-:Y:S02]  /*1ee10*/  @!P0 LEA R14, P6, R230, R8.reuse, 0x2 ;  /* 0x00000008e60e8211 */ /* 0x080fe400078c10ff */
        /* <DEDUP_REMOVED lines=58> */
.L_x_2693:
        /* <DEDUP_REMOVED lines=16> */
[----:B-1----:R-:W1:-:S12]  /*1f2c0*/  S2R R4, SR_TID.X ;  /* 0x0000000000047919 */ /* 0x002e580000002100 */
        /* <DEDUP_REMOVED lines=9> */
.L_x_2705:
[----:B------:R-:W-:Y:S01]  /*1f360*/  BSSY B1, `(.L_x_2706) ;  /* 0x0000036000017945 */ /* 0x000fe20003800000 */
[----:B------:R-:W-:Y:S02]  /*1f370*/  SEL R31, R210, RZ, !P0 ;  /* 0x000000ffd21f7207 */ /* 0x000fe40004000000 */
[----:B------:R-:W-:Y:S02]  /*1f380*/  SEL R232, R232, RZ, !P0 ;  /* 0x000000ffe8e87207 */ /* 0x000fe40004000000 */
[----:B-----5:R-:W-:Y:S01]  /*1f390*/  SHF.R.S32.HI R28, RZ, 0x1f, R3 ;  /* 0x0000001fff1c7819 */ /* 0x020fe20000011403 */
[----:B------:R-:W-:Y:S06]  /*1f3a0*/  @P3 BRA `(.L_x_2707) ;  /* 0x0000000000c43947 */ /* 0x000fec0003800000 */
[----:B------:R-:W1:Y:S01]  /*1f3b0*/  S2R R9, SR_TID.X ;  /* 0x0000000000097919 */ /* 0x000e620000002100 */
[----:B------:R-:W2:Y:S02]  /*1f3c0*/  LDC R33, c[0x0][0xbe8] ;  /* 0x0002fa00ff217b82 */ /* 0x000ea40000000800 */
[----:B--2---:R-:W-:Y:S01]  /*1f3d0*/  IMAD R4, R0, R33, RZ ;  /* 0x0000002100047224 */ /* 0x004fe200078e02ff */
[----:B-1----:R-:W-:-:S04]  /*1f3e0*/  IADD3 R30, R200, -0x80, R9 ;  /* 0xffffff80c81e7810 */ /* 0x002fc80007ffe009 */
[----:B------:R-:W-:-:S13]  /*1f3f0*/  ISETP.GE.AND P0, PT, R30, R4, PT ;  /* 0x000000041e00720c */ /* 0x000fda0003f06270 */
[----:B------:R-:W-:Y:S05]  /*1f400*/  @P0 BRA `(.L_x_2707) ;  /* 0x0000000000ac0947 */ /* 0x000fea0003800000 */
[----:B------:R-:W-:Y:S01]  /*1f410*/  IMAD.MOV.U32 R26, RZ, RZ, 0x9b8 ;  /* 0x000009b8ff1a7424 */ /* 0x000fe200078e00ff */
[----:B------:R-:W-:Y:S01]  /*1f420*/  ISETP.GT.AND P0, PT, R209, 0x1, PT ;  /* 0x00000001d100780c */ /* 0x000fe20003f04270 */
[----:B------:R-:W1:Y:S01]  /*1f430*/  LDC.64 R8, c[0x0][0xba8] ;  /* 0x0002ea00ff087b82 */ /* 0x000e620000000a00 */
[----:B------:R-:W-:Y:S01]  /*1f440*/  ISETP.NE.AND P1, PT, R33, 0x1, PT ;  /* 0x000000012100780c */ /* 0x000fe20003f25270 */
[----:B------:R-:W-:Y:S01]  /*1f450*/  IMAD.MOV.U32 R27, RZ, RZ, R30 ;  /* 0x000000ffff1b7224 */ /* 0x000fe200078e001e */
[----:B------:R-:W-:Y:S02]  /*1f460*/  SEL R26, R26, 0x978, P0 ;  /* 0x000009781a1a7807 */ /* 0x000fe40000000000 */
[----:B------:R-:W-:-:S03]  /*1f470*/  SEL R215, R215, RZ, P0 ;  /* 0x000000ffd7d77207 */ /* 0x000fc60000000000 */
        /* <DEDUP_REMOVED lines=8> */
[----:B------:R-:W-:Y:S02]  /*1f500*/  IMAD R21, R20, R232, R21 ;  /* 0x000000e814157224 */ /* 0x000fe400078e0215 */
[----:B0-----:R-:W-:-:S05]  /*1f510*/  @P1 IMAD.HI.U32 R4, R30, R25, RZ ;  /* 0x000000191e041227 */ /* 0x001fca00078e00ff */
[----:B------:R-:W0:Y:S01]  /*1f520*/  @!P0 LDC R9, c[0x0][0xb54] ;  /* 0x0002d500ff098b82 */ /* 0x000e220000000800 */
[----:B---3--:R-:W-:Y:S02]  /*1f530*/  IMAD R29, R15, R206, RZ ;  /* 0x000000ce0f1d7224 */ /* 0x008fe400078e02ff */
[----:B------:R-:W-:Y:S01]  /*1f540*/  IMAD.WIDE.U32 R24, R20, R31, RZ ;  /* 0x0000001f14187225 */ /* 0x000fe200078e00ff */
[----:B----4-:R-:W-:-:S03]  /*1f550*/  @P1 SHF.R.U32.HI R27, RZ, R35, R4 ;  /* 0x00000023ff1b1219 */ /* 0x010fc60000011604 */
[----:B------:R-:W-:-:S04]  /*1f560*/  IMAD.WIDE.U32 R14, R14, R206, RZ ;  /* 0x000000ce0e0e7225 */ /* 0x000fc800078e00ff */
[----:B------:R-:W-:Y:S01]  /*1f570*/  IMAD.IADD R4, R25, 0x1, R21 ;  /* 0x0000000119047824 */ /* 0x000fe200078e0215 */
[----:B------:R-:W-:Y:S01]  /*1f580*/  IADD3 R14, P1, P3, R24, R14, R3 ;  /* 0x0000000e180e7210 */ /* 0x000fe20007b3e003 */
[----:B------:R-:W-:Y:S02]  /*1f590*/  IMAD.IADD R29, R15, 0x1, R29 ;  /* 0x000000010f1d7824 */ /* 0x000fe400078e021d */
[-C--:B------:R-:W-:Y:S02]  /*1f5a0*/  IMAD R21, R13, R215.reuse, RZ ;  /* 0x000000d70d157224 */ /* 0x080fe400078e02ff */
[----:B------:R-:W-:Y:S01]  /*1f5b0*/  IMAD.WIDE.U32 R12, R12, R215, RZ ;  /* 0x000000d70c0c7225 */ /* 0x000fe200078e00ff */
[----:B------:R-:W-:-:S03]  /*1f5c0*/  IADD3.X R4, R4, R29, R28, P1, P3 ;  /* 0x0000001d04047210 */ /* 0x000fc60000fe641c */
[----:B------:R-:W-:Y:S01]  /*1f5d0*/  IMAD.MOV R15, RZ, RZ, -R27 ;  /* 0x000000ffff0f7224 */ /* 0x000fe200078e0a1b */
[----:B------:R-:W-:Y:S01]  /*1f5e0*/  IADD3 R12, P0, P1, R27, R14, R12 ;  /* 0x0000000e1b0c7210 */ /* 0x000fe2000791e00c */
[----:B------:R-:W-:Y:S01]  /*1f5f0*/  IMAD.IADD R21, R13, 0x1, R21 ;  /* 0x000000010d157824 */ /* 0x000fe200078e0215 */
[----:B------:R-:W-:Y:S01]  /*1f600*/  SHF.R.S32.HI R27, RZ, 0x1f, R27 ;  /* 0x0000001fff1b7819 */ /* 0x000fe2000001141b */
[----:B------:R-:W-:-:S03]  /*1f610*/  IMAD R15, R33, R15, R30 ;  /* 0x0000000f210f7224 */ /* 0x000fc600078e021e */
[----:B------:R-:W-:Y:S01]  /*1f620*/  IADD3.X R13, R27, R4, R21, P0, P1 ;  /* 0x000000041b0d7210 */ /* 0x000fe200007e2415 */
[----:B-----5:R-:W-:Y:S01]  /*1f630*/  IMAD R4, R11, R15, RZ ;  /* 0x0000000f0b047224 */ /* 0x020fe200078e02ff */
[----:B------:R-:W-:-:S05]  /*1f640*/  SHF.R.S32.HI R21, RZ, 0x1f, R15 ;  /* 0x0000001fff157819 */ /* 0x000fca000001140f */
[C---:B------:R-:W-:Y:S02]  /*1f650*/  IMAD R21, R10.reuse, R21, R4 ;  /* 0x000000150a157224 */ /* 0x040fe400078e0204 */
[----:B------:R-:W-:-:S04]  /*1f660*/  IMAD.WIDE.U32 R10, R10, R15, R12 ;  /* 0x0000000f0a0a7225 */ /* 0x000fc800078e000c */
[----:B------:R-:W-:Y:S01]  /*1f670*/  IMAD.IADD R4, R11, 0x1, R21 ;  /* 0x000000010b047824 */ /* 0x000fe200078e0215 */
[----:B-1----:R-:W-:Y:S01]  /*1f680*/  LEA R8, P0, R10, R8, 0x2 ;  /* 0x000000080a087211 */ /* 0x002fe200078010ff */
[----:B------:R-:W-:-:S03]  /*1f690*/  IMAD.MOV.U32 R11, RZ, RZ, -0x800000 ;  /* 0xff800000ff0b7424 */ /* 0x000fc600078e00ff */
[----:B0-----:R-:W-:-:S05]  /*1f6a0*/  LEA.HI.X R9, R10, R9, R4, 0x2, P0 ;  /* 0x000000090a097211 */ /* 0x001fca00000f1404 */
[----:B------:R1:W-:Y:S04]  /*1f6b0*/  STG.E desc[UR60][R8.64], R11 ;  /* 0x0000000b08007986 */ /* 0x0003e8000c10193c */
.L_x_2707:
[----:B------:R-:W-:Y:S05]  /*1f6c0*/  BSYNC B1 ;  /* 0x0000000000017941 */ /* 0x000fea0003800000 */
.L_x_2706:
[----:B------:R-:W-:Y:S05]  /*1f6d0*/  @P2 BRA `(.L_x_2702) ;  /* 0x0000000400a02947 */ /* 0x000fea0003800000 */
[----:B------:R-:W2:Y:S01]  /*1f6e0*/  LDC R15, c[0x0][0xbe8] ;  /* 0x0002fa00ff0f7b82 */ /* 0x000ea20000000800 */
[----:B------:R-:W-:Y:S01]  /*1f6f0*/  ULDC.64 UR4, c[0x0][0xaa0] ;  /* 0x0002a80000047ab9 */ /* 0x000fe20000000a00 */
[----:B------:R-:W-:Y:S01]  /*1f700*/  ULDC.64 UR6, c[0x0][0xaf0] ;  /* 0x0002bc0000067ab9 */ /* 0x000fe20000000a00 */
[----:B------:R-:W-:Y:S01]  /*1f710*/  IMAD R4, R28, UR4, RZ ;  /* 0x000000041c047c24 */ /* 0x000fe2000f8e02ff */
[----:B------:R-:W-:Y:S01]  /*1f720*/  BSSY B1, `(.L_x_2708) ;  /* 0x0000039000017945 */ /* 0x000fe20003800000 */
[C---:B-1----:R-:W-:Y:S01]  /*1f730*/  IMAD.WIDE.U32 R8, R3.reuse, UR4, RZ ;  /* 0x0000000403087c25 */ /* 0x042fe2000f8e00ff */
[----:B------:R-:W-:Y:S02]  /*1f740*/  SHF.R.S32.HI R14, RZ, 0x1f, R207 ;  /* 0x0000001fff0e7819 */ /* 0x000fe400000114cf */
[----:B------:R-:W-:Y:S01]  /*1f750*/  SHF.R.S32.HI R20, RZ, 0x1f, R203 ;  /* 0x0000001fff147819 */ /* 0x000fe200000114cb */
[----:B------:R-:W-:Y:S01]  /*1f760*/  IMAD R11, R3, UR5, R4 ;  /* 0x00000005030b7c24 */ /* 0x000fe2000f8e0204 */
[----:B------:R-:W-:Y:S01]  /*1f770*/  ULDC.64 UR4, c[0x0][0xae8] ;  /* 0x0002ba0000047ab9 */ /* 0x000fe20000000a00 */
[----:B------:R-:W-:-:S02]  /*1f780*/  IMAD R3, R208, 0x20, R233 ;  /* 0x00000020d0037824 */ /* 0x000fc400078e02e9 */
[----:B------:R-:W-:Y:S02]  /*1f790*/  IMAD.IADD R9, R9, 0x1, R11 ;  /* 0x0000000109097824 */ /* 0x000fe400078e020b */
[----:B------:R-:W-:Y:S02]  /*1f7a0*/  IMAD.IADD R13, R200, 0x1, R3 ;  /* 0x00000001c80d7824 */ /* 0x000fe400078e0203 */
[----:B------:R-:W-:-:S04]  /*1f7b0*/  IMAD.WIDE.U32 R8, R206, UR4, R8 ;  /* 0x00000004ce087c25 */ /* 0x000fc8000f8e0008 */
[----:B------:R-:W-:Y:S02]  /*1f7c0*/  IMAD.MOV.U32 R3, RZ, RZ, R13 ;  /* 0x000000ffff037224 */ /* 0x000fe400078e000d */
[----:B------:R-:W-:Y:S01]  /*1f7d0*/  IMAD R9, R206, UR5, R9 ;  /* 0x00000005ce097c24 */ /* 0x000fe2000f8e0209 */
[----:B--2---:R-:W-:Y:S01]  /*1f7e0*/  ISETP.NE.AND P0, PT, R15, 0x1, PT ;  /* 0x000000010f00780c */ /* 0x004fe20003f05270 */
[----:B------:R-:W-:Y:S01]  /*1f7f0*/  ULDC.64 UR4, c[0x0][0xae0] ;  /* 0x0002b80000047ab9 */ /* 0x000fe20000000a00 */
[----:B------:R-:W-:Y:S02]  /*1f800*/  IMAD.IADD R200, R233, 0x1, R200 ;  /* 0x00000001e9c87824 */ /* 0x000fe400078e02c8 */
[----:B------:R-:W-:-:S09]  /*1f810*/  IMAD.WIDE.U32 R8, R31, UR6, R8 ;  /* 0x000000061f087c25 */ /* 0x000fd2000f8e0008 */
[----:B------:R-:W1:Y:S08]  /*1f820*/  @P0 LDC R10, c[0x0][0xbec] ;  /* 0x0002fb00ff0a0b82 */ /* 0x000e700000000800 */
[----:B------:R-:W2:Y:S01]  /*1f830*/  @P0 LDC R21, c[0x0][0xbf0] ;  /* 0x0002fc00ff150b82 */ /* 0x000ea20000000800 */
[----:B-1----:R-:W-:-:S04]  /*1f840*/  @P0 IMAD.HI.U32 R4, R13, R10, RZ ;  /* 0x0000000a0d040227 */ /* 0x002fc800078e00ff */
[----:B------:R-:W-:Y:S01]  /*1f850*/  IMAD R10, R232, UR6, RZ ;  /* 0x00000006e80a7c24 */ /* 0x000fe2000f8e02ff */
[----:B--2---:R-:W-:-:S03]  /*1f860*/  @P0 SHF.R.U32.HI R3, RZ, R21, R4 ;  /* 0x00000015ff030219 */ /* 0x004fc60000011604 */
        /* <DEDUP_REMOVED lines=12> */
[----:B------:R-:W-:Y:S02]  /*1f930*/  IMAD R15, R0, R15, RZ ;  /* 0x0000000f000f7224 */ /* 0x000fe400078e02ff */
[----:B------:R-:W-:-:S02]  /*1f940*/  IMAD R3, R11, UR5, R4 ;  /* 0x000000050b037c24 */ /* 0x000fc4000f8e0204 */
[----:B------:R-:W-:Y:S01]  /*1f950*/  IMAD.WIDE.U32 R8, R11, UR4, R8 ;  /* 0x000000040b087c25 */ /* 0x000fe2000f8e0008 */
[C---:B------:R-:W-:Y:S01]  /*1f960*/  ISETP.GE.AND P2, PT, R200.reuse, R15, PT ;  /* 0x0000000fc800720c */ /* 0x040fe20003f46270 */
[----:B------:R-:W-:Y:S02]  /*1f970*/  ULDC.64 UR4, c[0x0][0xa80] ;  /* 0x0002a00000047ab9 */ /* 0x000fe40000000a00 */
[----:B------:R-:W-:Y:S01]  /*1f980*/  VIADD R0, R200, 0x20 ;  /* 0x00000020c8007836 */ /* 0x000fe20000000000 */
[----:B------:R-:W-:Y:S01]  /*1f990*/  LEA R4, P3, R8, UR4, 0x1 ;  /* 0x0000000408047c11 */ /* 0x000fe2000f8608ff */
[----:B------:R-:W-:-:S03]  /*1f9a0*/  IMAD.IADD R3, R9, 0x1, R3 ;  /* 0x0000000109037824 */ /* 0x000fc600078e0203 */
[-C--:B------:R-:W-:Y:S01]  /*1f9b0*/  ISETP.GE.AND P1, PT, R0, R15.reuse, PT ;  /* 0x0000000f0000720c */ /* 0x080fe20003f26270 */
[----:B------:R-:W-:Y:S01]  /*1f9c0*/  VIADD R0, R200, 0x40 ;  /* 0x00000040c8007836 */ /* 0x000fe20000000000 */
[----:B------:R-:W-:Y:S02]  /*1f9d0*/  LEA.HI.X R3, R8, UR5, R3, 0x1, P3 ;  /* 0x0000000508037c11 */ /* 0x000fe400098f0c03 */
[----:B------:R1:W2:Y:S02]  /*1f9e0*/  SHFL.IDX PT, R8, R4, RZ, 0x181f ;  /* 0x00181fff04087589 */ /* 0x0002a400000e0000 */
[----:B------:R-:W-:Y:S02]  /*1f9f0*/  ISETP.GE.AND P0, PT, R0, R15, PT ;  /* 0x0000000f0000720c */ /* 0x000fe40003f06270 */
[----:B------:R1:W3:Y:S01]  /*1fa00*/  SHFL.IDX PT, R0, R3, RZ, 0x181f ;  /* 0x00181fff03007589 */ /* 0x0002e200000e0000 */
[----:B------:R-:W-:Y:S10]  /*1fa10*/  @P2 BRA `(.L_x_2709) ;  /* 0x0000000000242947 */ /* 0x000ff40003800000 */
        /* <DEDUP_REMOVED lines=9> */
.L_x_2709:
[----:B------:R-:W-:Y:S05]  /*1fab0*/  BSYNC B1 ;  /* 0x0000000000017941 */ /* 0x000fea0003800000 */
.L_x_2708:
[----:B---3--:R3:W0:Y:S01]  /*1fac0*/  SHFL.IDX PT, R0, R3, 0x1, 0x181f ;  /* 0x00381f0003007f89 */ /* 0x00862200000e0000 */
[----:B------:R-:W-:Y:S03]  /*1fad0*/  BSSY B1, `(.L_x_2710) ;  /* 0x000000c000017945 */ /* 0x000fe60003800000 */
[----:B--2-4-:R3:W2:Y:S01]  /*1fae0*/  SHFL.IDX PT, R8, R4, 0x1, 0x181f ;  /* 0x00381f0004087f89 */ /* 0x0146a200000e0000 */
[----:B------:R-:W-:Y:S05]  /*1faf0*/  @P1 BRA `(.L_x_2711) ;  /* 0x0000000000241947 */ /* 0x000fea0003800000 */
        /* <DEDUP_REMOVED lines=9> */
.L_x_2711:
[----:B------:R-:W-:Y:S05]  /*1fb90*/  BSYNC B1 ;  /* 0x0000000000017941 */ /* 0x000fea0003800000 */
.L_x_2710:
[----:B0-----:R0:W0:Y:S01]  /*1fba0*/  SHFL.IDX PT, R0, R3, 0x2, 0x181f ;  /* 0x00581f0003007f89 */ /* 0x00102200000e0000 */
[----:B------:R-:W-:Y:S03]  /*1fbb0*/  BSSY B1, `(.L_x_2712) ;  /* 0x000000c000017945 */ /* 0x000fe60003800000 */
[----:B--2-4-:R2:W4:Y:S01]  /*1fbc0*/  SHFL.IDX PT, R8, R4, 0x2, 0x181f ;  /* 0x00581f0004087f89 */ /* 0x01452200000e0000 */
[----:B------:R-:W-:Y:S05]  /*1fbd0*/  @P0 BRA `(.L_x_2713) ;  /* 0x0000000000240947 */ /* 0x000fea0003800000 */
        /* <DEDUP_REMOVED lines=9> */
.L_x_2713:
[----:B------:R-:W-:Y:S05]  /*1fc70*/  BSYNC B1 ;  /* 0x0000000000017941 */ /* 0x000fea0003800000 */
.L_x_2712:
[----:B0-----:R-:W-:Y:S01]  /*1fc80*/  VIADD R0, R200, 0x60 ;  /* 0x00000060c8007836 */ /* 0x001fe20000000000 */
[----:B------:R0:W0:Y:S04]  /*1fc90*/  SHFL.IDX PT, R10, R3, 0x3, 0x181f ;  /* 0x00781f00030a7f89 */ /* 0x00002800000e0000 */
[----:B------:R-:W-:Y:S01]  /*1fca0*/  ISETP.GE.AND P0, PT, R0, R15, PT ;  /* 0x0000000f0000720c */ /* 0x000fe20003f06270 */
[----:B-123--:R-:W1:-:S12]  /*1fcb0*/  SHFL.IDX PT, R4, R4, 0x3, 0x181f ;  /* 0x00781f0004047f89 */ /* 0x00ee5800000e0000 */
[----:B------:R-:W-:Y:S05]  /*1fcc0*/  @P0 BRA `(.L_x_2702) ;  /* 0x0000000000240947 */ /* 0x000fea0003800000 */
[----:B------:R-:W-:Y:S02]  /*1fcd0*/  ULDC UR4, c[0x0][0xac8] ;  /* 0x0002b20000047ab9 */ /* 0x000fe40000000800 */
[----:B------:R-:W-:Y:S02]  /*1fce0*/  ISETP.GE.AND P2, PT, R203, UR4, PT ;  /* 0x00000004cb007c0c */ /* 0x000fe4000bf46270 */
[----:B------:R-:W-:-:S11]  /*1fcf0*/  ISETP.GE.AND P3, PT, R207, UR4, PT ;  /* 0x00000004cf007c0c */ /* 0x000fd6000bf66270 */
[-C--:B-1----:R-:W-:Y:S02]  /*1fd00*/  @!P2 LEA R12, P0, R203, R4.reuse, 0x1 ;  /* 0x00000004cb0ca211 */ /* 0x082fe400078008ff */
[----:B----4-:R-:W-:Y:S02]  /*1fd10*/  @!P3 LEA R8, P1, R207, R4, 0x1 ;  /* 0x00000004cf08b211 */ /* 0x010fe400078208ff */
[-C--:B0-----:R-:W-:Y:S02]  /*1fd20*/  @!P2 LEA.HI.X R13, R203, R10.reuse, R20, 0x1, P0 ;  /* 0x0000000acb0da211 */ /* 0x081fe400000f0c14 */
[----:B------:R-:W-:-:S03]  /*1fd30*/  @!P3 LEA.HI.X R9, R207, R10, R14, 0x1, P1 ;  /* 0x0000000acf09b211 */ /* 0x000fc600008f0c0e */
[----:B------:R0:W-:Y:S04]  /*1fd40*/  @!P2 ST.E.128 desc[UR60][R12.64], RZ ;  /* 0x000000ff0c00a985 */ /* 0x0001e8000c101d3c */
[----:B------:R0:W-:Y:S02]  /*1fd50*/  @!P3 ST.E.128 desc[UR60][R8.64], RZ ;  /* 0x000000ff0800b985 */ /* 0x0001e4000c101d3c */
.L_x_2702:
[----:B------:R-:W-:Y:S05]  /*1fd60*/  BSYNC B0 ;  /* 0x0000000000007941 */ /* 0x000fea0003800000 */
.L_x_2692:
[----:B------:R-:W-:Y:S02]  /*1fd70*/  ULDC UR4, c[0x0][0xc3c] ;  /* 0x00030f0000047ab9 */ /* 0x000fe40000000800 */
[----:B------:R-:W-:-:S13]  /*1fd80*/  ISETP.GE.AND P0, PT, R7, UR4, PT ;  /* 0x0000000407007c0c */ /* 0x000fda000bf06270 */
[----:B------:R-:W-:Y:S05]  /*1fd90*/  @!P0 BRA `(.L_x_2714) ;  /* 0xfffffe1400f08947 */ /* 0x000fea000383ffff */
[----:B------:R-:W-:Y:S05]  /*1fda0*/  BRA `(.L_x_2483) ;  /* 0x0000008800b87947 */ /* 0x000fea0003800000 */
.L_x_2481:
        /* <DEDUP_REMOVED lines=20> */
.L_x_2715:
        /* <DEDUP_REMOVED lines=43> */
.L_x_2719:
        /* <DEDUP_REMOVED lines=39> */
.L_x_2717:
        /* <DEDUP_REMOVED lines=12> */
.L_x_2720:
        /* <DEDUP_REMOVED lines=63> */
.L_x_2721:
        /* <DEDUP_REMOVED lines=61> */
.L_x_2722:
[----:B01----:R-:W-:-:S05]  /*20c90*/  LOP3.LUT R3, RZ, R2, RZ, 0x33, !PT ;  /* 0x00000002ff037212 */ /* 0x003fca00078e33ff */
[----:B------:R-:W-:-:S05]  /*20ca0*/  IMAD.IADD R2, R4, 0x1, R3 ;  /* 0x0000000104027824 */ /* 0x000fca00078e0203 */
[----:B------:R1:W-:Y:S01]  /*20cb0*/  STL [R1+0x4], R2 ;  /* 0x0000040201007387 */ /* 0x0003e20000100800 */
[----:B------:R-:W-:Y:S05]  /*20cc0*/  BRA `(.L_x_2723) ;  /* 0x0000000000107947 */ /* 0x000fea0003800000 */
.L_x_2718:
[----:B------:R-:W-:Y:S01]  /*20cd0*/  IMAD.U32 R2, RZ, RZ, UR6 ;  /* 0x00000006ff027e24 */ /* 0x000fe2000f8e00ff */
[----:B------:R0:W-:Y:S04]  /*20ce0*/  STL [R1+0x4], RZ ;  /* 0x000004ff01007387 */ /* 0x0001e80000100800 */
[----:B------:R0:W-:Y:S04]  /*20cf0*/  STL [R1+0x8], RZ ;  /* 0x000008ff01007387 */ /* 0x0001e80000100800 */
[----:B------:R0:W-:Y:S02]  /*20d00*/  STL [R1], R2 ;  /* 0x0000000201007387 */ /* 0x0001e40000100800 */
.L_x_2723:
        /* <DEDUP_REMOVED lines=10> */
.L_x_2716:
        /* <DEDUP_REMOVED lines=16> */
[----:B01----:R-:W-:Y:S01]  /*20eb0*/  IMAD.SHL.U32 R2, R5, 0x8, RZ ;  /* 0x0000000805027824 */ /* 0x003fe200078e00ff */
        /* <DEDUP_REMOVED lines=21> */
[----:B------:R-:W-:Y:S01]  /*21010*/  LOP3.LUT R5, R2, 0x70, R6, 0xf8, !PT ;  /* 0x0000007002057812 */ /* 0x000fe200078ef806 */
[----:B------:R-:W-:Y:S02]  /*21020*/  IMAD R2, R3, 0x2, R18 ;  /* 0x0000000203027824 */ /* 0x000fe400078e0212 */
[----:B------:R-:W-:-:S03]  /*21030*/  IMAD.MOV.U32 R3, RZ, RZ, 0x1 ;  /* 0x00000001ff037424 */ /* 0x000fc600078e00ff */
[----:B------:R0:W-:Y:S01]  /*21040*/  STL [R1+0x30], R2 ;  /* 0x0000300201007387 */ /* 0x0001e20000100800 */
[----:B------:R-:W-:-:S03]  /*21050*/  @P0 LOP3.LUT R4, R4, 0x8, RZ, 0xfc, !PT ;  /* 0x0000000804040812 */ /* 0x000fc600078efcff */
        /* <DEDUP_REMOVED lines=8> */
.L_x_2872:
[----:B------:R-:W2:Y:S01]  /*210e0*/  LDL R0, [R1+0xc] ;  /* 0x00000c0001007983 */ /* 0x000ea20000100800 */
[----:B-1----:R-:W2:Y:S01]  /*210f0*/  LDC.64 R2, c[0x0][0xc88] ;  /* 0x00032200ff027b82 */ /* 0x002ea20000000a00 */
[----:B------:R-:W-:Y:S05]  /*21100*/  YIELD ;  /* 0x0000000000007946 */ /* 0x000fea0003800000 */
[----:B------:R-:W-:Y:S01]  /*21110*/  ULDC.64 UR4, c[0x0][0xa28] ;  /* 0x00028a0000047ab9 */ /* 0x000fe20000000a00 */
[----:B------:R-:W-:Y:S01]  /*21120*/  ULDC.64 UR10, c[0x0][0xa18] ;  /* 0x00028600000a7ab9 */ /* 0x000fe20000000a00 */
[----:B------:R-:W-:Y:S01]  /*21130*/  ISETP.NE.U32.AND P0, PT, RZ, UR4, PT ;  /* 0x00000004ff007c0c */ /* 0x000fe2000bf05070 */
[----:B------:R-:W-:Y:S01]  /*21140*/  ULDC.64 UR6, c[0x0][0xa08] ;  /* 0x0002820000067ab9 */ /* 0x000fe20000000a00 */
[----:B--2---:R-:W-:Y:S01]  /*21150*/  IMAD.WIDE R2, R0, 0x4, R2 ;  /* 0x0000000400027825 */ /* 0x004fe200078e0202 */
[----:B------:R-:W-:-:S04]  /*21160*/  ULDC.64 UR8, c[0x0][0xa10] ;  /* 0x0002840000087ab9 */ /* 0x000fc80000000a00 */
[----:B0-----:R-:W2:Y:S01]  /*21170*/  LDG.E R4, desc[UR60][R2.64] ;  /* 0x0000003c02047981 */ /* 0x001ea2000c1e1900 */
[----:B------:R-:W-:Y:S01]  /*21180*/  ISETP.NE.AND.EX P0, PT, RZ, UR5, PT, P0 ;  /* 0x00000005ff007c0c */ /* 0x000fe2000bf05300 */
[----:B------:R-:W-:Y:S01]  /*21190*/  IMAD.MOV.U32 R0, RZ, RZ, RZ ;  /* 0x000000ffff007224 */ /* 0x000fe200078e00ff */
[----:B------:R-:W-:-:S04]  /*211a0*/  ISETP.NE.U32.AND P3, PT, RZ, UR10, PT ;  /* 0x0000000aff007c0c */ /* 0x000fc8000bf65070 */
[----:B------:R-:W-:Y:S01]  /*211b0*/  ISETP.NE.AND.EX P3, PT, RZ, UR11, PT, P3 ;  /* 0x0000000bff007c0c */ /* 0x000fe2000bf65330 */
[----:B------:R-:W-:Y:S01]  /*211c0*/  IMAD.MOV.U32 R12, RZ, RZ, RZ ;  /* 0x000000ffff0c7224 */ /* 0x000fe200078e00ff */
[----:B--2---:R-:W-:Y:S01]  /*211d0*/  SHF.R.S32.HI R5, RZ, 0x1f, R4 ;  /* 0x0000001fff057819 */ /* 0x004fe20000011404 */
[----:B------:R-:W-:-:S04]  /*211e0*/  IMAD.SHL.U32 R15, R4, 0x4, RZ ;  /* 0x00000004040f7824 */ /* 0x000fc800078e00ff */
[C---:B------:R-:W-:Y:S01]  /*211f0*/  @P0 LEA R2, P1, R4.reuse, UR4, 0x2 ;  /* 0x0000000404020c11 */ /* 0x040fe2000f8210ff */
[----:B------:R0:W-:Y:S01]  /*21200*/  STL [R1+0x38], R4 ;  /* 0x0000380401007387 */ /* 0x0001e20000100800 */
[C-C-:B------:R-:W-:Y:S02]  /*21210*/  SHF.L.U64.HI R14, R4.reuse, 0x2, R5.reuse ;  /* 0x00000002040e7819 */ /* 0x140fe40000010205 */
[----:B------:R-:W-:Y:S01]  /*21220*/  @P0 LEA.HI.X R3, R4, UR5, R5, 0x2, P1 ;  /* 0x0000000504030c11 */ /* 0x000fe200088f1405 */
[----:B------:R-:W-:Y:S01]  /*21230*/  ULDC.64 UR4, c[0x0][0xa00] ;  /* 0x0002800000047ab9 */ /* 0x000fe20000000a00 */
[C---:B------:R-:W-:Y:S01]  /*21240*/  @P3 IADD3 R8, P1, R15.reuse, UR10, RZ ;  /* 0x0000000a0f083c10 */ /* 0x040fe2000ff3e0ff */
        /* <DEDUP_REMOVED lines=12> */
[----:B--2---:R-:W-:-:S04]  /*21310*/  IADD3 R2, P0, R15, UR4, RZ ;  /* 0x000000040f027c10 */ /* 0x004fc8000ff1e0ff */
[----:B------:R-:W-:Y:S01]  /*21320*/  IADD3.X R3, R14, UR5, RZ, P0, !PT ;  /* 0x000000050e037c10 */ /* 0x000fe200087fe4ff */
[----:B------:R-:W-:Y:S01]  /*21330*/  ULDC UR4, c[0x0][0x288] ;  /* 0x0000a20000047ab9 */ /* 0x000fe20000000800 */
[----:B0-----:R-:W-:-:S03]  /*21340*/  IADD3 R4, P0, R15, UR8, RZ ;  /* 0x000000080f047c10 */ /* 0x001fc6000ff1e0ff */
[----:B------:R0:W5:Y:S01]  /*21350*/  @P2 LDG.E R11, desc[UR60][R6.64] ;  /* 0x0000003c060b2981 */ /* 0x000162000c1e1900 */
[----:B-1----:R-:W-:Y:S02]  /*21360*/  IADD3.X R5, R14, UR9, RZ, P0, !PT ;  /* 0x000000090e057c10 */ /* 0x002fe400087fe4ff */
[----:B------:R-:W-:Y:S01]  /*21370*/  ISETP.NE.U32.AND P0, PT, RZ, UR8, PT ;  /* 0x00000008ff007c0c */ /* 0x000fe2000bf05070 */
[----:B------:R-:W2:Y:S03]  /*21380*/  @P1 LDG.E R12, desc[UR60][R2.64] ;  /* 0x0000003c020c1981 */ /* 0x000ea6000c1e1900 */
[----:B------:R-:W-:-:S13]  /*21390*/  ISETP.NE.AND.EX P0, PT, RZ, UR9, PT, P0 ;  /* 0x00000009ff007c0c */ /* 0x000fda000bf05300 */
        /* <DEDUP_REMOVED lines=15> */
[----:B------:R-:W-:Y:S01]  /*21490*/  IMAD.U32 R8, RZ, RZ, UR4 ;  /* 0x00000004ff087e24 */ /* 0x000fe2000f8e00ff */
[----:B0-----:R-:W-:Y:S06]  /*214a0*/  @P3 BRA `(.L_x_2725) ;  /* 0x0000000000143947 */ /* 0x001fec0003800000 */
[----:B------:R-:W-:Y:S05]  /*214b0*/  @!P1 BRA `(.L_x_2725) ;  /* 0x0000000000109947 */ /* 0x000fea0003800000 */
[----:B------:R-:W2:Y:S04]  /*214c0*/  LDG.E R12, desc[UR60][R2.64] ;  /* 0x0000003c020c7981 */ /* 0x000ea8000c1e1900 */
[----:B------:R-:W2:Y:S02]  /*214d0*/  LDG.E R2, desc[UR60][R2.64+0x4] ;  /* 0x0000043c02027981 */ /* 0x000ea4000c1e1900 */
[----:B--2--5:R-:W-:-:S05]  /*214e0*/  IMAD.IADD R13, R2, 0x1, -R12 ;  /* 0x00000001020d7824 */ /* 0x024fca00078e0a0c */
[----:B------:R0:W-:Y:S02]  /*214f0*/  STL [R1+0x50], R13 ;  /* 0x0000500d01007387 */ /* 0x0001e40000100800 */
.L_x_2725:
[----:B------:R-:W2:Y:S01]  /*21500*/  LDL.LU R3, [R1+0x8] ;  /* 0x0000080001037983 */ /* 0x000ea20000300800 */
[----:B------:R-:W-:Y:S02]  /*21510*/  ULDC.64 UR4, c[0x0][0xa20] ;  /* 0x0002880000047ab9 */ /* 0x000fe40000000a00 */
[----:B------:R-:W-:Y:S01]  /*21520*/  ISETP.NE.U32.AND P1, PT, RZ, UR4, PT ;  /* 0x00000004ff007c0c */ /* 0x000fe2000bf25070 */
[----:B------:R-:W3:Y:S03]  /*21530*/  LDL R12, [R1+0x38] ;  /* 0x00003800010c7983 */ /* 0x000ee60000100800 */
[----:B------:R-:W-:Y:S02]  /*21540*/  ISETP.NE.AND.EX P1, PT, RZ, UR5, PT, P1 ;  /* 0x00000005ff007c0c */ /* 0x000fe4000bf25310 */
[C---:B--2---:R-:W-:Y:S02]  /*21550*/  LOP3.LUT R17, R3.reuse, 0xff000000, RZ, 0xc0, !PT ;  /* 0xff00000003117812 */ /* 0x044fe400078ec0ff */
[----:B------:R-:W-:-:S02]  /*21560*/  LOP3.LUT R2, R3, 0xff0000, RZ, 0xc0, !PT ;  /* 0x00ff000003027812 */ /* 0x000fc400078ec0ff */
[----:B------:R-:W-:Y:S02]  /*21570*/  SHF.R.U32.HI R17, RZ, 0x8, R17 ;  /* 0x00000008ff117819 */ /* 0x000fe40000011611 */
[----:B------:R-:W-:Y:S02]  /*21580*/  LOP3.LUT R16, R3, 0xffff, RZ, 0xc0, !PT ;  /* 0x0000ffff03107812 */ /* 0x000fe400078ec0ff */
[----:B------:R-:W-:Y:S01]  /*21590*/  LEA.HI R17, R2, R17, RZ, 0x10 ;  /* 0x0000001102117211 */ /* 0x000fe200078f80ff */
[----:B-----5:R-:W-:-:S05]  /*215a0*/  IMAD.IADD R2, R11, 0x1, R0 ;  /* 0x000000010b027824 */ /* 0x020fca00078e0200 */
[----:B------:R1:W-:Y:S04]  /*215b0*/  STL [R1+0x20], R2 ;  /* 0x0000200201007387 */ /* 0x0003e80000100800 */
[----:B---3--:R1:W-:Y:S01]  /*215c0*/  STL [R1+0x18], R12 ;  /* 0x0000180c01007387 */ /* 0x0083e20000100800 */
[----:B------:R-:W-:Y:S05]  /*215d0*/  @!P1 BRA `(.L_x_2726) ;  /* 0x0000000000109947 */ /* 0x000fea0003800000 */
[----:B-1----:R-:W-:-:S04]  /*215e0*/  IADD3 R2, P1, R15, UR4, RZ ;  /* 0x000000040f027c10 */ /* 0x002fc8000ff3e0ff */
[----:B------:R-:W-:-:S05]  /*215f0*/  IADD3.X R3, R14, UR5, RZ, P1, !PT ;  /* 0x000000050e037c10 */ /* 0x000fca0008ffe4ff */
[----:B------:R2:W5:Y:S01]  /*21600*/  LDG.E R8, desc[UR60][R2.64] ;  /* 0x0000003c02087981 */ /* 0x000562000c1e1900 */
[----:B------:R-:W-:Y:S05]  /*21610*/  BRA `(.L_x_2727) ;  /* 0x0000000000107947 */ /* 0x000fea0003800000 */
.L_x_2726:
[----:B------:R-:W-:Y:S05]  /*21620*/  @!P2 BRA `(.L_x_2727) ;  /* 0x00000000000ca947 */ /* 0x000fea0003800000 */
[----:B------:R-:W2:Y:S04]  /*21630*/  LDG.E R8, desc[UR60][R6.64] ;  /* 0x0000003c06087981 */ /* 0x000ea8000c1e1900 */
[----:B------:R-:W2:Y:S02]  /*21640*/  LDG.E R6, desc[UR60][R6.64+0x4] ;  /* 0x0000043c06067981 */ /* 0x000ea4000c1e1900 */
[----:B--2---:R-:W-:-:S07]  /*21650*/  IMAD.IADD R8, R6, 0x1, -R8 ;  /* 0x0000000106087824 */ /* 0x004fce00078e0a08 */
.L_x_2727:
[----:B-12---:R-:W2:Y:S01]  /*21660*/  @P0 LDG.E R2, desc[UR60][R4.64] ;  /* 0x0000003c04020981 */ /* 0x006ea2000c1e1900 */
[----:B------:R-:W1:Y:S03]  /*21670*/  LDC R3, c[0x0][0x448] ;  /* 0x00011200ff037b82 */ /* 0x000e660000000800 */
[----:B------:R-:W3:Y:S04]  /*21680*/  LDL R6, [R1+0x4] ;  /* 0x0000040001067983 */ /* 0x000ee80000100800 */
[----:B------:R4:W2:Y:S01]  /*21690*/  @P0 LDG.E R4, desc[UR60][R4.64+0x4] ;  /* 0x0000043c04040981 */ /* 0x0008a2000c1e1900 */
[----:B-1----:R-:W-:-:S13]  /*216a0*/  ISETP.NE.AND P1, PT, R3, 0x1, PT ;  /* 0x000000010300780c */ /* 0x002fda0003f25270 */
[----:B------:R-:W1:Y:S08]  /*216b0*/  @P1 LDC R3, c[0x0][0x44c] ;  /* 0x00011300ff031b82 */ /* 0x000e700000000800 */
[----:B----4-:R-:W4:Y:S01]  /*216c0*/  @P1 LDC R5, c[0x0][0x450] ;  /* 0x00011400ff051b82 */ /* 0x010f220000000800 */
[----:B-----5:R-:W-:Y:S01]  /*216d0*/  IMAD.IADD R7, R8, 0x1, -R0 ;  /* 0x0000000108077824 */ /* 0x020fe200078e0a00 */
[----:B------:R-:W-:-:S05]  /*216e0*/  LOP3.LUT R11, R17, 0xff, RZ, 0xc0, !PT ;  /* 0x000000ff110b7812 */ /* 0x000fca00078ec0ff */
[----:B------:R0:W-:Y:S01]  /*216f0*/  STL [R1+0x60], R11 ;  /* 0x0000600b01007387 */ /* 0x0001e20000100800 */
[----:B------:R-:W-:Y:S01]  /*21700*/  BSSY B0, `(.L_x_2728) ;  /* 0x0000032000007945 */ /* 0x000fe20003800000 */
[----:B------:R-:W-:Y:S01]  /*21710*/  SHF.R.U32.HI R17, RZ, 0x10, R17 ;  /* 0x00000010ff117819 */ /* 0x000fe20000011611 */
[----:B--2---:R-:W-:Y:S02]  /*21720*/  @P0 IMAD.IADD R9, R4, 0x1, -R2 ;  /* 0x0000000104090824 */ /* 0x004fe400078e0a02 */
[----:B---3--:R-:W-:-:S04]  /*21730*/  IMAD.SHL.U32 R2, R6, 0x80, RZ ;  /* 0x0000008006027824 */ /* 0x008fc800078e00ff */
[----:B------:R-:W-:-:S04]  /*21740*/  VIADD R2, R2, 0x7f ;  /* 0x0000007f02027836 */ /* 0x000fc80000000000 */
[----:B-1----:R-:W-:-:S05]  /*21750*/  @P1 IMAD.HI.U32 R0, R2, R3, RZ ;  /* 0x0000000302001227 */ /* 0x002fca00078e00ff */
[----:B----4-:R-:W-:Y:S01]  /*21760*/  @P1 SHF.R.U32.HI R2, RZ, R5, R0 ;  /* 0x00000005ff021219 */ /* 0x010fe20000011600 */
[----:B------:R-:W-:-:S05]  /*21770*/  IMAD.IADD R0, R7, 0x1, R9 ;  /* 0x0000000107007824 */ /* 0x000fca00078e0209 */
[C---:B------:R-:W-:Y:S01]  /*21780*/  IADD3 R21, R0.reuse, 0x80, -R13 ;  /* 0x0000008000157810 */ /* 0x040fe20007ffe80d */
        /* <DEDUP_REMOVED lines=9> */
[----:B------:R-:W-:Y:S01]  /*21820*/  ISETP.GE.AND P1, PT, R6, 0x1, PT ;  /* 0x000000010600780c */ /* 0x000fe20003f26270 */
[----:B------:R-:W-:-:S12]  /*21830*/  IMAD.MOV.U32 R0, RZ, RZ, RZ ;  /* 0x000000ffff007224 */ /* 0x000fd800078e00ff */
[----:B0-----:R-:W-:Y:S05]  /*21840*/  @!P1 BRA `(.L_x_2729) ;  /* 0x0000000000749947 */ /* 0x001fea0003800000 */
[----:B------:R-:W-:Y:S01]  /*21850*/  ISETP.NE.AND P1, PT, R17, RZ, PT ;  /* 0x000000ff1100720c */ /* 0x000fe20003f25270 */
[----:B------:R-:W-:-:S03]  /*21860*/  ULDC UR4, c[0x0][0x9f0] ;  /* 0x00027c0000047ab9 */ /* 0x000fc60000000800 */
[----:B------:R-:W-:-:S04]  /*21870*/  SEL R2, R17, UR4, P1 ;  /* 0x0000000411027c07 */ /* 0x000fc80008800000 */
[----:B------:R-:W-:Y:S02]  /*21880*/  IABS R3, R2 ;  /* 0x0000000200037213 */ /* 0x000fe40000000000 */
[----:B------:R-:W-:Y:S02]  /*21890*/  IADD3 R0, R2, -0x1, R6 ;  /* 0xffffffff02007810 */ /* 0x000fe40007ffe006 */
[----:B------:R-:W0:Y:S08]  /*218a0*/  I2F.RP R4, R3 ;  /* 0x0000000300047306 */ /* 0x000e300000209400 */
[----:B0-----:R-:W0:Y:S02]  /*218b0*/  MUFU.RCP R4, R4 ;  /* 0x0000000400047308 */ /* 0x001e240000001000 */
[----:B0-----:R-:W-:-:S06]  /*218c0*/  VIADD R4, R4, 0xffffffe ;  /* 0x0ffffffe04047836 */ /* 0x001fcc0000000000 */
[----:B------:R0:W1:Y:S02]  /*218d0*/  F2I.FTZ.U32.TRUNC.NTZ R5, R4 ;  /* 0x0000000400057305 */ /* 0x000064000021f000 */
[----:B0-----:R-:W-:-:S04]  /*218e0*/  LOP3.LUT R4, R0, R2, RZ, 0x3c, !PT ;  /* 0x0000000200047212 */ /* 0x001fc800078e3cff */
[----:B------:R-:W-:Y:S01]  /*218f0*/  ISETP.GE.AND P1, PT, R4, RZ, PT ;  /* 0x000000ff0400720c */ /* 0x000fe20003f26270 */
[----:B-1----:R-:W-:-:S04]  /*21900*/  IMAD.MOV R4, RZ, RZ, -R5 ;  /* 0x000000ffff047224 */ /* 0x002fc800078e0a05 */
[----:B------:R-:W-:Y:S02]  /*21910*/  IMAD R8, R4, R3, RZ ;  /* 0x0000000304087224 */ /* 0x000fe400078e02ff */
[----:B------:R-:W-:-:S04]  /*21920*/  IMAD.MOV.U32 R4, RZ, RZ, RZ ;  /* 0x000000ffff047224 */ /* 0x000fc800078e00ff */
[----:B------:R-:W-:Y:S01]  /*21930*/  IMAD.HI.U32 R8, R5, R8, R4 ;  /* 0x0000000805087227 */ /* 0x000fe200078e0004 */
[----:B------:R-:W-:Y:S02]  /*21940*/  IABS R4, R0 ;  /* 0x0000000000047213 */ /* 0x000fe40000000000 */
[----:B------:R-:W-:-:S05]  /*21950*/  IABS R0, R2 ;  /* 0x0000000200007213 */ /* 0x000fca0000000000 */
        /* <DEDUP_REMOVED lines=12> */
.L_x_2729:
[----:B------:R-:W-:Y:S05]  /*21a20*/  BSYNC B0 ;  /* 0x0000000000007941 */ /* 0x000fea0003800000 */
.L_x_2728:
        /* <DEDUP_REMOVED lines=20> */
[----:B------:R-:W0:Y:S02]  /*21b70*/  S2R R2, SR_TID.X ;  /* 0x0000000000027919 */ /* 0x000e240000002100 */
[----:B0-----:R-:W-:-:S04]  /*21b80*/  SHF.R.U32.HI R2, RZ, 0x5, R2 ;  /* 0x00000005ff027819 */ /* 0x001fc80000011602 */
[----:B------:R-:W-:-:S05]  /*21b90*/  LOP3.LUT R2, R2, 0x3, RZ, 0xc0, !PT ;  /* 0x0000000302027812 */ /* 0x000fca00078ec0ff */
[----:B------:R0:W1:Y:S02]  /*21ba0*/  SHFL.IDX PT, R14, R2, RZ, 0x1f ;  /* 0x00001fff020e7589 */ /* 0x00006400000e0000 */
.L_x_2915:
[----:B-1----:R-:W-:Y:S02]  /*21bb0*/  ISETP.NE.AND P0, PT, R14, RZ, PT ;  /* 0x000000ff0e00720c */ /* 0x002fe40003f05270 */
[----:B------:R-:W-:-:S11]  /*21bc0*/  PLOP3.LUT P2, PT, PT, PT, PT, 0x8, 0x0 ;  /* 0x000000000000781c */ /* 0x000fd60003f4e170 */
[----:B------:R-:W-:Y:S05]  /*21bd0*/  @P0 BRA `(.L_x_2733) ;  /* 0x00000000000c0947 */ /* 0x000fea0003800000 */
[----:B------:R-:W-:-:S03]  /*21be0*/  UMOV UR4, 0xffffffff ;  /* 0xffffffff00047882 */ /* 0x000fc60000000000 */
[----:B------:R-:W-:Y:S05]  /*21bf0*/  BRA.DIV UR4, `(.L_x_2734) ;  /* 0x0000007a04247947 */ /* 0x000fea000b800000 */
[----:B------:R-:W-:-:S13]  /*21c00*/  ELECT P2, URZ, PT ;  /* 0x00000000003f782f */ /* 0x000fda0003840000 */
.L_x_2733:
[----:B0-----:R-:W2:Y:S01]  /*21c10*/  LDL R2, [R1+0x64] ;  /* 0x0000640001027983 */ /* 0x001ea20000100800 */
[----:B------:R-:W-:Y:S01]  /*21c20*/  BSSY B1, `(.L_x_2735) ;  /* 0x0000008000017945 */ /* 0x000fe20003800000 */
[----:B--2---:R-:W-:-:S05]  /*21c30*/  VIADD R2, R2, 0x1 ;  /* 0x0000000102027836 */ /* 0x004fca0000000000 */
[----:B------:R-:W-:-:S04]  /*21c40*/  LEA.HI R3, R2, R2, RZ, 0x1 ;  /* 0x0000000202037211 */ /* 0x000fc800078f08ff */
[----:B------:R-:W-:-:S05]  /*21c50*/  LOP3.LUT R3, R3, 0xfffffffe, RZ, 0xc0, !PT ;  /* 0xfffffffe03037812 */ /* 0x000fca00078ec0ff */
[----:B------:R-:W-:-:S05]  /*21c60*/  IMAD.IADD R2, R2, 0x1, -R3 ;  /* 0x0000000102027824 */ /* 0x000fca00078e0a03 */
[----:B------:R-:W-:-:S04]  /*21c70*/  SHF.L.U32 R2, R2, 0x1f, RZ ;  /* 0x0000001f02027819 */ /* 0x000fc800000006ff */
[----:B------:R-:W0:Y:S02]  /*21c80*/  SYNCS.PHASECHK.TRANS64.TRYWAIT P0, [R18+URZ+0x34820], R2 ;  /* 0x03482002120075a7 */ /* 0x000e24000800017f */
[----:B0-----:R-:W-:Y:S05]  /*21c90*/  @!P0 BRA `(.L_x_2736) ;  /* 0x0000007800208947 */ /* 0x001fea0003800000 */
.L_x_2918:
[----:B------:R-:W-:Y:S05]  /*21ca0*/  BSYNC B1 ;  /* 0x0000000000017941 */ /* 0x000fea0003800000 */
.L_x_2735:
        /* <DEDUP_REMOVED lines=12> */
.L_x_2919:
[----:B------:R-:W-:Y:S05]  /*21d70*/  BSYNC B2 ;  /* 0x0000000000027941 */ /* 0x000fea0003800000 */
.L_x_2739:
        /* <DEDUP_REMOVED lines=8> */
.L_x_2742:
[----:B------:R-:W-:Y:S05]  /*21e00*/  BSYNC B2 ;  /* 0x0000000000027941 */ /* 0x000fea0003800000 */
.L_x_2741:
        /* <DEDUP_REMOVED lines=10> */
[----:B--2---:R-:W-:-:S02]  /*21eb0*/  IMAD R7, R2, 0xc000, R18 ;  /* 0x0000c00002077824 */ /* 0x004fc400078e0212 */
[----:B------:R-:W-:Y:S02]  /*21ec0*/  VIADD R2, R5, 0x34890 ;  /* 0x0003489005027836 */ /* 0x000fe40000000000 */
[----:B------:R-:W-:-:S07]  /*21ed0*/  VIADD R4, R7, 0x1c400 ;  /* 0x0001c40007047836 */ /* 0x000fce0000000000 */
.L_x_2743:
        /* <DEDUP_REMOVED lines=16> */
.L_x_2744:
        /* <DEDUP_REMOVED lines=15> */
.L_x_2745:
        /* <DEDUP_REMOVED lines=13> */
.L_x_2920:
[----:B------:R-:W-:Y:S05]  /*221a0*/  BSYNC B2 ;  /* 0x0000000000027941 */ /* 0x000fea0003800000 */
.L_x_2746:
        /* <DEDUP_REMOVED lines=10> */
.L_x_2749:
[----:B------:R-:W-:Y:S05]  /*22250*/  BSYNC B2 ;  /* 0x0000000000027941 */ /* 0x000fea0003800000 */
.L_x_2748:
        /* <DEDUP_REMOVED lines=10> */
.L_x_2750:
        /* <DEDUP_REMOVED lines=19> */
.L_x_2751:
        /* <DEDUP_REMOVED lines=10> */
.L_x_2738:
[----:B------:R-:W-:Y:S05]  /*224d0*/  BSYNC B1 ;  /* 0x0000000000017941 */ /* 0x000fea0003800000 */
.L_x_2737:
        /* <DEDUP_REMOVED lines=13> */
.L_x_2767:
[----:B------:R-:W-:Y:S05]  /*225b0*/  YIELD ;  /* 0x0000000000007946 */ /* 0x000fea0003800000 */
[----:B------:R-:W-:Y:S04]  /*225c0*/  BSSY B1, `(.L_x_2752) ;  /* 0x000007d000017945 */ /* 0x000fe80003800000 */
[----:B-1----:R-:W-:Y:S05]  /*225d0*/  @!P2 BRA `(.L_x_2753) ;  /* 0x0000000400eca947 */ /* 0x002fea0003800000 */
[----:B0-----:R-:W2:Y:S04]  /*225e0*/  LDL R4, [R1+0x14] ;  /* 0x0000140001047983 */ /* 0x001ea80000100800 */
[----:B------:R-:W3:Y:S01]  /*225f0*/  LDL R3, [R1+0x24] ;  /* 0x0000240001037983 */ /* 0x000ee20000100800 */
[----:B------:R-:W-:Y:S01]  /*22600*/  BSSY B2, `(.L_x_2754) ;  /* 0x0000008000027945 */ /* 0x000fe20003800000 */
[----:B------:R-:W0:Y:S02]  /*22610*/  S2R R2, SR_TID.X ;  /* 0x0000000000027919 */ /* 0x000e240000002100 */
[----:B0-----:R-:W-:-:S04]  /*22620*/  LOP3.LUT R2, R2, 0x7f, RZ, 0xc0, !PT ;  /* 0x0000007f02027812 */ /* 0x001fc800078ec0ff */
[----:B------:R-:W-:Y:S01]  /*22630*/  ISETP.NE.AND P1, PT, R2, RZ, PT ;  /* 0x000000ff0200720c */ /* 0x000fe20003f25270 */
[----:B--2---:R-:W-:Y:S01]  /*22640*/  IMAD R6, R4, 0x8, R18 ;  /* 0x0000000804067824 */ /* 0x004fe200078e0212 */
[----:B---3--:R-:W-:-:S04]  /*22650*/  SHF.L.U32 R5, R3, 0x1f, RZ ;  /* 0x0000001f03057819 */ /* 0x008fc800000006ff */
[----:B------:R-:W0:Y:S02]  /*22660*/  SYNCS.PHASECHK.TRANS64.TRYWAIT P0, [R6+URZ+0x348a0], R5 ;  /* 0x0348a005060075a7 */ /* 0x000e24000800017f */
[----:B0-----:R-:W-:Y:S05]  /*22670*/  @!P0 BRA `(.L_x_2755) ;  /* 0x0000006c00e48947 */ /* 0x001fea0003800000 */
.L_x_2921:
[----:B------:R-:W-:Y:S05]  /*22680*/  BSYNC B2 ;  /* 0x0000000000027941 */ /* 0x000fea0003800000 */
.L_x_2754:
[----:B------:R-:W-:Y:S04]  /*22690*/  BSSY B2, `(.L_x_2756) ;  /* 0x0000008000027945 */ /* 0x000fe80003800000 */
[----:B------:R-:W-:Y:S05]  /*226a0*/  @P1 BRA `(.L_x_2757) ;  /* 0x0000000000181947 */ /* 0x000fea0003800000 */
[----:B------:R-:W2:Y:S02]  /*226b0*/  LDL R2, [R1+0x10] ;  /* 0x0000100001027983 */ /* 0x000ea40000100800 */
[----:B--2---:R-:W-:Y:S01]  /*226c0*/  LOP3.LUT P0, RZ, R2, 0x1, RZ, 0xc0, !PT ;  /* 0x0000000102ff7812 */ /* 0x004fe2000780c0ff */
[----:B------:R-:W-:-:S04]  /*226d0*/  IMAD.MOV.U32 R2, RZ, RZ, 0xc000 ;  /* 0x0000c000ff027424 */ /* 0x000fc800078e00ff */
[----:B------:R1:W-:Y:S08]  /*226e0*/  SYNCS.ARRIVE.TRANS64 RZ, [R6+URZ+0x34890], R2 ;  /* 0x0348900206ff79a7 */ /* 0x0003f0000800003f */
[----:B------:R-:W-:Y:S05]  /*226f0*/  @!P0 BRA `(.L_x_2757) ;  /* 0x0000000000048947 */ /* 0x000fea0003800000 */
[----:B------:R-:W-:Y:S01]  /*22700*/  BPT.TRAP 0x1 ;  /* 0x000000040000795c */ /* 0x000fe20000300000 */
.L_x_2757:
[----:B------:R-:W-:Y:S05]  /*22710*/  BSYNC B2 ;  /* 0x0000000000027941 */ /* 0x000fea0003800000 */
.L_x_2756:
        /* <DEDUP_REMOVED lines=12> */
.L_x_2758:
        /* <DEDUP_REMOVED lines=16> */
.L_x_2759:
        /* <DEDUP_REMOVED lines=15> */
.L_x_2760:
        /* <DEDUP_REMOVED lines=13> */
.L_x_2922:
[----:B------:R-:W-:Y:S05]  /*22aa0*/  BSYNC B2 ;  /* 0x0000000000027941 */ /* 0x000fea0003800000 */
.L_x_2761:
        /* <DEDUP_REMOVED lines=10> */
.L_x_2764:
[----:B------:R-:W-:Y:S05]  /*22b50*/  BSYNC B2 ;  /* 0x0000000000027941 */ /* 0x000fea0003800000 */
.L_x_2763:
        /* <DEDUP_REMOVED lines=10> */
.L_x_2765:
        /* <DEDUP_REMOVED lines=15> */
.L_x_2766:
        /* <DEDUP_REMOVED lines=10> */
.L_x_2753:
[----:B------:R-:W-:Y:S05]  /*22d90*/  BSYNC B1 ;  /* 0x0000000000017941 */ /* 0x000fea0003800000 */
.L_x_2752:
[----:B------:R-:W2:Y:S04]  /*22da0*/  LDL.LU R5, [R1+0x14] ;  /* 0x0000140001057983 */ /* 0x000ea80000300800 */
[----:B0-----:R-:W3:Y:S01]  /*22db0*/  LDL.LU R4, [R1+0x24] ;  /* 0x0000240001047983 */ /* 0x001ee20000300800 */
        /* <DEDUP_REMOVED lines=10> */
.L_x_2731:
[----:B------:R-:W-:Y:S05]  /*22e60*/  BSYNC B0 ;  /* 0x0000000000007941 */ /* 0x000fea0003800000 */
.L_x_2730:
[----:B01----:R-:W2:Y:S01]  /*22e70*/  LDL R4, [R1+0x4] ;  /* 0x0000040001047983 */ /* 0x003ea20000100800 */
[----:B------:R-:W0:Y:S01]  /*22e80*/  LDC R0, c[0x0][0x448] ;  /* 0x00011200ff007b82 */ /* 0x000e220000000800 */
[----:B------:R-:W-:Y:S01]  /*22e90*/  ISETP.NE.AND P1, PT, R17, RZ, PT ;  /* 0x000000ff1100720c */ /* 0x000fe20003f25270 */
[----:B------:R-:W-:Y:S05]  /*22ea0*/  @!P5 WARPSYNC.ALL ;  /* 0x000000000000d948 */ /* 0x000fea0003800000 */
[----:B------:R-:W-:Y:S07]  /*22eb0*/  BSSY B0, `(.L_x_2768) ;  /* 0x000002d000007945 */ /* 0x000fee0003800000 */
[----:B------:R-:W1:Y:S08]  /*22ec0*/  @!P1 LDC R17, c[0x0][0x9f0] ;  /* 0x00027c00ff119b82 */ /* 0x000e700000000800 */
[----:B------:R-:W-:Y:S01]  /*22ed0*/  @!P5 BAR.SYNC.DEFER_BLOCKING 0xc, 0x180 ;  /* 0x030600000000db1d */ /* 0x000fe20000010000 */
[----:B0-----:R-:W-:-:S13]  /*22ee0*/  ISETP.NE.AND P0, PT, R0, 0x1, PT ;  /* 0x000000010000780c */ /* 0x001fda0003f05270 */
[----:B------:R-:W0:Y:S08]  /*22ef0*/  @P0 LDC R2, c[0x0][0x44c] ;  /* 0x00011300ff020b82 */ /* 0x000e300000000800 */
[----:B------:R-:W3:Y:S01]  /*22f00*/  @P0 LDC R3, c[0x0][0x450] ;  /* 0x00011400ff030b82 */ /* 0x000ee20000000800 */
[----:B--2---:R-:W-:-:S05]  /*22f10*/  LEA R0, R4, 0x7f, 0x7 ;  /* 0x0000007f04007811 */ /* 0x004fca00078e38ff */
[----:B0-----:R-:W-:-:S05]  /*22f20*/  @P0 IMAD.HI.U32 R2, R0, R2, RZ ;  /* 0x0000000200020227 */ /* 0x001fca00078e00ff */
[----:B---3--:R-:W-:-:S05]  /*22f30*/  @P0 SHF.R.U32.HI R0, RZ, R3, R2 ;  /* 0x00000003ff000219 */ /* 0x008fca0000011602 */
[----:B------:R-:W-:-:S05]  /*22f40*/  IMAD.IADD R0, R21, 0x1, R0 ;  /* 0x0000000115007824 */ /* 0x000fca00078e0200 */
[----:B------:R-:W-:-:S04]  /*22f50*/  SHF.R.S32.HI R2, RZ, 0x1f, R0 ;  /* 0x0000001fff027819 */ /* 0x000fc80000011400 */
[----:B------:R-:W-:-:S04]  /*22f60*/  LEA.HI R0, R2, R0, RZ, 0x7 ;  /* 0x0000000002007211 */ /* 0x000fc800078f38ff */
[----:B------:R-:W-:-:S04]  /*22f70*/  SHF.R.S32.HI R0, RZ, 0x7, R0 ;  /* 0x00000007ff007819 */ /* 0x000fc80000011400 */
[----:B------:R-:W-:-:S04]  /*22f80*/  VIMNMX R7, R20, R0, PT ;  /* 0x0000000014077248 */ /* 0x000fc80003fe0100 */
[----:B------:R-:W-:Y:S01]  /*22f90*/  ISETP.GE.AND P0, PT, R7, 0x1, PT ;  /* 0x000000010700780c */ /* 0x000fe20003f06270 */
[----:B------:R0:W-:Y:S04]  /*22fa0*/  STL [R1+0x40], R7 ;  /* 0x0000400701007387 */ /* 0x0001e80000100800 */
[----:B------:R0:W-:Y:S08]  /*22fb0*/  STL [R1+0x44], RZ ;  /* 0x000044ff01007387 */ /* 0x0001f00000100800 */
[----:B01----:R-:W-:Y:S05]  /*22fc0*/  @!P0 BRA `(.L_x_2769) ;  /* 0x00000000006c8947 */ /* 0x003fea0003800000 */
        /* <DEDUP_REMOVED lines=27> */
.L_x_2769:
[----:B------:R-:W-:Y:S05]  /*23180*/  BSYNC B0 ;  /* 0x0000000000007941 */ /* 0x000fea0003800000 */
.L_x_2768:
[----:B------:R-:W2:Y:S04]  /*23190*/  LDL R0, [R1+0x44] ;  /* 0x0000440001007983 */ /* 0x000ea80000100800 */
[----:B0-----:R-:W2:Y:S01]  /*231a0*/  LDL R2, [R1+0x60] ;  /* 0x0000600001027983 */ /* 0x001ea20000100800 */
[----:B------:R-:W-:Y:S01]  /*231b0*/  BSSY B7, `(.L_x_2770) ;  /* 0x0000414000077945 */ /* 0x000fe20003800000 */
[----:B--2---:R-:W-:-:S05]  /*231c0*/  IMAD R2, R2, R0, RZ ;  /* 0x0000000002027224 */ /* 0x004fca00078e02ff */
[----:B------:R-:W-:Y:S01]  /*231d0*/  VIADDMNMX R0, R2, R0, R7, PT ;  /* 0x0000000002007246 */ /* 0x000fe20003800107 */
[----:B------:R0:W-:Y:S03]  /*231e0*/  STL [R1+0x34], R2 ;  /* 0x0000340201007387 */ /* 0x0001e60000100800 */
[----:B------:R-:W-:Y:S01]  /*231f0*/  ISETP.GT.AND P0, PT, R0, R2, PT ;  /* 0x000000020000720c */ /* 0x000fe20003f04270 */
[----:B------:R0:W-:-:S12]  /*23200*/  STL [R1+0x48], R0 ;  /* 0x0000480001007387 */ /* 0x0001d80000100800 */
[----:B0-----:R-:W-:Y:S05]  /*23210*/  @P0 BRA `(.L_x_2771) ;  /* 0x0000000000480947 */ /* 0x001fea0003800000 */
[----:B------:R-:W0:Y:S02]  /*23220*/  S2R R0, SR_TID.X ;  /* 0x0000000000007919 */ /* 0x000e240000002100 */
[----:B0-----:R-:W-:-:S04]  /*23230*/  LOP3.LUT R0, R0, 0x7f, RZ, 0xc0, !PT ;  /* 0x0000007f00007812 */ /* 0x001fc800078ec0ff */
[----:B------:R-:W-:-:S13]  /*23240*/  ISETP.NE.AND P1, PT, R0, RZ, PT ;  /* 0x000000ff0000720c */ /* 0x000fda0003f25270 */
[----:B------:R-:W-:Y:S05]  /*23250*/  @P1 BRA `(.L_x_2772) ;  /* 0x0000004000241947 */ /* 0x000fea0003800000 */
[----:B------:R-:W0:Y:S01]  /*23260*/  S2R R3, SR_LANEID ;  /* 0x0000000000037919 */ /* 0x000e220000000000 */
        /* <DEDUP_REMOVED lines=13> */
.L_x_2771:
        /* <DEDUP_REMOVED lines=20> */
.L_x_2774:
[----:B------:R-:W-:Y:S05]  /*23480*/  BSYNC B6 ;  /* 0x0000000000067941 */ /* 0x000fea0003800000 */
.L_x_2773:
        /* <DEDUP_REMOVED lines=8> */
[----:B------:R0:W1:Y:S01]  /*23510*/  LDC.64 R2, c[0x4][R17] ;  /* 0x0100000011027b82 */ /* 0x0000620000000a00 */
        /* <DEDUP_REMOVED lines=11> */
.L_x_2777:
        /* <DEDUP_REMOVED lines=15> */
.L_x_2776:
[----:B------:R-:W-:Y:S05]  /*236c0*/  BSYNC B6 ;  /* 0x0000000000067941 */ /* 0x000fea0003800000 */
.L_x_2775:
[----:B------:R-:W2:Y:S01]  /*236d0*/  LDL.LU R2, [R1+0x28] ;  /* 0x0000280001027983 */ /* 0x000ea20000300800 */
[----:B------:R-:W-:-:S03]  /*236e0*/  ULDC.64 UR4, c[0x0][0x9f8] ;  /* 0x00027e0000047ab9 */ /* 0x000fc60000000a00 */
[----:B------:R-:W3:Y:S04]  /*236f0*/  LDL.LU R0, [R1+0x3c] ;  /* 0x00003c0001007983 */ /* 0x000ee80000300800 */
[----:B------:R-:W4:Y:S01]  /*23700*/  LDL R7, [R1+0x18] ;  /* 0x0000180001077983 */ /* 0x000f220000100800 */
[----:B------:R-:W-:-:S03]  /*23710*/  ISETP.NE.U32.AND P0, PT, RZ, UR4, PT ;  /* 0x00000004ff007c0c */ /* 0x000fc6000bf05070 */
[----:B------:R-:W5:Y:S01]  /*23720*/  LDL R17, [R1+0x48] ;  /* 0x0000480001117983 */ /* 0x000f620000100800 */
[----:B------:R-:W-:-:S13]  /*23730*/  ISETP.NE.AND.EX P0, PT, RZ, UR5, PT, P0 ;  /* 0x00000005ff007c0c */ /* 0x000fda000bf05300 */
[----:B--2---:R-:W-:-:S04]  /*23740*/  @P0 IADD3 R2, P1, R2, UR4, RZ ;  /* 0x0000000402020c10 */ /* 0x004fc8000ff3e0ff */
[----:B---3--:R-:W-:Y:S01]  /*23750*/  @P0 IADD3.X R3, R0, UR5, RZ, P1, !PT ;  /* 0x0000000500030c10 */ /* 0x008fe20008ffe4ff */
[----:B------:R-:W-:-:S04]  /*23760*/  ULDC.64 UR4, c[0x0][0xa08] ;  /* 0x0002820000047ab9 */ /* 0x000fc80000000a00 */
[----:B----4-:R0:W2:Y:S02]  /*23770*/  @P0 LDG.E R7, desc[UR60][R2.64] ;  /* 0x0000003c02070981 */ /* 0x0100a4000c1e1900 */
[----:B0-----:R-:W0:Y:S01]  /*23780*/  LDC.64 R2, c[0x0][0x418] ;  /* 0x00010600ff027b82 */ /* 0x001e220000000a00 */
[----:B-----5:R-:W-:Y:S01]  /*23790*/  VIADD R0, R17, 0xffffffff ;  /* 0xffffffff11007836 */ /* 0x020fe20000000000 */
        /* <DEDUP_REMOVED lines=12> */
.L_x_2925:
        /* <DEDUP_REMOVED lines=11> */
.L_x_2928:
        /* <DEDUP_REMOVED lines=24> */
.L_x_2781:
[----:B-1----:R-:W2:Y:S01]  /*23a90*/  LDL R2, [R1+0x1c] ;  /* 0x00001c0001027983 */ /* 0x002ea20000100800 */
[----:B0-----:R-:W-:Y:S01]  /*23aa0*/  IMAD R0, R19, 0x8, R18 ;  /* 0x0000000813007824 */ /* 0x001fe200078e0212 */
[----:B--2---:R-:W-:-:S04]  /*23ab0*/  SHF.L.U32 R2, R2, 0x1f, RZ ;  /* 0x0000001f02027819 */ /* 0x004fc800000006ff */
[----:B------:R-:W0:Y:S02]  /*23ac0*/  SYNCS.PHASECHK.TRANS64.TRYWAIT P0, [R0+URZ+0x34840], R2 ;  /* 0x03484002000075a7 */ /* 0x000e24000800017f */
[----:B0-----:R-:W-:Y:S05]  /*23ad0*/  @!P0 BRA `(.L_x_2782) ;  /* 0x0000005c00488947 */ /* 0x001fea0003800000 */
.L_x_2929:
        /* <DEDUP_REMOVED lines=10> */
.L_x_2783:
        /* <DEDUP_REMOVED lines=34> */
.L_x_2779:
        /* <DEDUP_REMOVED lines=40> */
.L_x_2785:
[----:B------:R-:W-:Y:S05]  /*24020*/  BSYNC B6 ;  /* 0x0000000000067941 */ /* 0x000fea0003800000 */
.L_x_2784:
[----:B0-----:R-:W2:Y:S01]  /*24030*/  LDL.LU R0, [R1+0x4c] ;  /* 0x00004c0001007983 */ /* 0x001ea20000300800 */
[----:B------:R-:W-:Y:S01]  /*24040*/  ULDC.64 UR4, c[0x0][0x2d8] ;  /* 0x0000b60000047ab9 */ /* 0x000fe20000000a00 */
[----:B------:R-:W0:Y:S02]  /*24050*/  LDC R7, c[0x0][0x448] ;  /* 0x00011200ff077b82 */ /* 0x000e240000000800 */
[----:B------:R-:W3:Y:S04]  /*24060*/  LDL.LU R4, [R1+0x3c] ;  /* 0x00003c0001047983 */ /* 0x000ee80000300800 */
[----:B------:R-:W3:Y:S04]  /*24070*/  LDL.LU.64 R2, [R1+0x58] ;  /* 0x0000580001027983 */ /* 0x000ee80000300a00 */
[----:B------:R-:W4:Y:S04]  /*24080*/  LDL.LU R5, [R1+0x38] ;  /* 0x0000380001057983 */ /* 0x000f280000300800 */
[----:B------:R-:W5:Y:S01]  /*24090*/  LDL R10, [R1+0x4] ;  /* 0x00000400010a7983 */ /* 0x000f620000100800 */
[----:B------:R-:W1:Y:S01]  /*240a0*/  S2R R9, SR_TID.X ;  /* 0x0000000000097919 */ /* 0x000e620000002100 */
[----:B------:R-:W1:Y:S01]  /*240b0*/  S2R R8, SR_TID.X ;  /* 0x0000000000087919 */ /* 0x000e620000002100 */
[----:B0-----:R-:W-:-:S13]  /*240c0*/  ISETP.NE.AND P0, PT, R7, 0x1, PT ;  /* 0x000000010700780c */ /* 0x001fda0003f05270 */
[----:B------:R-:W0:Y:S01]  /*240d0*/  @P0 LDC R6, c[0x0][0x450] ;  /* 0x00011400ff060b82 */ /* 0x000e220000000800 */
[----:B-1----:R-:W-:Y:S02]  /*240e0*/  IMAD.SHL.U32 R9, R9, 0x8, RZ ;  /* 0x0000000809097824 */ /* 0x002fe400078e00ff */
[----:B------:R-:W-:-:S03]  /*240f0*/  IMAD.SHL.U32 R8, R8, 0x8, RZ ;  /* 0x0000000808087824 */ /* 0x000fc600078e00ff */
[----:B------:R-:W-:-:S04]  /*24100*/  LOP3.LUT R9, R9, 0x38, RZ, 0xc0, !PT ;  /* 0x0000003809097812 */ /* 0x000fc800078ec0ff */
[C---:B------:R-:W-:Y:S02]  /*24110*/  LOP3.LUT R11, R9.reuse, 0x40, RZ, 0xfc, !PT ;  /* 0x00000040090b7812 */ /* 0x040fe400078efcff */
[----:B------:R-:W-:Y:S02]  /*24120*/  LOP3.LUT R8, R8, 0x38, RZ, 0xc0, !PT ;  /* 0x0000003808087812 */ /* 0x000fe400078ec0ff */
[----:B------:R-:W-:Y:S01]  /*24130*/  LOP3.LUT R9, R9, 0x80, RZ, 0xfc, !PT ;  /* 0x0000008009097812 */ /* 0x000fe200078efcff */
[----:B---3--:R-:W-:Y:S02]  /*24140*/  IMAD.MOV.U32 R3, RZ, RZ, R4 ;  /* 0x000000ffff037224 */ /* 0x008fe400078e0004 */
[----:B------:R-:W1:Y:S01]  /*24150*/  S2R R4, SR_TID.X ;  /* 0x0000000000047919 */ /* 0x000e620000002100 */
[----:B------:R-:W-:-:S04]  /*24160*/  IMAD.WIDE.U32 R2, R16, UR4, R2 ;  /* 0x0000000410027c25 */ /* 0x000fc8000f8e0002 */
[----:B------:R-:W-:Y:S01]  /*24170*/  IMAD R3, R16, UR5, R3 ;  /* 0x0000000510037c24 */ /* 0x000fe2000f8e0203 */
[----:B------:R-:W-:Y:S02]  /*24180*/  ULDC.64 UR4, c[0x0][0x2e0] ;  /* 0x0000b80000047ab9 */ /* 0x000fe40000000a00 */
[----:B--2---:R-:W-:Y:S02]  /*24190*/  IMAD R0, R0, UR4, RZ ;  /* 0x0000000400007c24 */ /* 0x004fe4000f8e02ff */
[----:B----4-:R-:W-:-:S04]  /*241a0*/  IMAD.WIDE.U32 R2, R5, UR4, R2 ;  /* 0x0000000405027c25 */ /* 0x010fc8000f8e0002 */
[----:B------:R-:W-:Y:S01]  /*241b0*/  IMAD R0, R5, UR5, R0 ;  /* 0x0000000505007c24 */ /* 0x000fe2000f8e0200 */
[----:B------:R-:W-:-:S03]  /*241c0*/  ULDC.64 UR4, c[0x0][0x2d0] ;  /* 0x0000b40000047ab9 */ /* 0x000fc60000000a00 */
[----:B------:R-:W-:Y:S01]  /*241d0*/  IMAD.IADD R3, R3, 0x1, R0 ;  /* 0x0000000103037824 */ /* 0x000fe200078e0200 */
[----:B-1----:R-:W-:-:S04]  /*241e0*/  LOP3.LUT R4, R4, 0x7f, RZ, 0xc0, !PT ;  /* 0x0000007f04047812 */ /* 0x002fc800078ec0ff */
[----:B------:R-:W-:Y:S02]  /*241f0*/  SHF.R.U32.HI R5, RZ, 0x3, R4 ;  /* 0x00000003ff057819 */ /* 0x000fe40000011604 */
[----:B------:R-:W1:Y:S02]  /*24200*/  S2R R4, SR_TID.X ;  /* 0x0000000000047919 */ /* 0x000e640000002100 */
[----:B-1----:R-:W-:-:S05]  /*24210*/  IMAD.SHL.U32 R4, R4, 0x10, RZ ;  /* 0x0000001004047824 */ /* 0x002fca00078e00ff */
[----:B------:R-:W-:Y:S02]  /*24220*/  LOP3.LUT R4, R5, 0x70, R4, 0xf8, !PT ;  /* 0x0000007005047812 */ /* 0x000fe400078ef804 */
[----:B------:R-:W1:Y:S03]  /*24230*/  @P0 LDC R5, c[0x0][0x44c] ;  /* 0x00011300ff050b82 */ /* 0x000e660000000800 */
[----:B-----5:R-:W-:-:S04]  /*24240*/  IMAD R4, R10, 0x80, R4 ;  /* 0x000000800a047824 */ /* 0x020fc800078e0204 */
        /* <DEDUP_REMOVED lines=17> */
[----:B------:R-:W-:Y:S01]  /*24360*/  LEA R4, P0, R2, UR4, 0x1 ;  /* 0x0000000402047c11 */ /* 0x000fe2000f8008ff */
        /* <DEDUP_REMOVED lines=11> */
[----:B------:R-:W-:-:S05]  /*24420*/  SHF.R.U32.HI R11, RZ, 0x3, R11 ;  /* 0x00000003ff0b7819 */ /* 0x000fca000001160b */
[----:B------:R-:W-:-:S04]  /*24430*/  IMAD R0, R10, 0x80, R11 ;  /* 0x000000800a007824 */ /* 0x000fc800078e020b */
[----:B------:R-:W-:Y:S02]  /*24440*/  VIADD R5, R0, 0x10 ;  /* 0x0000001000057836 */ /* 0x000fe40000000000 */
[----:B--2---:R-:W-:Y:S02]  /*24450*/  IMAD R2, R6, R7, RZ ;  /* 0x0000000706027224 */ /* 0x004fe400078e02ff */
[----:B------:R-:W0:Y:S04]  /*24460*/  SHFL.IDX PT, R7, R4, RZ, 0x181f ;  /* 0x00181fff04077589 */ /* 0x000e2800000e0000 */
[----:B------:R-:W1:Y:S01]  /*24470*/  SHFL.IDX PT, R6, R3, RZ, 0x181f ;  /* 0x00181fff03067589 */ /* 0x000e6200000e0000 */
        /* <DEDUP_REMOVED lines=77> */
.L_x_2946:
        /* <DEDUP_REMOVED lines=13> */
.L_x_2788:
[----:B------:R-:W-:Y:S05]  /*24a20*/  BSYNC B0 ;  /* 0x0000000000007941 */ /* 0x000fea0003800000 */
.L_x_2787:
[----:B------:R-:W-:Y:S01]  /*24a30*/  NOP ;  /* 0x0000000000007918 */ /* 0x000fe20000000000 */
[----:B------:R-:W-:-:S13]  /*24a40*/  PLOP3.LUT P0, PT, PT, PT, PT, 0x80, 0x0 ;  /* 0x000000000000781c */ /* 0x000fda0003f0f070 */
.L_x_2789:
        /* <DEDUP_REMOVED lines=18> */
.L_x_2947:
[----:B------:R-:W-:Y:S05]  /*24b70*/  BSYNC B0 ;  /* 0x0000000000007941 */ /* 0x000fea0003800000 */
.L_x_2790:
[----:B------:R-:W4:Y:S04]  /*24b80*/  LDL R2, [R1+0x48] ;  /* 0x0000480001027983 */ /* 0x000f280000100800 */
[----:B-1-3--:R-:W3:Y:S01]  /*24b90*/  LDL R3, [R1+0x34] ;  /* 0x0000340001037983 */ /* 0x00aee20000100800 */
[----:B------:R-:W-:Y:S01]  /*24ba0*/  BSSY B0, `(.L_x_2792) ;  /* 0x0000219000007945 */ /* 0x000fe20003800000 */
[----:B----4-:R-:W-:-:S05]  /*24bb0*/  VIADD R0, R2, 0xfffffffe ;  /* 0xfffffffe02007836 */ /* 0x010fca0000000000 */
[----:B---3--:R-:W-:-:S13]  /*24bc0*/  ISETP.GE.AND P0, PT, R0, R3, PT ;  /* 0x000000030000720c */ /* 0x008fda0003f06270 */
[----:B------:R-:W-:Y:S05]  /*24bd0*/  @!P0 BRA `(.L_x_2793) ;  /* 0x0000002000548947 */ /* 0x000fea0003800000 */
[----:B------:R-:W3:Y:S04]  /*24be0*/  LDL.LU R2, [R1+0x60] ;  /* 0x0000600001027983 */ /* 0x000ee80000300800 */
[----:B--2---:R-:W2:Y:S04]  /*24bf0*/  LDL.LU R5, [R1+0x44] ;  /* 0x0000440001057983 */ /* 0x004ea80000300800 */
[----:B------:R-:W0:Y:S01]  /*24c00*/  LDL.LU R4, [R1+0x40] ;  /* 0x0000400001047983 */ /* 0x000e220000300800 */
[----:B------:R-:W-:Y:S01]  /*24c10*/  BSSY B2, `(.L_x_2794) ;  /* 0x00000b7000027945 */ /* 0x000fe20003800000 */
[----:B---3--:R-:W-:-:S04]  /*24c20*/  VIADD R2, R2, 0x1 ;  /* 0x0000000102027836 */ /* 0x008fc80000000000 */
[----:B--2---:R-:W-:-:S05]  /*24c30*/  IMAD R2, R2, R5, RZ ;  /* 0x0000000502027224 */ /* 0x004fca00078e02ff */
[----:B0-----:R-:W-:Y:S02]  /*24c40*/  VIMNMX R6, R4, R2, PT ;  /* 0x0000000204067248 */ /* 0x001fe40003fe0100 */
[----:B------:R-:W-:-:S03]  /*24c50*/  LOP3.LUT R2, RZ, R3, RZ, 0x33, !PT ;  /* 0x00000003ff027212 */ /* 0x000fc600078e33ff */
        /* <DEDUP_REMOVED lines=40> */
.L_x_2798:
[----:B------:R-:W-:Y:S01]  /*24ee0*/  IMAD R3, R8, 0x8, R18 ;  /* 0x0000000808037824 */ /* 0x000fe200078e0212 */
[----:B------:R-:W-:Y:S01]  /*24ef0*/  SHF.L.U32 R2, R10, 0x1f, RZ ;  /* 0x0000001f0a027819 */ /* 0x000fe200000006ff */
[----:B------:R-:W-:Y:S03]  /*24f00*/  BSSY B3, `(.L_x_2799) ;  /* 0x0000003000037945 */ /* 0x000fe60003800000 */
[----:B------:R-:W1:Y:S02]  /*24f10*/  SYNCS.PHASECHK.TRANS64.TRYWAIT P0, [R3+URZ+0x34840], R2 ;  /* 0x03484002030075a7 */ /* 0x000e64000800017f */
[----:B-1----:R-:W-:Y:S05]  /*24f20*/  @!P0 BRA `(.L_x_2800) ;  /* 0x0000005400408947 */ /* 0x002fea0003800000 */
.L_x_2948:
[----:B------:R-:W-:Y:S05]  /*24f30*/  BSYNC B3 ;  /* 0x0000000000037941 */ /* 0x000fea0003800000 */
.L_x_2799:
        /* <DEDUP_REMOVED lines=11> */
.L_x_2802:
[----:B------:R-:W-:Y:S05]  /*24ff0*/  BSYNC B3 ;  /* 0x0000000000037941 */ /* 0x000fea0003800000 */
.L_x_2801:
        /* <DEDUP_REMOVED lines=12> */
.L_x_2803:
        /* <DEDUP_REMOVED lines=16> */
.L_x_2804:
        /* <DEDUP_REMOVED lines=15> */
.L_x_2805:
        /* <DEDUP_REMOVED lines=16> */
.L_x_2949:
[----:B------:R-:W-:Y:S05]  /*253b0*/  BSYNC B3 ;  /* 0x0000000000037941 */ /* 0x000fea0003800000 */
.L_x_2806:
        /* <DEDUP_REMOVED lines=10> */
.L_x_2808:
[----:B------:R-:W2:Y:S01]  /*25460*/  LDL R3, [R1+0x10] ;  /* 0x0000100001037983 */ /* 0x000ea20000100800 */
[----:B------:R-:W-:Y:S01]  /*25470*/  BSSY B3, `(.L_x_2809) ;  /* 0x0000004000037945 */ /* 0x000fe20003800000 */
[----:B--2---:R-:W-:-:S13]  /*25480*/  LOP3.LUT P0, RZ, R3, 0x8, RZ, 0xc0, !PT ;  /* 0x0000000803ff7812 */ /* 0x004fda000780c0ff */
[----:B------:R-:W-:Y:S05]  /*25490*/  @P0 BRA `(.L_x_2810) ;  /* 0x0000000000040947 */ /* 0x000fea0003800000 */
[----:B------:R-:W-:Y:S01]  /*254a0*/  BPT.TRAP 0x1 ;  /* 0x000000040000795c */ /* 0x000fe20000300000 */
.L_x_2810:
[----:B------:R-:W-:Y:S05]  /*254b0*/  BSYNC B3 ;  /* 0x0000000000037941 */ /* 0x000fea0003800000 */
.L_x_2809:
        /* <DEDUP_REMOVED lines=12> */
.L_x_2811:
        /* <DEDUP_REMOVED lines=15> */
.L_x_2812:
        /* <DEDUP_REMOVED lines=12> */
.L_x_2797:
[----:B------:R-:W-:Y:S05]  /*25730*/  BSYNC B1 ;  /* 0x0000000000017941 */ /* 0x000fea0003800000 */
.L_x_2796:
[----:B0-----:R-:W2:Y:S01]  /*25740*/  LDL.LU R0, [R1+0x48] ;  /* 0x0000480001007983 */ /* 0x001ea20000300800 */
[----:B------:R-:W-:-:S03]  /*25750*/  IMAD.MOV.U32 R19, RZ, RZ, R8 ;  /* 0x000000ffff137224 */ /* 0x000fc600078e0008 */
[----:B------:R0:W-:Y:S02]  /*25760*/  STL [R1+0x1c], R10 ;  /* 0x00001c0a01007387 */ /* 0x0001e40000100800 */
[----:B0-2---:R-:W-:-:S07]  /*25770*/  VIADD R0, R0, 0xfffffffd ;  /* 0xfffffffd00007836 */ /* 0x005fce0000000000 */
.L_x_2795:
[----:B------:R-:W-:Y:S05]  /*25780*/  BSYNC B2 ;  /* 0x0000000000027941 */ /* 0x000fea0003800000 */
.L_x_2794:
[----:B------:R-:W-:Y:S01]  /*25790*/  VIADD R9, R9, 0xfffffffe ;  /* 0xfffffffe09097836 */ /* 0x000fe20000000000 */
[----:B------:R-:W-:-:S04]  /*257a0*/  LOP3.LUT R6, RZ, R6, RZ, 0x33, !PT ;  /* 0x00000006ff067212 */ /* 0x000fc800078e33ff */
[----:B------:R-:W-:-:S13]  /*257b0*/  ISETP.NE.AND P0, PT, R9, R6, PT ;  /* 0x000000060900720c */ /* 0x000fda0003f05270 */
[----:B------:R-:W-:Y:S05]  /*257c0*/  @!P0 BRA `(.L_x_2793) ;  /* 0x0000001400588947 */ /* 0x000fea0003800000 */
[----:B------:R-:W-:-:S07]  /*257d0*/  IMAD.MOV.U32 R9, RZ, RZ, R17 ;  /* 0x000000ffff097224 */ /* 0x000fce00078e0011 */
.L_x_2847:
        /* <DEDUP_REMOVED lines=35> */
.L_x_2815:
[----:B------:R-:W-:Y:S01]  /*25a10*/  IMAD R3, R4, 0x8, R18 ;  /* 0x0000000804037824 */ /* 0x000fe200078e0212 */
[----:B------:R-:W-:Y:S01]  /*25a20*/  SHF.L.U32 R2, R5, 0x1f, RZ ;  /* 0x0000001f05027819 */ /* 0x000fe200000006ff */
[----:B------:R-:W-:Y:S03]  /*25a30*/  BSSY B2, `(.L_x_2816) ;  /* 0x0000003000027945 */ /* 0x000fe60003800000 */
[----:B------:R-:W1:Y:S02]  /*25a40*/  SYNCS.PHASECHK.TRANS64.TRYWAIT P0, [R3+URZ+0x34840], R2 ;  /* 0x03484002030075a7 */ /* 0x000e64000800017f */
[----:B-1----:R-:W-:Y:S05]  /*25a50*/  @!P0 BRA `(.L_x_2817) ;  /* 0x00000048009c8947 */ /* 0x002fea0003800000 */
.L_x_2950:
[----:B------:R-:W-:Y:S05]  /*25a60*/  BSYNC B2 ;  /* 0x0000000000027941 */ /* 0x000fea0003800000 */
.L_x_2816:
        /* <DEDUP_REMOVED lines=11> */
.L_x_2819:
[----:B------:R-:W-:Y:S05]  /*25b20*/  BSYNC B2 ;  /* 0x0000000000027941 */ /* 0x000fea0003800000 */
.L_x_2818:
        /* <DEDUP_REMOVED lines=12> */
.L_x_2820:
        /* <DEDUP_REMOVED lines=16> */
.L_x_2821:
        /* <DEDUP_REMOVED lines=15> */
.L_x_2822:
        /* <DEDUP_REMOVED lines=16> */
.L_x_2951:
[----:B------:R-:W-:Y:S05]  /*25ee0*/  BSYNC B2 ;  /* 0x0000000000027941 */ /* 0x000fea0003800000 */
.L_x_2823:
        /* <DEDUP_REMOVED lines=10> */
.L_x_2825:
[----:B------:R-:W2:Y:S01]  /*25f90*/  LDL R3, [R1+0x10] ;  /* 0x0000100001037983 */ /* 0x000ea20000100800 */
[----:B------:R-:W-:Y:S01]  /*25fa0*/  BSSY B2, `(.L_x_2826) ;  /* 0x0000004000027945 */ /* 0x000fe20003800000 */
[----:B--2---:R-:W-:-:S13]  /*25fb0*/  LOP3.LUT P0, RZ, R3, 0x8, RZ, 0xc0, !PT ;  /* 0x0000000803ff7812 */ /* 0x004fda000780c0ff */
[----:B------:R-:W-:Y:S05]  /*25fc0*/  @P0 BRA `(.L_x_2827) ;  /* 0x0000000000040947 */ /* 0x000fea0003800000 */
[----:B------:R-:W-:Y:S01]  /*25fd0*/  BPT.TRAP 0x1 ;  /* 0x000000040000795c */ /* 0x000fe20000300000 */
.L_x_2827:
[----:B------:R-:W-:Y:S05]  /*25fe0*/  BSYNC B2 ;  /* 0x0000000000027941 */ /* 0x000fea0003800000 */
.L_x_2826:
        /* <DEDUP_REMOVED lines=12> */
.L_x_2828:
        /* <DEDUP_REMOVED lines=15> */
.L_x_2829:
        /* <DEDUP_REMOVED lines=12> */
.L_x_2814:
[----:B------:R-:W-:Y:S05]  /*26260*/  BSYNC B1 ;  /* 0x0000000000017941 */ /* 0x000fea0003800000 */
.L_x_2813:
        /* <DEDUP_REMOVED lines=35> */
.L_x_2832:
[----:B------:R-:W-:Y:S01]  /*264a0*/  IMAD R3, R19, 0x8, R18 ;  /* 0x0000000813037824 */ /* 0x000fe200078e0212 */
[----:B------:R-:W-:Y:S01]  /*264b0*/  SHF.L.U32 R2, R10, 0x1f, RZ ;  /* 0x0000001f0a027819 */ /* 0x000fe200000006ff */
[----:B------:R-:W-:Y:S03]  /*264c0*/  BSSY B2, `(.L_x_2833) ;  /* 0x0000003000027945 */ /* 0x000fe60003800000 */
[----:B------:R-:W2:Y:S02]  /*264d0*/  SYNCS.PHASECHK.TRANS64.TRYWAIT P0, [R3+URZ+0x34840], R2 ;  /* 0x03484002030075a7 */ /* 0x000ea4000800017f */
[----:B--2---:R-:W-:Y:S05]  /*264e0*/  @!P0 BRA `(.L_x_2834) ;  /* 0x0000004000208947 */ /* 0x004fea0003800000 */
.L_x_2952:
[----:B------:R-:W-:Y:S05]  /*264f0*/  BSYNC B2 ;  /* 0x0000000000027941 */ /* 0x000fea0003800000 */
.L_x_2833:
        /* <DEDUP_REMOVED lines=11> */
.L_x_2836:
[----:B------:R-:W-:Y:S05]  /*265b0*/  BSYNC B2 ;  /* 0x0000000000027941 */ /* 0x000fea0003800000 */
.L_x_2835:
        /* <DEDUP_REMOVED lines=12> */
.L_x_2837:
        /* <DEDUP_REMOVED lines=16> */
.L_x_2838:
        /* <DEDUP_REMOVED lines=15> */
.L_x_2839:
        /* <DEDUP_REMOVED lines=15> */
.L_x_2953:
[----:B------:R-:W-:Y:S05]  /*26960*/  BSYNC B2 ;  /* 0x0000000000027941 */ /* 0x000fea0003800000 */
.L_x_2840:
        /* <DEDUP_REMOVED lines=10> */
.L_x_2842:
[----:B------:R-:W2:Y:S01]  /*26a10*/  LDL R3, [R1+0x10] ;  /* 0x0000100001037983 */ /* 0x000ea20000100800 */
[----:B------:R-:W-:Y:S01]  /*26a20*/  BSSY B2, `(.L_x_2843) ;  /* 0x0000004000027945 */ /* 0x000fe20003800000 */
[----:B--2---:R-:W-:-:S13]  /*26a30*/  LOP3.LUT P0, RZ, R3, 0x8, RZ, 0xc0, !PT ;  /* 0x0000000803ff7812 */ /* 0x004fda000780c0ff */
[----:B------:R-:W-:Y:S05]  /*26a40*/  @P0 BRA `(.L_x_2844) ;  /* 0x0000000000040947 */ /* 0x000fea0003800000 */
[----:B------:R-:W-:Y:S01]  /*26a50*/  BPT.TRAP 0x1 ;  /* 0x000000040000795c */ /* 0x000fe20000300000 */
.L_x_2844:
[----:B------:R-:W-:Y:S05]  /*26a60*/  BSYNC B2 ;  /* 0x0000000000027941 */ /* 0x000fea0003800000 */
.L_x_2843:
        /* <DEDUP_REMOVED lines=12> */
.L_x_2845:
        /* <DEDUP_REMOVED lines=15> */
.L_x_2846:
        /* <DEDUP_REMOVED lines=12> */
.L_x_2831:
[----:B------:R-:W-:Y:S05]  /*26ce0*/  BSYNC B1 ;  /* 0x0000000000017941 */ /* 0x000fea0003800000 */
.L_x_2830:
[----:B------:R-:W2:Y:S01]  /*26cf0*/  LDL R2, [R1+0x34] ;  /* 0x0000340001027983 */ /* 0x000ea20000100800 */
[----:B------:R-:W-:Y:S01]  /*26d00*/  VIADD R0, R0, 0xfffffffe ;  /* 0xfffffffe00007836 */ /* 0x000fe20000000000 */
[----:B--2---:R-:W-:-:S13]  /*26d10*/  ISETP.GT.AND P0, PT, R6, R2, PT ;  /* 0x000000020600720c */ /* 0x004fda0003f04270 */
[----:B------:R-:W-:Y:S05]  /*26d20*/  @P0 BRA `(.L_x_2847) ;  /* 0xffffffe800ac0947 */ /* 0x000fea000383ffff */
.L_x_2793:
[----:B------:R-:W-:Y:S05]  /*26d30*/  BSYNC B0 ;  /* 0x0000000000007941 */ /* 0x000fea0003800000 */
.L_x_2792:
        /* <DEDUP_REMOVED lines=18> */
.L_x_2849:
[----:B------:R-:W-:Y:S05]  /*26e60*/  BSYNC B0 ;  /* 0x0000000000007941 */ /* 0x000fea0003800000 */
.L_x_2848:
        /* <DEDUP_REMOVED lines=10> */
.L_x_2954:
[----:B------:R-:W-:Y:S05]  /*26f10*/  BSYNC B1 ;  /* 0x0000000000017941 */ /* 0x000fea0003800000 */
.L_x_2852:
        /* <DEDUP_REMOVED lines=10> */
.L_x_2854:
[----:B------:R-:W3:Y:S01]  /*26fc0*/  LDL R2, [R1+0x10] ;  /* 0x0000100001027983 */ /* 0x000ee20000100800 */
[----:B------:R-:W-:Y:S01]  /*26fd0*/  BSSY B1, `(.L_x_2855) ;  /* 0x0000004000017945 */ /* 0x000fe20003800000 */
[----:B---3--:R-:W-:-:S13]  /*26fe0*/  LOP3.LUT P0, RZ, R2, 0x8, RZ, 0xc0, !PT ;  /* 0x0000000802ff7812 */ /* 0x008fda000780c0ff */
[----:B------:R-:W-:Y:S05]  /*26ff0*/  @P0 BRA `(.L_x_2856) ;  /* 0x0000000000040947 */ /* 0x000fea0003800000 */
[----:B------:R-:W-:Y:S01]  /*27000*/  BPT.TRAP 0x1 ;  /* 0x000000040000795c */ /* 0x000fe20000300000 */
.L_x_2856:
[----:B------:R-:W-:Y:S05]  /*27010*/  BSYNC B1 ;  /* 0x0000000000017941 */ /* 0x000fea0003800000 */
.L_x_2855:
        /* <DEDUP_REMOVED lines=12> */
.L_x_2857:
        /* <DEDUP_REMOVED lines=15> */
.L_x_2858:
        /* <DEDUP_REMOVED lines=10> */
.L_x_2851:
[----:B------:R-:W-:Y:S05]  /*27270*/  BSYNC B0 ;  /* 0x0000000000007941 */ /* 0x000fea0003800000 */
.L_x_2850:
[----:B------:R-:W3:Y:S01]  /*27280*/  LDL.LU R4, [R1+0x1c] ;  /* 0x00001c0001047983 */ /* 0x000ee20000300800 */
[----:B------:R-:W-:-:S05]  /*27290*/  VIADD R19, R19, 0x1 ;  /* 0x0000000113137836 */ /* 0x000fca0000000000 */
[----:B------:R-:W-:-:S04]  /*272a0*/  ISETP.NE.AND P0, PT, R19, 0x2, PT ;  /* 0x000000021300780c */ /* 0x000fc80003f05270 */
[----:B------:R-:W-:Y:S02]  /*272b0*/  SEL R0, RZ, 0x1, P0 ;  /* 0x00000001ff007807 */ /* 0x000fe40000000000 */
[----:B------:R-:W-:Y:S02]  /*272c0*/  SEL R19, R19, RZ, P0 ;  /* 0x000000ff13137207 */ /* 0x000fe40000000000 */
[----:B---3--:R-:W-:-:S05]  /*272d0*/  LOP3.LUT R4, R4, R0, RZ, 0x3c, !PT ;  /* 0x0000000004047212 */ /* 0x008fca00078e3cff */
[----:B------:R3:W-:Y:S02]  /*272e0*/  STL [R1+0x1c], R4 ;  /* 0x00001c0401007387 */ /* 0x0007e40000100800 */
.L_x_2772:
[----:B------:R-:W-:Y:S05]  /*272f0*/  BSYNC B7 ;  /* 0x0000000000077941 */ /* 0x000fea0003800000 */
.L_x_2770:
[----:B0-----:R-:W5:Y:S02]  /*27300*/  LDL R10, [R1+0x10] ;  /* 0x00001000010a7983 */ /* 0x001f640000100800 */
[----:B-----5:R-:W-:-:S13]  /*27310*/  LOP3.LUT P0, RZ, R10, 0x10, RZ, 0xc0, !PT ;  /* 0x000000100aff7812 */ /* 0x020fda000780c0ff */
[----:B------:R-:W-:Y:S05]  /*27320*/  @!P0 BRA `(.L_x_2859) ;  /* 0x00000000002c8947 */ /* 0x000fea0003800000 */
[----:B------:R-:W-:Y:S05]  /*27330*/  WARPSYNC.ALL ;  /* 0x0000000000007948 */ /* 0x000fea0003800000 */
[----:B------:R-:W0:Y:S08]  /*27340*/  S2UR UR5, SR_CgaCtaId ;  /* 0x00000000000579c3 */ /* 0x000e300000008800 */
[----:B------:R-:W-:Y:S06]  /*27350*/  BAR.SYNC.DEFER_BLOCKING 0x5, 0x180 ;  /* 0x0146000000007b1d */ /* 0x000fec0000010000 */
[----:B------:R-:W-:-:S02]  /*27360*/  UMOV UR4, 0x400 ;  /* 0x0000040000047882 */ /* 0x000fc40000000000 */
[----:B0-----:R-:W-:-:S06]  /*27370*/  ULEA UR4, UR5, UR4, 0x18 ;  /* 0x0000000405047291 */ /* 0x001fcc000f8ec03f */
[----:B------:R-:W-:-:S05]  /*27380*/  IMAD.U32 R18, RZ, RZ, UR4 ;  /* 0x00000004ff127e24 */ /* 0x000fca000f8e00ff */
[----:B-123--:R-:W0:Y:S04]  /*27390*/  LDS.128 R4, [R18+0x348d0] ;  /* 0x0348d00012047984 */ /* 0x00ee280000000c00 */
[----:B0-----:R1:W-:Y:S04]  /*273a0*/  STL.64 [R1], R4 ;  /* 0x0000000401007387 */ /* 0x0013e80000100a00 */
[----:B------:R1:W-:Y:S01]  /*273b0*/  STL.64 [R1+0x8], R6 ;  /* 0x0000080601007387 */ /* 0x0003e20000100a00 */
[----:B------:R-:W-:Y:S06]  /*273c0*/  BAR.ARV 0x4, 0x180 ;  /* 0x0106000000007b1d */ /* 0x000fec0000002000 */
[----:B------:R-:W-:Y:S05]  /*273d0*/  BRA `(.L_x_2860) ;  /* 0x0000001000307947 */ /* 0x000fea0003800000 */
.L_x_2859:
[----:B------:R-:W5:Y:S01]  /*273e0*/  LDL R16, [R1+0x2c] ;  /* 0x00002c0001107983 */ /* 0x000f620000100800 */
[----:B------:R-:W-:Y:S01]  /*273f0*/  UMOV UR4, 0xffffffff ;  /* 0xffffffff00047882 */ /* 0x000fe20000000000 */
[----:B-----5:R-:W-:Y:S02]  /*27400*/  ISETP.NE.AND P5, PT, R16, 0x1f, PT ;  /* 0x0000001f1000780c */ /* 0x020fe40003fa5270 */
[----:B------:R-:W-:Y:S11]  /*27410*/  BRA.DIV UR4, `(.L_x_2861) ;  /* 0x0000003204907947 */ /* 0x000ff6000b800000 */
[----:B------:R-:W4:Y:S01]  /*27420*/  LDL R3, [R1+0xc] ;  /* 0x00000c0001037983 */ /* 0x000f220000100800 */
[----:B------:R-:W-:-:S03]  /*27430*/  ULDC UR4, c[0x0][0xc3c] ;  /* 0x00030f0000047ab9 */ /* 0x000fc60000000800 */
[----:B------:R-:W5:Y:S01]  /*27440*/  LDL.LU R2, [R1] ;  /* 0x0000000001027983 */ /* 0x000f620000300800 */
[----:B------:R-:W-:Y:S01]  /*27450*/  LOP3.LUT P4, RZ, R10, 0x1, RZ, 0xc0, !PT ;  /* 0x000000010aff7812 */ /* 0x000fe2000788c0ff */
[----:B----4-:R-:W-:Y:S02]  /*27460*/  IMAD.IADD R0, R3, 0x1, R16 ;  /* 0x0000000103007824 */ /* 0x010fe400078e0210 */
[----:B-----5:R-:W-:-:S03]  /*27470*/  IMAD.MOV.U32 R10, RZ, RZ, R2 ;  /* 0x000000ffff0a7224 */ /* 0x020fc600078e0002 */
[----:B------:R-:W-:-:S13]  /*27480*/  ISETP.GE.OR P0, PT, R0, UR4, !P5 ;  /* 0x0000000400007c0c */ /* 0x000fda000ef06670 */
[----:B------:R-:W0:Y:S08]  /*27490*/  @!P0 LDC.64 R2, c[0x0][0xc80] ;  /* 0x00032000ff028b82 */ /* 0x000e300000000a00 */
[----:B-1----:R-:W1:Y:S01]  /*274a0*/  @!P0 LDC.64 R6, c[0x0][0xc78] ;  /* 0x00031e00ff068b82 */ /* 0x002e620000000a00 */
        /* <DEDUP_REMOVED lines=9> */
[----:B------:R-:W-:-:S03]  /*27540*/  ISETP.GE.U32.AND P3, PT, R16, 0x10, PT ;  /* 0x000000101000780c */ /* 0x000fc60003f66070 */
[----:B------:R-:W-:Y:S01]  /*27550*/  SHFL.IDX PT, R0, R10, 0x1, 0x1f ;  /* 0x00201f000a007f89 */ /* 0x000fe200000e0000 */
[----:B----4-:R-:W-:Y:S02]  /*27560*/  @!P0 IMAD.MOV.U32 R4, RZ, RZ, R8 ;  /* 0x000000ffff048224 */ /* 0x010fe400078e0008 */
[----:B------:R-:W-:Y:S02]  /*27570*/  IMAD.MOV.U32 R8, RZ, RZ, RZ ;  /* 0x000000ffff087224 */ /* 0x000fe400078e00ff */
        /* <DEDUP_REMOVED lines=19> */
.L_x_2964:
[----:B------:R-:W-:Y:S02]  /*276b0*/  ULDC UR4, c[0x0][0xc38] ;  /* 0x00030e0000047ab9 */ /* 0x000fe40000000800 */
[----:B------:R-:W-:-:S04]  /*276c0*/  IMAD.U32 R2, RZ, RZ, UR4 ;  /* 0x00000004ff027e24 */ /* 0x000fc8000f8e00ff */
[----:B-1----:R-:W-:-:S04]  /*276d0*/  IMAD R9, R9, R2, RZ ;  /* 0x0000000209097224 */ /* 0x002fc800078e02ff */
[----:B------:R-:W-:-:S05]  /*276e0*/  IMAD.IADD R0, R0, 0x1, R9 ;  /* 0x0000000100007824 */ /* 0x000fca00078e0209 */
[----:B------:R-:W-:-:S13]  /*276f0*/  ISETP.GT.AND P4, PT, R0, R5, PT ;  /* 0x000000050000720c */ /* 0x000fda0003f84270 */
[----:B------:R-:W-:Y:S05]  /*27700*/  @P4 BRA `(.L_x_2862) ;  /* 0x0000000000b04947 */ /* 0x000fea0003800000 */
.L_x_2865:
        /* <DEDUP_REMOVED lines=38> */
.L_x_2972:
[----:B------:R-:W-:Y:S02]  /*27970*/  ULDC UR4, c[0x0][0xc38] ;  /* 0x00030e0000047ab9 */ /* 0x000fe40000000800 */
[----:B------:R-:W-:-:S04]  /*27980*/  IMAD.U32 R2, RZ, RZ, UR4 ;  /* 0x00000004ff027e24 */ /* 0x000fc8000f8e00ff */
[----:B-1----:R-:W-:-:S04]  /*27990*/  IMAD R9, R9, R2, RZ ;  /* 0x0000000209097224 */ /* 0x002fc800078e02ff */
[----:B------:R-:W-:-:S05]  /*279a0*/  IMAD.IADD R0, R9, 0x1, R0 ;  /* 0x0000000109007824 */ /* 0x000fca00078e0200 */
[----:B------:R-:W-:-:S13]  /*279b0*/  ISETP.GT.AND P4, PT, R0, R5, PT ;  /* 0x000000050000720c */ /* 0x000fda0003f84270 */
[----:B------:R-:W-:Y:S05]  /*279c0*/  @!P4 BRA `(.L_x_2865) ;  /* 0xfffffffc0050c947 */ /* 0x000fea000383ffff */
.L_x_2862:
        /* <DEDUP_REMOVED lines=12> */
.L_x_2977:
[----:B------:R-:W-:-:S13]  /*27a90*/  ISETP.NE.AND P0, PT, R0, RZ, PT ;  /* 0x000000ff0000720c */ /* 0x000fda0003f05270 */
[----:B------:R-:W-:Y:S05]  /*27aa0*/  @!P0 BRA `(.L_x_2867) ;  /* 0x0000000000148947 */ /* 0x000fea0003800000 */
[----:B------:R-:W-:Y:S01]  /*27ab0*/  UMOV UR4, 0xffffffff ;  /* 0xffffffff00047882 */ /* 0x000fe20000000000 */
[----:B-1----:R-:W-:Y:S02]  /*27ac0*/  VIADD R3, R3, 0xffffffff ;  /* 0xffffffff03037836 */ /* 0x002fe40000000000 */
[----:B------:R-:W-:Y:S05]  /*27ad0*/  BRA.DIV UR4, `(.L_x_2868) ;  /* 0x0000003604887947 */ /* 0x000fea000b800000 */
[----:B------:R1:W2:Y:S02]  /*27ae0*/  SHFL.IDX PT, R3, R7, R3, 0x1f ;  /* 0x00001f0307037589 */ /* 0x0002a400000e0000 */
.L_x_2980:
[----:B--2---:R-:W-:-:S07]  /*27af0*/  IMAD.MOV.U32 R8, RZ, RZ, R3 ;  /* 0x000000ffff087224 */ /* 0x004fce00078e0003 */
.L_x_2867:
        /* <DEDUP_REMOVED lines=62> */
.L_x_2869:
        /* <DEDUP_REMOVED lines=63> */
.L_x_2870:
[----:B------:R-:W-:-:S05]  /*282d0*/  LOP3.LUT R0, RZ, R0, RZ, 0x33, !PT ;  /* 0x00000000ff007212 */ /* 0x000fca00078e33ff */
[----:B------:R-:W-:-:S05]  /*282e0*/  IMAD.IADD R0, R4, 0x1, R0 ;  /* 0x0000000104007824 */ /* 0x000fca00078e0200 */
[----:B------:R2:W-:Y:S01]  /*282f0*/  STL [R1+0x4], R0 ;  /* 0x0000040001007387 */ /* 0x0005e20000100800 */
[----:B------:R-:W-:Y:S05]  /*28300*/  BRA `(.L_x_2871) ;  /* 0x0000000000287947 */ /* 0x000fea0003800000 */
.L_x_2863:
        /* <DEDUP_REMOVED lines=10> */
.L_x_2871:
[----:B-12---:R-:W2:Y:S04]  /*283b0*/  LDL R0, [R1+0x2c] ;  /* 0x00002c0001007983 */ /* 0x006ea80000100800 */
[----:B0-----:R-:W3:Y:S04]  /*283c0*/  LDL R2, [R1+0xc] ;  /* 0x00000c0001027983 */ /* 0x001ee80000100800 */
        /* <DEDUP_REMOVED lines=13> */
.L_x_2860:
[----:B----4-:R-:W2:Y:S01]  /*284a0*/  LDL R0, [R1+0xc] ;  /* 0x00000c0001007983 */ /* 0x010ea20000100800 */
[----:B------:R-:W-:Y:S02]  /*284b0*/  ULDC UR4, c[0x0][0xc3c] ;  /* 0x00030f0000047ab9 */ /* 0x000fe40000000800 */
[----:B--2---:R-:W-:-:S13]  /*284c0*/  ISETP.GE.AND P0, PT, R0, UR4, PT ;  /* 0x0000000400007c0c */ /* 0x004fda000bf06270 */
[----:B------:R-:W-:Y:S05]  /*284d0*/  @!P0 BRA `(.L_x_2872) ;  /* 0xffffff8c00008947 */ /* 0x000fea000383ffff */
[----:B------:R-:W-:Y:S05]  /*284e0*/  BSYNC B8 ;  /* 0x0000000000087941 */ /* 0x000fea0003800000 */
.L_x_2724:
        /* <DEDUP_REMOVED lines=12> */
.L_x_2981:
[----:B------:R-:W-:Y:S05]  /*285b0*/  BSYNC B0 ;  /* 0x0000000000007941 */ /* 0x000fea0003800000 */
.L_x_2873:
[----:B------:R-:W-:-:S03]  /*285c0*/  UMOV UR4, 0xffffffff ;  /* 0xffffffff00047882 */ /* 0x000fc60000000000 */
[----:B------:R-:W-:Y:S05]  /*285d0*/  BRA.DIV UR4, `(.L_x_2875) ;  /* 0x0000002e04087947 */ /* 0x000fea000b800000 */
[----:B------:R-:W1:Y:S02]  /*285e0*/  S2R R2, SR_TID.X ;  /* 0x0000000000027919 */ /* 0x000e640000002100 */
[----:B-1----:R-:W-:-:S04]  /*285f0*/  SHF.R.U32.HI R2, RZ, 0x5, R2 ;  /* 0x00000005ff027819 */ /* 0x002fc80000011602 */
[----:B------:R-:W-:-:S05]  /*28600*/  LOP3.LUT R2, R2, 0x3, RZ, 0xc0, !PT ;  /* 0x0000000302027812 */ /* 0x000fca00078ec0ff */
[----:B------:R1:W2:Y:S02]  /*28610*/  SHFL.IDX PT, R14, R2, RZ, 0x1f ;  /* 0x00001fff020e7589 */ /* 0x0002a400000e0000 */
.L_x_2984:
[----:B--2---:R-:W-:-:S13]  /*28620*/  ISETP.NE.AND P0, PT, R14, RZ, PT ;  /* 0x000000ff0e00720c */ /* 0x004fda0003f05270 */
[----:B------:R-:W-:Y:S05]  /*28630*/  @P0 BRA `(.L_x_2483) ;  /* 0x0000000000940947 */ /* 0x000fea0003800000 */
[----:B------:R-:W-:-:S03]  /*28640*/  UMOV UR4, 0xffffffff ;  /* 0xffffffff00047882 */ /* 0x000fc60000000000 */
[----:B------:R-:W-:Y:S05]  /*28650*/  BRA.DIV UR4, `(.L_x_2876) ;  /* 0x0000002e041c7947 */ /* 0x000fea000b800000 */
[----:B------:R-:W-:-:S13]  /*28660*/  ELECT P6, URZ, PT ;  /* 0x00000000003f782f */ /* 0x000fda00038c0000 */
.L_x_2987:
        /* <DEDUP_REMOVED lines=8> */
.L_x_2877:
        /* <DEDUP_REMOVED lines=13> */
.L_x_2988:
[----:B------:R-:W1:Y:S02]  /*287c0*/  SYNCS.PHASECHK.TRANS64.TRYWAIT P0, [R7+URZ], R2 ;  /* 0x00000002070075a7 */ /* 0x000e64000800017f */
[----:B-1----:R-:W-:Y:S05]  /*287d0*/  @!P0 BRA `(.L_x_2879) ;  /* 0x0000002800f08947 */ /* 0x002fea0003800000 */
.L_x_2989:
[----:B------:R-:W-:Y:S05]  /*287e0*/  @!P2 BRA `(.L_x_2880) ;  /* 0x000000000004a947 */ /* 0x000fea0003800000 */
[----:B------:R-:W-:Y:S01]  /*287f0*/  BPT.TRAP 0x1 ;  /* 0x000000040000795c */ /* 0x000fe20000300000 */
.L_x_2880:
[----:B------:R-:W-:-:S04]  /*28800*/  VIADD R0, R0, 0x34860 ;  /* 0x0003486000007836 */ /* 0x000fc80000000000 */
[----:B------:R-:W-:-:S04]  /*28810*/  IMAD R4, R19, 0x8, R0 ;  /* 0x0000000813047824 */ /* 0x000fc800078e0200 */
[----:B------:R-:W2:Y:S02]  /*28820*/  SYNCS.PHASECHK.TRANS64.TRYWAIT P0, [R4+URZ], R5 ;  /* 0x00000005040075a7 */ /* 0x000ea4000800017f */
[----:B--2---:R-:W-:Y:S05]  /*28830*/  @!P0 BRA `(.L_x_2881) ;  /* 0x0000002800ec8947 */ /* 0x004fea0003800000 */
.L_x_2990:
[----:B------:R-:W-:-:S07]  /*28840*/  IMAD R3, R3, 0x8, R0 ;  /* 0x0000000803037824 */ /* 0x000fce00078e0200 */
.L_x_2882:
[----:B---3--:R3:W4:Y:S02]  /*28850*/  SYNCS.PHASECHK.TRANS64.TRYWAIT P0, [R3+URZ], R2 ;  /* 0x00000002030075a7 */ /* 0x008724000800017f */
[----:B----4-:R-:W-:Y:S05]  /*28860*/  @!P0 NANOSLEEP.SYNCS 0x989680 ;  /* 0x009896800000895d */ /* 0x010fea0003900000 */
[----:B------:R-:W4:Y:S02]  /*28870*/  @!P0 SYNCS.PHASECHK.TRANS64 P0, [R3+URZ], R2 ;  /* 0x00000002030085a7 */ /* 0x000f24000800007f */
[----:B----4-:R-:W-:Y:S05]  /*28880*/  @!P0 BRA `(.L_x_2882) ;  /* 0xfffffffc00f08947 */ /* 0x010fea000383ffff */
.L_x_2483:
[----:B------:R-:W-:Y:S05]  /*28890*/  BSYNC B9 ;  /* 0x0000000000097941 */ /* 0x000fea0003800000 */
.L_x_2480:
[----:B------:R-:W-:Y:S05]  /*288a0*/  EXIT ;  /* 0x000000000000794d */ /* 0x000fea0003800000 */
.L_x_2503:
[----:B0-----:R0:W1:Y:S02]  /*288b0*/  SYNCS.PHASECHK.TRANS64.TRYWAIT P5, [R3+URZ+0x34890], R0 ;  /* 0x03489000030075a7 */ /* 0x00106400080a017f */
[----:B-1----:R-:W-:Y:S05]  /*288c0*/  @!P5 NANOSLEEP.SYNCS 0x989680 ;  /* 0x009896800000d95d */ /* 0x002fea0003900000 */
[----:B------:R-:W1:Y:S02]  /*288d0*/  @!P5 SYNCS.PHASECHK.TRANS64 P5, [R3+URZ+0x34890], R0 ;  /* 0x034890000300d5a7 */ /* 0x000e6400080a007f */
[----:B-1----:R-:W-:Y:S05]  /*288e0*/  @!P5 BRA `(.L_x_2503) ;  /* 0xfffffffc00f0d947 */ /* 0x002fea000383ffff */
[----:B------:R-:W-:Y:S05]  /*288f0*/  BRA `(.L_x_2883) ;  /* 0xfffffdb000f07947 */ /* 0x000fea000383ffff */
.L_x_2557:
[----:B-1----:R1:W2:Y:S02]  /*28900*/  SYNCS.PHASECHK.TRANS64.TRYWAIT P5, [R3+URZ+0x34890], R0 ;  /* 0x03489000030075a7 */ /* 0x0022a400080a017f */
[----:B--2---:R-:W-:Y:S05]  /*28910*/  @!P5 NANOSLEEP.SYNCS 0x989680 ;  /* 0x009896800000d95d */ /* 0x004fea0003900000 */
[----:B------:R-:W2:Y:S02]  /*28920*/  @!P5 SYNCS.PHASECHK.TRANS64 P5, [R3+URZ+0x34890], R0 ;  /* 0x034890000300d5a7 */ /* 0x000ea400080a007f */
[----:B--2---:R-:W-:Y:S05]  /*28930*/  @!P5 BRA `(.L_x_2557) ;  /* 0xfffffffc00f0d947 */ /* 0x004fea000383ffff */
[----:B------:R-:W-:Y:S05]  /*28940*/  BRA `(.L_x_2884) ;  /* 0xfffffde800547947 */ /* 0x000fea000383ffff */
.L_x_2582:
[----:B-1----:R1:W2:Y:S02]  /*28950*/  SYNCS.PHASECHK.TRANS64.TRYWAIT P4, [R3+URZ+0x34890], R0 ;  /* 0x03489000030075a7 */ /* 0x0022a4000808017f */
[----:B--2---:R-:W-:Y:S05]  /*28960*/  @!P4 NANOSLEEP.SYNCS 0x989680 ;  /* 0x009896800000c95d */ /* 0x004fea0003900000 */
[----:B------:R-:W2:Y:S02]  /*28970*/  @!P4 SYNCS.PHASECHK.TRANS64 P4, [R3+URZ+0x34890], R0 ;  /* 0x034890000300c5a7 */ /* 0x000ea4000808007f */
[----:B--2---:R-:W-:Y:S05]  /*28980*/  @!P4 BRA `(.L_x_2582) ;  /* 0xfffffffc00f0c947 */ /* 0x004fea000383ffff */
[----:B------:R-:W-:Y:S05]  /*28990*/  BRA `(.L_x_2885) ;  /* 0xfffffe1c00247947 */ /* 0x000fea000383ffff */
.L_x_2588:
[----:B0-----:R0:W1:Y:S02]  /*289a0*/  SYNCS.PHASECHK.TRANS64.TRYWAIT P4, [R3+URZ+0x348b0], R0 ;  /* 0x0348b000030075a7 */ /* 0x001064000808017f */
[----:B-1----:R-:W-:Y:S05]  /*289b0*/  @!P4 NANOSLEEP.SYNCS 0x989680 ;  /* 0x009896800000c95d */ /* 0x002fea0003900000 */
[----:B------:R-:W1:Y:S02]  /*289c0*/  @!P4 SYNCS.PHASECHK.TRANS64 P4, [R3+URZ+0x348b0], R0 ;  /* 0x0348b0000300c5a7 */ /* 0x000e64000808007f */
[----:B-1----:R-:W-:Y:S05]  /*289d0*/  @!P4 BRA `(.L_x_2588) ;  /* 0xfffffffc00f0c947 */ /* 0x002fea000383ffff */
[----:B------:R-:W-:Y:S05]  /*289e0*/  BRA `(.L_x_2886) ;  /* 0xfffffe2000247947 */ /* 0x000fea000383ffff */
.L_x_2608:
        /* <DEDUP_REMOVED lines=8> */
.L_x_2888:
[----:B------:R-:W-:Y:S05]  /*28a70*/  BSYNC B1 ;  /* 0x0000000000017941 */ /* 0x000fea0003800000 */
.L_x_2887:
        /* <DEDUP_REMOVED lines=8> */
.L_x_2889:
[----:B------:R-:W-:Y:S02]  /*28b00*/  IMAD.MOV.U32 R13, RZ, RZ, R63 ;  /* 0x000000ffff0d7224 */ /* 0x000fe400078e003f */
[----:B------:R-:W-:-:S07]  /*28b10*/  IMAD.MOV.U32 R6, RZ, RZ, R14 ;  /* 0x000000ffff067224 */ /* 0x000fce00078e000e */
[----:B------:R-:W-:Y:S05]  /*28b20*/  WARPSYNC.COLLECTIVE R15, `(.L_x_2890) ;  /* 0x000000000f087348 */ /* 0x000fea0003c00000 */
[----:B------:R0:W1:Y:S02]  /*28b30*/  SHFL.IDX P6, R14, R13, R12, R11 ;  /* 0x0000000c0d0e7389 */ /* 0x00006400000c000b */
[----:B01----:R-:W-:Y:S01]  /*28b40*/  ENDCOLLECTIVE ;  /* 0x000000000000791b */ /* 0x003fe20003800000 */
.L_x_2890:
[----:B------:R-:W-:Y:S02]  /*28b50*/  IMAD.MOV.U32 R13, RZ, RZ, R3 ;  /* 0x000000ffff0d7224 */ /* 0x000fe400078e0003 */
[----:B------:R-:W-:-:S07]  /*28b60*/  IMAD.MOV.U32 R9, RZ, RZ, R14 ;  /* 0x000000ffff097224 */ /* 0x000fce00078e000e */
[----:B------:R-:W-:Y:S05]  /*28b70*/  WARPSYNC.COLLECTIVE R15, `(.L_x_2891) ;  /* 0x000000000f087348 */ /* 0x000fea0003c00000 */
[----:B------:R0:W1:Y:S02]  /*28b80*/  SHFL.IDX P6, R14, R13, R12, R11 ;  /* 0x0000000c0d0e7389 */ /* 0x00006400000c000b */
[----:B01----:R-:W-:Y:S01]  /*28b90*/  ENDCOLLECTIVE ;  /* 0x000000000000791b */ /* 0x003fe20003800000 */
.L_x_2891:
[----:B------:R-:W-:Y:S01]  /*28ba0*/  IMAD.MOV.U32 R8, RZ, RZ, R14 ;  /* 0x000000ffff087224 */ /* 0x000fe200078e000e */
[----:B------:R-:W-:Y:S06]  /*28bb0*/  BRA `(.L_x_2892) ;  /* 0xfffffe3000247947 */ /* 0x000fec000383ffff */
.L_x_2611:
        /* <DEDUP_REMOVED lines=8> */
.L_x_2894:
[----:B------:R-:W-:Y:S05]  /*28c40*/  BSYNC B1 ;  /* 0x0000000000017941 */ /* 0x000fea0003800000 */
.L_x_2893:
        /* <DEDUP_REMOVED lines=8> */
.L_x_2895:
[----:B------:R-:W-:Y:S02]  /*28cd0*/  IMAD.MOV.U32 R13, RZ, RZ, R63 ;  /* 0x000000ffff0d7224 */ /* 0x000fe400078e003f */
[----:B------:R-:W-:-:S07]  /*28ce0*/  IMAD.MOV.U32 R65, RZ, RZ, R14 ;  /* 0x000000ffff417224 */ /* 0x000fce00078e000e */
[----:B------:R-:W-:Y:S05]  /*28cf0*/  WARPSYNC.COLLECTIVE R15, `(.L_x_2896) ;  /* 0x000000000f087348 */ /* 0x000fea0003c00000 */
[----:B------:R0:W1:Y:S02]  /*28d00*/  SHFL.IDX P6, R14, R13, R12, R11 ;  /* 0x0000000c0d0e7389 */ /* 0x00006400000c000b */
[----:B01----:R-:W-:Y:S01]  /*28d10*/  ENDCOLLECTIVE ;  /* 0x000000000000791b */ /* 0x003fe20003800000 */
.L_x_2896:
[----:B------:R-:W-:Y:S02]  /*28d20*/  IMAD.MOV.U32 R13, RZ, RZ, R3 ;  /* 0x000000ffff0d7224 */ /* 0x000fe400078e0003 */
[----:B------:R-:W-:-:S07]  /*28d30*/  IMAD.MOV.U32 R63, RZ, RZ, R14 ;  /* 0x000000ffff3f7224 */ /* 0x000fce00078e000e */
[----:B------:R-:W-:Y:S05]  /*28d40*/  WARPSYNC.COLLECTIVE R15, `(.L_x_2897) ;  /* 0x000000000f087348 */ /* 0x000fea0003c00000 */
[----:B------:R0:W1:Y:S02]  /*28d50*/  SHFL.IDX P6, R14, R13, R12, R11 ;  /* 0x0000000c0d0e7389 */ /* 0x00006400000c000b */
[----:B01----:R-:W-:Y:S01]  /*28d60*/  ENDCOLLECTIVE ;  /* 0x000000000000791b */ /* 0x003fe20003800000 */
.L_x_2897:
[----:B------:R-:W-:Y:S01]  /*28d70*/  IMAD.MOV.U32 R62, RZ, RZ, R14 ;  /* 0x000000ffff3e7224 */ /* 0x000fe200078e000e */
[----:B------:R-:W-:Y:S06]  /*28d80*/  BRA `(.L_x_2898) ;  /* 0xfffffe3400d87947 */ /* 0x000fec000383ffff */
.L_x_2615:
[----:B0-----:R0:W1:Y:S02]  /*28d90*/  SYNCS.PHASECHK.TRANS64.TRYWAIT P0, [R2+URZ+0x34800], R5 ;  /* 0x03480005020075a7 */ /* 0x001064000800017f */
[----:B-1----:R-:W-:Y:S05]  /*28da0*/  @!P0 NANOSLEEP.SYNCS 0x989680 ;  /* 0x009896800000895d */ /* 0x002fea0003900000 */
[----:B------:R-:W1:Y:S02]  /*28db0*/  @!P0 SYNCS.PHASECHK.TRANS64 P0, [R2+URZ+0x34800], R5 ;  /* 0x03480005020085a7 */ /* 0x000e64000800007f */
[----:B-1----:R-:W-:Y:S05]  /*28dc0*/  @!P0 BRA `(.L_x_2615) ;  /* 0xfffffffc00f08947 */ /* 0x002fea000383ffff */
[----:B------:R-:W-:Y:S05]  /*28dd0*/  BRA `(.L_x_2899) ;  /* 0xfffffe4000147947 */ /* 0x000fea000383ffff */
.L_x_2639:
        /* <DEDUP_REMOVED lines=8> */
.L_x_2901:
[----:B------:R-:W-:Y:S05]  /*28e60*/  BSYNC B1 ;  /* 0x0000000000017941 */ /* 0x000fea0003800000 */
.L_x_2900:
        /* <DEDUP_REMOVED lines=8> */
.L_x_2902:
[----:B------:R-:W-:Y:S02]  /*28ef0*/  IMAD.MOV.U32 R7, RZ, RZ, R3 ;  /* 0x000000ffff077224 */ /* 0x000fe400078e0003 */
[----:B------:R-:W-:Y:S02]  /*28f00*/  IMAD.MOV.U32 R13, RZ, RZ, R67 ;  /* 0x000000ffff0d7224 */ /* 0x000fe400078e0043 */
[----:B------:R-:W-:-:S07]  /*28f10*/  IMAD.MOV.U32 R0, RZ, RZ, R14 ;  /* 0x000000ffff007224 */ /* 0x000fce00078e000e */
[----:B------:R-:W-:Y:S05]  /*28f20*/  WARPSYNC.COLLECTIVE R15, `(.L_x_2903) ;  /* 0x000000000f087348 */ /* 0x000fea0003c00000 */
[----:B------:R0:W1:Y:S02]  /*28f30*/  SHFL.IDX P6, R14, R13, R12, R11 ;  /* 0x0000000c0d0e7389 */ /* 0x00006400000c000b */
[----:B01----:R-:W-:Y:S01]  /*28f40*/  ENDCOLLECTIVE ;  /* 0x000000000000791b */ /* 0x003fe20003800000 */
.L_x_2903:
[----:B------:R-:W-:Y:S02]  /*28f50*/  IMAD.MOV.U32 R6, RZ, RZ, R0 ;  /* 0x000000ffff067224 */ /* 0x000fe400078e0000 */
[----:B------:R-:W-:Y:S02]  /*28f60*/  IMAD.MOV.U32 R13, RZ, RZ, R66 ;  /* 0x000000ffff0d7224 */ /* 0x000fe400078e0042 */
[----:B------:R-:W-:-:S07]  /*28f70*/  IMAD.MOV.U32 R4, RZ, RZ, R14 ;  /* 0x000000ffff047224 */ /* 0x000fce00078e000e */
[----:B------:R-:W-:Y:S05]  /*28f80*/  WARPSYNC.COLLECTIVE R15, `(.L_x_2904) ;  /* 0x000000000f087348 */ /* 0x000fea0003c00000 */
[----:B------:R0:W1:Y:S02]  /*28f90*/  SHFL.IDX P6, R14, R13, R12, R11 ;  /* 0x0000000c0d0e7389 */ /* 0x00006400000c000b */
[----:B01----:R-:W-:Y:S01]  /*28fa0*/  ENDCOLLECTIVE ;  /* 0x000000000000791b */ /* 0x003fe20003800000 */
.L_x_2904:
[----:B------:R-:W-:Y:S05]  /*28fb0*/  BRA `(.L_x_2905) ;  /* 0xfffffe6400a87947 */ /* 0x000fea000383ffff */
.L_x_2642:
[----:B------:R-:W-:Y:S01]  /*28fc0*/  BSSY B1, `(.L_x_2906) ;  /* 0x0000008000017945 */ /* 0x000fe20003800000 */
[----:B------:R-:W-:Y:S02]  /*28fd0*/  IMAD.MOV.U32 R13, RZ, RZ, R61 ;  /* 0x000000ffff0d7224 */ /* 0x000fe400078e003d */
[----:B------:R-:W-:Y:S02]  /*28fe0*/  IMAD.MOV.U32 R12, RZ, RZ, 0x1 ;  /* 0x00000001ff0c7424 */ /* 0x000fe400078e00ff */
[----:B------:R-:W-:Y:S02]  /*28ff0*/  IMAD.MOV.U32 R11, RZ, RZ, 0x1c1f ;  /* 0x00001c1fff0b7424 */ /* 0x000fe400078e00ff */
[----:B------:R-:W-:-:S07]  /*29000*/  IMAD.MOV.U32 R15, RZ, RZ, -0x1 ;  /* 0xffffffffff0f7424 */ /* 0x000fce00078e00ff */
[----:B------:R-:W-:Y:S05]  /*29010*/  WARPSYNC.COLLECTIVE R15, `(.L_x_2907) ;  /* 0x000000000f087348 */ /* 0x000fea0003c00000 */
[----:B------:R0:W1:Y:S02]  /*29020*/  SHFL.IDX P6, R14, R13, R12, R11 ;  /* 0x0000000c0d0e7389 */ /* 0x00006400000c000b */
[----:B01----:R-:W-:Y:S01]  /*29030*/  ENDCOLLECTIVE ;  /* 0x000000000000791b */ /* 0x003fe20003800000 */
.L_x_2907:
[----:B------:R-:W-:Y:S05]  /*29040*/  BSYNC B1 ;  /* 0x0000000000017941 */ /* 0x000fea0003800000 */
.L_x_2906:
        /* <DEDUP_REMOVED lines=8> */
.L_x_2908:
[----:B------:R-:W-:Y:S02]  /*290d0*/  IMAD.MOV.U32 R13, RZ, RZ, R67 ;  /* 0x000000ffff0d7224 */ /* 0x000fe400078e0043 */
[----:B------:R-:W-:-:S07]  /*290e0*/  IMAD.MOV.U32 R60, RZ, RZ, R14 ;  /* 0x000000ffff3c7224 */ /* 0x000fce00078e000e */
[----:B------:R-:W-:Y:S05]  /*290f0*/  WARPSYNC.COLLECTIVE R15, `(.L_x_2909) ;  /* 0x000000000f087348 */ /* 0x000fea0003c00000 */
[----:B------:R0:W1:Y:S02]  /*29100*/  SHFL.IDX P6, R14, R13, R12, R11 ;  /* 0x0000000c0d0e7389 */ /* 0x00006400000c000b */
[----:B01----:R-:W-:Y:S01]  /*29110*/  ENDCOLLECTIVE ;  /* 0x000000000000791b */ /* 0x003fe20003800000 */
.L_x_2909:
[----:B------:R-:W-:Y:S02]  /*29120*/  IMAD.MOV.U32 R13, RZ, RZ, R66 ;  /* 0x000000ffff0d7224 */ /* 0x000fe400078e0042 */
[----:B------:R-:W-:-:S07]  /*29130*/  IMAD.MOV.U32 R67, RZ, RZ, R14 ;  /* 0x000000ffff437224 */ /* 0x000fce00078e000e */
[----:B------:R-:W-:Y:S05]  /*29140*/  WARPSYNC.COLLECTIVE R15, `(.L_x_2910) ;  /* 0x000000000f087348 */ /* 0x000fea0003c00000 */
[----:B------:R0:W1:Y:S02]  /*29150*/  SHFL.IDX P6, R14, R13, R12, R11 ;  /* 0x0000000c0d0e7389 */ /* 0x00006400000c000b */
[----:B01----:R-:W-:Y:S01]  /*29160*/  ENDCOLLECTIVE ;  /* 0x000000000000791b */ /* 0x003fe20003800000 */
.L_x_2910:
[----:B------:R-:W-:Y:S01]  /*29170*/  IMAD.MOV.U32 R66, RZ, RZ, R14 ;  /* 0x000000ffff427224 */ /* 0x000fe200078e000e */
[----:B------:R-:W-:Y:S06]  /*29180*/  BRA `(.L_x_2911) ;  /* 0xfffffe6800d47947 */ /* 0x000fec000383ffff */
.L_x_2646:
[----:B0-----:R0:W1:Y:S02]  /*29190*/  SYNCS.PHASECHK.TRANS64.TRYWAIT P0, [R2+URZ+0x34800], R61 ;  /* 0x0348003d020075a7 */ /* 0x001064000800017f */
[----:B-1----:R-:W-:Y:S05]  /*291a0*/  @!P0 NANOSLEEP.SYNCS 0x989680 ;  /* 0x009896800000895d */ /* 0x002fea0003900000 */
[----:B------:R-:W1:Y:S02]  /*291b0*/  @!P0 SYNCS.PHASECHK.TRANS64 P0, [R2+URZ+0x34800], R61 ;  /* 0x0348003d020085a7 */ /* 0x000e64000800007f */
[----:B-1----:R-:W-:Y:S05]  /*291c0*/  @!P0 BRA `(.L_x_2646) ;  /* 0xfffffffc00f08947 */ /* 0x002fea000383ffff */
[----:B------:R-:W-:Y:S05]  /*291d0*/  BRA `(.L_x_2912) ;  /* 0xfffffe7000547947 */ /* 0x000fea000383ffff */
.L_x_2660:
[----:B-1----:R1:W2:Y:S02]  /*291e0*/  SYNCS.PHASECHK.TRANS64.TRYWAIT P2, [R0+URZ+0x34830], R3 ;  /* 0x03483003000075a7 */ /* 0x0022a4000804017f */
[----:B--2---:R-:W-:Y:S05]  /*291f0*/  @!P2 NANOSLEEP.SYNCS 0x989680 ;  /* 0x009896800000a95d */ /* 0x004fea0003900000 */
[----:B------:R-:W2:Y:S02]  /*29200*/  @!P2 SYNCS.PHASECHK.TRANS64 P2, [R0+URZ+0x34830], R3 ;  /* 0x034830030000a5a7 */ /* 0x000ea4000804007f */
[----:B--2---:R-:W-:Y:S05]  /*29210*/  @!P2 BRA `(.L_x_2660) ;  /* 0xfffffffc00f0a947 */ /* 0x004fea000383ffff */
[----:B------:R-:W-:Y:S05]  /*29220*/  BRA `(.L_x_2659) ;  /* 0xfffffe9800e47947 */ /* 0x000fea000383ffff */
.L_x_2667:
[----:B-1----:R1:W2:Y:S02]  /*29230*/  SYNCS.PHASECHK.TRANS64.TRYWAIT P3, [R13+URZ+0x34830], R8 ;  /* 0x034830080d0075a7 */ /* 0x0022a4000806017f */
[----:B--2---:R-:W-:Y:S05]  /*29240*/  @!P3 NANOSLEEP.SYNCS 0x989680 ;  /* 0x009896800000b95d */ /* 0x004fea0003900000 */
[----:B------:R-:W2:Y:S02]  /*29250*/  @!P3 SYNCS.PHASECHK.TRANS64 P3, [R13+URZ+0x34830], R8 ;  /* 0x034830080d00b5a7 */ /* 0x000ea4000806007f */
[----:B--2---:R-:W-:Y:S05]  /*29260*/  @!P3 BRA `(.L_x_2667) ;  /* 0xfffffffc00f0b947 */ /* 0x004fea000383ffff */
[----:B------:R-:W-:Y:S05]  /*29270*/  BRA `(.L_x_2666) ;  /* 0xfffffecc00387947 */ /* 0x000fea000383ffff */
.L_x_2672:
[----:B-1----:R1:W2:Y:S02]  /*29280*/  SYNCS.PHASECHK.TRANS64.TRYWAIT P3, [R14+URZ+0x34850], R7 ;  /* 0x034850070e0075a7 */ /* 0x0022a4000806017f */
[----:B--2---:R-:W-:Y:S05]  /*29290*/  @!P3 NANOSLEEP.SYNCS 0x989680 ;  /* 0x009896800000b95d */ /* 0x004fea0003900000 */
[----:B------:R-:W2:Y:S02]  /*292a0*/  @!P3 SYNCS.PHASECHK.TRANS64 P3, [R14+URZ+0x34850], R7 ;  /* 0x034850070e00b5a7 */ /* 0x000ea4000806007f */
[----:B--2---:R-:W-:Y:S05]  /*292b0*/  @!P3 BRA `(.L_x_2672) ;  /* 0xfffffffc00f0b947 */ /* 0x004fea000383ffff */
[----:B------:R-:W-:Y:S05]  /*292c0*/  BRA `(.L_x_2671) ;  /* 0xfffffed400fc7947 */ /* 0x000fea000383ffff */
.L_x_2680:
[----:B-1----:R1:W2:Y:S02]  /*292d0*/  SYNCS.PHASECHK.TRANS64.TRYWAIT P2, [R8+URZ+0x34830], R9 ;  /* 0x03483009080075a7 */ /* 0x0022a4000804017f */
[----:B--2---:R-:W-:Y:S05]  /*292e0*/  @!P2 NANOSLEEP.SYNCS 0x989680 ;  /* 0x009896800000a95d */ /* 0x004fea0003900000 */
[----:B------:R-:W2:Y:S02]  /*292f0*/  @!P2 SYNCS.PHASECHK.TRANS64 P2, [R8+URZ+0x34830], R9 ;  /* 0x034830090800a5a7 */ /* 0x000ea4000804007f */
[----:B--2---:R-:W-:Y:S05]  /*29300*/  @!P2 BRA `(.L_x_2680) ;  /* 0xfffffffc00f0a947 */ /* 0x004fea000383ffff */
[----:B------:R-:W-:Y:S05]  /*29310*/  BRA `(.L_x_2679) ;  /* 0xffffff0000987947 */ /* 0x000fea000383ffff */
.L_x_2685:
[----:B-1----:R1:W2:Y:S02]  /*29320*/  SYNCS.PHASECHK.TRANS64.TRYWAIT P2, [R11+URZ+0x34850], R7 ;  /* 0x034850070b0075a7 */ /* 0x0022a4000804017f */
[----:B--2---:R-:W-:Y:S05]  /*29330*/  @!P2 NANOSLEEP.SYNCS 0x989680 ;  /* 0x009896800000a95d */ /* 0x004fea0003900000 */
[----:B------:R-:W2:Y:S02]  /*29340*/  @!P2 SYNCS.PHASECHK.TRANS64 P2, [R11+URZ+0x34850], R7 ;  /* 0x034850070b00a5a7 */ /* 0x000ea4000804007f */
[----:B--2---:R-:W-:Y:S05]  /*29350*/  @!P2 BRA `(.L_x_2685) ;  /* 0xfffffffc00f0a947 */ /* 0x004fea000383ffff */
[----:B------:R-:W-:Y:S05]  /*29360*/  BRA `(.L_x_2684) ;  /* 0xffffff0c00507947 */ /* 0x000fea000383ffff */
.L_x_2691:
[----:B-1----:R1:W2:Y:S02]  /*29370*/  SYNCS.PHASECHK.TRANS64.TRYWAIT P0, [R6+URZ+0x34850], R5 ;  /* 0x03485005060075a7 */ /* 0x0022a4000800017f */
[----:B--2---:R-:W-:Y:S05]  /*29380*/  @!P0 NANOSLEEP.SYNCS 0x989680 ;  /* 0x009896800000895d */ /* 0x004fea0003900000 */
[----:B------:R-:W2:Y:S02]  /*29390*/  @!P0 SYNCS.PHASECHK.TRANS64 P0, [R6+URZ+0x34850], R5 ;  /* 0x03485005060085a7 */ /* 0x000ea4000800007f */
[----:B--2---:R-:W-:Y:S05]  /*293a0*/  @!P0 BRA `(.L_x_2691) ;  /* 0xfffffffc00f08947 */ /* 0x004fea000383ffff */
[----:B------:R-:W-:Y:S05]  /*293b0*/  BRA `(.L_x_2690) ;  /* 0xffffff3000787947 */ /* 0x000fea000383ffff */
.L_x_2732:
        /* <DEDUP_REMOVED lines=11> */
.L_x_2914:
[----:B------:R-:W-:Y:S05]  /*29470*/  BSYNC B1 ;  /* 0x0000000000017941 */ /* 0x000fea0003800000 */
.L_x_2913:
[----:B------:R-:W-:Y:S05]  /*29480*/  BRA `(.L_x_2915) ;  /* 0xffffff8400c87947 */ /* 0x000fea000383ffff */
.L_x_2734:
[----:B------:R-:W-:Y:S01]  /*29490*/  BSSY B1, `(.L_x_2916) ;  /* 0x0000006000017945 */ /* 0x000fe20003800000 */
[----:B------:R-:W-:-:S07]  /*294a0*/  IMAD.MOV.U32 R15, RZ, RZ, -0x1 ;  /* 0xffffffffff0f7424 */ /* 0x000fce00078e00ff */
[----:B0-----:R-:W-:Y:S05]  /*294b0*/  WARPSYNC.COLLECTIVE R15, `(.L_x_2917) ;  /* 0x000000000f0c7348 */ /* 0x001fea0003c00000 */
[----:B------:R-:W-:Y:S02]  /*294c0*/  ELECT P6, UR62, PT ;  /* 0x00000000003e782f */ /* 0x000fe400038c0000 */
[----:B------:R-:W-:Y:S01]  /*294d0*/  MOV R14, UR62 ;  /* 0x0000003e000e7c02 */ /* 0x000fe20008000f00 */
[----:B0-----:R-:W-:Y:S10]  /*294e0*/  ENDCOLLECTIVE ;  /* 0x000000000000791b */ /* 0x001ff40003800000 */
.L_x_2917:
[----:B------:R-:W-:Y:S05]  /*294f0*/  BSYNC B1 ;  /* 0x0000000000017941 */ /* 0x000fea0003800000 */
.L_x_2916:
[----:B------:R-:W-:Y:S01]  /*29500*/  PLOP3.LUT P2, PT, P6, PT, PT, 0x80, 0x0 ;  /* 0x000000000000781c */ /* 0x000fe2000374f070 */
[----:B------:R-:W-:-:S12]  /*29510*/  BRA `(.L_x_2733) ;  /* 0xffffff8400bc7947 */ /* 0x000fd8000383ffff */
.L_x_2736:
[----:B0-----:R0:W1:Y:S02]  /*29520*/  SYNCS.PHASECHK.TRANS64.TRYWAIT P0, [R18+URZ+0x34820], R2 ;  /* 0x03482002120075a7 */ /* 0x001064000800017f */
[----:B-1----:R-:W-:Y:S05]  /*29530*/  @!P0 NANOSLEEP.SYNCS 0x989680 ;  /* 0x009896800000895d */ /* 0x002fea0003900000 */
[----:B------:R-:W1:Y:S02]  /*29540*/  @!P0 SYNCS.PHASECHK.TRANS64 P0, [R18+URZ+0x34820], R2 ;  /* 0x03482002120085a7 */ /* 0x000e64000800007f */
[----:B-1----:R-:W-:Y:S05]  /*29550*/  @!P0 BRA `(.L_x_2736) ;  /* 0xfffffffc00f08947 */ /* 0x002fea000383ffff */
[----:B------:R-:W-:Y:S05]  /*29560*/  BRA `(.L_x_2918) ;  /* 0xffffff8400cc7947 */ /* 0x000fea000383ffff */
.L_x_2740:
[----:B-1----:R1:W2:Y:S02]  /*29570*/  SYNCS.PHASECHK.TRANS64.TRYWAIT P0, [R5+URZ+0x348a0], R8 ;  /* 0x0348a008050075a7 */ /* 0x0022a4000800017f */
[----:B--2---:R-:W-:Y:S05]  /*29580*/  @!P0 NANOSLEEP.SYNCS 0x989680 ;  /* 0x009896800000895d */ /* 0x004fea0003900000 */
[----:B------:R-:W2:Y:S02]  /*29590*/  @!P0 SYNCS.PHASECHK.TRANS64 P0, [R5+URZ+0x348a0], R8 ;  /* 0x0348a008050085a7 */ /* 0x000ea4000800007f */
[----:B--2---:R-:W-:Y:S05]  /*295a0*/  @!P0 BRA `(.L_x_2740) ;  /* 0xfffffffc00f08947 */ /* 0x004fea000383ffff */
[----:B------:R-:W-:Y:S05]  /*295b0*/  BRA `(.L_x_2919) ;  /* 0xffffff8400ec7947 */ /* 0x000fea000383ffff */
.L_x_2747:
[----:B0-----:R0:W2:Y:S02]  /*295c0*/  SYNCS.PHASECHK.TRANS64.TRYWAIT P0, [R5+URZ+0x348c0], R8 ;  /* 0x0348c008050075a7 */ /* 0x0010a4000800017f */
[----:B--2---:R-:W-:Y:S05]  /*295d0*/  @!P0 NANOSLEEP.SYNCS 0x989680 ;  /* 0x009896800000895d */ /* 0x004fea0003900000 */
[----:B------:R-:W2:Y:S02]  /*295e0*/  @!P0 SYNCS.PHASECHK.TRANS64 P0, [R5+URZ+0x348c0], R8 ;  /* 0x0348c008050085a7 */ /* 0x000ea4000800007f */
[----:B--2---:R-:W-:Y:S05]  /*295f0*/  @!P0 BRA `(.L_x_2747) ;  /* 0xfffffffc00f08947 */ /* 0x004fea000383ffff */
[----:B------:R-:W-:Y:S05]  /*29600*/  BRA `(.L_x_2920) ;  /* 0xffffff8800e47947 */ /* 0x000fea000383ffff */
.L_x_2755:
[----:B0-----:R0:W1:Y:S02]  /*29610*/  SYNCS.PHASECHK.TRANS64.TRYWAIT P0, [R6+URZ+0x348a0], R5 ;  /* 0x0348a005060075a7 */ /* 0x001064000800017f */
[----:B-1----:R-:W-:Y:S05]  /*29620*/  @!P0 NANOSLEEP.SYNCS 0x989680 ;  /* 0x009896800000895d */ /* 0x002fea0003900000 */
[----:B------:R-:W1:Y:S02]  /*29630*/  @!P0 SYNCS.PHASECHK.TRANS64 P0, [R6+URZ+0x348a0], R5 ;  /* 0x0348a005060085a7 */ /* 0x000e64000800007f */
[----:B-1----:R-:W-:Y:S05]  /*29640*/  @!P0 BRA `(.L_x_2755) ;  /* 0xfffffffc00f08947 */ /* 0x002fea000383ffff */
[----:B------:R-:W-:Y:S05]  /*29650*/  BRA `(.L_x_2921) ;  /* 0xffffff9000087947 */ /* 0x000fea000383ffff */
.L_x_2762:
[----:B-1----:R1:W2:Y:S02]  /*29660*/  SYNCS.PHASECHK.TRANS64.TRYWAIT P0, [R6+URZ+0x348c0], R5 ;  /* 0x0348c005060075a7 */ /* 0x0022a4000800017f */
[----:B--2---:R-:W-:Y:S05]  /*29670*/  @!P0 NANOSLEEP.SYNCS 0x989680 ;  /* 0x009896800000895d */ /* 0x004fea0003900000 */
[----:B------:R-:W2:Y:S02]  /*29680*/  @!P0 SYNCS.PHASECHK.TRANS64 P0, [R6+URZ+0x348c0], R5 ;  /* 0x0348c005060085a7 */ /* 0x000ea4000800007f */
[----:B--2---:R-:W-:Y:S05]  /*29690*/  @!P0 BRA `(.L_x_2762) ;  /* 0xfffffffc00f08947 */ /* 0x004fea000383ffff */
[----:B------:R-:W-:Y:S05]  /*296a0*/  BRA `(.L_x_2922) ;  /* 0xffffff9000fc7947 */ /* 0x000fea000383ffff */
.L_x_2778:
        /* <DEDUP_REMOVED lines=11> */
.L_x_2924:
[----:B------:R-:W-:Y:S05]  /*29760*/  BSYNC B0 ;  /* 0x0000000000007941 */ /* 0x000fea0003800000 */
.L_x_2923:
[----:B------:R-:W-:Y:S05]  /*29770*/  BRA `(.L_x_2925) ;  /* 0xffffffa000387947 */ /* 0x000fea000383ffff */
.L_x_2780:
[----:B------:R-:W-:Y:S01]  /*29780*/  BSSY B0, `(.L_x_2926) ;  /* 0x0000006000007945 */ /* 0x000fe20003800000 */
[----:B------:R-:W-:-:S07]  /*29790*/  IMAD.MOV.U32 R15, RZ, RZ, -0x1 ;  /* 0xffffffffff0f7424 */ /* 0x000fce00078e00ff */
[----:B0-----:R-:W-:Y:S05]  /*297a0*/  WARPSYNC.COLLECTIVE R15, `(.L_x_2927) ;  /* 0x000000000f0c7348 */ /* 0x001fea0003c00000 */
[----:B------:R-:W-:Y:S02]  /*297b0*/  ELECT P6, UR62, PT ;  /* 0x00000000003e782f */ /* 0x000fe400038c0000 */
[----:B------:R-:W-:Y:S01]  /*297c0*/  MOV R14, UR62 ;  /* 0x0000003e000e7c02 */ /* 0x000fe20008000f00 */
[----:B0-----:R-:W-:Y:S10]  /*297d0*/  ENDCOLLECTIVE ;  /* 0x000000000000791b */ /* 0x001ff40003800000 */
.L_x_2927:
[----:B------:R-:W-:Y:S05]  /*297e0*/  BSYNC B0 ;  /* 0x0000000000007941 */ /* 0x000fea0003800000 */
.L_x_2926:
[----:B------:R-:W-:Y:S05]  /*297f0*/  BRA `(.L_x_2928) ;  /* 0xffffffa000447947 */ /* 0x000fea000383ffff */
.L_x_2782:
[----:B0-----:R0:W1:Y:S02]  /*29800*/  SYNCS.PHASECHK.TRANS64.TRYWAIT P0, [R0+URZ+0x34840], R2 ;  /* 0x03484002000075a7 */ /* 0x001064000800017f */
[----:B-1----:R-:W-:Y:S05]  /*29810*/  @!P0 NANOSLEEP.SYNCS 0x989680 ;  /* 0x009896800000895d */ /* 0x002fea0003900000 */
[----:B------:R-:W1:Y:S02]  /*29820*/  @!P0 SYNCS.PHASECHK.TRANS64 P0, [R0+URZ+0x34840], R2 ;  /* 0x03484002000085a7 */ /* 0x000e64000800007f */
[----:B-1----:R-:W-:Y:S05]  /*29830*/  @!P0 BRA `(.L_x_2782) ;  /* 0xfffffffc00f08947 */ /* 0x002fea000383ffff */
[----:B------:R-:W-:Y:S05]  /*29840*/  BRA `(.L_x_2929) ;  /* 0xffffffa000a47947 */ /* 0x000fea000383ffff */
.L_x_2786:
        /* <DEDUP_REMOVED lines=9> */
.L_x_2930:
[----:B------:R-:W-:Y:S02]  /*298e0*/  IMAD.MOV.U32 R13, RZ, RZ, R4 ;  /* 0x000000ffff0d7224 */ /* 0x000fe400078e0004 */
[----:B------:R-:W-:-:S07]  /*298f0*/  IMAD.MOV.U32 R6, RZ, RZ, R14 ;  /* 0x000000ffff067224 */ /* 0x000fce00078e000e */
[----:B------:R-:W-:Y:S05]  /*29900*/  WARPSYNC.COLLECTIVE R15, `(.L_x_2931) ;  /* 0x000000000f087348 */ /* 0x000fea0003c00000 */
[----:B------:R0:W1:Y:S02]  /*29910*/  SHFL.IDX P6, R14, R13, R12, R11 ;  /* 0x0000000c0d0e7389 */ /* 0x00006400000c000b */
[----:B01----:R-:W-:Y:S01]  /*29920*/  ENDCOLLECTIVE ;  /* 0x000000000000791b */ /* 0x003fe20003800000 */
.L_x_2931:
[----:B------:R-:W-:-:S04]  /*29930*/  LOP3.LUT R5, R5, 0x7f, RZ, 0xc0, !PT ;  /* 0x0000007f05057812 */ /* 0x000fc800078ec0ff */
[----:B------:R-:W-:Y:S01]  /*29940*/  SHF.R.U32.HI R0, RZ, 0x3, R5 ;  /* 0x00000003ff007819 */ /* 0x000fe20000011605 */
[----:B------:R-:W-:Y:S02]  /*29950*/  IMAD R2, R9, R7, RZ ;  /* 0x0000000709027224 */ /* 0x000fe400078e02ff */
[----:B------:R0:W5:Y:S02]  /*29960*/  LDL R9, [R1+0x30] ;  /* 0x0000300001097983 */ /* 0x0001640000100800 */
[----:B------:R-:W-:Y:S02]  /*29970*/  IMAD R0, R10, 0x80, R0 ;  /* 0x000000800a007824 */ /* 0x000fe400078e0200 */
        /* <DEDUP_REMOVED lines=8> */
.L_x_2932:
        /* <DEDUP_REMOVED lines=17> */
.L_x_2933:
[----:B------:R-:W-:Y:S02]  /*29b10*/  IMAD.MOV.U32 R13, RZ, RZ, R3 ;  /* 0x000000ffff0d7224 */ /* 0x000fe400078e0003 */
[----:B------:R-:W-:Y:S02]  /*29b20*/  IMAD.MOV.U32 R12, RZ, RZ, 0x2 ;  /* 0x00000002ff0c7424 */ /* 0x000fe400078e00ff */
[----:B------:R-:W-:-:S07]  /*29b30*/  IMAD.MOV.U32 R5, RZ, RZ, R14 ;  /* 0x000000ffff057224 */ /* 0x000fce00078e000e */
[----:B------:R-:W-:Y:S05]  /*29b40*/  WARPSYNC.COLLECTIVE R15, `(.L_x_2934) ;  /* 0x000000000f087348 */ /* 0x000fea0003c00000 */
[----:B------:R0:W1:Y:S02]  /*29b50*/  SHFL.IDX P6, R14, R13, R12, R11 ;  /* 0x0000000c0d0e7389 */ /* 0x00006400000c000b */
[----:B01----:R-:W-:Y:S01]  /*29b60*/  ENDCOLLECTIVE ;  /* 0x000000000000791b */ /* 0x003fe20003800000 */
.L_x_2934:
        /* <DEDUP_REMOVED lines=17> */
.L_x_2935:
[----:B------:R-:W-:Y:S02]  /*29c80*/  IMAD.MOV.U32 R13, RZ, RZ, R3 ;  /* 0x000000ffff0d7224 */ /* 0x000fe400078e0003 */
[----:B------:R-:W-:Y:S02]  /*29c90*/  IMAD.MOV.U32 R12, RZ, RZ, 0x3 ;  /* 0x00000003ff0c7424 */ /* 0x000fe400078e00ff */
[----:B------:R-:W-:-:S07]  /*29ca0*/  IMAD.MOV.U32 R5, RZ, RZ, R14 ;  /* 0x000000ffff057224 */ /* 0x000fce00078e000e */
[----:B------:R-:W-:Y:S05]  /*29cb0*/  WARPSYNC.COLLECTIVE R15, `(.L_x_2936) ;  /* 0x000000000f087348 */ /* 0x000fea0003c00000 */
[----:B------:R0:W1:Y:S02]  /*29cc0*/  SHFL.IDX P6, R14, R13, R12, R11 ;  /* 0x0000000c0d0e7389 */ /* 0x00006400000c000b */
[----:B01----:R-:W-:Y:S01]  /*29cd0*/  ENDCOLLECTIVE ;  /* 0x000000000000791b */ /* 0x003fe20003800000 */
.L_x_2936:
        /* <DEDUP_REMOVED lines=17> */
.L_x_2937:
[----:B------:R-:W-:Y:S02]  /*29df0*/  IMAD.MOV.U32 R13, RZ, RZ, R3 ;  /* 0x000000ffff0d7224 */ /* 0x000fe400078e0003 */
[----:B------:R-:W-:Y:S02]  /*29e00*/  IMAD.MOV.U32 R12, RZ, RZ, 0x4 ;  /* 0x00000004ff0c7424 */ /* 0x000fe400078e00ff */
[----:B------:R-:W-:-:S07]  /*29e10*/  IMAD.MOV.U32 R5, RZ, RZ, R14 ;  /* 0x000000ffff057224 */ /* 0x000fce00078e000e */
[----:B------:R-:W-:Y:S05]  /*29e20*/  WARPSYNC.COLLECTIVE R15, `(.L_x_2938) ;  /* 0x000000000f087348 */ /* 0x000fea0003c00000 */
[----:B------:R0:W1:Y:S02]  /*29e30*/  SHFL.IDX P6, R14, R13, R12, R11 ;  /* 0x0000000c0d0e7389 */ /* 0x00006400000c000b */
[----:B01----:R-:W-:Y:S01]  /*29e40*/  ENDCOLLECTIVE ;  /* 0x000000000000791b */ /* 0x003fe20003800000 */
.L_x_2938:
        /* <DEDUP_REMOVED lines=17> */
.L_x_2939:
[----:B------:R-:W-:Y:S02]  /*29f60*/  IMAD.MOV.U32 R13, RZ, RZ, R3 ;  /* 0x000000ffff0d7224 */ /* 0x000fe400078e0003 */
[----:B------:R-:W-:Y:S02]  /*29f70*/  IMAD.MOV.U32 R12, RZ, RZ, 0x5 ;  /* 0x00000005ff0c7424 */ /* 0x000fe400078e00ff */
[----:B------:R-:W-:-:S07]  /*29f80*/  IMAD.MOV.U32 R5, RZ, RZ, R14 ;  /* 0x000000ffff057224 */ /* 0x000fce00078e000e */
[----:B------:R-:W-:Y:S05]  /*29f90*/  WARPSYNC.COLLECTIVE R15, `(.L_x_2940) ;  /* 0x000000000f087348 */ /* 0x000fea0003c00000 */
[----:B------:R0:W1:Y:S02]  /*29fa0*/  SHFL.IDX P6, R14, R13, R12, R11 ;  /* 0x0000000c0d0e7389 */ /* 0x00006400000c000b */
[----:B01----:R-:W-:Y:S01]  /*29fb0*/  ENDCOLLECTIVE ;  /* 0x000000000000791b */ /* 0x003fe20003800000 */
.L_x_2940:
        /* <DEDUP_REMOVED lines=17> */
.L_x_2941:
[----:B------:R-:W-:Y:S02]  /*2a0d0*/  IMAD.MOV.U32 R13, RZ, RZ, R3 ;  /* 0x000000ffff0d7224 */ /* 0x000fe400078e0003 */
[----:B------:R-:W-:Y:S02]  /*2a0e0*/  IMAD.MOV.U32 R12, RZ, RZ, 0x6 ;  /* 0x00000006ff0c7424 */ /* 0x000fe400078e00ff */
[----:B------:R-:W-:-:S07]  /*2a0f0*/  IMAD.MOV.U32 R5, RZ, RZ, R14 ;  /* 0x000000ffff057224 */ /* 0x000fce00078e000e */
[----:B------:R-:W-:Y:S05]  /*2a100*/  WARPSYNC.COLLECTIVE R15, `(.L_x_2942) ;  /* 0x000000000f087348 */ /* 0x000fea0003c00000 */
[----:B------:R0:W1:Y:S02]  /*2a110*/  SHFL.IDX P6, R14, R13, R12, R11 ;  /* 0x0000000c0d0e7389 */ /* 0x00006400000c000b */
[----:B01----:R-:W-:Y:S01]  /*2a120*/  ENDCOLLECTIVE ;  /* 0x000000000000791b */ /* 0x003fe20003800000 */
.L_x_2942:
        /* <DEDUP_REMOVED lines=17> */
.L_x_2943:
[----:B------:R-:W-:Y:S02]  /*2a240*/  IMAD.MOV.U32 R13, RZ, RZ, R3 ;  /* 0x000000ffff0d7224 */ /* 0x000fe400078e0003 */
[----:B------:R-:W-:Y:S02]  /*2a250*/  IMAD.MOV.U32 R12, RZ, RZ, 0x7 ;  /* 0x00000007ff0c7424 */ /* 0x000fe400078e00ff */
[----:B------:R-:W-:-:S07]  /*2a260*/  IMAD.MOV.U32 R5, RZ, RZ, R14 ;  /* 0x000000ffff057224 */ /* 0x000fce00078e000e */
[----:B------:R-:W-:Y:S05]  /*2a270*/  WARPSYNC.COLLECTIVE R15, `(.L_x_2944) ;  /* 0x000000000f087348 */ /* 0x000fea0003c00000 */
[----:B------:R0:W1:Y:S02]  /*2a280*/  SHFL.IDX P6, R14, R13, R12, R11 ;  /* 0x0000000c0d0e7389 */ /* 0x00006400000c000b */
[----:B01----:R-:W-:Y:S01]  /*2a290*/  ENDCOLLECTIVE ;  /* 0x000000000000791b */ /* 0x003fe20003800000 */
.L_x_2944:
        /* <DEDUP_REMOVED lines=14> */
.L_x_2945:
[----:B------:R-:W-:Y:S01]  /*2a380*/  @!PT LDS RZ, [RZ] ;  /* 0x00000000fffff984 */ /* 0x000fe20000000800 */
[----:B------:R-:W-:Y:S01]  /*2a390*/  @!PT LDS RZ, [RZ] ;  /* 0x00000000fffff984 */ /* 0x000fe20000000800 */
[----:B------:R-:W-:Y:S01]  /*2a3a0*/  @!PT LDS RZ, [RZ] ;  /* 0x00000000fffff984 */ /* 0x000fe20000000800 */
[----:B------:R0:W-:Y:S01]  /*2a3b0*/  @!P2 LDGSTS.E.BYPASS.LTC128B.128 [R9+0x1b400], desc[UR60][R6.64+0x100], !P1 ;  /* 0x1b4001000609afae */ /* 0x0001e2000c901d7c */
[----:B------:R-:W-:Y:S01]  /*2a3c0*/  IMAD.MOV.U32 R3, RZ, RZ, R14 ;  /* 0x000000ffff037224 */ /* 0x000fe200078e000e */
[----:B------:R-:W-:Y:S06]  /*2a3d0*/  BRA `(.L_x_2946) ;  /* 0xffffffa4005c7947 */ /* 0x000fec000383ffff */
.L_x_2791:
[----:B----4-:R4:W0:Y:S02]  /*2a3e0*/  SYNCS.PHASECHK.TRANS64.TRYWAIT P0, [R18+URZ+0x34820], R0 ;  /* 0x03482000120075a7 */ /* 0x010824000800017f */
[----:B0-----:R-:W-:Y:S05]  /*2a3f0*/  @!P0 NANOSLEEP.SYNCS 0x989680 ;  /* 0x009896800000895d */ /* 0x001fea0003900000 */
[----:B------:R-:W0:Y:S02]  /*2a400*/  @!P0 SYNCS.PHASECHK.TRANS64 P0, [R18+URZ+0x34820], R0 ;  /* 0x03482000120085a7 */ /* 0x000e24000800007f */
[----:B0-----:R-:W-:Y:S05]  /*2a410*/  @!P0 BRA `(.L_x_2791) ;  /* 0xfffffffc00f08947 */ /* 0x001fea000383ffff */
[----:B------:R-:W-:Y:S05]  /*2a420*/  BRA `(.L_x_2947) ;  /* 0xffffffa400d07947 */ /* 0x000fea000383ffff */
.L_x_2800:
[----:B-1----:R1:W2:Y:S02]  /*2a430*/  SYNCS.PHASECHK.TRANS64.TRYWAIT P0, [R3+URZ+0x34840], R2 ;  /* 0x03484002030075a7 */ /* 0x0022a4000800017f */
[----:B--2---:R-:W-:Y:S05]  /*2a440*/  @!P0 NANOSLEEP.SYNCS 0x989680 ;  /* 0x009896800000895d */ /* 0x004fea0003900000 */
[----:B------:R-:W2:Y:S02]  /*2a450*/  @!P0 SYNCS.PHASECHK.TRANS64 P0, [R3+URZ+0x34840], R2 ;  /* 0x03484002030085a7 */ /* 0x000ea4000800007f */
[----:B--2---:R-:W-:Y:S05]  /*2a460*/  @!P0 BRA `(.L_x_2800) ;  /* 0xfffffffc00f08947 */ /* 0x004fea000383ffff */
[----:B------:R-:W-:Y:S05]  /*2a470*/  BRA `(.L_x_2948) ;  /* 0xffffffa800ac7947 */ /* 0x000fea000383ffff */
.L_x_2807:
[----:B0-----:R0:W1:Y:S02]  /*2a480*/  SYNCS.PHASECHK.TRANS64.TRYWAIT P0, [R2+URZ+0x34860], R3 ;  /* 0x03486003020075a7 */ /* 0x001064000800017f */
[----:B-1----:R-:W-:Y:S05]  /*2a490*/  @!P0 NANOSLEEP.SYNCS 0x989680 ;  /* 0x009896800000895d */ /* 0x002fea0003900000 */
[----:B------:R-:W1:Y:S02]  /*2a4a0*/  @!P0 SYNCS.PHASECHK.TRANS64 P0, [R2+URZ+0x34860], R3 ;  /* 0x03486003020085a7 */ /* 0x000e64000800007f */
[----:B-1----:R-:W-:Y:S05]  /*2a4b0*/  @!P0 BRA `(.L_x_2807) ;  /* 0xfffffffc00f08947 */ /* 0x002fea000383ffff */
[----:B------:R-:W-:Y:S05]  /*2a4c0*/  BRA `(.L_x_2949) ;  /* 0xffffffac00b87947 */ /* 0x000fea000383ffff */
.L_x_2817:
[----:B-1----:R1:W2:Y:S02]  /*2a4d0*/  SYNCS.PHASECHK.TRANS64.TRYWAIT P0, [R3+URZ+0x34840], R2 ;  /* 0x03484002030075a7 */ /* 0x0022a4000800017f */
[----:B--2---:R-:W-:Y:S05]  /*2a4e0*/  @!P0 NANOSLEEP.SYNCS 0x989680 ;  /* 0x009896800000895d */ /* 0x004fea0003900000 */
[----:B------:R-:W2:Y:S02]  /*2a4f0*/  @!P0 SYNCS.PHASECHK.TRANS64 P0, [R3+URZ+0x34840], R2 ;  /* 0x03484002030085a7 */ /* 0x000ea4000800007f */
[----:B--2---:R-:W-:Y:S05]  /*2a500*/  @!P0 BRA `(.L_x_2817) ;  /* 0xfffffffc00f08947 */ /* 0x004fea000383ffff */
[----:B------:R-:W-:Y:S05]  /*2a510*/  BRA `(.L_x_2950) ;  /* 0xffffffb400507947 */ /* 0x000fea000383ffff */
.L_x_2824:
[----:B0-----:R0:W1:Y:S02]  /*2a520*/  SYNCS.PHASECHK.TRANS64.TRYWAIT P0, [R2+URZ+0x34860], R3 ;  /* 0x03486003020075a7 */ /* 0x001064000800017f */
[----:B-1----:R-:W-:Y:S05]  /*2a530*/  @!P0 NANOSLEEP.SYNCS 0x989680 ;  /* 0x009896800000895d */ /* 0x002fea0003900000 */
[----:B------:R-:W1:Y:S02]  /*2a540*/  @!P0 SYNCS.PHASECHK.TRANS64 P0, [R2+URZ+0x34860], R3 ;  /* 0x03486003020085a7 */ /* 0x000e64000800007f */
[----:B-1----:R-:W-:Y:S05]  /*2a550*/  @!P0 BRA `(.L_x_2824) ;  /* 0xfffffffc00f08947 */ /* 0x002fea000383ffff */
[----:B------:R-:W-:Y:S05]  /*2a560*/  BRA `(.L_x_2951) ;  /* 0xffffffb8005c7947 */ /* 0x000fea000383ffff */
.L_x_2834:
[----:B--2---:R2:W3:Y:S02]  /*2a570*/  SYNCS.PHASECHK.TRANS64.TRYWAIT P0, [R3+URZ+0x34840], R2 ;  /* 0x03484002030075a7 */ /* 0x0044e4000800017f */
[----:B---3--:R-:W-:Y:S05]  /*2a580*/  @!P0 NANOSLEEP.SYNCS 0x989680 ;  /* 0x009896800000895d */ /* 0x008fea0003900000 */
[----:B------:R-:W3:Y:S02]  /*2a590*/  @!P0 SYNCS.PHASECHK.TRANS64 P0, [R3+URZ+0x34840], R2 ;  /* 0x03484002030085a7 */ /* 0x000ee4000800007f */
[----:B---3--:R-:W-:Y:S05]  /*2a5a0*/  @!P0 BRA `(.L_x_2834) ;  /* 0xfffffffc00f08947 */ /* 0x008fea000383ffff */
[----:B------:R-:W-:Y:S05]  /*2a5b0*/  BRA `(.L_x_2952) ;  /* 0xffffffbc00cc7947 */ /* 0x000fea000383ffff */
.L_x_2841:
[----:B0-----:R0:W1:Y:S02]  /*2a5c0*/  SYNCS.PHASECHK.TRANS64.TRYWAIT P0, [R2+URZ+0x34860], R5 ;  /* 0x03486005020075a7 */ /* 0x001064000800017f */
[----:B-1----:R-:W-:Y:S05]  /*2a5d0*/  @!P0 NANOSLEEP.SYNCS 0x989680 ;  /* 0x009896800000895d */ /* 0x002fea0003900000 */
[----:B------:R-:W1:Y:S02]  /*2a5e0*/  @!P0 SYNCS.PHASECHK.TRANS64 P0, [R2+URZ+0x34860], R5 ;  /* 0x03486005020085a7 */ /* 0x000e64000800007f */
[----:B-1----:R-:W-:Y:S05]  /*2a5f0*/  @!P0 BRA `(.L_x_2841) ;  /* 0xfffffffc00f08947 */ /* 0x002fea000383ffff */
[----:B------:R-:W-:Y:S05]  /*2a600*/  BRA `(.L_x_2953) ;  /* 0xffffffc000d47947 */ /* 0x000fea000383ffff */
.L_x_2853:
[----:B---3--:R3:W4:Y:S02]  /*2a610*/  SYNCS.PHASECHK.TRANS64.TRYWAIT P0, [R0+URZ+0x34860], R2 ;  /* 0x03486002000075a7 */ /* 0x008724000800017f */
[----:B----4-:R-:W-:Y:S05]  /*2a620*/  @!P0 NANOSLEEP.SYNCS 0x989680 ;  /* 0x009896800000895d */ /* 0x010fea0003900000 */
[----:B------:R-:W4:Y:S02]  /*2a630*/  @!P0 SYNCS.PHASECHK.TRANS64 P0, [R0+URZ+0x34860], R2 ;  /* 0x03486002000085a7 */ /* 0x000f24000800007f */
[----:B----4-:R-:W-:Y:S05]  /*2a640*/  @!P0 BRA `(.L_x_2853) ;  /* 0xfffffffc00f08947 */ /* 0x010fea000383ffff */
[----:B------:R-:W-:Y:S05]  /*2a650*/  BRA `(.L_x_2954) ;  /* 0xffffffc8002c7947 */ /* 0x000fea000383ffff */
.L_x_2861:
[----:B----4-:R-:W4:Y:S01]  /*2a660*/  LDL R0, [R1] ;  /* 0x0000000001007983 */ /* 0x010f220000100800 */
[----:B------:R-:W-:Y:S01]  /*2a670*/  BSSY B0, `(.L_x_2955) ;  /* 0x0000008000007945 */ /* 0x000fe20003800000 */
[----:B------:R-:W-:Y:S02]  /*2a680*/  IMAD.MOV.U32 R12, RZ, RZ, RZ ;  /* 0x000000ffff0c7224 */ /* 0x000fe400078e00ff */
[----:B------:R-:W-:Y:S02]  /*2a690*/  IMAD.MOV.U32 R11, RZ, RZ, 0x1f ;  /* 0x0000001fff0b7424 */ /* 0x000fe400078e00ff */
[----:B------:R-:W-:Y:S02]  /*2a6a0*/  IMAD.MOV.U32 R15, RZ, RZ, -0x1 ;  /* 0xffffffffff0f7424 */ /* 0x000fe400078e00ff */
[----:B----4-:R-:W-:-:S07]  /*2a6b0*/  IMAD.MOV.U32 R13, RZ, RZ, R0 ;  /* 0x000000ffff0d7224 */ /* 0x010fce00078e0000 */
[----:B-123--:R-:W-:Y:S05]  /*2a6c0*/  WARPSYNC.COLLECTIVE R15, `(.L_x_2956) ;  /* 0x000000000f087348 */ /* 0x00efea0003c00000 */
[----:B------:R0:W4:Y:S02]  /*2a6d0*/  SHFL.IDX P6, R14, R13, R12, R11 ;  /* 0x0000000c0d0e7389 */ /* 0x00012400000c000b */
[----:B01234-:R-:W-:Y:S01]  /*2a6e0*/  ENDCOLLECTIVE ;  /* 0x000000000000791b */ /* 0x01ffe20003800000 */
.L_x_2956:
[----:B------:R-:W-:Y:S05]  /*2a6f0*/  BSYNC B0 ;  /* 0x0000000000007941 */ /* 0x000fea0003800000 */
.L_x_2955:
        /* <DEDUP_REMOVED lines=10> */
.L_x_2957:
        /* <DEDUP_REMOVED lines=24> */
.L_x_2958:
        /* <DEDUP_REMOVED lines=9> */
.L_x_2959:
        /* <DEDUP_REMOVED lines=8> */
.L_x_2960:
        /* <DEDUP_REMOVED lines=8> */
.L_x_2961:
        /* <DEDUP_REMOVED lines=8> */
.L_x_2962:
        /* <DEDUP_REMOVED lines=9> */
.L_x_2963:
[----:B------:R-:W-:Y:S01]  /*2abc0*/  IMAD.MOV.U32 R9, RZ, RZ, R14 ;  /* 0x000000ffff097224 */ /* 0x000fe200078e000e */
[----:B------:R-:W-:Y:S06]  /*2abd0*/  BRA `(.L_x_2964) ;  /* 0xffffffc800b47947 */ /* 0x000fec000383ffff */
.L_x_2864:
        /* <DEDUP_REMOVED lines=8> */
.L_x_2966:
[----:B------:R-:W-:Y:S05]  /*2ac60*/  BSYNC B0 ;  /* 0x0000000000007941 */ /* 0x000fea0003800000 */
.L_x_2965:
        /* <DEDUP_REMOVED lines=12> */
.L_x_2967:
        /* <DEDUP_REMOVED lines=8> */
.L_x_2968:
        /* <DEDUP_REMOVED lines=8> */
.L_x_2969:
        /* <DEDUP_REMOVED lines=8> */
.L_x_2970:
        /* <DEDUP_REMOVED lines=9> */
.L_x_2971:
[----:B------:R-:W-:Y:S01]  /*2af40*/  IMAD.MOV.U32 R9, RZ, RZ, R14 ;  /* 0x000000ffff097224 */ /* 0x000fe200078e000e */
[----:B------:R-:W-:Y:S06]  /*2af50*/  BRA `(.L_x_2972) ;  /* 0xffffffc800847947 */ /* 0x000fec000383ffff */
.L_x_2866:
[----:B------:R-:W-:Y:S01]  /*2af60*/  BSSY B0, `(.L_x_2973) ;  /* 0x0000006000007945 */ /* 0x000fe20003800000 */
[----:B------:R-:W-:Y:S01]  /*2af70*/  PLOP3.LUT P6, PT, P6, PT, PT, 0x8, 0x0 ;  /* 0x000000000000781c */ /* 0x000fe200037ce170 */
[----:B------:R-:W-:-:S12]  /*2af80*/  IMAD.MOV.U32 R15, RZ, RZ, -0x1 ;  /* 0xffffffffff0f7424 */ /* 0x000fd800078e00ff */
[----:B0-----:R-:W-:Y:S05]  /*2af90*/  WARPSYNC.COLLECTIVE R15, `(.L_x_2974) ;  /* 0x000000000f087348 */ /* 0x001fea0003c00000 */
[----:B------:R-:W-:Y:S01]  /*2afa0*/  VOTE.ANY R14, PT, P6 ;  /* 0x00000000000e7806 */ /* 0x000fe200030e0100 */
[----:B0-----:R-:W-:Y:S06]  /*2afb0*/  ENDCOLLECTIVE ;  /* 0x000000000000791b */ /* 0x001fec0003800000 */
.L_x_2974:
[----:B------:R-:W-:Y:S05]  /*2afc0*/  BSYNC B0 ;  /* 0x0000000000007941 */ /* 0x000fea0003800000 */
.L_x_2973:
        /* <DEDUP_REMOVED lines=10> */
.L_x_2975:
[----:B------:R-:W-:Y:S02]  /*2b070*/  IMAD.MOV.U32 R13, RZ, RZ, R6 ;  /* 0x000000ffff0d7224 */ /* 0x000fe400078e0006 */
[----:B------:R-:W-:-:S07]  /*2b080*/  IMAD.MOV.U32 R4, RZ, RZ, R14 ;  /* 0x000000ffff047224 */ /* 0x000fce00078e000e */
[----:B------:R-:W-:Y:S05]  /*2b090*/  WARPSYNC.COLLECTIVE R15, `(.L_x_2976) ;  /* 0x000000000f087348 */ /* 0x000fea0003c00000 */
[----:B------:R0:W1:Y:S02]  /*2b0a0*/  SHFL.IDX P6, R14, R13, R12, R11 ;  /* 0x0000000c0d0e7389 */ /* 0x00006400000c000b */
[----:B01----:R-:W-:Y:S01]  /*2b0b0*/  ENDCOLLECTIVE ;  /* 0x000000000000791b */ /* 0x003fe20003800000 */
.L_x_2976:
[----:B------:R-:W-:Y:S02]  /*2b0c0*/  IMAD.MOV.U32 R6, RZ, RZ, R14 ;  /* 0x000000ffff067224 */ /* 0x000fe400078e000e */
[----:B------:R-:W-:-:S05]  /*2b0d0*/  IMAD.IADD R10, R3, 0x1, R10 ;  /* 0x00000001030a7824 */ /* 0x000fca00078e020a */
[----:B------:R0:W-:Y:S01]  /*2b0e0*/  STL [R1+0xc], R10 ;  /* 0x00000c0a01007387 */ /* 0x0001e20000100800 */
[----:B------:R-:W-:Y:S05]  /*2b0f0*/  BRA `(.L_x_2977) ;  /* 0xffffffc800647947 */ /* 0x000fea000383ffff */
.L_x_2868:
        /* <DEDUP_REMOVED lines=8> */
.L_x_2979:
[----:B------:R-:W-:Y:S05]  /*2b180*/  BSYNC B0 ;  /* 0x0000000000007941 */ /* 0x000fea0003800000 */
.L_x_2978:
[----:B------:R-:W-:Y:S01]  /*2b190*/  IMAD.MOV.U32 R3, RZ, RZ, R14 ;  /* 0x000000ffff037224 */ /* 0x000fe200078e000e */
[----:B------:R-:W-:Y:S06]  /*2b1a0*/  BRA `(.L_x_2980) ;  /* 0xffffffc800507947 */ /* 0x000fec000383ffff */
.L_x_2874:
[----:B0-----:R0:W1:Y:S02]  /*2b1b0*/  SYNCS.PHASECHK.TRANS64.TRYWAIT P0, [R0+URZ+0x34820], R3 ;  /* 0x03482003000075a7 */ /* 0x001064000800017f */
[----:B-1----:R-:W-:Y:S05]  /*2b1c0*/  @!P0 NANOSLEEP.SYNCS 0x989680 ;  /* 0x009896800000895d */ /* 0x002fea0003900000 */
[----:B------:R-:W1:Y:S02]  /*2b1d0*/  @!P0 SYNCS.PHASECHK.TRANS64 P0, [R0+URZ+0x34820], R3 ;  /* 0x03482003000085a7 */ /* 0x000e64000800007f */
[----:B-1----:R-:W-:Y:S05]  /*2b1e0*/  @!P0 BRA `(.L_x_2874) ;  /* 0xfffffffc00f08947 */ /* 0x002fea000383ffff */
[----:B------:R-:W-:Y:S05]  /*2b1f0*/  BRA `(.L_x_2981) ;  /* 0xffffffd000ec7947 */ /* 0x000fea000383ffff */
.L_x_2875:
        /* <DEDUP_REMOVED lines=11> */
.L_x_2983:
[----:B------:R-:W-:Y:S05]  /*2b2b0*/  BSYNC B0 ;  /* 0x0000000000007941 */ /* 0x000fea0003800000 */
.L_x_2982:
[----:B------:R-:W-:Y:S05]  /*2b2c0*/  BRA `(.L_x_2984) ;  /* 0xffffffd000d47947 */ /* 0x000fea000383ffff */
.L_x_2876:
[----:B------:R-:W-:Y:S01]  /*2b2d0*/  BSSY B0, `(.L_x_2985) ;  /* 0x0000006000007945 */ /* 0x000fe20003800000 */
[----:B------:R-:W-:-:S07]  /*2b2e0*/  IMAD.MOV.U32 R15, RZ, RZ, -0x1 ;  /* 0xffffffffff0f7424 */ /* 0x000fce00078e00ff */
[----:B01----:R-:W-:Y:S05]  /*2b2f0*/  WARPSYNC.COLLECTIVE R15, `(.L_x_2986) ;  /* 0x000000000f0c7348 */ /* 0x003fea0003c00000 */
[----:B------:R-:W-:Y:S02]  /*2b300*/  ELECT P6, UR62, PT ;  /* 0x00000000003e782f */ /* 0x000fe400038c0000 */
[----:B------:R-:W-:Y:S01]  /*2b310*/  MOV R14, UR62 ;  /* 0x0000003e000e7c02 */ /* 0x000fe20008000f00 */
[----:B01----:R-:W-:Y:S10]  /*2b320*/  ENDCOLLECTIVE ;  /* 0x000000000000791b */ /* 0x003ff40003800000 */
.L_x_2986:
[----:B------:R-:W-:Y:S05]  /*2b330*/  BSYNC B0 ;  /* 0x0000000000007941 */ /* 0x000fea0003800000 */
.L_x_2985:
[----:B------:R-:W-:Y:S05]  /*2b340*/  BRA `(.L_x_2987) ;  /* 0xffffffd000c87947 */ /* 0x000fea000383ffff */
.L_x_2878:
[----:B0-----:R0:W1:Y:S02]  /*2b350*/  SYNCS.PHASECHK.TRANS64.TRYWAIT P0, [R6+URZ], R5 ;  /* 0x00000005060075a7 */ /* 0x001064000800017f */
[----:B-1----:R-:W-:Y:S05]  /*2b360*/  @!P0 NANOSLEEP.SYNCS 0x989680 ;  /* 0x009896800000895d */ /* 0x002fea0003900000 */
[----:B------:R-:W1:Y:S02]  /*2b370*/  @!P0 SYNCS.PHASECHK.TRANS64 P0, [R6+URZ], R5 ;  /* 0x00000005060085a7 */ /* 0x000e64000800007f */
[----:B-1----:R-:W-:Y:S05]  /*2b380*/  @!P0 BRA `(.L_x_2878) ;  /* 0xfffffffc00f08947 */ /* 0x002fea000383ffff */
[----:B------:R-:W-:Y:S05]  /*2b390*/  BRA `(.L_x_2988) ;  /* 0xffffffd400087947 */ /* 0x000fea000383ffff */
.L_x_2879:
[----:B-1----:R1:W2:Y:S02]  /*2b3a0*/  SYNCS.PHASECHK.TRANS64.TRYWAIT P0, [R7+URZ], R2 ;  /* 0x00000002070075a7 */ /* 0x0022a4000800017f */
[----:B--2---:R-:W-:Y:S05]  /*2b3b0*/  @!P0 NANOSLEEP.SYNCS 0x989680 ;  /* 0x009896800000895d */ /* 0x004fea0003900000 */
[----:B------:R-:W2:Y:S02]  /*2b3c0*/  @!P0 SYNCS.PHASECHK.TRANS64 P0, [R7+URZ], R2 ;  /* 0x00000002070085a7 */ /* 0x000ea4000800007f */
[----:B--2---:R-:W-:Y:S05]  /*2b3d0*/  @!P0 BRA `(.L_x_2879) ;  /* 0xfffffffc00f08947 */ /* 0x004fea000383ffff */
[----:B------:R-:W-:Y:S05]  /*2b3e0*/  BRA `(.L_x_2989) ;  /* 0xffffffd000fc7947 */ /* 0x000fea000383ffff */
.L_x_2881:
[----:B--2---:R2:W3:Y:S02]  /*2b3f0*/  SYNCS.PHASECHK.TRANS64.TRYWAIT P0, [R4+URZ], R5 ;  /* 0x00000005040075a7 */ /* 0x0044e4000800017f */
[----:B---3--:R-:W-:Y:S05]  /*2b400*/  @!P0 NANOSLEEP.SYNCS 0x989680 ;  /* 0x009896800000895d */ /* 0x008fea0003900000 */
[----:B------:R-:W3:Y:S02]  /*2b410*/  @!P0 SYNCS.PHASECHK.TRANS64 P0, [R4+URZ], R5 ;  /* 0x00000005040085a7 */ /* 0x000ee4000800007f */
[----:B---3--:R-:W-:Y:S05]  /*2b420*/  @!P0 BRA `(.L_x_2881) ;  /* 0xfffffffc00f08947 */ /* 0x008fea000383ffff */
[----:B------:R-:W-:Y:S05]  /*2b430*/  BRA `(.L_x_2990) ;  /* 0xffffffd400007947 */ /* 0x000fea000383ffff */
.L_x_2991:
        /* <DEDUP_REMOVED lines=12> */
.L_x_15166:


//--------------------- .text._ZN7cutlass13device_kernelIN5flash11enable_sm90INS1_16FlashAttnFwdSm90INS1_25CollectiveMainloopFwdSm90ILi2EN4cute5tupleIJNS5_1CILi1EEES8_S8_EEENS6_IJNS7_ILi64EEESA_SA_EEELi512ENS_10bfloat16_tEfNS_4arch4Sm90ELb0ELb0ELb1ELb0ELb0ELb0ELb0ELb0ELb0ELb1ELb1ELb0EEENS1_21CollectiveEpilogueFwdINS6_IJSA_NS7_ILi512EEESA_EEES9_SC_SE_Li256ELb0ELb1ELb1ELb0EEENS1_19SingleTileSchedulerILb0ELb1ELb1ELi64EEEEEEEEEvNT_6ParamsE --------------------------
	.section	.text._ZN7cutlass13device_kernelIN5flash11enable_sm90INS1_16FlashAttnFwdSm90INS1_25CollectiveMainloopFwdSm90ILi2EN4cute5tupleIJNS5_1CILi1EEES8_S8_EEENS6_IJNS7_ILi64EEESA_SA_EEELi512ENS_10bfloat16_tEfNS_4arch4Sm90ELb0ELb0ELb1ELb0ELb0ELb0ELb0ELb0ELb0ELb1ELb1ELb0EEENS1_21CollectiveEpilogueFwdINS6_IJSA_NS7_ILi512EEESA_EEES9_SC_SE_Li256ELb0ELb1ELb1ELb0EEENS1_19SingleTileSchedulerILb0ELb1ELb1ELi64EEEEEEEEEvNT_6ParamsE,"ax",@progbits
	.align	128
.text._ZN7cutlass13device_kernelIN5flash11enable_sm90INS1_16FlashAttnFwdSm90INS1_25CollectiveMainloopFwdSm90ILi2EN4cute5tupleIJNS5_1CILi1EEES8_S8_EEENS6_IJNS7_ILi64EEESA_SA_EEELi512ENS_10bfloat16_tEfNS_4arch4Sm90ELb0ELb0ELb1ELb0ELb0ELb0ELb0ELb0ELb0ELb1ELb1ELb0EEENS1_21CollectiveEpilogueFwdINS6_IJSA_NS7_ILi512EEESA_EEES9_SC_SE_Li256ELb0ELb1ELb1ELb0EEENS1_19SingleTileSchedulerILb0ELb1ELb1ELi64EEEEEEEEEvNT_6ParamsE:
        .type           _ZN7cutlass13device_kernelIN5flash11enable_sm90INS1_16FlashAttnFwdSm90INS1_25CollectiveMainloopFwdSm90ILi2EN4cute5tupleIJNS5_1CILi1EEES8_S8_EEENS6_IJNS7_ILi64EEESA_SA_EEELi512ENS_10bfloat16_tEfNS_4arch4Sm90ELb0ELb0ELb1ELb0ELb0ELb0ELb0ELb0ELb0ELb1ELb1ELb0EEENS1_21CollectiveEpilogueFwdINS6_IJSA_NS7_ILi512EEESA_EEES9_SC_SE_Li256ELb0ELb1ELb1ELb0EEENS1_19SingleTileSchedulerILb0ELb1ELb1ELi64EEEEEEEEEvNT_6ParamsE,@function
        .size           _ZN7cutlass13device_kernelIN5flash11enable_sm90INS1_16FlashAttnFwdSm90INS1_25CollectiveMainloopFwdSm90ILi2EN4cute5tupleIJNS5_1CILi1EEES8_S8_EEENS6_IJNS7_ILi64EEESA_SA_EEELi512ENS_10bfloat16_tEfNS_4arch4Sm90ELb0ELb0ELb1ELb0ELb0ELb0ELb0ELb0ELb0ELb1ELb1ELb0EEENS1_21CollectiveEpilogueFwdINS6_IJSA_NS7_ILi512EEESA_EEES9_SC_SE_Li256ELb0ELb1ELb1ELb0EEENS1_19SingleTileSchedulerILb0ELb1ELb1ELi64EEEEEEEEEvNT_6ParamsE,(.L_x_15167 - _ZN7cutlass13device_kernelIN5flash11enable_sm90INS1_16FlashAttnFwdSm90INS1_25CollectiveMainloopFwdSm90ILi2EN4cute5tupleIJNS5_1CILi1EEES8_S8_EEENS6_IJNS7_ILi64EEESA_SA_EEELi512ENS_10bfloat16_tEfNS_4arch4Sm90ELb0ELb0ELb1ELb0ELb0ELb0ELb0ELb0ELb0ELb1ELb1ELb0EEENS1_21CollectiveEpilogueFwdINS6_IJSA_NS7_ILi512EEESA_EEES9_SC_SE_Li256ELb0ELb1ELb1ELb0EEENS1_19SingleTileSchedulerILb0ELb1ELb1ELi64EEEEEEEEEvNT_6ParamsE)
        .other          _ZN7cutlass13device_kernelIN5flash11enable_sm90INS1_16FlashAttnFwdSm90INS1_25CollectiveMainloopFwdSm90ILi2EN4cute5tupleIJNS5_1CILi1EEES8_S8_EEENS6_IJNS7_ILi64EEESA_SA_EEELi512ENS_10bfloat16_tEfNS_4arch4Sm90ELb0ELb0ELb1ELb0ELb0ELb0ELb0ELb0ELb0ELb1ELb1ELb0EEENS1_21CollectiveEpilogueFwdINS6_IJSA_NS7_ILi512EEESA_EEES9_SC_SE_Li256ELb0ELb1ELb1ELb0EEENS1_19SingleTileSchedulerILb0ELb1ELb1ELi64EEEEEEEEEvNT_6ParamsE,@"STO_CUDA_ENTRY STV_DEFAULT"
_ZN7cutlass13device_kernelIN5flash11enable_sm90INS1_16FlashAttnFwdSm90INS1_25CollectiveMainloopFwdSm90ILi2EN4cute5tupleIJNS5_1CILi1EEES8_S8_EEENS6_IJNS7_ILi64EEESA_SA_EEELi512ENS_10bfloat16_tEfNS_4arch4Sm90ELb0ELb0ELb1ELb0ELb0ELb0ELb0ELb0ELb0ELb1ELb1ELb0EEENS1_21CollectiveEpilogueFwdINS6_IJSA_NS7_ILi512EEESA_EEES9_SC_SE_Li256ELb0ELb1ELb1ELb0EEENS1_19SingleTileSchedulerILb0ELb1ELb1ELi64EEEEEEEEEvNT_6ParamsE:
        /* <DEDUP_REMOVED lines=17> */
.L_x_2993:
[----:B------:R-:W-:Y:S05]  /*0110*/  BSYNC B0 ;  /* 0x0000000000007941 */ /* 0x000fea0003800000 */
.L_x_2992:
        /* <DEDUP_REMOVED lines=16> */
[----:B------:R0:W1:Y:S01]  /*0220*/  SHFL.IDX PT, R3, R2, RZ, 0x1f ;  /* 0x00001fff02037589 */ /* 0x00006200000e0000 */
[----:B------:R-:W-:-:S03]  /*0230*/  VOTEU.ANY UP0, P0 ;  /* 0x00000000003f7886 */ /* 0x000fc60000000100 */
[----:B------:R-:W2:Y:S02]  /*0240*/  FENCE.VIEW.ASYNC.S ;  /* 0x00000000000073c6 */ /* 0x000ea40000000000 */
[----:B--2---:R0:W2:Y:S05]  /*0250*/  @UP0 SYNCS.EXCH.64 URZ, [UR8+0x28c00], UR4 ;  /* 0x028c0004083f05b2 */ /* 0x0040aa0008000100 */
[----:B------:R0:W3:Y:S02]  /*0260*/  @UP1 SYNCS.EXCH.64 URZ, [UR8+0x28c20], UR6 ;  /* 0x028c2006083f15b2 */ /* 0x0000e40008000100 */
[----:B0-----:R-:W-:Y:S05]  /*0270*/  @P1 BRA `(.L_x_2994) ;  /* 0x0000000000381947 */ /* 0x001fea0003800000 */
[----:B------:R-:W0:Y:S01]  /*0280*/  S2UR UR5, SR_CgaCtaId ;  /* 0x00000000000579c3 */ /* 0x000e220000008800 */
        /* <DEDUP_REMOVED lines=8> */
[----:B0-----:R0:W4:Y:S01]  /*0310*/  SYNCS.EXCH.64 URZ, [UR6+0x28c30], UR4 ;  /* 0x028c3004063f75b2 */ /* 0x0011220008000100 */
[----:B------:R0:W0:Y:S01]  /*0320*/  SYNCS.EXCH.64 URZ, [UR6+0x28c40], UR4 ;  /* 0x028c4004063f75b2 */ /* 0x0000220008000100 */
[----:B------:R0:W0:Y:S01]  /*0330*/  SYNCS.EXCH.64 URZ, [UR6+0x28c38], UR4 ;  /* 0x028c3804063f75b2 */ /* 0x0000220008000100 */
[----:B------:R0:W0:Y:S01]  /*0340*/  SYNCS.EXCH.64 URZ, [UR6+0x28c48], UR4 ;  /* 0x028c4804063f75b2 */ /* 0x0000220008000100 */
[----:B------:R-:W-:Y:S01]  /*0350*/  NOP ;  /* 0x0000000000007918 */ /* 0x000fe20000000000 */
.L_x_2994:
[----:B------:R-:W5:Y:S01]  /*0360*/  SHFL.IDX PT, R2, R0, RZ, 0x1f ;  /* 0x00001fff00027589 */ /* 0x000f6200000e0000 */
[----:B------:R-:W-:Y:S01]  /*0370*/  NOP ;  /* 0x0000000000007918 */ /* 0x000fe20000000000 */
[----:B-----5:R-:W-:-:S13]  /*0380*/  ISETP.NE.AND P0, PT, R2, RZ, PT ;  /* 0x000000ff0200720c */ /* 0x020fda0003f05270 */
[----:B------:R-:W-:Y:S05]  /*0390*/  @P0 BRA `(.L_x_2995) ;  /* 0x0000000000480947 */ /* 0x000fea0003800000 */
[----:B0-----:R-:W0:Y:S01]  /*03a0*/  S2UR UR5, SR_CgaCtaId ;  /* 0x00000000000579c3 */ /* 0x001e220000008800 */
[----:B------:R-:W-:Y:S01]  /*03b0*/  UMOV UR4, 0x400 ;  /* 0x0000040000047882 */ /* 0x000fe20000000000 */
[----:B------:R-:W-:Y:S01]  /*03c0*/  UMOV UR6, 0x1 ;  /* 0x0000000100067882 */ /* 0x000fe20000000000 */
[----:B------:R-:W-:Y:S01]  /*03d0*/  UMOV UR9, 0x2 ;  /* 0x0000000200097882 */ /* 0x000fe20000000000 */
[----:B------:R-:W-:-:S04]  /*03e0*/  UIADD3 UR6, -UR6, 0x100000, URZ ;  /* 0x0010000006067890 */ /* 0x000fc8000fffe13f */
[----:B------:R-:W-:Y:S02]  /*03f0*/  USHF.L.U32 UR7, UR6, 0xb, URZ ;  /* 0x0000000b06077899 */ /* 0x000fe4000800063f */
[----:B------:R-:W-:Y:S01]  /*0400*/  USHF.L.U32 UR6, UR6, 0x1, URZ ;  /* 0x0000000106067899 */ /* 0x000fe2000800063f */
[----:B------:R-:W-:Y:S01]  /*0410*/  ELECT P0, URZ, PT ;  /* 0x00000000003f782f */ /* 0x000fe20003800000 */
[----:B0-----:R-:W-:Y:S02]  /*0420*/  ULEA UR8, UR5, UR4, 0x18 ;  /* 0x0000000405087291 */ /* 0x001fe4000f8ec03f */
[----:B------:R-:W-:-:S04]  /*0430*/  UIADD3 UR4, -UR9, 0x100000, URZ ;  /* 0x0010000009047890 */ /* 0x000fc8000fffe13f */
[----:B------:R-:W-:Y:S02]  /*0440*/  USHF.L.U32 UR5, UR4, 0xb, URZ ;  /* 0x0000000b04057899 */ /* 0x000fe4000800063f */
[----:B------:R-:W-:Y:S01]  /*0450*/  USHF.L.U32 UR4, UR4, 0x1, URZ ;  /* 0x0000000104047899 */ /* 0x000fe2000800063f */
[----:B------:R-:W0:Y:S03]  /*0460*/  FENCE.VIEW.ASYNC.S ;  /* 0x00000000000073c6 */ /* 0x000e260000000000 */
[----:B0-----:R0:W0:Y:S08]  /*0470*/  SYNCS.EXCH.64 URZ, [UR8+0x28c50], UR6 ;  /* 0x028c5006083f75b2 */ /* 0x0010300008000100 */
[----:B------:R0:W0:Y:S01]  /*0480*/  SYNCS.EXCH.64 URZ, [UR8+0x28c60], UR4 ;  /* 0x028c6004083f75b2 */ /* 0x0000220008000100 */
[----:B------:R0:W0:Y:S01]  /*0490*/  SYNCS.EXCH.64 URZ, [UR8+0x28c58], UR6 ;  /* 0x028c5806083f75b2 */ /* 0x0000220008000100 */
[----:B------:R0:W0:Y:S01]  /*04a0*/  SYNCS.EXCH.64 URZ, [UR8+0x28c68], UR4 ;  /* 0x028c6804083f75b2 */ /* 0x0000220008000100 */
[----:B------:R-:W-:Y:S01]  /*04b0*/  NOP ;  /* 0x0000000000007918 */ /* 0x000fe20000000000 */
.L_x_2995:
[----:B------:R-:W5:Y:S01]  /*04c0*/  SHFL.IDX PT, R2, R0, RZ, 0x1f ;  /* 0x00001fff00027589 */ /* 0x000f6200000e0000 */
[----:B------:R-:W-:Y:S01]  /*04d0*/  NOP ;  /* 0x0000000000007918 */ /* 0x000fe20000000000 */
[----:B-----5:R-:W-:-:S13]  /*04e0*/  ISETP.NE.AND P0, PT, R2, RZ, PT ;  /* 0x000000ff0200720c */ /* 0x020fda0003f05270 */
        /* <DEDUP_REMOVED lines=13> */
[----:B------:R0:W0:Y:S01]  /*05c0*/  SYNCS.EXCH.64 URZ, [UR6+0x28c88], UR4 ;  /* 0x028c8804063f75b2 */ /* 0x0000220008000100 */
[----:B------:R-:W-:Y:S01]  /*05d0*/  NOP ;  /* 0x0000000000007918 */ /* 0x000fe20000000000 */
.L_x_2996:
        /* <DEDUP_REMOVED lines=22> */
.L_x_2997:
        /* <DEDUP_REMOVED lines=22> */
.L_x_2998:
[----:B------:R-:W-:Y:S01]  /*08a0*/  IMAD.MOV.U32 R2, RZ, RZ, 0x1 ;  /* 0x00000001ff027424 */ /* 0x000fe200078e00ff */
[----:B-1----:R-:W-:Y:S01]  /*08b0*/  ISETP.NE.AND P0, PT, R3, RZ, PT ;  /* 0x000000ff0300720c */ /* 0x002fe20003f05270 */
[----:B------:R-:W-:Y:S01]  /*08c0*/  NOP ;  /* 0x0000000000007918 */ /* 0x000fe20000000000 */
[----:B------:R-:W-:Y:S01]  /*08d0*/  ULDC.64 UR42, c[0x0][0x208] ;  /* 0x00008200002a7ab9 */ /* 0x000fe20000000a00 */
[----:B------:R-:W-:Y:S01]  /*08e0*/  BSSY B6, `(.L_x_2999) ;  /* 0x0000d99000067945 */ /* 0x000fe20003800000 */
[----:B------:R-:W-:-:S05]  /*08f0*/  SEL R2, R2, 0x2, !P0 ;  /* 0x0000000202027807 */ /* 0x000fca0004000000 */
[----:B------:R1:W-:Y:S01]  /*0900*/  STL [R1+0x14], R2 ;  /* 0x0000140201007387 */ /* 0x0003e20000100800 */
[----:B0-234-:R-:W-:Y:S06]  /*0910*/  BAR.SYNC.DEFER_BLOCKING 0x0 ;  /* 0x0000000000007b1d */ /* 0x01dfec0000010000 */
[----:B------:R-:W-:Y:S05]  /*0920*/  @!P0 BRA `(.L_x_3000) ;  /* 0x0000009000d48947 */ /* 0x000fea0003800000 */
.L_x_3001:
[----:B------:R-:W-:-:S08]  /*0930*/  NOP ;  /* 0x0000000000007918 */ /* 0x000fd00000000000 */
[----:B------:R-:W0:Y:S02]  /*0940*/  USETMAXREG.TRY_ALLOC.CTAPOOL UP0, 0xf0 ;  /* 0x000000f0000079c8 */ /* 0x000e240008000600 */
[----:B0-----:R-:W-:-:S13]  /*0950*/  PLOP3.LUT P0, PT, PT, PT, UP0, 0x80, 0x0 ;  /* 0x000000000000781c */ /* 0x001fda0003f0f008 */
[----:B------:R-:W-:Y:S05]  /*0960*/  @!P0 BRA `(.L_x_3001) ;  /* 0xfffffffc00f08947 */ /* 0x000fea000383ffff */
[----:B------:R-:W0:Y:S01]  /*0970*/  S2R R6, SR_TID.X ;  /* 0x0000000000067919 */ /* 0x000e220000002100 */
[----:B------:R-:W2:Y:S08]  /*0980*/  LDC R4, c[0x0][0xc50] ;  /* 0x00031400ff047b82 */ /* 0x000eb00000000800 */
[----:B------:R-:W1:Y:S08]  /*0990*/  S2UR UR4, SR_CTAID.Y ;  /* 0x00000000000479c3 */ /* 0x000e700000002600 */
[----:B------:R-:W3:Y:S01]  /*09a0*/  S2UR UR5, SR_CTAID.Z ;  /* 0x00000000000579c3 */ /* 0x000ee20000002700 */
[----:B--2---:R-:W-:-:S02]  /*09b0*/  ISETP.NE.AND P1, PT, R4, 0x1, PT ;  /* 0x000000010400780c */ /* 0x004fc40003f25270 */
[----:B0-----:R-:W-:Y:S01]  /*09c0*/  LOP3.LUT R0, R6, 0xffffff80, RZ, 0xc0, !PT ;  /* 0xffffff8006007812 */ /* 0x001fe200078ec0ff */
[----:B-1----:R-:W-:-:S03]  /*09d0*/  IMAD.U32 R2, RZ, RZ, UR4 ;  /* 0x00000004ff027e24 */ /* 0x002fc6000f8e00ff */
[----:B------:R-:W-:-:S07]  /*09e0*/  ISETP.NE.AND P0, PT, R0, 0x80, PT ;  /* 0x000000800000780c */ /* 0x000fce0003f05270 */
[----:B------:R-:W0:Y:S08]  /*09f0*/  @P1 LDC R0, c[0x0][0xc54] ;  /* 0x00031500ff001b82 */ /* 0x000e300000000800 */
[----:B------:R-:W1:Y:S08]  /*0a00*/  @P1 LDC R5, c[0x0][0xc58] ;  /* 0x00031600ff051b82 */ /* 0x000e700000000800 */
[----:B------:R-:W-:Y:S06]  /*0a10*/  @!P0 BAR.ARV 0x8, 0x100 ;  /* 0x0204000000008b1d */ /* 0x000fec0000002000 */
[----:B------:R-:W-:Y:S01]  /*0a20*/  ISETP.GE.U32.AND P0, PT, R6, 0x100, PT ;  /* 0x000001000600780c */ /* 0x000fe20003f06070 */
[----:B0-----:R-:W-:-:S12]  /*0a30*/  @P1 IMAD.HI.U32 R0, R0, UR4, RZ ;  /* 0x0000000400001c27 */ /* 0x001fd8000f8e00ff */
[----:B------:R-:W-:Y:S06]  /*0a40*/  @P0 BAR.ARV 0xf, 0x100 ;  /* 0x03c4000000000b1d */ /* 0x000fec0000002000 */
[----:B---3--:R-:W-:Y:S02]  /*0a50*/  ISETP.LE.AND P0, PT, RZ, UR5, PT ;  /* 0x00000005ff007c0c */ /* 0x008fe4000bf03270 */
[----:B-1----:R-:W-:-:S05]  /*0a60*/  @P1 SHF.R.U32.HI R2, RZ, R5, R0 ;  /* 0x00000005ff021219 */ /* 0x002fca0000011600 */
[----:B------:R-:W-:-:S04]  /*0a70*/  IMAD.MOV R5, RZ, RZ, -R2 ;  /* 0x000000ffff057224 */ /* 0x000fc800078e0a02 */
[----:B------:R-:W-:Y:S02]  /*0a80*/  IMAD R4, R4, R5, UR4 ;  /* 0x0000000404047e24 */ /* 0x000fe4000f8e0205 */
[----:B------:R-:W-:Y:S05]  /*0a90*/  @!P0 BRA `(.L_x_3002) ;  /* 0x000000d400f48947 */ /* 0x000fea0003800000 */
[----:B------:R-:W0:Y:S01]  /*0aa0*/  LDC.64 R8, c[0x0][0x418] ;  /* 0x00010600ff087b82 */ /* 0x000e220000000a00 */
[----:B------:R-:W-:Y:S02]  /*0ab0*/  SHF.R.U32.HI R7, RZ, 0x10, R4 ;  /* 0x00000010ff077819 */ /* 0x000fe40000011604 */
[----:B------:R-:W-:Y:S02]  /*0ac0*/  IADD3 R18, R6, -0x80, RZ ;  /* 0xffffff8006127810 */ /* 0x000fe40007ffe0ff */
[----:B------:R-:W-:Y:S02]  /*0ad0*/  ISETP.NE.AND P1, PT, R7, RZ, PT ;  /* 0x000000ff0700720c */ /* 0x000fe40003f25270 */
[----:B------:R-:W-:Y:S01]  /*0ae0*/  LOP3.LUT R16, R4, 0xffff, RZ, 0xc0, !PT ;  /* 0x0000ffff04107812 */ /* 0x000fe200078ec0ff */
[----:B------:R-:W1:Y:S08]  /*0af0*/  LDC R22, c[0x0][0x424] ;  /* 0x00010900ff167b82 */ /* 0x000e700000000800 */
[----:B------:R-:W2:Y:S01]  /*0b00*/  LDC R5, c[0x0][0x2f0] ;  /* 0x0000bc00ff057b82 */ /* 0x000ea20000000800 */
[----:B0-----:R-:W-:-:S07]  /*0b10*/  ISETP.NE.U32.AND P0, PT, R8, RZ, PT ;  /* 0x000000ff0800720c */ /* 0x001fce0003f05070 */
[----:B------:R-:W0:Y:S01]  /*0b20*/  @!P1 LDC R7, c[0x0][0x9f0] ;  /* 0x00027c00ff079b82 */ /* 0x000e220000000800 */
[----:B------:R-:W-:-:S04]  /*0b30*/  ISETP.NE.AND.EX P0, PT, R9, RZ, PT, P0 ;  /* 0x000000ff0900720c */ /* 0x000fc80003f05300 */
[----:B-1----:R-:W-:Y:S02]  /*0b40*/  SEL R22, R22, 0x1, P0 ;  /* 0x0000000116167807 */ /* 0x002fe40000000000 */
[----:B------:R-:W-:-:S03]  /*0b50*/  ISETP.NE.AND P0, PT, R3, 0x1, PT ;  /* 0x000000010300780c */ /* 0x000fc60003f05270 */
[----:B--2---:R-:W-:-:S04]  /*0b60*/  IMAD R22, R22, R5, RZ ;  /* 0x0000000516167224 */ /* 0x004fc800078e02ff */
[----:B------:R-:W-:-:S05]  /*0b70*/  VIADD R0, R22, 0x3f ;  /* 0x0000003f16007836 */ /* 0x000fca0000000000 */
[----:B------:R-:W-:-:S04]  /*0b80*/  SHF.R.S32.HI R5, RZ, 0x1f, R0 ;  /* 0x0000001fff057819 */ /* 0x000fc80000011400 */
[----:B------:R-:W-:-:S04]  /*0b90*/  LEA.HI R5, R5, R0, RZ, 0x6 ;  /* 0x0000000005057211 */ /* 0x000fc800078f30ff */
[----:B------:R-:W-:Y:S01]  /*0ba0*/  SHF.R.S32.HI R0, RZ, 0x6, R5 ;  /* 0x00000006ff007819 */ /* 0x000fe20000011405 */
[----:B------:R-:W-:Y:S06]  /*0bb0*/  @!P0 BRA `(.L_x_3003) ;  /* 0x0000001c00d88947 */ /* 0x000fec0003800000 */
[----:B------:R-:W-:Y:S01]  /*0bc0*/  ISETP.GE.AND P0, PT, R22, 0x1, PT ;  /* 0x000000011600780c */ /* 0x000fe20003f06270 */
[----:B------:R-:W-:-:S12]  /*0bd0*/  IMAD.MOV.U32 R4, RZ, RZ, RZ ;  /* 0x000000ffff047224 */ /* 0x000fd800078e00ff */
[----:B------:R-:W-:Y:S05]  /*0be0*/  @!P0 BRA `(.L_x_3004) ;  /* 0x0000000000688947 */ /* 0x000fea0003800000 */
        /* <DEDUP_REMOVED lines=23> */
[----:B------:R-:W-:-:S04]  /*0d60*/  IMAD.MOV.U32 R4, RZ, RZ, R5 ;  /* 0x000000ffff047224 */ /* 0x000fc800078e0005 */
[----:B------:R-:W-:Y:S01]  /*0d70*/  @!P2 IMAD.MOV R4, RZ, RZ, -R4 ;  /* 0x000000ffff04a224 */ /* 0x000fe200078e0a04 */
[----:B------:R-:W-:-:S07]  /*0d80*/  @!P1 LOP3.LUT R4, RZ, R7, RZ, 0x33, !PT ;  /* 0x00000007ff049212 */ /* 0x000fce00078e33ff */
.L_x_3004:
[-C--:B------:R-:W-:Y:S01]  /*0d90*/  IMAD R3, R16, R4.reuse, RZ ;  /* 0x0000000410037224 */ /* 0x080fe200078e02ff */
[----:B------:R-:W-:Y:S02]  /*0da0*/  PLOP3.LUT P0, PT, PT, PT, PT, 0x80, 0x0 ;  /* 0x000000000000781c */ /* 0x000fe40003f0f070 */
[----:B0-----:R-:W-:Y:S02]  /*0db0*/  CS2R R6, SRZ ;  /* 0x0000000000067805 */ /* 0x001fe4000001ff00 */
        /* <DEDUP_REMOVED lines=67> */
[----:B------:R-:W2:Y:S01]  /*11f0*/  LDL.LU R8, [R1+0x14] ;  /* 0x0000140001087983 */ /* 0x000ea20000300800 */
[----:B------:R-:W-:Y:S01]  /*1200*/  SHF.R.S32.HI R5, RZ, 0x1f, R18 ;  /* 0x0000001fff057819 */ /* 0x000fe20000011412 */
[----:B------:R-:W0:Y:S01]  /*1210*/  S2UR UR8, SR_CgaCtaId ;  /* 0x00000000000879c3 */ /* 0x000e220000008800 */
[----:B------:R-:W-:Y:S02]  /*1220*/  UMOV UR7, 0x400 ;  /* 0x0000040000077882 */ /* 0x000fe40000000000 */
[----:B------:R-:W-:-:S04]  /*1230*/  LEA.HI R5, R5, R18, RZ, 0x7 ;  /* 0x0000001205057211 */ /* 0x000fc800078f38ff */
[----:B------:R-:W-:Y:S02]  /*1240*/  SHF.R.S32.HI R4, RZ, 0x7, R5 ;  /* 0x00000007ff047819 */ /* 0x000fe40000011405 */
[----:B------:R-:W-:-:S04]  /*1250*/  LOP3.LUT R5, R5, 0xffffff80, RZ, 0xc0, !PT ;  /* 0xffffff8005057812 */ /* 0x000fc800078ec0ff */
[----:B------:R-:W1:Y:S01]  /*1260*/  SHFL.IDX PT, R4, R4, RZ, 0x1f ;  /* 0x00001fff04047589 */ /* 0x000e6200000e0000 */
[----:B------:R-:W-:-:S05]  /*1270*/  IMAD.IADD R5, R18, 0x1, -R5 ;  /* 0x0000000112057824 */ /* 0x000fca00078e0a05 */
[----:B------:R-:W-:Y:S02]  /*1280*/  SHF.R.S32.HI R6, RZ, 0x1f, R5 ;  /* 0x0000001fff067819 */ /* 0x000fe40000011405 */
[----:B-1----:R-:W-:Y:S02]  /*1290*/  R2UR UR4, R4 ;  /* 0x00000000040472ca */ /* 0x002fe400000e0000 */
[CC--:B------:R-:W-:Y:S02]  /*12a0*/  LEA.HI R4, R6.reuse, R5.reuse, RZ, 0x2 ;  /* 0x0000000506047211 */ /* 0x0c0fe400078f10ff */
[----:B------:R-:W-:Y:S02]  /*12b0*/  LEA.HI R5, R6, R5, RZ, 0x5 ;  /* 0x0000000506057211 */ /* 0x000fe400078f28ff */
[--C-:B------:R-:W-:Y:S02]  /*12c0*/  SHF.R.S32.HI R7, RZ, 0x2, R4.reuse ;  /* 0x00000002ff077819 */ /* 0x100fe40000011404 */
[----:B------:R-:W-:-:S02]  /*12d0*/  SHF.R.S32.HI R4, RZ, 0x1f, R4 ;  /* 0x0000001fff047819 */ /* 0x000fc40000011404 */
[----:B------:R-:W-:Y:S02]  /*12e0*/  SHF.R.S32.HI R5, RZ, 0x5, R5 ;  /* 0x00000005ff057819 */ /* 0x000fe40000011405 */
[----:B------:R-:W-:Y:S01]  /*12f0*/  LEA.HI R4, R4, R7, RZ, 0x3 ;  /* 0x0000000704047211 */ /* 0x000fe200078f18ff */
[----:B------:R-:W-:-:S03]  /*1300*/  ULEA.HI UR5, UR4, UR4, URZ, 0x1 ;  /* 0x0000000404057291 */ /* 0x000fc6000f8f083f */
[----:B------:R-:W-:Y:S01]  /*1310*/  LOP3.LUT R4, R4, 0xfffffff8, RZ, 0xc0, !PT ;  /* 0xfffffff804047812 */ /* 0x000fe200078ec0ff */
[----:B------:R-:W-:Y:S02]  /*1320*/  ULOP3.LUT UR6, UR5, 0x1fffe, URZ, 0xc0, !UPT ;  /* 0x0001fffe05067892 */ /* 0x000fe4000f8ec03f */
[----:B0-----:R-:W-:Y:S01]  /*1330*/  ULEA UR5, UR8, UR7, 0x18 ;  /* 0x0000000708057291 */ /* 0x001fe2000f8ec03f */
[----:B------:R-:W-:Y:S01]  /*1340*/  IADD3 R4, R7, -R4, RZ ;  /* 0x8000000407047210 */ /* 0x000fe20007ffe0ff */
[----:B------:R-:W-:-:S04]  /*1350*/  UIADD3 UR6, UR4, -UR6, URZ ;  /* 0x8000000604067290 */ /* 0x000fc8000fffe03f */
[----:B------:R-:W-:Y:S01]  /*1360*/  ULEA UR6, UR6, UR5, 0xf ;  /* 0x0000000506067291 */ /* 0x000fe2000f8e783f */
[----:B------:R-:W-:-:S03]  /*1370*/  IMAD R4, R5, 0x10, R4 ;  /* 0x0000001005047824 */ /* 0x000fc600078e0204 */
[----:B------:R-:W-:-:S04]  /*1380*/  UIADD3 UR6, UR6, 0x400, URZ ;  /* 0x0000040006067890 */ /* 0x000fc8000fffe03f */
[----:B------:R-:W-:-:S04]  /*1390*/  USHF.R.U32.HI UR6, URZ, 0x4, UR6 ;  /* 0x000000043f067899 */ /* 0x000fc80008011606 */
[----:B------:R-:W-:-:S04]  /*13a0*/  ULOP3.LUT UR6, UR6, 0x3fff, URZ, 0xc0, !UPT ;  /* 0x00003fff06067892 */ /* 0x000fc8000f8ec03f */
[----:B------:R-:W-:Y:S01]  /*13b0*/  ULOP3.LUT UR6, UR6, 0x2000000, URZ, 0xfc, !UPT ;  /* 0x0200000006067892 */ /* 0x000fe2000f8efc3f */
[----:B--2---:R-:W-:-:S04]  /*13c0*/  LOP3.LUT R8, R8, 0x1, RZ, 0xfc, !PT ;  /* 0x0000000108087812 */ /* 0x004fc800078efcff */
[----:B------:R-:W-:-:S13]  /*13d0*/  ISETP.NE.AND P0, PT, R8, 0x3, PT ;  /* 0x000000030800780c */ /* 0x000fda0003f05270 */
[----:B------:R-:W-:Y:S05]  /*13e0*/  @!P0 BRA `(.L_x_3006) ;  /* 0x0000000000048947 */ /* 0x000fea0003800000 */
[----:B------:R-:W-:Y:S01]  /*13f0*/  BPT.TRAP 0x1 ;  /* 0x000000040000795c */ /* 0x000fe20000300000 */
.L_x_3006:
[----:B------:R-:W-:-:S04]  /*1400*/  SHF.L.U32 R5, RZ, 0x1f, RZ ;  /* 0x0000001fff057819 */ /* 0x000fc800000006ff */
[----:B------:R-:W0:Y:S02]  /*1410*/  SYNCS.PHASECHK.TRANS64.TRYWAIT P1, [UR5+0x28c50], R5 ;  /* 0x028c5005ff0075a7 */ /* 0x000e240008020145 */
[----:B0-----:R-:W-:Y:S05]  /*1420*/  @!P1 BRA `(.L_x_3007) ;  /* 0x000000cc00989947 */ /* 0x001fea0003800000 */
.L_x_3139:
[----:B------:R-:W-:Y:S01]  /*1430*/  BAR.SYNC.DEFER_BLOCKING 0xe, 0x100 ;  /* 0x0384000000007b1d */ /* 0x000fe20000010000 */
[----:B------:R-:W-:Y:S01]  /*1440*/  UIADD3 UR4, UR5, 0x26800, URZ ;  /* 0x0002680005047890 */ /* 0x000fe2000fffe03f */
[----:B------:R-:W-:Y:S01]  /*1450*/  VIADD R0, R0, 0xfffffffe ;  /* 0xfffffffe00007836 */ /* 0x000fe20000000000 */
[----:B------:R-:W-:Y:S01]  /*1460*/  UIADD3 UR14, UR6, 0x80, URZ ;  /* 0x00000080060e7890 */ /* 0x000fe2000fffe03f */
[----:B0-----:R-:W-:Y:S01]  /*1470*/  IMAD.U32 R5, RZ, RZ, UR5 ;  /* 0x00000005ff057e24 */ /* 0x001fe2000f8e00ff */
[----:B------:R-:W-:Y:S01]  /*1480*/  USHF.R.U32.HI UR4, URZ, 0x4, UR4 ;  /* 0x000000043f047899 */ /* 0x000fe20008011604 */
[----:B------:R-:W-:Y:S01]  /*1490*/  UMOV UR9, 0x40000040 ;  /* 0x4000004000097882 */ /* 0x000fe20000000000 */
[----:B------:R-:W-:Y:S02]  /*14a0*/  UMOV UR10, UR6 ;  /* 0x00000006000a7c82 */ /* 0x000fe40008000000 */
[----:B------:R-:W-:Y:S01]  /*14b0*/  ULOP3.LUT UR4, UR4, 0x3fff, URZ, 0xc0, !UPT ;  /* 0x00003fff04047892 */ /* 0x000fe2000f8ec03f */
[----:B------:R-:W0:Y:S01]  /*14c0*/  S2R R6, SR_TID.X ;  /* 0x0000000000067919 */ /* 0x000e220000002100 */
[----:B------:R-:W-:Y:S01]  /*14d0*/  UMOV UR11, 0x40000040 ;  /* 0x40000040000b7882 */ /* 0x000fe20000000000 */
[----:B------:R-:W-:Y:S01]  /*14e0*/  UMOV UR13, 0x40000040 ;  /* 0x40000040000d7882 */ /* 0x000fe20000000000 */
[----:B------:R-:W-:Y:S01]  /*14f0*/  ULOP3.LUT UR4, UR4, 0x10000, URZ, 0xfc, !UPT ;  /* 0x0001000004047892 */ /* 0x000fe2000f8efc3f */
[----:B------:R-:W-:Y:S01]  /*1500*/  ISETP.GE.AND P1, PT, R0, R3, PT ;  /* 0x000000030000720c */ /* 0x000fe20003f26270 */
[----:B------:R-:W-:Y:S01]  /*1510*/  UMOV UR15, 0x40000040 ;  /* 0x40000040000f7882 */ /* 0x000fe20000000000 */
[----:B------:R-:W-:-:S02]  /*1520*/  UIADD3 UR18, UR6, 0x100, URZ ;  /* 0x0000010006127890 */ /* 0x000fc4000fffe03f */
[----:B------:R-:W-:Y:S02]  /*1530*/  UIADD3 UR12, UR4, 0x2, URZ ;  /* 0x00000002040c7890 */ /* 0x000fe4000fffe03f */
[----:B------:R-:W-:Y:S01]  /*1540*/  UMOV UR8, UR4 ;  /* 0x0000000400087c82 */ /* 0x000fe20008000000 */
[----:B------:R-:W-:Y:S01]  /*1550*/  UIADD3 UR16, UR4, 0x4, URZ ;  /* 0x0000000404107890 */ /* 0x000fe2000fffe03f */
[----:B------:R-:W-:Y:S01]  /*1560*/  UMOV UR17, 0x40000040 ;  /* 0x4000004000117882 */ /* 0x000fe20000000000 */
[----:B------:R-:W-:Y:S01]  /*1570*/  WARPGROUP.ARRIVE ;  /* 0x00000000000079c5 */ /* 0x000fe20000000000 */
[----:B------:R-:W-:Y:S01]  /*1580*/  UMOV UR19, 0x40000040 ;  /* 0x4000004000137882 */ /* 0x000fe20000000000 */
[----:B------:R-:W-:Y:S02]  /*1590*/  UIADD3 UR20, UR4, 0x6, URZ ;  /* 0x0000000604147890 */ /* 0x000fe4000fffe03f */
[----:B------:R-:W-:Y:S02]  /*15a0*/  UIADD3 UR22, UR6, 0x180, URZ ;  /* 0x0000018006167890 */ /* 0x000fe4000fffe03f */
[----:B------:R-:W-:Y:S01]  /*15b0*/  HGMMA.64x256x16.F32.BF16 R24, gdesc[UR8].tnspB, RZ, !UPT, gsb0 ;  /* 0x43e00000081879f0 */ /* 0x000fe2000c0018ff */
[----:B------:R-:W-:Y:S01]  /*15c0*/  UMOV UR21, 0x40000040 ;  /* 0x4000004000157882 */ /* 0x000fe20000000000 */
[----:B------:R-:W-:Y:S01]  /*15d0*/  UMOV UR23, 0x40000040 ;  /* 0x4000004000177882 */ /* 0x000fe20000000000 */
[----:B------:R-:W-:Y:S01]  /*15e0*/  UMOV UR4, URZ ;  /* 0x0000003f00047c82 */ /* 0x000fe20008000000 */
[----:B0-----:R-:W-:-:S04]  /*15f0*/  LOP3.LUT R6, R6, 0x7f, RZ, 0xc0, !PT ;  /* 0x0000007f06067812 */ /* 0x001fc800078ec0ff */
[----:B------:R-:W-:-:S13]  /*1600*/  ISETP.NE.AND P2, PT, R6, RZ, PT ;  /* 0x000000ff0600720c */ /* 0x000fda0003f45270 */
[----:B------:R-:W-:-:S05]  /*1610*/  @!P2 VIADD R5, R5, 0x28c60 ;  /* 0x00028c600505a836 */ /* 0x000fca0000000000 */
[----:B------:R-:W-:Y:S01]  /*1620*/  @!P2 PRMT R5, RZ, 0x654, R5 ;  /* 0x00000654ff05a816 */ /* 0x000fe20000000005 */
[----:B------:R-:W-:Y:S02]  /*1630*/  WARPGROUP.DEPBAR.LE gsb0, 0x0 ;  /* 0x00008000000079c5 */ /* 0x000fe40000010000 */
[----:B------:R-:W-:-:S06]  /*1640*/  WARPGROUP.ARRIVE ;  /* 0x00000000000079c5 */ /* 0x000fcc0000000000 */
[----:B------:R-:W-:Y:S03]  /*1650*/  HGMMA.64x256x16.F32.BF16 R24, gdesc[UR12].tnspB, R24, gsb0 ;  /* 0x43e000000c1879f0 */ /* 0x000fe60008001818 */
[----:B------:R-:W-:Y:S02]  /*1660*/  WARPGROUP.DEPBAR.LE gsb0, 0x0 ;  /* 0x00008000000079c5 */ /* 0x000fe40000010000 */
[----:B------:R-:W-:-:S15]  /*1670*/  WARPGROUP.ARRIVE ;  /* 0x00000000000079c5 */ /* 0x000fde0000000000 */
[----:B------:R-:W-:-:S08]  /*1680*/  NOP ;  /* 0x0000000000007918 */ /* 0x000fd00000000000 */
[----:B------:R-:W-:Y:S03]  /*1690*/  HGMMA.64x256x16.F32.BF16 R24, gdesc[UR16].tnspB, R24, gsb0 ;  /* 0x43e00000101879f0 */ /* 0x000fe60008001818 */
[----:B------:R-:W-:Y:S02]  /*16a0*/  WARPGROUP.DEPBAR.LE gsb0, 0x0 ;  /* 0x00008000000079c5 */ /* 0x000fe40000010000 */
[----:B------:R-:W-:-:S15]  /*16b0*/  WARPGROUP.ARRIVE ;  /* 0x00000000000079c5 */ /* 0x000fde0000000000 */
[----:B------:R-:W-:-:S08]  /*16c0*/  NOP ;  /* 0x0000000000007918 */ /* 0x000fd00000000000 */
[----:B------:R-:W-:Y:S03]  /*16d0*/  HGMMA.64x256x16.F32.BF16 R24, gdesc[UR20].tnspB, R24, gsb0 ;  /* 0x43e00000141879f0 */ /* 0x000fe60008001818 */
[----:B------:R-:W-:Y:S02]  /*16e0*/  WARPGROUP.DEPBAR.LE gsb0, 0x0 ;  /* 0x00008000000079c5 */ /* 0x000fe40000010000 */
[----:B------:R-:W-:Y:S06]  /*16f0*/  BAR.ARV 0xf, 0x100 ;  /* 0x03c4000000007b1d */ /* 0x000fec0000002000 */
[----:B------:R0:W-:Y:S01]  /*1700*/  @!P2 SYNCS.ARRIVE.TRANS64.RED.A1T0 RZ, [R5+URZ], RZ ;  /* 0x000000ff05ffa9a7 */ /* 0x0001e2000810043f */
[----:B------:R-:W-:Y:S05]  /*1710*/  @!P1 BRA `(.L_x_3008) ;  /* 0x0000000800dc9947 */ /* 0x000fea0003800000 */
[----:B------:R-:W-:Y:S01]  /*1720*/  IMAD.MOV.U32 R8, RZ, RZ, RZ ;  /* 0x000000ffff087224 */ /* 0x000fe200078e00ff */
[----:B------:R-:W-:-:S06]  /*1730*/  UMOV UR4, URZ ;  /* 0x0000003f00047c82 */ /* 0x000fcc0008000000 */
.L_x_3013:
[----:B------:R-:W-:Y:S01]  /*1740*/  BAR.SYNC.DEFER_BLOCKING 0xe, 0x100 ;  /* 0x0384000000007b1d */ /* 0x000fe20000010000 */
[----:B01----:R-:W-:Y:S01]  /*1750*/  MOV R5, UR4 ;  /* 0x0000000400057c02 */ /* 0x003fe20008000f00 */
[----:B------:R-:W-:Y:S01]  /*1760*/  UIADD3 UR4, UR4, 0x1, URZ ;  /* 0x0000000104047890 */ /* 0x000fe2000fffe03f */
[C---:B------:R-:W-:Y:S01]  /*1770*/  ISETP.GT.AND P3, PT, R0.reuse, R3, PT ;  /* 0x000000030000720c */ /* 0x040fe20003f64270 */
[----:B------:R-:W-:Y:S02]  /*1780*/  VIADD R0, R0, 0xffffffff ;  /* 0xffffffff00007836 */ /* 0x000fe40000000000 */
[----:B------:R-:W-:Y:S01]  /*1790*/  IMAD R5, R5, 0x40, R4 ;  /* 0x0000004005057824 */ /* 0x000fe200078e0204 */
[----:B------:R-:W-:-:S04]  /*17a0*/  UISETP.NE.AND UP0, UPT, UR4, 0x2, UPT ;  /* 0x000000020400788c */ /* 0x000fc8000bf05270 */
[----:B------:R-:W-:Y:S01]  /*17b0*/  LEA R5, R5, UR5, 0x2 ;  /* 0x0000000505057c11 */ /* 0x000fe2000f8e10ff */
[----:B------:R-:W-:Y:S02]  /*17c0*/  USEL UR7, URZ, 0x1, UP0 ;  /* 0x000000013f077887 */ /* 0x000fe40008000000 */
[----:B------:R-:W-:-:S04]  /*17d0*/  USEL UR4, UR4, URZ, UP0 ;  /* 0x0000003f04047287 */ /* 0x000fc80008000000 */
[----:B------:R-:W-:Y:S01]  /*17e0*/  LOP3.LUT R8, R8, UR7, RZ, 0x3c, !PT ;  /* 0x0000000708087c12 */ /* 0x000fe2000f8e3cff */
[----:B------:R-:W0:Y:S04]  /*17f0*/  LDS R6, [R5+0x28800] ;  /* 0x0288000005067984 */ /* 0x000e280000000800 */
[----:B------:R-:W1:Y:S01]  /*1800*/  LDS R7, [R5+0x28820] ;  /* 0x0288200005077984 */ /* 0x000e620000000800 */
        /* <DEDUP_REMOVED lines=130> */
.L_x_3009:
[----:B------:R-:W-:Y:S01]  /*2030*/  ULEA UR7, UR4, UR5, 0x3 ;  /* 0x0000000504077291 */ /* 0x000fe2000f8e183f */
[----:B------:R-:W-:-:S08]  /*2040*/  SHF.L.U32 R5, R8, 0x1f, RZ ;  /* 0x0000001f08057819 */ /* 0x000fd000000006ff */
[----:B------:R0:W1:Y:S01]  /*2050*/  SYNCS.PHASECHK.TRANS64.TRYWAIT P1, [UR7+0x28c50], R5 ;  /* 0x028c5005ff0075a7 */ /* 0x0000620008020147 */
[----:B------:R-:W-:Y:S05]  /*2060*/  @!P0 BRA `(.L_x_3010) ;  /* 0x0000000000048947 */ /* 0x000fea0003800000 */
[----:B------:R-:W-:Y:S01]  /*2070*/  BPT.TRAP 0x1 ;  /* 0x000000040000795c */ /* 0x000fe20000300000 */
.L_x_3010:
[----:B-1----:R-:W-:Y:S05]  /*2080*/  @P1 BRA `(.L_x_3011) ;  /* 0x0000000000081947 */ /* 0x002fea0003800000 */
[----:B------:R-:W1:Y:S02]  /*2090*/  SYNCS.PHASECHK.TRANS64.TRYWAIT P1, [UR7+0x28c50], R5 ;  /* 0x028c5005ff0075a7 */ /* 0x000e640008020147 */
[----:B-1----:R-:W-:Y:S05]  /*20a0*/  @!P1 BRA `(.L_x_3012) ;  /* 0x000000c000909947 */ /* 0x002fea0003800000 */
.L_x_3011:
[----:B------:R-:W-:Y:S01]  /*20b0*/  ULEA UR10, UR4, UR6, 0xc ;  /* 0x00000006040a7291 */ /* 0x000fe2000f8e603f */
[----:B------:R-:W-:Y:S01]  /*20c0*/  WARPGROUP.ARRIVE ;  /* 0x00000000000079c5 */ /* 0x000fe20000000000 */
[----:B------:R-:W-:Y:S01]  /*20d0*/  UMOV UR11, 0x40000040 ;  /* 0x40000040000b7882 */ /* 0x000fe20000000000 */
[----:B------:R-:W-:Y:S01]  /*20e0*/  UMOV UR15, 0x40000040 ;  /* 0x40000040000f7882 */ /* 0x000fe20000000000 */
[----:B------:R-:W-:Y:S01]  /*20f0*/  UIADD3 UR14, UR10, 0x80, URZ ;  /* 0x000000800a0e7890 */ /* 0x000fe2000fffe03f */
[----:B01----:R-:W-:Y:S01]  /*2100*/  IMAD.U32 R5, RZ, RZ, UR7 ;  /* 0x00000007ff057e24 */ /* 0x003fe2000f8e00ff */
[----:B------:R-:W-:Y:S01]  /*2110*/  UIADD3 UR18, UR10, 0x100, URZ ;  /* 0x000001000a127890 */ /* 0x000fe2000fffe03f */
[----:B------:R-:W-:Y:S02]  /*2120*/  UMOV UR19, 0x40000040 ;  /* 0x4000004000137882 */ /* 0x000fe40000000000 */
[----:B------:R-:W-:Y:S01]  /*2130*/  HGMMA.64x256x16.F32.BF16 R24, gdesc[UR8].tnspB, R24, gsb0 ;  /* 0x43e00000081879f0 */ /* 0x000fe20008001818 */
[----:B------:R-:W-:Y:S01]  /*2140*/  UIADD3 UR22, UR10, 0x180, URZ ;  /* 0x000001800a167890 */ /* 0x000fe2000fffe03f */
[----:B------:R-:W-:Y:S01]  /*2150*/  @!P2 VIADD R5, R5, 0x28c60 ;  /* 0x00028c600505a836 */ /* 0x000fe20000000000 */
[----:B------:R-:W-:-:S04]  /*2160*/  UMOV UR23, 0x40000040 ;  /* 0x4000004000177882 */ /* 0x000fc80000000000 */
[----:B------:R-:W-:Y:S01]  /*2170*/  @!P2 PRMT R5, RZ, 0x654, R5 ;  /* 0x00000654ff05a816 */ /* 0x000fe20000000005 */
[----:B------:R-:W-:Y:S02]  /*2180*/  WARPGROUP.DEPBAR.LE gsb0, 0x0 ;  /* 0x00008000000079c5 */ /* 0x000fe40000010000 */
[----:B------:R-:W-:-:S15]  /*2190*/  WARPGROUP.ARRIVE ;  /* 0x00000000000079c5 */ /* 0x000fde0000000000 */
[----:B------:R-:W-:-:S03]  /*21a0*/  NOP ;  /* 0x0000000000007918 */ /* 0x000fc60000000000 */
        /* <DEDUP_REMOVED lines=12> */
[----:B------:R-:W-:Y:S05]  /*2270*/  @P3 BRA `(.L_x_3013) ;  /* 0xfffffff400303947 */ /* 0x000fea000383ffff */
[----:B------:R-:W-:-:S12]  /*2280*/  USHF.L.U32 UR4, UR4, 0x6, URZ ;  /* 0x0000000604047899 */ /* 0x000fd8000800063f */
.L_x_3008:
[----:B------:R-:W-:Y:S01]  /*2290*/  BAR.SYNC.DEFER_BLOCKING 0xe, 0x100 ;  /* 0x0384000000007b1d */ /* 0x000fe20000010000 */
[----:B------:R-:W-:Y:S01]  /*22a0*/  VIADD R4, R4, UR4 ;  /* 0x0000000404047c36 */ /* 0x000fe20008000000 */
[----:B------:R-:W-:Y:S02]  /*22b0*/  PLOP3.LUT P0, PT, PT, PT, PT, 0x8, 0x0 ;  /* 0x000000000000781c */ /* 0x000fe40003f0e170 */
[----:B------:R-:W-:Y:S02]  /*22c0*/  CS2R R6, SRZ ;  /* 0x0000000000067805 */ /* 0x000fe4000001ff00 */
[----:B------:R-:W-:-:S05]  /*22d0*/  LEA R4, R4, UR5, 0x2 ;  /* 0x0000000504047c11 */ /* 0x000fca000f8e10ff */
[----:B------:R-:W2:Y:S04]  /*22e0*/  LDS R3, [R4+0x28800] ;  /* 0x0288000004037984 */ /* 0x000ea80000000800 */
[----:B------:R-:W3:Y:S01]  /*22f0*/  LDS R0, [R4+0x28820] ;  /* 0x0288200004007984 */ /* 0x000ee20000000800 */
        /* <DEDUP_REMOVED lines=64> */
[-C--:B---3--:R-:W-:Y:S01]  /*2700*/  FMUL.FTZ R26, R26, R0.reuse ;  /* 0x000000001a1a7220 */ /* 0x088fe20000410000 */
        /* <DEDUP_REMOVED lines=63> */
[----:B------:R-:W-:Y:S06]  /*2b00*/  BAR.ARV 0xf, 0x100 ;  /* 0x03c4000000007b1d */ /* 0x000fec0000002000 */
[----:B------:R-:W-:Y:S05]  /*2b10*/  BRA `(.L_x_3005) ;  /* 0x00000048008c7947 */ /* 0x000fea0003800000 */
.L_x_3003:
[----:B------:R-:W-:Y:S02]  /*2b20*/  ISETP.GE.AND P0, PT, R22, 0x1, PT ;  /* 0x000000011600780c */ /* 0x000fe40003f06270 */
[----:B------:R-:W-:-:S11]  /*2b30*/  MOV R17, RZ ;  /* 0x000000ff00117202 */ /* 0x000fd60000000f00 */
[----:B------:R-:W-:Y:S05]  /*2b40*/  @!P0 BRA `(.L_x_3014) ;  /* 0x0000000000688947 */ /* 0x000fea0003800000 */
        /* <DEDUP_REMOVED lines=25> */
[----:B------:R-:W-:-:S07]  /*2ce0*/  @!P0 LOP3.LUT R17, RZ, R7, RZ, 0x33, !PT ;  /* 0x00000007ff118212 */ /* 0x000fce00078e33ff */
.L_x_3014:
        /* <DEDUP_REMOVED lines=76> */
[----:B0-----:R-:W-:Y:S01]  /*31b0*/  ULEA UR36, UR6, UR36, 0x18 ;  /* 0x0000002406247291 */ /* 0x001fe2000f8ec03f */
[----:B-1----:R-:W-:-:S13]  /*31c0*/  R2UR UR4, R0 ;  /* 0x00000000000472ca */ /* 0x002fda00000e0000 */
[----:B------:R-:W-:-:S04]  /*31d0*/  ULEA.HI UR5, UR4, UR4, URZ, 0x1 ;  /* 0x0000000404057291 */ /* 0x000fc8000f8f083f */
[----:B------:R-:W-:-:S04]  /*31e0*/  ULOP3.LUT UR5, UR5, 0x1fffe, URZ, 0xc0, !UPT ;  /* 0x0001fffe05057892 */ /* 0x000fc8000f8ec03f */
[----:B------:R-:W-:Y:S02]  /*31f0*/  UIADD3 UR5, UR4, -UR5, URZ ;  /* 0x8000000504057290 */ /* 0x000fe4000fffe03f */
[----:B------:R-:W-:Y:S02]  /*3200*/  UIADD3 UR4, UR36, 0x26800, URZ ;  /* 0x0002680024047890 */ /* 0x000fe4000fffe03f */
[----:B------:R-:W-:Y:S02]  /*3210*/  ULEA UR5, UR5, UR36, 0xf ;  /* 0x0000002405057291 */ /* 0x000fe4000f8e783f */
[----:B------:R-:W-:Y:S02]  /*3220*/  ULOP3.LUT UP0, URZ, UR4, 0x3ff, URZ, 0xc0, !UPT ;  /* 0x000003ff043f7892 */ /* 0x000fe4000f80c03f */
[----:B------:R-:W-:-:S04]  /*3230*/  UIADD3 UR5, UR5, 0x400, URZ ;  /* 0x0000040005057890 */ /* 0x000fc8000fffe03f */
[----:B------:R-:W-:Y:S01]  /*3240*/  PLOP3.LUT P0, PT, PT, PT, UP0, 0x80, 0x0 ;  /* 0x000000000000781c */ /* 0x000fe20003f0f008 */
[----:B------:R-:W-:-:S04]  /*3250*/  USHF.R.U32.HI UR5, URZ, 0x4, UR5 ;  /* 0x000000043f057899 */ /* 0x000fc80008011605 */
[----:B------:R-:W-:-:S08]  /*3260*/  ULOP3.LUT UR37, UR5, 0x3fff, URZ, 0xc0, !UPT ;  /* 0x00003fff05257892 */ /* 0x000fd0000f8ec03f */
        /* <DEDUP_REMOVED lines=9> */
[----:B------:R-:W-:Y:S01]  /*3300*/  MOV R6, UR4 ;  /* 0x0000000400067c02 */ /* 0x000fe20008000f00 */
[----:B------:R-:W-:Y:S01]  /*3310*/  IMAD.U32 R7, RZ, RZ, UR5 ;  /* 0x00000005ff077e24 */ /* 0x000fe2000f8e00ff */
[----:B------:R-:W-:Y:S01]  /*3320*/  MOV R13, RZ ;  /* 0x000000ff000d7202 */ /* 0x000fe20000000f00 */
[----:B------:R-:W-:-:S02]  /*3330*/  IMAD.U32 R11, RZ, RZ, UR7 ;  /* 0x00000007ff0b7e24 */ /* 0x000fc4000f8e00ff */
[----:B------:R-:W-:Y:S02]  /*3340*/  IMAD.MOV.U32 R8, RZ, RZ, 0x70 ;  /* 0x00000070ff087424 */ /* 0x000fe400078e00ff */
[----:B0-----:R-:W-:-:S07]  /*3350*/  IMAD.MOV.U32 R12, RZ, RZ, 0x1 ;  /* 0x00000001ff0c7424 */ /* 0x001fce00078e00ff */
[----:B------:R-:W-:-:S07]  /*3360*/  LEPC R20, `(.L_x_3015) ;  /* 0x000000001014794e */ /* 0x000fce0000000000 */
[----:B-1----:R-:W-:Y:S05]  /*3370*/  CALL.ABS.NOINC R14 ;  /* 0x000000000e007343 */ /* 0x002fea0003c00000 */
.L_x_3015:
[----:B------:R-:W2:Y:S01]  /*3380*/  LDL.LU R20, [R1+0x14] ;  /* 0x0000140001147983 */ /* 0x000ea20000300800 */
[----:B------:R-:W-:Y:S02]  /*3390*/  SHF.L.U32 R13, RZ, 0x1f, RZ ;  /* 0x0000001fff0d7819 */ /* 0x000fe400000006ff */
[----:B------:R-:W-:Y:S02]  /*33a0*/  LOP3.LUT R23, R23, 0xffffff80, RZ, 0xc0, !PT ;  /* 0xffffff8017177812 */ /* 0x000fe400078ec0ff */
[----:B------:R-:W0:Y:S01]  /*33b0*/  SYNCS.PHASECHK.TRANS64.TRYWAIT P1, [UR36+0x28c00], R13 ;  /* 0x028c000dff0075a7 */ /* 0x000e220008020164 */
[----:B------:R-:W-:Y:S02]  /*33c0*/  LEA.HI R3, R24, R24, RZ, 0x1 ;  /* 0x0000001818037211 */ /* 0x000fe400078f08ff */
[----:B------:R-:W-:Y:S02]  /*33d0*/  IMAD.IADD R23, R18, 0x1, -R23 ;  /* 0x0000000112177824 */ /* 0x000fe400078e0a17 */
[----:B------:R-:W-:-:S03]  /*33e0*/  LOP3.LUT R3, R3, 0xfffffe, RZ, 0xc0, !PT ;  /* 0x00fffffe03037812 */ /* 0x000fc600078ec0ff */
[----:B------:R-:W-:Y:S02]  /*33f0*/  SHF.R.S32.HI R4, RZ, 0x1f, R23 ;  /* 0x0000001fff047819 */ /* 0x000fe40000011417 */
[----:B------:R-:W-:Y:S02]  /*3400*/  IMAD.IADD R3, R24, 0x1, -R3 ;  /* 0x0000000118037824 */ /* 0x000fe400078e0a03 */
[CC--:B------:R-:W-:Y:S02]  /*3410*/  LEA.HI R0, R4.reuse, R23.reuse, RZ, 0x2 ;  /* 0x0000001704007211 */ /* 0x0c0fe400078f10ff */
[----:B------:R-:W-:Y:S02]  /*3420*/  LEA.HI R4, R4, R23, RZ, 0x5 ;  /* 0x0000001704047211 */ /* 0x000fe400078f28ff */
[--C-:B------:R-:W-:Y:S02]  /*3430*/  SHF.R.S32.HI R5, RZ, 0x2, R0.reuse ;  /* 0x00000002ff057819 */ /* 0x100fe40000011400 */
[----:B------:R-:W-:-:S02]  /*3440*/  SHF.R.S32.HI R6, RZ, 0x1f, R0 ;  /* 0x0000001fff067819 */ /* 0x000fc40000011400 */
[----:B------:R-:W-:Y:S02]  /*3450*/  LOP3.LUT R0, R0, 0x7ffffffc, RZ, 0xc0, !PT ;  /* 0x7ffffffc00007812 */ /* 0x000fe400078ec0ff */
[----:B------:R-:W-:Y:S02]  /*3460*/  LEA.HI R6, R6, R5, RZ, 0x3 ;  /* 0x0000000506067211 */ /* 0x000fe400078f18ff */
[----:B------:R-:W-:Y:S01]  /*3470*/  SHF.R.S32.HI R4, RZ, 0x5, R4 ;  /* 0x00000005ff047819 */ /* 0x000fe20000011404 */
[----:B------:R-:W-:Y:S01]  /*3480*/  IMAD.IADD R0, R23, 0x1, -R0 ;  /* 0x0000000117007824 */ /* 0x000fe200078e0a00 */
[----:B------:R-:W-:-:S03]  /*3490*/  LOP3.LUT R6, R6, 0xfffffff8, RZ, 0xc0, !PT ;  /* 0xfffffff806067812 */ /* 0x000fc600078ec0ff */
[----:B------:R-:W-:Y:S02]  /*34a0*/  IMAD.SHL.U32 R0, R0, 0x2, RZ ;  /* 0x0000000200007824 */ /* 0x000fe400078e00ff */
[----:B------:R-:W-:Y:S01]  /*34b0*/  IMAD.IADD R5, R5, 0x1, -R6 ;  /* 0x0000000105057824 */ /* 0x000fe200078e0a06 */
[----:B--2---:R-:W-:-:S04]  /*34c0*/  LOP3.LUT R7, R20, 0x1, RZ, 0xfc, !PT ;  /* 0x0000000114077812 */ /* 0x004fc800078efcff */
[----:B------:R-:W-:Y:S01]  /*34d0*/  ISETP.NE.AND P0, PT, R7, 0x3, PT ;  /* 0x000000030700780c */ /* 0x000fe20003f05270 */
[----:B0-----:R-:W-:-:S12]  /*34e0*/  @!P1 BRA `(.L_x_3016) ;  /* 0x000000ac00989947 */ /* 0x001fd80003800000 */
.L_x_3140:
[----:B0-----:R-:W-:Y:S01]  /*34f0*/  LEA R6, R4, R5, 0x4 ;  /* 0x0000000504067211 */ /* 0x001fe200078e20ff */
[----:B------:R-:W-:Y:S01]  /*3500*/  IMAD R4, R3, 0x100, R0 ;  /* 0x0000010003047824 */ /* 0x000fe200078e0200 */
[----:B------:R-:W-:Y:S06]  /*3510*/  @!P0 BRA `(.L_x_3017) ;  /* 0x0000000000048947 */ /* 0x000fec0003800000 */
[----:B------:R-:W-:Y:S01]  /*3520*/  BPT.TRAP 0x1 ;  /* 0x000000040000795c */ /* 0x000fe20000300000 */
.L_x_3017:
[----:B------:R0:W1:Y:S01]  /*3530*/  SYNCS.PHASECHK.TRANS64.TRYWAIT P2, [UR36+0x28c30], R13 ;  /* 0x028c300dff0075a7 */ /* 0x0000620008040164 */
[----:B------:R-:W-:Y:S05]  /*3540*/  @!P0 BRA `(.L_x_3018) ;  /* 0x0000000000048947 */ /* 0x000fea0003800000 */
[----:B------:R-:W-:Y:S01]  /*3550*/  BPT.TRAP 0x1 ;  /* 0x000000040000795c */ /* 0x000fe20000300000 */
.L_x_3018:
[----:B------:R-:W2:Y:S02]  /*3560*/  S2R R3, SR_TID.X ;  /* 0x0000000000037919 */ /* 0x000ea40000002100 */
[----:B--2---:R-:W-:-:S04]  /*3570*/  LOP3.LUT R3, R3, 0x7f, RZ, 0xc0, !PT ;  /* 0x0000007f03037812 */ /* 0x004fc800078ec0ff */
[----:B------:R-:W-:Y:S01]  /*3580*/  ISETP.NE.AND P1, PT, R3, RZ, PT ;  /* 0x000000ff0300720c */ /* 0x000fe20003f25270 */
[----:B-1----:R-:W-:-:S12]  /*3590*/  @P2 BRA `(.L_x_3019) ;  /* 0x0000000000082947 */ /* 0x002fd80003800000 */
[----:B------:R-:W1:Y:S02]  /*35a0*/  SYNCS.PHASECHK.TRANS64.TRYWAIT P2, [UR36+0x28c30], R13 ;  /* 0x028c300dff0075a7 */ /* 0x000e640008040164 */
[----:B-1----:R-:W-:Y:S05]  /*35b0*/  @!P2 BRA `(.L_x_3020) ;  /* 0x000000ac007ca947 */ /* 0x002fea0003800000 */
.L_x_3019:
[----:B------:R-:W-:Y:S05]  /*35c0*/  WARPSYNC.ALL ;  /* 0x0000000000007948 */ /* 0x000fea0003800000 */
[----:B------:R-:W-:Y:S01]  /*35d0*/  UIADD3 UR4, UR36, 0x20400, URZ ;  /* 0x0002040024047890 */ /* 0x000fe2000fffe03f */
[----:B------:R-:W-:Y:S01]  /*35e0*/  WARPGROUP.ARRIVE ;  /* 0x00000000000079c5 */ /* 0x000fe20000000000 */
[----:B------:R-:W-:Y:S01]  /*35f0*/  UIADD3 UR5, UR36, 0x22400, URZ ;  /* 0x0002240024057890 */ /* 0x000fe2000fffe03f */
[----:B------:R-:W-:Y:S01]  /*3600*/  IMAD R3, R17, -0x40, R22 ;  /* 0xffffffc011037824 */ /* 0x000fe200078e0216 */
[----:B------:R-:W-:Y:S02]  /*3610*/  USHF.R.U32.HI UR4, URZ, 0x4, UR4 ;  /* 0x000000043f047899 */ /* 0x000fe40008011604 */
[----:B------:R-:W-:-:S02]  /*3620*/  USHF.R.U32.HI UR5, URZ, 0x4, UR5 ;  /* 0x000000043f057899 */ /* 0x000fc40008011605 */
[----:B------:R-:W-:Y:S01]  /*3630*/  ULOP3.LUT UR4, UR4, 0x3fff, URZ, 0xc0, !UPT ;  /* 0x00003fff04047892 */ /* 0x000fe2000f8ec03f */
[----:B------:R-:W-:Y:S01]  /*3640*/  IADD3 R3, -R0, 0x40, R3 ;  /* 0x0000004000037810 */ /* 0x000fe20007ffe103 */
[----:B------:R-:W-:Y:S02]  /*3650*/  ULOP3.LUT UR5, UR5, 0x3fff, URZ, 0xc0, !UPT ;  /* 0x00003fff05057892 */ /* 0x000fe4000f8ec03f */
[----:B------:R-:W-:Y:S01]  /*3660*/  ULOP3.LUT UR8, UR4, 0x10000, URZ, 0xfc, !UPT ;  /* 0x0001000004087892 */ /* 0x000fe2000f8efc3f */
[C---:B------:R-:W-:Y:S01]  /*3670*/  ISETP.GT.AND P3, PT, R3.reuse, RZ, PT ;  /* 0x000000ff0300720c */ /* 0x040fe20003f64270 */
[----:B------:R-:W-:Y:S01]  /*3680*/  ULOP3.LUT UR6, UR5, 0x10000, URZ, 0xfc, !UPT ;  /* 0x0001000005067892 */ /* 0x000fe2000f8efc3f */
[C---:B------:R-:W-:Y:S01]  /*3690*/  ISETP.GT.AND P6, PT, R3.reuse, 0x1, PT ;  /* 0x000000010300780c */ /* 0x040fe20003fc4270 */
[----:B------:R-:W-:Y:S01]  /*36a0*/  UMOV UR9, 0x40000040 ;  /* 0x4000004000097882 */ /* 0x000fe20000000000 */
[----:B------:R-:W-:Y:S01]  /*36b0*/  UMOV UR7, 0x40000040 ;  /* 0x4000004000077882 */ /* 0x000fe20000000000 */
[----:B------:R-:W-:Y:S01]  /*36c0*/  UMOV UR5, UR9 ;  /* 0x0000000900057c82 */ /* 0x000fe20008000000 */
[----:B------:R-:W-:Y:S01]  /*36d0*/  UMOV UR4, UR8 ;  /* 0x0000000800047c82 */ /* 0x000fe20008000000 */
[----:B------:R-:W-:Y:S01]  /*36e0*/  UIADD3 UR12, UR8, 0x2, URZ ;  /* 0x00000002080c7890 */ /* 0x000fe2000fffe03f */
[----:B------:R-:W-:Y:S01]  /*36f0*/  ISETP.GT.AND P5, PT, R3, 0x8, PT ;  /* 0x000000080300780c */ /* 0x000fe20003fa4270 */
[----:B------:R-:W-:-:S02]  /*3700*/  UIADD3 UR14, UR6, 0x2, URZ ;  /* 0x00000002060e7890 */ /* 0x000fc4000fffe03f */
[----:B------:R-:W-:Y:S01]  /*3710*/  HGMMA.64x64x16.F32.BF16 R24, gdesc[UR4], RZ, !UPT, gsb0 ;  /* 0x00e00000041879f0 */ /* 0x000fe2000c0018ff */
[----:B------:R-:W-:Y:S01]  /*3720*/  UMOV UR13, 0x40000040 ;  /* 0x40000040000d7882 */ /* 0x000fe20000000000 */
[----:B------:R-:W-:Y:S01]  /*3730*/  UMOV UR15, 0x40000040 ;  /* 0x40000040000f7882 */ /* 0x000fe20000000000 */
[----:B------:R-:W-:Y:S01]  /*3740*/  UIADD3 UR16, UR8, 0x4, URZ ;  /* 0x0000000408107890 */ /* 0x000fe2000fffe03f */
[C---:B------:R-:W-:Y:S01]  /*3750*/  ISETP.GT.AND P4, PT, R3.reuse, 0x9, PT ;  /* 0x000000090300780c */ /* 0x040fe20003f84270 */
[----:B------:R-:W-:Y:S01]  /*3760*/  UIADD3 UR18, UR6, 0x4, URZ ;  /* 0x0000000406127890 */ /* 0x000fe2000fffe03f */
[----:B------:R-:W-:Y:S01]  /*3770*/  ISETP.GT.AND P2, PT, R3, 0x10, PT ;  /* 0x000000100300780c */ /* 0x000fe20003f44270 */
        /* <DEDUP_REMOVED lines=8> */
[----:B------:R-:W-:-:S02]  /*3800*/  WARPGROUP.DEPBAR.LE gsb0, 0x0 ;  /* 0x00008000000079c5 */ /* 0x000fc40000010000 */
[----:B------:R-:W-:-:S06]  /*3810*/  WARPGROUP.ARRIVE ;  /* 0x00000000000079c5 */ /* 0x000fcc0000000000 */
[----:B------:R-:W-:Y:S03]  /*3820*/  HGMMA.64x64x16.F32.BF16 R24, gdesc[UR12], R24, gsb0 ;  /* 0x00e000000c1879f0 */ /* 0x000fe60008001818 */
[----:B------:R-:W-:Y:S02]  /*3830*/  WARPGROUP.DEPBAR.LE gsb0, 0x0 ;  /* 0x00008000000079c5 */ /* 0x000fe40000010000 */
[----:B------:R-:W-:-:S06]  /*3840*/  WARPGROUP.ARRIVE ;  /* 0x00000000000079c5 */ /* 0x000fcc0000000000 */
[----:B------:R-:W-:Y:S03]  /*3850*/  HGMMA.64x64x16.F32.BF16 R24, gdesc[UR16], R24, gsb0 ;  /* 0x00e00000101879f0 */ /* 0x000fe60008001818 */
[----:B------:R-:W-:Y:S02]  /*3860*/  WARPGROUP.DEPBAR.LE gsb0, 0x0 ;  /* 0x00008000000079c5 */ /* 0x000fe40000010000 */
[----:B------:R-:W-:-:S06]  /*3870*/  WARPGROUP.ARRIVE ;  /* 0x00000000000079c5 */ /* 0x000fcc0000000000 */
[----:B------:R-:W-:Y:S03]  /*3880*/  HGMMA.64x64x16.F32.BF16 R24, gdesc[UR20], R24, gsb0 ;  /* 0x00e00000141879f0 */ /* 0x000fe60008001818 */
[----:B------:R-:W-:Y:S02]  /*3890*/  WARPGROUP.DEPBAR.LE gsb0, 0x0 ;  /* 0x00008000000079c5 */ /* 0x000fe40000010000 */
        /* <DEDUP_REMOVED lines=23> */
[----:B--2---:R-:W-:Y:S01]  /*3a10*/  FSEL R24, R24, -INF , P3 ;  /* 0xff80000018187808 */ /* 0x004fe20001800000 */
[----:B------:R-:W-:Y:S01]  /*3a20*/  FMUL.FTZ R42, R42, UR4 ;  /* 0x000000042a2a7c20 */ /* 0x000fe20008410000 */
[----:B------:R-:W-:Y:S01]  /*3a30*/  FMUL.FTZ R48, R48, UR4 ;  /* 0x0000000430307c20 */ /* 0x000fe20008410000 */
[----:B------:R-:W-:Y:S01]  /*3a40*/  FMUL.FTZ R43, R43, UR4 ;  /* 0x000000042b2b7c20 */ /* 0x000fe20008410000 */
[----:B------:R-:W-:Y:S01]  /*3a50*/  FMUL.FTZ R49, R49, UR4 ;  /* 0x0000000431317c20 */ /* 0x000fe20008410000 */
        /* <DEDUP_REMOVED lines=11> */
[----:B----4-:R-:W-:Y:S01]  /*3b10*/  FSEL R28, R28, -INF , P5 ;  /* 0xff8000001c1c7808 */ /* 0x010fe20002800000 */
[----:B------:R-:W-:-:S03]  /*3b20*/  FMUL.FTZ R55, R55, UR4 ;  /* 0x0000000437377c20 */ /* 0x000fc60008410000 */
[----:B------:R-:W-:-:S03]  /*3b30*/  FMNMX.FTZ R5, R28, R5, !PT ;  /* 0x000000051c057209 */ /* 0x000fc60007810000 */
[----:B------:R-:W4:Y:S01]  /*3b40*/  MUFU.TANH R32, R32 ;  /* 0x0000002000207308 */ /* 0x000f220000002400 */
[----:B--2---:R-:W-:-:S04]  /*3b50*/  FSEL R10, R29, -INF , P4 ;  /* 0xff8000001d0a7808 */ /* 0x004fc80002000000 */
[----:B------:R-:W-:-:S03]  /*3b60*/  FMNMX.FTZ R5, R10, R5, !PT ;  /* 0x000000050a057209 */ /* 0x000fc60007810000 */
[----:B------:R-:W2:Y:S01]  /*3b70*/  MUFU.TANH R27, R27 ;  /* 0x0000001b001b7308 */ /* 0x000ea20000002400 */
[----:B---3--:R-:W-:Y:S02]  /*3b80*/  FSEL R26, R26, -INF , P3 ;  /* 0xff8000001a1a7808 */ /* 0x008fe40001800000 */
[----:B------:R-:W-:-:S05]  /*3b90*/  ISETP.GT.AND P3, PT, R3, 0x11, PT ;  /* 0x000000110300780c */ /* 0x000fca0003f64270 */
[----:B------:R-:W3:Y:S01]  /*3ba0*/  MUFU.TANH R33, R33 ;  /* 0x0000002100217308 */ /* 0x000ee20000002400 */
[----:B----4-:R-:W-:-:S04]  /*3bb0*/  FSEL R32, R32, -INF , P2 ;  /* 0xff80000020207808 */ /* 0x010fc80001000000 */
[----:B------:R-:W-:-:S03]  /*3bc0*/  FMNMX.FTZ R5, R32, R5, !PT ;  /* 0x0000000520057209 */ /* 0x000fc60007810000 */
[----:B------:R-:W4:Y:S01]  /*3bd0*/  MUFU.TANH R30, R30 ;  /* 0x0000001e001e7308 */ /* 0x000f220000002400 */
[----:B--2---:R-:W-:Y:S02]  /*3be0*/  FSEL R27, R27, -INF , P6 ;  /* 0xff8000001b1b7808 */ /* 0x004fe40003000000 */
[----:B------:R-:W-:-:S05]  /*3bf0*/  ISETP.GT.AND P6, PT, R3, 0x18, PT ;  /* 0x000000180300780c */ /* 0x000fca0003fc4270 */
[----:B------:R-:W2:Y:S01]  /*3c00*/  MUFU.TANH R36, R36 ;  /* 0x0000002400247308 */ /* 0x000ea20000002400 */
[----:B---3--:R-:W-:-:S04]  /*3c10*/  FSEL R14, R33, -INF , P3 ;  /* 0xff800000210e7808 */ /* 0x008fc80001800000 */
[----:B------:R-:W-:-:S03]  /*3c20*/  FMNMX.FTZ R5, R14, R5, !PT ;  /* 0x000000050e057209 */ /* 0x000fc60007810000 */
[----:B------:R-:W1:Y:S01]  /*3c30*/  MUFU.TANH R31, R31 ;  /* 0x0000001f001f7308 */ /* 0x000e620000002400 */
[----:B----4-:R-:W-:Y:S02]  /*3c40*/  FSEL R30, R30, -INF , P5 ;  /* 0xff8000001e1e7808 */ /* 0x010fe40002800000 */
        /* <DEDUP_REMOVED lines=48> */
[----:B------:R-:W-:Y:S02]  /*3f50*/  ISETP.GT.AND P2, PT, R3, 0x39, PT ;  /* 0x000000390300780c */ /* 0x000fe40003f44270 */
[----:B------:R-:W-:-:S03]  /*3f60*/  FMNMX.FTZ R3, R26, R27, !PT ;  /* 0x0000001b1a037209 */ /* 0x000fc60007810000 */
[----:B------:R-:W2:Y:S01]  /*3f70*/  MUFU.TANH R47, R47 ;  /* 0x0000002f002f7308 */ /* 0x000ea20000002400 */
[----:B-1----:R-:W-:Y:S02]  /*3f80*/  FSEL R52, R52, -INF , P3 ;  /* 0xff80000034347808 */ /* 0x002fe40001800000 */
[----:B------:R-:W-:Y:S02]  /*3f90*/  FMNMX.FTZ R3, R30, R3, !PT ;  /* 0x000000031e037209 */ /* 0x000fe40007810000 */
[----:B------:R-:W-:Y:S02]  /*3fa0*/  FMNMX.FTZ R5, R52, R5, !PT ;  /* 0x0000000534057209 */ /* 0x000fe40007810000 */
[----:B------:R-:W-:Y:S01]  /*3fb0*/  FMNMX.FTZ R3, R8, R3, !PT ;  /* 0x0000000308037209 */ /* 0x000fe20007810000 */
[----:B------:R-:W1:Y:S01]  /*3fc0*/  MUFU.TANH R50, R50 ;  /* 0x0000003200327308 */ /* 0x000e620000002400 */
[----:B---3--:R-:W-:Y:S02]  /*3fd0*/  FSEL R68, R53, -INF , P2 ;  /* 0xff80000035447808 */ /* 0x008fe40001000000 */
[----:B------:R-:W-:-:S02]  /*3fe0*/  FMNMX.FTZ R3, R34, R3, !PT ;  /* 0x0000000322037209 */ /* 0x000fc40007810000 */
[----:B------:R-:W-:Y:S02]  /*3ff0*/  FMNMX.FTZ R5, R68, R5, !PT ;  /* 0x0000000544057209 */ /* 0x000fe40007810000 */
[----:B------:R-:W-:Y:S01]  /*4000*/  FMNMX.FTZ R3, R12, R3, !PT ;  /* 0x000000030c037209 */ /* 0x000fe20007810000 */
[----:B------:R-:W-:Y:S01]  /*4010*/  MUFU.TANH R51, R51 ;  /* 0x0000003300337308 */ /* 0x000fe20000002400 */
[----:B--2---:R-:W-:Y:S01]  /*4020*/  FSEL R48, R47, -INF , P6 ;  /* 0xff8000002f307808 */ /* 0x004fe20003000000 */
[----:B------:R-:W2:Y:S01]  /*4030*/  SHFL.BFLY PT, R0, R5, 0x2, 0x1f ;  /* 0x0c401f0005007f89 */ /* 0x000ea200000e0000 */
[----:B------:R-:W-:-:S04]  /*4040*/  FMNMX.FTZ R3, R38, R3, !PT ;  /* 0x0000000326037209 */ /* 0x000fc80007810000 */
[----:B------:R-:W-:Y:S01]  /*4050*/  FMNMX.FTZ R3, R20, R3, !PT ;  /* 0x0000000314037209 */ /* 0x000fe20007810000 */
[----:B------:R-:W3:Y:S01]  /*4060*/  MUFU.TANH R54, R54 ;  /* 0x0000003600367308 */ /* 0x000ee20000002400 */
[----:B-1----:R-:W-:Y:S02]  /*4070*/  FSEL R50, R50, -INF , P5 ;  /* 0xff80000032327808 */ /* 0x002fe40002800000 */
[----:B------:R-:W-:-:S04]  /*4080*/  FMNMX.FTZ R3, R42, R3, !PT ;  /* 0x000000032a037209 */ /* 0x000fc80007810000 */
[----:B------:R-:W-:Y:S01]  /*4090*/  FMNMX.FTZ R3, R44, R3, !PT ;  /* 0x000000032c037209 */ /* 0x000fe20007810000 */
[----:B------:R-:W1:Y:S03]  /*40a0*/  MUFU.TANH R55, R55 ;  /* 0x0000003700377308 */ /* 0x000e660000002400 */
[----:B------:R-:W-:-:S04]  /*40b0*/  FMNMX.FTZ R3, R46, R3, !PT ;  /* 0x000000032e037209 */ /* 0x000fc80007810000 */
[----:B------:R-:W-:Y:S02]  /*40c0*/  FMNMX.FTZ R3, R48, R3, !PT ;  /* 0x0000000330037209 */ /* 0x000fe40007810000 */
[----:B---3--:R-:W-:Y:S02]  /*40d0*/  FSEL R54, R54, -INF , P3 ;  /* 0xff80000036367808 */ /* 0x008fe40001800000 */
[----:B--2---:R-:W-:Y:S01]  /*40e0*/  FMNMX.FTZ R0, R5, R0, !PT ;  /* 0x0000000005007209 */ /* 0x004fe20007810000 */
[----:B------:R-:W-:Y:S01]  /*40f0*/  IMAD.U32 R5, RZ, RZ, UR5 ;  /* 0x00000005ff057e24 */ /* 0x000fe2000f8e00ff */
[----:B------:R-:W-:-:S03]  /*4100*/  FMNMX.FTZ R3, R50, R3, !PT ;  /* 0x0000000332037209 */ /* 0x000fc60007810000 */
[----:B------:R-:W2:Y:S01]  /*4110*/  SHFL.BFLY PT, R7, R0, 0x1, 0x1f ;  /* 0x0c201f0000077f89 */ /* 0x000ea200000e0000 */
[----:B-1----:R-:W-:Y:S02]  /*4120*/  FSEL R66, R55, -INF , P2 ;  /* 0xff80000037427808 */ /* 0x002fe40001000000 */
[----:B--2---:R-:W-:-:S04]  /*4130*/  FMNMX.FTZ R0, R0, R7, !PT ;  /* 0x0000000700007209 */ /* 0x004fc80007810000 */
[C---:B------:R-:W-:Y:S01]  /*4140*/  FSETP.NEU.FTZ.AND P6, PT, R0.reuse, -INF , PT ;  /* 0xff8000000000780b */ /* 0x040fe20003fdd000 */
[----:B------:R-:W-:-:S05]  /*4150*/  FMUL.FTZ R7, R0, R5 ;  /* 0x0000000500077220 */ /* 0x000fca0000410000 */
[----:B------:R-:W-:-:S05]  /*4160*/  FSEL R7, R7, RZ, P6 ;  /* 0x000000ff07077208 */ /* 0x000fca0003000000 */
[-CC-:B------:R-:W-:Y:S01]  /*4170*/  FFMA.FTZ R9, R24, R5.reuse, -R7.reuse ;  /* 0x0000000518097223 */ /* 0x180fe20000010807 */
[----:B------:R-:W-:Y:S01]  /*4180*/  FSEL R24, R51, -INF , P4 ;  /* 0xff80000033187808 */ /* 0x000fe20002000000 */
        /* <DEDUP_REMOVED lines=12> */
[-CC-:B-1----:R-:W-:Y:S01]  /*4250*/  FFMA.FTZ R9, R10, R5.reuse, -R7.reuse ;  /* 0x000000050a097223 */ /* 0x182fe20000010807 */
[-CC-:B------:R-:W-:Y:S01]  /*4260*/  FFMA.FTZ R58, R58, R5.reuse, -R7.reuse ;  /* 0x000000053a3a7223 */ /* 0x180fe20000010807 */
[-CC-:B------:R-:W-:Y:S01]  /*4270*/  FFMA.FTZ R60, R60, R5.reuse, -R7.reuse ;  /* 0x000000053c3c7223 */ /* 0x180fe20000010807 */
[-CC-:B------:R-:W-:Y:S01]  /*4280*/  FFMA.FTZ R62, R62, R5.reuse, -R7.reuse ;  /* 0x000000053e3e7223 */ /* 0x180fe20000010807 */
[----:B------:R-:W1:Y:S01]  /*4290*/  SHFL.BFLY PT, R10, R3, 0x2, 0x1f ;  /* 0x0c401f00030a7f89 */ /* 0x000e6200000e0000 */
[----:B------:R-:W-:Y:S01]  /*42a0*/  MUFU.EX2 R11, R9 ;  /* 0x00000009000b7308 */ /* 0x000fe20000000800 */
[-CC-:B------:R-:W-:Y:S01]  /*42b0*/  FFMA.FTZ R64, R64, R5.reuse, -R7.reuse ;  /* 0x0000000540407223 */ /* 0x180fe20000010807 */
[-CC-:B------:R-:W-:Y:S01]  /*42c0*/  FFMA.FTZ R52, R52, R5.reuse, -R7.reuse ;  /* 0x0000000534347223 */ /* 0x180fe20000010807 */
[----:B------:R-:W-:Y:S01]  /*42d0*/  FFMA.FTZ R68, R68, R5, -R7 ;  /* 0x0000000544447223 */ /* 0x000fe20000010807 */
[----:B------:R-:W-:-:S04]  /*42e0*/  LEA.HI R7, R19, R18, RZ, 0x4 ;  /* 0x0000001213077211 */ /* 0x000fc800078f20ff */
[----:B------:R-:W-:Y:S08]  /*42f0*/  MUFU.EX2 R25, R25 ;  /* 0x0000001900197308 */ /* 0x000ff00000000800 */
[----:B------:R-:W2:Y:S01]  /*4300*/  MUFU.EX2 R28, R28 ;  /* 0x0000001c001c7308 */ /* 0x000ea20000000800 */
[----:B-1----:R-:W-:-:S07]  /*4310*/  FMNMX.FTZ R10, R3, R10, !PT ;  /* 0x0000000a030a7209 */ /* 0x002fce0007810000 */
[----:B------:R-:W-:Y:S01]  /*4320*/  MUFU.EX2 R32, R32 ;  /* 0x0000002000207308 */ /* 0x000fe20000000800 */
[----:B------:R-:W1:Y:S07]  /*4330*/  SHFL.BFLY PT, R3, R10, 0x1, 0x1f ;  /* 0x0c201f000a037f89 */ /* 0x000e6e00000e0000 */
[----:B------:R3:W4:Y:S01]  /*4340*/  MUFU.EX2 R15, R14 ;  /* 0x0000000e000f7308 */ /* 0x0007220000000800 */
[----:B--2---:R-:W-:-:S07]  /*4350*/  F2FP.BF16.F32.PACK_AB R154, R11, R28 ;  /* 0x0000001c0b9a723e */ /* 0x004fce00000010ff */
[----:B------:R-:W-:Y:S01]  /*4360*/  MUFU.EX2 R36, R36 ;  /* 0x0000002400247308 */ /* 0x000fe20000000800 */
[----:B---3--:R-:W-:-:S07]  /*4370*/  IMAD.U32 R14, RZ, RZ, UR36 ;  /* 0x00000024ff0e7e24 */ /* 0x008fce000f8e00ff */
[----:B------:R-:W-:Y:S01]  /*4380*/  MUFU.EX2 R21, R22 ;  /* 0x0000001600157308 */ /* 0x000fe20000000800 */
[----:B----4-:R-:W-:Y:S02]  /*4390*/  F2FP.BF16.F32.PACK_AB R156, R15, R32 ;  /* 0x000000200f9c723e */ /* 0x010fe400000010ff */
[----:B-1----:R-:W-:-:S04]  /*43a0*/  FMNMX.FTZ R3, R10, R3, !PT ;  /* 0x000000030a037209 */ /* 0x002fc80007810000 */
[C---:B------:R-:W-:Y:S01]  /*43b0*/  FSETP.NEU.FTZ.AND P2, PT, R3.reuse, -INF , PT ;  /* 0xff8000000300780b */ /* 0x040fe20003f5d000 */
[-C--:B------:R-:W-:Y:S01]  /*43c0*/  FMUL.FTZ R9, R3, R5.reuse ;  /* 0x0000000503097220 */ /* 0x080fe20000410000 */
[----:B------:R-:W-:Y:S04]  /*43d0*/  MUFU.EX2 R40, R40 ;  /* 0x0000002800287308 */ /* 0x000fe80000000800 */
[----:B------:R-:W-:Y:S02]  /*43e0*/  FSEL R35, R9, RZ, P2 ;  /* 0x000000ff09237208 */ /* 0x000fe40001000000 */
[----:B------:R-:W-:Y:S02]  /*43f0*/  LOP3.LUT R9, R7, 0xfffffff0, RZ, 0xc0, !PT ;  /* 0xfffffff007097812 */ /* 0x000fe400078ec0ff */
[----:B------:R-:W1:Y:S01]  /*4400*/  MUFU.EX2 R23, R56 ;  /* 0x0000003800177308 */ /* 0x000e620000000800 */
[-CC-:B------:R-:W-:Y:S01]  /*4410*/  FFMA.FTZ R10, R8, R5.reuse, -R35.reuse ;  /* 0x00000005080a7223 */ /* 0x180fe20000010823 */
[----:B------:R-:W-:Y:S01]  /*4420*/  FFMA.FTZ R12, R12, R5, -R35 ;  /* 0x000000050c0c7223 */ /* 0x000fe20000010823 */
[----:B------:R-:W-:-:S02]  /*4430*/  IMAD.IADD R9, R18, 0x1, -R9 ;  /* 0x0000000112097824 */ /* 0x000fc400078e0a09 */
[-CC-:B------:R-:W-:Y:S01]  /*4440*/  FFMA.FTZ R26, R26, R5.reuse, -R35.reuse ;  /* 0x000000051a1a7223 */ /* 0x180fe20000010823 */
[-CC-:B------:R-:W-:Y:S01]  /*4450*/  FFMA.FTZ R27, R27, R5.reuse, -R35.reuse ;  /* 0x000000051b1b7223 */ /* 0x180fe20000010823 */
[-CC-:B------:R-:W-:Y:S01]  /*4460*/  FFMA.FTZ R30, R30, R5.reuse, -R35.reuse ;  /* 0x000000051e1e7223 */ /* 0x180fe20000010823 */
[-C--:B------:R-:W-:Y:S01]  /*4470*/  FFMA.FTZ R34, R34, R5.reuse, -R35 ;  /* 0x0000000522227223 */ /* 0x080fe20000010823 */
[----:B------:R-:W-:Y:S01]  /*4480*/  SHF.R.S32.HI R8, RZ, 0x1f, R9 ;  /* 0x0000001fff087819 */ /* 0x000fe20000011409 */
[----:B------:R2:W-:Y:S01]  /*4490*/  MUFU.EX2 R155, R10 ;  /* 0x0000000a009b7308 */ /* 0x0005e20000000800 */
[-CC-:B------:R-:W-:Y:S01]  /*44a0*/  FFMA.FTZ R38, R38, R5.reuse, -R35.reuse ;  /* 0x0000000526267223 */ /* 0x180fe20000010823 */
[----:B------:R-:W-:Y:S01]  /*44b0*/  LEA.HI R18, R19, R18, RZ, 0x5 ;  /* 0x0000001213127211 */ /* 0x000fe200078f28ff */
[--C-:B------:R-:W-:Y:S01]  /*44c0*/  FFMA.FTZ R20, R20, R5, -R35.reuse ;  /* 0x0000000514147223 */ /* 0x100fe20000010823 */
[----:B------:R-:W-:Y:S01]  /*44d0*/  LEA.HI R8, R8, R9, RZ, 0x3 ;  /* 0x0000000908087211 */ /* 0x000fe200078f18ff */
[-CC-:B------:R-:W-:Y:S01]  /*44e0*/  FFMA.FTZ R42, R42, R5.reuse, -R35.reuse ;  /* 0x000000052a2a7223 */ /* 0x180fe20000010823 */
[----:B------:R-:W-:Y:S01]  /*44f0*/  FFMA.FTZ R44, R44, R5, -R35 ;  /* 0x000000052c2c7223 */ /* 0x000fe20000010823 */
[----:B------:R-:W-:Y:S01]  /*4500*/  IMAD.SHL.U32 R18, R18, 0x20, RZ ;  /* 0x0000002012127824 */ /* 0x000fe200078e00ff */
[----:B------:R3:W-:Y:S01]  /*4510*/  MUFU.EX2 R157, R12 ;  /* 0x0000000c009d7308 */ /* 0x0007e20000000800 */
[C---:B--2---:R-:W-:Y:S01]  /*4520*/  LOP3.LUT R10, R8.reuse, 0xfffffff8, RZ, 0xc0, !PT ;  /* 0xfffffff8080a7812 */ /* 0x044fe200078ec0ff */
[----:B------:R-:W-:-:S02]  /*4530*/  IMAD.SHL.U32 R8, R8, 0x40, RZ ;  /* 0x0000004008087824 */ /* 0x000fc400078e00ff */
[-CC-:B------:R-:W-:Y:S01]  /*4540*/  FFMA.FTZ R46, R46, R5.reuse, -R35.reuse ;  /* 0x000000052e2e7223 */ /* 0x180fe20000010823 */
[----:B------:R-:W-:Y:S01]  /*4550*/  LOP3.LUT R37, R18, 0x7ffffc00, RZ, 0xc0, !PT ;  /* 0x7ffffc0012257812 */ /* 0x000fe200078ec0ff */
[-C--:B------:R-:W-:Y:S01]  /*4560*/  FFMA.FTZ R48, R48, R5.reuse, -R35 ;  /* 0x0000000530307223 */ /* 0x080fe20000010823 */
[----:B------:R-:W-:Y:S01]  /*4570*/  IMAD.IADD R10, R9, 0x1, -R10 ;  /* 0x00000001090a7824 */ /* 0x000fe200078e0a0a */
[----:B------:R-:W-:Y:S01]  /*4580*/  SHF.R.S32.HI R9, RZ, 0x4, R7 ;  /* 0x00000004ff097819 */ /* 0x000fe20000011407 */
[----:B------:R-:W-:Y:S01]  /*4590*/  MUFU.EX2 R26, R26 ;  /* 0x0000001a001a7308 */ /* 0x000fe20000000800 */
[-C--:B------:R-:W-:Y:S01]  /*45a0*/  FFMA.FTZ R50, R50, R5.reuse, -R35 ;  /* 0x0000000532327223 */ /* 0x080fe20000010823 */
[----:B------:R-:W-:Y:S01]  /*45b0*/  IMAD.SHL.U32 R7, R10, 0x40, RZ ;  /* 0x000000400a077824 */ /* 0x000fe200078e00ff */
[----:B---3--:R-:W-:Y:S01]  /*45c0*/  SHF.L.U32 R12, R9, 0x3, RZ ;  /* 0x00000003090c7819 */ /* 0x008fe200000006ff */
[----:B------:R-:W-:Y:S01]  /*45d0*/  FADD.FTZ R9, R152, R25 ;  /* 0x0000001998097221 */ /* 0x000fe20000010000 */
[----:B------:R-:W-:Y:S01]  /*45e0*/  LOP3.LUT P2, RZ, R10, 0x2, RZ, 0xc0, !PT ;  /* 0x000000020aff7812 */ /* 0x000fe2000784c0ff */
[-C--:B------:R-:W-:Y:S01]  /*45f0*/  FFMA.FTZ R24, R24, R5.reuse, -R35 ;  /* 0x0000000518187223 */ /* 0x080fe20000010823 */
[----:B------:R-:W-:Y:S01]  /*4600*/  LOP3.LUT R7, R7, 0x1c0, RZ, 0xc0, !PT ;  /* 0x000001c007077812 */ /* 0x000fe200078ec0ff */
[----:B------:R-:W2:Y:S01]  /*4610*/  MUFU.EX2 R27, R27 ;  /* 0x0000001b001b7308 */ /* 0x000ea20000000800 */
[----:B------:R-:W-:Y:S01]  /*4620*/  LOP3.LUT P3, RZ, R10, 0x4, RZ, 0xc0, !PT ;  /* 0x000000040aff7812 */ /* 0x000fe2000786c0ff */
[----:B------:R-:W-:Y:S01]  /*4630*/  FADD.FTZ R10, R28, R9 ;  /* 0x000000091c0a7221 */ /* 0x000fe20000010000 */
[----:B------:R-:W-:Y:S01]  /*4640*/  LOP3.LUT R12, R7, 0x8, R12, 0xf8, !PT ;  /* 0x00000008070c7812 */ /* 0x000fe200078ef80c */
[----:B------:R-:W-:Y:S01]  /*4650*/  FFMA.FTZ R54, R54, R5, -R35 ;  /* 0x0000000536367223 */ /* 0x000fe20000010823 */
[----:B------:R-:W-:Y:S01]  /*4660*/  SHF.R.U32.HI R7, RZ, 0x3, R7 ;  /* 0x00000003ff077819 */ /* 0x000fe20000011607 */
[----:B------:R-:W-:Y:S01]  /*4670*/  FADD.FTZ R9, R11, R10 ;  /* 0x0000000a0b097221 */ /* 0x000fe20000010000 */
[----:B------:R-:W-:Y:S01]  /*4680*/  LOP3.LUT R10, R8, 0x7ffffe00, RZ, 0xc0, !PT ;  /* 0x7ffffe00080a7812 */ /* 0x000fe200078ec0ff */
[----:B------:R-:W3:Y:S01]  /*4690*/  MUFU.EX2 R30, R30 ;  /* 0x0000001e001e7308 */ /* 0x000ee20000000800 */
[----:B------:R-:W-:Y:S01]  /*46a0*/  LOP3.LUT R12, R12, R7, RZ, 0x3c, !PT ;  /* 0x000000070c0c7212 */ /* 0x000fe200078e3cff */
[----:B------:R-:W-:-:S02]  /*46b0*/  @!P1 VIADD R7, R14, 0x28c40 ;  /* 0x00028c400e079836 */ /* 0x000fc40000000000 */
[----:B------:R-:W-:Y:S01]  /*46c0*/  FADD.FTZ R8, R32, R9 ;  /* 0x0000000920087221 */ /* 0x000fe20000010000 */
[----:B-1----:R-:W-:Y:S01]  /*46d0*/  F2FP.BF16.F32.PACK_AB R160, R23, R40 ;  /* 0x0000002817a0723e */ /* 0x002fe200000010ff */
[----:B------:R-:W-:Y:S01]  /*46e0*/  FFMA.FTZ R35, R66, R5, -R35 ;  /* 0x0000000542237223 */ /* 0x000fe20000010823 */
[----:B------:R-:W-:Y:S01]  /*46f0*/  IADD3 R12, R12, R10, R37 ;  /* 0x0000000a0c0c7210 */ /* 0x000fe20007ffe025 */
[----:B------:R-:W-:Y:S01]  /*4700*/  FADD.FTZ R9, R15, R8 ;  /* 0x000000080f097221 */ /* 0x000fe20000010000 */
[----:B------:R-:W1:Y:S01]  /*4710*/  MUFU.EX2 R34, R34 ;  /* 0x0000002200227308 */ /* 0x000e620000000800 */
[----:B------:R-:W-:Y:S02]  /*4720*/  @!P1 PRMT R7, RZ, 0x654, R7 ;  /* 0x00000654ff079816 */ /* 0x000fe40000000007 */
[----:B------:R-:W-:Y:S01]  /*4730*/  FADD.FTZ R10, R36, R9 ;  /* 0x00000009240a7221 */ /* 0x000fe20000010000 */
[----:B------:R-:W-:Y:S01]  /*4740*/  F2FP.BF16.F32.PACK_AB R158, R21, R36 ;  /* 0x00000024159e723e */ /* 0x000fe200000010ff */
[----:B------:R4:W-:Y:S01]  /*4750*/  @!P1 SYNCS.ARRIVE.TRANS64.RED.A1T0 RZ, [R7+URZ], RZ ;  /* 0x000000ff07ff99a7 */ /* 0x0009e2000810043f */
[----:B------:R-:W-:Y:S01]  /*4760*/  F2FP.BF16.F32.PACK_AB R152, R25, R152 ;  /* 0x000000981998723e */ /* 0x000fe200000010ff */
[----:B------:R-:W-:Y:S01]  /*4770*/  FADD.FTZ R9, R21, R10 ;  /* 0x0000000a15097221 */ /* 0x000fe20000010000 */
[----:B------:R-:W5:Y:S01]  /*4780*/  MUFU.EX2 R38, R38 ;  /* 0x0000002600267308 */ /* 0x000f620000000800 */
[----:B--2---:R-:W-:-:S02]  /*4790*/  F2FP.BF16.F32.PACK_AB R153, R27, R26 ;  /* 0x0000001a1b99723e */ /* 0x004fc400000010ff */
[----:B------:R-:W-:Y:S01]  /*47a0*/  FADD.FTZ R10, R40, R9 ;  /* 0x00000009280a7221 */ /* 0x000fe20000010000 */
[----:B----4-:R-:W-:-:S03]  /*47b0*/  FADD.FTZ R7, R26, R27 ;  /* 0x0000001b1a077221 */ /* 0x010fc60000010000 */
[----:B------:R-:W-:Y:S01]  /*47c0*/  FADD.FTZ R15, R23, R10 ;  /* 0x0000000a170f7221 */ /* 0x000fe20000010000 */
[----:B------:R-:W2:Y:S01]  /*47d0*/  MUFU.EX2 R159, R20 ;  /* 0x00000014009f7308 */ /* 0x000ea20000000800 */
[----:B---3--:R-:W-:Y:S01]  /*47e0*/  FADD.FTZ R8, R30, R7 ;  /* 0x000000071e087221 */ /* 0x008fe20000010000 */
[----:B------:R-:W-:-:S03]  /*47f0*/  IMAD.MOV.U32 R23, RZ, RZ, 0x20 ;  /* 0x00000020ff177424 */ /* 0x000fc600078e00ff */
[C---:B------:R-:W-:Y:S01]  /*4800*/  FADD.FTZ R7, R155.reuse, R8 ;  /* 0x000000089b077221 */ /* 0x040fe20000010000 */
[----:B------:R-:W-:Y:S02]  /*4810*/  F2FP.BF16.F32.PACK_AB R155, R155, R30 ;  /* 0x0000001e9b9b723e */ /* 0x000fe400000010ff */
[----:B------:R-:W3:Y:S01]  /*4820*/  MUFU.EX2 R42, R42 ;  /* 0x0000002a002a7308 */ /* 0x000ee20000000800 */
[----:B-1----:R-:W-:Y:S01]  /*4830*/  FADD.FTZ R8, R34, R7 ;  /* 0x0000000722087221 */ /* 0x002fe20000010000 */
[----:B------:R-:W-:-:S03]  /*4840*/  SEL R23, R23, 0xffffffe0, !P2 ;  /* 0xffffffe017177807 */ /* 0x000fc60005000000 */
[C---:B------:R-:W-:Y:S01]  /*4850*/  FADD.FTZ R7, R157.reuse, R8 ;  /* 0x000000089d077221 */ /* 0x040fe20000010000 */
[----:B------:R-:W-:Y:S02]  /*4860*/  F2FP.BF16.F32.PACK_AB R157, R157, R34 ;  /* 0x000000229d9d723e */ /* 0x000fe400000010ff */
[----:B------:R-:W1:Y:S01]  /*4870*/  MUFU.EX2 R161, R44 ;  /* 0x0000002c00a17308 */ /* 0x000e620000000800 */
[----:B-----5:R-:W-:Y:S01]  /*4880*/  FADD.FTZ R8, R38, R7 ;  /* 0x0000000726087221 */ /* 0x020fe20000010000 */
[----:B------:R-:W-:Y:S01]  /*4890*/  LEA R7, R12, UR36, 0x1 ;  /* 0x000000240c077c11 */ /* 0x000fe2000f8e08ff */
[----:B------:R-:W-:Y:S02]  /*48a0*/  BAR.SYNC.DEFER_BLOCKING 0xf, 0x100 ;  /* 0x03c4000000007b1d */ /* 0x000fe40000010000 */
[----:B--2---:R-:W-:Y:S01]  /*48b0*/  FADD.FTZ R9, R159, R8 ;  /* 0x000000089f097221 */ /* 0x004fe20000010000 */
[C---:B------:R-:W-:Y:S01]  /*48c0*/  IADD3 R12, R7.reuse, 0x26800, RZ ;  /* 0x00026800070c7810 */ /* 0x040fe20007ffe0ff */
[----:B------:R-:W-:Y:S01]  /*48d0*/  VIADD R8, R7, 0x26840 ;  /* 0x0002684007087836 */ /* 0x000fe20000000000 */
[----:B------:R-:W-:Y:S01]  /*48e0*/  F2FP.BF16.F32.PACK_AB R159, R159, R38 ;  /* 0x000000269f9f723e */ /* 0x000fe200000010ff */
[----:B------:R-:W2:Y:S01]  /*48f0*/  MUFU.EX2 R58, R58 ;  /* 0x0000003a003a7308 */ /* 0x000ea20000000800 */
[----:B---3--:R-:W-:Y:S01]  /*4900*/  FADD.FTZ R10, R42, R9 ;  /* 0x000000092a0a7221 */ /* 0x008fe20000010000 */
[----:B------:R-:W-:-:S02]  /*4910*/  @P3 VIADD R8, R12, 0xffffffc0 ;  /* 0xffffffc00c083836 */ /* 0x000fc40000000000 */
[----:B------:R-:W-:-:S04]  /*4920*/  IMAD.IADD R9, R12, 0x1, R23 ;  /* 0x000000010c097824 */ /* 0x000fc800078e0217 */
[----:B------:R-:W3:Y:S01]  /*4930*/  MUFU.EX2 R46, R46 ;  /* 0x0000002e002e7308 */ /* 0x000ee20000000800 */
[C---:B-1----:R-:W-:Y:S01]  /*4940*/  FADD.FTZ R21, R161.reuse, R10 ;  /* 0x0000000aa1157221 */ /* 0x042fe20000010000 */
[----:B------:R-:W-:Y:S01]  /*4950*/  F2FP.BF16.F32.PACK_AB R161, R161, R42 ;  /* 0x0000002aa1a1723e */ /* 0x000fe200000010ff */
[----:B------:R-:W-:-:S05]  /*4960*/  IMAD.IADD R10, R23, 0x1, R8 ;  /* 0x00000001170a7824 */ /* 0x000fca00078e0208 */
[----:B------:R-:W1:Y:S01]  /*4970*/  MUFU.EX2 R29, R60 ;  /* 0x0000003c001d7308 */ /* 0x000e620000000800 */
[----:B--2---:R-:W-:Y:S01]  /*4980*/  FADD.FTZ R12, R58, R15 ;  /* 0x0000000f3a0c7221 */ /* 0x004fe20000010000 */
[----:B------:R2:W-:Y:S04]  /*4990*/  STSM.16.M88.4 [R7+0x26800], R152 ;  /* 0x0268009807007844 */ /* 0x0005e80000000200 */
[----:B------:R2:W-:Y:S02]  /*49a0*/  STSM.16.M88.4 [R9], R156 ;  /* 0x0000009c09007844 */ /* 0x0005e40000000200 */
[----:B------:R-:W4:Y:S01]  /*49b0*/  MUFU.EX2 R19, R48 ;  /* 0x0000003000137308 */ /* 0x000f220000000800 */
[----:B---3--:R-:W-:-:S07]  /*49c0*/  FADD.FTZ R18, R46, R21 ;  /* 0x000000152e127221 */ /* 0x008fce0000010000 */
[----:B------:R-:W-:Y:S01]  /*49d0*/  MUFU.EX2 R62, R62 ;  /* 0x0000003e003e7308 */ /* 0x000fe20000000800 */
[C---:B-1----:R-:W-:Y:S01]  /*49e0*/  F2FP.BF16.F32.PACK_AB R162, R29.reuse, R58 ;  /* 0x0000003a1da2723e */ /* 0x042fe200000010ff */
[----:B------:R-:W-:-:S06]  /*49f0*/  FADD.FTZ R29, R29, R12 ;  /* 0x0000000c1d1d7221 */ /* 0x000fcc0000010000 */
[----:B------:R-:W1:Y:S01]  /*4a00*/  MUFU.EX2 R31, R64 ;  /* 0x00000040001f7308 */ /* 0x000e620000000800 */
[C---:B----4-:R-:W-:Y:S01]  /*4a10*/  F2FP.BF16.F32.PACK_AB R163, R19.reuse, R46 ;  /* 0x0000002e13a3723e */ /* 0x050fe200000010ff */
[----:B------:R-:W-:-:S04]  /*4a20*/  FADD.FTZ R19, R19, R18 ;  /* 0x0000001213137221 */ /* 0x000fc80000010000 */
[----:B------:R2:W-:Y:S02]  /*4a30*/  STSM.16.M88.4 [R8], R160 ;  /* 0x000000a008007844 */ /* 0x0005e40000000200 */
[----:B------:R-:W-:Y:S08]  /*4a40*/  MUFU.EX2 R50, R50 ;  /* 0x0000003200327308 */ /* 0x000ff00000000800 */
[----:B------:R-:W3:Y:S01]  /*4a50*/  MUFU.EX2 R11, R24 ;  /* 0x00000018000b7308 */ /* 0x000ee20000000800 */
[----:B-1----:R-:W-:Y:S01]  /*4a60*/  F2FP.BF16.F32.PACK_AB R164, R31, R62 ;  /* 0x0000003e1fa4723e */ /* 0x002fe200000010ff */
[----:B------:R-:W-:-:S04]  /*4a70*/  FADD.FTZ R62, R62, R29 ;  /* 0x0000001d3e3e7221 */ /* 0x000fc80000010000 */
[----:B------:R-:W-:Y:S02]  /*4a80*/  FADD.FTZ R31, R31, R62 ;  /* 0x0000003e1f1f7221 */ /* 0x000fe40000010000 */
[----:B------:R-:W1:Y:S08]  /*4a90*/  MUFU.EX2 R52, R52 ;  /* 0x0000003400347308 */ /* 0x000e700000000800 */
[----:B------:R-:W4:Y:S01]  /*4aa0*/  MUFU.EX2 R33, R68 ;  /* 0x0000004400217308 */ /* 0x000f220000000800 */
[----:B---3--:R-:W-:Y:S01]  /*4ab0*/  F2FP.BF16.F32.PACK_AB R165, R11, R50 ;  /* 0x000000320ba5723e */ /* 0x008fe200000010ff */
[----:B------:R-:W-:-:S04]  /*4ac0*/  FADD.FTZ R50, R50, R19 ;  /* 0x0000001332327221 */ /* 0x000fc80000010000 */
[----:B------:R-:W-:Y:S02]  /*4ad0*/  FADD.FTZ R11, R11, R50 ;  /* 0x000000320b0b7221 */ /* 0x000fe40000010000 */
[----:B------:R-:W-:Y:S01]  /*4ae0*/  MUFU.EX2 R54, R54 ;  /* 0x0000003600367308 */ /* 0x000fe20000000800 */
[----:B-1----:R-:W-:-:S07]  /*4af0*/  FADD.FTZ R12, R52, R31 ;  /* 0x0000001f340c7221 */ /* 0x002fce0000010000 */
[----:B------:R-:W1:Y:S01]  /*4b00*/  MUFU.EX2 R35, R35 ;  /* 0x0000002300237308 */ /* 0x000e620000000800 */
[C---:B----4-:R-:W-:Y:S01]  /*4b10*/  F2FP.BF16.F32.PACK_AB R166, R33.reuse, R52 ;  /* 0x0000003421a6723e */ /* 0x050fe200000010ff */
[----:B------:R-:W-:Y:S01]  /*4b20*/  FADD.FTZ R12, R33, R12 ;  /* 0x0000000c210c7221 */ /* 0x000fe20000010000 */
[----:B-1----:R-:W-:Y:S01]  /*4b30*/  F2FP.BF16.F32.PACK_AB R167, R35, R54 ;  /* 0x0000003623a7723e */ /* 0x002fe200000010ff */
[----:B------:R-:W-:-:S04]  /*4b40*/  FADD.FTZ R54, R54, R11 ;  /* 0x0000000b36367221 */ /* 0x000fc80000010000 */
[----:B------:R2:W-:Y:S01]  /*4b50*/  STSM.16.M88.4 [R10], R164 ;  /* 0x000000a40a007844 */ /* 0x0005e20000000200 */
[----:B------:R-:W-:Y:S01]  /*4b60*/  FADD.FTZ R11, R35, R54 ;  /* 0x00000036230b7221 */ /* 0x000fe20000010000 */
[----:B------:R-:W-:Y:S06]  /*4b70*/  @!P0 BRA `(.L_x_3021) ;  /* 0x0000000000048947 */ /* 0x000fec0003800000 */
[----:B------:R-:W-:Y:S01]  /*4b80*/  BPT.TRAP 0x1 ;  /* 0x000000040000795c */ /* 0x000fe20000300000 */
.L_x_3021:
[----:B------:R1:W3:Y:S01]  /*4b90*/  SYNCS.PHASECHK.TRANS64.TRYWAIT P2, [UR36+0x28c50], R13 ;  /* 0x028c500dff0075a7 */ /* 0x0002e20008040164 */
[----:B------:R-:W-:Y:S05]  /*4ba0*/  @!P0 BRA `(.L_x_3022) ;  /* 0x0000000000048947 */ /* 0x000fea0003800000 */
[----:B------:R-:W-:Y:S01]  /*4bb0*/  BPT.TRAP 0x1 ;  /* 0x000000040000795c */ /* 0x000fe20000300000 */
.L_x_3022:
[----:B------:R-:W-:Y:S01]  /*4bc0*/  ULOP3.LUT UR24, UR37, 0x2000000, URZ, 0xfc, !UPT ;  /* 0x0200000025187892 */ /* 0x000fe2000f8efc3f */
[----:B---3--:R-:W-:Y:S11]  /*4bd0*/  @P2 BRA `(.L_x_3023) ;  /* 0x0000000000082947 */ /* 0x008ff60003800000 */
[----:B------:R-:W3:Y:S02]  /*4be0*/  SYNCS.PHASECHK.TRANS64.TRYWAIT P2, [UR36+0x28c50], R13 ;  /* 0x028c500dff0075a7 */ /* 0x000ee40008040164 */
[----:B---3--:R-:W-:Y:S05]  /*4bf0*/  @!P2 BRA `(.L_x_3024) ;  /* 0x000000980004a947 */ /* 0x008fea0003800000 */
.L_x_3023:
[----:B------:R-:W-:Y:S01]  /*4c00*/  WARPGROUP.ARRIVE ;  /* 0x00000000000079c5 */ /* 0x000fe20000000000 */
[----:B------:R-:W-:Y:S01]  /*4c10*/  UMOV UR10, UR24 ;  /* 0x00000018000a7c82 */ /* 0x000fe20008000000 */
[----:B------:R-:W-:Y:S01]  /*4c20*/  UMOV UR11, 0x40000040 ;  /* 0x40000040000b7882 */ /* 0x000fe20000000000 */
[----:B------:R-:W-:Y:S01]  /*4c30*/  UIADD3 UR4, UR24, 0x80, URZ ;  /* 0x0000008018047890 */ /* 0x000fe2000fffe03f */
[----:B01-3--:R-:W-:Y:S01]  /*4c40*/  IADD3 R13, R17, -0x2, RZ ;  /* 0xfffffffe110d7810 */ /* 0x00bfe20007ffe0ff */
[----:B------:R-:W-:Y:S01]  /*4c50*/  @!P1 VIADD R14, R14, 0x28c60 ;  /* 0x00028c600e0e9836 */ /* 0x000fe20000000000 */
[----:B------:R-:W-:Y:S01]  /*4c60*/  HGMMA.64x256x16.F32.BF16 R24, R152, gdesc[UR8].tnspB, RZ, !UPT, gsb0 ;  /* 0x43e0000898187df0 */ /* 0x000fe2000c0018ff */
[----:B------:R-:W-:Y:S01]  /*4c70*/  UMOV UR11, 0x40000040 ;  /* 0x40000040000b7882 */ /* 0x000fe20000000000 */
[----:B------:R-:W-:Y:S02]  /*4c80*/  ISETP.GE.AND P2, PT, R13, R16, PT ;  /* 0x000000100d00720c */ /* 0x000fe40003f46270 */
[----:B------:R-:W-:Y:S01]  /*4c90*/  UMOV UR10, UR4 ;  /* 0x00000004000a7c82 */ /* 0x000fe20008000000 */
[----:B------:R-:W-:Y:S01]  /*4ca0*/  UIADD3 UR4, UR24, 0x100, URZ ;  /* 0x0000010018047890 */ /* 0x000fe2000fffe03f */
[----:B------:R-:W-:Y:S01]  /*4cb0*/  @!P1 PRMT R14, RZ, 0x654, R14 ;  /* 0x00000654ff0e9816 */ /* 0x000fe2000000000e */
[----:B------:R-:W-:-:S02]  /*4cc0*/  WARPGROUP.DEPBAR.LE gsb0, 0x0 ;  /* 0x00008000000079c5 */ /* 0x000fc40000010000 */
[----:B------:R-:W-:-:S15]  /*4cd0*/  WARPGROUP.ARRIVE ;  /* 0x00000000000079c5 */ /* 0x000fde0000000000 */
[----:B------:R-:W-:-:S04]  /*4ce0*/  NOP ;  /* 0x0000000000007918 */ /* 0x000fc80000000000 */
[----:B------:R-:W-:Y:S01]  /*4cf0*/  HGMMA.64x256x16.F32.BF16 R24, R156, gdesc[UR8].tnspB, R24, gsb0 ;  /* 0x43e000089c187df0 */ /* 0x000fe20008001818 */
[----:B------:R-:W-:Y:S01]  /*4d00*/  UMOV UR10, UR4 ;  /* 0x00000004000a7c82 */ /* 0x000fe20008000000 */
[----:B------:R-:W-:Y:S01]  /*4d10*/  UMOV UR11, 0x40000040 ;  /* 0x40000040000b7882 */ /* 0x000fe20000000000 */
[----:B------:R-:W-:Y:S01]  /*4d20*/  UIADD3 UR4, UR24, 0x180, URZ ;  /* 0x0000018018047890 */ /* 0x000fe2000fffe03f */
[----:B------:R-:W-:Y:S02]  /*4d30*/  WARPGROUP.DEPBAR.LE gsb0, 0x0 ;  /* 0x00008000000079c5 */ /* 0x000fe40000010000 */
[----:B------:R-:W-:-:S15]  /*4d40*/  WARPGROUP.ARRIVE ;  /* 0x00000000000079c5 */ /* 0x000fde0000000000 */
[----:B------:R-:W-:-:S07]  /*4d50*/  NOP ;  /* 0x0000000000007918 */ /* 0x000fce0000000000 */
[----:B------:R-:W-:Y:S01]  /*4d60*/  HGMMA.64x256x16.F32.BF16 R24, R160, gdesc[UR8].tnspB, R24, gsb0 ;  /* 0x43e00008a0187df0 */ /* 0x000fe20008001818 */
[----:B------:R-:W-:Y:S01]  /*4d70*/  UMOV UR10, UR4 ;  /* 0x00000004000a7c82 */ /* 0x000fe20008000000 */
[----:B------:R-:W-:Y:S01]  /*4d80*/  UMOV UR11, 0x40000040 ;  /* 0x40000040000b7882 */ /* 0x000fe20000000000 */
[----:B------:R-:W-:Y:S01]  /*4d90*/  UMOV UR4, URZ ;  /* 0x0000003f00047c82 */ /* 0x000fe20008000000 */
[----:B------:R-:W-:Y:S02]  /*4da0*/  WARPGROUP.DEPBAR.LE gsb0, 0x0 ;  /* 0x00008000000079c5 */ /* 0x000fe40000010000 */
[----:B------:R-:W-:-:S15]  /*4db0*/  WARPGROUP.ARRIVE ;  /* 0x00000000000079c5 */ /* 0x000fde0000000000 */
[----:B------:R-:W-:-:S07]  /*4dc0*/  NOP ;  /* 0x0000000000007918 */ /* 0x000fce0000000000 */
[----:B------:R-:W-:Y:S03]  /*4dd0*/  HGMMA.64x256x16.F32.BF16 R24, R164, gdesc[UR8].tnspB, R24, gsb0 ;  /* 0x43e00008a4187df0 */ /* 0x000fe60008001818 */
[----:B------:R-:W-:Y:S02]  /*4de0*/  WARPGROUP.DEPBAR.LE gsb0, 0x0 ;  /* 0x00008000000079c5 */ /* 0x000fe40000010000 */
[----:B------:R-:W-:Y:S01]  /*4df0*/  @!PT LDS RZ, [RZ] ;  /* 0x00000000fffff984 */ /* 0x000fe20000000800 */
[----:B------:R-:W-:Y:S01]  /*4e00*/  @!PT LDS RZ, [RZ] ;  /* 0x00000000fffff984 */ /* 0x000fe20000000800 */
[----:B------:R-:W-:Y:S01]  /*4e10*/  @!PT LDS RZ, [RZ] ;  /* 0x00000000fffff984 */ /* 0x000fe20000000800 */
[----:B------:R-:W-:Y:S01]  /*4e20*/  @!PT LDS RZ, [RZ] ;  /* 0x00000000fffff984 */ /* 0x000fe20000000800 */
[----:B------:R0:W-:Y:S06]  /*4e30*/  MEMBAR.ALL.CTA ;  /* 0x0000000000007992 */ /* 0x0001ec0000008000 */
[----:B0-----:R-:W0:Y:S02]  /*4e40*/  FENCE.VIEW.ASYNC.S ;  /* 0x00000000000073c6 */ /* 0x001e240000000000 */
[----:B0-----:R-:W-:Y:S01]  /*4e50*/  NOP ;  /* 0x0000000000007918 */ /* 0x001fe20000000000 */
[----:B------:R-:W-:Y:S06]  /*4e60*/  BAR.ARV 0xe, 0x100 ;  /* 0x0384000000007b1d */ /* 0x000fec0000002000 */
[----:B------:R0:W-:Y:S01]  /*4e70*/  @!P1 SYNCS.ARRIVE.TRANS64.RED.A1T0 RZ, [R14+URZ], RZ ;  /* 0x000000ff0eff99a7 */ /* 0x0001e2000810043f */
[----:B------:R-:W-:Y:S05]  /*4e80*/  @!P2 BRA `(.L_x_3025) ;  /* 0x0000001c002ca947 */ /* 0x000fea0003800000 */
[----:B------:R-:W-:Y:S01]  /*4e90*/  IMAD.MOV.U32 R185, RZ, RZ, RZ ;  /* 0x000000ffffb97224 */ /* 0x000fe200078e00ff */
[----:B------:R-:W-:Y:S01]  /*4ea0*/  UMOV UR4, URZ ;  /* 0x0000003f00047c82 */ /* 0x000fe20008000000 */
[----:B------:R-:W-:-:S05]  /*4eb0*/  ULDC UR25, c[0x0][0x9d8] ;  /* 0x0002760000197ab9 */ /* 0x000fca0000000800 */
.L_x_3034:
[----:B------:R-:W-:Y:S01]  /*4ec0*/  UIADD3 UR5, UR4, 0x1, URZ ;  /* 0x0000000104057890 */ /* 0x000fe2000fffe03f */
[C---:B------:R-:W-:Y:S01]  /*4ed0*/  ISETP.GT.AND P2, PT, R13.reuse, R16, PT ;  /* 0x000000100d00720c */ /* 0x040fe20003f44270 */
[----:B------:R-:W-:Y:S02]  /*4ee0*/  VIADD R13, R13, 0xffffffff ;  /* 0xffffffff0d0d7836 */ /* 0x000fe40000000000 */
[----:B------:R-:W-:-:S04]  /*4ef0*/  UISETP.NE.AND UP0, UPT, UR5, 0x2, UPT ;  /* 0x000000020500788c */ /* 0x000fc8000bf05270 */
[----:B------:R-:W-:Y:S02]  /*4f00*/  USEL UR7, URZ, 0x1, UP0 ;  /* 0x000000013f077887 */ /* 0x000fe40008000000 */
[----:B------:R-:W-:-:S04]  /*4f10*/  USEL UR5, UR5, URZ, UP0 ;  /* 0x0000003f05057287 */ /* 0x000fc80008000000 */
[----:B------:R-:W-:Y:S01]  /*4f20*/  LOP3.LUT R185, R185, UR7, RZ, 0x3c, !PT ;  /* 0x00000007b9b97c12 */ /* 0x000fe2000f8e3cff */
[----:B-1-34-:R-:W-:Y:S07]  /*4f30*/  @!P0 BRA `(.L_x_3026) ;  /* 0x0000000000048947 */ /* 0x01afee0003800000 */
[----:B------:R-:W-:Y:S01]  /*4f40*/  BPT.TRAP 0x1 ;  /* 0x000000040000795c */ /* 0x000fe20000300000 */
.L_x_3026:
[----:B------:R-:W-:Y:S01]  /*4f50*/  ULEA UR7, UR5, UR36, 0x3 ;  /* 0x0000002405077291 */ /* 0x000fe2000f8e183f */
[----:B0-----:R-:W-:-:S08]  /*4f60*/  SHF.L.U32 R14, R185, 0x1f, RZ ;  /* 0x0000001fb90e7819 */ /* 0x001fd000000006ff */
[----:B------:R0:W1:Y:S01]  /*4f70*/  SYNCS.PHASECHK.TRANS64.TRYWAIT P3, [UR7+0x28c30], R14 ;  /* 0x028c300eff0075a7 */ /* 0x0000620008060147 */
[----:B------:R-:W-:Y:S05]  /*4f80*/  @!P0 BRA `(.L_x_3027) ;  /* 0x0000000000048947 */ /* 0x000fea0003800000 */
[----:B------:R-:W-:Y:S01]  /*4f90*/  BPT.TRAP 0x1 ;  /* 0x000000040000795c */ /* 0x000fe20000300000 */
.L_x_3027:
[----:B-1----:R-:W-:Y:S05]  /*4fa0*/  @P3 BRA `(.L_x_3028) ;  /* 0x0000000000083947 */ /* 0x002fea0003800000 */
[----:B------:R-:W1:Y:S02]  /*4fb0*/  SYNCS.PHASECHK.TRANS64.TRYWAIT P3, [UR7+0x28c30], R14 ;  /* 0x028c300eff0075a7 */ /* 0x000e640008060147 */
[----:B-1----:R-:W-:Y:S05]  /*4fc0*/  @!P3 BRA `(.L_x_3029) ;  /* 0x000000940024b947 */ /* 0x002fea0003800000 */
.L_x_3028:
[----:B------:R-:W-:Y:S01]  /*4fd0*/  ULEA UR10, UR5, UR6, 0x9 ;  /* 0x00000006050a7291 */ /* 0x000fe2000f8e483f */
[----:B--2---:R-:W-:Y:S01]  /*4fe0*/  WARPGROUP.ARRIVE ;  /* 0x00000000000079c5 */ /* 0x004fe20000000000 */
[----:B------:R-:W-:Y:S01]  /*4ff0*/  UMOV UR11, 0x40000040 ;  /* 0x40000040000b7882 */ /* 0x000fe20000000000 */
[----:B------:R-:W-:Y:S01]  /*5000*/  UMOV UR15, 0x40000040 ;  /* 0x40000040000f7882 */ /* 0x000fe20000000000 */
[----:B------:R-:W-:Y:S01]  /*5010*/  UIADD3 UR14, UR10, 0x2, URZ ;  /* 0x000000020a0e7890 */ /* 0x000fe2000fffe03f */
[----:B------:R-:W-:Y:S01]  /*5020*/  ISETP.NE.AND P3, PT, R4, RZ, PT ;  /* 0x000000ff0400720c */ /* 0x000fe20003f65270 */
[----:B------:R-:W-:Y:S01]  /*5030*/  UIADD3 UR18, UR10, 0x4, URZ ;  /* 0x000000040a127890 */ /* 0x000fe2000fffe03f */
[----:B------:R-:W-:Y:S02]  /*5040*/  UMOV UR19, 0x40000040 ;  /* 0x4000004000137882 */ /* 0x000fe40000000000 */
[----:B------:R-:W-:Y:S01]  /*5050*/  HGMMA.64x64x16.F32.BF16 R152, gdesc[UR8], RZ, !UPT, gsb0 ;  /* 0x00e00000089879f0 */ /* 0x000fe2000c0018ff */
[----:B------:R-:W-:Y:S01]  /*5060*/  UIADD3 UR22, UR10, 0x6, URZ ;  /* 0x000000060a167890 */ /* 0x000fe2000fffe03f */
[----:B------:R-:W-:Y:S01]  /*5070*/  UMOV UR23, 0x40000040 ;  /* 0x4000004000177882 */ /* 0x000fe20000000000 */
        /* <DEDUP_REMOVED lines=33> */
[----:B-1----:R-:W-:Y:S01]  /*5290*/  FMNMX.FTZ R5, R15, R0, !PT ;  /* 0x000000000f057209 */ /* 0x002fe20007810000 */
        /* <DEDUP_REMOVED lines=13> */
[----:B------:R-:W-:Y:S01]  /*5370*/  IMAD.U32 R177, RZ, RZ, UR4 ;  /* 0x00000004ffb17e24 */ /* 0x000fe2000f8e00ff */
[----:B------:R-:W2:Y:S01]  /*5380*/  MUFU.TANH R158, R158 ;  /* 0x0000009e009e7308 */ /* 0x000ea20000002400 */
[----:B---3--:R-:W-:Y:S01]  /*5390*/  FMNMX.FTZ R5, R154, R5, !PT ;  /* 0x000000059a057209 */ /* 0x008fe20007810000 */
[----:B------:R-:W-:-:S06]  /*53a0*/  IMAD.U32 R171, RZ, RZ, UR7 ;  /* 0x00000007ffab7e24 */ /* 0x000fcc000f8e00ff */
        /* <DEDUP_REMOVED lines=25> */
[----:B-1----:R-:W-:-:S05]  /*5540*/  FMNMX.FTZ R5, R194, R5, !PT ;  /* 0x00000005c2057209 */ /* 0x002fca0007810000 */
[----:B------:R-:W1:Y:S02]  /*5550*/  SHFL.BFLY PT, R202, R5, 0x2, 0x1f ;  /* 0x0c401f0005ca7f89 */ /* 0x000e6400000e0000 */
[----:B------:R-:W4:Y:S01]  /*5560*/  MUFU.TANH R22, R22 ;  /* 0x0000001600167308 */ /* 0x000f220000002400 */
[----:B--2---:R-:W-:-:S07]  /*5570*/  FMNMX.FTZ R17, R18, R3, !PT ;  /* 0x0000000312117209 */ /* 0x004fce0007810000 */
[----:B------:R-:W2:Y:S01]  /*5580*/  MUFU.TANH R152, R152 ;  /* 0x0000009800987308 */ /* 0x000ea20000002400 */
[----:B---3--:R-:W-:-:S07]  /*5590*/  FMNMX.FTZ R17, R20, R17, !PT ;  /* 0x0000001114117209 */ /* 0x008fce0007810000 */
[----:B------:R-:W3:Y:S01]  /*55a0*/  MUFU.TANH R162, R162 ;  /* 0x000000a200a27308 */ /* 0x000ee20000002400 */
[----:B----4-:R-:W-:Y:S02]  /*55b0*/  FMNMX.FTZ R17, R22, R17, !PT ;  /* 0x0000001116117209 */ /* 0x010fe40007810000 */
[----:B-1----:R-:W-:Y:S01]  /*55c0*/  FMNMX.FTZ R21, R5, R202, !PT ;  /* 0x000000ca05157209 */ /* 0x002fe20007810000 */
[----:B------:R-:W-:-:S04]  /*55d0*/  FMUL.FTZ R202, R175, UR25 ;  /* 0x00000019afca7c20 */ /* 0x000fc80008410000 */
[----:B------:R-:W1:Y:S01]  /*55e0*/  MUFU.TANH R196, R196 ;  /* 0x000000c400c47308 */ /* 0x000e620000002400 */
[----:B--2---:R-:W-:Y:S01]  /*55f0*/  FMNMX.FTZ R17, R152, R17, !PT ;  /* 0x0000001198117209 */ /* 0x004fe20007810000 */
[----:B------:R-:W2:Y:S01]  /*5600*/  LDC R5, c[0x0][0x988] ;  /* 0x00026200ff057b82 */ /* 0x000ea20000000800 */
[----:B------:R-:W4:Y:S05]  /*5610*/  SHFL.BFLY PT, R208, R21, 0x1, 0x1f ;  /* 0x0c201f0015d07f89 */ /* 0x000f2a00000e0000 */
[----:B------:R-:W5:Y:S01]  /*5620*/  MUFU.TANH R166, R166 ;  /* 0x000000a600a67308 */ /* 0x000f620000002400 */
[----:B---3--:R-:W-:-:S07]  /*5630*/  FMNMX.FTZ R19, R162, R17, !PT ;  /* 0x00000011a2137209 */ /* 0x008fce0007810000 */
[----:B------:R-:W3:Y:S01]  /*5640*/  MUFU.TANH R198, R198 ;  /* 0x000000c600c67308 */ /* 0x000ee20000002400 */
[----:B-1----:R-:W-:-:S07]  /*5650*/  FMNMX.FTZ R19, R196, R19, !PT ;  /* 0x00000013c4137209 */ /* 0x002fce0007810000 */
[----:B------:R-:W1:Y:S01]  /*5660*/  MUFU.TANH R170, R170 ;  /* 0x000000aa00aa7308 */ /* 0x000e620000002400 */
[----:B-----5:R-:W-:Y:S02]  /*5670*/  FMNMX.FTZ R19, R166, R19, !PT ;  /* 0x00000013a6137209 */ /* 0x020fe40007810000 */
[----:B----4-:R-:W-:-:S05]  /*5680*/  FMNMX.FTZ R17, R21, R208, !PT ;  /* 0x000000d015117209 */ /* 0x010fca0007810000 */
[----:B------:R-:W4:Y:S01]  /*5690*/  MUFU.TANH R200, R200 ;  /* 0x000000c800c87308 */ /* 0x000f220000002400 */
[----:B---3--:R-:W-:Y:S01]  /*56a0*/  FMNMX.FTZ R21, R198, R19, !PT ;  /* 0x00000013c6157209 */ /* 0x008fe20007810000 */
[C---:B------:R-:W-:Y:S01]  /*56b0*/  FADD.FTZ R0, -R17.reuse, R0 ;  /* 0x0000000011007221 */ /* 0x040fe20000010100 */
[----:B--2---:R-:W-:-:S03]  /*56c0*/  FMUL.FTZ R163, R17, R5 ;  /* 0x0000000511a37220 */ /* 0x004fc60000410000 */
[-C--:B------:R-:W-:Y:S01]  /*56d0*/  FMUL.FTZ R23, R0, R5.reuse ;  /* 0x0000000500177220 */ /* 0x080fe20000410000 */
[--C-:B------:R-:W-:Y:S01]  /*56e0*/  FFMA.FTZ R0, R15, R5, -R163.reuse ;  /* 0x000000050f007223 */ /* 0x100fe200000108a3 */
[----:B------:R-:W2:Y:S01]  /*56f0*/  MUFU.TANH R174, R174 ;  /* 0x000000ae00ae7308 */ /* 0x000ea20000002400 */
[----:B-1----:R-:W-:Y:S01]  /*5700*/  FMNMX.FTZ R21, R170, R21, !PT ;  /* 0x00000015aa157209 */ /* 0x002fe20007810000 */
[-CC-:B------:R-:W-:Y:S01]  /*5710*/  FFMA.FTZ R15, R184, R5.reuse, -R163.reuse ;  /* 0x00000005b80f7223 */ /* 0x180fe200000108a3 */
[-CC-:B------:R-:W-:Y:S01]  /*5720*/  FFMA.FTZ R157, R156, R5.reuse, -R163.reuse ;  /* 0x000000059c9d7223 */ /* 0x180fe200000108a3 */
[-CC-:B------:R-:W-:Y:S01]  /*5730*/  FFMA.FTZ R154, R154, R5.reuse, -R163.reuse ;  /* 0x000000059a9a7223 */ /* 0x180fe200000108a3 */
[-CC-:B------:R-:W-:Y:S01]  /*5740*/  FFMA.FTZ R156, R158, R5.reuse, -R163.reuse ;  /* 0x000000059e9c7223 */ /* 0x180fe200000108a3 */
[-CC-:B------:R-:W-:Y:S01]  /*5750*/  FFMA.FTZ R158, R164, R5.reuse, -R163.reuse ;  /* 0x00000005a49e7223 */ /* 0x180fe200000108a3 */
[--C-:B------:R-:W-:Y:S01]  /*5760*/  FFMA.FTZ R159, R176, R5, -R163.reuse ;  /* 0x00000005b09f7223 */ /* 0x100fe200000108a3 */
[----:B------:R-:W1:Y:S01]  /*5770*/  MUFU.TANH R202, R202 ;  /* 0x000000ca00ca7308 */ /* 0x000e620000002400 */
[----:B----4-:R-:W-:Y:S01]  /*5780*/  FMNMX.FTZ R21, R200, R21, !PT ;  /* 0x00000015c8157209 */ /* 0x010fe20007810000 */
[-CC-:B------:R-:W-:Y:S01]  /*5790*/  FFMA.FTZ R165, R180, R5.reuse, -R163.reuse ;  /* 0x00000005b4a57223 */ /* 0x180fe200000108a3 */
[-CC-:B------:R-:W-:Y:S01]  /*57a0*/  FFMA.FTZ R153, R186, R5.reuse, -R163.reuse ;  /* 0x00000005ba997223 */ /* 0x180fe200000108a3 */
[-CC-:B------:R-:W-:Y:S01]  /*57b0*/  FFMA.FTZ R164, R190, R5.reuse, -R163.reuse ;  /* 0x00000005bea47223 */ /* 0x180fe200000108a3 */
[-CC-:B------:R-:W-:Y:S01]  /*57c0*/  FFMA.FTZ R176, R192, R5.reuse, -R163.reuse ;  /* 0x00000005c0b07223 */ /* 0x180fe200000108a3 */
[----:B------:R-:W-:-:S02]  /*57d0*/  FFMA.FTZ R180, R194, R5, -R163 ;  /* 0x00000005c2b47223 */ /* 0x000fc400000108a3 */
[----:B------:R-:W3:Y:S01]  /*57e0*/  MUFU.TANH R178, R178 ;  /* 0x000000b200b27308 */ /* 0x000ee20000002400 */
[----:B--2---:R-:W-:-:S07]  /*57f0*/  FMNMX.FTZ R21, R174, R21, !PT ;  /* 0x00000015ae157209 */ /* 0x004fce0007810000 */
[----:B------:R-:W2:Y:S01]  /*5800*/  MUFU.TANH R204, R204 ;  /* 0x000000cc00cc7308 */ /* 0x000ea20000002400 */
[----:B-1----:R-:W-:-:S07]  /*5810*/  FMNMX.FTZ R21, R202, R21, !PT ;  /* 0x00000015ca157209 */ /* 0x002fce0007810000 */
[----:B------:R-:W1:Y:S01]  /*5820*/  MUFU.TANH R182, R182 ;  /* 0x000000b600b67308 */ /* 0x000e620000002400 */
[----:B---3--:R-:W-:-:S07]  /*5830*/  FMNMX.FTZ R21, R178, R21, !PT ;  /* 0x00000015b2157209 */ /* 0x008fce0007810000 */
[----:B------:R-:W3:Y:S01]  /*5840*/  MUFU.TANH R206, R206 ;  /* 0x000000ce00ce7308 */ /* 0x000ee20000002400 */
[----:B--2---:R-:W-:-:S07]  /*5850*/  FMNMX.FTZ R21, R204, R21, !PT ;  /* 0x00000015cc157209 */ /* 0x004fce0007810000 */
[----:B------:R2:W4:Y:S01]  /*5860*/  MUFU.EX2 R19, R23 ;  /* 0x0000001700137308 */ /* 0x0005220000000800 */
[----:B-1----:R-:W-:-:S07]  /*5870*/  FMNMX.FTZ R21, R182, R21, !PT ;  /* 0x00000015b6157209 */ /* 0x002fce0007810000 */
[----:B------:R-:W1:Y:S01]  /*5880*/  MUFU.EX2 R0, R0 ;  /* 0x0000000000007308 */ /* 0x000e620000000800 */
[----:B---3--:R-:W-:Y:S01]  /*5890*/  FMNMX.FTZ R155, R206, R21, !PT ;  /* 0x00000015ce9b7209 */ /* 0x008fe20007810000 */
[-CC-:B--2---:R-:W-:Y:S01]  /*58a0*/  FFMA.FTZ R23, R160, R5.reuse, -R163.reuse ;  /* 0x00000005a0177223 */ /* 0x184fe200000108a3 */
[----:B------:R-:W-:-:S03]  /*58b0*/  FFMA.FTZ R160, R168, R5, -R163 ;  /* 0x00000005a8a07223 */ /* 0x000fc600000108a3 */
[----:B------:R-:W2:Y:S02]  /*58c0*/  SHFL.BFLY PT, R184, R155, 0x2, 0x1f ;  /* 0x0c401f009bb87f89 */ /* 0x000ea400000e0000 */
[----:B------:R3:W-:Y:S01]  /*58d0*/  MUFU.EX2 R21, R157 ;  /* 0x0000009d00157308 */ /* 0x0007e20000000800 */
[-C--:B----4-:R-:W-:Y:S01]  /*58e0*/  FMUL.FTZ R24, R24, R19.reuse ;  /* 0x0000001318187220 */ /* 0x090fe20000410000 */
[-C--:B------:R-:W-:Y:S01]  /*58f0*/  FMUL.FTZ R25, R25, R19.reuse ;  /* 0x0000001319197220 */ /* 0x080fe20000410000 */
[-C--:B------:R-:W-:Y:S01]  /*5900*/  FMUL.FTZ R28, R28, R19.reuse ;  /* 0x000000131c1c7220 */ /* 0x080fe20000410000 */
[-C--:B------:R-:W-:Y:S01]  /*5910*/  FMUL.FTZ R29, R29, R19.reuse ;  /* 0x000000131d1d7220 */ /* 0x080fe20000410000 */
[-C--:B------:R-:W-:Y:S01]  /*5920*/  FMUL.FTZ R32, R32, R19.reuse ;  /* 0x0000001320207220 */ /* 0x080fe20000410000 */
[-C--:B------:R-:W-:Y:S01]  /*5930*/  FMUL.FTZ R33, R33, R19.reuse ;  /* 0x0000001321217220 */ /* 0x080fe20000410000 */
[----:B------:R-:W-:Y:S01]  /*5940*/  FMUL.FTZ R36, R36, R19 ;  /* 0x0000001324247220 */ /* 0x000fe20000410000 */
[----:B------:R-:W4:Y:S01]  /*5950*/  MUFU.EX2 R15, R15 ;  /* 0x0000000f000f7308 */ /* 0x000f220000000800 */
[--C-:B---3--:R-:W-:Y:S01]  /*5960*/  FFMA.FTZ R157, R172, R5, -R163.reuse ;  /* 0x00000005ac9d7223 */ /* 0x108fe200000108a3 */
[----:B-1----:R-:W-:Y:S01]  /*5970*/  FFMA.FTZ R12, R19, R12, R0 ;  /* 0x0000000c130c7223 */ /* 0x002fe20000010000 */
[-C--:B------:R-:W-:Y:S01]  /*5980*/  FMUL.FTZ R37, R37, R19.reuse ;  /* 0x0000001325257220 */ /* 0x080fe20000410000 */
[-C--:B------:R-:W-:Y:S01]  /*5990*/  FMUL.FTZ R40, R40, R19.reuse ;  /* 0x0000001328287220 */ /* 0x080fe20000410000 */
[-C--:B------:R-:W-:Y:S01]  /*59a0*/  FMUL.FTZ R41, R41, R19.reuse ;  /* 0x0000001329297220 */ /* 0x080fe20000410000 */
[-C--:B------:R-:W-:Y:S01]  /*59b0*/  FMUL.FTZ R44, R44, R19.reuse ;  /* 0x000000132c2c7220 */ /* 0x080fe20000410000 */
[-C--:B------:R-:W-:Y:S01]  /*59c0*/  FMUL.FTZ R45, R45, R19.reuse ;  /* 0x000000132d2d7220 */ /* 0x080fe20000410000 */
[----:B------:R-:W1:Y:S01]  /*59d0*/  MUFU.EX2 R154, R154 ;  /* 0x0000009a009a7308 */ /* 0x000e620000000800 */
[-C--:B------:R-:W-:Y:S01]  /*59e0*/  FMUL.FTZ R48, R48, R19.reuse ;  /* 0x0000001330307220 */ /* 0x080fe20000410000 */
[-C--:B------:R-:W-:Y:S01]  /*59f0*/  FMUL.FTZ R49, R49, R19.reuse ;  /* 0x0000001331317220 */ /* 0x080fe20000410000 */
[-C--:B------:R-:W-:Y:S01]  /*5a00*/  FMUL.FTZ R52, R52, R19.reuse ;  /* 0x0000001334347220 */ /* 0x080fe20000410000 */
[-C--:B------:R-:W-:Y:S01]  /*5a10*/  FMUL.FTZ R53, R53, R19.reuse ;  /* 0x0000001335357220 */ /* 0x080fe20000410000 */
[----:B------:R-:W-:Y:S01]  /*5a20*/  FMUL.FTZ R56, R56, R19 ;  /* 0x0000001338387220 */ /* 0x000fe20000410000 */
[----:B--2---:R-:W-:Y:S01]  /*5a30*/  FMNMX.FTZ R184, R155, R184, !PT ;  /* 0x000000b89bb87209 */ /* 0x004fe20007810000 */
[----:B------:R-:W-:Y:S01]  /*5a40*/  FFMA.FTZ R155, R188, R5, -R163 ;  /* 0x00000005bc9b7223 */ /* 0x000fe200000108a3 */
[----:B------:R-:W2:Y:S01]  /*5a50*/  MUFU.EX2 R156, R156 ;  /* 0x0000009c009c7308 */ /* 0x000ea20000000800 */
[-C--:B------:R-:W-:Y:S01]  /*5a60*/  FMUL.FTZ R57, R57, R19.reuse ;  /* 0x0000001339397220 */ /* 0x080fe20000410000 */
[-C--:B------:R-:W-:Y:S01]  /*5a70*/  FMUL.FTZ R60, R60, R19.reuse ;  /* 0x000000133c3c7220 */ /* 0x080fe20000410000 */
[----:B------:R-:W3:Y:S01]  /*5a80*/  SHFL.BFLY PT, R161, R184, 0x1, 0x1f ;  /* 0x0c201f00b8a17f89 */ /* 0x000ee200000e0000 */
[-C--:B------:R-:W-:Y:S01]  /*5a90*/  FMUL.FTZ R61, R61, R19.reuse ;  /* 0x000000133d3d7220 */ /* 0x080fe20000410000 */
[-C--:B------:R-:W-:Y:S01]  /*5aa0*/  FMUL.FTZ R64, R64, R19.reuse ;  /* 0x0000001340407220 */ /* 0x080fe20000410000 */
[-C--:B------:R-:W-:Y:S01]  /*5ab0*/  FMUL.FTZ R65, R65, R19.reuse ;  /* 0x0000001341417220 */ /* 0x080fe20000410000 */
[-C--:B------:R-:W-:Y:S01]  /*5ac0*/  FMUL.FTZ R68, R68, R19.reuse ;  /* 0x0000001344447220 */ /* 0x080fe20000410000 */
[----:B------:R-:W-:Y:S01]  /*5ad0*/  MUFU.EX2 R23, R23 ;  /* 0x0000001700177308 */ /* 0x000fe20000000800 */
[-C--:B------:R-:W-:Y:S01]  /*5ae0*/  FMUL.FTZ R69, R69, R19.reuse ;  /* 0x0000001345457220 */ /* 0x080fe20000410000 */
[-C--:B------:R-:W-:Y:S01]  /*5af0*/  FMUL.FTZ R72, R72, R19.reuse ;  /* 0x0000001348487220 */ /* 0x080fe20000410000 */
[-C--:B------:R-:W-:Y:S01]  /*5b00*/  FMUL.FTZ R73, R73, R19.reuse ;  /* 0x0000001349497220 */ /* 0x080fe20000410000 */
        /* <DEDUP_REMOVED lines=14> */
[----:B------:R-:W-:Y:S01]  /*5bf0*/  FMUL.FTZ R100, R100, R19 ;  /* 0x0000001364647220 */ /* 0x000fe20000410000 */
[----:B---3--:R-:W-:Y:S01]  /*5c00*/  FMNMX.FTZ R168, R184, R161, !PT ;  /* 0x000000a1b8a87209 */ /* 0x008fe20007810000 */
[-C--:B------:R-:W-:Y:S01]  /*5c10*/  FMUL.FTZ R101, R101, R19.reuse ;  /* 0x0000001365657220 */ /* 0x080fe20000410000 */
[-C--:B------:R-:W-:Y:S01]  /*5c20*/  FMUL.FTZ R104, R104, R19.reuse ;  /* 0x0000001368687220 */ /* 0x080fe20000410000 */
[-C--:B------:R-:W-:Y:S01]  /*5c30*/  FMUL.FTZ R105, R105, R19.reuse ;  /* 0x0000001369697220 */ /* 0x080fe20000410000 */
[----:B------:R-:W-:Y:S01]  /*5c40*/  FMUL.FTZ R108, R108, R19 ;  /* 0x000000136c6c7220 */ /* 0x000fe20000410000 */
[C---:B------:R-:W-:Y:S01]  /*5c50*/  FADD.FTZ R172, -R168.reuse, R3 ;  /* 0x00000003a8ac7221 */ /* 0x040fe20000010100 */
[----:B------:R-:W-:Y:S01]  /*5c60*/  FMUL.FTZ R175, R168, R5 ;  /* 0x00000005a8af7220 */ /* 0x000fe20000410000 */
[----:B------:R3:W-:Y:S01]  /*5c70*/  MUFU.EX2 R161, R165 ;  /* 0x000000a500a17308 */ /* 0x0007e20000000800 */
[----:B------:R-:W-:Y:S01]  /*5c80*/  FMUL.FTZ R109, R109, R19 ;  /* 0x000000136d6d7220 */ /* 0x000fe20000410000 */
[-C--:B------:R-:W-:Y:S01]  /*5c90*/  FMUL.FTZ R172, R172, R5.reuse ;  /* 0x00000005acac7220 */ /* 0x080fe20000410000 */
[-CC-:B------:R-:W-:Y:S01]  /*5ca0*/  FFMA.FTZ R3, R18, R5.reuse, -R175.reuse ;  /* 0x0000000512037223 */ /* 0x180fe200000108af */
[-CC-:B------:R-:W-:Y:S01]  /*5cb0*/  FFMA.FTZ R18, R20, R5.reuse, -R175.reuse ;  /* 0x0000000514127223 */ /* 0x180fe200000108af */
[-CC-:B------:R-:W-:Y:S01]  /*5cc0*/  FFMA.FTZ R20, R22, R5.reuse, -R175.reuse ;  /* 0x0000000516147223 */ /* 0x180fe200000108af */
[-CC-:B------:R-:W-:Y:S01]  /*5cd0*/  FFMA.FTZ R163, R152, R5.reuse, -R175.reuse ;  /* 0x0000000598a37223 */ /* 0x180fe200000108af */
[----:B------:R-:W-:Y:S01]  /*5ce0*/  FFMA.FTZ R22, R162, R5, -R175 ;  /* 0x00000005a2167223 */ /* 0x000fe200000108af */
[----:B------:R-:W-:Y:S01]  /*5cf0*/  MUFU.EX2 R172, R172 ;  /* 0x000000ac00ac7308 */ /* 0x000fe20000000800 */
[----:B------:R-:W-:Y:S01]  /*5d00*/  @!P3 LEA R162, R177, R6, 0x6 ;  /* 0x00000006b1a2b211 */ /* 0x000fe200078e30ff */
[----:B----4-:R-:W-:Y:S01]  /*5d10*/  FADD.FTZ R177, R15, R12 ;  /* 0x0000000c0fb17221 */ /* 0x010fe20000010000 */
[----:B------:R-:W-:-:S02]  /*5d20*/  @!P1 VIADD R152, R171, 0x28c40 ;  /* 0x00028c40ab989836 */ /* 0x000fc40000000000 */
[-CC-:B---3--:R-:W-:Y:S01]  /*5d30*/  FFMA.FTZ R165, R196, R5.reuse, -R175.reuse ;  /* 0x00000005c4a57223 */ /* 0x188fe200000108af */
[-C--:B------:R-:W-:Y:S01]  /*5d40*/  FFMA.FTZ R167, R166, R5.reuse, -R175 ;  /* 0x00000005a6a77223 */ /* 0x080fe200000108af */
[----:B-1----:R-:W-:Y:S01]  /*5d50*/  FADD.FTZ R12, R154, R177 ;  /* 0x000000b19a0c7221 */ /* 0x002fe20000010000 */
[-CC-:B------:R-:W-:Y:S01]  /*5d60*/  FFMA.FTZ R184, R198, R5.reuse, -R175.reuse ;  /* 0x00000005c6b87223 */ /* 0x180fe200000108af */
[----:B------:R-:W1:Y:S01]  /*5d70*/  MUFU.EX2 R3, R3 ;  /* 0x0000000300037308 */ /* 0x000e620000000800 */
[----:B------:R-:W-:Y:S01]  /*5d80*/  @!P1 PRMT R152, RZ, 0x654, R152 ;  /* 0x00000654ff989816 */ /* 0x000fe20000000098 */
[----:B------:R-:W-:Y:S01]  /*5d90*/  FADD.FTZ R177, R21, R12 ;  /* 0x0000000c15b17221 */ /* 0x000fe20000010000 */
[-CC-:B------:R-:W-:Y:S01]  /*5da0*/  FFMA.FTZ R169, R170, R5.reuse, -R175.reuse ;  /* 0x00000005aaa97223 */ /* 0x180fe200000108af */
[-CC-:B------:R-:W-:Y:S01]  /*5db0*/  FFMA.FTZ R170, R200, R5.reuse, -R175.reuse ;  /* 0x00000005c8aa7223 */ /* 0x180fe200000108af */
[----:B------:R2:W-:Y:S01]  /*5dc0*/  @!P1 SYNCS.ARRIVE.TRANS64.RED.A1T0 RZ, [R152+URZ], RZ ;  /* 0x000000ff98ff99a7 */ /* 0x0005e2000810043f */
[-CC-:B------:R-:W-:Y:S01]  /*5dd0*/  FFMA.FTZ R173, R174, R5.reuse, -R175.reuse ;  /* 0x00000005aead7223 */ /* 0x180fe200000108af */
[-CC-:B------:R-:W-:Y:S01]  /*5de0*/  FFMA.FTZ R202, R202, R5.reuse, -R175.reuse ;  /* 0x00000005caca7223 */ /* 0x180fe200000108af */
[----:B------:R-:W3:Y:S01]  /*5df0*/  MUFU.EX2 R18, R18 ;  /* 0x0000001200127308 */ /* 0x000ee20000000800 */
[----:B------:R-:W-:Y:S01]  /*5e00*/  @!P3 LEA R162, R162, UR36, 0x2 ;  /* 0x00000024a2a2bc11 */ /* 0x000fe2000f8e10ff */
[-CC-:B------:R-:W-:Y:S01]  /*5e10*/  FFMA.FTZ R178, R178, R5.reuse, -R175.reuse ;  /* 0x00000005b2b27223 */ /* 0x180fe200000108af */
[-CC-:B------:R-:W-:Y:S01]  /*5e20*/  FFMA.FTZ R182, R182, R5.reuse, -R175.reuse ;  /* 0x00000005b6b67223 */ /* 0x180fe200000108af */
[-C--:B------:R-:W-:Y:S01]  /*5e30*/  FFMA.FTZ R204, R204, R5.reuse, -R175 ;  /* 0x00000005cccc7223 */ /* 0x080fe200000108af */
[----:B--2---:R-:W-:Y:S01]  /*5e40*/  FADD.FTZ R152, R156, R177 ;  /* 0x000000b19c987221 */ /* 0x004fe20000010000 */
[----:B------:R-:W-:Y:S01]  /*5e50*/  @!P3 STS [R162+0x28800], R19 ;  /* 0x02880013a200b388 */ /* 0x000fe20000000800 */
[----:B------:R-:W-:Y:S01]  /*5e60*/  FFMA.FTZ R206, R206, R5, -R175 ;  /* 0x00000005cece7223 */ /* 0x000fe200000108af */
[----:B------:R-:W2:Y:S01]  /*5e70*/  MUFU.EX2 R20, R20 ;  /* 0x0000001400147308 */ /* 0x000ea20000000800 */
[----:B-1----:R-:W-:Y:S01]  /*5e80*/  FFMA.FTZ R11, R172, R11, R3 ;  /* 0x0000000bac0b7223 */ /* 0x002fe20000010003 */
[----:B------:R-:W-:Y:S01]  /*5e90*/  FADD.FTZ R177, R23, R152 ;  /* 0x0000009817b17221 */ /* 0x000fe20000010000 */
[----:B------:R1:W-:Y:S01]  /*5ea0*/  @!P3 STS [R162+0x28820], R172 ;  /* 0x028820aca200b388 */ /* 0x0003e20000000800 */
[-C--:B------:R-:W-:Y:S01]  /*5eb0*/  FMUL.FTZ R112, R112, R19.reuse ;  /* 0x0000001370707220 */ /* 0x080fe20000410000 */
[-C--:B------:R-:W-:Y:S01]  /*5ec0*/  FMUL.FTZ R113, R113, R19.reuse ;  /* 0x0000001371717220 */ /* 0x080fe20000410000 */
[----:B------:R-:W-:Y:S01]  /*5ed0*/  FADD.FTZ R152, R158, R177 ;  /* 0x000000b19e987221 */ /* 0x000fe20000010000 */
[-C--:B------:R-:W-:Y:S01]  /*5ee0*/  FMUL.FTZ R116, R116, R19.reuse ;  /* 0x0000001374747220 */ /* 0x080fe20000410000 */
[----:B------:R-:W4:Y:S01]  /*5ef0*/  MUFU.EX2 R163, R163 ;  /* 0x000000a300a37308 */ /* 0x000f220000000800 */
[----:B---3--:R-:W-:Y:S01]  /*5f00*/  FADD.FTZ R11, R18, R11 ;  /* 0x0000000b120b7221 */ /* 0x008fe20000010000 */
[-C--:B------:R-:W-:Y:S01]  /*5f10*/  FMUL.FTZ R117, R117, R19.reuse ;  /* 0x0000001375757220 */ /* 0x080fe20000410000 */
[-C--:B------:R-:W-:Y:S01]  /*5f20*/  FMUL.FTZ R120, R120, R19.reuse ;  /* 0x0000001378787220 */ /* 0x080fe20000410000 */
[-C--:B------:R-:W-:Y:S01]  /*5f30*/  FMUL.FTZ R121, R121, R19.reuse ;  /* 0x0000001379797220 */ /* 0x080fe20000410000 */
[-C--:B------:R-:W-:Y:S01]  /*5f40*/  FMUL.FTZ R124, R124, R19.reuse ;  /* 0x000000137c7c7220 */ /* 0x080fe20000410000 */
[-C--:B------:R-:W-:Y:S01]  /*5f50*/  FMUL.FTZ R125, R125, R19.reuse ;  /* 0x000000137d7d7220 */ /* 0x080fe20000410000 */
[-C--:B------:R-:W-:Y:S01]  /*5f60*/  FMUL.FTZ R128, R128, R19.reuse ;  /* 0x0000001380807220 */ /* 0x080fe20000410000 */
[----:B------:R-:W3:Y:S01]  /*5f70*/  MUFU.EX2 R22, R22 ;  /* 0x0000001600167308 */ /* 0x000ee20000000800 */
[----:B--2---:R-:W-:Y:S01]  /*5f80*/  FADD.FTZ R12, R20, R11 ;  /* 0x0000000b140c7221 */ /* 0x004fe20000010000 */
[-C--:B------:R-:W-:Y:S01]  /*5f90*/  FMUL.FTZ R129, R129, R19.reuse ;  /* 0x0000001381817220 */ /* 0x080fe20000410000 */
[-C--:B------:R-:W-:Y:S01]  /*5fa0*/  FMUL.FTZ R132, R132, R19.reuse ;  /* 0x0000001384847220 */ /* 0x080fe20000410000 */
[-C--:B------:R-:W-:Y:S01]  /*5fb0*/  FMUL.FTZ R133, R133, R19.reuse ;  /* 0x0000001385857220 */ /* 0x080fe20000410000 */
[-C--:B------:R-:W-:Y:S01]  /*5fc0*/  FMUL.FTZ R136, R136, R19.reuse ;  /* 0x0000001388887220 */ /* 0x080fe20000410000 */
[-C--:B------:R-:W-:Y:S01]  /*5fd0*/  FMUL.FTZ R137, R137, R19.reuse ;  /* 0x0000001389897220 */ /* 0x080fe20000410000 */
[-C--:B------:R-:W-:Y:S01]  /*5fe0*/  FMUL.FTZ R140, R140, R19.reuse ;  /* 0x000000138c8c7220 */ /* 0x080fe20000410000 */
[----:B------:R-:W2:Y:S01]  /*5ff0*/  MUFU.EX2 R165, R165 ;  /* 0x000000a500a57308 */ /* 0x000ea20000000800 */
[----:B----4-:R-:W-:Y:S01]  /*6000*/  FADD.FTZ R11, R163, R12 ;  /* 0x0000000ca30b7221 */ /* 0x010fe20000010000 */
[-C--:B------:R-:W-:Y:S01]  /*6010*/  FMUL.FTZ R141, R141, R19.reuse ;  /* 0x000000138d8d7220 */ /* 0x080fe20000410000 */
[-C--:B------:R-:W-:Y:S01]  /*6020*/  FMUL.FTZ R144, R144, R19.reuse ;  /* 0x0000001390907220 */ /* 0x080fe20000410000 */
[-C--:B------:R-:W-:Y:S01]  /*6030*/  FMUL.FTZ R145, R145, R19.reuse ;  /* 0x0000001391917220 */ /* 0x080fe20000410000 */
[-C--:B------:R-:W-:Y:S01]  /*6040*/  FMUL.FTZ R148, R148, R19.reuse ;  /* 0x0000001394947220 */ /* 0x080fe20000410000 */
[----:B------:R-:W-:Y:S01]  /*6050*/  FMUL.FTZ R149, R149, R19 ;  /* 0x0000001395957220 */ /* 0x000fe20000410000 */
[C---:B------:R-:W-:Y:S01]  /*6060*/  F2FP.BF16.F32.PACK_AB R158, R153.reuse, R158 ;  /* 0x0000009e999e723e */ /* 0x040fe200000010ff */
[----:B------:R-:W4:Y:S01]  /*6070*/  MUFU.EX2 R160, R160 ;  /* 0x000000a000a07308 */ /* 0x000f220000000800 */
[----:B---3--:R-:W-:Y:S01]  /*6080*/  FADD.FTZ R12, R22, R11 ;  /* 0x0000000b160c7221 */ /* 0x008fe20000010000 */
[----:B------:R-:W-:Y:S01]  /*6090*/  FADD.FTZ R11, R153, R152 ;  /* 0x00000098990b7221 */ /* 0x000fe20000010000 */
[----:B------:R-:W-:Y:S01]  /*60a0*/  F2FP.BF16.F32.PACK_AB R154, R21, R154 ;  /* 0x0000009a159a723e */ /* 0x000fe200000010ff */
[-C--:B------:R-:W-:Y:S01]  /*60b0*/  FMUL.FTZ R26, R26, R172.reuse ;  /* 0x000000ac1a1a7220 */ /* 0x080fe20000410000 */
[----:B------:R-:W-:Y:S01]  /*60c0*/  F2FP.BF16.F32.PACK_AB R153, R18, R3 ;  /* 0x000000031299723e */ /* 0x000fe200000010ff */
[----:B------:R-:W-:Y:S01]  /*60d0*/  FMUL.FTZ R27, R27, R172 ;  /* 0x000000ac1b1b7220 */ /* 0x000fe20000410000 */
[----:B------:R-:W-:Y:S01]  /*60e0*/  F2FP.BF16.F32.PACK_AB R156, R23, R156 ;  /* 0x0000009c179c723e */ /* 0x000fe200000010ff */
        /* <DEDUP_REMOVED lines=14> */
[-C--:B------:R-:W-:Y:S01]  /*61d0*/  FMUL.FTZ R50, R50, R172.reuse ;  /* 0x000000ac32327220 */ /* 0x080fe20000410000 */
        /* <DEDUP_REMOVED lines=8> */
[----:B------:R-:W-:Y:S01]  /*6260*/  FMUL.FTZ R63, R63, R172 ;  /* 0x000000ac3f3f7220 */ /* 0x000fe20000410000 */
[----:B------:R-:W3:Y:S01]  /*6270*/  MUFU.EX2 R157, R157 ;  /* 0x0000009d009d7308 */ /* 0x000ee20000000800 */
[C---:B--2---:R-:W-:Y:S01]  /*6280*/  FADD.FTZ R152, R155.reuse, R152 ;  /* 0x000000989b987221 */ /* 0x044fe20000010000 */
[----:B------:R-:W-:Y:S01]  /*6290*/  F2FP.BF16.F32.PACK_AB R160, R155, R160 ;  /* 0x000000a09ba0723e */ /* 0x000fe200000010ff */
[----:B------:R-:W-:Y:S01]  /*62a0*/  FMUL.FTZ R66, R66, R172 ;  /* 0x000000ac42427220 */ /* 0x000fe20000410000 */
[----:B------:R-:W-:Y:S01]  /*62b0*/  F2FP.BF16.F32.PACK_AB R155, R163, R20 ;  /* 0x00000014a39b723e */ /* 0x000fe200000010ff */
        /* <DEDUP_REMOVED lines=10> */
[----:B------:R-:W-:Y:S01]  /*6360*/  FMUL.FTZ R83, R83, R172 ;  /* 0x000000ac53537220 */ /* 0x000fe20000410000 */
[----:B------:R-:W4:Y:S01]  /*6370*/  MUFU.EX2 R164, R164 ;  /* 0x000000a400a47308 */ /* 0x000f220000000800 */
[----:B---3--:R-:W-:Y:S01]  /*6380*/  FADD.FTZ R177, R157, R152 ;  /* 0x000000989db17221 */ /* 0x008fe20000010000 */
[----:B------:R-:W-:Y:S01]  /*6390*/  F2FP.BF16.F32.PACK_AB R152, R15, R0 ;  /* 0x000000000f98723e */ /* 0x000fe200000010ff */
[----:B------:R-:W-:Y:S01]  /*63a0*/  BAR.SYNC.DEFER_BLOCKING 0xf, 0x100 ;  /* 0x03c4000000007b1d */ /* 0x000fe20000010000 */
        /* <DEDUP_REMOVED lines=14> */
[C---:B----4-:R-:W-:Y:S01]  /*6490*/  FADD.FTZ R12, R164.reuse, R177 ;  /* 0x000000b1a40c7221 */ /* 0x050fe20000010000 */
[----:B-1----:R-:W-:Y:S01]  /*64a0*/  F2FP.BF16.F32.PACK_AB R162, R164, R157 ;  /* 0x0000009da4a2723e */ /* 0x002fe200000010ff */
[----:B------:R-:W-:Y:S01]  /*64b0*/  FMUL.FTZ R107, R107, R172 ;  /* 0x000000ac6b6b7220 */ /* 0x000fe20000410000 */
[----:B------:R-:W-:Y:S01]  /*64c0*/  F2FP.BF16.F32.PACK_AB R157, R165, R22 ;  /* 0x00000016a59d723e */ /* 0x000fe200000010ff */
[-C--:B------:R-:W-:Y:S01]  /*64d0*/  FMUL.FTZ R110, R110, R172.reuse ;  /* 0x000000ac6e6e7220 */ /* 0x080fe20000410000 */
[-C--:B------:R-:W-:Y:S01]  /*64e0*/  FMUL.FTZ R111, R111, R172.reuse ;  /* 0x000000ac6f6f7220 */ /* 0x080fe20000410000 */
[-C--:B------:R-:W-:Y:S01]  /*64f0*/  FMUL.FTZ R114, R114, R172.reuse ;  /* 0x000000ac72727220 */ /* 0x080fe20000410000 */
[----:B------:R-:W1:Y:S01]  /*6500*/  MUFU.EX2 R173, R173 ;  /* 0x000000ad00ad7308 */ /* 0x000e620000000800 */
[----:B---3--:R-:W-:Y:S01]  /*6510*/  FADD.FTZ R15, R159, R12 ;  /* 0x0000000c9f0f7221 */ /* 0x008fe20000010000 */
[----:B------:R3:W-:Y:S01]  /*6520*/  STSM.16.M88.4 [R7+0x26800], R152 ;  /* 0x0268009807007844 */ /* 0x0007e20000000200 */
[-C--:B------:R-:W-:Y:S01]  /*6530*/  FMUL.FTZ R115, R115, R172.reuse ;  /* 0x000000ac73737220 */ /* 0x080fe20000410000 */
[-C--:B------:R-:W-:Y:S01]  /*6540*/  FMUL.FTZ R118, R118, R172.reuse ;  /* 0x000000ac76767220 */ /* 0x080fe20000410000 */
[-C--:B------:R-:W-:Y:S01]  /*6550*/  FMUL.FTZ R119, R119, R172.reuse ;  /* 0x000000ac77777220 */ /* 0x080fe20000410000 */
[-C--:B------:R-:W-:Y:S01]  /*6560*/  FMUL.FTZ R122, R122, R172.reuse ;  /* 0x000000ac7a7a7220 */ /* 0x080fe20000410000 */
[-C--:B------:R-:W-:Y:S01]  /*6570*/  FMUL.FTZ R123, R123, R172.reuse ;  /* 0x000000ac7b7b7220 */ /* 0x080fe20000410000 */
[----:B------:R-:W4:Y:S01]  /*6580*/  MUFU.EX2 R176, R176 ;  /* 0x000000b000b07308 */ /* 0x000f220000000800 */
        /* <DEDUP_REMOVED lines=8> */
[----:B-1----:R-:W-:Y:S01]  /*6610*/  FADD.FTZ R11, R173, R0 ;  /* 0x00000000ad0b7221 */ /* 0x002fe20000010000 */
[-C--:B------:R-:W-:Y:S01]  /*6620*/  FMUL.FTZ R138, R138, R172.reuse ;  /* 0x000000ac8a8a7220 */ /* 0x080fe20000410000 */
[-C--:B------:R-:W-:Y:S01]  /*6630*/  FMUL.FTZ R139, R139, R172.reuse ;  /* 0x000000ac8b8b7220 */ /* 0x080fe20000410000 */
[-C--:B------:R-:W-:Y:S01]  /*6640*/  FMUL.FTZ R142, R142, R172.reuse ;  /* 0x000000ac8e8e7220 */ /* 0x080fe20000410000 */
[-C--:B------:R-:W-:Y:S01]  /*6650*/  FMUL.FTZ R143, R143, R172.reuse ;  /* 0x000000ac8f8f7220 */ /* 0x080fe20000410000 */
[-C--:B------:R-:W-:Y:S01]  /*6660*/  FMUL.FTZ R146, R146, R172.reuse ;  /* 0x000000ac92927220 */ /* 0x080fe20000410000 */
[-C--:B------:R-:W-:Y:S01]  /*6670*/  FMUL.FTZ R147, R147, R172.reuse ;  /* 0x000000ac93937220 */ /* 0x080fe20000410000 */
[----:B------:R-:W1:Y:S01]  /*6680*/  MUFU.EX2 R178, R178 ;  /* 0x000000b200b27308 */ /* 0x000e620000000800 */
[C---:B----4-:R-:W-:Y:S01]  /*6690*/  FADD.FTZ R0, R176.reuse, R15 ;  /* 0x0000000fb0007221 */ /* 0x050fe20000010000 */
[----:B------:R-:W-:Y:S01]  /*66a0*/  F2FP.BF16.F32.PACK_AB R164, R176, R159 ;  /* 0x0000009fb0a4723e */ /* 0x000fe200000010ff */
[-C--:B------:R-:W-:Y:S01]  /*66b0*/  FMUL.FTZ R150, R150, R172.reuse ;  /* 0x000000ac96967220 */ /* 0x080fe20000410000 */
[----:B------:R-:W-:Y:S01]  /*66c0*/  F2FP.BF16.F32.PACK_AB R159, R184, R167 ;  /* 0x000000a7b89f723e */ /* 0x000fe200000010ff */
[----:B------:R-:W-:Y:S01]  /*66d0*/  FADD.FTZ R19, R161, R0 ;  /* 0x00000000a1137221 */ /* 0x000fe20000010000 */
[----:B------:R-:W-:-:S02]  /*66e0*/  FMUL.FTZ R151, R151, R172 ;  /* 0x000000ac97977220 */ /* 0x000fc40000410000 */
[----:B------:R-:W4:Y:S01]  /*66f0*/  MUFU.EX2 R180, R180 ;  /* 0x000000b400b47308 */ /* 0x000f220000000800 */
[C---:B--2---:R-:W-:Y:S01]  /*6700*/  FADD.FTZ R11, R202.reuse, R11 ;  /* 0x0000000bca0b7221 */ /* 0x044fe20000010000 */
[----:B------:R-:W-:Y:S01]  /*6710*/  F2FP.BF16.F32.PACK_AB R163, R202, R173 ;  /* 0x000000adcaa3723e */ /* 0x000fe200000010ff */
[----:B------:R3:W-:Y:S05]  /*6720*/  STSM.16.M88.4 [R9], R156 ;  /* 0x0000009c09007844 */ /* 0x0007ea0000000200 */
[----:B------:R-:W2:Y:S01]  /*6730*/  MUFU.EX2 R175, R204 ;  /* 0x000000cc00af7308 */ /* 0x000ea20000000800 */
[----:B-1----:R-:W-:-:S07]  /*6740*/  FADD.FTZ R0, R178, R11 ;  /* 0x0000000bb2007221 */ /* 0x002fce0000010000 */
[----:B------:R-:W1:Y:S01]  /*6750*/  MUFU.EX2 R182, R182 ;  /* 0x000000b600b67308 */ /* 0x000e620000000800 */
[C---:B----4-:R-:W-:Y:S01]  /*6760*/  F2FP.BF16.F32.PACK_AB R166, R180.reuse, R161 ;  /* 0x000000a1b4a6723e */ /* 0x050fe200000010ff */
[----:B------:R-:W-:Y:S01]  /*6770*/  FADD.FTZ R12, R180, R19 ;  /* 0x00000013b40c7221 */ /* 0x000fe20000010000 */
[----:B------:R-:W-:-:S05]  /*6780*/  F2FP.BF16.F32.PACK_AB R161, R170, R169 ;  /* 0x000000a9aaa1723e */ /* 0x000fca00000010ff */
[----:B------:R-:W4:Y:S01]  /*6790*/  MUFU.EX2 R15, R206 ;  /* 0x000000ce000f7308 */ /* 0x000f220000000800 */
[C---:B--2---:R-:W-:Y:S01]  /*67a0*/  FADD.FTZ R3, R175.reuse, R0 ;  /* 0x00000000af037221 */ /* 0x044fe20000010000 */
[----:B------:R-:W-:Y:S01]  /*67b0*/  F2FP.BF16.F32.PACK_AB R165, R175, R178 ;  /* 0x000000b2afa5723e */ /* 0x000fe200000010ff */
[----:B------:R3:W-:Y:S02]  /*67c0*/  STSM.16.M88.4 [R8], R160 ;  /* 0x000000a008007844 */ /* 0x0007e40000000200 */
[----:B-1----:R-:W-:Y:S01]  /*67d0*/  FADD.FTZ R0, R182, R3 ;  /* 0x00000003b6007221 */ /* 0x002fe20000010000 */
[----:B----4-:R-:W-:-:S03]  /*67e0*/  F2FP.BF16.F32.PACK_AB R167, R15, R182 ;  /* 0x000000b60fa7723e */ /* 0x010fc600000010ff */
[----:B------:R-:W-:Y:S02]  /*67f0*/  FADD.FTZ R11, R15, R0 ;  /* 0x000000000f0b7221 */ /* 0x000fe40000010000 */
[----:B------:R3:W-:Y:S01]  /*6800*/  STSM.16.M88.4 [R10], R164 ;  /* 0x000000a40a007844 */ /* 0x0007e20000000200 */
[----:B------:R-:W-:Y:S05]  /*6810*/  @!P0 BRA `(.L_x_3030) ;  /* 0x0000000000048947 */ /* 0x000fea0003800000 */
[----:B------:R-:W-:Y:S01]  /*6820*/  BPT.TRAP 0x1 ;  /* 0x000000040000795c */ /* 0x000fe20000300000 */
.L_x_3030:
[----:B------:R1:W2:Y:S01]  /*6830*/  SYNCS.PHASECHK.TRANS64.TRYWAIT P3, [UR7+0x28c50], R14 ;  /* 0x028c500eff0075a7 */ /* 0x0002a20008060147 */
[----:B------:R-:W-:Y:S05]  /*6840*/  @!P0 BRA `(.L_x_3031) ;  /* 0x0000000000048947 */ /* 0x000fea0003800000 */
[----:B------:R-:W-:Y:S01]  /*6850*/  BPT.TRAP 0x1 ;  /* 0x000000040000795c */ /* 0x000fe20000300000 */
.L_x_3031:
[----:B--2---:R-:W-:Y:S05]  /*6860*/  @P3 BRA `(.L_x_3032) ;  /* 0x0000000000083947 */ /* 0x004fea0003800000 */
[----:B------:R-:W2:Y:S02]  /*6870*/  SYNCS.PHASECHK.TRANS64.TRYWAIT P3, [UR7+0x28c50], R14 ;  /* 0x028c500eff0075a7 */ /* 0x000ea40008060147 */
[----:B--2---:R-:W-:Y:S05]  /*6880*/  @!P3 BRA `(.L_x_3033) ;  /* 0x0000007c000cb947 */ /* 0x004fea0003800000 */
.L_x_3032:
[----:B------:R-:W-:Y:S01]  /*6890*/  ULEA UR4, UR5, UR24, 0xc ;  /* 0x0000001805047291 */ /* 0x000fe2000f8e603f */
[----:B------:R-:W-:Y:S01]  /*68a0*/  WARPGROUP.ARRIVE ;  /* 0x00000000000079c5 */ /* 0x000fe20000000000 */
[----:B------:R-:W-:Y:S01]  /*68b0*/  UMOV UR11, 0x40000040 ;  /* 0x40000040000b7882 */ /* 0x000fe20000000000 */
[----:B--2---:R-:W-:Y:S02]  /*68c0*/  @!P1 VIADD R171, R171, 0x28c60 ;  /* 0x00028c60abab9836 */ /* 0x004fe40000000000 */
[----:B------:R-:W-:Y:S02]  /*68d0*/  IMAD.MOV.U32 R3, RZ, RZ, R168 ;  /* 0x000000ffff037224 */ /* 0x000fe400078e00a8 */
[----:B------:R-:W-:Y:S01]  /*68e0*/  UMOV UR10, UR4 ;  /* 0x00000004000a7c82 */ /* 0x000fe20008000000 */
[----:B------:R-:W-:Y:S01]  /*68f0*/  @!P1 PRMT R171, RZ, 0x654, R171 ;  /* 0x00000654ffab9816 */ /* 0x000fe200000000ab */
[----:B------:R-:W-:Y:S01]  /*6900*/  HGMMA.64x256x16.F32.BF16 R24, R152, gdesc[UR8].tnspB, R24, gsb0 ;  /* 0x43e0000898187df0 */ /* 0x000fe20008001818 */
[----:B------:R-:W-:Y:S01]  /*6910*/  UIADD3 UR10, UR4, 0x80, URZ ;  /* 0x00000080040a7890 */ /* 0x000fe2000fffe03f */
[----:B------:R-:W-:Y:S01]  /*6920*/  IMAD.MOV.U32 R0, RZ, RZ, R17 ;  /* 0x000000ffff007224 */ /* 0x000fe200078e0011 */
[----:B------:R-:W-:Y:S01]  /*6930*/  UMOV UR11, 0x40000040 ;  /* 0x40000040000b7882 */ /* 0x000fe20000000000 */
[----:B------:R-:W-:-:S02]  /*6940*/  WARPGROUP.DEPBAR.LE gsb0, 0x0 ;  /* 0x00008000000079c5 */ /* 0x000fc40000010000 */
[----:B------:R-:W-:-:S15]  /*6950*/  WARPGROUP.ARRIVE ;  /* 0x00000000000079c5 */ /* 0x000fde0000000000 */
[----:B------:R-:W-:-:S07]  /*6960*/  NOP ;  /* 0x0000000000007918 */ /* 0x000fce0000000000 */
[----:B------:R-:W-:Y:S01]  /*6970*/  HGMMA.64x256x16.F32.BF16 R24, R156, gdesc[UR8].tnspB, R24, gsb0 ;  /* 0x43e000089c187df0 */ /* 0x000fe20008001818 */
[----:B------:R-:W-:Y:S01]  /*6980*/  UIADD3 UR10, UR4, 0x100, URZ ;  /* 0x00000100040a7890 */ /* 0x000fe2000fffe03f */
        /* <DEDUP_REMOVED lines=8> */
[----:B------:R-:W-:Y:S01]  /*6a10*/  UMOV UR4, UR5 ;  /* 0x0000000500047c82 */ /* 0x000fe20008000000 */
        /* <DEDUP_REMOVED lines=10> */
[----:B--2---:R-:W2:Y:S02]  /*6ac0*/  FENCE.VIEW.ASYNC.S ;  /* 0x00000000000073c6 */ /* 0x004ea40000000000 */
[----:B--2---:R-:W-:Y:S01]  /*6ad0*/  NOP ;  /* 0x0000000000007918 */ /* 0x004fe20000000000 */
[----:B------:R-:W-:Y:S06]  /*6ae0*/  BAR.ARV 0xe, 0x100 ;  /* 0x0384000000007b1d */ /* 0x000fec0000002000 */
[----:B------:R4:W-:Y:S01]  /*6af0*/  @!P1 SYNCS.ARRIVE.TRANS64.RED.A1T0 RZ, [R171+URZ], RZ ;  /* 0x000000ffabff99a7 */ /* 0x0009e2000810043f */
[----:B------:R-:W-:Y:S05]  /*6b00*/  @P2 BRA `(.L_x_3034) ;  /* 0xffffffe000ec2947 */ /* 0x000fea000383ffff */
[----:B------:R-:W-:Y:S01]  /*6b10*/  IMAD.MOV.U32 R3, RZ, RZ, R168 ;  /* 0x000000ffff037224 */ /* 0x000fe200078e00a8 */
[----:B------:R-:W-:Y:S01]  /*6b20*/  USHF.L.U32 UR4, UR5, 0x6, URZ ;  /* 0x0000000605047899 */ /* 0x000fe2000800063f */
[----:B------:R-:W-:-:S11]  /*6b30*/  IMAD.MOV.U32 R0, RZ, RZ, R17 ;  /* 0x000000ffff007224 */ /* 0x000fd600078e0011 */
.L_x_3025:
[----:B--23--:R-:W2:Y:S01]  /*6b40*/  SHFL.BFLY PT, R7, R12, 0x2, 0x1f ;  /* 0x0c401f000c077f89 */ /* 0x00cea200000e0000 */
[----:B------:R-:W-:Y:S08]  /*6b50*/  BAR.ARV 0x8, 0x100 ;  /* 0x0204000000007b1d */ /* 0x000ff00000002000 */
[----:B------:R-:W-:Y:S01]  /*6b60*/  BAR.SYNC.DEFER_BLOCKING 0xf, 0x100 ;  /* 0x03c4000000007b1d */ /* 0x000fe20000010000 */
[----:B------:R-:W-:Y:S01]  /*6b70*/  ISETP.NE.AND P0, PT, R4, RZ, PT ;  /* 0x000000ff0400720c */ /* 0x000fe20003f05270 */
[----:B------:R-:W-:-:S04]  /*6b80*/  IMAD.MOV.U32 R4, RZ, RZ, RZ ;  /* 0x000000ffff047224 */ /* 0x000fc800078e00ff */
[----:B------:R-:W3:Y:S01]  /*6b90*/  SHFL.BFLY PT, R10, R11, 0x2, 0x1f ;  /* 0x0c401f000b0a7f89 */ /* 0x000ee200000e0000 */
[----:B--2---:R-:W-:-:S05]  /*6ba0*/  FADD.FTZ R7, R7, R12 ;  /* 0x0000000c07077221 */ /* 0x004fca0000010000 */
[----:B------:R-:W2:Y:S01]  /*6bb0*/  SHFL.BFLY PT, R8, R7, 0x1, 0x1f ;  /* 0x0c201f0007087f89 */ /* 0x000ea200000e0000 */
[----:B---3--:R-:W-:-:S05]  /*6bc0*/  FADD.FTZ R10, R10, R11 ;  /* 0x0000000b0a0a7221 */ /* 0x008fca0000010000 */
[----:B------:R-:W3:Y:S01]  /*6bd0*/  SHFL.BFLY PT, R9, R10, 0x1, 0x1f ;  /* 0x0c201f000a097f89 */ /* 0x000ee200000e0000 */
[----:B--2---:R-:W-:Y:S01]  /*6be0*/  FADD.FTZ R13, R7, R8 ;  /* 0x00000008070d7221 */ /* 0x004fe20000010000 */
[----:B------:R-:W-:Y:S01]  /*6bf0*/  MOV R8, RZ ;  /* 0x000000ff00087202 */ /* 0x000fe20000000f00 */
[----:B------:R-:W-:Y:S02]  /*6c00*/  VIADD R7, R6, UR4 ;  /* 0x0000000406077c36 */ /* 0x000fe40008000000 */
[----:B------:R-:W-:Y:S01]  /*6c10*/  IMAD.MOV.U32 R6, RZ, RZ, -0x800000 ;  /* 0xff800000ff067424 */ /* 0x000fe200078e00ff */
[----:B------:R-:W-:Y:S02]  /*6c20*/  FSETP.NE.FTZ.AND P1, PT, R13, RZ, PT ;  /* 0x000000ff0d00720b */ /* 0x000fe40003f35000 */
[----:B------:R-:W-:-:S11]  /*6c30*/  @!P0 LEA R7, R7, UR36, 0x2 ;  /* 0x0000002407078c11 */ /* 0x000fd6000f8e10ff */
[----:B------:R-:W2:Y:S01]  /*6c40*/  @P1 MUFU.RCP R8, R13 ;  /* 0x0000000d00081308 */ /* 0x000ea20000001000 */
[----:B---3--:R-:W-:-:S05]  /*6c50*/  FADD.FTZ R9, R10, R9 ;  /* 0x000000090a097221 */ /* 0x008fca0000010000 */
[----:B------:R-:W-:Y:S02]  /*6c60*/  FSETP.NE.FTZ.AND P2, PT, R9, RZ, PT ;  /* 0x000000ff0900720b */ /* 0x000fe40003f55000 */
[----:B------:R-:W-:Y:S01]  /*6c70*/  @P1 MUFU.LG2 R10, R13 ;  /* 0x0000000d000a1308 */ /* 0x000fe20000000c00 */
[----:B--2---:R2:W-:Y:S01]  /*6c80*/  @!P0 STS [R7+0x28800], R8 ;  /* 0x0288000807008388 */ /* 0x0045e20000000800 */
[-C--:B------:R-:W-:Y:S01]  /*6c90*/  FMUL.FTZ R24, R24, R8.reuse ;  /* 0x0000000818187220 */ /* 0x080fe20000410000 */
[----:B------:R-:W-:-:S08]  /*6ca0*/  FMUL.FTZ R25, R25, R8 ;  /* 0x0000000819197220 */ /* 0x000fd00000410000 */
[----:B------:R-:W3:Y:S01]  /*6cb0*/  @P2 MUFU.RCP R4, R9 ;  /* 0x0000000900042308 */ /* 0x000ee20000001000 */
[-C--:B------:R-:W-:Y:S01]  /*6cc0*/  FMUL.FTZ R28, R28, R8.reuse ;  /* 0x000000081c1c7220 */ /* 0x080fe20000410000 */
[-C--:B------:R-:W-:Y:S01]  /*6cd0*/  FMUL.FTZ R29, R29, R8.reuse ;  /* 0x000000081d1d7220 */ /* 0x080fe20000410000 */
[-C--:B------:R-:W-:Y:S01]  /*6ce0*/  FMUL.FTZ R32, R32, R8.reuse ;  /* 0x0000000820207220 */ /* 0x080fe20000410000 */
[-C--:B------:R-:W-:Y:S01]  /*6cf0*/  FMUL.FTZ R33, R33, R8.reuse ;  /* 0x0000000821217220 */ /* 0x080fe20000410000 */
[-C--:B------:R-:W-:Y:S01]  /*6d00*/  FMUL.FTZ R36, R36, R8.reuse ;  /* 0x0000000824247220 */ /* 0x080fe20000410000 */
[-C--:B------:R-:W-:Y:S01]  /*6d10*/  FMUL.FTZ R37, R37, R8.reuse ;  /* 0x0000000825257220 */ /* 0x080fe20000410000 */
[-C--:B------:R-:W-:Y:S01]  /*6d20*/  FMUL.FTZ R40, R40, R8.reuse ;  /* 0x0000000828287220 */ /* 0x080fe20000410000 */
[----:B------:R5:W2:Y:S01]  /*6d30*/  @P2 MUFU.LG2 R11, R9 ;  /* 0x00000009000b2308 */ /* 0x000aa20000000c00 */
        /* <DEDUP_REMOVED lines=8> */
[----:B---3--:R3:W-:Y:S01]  /*6dc0*/  @!P0 STS [R7+0x28820], R4 ;  /* 0x0288200407008388 */ /* 0x0087e20000000800 */
        /* <DEDUP_REMOVED lines=47> */
[C---:B-----5:R-:W-:Y:S01]  /*70c0*/  @P1 FMUL.FTZ R9, R5.reuse, 0.69314718246459960938 ;  /* 0x3f31721805091820 */ /* 0x060fe20000410000 */
[----:B------:R-:W-:Y:S01]  /*70d0*/  @P2 FMUL.FTZ R5, R5, 0.69314718246459960938 ;  /* 0x3f31721805052820 */ /* 0x000fe20000410000 */
[----:B------:R-:W-:Y:S01]  /*70e0*/  @P1 FMUL.FTZ R10, R10, 0.69314718246459960938 ;  /* 0x3f3172180a0a1820 */ /* 0x000fe20000410000 */
[----:B--2---:R-:W-:Y:S01]  /*70f0*/  @P2 FMUL.FTZ R8, R11, 0.69314718246459960938 ;  /* 0x3f3172180b082820 */ /* 0x004fe20000410000 */
[----:B---3--:R-:W-:Y:S01]  /*7100*/  IMAD.MOV.U32 R7, RZ, RZ, -0x800000 ;  /* 0xff800000ff077424 */ /* 0x008fe200078e00ff */
[----:B------:R-:W-:Y:S01]  /*7110*/  PLOP3.LUT P0, PT, PT, PT, PT, 0x8, 0x0 ;  /* 0x000000000000781c */ /* 0x000fe20003f0e170 */
        /* <DEDUP_REMOVED lines=64> */
[----:B------:R-:W-:Y:S01]  /*7520*/  @P1 FFMA.FTZ R6, R9, R0, R10 ;  /* 0x0000000009061223 */ /* 0x000fe2000001000a */
[----:B------:R-:W-:Y:S01]  /*7530*/  @P2 FFMA.FTZ R7, R5, R3, R8 ;  /* 0x0000000305072223 */ /* 0x000fe20000010008 */
[----:B------:R-:W-:Y:S06]  /*7540*/  BAR.ARV 0xe, 0x100 ;  /* 0x0384000000007b1d */ /* 0x000fec0000002000 */
.L_x_3005:
[----:B------:R-:W-:Y:S05]  /*7550*/  @P0 BRA `(.L_x_3035) ;  /* 0x0000002000e00947 */ /* 0x000fea0003800000 */
[----:B------:R-:W2:Y:S01]  /*7560*/  S2R R0, SR_TID.X ;  /* 0x0000000000007919 */ /* 0x000ea20000002100 */
[----:B------:R-:W3:Y:S01]  /*7570*/  S2UR UR5, SR_CgaCtaId ;  /* 0x00000000000579c3 */ /* 0x000ee20000008800 */
[----:B------:R-:W-:Y:S01]  /*7580*/  UMOV UR4, 0x400 ;  /* 0x0000040000047882 */ /* 0x000fe20000000000 */
[----:B------:R-:W-:-:S06]  /*7590*/  IADD3 R3, -R2, RZ, RZ ;  /* 0x000000ff02037210 */ /* 0x000fcc0007ffe1ff */
[----:B------:R-:W-:Y:S01]  /*75a0*/  BAR.SYNC.DEFER_BLOCKING 0x1, 0x100 ;  /* 0x0044000000007b1d */ /* 0x000fe20000010000 */
[----:B------:R-:W-:-:S07]  /*75b0*/  SHF.R.S32.HI R19, RZ, 0x1f, R2 ;  /* 0x0000001fff137819 */ /* 0x000fce0000011402 */
[----:B------:R-:W5:Y:S08]  /*75c0*/  S2UR UR6, SR_CTAID.Y ;  /* 0x00000000000679c3 */ /* 0x000f700000002600 */
[----:B------:R-:W5:Y:S01]  /*75d0*/  LDC R4, c[0x0][0xc50] ;  /* 0x00031400ff047b82 */ /* 0x000f620000000800 */
[----:B---3--:R-:W-:-:S07]  /*75e0*/  ULEA UR4, UR5, UR4, 0x18 ;  /* 0x0000000405047291 */ /* 0x008fce000f8ec03f */
[----:B------:R-:W3:Y:S01]  /*75f0*/  LDC R9, c[0x0][0xbe8] ;  /* 0x0002fa00ff097b82 */ /* 0x000ee20000000800 */
[----:B------:R-:W-:Y:S01]  /*7600*/  UIADD3 UR4, UR4, 0x28c20, URZ ;  /* 0x00028c2004047890 */ /* 0x000fe2000fffe03f */
[----:B--2---:R-:W-:-:S03]  /*7610*/  VIADD R152, R0, 0xffffff80 ;  /* 0xffffff8000987836 */ /* 0x004fc60000000000 */
[----:B------:R-:W-:Y:S02]  /*7620*/  UPRMT UR4, URZ, 0x654, UR4 ;  /* 0x000006543f047896 */ /* 0x000fe40008000004 */
[----:B------:R-:W-:-:S04]  /*7630*/  SHF.R.S32.HI R21, RZ, 0x1f, R152 ;  /* 0x0000001fff157819 */ /* 0x000fc80000011498 */
[----:B01----:R-:W-:Y:S01]  /*7640*/  LEA.HI R5, R21, R152, RZ, 0x7 ;  /* 0x0000009815057211 */ /* 0x003fe200078f38ff */
[----:B-----5:R-:W-:Y:S02]  /*7650*/  IMAD R3, R4, R3, UR6 ;  /* 0x0000000604037e24 */ /* 0x020fe4000f8e0203 */
[----:B------:R-:W-:Y:S01]  /*7660*/  SYNCS.ARRIVE.TRANS64.RED.A1T0 RZ, [UR4], RZ ;  /* 0x000000ffffff79a7 */ /* 0x000fe20008100404 */
[----:B------:R-:W-:Y:S02]  /*7670*/  SHF.R.S32.HI R8, RZ, 0x7, R5 ;  /* 0x00000007ff087819 */ /* 0x000fe40000011405 */
[----:B------:R-:W-:Y:S02]  /*7680*/  LOP3.LUT R11, R5, 0xffffff80, RZ, 0xc0, !PT ;  /* 0xffffff80050b7812 */ /* 0x000fe400078ec0ff */
[----:B------:R-:W-:Y:S01]  /*7690*/  SHF.R.S32.HI R4, RZ, 0x1f, R3 ;  /* 0x0000001fff047819 */ /* 0x000fe20000011403 */
[----:B------:R-:W0:Y:S02]  /*76a0*/  SHFL.IDX PT, R10, R8, RZ, 0x1f ;  /* 0x00001fff080a7589 */ /* 0x000e2400000e0000 */
[----:B------:R-:W-:-:S05]  /*76b0*/  IMAD.IADD R0, R152, 0x1, -R11 ;  /* 0x0000000198007824 */ /* 0x000fca00078e0a0b */
[----:B------:R-:W-:Y:S02]  /*76c0*/  SHF.R.S32.HI R157, RZ, 0x1f, R0 ;  /* 0x0000001fff9d7819 */ /* 0x000fe40000011400 */
[----:B0-----:R-:W-:Y:S02]  /*76d0*/  ISETP.NE.AND P0, PT, R10, RZ, PT ;  /* 0x000000ff0a00720c */ /* 0x001fe40003f05270 */
[----:B------:R-:W-:-:S11]  /*76e0*/  LEA.HI R10, R157, R0, RZ, 0x2 ;  /* 0x000000009d0a7211 */ /* 0x000fd600078f10ff */
[----:B---3--:R-:W-:Y:S05]  /*76f0*/  @P0 BRA `(.L_x_3036) ;  /* 0x0000000400380947 */ /* 0x008fea0003800000 */
[----:B------:R-:W0:Y:S01]  /*7700*/  LDC R18, c[0x0][0xbe8] ;  /* 0x0002fa00ff127b82 */ /* 0x000e220000000800 */
[----:B------:R-:W-:Y:S01]  /*7710*/  LOP3.LUT R5, R5, 0xffffff80, RZ, 0xc0, !PT ;  /* 0xffffff8005057812 */ /* 0x000fe200078ec0ff */
[----:B------:R-:W1:Y:S01]  /*7720*/  S2R R16, SR_CTAID.X ;  /* 0x0000000000107919 */ /* 0x000e620000002500 */
[----:B------:R-:W-:-:S03]  /*7730*/  ULDC.64 UR4, c[0x0][0xbd0] ;  /* 0x0002f40000047ab9 */ /* 0x000fc60000000a00 */
[----:B------:R-:W-:Y:S01]  /*7740*/  IMAD.IADD R153, R152, 0x1, -R5 ;  /* 0x0000000198997824 */ /* 0x000fe200078e0a05 */
[----:B------:R-:W-:Y:S01]  /*7750*/  LEA.HI R5, R21, R152, RZ, 0x2 ;  /* 0x0000009815057211 */ /* 0x000fe200078f10ff */
[----:B------:R-:W2:Y:S03]  /*7760*/  S2UR UR6, SR_CTAID.Z ;  /* 0x00000000000679c3 */ /* 0x000ea60000002700 */
[----:B------:R-:W-:Y:S02]  /*7770*/  SHF.R.S32.HI R12, RZ, 0x1f, R153 ;  /* 0x0000001fff0c7819 */ /* 0x000fe40000011499 */
[----:B------:R-:W-:Y:S02]  /*7780*/  LOP3.LUT R5, R5, 0xfffffffc, RZ, 0xc0, !PT ;  /* 0xfffffffc05057812 */ /* 0x000fe400078ec0ff */
[CC--:B------:R-:W-:Y:S01]  /*7790*/  LEA.HI R154, R12.reuse, R153.reuse, RZ, 0x2 ;  /* 0x000000990c9a7211 */ /* 0x0c0fe200078f10ff */
[----:B------:R-:W3:Y:S01]  /*77a0*/  LDC.64 R22, c[0x0][0xbd8] ;  /* 0x0002f600ff167b82 */ /* 0x000ee20000000a00 */
[----:B------:R-:W-:Y:S01]  /*77b0*/  LEA.HI R13, R12, R153, RZ, 0x5 ;  /* 0x000000990c0d7211 */ /* 0x000fe200078f28ff */
[----:B------:R-:W-:Y:S01]  /*77c0*/  IMAD.IADD R5, R152, 0x1, -R5 ;  /* 0x0000000198057824 */ /* 0x000fe200078e0a05 */
[----:B------:R-:W-:-:S02]  /*77d0*/  SHF.R.S32.HI R11, RZ, 0x2, R154 ;  /* 0x00000002ff0b7819 */ /* 0x000fc4000001149a */
[----:B------:R-:W-:Y:S02]  /*77e0*/  SHF.R.S32.HI R14, RZ, 0x1f, R154 ;  /* 0x0000001fff0e7819 */ /* 0x000fe4000001149a */
[----:B------:R-:W-:Y:S02]  /*77f0*/  SHF.R.S32.HI R13, RZ, 0x5, R13 ;  /* 0x00000005ff0d7819 */ /* 0x000fe4000001140d */
[----:B0-----:R-:W-:Y:S02]  /*7800*/  ISETP.NE.AND P0, PT, R18, 0x1, PT ;  /* 0x000000011200780c */ /* 0x001fe40003f05270 */
[----:B------:R-:W-:Y:S02]  /*7810*/  LEA.HI R14, R14, R11, RZ, 0x3 ;  /* 0x0000000b0e0e7211 */ /* 0x000fe400078f18ff */
[----:B------:R-:W-:Y:S02]  /*7820*/  LOP3.LUT R154, R154, 0x7ffffffc, RZ, 0xc0, !PT ;  /* 0x7ffffffc9a9a7812 */ /* 0x000fe400078ec0ff */
[----:B------:R-:W-:-:S03]  /*7830*/  LOP3.LUT R14, R14, 0xfffffff8, RZ, 0xc0, !PT ;  /* 0xfffffff80e0e7812 */ /* 0x000fc600078ec0ff */
[----:B------:R-:W-:Y:S02]  /*7840*/  IMAD.IADD R154, R153, 0x1, -R154 ;  /* 0x00000001999a7824 */ /* 0x000fe400078e0a9a */
[----:B------:R-:W-:Y:S01]  /*7850*/  IMAD.IADD R14, R11, 0x1, -R14 ;  /* 0x000000010b0e7824 */ /* 0x000fe200078e0a0e */
[----:B------:R-:W-:Y:S01]  /*7860*/  LEA.HI R11, R5, R5, RZ, 0x1 ;  /* 0x00000005050b7211 */ /* 0x000fe200078f08ff */
[----:B------:R-:W0:Y:S01]  /*7870*/  @P0 LDC R20, c[0x0][0xbec] ;  /* 0x0002fb00ff140b82 */ /* 0x000e220000000800 */
[----:B------:R-:W-:Y:S02]  /*7880*/  SHF.L.U32 R154, R154, 0x1, RZ ;  /* 0x000000019a9a7819 */ /* 0x000fe400000006ff */
[----:B------:R-:W-:Y:S01]  /*7890*/  LOP3.LUT R12, R11, 0x1ffffffe, RZ, 0xc0, !PT ;  /* 0x1ffffffe0b0c7812 */ /* 0x000fe200078ec0ff */
[----:B------:R-:W-:Y:S01]  /*78a0*/  IMAD R11, R19, UR4, RZ ;  /* 0x00000004130b7c24 */ /* 0x000fe2000f8e02ff */
[----:B------:R-:W-:-:S03]  /*78b0*/  LEA R155, R13, R14, 0x4 ;  /* 0x0000000e0d9b7211 */ /* 0x000fc600078e20ff */
[----:B------:R-:W5:Y:S01]  /*78c0*/  @P0 LDC R17, c[0x0][0xbf0] ;  /* 0x0002fc00ff110b82 */ /* 0x000f620000000800 */
[----:B------:R-:W-:Y:S02]  /*78d0*/  IMAD.IADD R5, R5, 0x1, -R12 ;  /* 0x0000000105057824 */ /* 0x000fe400078e0a0c */
[----:B------:R-:W-:Y:S01]  /*78e0*/  IMAD.WIDE.U32 R12, R2, UR4, RZ ;  /* 0x00000004020c7c25 */ /* 0x000fe2000f8e00ff */
[----:B--2---:R-:W-:-:S03]  /*78f0*/  USHF.R.S32.HI UR4, URZ, 0x1f, UR6 ;  /* 0x0000001f3f047899 */ /* 0x004fc60008011406 */
[----:B------:R-:W-:Y:S02]  /*7900*/  IMAD R5, R5, 0x8, R155 ;  /* 0x0000000805057824 */ /* 0x000fe400078e029b */
[----:B------:R-:W-:Y:S02]  /*7910*/  IMAD R11, R2, UR5, R11 ;  /* 0x00000005020b7c24 */ /* 0x000fe4000f8e020b */
[----:B---3--:R-:W-:Y:S01]  /*7920*/  IMAD R14, R22, UR4, RZ ;  /* 0x00000004160e7c24 */ /* 0x008fe2000f8e02ff */
[----:B------:R-:W-:Y:S01]  /*7930*/  ULDC.64 UR4, c[0x0][0xbe0] ;  /* 0x0002f80000047ab9 */ /* 0x000fe20000000a00 */
[----:B-1----:R-:W-:Y:S02]  /*7940*/  IMAD R5, R16, 0x40, R5 ;  /* 0x0000004010057824 */ /* 0x002fe400078e0205 */
[----:B------:R-:W-:Y:S02]  /*7950*/  IMAD R15, R23, UR6, R14 ;  /* 0x00000006170f7c24 */ /* 0x000fe4000f8e020e */
[----:B------:R-:W-:-:S02]  /*7960*/  IMAD.IADD R13, R13, 0x1, R11 ;  /* 0x000000010d0d7824 */ /* 0x000fc400078e020b */
[----:B0-----:R-:W-:-:S04]  /*7970*/  @P0 IMAD.HI.U32 R14, R5, R20, RZ ;  /* 0x00000014050e0227 */ /* 0x001fc800078e00ff */
[----:B------:R-:W-:-:S04]  /*7980*/  IMAD.WIDE.U32 R12, R22, UR6, R12 ;  /* 0x00000006160c7c25 */ /* 0x000fc8000f8e000c */
[----:B------:R-:W-:Y:S01]  /*7990*/  IMAD.MOV.U32 R11, RZ, RZ, R5 ;  /* 0x000000ffff0b7224 */ /* 0x000fe200078e0005 */
[----:B-----5:R-:W-:Y:S01]  /*79a0*/  @P0 SHF.R.U32.HI R11, RZ, R17, R14 ;  /* 0x00000011ff0b0219 */ /* 0x020fe2000001160e */
[----:B------:R-:W-:Y:S02]  /*79b0*/  IMAD.IADD R13, R13, 0x1, R15 ;  /* 0x000000010d0d7824 */ /* 0x000fe400078e020f */
[----:B------:R-:W-:Y:S01]  /*79c0*/  IMAD R14, R4, UR4, RZ ;  /* 0x00000004040e7c24 */ /* 0x000fe2000f8e02ff */
[----:B------:R-:W-:Y:S01]  /*79d0*/  IADD3 R15, -R11, RZ, RZ ;  /* 0x000000ff0b0f7210 */ /* 0x000fe20007ffe1ff */
[----:B------:R-:W-:-:S04]  /*79e0*/  IMAD.WIDE.U32 R12, R3, UR4, R12 ;  /* 0x00000004030c7c25 */ /* 0x000fc8000f8e000c */
[----:B------:R-:W-:Y:S01]  /*79f0*/  IMAD R5, R18, R15, R5 ;  /* 0x0000000f12057224 */ /* 0x000fe200078e0205 */
[----:B------:R-:W-:Y:S01]  /*7a00*/  SHF.R.S32.HI R15, RZ, 0x1f, R11 ;  /* 0x0000001fff0f7819 */ /* 0x000fe2000001140b */
[----:B------:R-:W-:Y:S01]  /*7a10*/  IMAD R14, R3, UR5, R14 ;  /* 0x00000005030e7c24 */ /* 0x000fe2000f8e020e */
[----:B------:R-:W-:Y:S01]  /*7a20*/  IADD3 R12, P0, R11, R12, RZ ;  /* 0x0000000c0b0c7210 */ /* 0x000fe20007f1e0ff */
[----:B------:R-:W-:Y:S01]  /*7a30*/  ULDC.64 UR4, c[0x0][0xbc8] ;  /* 0x0002f20000047ab9 */ /* 0x000fe20000000a00 */
[----:B------:R-:W-:Y:S02]  /*7a40*/  SHF.R.S32.HI R11, RZ, 0x1f, R5 ;  /* 0x0000001fff0b7819 */ /* 0x000fe40000011405 */
[----:B------:R-:W-:-:S03]  /*7a50*/  IADD3.X R13, R15, R13, R14, P0, !PT ;  /* 0x0000000d0f0d7210 */ /* 0x000fc600007fe40e */
[----:B------:R-:W-:Y:S01]  /*7a60*/  IMAD R14, R11, UR4, RZ ;  /* 0x000000040b0e7c24 */ /* 0x000fe2000f8e02ff */
[----:B------:R-:W-:Y:S01]  /*7a70*/  LEA.HI R11, R8, R8, RZ, 0x1 ;  /* 0x00000008080b7211 */ /* 0x000fe200078f08ff */
[----:B------:R-:W-:-:S03]  /*7a80*/  IMAD.WIDE.U32 R12, R5, UR4, R12 ;  /* 0x00000004050c7c25 */ /* 0x000fc6000f8e000c */
[----:B------:R-:W-:Y:S01]  /*7a90*/  LOP3.LUT R11, R11, 0xfffffe, RZ, 0xc0, !PT ;  /* 0x00fffffe0b0b7812 */ /* 0x000fe200078ec0ff */
[----:B------:R-:W-:Y:S01]  /*7aa0*/  IMAD R5, R5, UR5, R14 ;  /* 0x0000000505057c24 */ /* 0x000fe2000f8e020e */
[----:B------:R-:W-:Y:S02]  /*7ab0*/  ULDC.64 UR4, c[0x0][0xba8] ;  /* 0x0002ea0000047ab9 */ /* 0x000fe40000000a00 */
[----:B------:R-:W-:Y:S01]  /*7ac0*/  LEA R17, P0, R12, UR4, 0x2 ;  /* 0x000000040c117c11 */ /* 0x000fe2000f8010ff */
[----:B------:R-:W-:Y:S01]  /*7ad0*/  IMAD.IADD R5, R13, 0x1, R5 ;  /* 0x000000010d057824 */ /* 0x000fe200078e0205 */
[----:B------:R-:W-:Y:S01]  /*7ae0*/  ULDC UR4, c[0x0][0xa88] ;  /* 0x0002a20000047ab9 */ /* 0x000fe20000000800 */
[----:B------:R-:W-:Y:S02]  /*7af0*/  IMAD.IADD R11, R8, 0x1, -R11 ;  /* 0x00000001080b7824 */ /* 0x000fe400078e0a0b */
[----:B------:R-:W-:Y:S01]  /*7b00*/  SHFL.IDX PT, R14, R17, 0x1, 0x1c1f ;  /* 0x003c1f00110e7f89 */ /* 0x000fe200000e0000 */
[----:B------:R-:W-:Y:S01]  /*7b10*/  LEA.HI.X R20, R12, UR5, R5, 0x2, P0 ;  /* 0x000000050c147c11 */ /* 0x000fe200080f1405 */
[----:B------:R-:W-:-:S02]  /*7b20*/  IMAD.U32 R11, R11, -0x100, RZ ;  /* 0xffffff000b0b7824 */ /* 0x000fc400078e00ff */
[----:B------:R-:W-:Y:S01]  /*7b30*/  SHFL.IDX PT, R12, R17, RZ, 0x1c1f ;  /* 0x001c1fff110c7589 */ /* 0x000fe200000e0000 */
[----:B------:R-:W-:Y:S02]  /*7b40*/  IMAD R5, R16, 0x40, R155 ;  /* 0x0000004010057824 */ /* 0x000fe400078e029b */
[----:B------:R-:W-:Y:S01]  /*7b50*/  IMAD R16, R18, UR4, RZ ;  /* 0x0000000412107c24 */ /* 0x000fe2000f8e02ff */
[----:B------:R-:W0:Y:S01]  /*7b60*/  SHFL.IDX PT, R13, R20, RZ, 0x1c1f ;  /* 0x001c1fff140d7589 */ /* 0x000e2200000e0000 */
[----:B------:R-:W-:Y:S01]  /*7b70*/  ISETP.NE.AND P0, PT, R154, R11, PT ;  /* 0x0000000b9a00720c */ /* 0x000fe20003f05270 */
[C---:B------:R-:W-:Y:S02]  /*7b80*/  VIADD R11, R5.reuse, 0x8 ;  /* 0x00000008050b7836 */ /* 0x040fe40000000000 */
[----:B------:R-:W1:Y:S01]  /*7b90*/  SHFL.IDX PT, R15, R20, 0x1, 0x1c1f ;  /* 0x003c1f00140f7f89 */ /* 0x000e6200000e0000 */
[-C--:B------:R-:W-:Y:S02]  /*7ba0*/  ISETP.GE.OR P1, PT, R5, R16.reuse, P0 ;  /* 0x000000100500720c */ /* 0x080fe40000726670 */
[----:B------:R-:W-:-:S11]  /*7bb0*/  ISETP.GE.OR P0, PT, R11, R16, P0 ;  /* 0x000000100b00720c */ /* 0x000fd60000706670 */
[----:B0-----:R0:W-:Y:S04]  /*7bc0*/  @!P1 ST.E desc[UR42][R12.64], R6 ;  /* 0x000000060c009985 */ /* 0x0011e8000c10192a */
[----:B-1----:R0:W-:Y:S02]  /*7bd0*/  @!P0 ST.E desc[UR42][R14.64], R7 ;  /* 0x000000070e008985 */ /* 0x0021e4000c10192a */
.L_x_3036:
[----:B------:R-:W-:Y:S01]  /*7be0*/  ISETP.NE.AND P0, PT, R9, 0x1, PT ;  /* 0x000000010900780c */ /* 0x000fe20003f05270 */
[----:B0-----:R-:W0:Y:S01]  /*7bf0*/  S2R R15, SR_CTAID.X ;  /* 0x00000000000f7919 */ /* 0x001e220000002500 */
[--C-:B------:R-:W-:Y:S01]  /*7c00*/  SHF.R.S32.HI R5, RZ, 0x2, R10.reuse ;  /* 0x00000002ff057819 */ /* 0x100fe2000001140a */
[----:B------:R-:W1:Y:S01]  /*7c10*/  S2UR UR6, SR_CTAID.Z ;  /* 0x00000000000679c3 */ /* 0x000e620000002700 */
[----:B------:R-:W-:Y:S01]  /*7c20*/  SHF.R.S32.HI R6, RZ, 0x1f, R10 ;  /* 0x0000001fff067819 */ /* 0x000fe2000001140a */
[----:B------:R-:W-:Y:S01]  /*7c30*/  ULDC.64 UR4, c[0x0][0xb38] ;  /* 0x0002ce0000047ab9 */ /* 0x000fe20000000a00 */
[----:B------:R-:W-:Y:S01]  /*7c40*/  LEA.HI R21, R21, R152, RZ, 0x2 ;  /* 0x0000009815157211 */ /* 0x000fe200078f10ff */
[----:B------:R-:W-:Y:S01]  /*7c50*/  BSSY B0, `(.L_x_3037) ;  /* 0x0000101000007945 */ /* 0x000fe20003800000 */
[----:B------:R-:W-:Y:S02]  /*7c60*/  LEA.HI R6, R6, R5, RZ, 0x3 ;  /* 0x0000000506067211 */ /* 0x000fe400078f18ff */
[----:B------:R-:W-:Y:S01]  /*7c70*/  LOP3.LUT R21, R21, 0xfffffffc, RZ, 0xc0, !PT ;  /* 0xfffffffc15157812 */ /* 0x000fe200078ec0ff */
[----:B------:R-:W2:Y:S01]  /*7c80*/  LDC.64 R12, c[0x0][0xb40] ;  /* 0x0002d000ff0c7b82 */ /* 0x000ea20000000a00 */
[----:B------:R-:W-:-:S02]  /*7c90*/  LOP3.LUT R6, R6, 0xfffffff8, RZ, 0xc0, !PT ;  /* 0xfffffff806067812 */ /* 0x000fc400078ec0ff */
[----:B------:R-:W-:Y:S01]  /*7ca0*/  LEA.HI R157, R157, R0, RZ, 0x5 ;  /* 0x000000009d9d7211 */ /* 0x000fe200078f28ff */
[----:B------:R-:W-:Y:S02]  /*7cb0*/  IMAD.IADD R21, R152, 0x1, -R21 ;  /* 0x0000000198157824 */ /* 0x000fe400078e0a15 */
[----:B------:R-:W-:Y:S01]  /*7cc0*/  IMAD.IADD R14, R5, 0x1, -R6 ;  /* 0x00000001050e7824 */ /* 0x000fe200078e0a06 */
[----:B------:R-:W-:Y:S01]  /*7cd0*/  SHF.R.S32.HI R157, RZ, 0x5, R157 ;  /* 0x00000005ff9d7819 */ /* 0x000fe2000001149d */
[----:B------:R-:W3:Y:S01]  /*7ce0*/  @P0 LDC R16, c[0x0][0xbec] ;  /* 0x0002fb00ff100b82 */ /* 0x000ee20000000800 */
[----:B------:R-:W-:-:S03]  /*7cf0*/  LEA.HI R5, R21, R21, RZ, 0x1 ;  /* 0x0000001515057211 */ /* 0x000fc600078f08ff */
[----:B------:R-:W-:Y:S01]  /*7d00*/  IMAD R14, R157, 0x10, R14 ;  /* 0x000000109d0e7824 */ /* 0x000fe200078e020e */
[----:B------:R-:W-:Y:S01]  /*7d10*/  LOP3.LUT R6, R5, 0x1ffffffe, RZ, 0xc0, !PT ;  /* 0x1ffffffe05067812 */ /* 0x000fe200078ec0ff */
[----:B------:R-:W-:Y:S02]  /*7d20*/  IMAD R5, R19, UR4, RZ ;  /* 0x0000000413057c24 */ /* 0x000fe4000f8e02ff */
[----:B------:R-:W5:Y:S02]  /*7d30*/  @P0 LDC R17, c[0x0][0xbf0] ;  /* 0x0002fc00ff110b82 */ /* 0x000f640000000800 */
[----:B------:R-:W-:Y:S02]  /*7d40*/  IMAD.IADD R21, R21, 0x1, -R6 ;  /* 0x0000000115157824 */ /* 0x000fe400078e0a06 */
[C---:B------:R-:W-:Y:S01]  /*7d50*/  IMAD.WIDE.U32 R6, R2.reuse, UR4, RZ ;  /* 0x0000000402067c25 */ /* 0x040fe2000f8e00ff */
[----:B-1----:R-:W-:Y:S02]  /*7d60*/  USHF.R.S32.HI UR4, URZ, 0x1f, UR6 ;  /* 0x0000001f3f047899 */ /* 0x002fe40008011406 */
[----:B------:R-:W-:Y:S01]  /*7d70*/  LEA R21, R21, R14, 0x3 ;  /* 0x0000000e15157211 */ /* 0x000fe200078e18ff */
[----:B------:R-:W-:-:S03]  /*7d80*/  IMAD R5, R2, UR5, R5 ;  /* 0x0000000502057c24 */ /* 0x000fc6000f8e0205 */
[C---:B--2---:R-:W-:Y:S01]  /*7d90*/  IMAD R2, R12.reuse, UR4, RZ ;  /* 0x000000040c027c24 */ /* 0x044fe2000f8e02ff */
[----:B------:R-:W-:Y:S01]  /*7da0*/  ULDC.64 UR4, c[0x0][0xb48] ;  /* 0x0002d20000047ab9 */ /* 0x000fe20000000a00 */
[----:B------:R-:W-:Y:S02]  /*7db0*/  IMAD.IADD R7, R7, 0x1, R5 ;  /* 0x0000000107077824 */ /* 0x000fe400078e0205 */
[----:B0-----:R-:W-:Y:S02]  /*7dc0*/  IMAD R21, R15, 0x40, R21 ;  /* 0x000000400f157824 */ /* 0x001fe400078e0215 */
[----:B------:R-:W-:Y:S02]  /*7dd0*/  IMAD R11, R13, UR6, R2 ;  /* 0x000000060d0b7c24 */ /* 0x000fe4000f8e0202 */
[----:B------:R-:W-:-:S04]  /*7de0*/  IMAD.WIDE.U32 R6, R12, UR6, R6 ;  /* 0x000000060c067c25 */ /* 0x000fc8000f8e0006 */
[----:B---3--:R-:W-:-:S04]  /*7df0*/  @P0 IMAD.HI.U32 R16, R21, R16, RZ ;  /* 0x0000001015100227 */ /* 0x008fc800078e00ff */
[----:B------:R-:W-:Y:S02]  /*7e00*/  IMAD R4, R4, UR4, RZ ;  /* 0x0000000404047c24 */ /* 0x000fe4000f8e02ff */
[----:B------:R-:W-:Y:S01]  /*7e10*/  IMAD.MOV.U32 R5, RZ, RZ, R21 ;  /* 0x000000ffff057224 */ /* 0x000fe200078e0015 */
[----:B-----5:R-:W-:Y:S01]  /*7e20*/  @P0 SHF.R.U32.HI R5, RZ, R17, R16 ;  /* 0x00000011ff050219 */ /* 0x020fe20000011610 */
[----:B------:R-:W-:Y:S02]  /*7e30*/  IMAD.IADD R7, R7, 0x1, R11 ;  /* 0x0000000107077824 */ /* 0x000fe400078e020b */
[C---:B------:R-:W-:Y:S01]  /*7e40*/  IMAD R11, R3.reuse, UR5, R4 ;  /* 0x00000005030b7c24 */ /* 0x040fe2000f8e0204 */
[----:B------:R-:W-:Y:S01]  /*7e50*/  SHF.R.S32.HI R4, RZ, 0x1f, R5 ;  /* 0x0000001fff047819 */ /* 0x000fe20000011405 */
[----:B------:R-:W-:Y:S01]  /*7e60*/  IMAD.WIDE.U32 R2, R3, UR4, R6 ;  /* 0x0000000403027c25 */ /* 0x000fe2000f8e0006 */
[----:B------:R-:W-:Y:S01]  /*7e70*/  ULDC.64 UR4, c[0x0][0xb30] ;  /* 0x0002cc0000047ab9 */ /* 0x000fe20000000a00 */
[----:B------:R-:W-:-:S02]  /*7e80*/  LEA.HI R6, R8, R8, RZ, 0x1 ;  /* 0x0000000808067211 */ /* 0x000fc400078f08ff */
[----:B------:R-:W-:Y:S01]  /*7e90*/  IMAD.MOV R12, RZ, RZ, -R5 ;  /* 0x000000ffff0c7224 */ /* 0x000fe200078e0a05 */
[----:B------:R-:W-:Y:S01]  /*7ea0*/  IADD3 R3, R3, R11, RZ ;  /* 0x0000000b03037210 */ /* 0x000fe20007ffe0ff */
[----:B------:R-:W-:Y:S01]  /*7eb0*/  IMAD R4, R4, UR4, RZ ;  /* 0x0000000404047c24 */ /* 0x000fe2000f8e02ff */
[----:B------:R-:W-:Y:S01]  /*7ec0*/  LOP3.LUT R13, R6, 0xfffffe, RZ, 0xc0, !PT ;  /* 0x00fffffe060d7812 */ /* 0x000fe200078ec0ff */
[----:B------:R-:W-:Y:S02]  /*7ed0*/  IMAD R7, R9, R12, R21 ;  /* 0x0000000c09077224 */ /* 0x000fe400078e0215 */
[C---:B------:R-:W-:Y:S02]  /*7ee0*/  IMAD R11, R5.reuse, UR5, R4 ;  /* 0x00000005050b7c24 */ /* 0x040fe4000f8e0204 */
[----:B------:R-:W-:Y:S01]  /*7ef0*/  IMAD.WIDE.U32 R2, R5, UR4, R2 ;  /* 0x0000000405027c25 */ /* 0x000fe2000f8e0002 */
[----:B------:R-:W-:Y:S01]  /*7f00*/  SHF.R.S32.HI R4, RZ, 0x1f, R7 ;  /* 0x0000001fff047819 */ /* 0x000fe20000011407 */
[----:B------:R-:W-:-:S02]  /*7f10*/  ULDC.64 UR4, c[0x0][0xb28] ;  /* 0x0002ca0000047ab9 */ /* 0x000fc40000000a00 */
[----:B------:R-:W-:Y:S01]  /*7f20*/  IMAD.IADD R3, R3, 0x1, R11 ;  /* 0x0000000103037824 */ /* 0x000fe200078e020b */
[----:B------:R-:W-:Y:S01]  /*7f30*/  LOP3.LUT R11, R10, 0x7ffffffc, RZ, 0xc0, !PT ;  /* 0x7ffffffc0a0b7812 */ /* 0x000fe200078ec0ff */
[----:B------:R-:W-:Y:S02]  /*7f40*/  IMAD R4, R4, UR4, RZ ;  /* 0x0000000404047c24 */ /* 0x000fe4000f8e02ff */
[----:B------:R-:W-:-:S04]  /*7f50*/  IMAD.WIDE.U32 R2, R7, UR4, R2 ;  /* 0x0000000407027c25 */ /* 0x000fc8000f8e0002 */
[----:B------:R-:W-:Y:S01]  /*7f60*/  IMAD R5, R7, UR5, R4 ;  /* 0x0000000507057c24 */ /* 0x000fe2000f8e0204 */
[----:B------:R-:W-:Y:S01]  /*7f70*/  ULDC.64 UR4, c[0x0][0xb00] ;  /* 0x0002c00000047ab9 */ /* 0x000fe20000000a00 */
[----:B------:R-:W-:Y:S01]  /*7f80*/  IMAD R7, R15, 0x40, R14 ;  /* 0x000000400f077824 */ /* 0x000fe200078e020e */
[----:B------:R-:W-:Y:S01]  /*7f90*/  LEA R4, P0, R2, UR4, 0x2 ;  /* 0x0000000402047c11 */ /* 0x000fe2000f8010ff */
[----:B------:R-:W-:Y:S01]  /*7fa0*/  ULDC UR4, c[0x0][0xa88] ;  /* 0x0002a20000047ab9 */ /* 0x000fe20000000800 */
[----:B------:R-:W-:Y:S02]  /*7fb0*/  IMAD.IADD R5, R3, 0x1, R5 ;  /* 0x0000000103057824 */ /* 0x000fe400078e0205 */
[----:B------:R-:W-:Y:S02]  /*7fc0*/  IMAD R6, R9, UR4, RZ ;  /* 0x0000000409067c24 */ /* 0x000fe4000f8e02ff */
[----:B------:R-:W-:Y:S01]  /*7fd0*/  IMAD.IADD R13, R8, 0x1, -R13 ;  /* 0x00000001080d7824 */ /* 0x000fe200078e0a0d */
[----:B------:R-:W-:Y:S01]  /*7fe0*/  LEA.HI.X R5, R2, UR5, R5, 0x2, P0 ;  /* 0x0000000502057c11 */ /* 0x000fe200080f1405 */
[----:B------:R-:W-:Y:S01]  /*7ff0*/  IMAD.IADD R0, R0, 0x1, -R11 ;  /* 0x0000000100007824 */ /* 0x000fe200078e0a0b */
[----:B------:R-:W-:Y:S01]  /*8000*/  ISETP.GE.AND P0, PT, R7, R6, PT ;  /* 0x000000060700720c */ /* 0x000fe20003f06270 */
[----:B------:R0:W1:Y:S03]  /*8010*/  SHFL.IDX PT, R2, R4, RZ, 0x1c1f ;  /* 0x001c1fff04027589 */ /* 0x00006600000e0000 */
[----:B------:R-:W-:Y:S01]  /*8020*/  LEA R0, R13, R0, 0x7 ;  /* 0x000000000d007211 */ /* 0x000fe200078e38ff */
[----:B------:R0:W2:Y:S04]  /*8030*/  SHFL.IDX PT, R3, R5, RZ, 0x1c1f ;  /* 0x001c1fff05037589 */ /* 0x0000a800000e0000 */
[----:B------:R-:W-:-:S04]  /*8040*/  IMAD.SHL.U32 R0, R0, 0x2, RZ ;  /* 0x0000000200007824 */ /* 0x000fc800078e00ff */
[----:B0-----:R-:W-:Y:S05]  /*8050*/  @P0 BRA `(.L_x_3038) ;  /* 0x0000000c00000947 */ /* 0x001fea0003800000 */
[C---:B------:R-:W-:Y:S01]  /*8060*/  VIADD R9, R0.reuse, 0x8 ;  /* 0x0000000800097836 */ /* 0x040fe20000000000 */
[----:B------:R-:W-:Y:S01]  /*8070*/  ULDC UR4, c[0x0][0xac8] ;  /* 0x0002b20000047ab9 */ /* 0x000fe20000000800 */
[C---:B------:R-:W-:Y:S01]  /*8080*/  VIADD R11, R0.reuse, 0x10 ;  /* 0x00000010000b7836 */ /* 0x040fe20000000000 */
[C---:B------:R-:W-:Y:S01]  /*8090*/  ISETP.GE.AND P2, PT, R0.reuse, UR4, PT ;  /* 0x0000000400007c0c */ /* 0x040fe2000bf46270 */
[C---:B------:R-:W-:Y:S01]  /*80a0*/  VIADD R13, R0.reuse, 0x18 ;  /* 0x00000018000d7836 */ /* 0x040fe20000000000 */
[----:B------:R-:W-:Y:S01]  /*80b0*/  ISETP.GE.AND P3, PT, R9, UR4, PT ;  /* 0x0000000409007c0c */ /* 0x000fe2000bf66270 */
[C---:B------:R-:W-:Y:S01]  /*80c0*/  VIADD R16, R0.reuse, 0x20 ;  /* 0x0000002000107836 */ /* 0x040fe20000000000 */
[----:B------:R-:W-:Y:S01]  /*80d0*/  ISETP.GE.AND P4, PT, R11, UR4, PT ;  /* 0x000000040b007c0c */ /* 0x000fe2000bf86270 */
[C---:B------:R-:W-:Y:S01]  /*80e0*/  VIADD R18, R0.reuse, 0x30 ;  /* 0x0000003000127836 */ /* 0x040fe20000000000 */
[----:B------:R-:W-:Y:S01]  /*80f0*/  ISETP.GE.AND P5, PT, R13, UR4, PT ;  /* 0x000000040d007c0c */ /* 0x000fe2000bfa6270 */
[C---:B------:R-:W-:Y:S01]  /*8100*/  VIADD R19, R0.reuse, 0x38 ;  /* 0x0000003800137836 */ /* 0x040fe20000000000 */
[C---:B------:R-:W-:Y:S01]  /*8110*/  IADD3 R17, R0.reuse, 0x28, RZ ;  /* 0x0000002800117810 */ /* 0x040fe20007ffe0ff */
[----:B------:R-:W-:Y:S01]  /*8120*/  VIADD R20, R0, 0x40 ;  /* 0x0000004000147836 */ /* 0x000fe20000000000 */
[----:B------:R-:W-:Y:S01]  /*8130*/  ISETP.GE.AND P0, PT, R16, UR4, PT ;  /* 0x0000000410007c0c */ /* 0x000fe2000bf06270 */
[C---:B------:R-:W-:Y:S01]  /*8140*/  VIADD R21, R0.reuse, 0x48 ;  /* 0x0000004800157836 */ /* 0x040fe20000000000 */
[----:B------:R-:W-:Y:S01]  /*8150*/  ISETP.GE.AND P1, PT, R17, UR4, PT ;  /* 0x0000000411007c0c */ /* 0x000fe2000bf26270 */
[C---:B------:R-:W-:Y:S01]  /*8160*/  VIADD R22, R0.reuse, 0x50 ;  /* 0x0000005000167836 */ /* 0x040fe20000000000 */
[----:B------:R-:W-:-:S02]  /*8170*/  @!P2 LEA.HI R8, R0, R0, RZ, 0x1 ;  /* 0x000000000008a211 */ /* 0x000fc400078f08ff */
[----:B------:R-:W-:Y:S02]  /*8180*/  @!P3 LEA.HI R10, R9, R9, RZ, 0x1 ;  /* 0x00000009090ab211 */ /* 0x000fe400078f08ff */
[----:B------:R-:W-:Y:S02]  /*8190*/  @!P4 LEA.HI R12, R11, R11, RZ, 0x1 ;  /* 0x0000000b0b0cc211 */ /* 0x000fe400078f08ff */
[----:B------:R-:W-:Y:S02]  /*81a0*/  @!P5 LEA.HI R14, R13, R13, RZ, 0x1 ;  /* 0x0000000d0d0ed211 */ /* 0x000fe400078f08ff */
[----:B------:R-:W-:Y:S02]  /*81b0*/  @!P2 LOP3.LUT R9, R8, 0xfffffffe, RZ, 0xc0, !PT ;  /* 0xfffffffe0809a812 */ /* 0x000fe400078ec0ff */
[----:B------:R-:W-:Y:S02]  /*81c0*/  @!P3 LOP3.LUT R11, R10, 0xfffffffe, RZ, 0xc0, !PT ;  /* 0xfffffffe0a0bb812 */ /* 0x000fe400078ec0ff */
[----:B------:R-:W-:Y:S01]  /*81d0*/  @!P4 LOP3.LUT R13, R12, 0xfffffffe, RZ, 0xc0, !PT ;  /* 0xfffffffe0c0dc812 */ /* 0x000fe200078ec0ff */
[----:B-12---:R-:W-:Y:S01]  /*81e0*/  @!P2 IMAD.WIDE R8, R9, 0x4, R2 ;  /* 0x000000040908a825 */ /* 0x006fe200078e0202 */
[----:B------:R-:W-:-:S02]  /*81f0*/  @!P5 LOP3.LUT R15, R14, 0xfffffffe, RZ, 0xc0, !PT ;  /* 0xfffffffe0e0fd812 */ /* 0x000fc400078ec0ff */
[----:B------:R-:W-:Y:S01]  /*8200*/  ISETP.GE.AND P6, PT, R22, UR4, PT ;  /* 0x0000000416007c0c */ /* 0x000fe2000bfc6270 */
[--C-:B------:R-:W-:Y:S01]  /*8210*/  @!P3 IMAD.WIDE R10, R11, 0x4, R2.reuse ;  /* 0x000000040b0ab825 */ /* 0x100fe200078e0202 */
[----:B------:R0:W-:Y:S01]  /*8220*/  @!P2 ST.E.64 desc[UR42][R8.64], R24 ;  /* 0x000000180800a985 */ /* 0x0001e2000c101b2a */
[----:B------:R-:W-:Y:S02]  /*8230*/  ISETP.GE.AND P2, PT, R18, UR4, PT ;  /* 0x0000000412007c0c */ /* 0x000fe4000bf46270 */
[--C-:B------:R-:W-:Y:S01]  /*8240*/  @!P4 IMAD.WIDE R12, R13, 0x4, R2.reuse ;  /* 0x000000040d0cc825 */ /* 0x100fe200078e0202 */
[----:B------:R1:W-:Y:S01]  /*8250*/  @!P3 ST.E.64 desc[UR42][R10.64], R28 ;  /* 0x0000001c0a00b985 */ /* 0x0003e2000c101b2a */
[----:B------:R-:W-:Y:S02]  /*8260*/  ISETP.GE.AND P3, PT, R19, UR4, PT ;  /* 0x0000000413007c0c */ /* 0x000fe4000bf66270 */
[----:B------:R-:W-:Y:S01]  /*8270*/  @!P5 IMAD.WIDE R14, R15, 0x4, R2 ;  /* 0x000000040f0ed825 */ /* 0x000fe200078e0202 */
[----:B------:R2:W-:Y:S01]  /*8280*/  @!P4 ST.E.64 desc[UR42][R12.64], R32 ;  /* 0x000000200c00c985 */ /* 0x0005e2000c101b2a */
[----:B------:R-:W-:-:S02]  /*8290*/  ISETP.GE.AND P4, PT, R20, UR4, PT ;  /* 0x0000000414007c0c */ /* 0x000fc4000bf86270 */
[----:B------:R-:W-:Y:S01]  /*82a0*/  @!P0 LEA.HI R16, R16, R16, RZ, 0x1 ;  /* 0x0000001010108211 */ /* 0x000fe200078f08ff */
[----:B------:R3:W-:Y:S01]  /*82b0*/  @!P5 ST.E.64 desc[UR42][R14.64], R36 ;  /* 0x000000240e00d985 */ /* 0x0007e2000c101b2a */
[----:B------:R-:W-:Y:S01]  /*82c0*/  ISETP.GE.AND P5, PT, R21, UR4, PT ;  /* 0x0000000415007c0c */ /* 0x000fe2000bfa6270 */
[----:B0-----:R-:W-:Y:S01]  /*82d0*/  VIADD R24, R0, 0x60 ;  /* 0x0000006000187836 */ /* 0x001fe20000000000 */
[----:B------:R-:W-:Y:S02]  /*82e0*/  @!P1 LEA.HI R17, R17, R17, RZ, 0x1 ;  /* 0x0000001111119211 */ /* 0x000fe400078f08ff */
[----:B------:R-:W-:Y:S02]  /*82f0*/  @!P0 LOP3.LUT R9, R16, 0xfffffffe, RZ, 0xc0, !PT ;  /* 0xfffffffe10098812 */ /* 0x000fe400078ec0ff */
[----:B-1----:R-:W-:Y:S02]  /*8300*/  @!P1 LOP3.LUT R11, R17, 0xfffffffe, RZ, 0xc0, !PT ;  /* 0xfffffffe110b9812 */ /* 0x002fe400078ec0ff */
[----:B------:R-:W-:Y:S01]  /*8310*/  @!P2 LEA.HI R18, R18, R18, RZ, 0x1 ;  /* 0x000000121212a211 */ /* 0x000fe200078f08ff */
[----:B------:R-:W-:Y:S01]  /*8320*/  @!P0 IMAD.WIDE R8, R9, 0x4, R2 ;  /* 0x0000000409088825 */ /* 0x000fe200078e0202 */
[----:B------:R-:W-:-:S02]  /*8330*/  @!P3 LEA.HI R19, R19, R19, RZ, 0x1 ;  /* 0x000000131313b211 */ /* 0x000fc400078f08ff */
[----:B------:R-:W-:Y:S01]  /*8340*/  @!P4 LEA.HI R20, R20, R20, RZ, 0x1 ;  /* 0x000000141414c211 */ /* 0x000fe200078f08ff */
[----:B------:R-:W-:Y:S01]  /*8350*/  @!P1 IMAD.WIDE R10, R11, 0x4, R2 ;  /* 0x000000040b0a9825 */ /* 0x000fe200078e0202 */
[----:B------:R-:W-:Y:S01]  /*8360*/  @!P5 LEA.HI R21, R21, R21, RZ, 0x1 ;  /* 0x000000151515d211 */ /* 0x000fe200078f08ff */
[----:B------:R0:W-:Y:S01]  /*8370*/  @!P0 ST.E.64 desc[UR42][R8.64], R40 ;  /* 0x0000002808008985 */ /* 0x0001e2000c101b2a */
[----:B------:R-:W-:Y:S02]  /*8380*/  @!P6 LEA.HI R22, R22, R22, RZ, 0x1 ;  /* 0x000000161616e211 */ /* 0x000fe400078f08ff */
[----:B--2---:R-:W-:Y:S01]  /*8390*/  @!P2 LOP3.LUT R13, R18, 0xfffffffe, RZ, 0xc0, !PT ;  /* 0xfffffffe120da812 */ /* 0x004fe200078ec0ff */
[----:B------:R1:W-:Y:S01]  /*83a0*/  @!P1 ST.E.64 desc[UR42][R10.64], R44 ;  /* 0x0000002c0a009985 */ /* 0x0003e2000c101b2a */
[----:B------:R-:W-:Y:S01]  /*83b0*/  @!P3 LOP3.LUT R19, R19, 0xfffffffe, RZ, 0xc0, !PT ;  /* 0xfffffffe1313b812 */ /* 0x000fe200078ec0ff */
[----:B------:R-:W-:Y:S01]  /*83c0*/  VIADD R18, R0, 0x68 ;  /* 0x0000006800127836 */ /* 0x000fe20000000000 */
[----:B---3--:R-:W-:Y:S01]  /*83d0*/  @!P4 LOP3.LUT R15, R20, 0xfffffffe, RZ, 0xc0, !PT ;  /* 0xfffffffe140fc812 */ /* 0x008fe200078ec0ff */
[----:B------:R-:W-:Y:S01]  /*83e0*/  VIADD R20, R0, 0x78 ;  /* 0x0000007800147836 */ /* 0x000fe20000000000 */
[----:B------:R-:W-:-:S02]  /*83f0*/  @!P5 LOP3.LUT R21, R21, 0xfffffffe, RZ, 0xc0, !PT ;  /* 0xfffffffe1515d812 */ /* 0x000fc400078ec0ff */
[----:B------:R-:W-:Y:S02]  /*8400*/  IADD3 R23, R0, 0x58, RZ ;  /* 0x0000005800177810 */ /* 0x000fe40007ffe0ff */
[----:B------:R-:W-:Y:S01]  /*8410*/  @!P6 LOP3.LUT R17, R22, 0xfffffffe, RZ, 0xc0, !PT ;  /* 0xfffffffe1611e812 */ /* 0x000fe200078ec0ff */
[--C-:B0-----:R-:W-:Y:S01]  /*8420*/  @!P2 IMAD.WIDE R8, R13, 0x4, R2.reuse ;  /* 0x000000040d08a825 */ /* 0x101fe200078e0202 */
[----:B------:R-:W-:Y:S02]  /*8430*/  ISETP.GE.AND P1, PT, R23, UR4, PT ;  /* 0x0000000417007c0c */ /* 0x000fe4000bf26270 */
[----:B------:R-:W-:Y:S01]  /*8440*/  ISETP.GE.AND P0, PT, R24, UR4, PT ;  /* 0x0000000418007c0c */ /* 0x000fe2000bf06270 */
[--C-:B-1----:R-:W-:Y:S01]  /*8450*/  @!P3 IMAD.WIDE R10, R19, 0x4, R2.reuse ;  /* 0x00000004130ab825 */ /* 0x102fe200078e0202 */
[----:B------:R0:W-:Y:S01]  /*8460*/  @!P2 ST.E.64 desc[UR42][R8.64], R48 ;  /* 0x000000300800a985 */ /* 0x0001e2000c101b2a */
[----:B------:R-:W-:Y:S02]  /*8470*/  IADD3 R22, R0, 0x88, RZ ;  /* 0x0000008800167810 */ /* 0x000fe40007ffe0ff */
[----:B------:R-:W-:Y:S01]  /*8480*/  @!P4 IMAD.WIDE R12, R15, 0x4, R2 ;  /* 0x000000040f0cc825 */ /* 0x000fe200078e0202 */
[----:B------:R1:W-:Y:S01]  /*8490*/  @!P3 ST.E.64 desc[UR42][R10.64], R52 ;  /* 0x000000340a00b985 */ /* 0x0003e2000c101b2a */
[----:B------:R-:W-:-:S02]  /*84a0*/  ISETP.GE.AND P2, PT, R18, UR4, PT ;  /* 0x0000000412007c0c */ /* 0x000fc4000bf46270 */
[--C-:B------:R-:W-:Y:S01]  /*84b0*/  @!P5 IMAD.WIDE R14, R21, 0x4, R2.reuse ;  /* 0x00000004150ed825 */ /* 0x100fe200078e0202 */
[----:B------:R2:W-:Y:S01]  /*84c0*/  @!P4 ST.E.64 desc[UR42][R12.64], R56 ;  /* 0x000000380c00c985 */ /* 0x0005e2000c101b2a */
[----:B------:R-:W-:Y:S02]  /*84d0*/  ISETP.GE.AND P3, PT, R22, UR4, PT ;  /* 0x0000000416007c0c */ /* 0x000fe4000bf66270 */
[----:B------:R-:W-:Y:S01]  /*84e0*/  @!P6 IMAD.WIDE R16, R17, 0x4, R2 ;  /* 0x000000041110e825 */ /* 0x000fe200078e0202 */
[----:B------:R3:W-:Y:S01]  /*84f0*/  @!P5 ST.E.64 desc[UR42][R14.64], R60 ;  /* 0x0000003c0e00d985 */ /* 0x0007e2000c101b2a */
[----:B------:R-:W-:Y:S02]  /*8500*/  ISETP.GE.AND P5, PT, R20, UR4, PT ;  /* 0x0000000414007c0c */ /* 0x000fe4000bfa6270 */
[C---:B------:R-:W-:Y:S01]  /*8510*/  VIADD R19, R0.reuse, 0x70 ;  /* 0x0000007000137836 */ /* 0x040fe20000000000 */
[----:B------:R5:W-:Y:S01]  /*8520*/  @!P6 ST.E.64 desc[UR42][R16.64], R64 ;  /* 0x000000401000e985 */ /* 0x000be2000c101b2a */
[----:B------:R-:W-:Y:S01]  /*8530*/  VIADD R21, R0, 0x80 ;  /* 0x0000008000157836 */ /* 0x000fe20000000000 */
[----:B------:R-:W-:-:S02]  /*8540*/  @!P1 LEA.HI R23, R23, R23, RZ, 0x1 ;  /* 0x0000001717179211 */ /* 0x000fc400078f08ff */
[----:B------:R-:W-:Y:S02]  /*8550*/  ISETP.GE.AND P6, PT, R19, UR4, PT ;  /* 0x0000000413007c0c */ /* 0x000fe4000bfc6270 */
[----:B------:R-:W-:Y:S02]  /*8560*/  ISETP.GE.AND P4, PT, R21, UR4, PT ;  /* 0x0000000415007c0c */ /* 0x000fe4000bf86270 */
[----:B------:R-:W-:Y:S02]  /*8570*/  @!P0 LEA.HI R24, R24, R24, RZ, 0x1 ;  /* 0x0000001818188211 */ /* 0x000fe400078f08ff */
[----:B0-----:R-:W-:Y:S01]  /*8580*/  @!P1 LOP3.LUT R9, R23, 0xfffffffe, RZ, 0xc0, !PT ;  /* 0xfffffffe17099812 */ /* 0x001fe200078ec0ff */
[----:B------:R-:W-:Y:S01]  /*8590*/  VIADD R23, R0, 0x90 ;  /* 0x0000009000177836 */ /* 0x000fe20000000000 */
[----:B-1----:R-:W-:Y:S01]  /*85a0*/  @!P0 LOP3.LUT R11, R24, 0xfffffffe, RZ, 0xc0, !PT ;  /* 0xfffffffe180b8812 */ /* 0x002fe200078ec0ff */
[----:B------:R-:W-:Y:S01]  /*85b0*/  VIADD R24, R0, 0x98 ;  /* 0x0000009800187836 */ /* 0x000fe20000000000 */
        /* <DEDUP_REMOVED lines=12> */
[----:B---3--:R-:W-:-:S02]  /*8680*/  @!P5 LOP3.LUT R15, R20, 0xfffffffe, RZ, 0xc0, !PT ;  /* 0xfffffffe140fd812 */ /* 0x008fc400078ec0ff */
[----:B------:R-:W-:Y:S02]  /*8690*/  @!P4 LOP3.LUT R21, R21, 0xfffffffe, RZ, 0xc0, !PT ;  /* 0xfffffffe1515c812 */ /* 0x000fe400078ec0ff */
[----:B-----5:R-:W-:Y:S01]  /*86a0*/  @!P3 LOP3.LUT R17, R22, 0xfffffffe, RZ, 0xc0, !PT ;  /* 0xfffffffe1611b812 */ /* 0x020fe200078ec0ff */
[----:B------:R-:W-:Y:S01]  /*86b0*/  VIADD R22, R0, 0xc0 ;  /* 0x000000c000167836 */ /* 0x000fe20000000000 */
[----:B------:R-:W-:Y:S01]  /*86c0*/  ISETP.GE.AND P0, PT, R23, UR4, PT ;  /* 0x0000000417007c0c */ /* 0x000fe2000bf06270 */
[--C-:B0-----:R-:W-:Y:S01]  /*86d0*/  @!P2 IMAD.WIDE R8, R13, 0x4, R2.reuse ;  /* 0x000000040d08a825 */ /* 0x101fe200078e0202 */
[----:B------:R-:W-:Y:S02]  /*86e0*/  ISETP.GE.AND P1, PT, R24, UR4, PT ;  /* 0x0000000418007c0c */ /* 0x000fe4000bf26270 */
[----:B------:R-:W-:Y:S01]  /*86f0*/  IADD3 R20, R0, 0xb0, RZ ;  /* 0x000000b000147810 */ /* 0x000fe20007ffe0ff */
[----:B-1----:R-:W-:Y:S01]  /*8700*/  @!P6 IMAD.WIDE R10, R19, 0x4, R2 ;  /* 0x00000004130ae825 */ /* 0x002fe200078e0202 */
[----:B------:R0:W-:Y:S01]  /*8710*/  @!P2 ST.E.64 desc[UR42][R8.64], R76 ;  /* 0x0000004c0800a985 */ /* 0x0001e2000c101b2a */
[----:B------:R-:W-:-:S02]  /*8720*/  ISETP.GE.AND P2, PT, R18, UR4, PT ;  /* 0x0000000412007c0c */ /* 0x000fc4000bf46270 */
[--C-:B------:R-:W-:Y:S01]  /*8730*/  @!P5 IMAD.WIDE R12, R15, 0x4, R2.reuse ;  /* 0x000000040f0cd825 */ /* 0x100fe200078e0202 */
        /* <DEDUP_REMOVED lines=8> */
[C---:B------:R-:W-:Y:S01]  /*87c0*/  VIADD R19, R0.reuse, 0xa8 ;  /* 0x000000a800137836 */ /* 0x040fe20000000000 */
[----:B------:R5:W-:Y:S01]  /*87d0*/  @!P3 ST.E.64 desc[UR42][R16.64], R92 ;  /* 0x0000005c1000b985 */ /* 0x000be2000c101b2a */
[----:B------:R-:W-:Y:S01]  /*87e0*/  VIADD R21, R0, 0xb8 ;  /* 0x000000b800157836 */ /* 0x000fe20000000000 */
[----:B------:R-:W-:Y:S02]  /*87f0*/  @!P1 LEA.HI R24, R24, R24, RZ, 0x1 ;  /* 0x0000001818189211 */ /* 0x000fe400078f08ff */
[----:B------:R-:W-:Y:S02]  /*8800*/  ISETP.GE.AND P3, PT, R19, UR4, PT ;  /* 0x0000000413007c0c */ /* 0x000fe4000bf66270 */
[----:B------:R-:W-:Y:S02]  /*8810*/  ISETP.GE.AND P5, PT, R21, UR4, PT ;  /* 0x0000000415007c0c */ /* 0x000fe4000bfa6270 */
[----:B0-----:R-:W-:Y:S02]  /*8820*/  @!P0 LOP3.LUT R9, R23, 0xfffffffe, RZ, 0xc0, !PT ;  /* 0xfffffffe17098812 */ /* 0x001fe400078ec0ff */
[----:B------:R-:W-:-:S02]  /*8830*/  @!P2 LEA.HI R18, R18, R18, RZ, 0x1 ;  /* 0x000000121212a211 */ /* 0x000fc400078f08ff */
[----:B-1----:R-:W-:Y:S01]  /*8840*/  @!P1 LOP3.LUT R11, R24, 0xfffffffe, RZ, 0xc0, !PT ;  /* 0xfffffffe180b9812 */ /* 0x002fe200078ec0ff */
[--C-:B------:R-:W-:Y:S01]  /*8850*/  @!P0 IMAD.WIDE R8, R9, 0x4, R2.reuse ;  /* 0x0000000409088825 */ /* 0x100fe200078e0202 */
[----:B------:R-:W-:Y:S02]  /*8860*/  @!P4 LEA.HI R20, R20, R20, RZ, 0x1 ;  /* 0x000000141414c211 */ /* 0x000fe400078f08ff */
[----:B--2---:R-:W-:Y:S01]  /*8870*/  @!P2 LOP3.LUT R13, R18, 0xfffffffe, RZ, 0xc0, !PT ;  /* 0xfffffffe120da812 */ /* 0x004fe200078ec0ff */
[--C-:B------:R-:W-:Y:S01]  /*8880*/  @!P1 IMAD.WIDE R10, R11, 0x4, R2.reuse ;  /* 0x000000040b0a9825 */ /* 0x100fe200078e0202 */
[----:B------:R-:W-:Y:S01]  /*8890*/  @!P3 LEA.HI R19, R19, R19, RZ, 0x1 ;  /* 0x000000131313b211 */ /* 0x000fe200078f08ff */
[----:B------:R0:W-:Y:S01]  /*88a0*/  @!P0 ST.E.64 desc[UR42][R8.64], R96 ;  /* 0x0000006008008985 */ /* 0x0001e2000c101b2a */
[----:B------:R-:W-:Y:S01]  /*88b0*/  @!P5 LEA.HI R21, R21, R21, RZ, 0x1 ;  /* 0x000000151515d211 */ /* 0x000fe200078f08ff */
[----:B------:R-:W-:Y:S01]  /*88c0*/  @!P2 IMAD.WIDE R12, R13, 0x4, R2 ;  /* 0x000000040d0ca825 */ /* 0x000fe200078e0202 */
[----:B------:R-:W-:Y:S01]  /*88d0*/  @!P3 LOP3.LUT R19, R19, 0xfffffffe, RZ, 0xc0, !PT ;  /* 0xfffffffe1313b812 */ /* 0x000fe200078ec0ff */
[----:B------:R1:W-:Y:S01]  /*88e0*/  @!P1 ST.E.64 desc[UR42][R10.64], R100 ;  /* 0x000000640a009985 */ /* 0x0003e2000c101b2a */
[----:B------:R-:W-:Y:S01]  /*88f0*/  @!P6 LEA.HI R22, R22, R22, RZ, 0x1 ;  /* 0x000000161616e211 */ /* 0x000fe200078f08ff */
[----:B------:R-:W-:Y:S01]  /*8900*/  VIADD R18, R0, 0xc8 ;  /* 0x000000c800127836 */ /* 0x000fe20000000000 */
[----:B---3--:R-:W-:Y:S01]  /*8910*/  @!P4 LOP3.LUT R15, R20, 0xfffffffe, RZ, 0xc0, !PT ;  /* 0xfffffffe140fc812 */ /* 0x008fe200078ec0ff */
[----:B------:R-:W-:Y:S01]  /*8920*/  @!P2 ST.E.64 desc[UR42][R12.64], R104 ;  /* 0x000000680c00a985 */ /* 0x000fe2000c101b2a */
[----:B------:R-:W-:-:S02]  /*8930*/  @!P5 LOP3.LUT R21, R21, 0xfffffffe, RZ, 0xc0, !PT ;  /* 0xfffffffe1515d812 */ /* 0x000fc400078ec0ff */
[----:B-----5:R-:W-:Y:S02]  /*8940*/  @!P6 LOP3.LUT R17, R22, 0xfffffffe, RZ, 0xc0, !PT ;  /* 0xfffffffe1611e812 */ /* 0x020fe400078ec0ff */
[----:B------:R-:W-:Y:S01]  /*8950*/  IADD3 R20, R0, 0xd8, RZ ;  /* 0x000000d800147810 */ /* 0x000fe20007ffe0ff */
[--C-:B0-----:R-:W-:Y:S01]  /*8960*/  @!P3 IMAD.WIDE R8, R19, 0x4, R2.reuse ;  /* 0x000000041308b825 */ /* 0x101fe200078e0202 */
[----:B------:R-:W-:Y:S02]  /*8970*/  ISETP.GE.AND P0, PT, R18, UR4, PT ;  /* 0x0000000412007c0c */ /* 0x000fe4000bf06270 */
[----:B------:R-:W-:Y:S01]  /*8980*/  ISETP.GE.AND P2, PT, R20, UR4, PT ;  /* 0x0000000414007c0c */ /* 0x000fe2000bf46270 */
[--C-:B-1----:R-:W-:Y:S01]  /*8990*/  @!P4 IMAD.WIDE R10, R15, 0x4, R2.reuse ;  /* 0x000000040f0ac825 */ /* 0x102fe200078e0202 */
[----:B------:R0:W-:Y:S03]  /*89a0*/  @!P3 ST.E.64 desc[UR42][R8.64], R108 ;  /* 0x0000006c0800b985 */ /* 0x0001e6000c101b2a */
[--C-:B------:R-:W-:Y:S01]  /*89b0*/  @!P5 IMAD.WIDE R14, R21, 0x4, R2.reuse ;  /* 0x00000004150ed825 */ /* 0x100fe200078e0202 */
[----:B------:R1:W-:Y:S03]  /*89c0*/  @!P4 ST.E.64 desc[UR42][R10.64], R112 ;  /* 0x000000700a00c985 */ /* 0x0003e6000c101b2a */
[----:B------:R-:W-:Y:S01]  /*89d0*/  VIADD R19, R0, 0xd0 ;  /* 0x000000d000137836 */ /* 0x000fe20000000000 */
[----:B------:R2:W-:Y:S01]  /*89e0*/  @!P5 ST.E.64 desc[UR42][R14.64], R116 ;  /* 0x000000740e00d985 */ /* 0x0005e2000c101b2a */
[----:B------:R-:W-:Y:S01]  /*89f0*/  @!P6 IMAD.WIDE R16, R17, 0x4, R2 ;  /* 0x000000041110e825 */ /* 0x000fe200078e0202 */
[----:B------:R-:W-:-:S02]  /*8a00*/  @!P0 LEA.HI R18, R18, R18, RZ, 0x1 ;  /* 0x0000001212128211 */ /* 0x000fc400078f08ff */
[----:B------:R-:W-:Y:S01]  /*8a10*/  ISETP.GE.AND P1, PT, R19, UR4, PT ;  /* 0x0000000413007c0c */ /* 0x000fe2000bf26270 */
[C---:B------:R-:W-:Y:S01]  /*8a20*/  VIADD R21, R0.reuse, 0xe0 ;  /* 0x000000e000157836 */ /* 0x040fe20000000000 */
[----:B------:R3:W-:Y:S01]  /*8a30*/  @!P6 ST.E.64 desc[UR42][R16.64], R120 ;  /* 0x000000781000e985 */ /* 0x0007e2000c101b2a */
[----:B0-----:R-:W-:Y:S01]  /*8a40*/  VIADD R9, R0, 0xf8 ;  /* 0x000000f800097836 */ /* 0x001fe20000000000 */
[----:B------:R-:W-:Y:S01]  /*8a50*/  @!P2 LEA.HI R20, R20, R20, RZ, 0x1 ;  /* 0x000000141414a211 */ /* 0x000fe200078f08ff */
[C---:B------:R-:W-:Y:S01]  /*8a60*/  VIADD R12, R0.reuse, 0xe8 ;  /* 0x000000e8000c7836 */ /* 0x040fe20000000000 */
[----:B------:R-:W-:Y:S01]  /*8a70*/  ISETP.GE.AND P3, PT, R21, UR4, PT ;  /* 0x0000000415007c0c */ /* 0x000fe2000bf66270 */
[----:B------:R-:W-:Y:S01]  /*8a80*/  VIADD R13, R0, 0xf0 ;  /* 0x000000f0000d7836 */ /* 0x000fe20000000000 */
[----:B------:R-:W-:Y:S02]  /*8a90*/  ISETP.GE.AND P6, PT, R9, UR4, PT ;  /* 0x0000000409007c0c */ /* 0x000fe4000bfc6270 */
[----:B------:R-:W-:-:S02]  /*8aa0*/  ISETP.GE.AND P4, PT, R12, UR4, PT ;  /* 0x000000040c007c0c */ /* 0x000fc4000bf86270 */
[----:B------:R-:W-:Y:S02]  /*8ab0*/  ISETP.GE.AND P5, PT, R13, UR4, PT ;  /* 0x000000040d007c0c */ /* 0x000fe4000bfa6270 */
[----:B------:R-:W-:-:S04]  /*8ac0*/  @!P1 LEA.HI R19, R19, R19, RZ, 0x1 ;  /* 0x0000001313139211 */ /* 0x000fc800078f08ff */
[----:B-1----:R-:W-:Y:S02]  /*8ad0*/  @!P1 LOP3.LUT R11, R19, 0xfffffffe, RZ, 0xc0, !PT ;  /* 0xfffffffe130b9812 */ /* 0x002fe400078ec0ff */
[----:B------:R-:W-:Y:S02]  /*8ae0*/  @!P3 LEA.HI R21, R21, R21, RZ, 0x1 ;  /* 0x000000151515b211 */ /* 0x000fe400078f08ff */
[----:B------:R-:W-:Y:S02]  /*8af0*/  @!P6 LEA.HI R10, R9, R9, RZ, 0x1 ;  /* 0x00000009090ae211 */ /* 0x000fe400078f08ff */
[----:B------:R-:W-:Y:S02]  /*8b00*/  @!P4 LEA.HI R12, R12, R12, RZ, 0x1 ;  /* 0x0000000c0c0cc211 */ /* 0x000fe400078f08ff */
[----:B------:R-:W-:Y:S02]  /*8b10*/  @!P5 LEA.HI R8, R13, R13, RZ, 0x1 ;  /* 0x0000000d0d08d211 */ /* 0x000fe400078f08ff */
[----:B------:R-:W-:-:S02]  /*8b20*/  @!P0 LOP3.LUT R9, R18, 0xfffffffe, RZ, 0xc0, !PT ;  /* 0xfffffffe12098812 */ /* 0x000fc400078ec0ff */
[----:B------:R-:W-:Y:S02]  /*8b30*/  @!P2 LOP3.LUT R13, R20, 0xfffffffe, RZ, 0xc0, !PT ;  /* 0xfffffffe140da812 */ /* 0x000fe400078ec0ff */
[----:B--2---:R-:W-:Y:S02]  /*8b40*/  @!P3 LOP3.LUT R15, R21, 0xfffffffe, RZ, 0xc0, !PT ;  /* 0xfffffffe150fb812 */ /* 0x004fe400078ec0ff */
[----:B---3--:R-:W-:Y:S01]  /*8b50*/  @!P4 LOP3.LUT R17, R12, 0xfffffffe, RZ, 0xc0, !PT ;  /* 0xfffffffe0c11c812 */ /* 0x008fe200078ec0ff */
[--C-:B------:R-:W-:Y:S01]  /*8b60*/  @!P2 IMAD.WIDE R12, R13, 0x4, R2.reuse ;  /* 0x000000040d0ca825 */ /* 0x100fe200078e0202 */
[----:B------:R-:W-:Y:S02]  /*8b70*/  @!P5 LOP3.LUT R19, R8, 0xfffffffe, RZ, 0xc0, !PT ;  /* 0xfffffffe0813d812 */ /* 0x000fe400078ec0ff */
[----:B------:R-:W-:Y:S01]  /*8b80*/  @!P6 LOP3.LUT R21, R10, 0xfffffffe, RZ, 0xc0, !PT ;  /* 0xfffffffe0a15e812 */ /* 0x000fe200078ec0ff */
[----:B------:R-:W-:-:S04]  /*8b90*/  @!P0 IMAD.WIDE R8, R9, 0x4, R2 ;  /* 0x0000000409088825 */ /* 0x000fc800078e0202 */
        /* <DEDUP_REMOVED lines=12> */
.L_x_3038:
[----:B------:R-:W-:Y:S05]  /*8c60*/  BSYNC B0 ;  /* 0x0000000000007941 */ /* 0x000fea0003800000 */
.L_x_3037:
[----:B------:R-:W-:Y:S01]  /*8c70*/  IADD3 R7, R7, 0x8, RZ ;  /* 0x0000000807077810 */ /* 0x000fe20007ffe0ff */
[----:B0-2---:R0:W2:Y:S03]  /*8c80*/  SHFL.IDX PT, R3, R5, 0x1, 0x1c1f ;  /* 0x003c1f0005037f89 */ /* 0x0050a600000e0000 */
[----:B------:R-:W-:Y:S01]  /*8c90*/  ISETP.GE.AND P0, PT, R7, R6, PT ;  /* 0x000000060700720c */ /* 0x000fe20003f06270 */
[----:B-1----:R0:W1:-:S12]  /*8ca0*/  SHFL.IDX PT, R2, R4, 0x1, 0x1c1f ;  /* 0x003c1f0004027f89 */ /* 0x00205800000e0000 */
        /* <DEDUP_REMOVED lines=12> */
[----:B------:R-:W-:Y:S01]  /*8d70*/  ISETP.GE.AND P6, PT, R11, UR4, PT ;  /* 0x000000040b007c0c */ /* 0x000fe2000bfc6270 */
[C---:B------:R-:W-:Y:S01]  /*8d80*/  VIADD R15, R0.reuse, 0x40 ;  /* 0x00000040000f7836 */ /* 0x040fe20000000000 */
[C---:B------:R-:W-:Y:S01]  /*8d90*/  IADD3 R12, R0.reuse, 0x28, RZ ;  /* 0x00000028000c7810 */ /* 0x040fe20007ffe0ff */
[C---:B------:R-:W-:Y:S01]  /*8da0*/  VIADD R16, R0.reuse, 0x48 ;  /* 0x0000004800107836 */ /* 0x040fe20000000000 */
[C---:B------:R-:W-:Y:S01]  /*8db0*/  IADD3 R18, R0.reuse, 0x50, RZ ;  /* 0x0000005000127810 */ /* 0x040fe20007ffe0ff */
[C---:B------:R-:W-:Y:S01]  /*8dc0*/  VIADD R19, R0.reuse, 0x58 ;  /* 0x0000005800137836 */ /* 0x040fe20000000000 */
[C---:B------:R-:W-:Y:S01]  /*8dd0*/  @!P0 LEA.HI R4, R0.reuse, R0, RZ, 0x1 ;  /* 0x0000000000048211 */ /* 0x040fe200078f08ff */
[----:B------:R-:W-:Y:S01]  /*8de0*/  VIADD R20, R0, 0x80 ;  /* 0x0000008000147836 */ /* 0x000fe20000000000 */
[----:B------:R-:W-:-:S02]  /*8df0*/  @!P1 LEA.HI R6, R5, R5, RZ, 0x1 ;  /* 0x0000000505069211 */ /* 0x000fc400078f08ff */
[----:B------:R-:W-:Y:S02]  /*8e00*/  @!P2 LEA.HI R8, R7, R7, RZ, 0x1 ;  /* 0x000000070708a211 */ /* 0x000fe400078f08ff */
[----:B------:R-:W-:Y:S02]  /*8e10*/  @!P0 LOP3.LUT R5, R4, 0xfffffffe, RZ, 0xc0, !PT ;  /* 0xfffffffe04058812 */ /* 0x000fe400078ec0ff */
[----:B------:R-:W-:Y:S02]  /*8e20*/  @!P1 LOP3.LUT R7, R6, 0xfffffffe, RZ, 0xc0, !PT ;  /* 0xfffffffe06079812 */ /* 0x000fe400078ec0ff */
[----:B------:R-:W-:Y:S01]  /*8e30*/  @!P2 LOP3.LUT R9, R8, 0xfffffffe, RZ, 0xc0, !PT ;  /* 0xfffffffe0809a812 */ /* 0x000fe200078ec0ff */
[--C-:B-12---:R-:W-:Y:S01]  /*8e40*/  @!P0 IMAD.WIDE R4, R5, 0x4, R2.reuse ;  /* 0x0000000405048825 */ /* 0x106fe200078e0202 */
[----:B------:R-:W-:Y:S02]  /*8e50*/  ISETP.GE.AND P3, PT, R15, UR4, PT ;  /* 0x000000040f007c0c */ /* 0x000fe4000bf66270 */
[----:B------:R-:W-:Y:S01]  /*8e60*/  ISETP.GE.AND P4, PT, R16, UR4, PT ;  /* 0x0000000410007c0c */ /* 0x000fe2000bf86270 */
[----:B------:R-:W-:Y:S01]  /*8e70*/  @!P1 IMAD.WIDE R6, R7, 0x4, R2 ;  /* 0x0000000407069825 */ /* 0x000fe200078e0202 */
[----:B------:R0:W-:Y:S01]  /*8e80*/  @!P0 ST.E.64 desc[UR42][R4.64], R26 ;  /* 0x0000001a04008985 */ /* 0x0001e2000c101b2a */
[----:B------:R-:W-:-:S02]  /*8e90*/  ISETP.GE.AND P0, PT, R12, UR4, PT ;  /* 0x000000040c007c0c */ /* 0x000fc4000bf06270 */
[----:B------:R-:W-:Y:S01]  /*8ea0*/  @!P2 IMAD.WIDE R8, R9, 0x4, R2 ;  /* 0x000000040908a825 */ /* 0x000fe200078e0202 */
[----:B------:R1:W-:Y:S01]  /*8eb0*/  @!P1 ST.E.64 desc[UR42][R6.64], R30 ;  /* 0x0000001e06009985 */ /* 0x0003e2000c101b2a */
[----:B------:R-:W-:Y:S02]  /*8ec0*/  ISETP.GE.AND P1, PT, R13, UR4, PT ;  /* 0x000000040d007c0c */ /* 0x000fe4000bf26270 */
[----:B------:R-:W-:Y:S01]  /*8ed0*/  @!P5 LEA.HI R10, R10, R10, RZ, 0x1 ;  /* 0x0000000a0a0ad211 */ /* 0x000fe200078f08ff */
[----:B------:R2:W-:Y:S01]  /*8ee0*/  @!P2 ST.E.64 desc[UR42][R8.64], R34 ;  /* 0x000000220800a985 */ /* 0x0005e2000c101b2a */
[----:B------:R-:W-:Y:S02]  /*8ef0*/  ISETP.GE.AND P2, PT, R14, UR4, PT ;  /* 0x000000040e007c0c */ /* 0x000fe4000bf46270 */
[----:B------:R-:W-:Y:S02]  /*8f00*/  @!P6 LEA.HI R11, R11, R11, RZ, 0x1 ;  /* 0x0000000b0b0be211 */ /* 0x000fe400078f08ff */
[----:B------:R-:W-:-:S02]  /*8f10*/  @!P3 LEA.HI R15, R15, R15, RZ, 0x1 ;  /* 0x0000000f0f0fb211 */ /* 0x000fc400078f08ff */
[----:B0-----:R-:W-:Y:S02]  /*8f20*/  @!P5 LOP3.LUT R5, R10, 0xfffffffe, RZ, 0xc0, !PT ;  /* 0xfffffffe0a05d812 */ /* 0x001fe400078ec0ff */
[----:B------:R-:W-:Y:S02]  /*8f30*/  @!P0 LEA.HI R12, R12, R12, RZ, 0x1 ;  /* 0x0000000c0c0c8211 */ /* 0x000fe400078f08ff */
[----:B-1----:R-:W-:Y:S01]  /*8f40*/  @!P6 LOP3.LUT R7, R11, 0xfffffffe, RZ, 0xc0, !PT ;  /* 0xfffffffe0b07e812 */ /* 0x002fe200078ec0ff */
[--C-:B------:R-:W-:Y:S01]  /*8f50*/  @!P5 IMAD.WIDE R4, R5, 0x4, R2.reuse ;  /* 0x000000040504d825 */ /* 0x100fe200078e0202 */
[----:B------:R-:W-:Y:S02]  /*8f60*/  @!P1 LEA.HI R13, R13, R13, RZ, 0x1 ;  /* 0x0000000d0d0d9211 */ /* 0x000fe400078f08ff */
[----:B------:R-:W-:Y:S01]  /*8f70*/  @!P2 LEA.HI R14, R14, R14, RZ, 0x1 ;  /* 0x0000000e0e0ea211 */ /* 0x000fe200078f08ff */
[----:B------:R-:W-:Y:S01]  /*8f80*/  @!P6 IMAD.WIDE R6, R7, 0x4, R2 ;  /* 0x000000040706e825 */ /* 0x000fe200078e0202 */
[----:B------:R-:W-:Y:S01]  /*8f90*/  @!P4 LEA.HI R16, R16, R16, RZ, 0x1 ;  /* 0x000000101010c211 */ /* 0x000fe200078f08ff */
[----:B------:R0:W-:Y:S01]  /*8fa0*/  @!P5 ST.E.64 desc[UR42][R4.64], R38 ;  /* 0x000000260400d985 */ /* 0x0001e2000c101b2a */
[----:B--2---:R-:W-:-:S02]  /*8fb0*/  @!P0 LOP3.LUT R9, R12, 0xfffffffe, RZ, 0xc0, !PT ;  /* 0xfffffffe0c098812 */ /* 0x004fc400078ec0ff */
[----:B------:R-:W-:Y:S01]  /*8fc0*/  @!P1 LOP3.LUT R13, R13, 0xfffffffe, RZ, 0xc0, !PT ;  /* 0xfffffffe0d0d9812 */ /* 0x000fe200078ec0ff */
[----:B------:R1:W-:Y:S01]  /*8fd0*/  @!P6 ST.E.64 desc[UR42][R6.64], R42 ;  /* 0x0000002a0600e985 */ /* 0x0003e2000c101b2a */
[----:B------:R-:W-:Y:S01]  /*8fe0*/  @!P2 LOP3.LUT R11, R14, 0xfffffffe, RZ, 0xc0, !PT ;  /* 0xfffffffe0e0ba812 */ /* 0x000fe200078ec0ff */
[----:B------:R-:W-:Y:S01]  /*8ff0*/  VIADD R14, R0, 0x60 ;  /* 0x00000060000e7836 */ /* 0x000fe20000000000 */
[----:B------:R-:W-:Y:S02]  /*9000*/  @!P3 LOP3.LUT R15, R15, 0xfffffffe, RZ, 0xc0, !PT ;  /* 0xfffffffe0f0fb812 */ /* 0x000fe400078ec0ff */
[----:B------:R-:W-:Y:S01]  /*9010*/  @!P4 LOP3.LUT R17, R16, 0xfffffffe, RZ, 0xc0, !PT ;  /* 0xfffffffe1011c812 */ /* 0x000fe200078ec0ff */
[----:B------:R-:W-:Y:S01]  /*9020*/  VIADD R16, R0, 0x70 ;  /* 0x0000007000107836 */ /* 0x000fe20000000000 */
        /* <DEDUP_REMOVED lines=12> */
[----:B------:R-:W-:Y:S01]  /*90f0*/  @!P4 IMAD.WIDE R12, R17, 0x4, R2 ;  /* 0x00000004110cc825 */ /* 0x000fe200078e0202 */
[----:B------:R3:W-:Y:S01]  /*9100*/  @!P3 ST.E.64 desc[UR42][R10.64], R58 ;  /* 0x0000003a0a00b985 */ /* 0x0007e2000c101b2a */
[C---:B------:R-:W-:Y:S02]  /*9110*/  IADD3 R17, R0.reuse, 0x78, RZ ;  /* 0x0000007800117810 */ /* 0x040fe40007ffe0ff */
[----:B------:R-:W-:Y:S01]  /*9120*/  VIADD R15, R0, 0x68 ;  /* 0x00000068000f7836 */ /* 0x000fe20000000000 */
[----:B------:R5:W-:Y:S01]  /*9130*/  @!P4 ST.E.64 desc[UR42][R12.64], R62 ;  /* 0x0000003e0c00c985 */ /* 0x000be2000c101b2a */
[----:B------:R-:W-:Y:S02]  /*9140*/  ISETP.GE.AND P4, PT, R14, UR4, PT ;  /* 0x000000040e007c0c */ /* 0x000fe4000bf86270 */
[----:B------:R-:W-:Y:S02]  /*9150*/  ISETP.GE.AND P1, PT, R17, UR4, PT ;  /* 0x0000000411007c0c */ /* 0x000fe4000bf26270 */
[----:B------:R-:W-:-:S02]  /*9160*/  ISETP.GE.AND P3, PT, R15, UR4, PT ;  /* 0x000000040f007c0c */ /* 0x000fc4000bf66270 */
[----:B------:R-:W-:Y:S02]  /*9170*/  @!P6 LEA.HI R19, R19, R19, RZ, 0x1 ;  /* 0x000000131313e211 */ /* 0x000fe400078f08ff */
[----:B0-----:R-:W-:Y:S01]  /*9180*/  @!P5 LOP3.LUT R5, R18, 0xfffffffe, RZ, 0xc0, !PT ;  /* 0xfffffffe1205d812 */ /* 0x001fe200078ec0ff */
[C---:B------:R-:W-:Y:S01]  /*9190*/  VIADD R18, R0.reuse, 0x88 ;  /* 0x0000008800127836 */ /* 0x040fe20000000000 */
[----:B-1----:R-:W-:Y:S01]  /*91a0*/  @!P6 LOP3.LUT R7, R19, 0xfffffffe, RZ, 0xc0, !PT ;  /* 0xfffffffe1307e812 */ /* 0x002fe200078ec0ff */
[----:B------:R-:W-:Y:S01]  /*91b0*/  VIADD R19, R0, 0x90 ;  /* 0x0000009000137836 */ /* 0x000fe20000000000 */
        /* <DEDUP_REMOVED lines=10> */
[----:B------:R-:W-:Y:S01]  /*9260*/  @!P3 LOP3.LUT R15, R15, 0xfffffffe, RZ, 0xc0, !PT ;  /* 0xfffffffe0f0fb812 */ /* 0x000fe200078ec0ff */
[----:B------:R-:W-:Y:S01]  /*9270*/  VIADD R14, R0, 0x98 ;  /* 0x00000098000e7836 */ /* 0x000fe20000000000 */
[----:B---3--:R-:W-:Y:S01]  /*9280*/  @!P2 LOP3.LUT R11, R16, 0xfffffffe, RZ, 0xc0, !PT ;  /* 0xfffffffe100ba812 */ /* 0x008fe200078ec0ff */
[----:B------:R-:W-:Y:S01]  /*9290*/  VIADD R16, R0, 0xa8 ;  /* 0x000000a800107836 */ /* 0x000fe20000000000 */
[----:B------:R-:W-:Y:S02]  /*92a0*/  @!P1 LOP3.LUT R17, R17, 0xfffffffe, RZ, 0xc0, !PT ;  /* 0xfffffffe11119812 */ /* 0x000fe400078ec0ff */
[----:B-----5:R-:W-:Y:S01]  /*92b0*/  @!P0 LOP3.LUT R13, R20, 0xfffffffe, RZ, 0xc0, !PT ;  /* 0xfffffffe140d8812 */ /* 0x020fe200078ec0ff */
[----:B------:R-:W-:Y:S01]  /*92c0*/  VIADD R20, R0, 0xb8 ;  /* 0x000000b800147836 */ /* 0x000fe20000000000 */
[----:B------:R-:W-:Y:S01]  /*92d0*/  ISETP.GE.AND P6, PT, R18, UR4, PT ;  /* 0x0000000412007c0c */ /* 0x000fe2000bfc6270 */
[----:B0-----:R-:W-:Y:S01]  /*92e0*/  @!P4 IMAD.WIDE R4, R9, 0x4, R2 ;  /* 0x000000040904c825 */ /* 0x001fe200078e0202 */
[----:B------:R-:W-:-:S03]  /*92f0*/  ISETP.GE.AND P5, PT, R19, UR4, PT ;  /* 0x0000000413007c0c */ /* 0x000fc6000bfa6270 */
[--C-:B-1----:R-:W-:Y:S01]  /*9300*/  @!P3 IMAD.WIDE R6, R15, 0x4, R2.reuse ;  /* 0x000000040f06b825 */ /* 0x102fe200078e0202 */
[----:B------:R0:W-:Y:S01]  /*9310*/  @!P4 ST.E.64 desc[UR42][R4.64], R74 ;  /* 0x0000004a0400c985 */ /* 0x0001e2000c101b2a */
[----:B------:R-:W-:Y:S02]  /*9320*/  IADD3 R15, R0, 0xa0, RZ ;  /* 0x000000a0000f7810 */ /* 0x000fe40007ffe0ff */
[--C-:B------:R-:W-:Y:S01]  /*9330*/  @!P2 IMAD.WIDE R8, R11, 0x4, R2.reuse ;  /* 0x000000040b08a825 */ /* 0x100fe200078e0202 */
[----:B------:R1:W-:Y:S01]  /*9340*/  @!P3 ST.E.64 desc[UR42][R6.64], R78 ;  /* 0x0000004e0600b985 */ /* 0x0003e2000c101b2a */
[----:B------:R-:W-:Y:S02]  /*9350*/  ISETP.GE.AND P4, PT, R15, UR4, PT ;  /* 0x000000040f007c0c */ /* 0x000fe4000bf86270 */
[----:B------:R-:W-:Y:S01]  /*9360*/  @!P1 IMAD.WIDE R10, R17, 0x4, R2 ;  /* 0x00000004110a9825 */ /* 0x000fe200078e0202 */
[----:B------:R2:W-:Y:S01]  /*9370*/  @!P2 ST.E.64 desc[UR42][R8.64], R82 ;  /* 0x000000520800a985 */ /* 0x0005e2000c101b2a */
[----:B------:R-:W-:-:S02]  /*9380*/  ISETP.GE.AND P3, PT, R16, UR4, PT ;  /* 0x0000000410007c0c */ /* 0x000fc4000bf66270 */
        /* <DEDUP_REMOVED lines=9> */
[----:B0-----:R-:W-:Y:S01]  /*9420*/  @!P6 LOP3.LUT R5, R18, 0xfffffffe, RZ, 0xc0, !PT ;  /* 0xfffffffe1205e812 */ /* 0x001fe200078ec0ff */
[----:B------:R-:W-:Y:S01]  /*9430*/  VIADD R18, R0, 0xc0 ;  /* 0x000000c000127836 */ /* 0x000fe20000000000 */
        /* <DEDUP_REMOVED lines=16> */
[----:B-----5:R-:W-:Y:S02]  /*9540*/  @!P1 LOP3.LUT R13, R20, 0xfffffffe, RZ, 0xc0, !PT ;  /* 0xfffffffe140d9812 */ /* 0x020fe400078ec0ff */
[----:B------:R-:W-:Y:S01]  /*9550*/  IADD3 R19, R0, 0xc8, RZ ;  /* 0x000000c800137810 */ /* 0x000fe20007ffe0ff */
[----:B0-----:R-:W-:Y:S01]  /*9560*/  @!P0 IMAD.WIDE R4, R9, 0x4, R2 ;  /* 0x0000000409048825 */ /* 0x001fe200078e0202 */
[----:B------:R-:W-:-:S02]  /*9570*/  ISETP.GE.AND P5, PT, R18, UR4, PT ;  /* 0x0000000412007c0c */ /* 0x000fc4000bfa6270 */
[----:B------:R-:W-:Y:S01]  /*9580*/  ISETP.GE.AND P6, PT, R19, UR4, PT ;  /* 0x0000000413007c0c */ /* 0x000fe2000bfc6270 */
        /* <DEDUP_REMOVED lines=12> */
[C---:B------:R-:W-:Y:S01]  /*9650*/  VIADD R15, R0.reuse, 0xd8 ;  /* 0x000000d8000f7836 */ /* 0x040fe20000000000 */
[----:B------:R5:W-:Y:S01]  /*9660*/  @!P1 ST.E.64 desc[UR42][R12.64], R118 ;  /* 0x000000760c009985 */ /* 0x000be2000c101b2a */
[----:B------:R-:W-:Y:S01]  /*9670*/  VIADD R17, R0, 0xe8 ;  /* 0x000000e800117836 */ /* 0x000fe20000000000 */
[----:B------:R-:W-:Y:S01]  /*9680*/  @!P5 LEA.HI R18, R18, R18, RZ, 0x1 ;  /* 0x000000121212d211 */ /* 0x000fe200078f08ff */
        /* <DEDUP_REMOVED lines=16> */
[----:B------:R-:W-:Y:S02]  /*9790*/  @!P1 LOP3.LUT R15, R15, 0xfffffffe, RZ, 0xc0, !PT ;  /* 0xfffffffe0f0f9812 */ /* 0x000fe400078ec0ff */
[----:B---3--:R-:W-:Y:S02]  /*97a0*/  @!P2 LOP3.LUT R11, R16, 0xfffffffe, RZ, 0xc0, !PT ;  /* 0xfffffffe100ba812 */ /* 0x008fe400078ec0ff */
[----:B------:R-:W-:Y:S02]  /*97b0*/  @!P3 LOP3.LUT R17, R17, 0xfffffffe, RZ, 0xc0, !PT ;  /* 0xfffffffe1111b812 */ /* 0x000fe400078ec0ff */
[----:B-----5:R-:W-:Y:S01]  /*97c0*/  @!P4 LOP3.LUT R13, R20, 0xfffffffe, RZ, 0xc0, !PT ;  /* 0xfffffffe140dc812 */ /* 0x020fe200078ec0ff */
        /* <DEDUP_REMOVED lines=17> */
.L_x_3035:
[----:B------:R-:W2:Y:S02]  /*98e0*/  S2R R0, SR_TID.X ;  /* 0x0000000000007919 */ /* 0x000ea40000002100 */
[----:B--2---:R-:W-:-:S05]  /*98f0*/  VIADD R3, R0, 0xffffff80 ;  /* 0xffffff8000037836 */ /* 0x004fca0000000000 */
[----:B------:R-:W-:-:S13]  /*9900*/  ISETP.GT.AND P0, PT, R3, 0x3f, PT ;  /* 0x0000003f0300780c */ /* 0x000fda0003f04270 */
[----:B------:R-:W-:Y:S05]  /*9910*/  @P0 BRA `(.L_x_3002) ;  /* 0x0000004800540947 */ /* 0x000fea0003800000 */
[----:B------:R-:W2:Y:S01]  /*9920*/  S2R R3, SR_CTAID.X ;  /* 0x0000000000037919 */ /* 0x000ea20000002500 */
[----:B------:R-:W3:Y:S01]  /*9930*/  LDC R8, c[0x0][0xbe8] ;  /* 0x0002fa00ff087b82 */ /* 0x000ee20000000800 */
[----:B------:R-:W-:Y:S01]  /*9940*/  ULDC UR4, c[0x0][0xa88] ;  /* 0x0002a20000047ab9 */ /* 0x000fe20000000800 */
[----:B--2---:R-:W-:Y:S02]  /*9950*/  IMAD R0, R3, 0x40, R0 ;  /* 0x0000004003007824 */ /* 0x004fe400078e0200 */
[----:B---3--:R-:W-:Y:S02]  /*9960*/  IMAD R3, R8, UR4, RZ ;  /* 0x0000000408037c24 */ /* 0x008fe4000f8e02ff */
[----:B------:R-:W-:-:S05]  /*9970*/  VIADD R0, R0, 0xffffff80 ;  /* 0xffffff8000007836 */ /* 0x000fca0000000000 */
[----:B------:R-:W-:-:S13]  /*9980*/  ISETP.GE.AND P0, PT, R0, R3, PT ;  /* 0x000000030000720c */ /* 0x000fda0003f06270 */
[----:B------:R-:W-:Y:S05]  /*9990*/  @P0 BRA `(.L_x_3002) ;  /* 0x0000004800340947 */ /* 0x000fea0003800000 */
[----:B------:R-:W-:Y:S01]  /*99a0*/  ISETP.NE.AND P0, PT, R8, 0x1, PT ;  /* 0x000000010800780c */ /* 0x000fe20003f05270 */
[----:B------:R-:W2:Y:S01]  /*99b0*/  S2UR UR4, SR_CTAID.Z ;  /* 0x00000000000479c3 */ /* 0x000ea20000002700 */
[----:B------:R-:W-:Y:S01]  /*99c0*/  SHF.R.S32.HI R3, RZ, 0x1f, R2 ;  /* 0x0000001fff037819 */ /* 0x000fe20000011402 */
[----:B------:R-:W-:Y:S01]  /*99d0*/  ULDC.64 UR6, c[0x0][0xbd0] ;  /* 0x0002f40000067ab9 */ /* 0x000fe20000000a00 */
[C---:B------:R-:W-:Y:S01]  /*99e0*/  IADD3 R7, -R2.reuse, RZ, RZ ;  /* 0x000000ff02077210 */ /* 0x040fe20007ffe1ff */
[----:B01----:R-:W-:-:S04]  /*99f0*/  IMAD.WIDE.U32 R4, R2, UR6, RZ ;  /* 0x0000000602047c25 */ /* 0x003fc8000f8e00ff */
[----:B------:R-:W0:Y:S01]  /*9a00*/  LDC.64 R12, c[0x0][0xbd8] ;  /* 0x0002f600ff0c7b82 */ /* 0x000e220000000a00 */
[----:B------:R-:W-:-:S04]  /*9a10*/  IMAD R3, R3, UR6, RZ ;  /* 0x0000000603037c24 */ /* 0x000fc8000f8e02ff */
[----:B------:R-:W-:Y:S02]  /*9a20*/  IMAD R3, R2, UR7, R3 ;  /* 0x0000000702037c24 */ /* 0x000fe4000f8e0203 */
[----:B------:R-:W-:Y:S01]  /*9a30*/  IMAD.MOV.U32 R2, RZ, RZ, R4 ;  /* 0x000000ffff027224 */ /* 0x000fe200078e0004 */
[----:B------:R-:W1:Y:S01]  /*9a40*/  @P0 LDC R9, c[0x0][0xbec] ;  /* 0x0002fb00ff090b82 */ /* 0x000e620000000800 */
[----:B------:R-:W-:Y:S02]  /*9a50*/  IMAD.IADD R3, R5, 0x1, R3 ;  /* 0x0000000105037824 */ /* 0x000fe400078e0203 */
[----:B------:R-:W-:-:S05]  /*9a60*/  IMAD.MOV.U32 R5, RZ, RZ, R0 ;  /* 0x000000ffff057224 */ /* 0x000fca00078e0000 */
[----:B------:R-:W3:Y:S01]  /*9a70*/  S2UR UR8, SR_CTAID.Y ;  /* 0x00000000000879c3 */ /* 0x000ee20000002600 */
[----:B--2---:R-:W-:-:S07]  /*9a80*/  USHF.R.S32.HI UR5, URZ, 0x1f, UR4 ;  /* 0x0000001f3f057899 */ /* 0x004fce0008011404 */
[----:B------:R-:W3:Y:S01]  /*9a90*/  LDC R10, c[0x0][0xc50] ;  /* 0x00031400ff0a7b82 */ /* 0x000ee20000000800 */
[C---:B0-----:R-:W-:Y:S02]  /*9aa0*/  IMAD R14, R12.reuse, UR5, RZ ;  /* 0x000000050c0e7c24 */ /* 0x041fe4000f8e02ff */
[----:B------:R-:W-:-:S04]  /*9ab0*/  IMAD.WIDE.U32 R2, R12, UR4, R2 ;  /* 0x000000040c027c25 */ /* 0x000fc8000f8e0002 */
[----:B------:R-:W-:Y:S01]  /*9ac0*/  IMAD R13, R13, UR4, R14 ;  /* 0x000000040d0d7c24 */ /* 0x000fe2000f8e020e */
[----:B------:R-:W0:Y:S01]  /*9ad0*/  @P0 LDC R11, c[0x0][0xbf0] ;  /* 0x0002fc00ff0b0b82 */ /* 0x000e220000000800 */
[----:B-1----:R-:W-:Y:S01]  /*9ae0*/  @P0 IMAD.HI.U32 R6, R0, R9, RZ ;  /* 0x0000000900060227 */ /* 0x002fe200078e00ff */
[----:B------:R-:W-:Y:S02]  /*9af0*/  ULDC.64 UR4, c[0x0][0xbe0] ;  /* 0x0002f80000047ab9 */ /* 0x000fe40000000a00 */
[----:B------:R-:W-:Y:S01]  /*9b00*/  IADD3 R3, R13, R3, RZ ;  /* 0x000000030d037210 */ /* 0x000fe20007ffe0ff */
[----:B---3--:R-:W-:-:S04]  /*9b10*/  IMAD R9, R10, R7, UR8 ;  /* 0x000000080a097e24 */ /* 0x008fc8000f8e0207 */
[----:B------:R-:W-:Y:S01]  /*9b20*/  IMAD.WIDE.U32 R2, R9, UR4, R2 ;  /* 0x0000000409027c25 */ /* 0x000fe2000f8e0002 */
[----:B------:R-:W-:Y:S02]  /*9b30*/  SHF.R.S32.HI R4, RZ, 0x1f, R9 ;  /* 0x0000001fff047819 */ /* 0x000fe40000011409 */
[----:B0-----:R-:W-:-:S03]  /*9b40*/  @P0 SHF.R.U32.HI R5, RZ, R11, R6 ;  /* 0x0000000bff050219 */ /* 0x001fc60000011606 */
[----:B------:R-:W-:Y:S01]  /*9b50*/  IMAD R4, R4, UR4, RZ ;  /* 0x0000000404047c24 */ /* 0x000fe2000f8e02ff */
[----:B------:R-:W-:Y:S01]  /*9b60*/  IADD3 R2, P0, R5, R2, RZ ;  /* 0x0000000205027210 */ /* 0x000fe20007f1e0ff */
[--C-:B------:R-:W-:Y:S02]  /*9b70*/  IMAD.MOV R7, RZ, RZ, -R5.reuse ;  /* 0x000000ffff077224 */ /* 0x100fe400078e0a05 */
[----:B------:R-:W-:Y:S01]  /*9b80*/  IMAD R4, R9, UR5, R4 ;  /* 0x0000000509047c24 */ /* 0x000fe2000f8e0204 */
[----:B------:R-:W-:Y:S01]  /*9b90*/  SHF.R.S32.HI R9, RZ, 0x1f, R5 ;  /* 0x0000001fff097819 */ /* 0x000fe20000011405 */
[----:B------:R-:W-:Y:S01]  /*9ba0*/  IMAD R7, R8, R7, R0 ;  /* 0x0000000708077224 */ /* 0x000fe200078e0200 */
[----:B------:R-:W-:Y:S02]  /*9bb0*/  ULDC.64 UR4, c[0x0][0xbc8] ;  /* 0x0002f20000047ab9 */ /* 0x000fe40000000a00 */
[----:B------:R-:W-:Y:S02]  /*9bc0*/  IADD3.X R3, R9, R3, R4, P0, !PT ;  /* 0x0000000309037210 */ /* 0x000fe400007fe404 */
[----:B------:R-:W-:Y:S01]  /*9bd0*/  SHF.R.S32.HI R0, RZ, 0x1f, R7 ;  /* 0x0000001fff007819 */ /* 0x000fe20000011407 */
[----:B------:R-:W-:-:S04]  /*9be0*/  IMAD.WIDE.U32 R2, R7, UR4, R2 ;  /* 0x0000000407027c25 */ /* 0x000fc8000f8e0002 */
[----:B------:R-:W-:-:S04]  /*9bf0*/  IMAD R0, R0, UR4, RZ ;  /* 0x0000000400007c24 */ /* 0x000fc8000f8e02ff */
        /* <DEDUP_REMOVED lines=8> */
.L_x_3000:
[----:B------:R-:W-:-:S08]  /*9c80*/  NOP ;  /* 0x0000000000007918 */ /* 0x000fd00000000000 */
[----:B-1----:R-:W0:-:S00]  /*9c90*/  USETMAXREG.DEALLOC.CTAPOOL 0x18 ;  /* 0x00000018000079c8 */ /* 0x002e0000080e0500 */
        /* <DEDUP_REMOVED lines=16> */
.L_x_3039:
[----:B------:R-:W-:Y:S01]  /*9da0*/  ULDC UR7, c[0x0][0xc50] ;  /* 0x0003140000077ab9 */ /* 0x000fe20000000800 */
[----:B------:R-:W-:Y:S01]  /*9db0*/  UMOV UR36, UR6 ;  /* 0x0000000600247c82 */ /* 0x000fe20008000000 */
[----:B------:R-:W-:-:S11]  /*9dc0*/  UISETP.NE.AND UP0, UPT, UR7, 0x1, UPT ;  /* 0x000000010700788c */ /* 0x000fd6000bf05270 */
[----:B------:R-:W-:Y:S01]  /*9dd0*/  @UP0 ULDC UR4, c[0x0][0xc54] ;  /* 0x0003150000040ab9 */ /* 0x000fe20000000800 */
[----:B------:R-:W-:Y:S01]  /*9de0*/  @UP0 ULDC UR8, c[0x0][0xc58] ;  /* 0x0003160000080ab9 */ /* 0x000fe20000000800 */
[----:B------:R-:W-:-:S04]  /*9df0*/  UIMAD.WIDE.U32 UR4, UR6, UR4, URZ ;  /* 0x00000004060472a5 */ /* 0x000fc8000f8e003f */
[----:B------:R-:W-:-:S12]  /*9e00*/  @UP0 USHF.R.U32.HI UR36, URZ, UR8, UR5 ;  /* 0x000000083f240299 */ /* 0x000fd80008011605 */
.L_x_3040:
[----:B------:R-:W-:Y:S01]  /*9e10*/  ISETP.GE.AND P0, PT, R17, RZ, PT ;  /* 0x000000ff1100720c */ /* 0x000fe20003f06270 */
[----:B------:R-:W-:Y:S01]  /*9e20*/  UIADD3 UR4, -UR36, URZ, URZ ;  /* 0x0000003f24047290 */ /* 0x000fe2000fffe13f */
[----:B------:R-:W-:Y:S01]  /*9e30*/  IMAD.MOV.U32 R0, RZ, RZ, 0x1 ;  /* 0x00000001ff007424 */ /* 0x000fe200078e00ff */
[----:B------:R-:W-:Y:S01]  /*9e40*/  MOV R9, 0x1 ;  /* 0x0000000100097802 */ /* 0x000fe20000000f00 */
[----:B------:R-:W-:Y:S01]  /*9e50*/  IMAD.MOV.U32 R6, RZ, RZ, RZ ;  /* 0x000000ffff067224 */ /* 0x000fe200078e00ff */
        /* <DEDUP_REMOVED lines=27> */
[----:B0-----:R-:W-:-:S02]  /*a010*/  VIADD R2, R5, 0xffffffe ;  /* 0x0ffffffe05027836 */ /* 0x001fc40000000000 */
[----:B------:R-:W-:-:S04]  /*a020*/  IMAD.MOV R5, RZ, RZ, -R6 ;  /* 0x000000ffff057224 */ /* 0x000fc800078e0a06 */
[----:B------:R0:W1:Y:S02]  /*a030*/  F2I.FTZ.U32.TRUNC.NTZ R3, R2 ;  /* 0x0000000200037305 */ /* 0x000064000021f000 */
[----:B0-----:R-:W-:Y:S02]  /*a040*/  IMAD.MOV.U32 R2, RZ, RZ, RZ ;  /* 0x000000ffff027224 */ /* 0x001fe400078e00ff */
[----:B-1----:R-:W-:-:S04]  /*a050*/  IMAD.MOV R7, RZ, RZ, -R3 ;  /* 0x000000ffff077224 */ /* 0x002fc800078e0a03 */
[----:B------:R-:W-:-:S04]  /*a060*/  IMAD R7, R7, R4, RZ ;  /* 0x0000000407077224 */ /* 0x000fc800078e02ff */
[----:B------:R-:W-:Y:S01]  /*a070*/  IMAD.HI.U32 R3, R3, R7, R2 ;  /* 0x0000000703037227 */ /* 0x000fe200078e0002 */
[----:B------:R-:W-:Y:S01]  /*a080*/  MOV R7, UR5 ;  /* 0x0000000500077c02 */ /* 0x000fe20008000f00 */
[----:B------:R-:W-:-:S03]  /*a090*/  ULOP3.LUT UR5, UR5, UR4, URZ, 0x3c, !UPT ;  /* 0x0000000405057292 */ /* 0x000fc6000f8e3c3f */
[----:B------:R-:W-:-:S03]  /*a0a0*/  IABS R2, R7 ;  /* 0x0000000700027213 */ /* 0x000fc60000000000 */
        /* <DEDUP_REMOVED lines=8> */
[----:B------:R-:W-:-:S05]  /*a130*/  @P0 VIADD R3, R3, 0x1 ;  /* 0x0000000103030836 */ /* 0x000fca0000000000 */
[----:B------:R-:W-:Y:S02]  /*a140*/  @!P2 IADD3 R3, -R3, RZ, RZ ;  /* 0x000000ff0303a210 */ /* 0x000fe40007ffe1ff */
[----:B------:R-:W-:-:S05]  /*a150*/  @!P1 LOP3.LUT R3, RZ, UR4, RZ, 0x33, !PT ;  /* 0x00000004ff039c12 */ /* 0x000fca000f8e33ff */
[----:B------:R0:W-:Y:S02]  /*a160*/  STL [R1+0xc], R3 ;  /* 0x00000c0301007387 */ /* 0x0001e40000100800 */
.L_x_3042:
[----:B0-----:R-:W2:Y:S01]  /*a170*/  LDL R3, [R1+0xc] ;  /* 0x00000c0001037983 */ /* 0x001ea20000100800 */
[----:B------:R-:W-:Y:S02]  /*a180*/  IMAD.MOV.U32 R6, RZ, RZ, RZ ;  /* 0x000000ffff067224 */ /* 0x000fe400078e00ff */
[----:B------:R-:W-:Y:S02]  /*a190*/  IMAD.MOV.U32 R9, RZ, RZ, 0x1 ;  /* 0x00000001ff097424 */ /* 0x000fe400078e00ff */
[----:B--2---:R-:W-:-:S05]  /*a1a0*/  IMAD R2, R3, UR40, RZ ;  /* 0x0000002803027c24 */ /* 0x004fca000f8e02ff */
[----:B------:R-:W-:Y:S01]  /*a1b0*/  VIADDMNMX R18, R2, R3, UR39, PT ;  /* 0x0000002702127e46 */ /* 0x000fe2000b800103 */
[----:B------:R0:W-:Y:S03]  /*a1c0*/  STL [R1+0x8], R2 ;  /* 0x0000080201007387 */ /* 0x0001e60000100800 */
[----:B------:R-:W-:Y:S01]  /*a1d0*/  ISETP.GT.AND P0, PT, R18, R2, PT ;  /* 0x000000021200720c */ /* 0x000fe20003f04270 */
[----:B------:R0:W-:-:S12]  /*a1e0*/  STL [R1+0x10], R18 ;  /* 0x0000101201007387 */ /* 0x0001d80000100800 */
[----:B0-----:R-:W-:Y:S05]  /*a1f0*/  @!P0 BRA `(.L_x_3041) ;  /* 0x0000003c005c8947 */ /* 0x001fea0003800000 */
        /* <DEDUP_REMOVED lines=15> */
[----:B------:R-:W-:Y:S01]  /*a2f0*/  MOV R12, 0x1 ;  /* 0x00000001000c7802 */ /* 0x000fe20000000f00 */
[----:B------:R-:W-:Y:S02]  /*a300*/  IMAD.U32 R7, RZ, RZ, UR9 ;  /* 0x00000009ff077e24 */ /* 0x000fe4000f8e00ff */
[----:B------:R-:W-:-:S02]  /*a310*/  IMAD.U32 R10, RZ, RZ, UR4 ;  /* 0x00000004ff0a7e24 */ /* 0x000fc4000f8e00ff */
[----:B------:R-:W-:Y:S02]  /*a320*/  IMAD.U32 R11, RZ, RZ, UR5 ;  /* 0x00000005ff0b7e24 */ /* 0x000fe4000f8e00ff */
[----:B------:R-:W-:Y:S02]  /*a330*/  IMAD.MOV.U32 R8, RZ, RZ, 0x70 ;  /* 0x00000070ff087424 */ /* 0x000fe400078e00ff */
[----:B------:R-:W-:-:S07]  /*a340*/  IMAD.MOV.U32 R13, RZ, RZ, RZ ;  /* 0x000000ffff0d7224 */ /* 0x000fce00078e00ff */
[----:B------:R-:W-:-:S07]  /*a350*/  LEPC R20, `(.L_x_3043) ;  /* 0x000000001014794e */ /* 0x000fce0000000000 */
[----:B0-----:R-:W-:Y:S05]  /*a360*/  CALL.ABS.NOINC R2 ;  /* 0x0000000002007343 */ /* 0x001fea0003c00000 */
.L_x_3043:
        /* <DEDUP_REMOVED lines=20> */
.L_x_3045:
[----:B------:R0:W1:Y:S01]  /*a4b0*/  LDC.64 R2, c[0x4][R16] ;  /* 0x0100000010027b82 */ /* 0x0000620000000a00 */
[----:B------:R-:W-:Y:S01]  /*a4c0*/  ULDC.64 UR6, c[0x4][0x118] ;  /* 0x0100460000067ab9 */ /* 0x000fe20000000a00 */
[----:B------:R-:W-:Y:S01]  /*a4d0*/  ULDC.64 UR8, c[0x4][0x120] ;  /* 0x0100480000087ab9 */ /* 0x000fe20000000a00 */
[----:B------:R-:W-:Y:S01]  /*a4e0*/  ULDC.64 UR4, c[0x4][0x50] ;  /* 0x0100140000047ab9 */ /* 0x000fe20000000a00 */
[----:B------:R-:W-:Y:S01]  /*a4f0*/  IMAD.U32 R4, RZ, RZ, UR6 ;  /* 0x00000006ff047e24 */ /* 0x000fe2000f8e00ff */
[----:B------:R-:W-:Y:S01]  /*a500*/  MOV R10, UR4 ;  /* 0x00000004000a7c02 */ /* 0x000fe20008000f00 */
        /* <DEDUP_REMOVED lines=9> */
.L_x_3044:
[----:B------:R-:W0:Y:S02]  /*a5a0*/  LDC.64 R2, c[0x0][0x9f8] ;  /* 0x00027e00ff027b82 */ /* 0x000e240000000a00 */
[----:B0-----:R-:W-:-:S04]  /*a5b0*/  ISETP.NE.U32.AND P0, PT, R2, RZ, PT ;  /* 0x000000ff0200720c */ /* 0x001fc80003f05070 */
[----:B------:R-:W-:-:S13]  /*a5c0*/  ISETP.NE.AND.EX P0, PT, R3, RZ, PT, P0 ;  /* 0x000000ff0300720c */ /* 0x000fda0003f05300 */
[----:B------:R-:W0:Y:S02]  /*a5d0*/  @P0 LDC.64 R2, c[0x0][0x9f8] ;  /* 0x00027e00ff020b82 */ /* 0x000e240000000a00 */
[----:B0-----:R-:W-:-:S05]  /*a5e0*/  @P0 IMAD.WIDE R2, R17, 0x4, R2 ;  /* 0x0000000411020825 */ /* 0x001fca00078e0202 */
[----:B------:R0:W2:Y:S01]  /*a5f0*/  @P0 LDG.E R17, desc[UR42][R2.64] ;  /* 0x0000002a02110981 */ /* 0x0000a2000c1e1900 */
[----:B------:R-:W-:Y:S01]  /*a600*/  UMOV UR4, 0xffffffff ;  /* 0xffffffff00047882 */ /* 0x000fe20000000000 */
[----:B------:R-:W-:Y:S01]  /*a610*/  IADD3 R0, R18, -0x1, RZ ;  /* 0xffffffff12007810 */ /* 0x000fe20007ffe0ff */
[----:B0-----:R-:W0:Y:S02]  /*a620*/  LDC.64 R2, c[0x0][0x418] ;  /* 0x00010600ff027b82 */ /* 0x001e240000000a00 */
[----:B0-----:R-:W-:-:S04]  /*a630*/  ISETP.NE.U32.AND P0, PT, R2, RZ, PT ;  /* 0x000000ff0200720c */ /* 0x001fc80003f05070 */
[----:B------:R-:W-:-:S04]  /*a640*/  ISETP.NE.AND.EX P1, PT, R3, RZ, PT, P0 ;  /* 0x000000ff0300720c */ /* 0x000fc80003f25300 */
[----:B------:R-:W-:-:S05]  /*a650*/  P2R R4, PR, RZ, 0x2 ;  /* 0x00000002ff047803 */ /* 0x000fca0000000000 */
[----:B------:R0:W-:Y:S01]  /*a660*/  STL [R1], R4 ;  /* 0x0000000401007387 */ /* 0x0001e20000100800 */
[----:B--2---:R-:W-:Y:S02]  /*a670*/  SHF.R.S32.HI R18, RZ, 0x1f, R17 ;  /* 0x0000001fff127819 */ /* 0x004fe40000011411 */
[----:B------:R-:W-:Y:S01]  /*a680*/  SEL R16, R17, RZ, !P1 ;  /* 0x000000ff11107207 */ /* 0x000fe20004800000 */
[----:B0-----:R-:W-:Y:S06]  /*a690*/  BRA.DIV UR4, `(.L_x_3046) ;  /* 0x0000003e049c7947 */ /* 0x001fec000b800000 */
[----:B------:R0:W1:Y:S02]  /*a6a0*/  SHFL.IDX PT, R14, R19, RZ, 0x1f ;  /* 0x00001fff130e7589 */ /* 0x00006400000e0000 */
.L_x_3142:
[----:B------:R2:W-:Y:S01]  /*a6b0*/  STL [R1+0x4], R0 ;  /* 0x0000040001007387 */ /* 0x0005e20000100800 */
[----:B-1----:R-:W-:Y:S02]  /*a6c0*/  ISETP.NE.AND P0, PT, R14, RZ, PT ;  /* 0x000000ff0e00720c */ /* 0x002fe40003f05270 */
[----:B------:R-:W-:-:S04]  /*a6d0*/  PLOP3.LUT P2, PT, PT, PT, PT, 0x8, 0x0 ;  /* 0x000000000000781c */ /* 0x000fc80003f4e170 */
[----:B0-----:R-:W-:-:S07]  /*a6e0*/  P2R R19, PR, RZ, 0x4 ;  /* 0x00000004ff137803 */ /* 0x001fce0000000000 */
[----:B--2---:R-:W-:Y:S05]  /*a6f0*/  @P0 BRA `(.L_x_3047) ;  /* 0x0000000000e00947 */ /* 0x004fea0003800000 */
[----:B------:R-:W-:-:S03]  /*a700*/  UMOV UR4, 0xffffffff ;  /* 0xffffffff00047882 */ /* 0x000fc60000000000 */
[----:B------:R-:W-:Y:S05]  /*a710*/  BRA.DIV UR4, `(.L_x_3048) ;  /* 0x0000003e049c7947 */ /* 0x000fea000b800000 */
[----:B------:R-:W-:-:S13]  /*a720*/  ELECT P6, URZ, PT ;  /* 0x00000000003f782f */ /* 0x000fda00038c0000 */
.L_x_3145:
[----:B------:R-:W-:Y:S05]  /*a730*/  @!P6 BRA `(.L_x_3047) ;  /* 0x0000000000d0e947 */ /* 0x000fea0003800000 */
[----:B------:R-:W-:Y:S01]  /*a740*/  IMAD.MOV.U32 R16, RZ, RZ, R17 ;  /* 0x000000ffff107224 */ /* 0x000fe200078e0011 */
[----:B------:R-:W-:Y:S06]  /*a750*/  @!P1 BRA `(.L_x_3049) ;  /* 0x00000000004c9947 */ /* 0x000fec0003800000 */
[----:B------:R-:W0:Y:S01]  /*a760*/  LDC R6, c[0x0][0x43c] ;  /* 0x00010f00ff067b82 */ /* 0x000e220000000800 */
[----:B------:R-:W-:Y:S01]  /*a770*/  IMAD.MOV.U32 R7, RZ, RZ, R0 ;  /* 0x000000ffff077224 */ /* 0x000fe200078e0000 */
[----:B------:R-:W-:Y:S01]  /*a780*/  ULDC.64 UR4, c[0x0][0x428] ;  /* 0x00010a0000047ab9 */ /* 0x000fe20000000a00 */
[----:B0-----:R-:W-:-:S13]  /*a790*/  ISETP.NE.AND P0, PT, R6, 0x1, PT ;  /* 0x000000010600780c */ /* 0x001fda0003f05270 */
[----:B------:R-:W0:Y:S02]  /*a7a0*/  @P0 LDC.64 R4, c[0x0][0x440] ;  /* 0x00011000ff040b82 */ /* 0x000e240000000a00 */
[----:B0-----:R-:W-:-:S04]  /*a7b0*/  @P0 IMAD.HI.U32 R0, R7, R4, RZ ;  /* 0x0000000407000227 */ /* 0x001fc800078e00ff */
[----:B------:R-:W-:Y:S01]  /*a7c0*/  IMAD.MOV.U32 R4, RZ, RZ, R7 ;  /* 0x000000ffff047224 */ /* 0x000fe200078e0007 */
[----:B------:R-:W-:Y:S01]  /*a7d0*/  @P0 SHF.R.U32.HI R4, RZ, R5, R0 ;  /* 0x00000005ff040219 */ /* 0x000fe20000011600 */
[----:B------:R-:W-:-:S04]  /*a7e0*/  IMAD R0, R18, UR4, RZ ;  /* 0x0000000412007c24 */ /* 0x000fc8000f8e02ff */
[----:B------:R-:W-:-:S04]  /*a7f0*/  IMAD.MOV R5, RZ, RZ, -R4 ;  /* 0x000000ffff057224 */ /* 0x000fc800078e0a04 */
[----:B------:R-:W-:Y:S01]  /*a800*/  IMAD R7, R6, R5, R7 ;  /* 0x0000000506077224 */ /* 0x000fe200078e0207 */
[----:B------:R-:W-:-:S04]  /*a810*/  SHF.R.S32.HI R5, RZ, 0x1f, R4 ;  /* 0x0000001fff057819 */ /* 0x000fc80000011404 */
[----:B------:R0:W-:Y:S01]  /*a820*/  STL [R1+0x4], R7 ;  /* 0x0000040701007387 */ /* 0x0001e20000100800 */
[----:B------:R-:W-:-:S03]  /*a830*/  IMAD.WIDE.U32 R4, R17, UR4, R4 ;  /* 0x0000000411047c25 */ /* 0x000fc6000f8e0004 */
[----:B------:R-:W-:Y:S01]  /*a840*/  LEA R2, P0, R4, R2, 0x2 ;  /* 0x0000000204027211 */ /* 0x000fe200078010ff */
[----:B0-----:R-:W-:-:S05]  /*a850*/  IMAD R7, R17, UR5, R0 ;  /* 0x0000000511077c24 */ /* 0x001fca000f8e0200 */
[----:B------:R-:W-:-:S04]  /*a860*/  IADD3 R0, R5, R7, RZ ;  /* 0x0000000705007210 */ /* 0x000fc80007ffe0ff */
[----:B------:R-:W-:-:S05]  /*a870*/  LEA.HI.X R3, R4, R3, R0, 0x2, P0 ;  /* 0x0000000304037211 */ /* 0x000fca00000f1400 */
[----:B------:R0:W5:Y:S02]  /*a880*/  LDG.E R16, desc[UR42][R2.64] ;  /* 0x0000002a02107981 */ /* 0x000164000c1e1900 */
.L_x_3049:
[----:B------:R-:W-:Y:S01]  /*a890*/  IMAD.MOV.U32 R0, RZ, RZ, 0x1 ;  /* 0x00000001ff007424 */ /* 0x000fe200078e00ff */
[----:B------:R-:W0:Y:S04]  /*a8a0*/  S2R R8, SR_TID.X ;  /* 0x0000000000087919 */ /* 0x000e280000002100 */
[----:B------:R-:W-:-:S04]  /*a8b0*/  SHF.L.U32 R0, R0, 0x1f, RZ ;  /* 0x0000001f00007819 */ /* 0x000fc800000006ff */
[----:B------:R-:W1:Y:S01]  /*a8c0*/  SYNCS.PHASECHK.TRANS64.TRYWAIT P0, [UR38+0x28c40], R0 ;  /* 0x028c4000ff0075a7 */ /* 0x000e620008000166 */
[----:B0-----:R-:W-:-:S04]  /*a8d0*/  LOP3.LUT R2, R8, 0x7f, RZ, 0xc0, !PT ;  /* 0x0000007f08027812 */ /* 0x001fc800078ec0ff */
[----:B------:R-:W-:Y:S01]  /*a8e0*/  ISETP.NE.AND P1, PT, R2, RZ, PT ;  /* 0x000000ff0200720c */ /* 0x000fe20003f25270 */
[----:B-1----:R-:W-:-:S12]  /*a8f0*/  @!P0 BRA `(.L_x_3050) ;  /* 0x0000003c00448947 */ /* 0x002fd80003800000 */
.L_x_3146:
[----:B------:R-:W-:Y:S05]  /*a900*/  @P1 BRA `(.L_x_3051) ;  /* 0x0000000000181947 */ /* 0x000fea0003800000 */
[----:B------:R-:W1:Y:S01]  /*a910*/  S2R R2, SR_TID.X ;  /* 0x0000000000027919 */ /* 0x000e620000002100 */
[----:B0-----:R-:W-:-:S04]  /*a920*/  IMAD.MOV.U32 R0, RZ, RZ, 0x2000 ;  /* 0x00002000ff007424 */ /* 0x001fc800078e00ff */
[----:B------:R2:W-:Y:S01]  /*a930*/  SYNCS.ARRIVE.TRANS64 RZ, [UR38+0x28c30], R0 ;  /* 0x028c3000ffff79a7 */ /* 0x0005e20008000026 */
[----:B-1----:R-:W-:-:S13]  /*a940*/  LOP3.LUT P0, RZ, R2, 0x1f, RZ, 0xc0, !PT ;  /* 0x0000001f02ff7812 */ /* 0x002fda000780c0ff */
[----:B--2---:R-:W-:Y:S05]  /*a950*/  @!P0 BRA `(.L_x_3051) ;  /* 0x0000000000048947 */ /* 0x004fea0003800000 */
[----:B------:R-:W-:Y:S01]  /*a960*/  BPT.TRAP 0x1 ;  /* 0x000000040000795c */ /* 0x000fe20000300000 */
.L_x_3051:
[----:B0-----:R-:W2:Y:S01]  /*a970*/  LDL R0, [R1+0x4] ;  /* 0x0000040001007983 */ /* 0x001ea20000100800 */
[----:B------:R-:W-:Y:S01]  /*a980*/  ULDC.64 UR4, c[0x0][0x198] ;  /* 0x0000660000047ab9 */ /* 0x000fe20000000a00 */
[----:B-----5:R-:W-:Y:S01]  /*a990*/  R2UR UR13, R16 ;  /* 0x00000000100d72ca */ /* 0x020fe200000e0000 */
[----:B------:R-:W-:Y:S01]  /*a9a0*/  UIADD3 UR4, UP0, UR4, 0x370, URZ ;  /* 0x0000037004047890 */ /* 0x000fe2000ff1e03f */
[----:B------:R-:W-:Y:S01]  /*a9b0*/  PLOP3.LUT P0, PT, PT, PT, PT, 0x80, 0x0 ;  /* 0x000000000000781c */ /* 0x000fe20003f0f070 */
[----:B------:R-:W-:Y:S02]  /*a9c0*/  UIADD3 UR8, UR38, 0x22400, URZ ;  /* 0x0002240026087890 */ /* 0x000fe4000fffe03f */
[----:B------:R-:W-:Y:S01]  /*a9d0*/  UIADD3 UR9, UR38, 0x28c30, URZ ;  /* 0x00028c3026097890 */ /* 0x000fe2000fffe03f */
[----:B------:R-:W-:Y:S01]  /*a9e0*/  P2R R19, PR, RZ, 0x1 ;  /* 0x00000001ff137803 */ /* 0x000fe20000000000 */
[----:B------:R-:W-:Y:S01]  /*a9f0*/  UIADD3.X UR5, URZ, UR5, URZ, UP0, !UPT ;  /* 0x000000053f057290 */ /* 0x000fe200087fe43f */
[----:B------:R-:W-:Y:S01]  /*aa00*/  UMOV UR6, 0x0 ;  /* 0x0000000000067882 */ /* 0x000fe20000000000 */
[----:B------:R-:W-:Y:S01]  /*aa10*/  UMOV UR7, 0x14f00000 ;  /* 0x14f0000000077882 */ /* 0x000fe20000000000 */
[----:B------:R-:W-:Y:S01]  /*aa20*/  UMOV UR10, URZ ;  /* 0x0000003f000a7c82 */ /* 0x000fe20008000000 */
[----:B------:R-:W-:Y:S01]  /*aa30*/  UMOV UR12, UR36 ;  /* 0x00000024000c7c82 */ /* 0x000fe20008000000 */
[----:B--2---:R-:W-:-:S13]  /*aa40*/  R2UR UR11, R0 ;  /* 0x00000000000b72ca */ /* 0x004fda00000e0000 */
[----:B------:R-:W-:-:S09]  /*aa50*/  USHF.L.U32 UR11, UR11, 0x6, URZ ;  /* 0x000000060b0b7899 */ /* 0x000fd2000800063f */
[----:B------:R0:W-:Y:S02]  /*aa60*/  UTMALDG.4D [UR8], [UR4], desc[UR6] ;  /* 0x00000608040075b4 */ /* 0x0001e40008019000 */
[----:B0-----:R-:W-:Y:S01]  /*aa70*/  NOP ;  /* 0x0000000000007918 */ /* 0x001fe20000000000 */
.L_x_3047:
        /* <DEDUP_REMOVED lines=22> */
.L_x_3052:
[----:B------:R-:W0:Y:S01]  /*abe0*/  S2R R4, SR_CTAID.Z ;  /* 0x0000000000047919 */ /* 0x000e220000002700 */
[----:B------:R-:W1:Y:S01]  /*abf0*/  LDC R9, c[0x0][0x448] ;  /* 0x00011200ff097b82 */ /* 0x000e620000000800 */
[----:B------:R-:W-:Y:S01]  /*ac00*/  USHF.R.S32.HI UR4, URZ, 0x1f, UR36 ;  /* 0x0000001f3f047899 */ /* 0x000fe20008011424 */
[----:B------:R-:W2:Y:S01]  /*ac10*/  S2R R12, SR_TID.X ;  /* 0x00000000000c7919 */ /* 0x000ea20000002100 */
[----:B------:R-:W-:Y:S02]  /*ac20*/  ULDC.64 UR8, c[0x0][0x2d8] ;  /* 0x0000b60000087ab9 */ /* 0x000fe40000000a00 */
[----:B------:R-:W-:Y:S01]  /*ac30*/  UIMAD UR6, UR4, UR8, URZ ;  /* 0x00000008040672a4 */ /* 0x000fe2000f8e023f */
[----:B------:R-:W3:Y:S02]  /*ac40*/  S2R R10, SR_CTAID.X ;  /* 0x00000000000a7919 */ /* 0x000ee40000002500 */
[----:B------:R-:W4:Y:S01]  /*ac50*/  LDC.64 R2, c[0x0][0x2e0] ;  /* 0x0000b800ff027b82 */ /* 0x000f220000000a00 */
[----:B------:R-:W-:-:S02]  /*ac60*/  UIMAD.WIDE.U32 UR4, UR36, UR8, URZ ;  /* 0x00000008240472a5 */ /* 0x000fc4000f8e003f */
[----:B------:R-:W-:-:S04]  /*ac70*/  UIMAD UR6, UR36, UR9, UR6 ;  /* 0x00000009240672a4 */ /* 0x000fc8000f8e0206 */
[----:B------:R-:W-:Y:S01]  /*ac80*/  UIADD3 UR5, UR5, UR6, URZ ;  /* 0x0000000605057290 */ /* 0x000fe2000fffe03f */
[----:B-1----:R-:W-:Y:S02]  /*ac90*/  ISETP.NE.AND P0, PT, R9, 0x1, PT ;  /* 0x000000010900780c */ /* 0x002fe40003f05270 */
[----:B0-----:R-:W-:Y:S02]  /*aca0*/  SHF.R.S32.HI R5, RZ, 0x1f, R4 ;  /* 0x0000001fff057819 */ /* 0x001fe40000011404 */
[----:B--2---:R-:W-:-:S03]  /*acb0*/  LOP3.LUT R11, R12, 0x7f, RZ, 0xc0, !PT ;  /* 0x0000007f0c0b7812 */ /* 0x004fc600078ec0ff */
[----:B----4-:R-:W-:-:S06]  /*acc0*/  IMAD R0, R5, R2, RZ ;  /* 0x0000000205007224 */ /* 0x010fcc00078e02ff */
[----:B------:R-:W0:Y:S01]  /*acd0*/  @P0 LDC R7, c[0x0][0x44c] ;  /* 0x00011300ff070b82 */ /* 0x000e220000000800 */
[C---:B------:R-:W-:Y:S02]  /*ace0*/  IMAD R5, R4.reuse, R3, R0 ;  /* 0x0000000304057224 */ /* 0x040fe400078e0200 */
[----:B------:R-:W-:Y:S01]  /*acf0*/  IMAD.WIDE.U32 R2, R4, R2, UR4 ;  /* 0x0000000404027e25 */ /* 0x000fe2000f8e0002 */
[----:B------:R-:W-:-:S04]  /*ad00*/  ULDC.64 UR4, c[0x0][0x2d0] ;  /* 0x0000b40000047ab9 */ /* 0x000fc80000000a00 */
[----:B------:R-:W1:Y:S01]  /*ad10*/  @P0 LDC R0, c[0x0][0x450] ;  /* 0x00011400ff000b82 */ /* 0x000e620000000800 */
[----:B------:R-:W-:Y:S01]  /*ad20*/  IMAD.IADD R3, R3, 0x1, R5 ;  /* 0x0000000103037824 */ /* 0x000fe200078e0205 */
[----:B------:R-:W-:Y:S01]  /*ad30*/  SHF.R.U32.HI R5, RZ, 0x3, R11 ;  /* 0x00000003ff057819 */ /* 0x000fe2000001160b */
[----:B------:R-:W-:-:S05]  /*ad40*/  IMAD.SHL.U32 R4, R12, 0x10, RZ ;  /* 0x000000100c047824 */ /* 0x000fca00078e00ff */
[----:B------:R-:W-:-:S05]  /*ad50*/  LOP3.LUT R4, R5, 0x70, R4, 0xf8, !PT ;  /* 0x0000007005047812 */ /* 0x000fca00078ef804 */
[----:B---3--:R-:W-:-:S04]  /*ad60*/  IMAD R6, R10, 0x40, R4 ;  /* 0x000000400a067824 */ /* 0x008fc800078e0204 */
[----:B0-----:R-:W-:Y:S01]  /*ad70*/  @P0 IMAD.HI.U32 R7, R6, R7, RZ ;  /* 0x0000000706070227 */ /* 0x001fe200078e00ff */
[----:B------:R-:W-:-:S04]  /*ad80*/  MOV R4, R6 ;  /* 0x0000000600047202 */ /* 0x000fc80000000f00 */
[----:B-1----:R-:W-:-:S05]  /*ad90*/  @P0 SHF.R.U32.HI R4, RZ, R0, R7 ;  /* 0x00000000ff040219 */ /* 0x002fca0000011607 */
        /* <DEDUP_REMOVED lines=15> */
[----:B------:R-:W-:Y:S01]  /*ae90*/  ULDC UR4, c[0x0][0x2b8] ;  /* 0x0000ae0000047ab9 */ /* 0x000fe20000000800 */
[----:B------:R-:W-:-:S03]  /*aea0*/  SHF.L.U32 R4, R11, 0x3, RZ ;  /* 0x000000030b047819 */ /* 0x000fc600000006ff */
[----:B------:R-:W-:Y:S01]  /*aeb0*/  LEA.HI.X R3, R2, UR5, R3, 0x1, P0 ;  /* 0x0000000502037c11 */ /* 0x000fe200080f0c03 */
[----:B------:R-:W-:-:S05]  /*aec0*/  IMAD.SHL.U32 R2, R12, 0x8, RZ ;  /* 0x000000080c027824 */ /* 0x000fca00078e00ff */
[C---:B------:R-:W-:Y:S02]  /*aed0*/  LOP3.LUT R8, R2.reuse, 0x38, RZ, 0xc0, !PT ;  /* 0x0000003802087812 */ /* 0x040fe400078ec0ff */
[----:B------:R-:W-:Y:S02]  /*aee0*/  LOP3.LUT R2, R2, 0x1f8, RZ, 0xc0, !PT ;  /* 0x000001f802027812 */ /* 0x000fe400078ec0ff */
[----:B------:R-:W-:Y:S01]  /*aef0*/  ISETP.GE.AND P0, PT, R8, UR4, PT ;  /* 0x0000000408007c0c */ /* 0x000fe2000bf06270 */
[----:B------:R-:W-:Y:S01]  /*af00*/  UMOV UR4, 0xffffffff ;  /* 0xffffffff00047882 */ /* 0x000fe20000000000 */
[----:B------:R-:W-:-:S04]  /*af10*/  LOP3.LUT R7, R2, 0x38, R12, 0x78, !PT ;  /* 0x0000003802077812 */ /* 0x000fc800078e780c */
[----:B------:R-:W-:Y:S01]  /*af20*/  LOP3.LUT R4, R7, 0x200, R4, 0xf8, !PT ;  /* 0x0000020007047812 */ /* 0x000fe200078ef804 */
[----:B------:R-:W-:Y:S06]  /*af30*/  BRA.DIV UR4, `(.L_x_3053) ;  /* 0x0000003604cc7947 */ /* 0x000fec000b800000 */
[----:B------:R-:W0:Y:S01]  /*af40*/  SHFL.IDX PT, R7, R0, RZ, 0x181f ;  /* 0x00181fff00077589 */ /* 0x000e2200000e0000 */
[----:B------:R-:W-:Y:S01]  /*af50*/  ULDC UR4, c[0x0][0x288] ;  /* 0x0000a20000047ab9 */ /* 0x000fe20000000800 */
[----:B------:R-:W-:Y:S02]  /*af60*/  IMAD R5, R10, 0x40, R5 ;  /* 0x000000400a057824 */ /* 0x000fe400078e0205 */
[----:B------:R-:W1:Y:S01]  /*af70*/  SHFL.IDX PT, R6, R3, RZ, 0x181f ;  /* 0x00181fff03067589 */ /* 0x000e6200000e0000 */
[----:B------:R-:W-:Y:S02]  /*af80*/  IMAD R2, R9, UR4, RZ ;  /* 0x0000000409027c24 */ /* 0x000fe4000f8e02ff */
[C---:B------:R-:W-:Y:S01]  /*af90*/  VIADD R11, R5.reuse, 0x10 ;  /* 0x00000010050b7836 */ /* 0x040fe20000000000 */
[----:B------:R-:W2:Y:S02]  /*afa0*/  SHFL.IDX PT, R14, R0, 0x1, 0x181f ;  /* 0x00381f00000e7f89 */ /* 0x000ea400000e0000 */
[----:B------:R-:W-:-:S13]  /*afb0*/  ISETP.GE.AND P1, PT, R5, R2, PT ;  /* 0x000000020500720c */ /* 0x000fda0003f26270 */
[----:B------:R-:W-:Y:S02]  /*afc0*/  @!P1 LEA R9, R4, UR38, 0x1 ;  /* 0x0000002604099c11 */ /* 0x000fe4000f8e08ff */
[----:B0-----:R-:W-:-:S05]  /*afd0*/  @!P1 LEA R7, P2, R8, R7, 0x1 ;  /* 0x0000000708079211 */ /* 0x001fca00078408ff */
[----:B-1----:R-:W-:-:S05]  /*afe0*/  @!P1 IMAD.X R6, RZ, RZ, R6, P2 ;  /* 0x000000ffff069224 */ /* 0x002fca00010e0606 */
[----:B------:R-:W-:-:S04]  /*aff0*/  @!P1 LOP3.LUT R7, R7, R6, RZ, 0x3c, !PT ;  /* 0x0000000607079212 */ /* 0x000fc800078e3cff */
[----:B------:R-:W-:-:S04]  /*b000*/  @!P1 LOP3.LUT R6, R7, R6, RZ, 0x3c, !PT ;  /* 0x0000000607069212 */ /* 0x000fc800078e3cff */
[----:B------:R-:W-:-:S05]  /*b010*/  @!P1 LOP3.LUT R7, R7, R6, RZ, 0x3c, !PT ;  /* 0x0000000607079212 */ /* 0x000fca00078e3cff */
[----:B------:R0:W-:Y:S01]  /*b020*/  @!P1 LDGSTS.E.BYPASS.LTC128B.128 [R9+0x20400], desc[UR42][R6.64], !P0 ;  /* 0x2040000006099fae */ /* 0x0001e2000c101d6a */
[----:B------:R-:W-:Y:S02]  /*b030*/  ISETP.GE.AND P1, PT, R11, R2, PT ;  /* 0x000000020b00720c */ /* 0x000fe40003f26270 */
[----:B------:R-:W-:Y:S01]  /*b040*/  IADD3 R11, R5, 0x20, RZ ;  /* 0x00000020050b7810 */ /* 0x000fe20007ffe0ff */
[----:B0-----:R-:W0:Y:S10]  /*b050*/  SHFL.IDX PT, R6, R3, 0x1, 0x181f ;  /* 0x00381f0003067f89 */ /* 0x001e3400000e0000 */
[----:B--2---:R-:W-:-:S02]  /*b060*/  @!P1 LEA R7, P2, R8, R14, 0x1 ;  /* 0x0000000e08079211 */ /* 0x004fc400078408ff */
[----:B------:R-:W-:Y:S01]  /*b070*/  @!P1 LEA R9, R4, UR38, 0x1 ;  /* 0x0000002604099c11 */ /* 0x000fe2000f8e08ff */
[----:B------:R-:W1:Y:S02]  /*b080*/  SHFL.IDX PT, R14, R0, 0x2, 0x181f ;  /* 0x00581f00000e7f89 */ /* 0x000e6400000e0000 */
[----:B0-----:R-:W-:-:S05]  /*b090*/  @!P1 IMAD.X R6, RZ, RZ, R6, P2 ;  /* 0x000000ffff069224 */ /* 0x001fca00010e0606 */
[----:B------:R-:W-:-:S04]  /*b0a0*/  @!P1 LOP3.LUT R7, R7, R6, RZ, 0x3c, !PT ;  /* 0x0000000607079212 */ /* 0x000fc800078e3cff */
[----:B------:R-:W-:-:S04]  /*b0b0*/  @!P1 LOP3.LUT R6, R7, R6, RZ, 0x3c, !PT ;  /* 0x0000000607069212 */ /* 0x000fc800078e3cff */
[----:B------:R-:W-:-:S05]  /*b0c0*/  @!P1 LOP3.LUT R7, R7, R6, RZ, 0x3c, !PT ;  /* 0x0000000607079212 */ /* 0x000fca00078e3cff */
[----:B------:R0:W-:Y:S01]  /*b0d0*/  @!P1 LDGSTS.E.BYPASS.LTC128B.128 [R9+0x20c00], desc[UR42][R6.64], !P0 ;  /* 0x20c0000006099fae */ /* 0x0001e2000c101d6a */
[----:B------:R-:W-:-:S03]  /*b0e0*/  ISETP.GE.AND P1, PT, R11, R2, PT ;  /* 0x000000020b00720c */ /* 0x000fc60003f26270 */
[----:B0-----:R-:W0:Y:S10]  /*b0f0*/  SHFL.IDX PT, R6, R3, 0x2, 0x181f ;  /* 0x00581f0003067f89 */ /* 0x001e3400000e0000 */
[----:B-1----:R-:W-:-:S02]  /*b100*/  @!P1 LEA R7, P2, R8, R14, 0x1 ;  /* 0x0000000e08079211 */ /* 0x002fc400078408ff */
[----:B------:R-:W-:Y:S01]  /*b110*/  @!P1 LEA R9, R4, UR38, 0x1 ;  /* 0x0000002604099c11 */ /* 0x000fe2000f8e08ff */
[----:B------:R-:W1:Y:S04]  /*b120*/  SHFL.IDX PT, R3, R3, 0x3, 0x181f ;  /* 0x00781f0003037f89 */ /* 0x000e6800000e0000 */
[----:B------:R2:W3:Y:S01]  /*b130*/  SHFL.IDX PT, R14, R0, 0x3, 0x181f ;  /* 0x00781f00000e7f89 */ /* 0x0004e200000e0000 */
[----:B0-----:R-:W-:-:S05]  /*b140*/  @!P1 IMAD.X R6, RZ, RZ, R6, P2 ;  /* 0x000000ffff069224 */ /* 0x001fca00010e0606 */
[----:B------:R-:W-:-:S04]  /*b150*/  @!P1 LOP3.LUT R7, R7, R6, RZ, 0x3c, !PT ;  /* 0x0000000607079212 */ /* 0x000fc800078e3cff */
[----:B------:R-:W-:-:S04]  /*b160*/  @!P1 LOP3.LUT R6, R7, R6, RZ, 0x3c, !PT ;  /* 0x0000000607069212 */ /* 0x000fc800078e3cff */
[----:B------:R-:W-:-:S05]  /*b170*/  @!P1 LOP3.LUT R7, R7, R6, RZ, 0x3c, !PT ;  /* 0x0000000607079212 */ /* 0x000fca00078e3cff */
[----:B-1-3--:R2:W-:Y:S02]  /*b180*/  @!P1 LDGSTS.E.BYPASS.LTC128B.128 [R9+0x21400], desc[UR42][R6.64], !P0 ;  /* 0x2140000006099fae */ /* 0x00a5e4000c101d6a */
.L_x_3155:
[----:B------:R-:W-:-:S05]  /*b190*/  VIADD R5, R5, 0x30 ;  /* 0x0000003005057836 */ /* 0x000fca0000000000 */
[----:B------:R-:W-:-:S13]  /*b1a0*/  ISETP.GE.AND P1, PT, R5, R2, PT ;  /* 0x000000020500720c */ /* 0x000fda0003f26270 */
[----:B------:R-:W-:Y:S02]  /*b1b0*/  @!P1 LEA R2, P2, R8, R14, 0x1 ;  /* 0x0000000e08029211 */ /* 0x000fe400078408ff */
[----:B------:R-:W-:Y:S01]  /*b1c0*/  @!P1 LEA R5, R4, UR38, 0x1 ;  /* 0x0000002604059c11 */ /* 0x000fe2000f8e08ff */
[----:B------:R-:W-:Y:S02]  /*b1d0*/  IMAD.MOV.U32 R4, RZ, RZ, 0x1 ;  /* 0x00000001ff047424 */ /* 0x000fe400078e00ff */
[----:B------:R-:W-:-:S03]  /*b1e0*/  @!P1 IMAD.X R3, RZ, RZ, R3, P2 ;  /* 0x000000ffff039224 */ /* 0x000fc600010e0603 */
[----:B------:R-:W-:Y:S02]  /*b1f0*/  SHF.L.U32 R4, R4, 0x1f, RZ ;  /* 0x0000001f04047819 */ /* 0x000fe400000006ff */
[----:B------:R-:W-:Y:S01]  /*b200*/  @!PT LDS RZ, [RZ] ;  /* 0x00000000fffff984 */ /* 0x000fe20000000800 */
[----:B------:R-:W-:Y:S01]  /*b210*/  @!PT LDS RZ, [RZ] ;  /* 0x00000000fffff984 */ /* 0x000fe20000000800 */
[----:B------:R-:W-:Y:S01]  /*b220*/  @!PT LDS RZ, [RZ] ;  /* 0x00000000fffff984 */ /* 0x000fe20000000800 */
[----:B------:R0:W-:Y:S01]  /*b230*/  @!P1 LDGSTS.E.BYPASS.LTC128B.128 [R5+0x21c00], desc[UR42][R2.64], !P0 ;  /* 0x21c0000002059fae */ /* 0x0001e2000c101d6a */
[----:B------:R-:W-:Y:S01]  /*b240*/  NOP ;  /* 0x0000000000007918 */ /* 0x000fe20000000000 */
[----:B------:R-:W-:Y:S02]  /*b250*/  SYNCS.ARRIVE.TRANS64.RED.A0T1 RZ, [UR38+0x28c00], RZ ;  /* 0x028c00ffffff79a7 */ /* 0x000fe40008200426 */
[----:B------:R-:W-:Y:S01]  /*b260*/  ARRIVES.LDGSTSBAR.64.TRANSCNT [UR38+0x28c00] ;  /* 0x028c0000ff0079b0 */ /* 0x000fe20008000aa6 */
[----:B------:R-:W-:Y:S01]  /*b270*/  NOP ;  /* 0x0000000000007918 */ /* 0x000fe20000000000 */
[----:B------:R-:W-:Y:S01]  /*b280*/  SYNCS.ARRIVE.TRANS64.A1T0 RZ, [UR38+0x28c00], RZ ;  /* 0x028c00ffffff79a7 */ /* 0x000fe20008100026 */
[----:B------:R-:W1:Y:S02]  /*b290*/  SYNCS.PHASECHK.TRANS64.TRYWAIT P0, [UR38+0x28c20], R4 ;  /* 0x028c2004ff0075a7 */ /* 0x000e640008000166 */
[----:B01----:R-:W-:Y:S05]  /*b2a0*/  @!P0 BRA `(.L_x_3054) ;  /* 0x0000003800388947 */ /* 0x003fea0003800000 */
.L_x_3156:
[----:B------:R-:W-:Y:S01]  /*b2b0*/  ISETP.NE.AND P0, PT, R19, RZ, PT ;  /* 0x000000ff1300720c */ /* 0x000fe20003f05270 */
[----:B------:R-:W-:Y:S01]  /*b2c0*/  BSSY B0, `(.L_x_3055) ;  /* 0x000007f000007945 */ /* 0x000fe20003800000 */
[----:B--2---:R-:W-:-:S11]  /*b2d0*/  MOV R0, 0x1 ;  /* 0x0000000100007802 */ /* 0x004fd60000000f00 */
[----:B------:R-:W-:Y:S05]  /*b2e0*/  @!P0 BRA `(.L_x_3056) ;  /* 0x0000000400f08947 */ /* 0x000fea0003800000 */
[----:B------:R-:W1:Y:S01]  /*b2f0*/  SYNCS.PHASECHK.TRANS64.TRYWAIT P0, [UR38+0x28c60], R4 ;  /* 0x028c6004ff0075a7 */ /* 0x000e620008000166 */
[----:B------:R-:W2:Y:S02]  /*b300*/  S2R R2, SR_TID.X ;  /* 0x0000000000027919 */ /* 0x000ea40000002100 */
[----:B--2---:R-:W-:-:S04]  /*b310*/  LOP3.LUT R2, R2, 0x7f, RZ, 0xc0, !PT ;  /* 0x0000007f02027812 */ /* 0x004fc800078ec0ff */
[----:B------:R-:W-:Y:S01]  /*b320*/  ISETP.NE.AND P1, PT, R2, RZ, PT ;  /* 0x000000ff0200720c */ /* 0x000fe20003f25270 */
[----:B-1----:R-:W-:-:S12]  /*b330*/  @!P0 BRA `(.L_x_3057) ;  /* 0x00000038002c8947 */ /* 0x002fd80003800000 */
.L_x_3157:
[----:B------:R-:W-:Y:S04]  /*b340*/  BSSY B1, `(.L_x_3058) ;  /* 0x0000008000017945 */ /* 0x000fe80003800000 */
[----:B------:R-:W-:Y:S05]  /*b350*/  @P1 BRA `(.L_x_3059) ;  /* 0x0000000000181947 */ /* 0x000fea0003800000 */
[----:B0-----:R-:W0:Y:S01]  /*b360*/  S2R R3, SR_TID.X ;  /* 0x0000000000037919 */ /* 0x001e220000002100 */
[----:B------:R-:W-:-:S04]  /*b370*/  IMAD.MOV.U32 R2, RZ, RZ, 0x10000 ;  /* 0x00010000ff027424 */ /* 0x000fc800078e00ff */
[----:B------:R1:W-:Y:S01]  /*b380*/  SYNCS.ARRIVE.TRANS64 RZ, [UR38+0x28c50], R2 ;  /* 0x028c5002ffff79a7 */ /* 0x0003e20008000026 */
[----:B0-----:R-:W-:-:S13]  /*b390*/  LOP3.LUT P0, RZ, R3, 0x1f, RZ, 0xc0, !PT ;  /* 0x0000001f03ff7812 */ /* 0x001fda000780c0ff */
[----:B-1----:R-:W-:Y:S05]  /*b3a0*/  @!P0 BRA `(.L_x_3059) ;  /* 0x0000000000048947 */ /* 0x002fea0003800000 */
[----:B------:R-:W-:Y:S01]  /*b3b0*/  BPT.TRAP 0x1 ;  /* 0x000000040000795c */ /* 0x000fe20000300000 */
.L_x_3059:
[----:B------:R-:W-:Y:S05]  /*b3c0*/  BSYNC B1 ;  /* 0x0000000000017941 */ /* 0x000fea0003800000 */
.L_x_3058:
[----:B------:R-:W2:Y:S01]  /*b3d0*/  LDL.LU R2, [R1+0x4] ;  /* 0x0000040001027983 */ /* 0x000ea20000300800 */
[----:B------:R-:W-:Y:S01]  /*b3e0*/  ULDC.64 UR4, c[0x0][0x198] ;  /* 0x0000660000047ab9 */ /* 0x000fe20000000a00 */
[----:B------:R-:W-:Y:S01]  /*b3f0*/  PLOP3.LUT P0, PT, PT, PT, PT, 0x80, 0x0 ;  /* 0x000000000000781c */ /* 0x000fe20003f0f070 */
[----:B------:R-:W-:Y:S02]  /*b400*/  UIADD3 UR4, UP0, UR4, 0x470, URZ ;  /* 0x0000047004047890 */ /* 0x000fe4000ff1e03f */
[----:B------:R-:W-:Y:S02]  /*b410*/  UIADD3 UR8, UR38, 0x400, URZ ;  /* 0x0000040026087890 */ /* 0x000fe4000fffe03f */
[----:B------:R-:W-:Y:S02]  /*b420*/  UIADD3 UR9, UR38, 0x28c50, URZ ;  /* 0x00028c5026097890 */ /* 0x000fe4000fffe03f */
[----:B------:R-:W-:Y:S01]  /*b430*/  UIADD3.X UR5, URZ, UR5, URZ, UP0, !UPT ;  /* 0x000000053f057290 */ /* 0x000fe200087fe43f */
[----:B------:R-:W-:Y:S01]  /*b440*/  UMOV UR6, 0x0 ;  /* 0x0000000000067882 */ /* 0x000fe20000000000 */
[----:B------:R-:W-:Y:S01]  /*b450*/  UMOV UR7, 0x14f00000 ;  /* 0x14f0000000077882 */ /* 0x000fe20000000000 */
[----:B------:R-:W-:Y:S01]  /*b460*/  UMOV UR10, URZ ;  /* 0x0000003f000a7c82 */ /* 0x000fe20008000000 */
[----:B--2---:R-:W-:-:S08]  /*b470*/  IMAD.SHL.U32 R2, R2, 0x40, RZ ;  /* 0x0000004002027824 */ /* 0x004fd000078e00ff */
.L_x_3060:
        /* <DEDUP_REMOVED lines=13> */
.L_x_3061:
        /* <DEDUP_REMOVED lines=13> */
.L_x_3062:
        /* <DEDUP_REMOVED lines=13> */
.L_x_3063:
        /* <DEDUP_REMOVED lines=13> */
.L_x_3064:
        /* <DEDUP_REMOVED lines=13> */
.L_x_3065:
        /* <DEDUP_REMOVED lines=13> */
.L_x_3066:
        /* <DEDUP_REMOVED lines=13> */
.L_x_3067:
        /* <DEDUP_REMOVED lines=8> */
.L_x_3056:
[----:B------:R-:W-:Y:S05]  /*bab0*/  BSYNC B0 ;  /* 0x0000000000007941 */ /* 0x000fea0003800000 */
.L_x_3055:
[----:B0-----:R-:W2:Y:S04]  /*bac0*/  LDL.LU R4, [R1+0x10] ;  /* 0x0000100001047983 */ /* 0x001ea80000300800 */
[----:B------:R-:W3:Y:S01]  /*bad0*/  LDL R3, [R1+0x8] ;  /* 0x0000080001037983 */ /* 0x000ee20000100800 */
[----:B------:R-:W-:Y:S01]  /*bae0*/  IMAD.MOV.U32 R9, RZ, RZ, RZ ;  /* 0x000000ffff097224 */ /* 0x000fe200078e00ff */
[----:B------:R-:W-:Y:S01]  /*baf0*/  MOV R6, 0x1 ;  /* 0x0000000100067802 */ /* 0x000fe20000000f00 */
[----:B--2---:R-:W-:-:S05]  /*bb00*/  VIADD R7, R4, 0xfffffffe ;  /* 0xfffffffe04077836 */ /* 0x004fca0000000000 */
[----:B---3--:R-:W-:-:S13]  /*bb10*/  ISETP.GE.AND P0, PT, R7, R3, PT ;  /* 0x000000030700720c */ /* 0x008fda0003f06270 */
[----:B------:R-:W-:Y:S05]  /*bb20*/  @!P0 BRA `(.L_x_3041) ;  /* 0x0000002400108947 */ /* 0x000fea0003800000 */
[----:B------:R-:W2:Y:S01]  /*bb30*/  LDL.LU R4, [R1+0xc] ;  /* 0x00000c0001047983 */ /* 0x000ea20000300800 */
[----:B------:R-:W-:Y:S01]  /*bb40*/  UIADD3 UR4, UR40, 0x1, URZ ;  /* 0x0000000128047890 */ /* 0x000fe2000fffe03f */
[----:B------:R-:W-:Y:S01]  /*bb50*/  LOP3.LUT R2, RZ, R3, RZ, 0x33, !PT ;  /* 0x00000003ff027212 */ /* 0x000fe200078e33ff */
[----:B------:R-:W-:-:S04]  /*bb60*/  IMAD.MOV.U32 R6, RZ, RZ, 0x1 ;  /* 0x00000001ff067424 */ /* 0x000fc800078e00ff */
[----:B--2---:R-:W-:Y:S02]  /*bb70*/  IMAD R0, R4, UR4, RZ ;  /* 0x0000000404007c24 */ /* 0x004fe4000f8e02ff */
[----:B------:R-:W0:Y:S03]  /*bb80*/  S2R R4, SR_TID.X ;  /* 0x0000000000047919 */ /* 0x000e260000002100 */
[----:B------:R-:W-:-:S05]  /*bb90*/  VIMNMX R0, R0, UR39, PT ;  /* 0x0000002700007c48 */ /* 0x000fca000bfe0100 */
[----:B------:R-:W-:-:S05]  /*bba0*/  IMAD.MOV R3, RZ, RZ, -R0 ;  /* 0x000000ffff037224 */ /* 0x000fca00078e0a00 */
[----:B------:R-:W-:Y:S02]  /*bbb0*/  VIADDMNMX R3, R3, 0x1, R2, !PT ;  /* 0x0000000103037846 */ /* 0x000fe40007800102 */
[----:B------:R-:W-:-:S03]  /*bbc0*/  LOP3.LUT R2, RZ, R0, RZ, 0x33, !PT ;  /* 0x00000000ff027212 */ /* 0x000fc600078e33ff */
[----:B------:R-:W-:Y:S02]  /*bbd0*/  VIADD R5, R3, 0xfffffffe ;  /* 0xfffffffe03057836 */ /* 0x000fe40000000000 */
[----:B------:R-:W-:Y:S01]  /*bbe0*/  IMAD.IADD R3, R0, 0x1, R3 ;  /* 0x0000000100037824 */ /* 0x000fe200078e0203 */
[----:B------:R-:W-:Y:S02]  /*bbf0*/  MOV R0, 0x1 ;  /* 0x0000000100007802 */ /* 0x000fe40000000f00 */
[----:B------:R-:W-:Y:S02]  /*bc00*/  ISETP.NE.AND P0, PT, R5, R2, PT ;  /* 0x000000020500720c */ /* 0x000fe40003f05270 */
[----:B------:R-:W-:Y:S02]  /*bc10*/  LOP3.LUT R12, R3, 0x1, RZ, 0xc0, !PT ;  /* 0x00000001030c7812 */ /* 0x000fe400078ec0ff */
[----:B0-----:R-:W-:-:S09]  /*bc20*/  LOP3.LUT R10, R4, 0x1f, RZ, 0xc0, !PT ;  /* 0x0000001f040a7812 */ /* 0x001fd200078ec0ff */
[----:B------:R-:W-:Y:S05]  /*bc30*/  @!P0 BRA `(.L_x_3068) ;  /* 0x0000001400dc8947 */ /* 0x000fea0003800000 */
[----:B------:R-:W-:Y:S01]  /*bc40*/  BSSY B0, `(.L_x_3068) ;  /* 0x0000176000007945 */ /* 0x000fe20003800000 */
[----:B------:R-:W-:Y:S02]  /*bc50*/  IMAD.IADD R8, R3, 0x1, -R12 ;  /* 0x0000000103087824 */ /* 0x000fe400078e0a0c */
[----:B------:R-:W-:-:S07]  /*bc60*/  IMAD.MOV.U32 R0, RZ, RZ, 0x1 ;  /* 0x00000001ff007424 */ /* 0x000fce00078e00ff */
.L_x_3109:
[----:B------:R-:W-:Y:S01]  /*bc70*/  ISETP.NE.AND P0, PT, R19, RZ, PT ;  /* 0x000000ff1300720c */ /* 0x000fe20003f05270 */
[----:B------:R-:W-:Y:S01]  /*bc80*/  VIADD R8, R8, 0xfffffffe ;  /* 0xfffffffe08087836 */ /* 0x000fe20000000000 */
[----:B------:R-:W-:Y:S04]  /*bc90*/  BSSY B1, `(.L_x_3069) ;  /* 0x00000b6000017945 */ /* 0x000fe80003800000 */
[----:B------:R-:W-:-:S07]  /*bca0*/  ISETP.NE.AND P1, PT, R8, RZ, PT ;  /* 0x000000ff0800720c */ /* 0x000fce0003f25270 */
[----:B------:R-:W-:Y:S06]  /*bcb0*/  @!P0 BRA `(.L_x_3070) ;  /* 0x0000000800cc8947 */ /* 0x000fec0003800000 */
[----:B------:R-:W2:Y:S01]  /*bcc0*/  LDL R2, [R1] ;  /* 0x0000000001027983 */ /* 0x000ea20000100800 */
[----:B------:R-:W-:Y:S01]  /*bcd0*/  IMAD.MOV.U32 R13, RZ, RZ, R7 ;  /* 0x000000ffff0d7224 */ /* 0x000fe200078e0007 */
[----:B--2---:R-:W-:-:S13]  /*bce0*/  ISETP.NE.AND P0, PT, R2, RZ, PT ;  /* 0x000000ff0200720c */ /* 0x004fda0003f05270 */
[----:B------:R-:W-:Y:S05]  /*bcf0*/  @!P0 BRA `(.L_x_3071) ;  /* 0x00000000004c8947 */ /* 0x000fea0003800000 */
[----:B------:R-:W0:Y:S01]  /*bd00*/  LDC R13, c[0x0][0x43c] ;  /* 0x00010f00ff0d7b82 */ /* 0x000e220000000800 */
[----:B------:R-:W-:Y:S01]  /*bd10*/  MOV R11, R7 ;  /* 0x00000007000b7202 */ /* 0x000fe20000000f00 */
[----:B------:R-:W-:Y:S01]  /*bd20*/  ULDC.64 UR4, c[0x0][0x428] ;  /* 0x00010a0000047ab9 */ /* 0x000fe20000000a00 */
[----:B0-----:R-:W-:-:S13]  /*bd30*/  ISETP.NE.AND P0, PT, R13, 0x1, PT ;  /* 0x000000010d00780c */ /* 0x001fda0003f05270 */
[----:B------:R-:W0:Y:S02]  /*bd40*/  @P0 LDC.64 R2, c[0x0][0x440] ;  /* 0x00011000ff020b82 */ /* 0x000e240000000a00 */
[----:B0-----:R-:W-:-:S05]  /*bd50*/  @P0 IMAD.HI.U32 R2, R7, R2, RZ ;  /* 0x0000000207020227 */ /* 0x001fca00078e00ff */
[----:B------:R-:W-:Y:S01]  /*bd60*/  @P0 SHF.R.U32.HI R11, RZ, R3, R2 ;  /* 0x00000003ff0b0219 */ /* 0x000fe20000011602 */
[----:B------:R-:W-:-:S03]  /*bd70*/  IMAD R2, R18, UR4, RZ ;  /* 0x0000000412027c24 */ /* 0x000fc6000f8e02ff */
[--C-:B------:R-:W-:Y:S01]  /*bd80*/  SHF.R.S32.HI R3, RZ, 0x1f, R11.reuse ;  /* 0x0000001fff037819 */ /* 0x100fe2000001140b */
        /* <DEDUP_REMOVED lines=10> */
.L_x_3071:
[----:B------:R-:W1:Y:S01]  /*be30*/  S2R R2, SR_TID.X ;  /* 0x0000000000027919 */ /* 0x000e620000002100 */
[----:B------:R-:W-:Y:S01]  /*be40*/  BSSY B2, `(.L_x_3072) ;  /* 0x0000006000027945 */ /* 0x000fe20003800000 */
[----:B-1----:R-:W-:Y:S02]  /*be50*/  LOP3.LUT R3, R2, 0x7f, RZ, 0xc0, !PT ;  /* 0x0000007f02037812 */ /* 0x002fe400078ec0ff */
[----:B------:R-:W-:Y:S02]  /*be60*/  SHF.L.U32 R2, R0, 0x1f, RZ ;  /* 0x0000001f00027819 */ /* 0x000fe400000006ff */
[----:B------:R-:W-:Y:S02]  /*be70*/  ISETP.NE.AND P2, PT, R3, RZ, PT ;  /* 0x000000ff0300720c */ /* 0x000fe40003f45270 */
[----:B------:R-:W1:Y:S02]  /*be80*/  SYNCS.PHASECHK.TRANS64.TRYWAIT P0, [UR38+0x28c48], R2 ;  /* 0x028c4802ff0075a7 */ /* 0x000e640008000166 */
[----:B-1----:R-:W-:Y:S09]  /*be90*/  @!P0 BRA `(.L_x_3073) ;  /* 0x0000002c006c8947 */ /* 0x002ff20003800000 */
.L_x_3158:
[----:B------:R-:W-:Y:S05]  /*bea0*/  BSYNC B2 ;  /* 0x0000000000027941 */ /* 0x000fea0003800000 */
.L_x_3072:
[----:B------:R-:W-:Y:S04]  /*beb0*/  BSSY B2, `(.L_x_3074) ;  /* 0x0000007000027945 */ /* 0x000fe80003800000 */
[----:B------:R-:W-:Y:S05]  /*bec0*/  @P2 BRA `(.L_x_3075) ;  /* 0x0000000000142947 */ /* 0x000fea0003800000 */
[----:B------:R-:W-:Y:S01]  /*bed0*/  ISETP.NE.AND P0, PT, R10, RZ, PT ;  /* 0x000000ff0a00720c */ /* 0x000fe20003f05270 */
[----:B-1----:R-:W-:-:S04]  /*bee0*/  IMAD.MOV.U32 R3, RZ, RZ, 0x2000 ;  /* 0x00002000ff037424 */ /* 0x002fc800078e00ff */
[----:B------:R2:W-:Y:S08]  /*bef0*/  SYNCS.ARRIVE.TRANS64 RZ, [UR38+0x28c38], R3 ;  /* 0x028c3803ffff79a7 */ /* 0x0005f00008000026 */
[----:B--2---:R-:W-:Y:S05]  /*bf00*/  @!P0 BRA `(.L_x_3075) ;  /* 0x0000000000048947 */ /* 0x004fea0003800000 */
[----:B------:R-:W-:Y:S01]  /*bf10*/  BPT.TRAP 0x1 ;  /* 0x000000040000795c */ /* 0x000fe20000300000 */
.L_x_3075:
[----:B------:R-:W-:Y:S05]  /*bf20*/  BSYNC B2 ;  /* 0x0000000000027941 */ /* 0x000fea0003800000 */
.L_x_3074:
[----:B0-----:R-:W-:Y:S01]  /*bf30*/  MOV R4, RZ ;  /* 0x000000ff00047202 */ /* 0x001fe20000000f00 */
[----:B------:R-:W-:Y:S01]  /*bf40*/  ULDC.64 UR4, c[0x0][0x198] ;  /* 0x0000660000047ab9 */ /* 0x000fe20000000a00 */
[----:B------:R-:W-:Y:S01]  /*bf50*/  PLOP3.LUT P0, PT, PT, PT, PT, 0x80, 0x0 ;  /* 0x000000000000781c */ /* 0x000fe20003f0f070 */
[----:B------:R-:W-:Y:S01]  /*bf60*/  UIADD3 UR4, UP0, UR4, 0x370, URZ ;  /* 0x0000037004047890 */ /* 0x000fe2000ff1e03f */
[----:B------:R-:W-:Y:S01]  /*bf70*/  R2UR UR34, R4 ;  /* 0x00000000042272ca */ /* 0x000fe200000e0000 */
[----:B------:R-:W-:Y:S01]  /*bf80*/  IMAD.SHL.U32 R5, R13, 0x40, RZ ;  /* 0x000000400d057824 */ /* 0x000fe200078e00ff */
[----:B------:R-:W-:Y:S02]  /*bf90*/  UIADD3 UR32, UR38, 0x24400, URZ ;  /* 0x0002440026207890 */ /* 0x000fe4000fffe03f */
[----:B------:R-:W-:Y:S02]  /*bfa0*/  UIADD3 UR33, UR38, 0x28c38, URZ ;  /* 0x00028c3826217890 */ /* 0x000fe4000fffe03f */
[----:B------:R-:W-:Y:S01]  /*bfb0*/  UIADD3.X UR5, URZ, UR5, URZ, UP0, !UPT ;  /* 0x000000053f057290 */ /* 0x000fe200087fe43f */
[----:B------:R-:W-:Y:S01]  /*bfc0*/  UMOV UR6, 0x0 ;  /* 0x0000000000067882 */ /* 0x000fe20000000000 */
[----:B------:R-:W-:-:S10]  /*bfd0*/  UMOV UR7, 0x14f00000 ;  /* 0x14f0000000077882 */ /* 0x000fd40000000000 */
.L_x_3076:
[----:B------:R-:W-:-:S13]  /*bfe0*/  @P0 ELECT P3, URZ, PT ;  /* 0x00000000003f082f */ /* 0x000fda0003860000 */
[----:B-----5:R-:W-:Y:S02]  /*bff0*/  @P3 R2UR UR37, R16 ;  /* 0x00000000102532ca */ /* 0x020fe400000e0000 */
        /* <DEDUP_REMOVED lines=8> */
.L_x_3159:
[----:B------:R-:W-:Y:S05]  /*c080*/  BSYNC B2 ;  /* 0x0000000000027941 */ /* 0x000fea0003800000 */
.L_x_3077:
[----:B------:R-:W-:Y:S01]  /*c090*/  BSSY B2, `(.L_x_3079) ;  /* 0x0000009000027945 */ /* 0x000fe20003800000 */
[----:B01----:R-:W-:Y:S02]  /*c0a0*/  IMAD.MOV.U32 R2, RZ, RZ, 0x0 ;  /* 0x00000000ff027424 */ /* 0x003fe400078e00ff */
[----:B------:R-:W-:Y:S01]  /*c0b0*/  IMAD.MOV.U32 R3, RZ, RZ, 0x14f00000 ;  /* 0x14f00000ff037424 */ /* 0x000fe200078e00ff */
[----:B------:R-:W-:Y:S06]  /*c0c0*/  @P2 BRA `(.L_x_3080) ;  /* 0x0000000000142947 */ /* 0x000fec0003800000 */
[----:B------:R-:W-:Y:S01]  /*c0d0*/  ISETP.NE.AND P0, PT, R10, RZ, PT ;  /* 0x000000ff0a00720c */ /* 0x000fe20003f05270 */
[----:B------:R-:W-:-:S04]  /*c0e0*/  IMAD.MOV.U32 R11, RZ, RZ, 0x10000 ;  /* 0x00010000ff0b7424 */ /* 0x000fc800078e00ff */
[----:B------:R0:W-:Y:S08]  /*c0f0*/  SYNCS.ARRIVE.TRANS64 RZ, [UR38+0x28c58], R11 ;  /* 0x028c580bffff79a7 */ /* 0x0001f00008000026 */
[----:B0-----:R-:W-:Y:S05]  /*c100*/  @!P0 BRA `(.L_x_3080) ;  /* 0x0000000000048947 */ /* 0x001fea0003800000 */
[----:B------:R-:W-:Y:S01]  /*c110*/  BPT.TRAP 0x1 ;  /* 0x000000040000795c */ /* 0x000fe20000300000 */
.L_x_3080:
[----:B------:R-:W-:Y:S05]  /*c120*/  BSYNC B2 ;  /* 0x0000000000027941 */ /* 0x000fea0003800000 */
.L_x_3079:
[----:B------:R-:W-:Y:S01]  /*c130*/  R2UR UR10, R4 ;  /* 0x00000000040a72ca */ /* 0x000fe200000e0000 */
[----:B------:R-:W-:Y:S01]  /*c140*/  ULDC.64 UR4, c[0x0][0x198] ;  /* 0x0000660000047ab9 */ /* 0x000fe20000000a00 */
[----:B------:R-:W-:Y:S01]  /*c150*/  R2UR UR6, R2 ;  /* 0x00000000020672ca */ /* 0x000fe200000e0000 */
[----:B------:R-:W-:Y:S01]  /*c160*/  UIADD3 UR4, UP0, UR4, 0x470, URZ ;  /* 0x0000047004047890 */ /* 0x000fe2000ff1e03f */
[----:B------:R-:W-:Y:S01]  /*c170*/  R2UR UR7, R3 ;  /* 0x00000000030772ca */ /* 0x000fe200000e0000 */
[----:B------:R-:W-:Y:S01]  /*c180*/  UIADD3 UR8, UR38, 0x10400, URZ ;  /* 0x0001040026087890 */ /* 0x000fe2000fffe03f */
[----:B------:R-:W-:Y:S01]  /*c190*/  PLOP3.LUT P0, PT, PT, PT, PT, 0x80, 0x0 ;  /* 0x000000000000781c */ /* 0x000fe20003f0f070 */
[----:B------:R-:W-:Y:S02]  /*c1a0*/  UIADD3 UR9, UR38, 0x28c58, URZ ;  /* 0x00028c5826097890 */ /* 0x000fe4000fffe03f */
[----:B------:R-:W-:-:S12]  /*c1b0*/  UIADD3.X UR5, URZ, UR5, URZ, UP0, !UPT ;  /* 0x000000053f057290 */ /* 0x000fd800087fe43f */
.L_x_3081:
        /* <DEDUP_REMOVED lines=10> */
[----:B------:R-:W-:Y:S01]  /*c260*/  R2UR UR7, R3 ;  /* 0x00000000030772ca */ /* 0x000fe200000e0000 */
[----:B------:R-:W-:Y:S01]  /*c270*/  UMOV UR10, 0x40 ;  /* 0x00000040000a7882 */ /* 0x000fe20000000000 */
[----:B------:R-:W-:-:S13]  /*c280*/  PLOP3.LUT P0, PT, PT, PT, PT, 0x80, 0x0 ;  /* 0x000000000000781c */ /* 0x000fda0003f0f070 */
.L_x_3082:
        /* <DEDUP_REMOVED lines=13> */
.L_x_3083:
        /* <DEDUP_REMOVED lines=13> */
.L_x_3084:
        /* <DEDUP_REMOVED lines=13> */
.L_x_3085:
        /* <DEDUP_REMOVED lines=13> */
.L_x_3086:
        /* <DEDUP_REMOVED lines=13> */
.L_x_3087:
        /* <DEDUP_REMOVED lines=13> */
.L_x_3088:
        /* <DEDUP_REMOVED lines=8> */
.L_x_3070:
[----:B------:R-:W-:Y:S05]  /*c7f0*/  BSYNC B1 ;  /* 0x0000000000017941 */ /* 0x000fea0003800000 */
.L_x_3069:
[----:B------:R-:W-:Y:S01]  /*c800*/  ISETP.NE.AND P3, PT, R19, RZ, PT ;  /* 0x000000ff1300720c */ /* 0x000fe20003f65270 */
[----:B------:R-:W-:Y:S01]  /*c810*/  BSSY B1, `(.L_x_3089) ;  /* 0x00000b6000017945 */ /* 0x000fe20003800000 */
[----:B------:R-:W-:-:S11]  /*c820*/  LOP3.LUT R0, R0, 0x1, RZ, 0x3c, !PT ;  /* 0x0000000100007812 */ /* 0x000fd600078e3cff */
[----:B------:R-:W-:Y:S05]  /*c830*/  @!P3 BRA `(.L_x_3090) ;  /* 0x0000000800ccb947 */ /* 0x000fea0003800000 */
[----:B------:R-:W2:Y:S01]  /*c840*/  LDL R2, [R1] ;  /* 0x0000000001027983 */ /* 0x000ea20000100800 */
[----:B------:R-:W-:Y:S02]  /*c850*/  IADD3 R11, R7, -0x1, RZ ;  /* 0xffffffff070b7810 */ /* 0x000fe40007ffe0ff */
        /* <DEDUP_REMOVED lines=15> */
[----:B------:R-:W-:Y:S02]  /*c950*/  ULDC.64 UR4, c[0x0][0x418] ;  /* 0x0001060000047ab9 */ /* 0x000fe40000000a00 */
[----:B------:R-:W-:Y:S01]  /*c960*/  LEA R4, P0, R2, UR4, 0x2 ;  /* 0x0000000402047c11 */ /* 0x000fe2000f8010ff */
[----:B------:R-:W-:-:S05]  /*c970*/  IMAD.IADD R3, R5, 0x1, R3 ;  /* 0x0000000105037824 */ /* 0x000fca00078e0203 */
[----:B------:R-:W-:-:S05]  /*c980*/  LEA.HI.X R5, R2, UR5, R3, 0x2, P0 ;  /* 0x0000000502057c11 */ /* 0x000fca00080f1403 */
[----:B------:R0:W5:Y:S02]  /*c990*/  LDG.E R16, desc[UR42][R4.64] ;  /* 0x0000002a04107981 */ /* 0x000164000c1e1900 */
.L_x_3091:
[----:B------:R-:W1:Y:S01]  /*c9a0*/  S2R R2, SR_TID.X ;  /* 0x0000000000027919 */ /* 0x000e620000002100 */
[----:B------:R-:W-:Y:S01]  /*c9b0*/  BSSY B2, `(.L_x_3092) ;  /* 0x0000006000027945 */ /* 0x000fe20003800000 */
[----:B-1----:R-:W-:Y:S02]  /*c9c0*/  LOP3.LUT R3, R2, 0x7f, RZ, 0xc0, !PT ;  /* 0x0000007f02037812 */ /* 0x002fe400078ec0ff */
[----:B------:R-:W-:Y:S02]  /*c9d0*/  SHF.L.U32 R2, R0, 0x1f, RZ ;  /* 0x0000001f00027819 */ /* 0x000fe400000006ff */
[----:B------:R-:W-:Y:S02]  /*c9e0*/  ISETP.NE.AND P2, PT, R3, RZ, PT ;  /* 0x000000ff0300720c */ /* 0x000fe40003f45270 */
[----:B------:R-:W1:Y:S02]  /*c9f0*/  SYNCS.PHASECHK.TRANS64.TRYWAIT P0, [UR38+0x28c40], R2 ;  /* 0x028c4002ff0075a7 */ /* 0x000e640008000166 */
[----:B-1----:R-:W-:Y:S09]  /*ca00*/  @!P0 BRA `(.L_x_3093) ;  /* 0x0000002000c08947 */ /* 0x002ff20003800000 */
.L_x_3160:
[----:B------:R-:W-:Y:S05]  /*ca10*/  BSYNC B2 ;  /* 0x0000000000027941 */ /* 0x000fea0003800000 */
.L_x_3092:
[----:B------:R-:W-:Y:S04]  /*ca20*/  BSSY B2, `(.L_x_3094) ;  /* 0x0000007000027945 */ /* 0x000fe80003800000 */
[----:B------:R-:W-:Y:S05]  /*ca30*/  @P2 BRA `(.L_x_3095) ;  /* 0x0000000000142947 */ /* 0x000fea0003800000 */
[----:B------:R-:W-:Y:S01]  /*ca40*/  ISETP.NE.AND P0, PT, R10, RZ, PT ;  /* 0x000000ff0a00720c */ /* 0x000fe20003f05270 */
[----:B-1----:R-:W-:-:S04]  /*ca50*/  IMAD.MOV.U32 R3, RZ, RZ, 0x2000 ;  /* 0x00002000ff037424 */ /* 0x002fc800078e00ff */
[----:B------:R2:W-:Y:S08]  /*ca60*/  SYNCS.ARRIVE.TRANS64 RZ, [UR38+0x28c30], R3 ;  /* 0x028c3003ffff79a7 */ /* 0x0005f00008000026 */
[----:B--2---:R-:W-:Y:S05]  /*ca70*/  @!P0 BRA `(.L_x_3095) ;  /* 0x0000000000048947 */ /* 0x004fea0003800000 */
[----:B------:R-:W-:Y:S01]  /*ca80*/  BPT.TRAP 0x1 ;  /* 0x000000040000795c */ /* 0x000fe20000300000 */
.L_x_3095:
[----:B------:R-:W-:Y:S05]  /*ca90*/  BSYNC B2 ;  /* 0x0000000000027941 */ /* 0x000fea0003800000 */
.L_x_3094:
        /* <DEDUP_REMOVED lines=11> */
.L_x_3096:
        /* <DEDUP_REMOVED lines=11> */
.L_x_3161:
[----:B------:R-:W-:Y:S05]  /*cc00*/  BSYNC B2 ;  /* 0x0000000000027941 */ /* 0x000fea0003800000 */
.L_x_3097:
        /* <DEDUP_REMOVED lines=9> */
.L_x_3100:
[----:B------:R-:W-:Y:S05]  /*cca0*/  BSYNC B2 ;  /* 0x0000000000027941 */ /* 0x000fea0003800000 */
.L_x_3099:
        /* <DEDUP_REMOVED lines=9> */
.L_x_3101:
        /* <DEDUP_REMOVED lines=13> */
.L_x_3102:
        /* <DEDUP_REMOVED lines=13> */
.L_x_3103:
        /* <DEDUP_REMOVED lines=13> */
.L_x_3104:
        /* <DEDUP_REMOVED lines=13> */
.L_x_3105:
        /* <DEDUP_REMOVED lines=13> */
.L_x_3106:
        /* <DEDUP_REMOVED lines=13> */
.L_x_3107:
        /* <DEDUP_REMOVED lines=13> */
.L_x_3108:
        /* <DEDUP_REMOVED lines=8> */
.L_x_3090:
[----:B------:R-:W-:Y:S05]  /*d370*/  BSYNC B1 ;  /* 0x0000000000017941 */ /* 0x000fea0003800000 */
.L_x_3089:
[----:B------:R-:W-:Y:S01]  /*d380*/  IADD3 R7, R7, -0x2, RZ ;  /* 0xfffffffe07077810 */ /* 0x000fe20007ffe0ff */
[----:B------:R-:W-:Y:S06]  /*d390*/  @P1 BRA `(.L_x_3109) ;  /* 0xffffffe800341947 */ /* 0x000fec000383ffff */
[----:B------:R-:W-:Y:S05]  /*d3a0*/  BSYNC B0 ;  /* 0x0000000000007941 */ /* 0x000fea0003800000 */
.L_x_3068:
[----:B------:R-:W-:-:S13]  /*d3b0*/  ISETP.NE.AND P0, PT, R12, RZ, PT ;  /* 0x000000ff0c00720c */ /* 0x000fda0003f05270 */
[----:B------:R-:W-:Y:S05]  /*d3c0*/  @!P0 BRA `(.L_x_3041) ;  /* 0x0000000800e88947 */ /* 0x000fea0003800000 */
[----:B------:R-:W-:Y:S01]  /*d3d0*/  ISETP.NE.AND P1, PT, R19, RZ, PT ;  /* 0x000000ff1300720c */ /* 0x000fe20003f25270 */
[----:B------:R-:W-:-:S12]  /*d3e0*/  BSSY B0, `(.L_x_3110) ;  /* 0x00000b5000007945 */ /* 0x000fd80003800000 */
[----:B------:R-:W-:Y:S05]  /*d3f0*/  @!P1 BRA `(.L_x_3111) ;  /* 0x0000000800cc9947 */ /* 0x000fea0003800000 */
[----:B------:R-:W2:Y:S02]  /*d400*/  LDL.LU R2, [R1] ;  /* 0x0000000001027983 */ /* 0x000ea40000300800 */
        /* <DEDUP_REMOVED lines=21> */
.L_x_3112:
[----:B------:R-:W1:Y:S01]  /*d560*/  S2R R2, SR_TID.X ;  /* 0x0000000000027919 */ /* 0x000e620000002100 */
[----:B------:R-:W-:Y:S01]  /*d570*/  BSSY B1, `(.L_x_3113) ;  /* 0x0000006000017945 */ /* 0x000fe20003800000 */
[----:B-1----:R-:W-:Y:S02]  /*d580*/  LOP3.LUT R3, R2, 0x7f, RZ, 0xc0, !PT ;  /* 0x0000007f02037812 */ /* 0x002fe400078ec0ff */
[----:B------:R-:W-:Y:S02]  /*d590*/  SHF.L.U32 R2, R0, 0x1f, RZ ;  /* 0x0000001f00027819 */ /* 0x000fe400000006ff */
[----:B------:R-:W-:Y:S02]  /*d5a0*/  ISETP.NE.AND P1, PT, R3, RZ, PT ;  /* 0x000000ff0300720c */ /* 0x000fe40003f25270 */
[----:B------:R-:W1:Y:S02]  /*d5b0*/  SYNCS.PHASECHK.TRANS64.TRYWAIT P0, [UR38+0x28c48], R2 ;  /* 0x028c4802ff0075a7 */ /* 0x000e640008000166 */
[----:B-1----:R-:W-:Y:S09]  /*d5c0*/  @!P0 BRA `(.L_x_3114) ;  /* 0x0000001800008947 */ /* 0x002ff20003800000 */
.L_x_3162:
[----:B------:R-:W-:Y:S05]  /*d5d0*/  BSYNC B1 ;  /* 0x0000000000017941 */ /* 0x000fea0003800000 */
.L_x_3113:
[----:B------:R-:W-:Y:S04]  /*d5e0*/  BSSY B1, `(.L_x_3115) ;  /* 0x0000007000017945 */ /* 0x000fe80003800000 */
[----:B------:R-:W-:Y:S05]  /*d5f0*/  @P1 BRA `(.L_x_3116) ;  /* 0x0000000000141947 */ /* 0x000fea0003800000 */
[----:B------:R-:W-:Y:S02]  /*d600*/  ISETP.NE.AND P0, PT, R10, RZ, PT ;  /* 0x000000ff0a00720c */ /* 0x000fe40003f05270 */
[----:B-1----:R-:W-:-:S04]  /*d610*/  MOV R3, 0x2000 ;  /* 0x0000200000037802 */ /* 0x002fc80000000f00 */
[----:B------:R2:W-:Y:S07]  /*d620*/  SYNCS.ARRIVE.TRANS64 RZ, [UR38+0x28c38], R3 ;  /* 0x028c3803ffff79a7 */ /* 0x0005ee0008000026 */
[----:B------:R-:W-:Y:S05]  /*d630*/  @!P0 BRA `(.L_x_3116) ;  /* 0x0000000000048947 */ /* 0x000fea0003800000 */
[----:B------:R-:W-:Y:S01]  /*d640*/  BPT.TRAP 0x1 ;  /* 0x000000040000795c */ /* 0x000fe20000300000 */
.L_x_3116:
[----:B------:R-:W-:Y:S05]  /*d650*/  BSYNC B1 ;  /* 0x0000000000017941 */ /* 0x000fea0003800000 */
.L_x_3115:
[----:B------:R-:W-:Y:S01]  /*d660*/  IMAD.MOV.U32 R4, RZ, RZ, RZ ;  /* 0x000000ffff047224 */ /* 0x000fe200078e00ff */
[----:B------:R-:W-:Y:S01]  /*d670*/  ULDC.64 UR4, c[0x0][0x198] ;  /* 0x0000660000047ab9 */ /* 0x000fe20000000a00 */
[----:B------:R-:W-:Y:S01]  /*d680*/  PLOP3.LUT P0, PT, PT, PT, PT, 0x80, 0x0 ;  /* 0x000000000000781c */ /* 0x000fe20003f0f070 */
[----:B------:R-:W-:Y:S01]  /*d690*/  UIADD3 UR4, UP0, UR4, 0x370, URZ ;  /* 0x0000037004047890 */ /* 0x000fe2000ff1e03f */
[----:B------:R-:W-:Y:S01]  /*d6a0*/  IMAD.SHL.U32 R7, R7, 0x40, RZ ;  /* 0x0000004007077824 */ /* 0x000fe200078e00ff */
[----:B------:R-:W-:Y:S01]  /*d6b0*/  R2UR UR10, R4 ;  /* 0x00000000040a72ca */ /* 0x000fe200000e0000 */
[----:B------:R-:W-:Y:S02]  /*d6c0*/  UIADD3 UR8, UR38, 0x24400, URZ ;  /* 0x0002440026087890 */ /* 0x000fe4000fffe03f */
[----:B------:R-:W-:Y:S02]  /*d6d0*/  UIADD3 UR9, UR38, 0x28c38, URZ ;  /* 0x00028c3826097890 */ /* 0x000fe4000fffe03f */
[----:B------:R-:W-:Y:S01]  /*d6e0*/  UIADD3.X UR5, URZ, UR5, URZ, UP0, !UPT ;  /* 0x000000053f057290 */ /* 0x000fe200087fe43f */
[----:B------:R-:W-:Y:S01]  /*d6f0*/  UMOV UR6, 0x0 ;  /* 0x0000000000067882 */ /* 0x000fe20000000000 */
[----:B------:R-:W-:-:S10]  /*d700*/  UMOV UR7, 0x14f00000 ;  /* 0x14f0000000077882 */ /* 0x000fd40000000000 */
.L_x_3117:
[----:B------:R-:W-:-:S13]  /*d710*/  @P0 ELECT P2, URZ, PT ;  /* 0x00000000003f082f */ /* 0x000fda0003840000 */
[----:B-----5:R-:W-:Y:S01]  /*d720*/  @P2 R2UR UR13, R16 ;  /* 0x00000000100d22ca */ /* 0x020fe200000e0000 */
[----:B------:R-:W-:Y:S01]  /*d730*/  UMOV UR12, UR36 ;  /* 0x00000024000c7c82 */ /* 0x000fe20008000000 */
[----:B------:R-:W-:Y:S02]  /*d740*/  @P2 R2UR UR11, R7 ;  /* 0x00000000070b22ca */ /* 0x000fe400000e0000 */
[----:B------:R-:W-:Y:S02]  /*d750*/  @P2 PLOP3.LUT P0, PT, P2, PT, PT, 0x8, 0x0 ;  /* 0x000000000000281c */ /* 0x000fe4000170e170 */
[----:B------:R-:W-:-:S09]  /*d760*/  PLOP3.LUT P2, PT, PT, PT, PT, 0x8, 0x0 ;  /* 0x000000000000781c */ /* 0x000fd20003f4e170 */
[----:B------:R3:W-:Y:S02]  /*d770*/  UTMALDG.4D [UR8], [UR4], desc[UR6] ;  /* 0x00000608040075b4 */ /* 0x0007e40008019000 */
[----:B---3--:R-:W-:Y:S05]  /*d780*/  @P0 BRA.U.ANY `(.L_x_3117) ;  /* 0xfffffffd00e00947 */ /* 0x008fea000393ffff */
[----:B------:R-:W3:Y:S01]  /*d790*/  SYNCS.PHASECHK.TRANS64.TRYWAIT P0, [UR38+0x28c68], R2 ;  /* 0x028c6802ff0075a7 */ /* 0x000ee20008000166 */
[----:B------:R-:W-:Y:S04]  /*d7a0*/  BSSY B1, `(.L_x_3118) ;  /* 0x0000002000017945 */ /* 0x000fe80003800000 */
[----:B---3--:R-:W-:Y:S05]  /*d7b0*/  @!P0 BRA `(.L_x_3119) ;  /* 0x00000014009c8947 */ /* 0x008fea0003800000 */
.L_x_3163:
[----:B------:R-:W-:Y:S05]  /*d7c0*/  BSYNC B1 ;  /* 0x0000000000017941 */ /* 0x000fea0003800000 */
.L_x_3118:
[----:B------:R-:W-:Y:S01]  /*d7d0*/  BSSY B1, `(.L_x_3120) ;  /* 0x0000009000017945 */ /* 0x000fe20003800000 */
[----:B-1----:R-:W-:Y:S02]  /*d7e0*/  IMAD.MOV.U32 R2, RZ, RZ, 0x0 ;  /* 0x00000000ff027424 */ /* 0x002fe400078e00ff */
[----:B--2---:R-:W-:Y:S01]  /*d7f0*/  IMAD.MOV.U32 R3, RZ, RZ, 0x14f00000 ;  /* 0x14f00000ff037424 */ /* 0x004fe200078e00ff */
[----:B------:R-:W-:Y:S06]  /*d800*/  @P1 BRA `(.L_x_3121) ;  /* 0x0000000000141947 */ /* 0x000fec0003800000 */
[----:B------:R-:W-:Y:S02]  /*d810*/  ISETP.NE.AND P0, PT, R10, RZ, PT ;  /* 0x000000ff0a00720c */ /* 0x000fe40003f05270 */
[----:B------:R-:W-:-:S04]  /*d820*/  MOV R5, 0x10000 ;  /* 0x0001000000057802 */ /* 0x000fc80000000f00 */
[----:B------:R1:W-:Y:S07]  /*d830*/  SYNCS.ARRIVE.TRANS64 RZ, [UR38+0x28c58], R5 ;  /* 0x028c5805ffff79a7 */ /* 0x0003ee0008000026 */
[----:B------:R-:W-:Y:S05]  /*d840*/  @!P0 BRA `(.L_x_3121) ;  /* 0x0000000000048947 */ /* 0x000fea0003800000 */
[----:B------:R-:W-:Y:S01]  /*d850*/  BPT.TRAP 0x1 ;  /* 0x000000040000795c */ /* 0x000fe20000300000 */
.L_x_3121:
[----:B------:R-:W-:Y:S05]  /*d860*/  BSYNC B1 ;  /* 0x0000000000017941 */ /* 0x000fea0003800000 */
.L_x_3120:
        /* <DEDUP_REMOVED lines=9> */
.L_x_3122:
        /* <DEDUP_REMOVED lines=8> */
[----:B------:R-:W-:Y:S01]  /*d980*/  R2UR UR6, R2 ;  /* 0x00000000020672ca */ /* 0x000fe200000e0000 */
[----:B------:R-:W-:Y:S01]  /*d990*/  UIADD3 UR8, UR38, 0x12400, URZ ;  /* 0x0001240026087890 */ /* 0x000fe2000fffe03f */
[----:B------:R-:W-:Y:S01]  /*d9a0*/  R2UR UR7, R3 ;  /* 0x00000000030772ca */ /* 0x000fe200000e0000 */
[----:B------:R-:W-:Y:S01]  /*d9b0*/  UMOV UR10, 0x40 ;  /* 0x00000040000a7882 */ /* 0x000fe20000000000 */
[----:B------:R-:W-:-:S13]  /*d9c0*/  PLOP3.LUT P0, PT, PT, PT, PT, 0x80, 0x0 ;  /* 0x000000000000781c */ /* 0x000fda0003f0f070 */
.L_x_3123:
        /* <DEDUP_REMOVED lines=13> */
.L_x_3124:
        /* <DEDUP_REMOVED lines=13> */
.L_x_3125:
        /* <DEDUP_REMOVED lines=13> */
.L_x_3126:
        /* <DEDUP_REMOVED lines=13> */
.L_x_3127:
        /* <DEDUP_REMOVED lines=13> */
.L_x_3128:
        /* <DEDUP_REMOVED lines=13> */
.L_x_3129:
        /* <DEDUP_REMOVED lines=8> */
.L_x_3111:
[----:B------:R-:W-:Y:S05]  /*df30*/  BSYNC B0 ;  /* 0x0000000000007941 */ /* 0x000fea0003800000 */
.L_x_3110:
[----:B------:R-:W-:Y:S01]  /*df40*/  LOP3.LUT R0, R0, 0x1, RZ, 0x3c, !PT ;  /* 0x0000000100007812 */ /* 0x000fe200078e3cff */
[----:B------:R-:W-:Y:S02]  /*df50*/  IMAD.MOV.U32 R6, RZ, RZ, RZ ;  /* 0x000000ffff067224 */ /* 0x000fe400078e00ff */
[----:B------:R-:W-:-:S07]  /*df60*/  IMAD.MOV.U32 R9, RZ, RZ, RZ ;  /* 0x000000ffff097224 */ /* 0x000fce00078e00ff */
.L_x_3041:
[----:B------:R-:W2:Y:S01]  /*df70*/  S2R R3, SR_CgaCtaId ;  /* 0x0000000000037919 */ /* 0x000ea20000008800 */
[----:B------:R-:W-:Y:S02]  /*df80*/  MOV R2, 0x400 ;  /* 0x0000040000027802 */ /* 0x000fe40000000f00 */
[----:B------:R-:W-:Y:S02]  /*df90*/  SHF.L.U32 R9, R9, 0x1f, RZ ;  /* 0x0000001f09097819 */ /* 0x000fe400000006ff */
[----:B--2---:R-:W-:-:S04]  /*dfa0*/  LEA R2, R3, R2, 0x18 ;  /* 0x0000000203027211 */ /* 0x004fc800078ec0ff */
[----:B------:R-:W2:Y:S02]  /*dfb0*/  SYNCS.PHASECHK.TRANS64.TRYWAIT P0, [R2+URZ+0x28c20], R9 ;  /* 0x028c2009020075a7 */ /* 0x000ea4000800017f */
[----:B--2---:R-:W-:Y:S05]  /*dfc0*/  @!P0 BRA `(.L_x_3130) ;  /* 0x0000000c00b08947 */ /* 0x004fea0003800000 */
.L_x_3164:
[----:B------:R-:W-:-:S03]  /*dfd0*/  UMOV UR4, 0xffffffff ;  /* 0xffffffff00047882 */ /* 0x000fc60000000000 */
[----:B------:R-:W-:Y:S05]  /*dfe0*/  BRA.DIV UR4, `(.L_x_3131) ;  /* 0x0000000e04bc7947 */ /* 0x000fea000b800000 */
[----:B------:R-:W3:Y:S02]  /*dff0*/  S2R R3, SR_TID.X ;  /* 0x0000000000037919 */ /* 0x000ee40000002100 */
[----:B---3--:R-:W-:-:S04]  /*e000*/  SHF.R.U32.HI R3, RZ, 0x5, R3 ;  /* 0x00000005ff037819 */ /* 0x008fc80000011603 */
[----:B------:R-:W-:-:S05]  /*e010*/  LOP3.LUT R3, R3, 0x3, RZ, 0xc0, !PT ;  /* 0x0000000303037812 */ /* 0x000fca00078ec0ff */
[----:B------:R3:W4:Y:S02]  /*e020*/  SHFL.IDX PT, R14, R3, RZ, 0x1f ;  /* 0x00001fff030e7589 */ /* 0x00072400000e0000 */
.L_x_3167:
[----:B----4-:R-:W-:-:S13]  /*e030*/  ISETP.NE.AND P0, PT, R14, RZ, PT ;  /* 0x000000ff0e00720c */ /* 0x010fda0003f05270 */
[----:B------:R-:W-:Y:S05]  /*e040*/  @P0 BRA `(.L_x_3002) ;  /* 0x0000000000880947 */ /* 0x000fea0003800000 */
[----:B------:R-:W-:-:S03]  /*e050*/  UMOV UR4, 0xffffffff ;  /* 0xffffffff00047882 */ /* 0x000fc60000000000 */
[----:B------:R-:W-:Y:S05]  /*e060*/  BRA.DIV UR4, `(.L_x_3132) ;  /* 0x0000000e04d07947 */ /* 0x000fea000b800000 */
[----:B------:R-:W-:-:S13]  /*e070*/  ELECT P6, URZ, PT ;  /* 0x00000000003f782f */ /* 0x000fda00038c0000 */
.L_x_3170:
[----:B------:R-:W-:Y:S05]  /*e080*/  @!P6 BRA `(.L_x_3002) ;  /* 0x000000000078e947 */ /* 0x000fea0003800000 */
[----:B---3--:R-:W3:Y:S02]  /*e090*/  LDL.LU R3, [R1+0x14] ;  /* 0x0000140001037983 */ /* 0x008ee40000300800 */
[----:B---3--:R-:W-:-:S04]  /*e0a0*/  LOP3.LUT R3, R3, 0x2, RZ, 0xfc, !PT ;  /* 0x0000000203037812 */ /* 0x008fc800078efcff */
[----:B------:R-:W-:-:S13]  /*e0b0*/  ISETP.NE.AND P2, PT, R3, 0x3, PT ;  /* 0x000000030300780c */ /* 0x000fda0003f45270 */
[----:B------:R-:W-:Y:S05]  /*e0c0*/  @!P2 BRA `(.L_x_3133) ;  /* 0x000000000004a947 */ /* 0x000fea0003800000 */
[----:B------:R-:W-:Y:S01]  /*e0d0*/  BPT.TRAP 0x1 ;  /* 0x000000040000795c */ /* 0x000fe20000300000 */
.L_x_3133:
[----:B------:R-:W-:Y:S01]  /*e0e0*/  VIADD R8, R2, 0x28c40 ;  /* 0x00028c4002087836 */ /* 0x000fe20000000000 */
[----:B------:R-:W-:Y:S02]  /*e0f0*/  SHF.L.U32 R4, R0, 0x1f, RZ ;  /* 0x0000001f00047819 */ /* 0x000fe400000006ff */
[C---:B------:R-:W-:Y:S01]  /*e100*/  IADD3 R3, R6.reuse, 0x1, RZ ;  /* 0x0000000106037810 */ /* 0x040fe20007ffe0ff */
[----:B------:R-:W-:-:S03]  /*e110*/  IMAD R7, R6, 0x8, R8 ;  /* 0x0000000806077824 */ /* 0x000fc600078e0208 */
[C---:B------:R-:W-:Y:S01]  /*e120*/  ISETP.NE.AND P1, PT, R3.reuse, 0x2, PT ;  /* 0x000000020300780c */ /* 0x040fe20003f25270 */
[----:B------:R-:W3:Y:S03]  /*e130*/  SYNCS.PHASECHK.TRANS64.TRYWAIT P0, [R7+URZ], R4 ;  /* 0x00000004070075a7 */ /* 0x000ee6000800017f */
[----:B-1----:R-:W-:Y:S02]  /*e140*/  SEL R5, RZ, 0x1, P1 ;  /* 0x00000001ff057807 */ /* 0x002fe40000800000 */
[----:B------:R-:W-:Y:S02]  /*e150*/  SEL R3, R3, RZ, P1 ;  /* 0x000000ff03037207 */ /* 0x000fe40000800000 */
[----:B------:R-:W-:-:S03]  /*e160*/  LOP3.LUT R0, R0, R5, RZ, 0x3c, !PT ;  /* 0x0000000500007212 */ /* 0x000fc600078e3cff */
[----:B------:R-:W-:Y:S01]  /*e170*/  IMAD R5, R3, 0x8, R8 ;  /* 0x0000000803057824 */ /* 0x000fe200078e0208 */
[----:B------:R-:W-:Y:S01]  /*e180*/  SHF.L.U32 R0, R0, 0x1f, RZ ;  /* 0x0000001f00007819 */ /* 0x000fe200000006ff */
[----:B---3--:R-:W-:Y:S06]  /*e190*/  @!P0 BRA `(.L_x_3134) ;  /* 0x0000000c00a48947 */ /* 0x008fec0003800000 */
.L_x_3171:
[----:B------:R-:W3:Y:S02]  /*e1a0*/  SYNCS.PHASECHK.TRANS64.TRYWAIT P0, [R5+URZ], R0 ;  /* 0x00000000050075a7 */ /* 0x000ee4000800017f */
[----:B---3--:R-:W-:Y:S05]  /*e1b0*/  @!P0 BRA `(.L_x_3135) ;  /* 0x0000000c00b08947 */ /* 0x008fea0003800000 */
.L_x_3172:
[----:B------:R-:W-:Y:S05]  /*e1c0*/  @!P2 BRA `(.L_x_3136) ;  /* 0x000000000004a947 */ /* 0x000fea0003800000 */
[----:B------:R-:W-:Y:S01]  /*e1d0*/  BPT.TRAP 0x1 ;  /* 0x000000040000795c */ /* 0x000fe20000300000 */
.L_x_3136:
[----:B--2---:R-:W-:-:S04]  /*e1e0*/  VIADD R2, R2, 0x28c60 ;  /* 0x00028c6002027836 */ /* 0x004fc80000000000 */
[----:B---3--:R-:W-:-:S04]  /*e1f0*/  IMAD R5, R6, 0x8, R2 ;  /* 0x0000000806057824 */ /* 0x008fc800078e0202 */
[----:B------:R-:W2:Y:S02]  /*e200*/  SYNCS.PHASECHK.TRANS64.TRYWAIT P0, [R5+URZ], R4 ;  /* 0x00000004050075a7 */ /* 0x000ea4000800017f */
[----:B--2---:R-:W-:Y:S05]  /*e210*/  @!P0 BRA `(.L_x_3137) ;  /* 0x0000000c00ac8947 */ /* 0x004fea0003800000 */
.L_x_3173:
[----:B------:R-:W-:-:S07]  /*e220*/  IMAD R3, R3, 0x8, R2 ;  /* 0x0000000803037824 */ /* 0x000fce00078e0202 */
.L_x_3138:
[----:B---3--:R3:W4:Y:S02]  /*e230*/  SYNCS.PHASECHK.TRANS64.TRYWAIT P0, [R3+URZ], R0 ;  /* 0x00000000030075a7 */ /* 0x008724000800017f */
[----:B----4-:R-:W-:Y:S05]  /*e240*/  @!P0 NANOSLEEP.SYNCS 0x989680 ;  /* 0x009896800000895d */ /* 0x010fea0003900000 */
[----:B------:R-:W4:Y:S02]  /*e250*/  @!P0 SYNCS.PHASECHK.TRANS64 P0, [R3+URZ], R0 ;  /* 0x00000000030085a7 */ /* 0x000f24000800007f */
[----:B----4-:R-:W-:Y:S05]  /*e260*/  @!P0 BRA `(.L_x_3138) ;  /* 0xfffffffc00f08947 */ /* 0x010fea000383ffff */
.L_x_3002:
[----:B------:R-:W-:Y:S05]  /*e270*/  BSYNC B6 ;  /* 0x0000000000067941 */ /* 0x000fea0003800000 */
.L_x_2999:
[----:B------:R-:W-:Y:S05]  /*e280*/  EXIT ;  /* 0x000000000000794d */ /* 0x000fea0003800000 */
.L_x_3007:
[----:B0-----:R-:W-:-:S04]  /*e290*/  MOV R6, UR5 ;  /* 0x0000000500067c02 */ /* 0x001fc80008000f00 */
[----:B------:R0:W1:Y:S03]  /*e2a0*/  SYNCS.PHASECHK.TRANS64.TRYWAIT P1, [R6+URZ+0x28c50], R5 ;  /* 0x028c5005060075a7 */ /* 0x000066000802017f */
[----:B-1----:R-:W-:Y:S05]  /*e2b0*/  @!P1 NANOSLEEP.SYNCS 0x989680 ;  /* 0x009896800000995d */ /* 0x002fea0003900000 */
[----:B------:R-:W1:Y:S02]  /*e2c0*/  @!P1 SYNCS.PHASECHK.TRANS64 P1, [R6+URZ+0x28c50], R5 ;  /* 0x028c5005060095a7 */ /* 0x000e64000802007f */
[----:B-1----:R-:W-:Y:S05]  /*e2d0*/  @!P1 BRA `(.L_x_3007) ;  /* 0xfffffffc00ec9947 */ /* 0x002fea000383ffff */
[----:B------:R-:W-:Y:S05]  /*e2e0*/  BRA `(.L_x_3139) ;  /* 0xffffff3000507947 */ /* 0x000fea000383ffff */
.L_x_3012:
[----:B-1----:R-:W-:-:S04]  /*e2f0*/  IMAD.U32 R6, RZ, RZ, UR7 ;  /* 0x00000007ff067e24 */ /* 0x002fc8000f8e00ff */
[----:B------:R1:W2:Y:S03]  /*e300*/  SYNCS.PHASECHK.TRANS64.TRYWAIT P1, [R6+URZ+0x28c50], R5 ;  /* 0x028c5005060075a7 */ /* 0x0002a6000802017f */
[----:B--2---:R-:W-:Y:S05]  /*e310*/  @!P1 NANOSLEEP.SYNCS 0x989680 ;  /* 0x009896800000995d */ /* 0x004fea0003900000 */
[----:B------:R-:W2:Y:S02]  /*e320*/  @!P1 SYNCS.PHASECHK.TRANS64 P1, [R6+URZ+0x28c50], R5 ;  /* 0x028c5005060095a7 */ /* 0x000ea4000802007f */
[----:B--2---:R-:W-:Y:S05]  /*e330*/  @!P1 BRA `(.L_x_3012) ;  /* 0xfffffffc00ec9947 */ /* 0x004fea000383ffff */
[----:B------:R-:W-:Y:S05]  /*e340*/  BRA `(.L_x_3011) ;  /* 0xffffff3c00587947 */ /* 0x000fea000383ffff */
.L_x_3016:
[----:B0-----:R-:W-:-:S04]  /*e350*/  IMAD.U32 R6, RZ, RZ, UR36 ;  /* 0x00000024ff067e24 */ /* 0x001fc8000f8e00ff */
[----:B------:R0:W1:Y:S03]  /*e360*/  SYNCS.PHASECHK.TRANS64.TRYWAIT P1, [R6+URZ+0x28c00], R13 ;  /* 0x028c000d060075a7 */ /* 0x000066000802017f */
[----:B-1----:R-:W-:Y:S05]  /*e370*/  @!P1 NANOSLEEP.SYNCS 0x989680 ;  /* 0x009896800000995d */ /* 0x002fea0003900000 */
[----:B------:R-:W1:Y:S02]  /*e380*/  @!P1 SYNCS.PHASECHK.TRANS64 P1, [R6+URZ+0x28c00], R13 ;  /* 0x028c000d060095a7 */ /* 0x000e64000802007f */
[----:B-1----:R-:W-:Y:S05]  /*e390*/  @!P1 BRA `(.L_x_3016) ;  /* 0xfffffffc00ec9947 */ /* 0x002fea000383ffff */
[----:B------:R-:W-:Y:S05]  /*e3a0*/  BRA `(.L_x_3140) ;  /* 0xffffff5000507947 */ /* 0x000fea000383ffff */
.L_x_3020:
[----:B-1----:R-:W-:-:S04]  /*e3b0*/  IMAD.U32 R8, RZ, RZ, UR36 ;  /* 0x00000024ff087e24 */ /* 0x002fc8000f8e00ff */
[----:B------:R1:W2:Y:S03]  /*e3c0*/  SYNCS.PHASECHK.TRANS64.TRYWAIT P2, [R8+URZ+0x28c30], R13 ;  /* 0x028c300d080075a7 */ /* 0x0002a6000804017f */
[----:B--2---:R-:W-:Y:S05]  /*e3d0*/  @!P2 NANOSLEEP.SYNCS 0x989680 ;  /* 0x009896800000a95d */ /* 0x004fea0003900000 */
[----:B------:R-:W2:Y:S02]  /*e3e0*/  @!P2 SYNCS.PHASECHK.TRANS64 P2, [R8+URZ+0x28c30], R13 ;  /* 0x028c300d0800a5a7 */ /* 0x000ea4000804007f */
[----:B--2---:R-:W-:Y:S05]  /*e3f0*/  @!P2 BRA `(.L_x_3020) ;  /* 0xfffffffc00eca947 */ /* 0x004fea000383ffff */
[----:B------:R-:W-:Y:S05]  /*e400*/  BRA `(.L_x_3019) ;  /* 0xffffff50006c7947 */ /* 0x000fea000383ffff */
.L_x_3024:
[----:B---3--:R3:W4:Y:S02]  /*e410*/  SYNCS.PHASECHK.TRANS64.TRYWAIT P2, [R14+URZ+0x28c50], R13 ;  /* 0x028c500d0e0075a7 */ /* 0x008724000804017f */
[----:B----4-:R-:W-:Y:S05]  /*e420*/  @!P2 NANOSLEEP.SYNCS 0x989680 ;  /* 0x009896800000a95d */ /* 0x010fea0003900000 */
[----:B------:R-:W4:Y:S02]  /*e430*/  @!P2 SYNCS.PHASECHK.TRANS64 P2, [R14+URZ+0x28c50], R13 ;  /* 0x028c500d0e00a5a7 */ /* 0x000f24000804007f */
[----:B----4-:R-:W-:Y:S05]  /*e440*/  @!P2 BRA `(.L_x_3024) ;  /* 0xfffffffc00f0a947 */ /* 0x010fea000383ffff */
[----:B------:R-:W-:Y:S05]  /*e450*/  BRA `(.L_x_3023) ;  /* 0xffffff6400e87947 */ /* 0x000fea000383ffff */
.L_x_3029:
[----:B-1----:R-:W-:-:S04]  /*e460*/  IMAD.U32 R5, RZ, RZ, UR7 ;  /* 0x00000007ff057e24 */ /* 0x002fc8000f8e00ff */
[----:B------:R1:W3:Y:S03]  /*e470*/  SYNCS.PHASECHK.TRANS64.TRYWAIT P3, [R5+URZ+0x28c30], R14 ;  /* 0x028c300e050075a7 */ /* 0x0002e6000806017f */
[----:B---3--:R-:W-:Y:S05]  /*e480*/  @!P3 NANOSLEEP.SYNCS 0x989680 ;  /* 0x009896800000b95d */ /* 0x008fea0003900000 */
[----:B------:R-:W3:Y:S02]  /*e490*/  @!P3 SYNCS.PHASECHK.TRANS64 P3, [R5+URZ+0x28c30], R14 ;  /* 0x028c300e0500b5a7 */ /* 0x000ee4000806007f */
[----:B---3--:R-:W-:Y:S05]  /*e4a0*/  @!P3 BRA `(.L_x_3029) ;  /* 0xfffffffc00ecb947 */ /* 0x008fea000383ffff */
[----:B------:R-:W-:Y:S05]  /*e4b0*/  BRA `(.L_x_3028) ;  /* 0xffffff6800c47947 */ /* 0x000fea000383ffff */
.L_x_3033:
[----:B--2---:R2:W4:Y:S02]  /*e4c0*/  SYNCS.PHASECHK.TRANS64.TRYWAIT P3, [R171+URZ+0x28c50], R14 ;  /* 0x028c500eab0075a7 */ /* 0x004524000806017f */
[----:B----4-:R-:W-:Y:S05]  /*e4d0*/  @!P3 NANOSLEEP.SYNCS 0x989680 ;  /* 0x009896800000b95d */ /* 0x010fea0003900000 */
[----:B------:R-:W4:Y:S02]  /*e4e0*/  @!P3 SYNCS.PHASECHK.TRANS64 P3, [R171+URZ+0x28c50], R14 ;  /* 0x028c500eab00b5a7 */ /* 0x000f24000806007f */
[----:B----4-:R-:W-:Y:S05]  /*e4f0*/  @!P3 BRA `(.L_x_3033) ;  /* 0xfffffffc00f0b947 */ /* 0x010fea000383ffff */
[----:B------:R-:W-:Y:S05]  /*e500*/  BRA `(.L_x_3032) ;  /* 0xffffff8000e07947 */ /* 0x000fea000383ffff */
.L_x_3046:
[----:B------:R-:W-:Y:S01]  /*e510*/  MOV R13, R19 ;  /* 0x00000013000d7202 */ /* 0x000fe20000000f00 */
[----:B------:R-:W-:Y:S02]  /*e520*/  IMAD.MOV.U32 R12, RZ, RZ, RZ ;  /* 0x000000ffff0c7224 */ /* 0x000fe400078e00ff */
[----:B------:R-:W-:Y:S02]  /*e530*/  IMAD.MOV.U32 R11, RZ, RZ, 0x1f ;  /* 0x0000001fff0b7424 */ /* 0x000fe400078e00ff */
[----:B------:R-:W-:-:S07]  /*e540*/  IMAD.MOV.U32 R15, RZ, RZ, -0x1 ;  /* 0xffffffffff0f7424 */ /* 0x000fce00078e00ff */
[----:B------:R-:W-:Y:S05]  /*e550*/  WARPSYNC.COLLECTIVE R15, `(.L_x_3141) ;  /* 0x000000000f087348 */ /* 0x000fea0003c00000 */
[----:B------:R0:W1:Y:S02]  /*e560*/  SHFL.IDX P6, R14, R13, R12, R11 ;  /* 0x0000000c0d0e7389 */ /* 0x00006400000c000b */
[----:B01----:R-:W-:Y:S01]  /*e570*/  ENDCOLLECTIVE ;  /* 0x000000000000791b */ /* 0x003fe20003800000 */
.L_x_3141:
[----:B------:R-:W-:Y:S05]  /*e580*/  BRA `(.L_x_3142) ;  /* 0xffffffc000487947 */ /* 0x000fea000383ffff */
.L_x_3048:
[----:B------:R-:W-:Y:S01]  /*e590*/  BSSY B0, `(.L_x_3143) ;  /* 0x0000006000007945 */ /* 0x000fe20003800000 */
[----:B------:R-:W-:-:S07]  /*e5a0*/  IMAD.MOV.U32 R15, RZ, RZ, -0x1 ;  /* 0xffffffffff0f7424 */ /* 0x000fce00078e00ff */
[----:B------:R-:W-:Y:S05]  /*e5b0*/  WARPSYNC.COLLECTIVE R15, `(.L_x_3144) ;  /* 0x000000000f0c7348 */ /* 0x000fea0003c00000 */
[----:B------:R-:W-:Y:S02]  /*e5c0*/  ELECT P6, UR62, PT ;  /* 0x00000000003e782f */ /* 0x000fe400038c0000 */
[----:B------:R-:W-:Y:S01]  /*e5d0*/  MOV R14, UR62 ;  /* 0x0000003e000e7c02 */ /* 0x000fe20008000f00 */
[----:B------:R-:W-:Y:S10]  /*e5e0*/  ENDCOLLECTIVE ;  /* 0x000000000000791b */ /* 0x000ff40003800000 */
.L_x_3144:
[----:B------:R-:W-:Y:S05]  /*e5f0*/  BSYNC B0 ;  /* 0x0000000000007941 */ /* 0x000fea0003800000 */
.L_x_3143:
[----:B------:R-:W-:Y:S05]  /*e600*/  BRA `(.L_x_3145) ;  /* 0xffffffc000487947 */ /* 0x000fea000383ffff */
.L_x_3050:
[----:B0-----:R-:W-:-:S04]  /*e610*/  MOV R3, UR38 ;  /* 0x0000002600037c02 */ /* 0x001fc80008000f00 */
[----:B------:R0:W1:Y:S03]  /*e620*/  SYNCS.PHASECHK.TRANS64.TRYWAIT P0, [R3+URZ+0x28c40], R0 ;  /* 0x028c4000030075a7 */ /* 0x000066000800017f */
[----:B-1----:R-:W-:Y:S05]  /*e630*/  @!P0 NANOSLEEP.SYNCS 0x989680 ;  /* 0x009896800000895d */ /* 0x002fea0003900000 */
[----:B------:R-:W1:Y:S02]  /*e640*/  @!P0 SYNCS.PHASECHK.TRANS64 P0, [R3+URZ+0x28c40], R0 ;  /* 0x028c4000030085a7 */ /* 0x000e64000800007f */
[----:B-1----:R-:W-:Y:S05]  /*e650*/  @!P0 BRA `(.L_x_3050) ;  /* 0xfffffffc00ec8947 */ /* 0x002fea000383ffff */
[----:B------:R-:W-:Y:S05]  /*e660*/  BRA `(.L_x_3146) ;  /* 0xffffffc000a47947 */ /* 0x000fea000383ffff */
.L_x_3053:
[----:B------:R-:W-:Y:S01]  /*e670*/  IMAD.MOV.U32 R13, RZ, RZ, R3 ;  /* 0x000000ffff0d7224 */ /* 0x000fe200078e0003 */
[----:B------:R-:W-:Y:S01]  /*e680*/  MOV R15, 0xffffffff ;  /* 0xffffffff000f7802 */ /* 0x000fe20000000f00 */
[----:B------:R-:W-:Y:S02]  /*e690*/  IMAD.MOV.U32 R12, RZ, RZ, RZ ;  /* 0x000000ffff0c7224 */ /* 0x000fe400078e00ff */
[----:B------:R-:W-:Y:S02]  /*e6a0*/  IMAD.MOV.U32 R11, RZ, RZ, 0x181f ;  /* 0x0000181fff0b7424 */ /* 0x000fe400078e00ff */
[----:B------:R-:W-:-:S07]  /*e6b0*/  IMAD R5, R10, 0x40, R5 ;  /* 0x000000400a057824 */ /* 0x000fce00078e0205 */
[----:B------:R-:W-:Y:S05]  /*e6c0*/  WARPSYNC.COLLECTIVE R15, `(.L_x_3147) ;  /* 0x000000000f087348 */ /* 0x000fea0003c00000 */
[----:B------:R0:W1:Y:S02]  /*e6d0*/  SHFL.IDX P6, R14, R13, R12, R11 ;  /* 0x0000000c0d0e7389 */ /* 0x00006400000c000b */
[----:B01----:R-:W-:Y:S01]  /*e6e0*/  ENDCOLLECTIVE ;  /* 0x000000000000791b */ /* 0x003fe20003800000 */
.L_x_3147:
[----:B------:R-:W-:Y:S01]  /*e6f0*/  IADD3 R21, R5, 0x10, RZ ;  /* 0x0000001005157810 */ /* 0x000fe20007ffe0ff */
[----:B------:R-:W-:Y:S02]  /*e700*/  IMAD.MOV.U32 R13, RZ, RZ, R0 ;  /* 0x000000ffff0d7224 */ /* 0x000fe400078e0000 */
[----:B------:R-:W-:-:S07]  /*e710*/  IMAD.MOV.U32 R6, RZ, RZ, R14 ;  /* 0x000000ffff067224 */ /* 0x000fce00078e000e */
[----:B------:R-:W-:Y:S05]  /*e720*/  WARPSYNC.COLLECTIVE R15, `(.L_x_3148) ;  /* 0x000000000f087348 */ /* 0x000fea0003c00000 */
[----:B------:R0:W1:Y:S02]  /*e730*/  SHFL.IDX P6, R14, R13, R12, R11 ;  /* 0x0000000c0d0e7389 */ /* 0x00006400000c000b */
[----:B01----:R-:W-:Y:S01]  /*e740*/  ENDCOLLECTIVE ;  /* 0x000000000000791b */ /* 0x003fe20003800000 */
.L_x_3148:
[----:B------:R-:W-:Y:S02]  /*e750*/  ULDC UR4, c[0x0][0x288] ;  /* 0x0000a20000047ab9 */ /* 0x000fe40000000800 */
[----:B------:R-:W-:-:S05]  /*e760*/  IMAD R2, R9, UR4, RZ ;  /* 0x0000000409027c24 */ /* 0x000fca000f8e02ff */
[----:B------:R-:W-:Y:S01]  /*e770*/  ISETP.GE.AND P1, PT, R5, R2, PT ;  /* 0x000000020500720c */ /* 0x000fe20003f26270 */
[----:B------:R-:W-:Y:S02]  /*e780*/  IMAD.MOV.U32 R13, RZ, RZ, R3 ;  /* 0x000000ffff0d7224 */ /* 0x000fe400078e0003 */
[----:B------:R-:W-:-:S10]  /*e790*/  IMAD.MOV.U32 R12, RZ, RZ, 0x1 ;  /* 0x00000001ff0c7424 */ /* 0x000fd400078e00ff */
[----:B------:R-:W-:Y:S01]  /*e7a0*/  @!P1 LEA R9, R4, UR38, 0x1 ;  /* 0x0000002604099c11 */ /* 0x000fe2000f8e08ff */
[----:B------:R-:W-:-:S07]  /*e7b0*/  IMAD.MOV.U32 R7, RZ, RZ, R14 ;  /* 0x000000ffff077224 */ /* 0x000fce00078e000e */
[----:B------:R-:W-:Y:S05]  /*e7c0*/  WARPSYNC.COLLECTIVE R15, `(.L_x_3149) ;  /* 0x000000000f087348 */ /* 0x000fea0003c00000 */
[----:B------:R0:W1:Y:S02]  /*e7d0*/  SHFL.IDX P6, R14, R13, R12, R11 ;  /* 0x0000000c0d0e7389 */ /* 0x00006400000c000b */
[----:B01----:R-:W-:Y:S01]  /*e7e0*/  ENDCOLLECTIVE ;  /* 0x000000000000791b */ /* 0x003fe20003800000 */
.L_x_3149:
[----:B------:R-:W-:-:S05]  /*e7f0*/  @!P1 LEA R7, P2, R8, R7, 0x1 ;  /* 0x0000000708079211 */ /* 0x000fca00078408ff */
[----:B------:R-:W-:-:S05]  /*e800*/  @!P1 IMAD.X R6, RZ, RZ, R6, P2 ;  /* 0x000000ffff069224 */ /* 0x000fca00010e0606 */
[----:B------:R-:W-:Y:S01]  /*e810*/  @!P1 LOP3.LUT R7, R7, R6, RZ, 0x3c, !PT ;  /* 0x0000000607079212 */ /* 0x000fe200078e3cff */
[----:B------:R-:W-:-:S03]  /*e820*/  IMAD.MOV.U32 R13, RZ, RZ, R0 ;  /* 0x000000ffff0d7224 */ /* 0x000fc600078e0000 */
[----:B------:R-:W-:-:S04]  /*e830*/  @!P1 LOP3.LUT R6, R7, R6, RZ, 0x3c, !PT ;  /* 0x0000000607069212 */ /* 0x000fc800078e3cff */
[----:B------:R-:W-:-:S05]  /*e840*/  @!P1 LOP3.LUT R7, R7, R6, RZ, 0x3c, !PT ;  /* 0x0000000607079212 */ /* 0x000fca00078e3cff */
[----:B------:R-:W-:Y:S01]  /*e850*/  @!PT LDS RZ, [RZ] ;  /* 0x00000000fffff984 */ /* 0x000fe20000000800 */
[----:B------:R-:W-:Y:S01]  /*e860*/  @!PT LDS RZ, [RZ] ;  /* 0x00000000fffff984 */ /* 0x000fe20000000800 */
[----:B------:R-:W-:Y:S01]  /*e870*/  @!PT LDS RZ, [RZ] ;  /* 0x00000000fffff984 */ /* 0x000fe20000000800 */
[----:B------:R0:W-:Y:S01]  /*e880*/  @!P1 LDGSTS.E.BYPASS.LTC128B.128 [R9+0x20400], desc[UR42][R6.64], !P0 ;  /* 0x2040000006099fae */ /* 0x0001e2000c101d6a */
[----:B------:R-:W-:Y:S01]  /*e890*/  ISETP.GE.AND P1, PT, R21, R2, PT ;  /* 0x000000021500720c */ /* 0x000fe20003f26270 */
[----:B------:R-:W-:Y:S02]  /*e8a0*/  VIADD R21, R5, 0x20 ;  /* 0x0000002005157836 */ /* 0x000fe40000000000 */
[----:B0-----:R-:W-:-:S10]  /*e8b0*/  IMAD.MOV.U32 R6, RZ, RZ, R14 ;  /* 0x000000ffff067224 */ /* 0x001fd400078e000e */
[----:B------:R-:W-:Y:S05]  /*e8c0*/  WARPSYNC.COLLECTIVE R15, `(.L_x_3150) ;  /* 0x000000000f087348 */ /* 0x000fea0003c00000 */
[----:B------:R0:W1:Y:S02]  /*e8d0*/  SHFL.IDX P6, R14, R13, R12, R11 ;  /* 0x0000000c0d0e7389 */ /* 0x00006400000c000b */
[----:B01----:R-:W-:Y:S01]  /*e8e0*/  ENDCOLLECTIVE ;  /* 0x000000000000791b */ /* 0x003fe20003800000 */
.L_x_3150:
[----:B------:R-:W-:Y:S01]  /*e8f0*/  @!P1 LEA R9, R4, UR38, 0x1 ;  /* 0x0000002604099c11 */ /* 0x000fe2000f8e08ff */
[----:B------:R-:W-:Y:S02]  /*e900*/  IMAD.MOV.U32 R13, RZ, RZ, R3 ;  /* 0x000000ffff0d7224 */ /* 0x000fe400078e0003 */
[----:B------:R-:W-:Y:S01]  /*e910*/  IMAD.MOV.U32 R12, RZ, RZ, 0x2 ;  /* 0x00000002ff0c7424 */ /* 0x000fe200078e00ff */
[----:B------:R-:W-:-:S13]  /*e920*/  @!P1 LEA R7, P2, R8, R14, 0x1 ;  /* 0x0000000e08079211 */ /* 0x000fda00078408ff */
[----:B------:R-:W-:Y:S05]  /*e930*/  WARPSYNC.COLLECTIVE R15, `(.L_x_3151) ;  /* 0x000000000f087348 */ /* 0x000fea0003c00000 */
[----:B------:R0:W1:Y:S02]  /*e940*/  SHFL.IDX P6, R14, R13, R12, R11 ;  /* 0x0000000c0d0e7389 */ /* 0x00006400000c000b */
[----:B01----:R-:W-:Y:S01]  /*e950*/  ENDCOLLECTIVE ;  /* 0x000000000000791b */ /* 0x003fe20003800000 */
.L_x_3151:
[----:B------:R-:W-:-:S04]  /*e960*/  @!P1 IADD3.X R6, RZ, R6, RZ, P2, !PT ;  /* 0x00000006ff069210 */ /* 0x000fc800017fe4ff */
[----:B------:R-:W-:-:S04]  /*e970*/  @!P1 LOP3.LUT R7, R7, R6, RZ, 0x3c, !PT ;  /* 0x0000000607079212 */ /* 0x000fc800078e3cff */
[----:B------:R-:W-:-:S04]  /*e980*/  @!P1 LOP3.LUT R6, R7, R6, RZ, 0x3c, !PT ;  /* 0x0000000607069212 */ /* 0x000fc800078e3cff */
[----:B------:R-:W-:Y:S02]  /*e990*/  @!P1 LOP3.LUT R7, R7, R6, RZ, 0x3c, !PT ;  /* 0x0000000607079212 */ /* 0x000fe400078e3cff */
[----:B------:R-:W-:-:S03]  /*e9a0*/  MOV R13, R0 ;  /* 0x00000000000d7202 */ /* 0x000fc60000000f00 */
[----:B------:R-:W-:Y:S01]  /*e9b0*/  @!PT LDS RZ, [RZ] ;  /* 0x00000000fffff984 */ /* 0x000fe20000000800 */
[----:B------:R-:W-:Y:S01]  /*e9c0*/  @!PT LDS RZ, [RZ] ;  /* 0x00000000fffff984 */ /* 0x000fe20000000800 */
[----:B------:R-:W-:Y:S01]  /*e9d0*/  @!PT LDS RZ, [RZ] ;  /* 0x00000000fffff984 */ /* 0x000fe20000000800 */
[----:B------:R0:W-:Y:S01]  /*e9e0*/  @!P1 LDGSTS.E.BYPASS.LTC128B.128 [R9+0x20c00], desc[UR42][R6.64], !P0 ;  /* 0x20c0000006099fae */ /* 0x0001e2000c101d6a */
[----:B------:R-:W-:Y:S01]  /*e9f0*/  ISETP.GE.AND P1, PT, R21, R2, PT ;  /* 0x000000021500720c */ /* 0x000fe20003f26270 */
[----:B0-----:R-:W-:-:S12]  /*ea00*/  IMAD.MOV.U32 R6, RZ, RZ, R14 ;  /* 0x000000ffff067224 */ /* 0x001fd800078e000e */
[----:B------:R-:W-:Y:S05]  /*ea10*/  WARPSYNC.COLLECTIVE R15, `(.L_x_3152) ;  /* 0x000000000f087348 */ /* 0x000fea0003c00000 */
[----:B------:R0:W1:Y:S02]  /*ea20*/  SHFL.IDX P6, R14, R13, R12, R11 ;  /* 0x0000000c0d0e7389 */ /* 0x00006400000c000b */
[----:B01----:R-:W-:Y:S01]  /*ea30*/  ENDCOLLECTIVE ;  /* 0x000000000000791b */ /* 0x003fe20003800000 */
.L_x_3152:
[----:B------:R-:W-:Y:S01]  /*ea40*/  @!P1 LEA R9, R4, UR38, 0x1 ;  /* 0x0000002604099c11 */ /* 0x000fe2000f8e08ff */
[----:B------:R-:W-:Y:S02]  /*ea50*/  IMAD.MOV.U32 R13, RZ, RZ, R3 ;  /* 0x000000ffff0d7224 */ /* 0x000fe400078e0003 */
[----:B------:R-:W-:Y:S01]  /*ea60*/  IMAD.MOV.U32 R12, RZ, RZ, 0x3 ;  /* 0x00000003ff0c7424 */ /* 0x000fe200078e00ff */
[----:B------:R-:W-:-:S13]  /*ea70*/  @!P1 LEA R7, P2, R8, R14, 0x1 ;  /* 0x0000000e08079211 */ /* 0x000fda00078408ff */
[----:B------:R-:W-:Y:S05]  /*ea80*/  WARPSYNC.COLLECTIVE R15, `(.L_x_3153) ;  /* 0x000000000f087348 */ /* 0x000fea0003c00000 */
[----:B------:R0:W1:Y:S02]  /*ea90*/  SHFL.IDX P6, R14, R13, R12, R11 ;  /* 0x0000000c0d0e7389 */ /* 0x00006400000c000b */
[----:B01----:R-:W-:Y:S01]  /*eaa0*/  ENDCOLLECTIVE ;  /* 0x000000000000791b */ /* 0x003fe20003800000 */
.L_x_3153:
[----:B------:R-:W-:-:S05]  /*eab0*/  @!P1 IMAD.X R6, RZ, RZ, R6, P2 ;  /* 0x000000ffff069224 */ /* 0x000fca00010e0606 */
[----:B------:R-:W-:-:S04]  /*eac0*/  @!P1 LOP3.LUT R7, R7, R6, RZ, 0x3c, !PT ;  /* 0x0000000607079212 */ /* 0x000fc800078e3cff */
[C---:B------:R-:W-:Y:S02]  /*ead0*/  @!P1 LOP3.LUT R6, R7.reuse, R6, RZ, 0x3c, !PT ;  /* 0x0000000607069212 */ /* 0x040fe400078e3cff */
[----:B------:R-:W-:Y:S02]  /*eae0*/  MOV R13, R0 ;  /* 0x00000000000d7202 */ /* 0x000fe40000000f00 */
[----:B------:R-:W-:-:S05]  /*eaf0*/  @!P1 LOP3.LUT R7, R7, R6, RZ, 0x3c, !PT ;  /* 0x0000000607079212 */ /* 0x000fca00078e3cff */
[----:B------:R-:W-:Y:S01]  /*eb00*/  @!PT LDS RZ, [RZ] ;  /* 0x00000000fffff984 */ /* 0x000fe20000000800 */
[----:B------:R-:W-:Y:S01]  /*eb10*/  @!PT LDS RZ, [RZ] ;  /* 0x00000000fffff984 */ /* 0x000fe20000000800 */
[----:B------:R-:W-:Y:S01]  /*eb20*/  @!PT LDS RZ, [RZ] ;  /* 0x00000000fffff984 */ /* 0x000fe20000000800 */
[----:B------:R0:W-:Y:S01]  /*eb30*/  @!P1 LDGSTS.E.BYPASS.LTC128B.128 [R9+0x21400], desc[UR42][R6.64], !P0 ;  /* 0x2140000006099fae */ /* 0x0001e2000c101d6a */
[----:B------:R-:W-:-:S07]  /*eb40*/  IMAD.MOV.U32 R3, RZ, RZ, R14 ;  /* 0x000000ffff037224 */ /* 0x000fce00078e000e */
[----:B0-----:R-:W-:Y:S05]  /*eb50*/  WARPSYNC.COLLECTIVE R15, `(.L_x_3154) ;  /* 0x000000000f087348 */ /* 0x001fea0003c00000 */
[----:B------:R1:W2:Y:S02]  /*eb60*/  SHFL.IDX P6, R14, R13, R12, R11 ;  /* 0x0000000c0d0e7389 */ /* 0x0002a400000c000b */
[----:B012---:R-:W-:Y:S01]  /*eb70*/  ENDCOLLECTIVE ;  /* 0x000000000000791b */ /* 0x007fe20003800000 */
.L_x_3154:
[----:B------:R-:W-:Y:S05]  /*eb80*/  BRA `(.L_x_3155) ;  /* 0xffffffc400807947 */ /* 0x000fea000383ffff */
.L_x_3054:
[----:B0-----:R-:W-:-:S04]  /*eb90*/  IMAD.U32 R3, RZ, RZ, UR38 ;  /* 0x00000026ff037e24 */ /* 0x001fc8000f8e00ff */
[----:B------:R0:W1:Y:S03]  /*eba0*/  SYNCS.PHASECHK.TRANS64.TRYWAIT P0, [R3+URZ+0x28c20], R4 ;  /* 0x028c2004030075a7 */ /* 0x000066000800017f */
[----:B-1----:R-:W-:Y:S05]  /*ebb0*/  @!P0 NANOSLEEP.SYNCS 0x989680 ;  /* 0x009896800000895d */ /* 0x002fea0003900000 */
[----:B------:R-:W1:Y:S02]  /*ebc0*/  @!P0 SYNCS.PHASECHK.TRANS64 P0, [R3+URZ+0x28c20], R4 ;  /* 0x028c2004030085a7 */ /* 0x000e64000800007f */
[----:B-1----:R-:W-:Y:S05]  /*ebd0*/  @!P0 BRA `(.L_x_3054) ;  /* 0xfffffffc00ec8947 */ /* 0x002fea000383ffff */
[----:B------:R-:W-:Y:S05]  /*ebe0*/  BRA `(.L_x_3156) ;  /* 0xffffffc400b07947 */ /* 0x000fea000383ffff */
.L_x_3057:
[----:B0-----:R-:W-:-:S04]  /*ebf0*/  IMAD.U32 R3, RZ, RZ, UR38 ;  /* 0x00000026ff037e24 */ /* 0x001fc8000f8e00ff */
[----:B------:R0:W1:Y:S03]  /*ec00*/  SYNCS.PHASECHK.TRANS64.TRYWAIT P0, [R3+URZ+0x28c60], R4 ;  /* 0x028c6004030075a7 */ /* 0x000066000800017f */
[----:B-1----:R-:W-:Y:S05]  /*ec10*/  @!P0 NANOSLEEP.SYNCS 0x989680 ;  /* 0x009896800000895d */ /* 0x002fea0003900000 */
[----:B------:R-:W1:Y:S02]  /*ec20*/  @!P0 SYNCS.PHASECHK.TRANS64 P0, [R3+URZ+0x28c60], R4 ;  /* 0x028c6004030085a7 */ /* 0x000e64000800007f */
[----:B-1----:R-:W-:Y:S05]  /*ec30*/  @!P0 BRA `(.L_x_3057) ;  /* 0xfffffffc00ec8947 */ /* 0x002fea000383ffff */
[----:B------:R-:W-:Y:S05]  /*ec40*/  BRA `(.L_x_3157) ;  /* 0xffffffc400bc7947 */ /* 0x000fea000383ffff */
.L_x_3073:
[----:B-1----:R-:W-:-:S04]  /*ec50*/  IMAD.U32 R3, RZ, RZ, UR38 ;  /* 0x00000026ff037e24 */ /* 0x002fc8000f8e00ff */
[----:B------:R1:W2:Y:S03]  /*ec60*/  SYNCS.PHASECHK.TRANS64.TRYWAIT P0, [R3+URZ+0x28c48], R2 ;  /* 0x028c4802030075a7 */ /* 0x0002a6000800017f */
[----:B--2---:R-:W-:Y:S05]  /*ec70*/  @!P0 NANOSLEEP.SYNCS 0x989680 ;  /* 0x009896800000895d */ /* 0x004fea0003900000 */
[----:B------:R-:W2:Y:S02]  /*ec80*/  @!P0 SYNCS.PHASECHK.TRANS64 P0, [R3+URZ+0x28c48], R2 ;  /* 0x028c4802030085a7 */ /* 0x000ea4000800007f */
[----:B--2---:R-:W-:Y:S05]  /*ec90*/  @!P0 BRA `(.L_x_3073) ;  /* 0xfffffffc00ec8947 */ /* 0x004fea000383ffff */
[----:B------:R-:W-:Y:S05]  /*eca0*/  BRA `(.L_x_3158) ;  /* 0xffffffd0007c7947 */ /* 0x000fea000383ffff */
.L_x_3078:
[----:B01----:R-:W-:-:S04]  /*ecb0*/  IMAD.U32 R3, RZ, RZ, UR38 ;  /* 0x00000026ff037e24 */ /* 0x003fc8000f8e00ff */
[----:B------:R0:W1:Y:S03]  /*ecc0*/  SYNCS.PHASECHK.TRANS64.TRYWAIT P0, [R3+URZ+0x28c68], R2 ;  /* 0x028c6802030075a7 */ /* 0x000066000800017f */
[----:B-1----:R-:W-:Y:S05]  /*ecd0*/  @!P0 NANOSLEEP.SYNCS 0x989680 ;  /* 0x009896800000895d */ /* 0x002fea0003900000 */
[----:B------:R-:W1:Y:S02]  /*ece0*/  @!P0 SYNCS.PHASECHK.TRANS64 P0, [R3+URZ+0x28c68], R2 ;  /* 0x028c6802030085a7 */ /* 0x000e64000800007f */
[----:B-1----:R-:W-:Y:S05]  /*ecf0*/  @!P0 BRA `(.L_x_3078) ;  /* 0xfffffffc00ec8947 */ /* 0x002fea000383ffff */
[----:B------:R-:W-:Y:S05]  /*ed00*/  BRA `(.L_x_3159) ;  /* 0xffffffd000dc7947 */ /* 0x000fea000383ffff */
.L_x_3093:
[----:B-1----:R-:W-:-:S04]  /*ed10*/  MOV R3, UR38 ;  /* 0x0000002600037c02 */ /* 0x002fc80008000f00 */
[----:B------:R1:W2:Y:S03]  /*ed20*/  SYNCS.PHASECHK.TRANS64.TRYWAIT P0, [R3+URZ+0x28c40], R2 ;  /* 0x028c4002030075a7 */ /* 0x0002a6000800017f */
[----:B--2---:R-:W-:Y:S05]  /*ed30*/  @!P0 NANOSLEEP.SYNCS 0x989680 ;  /* 0x009896800000895d */ /* 0x004fea0003900000 */
[----:B------:R-:W2:Y:S02]  /*ed40*/  @!P0 SYNCS.PHASECHK.TRANS64 P0, [R3+URZ+0x28c40], R2 ;  /* 0x028c4002030085a7 */ /* 0x000ea4000800007f */
[----:B--2---:R-:W-:Y:S05]  /*ed50*/  @!P0 BRA `(.L_x_3093) ;  /* 0xfffffffc00ec8947 */ /* 0x004fea000383ffff */
[----:B------:R-:W-:Y:S05]  /*ed60*/  BRA `(.L_x_3160) ;  /* 0xffffffdc00287947 */ /* 0x000fea000383ffff */
.L_x_3098:
[----:B01----:R-:W-:-:S04]  /*ed70*/  IMAD.U32 R3, RZ, RZ, UR38 ;  /* 0x00000026ff037e24 */ /* 0x003fc8000f8e00ff */
[----:B------:R0:W1:Y:S03]  /*ed80*/  SYNCS.PHASECHK.TRANS64.TRYWAIT P0, [R3+URZ+0x28c60], R2 ;  /* 0x028c6002030075a7 */ /* 0x000066000800017f */
[----:B-1----:R-:W-:Y:S05]  /*ed90*/  @!P0 NANOSLEEP.SYNCS 0x989680 ;  /* 0x009896800000895d */ /* 0x002fea0003900000 */
[----:B------:R-:W1:Y:S02]  /*eda0*/  @!P0 SYNCS.PHASECHK.TRANS64 P0, [R3+URZ+0x28c60], R2 ;  /* 0x028c6002030085a7 */ /* 0x000e64000800007f */
[----:B-1----:R-:W-:Y:S05]  /*edb0*/  @!P0 BRA `(.L_x_3098) ;  /* 0xfffffffc00ec8947 */ /* 0x002fea000383ffff */
[----:B------:R-:W-:Y:S05]  /*edc0*/  BRA `(.L_x_3161) ;  /* 0xffffffdc008c7947 */ /* 0x000fea000383ffff */
.L_x_3114:
[----:B-1----:R-:W-:-:S04]  /*edd0*/  IMAD.U32 R3, RZ, RZ, UR38 ;  /* 0x00000026ff037e24 */ /* 0x002fc8000f8e00ff */
[----:B------:R1:W2:Y:S03]  /*ede0*/  SYNCS.PHASECHK.TRANS64.TRYWAIT P0, [R3+URZ+0x28c48], R2 ;  /* 0x028c4802030075a7 */ /* 0x0002a6000800017f */
[----:B--2---:R-:W-:Y:S05]  /*edf0*/  @!P0 NANOSLEEP.SYNCS 0x989680 ;  /* 0x009896800000895d */ /* 0x004fea0003900000 */
[----:B------:R-:W2:Y:S02]  /*ee00*/  @!P0 SYNCS.PHASECHK.TRANS64 P0, [R3+URZ+0x28c48], R2 ;  /* 0x028c4802030085a7 */ /* 0x000ea4000800007f */
[----:B--2---:R-:W-:Y:S05]  /*ee10*/  @!P0 BRA `(.L_x_3114) ;  /* 0xfffffffc00ec8947 */ /* 0x004fea000383ffff */
[----:B------:R-:W-:Y:S05]  /*ee20*/  BRA `(.L_x_3162) ;  /* 0xffffffe400e87947 */ /* 0x000fea000383ffff */
.L_x_3119:
[----:B-12---:R-:W-:-:S04]  /*ee30*/  IMAD.U32 R3, RZ, RZ, UR38 ;  /* 0x00000026ff037e24 */ /* 0x006fc8000f8e00ff */
[----:B------:R1:W2:Y:S03]  /*ee40*/  SYNCS.PHASECHK.TRANS64.TRYWAIT P0, [R3+URZ+0x28c68], R2 ;  /* 0x028c6802030075a7 */ /* 0x0002a6000800017f */
[----:B--2---:R-:W-:Y:S05]  /*ee50*/  @!P0 NANOSLEEP.SYNCS 0x989680 ;  /* 0x009896800000895d */ /* 0x004fea0003900000 */
[----:B------:R-:W2:Y:S02]  /*ee60*/  @!P0 SYNCS.PHASECHK.TRANS64 P0, [R3+URZ+0x28c68], R2 ;  /* 0x028c6802030085a7 */ /* 0x000ea4000800007f */
[----:B--2---:R-:W-:Y:S05]  /*ee70*/  @!P0 BRA `(.L_x_3119) ;  /* 0xfffffffc00ec8947 */ /* 0x004fea000383ffff */
[----:B------:R-:W-:Y:S05]  /*ee80*/  BRA `(.L_x_3163) ;  /* 0xffffffe8004c7947 */ /* 0x000fea000383ffff */
.L_x_3130:
[----:B--2---:R2:W3:Y:S02]  /*ee90*/  SYNCS.PHASECHK.TRANS64.TRYWAIT P0, [R2+URZ+0x28c20], R9 ;  /* 0x028c2009020075a7 */ /* 0x0044e4000800017f */
[----:B---3--:R-:W-:Y:S05]  /*eea0*/  @!P0 NANOSLEEP.SYNCS 0x989680 ;  /* 0x009896800000895d */ /* 0x008fea0003900000 */
[----:B------:R-:W3:Y:S02]  /*eeb0*/  @!P0 SYNCS.PHASECHK.TRANS64 P0, [R2+URZ+0x28c20], R9 ;  /* 0x028c2009020085a7 */ /* 0x000ee4000800007f */
[----:B---3--:R-:W-:Y:S05]  /*eec0*/  @!P0 BRA `(.L_x_3130) ;  /* 0xfffffffc00f08947 */ /* 0x008fea000383ffff */
[----:B------:R-:W-:Y:S05]  /*eed0*/  BRA `(.L_x_3164) ;  /* 0xfffffff0003c7947 */ /* 0x000fea000383ffff */
.L_x_3131:
[----:B------:R-:W3:Y:S01]  /*eee0*/  S2R R3, SR_TID.X ;  /* 0x0000000000037919 */ /* 0x000ee20000002100 */
[----:B------:R-:W-:Y:S01]  /*eef0*/  BSSY B0, `(.L_x_3165) ;  /* 0x000000a000007945 */ /* 0x000fe20003800000 */
[----:B------:R-:W-:Y:S01]  /*ef00*/  MOV R12, RZ ;  /* 0x000000ff000c7202 */ /* 0x000fe20000000f00 */
[----:B------:R-:W-:Y:S02]  /*ef10*/  IMAD.MOV.U32 R11, RZ, RZ, 0x1f ;  /* 0x0000001fff0b7424 */ /* 0x000fe400078e00ff */
[----:B------:R-:W-:Y:S01]  /*ef20*/  IMAD.MOV.U32 R15, RZ, RZ, -0x1 ;  /* 0xffffffffff0f7424 */ /* 0x000fe200078e00ff */
[----:B---3--:R-:W-:-:S04]  /*ef30*/  SHF.R.U32.HI R3, RZ, 0x5, R3 ;  /* 0x00000005ff037819 */ /* 0x008fc80000011603 */
[----:B------:R-:W-:-:S05]  /*ef40*/  LOP3.LUT R3, R3, 0x3, RZ, 0xc0, !PT ;  /* 0x0000000303037812 */ /* 0x000fca00078ec0ff */
[----:B------:R-:W-:-:S07]  /*ef50*/  IMAD.MOV.U32 R13, RZ, RZ, R3 ;  /* 0x000000ffff0d7224 */ /* 0x000fce00078e0003 */
[----:B012---:R-:W-:Y:S05]  /*ef60*/  WARPSYNC.COLLECTIVE R15, `(.L_x_3166) ;  /* 0x000000000f087348 */ /* 0x007fea0003c00000 */
[----:B------:R3:W4:Y:S02]  /*ef70*/  SHFL.IDX P6, R14, R13, R12, R11 ;  /* 0x0000000c0d0e7389 */ /* 0x00072400000c000b */
[----:B01234-:R-:W-:Y:S01]  /*ef80*/  ENDCOLLECTIVE ;  /* 0x000000000000791b */ /* 0x01ffe20003800000 */
.L_x_3166:
[----:B------:R-:W-:Y:S05]  /*ef90*/  BSYNC B0 ;  /* 0x0000000000007941 */ /* 0x000fea0003800000 */
.L_x_3165:
[----:B------:R-:W-:Y:S05]  /*efa0*/  BRA `(.L_x_3167) ;  /* 0xfffffff000207947 */ /* 0x000fea000383ffff */
.L_x_3132:
[----:B------:R-:W-:Y:S01]  /*efb0*/  BSSY B0, `(.L_x_3168) ;  /* 0x0000006000007945 */ /* 0x000fe20003800000 */
[----:B------:R-:W-:-:S07]  /*efc0*/  IMAD.MOV.U32 R15, RZ, RZ, -0x1 ;  /* 0xffffffffff0f7424 */ /* 0x000fce00078e00ff */
[----:B0123--:R-:W-:Y:S05]  /*efd0*/  WARPSYNC.COLLECTIVE R15, `(.L_x_3169) ;  /* 0x000000000f0c7348 */ /* 0x00ffea0003c00000 */
[----:B------:R-:W-:Y:S02]  /*efe0*/  ELECT P6, UR62, PT ;  /* 0x00000000003e782f */ /* 0x000fe400038c0000 */
[----:B------:R-:W-:Y:S01]  /*eff0*/  MOV R14, UR62 ;  /* 0x0000003e000e7c02 */ /* 0x000fe20008000f00 */
[----:B0123--:R-:W-:Y:S10]  /*f000*/  ENDCOLLECTIVE ;  /* 0x000000000000791b */ /* 0x00fff40003800000 */
.L_x_3169:
[----:B------:R-:W-:Y:S05]  /*f010*/  BSYNC B0 ;  /* 0x0000000000007941 */ /* 0x000fea0003800000 */
.L_x_3168:
[----:B------:R-:W-:Y:S05]  /*f020*/  BRA `(.L_x_3170) ;  /* 0xfffffff000147947 */ /* 0x000fea000383ffff */
.L_x_3134:
[----:B-1----:R1:W3:Y:S02]  /*f030*/  SYNCS.PHASECHK.TRANS64.TRYWAIT P0, [R7+URZ], R4 ;  /* 0x00000004070075a7 */ /* 0x0022e4000800017f */
[----:B---3--:R-:W-:Y:S05]  /*f040*/  @!P0 NANOSLEEP.SYNCS 0x989680 ;  /* 0x009896800000895d */ /* 0x008fea0003900000 */
[----:B------:R-:W3:Y:S02]  /*f050*/  @!P0 SYNCS.PHASECHK.TRANS64 P0, [R7+URZ], R4 ;  /* 0x00000004070085a7 */ /* 0x000ee4000800007f */
[----:B---3--:R-:W-:Y:S05]  /*f060*/  @!P0 BRA `(.L_x_3134) ;  /* 0xfffffffc00f08947 */ /* 0x008fea000383ffff */
[----:B------:R-:W-:Y:S05]  /*f070*/  BRA `(.L_x_3171) ;  /* 0xfffffff000487947 */ /* 0x000fea000383ffff */
.L_x_3135:
[----:B---3--:R3:W4:Y:S02]  /*f080*/  SYNCS.PHASECHK.TRANS64.TRYWAIT P0, [R5+URZ], R0 ;  /* 0x00000000050075a7 */ /* 0x008724000800017f */
[----:B----4-:R-:W-:Y:S05]  /*f090*/  @!P0 NANOSLEEP.SYNCS 0x989680 ;  /* 0x009896800000895d */ /* 0x010fea0003900000 */
[----:B------:R-:W4:Y:S02]  /*f0a0*/  @!P0 SYNCS.PHASECHK.TRANS64 P0, [R5+URZ], R0 ;  /* 0x00000000050085a7 */ /* 0x000f24000800007f */
[----:B----4-:R-:W-:Y:S05]  /*f0b0*/  @!P0 BRA `(.L_x_3135) ;  /* 0xfffffffc00f08947 */ /* 0x010fea000383ffff */
[----:B------:R-:W-:Y:S05]  /*f0c0*/  BRA `(.L_x_3172) ;  /* 0xfffffff0003c7947 */ /* 0x000fea000383ffff */
.L_x_3137:
[----:B--2---:R2:W3:Y:S02]  /*f0d0*/  SYNCS.PHASECHK.TRANS64.TRYWAIT P0, [R5+URZ], R4 ;  /* 0x00000004050075a7 */ /* 0x0044e4000800017f */
[----:B---3--:R-:W-:Y:S05]  /*f0e0*/  @!P0 NANOSLEEP.SYNCS 0x989680 ;  /* 0x009896800000895d */ /* 0x008fea0003900000 */
[----:B------:R-:W3:Y:S02]  /*f0f0*/  @!P0 SYNCS.PHASECHK.TRANS64 P0, [R5+URZ], R4 ;  /* 0x00000004050085a7 */ /* 0x000ee4000800007f */
[----:B---3--:R-:W-:Y:S05]  /*f100*/  @!P0 BRA `(.L_x_3137) ;  /* 0xfffffffc00f08947 */ /* 0x008fea000383ffff */
[----:B------:R-:W-:Y:S05]  /*f110*/  BRA `(.L_x_3173) ;  /* 0xfffffff000407947 */ /* 0x000fea000383ffff */
.L_x_3174:
        /* <DEDUP_REMOVED lines=14> */
.L_x_15167:


//--------------------- .text._ZN7cutlass13device_kernelIN5flash11enable_sm90INS1_16FlashAttnFwdSm90INS1_25CollectiveMainloopFwdSm90ILi2EN4cute5tupleIJNS5_1CILi1EEES8_S8_EEENS6_IJNS7_ILi64EEESA_SA_EEELi512ENS_10bfloat16_tEfNS_4arch4Sm90ELb0ELb0ELb1ELb0ELb0ELb0ELb1ELb0ELb0ELb1ELb1ELb0EEENS1_21CollectiveEpilogueFwdINS6_IJSA_NS7_ILi512EEESA_EEES9_SC_SE_Li256ELb0ELb1ELb1ELb0EEENS1_19SingleTileSchedulerILb0ELb1ELb1ELi64EEEEEEEEEvNT_6ParamsE --------------------------
	.section	.text._ZN7cutlass13device_kernelIN5flash11enable_sm90INS1_16FlashAttnFwdSm90INS1_25CollectiveMainloopFwdSm90ILi2EN4cute5tupleIJNS5_1CILi1EEES8_S8_EEENS6_IJNS7_ILi64EEESA_SA_EEELi512ENS_10bfloat16_tEfNS_4arch4Sm90ELb0ELb0ELb1ELb0ELb0ELb0ELb1ELb0ELb0ELb1ELb1ELb0EEENS1_21CollectiveEpilogueFwdINS6_IJSA_NS7_ILi512EEESA_EEES9_SC_SE_Li256ELb0ELb1ELb1ELb0EEENS1_19SingleTileSchedulerILb0ELb1ELb1ELi64EEEEEEEEEvNT_6ParamsE,"ax",@progbits
	.align	128
.text._ZN7cutlass13device_kernelIN5flash11enable_sm90INS1_16FlashAttnFwdSm90INS1_25CollectiveMainloopFwdSm90ILi2EN4cute5tupleIJNS5_1CILi1EEES8_S8_EEENS6_IJNS7_ILi64EEESA_SA_EEELi512ENS_10bfloat16_tEfNS_4arch4Sm90ELb0ELb0ELb1ELb0ELb0ELb0ELb1ELb0ELb0ELb1ELb1ELb0EEENS1_21CollectiveEpilogueFwdINS6_IJSA_NS7_ILi512EEESA_EEES9_SC_SE_Li256ELb0ELb1ELb1ELb0EEENS1_19SingleTileSchedulerILb0ELb1ELb1ELi64EEEEEEEEEvNT_6ParamsE:
        .type           _ZN7cutlass13device_kernelIN5flash11enable_sm90INS1_16FlashAttnFwdSm90INS1_25CollectiveMainloopFwdSm90ILi2EN4cute5tupleIJNS5_1CILi1EEES8_S8_EEENS6_IJNS7_ILi64EEESA_SA_EEELi512ENS_10bfloat16_tEfNS_4arch4Sm90ELb0ELb0ELb1ELb0ELb0ELb0ELb1ELb0ELb0ELb1ELb1ELb0EEENS1_21CollectiveEpilogueFwdINS6_IJSA_NS7_ILi512EEESA_EEES9_SC_SE_Li256ELb0ELb1ELb1ELb0EEENS1_19SingleTileSchedulerILb0ELb1ELb1ELi64EEEEEEEEEvNT_6ParamsE,@function
        .size           _ZN7cutlass13device_kernelIN5flash11enable_sm90INS1_16FlashAttnFwdSm90INS1_25CollectiveMainloopFwdSm90ILi2EN4cute5tupleIJNS5_1CILi1EEES8_S8_EEENS6_IJNS7_ILi64EEESA_SA_EEELi512ENS_10bfloat16_tEfNS_4arch4Sm90ELb0ELb0ELb1ELb0ELb0ELb0ELb1ELb0ELb0ELb1ELb1ELb0EEENS1_21CollectiveEpilogueFwdINS6_IJSA_NS7_ILi512EEESA_EEES9_SC_SE_Li256ELb0ELb1ELb1ELb0EEENS1_19SingleTileSchedulerILb0ELb1ELb1ELi64EEEEEEEEEvNT_6ParamsE,(.L_x_15168 - _ZN7cutlass13device_kernelIN5flash11enable_sm90INS1_16FlashAttnFwdSm90INS1_25CollectiveMainloopFwdSm90ILi2EN4cute5tupleIJNS5_1CILi1EEES8_S8_EEENS6_IJNS7_ILi64EEESA_SA_EEELi512ENS_10bfloat16_tEfNS_4arch4Sm90ELb0ELb0ELb1ELb0ELb0ELb0ELb1ELb0ELb0ELb1ELb1ELb0EEENS1_21CollectiveEpilogueFwdINS6_IJSA_NS7_ILi512EEESA_EEES9_SC_SE_Li256ELb0ELb1ELb1ELb0EEENS1_19SingleTileSchedulerILb0ELb1ELb1ELi64EEEEEEEEEvNT_6ParamsE)
        .other          _ZN7cutlass13device_kernelIN5flash11enable_sm90INS1_16FlashAttnFwdSm90INS1_25CollectiveMainloopFwdSm90ILi2EN4cute5tupleIJNS5_1CILi1EEES8_S8_EEENS6_IJNS7_ILi64EEESA_SA_EEELi512ENS_10bfloat16_tEfNS_4arch4Sm90ELb0ELb0ELb1ELb0ELb0ELb0ELb1ELb0ELb0ELb1ELb1ELb0EEENS1_21CollectiveEpilogueFwdINS6_IJSA_NS7_ILi512EEESA_EEES9_SC_SE_Li256ELb0ELb1ELb1ELb0EEENS1_19SingleTileSchedulerILb0ELb1ELb1ELi64EEEEEEEEEvNT_6ParamsE,@"STO_CUDA_ENTRY STV_DEFAULT"
_ZN7cutlass13device_kernelIN5flash11enable_sm90INS1_16FlashAttnFwdSm90INS1_25CollectiveMainloopFwdSm90ILi2EN4cute5tupleIJNS5_1CILi1EEES8_S8_EEENS6_IJNS7_ILi64EEESA_SA_EEELi512ENS_10bfloat16_tEfNS_4arch4Sm90ELb0ELb0ELb1ELb0ELb0ELb0ELb1ELb0ELb0ELb1ELb1ELb0EEENS1_21CollectiveEpilogueFwdINS6_IJSA_NS7_ILi512EEESA_EEES9_SC_SE_Li256ELb0ELb1ELb1ELb0EEENS1_19SingleTileSchedulerILb0ELb1ELb1ELi64EEEEEEEEEvNT_6ParamsE:
[----:B------:R-:W0:Y:S02]  /*0000*/  LDC R1, c[0x0][0x28] ;  /* 0x00000a00ff017b82 */ /* 0x000e240000000800 */
[----:B0-----:R-:W-:Y:S01]  /*0010*/  VIADD R1, R1, 0xffffffd0 ;  /* 0xffffffd001017836 */ /* 0x001fe20000000000 */
[----:B------:R-:W0:Y:S01]  /*0020*/  S2R R3, SR_TID.X ;  /* 0x0000000000037919 */ /* 0x000e220000002100 */
[----:B------:R-:W-:Y:S01]  /*0030*/  ELECT P0, URZ, PT ;  /* 0x00000000003f782f */ /* 0x000fe20003800000 */
[----:B------:R-:W-:Y:S01]  /*0040*/  BSSY B0, `(.L_x_3175) ;  /* 0x000000e000007945 */ /* 0x000fe20003800000 */
[--C-:B0-----:R-:W-:Y:S02]  /*0050*/  SHF.R.U32.HI R0, RZ, 0x5, R3.reuse ;  /* 0x00000005ff007819 */ /* 0x101fe40000011603 */
[----:B------:R-:W-:-:S03]  /*0060*/  SHF.R.U32.HI R3, RZ, 0x7, R3 ;  /* 0x00000007ff037819 */ /* 0x000fc60000011603 */
        /* <DEDUP_REMOVED lines=11> */
.L_x_3176:
[----:B------:R-:W-:Y:S05]  /*0120*/  BSYNC B0 ;  /* 0x0000000000007941 */ /* 0x000fea0003800000 */
.L_x_3175:
        /* <DEDUP_REMOVED lines=21> */
[----:B0-----:R0:W1:Y:S01]  /*0280*/  @UP1 SYNCS.EXCH.64 URZ, [UR8+0x38800], UR4 ;  /* 0x03880004083f15b2 */ /* 0x0010620008000100 */
[----:B------:R0:W2:Y:S04]  /*0290*/  @UP2 SYNCS.EXCH.64 URZ, [UR8+0x38810], UR4 ;  /* 0x03881004083f25b2 */ /* 0x0000a80008000100 */
[----:B------:R0:W3:Y:S01]  /*02a0*/  @UP3 SYNCS.EXCH.64 URZ, [UR8+0x38820], UR6 ;  /* 0x03882006083f35b2 */ /* 0x0000e20008000100 */
        /* <DEDUP_REMOVED lines=14> */
[----:B----4-:R-:W-:Y:S01]  /*0390*/  NOP ;  /* 0x0000000000007918 */ /* 0x010fe20000000000 */
.L_x_3177:
[----:B------:R-:W4:Y:S01]  /*03a0*/  SHFL.IDX PT, R2, R0, RZ, 0x1f ;  /* 0x00001fff00027589 */ /* 0x000f2200000e0000 */
[----:B------:R-:W-:Y:S01]  /*03b0*/  NOP ;  /* 0x0000000000007918 */ /* 0x000fe20000000000 */
[----:B----4-:R-:W-:-:S13]  /*03c0*/  ISETP.NE.AND P0, PT, R2, RZ, PT ;  /* 0x000000ff0200720c */ /* 0x010fda0003f05270 */
        /* <DEDUP_REMOVED lines=18> */
[----:B----4-:R-:W-:Y:S01]  /*04f0*/  NOP ;  /* 0x0000000000007918 */ /* 0x010fe20000000000 */
.L_x_3178:
[----:B------:R-:W4:Y:S01]  /*0500*/  SHFL.IDX PT, R2, R0, RZ, 0x1f ;  /* 0x00001fff00027589 */ /* 0x000f2200000e0000 */
[----:B------:R-:W-:Y:S01]  /*0510*/  NOP ;  /* 0x0000000000007918 */ /* 0x000fe20000000000 */
[----:B----4-:R-:W-:-:S13]  /*0520*/  ISETP.NE.AND P0, PT, R2, RZ, PT ;  /* 0x000000ff0200720c */ /* 0x010fda0003f05270 */
        /* <DEDUP_REMOVED lines=15> */
.L_x_3179:
        /* <DEDUP_REMOVED lines=22> */
.L_x_3180:
        /* <DEDUP_REMOVED lines=22> */
.L_x_3181:
[----:B0-----:R-:W-:Y:S01]  /*08e0*/  UMOV UR4, 0x1 ;  /* 0x0000000100047882 */ /* 0x001fe20000000000 */
[----:B------:R-:W-:Y:S01]  /*08f0*/  PLOP3.LUT P0, PT, PT, PT, UP0, 0x80, 0x0 ;  /* 0x000000000000781c */ /* 0x000fe20003f0f008 */
[----:B------:R-:W-:Y:S01]  /*0900*/  USEL UR4, UR4, 0x2, !UP0 ;  /* 0x0000000204047887 */ /* 0x000fe2000c000000 */
[----:B------:R-:W-:Y:S01]  /*0910*/  NOP ;  /* 0x0000000000007918 */ /* 0x000fe20000000000 */
[----:B------:R-:W-:Y:S04]  /*0920*/  BSSY B6, `(.L_x_3182) ;  /* 0x0001187000067945 */ /* 0x000fe80003800000 */
[----:B------:R-:W-:-:S05]  /*0930*/  IMAD.U32 R2, RZ, RZ, UR4 ;  /* 0x00000004ff027e24 */ /* 0x000fca000f8e00ff */
[----:B------:R0:W-:Y:S01]  /*0940*/  STL [R1+0x28], R2 ;  /* 0x0000280201007387 */ /* 0x0001e20000100800 */
[----:B-123--:R-:W-:Y:S06]  /*0950*/  BAR.SYNC.DEFER_BLOCKING 0x0 ;  /* 0x0000000000007b1d */ /* 0x00efec0000010000 */
[----:B------:R-:W-:Y:S05]  /*0960*/  @!P0 BRA `(.L_x_3183) ;  /* 0x000000c0002c8947 */ /* 0x000fea0003800000 */
.L_x_3184:
[----:B------:R-:W-:-:S08]  /*0970*/  NOP ;  /* 0x0000000000007918 */ /* 0x000fd00000000000 */
[----:B------:R-:W1:Y:S02]  /*0980*/  USETMAXREG.TRY_ALLOC.CTAPOOL UP0, 0xf0 ;  /* 0x000000f0000079c8 */ /* 0x000e640008000600 */
[----:B-1----:R-:W-:-:S13]  /*0990*/  PLOP3.LUT P0, PT, PT, PT, UP0, 0x80, 0x0 ;  /* 0x000000000000781c */ /* 0x002fda0003f0f008 */
[----:B------:R-:W-:Y:S05]  /*09a0*/  @!P0 BRA `(.L_x_3184) ;  /* 0xfffffffc00f08947 */ /* 0x000fea000383ffff */
[----:B------:R-:W1:Y:S01]  /*09b0*/  S2R R11, SR_TID.X ;  /* 0x00000000000b7919 */ /* 0x000e620000002100 */
[----:B------:R-:W2:Y:S01]  /*09c0*/  S2UR UR6, SR_CTAID.Y ;  /* 0x00000000000679c3 */ /* 0x000ea20000002600 */
[----:B------:R-:W-:Y:S02]  /*09d0*/  ULDC UR7, c[0x0][0xd50] ;  /* 0x0003540000077ab9 */ /* 0x000fe40000000800 */
[----:B------:R-:W-:-:S05]  /*09e0*/  UISETP.NE.AND UP0, UPT, UR7, 0x1, UPT ;  /* 0x000000010700788c */ /* 0x000fca000bf05270 */
[----:B------:R-:W3:Y:S06]  /*09f0*/  S2UR UR8, SR_CTAID.Z ;  /* 0x00000000000879c3 */ /* 0x000eec0000002700 */
[----:B------:R-:W-:Y:S01]  /*0a00*/  @UP0 ULDC UR4, c[0x0][0xd54] ;  /* 0x0003550000040ab9 */ /* 0x000fe20000000800 */
[----:B------:R-:W-:Y:S01]  /*0a10*/  @UP0 ULDC UR10, c[0x0][0xd58] ;  /* 0x00035600000a0ab9 */ /* 0x000fe20000000800 */
[----:B--2---:R-:W-:Y:S02]  /*0a20*/  UIMAD.WIDE.U32 UR4, UR6, UR4, URZ ;  /* 0x00000004060472a5 */ /* 0x004fe4000f8e003f */
[----:B------:R-:W-:-:S02]  /*0a30*/  UMOV UR11, UR6 ;  /* 0x00000006000b7c82 */ /* 0x000fc40008000000 */
[----:B------:R-:W-:Y:S01]  /*0a40*/  @UP0 USHF.R.U32.HI UR11, URZ, UR10, UR5 ;  /* 0x0000000a3f0b0299 */ /* 0x000fe20008011605 */
[----:B-1----:R-:W-:-:S03]  /*0a50*/  LOP3.LUT R0, R11, 0xffffff80, RZ, 0xc0, !PT ;  /* 0xffffff800b007812 */ /* 0x002fc600078ec0ff */
[----:B------:R-:W-:Y:S01]  /*0a60*/  UIADD3 UR4, -UR11, URZ, URZ ;  /* 0x0000003f0b047290 */ /* 0x000fe2000fffe13f */
[----:B------:R-:W-:Y:S01]  /*0a70*/  ISETP.NE.AND P0, PT, R0, 0x80, PT ;  /* 0x000000800000780c */ /* 0x000fe20003f05270 */
[----:B------:R-:W-:Y:S02]  /*0a80*/  IMAD.U32 R0, RZ, RZ, UR11 ;  /* 0x0000000bff007e24 */ /* 0x000fe4000f8e00ff */
[----:B------:R-:W-:-:S03]  /*0a90*/  UIMAD UR7, UR7, UR4, UR6 ;  /* 0x00000004070772a4 */ /* 0x000fc6000f8e0206 */
[----:B------:R4:W-:Y:S07]  /*0aa0*/  STL [R1], R0 ;  /* 0x0000000001007387 */ /* 0x0009ee0000100800 */
[----:B------:R-:W-:Y:S06]  /*0ab0*/  @!P0 BAR.ARV 0x8, 0x100 ;  /* 0x0204000000008b1d */ /* 0x000fec0000002000 */
[----:B------:R-:W-:-:S13]  /*0ac0*/  ISETP.GE.U32.AND P0, PT, R11, 0x100, PT ;  /* 0x000001000b00780c */ /* 0x000fda0003f06070 */
[----:B------:R-:W-:Y:S06]  /*0ad0*/  @P0 BAR.ARV 0xf, 0x100 ;  /* 0x03c4000000000b1d */ /* 0x000fec0000002000 */
[----:B---3--:R-:W-:-:S13]  /*0ae0*/  ISETP.LE.AND P0, PT, RZ, UR8, PT ;  /* 0x00000008ff007c0c */ /* 0x008fda000bf03270 */
[----:B----4-:R-:W-:Y:S05]  /*0af0*/  @!P0 BRA `(.L_x_3185) ;  /* 0x0000011400a48947 */ /* 0x010fea0003800000 */
[----:B------:R-:W-:Y:S01]  /*0b00*/  ULDC.64 UR4, c[0x0][0x418] ;  /* 0x0001060000047ab9 */ /* 0x000fe20000000a00 */
[----:B------:R-:W-:Y:S01]  /*0b10*/  ULDC UR60, c[0x0][0x424] ;  /* 0x00010900003c7ab9 */ /* 0x000fe20000000800 */
[----:B------:R-:W-:Y:S01]  /*0b20*/  UISETP.NE.U32.AND UP0, UPT, UR4, URZ, UPT ;  /* 0x0000003f0400728c */ /* 0x000fe2000bf05070 */
[----:B------:R-:W-:Y:S01]  /*0b30*/  VIADD R152, R11, 0xffffff80 ;  /* 0xffffff800b987836 */ /* 0x000fe20000000000 */
[----:B------:R-:W-:Y:S02]  /*0b40*/  UISETP.NE.AND UP1, UPT, UR9, 0x1, UPT ;  /* 0x000000010900788c */ /* 0x000fe4000bf25270 */
[----:B------:R-:W-:Y:S01]  /*0b50*/  UISETP.NE.AND.EX UP0, UPT, UR5, URZ, UPT, UP0 ;  /* 0x0000003f0500728c */ /* 0x000fe2000bf05300 */
[----:B------:R-:W-:Y:S01]  /*0b60*/  ULDC UR4, c[0x0][0x2f0] ;  /* 0x0000bc0000047ab9 */ /* 0x000fe20000000800 */
[----:B------:R-:W-:Y:S02]  /*0b70*/  USHF.R.U32.HI UR11, URZ, 0x10, UR7 ;  /* 0x000000103f0b7899 */ /* 0x000fe40008011607 */
[----:B------:R-:W-:Y:S01]  /*0b80*/  PLOP3.LUT P0, PT, PT, PT, UP1, 0x80, 0x0 ;  /* 0x000000000000781c */ /* 0x000fe20003f0f018 */
[----:B------:R-:W-:-:S02]  /*0b90*/  USEL UR60, UR60, 0x1, UP0 ;  /* 0x000000013c3c7887 */ /* 0x000fc40008000000 */
[----:B------:R-:W-:Y:S02]  /*0ba0*/  UISETP.NE.AND UP0, UPT, UR11, URZ, UPT ;  /* 0x0000003f0b00728c */ /* 0x000fe4000bf05270 */
[----:B------:R-:W-:Y:S02]  /*0bb0*/  UIMAD UR60, UR60, UR4, URZ ;  /* 0x000000043c3c72a4 */ /* 0x000fe4000f8e023f */
[----:B------:R-:W-:Y:S02]  /*0bc0*/  ULOP3.LUT UR7, UR7, 0xffff, URZ, 0xc0, !UPT ;  /* 0x0000ffff07077892 */ /* 0x000fe4000f8ec03f */
[----:B------:R-:W-:-:S04]  /*0bd0*/  UIADD3 UR4, UR60, 0x3f, URZ ;  /* 0x0000003f3c047890 */ /* 0x000fc8000fffe03f */
[----:B------:R-:W-:Y:S01]  /*0be0*/  USHF.R.S32.HI UR5, URZ, 0x1f, UR4 ;  /* 0x0000001f3f057899 */ /* 0x000fe20008011404 */
[----:B------:R-:W-:-:S03]  /*0bf0*/  @!UP0 ULDC UR11, c[0x0][0xae8] ;  /* 0x0002ba00000b8ab9 */ /* 0x000fc60000000800 */
[----:B------:R-:W-:-:S04]  /*0c00*/  ULEA.HI UR5, UR5, UR4, URZ, 0x6 ;  /* 0x0000000405057291 */ /* 0x000fc8000f8f303f */
[----:B------:R-:W-:Y:S01]  /*0c10*/  USHF.R.S32.HI UR6, URZ, 0x6, UR5 ;  /* 0x000000063f067899 */ /* 0x000fe20008011405 */
[----:B------:R-:W-:Y:S11]  /*0c20*/  @!P0 BRA `(.L_x_3186) ;  /* 0x0000001c00948947 */ /* 0x000ff60003800000 */
[----:B------:R-:W-:Y:S01]  /*0c30*/  UISETP.GE.AND UP0, UPT, UR60, 0x1, UPT ;  /* 0x000000013c00788c */ /* 0x000fe2000bf06270 */
[----:B------:R-:W-:Y:S02]  /*0c40*/  PLOP3.LUT P0, PT, PT, PT, PT, 0x80, 0x0 ;  /* 0x000000000000781c */ /* 0x000fe40003f0f070 */
[----:B------:R-:W-:Y:S02]  /*0c50*/  CS2R R4, SRZ ;  /* 0x0000000000047805 */ /* 0x000fe4000001ff00 */
[----:B------:R-:W-:Y:S02]  /*0c60*/  CS2R R150, SRZ ;  /* 0x0000000000967805 */ /* 0x000fe4000001ff00 */
[----:B------:R-:W-:Y:S02]  /*0c70*/  CS2R R148, SRZ ;  /* 0x0000000000947805 */ /* 0x000fe4000001ff00 */
[----:B------:R-:W-:Y:S02]  /*0c80*/  CS2R R146, SRZ ;  /* 0x0000000000927805 */ /* 0x000fe4000001ff00 */
[----:B------:R-:W-:-:S02]  /*0c90*/  PLOP3.LUT P1, PT, PT, PT, UP0, 0x80, 0x0 ;  /* 0x000000000000781c */ /* 0x000fc40003f2f008 */
        /* <DEDUP_REMOVED lines=54> */
[----:B------:R-:W-:-:S02]  /*1000*/  IMAD.MOV.U32 R37, RZ, RZ, RZ ;  /* 0x000000ffff257224 */ /* 0x000fc400078e00ff */
[----:B------:R-:W-:Y:S01]  /*1010*/  IMAD.MOV.U32 R3, RZ, RZ, RZ ;  /* 0x000000ffff037224 */ /* 0x000fe200078e00ff */
[----:B------:R-:W-:Y:S06]  /*1020*/  @!P1 BRA `(.L_x_3187) ;  /* 0x0000000000709947 */ /* 0x000fec0003800000 */
[----:B------:R-:W-:Y:S01]  /*1030*/  IMAD.U32 R6, RZ, RZ, UR11 ;  /* 0x0000000bff067e24 */ /* 0x000fe2000f8e00ff */
[----:B------:R-:W-:-:S04]  /*1040*/  UIADD3 UR4, UR6, -0x1, UR11 ;  /* 0xffffffff06047890 */ /* 0x000fc8000fffe00b */
[-C--:B------:R-:W-:Y:S02]  /*1050*/  IABS R7, R6.reuse ;  /* 0x0000000600077213 */ /* 0x080fe40000000000 */
[----:B------:R-:W-:Y:S01]  /*1060*/  IMAD.U32 R8, RZ, RZ, UR4 ;  /* 0x00000004ff087e24 */ /* 0x000fe2000f8e00ff */
[----:B------:R-:W-:Y:S01]  /*1070*/  IABS R6, R6 ;  /* 0x0000000600067213 */ /* 0x000fe20000000000 */
[----:B------:R-:W1:Y:S01]  /*1080*/  I2F.RP R0, R7 ;  /* 0x0000000700007306 */ /* 0x000e620000209400 */
[----:B------:R-:W-:-:S03]  /*1090*/  ULOP3.LUT UR4, UR4, UR11, URZ, 0x3c, !UPT ;  /* 0x0000000b04047292 */ /* 0x000fc6000f8e3c3f */
[----:B------:R-:W-:-:S03]  /*10a0*/  IMAD.MOV R6, RZ, RZ, -R6 ;  /* 0x000000ffff067224 */ /* 0x000fc600078e0a06 */
[----:B------:R-:W-:Y:S01]  /*10b0*/  ISETP.LE.AND P3, PT, RZ, UR4, PT ;  /* 0x00000004ff007c0c */ /* 0x000fe2000bf63270 */
[----:B-1----:R-:W0:Y:S02]  /*10c0*/  MUFU.RCP R0, R0 ;  /* 0x0000000000007308 */ /* 0x002e240000001000 */
[----:B0-----:R-:W-:Y:S01]  /*10d0*/  VIADD R2, R0, 0xffffffe ;  /* 0x0ffffffe00027836 */ /* 0x001fe20000000000 */
[----:B------:R-:W-:-:S05]  /*10e0*/  IABS R0, R8 ;  /* 0x0000000800007213 */ /* 0x000fca0000000000 */
[----:B------:R0:W1:Y:S02]  /*10f0*/  F2I.FTZ.U32.TRUNC.NTZ R3, R2 ;  /* 0x0000000200037305 */ /* 0x000064000021f000 */
        /* <DEDUP_REMOVED lines=14> */
[----:B------:R-:W-:-:S07]  /*11e0*/  @!P2 LOP3.LUT R3, RZ, UR11, RZ, 0x33, !PT ;  /* 0x0000000bff03ac12 */ /* 0x000fce000f8e33ff */
.L_x_3187:
[----:B------:R-:W-:Y:S01]  /*11f0*/  IMAD R0, R3, UR7, RZ ;  /* 0x0000000703007c24 */ /* 0x000fe2000f8e02ff */
[----:B------:R-:W-:Y:S01]  /*1200*/  CS2R R34, SRZ ;  /* 0x0000000000227805 */ /* 0x000fe2000001ff00 */
[----:B------:R-:W-:Y:S01]  /*1210*/  IMAD.MOV.U32 R36, RZ, RZ, RZ ;  /* 0x000000ffff247224 */ /* 0x000fe200078e00ff */
[----:B------:R-:W-:Y:S02]  /*1220*/  CS2R R32, SRZ ;  /* 0x0000000000207805 */ /* 0x000fe4000001ff00 */
[----:B------:R-:W-:Y:S02]  /*1230*/  CS2R R30, SRZ ;  /* 0x00000000001e7805 */ /* 0x000fe4000001ff00 */
[----:B------:R-:W-:Y:S02]  /*1240*/  VIADDMNMX R3, R0, R3, UR6, PT ;  /* 0x0000000600037e46 */ /* 0x000fe4000b800103 */
[----:B------:R-:W-:Y:S02]  /*1250*/  CS2R R28, SRZ ;  /* 0x00000000001c7805 */ /* 0x000fe4000001ff00 */
[----:B------:R-:W-:-:S02]  /*1260*/  CS2R R26, SRZ ;  /* 0x00000000001a7805 */ /* 0x000fc4000001ff00 */
[----:B------:R-:W-:Y:S02]  /*1270*/  CS2R R24, SRZ ;  /* 0x0000000000187805 */ /* 0x000fe4000001ff00 */
[----:B------:R-:W-:-:S13]  /*1280*/  ISETP.GT.AND P1, PT, R3, R0, PT ;  /* 0x000000000300720c */ /* 0x000fda0003f24270 */
[----:B------:R-:W-:Y:S05]  /*1290*/  @!P1 BRA `(.L_x_3188) ;  /* 0x0000008c00c89947 */ /* 0x000fea0003800000 */
[----:B------:R-:W-:Y:S01]  /*12a0*/  SHF.R.S32.HI R5, RZ, 0x1f, R152 ;  /* 0x0000001fff057819 */ /* 0x000fe20000011498 */
[----:B------:R-:W1:Y:S08]  /*12b0*/  S2UR UR7, SR_CgaCtaId ;  /* 0x00000000000779c3 */ /* 0x000e700000008800 */
[----:B------:R-:W-:Y:S01]  /*12c0*/  BAR.SYNC.DEFER_BLOCKING 0xe, 0x100 ;  /* 0x0384000000007b1d */ /* 0x000fe20000010000 */
[----:B------:R-:W-:Y:S01]  /*12d0*/  LOP3.LUT R6, R11, 0x7f, RZ, 0xc0, !PT ;  /* 0x0000007f0b067812 */ /* 0x000fe200078ec0ff */
[----:B------:R-:W-:Y:S01]  /*12e0*/  VIADD R3, R3, 0xfffffffe ;  /* 0xfffffffe03037836 */ /* 0x000fe20000000000 */
[----:B------:R-:W-:-:S02]  /*12f0*/  LEA.HI R5, R5, R152, RZ, 0x7 ;  /* 0x0000009805057211 */ /* 0x000fc400078f38ff */
[----:B------:R-:W-:Y:S01]  /*1300*/  ISETP.NE.AND P1, PT, R6, RZ, PT ;  /* 0x000000ff0600720c */ /* 0x000fe20003f25270 */
[----:B------:R-:W-:Y:S01]  /*1310*/  UMOV UR9, 0x40000040 ;  /* 0x4000004000097882 */ /* 0x000fe20000000000 */
[----:B0-----:R-:W-:Y:S01]  /*1320*/  SHF.R.S32.HI R2, RZ, 0x7, R5 ;  /* 0x00000007ff027819 */ /* 0x001fe20000011405 */
[----:B------:R-:W-:Y:S01]  /*1330*/  UMOV UR11, 0x40000040 ;  /* 0x40000040000b7882 */ /* 0x000fe20000000000 */
[----:B------:R-:W-:Y:S01]  /*1340*/  UMOV UR13, 0x40000040 ;  /* 0x40000040000d7882 */ /* 0x000fe20000000000 */
[----:B------:R-:W-:Y:S01]  /*1350*/  UMOV UR15, 0x40000040 ;  /* 0x40000040000f7882 */ /* 0x000fe20000000000 */
[----:B------:R-:W-:Y:S01]  /*1360*/  UMOV UR17, 0x40000040 ;  /* 0x4000004000117882 */ /* 0x000fe20000000000 */
[----:B------:R-:W-:Y:S01]  /*1370*/  UMOV UR19, 0x40000040 ;  /* 0x4000004000137882 */ /* 0x000fe20000000000 */
[----:B------:R-:W0:Y:S01]  /*1380*/  SHFL.IDX PT, R2, R2, RZ, 0x1f ;  /* 0x00001fff02027589 */ /* 0x000e2200000e0000 */
[----:B------:R-:W-:Y:S01]  /*1390*/  UMOV UR21, 0x40000040 ;  /* 0x4000004000157882 */ /* 0x000fe20000000000 */
[----:B------:R-:W-:Y:S01]  /*13a0*/  UMOV UR23, 0x40000040 ;  /* 0x4000004000177882 */ /* 0x000fe20000000000 */
[----:B------:R-:W-:-:S02]  /*13b0*/  LOP3.LUT R5, R5, 0xffffff80, RZ, 0xc0, !PT ;  /* 0xffffff8005057812 */ /* 0x000fc400078ec0ff */
[----:B------:R-:W-:-:S03]  /*13c0*/  ISETP.GE.AND P0, PT, R3, R0, PT ;  /* 0x000000000300720c */ /* 0x000fc60003f06270 */
[----:B------:R-:W-:Y:S01]  /*13d0*/  IMAD.IADD R5, R152, 0x1, -R5 ;  /* 0x0000000198057824 */ /* 0x000fe200078e0a05 */
[----:B------:R-:W-:Y:S01]  /*13e0*/  WARPGROUP.ARRIVE ;  /* 0x00000000000079c5 */ /* 0x000fe20000000000 */
[----:B0-----:R-:W-:-:S03]  /*13f0*/  R2UR UR4, R2 ;  /* 0x00000000020472ca */ /* 0x001fc600000e0000 */
[----:B------:R-:W-:-:S04]  /*1400*/  SHF.R.S32.HI R2, RZ, 0x1f, R5 ;  /* 0x0000001fff027819 */ /* 0x000fc80000011405 */
[CC--:B------:R-:W-:Y:S02]  /*1410*/  LEA.HI R4, R2.reuse, R5.reuse, RZ, 0x2 ;  /* 0x0000000502047211 */ /* 0x0c0fe400078f10ff */
[----:B------:R-:W-:Y:S02]  /*1420*/  LEA.HI R2, R2, R5, RZ, 0x5 ;  /* 0x0000000502027211 */ /* 0x000fe400078f28ff */
[----:B------:R-:W-:Y:S02]  /*1430*/  SHF.R.S32.HI R7, RZ, 0x1f, R4 ;  /* 0x0000001fff077819 */ /* 0x000fe40000011404 */
[----:B------:R-:W-:Y:S01]  /*1440*/  SHF.R.S32.HI R2, RZ, 0x5, R2 ;  /* 0x00000005ff027819 */ /* 0x000fe20000011402 */
[----:B------:R-:W-:-:S04]  /*1450*/  ULEA.HI UR5, UR4, UR4, URZ, 0x1 ;  /* 0x0000000404057291 */ /* 0x000fc8000f8f083f */
[----:B------:R-:W-:-:S03]  /*1460*/  ULOP3.LUT UR6, UR5, 0x1fffe, URZ, 0xc0, !UPT ;  /* 0x0001fffe05067892 */ /* 0x000fc6000f8ec03f */
[----:B------:R-:W-:Y:S01]  /*1470*/  UMOV UR5, 0x400 ;  /* 0x0000040000057882 */ /* 0x000fe20000000000 */
[----:B------:R-:W-:Y:S02]  /*1480*/  UIADD3 UR6, UR4, -UR6, URZ ;  /* 0x8000000604067290 */ /* 0x000fe4000fffe03f */
[----:B-1----:R-:W-:-:S04]  /*1490*/  ULEA UR5, UR7, UR5, 0x18 ;  /* 0x0000000507057291 */ /* 0x002fc8000f8ec03f */
[----:B------:R-:W-:Y:S02]  /*14a0*/  ULEA UR6, UR6, UR5, 0xf ;  /* 0x0000000506067291 */ /* 0x000fe4000f8e783f */
[----:B------:R-:W-:Y:S02]  /*14b0*/  UIADD3 UR4, UR5, 0x36400, URZ ;  /* 0x0003640005047890 */ /* 0x000fe4000fffe03f */
[----:B------:R-:W-:Y:S01]  /*14c0*/  IMAD.U32 R6, RZ, RZ, UR5 ;  /* 0x00000005ff067e24 */ /* 0x000fe2000f8e00ff */
[----:B------:R-:W-:Y:S02]  /*14d0*/  UIADD3 UR6, UR6, 0x400, URZ ;  /* 0x0000040006067890 */ /* 0x000fe4000fffe03f */
[----:B------:R-:W-:Y:S01]  /*14e0*/  USHF.R.U32.HI UR4, URZ, 0x4, UR4 ;  /* 0x000000043f047899 */ /* 0x000fe20008011604 */
[----:B------:R-:W-:Y:S01]  /*14f0*/  @!P1 VIADD R6, R6, 0x38860 ;  /* 0x0003886006069836 */ /* 0x000fe20000000000 */
[----:B------:R-:W-:Y:S02]  /*1500*/  USHF.R.U32.HI UR6, URZ, 0x4, UR6 ;  /* 0x000000043f067899 */ /* 0x000fe40008011606 */
[----:B------:R-:W-:-:S02]  /*1510*/  ULOP3.LUT UR4, UR4, 0x3fff, URZ, 0xc0, !UPT ;  /* 0x00003fff04047892 */ /* 0x000fc4000f8ec03f */
[----:B------:R-:W-:Y:S01]  /*1520*/  ULOP3.LUT UR6, UR6, 0x3fff, URZ, 0xc0, !UPT ;  /* 0x00003fff06067892 */ /* 0x000fe2000f8ec03f */
[----:B------:R-:W-:Y:S01]  /*1530*/  @!P1 PRMT R8, RZ, 0x654, R6 ;  /* 0x00000654ff089816 */ /* 0x000fe20000000006 */
[----:B------:R-:W-:Y:S01]  /*1540*/  ULOP3.LUT UR4, UR4, 0x10000, URZ, 0xfc, !UPT ;  /* 0x0001000004047892 */ /* 0x000fe2000f8efc3f */
[----:B------:R-:W-:Y:S01]  /*1550*/  SHF.R.S32.HI R6, RZ, 0x2, R4 ;  /* 0x00000002ff067819 */ /* 0x000fe20000011404 */
[----:B------:R-:W-:Y:S02]  /*1560*/  ULOP3.LUT UR6, UR6, 0x2000000, URZ, 0xfc, !UPT ;  /* 0x0200000006067892 */ /* 0x000fe4000f8efc3f */
[----:B------:R-:W-:Y:S01]  /*1570*/  UIADD3 UR12, UR4, 0x2, URZ ;  /* 0x00000002040c7890 */ /* 0x000fe2000fffe03f */
[----:B------:R-:W-:Y:S01]  /*1580*/  LEA.HI R7, R7, R6, RZ, 0x3 ;  /* 0x0000000607077211 */ /* 0x000fe200078f18ff */
[----:B------:R-:W-:Y:S01]  /*1590*/  UIADD3 UR14, UR6, 0x80, URZ ;  /* 0x00000080060e7890 */ /* 0x000fe2000fffe03f */
[----:B------:R-:W-:Y:S02]  /*15a0*/  UMOV UR8, UR4 ;  /* 0x0000000400087c82 */ /* 0x000fe40008000000 */
[----:B------:R-:W-:Y:S01]  /*15b0*/  UMOV UR10, UR6 ;  /* 0x00000006000a7c82 */ /* 0x000fe20008000000 */
[----:B------:R-:W-:Y:S01]  /*15c0*/  UIADD3 UR16, UR4, 0x4, URZ ;  /* 0x0000000404107890 */ /* 0x000fe2000fffe03f */
[----:B------:R-:W-:Y:S01]  /*15d0*/  HGMMA.64x256x16.F32.BF16 R24, gdesc[UR8].tnspB, RZ, !UPT, gsb0 ;  /* 0x43e00000081879f0 */ /* 0x000fe2000c0018ff */
[----:B------:R-:W-:Y:S01]  /*15e0*/  UIADD3 UR18, UR6, 0x100, URZ ;  /* 0x0000010006127890 */ /* 0x000fe2000fffe03f */
[----:B------:R-:W-:Y:S01]  /*15f0*/  LOP3.LUT R7, R7, 0xfffffff8, RZ, 0xc0, !PT ;  /* 0xfffffff807077812 */ /* 0x000fe200078ec0ff */
[----:B------:R-:W-:-:S02]  /*1600*/  UIADD3 UR20, UR4, 0x6, URZ ;  /* 0x0000000604147890 */ /* 0x000fc4000fffe03f */
[----:B------:R-:W-:Y:S02]  /*1610*/  UIADD3 UR22, UR6, 0x180, URZ ;  /* 0x0000018006167890 */ /* 0x000fe4000fffe03f */
[----:B------:R-:W-:Y:S01]  /*1620*/  IMAD.IADD R7, R6, 0x1, -R7 ;  /* 0x0000000106077824 */ /* 0x000fe200078e0a07 */
[----:B------:R-:W-:-:S03]  /*1630*/  UMOV UR4, URZ ;  /* 0x0000003f00047c82 */ /* 0x000fc60008000000 */
[----:B------:R-:W-:Y:S01]  /*1640*/  IMAD R2, R2, 0x10, R7 ;  /* 0x0000001002027824 */ /* 0x000fe200078e0207 */
[----:B------:R-:W-:Y:S02]  /*1650*/  WARPGROUP.DEPBAR.LE gsb0, 0x0 ;  /* 0x00008000000079c5 */ /* 0x000fe40000010000 */
[----:B------:R-:W-:-:S14]  /*1660*/  WARPGROUP.ARRIVE ;  /* 0x00000000000079c5 */ /* 0x000fdc0000000000 */
        /* <DEDUP_REMOVED lines=13> */
[----:B------:R-:W-:-:S05]  /*1740*/  UMOV UR4, URZ ;  /* 0x0000003f00047c82 */ /* 0x000fca0008000000 */
.L_x_3190:
[----:B------:R-:W-:Y:S01]  /*1750*/  BAR.SYNC.DEFER_BLOCKING 0xe, 0x100 ;  /* 0x0384000000007b1d */ /* 0x000fe20000010000 */
[----:B------:R-:W-:Y:S01]  /*1760*/  IMAD.U32 R5, RZ, RZ, UR4 ;  /* 0x00000004ff057e24 */ /* 0x000fe2000f8e00ff */
[----:B------:R-:W-:Y:S01]  /*1770*/  UIADD3 UR4, UR4, 0x1, URZ ;  /* 0x0000000104047890 */ /* 0x000fe2000fffe03f */
[C---:B------:R-:W-:Y:S01]  /*1780*/  ISETP.GT.AND P0, PT, R3.reuse, R0, PT ;  /* 0x000000000300720c */ /* 0x040fe20003f04270 */
[----:B------:R-:W-:Y:S02]  /*1790*/  VIADD R3, R3, 0xffffffff ;  /* 0xffffffff03037836 */ /* 0x000fe40000000000 */
[----:B-1----:R-:W-:Y:S01]  /*17a0*/  IMAD R4, R5, 0x40, R2 ;  /* 0x0000004005047824 */ /* 0x002fe200078e0202 */
[----:B------:R-:W-:Y:S01]  /*17b0*/  UISETP.NE.AND UP0, UPT, UR4, 0x2, UPT ;  /* 0x000000020400788c */ /* 0x000fe2000bf05270 */
[----:B------:R-:W-:Y:S01]  /*17c0*/  UMOV UR11, 0x40000040 ;  /* 0x40000040000b7882 */ /* 0x000fe20000000000 */
[----:B------:R-:W-:Y:S02]  /*17d0*/  UMOV UR15, 0x40000040 ;  /* 0x40000040000f7882 */ /* 0x000fe40000000000 */
[----:B------:R-:W-:Y:S01]  /*17e0*/  LEA R4, R4, UR5, 0x2 ;  /* 0x0000000504047c11 */ /* 0x000fe2000f8e10ff */
[----:B------:R-:W-:Y:S01]  /*17f0*/  USEL UR4, UR4, URZ, UP0 ;  /* 0x0000003f04047287 */ /* 0x000fe20008000000 */
[----:B------:R-:W-:Y:S01]  /*1800*/  UMOV UR19, 0x40000040 ;  /* 0x4000004000137882 */ /* 0x000fe20000000000 */
[----:B------:R-:W-:-:S02]  /*1810*/  UMOV UR23, 0x40000040 ;  /* 0x4000004000177882 */ /* 0x000fc40000000000 */
[----:B------:R-:W-:-:S04]  /*1820*/  ULEA UR10, UR4, UR6, 0xc ;  /* 0x00000006040a7291 */ /* 0x000fc8000f8e603f */
[----:B------:R-:W-:Y:S02]  /*1830*/  UIADD3 UR14, UR10, 0x80, URZ ;  /* 0x000000800a0e7890 */ /* 0x000fe4000fffe03f */
[----:B------:R-:W-:Y:S01]  /*1840*/  UIADD3 UR18, UR10, 0x100, URZ ;  /* 0x000001000a127890 */ /* 0x000fe2000fffe03f */
[----:B------:R-:W1:Y:S01]  /*1850*/  LDS R5, [R4+0x38400] ;  /* 0x0384000004057984 */ /* 0x000e620000000800 */
[----:B------:R-:W-:-:S03]  /*1860*/  UIADD3 UR22, UR10, 0x180, URZ ;  /* 0x000001800a167890 */ /* 0x000fc6000fffe03f */
[----:B------:R2:W3:Y:S02]  /*1870*/  LDS R6, [R4+0x38420] ;  /* 0x0384200004067984 */ /* 0x0004e40000000800 */
[----:B--2---:R-:W-:-:S05]  /*1880*/  IMAD.U32 R4, RZ, RZ, UR4 ;  /* 0x00000004ff047e24 */ /* 0x004fca000f8e00ff */
[----:B------:R-:W-:-:S05]  /*1890*/  @!P1 LEA R4, R4, UR5, 0x3 ;  /* 0x0000000504049c11 */ /* 0x000fca000f8e18ff */
[----:B------:R-:W-:-:S05]  /*18a0*/  @!P1 VIADD R4, R4, 0x38860 ;  /* 0x0003886004049836 */ /* 0x000fca0000000000 */
[----:B------:R-:W-:Y:S01]  /*18b0*/  @!P1 PRMT R4, RZ, 0x654, R4 ;  /* 0x00000654ff049816 */ /* 0x000fe20000000004 */
        /* <DEDUP_REMOVED lines=127> */
[----:B------:R-:W-:-:S06]  /*20b0*/  FMUL.FTZ R151, R151, R6 ;  /* 0x0000000697977220 */ /* 0x000fcc0000410000 */
        /* <DEDUP_REMOVED lines=19> */
.L_x_3189:
[----:B------:R-:W-:Y:S01]  /*21f0*/  BAR.SYNC.DEFER_BLOCKING 0xe, 0x100 ;  /* 0x0384000000007b1d */ /* 0x000fe20000010000 */
[----:B------:R-:W-:Y:S01]  /*2200*/  VIADD R2, R2, UR4 ;  /* 0x0000000402027c36 */ /* 0x000fe20008000000 */
[----:B------:R-:W-:Y:S02]  /*2210*/  PLOP3.LUT P0, PT, PT, PT, PT, 0x8, 0x0 ;  /* 0x000000000000781c */ /* 0x000fe40003f0e170 */
[----:B-1----:R-:W-:Y:S02]  /*2220*/  CS2R R4, SRZ ;  /* 0x0000000000047805 */ /* 0x002fe4000001ff00 */
[----:B------:R-:W-:-:S05]  /*2230*/  LEA R2, R2, UR5, 0x2 ;  /* 0x0000000502027c11 */ /* 0x000fca000f8e10ff */
[----:B------:R-:W1:Y:S04]  /*2240*/  LDS R3, [R2+0x38400] ;  /* 0x0384000002037984 */ /* 0x000e680000000800 */
[----:B------:R-:W2:Y:S01]  /*2250*/  LDS R0, [R2+0x38420] ;  /* 0x0384200002007984 */ /* 0x000ea20000000800 */
        /* <DEDUP_REMOVED lines=130> */
.L_x_3186:
[----:B------:R-:W-:Y:S01]  /*2a80*/  UISETP.GE.AND UP0, UPT, UR60, 0x1, UPT ;  /* 0x000000013c00788c */ /* 0x000fe2000bf06270 */
[----:B------:R-:W-:-:S05]  /*2a90*/  UMOV UR4, URZ ;  /* 0x0000003f00047c82 */ /* 0x000fca0008000000 */
[----:B------:R-:W-:-:S13]  /*2aa0*/  PLOP3.LUT P0, PT, PT, PT, UP0, 0x80, 0x0 ;  /* 0x000000000000781c */ /* 0x000fda0003f0f008 */
[----:B------:R-:W-:Y:S05]  /*2ab0*/  @!P0 BRA `(.L_x_3191) ;  /* 0x0000000000848947 */ /* 0x000fea0003800000 */
[----:B------:R-:W-:Y:S01]  /*2ac0*/  IMAD.U32 R3, RZ, RZ, UR11 ;  /* 0x0000000bff037e24 */ /* 0x000fe2000f8e00ff */
[----:B------:R-:W-:Y:S01]  /*2ad0*/  UIADD3 UR8, UR6, -0x1, UR11 ;  /* 0xffffffff06087890 */ /* 0x000fe2000fffe00b */
[----:B------:R-:W-:-:S03]  /*2ae0*/  UMOV UR4, URZ ;  /* 0x0000003f00047c82 */ /* 0x000fc60008000000 */
[-C--:B------:R-:W-:Y:S02]  /*2af0*/  IABS R0, R3.reuse ;  /* 0x0000000300007213 */ /* 0x080fe40000000000 */
[----:B------:R-:W-:Y:S01]  /*2b00*/  IMAD.U32 R4, RZ, RZ, UR8 ;  /* 0x00000008ff047e24 */ /* 0x000fe2000f8e00ff */
[----:B------:R-:W-:Y:S01]  /*2b10*/  IABS R5, R3 ;  /* 0x0000000300057213 */ /* 0x000fe20000000000 */
[----:B------:R-:W-:Y:S01]  /*2b20*/  ULOP3.LUT UR8, UR8, UR11, URZ, 0x3c, !UPT ;  /* 0x0000000b08087292 */ /* 0x000fe2000f8e3c3f */
[----:B------:R-:W-:Y:S02]  /*2b30*/  R2UR UR12, R0 ;  /* 0x00000000000c72ca */ /* 0x000fe400000e0000 */
[----:B------:R-:W-:-:S05]  /*2b40*/  IABS R4, R4 ;  /* 0x0000000400047213 */ /* 0x000fca0000000000 */
[----:B------:R-:W-:-:S05]  /*2b50*/  IMAD.MOV.U32 R3, RZ, RZ, R4 ;  /* 0x000000ffff037224 */ /* 0x000fca00078e0004 */
[----:B------:R-:W-:Y:S01]  /*2b60*/  R2UR UR10, R3 ;  /* 0x00000000030a72ca */ /* 0x000fe200000e0000 */
[----:B------:R-:W1:Y:S08]  /*2b70*/  I2F.RP R0, UR12 ;  /* 0x0000000c00007d06 */ /* 0x000e700008209400 */
[----:B-1----:R-:W0:Y:S02]  /*2b80*/  MUFU.RCP R0, R0 ;  /* 0x0000000000007308 */ /* 0x002e240000001000 */
[----:B0-----:R-:W-:-:S02]  /*2b90*/  VIADD R2, R0, 0xffffffe ;  /* 0x0ffffffe00027836 */ /* 0x001fc40000000000 */
[----:B------:R-:W-:-:S04]  /*2ba0*/  IMAD.MOV R0, RZ, RZ, -R5 ;  /* 0x000000ffff007224 */ /* 0x000fc800078e0a05 */
        /* <DEDUP_REMOVED lines=18> */
.L_x_3191:
[----:B------:R-:W-:Y:S01]  /*2cd0*/  UIMAD UR5, UR7, UR4, URZ ;  /* 0x00000004070572a4 */ /* 0x000fe2000f8e023f */
[----:B------:R-:W-:Y:S01]  /*2ce0*/  IMAD.U32 R0, RZ, RZ, UR6 ;  /* 0x00000006ff007e24 */ /* 0x000fe2000f8e00ff */
[----:B------:R-:W-:Y:S01]  /*2cf0*/  PLOP3.LUT P0, PT, PT, PT, PT, 0x80, 0x0 ;  /* 0x000000000000781c */ /* 0x000fe20003f0f070 */
[----:B------:R-:W-:Y:S01]  /*2d00*/  IMAD.U32 R3, RZ, RZ, UR4 ;  /* 0x00000004ff037e24 */ /* 0x000fe2000f8e00ff */
[----:B------:R-:W-:Y:S02]  /*2d10*/  CS2R R4, SRZ ;  /* 0x0000000000047805 */ /* 0x000fe4000001ff00 */
[----:B------:R-:W-:Y:S01]  /*2d20*/  CS2R R150, SRZ ;  /* 0x0000000000967805 */ /* 0x000fe2000001ff00 */
[----:B0-----:R-:W-:Y:S01]  /*2d30*/  IMAD.U32 R2, RZ, RZ, UR5 ;  /* 0x00000005ff027e24 */ /* 0x001fe2000f8e00ff */
[----:B------:R-:W-:Y:S02]  /*2d40*/  CS2R R148, SRZ ;  /* 0x0000000000947805 */ /* 0x000fe4000001ff00 */
[----:B------:R-:W-:-:S02]  /*2d50*/  VIADDMNMX R0, R3, UR5, R0, PT ;  /* 0x0000000503007c46 */ /* 0x000fc4000b800100 */
[----:B------:R-:W-:Y:S02]  /*2d60*/  CS2R R146, SRZ ;  /* 0x0000000000927805 */ /* 0x000fe4000001ff00 */
[----:B------:R-:W-:Y:S02]  /*2d70*/  CS2R R144, SRZ ;  /* 0x0000000000907805 */ /* 0x000fe4000001ff00 */
[----:B------:R-:W-:Y:S02]  /*2d80*/  CS2R R142, SRZ ;  /* 0x00000000008e7805 */ /* 0x000fe4000001ff00 */
[----:B------:R-:W-:Y:S02]  /*2d90*/  R2UR UR61, R0 ;  /* 0x00000000003d72ca */ /* 0x000fe400000e0000 */
        /* <DEDUP_REMOVED lines=12> */
[----:B------:R-:W-:Y:S01]  /*2e60*/  UISETP.GT.AND UP0, UPT, UR61, UR5, UPT ;  /* 0x000000053d00728c */ /* 0x000fe2000bf04270 */
[----:B------:R-:W-:Y:S02]  /*2e70*/  CS2R R116, SRZ ;  /* 0x0000000000747805 */ /* 0x000fe4000001ff00 */
[----:B------:R-:W-:-:S02]  /*2e80*/  CS2R R114, SRZ ;  /* 0x0000000000727805 */ /* 0x000fc4000001ff00 */
[----:B------:R-:W-:Y:S02]  /*2e90*/  CS2R R112, SRZ ;  /* 0x0000000000707805 */ /* 0x000fe4000001ff00 */
[----:B------:R-:W-:Y:S02]  /*2ea0*/  CS2R R110, SRZ ;  /* 0x00000000006e7805 */ /* 0x000fe4000001ff00 */
[----:B------:R-:W-:Y:S02]  /*2eb0*/  CS2R R108, SRZ ;  /* 0x00000000006c7805 */ /* 0x000fe4000001ff00 */
[----:B------:R-:W-:Y:S02]  /*2ec0*/  PLOP3.LUT P1, PT, PT, PT, UP0, 0x80, 0x0 ;  /* 0x000000000000781c */ /* 0x000fe40003f2f008 */
        /* <DEDUP_REMOVED lines=43> */
[----:B------:R-:W-:Y:S01]  /*3180*/  SHF.R.S32.HI R57, RZ, 0x1f, R152 ;  /* 0x0000001fff397819 */ /* 0x000fe20000011498 */
[----:B------:R-:W0:Y:S01]  /*3190*/  S2R R5, SR_CgaCtaId ;  /* 0x0000000000057919 */ /* 0x000e220000008800 */
[----:B------:R-:W-:Y:S02]  /*31a0*/  MOV R184, 0x400 ;  /* 0x0000040000b87802 */ /* 0x000fe40000000f00 */
[----:B------:R-:W-:-:S04]  /*31b0*/  LEA.HI R16, R57, R152, RZ, 0x7 ;  /* 0x0000009839107211 */ /* 0x000fc800078f38ff */
[----:B------:R-:W-:-:S05]  /*31c0*/  SHF.R.S32.HI R18, RZ, 0x7, R16 ;  /* 0x00000007ff127819 */ /* 0x000fca0000011410 */
[----:B------:R-:W1:Y:S01]  /*31d0*/  SHFL.IDX PT, R0, R18, RZ, 0x1f ;  /* 0x00001fff12007589 */ /* 0x000e6200000e0000 */
[----:B0-----:R-:W-:Y:S02]  /*31e0*/  LEA R184, R5, R184, 0x18 ;  /* 0x000000b805b87211 */ /* 0x001fe400078ec0ff */
[----:B-1----:R-:W-:-:S04]  /*31f0*/  LEA.HI R3, R0, R0, RZ, 0x1 ;  /* 0x0000000000037211 */ /* 0x002fc800078f08ff */
[----:B------:R-:W-:-:S05]  /*3200*/  LOP3.LUT R3, R3, 0x1fffe, RZ, 0xc0, !PT ;  /* 0x0001fffe03037812 */ /* 0x000fca00078ec0ff */
[----:B------:R-:W-:Y:S02]  /*3210*/  IMAD.IADD R3, R0, 0x1, -R3 ;  /* 0x0000000100037824 */ /* 0x000fe400078e0a03 */
[----:B------:R-:W-:Y:S02]  /*3220*/  VIADD R0, R184, 0x36400 ;  /* 0x00036400b8007836 */ /* 0x000fe40000000000 */
[----:B------:R-:W-:-:S03]  /*3230*/  IMAD R3, R3, 0x8000, R184 ;  /* 0x0000800003037824 */ /* 0x000fc600078e02b8 */
[----:B------:R-:W-:Y:S01]  /*3240*/  LOP3.LUT P0, RZ, R0, 0x3ff, RZ, 0xc0, !PT ;  /* 0x000003ff00ff7812 */ /* 0x000fe2000780c0ff */
[----:B------:R-:W-:-:S05]  /*3250*/  VIADD R3, R3, 0x400 ;  /* 0x0000040003037836 */ /* 0x000fca0000000000 */
[----:B------:R-:W-:-:S04]  /*3260*/  SHF.R.U32.HI R3, RZ, 0x4, R3 ;  /* 0x00000004ff037819 */ /* 0x000fc80000011603 */
        /* <DEDUP_REMOVED lines=18> */
.L_x_3192:
[----:B------:R-:W-:Y:S02]  /*3390*/  SHF.L.U32 R7, RZ, 0x1f, RZ ;  /* 0x0000001fff077819 */ /* 0x000fe400000006ff */
[----:B------:R-:W-:Y:S02]  /*33a0*/  LOP3.LUT R3, R16, 0xffffff80, RZ, 0xc0, !PT ;  /* 0xffffff8010037812 */ /* 0x000fe400078ec0ff */
[----:B------:R-:W0:Y:S01]  /*33b0*/  SYNCS.PHASECHK.TRANS64.TRYWAIT P0, [R184+URZ+0x38800], R7 ;  /* 0x03880007b80075a7 */ /* 0x000e22000800017f */
[----:B------:R-:W-:Y:S02]  /*33c0*/  LEA.HI R0, R18, R18, RZ, 0x1 ;  /* 0x0000001212007211 */ /* 0x000fe400078f08ff */
[----:B------:R-:W-:Y:S02]  /*33d0*/  IMAD.IADD R5, R152, 0x1, -R3 ;  /* 0x0000000198057824 */ /* 0x000fe400078e0a03 */
[----:B------:R-:W-:-:S03]  /*33e0*/  LOP3.LUT R3, R0, 0xfffffe, RZ, 0xc0, !PT ;  /* 0x00fffffe00037812 */ /* 0x000fc600078ec0ff */
[----:B------:R-:W-:-:S04]  /*33f0*/  SHF.R.S32.HI R4, RZ, 0x1f, R5 ;  /* 0x0000001fff047819 */ /* 0x000fc80000011405 */
[----:B------:R-:W-:-:S04]  /*3400*/  LEA.HI R6, R4, R5, RZ, 0x2 ;  /* 0x0000000504067211 */ /* 0x000fc800078f10ff */
[--C-:B------:R-:W-:Y:S02]  /*3410*/  SHF.R.S32.HI R8, RZ, 0x2, R6.reuse ;  /* 0x00000002ff087819 */ /* 0x100fe40000011406 */
[----:B------:R-:W-:Y:S01]  /*3420*/  SHF.R.S32.HI R9, RZ, 0x1f, R6 ;  /* 0x0000001fff097819 */ /* 0x000fe20000011406 */
[----:B0-----:R-:W-:Y:S06]  /*3430*/  @!P0 BRA `(.L_x_3193) ;  /* 0x000000ec005c8947 */ /* 0x001fec0003800000 */
.L_x_3321:
[----:B------:R-:W2:Y:S01]  /*3440*/  LDL R0, [R1+0x28] ;  /* 0x0000280001007983 */ /* 0x000ea20000100800 */
[----:B------:R-:W-:Y:S01]  /*3450*/  LEA.HI R9, R9, R8, RZ, 0x3 ;  /* 0x0000000809097211 */ /* 0x000fe200078f18ff */
[----:B------:R-:W-:Y:S01]  /*3460*/  IMAD.IADD R3, R18, 0x1, -R3 ;  /* 0x0000000112037824 */ /* 0x000fe200078e0a03 */
[----:B------:R-:W-:Y:S02]  /*3470*/  LEA.HI R4, R4, R5, RZ, 0x5 ;  /* 0x0000000504047211 */ /* 0x000fe400078f28ff */
[----:B------:R-:W-:Y:S02]  /*3480*/  LOP3.LUT R9, R9, 0xfffffff8, RZ, 0xc0, !PT ;  /* 0xfffffff809097812 */ /* 0x000fe400078ec0ff */
[----:B------:R-:W-:-:S03]  /*3490*/  SHF.R.S32.HI R4, RZ, 0x5, R4 ;  /* 0x00000005ff047819 */ /* 0x000fc60000011404 */
[----:B------:R-:W-:Y:S01]  /*34a0*/  IMAD.IADD R9, R8, 0x1, -R9 ;  /* 0x0000000108097824 */ /* 0x000fe200078e0a09 */
[----:B--2---:R-:W-:Y:S02]  /*34b0*/  R2UR UR4, R0 ;  /* 0x00000000000472ca */ /* 0x004fe400000e0000 */
[----:B------:R-:W-:-:S05]  /*34c0*/  LOP3.LUT R0, R6, 0x7ffffffc, RZ, 0xc0, !PT ;  /* 0x7ffffffc06007812 */ /* 0x000fca00078ec0ff */
[----:B------:R-:W-:-:S04]  /*34d0*/  IMAD.IADD R0, R5, 0x1, -R0 ;  /* 0x0000000105007824 */ /* 0x000fc800078e0a00 */
[----:B------:R-:W-:Y:S02]  /*34e0*/  IMAD.SHL.U32 R56, R0, 0x2, RZ ;  /* 0x0000000200387824 */ /* 0x000fe400078e00ff */
[----:B------:R-:W-:Y:S02]  /*34f0*/  ULOP3.LUT UR4, UR4, 0x1, URZ, 0xfc, !UPT ;  /* 0x0000000104047892 */ /* 0x000fe4000f8efc3f */
[----:B------:R-:W-:Y:S02]  /*3500*/  IMAD R0, R3, 0x100, R56 ;  /* 0x0000010003007824 */ /* 0x000fe400078e0238 */
[----:B------:R-:W-:Y:S02]  /*3510*/  IMAD R3, R4, 0x10, R9 ;  /* 0x0000001004037824 */ /* 0x000fe400078e0209 */
[----:B------:R-:W-:-:S05]  /*3520*/  IMAD.U32 R6, RZ, RZ, UR4 ;  /* 0x00000004ff067e24 */ /* 0x000fca000f8e00ff */
[----:B------:R-:W-:-:S13]  /*3530*/  ISETP.NE.AND P0, PT, R6, 0x3, PT ;  /* 0x000000030600780c */ /* 0x000fda0003f05270 */
[----:B------:R-:W-:Y:S05]  /*3540*/  @!P0 BRA `(.L_x_3194) ;  /* 0x0000000000048947 */ /* 0x000fea0003800000 */
[----:B------:R-:W-:Y:S01]  /*3550*/  BPT.TRAP 0x1 ;  /* 0x000000040000795c */ /* 0x000fe20000300000 */
.L_x_3194:
[----:B------:R1:W2:Y:S01]  /*3560*/  SYNCS.PHASECHK.TRANS64.TRYWAIT P1, [R184+URZ+0x38830], R7 ;  /* 0x03883007b80075a7 */ /* 0x0002a2000802017f */
[----:B------:R-:W-:Y:S05]  /*3570*/  @!P0 BRA `(.L_x_3195) ;  /* 0x0000000000048947 */ /* 0x000fea0003800000 */
[----:B------:R-:W-:Y:S01]  /*3580*/  BPT.TRAP 0x1 ;  /* 0x000000040000795c */ /* 0x000fe20000300000 */
.L_x_3195:
[----:B--2---:R-:W-:Y:S05]  /*3590*/  @P1 BRA `(.L_x_3196) ;  /* 0x0000000000081947 */ /* 0x004fea0003800000 */
[----:B------:R-:W2:Y:S02]  /*35a0*/  SYNCS.PHASECHK.TRANS64.TRYWAIT P1, [R184+URZ+0x38830], R7 ;  /* 0x03883007b80075a7 */ /* 0x000ea4000802017f */
[----:B--2---:R-:W-:Y:S05]  /*35b0*/  @!P1 BRA `(.L_x_3197) ;  /* 0x000000ec00109947 */ /* 0x004fea0003800000 */
.L_x_3196:
[----:B------:R-:W-:Y:S05]  /*35c0*/  WARPSYNC.ALL ;  /* 0x0000000000007948 */ /* 0x000fea0003800000 */
[C---:B------:R-:W-:Y:S01]  /*35d0*/  VIADD R4, R184.reuse, 0x20400 ;  /* 0x00020400b8047836 */ /* 0x040fe20000000000 */
[----:B------:R-:W-:Y:S01]  /*35e0*/  WARPGROUP.ARRIVE ;  /* 0x00000000000079c5 */ /* 0x000fe20000000000 */
[----:B------:R-:W-:Y:S01]  /*35f0*/  VIADD R5, R184, 0x22400 ;  /* 0x00022400b8057836 */ /* 0x000fe20000000000 */
[----:B------:R-:W-:Y:S01]  /*3600*/  UMOV UR9, 0x40000040 ;  /* 0x4000004000097882 */ /* 0x000fe20000000000 */
[----:B------:R-:W-:Y:S01]  /*3610*/  UMOV UR7, 0x40000040 ;  /* 0x4000004000077882 */ /* 0x000fe20000000000 */
[----:B------:R-:W-:Y:S01]  /*3620*/  SHF.R.U32.HI R4, RZ, 0x4, R4 ;  /* 0x00000004ff047819 */ /* 0x000fe20000011604 */
[----:B------:R-:W-:Y:S01]  /*3630*/  UMOV UR5, UR9 ;  /* 0x0000000900057c82 */ /* 0x000fe20008000000 */
[----:B------:R-:W-:Y:S01]  /*3640*/  SHF.R.U32.HI R5, RZ, 0x4, R5 ;  /* 0x00000004ff057819 */ /* 0x000fe20000011605 */
[----:B------:R-:W-:Y:S01]  /*3650*/  IMAD.U32 R11, RZ, RZ, UR9 ;  /* 0x00000009ff0b7e24 */ /* 0x000fe2000f8e00ff */
[----:B------:R-:W-:Y:S01]  /*3660*/  LOP3.LUT R4, R4, 0x3fff, RZ, 0xc0, !PT ;  /* 0x00003fff04047812 */ /* 0x000fe200078ec0ff */
[----:B------:R-:W-:Y:S01]  /*3670*/  UMOV UR9, 0x40000040 ;  /* 0x4000004000097882 */ /* 0x000fe20000000000 */
[----:B------:R-:W-:Y:S01]  /*3680*/  LOP3.LUT R5, R5, 0x3fff, RZ, 0xc0, !PT ;  /* 0x00003fff05057812 */ /* 0x000fe200078ec0ff */
[----:B------:R-:W-:Y:S01]  /*3690*/  IMAD.U32 R13, RZ, RZ, UR9 ;  /* 0x00000009ff0d7e24 */ /* 0x000fe2000f8e00ff */
[----:B------:R-:W-:-:S02]  /*36a0*/  LOP3.LUT R6, R4, 0x10000, RZ, 0xfc, !PT ;  /* 0x0001000004067812 */ /* 0x000fc400078efcff */
[----:B------:R-:W-:Y:S02]  /*36b0*/  LOP3.LUT R4, R5, 0x10000, RZ, 0xfc, !PT ;  /* 0x0001000005047812 */ /* 0x000fe400078efcff */
[C---:B------:R-:W-:Y:S01]  /*36c0*/  R2UR UR4, R6.reuse ;  /* 0x00000000060472ca */ /* 0x040fe200000e0000 */
[----:B------:R-:W-:Y:S01]  /*36d0*/  VIADD R5, R6, 0x2 ;  /* 0x0000000206057836 */ /* 0x000fe20000000000 */
[C---:B------:R-:W-:Y:S01]  /*36e0*/  R2UR UR6, R4.reuse ;  /* 0x00000000040672ca */ /* 0x040fe200000e0000 */
[----:B------:R-:W-:-:S10]  /*36f0*/  VIADD R8, R4, 0x2 ;  /* 0x0000000204087836 */ /* 0x000fd40000000000 */
[----:B------:R-:W-:Y:S02]  /*3700*/  UMOV UR8, UR4 ;  /* 0x0000000400087c82 */ /* 0x000fe40008000000 */
[----:B------:R-:W-:Y:S01]  /*3710*/  UMOV UR4, UR8 ;  /* 0x0000000800047c82 */ /* 0x000fe20008000000 */
[----:B------:R-:W-:Y:S01]  /*3720*/  IMAD.U32 R10, RZ, RZ, UR8 ;  /* 0x00000008ff0a7e24 */ /* 0x000fe2000f8e00ff */
[----:B------:R-:W-:Y:S01]  /*3730*/  HGMMA.64x64x16.F32.BF16 R24, gdesc[UR4], RZ, !UPT, gsb0 ;  /* 0x00e00000041879f0 */ /* 0x000fe2000c0018ff */
[----:B------:R-:W-:Y:S01]  /*3740*/  R2UR UR4, R5 ;  /* 0x00000000050472ca */ /* 0x000fe200000e0000 */
[----:B------:R-:W-:Y:S01]  /*3750*/  UMOV UR5, UR9 ;  /* 0x0000000900057c82 */ /* 0x000fe20008000000 */
[----:B------:R-:W-:Y:S01]  /*3760*/  R2UR UR6, R8 ;  /* 0x00000000080672ca */ /* 0x000fe200000e0000 */
[----:B------:R-:W-:Y:S01]  /*3770*/  UMOV UR7, 0x40000040 ;  /* 0x4000004000077882 */ /* 0x000fe20000000000 */
[----:B------:R-:W-:Y:S01]  /*3780*/  VIADD R5, R6, 0x4 ;  /* 0x0000000406057836 */ /* 0x000fe20000000000 */
[----:B------:R-:W-:Y:S01]  /*3790*/  UMOV UR9, 0x40000040 ;  /* 0x4000004000097882 */ /* 0x000fe20000000000 */
[----:B------:R-:W-:-:S02]  /*37a0*/  VIADD R8, R4, 0x4 ;  /* 0x0000000404087836 */ /* 0x000fc40000000000 */
[----:B------:R-:W-:-:S05]  /*37b0*/  IMAD.U32 R15, RZ, RZ, UR9 ;  /* 0x00000009ff0f7e24 */ /* 0x000fca000f8e00ff */
[----:B------:R-:W-:Y:S02]  /*37c0*/  UMOV UR8, UR4 ;  /* 0x0000000400087c82 */ /* 0x000fe40008000000 */
[----:B------:R-:W-:Y:S01]  /*37d0*/  UMOV UR4, UR8 ;  /* 0x0000000800047c82 */ /* 0x000fe20008000000 */
[----:B------:R-:W-:Y:S01]  /*37e0*/  IMAD.U32 R12, RZ, RZ, UR8 ;  /* 0x00000008ff0c7e24 */ /* 0x000fe2000f8e00ff */
[----:B------:R-:W-:Y:S02]  /*37f0*/  WARPGROUP.DEPBAR.LE gsb0, 0x0 ;  /* 0x00008000000079c5 */ /* 0x000fe40000010000 */
[----:B------:R-:W-:-:S06]  /*3800*/  WARPGROUP.ARRIVE ;  /* 0x00000000000079c5 */ /* 0x000fcc0000000000 */
[----:B------:R-:W-:Y:S01]  /*3810*/  HGMMA.64x64x16.F32.BF16 R24, gdesc[UR4], R24, gsb0 ;  /* 0x00e00000041879f0 */ /* 0x000fe20008001818 */
[----:B------:R-:W-:Y:S01]  /*3820*/  R2UR UR4, R5 ;  /* 0x00000000050472ca */ /* 0x000fe200000e0000 */
[----:B------:R-:W-:Y:S01]  /*3830*/  UMOV UR5, UR9 ;  /* 0x0000000900057c82 */ /* 0x000fe20008000000 */
[----:B------:R-:W-:Y:S01]  /*3840*/  R2UR UR6, R8 ;  /* 0x00000000080672ca */ /* 0x000fe200000e0000 */
[----:B------:R-:W-:Y:S01]  /*3850*/  UMOV UR7, 0x40000040 ;  /* 0x4000004000077882 */ /* 0x000fe20000000000 */
[----:B------:R-:W-:Y:S01]  /*3860*/  VIADD R5, R6, 0x6 ;  /* 0x0000000606057836 */ /* 0x000fe20000000000 */
[----:B------:R-:W-:Y:S01]  /*3870*/  UMOV UR9, 0x40000040 ;  /* 0x4000004000097882 */ /* 0x000fe20000000000 */
[----:B------:R-:W-:Y:S02]  /*3880*/  VIADD R6, R4, 0x6 ;  /* 0x0000000604067836 */ /* 0x000fe40000000000 */
        /* <DEDUP_REMOVED lines=10> */
[----:B------:R-:W-:-:S10]  /*3930*/  UMOV UR7, 0x40000040 ;  /* 0x4000004000077882 */ /* 0x000fd40000000000 */
[----:B------:R-:W-:Y:S02]  /*3940*/  UMOV UR8, UR4 ;  /* 0x0000000400087c82 */ /* 0x000fe40008000000 */
[----:B------:R-:W-:Y:S01]  /*3950*/  UMOV UR4, UR8 ;  /* 0x0000000800047c82 */ /* 0x000fe20008000000 */
[----:B------:R-:W-:Y:S01]  /*3960*/  IMAD.U32 R16, RZ, RZ, UR8 ;  /* 0x00000008ff107e24 */ /* 0x000fe2000f8e00ff */
[----:B------:R-:W-:Y:S02]  /*3970*/  WARPGROUP.DEPBAR.LE gsb0, 0x0 ;  /* 0x00008000000079c5 */ /* 0x000fe40000010000 */
[----:B------:R-:W-:-:S06]  /*3980*/  WARPGROUP.ARRIVE ;  /* 0x00000000000079c5 */ /* 0x000fcc0000000000 */
[----:B------:R-:W-:Y:S03]  /*3990*/  HGMMA.64x64x16.F32.BF16 R24, gdesc[UR4], R24, gsb0 ;  /* 0x00e00000041879f0 */ /* 0x000fe60008001818 */
[----:B------:R-:W-:Y:S02]  /*39a0*/  WARPGROUP.DEPBAR.LE gsb0, 0x0 ;  /* 0x00008000000079c5 */ /* 0x000fe40000010000 */
[----:B------:R-:W3:Y:S02]  /*39b0*/  SYNCS.PHASECHK.TRANS64.TRYWAIT P1, [R184+URZ+0x38810], R7 ;  /* 0x03881007b80075a7 */ /* 0x000ee4000802017f */
[----:B---3--:R-:W-:Y:S05]  /*39c0*/  @!P1 BRA `(.L_x_3198) ;  /* 0x000000e800209947 */ /* 0x008fea0003800000 */
.L_x_3322:
[----:B------:R-:W-:Y:S05]  /*39d0*/  @!P0 BRA `(.L_x_3199) ;  /* 0x0000000000048947 */ /* 0x000fea0003800000 */
[----:B------:R-:W-:Y:S01]  /*39e0*/  BPT.TRAP 0x1 ;  /* 0x000000040000795c */ /* 0x000fe20000300000 */
.L_x_3199:
[----:B------:R4:W0:Y:S01]  /*39f0*/  SYNCS.PHASECHK.TRANS64.TRYWAIT P1, [R184+URZ+0x38850], R7 ;  /* 0x03885007b80075a7 */ /* 0x000822000802017f */
[----:B------:R-:W-:Y:S05]  /*3a00*/  @!P0 BRA `(.L_x_3200) ;  /* 0x0000000000048947 */ /* 0x000fea0003800000 */
[----:B------:R-:W-:Y:S01]  /*3a10*/  BPT.TRAP 0x1 ;  /* 0x000000040000795c */ /* 0x000fe20000300000 */
.L_x_3200:
[C---:B------:R-:W-:Y:S02]  /*3a20*/  VIADD R5, R184.reuse, 0x26400 ;  /* 0x00026400b8057836 */ /* 0x040fe40000000000 */
[----:B------:R-:W-:-:S03]  /*3a30*/  VIADD R6, R184, 0x400 ;  /* 0x00000400b8067836 */ /* 0x000fc60000000000 */
[----:B------:R-:W-:Y:S02]  /*3a40*/  SHF.R.U32.HI R5, RZ, 0x4, R5 ;  /* 0x00000004ff057819 */ /* 0x000fe40000011605 */
[----:B------:R-:W-:Y:S02]  /*3a50*/  SHF.R.U32.HI R6, RZ, 0x4, R6 ;  /* 0x00000004ff067819 */ /* 0x000fe40000011606 */
[----:B------:R-:W-:Y:S02]  /*3a60*/  LOP3.LUT R5, R5, 0x3fff, RZ, 0xc0, !PT ;  /* 0x00003fff05057812 */ /* 0x000fe400078ec0ff */
[----:B------:R-:W-:Y:S02]  /*3a70*/  LOP3.LUT R6, R6, 0x3fff, RZ, 0xc0, !PT ;  /* 0x00003fff06067812 */ /* 0x000fe400078ec0ff */
[----:B------:R-:W-:Y:S02]  /*3a80*/  LOP3.LUT R5, R5, 0x10000, RZ, 0xfc, !PT ;  /* 0x0001000005057812 */ /* 0x000fe400078efcff */
[----:B------:R-:W-:Y:S01]  /*3a90*/  LOP3.LUT R6, R6, 0x10000, RZ, 0xfc, !PT ;  /* 0x0001000006067812 */ /* 0x000fe200078efcff */
[----:B0-----:R-:W-:Y:S06]  /*3aa0*/  @P1 BRA `(.L_x_3201) ;  /* 0x0000000000081947 */ /* 0x001fec0003800000 */
[----:B------:R-:W0:Y:S02]  /*3ab0*/  SYNCS.PHASECHK.TRANS64.TRYWAIT P1, [R184+URZ+0x38850], R7 ;  /* 0x03885007b80075a7 */ /* 0x000e24000802017f */
[----:B0-----:R-:W-:Y:S05]  /*3ac0*/  @!P1 BRA `(.L_x_3202) ;  /* 0x000000e400f49947 */ /* 0x001fea0003800000 */
.L_x_3201:
[C---:B------:R-:W-:Y:S01]  /*3ad0*/  R2UR UR4, R5.reuse ;  /* 0x00000000050472ca */ /* 0x040fe200000e0000 */
[----:B------:R-:W-:Y:S01]  /*3ae0*/  WARPGROUP.ARRIVE ;  /* 0x00000000000079c5 */ /* 0x000fe20000000000 */
[C---:B------:R-:W-:Y:S01]  /*3af0*/  R2UR UR6, R6.reuse ;  /* 0x00000000060672ca */ /* 0x040fe200000e0000 */
[----:B------:R-:W-:Y:S01]  /*3b00*/  UMOV UR9, 0x40000040 ;  /* 0x4000004000097882 */ /* 0x000fe20000000000 */
[----:B------:R-:W-:Y:S01]  /*3b10*/  UMOV UR7, 0x40000040 ;  /* 0x4000004000077882 */ /* 0x000fe20000000000 */
[----:B------:R-:W-:Y:S01]  /*3b20*/  UMOV UR5, UR9 ;  /* 0x0000000900057c82 */ /* 0x000fe20008000000 */
[----:B-1234-:R-:W-:Y:S01]  /*3b30*/  VIADD R7, R5, 0x2 ;  /* 0x0000000205077836 */ /* 0x01efe20000000000 */
[----:B------:R-:W-:Y:S01]  /*3b40*/  UMOV UR11, 0x40000040 ;  /* 0x40000040000b7882 */ /* 0x000fe20000000000 */
[----:B------:R-:W-:Y:S01]  /*3b50*/  VIADD R8, R6, 0x2 ;  /* 0x0000000206087836 */ /* 0x000fe20000000000 */
[----:B------:R-:W-:Y:S01]  /*3b60*/  UMOV UR13, 0x40000040 ;  /* 0x40000040000d7882 */ /* 0x000fe20000000000 */
[----:B------:R-:W-:Y:S01]  /*3b70*/  IMAD.U32 R19, RZ, RZ, UR9 ;  /* 0x00000009ff137e24 */ /* 0x000fe2000f8e00ff */
[----:B------:R-:W-:Y:S01]  /*3b80*/  UMOV UR9, 0x40000040 ;  /* 0x4000004000097882 */ /* 0x000fe20000000000 */
[----:B------:R-:W-:Y:S01]  /*3b90*/  UMOV UR15, 0x40000040 ;  /* 0x40000040000f7882 */ /* 0x000fe20000000000 */
[----:B------:R-:W-:Y:S01]  /*3ba0*/  UMOV UR8, UR4 ;  /* 0x0000000400087c82 */ /* 0x000fe20008000000 */
[----:B------:R-:W-:Y:S01]  /*3bb0*/  IMAD.U32 R21, RZ, RZ, UR9 ;  /* 0x00000009ff157e24 */ /* 0x000fe2000f8e00ff */
[----:B------:R-:W-:Y:S01]  /*3bc0*/  UMOV UR4, UR8 ;  /* 0x0000000800047c82 */ /* 0x000fe20008000000 */
[----:B------:R-:W-:Y:S01]  /*3bd0*/  IMAD.U32 R18, RZ, RZ, UR8 ;  /* 0x00000008ff127e24 */ /* 0x000fe2000f8e00ff */
[----:B------:R-:W-:Y:S01]  /*3be0*/  HGMMA.64x64x16.F32.BF16 R24, gdesc[UR4], R24, gsb0 ;  /* 0x00e00000041879f0 */ /* 0x000fe20008001818 */
[----:B------:R-:W-:Y:S01]  /*3bf0*/  R2UR UR4, R7 ;  /* 0x00000000070472ca */ /* 0x000fe200000e0000 */
[----:B------:R-:W-:Y:S01]  /*3c00*/  UMOV UR5, UR9 ;  /* 0x0000000900057c82 */ /* 0x000fe20008000000 */
[----:B------:R-:W-:Y:S01]  /*3c10*/  R2UR UR6, R8 ;  /* 0x00000000080672ca */ /* 0x000fe200000e0000 */
[----:B------:R-:W-:Y:S01]  /*3c20*/  UMOV UR7, 0x40000040 ;  /* 0x4000004000077882 */ /* 0x000fe20000000000 */
[C---:B------:R-:W-:Y:S01]  /*3c30*/  VIADD R7, R5.reuse, 0x4 ;  /* 0x0000000405077836 */ /* 0x040fe20000000000 */
[----:B------:R-:W-:Y:S01]  /*3c40*/  UMOV UR9, 0x40000040 ;  /* 0x4000004000097882 */ /* 0x000fe20000000000 */
[----:B------:R-:W-:Y:S01]  /*3c50*/  VIADD R8, R6, 0x4 ;  /* 0x0000000406087836 */ /* 0x000fe20000000000 */
[----:B------:R-:W-:Y:S01]  /*3c60*/  UMOV UR17, 0x40000040 ;  /* 0x4000004000117882 */ /* 0x000fe20000000000 */
[----:B------:R-:W-:Y:S01]  /*3c70*/  IMAD.U32 R23, RZ, RZ, UR9 ;  /* 0x00000009ff177e24 */ /* 0x000fe2000f8e00ff */
[----:B------:R-:W-:Y:S01]  /*3c80*/  UMOV UR19, 0x40000040 ;  /* 0x4000004000137882 */ /* 0x000fe20000000000 */
[----:B------:R-:W-:Y:S01]  /*3c90*/  UMOV UR21, 0x40000040 ;  /* 0x4000004000157882 */ /* 0x000fe20000000000 */
[----:B------:R-:W-:Y:S01]  /*3ca0*/  UMOV UR23, 0x40000040 ;  /* 0x4000004000177882 */ /* 0x000fe20000000000 */
[----:B------:R-:W-:Y:S01]  /*3cb0*/  UMOV UR25, 0x40000040 ;  /* 0x4000004000197882 */ /* 0x000fe20000000000 */
[----:B------:R-:W-:Y:S01]  /*3cc0*/  UMOV UR8, UR4 ;  /* 0x0000000400087c82 */ /* 0x000fe20008000000 */
[----:B------:R-:W-:Y:S01]  /*3cd0*/  UMOV UR27, 0x40000040 ;  /* 0x40000040001b7882 */ /* 0x000fe20000000000 */
[----:B------:R-:W-:Y:S01]  /*3ce0*/  UMOV UR4, UR8 ;  /* 0x0000000800047c82 */ /* 0x000fe20008000000 */
[----:B------:R-:W-:Y:S01]  /*3cf0*/  IMAD.U32 R20, RZ, RZ, UR8 ;  /* 0x00000008ff147e24 */ /* 0x000fe2000f8e00ff */
        /* <DEDUP_REMOVED lines=12> */
[----:B------:R-:W0:Y:S01]  /*3dc0*/  S2R R9, SR_TID.X ;  /* 0x0000000000097919 */ /* 0x000e220000002100 */
[----:B------:R-:W-:Y:S01]  /*3dd0*/  UMOV UR53, 0x40000040 ;  /* 0x4000004000357882 */ /* 0x000fe20000000000 */
[----:B------:R-:W-:Y:S01]  /*3de0*/  UMOV UR55, 0x40000040 ;  /* 0x4000004000377882 */ /* 0x000fe20000000000 */
[----:B------:R-:W-:Y:S01]  /*3df0*/  UMOV UR57, 0x40000040 ;  /* 0x4000004000397882 */ /* 0x000fe20000000000 */
[----:B------:R-:W-:Y:S01]  /*3e00*/  UMOV UR59, 0x40000040 ;  /* 0x40000040003b7882 */ /* 0x000fe20000000000 */
[----:B------:R-:W-:Y:S01]  /*3e10*/  IMAD.MOV.U32 R62, RZ, RZ, 0x4 ;  /* 0x00000004ff3e7424 */ /* 0x000fe200078e00ff */
[----:B------:R-:W-:Y:S01]  /*3e20*/  UIMAD UR60, UR61, -0x40, UR60 ;  /* 0xffffffc03d3c78a4 */ /* 0x000fe2000f8e023c */
[----:B------:R-:W-:Y:S01]  /*3e30*/  VIADD R185, R5, 0xe00 ;  /* 0x00000e0005b97836 */ /* 0x000fe20000000000 */
[----:B------:R-:W1:Y:S01]  /*3e40*/  S2R R65, SR_TID.X ;  /* 0x0000000000417919 */ /* 0x000e620000002100 */
[----:B------:R-:W-:Y:S01]  /*3e50*/  IMAD.MOV.U32 R192, RZ, RZ, 0x20 ;  /* 0x00000020ffc07424 */ /* 0x000fe200078e00ff */
[----:B------:R-:W-:Y:S01]  /*3e60*/  LOP3.LUT R188, R188, 0x2000000, RZ, 0xfc, !PT ;  /* 0x02000000bcbc7812 */ /* 0x000fe200078efcff */
[----:B------:R-:W-:-:S04]  /*3e70*/  UIADD3 UR61, UR61, -0x2, URZ ;  /* 0xfffffffe3d3d7890 */ /* 0x000fc8000fffe03f */
[----:B------:R-:W-:Y:S01]  /*3e80*/  VIADD R209, R188, 0x80 ;  /* 0x00000080bcd17836 */ /* 0x000fe20000000000 */
[----:B0-----:R-:W-:Y:S02]  /*3e90*/  SHF.R.U32.HI R9, RZ, 0x7, R9 ;  /* 0x00000007ff097819 */ /* 0x001fe40000011609 */
[----:B-1----:R-:W-:Y:S01]  /*3ea0*/  LOP3.LUT R65, R65, 0x7f, RZ, 0xc0, !PT ;  /* 0x0000007f41417812 */ /* 0x002fe200078ec0ff */
        /* <DEDUP_REMOVED lines=9> */
[----:B------:R-:W-:-:S07]  /*3f40*/  VIADD R8, R6, 0x6 ;  /* 0x0000000606087836 */ /* 0x000fce0000000000 */
[----:B------:R-:W-:Y:S02]  /*3f50*/  UMOV UR8, UR4 ;  /* 0x0000000400087c82 */ /* 0x000fe40008000000 */
[----:B------:R-:W-:Y:S01]  /*3f60*/  UMOV UR4, UR8 ;  /* 0x0000000800047c82 */ /* 0x000fe20008000000 */
[----:B------:R-:W-:Y:S01]  /*3f70*/  IMAD.U32 R22, RZ, RZ, UR8 ;  /* 0x00000008ff167e24 */ /* 0x000fe2000f8e00ff */
[----:B------:R-:W-:Y:S02]  /*3f80*/  WARPGROUP.DEPBAR.LE gsb0, 0x0 ;  /* 0x00008000000079c5 */ /* 0x000fe40000010000 */
[----:B------:R-:W-:-:S06]  /*3f90*/  WARPGROUP.ARRIVE ;  /* 0x00000000000079c5 */ /* 0x000fcc0000000000 */
[----:B------:R-:W-:Y:S01]  /*3fa0*/  HGMMA.64x64x16.F32.BF16 R24, gdesc[UR4], R24, gsb0 ;  /* 0x00e00000041879f0 */ /* 0x000fe20008001818 */
[----:B------:R-:W-:Y:S01]  /*3fb0*/  R2UR UR4, R7 ;  /* 0x00000000070472ca */ /* 0x000fe200000e0000 */
[----:B------:R-:W-:Y:S01]  /*3fc0*/  UMOV UR5, 0x40000040 ;  /* 0x4000004000057882 */ /* 0x000fe20000000000 */
[----:B------:R-:W-:Y:S01]  /*3fd0*/  R2UR UR6, R8 ;  /* 0x00000000080672ca */ /* 0x000fe200000e0000 */
[----:B------:R-:W-:Y:S01]  /*3fe0*/  UMOV UR7, 0x40000040 ;  /* 0x4000004000077882 */ /* 0x000fe20000000000 */
[----:B------:R-:W-:Y:S02]  /*3ff0*/  VIADD R7, R5, 0x200 ;  /* 0x0000020005077836 */ /* 0x000fe40000000000 */
[----:B------:R-:W-:-:S03]  /*4000*/  VIADD R8, R6, 0x200 ;  /* 0x0000020006087836 */ /* 0x000fc60000000000 */
[----:B------:R-:W-:Y:S01]  /*4010*/  R2UR UR8, R7 ;  /* 0x00000000070872ca */ /* 0x000fe200000e0000 */
[----:B------:R-:W-:Y:S01]  /*4020*/  VIADD R7, R5, 0x202 ;  /* 0x0000020205077836 */ /* 0x000fe20000000000 */
[----:B------:R-:W-:Y:S01]  /*4030*/  R2UR UR10, R8 ;  /* 0x00000000080a72ca */ /* 0x000fe200000e0000 */
        /* <DEDUP_REMOVED lines=40> */
[----:B------:R-:W-:Y:S01]  /*42c0*/  VIADD R8, R6, 0x606 ;  /* 0x0000060606087836 */ /* 0x000fe20000000000 */
[----:B------:R-:W-:Y:S02]  /*42d0*/  WARPGROUP.DEPBAR.LE gsb0, 0x0 ;  /* 0x00008000000079c5 */ /* 0x000fe40000010000 */
[----:B------:R-:W-:Y:S01]  /*42e0*/  WARPGROUP.ARRIVE ;  /* 0x00000000000079c5 */ /* 0x000fe20000000000 */
[----:B------:R-:W-:Y:S02]  /*42f0*/  R2UR UR52, R7 ;  /* 0x00000000073472ca */ /* 0x000fe400000e0000 */
[----:B------:R-:W-:Y:S01]  /*4300*/  R2UR UR54, R8 ;  /* 0x00000000083672ca */ /* 0x000fe200000e0000 */
[----:B------:R0:W1:Y:S02]  /*4310*/  SHFL.IDX PT, R7, R9, RZ, 0x1f ;  /* 0x00001fff09077589 */ /* 0x00006400000e0000 */
[----:B------:R-:W-:Y:S01]  /*4320*/  HGMMA.64x64x16.F32.BF16 R24, gdesc[UR4], R24, gsb0 ;  /* 0x00e00000041879f0 */ /* 0x000fe20008001818 */
[----:B------:R-:W-:Y:S01]  /*4330*/  ULDC UR6, c[0x0][0xad0] ;  /* 0x0002b40000067ab9 */ /* 0x000fe20000000800 */
[----:B------:R-:W-:Y:S01]  /*4340*/  R2UR UR7, R2 ;  /* 0x00000000020772ca */ /* 0x000fe200000e0000 */
[----:B0-----:R-:W-:-:S12]  /*4350*/  VIADD R9, R6, 0x800 ;  /* 0x0000080006097836 */ /* 0x001fd80000000000 */
[----:B------:R-:W-:Y:S01]  /*4360*/  UISETP.GE.AND UP0, UPT, UR61, UR7, UPT ;  /* 0x000000073d00728c */ /* 0x000fe2000bf06270 */
[----:B-1----:R-:W-:Y:S01]  /*4370*/  ISETP.GT.AND P1, PT, R7, 0x7f, PT ;  /* 0x0000007f0700780c */ /* 0x002fe20003f24270 */
[----:B------:R-:W-:-:S03]  /*4380*/  VIADD R7, R5, 0x800 ;  /* 0x0000080005077836 */ /* 0x000fc60000000000 */
[----:B------:R-:W-:Y:S02]  /*4390*/  SEL R58, RZ, 0x2, !P1 ;  /* 0x00000002ff3a7807 */ /* 0x000fe40004800000 */
[C---:B------:R-:W-:Y:S02]  /*43a0*/  SEL R60, R62.reuse, 0x2, P1 ;  /* 0x000000023e3c7807 */ /* 0x040fe40000800000 */
[----:B------:R-:W-:Y:S01]  /*43b0*/  SEL R62, R62, 0x6, !P1 ;  /* 0x000000063e3e7807 */ /* 0x000fe20004800000 */
[C---:B------:R-:W-:Y:S02]  /*43c0*/  IMAD.IADD R8, R58.reuse, 0x1, R7 ;  /* 0x000000013a087824 */ /* 0x040fe400078e0207 */
[----:B------:R-:W-:-:S03]  /*43d0*/  IMAD.IADD R59, R58, 0x1, R9 ;  /* 0x000000013a3b7824 */ /* 0x000fc600078e0209 */
[----:B------:R-:W-:Y:S01]  /*43e0*/  R2UR UR56, R8 ;  /* 0x00000000083872ca */ /* 0x000fe200000e0000 */
[--C-:B------:R-:W-:Y:S01]  /*43f0*/  IMAD.IADD R8, R7, 0x1, R60.reuse ;  /* 0x0000000107087824 */ /* 0x100fe200078e023c */
[----:B------:R-:W-:Y:S01]  /*4400*/  R2UR UR58, R59 ;  /* 0x000000003b3a72ca */ /* 0x000fe200000e0000 */
[C---:B------:R-:W-:Y:S02]  /*4410*/  IMAD.IADD R59, R9.reuse, 0x1, R60 ;  /* 0x00000001093b7824 */ /* 0x040fe400078e023c */
[----:B------:R-:W-:Y:S01]  /*4420*/  IMAD.IADD R9, R9, 0x1, R62 ;  /* 0x0000000109097824 */ /* 0x000fe200078e023e */
[----:B------:R-:W-:Y:S02]  /*4430*/  WARPGROUP.DEPBAR.LE gsb0, 0x0 ;  /* 0x00008000000079c5 */ /* 0x000fe40000010000 */
[----:B------:R-:W-:-:S06]  /*4440*/  WARPGROUP.ARRIVE ;  /* 0x00000000000079c5 */ /* 0x000fcc0000000000 */
[----:B------:R-:W-:Y:S01]  /*4450*/  HGMMA.64x64x16.F32.BF16 R24, gdesc[UR8], R24, gsb0 ;  /* 0x00e00000081879f0 */ /* 0x000fe20008001818 */
[----:B------:R-:W-:Y:S01]  /*4460*/  R2UR UR10, R188 ;  /* 0x00000000bc0a72ca */ /* 0x000fe200000e0000 */
[----:B------:R-:W-:Y:S01]  /*4470*/  UMOV UR11, 0x40000040 ;  /* 0x40000040000b7882 */ /* 0x000fe20000000000 */
[----:B------:R-:W-:Y:S02]  /*4480*/  WARPGROUP.DEPBAR.LE gsb0, 0x0 ;  /* 0x00008000000079c5 */ /* 0x000fe40000010000 */
        /* <DEDUP_REMOVED lines=34> */
[----:B------:R-:W-:Y:S01]  /*46b0*/  HGMMA.64x64x16.F32.BF16 R24, gdesc[UR56], R24, gsb0 ;  /* 0x00e00000381879f0 */ /* 0x000fe20008001818 */
[----:B------:R-:W-:Y:S01]  /*46c0*/  R2UR UR56, R8 ;  /* 0x00000000083872ca */ /* 0x000fe200000e0000 */
[----:B------:R-:W-:Y:S01]  /*46d0*/  UMOV UR57, 0x40000040 ;  /* 0x4000004000397882 */ /* 0x000fe20000000000 */
[----:B------:R-:W-:Y:S01]  /*46e0*/  R2UR UR58, R59 ;  /* 0x000000003b3a72ca */ /* 0x000fe200000e0000 */
[----:B------:R-:W-:Y:S01]  /*46f0*/  UMOV UR59, 0x40000040 ;  /* 0x40000040003b7882 */ /* 0x000fe20000000000 */
[----:B------:R-:W-:Y:S01]  /*4700*/  IMAD.IADD R8, R7, 0x1, R62 ;  /* 0x0000000107087824 */ /* 0x000fe200078e023e */
[----:B------:R-:W-:Y:S02]  /*4710*/  WARPGROUP.DEPBAR.LE gsb0, 0x0 ;  /* 0x00008000000079c5 */ /* 0x000fe40000010000 */
[----:B------:R-:W-:-:S08]  /*4720*/  WARPGROUP.ARRIVE ;  /* 0x00000000000079c5 */ /* 0x000fd00000000000 */
[----:B------:R-:W-:Y:S01]  /*4730*/  HGMMA.64x64x16.F32.BF16 R24, gdesc[UR56], R24, gsb0 ;  /* 0x00e00000381879f0 */ /* 0x000fe20008001818 */
[----:B------:R-:W-:Y:S01]  /*4740*/  R2UR UR58, R9 ;  /* 0x00000000093a72ca */ /* 0x000fe200000e0000 */
[----:B------:R-:W-:Y:S01]  /*4750*/  UMOV UR59, 0x40000040 ;  /* 0x40000040003b7882 */ /* 0x000fe20000000000 */
[----:B------:R-:W-:Y:S01]  /*4760*/  R2UR UR56, R8 ;  /* 0x00000000083872ca */ /* 0x000fe200000e0000 */
[----:B------:R-:W-:Y:S01]  /*4770*/  UMOV UR57, 0x40000040 ;  /* 0x4000004000397882 */ /* 0x000fe20000000000 */
[----:B------:R-:W-:Y:S02]  /*4780*/  IMAD.MOV.U32 R8, RZ, RZ, 0x28 ;  /* 0x00000028ff087424 */ /* 0x000fe400078e00ff */
[----:B------:R-:W-:-:S03]  /*4790*/  IMAD.MOV.U32 R9, RZ, RZ, 0xa00 ;  /* 0x00000a00ff097424 */ /* 0x000fc600078e00ff */
[----:B------:R-:W-:Y:S02]  /*47a0*/  SEL R8, R8, 0x26, P1 ;  /* 0x0000002608087807 */ /* 0x000fe40000800000 */
[----:B------:R-:W-:Y:S02]  /*47b0*/  SEL R9, R9, 0x980, P1 ;  /* 0x0000098009097807 */ /* 0x000fe40000800000 */
[----:B------:R-:W-:Y:S02]  /*47c0*/  LOP3.LUT R8, R8, 0x6, RZ, 0xc0, !PT ;  /* 0x0000000608087812 */ /* 0x000fe400078ec0ff */
[----:B------:R-:W-:-:S04]  /*47d0*/  LOP3.LUT R9, R9, 0xa00, RZ, 0xc0, !PT ;  /* 0x00000a0009097812 */ /* 0x000fc800078ec0ff */
[CC--:B------:R-:W-:Y:S02]  /*47e0*/  IADD3 R59, R8.reuse, R9.reuse, R5 ;  /* 0x00000009083b7210 */ /* 0x0c0fe40007ffe005 */
[----:B------:R-:W-:Y:S01]  /*47f0*/  IADD3 R8, R8, R9, R6 ;  /* 0x0000000908087210 */ /* 0x000fe20007ffe006 */
[----:B------:R-:W-:-:S04]  /*4800*/  VIADD R9, R6, 0xa00 ;  /* 0x00000a0006097836 */ /* 0x000fc80000000000 */
[----:B------:R-:W-:Y:S01]  /*4810*/  IMAD.IADD R61, R58, 0x1, R9 ;  /* 0x000000013a3d7824 */ /* 0x000fe200078e0209 */
[----:B------:R-:W-:Y:S02]  /*4820*/  WARPGROUP.DEPBAR.LE gsb0, 0x0 ;  /* 0x00008000000079c5 */ /* 0x000fe40000010000 */
[----:B------:R-:W-:-:S06]  /*4830*/  WARPGROUP.ARRIVE ;  /* 0x00000000000079c5 */ /* 0x000fcc0000000000 */
[----:B------:R-:W-:Y:S01]  /*4840*/  HGMMA.64x64x16.F32.BF16 R24, gdesc[UR56], R24, gsb0 ;  /* 0x00e00000381879f0 */ /* 0x000fe20008001818 */
[----:B------:R-:W-:Y:S01]  /*4850*/  R2UR UR56, R59 ;  /* 0x000000003b3872ca */ /* 0x000fe200000e0000 */
[----:B------:R-:W-:Y:S01]  /*4860*/  UMOV UR57, 0x40000040 ;  /* 0x4000004000397882 */ /* 0x000fe20000000000 */
[----:B------:R-:W-:Y:S01]  /*4870*/  R2UR UR58, R8 ;  /* 0x00000000083a72ca */ /* 0x000fe200000e0000 */
[----:B------:R-:W-:Y:S01]  /*4880*/  UMOV UR59, 0x40000040 ;  /* 0x40000040003b7882 */ /* 0x000fe20000000000 */
        /* <DEDUP_REMOVED lines=9> */
[C---:B------:R-:W-:Y:S02]  /*4920*/  IMAD.IADD R59, R60.reuse, 0x1, R8 ;  /* 0x000000013c3b7824 */ /* 0x040fe400078e0208 */
[--C-:B------:R-:W-:Y:S02]  /*4930*/  IMAD.IADD R61, R60, 0x1, R9.reuse ;  /* 0x000000013c3d7824 */ /* 0x100fe400078e0209 */
[----:B------:R-:W-:Y:S01]  /*4940*/  IMAD.IADD R9, R62, 0x1, R9 ;  /* 0x000000013e097824 */ /* 0x000fe200078e0209 */
[----:B------:R-:W-:-:S02]  /*4950*/  WARPGROUP.DEPBAR.LE gsb0, 0x0 ;  /* 0x00008000000079c5 */ /* 0x000fc40000010000 */
        /* <DEDUP_REMOVED lines=30> */
[----:B------:R-:W-:Y:S02]  /*4b40*/  VIADD R59, R6, 0xc00 ;  /* 0x00000c00063b7836 */ /* 0x000fe40000000000 */
[C---:B------:R-:W-:Y:S02]  /*4b50*/  IMAD.IADD R61, R58.reuse, 0x1, R9 ;  /* 0x000000013a3d7824 */ /* 0x040fe400078e0209 */
        /* <DEDUP_REMOVED lines=77> */
[----:B------:R-:W-:-:S05]  /*5030*/  IMAD.U32 R59, RZ, RZ, UR60 ;  /* 0x0000003cff3b7e24 */ /* 0x000fca000f8e00ff */
[----:B------:R-:W-:-:S04]  /*5040*/  IADD3 R56, -R56, 0x40, R59 ;  /* 0x0000004038387810 */ /* 0x000fc80007ffe13b */
[C---:B------:R-:W-:Y:S02]  /*5050*/  ISETP.GT.AND P1, PT, R56.reuse, RZ, PT ;  /* 0x000000ff3800720c */ /* 0x040fe40003f24270 */
[C---:B------:R-:W-:Y:S02]  /*5060*/  ISETP.GT.AND P2, PT, R56.reuse, 0x1, PT ;  /* 0x000000013800780c */ /* 0x040fe40003f44270 */
[C---:B------:R-:W-:Y:S02]  /*5070*/  ISETP.GT.AND P3, PT, R56.reuse, 0x8, PT ;  /* 0x000000083800780c */ /* 0x040fe40003f64270 */
[C---:B------:R-:W-:Y:S02]  /*5080*/  ISETP.GT.AND P4, PT, R56.reuse, 0x9, PT ;  /* 0x000000093800780c */ /* 0x040fe40003f84270 */
[C---:B------:R-:W-:Y:S02]  /*5090*/  ISETP.GT.AND P5, PT, R56.reuse, 0x10, PT ;  /* 0x000000103800780c */ /* 0x040fe40003fa4270 */
[----:B------:R-:W-:Y:S01]  /*50a0*/  ISETP.GT.AND P6, PT, R56, 0x11, PT ;  /* 0x000000113800780c */ /* 0x000fe20003fc4270 */
[----:B------:R-:W-:-:S02]  /*50b0*/  WARPGROUP.DEPBAR.LE gsb0, 0x0 ;  /* 0x00008000000079c5 */ /* 0x000fc40000010000 */
[----:B------:R-:W-:-:S06]  /*50c0*/  WARPGROUP.ARRIVE ;  /* 0x00000000000079c5 */ /* 0x000fcc0000000000 */
[----:B------:R-:W-:Y:S01]  /*50d0*/  HGMMA.64x64x16.F32.BF16 R24, gdesc[UR56], R24, gsb0 ;  /* 0x00e00000381879f0 */ /* 0x000fe20008001818 */
[----:B------:R-:W-:Y:S01]  /*50e0*/  R2UR UR56, R60 ;  /* 0x000000003c3872ca */ /* 0x000fe200000e0000 */
[----:B------:R-:W-:Y:S01]  /*50f0*/  UMOV UR57, 0x40000040 ;  /* 0x4000004000397882 */ /* 0x000fe20000000000 */
[----:B------:R-:W-:Y:S01]  /*5100*/  R2UR UR58, R58 ;  /* 0x000000003a3a72ca */ /* 0x000fe200000e0000 */
[----:B------:R-:W-:Y:S01]  /*5110*/  UMOV UR59, 0x40000040 ;  /* 0x40000040003b7882 */ /* 0x000fe20000000000 */
[----:B------:R-:W-:Y:S02]  /*5120*/  WARPGROUP.DEPBAR.LE gsb0, 0x0 ;  /* 0x00008000000079c5 */ /* 0x000fe40000010000 */
[----:B------:R-:W-:-:S09]  /*5130*/  WARPGROUP.ARRIVE ;  /* 0x00000000000079c5 */ /* 0x000fd20000000000 */
        /* <DEDUP_REMOVED lines=43> */
[----:B------:R-:W-:-:S02]  /*53f0*/  ULDC UR6, c[0x0][0xa80] ;  /* 0x0002a00000067ab9 */ /* 0x000fc40000000800 */
[----:B------:R-:W-:-:S03]  /*5400*/  FMNMX.FTZ R58, R28, R59, !PT ;  /* 0x0000003b1c3a7209 */ /* 0x000fc60007810000 */
[----:B------:R-:W2:Y:S01]  /*5410*/  MUFU.TANH R26, R26 ;  /* 0x0000001a001a7308 */ /* 0x000ea20000002400 */
[----:B0-----:R-:W-:-:S04]  /*5420*/  FSEL R29, R29, -INF , P4 ;  /* 0xff8000001d1d7808 */ /* 0x001fc80002000000 */
[----:B------:R-:W-:-:S03]  /*5430*/  FMNMX.FTZ R59, R29, R58, !PT ;  /* 0x0000003a1d3b7209 */ /* 0x000fc60007810000 */
        /* <DEDUP_REMOVED lines=65> */
[----:B------:R-:W-:-:S03]  /*5850*/  FMNMX.FTZ R58, R53, R56, !PT ;  /* 0x00000038353a7209 */ /* 0x000fc60007810000 */
[----:B------:R-:W1:Y:S01]  /*5860*/  MUFU.TANH R50, R50 ;  /* 0x0000003200327308 */ /* 0x000e620000002400 */
[----:B--2---:R-:W-:Y:S01]  /*5870*/  FSEL R46, R46, -INF , P5 ;  /* 0xff8000002e2e7808 */ /* 0x004fe20002800000 */
[----:B------:R-:W2:Y:S06]  /*5880*/  SHFL.BFLY PT, R59, R58, 0x2, 0x1f ;  /* 0x0c401f003a3b7f89 */ /* 0x000eac00000e0000 */
[----:B------:R-:W3:Y:S01]  /*5890*/  MUFU.TANH R51, R51 ;  /* 0x0000003300337308 */ /* 0x000ee20000002400 */
[----:B0-----:R-:W-:-:S07]  /*58a0*/  FSEL R47, R47, -INF , P6 ;  /* 0xff8000002f2f7808 */ /* 0x001fce0003000000 */
[----:B------:R-:W0:Y:S01]  /*58b0*/  MUFU.TANH R54, R54 ;  /* 0x0000003600367308 */ /* 0x000e220000002400 */
[----:B-1----:R-:W-:-:S07]  /*58c0*/  FSEL R50, R50, -INF , P1 ;  /* 0xff80000032327808 */ /* 0x002fce0000800000 */
[----:B------:R-:W1:Y:S01]  /*58d0*/  MUFU.TANH R55, R55 ;  /* 0x0000003700377308 */ /* 0x000e620000002400 */
[----:B---3--:R-:W-:Y:S02]  /*58e0*/  FSEL R51, R51, -INF , P2 ;  /* 0xff80000033337808 */ /* 0x008fe40001000000 */
[----:B--2---:R-:W-:Y:S02]  /*58f0*/  FMNMX.FTZ R186, R58, R59, !PT ;  /* 0x0000003b3aba7209 */ /* 0x004fe40007810000 */
[----:B------:R-:W-:-:S03]  /*5900*/  FMNMX.FTZ R59, R26, R27, !PT ;  /* 0x0000001b1a3b7209 */ /* 0x000fc60007810000 */
[----:B------:R-:W2:Y:S01]  /*5910*/  SHFL.BFLY PT, R61, R186, 0x1, 0x1f ;  /* 0x0c201f00ba3d7f89 */ /* 0x000ea200000e0000 */
[----:B------:R-:W-:Y:S02]  /*5920*/  FMNMX.FTZ R56, R30, R59, !PT ;  /* 0x0000003b1e387209 */ /* 0x000fe40007810000 */
[----:B0-----:R-:W-:Y:S02]  /*5930*/  FSEL R54, R54, -INF , P3 ;  /* 0xff80000036367808 */ /* 0x001fe40001800000 */
[----:B------:R-:W-:-:S04]  /*5940*/  FMNMX.FTZ R59, R31, R56, !PT ;  /* 0x000000381f3b7209 */ /* 0x000fc80007810000 */
[----:B------:R-:W-:Y:S02]  /*5950*/  FMNMX.FTZ R56, R34, R59, !PT ;  /* 0x0000003b22387209 */ /* 0x000fe40007810000 */
[----:B-1----:R-:W-:Y:S02]  /*5960*/  FSEL R55, R55, -INF , P4 ;  /* 0xff80000037377808 */ /* 0x002fe40002000000 */
[----:B------:R-:W-:-:S04]  /*5970*/  FMNMX.FTZ R59, R35, R56, !PT ;  /* 0x00000038233b7209 */ /* 0x000fc80007810000 */
[----:B------:R-:W-:-:S04]  /*5980*/  FMNMX.FTZ R56, R38, R59, !PT ;  /* 0x0000003b26387209 */ /* 0x000fc80007810000 */
[----:B------:R-:W-:Y:S02]  /*5990*/  FMNMX.FTZ R59, R39, R56, !PT ;  /* 0x00000038273b7209 */ /* 0x000fe40007810000 */
[----:B--2---:R-:W-:Y:S02]  /*59a0*/  FMNMX.FTZ R186, R186, R61, !PT ;  /* 0x0000003dbaba7209 */ /* 0x004fe40007810000 */
[----:B------:R-:W-:Y:S02]  /*59b0*/  FMNMX.FTZ R56, R42, R59, !PT ;  /* 0x0000003b2a387209 */ /* 0x000fe40007810000 */
[C---:B------:R-:W-:Y:S01]  /*59c0*/  FSETP.NEU.FTZ.AND P5, PT, R186.reuse, -INF , PT ;  /* 0xff800000ba00780b */ /* 0x040fe20003fbd000 */
[----:B------:R-:W-:Y:S01]  /*59d0*/  FMUL.FTZ R58, R186, UR6 ;  /* 0x00000006ba3a7c20 */ /* 0x000fe20008410000 */
[----:B------:R-:W-:-:S04]  /*59e0*/  FMNMX.FTZ R59, R43, R56, !PT ;  /* 0x000000382b3b7209 */ /* 0x000fc80007810000 */
[----:B------:R-:W-:Y:S02]  /*59f0*/  FMNMX.FTZ R56, R46, R59, !PT ;  /* 0x0000003b2e387209 */ /* 0x000fe40007810000 */
[----:B------:R-:W-:Y:S02]  /*5a00*/  FSEL R58, R58, RZ, P5 ;  /* 0x000000ff3a3a7208 */ /* 0x000fe40002800000 */
[----:B------:R-:W-:-:S03]  /*5a10*/  FMNMX.FTZ R59, R47, R56, !PT ;  /* 0x000000382f3b7209 */ /* 0x000fc60007810000 */
[--C-:B------:R-:W-:Y:S01]  /*5a20*/  FFMA.FTZ R168, R24, UR6, -R58.reuse ;  /* 0x0000000618a87c23 */ /* 0x100fe2000801083a */
[----:B------:R-:W-:Y:S01]  /*5a30*/  FMNMX.FTZ R24, R50, R59, !PT ;  /* 0x0000003b32187209 */ /* 0x000fe20007810000 */
[--C-:B------:R-:W-:Y:S01]  /*5a40*/  FFMA.FTZ R169, R25, UR6, -R58.reuse ;  /* 0x0000000619a97c23 */ /* 0x100fe2000801083a */
[--C-:B------:R-:W-:Y:S01]  /*5a50*/  FFMA.FTZ R171, R29, UR6, -R58.reuse ;  /* 0x000000061dab7c23 */ /* 0x100fe2000801083a */
        /* <DEDUP_REMOVED lines=13> */
[--C-:B------:R-:W-:Y:S01]  /*5b30*/  FFMA.FTZ R181, R49, UR6, -R58.reuse ;  /* 0x0000000631b57c23 */ /* 0x100fe2000801083a */
[----:B------:R-:W0:Y:S01]  /*5b40*/  SHFL.BFLY PT, R25, R24, 0x2, 0x1f ;  /* 0x0c401f0018197f89 */ /* 0x000e2200000e0000 */
[--C-:B------:R-:W-:Y:S01]  /*5b50*/  FFMA.FTZ R182, R52, UR6, -R58.reuse ;  /* 0x0000000634b67c23 */ /* 0x100fe2000801083a */
[----:B------:R-:W-:Y:S01]  /*5b60*/  FFMA.FTZ R193, R53, UR6, -R58 ;  /* 0x0000000635c17c23 */ /* 0x000fe2000801083a */
[----:B------:R-:W-:Y:S08]  /*5b70*/  MUFU.EX2 R168, R168 ;  /* 0x000000a800a87308 */ /* 0x000ff00000000800 */
[----:B------:R-:W-:Y:S08]  /*5b80*/  MUFU.EX2 R169, R169 ;  /* 0x000000a900a97308 */ /* 0x000ff00000000800 */
[----:B------:R-:W-:Y:S01]  /*5b90*/  MUFU.EX2 R170, R170 ;  /* 0x000000aa00aa7308 */ /* 0x000fe20000000800 */
[----:B0-----:R-:W-:-:S07]  /*5ba0*/  FMNMX.FTZ R25, R24, R25, !PT ;  /* 0x0000001918197209 */ /* 0x001fce0007810000 */
[----:B------:R-:W0:Y:S01]  /*5bb0*/  MUFU.EX2 R171, R171 ;  /* 0x000000ab00ab7308 */ /* 0x000e220000000800 */
[----:B------:R-:W1:Y:S07]  /*5bc0*/  SHFL.BFLY PT, R24, R25, 0x1, 0x1f ;  /* 0x0c201f0019187f89 */ /* 0x000e6e00000e0000 */
[----:B------:R-:W-:Y:S08]  /*5bd0*/  MUFU.EX2 R172, R172 ;  /* 0x000000ac00ac7308 */ /* 0x000ff00000000800 */
[----:B------:R-:W2:Y:S01]  /*5be0*/  MUFU.EX2 R173, R173 ;  /* 0x000000ad00ad7308 */ /* 0x000ea20000000800 */
[----:B0-----:R-:W-:-:S07]  /*5bf0*/  F2FP.BF16.F32.PACK_AB R154, R171, R170 ;  /* 0x000000aaab9a723e */ /* 0x001fce00000010ff */
[----:B------:R-:W-:Y:S01]  /*5c00*/  MUFU.EX2 R174, R174 ;  /* 0x000000ae00ae7308 */ /* 0x000fe20000000800 */
[----:B-1----:R-:W-:-:S04]  /*5c10*/  FMNMX.FTZ R187, R25, R24, !PT ;  /* 0x0000001819bb7209 */ /* 0x002fc80007810000 */
[C---:B------:R-:W-:Y:S01]  /*5c20*/  FSETP.NEU.FTZ.AND P1, PT, R187.reuse, -INF , PT ;  /* 0xff800000bb00780b */ /* 0x040fe20003f3d000 */
[----:B------:R-:W-:Y:S02]  /*5c30*/  FMUL.FTZ R24, R187, UR6 ;  /* 0x00000006bb187c20 */ /* 0x000fe40008410000 */
[----:B------:R-:W0:Y:S01]  /*5c40*/  MUFU.EX2 R175, R175 ;  /* 0x000000af00af7308 */ /* 0x000e220000000800 */
[----:B--2---:R-:W-:Y:S02]  /*5c50*/  F2FP.BF16.F32.PACK_AB R156, R173, R172 ;  /* 0x000000acad9c723e */ /* 0x004fe400000010ff */
[----:B------:R-:W-:Y:S02]  /*5c60*/  FSEL R29, R24, RZ, P1 ;  /* 0x000000ff181d7208 */ /* 0x000fe40000800000 */
[CC--:B------:R-:W-:Y:S02]  /*5c70*/  LEA.HI R24, R57.reuse, R152.reuse, RZ, 0x4 ;  /* 0x0000009839187211 */ /* 0x0c0fe400078f20ff */
[----:B------:R-:W-:Y:S01]  /*5c80*/  LEA.HI R57, R57, R152, RZ, 0x5 ;  /* 0x0000009839397211 */ /* 0x000fe200078f28ff */
[--C-:B------:R-:W-:Y:S01]  /*5c90*/  FFMA.FTZ R183, R26, UR6, -R29.reuse ;  /* 0x000000061ab77c23 */ /* 0x100fe2000801081d */
[----:B------:R-:W-:Y:S01]  /*5ca0*/  LOP3.LUT R25, R24, 0xfffffff0, RZ, 0xc0, !PT ;  /* 0xfffffff018197812 */ /* 0x000fe200078ec0ff */
[----:B------:R-:W-:Y:S01]  /*5cb0*/  FFMA.FTZ R194, R27, UR6, -R29 ;  /* 0x000000061bc27c23 */ /* 0x000fe2000801081d */
[----:B------:R-:W-:Y:S01]  /*5cc0*/  SHF.R.U32.HI R24, RZ, 0x1, R24 ;  /* 0x00000001ff187819 */ /* 0x000fe20000011618 */
[----:B------:R-:W-:Y:S01]  /*5cd0*/  IMAD.SHL.U32 R57, R57, 0x20, RZ ;  /* 0x0000002039397824 */ /* 0x000fe200078e00ff */
[----:B------:R-:W-:Y:S01]  /*5ce0*/  ISETP.NE.AND P1, PT, R65, RZ, PT ;  /* 0x000000ff4100720c */ /* 0x000fe20003f25270 */
[----:B------:R-:W-:-:S02]  /*5cf0*/  IMAD.IADD R25, R152, 0x1, -R25 ;  /* 0x0000000198197824 */ /* 0x000fc400078e0a19 */
[--C-:B------:R-:W-:Y:S01]  /*5d00*/  FFMA.FTZ R195, R30, UR6, -R29.reuse ;  /* 0x000000061ec37c23 */ /* 0x100fe2000801081d */
[--C-:B------:R-:W-:Y:S01]  /*5d10*/  FFMA.FTZ R196, R31, UR6, -R29.reuse ;  /* 0x000000061fc47c23 */ /* 0x100fe2000801081d */
[----:B------:R-:W-:Y:S01]  /*5d20*/  LOP3.LUT R57, R57, 0x7ffffc00, RZ, 0xc0, !PT ;  /* 0x7ffffc0039397812 */ /* 0x000fe200078ec0ff */
[----:B------:R-:W-:Y:S01]  /*5d30*/  FFMA.FTZ R197, R34, UR6, -R29 ;  /* 0x0000000622c57c23 */ /* 0x000fe2000801081d */
[----:B------:R-:W-:Y:S01]  /*5d40*/  SHF.R.S32.HI R26, RZ, 0x1f, R25 ;  /* 0x0000001fff1a7819 */ /* 0x000fe20000011419 */
[--C-:B------:R-:W-:Y:S01]  /*5d50*/  FFMA.FTZ R198, R35, UR6, -R29.reuse ;  /* 0x0000000623c67c23 */ /* 0x100fe2000801081d */
[--C-:B------:R-:W-:Y:S01]  /*5d60*/  FFMA.FTZ R199, R38, UR6, -R29.reuse ;  /* 0x0000000626c77c23 */ /* 0x100fe2000801081d */
[--C-:B------:R-:W-:Y:S01]  /*5d70*/  FFMA.FTZ R200, R39, UR6, -R29.reuse ;  /* 0x0000000627c87c23 */ /* 0x100fe2000801081d */
[----:B------:R-:W-:Y:S01]  /*5d80*/  LEA.HI R26, R26, R25, RZ, 0x3 ;  /* 0x000000191a1a7211 */ /* 0x000fe200078f18ff */
[--C-:B------:R-:W-:Y:S01]  /*5d90*/  FFMA.FTZ R201, R42, UR6, -R29.reuse ;  /* 0x000000062ac97c23 */ /* 0x100fe2000801081d */
[--C-:B------:R-:W-:Y:S01]  /*5da0*/  FFMA.FTZ R202, R43, UR6, -R29.reuse ;  /* 0x000000062bca7c23 */ /* 0x100fe2000801081d */
[----:B------:R-:W-:Y:S01]  /*5db0*/  FFMA.FTZ R203, R46, UR6, -R29 ;  /* 0x000000062ecb7c23 */ /* 0x000fe2000801081d */
[C---:B------:R-:W-:Y:S01]  /*5dc0*/  LOP3.LUT R28, R26.reuse, 0xfffffff8, RZ, 0xc0, !PT ;  /* 0xfffffff81a1c7812 */ /* 0x040fe200078ec0ff */
[----:B------:R-:W-:-:S02]  /*5dd0*/  IMAD.SHL.U32 R26, R26, 0x40, RZ ;  /* 0x000000401a1a7824 */ /* 0x000fc400078e00ff */
[--C-:B------:R-:W-:Y:S01]  /*5de0*/  FFMA.FTZ R204, R47, UR6, -R29.reuse ;  /* 0x000000062fcc7c23 */ /* 0x100fe2000801081d */
[--C-:B------:R-:W-:Y:S01]  /*5df0*/  FFMA.FTZ R205, R50, UR6, -R29.reuse ;  /* 0x0000000632cd7c23 */ /* 0x100fe2000801081d */
[--C-:B------:R-:W-:Y:S01]  /*5e00*/  FFMA.FTZ R206, R51, UR6, -R29.reuse ;  /* 0x0000000633ce7c23 */ /* 0x100fe2000801081d */
[----:B------:R-:W-:Y:S01]  /*5e10*/  IMAD.IADD R28, R25, 0x1, -R28 ;  /* 0x00000001191c7824 */ /* 0x000fe200078e0a1c */
[----:B------:R-:W-:Y:S01]  /*5e20*/  LOP3.LUT R26, R26, 0x7ffffe00, RZ, 0xc0, !PT ;  /* 0x7ffffe001a1a7812 */ /* 0x000fe200078ec0ff */
[--C-:B------:R-:W-:Y:S01]  /*5e30*/  FFMA.FTZ R207, R54, UR6, -R29.reuse ;  /* 0x0000000636cf7c23 */ /* 0x100fe2000801081d */
[----:B------:R-:W-:Y:S01]  /*5e40*/  FFMA.FTZ R208, R55, UR6, -R29 ;  /* 0x0000000637d07c23 */ /* 0x000fe2000801081d */
[C---:B------:R-:W-:Y:S01]  /*5e50*/  IMAD.SHL.U32 R25, R28.reuse, 0x40, RZ ;  /* 0x000000401c197824 */ /* 0x040fe200078e00ff */
[----:B------:R-:W-:Y:S01]  /*5e60*/  MUFU.EX2 R183, R183 ;  /* 0x000000b700b77308 */ /* 0x000fe20000000800 */
[C---:B------:R-:W-:Y:S02]  /*5e70*/  LOP3.LUT P3, RZ, R28.reuse, 0x4, RZ, 0xc0, !PT ;  /* 0x000000041cff7812 */ /* 0x040fe4000786c0ff */
[----:B------:R-:W-:-:S02]  /*5e80*/  LOP3.LUT P2, RZ, R28, 0x2, RZ, 0xc0, !PT ;  /* 0x000000021cff7812 */ /* 0x000fc4000784c0ff */
[----:B------:R-:W-:Y:S02]  /*5e90*/  LOP3.LUT R25, R25, 0x1c0, RZ, 0xc0, !PT ;  /* 0x000001c019197812 */ /* 0x000fe400078ec0ff */
[----:B------:R-:W-:Y:S01]  /*5ea0*/  SEL R192, R192, 0xffffffe0, !P2 ;  /* 0xffffffe0c0c07807 */ /* 0x000fe20005000000 */
[----:B------:R-:W1:Y:S01]  /*5eb0*/  MUFU.EX2 R194, R194 ;  /* 0x000000c200c27308 */ /* 0x000e620000000800 */
[----:B------:R-:W-:Y:S02]  /*5ec0*/  LOP3.LUT R24, R25, 0x8, R24, 0xf8, !PT ;  /* 0x0000000819187812 */ /* 0x000fe400078ef818 */
[----:B------:R-:W-:Y:S02]  /*5ed0*/  SHF.R.U32.HI R25, RZ, 0x3, R25 ;  /* 0x00000003ff197819 */ /* 0x000fe40000011619 */
[----:B------:R-:W-:Y:S01]  /*5ee0*/  F2FP.BF16.F32.PACK_AB R152, R169, R168 ;  /* 0x000000a8a998723e */ /* 0x000fe200000010ff */
[----:B------:R-:W-:Y:S01]  /*5ef0*/  FADD.FTZ R169, R168, R169 ;  /* 0x000000a9a8a97221 */ /* 0x000fe20000010000 */
[----:B------:R-:W-:Y:S01]  /*5f00*/  LOP3.LUT R24, R24, R25, RZ, 0x3c, !PT ;  /* 0x0000001918187212 */ /* 0x000fe200078e3cff */
[----:B------:R-:W-:Y:S01]  /*5f10*/  MUFU.EX2 R195, R195 ;  /* 0x000000c300c37308 */ /* 0x000fe20000000800 */
[----:B0-----:R-:W-:Y:S01]  /*5f20*/  F2FP.BF16.F32.PACK_AB R158, R175, R174 ;  /* 0x000000aeaf9e723e */ /* 0x001fe200000010ff */
[----:B------:R-:W-:Y:S01]  /*5f30*/  FADD.FTZ R170, R170, R169 ;  /* 0x000000a9aaaa7221 */ /* 0x000fe20000010000 */
[----:B------:R-:W-:Y:S01]  /*5f40*/  IADD3 R57, R24, R26, R57 ;  /* 0x0000001a18397210 */ /* 0x000fe20007ffe039 */
[----:B------:R-:W-:Y:S01]  /*5f50*/  @!P1 VIADD R24, R184, 0x38840 ;  /* 0x00038840b8189836 */ /* 0x000fe20000000000 */
[----:B------:R-:W-:Y:S01]  /*5f60*/  PLOP3.LUT P2, PT, PT, PT, UP0, 0x80, 0x0 ;  /* 0x000000000000781c */ /* 0x000fe20003f4f008 */
[----:B------:R-:W-:-:S02]  /*5f70*/  FADD.FTZ R171, R171, R170 ;  /* 0x000000aaabab7221 */ /* 0x000fc40000010000 */
[----:B------:R-:W0:Y:S01]  /*5f80*/  MUFU.EX2 R196, R196 ;  /* 0x000000c400c47308 */ /* 0x000e220000000800 */
[----:B------:R-:W-:Y:S01]  /*5f90*/  @!P1 PRMT R24, RZ, 0x654, R24 ;  /* 0x00000654ff189816 */ /* 0x000fe20000000018 */
[----:B------:R-:W-:Y:S01]  /*5fa0*/  IMAD R189, R57, 0x2, R184 ;  /* 0x0000000239bd7824 */ /* 0x000fe200078e02b8 */
[----:B-1----:R-:W-:Y:S01]  /*5fb0*/  F2FP.BF16.F32.PACK_AB R153, R194, R183 ;  /* 0x000000b7c299723e */ /* 0x002fe200000010ff */
[----:B------:R-:W-:Y:S01]  /*5fc0*/  FADD.FTZ R194, R183, R194 ;  /* 0x000000c2b7c27221 */ /* 0x000fe20000010000 */
[----:B------:R1:W-:Y:S01]  /*5fd0*/  @!P1 SYNCS.ARRIVE.TRANS64.RED.A1T0 RZ, [R24+URZ], RZ ;  /* 0x000000ff18ff99a7 */ /* 0x0003e2000810043f */
[C---:B------:R-:W-:Y:S02]  /*5fe0*/  VIADD R191, R189.reuse, 0x36400 ;  /* 0x00036400bdbf7836 */ /* 0x040fe40000000000 */
[----:B------:R-:W-:Y:S01]  /*5ff0*/  FADD.FTZ R172, R172, R171 ;  /* 0x000000abacac7221 */ /* 0x000fe20000010000 */
[----:B------:R-:W-:Y:S01]  /*6000*/  MUFU.EX2 R197, R197 ;  /* 0x000000c500c57308 */ /* 0x000fe20000000800 */
[----:B------:R-:W-:-:S02]  /*6010*/  VIADD R190, R189, 0x36440 ;  /* 0x00036440bdbe7836 */ /* 0x000fc40000000000 */
[----:B------:R-:W-:Y:S02]  /*6020*/  @P3 VIADD R190, R191, 0xffffffc0 ;  /* 0xffffffc0bfbe3836 */ /* 0x000fe40000000000 */
[----:B------:R-:W-:Y:S01]  /*6030*/  FADD.FTZ R173, R173, R172 ;  /* 0x000000acadad7221 */ /* 0x000fe20000010000 */
[----:B------:R-:W-:Y:S02]  /*6040*/  IMAD.IADD R191, R191, 0x1, R192 ;  /* 0x00000001bfbf7824 */ /* 0x000fe400078e02c0 */
[----:B------:R-:W-:Y:S01]  /*6050*/  IMAD.IADD R192, R192, 0x1, R190 ;  /* 0x00000001c0c07824 */ /* 0x000fe200078e02be */
[----:B------:R-:W2:Y:S01]  /*6060*/  MUFU.EX2 R198, R198 ;  /* 0x000000c600c67308 */ /* 0x000ea20000000800 */
[----:B0-----:R-:W-:Y:S01]  /*6070*/  F2FP.BF16.F32.PACK_AB R155, R196, R195 ;  /* 0x000000c3c49b723e */ /* 0x001fe200000010ff */
[----:B------:R-:W-:Y:S01]  /*6080*/  BAR.SYNC.DEFER_BLOCKING 0xf, 0x100 ;  /* 0x03c4000000007b1d */ /* 0x000fe20000010000 */
[----:B------:R-:W-:Y:S01]  /*6090*/  FADD.FTZ R195, R195, R194 ;  /* 0x000000c2c3c37221 */ /* 0x000fe20000010000 */
[----:B------:R-:W-:-:S03]  /*60a0*/  FADD.FTZ R174, R174, R173 ;  /* 0x000000adaeae7221 */ /* 0x000fc60000010000 */
[----:B------:R-:W-:Y:S01]  /*60b0*/  FADD.FTZ R196, R196, R195 ;  /* 0x000000c3c4c47221 */ /* 0x000fe20000010000 */
[----:B------:R-:W-:Y:S01]  /*60c0*/  MUFU.EX2 R199, R199 ;  /* 0x000000c700c77308 */ /* 0x000fe20000000800 */
[----:B------:R-:W-:-:S07]  /*60d0*/  FADD.FTZ R175, R175, R174 ;  /* 0x000000aeafaf7221 */ /* 0x000fce0000010000 */
[----:B------:R-:W0:Y:S01]  /*60e0*/  MUFU.EX2 R200, R200 ;  /* 0x000000c800c87308 */ /* 0x000e220000000800 */
[----:B--2---:R-:W-:Y:S01]  /*60f0*/  F2FP.BF16.F32.PACK_AB R157, R198, R197 ;  /* 0x000000c5c69d723e */ /* 0x004fe200000010ff */
[----:B------:R-:W-:-:S04]  /*6100*/  FADD.FTZ R197, R197, R196 ;  /* 0x000000c4c5c57221 */ /* 0x000fc80000010000 */
[----:B------:R-:W-:Y:S02]  /*6110*/  FADD.FTZ R198, R198, R197 ;  /* 0x000000c5c6c67221 */ /* 0x000fe40000010000 */
[----:B------:R-:W-:Y:S01]  /*6120*/  MUFU.EX2 R176, R176 ;  /* 0x000000b000b07308 */ /* 0x000fe20000000800 */
[----:B------:R2:W-:Y:S07]  /*6130*/  STSM.16.M88.4 [R189+0x36400], R152 ;  /* 0x03640098bd007844 */ /* 0x0005ee0000000200 */
[----:B------:R-:W3:Y:S01]  /*6140*/  MUFU.EX2 R177, R177 ;  /* 0x000000b100b17308 */ /* 0x000ee20000000800 */
[----:B0-----:R-:W-:Y:S01]  /*6150*/  F2FP.BF16.F32.PACK_AB R159, R200, R199 ;  /* 0x000000c7c89f723e */ /* 0x001fe200000010ff */
[----:B------:R-:W-:-:S04]  /*6160*/  FADD.FTZ R199, R199, R198 ;  /* 0x000000c6c7c77221 */ /* 0x000fc80000010000 */
[----:B------:R0:W-:Y:S01]  /*6170*/  STSM.16.M88.4 [R191], R156 ;  /* 0x0000009cbf007844 */ /* 0x0001e20000000200 */
[----:B------:R-:W-:Y:S01]  /*6180*/  FADD.FTZ R200, R200, R199 ;  /* 0x000000c7c8c87221 */ /* 0x000fe20000010000 */
[----:B------:R-:W-:Y:S08]  /*6190*/  MUFU.EX2 R178, R178 ;  /* 0x000000b200b27308 */ /* 0x000ff00000000800 */
[----:B------:R-:W4:Y:S01]  /*61a0*/  MUFU.EX2 R179, R179 ;  /* 0x000000b300b37308 */ /* 0x000f220000000800 */
[----:B---3--:R-:W-:Y:S01]  /*61b0*/  F2FP.BF16.F32.PACK_AB R160, R177, R176 ;  /* 0x000000b0b1a0723e */ /* 0x008fe200000010ff */
[----:B------:R-:W-:-:S04]  /*61c0*/  FADD.FTZ R176, R176, R175 ;  /* 0x000000afb0b07221 */ /* 0x000fc80000010000 */
[----:B------:R-:W-:Y:S02]  /*61d0*/  FADD.FTZ R177, R177, R176 ;  /* 0x000000b0b1b17221 */ /* 0x000fe40000010000 */
[----:B------:R-:W-:Y:S08]  /*61e0*/  MUFU.EX2 R201, R201 ;  /* 0x000000c900c97308 */ /* 0x000ff00000000800 */
[----:B------:R-:W3:Y:S01]  /*61f0*/  MUFU.EX2 R202, R202 ;  /* 0x000000ca00ca7308 */ /* 0x000ee20000000800 */
[----:B----4-:R-:W-:Y:S01]  /*6200*/  F2FP.BF16.F32.PACK_AB R162, R179, R178 ;  /* 0x000000b2b3a2723e */ /* 0x010fe200000010ff */
[----:B------:R-:W-:-:S04]  /*6210*/  FADD.FTZ R178, R178, R177 ;  /* 0x000000b1b2b27221 */ /* 0x000fc80000010000 */
[----:B------:R-:W-:Y:S02]  /*6220*/  FADD.FTZ R179, R179, R178 ;  /* 0x000000b2b3b37221 */ /* 0x000fe40000010000 */
        /* <DEDUP_REMOVED lines=25> */
[----:B------:R-:W-:Y:S01]  /*63c0*/  FADD.FTZ R206, R206, R205 ;  /* 0x000000cdcece7221 */ /* 0x000fe20000010000 */
[----:B----4-:R-:W-:-:S03]  /*63d0*/  F2FP.BF16.F32.PACK_AB R167, R208, R207 ;  /* 0x000000cfd0a7723e */ /* 0x010fc600000010ff */
[----:B------:R-:W-:Y:S02]  /*63e0*/  FADD.FTZ R207, R207, R206 ;  /* 0x000000cecfcf7221 */ /* 0x000fe40000010000 */
[----:B------:R0:W-:Y:S01]  /*63f0*/  STSM.16.M88.4 [R192], R164 ;  /* 0x000000a4c0007844 */ /* 0x0001e20000000200 */
[----:B-1----:R-:W-:Y:S01]  /*6400*/  WARPGROUP.ARRIVE ;  /* 0x00000000000079c5 */ /* 0x002fe20000000000 */
[----:B------:R-:W-:-:S05]  /*6410*/  FADD.FTZ R194, R208, R207 ;  /* 0x000000cfd0c27221 */ /* 0x000fca0000010000 */
[----:B------:R-:W-:Y:S01]  /*6420*/  HGMMA.64x256x16.F32.BF16 R24, R152, gdesc[UR8].tnspB, RZ, !UPT, gsb0 ;  /* 0x43e0000898187df0 */ /* 0x000fe2000c0018ff */
[----:B------:R-:W-:Y:S01]  /*6430*/  R2UR UR10, R209 ;  /* 0x00000000d10a72ca */ /* 0x000fe200000e0000 */
[----:B------:R-:W-:Y:S01]  /*6440*/  UMOV UR11, 0x40000040 ;  /* 0x40000040000b7882 */ /* 0x000fe20000000000 */
[C---:B------:R-:W-:Y:S01]  /*6450*/  VIADD R209, R188.reuse, 0x100 ;  /* 0x00000100bcd17836 */ /* 0x040fe20000000000 */
[----:B------:R-:W-:Y:S02]  /*6460*/  WARPGROUP.DEPBAR.LE gsb0, 0x0 ;  /* 0x00008000000079c5 */ /* 0x000fe40000010000 */
[----:B------:R-:W-:Y:S01]  /*6470*/  WARPGROUP.ARRIVE ;  /* 0x00000000000079c5 */ /* 0x000fe20000000000 */
[----:B--2---:R-:W-:-:S15]  /*6480*/  VIADD R152, R188, 0x180 ;  /* 0x00000180bc987836 */ /* 0x004fde0000000000 */
[----:B------:R-:W-:-:S06]  /*6490*/  NOP ;  /* 0x0000000000007918 */ /* 0x000fcc0000000000 */
[----:B------:R-:W-:Y:S01]  /*64a0*/  HGMMA.64x256x16.F32.BF16 R24, R156, gdesc[UR8].tnspB, R24, gsb0 ;  /* 0x43e000089c187df0 */ /* 0x000fe20008001818 */
[----:B------:R-:W-:Y:S01]  /*64b0*/  R2UR UR10, R209 ;  /* 0x00000000d10a72ca */ /* 0x000fe200000e0000 */
[----:B------:R-:W-:Y:S01]  /*64c0*/  UMOV UR11, 0x40000040 ;  /* 0x40000040000b7882 */ /* 0x000fe20000000000 */
[----:B------:R-:W-:Y:S02]  /*64d0*/  WARPGROUP.DEPBAR.LE gsb0, 0x0 ;  /* 0x00008000000079c5 */ /* 0x000fe40000010000 */
[----:B------:R-:W-:-:S15]  /*64e0*/  WARPGROUP.ARRIVE ;  /* 0x00000000000079c5 */ /* 0x000fde0000000000 */
[----:B------:R-:W-:-:S08]  /*64f0*/  NOP ;  /* 0x0000000000007918 */ /* 0x000fd00000000000 */
[----:B------:R-:W-:Y:S01]  /*6500*/  HGMMA.64x256x16.F32.BF16 R24, R160, gdesc[UR8].tnspB, R24, gsb0 ;  /* 0x43e00008a0187df0 */ /* 0x000fe20008001818 */
[----:B------:R-:W-:Y:S01]  /*6510*/  R2UR UR10, R152 ;  /* 0x00000000980a72ca */ /* 0x000fe200000e0000 */
[----:B------:R-:W-:Y:S01]  /*6520*/  UMOV UR11, 0x40000040 ;  /* 0x40000040000b7882 */ /* 0x000fe20000000000 */
[----:B------:R-:W-:-:S05]  /*6530*/  @!P1 VIADD R152, R184, 0x38860 ;  /* 0x00038860b8989836 */ /* 0x000fca0000000000 */
[----:B------:R-:W-:Y:S01]  /*6540*/  @!P1 PRMT R152, RZ, 0x654, R152 ;  /* 0x00000654ff989816 */ /* 0x000fe20000000098 */
[----:B------:R-:W-:Y:S02]  /*6550*/  WARPGROUP.DEPBAR.LE gsb0, 0x0 ;  /* 0x00008000000079c5 */ /* 0x000fe40000010000 */
[----:B------:R-:W-:-:S15]  /*6560*/  WARPGROUP.ARRIVE ;  /* 0x00000000000079c5 */ /* 0x000fde0000000000 */
[----:B------:R-:W-:-:S02]  /*6570*/  NOP ;  /* 0x0000000000007918 */ /* 0x000fc40000000000 */
[----:B------:R-:W-:Y:S03]  /*6580*/  HGMMA.64x256x16.F32.BF16 R24, R164, gdesc[UR8].tnspB, R24, gsb0 ;  /* 0x43e00008a4187df0 */ /* 0x000fe60008001818 */
[----:B------:R-:W-:Y:S02]  /*6590*/  WARPGROUP.DEPBAR.LE gsb0, 0x0 ;  /* 0x00008000000079c5 */ /* 0x000fe40000010000 */
[----:B------:R-:W-:Y:S01]  /*65a0*/  @!PT LDS RZ, [RZ] ;  /* 0x00000000fffff984 */ /* 0x000fe20000000800 */
[----:B------:R-:W-:Y:S01]  /*65b0*/  @!PT LDS RZ, [RZ] ;  /* 0x00000000fffff984 */ /* 0x000fe20000000800 */
[----:B------:R-:W-:Y:S01]  /*65c0*/  @!PT LDS RZ, [RZ] ;  /* 0x00000000fffff984 */ /* 0x000fe20000000800 */
[----:B------:R-:W-:Y:S01]  /*65d0*/  @!PT LDS RZ, [RZ] ;  /* 0x00000000fffff984 */ /* 0x000fe20000000800 */
[----:B------:R1:W-:Y:S06]  /*65e0*/  MEMBAR.ALL.CTA ;  /* 0x0000000000007992 */ /* 0x0003ec0000008000 */
[----:B-1----:R-:W1:Y:S02]  /*65f0*/  FENCE.VIEW.ASYNC.S ;  /* 0x00000000000073c6 */ /* 0x002e640000000000 */
[----:B-1----:R-:W-:Y:S01]  /*6600*/  NOP ;  /* 0x0000000000007918 */ /* 0x002fe20000000000 */
[----:B------:R-:W-:Y:S06]  /*6610*/  BAR.ARV 0xe, 0x100 ;  /* 0x0384000000007b1d */ /* 0x000fec0000002000 */
[----:B------:R1:W-:Y:S02]  /*6620*/  @!P1 SYNCS.ARRIVE.TRANS64.RED.A1T0 RZ, [R152+URZ], RZ ;  /* 0x000000ff98ff99a7 */ /* 0x0003e4000810043f */
[----:B-1----:R-:W-:Y:S01]  /*6630*/  IMAD.MOV.U32 R152, RZ, RZ, RZ ;  /* 0x000000ffff987224 */ /* 0x002fe200078e00ff */
[----:B0-----:R-:W-:Y:S06]  /*6640*/  @!P2 BRA `(.L_x_3203) ;  /* 0x000000300050a947 */ /* 0x001fec0003800000 */
[----:B------:R-:W-:Y:S01]  /*6650*/  IMAD.MOV.U32 R196, RZ, RZ, RZ ;  /* 0x000000ffffc47224 */ /* 0x000fe200078e00ff */
[----:B------:R-:W-:Y:S01]  /*6660*/  ULDC UR60, c[0x0][0xad0] ;  /* 0x0002b400003c7ab9 */ /* 0x000fe20000000800 */
[----:B------:R-:W-:Y:S01]  /*6670*/  IMAD.U32 R198, RZ, RZ, UR61 ;  /* 0x0000003dffc67e24 */ /* 0x000fe2000f8e00ff */
[----:B------:R-:W-:-:S06]  /*6680*/  UMOV UR61, URZ ;  /* 0x0000003f003d7c82 */ /* 0x000fcc0008000000 */
.L_x_3212:
[----:B------:R-:W-:Y:S01]  /*6690*/  VIADD R197, R196, 0x1 ;  /* 0x00000001c4c57836 */ /* 0x000fe20000000000 */
[----:B------:R-:W-:Y:S02]  /*66a0*/  R2UR UR10, R198 ;  /* 0x00000000c60a72ca */ /* 0x000fe400000e0000 */
[----:B------:R-:W-:Y:S02]  /*66b0*/  R2UR UR7, R2 ;  /* 0x00000000020772ca */ /* 0x000fe400000e0000 */
[----:B------:R-:W-:-:S04]  /*66c0*/  ISETP.NE.AND P3, PT, R197, 0x2, PT ;  /* 0x00000002c500780c */ /* 0x000fc80003f65270 */
[----:B-1----:R-:W-:Y:S02]  /*66d0*/  SEL R152, RZ, 0x1, P3 ;  /* 0x00000001ff987807 */ /* 0x002fe40001800000 */
[----:B------:R-:W-:Y:S02]  /*66e0*/  SEL R197, R197, RZ, P3 ;  /* 0x000000ffc5c57207 */ /* 0x000fe40001800000 */
[----:B------:R-:W-:Y:S01]  /*66f0*/  R2UR UR6, R152 ;  /* 0x00000000980672ca */ /* 0x000fe200000e0000 */
[----:B------:R-:W-:Y:S01]  /*6700*/  IMAD.U32 R152, RZ, RZ, UR10 ;  /* 0x0000000aff987e24 */ /* 0x000fe2000f8e00ff */
[----:B------:R-:W-:-:S04]  /*6710*/  UIADD3 UR10, UR10, -0x1, URZ ;  /* 0xffffffff0a0a7890 */ /* 0x000fc8000fffe03f */
[----:B------:R-:W-:Y:S02]  /*6720*/  ISETP.GT.AND P2, PT, R152, UR7, PT ;  /* 0x0000000798007c0c */ /* 0x000fe4000bf44270 */
[----:B------:R-:W-:-:S05]  /*6730*/  IMAD.U32 R198, RZ, RZ, UR10 ;  /* 0x0000000affc67e24 */ /* 0x000fca000f8e00ff */
[----:B------:R-:W-:Y:S01]  /*6740*/  ULOP3.LUT UR61, UR61, UR6, URZ, 0x3c, !UPT ;  /* 0x000000063d3d7292 */ /* 0x000fe2000f8e3c3f */
[----:B------:R-:W-:Y:S11]  /*6750*/  @!P0 BRA `(.L_x_3204) ;  /* 0x0000000000048947 */ /* 0x000ff60003800000 */
[----:B------:R-:W-:Y:S01]  /*6760*/  BPT.TRAP 0x1 ;  /* 0x000000040000795c */ /* 0x000fe20000300000 */
.L_x_3204:
[----:B------:R-:W-:Y:S02]  /*6770*/  IMAD.U32 R200, RZ, RZ, UR61 ;  /* 0x0000003dffc87e24 */ /* 0x000fe4000f8e00ff */
[----:B------:R-:W-:-:S03]  /*6780*/  IMAD R195, R197, 0x8, R184 ;  /* 0x00000008c5c37824 */ /* 0x000fc600078e02b8 */
[----:B------:R-:W-:-:S04]  /*6790*/  SHF.L.U32 R200, R200, 0x1f, RZ ;  /* 0x0000001fc8c87819 */ /* 0x000fc800000006ff */
[----:B------:R0:W1:Y:S01]  /*67a0*/  SYNCS.PHASECHK.TRANS64.TRYWAIT P3, [R195+URZ+0x38830], R200 ;  /* 0x038830c8c30075a7 */ /* 0x000062000806017f */
[----:B------:R-:W-:Y:S05]  /*67b0*/  @!P0 BRA `(.L_x_3205) ;  /* 0x0000000000048947 */ /* 0x000fea0003800000 */
[----:B------:R-:W-:Y:S01]  /*67c0*/  BPT.TRAP 0x1 ;  /* 0x000000040000795c */ /* 0x000fe20000300000 */
.L_x_3205:
[----:B------:R-:W-:Y:S01]  /*67d0*/  IMAD R199, R197, 0x200, R4 ;  /* 0x00000200c5c77824 */ /* 0x000fe200078e0204 */
[----:B-1----:R-:W-:Y:S06]  /*67e0*/  @P3 BRA `(.L_x_3206) ;  /* 0x0000000000083947 */ /* 0x002fec0003800000 */
[----:B------:R-:W1:Y:S02]  /*67f0*/  SYNCS.PHASECHK.TRANS64.TRYWAIT P3, [R195+URZ+0x38830], R200 ;  /* 0x038830c8c30075a7 */ /* 0x000e64000806017f */
[----:B-1----:R-:W-:Y:S05]  /*6800*/  @!P3 BRA `(.L_x_3207) ;  /* 0x000000b800b8b947 */ /* 0x002fea0003800000 */
.L_x_3206:
[----:B------:R-:W-:Y:S01]  /*6810*/  R2UR UR6, R199 ;  /* 0x00000000c70672ca */ /* 0x000fe200000e0000 */
[----:B------:R-:W-:Y:S01]  /*6820*/  WARPGROUP.ARRIVE ;  /* 0x00000000000079c5 */ /* 0x000fe20000000000 */
[----:B------:R-:W-:Y:S01]  /*6830*/  MOV R201, UR17 ;  /* 0x0000001100c97c02 */ /* 0x000fe20008000f00 */
[----:B------:R-:W-:Y:S01]  /*6840*/  UMOV UR19, 0x40000040 ;  /* 0x4000004000137882 */ /* 0x000fe20000000000 */
[----:B------:R-:W-:Y:S01]  /*6850*/  MOV R202, UR16 ;  /* 0x0000001000ca7c02 */ /* 0x000fe20008000f00 */
[----:B------:R-:W-:Y:S01]  /*6860*/  UMOV UR15, 0x40000040 ;  /* 0x40000040000f7882 */ /* 0x000fe20000000000 */
[----:B------:R-:W-:Y:S01]  /*6870*/  R2UR UR16, R10 ;  /* 0x000000000a1072ca */ /* 0x000fe200000e0000 */
[----:B------:R-:W-:Y:S01]  /*6880*/  UMOV UR11, 0x40000040 ;  /* 0x40000040000b7882 */ /* 0x000fe20000000000 */
[----:B------:R-:W-:Y:S01]  /*6890*/  R2UR UR17, R11 ;  /* 0x000000000b1172ca */ /* 0x000fe200000e0000 */
[----:B------:R-:W-:Y:S01]  /*68a0*/  UMOV UR59, 0x40000040 ;  /* 0x40000040003b7882 */ /* 0x000fe20000000000 */
[----:B------:R-:W-:-:S02]  /*68b0*/  MOV R203, UR13 ;  /* 0x0000000d00cb7c02 */ /* 0x000fc40008000f00 */
[----:B------:R-:W-:Y:S01]  /*68c0*/  MOV R204, UR12 ;  /* 0x0000000c00cc7c02 */ /* 0x000fe20008000f00 */
[----:B------:R-:W-:Y:S01]  /*68d0*/  UMOV UR18, UR6 ;  /* 0x0000000600127c82 */ /* 0x000fe20008000000 */
[----:B------:R-:W-:Y:S02]  /*68e0*/  R2UR UR12, R12 ;  /* 0x000000000c0c72ca */ /* 0x000fe400000e0000 */
[----:B------:R-:W-:Y:S02]  /*68f0*/  R2UR UR13, R13 ;  /* 0x000000000d0d72ca */ /* 0x000fe400000e0000 */
[----:B------:R-:W-:Y:S02]  /*6900*/  MOV R205, UR9 ;  /* 0x0000000900cd7c02 */ /* 0x000fe40008000f00 */
[----:B------:R-:W-:Y:S01]  /*6910*/  MOV R206, UR8 ;  /* 0x0000000800ce7c02 */ /* 0x000fe20008000f00 */
[----:B------:R-:W-:Y:S01]  /*6920*/  HGMMA.64x64x16.F32.BF16 R152, gdesc[UR16], RZ, !UPT, gsb0 ;  /* 0x00e00000109879f0 */ /* 0x000fe2000c0018ff */
[----:B------:R-:W-:Y:S01]  /*6930*/  R2UR UR17, R201 ;  /* 0x00000000c91172ca */ /* 0x000fe200000e0000 */
[----:B------:R-:W-:Y:S01]  /*6940*/  VIADD R201, R199, 0x2 ;  /* 0x00000002c7c97836 */ /* 0x000fe20000000000 */
[----:B------:R-:W-:-:S02]  /*6950*/  R2UR UR8, R14 ;  /* 0x000000000e0872ca */ /* 0x000fc400000e0000 */
[----:B------:R-:W-:Y:S02]  /*6960*/  R2UR UR9, R15 ;  /* 0x000000000f0972ca */ /* 0x000fe400000e0000 */
[----:B------:R-:W-:Y:S01]  /*6970*/  R2UR UR6, R201 ;  /* 0x00000000c90672ca */ /* 0x000fe200000e0000 */
[C---:B------:R-:W-:Y:S01]  /*6980*/  VIADD R201, R199.reuse, 0x4 ;  /* 0x00000004c7c97836 */ /* 0x040fe20000000000 */
[----:B------:R-:W-:Y:S01]  /*6990*/  R2UR UR56, R16 ;  /* 0x00000000103872ca */ /* 0x000fe200000e0000 */
[----:B------:R-:W-:Y:S01]  /*69a0*/  VIADD R199, R199, 0x6 ;  /* 0x00000006c7c77836 */ /* 0x000fe20000000000 */
[----:B------:R-:W-:Y:S02]  /*69b0*/  R2UR UR57, R17 ;  /* 0x00000000113972ca */ /* 0x000fe400000e0000 */
[----:B------:R-:W-:-:S07]  /*69c0*/  R2UR UR16, R202 ;  /* 0x00000000ca1072ca */ /* 0x000fce00000e0000 */
[----:B------:R-:W-:Y:S01]  /*69d0*/  UMOV UR14, UR6 ;  /* 0x00000006000e7c82 */ /* 0x000fe20008000000 */
[----:B------:R-:W-:-:S13]  /*69e0*/  R2UR UR6, R201 ;  /* 0x00000000c90672ca */ /* 0x000fda00000e0000 */
[----:B------:R-:W-:Y:S01]  /*69f0*/  UMOV UR10, UR6 ;  /* 0x00000006000a7c82 */ /* 0x000fe20008000000 */
[----:B------:R-:W-:-:S13]  /*6a00*/  R2UR UR6, R199 ;  /* 0x00000000c70672ca */ /* 0x000fda00000e0000 */
[----:B------:R-:W-:Y:S01]  /*6a10*/  UMOV UR58, UR6 ;  /* 0x00000006003a7c82 */ /* 0x000fe20008000000 */
[----:B------:R-:W-:Y:S02]  /*6a20*/  WARPGROUP.DEPBAR.LE gsb0, 0x0 ;  /* 0x00008000000079c5 */ /* 0x000fe40000010000 */
[----:B------:R-:W-:-:S06]  /*6a30*/  WARPGROUP.ARRIVE ;  /* 0x00000000000079c5 */ /* 0x000fcc0000000000 */
[----:B------:R-:W-:Y:S01]  /*6a40*/  HGMMA.64x64x16.F32.BF16 R152, gdesc[UR12], R152, gsb0 ;  /* 0x00e000000c9879f0 */ /* 0x000fe20008001898 */
[----:B------:R-:W-:Y:S02]  /*6a50*/  R2UR UR13, R203 ;  /* 0x00000000cb0d72ca */ /* 0x000fe400000e0000 */
[----:B------:R-:W-:Y:S01]  /*6a60*/  R2UR UR12, R204 ;  /* 0x00000000cc0c72ca */ /* 0x000fe200000e0000 */
[----:B------:R-:W-:Y:S02]  /*6a70*/  WARPGROUP.DEPBAR.LE gsb0, 0x0 ;  /* 0x00008000000079c5 */ /* 0x000fe40000010000 */
[----:B------:R-:W-:-:S06]  /*6a80*/  WARPGROUP.ARRIVE ;  /* 0x00000000000079c5 */ /* 0x000fcc0000000000 */
[----:B------:R-:W-:Y:S01]  /*6a90*/  HGMMA.64x64x16.F32.BF16 R152, gdesc[UR8], R152, gsb0 ;  /* 0x00e00000089879f0 */ /* 0x000fe20008001898 */
[----:B------:R-:W-:Y:S02]  /*6aa0*/  R2UR UR9, R205 ;  /* 0x00000000cd0972ca */ /* 0x000fe400000e0000 */
[----:B------:R-:W-:Y:S01]  /*6ab0*/  R2UR UR8, R206 ;  /* 0x00000000ce0872ca */ /* 0x000fe200000e0000 */
[----:B------:R-:W-:Y:S02]  /*6ac0*/  WARPGROUP.DEPBAR.LE gsb0, 0x0 ;  /* 0x00008000000079c5 */ /* 0x000fe40000010000 */
[----:B------:R-:W-:-:S06]  /*6ad0*/  WARPGROUP.ARRIVE ;  /* 0x00000000000079c5 */ /* 0x000fcc0000000000 */
[----:B------:R-:W-:Y:S03]  /*6ae0*/  HGMMA.64x64x16.F32.BF16 R152, gdesc[UR56], R152, gsb0 ;  /* 0x00e00000389879f0 */ /* 0x000fe60008001898 */
[----:B------:R-:W-:Y:S02]  /*6af0*/  WARPGROUP.DEPBAR.LE gsb0, 0x0 ;  /* 0x00008000000079c5 */ /* 0x000fe40000010000 */
[----:B------:R-:W-:Y:S05]  /*6b00*/  @!P0 BRA `(.L_x_3208) ;  /* 0x0000000000048947 */ /* 0x000fea0003800000 */
[----:B------:R-:W-:Y:S01]  /*6b10*/  BPT.TRAP 0x1 ;  /* 0x000000040000795c */ /* 0x000fe20000300000 */
.L_x_3208:
[----:B------:R2:W3:Y:S01]  /*6b20*/  SYNCS.PHASECHK.TRANS64.TRYWAIT P3, [R195+URZ+0x38850], R200 ;  /* 0x038850c8c30075a7 */ /* 0x0004e2000806017f */
[----:B------:R-:W-:Y:S05]  /*6b30*/  @!P0 BRA `(.L_x_3209) ;  /* 0x0000000000048947 */ /* 0x000fea0003800000 */
[----:B------:R-:W-:Y:S01]  /*6b40*/  BPT.TRAP 0x1 ;  /* 0x000000040000795c */ /* 0x000fe20000300000 */
.L_x_3209:
[----:B---3--:R-:W-:Y:S05]  /*6b50*/  @P3 BRA `(.L_x_3210) ;  /* 0x0000000000083947 */ /* 0x008fea0003800000 */
[----:B------:R-:W3:Y:S02]  /*6b60*/  SYNCS.PHASECHK.TRANS64.TRYWAIT P3, [R195+URZ+0x38850], R200 ;  /* 0x038850c8c30075a7 */ /* 0x000ee4000806017f */
[----:B---3--:R-:W-:Y:S05]  /*6b70*/  @!P3 BRA `(.L_x_3211) ;  /* 0x000000b400f0b947 */ /* 0x008fea0003800000 */
.L_x_3210:
[----:B------:R-:W-:Y:S01]  /*6b80*/  IMAD R199, R197, 0x1000, R6 ;  /* 0x00001000c5c77824 */ /* 0x000fe200078e0206 */
[----:B0123--:R-:W-:Y:S01]  /*6b90*/  MOV R200, UR49 ;  /* 0x0000003100c87c02 */ /* 0x00ffe20008000f00 */
[----:B------:R-:W-:Y:S01]  /*6ba0*/  WARPGROUP.ARRIVE ;  /* 0x00000000000079c5 */ /* 0x000fe20000000000 */
[----:B------:R-:W-:Y:S01]  /*6bb0*/  MOV R201, UR48 ;  /* 0x0000003000c97c02 */ /* 0x000fe20008000f00 */
[----:B------:R-:W-:Y:S01]  /*6bc0*/  UMOV UR51, 0x40000040 ;  /* 0x4000004000337882 */ /* 0x000fe20000000000 */
[----:B------:R-:W-:Y:S01]  /*6bd0*/  R2UR UR6, R199 ;  /* 0x00000000c70672ca */ /* 0x000fe200000e0000 */
[----:B------:R-:W-:Y:S01]  /*6be0*/  UMOV UR55, 0x40000040 ;  /* 0x4000004000377882 */ /* 0x000fe20000000000 */
[----:B------:R-:W-:Y:S01]  /*6bf0*/  R2UR UR48, R18 ;  /* 0x00000000123072ca */ /* 0x000fe200000e0000 */
[----:B------:R-:W-:Y:S01]  /*6c00*/  UMOV UR59, 0x40000040 ;  /* 0x40000040003b7882 */ /* 0x000fe20000000000 */
[----:B------:R-:W-:Y:S01]  /*6c10*/  R2UR UR49, R19 ;  /* 0x00000000133172ca */ /* 0x000fe200000e0000 */
[----:B------:R-:W-:Y:S01]  /*6c20*/  UMOV UR7, 0x40000040 ;  /* 0x4000004000077882 */ /* 0x000fe20000000000 */
[----:B------:R-:W-:Y:S01]  /*6c30*/  MOV R202, UR53 ;  /* 0x0000003500ca7c02 */ /* 0x000fe20008000f00 */
[----:B------:R-:W-:Y:S01]  /*6c40*/  UMOV UR11, 0x40000040 ;  /* 0x40000040000b7882 */ /* 0x000fe20000000000 */
[----:B------:R-:W-:Y:S01]  /*6c50*/  MOV R203, UR52 ;  /* 0x0000003400cb7c02 */ /* 0x000fe20008000f00 */
[----:B------:R-:W-:Y:S01]  /*6c60*/  UMOV UR15, 0x40000040 ;  /* 0x40000040000f7882 */ /* 0x000fe20000000000 */
[----:B------:R-:W-:Y:S01]  /*6c70*/  R2UR UR52, R20 ;  /* 0x00000000143472ca */ /* 0x000fe200000e0000 */
[----:B------:R-:W-:Y:S01]  /*6c80*/  UMOV UR19, 0x40000040 ;  /* 0x4000004000137882 */ /* 0x000fe20000000000 */
[----:B------:R-:W-:Y:S01]  /*6c90*/  R2UR UR53, R21 ;  /* 0x00000000153572ca */ /* 0x000fe200000e0000 */
[----:B------:R-:W-:Y:S01]  /*6ca0*/  UMOV UR50, UR6 ;  /* 0x0000000600327c82 */ /* 0x000fe20008000000 */
[----:B------:R-:W-:Y:S01]  /*6cb0*/  R2UR UR56, R22 ;  /* 0x00000000163872ca */ /* 0x000fe200000e0000 */
[----:B------:R-:W-:Y:S01]  /*6cc0*/  UMOV UR23, 0x40000040 ;  /* 0x4000004000177882 */ /* 0x000fe20000000000 */
[----:B------:R-:W-:Y:S01]  /*6cd0*/  R2UR UR57, R23 ;  /* 0x00000000173972ca */ /* 0x000fe200000e0000 */
[----:B------:R-:W-:Y:S01]  /*6ce0*/  HGMMA.64x64x16.F32.BF16 R152, gdesc[UR48], R152, gsb0 ;  /* 0x00e00000309879f0 */ /* 0x000fe20008001898 */
[----:B------:R-:W-:Y:S01]  /*6cf0*/  R2UR UR49, R200 ;  /* 0x00000000c83172ca */ /* 0x000fe200000e0000 */
[C---:B------:R-:W-:Y:S01]  /*6d00*/  VIADD R200, R199.reuse, 0x2 ;  /* 0x00000002c7c87836 */ /* 0x040fe20000000000 */
[----:B------:R-:W-:Y:S01]  /*6d10*/  UMOV UR27, 0x40000040 ;  /* 0x40000040001b7882 */ /* 0x000fe20000000000 */
[----:B------:R-:W-:Y:S01]  /*6d20*/  UMOV UR31, 0x40000040 ;  /* 0x40000040001f7882 */ /* 0x000fe20000000000 */
[----:B------:R-:W-:Y:S01]  /*6d30*/  UMOV UR35, 0x40000040 ;  /* 0x4000004000237882 */ /* 0x000fe20000000000 */
[----:B------:R-:W-:Y:S01]  /*6d40*/  UMOV UR39, 0x40000040 ;  /* 0x4000004000277882 */ /* 0x000fe20000000000 */
[----:B------:R-:W-:Y:S01]  /*6d50*/  R2UR UR6, R200 ;  /* 0x00000000c80672ca */ /* 0x000fe200000e0000 */
[----:B------:R-:W-:Y:S01]  /*6d60*/  VIADD R200, R199, 0x4 ;  /* 0x00000004c7c87836 */ /* 0x000fe20000000000 */
[----:B------:R-:W-:Y:S01]  /*6d70*/  UMOV UR43, 0x40000040 ;  /* 0x40000040002b7882 */ /* 0x000fe20000000000 */
[----:B------:R-:W-:Y:S01]  /*6d80*/  UMOV UR47, 0x40000040 ;  /* 0x40000040002f7882 */ /* 0x000fe20000000000 */
[----:B------:R-:W-:Y:S01]  /*6d90*/  R2UR UR48, R201 ;  /* 0x00000000c93072ca */ /* 0x000fe200000e0000 */
[----:B------:R-:W-:Y:S01]  /*6da0*/  UMOV UR51, 0x40000040 ;  /* 0x4000004000337882 */ /* 0x000fe20000000000 */
[----:B------:R-:W0:Y:S01]  /*6db0*/  S2R R204, SR_TID.X ;  /* 0x0000000000cc7919 */ /* 0x000e220000002100 */
[----:B------:R-:W-:-:S02]  /*6dc0*/  VIADD R201, R199, 0x800 ;  /* 0x00000800c7c97836 */ /* 0x000fc40000000000 */
[----:B------:R-:W-:-:S04]  /*6dd0*/  IMAD R216, R197, 0x1000, R188 ;  /* 0x00001000c5d87824 */ /* 0x000fc800078e02bc */
[----:B------:R-:W-:Y:S01]  /*6de0*/  UMOV UR54, UR6 ;  /* 0x0000000600367c82 */ /* 0x000fe20008000000 */
[----:B------:R-:W-:Y:S01]  /*6df0*/  R2UR UR6, R200 ;  /* 0x00000000c80672ca */ /* 0x000fe200000e0000 */
[----:B------:R-:W-:Y:S02]  /*6e00*/  VIADD R200, R199, 0x6 ;  /* 0x00000006c7c87836 */ /* 0x000fe40000000000 */
[----:B------:R-:W-:-:S10]  /*6e10*/  VIADD R217, R216, 0x80 ;  /* 0x00000080d8d97836 */ /* 0x000fd40000000000 */
[----:B------:R-:W-:Y:S01]  /*6e20*/  UMOV UR58, UR6 ;  /* 0x00000006003a7c82 */ /* 0x000fe20008000000 */
[----:B------:R-:W-:Y:S01]  /*6e30*/  R2UR UR6, R200 ;  /* 0x00000000c80672ca */ /* 0x000fe200000e0000 */
[----:B------:R-:W-:-:S05]  /*6e40*/  VIADD R200, R199, 0x200 ;  /* 0x00000200c7c87836 */ /* 0x000fca0000000000 */
[----:B------:R-:W-:Y:S01]  /*6e50*/  R2UR UR10, R200 ;  /* 0x00000000c80a72ca */ /* 0x000fe200000e0000 */
[----:B------:R-:W-:Y:S01]  /*6e60*/  VIADD R200, R199, 0x202 ;  /* 0x00000202c7c87836 */ /* 0x000fe20000000000 */
[----:B0-----:R-:W-:-:S04]  /*6e70*/  SHF.R.U32.HI R204, RZ, 0x7, R204 ;  /* 0x00000007ffcc7819 */ /* 0x001fc800000116cc */
[----:B------:R-:W-:Y:S01]  /*6e80*/  R2UR UR14, R200 ;  /* 0x00000000c80e72ca */ /* 0x000fe200000e0000 */
[----:B------:R-:W-:-:S05]  /*6e90*/  VIADD R200, R199, 0x204 ;  /* 0x00000204c7c87836 */ /* 0x000fca0000000000 */
[----:B------:R-:W-:Y:S01]  /*6ea0*/  R2UR UR18, R200 ;  /* 0x00000000c81272ca */ /* 0x000fe200000e0000 */
[----:B------:R-:W-:-:S05]  /*6eb0*/  VIADD R200, R199, 0x206 ;  /* 0x00000206c7c87836 */ /* 0x000fca0000000000 */
[----:B------:R-:W-:Y:S01]  /*6ec0*/  R2UR UR22, R200 ;  /* 0x00000000c81672ca */ /* 0x000fe200000e0000 */
[----:B------:R-:W-:-:S05]  /*6ed0*/  VIADD R200, R199, 0x400 ;  /* 0x00000400c7c87836 */ /* 0x000fca0000000000 */
[----:B------:R-:W-:Y:S01]  /*6ee0*/  R2UR UR26, R200 ;  /* 0x00000000c81a72ca */ /* 0x000fe200000e0000 */
[----:B------:R-:W-:-:S05]  /*6ef0*/  VIADD R200, R199, 0x402 ;  /* 0x00000402c7c87836 */ /* 0x000fca0000000000 */
[----:B------:R-:W-:Y:S01]  /*6f00*/  R2UR UR30, R200 ;  /* 0x00000000c81e72ca */ /* 0x000fe200000e0000 */
[C---:B------:R-:W-:Y:S01]  /*6f10*/  VIADD R200, R199.reuse, 0x404 ;  /* 0x00000404c7c87836 */ /* 0x040fe20000000000 */
[----:B------:R-:W-:Y:S02]  /*6f20*/  WARPGROUP.DEPBAR.LE gsb0, 0x0 ;  /* 0x00008000000079c5 */ /* 0x000fe40000010000 */
[----:B------:R-:W-:Y:S02]  /*6f30*/  WARPGROUP.ARRIVE ;  /* 0x00000000000079c5 */ /* 0x000fe40000000000 */
[----:B------:R-:W-:Y:S01]  /*6f40*/  R2UR UR34, R200 ;  /* 0x00000000c82272ca */ /* 0x000fe200000e0000 */
[----:B------:R-:W-:-:S03]  /*6f50*/  VIADD R200, R199, 0x406 ;  /* 0x00000406c7c87836 */ /* 0x000fc60000000000 */
[----:B------:R-:W-:Y:S02]  /*6f60*/  HGMMA.64x64x16.F32.BF16 R152, gdesc[UR52], R152, gsb0 ;  /* 0x00e00000349879f0 */ /* 0x000fe40008001898 */
[----:B------:R-:W-:Y:S01]  /*6f70*/  R2UR UR38, R200 ;  /* 0x00000000c82672ca */ /* 0x000fe200000e0000 */
[----:B------:R-:W-:Y:S01]  /*6f80*/  VIADD R200, R199, 0x600 ;  /* 0x00000600c7c87836 */ /* 0x000fe20000000000 */
[----:B------:R-:W-:Y:S01]  /*6f90*/  R2UR UR53, R202 ;  /* 0x00000000ca3572ca */ /* 0x000fe200000e0000 */
[----:B------:R-:W-:Y:S01]  /*6fa0*/  UMOV UR55, 0x40000040 ;  /* 0x4000004000377882 */ /* 0x000fe20000000000 */
[----:B------:R-:W-:Y:S02]  /*6fb0*/  R2UR UR52, R203 ;  /* 0x00000000cb3472ca */ /* 0x000fe400000e0000 */
[----:B------:R-:W-:Y:S01]  /*6fc0*/  R2UR UR42, R200 ;  /* 0x00000000c82a72ca */ /* 0x000fe200000e0000 */
[----:B------:R-:W-:-:S05]  /*6fd0*/  VIADD R200, R199, 0x602 ;  /* 0x00000602c7c87836 */ /* 0x000fca0000000000 */
[----:B------:R-:W-:Y:S01]  /*6fe0*/  R2UR UR46, R200 ;  /* 0x00000000c82e72ca */ /* 0x000fe200000e0000 */
[----:B------:R-:W-:-:S05]  /*6ff0*/  VIADD R200, R199, 0x604 ;  /* 0x00000604c7c87836 */ /* 0x000fca0000000000 */
[----:B------:R-:W-:Y:S01]  /*7000*/  R2UR UR50, R200 ;  /* 0x00000000c83272ca */ /* 0x000fe200000e0000 */
[----:B------:R-:W-:-:S05]  /*7010*/  VIADD R200, R199, 0x606 ;  /* 0x00000606c7c87836 */ /* 0x000fca0000000000 */
[----:B------:R-:W-:Y:S02]  /*7020*/  R2UR UR54, R200 ;  /* 0x00000000c83672ca */ /* 0x000fe400000e0000 */
[----:B------:R0:W1:Y:S02]  /*7030*/  SHFL.IDX PT, R200, R204, RZ, 0x1f ;  /* 0x00001fffccc87589 */ /* 0x00006400000e0000 */
[----:B0-----:R-:W-:Y:S01]  /*7040*/  IMAD.MOV.U32 R204, RZ, RZ, 0x4 ;  /* 0x00000004ffcc7424 */ /* 0x001fe200078e00ff */
[----:B-1----:R-:W-:-:S04]  /*7050*/  ISETP.GT.AND P3, PT, R200, 0x7f, PT ;  /* 0x0000007fc800780c */ /* 0x002fc80003f64270 */
[----:B------:R-:W-:-:S05]  /*7060*/  SEL R200, RZ, 0x2, !P3 ;  /* 0x00000002ffc87807 */ /* 0x000fca0005800000 */
[----:B------:R-:W-:Y:S02]  /*7070*/  IMAD.IADD R202, R7, 0x1, R200 ;  /* 0x0000000107ca7824 */ /* 0x000fe400078e02c8 */
        /* <DEDUP_REMOVED lines=8> */
[C---:B------:R-:W-:Y:S02]  /*7100*/  SEL R202, R204.reuse, 0x2, P3 ;  /* 0x00000002ccca7807 */ /* 0x040fe40001800000 */
[----:B------:R-:W-:-:S03]  /*7110*/  SEL R204, R204, 0x6, !P3 ;  /* 0x00000006cccc7807 */ /* 0x000fc60005800000 */
[--C-:B------:R-:W-:Y:S02]  /*7120*/  IMAD.IADD R203, R7, 0x1, R202.reuse ;  /* 0x0000000107cb7824 */ /* 0x100fe400078e02ca */
[C---:B------:R-:W-:Y:S02]  /*7130*/  IMAD.IADD R205, R201.reuse, 0x1, R202 ;  /* 0x00000001c9cd7824 */ /* 0x040fe400078e02ca */
[----:B------:R-:W-:Y:S01]  /*7140*/  IMAD.IADD R201, R201, 0x1, R204 ;  /* 0x00000001c9c97824 */ /* 0x000fe200078e02cc */
[----:B------:R-:W-:Y:S02]  /*7150*/  WARPGROUP.DEPBAR.LE gsb0, 0x0 ;  /* 0x00008000000079c5 */ /* 0x000fe40000010000 */
[----:B------:R-:W-:-:S06]  /*7160*/  WARPGROUP.ARRIVE ;  /* 0x00000000000079c5 */ /* 0x000fcc0000000000 */
[----:B------:R-:W-:Y:S01]  /*7170*/  HGMMA.64x64x16.F32.BF16 R152, gdesc[UR4], R152, gsb0 ;  /* 0x00e00000049879f0 */ /* 0x000fe20008001898 */
[----:B------:R-:W-:Y:S02]  /*7180*/  ULDC UR7, c[0x0][0xa80] ;  /* 0x0002a00000077ab9 */ /* 0x000fe40000000800 */
[----:B------:R-:W-:Y:S01]  /*7190*/  UMOV UR6, UR7 ;  /* 0x0000000700067c82 */ /* 0x000fe20008000000 */
        /* <DEDUP_REMOVED lines=69> */
[----:B------:R-:W-:Y:S02]  /*75f0*/  IMAD.IADD R203, R8, 0x1, R200 ;  /* 0x0000000108cb7824 */ /* 0x000fe400078e02c8 */
        /* <DEDUP_REMOVED lines=8> */
[----:B------:R-:W-:Y:S02]  /*7680*/  IMAD.IADD R203, R8, 0x1, R202 ;  /* 0x0000000108cb7824 */ /* 0x000fe400078e02ca */
        /* <DEDUP_REMOVED lines=108> */
[----:B------:R-:W-:Y:S02]  /*7d50*/  LOP3.LUT R201, R201, 0x1e00, RZ, 0xc0, !PT ;  /* 0x00001e00c9c97812 */ /* 0x000fe400078ec0ff */
[----:B------:R-:W-:Y:S02]  /*7d60*/  ISETP.NE.AND P3, PT, R0, RZ, PT ;  /* 0x000000ff0000720c */ /* 0x000fe40003f65270 */
[----:B------:R-:W-:-:S02]  /*7d70*/  IADD3 R202, R200, R201, R5 ;  /* 0x000000c9c8ca7210 */ /* 0x000fc40007ffe005 */
        /* <DEDUP_REMOVED lines=37> */
[----:B------:R-:W-:-:S05]  /*7fd0*/  FMUL.FTZ R165, R179, UR60 ;  /* 0x0000003cb3a57c20 */ /* 0x000fca0008410000 */
[----:B------:R-:W0:Y:S01]  /*7fe0*/  MUFU.TANH R202, R202 ;  /* 0x000000ca00ca7308 */ /* 0x000e220000002400 */
[----:B-1----:R-:W-:-:S07]  /*7ff0*/  FMNMX.FTZ R156, R200, R157, !PT ;  /* 0x0000009dc89c7209 */ /* 0x002fce0007810000 */
[----:B------:R-:W1:Y:S01]  /*8000*/  MUFU.TANH R203, R203 ;  /* 0x000000cb00cb7308 */ /* 0x000e620000002400 */
[----:B--2---:R-:W-:-:S07]  /*8010*/  FMNMX.FTZ R157, R201, R156, !PT ;  /* 0x0000009cc99d7209 */ /* 0x004fce0007810000 */
[----:B------:R-:W2:Y:S01]  /*8020*/  MUFU.TANH R204, R204 ;  /* 0x000000cc00cc7308 */ /* 0x000ea20000002400 */
[----:B0-----:R-:W-:-:S07]  /*8030*/  FMNMX.FTZ R156, R202, R157, !PT ;  /* 0x0000009dca9c7209 */ /* 0x001fce0007810000 */
        /* <DEDUP_REMOVED lines=19> */
[----:B0-----:R-:W-:Y:S01]  /*8170*/  FMNMX.FTZ R158, R212, R157, !PT ;  /* 0x0000009dd49e7209 */ /* 0x001fe20007810000 */
[----:B------:R-:W-:-:S06]  /*8180*/  FMUL.FTZ R157, R163, UR60 ;  /* 0x0000003ca39d7c20 */ /* 0x000fcc0008410000 */
[----:B------:R-:W0:Y:S01]  /*8190*/  MUFU.TANH R207, R207 ;  /* 0x000000cf00cf7308 */ /* 0x000e220000002400 */
[----:B-1----:R-:W-:Y:S01]  /*81a0*/  FMNMX.FTZ R159, R213, R158, !PT ;  /* 0x0000009ed59f7209 */ /* 0x002fe20007810000 */
[----:B------:R-:W-:-:S06]  /*81b0*/  FMUL.FTZ R158, R166, UR60 ;  /* 0x0000003ca69e7c20 */ /* 0x000fcc0008410000 */
[----:B------:R-:W1:Y:S01]  /*81c0*/  MUFU.TANH R152, R152 ;  /* 0x0000009800987308 */ /* 0x000e620000002400 */
[----:B--2---:R-:W-:Y:S01]  /*81d0*/  FMNMX.FTZ R160, R214, R159, !PT ;  /* 0x0000009fd6a07209 */ /* 0x004fe20007810000 */
[----:B------:R-:W-:-:S06]  /*81e0*/  FMUL.FTZ R159, R167, UR60 ;  /* 0x0000003ca79f7c20 */ /* 0x000fcc0008410000 */
[----:B------:R-:W2:Y:S01]  /*81f0*/  MUFU.TANH R153, R153 ;  /* 0x0000009900997308 */ /* 0x000ea20000002400 */
[----:B0-----:R-:W-:Y:S01]  /*8200*/  FMNMX.FTZ R164, R207, R160, !PT ;  /* 0x000000a0cfa47209 */ /* 0x001fe20007810000 */
[----:B------:R-:W-:-:S04]  /*8210*/  FMUL.FTZ R160, R170, UR60 ;  /* 0x0000003caaa07c20 */ /* 0x000fc80008410000 */
[----:B------:R-:W0:Y:S02]  /*8220*/  SHFL.BFLY PT, R163, R164, 0x2, 0x1f ;  /* 0x0c401f00a4a37f89 */ /* 0x000e2400000e0000 */
[----:B------:R-:W3:Y:S01]  /*8230*/  MUFU.TANH R154, R154 ;  /* 0x0000009a009a7308 */ /* 0x000ee20000002400 */
[----:B-1----:R-:W-:-:S07]  /*8240*/  FMNMX.FTZ R166, R152, R187, !PT ;  /* 0x000000bb98a67209 */ /* 0x002fce0007810000 */
[----:B------:R-:W1:Y:S01]  /*8250*/  MUFU.TANH R155, R155 ;  /* 0x0000009b009b7308 */ /* 0x000e620000002400 */
[----:B--2---:R-:W-:Y:S01]  /*8260*/  FMNMX.FTZ R167, R153, R166, !PT ;  /* 0x000000a699a77209 */ /* 0x004fe20007810000 */
[----:B------:R-:W-:-:S06]  /*8270*/  FMUL.FTZ R166, R182, UR60 ;  /* 0x0000003cb6a67c20 */ /* 0x000fcc0008410000 */
[----:B------:R-:W2:Y:S01]  /*8280*/  MUFU.TANH R156, R156 ;  /* 0x0000009c009c7308 */ /* 0x000ea20000002400 */
[----:B---3--:R-:W-:Y:S02]  /*8290*/  FMNMX.FTZ R168, R154, R167, !PT ;  /* 0x000000a79aa87209 */ /* 0x008fe40007810000 */
[----:B0-----:R-:W-:Y:S01]  /*82a0*/  FMNMX.FTZ R169, R164, R163, !PT ;  /* 0x000000a3a4a97209 */ /* 0x001fe20007810000 */
[----:B------:R-:W-:-:S04]  /*82b0*/  FMUL.FTZ R163, R175, UR60 ;  /* 0x0000003cafa37c20 */ /* 0x000fc80008410000 */
[----:B------:R-:W0:Y:S01]  /*82c0*/  MUFU.TANH R157, R157 ;  /* 0x0000009d009d7308 */ /* 0x000e220000002400 */
[----:B-1----:R-:W-:Y:S01]  /*82d0*/  FMNMX.FTZ R167, R155, R168, !PT ;  /* 0x000000a89ba77209 */ /* 0x002fe20007810000 */
[----:B------:R-:W-:Y:S01]  /*82e0*/  FMUL.FTZ R164, R178, UR60 ;  /* 0x0000003cb2a47c20 */ /* 0x000fe20008410000 */
[----:B------:R-:W1:Y:S05]  /*82f0*/  SHFL.BFLY PT, R170, R169, 0x1, 0x1f ;  /* 0x0c201f00a9aa7f89 */ /* 0x000e6a00000e0000 */
[----:B------:R-:W3:Y:S01]  /*8300*/  MUFU.TANH R158, R158 ;  /* 0x0000009e009e7308 */ /* 0x000ee20000002400 */
[----:B--2---:R-:W-:Y:S01]  /*8310*/  FMNMX.FTZ R168, R156, R167, !PT ;  /* 0x000000a79ca87209 */ /* 0x004fe20007810000 */
[----:B------:R-:W-:-:S06]  /*8320*/  FMUL.FTZ R167, R183, UR60 ;  /* 0x0000003cb7a77c20 */ /* 0x000fcc0008410000 */
[----:B------:R-:W2:Y:S01]  /*8330*/  MUFU.TANH R159, R159 ;  /* 0x0000009f009f7308 */ /* 0x000ea20000002400 */
[----:B0-----:R-:W-:-:S07]  /*8340*/  FMNMX.FTZ R171, R157, R168, !PT ;  /* 0x000000a89dab7209 */ /* 0x001fce0007810000 */
[----:B------:R-:W0:Y:S01]  /*8350*/  MUFU.TANH R160, R160 ;  /* 0x000000a000a07308 */ /* 0x000e220000002400 */
[----:B---3--:R-:W-:Y:S02]  /*8360*/  FMNMX.FTZ R168, R158, R171, !PT ;  /* 0x000000ab9ea87209 */ /* 0x008fe40007810000 */
[----:B-1----:R-:W-:-:S05]  /*8370*/  FMNMX.FTZ R169, R169, R170, !PT ;  /* 0x000000aaa9a97209 */ /* 0x002fca0007810000 */
[----:B------:R-:W1:Y:S01]  /*8380*/  MUFU.TANH R161, R161 ;  /* 0x000000a100a17308 */ /* 0x000e620000002400 */
[----:B------:R-:W-:Y:S01]  /*8390*/  FADD.FTZ R170, -R169, R186 ;  /* 0x000000baa9aa7221 */ /* 0x000fe20000010100 */
[----:B--2---:R-:W-:Y:S01]  /*83a0*/  FMNMX.FTZ R171, R159, R168, !PT ;  /* 0x000000a89fab7209 */ /* 0x004fe20007810000 */
[----:B------:R-:W-:Y:S02]  /*83b0*/  FMUL.FTZ R215, R169, UR6 ;  /* 0x00000006a9d77c20 */ /* 0x000fe40008410000 */
[----:B------:R-:W-:Y:S02]  /*83c0*/  FMUL.FTZ R174, R170, UR6 ;  /* 0x00000006aaae7c20 */ /* 0x000fe40008410000 */
[--C-:B------:R-:W-:Y:S01]  /*83d0*/  FFMA.FTZ R200, R200, UR6, -R215.reuse ;  /* 0x00000006c8c87c23 */ /* 0x100fe200080108d7 */
[----:B------:R-:W2:Y:S01]  /*83e0*/  MUFU.TANH R162, R162 ;  /* 0x000000a200a27308 */ /* 0x000ea20000002400 */
[----:B0-----:R-:W-:Y:S01]  /*83f0*/  FMNMX.FTZ R170, R160, R171, !PT ;  /* 0x000000aba0aa7209 */ /* 0x001fe20007810000 */
[--C-:B------:R-:W-:Y:S01]  /*8400*/  FFMA.FTZ R171, R199, UR6, -R215.reuse ;  /* 0x00000006c7ab7c23 */ /* 0x100fe200080108d7 */
[--C-:B------:R-:W-:Y:S01]  /*8410*/  FFMA.FTZ R201, R201, UR6, -R215.reuse ;  /* 0x00000006c9c97c23 */ /* 0x100fe200080108d7 */
[--C-:B------:R-:W-:Y:S01]  /*8420*/  FFMA.FTZ R214, R214, UR6, -R215.reuse ;  /* 0x00000006d6d67c23 */ /* 0x100fe200080108d7 */
[--C-:B------:R-:W-:Y:S01]  /*8430*/  FFMA.FTZ R175, R204, UR6, -R215.reuse ;  /* 0x00000006ccaf7c23 */ /* 0x100fe200080108d7 */
[--C-:B------:R-:W-:Y:S01]  /*8440*/  FFMA.FTZ R176, R205, UR6, -R215.reuse ;  /* 0x00000006cdb07c23 */ /* 0x100fe200080108d7 */
[--C-:B------:R-:W-:Y:S01]  /*8450*/  FFMA.FTZ R177, R206, UR6, -R215.reuse ;  /* 0x00000006ceb17c23 */ /* 0x100fe200080108d7 */
[----:B------:R-:W0:Y:S01]  /*8460*/  MUFU.TANH R163, R163 ;  /* 0x000000a300a37308 */ /* 0x000e220000002400 */
[----:B-1----:R-:W-:Y:S01]  /*8470*/  FMNMX.FTZ R173, R161, R170, !PT ;  /* 0x000000aaa1ad7209 */ /* 0x002fe20007810000 */
[--C-:B------:R-:W-:Y:S01]  /*8480*/  FFMA.FTZ R178, R208, UR6, -R215.reuse ;  /* 0x00000006d0b27c23 */ /* 0x100fe200080108d7 */
[--C-:B------:R-:W-:Y:S01]  /*8490*/  FFMA.FTZ R181, R211, UR6, -R215.reuse ;  /* 0x00000006d3b57c23 */ /* 0x100fe200080108d7 */
[--C-:B------:R-:W-:Y:S01]  /*84a0*/  FFMA.FTZ R182, R212, UR6, -R215.reuse ;  /* 0x00000006d4b67c23 */ /* 0x100fe200080108d7 */
[----:B------:R-:W-:-:S03]  /*84b0*/  FFMA.FTZ R183, R213, UR6, -R215 ;  /* 0x00000006d5b77c23 */ /* 0x000fc600080108d7 */
        /* <DEDUP_REMOVED lines=8> */
[----:B------:R0:W2:Y:S08]  /*8540*/  MUFU.EX2 R168, R174 ;  /* 0x000000ae00a87308 */ /* 0x0000b00000000800 */
[----:B------:R3:W-:Y:S01]  /*8550*/  MUFU.EX2 R170, R200 ;  /* 0x000000c800aa7308 */ /* 0x0007e20000000800 */
[----:B0-----:R-:W-:Y:S01]  /*8560*/  FMNMX.FTZ R174, R166, R173, !PT ;  /* 0x000000ada6ae7209 */ /* 0x001fe20007810000 */
[----:B------:R-:W-:-:S03]  /*8570*/  FFMA.FTZ R173, R202, UR6, -R215 ;  /* 0x00000006caad7c23 */ /* 0x000fc600080108d7 */
[----:B-1----:R-:W-:Y:S01]  /*8580*/  FMNMX.FTZ R179, R167, R174, !PT ;  /* 0x000000aea7b37209 */ /* 0x002fe20007810000 */
[--C-:B------:R-:W-:Y:S02]  /*8590*/  FFMA.FTZ R174, R203, UR6, -R215.reuse ;  /* 0x00000006cbae7c23 */ /* 0x100fe400080108d7 */
[----:B------:R0:W-:Y:S01]  /*85a0*/  MUFU.EX2 R172, R201 ;  /* 0x000000c900ac7308 */ /* 0x0001e20000000800 */
[-C--:B--2---:R-:W-:Y:S01]  /*85b0*/  FMUL.FTZ R24, R24, R168.reuse ;  /* 0x000000a818187220 */ /* 0x084fe20000410000 */
[----:B------:R-:W1:Y:S01]  /*85c0*/  SHFL.BFLY PT, R180, R179, 0x2, 0x1f ;  /* 0x0c401f00b3b47f89 */ /* 0x000e6200000e0000 */
        /* <DEDUP_REMOVED lines=13> */
[----:B------:R-:W2:Y:S01]  /*86a0*/  MUFU.EX2 R173, R173 ;  /* 0x000000ad00ad7308 */ /* 0x000ea20000000800 */
        /* <DEDUP_REMOVED lines=8> */
[----:B------:R-:W-:Y:S01]  /*8730*/  FMUL.FTZ R64, R64, R168 ;  /* 0x000000a840407220 */ /* 0x000fe20000410000 */
[----:B-1----:R-:W-:Y:S01]  /*8740*/  FMNMX.FTZ R186, R179, R180, !PT ;  /* 0x000000b4b3ba7209 */ /* 0x002fe20007810000 */
[--C-:B------:R-:W-:Y:S01]  /*8750*/  FFMA.FTZ R179, R209, UR6, -R215.reuse ;  /* 0x00000006d1b37c23 */ /* 0x100fe200080108d7 */
[--C-:B------:R-:W-:Y:S01]  /*8760*/  FFMA.FTZ R180, R210, UR6, -R215.reuse ;  /* 0x00000006d2b47c23 */ /* 0x100fe200080108d7 */
[-C--:B------:R-:W-:Y:S01]  /*8770*/  FMUL.FTZ R65, R65, R168.reuse ;  /* 0x000000a841417220 */ /* 0x080fe20000410000 */
[-C--:B------:R-:W-:Y:S01]  /*8780*/  FMUL.FTZ R68, R68, R168.reuse ;  /* 0x000000a844447220 */ /* 0x080fe20000410000 */
[----:B------:R-:W3:Y:S01]  /*8790*/  SHFL.BFLY PT, R199, R186, 0x1, 0x1f ;  /* 0x0c201f00bac77f89 */ /* 0x000ee200000e0000 */
        /* <DEDUP_REMOVED lines=23> */
[----:B---3--:R-:W-:Y:S01]  /*8910*/  FMNMX.FTZ R200, R186, R199, !PT ;  /* 0x000000c7bac87209 */ /* 0x008fe20007810000 */
[----:B------:R-:W-:Y:S01]  /*8920*/  FFMA.FTZ R199, R207, UR6, -R215 ;  /* 0x00000006cfc77c23 */ /* 0x000fe200080108d7 */
[----:B------:R1:W-:Y:S01]  /*8930*/  MUFU.EX2 R186, R214 ;  /* 0x000000d600ba7308 */ /* 0x0003e20000000800 */
[-C--:B------:R-:W-:Y:S01]  /*8940*/  FMUL.FTZ R109, R109, R168.reuse ;  /* 0x000000a86d6d7220 */ /* 0x080fe20000410000 */
[-C--:B------:R-:W-:Y:S01]  /*8950*/  FMUL.FTZ R112, R112, R168.reuse ;  /* 0x000000a870707220 */ /* 0x080fe20000410000 */
[C---:B------:R-:W-:Y:S01]  /*8960*/  FADD.FTZ R187, -R200.reuse, R187 ;  /* 0x000000bbc8bb7221 */ /* 0x040fe20000010100 */
[----:B------:R-:W-:Y:S01]  /*8970*/  FMUL.FTZ R209, R200, UR6 ;  /* 0x00000006c8d17c20 */ /* 0x000fe20008410000 */
[-C--:B------:R-:W-:Y:S01]  /*8980*/  FMUL.FTZ R113, R113, R168.reuse ;  /* 0x000000a871717220 */ /* 0x080fe20000410000 */
[----:B------:R-:W-:Y:S01]  /*8990*/  FMUL.FTZ R116, R116, R168 ;  /* 0x000000a874747220 */ /* 0x000fe20000410000 */
[----:B------:R-:W-:Y:S01]  /*89a0*/  FMUL.FTZ R187, R187, UR6 ;  /* 0x00000006bbbb7c20 */ /* 0x000fe20008410000 */
[--C-:B------:R-:W-:Y:S01]  /*89b0*/  FFMA.FTZ R202, R152, UR6, -R209.reuse ;  /* 0x0000000698ca7c23 */ /* 0x100fe200080108d1 */
[----:B0-----:R-:W-:Y:S01]  /*89c0*/  FFMA.FTZ R201, R153, UR6, -R209 ;  /* 0x0000000699c97c23 */ /* 0x001fe200080108d1 */
[----:B------:R-:W-:-:S02]  /*89d0*/  @!P1 VIADD R152, R195, 0x38840 ;  /* 0x00038840c3989836 */ /* 0x000fc40000000000 */
[----:B------:R-:W-:Y:S01]  /*89e0*/  FFMA.FTZ R203, R154, UR6, -R209 ;  /* 0x000000069acb7c23 */ /* 0x000fe200080108d1 */
[----:B------:R-:W-:Y:S01]  /*89f0*/  @!P3 IMAD R153, R196, 0x40, R3 ;  /* 0x00000040c499b824 */ /* 0x000fe200078e0203 */
[----:B------:R-:W0:Y:S01]  /*8a00*/  MUFU.EX2 R187, R187 ;  /* 0x000000bb00bb7308 */ /* 0x000e220000000800 */
[--C-:B------:R-:W-:Y:S01]  /*8a10*/  FFMA.FTZ R204, R155, UR6, -R209.reuse ;  /* 0x000000069bcc7c23 */ /* 0x100fe200080108d1 */
[----:B------:R-:W-:Y:S01]  /*8a20*/  @!P1 PRMT R152, RZ, 0x654, R152 ;  /* 0x00000654ff989816 */ /* 0x000fe20000000098 */
[----:B------:R-:W-:Y:S02]  /*8a30*/  @!P3 IMAD R153, R153, 0x4, R184 ;  /* 0x000000049999b824 */ /* 0x000fe400078e02b8 */
[--C-:B------:R-:W-:Y:S01]  /*8a40*/  FFMA.FTZ R205, R156, UR6, -R209.reuse ;  /* 0x000000069ccd7c23 */ /* 0x100fe200080108d1 */
[--C-:B------:R-:W-:Y:S01]  /*8a50*/  FFMA.FTZ R206, R157, UR6, -R209.reuse ;  /* 0x000000069dce7c23 */ /* 0x100fe200080108d1 */
[--C-:B------:R-:W-:Y:S01]  /*8a60*/  FFMA.FTZ R207, R158, UR6, -R209.reuse ;  /* 0x000000069ecf7c23 */ /* 0x100fe200080108d1 */
[--C-:B------:R-:W-:Y:S01]  /*8a70*/  FFMA.FTZ R208, R159, UR6, -R209.reuse ;  /* 0x000000069fd07c23 */ /* 0x100fe200080108d1 */
[--C-:B------:R-:W-:Y:S01]  /*8a80*/  FFMA.FTZ R210, R160, UR6, -R209.reuse ;  /* 0x00000006a0d27c23 */ /* 0x100fe200080108d1 */
[--C-:B------:R-:W-:Y:S01]  /*8a90*/  FFMA.FTZ R211, R161, UR6, -R209.reuse ;  /* 0x00000006a1d37c23 */ /* 0x100fe200080108d1 */
[--C-:B------:R-:W-:Y:S01]  /*8aa0*/  FFMA.FTZ R212, R162, UR6, -R209.reuse ;  /* 0x00000006a2d47c23 */ /* 0x100fe200080108d1 */
[--C-:B------:R-:W-:Y:S01]  /*8ab0*/  FFMA.FTZ R213, R163, UR6, -R209.reuse ;  /* 0x00000006a3d57c23 */ /* 0x100fe200080108d1 */
[--C-:B-1----:R-:W-:Y:S01]  /*8ac0*/  FFMA.FTZ R214, R164, UR6, -R209.reuse ;  /* 0x00000006a4d67c23 */ /* 0x102fe200080108d1 */
[--C-:B------:R-:W-:Y:S01]  /*8ad0*/  FFMA.FTZ R215, R165, UR6, -R209.reuse ;  /* 0x00000006a5d77c23 */ /* 0x100fe200080108d1 */
[--C-:B------:R-:W-:Y:S01]  /*8ae0*/  FFMA.FTZ R196, R166, UR6, -R209.reuse ;  /* 0x00000006a6c47c23 */ /* 0x100fe200080108d1 */
[----:B------:R1:W-:Y:S01]  /*8af0*/  @!P1 SYNCS.ARRIVE.TRANS64.RED.A1T0 RZ, [R152+URZ], RZ ;  /* 0x000000ff98ff99a7 */ /* 0x0003e2000810043f */
[----:B------:R-:W-:Y:S01]  /*8b00*/  FFMA.FTZ R209, R167, UR6, -R209 ;  /* 0x00000006a7d17c23 */ /* 0x000fe200080108d1 */
[----:B------:R-:W-:Y:S01]  /*8b10*/  @!P3 STS [R153+0x38400], R168 ;  /* 0x038400a89900b388 */ /* 0x000fe20000000800 */
[----:B------:R-:W-:Y:S01]  /*8b20*/  MUFU.EX2 R202, R202 ;  /* 0x000000ca00ca7308 */ /* 0x000fe20000000800 */
[----:B--2---:R-:W-:Y:S01]  /*8b30*/  F2FP.BF16.F32.PACK_AB R154, R173, R172 ;  /* 0x000000acad9a723e */ /* 0x004fe200000010ff */
[-C--:B0-----:R-:W-:Y:S01]  /*8b40*/  FMUL.FTZ R26, R26, R187.reuse ;  /* 0x000000bb1a1a7220 */ /* 0x081fe20000410000 */
[----:B------:R0:W-:Y:S01]  /*8b50*/  @!P3 STS [R153+0x38420], R187 ;  /* 0x038420bb9900b388 */ /* 0x0001e20000000800 */
[----:B------:R-:W-:Y:S01]  /*8b60*/  F2FP.BF16.F32.PACK_AB R156, R175, R174 ;  /* 0x000000aeaf9c723e */ /* 0x000fe200000010ff */
[----:B------:R-:W-:Y:S01]  /*8b70*/  FMUL.FTZ R27, R27, R187 ;  /* 0x000000bb1b1b7220 */ /* 0x000fe20000410000 */
[----:B-1----:R-:W-:Y:S01]  /*8b80*/  F2FP.BF16.F32.PACK_AB R152, R170, R171 ;  /* 0x000000abaa98723e */ /* 0x002fe200000010ff */
[-C--:B------:R-:W-:Y:S01]  /*8b90*/  FMUL.FTZ R30, R30, R187.reuse ;  /* 0x000000bb1e1e7220 */ /* 0x080fe20000410000 */
[----:B------:R-:W0:Y:S01]  /*8ba0*/  MUFU.EX2 R201, R201 ;  /* 0x000000c900c97308 */ /* 0x000e220000000800 */
[----:B------:R-:W-:Y:S01]  /*8bb0*/  F2FP.BF16.F32.PACK_AB R158, R177, R176 ;  /* 0x000000b0b19e723e */ /* 0x000fe200000010ff */
        /* <DEDUP_REMOVED lines=14> */
[----:B------:R-:W1:Y:S01]  /*8ca0*/  MUFU.EX2 R204, R204 ;  /* 0x000000cc00cc7308 */ /* 0x000e620000000800 */
[----:B0-----:R-:W-:Y:S01]  /*8cb0*/  F2FP.BF16.F32.PACK_AB R153, R201, R202 ;  /* 0x000000cac999723e */ /* 0x001fe200000010ff */
        /* <DEDUP_REMOVED lines=13> */
[----:B------:R-:W-:Y:S01]  /*8d90*/  FMUL.FTZ R82, R82, R187 ;  /* 0x000000bb52527220 */ /* 0x000fe20000410000 */
[----:B------:R-:W0:Y:S01]  /*8da0*/  MUFU.EX2 R206, R206 ;  /* 0x000000ce00ce7308 */ /* 0x000e220000000800 */
[----:B-1----:R-:W-:Y:S01]  /*8db0*/  F2FP.BF16.F32.PACK_AB R155, R204, R203 ;  /* 0x000000cbcc9b723e */ /* 0x002fe200000010ff */
[----:B------:R-:W-:Y:S01]  /*8dc0*/  BAR.SYNC.DEFER_BLOCKING 0xf, 0x100 ;  /* 0x03c4000000007b1d */ /* 0x000fe20000010000 */
        /* <DEDUP_REMOVED lines=27> */
[----:B------:R-:W-:Y:S01]  /*8f80*/  FMUL.FTZ R123, R123, R187 ;  /* 0x000000bb7b7b7220 */ /* 0x000fe20000410000 */
[-C--:B------:R-:W-:Y:S01]  /*8f90*/  FMUL.FTZ R124, R124, R168.reuse ;  /* 0x000000a87c7c7220 */ /* 0x080fe20000410000 */
[----:B------:R-:W0:Y:S01]  /*8fa0*/  MUFU.EX2 R179, R179 ;  /* 0x000000b300b37308 */ /* 0x000e220000000800 */
[----:B-1----:R-:W-:Y:S01]  /*8fb0*/  F2FP.BF16.F32.PACK_AB R159, R208, R207 ;  /* 0x000000cfd09f723e */ /* 0x002fe200000010ff */
        /* <DEDUP_REMOVED lines=32> */
[----:B------:R-:W-:Y:S01]  /*91c0*/  FMUL.FTZ R151, R151, R187 ;  /* 0x000000bb97977220 */ /* 0x000fe20000410000 */
[----:B------:R1:W-:Y:S01]  /*91d0*/  STSM.16.M88.4 [R189+0x36400], R152 ;  /* 0x03640098bd007844 */ /* 0x0003e20000000200 */
[----:B------:R-:W-:Y:S01]  /*91e0*/  FFMA.FTZ R171, R168, R193, R171 ;  /* 0x000000c1a8ab7223 */ /* 0x000fe200000100ab */
[----:B------:R-:W-:Y:S01]  /*91f0*/  FFMA.FTZ R194, R187, R194, R202 ;  /* 0x000000c2bbc27223 */ /* 0x000fe200000100ca */
[----:B------:R-:W-:Y:S01]  /*9200*/  @!P1 VIADD R195, R195, 0x38860 ;  /* 0x00038860c3c39836 */ /* 0x000fe20000000000 */
[----:B------:R1:W-:Y:S01]  /*9210*/  STSM.16.M88.4 [R191], R156 ;  /* 0x0000009cbf007844 */ /* 0x0003e20000000200 */
[----:B------:R-:W-:Y:S01]  /*9220*/  MUFU.EX2 R212, R212 ;  /* 0x000000d400d47308 */ /* 0x000fe20000000800 */
[----:B------:R-:W-:Y:S01]  /*9230*/  FADD.FTZ R171, R170, R171 ;  /* 0x000000abaaab7221 */ /* 0x000fe20000010000 */
[----:B------:R-:W-:Y:S01]  /*9240*/  FADD.FTZ R194, R201, R194 ;  /* 0x000000c2c9c27221 */ /* 0x000fe20000010000 */
[----:B------:R-:W-:Y:S01]  /*9250*/  @!P1 PRMT R195, RZ, 0x654, R195 ;  /* 0x00000654ffc39816 */ /* 0x000fe200000000c3 */
[----:B------:R-:W-:-:S02]  /*9260*/  IMAD.MOV.U32 R187, RZ, RZ, R200 ;  /* 0x000000ffffbb7224 */ /* 0x000fc400078e00c8 */
[----:B------:R-:W-:Y:S01]  /*9270*/  FADD.FTZ R172, R172, R171 ;  /* 0x000000abacac7221 */ /* 0x000fe20000010000 */
[----:B------:R-:W-:Y:S01]  /*9280*/  FADD.FTZ R203, R203, R194 ;  /* 0x000000c2cbcb7221 */ /* 0x000fe20000010000 */
[----:B------:R-:W2:Y:S01]  /*9290*/  MUFU.EX2 R213, R213 ;  /* 0x000000d500d57308 */ /* 0x000ea20000000800 */
[----:B0-----:R-:W-:Y:S01]  /*92a0*/  F2FP.BF16.F32.PACK_AB R161, R211, R210 ;  /* 0x000000d2d3a1723e */ /* 0x001fe200000010ff */
[----:B------:R-:W-:Y:S01]  /*92b0*/  FADD.FTZ R173, R173, R172 ;  /* 0x000000acadad7221 */ /* 0x000fe20000010000 */
[----:B------:R-:W-:-:S03]  /*92c0*/  FADD.FTZ R204, R204, R203 ;  /* 0x000000cbcccc7221 */ /* 0x000fc60000010000 */
[----:B------:R-:W-:Y:S01]  /*92d0*/  FADD.FTZ R174, R174, R173 ;  /* 0x000000adaeae7221 */ /* 0x000fe20000010000 */
[----:B------:R-:W-:Y:S01]  /*92e0*/  FADD.FTZ R205, R205, R204 ;  /* 0x000000cccdcd7221 */ /* 0x000fe20000010000 */
[----:B------:R-:W-:Y:S02]  /*92f0*/  MUFU.EX2 R182, R182 ;  /* 0x000000b600b67308 */ /* 0x000fe40000000800 */
[----:B------:R-:W-:Y:S01]  /*9300*/  FADD.FTZ R175, R175, R174 ;  /* 0x000000aeafaf7221 */ /* 0x000fe20000010000 */
[----:B------:R-:W-:-:S03]  /*9310*/  FADD.FTZ R206, R206, R205 ;  /* 0x000000cdcece7221 */ /* 0x000fc60000010000 */
[----:B------:R-:W-:Y:S01]  /*9320*/  FADD.FTZ R176, R176, R175 ;  /* 0x000000afb0b07221 */ /* 0x000fe20000010000 */
[----:B------:R-:W-:Y:S01]  /*9330*/  FADD.FTZ R207, R207, R206 ;  /* 0x000000cecfcf7221 */ /* 0x000fe20000010000 */
[----:B------:R-:W0:Y:S01]  /*9340*/  MUFU.EX2 R183, R183 ;  /* 0x000000b700b77308 */ /* 0x000e220000000800 */
[----:B--2---:R-:W-:Y:S01]  /*9350*/  F2FP.BF16.F32.PACK_AB R163, R213, R212 ;  /* 0x000000d4d5a3723e */ /* 0x004fe200000010ff */
[----:B------:R-:W-:Y:S01]  /*9360*/  FADD.FTZ R177, R177, R176 ;  /* 0x000000b0b1b17221 */ /* 0x000fe20000010000 */
[----:B------:R-:W-:-:S03]  /*9370*/  FADD.FTZ R207, R208, R207 ;  /* 0x000000cfd0cf7221 */ /* 0x000fc60000010000 */
[----:B------:R1:W-:Y:S01]  /*9380*/  STSM.16.M88.4 [R190], R160 ;  /* 0x000000a0be007844 */ /* 0x0003e20000000200 */
[----:B------:R-:W-:Y:S01]  /*9390*/  FADD.FTZ R178, R178, R177 ;  /* 0x000000b1b2b27221 */ /* 0x000fe20000010000 */
[----:B------:R-:W2:Y:S01]  /*93a0*/  MUFU.EX2 R199, R199 ;  /* 0x000000c700c77308 */ /* 0x000ea20000000800 */
[----:B------:R-:W-:Y:S02]  /*93b0*/  FADD.FTZ R210, R210, R207 ;  /* 0x000000cfd2d27221 */ /* 0x000fe40000010000 */
[----:B------:R-:W-:Y:S02]  /*93c0*/  FADD.FTZ R179, R179, R178 ;  /* 0x000000b2b3b37221 */ /* 0x000fe40000010000 */
[----:B------:R-:W-:Y:S02]  /*93d0*/  FADD.FTZ R211, R211, R210 ;  /* 0x000000d2d3d37221 */ /* 0x000fe40000010000 */
[----:B------:R-:W-:Y:S01]  /*93e0*/  FADD.FTZ R180, R180, R179 ;  /* 0x000000b3b4b47221 */ /* 0x000fe20000010000 */
[----:B------:R-:W-:Y:S01]  /*93f0*/  MUFU.EX2 R214, R214 ;  /* 0x000000d600d67308 */ /* 0x000fe20000000800 */
[----:B0-----:R-:W-:Y:S01]  /*9400*/  F2FP.BF16.F32.PACK_AB R164, R183, R182 ;  /* 0x000000b6b7a4723e */ /* 0x001fe200000010ff */
[----:B------:R-:W-:Y:S01]  /*9410*/  FADD.FTZ R212, R212, R211 ;  /* 0x000000d3d4d47221 */ /* 0x000fe20000010000 */
[----:B------:R-:W-:-:S03]  /*9420*/  FADD.FTZ R181, R181, R180 ;  /* 0x000000b4b5b57221 */ /* 0x000fc60000010000 */
[----:B------:R-:W-:Y:S01]  /*9430*/  FADD.FTZ R213, R213, R212 ;  /* 0x000000d4d5d57221 */ /* 0x000fe20000010000 */
[----:B------:R-:W-:Y:S01]  /*9440*/  FADD.FTZ R182, R182, R181 ;  /* 0x000000b5b6b67221 */ /* 0x000fe20000010000 */
[----:B------:R-:W0:Y:S01]  /*9450*/  MUFU.EX2 R215, R215 ;  /* 0x000000d700d77308 */ /* 0x000e220000000800 */
[----:B--2---:R-:W-:Y:S02]  /*9460*/  F2FP.BF16.F32.PACK_AB R166, R199, R186 ;  /* 0x000000bac7a6723e */ /* 0x004fe400000010ff */
[----:B------:R-:W-:-:S04]  /*9470*/  FADD.FTZ R183, R183, R182 ;  /* 0x000000b6b7b77221 */ /* 0x000fc80000010000 */
[----:B------:R-:W-:Y:S01]  /*9480*/  FADD.FTZ R186, R186, R183 ;  /* 0x000000b7baba7221 */ /* 0x000fe20000010000 */
[----:B------:R-:W2:Y:S03]  /*9490*/  MUFU.EX2 R196, R196 ;  /* 0x000000c400c47308 */ /* 0x000ea60000000800 */
[----:B------:R-:W-:Y:S01]  /*94a0*/  FADD.FTZ R193, R199, R186 ;  /* 0x000000bac7c17221 */ /* 0x000fe20000010000 */
[----:B------:R-:W-:-:S04]  /*94b0*/  IMAD.MOV.U32 R186, RZ, RZ, R169 ;  /* 0x000000ffffba7224 */ /* 0x000fc800078e00a9 */
[----:B------:R-:W3:Y:S01]  /*94c0*/  MUFU.EX2 R209, R209 ;  /* 0x000000d100d17308 */ /* 0x000ee20000000800 */
[----:B0-----:R-:W-:Y:S01]  /*94d0*/  F2FP.BF16.F32.PACK_AB R165, R215, R214 ;  /* 0x000000d6d7a5723e */ /* 0x001fe200000010ff */
[----:B------:R-:W-:-:S04]  /*94e0*/  FADD.FTZ R214, R214, R213 ;  /* 0x000000d5d6d67221 */ /* 0x000fc80000010000 */
[----:B------:R-:W-:-:S04]  /*94f0*/  FADD.FTZ R215, R215, R214 ;  /* 0x000000d6d7d77221 */ /* 0x000fc80000010000 */
[----:B--2---:R-:W-:Y:S01]  /*9500*/  FADD.FTZ R194, R196, R215 ;  /* 0x000000d7c4c27221 */ /* 0x004fe20000010000 */
[----:B---3--:R-:W-:-:S03]  /*9510*/  F2FP.BF16.F32.PACK_AB R167, R209, R196 ;  /* 0x000000c4d1a7723e */ /* 0x008fc600000010ff */
[----:B------:R-:W-:Y:S01]  /*9520*/  FADD.FTZ R194, R209, R194 ;  /* 0x000000c2d1c27221 */ /* 0x000fe20000010000 */
[----:B------:R-:W-:Y:S01]  /*9530*/  IMAD.MOV.U32 R196, RZ, RZ, R197 ;  /* 0x000000ffffc47224 */ /* 0x000fe200078e00c5 */
[----:B------:R1:W-:Y:S01]  /*9540*/  STSM.16.M88.4 [R192], R164 ;  /* 0x000000a4c0007844 */ /* 0x0003e20000000200 */
[----:B------:R-:W-:-:S06]  /*9550*/  WARPGROUP.ARRIVE ;  /* 0x00000000000079c5 */ /* 0x000fcc0000000000 */
[----:B------:R-:W-:Y:S01]  /*9560*/  HGMMA.64x256x16.F32.BF16 R24, R152, gdesc[UR8].tnspB, R24, gsb0 ;  /* 0x43e0000898187df0 */ /* 0x000fe20008001818 */
[----:B------:R-:W-:Y:S01]  /*9570*/  R2UR UR10, R217 ;  /* 0x00000000d90a72ca */ /* 0x000fe200000e0000 */
[----:B------:R-:W-:Y:S01]  /*9580*/  UMOV UR11, 0x40000040 ;  /* 0x40000040000b7882 */ /* 0x000fe20000000000 */
[C---:B------:R-:W-:Y:S02]  /*9590*/  VIADD R217, R216.reuse, 0x100 ;  /* 0x00000100d8d97836 */ /* 0x040fe40000000000 */
[----:B------:R-:W-:Y:S01]  /*95a0*/  VIADD R216, R216, 0x180 ;  /* 0x00000180d8d87836 */ /* 0x000fe20000000000 */
[----:B------:R-:W-:Y:S02]  /*95b0*/  WARPGROUP.DEPBAR.LE gsb0, 0x0 ;  /* 0x00008000000079c5 */ /* 0x000fe40000010000 */
[----:B------:R-:W-:-:S15]  /*95c0*/  WARPGROUP.ARRIVE ;  /* 0x00000000000079c5 */ /* 0x000fde0000000000 */
[----:B------:R-:W-:-:S05]  /*95d0*/  NOP ;  /* 0x0000000000007918 */ /* 0x000fca0000000000 */
        /* <DEDUP_REMOVED lines=9> */
[----:B------:R-:W-:Y:S02]  /*9670*/  WARPGROUP.DEPBAR.LE gsb0, 0x0 ;  /* 0x00008000000079c5 */ /* 0x000fe40000010000 */
[----:B------:R-:W-:-:S15]  /*9680*/  WARPGROUP.ARRIVE ;  /* 0x00000000000079c5 */ /* 0x000fde0000000000 */
[----:B------:R-:W-:-:S08]  /*9690*/  NOP ;  /* 0x0000000000007918 */ /* 0x000fd00000000000 */
        /* <DEDUP_REMOVED lines=11> */
[----:B------:R-:W-:Y:S05]  /*9750*/  @P2 BRA `(.L_x_3212) ;  /* 0xffffffcc00cc2947 */ /* 0x000fea000383ffff */
[----:B-1----:R-:W-:Y:S02]  /*9760*/  IMAD.SHL.U32 R152, R197, 0x40, RZ ;  /* 0x00000040c5987824 */ /* 0x002fe400078e00ff */
[----:B------:R-:W-:Y:S02]  /*9770*/  IMAD.MOV.U32 R187, RZ, RZ, R200 ;  /* 0x000000ffffbb7224 */ /* 0x000fe400078e00c8 */
[----:B------:R-:W-:-:S07]  /*9780*/  IMAD.MOV.U32 R186, RZ, RZ, R169 ;  /* 0x000000ffffba7224 */ /* 0x000fce00078e00a9 */
.L_x_3203:
[----:B------:R-:W0:Y:S01]  /*9790*/  SHFL.BFLY PT, R2, R193, 0x2, 0x1f ;  /* 0x0c401f00c1027f89 */ /* 0x000e2200000e0000 */
[----:B------:R-:W-:Y:S08]  /*97a0*/  BAR.ARV 0x8, 0x100 ;  /* 0x0204000000007b1d */ /* 0x000ff00000002000 */
[----:B------:R-:W-:Y:S01]  /*97b0*/  BAR.SYNC.DEFER_BLOCKING 0xf, 0x100 ;  /* 0x03c4000000007b1d */ /* 0x000fe20000010000 */
[----:B------:R-:W-:Y:S01]  /*97c0*/  ISETP.NE.AND P0, PT, R0, RZ, PT ;  /* 0x000000ff0000720c */ /* 0x000fe20003f05270 */
[----:B------:R-:W-:-:S02]  /*97d0*/  IMAD.MOV.U32 R0, RZ, RZ, RZ ;  /* 0x000000ffff007224 */ /* 0x000fc400078e00ff */
[----:B------:R-:W-:Y:S02]  /*97e0*/  IMAD.IADD R3, R3, 0x1, R152 ;  /* 0x0000000103037824 */ /* 0x000fe400078e0298 */
[----:B------:R-:W1:Y:S01]  /*97f0*/  SHFL.BFLY PT, R7, R194, 0x2, 0x1f ;  /* 0x0c401f00c2077f89 */ /* 0x000e6200000e0000 */
[----:B0-----:R-:W-:-:S07]  /*9800*/  FADD.FTZ R2, R2, R193 ;  /* 0x000000c102027221 */ /* 0x001fce0000010000 */
[----:B------:R-:W-:Y:S01]  /*9810*/  @!P0 IMAD R3, R3, 0x4, R184 ;  /* 0x0000000403038824 */ /* 0x000fe200078e02b8 */
[----:B------:R-:W0:Y:S01]  /*9820*/  SHFL.BFLY PT, R5, R2, 0x1, 0x1f ;  /* 0x0c201f0002057f89 */ /* 0x000e2200000e0000 */
[----:B-1----:R-:W-:-:S05]  /*9830*/  FADD.FTZ R7, R7, R194 ;  /* 0x000000c207077221 */ /* 0x002fca0000010000 */
[----:B------:R-:W1:Y:S01]  /*9840*/  SHFL.BFLY PT, R4, R7, 0x1, 0x1f ;  /* 0x0c201f0007047f89 */ /* 0x000e6200000e0000 */
[----:B0-----:R-:W-:-:S05]  /*9850*/  FADD.FTZ R5, R2, R5 ;  /* 0x0000000502057221 */ /* 0x001fca0000010000 */
[----:B------:R-:W-:-:S13]  /*9860*/  FSETP.NE.FTZ.AND P1, PT, R5, RZ, PT ;  /* 0x000000ff0500720b */ /* 0x000fda0003f35000 */
[----:B------:R-:W0:Y:S01]  /*9870*/  @P1 MUFU.LG2 R2, R5 ;  /* 0x0000000500021308 */ /* 0x000e220000000c00 */
[----:B-1----:R-:W-:Y:S01]  /*9880*/  FADD.FTZ R8, R7, R4 ;  /* 0x0000000407087221 */ /* 0x002fe20000010000 */
[----:B------:R-:W-:Y:S02]  /*9890*/  IMAD.MOV.U32 R4, RZ, RZ, RZ ;  /* 0x000000ffff047224 */ /* 0x000fe400078e00ff */
[----:B------:R-:W-:Y:S02]  /*98a0*/  IMAD.U32 R7, RZ, RZ, UR6 ;  /* 0x00000006ff077e24 */ /* 0x000fe4000f8e00ff */
[----:B------:R-:W-:Y:S02]  /*98b0*/  FSETP.NE.FTZ.AND P2, PT, R8, RZ, PT ;  /* 0x000000ff0800720b */ /* 0x000fe40003f55000 */
[----:B------:R1:W2:Y:S01]  /*98c0*/  @P1 MUFU.RCP R4, R5 ;  /* 0x0000000500041308 */ /* 0x0002a20000001000 */
[----:B0-----:R-:W-:Y:S01]  /*98d0*/  @P1 FMUL.FTZ R2, R2, 0.69314718246459960938 ;  /* 0x3f31721802021820 */ /* 0x001fe20000410000 */
[----:B-1----:R-:W-:-:S09]  /*98e0*/  IMAD.MOV.U32 R5, RZ, RZ, -0x800000 ;  /* 0xff800000ff057424 */ /* 0x002fd200078e00ff */
[----:B------:R-:W0:Y:S01]  /*98f0*/  @P2 MUFU.RCP R0, R8 ;  /* 0x0000000800002308 */ /* 0x000e220000001000 */
[----:B------:R-:W-:Y:S01]  /*9900*/  @P2 FMUL.FTZ R7, R7, 0.69314718246459960938 ;  /* 0x3f31721807072820 */ /* 0x000fe20000410000 */
[----:B--2---:R-:W-:Y:S01]  /*9910*/  @!P0 STS [R3+0x38400], R4 ;  /* 0x0384000403008388 */ /* 0x004fe20000000800 */
[----:B------:R-:W-:-:S05]  /*9920*/  FMUL.FTZ R24, R24, R4 ;  /* 0x0000000418187220 */ /* 0x000fca0000410000 */
[----:B------:R-:W1:Y:S01]  /*9930*/  @P2 MUFU.LG2 R6, R8 ;  /* 0x0000000800062308 */ /* 0x000e620000000c00 */
        /* <DEDUP_REMOVED lines=8> */
[----:B0-----:R0:W-:Y:S01]  /*99c0*/  @!P0 STS [R3+0x38420], R0 ;  /* 0x0384200003008388 */ /* 0x0011e20000000800 */
[-C--:B------:R-:W-:Y:S01]  /*99d0*/  FMUL.FTZ R41, R41, R4.reuse ;  /* 0x0000000429297220 */ /* 0x080fe20000410000 */
[-C--:B------:R-:W-:Y:S01]  /*99e0*/  FMUL.FTZ R44, R44, R4.reuse ;  /* 0x000000042c2c7220 */ /* 0x080fe20000410000 */
[-C--:B------:R-:W-:Y:S01]  /*99f0*/  FMUL.FTZ R45, R45, R4.reuse ;  /* 0x000000042d2d7220 */ /* 0x080fe20000410000 */
[-C--:B------:R-:W-:Y:S01]  /*9a00*/  FMUL.FTZ R48, R48, R4.reuse ;  /* 0x0000000430307220 */ /* 0x080fe20000410000 */
[-C--:B------:R-:W-:Y:S01]  /*9a10*/  FMUL.FTZ R49, R49, R4.reuse ;  /* 0x0000000431317220 */ /* 0x080fe20000410000 */
[-C--:B------:R-:W-:Y:S01]  /*9a20*/  FMUL.FTZ R52, R52, R4.reuse ;  /* 0x0000000434347220 */ /* 0x080fe20000410000 */
[-C--:B------:R-:W-:Y:S01]  /*9a30*/  FMUL.FTZ R53, R53, R4.reuse ;  /* 0x0000000435357220 */ /* 0x080fe20000410000 */
[----:B-1----:R-:W-:Y:S01]  /*9a40*/  @P2 FMUL.FTZ R6, R6, 0.69314718246459960938 ;  /* 0x3f31721806062820 */ /* 0x002fe20000410000 */
[----:B------:R-:W-:Y:S01]  /*9a50*/  FMUL.FTZ R56, R56, R4 ;  /* 0x0000000438387220 */ /* 0x000fe20000410000 */
[----:B0-----:R-:W-:-:S02]  /*9a60*/  IMAD.U32 R3, RZ, RZ, UR6 ;  /* 0x00000006ff037e24 */ /* 0x001fc4000f8e00ff */
[-C--:B------:R-:W-:Y:S01]  /*9a70*/  FMUL.FTZ R57, R57, R4.reuse ;  /* 0x0000000439397220 */ /* 0x080fe20000410000 */
[-C--:B------:R-:W-:Y:S01]  /*9a80*/  FMUL.FTZ R60, R60, R4.reuse ;  /* 0x000000043c3c7220 */ /* 0x080fe20000410000 */
[-C--:B------:R-:W-:Y:S01]  /*9a90*/  FMUL.FTZ R61, R61, R4.reuse ;  /* 0x000000043d3d7220 */ /* 0x080fe20000410000 */
[----:B------:R-:W-:Y:S01]  /*9aa0*/  @P1 FMUL.FTZ R3, R3, 0.69314718246459960938 ;  /* 0x3f31721803031820 */ /* 0x000fe20000410000 */
        /* <DEDUP_REMOVED lines=44> */
[----:B------:R-:W-:Y:S01]  /*9d70*/  IMAD.MOV.U32 R4, RZ, RZ, -0x800000 ;  /* 0xff800000ff047424 */ /* 0x000fe200078e00ff */
        /* <DEDUP_REMOVED lines=68> */
.L_x_3188:
[----:B------:R-:W-:Y:S05]  /*a1c0*/  @P0 BRA `(.L_x_3213) ;  /* 0x0000002400180947 */ /* 0x000fea0003800000 */
[----:B------:R-:W2:Y:S01]  /*a1d0*/  LDL R156, [R1] ;  /* 0x00000000019c7983 */ /* 0x000ea20000100800 */
[----:B------:R-:W1:Y:S01]  /*a1e0*/  S2UR UR5, SR_CgaCtaId ;  /* 0x00000000000579c3 */ /* 0x000e620000008800 */
[----:B------:R-:W-:Y:S01]  /*a1f0*/  UMOV UR4, 0x400 ;  /* 0x0000040000047882 */ /* 0x000fe20000000000 */
[----:B------:R-:W3:Y:S06]  /*a200*/  S2R R0, SR_TID.X ;  /* 0x0000000000007919 */ /* 0x000eec0000002100 */
[----:B------:R-:W4:Y:S08]  /*a210*/  S2UR UR6, SR_CTAID.Y ;  /* 0x00000000000679c3 */ /* 0x000f300000002600 */
[----:B------:R-:W4:Y:S08]  /*a220*/  LDC R3, c[0x0][0xd50] ;  /* 0x00035400ff037b82 */ /* 0x000f300000000800 */
[----:B------:R-:W5:Y:S01]  /*a230*/  LDC R6, c[0x0][0xce8] ;  /* 0x00033a00ff067b82 */ /* 0x000f620000000800 */
[----:B-1----:R-:W-:-:S04]  /*a240*/  ULEA UR4, UR5, UR4, 0x18 ;  /* 0x0000000405047291 */ /* 0x002fc8000f8ec03f */
[----:B------:R-:W-:-:S04]  /*a250*/  UIADD3 UR4, UR4, 0x38820, URZ ;  /* 0x0003882004047890 */ /* 0x000fc8000fffe03f */
[----:B------:R-:W-:Y:S01]  /*a260*/  UPRMT UR4, URZ, 0x654, UR4 ;  /* 0x000006543f047896 */ /* 0x000fe20008000004 */
[----:B------:R-:W-:Y:S01]  /*a270*/  BAR.SYNC.DEFER_BLOCKING 0x1, 0x100 ;  /* 0x0044000000007b1d */ /* 0x000fe20000010000 */
[----:B---3--:R-:W-:-:S05]  /*a280*/  VIADD R22, R0, 0xffffff80 ;  /* 0xffffff8000167836 */ /* 0x008fca0000000000 */
[----:B------:R-:W-:-:S04]  /*a290*/  SHF.R.S32.HI R19, RZ, 0x1f, R22 ;  /* 0x0000001fff137819 */ /* 0x000fc80000011416 */
[----:B------:R-:W-:-:S04]  /*a2a0*/  LEA.HI R9, R19, R22, RZ, 0x7 ;  /* 0x0000001613097211 */ /* 0x000fc800078f38ff */
[----:B------:R-:W-:Y:S02]  /*a2b0*/  SHF.R.S32.HI R0, RZ, 0x7, R9 ;  /* 0x00000007ff007819 */ /* 0x000fe40000011409 */
[----:B------:R-:W-:Y:S02]  /*a2c0*/  LOP3.LUT R7, R9, 0xffffff80, RZ, 0xc0, !PT ;  /* 0xffffff8009077812 */ /* 0x000fe400078ec0ff */
[----:B-----5:R-:W-:Y:S01]  /*a2d0*/  ISETP.NE.AND P1, PT, R6, 0x1, PT ;  /* 0x000000010600780c */ /* 0x020fe20003f25270 */
[----:B------:R-:W1:Y:S02]  /*a2e0*/  SHFL.IDX PT, R10, R0, RZ, 0x1f ;  /* 0x00001fff000a7589 */ /* 0x000e6400000e0000 */
[----:B0-----:R-:W-:Y:S01]  /*a2f0*/  IMAD.IADD R8, R22, 0x1, -R7 ;  /* 0x0000000116087824 */ /* 0x001fe200078e0a07 */
[----:B------:R-:W-:Y:S04]  /*a300*/  SYNCS.ARRIVE.TRANS64.RED.A1T0 RZ, [UR4], RZ ;  /* 0x000000ffffff79a7 */ /* 0x000fe80008100404 */
[----:B------:R-:W-:-:S04]  /*a310*/  SHF.R.S32.HI R155, RZ, 0x1f, R8 ;  /* 0x0000001fff9b7819 */ /* 0x000fc80000011408 */
[----:B------:R-:W-:-:S04]  /*a320*/  LEA.HI R7, R155, R8, RZ, 0x2 ;  /* 0x000000089b077211 */ /* 0x000fc800078f10ff */
[----:B------:R-:W-:Y:S02]  /*a330*/  SHF.R.S32.HI R154, RZ, 0x2, R7 ;  /* 0x00000002ff9a7819 */ /* 0x000fe40000011407 */
[----:B-1----:R-:W-:Y:S02]  /*a340*/  ISETP.NE.AND P0, PT, R10, RZ, PT ;  /* 0x000000ff0a00720c */ /* 0x002fe40003f05270 */
[----:B--2---:R-:W-:-:S13]  /*a350*/  R2UR UR7, R156 ;  /* 0x000000009c0772ca */ /* 0x004fda00000e0000 */
[----:B------:R-:W-:-:S04]  /*a360*/  IMAD R2, RZ, RZ, -UR7 ;  /* 0x80000007ff027e24 */ /* 0x000fc8000f8e02ff */
[----:B----4-:R-:W-:Y:S01]  /*a370*/  IMAD R2, R3, R2, UR6 ;  /* 0x0000000603027e24 */ /* 0x010fe2000f8e0202 */
[----:B------:R-:W-:-:S04]  /*a380*/  USHF.R.S32.HI UR6, URZ, 0x1f, UR7 ;  /* 0x0000001f3f067899 */ /* 0x000fc80008011407 */
[----:B------:R-:W-:Y:S01]  /*a390*/  SHF.R.S32.HI R3, RZ, 0x1f, R2 ;  /* 0x0000001fff037819 */ /* 0x000fe20000011402 */
[----:B------:R-:W-:Y:S07]  /*a3a0*/  @P0 BRA `(.L_x_3214) ;  /* 0x00000004004c0947 */ /* 0x000fee0003800000 */
[----:B------:R-:W0:Y:S01]  /*a3b0*/  LDC R18, c[0x0][0xce8] ;  /* 0x00033a00ff127b82 */ /* 0x000e220000000800 */
[----:B------:R-:W-:Y:S01]  /*a3c0*/  LOP3.LUT R9, R9, 0xffffff80, RZ, 0xc0, !PT ;  /* 0xffffff8009097812 */ /* 0x000fe200078ec0ff */
[----:B------:R-:W1:Y:S01]  /*a3d0*/  S2R R14, SR_CTAID.X ;  /* 0x00000000000e7919 */ /* 0x000e620000002500 */
[----:B------:R-:W-:Y:S01]  /*a3e0*/  R2UR UR10, R156 ;  /* 0x000000009c0a72ca */ /* 0x000fe200000e0000 */
[----:B------:R-:W-:Y:S02]  /*a3f0*/  ULDC.64 UR4, c[0x0][0xcd0] ;  /* 0x0003340000047ab9 */ /* 0x000fe40000000a00 */
[----:B------:R-:W-:Y:S01]  /*a400*/  IMAD.IADD R23, R22, 0x1, -R9 ;  /* 0x0000000116177824 */ /* 0x000fe200078e0a09 */
[----:B------:R-:W-:Y:S01]  /*a410*/  LEA.HI R9, R19, R22, RZ, 0x2 ;  /* 0x0000001613097211 */ /* 0x000fe200078f10ff */
[----:B------:R-:W2:Y:S03]  /*a420*/  S2UR UR7, SR_CTAID.Z ;  /* 0x00000000000779c3 */ /* 0x000ea60000002700 */
[----:B------:R-:W-:-:S02]  /*a430*/  SHF.R.S32.HI R12, RZ, 0x1f, R23 ;  /* 0x0000001fff0c7819 */ /* 0x000fc40000011417 */
[----:B------:R-:W-:Y:S02]  /*a440*/  LOP3.LUT R9, R9, 0xfffffffc, RZ, 0xc0, !PT ;  /* 0xfffffffc09097812 */ /* 0x000fe400078ec0ff */
[CC--:B------:R-:W-:Y:S01]  /*a450*/  LEA.HI R152, R12.reuse, R23.reuse, RZ, 0x2 ;  /* 0x000000170c987211 */ /* 0x0c0fe200078f10ff */
[----:B------:R-:W3:Y:S01]  /*a460*/  LDC.64 R20, c[0x0][0xcd8] ;  /* 0x00033600ff147b82 */ /* 0x000ee20000000a00 */
[----:B------:R-:W-:Y:S01]  /*a470*/  LEA.HI R12, R12, R23, RZ, 0x5 ;  /* 0x000000170c0c7211 */ /* 0x000fe200078f28ff */
[----:B------:R-:W-:Y:S01]  /*a480*/  IMAD.IADD R9, R22, 0x1, -R9 ;  /* 0x0000000116097824 */ /* 0x000fe200078e0a09 */
[--C-:B------:R-:W-:Y:S01]  /*a490*/  SHF.R.S32.HI R10, RZ, 0x2, R152.reuse ;  /* 0x00000002ff0a7819 */ /* 0x100fe20000011498 */
[----:B------:R-:W-:Y:S01]  /*a4a0*/  UIMAD.WIDE.U32 UR8, UR10, UR4, URZ ;  /* 0x000000040a0872a5 */ /* 0x000fe2000f8e003f */
[----:B------:R-:W-:Y:S01]  /*a4b0*/  SHF.R.S32.HI R11, RZ, 0x1f, R152 ;  /* 0x0000001fff0b7819 */ /* 0x000fe20000011498 */
[----:B------:R-:W-:Y:S01]  /*a4c0*/  UIMAD UR4, UR6, UR4, URZ ;  /* 0x00000004060472a4 */ /* 0x000fe2000f8e023f */
[----:B------:R-:W-:-:S02]  /*a4d0*/  SHF.R.S32.HI R12, RZ, 0x5, R12 ;  /* 0x00000005ff0c7819 */ /* 0x000fc4000001140c */
[----:B0-----:R-:W-:Y:S01]  /*a4e0*/  ISETP.NE.AND P0, PT, R18, 0x1, PT ;  /* 0x000000011200780c */ /* 0x001fe20003f05270 */
[----:B------:R-:W-:Y:S01]  /*a4f0*/  UIMAD UR4, UR10, UR5, UR4 ;  /* 0x000000050a0472a4 */ /* 0x000fe2000f8e0204 */
[----:B------:R-:W-:Y:S02]  /*a500*/  LEA.HI R11, R11, R10, RZ, 0x3 ;  /* 0x0000000a0b0b7211 */ /* 0x000fe400078f18ff */
[----:B------:R-:W-:Y:S01]  /*a510*/  LOP3.LUT R152, R152, 0x7ffffffc, RZ, 0xc0, !PT ;  /* 0x7ffffffc98987812 */ /* 0x000fe200078ec0ff */
[----:B------:R-:W-:Y:S01]  /*a520*/  UIADD3 UR4, UR9, UR4, URZ ;  /* 0x0000000409047290 */ /* 0x000fe2000fffe03f */
[----:B------:R-:W-:Y:S01]  /*a530*/  LOP3.LUT R11, R11, 0xfffffff8, RZ, 0xc0, !PT ;  /* 0xfffffff80b0b7812 */ /* 0x000fe200078ec0ff */
[----:B--2---:R-:W-:Y:S02]  /*a540*/  USHF.R.S32.HI UR5, URZ, 0x1f, UR7 ;  /* 0x0000001f3f057899 */ /* 0x004fe40008011407 */
[----:B------:R-:W-:Y:S01]  /*a550*/  IMAD.IADD R152, R23, 0x1, -R152 ;  /* 0x0000000117987824 */ /* 0x000fe200078e0a98 */
[----:B------:R-:W-:Y:S01]  /*a560*/  ULDC.64 UR10, c[0x0][0x208] ;  /* 0x00008200000a7ab9 */ /* 0x000fe20000000a00 */
[----:B------:R-:W-:Y:S01]  /*a570*/  IMAD.IADD R11, R10, 0x1, -R11 ;  /* 0x000000010a0b7824 */ /* 0x000fe200078e0a0b */
[----:B------:R-:W-:Y:S01]  /*a580*/  LEA.HI R10, R9, R9, RZ, 0x1 ;  /* 0x00000009090a7211 */ /* 0x000fe200078f08ff */
[----:B------:R-:W0:Y:S01]  /*a590*/  @P0 LDC R16, c[0x0][0xcec] ;  /* 0x00033b00ff100b82 */ /* 0x000e220000000800 */
[----:B------:R-:W-:-:S02]  /*a5a0*/  IMAD.SHL.U32 R152, R152, 0x2, RZ ;  /* 0x0000000298987824 */ /* 0x000fc400078e00ff */
[----:B------:R-:W-:Y:S01]  /*a5b0*/  LOP3.LUT R10, R10, 0x1ffffffe, RZ, 0xc0, !PT ;  /* 0x1ffffffe0a0a7812 */ /* 0x000fe200078ec0ff */
[----:B------:R-:W-:Y:S02]  /*a5c0*/  IMAD R153, R12, 0x10, R11 ;  /* 0x000000100c997824 */ /* 0x000fe400078e020b */
[----:B---3--:R-:W-:Y:S02]  /*a5d0*/  IMAD R12, R20, UR5, RZ ;  /* 0x00000005140c7c24 */ /* 0x008fe4000f8e02ff */
[----:B------:R-:W2:Y:S01]  /*a5e0*/  @P0 LDC R17, c[0x0][0xcf0] ;  /* 0x00033c00ff110b82 */ /* 0x000ea20000000800 */
[----:B------:R-:W-:Y:S02]  /*a5f0*/  IMAD.IADD R9, R9, 0x1, -R10 ;  /* 0x0000000109097824 */ /* 0x000fe400078e0a0a */
[----:B------:R-:W-:Y:S02]  /*a600*/  IMAD R15, R21, UR7, R12 ;  /* 0x00000007150f7c24 */ /* 0x000fe4000f8e020c */
[----:B------:R-:W-:-:S02]  /*a610*/  IMAD R9, R9, 0x8, R153 ;  /* 0x0000000809097824 */ /* 0x000fc400078e0299 */
[----:B------:R-:W-:Y:S02]  /*a620*/  IMAD.U32 R11, RZ, RZ, UR9 ;  /* 0x00000009ff0b7e24 */ /* 0x000fe4000f8e00ff */
[----:B-1----:R-:W-:Y:S02]  /*a630*/  IMAD R9, R14, 0x40, R9 ;  /* 0x000000400e097824 */ /* 0x002fe400078e0209 */
[----:B------:R-:W-:Y:S02]  /*a640*/  IMAD.U32 R10, RZ, RZ, UR8 ;  /* 0x00000008ff0a7e24 */ /* 0x000fe4000f8e00ff */
[----:B------:R-:W-:Y:S01]  /*a650*/  IMAD.U32 R11, RZ, RZ, UR4 ;  /* 0x00000004ff0b7e24 */ /* 0x000fe2000f8e00ff */
[----:B------:R-:W-:Y:S01]  /*a660*/  ULDC.64 UR4, c[0x0][0xce0] ;  /* 0x0003380000047ab9 */ /* 0x000fe20000000a00 */
[----:B------:R-:W-:Y:S02]  /*a670*/  IMAD.MOV.U32 R13, RZ, RZ, R9 ;  /* 0x000000ffff0d7224 */ /* 0x000fe400078e0009 */
[----:B0-----:R-:W-:-:S04]  /*a680*/  @P0 IMAD.HI.U32 R12, R9, R16, RZ ;  /* 0x00000010090c0227 */ /* 0x001fc800078e00ff */
[----:B------:R-:W-:Y:S01]  /*a690*/  IMAD.WIDE.U32 R10, R20, UR7, R10 ;  /* 0x00000007140a7c25 */ /* 0x000fe2000f8e000a */
[----:B--2---:R-:W-:-:S03]  /*a6a0*/  @P0 SHF.R.U32.HI R13, RZ, R17, R12 ;  /* 0x00000011ff0d0219 */ /* 0x004fc6000001160c */
[----:B------:R-:W-:Y:S02]  /*a6b0*/  IMAD.IADD R11, R11, 0x1, R15 ;  /* 0x000000010b0b7824 */ /* 0x000fe400078e020f */
[----:B------:R-:W-:Y:S02]  /*a6c0*/  IMAD R15, R3, UR4, RZ ;  /* 0x00000004030f7c24 */ /* 0x000fe4000f8e02ff */
[----:B------:R-:W-:Y:S02]  /*a6d0*/  IMAD.MOV R12, RZ, RZ, -R13 ;  /* 0x000000ffff0c7224 */ /* 0x000fe400078e0a0d */
[----:B------:R-:W-:-:S04]  /*a6e0*/  IMAD.WIDE.U32 R10, R2, UR4, R10 ;  /* 0x00000004020a7c25 */ /* 0x000fc8000f8e000a */
[----:B------:R-:W-:Y:S01]  /*a6f0*/  IMAD R9, R18, R12, R9 ;  /* 0x0000000c12097224 */ /* 0x000fe200078e0209 */
[----:B------:R-:W-:Y:S01]  /*a700*/  IADD3 R10, P0, R13, R10, RZ ;  /* 0x0000000a0d0a7210 */ /* 0x000fe20007f1e0ff */
        /* <DEDUP_REMOVED lines=8> */
[----:B------:R-:W-:Y:S01]  /*a790*/  LEA.HI R12, R0, R0, RZ, 0x1 ;  /* 0x00000000000c7211 */ /* 0x000fe200078f08ff */
[----:B------:R-:W-:Y:S02]  /*a7a0*/  ULDC.64 UR4, c[0x0][0xca8] ;  /* 0x00032a0000047ab9 */ /* 0x000fe40000000a00 */
[----:B------:R-:W-:Y:S01]  /*a7b0*/  IMAD.IADD R9, R11, 0x1, R9 ;  /* 0x000000010b097824 */ /* 0x000fe200078e0209 */
[----:B------:R-:W-:Y:S01]  /*a7c0*/  LEA R16, P0, R10, UR4, 0x2 ;  /* 0x000000040a107c11 */ /* 0x000fe2000f8010ff */
[----:B------:R-:W-:Y:S01]  /*a7d0*/  ULDC UR4, c[0x0][0xb88] ;  /* 0x0002e20000047ab9 */ /* 0x000fe20000000800 */
[----:B------:R-:W-:Y:S02]  /*a7e0*/  LOP3.LUT R11, R12, 0xfffffe, RZ, 0xc0, !PT ;  /* 0x00fffffe0c0b7812 */ /* 0x000fe400078ec0ff */
[----:B------:R-:W-:Y:S01]  /*a7f0*/  LEA.HI.X R17, R10, UR5, R9, 0x2, P0 ;  /* 0x000000050a117c11 */ /* 0x000fe200080f1409 */
[----:B------:R-:W-:Y:S01]  /*a800*/  SHFL.IDX PT, R12, R16, 0x1, 0x1c1f ;  /* 0x003c1f00100c7f89 */ /* 0x000fe200000e0000 */
[----:B------:R-:W-:-:S02]  /*a810*/  IMAD R9, R14, 0x40, R153 ;  /* 0x000000400e097824 */ /* 0x000fc400078e0299 */
[----:B------:R-:W-:Y:S01]  /*a820*/  IMAD.IADD R15, R0, 0x1, -R11 ;  /* 0x00000001000f7824 */ /* 0x000fe200078e0a0b */
[----:B------:R-:W-:Y:S01]  /*a830*/  SHFL.IDX PT, R10, R16, RZ, 0x1c1f ;  /* 0x001c1fff100a7589 */ /* 0x000fe200000e0000 */
[----:B------:R-:W-:Y:S02]  /*a840*/  IMAD R14, R18, UR4, RZ ;  /* 0x00000004120e7c24 */ /* 0x000fe4000f8e02ff */
[----:B------:R-:W-:Y:S01]  /*a850*/  IMAD.U32 R15, R15, -0x100, RZ ;  /* 0xffffff000f0f7824 */ /* 0x000fe200078e00ff */
[----:B------:R-:W0:Y:S04]  /*a860*/  SHFL.IDX PT, R11, R17, RZ, 0x1c1f ;  /* 0x001c1fff110b7589 */ /* 0x000e2800000e0000 */
[----:B------:R-:W1:Y:S01]  /*a870*/  SHFL.IDX PT, R13, R17, 0x1, 0x1c1f ;  /* 0x003c1f00110d7f89 */ /* 0x000e6200000e0000 */
[----:B------:R-:W-:Y:S01]  /*a880*/  ISETP.NE.AND P0, PT, R152, R15, PT ;  /* 0x0000000f9800720c */ /* 0x000fe20003f05270 */
[----:B------:R-:W-:-:S03]  /*a890*/  VIADD R15, R9, 0x8 ;  /* 0x00000008090f7836 */ /* 0x000fc60000000000 */
[-C--:B------:R-:W-:Y:S02]  /*a8a0*/  ISETP.GE.OR P2, PT, R9, R14.reuse, P0 ;  /* 0x0000000e0900720c */ /* 0x080fe40000746670 */
[----:B------:R-:W-:-:S11]  /*a8b0*/  ISETP.GE.OR P0, PT, R15, R14, P0 ;  /* 0x0000000e0f00720c */ /* 0x000fd60000706670 */
[----:B0-----:R0:W-:Y:S04]  /*a8c0*/  @!P2 ST.E desc[UR10][R10.64], R5 ;  /* 0x000000050a00a985 */ /* 0x0011e8000c10190a */
[----:B-1----:R0:W-:Y:S02]  /*a8d0*/  @!P0 ST.E desc[UR10][R12.64], R4 ;  /* 0x000000040c008985 */ /* 0x0021e4000c10190a */
.L_x_3214:
[----:B------:R-:W1:Y:S01]  /*a8e0*/  S2R R14, SR_CTAID.X ;  /* 0x00000000000e7919 */ /* 0x000e620000002500 */
[----:B------:R-:W-:Y:S01]  /*a8f0*/  LEA.HI R19, R19, R22, RZ, 0x2 ;  /* 0x0000001613137211 */ /* 0x000fe200078f10ff */
[----:B------:R-:W2:Y:S01]  /*a900*/  S2UR UR7, SR_CTAID.Z ;  /* 0x00000000000779c3 */ /* 0x000ea20000002700 */
[----:B0-----:R-:W-:Y:S01]  /*a910*/  SHF.R.S32.HI R5, RZ, 0x1f, R7 ;  /* 0x0000001fff057819 */ /* 0x001fe20000011407 */
[----:B------:R-:W-:Y:S01]  /*a920*/  ULDC.64 UR8, c[0x0][0xc38] ;  /* 0x00030e0000087ab9 */ /* 0x000fe20000000a00 */
[----:B------:R-:W-:Y:S01]  /*a930*/  LOP3.LUT R19, R19, 0xfffffffc, RZ, 0xc0, !PT ;  /* 0xfffffffc13137812 */ /* 0x000fe200078ec0ff */
[----:B------:R-:W-:Y:S01]  /*a940*/  UIMAD UR6, UR6, UR8, URZ ;  /* 0x00000008060672a4 */ /* 0x000fe2000f8e023f */
[----:B------:R-:W-:Y:S01]  /*a950*/  LEA.HI R5, R5, R154, RZ, 0x3 ;  /* 0x0000009a05057211 */ /* 0x000fe200078f18ff */
[----:B------:R-:W-:Y:S01]  /*a960*/  BSSY B0, `(.L_x_3215) ;  /* 0x0000103000007945 */ /* 0x000fe20003800000 */
[----:B------:R-:W-:Y:S01]  /*a970*/  R2UR UR10, R156 ;  /* 0x000000009c0a72ca */ /* 0x000fe200000e0000 */
[----:B------:R-:W-:Y:S01]  /*a980*/  IMAD.IADD R19, R22, 0x1, -R19 ;  /* 0x0000000116137824 */ /* 0x000fe200078e0a13 */
[----:B------:R-:W0:Y:S01]  /*a990*/  LDC.64 R12, c[0x0][0xc40] ;  /* 0x00031000ff0c7b82 */ /* 0x000e220000000a00 */
[----:B------:R-:W-:-:S02]  /*a9a0*/  LOP3.LUT R5, R5, 0xfffffff8, RZ, 0xc0, !PT ;  /* 0xfffffff805057812 */ /* 0x000fc400078ec0ff */
[----:B------:R-:W-:Y:S02]  /*a9b0*/  LEA.HI R155, R155, R8, RZ, 0x5 ;  /* 0x000000089b9b7211 */ /* 0x000fe400078f28ff */
[----:B------:R-:W-:Y:S01]  /*a9c0*/  LEA.HI R4, R19, R19, RZ, 0x1 ;  /* 0x0000001313047211 */ /* 0x000fe200078f08ff */
[----:B------:R-:W-:Y:S01]  /*a9d0*/  IMAD.IADD R154, R154, 0x1, -R5 ;  /* 0x000000019a9a7824 */ /* 0x000fe200078e0a05 */
[----:B------:R-:W-:Y:S01]  /*a9e0*/  SHF.R.S32.HI R155, RZ, 0x5, R155 ;  /* 0x00000005ff9b7819 */ /* 0x000fe2000001149b */
[----:B------:R-:W3:Y:S01]  /*a9f0*/  @P1 LDC R16, c[0x0][0xcec] ;  /* 0x00033b00ff101b82 */ /* 0x000ee20000000800 */
[----:B------:R-:W-:Y:S02]  /*aa00*/  LOP3.LUT R4, R4, 0x1ffffffe, RZ, 0xc0, !PT ;  /* 0x1ffffffe04047812 */ /* 0x000fe400078ec0ff */
[----:B------:R-:W-:Y:S01]  /*aa10*/  UIMAD.WIDE.U32 UR4, UR10, UR8, URZ ;  /* 0x000000080a0472a5 */ /* 0x000fe2000f8e003f */
[----:B------:R-:W-:Y:S01]  /*aa20*/  IMAD R155, R155, 0x10, R154 ;  /* 0x000000109b9b7824 */ /* 0x000fe200078e029a */
[----:B------:R-:W-:Y:S01]  /*aa30*/  UIMAD UR6, UR10, UR9, UR6 ;  /* 0x000000090a0672a4 */ /* 0x000fe2000f8e0206 */
[----:B------:R-:W-:Y:S01]  /*aa40*/  IMAD.IADD R4, R19, 0x1, -R4 ;  /* 0x0000000113047824 */ /* 0x000fe200078e0a04 */
[----:B--2---:R-:W-:Y:S01]  /*aa50*/  USHF.R.S32.HI UR8, URZ, 0x1f, UR7 ;  /* 0x0000001f3f087899 */ /* 0x004fe20008011407 */
[----:B------:R-:W2:Y:S01]  /*aa60*/  @P1 LDC R17, c[0x0][0xcf0] ;  /* 0x00033c00ff111b82 */ /* 0x000ea20000000800 */
[----:B------:R-:W-:Y:S01]  /*aa70*/  UIADD3 UR6, UR5, UR6, URZ ;  /* 0x0000000605067290 */ /* 0x000fe2000fffe03f */
[----:B------:R-:W-:-:S02]  /*aa80*/  IMAD R9, R4, 0x8, R155 ;  /* 0x0000000804097824 */ /* 0x000fc400078e029b */
[----:B------:R-:W-:Y:S02]  /*aa90*/  IMAD.U32 R5, RZ, RZ, UR5 ;  /* 0x00000005ff057e24 */ /* 0x000fe4000f8e00ff */
[----:B-1----:R-:W-:Y:S02]  /*aaa0*/  IMAD R15, R14, 0x40, R9 ;  /* 0x000000400e0f7824 */ /* 0x002fe400078e0209 */
[----:B------:R-:W-:Y:S01]  /*aab0*/  IMAD.U32 R4, RZ, RZ, UR4 ;  /* 0x00000004ff047e24 */ /* 0x000fe2000f8e00ff */
[----:B------:R-:W-:Y:S01]  /*aac0*/  ULDC.64 UR4, c[0x0][0xc48] ;  /* 0x0003120000047ab9 */ /* 0x000fe20000000a00 */
[----:B------:R-:W-:Y:S02]  /*aad0*/  IMAD.U32 R5, RZ, RZ, UR6 ;  /* 0x00000006ff057e24 */ /* 0x000fe4000f8e00ff */
[----:B0-----:R-:W-:Y:S02]  /*aae0*/  IMAD R10, R12, UR8, RZ ;  /* 0x000000080c0a7c24 */ /* 0x001fe4000f8e02ff */
[----:B------:R-:W-:-:S02]  /*aaf0*/  IMAD.MOV.U32 R9, RZ, RZ, R15 ;  /* 0x000000ffff097224 */ /* 0x000fc400078e000f */
[----:B---3--:R-:W-:-:S04]  /*ab00*/  @P1 IMAD.HI.U32 R16, R15, R16, RZ ;  /* 0x000000100f101227 */ /* 0x008fc800078e00ff */
[----:B------:R-:W-:Y:S02]  /*ab10*/  IMAD R11, R13, UR7, R10 ;  /* 0x000000070d0b7c24 */ /* 0x000fe4000f8e020a */
[----:B------:R-:W-:Y:S01]  /*ab20*/  IMAD.WIDE.U32 R4, R12, UR7, R4 ;  /* 0x000000070c047c25 */ /* 0x000fe2000f8e0004 */
[----:B--2---:R-:W-:-:S03]  /*ab30*/  @P1 SHF.R.U32.HI R9, RZ, R17, R16 ;  /* 0x00000011ff091219 */ /* 0x004fc60000011610 */
[----:B------:R-:W-:Y:S02]  /*ab40*/  IMAD R3, R3, UR4, RZ ;  /* 0x0000000403037c24 */ /* 0x000fe4000f8e02ff */
[----:B------:R-:W-:Y:S01]  /*ab50*/  IMAD.IADD R5, R5, 0x1, R11 ;  /* 0x0000000105057824 */ /* 0x000fe200078e020b */
[--C-:B------:R-:W-:Y:S01]  /*ab60*/  SHF.R.S32.HI R10, RZ, 0x1f, R9.reuse ;  /* 0x0000001fff0a7819 */ /* 0x100fe20000011409 */
[----:B------:R-:W-:Y:S02]  /*ab70*/  IMAD.MOV R13, RZ, RZ, -R9 ;  /* 0x000000ffff0d7224 */ /* 0x000fe400078e0a09 */
[C---:B------:R-:W-:Y:S02]  /*ab80*/  IMAD R11, R2.reuse, UR5, R3 ;  /* 0x00000005020b7c24 */ /* 0x040fe4000f8e0203 */
[----:B------:R-:W-:Y:S01]  /*ab90*/  IMAD.WIDE.U32 R2, R2, UR4, R4 ;  /* 0x0000000402027c25 */ /* 0x000fe2000f8e0004 */
[----:B------:R-:W-:-:S03]  /*aba0*/  ULDC.64 UR4, c[0x0][0xc30] ;  /* 0x00030c0000047ab9 */ /* 0x000fc60000000a00 */
[----:B------:R-:W-:Y:S02]  /*abb0*/  IMAD R5, R6, R13, R15 ;  /* 0x0000000d06057224 */ /* 0x000fe400078e020f */
[----:B------:R-:W-:Y:S02]  /*abc0*/  IMAD R10, R10, UR4, RZ ;  /* 0x000000040a0a7c24 */ /* 0x000fe4000f8e02ff */
[----:B------:R-:W-:Y:S01]  /*abd0*/  IMAD.IADD R3, R3, 0x1, R11 ;  /* 0x0000000103037824 */ /* 0x000fe200078e020b */
[----:B------:R-:W-:Y:S01]  /*abe0*/  SHF.R.S32.HI R4, RZ, 0x1f, R5 ;  /* 0x0000001fff047819 */ /* 0x000fe20000011405 */
[C---:B------:R-:W-:Y:S02]  /*abf0*/  IMAD R11, R9.reuse, UR5, R10 ;  /* 0x00000005090b7c24 */ /* 0x040fe4000f8e020a */
[----:B------:R-:W-:Y:S01]  /*ac00*/  IMAD.WIDE.U32 R2, R9, UR4, R2 ;  /* 0x0000000409027c25 */ /* 0x000fe2000f8e0002 */
[----:B------:R-:W-:-:S03]  /*ac10*/  ULDC.64 UR4, c[0x0][0xc28] ;  /* 0x00030a0000047ab9 */ /* 0x000fc60000000a00 */
[----:B------:R-:W-:Y:S02]  /*ac20*/  IMAD R4, R4, UR4, RZ ;  /* 0x0000000404047c24 */ /* 0x000fe4000f8e02ff */
[----:B------:R-:W-:Y:S02]  /*ac30*/  IMAD.IADD R3, R3, 0x1, R11 ;  /* 0x0000000103037824 */ /* 0x000fe400078e020b */
[C---:B------:R-:W-:Y:S02]  /*ac40*/  IMAD R9, R5.reuse, UR5, R4 ;  /* 0x0000000505097c24 */ /* 0x040fe4000f8e0204 */
[----:B------:R-:W-:Y:S01]  /*ac50*/  IMAD.WIDE.U32 R2, R5, UR4, R2 ;  /* 0x0000000405027c25 */ /* 0x000fe2000f8e0002 */
[----:B------:R-:W-:-:S03]  /*ac60*/  ULDC.64 UR4, c[0x0][0xc00] ;  /* 0x0003000000047ab9 */ /* 0x000fc60000000a00 */
[----:B------:R-:W-:Y:S01]  /*ac70*/  IMAD.IADD R5, R3, 0x1, R9 ;  /* 0x0000000103057824 */ /* 0x000fe200078e0209 */
[----:B------:R-:W-:Y:S02]  /*ac80*/  LEA.HI R9, R0, R0, RZ, 0x1 ;  /* 0x0000000000097211 */ /* 0x000fe400078f08ff */
[----:B------:R-:W-:Y:S01]  /*ac90*/  LEA R4, P0, R2, UR4, 0x2 ;  /* 0x0000000402047c11 */ /* 0x000fe2000f8010ff */
[----:B------:R-:W-:Y:S01]  /*aca0*/  ULDC UR4, c[0x0][0xb88] ;  /* 0x0002e20000047ab9 */ /* 0x000fe20000000800 */
[----:B------:R-:W-:Y:S01]  /*acb0*/  LOP3.LUT R11, R9, 0xfffffe, RZ, 0xc0, !PT ;  /* 0x00fffffe090b7812 */ /* 0x000fe200078ec0ff */
[----:B------:R-:W-:Y:S01]  /*acc0*/  IMAD R6, R6, UR4, RZ ;  /* 0x0000000406067c24 */ /* 0x000fe2000f8e02ff */
[----:B------:R-:W-:Y:S01]  /*acd0*/  LOP3.LUT R9, R7, 0x7ffffffc, RZ, 0xc0, !PT ;  /* 0x7ffffffc07097812 */ /* 0x000fe200078ec0ff */
[----:B------:R-:W-:Y:S01]  /*ace0*/  IMAD R7, R14, 0x40, R155 ;  /* 0x000000400e077824 */ /* 0x000fe200078e029b */
[----:B------:R-:W-:Y:S01]  /*acf0*/  LEA.HI.X R5, R2, UR5, R5, 0x2, P0 ;  /* 0x0000000502057c11 */ /* 0x000fe200080f1405 */
[----:B------:R-:W-:Y:S01]  /*ad00*/  IMAD.IADD R11, R0, 0x1, -R11 ;  /* 0x00000001000b7824 */ /* 0x000fe200078e0a0b */
[----:B------:R0:W1:Y:S01]  /*ad10*/  SHFL.IDX PT, R2, R4, RZ, 0x1c1f ;  /* 0x001c1fff04027589 */ /* 0x00006200000e0000 */
[----:B------:R-:W-:Y:S01]  /*ad20*/  IMAD.IADD R0, R8, 0x1, -R9 ;  /* 0x0000000108007824 */ /* 0x000fe200078e0a09 */
[----:B------:R-:W-:-:S02]  /*ad30*/  ISETP.GE.AND P0, PT, R7, R6, PT ;  /* 0x000000060700720c */ /* 0x000fc40003f06270 */
[----:B------:R0:W2:Y:S01]  /*ad40*/  SHFL.IDX PT, R3, R5, RZ, 0x1c1f ;  /* 0x001c1fff05037589 */ /* 0x0000a200000e0000 */
[----:B------:R-:W-:-:S04]  /*ad50*/  IMAD R0, R11, 0x80, R0 ;  /* 0x000000800b007824 */ /* 0x000fc800078e0200 */
[----:B------:R-:W-:-:S06]  /*ad60*/  IMAD.SHL.U32 R0, R0, 0x2, RZ ;  /* 0x0000000200007824 */ /* 0x000fcc00078e00ff */
        /* <DEDUP_REMOVED lines=15> */
[----:B------:R-:W-:Y:S01]  /*ae60*/  ULDC.64 UR6, c[0x0][0x208] ;  /* 0x0000820000067ab9 */ /* 0x000fe20000000a00 */
[C---:B------:R-:W-:Y:S01]  /*ae70*/  VIADD R20, R0.reuse, 0x40 ;  /* 0x0000004000147836 */ /* 0x040fe20000000000 */
[C---:B------:R-:W-:Y:S01]  /*ae80*/  @!P2 LEA.HI R8, R0.reuse, R0, RZ, 0x1 ;  /* 0x000000000008a211 */ /* 0x040fe200078f08ff */
[C---:B------:R-:W-:Y:S01]  /*ae90*/  VIADD R21, R0.reuse, 0x48 ;  /* 0x0000004800157836 */ /* 0x040fe20000000000 */
[----:B------:R-:W-:Y:S01]  /*aea0*/  @!P3 LEA.HI R10, R9, R9, RZ, 0x1 ;  /* 0x00000009090ab211 */ /* 0x000fe200078f08ff */
[C---:B------:R-:W-:Y:S01]  /*aeb0*/  VIADD R22, R0.reuse, 0x50 ;  /* 0x0000005000167836 */ /* 0x040fe20000000000 */
[----:B------:R-:W-:Y:S01]  /*aec0*/  @!P4 LEA.HI R12, R11, R11, RZ, 0x1 ;  /* 0x0000000b0b0cc211 */ /* 0x000fe200078f08ff */
[----:B------:R-:W-:Y:S01]  /*aed0*/  VIADD R23, R0, 0x58 ;  /* 0x0000005800177836 */ /* 0x000fe20000000000 */
[----:B------:R-:W-:-:S02]  /*aee0*/  @!P5 LEA.HI R14, R13, R13, RZ, 0x1 ;  /* 0x0000000d0d0ed211 */ /* 0x000fc400078f08ff */
[----:B------:R-:W-:Y:S02]  /*aef0*/  @!P2 LOP3.LUT R9, R8, 0xfffffffe, RZ, 0xc0, !PT ;  /* 0xfffffffe0809a812 */ /* 0x000fe400078ec0ff */
[----:B------:R-:W-:Y:S02]  /*af00*/  @!P3 LOP3.LUT R11, R10, 0xfffffffe, RZ, 0xc0, !PT ;  /* 0xfffffffe0a0bb812 */ /* 0x000fe400078ec0ff */
[----:B------:R-:W-:Y:S01]  /*af10*/  @!P4 LOP3.LUT R13, R12, 0xfffffffe, RZ, 0xc0, !PT ;  /* 0xfffffffe0c0dc812 */ /* 0x000fe200078ec0ff */
[--C-:B-12---:R-:W-:Y:S01]  /*af20*/  @!P2 IMAD.WIDE R8, R9, 0x4, R2.reuse ;  /* 0x000000040908a825 */ /* 0x106fe200078e0202 */
[----:B------:R-:W-:Y:S02]  /*af30*/  @!P5 LOP3.LUT R15, R14, 0xfffffffe, RZ, 0xc0, !PT ;  /* 0xfffffffe0e0fd812 */ /* 0x000fe400078ec0ff */
[----:B------:R-:W-:Y:S01]  /*af40*/  ISETP.GE.AND P6, PT, R22, UR4, PT ;  /* 0x0000000416007c0c */ /* 0x000fe2000bfc6270 */
        /* <DEDUP_REMOVED lines=9> */
[----:B------:R-:W-:Y:S01]  /*afe0*/  @!P0 LEA.HI R16, R16, R16, RZ, 0x1 ;  /* 0x0000001010108211 */ /* 0x000fe200078f08ff */
[----:B------:R3:W-:Y:S01]  /*aff0*/  @!P5 ST.E.64 desc[UR6][R14.64], R36 ;  /* 0x000000240e00d985 */ /* 0x0007e2000c101b06 */
[----:B------:R-:W-:Y:S01]  /*b000*/  ISETP.GE.AND P5, PT, R21, UR4, PT ;  /* 0x0000000415007c0c */ /* 0x000fe2000bfa6270 */
[----:B0-----:R-:W-:Y:S01]  /*b010*/  VIADD R24, R0, 0x60 ;  /* 0x0000006000187836 */ /* 0x001fe20000000000 */
[----:B------:R-:W-:-:S02]  /*b020*/  @!P1 LEA.HI R17, R17, R17, RZ, 0x1 ;  /* 0x0000001111119211 */ /* 0x000fc400078f08ff */
[----:B------:R-:W-:Y:S02]  /*b030*/  @!P0 LOP3.LUT R9, R16, 0xfffffffe, RZ, 0xc0, !PT ;  /* 0xfffffffe10098812 */ /* 0x000fe400078ec0ff */
        /* <DEDUP_REMOVED lines=16> */
[----:B------:R-:W-:Y:S01]  /*b140*/  @!P6 LOP3.LUT R17, R22, 0xfffffffe, RZ, 0xc0, !PT ;  /* 0xfffffffe1611e812 */ /* 0x000fe200078ec0ff */
[----:B------:R-:W-:Y:S01]  /*b150*/  VIADD R22, R0, 0x88 ;  /* 0x0000008800167836 */ /* 0x000fe20000000000 */
        /* <DEDUP_REMOVED lines=14> */
[----:B------:R-:W-:Y:S02]  /*b240*/  ISETP.GE.AND P5, PT, R20, UR4, PT ;  /* 0x0000000414007c0c */ /* 0x000fe4000bfa6270 */
[C---:B------:R-:W-:Y:S01]  /*b250*/  VIADD R19, R0.reuse, 0x70 ;  /* 0x0000007000137836 */ /* 0x040fe20000000000 */
[----:B------:R4:W-:Y:S01]  /*b260*/  @!P6 ST.E.64 desc[UR6][R16.64], R64 ;  /* 0x000000401000e985 */ /* 0x0009e2000c101b06 */
[----:B------:R-:W-:Y:S01]  /*b270*/  VIADD R21, R0, 0x80 ;  /* 0x0000008000157836 */ /* 0x000fe20000000000 */
[----:B------:R-:W-:Y:S02]  /*b280*/  @!P0 LEA.HI R24, R24, R24, RZ, 0x1 ;  /* 0x0000001818188211 */ /* 0x000fe400078f08ff */
[----:B------:R-:W-:Y:S02]  /*b290*/  ISETP.GE.AND P6, PT, R19, UR4, PT ;  /* 0x0000000413007c0c */ /* 0x000fe4000bfc6270 */
[----:B------:R-:W-:-:S02]  /*b2a0*/  ISETP.GE.AND P4, PT, R21, UR4, PT ;  /* 0x0000000415007c0c */ /* 0x000fc4000bf86270 */
[----:B0-----:R-:W-:Y:S01]  /*b2b0*/  @!P1 LOP3.LUT R9, R23, 0xfffffffe, RZ, 0xc0, !PT ;  /* 0xfffffffe17099812 */ /* 0x001fe200078ec0ff */
[----:B------:R-:W-:Y:S01]  /*b2c0*/  VIADD R23, R0, 0x90 ;  /* 0x0000009000177836 */ /* 0x000fe20000000000 */
        /* <DEDUP_REMOVED lines=17> */
[----:B----4-:R-:W-:Y:S01]  /*b3e0*/  @!P3 LOP3.LUT R17, R22, 0xfffffffe, RZ, 0xc0, !PT ;  /* 0xfffffffe1611b812 */ /* 0x010fe200078ec0ff */
        /* <DEDUP_REMOVED lines=22> */
[----:B0-----:R-:W-:Y:S02]  /*b550*/  @!P0 LOP3.LUT R9, R23, 0xfffffffe, RZ, 0xc0, !PT ;  /* 0xfffffffe17098812 */ /* 0x001fe400078ec0ff */
[----:B------:R-:W-:Y:S02]  /*b560*/  @!P2 LEA.HI R18, R18, R18, RZ, 0x1 ;  /* 0x000000121212a211 */ /* 0x000fe400078f08ff */
        /* <DEDUP_REMOVED lines=15> */
[----:B------:R-:W-:Y:S01]  /*b660*/  @!P5 LOP3.LUT R21, R21, 0xfffffffe, RZ, 0xc0, !PT ;  /* 0xfffffffe1515d812 */ /* 0x000fe200078ec0ff */
[----:B------:R-:W-:Y:S01]  /*b670*/  VIADD R20, R0, 0xd8 ;  /* 0x000000d800147836 */ /* 0x000fe20000000000 */
[----:B----4-:R-:W-:-:S02]  /*b680*/  @!P6 LOP3.LUT R17, R22, 0xfffffffe, RZ, 0xc0, !PT ;  /* 0xfffffffe1611e812 */ /* 0x010fc400078ec0ff */
[----:B------:R-:W-:Y:S01]  /*b690*/  ISETP.GE.AND P0, PT, R18, UR4, PT ;  /* 0x0000000412007c0c */ /* 0x000fe2000bf06270 */
[----:B0-----:R-:W-:Y:S01]  /*b6a0*/  @!P3 IMAD.WIDE R8, R19, 0x4, R2 ;  /* 0x000000041308b825 */ /* 0x001fe200078e0202 */
[----:B------:R-:W-:-:S03]  /*b6b0*/  ISETP.GE.AND P2, PT, R20, UR4, PT ;  /* 0x0000000414007c0c */ /* 0x000fc6000bf46270 */
        /* <DEDUP_REMOVED lines=45> */
.L_x_3216:
[----:B------:R-:W-:Y:S05]  /*b990*/  BSYNC B0 ;  /* 0x0000000000007941 */ /* 0x000fea0003800000 */
.L_x_3215:
[----:B------:R-:W-:Y:S01]  /*b9a0*/  VIADD R7, R7, 0x8 ;  /* 0x0000000807077836 */ /* 0x000fe20000000000 */
[----:B0-2---:R0:W2:Y:S04]  /*b9b0*/  SHFL.IDX PT, R3, R5, 0x1, 0x1c1f ;  /* 0x003c1f0005037f89 */ /* 0x0050a800000e0000 */
        /* <DEDUP_REMOVED lines=16> */
[----:B------:R-:W-:-:S02]  /*bac0*/  VIADD R14, R0, 0x38 ;  /* 0x00000038000e7836 */ /* 0x000fc40000000000 */
[C---:B------:R-:W-:Y:S01]  /*bad0*/  VIADD R15, R0.reuse, 0x40 ;  /* 0x00000040000f7836 */ /* 0x040fe20000000000 */
[C---:B------:R-:W-:Y:S01]  /*bae0*/  @!P0 LEA.HI R4, R0.reuse, R0, RZ, 0x1 ;  /* 0x0000000000048211 */ /* 0x040fe200078f08ff */
[C---:B------:R-:W-:Y:S01]  /*baf0*/  VIADD R16, R0.reuse, 0x48 ;  /* 0x0000004800107836 */ /* 0x040fe20000000000 */
[----:B------:R-:W-:Y:S01]  /*bb00*/  @!P1 LEA.HI R6, R5, R5, RZ, 0x1 ;  /* 0x0000000505069211 */ /* 0x000fe200078f08ff */
[C---:B------:R-:W-:Y:S01]  /*bb10*/  VIADD R18, R0.reuse, 0x50 ;  /* 0x0000005000127836 */ /* 0x040fe20000000000 */
[----:B------:R-:W-:Y:S01]  /*bb20*/  @!P2 LEA.HI R8, R7, R7, RZ, 0x1 ;  /* 0x000000070708a211 */ /* 0x000fe200078f08ff */
[----:B------:R-:W-:Y:S01]  /*bb30*/  VIADD R19, R0, 0x58 ;  /* 0x0000005800137836 */ /* 0x000fe20000000000 */
[----:B------:R-:W-:Y:S01]  /*bb40*/  @!P0 LOP3.LUT R5, R4, 0xfffffffe, RZ, 0xc0, !PT ;  /* 0xfffffffe04058812 */ /* 0x000fe200078ec0ff */
[----:B------:R-:W-:Y:S01]  /*bb50*/  VIADD R20, R0, 0x80 ;  /* 0x0000008000147836 */ /* 0x000fe20000000000 */
[----:B------:R-:W-:Y:S02]  /*bb60*/  @!P1 LOP3.LUT R7, R6, 0xfffffffe, RZ, 0xc0, !PT ;  /* 0xfffffffe06079812 */ /* 0x000fe400078ec0ff */
[----:B------:R-:W-:Y:S01]  /*bb70*/  @!P2 LOP3.LUT R9, R8, 0xfffffffe, RZ, 0xc0, !PT ;  /* 0xfffffffe0809a812 */ /* 0x000fe200078ec0ff */
[----:B-12---:R-:W-:Y:S01]  /*bb80*/  @!P0 IMAD.WIDE R4, R5, 0x4, R2 ;  /* 0x0000000405048825 */ /* 0x006fe200078e0202 */
[----:B------:R-:W-:-:S02]  /*bb90*/  ISETP.GE.AND P3, PT, R15, UR4, PT ;  /* 0x000000040f007c0c */ /* 0x000fc4000bf66270 */
[----:B------:R-:W-:Y:S01]  /*bba0*/  ISETP.GE.AND P4, PT, R16, UR4, PT ;  /* 0x0000000410007c0c */ /* 0x000fe2000bf86270 */
        /* <DEDUP_REMOVED lines=8> */
[----:B------:R-:W-:-:S02]  /*bc30*/  ISETP.GE.AND P2, PT, R14, UR4, PT ;  /* 0x000000040e007c0c */ /* 0x000fc4000bf46270 */
[----:B------:R-:W-:Y:S02]  /*bc40*/  @!P6 LEA.HI R11, R11, R11, RZ, 0x1 ;  /* 0x0000000b0b0be211 */ /* 0x000fe400078f08ff */
[----:B------:R-:W-:Y:S02]  /*bc50*/  @!P3 LEA.HI R15, R15, R15, RZ, 0x1 ;  /* 0x0000000f0f0fb211 */ /* 0x000fe400078f08ff */
[----:B0-----:R-:W-:Y:S02]  /*bc60*/  @!P5 LOP3.LUT R5, R10, 0xfffffffe, RZ, 0xc0, !PT ;  /* 0xfffffffe0a05d812 */ /* 0x001fe400078ec0ff */
[----:B------:R-:W-:Y:S02]  /*bc70*/  @!P0 LEA.HI R12, R12, R12, RZ, 0x1 ;  /* 0x0000000c0c0c8211 */ /* 0x000fe400078f08ff */
[----:B-1----:R-:W-:Y:S01]  /*bc80*/  @!P6 LOP3.LUT R7, R11, 0xfffffffe, RZ, 0xc0, !PT ;  /* 0xfffffffe0b07e812 */ /* 0x002fe200078ec0ff */
[----:B------:R-:W-:Y:S01]  /*bc90*/  @!P5 IMAD.WIDE R4, R5, 0x4, R2 ;  /* 0x000000040504d825 */ /* 0x000fe200078e0202 */
[----:B------:R-:W-:-:S02]  /*bca0*/  @!P1 LEA.HI R13, R13, R13, RZ, 0x1 ;  /* 0x0000000d0d0d9211 */ /* 0x000fc400078f08ff */
[----:B------:R-:W-:Y:S01]  /*bcb0*/  @!P2 LEA.HI R14, R14, R14, RZ, 0x1 ;  /* 0x0000000e0e0ea211 */ /* 0x000fe200078f08ff */
[----:B------:R-:W-:Y:S01]  /*bcc0*/  @!P6 IMAD.WIDE R6, R7, 0x4, R2 ;  /* 0x000000040706e825 */ /* 0x000fe200078e0202 */
[----:B------:R-:W-:Y:S01]  /*bcd0*/  @!P4 LEA.HI R16, R16, R16, RZ, 0x1 ;  /* 0x000000101010c211 */ /* 0x000fe200078f08ff */
[----:B------:R0:W-:Y:S01]  /*bce0*/  @!P5 ST.E.64 desc[UR6][R4.64], R38 ;  /* 0x000000260400d985 */ /* 0x0001e2000c101b06 */
[----:B--2---:R-:W-:Y:S02]  /*bcf0*/  @!P0 LOP3.LUT R9, R12, 0xfffffffe, RZ, 0xc0, !PT ;  /* 0xfffffffe0c098812 */ /* 0x004fe400078ec0ff */
[----:B------:R-:W-:Y:S01]  /*bd00*/  @!P1 LOP3.LUT R13, R13, 0xfffffffe, RZ, 0xc0, !PT ;  /* 0xfffffffe0d0d9812 */ /* 0x000fe200078ec0ff */
[----:B------:R1:W-:Y:S01]  /*bd10*/  @!P6 ST.E.64 desc[UR6][R6.64], R42 ;  /* 0x0000002a0600e985 */ /* 0x0003e2000c101b06 */
[----:B------:R-:W-:Y:S01]  /*bd20*/  @!P2 LOP3.LUT R11, R14, 0xfffffffe, RZ, 0xc0, !PT ;  /* 0xfffffffe0e0ba812 */ /* 0x000fe200078ec0ff */
[----:B------:R-:W-:Y:S01]  /*bd30*/  VIADD R14, R0, 0x60 ;  /* 0x00000060000e7836 */ /* 0x000fe20000000000 */
[----:B------:R-:W-:-:S02]  /*bd40*/  @!P3 LOP3.LUT R15, R15, 0xfffffffe, RZ, 0xc0, !PT ;  /* 0xfffffffe0f0fb812 */ /* 0x000fc400078ec0ff */
        /* <DEDUP_REMOVED lines=16> */
[----:B------:R-:W-:Y:S02]  /*be50*/  @!P6 LEA.HI R19, R19, R19, RZ, 0x1 ;  /* 0x000000131313e211 */ /* 0x000fe400078f08ff */
[C---:B------:R-:W-:Y:S01]  /*be60*/  VIADD R15, R0.reuse, 0x68 ;  /* 0x00000068000f7836 */ /* 0x040fe20000000000 */
[----:B------:R4:W-:Y:S01]  /*be70*/  @!P4 ST.E.64 desc[UR6][R12.64], R62 ;  /* 0x0000003e0c00c985 */ /* 0x0009e2000c101b06 */
[----:B------:R-:W-:Y:S01]  /*be80*/  VIADD R17, R0, 0x78 ;  /* 0x0000007800117836 */ /* 0x000fe20000000000 */
[----:B------:R-:W-:Y:S02]  /*be90*/  ISETP.GE.AND P4, PT, R14, UR4, PT ;  /* 0x000000040e007c0c */ /* 0x000fe4000bf86270 */
[----:B------:R-:W-:Y:S02]  /*bea0*/  ISETP.GE.AND P3, PT, R15, UR4, PT ;  /* 0x000000040f007c0c */ /* 0x000fe4000bf66270 */
[----:B------:R-:W-:-:S02]  /*beb0*/  ISETP.GE.AND P1, PT, R17, UR4, PT ;  /* 0x0000000411007c0c */ /* 0x000fc4000bf26270 */
        /* <DEDUP_REMOVED lines=25> */
[----:B------:R0:W-:Y:S03]  /*c050*/  @!P4 ST.E.64 desc[UR6][R4.64], R74 ;  /* 0x0000004a0400c985 */ /* 0x0001e6000c101b06 */
[--C-:B------:R-:W-:Y:S01]  /*c060*/  @!P2 IMAD.WIDE R8, R11, 0x4, R2.reuse ;  /* 0x000000040b08a825 */ /* 0x100fe200078e0202 */
[----:B------:R1:W-:Y:S01]  /*c070*/  @!P3 ST.E.64 desc[UR6][R6.64], R78 ;  /* 0x0000004e0600b985 */ /* 0x0003e2000c101b06 */
[----:B------:R-:W-:Y:S02]  /*c080*/  ISETP.GE.AND P3, PT, R16, UR4, PT ;  /* 0x0000000410007c0c */ /* 0x000fe4000bf66270 */
[----:B------:R-:W-:Y:S01]  /*c090*/  @!P1 IMAD.WIDE R10, R17, 0x4, R2 ;  /* 0x00000004110a9825 */ /* 0x000fe200078e0202 */
[----:B------:R2:W-:Y:S01]  /*c0a0*/  @!P2 ST.E.64 desc[UR6][R8.64], R82 ;  /* 0x000000520800a985 */ /* 0x0005e2000c101b06 */
[----:B------:R-:W-:-:S02]  /*c0b0*/  @!P6 LEA.HI R18, R18, R18, RZ, 0x1 ;  /* 0x000000121212e211 */ /* 0x000fc400078f08ff */
[----:B------:R-:W-:Y:S01]  /*c0c0*/  @!P0 IMAD.WIDE R12, R13, 0x4, R2 ;  /* 0x000000040d0c8825 */ /* 0x000fe200078e0202 */
[----:B------:R-:W-:Y:S01]  /*c0d0*/  @!P1 ST.E.64 desc[UR6][R10.64], R86 ;  /* 0x000000560a009985 */ /* 0x000fe2000c101b06 */
[----:B------:R-:W-:Y:S02]  /*c0e0*/  @!P5 LEA.HI R19, R19, R19, RZ, 0x1 ;  /* 0x000000131313d211 */ /* 0x000fe400078f08ff */
[----:B------:R-:W-:Y:S01]  /*c0f0*/  VIADD R15, R0, 0xa0 ;  /* 0x000000a0000f7836 */ /* 0x000fe20000000000 */
[----:B------:R-:W-:Y:S01]  /*c100*/  @!P0 ST.E.64 desc[UR6][R12.64], R90 ;  /* 0x0000005a0c008985 */ /* 0x000fe2000c101b06 */
[----:B------:R-:W-:Y:S01]  /*c110*/  ISETP.GE.AND P0, PT, R14, UR4, PT ;  /* 0x000000040e007c0c */ /* 0x000fe2000bf06270 */
[----:B------:R-:W-:Y:S01]  /*c120*/  VIADD R17, R0, 0xb0 ;  /* 0x000000b000117836 */ /* 0x000fe20000000000 */
[----:B0-----:R-:W-:Y:S01]  /*c130*/  @!P6 LOP3.LUT R5, R18, 0xfffffffe, RZ, 0xc0, !PT ;  /* 0xfffffffe1205e812 */ /* 0x001fe200078ec0ff */
[----:B------:R-:W-:Y:S01]  /*c140*/  VIADD R18, R0, 0xc0 ;  /* 0x000000c000127836 */ /* 0x000fe20000000000 */
[----:B------:R-:W-:-:S02]  /*c150*/  ISETP.GE.AND P4, PT, R15, UR4, PT ;  /* 0x000000040f007c0c */ /* 0x000fc4000bf86270 */
[----:B------:R-:W-:Y:S01]  /*c160*/  ISETP.GE.AND P2, PT, R17, UR4, PT ;  /* 0x0000000411007c0c */ /* 0x000fe2000bf46270 */
[--C-:B------:R-:W-:Y:S01]  /*c170*/  @!P6 IMAD.WIDE R4, R5, 0x4, R2.reuse ;  /* 0x000000040504e825 */ /* 0x100fe200078e0202 */
[----:B------:R-:W-:Y:S02]  /*c180*/  ISETP.GE.AND P1, PT, R20, UR4, PT ;  /* 0x0000000414007c0c */ /* 0x000fe4000bf26270 */
[----:B-1----:R-:W-:Y:S01]  /*c190*/  @!P5 LOP3.LUT R7, R19, 0xfffffffe, RZ, 0xc0, !PT ;  /* 0xfffffffe1307d812 */ /* 0x002fe200078ec0ff */
[----:B------:R-:W-:Y:S01]  /*c1a0*/  VIADD R19, R0, 0xc8 ;  /* 0x000000c800137836 */ /* 0x000fe20000000000 */
[----:B------:R0:W-:Y:S01]  /*c1b0*/  @!P6 ST.E.64 desc[UR6][R4.64], R94 ;  /* 0x0000005e0400e985 */ /* 0x0001e2000c101b06 */
[----:B------:R-:W-:Y:S02]  /*c1c0*/  @!P0 LEA.HI R14, R14, R14, RZ, 0x1 ;  /* 0x0000000e0e0e8211 */ /* 0x000fe400078f08ff */
[----:B------:R-:W-:Y:S01]  /*c1d0*/  @!P5 IMAD.WIDE R6, R7, 0x4, R2 ;  /* 0x000000040706d825 */ /* 0x000fe200078e0202 */
[----:B------:R-:W-:-:S02]  /*c1e0*/  @!P3 LEA.HI R16, R16, R16, RZ, 0x1 ;  /* 0x000000101010b211 */ /* 0x000fc400078f08ff */
[----:B--2---:R-:W-:Y:S01]  /*c1f0*/  @!P0 LOP3.LUT R9, R14, 0xfffffffe, RZ, 0xc0, !PT ;  /* 0xfffffffe0e098812 */ /* 0x004fe200078ec0ff */
[----:B------:R-:W-:Y:S01]  /*c200*/  VIADD R14, R0, 0xd0 ;  /* 0x000000d0000e7836 */ /* 0x000fe20000000000 */
[----:B------:R-:W-:Y:S01]  /*c210*/  @!P4 LEA.HI R15, R15, R15, RZ, 0x1 ;  /* 0x0000000f0f0fc211 */ /* 0x000fe200078f08ff */
[----:B------:R1:W-:Y:S01]  /*c220*/  @!P5 ST.E.64 desc[UR6][R6.64], R98 ;  /* 0x000000620600d985 */ /* 0x0003e2000c101b06 */
[----:B------:R-:W-:Y:S02]  /*c230*/  ISETP.GE.AND P5, PT, R18, UR4, PT ;  /* 0x0000000412007c0c */ /* 0x000fe4000bfa6270 */
[----:B------:R-:W-:Y:S01]  /*c240*/  @!P2 LEA.HI R17, R17, R17, RZ, 0x1 ;  /* 0x000000111111a211 */ /* 0x000fe200078f08ff */
[----:B0-----:R-:W-:Y:S01]  /*c250*/  @!P0 IMAD.WIDE R4, R9, 0x4, R2 ;  /* 0x0000000409048825 */ /* 0x001fe200078e0202 */
[----:B------:R-:W-:Y:S02]  /*c260*/  @!P1 LEA.HI R20, R20, R20, RZ, 0x1 ;  /* 0x0000001414149211 */ /* 0x000fe400078f08ff */
[----:B------:R-:W-:-:S02]  /*c270*/  @!P4 LOP3.LUT R15, R15, 0xfffffffe, RZ, 0xc0, !PT ;  /* 0xfffffffe0f0fc812 */ /* 0x000fc400078ec0ff */
[----:B------:R-:W-:Y:S01]  /*c280*/  @!P3 LOP3.LUT R11, R16, 0xfffffffe, RZ, 0xc0, !PT ;  /* 0xfffffffe100bb812 */ /* 0x000fe200078ec0ff */
[----:B------:R0:W-:Y:S01]  /*c290*/  @!P0 ST.E.64 desc[UR6][R4.64], R102 ;  /* 0x0000006604008985 */ /* 0x0001e2000c101b06 */
[----:B------:R-:W-:Y:S01]  /*c2a0*/  @!P2 LOP3.LUT R17, R17, 0xfffffffe, RZ, 0xc0, !PT ;  /* 0xfffffffe1111a812 */ /* 0x000fe200078ec0ff */
[----:B------:R-:W-:Y:S01]  /*c2b0*/  VIADD R16, R0, 0xe0 ;  /* 0x000000e000107836 */ /* 0x000fe20000000000 */
[----:B------:R-:W-:Y:S01]  /*c2c0*/  ISETP.GE.AND P6, PT, R19, UR4, PT ;  /* 0x0000000413007c0c */ /* 0x000fe2000bfc6270 */
[--C-:B-1----:R-:W-:Y:S01]  /*c2d0*/  @!P4 IMAD.WIDE R6, R15, 0x4, R2.reuse ;  /* 0x000000040f06c825 */ /* 0x102fe200078e0202 */
[----:B------:R-:W-:Y:S02]  /*c2e0*/  @!P1 LOP3.LUT R13, R20, 0xfffffffe, RZ, 0xc0, !PT ;  /* 0xfffffffe140d9812 */ /* 0x000fe400078ec0ff */
[----:B------:R-:W-:Y:S01]  /*c2f0*/  ISETP.GE.AND P0, PT, R14, UR4, PT ;  /* 0x000000040e007c0c */ /* 0x000fe2000bf06270 */
[----:B------:R-:W-:Y:S01]  /*c300*/  @!P3 IMAD.WIDE R8, R11, 0x4, R2 ;  /* 0x000000040b08b825 */ /* 0x000fe200078e0202 */
[----:B------:R1:W-:Y:S01]  /*c310*/  @!P4 ST.E.64 desc[UR6][R6.64], R106 ;  /* 0x0000006a0600c985 */ /* 0x0003e2000c101b06 */
[----:B------:R-:W-:-:S02]  /*c320*/  @!P5 LEA.HI R18, R18, R18, RZ, 0x1 ;  /* 0x000000121212d211 */ /* 0x000fc400078f08ff */
[--C-:B------:R-:W-:Y:S01]  /*c330*/  @!P2 IMAD.WIDE R10, R17, 0x4, R2.reuse ;  /* 0x00000004110aa825 */ /* 0x100fe200078e0202 */
[----:B------:R2:W-:Y:S01]  /*c340*/  @!P3 ST.E.64 desc[UR6][R8.64], R110 ;  /* 0x0000006e0800b985 */ /* 0x0005e2000c101b06 */
[----:B0-----:R-:W-:Y:S02]  /*c350*/  @!P5 LOP3.LUT R5, R18, 0xfffffffe, RZ, 0xc0, !PT ;  /* 0xfffffffe1205d812 */ /* 0x001fe400078ec0ff */
[--C-:B------:R-:W-:Y:S01]  /*c360*/  @!P1 IMAD.WIDE R12, R13, 0x4, R2.reuse ;  /* 0x000000040d0c9825 */ /* 0x100fe200078e0202 */
[----:B------:R-:W-:Y:S01]  /*c370*/  @!P2 ST.E.64 desc[UR6][R10.64], R114 ;  /* 0x000000720a00a985 */ /* 0x000fe2000c101b06 */
[----:B------:R-:W-:Y:S02]  /*c380*/  ISETP.GE.AND P2, PT, R16, UR4, PT ;  /* 0x0000000410007c0c */ /* 0x000fe4000bf46270 */
        /* <DEDUP_REMOVED lines=10> */
[----:B------:R-:W-:Y:S01]  /*c430*/  @!P0 LEA.HI R14, R14, R14, RZ, 0x1 ;  /* 0x0000000e0e0e8211 */ /* 0x000fe200078f08ff */
[----:B------:R0:W-:Y:S01]  /*c440*/  @!P5 ST.E.64 desc[UR6][R4.64], R122 ;  /* 0x0000007a0400d985 */ /* 0x0001e2000c101b06 */
[----:B-1----:R-:W-:Y:S02]  /*c450*/  @!P6 LOP3.LUT R7, R19, 0xfffffffe, RZ, 0xc0, !PT ;  /* 0xfffffffe1307e812 */ /* 0x002fe400078ec0ff */
[----:B--2---:R-:W-:Y:S02]  /*c460*/  @!P0 LOP3.LUT R9, R14, 0xfffffffe, RZ, 0xc0, !PT ;  /* 0xfffffffe0e098812 */ /* 0x004fe400078ec0ff */
[----:B------:R-:W-:Y:S01]  /*c470*/  @!P2 LEA.HI R16, R16, R16, RZ, 0x1 ;  /* 0x000000101010a211 */ /* 0x000fe200078f08ff */
[----:B------:R-:W-:Y:S01]  /*c480*/  @!P6 IMAD.WIDE R6, R7, 0x4, R2 ;  /* 0x000000040706e825 */ /* 0x000fe200078e0202 */
[----:B------:R-:W-:-:S02]  /*c490*/  @!P1 LEA.HI R15, R15, R15, RZ, 0x1 ;  /* 0x0000000f0f0f9211 */ /* 0x000fc400078f08ff */
[----:B------:R-:W-:Y:S02]  /*c4a0*/  @!P3 LEA.HI R17, R17, R17, RZ, 0x1 ;  /* 0x000000111111b211 */ /* 0x000fe400078f08ff */
[----:B------:R1:W-:Y:S01]  /*c4b0*/  @!P6 ST.E.64 desc[UR6][R6.64], R126 ;  /* 0x0000007e0600e985 */ /* 0x0003e2000c101b06 */
[----:B------:R-:W-:Y:S01]  /*c4c0*/  @!P4 LEA.HI R20, R20, R20, RZ, 0x1 ;  /* 0x000000141414c211 */ /* 0x000fe200078f08ff */
[----:B0-----:R-:W-:Y:S01]  /*c4d0*/  @!P0 IMAD.WIDE R4, R9, 0x4, R2 ;  /* 0x0000000409048825 */ /* 0x001fe200078e0202 */
[----:B------:R-:W-:Y:S02]  /*c4e0*/  @!P1 LOP3.LUT R15, R15, 0xfffffffe, RZ, 0xc0, !PT ;  /* 0xfffffffe0f0f9812 */ /* 0x000fe400078ec0ff */
[----:B------:R-:W-:Y:S02]  /*c4f0*/  @!P2 LOP3.LUT R11, R16, 0xfffffffe, RZ, 0xc0, !PT ;  /* 0xfffffffe100ba812 */ /* 0x000fe400078ec0ff */
[----:B------:R0:W-:Y:S01]  /*c500*/  @!P0 ST.E.64 desc[UR6][R4.64], R130 ;  /* 0x0000008204008985 */ /* 0x0001e2000c101b06 */
[----:B------:R-:W-:-:S02]  /*c510*/  ISETP.GE.AND P0, PT, R0, UR4, PT ;  /* 0x0000000400007c0c */ /* 0x000fc4000bf06270 */
[----:B------:R-:W-:Y:S01]  /*c520*/  @!P3 LOP3.LUT R17, R17, 0xfffffffe, RZ, 0xc0, !PT ;  /* 0xfffffffe1111b812 */ /* 0x000fe200078ec0ff */
        /* <DEDUP_REMOVED lines=12> */
[----:B0-----:R-:W-:-:S05]  /*c5f0*/  LOP3.LUT R5, R0, 0xfffffffe, RZ, 0xc0, !PT ;  /* 0xfffffffe00057812 */ /* 0x001fca00078ec0ff */
[----:B------:R-:W-:-:S05]  /*c600*/  IMAD.WIDE R2, R5, 0x4, R2 ;  /* 0x0000000405027825 */ /* 0x000fca00078e0202 */
[----:B------:R0:W-:Y:S01]  /*c610*/  ST.E.64 desc[UR4][R2.64], R150 ;  /* 0x0000009602007985 */ /* 0x0001e2000c101b04 */
[----:B------:R-:W-:Y:S05]  /*c620*/  BRA `(.L_x_3185) ;  /* 0x0000005800d87947 */ /* 0x000fea0003800000 */
.L_x_3213:
        /* <DEDUP_REMOVED lines=12> */
[----:B------:R-:W2:Y:S01]  /*c6f0*/  LDL R4, [R1] ;  /* 0x0000000001047983 */ /* 0x000ea20000100800 */
[----:B------:R-:W-:Y:S01]  /*c700*/  ISETP.NE.AND P0, PT, R6, 0x1, PT ;  /* 0x000000010600780c */ /* 0x000fe20003f05270 */
[----:B------:R-:W-:Y:S01]  /*c710*/  S2UR UR7, SR_CTAID.Z ;  /* 0x00000000000779c3 */ /* 0x000fe20000002700 */
[----:B------:R-:W-:Y:S01]  /*c720*/  ULDC.64 UR8, c[0x0][0xcd0] ;  /* 0x0003340000087ab9 */ /* 0x000fe20000000a00 */
[----:B------:R-:W-:Y:S01]  /*c730*/  IMAD.MOV.U32 R5, RZ, RZ, R0 ;  /* 0x000000ffff057224 */ /* 0x000fe200078e0000 */
[----:B------:R-:W-:-:S05]  /*c740*/  ULDC.64 UR12, c[0x0][0x208] ;  /* 0x00008200000c7ab9 */ /* 0x000fca0000000a00 */
[----:B------:R-:W0:Y:S08]  /*c750*/  LDC.64 R10, c[0x0][0xcd8] ;  /* 0x00033600ff0a7b82 */ /* 0x000e300000000a00 */
[----:B------:R-:W1:Y:S08]  /*c760*/  @P0 LDC R7, c[0x0][0xcec] ;  /* 0x00033b00ff070b82 */ /* 0x000e700000000800 */
[----:B------:R-:W3:Y:S08]  /*c770*/  @P0 LDC R9, c[0x0][0xcf0] ;  /* 0x00033c00ff090b82 */ /* 0x000ef00000000800 */
[----:B------:R-:W4:Y:S08]  /*c780*/  S2UR UR10, SR_CTAID.Y ;  /* 0x00000000000a79c3 */ /* 0x000f300000002600 */
[----:B------:R-:W4:Y:S01]  /*c790*/  LDC R8, c[0x0][0xd50] ;  /* 0x00035400ff087b82 */ /* 0x000f220000000800 */
[----:B--2---:R-:W-:Y:S01]  /*c7a0*/  R2UR UR11, R4 ;  /* 0x00000000040b72ca */ /* 0x004fe200000e0000 */
[----:B-1----:R-:W-:-:S05]  /*c7b0*/  @P0 IMAD.HI.U32 R4, R0, R7, RZ ;  /* 0x0000000700040227 */ /* 0x002fca00078e00ff */
[----:B---3--:R-:W-:-:S07]  /*c7c0*/  @P0 SHF.R.U32.HI R5, RZ, R9, R4 ;  /* 0x00000009ff050219 */ /* 0x008fce0000011604 */
[----:B------:R-:W-:Y:S02]  /*c7d0*/  USHF.R.S32.HI UR6, URZ, 0x1f, UR11 ;  /* 0x0000001f3f067899 */ /* 0x000fe4000801140b */
[----:B------:R-:W-:Y:S01]  /*c7e0*/  IMAD R7, RZ, RZ, -UR11 ;  /* 0x8000000bff077e24 */ /* 0x000fe2000f8e02ff */
[----:B------:R-:W-:Y:S02]  /*c7f0*/  UIMAD.WIDE.U32 UR4, UR11, UR8, URZ ;  /* 0x000000080b0472a5 */ /* 0x000fe4000f8e003f */
[----:B------:R-:W-:Y:S01]  /*c800*/  UIMAD UR6, UR6, UR8, URZ ;  /* 0x00000008060672a4 */ /* 0x000fe2000f8e023f */
[----:B----4-:R-:W-:Y:S01]  /*c810*/  IMAD R9, R8, R7, UR10 ;  /* 0x0000000a08097e24 */ /* 0x010fe2000f8e0207 */
[----:B------:R-:W-:Y:S01]  /*c820*/  USHF.R.S32.HI UR8, URZ, 0x1f, UR7 ;  /* 0x0000001f3f087899 */ /* 0x000fe20008011407 */
[----:B------:R-:W-:Y:S01]  /*c830*/  IMAD.MOV R7, RZ, RZ, -R5 ;  /* 0x000000ffff077224 */ /* 0x000fe200078e0a05 */
[----:B------:R-:W-:Y:S01]  /*c840*/  UIMAD UR6, UR11, UR9, UR6 ;  /* 0x000000090b0672a4 */ /* 0x000fe2000f8e0206 */
[----:B------:R-:W-:Y:S01]  /*c850*/  IMAD.U32 R3, RZ, RZ, UR5 ;  /* 0x00000005ff037e24 */ /* 0x000fe2000f8e00ff */
[----:B------:R-:W-:Y:S01]  /*c860*/  SHF.R.S32.HI R4, RZ, 0x1f, R9 ;  /* 0x0000001fff047819 */ /* 0x000fe20000011409 */
[----:B------:R-:W-:Y:S01]  /*c870*/  IMAD.U32 R2, RZ, RZ, UR4 ;  /* 0x00000004ff027e24 */ /* 0x000fe2000f8e00ff */
[----:B------:R-:W-:Y:S01]  /*c880*/  UIADD3 UR6, UR5, UR6, URZ ;  /* 0x0000000605067290 */ /* 0x000fe2000fffe03f */
[----:B0-----:R-:W-:-:S02]  /*c890*/  IMAD R12, R10, UR8, RZ ;  /* 0x000000080a0c7c24 */ /* 0x001fc4000f8e02ff */
[----:B------:R-:W-:Y:S01]  /*c8a0*/  ULDC.64 UR4, c[0x0][0xce0] ;  /* 0x0003380000047ab9 */ /* 0x000fe20000000a00 */
[----:B------:R-:W-:Y:S02]  /*c8b0*/  IMAD R7, R6, R7, R0 ;  /* 0x0000000706077224 */ /* 0x000fe400078e0200 */
[----:B------:R-:W-:Y:S02]  /*c8c0*/  IMAD.U32 R3, RZ, RZ, UR6 ;  /* 0x00000006ff037e24 */ /* 0x000fe4000f8e00ff */
[----:B------:R-:W-:Y:S01]  /*c8d0*/  IMAD R11, R11, UR7, R12 ;  /* 0x000000070b0b7c24 */ /* 0x000fe2000f8e020c */
[----:B------:R-:W-:Y:S01]  /*c8e0*/  SHF.R.S32.HI R0, RZ, 0x1f, R7 ;  /* 0x0000001fff007819 */ /* 0x000fe20000011407 */
[----:B------:R-:W-:-:S04]  /*c8f0*/  IMAD.WIDE.U32 R2, R10, UR7, R2 ;  /* 0x000000070a027c25 */ /* 0x000fc8000f8e0002 */
[----:B------:R-:W-:Y:S02]  /*c900*/  IMAD.IADD R3, R11, 0x1, R3 ;  /* 0x000000010b037824 */ /* 0x000fe400078e0203 */
[----:B------:R-:W-:Y:S02]  /*c910*/  IMAD R4, R4, UR4, RZ ;  /* 0x0000000404047c24 */ /* 0x000fe4000f8e02ff */
[----:B------:R-:W-:-:S04]  /*c920*/  IMAD.WIDE.U32 R2, R9, UR4, R2 ;  /* 0x0000000409027c25 */ /* 0x000fc8000f8e0002 */
[----:B------:R-:W-:Y:S01]  /*c930*/  IMAD R4, R9, UR5, R4 ;  /* 0x0000000509047c24 */ /* 0x000fe2000f8e0204 */
[----:B------:R-:W-:Y:S01]  /*c940*/  SHF.R.S32.HI R9, RZ, 0x1f, R5 ;  /* 0x0000001fff097819 */ /* 0x000fe20000011405 */
[----:B------:R-:W-:Y:S01]  /*c950*/  ULDC.64 UR4, c[0x0][0xcc8] ;  /* 0x0003320000047ab9 */ /* 0x000fe20000000a00 */
[----:B------:R-:W-:Y:S01]  /*c960*/  IADD3 R2, P0, R5, R2, RZ ;  /* 0x0000000205027210 */ /* 0x000fe20007f1e0ff */
[----:B------:R-:W-:-:S03]  /*c970*/  IMAD R0, R0, UR4, RZ ;  /* 0x0000000400007c24 */ /* 0x000fc6000f8e02ff */
[----:B------:R-:W-:Y:S01]  /*c980*/  IADD3.X R3, R9, R3, R4, P0, !PT ;  /* 0x0000000309037210 */ /* 0x000fe200007fe404 */
[C---:B------:R-:W-:Y:S02]  /*c990*/  IMAD R5, R7.reuse, UR5, R0 ;  /* 0x0000000507057c24 */ /* 0x040fe4000f8e0200 */
[----:B------:R-:W-:Y:S01]  /*c9a0*/  IMAD.WIDE.U32 R2, R7, UR4, R2 ;  /* 0x0000000407027c25 */ /* 0x000fe2000f8e0002 */
[----:B------:R-:W-:-:S03]  /*c9b0*/  ULDC.64 UR4, c[0x0][0xca8] ;  /* 0x00032a0000047ab9 */ /* 0x000fc60000000a00 */
[----:B------:R-:W-:Y:S01]  /*c9c0*/  IMAD.IADD R3, R3, 0x1, R5 ;  /* 0x0000000103037824 */ /* 0x000fe200078e0205 */
[----:B------:R-:W-:-:S04]  /*c9d0*/  LEA R4, P0, R2, UR4, 0x2 ;  /* 0x0000000402047c11 */ /* 0x000fc8000f8010ff */
[----:B------:R-:W-:Y:S01]  /*c9e0*/  LEA.HI.X R5, R2, UR5, R3, 0x2, P0 ;  /* 0x0000000502057c11 */ /* 0x000fe200080f1403 */
[----:B------:R-:W-:-:S05]  /*c9f0*/  IMAD.MOV.U32 R3, RZ, RZ, -0x800000 ;  /* 0xff800000ff037424 */ /* 0x000fca00078e00ff */
[----:B------:R4:W-:Y:S01]  /*ca00*/  STG.E desc[UR12][R4.64], R3 ;  /* 0x0000000304007986 */ /* 0x0009e2000c10190c */
[----:B------:R-:W-:Y:S05]  /*ca10*/  BRA `(.L_x_3185) ;  /* 0x0000005400dc7947 */ /* 0x000fea0003800000 */
.L_x_3183:
[----:B------:R-:W-:-:S08]  /*ca20*/  NOP ;  /* 0x0000000000007918 */ /* 0x000fd00000000000 */
[----:B0-----:R-:W0:-:S00]  /*ca30*/  USETMAXREG.DEALLOC.CTAPOOL 0x18 ;  /* 0x00000018000079c8 */ /* 0x001e0000080e0500 */
[----:B0-----:R-:W-:-:S06]  /*ca40*/  LOP3.LUT R0, R0, 0x3, RZ, 0xc0, !PT ;  /* 0x0000000300007812 */ /* 0x001fcc00078ec0ff */
[----:B------:R-:W0:Y:S01]  /*ca50*/  S2UR UR6, SR_CTAID.Y ;  /* 0x00000000000679c3 */ /* 0x000e220000002600 */
[----:B------:R-:W1:Y:S07]  /*ca60*/  SHFL.IDX PT, R0, R0, RZ, 0x1f ;  /* 0x00001fff00007589 */ /* 0x000e6e00000e0000 */
[----:B------:R-:W2:Y:S01]  /*ca70*/  S2UR UR44, SR_CTAID.Z ;  /* 0x00000000002c79c3 */ /* 0x000ea20000002700 */
[----:B-1----:R-:W-:-:S13]  /*ca80*/  ISETP.NE.AND P0, PT, R0, RZ, PT ;  /* 0x000000ff0000720c */ /* 0x002fda0003f05270 */
[----:B0-2---:R-:W-:Y:S05]  /*ca90*/  @!P0 BRA `(.L_x_3217) ;  /* 0x0000000000288947 */ /* 0x005fea0003800000 */
        /* <DEDUP_REMOVED lines=10> */
.L_x_3217:
[----:B------:R-:W-:Y:S01]  /*cb40*/  ULDC UR7, c[0x0][0xd50] ;  /* 0x0003540000077ab9 */ /* 0x000fe20000000800 */
[----:B------:R-:W-:Y:S01]  /*cb50*/  UMOV UR36, UR6 ;  /* 0x0000000600247c82 */ /* 0x000fe20008000000 */
[----:B------:R-:W-:-:S11]  /*cb60*/  UISETP.NE.AND UP0, UPT, UR7, 0x1, UPT ;  /* 0x000000010700788c */ /* 0x000fd6000bf05270 */
[----:B------:R-:W-:Y:S01]  /*cb70*/  @UP0 ULDC UR4, c[0x0][0xd54] ;  /* 0x0003550000040ab9 */ /* 0x000fe20000000800 */
[----:B------:R-:W-:Y:S01]  /*cb80*/  @UP0 ULDC UR8, c[0x0][0xd58] ;  /* 0x0003560000080ab9 */ /* 0x000fe20000000800 */
[----:B------:R-:W-:-:S04]  /*cb90*/  UIMAD.WIDE.U32 UR4, UR6, UR4, URZ ;  /* 0x00000004060472a5 */ /* 0x000fc8000f8e003f */
[----:B------:R-:W-:-:S12]  /*cba0*/  @UP0 USHF.R.U32.HI UR36, URZ, UR8, UR5 ;  /* 0x000000083f240299 */ /* 0x000fd80008011605 */
.L_x_3218:
[----:B------:R-:W-:Y:S01]  /*cbb0*/  ISETP.LE.AND P0, PT, RZ, UR44, PT ;  /* 0x0000002cff007c0c */ /* 0x000fe2000bf03270 */
[----:B------:R-:W-:Y:S01]  /*cbc0*/  UIADD3 UR4, -UR36, URZ, URZ ;  /* 0x0000003f24047290 */ /* 0x000fe2000fffe13f */
[----:B------:R-:W-:Y:S02]  /*cbd0*/  IMAD.MOV.U32 R0, RZ, RZ, 0x1 ;  /* 0x00000001ff007424 */ /* 0x000fe400078e00ff */
[----:B------:R-:W-:Y:S01]  /*cbe0*/  IMAD.MOV.U32 R6, RZ, RZ, RZ ;  /* 0x000000ffff067224 */ /* 0x000fe200078e00ff */
[----:B------:R-:W-:Y:S01]  /*cbf0*/  UIMAD UR4, UR7, UR4, UR6 ;  /* 0x00000004070472a4 */ /* 0x000fe2000f8e0206 */
[----:B------:R-:W-:-:S07]  /*cc00*/  IMAD.MOV.U32 R9, RZ, RZ, 0x1 ;  /* 0x00000001ff097424 */ /* 0x000fce00078e00ff */
[----:B------:R-:W-:Y:S05]  /*cc10*/  @!P0 BRA `(.L_x_3219) ;  /* 0x0000005000948947 */ /* 0x000fea0003800000 */
[----:B------:R-:W-:Y:S01]  /*cc20*/  ULDC.64 UR6, c[0x0][0x418] ;  /* 0x0001060000067ab9 */ /* 0x000fe20000000a00 */
[----:B------:R-:W-:Y:S01]  /*cc30*/  ULDC UR5, c[0x0][0x424] ;  /* 0x0001090000057ab9 */ /* 0x000fe20000000800 */
[----:B------:R-:W-:Y:S02]  /*cc40*/  UISETP.NE.U32.AND UP0, UPT, UR6, URZ, UPT ;  /* 0x0000003f0600728c */ /* 0x000fe4000bf05070 */
[----:B------:R-:W-:Y:S02]  /*cc50*/  ULOP3.LUT UR43, UR4, 0xffff, URZ, 0xc0, !UPT ;  /* 0x0000ffff042b7892 */ /* 0x000fe4000f8ec03f */
[----:B------:R-:W-:Y:S01]  /*cc60*/  UISETP.NE.AND.EX UP0, UPT, UR7, URZ, UPT, UP0 ;  /* 0x0000003f0700728c */ /* 0x000fe2000bf05300 */
[----:B------:R-:W-:Y:S01]  /*cc70*/  ULDC UR6, c[0x0][0x2f0] ;  /* 0x0000bc0000067ab9 */ /* 0x000fe20000000800 */
[----:B------:R-:W-:Y:S02]  /*cc80*/  UMOV UR41, URZ ;  /* 0x0000003f00297c82 */ /* 0x000fe40008000000 */
        /* <DEDUP_REMOVED lines=8> */
[----:B------:R-:W-:Y:S08]  /*cd10*/  @!P0 BRA `(.L_x_3220) ;  /* 0x0000000000908947 */ /* 0x000ff00003800000 */
[----:B------:R-:W-:-:S03]  /*cd20*/  USHF.R.U32.HI UR6, URZ, 0x10, UR4 ;  /* 0x000000103f067899 */ /* 0x000fc60008011604 */
[----:B------:R-:W-:Y:S01]  /*cd30*/  UMOV UR4, URZ ;  /* 0x0000003f00047c82 */ /* 0x000fe20008000000 */
[----:B------:R-:W-:-:S11]  /*cd40*/  UISETP.NE.AND UP0, UPT, UR6, URZ, UPT ;  /* 0x0000003f0600728c */ /* 0x000fd6000bf05270 */
[----:B------:R-:W-:Y:S02]  /*cd50*/  @!UP0 ULDC UR6, c[0x0][0xae8] ;  /* 0x0002ba0000068ab9 */ /* 0x000fe40000000800 */
[----:B------:R-:W-:Y:S01]  /*cd60*/  IMAD.U32 R4, RZ, RZ, UR6 ;  /* 0x00000006ff047e24 */ /* 0x000fe2000f8e00ff */
[----:B------:R-:W-:-:S04]  /*cd70*/  UIADD3 UR7, UR40, -0x1, UR6 ;  /* 0xffffffff28077890 */ /* 0x000fc8000fffe006 */
[-C--:B------:R-:W-:Y:S02]  /*cd80*/  IABS R2, R4.reuse ;  /* 0x0000000400027213 */ /* 0x080fe40000000000 */
[----:B------:R-:W-:Y:S01]  /*cd90*/  IABS R5, R4 ;  /* 0x0000000400057213 */ /* 0x000fe20000000000 */
[----:B------:R-:W-:Y:S01]  /*cda0*/  IMAD.U32 R4, RZ, RZ, UR7 ;  /* 0x00000007ff047e24 */ /* 0x000fe2000f8e00ff */
[----:B------:R-:W-:Y:S01]  /*cdb0*/  R2UR UR11, R2 ;  /* 0x00000000020b72ca */ /* 0x000fe200000e0000 */
[----:B------:R-:W-:Y:S02]  /*cdc0*/  ULOP3.LUT UR7, UR7, UR6, URZ, 0x3c, !UPT ;  /* 0x0000000607077292 */ /* 0x000fe4000f8e3c3f */
[----:B------:R-:W-:-:S10]  /*cdd0*/  IMAD.MOV R5, RZ, RZ, -R5 ;  /* 0x000000ffff057224 */ /* 0x000fd400078e0a05 */
[----:B------:R-:W0:Y:S08]  /*cde0*/  I2F.RP R2, UR11 ;  /* 0x0000000b00027d06 */ /* 0x000e300008209400 */
[----:B0-----:R-:W0:Y:S02]  /*cdf0*/  MUFU.RCP R2, R2 ;  /* 0x0000000200027308 */ /* 0x001e240000001000 */
[----:B0-----:R-:W-:Y:S01]  /*ce00*/  VIADD R3, R2, 0xffffffe ;  /* 0x0ffffffe02037836 */ /* 0x001fe20000000000 */
[----:B------:R-:W-:Y:S01]  /*ce10*/  IABS R2, R4 ;  /* 0x0000000400027213 */ /* 0x000fe20000000000 */
[----:B------:R-:W-:-:S03]  /*ce20*/  IMAD.MOV.U32 R4, RZ, RZ, R5 ;  /* 0x000000ffff047224 */ /* 0x000fc600078e0005 */
[----:B------:R-:W-:Y:S01]  /*ce30*/  R2UR UR9, R2 ;  /* 0x00000000020972ca */ /* 0x000fe200000e0000 */
[----:B------:R-:W0:Y:S01]  /*ce40*/  F2I.FTZ.U32.TRUNC.NTZ R3, R3 ;  /* 0x0000000300037305 */ /* 0x000e22000021f000 */
[----:B------:R-:W-:Y:S02]  /*ce50*/  R2UR UR10, R4 ;  /* 0x00000000040a72ca */ /* 0x000fe400000e0000 */
[----:B0-----:R-:W-:-:S13]  /*ce60*/  R2UR UR5, R3 ;  /* 0x00000000030572ca */ /* 0x001fda00000e0000 */
[----:B------:R-:W-:-:S04]  /*ce70*/  UIADD3 UR8, URZ, -UR5, URZ ;  /* 0x800000053f087290 */ /* 0x000fc8000fffe03f */
[----:B------:R-:W-:-:S04]  /*ce80*/  UIMAD UR8, UR8, UR11, URZ ;  /* 0x0000000b080872a4 */ /* 0x000fc8000f8e023f */
[----:B------:R-:W-:-:S04]  /*ce90*/  UIMAD.WIDE.U32 UR4, UR5, UR8, UR4 ;  /* 0x00000008050472a5 */ /* 0x000fc8000f8e0004 */
[----:B------:R-:W-:-:S04]  /*cea0*/  UIMAD.WIDE.U32 UR4, UR5, UR9, URZ ;  /* 0x00000009050472a5 */ /* 0x000fc8000f8e003f */
[----:B------:R-:W-:-:S04]  /*ceb0*/  UIMAD UR4, UR5, UR10, UR9 ;  /* 0x0000000a050472a4 */ /* 0x000fc8000f8e0209 */
[----:B------:R-:W-:-:S11]  /*cec0*/  UISETP.GT.U32.AND UP1, UPT, UR11, UR4, UPT ;  /* 0x000000040b00728c */ /* 0x000fd6000bf24070 */
[----:B------:R-:W-:Y:S02]  /*ced0*/  @!UP1 UIADD3 UR4, UR4, -UR11, URZ ;  /* 0x8000000b04049290 */ /* 0x000fe4000fffe03f */
[----:B------:R-:W-:Y:S02]  /*cee0*/  @!UP1 UIADD3 UR5, UR5, 0x1, URZ ;  /* 0x0000000105059890 */ /* 0x000fe4000fffe03f */
[----:B------:R-:W-:Y:S02]  /*cef0*/  UISETP.GE.U32.AND UP0, UPT, UR4, UR11, UPT ;  /* 0x0000000b0400728c */ /* 0x000fe4000bf06070 */
[----:B------:R-:W-:-:S09]  /*cf00*/  UISETP.GE.AND UP1, UPT, UR7, URZ, UPT ;  /* 0x0000003f0700728c */ /* 0x000fd2000bf26270 */
[----:B------:R-:W-:Y:S02]  /*cf10*/  @UP0 UIADD3 UR5, UR5, 0x1, URZ ;  /* 0x0000000105050890 */ /* 0x000fe4000fffe03f */
[----:B------:R-:W-:Y:S02]  /*cf20*/  UISETP.NE.AND UP0, UPT, UR6, URZ, UPT ;  /* 0x0000003f0600728c */ /* 0x000fe4000bf05270 */
[----:B------:R-:W-:-:S09]  /*cf30*/  @!UP1 UIADD3 UR5, -UR5, URZ, URZ ;  /* 0x0000003f05059290 */ /* 0x000fd2000fffe13f */
[----:B------:R-:W-:-:S07]  /*cf40*/  @!UP0 ULOP3.LUT UR5, URZ, UR6, URZ, 0x33, !UPT ;  /* 0x000000063f058292 */ /* 0x000fce000f8e333f */
[----:B------:R-:W-:-:S05]  /*cf50*/  UMOV UR41, UR5 ;  /* 0x0000000500297c82 */ /* 0x000fca0008000000 */
.L_x_3220:
[----:B------:R-:W-:Y:S01]  /*cf60*/  UIMAD UR39, UR43, UR41, URZ ;  /* 0x000000292b2772a4 */ /* 0x000fe2000f8e023f */
[----:B------:R-:W-:Y:S02]  /*cf70*/  IMAD.U32 R2, RZ, RZ, UR40 ;  /* 0x00000028ff027e24 */ /* 0x000fe4000f8e00ff */
[----:B------:R-:W-:Y:S02]  /*cf80*/  IMAD.MOV.U32 R6, RZ, RZ, RZ ;  /* 0x000000ffff067224 */ /* 0x000fe400078e00ff */
[----:B------:R-:W-:Y:S02]  /*cf90*/  IMAD.MOV.U32 R9, RZ, RZ, 0x1 ;  /* 0x00000001ff097424 */ /* 0x000fe400078e00ff */
[----:B------:R-:W-:-:S05]  /*cfa0*/  IMAD.U32 R3, RZ, RZ, UR39 ;  /* 0x00000027ff037e24 */ /* 0x000fca000f8e00ff */
[----:B------:R-:W-:-:S04]  /*cfb0*/  VIADDMNMX R19, R3, UR41, R2, PT ;  /* 0x0000002903137c46 */ /* 0x000fc8000b800102 */
[----:B------:R-:W-:Y:S01]  /*cfc0*/  ISETP.GT.AND P0, PT, R19, UR39, PT ;  /* 0x0000002713007c0c */ /* 0x000fe2000bf04270 */
        /* <DEDUP_REMOVED lines=25> */
.L_x_3221:
        /* <DEDUP_REMOVED lines=20> */
.L_x_3223:
        /* <DEDUP_REMOVED lines=15> */
.L_x_3222:
[----:B------:R-:W-:Y:S01]  /*d390*/  ULDC.64 UR4, c[0x0][0xaf0] ;  /* 0x0002bc0000047ab9 */ /* 0x000fe20000000a00 */
[----:B------:R-:W-:Y:S01]  /*d3a0*/  IMAD.U32 R18, RZ, RZ, UR44 ;  /* 0x0000002cff127e24 */ /* 0x000fe2000f8e00ff */
[----:B------:R-:W-:Y:S01]  /*d3b0*/  UISETP.NE.U32.AND UP0, UPT, UR4, URZ, UPT ;  /* 0x0000003f0400728c */ /* 0x000fe2000bf05070 */
[----:B------:R-:W0:Y:S01]  /*d3c0*/  LDC.64 R4, c[0x0][0x418] ;  /* 0x00010600ff047b82 */ /* 0x000e220000000a00 */
[----:B------:R-:W-:Y:S02]  /*d3d0*/  ULDC.64 UR6, c[0x0][0x208] ;  /* 0x0000820000067ab9 */ /* 0x000fe40000000a00 */
[----:B------:R-:W-:-:S06]  /*d3e0*/  UISETP.NE.AND.EX UP0, UPT, UR5, URZ, UPT, UP0 ;  /* 0x0000003f0500728c */ /* 0x000fcc000bf05300 */
[----:B------:R-:W-:-:S05]  /*d3f0*/  PLOP3.LUT P0, PT, PT, PT, UP0, 0x80, 0x0 ;  /* 0x000000000000781c */ /* 0x000fca0003f0f008 */
[----:B------:R-:W-:Y:S02]  /*d400*/  @UP0 ULDC.64 UR4, c[0x0][0xaf0] ;  /* 0x0002bc0000040ab9 */ /* 0x000fe40000000a00 */
[----:B------:R-:W-:-:S06]  /*d410*/  @UP0 UIMAD.WIDE UR4, UR44, 0x4, UR4 ;  /* 0x000000042c0408a5 */ /* 0x000fcc000f8e0204 */
[----:B------:R-:W-:Y:S02]  /*d420*/  IMAD.U32 R2, RZ, RZ, UR4 ;  /* 0x00000004ff027e24 */ /* 0x000fe4000f8e00ff */
[----:B------:R-:W-:-:S05]  /*d430*/  IMAD.U32 R3, RZ, RZ, UR5 ;  /* 0x00000005ff037e24 */ /* 0x000fca000f8e00ff */
[----:B------:R-:W2:Y:S01]  /*d440*/  @P0 LDG.E R18, desc[UR6][R2.64] ;  /* 0x0000000602120981 */ /* 0x000ea2000c1e1900 */
[----:B0-----:R-:W-:Y:S01]  /*d450*/  ISETP.NE.U32.AND P0, PT, R4, RZ, PT ;  /* 0x000000ff0400720c */ /* 0x001fe20003f05070 */
[----:B------:R-:W-:Y:S01]  /*d460*/  UMOV UR4, 0xffffffff ;  /* 0xffffffff00047882 */ /* 0x000fe20000000000 */
[----:B------:R-:W-:Y:S01]  /*d470*/  LOP3.LUT R17, R17, 0xfffffffe, RZ, 0xc0, !PT ;  /* 0xfffffffe11117812 */ /* 0x000fe200078ec0ff */
[----:B------:R-:W0:Y:S01]  /*d480*/  S2R R16, SR_TID.X ;  /* 0x0000000000107919 */ /* 0x000e220000002100 */
[----:B------:R-:W-:Y:S01]  /*d490*/  ISETP.NE.AND.EX P1, PT, R5, RZ, PT, P0 ;  /* 0x000000ff0500720c */ /* 0x000fe20003f25300 */
[----:B------:R-:W-:-:S12]  /*d4a0*/  VIADD R0, R19, 0xffffffff ;  /* 0xffffffff13007836 */ /* 0x000fd80000000000 */
[----:B------:R-:W-:Y:S02]  /*d4b0*/  @P1 LOP3.LUT R17, R17, 0x1, RZ, 0xfc, !PT ;  /* 0x0000000111111812 */ /* 0x000fe400078efcff */
[----:B0-----:R-:W-:-:S04]  /*d4c0*/  SHF.R.U32.HI R6, RZ, 0x5, R16 ;  /* 0x00000005ff067819 */ /* 0x001fc80000011610 */
[----:B------:R-:W-:Y:S02]  /*d4d0*/  LOP3.LUT R6, R6, 0x3, RZ, 0xc0, !PT ;  /* 0x0000000306067812 */ /* 0x000fe400078ec0ff */
[----:B--2---:R-:W-:Y:S02]  /*d4e0*/  SHF.R.S32.HI R19, RZ, 0x1f, R18 ;  /* 0x0000001fff137819 */ /* 0x004fe40000011412 */
[----:B------:R-:W-:Y:S01]  /*d4f0*/  SEL R16, R18, RZ, !P1 ;  /* 0x000000ff12107207 */ /* 0x000fe20004800000 */
[----:B------:R-:W-:Y:S06]  /*d500*/  BRA.DIV UR4, `(.L_x_3224) ;  /* 0x0000004e04a07947 */ /* 0x000fec000b800000 */
[----:B------:R0:W1:Y:S02]  /*d510*/  SHFL.IDX PT, R14, R6, RZ, 0x1f ;  /* 0x00001fff060e7589 */ /* 0x00006400000e0000 */
.L_x_3324:
[----:B------:R2:W-:Y:S01]  /*d520*/  STL [R1+0x8], R0 ;  /* 0x0000080001007387 */ /* 0x0005e20000100800 */
[----:B-1----:R-:W-:Y:S02]  /*d530*/  ISETP.NE.AND P0, PT, R14, RZ, PT ;  /* 0x000000ff0e00720c */ /* 0x002fe40003f05270 */
[----:B------:R-:W-:Y:S02]  /*d540*/  PLOP3.LUT P2, PT, PT, PT, PT, 0x8, 0x0 ;  /* 0x000000000000781c */ /* 0x000fe40003f4e170 */
[----:B------:R-:W-:-:S11]  /*d550*/  LOP3.LUT R17, R17, 0xfffffffd, RZ, 0xc0, !PT ;  /* 0xfffffffd11117812 */ /* 0x000fd600078ec0ff */
[----:B------:R-:W-:Y:S01]  /*d560*/  @P2 LOP3.LUT R17, R17, 0x2, RZ, 0xfc, !PT ;  /* 0x0000000211112812 */ /* 0x000fe200078efcff */
[----:B--2---:R-:W-:Y:S06]  /*d570*/  @P0 BRA `(.L_x_3225) ;  /* 0x0000000000ec0947 */ /* 0x004fec0003800000 */
[----:B------:R-:W-:-:S03]  /*d580*/  UMOV UR4, 0xffffffff ;  /* 0xffffffff00047882 */ /* 0x000fc60000000000 */
[----:B------:R-:W-:Y:S05]  /*d590*/  BRA.DIV UR4, `(.L_x_3226) ;  /* 0x0000004e049c7947 */ /* 0x000fea000b800000 */
[----:B------:R-:W-:-:S13]  /*d5a0*/  ELECT P6, URZ, PT ;  /* 0x00000000003f782f */ /* 0x000fda00038c0000 */
.L_x_3327:
[----:B------:R-:W-:Y:S05]  /*d5b0*/  @!P6 BRA `(.L_x_3225) ;  /* 0x0000000000dce947 */ /* 0x000fea0003800000 */
[----:B------:R-:W-:Y:S01]  /*d5c0*/  IMAD.MOV.U32 R16, RZ, RZ, R18 ;  /* 0x000000ffff107224 */ /* 0x000fe200078e0012 */
[----:B------:R-:W-:Y:S06]  /*d5d0*/  @!P1 BRA `(.L_x_3227) ;  /* 0x0000000000549947 */ /* 0x000fec0003800000 */
[----:B------:R-:W-:Y:S01]  /*d5e0*/  IMAD.MOV.U32 R8, RZ, RZ, R0 ;  /* 0x000000ffff087224 */ /* 0x000fe200078e0000 */
[----:B------:R-:W-:Y:S01]  /*d5f0*/  ULDC.64 UR4, c[0x0][0x428] ;  /* 0x00010a0000047ab9 */ /* 0x000fe20000000a00 */
[----:B------:R-:W1:Y:S01]  /*d600*/  LDC R0, c[0x0][0x43c] ;  /* 0x00010f00ff007b82 */ /* 0x000e620000000800 */
[----:B------:R-:W-:Y:S01]  /*d610*/  IMAD R7, R19, UR4, RZ ;  /* 0x0000000413077c24 */ /* 0x000fe2000f8e02ff */
[----:B------:R-:W-:Y:S01]  /*d620*/  ULDC.64 UR6, c[0x0][0x208] ;  /* 0x0000820000067ab9 */ /* 0x000fe20000000a00 */
[----:B0-----:R-:W-:Y:S02]  /*d630*/  IMAD.MOV.U32 R6, RZ, RZ, R8 ;  /* 0x000000ffff067224 */ /* 0x001fe400078e0008 */
        /* <DEDUP_REMOVED lines=12> */
[----:B------:R-:W-:-:S04]  /*d700*/  IMAD.MOV R3, RZ, RZ, -R6 ;  /* 0x000000ffff037224 */ /* 0x000fc800078e0a06 */
[----:B------:R-:W-:-:S05]  /*d710*/  IMAD R8, R0, R3, R8 ;  /* 0x0000000300087224 */ /* 0x000fca00078e0208 */
[----:B------:R1:W-:Y:S02]  /*d720*/  STL [R1+0x8], R8 ;  /* 0x0000080801007387 */ /* 0x0003e40000100800 */
.L_x_3227:
[----:B------:R-:W-:Y:S01]  /*d730*/  IMAD.MOV.U32 R0, RZ, RZ, 0x1 ;  /* 0x00000001ff007424 */ /* 0x000fe200078e00ff */
[----:B-1----:R-:W1:Y:S04]  /*d740*/  S2R R8, SR_TID.X ;  /* 0x0000000000087919 */ /* 0x002e680000002100 */
[----:B------:R-:W-:-:S04]  /*d750*/  SHF.L.U32 R0, R0, 0x1f, RZ ;  /* 0x0000001f00007819 */ /* 0x000fc800000006ff */
[----:B------:R-:W2:Y:S01]  /*d760*/  SYNCS.PHASECHK.TRANS64.TRYWAIT P0, [UR38+0x38840], R0 ;  /* 0x03884000ff0075a7 */ /* 0x000ea20008000166 */
[----:B-1----:R-:W-:-:S04]  /*d770*/  LOP3.LUT R2, R8, 0x7f, RZ, 0xc0, !PT ;  /* 0x0000007f08027812 */ /* 0x002fc800078ec0ff */
[----:B------:R-:W-:Y:S01]  /*d780*/  ISETP.NE.AND P1, PT, R2, RZ, PT ;  /* 0x000000ff0200720c */ /* 0x000fe20003f25270 */
[----:B--2---:R-:W-:-:S12]  /*d790*/  @!P0 BRA `(.L_x_3228) ;  /* 0x0000004c003c8947 */ /* 0x004fd80003800000 */
.L_x_3328:
[----:B------:R-:W-:Y:S05]  /*d7a0*/  @P1 BRA `(.L_x_3229) ;  /* 0x0000000000181947 */ /* 0x000fea0003800000 */
[----:B------:R-:W2:Y:S01]  /*d7b0*/  S2R R2, SR_TID.X ;  /* 0x0000000000027919 */ /* 0x000ea20000002100 */
[----:B-1----:R-:W-:-:S04]  /*d7c0*/  IMAD.MOV.U32 R0, RZ, RZ, 0x2000 ;  /* 0x00002000ff007424 */ /* 0x002fc800078e00ff */
[----:B------:R3:W-:Y:S01]  /*d7d0*/  SYNCS.ARRIVE.TRANS64 RZ, [UR38+0x38830], R0 ;  /* 0x03883000ffff79a7 */ /* 0x0007e20008000026 */
[----:B--2---:R-:W-:-:S13]  /*d7e0*/  LOP3.LUT P0, RZ, R2, 0x1f, RZ, 0xc0, !PT ;  /* 0x0000001f02ff7812 */ /* 0x004fda000780c0ff */
[----:B---3--:R-:W-:Y:S05]  /*d7f0*/  @!P0 BRA `(.L_x_3229) ;  /* 0x0000000000048947 */ /* 0x008fea0003800000 */
[----:B------:R-:W-:Y:S01]  /*d800*/  BPT.TRAP 0x1 ;  /* 0x000000040000795c */ /* 0x000fe20000300000 */
.L_x_3229:
[----:B-1----:R-:W2:Y:S01]  /*d810*/  LDL R0, [R1+0x8] ;  /* 0x0000080001007983 */ /* 0x002ea20000100800 */
[----:B------:R-:W-:Y:S01]  /*d820*/  ULDC.64 UR4, c[0x0][0x198] ;  /* 0x0000660000047ab9 */ /* 0x000fe20000000a00 */
[----:B-----5:R-:W-:Y:S01]  /*d830*/  R2UR UR13, R16 ;  /* 0x00000000100d72ca */ /* 0x020fe200000e0000 */
[----:B------:R-:W-:Y:S01]  /*d840*/  UIADD3 UR4, UP0, UR4, 0x370, URZ ;  /* 0x0000037004047890 */ /* 0x000fe2000ff1e03f */
[----:B------:R-:W-:Y:S01]  /*d850*/  PLOP3.LUT P0, PT, PT, PT, PT, 0x80, 0x0 ;  /* 0x000000000000781c */ /* 0x000fe20003f0f070 */
[----:B------:R-:W-:Y:S01]  /*d860*/  UIADD3 UR8, UR38, 0x22400, URZ ;  /* 0x0002240026087890 */ /* 0x000fe2000fffe03f */
[----:B------:R-:W-:Y:S01]  /*d870*/  LOP3.LUT R17, R17, 0xfffffffd, RZ, 0xc0, !PT ;  /* 0xfffffffd11117812 */ /* 0x000fe200078ec0ff */
[----:B------:R-:W-:Y:S02]  /*d880*/  UIADD3 UR9, UR38, 0x38830, URZ ;  /* 0x0003883026097890 */ /* 0x000fe4000fffe03f */
[----:B------:R-:W-:Y:S01]  /*d890*/  UIADD3.X UR5, URZ, UR5, URZ, UP0, !UPT ;  /* 0x000000053f057290 */ /* 0x000fe200087fe43f */
[----:B------:R-:W-:Y:S01]  /*d8a0*/  UMOV UR6, 0x0 ;  /* 0x0000000000067882 */ /* 0x000fe20000000000 */
[----:B------:R-:W-:Y:S01]  /*d8b0*/  UMOV UR7, 0x14f00000 ;  /* 0x14f0000000077882 */ /* 0x000fe20000000000 */
[----:B------:R-:W-:Y:S01]  /*d8c0*/  UMOV UR10, URZ ;  /* 0x0000003f000a7c82 */ /* 0x000fe20008000000 */
[----:B------:R-:W-:-:S04]  /*d8d0*/  UMOV UR12, UR36 ;  /* 0x00000024000c7c82 */ /* 0x000fc80008000000 */
[----:B------:R-:W-:Y:S02]  /*d8e0*/  @P0 LOP3.LUT R17, R17, 0x2, RZ, 0xfc, !PT ;  /* 0x0000000211110812 */ /* 0x000fe400078efcff */
[----:B--2---:R-:W-:-:S13]  /*d8f0*/  R2UR UR11, R0 ;  /* 0x00000000000b72ca */ /* 0x004fda00000e0000 */
[----:B------:R-:W-:-:S09]  /*d900*/  USHF.L.U32 UR11, UR11, 0x6, URZ ;  /* 0x000000060b0b7899 */ /* 0x000fd2000800063f */
[----:B------:R1:W-:Y:S02]  /*d910*/  UTMALDG.4D [UR8], [UR4], desc[UR6] ;  /* 0x00000608040075b4 */ /* 0x0003e40008019000 */
[----:B-1----:R-:W-:Y:S01]  /*d920*/  NOP ;  /* 0x0000000000007918 */ /* 0x002fe20000000000 */
.L_x_3225:
[----:B------:R-:W-:Y:S05]  /*d930*/  WARPSYNC.ALL ;  /* 0x0000000000007948 */ /* 0x000fea0003800000 */
[----:B------:R-:W-:Y:S01]  /*d940*/  UIADD3 UR4, UR38, 0x20400, URZ ;  /* 0x0002040026047890 */ /* 0x000fe2000fffe03f */
[----:B------:R-:W-:Y:S01]  /*d950*/  BAR.SYNC.DEFER_BLOCKING 0x8, 0x100 ;  /* 0x0204000000007b1d */ /* 0x000fe20000010000 */
[----:B------:R-:W-:Y:S02]  /*d960*/  USHF.R.S32.HI UR42, URZ, 0x1f, UR36 ;  /* 0x0000001f3f2a7899 */ /* 0x000fe40008011424 */
[----:B------:R-:W-:Y:S02]  /*d970*/  ULOP3.LUT UP0, URZ, UR4, 0x3ff, URZ, 0xc0, !UPT ;  /* 0x000003ff043f7892 */ /* 0x000fe4000f80c03f */
[----:B------:R-:W-:-:S04]  /*d980*/  USHF.R.S32.HI UR45, URZ, 0x1f, UR44 ;  /* 0x0000001f3f2d7899 */ /* 0x000fc8000801142c */
        /* <DEDUP_REMOVED lines=8> */
[----:B------:R-:W-:Y:S02]  /*da10*/  IMAD.U32 R5, RZ, RZ, UR5 ;  /* 0x00000005ff057e24 */ /* 0x000fe4000f8e00ff */
        /* <DEDUP_REMOVED lines=9> */
.L_x_3230:
[----:B------:R-:W1:Y:S01]  /*dab0*/  LDC R7, c[0x0][0x448] ;  /* 0x00011200ff077b82 */ /* 0x000e620000000800 */
[----:B------:R-:W2:Y:S01]  /*dac0*/  S2R R13, SR_TID.X ;  /* 0x00000000000d7919 */ /* 0x000ea20000002100 */
[----:B------:R-:W-:Y:S02]  /*dad0*/  ULDC.64 UR8, c[0x0][0x2d8] ;  /* 0x0000b60000087ab9 */ /* 0x000fe40000000a00 */
[----:B------:R-:W-:Y:S01]  /*dae0*/  UIMAD UR6, UR42, UR8, URZ ;  /* 0x000000082a0672a4 */ /* 0x000fe2000f8e023f */
[----:B------:R-:W3:Y:S01]  /*daf0*/  S2R R12, SR_CTAID.X ;  /* 0x00000000000c7919 */ /* 0x000ee20000002500 */
[----:B------:R-:W-:Y:S02]  /*db00*/  UIMAD.WIDE.U32 UR4, UR36, UR8, URZ ;  /* 0x00000008240472a5 */ /* 0x000fe4000f8e003f */
[----:B------:R-:W-:-:S03]  /*db10*/  UIMAD UR6, UR36, UR9, UR6 ;  /* 0x00000009240672a4 */ /* 0x000fc6000f8e0206 */
[----:B------:R-:W-:Y:S01]  /*db20*/  ULDC.64 UR8, c[0x0][0x2e0] ;  /* 0x0000b80000087ab9 */ /* 0x000fe20000000a00 */
[----:B------:R-:W-:Y:S02]  /*db30*/  UIADD3 UR5, UR5, UR6, URZ ;  /* 0x0000000605057290 */ /* 0x000fe4000fffe03f */
[----:B------:R-:W-:Y:S02]  /*db40*/  UIMAD UR7, UR45, UR8, URZ ;  /* 0x000000082d0772a4 */ /* 0x000fe4000f8e023f */
[----:B------:R-:W-:Y:S02]  /*db50*/  UIMAD.WIDE.U32 UR4, UR44, UR8, UR4 ;  /* 0x000000082c0472a5 */ /* 0x000fe4000f8e0004 */
[----:B------:R-:W-:-:S04]  /*db60*/  UIMAD UR6, UR44, UR9, UR7 ;  /* 0x000000092c0672a4 */ /* 0x000fc8000f8e0207 */
[----:B------:R-:W-:Y:S01]  /*db70*/  IMAD.U32 R4, RZ, RZ, UR4 ;  /* 0x00000004ff047e24 */ /* 0x000fe2000f8e00ff */
[----:B------:R-:W-:Y:S01]  /*db80*/  UIADD3 UR6, UR5, UR6, URZ ;  /* 0x0000000605067290 */ /* 0x000fe2000fffe03f */
[----:B-1----:R-:W-:Y:S02]  /*db90*/  ISETP.NE.AND P0, PT, R7, 0x1, PT ;  /* 0x000000010700780c */ /* 0x002fe40003f05270 */
[----:B------:R-:W-:Y:S01]  /*dba0*/  IMAD.MOV.U32 R2, RZ, RZ, R4 ;  /* 0x000000ffff027224 */ /* 0x000fe200078e0004 */
[C---:B--2---:R-:W-:Y:S01]  /*dbb0*/  LOP3.LUT R8, R13.reuse, 0x7f, RZ, 0xc0, !PT ;  /* 0x0000007f0d087812 */ /* 0x044fe200078ec0ff */
[----:B------:R-:W-:-:S09]  /*dbc0*/  IMAD.SHL.U32 R3, R13, 0x10, RZ ;  /* 0x000000100d037824 */ /* 0x000fd200078e00ff */
[----:B------:R-:W1:Y:S01]  /*dbd0*/  @P0 LDC R0, c[0x0][0x44c] ;  /* 0x00011300ff000b82 */ /* 0x000e620000000800 */
[----:B0-----:R-:W-:-:S04]  /*dbe0*/  SHF.R.U32.HI R6, RZ, 0x3, R8 ;  /* 0x00000003ff067819 */ /* 0x001fc80000011608 */
[----:B------:R-:W-:-:S03]  /*dbf0*/  LOP3.LUT R3, R6, 0x70, R3, 0xf8, !PT ;  /* 0x0000007006037812 */ /* 0x000fc600078ef803 */
[----:B------:R-:W0:Y:S02]  /*dc00*/  @P0 LDC R5, c[0x0][0x450] ;  /* 0x00011400ff050b82 */ /* 0x000e240000000800 */
[----:B---3--:R-:W-:Y:S02]  /*dc10*/  IMAD R10, R12, 0x40, R3 ;  /* 0x000000400c0a7824 */ /* 0x008fe400078e0203 */
[----:B------:R-:W-:Y:S02]  /*dc20*/  IMAD.U32 R3, RZ, RZ, UR6 ;  /* 0x00000006ff037e24 */ /* 0x000fe4000f8e00ff */
[----:B------:R-:W-:Y:S02]  /*dc30*/  IMAD.MOV.U32 R9, RZ, RZ, R10 ;  /* 0x000000ffff097224 */ /* 0x000fe400078e000a */
[----:B-1----:R-:W-:-:S05]  /*dc40*/  @P0 IMAD.HI.U32 R0, R10, R0, RZ ;  /* 0x000000000a000227 */ /* 0x002fca00078e00ff */
[----:B0-----:R-:W-:Y:S01]  /*dc50*/  @P0 SHF.R.U32.HI R9, RZ, R5, R0 ;  /* 0x00000005ff090219 */ /* 0x001fe20000011600 */
[----:B------:R-:W-:Y:S01]  /*dc60*/  IMAD.U32 R5, RZ, RZ, UR5 ;  /* 0x00000005ff057e24 */ /* 0x000fe2000f8e00ff */
[----:B------:R-:W-:Y:S02]  /*dc70*/  ULDC.64 UR4, c[0x0][0x2d0] ;  /* 0x0000b40000047ab9 */ /* 0x000fe40000000a00 */
[--C-:B------:R-:W-:Y:S01]  /*dc80*/  SHF.R.S32.HI R0, RZ, 0x1f, R9.reuse ;  /* 0x0000001fff007819 */ /* 0x100fe20000011409 */
[----:B------:R-:W-:Y:S02]  /*dc90*/  IMAD.MOV R4, RZ, RZ, -R9 ;  /* 0x000000ffff047224 */ /* 0x000fe400078e0a09 */
[----:B------:R-:W-:-:S04]  /*dca0*/  IMAD.WIDE.U32 R2, R9, UR4, R2 ;  /* 0x0000000409027c25 */ /* 0x000fc8000f8e0002 */
[----:B------:R-:W-:Y:S02]  /*dcb0*/  IMAD R0, R0, UR4, RZ ;  /* 0x0000000400007c24 */ /* 0x000fe4000f8e02ff */
[----:B------:R-:W-:Y:S02]  /*dcc0*/  IMAD R5, R7, R4, R10 ;  /* 0x0000000407057224 */ /* 0x000fe400078e020a */
[----:B------:R-:W-:Y:S01]  /*dcd0*/  IMAD R11, R9, UR5, R0 ;  /* 0x00000005090b7c24 */ /* 0x000fe2000f8e0200 */
[----:B------:R-:W-:Y:S02]  /*dce0*/  ULDC.64 UR4, c[0x0][0x2c8] ;  /* 0x0000b20000047ab9 */ /* 0x000fe40000000a00 */
[----:B------:R-:W-:Y:S01]  /*dcf0*/  SHF.R.S32.HI R0, RZ, 0x1f, R5 ;  /* 0x0000001fff007819 */ /* 0x000fe20000011405 */
[----:B------:R-:W-:-:S04]  /*dd00*/  IMAD.IADD R3, R3, 0x1, R11 ;  /* 0x0000000103037824 */ /* 0x000fc800078e020b */
        /* <DEDUP_REMOVED lines=9> */
[C---:B------:R-:W-:Y:S02]  /*dda0*/  LOP3.LUT R10, R2.reuse, 0x38, RZ, 0xc0, !PT ;  /* 0x00000038020a7812 */ /* 0x040fe400078ec0ff */
[----:B------:R-:W-:Y:S02]  /*ddb0*/  LOP3.LUT R2, R2, 0x1f8, RZ, 0xc0, !PT ;  /* 0x000001f802027812 */ /* 0x000fe400078ec0ff */
[----:B------:R-:W-:Y:S01]  /*ddc0*/  ISETP.GE.AND P0, PT, R10, UR4, PT ;  /* 0x000000040a007c0c */ /* 0x000fe2000bf06270 */
[----:B------:R-:W-:Y:S01]  /*ddd0*/  UMOV UR4, 0xffffffff ;  /* 0xffffffff00047882 */ /* 0x000fe20000000000 */
[----:B------:R-:W-:Y:S01]  /*dde0*/  LOP3.LUT R5, R2, 0x38, R13, 0x78, !PT ;  /* 0x0000003802057812 */ /* 0x000fe200078e780d */
[----:B------:R-:W-:-:S05]  /*ddf0*/  IMAD.SHL.U32 R2, R8, 0x8, RZ ;  /* 0x0000000808027824 */ /* 0x000fca00078e00ff */
[----:B------:R-:W-:Y:S01]  /*de00*/  LOP3.LUT R8, R5, 0x200, R2, 0xf8, !PT ;  /* 0x0000020005087812 */ /* 0x000fe200078ef802 */
[----:B------:R-:W-:Y:S06]  /*de10*/  BRA.DIV UR4, `(.L_x_3231) ;  /* 0x0000004604b47947 */ /* 0x000fec000b800000 */
[----:B------:R-:W0:Y:S01]  /*de20*/  S2R R4, SR_CTAID.X ;  /* 0x0000000000047919 */ /* 0x000e220000002500 */
[----:B------:R-:W-:Y:S01]  /*de30*/  ULDC UR4, c[0x0][0x288] ;  /* 0x0000a20000047ab9 */ /* 0x000fe20000000800 */
[----:B------:R-:W-:Y:S01]  /*de40*/  ULDC.64 UR6, c[0x0][0x208] ;  /* 0x0000820000067ab9 */ /* 0x000fe20000000a00 */
[----:B------:R-:W-:Y:S01]  /*de50*/  IMAD R2, R7, UR4, RZ ;  /* 0x0000000407027c24 */ /* 0x000fe2000f8e02ff */
[----:B------:R-:W1:Y:S01]  /*de60*/  SHFL.IDX PT, R14, R0, RZ, 0x181f ;  /* 0x00181fff000e7589 */ /* 0x000e6200000e0000 */
[----:B0-----:R-:W-:-:S03]  /*de70*/  IMAD R11, R4, 0x40, R6 ;  /* 0x00000040040b7824 */ /* 0x001fc600078e0206 */
[----:B------:R-:W0:Y:S01]  /*de80*/  SHFL.IDX PT, R4, R3, RZ, 0x181f ;  /* 0x00181fff03047589 */ /* 0x000e2200000e0000 */
[C---:B------:R-:W-:Y:S01]  /*de90*/  VIADD R12, R11.reuse, 0x10 ;  /* 0x000000100b0c7836 */ /* 0x040fe20000000000 */
[----:B------:R-:W-:Y:S02]  /*dea0*/  ISETP.GE.AND P1, PT, R11, R2, PT ;  /* 0x000000020b00720c */ /* 0x000fe40003f26270 */
[----:B------:R-:W-:Y:S04]  /*deb0*/  STL [R1+0x4], R11 ;  /* 0x0000040b01007387 */ /* 0x000fe80000100800 */
[----:B------:R-:W-:Y:S07]  /*dec0*/  STL [R1+0xc], R12 ;  /* 0x00000c0c01007387 */ /* 0x000fee0000100800 */
[----:B-1----:R-:W-:-:S02]  /*ded0*/  @!P1 LEA R14, P2, R10, R14, 0x1 ;  /* 0x0000000e0a0e9211 */ /* 0x002fc400078408ff */
[----:B------:R-:W-:-:S03]  /*dee0*/  @!P1 LEA R9, R8, UR38, 0x1 ;  /* 0x0000002608099c11 */ /* 0x000fc6000f8e08ff */
[----:B0-----:R-:W-:Y:S02]  /*def0*/  @!P1 IMAD.X R5, RZ, RZ, R4, P2 ;  /* 0x000000ffff059224 */ /* 0x001fe400010e0604 */
[----:B------:R-:W-:Y:S02]  /*df00*/  @!P1 IMAD.MOV.U32 R4, RZ, RZ, R14 ;  /* 0x000000ffff049224 */ /* 0x000fe400078e000e */
[----:B------:R-:W0:Y:S04]  /*df10*/  SHFL.IDX PT, R14, R0, 0x1, 0x181f ;  /* 0x00381f00000e7f89 */ /* 0x000e2800000e0000 */
[----:B------:R1:W-:Y:S01]  /*df20*/  @!P1 LDGSTS.E.BYPASS.LTC128B.128 [R9+0x20400], desc[UR6][R4.64], !P0 ;  /* 0x2040000004099fae */ /* 0x0003e2000c101d46 */
[----:B------:R-:W-:-:S03]  /*df30*/  ISETP.GE.AND P1, PT, R12, R2, PT ;  /* 0x000000020c00720c */ /* 0x000fc60003f26270 */
[----:B-1----:R-:W1:Y:S01]  /*df40*/  SHFL.IDX PT, R4, R3, 0x1, 0x181f ;  /* 0x00381f0003047f89 */ /* 0x002e6200000e0000 */
[----:B------:R-:W-:-:S09]  /*df50*/  VIADD R9, R11, 0x20 ;  /* 0x000000200b097836 */ /* 0x000fd20000000000 */
[----:B------:R-:W-:Y:S01]  /*df60*/  @!P1 LEA R7, R8, UR38, 0x1 ;  /* 0x0000002608079c11 */ /* 0x000fe2000f8e08ff */
[----:B------:R-:W-:Y:S01]  /*df70*/  STL [R1+0x10], R9 ;  /* 0x0000100901007387 */ /* 0x000fe20000100800 */
[----:B0-----:R-:W-:-:S03]  /*df80*/  @!P1 LEA R6, P2, R10, R14, 0x1 ;  /* 0x0000000e0a069211 */ /* 0x001fc600078408ff */
[----:B------:R-:W0:Y:S02]  /*df90*/  SHFL.IDX PT, R14, R0, 0x2, 0x181f ;  /* 0x00581f00000e7f89 */ /* 0x000e2400000e0000 */
[----:B-1----:R-:W-:Y:S02]  /*dfa0*/  @!P1 IMAD.X R5, RZ, RZ, R4, P2 ;  /* 0x000000ffff059224 */ /* 0x002fe400010e0604 */
[----:B------:R-:W-:-:S05]  /*dfb0*/  @!P1 IMAD.MOV.U32 R4, RZ, RZ, R6 ;  /* 0x000000ffff049224 */ /* 0x000fca00078e0006 */
[----:B------:R1:W-:Y:S01]  /*dfc0*/  @!P1 LDGSTS.E.BYPASS.LTC128B.128 [R7+0x20c00], desc[UR6][R4.64], !P0 ;  /* 0x20c0000004079fae */ /* 0x0003e2000c101d46 */
[----:B------:R-:W-:-:S03]  /*dfd0*/  ISETP.GE.AND P1, PT, R9, R2, PT ;  /* 0x000000020900720c */ /* 0x000fc60003f26270 */
[----:B-1----:R-:W1:Y:S10]  /*dfe0*/  SHFL.IDX PT, R4, R3, 0x2, 0x181f ;  /* 0x00581f0003047f89 */ /* 0x002e7400000e0000 */
[----:B0-----:R-:W-:-:S02]  /*dff0*/  @!P1 LEA R5, P2, R10, R14, 0x1 ;  /* 0x0000000e0a059211 */ /* 0x001fc400078408ff */
[----:B------:R-:W-:Y:S01]  /*e000*/  @!P1 LEA R6, R8, UR38, 0x1 ;  /* 0x0000002608069c11 */ /* 0x000fe2000f8e08ff */
[----:B------:R-:W0:Y:S04]  /*e010*/  SHFL.IDX PT, R3, R3, 0x3, 0x181f ;  /* 0x00781f0003037f89 */ /* 0x000e2800000e0000 */
[----:B------:R2:W3:Y:S01]  /*e020*/  SHFL.IDX PT, R14, R0, 0x3, 0x181f ;  /* 0x00781f00000e7f89 */ /* 0x0004e200000e0000 */
[----:B-1----:R-:W-:-:S05]  /*e030*/  @!P1 IMAD.X R4, RZ, RZ, R4, P2 ;  /* 0x000000ffff049224 */ /* 0x002fca00010e0604 */
[----:B------:R-:W-:-:S04]  /*e040*/  @!P1 LOP3.LUT R5, R5, R4, RZ, 0x3c, !PT ;  /* 0x0000000405059212 */ /* 0x000fc800078e3cff */
[----:B------:R-:W-:-:S04]  /*e050*/  @!P1 LOP3.LUT R4, R5, R4, RZ, 0x3c, !PT ;  /* 0x0000000405049212 */ /* 0x000fc800078e3cff */
[----:B------:R-:W-:-:S05]  /*e060*/  @!P1 LOP3.LUT R5, R5, R4, RZ, 0x3c, !PT ;  /* 0x0000000405059212 */ /* 0x000fca00078e3cff */
[----:B0--3--:R2:W-:Y:S02]  /*e070*/  @!P1 LDGSTS.E.BYPASS.LTC128B.128 [R6+0x21400], desc[UR6][R4.64], !P0 ;  /* 0x2140000004069fae */ /* 0x0095e4000c101d46 */
.L_x_3337:
[----:B--2---:R-:W2:Y:S01]  /*e080*/  LDL R0, [R1+0x4] ;  /* 0x0000040001007983 */ /* 0x004ea20000100800 */
[----:B------:R-:W-:Y:S01]  /*e090*/  ULDC.64 UR4, c[0x0][0x208] ;  /* 0x0000820000047ab9 */ /* 0x000fe20000000a00 */
[----:B--2---:R-:W-:-:S05]  /*e0a0*/  VIADD R0, R0, 0x30 ;  /* 0x0000003000007836 */ /* 0x004fca0000000000 */
[----:B------:R-:W-:Y:S01]  /*e0b0*/  ISETP.GE.AND P1, PT, R0, R2, PT ;  /* 0x000000020000720c */ /* 0x000fe20003f26270 */
[----:B------:R0:W-:-:S12]  /*e0c0*/  STL [R1+0x20], R0 ;  /* 0x0000200001007387 */ /* 0x0001d80000100800 */
[----:B------:R-:W-:Y:S02]  /*e0d0*/  @!P1 LEA R2, P2, R10, R14, 0x1 ;  /* 0x0000000e0a029211 */ /* 0x000fe400078408ff */
[----:B------:R-:W-:-:S03]  /*e0e0*/  @!P1 LEA R5, R8, UR38, 0x1 ;  /* 0x0000002608059c11 */ /* 0x000fc6000f8e08ff */
[----:B------:R-:W-:-:S05]  /*e0f0*/  @!P1 IMAD.X R3, RZ, RZ, R3, P2 ;  /* 0x000000ffff039224 */ /* 0x000fca00010e0603 */
[----:B------:R-:W-:Y:S01]  /*e100*/  @!PT LDS RZ, [RZ] ;  /* 0x00000000fffff984 */ /* 0x000fe20000000800 */
[----:B------:R-:W-:Y:S01]  /*e110*/  @!PT LDS RZ, [RZ] ;  /* 0x00000000fffff984 */ /* 0x000fe20000000800 */
[----:B------:R-:W-:Y:S01]  /*e120*/  @!PT LDS RZ, [RZ] ;  /* 0x00000000fffff984 */ /* 0x000fe20000000800 */
[----:B------:R1:W-:Y:S01]  /*e130*/  @!P1 LDGSTS.E.BYPASS.LTC128B.128 [R5+0x21c00], desc[UR4][R2.64], !P0 ;  /* 0x21c0000002059fae */ /* 0x0003e2000c101d44 */
[----:B------:R-:W-:Y:S01]  /*e140*/  NOP ;  /* 0x0000000000007918 */ /* 0x000fe20000000000 */
[----:B------:R-:W-:Y:S02]  /*e150*/  SYNCS.ARRIVE.TRANS64.RED.A0T1 RZ, [UR38+0x38800], RZ ;  /* 0x038800ffffff79a7 */ /* 0x000fe40008200426 */
[----:B------:R-:W-:Y:S01]  /*e160*/  ARRIVES.LDGSTSBAR.64.TRANSCNT [UR38+0x38800] ;  /* 0x03880000ff0079b0 */ /* 0x000fe20008000aa6 */
[----:B-1----:R-:W0:Y:S01]  /*e170*/  LDC.64 R2, c[0x0][0x3d8] ;  /* 0x0000f600ff027b82 */ /* 0x002e220000000a00 */
[----:B------:R-:W-:Y:S01]  /*e180*/  NOP ;  /* 0x0000000000007918 */ /* 0x000fe20000000000 */
[C---:B0-----:R-:W-:Y:S01]  /*e190*/  IMAD R0, R2.reuse, UR42, RZ ;  /* 0x0000002a02007c24 */ /* 0x041fe2000f8e02ff */
[----:B------:R-:W-:Y:S01]  /*e1a0*/  UIADD3 UR4, UR38, 0x26400, URZ ;  /* 0x0002640026047890 */ /* 0x000fe2000fffe03f */
[----:B------:R-:W-:Y:S01]  /*e1b0*/  IMAD.WIDE.U32 R4, R2, UR36, RZ ;  /* 0x0000002402047c25 */ /* 0x000fe2000f8e00ff */
[----:B------:R-:W-:Y:S02]  /*e1c0*/  SYNCS.ARRIVE.TRANS64.A1T0 RZ, [UR38+0x38800], RZ ;  /* 0x038800ffffff79a7 */ /* 0x000fe40008100026 */
[----:B------:R-:W-:Y:S01]  /*e1d0*/  ULOP3.LUT UP0, URZ, UR4, 0x3ff, URZ, 0xc0, !UPT ;  /* 0x000003ff043f7892 */ /* 0x000fe2000f80c03f */
[----:B------:R-:W-:Y:S01]  /*e1e0*/  IMAD R0, R3, UR36, R0 ;  /* 0x0000002403007c24 */ /* 0x000fe2000f8e0200 */
[----:B------:R0:W-:Y:S03]  /*e1f0*/  STL.64 [R1+0x18], R4 ;  /* 0x0000180401007387 */ /* 0x0001e60000100a00 */
[----:B------:R-:W-:Y:S01]  /*e200*/  IMAD.IADD R0, R5, 0x1, R0 ;  /* 0x0000000105007824 */ /* 0x000fe200078e0200 */
[----:B------:R-:W-:-:S04]  /*e210*/  PLOP3.LUT P0, PT, PT, PT, UP0, 0x80, 0x0 ;  /* 0x000000000000781c */ /* 0x000fc80003f0f008 */
[----:B------:R0:W-:Y:S09]  /*e220*/  STL [R1+0x24], R0 ;  /* 0x0000240001007387 */ /* 0x0001f20000100800 */
[----:B------:R-:W-:Y:S05]  /*e230*/  @!P0 BRA `(.L_x_3232) ;  /* 0x0000000000408947 */ /* 0x000fea0003800000 */
[----:B------:R-:W-:Y:S01]  /*e240*/  MOV R2, 0x0 ;  /* 0x0000000000027802 */ /* 0x000fe20000000f00 */
[----:B------:R-:W-:Y:S01]  /*e250*/  ULDC.64 UR6, c[0x4][0x118] ;  /* 0x0100460000067ab9 */ /* 0x000fe20000000a00 */
[----:B------:R-:W-:Y:S01]  /*e260*/  ULDC.64 UR8, c[0x4][0x120] ;  /* 0x0100480000087ab9 */ /* 0x000fe20000000a00 */
[----:B------:R-:W-:Y:S01]  /*e270*/  ULDC.64 UR4, c[0x4][0x60] ;  /* 0x0100180000047ab9 */ /* 0x000fe20000000a00 */
[----:B0-----:R-:W-:Y:S02]  /*e280*/  IMAD.U32 R4, RZ, RZ, UR6 ;  /* 0x00000006ff047e24 */ /* 0x001fe4000f8e00ff */
        /* <DEDUP_REMOVED lines=11> */
.L_x_3232:
[----:B------:R-:W2:Y:S01]  /*e340*/  LDL.LU.64 R6, [R1+0x18] ;  /* 0x0000180001067983 */ /* 0x000ea20000300a00 */
[----:B------:R-:W-:-:S03]  /*e350*/  ULDC.64 UR8, c[0x0][0x3e0] ;  /* 0x0000f80000087ab9 */ /* 0x000fc60000000a00 */
[----:B------:R-:W3:Y:S01]  /*e360*/  LDL.LU R2, [R1+0x24] ;  /* 0x0000240001027983 */ /* 0x000ee20000300800 */
[----:B0-----:R-:W0:Y:S01]  /*e370*/  S2R R4, SR_TID.X ;  /* 0x0000000000047919 */ /* 0x001e220000002100 */
[----:B------:R-:W1:Y:S01]  /*e380*/  S2R R0, SR_CTAID.X ;  /* 0x0000000000007919 */ /* 0x000e620000002500 */
[C---:B0-----:R-:W-:Y:S01]  /*e390*/  LOP3.LUT R3, R4.reuse, 0x7f, RZ, 0xc0, !PT ;  /* 0x0000007f04037812 */ /* 0x041fe200078ec0ff */
[----:B------:R-:W-:-:S03]  /*e3a0*/  IMAD.SHL.U32 R15, R4, 0x10, RZ ;  /* 0x00000010040f7824 */ /* 0x000fc600078e00ff */
[----:B------:R-:W-:-:S04]  /*e3b0*/  SHF.R.U32.HI R4, RZ, 0x3, R3 ;  /* 0x00000003ff047819 */ /* 0x000fc80000011603 */
[----:B------:R-:W-:-:S05]  /*e3c0*/  LOP3.LUT R4, R4, 0x70, R15, 0xf8, !PT ;  /* 0x0000007004047812 */ /* 0x000fca00078ef80f */
[----:B-1----:R-:W-:Y:S01]  /*e3d0*/  IMAD R4, R0, 0x40, R4 ;  /* 0x0000004000047824 */ /* 0x002fe200078e0204 */
[----:B------:R-:W0:Y:S01]  /*e3e0*/  S2R R8, SR_TID.X ;  /* 0x0000000000087919 */ /* 0x000e220000002100 */
[----:B------:R-:W-:-:S04]  /*e3f0*/  UIMAD UR6, UR45, UR8, URZ ;  /* 0x000000082d0672a4 */ /* 0x000fc8000f8e023f */
[----:B------:R-:W-:Y:S01]  /*e400*/  UIMAD UR6, UR44, UR9, UR6 ;  /* 0x000000092c0672a4 */ /* 0x000fe2000f8e0206 */
[----:B0-----:R-:W-:-:S05]  /*e410*/  IMAD.SHL.U32 R10, R8, 0x8, RZ ;  /* 0x00000008080a7824 */ /* 0x001fca00078e00ff */
[----:B------:R-:W-:Y:S02]  /*e420*/  LOP3.LUT R10, R10, 0x38, RZ, 0xc0, !PT ;  /* 0x000000380a0a7812 */ /* 0x000fe400078ec0ff */
[----:B------:R-:W-:Y:S02]  /*e430*/  LOP3.LUT R17, R17, 0xfffffff7, RZ, 0xc0, !PT ;  /* 0xfffffff711117812 */ /* 0x000fe400078ec0ff */
[----:B--2---:R-:W-:Y:S02]  /*e440*/  R2UR UR5, R7 ;  /* 0x00000000070572ca */ /* 0x004fe400000e0000 */
[----:B------:R-:W0:Y:S01]  /*e450*/  LDC R7, c[0x0][0x448] ;  /* 0x00011200ff077b82 */ /* 0x000e220000000800 */
[----:B---3--:R-:W-:Y:S02]  /*e460*/  R2UR UR5, R2 ;  /* 0x00000000020572ca */ /* 0x008fe400000e0000 */
[----:B0-----:R-:W-:-:S13]  /*e470*/  ISETP.NE.AND P0, PT, R7, 0x1, PT ;  /* 0x000000010700780c */ /* 0x001fda0003f05270 */
[----:B------:R-:W0:Y:S08]  /*e480*/  @P0 LDC R2, c[0x0][0x44c] ;  /* 0x00011300ff020b82 */ /* 0x000e300000000800 */
[----:B------:R-:W1:Y:S01]  /*e490*/  @P0 LDC R0, c[0x0][0x450] ;  /* 0x00011400ff000b82 */ /* 0x000e620000000800 */
[----:B------:R-:W-:Y:S01]  /*e4a0*/  R2UR UR4, R6 ;  /* 0x00000000060472ca */ /* 0x000fe200000e0000 */
[----:B0-----:R-:W-:-:S04]  /*e4b0*/  @P0 IMAD.HI.U32 R3, R4, R2, RZ ;  /* 0x0000000204030227 */ /* 0x001fc800078e00ff */
[----:B------:R-:W-:Y:S01]  /*e4c0*/  IMAD.MOV.U32 R2, RZ, RZ, R4 ;  /* 0x000000ffff027224 */ /* 0x000fe200078e0004 */
[----:B-1----:R-:W-:-:S07]  /*e4d0*/  @P0 SHF.R.U32.HI R2, RZ, R0, R3 ;  /* 0x00000000ff020219 */ /* 0x002fce0000011603 */
[----:B------:R-:W-:Y:S01]  /*e4e0*/  UIMAD.WIDE.U32 UR4, UR44, UR8, UR4 ;  /* 0x000000082c0472a5 */ /* 0x000fe2000f8e0004 */
[--C-:B------:R-:W-:Y:S01]  /*e4f0*/  SHF.R.S32.HI R3, RZ, 0x1f, R2.reuse ;  /* 0x0000001fff037819 */ /* 0x100fe20000011402 */
[----:B------:R-:W-:Y:S01]  /*e500*/  IMAD.MOV R0, RZ, RZ, -R2 ;  /* 0x000000ffff007224 */ /* 0x000fe200078e0a02 */
[----:B------:R-:W-:Y:S01]  /*e510*/  ULDC.64 UR8, c[0x0][0x3d0] ;  /* 0x0000f40000087ab9 */ /* 0x000fe20000000a00 */
[----:B------:R-:W-:Y:S02]  /*e520*/  UIADD3 UR5, UR5, UR6, URZ ;  /* 0x0000000605057290 */ /* 0x000fe4000fffe03f */
[----:B------:R-:W-:Y:S02]  /*e530*/  IMAD R0, R7, R0, R4 ;  /* 0x0000000007007224 */ /* 0x000fe400078e0204 */
[----:B------:R-:W-:Y:S02]  /*e540*/  IMAD R5, R3, UR8, RZ ;  /* 0x0000000803057c24 */ /* 0x000fe4000f8e02ff */
[----:B------:R-:W-:Y:S01]  /*e550*/  IMAD.U32 R3, RZ, RZ, UR8 ;  /* 0x00000008ff037e24 */ /* 0x000fe2000f8e00ff */
[----:B------:R-:W-:Y:S01]  /*e560*/  SHF.R.S32.HI R4, RZ, 0x1f, R0 ;  /* 0x0000001fff047819 */ /* 0x000fe20000011400 */
[----:B------:R-:W-:-:S02]  /*e570*/  IMAD R5, R2, UR9, R5 ;  /* 0x0000000902057c24 */ /* 0x000fc4000f8e0205 */
[----:B------:R-:W-:Y:S01]  /*e580*/  IMAD.WIDE.U32 R2, R2, R3, UR4 ;  /* 0x0000000402027e25 */ /* 0x000fe2000f8e0003 */
[----:B------:R-:W-:-:S03]  /*e590*/  ULDC.64 UR4, c[0x0][0x3c8] ;  /* 0x0000f20000047ab9 */ /* 0x000fc60000000a00 */
        /* <DEDUP_REMOVED lines=8> */
[----:B------:R-:W-:Y:S02]  /*e620*/  LEA.HI.X R6, R2, UR5, R3, 0x1, P0 ;  /* 0x0000000502067c11 */ /* 0x000fe400080f0c03 */
[----:B------:R-:W-:-:S04]  /*e630*/  LOP3.LUT R2, R10, 0x40, RZ, 0xfc, !PT ;  /* 0x000000400a027812 */ /* 0x000fc800078efcff */
[----:B------:R-:W-:Y:S02]  /*e640*/  ISETP.GE.AND P1, PT, R2, UR4, PT ;  /* 0x0000000402007c0c */ /* 0x000fe4000bf26270 */
[C---:B------:R-:W-:Y:S02]  /*e650*/  LOP3.LUT R2, R10.reuse, 0x80, RZ, 0xfc, !PT ;  /* 0x000000800a027812 */ /* 0x040fe400078efcff */
[----:B------:R-:W-:Y:S02]  /*e660*/  ISETP.GE.AND P3, PT, R10, UR4, PT ;  /* 0x000000040a007c0c */ /* 0x000fe4000bf66270 */
[----:B------:R-:W-:Y:S02]  /*e670*/  ISETP.GE.AND P2, PT, R2, UR4, PT ;  /* 0x0000000402007c0c */ /* 0x000fe4000bf46270 */
[----:B------:R-:W-:Y:S02]  /*e680*/  SEL R2, RZ, 0x1, P3 ;  /* 0x00000001ff027807 */ /* 0x000fe40001800000 */
[----:B------:R-:W-:-:S02]  /*e690*/  SEL R3, RZ, 0x4, P2 ;  /* 0x00000004ff037807 */ /* 0x000fc40001000000 */
[----:B------:R-:W-:-:S04]  /*e6a0*/  SEL R4, RZ, 0x2, P1 ;  /* 0x00000002ff047807 */ /* 0x000fc80000800000 */
[----:B------:R-:W-:Y:S02]  /*e6b0*/  IADD3 R2, R3, R4, R2 ;  /* 0x0000000403027210 */ /* 0x000fe40007ffe002 */
[----:B------:R-:W-:-:S04]  /*e6c0*/  LOP3.LUT R3, R10, 0xc0, RZ, 0xfc, !PT ;  /* 0x000000c00a037812 */ /* 0x000fc800078efcff */
[----:B------:R-:W-:Y:S02]  /*e6d0*/  ISETP.GE.AND P5, PT, R3, UR4, PT ;  /* 0x0000000403007c0c */ /* 0x000fe4000bfa6270 */
[----:B------:R-:W-:-:S04]  /*e6e0*/  LOP3.LUT R3, R10, 0x100, RZ, 0xfc, !PT ;  /* 0x000001000a037812 */ /* 0x000fc800078efcff */
[----:B------:R-:W-:Y:S02]  /*e6f0*/  ISETP.GE.AND P0, PT, R3, UR4, PT ;  /* 0x0000000403007c0c */ /* 0x000fe4000bf06270 */
[----:B------:R-:W-:Y:S02]  /*e700*/  SEL R4, RZ, 0x8, P5 ;  /* 0x00000008ff047807 */ /* 0x000fe40002800000 */
[----:B------:R-:W-:-:S04]  /*e710*/  SEL R3, RZ, 0x10, P0 ;  /* 0x00000010ff037807 */ /* 0x000fc80000000000 */
[----:B------:R-:W-:Y:S02]  /*e720*/  IADD3 R2, R3, R2, R4 ;  /* 0x0000000203027210 */ /* 0x000fe40007ffe004 */
[C---:B------:R-:W-:Y:S02]  /*e730*/  LOP3.LUT R3, R10.reuse, 0x180, RZ, 0xfc, !PT ;  /* 0x000001800a037812 */ /* 0x040fe400078efcff */
[----:B------:R-:W-:Y:S02]  /*e740*/  @P1 LOP3.LUT R17, R17, 0x8, RZ, 0xfc, !PT ;  /* 0x0000000811111812 */ /* 0x000fe400078efcff */
[----:B------:R-:W-:Y:S02]  /*e750*/  ISETP.GE.AND P1, PT, R3, UR4, PT ;  /* 0x0000000403007c0c */ /* 0x000fe4000bf26270 */
[----:B------:R-:W-:Y:S02]  /*e760*/  LOP3.LUT R3, R10, 0x140, RZ, 0xfc, !PT ;  /* 0x000001400a037812 */ /* 0x000fe400078efcff */
[----:B------:R-:W-:-:S02]  /*e770*/  SEL R4, RZ, 0x40, P1 ;  /* 0x00000040ff047807 */ /* 0x000fc40000800000 */
[----:B------:R-:W-:Y:S02]  /*e780*/  LOP3.LUT R17, R17, 0xfffffffb, RZ, 0xc0, !PT ;  /* 0xfffffffb11117812 */ /* 0x000fe400078ec0ff */
[----:B------:R-:W-:Y:S02]  /*e790*/  ISETP.GE.AND P1, PT, R3, UR4, PT ;  /* 0x0000000403007c0c */ /* 0x000fe4000bf26270 */
[----:B------:R-:W-:Y:S02]  /*e7a0*/  LOP3.LUT R17, R17, 0xffffffef, RZ, 0xc0, !PT ;  /* 0xffffffef11117812 */ /* 0x000fe400078ec0ff */
[----:B------:R-:W-:Y:S02]  /*e7b0*/  SEL R3, RZ, 0x20, P1 ;  /* 0x00000020ff037807 */ /* 0x000fe40000800000 */
[----:B------:R-:W-:Y:S02]  /*e7c0*/  @P3 LOP3.LUT R17, R17, 0x10, RZ, 0xfc, !PT ;  /* 0x0000001011113812 */ /* 0x000fe400078efcff */
[----:B------:R-:W-:-:S02]  /*e7d0*/  IADD3 R4, R4, R2, R3 ;  /* 0x0000000204047210 */ /* 0x000fc40007ffe003 */
[----:B------:R-:W-:Y:S02]  /*e7e0*/  LOP3.LUT R2, R10, 0x1c0, RZ, 0xfc, !PT ;  /* 0x000001c00a027812 */ /* 0x000fe400078efcff */
[----:B------:R-:W-:Y:S02]  /*e7f0*/  @P2 LOP3.LUT R17, R17, 0x4, RZ, 0xfc, !PT ;  /* 0x0000000411112812 */ /* 0x000fe400078efcff */
[----:B------:R-:W-:Y:S01]  /*e800*/  ISETP.GE.AND P2, PT, R2, UR4, PT ;  /* 0x0000000402007c0c */ /* 0x000fe2000bf46270 */
[----:B------:R-:W-:-:S03]  /*e810*/  UMOV UR4, 0xffffffff ;  /* 0xffffffff00047882 */ /* 0x000fc60000000000 */
[----:B------:R-:W-:-:S05]  /*e820*/  SEL R5, RZ, 0x80, P2 ;  /* 0x00000080ff057807 */ /* 0x000fca0001000000 */
[----:B------:R-:W-:Y:S01]  /*e830*/  IMAD.IADD R5, R4, 0x1, R5 ;  /* 0x0000000104057824 */ /* 0x000fe200078e0205 */
[----:B------:R-:W-:Y:S06]  /*e840*/  BRA.DIV UR4, `(.L_x_3233) ;  /* 0x0000004204787947 */ /* 0x000fec000b800000 */
[----:B------:R-:W2:Y:S01]  /*e850*/  LDL.LU R3, [R1+0x4] ;  /* 0x0000040001037983 */ /* 0x000ea20000300800 */
[----:B------:R-:W-:-:S03]  /*e860*/  ULDC UR4, c[0x0][0x288] ;  /* 0x0000a20000047ab9 */ /* 0x000fc60000000800 */
[----:B------:R-:W3:Y:S01]  /*e870*/  LDL.LU R2, [R1+0xc] ;  /* 0x00000c0001027983 */ /* 0x000ee20000300800 */
[----:B------:R-:W-:Y:S01]  /*e880*/  IMAD R7, R7, UR4, RZ ;  /* 0x0000000407077c24 */ /* 0x000fe2000f8e02ff */
[----:B------:R-:W-:Y:S02]  /*e890*/  LOP3.LUT R17, R17, 0xffffff7f, RZ, 0xc0, !PT ;  /* 0xffffff7f11117812 */ /* 0x000fe400078ec0ff */
[----:B------:R-:W4:Y:S02]  /*e8a0*/  LDL.LU R15, [R1+0x10] ;  /* 0x00001000010f7983 */ /* 0x000f240000300800 */
[----:B------:R-:W-:Y:S01]  /*e8b0*/  @P0 LOP3.LUT R17, R17, 0x80, RZ, 0xfc, !PT ;  /* 0x0000008011110812 */ /* 0x000fe200078efcff */
[----:B------:R-:W0:Y:S03]  /*e8c0*/  S2R R9, SR_TID.X ;  /* 0x0000000000097919 */ /* 0x000e260000002100 */
[C---:B------:R-:W-:Y:S01]  /*e8d0*/  LOP3.LUT P0, RZ, R17.reuse, 0x10, RZ, 0xc0, !PT ;  /* 0x0000001011ff7812 */ /* 0x040fe2000780c0ff */
[----:B------:R-:W1:Y:S01]  /*e8e0*/  S2R R11, SR_TID.X ;  /* 0x00000000000b7919 */ /* 0x000e620000002100 */
[----:B------:R-:W-:-:S04]  /*e8f0*/  LOP3.LUT R17, R17, 0xffffffbf, RZ, 0xc0, !PT ;  /* 0xffffffbf11117812 */ /* 0x000fc800078ec0ff */
[----:B------:R-:W-:-:S04]  /*e900*/  @P1 LOP3.LUT R17, R17, 0x40, RZ, 0xfc, !PT ;  /* 0x0000004011111812 */ /* 0x000fc800078efcff */
[C---:B------:R-:W-:Y:S01]  /*e910*/  LOP3.LUT P1, RZ, R17.reuse, 0x8, RZ, 0xc0, !PT ;  /* 0x0000000811ff7812 */ /* 0x040fe2000782c0ff */
[----:B------:R-:W-:Y:S01]  /*e920*/  ULDC.64 UR6, c[0x0][0x208] ;  /* 0x0000820000067ab9 */ /* 0x000fe20000000a00 */
[----:B------:R-:W-:Y:S01]  /*e930*/  LOP3.LUT P3, RZ, R17, 0x4, RZ, 0xc0, !PT ;  /* 0x0000000411ff7812 */ /* 0x000fe2000786c0ff */
[----:B0-----:R-:W-:Y:S01]  /*e940*/  IMAD.SHL.U32 R13, R9, 0x8, RZ ;  /* 0x00000008090d7824 */ /* 0x001fe200078e00ff */
[----:B-1----:R-:W-:-:S04]  /*e950*/  LOP3.LUT R11, R11, 0x7f, RZ, 0xc0, !PT ;  /* 0x0000007f0b0b7812 */ /* 0x002fc800078ec0ff */
[----:B------:R-:W-:Y:S01]  /*e960*/  LOP3.LUT R13, R13, 0x38, RZ, 0xc0, !PT ;  /* 0x000000380d0d7812 */ /* 0x000fe200078ec0ff */
[----:B------:R-:W-:Y:S02]  /*e970*/  IMAD.SHL.U32 R12, R11, 0x8, RZ ;  /* 0x000000080b0c7824 */ /* 0x000fe400078e00ff */
[----:B------:R-:W-:-:S05]  /*e980*/  IMAD.SHL.U32 R11, R9, 0x8, RZ ;  /* 0x00000008090b7824 */ /* 0x000fca00078e00ff */
[----:B------:R-:W-:-:S04]  /*e990*/  LOP3.LUT R11, R11, 0x1f8, RZ, 0xc0, !PT ;  /* 0x000001f80b0b7812 */ /* 0x000fc800078ec0ff */
[----:B------:R-:W-:-:S04]  /*e9a0*/  LOP3.LUT R11, R11, 0x38, R9, 0x78, !PT ;  /* 0x000000380b0b7812 */ /* 0x000fc800078e7809 */
[----:B------:R-:W-:Y:S01]  /*e9b0*/  LOP3.LUT R11, R11, 0x200, R12, 0xf8, !PT ;  /* 0x000002000b0b7812 */ /* 0x000fe200078ef80c */
[----:B------:R-:W-:Y:S01]  /*e9c0*/  SHFL.IDX PT, R14, R0, 0x1, 0x181f ;  /* 0x00381f00000e7f89 */ /* 0x000fe200000e0000 */
[----:B--2---:R-:W-:-:S03]  /*e9d0*/  ISETP.GE.AND P2, PT, R3, R7, PT ;  /* 0x000000070300720c */ /* 0x004fc60003f46270 */
[----:B------:R-:W0:Y:S01]  /*e9e0*/  SHFL.IDX PT, R3, R0, RZ, 0x181f ;  /* 0x00181fff00037589 */ /* 0x000e2200000e0000 */
[----:B---3--:R-:W-:-:S03]  /*e9f0*/  IMAD.MOV.U32 R10, RZ, RZ, R2 ;  /* 0x000000ffff0a7224 */ /* 0x008fc600078e0002 */
[----:B------:R-:W1:Y:S06]  /*ea00*/  SHFL.IDX PT, R2, R6, RZ, 0x181f ;  /* 0x00181fff06027589 */ /* 0x000e6c00000e0000 */
[----:B------:R-:W-:-:S04]  /*ea10*/  @!P2 LOP3.LUT R8, R4, 0x40, RZ, 0xc0, !PT ;  /* 0x000000400408a812 */ /* 0x000fc800078ec0ff */
[----:B------:R-:W-:Y:S02]  /*ea20*/  @!P2 SHF.R.U32.HI R8, RZ, 0x2, R8 ;  /* 0x00000002ff08a819 */ /* 0x000fe40000011608 */
[----:B------:R-:W-:Y:S02]  /*ea30*/  @!P2 LEA R9, R11, UR38, 0x1 ;  /* 0x000000260b09ac11 */ /* 0x000fe4000f8e08ff */
[----:B------:R-:W-:Y:S02]  /*ea40*/  @!P2 ISETP.NE.U32.AND P4, PT, R8, RZ, PT ;  /* 0x000000ff0800a20c */ /* 0x000fe40003f85070 */
[----:B------:R-:W-:Y:S02]  /*ea50*/  @!P2 LOP3.LUT R8, R5, 0x80, RZ, 0xc0, !PT ;  /* 0x000000800508a812 */ /* 0x000fe400078ec0ff */
[----:B0-----:R-:W-:-:S05]  /*ea60*/  @!P2 LEA R3, P6, R13, R3, 0x1 ;  /* 0x000000030d03a211 */ /* 0x001fca00078c08ff */
[----:B-1----:R-:W-:-:S05]  /*ea70*/  @!P2 IMAD.X R2, RZ, RZ, R2, P6 ;  /* 0x000000ffff02a224 */ /* 0x002fca00030e0602 */
[----:B------:R-:W-:-:S04]  /*ea80*/  @!P2 LOP3.LUT R3, R3, R2, RZ, 0x3c, !PT ;  /* 0x000000020303a212 */ /* 0x000fc800078e3cff */
[----:B------:R-:W-:-:S04]  /*ea90*/  @!P2 LOP3.LUT R2, R3, R2, RZ, 0x3c, !PT ;  /* 0x000000020302a212 */ /* 0x000fc800078e3cff */
[----:B------:R-:W-:Y:S02]  /*eaa0*/  @!P2 LOP3.LUT R3, R3, R2, RZ, 0x3c, !PT ;  /* 0x000000020303a212 */ /* 0x000fe400078e3cff */
[----:B------:R-:W-:-:S03]  /*eab0*/  @!P2 SHF.R.U32.HI R8, RZ, 0x3, R8 ;  /* 0x00000003ff08a819 */ /* 0x000fc60000011608 */
[----:B------:R-:W-:Y:S01]  /*eac0*/  @!P2 LDGSTS.E.BYPASS.LTC128B.128 [R9+0x26400], desc[UR6][R2.64], !P0 ;  /* 0x264000000209afae */ /* 0x000fe2000c101d46 */
[----:B------:R-:W-:-:S03]  /*ead0*/  LOP3.LUT P0, RZ, R17, 0x80, RZ, 0xc0, !PT ;  /* 0x0000008011ff7812 */ /* 0x000fc6000780c0ff */
[----:B------:R-:W-:Y:S01]  /*eae0*/  @!P2 LDGSTS.E.BYPASS.LTC128B.128 [R9+0x28400], desc[UR6][R2.64+0x80], !P1 ;  /* 0x284000800209afae */ /* 0x000fe2000c901d46 */
[----:B------:R-:W-:Y:S02]  /*eaf0*/  LOP3.LUT P1, RZ, R17, 0x40, RZ, 0xc0, !PT ;  /* 0x0000004011ff7812 */ /* 0x000fe4000782c0ff */
[----:B------:R-:W-:Y:S01]  /*eb00*/  @!P2 ISETP.NE.U32.AND P6, PT, R8, RZ, PT ;  /* 0x000000ff0800a20c */ /* 0x000fe20003fc5070 */
[----:B------:R-:W-:Y:S04]  /*eb10*/  @!P2 LDGSTS.E.BYPASS.LTC128B.128 [R9+0x2a400], desc[UR6][R2.64+0x100], !P3 ;  /* 0x2a4001000209afae */ /* 0x000fe8000d901d46 */
[----:B------:R-:W0:Y:S04]  /*eb20*/  SHFL.IDX PT, R8, R6, 0x1, 0x181f ;  /* 0x00381f0006087f89 */ /* 0x000e2800000e0000 */
[----:B------:R-:W-:Y:S04]  /*eb30*/  @!P2 LDGSTS.E.BYPASS.LTC128B.128 [R9+0x2c400], desc[UR6][R2.64+0x180], !P5 ;  /* 0x2c4001800209afae */ /* 0x000fe8000e901d46 */
[----:B------:R-:W-:Y:S04]  /*eb40*/  @!P2 LDGSTS.E.BYPASS.LTC128B.128 [R9+0x2e400], desc[UR6][R2.64+0x200], !P0 ;  /* 0x2e4002000209afae */ /* 0x000fe8000c101d46 */
[----:B------:R-:W-:Y:S04]  /*eb50*/  @!P2 LDGSTS.E.BYPASS.LTC128B.128 [R9+0x30400], desc[UR6][R2.64+0x280], !P1 ;  /* 0x304002800209afae */ /* 0x000fe8000c901d46 */
[----:B------:R-:W-:Y:S04]  /*eb60*/  @!P2 LDGSTS.E.BYPASS.LTC128B.128 [R9+0x32400], desc[UR6][R2.64+0x300], P4 ;  /* 0x324003000209afae */ /* 0x000fe8000a101d46 */
[----:B------:R1:W-:Y:S01]  /*eb70*/  @!P2 LDGSTS.E.BYPASS.LTC128B.128 [R9+0x34400], desc[UR6][R2.64+0x380], P6 ;  /* 0x344003800209afae */ /* 0x0003e2000b101d46 */
[----:B------:R-:W-:-:S13]  /*eb80*/  ISETP.GE.AND P2, PT, R10, R7, PT ;  /* 0x000000070a00720c */ /* 0x000fda0003f46270 */
[----:B------:R-:W-:-:S05]  /*eb90*/  @!P2 LEA R10, P4, R13, R14, 0x1 ;  /* 0x0000000e0d0aa211 */ /* 0x000fca00078808ff */
[----:B0-----:R-:W-:Y:S01]  /*eba0*/  @!P2 IMAD.X R14, RZ, RZ, R8, P4 ;  /* 0x000000ffff0ea224 */ /* 0x001fe200020e0608 */
[----:B------:R-:W-:Y:S02]  /*ebb0*/  LOP3.LUT P4, RZ, R17, 0x10, RZ, 0xc0, !PT ;  /* 0x0000001011ff7812 */ /* 0x000fe4000788c0ff */
[----:B------:R-:W-:Y:S01]  /*ebc0*/  @!P2 LOP3.LUT R8, R4, 0x40, RZ, 0xc0, !PT ;  /* 0x000000400408a812 */ /* 0x000fe200078ec0ff */
[----:B-1----:R-:W-:Y:S01]  /*ebd0*/  @!P2 IMAD.MOV.U32 R2, RZ, RZ, R10 ;  /* 0x000000ffff02a224 */ /* 0x002fe200078e000a */
[----:B------:R-:W-:Y:S01]  /*ebe0*/  @!P2 LEA R21, R11, UR38, 0x1 ;  /* 0x000000260b15ac11 */ /* 0x000fe2000f8e08ff */
[----:B------:R-:W-:Y:S01]  /*ebf0*/  @!P2 IMAD.MOV.U32 R3, RZ, RZ, R14 ;  /* 0x000000ffff03a224 */ /* 0x000fe200078e000e */
[----:B------:R-:W-:Y:S02]  /*ec00*/  LOP3.LUT P6, RZ, R17, 0x8, RZ, 0xc0, !PT ;  /* 0x0000000811ff7812 */ /* 0x000fe400078cc0ff */
[----:B------:R-:W-:-:S05]  /*ec10*/  @!P2 SHF.R.U32.HI R8, RZ, 0x2, R8 ;  /* 0x00000002ff08a819 */ /* 0x000fca0000011608 */
[----:B------:R-:W-:Y:S01]  /*ec20*/  @!P2 LDGSTS.E.BYPASS.LTC128B.128 [R21+0x26c00], desc[UR6][R2.64], !P4 ;  /* 0x26c000000215afae */ /* 0x000fe2000e101d46 */
[----:B------:R-:W-:Y:S02]  /*ec30*/  @!P2 ISETP.NE.U32.AND P4, PT, R8, RZ, PT ;  /* 0x000000ff0800a20c */ /* 0x000fe40003f85070 */
[----:B------:R-:W-:-:S03]  /*ec40*/  @!P2 LOP3.LUT R8, R5, 0x80, RZ, 0xc0, !PT ;  /* 0x000000800508a812 */ /* 0x000fc600078ec0ff */
[----:B------:R-:W-:Y:S01]  /*ec50*/  @!P2 LDGSTS.E.BYPASS.LTC128B.128 [R21+0x28c00], desc[UR6][R2.64+0x80], !P6 ;  /* 0x28c000800215afae */ /* 0x000fe2000f101d46 */
[----:B------:R-:W-:-:S03]  /*ec60*/  @!P2 SHF.R.U32.HI R8, RZ, 0x3, R8 ;  /* 0x00000003ff08a819 */ /* 0x000fc60000011608 */
[----:B------:R-:W-:Y:S04]  /*ec70*/  @!P2 LDGSTS.E.BYPASS.LTC128B.128 [R21+0x2ac00], desc[UR6][R2.64+0x100], !P3 ;  /* 0x2ac001000215afae */ /* 0x000fe8000d901d46 */
[----:B------:R-:W-:Y:S04]  /*ec80*/  @!P2 LDGSTS.E.BYPASS.LTC128B.128 [R21+0x2cc00], desc[UR6][R2.64+0x180], !P5 ;  /* 0x2cc001800215afae */ /* 0x000fe8000e901d46 */
[----:B------:R-:W-:Y:S04]  /*ec90*/  @!P2 LDGSTS.E.BYPASS.LTC128B.128 [R21+0x2ec00], desc[UR6][R2.64+0x200], !P0 ;  /* 0x2ec002000215afae */ /* 0x000fe8000c101d46 */
[----:B------:R-:W-:Y:S04]  /*eca0*/  @!P2 LDGSTS.E.BYPASS.LTC128B.128 [R21+0x30c00], desc[UR6][R2.64+0x280], !P1 ;  /* 0x30c002800215afae */ /* 0x000fe8000c901d46 */
[----:B------:R-:W-:Y:S01]  /*ecb0*/  @!P2 LDGSTS.E.BYPASS.LTC128B.128 [R21+0x32c00], desc[UR6][R2.64+0x300], P4 ;  /* 0x32c003000215afae */ /* 0x000fe2000a101d46 */
[----:B------:R-:W-:-:S03]  /*ecc0*/  @!P2 ISETP.NE.U32.AND P4, PT, R8, RZ, PT ;  /* 0x000000ff0800a20c */ /* 0x000fc60003f85070 */
[----:B------:R-:W0:Y:S10]  /*ecd0*/  SHFL.IDX PT, R14, R0, 0x2, 0x181f ;  /* 0x00581f00000e7f89 */ /* 0x000e3400000e0000 */
[----:B------:R1:W-:Y:S01]  /*ece0*/  @!P2 LDGSTS.E.BYPASS.LTC128B.128 [R21+0x34c00], desc[UR6][R2.64+0x380], P4 ;  /* 0x34c003800215afae */ /* 0x0003e2000a101d46 */
[----:B----4-:R-:W-:-:S03]  /*ecf0*/  ISETP.GE.AND P2, PT, R15, R7, PT ;  /* 0x000000070f00720c */ /* 0x010fc60003f46270 */
[----:B-1----:R-:W1:Y:S10]  /*ed00*/  SHFL.IDX PT, R2, R6, 0x2, 0x181f ;  /* 0x00581f0006027f89 */ /* 0x002e7400000e0000 */
[----:B0-----:R-:W-:-:S02]  /*ed10*/  @!P2 LEA R3, P4, R13, R14, 0x1 ;  /* 0x0000000e0d03a211 */ /* 0x001fc400078808ff */
[----:B------:R-:W-:Y:S02]  /*ed20*/  @!P2 LOP3.LUT R8, R4, 0x40, RZ, 0xc0, !PT ;  /* 0x000000400408a812 */ /* 0x000fe400078ec0ff */
[----:B------:R-:W-:Y:S02]  /*ed30*/  @!P2 LEA R9, R11, UR38, 0x1 ;  /* 0x000000260b09ac11 */ /* 0x000fe4000f8e08ff */
[----:B------:R-:W-:Y:S01]  /*ed40*/  @!P2 SHF.R.U32.HI R8, RZ, 0x2, R8 ;  /* 0x00000002ff08a819 */ /* 0x000fe20000011608 */
[----:B-1----:R-:W-:Y:S01]  /*ed50*/  @!P2 IMAD.X R2, RZ, RZ, R2, P4 ;  /* 0x000000ffff02a224 */ /* 0x002fe200020e0602 */
[----:B------:R-:W-:-:S04]  /*ed60*/  LOP3.LUT P4, RZ, R17, 0x10, RZ, 0xc0, !PT ;  /* 0x0000001011ff7812 */ /* 0x000fc8000788c0ff */
[----:B------:R-:W-:-:S04]  /*ed70*/  @!P2 LOP3.LUT R3, R3, R2, RZ, 0x3c, !PT ;  /* 0x000000020303a212 */ /* 0x000fc800078e3cff */
[----:B------:R-:W-:-:S04]  /*ed80*/  @!P2 LOP3.LUT R2, R3, R2, RZ, 0x3c, !PT ;  /* 0x000000020302a212 */ /* 0x000fc800078e3cff */
[----:B------:R-:W-:-:S05]  /*ed90*/  @!P2 LOP3.LUT R3, R3, R2, RZ, 0x3c, !PT ;  /* 0x000000020303a212 */ /* 0x000fca00078e3cff */
[----:B------:R0:W-:Y:S01]  /*eda0*/  @!P2 LDGSTS.E.BYPASS.LTC128B.128 [R9+0x27400], desc[UR6][R2.64], !P4 ;  /* 0x274000000209afae */ /* 0x0001e2000e101d46 */
[----:B------:R-:W-:Y:S02]  /*edb0*/  @!P2 ISETP.NE.U32.AND P4, PT, R8, RZ, PT ;  /* 0x000000ff0800a20c */ /* 0x000fe40003f85070 */
[----:B------:R-:W-:Y:S01]  /*edc0*/  @!P2 LOP3.LUT R8, R5, 0x80, RZ, 0xc0, !PT ;  /* 0x000000800508a812 */ /* 0x000fe200078ec0ff */
[----:B------:R0:W-:Y:S03]  /*edd0*/  @!P2 LDGSTS.E.BYPASS.LTC128B.128 [R9+0x29400], desc[UR6][R2.64+0x80], !P6 ;  /* 0x294000800209afae */ /* 0x0001e6000f101d46 */
[----:B------:R-:W-:Y:S01]  /*ede0*/  @!P2 SHF.R.U32.HI R8, RZ, 0x3, R8 ;  /* 0x00000003ff08a819 */ /* 0x000fe20000011608 */
[----:B------:R0:W-:Y:S04]  /*edf0*/  @!P2 LDGSTS.E.BYPASS.LTC128B.128 [R9+0x2b400], desc[UR6][R2.64+0x100], !P3 ;  /* 0x2b4001000209afae */ /* 0x0001e8000d901d46 */
[----:B------:R0:W-:Y:S04]  /*ee00*/  @!P2 LDGSTS.E.BYPASS.LTC128B.128 [R9+0x2d400], desc[UR6][R2.64+0x180], !P5 ;  /* 0x2d4001800209afae */ /* 0x0001e8000e901d46 */
[----:B------:R0:W-:Y:S04]  /*ee10*/  @!P2 LDGSTS.E.BYPASS.LTC128B.128 [R9+0x2f400], desc[UR6][R2.64+0x200], !P0 ;  /* 0x2f4002000209afae */ /* 0x0001e8000c101d46 */
[----:B------:R0:W-:Y:S04]  /*ee20*/  @!P2 LDGSTS.E.BYPASS.LTC128B.128 [R9+0x31400], desc[UR6][R2.64+0x280], !P1 ;  /* 0x314002800209afae */ /* 0x0001e8000c901d46 */
[----:B------:R0:W-:Y:S01]  /*ee30*/  @!P2 LDGSTS.E.BYPASS.LTC128B.128 [R9+0x33400], desc[UR6][R2.64+0x300], P4 ;  /* 0x334003000209afae */ /* 0x0001e2000a101d46 */
[----:B------:R-:W-:-:S03]  /*ee40*/  @!P2 ISETP.NE.U32.AND P4, PT, R8, RZ, PT ;  /* 0x000000ff0800a20c */ /* 0x000fc60003f85070 */
[----:B------:R-:W1:Y:S04]  /*ee50*/  SHFL.IDX PT, R6, R6, 0x3, 0x181f ;  /* 0x00781f0006067f89 */ /* 0x000e6800000e0000 */
[----:B------:R0:W2:Y:S06]  /*ee60*/  SHFL.IDX PT, R14, R0, 0x3, 0x181f ;  /* 0x00781f00000e7f89 */ /* 0x0000ac00000e0000 */
[----:B------:R0:W-:Y:S02]  /*ee70*/  @!P2 LDGSTS.E.BYPASS.LTC128B.128 [R9+0x35400], desc[UR6][R2.64+0x380], P4 ;  /* 0x354003800209afae */ /* 0x0001e4000a101d46 */
.L_x_3347:
[----:B0-----:R-:W3:Y:S01]  /*ee80*/  LDL.LU R0, [R1+0x20] ;  /* 0x0000200001007983 */ /* 0x001ee20000300800 */
[----:B------:R-:W-:Y:S01]  /*ee90*/  BSSY B0, `(.L_x_3234) ;  /* 0x0000025000007945 */ /* 0x000fe20003800000 */
[----:B---3--:R-:W-:-:S13]  /*eea0*/  ISETP.GE.AND P2, PT, R0, R7, PT ;  /* 0x000000070000720c */ /* 0x008fda0003f46270 */
[----:B------:R-:W-:Y:S05]  /*eeb0*/  @P2 BRA `(.L_x_3235) ;  /* 0x0000000000882947 */ /* 0x000fea0003800000 */
[----:B------:R-:W0:Y:S01]  /*eec0*/  S2R R0, SR_TID.X ;  /* 0x0000000000007919 */ /* 0x000e220000002100 */
[C---:B------:R-:W-:Y:S01]  /*eed0*/  LOP3.LUT P6, RZ, R17.reuse, 0x10, RZ, 0xc0, !PT ;  /* 0x0000001011ff7812 */ /* 0x040fe200078cc0ff */
[----:B------:R-:W-:Y:S01]  /*eee0*/  ULDC.64 UR4, c[0x0][0x208] ;  /* 0x0000820000047ab9 */ /* 0x000fe20000000a00 */
[C---:B------:R-:W-:Y:S01]  /*eef0*/  LOP3.LUT P4, RZ, R17.reuse, 0x8, RZ, 0xc0, !PT ;  /* 0x0000000811ff7812 */ /* 0x040fe2000788c0ff */
[----:B------:R-:W3:Y:S01]  /*ef00*/  S2R R3, SR_TID.X ;  /* 0x0000000000037919 */ /* 0x000ee20000002100 */
[----:B------:R-:W-:Y:S02]  /*ef10*/  LOP3.LUT P3, RZ, R17, 0x4, RZ, 0xc0, !PT ;  /* 0x0000000411ff7812 */ /* 0x000fe4000786c0ff */
[----:B------:R-:W-:Y:S02]  /*ef20*/  LOP3.LUT R4, R4, 0x40, RZ, 0xc0, !PT ;  /* 0x0000004004047812 */ /* 0x000fe400078ec0ff */
[----:B------:R-:W-:Y:S02]  /*ef30*/  LOP3.LUT R5, R5, 0x80, RZ, 0xc0, !PT ;  /* 0x0000008005057812 */ /* 0x000fe400078ec0ff */
[----:B------:R-:W-:-:S02]  /*ef40*/  SHF.R.U32.HI R4, RZ, 0x2, R4 ;  /* 0x00000002ff047819 */ /* 0x000fc40000011604 */
[----:B------:R-:W-:Y:S02]  /*ef50*/  SHF.R.U32.HI R5, RZ, 0x3, R5 ;  /* 0x00000003ff057819 */ /* 0x000fe40000011605 */
[----:B0-----:R-:W-:Y:S01]  /*ef60*/  LOP3.LUT R0, R0, 0x7f, RZ, 0xc0, !PT ;  /* 0x0000007f00007812 */ /* 0x001fe200078ec0ff */
[----:B---3--:R-:W-:-:S04]  /*ef70*/  IMAD.SHL.U32 R2, R3, 0x8, RZ ;  /* 0x0000000803027824 */ /* 0x008fc800078e00ff */
[----:B------:R-:W-:Y:S02]  /*ef80*/  IMAD.SHL.U32 R8, R0, 0x8, RZ ;  /* 0x0000000800087824 */ /* 0x000fe400078e00ff */
[----:B------:R-:W-:Y:S01]  /*ef90*/  IMAD.SHL.U32 R0, R3, 0x8, RZ ;  /* 0x0000000803007824 */ /* 0x000fe200078e00ff */
[----:B------:R-:W-:-:S04]  /*efa0*/  LOP3.LUT R2, R2, 0x38, RZ, 0xc0, !PT ;  /* 0x0000003802027812 */ /* 0x000fc800078ec0ff */
[----:B------:R-:W-:Y:S02]  /*efb0*/  LOP3.LUT R0, R0, 0x1f8, RZ, 0xc0, !PT ;  /* 0x000001f800007812 */ /* 0x000fe400078ec0ff */
[----:B--2---:R-:W-:Y:S02]  /*efc0*/  LEA R2, P2, R2, R14, 0x1 ;  /* 0x0000000e02027211 */ /* 0x004fe400078408ff */
[----:B------:R-:W-:-:S03]  /*efd0*/  LOP3.LUT R0, R0, 0x38, R3, 0x78, !PT ;  /* 0x0000003800007812 */ /* 0x000fc600078e7803 */
[----:B-1----:R-:W-:Y:S01]  /*efe0*/  IMAD.X R3, RZ, RZ, R6, P2 ;  /* 0x000000ffff037224 */ /* 0x002fe200010e0606 */
[----:B------:R-:W-:Y:S02]  /*eff0*/  LOP3.LUT R0, R0, 0x200, R8, 0xf8, !PT ;  /* 0x0000020000007812 */ /* 0x000fe400078ef808 */
[----:B------:R-:W-:Y:S02]  /*f000*/  ISETP.NE.U32.AND P2, PT, R4, RZ, PT ;  /* 0x000000ff0400720c */ /* 0x000fe40003f45070 */
[----:B------:R-:W-:-:S05]  /*f010*/  LEA R7, R0, UR38, 0x1 ;  /* 0x0000002600077c11 */ /* 0x000fca000f8e08ff */
[----:B------:R-:W-:Y:S01]  /*f020*/  @!PT LDS RZ, [RZ] ;  /* 0x00000000fffff984 */ /* 0x000fe20000000800 */
[----:B------:R-:W-:Y:S01]  /*f030*/  @!PT LDS RZ, [RZ] ;  /* 0x00000000fffff984 */ /* 0x000fe20000000800 */
[----:B------:R-:W-:Y:S01]  /*f040*/  @!PT LDS RZ, [RZ] ;  /* 0x00000000fffff984 */ /* 0x000fe20000000800 */
[----:B------:R0:W-:Y:S04]  /*f050*/  LDGSTS.E.BYPASS.LTC128B.128 [R7+0x27c00], desc[UR4][R2.64], !P6 ;  /* 0x27c0000002077fae */ /* 0x0001e8000f101d44 */
[----:B------:R0:W-:Y:S04]  /*f060*/  LDGSTS.E.BYPASS.LTC128B.128 [R7+0x29c00], desc[UR4][R2.64+0x80], !P4 ;  /* 0x29c0008002077fae */ /* 0x0001e8000e101d44 */
[----:B------:R0:W-:Y:S01]  /*f070*/  LDGSTS.E.BYPASS.LTC128B.128 [R7+0x2bc00], desc[UR4][R2.64+0x100], !P3 ;  /* 0x2bc0010002077fae */ /* 0x0001e2000d901d44 */
[----:B------:R-:W-:-:S03]  /*f080*/  ISETP.NE.U32.AND P3, PT, R5, RZ, PT ;  /* 0x000000ff0500720c */ /* 0x000fc60003f65070 */
[----:B------:R0:W-:Y:S04]  /*f090*/  LDGSTS.E.BYPASS.LTC128B.128 [R7+0x2dc00], desc[UR4][R2.64+0x180], !P5 ;  /* 0x2dc0018002077fae */ /* 0x0001e8000e901d44 */
[----:B------:R0:W-:Y:S04]  /*f0a0*/  LDGSTS.E.BYPASS.LTC128B.128 [R7+0x2fc00], desc[UR4][R2.64+0x200], !P0 ;  /* 0x2fc0020002077fae */ /* 0x0001e8000c101d44 */
[----:B------:R0:W-:Y:S04]  /*f0b0*/  LDGSTS.E.BYPASS.LTC128B.128 [R7+0x31c00], desc[UR4][R2.64+0x280], !P1 ;  /* 0x31c0028002077fae */ /* 0x0001e8000c901d44 */
[----:B------:R0:W-:Y:S04]  /*f0c0*/  LDGSTS.E.BYPASS.LTC128B.128 [R7+0x33c00], desc[UR4][R2.64+0x300], P2 ;  /* 0x33c0030002077fae */ /* 0x0001e80009101d44 */
[----:B------:R0:W-:Y:S02]  /*f0d0*/  LDGSTS.E.BYPASS.LTC128B.128 [R7+0x35c00], desc[UR4][R2.64+0x380], P3 ;  /* 0x35c0038002077fae */ /* 0x0001e40009901d44 */
.L_x_3235:
[----:B------:R-:W-:Y:S05]  /*f0e0*/  BSYNC B0 ;  /* 0x0000000000007941 */ /* 0x000fea0003800000 */
.L_x_3234:
[----:B------:R-:W-:Y:S01]  /*f0f0*/  NOP ;  /* 0x0000000000007918 */ /* 0x000fe20000000000 */
[----:B------:R-:W-:Y:S01]  /*f100*/  SYNCS.ARRIVE.TRANS64.RED.A0T1 RZ, [UR38+0x38810], RZ ;  /* 0x038810ffffff79a7 */ /* 0x000fe20008200426 */
[----:B0-----:R-:W-:Y:S01]  /*f110*/  IMAD.MOV.U32 R2, RZ, RZ, 0x1 ;  /* 0x00000001ff027424 */ /* 0x001fe200078e00ff */
[----:B------:R-:W-:Y:S04]  /*f120*/  ARRIVES.LDGSTSBAR.64.TRANSCNT [UR38+0x38810] ;  /* 0x03881000ff0079b0 */ /* 0x000fe80008000aa6 */
[----:B------:R-:W-:Y:S01]  /*f130*/  SHF.L.U32 R2, R2, 0x1f, RZ ;  /* 0x0000001f02027819 */ /* 0x000fe200000006ff */
[----:B------:R-:W-:Y:S01]  /*f140*/  NOP ;  /* 0x0000000000007918 */ /* 0x000fe20000000000 */
[----:B------:R-:W-:Y:S02]  /*f150*/  SYNCS.ARRIVE.TRANS64.A1T0 RZ, [UR38+0x38810], RZ ;  /* 0x038810ffffff79a7 */ /* 0x000fe40008100026 */
[----:B------:R-:W0:Y:S02]  /*f160*/  SYNCS.PHASECHK.TRANS64.TRYWAIT P0, [UR38+0x38820], R2 ;  /* 0x03882002ff0075a7 */ /* 0x000e240008000166 */
[----:B0-----:R-:W-:Y:S05]  /*f170*/  @!P0 BRA `(.L_x_3236) ;  /* 0x0000004000a08947 */ /* 0x001fea0003800000 */
.L_x_3348:
[----:B------:R-:W-:Y:S01]  /*f180*/  LOP3.LUT P0, RZ, R17, 0x2, RZ, 0xc0, !PT ;  /* 0x0000000211ff7812 */ /* 0x000fe2000780c0ff */
[----:B------:R-:W-:Y:S01]  /*f190*/  BSSY B0, `(.L_x_3237) ;  /* 0x000007f000007945 */ /* 0x000fe20003800000 */
[----:B------:R-:W-:-:S11]  /*f1a0*/  IMAD.MOV.U32 R0, RZ, RZ, 0x1 ;  /* 0x00000001ff007424 */ /* 0x000fd600078e00ff */
[----:B------:R-:W-:Y:S05]  /*f1b0*/  @!P0 BRA `(.L_x_3238) ;  /* 0x0000000400f08947 */ /* 0x000fea0003800000 */
[----:B------:R-:W3:Y:S01]  /*f1c0*/  SYNCS.PHASECHK.TRANS64.TRYWAIT P0, [UR38+0x38860], R2 ;  /* 0x03886002ff0075a7 */ /* 0x000ee20008000166 */
[----:B0-----:R-:W0:Y:S02]  /*f1d0*/  S2R R3, SR_TID.X ;  /* 0x0000000000037919 */ /* 0x001e240000002100 */
[----:B0-----:R-:W-:-:S04]  /*f1e0*/  LOP3.LUT R3, R3, 0x7f, RZ, 0xc0, !PT ;  /* 0x0000007f03037812 */ /* 0x001fc800078ec0ff */
[----:B------:R-:W-:Y:S01]  /*f1f0*/  ISETP.NE.AND P1, PT, R3, RZ, PT ;  /* 0x000000ff0300720c */ /* 0x000fe20003f25270 */
[----:B---3--:R-:W-:-:S12]  /*f200*/  @!P0 BRA `(.L_x_3239) ;  /* 0x0000004000948947 */ /* 0x008fd80003800000 */
.L_x_3349:
[----:B------:R-:W-:Y:S04]  /*f210*/  BSSY B1, `(.L_x_3240) ;  /* 0x0000008000017945 */ /* 0x000fe80003800000 */
[----:B------:R-:W-:Y:S05]  /*f220*/  @P1 BRA `(.L_x_3241) ;  /* 0x0000000000181947 */ /* 0x000fea0003800000 */
[----:B0-----:R-:W0:Y:S01]  /*f230*/  S2R R3, SR_TID.X ;  /* 0x0000000000037919 */ /* 0x001e220000002100 */
[----:B------:R-:W-:-:S04]  /*f240*/  IMAD.MOV.U32 R2, RZ, RZ, 0x10000 ;  /* 0x00010000ff027424 */ /* 0x000fc800078e00ff */
[----:B------:R3:W-:Y:S01]  /*f250*/  SYNCS.ARRIVE.TRANS64 RZ, [UR38+0x38850], R2 ;  /* 0x03885002ffff79a7 */ /* 0x0007e20008000026 */
[----:B0-----:R-:W-:-:S13]  /*f260*/  LOP3.LUT P0, RZ, R3, 0x1f, RZ, 0xc0, !PT ;  /* 0x0000001f03ff7812 */ /* 0x001fda000780c0ff */
[----:B---3--:R-:W-:Y:S05]  /*f270*/  @!P0 BRA `(.L_x_3241) ;  /* 0x0000000000048947 */ /* 0x008fea0003800000 */
[----:B------:R-:W-:Y:S01]  /*f280*/  BPT.TRAP 0x1 ;  /* 0x000000040000795c */ /* 0x000fe20000300000 */
.L_x_3241:
[----:B------:R-:W-:Y:S05]  /*f290*/  BSYNC B1 ;  /* 0x0000000000017941 */ /* 0x000fea0003800000 */
.L_x_3240:
[----:B0-----:R-:W3:Y:S01]  /*f2a0*/  LDL.LU R2, [R1+0x8] ;  /* 0x0000080001027983 */ /* 0x001ee20000300800 */
        /* <DEDUP_REMOVED lines=9> */
[----:B---3--:R-:W-:-:S08]  /*f340*/  IMAD.SHL.U32 R2, R2, 0x40, RZ ;  /* 0x0000004002027824 */ /* 0x008fd000078e00ff */
.L_x_3242:
        /* <DEDUP_REMOVED lines=13> */
.L_x_3243:
        /* <DEDUP_REMOVED lines=13> */
.L_x_3244:
        /* <DEDUP_REMOVED lines=13> */
.L_x_3245:
        /* <DEDUP_REMOVED lines=13> */
.L_x_3246:
        /* <DEDUP_REMOVED lines=13> */
.L_x_3247:
        /* <DEDUP_REMOVED lines=13> */
.L_x_3248:
        /* <DEDUP_REMOVED lines=13> */
.L_x_3249:
[----:B------:R-:W-:-:S13]  /*f900*/  @P0 ELECT P1, URZ, PT ;  /* 0x00000000003f082f */ /* 0x000fda0003820000 */
[----:B------:R-:W-:Y:S01]  /*f910*/  @P1 R2UR UR13, R16 ;  /* 0x00000000100d12ca */ /* 0x000fe200000e0000 */
[----:B------:R-:W-:Y:S01]  /*f920*/  UMOV UR12, UR36 ;  /* 0x00000024000c7c82 */ /* 0x000fe20008000000 */
[----:B------:R-:W-:Y:S02]  /*f930*/  @P1 R2UR UR11, R2 ;  /* 0x00000000020b12ca */ /* 0x000fe400000e0000 */
[----:B------:R-:W-:Y:S02]  /*f940*/  @P1 PLOP3.LUT P0, PT, P1, PT, PT, 0x8, 0x0 ;  /* 0x000000000000181c */ /* 0x000fe40000f0e170 */
[----:B------:R-:W-:-:S09]  /*f950*/  PLOP3.LUT P1, PT, PT, PT, PT, 0x8, 0x0 ;  /* 0x000000000000781c */ /* 0x000fd20003f2e170 */
[----:B------:R3:W-:Y:S02]  /*f960*/  UTMALDG.4D [UR8], [UR4], desc[UR6] ;  /* 0x00000608040075b4 */ /* 0x0007e40008019000 */
[----:B---3--:R-:W-:Y:S05]  /*f970*/  @P0 BRA.U.ANY `(.L_x_3249) ;  /* 0xfffffffd00e00947 */ /* 0x008fea000393ffff */
.L_x_3238:
[----:B------:R-:W-:Y:S05]  /*f980*/  BSYNC B0 ;  /* 0x0000000000007941 */ /* 0x000fea0003800000 */
.L_x_3237:
[----:B0-----:R-:W3:Y:S01]  /*f990*/  LDL.LU R3, [R1+0x14] ;  /* 0x0000140001037983 */ /* 0x001ee20000300800 */
[----:B------:R-:W-:Y:S02]  /*f9a0*/  IMAD.MOV.U32 R9, RZ, RZ, RZ ;  /* 0x000000ffff097224 */ /* 0x000fe400078e00ff */
[----:B-1----:R-:W-:Y:S02]  /*f9b0*/  IMAD.MOV.U32 R6, RZ, RZ, 0x1 ;  /* 0x00000001ff067424 */ /* 0x002fe400078e00ff */
[----:B---3--:R-:W-:-:S05]  /*f9c0*/  VIADD R8, R3, 0xfffffffe ;  /* 0xfffffffe03087836 */ /* 0x008fca0000000000 */
[----:B------:R-:W-:-:S13]  /*f9d0*/  ISETP.GE.AND P0, PT, R8, UR39, PT ;  /* 0x0000002708007c0c */ /* 0x000fda000bf06270 */
[----:B------:R-:W-:Y:S05]  /*f9e0*/  @!P0 BRA `(.L_x_3219) ;  /* 0x0000002400208947 */ /* 0x000fea0003800000 */
[----:B------:R-:W-:Y:S01]  /*f9f0*/  UIADD3 UR4, UR43, 0x1, URZ ;  /* 0x000000012b047890 */ /* 0x000fe2000fffe03f */
[----:B------:R-:W-:Y:S01]  /*fa00*/  LOP3.LUT R0, RZ, UR39, RZ, 0x33, !PT ;  /* 0x00000027ff007c12 */ /* 0x000fe2000f8e33ff */
[----:B------:R-:W0:Y:S01]  /*fa10*/  S2R R4, SR_TID.X ;  /* 0x0000000000047919 */ /* 0x000e220000002100 */
[----:B------:R-:W-:Y:S01]  /*fa20*/  IMAD.MOV.U32 R6, RZ, RZ, 0x1 ;  /* 0x00000001ff067424 */ /* 0x000fe200078e00ff */
[----:B------:R-:W-:-:S04]  /*fa30*/  UIMAD UR4, UR4, UR41, URZ ;  /* 0x00000029040472a4 */ /* 0x000fc8000f8e023f */
[----:B------:R-:W-:-:S04]  /*fa40*/  UISETP.LT.AND UP0, UPT, UR40, UR4, UPT ;  /* 0x000000042800728c */ /* 0x000fc8000bf01270 */
[----:B------:R-:W-:-:S06]  /*fa50*/  USEL UR4, UR40, UR4, UP0 ;  /* 0x0000000428047287 */ /* 0x000fcc0008000000 */
[----:B------:R-:W-:-:S05]  /*fa60*/  IMAD R3, RZ, RZ, -UR4 ;  /* 0x80000004ff037e24 */ /* 0x000fca000f8e02ff */
[----:B------:R-:W-:-:S04]  /*fa70*/  VIADDMNMX R0, R3, 0x1, R0, !PT ;  /* 0x0000000103007846 */ /* 0x000fc80007800100 */
[----:B------:R-:W-:Y:S02]  /*fa80*/  R2UR UR5, R0 ;  /* 0x00000000000572ca */ /* 0x000fe400000e0000 */
[----:B------:R-:W-:Y:S02]  /*fa90*/  LOP3.LUT R0, RZ, UR4, RZ, 0x33, !PT ;  /* 0x00000004ff007c12 */ /* 0x000fe4000f8e33ff */
[----:B0-----:R-:W-:-:S09]  /*faa0*/  LOP3.LUT R10, R4, 0x1f, RZ, 0xc0, !PT ;  /* 0x0000001f040a7812 */ /* 0x001fd200078ec0ff */
[----:B------:R-:W-:Y:S02]  /*fab0*/  UIADD3 UR6, UR5, -0x2, URZ ;  /* 0xfffffffe05067890 */ /* 0x000fe4000fffe03f */
[----:B------:R-:W-:-:S04]  /*fac0*/  UIADD3 UR5, UR4, UR5, URZ ;  /* 0x0000000504057290 */ /* 0x000fc8000fffe03f */
[----:B------:R-:W-:Y:S01]  /*fad0*/  ISETP.NE.AND P0, PT, R0, UR6, PT ;  /* 0x0000000600007c0c */ /* 0x000fe2000bf05270 */
[----:B------:R-:W-:Y:S02]  /*fae0*/  IMAD.MOV.U32 R0, RZ, RZ, 0x1 ;  /* 0x00000001ff007424 */ /* 0x000fe400078e00ff */
[----:B------:R-:W-:-:S05]  /*faf0*/  IMAD.U32 R11, RZ, RZ, UR5 ;  /* 0x00000005ff0b7e24 */ /* 0x000fca000f8e00ff */
[----:B------:R-:W-:-:S05]  /*fb00*/  LOP3.LUT R11, R11, 0x1, RZ, 0xc0, !PT ;  /* 0x000000010b0b7812 */ /* 0x000fca00078ec0ff */
[----:B------:R-:W-:Y:S05]  /*fb10*/  @!P0 BRA `(.L_x_3250) ;  /* 0x0000001400e88947 */ /* 0x000fea0003800000 */
[----:B------:R-:W-:Y:S01]  /*fb20*/  R2UR UR4, R11 ;  /* 0x000000000b0472ca */ /* 0x000fe200000e0000 */
[----:B------:R-:W-:Y:S01]  /*fb30*/  BSSY B0, `(.L_x_3250) ;  /* 0x0000178000007945 */ /* 0x000fe20003800000 */
[----:B------:R-:W-:-:S11]  /*fb40*/  IMAD.MOV.U32 R0, RZ, RZ, 0x1 ;  /* 0x00000001ff007424 */ /* 0x000fd600078e00ff */
[----:B------:R-:W-:-:S06]  /*fb50*/  UIADD3 UR4, UR5, -UR4, URZ ;  /* 0x8000000405047290 */ /* 0x000fcc000fffe03f */
[----:B------:R-:W-:-:S07]  /*fb60*/  IMAD.U32 R7, RZ, RZ, UR4 ;  /* 0x00000004ff077e24 */ /* 0x000fce000f8e00ff */
.L_x_3291:
        /* <DEDUP_REMOVED lines=8> */
[----:B------:R-:W0:Y:S01]  /*fbf0*/  LDC R12, c[0x0][0x43c] ;  /* 0x00010f00ff0c7b82 */ /* 0x000e220000000800 */
[----:B------:R-:W-:Y:S01]  /*fc00*/  IMAD.MOV.U32 R13, RZ, RZ, R8 ;  /* 0x000000ffff0d7224 */ /* 0x000fe200078e0008 */
[----:B------:R-:W-:Y:S01]  /*fc10*/  ULDC.64 UR4, c[0x0][0x428] ;  /* 0x00010a0000047ab9 */ /* 0x000fe20000000a00 */
[----:B------:R-:W-:Y:S01]  /*fc20*/  ULDC.64 UR6, c[0x0][0x208] ;  /* 0x0000820000067ab9 */ /* 0x000fe20000000a00 */
        /* <DEDUP_REMOVED lines=16> */
.L_x_3253:
[----:B------:R-:W1:Y:S01]  /*fd30*/  S2R R2, SR_TID.X ;  /* 0x0000000000027919 */ /* 0x000e620000002100 */
[----:B------:R-:W-:Y:S01]  /*fd40*/  BSSY B2, `(.L_x_3254) ;  /* 0x0000006000027945 */ /* 0x000fe20003800000 */
[----:B-1----:R-:W-:Y:S02]  /*fd50*/  LOP3.LUT R3, R2, 0x7f, RZ, 0xc0, !PT ;  /* 0x0000007f02037812 */ /* 0x002fe400078ec0ff */
[----:B------:R-:W-:Y:S02]  /*fd60*/  SHF.L.U32 R2, R0, 0x1f, RZ ;  /* 0x0000001f00027819 */ /* 0x000fe400000006ff */
[----:B------:R-:W-:Y:S02]  /*fd70*/  ISETP.NE.AND P2, PT, R3, RZ, PT ;  /* 0x000000ff0300720c */ /* 0x000fe40003f45270 */
[----:B------:R-:W1:Y:S02]  /*fd80*/  SYNCS.PHASECHK.TRANS64.TRYWAIT P0, [UR38+0x38848], R2 ;  /* 0x03884802ff0075a7 */ /* 0x000e640008000166 */
[----:B-1----:R-:W-:Y:S09]  /*fd90*/  @!P0 BRA `(.L_x_3255) ;  /* 0x0000003400c88947 */ /* 0x002ff20003800000 */
.L_x_3350:
[----:B------:R-:W-:Y:S05]  /*fda0*/  BSYNC B2 ;  /* 0x0000000000027941 */ /* 0x000fea0003800000 */
.L_x_3254:
[----:B------:R-:W-:Y:S04]  /*fdb0*/  BSSY B2, `(.L_x_3256) ;  /* 0x0000007000027945 */ /* 0x000fe80003800000 */
[----:B------:R-:W-:Y:S05]  /*fdc0*/  @P2 BRA `(.L_x_3257) ;  /* 0x0000000000142947 */ /* 0x000fea0003800000 */
[----:B------:R-:W-:Y:S01]  /*fdd0*/  ISETP.NE.AND P0, PT, R10, RZ, PT ;  /* 0x000000ff0a00720c */ /* 0x000fe20003f05270 */
[----:B-1----:R-:W-:-:S04]  /*fde0*/  IMAD.MOV.U32 R3, RZ, RZ, 0x2000 ;  /* 0x00002000ff037424 */ /* 0x002fc800078e00ff */
[----:B------:R3:W-:Y:S08]  /*fdf0*/  SYNCS.ARRIVE.TRANS64 RZ, [UR38+0x38838], R3 ;  /* 0x03883803ffff79a7 */ /* 0x0007f00008000026 */
[----:B---3--:R-:W-:Y:S05]  /*fe00*/  @!P0 BRA `(.L_x_3257) ;  /* 0x0000000000048947 */ /* 0x008fea0003800000 */
[----:B------:R-:W-:Y:S01]  /*fe10*/  BPT.TRAP 0x1 ;  /* 0x000000040000795c */ /* 0x000fe20000300000 */
.L_x_3257:
[----:B------:R-:W-:Y:S05]  /*fe20*/  BSYNC B2 ;  /* 0x0000000000027941 */ /* 0x000fea0003800000 */
.L_x_3256:
[----:B0-----:R-:W-:Y:S01]  /*fe30*/  IMAD.MOV.U32 R4, RZ, RZ, RZ ;  /* 0x000000ffff047224 */ /* 0x001fe200078e00ff */
        /* <DEDUP_REMOVED lines=10> */
.L_x_3258:
        /* <DEDUP_REMOVED lines=10> */
.L_x_3351:
[----:B------:R-:W-:Y:S05]  /*ff80*/  BSYNC B2 ;  /* 0x0000000000027941 */ /* 0x000fea0003800000 */
.L_x_3259:
        /* <DEDUP_REMOVED lines=9> */
.L_x_3262:
[----:B------:R-:W-:Y:S05]  /*10020*/  BSYNC B2 ;  /* 0x0000000000027941 */ /* 0x000fea0003800000 */
.L_x_3261:
        /* <DEDUP_REMOVED lines=9> */
.L_x_3263:
        /* <DEDUP_REMOVED lines=13> */
.L_x_3264:
        /* <DEDUP_REMOVED lines=13> */
.L_x_3265:
        /* <DEDUP_REMOVED lines=13> */
.L_x_3266:
        /* <DEDUP_REMOVED lines=13> */
.L_x_3267:
        /* <DEDUP_REMOVED lines=13> */
.L_x_3268:
        /* <DEDUP_REMOVED lines=13> */
.L_x_3269:
        /* <DEDUP_REMOVED lines=13> */
.L_x_3270:
        /* <DEDUP_REMOVED lines=8> */
.L_x_3252:
[----:B------:R-:W-:Y:S05]  /*106f0*/  BSYNC B1 ;  /* 0x0000000000017941 */ /* 0x000fea0003800000 */
.L_x_3251:
[----:B------:R-:W-:Y:S01]  /*10700*/  LOP3.LUT P3, RZ, R17, 0x2, RZ, 0xc0, !PT ;  /* 0x0000000211ff7812 */ /* 0x000fe2000786c0ff */
[----:B------:R-:W-:Y:S01]  /*10710*/  BSSY B1, `(.L_x_3271) ;  /* 0x00000b7000017945 */ /* 0x000fe20003800000 */
[----:B------:R-:W-:-:S11]  /*10720*/  LOP3.LUT R0, R0, 0x1, RZ, 0x3c, !PT ;  /* 0x0000000100007812 */ /* 0x000fd600078e3cff */
[----:B------:R-:W-:Y:S05]  /*10730*/  @!P3 BRA `(.L_x_3272) ;  /* 0x0000000800d0b947 */ /* 0x000fea0003800000 */
[----:B------:R-:W-:Y:S01]  /*10740*/  LOP3.LUT P3, RZ, R17, 0x1, RZ, 0xc0, !PT ;  /* 0x0000000111ff7812 */ /* 0x000fe2000786c0ff */
[----:B------:R-:W-:-:S12]  /*10750*/  VIADD R12, R8, 0xffffffff ;  /* 0xffffffff080c7836 */ /* 0x000fd80000000000 */
[----:B------:R-:W-:Y:S05]  /*10760*/  @!P3 BRA `(.L_x_3273) ;  /* 0x000000000050b947 */ /* 0x000fea0003800000 */
[----:B--2---:R-:W0:Y:S01]  /*10770*/  LDC R14, c[0x0][0x43c] ;  /* 0x00010f00ff0e7b82 */ /* 0x004e220000000800 */
        /* <DEDUP_REMOVED lines=19> */
.L_x_3273:
[----:B------:R-:W1:Y:S01]  /*108b0*/  S2R R2, SR_TID.X ;  /* 0x0000000000027919 */ /* 0x000e620000002100 */
[----:B------:R-:W-:Y:S01]  /*108c0*/  BSSY B2, `(.L_x_3274) ;  /* 0x0000006000027945 */ /* 0x000fe20003800000 */
[----:B-1----:R-:W-:Y:S02]  /*108d0*/  LOP3.LUT R3, R2, 0x7f, RZ, 0xc0, !PT ;  /* 0x0000007f02037812 */ /* 0x002fe400078ec0ff */
[----:B------:R-:W-:Y:S02]  /*108e0*/  SHF.L.U32 R2, R0, 0x1f, RZ ;  /* 0x0000001f00027819 */ /* 0x000fe400000006ff */
[----:B------:R-:W-:Y:S02]  /*108f0*/  ISETP.NE.AND P2, PT, R3, RZ, PT ;  /* 0x000000ff0300720c */ /* 0x000fe40003f45270 */
[----:B------:R-:W1:Y:S02]  /*10900*/  SYNCS.PHASECHK.TRANS64.TRYWAIT P0, [UR38+0x38840], R2 ;  /* 0x03884002ff0075a7 */ /* 0x000e640008000166 */
[----:B-1----:R-:W-:Y:S09]  /*10910*/  @!P0 BRA `(.L_x_3275) ;  /* 0x0000002c00188947 */ /* 0x002ff20003800000 */
.L_x_3352:
[----:B------:R-:W-:Y:S05]  /*10920*/  BSYNC B2 ;  /* 0x0000000000027941 */ /* 0x000fea0003800000 */
.L_x_3274:
[----:B------:R-:W-:Y:S04]  /*10930*/  BSSY B2, `(.L_x_3276) ;  /* 0x0000007000027945 */ /* 0x000fe80003800000 */
[----:B------:R-:W-:Y:S05]  /*10940*/  @P2 BRA `(.L_x_3277) ;  /* 0x0000000000142947 */ /* 0x000fea0003800000 */
[----:B------:R-:W-:Y:S01]  /*10950*/  ISETP.NE.AND P0, PT, R10, RZ, PT ;  /* 0x000000ff0a00720c */ /* 0x000fe20003f05270 */
[----:B-1----:R-:W-:-:S04]  /*10960*/  IMAD.MOV.U32 R3, RZ, RZ, 0x2000 ;  /* 0x00002000ff037424 */ /* 0x002fc800078e00ff */
[----:B------:R3:W-:Y:S08]  /*10970*/  SYNCS.ARRIVE.TRANS64 RZ, [UR38+0x38830], R3 ;  /* 0x03883003ffff79a7 */ /* 0x0007f00008000026 */
[----:B---3--:R-:W-:Y:S05]  /*10980*/  @!P0 BRA `(.L_x_3277) ;  /* 0x0000000000048947 */ /* 0x008fea0003800000 */
[----:B------:R-:W-:Y:S01]  /*10990*/  BPT.TRAP 0x1 ;  /* 0x000000040000795c */ /* 0x000fe20000300000 */
.L_x_3277:
[----:B------:R-:W-:Y:S05]  /*109a0*/  BSYNC B2 ;  /* 0x0000000000027941 */ /* 0x000fea0003800000 */
.L_x_3276:
        /* <DEDUP_REMOVED lines=11> */
.L_x_3278:
        /* <DEDUP_REMOVED lines=11> */
.L_x_3353:
[----:B------:R-:W-:Y:S05]  /*10b10*/  BSYNC B2 ;  /* 0x0000000000027941 */ /* 0x000fea0003800000 */
.L_x_3279:
        /* <DEDUP_REMOVED lines=9> */
.L_x_3282:
[----:B------:R-:W-:Y:S05]  /*10bb0*/  BSYNC B2 ;  /* 0x0000000000027941 */ /* 0x000fea0003800000 */
.L_x_3281:
        /* <DEDUP_REMOVED lines=9> */
.L_x_3283:
        /* <DEDUP_REMOVED lines=13> */
.L_x_3284:
        /* <DEDUP_REMOVED lines=13> */
.L_x_3285:
        /* <DEDUP_REMOVED lines=13> */
.L_x_3286:
        /* <DEDUP_REMOVED lines=13> */
.L_x_3287:
        /* <DEDUP_REMOVED lines=13> */
.L_x_3288:
        /* <DEDUP_REMOVED lines=13> */
.L_x_3289:
        /* <DEDUP_REMOVED lines=13> */
.L_x_3290:
        /* <DEDUP_REMOVED lines=8> */
.L_x_3272:
[----:B------:R-:W-:Y:S05]  /*11280*/  BSYNC B1 ;  /* 0x0000000000017941 */ /* 0x000fea0003800000 */
.L_x_3271:
[----:B------:R-:W-:Y:S01]  /*11290*/  VIADD R8, R8, 0xfffffffe ;  /* 0xfffffffe08087836 */ /* 0x000fe20000000000 */
[----:B------:R-:W-:Y:S06]  /*112a0*/  @P1 BRA `(.L_x_3291) ;  /* 0xffffffe800301947 */ /* 0x000fec000383ffff */
[----:B------:R-:W-:Y:S05]  /*112b0*/  BSYNC B0 ;  /* 0x0000000000007941 */ /* 0x000fea0003800000 */
.L_x_3250:
[----:B------:R-:W-:-:S13]  /*112c0*/  ISETP.NE.AND P0, PT, R11, RZ, PT ;  /* 0x000000ff0b00720c */ /* 0x000fda0003f05270 */
[----:B------:R-:W-:Y:S05]  /*112d0*/  @!P0 BRA `(.L_x_3219) ;  /* 0x0000000800e48947 */ /* 0x000fea0003800000 */
[----:B------:R-:W-:Y:S01]  /*112e0*/  LOP3.LUT P1, RZ, R17, 0x2, RZ, 0xc0, !PT ;  /* 0x0000000211ff7812 */ /* 0x000fe2000782c0ff */
[----:B------:R-:W-:-:S12]  /*112f0*/  BSSY B0, `(.L_x_3292) ;  /* 0x00000b4000007945 */ /* 0x000fd80003800000 */
[----:B------:R-:W-:Y:S05]  /*11300*/  @!P1 BRA `(.L_x_3293) ;  /* 0x0000000800c89947 */ /* 0x000fea0003800000 */
[----:B------:R-:W-:-:S13]  /*11310*/  LOP3.LUT P1, RZ, R17, 0x1, RZ, 0xc0, !PT ;  /* 0x0000000111ff7812 */ /* 0x000fda000782c0ff */
[----:B------:R-:W-:Y:S05]  /*11320*/  @!P1 BRA `(.L_x_3294) ;  /* 0x00000000004c9947 */ /* 0x000fea0003800000 */
[----:B------:R-:W0:Y:S01]  /*11330*/  LDC R5, c[0x0][0x43c] ;  /* 0x00010f00ff057b82 */ /* 0x000e220000000800 */
[----:B------:R-:W-:Y:S01]  /*11340*/  ULDC.64 UR4, c[0x0][0x428] ;  /* 0x00010a0000047ab9 */ /* 0x000fe20000000a00 */
[----:B------:R-:W-:Y:S01]  /*11350*/  ULDC.64 UR6, c[0x0][0x208] ;  /* 0x0000820000067ab9 */ /* 0x000fe20000000a00 */
[----:B------:R-:W-:-:S04]  /*11360*/  IMAD R19, R19, UR4, RZ ;  /* 0x0000000413137c24 */ /* 0x000fc8000f8e02ff */
[----:B------:R-:W-:Y:S01]  /*11370*/  IMAD R7, R18, UR5, R19 ;  /* 0x0000000512077c24 */ /* 0x000fe2000f8e0213 */
[----:B0-----:R-:W-:-:S13]  /*11380*/  ISETP.NE.AND P0, PT, R5, 0x1, PT ;  /* 0x000000010500780c */ /* 0x001fda0003f05270 */
[----:B------:R-:W0:Y:S02]  /*11390*/  @P0 LDC.64 R2, c[0x0][0x440] ;  /* 0x00011000ff020b82 */ /* 0x000e240000000a00 */
[----:B0-----:R-:W-:-:S04]  /*113a0*/  @P0 IMAD.HI.U32 R4, R8, R2, RZ ;  /* 0x0000000208040227 */ /* 0x001fc800078e00ff */
[----:B------:R-:W-:Y:S01]  /*113b0*/  IMAD.MOV.U32 R2, RZ, RZ, R8 ;  /* 0x000000ffff027224 */ /* 0x000fe200078e0008 */
[----:B------:R-:W-:-:S04]  /*113c0*/  @P0 SHF.R.U32.HI R2, RZ, R3, R4 ;  /* 0x00000003ff020219 */ /* 0x000fc80000011604 */
[----:B------:R-:W-:-:S03]  /*113d0*/  SHF.R.S32.HI R3, RZ, 0x1f, R2 ;  /* 0x0000001fff037819 */ /* 0x000fc60000011402 */
        /* <DEDUP_REMOVED lines=8> */
.L_x_3294:
[----:B------:R-:W1:Y:S01]  /*11460*/  S2R R2, SR_TID.X ;  /* 0x0000000000027919 */ /* 0x000e620000002100 */
[----:B------:R-:W-:Y:S01]  /*11470*/  BSSY B1, `(.L_x_3295) ;  /* 0x0000006000017945 */ /* 0x000fe20003800000 */
[----:B-1----:R-:W-:Y:S02]  /*11480*/  LOP3.LUT R3, R2, 0x7f, RZ, 0xc0, !PT ;  /* 0x0000007f02037812 */ /* 0x002fe400078ec0ff */
[----:B------:R-:W-:Y:S02]  /*11490*/  SHF.L.U32 R2, R0, 0x1f, RZ ;  /* 0x0000001f00027819 */ /* 0x000fe400000006ff */
[----:B------:R-:W-:Y:S02]  /*114a0*/  ISETP.NE.AND P1, PT, R3, RZ, PT ;  /* 0x000000ff0300720c */ /* 0x000fe40003f25270 */
[----:B------:R-:W1:Y:S02]  /*114b0*/  SYNCS.PHASECHK.TRANS64.TRYWAIT P0, [UR38+0x38848], R2 ;  /* 0x03884802ff0075a7 */ /* 0x000e640008000166 */
[----:B-1----:R-:W-:Y:S09]  /*114c0*/  @!P0 BRA `(.L_x_3296) ;  /* 0x00000020005c8947 */ /* 0x002ff20003800000 */
.L_x_3354:
[----:B------:R-:W-:Y:S05]  /*114d0*/  BSYNC B1 ;  /* 0x0000000000017941 */ /* 0x000fea0003800000 */
.L_x_3295:
[----:B------:R-:W-:Y:S04]  /*114e0*/  BSSY B1, `(.L_x_3297) ;  /* 0x0000007000017945 */ /* 0x000fe80003800000 */
[----:B------:R-:W-:Y:S05]  /*114f0*/  @P1 BRA `(.L_x_3298) ;  /* 0x0000000000141947 */ /* 0x000fea0003800000 */
[----:B------:R-:W-:Y:S01]  /*11500*/  ISETP.NE.AND P0, PT, R10, RZ, PT ;  /* 0x000000ff0a00720c */ /* 0x000fe20003f05270 */
[----:B-1----:R-:W-:-:S04]  /*11510*/  IMAD.MOV.U32 R3, RZ, RZ, 0x2000 ;  /* 0x00002000ff037424 */ /* 0x002fc800078e00ff */
[----:B------:R3:W-:Y:S08]  /*11520*/  SYNCS.ARRIVE.TRANS64 RZ, [UR38+0x38838], R3 ;  /* 0x03883803ffff79a7 */ /* 0x0007f00008000026 */
[----:B---3--:R-:W-:Y:S05]  /*11530*/  @!P0 BRA `(.L_x_3298) ;  /* 0x0000000000048947 */ /* 0x008fea0003800000 */
[----:B------:R-:W-:Y:S01]  /*11540*/  BPT.TRAP 0x1 ;  /* 0x000000040000795c */ /* 0x000fe20000300000 */
.L_x_3298:
[----:B------:R-:W-:Y:S05]  /*11550*/  BSYNC B1 ;  /* 0x0000000000017941 */ /* 0x000fea0003800000 */
.L_x_3297:
        /* <DEDUP_REMOVED lines=11> */
.L_x_3299:
        /* <DEDUP_REMOVED lines=11> */
.L_x_3355:
[----:B------:R-:W-:Y:S05]  /*116c0*/  BSYNC B1 ;  /* 0x0000000000017941 */ /* 0x000fea0003800000 */
.L_x_3300:
[----:B------:R-:W-:Y:S01]  /*116d0*/  BSSY B1, `(.L_x_3302) ;  /* 0x0000009000017945 */ /* 0x000fe20003800000 */
[----:B-1----:R-:W-:Y:S02]  /*116e0*/  IMAD.MOV.U32 R2, RZ, RZ, 0x0 ;  /* 0x00000000ff027424 */ /* 0x002fe400078e00ff */
[----:B------:R-:W-:Y:S01]  /*116f0*/  IMAD.MOV.U32 R3, RZ, RZ, 0x14f00000 ;  /* 0x14f00000ff037424 */ /* 0x000fe200078e00ff */
[----:B------:R-:W-:Y:S06]  /*11700*/  @P1 BRA `(.L_x_3303) ;  /* 0x0000000000141947 */ /* 0x000fec0003800000 */
[----:B------:R-:W-:Y:S01]  /*11710*/  ISETP.NE.AND P0, PT, R10, RZ, PT ;  /* 0x000000ff0a00720c */ /* 0x000fe20003f05270 */
[----:B------:R-:W-:-:S04]  /*11720*/  IMAD.MOV.U32 R5, RZ, RZ, 0x10000 ;  /* 0x00010000ff057424 */ /* 0x000fc800078e00ff */
[----:B------:R1:W-:Y:S08]  /*11730*/  SYNCS.ARRIVE.TRANS64 RZ, [UR38+0x38858], R5 ;  /* 0x03885805ffff79a7 */ /* 0x0003f00008000026 */
[----:B-1----:R-:W-:Y:S05]  /*11740*/  @!P0 BRA `(.L_x_3303) ;  /* 0x0000000000048947 */ /* 0x002fea0003800000 */
[----:B------:R-:W-:Y:S01]  /*11750*/  BPT.TRAP 0x1 ;  /* 0x000000040000795c */ /* 0x000fe20000300000 */
.L_x_3303:
[----:B------:R-:W-:Y:S05]  /*11760*/  BSYNC B1 ;  /* 0x0000000000017941 */ /* 0x000fea0003800000 */
.L_x_3302:
        /* <DEDUP_REMOVED lines=9> */
.L_x_3304:
        /* <DEDUP_REMOVED lines=10> */
[----:B------:R-:W-:Y:S01]  /*118a0*/  R2UR UR7, R3 ;  /* 0x00000000030772ca */ /* 0x000fe200000e0000 */
[----:B------:R-:W-:Y:S01]  /*118b0*/  UMOV UR10, 0x40 ;  /* 0x00000040000a7882 */ /* 0x000fe20000000000 */
[----:B------:R-:W-:-:S13]  /*118c0*/  PLOP3.LUT P0, PT, PT, PT, PT, 0x80, 0x0 ;  /* 0x000000000000781c */ /* 0x000fda0003f0f070 */
.L_x_3305:
        /* <DEDUP_REMOVED lines=13> */
.L_x_3306:
        /* <DEDUP_REMOVED lines=13> */
.L_x_3307:
        /* <DEDUP_REMOVED lines=13> */
.L_x_3308:
        /* <DEDUP_REMOVED lines=13> */
.L_x_3309:
        /* <DEDUP_REMOVED lines=13> */
.L_x_3310:
        /* <DEDUP_REMOVED lines=13> */
.L_x_3311:
        /* <DEDUP_REMOVED lines=8> */
.L_x_3293:
[----:B------:R-:W-:Y:S05]  /*11e30*/  BSYNC B0 ;  /* 0x0000000000007941 */ /* 0x000fea0003800000 */
.L_x_3292:
[----:B------:R-:W-:Y:S01]  /*11e40*/  LOP3.LUT R0, R0, 0x1, RZ, 0x3c, !PT ;  /* 0x0000000100007812 */ /* 0x000fe200078e3cff */
[----:B------:R-:W-:Y:S02]  /*11e50*/  IMAD.MOV.U32 R6, RZ, RZ, RZ ;  /* 0x000000ffff067224 */ /* 0x000fe400078e00ff */
[----:B------:R-:W-:-:S07]  /*11e60*/  IMAD.MOV.U32 R9, RZ, RZ, RZ ;  /* 0x000000ffff097224 */ /* 0x000fce00078e00ff */
.L_x_3219:
[----:B------:R-:W1:Y:S01]  /*11e70*/  S2R R3, SR_CgaCtaId ;  /* 0x0000000000037919 */ /* 0x000e620000008800 */
[----:B------:R-:W-:Y:S02]  /*11e80*/  MOV R2, 0x400 ;  /* 0x0000040000027802 */ /* 0x000fe40000000f00 */
[----:B------:R-:W-:Y:S02]  /*11e90*/  SHF.L.U32 R9, R9, 0x1f, RZ ;  /* 0x0000001f09097819 */ /* 0x000fe400000006ff */
[----:B-1----:R-:W-:-:S04]  /*11ea0*/  LEA R2, R3, R2, 0x18 ;  /* 0x0000000203027211 */ /* 0x002fc800078ec0ff */
[----:B------:R-:W1:Y:S02]  /*11eb0*/  SYNCS.PHASECHK.TRANS64.TRYWAIT P0, [R2+URZ+0x38820], R9 ;  /* 0x03882009020075a7 */ /* 0x000e64000800017f */
[----:B-1----:R-:W-:Y:S05]  /*11ec0*/  @!P0 BRA `(.L_x_3312) ;  /* 0x00000018000c8947 */ /* 0x002fea0003800000 */
.L_x_3356:
[----:B------:R-:W-:-:S03]  /*11ed0*/  UMOV UR4, 0xffffffff ;  /* 0xffffffff00047882 */ /* 0x000fc60000000000 */
[----:B------:R-:W-:Y:S05]  /*11ee0*/  BRA.DIV UR4, `(.L_x_3313) ;  /* 0x0000001a04187947 */ /* 0x000fea000b800000 */
[----:B------:R-:W3:Y:S02]  /*11ef0*/  S2R R3, SR_TID.X ;  /* 0x0000000000037919 */ /* 0x000ee40000002100 */
[----:B---3--:R-:W-:-:S04]  /*11f00*/  SHF.R.U32.HI R3, RZ, 0x5, R3 ;  /* 0x00000005ff037819 */ /* 0x008fc80000011603 */
[----:B------:R-:W-:-:S05]  /*11f10*/  LOP3.LUT R3, R3, 0x3, RZ, 0xc0, !PT ;  /* 0x0000000303037812 */ /* 0x000fca00078ec0ff */
[----:B--2---:R2:W3:Y:S02]  /*11f20*/  SHFL.IDX PT, R14, R3, RZ, 0x1f ;  /* 0x00001fff030e7589 */ /* 0x0044e400000e0000 */
.L_x_3359:
[----:B---3--:R-:W-:-:S13]  /*11f30*/  ISETP.NE.AND P0, PT, R14, RZ, PT ;  /* 0x000000ff0e00720c */ /* 0x008fda0003f05270 */
[----:B------:R-:W-:Y:S05]  /*11f40*/  @P0 BRA `(.L_x_3185) ;  /* 0x0000000000900947 */ /* 0x000fea0003800000 */
[----:B------:R-:W-:-:S03]  /*11f50*/  UMOV UR4, 0xffffffff ;  /* 0xffffffff00047882 */ /* 0x000fc60000000000 */
[----:B------:R-:W-:Y:S05]  /*11f60*/  BRA.DIV UR4, `(.L_x_3314) ;  /* 0x0000001a042c7947 */ /* 0x000fea000b800000 */
[----:B------:R-:W-:-:S13]  /*11f70*/  ELECT P6, URZ, PT ;  /* 0x00000000003f782f */ /* 0x000fda00038c0000 */
.L_x_3362:
[----:B------:R-:W-:Y:S05]  /*11f80*/  @!P6 BRA `(.L_x_3185) ;  /* 0x000000000080e947 */ /* 0x000fea0003800000 */
[----:B--2---:R-:W2:Y:S02]  /*11f90*/  LDL R3, [R1+0x28] ;  /* 0x0000280001037983 */ /* 0x004ea40000100800 */
[----:B--2---:R-:W-:-:S13]  /*11fa0*/  R2UR UR4, R3 ;  /* 0x00000000030472ca */ /* 0x004fda00000e0000 */
[----:B------:R-:W-:-:S06]  /*11fb0*/  ULOP3.LUT UR4, UR4, 0x2, URZ, 0xfc, !UPT ;  /* 0x0000000204047892 */ /* 0x000fcc000f8efc3f */
[----:B------:R-:W-:-:S05]  /*11fc0*/  IMAD.U32 R3, RZ, RZ, UR4 ;  /* 0x00000004ff037e24 */ /* 0x000fca000f8e00ff */
[----:B------:R-:W-:-:S13]  /*11fd0*/  ISETP.NE.AND P2, PT, R3, 0x3, PT ;  /* 0x000000030300780c */ /* 0x000fda0003f45270 */
[----:B------:R-:W-:Y:S05]  /*11fe0*/  @!P2 BRA `(.L_x_3315) ;  /* 0x000000000004a947 */ /* 0x000fea0003800000 */
[----:B------:R-:W-:Y:S01]  /*11ff0*/  BPT.TRAP 0x1 ;  /* 0x000000040000795c */ /* 0x000fe20000300000 */
.L_x_3315:
[----:B------:R-:W-:Y:S01]  /*12000*/  VIADD R8, R2, 0x38840 ;  /* 0x0003884002087836 */ /* 0x000fe20000000000 */
[----:B------:R-:W-:Y:S01]  /*12010*/  SHF.L.U32 R4, R0, 0x1f, RZ ;  /* 0x0000001f00047819 */ /* 0x000fe200000006ff */
[C---:B------:R-:W-:Y:S02]  /*12020*/  VIADD R3, R6.reuse, 0x1 ;  /* 0x0000000106037836 */ /* 0x040fe40000000000 */
[----:B------:R-:W-:-:S03]  /*12030*/  IMAD R7, R6, 0x8, R8 ;  /* 0x0000000806077824 */ /* 0x000fc600078e0208 */
[C---:B------:R-:W-:Y:S01]  /*12040*/  ISETP.NE.AND P1, PT, R3.reuse, 0x2, PT ;  /* 0x000000020300780c */ /* 0x040fe20003f25270 */
[----:B------:R-:W2:Y:S03]  /*12050*/  SYNCS.PHASECHK.TRANS64.TRYWAIT P0, [R7+URZ], R4 ;  /* 0x00000004070075a7 */ /* 0x000ea6000800017f */
[----:B------:R-:W-:Y:S02]  /*12060*/  SEL R5, RZ, 0x1, P1 ;  /* 0x00000001ff057807 */ /* 0x000fe40000800000 */
[----:B------:R-:W-:Y:S02]  /*12070*/  SEL R3, R3, RZ, P1 ;  /* 0x000000ff03037207 */ /* 0x000fe40000800000 */
[----:B------:R-:W-:-:S03]  /*12080*/  LOP3.LUT R0, R0, R5, RZ, 0x3c, !PT ;  /* 0x0000000500007212 */ /* 0x000fc600078e3cff */
[----:B------:R-:W-:Y:S01]  /*12090*/  IMAD R5, R3, 0x8, R8 ;  /* 0x0000000803057824 */ /* 0x000fe200078e0208 */
[----:B------:R-:W-:Y:S01]  /*120a0*/  SHF.L.U32 R0, R0, 0x1f, RZ ;  /* 0x0000001f00007819 */ /* 0x000fe200000006ff */
[----:B--2---:R-:W-:Y:S06]  /*120b0*/  @!P0 BRA `(.L_x_3316) ;  /* 0x0000001400f88947 */ /* 0x004fec0003800000 */
.L_x_3363:
[----:B------:R-:W3:Y:S02]  /*120c0*/  SYNCS.PHASECHK.TRANS64.TRYWAIT P0, [R5+URZ], R0 ;  /* 0x00000000050075a7 */ /* 0x000ee4000800017f */
[----:B---3--:R-:W-:Y:S05]  /*120d0*/  @!P0 BRA `(.L_x_3317) ;  /* 0x0000001800048947 */ /* 0x008fea0003800000 */
.L_x_3364:
[----:B------:R-:W-:Y:S05]  /*120e0*/  @!P2 BRA `(.L_x_3318) ;  /* 0x000000000004a947 */ /* 0x000fea0003800000 */
[----:B------:R-:W-:Y:S01]  /*120f0*/  BPT.TRAP 0x1 ;  /* 0x000000040000795c */ /* 0x000fe20000300000 */
.L_x_3318:
[----:B-1----:R-:W-:-:S04]  /*12100*/  VIADD R2, R2, 0x38860 ;  /* 0x0003886002027836 */ /* 0x002fc80000000000 */
[----:B---3--:R-:W-:-:S04]  /*12110*/  IMAD R5, R6, 0x8, R2 ;  /* 0x0000000806057824 */ /* 0x008fc800078e0202 */
[----:B------:R-:W1:Y:S02]  /*12120*/  SYNCS.PHASECHK.TRANS64.TRYWAIT P0, [R5+URZ], R4 ;  /* 0x00000004050075a7 */ /* 0x000e64000800017f */
[----:B-1----:R-:W-:Y:S05]  /*12130*/  @!P0 BRA `(.L_x_3319) ;  /* 0x0000001800008947 */ /* 0x002fea0003800000 */
.L_x_3365:
[----:B------:R-:W-:-:S07]  /*12140*/  IMAD R3, R3, 0x8, R2 ;  /* 0x0000000803037824 */ /* 0x000fce00078e0202 */
.L_x_3320:
[----:B---3--:R3:W4:Y:S02]  /*12150*/  SYNCS.PHASECHK.TRANS64.TRYWAIT P0, [R3+URZ], R0 ;  /* 0x00000000030075a7 */ /* 0x008724000800017f */
[----:B----4-:R-:W-:Y:S05]  /*12160*/  @!P0 NANOSLEEP.SYNCS 0x989680 ;  /* 0x009896800000895d */ /* 0x010fea0003900000 */
[----:B------:R-:W4:Y:S02]  /*12170*/  @!P0 SYNCS.PHASECHK.TRANS64 P0, [R3+URZ], R0 ;  /* 0x00000000030085a7 */ /* 0x000f24000800007f */
[----:B----4-:R-:W-:Y:S05]  /*12180*/  @!P0 BRA `(.L_x_3320) ;  /* 0xfffffffc00f08947 */ /* 0x010fea000383ffff */
.L_x_3185:
[----:B------:R-:W-:Y:S05]  /*12190*/  BSYNC B6 ;  /* 0x0000000000067941 */ /* 0x000fea0003800000 */
.L_x_3182:
[----:B------:R-:W-:Y:S05]  /*121a0*/  EXIT ;  /* 0x000000000000794d */ /* 0x000fea0003800000 */
.L_x_3193:
[----:B0-----:R0:W1:Y:S02]  /*121b0*/  SYNCS.PHASECHK.TRANS64.TRYWAIT P0, [R184+URZ+0x38800], R7 ;  /* 0x03880007b80075a7 */ /* 0x001064000800017f */
[----:B-1----:R-:W-:Y:S05]  /*121c0*/  @!P0 NANOSLEEP.SYNCS 0x989680 ;  /* 0x009896800000895d */ /* 0x002fea0003900000 */
[----:B------:R-:W1:Y:S02]  /*121d0*/  @!P0 SYNCS.PHASECHK.TRANS64 P0, [R184+URZ+0x38800], R7 ;  /* 0x03880007b80085a7 */ /* 0x000e64000800007f */
[----:B-1----:R-:W-:Y:S05]  /*121e0*/  @!P0 BRA `(.L_x_3193) ;  /* 0xfffffffc00f08947 */ /* 0x002fea000383ffff */
[----:B------:R-:W-:Y:S05]  /*121f0*/  BRA `(.L_x_3321) ;  /* 0xffffff1000907947 */ /* 0x000fea000383ffff */
.L_x_3197:
[----:B--2---:R2:W3:Y:S02]  /*12200*/  SYNCS.PHASECHK.TRANS64.TRYWAIT P1, [R184+URZ+0x38830], R7 ;  /* 0x03883007b80075a7 */ /* 0x0044e4000802017f */
[----:B---3--:R-:W-:Y:S05]  /*12210*/  @!P1 NANOSLEEP.SYNCS 0x989680 ;  /* 0x009896800000995d */ /* 0x008fea0003900000 */
[----:B------:R-:W3:Y:S02]  /*12220*/  @!P1 SYNCS.PHASECHK.TRANS64 P1, [R184+URZ+0x38830], R7 ;  /* 0x03883007b80095a7 */ /* 0x000ee4000802007f */
[----:B---3--:R-:W-:Y:S05]  /*12230*/  @!P1 BRA `(.L_x_3197) ;  /* 0xfffffffc00f09947 */ /* 0x008fea000383ffff */
[----:B------:R-:W-:Y:S05]  /*12240*/  BRA `(.L_x_3196) ;  /* 0xffffff1000dc7947 */ /* 0x000fea000383ffff */
.L_x_3198:
[----:B---3--:R3:W4:Y:S02]  /*12250*/  SYNCS.PHASECHK.TRANS64.TRYWAIT P1, [R184+URZ+0x38810], R7 ;  /* 0x03881007b80075a7 */ /* 0x008724000802017f */
[----:B----4-:R-:W-:Y:S05]  /*12260*/  @!P1 NANOSLEEP.SYNCS 0x989680 ;  /* 0x009896800000995d */ /* 0x010fea0003900000 */
[----:B------:R-:W4:Y:S02]  /*12270*/  @!P1 SYNCS.PHASECHK.TRANS64 P1, [R184+URZ+0x38810], R7 ;  /* 0x03881007b80095a7 */ /* 0x000f24000802007f */
[----:B----4-:R-:W-:Y:S05]  /*12280*/  @!P1 BRA `(.L_x_3198) ;  /* 0xfffffffc00f09947 */ /* 0x010fea000383ffff */
[----:B------:R-:W-:Y:S05]  /*12290*/  BRA `(.L_x_3322) ;  /* 0xffffff1400cc7947 */ /* 0x000fea000383ffff */
.L_x_3202:
[----:B------:R0:W0:Y:S02]  /*122a0*/  SYNCS.PHASECHK.TRANS64.TRYWAIT P1, [R184+URZ+0x38850], R7 ;  /* 0x03885007b80075a7 */ /* 0x000024000802017f */
[----:B0-----:R-:W-:Y:S05]  /*122b0*/  @!P1 NANOSLEEP.SYNCS 0x989680 ;  /* 0x009896800000995d */ /* 0x001fea0003900000 */
[----:B------:R-:W0:Y:S02]  /*122c0*/  @!P1 SYNCS.PHASECHK.TRANS64 P1, [R184+URZ+0x38850], R7 ;  /* 0x03885007b80095a7 */ /* 0x000e24000802007f */
[----:B0-----:R-:W-:Y:S05]  /*122d0*/  @!P1 BRA `(.L_x_3202) ;  /* 0xfffffffc00f09947 */ /* 0x001fea000383ffff */
[----:B------:R-:W-:Y:S05]  /*122e0*/  BRA `(.L_x_3201) ;  /* 0xffffff1400f87947 */ /* 0x000fea000383ffff */
.L_x_3207:
[----:B-1----:R1:W2:Y:S02]  /*122f0*/  SYNCS.PHASECHK.TRANS64.TRYWAIT P3, [R195+URZ+0x38830], R200 ;  /* 0x038830c8c30075a7 */ /* 0x0022a4000806017f */
[----:B--2---:R-:W-:Y:S05]  /*12300*/  @!P3 NANOSLEEP.SYNCS 0x989680 ;  /* 0x009896800000b95d */ /* 0x004fea0003900000 */
[----:B------:R-:W2:Y:S02]  /*12310*/  @!P3 SYNCS.PHASECHK.TRANS64 P3, [R195+URZ+0x38830], R200 ;  /* 0x038830c8c300b5a7 */ /* 0x000ea4000806007f */
[----:B--2---:R-:W-:Y:S05]  /*12320*/  @!P3 BRA `(.L_x_3207) ;  /* 0xfffffffc00f0b947 */ /* 0x004fea000383ffff */
[----:B------:R-:W-:Y:S05]  /*12330*/  BRA `(.L_x_3206) ;  /* 0xffffff4400347947 */ /* 0x000fea000383ffff */
.L_x_3211:
[----:B---3--:R3:W4:Y:S02]  /*12340*/  SYNCS.PHASECHK.TRANS64.TRYWAIT P3, [R195+URZ+0x38850], R200 ;  /* 0x038850c8c30075a7 */ /* 0x008724000806017f */
[----:B----4-:R-:W-:Y:S05]  /*12350*/  @!P3 NANOSLEEP.SYNCS 0x989680 ;  /* 0x009896800000b95d */ /* 0x010fea0003900000 */
[----:B------:R-:W4:Y:S02]  /*12360*/  @!P3 SYNCS.PHASECHK.TRANS64 P3, [R195+URZ+0x38850], R200 ;  /* 0x038850c8c300b5a7 */ /* 0x000f24000806007f */
[----:B----4-:R-:W-:Y:S05]  /*12370*/  @!P3 BRA `(.L_x_3211) ;  /* 0xfffffffc00f0b947 */ /* 0x010fea000383ffff */
[----:B------:R-:W-:Y:S05]  /*12380*/  BRA `(.L_x_3210) ;  /* 0xffffff4400fc7947 */ /* 0x000fea000383ffff */
.L_x_3224:
[----:B------:R-:W-:Y:S02]  /*12390*/  IMAD.MOV.U32 R13, RZ, RZ, R6 ;  /* 0x000000ffff0d7224 */ /* 0x000fe400078e0006 */
[----:B------:R-:W-:Y:S02]  /*123a0*/  IMAD.MOV.U32 R12, RZ, RZ, RZ ;  /* 0x000000ffff0c7224 */ /* 0x000fe400078e00ff */
[----:B------:R-:W-:Y:S02]  /*123b0*/  IMAD.MOV.U32 R11, RZ, RZ, 0x1f ;  /* 0x0000001fff0b7424 */ /* 0x000fe400078e00ff */
[----:B------:R-:W-:-:S07]  /*123c0*/  IMAD.MOV.U32 R15, RZ, RZ, -0x1 ;  /* 0xffffffffff0f7424 */ /* 0x000fce00078e00ff */
[----:B------:R-:W-:Y:S05]  /*123d0*/  WARPSYNC.COLLECTIVE R15, `(.L_x_3323) ;  /* 0x000000000f087348 */ /* 0x000fea0003c00000 */
[----:B------:R0:W1:Y:S02]  /*123e0*/  SHFL.IDX P6, R14, R13, R12, R11 ;  /* 0x0000000c0d0e7389 */ /* 0x00006400000c000b */
[----:B01----:R-:W-:Y:S01]  /*123f0*/  ENDCOLLECTIVE ;  /* 0x000000000000791b */ /* 0x003fe20003800000 */
.L_x_3323:
[----:B------:R-:W-:Y:S05]  /*12400*/  BRA `(.L_x_3324) ;  /* 0xffffffb000447947 */ /* 0x000fea000383ffff */
.L_x_3226:
[----:B------:R-:W-:Y:S01]  /*12410*/  BSSY B0, `(.L_x_3325) ;  /* 0x0000006000007945 */ /* 0x000fe20003800000 */
[----:B------:R-:W-:-:S07]  /*12420*/  IMAD.MOV.U32 R15, RZ, RZ, -0x1 ;  /* 0xffffffffff0f7424 */ /* 0x000fce00078e00ff */
[----:B0-----:R-:W-:Y:S05]  /*12430*/  WARPSYNC.COLLECTIVE R15, `(.L_x_3326) ;  /* 0x000000000f0c7348 */ /* 0x001fea0003c00000 */
[----:B------:R-:W-:Y:S02]  /*12440*/  ELECT P6, UR62, PT ;  /* 0x00000000003e782f */ /* 0x000fe400038c0000 */
[----:B------:R-:W-:Y:S01]  /*12450*/  MOV R14, UR62 ;  /* 0x0000003e000e7c02 */ /* 0x000fe20008000f00 */
[----:B0-----:R-:W-:Y:S10]  /*12460*/  ENDCOLLECTIVE ;  /* 0x000000000000791b */ /* 0x001ff40003800000 */
.L_x_3326:
[----:B------:R-:W-:Y:S05]  /*12470*/  BSYNC B0 ;  /* 0x0000000000007941 */ /* 0x000fea0003800000 */
.L_x_3325:
[----:B------:R-:W-:Y:S05]  /*12480*/  BRA `(.L_x_3327) ;  /* 0xffffffb000487947 */ /* 0x000fea000383ffff */
.L_x_3228:
[----:B-1----:R-:W-:-:S04]  /*12490*/  IMAD.U32 R3, RZ, RZ, UR38 ;  /* 0x00000026ff037e24 */ /* 0x002fc8000f8e00ff */
[----:B------:R1:W2:Y:S03]  /*124a0*/  SYNCS.PHASECHK.TRANS64.TRYWAIT P0, [R3+URZ+0x38840], R0 ;  /* 0x03884000030075a7 */ /* 0x0002a6000800017f */
[----:B--2---:R-:W-:Y:S05]  /*124b0*/  @!P0 NANOSLEEP.SYNCS 0x989680 ;  /* 0x009896800000895d */ /* 0x004fea0003900000 */
[----:B------:R-:W2:Y:S02]  /*124c0*/  @!P0 SYNCS.PHASECHK.TRANS64 P0, [R3+URZ+0x38840], R0 ;  /* 0x03884000030085a7 */ /* 0x000ea4000800007f */
[----:B--2---:R-:W-:Y:S05]  /*124d0*/  @!P0 BRA `(.L_x_3228) ;  /* 0xfffffffc00ec8947 */ /* 0x004fea000383ffff */
[----:B------:R-:W-:Y:S05]  /*124e0*/  BRA `(.L_x_3328) ;  /* 0xffffffb000ac7947 */ /* 0x000fea000383ffff */
.L_x_3231:
[----:B------:R-:W-:Y:S02]  /*124f0*/  IMAD R6, R12, 0x40, R6 ;  /* 0x000000400c067824 */ /* 0x000fe400078e0206 */
[----:B------:R-:W-:Y:S02]  /*12500*/  IMAD.MOV.U32 R13, RZ, RZ, R3 ;  /* 0x000000ffff0d7224 */ /* 0x000fe400078e0003 */
[----:B------:R-:W-:Y:S01]  /*12510*/  IMAD.MOV.U32 R12, RZ, RZ, RZ ;  /* 0x000000ffff0c7224 */ /* 0x000fe200078e00ff */
[----:B------:R0:W-:Y:S01]  /*12520*/  STL [R1+0x4], R6 ;  /* 0x0000040601007387 */ /* 0x0001e20000100800 */
[----:B------:R-:W-:Y:S02]  /*12530*/  IMAD.MOV.U32 R11, RZ, RZ, 0x181f ;  /* 0x0000181fff0b7424 */ /* 0x000fe400078e00ff */
[----:B------:R-:W-:-:S07]  /*12540*/  IMAD.MOV.U32 R15, RZ, RZ, -0x1 ;  /* 0xffffffffff0f7424 */ /* 0x000fce00078e00ff */
[----:B0-----:R-:W-:Y:S05]  /*12550*/  WARPSYNC.COLLECTIVE R15, `(.L_x_3329) ;  /* 0x000000000f087348 */ /* 0x001fea0003c00000 */
[----:B------:R1:W2:Y:S02]  /*12560*/  SHFL.IDX P6, R14, R13, R12, R11 ;  /* 0x0000000c0d0e7389 */ /* 0x0002a400000c000b */
[----:B012---:R-:W-:Y:S01]  /*12570*/  ENDCOLLECTIVE ;  /* 0x000000000000791b */ /* 0x007fe20003800000 */
.L_x_3329:
[----:B------:R-:W-:Y:S02]  /*12580*/  IMAD.MOV.U32 R13, RZ, RZ, R0 ;  /* 0x000000ffff0d7224 */ /* 0x000fe400078e0000 */
[----:B------:R-:W-:-:S07]  /*12590*/  IMAD.MOV.U32 R4, RZ, RZ, R14 ;  /* 0x000000ffff047224 */ /* 0x000fce00078e000e */
[----:B------:R-:W-:Y:S05]  /*125a0*/  WARPSYNC.COLLECTIVE R15, `(.L_x_3330) ;  /* 0x000000000f087348 */ /* 0x000fea0003c00000 */
[----:B------:R0:W1:Y:S02]  /*125b0*/  SHFL.IDX P6, R14, R13, R12, R11 ;  /* 0x0000000c0d0e7389 */ /* 0x00006400000c000b */
[----:B01----:R-:W-:Y:S01]  /*125c0*/  ENDCOLLECTIVE ;  /* 0x000000000000791b */ /* 0x003fe20003800000 */
.L_x_3330:
[----:B------:R-:W-:Y:S01]  /*125d0*/  ULDC UR4, c[0x0][0x288] ;  /* 0x0000a20000047ab9 */ /* 0x000fe20000000800 */
[----:B------:R-:W-:Y:S01]  /*125e0*/  ULDC.64 UR6, c[0x0][0x208] ;  /* 0x0000820000067ab9 */ /* 0x000fe20000000a00 */
[----:B------:R-:W-:-:S05]  /*125f0*/  IMAD R2, R7, UR4, RZ ;  /* 0x0000000407027c24 */ /* 0x000fca000f8e02ff */
[----:B------:R-:W-:Y:S01]  /*12600*/  ISETP.GE.AND P1, PT, R6, R2, PT ;  /* 0x000000020600720c */ /* 0x000fe20003f26270 */
[----:B------:R-:W-:Y:S02]  /*12610*/  IMAD.MOV.U32 R13, RZ, RZ, R3 ;  /* 0x000000ffff0d7224 */ /* 0x000fe400078e0003 */
[----:B------:R-:W-:-:S10]  /*12620*/  IMAD.MOV.U32 R12, RZ, RZ, 0x1 ;  /* 0x00000001ff0c7424 */ /* 0x000fd400078e00ff */
[----:B------:R-:W-:Y:S02]  /*12630*/  @!P1 LEA R9, R8, UR38, 0x1 ;  /* 0x0000002608099c11 */ /* 0x000fe4000f8e08ff */
[----:B------:R-:W-:-:S05]  /*12640*/  @!P1 LEA R14, P2, R10, R14, 0x1 ;  /* 0x0000000e0a0e9211 */ /* 0x000fca00078408ff */
[----:B------:R-:W-:Y:S02]  /*12650*/  @!P1 IMAD.X R5, RZ, RZ, R4, P2 ;  /* 0x000000ffff059224 */ /* 0x000fe400010e0604 */
[----:B------:R-:W-:-:S05]  /*12660*/  @!P1 IMAD.MOV.U32 R4, RZ, RZ, R14 ;  /* 0x000000ffff049224 */ /* 0x000fca00078e000e */
[----:B------:R-:W-:Y:S01]  /*12670*/  @!PT LDS RZ, [RZ] ;  /* 0x00000000fffff984 */ /* 0x000fe20000000800 */
[----:B------:R-:W-:Y:S01]  /*12680*/  @!PT LDS RZ, [RZ] ;  /* 0x00000000fffff984 */ /* 0x000fe20000000800 */
[----:B------:R-:W-:Y:S01]  /*12690*/  @!PT LDS RZ, [RZ] ;  /* 0x00000000fffff984 */ /* 0x000fe20000000800 */
[----:B------:R0:W-:Y:S02]  /*126a0*/  @!P1 LDGSTS.E.BYPASS.LTC128B.128 [R9+0x20400], desc[UR6][R4.64], !P0 ;  /* 0x2040000004099fae */ /* 0x0001e4000c101d46 */
[----:B0-----:R-:W-:Y:S05]  /*126b0*/  WARPSYNC.COLLECTIVE R15, `(.L_x_3331) ;  /* 0x000000000f087348 */ /* 0x001fea0003c00000 */
[----:B------:R1:W2:Y:S02]  /*126c0*/  SHFL.IDX P6, R14, R13, R12, R11 ;  /* 0x0000000c0d0e7389 */ /* 0x0002a400000c000b */
[----:B012---:R-:W-:Y:S01]  /*126d0*/  ENDCOLLECTIVE ;  /* 0x000000000000791b */ /* 0x007fe20003800000 */
.L_x_3331:
[----:B------:R-:W-:-:S04]  /*126e0*/  IMAD.MOV.U32 R9, RZ, RZ, R6 ;  /* 0x000000ffff097224 */ /* 0x000fc800078e0006 */
[C---:B------:R-:W-:Y:S02]  /*126f0*/  VIADD R5, R9.reuse, 0x10 ;  /* 0x0000001009057836 */ /* 0x040fe40000000000 */
[----:B------:R-:W-:Y:S02]  /*12700*/  IMAD.MOV.U32 R13, RZ, RZ, R0 ;  /* 0x000000ffff0d7224 */ /* 0x000fe400078e0000 */
[----:B------:R-:W-:Y:S01]  /*12710*/  VIADD R9, R9, 0x20 ;  /* 0x0000002009097836 */ /* 0x000fe20000000000 */
[----:B------:R-:W-:Y:S01]  /*12720*/  ISETP.GE.AND P1, PT, R5, R2, PT ;  /* 0x000000020500720c */ /* 0x000fe20003f26270 */
[----:B------:R0:W-:Y:S04]  /*12730*/  STL [R1+0xc], R5 ;  /* 0x00000c0501007387 */ /* 0x0001e80000100800 */
[----:B------:R0:W-:Y:S01]  /*12740*/  STL [R1+0x10], R9 ;  /* 0x0000100901007387 */ /* 0x0001e20000100800 */
[----:B------:R-:W-:-:S07]  /*12750*/  IMAD.MOV.U32 R4, RZ, RZ, R14 ;  /* 0x000000ffff047224 */ /* 0x000fce00078e000e */
[----:B0-----:R-:W-:Y:S05]  /*12760*/  WARPSYNC.COLLECTIVE R15, `(.L_x_3332) ;  /* 0x000000000f087348 */ /* 0x001fea0003c00000 */
[----:B------:R1:W2:Y:S02]  /*12770*/  SHFL.IDX P6, R14, R13, R12, R11 ;  /* 0x0000000c0d0e7389 */ /* 0x0002a400000c000b */
[----:B012---:R-:W-:Y:S01]  /*12780*/  ENDCOLLECTIVE ;  /* 0x000000000000791b */ /* 0x007fe20003800000 */
.L_x_3332:
[----:B------:R-:W-:Y:S01]  /*12790*/  ULDC.64 UR4, c[0x0][0x208] ;  /* 0x0000820000047ab9 */ /* 0x000fe20000000a00 */
[----:B------:R-:W-:Y:S01]  /*127a0*/  @!P1 LEA R7, R8, UR38, 0x1 ;  /* 0x0000002608079c11 */ /* 0x000fe2000f8e08ff */
[----:B------:R-:W-:Y:S02]  /*127b0*/  IMAD.MOV.U32 R13, RZ, RZ, R3 ;  /* 0x000000ffff0d7224 */ /* 0x000fe400078e0003 */
[----:B------:R-:W-:Y:S01]  /*127c0*/  IMAD.MOV.U32 R12, RZ, RZ, 0x2 ;  /* 0x00000002ff0c7424 */ /* 0x000fe200078e00ff */
[----:B------:R-:W-:-:S05]  /*127d0*/  @!P1 LEA R6, P2, R10, R14, 0x1 ;  /* 0x0000000e0a069211 */ /* 0x000fca00078408ff */
[----:B------:R-:W-:Y:S02]  /*127e0*/  @!P1 IMAD.X R5, RZ, RZ, R4, P2 ;  /* 0x000000ffff059224 */ /* 0x000fe400010e0604 */
[----:B------:R-:W-:-:S05]  /*127f0*/  @!P1 IMAD.MOV.U32 R4, RZ, RZ, R6 ;  /* 0x000000ffff049224 */ /* 0x000fca00078e0006 */
[----:B------:R-:W-:Y:S01]  /*12800*/  @!PT LDS RZ, [RZ] ;  /* 0x00000000fffff984 */ /* 0x000fe20000000800 */
[----:B------:R-:W-:Y:S01]  /*12810*/  @!PT LDS RZ, [RZ] ;  /* 0x00000000fffff984 */ /* 0x000fe20000000800 */
[----:B------:R-:W-:Y:S01]  /*12820*/  @!PT LDS RZ, [RZ] ;  /* 0x00000000fffff984 */ /* 0x000fe20000000800 */
[----:B------:R0:W-:Y:S01]  /*12830*/  @!P1 LDGSTS.E.BYPASS.LTC128B.128 [R7+0x20c00], desc[UR4][R4.64], !P0 ;  /* 0x20c0000004079fae */ /* 0x0001e2000c101d44 */
[----:B------:R-:W-:-:S13]  /*12840*/  ISETP.GE.AND P1, PT, R9, R2, PT ;  /* 0x000000020900720c */ /* 0x000fda0003f26270 */
[----:B0-----:R-:W-:Y:S05]  /*12850*/  WARPSYNC.COLLECTIVE R15, `(.L_x_3333) ;  /* 0x000000000f087348 */ /* 0x001fea0003c00000 */
[----:B------:R1:W2:Y:S02]  /*12860*/  SHFL.IDX P6, R14, R13, R12, R11 ;  /* 0x0000000c0d0e7389 */ /* 0x0002a400000c000b */
[----:B012---:R-:W-:Y:S01]  /*12870*/  ENDCOLLECTIVE ;  /* 0x000000000000791b */ /* 0x007fe20003800000 */
.L_x_3333:
[----:B------:R-:W-:Y:S01]  /*12880*/  @!P1 LEA R6, R8, UR38, 0x1 ;  /* 0x0000002608069c11 */ /* 0x000fe2000f8e08ff */
[----:B------:R-:W-:Y:S02]  /*12890*/  IMAD.MOV.U32 R13, RZ, RZ, R0 ;  /* 0x000000ffff0d7224 */ /* 0x000fe400078e0000 */
[----:B------:R-:W-:-:S07]  /*128a0*/  IMAD.MOV.U32 R4, RZ, RZ, R14 ;  /* 0x000000ffff047224 */ /* 0x000fce00078e000e */
[----:B------:R-:W-:Y:S05]  /*128b0*/  WARPSYNC.COLLECTIVE R15, `(.L_x_3334) ;  /* 0x000000000f087348 */ /* 0x000fea0003c00000 */
[----:B------:R0:W1:Y:S02]  /*128c0*/  SHFL.IDX P6, R14, R13, R12, R11 ;  /* 0x0000000c0d0e7389 */ /* 0x00006400000c000b */
[----:B01----:R-:W-:Y:S01]  /*128d0*/  ENDCOLLECTIVE ;  /* 0x000000000000791b */ /* 0x003fe20003800000 */
.L_x_3334:
[----:B------:R-:W-:Y:S01]  /*128e0*/  ULDC.64 UR4, c[0x0][0x208] ;  /* 0x0000820000047ab9 */ /* 0x000fe20000000a00 */
[----:B------:R-:W-:Y:S02]  /*128f0*/  IMAD.MOV.U32 R13, RZ, RZ, R3 ;  /* 0x000000ffff0d7224 */ /* 0x000fe400078e0003 */
[----:B------:R-:W-:Y:S01]  /*12900*/  IMAD.MOV.U32 R12, RZ, RZ, 0x3 ;  /* 0x00000003ff0c7424 */ /* 0x000fe200078e00ff */
        /* <DEDUP_REMOVED lines=8> */
[----:B------:R0:W-:Y:S02]  /*12990*/  @!P1 LDGSTS.E.BYPASS.LTC128B.128 [R6+0x21400], desc[UR4][R4.64], !P0 ;  /* 0x2140000004069fae */ /* 0x0001e4000c101d44 */
[----:B0-----:R-:W-:Y:S05]  /*129a0*/  WARPSYNC.COLLECTIVE R15, `(.L_x_3335) ;  /* 0x000000000f087348 */ /* 0x001fea0003c00000 */
[----:B------:R1:W2:Y:S02]  /*129b0*/  SHFL.IDX P6, R14, R13, R12, R11 ;  /* 0x0000000c0d0e7389 */ /* 0x0002a400000c000b */
[----:B012---:R-:W-:Y:S01]  /*129c0*/  ENDCOLLECTIVE ;  /* 0x000000000000791b */ /* 0x007fe20003800000 */
.L_x_3335:
[----:B------:R-:W-:Y:S02]  /*129d0*/  IMAD.MOV.U32 R13, RZ, RZ, R0 ;  /* 0x000000ffff0d7224 */ /* 0x000fe400078e0000 */
[----:B------:R-:W-:-:S07]  /*129e0*/  IMAD.MOV.U32 R3, RZ, RZ, R14 ;  /* 0x000000ffff037224 */ /* 0x000fce00078e000e */
[----:B------:R-:W-:Y:S05]  /*129f0*/  WARPSYNC.COLLECTIVE R15, `(.L_x_3336) ;  /* 0x000000000f087348 */ /* 0x000fea0003c00000 */
[----:B------:R0:W1:Y:S02]  /*12a00*/  SHFL.IDX P6, R14, R13, R12, R11 ;  /* 0x0000000c0d0e7389 */ /* 0x00006400000c000b */
[----:B01----:R-:W-:Y:S01]  /*12a10*/  ENDCOLLECTIVE ;  /* 0x000000000000791b */ /* 0x003fe20003800000 */
.L_x_3336:
[----:B------:R-:W-:Y:S05]  /*12a20*/  BRA `(.L_x_3337) ;  /* 0xffffffb400947947 */ /* 0x000fea000383ffff */
.L_x_3233:
        /* <DEDUP_REMOVED lines=8> */
.L_x_3339:
[----:B------:R-:W-:Y:S05]  /*12ab0*/  BSYNC B0 ;  /* 0x0000000000007941 */ /* 0x000fea0003800000 */
.L_x_3338:
[----:B------:R-:W0:Y:S01]  /*12ac0*/  S2R R3, SR_TID.X ;  /* 0x0000000000037919 */ /* 0x000e220000002100 */
[----:B------:R-:W-:-:S05]  /*12ad0*/  LOP3.LUT R8, R8, 0x7f, RZ, 0xc0, !PT ;  /* 0x0000007f08087812 */ /* 0x000fca00078ec0ff */
[----:B------:R-:W-:Y:S02]  /*12ae0*/  IMAD.SHL.U32 R9, R8, 0x8, RZ ;  /* 0x0000000808097824 */ /* 0x000fe400078e00ff */
[----:B------:R-:W-:Y:S02]  /*12af0*/  IMAD.MOV.U32 R13, RZ, RZ, R0 ;  /* 0x000000ffff0d7224 */ /* 0x000fe400078e0000 */
[----:B------:R-:W-:Y:S02]  /*12b00*/  IMAD.MOV.U32 R12, RZ, RZ, RZ ;  /* 0x000000ffff0c7224 */ /* 0x000fe400078e00ff */
[----:B------:R-:W-:Y:S02]  /*12b10*/  IMAD.MOV.U32 R11, RZ, RZ, 0x181f ;  /* 0x0000181fff0b7424 */ /* 0x000fe400078e00ff */
[----:B------:R-:W-:Y:S02]  /*12b20*/  IMAD.MOV.U32 R15, RZ, RZ, -0x1 ;  /* 0xffffffffff0f7424 */ /* 0x000fe400078e00ff */
[----:B0-----:R-:W-:-:S05]  /*12b30*/  IMAD.SHL.U32 R8, R3, 0x8, RZ ;  /* 0x0000000803087824 */ /* 0x001fca00078e00ff */
[----:B------:R-:W-:-:S04]  /*12b40*/  LOP3.LUT R8, R8, 0x1f8, RZ, 0xc0, !PT ;  /* 0x000001f808087812 */ /* 0x000fc800078ec0ff */
[----:B------:R-:W-:-:S04]  /*12b50*/  LOP3.LUT R8, R8, 0x38, R3, 0x78, !PT ;  /* 0x0000003808087812 */ /* 0x000fc800078e7803 */
[----:B------:R-:W-:Y:S01]  /*12b60*/  LOP3.LUT R8, R8, 0x200, R9, 0xf8, !PT ;  /* 0x0000020008087812 */ /* 0x000fe200078ef809 */
[----:B------:R-:W-:Y:S01]  /*12b70*/  IMAD.MOV.U32 R2, RZ, RZ, R14 ;  /* 0x000000ffff027224 */ /* 0x000fe200078e000e */
[----:B------:R0:W5:Y:S03]  /*12b80*/  LDL.LU R9, [R1+0xc] ;  /* 0x00000c0001097983 */ /* 0x0001660000300800 */
[----:B------:R-:W-:-:S07]  /*12b90*/  IMAD.MOV.U32 R3, RZ, RZ, R8 ;  /* 0x000000ffff037224 */ /* 0x000fce00078e0008 */
[----:B0----5:R-:W-:Y:S05]  /*12ba0*/  WARPSYNC.COLLECTIVE R15, `(.L_x_3340) ;  /* 0x000000000f087348 */ /* 0x021fea0003c00000 */
[----:B------:R1:W2:Y:S02]  /*12bb0*/  SHFL.IDX P6, R14, R13, R12, R11 ;  /* 0x0000000c0d0e7389 */ /* 0x0002a400000c000b */
[----:B012--5:R-:W-:Y:S01]  /*12bc0*/  ENDCOLLECTIVE ;  /* 0x000000000000791b */ /* 0x027fe20003800000 */
.L_x_3340:
[----:B------:R-:W-:Y:S01]  /*12bd0*/  ULDC UR4, c[0x0][0x288] ;  /* 0x0000a20000047ab9 */ /* 0x000fe20000000800 */
[----:B------:R-:W2:Y:S04]  /*12be0*/  LDL.LU R8, [R1+0x10] ;  /* 0x0000100001087983 */ /* 0x000ea80000300800 */
[----:B------:R-:W3:Y:S01]  /*12bf0*/  LDL.LU R11, [R1+0x4] ;  /* 0x00000400010b7983 */ /* 0x000ee20000300800 */
[----:B------:R-:W-:Y:S01]  /*12c00*/  IMAD R7, R7, UR4, RZ ;  /* 0x0000000407077c24 */ /* 0x000fe2000f8e02ff */
[----:B------:R-:W-:Y:S01]  /*12c10*/  LOP3.LUT R17, R17, 0xffffff7f, RZ, 0xc0, !PT ;  /* 0xffffff7f11117812 */ /* 0x000fe200078ec0ff */
[----:B------:R-:W-:-:S03]  /*12c20*/  IMAD.MOV.U32 R15, RZ, RZ, R3 ;  /* 0x000000ffff0f7224 */ /* 0x000fc600078e0003 */
[----:B------:R-:W-:Y:S01]  /*12c30*/  @P1 LOP3.LUT R17, R17, 0x80, RZ, 0xfc, !PT ;  /* 0x0000008011111812 */ /* 0x000fe200078efcff */
[----:B------:R-:W-:-:S03]  /*12c40*/  IMAD.MOV.U32 R3, RZ, RZ, R14 ;  /* 0x000000ffff037224 */ /* 0x000fc600078e000e */
[C---:B------:R-:W-:Y:S02]  /*12c50*/  LOP3.LUT P1, RZ, R17.reuse, 0x10, RZ, 0xc0, !PT ;  /* 0x0000001011ff7812 */ /* 0x040fe4000782c0ff */
[----:B------:R-:W-:Y:S01]  /*12c60*/  LOP3.LUT R17, R17, 0xffffffbf, RZ, 0xc0, !PT ;  /* 0xffffffbf11117812 */ /* 0x000fe200078ec0ff */
[----:B------:R-:W-:Y:S01]  /*12c70*/  ULDC.64 UR6, c[0x0][0x208] ;  /* 0x0000820000067ab9 */ /* 0x000fe20000000a00 */
[----:B------:R-:W-:Y:S02]  /*12c80*/  IMAD.MOV.U32 R13, RZ, RZ, R6 ;  /* 0x000000ffff0d7224 */ /* 0x000fe400078e0006 */
[----:B------:R-:W-:Y:S01]  /*12c90*/  IMAD.MOV.U32 R12, RZ, RZ, 0x1 ;  /* 0x00000001ff0c7424 */ /* 0x000fe200078e00ff */
[-C--:B--2---:R-:W-:Y:S02]  /*12ca0*/  ISETP.GE.AND P3, PT, R8, R7.reuse, PT ;  /* 0x000000070800720c */ /* 0x084fe40003f66270 */
[----:B---3--:R-:W-:-:S11]  /*12cb0*/  ISETP.GE.AND P4, PT, R11, R7, PT ;  /* 0x000000070b00720c */ /* 0x008fd60003f86270 */
[----:B------:R-:W-:Y:S02]  /*12cc0*/  @P3 LOP3.LUT R17, R17, 0x40, RZ, 0xfc, !PT ;  /* 0x0000004011113812 */ /* 0x000fe400078efcff */
[----:B------:R-:W-:-:S05]  /*12cd0*/  @!P4 LEA R3, P6, R10, R3, 0x1 ;  /* 0x000000030a03c211 */ /* 0x000fca00078c08ff */
[----:B------:R-:W-:Y:S01]  /*12ce0*/  @!P4 IMAD.X R2, RZ, RZ, R2, P6 ;  /* 0x000000ffff02c224 */ /* 0x000fe200030e0602 */
[----:B------:R-:W-:-:S04]  /*12cf0*/  LOP3.LUT P6, RZ, R17, 0x8, RZ, 0xc0, !PT ;  /* 0x0000000811ff7812 */ /* 0x000fc800078cc0ff */
[----:B------:R-:W-:-:S04]  /*12d00*/  @!P4 LOP3.LUT R3, R3, R2, RZ, 0x3c, !PT ;  /* 0x000000020303c212 */ /* 0x000fc800078e3cff */
[----:B------:R-:W-:Y:S02]  /*12d10*/  @!P4 LOP3.LUT R2, R3, R2, RZ, 0x3c, !PT ;  /* 0x000000020302c212 */ /* 0x000fe400078e3cff */
[----:B------:R-:W-:Y:S02]  /*12d20*/  ISETP.GE.AND P2, PT, R9, R7, PT ;  /* 0x000000070900720c */ /* 0x000fe40003f46270 */
[----:B------:R-:W-:Y:S02]  /*12d30*/  @!P4 LOP3.LUT R8, R4, 0x40, RZ, 0xc0, !PT ;  /* 0x000000400408c812 */ /* 0x000fe400078ec0ff */
[----:B------:R-:W-:Y:S02]  /*12d40*/  @!P4 LEA R9, R15, UR38, 0x1 ;  /* 0x000000260f09cc11 */ /* 0x000fe4000f8e08ff */
[----:B------:R-:W-:Y:S02]  /*12d50*/  @!P4 LOP3.LUT R3, R3, R2, RZ, 0x3c, !PT ;  /* 0x000000020303c212 */ /* 0x000fe400078e3cff */
[----:B------:R-:W-:-:S02]  /*12d60*/  LOP3.LUT P3, RZ, R17, 0x4, RZ, 0xc0, !PT ;  /* 0x0000000411ff7812 */ /* 0x000fc4000786c0ff */
[----:B------:R-:W-:Y:S01]  /*12d70*/  @!P4 SHF.R.U32.HI R8, RZ, 0x2, R8 ;  /* 0x00000002ff08c819 */ /* 0x000fe20000011608 */
[----:B------:R-:W-:Y:S01]  /*12d80*/  @!PT LDS RZ, [RZ] ;  /* 0x00000000fffff984 */ /* 0x000fe20000000800 */
[----:B------:R-:W-:Y:S01]  /*12d90*/  @!PT LDS RZ, [RZ] ;  /* 0x00000000fffff984 */ /* 0x000fe20000000800 */
[----:B------:R-:W-:Y:S01]  /*12da0*/  @!PT LDS RZ, [RZ] ;  /* 0x00000000fffff984 */ /* 0x000fe20000000800 */
[----:B------:R-:W-:Y:S01]  /*12db0*/  @!P4 LDGSTS.E.BYPASS.LTC128B.128 [R9+0x26400], desc[UR6][R2.64], !P1 ;  /* 0x264000000209cfae */ /* 0x000fe2000c901d46 */
[----:B------:R-:W-:-:S03]  /*12dc0*/  LOP3.LUT P1, RZ, R17, 0x80, RZ, 0xc0, !PT ;  /* 0x0000008011ff7812 */ /* 0x000fc6000782c0ff */
        /* <DEDUP_REMOVED lines=8> */
[----:B------:R-:W-:Y:S01]  /*12e50*/  @!P4 LDGSTS.E.BYPASS.LTC128B.128 [R9+0x32400], desc[UR6][R2.64+0x300], P6 ;  /* 0x324003000209cfae */ /* 0x000fe2000b101d46 */
[----:B------:R-:W-:Y:S01]  /*12e60*/  @!P4 ISETP.NE.U32.AND P6, PT, R8, RZ, PT ;  /* 0x000000ff0800c20c */ /* 0x000fe20003fc5070 */
[----:B------:R-:W-:-:S12]  /*12e70*/  IMAD.MOV.U32 R11, RZ, RZ, 0x181f ;  /* 0x0000181fff0b7424 */ /* 0x000fd800078e00ff */
[----:B------:R0:W-:Y:S02]  /*12e80*/  @!P4 LDGSTS.E.BYPASS.LTC128B.128 [R9+0x34400], desc[UR6][R2.64+0x380], P6 ;  /* 0x344003800209cfae */ /* 0x0001e4000b101d46 */
[----:B0-----:R-:W-:Y:S02]  /*12e90*/  IMAD.MOV.U32 R9, RZ, RZ, R15 ;  /* 0x000000ffff097224 */ /* 0x001fe400078e000f */
[----:B------:R-:W-:-:S07]  /*12ea0*/  IMAD.MOV.U32 R15, RZ, RZ, -0x1 ;  /* 0xffffffffff0f7424 */ /* 0x000fce00078e00ff */
[----:B------:R-:W-:Y:S05]  /*12eb0*/  WARPSYNC.COLLECTIVE R15, `(.L_x_3341) ;  /* 0x000000000f087348 */ /* 0x000fea0003c00000 */
[----:B------:R0:W1:Y:S02]  /*12ec0*/  SHFL.IDX P6, R14, R13, R12, R11 ;  /* 0x0000000c0d0e7389 */ /* 0x00006400000c000b */
[----:B01----:R-:W-:Y:S01]  /*12ed0*/  ENDCOLLECTIVE ;  /* 0x000000000000791b */ /* 0x003fe20003800000 */
.L_x_3341:
[----:B------:R-:W-:Y:S02]  /*12ee0*/  IMAD.MOV.U32 R13, RZ, RZ, R0 ;  /* 0x000000ffff0d7224 */ /* 0x000fe400078e0000 */
[----:B------:R-:W-:-:S07]  /*12ef0*/  IMAD.MOV.U32 R8, RZ, RZ, R14 ;  /* 0x000000ffff087224 */ /* 0x000fce00078e000e */
[----:B------:R-:W-:Y:S05]  /*12f00*/  WARPSYNC.COLLECTIVE R15, `(.L_x_3342) ;  /* 0x000000000f087348 */ /* 0x000fea0003c00000 */
[----:B------:R0:W1:Y:S02]  /*12f10*/  SHFL.IDX P6, R14, R13, R12, R11 ;  /* 0x0000000c0d0e7389 */ /* 0x00006400000c000b */
[----:B01----:R-:W-:Y:S01]  /*12f20*/  ENDCOLLECTIVE ;  /* 0x000000000000791b */ /* 0x003fe20003800000 */
.L_x_3342:
[----:B------:R-:W-:Y:S01]  /*12f30*/  @!P2 LEA R21, R9, UR38, 0x1 ;  /* 0x000000260915ac11 */ /* 0x000fe2000f8e08ff */
[----:B------:R-:W-:Y:S01]  /*12f40*/  ULDC.64 UR4, c[0x0][0x208] ;  /* 0x0000820000047ab9 */ /* 0x000fe20000000a00 */
[----:B------:R-:W-:-:S05]  /*12f50*/  @!P2 LEA R10, P4, R10, R14, 0x1 ;  /* 0x0000000e0a0aa211 */ /* 0x000fca00078808ff */
[----:B------:R-:W-:Y:S01]  /*12f60*/  @!P2 IMAD.X R14, RZ, RZ, R8, P4 ;  /* 0x000000ffff0ea224 */ /* 0x000fe200020e0608 */
[C---:B------:R-:W-:Y:S02]  /*12f70*/  LOP3.LUT P4, RZ, R17.reuse, 0x10, RZ, 0xc0, !PT ;  /* 0x0000001011ff7812 */ /* 0x040fe4000788c0ff */
[----:B------:R-:W-:Y:S01]  /*12f80*/  @!P2 LOP3.LUT R8, R4, 0x40, RZ, 0xc0, !PT ;  /* 0x000000400408a812 */ /* 0x000fe200078ec0ff */
[----:B------:R-:W-:Y:S01]  /*12f90*/  @!P2 IMAD.MOV.U32 R2, RZ, RZ, R10 ;  /* 0x000000ffff02a224 */ /* 0x000fe200078e000a */
[----:B------:R-:W-:Y:S01]  /*12fa0*/  LOP3.LUT P6, RZ, R17, 0x8, RZ, 0xc0, !PT ;  /* 0x0000000811ff7812 */ /* 0x000fe200078cc0ff */
[----:B------:R-:W-:Y:S01]  /*12fb0*/  @!P2 IMAD.MOV.U32 R3, RZ, RZ, R14 ;  /* 0x000000ffff03a224 */ /* 0x000fe200078e000e */
[----:B------:R-:W-:-:S07]  /*12fc0*/  @!P2 SHF.R.U32.HI R8, RZ, 0x2, R8 ;  /* 0x00000002ff08a819 */ /* 0x000fce0000011608 */
[----:B------:R-:W-:Y:S01]  /*12fd0*/  @!PT LDS RZ, [RZ] ;  /* 0x00000000fffff984 */ /* 0x000fe20000000800 */
[----:B------:R-:W-:Y:S01]  /*12fe0*/  @!PT LDS RZ, [RZ] ;  /* 0x00000000fffff984 */ /* 0x000fe20000000800 */
[----:B------:R-:W-:Y:S01]  /*12ff0*/  @!PT LDS RZ, [RZ] ;  /* 0x00000000fffff984 */ /* 0x000fe20000000800 */
        /* <DEDUP_REMOVED lines=10> */
[----:B------:R-:W-:Y:S01]  /*130a0*/  @!P2 ISETP.NE.U32.AND P4, PT, R8, RZ, PT ;  /* 0x000000ff0800a20c */ /* 0x000fe20003f85070 */
[----:B------:R-:W-:-:S02]  /*130b0*/  IMAD.MOV.U32 R13, RZ, RZ, R6 ;  /* 0x000000ffff0d7224 */ /* 0x000fc400078e0006 */
[----:B------:R-:W-:Y:S01]  /*130c0*/  IMAD.MOV.U32 R12, RZ, RZ, 0x2 ;  /* 0x00000002ff0c7424 */ /* 0x000fe200078e00ff */
[----:B------:R-:W1:Y:S09]  /*130d0*/  S2R R10, SR_TID.X ;  /* 0x00000000000a7919 */ /* 0x000e720000002100 */
[----:B------:R0:W-:Y:S02]  /*130e0*/  @!P2 LDGSTS.E.BYPASS.LTC128B.128 [R21+0x34c00], desc[UR4][R2.64+0x380], P4 ;  /* 0x34c003800215afae */ /* 0x0001e4000a101d44 */
[----:B01----:R-:W-:Y:S05]  /*130f0*/  WARPSYNC.COLLECTIVE R15, `(.L_x_3343) ;  /* 0x000000000f087348 */ /* 0x003fea0003c00000 */
[----:B------:R2:W3:Y:S02]  /*13100*/  SHFL.IDX P6, R14, R13, R12, R11 ;  /* 0x0000000c0d0e7389 */ /* 0x0004e400000c000b */
[----:B0123--:R-:W-:Y:S01]  /*13110*/  ENDCOLLECTIVE ;  /* 0x000000000000791b */ /* 0x00ffe20003800000 */
.L_x_3343:
[----:B------:R-:W-:Y:S02]  /*13120*/  IMAD.MOV.U32 R13, RZ, RZ, R0 ;  /* 0x000000ffff0d7224 */ /* 0x000fe400078e0000 */
[----:B------:R-:W-:-:S07]  /*13130*/  IMAD.MOV.U32 R2, RZ, RZ, R14 ;  /* 0x000000ffff027224 */ /* 0x000fce00078e000e */
[----:B------:R-:W-:Y:S05]  /*13140*/  WARPSYNC.COLLECTIVE R15, `(.L_x_3344) ;  /* 0x000000000f087348 */ /* 0x000fea0003c00000 */
[----:B------:R0:W1:Y:S02]  /*13150*/  SHFL.IDX P6, R14, R13, R12, R11 ;  /* 0x0000000c0d0e7389 */ /* 0x00006400000c000b */
[----:B01----:R-:W-:Y:S01]  /*13160*/  ENDCOLLECTIVE ;  /* 0x000000000000791b */ /* 0x003fe20003800000 */
.L_x_3344:
[----:B------:R-:W-:Y:S01]  /*13170*/  LOP3.LUT P3, RZ, R17, 0x40, RZ, 0xc0, !PT ;  /* 0x0000004011ff7812 */ /* 0x000fe2000786c0ff */
[----:B------:R-:W-:-:S05]  /*13180*/  IMAD.SHL.U32 R10, R10, 0x8, RZ ;  /* 0x000000080a0a7824 */ /* 0x000fca00078e00ff */
[----:B------:R-:W-:-:S07]  /*13190*/  LOP3.LUT R10, R10, 0x38, RZ, 0xc0, !PT ;  /* 0x000000380a0a7812 */ /* 0x000fce00078ec0ff */
[----:B------:R-:W-:-:S05]  /*131a0*/  @!P3 LEA R3, P4, R10, R14, 0x1 ;  /* 0x0000000e0a03b211 */ /* 0x000fca00078808ff */
[----:B------:R-:W-:Y:S01]  /*131b0*/  @!P3 IMAD.X R2, RZ, RZ, R2, P4 ;  /* 0x000000ffff02b224 */ /* 0x000fe200020e0602 */
[----:B------:R-:W-:-:S04]  /*131c0*/  LOP3.LUT P4, RZ, R17, 0x10, RZ, 0xc0, !PT ;  /* 0x0000001011ff7812 */ /* 0x000fc8000788c0ff */
[-C--:B------:R-:W-:Y:S02]  /*131d0*/  @!P3 LOP3.LUT R3, R3, R2.reuse, RZ, 0x3c, !PT ;  /* 0x000000020303b212 */ /* 0x080fe400078e3cff */
[----:B------:R-:W-:Y:S02]  /*131e0*/  @!P3 LOP3.LUT R8, R4, 0x40, RZ, 0xc0, !PT ;  /* 0x000000400408b812 */ /* 0x000fe400078ec0ff */
[----:B------:R-:W-:Y:S02]  /*131f0*/  @!P3 LOP3.LUT R2, R3, R2, RZ, 0x3c, !PT ;  /* 0x000000020302b212 */ /* 0x000fe400078e3cff */
[----:B------:R-:W-:Y:S02]  /*13200*/  @!P3 LEA R9, R9, UR38, 0x1 ;  /* 0x000000260909bc11 */ /* 0x000fe4000f8e08ff */
[----:B------:R-:W-:Y:S02]  /*13210*/  @!P3 LOP3.LUT R3, R3, R2, RZ, 0x3c, !PT ;  /* 0x000000020303b212 */ /* 0x000fe400078e3cff */
[C---:B------:R-:W-:Y:S01]  /*13220*/  LOP3.LUT P6, RZ, R17.reuse, 0x8, RZ, 0xc0, !PT ;  /* 0x0000000811ff7812 */ /* 0x040fe200078cc0ff */
[----:B------:R-:W-:Y:S01]  /*13230*/  ULDC.64 UR4, c[0x0][0x208] ;  /* 0x0000820000047ab9 */ /* 0x000fe20000000a00 */
[----:B------:R-:W-:Y:S01]  /*13240*/  LOP3.LUT P2, RZ, R17, 0x4, RZ, 0xc0, !PT ;  /* 0x0000000411ff7812 */ /* 0x000fe2000784c0ff */
[----:B------:R-:W-:Y:S01]  /*13250*/  @!PT LDS RZ, [RZ] ;  /* 0x00000000fffff984 */ /* 0x000fe20000000800 */
[----:B------:R-:W-:Y:S01]  /*13260*/  @!PT LDS RZ, [RZ] ;  /* 0x00000000fffff984 */ /* 0x000fe20000000800 */
[----:B------:R-:W-:Y:S01]  /*13270*/  @!PT LDS RZ, [RZ] ;  /* 0x00000000fffff984 */ /* 0x000fe20000000800 */
[----:B------:R0:W-:Y:S01]  /*13280*/  @!P3 LDGSTS.E.BYPASS.LTC128B.128 [R9+0x27400], desc[UR4][R2.64], !P4 ;  /* 0x274000000209bfae */ /* 0x0001e2000e101d44 */
[----:B------:R-:W-:-:S04]  /*13290*/  @!P3 SHF.R.U32.HI R8, RZ, 0x2, R8 ;  /* 0x00000002ff08b819 */ /* 0x000fc80000011608 */
[----:B------:R-:W-:Y:S02]  /*132a0*/  @!P3 ISETP.NE.U32.AND P4, PT, R8, RZ, PT ;  /* 0x000000ff0800b20c */ /* 0x000fe40003f85070 */
[----:B------:R-:W-:-:S03]  /*132b0*/  @!P3 LOP3.LUT R8, R5, 0x80, RZ, 0xc0, !PT ;  /* 0x000000800508b812 */ /* 0x000fc600078ec0ff */
[----:B------:R0:W-:Y:S01]  /*132c0*/  @!P3 LDGSTS.E.BYPASS.LTC128B.128 [R9+0x29400], desc[UR4][R2.64+0x80], !P6 ;  /* 0x294000800209bfae */ /* 0x0001e2000f101d44 */
[----:B------:R-:W-:-:S03]  /*132d0*/  @!P3 SHF.R.U32.HI R8, RZ, 0x3, R8 ;  /* 0x00000003ff08b819 */ /* 0x000fc60000011608 */
[----:B------:R0:W-:Y:S04]  /*132e0*/  @!P3 LDGSTS.E.BYPASS.LTC128B.128 [R9+0x2b400], desc[UR4][R2.64+0x100], !P2 ;  /* 0x2b4001000209bfae */ /* 0x0001e8000d101d44 */
[----:B------:R0:W-:Y:S04]  /*132f0*/  @!P3 LDGSTS.E.BYPASS.LTC128B.128 [R9+0x2d400], desc[UR4][R2.64+0x180], !P5 ;  /* 0x2d4001800209bfae */ /* 0x0001e8000e901d44 */
[----:B------:R0:W-:Y:S04]  /*13300*/  @!P3 LDGSTS.E.BYPASS.LTC128B.128 [R9+0x2f400], desc[UR4][R2.64+0x200], !P0 ;  /* 0x2f4002000209bfae */ /* 0x0001e8000c101d44 */
[----:B------:R0:W-:Y:S04]  /*13310*/  @!P3 LDGSTS.E.BYPASS.LTC128B.128 [R9+0x31400], desc[UR4][R2.64+0x280], !P1 ;  /* 0x314002800209bfae */ /* 0x0001e8000c901d44 */
[----:B------:R0:W-:Y:S01]  /*13320*/  @!P3 LDGSTS.E.BYPASS.LTC128B.128 [R9+0x33400], desc[UR4][R2.64+0x300], P4 ;  /* 0x334003000209bfae */ /* 0x0001e2000a101d44 */
[----:B------:R-:W-:Y:S01]  /*13330*/  @!P3 ISETP.NE.U32.AND P4, PT, R8, RZ, PT ;  /* 0x000000ff0800b20c */ /* 0x000fe20003f85070 */
[----:B------:R-:W-:-:S02]  /*13340*/  IMAD.MOV.U32 R13, RZ, RZ, R6 ;  /* 0x000000ffff0d7224 */ /* 0x000fc400078e0006 */
[----:B------:R-:W-:-:S10]  /*13350*/  IMAD.MOV.U32 R12, RZ, RZ, 0x3 ;  /* 0x00000003ff0c7424 */ /* 0x000fd400078e00ff */
[----:B------:R0:W-:Y:S02]  /*13360*/  @!P3 LDGSTS.E.BYPASS.LTC128B.128 [R9+0x35400], desc[UR4][R2.64+0x380], P4 ;  /* 0x354003800209bfae */ /* 0x0001e4000a101d44 */
[----:B0-----:R-:W-:Y:S05]  /*13370*/  WARPSYNC.COLLECTIVE R15, `(.L_x_3345) ;  /* 0x000000000f087348 */ /* 0x001fea0003c00000 */
[----:B------:R1:W2:Y:S02]  /*13380*/  SHFL.IDX P6, R14, R13, R12, R11 ;  /* 0x0000000c0d0e7389 */ /* 0x0002a400000c000b */
[----:B012---:R-:W-:Y:S01]  /*13390*/  ENDCOLLECTIVE ;  /* 0x000000000000791b */ /* 0x007fe20003800000 */
.L_x_3345:
[----:B------:R-:W-:Y:S02]  /*133a0*/  IMAD.MOV.U32 R13, RZ, RZ, R0 ;  /* 0x000000ffff0d7224 */ /* 0x000fe400078e0000 */
[----:B------:R-:W-:-:S07]  /*133b0*/  IMAD.MOV.U32 R6, RZ, RZ, R14 ;  /* 0x000000ffff067224 */ /* 0x000fce00078e000e */
[----:B------:R-:W-:Y:S05]  /*133c0*/  WARPSYNC.COLLECTIVE R15, `(.L_x_3346) ;  /* 0x000000000f087348 */ /* 0x000fea0003c00000 */
[----:B------:R0:W1:Y:S02]  /*133d0*/  SHFL.IDX P6, R14, R13, R12, R11 ;  /* 0x0000000c0d0e7389 */ /* 0x00006400000c000b */
[----:B01----:R-:W-:Y:S01]  /*133e0*/  ENDCOLLECTIVE ;  /* 0x000000000000791b */ /* 0x003fe20003800000 */
.L_x_3346:
[----:B------:R-:W-:Y:S05]  /*133f0*/  BRA `(.L_x_3347) ;  /* 0xffffffb800a07947 */ /* 0x000fea000383ffff */
.L_x_3236:
[----:B0-----:R-:W-:-:S04]  /*13400*/  IMAD.U32 R3, RZ, RZ, UR38 ;  /* 0x00000026ff037e24 */ /* 0x001fc8000f8e00ff */
[----:B------:R0:W3:Y:S03]  /*13410*/  SYNCS.PHASECHK.TRANS64.TRYWAIT P0, [R3+URZ+0x38820], R2 ;  /* 0x03882002030075a7 */ /* 0x0000e6000800017f */
[----:B---3--:R-:W-:Y:S05]  /*13420*/  @!P0 NANOSLEEP.SYNCS 0x989680 ;  /* 0x009896800000895d */ /* 0x008fea0003900000 */
[----:B------:R-:W3:Y:S02]  /*13430*/  @!P0 SYNCS.PHASECHK.TRANS64 P0, [R3+URZ+0x38820], R2 ;  /* 0x03882002030085a7 */ /* 0x000ee4000800007f */
[----:B---3--:R-:W-:Y:S05]  /*13440*/  @!P0 BRA `(.L_x_3236) ;  /* 0xfffffffc00ec8947 */ /* 0x008fea000383ffff */
[----:B------:R-:W-:Y:S05]  /*13450*/  BRA `(.L_x_3348) ;  /* 0xffffffbc00487947 */ /* 0x000fea000383ffff */
.L_x_3239:
[----:B0-----:R-:W-:-:S04]  /*13460*/  IMAD.U32 R3, RZ, RZ, UR38 ;  /* 0x00000026ff037e24 */ /* 0x001fc8000f8e00ff */
[----:B------:R0:W3:Y:S03]  /*13470*/  SYNCS.PHASECHK.TRANS64.TRYWAIT P0, [R3+URZ+0x38860], R2 ;  /* 0x03886002030075a7 */ /* 0x0000e6000800017f */
[----:B---3--:R-:W-:Y:S05]  /*13480*/  @!P0 NANOSLEEP.SYNCS 0x989680 ;  /* 0x009896800000895d */ /* 0x008fea0003900000 */
[----:B------:R-:W3:Y:S02]  /*13490*/  @!P0 SYNCS.PHASECHK.TRANS64 P0, [R3+URZ+0x38860], R2 ;  /* 0x03886002030085a7 */ /* 0x000ee4000800007f */
[----:B---3--:R-:W-:Y:S05]  /*134a0*/  @!P0 BRA `(.L_x_3239) ;  /* 0xfffffffc00ec8947 */ /* 0x008fea000383ffff */
[----:B------:R-:W-:Y:S05]  /*134b0*/  BRA `(.L_x_3349) ;  /* 0xffffffbc00547947 */ /* 0x000fea000383ffff */
.L_x_3255:
[----:B-1----:R-:W-:-:S04]  /*134c0*/  IMAD.U32 R3, RZ, RZ, UR38 ;  /* 0x00000026ff037e24 */ /* 0x002fc8000f8e00ff */
[----:B------:R1:W3:Y:S03]  /*134d0*/  SYNCS.PHASECHK.TRANS64.TRYWAIT P0, [R3+URZ+0x38848], R2 ;  /* 0x03884802030075a7 */ /* 0x0002e6000800017f */
[----:B---3--:R-:W-:Y:S05]  /*134e0*/  @!P0 NANOSLEEP.SYNCS 0x989680 ;  /* 0x009896800000895d */ /* 0x008fea0003900000 */
[----:B------:R-:W3:Y:S02]  /*134f0*/  @!P0 SYNCS.PHASECHK.TRANS64 P0, [R3+URZ+0x38848], R2 ;  /* 0x03884802030085a7 */ /* 0x000ee4000800007f */
[----:B---3--:R-:W-:Y:S05]  /*13500*/  @!P0 BRA `(.L_x_3255) ;  /* 0xfffffffc00ec8947 */ /* 0x008fea000383ffff */
[----:B------:R-:W-:Y:S05]  /*13510*/  BRA `(.L_x_3350) ;  /* 0xffffffc800207947 */ /* 0x000fea000383ffff */
.L_x_3260:
[----:B01----:R-:W-:-:S04]  /*13520*/  IMAD.U32 R3, RZ, RZ, UR38 ;  /* 0x00000026ff037e24 */ /* 0x003fc8000f8e00ff */
[----:B------:R0:W1:Y:S03]  /*13530*/  SYNCS.PHASECHK.TRANS64.TRYWAIT P0, [R3+URZ+0x38868], R2 ;  /* 0x03886802030075a7 */ /* 0x000066000800017f */
[----:B-1----:R-:W-:Y:S05]  /*13540*/  @!P0 NANOSLEEP.SYNCS 0x989680 ;  /* 0x009896800000895d */ /* 0x002fea0003900000 */
[----:B------:R-:W1:Y:S02]  /*13550*/  @!P0 SYNCS.PHASECHK.TRANS64 P0, [R3+URZ+0x38868], R2 ;  /* 0x03886802030085a7 */ /* 0x000e64000800007f */
[----:B-1----:R-:W-:Y:S05]  /*13560*/  @!P0 BRA `(.L_x_3260) ;  /* 0xfffffffc00ec8947 */ /* 0x002fea000383ffff */
[----:B------:R-:W-:Y:S05]  /*13570*/  BRA `(.L_x_3351) ;  /* 0xffffffc800807947 */ /* 0x000fea000383ffff */
.L_x_3275:
[----:B-1----:R-:W-:-:S04]  /*13580*/  IMAD.U32 R3, RZ, RZ, UR38 ;  /* 0x00000026ff037e24 */ /* 0x002fc8000f8e00ff */
[----:B------:R1:W3:Y:S03]  /*13590*/  SYNCS.PHASECHK.TRANS64.TRYWAIT P0, [R3+URZ+0x38840], R2 ;  /* 0x03884002030075a7 */ /* 0x0002e6000800017f */
[----:B---3--:R-:W-:Y:S05]  /*135a0*/  @!P0 NANOSLEEP.SYNCS 0x989680 ;  /* 0x009896800000895d */ /* 0x008fea0003900000 */
[----:B------:R-:W3:Y:S02]  /*135b0*/  @!P0 SYNCS.PHASECHK.TRANS64 P0, [R3+URZ+0x38840], R2 ;  /* 0x03884002030085a7 */ /* 0x000ee4000800007f */
[----:B---3--:R-:W-:Y:S05]  /*135c0*/  @!P0 BRA `(.L_x_3275) ;  /* 0xfffffffc00ec8947 */ /* 0x008fea000383ffff */
[----:B------:R-:W-:Y:S05]  /*135d0*/  BRA `(.L_x_3352) ;  /* 0xffffffd000d07947 */ /* 0x000fea000383ffff */
.L_x_3280:
[----:B01----:R-:W-:-:S04]  /*135e0*/  IMAD.U32 R3, RZ, RZ, UR38 ;  /* 0x00000026ff037e24 */ /* 0x003fc8000f8e00ff */
[----:B------:R0:W1:Y:S03]  /*135f0*/  SYNCS.PHASECHK.TRANS64.TRYWAIT P0, [R3+URZ+0x38860], R2 ;  /* 0x03886002030075a7 */ /* 0x000066000800017f */
[----:B-1----:R-:W-:Y:S05]  /*13600*/  @!P0 NANOSLEEP.SYNCS 0x989680 ;  /* 0x009896800000895d */ /* 0x002fea0003900000 */
[----:B------:R-:W1:Y:S02]  /*13610*/  @!P0 SYNCS.PHASECHK.TRANS64 P0, [R3+URZ+0x38860], R2 ;  /* 0x03886002030085a7 */ /* 0x000e64000800007f */
[----:B-1----:R-:W-:Y:S05]  /*13620*/  @!P0 BRA `(.L_x_3280) ;  /* 0xfffffffc00ec8947 */ /* 0x002fea000383ffff */
[----:B------:R-:W-:Y:S05]  /*13630*/  BRA `(.L_x_3353) ;  /* 0xffffffd400347947 */ /* 0x000fea000383ffff */
.L_x_3296:
[----:B-1----:R-:W-:-:S04]  /*13640*/  IMAD.U32 R3, RZ, RZ, UR38 ;  /* 0x00000026ff037e24 */ /* 0x002fc8000f8e00ff */
[----:B------:R1:W3:Y:S03]  /*13650*/  SYNCS.PHASECHK.TRANS64.TRYWAIT P0, [R3+URZ+0x38848], R2 ;  /* 0x03884802030075a7 */ /* 0x0002e6000800017f */
[----:B---3--:R-:W-:Y:S05]  /*13660*/  @!P0 NANOSLEEP.SYNCS 0x989680 ;  /* 0x009896800000895d */ /* 0x008fea0003900000 */
[----:B------:R-:W3:Y:S02]  /*13670*/  @!P0 SYNCS.PHASECHK.TRANS64 P0, [R3+URZ+0x38848], R2 ;  /* 0x03884802030085a7 */ /* 0x000ee4000800007f */
[----:B---3--:R-:W-:Y:S05]  /*13680*/  @!P0 BRA `(.L_x_3296) ;  /* 0xfffffffc00ec8947 */ /* 0x008fea000383ffff */
[----:B------:R-:W-:Y:S05]  /*13690*/  BRA `(.L_x_3354) ;  /* 0xffffffdc008c7947 */ /* 0x000fea000383ffff */
.L_x_3301:
[----:B-1----:R-:W-:-:S04]  /*136a0*/  IMAD.U32 R3, RZ, RZ, UR38 ;  /* 0x00000026ff037e24 */ /* 0x002fc8000f8e00ff */
[----:B------:R1:W3:Y:S03]  /*136b0*/  SYNCS.PHASECHK.TRANS64.TRYWAIT P0, [R3+URZ+0x38868], R2 ;  /* 0x03886802030075a7 */ /* 0x0002e6000800017f */
[----:B---3--:R-:W-:Y:S05]  /*136c0*/  @!P0 NANOSLEEP.SYNCS 0x989680 ;  /* 0x009896800000895d */ /* 0x008fea0003900000 */
[----:B------:R-:W3:Y:S02]  /*136d0*/  @!P0 SYNCS.PHASECHK.TRANS64 P0, [R3+URZ+0x38868], R2 ;  /* 0x03886802030085a7 */ /* 0x000ee4000800007f */
[----:B---3--:R-:W-:Y:S05]  /*136e0*/  @!P0 BRA `(.L_x_3301) ;  /* 0xfffffffc00ec8947 */ /* 0x008fea000383ffff */
[----:B------:R-:W-:Y:S05]  /*136f0*/  BRA `(.L_x_3355) ;  /* 0xffffffdc00f07947 */ /* 0x000fea000383ffff */
.L_x_3312:
[----:B-1----:R1:W3:Y:S02]  /*13700*/  SYNCS.PHASECHK.TRANS64.TRYWAIT P0, [R2+URZ+0x38820], R9 ;  /* 0x03882009020075a7 */ /* 0x0022e4000800017f */
[----:B---3--:R-:W-:Y:S05]  /*13710*/  @!P0 NANOSLEEP.SYNCS 0x989680 ;  /* 0x009896800000895d */ /* 0x008fea0003900000 */
[----:B------:R-:W3:Y:S02]  /*13720*/  @!P0 SYNCS.PHASECHK.TRANS64 P0, [R2+URZ+0x38820], R9 ;  /* 0x03882009020085a7 */ /* 0x000ee4000800007f */
[----:B---3--:R-:W-:Y:S05]  /*13730*/  @!P0 BRA `(.L_x_3312) ;  /* 0xfffffffc00f08947 */ /* 0x008fea000383ffff */
[----:B------:R-:W-:Y:S05]  /*13740*/  BRA `(.L_x_3356) ;  /* 0xffffffe400e07947 */ /* 0x000fea000383ffff */
.L_x_3313:
[----:B------:R-:W3:Y:S01]  /*13750*/  S2R R3, SR_TID.X ;  /* 0x0000000000037919 */ /* 0x000ee20000002100 */
[----:B------:R-:W-:Y:S01]  /*13760*/  BSSY B0, `(.L_x_3357) ;  /* 0x000000a000007945 */ /* 0x000fe20003800000 */
[----:B------:R-:W-:Y:S02]  /*13770*/  IMAD.MOV.U32 R12, RZ, RZ, RZ ;  /* 0x000000ffff0c7224 */ /* 0x000fe400078e00ff */
[----:B------:R-:W-:Y:S02]  /*13780*/  IMAD.MOV.U32 R11, RZ, RZ, 0x1f ;  /* 0x0000001fff0b7424 */ /* 0x000fe400078e00ff */
[----:B------:R-:W-:Y:S01]  /*13790*/  IMAD.MOV.U32 R15, RZ, RZ, -0x1 ;  /* 0xffffffffff0f7424 */ /* 0x000fe200078e00ff */
[----:B---3--:R-:W-:-:S04]  /*137a0*/  SHF.R.U32.HI R3, RZ, 0x5, R3 ;  /* 0x00000005ff037819 */ /* 0x008fc80000011603 */
[----:B------:R-:W-:-:S05]  /*137b0*/  LOP3.LUT R3, R3, 0x3, RZ, 0xc0, !PT ;  /* 0x0000000303037812 */ /* 0x000fca00078ec0ff */
[----:B------:R-:W-:-:S07]  /*137c0*/  IMAD.MOV.U32 R13, RZ, RZ, R3 ;  /* 0x000000ffff0d7224 */ /* 0x000fce00078e0003 */
[----:B012---:R-:W-:Y:S05]  /*137d0*/  WARPSYNC.COLLECTIVE R15, `(.L_x_3358) ;  /* 0x000000000f087348 */ /* 0x007fea0003c00000 */
[----:B--2---:R2:W3:Y:S02]  /*137e0*/  SHFL.IDX P6, R14, R13, R12, R11 ;  /* 0x0000000c0d0e7389 */ /* 0x0044e400000c000b */
[----:B0123--:R-:W-:Y:S01]  /*137f0*/  ENDCOLLECTIVE ;  /* 0x000000000000791b */ /* 0x00ffe20003800000 */
.L_x_3358:
[----:B------:R-:W-:Y:S05]  /*13800*/  BSYNC B0 ;  /* 0x0000000000007941 */ /* 0x000fea0003800000 */
.L_x_3357:
[----:B------:R-:W-:Y:S05]  /*13810*/  BRA `(.L_x_3359) ;  /* 0xffffffe400c47947 */ /* 0x000fea000383ffff */
.L_x_3314:
[----:B------:R-:W-:Y:S01]  /*13820*/  BSSY B0, `(.L_x_3360) ;  /* 0x0000006000007945 */ /* 0x000fe20003800000 */
[----:B------:R-:W-:-:S07]  /*13830*/  IMAD.MOV.U32 R15, RZ, RZ, -0x1 ;  /* 0xffffffffff0f7424 */ /* 0x000fce00078e00ff */
[----:B012---:R-:W-:Y:S05]  /*13840*/  WARPSYNC.COLLECTIVE R15, `(.L_x_3361) ;  /* 0x000000000f0c7348 */ /* 0x007fea0003c00000 */
[----:B------:R-:W-:Y:S02]  /*13850*/  ELECT P6, UR62, PT ;  /* 0x00000000003e782f */ /* 0x000fe400038c0000 */
[----:B------:R-:W-:Y:S01]  /*13860*/  MOV R14, UR62 ;  /* 0x0000003e000e7c02 */ /* 0x000fe20008000f00 */
[----:B012---:R-:W-:Y:S10]  /*13870*/  ENDCOLLECTIVE ;  /* 0x000000000000791b */ /* 0x007ff40003800000 */
.L_x_3361:
[----:B------:R-:W-:Y:S05]  /*13880*/  BSYNC B0 ;  /* 0x0000000000007941 */ /* 0x000fea0003800000 */
.L_x_3360:
[----:B------:R-:W-:Y:S05]  /*13890*/  BRA `(.L_x_3362) ;  /* 0xffffffe400b87947 */ /* 0x000fea000383ffff */
.L_x_3316:
[----:B--2---:R2:W3:Y:S02]  /*138a0*/  SYNCS.PHASECHK.TRANS64.TRYWAIT P0, [R7+URZ], R4 ;  /* 0x00000004070075a7 */ /* 0x0044e4000800017f */
[----:B---3--:R-:W-:Y:S05]  /*138b0*/  @!P0 NANOSLEEP.SYNCS 0x989680 ;  /* 0x009896800000895d */ /* 0x008fea0003900000 */
[----:B------:R-:W3:Y:S02]  /*138c0*/  @!P0 SYNCS.PHASECHK.TRANS64 P0, [R7+URZ], R4 ;  /* 0x00000004070085a7 */ /* 0x000ee4000800007f */
[----:B---3--:R-:W-:Y:S05]  /*138d0*/  @!P0 BRA `(.L_x_3316) ;  /* 0xfffffffc00f08947 */ /* 0x008fea000383ffff */
[----:B------:R-:W-:Y:S05]  /*138e0*/  BRA `(.L_x_3363) ;  /* 0xffffffe400f47947 */ /* 0x000fea000383ffff */
.L_x_3317:
[----:B---3--:R3:W4:Y:S02]  /*138f0*/  SYNCS.PHASECHK.TRANS64.TRYWAIT P0, [R5+URZ], R0 ;  /* 0x00000000050075a7 */ /* 0x008724000800017f */
[----:B----4-:R-:W-:Y:S05]  /*13900*/  @!P0 NANOSLEEP.SYNCS 0x989680 ;  /* 0x009896800000895d */ /* 0x010fea0003900000 */
[----:B------:R-:W4:Y:S02]  /*13910*/  @!P0 SYNCS.PHASECHK.TRANS64 P0, [R5+URZ], R0 ;  /* 0x00000000050085a7 */ /* 0x000f24000800007f */
[----:B----4-:R-:W-:Y:S05]  /*13920*/  @!P0 BRA `(.L_x_3317) ;  /* 0xfffffffc00f08947 */ /* 0x010fea000383ffff */
[----:B------:R-:W-:Y:S05]  /*13930*/  BRA `(.L_x_3364) ;  /* 0xffffffe400e87947 */ /* 0x000fea000383ffff */
.L_x_3319:
[----:B-1----:R1:W3:Y:S02]  /*13940*/  SYNCS.PHASECHK.TRANS64.TRYWAIT P0, [R5+URZ], R4 ;  /* 0x00000004050075a7 */ /* 0x0022e4000800017f */
[----:B---3--:R-:W-:Y:S05]  /*13950*/  @!P0 NANOSLEEP.SYNCS 0x989680 ;  /* 0x009896800000895d */ /* 0x008fea0003900000 */
[----:B------:R-:W3:Y:S02]  /*13960*/  @!P0 SYNCS.PHASECHK.TRANS64 P0, [R5+URZ], R4 ;  /* 0x00000004050085a7 */ /* 0x000ee4000800007f */
[----:B---3--:R-:W-:Y:S05]  /*13970*/  @!P0 BRA `(.L_x_3319) ;  /* 0xfffffffc00f08947 */ /* 0x008fea000383ffff */
[----:B------:R-:W-:Y:S05]  /*13980*/  BRA `(.L_x_3365) ;  /* 0xffffffe400ec7947 */ /* 0x000fea000383ffff */
.L_x_3366:
        /* <DEDUP_REMOVED lines=15> */
.L_x_15168:


//--------------------- .text._ZN7cutlass13device_kernelIN5flash11enable_sm90INS1_16FlashAttnFwdSm90INS1_25CollectiveMainloopFwdSm90ILi2EN4cute5tupleIJNS5_1CILi1EEES8_S8_EEENS6_IJNS7_ILi64EEESA_SA_EEELi512ENS_10bfloat16_tEfNS_4arch4Sm90ELb0ELb0ELb1ELb1ELb0ELb0ELb0ELb0ELb0ELb1ELb1ELb0EEENS1_21CollectiveEpilogueFwdINS6_IJSA_NS7_ILi512EEESA_EEES9_SC_SE_Li256ELb1ELb1ELb1ELb0EEENS1_36VarlenDynamicPersistentTileSchedulerILi64ELi64ELi256ELi128ELb1ELb1ELb1ELb0ELb1ELb1EEEEEEEEEvNT_6ParamsE --------------------------
	.section	.text._ZN7cutlass13device_kernelIN5flash11enable_sm90INS1_16FlashAttnFwdSm90INS1_25CollectiveMainloopFwdSm90ILi2EN4cute5tupleIJNS5_1CILi1EEES8_S8_EEENS6_IJNS7_ILi64EEESA_SA_EEELi512ENS_10bfloat16_tEfNS_4arch4Sm90ELb0ELb0ELb1ELb1ELb0ELb0ELb0ELb0ELb0ELb1ELb1ELb0EEENS1_21CollectiveEpilogueFwdINS6_IJSA_NS7_ILi512EEESA_EEES9_SC_SE_Li256ELb1ELb1ELb1ELb0EEENS1_36VarlenDynamicPersistentTileSchedulerILi64ELi64ELi256ELi128ELb1ELb1ELb1ELb0ELb1ELb1EEEEEEEEEvNT_6ParamsE,"ax",@progbits
	.align	128
.text._ZN7cutlass13device_kernelIN5flash11enable_sm90INS1_16FlashAttnFwdSm90INS1_25CollectiveMainloopFwdSm90ILi2EN4cute5tupleIJNS5_1CILi1EEES8_S8_EEENS6_IJNS7_ILi64EEESA_SA_EEELi512ENS_10bfloat16_tEfNS_4arch4Sm90ELb0ELb0ELb1ELb1ELb0ELb0ELb0ELb0ELb0ELb1ELb1ELb0EEENS1_21CollectiveEpilogueFwdINS6_IJSA_NS7_ILi512EEESA_EEES9_SC_SE_Li256ELb1ELb1ELb1ELb0EEENS1_36VarlenDynamicPersistentTileSchedulerILi64ELi64ELi256ELi128ELb1ELb1ELb1ELb0ELb1ELb1EEEEEEEEEvNT_6ParamsE:
        .type           _ZN7cutlass13device_kernelIN5flash11enable_sm90INS1_16FlashAttnFwdSm90INS1_25CollectiveMainloopFwdSm90ILi2EN4cute5tupleIJNS5_1CILi1EEES8_S8_EEENS6_IJNS7_ILi64EEESA_SA_EEELi512ENS_10bfloat16_tEfNS_4arch4Sm90ELb0ELb0ELb1ELb1ELb0ELb0ELb0ELb0ELb0ELb1ELb1ELb0EEENS1_21CollectiveEpilogueFwdINS6_IJSA_NS7_ILi512EEESA_EEES9_SC_SE_Li256ELb1ELb1ELb1ELb0EEENS1_36VarlenDynamicPersistentTileSchedulerILi64ELi64ELi256ELi128ELb1ELb1ELb1ELb0ELb1ELb1EEEEEEEEEvNT_6ParamsE,@function
        .size           _ZN7cutlass13device_kernelIN5flash11enable_sm90INS1_16FlashAttnFwdSm90INS1_25CollectiveMainloopFwdSm90ILi2EN4cute5tupleIJNS5_1CILi1EEES8_S8_EEENS6_IJNS7_ILi64EEESA_SA_EEELi512ENS_10bfloat16_tEfNS_4arch4Sm90ELb0ELb0ELb1ELb1ELb0ELb0ELb0ELb0ELb0ELb1ELb1ELb0EEENS1_21CollectiveEpilogueFwdINS6_IJSA_NS7_ILi512EEESA_EEES9_SC_SE_Li256ELb1ELb1ELb1ELb0EEENS1_36VarlenDynamicPersistentTileSchedulerILi64ELi64ELi256ELi128ELb1ELb1ELb1ELb0ELb1ELb1EEEEEEEEEvNT_6ParamsE,(.L_x_15169 - _ZN7cutlass13device_kernelIN5flash11enable_sm90INS1_16FlashAttnFwdSm90INS1_25CollectiveMainloopFwdSm90ILi2EN4cute5tupleIJNS5_1CILi1EEES8_S8_EEENS6_IJNS7_ILi64EEESA_SA_EEELi512ENS_10bfloat16_tEfNS_4arch4Sm90ELb0ELb0ELb1ELb1ELb0ELb0ELb0ELb0ELb0ELb1ELb1ELb0EEENS1_21CollectiveEpilogueFwdINS6_IJSA_NS7_ILi512EEESA_EEES9_SC_SE_Li256ELb1ELb1ELb1ELb0EEENS1_36VarlenDynamicPersistentTileSchedulerILi64ELi64ELi256ELi128ELb1ELb1ELb1ELb0ELb1ELb1EEEEEEEEEvNT_6ParamsE)
        .other          _ZN7cutlass13device_kernelIN5flash11enable_sm90INS1_16FlashAttnFwdSm90INS1_25CollectiveMainloopFwdSm90ILi2EN4cute5tupleIJNS5_1CILi1EEES8_S8_EEENS6_IJNS7_ILi64EEESA_SA_EEELi512ENS_10bfloat16_tEfNS_4arch4Sm90ELb0ELb0ELb1ELb1ELb0ELb0ELb0ELb0ELb0ELb1ELb1ELb0EEENS1_21CollectiveEpilogueFwdINS6_IJSA_NS7_ILi512EEESA_EEES9_SC_SE_Li256ELb1ELb1ELb1ELb0EEENS1_36VarlenDynamicPersistentTileSchedulerILi64ELi64ELi256ELi128ELb1ELb1ELb1ELb0ELb1ELb1EEEEEEEEEvNT_6ParamsE,@"STO_CUDA_ENTRY STV_DEFAULT"
_ZN7cutlass13device_kernelIN5flash11enable_sm90INS1_16FlashAttnFwdSm90INS1_25CollectiveMainloopFwdSm90ILi2EN4cute5tupleIJNS5_1CILi1EEES8_S8_EEENS6_IJNS7_ILi64EEESA_SA_EEELi512ENS_10bfloat16_tEfNS_4arch4Sm90ELb0ELb0ELb1ELb1ELb0ELb0ELb0ELb0ELb0ELb1ELb1ELb0EEENS1_21CollectiveEpilogueFwdINS6_IJSA_NS7_ILi512EEESA_EEES9_SC_SE_Li256ELb1ELb1ELb1ELb0EEENS1_36VarlenDynamicPersistentTileSchedulerILi64ELi64ELi256ELi128ELb1ELb1ELb1ELb0ELb1ELb1EEEEEEEEEvNT_6ParamsE:
        /* <DEDUP_REMOVED lines=18> */
.L_x_3368:
[----:B------:R-:W-:Y:S05]  /*0120*/  BSYNC B0 ;  /* 0x0000000000007941 */ /* 0x000fea0003800000 */
.L_x_3367:
        /* <DEDUP_REMOVED lines=35> */
[----:B------:R3:W0:Y:S02]  /*0360*/  SYNCS.EXCH.64 URZ, [UR6+0x28c48], UR4 ;  /* 0x028c4804063f75b2 */ /* 0x0006240008000100 */
[----:B---3--:R-:W-:Y:S01]  /*0370*/  NOP ;  /* 0x0000000000007918 */ /* 0x008fe20000000000 */
.L_x_3369:
        /* <DEDUP_REMOVED lines=22> */
.L_x_3370:
        /* <DEDUP_REMOVED lines=18> */
.L_x_3371:
        /* <DEDUP_REMOVED lines=22> */
.L_x_3372:
        /* <DEDUP_REMOVED lines=22> */
.L_x_3373:
[----:B------:R-:W-:Y:S01]  /*08c0*/  PLOP3.LUT P0, PT, PT, PT, UP0, 0x80, 0x0 ;  /* 0x000000000000781c */ /* 0x000fe20003f0f008 */
[----:B------:R-:W-:Y:S01]  /*08d0*/  UMOV UR36, 0x1 ;  /* 0x0000000100247882 */ /* 0x000fe20000000000 */
[----:B------:R-:W-:Y:S01]  /*08e0*/  NOP ;  /* 0x0000000000007918 */ /* 0x000fe20000000000 */
[----:B------:R-:W-:Y:S01]  /*08f0*/  USEL UR36, UR36, 0x2, !UP0 ;  /* 0x0000000224247887 */ /* 0x000fe2000c000000 */
[----:B------:R-:W-:Y:S01]  /*0900*/  ULDC.64 UR40, c[0x0][0x208] ;  /* 0x0000820000287ab9 */ /* 0x000fe20000000a00 */
[----:B012-4-:R-:W-:Y:S08]  /*0910*/  BAR.SYNC.DEFER_BLOCKING 0x0 ;  /* 0x0000000000007b1d */ /* 0x017ff00000010000 */
[----:B------:R-:W-:Y:S05]  /*0920*/  @!P0 BRA `(.L_x_3374) ;  /* 0x000000c0008c8947 */ /* 0x000fea0003800000 */
.L_x_3375:
[----:B------:R-:W-:-:S08]  /*0930*/  NOP ;  /* 0x0000000000007918 */ /* 0x000fd00000000000 */
[----:B------:R-:W0:Y:S02]  /*0940*/  USETMAXREG.TRY_ALLOC.CTAPOOL UP0, 0xf0 ;  /* 0x000000f0000079c8 */ /* 0x000e240008000600 */
[----:B0-----:R-:W-:-:S13]  /*0950*/  PLOP3.LUT P0, PT, PT, PT, UP0, 0x80, 0x0 ;  /* 0x000000000000781c */ /* 0x001fda0003f0f008 */
[----:B------:R-:W-:Y:S05]  /*0960*/  @!P0 BRA `(.L_x_3375) ;  /* 0xfffffffc00f08947 */ /* 0x000fea000383ffff */
[----:B------:R-:W-:Y:S01]  /*0970*/  LOP3.LUT R0, R6, 0xffffff80, RZ, 0xc0, !PT ;  /* 0xffffff8006007812 */ /* 0x000fe200078ec0ff */
[----:B------:R-:W0:Y:S01]  /*0980*/  S2UR UR4, SR_CgaCtaId ;  /* 0x00000000000479c3 */ /* 0x000e220000008800 */
[----:B------:R-:W-:Y:S02]  /*0990*/  UMOV UR38, 0x400 ;  /* 0x0000040000267882 */ /* 0x000fe40000000000 */
[----:B------:R-:W-:-:S13]  /*09a0*/  ISETP.NE.AND P0, PT, R0, 0x80, PT ;  /* 0x000000800000780c */ /* 0x000fda0003f05270 */
[----:B------:R-:W-:Y:S06]  /*09b0*/  @!P0 BAR.ARV 0x8, 0x100 ;  /* 0x0204000000008b1d */ /* 0x000fec0000002000 */
[----:B------:R-:W-:Y:S01]  /*09c0*/  ISETP.GE.U32.AND P0, PT, R6, 0x100, PT ;  /* 0x000001000600780c */ /* 0x000fe20003f06070 */
[----:B0-----:R-:W-:-:S03]  /*09d0*/  ULEA UR38, UR4, UR38, 0x18 ;  /* 0x0000002604267291 */ /* 0x001fc6000f8ec03f */
[----:B------:R-:W-:-:S09]  /*09e0*/  ULDC UR4, c[0x0][0xc3c] ;  /* 0x00030f0000047ab9 */ /* 0x000fd20000000800 */
[----:B------:R-:W-:Y:S08]  /*09f0*/  @P0 BAR.ARV 0xf, 0x100 ;  /* 0x03c4000000000b1d */ /* 0x000ff00000002000 */
[----:B------:R-:W-:Y:S06]  /*0a00*/  BAR.SYNC.DEFER_BLOCKING 0x5, 0x180 ;  /* 0x0146000000007b1d */ /* 0x000fec0000010000 */
[----:B------:R-:W0:Y:S02]  /*0a10*/  LDS.128 R8, [UR38+0x28cd0] ;  /* 0x028cd026ff087984 */ /* 0x000e240008000c00 */
[----:B------:R-:W-:Y:S06]  /*0a20*/  BAR.ARV 0x4, 0x180 ;  /* 0x0106000000007b1d */ /* 0x000fec0000002000 */
[----:B0-----:R-:W-:-:S13]  /*0a30*/  ISETP.GE.AND P0, PT, R11, UR4, PT ;  /* 0x000000040b007c0c */ /* 0x001fda000bf06270 */
[----:B------:R-:W-:Y:S05]  /*0a40*/  @P0 EXIT ;  /* 0x000000000000094d */ /* 0x000fea0003800000 */
[----:B------:R-:W-:Y:S01]  /*0a50*/  VIADD R6, R6, 0xffffff80 ;  /* 0xffffff8006067836 */ /* 0x000fe20000000000 */
[----:B------:R-:W-:Y:S01]  /*0a60*/  R2UR UR5, R9 ;  /* 0x00000000090572ca */ /* 0x000fe200000e0000 */
[----:B------:R-:W-:Y:S01]  /*0a70*/  IMAD.MOV.U32 R22, RZ, RZ, 0x20 ;  /* 0x00000020ff167424 */ /* 0x000fe200078e00ff */
[----:B------:R-:W-:Y:S01]  /*0a80*/  R2UR UR7, R11 ;  /* 0x000000000b0772ca */ /* 0x000fe200000e0000 */
[----:B------:R-:W-:Y:S01]  /*0a90*/  ULOP3.LUT UR49, UR36, 0x1, URZ, 0xfc, !UPT ;  /* 0x0000000124317892 */ /* 0x000fe2000f8efc3f */
[----:B------:R-:W-:Y:S01]  /*0aa0*/  SHF.R.S32.HI R3, RZ, 0x1f, R6 ;  /* 0x0000001fff037819 */ /* 0x000fe20000011406 */
[----:B------:R-:W-:Y:S01]  /*0ab0*/  UMOV UR48, URZ ;  /* 0x0000003f00307c82 */ /* 0x000fe20008000000 */
[----:B------:R-:W-:Y:S01]  /*0ac0*/  R2UR UR6, R10 ;  /* 0x000000000a0672ca */ /* 0x000fe200000e0000 */
[----:B------:R-:W-:Y:S01]  /*0ad0*/  UMOV UR47, URZ ;  /* 0x0000003f002f7c82 */ /* 0x000fe20008000000 */
[CC--:B------:R-:W-:Y:S01]  /*0ae0*/  LEA.HI R0, R3.reuse, R6.reuse, RZ, 0x4 ;  /* 0x0000000603007211 */ /* 0x0c0fe200078f20ff */
[----:B------:R-:W-:Y:S01]  /*0af0*/  UMOV UR37, URZ ;  /* 0x0000003f00257c82 */ /* 0x000fe20008000000 */
[----:B------:R-:W-:-:S02]  /*0b00*/  LEA.HI R2, R3, R6, RZ, 0x5 ;  /* 0x0000000603027211 */ /* 0x000fc400078f28ff */
[CC--:B------:R-:W-:Y:S02]  /*0b10*/  LEA.HI R5, R3.reuse, R6.reuse, RZ, 0x7 ;  /* 0x0000000603057211 */ /* 0x0c0fe400078f38ff */
[CC--:B------:R-:W-:Y:S02]  /*0b20*/  LEA.HI R4, R3.reuse, R6.reuse, RZ, 0x3 ;  /* 0x0000000603047211 */ /* 0x0c0fe400078f18ff */
[----:B------:R-:W-:Y:S02]  /*0b30*/  LEA.HI R3, R3, R6, RZ, 0x2 ;  /* 0x0000000603037211 */ /* 0x000fe400078f10ff */
[----:B------:R-:W-:Y:S02]  /*0b40*/  SHF.R.S32.HI R9, RZ, 0x4, R0 ;  /* 0x00000004ff097819 */ /* 0x000fe40000011400 */
[----:B------:R-:W-:Y:S02]  /*0b50*/  SHF.R.S32.HI R11, RZ, 0x5, R2 ;  /* 0x00000005ff0b7819 */ /* 0x000fe40000011402 */
[----:B------:R-:W-:-:S02]  /*0b60*/  LOP3.LUT R7, R0, 0xfffffff0, RZ, 0xc0, !PT ;  /* 0xfffffff000077812 */ /* 0x000fc400078ec0ff */
[----:B------:R-:W-:Y:S02]  /*0b70*/  SHF.R.S32.HI R2, RZ, 0x1f, R2 ;  /* 0x0000001fff027819 */ /* 0x000fe40000011402 */
[----:B------:R-:W-:Y:S01]  /*0b80*/  LOP3.LUT R15, R3, 0xfffffffc, RZ, 0xc0, !PT ;  /* 0xfffffffc030f7812 */ /* 0x000fe200078ec0ff */
[----:B------:R-:W-:Y:S01]  /*0b90*/  IMAD.IADD R7, R6, 0x1, -R7 ;  /* 0x0000000106077824 */ /* 0x000fe200078e0a07 */
[----:B------:R-:W-:Y:S02]  /*0ba0*/  LOP3.LUT R3, R5, 0xffffff80, RZ, 0xc0, !PT ;  /* 0xffffff8005037812 */ /* 0x000fe400078ec0ff */
[----:B------:R-:W-:Y:S01]  /*0bb0*/  LEA.HI R0, R0, R9, RZ, 0x1 ;  /* 0x0000000900007211 */ /* 0x000fe200078f08ff */
[----:B------:R-:W-:Y:S01]  /*0bc0*/  IMAD.IADD R15, R6, 0x1, -R15 ;  /* 0x00000001060f7824 */ /* 0x000fe200078e0a0f */
[----:B------:R-:W-:Y:S01]  /*0bd0*/  LEA.HI R2, R2, R11, RZ, 0x2 ;  /* 0x0000000b02027211 */ /* 0x000fe200078f10ff */
[----:B------:R-:W-:Y:S01]  /*0be0*/  IMAD.IADD R3, R6, 0x1, -R3 ;  /* 0x0000000106037824 */ /* 0x000fe200078e0a03 */
[----:B------:R-:W-:-:S02]  /*0bf0*/  LOP3.LUT R0, R0, 0x1ffffffe, RZ, 0xc0, !PT ;  /* 0x1ffffffe00007812 */ /* 0x000fc400078ec0ff */
[----:B------:R-:W-:Y:S02]  /*0c00*/  LOP3.LUT R13, R4, 0xfffffff8, RZ, 0xc0, !PT ;  /* 0xfffffff8040d7812 */ /* 0x000fe400078ec0ff */
[----:B------:R-:W-:Y:S01]  /*0c10*/  LOP3.LUT R4, R2, 0x3ffffc, RZ, 0xc0, !PT ;  /* 0x003ffffc02047812 */ /* 0x000fe200078ec0ff */
[----:B------:R-:W-:Y:S01]  /*0c20*/  IMAD.IADD R9, R9, 0x1, -R0 ;  /* 0x0000000109097824 */ /* 0x000fe200078e0a00 */
[----:B------:R-:W-:Y:S01]  /*0c30*/  SHF.R.S32.HI R220, RZ, 0x7, R5 ;  /* 0x00000007ffdc7819 */ /* 0x000fe20000011405 */
[----:B------:R-:W-:Y:S01]  /*0c40*/  IMAD.IADD R13, R6, 0x1, -R13 ;  /* 0x00000001060d7824 */ /* 0x000fe200078e0a0d */
[----:B------:R-:W-:Y:S01]  /*0c50*/  SHF.R.S32.HI R2, RZ, 0x1f, R7 ;  /* 0x0000001fff027819 */ /* 0x000fe20000011407 */
[----:B------:R-:W-:Y:S01]  /*0c60*/  IMAD.IADD R8, R11, 0x1, -R4 ;  /* 0x000000010b087824 */ /* 0x000fe200078e0a04 */
[----:B------:R-:W-:Y:S01]  /*0c70*/  SHF.R.S32.HI R0, RZ, 0x1f, R3 ;  /* 0x0000001fff007819 */ /* 0x000fe20000011403 */
[----:B------:R-:W-:Y:S01]  /*0c80*/  IMAD R17, R220, 0x100, R7 ;  /* 0x00000100dc117824 */ /* 0x000fe200078e0207 */
[----:B------:R-:W-:Y:S01]  /*0c90*/  LEA.HI R6, R2, R7, RZ, 0x3 ;  /* 0x0000000702067211 */ /* 0x000fe200078f18ff */
[----:B------:R-:W-:Y:S01]  /*0ca0*/  IMAD.SHL.U32 R9, R9, 0x8, RZ ;  /* 0x0000000809097824 */ /* 0x000fe200078e00ff */
[----:B------:R-:W-:Y:S01]  /*0cb0*/  LEA.HI R2, R0, R3, RZ, 0x2 ;  /* 0x0000000300027211 */ /* 0x000fe200078f10ff */
[----:B------:R-:W-:Y:S01]  /*0cc0*/  IMAD R12, R8, 0x10, R17 ;  /* 0x00000010080c7824 */ /* 0x000fe200078e0211 */
[C---:B------:R-:W-:Y:S01]  /*0cd0*/  LOP3.LUT R4, R6.reuse, 0xfffffff8, RZ, 0xc0, !PT ;  /* 0xfffffff806047812 */ /* 0x040fe200078ec0ff */
[----:B------:R-:W-:Y:S01]  /*0ce0*/  IMAD.SHL.U32 R6, R6, 0x40, RZ ;  /* 0x0000004006067824 */ /* 0x000fe200078e00ff */
[----:B------:R-:W-:-:S02]  /*0cf0*/  LOP3.LUT R8, R2, 0x7ffffffc, RZ, 0xc0, !PT ;  /* 0x7ffffffc02087812 */ /* 0x000fc400078ec0ff */
[----:B------:R-:W-:Y:S01]  /*0d00*/  LEA.HI R10, R15, R15, RZ, 0x1 ;  /* 0x0000000f0f0a7211 */ /* 0x000fe200078f08ff */
[----:B------:R-:W-:Y:S01]  /*0d10*/  IMAD.IADD R7, R7, 0x1, -R4 ;  /* 0x0000000107077824 */ /* 0x000fe200078e0a04 */
[----:B------:R-:W-:Y:S01]  /*0d20*/  LEA.HI R4, R0, R3, RZ, 0x5 ;  /* 0x0000000300047211 */ /* 0x000fe200078f28ff */
[----:B------:R-:W-:Y:S01]  /*0d30*/  IMAD.IADD R8, R3, 0x1, -R8 ;  /* 0x0000000103087824 */ /* 0x000fe200078e0a08 */
[--C-:B------:R-:W-:Y:S02]  /*0d40*/  SHF.R.S32.HI R0, RZ, 0x2, R2.reuse ;  /* 0x00000002ff007819 */ /* 0x100fe40000011402 */
[----:B------:R-:W-:Y:S01]  /*0d50*/  SHF.R.S32.HI R3, RZ, 0x1f, R2 ;  /* 0x0000001fff037819 */ /* 0x000fe20000011402 */
[----:B------:R-:W-:Y:S01]  /*0d60*/  IMAD.SHL.U32 R2, R7, 0x40, RZ ;  /* 0x0000004007027824 */ /* 0x000fe200078e00ff */
[----:B------:R-:W-:Y:S01]  /*0d70*/  LOP3.LUT R10, R10, 0x1ffffffe, RZ, 0xc0, !PT ;  /* 0x1ffffffe0a0a7812 */ /* 0x000fe200078ec0ff */
[----:B------:R-:W-:Y:S01]  /*0d80*/  IMAD.SHL.U32 R223, R8, 0x2, RZ ;  /* 0x0000000208df7824 */ /* 0x000fe200078e00ff */
[----:B------:R-:W-:-:S02]  /*0d90*/  LEA.HI R5, R5, R220, RZ, 0x1 ;  /* 0x000000dc05057211 */ /* 0x000fc400078f08ff */
[----:B------:R-:W-:Y:S01]  /*0da0*/  LOP3.LUT R2, R2, 0x1c0, RZ, 0xc0, !PT ;  /* 0x000001c002027812 */ /* 0x000fe200078ec0ff */
[----:B------:R-:W-:Y:S01]  /*0db0*/  IMAD.IADD R15, R15, 0x1, -R10 ;  /* 0x000000010f0f7824 */ /* 0x000fe200078e0a0a */
[----:B------:R-:W-:Y:S01]  /*0dc0*/  LEA.HI R3, R3, R0, RZ, 0x3 ;  /* 0x0000000003037211 */ /* 0x000fe200078f18ff */
[--C-:B------:R-:W-:Y:S01]  /*0dd0*/  IMAD.U32 R10, R12, 0x40, R9.reuse ;  /* 0x000000400c0a7824 */ /* 0x100fe200078e0009 */
[----:B------:R-:W-:Y:S02]  /*0de0*/  LOP3.LUT R9, R2, 0x8, R9, 0xf8, !PT ;  /* 0x0000000802097812 */ /* 0x000fe400078ef809 */
[----:B------:R-:W-:Y:S02]  /*0df0*/  LOP3.LUT R6, R6, 0x7ffffe00, RZ, 0xc0, !PT ;  /* 0x7ffffe0006067812 */ /* 0x000fe400078ec0ff */
[----:B------:R-:W-:Y:S01]  /*0e00*/  SHF.R.U32.HI R2, RZ, 0x3, R2 ;  /* 0x00000003ff027819 */ /* 0x000fe20000011602 */
[----:B------:R0:W-:Y:S01]  /*0e10*/  STL [R1+0x50], R10 ;  /* 0x0000500a01007387 */ /* 0x0001e20000100800 */
[----:B------:R-:W-:Y:S01]  /*0e20*/  LOP3.LUT R5, R5, 0xfffffe, RZ, 0xc0, !PT ;  /* 0x00fffffe05057812 */ /* 0x000fe200078ec0ff */
[----:B------:R-:W-:Y:S01]  /*0e30*/  IMAD R6, R11, 0x400, R6 ;  /* 0x000004000b067824 */ /* 0x000fe200078e0206 */
[----:B------:R-:W-:-:S02]  /*0e40*/  LOP3.LUT R3, R3, 0xfffffff8, RZ, 0xc0, !PT ;  /* 0xfffffff803037812 */ /* 0x000fc400078ec0ff */
[----:B------:R-:W-:Y:S01]  /*0e50*/  LOP3.LUT R9, R9, R2, RZ, 0x3c, !PT ;  /* 0x0000000209097212 */ /* 0x000fe200078e3cff */
[----:B------:R-:W-:Y:S01]  /*0e60*/  IMAD.IADD R5, R220, 0x1, -R5 ;  /* 0x00000001dc057824 */ /* 0x000fe200078e0a05 */
[----:B------:R-:W-:Y:S01]  /*0e70*/  SHF.R.S32.HI R4, RZ, 0x5, R4 ;  /* 0x00000005ff047819 */ /* 0x000fe20000011404 */
[----:B------:R-:W-:Y:S01]  /*0e80*/  IMAD.IADD R3, R0, 0x1, -R3 ;  /* 0x0000000100037824 */ /* 0x000fe200078e0a03 */
[----:B------:R-:W-:Y:S01]  /*0e90*/  R2P PR, R7, 0x6 ;  /* 0x0000000607007804 */ /* 0x000fe20000000000 */
[----:B------:R-:W-:Y:S02]  /*0ea0*/  IMAD.IADD R6, R6, 0x1, R9 ;  /* 0x0000000106067824 */ /* 0x000fe400078e0209 */
[----:B0-----:R-:W-:Y:S02]  /*0eb0*/  IMAD.SHL.U32 R10, R5, 0x100, RZ ;  /* 0x00000100050a7824 */ /* 0x001fe400078e00ff */
[----:B------:R-:W-:Y:S01]  /*0ec0*/  IMAD.SHL.U32 R2, R13, 0x8, RZ ;  /* 0x000000080d027824 */ /* 0x000fe200078e00ff */
[----:B------:R-:W-:Y:S01]  /*0ed0*/  LEA R18, R6, UR38, 0x1 ;  /* 0x0000002606127c11 */ /* 0x000fe2000f8e08ff */
[----:B------:R-:W-:Y:S01]  /*0ee0*/  IMAD R16, R4, 0x10, R3 ;  /* 0x0000001004107824 */ /* 0x000fe200078e0203 */
[----:B------:R-:W-:Y:S01]  /*0ef0*/  STL [R1+0x4c], R10 ;  /* 0x00004c0a01007387 */ /* 0x000fe20000100800 */
[----:B------:R-:W-:Y:S01]  /*0f00*/  IMAD.IADD R17, R223, 0x1, R10 ;  /* 0x00000001df117824 */ /* 0x000fe200078e020a */
[----:B------:R-:W-:Y:S01]  /*0f10*/  SEL R22, R22, 0xffffffe0, !P1 ;  /* 0xffffffe016167807 */ /* 0x000fe20004800000 */
[----:B------:R-:W-:-:S02]  /*0f20*/  VIADD R188, R2, 0x40 ;  /* 0x0000004002bc7836 */ /* 0x000fc40000000000 */
[C---:B------:R-:W-:Y:S01]  /*0f30*/  VIADD R219, R17.reuse, 0x8 ;  /* 0x0000000811db7836 */ /* 0x040fe20000000000 */
[----:B------:R-:W-:Y:S01]  /*0f40*/  SHF.R.S32.HI R0, RZ, 0x1f, R17 ;  /* 0x0000001fff007819 */ /* 0x000fe20000011411 */
[----:B------:R-:W-:Y:S01]  /*0f50*/  VIADD R218, R17, 0x10 ;  /* 0x0000001011da7836 */ /* 0x000fe20000000000 */
[----:B------:R-:W-:Y:S01]  /*0f60*/  SHF.R.S32.HI R3, RZ, 0x1f, R188 ;  /* 0x0000001fff037819 */ /* 0x000fe200000114bc */
[----:B------:R-:W-:Y:S01]  /*0f70*/  IMAD R4, R15, 0x8, R16 ;  /* 0x000000080f047824 */ /* 0x000fe200078e0210 */
[----:B------:R-:W-:Y:S01]  /*0f80*/  SHF.R.S32.HI R3, RZ, 0x1f, R219 ;  /* 0x0000001fff037819 */ /* 0x000fe200000114db */
[C---:B------:R-:W-:Y:S01]  /*0f90*/  VIADD R217, R17.reuse, 0x18 ;  /* 0x0000001811d97836 */ /* 0x040fe20000000000 */
[----:B------:R-:W-:Y:S01]  /*0fa0*/  SHF.R.S32.HI R0, RZ, 0x1f, R218 ;  /* 0x0000001fff007819 */ /* 0x000fe200000114da */
[C---:B------:R-:W-:Y:S01]  /*0fb0*/  VIADD R216, R17.reuse, 0x20 ;  /* 0x0000002011d87836 */ /* 0x040fe20000000000 */
[----:B------:R0:W-:Y:S01]  /*0fc0*/  STL [R1+0x48], R4 ;  /* 0x0000480401007387 */ /* 0x0001e20000100800 */
[----:B------:R-:W-:-:S02]  /*0fd0*/  VIADD R215, R17, 0x28 ;  /* 0x0000002811d77836 */ /* 0x000fc40000000000 */
[C---:B------:R-:W-:Y:S01]  /*0fe0*/  VIADD R214, R17.reuse, 0x30 ;  /* 0x0000003011d67836 */ /* 0x040fe20000000000 */
[----:B------:R-:W-:Y:S01]  /*0ff0*/  SHF.R.S32.HI R3, RZ, 0x1f, R216 ;  /* 0x0000001fff037819 */ /* 0x000fe200000114d8 */
[C---:B------:R-:W-:Y:S01]  /*1000*/  VIADD R213, R17.reuse, 0x38 ;  /* 0x0000003811d57836 */ /* 0x040fe20000000000 */
[----:B------:R-:W-:Y:S01]  /*1010*/  SHF.R.S32.HI R0, RZ, 0x1f, R215 ;  /* 0x0000001fff007819 */ /* 0x000fe200000114d7 */
[C---:B------:R-:W-:Y:S02]  /*1020*/  VIADD R212, R17.reuse, 0x40 ;  /* 0x0000004011d47836 */ /* 0x040fe40000000000 */
[C---:B------:R-:W-:Y:S01]  /*1030*/  VIADD R23, R18.reuse, 0x26800 ;  /* 0x0002680012177836 */ /* 0x040fe20000000000 */
[----:B0-----:R-:W-:Y:S01]  /*1040*/  SHF.R.S32.HI R4, RZ, 0x1f, R217 ;  /* 0x0000001fff047819 */ /* 0x001fe200000114d9 */
        /* <DEDUP_REMOVED lines=46> */
[----:B------:R-:W-:Y:S01]  /*1330*/  VIADD R19, R18, 0x26840 ;  /* 0x0002684012137836 */ /* 0x000fe20000000000 */
[----:B------:R-:W-:Y:S01]  /*1340*/  SHF.R.S32.HI R226, RZ, 0x1f, R191 ;  /* 0x0000001fffe27819 */ /* 0x000fe200000114bf */
[C---:B------:R-:W-:Y:S01]  /*1350*/  @P2 VIADD R19, R23.reuse, 0xffffffc0 ;  /* 0xffffffc017132836 */ /* 0x040fe20000000000 */
[----:B------:R-:W-:Y:S01]  /*1360*/  SHF.R.S32.HI R225, RZ, 0x1f, R190 ;  /* 0x0000001fffe17819 */ /* 0x000fe200000114be */
[----:B------:R-:W-:Y:S01]  /*1370*/  IMAD.IADD R23, R23, 0x1, R22 ;  /* 0x0000000117177824 */ /* 0x000fe200078e0216 */
[----:B------:R-:W-:Y:S01]  /*1380*/  SHF.R.S32.HI R224, RZ, 0x1f, R189 ;  /* 0x0000001fffe07819 */ /* 0x000fe200000114bd */
[----:B------:R-:W-:-:S02]  /*1390*/  VIADD R187, R2, 0x80 ;  /* 0x0000008002bb7836 */ /* 0x000fc40000000000 */
[C---:B------:R-:W-:Y:S02]  /*13a0*/  VIADD R186, R2.reuse, 0xc0 ;  /* 0x000000c002ba7836 */ /* 0x040fe40000000000 */
[C---:B------:R-:W-:Y:S02]  /*13b0*/  VIADD R185, R2.reuse, 0x100 ;  /* 0x0000010002b97836 */ /* 0x040fe40000000000 */
[C---:B------:R-:W-:Y:S02]  /*13c0*/  VIADD R184, R2.reuse, 0x140 ;  /* 0x0000014002b87836 */ /* 0x040fe40000000000 */
[C---:B------:R-:W-:Y:S02]  /*13d0*/  VIADD R222, R2.reuse, 0x180 ;  /* 0x0000018002de7836 */ /* 0x040fe40000000000 */
[----:B------:R-:W-:Y:S02]  /*13e0*/  VIADD R221, R2, 0x1c0 ;  /* 0x000001c002dd7836 */ /* 0x000fe40000000000 */
[----:B------:R-:W-:-:S07]  /*13f0*/  IMAD.IADD R22, R22, 0x1, R19 ;  /* 0x0000000116167824 */ /* 0x000fce00078e0213 */
.L_x_3424:
[----:B------:R-:W-:Y:S01]  /*1400*/  ULDC.64 UR8, c[0x0][0xc88] ;  /* 0x0003220000087ab9 */ /* 0x000fe20000000a00 */
[----:B------:R-:W-:Y:S01]  /*1410*/  ULDC.64 UR10, c[0x0][0xa20] ;  /* 0x00028800000a7ab9 */ /* 0x000fe20000000a00 */
[----:B------:R-:W-:Y:S02]  /*1420*/  UIMAD.WIDE UR8, UR7, 0x4, UR8 ;  /* 0x00000004070878a5 */ /* 0x000fe4000f8e0208 */
[----:B------:R-:W-:Y:S01]  /*1430*/  UISETP.NE.U32.AND UP1, UPT, UR10, URZ, UPT ;  /* 0x0000003f0a00728c */ /* 0x000fe2000bf25070 */
[----:B------:R-:W-:Y:S01]  /*1440*/  UMOV UR43, UR5 ;  /* 0x00000005002b7c82 */ /* 0x000fe20008000000 */
[----:B------:R-:W-:Y:S02]  /*1450*/  ULOP3.LUT UR4, UR6, 0xff0000, URZ, 0xc0, !UPT ;  /* 0x00ff000006047892 */ /* 0x000fe4000f8ec03f */
[----:B0123--:R-:W-:Y:S01]  /*1460*/  IMAD.U32 R4, RZ, RZ, UR8 ;  /* 0x00000008ff047e24 */ /* 0x00ffe2000f8e00ff */
[----:B------:R-:W-:Y:S01]  /*1470*/  ULDC UR7, c[0x0][0x424] ;  /* 0x0001090000077ab9 */ /* 0x000fe20000000800 */
[----:B----4-:R-:W-:Y:S01]  /*1480*/  IMAD.U32 R5, RZ, RZ, UR9 ;  /* 0x00000009ff057e24 */ /* 0x010fe2000f8e00ff */
[----:B------:R-:W-:-:S04]  /*1490*/  ULDC.64 UR8, c[0x0][0xa28] ;  /* 0x00028a0000087ab9 */ /* 0x000fc80000000a00 */
[----:B------:R-:W2:Y:S01]  /*14a0*/  LDG.E R4, desc[UR40][R4.64] ;  /* 0x0000002804047981 */ /* 0x000ea2000c1e1900 */
[----:B------:R-:W-:Y:S02]  /*14b0*/  UISETP.NE.U32.AND UP0, UPT, UR8, URZ, UPT ;  /* 0x0000003f0800728c */ /* 0x000fe4000bf05070 */
[----:B------:R-:W-:Y:S02]  /*14c0*/  UISETP.NE.AND.EX UP1, UPT, UR11, URZ, UPT, UP1 ;  /* 0x0000003f0b00728c */ /* 0x000fe4000bf25310 */
[----:B------:R-:W-:-:S04]  /*14d0*/  UISETP.NE.AND.EX UP0, UPT, UR9, URZ, UPT, UP0 ;  /* 0x0000003f0900728c */ /* 0x000fc8000bf05300 */
[----:B------:R-:W-:Y:S02]  /*14e0*/  PLOP3.LUT P1, PT, PT, PT, UP1, 0x80, 0x0 ;  /* 0x000000000000781c */ /* 0x000fe40003f2f018 */
[----:B------:R-:W-:Y:S02]  /*14f0*/  PLOP3.LUT P0, PT, PT, PT, UP0, 0x80, 0x0 ;  /* 0x000000000000781c */ /* 0x000fe40003f0f008 */
[----:B--2---:R-:W-:-:S13]  /*1500*/  R2UR UR39, R4 ;  /* 0x00000000042772ca */ /* 0x004fda00000e0000 */
[----:B------:R-:W-:Y:S02]  /*1510*/  USHF.R.S32.HI UR42, URZ, 0x1f, UR39 ;  /* 0x0000001f3f2a7899 */ /* 0x000fe40008011427 */
[----:B------:R-:W-:-:S04]  /*1520*/  @UP0 ULEA UR8, UP2, UR39, UR8, 0x2 ;  /* 0x0000000827080291 */ /* 0x000fc8000f84103f */
[----:B------:R-:W-:Y:S02]  /*1530*/  @UP0 ULEA.HI.X UR9, UR39, UR9, UR42, 0x2, UP2 ;  /* 0x0000000927090291 */ /* 0x000fe400090f142a */
[----:B------:R-:W-:Y:S01]  /*1540*/  @UP1 ULEA UR10, UP0, UR39, UR10, 0x2 ;  /* 0x0000000a270a1291 */ /* 0x000fe2000f80103f */
[----:B------:R-:W-:-:S03]  /*1550*/  IMAD.U32 R4, RZ, RZ, UR8 ;  /* 0x00000008ff047e24 */ /* 0x000fc6000f8e00ff */
[----:B------:R-:W-:Y:S01]  /*1560*/  @UP1 ULEA.HI.X UR11, UR39, UR11, UR42, 0x2, UP0 ;  /* 0x0000000b270b1291 */ /* 0x000fe200080f142a */
[----:B------:R-:W-:Y:S01]  /*1570*/  IMAD.U32 R5, RZ, RZ, UR9 ;  /* 0x00000009ff057e24 */ /* 0x000fe2000f8e00ff */
[----:B------:R-:W-:Y:S01]  /*1580*/  ULDC.64 UR8, c[0x0][0x418] ;  /* 0x0001060000087ab9 */ /* 0x000fe20000000a00 */
[----:B------:R-:W-:-:S03]  /*1590*/  IMAD.U32 R6, RZ, RZ, UR10 ;  /* 0x0000000aff067e24 */ /* 0x000fc6000f8e00ff */
[----:B------:R-:W-:Y:S01]  /*15a0*/  IMAD.U32 R7, RZ, RZ, UR11 ;  /* 0x0000000bff077e24 */ /* 0x000fe2000f8e00ff */
[----:B------:R-:W2:Y:S04]  /*15b0*/  @P0 LDG.E R4, desc[UR40][R4.64] ;  /* 0x0000002804040981 */ /* 0x000ea8000c1e1900 */
[----:B------:R-:W3:Y:S01]  /*15c0*/  @P1 LDG.E R6, desc[UR40][R6.64] ;  /* 0x0000002806061981 */ /* 0x000ee2000c1e1900 */
[----:B------:R-:W-:Y:S02]  /*15d0*/  UISETP.NE.U32.AND UP0, UPT, UR8, URZ, UPT ;  /* 0x0000003f0800728c */ /* 0x000fe4000bf05070 */
[----:B------:R-:W-:Y:S02]  /*15e0*/  ULOP3.LUT UR5, UR6, 0xff000000, URZ, 0xc0, !UPT ;  /* 0xff00000006057892 */ /* 0x000fe4000f8ec03f */
[----:B------:R-:W-:-:S02]  /*15f0*/  UISETP.NE.AND.EX UP0, UPT, UR9, URZ, UPT, UP0 ;  /* 0x0000003f0900728c */ /* 0x000fc4000bf05300 */
[----:B------:R-:W-:Y:S02]  /*1600*/  USHF.R.U32.HI UR5, URZ, 0x8, UR5 ;  /* 0x000000083f057899 */ /* 0x000fe40008011605 */
[----:B------:R-:W-:Y:S02]  /*1610*/  USEL UR7, UR7, 0x1, UP0 ;  /* 0x0000000107077887 */ /* 0x000fe40008000000 */
[----:B------:R-:W-:Y:S01]  /*1620*/  ULEA.HI UR46, UR4, UR5, URZ, 0x10 ;  /* 0x00000005042e7291 */ /* 0x000fe2000f8f803f */
[----:B------:R-:W-:Y:S02]  /*1630*/  UMOV UR53, URZ ;  /* 0x0000003f00357c82 */ /* 0x000fe40008000000 */
[----:B------:R-:W-:Y:S01]  /*1640*/  ULDC UR4, c[0x0][0x2f0] ;  /* 0x0000bc0000047ab9 */ /* 0x000fe20000000800 */
[----:B------:R-:W-:Y:S02]  /*1650*/  ULOP3.LUT UR44, UR6, 0xffff, URZ, 0xc0, !UPT ;  /* 0x0000ffff062c7892 */ /* 0x000fe4000f8ec03f */
[----:B------:R-:W-:Y:S01]  /*1660*/  UIMAD UR7, UR7, UR4, URZ ;  /* 0x00000004070772a4 */ /* 0x000fe2000f8e023f */
[----:B------:R-:W-:Y:S01]  /*1670*/  ULDC UR6, c[0x0][0x9f0] ;  /* 0x00027c0000067ab9 */ /* 0x000fe20000000800 */
[----:B--2---:R-:W-:-:S05]  /*1680*/  @P0 R2UR UR53, R4 ;  /* 0x00000000043502ca */ /* 0x004fca00000e0000 */
[----:B---3--:R-:W-:Y:S01]  /*1690*/  @P1 R2UR UR7, R6 ;  /* 0x00000000060712ca */ /* 0x008fe200000e0000 */
[----:B-----5:R-:W-:-:S14]  /*16a0*/  @P1 BRA `(.L_x_3376) ;  /* 0x0000000000341947 */ /* 0x020fdc0003800000 */
[----:B------:R-:W-:Y:S02]  /*16b0*/  ULDC.64 UR4, c[0x0][0xa08] ;  /* 0x0002820000047ab9 */ /* 0x000fe40000000a00 */
[----:B------:R-:W-:-:S04]  /*16c0*/  ISETP.NE.U32.AND P0, PT, RZ, UR4, PT ;  /* 0x00000004ff007c0c */ /* 0x000fc8000bf05070 */
[----:B------:R-:W-:-:S13]  /*16d0*/  ISETP.NE.AND.EX P0, PT, RZ, UR5, PT, P0 ;  /* 0x00000005ff007c0c */ /* 0x000fda000bf05300 */
[----:B------:R-:W-:Y:S05]  /*16e0*/  @!P0 BRA `(.L_x_3376) ;  /* 0x0000000000248947 */ /* 0x000fea0003800000 */
[----:B------:R-:W-:Y:S02]  /*16f0*/  ULDC.64 UR4, c[0x0][0xa08] ;  /* 0x0002820000047ab9 */ /* 0x000fe40000000a00 */
[----:B------:R-:W-:-:S06]  /*1700*/  UIMAD.WIDE UR4, UR39, 0x4, UR4 ;  /* 0x00000004270478a5 */ /* 0x000fcc000f8e0204 */
[----:B------:R-:W-:Y:S02]  /*1710*/  IMAD.U32 R4, RZ, RZ, UR4 ;  /* 0x00000004ff047e24 */ /* 0x000fe4000f8e00ff */
[----:B------:R-:W-:-:S05]  /*1720*/  IMAD.U32 R5, RZ, RZ, UR5 ;  /* 0x00000005ff057e24 */ /* 0x000fca000f8e00ff */
[----:B------:R-:W2:Y:S04]  /*1730*/  LDG.E R3, desc[UR40][R4.64] ;  /* 0x0000002804037981 */ /* 0x000ea8000c1e1900 */
[----:B------:R-:W3:Y:S01]  /*1740*/  LDG.E R0, desc[UR40][R4.64+0x4] ;  /* 0x0000042804007981 */ /* 0x000ee2000c1e1900 */
[----:B--2---:R-:W-:Y:S02]  /*1750*/  R2UR UR7, R3 ;  /* 0x00000000030772ca */ /* 0x004fe400000e0000 */
[----:B---3--:R-:W-:-:S13]  /*1760*/  R2UR UR4, R0 ;  /* 0x00000000000472ca */ /* 0x008fda00000e0000 */
[----:B------:R-:W-:-:S12]  /*1770*/  UIADD3 UR7, -UR7, UR4, URZ ;  /* 0x0000000407077290 */ /* 0x000fd8000fffe13f */
.L_x_3376:
[----:B------:R-:W-:Y:S02]  /*1780*/  UISETP.NE.AND UP1, UPT, UR50, 0x1, UPT ;  /* 0x000000013200788c */ /* 0x000fe4000bf25270 */
[----:B------:R-:W-:Y:S02]  /*1790*/  UIADD3 UR53, -UR53, UR7, URZ ;  /* 0x0000000735357290 */ /* 0x000fe4000fffe13f */
[----:B------:R-:W-:Y:S02]  /*17a0*/  ULOP3.LUT UR45, UR46, 0xff, URZ, 0xc0, !UPT ;  /* 0x000000ff2e2d7892 */ /* 0x000fe4000f8ec03f */
[----:B------:R-:W-:Y:S01]  /*17b0*/  UIADD3 UR4, UR53, 0x3f, URZ ;  /* 0x0000003f35047890 */ /* 0x000fe2000fffe03f */
[----:B------:R-:W-:Y:S01]  /*17c0*/  PLOP3.LUT P0, PT, PT, PT, UP1, 0x80, 0x0 ;  /* 0x000000000000781c */ /* 0x000fe20003f0f018 */
[----:B------:R-:W-:Y:S02]  /*17d0*/  USHF.R.U32.HI UR46, URZ, 0x10, UR46 ;  /* 0x000000103f2e7899 */ /* 0x000fe4000801162e */
[----:B------:R-:W-:-:S02]  /*17e0*/  USHF.R.S32.HI UR5, URZ, 0x1f, UR4 ;  /* 0x0000001f3f057899 */ /* 0x000fc40008011404 */
[----:B------:R-:W-:Y:S02]  /*17f0*/  UISETP.NE.AND UP0, UPT, UR46, URZ, UPT ;  /* 0x0000003f2e00728c */ /* 0x000fe4000bf05270 */
[----:B------:R-:W-:Y:S02]  /*1800*/  ULEA.HI UR5, UR5, UR4, URZ, 0x6 ;  /* 0x0000000405057291 */ /* 0x000fe4000f8f303f */
[----:B------:R-:W-:Y:S02]  /*1810*/  USEL UR10, UR46, UR6, UP0 ;  /* 0x000000062e0a7287 */ /* 0x000fe40008000000 */
[----:B------:R-:W-:Y:S02]  /*1820*/  USHF.R.S32.HI UR9, URZ, 0x6, UR5 ;  /* 0x000000063f097899 */ /* 0x000fe40008011405 */
[----:B------:R-:W-:Y:S10]  /*1830*/  @!P0 BRA `(.L_x_3377) ;  /* 0x00000020000c8947 */ /* 0x000ff40003800000 */
        /* <DEDUP_REMOVED lines=15> */
[----:B------:R-:W0:Y:S08]  /*1930*/  I2F.RP R0, UR11 ;  /* 0x0000000b00007d06 */ /* 0x000e300008209400 */
[----:B0-----:R-:W0:Y:S02]  /*1940*/  MUFU.RCP R0, R0 ;  /* 0x0000000000007308 */ /* 0x001e240000001000 */
        /* <DEDUP_REMOVED lines=20> */
.L_x_3378:
[----:B------:R-:W-:Y:S01]  /*1a90*/  UIMAD UR21, UR45, UR4, URZ ;  /* 0x000000042d1572a4 */ /* 0x000fe2000f8e023f */
[----:B------:R-:W-:Y:S01]  /*1aa0*/  IMAD.U32 R0, RZ, RZ, UR9 ;  /* 0x00000009ff007e24 */ /* 0x000fe2000f8e00ff */
[----:B------:R-:W-:Y:S01]  /*1ab0*/  PLOP3.LUT P0, PT, PT, PT, PT, 0x80, 0x0 ;  /* 0x000000000000781c */ /* 0x000fe20003f0f070 */
[----:B------:R-:W-:Y:S01]  /*1ac0*/  IMAD.U32 R3, RZ, RZ, UR4 ;  /* 0x00000004ff037e24 */ /* 0x000fe2000f8e00ff */
[----:B------:R-:W-:Y:S02]  /*1ad0*/  CS2R R12, SRZ ;  /* 0x00000000000c7805 */ /* 0x000fe4000001ff00 */
[----:B------:R-:W-:Y:S02]  /*1ae0*/  CS2R R150, SRZ ;  /* 0x0000000000967805 */ /* 0x000fe4000001ff00 */
[----:B------:R-:W-:Y:S02]  /*1af0*/  CS2R R148, SRZ ;  /* 0x0000000000947805 */ /* 0x000fe4000001ff00 */
[----:B------:R-:W-:-:S02]  /*1b00*/  CS2R R146, SRZ ;  /* 0x0000000000927805 */ /* 0x000fc4000001ff00 */
[----:B------:R-:W-:Y:S02]  /*1b10*/  VIADDMNMX R0, R3, UR21, R0, PT ;  /* 0x0000001503007c46 */ /* 0x000fe4000b800100 */
[----:B------:R-:W-:Y:S02]  /*1b20*/  CS2R R144, SRZ ;  /* 0x0000000000907805 */ /* 0x000fe4000001ff00 */
[----:B------:R-:W-:Y:S02]  /*1b30*/  CS2R R142, SRZ ;  /* 0x00000000008e7805 */ /* 0x000fe4000001ff00 */
[----:B------:R-:W-:Y:S02]  /*1b40*/  CS2R R140, SRZ ;  /* 0x00000000008c7805 */ /* 0x000fe4000001ff00 */
[----:B------:R-:W-:Y:S02]  /*1b50*/  R2UR UR16, R0 ;  /* 0x00000000001072ca */ /* 0x000fe400000e0000 */
        /* <DEDUP_REMOVED lines=12> */
[----:B------:R-:W-:Y:S01]  /*1c20*/  UISETP.GT.AND UP0, UPT, UR16, UR21, UPT ;  /* 0x000000151000728c */ /* 0x000fe2000bf04270 */
[----:B------:R-:W-:-:S02]  /*1c30*/  CS2R R114, SRZ ;  /* 0x0000000000727805 */ /* 0x000fc4000001ff00 */
[----:B------:R-:W-:Y:S02]  /*1c40*/  CS2R R112, SRZ ;  /* 0x0000000000707805 */ /* 0x000fe4000001ff00 */
[----:B------:R-:W-:Y:S02]  /*1c50*/  CS2R R110, SRZ ;  /* 0x00000000006e7805 */ /* 0x000fe4000001ff00 */
[----:B------:R-:W-:Y:S02]  /*1c60*/  CS2R R108, SRZ ;  /* 0x00000000006c7805 */ /* 0x000fe4000001ff00 */
[----:B------:R-:W-:Y:S02]  /*1c70*/  CS2R R106, SRZ ;  /* 0x00000000006a7805 */ /* 0x000fe4000001ff00 */
[----:B------:R-:W-:Y:S02]  /*1c80*/  PLOP3.LUT P1, PT, PT, PT, UP0, 0x80, 0x0 ;  /* 0x000000000000781c */ /* 0x000fe40003f2f008 */
        /* <DEDUP_REMOVED lines=42> */
[----:B------:R-:W0:Y:S01]  /*1f30*/  SHFL.IDX PT, R0, R220, RZ, 0x1f ;  /* 0x00001fffdc007589 */ /* 0x000e2200000e0000 */
[----:B------:R-:W-:-:S06]  /*1f40*/  UISETP.NE.AND UP0, UPT, UR49, 0x3, UPT ;  /* 0x000000033100788c */ /* 0x000fcc000bf05270 */
[----:B------:R-:W-:Y:S02]  /*1f50*/  PLOP3.LUT P0, PT, PT, PT, UP0, 0x80, 0x0 ;  /* 0x000000000000781c */ /* 0x000fe40003f0f008 */
[----:B0-----:R-:W-:-:S13]  /*1f60*/  R2UR UR4, R0 ;  /* 0x00000000000472ca */ /* 0x001fda00000e0000 */
[----:B------:R-:W-:-:S04]  /*1f70*/  ULEA.HI UR5, UR4, UR4, URZ, 0x1 ;  /* 0x0000000404057291 */ /* 0x000fc8000f8f083f */
[----:B------:R-:W-:-:S04]  /*1f80*/  ULOP3.LUT UR5, UR5, 0x1fffe, URZ, 0xc0, !UPT ;  /* 0x0001fffe05057892 */ /* 0x000fc8000f8ec03f */
[----:B------:R-:W-:-:S04]  /*1f90*/  UIADD3 UR5, UR4, -UR5, URZ ;  /* 0x8000000504057290 */ /* 0x000fc8000fffe03f */
[----:B------:R-:W-:-:S04]  /*1fa0*/  ULEA UR5, UR5, UR38, 0xf ;  /* 0x0000002605057291 */ /* 0x000fc8000f8e783f */
[----:B------:R-:W-:-:S04]  /*1fb0*/  UIADD3 UR5, UR5, 0x400, URZ ;  /* 0x0000040005057890 */ /* 0x000fc8000fffe03f */
[----:B------:R-:W-:-:S04]  /*1fc0*/  USHF.R.U32.HI UR5, URZ, 0x4, UR5 ;  /* 0x000000043f057899 */ /* 0x000fc80008011605 */
[----:B------:R-:W-:-:S04]  /*1fd0*/  ULOP3.LUT UR5, UR5, 0x3fff, URZ, 0xc0, !UPT ;  /* 0x00003fff05057892 */ /* 0x000fc8000f8ec03f */
[----:B------:R-:W-:Y:S01]  /*1fe0*/  ULOP3.LUT UR20, UR5, 0x2000000, URZ, 0xfc, !UPT ;  /* 0x0200000005147892 */ /* 0x000fe2000f8efc3f */
[----:B------:R-:W-:Y:S11]  /*1ff0*/  @!P0 BRA `(.L_x_3380) ;  /* 0x0000000000048947 */ /* 0x000ff60003800000 */
[----:B------:R-:W-:Y:S01]  /*2000*/  BPT.TRAP 0x1 ;  /* 0x000000040000795c */ /* 0x000fe20000300000 */
.L_x_3380:
[----:B------:R-:W-:Y:S01]  /*2010*/  ULEA UR17, UR37, UR38, 0x3 ;  /* 0x0000002625117291 */ /* 0x000fe2000f8e183f */
[----:B------:R-:W-:-:S05]  /*2020*/  IMAD.U32 R0, RZ, RZ, UR47 ;  /* 0x0000002fff007e24 */ /* 0x000fca000f8e00ff */
[----:B------:R-:W-:-:S04]  /*2030*/  SHF.L.U32 R0, R0, 0x1f, RZ ;  /* 0x0000001f00007819 */ /* 0x000fc800000006ff */
[----:B------:R-:W0:Y:S02]  /*2040*/  SYNCS.PHASECHK.TRANS64.TRYWAIT P0, [UR17+0x28c50], R0 ;  /* 0x028c5000ff0075a7 */ /* 0x000e240008000151 */
[----:B0-----:R-:W-:Y:S05]  /*2050*/  @!P0 BRA `(.L_x_3381) ;  /* 0x0000011c00248947 */ /* 0x001fea0003800000 */
.L_x_3563:
[----:B------:R-:W-:Y:S01]  /*2060*/  BAR.SYNC.DEFER_BLOCKING 0xe, 0x100 ;  /* 0x0384000000007b1d */ /* 0x000fe20000010000 */
[----:B------:R-:W-:Y:S01]  /*2070*/  UIADD3 UR4, UR38, 0x26800, URZ ;  /* 0x0002680026047890 */ /* 0x000fe2000fffe03f */
[----:B0-----:R-:W-:Y:S01]  /*2080*/  IMAD.U32 R0, RZ, RZ, UR17 ;  /* 0x00000011ff007e24 */ /* 0x001fe2000f8e00ff */
[----:B------:R-:W-:Y:S02]  /*2090*/  ULEA UR12, UR37, UR20, 0xc ;  /* 0x00000014250c7291 */ /* 0x000fe4000f8e603f */
[----:B------:R-:W-:Y:S01]  /*20a0*/  USHF.R.U32.HI UR4, URZ, 0x4, UR4 ;  /* 0x000000043f047899 */ /* 0x000fe20008011604 */
[----:B------:R-:W-:Y:S01]  /*20b0*/  UMOV UR7, 0x40000040 ;  /* 0x4000004000077882 */ /* 0x000fe20000000000 */
[----:B------:R-:W-:Y:S02]  /*20c0*/  UMOV UR5, 0x40000040 ;  /* 0x4000004000057882 */ /* 0x000fe40000000000 */
[----:B------:R-:W-:Y:S01]  /*20d0*/  ULOP3.LUT UR4, UR4, 0x3fff, URZ, 0xc0, !UPT ;  /* 0x00003fff04047892 */ /* 0x000fe2000f8ec03f */
[----:B------:R-:W0:Y:S01]  /*20e0*/  S2R R3, SR_TID.X ;  /* 0x0000000000037919 */ /* 0x000e220000002100 */
[----:B------:R-:W-:Y:S01]  /*20f0*/  UMOV UR6, UR12 ;  /* 0x0000000c00067c82 */ /* 0x000fe20008000000 */
[----:B------:R-:W-:-:S02]  /*2100*/  UIADD3 UR10, UR12, 0x100, URZ ;  /* 0x000001000c0a7890 */ /* 0x000fc4000fffe03f */
[----:B------:R-:W-:Y:S01]  /*2110*/  ULOP3.LUT UR13, UR4, 0x10000, URZ, 0xfc, !UPT ;  /* 0x00010000040d7892 */ /* 0x000fe2000f8efc3f */
[----:B------:R-:W-:Y:S01]  /*2120*/  UMOV UR11, 0x40000040 ;  /* 0x40000040000b7882 */ /* 0x000fe20000000000 */
[----:B------:R-:W-:Y:S02]  /*2130*/  UMOV UR9, 0x40000040 ;  /* 0x4000004000097882 */ /* 0x000fe40000000000 */
[----:B------:R-:W-:Y:S02]  /*2140*/  UIADD3 UR8, UR13, 0x4, URZ ;  /* 0x000000040d087890 */ /* 0x000fe4000fffe03f */
[----:B------:R-:W-:Y:S01]  /*2150*/  UIADD3 UR14, UR12, 0x180, URZ ;  /* 0x000001800c0e7890 */ /* 0x000fe2000fffe03f */
[----:B------:R-:W-:Y:S01]  /*2160*/  UMOV UR4, UR13 ;  /* 0x0000000d00047c82 */ /* 0x000fe20008000000 */
[----:B------:R-:W-:Y:S01]  /*2170*/  UMOV UR15, 0x40000040 ;  /* 0x40000040000f7882 */ /* 0x000fe20000000000 */
[----:B------:R-:W-:-:S06]  /*2180*/  WARPGROUP.ARRIVE ;  /* 0x00000000000079c5 */ /* 0x000fcc0000000000 */
[----:B------:R-:W-:Y:S01]  /*2190*/  HGMMA.64x256x16.F32.BF16 R24, gdesc[UR4].tnspB, RZ, !UPT, gsb0 ;  /* 0x43e00000041879f0 */ /* 0x000fe2000c0018ff */
[----:B------:R-:W-:Y:S02]  /*21a0*/  UIADD3 UR6, UR12, 0x80, URZ ;  /* 0x000000800c067890 */ /* 0x000fe4000fffe03f */
[----:B------:R-:W-:Y:S01]  /*21b0*/  UIADD3 UR4, UR13, 0x2, URZ ;  /* 0x000000020d047890 */ /* 0x000fe2000fffe03f */
[----:B------:R-:W-:Y:S01]  /*21c0*/  UMOV UR7, 0x40000040 ;  /* 0x4000004000077882 */ /* 0x000fe20000000000 */
[----:B------:R-:W-:Y:S01]  /*21d0*/  UMOV UR5, 0x40000040 ;  /* 0x4000004000057882 */ /* 0x000fe20000000000 */
[----:B------:R-:W-:-:S03]  /*21e0*/  UIADD3 UR12, UR13, 0x6, URZ ;  /* 0x000000060d0c7890 */ /* 0x000fc6000fffe03f */
[----:B------:R-:W-:Y:S01]  /*21f0*/  UMOV UR13, 0x40000040 ;  /* 0x40000040000d7882 */ /* 0x000fe20000000000 */
[----:B0-----:R-:W-:-:S04]  /*2200*/  LOP3.LUT R3, R3, 0x7f, RZ, 0xc0, !PT ;  /* 0x0000007f03037812 */ /* 0x001fc800078ec0ff */
[----:B------:R-:W-:-:S13]  /*2210*/  ISETP.NE.AND P0, PT, R3, RZ, PT ;  /* 0x000000ff0300720c */ /* 0x000fda0003f05270 */
[----:B------:R-:W-:-:S05]  /*2220*/  @!P0 VIADD R0, R0, 0x28c60 ;  /* 0x00028c6000008836 */ /* 0x000fca0000000000 */
[----:B------:R-:W-:Y:S01]  /*2230*/  @!P0 PRMT R0, RZ, 0x654, R0 ;  /* 0x00000654ff008816 */ /* 0x000fe20000000000 */
[----:B------:R-:W-:Y:S02]  /*2240*/  WARPGROUP.DEPBAR.LE gsb0, 0x0 ;  /* 0x00008000000079c5 */ /* 0x000fe40000010000 */
[----:B------:R-:W-:-:S06]  /*2250*/  WARPGROUP.ARRIVE ;  /* 0x00000000000079c5 */ /* 0x000fcc0000000000 */
[----:B------:R-:W-:Y:S01]  /*2260*/  HGMMA.64x256x16.F32.BF16 R24, gdesc[UR4].tnspB, R24, gsb0 ;  /* 0x43e00000041879f0 */ /* 0x000fe20008001818 */
[----:B------:R-:W-:-:S04]  /*2270*/  UIADD3 UR6, UR16, -0x2, URZ ;  /* 0xfffffffe10067890 */ /* 0x000fc8000fffe03f */
[----:B------:R-:W-:Y:S01]  /*2280*/  UISETP.GE.AND UP0, UPT, UR6, UR21, UPT ;  /* 0x000000150600728c */ /* 0x000fe2000bf06270 */
[----:B------:R-:W-:Y:S02]  /*2290*/  WARPGROUP.DEPBAR.LE gsb0, 0x0 ;  /* 0x00008000000079c5 */ /* 0x000fe40000010000 */
[----:B------:R-:W-:-:S15]  /*22a0*/  WARPGROUP.ARRIVE ;  /* 0x00000000000079c5 */ /* 0x000fde0000000000 */
[----:B------:R-:W-:-:S05]  /*22b0*/  NOP ;  /* 0x0000000000007918 */ /* 0x000fca0000000000 */
        /* <DEDUP_REMOVED lines=8> */
[----:B------:R-:W-:-:S13]  /*2340*/  PLOP3.LUT P0, PT, PT, PT, UP0, 0x80, 0x0 ;  /* 0x000000000000781c */ /* 0x000fda0003f0f008 */
[----:B0-----:R-:W-:Y:S05]  /*2350*/  @!P0 BRA `(.L_x_3382) ;  /* 0x0000000c00088947 */ /* 0x001fea0003800000 */
[----:B------:R-:W-:-:S05]  /*2360*/  UMOV UR22, UR6 ;  /* 0x0000000600167c82 */ /* 0x000fca0008000000 */
.L_x_3387:
[----:B------:R-:W-:Y:S01]  /*2370*/  BAR.SYNC.DEFER_BLOCKING 0xe, 0x100 ;  /* 0x0384000000007b1d */ /* 0x000fe20000010000 */
[----:B------:R-:W-:Y:S01]  /*2380*/  IMAD.U32 R3, RZ, RZ, UR37 ;  /* 0x00000025ff037e24 */ /* 0x000fe2000f8e00ff */
[----:B------:R-:W-:Y:S02]  /*2390*/  UISETP.NE.AND UP2, UPT, UR49, 0x3, UPT ;  /* 0x000000033100788c */ /* 0x000fe4000bf45270 */
[----:B------:R-:W-:Y:S01]  /*23a0*/  UIADD3 UR37, UR37, 0x1, URZ ;  /* 0x0000000125257890 */ /* 0x000fe2000fffe03f */
[----:B------:R-:W-:Y:S01]  /*23b0*/  IMAD R0, R3, 0x40, R16 ;  /* 0x0000004003007824 */ /* 0x000fe200078e0210 */
[----:B------:R-:W-:Y:S01]  /*23c0*/  UMOV UR6, UR22 ;  /* 0x0000001600067c82 */ /* 0x000fe20008000000 */
[----:B------:R-:W-:Y:S01]  /*23d0*/  UIADD3 UR22, UR22, -0x1, URZ ;  /* 0xffffffff16167890 */ /* 0x000fe2000fffe03f */
[----:B------:R-:W-:Y:S01]  /*23e0*/  PLOP3.LUT P1, PT, PT, PT, UP2, 0x80, 0x0 ;  /* 0x000000000000781c */ /* 0x000fe20003f2f028 */
[----:B------:R-:W-:Y:S01]  /*23f0*/  UISETP.NE.AND UP0, UPT, UR37, 0x2, UPT ;  /* 0x000000022500788c */ /* 0x000fe2000bf05270 */
[----:B------:R-:W-:Y:S01]  /*2400*/  LEA R0, R0, UR38, 0x2 ;  /* 0x0000002600007c11 */ /* 0x000fe2000f8e10ff */
[----:B------:R-:W-:-:S02]  /*2410*/  UISETP.GT.AND UP1, UPT, UR6, UR21, UPT ;  /* 0x000000150600728c */ /* 0x000fc4000bf24270 */
[----:B------:R-:W-:Y:S02]  /*2420*/  USEL UR6, URZ, 0x1, UP0 ;  /* 0x000000013f067887 */ /* 0x000fe40008000000 */
[----:B------:R-:W-:Y:S02]  /*2430*/  USEL UR37, UR37, URZ, UP0 ;  /* 0x0000003f25257287 */ /* 0x000fe40008000000 */
[----:B------:R-:W-:Y:S01]  /*2440*/  ULOP3.LUT UR47, UR47, UR6, URZ, 0x3c, !UPT ;  /* 0x000000062f2f7292 */ /* 0x000fe2000f8e3c3f */
        /* <DEDUP_REMOVED lines=132> */
.L_x_3383:
[----:B------:R-:W-:Y:S01]  /*2c90*/  ULEA UR6, UR37, UR38, 0x3 ;  /* 0x0000002625067291 */ /* 0x000fe2000f8e183f */
[----:B------:R-:W-:-:S05]  /*2ca0*/  IMAD.U32 R0, RZ, RZ, UR47 ;  /* 0x0000002fff007e24 */ /* 0x000fca000f8e00ff */
[----:B------:R-:W-:-:S04]  /*2cb0*/  SHF.L.U32 R0, R0, 0x1f, RZ ;  /* 0x0000001f00007819 */ /* 0x000fc800000006ff */
[----:B------:R0:W1:Y:S01]  /*2cc0*/  SYNCS.PHASECHK.TRANS64.TRYWAIT P0, [UR6+0x28c50], R0 ;  /* 0x028c5000ff0075a7 */ /* 0x0000620008000146 */
[----:B------:R-:W-:Y:S05]  /*2cd0*/  @!P1 BRA `(.L_x_3384) ;  /* 0x0000000000049947 */ /* 0x000fea0003800000 */
[----:B------:R-:W-:Y:S01]  /*2ce0*/  BPT.TRAP 0x1 ;  /* 0x000000040000795c */ /* 0x000fe20000300000 */
.L_x_3384:
[----:B-1----:R-:W-:Y:S05]  /*2cf0*/  @P0 BRA `(.L_x_3385) ;  /* 0x0000000000080947 */ /* 0x002fea0003800000 */
[----:B------:R-:W1:Y:S02]  /*2d00*/  SYNCS.PHASECHK.TRANS64.TRYWAIT P0, [UR6+0x28c50], R0 ;  /* 0x028c5000ff0075a7 */ /* 0x000e640008000146 */
[----:B-1----:R-:W-:Y:S05]  /*2d10*/  @!P0 BRA `(.L_x_3386) ;  /* 0x00000110000c8947 */ /* 0x002fea0003800000 */
.L_x_3385:
[----:B------:R-:W-:Y:S01]  /*2d20*/  UIADD3 UR6, UR38, 0x26800, URZ ;  /* 0x0002680026067890 */ /* 0x000fe2000fffe03f */
[----:B------:R-:W-:Y:S01]  /*2d30*/  WARPGROUP.ARRIVE ;  /* 0x00000000000079c5 */ /* 0x000fe20000000000 */
[----:B------:R-:W-:-:S05]  /*2d40*/  ULEA UR18, UR37, UR20, 0xc ;  /* 0x0000001425127291 */ /* 0x000fca000f8e603f */
[----:B-1----:R-:W1:Y:S01]  /*2d50*/  S2R R3, SR_TID.X ;  /* 0x0000000000037919 */ /* 0x002e620000002100 */
[----:B------:R-:W-:Y:S01]  /*2d60*/  USHF.R.U32.HI UR6, URZ, 0x4, UR6 ;  /* 0x000000043f067899 */ /* 0x000fe20008011606 */
[----:B0-----:R-:W-:Y:S01]  /*2d70*/  IMAD.U32 R0, RZ, RZ, UR37 ;  /* 0x00000025ff007e24 */ /* 0x001fe2000f8e00ff */
[----:B------:R-:W-:Y:S01]  /*2d80*/  UMOV UR19, 0x40000040 ;  /* 0x4000004000137882 */ /* 0x000fe20000000000 */
[----:B------:R-:W-:Y:S01]  /*2d90*/  UMOV UR17, 0x40000040 ;  /* 0x4000004000117882 */ /* 0x000fe20000000000 */
[----:B------:R-:W-:Y:S01]  /*2da0*/  ULOP3.LUT UR6, UR6, 0x3fff, URZ, 0xc0, !UPT ;  /* 0x00003fff06067892 */ /* 0x000fe2000f8ec03f */
[----:B------:R-:W-:Y:S01]  /*2db0*/  UMOV UR7, 0x40000040 ;  /* 0x4000004000077882 */ /* 0x000fe20000000000 */
[----:B------:R-:W-:Y:S02]  /*2dc0*/  UIADD3 UR10, UR18, 0x100, URZ ;  /* 0x00000100120a7890 */ /* 0x000fe4000fffe03f */
[----:B------:R-:W-:Y:S02]  /*2dd0*/  ULOP3.LUT UR16, UR6, 0x10000, URZ, 0xfc, !UPT ;  /* 0x0001000006107892 */ /* 0x000fe4000f8efc3f */
[----:B------:R-:W-:Y:S01]  /*2de0*/  UIADD3 UR6, UR18, 0x80, URZ ;  /* 0x0000008012067890 */ /* 0x000fe2000fffe03f */
[----:B------:R-:W-:Y:S01]  /*2df0*/  UMOV UR11, 0x40000040 ;  /* 0x40000040000b7882 */ /* 0x000fe20000000000 */
[----:B------:R-:W-:Y:S01]  /*2e00*/  UIADD3 UR14, UR18, 0x180, URZ ;  /* 0x00000180120e7890 */ /* 0x000fe2000fffe03f */
[----:B------:R-:W-:-:S04]  /*2e10*/  UMOV UR15, 0x40000040 ;  /* 0x40000040000f7882 */ /* 0x000fc80000000000 */
[----:B------:R-:W-:Y:S01]  /*2e20*/  HGMMA.64x256x16.F32.BF16 R24, gdesc[UR16].tnspB, R24, gsb0 ;  /* 0x43e00000101879f0 */ /* 0x000fe20008001818 */
[----:B-1----:R-:W-:-:S04]  /*2e30*/  LOP3.LUT R3, R3, 0x7f, RZ, 0xc0, !PT ;  /* 0x0000007f03037812 */ /* 0x002fc800078ec0ff */
[----:B------:R-:W-:-:S13]  /*2e40*/  ISETP.NE.AND P0, PT, R3, RZ, PT ;  /* 0x000000ff0300720c */ /* 0x000fda0003f05270 */
[----:B------:R-:W-:-:S05]  /*2e50*/  @!P0 LEA R0, R0, UR38, 0x3 ;  /* 0x0000002600008c11 */ /* 0x000fca000f8e18ff */
        /* <DEDUP_REMOVED lines=17> */
[----:B0-----:R-:W-:Y:S05]  /*2f70*/  @P0 BRA `(.L_x_3387) ;  /* 0xfffffff000fc0947 */ /* 0x001fea000383ffff */
.L_x_3382:
[----:B------:R-:W-:Y:S01]  /*2f80*/  BAR.SYNC.DEFER_BLOCKING 0xe, 0x100 ;  /* 0x0384000000007b1d */ /* 0x000fe20000010000 */
[----:B------:R-:W-:Y:S01]  /*2f90*/  IMAD.U32 R3, RZ, RZ, UR37 ;  /* 0x00000025ff037e24 */ /* 0x000fe2000f8e00ff */
[----:B------:R-:W-:Y:S01]  /*2fa0*/  UIADD3 UR37, UR37, 0x1, URZ ;  /* 0x0000000125257890 */ /* 0x000fe2000fffe03f */
[----:B------:R-:W-:Y:S02]  /*2fb0*/  PLOP3.LUT P0, PT, PT, PT, PT, 0x8, 0x0 ;  /* 0x000000000000781c */ /* 0x000fe40003f0e170 */
[----:B------:R-:W-:Y:S01]  /*2fc0*/  CS2R R12, SRZ ;  /* 0x00000000000c7805 */ /* 0x000fe2000001ff00 */
[----:B------:R-:W-:Y:S01]  /*2fd0*/  IMAD R0, R3, 0x40, R16 ;  /* 0x0000004003007824 */ /* 0x000fe200078e0210 */
[----:B------:R-:W-:-:S04]  /*2fe0*/  UISETP.NE.AND UP0, UPT, UR37, 0x2, UPT ;  /* 0x000000022500788c */ /* 0x000fc8000bf05270 */
[----:B------:R-:W-:Y:S01]  /*2ff0*/  LEA R4, R0, UR38, 0x2 ;  /* 0x0000002600047c11 */ /* 0x000fe2000f8e10ff */
        /* <DEDUP_REMOVED lines=135> */
.L_x_3377:
        /* <DEDUP_REMOVED lines=37> */
.L_x_3388:
        /* <DEDUP_REMOVED lines=74> */
[----:B------:R-:W0:Y:S02]  /*3f60*/  SHFL.IDX PT, R0, R220, RZ, 0x1f ;  /* 0x00001fffdc007589 */ /* 0x000e2400000e0000 */
[----:B0-----:R-:W-:-:S13]  /*3f70*/  R2UR UR4, R0 ;  /* 0x00000000000472ca */ /* 0x001fda00000e0000 */
        /* <DEDUP_REMOVED lines=27> */
.L_x_3389:
[----:B------:R-:W-:Y:S01]  /*4130*/  ULEA.HI UR4, UR48, UR48, URZ, 0x1 ;  /* 0x0000003030047291 */ /* 0x000fe2000f8f083f */
[----:B------:R-:W-:-:S03]  /*4140*/  IMAD.U32 R3, RZ, RZ, UR49 ;  /* 0x00000031ff037e24 */ /* 0x000fc6000f8e00ff */
[----:B------:R-:W-:Y:S02]  /*4150*/  ULOP3.LUT UR4, UR4, 0xfffffffe, URZ, 0xc0, !UPT ;  /* 0xfffffffe04047892 */ /* 0x000fe4000f8ec03f */
[----:B------:R-:W-:Y:S02]  /*4160*/  ISETP.NE.AND P0, PT, R3, 0x3, PT ;  /* 0x000000030300780c */ /* 0x000fe40003f05270 */
[----:B------:R-:W-:-:S06]  /*4170*/  UIADD3 UR4, UR48, -UR4, URZ ;  /* 0x8000000430047290 */ /* 0x000fcc000fffe03f */
[----:B------:R-:W-:-:S05]  /*4180*/  IMAD.U32 R0, RZ, RZ, UR4 ;  /* 0x00000004ff007e24 */ /* 0x000fca000f8e00ff */
[----:B------:R-:W-:-:S04]  /*4190*/  SHF.L.U32 R0, R0, 0x1f, RZ ;  /* 0x0000001f00007819 */ /* 0x000fc800000006ff */
[----:B------:R-:W0:Y:S02]  /*41a0*/  SYNCS.PHASECHK.TRANS64.TRYWAIT P1, [UR38+0x28c00], R0 ;  /* 0x028c0000ff0075a7 */ /* 0x000e240008020166 */
[----:B0-----:R-:W-:Y:S05]  /*41b0*/  @!P1 BRA `(.L_x_3390) ;  /* 0x000000f800fc9947 */ /* 0x001fea0003800000 */
.L_x_3564:
[----:B------:R-:W-:Y:S05]  /*41c0*/  @!P0 BRA `(.L_x_3391) ;  /* 0x0000000000048947 */ /* 0x000fea0003800000 */
[----:B------:R-:W-:Y:S01]  /*41d0*/  BPT.TRAP 0x1 ;  /* 0x000000040000795c */ /* 0x000fe20000300000 */
.L_x_3391:
[----:B------:R-:W-:Y:S02]  /*41e0*/  IMAD.U32 R7, RZ, RZ, UR37 ;  /* 0x00000025ff077e24 */ /* 0x000fe4000f8e00ff */
[----:B------:R-:W-:-:S03]  /*41f0*/  IMAD.U32 R8, RZ, RZ, UR47 ;  /* 0x0000002fff087e24 */ /* 0x000fc6000f8e00ff */
[----:B------:R-:W-:Y:S02]  /*4200*/  LEA R7, R7, UR38, 0x3 ;  /* 0x0000002607077c11 */ /* 0x000fe4000f8e18ff */
[----:B------:R-:W-:-:S04]  /*4210*/  SHF.L.U32 R8, R8, 0x1f, RZ ;  /* 0x0000001f08087819 */ /* 0x000fc800000006ff */
[----:B------:R1:W2:Y:S01]  /*4220*/  SYNCS.PHASECHK.TRANS64.TRYWAIT P1, [R7+URZ+0x28c30], R8 ;  /* 0x028c3008070075a7 */ /* 0x0002a2000802017f */
[----:B------:R-:W-:Y:S05]  /*4230*/  @!P0 BRA `(.L_x_3392) ;  /* 0x0000000000048947 */ /* 0x000fea0003800000 */
[----:B------:R-:W-:Y:S01]  /*4240*/  BPT.TRAP 0x1 ;  /* 0x000000040000795c */ /* 0x000fe20000300000 */
.L_x_3392:
[----:B--2---:R-:W-:Y:S05]  /*4250*/  @P1 BRA `(.L_x_3393) ;  /* 0x0000000000081947 */ /* 0x004fea0003800000 */
[----:B------:R-:W2:Y:S02]  /*4260*/  SYNCS.PHASECHK.TRANS64.TRYWAIT P1, [R7+URZ+0x28c30], R8 ;  /* 0x028c3008070075a7 */ /* 0x000ea4000802017f */
[----:B--2---:R-:W-:Y:S05]  /*4270*/  @!P1 BRA `(.L_x_3394) ;  /* 0x000000f800e49947 */ /* 0x004fea0003800000 */
.L_x_3393:
[----:B0-----:R-:W0:Y:S01]  /*4280*/  S2R R0, SR_TID.X ;  /* 0x0000000000007919 */ /* 0x001e220000002100 */
[----:B------:R-:W-:-:S04]  /*4290*/  UIADD3 UR4, UR38, 0x22400, URZ ;  /* 0x0002240026047890 */ /* 0x000fc8000fffe03f */
[----:B------:R-:W-:-:S04]  /*42a0*/  USHF.R.U32.HI UR4, URZ, 0x4, UR4 ;  /* 0x000000043f047899 */ /* 0x000fc80008011604 */
[----:B------:R-:W-:-:S06]  /*42b0*/  ULOP3.LUT UR4, UR4, 0x3fff, URZ, 0xc0, !UPT ;  /* 0x00003fff04047892 */ /* 0x000fcc000f8ec03f */
[----:B------:R-:W-:Y:S01]  /*42c0*/  IMAD.U32 R3, RZ, RZ, UR4 ;  /* 0x00000004ff037e24 */ /* 0x000fe2000f8e00ff */
[----:B------:R-:W-:Y:S05]  /*42d0*/  WARPSYNC.ALL ;  /* 0x0000000000007948 */ /* 0x000fea0003800000 */
[----:B------:R-:W-:Y:S02]  /*42e0*/  LOP3.LUT R3, R3, 0x10000, RZ, 0xfc, !PT ;  /* 0x0001000003037812 */ /* 0x000fe400078efcff */
[----:B0-----:R-:W-:-:S04]  /*42f0*/  LOP3.LUT R0, R0, 0x7f, RZ, 0xc0, !PT ;  /* 0x0000007f00007812 */ /* 0x001fc800078ec0ff */
[----:B------:R-:W-:Y:S02]  /*4300*/  ISETP.NE.AND P1, PT, R0, RZ, PT ;  /* 0x000000ff0000720c */ /* 0x000fe40003f25270 */
[----:B------:R-:W-:Y:S01]  /*4310*/  R2UR UR12, R3 ;  /* 0x00000000030c72ca */ /* 0x000fe200000e0000 */
[----:B------:R-:W-:Y:S01]  /*4320*/  UIADD3 UR4, UR38, 0x20400, URZ ;  /* 0x0002040026047890 */ /* 0x000fe2000fffe03f */
[----:B------:R-:W-:Y:S01]  /*4330*/  WARPGROUP.ARRIVE ;  /* 0x00000000000079c5 */ /* 0x000fe20000000000 */
[----:B------:R-:W-:Y:S01]  /*4340*/  UMOV UR7, 0x40000040 ;  /* 0x4000004000077882 */ /* 0x000fe20000000000 */
[----:B------:R-:W-:Y:S01]  /*4350*/  UMOV UR5, 0x40000040 ;  /* 0x4000004000057882 */ /* 0x000fe20000000000 */
[----:B------:R-:W-:Y:S01]  /*4360*/  USHF.R.U32.HI UR4, URZ, 0x4, UR4 ;  /* 0x000000043f047899 */ /* 0x000fe20008011604 */
[----:B------:R-:W-:Y:S01]  /*4370*/  UMOV UR11, 0x40000040 ;  /* 0x40000040000b7882 */ /* 0x000fe20000000000 */
[----:B------:R-:W-:Y:S02]  /*4380*/  UMOV UR9, 0x40000040 ;  /* 0x4000004000097882 */ /* 0x000fe40000000000 */
[----:B------:R-:W-:Y:S01]  /*4390*/  ULOP3.LUT UR4, UR4, 0x3fff, URZ, 0xc0, !UPT ;  /* 0x00003fff04047892 */ /* 0x000fe2000f8ec03f */
[----:B------:R-:W-:Y:S01]  /*43a0*/  UMOV UR15, 0x40000040 ;  /* 0x40000040000f7882 */ /* 0x000fe20000000000 */
[----:B------:R-:W-:-:S02]  /*43b0*/  UIMAD UR53, UR52, -0x40, UR53 ;  /* 0xffffffc0343578a4 */ /* 0x000fc4000f8e0235 */
[----:B------:R-:W-:Y:S02]  /*43c0*/  ULEA UR12, UR37, UR12, 0x9 ;  /* 0x0000000c250c7291 */ /* 0x000fe4000f8e483f */
[----:B------:R-:W-:Y:S02]  /*43d0*/  ULOP3.LUT UR13, UR4, 0x10000, URZ, 0xfc, !UPT ;  /* 0x00010000040d7892 */ /* 0x000fe4000f8efc3f */
[----:B------:R-:W-:Y:S01]  /*43e0*/  UIADD3 UR10, UR12, 0x4, URZ ;  /* 0x000000040c0a7890 */ /* 0x000fe2000fffe03f */
[----:B------:R-:W-:Y:S01]  /*43f0*/  IMAD.U32 R0, RZ, RZ, UR53 ;  /* 0x00000035ff007e24 */ /* 0x000fe2000f8e00ff */
[----:B------:R-:W-:Y:S01]  /*4400*/  UIADD3 UR8, UR13, 0x4, URZ ;  /* 0x000000040d087890 */ /* 0x000fe2000fffe03f */
[----:B------:R-:W-:Y:S02]  /*4410*/  UMOV UR6, UR12 ;  /* 0x0000000c00067c82 */ /* 0x000fe40008000000 */
[----:B------:R-:W-:Y:S01]  /*4420*/  UMOV UR4, UR13 ;  /* 0x0000000d00047c82 */ /* 0x000fe20008000000 */
[----:B------:R-:W-:Y:S01]  /*4430*/  UIADD3 UR14, UR12, 0x6, URZ ;  /* 0x000000060c0e7890 */ /* 0x000fe2000fffe03f */
[----:B------:R-:W-:Y:S01]  /*4440*/  HGMMA.64x64x16.F32.BF16 R24, gdesc[UR4], RZ, !UPT, gsb0 ;  /* 0x00e00000041879f0 */ /* 0x000fe2000c0018ff */
[----:B------:R-:W-:Y:S01]  /*4450*/  UIADD3 UR6, UR12, 0x2, URZ ;  /* 0x000000020c067890 */ /* 0x000fe2000fffe03f */
[----:B------:R-:W-:Y:S01]  /*4460*/  IADD3 R0, -R223, 0x40, R0 ;  /* 0x00000040df007810 */ /* 0x000fe20007ffe100 */
[----:B------:R-:W-:Y:S01]  /*4470*/  UIADD3 UR4, UR13, 0x2, URZ ;  /* 0x000000020d047890 */ /* 0x000fe2000fffe03f */
[----:B------:R-:W-:Y:S01]  /*4480*/  UMOV UR7, 0x40000040 ;  /* 0x4000004000077882 */ /* 0x000fe20000000000 */
[----:B------:R-:W-:Y:S01]  /*4490*/  UMOV UR5, 0x40000040 ;  /* 0x4000004000057882 */ /* 0x000fe20000000000 */
[----:B------:R-:W-:Y:S01]  /*44a0*/  UIADD3 UR12, UR13, 0x6, URZ ;  /* 0x000000060d0c7890 */ /* 0x000fe2000fffe03f */
[C---:B------:R-:W-:Y:S01]  /*44b0*/  ISETP.GT.AND P3, PT, R0.reuse, RZ, PT ;  /* 0x000000ff0000720c */ /* 0x040fe20003f64270 */
[----:B------:R-:W-:Y:S01]  /*44c0*/  ULDC UR21, c[0x0][0x988] ;  /* 0x0002620000157ab9 */ /* 0x000fe20000000800 */
[----:B------:R-:W-:Y:S01]  /*44d0*/  UMOV UR13, 0x40000040 ;  /* 0x40000040000d7882 */ /* 0x000fe20000000000 */
[----:B------:R-:W-:-:S02]  /*44e0*/  ISETP.GT.AND P6, PT, R0, 0x1, PT ;  /* 0x000000010000780c */ /* 0x000fc40003fc4270 */
[C---:B------:R-:W-:Y:S02]  /*44f0*/  ISETP.GT.AND P5, PT, R0.reuse, 0x8, PT ;  /* 0x000000080000780c */ /* 0x040fe40003fa4270 */
[C---:B------:R-:W-:Y:S02]  /*4500*/  ISETP.GT.AND P4, PT, R0.reuse, 0x9, PT ;  /* 0x000000090000780c */ /* 0x040fe40003f84270 */
[----:B------:R-:W-:Y:S01]  /*4510*/  ISETP.GT.AND P2, PT, R0, 0x10, PT ;  /* 0x000000100000780c */ /* 0x000fe20003f44270 */
[----:B------:R-:W-:Y:S02]  /*4520*/  WARPGROUP.DEPBAR.LE gsb0, 0x0 ;  /* 0x00008000000079c5 */ /* 0x000fe40000010000 */
[----:B------:R-:W-:-:S06]  /*4530*/  WARPGROUP.ARRIVE ;  /* 0x00000000000079c5 */ /* 0x000fcc0000000000 */
[----:B------:R-:W-:Y:S01]  /*4540*/  HGMMA.64x64x16.F32.BF16 R24, gdesc[UR4], R24, gsb0 ;  /* 0x00e00000041879f0 */ /* 0x000fe20008001818 */
[----:B------:R-:W-:Y:S02]  /*4550*/  ULDC UR6, c[0x0][0x9d8] ;  /* 0x0002760000067ab9 */ /* 0x000fe40000000800 */
        /* <DEDUP_REMOVED lines=50> */
[----:B0-----:R-:W-:-:S04]  /*4880*/  FSEL R29, R29, -INF , P4 ;  /* 0xff8000001d1d7808 */ /* 0x001fc80002000000 */
[----:B------:R-:W-:-:S03]  /*4890*/  FMNMX.FTZ R13, R29, R6, !PT ;  /* 0x000000061d0d7209 */ /* 0x000fc60007810000 */
[----:B------:R-:W0:Y:S01]  /*48a0*/  MUFU.TANH R5, R27 ;  /* 0x0000001b00057308 */ /* 0x000e220000002400 */
[----:B---3--:R-:W-:Y:S02]  /*48b0*/  FSEL R4, R4, -INF , P3 ;  /* 0xff80000004047808 */ /* 0x008fe40001800000 */
[----:B------:R-:W-:-:S05]  /*48c0*/  ISETP.GT.AND P3, PT, R0, 0x11, PT ;  /* 0x000000110000780c */ /* 0x000fca0003f64270 */
[----:B------:R-:W3:Y:S01]  /*48d0*/  MUFU.TANH R33, R33 ;  /* 0x0000002100217308 */ /* 0x000ee20000002400 */
[----:B----4-:R-:W-:-:S04]  /*48e0*/  FSEL R32, R32, -INF , P2 ;  /* 0xff80000020207808 */ /* 0x010fc80001000000 */
[----:B------:R-:W-:-:S03]  /*48f0*/  FMNMX.FTZ R6, R32, R13, !PT ;  /* 0x0000000d20067209 */ /* 0x000fc60007810000 */
[----:B------:R-:W4:Y:S01]  /*4900*/  MUFU.TANH R9, R30 ;  /* 0x0000001e00097308 */ /* 0x000f220000002400 */
[----:B0-----:R-:W-:Y:S02]  /*4910*/  FSEL R5, R5, -INF , P6 ;  /* 0xff80000005057808 */ /* 0x001fe40003000000 */
[----:B------:R-:W-:-:S05]  /*4920*/  ISETP.GT.AND P6, PT, R0, 0x18, PT ;  /* 0x000000180000780c */ /* 0x000fca0003fc4270 */
[----:B------:R-:W0:Y:S01]  /*4930*/  MUFU.TANH R36, R36 ;  /* 0x0000002400247308 */ /* 0x000e220000002400 */
[----:B---3--:R-:W-:-:S04]  /*4940*/  FSEL R33, R33, -INF , P3 ;  /* 0xff80000021217808 */ /* 0x008fc80001800000 */
[----:B------:R-:W-:-:S03]  /*4950*/  FMNMX.FTZ R13, R33, R6, !PT ;  /* 0x00000006210d7209 */ /* 0x000fc60007810000 */
[----:B------:R-:W3:Y:S01]  /*4960*/  MUFU.TANH R10, R31 ;  /* 0x0000001f000a7308 */ /* 0x000ee20000002400 */
[----:B----4-:R-:W-:Y:S02]  /*4970*/  FSEL R9, R9, -INF , P5 ;  /* 0xff80000009097808 */ /* 0x010fe40002800000 */
[----:B------:R-:W-:-:S05]  /*4980*/  ISETP.GT.AND P5, PT, R0, 0x19, PT ;  /* 0x000000190000780c */ /* 0x000fca0003fa4270 */
        /* <DEDUP_REMOVED lines=52> */
[----:B----4-:R-:W-:-:S04]  /*4cd0*/  FSEL R53, R53, -INF , P2 ;  /* 0xff80000035357808 */ /* 0x010fc80001000000 */
[----:B------:R-:W-:Y:S02]  /*4ce0*/  FMNMX.FTZ R6, R53, R0, !PT ;  /* 0x0000000035067209 */ /* 0x000fe40007810000 */
[----:B------:R-:W-:Y:S01]  /*4cf0*/  FMNMX.FTZ R0, R4, R5, !PT ;  /* 0x0000000504007209 */ /* 0x000fe20007810000 */
[----:B------:R-:W4:Y:S01]  /*4d00*/  MUFU.TANH R51, R51 ;  /* 0x0000003300337308 */ /* 0x000f220000002400 */
[----:B0-----:R-:W-:Y:S01]  /*4d10*/  FSEL R47, R47, -INF , P6 ;  /* 0xff8000002f2f7808 */ /* 0x001fe20003000000 */
[----:B------:R-:W0:Y:S06]  /*4d20*/  SHFL.BFLY PT, R13, R6, 0x2, 0x1f ;  /* 0x0c401f00060d7f89 */ /* 0x000e2c00000e0000 */
[----:B------:R-:W5:Y:S01]  /*4d30*/  MUFU.TANH R54, R54 ;  /* 0x0000003600367308 */ /* 0x000f620000002400 */
[----:B---3--:R-:W-:-:S07]  /*4d40*/  FSEL R50, R50, -INF , P5 ;  /* 0xff80000032327808 */ /* 0x008fce0002800000 */
[----:B------:R-:W3:Y:S01]  /*4d50*/  MUFU.TANH R55, R55 ;  /* 0x0000003700377308 */ /* 0x000ee20000002400 */
[----:B----4-:R-:W-:Y:S02]  /*4d60*/  FSEL R51, R51, -INF , P4 ;  /* 0xff80000033337808 */ /* 0x010fe40002000000 */
[----:B-----5:R-:W-:Y:S02]  /*4d70*/  FSEL R54, R54, -INF , P3 ;  /* 0xff80000036367808 */ /* 0x020fe40001800000 */
[----:B0-----:R-:W-:Y:S02]  /*4d80*/  FMNMX.FTZ R14, R6, R13, !PT ;  /* 0x0000000d060e7209 */ /* 0x001fe40007810000 */
[----:B------:R-:W-:-:S03]  /*4d90*/  FMNMX.FTZ R13, R9, R0, !PT ;  /* 0x00000000090d7209 */ /* 0x000fc60007810000 */
[----:B------:R-:W0:Y:S01]  /*4da0*/  SHFL.BFLY PT, R15, R14, 0x1, 0x1f ;  /* 0x0c201f000e0f7f89 */ /* 0x000e2200000e0000 */
[----:B------:R-:W-:Y:S02]  /*4db0*/  FMNMX.FTZ R0, R10, R13, !PT ;  /* 0x0000000d0a007209 */ /* 0x000fe40007810000 */
[----:B---3--:R-:W-:Y:S02]  /*4dc0*/  FSEL R55, R55, -INF , P2 ;  /* 0xff80000037377808 */ /* 0x008fe40001000000 */
[----:B------:R-:W-:-:S04]  /*4dd0*/  FMNMX.FTZ R13, R11, R0, !PT ;  /* 0x000000000b0d7209 */ /* 0x000fc80007810000 */
[----:B------:R-:W-:-:S04]  /*4de0*/  FMNMX.FTZ R13, R12, R13, !PT ;  /* 0x0000000d0c0d7209 */ /* 0x000fc80007810000 */
[----:B------:R-:W-:-:S04]  /*4df0*/  FMNMX.FTZ R0, R38, R13, !PT ;  /* 0x0000000d26007209 */ /* 0x000fc80007810000 */
[----:B------:R-:W-:-:S04]  /*4e00*/  FMNMX.FTZ R13, R39, R0, !PT ;  /* 0x00000000270d7209 */ /* 0x000fc80007810000 */
[----:B------:R-:W-:Y:S02]  /*4e10*/  FMNMX.FTZ R0, R42, R13, !PT ;  /* 0x0000000d2a007209 */ /* 0x000fe40007810000 */
[----:B0-----:R-:W-:Y:S02]  /*4e20*/  FMNMX.FTZ R6, R14, R15, !PT ;  /* 0x0000000f0e067209 */ /* 0x001fe40007810000 */
        /* <DEDUP_REMOVED lines=13> */
[----:B------:R-:W-:Y:S01]  /*4f00*/  MUFU.EX2 R24, R24 ;  /* 0x0000001800187308 */ /* 0x000fe20000000800 */
        /* <DEDUP_REMOVED lines=8> */
[----:B------:R-:W3:Y:S01]  /*4f90*/  MUFU.EX2 R25, R25 ;  /* 0x0000001900197308 */ /* 0x000ee20000000800 */
[--C-:B------:R-:W-:Y:S01]  /*4fa0*/  FFMA.FTZ R44, R44, UR21, -R14.reuse ;  /* 0x000000152c2c7c23 */ /* 0x100fe2000801080e */
[--C-:B------:R-:W-:Y:S01]  /*4fb0*/  FFMA.FTZ R45, R45, UR21, -R14.reuse ;  /* 0x000000152d2d7c23 */ /* 0x100fe2000801080e */
[--C-:B------:R-:W-:Y:S01]  /*4fc0*/  FFMA.FTZ R48, R48, UR21, -R14.reuse ;  /* 0x0000001530307c23 */ /* 0x100fe2000801080e */
[--C-:B------:R-:W-:Y:S01]  /*4fd0*/  FFMA.FTZ R49, R49, UR21, -R14.reuse ;  /* 0x0000001531317c23 */ /* 0x100fe2000801080e */
[--C-:B------:R-:W-:Y:S01]  /*4fe0*/  FFMA.FTZ R52, R52, UR21, -R14.reuse ;  /* 0x0000001534347c23 */ /* 0x100fe2000801080e */
[----:B------:R-:W-:-:S02]  /*4ff0*/  FFMA.FTZ R14, R53, UR21, -R14 ;  /* 0x00000015350e7c23 */ /* 0x000fc4000801080e */
[----:B------:R-:W-:Y:S08]  /*5000*/  MUFU.EX2 R28, R28 ;  /* 0x0000001c001c7308 */ /* 0x000ff00000000800 */
[----:B------:R-:W4:Y:S01]  /*5010*/  MUFU.EX2 R29, R29 ;  /* 0x0000001d001d7308 */ /* 0x000f220000000800 */
[----:B---3--:R-:W-:Y:S02]  /*5020*/  F2FP.BF16.F32.PACK_AB R152, R25, R24 ;  /* 0x000000181998723e */ /* 0x008fe400000010ff */
[----:B0-----:R-:W-:-:S05]  /*5030*/  FMNMX.FTZ R13, R0, R13, !PT ;  /* 0x0000000d000d7209 */ /* 0x001fca0007810000 */
[----:B------:R-:W-:Y:S01]  /*5040*/  MUFU.EX2 R32, R32 ;  /* 0x0000002000207308 */ /* 0x000fe20000000800 */
[----:B------:R-:W0:Y:S07]  /*5050*/  SHFL.BFLY PT, R0, R13, 0x1, 0x1f ;  /* 0x0c201f000d007f89 */ /* 0x000e2e00000e0000 */
[----:B------:R-:W3:Y:S01]  /*5060*/  MUFU.EX2 R33, R33 ;  /* 0x0000002100217308 */ /* 0x000ee20000000800 */
[----:B----4-:R-:W-:-:S07]  /*5070*/  F2FP.BF16.F32.PACK_AB R154, R29, R28 ;  /* 0x0000001c1d9a723e */ /* 0x010fce00000010ff */
[----:B------:R-:W-:Y:S08]  /*5080*/  MUFU.EX2 R36, R36 ;  /* 0x0000002400247308 */ /* 0x000ff00000000800 */
[----:B------:R-:W4:Y:S01]  /*5090*/  MUFU.EX2 R37, R37 ;  /* 0x0000002500257308 */ /* 0x000f220000000800 */
[----:B---3--:R-:W-:Y:S02]  /*50a0*/  F2FP.BF16.F32.PACK_AB R156, R33, R32 ;  /* 0x00000020219c723e */ /* 0x008fe400000010ff */
[----:B0-----:R-:W-:-:S04]  /*50b0*/  FMNMX.FTZ R0, R13, R0, !PT ;  /* 0x000000000d007209 */ /* 0x001fc80007810000 */
[C---:B------:R-:W-:Y:S01]  /*50c0*/  FSETP.NEU.FTZ.AND P2, PT, R0.reuse, -INF , PT ;  /* 0xff8000000000780b */ /* 0x040fe20003f5d000 */
[----:B------:R-:W-:Y:S01]  /*50d0*/  FMUL.FTZ R13, R0, UR21 ;  /* 0x00000015000d7c20 */ /* 0x000fe20008410000 */
[----:B------:R-:W-:Y:S04]  /*50e0*/  MUFU.EX2 R40, R40 ;  /* 0x0000002800287308 */ /* 0x000fe80000000800 */
[----:B------:R-:W-:Y:S02]  /*50f0*/  FSEL R15, R13, RZ, P2 ;  /* 0x000000ff0d0f7208 */ /* 0x000fe40001000000 */
[----:B----4-:R-:W-:Y:S02]  /*5100*/  F2FP.BF16.F32.PACK_AB R158, R37, R36 ;  /* 0x00000024259e723e */ /* 0x010fe400000010ff */
[----:B------:R-:W-:Y:S01]  /*5110*/  MUFU.EX2 R13, R14 ;  /* 0x0000000e000d7308 */ /* 0x000fe20000000800 */
[--C-:B------:R-:W-:Y:S01]  /*5120*/  FFMA.FTZ R4, R4, UR21, -R15.reuse ;  /* 0x0000001504047c23 */ /* 0x100fe2000801080f */
[--C-:B------:R-:W-:Y:S01]  /*5130*/  FFMA.FTZ R5, R5, UR21, -R15.reuse ;  /* 0x0000001505057c23 */ /* 0x100fe2000801080f */
[--C-:B------:R-:W-:Y:S01]  /*5140*/  FFMA.FTZ R9, R9, UR21, -R15.reuse ;  /* 0x0000001509097c23 */ /* 0x100fe2000801080f */
[--C-:B------:R-:W-:Y:S01]  /*5150*/  FFMA.FTZ R10, R10, UR21, -R15.reuse ;  /* 0x000000150a0a7c23 */ /* 0x100fe2000801080f */
[--C-:B------:R-:W-:Y:S01]  /*5160*/  FFMA.FTZ R11, R11, UR21, -R15.reuse ;  /* 0x000000150b0b7c23 */ /* 0x100fe2000801080f */
[--C-:B------:R-:W-:Y:S01]  /*5170*/  FFMA.FTZ R12, R12, UR21, -R15.reuse ;  /* 0x000000150c0c7c23 */ /* 0x100fe2000801080f */
[--C-:B------:R-:W-:Y:S01]  /*5180*/  FFMA.FTZ R38, R38, UR21, -R15.reuse ;  /* 0x0000001526267c23 */ /* 0x100fe2000801080f */
[----:B------:R0:W-:Y:S01]  /*5190*/  MUFU.EX2 R153, R4 ;  /* 0x0000000400997308 */ /* 0x0001e20000000800 */
[--C-:B------:R-:W-:Y:S01]  /*51a0*/  FFMA.FTZ R39, R39, UR21, -R15.reuse ;  /* 0x0000001527277c23 */ /* 0x100fe2000801080f */
[--C-:B------:R-:W-:Y:S01]  /*51b0*/  FFMA.FTZ R42, R42, UR21, -R15.reuse ;  /* 0x000000152a2a7c23 */ /* 0x100fe2000801080f */
[--C-:B------:R-:W-:Y:S01]  /*51c0*/  FFMA.FTZ R43, R43, UR21, -R15.reuse ;  /* 0x000000152b2b7c23 */ /* 0x100fe2000801080f */
[--C-:B------:R-:W-:Y:S01]  /*51d0*/  FFMA.FTZ R46, R46, UR21, -R15.reuse ;  /* 0x000000152e2e7c23 */ /* 0x100fe2000801080f */
[--C-:B------:R-:W-:Y:S01]  /*51e0*/  FFMA.FTZ R47, R47, UR21, -R15.reuse ;  /* 0x000000152f2f7c23 */ /* 0x100fe2000801080f */
[--C-:B------:R-:W-:Y:S01]  /*51f0*/  FFMA.FTZ R50, R50, UR21, -R15.reuse ;  /* 0x0000001532327c23 */ /* 0x100fe2000801080f */
[----:B------:R-:W-:Y:S01]  /*5200*/  FFMA.FTZ R51, R51, UR21, -R15 ;  /* 0x0000001533337c23 */ /* 0x000fe2000801080f */
[----:B------:R3:W4:Y:S01]  /*5210*/  MUFU.EX2 R20, R5 ;  /* 0x0000000500147308 */ /* 0x0007220000000800 */
[----:B0-----:R-:W-:-:S02]  /*5220*/  @!P1 VIADD R4, R7, 0x28c40 ;  /* 0x00028c4007049836 */ /* 0x001fc40000000000 */
[--C-:B------:R-:W-:Y:S01]  /*5230*/  FFMA.FTZ R54, R54, UR21, -R15.reuse ;  /* 0x0000001536367c23 */ /* 0x100fe2000801080f */
[----:B------:R-:W-:Y:S02]  /*5240*/  FFMA.FTZ R15, R55, UR21, -R15 ;  /* 0x00000015370f7c23 */ /* 0x000fe4000801080f */
[----:B------:R-:W-:Y:S02]  /*5250*/  @!P1 PRMT R4, RZ, 0x654, R4 ;  /* 0x00000654ff049816 */ /* 0x000fe40000000004 */
[----:B------:R-:W0:Y:S01]  /*5260*/  MUFU.EX2 R9, R9 ;  /* 0x0000000900097308 */ /* 0x000e220000000800 */
[----:B---3--:R-:W-:Y:S01]  /*5270*/  FADD.FTZ R5, R24, R25 ;  /* 0x0000001918057221 */ /* 0x008fe20000010000 */
[----:B------:R3:W-:Y:S03]  /*5280*/  @!P1 SYNCS.ARRIVE.TRANS64.RED.A1T0 RZ, [R4+URZ], RZ ;  /* 0x000000ff04ff99a7 */ /* 0x0007e6000810043f */
[----:B------:R-:W-:-:S03]  /*5290*/  FADD.FTZ R26, R28, R5 ;  /* 0x000000051c1a7221 */ /* 0x000fc60000010000 */
[----:B------:R-:W3:Y:S01]  /*52a0*/  MUFU.EX2 R10, R10 ;  /* 0x0000000a000a7308 */ /* 0x000ee20000000800 */
[----:B----4-:R-:W-:Y:S01]  /*52b0*/  FADD.FTZ R14, R153, R20 ;  /* 0x00000014990e7221 */ /* 0x010fe20000010000 */
[----:B------:R-:W-:Y:S01]  /*52c0*/  FADD.FTZ R21, R29, R26 ;  /* 0x0000001a1d157221 */ /* 0x000fe20000010000 */
[----:B------:R-:W-:-:S05]  /*52d0*/  F2FP.BF16.F32.PACK_AB R153, R20, R153 ;  /* 0x000000991499723e */ /* 0x000fca00000010ff */
[----:B------:R-:W4:Y:S01]  /*52e0*/  MUFU.EX2 R11, R11 ;  /* 0x0000000b000b7308 */ /* 0x000f220000000800 */
[----:B0-----:R-:W-:Y:S01]  /*52f0*/  FADD.FTZ R5, R9, R14 ;  /* 0x0000000e09057221 */ /* 0x001fe20000010000 */
[----:B------:R-:W-:-:S04]  /*5300*/  FADD.FTZ R14, R32, R21 ;  /* 0x00000015200e7221 */ /* 0x000fc80000010000 */
[----:B------:R-:W-:Y:S02]  /*5310*/  FADD.FTZ R21, R33, R14 ;  /* 0x0000000e21157221 */ /* 0x000fe40000010000 */
[----:B------:R-:W0:Y:S01]  /*5320*/  MUFU.EX2 R12, R12 ;  /* 0x0000000c000c7308 */ /* 0x000e220000000800 */
[C---:B---3--:R-:W-:Y:S01]  /*5330*/  FADD.FTZ R4, R10.reuse, R5 ;  /* 0x000000050a047221 */ /* 0x048fe20000010000 */
[----:B------:R-:W-:Y:S01]  /*5340*/  F2FP.BF16.F32.PACK_AB R155, R10, R9 ;  /* 0x000000090a9b723e */ /* 0x000fe200000010ff */
[----:B------:R-:W-:Y:S06]  /*5350*/  BAR.SYNC.DEFER_BLOCKING 0xf, 0x100 ;  /* 0x03c4000000007b1d */ /* 0x000fec0000010000 */
[----:B------:R-:W3:Y:S01]  /*5360*/  MUFU.EX2 R38, R38 ;  /* 0x0000002600267308 */ /* 0x000ee20000000800 */
[----:B----4-:R-:W-:Y:S01]  /*5370*/  FADD.FTZ R5, R11, R4 ;  /* 0x000000040b057221 */ /* 0x010fe20000010000 */
[----:B------:R-:W-:-:S04]  /*5380*/  FADD.FTZ R4, R36, R21 ;  /* 0x0000001524047221 */ /* 0x000fc80000010000 */
[----:B------:R-:W-:Y:S02]  /*5390*/  FADD.FTZ R21, R37, R4 ;  /* 0x0000000425157221 */ /* 0x000fe40000010000 */
[----:B------:R-:W4:Y:S01]  /*53a0*/  MUFU.EX2 R39, R39 ;  /* 0x0000002700277308 */ /* 0x000f220000000800 */
[----:B0-----:R-:W-:Y:S01]  /*53b0*/  FADD.FTZ R5, R12, R5 ;  /* 0x000000050c057221 */ /* 0x001fe20000010000 */
[----:B------:R-:W-:Y:S01]  /*53c0*/  FADD.FTZ R14, R40, R21 ;  /* 0x00000015280e7221 */ /* 0x000fe20000010000 */
[----:B------:R-:W-:-:S05]  /*53d0*/  F2FP.BF16.F32.PACK_AB R157, R12, R11 ;  /* 0x0000000b0c9d723e */ /* 0x000fca00000010ff */
[----:B------:R-:W0:Y:S01]  /*53e0*/  MUFU.EX2 R42, R42 ;  /* 0x0000002a002a7308 */ /* 0x000e220000000800 */
[----:B---3--:R-:W-:Y:S01]  /*53f0*/  FADD.FTZ R4, R38, R5 ;  /* 0x0000000526047221 */ /* 0x008fe20000010000 */
[----:B------:R3:W-:Y:S06]  /*5400*/  STSM.16.M88.4 [R18+0x26800], R152 ;  /* 0x0268009812007844 */ /* 0x0007ec0000000200 */
[----:B------:R-:W5:Y:S01]  /*5410*/  MUFU.EX2 R41, R41 ;  /* 0x0000002900297308 */ /* 0x000f620000000800 */
[C---:B----4-:R-:W-:Y:S01]  /*5420*/  FADD.FTZ R5, R39.reuse, R4 ;  /* 0x0000000427057221 */ /* 0x050fe20000010000 */
[----:B------:R-:W-:-:S05]  /*5430*/  F2FP.BF16.F32.PACK_AB R159, R39, R38 ;  /* 0x00000026279f723e */ /* 0x000fca00000010ff */
[----:B------:R3:W-:Y:S01]  /*5440*/  STSM.16.M88.4 [R23], R156 ;  /* 0x0000009c17007844 */ /* 0x0007e20000000200 */
[----:B------:R-:W4:Y:S01]  /*5450*/  MUFU.EX2 R43, R43 ;  /* 0x0000002b002b7308 */ /* 0x000f220000000800 */
[----:B0-----:R-:W-:-:S07]  /*5460*/  FADD.FTZ R4, R42, R5 ;  /* 0x000000052a047221 */ /* 0x001fce0000010000 */
[----:B------:R-:W0:Y:S01]  /*5470*/  MUFU.EX2 R44, R44 ;  /* 0x0000002c002c7308 */ /* 0x000e220000000800 */
[C---:B-----5:R-:W-:Y:S01]  /*5480*/  FADD.FTZ R21, R41.reuse, R14 ;  /* 0x0000000e29157221 */ /* 0x060fe20000010000 */
[----:B------:R-:W-:-:S06]  /*5490*/  F2FP.BF16.F32.PACK_AB R160, R41, R40 ;  /* 0x0000002829a0723e */ /* 0x000fcc00000010ff */
[----:B------:R-:W5:Y:S01]  /*54a0*/  MUFU.EX2 R46, R46 ;  /* 0x0000002e002e7308 */ /* 0x000f620000000800 */
[C---:B----4-:R-:W-:Y:S01]  /*54b0*/  FADD.FTZ R5, R43.reuse, R4 ;  /* 0x000000042b057221 */ /* 0x050fe20000010000 */
[----:B------:R-:W-:-:S06]  /*54c0*/  F2FP.BF16.F32.PACK_AB R161, R43, R42 ;  /* 0x0000002a2ba1723e */ /* 0x000fcc00000010ff */
[----:B------:R-:W4:Y:S01]  /*54d0*/  MUFU.EX2 R45, R45 ;  /* 0x0000002d002d7308 */ /* 0x000f220000000800 */
[----:B0-----:R-:W-:-:S07]  /*54e0*/  FADD.FTZ R4, R44, R21 ;  /* 0x000000152c047221 */ /* 0x001fce0000010000 */
[----:B------:R-:W0:Y:S01]  /*54f0*/  MUFU.EX2 R47, R47 ;  /* 0x0000002f002f7308 */ /* 0x000e220000000800 */
[----:B-----5:R-:W-:-:S07]  /*5500*/  FADD.FTZ R10, R46, R5 ;  /* 0x000000052e0a7221 */ /* 0x020fce0000010000 */
[----:B------:R-:W-:Y:S01]  /*5510*/  MUFU.EX2 R48, R48 ;  /* 0x0000003000307308 */ /* 0x000fe20000000800 */
[C---:B----4-:R-:W-:Y:S01]  /*5520*/  F2FP.BF16.F32.PACK_AB R162, R45.reuse, R44 ;  /* 0x0000002c2da2723e */ /* 0x050fe200000010ff */
[----:B------:R-:W-:-:S06]  /*5530*/  FADD.FTZ R45, R45, R4 ;  /* 0x000000042d2d7221 */ /* 0x000fcc0000010000 */
[----:B------:R-:W4:Y:S01]  /*5540*/  MUFU.EX2 R49, R49 ;  /* 0x0000003100317308 */ /* 0x000f220000000800 */
[C---:B0-----:R-:W-:Y:S01]  /*5550*/  F2FP.BF16.F32.PACK_AB R163, R47.reuse, R46 ;  /* 0x0000002e2fa3723e */ /* 0x041fe200000010ff */
[----:B------:R-:W-:-:S04]  /*5560*/  FADD.FTZ R47, R47, R10 ;  /* 0x0000000a2f2f7221 */ /* 0x000fc80000010000 */
[----:B------:R3:W-:Y:S02]  /*5570*/  STSM.16.M88.4 [R19], R160 ;  /* 0x000000a013007844 */ /* 0x0007e40000000200 */
[----:B------:R-:W-:Y:S08]  /*5580*/  MUFU.EX2 R50, R50 ;  /* 0x0000003200327308 */ /* 0x000ff00000000800 */
[----:B------:R-:W0:Y:S01]  /*5590*/  MUFU.EX2 R51, R51 ;  /* 0x0000003300337308 */ /* 0x000e220000000800 */
[----:B----4-:R-:W-:Y:S01]  /*55a0*/  F2FP.BF16.F32.PACK_AB R164, R49, R48 ;  /* 0x0000003031a4723e */ /* 0x010fe200000010ff */
[----:B------:R-:W-:-:S04]  /*55b0*/  FADD.FTZ R48, R48, R45 ;  /* 0x0000002d30307221 */ /* 0x000fc80000010000 */
[----:B------:R-:W-:Y:S02]  /*55c0*/  FADD.FTZ R49, R49, R48 ;  /* 0x0000003031317221 */ /* 0x000fe40000010000 */
[----:B------:R-:W4:Y:S08]  /*55d0*/  MUFU.EX2 R52, R52 ;  /* 0x0000003400347308 */ /* 0x000f300000000800 */
[----:B------:R-:W-:Y:S01]  /*55e0*/  MUFU.EX2 R54, R54 ;  /* 0x0000003600367308 */ /* 0x000fe20000000800 */
[----:B0-----:R-:W-:Y:S01]  /*55f0*/  F2FP.BF16.F32.PACK_AB R165, R51, R50 ;  /* 0x0000003233a5723e */ /* 0x001fe200000010ff */
[----:B------:R-:W-:-:S04]  /*5600*/  FADD.FTZ R50, R50, R47 ;  /* 0x0000002f32327221 */ /* 0x000fc80000010000 */
[----:B------:R-:W-:Y:S02]  /*5610*/  FADD.FTZ R51, R51, R50 ;  /* 0x0000003233337221 */ /* 0x000fe40000010000 */
[----:B------:R-:W0:Y:S01]  /*5620*/  MUFU.EX2 R15, R15 ;  /* 0x0000000f000f7308 */ /* 0x000e220000000800 */
[----:B----4-:R-:W-:Y:S01]  /*5630*/  F2FP.BF16.F32.PACK_AB R166, R13, R52 ;  /* 0x000000340da6723e */ /* 0x010fe200000010ff */
[----:B------:R-:W-:-:S04]  /*5640*/  FADD.FTZ R4, R52, R49 ;  /* 0x0000003134047221 */ /* 0x000fc80000010000 */
[----:B------:R-:W-:Y:S01]  /*5650*/  FADD.FTZ R4, R13, R4 ;  /* 0x000000040d047221 */ /* 0x000fe20000010000 */
[----:B0-----:R-:W-:Y:S01]  /*5660*/  F2FP.BF16.F32.PACK_AB R167, R15, R54 ;  /* 0x000000360fa7723e */ /* 0x001fe200000010ff */
[----:B------:R-:W-:-:S04]  /*5670*/  FADD.FTZ R54, R54, R51 ;  /* 0x0000003336367221 */ /* 0x000fc80000010000 */
[----:B------:R3:W-:Y:S01]  /*5680*/  STSM.16.M88.4 [R22], R164 ;  /* 0x000000a416007844 */ /* 0x0007e20000000200 */
[----:B------:R-:W-:Y:S01]  /*5690*/  FADD.FTZ R5, R15, R54 ;  /* 0x000000360f057221 */ /* 0x000fe20000010000 */
[----:B------:R-:W-:Y:S06]  /*56a0*/  @!P0 BRA `(.L_x_3395) ;  /* 0x0000000000048947 */ /* 0x000fec0003800000 */
[----:B------:R-:W-:Y:S01]  /*56b0*/  BPT.TRAP 0x1 ;  /* 0x000000040000795c */ /* 0x000fe20000300000 */
.L_x_3395:
[----:B------:R0:W4:Y:S01]  /*56c0*/  SYNCS.PHASECHK.TRANS64.TRYWAIT P2, [R7+URZ+0x28c50], R8 ;  /* 0x028c5008070075a7 */ /* 0x000122000804017f */
[----:B------:R-:W-:Y:S05]  /*56d0*/  @!P0 BRA `(.L_x_3396) ;  /* 0x0000000000048947 */ /* 0x000fea0003800000 */
[----:B------:R-:W-:Y:S01]  /*56e0*/  BPT.TRAP 0x1 ;  /* 0x000000040000795c */ /* 0x000fe20000300000 */
.L_x_3396:
[----:B------:R-:W-:Y:S01]  /*56f0*/  ULOP3.LUT UR54, UR54, 0x2000000, URZ, 0xfc, !UPT ;  /* 0x0200000036367892 */ /* 0x000fe2000f8efc3f */
[----:B----4-:R-:W-:Y:S11]  /*5700*/  @P2 BRA `(.L_x_3397) ;  /* 0x0000000000082947 */ /* 0x010ff60003800000 */
[----:B------:R-:W4:Y:S02]  /*5710*/  SYNCS.PHASECHK.TRANS64.TRYWAIT P2, [R7+URZ+0x28c50], R8 ;  /* 0x028c5008070075a7 */ /* 0x000f24000804017f */
[----:B----4-:R-:W-:Y:S05]  /*5720*/  @!P2 BRA `(.L_x_3398) ;  /* 0x000000e400cca947 */ /* 0x010fea0003800000 */
.L_x_3397:
[----:B------:R-:W-:Y:S01]  /*5730*/  ULEA UR10, UR37, UR54, 0xc ;  /* 0x00000036250a7291 */ /* 0x000fe2000f8e603f */
[----:B------:R-:W-:Y:S01]  /*5740*/  WARPGROUP.ARRIVE ;  /* 0x00000000000079c5 */ /* 0x000fe20000000000 */
[----:B------:R-:W-:Y:S01]  /*5750*/  UMOV UR7, 0x40000040 ;  /* 0x4000004000077882 */ /* 0x000fe20000000000 */
[----:B------:R-:W-:Y:S01]  /*5760*/  UIADD3 UR20, UR52, -0x2, URZ ;  /* 0xfffffffe34147890 */ /* 0x000fe2000fffe03f */
[----:B012-4-:R-:W-:-:S03]  /*5770*/  @!P1 VIADD R7, R7, 0x28c60 ;  /* 0x00028c6007079836 */ /* 0x017fc60000000000 */
[----:B------:R-:W-:Y:S01]  /*5780*/  UMOV UR6, UR10 ;  /* 0x0000000a00067c82 */ /* 0x000fe20008000000 */
[----:B------:R-:W-:Y:S01]  /*5790*/  UISETP.GE.AND UP0, UPT, UR20, UR51, UPT ;  /* 0x000000331400728c */ /* 0x000fe2000bf06270 */
[----:B------:R-:W-:Y:S01]  /*57a0*/  HGMMA.64x256x16.F32.BF16 R24, R152, gdesc[UR4].tnspB, RZ, !UPT, gsb0 ;  /* 0x43e0000498187df0 */ /* 0x000fe2000c0018ff */
[----:B------:R-:W-:Y:S01]  /*57b0*/  UIADD3 UR6, UR10, 0x80, URZ ;  /* 0x000000800a067890 */ /* 0x000fe2000fffe03f */
[----:B------:R-:W-:Y:S01]  /*57c0*/  @!P1 PRMT R7, RZ, 0x654, R7 ;  /* 0x00000654ff079816 */ /* 0x000fe20000000007 */
[----:B------:R-:W-:Y:S02]  /*57d0*/  UMOV UR7, 0x40000040 ;  /* 0x4000004000077882 */ /* 0x000fe40000000000 */
[----:B------:R-:W-:Y:S01]  /*57e0*/  PLOP3.LUT P2, PT, PT, PT, UP0, 0x80, 0x0 ;  /* 0x000000000000781c */ /* 0x000fe20003f4f008 */
[----:B------:R-:W-:Y:S02]  /*57f0*/  WARPGROUP.DEPBAR.LE gsb0, 0x0 ;  /* 0x00008000000079c5 */ /* 0x000fe40000010000 */
[----:B------:R-:W-:-:S15]  /*5800*/  WARPGROUP.ARRIVE ;  /* 0x00000000000079c5 */ /* 0x000fde0000000000 */
[----:B------:R-:W-:-:S05]  /*5810*/  NOP ;  /* 0x0000000000007918 */ /* 0x000fca0000000000 */
[----:B------:R-:W-:Y:S01]  /*5820*/  HGMMA.64x256x16.F32.BF16 R24, R156, gdesc[UR4].tnspB, R24, gsb0 ;  /* 0x43e000049c187df0 */ /* 0x000fe20008001818 */
[----:B------:R-:W-:Y:S01]  /*5830*/  UIADD3 UR6, UR10, 0x100, URZ ;  /* 0x000001000a067890 */ /* 0x000fe2000fffe03f */
[----:B------:R-:W-:Y:S01]  /*5840*/  UMOV UR7, 0x40000040 ;  /* 0x4000004000077882 */ /* 0x000fe20000000000 */
[----:B------:R-:W-:Y:S02]  /*5850*/  WARPGROUP.DEPBAR.LE gsb0, 0x0 ;  /* 0x00008000000079c5 */ /* 0x000fe40000010000 */
[----:B------:R-:W-:-:S15]  /*5860*/  WARPGROUP.ARRIVE ;  /* 0x00000000000079c5 */ /* 0x000fde0000000000 */
[----:B------:R-:W-:-:S08]  /*5870*/  NOP ;  /* 0x0000000000007918 */ /* 0x000fd00000000000 */
[----:B------:R-:W-:Y:S01]  /*5880*/  HGMMA.64x256x16.F32.BF16 R24, R160, gdesc[UR4].tnspB, R24, gsb0 ;  /* 0x43e00004a0187df0 */ /* 0x000fe20008001818 */
[----:B------:R-:W-:Y:S01]  /*5890*/  UIADD3 UR6, UR10, 0x180, URZ ;  /* 0x000001800a067890 */ /* 0x000fe2000fffe03f */
        /* <DEDUP_REMOVED lines=16> */
[----:B------:R-:W-:Y:S01]  /*59a0*/  IMAD.MOV.U32 R8, RZ, RZ, R0 ;  /* 0x000000ffff087224 */ /* 0x000fe200078e0000 */
[----:B------:R-:W-:Y:S01]  /*59b0*/  UMOV UR22, UR37 ;  /* 0x0000002500167c82 */ /* 0x000fe20008000000 */
[----:B------:R-:W-:Y:S01]  /*59c0*/  IMAD.MOV.U32 R9, RZ, RZ, R6 ;  /* 0x000000ffff097224 */ /* 0x000fe200078e0006 */
[----:B------:R-:W-:Y:S01]  /*59d0*/  ULDC UR23, c[0x0][0x9d8] ;  /* 0x0002760000177ab9 */ /* 0x000fe20000000800 */
[----:B------:R-:W-:-:S05]  /*59e0*/  ULDC UR21, c[0x0][0x988] ;  /* 0x0002620000157ab9 */ /* 0x000fca0000000800 */
.L_x_3408:
[----:B------:R-:W-:Y:S01]  /*59f0*/  UIADD3 UR37, UR22, 0x1, URZ ;  /* 0x0000000116257890 */ /* 0x000fe2000fffe03f */
[----:B------:R-:W-:Y:S01]  /*5a00*/  UMOV UR6, UR20 ;  /* 0x0000001400067c82 */ /* 0x000fe20008000000 */
[----:B------:R-:W-:Y:S02]  /*5a10*/  UIADD3 UR20, UR20, -0x1, URZ ;  /* 0xffffffff14147890 */ /* 0x000fe4000fffe03f */
[----:B------:R-:W-:-:S04]  /*5a20*/  UISETP.NE.AND UP0, UPT, UR37, 0x2, UPT ;  /* 0x000000022500788c */ /* 0x000fc8000bf05270 */
[----:B------:R-:W-:Y:S02]  /*5a30*/  USEL UR7, URZ, 0x1, UP0 ;  /* 0x000000013f077887 */ /* 0x000fe40008000000 */
[----:B------:R-:W-:Y:S02]  /*5a40*/  USEL UR37, UR37, URZ, UP0 ;  /* 0x0000003f25257287 */ /* 0x000fe40008000000 */
[----:B------:R-:W-:Y:S02]  /*5a50*/  ULOP3.LUT UR47, UR47, UR7, URZ, 0x3c, !UPT ;  /* 0x000000072f2f7292 */ /* 0x000fe4000f8e3c3f */
[----:B------:R-:W-:Y:S01]  /*5a60*/  UISETP.GT.AND UP0, UPT, UR6, UR51, UPT ;  /* 0x000000330600728c */ /* 0x000fe2000bf04270 */
[----:B01----:R-:W-:Y:S10]  /*5a70*/  @!P0 BRA `(.L_x_3400) ;  /* 0x0000000000048947 */ /* 0x003ff40003800000 */
[----:B------:R-:W-:Y:S01]  /*5a80*/  BPT.TRAP 0x1 ;  /* 0x000000040000795c */ /* 0x000fe20000300000 */
.L_x_3400:
[----:B------:R-:W-:Y:S01]  /*5a90*/  ULEA UR24, UR37, UR38, 0x3 ;  /* 0x0000002625187291 */ /* 0x000fe2000f8e183f */
[----:B0-----:R-:W-:-:S05]  /*5aa0*/  IMAD.U32 R7, RZ, RZ, UR47 ;  /* 0x0000002fff077e24 */ /* 0x001fca000f8e00ff */
[----:B------:R-:W-:-:S04]  /*5ab0*/  SHF.L.U32 R7, R7, 0x1f, RZ ;  /* 0x0000001f07077819 */ /* 0x000fc800000006ff */
[----:B------:R0:W1:Y:S01]  /*5ac0*/  SYNCS.PHASECHK.TRANS64.TRYWAIT P2, [UR24+0x28c30], R7 ;  /* 0x028c3007ff0075a7 */ /* 0x0000620008040158 */
[----:B------:R-:W-:Y:S05]  /*5ad0*/  @!P0 BRA `(.L_x_3401) ;  /* 0x0000000000048947 */ /* 0x000fea0003800000 */
[----:B------:R-:W-:Y:S01]  /*5ae0*/  BPT.TRAP 0x1 ;  /* 0x000000040000795c */ /* 0x000fe20000300000 */
.L_x_3401:
[----:B-1----:R-:W-:Y:S05]  /*5af0*/  @P2 BRA `(.L_x_3402) ;  /* 0x0000000000082947 */ /* 0x002fea0003800000 */
[----:B------:R-:W1:Y:S02]  /*5b00*/  SYNCS.PHASECHK.TRANS64.TRYWAIT P2, [UR24+0x28c30], R7 ;  /* 0x028c3007ff0075a7 */ /* 0x000e640008040158 */
[----:B-1----:R-:W-:Y:S05]  /*5b10*/  @!P2 BRA `(.L_x_3403) ;  /* 0x000000e000e4a947 */ /* 0x002fea0003800000 */
.L_x_3402:
[----:B------:R-:W-:Y:S01]  /*5b20*/  R2UR UR18, R3 ;  /* 0x00000000031272ca */ /* 0x000fe200000e0000 */
[----:B------:R-:W-:Y:S01]  /*5b30*/  UIADD3 UR6, UR38, 0x20400, URZ ;  /* 0x0002040026067890 */ /* 0x000fe2000fffe03f */
[----:B---3--:R-:W-:Y:S01]  /*5b40*/  WARPGROUP.ARRIVE ;  /* 0x00000000000079c5 */ /* 0x008fe20000000000 */
[----:B------:R-:W-:Y:S01]  /*5b50*/  UMOV UR19, 0x40000040 ;  /* 0x4000004000137882 */ /* 0x000fe20000000000 */
[----:B------:R-:W-:Y:S01]  /*5b60*/  UMOV UR17, 0x40000040 ;  /* 0x4000004000117882 */ /* 0x000fe20000000000 */
[----:B------:R-:W-:Y:S01]  /*5b70*/  USHF.R.U32.HI UR6, URZ, 0x4, UR6 ;  /* 0x000000043f067899 */ /* 0x000fe20008011606 */
[----:B------:R-:W-:Y:S01]  /*5b80*/  ISETP.NE.AND P2, PT, R17, RZ, PT ;  /* 0x000000ff1100720c */ /* 0x000fe20003f45270 */
[----:B------:R-:W-:Y:S01]  /*5b90*/  UMOV UR7, 0x40000040 ;  /* 0x4000004000077882 */ /* 0x000fe20000000000 */
[----:B------:R-:W-:Y:S01]  /*5ba0*/  UMOV UR11, 0x40000040 ;  /* 0x40000040000b7882 */ /* 0x000fe20000000000 */
[----:B------:R-:W-:Y:S01]  /*5bb0*/  ULOP3.LUT UR6, UR6, 0x3fff, URZ, 0xc0, !UPT ;  /* 0x00003fff06067892 */ /* 0x000fe2000f8ec03f */
[----:B------:R-:W-:-:S03]  /*5bc0*/  UMOV UR15, 0x40000040 ;  /* 0x40000040000f7882 */ /* 0x000fc60000000000 */
[----:B------:R-:W-:Y:S02]  /*5bd0*/  ULEA UR18, UR37, UR18, 0x9 ;  /* 0x0000001225127291 */ /* 0x000fe4000f8e483f */
[----:B------:R-:W-:Y:S02]  /*5be0*/  ULOP3.LUT UR16, UR6, 0x10000, URZ, 0xfc, !UPT ;  /* 0x0001000006107892 */ /* 0x000fe4000f8efc3f */
[----:B------:R-:W-:Y:S02]  /*5bf0*/  UIADD3 UR6, UR18, 0x2, URZ ;  /* 0x0000000212067890 */ /* 0x000fe4000fffe03f */
[----:B------:R-:W-:Y:S02]  /*5c00*/  UIADD3 UR10, UR18, 0x4, URZ ;  /* 0x00000004120a7890 */ /* 0x000fe4000fffe03f */
[----:B------:R-:W-:-:S03]  /*5c10*/  UIADD3 UR14, UR18, 0x6, URZ ;  /* 0x00000006120e7890 */ /* 0x000fc6000fffe03f */
[----:B------:R-:W-:Y:S03]  /*5c20*/  HGMMA.64x64x16.F32.BF16 R152, gdesc[UR16], RZ, !UPT, gsb0 ;  /* 0x00e00000109879f0 */ /* 0x000fe6000c0018ff */
        /* <DEDUP_REMOVED lines=10> */
[----:B-1----:R-:W-:Y:S01]  /*5cd0*/  FMUL.FTZ R0, R152, UR23 ;  /* 0x0000001798007c20 */ /* 0x002fe20008410000 */
        /* <DEDUP_REMOVED lines=19> */
[----:B------:R-:W-:-:S02]  /*5e10*/  FMUL.FTZ R172, R183, UR23 ;  /* 0x00000017b7ac7c20 */ /* 0x000fc40008410000 */
        /* <DEDUP_REMOVED lines=28> */
[----:B------:R-:W-:Y:S01]  /*5fe0*/  MUFU.TANH R155, R155 ;  /* 0x0000009b009b7308 */ /* 0x000fe20000002400 */
[----:B---3--:R-:W-:-:S07]  /*5ff0*/  FMNMX.FTZ R6, R164, R6, !PT ;  /* 0x00000006a4067209 */ /* 0x008fce0007810000 */
[----:B------:R-:W-:Y:S01]  /*6000*/  MUFU.TANH R172, R172 ;  /* 0x000000ac00ac7308 */ /* 0x000fe20000002400 */
[----:B-1----:R-:W-:-:S05]  /*6010*/  FMNMX.FTZ R6, R165, R6, !PT ;  /* 0x00000006a5067209 */ /* 0x002fca0007810000 */
[----:B------:R-:W1:Y:S02]  /*6020*/  SHFL.BFLY PT, R157, R6, 0x2, 0x1f ;  /* 0x0c401f00069d7f89 */ /* 0x000e6400000e0000 */
[----:B-1----:R-:W-:Y:S01]  /*6030*/  FMNMX.FTZ R6, R6, R157, !PT ;  /* 0x0000009d06067209 */ /* 0x002fe20007810000 */
[----:B------:R-:W-:-:S04]  /*6040*/  FMUL.FTZ R157, R154, UR23 ;  /* 0x000000179a9d7c20 */ /* 0x000fc80008410000 */
[----:B------:R-:W1:Y:S02]  /*6050*/  SHFL.BFLY PT, R168, R6, 0x1, 0x1f ;  /* 0x0c201f0006a87f89 */ /* 0x000e6400000e0000 */
[----:B------:R-:W-:Y:S01]  /*6060*/  MUFU.TANH R157, R157 ;  /* 0x0000009d009d7308 */ /* 0x000fe20000002400 */
[----:B-1----:R-:W-:-:S05]  /*6070*/  FMNMX.FTZ R6, R6, R168, !PT ;  /* 0x000000a806067209 */ /* 0x002fca0007810000 */
[C---:B------:R-:W-:Y:S01]  /*6080*/  FADD.FTZ R168, -R6.reuse, R9 ;  /* 0x0000000906a87221 */ /* 0x040fe20000010100 */
[----:B------:R-:W-:Y:S01]  /*6090*/  FMUL.FTZ R154, R6, UR21 ;  /* 0x00000015069a7c20 */ /* 0x000fe20008410000 */
[----:B------:R1:W-:Y:S03]  /*60a0*/  MUFU.TANH R9, R158 ;  /* 0x0000009e00097308 */ /* 0x0003e60000002400 */
[--C-:B------:R-:W-:Y:S01]  /*60b0*/  FFMA.FTZ R0, R0, UR21, -R154.reuse ;  /* 0x0000001500007c23 */ /* 0x100fe2000801089a */
[--C-:B------:R-:W-:Y:S01]  /*60c0*/  FFMA.FTZ R10, R10, UR21, -R154.reuse ;  /* 0x000000150a0a7c23 */ /* 0x100fe2000801089a */
[--C-:B------:R-:W-:Y:S01]  /*60d0*/  FFMA.FTZ R11, R11, UR21, -R154.reuse ;  /* 0x000000150b0b7c23 */ /* 0x100fe2000801089a */
[--C-:B------:R-:W-:Y:S01]  /*60e0*/  FFMA.FTZ R12, R12, UR21, -R154.reuse ;  /* 0x000000150c0c7c23 */ /* 0x100fe2000801089a */
[--C-:B------:R-:W-:Y:S01]  /*60f0*/  FFMA.FTZ R13, R13, UR21, -R154.reuse ;  /* 0x000000150d0d7c23 */ /* 0x100fe2000801089a */
[--C-:B------:R-:W-:Y:S01]  /*6100*/  FFMA.FTZ R14, R14, UR21, -R154.reuse ;  /* 0x000000150e0e7c23 */ /* 0x100fe2000801089a */
[----:B-1----:R-:W-:Y:S01]  /*6110*/  FMUL.FTZ R158, R168, UR21 ;  /* 0x00000015a89e7c20 */ /* 0x002fe20008410000 */
        /* <DEDUP_REMOVED lines=8> */
[----:B------:R-:W1:Y:S01]  /*61a0*/  MUFU.EX2 R158, R158 ;  /* 0x0000009e009e7308 */ /* 0x000e620000000800 */
[--C-:B------:R-:W-:Y:S01]  /*61b0*/  FFMA.FTZ R161, R161, UR21, -R154.reuse ;  /* 0x00000015a1a17c23 */ /* 0x100fe2000801089a */
[--C-:B------:R-:W-:Y:S01]  /*61c0*/  FFMA.FTZ R164, R164, UR21, -R154.reuse ;  /* 0x00000015a4a47c23 */ /* 0x100fe2000801089a */
[----:B------:R-:W-:-:S05]  /*61d0*/  FFMA.FTZ R165, R165, UR21, -R154 ;  /* 0x00000015a5a57c23 */ /* 0x000fca000801089a */
[----:B------:R2:W3:Y:S08]  /*61e0*/  MUFU.EX2 R152, R10 ;  /* 0x0000000a00987308 */ /* 0x0004f00000000800 */
[----:B------:R-:W-:Y:S01]  /*61f0*/  MUFU.EX2 R12, R12 ;  /* 0x0000000c000c7308 */ /* 0x000fe20000000800 */
[----:B-1----:R-:W-:Y:S01]  /*6200*/  FFMA.FTZ R154, R158, R4, R0 ;  /* 0x000000049e9a7223 */ /* 0x002fe20000010000 */
[----:B------:R-:W-:Y:S01]  /*6210*/  FMUL.FTZ R4, R163, UR23 ;  /* 0x00000017a3047c20 */ /* 0x000fe20008410000 */
[----:B--2---:R-:W-:Y:S01]  /*6220*/  FMUL.FTZ R10, R159, UR23 ;  /* 0x000000179f0a7c20 */ /* 0x004fe20008410000 */
[----:B------:R-:W-:Y:S01]  /*6230*/  FMUL.FTZ R159, R162, UR23 ;  /* 0x00000017a29f7c20 */ /* 0x000fe20008410000 */
[-C--:B------:R-:W-:Y:S01]  /*6240*/  FMUL.FTZ R24, R24, R158.reuse ;  /* 0x0000009e18187220 */ /* 0x080fe20000410000 */
[-C--:B------:R-:W-:Y:S01]  /*6250*/  FMUL.FTZ R25, R25, R158.reuse ;  /* 0x0000009e19197220 */ /* 0x080fe20000410000 */
[----:B------:R-:W-:Y:S01]  /*6260*/  FMUL.FTZ R28, R28, R158 ;  /* 0x0000009e1c1c7220 */ /* 0x000fe20000410000 */
[----:B------:R1:W-:Y:S01]  /*6270*/  MUFU.EX2 R163, R14 ;  /* 0x0000000e00a37308 */ /* 0x0003e20000000800 */
[C---:B---3--:R-:W-:Y:S01]  /*6280*/  FADD.FTZ R154, R152.reuse, R154 ;  /* 0x0000009a989a7221 */ /* 0x048fe20000010000 */
[----:B------:R-:W-:Y:S01]  /*6290*/  F2FP.BF16.F32.PACK_AB R152, R152, R0 ;  /* 0x000000009898723e */ /* 0x000fe200000010ff */
[-C--:B------:R-:W-:Y:S01]  /*62a0*/  FMUL.FTZ R29, R29, R158.reuse ;  /* 0x0000009e1d1d7220 */ /* 0x080fe20000410000 */
[-C--:B------:R-:W-:Y:S01]  /*62b0*/  FMUL.FTZ R32, R32, R158.reuse ;  /* 0x0000009e20207220 */ /* 0x080fe20000410000 */
[-C--:B------:R-:W-:Y:S01]  /*62c0*/  FMUL.FTZ R33, R33, R158.reuse ;  /* 0x0000009e21217220 */ /* 0x080fe20000410000 */
[-C--:B------:R-:W-:Y:S01]  /*62d0*/  FMUL.FTZ R36, R36, R158.reuse ;  /* 0x0000009e24247220 */ /* 0x080fe20000410000 */
[-C--:B------:R-:W-:Y:S01]  /*62e0*/  FMUL.FTZ R37, R37, R158.reuse ;  /* 0x0000009e25257220 */ /* 0x080fe20000410000 */
[----:B------:R2:W3:Y:S01]  /*62f0*/  MUFU.EX2 R0, R11 ;  /* 0x0000000b00007308 */ /* 0x0004e20000000800 */
[----:B-1----:R-:W-:Y:S01]  /*6300*/  FMUL.FTZ R14, R171, UR23 ;  /* 0x00000017ab0e7c20 */ /* 0x002fe20008410000 */
[----:B------:R-:W-:Y:S01]  /*6310*/  FMUL.FTZ R171, R182, UR23 ;  /* 0x00000017b6ab7c20 */ /* 0x000fe20008410000 */
[-C--:B------:R-:W-:Y:S01]  /*6320*/  FMUL.FTZ R40, R40, R158.reuse ;  /* 0x0000009e28287220 */ /* 0x080fe20000410000 */
[-C--:B------:R-:W-:Y:S01]  /*6330*/  FMUL.FTZ R41, R41, R158.reuse ;  /* 0x0000009e29297220 */ /* 0x080fe20000410000 */
[-C--:B------:R-:W-:Y:S01]  /*6340*/  FMUL.FTZ R44, R44, R158.reuse ;  /* 0x0000009e2c2c7220 */ /* 0x080fe20000410000 */
[-C--:B------:R-:W-:Y:S01]  /*6350*/  FMUL.FTZ R45, R45, R158.reuse ;  /* 0x0000009e2d2d7220 */ /* 0x080fe20000410000 */
[-C--:B------:R-:W-:Y:S01]  /*6360*/  FMUL.FTZ R48, R48, R158.reuse ;  /* 0x0000009e30307220 */ /* 0x080fe20000410000 */
[----:B------:R-:W-:Y:S01]  /*6370*/  MUFU.TANH R10, R10 ;  /* 0x0000000a000a7308 */ /* 0x000fe20000002400 */
[----:B--2---:R-:W-:Y:S01]  /*6380*/  FMUL.FTZ R11, R166, UR23 ;  /* 0x00000017a60b7c20 */ /* 0x004fe20008410000 */
[----:B------:R-:W-:Y:S01]  /*6390*/  FMUL.FTZ R166, R175, UR23 ;  /* 0x00000017afa67c20 */ /* 0x000fe20008410000 */
[-C--:B------:R-:W-:Y:S01]  /*63a0*/  FMUL.FTZ R49, R49, R158.reuse ;  /* 0x0000009e31317220 */ /* 0x080fe20000410000 */
[-C--:B------:R-:W-:Y:S01]  /*63b0*/  FMUL.FTZ R52, R52, R158.reuse ;  /* 0x0000009e34347220 */ /* 0x080fe20000410000 */
[-C--:B------:R-:W-:Y:S01]  /*63c0*/  FMUL.FTZ R53, R53, R158.reuse ;  /* 0x0000009e35357220 */ /* 0x080fe20000410000 */
[-C--:B------:R-:W-:Y:S01]  /*63d0*/  FMUL.FTZ R56, R56, R158.reuse ;  /* 0x0000009e38387220 */ /* 0x080fe20000410000 */
[-C--:B------:R-:W-:Y:S01]  /*63e0*/  FMUL.FTZ R57, R57, R158.reuse ;  /* 0x0000009e39397220 */ /* 0x080fe20000410000 */
[----:B------:R-:W-:Y:S01]  /*63f0*/  MUFU.TANH R159, R159 ;  /* 0x0000009f009f7308 */ /* 0x000fe20000002400 */
[----:B---3--:R-:W-:Y:S01]  /*6400*/  FADD.FTZ R154, R0, R154 ;  /* 0x0000009a009a7221 */ /* 0x008fe20000010000 */
[-C--:B------:R-:W-:Y:S01]  /*6410*/  FMUL.FTZ R60, R60, R158.reuse ;  /* 0x0000009e3c3c7220 */ /* 0x080fe20000410000 */
[-C--:B------:R-:W-:Y:S01]  /*6420*/  FMUL.FTZ R61, R61, R158.reuse ;  /* 0x0000009e3d3d7220 */ /* 0x080fe20000410000 */
[----:B------:R-:W-:Y:S01]  /*6430*/  FMUL.FTZ R64, R64, R158 ;  /* 0x0000009e40407220 */ /* 0x000fe20000410000 */
[C---:B------:R-:W-:Y:S01]  /*6440*/  FADD.FTZ R156, R12.reuse, R154 ;  /* 0x0000009a0c9c7221 */ /* 0x040fe20000010000 */
[----:B------:R-:W-:Y:S01]  /*6450*/  F2FP.BF16.F32.PACK_AB R154, R12, R0 ;  /* 0x000000000c9a723e */ /* 0x000fe200000010ff */
[----:B------:R-:W-:Y:S01]  /*6460*/  FMUL.FTZ R12, R167, UR23 ;  /* 0x00000017a70c7c20 */ /* 0x000fe20008410000 */
[----:B------:R1:W2:Y:S01]  /*6470*/  MUFU.EX2 R0, R13 ;  /* 0x0000000d00007308 */ /* 0x0002a20000000800 */
[----:B------:R-:W-:Y:S01]  /*6480*/  FMUL.FTZ R167, R178, UR23 ;  /* 0x00000017b2a77c20 */ /* 0x000fe20008410000 */
[-C--:B------:R-:W-:Y:S01]  /*6490*/  FMUL.FTZ R65, R65, R158.reuse ;  /* 0x0000009e41417220 */ /* 0x080fe20000410000 */
[-C--:B------:R-:W-:Y:S01]  /*64a0*/  FMUL.FTZ R68, R68, R158.reuse ;  /* 0x0000009e44447220 */ /* 0x080fe20000410000 */
[-C--:B------:R-:W-:Y:S01]  /*64b0*/  FMUL.FTZ R69, R69, R158.reuse ;  /* 0x0000009e45457220 */ /* 0x080fe20000410000 */
[-C--:B------:R-:W-:Y:S01]  /*64c0*/  FMUL.FTZ R72, R72, R158.reuse ;  /* 0x0000009e48487220 */ /* 0x080fe20000410000 */
[-C--:B------:R-:W-:Y:S01]  /*64d0*/  FMUL.FTZ R73, R73, R158.reuse ;  /* 0x0000009e49497220 */ /* 0x080fe20000410000 */
[-C--:B------:R-:W-:Y:S01]  /*64e0*/  FMUL.FTZ R76, R76, R158.reuse ;  /* 0x0000009e4c4c7220 */ /* 0x080fe20000410000 */
[----:B------:R-:W3:Y:S01]  /*64f0*/  MUFU.TANH R4, R4 ;  /* 0x0000000400047308 */ /* 0x000ee20000002400 */
[----:B-1----:R-:W-:Y:S01]  /*6500*/  FMUL.FTZ R13, R170, UR23 ;  /* 0x00000017aa0d7c20 */ /* 0x002fe20008410000 */
[----:B------:R-:W-:Y:S01]  /*6510*/  FMUL.FTZ R170, R179, UR23 ;  /* 0x00000017b3aa7c20 */ /* 0x000fe20008410000 */
[-C--:B------:R-:W-:Y:S01]  /*6520*/  FMUL.FTZ R77, R77, R158.reuse ;  /* 0x0000009e4d4d7220 */ /* 0x080fe20000410000 */
[-C--:B------:R-:W-:Y:S01]  /*6530*/  FMUL.FTZ R80, R80, R158.reuse ;  /* 0x0000009e50507220 */ /* 0x080fe20000410000 */
[-C--:B------:R-:W-:Y:S01]  /*6540*/  FMUL.FTZ R81, R81, R158.reuse ;  /* 0x0000009e51517220 */ /* 0x080fe20000410000 */
[-C--:B------:R-:W-:Y:S01]  /*6550*/  FMUL.FTZ R84, R84, R158.reuse ;  /* 0x0000009e54547220 */ /* 0x080fe20000410000 */
[-C--:B------:R-:W-:Y:S01]  /*6560*/  FMUL.FTZ R85, R85, R158.reuse ;  /* 0x0000009e55557220 */ /* 0x080fe20000410000 */
[----:B------:R-:W1:Y:S01]  /*6570*/  MUFU.TANH R11, R11 ;  /* 0x0000000b000b7308 */ /* 0x000e620000002400 */
[----:B--2---:R-:W-:Y:S01]  /*6580*/  FADD.FTZ R156, R0, R156 ;  /* 0x0000009c009c7221 */ /* 0x004fe20000010000 */
[-C--:B------:R-:W-:Y:S01]  /*6590*/  FMUL.FTZ R88, R88, R158.reuse ;  /* 0x0000009e58587220 */ /* 0x080fe20000410000 */
[-C--:B------:R-:W-:Y:S01]  /*65a0*/  FMUL.FTZ R89, R89, R158.reuse ;  /* 0x0000009e59597220 */ /* 0x080fe20000410000 */
[----:B------:R-:W-:Y:S01]  /*65b0*/  FMUL.FTZ R92, R92, R158 ;  /* 0x0000009e5c5c7220 */ /* 0x000fe20000410000 */
[C---:B------:R-:W-:Y:S01]  /*65c0*/  FADD.FTZ R162, R163.reuse, R156 ;  /* 0x0000009ca3a27221 */ /* 0x040fe20000010000 */
[----:B------:R-:W-:Y:S01]  /*65d0*/  F2FP.BF16.F32.PACK_AB R156, R163, R0 ;  /* 0x00000000a39c723e */ /* 0x000fe200000010ff */
[----:B------:R-:W-:Y:S01]  /*65e0*/  FMUL.FTZ R163, R174, UR23 ;  /* 0x00000017aea37c20 */ /* 0x000fe20008410000 */
[----:B------:R-:W-:Y:S01]  /*65f0*/  FMNMX.FTZ R0, R157, R8, !PT ;  /* 0x000000089d007209 */ /* 0x000fe20007810000 */
[----:B------:R-:W2:Y:S01]  /*6600*/  MUFU.TANH R12, R12 ;  /* 0x0000000c000c7308 */ /* 0x000ea20000002400 */
[-C--:B------:R-:W-:Y:S01]  /*6610*/  FMUL.FTZ R93, R93, R158.reuse ;  /* 0x0000009e5d5d7220 */ /* 0x080fe20000410000 */
[----:B------:R-:W-:Y:S01]  /*6620*/  FMUL.FTZ R96, R96, R158 ;  /* 0x0000009e60607220 */ /* 0x000fe20000410000 */
[----:B------:R-:W-:Y:S01]  /*6630*/  FMNMX.FTZ R0, R155, R0, !PT ;  /* 0x000000009b007209 */ /* 0x000fe20007810000 */
[-C--:B------:R-:W-:Y:S01]  /*6640*/  FMUL.FTZ R97, R97, R158.reuse ;  /* 0x0000009e61617220 */ /* 0x080fe20000410000 */
[-C--:B------:R-:W-:Y:S01]  /*6650*/  FMUL.FTZ R100, R100, R158.reuse ;  /* 0x0000009e64647220 */ /* 0x080fe20000410000 */
[----:B------:R-:W-:Y:S01]  /*6660*/  FMUL.FTZ R101, R101, R158 ;  /* 0x0000009e65657220 */ /* 0x000fe20000410000 */
[----:B------:R-:W-:Y:S01]  /*6670*/  FMNMX.FTZ R0, R9, R0, !PT ;  /* 0x0000000009007209 */ /* 0x000fe20007810000 */
[----:B------:R-:W4:Y:S01]  /*6680*/  MUFU.TANH R13, R13 ;  /* 0x0000000d000d7308 */ /* 0x000f220000002400 */
[-C--:B------:R-:W-:Y:S01]  /*6690*/  FMUL.FTZ R104, R104, R158.reuse ;  /* 0x0000009e68687220 */ /* 0x080fe20000410000 */
[----:B------:R-:W-:Y:S01]  /*66a0*/  FMUL.FTZ R105, R105, R158 ;  /* 0x0000009e69697220 */ /* 0x000fe20000410000 */
[----:B------:R-:W-:Y:S01]  /*66b0*/  FMNMX.FTZ R0, R10, R0, !PT ;  /* 0x000000000a007209 */ /* 0x000fe20007810000 */
[-C--:B------:R-:W-:Y:S01]  /*66c0*/  FMUL.FTZ R108, R108, R158.reuse ;  /* 0x0000009e6c6c7220 */ /* 0x080fe20000410000 */
[-C--:B------:R-:W-:Y:S01]  /*66d0*/  FMUL.FTZ R109, R109, R158.reuse ;  /* 0x0000009e6d6d7220 */ /* 0x080fe20000410000 */
[----:B------:R-:W-:Y:S01]  /*66e0*/  FMUL.FTZ R112, R112, R158 ;  /* 0x0000009e70707220 */ /* 0x000fe20000410000 */
[----:B------:R-:W-:Y:S01]  /*66f0*/  FMNMX.FTZ R0, R159, R0, !PT ;  /* 0x000000009f007209 */ /* 0x000fe20007810000 */
[----:B------:R-:W5:Y:S01]  /*6700*/  MUFU.TANH R14, R14 ;  /* 0x0000000e000e7308 */ /* 0x000f620000002400 */
[-C--:B------:R-:W-:Y:S01]  /*6710*/  FMUL.FTZ R113, R113, R158.reuse ;  /* 0x0000009e71717220 */ /* 0x080fe20000410000 */
[----:B------:R-:W-:Y:S01]  /*6720*/  FMUL.FTZ R116, R116, R158 ;  /* 0x0000009e74747220 */ /* 0x000fe20000410000 */
[----:B---3--:R-:W-:Y:S01]  /*6730*/  FMNMX.FTZ R0, R4, R0, !PT ;  /* 0x0000000004007209 */ /* 0x008fe20007810000 */
[-C--:B------:R-:W-:Y:S01]  /*6740*/  FMUL.FTZ R117, R117, R158.reuse ;  /* 0x0000009e75757220 */ /* 0x080fe20000410000 */
[-C--:B------:R-:W-:Y:S01]  /*6750*/  FMUL.FTZ R120, R120, R158.reuse ;  /* 0x0000009e78787220 */ /* 0x080fe20000410000 */
[----:B------:R-:W-:Y:S01]  /*6760*/  FMUL.FTZ R121, R121, R158 ;  /* 0x0000009e79797220 */ /* 0x000fe20000410000 */
[----:B-1----:R-:W-:Y:S01]  /*6770*/  FMNMX.FTZ R0, R11, R0, !PT ;  /* 0x000000000b007209 */ /* 0x002fe20007810000 */
[----:B------:R-:W1:Y:S01]  /*6780*/  MUFU.TANH R163, R163 ;  /* 0x000000a300a37308 */ /* 0x000e620000002400 */
[-C--:B------:R-:W-:Y:S01]  /*6790*/  FMUL.FTZ R124, R124, R158.reuse ;  /* 0x0000009e7c7c7220 */ /* 0x080fe20000410000 */
[----:B------:R-:W-:Y:S01]  /*67a0*/  FMUL.FTZ R125, R125, R158 ;  /* 0x0000009e7d7d7220 */ /* 0x000fe20000410000 */
[----:B--2---:R-:W-:Y:S01]  /*67b0*/  FMNMX.FTZ R0, R12, R0, !PT ;  /* 0x000000000c007209 */ /* 0x004fe20007810000 */
[-C--:B------:R-:W-:Y:S01]  /*67c0*/  FMUL.FTZ R128, R128, R158.reuse ;  /* 0x0000009e80807220 */ /* 0x080fe20000410000 */
[-C--:B------:R-:W-:Y:S01]  /*67d0*/  FMUL.FTZ R129, R129, R158.reuse ;  /* 0x0000009e81817220 */ /* 0x080fe20000410000 */
[----:B------:R-:W-:Y:S01]  /*67e0*/  FMUL.FTZ R132, R132, R158 ;  /* 0x0000009e84847220 */ /* 0x000fe20000410000 */
[----:B----4-:R-:W-:Y:S01]  /*67f0*/  FMNMX.FTZ R0, R13, R0, !PT ;  /* 0x000000000d007209 */ /* 0x010fe20007810000 */
[----:B------:R-:W2:Y:S01]  /*6800*/  MUFU.TANH R166, R166 ;  /* 0x000000a600a67308 */ /* 0x000ea20000002400 */
[-C--:B------:R-:W-:Y:S01]  /*6810*/  FMUL.FTZ R133, R133, R158.reuse ;  /* 0x0000009e85857220 */ /* 0x080fe20000410000 */
[----:B------:R-:W-:Y:S01]  /*6820*/  FMUL.FTZ R136, R136, R158 ;  /* 0x0000009e88887220 */ /* 0x000fe20000410000 */
[----:B-----5:R-:W-:Y:S01]  /*6830*/  FMNMX.FTZ R0, R14, R0, !PT ;  /* 0x000000000e007209 */ /* 0x020fe20007810000 */
[-C--:B------:R-:W-:Y:S01]  /*6840*/  FMUL.FTZ R137, R137, R158.reuse ;  /* 0x0000009e89897220 */ /* 0x080fe20000410000 */
[-C--:B------:R-:W-:Y:S01]  /*6850*/  FMUL.FTZ R140, R140, R158.reuse ;  /* 0x0000009e8c8c7220 */ /* 0x080fe20000410000 */
[-C--:B------:R-:W-:Y:S01]  /*6860*/  FMUL.FTZ R141, R141, R158.reuse ;  /* 0x0000009e8d8d7220 */ /* 0x080fe20000410000 */
[----:B------:R-:W-:Y:S01]  /*6870*/  FMUL.FTZ R144, R144, R158 ;  /* 0x0000009e90907220 */ /* 0x000fe20000410000 */
[----:B------:R-:W3:Y:S01]  /*6880*/  MUFU.TANH R167, R167 ;  /* 0x000000a700a77308 */ /* 0x000ee20000002400 */
[----:B-1----:R-:W-:Y:S01]  /*6890*/  FMNMX.FTZ R0, R163, R0, !PT ;  /* 0x00000000a3007209 */ /* 0x002fe20007810000 */
[-C--:B------:R-:W-:Y:S01]  /*68a0*/  FMUL.FTZ R145, R145, R158.reuse ;  /* 0x0000009e91917220 */ /* 0x080fe20000410000 */
[-C--:B------:R-:W-:Y:S01]  /*68b0*/  FMUL.FTZ R148, R148, R158.reuse ;  /* 0x0000009e94947220 */ /* 0x080fe20000410000 */
[----:B------:R-:W-:-:S04]  /*68c0*/  FMUL.FTZ R149, R149, R158 ;  /* 0x0000009e95957220 */ /* 0x000fc80000410000 */
[----:B------:R-:W1:Y:S01]  /*68d0*/  MUFU.TANH R170, R170 ;  /* 0x000000aa00aa7308 */ /* 0x000e620000002400 */
[----:B--2---:R-:W-:-:S07]  /*68e0*/  FMNMX.FTZ R0, R166, R0, !PT ;  /* 0x00000000a6007209 */ /* 0x004fce0007810000 */
[----:B------:R-:W2:Y:S01]  /*68f0*/  MUFU.TANH R171, R171 ;  /* 0x000000ab00ab7308 */ /* 0x000ea20000002400 */
[----:B---3--:R-:W-:-:S07]  /*6900*/  FMNMX.FTZ R0, R167, R0, !PT ;  /* 0x00000000a7007209 */ /* 0x008fce0007810000 */
[----:B------:R-:W3:Y:S01]  /*6910*/  MUFU.EX2 R15, R15 ;  /* 0x0000000f000f7308 */ /* 0x000ee20000000800 */
[----:B-1----:R-:W-:-:S07]  /*6920*/  FMNMX.FTZ R0, R170, R0, !PT ;  /* 0x00000000aa007209 */ /* 0x002fce0007810000 */
[----:B------:R-:W1:Y:S01]  /*6930*/  MUFU.EX2 R20, R20 ;  /* 0x0000001400147308 */ /* 0x000e620000000800 */
[----:B--2---:R-:W-:-:S04]  /*6940*/  FMNMX.FTZ R0, R171, R0, !PT ;  /* 0x00000000ab007209 */ /* 0x004fc80007810000 */
[----:B------:R-:W-:-:S03]  /*6950*/  FMNMX.FTZ R0, R172, R0, !PT ;  /* 0x00000000ac007209 */ /* 0x000fc60007810000 */
[----:B------:R-:W2:Y:S01]  /*6960*/  MUFU.EX2 R21, R21 ;  /* 0x0000001500157308 */ /* 0x000ea20000000800 */
[----:B---3--:R-:W-:Y:S01]  /*6970*/  FADD.FTZ R162, R15, R162 ;  /* 0x000000a20fa27221 */ /* 0x008fe20000010000 */
[----:B------:R-:W3:Y:S06]  /*6980*/  SHFL.BFLY PT, R173, R0, 0x2, 0x1f ;  /* 0x0c401f0000ad7f89 */ /* 0x000eec00000e0000 */
[----:B------:R-:W4:Y:S01]  /*6990*/  MUFU.EX2 R168, R168 ;  /* 0x000000a800a87308 */ /* 0x000f220000000800 */
[----:B-1----:R-:W-:-:S07]  /*69a0*/  FADD.FTZ R162, R20, R162 ;  /* 0x000000a214a27221 */ /* 0x002fce0000010000 */
[----:B------:R-:W1:Y:S01]  /*69b0*/  MUFU.EX2 R153, R153 ;  /* 0x0000009900997308 */ /* 0x000e620000000800 */
[----:B--2---:R-:W-:-:S07]  /*69c0*/  FADD.FTZ R162, R21, R162 ;  /* 0x000000a215a27221 */ /* 0x004fce0000010000 */
[----:B------:R-:W-:Y:S01]  /*69d0*/  MUFU.EX2 R169, R169 ;  /* 0x000000a900a97308 */ /* 0x000fe20000000800 */
[----:B----4-:R-:W-:Y:S01]  /*69e0*/  FADD.FTZ R162, R168, R162 ;  /* 0x000000a2a8a27221 */ /* 0x010fe20000010000 */
[----:B---3--:R-:W-:-:S05]  /*69f0*/  FMNMX.FTZ R0, R0, R173, !PT ;  /* 0x000000ad00007209 */ /* 0x008fca0007810000 */
[----:B------:R-:W2:Y:S01]  /*6a00*/  SHFL.BFLY PT, R175, R0, 0x1, 0x1f ;  /* 0x0c201f0000af7f89 */ /* 0x000ea200000e0000 */
[----:B------:R-:W-:Y:S01]  /*6a10*/  MUFU.EX2 R173, R160 ;  /* 0x000000a000ad7308 */ /* 0x000fe20000000800 */
[----:B-1----:R-:W-:-:S07]  /*6a20*/  FADD.FTZ R162, R153, R162 ;  /* 0x000000a299a27221 */ /* 0x002fce0000010000 */
[----:B------:R-:W1:Y:S08]  /*6a30*/  MUFU.EX2 R174, R161 ;  /* 0x000000a100ae7308 */ /* 0x000e700000000800 */
[----:B------:R1:W-:Y:S01]  /*6a40*/  MUFU.EX2 R161, R164 ;  /* 0x000000a400a17308 */ /* 0x0003e20000000800 */
[----:B--2---:R-:W-:-:S07]  /*6a50*/  FMNMX.FTZ R0, R0, R175, !PT ;  /* 0x000000af00007209 */ /* 0x004fce0007810000 */
[----:B------:R-:W-:Y:S01]  /*6a60*/  MUFU.EX2 R165, R165 ;  /* 0x000000a500a57308 */ /* 0x000fe20000000800 */
[----:B-1----:R-:W-:Y:S01]  /*6a70*/  F2FP.BF16.F32.PACK_AB R164, R174, R173 ;  /* 0x000000adaea4723e */ /* 0x002fe200000010ff */
[C---:B------:R-:W-:Y:S01]  /*6a80*/  FADD.FTZ R8, -R0.reuse, R8 ;  /* 0x0000000800087221 */ /* 0x040fe20000010100 */
[----:B------:R-:W-:-:S03]  /*6a90*/  FMUL.FTZ R160, R0, UR21 ;  /* 0x0000001500a07c20 */ /* 0x000fc60008410000 */
[----:B------:R-:W-:Y:S01]  /*6aa0*/  FMUL.FTZ R8, R8, UR21 ;  /* 0x0000001508087c20 */ /* 0x000fe20008410000 */
        /* <DEDUP_REMOVED lines=8> */
[--C-:B------:R-:W-:Y:S01]  /*6b30*/  FFMA.FTZ R12, R12, UR21, -R160.reuse ;  /* 0x000000150c0c7c23 */ /* 0x100fe200080108a0 */
[--C-:B------:R-:W-:Y:S01]  /*6b40*/  FFMA.FTZ R13, R13, UR21, -R160.reuse ;  /* 0x000000150d0d7c23 */ /* 0x100fe200080108a0 */
[--C-:B------:R-:W-:Y:S01]  /*6b50*/  FFMA.FTZ R14, R14, UR21, -R160.reuse ;  /* 0x000000150e0e7c23 */ /* 0x100fe200080108a0 */
[--C-:B------:R-:W-:Y:S01]  /*6b60*/  FFMA.FTZ R163, R163, UR21, -R160.reuse ;  /* 0x00000015a3a37c23 */ /* 0x100fe200080108a0 */
[--C-:B------:R-:W-:Y:S01]  /*6b70*/  FFMA.FTZ R166, R166, UR21, -R160.reuse ;  /* 0x00000015a6a67c23 */ /* 0x100fe200080108a0 */
[----:B------:R-:W2:Y:S01]  /*6b80*/  MUFU.EX2 R157, R157 ;  /* 0x0000009d009d7308 */ /* 0x000ea20000000800 */
[--C-:B------:R-:W-:Y:S01]  /*6b90*/  FFMA.FTZ R167, R167, UR21, -R160.reuse ;  /* 0x00000015a7a77c23 */ /* 0x100fe200080108a0 */
[--C-:B------:R-:W-:Y:S01]  /*6ba0*/  FFMA.FTZ R170, R170, UR21, -R160.reuse ;  /* 0x00000015aaaa7c23 */ /* 0x100fe200080108a0 */
[--C-:B------:R-:W-:Y:S01]  /*6bb0*/  FFMA.FTZ R171, R171, UR21, -R160.reuse ;  /* 0x00000015abab7c23 */ /* 0x100fe200080108a0 */
[----:B------:R-:W-:-:S04]  /*6bc0*/  FFMA.FTZ R172, R172, UR21, -R160 ;  /* 0x00000015acac7c23 */ /* 0x000fc800080108a0 */
[----:B------:R-:W3:Y:S01]  /*6bd0*/  MUFU.EX2 R155, R155 ;  /* 0x0000009b009b7308 */ /* 0x000ee20000000800 */
[-C--:B-1----:R-:W-:Y:S01]  /*6be0*/  FMUL.FTZ R26, R26, R8.reuse ;  /* 0x000000081a1a7220 */ /* 0x082fe20000410000 */
[-C--:B------:R-:W-:Y:S01]  /*6bf0*/  FMUL.FTZ R27, R27, R8.reuse ;  /* 0x000000081b1b7220 */ /* 0x080fe20000410000 */
[-C--:B------:R-:W-:Y:S01]  /*6c00*/  FMUL.FTZ R30, R30, R8.reuse ;  /* 0x000000081e1e7220 */ /* 0x080fe20000410000 */
[-C--:B------:R-:W-:Y:S01]  /*6c10*/  FMUL.FTZ R31, R31, R8.reuse ;  /* 0x000000081f1f7220 */ /* 0x080fe20000410000 */
[-C--:B------:R-:W-:Y:S01]  /*6c20*/  FMUL.FTZ R34, R34, R8.reuse ;  /* 0x0000000822227220 */ /* 0x080fe20000410000 */
[-C--:B------:R-:W-:Y:S01]  /*6c30*/  FMUL.FTZ R35, R35, R8.reuse ;  /* 0x0000000823237220 */ /* 0x080fe20000410000 */
[-C--:B------:R-:W-:Y:S01]  /*6c40*/  FMUL.FTZ R38, R38, R8.reuse ;  /* 0x0000000826267220 */ /* 0x080fe20000410000 */
[----:B------:R1:W4:Y:S01]  /*6c50*/  MUFU.EX2 R175, R9 ;  /* 0x0000000900af7308 */ /* 0x0003220000000800 */
[----:B--2---:R-:W-:Y:S01]  /*6c60*/  FFMA.FTZ R5, R8, R5, R157 ;  /* 0x0000000508057223 */ /* 0x004fe2000001009d */
[-C--:B------:R-:W-:Y:S01]  /*6c70*/  FMUL.FTZ R39, R39, R8.reuse ;  /* 0x0000000827277220 */ /* 0x080fe20000410000 */
[-C--:B------:R-:W-:Y:S01]  /*6c80*/  FMUL.FTZ R42, R42, R8.reuse ;  /* 0x000000082a2a7220 */ /* 0x080fe20000410000 */
[-C--:B------:R-:W-:Y:S01]  /*6c90*/  FMUL.FTZ R43, R43, R8.reuse ;  /* 0x000000082b2b7220 */ /* 0x080fe20000410000 */
[-C--:B------:R-:W-:Y:S01]  /*6ca0*/  FMUL.FTZ R46, R46, R8.reuse ;  /* 0x000000082e2e7220 */ /* 0x080fe20000410000 */
[-C--:B------:R-:W-:Y:S01]  /*6cb0*/  FMUL.FTZ R47, R47, R8.reuse ;  /* 0x000000082f2f7220 */ /* 0x080fe20000410000 */
[----:B------:R-:W-:Y:S01]  /*6cc0*/  FMUL.FTZ R50, R50, R8 ;  /* 0x0000000832327220 */ /* 0x000fe20000410000 */
[----:B------:R2:W-:Y:S01]  /*6cd0*/  MUFU.EX2 R176, R4 ;  /* 0x0000000400b07308 */ /* 0x0005e20000000800 */
[----:B-1----:R-:W-:-:S02]  /*6ce0*/  IMAD.U32 R9, RZ, RZ, UR24 ;  /* 0x00000018ff097e24 */ /* 0x002fc4000f8e00ff */
[----:B---3--:R-:W-:Y:S01]  /*6cf0*/  FADD.FTZ R5, R155, R5 ;  /* 0x000000059b057221 */ /* 0x008fe20000010000 */
[-C--:B------:R-:W-:Y:S01]  /*6d00*/  FMUL.FTZ R51, R51, R8.reuse ;  /* 0x0000000833337220 */ /* 0x080fe20000410000 */
[-C--:B------:R-:W-:Y:S01]  /*6d10*/  FMUL.FTZ R54, R54, R8.reuse ;  /* 0x0000000836367220 */ /* 0x080fe20000410000 */
[----:B------:R-:W-:Y:S02]  /*6d20*/  @!P1 VIADD R160, R9, 0x28c40 ;  /* 0x00028c4009a09836 */ /* 0x000fe40000000000 */
[-C--:B------:R-:W-:Y:S01]  /*6d30*/  FMUL.FTZ R55, R55, R8.reuse ;  /* 0x0000000837377220 */ /* 0x080fe20000410000 */
[-C--:B------:R-:W-:Y:S01]  /*6d40*/  FMUL.FTZ R58, R58, R8.reuse ;  /* 0x000000083a3a7220 */ /* 0x080fe20000410000 */
[----:B------:R-:W1:Y:S01]  /*6d50*/  MUFU.EX2 R10, R10 ;  /* 0x0000000a000a7308 */ /* 0x000e620000000800 */
[----:B--2---:R-:W-:Y:S01]  /*6d60*/  IMAD.U32 R4, RZ, RZ, UR22 ;  /* 0x00000016ff047e24 */ /* 0x004fe2000f8e00ff */
[----:B------:R-:W-:Y:S01]  /*6d70*/  @!P1 PRMT R160, RZ, 0x654, R160 ;  /* 0x00000654ffa09816 */ /* 0x000fe200000000a0 */
[-C--:B------:R-:W-:Y:S01]  /*6d80*/  FMUL.FTZ R59, R59, R8.reuse ;  /* 0x000000083b3b7220 */ /* 0x080fe20000410000 */
[-C--:B------:R-:W-:Y:S01]  /*6d90*/  FMUL.FTZ R62, R62, R8.reuse ;  /* 0x000000083e3e7220 */ /* 0x080fe20000410000 */
[----:B------:R-:W-:Y:S01]  /*6da0*/  @!P2 IMAD R4, R4, 0x40, R16 ;  /* 0x000000400404a824 */ /* 0x000fe200078e0210 */
[----:B------:R2:W-:Y:S01]  /*6db0*/  @!P1 SYNCS.ARRIVE.TRANS64.RED.A1T0 RZ, [R160+URZ], RZ ;  /* 0x000000ffa0ff99a7 */ /* 0x0005e2000810043f */
[-C--:B------:R-:W-:Y:S01]  /*6dc0*/  FMUL.FTZ R63, R63, R8.reuse ;  /* 0x000000083f3f7220 */ /* 0x080fe20000410000 */
[----:B------:R-:W3:Y:S01]  /*6dd0*/  MUFU.EX2 R159, R159 ;  /* 0x0000009f009f7308 */ /* 0x000ee20000000800 */
[-C--:B------:R-:W-:Y:S01]  /*6de0*/  FMUL.FTZ R66, R66, R8.reuse ;  /* 0x0000000842427220 */ /* 0x080fe20000410000 */
[----:B------:R-:W-:Y:S01]  /*6df0*/  @!P2 LEA R4, R4, UR38, 0x2 ;  /* 0x000000260404ac11 */ /* 0x000fe2000f8e10ff */
[-C--:B------:R-:W-:Y:S01]  /*6e00*/  FMUL.FTZ R67, R67, R8.reuse ;  /* 0x0000000843437220 */ /* 0x080fe20000410000 */
[-C--:B------:R-:W-:Y:S01]  /*6e10*/  FMUL.FTZ R70, R70, R8.reuse ;  /* 0x0000000846467220 */ /* 0x080fe20000410000 */
[-C--:B------:R-:W-:Y:S01]  /*6e20*/  FMUL.FTZ R71, R71, R8.reuse ;  /* 0x0000000847477220 */ /* 0x080fe20000410000 */
[----:B--2---:R-:W-:Y:S01]  /*6e30*/  F2FP.BF16.F32.PACK_AB R160, R168, R21 ;  /* 0x00000015a8a0723e */ /* 0x004fe200000010ff */
[----:B------:R2:W-:Y:S01]  /*6e40*/  @!P2 STS [R4+0x28800], R158 ;  /* 0x0288009e0400a388 */ /* 0x0005e20000000800 */
[----:B------:R-:W5:Y:S01]  /*6e50*/  MUFU.EX2 R11, R11 ;  /* 0x0000000b000b7308 */ /* 0x000f620000000800 */
[-C--:B------:R-:W-:Y:S01]  /*6e60*/  FMUL.FTZ R74, R74, R8.reuse ;  /* 0x000000084a4a7220 */ /* 0x080fe20000410000 */
[-C--:B------:R-:W-:Y:S01]  /*6e70*/  FMUL.FTZ R75, R75, R8.reuse ;  /* 0x000000084b4b7220 */ /* 0x080fe20000410000 */
[----:B------:R0:W-:Y:S01]  /*6e80*/  @!P2 STS [R4+0x28820], R8 ;  /* 0x028820080400a388 */ /* 0x0001e20000000800 */
[-C--:B------:R-:W-:Y:S01]  /*6e90*/  FMUL.FTZ R78, R78, R8.reuse ;  /* 0x000000084e4e7220 */ /* 0x080fe20000410000 */
[-C--:B------:R-:W-:Y:S01]  /*6ea0*/  FMUL.FTZ R79, R79, R8.reuse ;  /* 0x000000084f4f7220 */ /* 0x080fe20000410000 */
[-C--:B------:R-:W-:Y:S01]  /*6eb0*/  FMUL.FTZ R82, R82, R8.reuse ;  /* 0x0000000852527220 */ /* 0x080fe20000410000 */
[-C--:B------:R-:W-:Y:S01]  /*6ec0*/  FMUL.FTZ R83, R83, R8.reuse ;  /* 0x0000000853537220 */ /* 0x080fe20000410000 */
[----:B------:R-:W5:Y:S01]  /*6ed0*/  MUFU.EX2 R12, R12 ;  /* 0x0000000c000c7308 */ /* 0x000f620000000800 */
[----:B--2---:R-:W-:Y:S01]  /*6ee0*/  F2FP.BF16.F32.PACK_AB R158, R20, R15 ;  /* 0x0000000f149e723e */ /* 0x004fe200000010ff */
[----:B----4-:R-:W-:Y:S01]  /*6ef0*/  FADD.FTZ R15, R175, R5 ;  /* 0x00000005af0f7221 */ /* 0x010fe20000010000 */
[-C--:B------:R-:W-:Y:S01]  /*6f00*/  FMUL.FTZ R86, R86, R8.reuse ;  /* 0x0000000856567220 */ /* 0x080fe20000410000 */
[-C--:B------:R-:W-:Y:S01]  /*6f10*/  FMUL.FTZ R87, R87, R8.reuse ;  /* 0x0000000857577220 */ /* 0x080fe20000410000 */
[C---:B0-----:R-:W-:Y:S01]  /*6f20*/  FADD.FTZ R4, R169.reuse, R162 ;  /* 0x000000a2a9047221 */ /* 0x041fe20000010000 */
[----:B-1----:R-:W-:Y:S01]  /*6f30*/  FADD.FTZ R15, R10, R15 ;  /* 0x0000000f0a0f7221 */ /* 0x002fe20000010000 */
[----:B------:R-:W-:Y:S01]  /*6f40*/  F2FP.BF16.F32.PACK_AB R162, R169, R153 ;  /* 0x00000099a9a2723e */ /* 0x000fe200000010ff */
[----:B------:R-:W0:Y:S01]  /*6f50*/  MUFU.EX2 R13, R13 ;  /* 0x0000000d000d7308 */ /* 0x000e220000000800 */
[----:B------:R-:W-:Y:S01]  /*6f60*/  FADD.FTZ R4, R173, R4 ;  /* 0x00000004ad047221 */ /* 0x000fe20000010000 */
[----:B---3--:R-:W-:Y:S01]  /*6f70*/  FADD.FTZ R15, R159, R15 ;  /* 0x0000000f9f0f7221 */ /* 0x008fe20000010000 */
[----:B------:R-:W-:Y:S01]  /*6f80*/  F2FP.BF16.F32.PACK_AB R153, R155, R157 ;  /* 0x0000009d9b99723e */ /* 0x000fe200000010ff */
[-C--:B------:R-:W-:Y:S01]  /*6f90*/  FMUL.FTZ R90, R90, R8.reuse ;  /* 0x000000085a5a7220 */ /* 0x080fe20000410000 */
[----:B------:R-:W-:Y:S01]  /*6fa0*/  FADD.FTZ R4, R174, R4 ;  /* 0x00000004ae047221 */ /* 0x000fe20000010000 */
[----:B------:R-:W-:Y:S01]  /*6fb0*/  FADD.FTZ R15, R176, R15 ;  /* 0x0000000fb00f7221 */ /* 0x000fe20000010000 */
[----:B------:R-:W-:Y:S01]  /*6fc0*/  F2FP.BF16.F32.PACK_AB R155, R10, R175 ;  /* 0x000000af0a9b723e */ /* 0x000fe200000010ff */
[----:B------:R-:W1:Y:S01]  /*6fd0*/  MUFU.EX2 R14, R14 ;  /* 0x0000000e000e7308 */ /* 0x000e620000000800 */
[----:B------:R-:W-:Y:S01]  /*6fe0*/  FADD.FTZ R4, R161, R4 ;  /* 0x00000004a1047221 */ /* 0x000fe20000010000 */
[----:B-----5:R-:W-:Y:S01]  /*6ff0*/  FADD.FTZ R15, R11, R15 ;  /* 0x0000000f0b0f7221 */ /* 0x020fe20000010000 */
[----:B------:R-:W-:Y:S01]  /*7000*/  BAR.SYNC.DEFER_BLOCKING 0xf, 0x100 ;  /* 0x03c4000000007b1d */ /* 0x000fe20000010000 */
[----:B------:R-:W-:Y:S01]  /*7010*/  F2FP.BF16.F32.PACK_AB R157, R176, R159 ;  /* 0x0000009fb09d723e */ /* 0x000fe200000010ff */
[----:B------:R-:W-:Y:S01]  /*7020*/  FADD.FTZ R4, R165, R4 ;  /* 0x00000004a5047221 */ /* 0x000fe20000010000 */
[C---:B------:R-:W-:Y:S01]  /*7030*/  FADD.FTZ R15, R12.reuse, R15 ;  /* 0x0000000f0c0f7221 */ /* 0x040fe20000010000 */
[----:B------:R-:W-:Y:S01]  /*7040*/  F2FP.BF16.F32.PACK_AB R159, R12, R11 ;  /* 0x0000000b0c9f723e */ /* 0x000fe200000010ff */
[-C--:B------:R-:W-:Y:S01]  /*7050*/  FMUL.FTZ R91, R91, R8.reuse ;  /* 0x000000085b5b7220 */ /* 0x080fe20000410000 */
[----:B------:R-:W2:Y:S01]  /*7060*/  MUFU.EX2 R163, R163 ;  /* 0x000000a300a37308 */ /* 0x000ea20000000800 */
[----:B0-----:R-:W-:Y:S01]  /*7070*/  FADD.FTZ R15, R13, R15 ;  /* 0x0000000f0d0f7221 */ /* 0x001fe20000010000 */
[-C--:B------:R-:W-:Y:S01]  /*7080*/  FMUL.FTZ R94, R94, R8.reuse ;  /* 0x000000085e5e7220 */ /* 0x080fe20000410000 */
[-C--:B------:R-:W-:Y:S01]  /*7090*/  FMUL.FTZ R95, R95, R8.reuse ;  /* 0x000000085f5f7220 */ /* 0x080fe20000410000 */
[-C--:B------:R-:W-:Y:S01]  /*70a0*/  FMUL.FTZ R98, R98, R8.reuse ;  /* 0x0000000862627220 */ /* 0x080fe20000410000 */
[-C--:B------:R-:W-:Y:S01]  /*70b0*/  FMUL.FTZ R99, R99, R8.reuse ;  /* 0x0000000863637220 */ /* 0x080fe20000410000 */
[-C--:B------:R-:W-:Y:S01]  /*70c0*/  FMUL.FTZ R102, R102, R8.reuse ;  /* 0x0000000866667220 */ /* 0x080fe20000410000 */
[-C--:B------:R-:W-:Y:S01]  /*70d0*/  FMUL.FTZ R103, R103, R8.reuse ;  /* 0x0000000867677220 */ /* 0x080fe20000410000 */
[----:B------:R0:W3:Y:S01]  /*70e0*/  MUFU.EX2 R5, R166 ;  /* 0x000000a600057308 */ /* 0x0000e20000000800 */
[----:B-1----:R-:W-:Y:S01]  /*70f0*/  FADD.FTZ R15, R14, R15 ;  /* 0x0000000f0e0f7221 */ /* 0x002fe20000010000 */
[-C--:B------:R-:W-:Y:S01]  /*7100*/  FMUL.FTZ R106, R106, R8.reuse ;  /* 0x000000086a6a7220 */ /* 0x080fe20000410000 */
[-C--:B------:R-:W-:Y:S01]  /*7110*/  FMUL.FTZ R107, R107, R8.reuse ;  /* 0x000000086b6b7220 */ /* 0x080fe20000410000 */
[-C--:B------:R-:W-:Y:S01]  /*7120*/  FMUL.FTZ R110, R110, R8.reuse ;  /* 0x000000086e6e7220 */ /* 0x080fe20000410000 */
[-C--:B------:R-:W-:Y:S01]  /*7130*/  FMUL.FTZ R111, R111, R8.reuse ;  /* 0x000000086f6f7220 */ /* 0x080fe20000410000 */
[-C--:B------:R-:W-:Y:S01]  /*7140*/  FMUL.FTZ R114, R114, R8.reuse ;  /* 0x0000000872727220 */ /* 0x080fe20000410000 */
[-C--:B------:R-:W-:Y:S01]  /*7150*/  FMUL.FTZ R115, R115, R8.reuse ;  /* 0x0000000873737220 */ /* 0x080fe20000410000 */
[----:B------:R-:W-:Y:S01]  /*7160*/  MUFU.EX2 R170, R170 ;  /* 0x000000aa00aa7308 */ /* 0x000fe20000000800 */
[----:B0-----:R-:W-:Y:S01]  /*7170*/  F2FP.BF16.F32.PACK_AB R166, R165, R161 ;  /* 0x000000a1a5a6723e */ /* 0x001fe200000010ff */
[----:B--2---:R-:W-:Y:S01]  /*7180*/  FADD.FTZ R15, R163, R15 ;  /* 0x0000000fa30f7221 */ /* 0x004fe20000010000 */
[----:B------:R-:W-:Y:S01]  /*7190*/  F2FP.BF16.F32.PACK_AB R161, R14, R13 ;  /* 0x0000000d0ea1723e */ /* 0x000fe200000010ff */
[----:B------:R0:W-:Y:S01]  /*71a0*/  STSM.16.M88.4 [R18+0x26800], R152 ;  /* 0x0268009812007844 */ /* 0x0001e20000000200 */
[-C--:B------:R-:W-:Y:S01]  /*71b0*/  FMUL.FTZ R118, R118, R8.reuse ;  /* 0x0000000876767220 */ /* 0x080fe20000410000 */
[-C--:B------:R-:W-:Y:S01]  /*71c0*/  FMUL.FTZ R119, R119, R8.reuse ;  /* 0x0000000877777220 */ /* 0x080fe20000410000 */
[-C--:B------:R-:W-:Y:S01]  /*71d0*/  FMUL.FTZ R122, R122, R8.reuse ;  /* 0x000000087a7a7220 */ /* 0x080fe20000410000 */
[----:B------:R-:W1:Y:S01]  /*71e0*/  MUFU.EX2 R165, R167 ;  /* 0x000000a700a57308 */ /* 0x000e620000000800 */
[C---:B---3--:R-:W-:Y:S01]  /*71f0*/  FADD.FTZ R15, R5.reuse, R15 ;  /* 0x0000000f050f7221 */ /* 0x048fe20000010000 */
[----:B------:R-:W-:Y:S01]  /*7200*/  F2FP.BF16.F32.PACK_AB R163, R5, R163 ;  /* 0x000000a305a3723e */ /* 0x000fe200000010ff */
[----:B------:R0:W-:Y:S01]  /*7210*/  STSM.16.M88.4 [R23], R156 ;  /* 0x0000009c17007844 */ /* 0x0001e20000000200 */
[-C--:B------:R-:W-:Y:S01]  /*7220*/  FMUL.FTZ R123, R123, R8.reuse ;  /* 0x000000087b7b7220 */ /* 0x080fe20000410000 */
[-C--:B------:R-:W-:Y:S01]  /*7230*/  FMUL.FTZ R126, R126, R8.reuse ;  /* 0x000000087e7e7220 */ /* 0x080fe20000410000 */
[-C--:B------:R-:W-:Y:S01]  /*7240*/  FMUL.FTZ R127, R127, R8.reuse ;  /* 0x000000087f7f7220 */ /* 0x080fe20000410000 */
[----:B------:R0:W-:Y:S01]  /*7250*/  STSM.16.M88.4 [R19], R160 ;  /* 0x000000a013007844 */ /* 0x0001e20000000200 */
        /* <DEDUP_REMOVED lines=8> */
[----:B------:R-:W3:Y:S01]  /*72e0*/  MUFU.EX2 R172, R172 ;  /* 0x000000ac00ac7308 */ /* 0x000ee20000000800 */
[----:B-1----:R-:W-:Y:S01]  /*72f0*/  FADD.FTZ R15, R165, R15 ;  /* 0x0000000fa50f7221 */ /* 0x002fe20000010000 */
[----:B------:R-:W-:Y:S01]  /*7300*/  F2FP.BF16.F32.PACK_AB R165, R170, R165 ;  /* 0x000000a5aaa5723e */ /* 0x000fe200000010ff */
[-C--:B------:R-:W-:Y:S01]  /*7310*/  FMUL.FTZ R143, R143, R8.reuse ;  /* 0x000000088f8f7220 */ /* 0x080fe20000410000 */
[-C--:B------:R-:W-:Y:S01]  /*7320*/  FMUL.FTZ R146, R146, R8.reuse ;  /* 0x0000000892927220 */ /* 0x080fe20000410000 */
[----:B------:R-:W-:Y:S01]  /*7330*/  FADD.FTZ R15, R170, R15 ;  /* 0x0000000faa0f7221 */ /* 0x000fe20000010000 */
[-C--:B------:R-:W-:Y:S01]  /*7340*/  FMUL.FTZ R147, R147, R8.reuse ;  /* 0x0000000893937220 */ /* 0x080fe20000410000 */
[-C--:B------:R-:W-:Y:S01]  /*7350*/  FMUL.FTZ R150, R150, R8.reuse ;  /* 0x0000000896967220 */ /* 0x080fe20000410000 */
[----:B------:R-:W-:Y:S01]  /*7360*/  FMUL.FTZ R151, R151, R8 ;  /* 0x0000000897977220 */ /* 0x000fe20000410000 */
[----:B--2---:R-:W-:Y:S01]  /*7370*/  FADD.FTZ R15, R167, R15 ;  /* 0x0000000fa70f7221 */ /* 0x004fe20000010000 */
[----:B---3--:R-:W-:-:S03]  /*7380*/  F2FP.BF16.F32.PACK_AB R167, R172, R167 ;  /* 0x000000a7aca7723e */ /* 0x008fc600000010ff */
[----:B------:R-:W-:Y:S02]  /*7390*/  FADD.FTZ R5, R172, R15 ;  /* 0x0000000fac057221 */ /* 0x000fe40000010000 */
[----:B------:R0:W-:Y:S01]  /*73a0*/  STSM.16.M88.4 [R22], R164 ;  /* 0x000000a416007844 */ /* 0x0001e20000000200 */
[----:B------:R-:W-:Y:S05]  /*73b0*/  @!P0 BRA `(.L_x_3404) ;  /* 0x0000000000048947 */ /* 0x000fea0003800000 */
[----:B------:R-:W-:Y:S01]  /*73c0*/  BPT.TRAP 0x1 ;  /* 0x000000040000795c */ /* 0x000fe20000300000 */
.L_x_3404:
[----:B------:R1:W2:Y:S01]  /*73d0*/  SYNCS.PHASECHK.TRANS64.TRYWAIT P2, [UR24+0x28c50], R7 ;  /* 0x028c5007ff0075a7 */ /* 0x0002a20008040158 */
[----:B------:R-:W-:Y:S05]  /*73e0*/  @!P0 BRA `(.L_x_3405) ;  /* 0x0000000000048947 */ /* 0x000fea0003800000 */
[----:B------:R-:W-:Y:S01]  /*73f0*/  BPT.TRAP 0x1 ;  /* 0x000000040000795c */ /* 0x000fe20000300000 */
.L_x_3405:
[----:B--2---:R-:W-:Y:S05]  /*7400*/  @P2 BRA `(.L_x_3406) ;  /* 0x0000000000082947 */ /* 0x004fea0003800000 */
[----:B------:R-:W2:Y:S02]  /*7410*/  SYNCS.PHASECHK.TRANS64.TRYWAIT P2, [UR24+0x28c50], R7 ;  /* 0x028c5007ff0075a7 */ /* 0x000ea40008040158 */
[----:B--2---:R-:W-:Y:S05]  /*7420*/  @!P2 BRA `(.L_x_3407) ;  /* 0x000000c800b8a947 */ /* 0x004fea0003800000 */
.L_x_3406:
[----:B------:R-:W-:Y:S01]  /*7430*/  ULEA UR10, UR37, UR54, 0xc ;  /* 0x00000036250a7291 */ /* 0x000fe2000f8e603f */
[----:B------:R-:W-:Y:S01]  /*7440*/  WARPGROUP.ARRIVE ;  /* 0x00000000000079c5 */ /* 0x000fe20000000000 */
[----:B------:R-:W-:Y:S01]  /*7450*/  UMOV UR7, 0x40000040 ;  /* 0x4000004000077882 */ /* 0x000fe20000000000 */
[----:B------:R-:W-:Y:S01]  /*7460*/  PLOP3.LUT P2, PT, PT, PT, UP0, 0x80, 0x0 ;  /* 0x000000000000781c */ /* 0x000fe20003f4f008 */
[----:B--2---:R-:W-:Y:S01]  /*7470*/  @!P1 VIADD R9, R9, 0x28c60 ;  /* 0x00028c6009099836 */ /* 0x004fe20000000000 */
[----:B------:R-:W-:Y:S01]  /*7480*/  UMOV UR22, UR37 ;  /* 0x0000002500167c82 */ /* 0x000fe20008000000 */
[----:B------:R-:W-:Y:S01]  /*7490*/  IMAD.MOV.U32 R8, RZ, RZ, R0 ;  /* 0x000000ffff087224 */ /* 0x000fe200078e0000 */
[----:B------:R-:W-:Y:S02]  /*74a0*/  UMOV UR6, UR10 ;  /* 0x0000000a00067c82 */ /* 0x000fe40008000000 */
[----:B------:R-:W-:Y:S01]  /*74b0*/  HGMMA.64x256x16.F32.BF16 R24, R152, gdesc[UR4].tnspB, R24, gsb0 ;  /* 0x43e0000498187df0 */ /* 0x000fe20008001818 */
[----:B------:R-:W-:Y:S01]  /*74c0*/  UIADD3 UR6, UR10, 0x80, URZ ;  /* 0x000000800a067890 */ /* 0x000fe2000fffe03f */
[----:B------:R-:W-:Y:S01]  /*74d0*/  @!P1 PRMT R9, RZ, 0x654, R9 ;  /* 0x00000654ff099816 */ /* 0x000fe20000000009 */
[----:B------:R-:W-:Y:S01]  /*74e0*/  UMOV UR7, 0x40000040 ;  /* 0x4000004000077882 */ /* 0x000fe20000000000 */
[----:B------:R-:W-:-:S02]  /*74f0*/  WARPGROUP.DEPBAR.LE gsb0, 0x0 ;  /* 0x00008000000079c5 */ /* 0x000fc40000010000 */
[----:B------:R-:W-:-:S15]  /*7500*/  WARPGROUP.ARRIVE ;  /* 0x00000000000079c5 */ /* 0x000fde0000000000 */
[----:B------:R-:W-:-:S07]  /*7510*/  NOP ;  /* 0x0000000000007918 */ /* 0x000fce0000000000 */
        /* <DEDUP_REMOVED lines=22> */
[----:B------:R2:W-:Y:S02]  /*7680*/  @!P1 SYNCS.ARRIVE.TRANS64.RED.A1T0 RZ, [R9+URZ], RZ ;  /* 0x000000ff09ff99a7 */ /* 0x0005e4000810043f */
[----:B--2---:R-:W-:Y:S01]  /*7690*/  IMAD.MOV.U32 R9, RZ, RZ, R6 ;  /* 0x000000ffff097224 */ /* 0x004fe200078e0006 */
[----:B------:R-:W-:Y:S06]  /*76a0*/  @P2 BRA `(.L_x_3408) ;  /* 0xffffffe000d02947 */ /* 0x000fec000383ffff */
.L_x_3399:
[----:B------:R-:W2:Y:S01]  /*76b0*/  SHFL.BFLY PT, R3, R4, 0x2, 0x1f ;  /* 0x0c401f0004037f89 */ /* 0x000ea200000e0000 */
[----:B------:R-:W-:Y:S08]  /*76c0*/  BAR.ARV 0x8, 0x100 ;  /* 0x0204000000007b1d */ /* 0x000ff00000002000 */
[----:B------:R-:W-:Y:S01]  /*76d0*/  BAR.SYNC.DEFER_BLOCKING 0xf, 0x100 ;  /* 0x03c4000000007b1d */ /* 0x000fe20000010000 */
[----:B------:R-:W-:Y:S01]  /*76e0*/  ISETP.NE.AND P2, PT, R17, RZ, PT ;  /* 0x000000ff1100720c */ /* 0x000fe20003f45270 */
[----:B------:R-:W-:Y:S01]  /*76f0*/  IMAD.MOV.U32 R13, RZ, RZ, -0x800000 ;  /* 0xff800000ff0d7424 */ /* 0x000fe200078e00ff */
[----:B------:R-:W-:Y:S01]  /*7700*/  UIADD3 UR48, UR48, 0x1, URZ ;  /* 0x0000000130307890 */ /* 0x000fe2000fffe03f */
[----:B------:R-:W-:-:S02]  /*7710*/  IMAD.MOV.U32 R12, RZ, RZ, -0x800000 ;  /* 0xff800000ff0c7424 */ /* 0x000fc400078e00ff */
[----:B------:R-:W4:Y:S01]  /*7720*/  SHFL.BFLY PT, R10, R5, 0x2, 0x1f ;  /* 0x0c401f00050a7f89 */ /* 0x000f2200000e0000 */
[----:B--2---:R-:W-:Y:S01]  /*7730*/  FADD.FTZ R3, R3, R4 ;  /* 0x0000000403037221 */ /* 0x004fe20000010000 */
[----:B------:R-:W-:-:S04]  /*7740*/  IMAD.MOV.U32 R4, RZ, RZ, RZ ;  /* 0x000000ffff047224 */ /* 0x000fc800078e00ff */
[----:B------:R-:W2:Y:S01]  /*7750*/  SHFL.BFLY PT, R8, R3, 0x1, 0x1f ;  /* 0x0c201f0003087f89 */ /* 0x000ea200000e0000 */
[----:B----4-:R-:W-:Y:S01]  /*7760*/  FADD.FTZ R10, R10, R5 ;  /* 0x000000050a0a7221 */ /* 0x010fe20000010000 */
[----:B------:R-:W-:-:S04]  /*7770*/  IMAD.U32 R5, RZ, RZ, UR21 ;  /* 0x00000015ff057e24 */ /* 0x000fc8000f8e00ff */
[----:B01----:R-:W0:Y:S01]  /*7780*/  SHFL.BFLY PT, R7, R10, 0x1, 0x1f ;  /* 0x0c201f000a077f89 */ /* 0x003e2200000e0000 */
[----:B--2---:R-:W-:Y:S01]  /*7790*/  FADD.FTZ R9, R3, R8 ;  /* 0x0000000803097221 */ /* 0x004fe20000010000 */
[----:B------:R-:W-:-:S04]  /*77a0*/  IMAD.MOV.U32 R3, RZ, RZ, RZ ;  /* 0x000000ffff037224 */ /* 0x000fc800078e00ff */
[----:B------:R-:W-:-:S13]  /*77b0*/  FSETP.NE.FTZ.AND P0, PT, R9, RZ, PT ;  /* 0x000000ff0900720b */ /* 0x000fda0003f15000 */
[----:B------:R-:W1:Y:S01]  /*77c0*/  @P0 MUFU.LG2 R8, R9 ;  /* 0x0000000900080308 */ /* 0x000e620000000c00 */
[----:B------:R-:W-:Y:S01]  /*77d0*/  @P0 FMUL.FTZ R5, R5, 0.69314718246459960938 ;  /* 0x3f31721805050820 */ /* 0x000fe20000410000 */
[----:B0-----:R-:W-:-:S05]  /*77e0*/  FADD.FTZ R7, R10, R7 ;  /* 0x000000070a077221 */ /* 0x001fca0000010000 */
[----:B------:R-:W-:Y:S01]  /*77f0*/  FSETP.NE.FTZ.AND P1, PT, R7, RZ, PT ;  /* 0x000000ff0700720b */ /* 0x000fe20003f35000 */
[----:B------:R-:W0:Y:S01]  /*7800*/  @P0 MUFU.RCP R4, R9 ;  /* 0x0000000900040308 */ /* 0x000e220000001000 */
[----:B-1----:R-:W-:-:S11]  /*7810*/  @P0 FMUL.FTZ R8, R8, 0.69314718246459960938 ;  /* 0x3f31721808080820 */ /* 0x002fd60000410000 */
[----:B------:R-:W1:Y:S01]  /*7820*/  @P1 MUFU.RCP R3, R7 ;  /* 0x0000000700031308 */ /* 0x000e620000001000 */
[----:B------:R-:W-:Y:S01]  /*7830*/  @P0 FFMA.FTZ R13, R5, R6, R8 ;  /* 0x00000006050d0223 */ /* 0x000fe20000010008 */
[----:B------:R-:W-:Y:S01]  /*7840*/  IMAD.U32 R5, RZ, RZ, UR37 ;  /* 0x00000025ff057e24 */ /* 0x000fe2000f8e00ff */
[----:B------:R-:W-:Y:S01]  /*7850*/  UIADD3 UR37, UR37, 0x1, URZ ;  /* 0x0000000125257890 */ /* 0x000fe2000fffe03f */
[----:B------:R-:W-:Y:S01]  /*7860*/  PLOP3.LUT P0, PT, PT, PT, PT, 0x8, 0x0 ;  /* 0x000000000000781c */ /* 0x000fe20003f0e170 */
[-C--:B0-----:R-:W-:Y:S01]  /*7870*/  FMUL.FTZ R24, R24, R4.reuse ;  /* 0x0000000418187220 */ /* 0x081fe20000410000 */
[----:B------:R-:W-:Y:S02]  /*7880*/  @!P2 IMAD R5, R5, 0x40, R16 ;  /* 0x000000400505a824 */ /* 0x000fe400078e0210 */
[-C--:B------:R-:W-:Y:S01]  /*7890*/  FMUL.FTZ R25, R25, R4.reuse ;  /* 0x0000000419197220 */ /* 0x080fe20000410000 */
[-C--:B------:R-:W-:Y:S01]  /*78a0*/  FMUL.FTZ R28, R28, R4.reuse ;  /* 0x000000041c1c7220 */ /* 0x080fe20000410000 */
[-C--:B------:R-:W-:Y:S01]  /*78b0*/  FMUL.FTZ R29, R29, R4.reuse ;  /* 0x000000041d1d7220 */ /* 0x080fe20000410000 */
[-C--:B------:R-:W-:Y:S01]  /*78c0*/  FMUL.FTZ R32, R32, R4.reuse ;  /* 0x0000000420207220 */ /* 0x080fe20000410000 */
[----:B------:R-:W-:Y:S01]  /*78d0*/  @!P2 LEA R6, R5, UR38, 0x2 ;  /* 0x000000260506ac11 */ /* 0x000fe2000f8e10ff */
[-C--:B------:R-:W-:Y:S01]  /*78e0*/  FMUL.FTZ R33, R33, R4.reuse ;  /* 0x0000000421217220 */ /* 0x080fe20000410000 */
[----:B------:R-:W0:Y:S01]  /*78f0*/  @P1 MUFU.LG2 R5, R7 ;  /* 0x0000000700051308 */ /* 0x000e220000000c00 */
[-C--:B------:R-:W-:Y:S01]  /*7900*/  FMUL.FTZ R36, R36, R4.reuse ;  /* 0x0000000424247220 */ /* 0x080fe20000410000 */
[-C--:B------:R-:W-:Y:S01]  /*7910*/  FMUL.FTZ R37, R37, R4.reuse ;  /* 0x0000000425257220 */ /* 0x080fe20000410000 */
[----:B------:R2:W-:Y:S01]  /*7920*/  @!P2 STS [R6+0x28800], R4 ;  /* 0x028800040600a388 */ /* 0x0005e20000000800 */
[-C--:B------:R-:W-:Y:S01]  /*7930*/  FMUL.FTZ R40, R40, R4.reuse ;  /* 0x0000000428287220 */ /* 0x080fe20000410000 */
[-C--:B------:R-:W-:Y:S01]  /*7940*/  FMUL.FTZ R41, R41, R4.reuse ;  /* 0x0000000429297220 */ /* 0x080fe20000410000 */
[-C--:B------:R-:W-:Y:S01]  /*7950*/  FMUL.FTZ R44, R44, R4.reuse ;  /* 0x000000042c2c7220 */ /* 0x080fe20000410000 */
[----:B-1----:R1:W-:Y:S01]  /*7960*/  @!P2 STS [R6+0x28820], R3 ;  /* 0x028820030600a388 */ /* 0x0023e20000000800 */
        /* <DEDUP_REMOVED lines=53> */
[----:B--2---:R-:W-:Y:S01]  /*7cc0*/  IMAD.U32 R4, RZ, RZ, UR21 ;  /* 0x00000015ff047e24 */ /* 0x004fe2000f8e00ff */
[----:B------:R-:W-:Y:S01]  /*7cd0*/  UISETP.NE.AND UP0, UPT, UR37, 0x2, UPT ;  /* 0x000000022500788c */ /* 0x000fe2000bf05270 */
[----:B0-----:R-:W-:Y:S01]  /*7ce0*/  @P1 FMUL.FTZ R5, R5, 0.69314718246459960938 ;  /* 0x3f31721805051820 */ /* 0x001fe20000410000 */
[-C--:B------:R-:W-:Y:S01]  /*7cf0*/  FMUL.FTZ R26, R26, R3.reuse ;  /* 0x000000031a1a7220 */ /* 0x080fe20000410000 */
[----:B------:R-:W-:Y:S01]  /*7d00*/  @P1 FMUL.FTZ R4, R4, 0.69314718246459960938 ;  /* 0x3f31721804041820 */ /* 0x000fe20000410000 */
[----:B------:R-:W-:Y:S01]  /*7d10*/  USEL UR4, URZ, 0x1, UP0 ;  /* 0x000000013f047887 */ /* 0x000fe20008000000 */
        /* <DEDUP_REMOVED lines=64> */
[----:B------:R-:W-:-:S02]  /*8120*/  USEL UR37, UR37, URZ, UP0 ;  /* 0x0000003f25257287 */ /* 0x000fc40008000000 */
[----:B------:R-:W-:Y:S01]  /*8130*/  ULOP3.LUT UR47, UR47, UR4, URZ, 0x3c, !UPT ;  /* 0x000000042f2f7292 */ /* 0x000fe2000f8e3c3f */
[----:B-1----:R-:W-:Y:S11]  /*8140*/  BAR.ARV 0xe, 0x100 ;  /* 0x0384000000007b1d */ /* 0x002ff60000002000 */
.L_x_3379:
[----:B------:R-:W0:Y:S08]  /*8150*/  S2UR UR4, SR_CgaCtaId ;  /* 0x00000000000479c3 */ /* 0x000e300000008800 */
[----:B------:R-:W-:Y:S06]  /*8160*/  BAR.SYNC.DEFER_BLOCKING 0x5, 0x180 ;  /* 0x0146000000007b1d */ /* 0x000fec0000010000 */
[----:B------:R-:W-:Y:S01]  /*8170*/  UMOV UR38, 0x400 ;  /* 0x0000040000267882 */ /* 0x000fe20000000000 */
[----:B------:R-:W-:Y:S01]  /*8180*/  BSSY B0, `(.L_x_3409) ;  /* 0x0000498000007945 */ /* 0x000fe20003800000 */
[----:B0-----:R-:W-:-:S09]  /*8190*/  ULEA UR38, UR4, UR38, 0x18 ;  /* 0x0000002604267291 */ /* 0x001fd2000f8ec03f */
[----:B------:R-:W0:Y:S02]  /*81a0*/  LDS.128 R4, [UR38+0x28cd0] ;  /* 0x028cd026ff047984 */ /* 0x000e240008000c00 */
[----:B0-----:R-:W-:Y:S02]  /*81b0*/  R2UR UR5, R5 ;  /* 0x00000000050572ca */ /* 0x001fe400000e0000 */
[----:B------:R-:W-:Y:S02]  /*81c0*/  R2UR UR6, R6 ;  /* 0x00000000060672ca */ /* 0x000fe400000e0000 */
[----:B------:R-:W-:Y:S01]  /*81d0*/  R2UR UR7, R7 ;  /* 0x00000000070772ca */ /* 0x000fe200000e0000 */
[----:B------:R-:W-:Y:S06]  /*81e0*/  BAR.ARV 0x4, 0x180 ;  /* 0x0106000000007b1d */ /* 0x000fec0000002000 */
[----:B------:R-:W-:Y:S08]  /*81f0*/  @P0 BRA `(.L_x_3410) ;  /* 0x0000003800440947 */ /* 0x000ff00003800000 */
[----:B------:R-:W2:Y:S01]  /*8200*/  LDL R0, [R1+0x50] ;  /* 0x0000500001007983 */ /* 0x000ea20000100800 */
[----:B------:R-:W0:Y:S01]  /*8210*/  S2UR UR4, SR_SWINHI ;  /* 0x00000000000479c3 */ /* 0x000e220000002f00 */
[----:B------:R-:W-:Y:S01]  /*8220*/  F2FP.BF16.F32.PACK_AB R6, R29, R28 ;  /* 0x0000001c1d06723e */ /* 0x000fe200000010ff */
[----:B------:R-:W-:Y:S01]  /*8230*/  USHF.L.U64.HI UR12, UR39, 0x2, UR42 ;  /* 0x00000002270c7899 */ /* 0x000fe2000801022a */
[----:B------:R-:W-:Y:S01]  /*8240*/  F2FP.BF16.F32.PACK_AB R7, R31, R30 ;  /* 0x0000001e1f07723e */ /* 0x000fe200000010ff */
[----:B------:R-:W-:Y:S01]  /*8250*/  ULDC.64 UR10, c[0x0][0xc00] ;  /* 0x00030000000a7ab9 */ /* 0x000fe20000000a00 */
[----:B------:R-:W-:Y:S02]  /*8260*/  F2FP.BF16.F32.PACK_AB R9, R35, R34 ;  /* 0x000000222309723e */ /* 0x000fe400000010ff */
[----:B------:R-:W-:Y:S02]  /*8270*/  F2FP.BF16.F32.PACK_AB R10, R37, R36 ;  /* 0x00000024250a723e */ /* 0x000fe400000010ff */
[----:B------:R-:W-:Y:S01]  /*8280*/  F2FP.BF16.F32.PACK_AB R11, R39, R38 ;  /* 0x00000026270b723e */ /* 0x000fe200000010ff */
[----:B------:R-:W-:Y:S01]  /*8290*/  UMOV UR8, UR38 ;  /* 0x0000002600087c82 */ /* 0x000fe20008000000 */
[----:B0-----:R-:W-:Y:S01]  /*82a0*/  UMOV UR9, UR4 ;  /* 0x0000000400097c82 */ /* 0x001fe20008000000 */
[----:B------:R-:W-:Y:S01]  /*82b0*/  USHF.L.U32 UR4, UR39, 0x2, URZ ;  /* 0x0000000227047899 */ /* 0x000fe2000800063f */
[----:B------:R-:W-:-:S02]  /*82c0*/  IMAD.U32 R14, RZ, RZ, UR8 ;  /* 0x00000008ff0e7e24 */ /* 0x000fc4000f8e00ff */
[----:B------:R-:W-:Y:S01]  /*82d0*/  IMAD.U32 R15, RZ, RZ, UR9 ;  /* 0x00000009ff0f7e24 */ /* 0x000fe2000f8e00ff */
[----:B------:R-:W-:Y:S02]  /*82e0*/  ULDC.64 UR8, c[0x0][0xc08] ;  /* 0x0003020000087ab9 */ /* 0x000fe40000000a00 */
[----:B------:R-:W-:-:S04]  /*82f0*/  UISETP.NE.U32.AND UP0, UPT, UR8, URZ, UPT ;  /* 0x0000003f0800728c */ /* 0x000fc8000bf05070 */
[----:B------:R-:W-:Y:S01]  /*8300*/  UISETP.NE.AND.EX UP0, UPT, UR9, URZ, UPT, UP0 ;  /* 0x0000003f0900728c */ /* 0x000fe2000bf05300 */
[----:B------:R-:W-:Y:S05]  /*8310*/  BAR.SYNC.DEFER_BLOCKING 0x1, 0x100 ;  /* 0x0044000000007b1d */ /* 0x000fea0000010000 */
[----:B------:R-:W-:-:S05]  /*8320*/  PLOP3.LUT P1, PT, PT, PT, UP0, 0x80, 0x0 ;  /* 0x000000000000781c */ /* 0x000fca0003f2f008 */
[----:B------:R-:W-:-:S04]  /*8330*/  @UP0 UIADD3 UR8, UP1, UR4, UR8, URZ ;  /* 0x0000000804080290 */ /* 0x000fc8000ff3e03f */
[----:B------:R-:W-:Y:S02]  /*8340*/  @UP0 UIADD3.X UR9, UR12, UR9, URZ, UP1, !UPT ;  /* 0x000000090c090290 */ /* 0x000fe40008ffe43f */
[----:B------:R-:W-:Y:S01]  /*8350*/  UIADD3 UR4, UP0, UR4, UR10, URZ ;  /* 0x0000000a04047290 */ /* 0x000fe2000ff1e03f */
[----:B--2---:R-:W-:-:S03]  /*8360*/  IMAD.WIDE R20, R0, 0x2, R14 ;  /* 0x0000000200147825 */ /* 0x004fc600078e020e */
[C---:B------:R-:W-:Y:S02]  /*8370*/  LOP3.LUT R5, R20.reuse, 0x380, RZ, 0xc0, !PT ;  /* 0x0000038014057812 */ /* 0x040fe400078ec0ff */
[----:B------:R-:W-:Y:S02]  /*8380*/  IADD3 R8, P0, R20, 0x20, RZ ;  /* 0x0000002014087810 */ /* 0x000fe40007f1e0ff */
[----:B------:R-:W-:Y:S02]  /*8390*/  SHF.R.U64 R5, R5, 0x3, RZ ;  /* 0x0000000305057819 */ /* 0x000fe400000012ff */
[----:B------:R-:W-:Y:S02]  /*83a0*/  LOP3.LUT R3, R8, 0x380, RZ, 0xc0, !PT ;  /* 0x0000038008037812 */ /* 0x000fe400078ec0ff */
[----:B------:R-:W-:Y:S01]  /*83b0*/  LOP3.LUT R4, R5, R20, RZ, 0x3c, !PT ;  /* 0x0000001405047212 */ /* 0x000fe200078e3cff */
[----:B------:R-:W-:Y:S01]  /*83c0*/  IMAD.MOV.U32 R5, RZ, RZ, R21 ;  /* 0x000000ffff057224 */ /* 0x000fe200078e0015 */
[----:B------:R-:W-:-:S04]  /*83d0*/  SHF.R.U64 R3, R3, 0x3, RZ ;  /* 0x0000000303037819 */ /* 0x000fc800000012ff */
[----:B------:R-:W-:Y:S02]  /*83e0*/  MOV R0, R4 ;  /* 0x0000000400007202 */ /* 0x000fe40000000f00 */
[----:B------:R-:W-:Y:S02]  /*83f0*/  F2FP.BF16.F32.PACK_AB R4, R25, R24 ;  /* 0x000000181904723e */ /* 0x000fe400000010ff */
[----:B------:R-:W-:-:S05]  /*8400*/  F2FP.BF16.F32.PACK_AB R5, R27, R26 ;  /* 0x0000001a1b05723e */ /* 0x000fca00000010ff */
[----:B------:R0:W-:Y:S02]  /*8410*/  STSM.16.M88.4 [R0], R4 ;  /* 0x0000000400007844 */ /* 0x0001e40000000200 */
[----:B0-----:R-:W-:Y:S01]  /*8420*/  IMAD.X R5, RZ, RZ, R21, P0 ;  /* 0x000000ffff057224 */ /* 0x001fe200000e0615 */
[----:B------:R-:W-:Y:S02]  /*8430*/  LOP3.LUT R4, R3, R8, RZ, 0x3c, !PT ;  /* 0x0000000803047212 */ /* 0x000fe400078e3cff */
[----:B------:R-:W-:Y:S02]  /*8440*/  F2FP.BF16.F32.PACK_AB R8, R33, R32 ;  /* 0x000000202108723e */ /* 0x000fe400000010ff */
[----:B------:R-:W-:Y:S02]  /*8450*/  MOV R3, R4 ;  /* 0x0000000400037202 */ /* 0x000fe40000000f00 */
[----:B------:R-:W-:Y:S02]  /*8460*/  IADD3 R5, P0, R20, 0x40, RZ ;  /* 0x0000004014057810 */ /* 0x000fe40007f1e0ff */
[----:B------:R-:W-:Y:S01]  /*8470*/  F2FP.BF16.F32.PACK_AB R6, R45, R44 ;  /* 0x0000002c2d06723e */ /* 0x000fe200000010ff */
[----:B------:R0:W-:Y:S01]  /*8480*/  STSM.16.M88.4 [R3], R8 ;  /* 0x0000000803007844 */ /* 0x0001e20000000200 */
[----:B------:R-:W-:-:S02]  /*8490*/  LOP3.LUT R4, R5, 0x380, RZ, 0xc0, !PT ;  /* 0x0000038005047812 */ /* 0x000fc400078ec0ff */
[----:B------:R-:W-:Y:S02]  /*84a0*/  F2FP.BF16.F32.PACK_AB R7, R47, R46 ;  /* 0x0000002e2f07723e */ /* 0x000fe400000010ff */
[----:B------:R-:W-:-:S04]  /*84b0*/  SHF.R.U64 R4, R4, 0x3, RZ ;  /* 0x0000000304047819 */ /* 0x000fc800000012ff */
[----:B------:R-:W-:Y:S01]  /*84c0*/  LOP3.LUT R4, R4, R5, RZ, 0x3c, !PT ;  /* 0x0000000504047212 */ /* 0x000fe200078e3cff */
[----:B------:R-:W-:-:S05]  /*84d0*/  IMAD.X R5, RZ, RZ, R21, P0 ;  /* 0x000000ffff057224 */ /* 0x000fca00000e0615 */
[----:B------:R-:W-:Y:S02]  /*84e0*/  MOV R0, R4 ;  /* 0x0000000400007202 */ /* 0x000fe40000000f00 */
[----:B0-----:R-:W-:Y:S02]  /*84f0*/  IADD3 R8, P0, R20, 0x60, RZ ;  /* 0x0000006014087810 */ /* 0x001fe40007f1e0ff */
[----:B------:R-:W-:Y:S02]  /*8500*/  F2FP.BF16.F32.PACK_AB R4, R41, R40 ;  /* 0x000000282904723e */ /* 0x000fe400000010ff */
[----:B------:R-:W-:Y:S02]  /*8510*/  LOP3.LUT R3, R8, 0x380, RZ, 0xc0, !PT ;  /* 0x0000038008037812 */ /* 0x000fe400078ec0ff */
[----:B------:R-:W-:Y:S02]  /*8520*/  F2FP.BF16.F32.PACK_AB R5, R43, R42 ;  /* 0x0000002a2b05723e */ /* 0x000fe400000010ff */
[----:B------:R-:W-:-:S02]  /*8530*/  SHF.R.U64 R3, R3, 0x3, RZ ;  /* 0x0000000303037819 */ /* 0x000fc400000012ff */
[----:B------:R-:W-:Y:S01]  /*8540*/  F2FP.BF16.F32.PACK_AB R9, R51, R50 ;  /* 0x000000323309723e */ /* 0x000fe200000010ff */
[----:B------:R0:W-:Y:S01]  /*8550*/  STSM.16.M88.4 [R0], R4 ;  /* 0x0000000400007844 */ /* 0x0001e20000000200 */
[----:B------:R-:W-:Y:S02]  /*8560*/  F2FP.BF16.F32.PACK_AB R10, R53, R52 ;  /* 0x00000034350a723e */ /* 0x000fe400000010ff */
[----:B------:R-:W-:Y:S01]  /*8570*/  F2FP.BF16.F32.PACK_AB R11, R55, R54 ;  /* 0x00000036370b723e */ /* 0x000fe200000010ff */
[----:B0-----:R-:W-:Y:S01]  /*8580*/  IMAD.X R5, RZ, RZ, R21, P0 ;  /* 0x000000ffff057224 */ /* 0x001fe200000e0615 */
[----:B------:R-:W-:Y:S02]  /*8590*/  LOP3.LUT R4, R3, R8, RZ, 0x3c, !PT ;  /* 0x0000000803047212 */ /* 0x000fe400078e3cff */
[----:B------:R-:W-:Y:S02]  /*85a0*/  F2FP.BF16.F32.PACK_AB R8, R49, R48 ;  /* 0x000000303108723e */ /* 0x000fe400000010ff */
[----:B------:R-:W-:-:S02]  /*85b0*/  MOV R3, R4 ;  /* 0x0000000400037202 */ /* 0x000fc40000000f00 */
[----:B------:R-:W-:Y:S02]  /*85c0*/  IADD3 R5, P0, R20, 0x2000, RZ ;  /* 0x0000200014057810 */ /* 0x000fe40007f1e0ff */
[----:B------:R-:W-:Y:S01]  /*85d0*/  F2FP.BF16.F32.PACK_AB R6, R61, R60 ;  /* 0x0000003c3d06723e */ /* 0x000fe200000010ff */
[----:B------:R0:W-:Y:S01]  /*85e0*/  STSM.16.M88.4 [R3], R8 ;  /* 0x0000000803007844 */ /* 0x0001e20000000200 */
[----:B------:R-:W-:Y:S02]  /*85f0*/  LOP3.LUT R4, R5, 0x380, RZ, 0xc0, !PT ;  /* 0x0000038005047812 */ /* 0x000fe400078ec0ff */
        /* <DEDUP_REMOVED lines=117> */
[----:B------:R-:W-:Y:S01]  /*8d50*/  LOP3.LUT R3, R8, 0x380, RZ, 0xc0, !PT ;  /* 0x0000038008037812 */ /* 0x000fe200078ec0ff */
[----:B------:R-:W-:Y:S01]  /*8d60*/  IMAD.X R21, RZ, RZ, R21, P0 ;  /* 0x000000ffff157224 */ /* 0x000fe200000e0615 */
[----:B------:R-:W-:Y:S02]  /*8d70*/  F2FP.BF16.F32.PACK_AB R5, R139, R138 ;  /* 0x0000008a8b05723e */ /* 0x000fe400000010ff */
[----:B------:R-:W-:-:S02]  /*8d80*/  SHF.R.U64 R3, R3, 0x3, RZ ;  /* 0x0000000303037819 */ /* 0x000fc400000012ff */
[----:B------:R-:W-:Y:S01]  /*8d90*/  ISETP.NE.U32.AND P0, PT, RZ, UR10, PT ;  /* 0x0000000aff007c0c */ /* 0x000fe2000bf05070 */
[----:B------:R0:W-:Y:S01]  /*8da0*/  STSM.16.M88.4 [R0], R4 ;  /* 0x0000000400007844 */ /* 0x0001e20000000200 */
[----:B------:R-:W-:Y:S02]  /*8db0*/  LOP3.LUT R20, R3, R8, RZ, 0x3c, !PT ;  /* 0x0000000803147212 */ /* 0x000fe400078e3cff */
[----:B------:R-:W-:Y:S02]  /*8dc0*/  ISETP.NE.AND.EX P0, PT, RZ, UR11, PT, P0 ;  /* 0x0000000bff007c0c */ /* 0x000fe4000bf05300 */
[----:B------:R-:W-:Y:S02]  /*8dd0*/  MOV R20, R20 ;  /* 0x0000001400147202 */ /* 0x000fe40000000f00 */
[----:B0-----:R-:W-:Y:S02]  /*8de0*/  F2FP.BF16.F32.PACK_AB R4, R145, R144 ;  /* 0x000000909104723e */ /* 0x001fe400000010ff */
[----:B------:R-:W-:-:S02]  /*8df0*/  F2FP.BF16.F32.PACK_AB R5, R147, R146 ;  /* 0x000000929305723e */ /* 0x000fc400000010ff */
[----:B------:R-:W-:Y:S02]  /*8e00*/  F2FP.BF16.F32.PACK_AB R6, R149, R148 ;  /* 0x000000949506723e */ /* 0x000fe400000010ff */
[----:B------:R-:W-:-:S05]  /*8e10*/  F2FP.BF16.F32.PACK_AB R7, R151, R150 ;  /* 0x000000969707723e */ /* 0x000fca00000010ff */
[----:B------:R0:W-:Y:S02]  /*8e20*/  STSM.16.M88.4 [R20], R4 ;  /* 0x0000000414007844 */ /* 0x0001e40000000200 */
[----:B0-----:R-:W-:Y:S01]  /*8e30*/  IMAD.U32 R4, RZ, RZ, UR8 ;  /* 0x00000008ff047e24 */ /* 0x001fe2000f8e00ff */
[----:B------:R-:W-:Y:S01]  /*8e40*/  UIADD3.X UR8, UR12, UR11, URZ, UP0, !UPT ;  /* 0x0000000b0c087290 */ /* 0x000fe200087fe43f */
[----:B------:R-:W-:Y:S01]  /*8e50*/  IMAD.U32 R5, RZ, RZ, UR9 ;  /* 0x00000009ff057e24 */ /* 0x000fe2000f8e00ff */
[----:B------:R-:W-:Y:S06]  /*8e60*/  BAR.SYNC.DEFER_BLOCKING 0x1, 0x100 ;  /* 0x0044000000007b1d */ /* 0x000fec0000010000 */
[----:B------:R0:W2:Y:S02]  /*8e70*/  @P1 LDG.E R3, desc[UR40][R4.64] ;  /* 0x0000002804031981 */ /* 0x0000a4000c1e1900 */
[----:B0-----:R-:W-:Y:S01]  /*8e80*/  IMAD.U32 R4, RZ, RZ, UR4 ;  /* 0x00000004ff047e24 */ /* 0x001fe2000f8e00ff */
[----:B------:R-:W-:Y:S01]  /*8e90*/  UISETP.NE.AND UP0, UPT, UR46, URZ, UPT ;  /* 0x0000003f2e00728c */ /* 0x000fe2000bf05270 */
[----:B------:R-:W-:Y:S01]  /*8ea0*/  IMAD.U32 R5, RZ, RZ, UR8 ;  /* 0x00000008ff057e24 */ /* 0x000fe2000f8e00ff */
[----:B------:R-:W-:-:S04]  /*8eb0*/  ULDC UR4, c[0x0][0xad4] ;  /* 0x0002b50000047ab9 */ /* 0x000fc80000000800 */
[----:B------:R0:W5:Y:S01]  /*8ec0*/  @P0 LDG.E R0, desc[UR40][R4.64] ;  /* 0x0000002804000981 */ /* 0x000162000c1e1900 */
[----:B------:R-:W-:Y:S01]  /*8ed0*/  ULDC UR8, c[0x0][0xa88] ;  /* 0x0002a20000087ab9 */ /* 0x000fe20000000800 */
[----:B------:R-:W-:Y:S01]  /*8ee0*/  USEL UR46, UR46, UR4, UP0 ;  /* 0x000000042e2e7287 */ /* 0x000fe20008000000 */
[----:B--2---:R-:W-:Y:S01]  /*8ef0*/  @P1 R2UR UR8, R3 ;  /* 0x00000000030812ca */ /* 0x004fe200000e0000 */
[----:B0-----:R-:W-:-:S14]  /*8f00*/  @P1 BRA `(.L_x_3411) ;  /* 0x0000000000181947 */ /* 0x001fdc0003800000 */
[----:B------:R-:W-:Y:S05]  /*8f10*/  @!P0 BRA `(.L_x_3411) ;  /* 0x0000000000148947 */ /* 0x000fea0003800000 */
[----:B------:R-:W2:Y:S04]  /*8f20*/  LDG.E R6, desc[UR40][R4.64] ;  /* 0x0000002804067981 */ /* 0x000ea8000c1e1900 */
[----:B------:R-:W4:Y:S01]  /*8f30*/  LDG.E R3, desc[UR40][R4.64+0x4] ;  /* 0x0000042804037981 */ /* 0x000f22000c1e1900 */
[----:B--2---:R-:W-:Y:S02]  /*8f40*/  R2UR UR4, R6 ;  /* 0x00000000060472ca */ /* 0x004fe400000e0000 */
[----:B----4-:R-:W-:-:S13]  /*8f50*/  R2UR UR8, R3 ;  /* 0x00000000030872ca */ /* 0x010fda00000e0000 */
[----:B------:R-:W-:-:S12]  /*8f60*/  UIADD3 UR8, -UR4, UR8, URZ ;  /* 0x0000000804087290 */ /* 0x000fd8000fffe13f */
.L_x_3411:
[----:B------:R-:W0:Y:S01]  /*8f70*/  SHFL.IDX PT, R3, R220, RZ, 0x1f ;  /* 0x00001fffdc037589 */ /* 0x000e2200000e0000 */
[----:B------:R-:W-:Y:S01]  /*8f80*/  UMOV UR4, URZ ;  /* 0x0000003f00047c82 */ /* 0x000fe20008000000 */
[----:B-----5:R-:W-:Y:S01]  /*8f90*/  @P0 R2UR UR4, R0 ;  /* 0x00000000000402ca */ /* 0x020fe200000e0000 */
[----:B------:R-:W-:Y:S02]  /*8fa0*/  UISETP.NE.U32.AND UP0, UPT, UR10, URZ, UPT ;  /* 0x0000003f0a00728c */ /* 0x000fe4000bf05070 */
[----:B------:R-:W-:Y:S02]  /*8fb0*/  UISETP.GT.AND UP1, UPT, UR46, 0x1, UPT ;  /* 0x000000012e00788c */ /* 0x000fe4000bf24270 */
[----:B------:R-:W-:-:S04]  /*8fc0*/  UISETP.NE.AND.EX UP0, UPT, UR11, URZ, UPT, UP0 ;  /* 0x0000003f0b00728c */ /* 0x000fc8000bf05300 */
[----:B------:R-:W-:Y:S01]  /*8fd0*/  PLOP3.LUT P1, PT, PT, PT, UP1, 0x80, 0x0 ;  /* 0x000000000000781c */ /* 0x000fe20003f2f018 */
[----:B------:R-:W-:-:S03]  /*8fe0*/  USEL UR9, UR39, URZ, !UP0 ;  /* 0x0000003f27097287 */ /* 0x000fc6000c000000 */
[----:B------:R-:W-:Y:S01]  /*8ff0*/  USHF.R.S32.HI UR18, URZ, 0x1f, UR4 ;  /* 0x0000001f3f127899 */ /* 0x000fe20008011404 */
[----:B0-----:R-:W-:-:S13]  /*9000*/  ISETP.NE.AND P0, PT, R3, RZ, PT ;  /* 0x000000ff0300720c */ /* 0x001fda0003f05270 */
[----:B------:R-:W-:Y:S05]  /*9010*/  @P0 BRA `(.L_x_3412) ;  /* 0x0000000400080947 */ /* 0x000fea0003800000 */
[----:B------:R-:W2:Y:S01]  /*9020*/  LDL R6, [R1+0x48] ;  /* 0x0000480001067983 */ /* 0x000ea20000100800 */
[----:B------:R-:W0:Y:S01]  /*9030*/  LDC R0, c[0x0][0xbe8] ;  /* 0x0002fa00ff007b82 */ /* 0x000e220000000800 */
[----:B------:R-:W-:Y:S01]  /*9040*/  UISETP.GT.AND UP1, UPT, UR46, 0x1, UPT ;  /* 0x000000012e00788c */ /* 0x000fe2000bf24270 */
[----:B------:R-:W-:Y:S01]  /*9050*/  IMAD.U32 R9, RZ, RZ, UR43 ;  /* 0x0000002bff097e24 */ /* 0x000fe2000f8e00ff */
[----:B------:R-:W4:Y:S01]  /*9060*/  LDL R10, [R1+0x4c] ;  /* 0x00004c00010a7983 */ /* 0x000f220000100800 */
[----:B------:R-:W-:Y:S01]  /*9070*/  UMOV UR19, 0x9b8 ;  /* 0x000009b800137882 */ /* 0x000fe20000000000 */
[----:B0-----:R-:W-:Y:S01]  /*9080*/  ISETP.NE.AND P0, PT, R0, 0x1, PT ;  /* 0x000000010000780c */ /* 0x001fe20003f05270 */
[----:B------:R-:W-:Y:S02]  /*9090*/  USEL UR19, UR19, 0x978, UP1 ;  /* 0x0000097813137887 */ /* 0x000fe40008800000 */
[----:B------:R-:W-:-:S10]  /*90a0*/  UISETP.NE.U32.AND UP0, UPT, UR10, URZ, UPT ;  /* 0x0000003f0a00728c */ /* 0x000fd4000bf05070 */
[----:B------:R-:W0:Y:S08]  /*90b0*/  @P0 LDC R4, c[0x0][0xbec] ;  /* 0x0002fb00ff040b82 */ /* 0x000e300000000800 */
[----:B------:R-:W1:Y:S01]  /*90c0*/  @P0 LDC R5, c[0x0][0xbf0] ;  /* 0x0002fc00ff050b82 */ /* 0x000e620000000800 */
[----:B------:R-:W-:Y:S02]  /*90d0*/  UISETP.NE.AND.EX UP0, UPT, UR11, URZ, UPT, UP0 ;  /* 0x0000003f0b00728c */ /* 0x000fe4000bf05300 */
[----:B------:R-:W-:-:S02]  /*90e0*/  USEL UR16, UR45, URZ, UP1 ;  /* 0x0000003f2d107287 */ /* 0x000fc40008800000 */
[----:B------:R-:W-:Y:S01]  /*90f0*/  USEL UR39, UR39, URZ, !UP0 ;  /* 0x0000003f27277287 */ /* 0x000fe2000c000000 */
[----:B------:R-:W-:Y:S01]  /*9100*/  ULDC.64 UR14, c[0x0][UR19+0x228] ;  /* 0x00008a00130e7abb */ /* 0x000fe20008000a00 */
[----:B------:R-:W-:Y:S01]  /*9110*/  ULDC.64 UR12, c[0x0][UR19+0x220] ;  /* 0x00008800130c7abb */ /* 0x000fe20008000a00 */
[----:B------:R-:W-:Y:S02]  /*9120*/  UIMAD.WIDE.U32 UR20, UR14, UR16, URZ ;  /* 0x000000100e1472a5 */ /* 0x000fe4000f8e003f */
[----:B------:R-:W-:Y:S02]  /*9130*/  UIMAD UR22, UR15, UR16, URZ ;  /* 0x000000100f1672a4 */ /* 0x000fe4000f8e023f */
[----:B------:R-:W-:Y:S01]  /*9140*/  UIMAD.WIDE.U32 UR14, UR12, UR39, URZ ;  /* 0x000000270c0e72a5 */ /* 0x000fe2000f8e003f */
[----:B------:R-:W-:Y:S01]  /*9150*/  ULDC.64 UR10, c[0x0][UR19+0x218] ;  /* 0x00008600130a7abb */ /* 0x000fe20008000a00 */
[----:B------:R-:W-:Y:S02]  /*9160*/  USEL UR42, UR42, URZ, !UP0 ;  /* 0x0000003f2a2a7287 */ /* 0x000fe4000c000000 */
[----:B------:R-:W-:-:S02]  /*9170*/  UIMAD UR39, UR13, UR39, URZ ;  /* 0x000000270d2772a4 */ /* 0x000fc4000f8e023f */
[----:B------:R-:W-:Y:S02]  /*9180*/  UIMAD.WIDE.U32 UR16, UR10, UR44, URZ ;  /* 0x0000002c0a1072a5 */ /* 0x000fe4000f8e003f */
[----:B------:R-:W-:Y:S02]  /*9190*/  UIMAD UR10, UR11, UR44, URZ ;  /* 0x0000002c0b0a72a4 */ /* 0x000fe4000f8e023f */
[----:B------:R-:W-:Y:S02]  /*91a0*/  UIMAD UR39, UR12, UR42, UR39 ;  /* 0x0000002a0c2772a4 */ /* 0x000fe4000f8e0227 */
[----:B------:R-:W-:Y:S02]  /*91b0*/  UIADD3 UR22, UR21, UR22, URZ ;  /* 0x0000001615167290 */ /* 0x000fe4000fffe03f */
[----:B------:R-:W-:Y:S02]  /*91c0*/  UIADD3 UR11, UR17, UR10, URZ ;  /* 0x0000000a110b7290 */ /* 0x000fe4000fffe03f */
[----:B------:R-:W-:-:S02]  /*91d0*/  UIADD3 UR16, UP0, UP2, UR14, UR16, UR4 ;  /* 0x000000100e107290 */ /* 0x000fc4000fa1e004 */
[----:B------:R-:W-:-:S04]  /*91e0*/  UIADD3 UR10, UR15, UR39, URZ ;  /* 0x000000270f0a7290 */ /* 0x000fc8000fffe03f */
[----:B------:R-:W-:Y:S01]  /*91f0*/  UIADD3.X UR10, UR10, UR11, UR18, UP0, UP2 ;  /* 0x0000000b0a0a7290 */ /* 0x000fe200087e4412 */
[----:B------:R-:W-:Y:S02]  /*9200*/  IMAD.U32 R11, RZ, RZ, UR43 ;  /* 0x0000002bff0b7e24 */ /* 0x000fe4000f8e00ff */
[----:B--2---:R-:W-:-:S04]  /*9210*/  IMAD R9, R9, 0x40, R6 ;  /* 0x0000004009097824 */ /* 0x004fc800078e0206 */
[----:B0-----:R-:W-:-:S04]  /*9220*/  @P0 IMAD.HI.U32 R4, R9, R4, RZ ;  /* 0x0000000409040227 */ /* 0x001fc800078e00ff */
[----:B------:R-:W-:Y:S01]  /*9230*/  IMAD.MOV.U32 R3, RZ, RZ, R9 ;  /* 0x000000ffff037224 */ /* 0x000fe200078e0009 */
[----:B-1----:R-:W-:Y:S01]  /*9240*/  @P0 SHF.R.U32.HI R3, RZ, R5, R4 ;  /* 0x00000005ff030219 */ /* 0x002fe20000011604 */
[----:B------:R-:W-:Y:S02]  /*9250*/  IMAD.U32 R4, RZ, RZ, UR20 ;  /* 0x00000014ff047e24 */ /* 0x000fe4000f8e00ff */
[----:B------:R-:W-:Y:S02]  /*9260*/  IMAD.U32 R6, RZ, RZ, UR22 ;  /* 0x00000016ff067e24 */ /* 0x000fe4000f8e00ff */
[--C-:B------:R-:W-:Y:S01]  /*9270*/  IMAD.MOV R7, RZ, RZ, -R3.reuse ;  /* 0x000000ffff077224 */ /* 0x100fe200078e0a03 */
[----:B------:R-:W-:Y:S02]  /*9280*/  IADD3 R4, P0, P2, R3, UR16, R4 ;  /* 0x0000001003047c10 */ /* 0x000fe4000fa1e004 */
[----:B------:R-:W-:Y:S01]  /*9290*/  SHF.R.S32.HI R3, RZ, 0x1f, R3 ;  /* 0x0000001fff037819 */ /* 0x000fe20000011403 */
[----:B------:R-:W-:-:S03]  /*92a0*/  IMAD R7, R0, R7, R9 ;  /* 0x0000000700077224 */ /* 0x000fc600078e0209 */
[----:B------:R-:W-:Y:S01]  /*92b0*/  IADD3.X R5, R3, UR10, R6, P0, P2 ;  /* 0x0000000a03057c10 */ /* 0x000fe200087e4406 */
[----:B------:R-:W-:Y:S01]  /*92c0*/  ULDC.64 UR10, c[0x0][UR19+0x210] ;  /* 0x00008400130a7abb */ /* 0x000fe20008000a00 */
[----:B------:R-:W-:Y:S01]  /*92d0*/  SHF.R.S32.HI R3, RZ, 0x1f, R7 ;  /* 0x0000001fff037819 */ /* 0x000fe20000011407 */
[C---:B------:R-:W-:Y:S02]  /*92e0*/  IMAD R6, R7.reuse, UR11, RZ ;  /* 0x0000000b07067c24 */ /* 0x040fe4000f8e02ff */
[----:B------:R-:W-:-:S04]  /*92f0*/  IMAD.WIDE.U32 R4, R7, UR10, R4 ;  /* 0x0000000a07047c25 */ /* 0x000fc8000f8e0004 */
[----:B------:R-:W-:Y:S01]  /*9300*/  IMAD R3, R3, UR10, R6 ;  /* 0x0000000a03037c24 */ /* 0x000fe2000f8e0206 */
[----:B------:R-:W-:Y:S01]  /*9310*/  ULDC.64 UR10, c[0x0][0xba8] ;  /* 0x0002ea00000a7ab9 */ /* 0x000fe20000000a00 */
[----:B------:R-:W-:Y:S01]  /*9320*/  @!UP1 ULDC UR10, c[0x0][0xb50] ;  /* 0x0002d400000a9ab9 */ /* 0x000fe20000000800 */
[----:B------:R-:W-:Y:S01]  /*9330*/  @!UP1 ULDC UR11, c[0x0][0xb54] ;  /* 0x0002d500000b9ab9 */ /* 0x000fe20000000800 */
[----:B------:R-:W-:Y:S01]  /*9340*/  IMAD.IADD R3, R5, 0x1, R3 ;  /* 0x0000000105037824 */ /* 0x000fe200078e0203 */
[----:B------:R-:W-:-:S04]  /*9350*/  LEA R8, P0, R4, UR10, 0x2 ;  /* 0x0000000a04087c11 */ /* 0x000fc8000f8010ff */
[----:B------:R-:W-:Y:S01]  /*9360*/  LEA.HI.X R3, R4, UR11, R3, 0x2, P0 ;  /* 0x0000000b04037c11 */ /* 0x000fe200080f1403 */
[----:B----4-:R-:W-:Y:S01]  /*9370*/  IMAD.MOV R4, RZ, RZ, -R10 ;  /* 0x000000ffff047224 */ /* 0x010fe200078e0a0a */
[----:B------:R-:W-:Y:S01]  /*9380*/  SHFL.IDX PT, R6, R8, 0x1, 0x1c1f ;  /* 0x003c1f0008067f89 */ /* 0x000fe200000e0000 */
[----:B------:R-:W-:-:S03]  /*9390*/  IMAD R9, R0, UR8, RZ ;  /* 0x0000000800097c24 */ /* 0x000fc6000f8e02ff */
[----:B------:R-:W-:Y:S01]  /*93a0*/  ISETP.NE.AND P0, PT, R223, R4, PT ;  /* 0x00000004df00720c */ /* 0x000fe20003f05270 */
[----:B------:R-:W-:Y:S01]  /*93b0*/  SHFL.IDX PT, R5, R3, RZ, 0x1c1f ;  /* 0x001c1fff03057589 */ /* 0x000fe200000e0000 */
[----:B------:R-:W-:-:S03]  /*93c0*/  IMAD R0, R11, 0x40, R16 ;  /* 0x000000400b007824 */ /* 0x000fc600078e0210 */
[----:B------:R-:W0:Y:S04]  /*93d0*/  SHFL.IDX PT, R4, R8, RZ, 0x1c1f ;  /* 0x001c1fff08047589 */ /* 0x000e2800000e0000 */
[----:B------:R-:W1:Y:S01]  /*93e0*/  SHFL.IDX PT, R7, R3, 0x1, 0x1c1f ;  /* 0x003c1f0003077f89 */ /* 0x000e6200000e0000 */
[C---:B------:R-:W-:Y:S01]  /*93f0*/  ISETP.GE.OR P2, PT, R0.reuse, R9, P0 ;  /* 0x000000090000720c */ /* 0x040fe20000746670 */
[----:B------:R-:W-:-:S05]  /*9400*/  VIADD R0, R0, 0x8 ;  /* 0x0000000800007836 */ /* 0x000fca0000000000 */
[----:B------:R-:W-:-:S07]  /*9410*/  ISETP.GE.OR P0, PT, R0, R9, P0 ;  /* 0x000000090000720c */ /* 0x000fce0000706670 */
[----:B0-----:R0:W-:Y:S06]  /*9420*/  @!P2 ST.E desc[UR40][R4.64], R13 ;  /* 0x0000000d0400a985 */ /* 0x0011ec000c101928 */
[----:B-1----:R0:W-:Y:S02]  /*9430*/  @!P0 ST.E desc[UR40][R6.64], R12 ;  /* 0x0000000c06008985 */ /* 0x0021e4000c101928 */
.L_x_3412:
[----:B------:R-:W-:Y:S05]  /*9440*/  @P1 BRA `(.L_x_3413) ;  /* 0x0000001000541947 */ /* 0x000fea0003800000 */
[----:B------:R-:W1:Y:S01]  /*9450*/  S2R R0, SR_TID.X ;  /* 0x0000000000007919 */ /* 0x000e620000002100 */
[----:B------:R-:W2:Y:S01]  /*9460*/  LDC R80, c[0x0][0xbe8] ;  /* 0x0002fa00ff507b82 */ /* 0x000ea20000000800 */
[----:B------:R-:W-:Y:S01]  /*9470*/  ULDC UR14, c[0x0][0xac8] ;  /* 0x0002b200000e7ab9 */ /* 0x000fe20000000800 */
[----:B------:R-:W-:Y:S01]  /*9480*/  ULDC.64 UR12, c[0x0][0xaa0] ;  /* 0x0002a800000c7ab9 */ /* 0x000fe20000000a00 */
[----:B-1----:R-:W-:-:S05]  /*9490*/  VIADD R0, R0, 0xffffff80 ;  /* 0xffffff8000007836 */ /* 0x002fca0000000000 */
[----:B------:R-:W-:-:S04]  /*94a0*/  SHF.R.S32.HI R3, RZ, 0x1f, R0 ;  /* 0x0000001fff037819 */ /* 0x000fc80000011400 */
[----:B------:R-:W-:-:S04]  /*94b0*/  LEA.HI R20, R3, R0, RZ, 0x3 ;  /* 0x0000000003147211 */ /* 0x000fc800078f18ff */
[----:B------:R-:W-:-:S05]  /*94c0*/  SHF.R.S32.HI R3, RZ, 0x3, R20 ;  /* 0x00000003ff037819 */ /* 0x000fca0000011414 */
[----:B0-----:R-:W-:-:S04]  /*94d0*/  IMAD R5, R3, 0x40, R2 ;  /* 0x0000004003057824 */ /* 0x001fc800078e0202 */
[----:B------:R-:W-:-:S03]  /*94e0*/  IMAD.WIDE R14, R5, 0x2, R14 ;  /* 0x00000002050e7825 */ /* 0x000fc600078e020e */
[C---:B------:R-:W-:Y:S02]  /*94f0*/  IADD3 R33, P0, R14.reuse, 0x5000, RZ ;  /* 0x000050000e217810 */ /* 0x040fe40007f1e0ff */
[C---:B------:R-:W-:Y:S02]  /*9500*/  IADD3 R41, P2, R14.reuse, 0x7000, RZ ;  /* 0x000070000e297810 */ /* 0x040fe40007f5e0ff */
[----:B------:R-:W-:Y:S02]  /*9510*/  LOP3.LUT R32, R33, 0x380, RZ, 0xc0, !PT ;  /* 0x0000038021207812 */ /* 0x000fe400078ec0ff */
[----:B------:R-:W-:Y:S02]  /*9520*/  IADD3 R37, P1, R14, 0x6000, RZ ;  /* 0x000060000e257810 */ /* 0x000fe40007f3e0ff */
[----:B------:R-:W-:Y:S02]  /*9530*/  LOP3.LUT R40, R41, 0x380, RZ, 0xc0, !PT ;  /* 0x0000038029287812 */ /* 0x000fe400078ec0ff */
[----:B------:R-:W-:-:S02]  /*9540*/  SHF.R.U64 R32, R32, 0x3, RZ ;  /* 0x0000000320207819 */ /* 0x000fc400000012ff */
[----:B------:R-:W-:Y:S02]  /*9550*/  LOP3.LUT R36, R37, 0x380, RZ, 0xc0, !PT ;  /* 0x0000038025247812 */ /* 0x000fe400078ec0ff */
[----:B------:R-:W-:Y:S02]  /*9560*/  SHF.R.U64 R40, R40, 0x3, RZ ;  /* 0x0000000328287819 */ /* 0x000fe400000012ff */
[----:B------:R-:W-:Y:S01]  /*9570*/  LOP3.LUT R32, R32, R33, RZ, 0x3c, !PT ;  /* 0x0000002120207212 */ /* 0x000fe200078e3cff */
[--C-:B------:R-:W-:Y:S01]  /*9580*/  IMAD.X R33, RZ, RZ, R15.reuse, P0 ;  /* 0x000000ffff217224 */ /* 0x100fe200000e060f */
[----:B------:R-:W-:Y:S02]  /*9590*/  SHF.R.U64 R36, R36, 0x3, RZ ;  /* 0x0000000324247819 */ /* 0x000fe400000012ff */
[----:B------:R-:W-:Y:S02]  /*95a0*/  IADD3 R61, P0, R14, 0xc000, RZ ;  /* 0x0000c0000e3d7810 */ /* 0x000fe40007f1e0ff */
[----:B------:R-:W-:Y:S01]  /*95b0*/  LOP3.LUT R40, R40, R41, RZ, 0x3c, !PT ;  /* 0x0000002928287212 */ /* 0x000fe200078e3cff */
[--C-:B------:R-:W-:Y:S01]  /*95c0*/  IMAD.X R41, RZ, RZ, R15.reuse, P2 ;  /* 0x000000ffff297224 */ /* 0x100fe200010e060f */
[----:B------:R-:W-:Y:S01]  /*95d0*/  IADD3 R69, P2, R14, 0xe000, RZ ;  /* 0x0000e0000e457810 */ /* 0x000fe20007f5e0ff */
[----:B------:R-:W-:Y:S01]  /*95e0*/  UIMAD UR18, UR18, UR12, URZ ;  /* 0x0000000c121272a4 */ /* 0x000fe2000f8e023f */
[----:B------:R-:W-:Y:S01]  /*95f0*/  LOP3.LUT R36, R36, R37, RZ, 0x3c, !PT ;  /* 0x0000002524247212 */ /* 0x000fe200078e3cff */
[----:B------:R-:W-:Y:S01]  /*9600*/  IMAD.X R37, RZ, RZ, R15, P1 ;  /* 0x000000ffff257224 */ /* 0x000fe200008e060f */
[----:B------:R-:W-:Y:S01]  /*9610*/  LOP3.LUT R60, R61, 0x380, RZ, 0xc0, !PT ;  /* 0x000003803d3c7812 */ /* 0x000fe200078ec0ff */
[----:B------:R-:W-:Y:S01]  /*9620*/  UIMAD.WIDE.U32 UR10, UR4, UR12, URZ ;  /* 0x0000000c040a72a5 */ /* 0x000fe2000f8e003f */
[----:B------:R-:W-:Y:S01]  /*9630*/  IADD3 R65, P1, R14, 0xd000, RZ ;  /* 0x0000d0000e417810 */ /* 0x000fe20007f3e0ff */
[----:B------:R-:W-:Y:S01]  /*9640*/  IMAD.U32 R81, RZ, RZ, UR43 ;  /* 0x0000002bff517e24 */ /* 0x000fe2000f8e00ff */
[----:B------:R-:W-:-:S02]  /*9650*/  LOP3.LUT R68, R69, 0x380, RZ, 0xc0, !PT ;  /* 0x0000038045447812 */ /* 0x000fc400078ec0ff */
[----:B------:R-:W-:Y:S02]  /*9660*/  LOP3.LUT R77, R20, 0xfffffff8, RZ, 0xc0, !PT ;  /* 0xfffffff8144d7812 */ /* 0x000fe400078ec0ff */
[C---:B------:R-:W-:Y:S02]  /*9670*/  IADD3 R9, P3, R14.reuse, 0x1000, RZ ;  /* 0x000010000e097810 */ /* 0x040fe40007f7e0ff */
[C---:B------:R-:W-:Y:S02]  /*9680*/  IADD3 R13, P4, R14.reuse, 0x2000, RZ ;  /* 0x000020000e0d7810 */ /* 0x040fe40007f9e0ff */
[C---:B------:R-:W-:Y:S02]  /*9690*/  IADD3 R25, P5, R14.reuse, 0x3000, RZ ;  /* 0x000030000e197810 */ /* 0x040fe40007fbe0ff */
[----:B------:R-:W-:Y:S01]  /*96a0*/  IADD3 R29, P6, R14, 0x4000, RZ ;  /* 0x000040000e1d7810 */ /* 0x000fe20007fde0ff */
[----:B------:R-:W-:Y:S01]  /*96b0*/  UIMAD UR18, UR4, UR13, UR18 ;  /* 0x0000000d041272a4 */ /* 0x000fe2000f8e0212 */
[----:B------:R-:W-:Y:S01]  /*96c0*/  SHF.R.U64 R60, R60, 0x3, RZ ;  /* 0x000000033c3c7819 */ /* 0x000fe200000012ff */
[----:B------:R-:W5:Y:S01]  /*96d0*/  LD.E.128 R32, desc[UR40][R32.64] ;  /* 0x0000002820207980 */ /* 0x000f62000c101d00 */
[----:B------:R-:W-:Y:S01]  /*96e0*/  LOP3.LUT R64, R65, 0x380, RZ, 0xc0, !PT ;  /* 0x0000038041407812 */ /* 0x000fe200078ec0ff */
[----:B------:R-:W-:Y:S01]  /*96f0*/  ULDC.64 UR12, c[0x0][0xae8] ;  /* 0x0002ba00000c7ab9 */ /* 0x000fe20000000a00 */
[----:B------:R-:W-:Y:S01]  /*9700*/  SHF.R.U64 R68, R68, 0x3, RZ ;  /* 0x0000000344447819 */ /* 0x000fe200000012ff */
[----:B------:R-:W5:Y:S01]  /*9710*/  LD.E.128 R36, desc[UR40][R36.64] ;  /* 0x0000002824247980 */ /* 0x000f62000c101d00 */
[----:B------:R-:W-:Y:S01]  /*9720*/  LOP3.LUT R60, R60, R61, RZ, 0x3c, !PT ;  /* 0x0000003d3c3c7212 */ /* 0x000fe200078e3cff */
[----:B------:R-:W-:Y:S01]  /*9730*/  IMAD.X R61, RZ, RZ, R15, P0 ;  /* 0x000000ffff3d7224 */ /* 0x000fe200000e060f */
[----:B------:R-:W-:Y:S01]  /*9740*/  SHF.R.U64 R64, R64, 0x3, RZ ;  /* 0x0000000340407819 */ /* 0x000fe200000012ff */
[----:B------:R-:W5:Y:S01]  /*9750*/  LD.E.128 R40, desc[UR40][R40.64] ;  /* 0x0000002828287980 */ /* 0x000f62000c101d00 */
[----:B------:R-:W-:-:S02]  /*9760*/  ISETP.GE.AND P0, PT, R188, UR14, PT ;  /* 0x0000000ebc007c0c */ /* 0x000fc4000bf06270 */
[----:B------:R-:W-:Y:S01]  /*9770*/  LOP3.LUT R68, R68, R69, RZ, 0x3c, !PT ;  /* 0x0000004544447212 */ /* 0x000fe200078e3cff */
[--C-:B------:R-:W-:Y:S01]  /*9780*/  IMAD.X R69, RZ, RZ, R15.reuse, P2 ;  /* 0x000000ffff457224 */ /* 0x100fe200010e060f */
[----:B--2---:R-:W-:Y:S02]  /*9790*/  ISETP.NE.AND P2, PT, R80, 0x1, PT ;  /* 0x000000015000780c */ /* 0x004fe40003f45270 */
[----:B------:R-:W-:Y:S02]  /*97a0*/  LOP3.LUT R8, R9, 0x380, RZ, 0xc0, !PT ;  /* 0x0000038009087812 */ /* 0x000fe400078ec0ff */
[----:B------:R-:W-:Y:S02]  /*97b0*/  LOP3.LUT R12, R13, 0x380, RZ, 0xc0, !PT ;  /* 0x000003800d0c7812 */ /* 0x000fe400078ec0ff */
[----:B------:R-:W-:Y:S02]  /*97c0*/  LOP3.LUT R24, R25, 0x380, RZ, 0xc0, !PT ;  /* 0x0000038019187812 */ /* 0x000fe400078ec0ff */
[----:B------:R-:W-:Y:S01]  /*97d0*/  LOP3.LUT R28, R29, 0x380, RZ, 0xc0, !PT ;  /* 0x000003801d1c7812 */ /* 0x000fe200078ec0ff */
[----:B------:R-:W-:Y:S01]  /*97e0*/  UIADD3 UR11, UR11, UR18, URZ ;  /* 0x000000120b0b7290 */ /* 0x000fe2000fffe03f */
[----:B------:R-:W-:Y:S01]  /*97f0*/  LOP3.LUT R64, R64, R65, RZ, 0x3c, !PT ;  /* 0x0000004140407212 */ /* 0x000fe200078e3cff */
[----:B------:R-:W-:Y:S01]  /*9800*/  IMAD.X R65, RZ, RZ, R15, P1 ;  /* 0x000000ffff417224 */ /* 0x000fe200008e060f */
[----:B------:R-:W-:Y:S01]  /*9810*/  SEL R76, RZ, 0xffffffff, P0 ;  /* 0xffffffffff4c7807 */ /* 0x000fe20000000000 */
[----:B------:R-:W0:Y:S01]  /*9820*/  @P2 LDC R79, c[0x0][0xbf0] ;  /* 0x0002fc00ff4f2b82 */ /* 0x000e220000000800 */
[----:B------:R-:W-:Y:S01]  /*9830*/  ISETP.GE.AND P1, PT, R2, UR14, PT ;  /* 0x0000000e02007c0c */ /* 0x000fe2000bf26270 */
[----:B------:R-:W-:Y:S01]  /*9840*/  USHF.R.S32.HI UR4, URZ, 0x1f, UR9 ;  /* 0x0000001f3f047899 */ /* 0x000fe20008011409 */
[----:B------:R-:W-:Y:S01]  /*9850*/  SHF.R.U64 R8, R8, 0x3, RZ ;  /* 0x0000000308087819 */ /* 0x000fe200000012ff */
[----:B------:R-:W-:Y:S01]  /*9860*/  IMAD.SHL.U32 R76, R76, 0x2, RZ ;  /* 0x000000024c4c7824 */ /* 0x000fe200078e00ff */
[----:B------:R-:W-:Y:S01]  /*9870*/  SEL R21, RZ, 0x1, P1 ;  /* 0x00000001ff157807 */ /* 0x000fe20000800000 */
[----:B------:R-:W5:Y:S01]  /*9880*/  LD.E.128 R60, desc[UR40][R60.64] ;  /* 0x000000283c3c7980 */ /* 0x000f62000c101d00 */
[----:B------:R-:W-:-:S02]  /*9890*/  ISETP.GE.AND P0, PT, R187, UR14, PT ;  /* 0x0000000ebb007c0c */ /* 0x000fc4000bf06270 */
[----:B------:R-:W-:Y:S01]  /*98a0*/  LOP3.LUT R21, R76, 0x2, R21, 0xe2, !PT ;  /* 0x000000024c157812 */ /* 0x000fe200078ee215 */
[----:B------:R-:W-:Y:S01]  /*98b0*/  IMAD.IADD R76, R0, 0x1, -R77 ;  /* 0x00000001004c7824 */ /* 0x000fe200078e0a4d */
[----:B------:R-:W-:Y:S01]  /*98c0*/  LOP3.LUT R8, R8, R9, RZ, 0x3c, !PT ;  /* 0x0000000908087212 */ /* 0x000fe200078e3cff */
[----:B------:R-:W1:Y:S01]  /*98d0*/  @P2 LDC R77, c[0x0][0xbec] ;  /* 0x0002fb00ff4d2b82 */ /* 0x000e620000000800 */
[----:B------:R-:W-:Y:S01]  /*98e0*/  SEL R20, RZ, 0xffffffff, P0 ;  /* 0xffffffffff147807 */ /* 0x000fe20000000000 */
[----:B------:R-:W-:Y:S01]  /*98f0*/  IMAD.X R9, RZ, RZ, R15, P3 ;  /* 0x000000ffff097224 */ /* 0x000fe200018e060f */
[----:B------:R-:W-:Y:S01]  /*9900*/  ISETP.GE.AND P0, PT, R186, UR14, PT ;  /* 0x0000000eba007c0c */ /* 0x000fe2000bf06270 */
[----:B------:R-:W5:Y:S01]  /*9910*/  LD.E.128 R68, desc[UR40][R68.64] ;  /* 0x0000002844447980 */ /* 0x000f62000c101d00 */
[----:B------:R-:W-:Y:S01]  /*9920*/  IADD3 R45, P3, R14, 0x8000, RZ ;  /* 0x000080000e2d7810 */ /* 0x000fe20007f7e0ff */
[----:B------:R-:W-:Y:S01]  /*9930*/  IMAD.SHL.U32 R20, R20, 0x4, RZ ;  /* 0x0000000414147824 */ /* 0x000fe200078e00ff */
[----:B------:R-:W-:-:S02]  /*9940*/  SEL R0, RZ, 0xffffffff, P0 ;  /* 0xffffffffff007807 */ /* 0x000fc40000000000 */
[----:B------:R-:W-:Y:S02]  /*9950*/  SHF.R.U64 R12, R12, 0x3, RZ ;  /* 0x000000030c0c7819 */ /* 0x000fe400000012ff */
[----:B------:R-:W-:Y:S02]  /*9960*/  SHF.R.U64 R24, R24, 0x3, RZ ;  /* 0x0000000318187819 */ /* 0x000fe400000012ff */
[----:B------:R-:W-:Y:S01]  /*9970*/  SHF.R.U64 R28, R28, 0x3, RZ ;  /* 0x000000031c1c7819 */ /* 0x000fe200000012ff */
[----:B------:R-:W-:Y:S01]  /*9980*/  UIMAD.WIDE.U32 UR10, UR44, UR12, UR10 ;  /* 0x0000000c2c0a72a5 */ /* 0x000fe2000f8e000a */
[----:B------:R-:W-:Y:S01]  /*9990*/  LOP3.LUT R44, R45, 0x380, RZ, 0xc0, !PT ;  /* 0x000003802d2c7812 */ /* 0x000fe200078ec0ff */
[----:B------:R-:W5:Y:S01]  /*99a0*/  LD.E.128 R8, desc[UR40][R8.64] ;  /* 0x0000002808087980 */ /* 0x000f62000c101d00 */
[----:B------:R-:W-:Y:S01]  /*99b0*/  LOP3.LUT R21, R20, 0x4, R21, 0xe2, !PT ;  /* 0x0000000414157812 */ /* 0x000fe200078ee215 */
[----:B------:R-:W-:Y:S01]  /*99c0*/  IMAD.SHL.U32 R20, R0, 0x8, RZ ;  /* 0x0000000800147824 */ /* 0x000fe200078e00ff */
[----:B------:R-:W-:Y:S01]  /*99d0*/  SHF.R.U64 R44, R44, 0x3, RZ ;  /* 0x000000032c2c7819 */ /* 0x000fe200000012ff */
[----:B------:R-:W-:Y:S01]  /*99e0*/  IMAD R0, R76, 0x20, R3 ;  /* 0x000000204c007824 */ /* 0x000fe200078e0203 */
[----:B------:R-:W-:Y:S01]  /*99f0*/  ISETP.GE.AND P0, PT, R185, UR14, PT ;  /* 0x0000000eb9007c0c */ /* 0x000fe2000bf06270 */
[----:B------:R-:W5:Y:S01]  /*9a00*/  LD.E.128 R64, desc[UR40][R64.64] ;  /* 0x0000002840407980 */ /* 0x000f62000c101d00 */
[----:B------:R-:W-:Y:S01]  /*9a10*/  LOP3.LUT R12, R12, R13, RZ, 0x3c, !PT ;  /* 0x0000000d0c0c7212 */ /* 0x000fe200078e3cff */
[----:B------:R-:W-:Y:S01]  /*9a20*/  IMAD R78, R81, 0x40, R0 ;  /* 0x00000040514e7824 */ /* 0x000fe200078e0200 */
[----:B------:R-:W-:Y:S01]  /*9a30*/  LOP3.LUT R24, R24, R25, RZ, 0x3c, !PT ;  /* 0x0000001918187212 */ /* 0x000fe200078e3cff */
[--C-:B------:R-:W-:Y:S01]  /*9a40*/  IMAD.X R13, RZ, RZ, R15.reuse, P4 ;  /* 0x000000ffff0d7224 */ /* 0x100fe200020e060f */
[----:B------:R-:W-:Y:S01]  /*9a50*/  LOP3.LUT R28, R28, R29, RZ, 0x3c, !PT ;  /* 0x0000001d1c1c7212 */ /* 0x000fe200078e3cff */
[--C-:B------:R-:W-:Y:S01]  /*9a60*/  IMAD.X R25, RZ, RZ, R15.reuse, P5 ;  /* 0x000000ffff197224 */ /* 0x100fe200028e060f */
[----:B------:R-:W-:Y:S01]  /*9a70*/  LOP3.LUT R44, R44, R45, RZ, 0x3c, !PT ;  /* 0x0000002d2c2c7212 */ /* 0x000fe200078e3cff */
[----:B------:R-:W-:Y:S01]  /*9a80*/  IMAD.X R29, RZ, RZ, R15, P6 ;  /* 0x000000ffff1d7224 */ /* 0x000fe200030e060f */
[----:B------:R-:W-:Y:S01]  /*9a90*/  LOP3.LUT R21, R20, 0x8, R21, 0xe2, !PT ;  /* 0x0000000814157812 */ /* 0x000fe200078ee215 */
[----:B------:R-:W-:Y:S01]  /*9aa0*/  IMAD.X R45, RZ, RZ, R15, P3 ;  /* 0x000000ffff2d7224 */ /* 0x000fe200018e060f */
[C---:B------:R-:W-:Y:S01]  /*9ab0*/  IADD3 R49, P4, R14.reuse, 0x9000, RZ ;  /* 0x000090000e317810 */ /* 0x040fe20007f9e0ff */
[----:B------:R-:W-:Y:S01]  /*9ac0*/  UIMAD UR11, UR44, UR13, UR11 ;  /* 0x0000000d2c0b72a4 */ /* 0x000fe2000f8e020b */
[----:B------:R-:W-:Y:S01]  /*9ad0*/  IADD3 R53, P5, R14, 0xa000, RZ ;  /* 0x0000a0000e357810 */ /* 0x000fe20007fbe0ff */
[----:B-1----:R-:W-:Y:S01]  /*9ae0*/  @P2 IMAD.HI.U32 R0, R78, R77, RZ ;  /* 0x0000004d4e002227 */ /* 0x002fe200078e00ff */
[C---:B------:R-:W-:Y:S01]  /*9af0*/  IADD3 R57, P6, R14.reuse, 0xb000, RZ ;  /* 0x0000b0000e397810 */ /* 0x040fe20007fde0ff */
[----:B------:R-:W-:Y:S01]  /*9b00*/  ULDC.64 UR12, c[0x0][0xaf0] ;  /* 0x0002bc00000c7ab9 */ /* 0x000fe20000000a00 */
[----:B------:R-:W-:Y:S01]  /*9b10*/  SEL R20, RZ, 0xffffffff, P0 ;  /* 0xffffffffff147807 */ /* 0x000fe20000000000 */
[----:B------:R-:W5:Y:S01]  /*9b20*/  LD.E.128 R24, desc[UR40][R24.64] ;  /* 0x0000002818187980 */ /* 0x000f62000c101d00 */
[----:B------:R-:W-:Y:S01]  /*9b30*/  IADD3 R7, P3, R14, 0xf000, RZ ;  /* 0x0000f0000e077810 */ /* 0x000fe20007f7e0ff */
[----:B------:R-:W-:Y:S01]  /*9b40*/  UIMAD UR4, UR4, UR12, URZ ;  /* 0x0000000c040472a4 */ /* 0x000fe2000f8e023f */
[----:B------:R-:W-:Y:S01]  /*9b50*/  ISETP.GE.AND P0, PT, R184, UR14, PT ;  /* 0x0000000eb8007c0c */ /* 0x000fe2000bf06270 */
[----:B------:R-:W-:Y:S01]  /*9b60*/  IMAD.SHL.U32 R76, R20, 0x10, RZ ;  /* 0x00000010144c7824 */ /* 0x000fe200078e00ff */
[----:B------:R-:W-:Y:S01]  /*9b70*/  LOP3.LUT R48, R49, 0x380, RZ, 0xc0, !PT ;  /* 0x0000038031307812 */ /* 0x000fe200078ec0ff */
[----:B------:R-:W5:Y:S01]  /*9b80*/  LD.E.128 R28, desc[UR40][R28.64] ;  /* 0x000000281c1c7980 */ /* 0x000f62000c101d00 */
[----:B------:R-:W-:-:S02]  /*9b90*/  LOP3.LUT R52, R53, 0x380, RZ, 0xc0, !PT ;  /* 0x0000038035347812 */ /* 0x000fc400078ec0ff */
[----:B------:R-:W-:Y:S02]  /*9ba0*/  LOP3.LUT R56, R57, 0x380, RZ, 0xc0, !PT ;  /* 0x0000038039387812 */ /* 0x000fe400078ec0ff */
[----:B------:R-:W-:Y:S01]  /*9bb0*/  LOP3.LUT R5, R14, 0x380, RZ, 0xc0, !PT ;  /* 0x000003800e057812 */ /* 0x000fe200078ec0ff */
[----:B------:R-:W-:Y:S01]  /*9bc0*/  IMAD.MOV.U32 R77, RZ, RZ, R78 ;  /* 0x000000ffff4d7224 */ /* 0x000fe200078e004e */
[----:B------:R-:W-:Y:S01]  /*9bd0*/  LOP3.LUT R6, R7, 0x380, RZ, 0xc0, !PT ;  /* 0x0000038007067812 */ /* 0x000fe200078ec0ff */
[----:B------:R-:W-:Y:S01]  /*9be0*/  UIMAD.WIDE.U32 UR10, UR9, UR12, UR10 ;  /* 0x0000000c090a72a5 */ /* 0x000fe2000f8e000a */
[----:B------:R-:W-:Y:S01]  /*9bf0*/  SEL R20, RZ, 0xffffffff, P0 ;  /* 0xffffffffff147807 */ /* 0x000fe20000000000 */
[----:B------:R-:W-:Y:S01]  /*9c00*/  UIMAD UR4, UR9, UR13, UR4 ;  /* 0x0000000d090472a4 */ /* 0x000fe2000f8e0204 */
[----:B0-----:R-:W-:Y:S01]  /*9c10*/  @P2 SHF.R.U32.HI R77, RZ, R79, R0 ;  /* 0x0000004fff4d2219 */ /* 0x001fe20000011600 */
[----:B------:R-:W-:Y:S01]  /*9c20*/  IMAD.X R73, RZ, RZ, R15, P3 ;  /* 0x000000ffff497224 */ /* 0x000fe200018e060f */
[----:B------:R-:W-:Y:S01]  /*9c30*/  SHF.R.U64 R48, R48, 0x3, RZ ;  /* 0x0000000330307819 */ /* 0x000fe200000012ff */
[----:B------:R-:W5:Y:S01]  /*9c40*/  LD.E.128 R44, desc[UR40][R44.64] ;  /* 0x000000282c2c7980 */ /* 0x000f62000c101d00 */
[----:B------:R-:W-:-:S02]  /*9c50*/  SHF.R.U64 R52, R52, 0x3, RZ ;  /* 0x0000000334347819 */ /* 0x000fc400000012ff */
[----:B------:R-:W-:Y:S02]  /*9c60*/  SHF.R.U64 R56, R56, 0x3, RZ ;  /* 0x0000000338387819 */ /* 0x000fe400000012ff */
[----:B------:R-:W-:Y:S02]  /*9c70*/  SHF.R.U64 R5, R5, 0x3, RZ ;  /* 0x0000000305057819 */ /* 0x000fe400000012ff */
[----:B------:R-:W-:Y:S02]  /*9c80*/  SHF.R.U64 R6, R6, 0x3, RZ ;  /* 0x0000000306067819 */ /* 0x000fe400000012ff */
[----:B------:R-:W-:Y:S01]  /*9c90*/  LOP3.LUT R0, R76, 0x10, R21, 0xe2, !PT ;  /* 0x000000104c007812 */ /* 0x000fe200078ee215 */
[----:B------:R-:W-:Y:S01]  /*9ca0*/  UIADD3 UR4, UR11, UR4, URZ ;  /* 0x000000040b047290 */ /* 0x000fe2000fffe03f */
[--C-:B------:R-:W-:Y:S01]  /*9cb0*/  SHF.R.S32.HI R76, RZ, 0x1f, R77.reuse ;  /* 0x0000001fff4c7819 */ /* 0x100fe2000001144d */
[----:B------:R-:W-:Y:S01]  /*9cc0*/  IMAD.SHL.U32 R81, R20, 0x20, RZ ;  /* 0x0000002014517824 */ /* 0x000fe200078e00ff */
        /* <DEDUP_REMOVED lines=9> */
[----:B------:R-:W-:Y:S01]  /*9d60*/  IMAD.MOV.U32 R5, RZ, RZ, R15 ;  /* 0x000000ffff057224 */ /* 0x000fe200078e000f */
[----:B------:R-:W5:Y:S01]  /*9d70*/  LD.E.128 R48, desc[UR40][R48.64] ;  /* 0x0000002830307980 */ /* 0x000f62000c101d00 */
[----:B------:R-:W-:-:S02]  /*9d80*/  IMAD.U32 R20, RZ, RZ, UR10 ;  /* 0x0000000aff147e24 */ /* 0x000fc4000f8e00ff */
[----:B------:R-:W-:Y:S01]  /*9d90*/  IMAD.U32 R21, RZ, RZ, UR11 ;  /* 0x0000000bff157e24 */ /* 0x000fe2000f8e00ff */
[----:B------:R-:W-:Y:S01]  /*9da0*/  ULDC.64 UR10, c[0x0][0xae0] ;  /* 0x0002b800000a7ab9 */ /* 0x000fe20000000a00 */
[----:B------:R-:W-:Y:S01]  /*9db0*/  IMAD R79, R80, R79, R78 ;  /* 0x0000004f504f7224 */ /* 0x000fe200078e024e */
[----:B------:R-:W5:Y:S01]  /*9dc0*/  LD.E.128 R4, desc[UR40][R4.64] ;  /* 0x0000002804047980 */ /* 0x000f62000c101d00 */
[----:B------:R-:W-:Y:S01]  /*9dd0*/  IMAD R76, R76, UR10, RZ ;  /* 0x0000000a4c4c7c24 */ /* 0x000fe2000f8e02ff */
[----:B------:R-:W-:Y:S01]  /*9de0*/  LOP3.LUT R0, R81, 0x20, R0, 0xe2, !PT ;  /* 0x0000002051007812 */ /* 0x000fe200078ee200 */
[----:B------:R-:W-:Y:S01]  /*9df0*/  IMAD.U32 R21, RZ, RZ, UR4 ;  /* 0x00000004ff157e24 */ /* 0x000fe2000f8e00ff */
[----:B------:R-:W5:Y:S01]  /*9e00*/  LD.E.128 R12, desc[UR40][R12.64] ;  /* 0x000000280c0c7980 */ /* 0x000f62000c101d00 */
[----:B------:R-:W-:Y:S01]  /*9e10*/  IMAD R81, R77, UR11, R76 ;  /* 0x0000000b4d517c24 */ /* 0x000fe2000f8e024c */
[----:B------:R-:W-:Y:S02]  /*9e20*/  ISETP.GE.AND P0, PT, R222, UR14, PT ;  /* 0x0000000ede007c0c */ /* 0x000fe4000bf06270 */
[----:B------:R-:W5:Y:S01]  /*9e30*/  LD.E.128 R52, desc[UR40][R52.64] ;  /* 0x0000002834347980 */ /* 0x000f62000c101d00 */
[----:B------:R-:W-:-:S03]  /*9e40*/  SHF.R.S32.HI R76, RZ, 0x1f, R79 ;  /* 0x0000001fff4c7819 */ /* 0x000fc6000001144f */
[----:B------:R-:W5:Y:S01]  /*9e50*/  LD.E.128 R56, desc[UR40][R56.64] ;  /* 0x0000002838387980 */ /* 0x000f62000c101d00 */
[----:B------:R-:W-:Y:S01]  /*9e60*/  IMAD.WIDE.U32 R20, R77, UR10, R20 ;  /* 0x0000000a4d147c25 */ /* 0x000fe2000f8e0014 */
[----:B------:R-:W-:Y:S02]  /*9e70*/  ULDC.64 UR10, c[0x0][0xad8] ;  /* 0x0002b600000a7ab9 */ /* 0x000fe40000000a00 */
[----:B------:R-:W5:Y:S01]  /*9e80*/  LD.E.128 R72, desc[UR40][R72.64] ;  /* 0x0000002848487980 */ /* 0x000f62000c101d00 */
[----:B------:R-:W-:Y:S01]  /*9e90*/  IMAD.U32 R88, RZ, RZ, UR43 ;  /* 0x0000002bff587e24 */ /* 0x000fe2000f8e00ff */
[----:B------:R-:W-:Y:S01]  /*9ea0*/  @!PT LDS RZ, [RZ] ;  /* 0x00000000fffff984 */ /* 0x000fe20000000800 */
[----:B------:R-:W-:Y:S01]  /*9eb0*/  @!PT LDS RZ, [RZ] ;  /* 0x00000000fffff984 */ /* 0x000fe20000000800 */
[----:B------:R-:W-:Y:S01]  /*9ec0*/  @!PT LDS RZ, [RZ] ;  /* 0x00000000fffff984 */ /* 0x000fe20000000800 */
[----:B------:R-:W-:Y:S01]  /*9ed0*/  @!PT LDS RZ, [RZ] ;  /* 0x00000000fffff984 */ /* 0x000fe20000000800 */
[----:B------:R0:W-:Y:S06]  /*9ee0*/  MEMBAR.ALL.CTA ;  /* 0x0000000000007992 */ /* 0x0001ec0000008000 */
[----:B0-----:R-:W0:Y:S01]  /*9ef0*/  FENCE.VIEW.ASYNC.S ;  /* 0x00000000000073c6 */ /* 0x001e220000000000 */
[----:B------:R-:W-:Y:S01]  /*9f00*/  SEL R77, RZ, 0x40, P0 ;  /* 0x00000040ff4d7807 */ /* 0x000fe20000000000 */
[----:B------:R-:W-:Y:S01]  /*9f10*/  IMAD.IADD R21, R21, 0x1, R81 ;  /* 0x0000000115157824 */ /* 0x000fe200078e0251 */
[----:B------:R-:W-:Y:S01]  /*9f20*/  ISETP.GE.AND P0, PT, R221, UR14, PT ;  /* 0x0000000edd007c0c */ /* 0x000fe2000bf06270 */
[----:B------:R-:W-:-:S02]  /*9f30*/  IMAD R76, R76, UR10, RZ ;  /* 0x0000000a4c4c7c24 */ /* 0x000fc4000f8e02ff */
[----:B------:R-:W-:Y:S02]  /*9f40*/  IMAD R88, R88, 0x40, R3 ;  /* 0x0000004058587824 */ /* 0x000fe400078e0203 */
[----:B------:R-:W-:Y:S01]  /*9f50*/  IMAD R89, R80, UR8, RZ ;  /* 0x0000000850597c24 */ /* 0x000fe2000f8e02ff */
[----:B------:R-:W-:Y:S01]  /*9f60*/  LOP3.LUT R0, R0, R77, RZ, 0xfc, !PT ;  /* 0x0000004d00007212 */ /* 0x000fe200078efcff */
[C---:B------:R-:W-:Y:S01]  /*9f70*/  IMAD R77, R79.reuse, UR11, R76 ;  /* 0x0000000b4f4d7c24 */ /* 0x040fe2000f8e024c */
[----:B------:R-:W-:Y:S01]  /*9f80*/  UIADD3 UR4, UR38, 0x28c20, URZ ;  /* 0x00028c2026047890 */ /* 0x000fe2000fffe03f */
[----:B------:R-:W-:Y:S01]  /*9f90*/  IMAD.WIDE.U32 R20, R79, UR10, R20 ;  /* 0x0000000a4f147c25 */ /* 0x000fe2000f8e0014 */
[----:B------:R-:W-:Y:S01]  /*9fa0*/  SEL R3, RZ, 0x80, P0 ;  /* 0x00000080ff037807 */ /* 0x000fe20000000000 */
[----:B------:R-:W-:Y:S01]  /*9fb0*/  ULDC.64 UR10, c[0x0][0xa80] ;  /* 0x0002a000000a7ab9 */ /* 0x000fe20000000a00 */
[----:B------:R-:W-:Y:S01]  /*9fc0*/  ISETP.GE.AND P0, PT, R88, R89, PT ;  /* 0x000000595800720c */ /* 0x000fe20003f06270 */
[----:B------:R-:W-:Y:S01]  /*9fd0*/  IMAD.IADD R21, R21, 0x1, R77 ;  /* 0x0000000115157824 */ /* 0x000fe200078e024d */
[----:B------:R-:W-:Y:S01]  /*9fe0*/  UPRMT UR4, URZ, 0x654, UR4 ;  /* 0x000006543f047896 */ /* 0x000fe20008000004 */
[----:B------:R-:W-:-:S04]  /*9ff0*/  LEA R86, P1, R20, UR10, 0x1 ;  /* 0x0000000a14567c11 */ /* 0x000fc8000f8208ff */
[----:B------:R-:W-:Y:S01]  /*a000*/  LEA.HI.X R87, R20, UR11, R21, 0x1, P1 ;  /* 0x0000000b14577c11 */ /* 0x000fe200088f0c15 */
[----:B------:R-:W-:Y:S01]  /*a010*/  BSSY B1, `(.L_x_3414) ;  /* 0x000002c000017945 */ /* 0x000fe20003800000 */
[----:B0-----:R0:W1:Y:S02]  /*a020*/  SHFL.IDX PT, R20, R86, RZ, 0x181f ;  /* 0x00181fff56147589 */ /* 0x00106400000e0000 */
[----:B------:R-:W-:Y:S02]  /*a030*/  SYNCS.ARRIVE.TRANS64.RED.A1T0 RZ, [UR4], RZ ;  /* 0x000000ffffff79a7 */ /* 0x000fe40008100404 */
[----:B------:R0:W2:Y:S01]  /*a040*/  SHFL.IDX PT, R21, R87, RZ, 0x181f ;  /* 0x00181fff57157589 */ /* 0x0000a200000e0000 */
[----:B------:R-:W-:Y:S02]  /*a050*/  LOP3.LUT R3, R0, R3, RZ, 0xfc, !PT ;  /* 0x0000000300037212 */ /* 0x000fe400078efcff */
[----:B---3--:R-:W-:Y:S01]  /*a060*/  SHF.R.S32.HI R152, RZ, 0x1f, R188 ;  /* 0x0000001fff987819 */ /* 0x008fe200000114bc */
[----:B------:R-:W-:Y:S06]  /*a070*/  @P0 BRA `(.L_x_3415) ;  /* 0x0000000000940947 */ /* 0x000fec0003800000 */
[----:B------:R-:W-:Y:S02]  /*a080*/  ISETP.GE.AND P1, PT, R188, UR14, PT ;  /* 0x0000000ebc007c0c */ /* 0x000fe4000bf26270 */
[----:B------:R-:W-:Y:S02]  /*a090*/  ISETP.GE.AND P0, PT, R2, UR14, PT ;  /* 0x0000000e02007c0c */ /* 0x000fe4000bf06270 */
[----:B------:R-:W-:Y:S02]  /*a0a0*/  ISETP.GE.AND P4, PT, R187, UR14, PT ;  /* 0x0000000ebb007c0c */ /* 0x000fe4000bf86270 */
[----:B------:R-:W-:Y:S02]  /*a0b0*/  ISETP.GE.AND P3, PT, R186, UR14, PT ;  /* 0x0000000eba007c0c */ /* 0x000fe4000bf66270 */
[----:B------:R-:W-:Y:S02]  /*a0c0*/  SHF.R.S32.HI R80, RZ, 0x1f, R187 ;  /* 0x0000001fff507819 */ /* 0x000fe400000114bb */
[----:B------:R-:W-:-:S02]  /*a0d0*/  SHF.R.S32.HI R83, RZ, 0x1f, R186 ;  /* 0x0000001fff537819 */ /* 0x000fc400000114ba */
[----:B------:R-:W-:Y:S02]  /*a0e0*/  SHF.R.S32.HI R81, RZ, 0x1f, R185 ;  /* 0x0000001fff517819 */ /* 0x000fe400000114b9 */
[-C--:B-1----:R-:W-:Y:S01]  /*a0f0*/  @!P1 LEA R76, P2, R188, R20.reuse, 0x1 ;  /* 0x00000014bc4c9211 */ /* 0x082fe200078408ff */
[----:B--2---:R-:W-:Y:S02]  /*a100*/  @!P0 IMAD.WIDE R78, R2, 0x2, R20 ;  /* 0x00000002024e8825 */ /* 0x004fe400078e0214 */
[----:B------:R-:W-:Y:S02]  /*a110*/  @!P4 LEA R84, P5, R187, R20, 0x1 ;  /* 0x00000014bb54c211 */ /* 0x000fe400078a08ff */
[----:B------:R-:W-:Y:S01]  /*a120*/  @!P1 LEA.HI.X R77, R188, R21, R152, 0x1, P2 ;  /* 0x00000015bc4d9211 */ /* 0x000fe200010f0c98 */
[----:B-----5:R1:W-:Y:S01]  /*a130*/  @!P0 ST.E.128 desc[UR40][R78.64], R4 ;  /* 0x000000044e008985 */ /* 0x0203e2000c101d28 */
[----:B------:R-:W-:Y:S02]  /*a140*/  ISETP.GE.AND P2, PT, R185, UR14, PT ;  /* 0x0000000eb9007c0c */ /* 0x000fe4000bf46270 */
[----:B------:R-:W-:Y:S01]  /*a150*/  LOP3.LUT P0, RZ, R0, 0x40, RZ, 0xc0, !PT ;  /* 0x0000004000ff7812 */ /* 0x000fe2000780c0ff */
[----:B------:R2:W-:Y:S01]  /*a160*/  @!P1 ST.E.128 desc[UR40][R76.64], R12 ;  /* 0x0000000c4c009985 */ /* 0x0005e2000c101d28 */
[----:B------:R-:W-:-:S02]  /*a170*/  ISETP.GE.AND P1, PT, R184, UR14, PT ;  /* 0x0000000eb8007c0c */ /* 0x000fc4000bf26270 */
[CC--:B------:R-:W-:Y:S02]  /*a180*/  @!P3 LEA R82, P6, R186.reuse, R20.reuse, 0x1 ;  /* 0x00000014ba52b211 */ /* 0x0c0fe400078c08ff */
[-C--:B------:R-:W-:Y:S02]  /*a190*/  @!P4 LEA.HI.X R85, R187, R21.reuse, R80, 0x1, P5 ;  /* 0x00000015bb55c211 */ /* 0x080fe400028f0c50 */
[-C--:B------:R-:W-:Y:S02]  /*a1a0*/  @!P3 LEA.HI.X R83, R186, R21.reuse, R83, 0x1, P6 ;  /* 0x00000015ba53b211 */ /* 0x080fe400030f0c53 */
[----:B------:R-:W-:Y:S01]  /*a1b0*/  LOP3.LUT P6, RZ, R3, 0x80, RZ, 0xc0, !PT ;  /* 0x0000008003ff7812 */ /* 0x000fe200078cc0ff */
[----:B------:R3:W-:Y:S01]  /*a1c0*/  @!P4 ST.E.128 desc[UR40][R84.64], R28 ;  /* 0x0000001c5400c985 */ /* 0x0007e2000c101d28 */
[C---:B------:R-:W-:Y:S02]  /*a1d0*/  @!P2 LEA R80, P5, R185.reuse, R20, 0x1 ;  /* 0x00000014b950a211 */ /* 0x040fe400078a08ff */
[----:B-1----:R-:W-:Y:S01]  /*a1e0*/  SHF.R.S32.HI R7, RZ, 0x1f, R184 ;  /* 0x0000001fff077819 */ /* 0x002fe200000114b8 */
[----:B------:R3:W-:Y:S01]  /*a1f0*/  @!P3 ST.E.128 desc[UR40][R82.64], R36 ;  /* 0x000000245200b985 */ /* 0x0007e2000c101d28 */
[----:B------:R-:W-:-:S02]  /*a200*/  @!P2 LEA.HI.X R81, R185, R21, R81, 0x1, P5 ;  /* 0x00000015b951a211 */ /* 0x000fc400028f0c51 */
[CC--:B------:R-:W-:Y:S02]  /*a210*/  @!P1 LEA R6, P5, R184.reuse, R20.reuse, 0x1 ;  /* 0x00000014b8069211 */ /* 0x0c0fe400078a08ff */
[----:B------:R-:W-:Y:S01]  /*a220*/  SHF.R.S32.HI R5, RZ, 0x1f, R222 ;  /* 0x0000001fff057819 */ /* 0x000fe200000114de */
[----:B------:R3:W-:Y:S01]  /*a230*/  @!P2 ST.E.128 desc[UR40][R80.64], R44 ;  /* 0x0000002c5000a985 */ /* 0x0007e2000c101d28 */
[-C--:B------:R-:W-:Y:S02]  /*a240*/  @!P1 LEA.HI.X R7, R184, R21.reuse, R7, 0x1, P5 ;  /* 0x00000015b8079211 */ /* 0x080fe400028f0c07 */
[C---:B------:R-:W-:Y:S02]  /*a250*/  @P0 LEA R4, P5, R222.reuse, R20, 0x1 ;  /* 0x00000014de040211 */ /* 0x040fe400078a08ff */
[----:B--2---:R-:W-:Y:S01]  /*a260*/  SHF.R.S32.HI R13, RZ, 0x1f, R221 ;  /* 0x0000001fff0d7819 */ /* 0x004fe200000114dd */
[----:B------:R3:W-:Y:S01]  /*a270*/  @!P1 ST.E.128 desc[UR40][R6.64], R52 ;  /* 0x0000003406009985 */ /* 0x0007e2000c101d28 */
[----:B------:R-:W-:-:S02]  /*a280*/  @P0 LEA.HI.X R5, R222, R21, R5, 0x1, P5 ;  /* 0x00000015de050211 */ /* 0x000fc400028f0c05 */
[----:B------:R-:W-:-:S03]  /*a290*/  @P6 LEA R12, P5, R221, R20, 0x1 ;  /* 0x00000014dd0c6211 */ /* 0x000fc600078a08ff */
[----:B------:R3:W-:Y:S01]  /*a2a0*/  @P0 ST.E.128 desc[UR40][R4.64], R60 ;  /* 0x0000003c04000985 */ /* 0x0007e2000c101d28 */
[----:B------:R-:W-:-:S05]  /*a2b0*/  @P6 LEA.HI.X R13, R221, R21, R13, 0x1, P5 ;  /* 0x00000015dd0d6211 */ /* 0x000fca00028f0c0d */
[----:B------:R3:W-:Y:S04]  /*a2c0*/  @P6 ST.E.128 desc[UR40][R12.64], R68 ;  /* 0x000000440c006985 */ /* 0x0007e8000c101d28 */
.L_x_3415:
[----:B------:R-:W-:Y:S05]  /*a2d0*/  BSYNC B1 ;  /* 0x0000000000017941 */ /* 0x000fea0003800000 */
.L_x_3414:
[----:B---3-5:R-:W-:Y:S01]  /*a2e0*/  VIADD R6, R88, 0x20 ;  /* 0x0000002058067836 */ /* 0x028fe20000000000 */
[----:B------:R3:W4:Y:S04]  /*a2f0*/  SHFL.IDX PT, R5, R87, 0x1, 0x181f ;  /* 0x00381f0057057f89 */ /* 0x00072800000e0000 */
[----:B------:R-:W-:Y:S01]  /*a300*/  ISETP.GE.AND P0, PT, R6, R89, PT ;  /* 0x000000590600720c */ /* 0x000fe20003f06270 */
[----:B------:R3:W0:-:S12]  /*a310*/  SHFL.IDX PT, R4, R86, 0x1, 0x181f ;  /* 0x00381f0056047f89 */ /* 0x00061800000e0000 */
[----:B---3--:R-:W-:Y:S05]  /*a320*/  @P0 BRA `(.L_x_3416) ;  /* 0x0000002400f40947 */ /* 0x008fea0003800000 */
[----:B------:R-:W-:Y:S02]  /*a330*/  ISETP.GE.AND P0, PT, R188, UR14, PT ;  /* 0x0000000ebc007c0c */ /* 0x000fe4000bf06270 */
[----:B------:R-:W-:Y:S02]  /*a340*/  ISETP.GE.AND P5, PT, R2, UR14, PT ;  /* 0x0000000e02007c0c */ /* 0x000fe4000bfa6270 */
[----:B------:R-:W-:Y:S02]  /*a350*/  ISETP.GE.AND P2, PT, R187, UR14, PT ;  /* 0x0000000ebb007c0c */ /* 0x000fe4000bf46270 */
[----:B------:R-:W-:Y:S02]  /*a360*/  ISETP.GE.AND P1, PT, R186, UR14, PT ;  /* 0x0000000eba007c0c */ /* 0x000fe4000bf26270 */
[----:B------:R-:W-:Y:S02]  /*a370*/  ISETP.GE.AND P3, PT, R185, UR14, PT ;  /* 0x0000000eb9007c0c */ /* 0x000fe4000bf66270 */
[----:B------:R-:W-:-:S02]  /*a380*/  SHF.R.S32.HI R15, RZ, 0x1f, R187 ;  /* 0x0000001fff0f7819 */ /* 0x000fc400000114bb */
[----:B--2---:R-:W-:Y:S02]  /*a390*/  SHF.R.S32.HI R21, RZ, 0x1f, R186 ;  /* 0x0000001fff157819 */ /* 0x004fe400000114ba */
[----:B0-----:R-:W-:Y:S01]  /*a3a0*/  @!P0 LEA R12, P4, R188, R4, 0x1 ;  /* 0x00000004bc0c8211 */ /* 0x001fe200078808ff */
[----:B----4-:R-:W-:Y:S01]  /*a3b0*/  @!P5 IMAD.WIDE R6, R2, 0x2, R4 ;  /* 0x000000020206d825 */ /* 0x010fe200078e0204 */
[----:B------:R-:W-:Y:S02]  /*a3c0*/  SHF.R.S32.HI R31, RZ, 0x1f, R184 ;  /* 0x0000001fff1f7819 */ /* 0x000fe400000114b8 */
[----:B------:R-:W-:Y:S02]  /*a3d0*/  @!P0 LEA.HI.X R13, R188, R5, R152, 0x1, P4 ;  /* 0x00000005bc0d8211 */ /* 0x000fe400020f0c98 */
[----:B------:R-:W-:Y:S01]  /*a3e0*/  ISETP.GE.AND P4, PT, R184, UR14, PT ;  /* 0x0000000eb8007c0c */ /* 0x000fe2000bf86270 */
[----:B------:R0:W-:Y:S01]  /*a3f0*/  @!P5 ST.E.128 desc[UR40][R6.64], R8 ;  /* 0x000000080600d985 */ /* 0x0001e2000c101d28 */
[----:B------:R-:W-:-:S02]  /*a400*/  LOP3.LUT P5, RZ, R0, 0x40, RZ, 0xc0, !PT ;  /* 0x0000004000ff7812 */ /* 0x000fc400078ac0ff */
[CC--:B------:R-:W-:Y:S01]  /*a410*/  @!P2 LEA R14, P6, R187.reuse, R4.reuse, 0x1 ;  /* 0x00000004bb0ea211 */ /* 0x0c0fe200078c08ff */
[----:B------:R3:W-:Y:S01]  /*a420*/  @!P0 ST.E.128 desc[UR40][R12.64], R24 ;  /* 0x000000180c008985 */ /* 0x0007e2000c101d28 */
[----:B------:R-:W-:Y:S02]  /*a430*/  SHF.R.S32.HI R0, RZ, 0x1f, R185 ;  /* 0x0000001fff007819 */ /* 0x000fe400000114b9 */
[----:B------:R-:W-:Y:S02]  /*a440*/  @!P2 LEA.HI.X R15, R187, R5, R15, 0x1, P6 ;  /* 0x00000005bb0fa211 */ /* 0x000fe400030f0c0f */
[-C--:B-1----:R-:W-:Y:S02]  /*a450*/  @!P1 LEA R20, P6, R186, R4.reuse, 0x1 ;  /* 0x00000004ba149211 */ /* 0x082fe400078c08ff */
[----:B------:R-:W-:Y:S01]  /*a460*/  SHF.R.S32.HI R37, RZ, 0x1f, R222 ;  /* 0x0000001fff257819 */ /* 0x000fe200000114de */
[----:B------:R3:W-:Y:S01]  /*a470*/  @!P2 ST.E.128 desc[UR40][R14.64], R32 ;  /* 0x000000200e00a985 */ /* 0x0007e2000c101d28 */
[----:B------:R-:W-:-:S02]  /*a480*/  @!P3 LEA R28, P2, R185, R4, 0x1 ;  /* 0x00000004b91cb211 */ /* 0x000fc400078408ff */
[-C--:B------:R-:W-:Y:S02]  /*a490*/  @!P4 LEA R30, P0, R184, R4.reuse, 0x1 ;  /* 0x00000004b81ec211 */ /* 0x080fe400078008ff */
[-C--:B------:R-:W-:Y:S02]  /*a4a0*/  @!P1 LEA.HI.X R21, R186, R5.reuse, R21, 0x1, P6 ;  /* 0x00000005ba159211 */ /* 0x080fe400030f0c15 */
[----:B0-----:R-:W-:Y:S02]  /*a4b0*/  @P5 LEA R6, P6, R222, R4, 0x1 ;  /* 0x00000004de065211 */ /* 0x001fe400078c08ff */
[-C--:B------:R-:W-:Y:S01]  /*a4c0*/  @!P3 LEA.HI.X R29, R185, R5.reuse, R0, 0x1, P2 ;  /* 0x00000005b91db211 */ /* 0x080fe200010f0c00 */
[----:B------:R3:W-:Y:S01]  /*a4d0*/  @!P1 ST.E.128 desc[UR40][R20.64], R40 ;  /* 0x0000002814009985 */ /* 0x0007e2000c101d28 */
[-C--:B------:R-:W-:Y:S02]  /*a4e0*/  @!P4 LEA.HI.X R31, R184, R5.reuse, R31, 0x1, P0 ;  /* 0x00000005b81fc211 */ /* 0x080fe400000f0c1f */
[----:B------:R-:W-:Y:S01]  /*a4f0*/  @P5 LEA.HI.X R7, R222, R5, R37, 0x1, P6 ;  /* 0x00000005de075211 */ /* 0x000fe200030f0c25 */
[----:B------:R3:W-:Y:S01]  /*a500*/  @!P3 ST.E.128 desc[UR40][R28.64], R48 ;  /* 0x000000301c00b985 */ /* 0x0007e2000c101d28 */
[----:B------:R-:W-:-:S03]  /*a510*/  LOP3.LUT P0, RZ, R3, 0x80, RZ, 0xc0, !PT ;  /* 0x0000008003ff7812 */ /* 0x000fc6000780c0ff */
[----:B------:R3:W-:Y:S04]  /*a520*/  @!P4 ST.E.128 desc[UR40][R30.64], R56 ;  /* 0x000000381e00c985 */ /* 0x0007e8000c101d28 */
[----:B------:R3:W-:Y:S06]  /*a530*/  @P5 ST.E.128 desc[UR40][R6.64], R64 ;  /* 0x0000004006005985 */ /* 0x0007ec000c101d28 */
[----:B------:R-:W-:Y:S05]  /*a540*/  @!P0 BRA `(.L_x_3416) ;  /* 0x00000024006c8947 */ /* 0x000fea0003800000 */
[----:B------:R-:W-:Y:S02]  /*a550*/  LEA R4, P0, R221, R4, 0x1 ;  /* 0x00000004dd047211 */ /* 0x000fe400078008ff */
[----:B------:R-:W-:-:S04]  /*a560*/  SHF.R.S32.HI R0, RZ, 0x1f, R221 ;  /* 0x0000001fff007819 */ /* 0x000fc800000114dd */
[----:B------:R-:W-:-:S05]  /*a570*/  LEA.HI.X R5, R221, R5, R0, 0x1, P0 ;  /* 0x00000005dd057211 */ /* 0x000fca00000f0c00 */
[----:B------:R0:W-:Y:S01]  /*a580*/  ST.E.128 desc[UR40][R4.64], R72 ;  /* 0x0000004804007985 */ /* 0x0001e2000c101d28 */
[----:B------:R-:W-:Y:S05]  /*a590*/  BRA `(.L_x_3416) ;  /* 0x0000002400587947 */ /* 0x000fea0003800000 */
.L_x_3413:
[----:B------:R-:W2:Y:S01]  /*a5a0*/  LDL R0, [R1+0x48] ;  /* 0x0000480001007983 */ /* 0x000ea20000100800 */
[----:B------:R-:W-:Y:S01]  /*a5b0*/  ULDC.64 UR12, c[0x0][0xb08] ;  /* 0x0002c200000c7ab9 */ /* 0x000fe20000000a00 */
[----:B------:R-:W-:Y:S01]  /*a5c0*/  ULDC UR14, c[0x0][0xbe8] ;  /* 0x0002fa00000e7ab9 */ /* 0x000fe20000000800 */
[----:B------:R-:W-:Y:S01]  /*a5d0*/  UIMAD UR18, UR18, UR12, URZ ;  /* 0x0000000c121272a4 */ /* 0x000fe2000f8e023f */
[----:B0-----:R-:W-:Y:S01]  /*a5e0*/  IMAD.U32 R6, RZ, RZ, UR43 ;  /* 0x0000002bff067e24 */ /* 0x001fe2000f8e00ff */
[----:B------:R-:W-:Y:S01]  /*a5f0*/  UIMAD.WIDE.U32 UR10, UR4, UR12, URZ ;  /* 0x0000000c040a72a5 */ /* 0x000fe2000f8e003f */
[----:B------:R-:W-:Y:S01]  /*a600*/  BSSY B1, `(.L_x_3417) ;  /* 0x00000c8000017945 */ /* 0x000fe20003800000 */
[----:B------:R-:W-:Y:S01]  /*a610*/  UIMAD UR18, UR4, UR13, UR18 ;  /* 0x0000000d041272a4 */ /* 0x000fe2000f8e0212 */
[----:B------:R-:W-:Y:S01]  /*a620*/  SHF.R.S32.HI R21, RZ, 0x1f, R203 ;  /* 0x0000001fff157819 */ /* 0x000fe200000114cb */
[----:B------:R-:W-:Y:S01]  /*a630*/  UISETP.NE.AND UP0, UPT, UR14, 0x1, UPT ;  /* 0x000000010e00788c */ /* 0x000fe2000bf05270 */
[----:B---3--:R-:W-:Y:S01]  /*a640*/  SHF.R.S32.HI R152, RZ, 0x1f, R204 ;  /* 0x0000001fff987819 */ /* 0x008fe200000114cc */
[----:B------:R-:W-:Y:S01]  /*a650*/  UIADD3 UR11, UR11, UR18, URZ ;  /* 0x000000120b0b7290 */ /* 0x000fe2000fffe03f */
[----:B------:R-:W-:Y:S01]  /*a660*/  SHF.R.S32.HI R153, RZ, 0x1f, R205 ;  /* 0x0000001fff997819 */ /* 0x000fe200000114cd */
[----:B------:R-:W-:Y:S01]  /*a670*/  ULDC.64 UR12, c[0x0][0xb38] ;  /* 0x0002ce00000c7ab9 */ /* 0x000fe20000000a00 */
[----:B------:R-:W-:Y:S01]  /*a680*/  USHF.R.S32.HI UR4, URZ, 0x1f, UR9 ;  /* 0x0000001f3f047899 */ /* 0x000fe20008011409 */
[----:B------:R-:W-:Y:S01]  /*a690*/  PLOP3.LUT P0, PT, PT, PT, UP0, 0x80, 0x0 ;  /* 0x000000000000781c */ /* 0x000fe20003f0f008 */
[----:B------:R-:W-:Y:S01]  /*a6a0*/  UIMAD.WIDE.U32 UR10, UR44, UR12, UR10 ;  /* 0x0000000c2c0a72a5 */ /* 0x000fe2000f8e000a */
[----:B------:R-:W-:Y:S01]  /*a6b0*/  SHF.R.S32.HI R154, RZ, 0x1f, R206 ;  /* 0x0000001fff9a7819 */ /* 0x000fe200000114ce */
[----:B------:R-:W-:Y:S01]  /*a6c0*/  UIMAD UR8, UR8, UR14, URZ ;  /* 0x0000000e080872a4 */ /* 0x000fe2000f8e023f */
[----:B------:R-:W-:Y:S01]  /*a6d0*/  SHF.R.S32.HI R155, RZ, 0x1f, R207 ;  /* 0x0000001fff9b7819 */ /* 0x000fe200000114cf */
[----:B------:R-:W-:Y:S01]  /*a6e0*/  UIMAD UR11, UR44, UR13, UR11 ;  /* 0x0000000d2c0b72a4 */ /* 0x000fe2000f8e020b */
[----:B------:R-:W-:-:S02]  /*a6f0*/  SHF.R.S32.HI R156, RZ, 0x1f, R208 ;  /* 0x0000001fff9c7819 */ /* 0x000fc400000114d0 */
[----:B------:R-:W-:Y:S01]  /*a700*/  ULDC.64 UR12, c[0x0][0xb40] ;  /* 0x0002d000000c7ab9 */ /* 0x000fe20000000a00 */
[----:B------:R-:W-:Y:S01]  /*a710*/  SHF.R.S32.HI R157, RZ, 0x1f, R209 ;  /* 0x0000001fff9d7819 */ /* 0x000fe200000114d1 */
[----:B------:R-:W-:Y:S01]  /*a720*/  UIMAD UR4, UR4, UR12, URZ ;  /* 0x0000000c040472a4 */ /* 0x000fe2000f8e023f */
[----:B------:R-:W-:Y:S01]  /*a730*/  SHF.R.S32.HI R158, RZ, 0x1f, R210 ;  /* 0x0000001fff9e7819 */ /* 0x000fe200000114d2 */
[----:B------:R-:W-:Y:S01]  /*a740*/  UIMAD.WIDE.U32 UR10, UR9, UR12, UR10 ;  /* 0x0000000c090a72a5 */ /* 0x000fe2000f8e000a */
[----:B------:R-:W-:Y:S01]  /*a750*/  SHF.R.S32.HI R159, RZ, 0x1f, R211 ;  /* 0x0000001fff9f7819 */ /* 0x000fe200000114d3 */
[----:B------:R-:W-:Y:S01]  /*a760*/  UIMAD UR4, UR9, UR13, UR4 ;  /* 0x0000000d090472a4 */ /* 0x000fe2000f8e0204 */
[----:B------:R-:W-:Y:S02]  /*a770*/  SHF.R.S32.HI R160, RZ, 0x1f, R212 ;  /* 0x0000001fffa07819 */ /* 0x000fe400000114d4 */
[----:B------:R-:W-:Y:S01]  /*a780*/  @UP0 ULDC UR9, c[0x0][0xbec] ;  /* 0x0002fb0000090ab9 */ /* 0x000fe20000000800 */
[----:B------:R-:W-:Y:S01]  /*a790*/  UIADD3 UR11, UR11, UR4, URZ ;  /* 0x000000040b0b7290 */ /* 0x000fe2000fffe03f */
[----:B------:R-:W-:Y:S01]  /*a7a0*/  SHF.R.S32.HI R161, RZ, 0x1f, R213 ;  /* 0x0000001fffa17819 */ /* 0x000fe200000114d5 */
[----:B------:R-:W-:Y:S01]  /*a7b0*/  ULDC.64 UR12, c[0x0][0xb48] ;  /* 0x0002d200000c7ab9 */ /* 0x000fe20000000a00 */
[----:B------:R-:W-:Y:S01]  /*a7c0*/  @UP0 ULDC UR4, c[0x0][0xbf0] ;  /* 0x0002fc0000040ab9 */ /* 0x000fe20000000800 */
[----:B------:R-:W-:Y:S01]  /*a7d0*/  UIMAD.WIDE.U32 UR10, UR45, UR12, UR10 ;  /* 0x0000000c2d0a72a5 */ /* 0x000fe2000f8e000a */
[----:B------:R-:W-:-:S02]  /*a7e0*/  SHF.R.S32.HI R162, RZ, 0x1f, R214 ;  /* 0x0000001fffa27819 */ /* 0x000fc400000114d6 */
[----:B------:R-:W-:Y:S01]  /*a7f0*/  SHF.R.S32.HI R163, RZ, 0x1f, R215 ;  /* 0x0000001fffa37819 */ /* 0x000fe200000114d7 */
[----:B------:R-:W-:Y:S01]  /*a800*/  UIMAD UR45, UR45, UR13, UR11 ;  /* 0x0000000d2d2d72a4 */ /* 0x000fe2000f8e020b */
[----:B------:R-:W-:Y:S01]  /*a810*/  SHF.R.S32.HI R164, RZ, 0x1f, R216 ;  /* 0x0000001fffa47819 */ /* 0x000fe200000114d8 */
[----:B------:R-:W-:Y:S01]  /*a820*/  IMAD.U32 R5, RZ, RZ, UR11 ;  /* 0x0000000bff057e24 */ /* 0x000fe2000f8e00ff */
[----:B------:R-:W-:Y:S01]  /*a830*/  ULDC.64 UR12, c[0x0][0xb30] ;  /* 0x0002cc00000c7ab9 */ /* 0x000fe20000000a00 */
[----:B------:R-:W-:Y:S01]  /*a840*/  IMAD.U32 R4, RZ, RZ, UR10 ;  /* 0x0000000aff047e24 */ /* 0x000fe2000f8e00ff */
[----:B------:R-:W-:Y:S01]  /*a850*/  ULDC.64 UR10, c[0x0][0xb28] ;  /* 0x0002ca00000a7ab9 */ /* 0x000fe20000000a00 */
[----:B------:R-:W-:Y:S01]  /*a860*/  IMAD.U32 R5, RZ, RZ, UR45 ;  /* 0x0000002dff057e24 */ /* 0x000fe2000f8e00ff */
[----:B------:R-:W-:Y:S02]  /*a870*/  SHF.R.S32.HI R13, RZ, 0x1f, R217 ;  /* 0x0000001fff0d7819 */ /* 0x000fe400000114d9 */
[----:B------:R-:W-:-:S02]  /*a880*/  SHF.R.S32.HI R165, RZ, 0x1f, R218 ;  /* 0x0000001fffa57819 */ /* 0x000fc400000114da */
[----:B------:R-:W-:Y:S02]  /*a890*/  SHF.R.S32.HI R166, RZ, 0x1f, R219 ;  /* 0x0000001fffa67819 */ /* 0x000fe400000114db */
[----:B------:R-:W-:Y:S01]  /*a8a0*/  SHF.R.S32.HI R167, RZ, 0x1f, R17 ;  /* 0x0000001fffa77819 */ /* 0x000fe20000011411 */
[----:B--2---:R-:W-:-:S04]  /*a8b0*/  IMAD R6, R6, 0x40, R0 ;  /* 0x0000004006067824 */ /* 0x004fc800078e0200 */
[----:B------:R-:W-:-:S04]  /*a8c0*/  @P0 IMAD.HI.U32 R0, R6, UR9, RZ ;  /* 0x0000000906000c27 */ /* 0x000fc8000f8e00ff */
[----:B------:R-:W-:Y:S01]  /*a8d0*/  IMAD.MOV.U32 R3, RZ, RZ, R6 ;  /* 0x000000ffff037224 */ /* 0x000fe200078e0006 */
[----:B------:R-:W-:Y:S01]  /*a8e0*/  @P0 SHF.R.U32.HI R3, RZ, UR4, R0 ;  /* 0x00000004ff030c19 */ /* 0x000fe20008011600 */
[----:B------:R-:W-:-:S03]  /*a8f0*/  UIADD3 UR4, UR38, 0x28c20, URZ ;  /* 0x00028c2026047890 */ /* 0x000fc6000fffe03f */
[--C-:B------:R-:W-:Y:S01]  /*a900*/  SHF.R.S32.HI R0, RZ, 0x1f, R3.reuse ;  /* 0x0000001fff007819 */ /* 0x100fe20000011403 */
[----:B------:R-:W-:Y:S01]  /*a910*/  IMAD.MOV R7, RZ, RZ, -R3 ;  /* 0x000000ffff077224 */ /* 0x000fe200078e0a03 */
[----:B------:R-:W-:Y:S01]  /*a920*/  UPRMT UR4, URZ, 0x654, UR4 ;  /* 0x000006543f047896 */ /* 0x000fe20008000004 */
[----:B------:R-:W-:-:S04]  /*a930*/  IMAD.WIDE.U32 R4, R3, UR12, R4 ;  /* 0x0000000c03047c25 */ /* 0x000fc8000f8e0004 */
[----:B------:R-:W-:Y:S02]  /*a940*/  IMAD R0, R0, UR12, RZ ;  /* 0x0000000c00007c24 */ /* 0x000fe4000f8e02ff */
[----:B------:R-:W-:Y:S02]  /*a950*/  IMAD R7, R7, UR14, R6 ;  /* 0x0000000e07077c24 */ /* 0x000fe4000f8e0206 */
[----:B------:R-:W-:Y:S01]  /*a960*/  IMAD R9, R3, UR13, R0 ;  /* 0x0000000d03097c24 */ /* 0x000fe2000f8e0200 */
[----:B------:R-:W-:Y:S02]  /*a970*/  SYNCS.ARRIVE.TRANS64.RED.A1T0 RZ, [UR4], RZ ;  /* 0x000000ffffff79a7 */ /* 0x000fe40008100404 */
[----:B------:R-:W-:Y:S01]  /*a980*/  SHF.R.S32.HI R0, RZ, 0x1f, R7 ;  /* 0x0000001fff007819 */ /* 0x000fe20000011407 */
[----:B------:R-:W-:Y:S02]  /*a990*/  IMAD.IADD R5, R5, 0x1, R9 ;  /* 0x0000000105057824 */ /* 0x000fe400078e0209 */
[----:B------:R-:W-:-:S02]  /*a9a0*/  IMAD.U32 R9, RZ, RZ, UR43 ;  /* 0x0000002bff097e24 */ /* 0x000fc4000f8e00ff */
[----:B------:R-:W-:Y:S02]  /*a9b0*/  IMAD R0, R0, UR10, RZ ;  /* 0x0000000a00007c24 */ /* 0x000fe4000f8e02ff */
[----:B------:R-:W-:-:S04]  /*a9c0*/  IMAD.WIDE.U32 R4, R7, UR10, R4 ;  /* 0x0000000a07047c25 */ /* 0x000fc8000f8e0004 */
[----:B------:R-:W-:Y:S01]  /*a9d0*/  IMAD R3, R7, UR11, R0 ;  /* 0x0000000b07037c24 */ /* 0x000fe2000f8e0200 */
[----:B------:R-:W-:Y:S01]  /*a9e0*/  ULDC.64 UR10, c[0x0][0xb00] ;  /* 0x0002c000000a7ab9 */ /* 0x000fe20000000a00 */
[----:B------:R-:W-:Y:S02]  /*a9f0*/  IMAD R0, R9, 0x40, R16 ;  /* 0x0000004009007824 */ /* 0x000fe400078e0210 */
[----:B------:R-:W-:Y:S01]  /*aa00*/  IMAD.IADD R5, R5, 0x1, R3 ;  /* 0x0000000105057824 */ /* 0x000fe200078e0203 */
[----:B------:R-:W-:Y:S02]  /*aa10*/  LEA R3, P1, R4, UR10, 0x2 ;  /* 0x0000000a04037c11 */ /* 0x000fe4000f8210ff */
[----:B------:R-:W-:Y:S02]  /*aa20*/  ISETP.GE.AND P0, PT, R0, UR8, PT ;  /* 0x0000000800007c0c */ /* 0x000fe4000bf06270 */
[----:B------:R-:W-:Y:S01]  /*aa30*/  LEA.HI.X R10, R4, UR11, R5, 0x2, P1 ;  /* 0x0000000b040a7c11 */ /* 0x000fe200088f1405 */
[----:B------:R0:W1:Y:S04]  /*aa40*/  SHFL.IDX PT, R11, R3, RZ, 0x1c1f ;  /* 0x001c1fff030b7589 */ /* 0x00006800000e0000 */
[----:B------:R0:W2:Y:S06]  /*aa50*/  SHFL.IDX PT, R12, R10, RZ, 0x1c1f ;  /* 0x001c1fff0a0c7589 */ /* 0x0000ac00000e0000 */
[----:B------:R-:W-:Y:S05]  /*aa60*/  @P0 BRA `(.L_x_3418) ;  /* 0x0000000800040947 */ /* 0x000fea0003800000 */
[----:B------:R-:W-:Y:S02]  /*aa70*/  ULDC UR4, c[0x0][0xac8] ;  /* 0x0002b20000047ab9 */ /* 0x000fe40000000800 */
[----:B------:R-:W-:Y:S02]  /*aa80*/  ISETP.GE.AND P3, PT, R17, UR4, PT ;  /* 0x0000000411007c0c */ /* 0x000fe4000bf66270 */
[----:B------:R-:W-:Y:S02]  /*aa90*/  ISETP.GE.AND P4, PT, R219, UR4, PT ;  /* 0x00000004db007c0c */ /* 0x000fe4000bf86270 */
[----:B------:R-:W-:Y:S02]  /*aaa0*/  ISETP.GE.AND P2, PT, R218, UR4, PT ;  /* 0x00000004da007c0c */ /* 0x000fe4000bf46270 */
[----:B------:R-:W-:-:S07]  /*aab0*/  ISETP.GE.AND P1, PT, R217, UR4, PT ;  /* 0x00000004d9007c0c */ /* 0x000fce000bf26270 */
[-C--:B-1----:R-:W-:Y:S02]  /*aac0*/  @!P3 LEA R4, P0, R17, R11.reuse, 0x2 ;  /* 0x0000000b1104b211 */ /* 0x082fe400078010ff */
[----:B------:R-:W-:Y:S02]  /*aad0*/  @!P4 LEA R6, P5, R219, R11, 0x2 ;  /* 0x0000000bdb06c211 */ /* 0x000fe400078a10ff */
[-C--:B--2---:R-:W-:Y:S02]  /*aae0*/  @!P3 LEA.HI.X R5, R17, R12.reuse, R167, 0x2, P0 ;  /* 0x0000000c1105b211 */ /* 0x084fe400000f14a7 */
[----:B------:R-:W-:Y:S02]  /*aaf0*/  ISETP.GE.AND P0, PT, R216, UR4, PT ;  /* 0x00000004d8007c0c */ /* 0x000fe4000bf06270 */
[----:B------:R-:W-:Y:S01]  /*ab00*/  @!P4 LEA.HI.X R7, R219, R12, R166, 0x2, P5 ;  /* 0x0000000cdb07c211 */ /* 0x000fe200028f14a6 */
[----:B------:R1:W-:Y:S01]  /*ab10*/  @!P3 ST.E.64 desc[UR40][R4.64], R24 ;  /* 0x000000180400b985 */ /* 0x0003e2000c101b28 */
[----:B------:R-:W-:-:S03]  /*ab20*/  ISETP.GE.AND P3, PT, R215, UR4, PT ;  /* 0x00000004d7007c0c */ /* 0x000fc6000bf66270 */
[----:B------:R2:W-:Y:S01]  /*ab30*/  @!P4 ST.E.64 desc[UR40][R6.64], R28 ;  /* 0x0000001c0600c985 */ /* 0x0005e2000c101b28 */
[----:B------:R-:W-:Y:S02]  /*ab40*/  ISETP.GE.AND P4, PT, R214, UR4, PT ;  /* 0x00000004d6007c0c */ /* 0x000fe4000bf86270 */
[CC--:B-1----:R-:W-:Y:S02]  /*ab50*/  @!P2 LEA R4, P6, R218.reuse, R11.reuse, 0x2 ;  /* 0x0000000bda04a211 */ /* 0x0c2fe400078c10ff */
[CC--:B--2---:R-:W-:Y:S02]  /*ab60*/  @!P1 LEA R6, P5, R217.reuse, R11.reuse, 0x2 ;  /* 0x0000000bd9069211 */ /* 0x0c4fe400078a10ff */
[-C--:B------:R-:W-:Y:S02]  /*ab70*/  @!P2 LEA.HI.X R5, R218, R12.reuse, R165, 0x2, P6 ;  /* 0x0000000cda05a211 */ /* 0x080fe400030f14a5 */
[----:B------:R-:W-:Y:S02]  /*ab80*/  @!P0 LEA R8, P6, R216, R11, 0x2 ;  /* 0x0000000bd8088211 */ /* 0x000fe400078c10ff */
[----:B------:R-:W-:Y:S01]  /*ab90*/  @!P1 LEA.HI.X R7, R217, R12, R13, 0x2, P5 ;  /* 0x0000000cd9079211 */ /* 0x000fe200028f140d */
[----:B------:R1:W-:Y:S01]  /*aba0*/  @!P2 ST.E.64 desc[UR40][R4.64], R32 ;  /* 0x000000200400a985 */ /* 0x0003e2000c101b28 */
[----:B------:R-:W-:-:S02]  /*abb0*/  ISETP.GE.AND P5, PT, R213, UR4, PT ;  /* 0x00000004d5007c0c */ /* 0x000fc4000bfa6270 */
[----:B------:R-:W-:Y:S01]  /*abc0*/  @!P0 LEA.HI.X R9, R216, R12, R164, 0x2, P6 ;  /* 0x0000000cd8098211 */ /* 0x000fe200030f14a4 */
[----:B------:R2:W-:Y:S04]  /*abd0*/  @!P1 ST.E.64 desc[UR40][R6.64], R36 ;  /* 0x0000002406009985 */ /* 0x0005e8000c101b28 */
[----:B------:R3:W-:Y:S01]  /*abe0*/  @!P0 ST.E.64 desc[UR40][R8.64], R40 ;  /* 0x0000002808008985 */ /* 0x0007e2000c101b28 */
[----:B------:R-:W-:Y:S02]  /*abf0*/  ISETP.GE.AND P0, PT, R212, UR4, PT ;  /* 0x00000004d4007c0c */ /* 0x000fe4000bf06270 */
[-C--:B-1----:R-:W-:Y:S02]  /*ac00*/  @!P3 LEA R4, P1, R215, R11.reuse, 0x2 ;  /* 0x0000000bd704b211 */ /* 0x082fe400078210ff */
[----:B--2---:R-:W-:-:S02]  /*ac10*/  @!P4 LEA R6, P2, R214, R11, 0x2 ;  /* 0x0000000bd606c211 */ /* 0x004fc400078410ff */
[-C--:B------:R-:W-:Y:S02]  /*ac20*/  @!P3 LEA.HI.X R5, R215, R12.reuse, R163, 0x2, P1 ;  /* 0x0000000cd705b211 */ /* 0x080fe400008f14a3 */
[----:B------:R-:W-:Y:S02]  /*ac30*/  ISETP.GE.AND P1, PT, R211, UR4, PT ;  /* 0x00000004d3007c0c */ /* 0x000fe4000bf26270 */
[----:B------:R-:W-:Y:S01]  /*ac40*/  @!P4 LEA.HI.X R7, R214, R12, R162, 0x2, P2 ;  /* 0x0000000cd607c211 */ /* 0x000fe200010f14a2 */
[----:B------:R1:W-:Y:S01]  /*ac50*/  @!P3 ST.E.64 desc[UR40][R4.64], R44 ;  /* 0x0000002c0400b985 */ /* 0x0003e2000c101b28 */
[----:B------:R-:W-:Y:S02]  /*ac60*/  ISETP.GE.AND P2, PT, R210, UR4, PT ;  /* 0x00000004d2007c0c */ /* 0x000fe4000bf46270 */
[----:B---3--:R-:W-:Y:S01]  /*ac70*/  @!P5 LEA R8, P6, R213, R11, 0x2 ;  /* 0x0000000bd508d211 */ /* 0x008fe200078c10ff */
[----:B------:R2:W-:Y:S01]  /*ac80*/  @!P4 ST.E.64 desc[UR40][R6.64], R48 ;  /* 0x000000300600c985 */ /* 0x0005e2000c101b28 */
[----:B------:R-:W-:-:S02]  /*ac90*/  ISETP.GE.AND P3, PT, R209, UR4, PT ;  /* 0x00000004d1007c0c */ /* 0x000fc4000bf66270 */
[----:B------:R-:W-:Y:S02]  /*aca0*/  @!P5 LEA.HI.X R9, R213, R12, R161, 0x2, P6 ;  /* 0x0000000cd509d211 */ /* 0x000fe400030f14a1 */
[----:B------:R-:W-:-:S03]  /*acb0*/  ISETP.GE.AND P4, PT, R208, UR4, PT ;  /* 0x00000004d0007c0c */ /* 0x000fc6000bf86270 */
[----:B------:R3:W-:Y:S01]  /*acc0*/  @!P5 ST.E.64 desc[UR40][R8.64], R52 ;  /* 0x000000340800d985 */ /* 0x0007e2000c101b28 */
[CC--:B-1----:R-:W-:Y:S02]  /*acd0*/  @!P0 LEA R4, P6, R212.reuse, R11.reuse, 0x2 ;  /* 0x0000000bd4048211 */ /* 0x0c2fe400078c10ff */
[CC--:B--2---:R-:W-:Y:S02]  /*ace0*/  @!P1 LEA R6, P5, R211.reuse, R11.reuse, 0x2 ;  /* 0x0000000bd3069211 */ /* 0x0c4fe400078a10ff */
[-C--:B------:R-:W-:Y:S02]  /*acf0*/  @!P0 LEA.HI.X R5, R212, R12.reuse, R160, 0x2, P6 ;  /* 0x0000000cd4058211 */ /* 0x080fe400030f14a0 */
[----:B------:R-:W-:Y:S02]  /*ad00*/  @!P1 LEA.HI.X R7, R211, R12, R159, 0x2, P5 ;  /* 0x0000000cd3079211 */ /* 0x000fe400028f149f */
[----:B------:R-:W-:Y:S01]  /*ad10*/  ISETP.GE.AND P5, PT, R207, UR4, PT ;  /* 0x00000004cf007c0c */ /* 0x000fe2000bfa6270 */
[----:B------:R1:W-:Y:S01]  /*ad20*/  @!P0 ST.E.64 desc[UR40][R4.64], R56 ;  /* 0x0000003804008985 */ /* 0x0003e2000c101b28 */
[----:B---3--:R-:W-:-:S02]  /*ad30*/  @!P2 LEA R8, P6, R210, R11, 0x2 ;  /* 0x0000000bd208a211 */ /* 0x008fc400078c10ff */
[----:B------:R-:W-:Y:S01]  /*ad40*/  ISETP.GE.AND P0, PT, R206, UR4, PT ;  /* 0x00000004ce007c0c */ /* 0x000fe2000bf06270 */
[----:B------:R2:W-:Y:S01]  /*ad50*/  @!P1 ST.E.64 desc[UR40][R6.64], R60 ;  /* 0x0000003c06009985 */ /* 0x0005e2000c101b28 */
        /* <DEDUP_REMOVED lines=9> */
[----:B---3--:R-:W-:-:S03]  /*adf0*/  @!P5 LEA R8, P6, R207, R11, 0x2 ;  /* 0x0000000bcf08d211 */ /* 0x008fc600078c10ff */
[----:B------:R2:W-:Y:S01]  /*ae00*/  @!P4 ST.E.64 desc[UR40][R6.64], R72 ;  /* 0x000000480600c985 */ /* 0x0005e2000c101b28 */
[----:B------:R-:W-:-:S05]  /*ae10*/  @!P5 LEA.HI.X R9, R207, R12, R155, 0x2, P6 ;  /* 0x0000000ccf09d211 */ /* 0x000fca00030f149b */
[----:B------:R3:W-:Y:S01]  /*ae20*/  @!P5 ST.E.64 desc[UR40][R8.64], R76 ;  /* 0x0000004c0800d985 */ /* 0x0007e2000c101b28 */
[----:B------:R-:W-:Y:S02]  /*ae30*/  ISETP.GE.AND P5, PT, R203, UR4, PT ;  /* 0x00000004cb007c0c */ /* 0x000fe4000bfa6270 */
[----:B-1----:R-:W-:-:S04]  /*ae40*/  @!P0 LEA R4, P4, R206, R11, 0x2 ;  /* 0x0000000bce048211 */ /* 0x002fc800078810ff */
[-C--:B------:R-:W-:Y:S02]  /*ae50*/  @!P0 LEA.HI.X R5, R206, R12.reuse, R154, 0x2, P4 ;  /* 0x0000000cce058211 */ /* 0x080fe400020f149a */
[----:B------:R-:W-:Y:S02]  /*ae60*/  ISETP.GE.AND P4, PT, R202, UR4, PT ;  /* 0x00000004ca007c0c */ /* 0x000fe4000bf86270 */
[CC--:B--2---:R-:W-:Y:S01]  /*ae70*/  @!P1 LEA R6, P3, R205.reuse, R11.reuse, 0x2 ;  /* 0x0000000bcd069211 */ /* 0x0c4fe200078610ff */
[----:B------:R1:W-:Y:S01]  /*ae80*/  @!P0 ST.E.64 desc[UR40][R4.64], R80 ;  /* 0x0000005004008985 */ /* 0x0003e2000c101b28 */
[----:B---3--:R-:W-:Y:S02]  /*ae90*/  @!P2 LEA R8, P6, R204, R11, 0x2 ;  /* 0x0000000bcc08a211 */ /* 0x008fe400078c10ff */
[----:B------:R-:W-:Y:S02]  /*aea0*/  @!P1 LEA.HI.X R7, R205, R12, R153, 0x2, P3 ;  /* 0x0000000ccd079211 */ /* 0x000fe400018f1499 */
[----:B------:R-:W-:-:S02]  /*aeb0*/  ISETP.GE.AND P3, PT, R201, UR4, PT ;  /* 0x00000004c9007c0c */ /* 0x000fc4000bf66270 */
[----:B------:R-:W-:Y:S01]  /*aec0*/  @!P2 LEA.HI.X R9, R204, R12, R152, 0x2, P6 ;  /* 0x0000000ccc09a211 */ /* 0x000fe200030f1498 */
[----:B------:R2:W-:Y:S01]  /*aed0*/  @!P1 ST.E.64 desc[UR40][R6.64], R84 ;  /* 0x0000005406009985 */ /* 0x0005e2000c101b28 */
[----:B------:R-:W-:-:S03]  /*aee0*/  ISETP.GE.AND P1, PT, R199, UR4, PT ;  /* 0x00000004c7007c0c */ /* 0x000fc6000bf26270 */
[----:B------:R3:W-:Y:S01]  /*aef0*/  @!P2 ST.E.64 desc[UR40][R8.64], R88 ;  /* 0x000000580800a985 */ /* 0x0007e2000c101b28 */
[----:B------:R-:W-:Y:S02]  /*af00*/  ISETP.GE.AND P2, PT, R200, UR4, PT ;  /* 0x00000004c8007c0c */ /* 0x000fe4000bf46270 */
[----:B-1----:R-:W-:-:S04]  /*af10*/  @!P5 LEA R4, P6, R203, R11, 0x2 ;  /* 0x0000000bcb04d211 */ /* 0x002fc800078c10ff */
[----:B------:R-:W-:Y:S02]  /*af20*/  @!P5 LEA.HI.X R5, R203, R12, R21, 0x2, P6 ;  /* 0x0000000ccb05d211 */ /* 0x000fe400030f1415 */
[----:B--2---:R-:W-:-:S03]  /*af30*/  @!P4 LEA R6, P0, R202, R11, 0x2 ;  /* 0x0000000bca06c211 */ /* 0x004fc600078010ff */
[----:B------:R1:W-:Y:S01]  /*af40*/  @!P5 ST.E.64 desc[UR40][R4.64], R92 ;  /* 0x0000005c0400d985 */ /* 0x0003e2000c101b28 */
[----:B------:R-:W-:Y:S02]  /*af50*/  ISETP.GE.AND P5, PT, R197, UR4, PT ;  /* 0x00000004c5007c0c */ /* 0x000fe4000bfa6270 */
[-C--:B------:R-:W-:Y:S02]  /*af60*/  @!P4 LEA.HI.X R7, R202, R12.reuse, R237, 0x2, P0 ;  /* 0x0000000cca07c211 */ /* 0x080fe400000f14ed */
[----:B------:R-:W-:Y:S02]  /*af70*/  ISETP.GE.AND P0, PT, R198, UR4, PT ;  /* 0x00000004c6007c0c */ /* 0x000fe4000bf06270 */
[C---:B---3--:R-:W-:Y:S01]  /*af80*/  @!P3 LEA R8, P6, R201.reuse, R11, 0x2 ;  /* 0x0000000bc908b211 */ /* 0x048fe200078c10ff */
[----:B------:R2:W-:Y:S01]  /*af90*/  @!P4 ST.E.64 desc[UR40][R6.64], R96 ;  /* 0x000000600600c985 */ /* 0x0005e2000c101b28 */
[----:B------:R-:W-:Y:S02]  /*afa0*/  ISETP.GE.AND P4, PT, R196, UR4, PT ;  /* 0x00000004c4007c0c */ /* 0x000fe4000bf86270 */
[----:B------:R-:W-:-:S02]  /*afb0*/  @!P3 LEA.HI.X R9, R201, R12, R236, 0x2, P6 ;  /* 0x0000000cc909b211 */ /* 0x000fc400030f14ec */
[----:B-1----:R-:W-:-:S03]  /*afc0*/  @!P2 LEA R4, P6, R200, R11, 0x2 ;  /* 0x0000000bc804a211 */ /* 0x002fc600078c10ff */
[----:B------:R1:W-:Y:S01]  /*afd0*/  @!P3 ST.E.64 desc[UR40][R8.64], R100 ;  /* 0x000000640800b985 */ /* 0x0003e2000c101b28 */
[----:B------:R-:W-:Y:S02]  /*afe0*/  @!P2 LEA.HI.X R5, R200, R12, R235, 0x2, P6 ;  /* 0x0000000cc805a211 */ /* 0x000fe400030f14eb */
[----:B--2---:R-:W-:-:S03]  /*aff0*/  @!P1 LEA R6, P3, R199, R11, 0x2 ;  /* 0x0000000bc7069211 */ /* 0x004fc600078610ff */
[----:B------:R2:W-:Y:S01]  /*b000*/  @!P2 ST.E.64 desc[UR40][R4.64], R104 ;  /* 0x000000680400a985 */ /* 0x0005e2000c101b28 */
[-C--:B------:R-:W-:Y:S02]  /*b010*/  @!P1 LEA.HI.X R7, R199, R12.reuse, R234, 0x2, P3 ;  /* 0x0000000cc7079211 */ /* 0x080fe400018f14ea */
[----:B------:R-:W-:Y:S02]  /*b020*/  ISETP.GE.AND P3, PT, R195, UR4, PT ;  /* 0x00000004c3007c0c */ /* 0x000fe4000bf66270 */
[CC--:B-1----:R-:W-:Y:S01]  /*b030*/  @!P0 LEA R8, P6, R198.reuse, R11.reuse, 0x2 ;  /* 0x0000000bc6088211 */ /* 0x0c2fe200078c10ff */
[----:B------:R1:W-:Y:S03]  /*b040*/  @!P1 ST.E.64 desc[UR40][R6.64], R108 ;  /* 0x0000006c06009985 */ /* 0x0003e6000c101b28 */
[----:B------:R-:W-:Y:S02]  /*b050*/  @!P0 LEA.HI.X R9, R198, R12, R233, 0x2, P6 ;  /* 0x0000000cc6098211 */ /* 0x000fe400030f14e9 */
[----:B--2---:R-:W-:-:S03]  /*b060*/  @!P5 LEA R4, P1, R197, R11, 0x2 ;  /* 0x0000000bc504d211 */ /* 0x004fc600078210ff */
[----:B------:R2:W-:Y:S01]  /*b070*/  @!P0 ST.E.64 desc[UR40][R8.64], R112 ;  /* 0x0000007008008985 */ /* 0x0005e2000c101b28 */
[----:B------:R-:W-:Y:S02]  /*b080*/  ISETP.GE.AND P0, PT, R194, UR4, PT ;  /* 0x00000004c2007c0c */ /* 0x000fe4000bf06270 */
[-C--:B------:R-:W-:Y:S02]  /*b090*/  @!P5 LEA.HI.X R5, R197, R12.reuse, R232, 0x2, P1 ;  /* 0x0000000cc505d211 */ /* 0x080fe400008f14e8 */
[----:B------:R-:W-:Y:S02]  /*b0a0*/  ISETP.GE.AND P1, PT, R193, UR4, PT ;  /* 0x00000004c1007c0c */ /* 0x000fe4000bf26270 */
[C---:B-1----:R-:W-:Y:S01]  /*b0b0*/  @!P4 LEA R6, P2, R196.reuse, R11, 0x2 ;  /* 0x0000000bc406c211 */ /* 0x042fe200078410ff */
[----:B------:R1:W-:Y:S03]  /*b0c0*/  @!P5 ST.E.64 desc[UR40][R4.64], R116 ;  /* 0x000000740400d985 */ /* 0x0003e6000c101b28 */
[----:B------:R-:W-:-:S02]  /*b0d0*/  @!P4 LEA.HI.X R7, R196, R12, R231, 0x2, P2 ;  /* 0x0000000cc407c211 */ /* 0x000fc400010f14e7 */
[----:B------:R-:W-:Y:S02]  /*b0e0*/  ISETP.GE.AND P2, PT, R190, UR4, PT ;  /* 0x00000004be007c0c */ /* 0x000fe4000bf46270 */
[CC--:B--2---:R-:W-:Y:S01]  /*b0f0*/  @!P3 LEA R8, P6, R195.reuse, R11.reuse, 0x2 ;  /* 0x0000000bc308b211 */ /* 0x0c4fe200078c10ff */
[----:B------:R2:W-:Y:S01]  /*b100*/  @!P4 ST.E.64 desc[UR40][R6.64], R120 ;  /* 0x000000780600c985 */ /* 0x0005e2000c101b28 */
[----:B------:R-:W-:Y:S02]  /*b110*/  ISETP.GE.AND P4, PT, R192, UR4, PT ;  /* 0x00000004c0007c0c */ /* 0x000fe4000bf86270 */
[----:B------:R-:W-:Y:S02]  /*b120*/  @!P3 LEA.HI.X R9, R195, R12, R230, 0x2, P6 ;  /* 0x0000000cc309b211 */ /* 0x000fe400030f14e6 */
[----:B-1----:R-:W-:-:S03]  /*b130*/  @!P0 LEA R4, P5, R194, R11, 0x2 ;  /* 0x0000000bc2048211 */ /* 0x002fc600078a10ff */
[----:B------:R1:W-:Y:S01]  /*b140*/  @!P3 ST.E.64 desc[UR40][R8.64], R124 ;  /* 0x0000007c0800b985 */ /* 0x0003e2000c101b28 */
[----:B------:R-:W-:Y:S02]  /*b150*/  ISETP.GE.AND P3, PT, R191, UR4, PT ;  /* 0x00000004bf007c0c */ /* 0x000fe4000bf66270 */
[-C--:B------:R-:W-:Y:S02]  /*b160*/  @!P0 LEA.HI.X R5, R194, R12.reuse, R229, 0x2, P5 ;  /* 0x0000000cc2058211 */ /* 0x080fe400028f14e5 */
[----:B------:R-:W-:Y:S02]  /*b170*/  ISETP.GE.AND P5, PT, R189, UR4, PT ;  /* 0x00000004bd007c0c */ /* 0x000fe4000bfa6270 */
[C---:B--2---:R-:W-:Y:S01]  /*b180*/  @!P1 LEA R6, P6, R193.reuse, R11, 0x2 ;  /* 0x0000000bc1069211 */ /* 0x044fe200078c10ff */
[----:B------:R2:W-:Y:S03]  /*b190*/  @!P0 ST.E.64 desc[UR40][R4.64], R128 ;  /* 0x0000008004008985 */ /* 0x0005e6000c101b28 */
[----:B------:R-:W-:-:S03]  /*b1a0*/  @!P1 LEA.HI.X R7, R193, R12, R228, 0x2, P6 ;  /* 0x0000000cc1079211 */ /* 0x000fc600030f14e4 */
[CC--:B-1----:R-:W-:Y:S02]  /*b1b0*/  @!P3 LEA R8, P6, R191.reuse, R11.reuse, 0x2 ;  /* 0x0000000bbf08b211 */ /* 0x0c2fe400078c10ff */
[----:B------:R1:W-:Y:S02]  /*b1c0*/  @!P1 ST.E.64 desc[UR40][R6.64], R132 ;  /* 0x0000008406009985 */ /* 0x0003e4000c101b28 */
[----:B------:R-:W-:Y:S02]  /*b1d0*/  @!P3 LEA.HI.X R9, R191, R12, R226, 0x2, P6 ;  /* 0x0000000cbf09b211 */ /* 0x000fe400030f14e2 */
[----:B--2---:R-:W-:-:S04]  /*b1e0*/  @!P4 LEA R4, P0, R192, R11, 0x2 ;  /* 0x0000000bc004c211 */ /* 0x004fc800078010ff */
[-C--:B------:R-:W-:Y:S02]  /*b1f0*/  @!P4 LEA.HI.X R5, R192, R12.reuse, R227, 0x2, P0 ;  /* 0x0000000cc005c211 */ /* 0x080fe400000f14e3 */
[CC--:B------:R-:W-:Y:S02]  /*b200*/  @!P5 LEA R14, P0, R189.reuse, R11.reuse, 0x2 ;  /* 0x0000000bbd0ed211 */ /* 0x0c0fe400078010ff */
[C---:B-1----:R-:W-:Y:S01]  /*b210*/  @!P2 LEA R6, P1, R190.reuse, R11, 0x2 ;  /* 0x0000000bbe06a211 */ /* 0x042fe200078210ff */
[----:B------:R3:W-:Y:S01]  /*b220*/  @!P4 ST.E.64 desc[UR40][R4.64], R136 ;  /* 0x000000880400c985 */ /* 0x0007e2000c101b28 */
[-C--:B------:R-:W-:Y:S02]  /*b230*/  @!P5 LEA.HI.X R15, R189, R12.reuse, R224, 0x2, P0 ;  /* 0x0000000cbd0fd211 */ /* 0x080fe400000f14e0 */
[----:B------:R-:W-:Y:S01]  /*b240*/  @!P2 LEA.HI.X R7, R190, R12, R225, 0x2, P1 ;  /* 0x0000000cbe07a211 */ /* 0x000fe200008f14e1 */
[----:B------:R3:W-:Y:S04]  /*b250*/  @!P3 ST.E.64 desc[UR40][R8.64], R140 ;  /* 0x0000008c0800b985 */ /* 0x0007e8000c101b28 */
[----:B------:R3:W-:Y:S04]  /*b260*/  @!P2 ST.E.64 desc[UR40][R6.64], R144 ;  /* 0x000000900600a985 */ /* 0x0007e8000c101b28 */
[----:B------:R3:W-:Y:S02]  /*b270*/  @!P5 ST.E.64 desc[UR40][R14.64], R148 ;  /* 0x000000940e00d985 */ /* 0x0007e4000c101b28 */
.L_x_3418:
[----:B------:R-:W-:Y:S05]  /*b280*/  BSYNC B1 ;  /* 0x0000000000017941 */ /* 0x000fea0003800000 */
.L_x_3417:
[----:B------:R-:W-:Y:S01]  /*b290*/  VIADD R0, R0, 0x8 ;  /* 0x0000000800007836 */ /* 0x000fe20000000000 */
[----:B------:R4:W0:Y:S04]  /*b2a0*/  SHFL.IDX PT, R20, R10, 0x1, 0x1c1f ;  /* 0x003c1f000a147f89 */ /* 0x00082800000e0000 */
[----:B------:R-:W-:Y:S01]  /*b2b0*/  ISETP.GE.AND P0, PT, R0, UR8, PT ;  /* 0x0000000800007c0c */ /* 0x000fe2000bf06270 */
[----:B------:R4:W0:-:S12]  /*b2c0*/  SHFL.IDX PT, R24, R3, 0x1, 0x1c1f ;  /* 0x003c1f0003187f89 */ /* 0x00081800000e0000 */
[----:B----4-:R-:W-:Y:S05]  /*b2d0*/  @P0 BRA `(.L_x_3416) ;  /* 0x0000001800080947 */ /* 0x010fea0003800000 */
[----:B------:R-:W-:Y:S02]  /*b2e0*/  ULDC UR4, c[0x0][0xac8] ;  /* 0x0002b20000047ab9 */ /* 0x000fe40000000800 */
[----:B------:R-:W-:Y:S02]  /*b2f0*/  ISETP.GE.AND P4, PT, R17, UR4, PT ;  /* 0x0000000411007c0c */ /* 0x000fe4000bf86270 */
[----:B------:R-:W-:Y:S02]  /*b300*/  ISETP.GE.AND P2, PT, R219, UR4, PT ;  /* 0x00000004db007c0c */ /* 0x000fe4000bf46270 */
[----:B------:R-:W-:Y:S02]  /*b310*/  ISETP.GE.AND P1, PT, R218, UR4, PT ;  /* 0x00000004da007c0c */ /* 0x000fe4000bf26270 */
[----:B------:R-:W-:-:S07]  /*b320*/  ISETP.GE.AND P0, PT, R217, UR4, PT ;  /* 0x00000004d9007c0c */ /* 0x000fce000bf06270 */
[-C--:B0-----:R-:W-:Y:S02]  /*b330*/  @!P4 LEA R10, P3, R17, R24.reuse, 0x2 ;  /* 0x00000018110ac211 */ /* 0x081fe400078610ff */
[----:B---3--:R-:W-:Y:S02]  /*b340*/  @!P2 LEA R4, P6, R219, R24, 0x2 ;  /* 0x00000018db04a211 */ /* 0x008fe400078c10ff */
[----:B-1----:R-:W-:Y:S02]  /*b350*/  @!P4 LEA.HI.X R11, R17, R20, R167, 0x2, P3 ;  /* 0x00000014110bc211 */ /* 0x002fe400018f14a7 */
[----:B------:R-:W-:Y:S02]  /*b360*/  ISETP.GE.AND P3, PT, R216, UR4, PT ;  /* 0x00000004d8007c0c */ /* 0x000fe4000bf66270 */
[----:B------:R-:W-:Y:S01]  /*b370*/  @!P1 LEA R6, P5, R218, R24, 0x2 ;  /* 0x00000018da069211 */ /* 0x000fe200078a10ff */
[----:B------:R0:W-:Y:S01]  /*b380*/  @!P4 ST.E.64 desc[UR40][R10.64], R26 ;  /* 0x0000001a0a00c985 */ /* 0x0001e2000c101b28 */
[----:B------:R-:W-:-:S02]  /*b390*/  ISETP.GE.AND P4, PT, R215, UR4, PT ;  /* 0x00000004d7007c0c */ /* 0x000fc4000bf86270 */
[----:B------:R-:W-:Y:S02]  /*b3a0*/  @!P2 LEA.HI.X R5, R219, R20, R166, 0x2, P6 ;  /* 0x00000014db05a211 */ /* 0x000fe400030f14a6 */
[C---:B------:R-:W-:Y:S02]  /*b3b0*/  @!P0 LEA R8, P6, R217.reuse, R24, 0x2 ;  /* 0x00000018d9088211 */ /* 0x040fe400078c10ff */
[-C--:B------:R-:W-:Y:S01]  /*b3c0*/  @!P1 LEA.HI.X R7, R218, R20.reuse, R165, 0x2, P5 ;  /* 0x00000014da079211 */ /* 0x080fe200028f14a5 */
[----:B------:R1:W-:Y:S01]  /*b3d0*/  @!P2 ST.E.64 desc[UR40][R4.64], R30 ;  /* 0x0000001e0400a985 */ /* 0x0003e2000c101b28 */
[----:B------:R-:W-:Y:S02]  /*b3e0*/  ISETP.GE.AND P5, PT, R214, UR4, PT ;  /* 0x00000004d6007c0c */ /* 0x000fe4000bfa6270 */
[----:B------:R-:W-:Y:S01]  /*b3f0*/  @!P0 LEA.HI.X R9, R217, R20, R13, 0x2, P6 ;  /* 0x00000014d9098211 */ /* 0x000fe200030f140d */
[----:B------:R3:W-:Y:S01]  /*b400*/  @!P1 ST.E.64 desc[UR40][R6.64], R34 ;  /* 0x0000002206009985 */ /* 0x0007e2000c101b28 */
[----:B0-----:R-:W-:-:S03]  /*b410*/  @!P3 LEA R10, P1, R216, R24, 0x2 ;  /* 0x00000018d80ab211 */ /* 0x001fc600078210ff */
[----:B------:R0:W-:Y:S01]  /*b420*/  @!P0 ST.E.64 desc[UR40][R8.64], R38 ;  /* 0x0000002608008985 */ /* 0x0001e2000c101b28 */
[----:B------:R-:W-:Y:S02]  /*b430*/  ISETP.GE.AND P0, PT, R213, UR4, PT ;  /* 0x00000004d5007c0c */ /* 0x000fe4000bf06270 */
[C---:B--2---:R-:W-:Y:S02]  /*b440*/  @!P4 LEA R12, P2, R215.reuse, R24, 0x2 ;  /* 0x00000018d70cc211 */ /* 0x044fe400078410ff */
[-C--:B------:R-:W-:Y:S02]  /*b450*/  @!P3 LEA.HI.X R11, R216, R20.reuse, R164, 0x2, P1 ;  /* 0x00000014d80bb211 */ /* 0x080fe400008f14a4 */
[----:B------:R-:W-:Y:S02]  /*b460*/  ISETP.GE.AND P1, PT, R212, UR4, PT ;  /* 0x00000004d4007c0c */ /* 0x000fe4000bf26270 */
[----:B------:R-:W-:Y:S01]  /*b470*/  @!P4 LEA.HI.X R13, R215, R20, R163, 0x2, P2 ;  /* 0x00000014d70dc211 */ /* 0x000fe200010f14a3 */
[----:B------:R2:W-:Y:S01]  /*b480*/  @!P3 ST.E.64 desc[UR40][R10.64], R42 ;  /* 0x0000002a0a00b985 */ /* 0x0005e2000c101b28 */
[----:B------:R-:W-:-:S02]  /*b490*/  ISETP.GE.AND P2, PT, R211, UR4, PT ;  /* 0x00000004d3007c0c */ /* 0x000fc4000bf46270 */
[----:B------:R-:W-:Y:S01]  /*b4a0*/  @!P5 LEA R14, P6, R214, R24, 0x2 ;  /* 0x00000018d60ed211 */ /* 0x000fe200078c10ff */
[----:B------:R4:W-:Y:S01]  /*b4b0*/  @!P4 ST.E.64 desc[UR40][R12.64], R46 ;  /* 0x0000002e0c00c985 */ /* 0x0009e2000c101b28 */
[----:B------:R-:W-:Y:S02]  /*b4c0*/  ISETP.GE.AND P3, PT, R210, UR4, PT ;  /* 0x00000004d2007c0c */ /* 0x000fe4000bf66270 */
[----:B------:R-:W-:Y:S02]  /*b4d0*/  @!P5 LEA.HI.X R15, R214, R20, R162, 0x2, P6 ;  /* 0x00000014d60fd211 */ /* 0x000fe400030f14a2 */
[-C--:B-1----:R-:W-:Y:S02]  /*b4e0*/  @!P0 LEA R4, P6, R213, R24.reuse, 0x2 ;  /* 0x00000018d5048211 */ /* 0x082fe400078c10ff */
[----:B------:R-:W-:Y:S01]  /*b4f0*/  ISETP.GE.AND P4, PT, R209, UR4, PT ;  /* 0x00000004d1007c0c */ /* 0x000fe2000bf86270 */
[----:B------:R1:W-:Y:S01]  /*b500*/  @!P5 ST.E.64 desc[UR40][R14.64], R50 ;  /* 0x000000320e00d985 */ /* 0x0003e2000c101b28 */
[----:B---3--:R-:W-:-:S02]  /*b510*/  @!P1 LEA R6, P5, R212, R24, 0x2 ;  /* 0x00000018d4069211 */ /* 0x008fc400078a10ff */
[----:B------:R-:W-:Y:S02]  /*b520*/  @!P0 LEA.HI.X R5, R213, R20, R161, 0x2, P6 ;  /* 0x00000014d5058211 */ /* 0x000fe400030f14a1 */
[C---:B0-----:R-:W-:Y:S02]  /*b530*/  @!P2 LEA R8, P6, R211.reuse, R24, 0x2 ;  /* 0x00000018d308a211 */ /* 0x041fe400078c10ff */
[-C--:B------:R-:W-:Y:S01]  /*b540*/  @!P1 LEA.HI.X R7, R212, R20.reuse, R160, 0x2, P5 ;  /* 0x00000014d4079211 */ /* 0x080fe200028f14a0 */
[----:B------:R0:W-:Y:S01]  /*b550*/  @!P0 ST.E.64 desc[UR40][R4.64], R54 ;  /* 0x0000003604008985 */ /* 0x0001e2000c101b28 */
[----:B------:R-:W-:Y:S02]  /*b560*/  ISETP.GE.AND P5, PT, R208, UR4, PT ;  /* 0x00000004d0007c0c */ /* 0x000fe4000bfa6270 */
[----:B------:R-:W-:Y:S01]  /*b570*/  @!P2 LEA.HI.X R9, R211, R20, R159, 0x2, P6 ;  /* 0x00000014d309a211 */ /* 0x000fe200030f149f */
[----:B------:R3:W-:Y:S01]  /*b580*/  @!P1 ST.E.64 desc[UR40][R6.64], R58 ;  /* 0x0000003a06009985 */ /* 0x0007e2000c101b28 */
[----:B------:R-:W-:-:S02]  /*b590*/  ISETP.GE.AND P0, PT, R207, UR4, PT ;  /* 0x00000004cf007c0c */ /* 0x000fc4000bf06270 */
[-C--:B--2---:R-:W-:Y:S01]  /*b5a0*/  @!P3 LEA R10, P6, R210, R24.reuse, 0x2 ;  /* 0x00000018d20ab211 */ /* 0x084fe200078c10ff */
[----:B------:R2:W-:Y:S01]  /*b5b0*/  @!P2 ST.E.64 desc[UR40][R8.64], R62 ;  /* 0x0000003e0800a985 */ /* 0x0005e2000c101b28 */
[C---:B----4-:R-:W-:Y:S02]  /*b5c0*/  @!P4 LEA R12, P2, R209.reuse, R24, 0x2 ;  /* 0x00000018d10cc211 */ /* 0x050fe400078410ff */
[----:B------:R-:W-:Y:S02]  /*b5d0*/  ISETP.GE.AND P1, PT, R206, UR4, PT ;  /* 0x00000004ce007c0c */ /* 0x000fe4000bf26270 */
[-C--:B------:R-:W-:Y:S02]  /*b5e0*/  @!P3 LEA.HI.X R11, R210, R20.reuse, R158, 0x2, P6 ;  /* 0x00000014d20bb211 */ /* 0x080fe400030f149e */
[----:B------:R-:W-:Y:S02]  /*b5f0*/  @!P4 LEA.HI.X R13, R209, R20, R157, 0x2, P2 ;  /* 0x00000014d10dc211 */ /* 0x000fe400010f149d */
[----:B------:R-:W-:Y:S01]  /*b600*/  ISETP.GE.AND P2, PT, R205, UR4, PT ;  /* 0x00000004cd007c0c */ /* 0x000fe2000bf46270 */
[----:B------:R-:W-:Y:S01]  /*b610*/  @!P3 ST.E.64 desc[UR40][R10.64], R66 ;  /* 0x000000420a00b985 */ /* 0x000fe2000c101b28 */
[----:B-1----:R-:W-:-:S03]  /*b620*/  @!P5 LEA R14, P6, R208, R24, 0x2 ;  /* 0x00000018d00ed211 */ /* 0x002fc600078c10ff */
[----:B------:R1:W-:Y:S01]  /*b630*/  @!P4 ST.E.64 desc[UR40][R12.64], R70 ;  /* 0x000000460c00c985 */ /* 0x0003e2000c101b28 */
[----:B------:R-:W-:Y:S02]  /*b640*/  @!P5 LEA.HI.X R15, R208, R20, R156, 0x2, P6 ;  /* 0x00000014d00fd211 */ /* 0x000fe400030f149c */
[CC--:B0-----:R-:W-:Y:S02]  /*b650*/  @!P0 LEA R4, P4, R207.reuse, R24.reuse, 0x2 ;  /* 0x00000018cf048211 */ /* 0x0c1fe400078810ff */
[----:B---3--:R-:W-:Y:S01]  /*b660*/  @!P1 LEA R6, P3, R206, R24, 0x2 ;  /* 0x00000018ce069211 */ /* 0x008fe200078610ff */
[----:B------:R0:W-:Y:S01]  /*b670*/  @!P5 ST.E.64 desc[UR40][R14.64], R74 ;  /* 0x0000004a0e00d985 */ /* 0x0001e2000c101b28 */
[----:B------:R-:W-:Y:S02]  /*b680*/  @!P0 LEA.HI.X R5, R207, R20, R155, 0x2, P4 ;  /* 0x00000014cf058211 */ /* 0x000fe400020f149b */
[----:B------:R-:W-:Y:S02]  /*b690*/  ISETP.GE.AND P4, PT, R203, UR4, PT ;  /* 0x00000004cb007c0c */ /* 0x000fe4000bf86270 */
[----:B------:R-:W-:Y:S01]  /*b6a0*/  ISETP.GE.AND P5, PT, R204, UR4, PT ;  /* 0x00000004cc007c0c */ /* 0x000fe2000bfa6270 */
[----:B------:R3:W-:Y:S01]  /*b6b0*/  @!P0 ST.E.64 desc[UR40][R4.64], R78 ;  /* 0x0000004e04008985 */ /* 0x0007e2000c101b28 */
[----:B--2---:R-:W-:-:S02]  /*b6c0*/  @!P2 LEA R8, P6, R205, R24, 0x2 ;  /* 0x00000018cd08a211 */ /* 0x004fc400078c10ff */
[-C--:B------:R-:W-:Y:S02]  /*b6d0*/  @!P1 LEA.HI.X R7, R206, R20.reuse, R154, 0x2, P3 ;  /* 0x00000014ce079211 */ /* 0x080fe400018f149a */
[----:B------:R-:W-:Y:S02]  /*b6e0*/  ISETP.GE.AND P3, PT, R202, UR4, PT ;  /* 0x00000004ca007c0c */ /* 0x000fe4000bf66270 */
[----:B------:R-:W-:Y:S01]  /*b6f0*/  @!P2 LEA.HI.X R9, R205, R20, R153, 0x2, P6 ;  /* 0x00000014cd09a211 */ /* 0x000fe200030f1499 */
[----:B------:R2:W-:Y:S01]  /*b700*/  @!P1 ST.E.64 desc[UR40][R6.64], R82 ;  /* 0x0000005206009985 */ /* 0x0005e2000c101b28 */
[----:B------:R-:W-:Y:S02]  /*b710*/  ISETP.GE.AND P1, PT, R200, UR4, PT ;  /* 0x00000004c8007c0c */ /* 0x000fe4000bf26270 */
[----:B-1----:R-:W-:Y:S01]  /*b720*/  @!P4 LEA R12, P0, R203, R24, 0x2 ;  /* 0x00000018cb0cc211 */ /* 0x002fe200078010ff */
[----:B------:R1:W-:Y:S01]  /*b730*/  @!P2 ST.E.64 desc[UR40][R8.64], R86 ;  /* 0x000000560800a985 */ /* 0x0003e2000c101b28 */
[----:B------:R-:W-:-:S02]  /*b740*/  ISETP.GE.AND P2, PT, R201, UR4, PT ;  /* 0x00000004c9007c0c */ /* 0x000fc4000bf46270 */
[C---:B------:R-:W-:Y:S02]  /*b750*/  @!P5 LEA R10, P6, R204.reuse, R24, 0x2 ;  /* 0x00000018cc0ad211 */ /* 0x040fe400078c10ff */
[-C--:B------:R-:W-:Y:S02]  /*b760*/  @!P4 LEA.HI.X R13, R203, R20.reuse, R21, 0x2, P0 ;  /* 0x00000014cb0dc211 */ /* 0x080fe400000f1415 */
[----:B------:R-:W-:Y:S02]  /*b770*/  @!P5 LEA.HI.X R11, R204, R20, R152, 0x2, P6 ;  /* 0x00000014cc0bd211 */ /* 0x000fe400030f1498 */
[----:B------:R-:W-:Y:S02]  /*b780*/  ISETP.GE.AND P0, PT, R199, UR4, PT ;  /* 0x00000004c7007c0c */ /* 0x000fe4000bf06270 */
[----:B0-----:R-:W-:Y:S01]  /*b790*/  @!P3 LEA R14, P6, R202, R24, 0x2 ;  /* 0x00000018ca0eb211 */ /* 0x001fe200078c10ff */
[----:B------:R0:W-:Y:S01]  /*b7a0*/  @!P5 ST.E.64 desc[UR40][R10.64], R90 ;  /* 0x0000005a0a00d985 */ /* 0x0001e2000c101b28 */
[----:B------:R-:W-:-:S02]  /*b7b0*/  ISETP.GE.AND P5, PT, R198, UR4, PT ;  /* 0x00000004c6007c0c */ /* 0x000fc4000bfa6270 */
[----:B------:R-:W-:Y:S01]  /*b7c0*/  @!P3 LEA.HI.X R15, R202, R20, R237, 0x2, P6 ;  /* 0x00000014ca0fb211 */ /* 0x000fe200030f14ed */
[----:B------:R4:W-:Y:S01]  /*b7d0*/  @!P4 ST.E.64 desc[UR40][R12.64], R94 ;  /* 0x0000005e0c00c985 */ /* 0x0009e2000c101b28 */
[-C--:B---3--:R-:W-:Y:S02]  /*b7e0*/  @!P2 LEA R4, P6, R201, R24.reuse, 0x2 ;  /* 0x00000018c904a211 */ /* 0x088fe400078c10ff */
[----:B------:R-:W-:Y:S01]  /*b7f0*/  ISETP.GE.AND P4, PT, R197, UR4, PT ;  /* 0x00000004c5007c0c */ /* 0x000fe2000bf86270 */
[----:B------:R3:W-:Y:S01]  /*b800*/  @!P3 ST.E.64 desc[UR40][R14.64], R98 ;  /* 0x000000620e00b985 */ /* 0x0007e2000c101b28 */
[----:B--2---:R-:W-:Y:S02]  /*b810*/  @!P1 LEA R6, P3, R200, R24, 0x2 ;  /* 0x00000018c8069211 */ /* 0x004fe400078610ff */
[----:B------:R-:W-:Y:S02]  /*b820*/  @!P2 LEA.HI.X R5, R201, R20, R236, 0x2, P6 ;  /* 0x00000014c905a211 */ /* 0x000fe400030f14ec */
[----:B-1----:R-:W-:-:S02]  /*b830*/  @!P0 LEA R8, P6, R199, R24, 0x2 ;  /* 0x00000018c7088211 */ /* 0x002fc400078c10ff */
[-C--:B------:R-:W-:Y:S01]  /*b840*/  @!P1 LEA.HI.X R7, R200, R20.reuse, R235, 0x2, P3 ;  /* 0x00000014c8079211 */ /* 0x080fe200018f14eb */
[----:B------:R1:W-:Y:S01]  /*b850*/  @!P2 ST.E.64 desc[UR40][R4.64], R102 ;  /* 0x000000660400a985 */ /* 0x0003e2000c101b28 */
[----:B------:R-:W-:Y:S02]  /*b860*/  ISETP.GE.AND P3, PT, R196, UR4, PT ;  /* 0x00000004c4007c0c */ /* 0x000fe4000bf66270 */
[----:B------:R-:W-:Y:S01]  /*b870*/  @!P0 LEA.HI.X R9, R199, R20, R234, 0x2, P6 ;  /* 0x00000014c7098211 */ /* 0x000fe200030f14ea */
[----:B------:R2:W-:Y:S01]  /*b880*/  @!P1 ST.E.64 desc[UR40][R6.64], R106 ;  /* 0x0000006a06009985 */ /* 0x0005e2000c101b28 */
[-C--:B0-----:R-:W-:Y:S02]  /*b890*/  @!P5 LEA R10, P1, R198, R24.reuse, 0x2 ;  /* 0x00000018c60ad211 */ /* 0x081fe400078210ff */
[----:B----4-:R-:W-:Y:S01]  /*b8a0*/  @!P4 LEA R12, P2, R197, R24, 0x2 ;  /* 0x00000018c50cc211 */ /* 0x010fe200078410ff */
[----:B------:R0:W-:Y:S01]  /*b8b0*/  @!P0 ST.E.64 desc[UR40][R8.64], R110 ;  /* 0x0000006e08008985 */ /* 0x0001e2000c101b28 */
[----:B------:R-:W-:-:S02]  /*b8c0*/  ISETP.GE.AND P0, PT, R195, UR4, PT ;  /* 0x00000004c3007c0c */ /* 0x000fc4000bf06270 */
[----:B------:R-:W-:Y:S02]  /*b8d0*/  @!P5 LEA.HI.X R11, R198, R20, R233, 0x2, P1 ;  /* 0x00000014c60bd211 */ /* 0x000fe400008f14e9 */
[----:B------:R-:W-:Y:S02]  /*b8e0*/  ISETP.GE.AND P1, PT, R194, UR4, PT ;  /* 0x00000004c2007c0c */ /* 0x000fe4000bf26270 */
[C---:B---3--:R-:W-:Y:S01]  /*b8f0*/  @!P3 LEA R14, P6, R196.reuse, R24, 0x2 ;  /* 0x00000018c40eb211 */ /* 0x048fe200078c10ff */
[----:B------:R3:W-:Y:S01]  /*b900*/  @!P5 ST.E.64 desc[UR40][R10.64], R114 ;  /* 0x000000720a00d985 */ /* 0x0007e2000c101b28 */
[-C--:B------:R-:W-:Y:S02]  /*b910*/  @!P4 LEA.HI.X R13, R197, R20.reuse, R232, 0x2, P2 ;  /* 0x00000014c50dc211 */ /* 0x080fe400010f14e8 */
[----:B------:R-:W-:Y:S02]  /*b920*/  @!P3 LEA.HI.X R15, R196, R20, R231, 0x2, P6 ;  /* 0x00000014c40fb211 */ /* 0x000fe400030f14e7 */
[----:B------:R-:W-:Y:S01]  /*b930*/  ISETP.GE.AND P2, PT, R191, UR4, PT ;  /* 0x00000004bf007c0c */ /* 0x000fe2000bf46270 */
[----:B------:R4:W-:Y:S01]  /*b940*/  @!P4 ST.E.64 desc[UR40][R12.64], R118 ;  /* 0x000000760c00c985 */ /* 0x0009e2000c101b28 */
[----:B------:R-:W-:-:S02]  /*b950*/  ISETP.GE.AND P4, PT, R193, UR4, PT ;  /* 0x00000004c1007c0c */ /* 0x000fc4000bf86270 */
[C---:B-1----:R-:W-:Y:S01]  /*b960*/  @!P0 LEA R4, P5, R195.reuse, R24, 0x2 ;  /* 0x00000018c3048211 */ /* 0x042fe200078a10ff */
[----:B------:R1:W-:Y:S01]  /*b970*/  @!P3 ST.E.64 desc[UR40][R14.64], R122 ;  /* 0x0000007a0e00b985 */ /* 0x0003e2000c101b28 */
[----:B------:R-:W-:Y:S02]  /*b980*/  ISETP.GE.AND P3, PT, R192, UR4, PT ;  /* 0x00000004c0007c0c */ /* 0x000fe4000bf66270 */
[----:B------:R-:W-:Y:S02]  /*b990*/  @!P0 LEA.HI.X R5, R195, R20, R230, 0x2, P5 ;  /* 0x00000014c3058211 */ /* 0x000fe400028f14e6 */
[----:B------:R-:W-:Y:S02]  /*b9a0*/  ISETP.GE.AND P5, PT, R190, UR4, PT ;  /* 0x00000004be007c0c */ /* 0x000fe4000bfa6270 */
[-C--:B--2---:R-:W-:Y:S01]  /*b9b0*/  @!P1 LEA R6, P6, R194, R24.reuse, 0x2 ;  /* 0x00000018c2069211 */ /* 0x084fe200078c10ff */
[----:B------:R2:W-:Y:S02]  /*b9c0*/  @!P0 ST.E.64 desc[UR40][R4.64], R126 ;  /* 0x0000007e04008985 */ /* 0x0005e4000c101b28 */
[----:B0-----:R-:W-:-:S02]  /*b9d0*/  @!P4 LEA R8, P0, R193, R24, 0x2 ;  /* 0x00000018c108c211 */ /* 0x001fc400078010ff */
[----:B------:R-:W-:Y:S02]  /*b9e0*/  @!P1 LEA.HI.X R7, R194, R20, R229, 0x2, P6 ;  /* 0x00000014c2079211 */ /* 0x000fe400030f14e5 */
[----:B---3--:R-:W-:Y:S02]  /*b9f0*/  @!P3 LEA R10, P6, R192, R24, 0x2 ;  /* 0x00000018c00ab211 */ /* 0x008fe400078c10ff */
[----:B------:R-:W-:Y:S01]  /*ba00*/  @!P4 LEA.HI.X R9, R193, R20, R228, 0x2, P0 ;  /* 0x00000014c109c211 */ /* 0x000fe200000f14e4 */
[----:B------:R2:W-:Y:S01]  /*ba10*/  @!P1 ST.E.64 desc[UR40][R6.64], R130 ;  /* 0x0000008206009985 */ /* 0x0005e2000c101b28 */
[-C--:B----4-:R-:W-:Y:S02]  /*ba20*/  @!P2 LEA R12, P1, R191, R24.reuse, 0x2 ;  /* 0x00000018bf0ca211 */ /* 0x090fe400078210ff */
[----:B-1----:R-:W-:Y:S01]  /*ba30*/  @!P5 LEA R14, P0, R190, R24, 0x2 ;  /* 0x00000018be0ed211 */ /* 0x002fe200078010ff */
[----:B------:R2:W-:Y:S01]  /*ba40*/  @!P4 ST.E.64 desc[UR40][R8.64], R134 ;  /* 0x000000860800c985 */ /* 0x0005e2000c101b28 */
[----:B------:R-:W-:-:S02]  /*ba50*/  @!P3 LEA.HI.X R11, R192, R20, R227, 0x2, P6 ;  /* 0x00000014c00bb211 */ /* 0x000fc400030f14e3 */
[-C--:B------:R-:W-:Y:S02]  /*ba60*/  @!P2 LEA.HI.X R13, R191, R20.reuse, R226, 0x2, P1 ;  /* 0x00000014bf0da211 */ /* 0x080fe400008f14e2 */
[----:B------:R-:W-:Y:S01]  /*ba70*/  @!P5 LEA.HI.X R15, R190, R20, R225, 0x2, P0 ;  /* 0x00000014be0fd211 */ /* 0x000fe200000f14e1 */
[----:B------:R2:W-:Y:S01]  /*ba80*/  @!P3 ST.E.64 desc[UR40][R10.64], R138 ;  /* 0x0000008a0a00b985 */ /* 0x0005e2000c101b28 */
[----:B------:R-:W-:-:S03]  /*ba90*/  ISETP.GE.AND P0, PT, R189, UR4, PT ;  /* 0x00000004bd007c0c */ /* 0x000fc6000bf06270 */
[----:B------:R2:W-:Y:S04]  /*baa0*/  @!P2 ST.E.64 desc[UR40][R12.64], R142 ;  /* 0x0000008e0c00a985 */ /* 0x0005e8000c101b28 */
[----:B------:R2:W-:Y:S06]  /*bab0*/  @!P5 ST.E.64 desc[UR40][R14.64], R146 ;  /* 0x000000920e00d985 */ /* 0x0005ec000c101b28 */
[----:B------:R-:W-:Y:S05]  /*bac0*/  @P0 BRA `(.L_x_3416) ;  /* 0x00000010000c0947 */ /* 0x000fea0003800000 */
[----:B--2---:R-:W-:-:S04]  /*bad0*/  LEA R4, P0, R189, R24, 0x2 ;  /* 0x00000018bd047211 */ /* 0x004fc800078010ff */
[----:B------:R-:W-:-:S05]  /*bae0*/  LEA.HI.X R5, R189, R20, R224, 0x2, P0 ;  /* 0x00000014bd057211 */ /* 0x000fca00000f14e0 */
[----:B------:R0:W-:Y:S01]  /*baf0*/  ST.E.64 desc[UR40][R4.64], R150 ;  /* 0x0000009604007985 */ /* 0x0001e2000c101b28 */
[----:B------:R-:W-:Y:S05]  /*bb00*/  BRA `(.L_x_3416) ;  /* 0x0000000c00fc7947 */ /* 0x000fea0003800000 */
.L_x_3410:
[----:B------:R-:W-:Y:S02]  /*bb10*/  ULDC.64 UR8, c[0x0][0xc00] ;  /* 0x0003000000087ab9 */ /* 0x000fe40000000a00 */
[----:B------:R-:W-:-:S04]  /*bb20*/  UISETP.NE.U32.AND UP0, UPT, UR8, URZ, UPT ;  /* 0x0000003f0800728c */ /* 0x000fc8000bf05070 */
[----:B------:R-:W-:-:S03]  /*bb30*/  UISETP.NE.AND.EX UP0, UPT, UR9, URZ, UPT, UP0 ;  /* 0x0000003f0900728c */ /* 0x000fc6000bf05300 */
[----:B------:R-:W-:Y:S02]  /*bb40*/  ULDC.64 UR8, c[0x0][0xc00] ;  /* 0x0003000000087ab9 */ /* 0x000fe40000000a00 */
[----:B------:R-:W-:Y:S01]  /*bb50*/  UIMAD.WIDE UR8, UR39, 0x4, UR8 ;  /* 0x00000004270878a5 */ /* 0x000fe2000f8e0208 */
[----:B------:R-:W-:-:S05]  /*bb60*/  PLOP3.LUT P1, PT, PT, PT, UP0, 0x80, 0x0 ;  /* 0x000000000000781c */ /* 0x000fca0003f2f008 */
[----:B------:R-:W-:Y:S02]  /*bb70*/  IMAD.U32 R4, RZ, RZ, UR8 ;  /* 0x00000008ff047e24 */ /* 0x000fe4000f8e00ff */
[----:B------:R-:W-:Y:S01]  /*bb80*/  IMAD.U32 R5, RZ, RZ, UR9 ;  /* 0x00000009ff057e24 */ /* 0x000fe2000f8e00ff */
[----:B------:R-:W-:Y:S02]  /*bb90*/  ULDC.64 UR8, c[0x0][0xc08] ;  /* 0x0003020000087ab9 */ /* 0x000fe40000000a00 */
[----:B------:R-:W-:-:S03]  /*bba0*/  UISETP.NE.U32.AND UP1, UPT, UR8, URZ, UPT ;  /* 0x0000003f0800728c */ /* 0x000fc6000bf25070 */
[----:B------:R-:W2:Y:S01]  /*bbb0*/  @P1 LDG.E R8, desc[UR40][R4.64] ;  /* 0x0000002804081981 */ /* 0x000ea2000c1e1900 */
[----:B------:R-:W-:Y:S01]  /*bbc0*/  UISETP.NE.AND.EX UP1, UPT, UR9, URZ, UPT, UP1 ;  /* 0x0000003f0900728c */ /* 0x000fe2000bf25310 */
[----:B------:R-:W-:Y:S02]  /*bbd0*/  ULDC UR4, c[0x0][0xa88] ;  /* 0x0002a20000047ab9 */ /* 0x000fe40000000800 */
[----:B------:R-:W-:-:S03]  /*bbe0*/  IMAD.U32 R0, RZ, RZ, UR4 ;  /* 0x00000004ff007e24 */ /* 0x000fc6000f8e00ff */
[----:B------:R-:W-:-:S05]  /*bbf0*/  PLOP3.LUT P2, PT, PT, PT, UP1, 0x80, 0x0 ;  /* 0x000000000000781c */ /* 0x000fca0003f4f018 */
[----:B------:R-:W-:-:S04]  /*bc00*/  @UP1 ULEA UR8, UP2, UR39, UR8, 0x2 ;  /* 0x0000000827081291 */ /* 0x000fc8000f84103f */
[----:B------:R-:W-:Y:S02]  /*bc10*/  @UP1 ULEA.HI.X UR9, UR39, UR9, UR42, 0x2, UP2 ;  /* 0x0000000927091291 */ /* 0x000fe400090f142a */
[----:B------:R-:W-:-:S04]  /*bc20*/  IMAD.U32 R6, RZ, RZ, UR8 ;  /* 0x00000008ff067e24 */ /* 0x000fc8000f8e00ff */
[----:B------:R-:W-:-:S05]  /*bc30*/  IMAD.U32 R7, RZ, RZ, UR9 ;  /* 0x00000009ff077e24 */ /* 0x000fca000f8e00ff */
[----:B------:R0:W5:Y:S01]  /*bc40*/  @P2 LDG.E R0, desc[UR40][R6.64] ;  /* 0x0000002806002981 */ /* 0x000162000c1e1900 */
[----:B------:R-:W-:Y:S01]  /*bc50*/  UMOV UR4, URZ ;  /* 0x0000003f00047c82 */ /* 0x000fe20008000000 */
[----:B------:R-:W-:Y:S01]  /*bc60*/  UISETP.NE.AND UP1, UPT, UR46, URZ, UPT ;  /* 0x0000003f2e00728c */ /* 0x000fe2000bf25270 */
[----:B------:R-:W1:Y:S10]  /*bc70*/  S2R R3, SR_TID.X ;  /* 0x0000000000037919 */ /* 0x000e740000002100 */
[----:B------:R-:W-:Y:S01]  /*bc80*/  @!UP1 ULDC UR46, c[0x0][0xad4] ;  /* 0x0002b500002e9ab9 */ /* 0x000fe20000000800 */
[----:B--2---:R-:W-:Y:S01]  /*bc90*/  @P1 R2UR UR4, R8 ;  /* 0x00000000080412ca */ /* 0x004fe200000e0000 */
[----:B-1----:R-:W-:-:S05]  /*bca0*/  VIADD R8, R3, 0xffffff80 ;  /* 0xffffff8003087836 */ /* 0x002fca0000000000 */
[----:B------:R-:W-:-:S07]  /*bcb0*/  ISETP.GT.AND P0, PT, R8, 0x3f, PT ;  /* 0x0000003f0800780c */ /* 0x000fce0003f04270 */
[----:B------:R-:W-:Y:S01]  /*bcc0*/  USHF.R.S32.HI UR19, URZ, 0x1f, UR4 ;  /* 0x0000001f3f137899 */ /* 0x000fe20008011404 */
[----:B0-----:R-:W-:Y:S11]  /*bcd0*/  @P2 BRA `(.L_x_3419) ;  /* 0x0000000000102947 */ /* 0x001ff60003800000 */
[----:B------:R-:W-:Y:S05]  /*bce0*/  @!P1 BRA `(.L_x_3419) ;  /* 0x00000000000c9947 */ /* 0x000fea0003800000 */
[----:B------:R-:W2:Y:S04]  /*bcf0*/  LDG.E R3, desc[UR40][R4.64] ;  /* 0x0000002804037981 */ /* 0x000ea8000c1e1900 */
[----:B-----5:R-:W2:Y:S02]  /*bd00*/  LDG.E R0, desc[UR40][R4.64+0x4] ;  /* 0x0000042804007981 */ /* 0x020ea4000c1e1900 */
[----:B--2---:R-:W-:-:S07]  /*bd10*/  IMAD.IADD R0, R0, 0x1, -R3 ;  /* 0x0000000100007824 */ /* 0x004fce00078e0a03 */
.L_x_3419:
[----:B------:R-:W-:Y:S01]  /*bd20*/  USEL UR39, UR39, URZ, !UP0 ;  /* 0x0000003f27277287 */ /* 0x000fe2000c000000 */
[----:B------:R-:W-:Y:S01]  /*bd30*/  BSSY B1, `(.L_x_3420) ;  /* 0x0000039000017945 */ /* 0x000fe20003800000 */
[----:B------:R-:W-:-:S03]  /*bd40*/  USEL UR42, UR42, URZ, !UP0 ;  /* 0x0000003f2a2a7287 */ /* 0x000fc6000c000000 */
[----:B------:R-:W-:Y:S09]  /*bd50*/  @P0 BRA `(.L_x_3421) ;  /* 0x0000000000d80947 */ /* 0x000ff20003800000 */
[----:B------:R-:W0:Y:S01]  /*bd60*/  S2R R3, SR_TID.X ;  /* 0x0000000000037919 */ /* 0x000e220000002100 */
[----:B------:R-:W1:Y:S01]  /*bd70*/  LDC R9, c[0x0][0xbe8] ;  /* 0x0002fa00ff097b82 */ /* 0x000e620000000800 */
[----:B------:R-:W-:-:S04]  /*bd80*/  IMAD.U32 R4, RZ, RZ, UR43 ;  /* 0x0000002bff047e24 */ /* 0x000fc8000f8e00ff */
[----:B0-----:R-:W-:Y:S02]  /*bd90*/  IMAD R3, R4, 0x40, R3 ;  /* 0x0000004004037824 */ /* 0x001fe400078e0203 */
[----:B-1---5:R-:W-:Y:S02]  /*bda0*/  IMAD R4, R0, R9, RZ ;  /* 0x0000000900047224 */ /* 0x022fe400078e02ff */
[----:B------:R-:W-:-:S05]  /*bdb0*/  VIADD R6, R3, 0xffffff80 ;  /* 0xffffff8003067836 */ /* 0x000fca0000000000 */
[----:B------:R-:W-:-:S13]  /*bdc0*/  ISETP.GE.AND P0, PT, R6, R4, PT ;  /* 0x000000040600720c */ /* 0x000fda0003f06270 */
[----:B------:R-:W-:Y:S05]  /*bdd0*/  @P0 BRA `(.L_x_3421) ;  /* 0x0000000000b80947 */ /* 0x000fea0003800000 */
[----:B------:R-:W-:Y:S01]  /*bde0*/  ISETP.NE.AND P0, PT, R9, 0x1, PT ;  /* 0x000000010900780c */ /* 0x000fe20003f05270 */
[----:B------:R-:W-:Y:S01]  /*bdf0*/  UISETP.GT.AND UP0, UPT, UR46, 0x1, UPT ;  /* 0x000000012e00788c */ /* 0x000fe2000bf04270 */
[----:B------:R-:W-:-:S03]  /*be00*/  UMOV UR17, 0x9b8 ;  /* 0x000009b800117882 */ /* 0x000fc60000000000 */
[----:B------:R-:W-:Y:S02]  /*be10*/  USEL UR17, UR17, 0x978, UP0 ;  /* 0x0000097811117887 */ /* 0x000fe40008000000 */
[----:B------:R-:W-:-:S06]  /*be20*/  USEL UR16, UR45, URZ, UP0 ;  /* 0x0000003f2d107287 */ /* 0x000fcc0008000000 */
[----:B------:R-:W0:Y:S04]  /*be30*/  @P0 LDC R3, c[0x0][0xbec] ;  /* 0x0002fb00ff030b82 */ /* 0x000e280000000800 */
[----:B------:R-:W-:Y:S01]  /*be40*/  ULDC.64 UR8, c[0x0][UR17+0x218] ;  /* 0x0000860011087abb */ /* 0x000fe20008000a00 */
[----:B------:R-:W-:Y:S01]  /*be50*/  ULDC.64 UR12, c[0x0][UR17+0x220] ;  /* 0x00008800110c7abb */ /* 0x000fe20008000a00 */
[----:B------:R-:W-:Y:S01]  /*be60*/  ULDC.64 UR14, c[0x0][UR17+0x228] ;  /* 0x00008a00110e7abb */ /* 0x000fe20008000a00 */
[----:B------:R-:W-:Y:S01]  /*be70*/  UIMAD.WIDE.U32 UR10, UR8, UR44, URZ ;  /* 0x0000002c080a72a5 */ /* 0x000fe2000f8e003f */
[----:B------:R-:W1:Y:S01]  /*be80*/  @P0 LDC R5, c[0x0][0xbf0] ;  /* 0x0002fc00ff050b82 */ /* 0x000e620000000800 */
[----:B------:R-:W-:Y:S02]  /*be90*/  UIMAD UR18, UR9, UR44, URZ ;  /* 0x0000002c091272a4 */ /* 0x000fe4000f8e023f */
[----:B------:R-:W-:-:S02]  /*bea0*/  UIMAD UR13, UR13, UR39, URZ ;  /* 0x000000270d0d72a4 */ /* 0x000fc4000f8e023f */
[----:B------:R-:W-:Y:S02]  /*beb0*/  UIMAD.WIDE.U32 UR20, UR14, UR16, URZ ;  /* 0x000000100e1472a5 */ /* 0x000fe4000f8e003f */
[----:B------:R-:W-:Y:S02]  /*bec0*/  UIMAD.WIDE.U32 UR8, UR12, UR39, URZ ;  /* 0x000000270c0872a5 */ /* 0x000fe4000f8e003f */
[----:B------:R-:W-:Y:S02]  /*bed0*/  UIMAD UR14, UR15, UR16, URZ ;  /* 0x000000100f0e72a4 */ /* 0x000fe4000f8e023f */
[----:B------:R-:W-:Y:S02]  /*bee0*/  UIMAD UR13, UR12, UR42, UR13 ;  /* 0x0000002a0c0d72a4 */ /* 0x000fe4000f8e020d */
[----:B------:R-:W-:Y:S02]  /*bef0*/  UIADD3 UR10, UP1, UP2, UR8, UR10, UR4 ;  /* 0x0000000a080a7290 */ /* 0x000fe4000fa3e004 */
[----:B------:R-:W-:Y:S01]  /*bf00*/  UIADD3 UR14, UR21, UR14, URZ ;  /* 0x0000000e150e7290 */ /* 0x000fe2000fffe03f */
[----:B0-----:R-:W-:Y:S01]  /*bf10*/  @P0 IMAD.HI.U32 R4, R6, R3, RZ ;  /* 0x0000000306040227 */ /* 0x001fe200078e00ff */
[----:B------:R-:W-:-:S02]  /*bf20*/  UIADD3 UR18, UR11, UR18, URZ ;  /* 0x000000120b127290 */ /* 0x000fc4000fffe03f */
[----:B------:R-:W-:Y:S01]  /*bf30*/  UIADD3 UR13, UR9, UR13, URZ ;  /* 0x0000000d090d7290 */ /* 0x000fe2000fffe03f */
[----:B------:R-:W-:Y:S02]  /*bf40*/  IMAD.MOV.U32 R3, RZ, RZ, R6 ;  /* 0x000000ffff037224 */ /* 0x000fe400078e0006 */
[----:B------:R-:W-:Y:S01]  /*bf50*/  IMAD.U32 R10, RZ, RZ, UR14 ;  /* 0x0000000eff0a7e24 */ /* 0x000fe2000f8e00ff */
[----:B------:R-:W-:Y:S01]  /*bf60*/  ULDC.64 UR8, c[0x0][UR17+0x210] ;  /* 0x0000840011087abb */ /* 0x000fe20008000a00 */
[----:B-1----:R-:W-:Y:S01]  /*bf70*/  @P0 SHF.R.U32.HI R3, RZ, R5, R4 ;  /* 0x00000005ff030219 */ /* 0x002fe20000011604 */
[----:B------:R-:W-:Y:S02]  /*bf80*/  IMAD.U32 R4, RZ, RZ, UR20 ;  /* 0x00000014ff047e24 */ /* 0x000fe4000f8e00ff */
[----:B------:R-:W-:Y:S01]  /*bf90*/  IMAD.U32 R5, RZ, RZ, UR21 ;  /* 0x00000015ff057e24 */ /* 0x000fe2000f8e00ff */
[--C-:B------:R-:W-:Y:S01]  /*bfa0*/  SHF.R.S32.HI R5, RZ, 0x1f, R3.reuse ;  /* 0x0000001fff057819 */ /* 0x100fe20000011403 */
[----:B------:R-:W-:Y:S01]  /*bfb0*/  IMAD.MOV R7, RZ, RZ, -R3 ;  /* 0x000000ffff077224 */ /* 0x000fe200078e0a03 */
[----:B------:R-:W-:Y:S01]  /*bfc0*/  IADD3 R4, P0, P1, R3, UR10, R4 ;  /* 0x0000000a03047c10 */ /* 0x000fe2000f91e004 */
[----:B------:R-:W-:-:S02]  /*bfd0*/  UIADD3.X UR10, UR13, UR18, UR19, UP1, UP2 ;  /* 0x000000120d0a7290 */ /* 0x000fc40008fe4413 */
[----:B------:R-:W-:-:S04]  /*bfe0*/  IMAD R7, R9, R7, R6 ;  /* 0x0000000709077224 */ /* 0x000fc800078e0206 */
[----:B------:R-:W-:Y:S01]  /*bff0*/  IADD3.X R5, R5, UR10, R10, P0, P1 ;  /* 0x0000000a05057c10 */ /* 0x000fe200087e240a */
[C---:B------:R-:W-:Y:S01]  /*c000*/  IMAD R6, R7.reuse, UR9, RZ ;  /* 0x0000000907067c24 */ /* 0x040fe2000f8e02ff */
[----:B------:R-:W-:Y:S01]  /*c010*/  SHF.R.S32.HI R3, RZ, 0x1f, R7 ;  /* 0x0000001fff037819 */ /* 0x000fe20000011407 */
[----:B------:R-:W-:Y:S01]  /*c020*/  ULDC.64 UR10, c[0x0][0xba8] ;  /* 0x0002ea00000a7ab9 */ /* 0x000fe20000000a00 */
[----:B------:R-:W-:Y:S01]  /*c030*/  @!UP0 ULDC UR10, c[0x0][0xb50] ;  /* 0x0002d400000a8ab9 */ /* 0x000fe20000000800 */
[----:B------:R-:W-:Y:S01]  /*c040*/  IMAD.WIDE.U32 R4, R7, UR8, R4 ;  /* 0x0000000807047c25 */ /* 0x000fe2000f8e0004 */
[----:B------:R-:W-:-:S03]  /*c050*/  @!UP0 ULDC UR11, c[0x0][0xb54] ;  /* 0x0002d500000b8ab9 */ /* 0x000fc60000000800 */
[----:B------:R-:W-:Y:S01]  /*c060*/  IMAD R3, R3, UR8, R6 ;  /* 0x0000000803037c24 */ /* 0x000fe2000f8e0206 */
[----:B------:R-:W-:-:S03]  /*c070*/  LEA R6, P0, R4, UR10, 0x2 ;  /* 0x0000000a04067c11 */ /* 0x000fc6000f8010ff */
[----:B------:R-:W-:-:S05]  /*c080*/  IMAD.IADD R3, R5, 0x1, R3 ;  /* 0x0000000105037824 */ /* 0x000fca00078e0203 */
[----:B------:R-:W-:Y:S01]  /*c090*/  LEA.HI.X R7, R4, UR11, R3, 0x2, P0 ;  /* 0x0000000b04077c11 */ /* 0x000fe200080f1403 */
[----:B------:R-:W-:-:S05]  /*c0a0*/  IMAD.MOV.U32 R3, RZ, RZ, -0x800000 ;  /* 0xff800000ff037424 */ /* 0x000fca00078e00ff */
[----:B------:R0:W-:Y:S02]  /*c0b0*/  STG.E desc[UR40][R6.64], R3 ;  /* 0x0000000306007986 */ /* 0x0001e4000c101928 */
.L_x_3421:
[----:B------:R-:W-:Y:S05]  /*c0c0*/  BSYNC B1 ;  /* 0x0000000000017941 */ /* 0x000fea0003800000 */
.L_x_3420:
[----:B------:R-:W-:-:S06]  /*c0d0*/  UISETP.GT.AND UP0, UPT, UR46, 0x1, UPT ;  /* 0x000000012e00788c */ /* 0x000fcc000bf04270 */
[----:B------:R-:W-:-:S13]  /*c0e0*/  PLOP3.LUT P0, PT, PT, PT, UP0, 0x80, 0x0 ;  /* 0x000000000000781c */ /* 0x000fda0003f0f008 */
[----:B------:R-:W-:Y:S05]  /*c0f0*/  @P0 BRA `(.L_x_3416) ;  /* 0x0000000800800947 */ /* 0x000fea0003800000 */
[----:B------:R-:W1:Y:S01]  /*c100*/  LDC R11, c[0x0][0xbe8] ;  /* 0x0002fa00ff0b7b82 */ /* 0x000e620000000800 */
[----:B0-----:R-:W-:Y:S01]  /*c110*/  SHF.R.S32.HI R3, RZ, 0x1f, R8 ;  /* 0x0000001fff037819 */ /* 0x001fe20000011408 */
[----:B------:R-:W-:Y:S01]  /*c120*/  ULDC.64 UR12, c[0x0][0xaa0] ;  /* 0x0002a800000c7ab9 */ /* 0x000fe20000000a00 */
[----:B------:R-:W-:Y:S01]  /*c130*/  BSSY B1, `(.L_x_3422) ;  /* 0x0000078000017945 */ /* 0x000fe20003800000 */
[----:B------:R-:W-:Y:S01]  /*c140*/  UIMAD UR10, UR19, UR12, URZ ;  /* 0x0000000c130a72a4 */ /* 0x000fe2000f8e023f */
[----:B------:R-:W-:Y:S01]  /*c150*/  LEA.HI R3, R3, R8, RZ, 0x3 ;  /* 0x0000000803037211 */ /* 0x000fe200078f18ff */
[----:B------:R-:W-:Y:S01]  /*c160*/  UIMAD.WIDE.U32 UR8, UR4, UR12, URZ ;  /* 0x0000000c040872a5 */ /* 0x000fe2000f8e003f */
[----:B------:R-:W-:Y:S01]  /*c170*/  SHF.R.S32.HI R27, RZ, 0x1f, R221 ;  /* 0x0000001fff1b7819 */ /* 0x000fe200000114dd */
[----:B------:R-:W-:Y:S01]  /*c180*/  UIMAD UR10, UR4, UR13, UR10 ;  /* 0x0000000d040a72a4 */ /* 0x000fe2000f8e020a */
[----:B------:R-:W-:Y:S01]  /*c190*/  LOP3.LUT R7, R3, 0xfffffff8, RZ, 0xc0, !PT ;  /* 0xfffffff803077812 */ /* 0x000fe200078ec0ff */
[----:B------:R-:W-:Y:S01]  /*c1a0*/  ULDC UR12, c[0x0][0xac8] ;  /* 0x0002b200000c7ab9 */ /* 0x000fe20000000800 */
[----:B------:R-:W-:Y:S01]  /*c1b0*/  SHF.R.S32.HI R26, RZ, 0x3, R3 ;  /* 0x00000003ff1a7819 */ /* 0x000fe20000011403 */
[----:B------:R-:W-:Y:S01]  /*c1c0*/  UIADD3 UR9, UR9, UR10, URZ ;  /* 0x0000000a09097290 */ /* 0x000fe2000fffe03f */
[----:B------:R-:W-:Y:S01]  /*c1d0*/  ISETP.GE.AND P2, PT, R188, UR12, PT ;  /* 0x0000000cbc007c0c */ /* 0x000fe2000bf46270 */
[----:B------:R-:W-:Y:S01]  /*c1e0*/  IMAD.IADD R9, R8, 0x1, -R7 ;  /* 0x0000000108097824 */ /* 0x000fe200078e0a07 */
[----:B------:R-:W-:Y:S01]  /*c1f0*/  ULDC.64 UR10, c[0x0][0xae8] ;  /* 0x0002ba00000a7ab9 */ /* 0x000fe20000000a00 */
[----:B------:R-:W-:Y:S01]  /*c200*/  IMAD.U32 R8, RZ, RZ, UR43 ;  /* 0x0000002bff087e24 */ /* 0x000fe2000f8e00ff */
[----:B------:R-:W-:Y:S01]  /*c210*/  ISETP.GE.AND P1, PT, R187, UR12, PT ;  /* 0x0000000cbb007c0c */ /* 0x000fe2000bf26270 */
[----:B------:R-:W-:Y:S01]  /*c220*/  IMAD R3, R9, 0x20, R26 ;  /* 0x0000002009037824 */ /* 0x000fe200078e021a */
[----:B------:R-:W-:Y:S01]  /*c230*/  UIMAD.WIDE.U32 UR8, UR44, UR10, UR8 ;  /* 0x0000000a2c0872a5 */ /* 0x000fe2000f8e0008 */
[----:B------:R-:W-:-:S02]  /*c240*/  ISETP.GE.AND P3, PT, R2, UR12, PT ;  /* 0x0000000c02007c0c */ /* 0x000fc4000bf66270 */
[----:B------:R-:W-:Y:S01]  /*c250*/  IMAD R8, R8, 0x40, R3 ;  /* 0x0000004008087824 */ /* 0x000fe200078e0203 */
[----:B------:R-:W-:Y:S01]  /*c260*/  SEL R3, RZ, 0xffffffff, P2 ;  /* 0xffffffffff037807 */ /* 0x000fe20001000000 */
[----:B------:R-:W-:Y:S01]  /*c270*/  UIMAD UR9, UR44, UR11, UR9 ;  /* 0x0000000b2c0972a4 */ /* 0x000fe2000f8e0209 */
[----:B-1----:R-:W-:Y:S01]  /*c280*/  ISETP.NE.AND P0, PT, R11, 0x1, PT ;  /* 0x000000010b00780c */ /* 0x002fe20003f05270 */
[----:B-----5:R-:W-:Y:S01]  /*c290*/  IMAD R25, R0, R11, RZ ;  /* 0x0000000b00197224 */ /* 0x020fe200078e02ff */
[----:B------:R-:W-:Y:S01]  /*c2a0*/  SEL R9, RZ, 0xffffffff, P1 ;  /* 0xffffffffff097807 */ /* 0x000fe20000800000 */
[----:B------:R-:W-:Y:S01]  /*c2b0*/  IMAD.SHL.U32 R13, R3, 0x2, RZ ;  /* 0x00000002030d7824 */ /* 0x000fe200078e00ff */
[----:B------:R-:W-:Y:S01]  /*c2c0*/  SEL R6, RZ, 0x1, P3 ;  /* 0x00000001ff067807 */ /* 0x000fe20001800000 */
[----:B------:R-:W-:Y:S01]  /*c2d0*/  ULDC.64 UR10, c[0x0][0xaf0] ;  /* 0x0002bc00000a7ab9 */ /* 0x000fe20000000a00 */
[----:B------:R-:W-:Y:S01]  /*c2e0*/  IMAD.MOV.U32 R3, RZ, RZ, R8 ;  /* 0x000000ffff037224 */ /* 0x000fe200078e0008 */
[----:B------:R-:W-:Y:S01]  /*c2f0*/  UIMAD UR42, UR42, UR10, URZ ;  /* 0x0000000a2a2a72a4 */ /* 0x000fe2000f8e023f */
[----:B------:R-:W-:Y:S01]  /*c300*/  IMAD.SHL.U32 R9, R9, 0x4, RZ ;  /* 0x0000000409097824 */ /* 0x000fe200078e00ff */
[----:B------:R-:W-:Y:S01]  /*c310*/  LOP3.LUT R6, R13, 0x2, R6, 0xe2, !PT ;  /* 0x000000020d067812 */ /* 0x000fe200078ee206 */
[----:B------:R-:W-:Y:S01]  /*c320*/  UIMAD.WIDE.U32 UR8, UR39, UR10, UR8 ;  /* 0x0000000a270872a5 */ /* 0x000fe2000f8e0008 */
[----:B------:R-:W-:Y:S01]  /*c330*/  ISETP.GE.AND P1, PT, R221, UR12, PT ;  /* 0x0000000cdd007c0c */ /* 0x000fe2000bf26270 */
[----:B------:R-:W-:Y:S01]  /*c340*/  UIMAD UR4, UR39, UR11, UR42 ;  /* 0x0000000b270472a4 */ /* 0x000fe2000f8e022a */
[----:B------:R-:W0:Y:S01]  /*c350*/  @P0 LDC R5, c[0x0][0xbec] ;  /* 0x0002fb00ff050b82 */ /* 0x000e220000000800 */
[----:B------:R-:W-:-:S02]  /*c360*/  LOP3.LUT R10, R9, 0x4, R6, 0xe2, !PT ;  /* 0x00000004090a7812 */ /* 0x000fc400078ee206 */
[----:B------:R-:W-:Y:S01]  /*c370*/  UIADD3 UR4, UR9, UR4, URZ ;  /* 0x0000000409047290 */ /* 0x000fe2000fffe03f */
[----:B------:R-:W-:Y:S02]  /*c380*/  SEL R0, RZ, 0x80, P1 ;  /* 0x00000080ff007807 */ /* 0x000fe40000800000 */
[----:B------:R-:W-:Y:S02]  /*c390*/  SHF.R.S32.HI R28, RZ, 0x1f, R187 ;  /* 0x0000001fff1c7819 */ /* 0x000fe400000114bb */
[----:B------:R-:W1:Y:S01]  /*c3a0*/  @P0 LDC R7, c[0x0][0xbf0] ;  /* 0x0002fc00ff070b82 */ /* 0x000e620000000800 */
[----:B------:R-:W-:Y:S02]  /*c3b0*/  SHF.R.S32.HI R29, RZ, 0x1f, R186 ;  /* 0x0000001fff1d7819 */ /* 0x000fe400000114ba */
[----:B------:R-:W-:Y:S02]  /*c3c0*/  SHF.R.S32.HI R31, RZ, 0x1f, R184 ;  /* 0x0000001fff1f7819 */ /* 0x000fe400000114b8 */
[----:B------:R-:W-:-:S02]  /*c3d0*/  SHF.R.S32.HI R33, RZ, 0x1f, R222 ;  /* 0x0000001fff217819 */ /* 0x000fc400000114de */
[----:B------:R-:W-:Y:S02]  /*c3e0*/  SHF.R.S32.HI R30, RZ, 0x1f, R185 ;  /* 0x0000001fff1e7819 */ /* 0x000fe400000114b9 */
[----:B------:R-:W-:Y:S01]  /*c3f0*/  SHF.R.S32.HI R32, RZ, 0x1f, R188 ;  /* 0x0000001fff207819 */ /* 0x000fe200000114bc */
[----:B0-----:R-:W-:-:S04]  /*c400*/  @P0 IMAD.HI.U32 R4, R8, R5, RZ ;  /* 0x0000000508040227 */ /* 0x001fc800078e00ff */
[----:B------:R-:W-:Y:S02]  /*c410*/  IMAD.U32 R5, RZ, RZ, UR9 ;  /* 0x00000009ff057e24 */ /* 0x000fe4000f8e00ff */
[----:B------:R-:W-:Y:S01]  /*c420*/  IMAD.U32 R5, RZ, RZ, UR4 ;  /* 0x00000004ff057e24 */ /* 0x000fe2000f8e00ff */
[----:B-1----:R-:W-:Y:S01]  /*c430*/  @P0 SHF.R.U32.HI R3, RZ, R7, R4 ;  /* 0x00000007ff030219 */ /* 0x002fe20000011604 */
[----:B------:R-:W-:Y:S01]  /*c440*/  IMAD.U32 R4, RZ, RZ, UR8 ;  /* 0x00000008ff047e24 */ /* 0x000fe2000f8e00ff */
[----:B------:R-:W-:Y:S01]  /*c450*/  ISETP.GE.AND P0, PT, R186, UR12, PT ;  /* 0x0000000cba007c0c */ /* 0x000fe2000bf06270 */
[----:B------:R-:W-:Y:S01]  /*c460*/  ULDC.64 UR8, c[0x0][0xae0] ;  /* 0x0002b80000087ab9 */ /* 0x000fe20000000a00 */
[--C-:B------:R-:W-:Y:S01]  /*c470*/  SHF.R.S32.HI R6, RZ, 0x1f, R3.reuse ;  /* 0x0000001fff067819 */ /* 0x100fe20000011403 */
[----:B------:R-:W-:Y:S01]  /*c480*/  IMAD.MOV R7, RZ, RZ, -R3 ;  /* 0x000000ffff077224 */ /* 0x000fe200078e0a03 */
[----:B------:R-:W-:Y:S01]  /*c490*/  SEL R9, RZ, 0xffffffff, P0 ;  /* 0xffffffffff097807 */ /* 0x000fe20000000000 */
[----:B------:R-:W-:Y:S01]  /*c4a0*/  IMAD.WIDE.U32 R4, R3, UR8, R4 ;  /* 0x0000000803047c25 */ /* 0x000fe2000f8e0004 */
[----:B------:R-:W-:-:S03]  /*c4b0*/  ISETP.GE.AND P0, PT, R185, UR12, PT ;  /* 0x0000000cb9007c0c */ /* 0x000fc6000bf06270 */
[----:B------:R-:W-:Y:S02]  /*c4c0*/  IMAD R6, R6, UR8, RZ ;  /* 0x0000000806067c24 */ /* 0x000fe4000f8e02ff */
[----:B------:R-:W-:Y:S02]  /*c4d0*/  IMAD.SHL.U32 R13, R9, 0x8, RZ ;  /* 0x00000008090d7824 */ /* 0x000fe400078e00ff */
[----:B------:R-:W-:Y:S01]  /*c4e0*/  IMAD R9, R3, UR9, R6 ;  /* 0x0000000903097c24 */ /* 0x000fe2000f8e0206 */
[----:B------:R-:W-:Y:S01]  /*c4f0*/  SEL R6, RZ, 0xffffffff, P0 ;  /* 0xffffffffff067807 */ /* 0x000fe20000000000 */
[----:B------:R-:W-:Y:S01]  /*c500*/  IMAD R7, R11, R7, R8 ;  /* 0x000000070b077224 */ /* 0x000fe200078e0208 */
[----:B------:R-:W-:Y:S01]  /*c510*/  ISETP.GE.AND P0, PT, R184, UR12, PT ;  /* 0x0000000cb8007c0c */ /* 0x000fe2000bf06270 */
[----:B------:R-:W-:Y:S01]  /*c520*/  IMAD.IADD R5, R5, 0x1, R9 ;  /* 0x0000000105057824 */ /* 0x000fe200078e0209 */
[----:B------:R-:W-:Y:S01]  /*c530*/  LOP3.LUT R10, R13, 0x8, R10, 0xe2, !PT ;  /* 0x000000080d0a7812 */ /* 0x000fe200078ee20a */
[----:B------:R-:W-:Y:S01]  /*c540*/  IMAD.SHL.U32 R13, R6, 0x10, RZ ;  /* 0x00000010060d7824 */ /* 0x000fe200078e00ff */
[----:B------:R-:W-:Y:S01]  /*c550*/  SEL R8, RZ, 0xffffffff, P0 ;  /* 0xffffffffff087807 */ /* 0x000fe20000000000 */
[----:B------:R-:W-:Y:S01]  /*c560*/  ULDC.64 UR8, c[0x0][0xad8] ;  /* 0x0002b60000087ab9 */ /* 0x000fe20000000a00 */
[----:B------:R-:W-:Y:S01]  /*c570*/  SHF.R.S32.HI R3, RZ, 0x1f, R7 ;  /* 0x0000001fff037819 */ /* 0x000fe20000011407 */
[----:B------:R-:W-:Y:S01]  /*c580*/  IMAD.WIDE.U32 R4, R7, UR8, R4 ;  /* 0x0000000807047c25 */ /* 0x000fe2000f8e0004 */
[----:B------:R-:W-:-:S02]  /*c590*/  LOP3.LUT R10, R13, 0x10, R10, 0xe2, !PT ;  /* 0x000000100d0a7812 */ /* 0x000fc400078ee20a */
[----:B------:R-:W-:Y:S01]  /*c5a0*/  ISETP.GE.AND P0, PT, R222, UR12, PT ;  /* 0x0000000cde007c0c */ /* 0x000fe2000bf06270 */
[----:B------:R-:W-:Y:S02]  /*c5b0*/  IMAD.SHL.U32 R9, R8, 0x20, RZ ;  /* 0x0000002008097824 */ /* 0x000fe400078e00ff */
[----:B------:R-:W-:-:S03]  /*c5c0*/  IMAD R6, R3, UR8, RZ ;  /* 0x0000000803067c24 */ /* 0x000fc6000f8e02ff */
[----:B------:R-:W-:Y:S01]  /*c5d0*/  LOP3.LUT R10, R9, 0x20, R10, 0xe2, !PT ;  /* 0x00000020090a7812 */ /* 0x000fe200078ee20a */
[----:B------:R-:W-:Y:S01]  /*c5e0*/  IMAD R3, R7, UR9, R6 ;  /* 0x0000000907037c24 */ /* 0x000fe2000f8e0206 */
[----:B------:R-:W-:Y:S01]  /*c5f0*/  ULDC.64 UR8, c[0x0][0xa80] ;  /* 0x0002a00000087ab9 */ /* 0x000fe20000000a00 */
[----:B------:R-:W-:Y:S01]  /*c600*/  IMAD.U32 R9, RZ, RZ, UR43 ;  /* 0x0000002bff097e24 */ /* 0x000fe2000f8e00ff */
[----:B------:R-:W-:Y:S01]  /*c610*/  SEL R7, RZ, 0x40, P0 ;  /* 0x00000040ff077807 */ /* 0x000fe20000000000 */
[----:B------:R-:W-:Y:S01]  /*c620*/  IMAD.IADD R3, R5, 0x1, R3 ;  /* 0x0000000105037824 */ /* 0x000fe200078e0203 */
[----:B------:R-:W-:Y:S01]  /*c630*/  LEA R20, P0, R4, UR8, 0x1 ;  /* 0x0000000804147c11 */ /* 0x000fe2000f8008ff */
[----:B------:R-:W-:Y:S01]  /*c640*/  IMAD R26, R9, 0x40, R26 ;  /* 0x00000040091a7824 */ /* 0x000fe200078e021a */
[----:B------:R-:W-:Y:S02]  /*c650*/  LOP3.LUT R21, R10, R7, RZ, 0xfc, !PT ;  /* 0x000000070a157212 */ /* 0x000fe400078efcff */
[----:B------:R-:W-:Y:S01]  /*c660*/  LEA.HI.X R3, R4, UR9, R3, 0x1, P0 ;  /* 0x0000000904037c11 */ /* 0x000fe200080f0c03 */
[----:B------:R0:W1:Y:S01]  /*c670*/  SHFL.IDX PT, R6, R20, RZ, 0x181f ;  /* 0x00181fff14067589 */ /* 0x00006200000e0000 */
[----:B------:R-:W-:-:S02]  /*c680*/  ISETP.GE.AND P0, PT, R26, R25, PT ;  /* 0x000000191a00720c */ /* 0x000fc40003f06270 */
[----:B------:R-:W-:Y:S01]  /*c690*/  LOP3.LUT R24, R21, R0, RZ, 0xfc, !PT ;  /* 0x0000000015187212 */ /* 0x000fe200078efcff */
[----:B------:R0:W2:Y:S10]  /*c6a0*/  SHFL.IDX PT, R7, R3, RZ, 0x181f ;  /* 0x00181fff03077589 */ /* 0x0000b400000e0000 */
[----:B0-----:R-:W-:Y:S05]  /*c6b0*/  @P0 BRA `(.L_x_3423) ;  /* 0x00000000007c0947 */ /* 0x001fea0003800000 */
[----:B------:R-:W-:Y:S02]  /*c6c0*/  ISETP.GE.AND P2, PT, R188, UR12, PT ;  /* 0x0000000cbc007c0c */ /* 0x000fe4000bf46270 */
[----:B------:R-:W-:Y:S02]  /*c6d0*/  ISETP.GE.AND P1, PT, R2, UR12, PT ;  /* 0x0000000c02007c0c */ /* 0x000fe4000bf26270 */
[----:B------:R-:W-:Y:S02]  /*c6e0*/  ISETP.GE.AND P5, PT, R187, UR12, PT ;  /* 0x0000000cbb007c0c */ /* 0x000fe4000bfa6270 */
[----:B------:R-:W-:-:S07]  /*c6f0*/  ISETP.GE.AND P3, PT, R186, UR12, PT ;  /* 0x0000000cba007c0c */ /* 0x000fce000bf66270 */
[-C--:B-1----:R-:W-:Y:S02]  /*c700*/  @!P2 LEA R8, P0, R188, R6.reuse, 0x1 ;  /* 0x00000006bc08a211 */ /* 0x082fe400078008ff */
[----:B--2---:R-:W-:Y:S02]  /*c710*/  @!P1 IMAD.WIDE R4, R2, 0x2, R6 ;  /* 0x0000000202049825 */ /* 0x004fe400078e0206 */
[----:B------:R-:W-:Y:S02]  /*c720*/  @!P2 LEA.HI.X R9, R188, R7, R32, 0x1, P0 ;  /* 0x00000007bc09a211 */ /* 0x000fe400000f0c20 */
[----:B------:R-:W-:Y:S01]  /*c730*/  @!P5 LEA R10, P4, R187, R6, 0x1 ;  /* 0x00000006bb0ad211 */ /* 0x000fe200078808ff */
[----:B------:R-:W-:Y:S01]  /*c740*/  @!P1 ST.E.128 desc[UR40][R4.64], RZ ;  /* 0x000000ff04009985 */ /* 0x000fe2000c101d28 */
[----:B------:R-:W-:Y:S02]  /*c750*/  ISETP.GE.AND P1, PT, R184, UR12, PT ;  /* 0x0000000cb8007c0c */ /* 0x000fe4000bf26270 */
[----:B------:R-:W-:Y:S01]  /*c760*/  LOP3.LUT P0, RZ, R21, 0x40, RZ, 0xc0, !PT ;  /* 0x0000004015ff7812 */ /* 0x000fe2000780c0ff */
[----:B------:R0:W-:Y:S01]  /*c770*/  @!P2 ST.E.128 desc[UR40][R8.64], RZ ;  /* 0x000000ff0800a985 */ /* 0x0001e2000c101d28 */
[----:B------:R-:W-:-:S02]  /*c780*/  ISETP.GE.AND P2, PT, R185, UR12, PT ;  /* 0x0000000cb9007c0c */ /* 0x000fc4000bf46270 */
[-C--:B------:R-:W-:Y:S02]  /*c790*/  @!P5 LEA.HI.X R11, R187, R7.reuse, R28, 0x1, P4 ;  /* 0x00000007bb0bd211 */ /* 0x080fe400020f0c1c */
[----:B------:R-:W-:Y:S02]  /*c7a0*/  LOP3.LUT P4, RZ, R24, 0x80, RZ, 0xc0, !PT ;  /* 0x0000008018ff7812 */ /* 0x000fe4000788c0ff */
[CC--:B------:R-:W-:Y:S01]  /*c7b0*/  @!P3 LEA R12, P6, R186.reuse, R6.reuse, 0x1 ;  /* 0x00000006ba0cb211 */ /* 0x0c0fe200078c08ff */
[----:B------:R4:W-:Y:S03]  /*c7c0*/  @!P5 ST.E.128 desc[UR40][R10.64], RZ ;  /* 0x000000ff0a00d985 */ /* 0x0009e6000c101d28 */
[----:B------:R-:W-:Y:S02]  /*c7d0*/  @!P3 LEA.HI.X R13, R186, R7, R29, 0x1, P6 ;  /* 0x00000007ba0db211 */ /* 0x000fe400030f0c1d */
[----:B0-----:R-:W-:-:S02]  /*c7e0*/  @!P1 LEA R8, P6, R184, R6, 0x1 ;  /* 0x00000006b8089211 */ /* 0x001fc400078c08ff */
[CC--:B------:R-:W-:Y:S01]  /*c7f0*/  @!P2 LEA R4, P5, R185.reuse, R6.reuse, 0x1 ;  /* 0x00000006b904a211 */ /* 0x0c0fe200078a08ff */
[----:B------:R4:W-:Y:S01]  /*c800*/  @!P3 ST.E.128 desc[UR40][R12.64], RZ ;  /* 0x000000ff0c00b985 */ /* 0x0009e2000c101d28 */
[-C--:B------:R-:W-:Y:S02]  /*c810*/  @P0 LEA R14, P3, R222, R6.reuse, 0x1 ;  /* 0x00000006de0e0211 */ /* 0x080fe400078608ff */
[-C--:B------:R-:W-:Y:S02]  /*c820*/  @!P2 LEA.HI.X R5, R185, R7.reuse, R30, 0x1, P5 ;  /* 0x00000007b905a211 */ /* 0x080fe400028f0c1e */
[----:B------:R-:W-:Y:S02]  /*c830*/  @P4 LEA R6, P5, R221, R6, 0x1 ;  /* 0x00000006dd064211 */ /* 0x000fe400078a08ff */
[-C--:B------:R-:W-:Y:S01]  /*c840*/  @!P1 LEA.HI.X R9, R184, R7.reuse, R31, 0x1, P6 ;  /* 0x00000007b8099211 */ /* 0x080fe200030f0c1f */
[----:B------:R4:W-:Y:S01]  /*c850*/  @!P2 ST.E.128 desc[UR40][R4.64], RZ ;  /* 0x000000ff0400a985 */ /* 0x0009e2000c101d28 */
[----:B------:R-:W-:-:S02]  /*c860*/  @P0 LEA.HI.X R15, R222, R7, R33, 0x1, P3 ;  /* 0x00000007de0f0211 */ /* 0x000fc400018f0c21 */
[----:B------:R-:W-:Y:S01]  /*c870*/  @P4 LEA.HI.X R7, R221, R7, R27, 0x1, P5 ;  /* 0x00000007dd074211 */ /* 0x000fe200028f0c1b */
[----:B------:R4:W-:Y:S04]  /*c880*/  @!P1 ST.E.128 desc[UR40][R8.64], RZ ;  /* 0x000000ff08009985 */ /* 0x0009e8000c101d28 */
[----:B------:R4:W-:Y:S04]  /*c890*/  @P0 ST.E.128 desc[UR40][R14.64], RZ ;  /* 0x000000ff0e000985 */ /* 0x0009e8000c101d28 */
[----:B------:R4:W-:Y:S02]  /*c8a0*/  @P4 ST.E.128 desc[UR40][R6.64], RZ ;  /* 0x000000ff06004985 */ /* 0x0009e4000c101d28 */
.L_x_3423:
[----:B------:R-:W-:Y:S05]  /*c8b0*/  BSYNC B1 ;  /* 0x0000000000017941 */ /* 0x000fea0003800000 */
.L_x_3422:
[----:B------:R-:W-:Y:S01]  /*c8c0*/  VIADD R0, R26, 0x20 ;  /* 0x000000201a007836 */ /* 0x000fe20000000000 */
[----:B--2-4-:R0:W2:Y:S04]  /*c8d0*/  SHFL.IDX PT, R7, R3, 0x1, 0x181f ;  /* 0x00381f0003077f89 */ /* 0x0140a800000e0000 */
[----:B------:R-:W-:Y:S01]  /*c8e0*/  ISETP.GE.AND P0, PT, R0, R25, PT ;  /* 0x000000190000720c */ /* 0x000fe20003f06270 */
[----:B-1----:R0:W1:-:S12]  /*c8f0*/  SHFL.IDX PT, R6, R20, 0x1, 0x181f ;  /* 0x00381f0014067f89 */ /* 0x00205800000e0000 */
[----:B0-----:R-:W-:Y:S05]  /*c900*/  @P0 BRA `(.L_x_3416) ;  /* 0x00000000007c0947 */ /* 0x001fea0003800000 */
        /* <DEDUP_REMOVED lines=8> */
[----:B------:R0:W-:Y:S01]  /*c990*/  @!P1 ST.E.128 desc[UR40][R4.64], RZ ;  /* 0x000000ff04009985 */ /* 0x0001e2000c101d28 */
[----:B------:R-:W-:Y:S02]  /*c9a0*/  @!P5 LEA.HI.X R9, R188, R7, R32, 0x1, P0 ;  /* 0x00000007bc09d211 */ /* 0x000fe400000f0c20 */
[----:B------:R-:W-:Y:S02]  /*c9b0*/  ISETP.GE.AND P1, PT, R184, UR12, PT ;  /* 0x0000000cb8007c0c */ /* 0x000fe4000bf26270 */
[----:B------:R-:W-:Y:S01]  /*c9c0*/  LOP3.LUT P0, RZ, R21, 0x40, RZ, 0xc0, !PT ;  /* 0x0000004015ff7812 */ /* 0x000fe2000780c0ff */
[----:B------:R1:W-:Y:S01]  /*c9d0*/  @!P5 ST.E.128 desc[UR40][R8.64], RZ ;  /* 0x000000ff0800d985 */ /* 0x0003e2000c101d28 */
[----:B------:R-:W-:-:S02]  /*c9e0*/  @!P3 LEA R12, P5, R186, R6, 0x1 ;  /* 0x00000006ba0cb211 */ /* 0x000fc400078a08ff */
[-C--:B------:R-:W-:Y:S02]  /*c9f0*/  @!P4 LEA.HI.X R11, R187, R7.reuse, R28, 0x1, P6 ;  /* 0x00000007bb0bc211 */ /* 0x080fe400030f0c1c */
[CC--:B------:R-:W-:Y:S02]  /*ca00*/  @!P2 LEA R14, P6, R185.reuse, R6.reuse, 0x1 ;  /* 0x00000006b90ea211 */ /* 0x0c0fe400078c08ff */
[-C--:B------:R-:W-:Y:S01]  /*ca10*/  @!P3 LEA.HI.X R13, R186, R7.reuse, R29, 0x1, P5 ;  /* 0x00000007ba0db211 */ /* 0x080fe200028f0c1d */
[----:B------:R1:W-:Y:S01]  /*ca20*/  @!P4 ST.E.128 desc[UR40][R10.64], RZ ;  /* 0x000000ff0a00c985 */ /* 0x0003e2000c101d28 */
[----:B------:R-:W-:Y:S02]  /*ca30*/  LOP3.LUT P5, RZ, R24, 0x80, RZ, 0xc0, !PT ;  /* 0x0000008018ff7812 */ /* 0x000fe400078ac0ff */
[----:B------:R-:W-:Y:S01]  /*ca40*/  @!P2 LEA.HI.X R15, R185, R7, R30, 0x1, P6 ;  /* 0x00000007b90fa211 */ /* 0x000fe200030f0c1e */
[----:B------:R1:W-:Y:S01]  /*ca50*/  @!P3 ST.E.128 desc[UR40][R12.64], RZ ;  /* 0x000000ff0c00b985 */ /* 0x0003e2000c101d28 */
[----:B0-----:R-:W-:-:S03]  /*ca60*/  @!P1 LEA R4, P6, R184, R6, 0x1 ;  /* 0x00000006b8049211 */ /* 0x001fc600078c08ff */
[----:B------:R1:W-:Y:S01]  /*ca70*/  @!P2 ST.E.128 desc[UR40][R14.64], RZ ;  /* 0x000000ff0e00a985 */ /* 0x0003e2000c101d28 */
[----:B------:R-:W-:Y:S02]  /*ca80*/  @!P1 LEA.HI.X R5, R184, R7, R31, 0x1, P6 ;  /* 0x00000007b8059211 */ /* 0x000fe400030f0c1f */
[----:B------:R-:W-:-:S03]  /*ca90*/  @P0 LEA R20, P6, R222, R6, 0x1 ;  /* 0x00000006de140211 */ /* 0x000fc600078c08ff */
[----:B------:R1:W-:Y:S01]  /*caa0*/  @!P1 ST.E.128 desc[UR40][R4.64], RZ ;  /* 0x000000ff04009985 */ /* 0x0003e2000c101d28 */
[----:B------:R-:W-:Y:S02]  /*cab0*/  @P0 LEA.HI.X R21, R222, R7, R33, 0x1, P6 ;  /* 0x00000007de150211 */ /* 0x000fe400030f0c21 */
[----:B------:R-:W-:-:S03]  /*cac0*/  @P5 LEA R6, P6, R221, R6, 0x1 ;  /* 0x00000006dd065211 */ /* 0x000fc600078c08ff */
[----:B------:R1:W-:Y:S01]  /*cad0*/  @P0 ST.E.128 desc[UR40][R20.64], RZ ;  /* 0x000000ff14000985 */ /* 0x0003e2000c101d28 */
[----:B------:R-:W-:-:S05]  /*cae0*/  @P5 LEA.HI.X R7, R221, R7, R27, 0x1, P6 ;  /* 0x00000007dd075211 */ /* 0x000fca00030f0c1b */
[----:B------:R1:W-:Y:S04]  /*caf0*/  @P5 ST.E.128 desc[UR40][R6.64], RZ ;  /* 0x000000ff06005985 */ /* 0x0003e8000c101d28 */
.L_x_3416:
[----:B------:R-:W-:Y:S05]  /*cb00*/  BSYNC B0 ;  /* 0x0000000000007941 */ /* 0x000fea0003800000 */
.L_x_3409:
[----:B------:R-:W-:Y:S02]  /*cb10*/  ULDC UR4, c[0x0][0xc3c] ;  /* 0x00030f0000047ab9 */ /* 0x000fe40000000800 */
[----:B------:R-:W-:-:S06]  /*cb20*/  UISETP.GE.AND UP0, UPT, UR7, UR4, UPT ;  /* 0x000000040700728c */ /* 0x000fcc000bf06270 */
[----:B------:R-:W-:-:S13]  /*cb30*/  PLOP3.LUT P0, PT, PT, PT, UP0, 0x80, 0x0 ;  /* 0x000000000000781c */ /* 0x000fda0003f0f008 */
[----:B------:R-:W-:Y:S05]  /*cb40*/  @!P0 BRA `(.L_x_3424) ;  /* 0xffffff48002c8947 */ /* 0x000fea000383ffff */
[----:B------:R-:W-:Y:S05]  /*cb50*/  EXIT ;  /* 0x000000000000794d */ /* 0x000fea0003800000 */
.L_x_3374:
[----:B------:R-:W-:-:S08]  /*cb60*/  NOP ;  /* 0x0000000000007918 */ /* 0x000fd00000000000 */
[----:B------:R-:W0:-:S00]  /*cb70*/  USETMAXREG.DEALLOC.CTAPOOL 0x18 ;  /* 0x00000018000079c8 */ /* 0x000e0000080e0500 */
        /* <DEDUP_REMOVED lines=16> */
.L_x_3425:
[----:B0-----:R-:W-:Y:S01]  /*cc80*/  LOP3.LUT R0, R6, 0x1f, RZ, 0xc0, !PT ;  /* 0x0000001f06007812 */ /* 0x001fe200078ec0ff */
        /* <DEDUP_REMOVED lines=42> */
.L_x_3429:
        /* <DEDUP_REMOVED lines=38> */
.L_x_3427:
        /* <DEDUP_REMOVED lines=20> */
.L_x_3430:
        /* <DEDUP_REMOVED lines=54> */
.L_x_3428:
[----:B------:R-:W-:Y:S01]  /*d630*/  IMAD.U32 R2, RZ, RZ, UR6 ;  /* 0x00000006ff027e24 */ /* 0x000fe2000f8e00ff */
[----:B------:R1:W-:Y:S04]  /*d640*/  STL [R1+0x4], RZ ;  /* 0x000004ff01007387 */ /* 0x0003e80000100800 */
[----:B------:R1:W-:Y:S04]  /*d650*/  STL [R1+0x8], RZ ;  /* 0x000008ff01007387 */ /* 0x0003e80000100800 */
[----:B------:R1:W-:Y:S02]  /*d660*/  STL [R1], R2 ;  /* 0x0000000201007387 */ /* 0x0003e40000100800 */
.L_x_3431:
[----:B------:R-:W2:Y:S04]  /*d670*/  LDL R8, [R1] ;  /* 0x0000000001087983 */ /* 0x000ea80000100800 */
[----:B------:R-:W2:Y:S04]  /*d680*/  LDL R9, [R1+0x4] ;  /* 0x0000040001097983 */ /* 0x000ea80000100800 */
[----:B------:R-:W2:Y:S04]  /*d690*/  LDL R10, [R1+0x8] ;  /* 0x00000800010a7983 */ /* 0x000ea80000100800 */
[----:B------:R-:W2:Y:S01]  /*d6a0*/  LDL R11, [R1+0xc] ;  /* 0x00000c00010b7983 */ /* 0x000ea20000100800 */
[----:B------:R-:W-:-:S13]  /*d6b0*/  ISETP.NE.AND P0, PT, R0, RZ, PT ;  /* 0x000000ff0000720c */ /* 0x000fda0003f05270 */
[----:B0-----:R-:W0:Y:S01]  /*d6c0*/  @!P0 S2R R3, SR_CgaCtaId ;  /* 0x0000000000038919 */ /* 0x001e220000008800 */
[----:B------:R-:W-:-:S04]  /*d6d0*/  @!P0 MOV R0, 0x400 ;  /* 0x0000040000008802 */ /* 0x000fc80000000f00 */
[----:B0-----:R-:W-:-:S05]  /*d6e0*/  @!P0 LEA R0, R3, R0, 0x18 ;  /* 0x0000000003008211 */ /* 0x001fca00078ec0ff */
[----:B--2---:R0:W-:Y:S01]  /*d6f0*/  @!P0 STS.128 [R0+0x28cd0], R8 ;  /* 0x028cd00800008388 */ /* 0x0041e20000000c00 */
[----:B------:R-:W-:Y:S06]  /*d700*/  BAR.ARV 0x5, 0x180 ;  /* 0x0146000000007b1d */ /* 0x000fec0000002000 */
.L_x_3426:
[----:B0-----:R-:W3:Y:S01]  /*d710*/  LDL R0, [R1+0xc] ;  /* 0x00000c0001007983 */ /* 0x001ee20000100800 */
[----:B------:R-:W-:Y:S01]  /*d720*/  ULDC UR4, c[0x0][0xc3c] ;  /* 0x00030f0000047ab9 */ /* 0x000fe20000000800 */
[----:B------:R-:W-:Y:S02]  /*d730*/  IMAD.MOV.U32 R19, RZ, RZ, RZ ;  /* 0x000000ffff137224 */ /* 0x000fe400078e00ff */
[----:B------:R0:W-:Y:S01]  /*d740*/  STL [R1+0x50], RZ ;  /* 0x000050ff01007387 */ /* 0x0001e20000100800 */
[----:B---3--:R-:W-:Y:S01]  /*d750*/  ISETP.GE.AND P0, PT, R0, UR4, PT ;  /* 0x0000000400007c0c */ /* 0x008fe2000bf06270 */
[----:B------:R-:W-:-:S05]  /*d760*/  IMAD.MOV.U32 R0, RZ, RZ, 0x1 ;  /* 0x00000001ff007424 */ /* 0x000fca00078e00ff */
[----:B------:R0:W-:Y:S07]  /*d770*/  STL [R1+0x10], R0 ;  /* 0x0000100001007387 */ /* 0x0001ee0000100800 */
[----:B------:R-:W-:Y:S05]  /*d780*/  @P0 BRA `(.L_x_3432) ;  /* 0x00000060006c0947 */ /* 0x000fea0003800000 */
[----:B------:R-:W3:Y:S01]  /*d790*/  S2UR UR5, SR_CgaCtaId ;  /* 0x00000000000579c3 */ /* 0x000ee20000008800 */
[C---:B0-----:R-:W-:Y:S01]  /*d7a0*/  IMAD.SHL.U32 R0, R6.reuse, 0x8, RZ ;  /* 0x0000000806007824 */ /* 0x041fe200078e00ff */
[----:B------:R-:W-:Y:S01]  /*d7b0*/  LOP3.LUT R4, R6, 0x7f, RZ, 0xc0, !PT ;  /* 0x0000007f06047812 */ /* 0x000fe200078ec0ff */
[----:B------:R-:W-:Y:S01]  /*d7c0*/  UMOV UR4, 0x400 ;  /* 0x0000040000047882 */ /* 0x000fe20000000000 */
[----:B------:R-:W-:Y:S01]  /*d7d0*/  BSSY B8, `(.L_x_3432) ;  /* 0x0000616000087945 */ /* 0x000fe20003800000 */
[----:B------:R-:W-:Y:S01]  /*d7e0*/  IMAD.MOV.U32 R19, RZ, RZ, RZ ;  /* 0x000000ffff137224 */ /* 0x000fe200078e00ff */
[----:B------:R-:W-:Y:S01]  /*d7f0*/  LOP3.LUT R3, R0, 0x1f8, RZ, 0xc0, !PT ;  /* 0x000001f800037812 */ /* 0x000fe200078ec0ff */
[----:B-1----:R-:W-:Y:S01]  /*d800*/  IMAD.SHL.U32 R2, R4, 0x8, RZ ;  /* 0x0000000804027824 */ /* 0x002fe200078e00ff */
[----:B------:R-:W-:Y:S01]  /*d810*/  ULDC UR37, c[0x0][0xc] ;  /* 0x0000030000257ab9 */ /* 0x000fe20000000800 */
[----:B------:R-:W-:Y:S01]  /*d820*/  IMAD.MOV.U32 R0, RZ, RZ, 0x1 ;  /* 0x00000001ff007424 */ /* 0x000fe200078e00ff */
[----:B------:R-:W-:Y:S01]  /*d830*/  LOP3.LUT R3, R3, 0x38, R6, 0x78, !PT ;  /* 0x0000003803037812 */ /* 0x000fe200078e7806 */
[----:B------:R-:W-:Y:S01]  /*d840*/  IMAD.SHL.U32 R6, R6, 0x10, RZ ;  /* 0x0000001006067824 */ /* 0x000fe200078e00ff */
[----:B------:R-:W-:-:S02]  /*d850*/  ULDC.64 UR38, c[0x0][0x198] ;  /* 0x0000660000267ab9 */ /* 0x000fc40000000a00 */
[----:B------:R-:W-:Y:S02]  /*d860*/  LOP3.LUT R3, R3, 0x200, R2, 0xf8, !PT ;  /* 0x0000020003037812 */ /* 0x000fe400078ef802 */
[----:B------:R-:W-:-:S04]  /*d870*/  SHF.R.U32.HI R2, RZ, 0x3, R4 ;  /* 0x00000003ff027819 */ /* 0x000fc80000011604 */
[----:B------:R-:W-:Y:S01]  /*d880*/  LOP3.LUT R4, R2, 0x70, R6, 0xf8, !PT ;  /* 0x0000007002047812 */ /* 0x000fe200078ef806 */
[----:B---3--:R-:W-:-:S06]  /*d890*/  ULEA UR4, UR5, UR4, 0x18 ;  /* 0x0000000405047291 */ /* 0x008fcc000f8ec03f */
[----:B------:R-:W-:-:S04]  /*d8a0*/  IMAD.U32 R18, RZ, RZ, UR4 ;  /* 0x00000004ff127e24 */ /* 0x000fc8000f8e00ff */
[----:B------:R-:W-:-:S05]  /*d8b0*/  IMAD R2, R3, 0x2, R18 ;  /* 0x0000000203027824 */ /* 0x000fca00078e0212 */
[----:B------:R0:W-:Y:S04]  /*d8c0*/  STL [R1+0x54], R2 ;  /* 0x0000540201007387 */ /* 0x0001e80000100800 */
[----:B------:R0:W-:Y:S04]  /*d8d0*/  STL [R1+0x10], R0 ;  /* 0x0000100001007387 */ /* 0x0001e80000100800 */
[----:B------:R0:W-:Y:S02]  /*d8e0*/  STL [R1+0x50], RZ ;  /* 0x000050ff01007387 */ /* 0x0001e40000100800 */
.L_x_3550:
[----:B0--3--:R-:W3:Y:S01]  /*d8f0*/  LDL R0, [R1+0xc] ;  /* 0x00000c0001007983 */ /* 0x009ee20000100800 */
[----:B------:R-:W3:Y:S01]  /*d900*/  LDC.64 R2, c[0x0][0xc88] ;  /* 0x00032200ff027b82 */ /* 0x000ee20000000a00 */
[----:B------:R-:W-:Y:S05]  /*d910*/  YIELD ;  /* 0x0000000000007946 */ /* 0x000fea0003800000 */
[----:B------:R-:W-:Y:S01]  /*d920*/  ULDC.64 UR4, c[0x0][0xa28] ;  /* 0x00028a0000047ab9 */ /* 0x000fe20000000a00 */
[----:B-1----:R-:W-:Y:S01]  /*d930*/  IMAD.MOV.U32 R6, RZ, RZ, RZ ;  /* 0x000000ffff067224 */ /* 0x002fe200078e00ff */
[----:B------:R-:W-:Y:S01]  /*d940*/  ISETP.NE.U32.AND P0, PT, RZ, UR4, PT ;  /* 0x00000004ff007c0c */ /* 0x000fe2000bf05070 */
[----:B------:R-:W-:Y:S01]  /*d950*/  ULDC.64 UR6, c[0x0][0xa18] ;  /* 0x0002860000067ab9 */ /* 0x000fe20000000a00 */
[----:B------:R-:W-:Y:S01]  /*d960*/  ULDC.64 UR8, c[0x0][0xa08] ;  /* 0x0002820000087ab9 */ /* 0x000fe20000000a00 */
[----:B---3--:R-:W-:-:S05]  /*d970*/  IMAD.WIDE R2, R0, 0x4, R2 ;  /* 0x0000000400027825 */ /* 0x008fca00078e0202 */
[----:B--2---:R-:W2:Y:S01]  /*d980*/  LDG.E R10, desc[UR40][R2.64] ;  /* 0x00000028020a7981 */ /* 0x004ea2000c1e1900 */
        /* <DEDUP_REMOVED lines=46> */
.L_x_3433:
        /* <DEDUP_REMOVED lines=18> */
.L_x_3434:
[----:B------:R-:W-:Y:S05]  /*dd90*/  @!P0 BRA `(.L_x_3435) ;  /* 0x00000000000c8947 */ /* 0x000fea0003800000 */
[----:B------:R-:W2:Y:S04]  /*dda0*/  LDG.E R6, desc[UR40][R4.64] ;  /* 0x0000002804067981 */ /* 0x000ea8000c1e1900 */
[----:B------:R-:W2:Y:S02]  /*ddb0*/  LDG.E R4, desc[UR40][R4.64+0x4] ;  /* 0x0000042804047981 */ /* 0x000ea4000c1e1900 */
[----:B--2---:R-:W-:-:S07]  /*ddc0*/  IMAD.IADD R6, R4, 0x1, -R6 ;  /* 0x0000000104067824 */ /* 0x004fce00078e0a06 */
.L_x_3435:
[----:B-----5:R-:W-:Y:S01]  /*ddd0*/  IMAD.IADD R6, R6, 0x1, -R0 ;  /* 0x0000000106067824 */ /* 0x020fe200078e0a00 */
[----:B------:R-:W-:Y:S01]  /*dde0*/  LOP3.LUT R9, R2, 0xff, RZ, 0xc0, !PT ;  /* 0x000000ff02097812 */ /* 0x000fe200078ec0ff */
[----:B------:R-:W-:Y:S01]  /*ddf0*/  IMAD.MOV.U32 R4, RZ, RZ, RZ ;  /* 0x000000ffff047224 */ /* 0x000fe200078e00ff */
[----:B------:R-:W-:Y:S01]  /*de00*/  BSSY B0, `(.L_x_3436) ;  /* 0x000002a000007945 */ /* 0x000fe20003800000 */
[C---:B------:R-:W-:Y:S01]  /*de10*/  VIADD R0, R6.reuse, 0x3f ;  /* 0x0000003f06007836 */ /* 0x040fe20000000000 */
[----:B------:R-:W-:Y:S01]  /*de20*/  ISETP.GE.AND P0, PT, R6, 0x1, PT ;  /* 0x000000010600780c */ /* 0x000fe20003f06270 */
[----:B------:R-:W-:-:S03]  /*de30*/  IMAD.MOV.U32 R10, RZ, RZ, R4 ;  /* 0x000000ffff0a7224 */ /* 0x000fc600078e0004 */
[----:B-1----:R-:W-:-:S04]  /*de40*/  SHF.R.S32.HI R3, RZ, 0x1f, R0 ;  /* 0x0000001fff037819 */ /* 0x002fc80000011400 */
[----:B------:R-:W-:-:S04]  /*de50*/  LEA.HI R3, R3, R0, RZ, 0x6 ;  /* 0x0000000003037211 */ /* 0x000fc800078f30ff */
[----:B------:R-:W-:-:S05]  /*de60*/  SHF.R.S32.HI R8, RZ, 0x6, R3 ;  /* 0x00000006ff087819 */ /* 0x000fca0000011403 */
[----:B------:R1:W-:Y:S04]  /*de70*/  STL [R1+0x3c], R8 ;  /* 0x00003c0801007387 */ /* 0x0003e80000100800 */
[----:B------:R1:W-:Y:S04]  /*de80*/  STL [R1+0x34], R4 ;  /* 0x0000340401007387 */ /* 0x0003e80000100800 */
[----:B------:R1:W-:Y:S01]  /*de90*/  STL [R1+0x58], R9 ;  /* 0x0000580901007387 */ /* 0x0003e20000100800 */
[----:B------:R-:W-:Y:S05]  /*dea0*/  @!P0 BRA `(.L_x_3437) ;  /* 0x00000000007c8947 */ /* 0x000fea0003800000 */
[----:B------:R-:W-:-:S04]  /*deb0*/  SHF.R.U32.HI R0, RZ, 0x10, R2 ;  /* 0x00000010ff007819 */ /* 0x000fc80000011602 */
[----:B------:R-:W-:-:S13]  /*dec0*/  ISETP.NE.AND P0, PT, R0, RZ, PT ;  /* 0x000000ff0000720c */ /* 0x000fda0003f05270 */
[----:B------:R-:W1:Y:S02]  /*ded0*/  @!P0 LDC R0, c[0x0][0x9f0] ;  /* 0x00027c00ff008b82 */ /* 0x000e640000000800 */
        /* <DEDUP_REMOVED lines=28> */
.L_x_3437:
[----:B------:R-:W-:Y:S05]  /*e0a0*/  BSYNC B0 ;  /* 0x0000000000007941 */ /* 0x000fea0003800000 */
.L_x_3436:
        /* <DEDUP_REMOVED lines=13> */
[----:B------:R-:W-:Y:S01]  /*e180*/  VOTEU.ANY UR4, UPT, PT ;  /* 0x0000000000047886 */ /* 0x000fe200038e0100 */
[----:B------:R-:W5:Y:S01]  /*e190*/  LDC.64 R2, c[0x0][0xc60] ;  /* 0x00031800ff027b82 */ /* 0x000f620000000a00 */
[----:B------:R-:W4:Y:S02]  /*e1a0*/  FLO.U32 R0, UR4 ;  /* 0x0000000400007d00 */ /* 0x000f2400080e0000 */
[----:B----4-:R-:W-:-:S06]  /*e1b0*/  ISETP.EQ.U32.AND P0, PT, R0, R5, PT ;  /* 0x000000050000720c */ /* 0x010fcc0003f02070 */
[----:B------:R-:W5:Y:S07]  /*e1c0*/  POPC R5, UR4 ;  /* 0x0000000400057d09 */ /* 0x000f6e0008000000 */
[----:B-----5:R-:W4:Y:S01]  /*e1d0*/  @P0 ATOMG.E.ADD.STRONG.GPU PT, R3, desc[UR40][R2.64], R5 ;  /* 0x00000005020309a8 */ /* 0x020f2200081ee1e8 */
[----:B-1----:R-:W1:Y:S02]  /*e1e0*/  S2R R4, SR_LTMASK ;  /* 0x0000000000047919 */ /* 0x002e640000003900 */
[----:B-1----:R-:W-:-:S04]  /*e1f0*/  LOP3.LUT R4, R4, UR4, RZ, 0xc0, !PT ;  /* 0x0000000404047c12 */ /* 0x002fc8000f8ec0ff */
[----:B--2---:R-:W1:Y:S01]  /*e200*/  POPC R7, R4 ;  /* 0x0000000400077309 */ /* 0x004e620000000000 */
[----:B----4-:R-:W1:Y:S02]  /*e210*/  SHFL.IDX PT, R0, R3, R0, 0x1f ;  /* 0x00001f0003007589 */ /* 0x010e6400000e0000 */
[----:B-1----:R-:W-:-:S05]  /*e220*/  IADD3 R0, R0, UR37, R7 ;  /* 0x0000002500007c10 */ /* 0x002fca000fffe007 */
[----:B------:R4:W-:Y:S01]  /*e230*/  STL [R1], R0 ;  /* 0x0000000001007387 */ /* 0x0009e20000100800 */
[----:B------:R-:W-:Y:S05]  /*e240*/  BRA `(.L_x_3440) ;  /* 0x0000004800507947 */ /* 0x000fea0003800000 */
.L_x_3439:
        /* <DEDUP_REMOVED lines=12> */
[----:B--2---:R-:W-:-:S02]  /*e310*/  IMAD.U32 R7, RZ, RZ, UR9 ;  /* 0x00000009ff077e24 */ /* 0x004fc4000f8e00ff */
[----:B---3--:R-:W-:Y:S02]  /*e320*/  IMAD.U32 R10, RZ, RZ, UR4 ;  /* 0x00000004ff0a7e24 */ /* 0x008fe4000f8e00ff */
[----:B0-----:R-:W-:Y:S02]  /*e330*/  IMAD.U32 R11, RZ, RZ, UR5 ;  /* 0x00000005ff0b7e24 */ /* 0x001fe4000f8e00ff */
[----:B------:R-:W-:Y:S02]  /*e340*/  IMAD.MOV.U32 R8, RZ, RZ, 0x70 ;  /* 0x00000070ff087424 */ /* 0x000fe400078e00ff */
[----:B------:R-:W-:Y:S02]  /*e350*/  IMAD.MOV.U32 R12, RZ, RZ, 0x1 ;  /* 0x00000001ff0c7424 */ /* 0x000fe400078e00ff */
[----:B------:R-:W-:-:S07]  /*e360*/  IMAD.MOV.U32 R13, RZ, RZ, RZ ;  /* 0x000000ffff0d7224 */ /* 0x000fce00078e00ff */
[----:B------:R-:W-:-:S07]  /*e370*/  LEPC R20, `(.L_x_3442) ;  /* 0x000000001014794e */ /* 0x000fce0000000000 */
[----:B-1----:R-:W-:Y:S05]  /*e380*/  CALL.ABS.NOINC R2 ;  /* 0x0000000002007343 */ /* 0x002fea0003c00000 */
.L_x_3442:
[----:B------:R-:W-:Y:S05]  /*e390*/  BSYNC B6 ;  /* 0x0000000000067941 */ /* 0x000fea0003800000 */
.L_x_3441:
        /* <DEDUP_REMOVED lines=19> */
[----:B----4-:R-:W-:Y:S05]  /*e4d0*/  CALL.ABS.NOINC R2 ;  /* 0x0000000002007343 */ /* 0x010fea0003c00000 */
.L_x_3445:
        /* <DEDUP_REMOVED lines=16> */
.L_x_3444:
[----:B------:R-:W-:Y:S05]  /*e5e0*/  BSYNC B6 ;  /* 0x0000000000067941 */ /* 0x000fea0003800000 */
.L_x_3443:
[----:B-1----:R-:W4:Y:S01]  /*e5f0*/  LDL.LU R4, [R1+0x14] ;  /* 0x0000140001047983 */ /* 0x002f220000300800 */
[----:B------:R-:W-:-:S03]  /*e600*/  ULDC.64 UR4, c[0x0][0x9f8] ;  /* 0x00027e0000047ab9 */ /* 0x000fc60000000a00 */
[----:B--2---:R-:W2:Y:S01]  /*e610*/  LDL R7, [R1+0x8] ;  /* 0x0000080001077983 */ /* 0x004ea20000100800 */
[----:B------:R-:W-:-:S03]  /*e620*/  ISETP.NE.U32.AND P0, PT, RZ, UR4, PT ;  /* 0x00000004ff007c0c */ /* 0x000fc6000bf05070 */
[----:B------:R-:W5:Y:S01]  /*e630*/  LDL R0, [R1+0x2c] ;  /* 0x00002c0001007983 */ /* 0x000f620000100800 */
[----:B------:R-:W-:-:S13]  /*e640*/  ISETP.NE.AND.EX P0, PT, RZ, UR5, PT, P0 ;  /* 0x00000005ff007c0c */ /* 0x000fda000bf05300 */
[----:B------:R-:W-:-:S04]  /*e650*/  @P0 IADD3 R2, P1, R16, UR4, RZ ;  /* 0x0000000410020c10 */ /* 0x000fc8000ff3e0ff */
[----:B----4-:R-:W-:Y:S01]  /*e660*/  @P0 IADD3.X R3, R4, UR5, RZ, P1, !PT ;  /* 0x0000000504030c10 */ /* 0x010fe20008ffe4ff */
[----:B------:R-:W-:-:S04]  /*e670*/  ULDC.64 UR4, c[0x0][0xa08] ;  /* 0x0002820000047ab9 */ /* 0x000fc80000000a00 */
[----:B--2---:R1:W2:Y:S02]  /*e680*/  @P0 LDG.E R7, desc[UR40][R2.64] ;  /* 0x0000002802070981 */ /* 0x0042a4000c1e1900 */
[----:B-1----:R-:W1:Y:S01]  /*e690*/  LDC.64 R2, c[0x0][0x418] ;  /* 0x00010600ff027b82 */ /* 0x002e620000000a00 */
[----:B-----5:R-:W-:Y:S01]  /*e6a0*/  VIADD R0, R0, 0xffffffff ;  /* 0xffffffff00007836 */ /* 0x020fe20000000000 */
[----:B--2---:R-:W-:Y:S01]  /*e6b0*/  SHF.R.S32.HI R8, RZ, 0x1f, R7 ;  /* 0x0000001fff087819 */ /* 0x004fe20000011407 */
[----:B------:R2:W-:Y:S04]  /*e6c0*/  @P0 STL [R1+0x8], R7 ;  /* 0x0000080701000387 */ /* 0x0005e80000100800 */
[----:B------:R2:W-:Y:S01]  /*e6d0*/  STL [R1+0x14], R8 ;  /* 0x0000140801007387 */ /* 0x0005e20000100800 */
[----:B-1----:R-:W-:Y:S01]  /*e6e0*/  LOP3.LUT P0, RZ, R2, UR4, RZ, 0xfc, !PT ;  /* 0x0000000402ff7c12 */ /* 0x002fe2000f80fcff */
[----:B------:R-:W-:-:S03]  /*e6f0*/  UMOV UR4, 0xffffffff ;  /* 0xffffffff00047882 */ /* 0x000fc60000000000 */
[----:B------:R-:W-:-:S04]  /*e700*/  LOP3.LUT P0, RZ, R3, UR5, RZ, 0xfc, P0 ;  /* 0x0000000503ff7c12 */ /* 0x000fc8000800fcff */
[----:B------:R-:W-:Y:S01]  /*e710*/  SEL R16, R7, RZ, !P0 ;  /* 0x000000ff07107207 */ /* 0x000fe20004000000 */
[----:B--2---:R-:W-:Y:S08]  /*e720*/  BRA.DIV UR4, `(.L_x_3446) ;  /* 0x0000005a040c7947 */ /* 0x004ff0000b800000 */
[----:B------:R-:W1:Y:S02]  /*e730*/  S2R R4, SR_TID.X ;  /* 0x0000000000047919 */ /* 0x000e640000002100 */
[----:B-1----:R-:W-:-:S04]  /*e740*/  SHF.R.U32.HI R4, RZ, 0x5, R4 ;  /* 0x00000005ff047819 */ /* 0x002fc80000011604 */
[----:B------:R-:W-:-:S05]  /*e750*/  LOP3.LUT R4, R4, 0x3, RZ, 0xc0, !PT ;  /* 0x0000000304047812 */ /* 0x000fca00078ec0ff */
[----:B------:R1:W2:Y:S02]  /*e760*/  SHFL.IDX PT, R14, R4, RZ, 0x1f ;  /* 0x00001fff040e7589 */ /* 0x0002a400000e0000 */
.L_x_3567:
[----:B------:R-:W-:Y:S01]  /*e770*/  PLOP3.LUT P1, PT, PT, PT, PT, 0x8, 0x0 ;  /* 0x000000000000781c */ /* 0x000fe20003f2e170 */
[----:B------:R4:W-:Y:S01]  /*e780*/  STL [R1+0x28], R0 ;  /* 0x0000280001007387 */ /* 0x0009e20000100800 */
[----:B--2---:R-:W-:Y:S02]  /*e790*/  ISETP.NE.AND P0, PT, R14, RZ, PT ;  /* 0x000000ff0e00720c */ /* 0x004fe40003f05270 */
[----:B-1----:R-:W-:-:S05]  /*e7a0*/  P2R R4, PR, RZ, 0x2 ;  /* 0x00000002ff047803 */ /* 0x002fca0000000000 */
[----:B------:R4:W-:Y:S06]  /*e7b0*/  STL [R1+0x18], R4 ;  /* 0x0000180401007387 */ /* 0x0009ec0000100800 */
[----:B------:R-:W-:Y:S05]  /*e7c0*/  @P0 BRA `(.L_x_3447) ;  /* 0x0000000400040947 */ /* 0x000fea0003800000 */
[----:B------:R-:W-:-:S03]  /*e7d0*/  UMOV UR4, 0xffffffff ;  /* 0xffffffff00047882 */ /* 0x000fc60000000000 */
[----:B------:R-:W-:Y:S05]  /*e7e0*/  BRA.DIV UR4, `(.L_x_3448) ;  /* 0x0000005a04107947 */ /* 0x000fea000b800000 */
[----:B------:R-:W-:-:S13]  /*e7f0*/  ELECT P6, URZ, PT ;  /* 0x00000000003f782f */ /* 0x000fda00038c0000 */
.L_x_3570:
[----:B------:R-:W-:Y:S05]  /*e800*/  @!P6 BRA `(.L_x_3447) ;  /* 0x0000000000f4e947 */ /* 0x000fea0003800000 */
[----:B------:R-:W-:-:S04]  /*e810*/  ISETP.NE.U32.AND P0, PT, R2, RZ, PT ;  /* 0x000000ff0200720c */ /* 0x000fc80003f05070 */
[----:B------:R-:W-:-:S13]  /*e820*/  ISETP.NE.AND.EX P0, PT, R3, RZ, PT, P0 ;  /* 0x000000ff0300720c */ /* 0x000fda0003f05300 */
[----:B------:R-:W-:Y:S05]  /*e830*/  @!P0 BRA `(.L_x_3449) ;  /* 0x0000000000508947 */ /* 0x000fea0003800000 */
[----:B------:R-:W1:Y:S01]  /*e840*/  LDC R6, c[0x0][0x43c] ;  /* 0x00010f00ff067b82 */ /* 0x000e620000000800 */
[----:B------:R-:W-:Y:S01]  /*e850*/  IMAD.MOV.U32 R9, RZ, RZ, R0 ;  /* 0x000000ffff097224 */ /* 0x000fe200078e0000 */
[----:B------:R-:W-:-:S03]  /*e860*/  ULDC.64 UR4, c[0x0][0x428] ;  /* 0x00010a0000047ab9 */ /* 0x000fc60000000a00 */
[----:B----4-:R-:W-:Y:S01]  /*e870*/  IMAD.MOV.U32 R0, RZ, RZ, R9 ;  /* 0x000000ffff007224 */ /* 0x010fe200078e0009 */
[----:B-1----:R-:W-:-:S13]  /*e880*/  ISETP.NE.AND P0, PT, R6, 0x1, PT ;  /* 0x000000010600780c */ /* 0x002fda0003f05270 */
        /* <DEDUP_REMOVED lines=15> */
.L_x_3449:
[----:B-1----:R-:W2:Y:S01]  /*e980*/  LDL R2, [R1+0x10] ;  /* 0x0000100001027983 */ /* 0x002ea20000100800 */
[----:B----4-:R-:W-:Y:S01]  /*e990*/  IMAD R0, R19, 0x8, R18 ;  /* 0x0000000813007824 */ /* 0x010fe200078e0212 */
[----:B--2---:R-:W-:-:S04]  /*e9a0*/  SHF.L.U32 R2, R2, 0x1f, RZ ;  /* 0x0000001f02027819 */ /* 0x004fc800000006ff */
[----:B------:R-:W1:Y:S02]  /*e9b0*/  SYNCS.PHASECHK.TRANS64.TRYWAIT P0, [R0+URZ+0x28c40], R2 ;  /* 0x028c4002000075a7 */ /* 0x000e64000800017f */
[----:B-1----:R-:W-:Y:S05]  /*e9c0*/  @!P0 BRA `(.L_x_3450) ;  /* 0x0000005400b88947 */ /* 0x002fea0003800000 */
.L_x_3571:
[----:B------:R-:W2:Y:S02]  /*e9d0*/  S2R R3, SR_TID.X ;  /* 0x0000000000037919 */ /* 0x000ea40000002100 */
        /* <DEDUP_REMOVED lines=8> */
[----:B----4-:R-:W-:Y:S05]  /*ea60*/  @!P0 BRA `(.L_x_3451) ;  /* 0x0000000000048947 */ /* 0x010fea0003800000 */
[----:B------:R-:W-:Y:S01]  /*ea70*/  BPT.TRAP 0x1 ;  /* 0x000000040000795c */ /* 0x000fe20000300000 */
.L_x_3451:
[----:B------:R-:W2:Y:S04]  /*ea80*/  LDL R3, [R1+0x28] ;  /* 0x0000280001037983 */ /* 0x000ea80000100800 */
[----:B-1----:R-:W4:Y:S01]  /*ea90*/  LDL R2, [R1+0x1c] ;  /* 0x00001c0001027983 */ /* 0x002f220000100800 */
[----:B------:R-:W-:Y:S01]  /*eaa0*/  R2UR UR9, R0 ;  /* 0x00000000000972ca */ /* 0x000fe200000e0000 */
[----:B------:R-:W-:Y:S01]  /*eab0*/  IMAD R0, R19, 0x2000, R18 ;  /* 0x0000200013007824 */ /* 0x000fe200078e0212 */
[----:B------:R-:W-:Y:S01]  /*eac0*/  UIADD3 UR6, UP0, UR38, 0x370, URZ ;  /* 0x0000037026067890 */ /* 0x000fe2000ff1e03f */
[----:B------:R-:W-:Y:S01]  /*ead0*/  R2UR UR12, R17 ;  /* 0x00000000110c72ca */ /* 0x000fe200000e0000 */
[----:B------:R-:W-:Y:S01]  /*eae0*/  UMOV UR5, 0x14f00000 ;  /* 0x14f0000000057882 */ /* 0x000fe20000000000 */
[----:B-----5:R-:W-:Y:S01]  /*eaf0*/  R2UR UR13, R16 ;  /* 0x00000000100d72ca */ /* 0x020fe200000e0000 */
[----:B------:R-:W-:Y:S01]  /*eb00*/  UIADD3.X UR7, URZ, UR39, URZ, UP0, !UPT ;  /* 0x000000273f077290 */ /* 0x000fe200087fe43f */
[----:B------:R-:W-:Y:S01]  /*eb10*/  R2UR UR8, R0 ;  /* 0x00000000000872ca */ /* 0x000fe200000e0000 */
[----:B------:R-:W-:Y:S01]  /*eb20*/  UMOV UR10, URZ ;  /* 0x0000003f000a7c82 */ /* 0x000fe20008000000 */
[----:B------:R-:W-:-:S04]  /*eb30*/  PLOP3.LUT P0, PT, PT, PT, PT, 0x80, 0x0 ;  /* 0x000000000000781c */ /* 0x000fc80003f0f070 */
[----:B------:R-:W-:Y:S01]  /*eb40*/  UIADD3 UR9, UR9, 0x28c30, URZ ;  /* 0x00028c3009097890 */ /* 0x000fe2000fffe03f */
[----:B------:R-:W-:-:S05]  /*eb50*/  P2R R0, PR, RZ, 0x1 ;  /* 0x00000001ff007803 */ /* 0x000fca0000000000 */
[----:B------:R1:W-:Y:S01]  /*eb60*/  STL [R1+0x18], R0 ;  /* 0x0000180001007387 */ /* 0x0003e20000100800 */
[----:B------:R-:W-:Y:S01]  /*eb70*/  UIADD3 UR8, UR8, 0x22400, URZ ;  /* 0x0002240008087890 */ /* 0x000fe2000fffe03f */
[----:B--2---:R-:W-:Y:S02]  /*eb80*/  R2UR UR11, R3 ;  /* 0x00000000030b72ca */ /* 0x004fe400000e0000 */
[----:B----4-:R-:W-:-:S13]  /*eb90*/  R2UR UR4, R2 ;  /* 0x00000000020472ca */ /* 0x010fda00000e0000 */
[----:B------:R-:W-:-:S03]  /*eba0*/  ULEA UR11, UR11, UR4, 0x6 ;  /* 0x000000040b0b7291 */ /* 0x000fc6000f8e303f */
[----:B------:R-:W-:-:S06]  /*ebb0*/  UMOV UR4, 0x0 ;  /* 0x0000000000047882 */ /* 0x000fcc0000000000 */
[----:B------:R1:W-:Y:S02]  /*ebc0*/  UTMALDG.4D [UR8], [UR6], desc[UR4] ;  /* 0x00000408060075b4 */ /* 0x0003e40008019000 */
[----:B-1----:R-:W-:Y:S01]  /*ebd0*/  NOP ;  /* 0x0000000000007918 */ /* 0x002fe20000000000 */
.L_x_3447:
[----:B------:R-:W2:Y:S04]  /*ebe0*/  LDL.LU R3, [R1+0x30] ;  /* 0x0000300001037983 */ /* 0x000ea80000300800 */
[----:B------:R-:W5:Y:S04]  /*ebf0*/  LDL.LU R5, [R1+0x24] ;  /* 0x0000240001057983 */ /* 0x000f680000300800 */
[----:B----4-:R-:W4:Y:S01]  /*ec00*/  LDL.LU R4, [R1+0x38] ;  /* 0x0000380001047983 */ /* 0x010f220000300800 */
        /* <DEDUP_REMOVED lines=10> */
[----:B-----5:R-:W-:-:S03]  /*ecb0*/  SEL R5, R5, RZ, !P0 ;  /* 0x000000ff05057207 */ /* 0x020fc60004000000 */
        /* <DEDUP_REMOVED lines=10> */
[----:B-1----:R-:W-:Y:S01]  /*ed60*/  MOV R2, 0x0 ;  /* 0x0000000000027802 */ /* 0x002fe20000000f00 */
[----:B------:R-:W-:Y:S01]  /*ed70*/  ULDC.64 UR4, c[0x4][0x118] ;  /* 0x0100460000047ab9 */ /* 0x000fe20000000a00 */
[----:B------:R-:W-:Y:S01]  /*ed80*/  ULDC.64 UR6, c[0x4][0x120] ;  /* 0x0100480000067ab9 */ /* 0x000fe20000000a00 */
[----:B------:R-:W-:Y:S01]  /*ed90*/  ULDC.64 UR8, c[0x4][0x58] ;  /* 0x0100160000087ab9 */ /* 0x000fe20000000a00 */
[----:B------:R-:W-:Y:S02]  /*eda0*/  IMAD.U32 R4, RZ, RZ, UR4 ;  /* 0x00000004ff047e24 */ /* 0x000fe4000f8e00ff */
[----:B------:R-:W1:Y:S01]  /*edb0*/  LDC.64 R2, c[0x4][R2] ;  /* 0x0100000002027b82 */ /* 0x000e620000000a00 */
[----:B------:R-:W-:Y:S02]  /*edc0*/  IMAD.U32 R5, RZ, RZ, UR5 ;  /* 0x00000005ff057e24 */ /* 0x000fe4000f8e00ff */
[----:B------:R-:W-:Y:S02]  /*edd0*/  IMAD.U32 R6, RZ, RZ, UR6 ;  /* 0x00000006ff067e24 */ /* 0x000fe4000f8e00ff */
[----:B------:R-:W-:-:S02]  /*ede0*/  IMAD.U32 R7, RZ, RZ, UR7 ;  /* 0x00000007ff077e24 */ /* 0x000fc4000f8e00ff */
[----:B---3--:R-:W-:Y:S02]  /*edf0*/  IMAD.U32 R10, RZ, RZ, UR8 ;  /* 0x00000008ff0a7e24 */ /* 0x008fe4000f8e00ff */
[----:B0-----:R-:W-:Y:S02]  /*ee00*/  IMAD.U32 R11, RZ, RZ, UR9 ;  /* 0x00000009ff0b7e24 */ /* 0x001fe4000f8e00ff */
[----:B------:R-:W-:Y:S02]  /*ee10*/  IMAD.MOV.U32 R8, RZ, RZ, 0x70 ;  /* 0x00000070ff087424 */ /* 0x000fe400078e00ff */
[----:B------:R-:W-:Y:S02]  /*ee20*/  IMAD.MOV.U32 R12, RZ, RZ, 0x1 ;  /* 0x00000001ff0c7424 */ /* 0x000fe400078e00ff */
[----:B------:R-:W-:-:S07]  /*ee30*/  IMAD.MOV.U32 R13, RZ, RZ, RZ ;  /* 0x000000ffff0d7224 */ /* 0x000fce00078e00ff */
[----:B------:R-:W-:-:S07]  /*ee40*/  LEPC R20, `(.L_x_3453) ;  /* 0x000000001014794e */ /* 0x000fce0000000000 */
[----:B-1----:R-:W-:Y:S05]  /*ee50*/  CALL.ABS.NOINC R2 ;  /* 0x0000000002007343 */ /* 0x002fea0003c00000 */
.L_x_3453:
[----:B------:R-:W-:Y:S05]  /*ee60*/  BSYNC B6 ;  /* 0x0000000000067941 */ /* 0x000fea0003800000 */
.L_x_3452:
[----:B-1----:R-:W2:Y:S01]  /*ee70*/  LDL.LU R0, [R1+0x38] ;  /* 0x0000380001007983 */ /* 0x002ea20000300800 */
[----:B------:R-:W-:Y:S01]  /*ee80*/  ULDC.64 UR4, c[0x0][0x2d8] ;  /* 0x0000b60000047ab9 */ /* 0x000fe20000000a00 */
[----:B------:R-:W1:Y:S01]  /*ee90*/  LDC R7, c[0x0][0x448] ;  /* 0x00011200ff077b82 */ /* 0x000e620000000800 */
[----:B------:R-:W-:Y:S01]  /*eea0*/  ULDC UR6, c[0x0][0x2b8] ;  /* 0x0000ae0000067ab9 */ /* 0x000fe20000000800 */
[----:B------:R-:W4:Y:S04]  /*eeb0*/  LDL.LU R4, [R1+0x30] ;  /* 0x0000300001047983 */ /* 0x000f280000300800 */
[----:B------:R-:W4:Y:S04]  /*eec0*/  LDL.LU.64 R2, [R1+0x48] ;  /* 0x0000480001027983 */ /* 0x000f280000300a00 */
[----:B------:R-:W2:Y:S04]  /*eed0*/  LDL.LU R5, [R1+0x24] ;  /* 0x0000240001057983 */ /* 0x000ea80000300800 */
[----:B---3--:R-:W3:Y:S04]  /*eee0*/  LDL R10, [R1+0x4] ;  /* 0x00000400010a7983 */ /* 0x008ee80000100800 */
[----:B------:R0:W5:Y:S01]  /*eef0*/  LDL R8, [R1+0x54] ;  /* 0x0000540001087983 */ /* 0x0001620000100800 */
[----:B-1----:R-:W-:-:S13]  /*ef00*/  ISETP.NE.AND P0, PT, R7, 0x1, PT ;  /* 0x000000010700780c */ /* 0x002fda0003f05270 */
[----:B------:R-:W1:Y:S01]  /*ef10*/  @P0 LDC R6, c[0x0][0x450] ;  /* 0x00011400ff060b82 */ /* 0x000e620000000800 */
[----:B------:R-:W0:Y:S02]  /*ef20*/  S2R R9, SR_TID.X ;  /* 0x0000000000097919 */ /* 0x000e240000002100 */
[----:B0-----:R-:W-:-:S05]  /*ef30*/  IMAD.SHL.U32 R9, R9, 0x8, RZ ;  /* 0x0000000809097824 */ /* 0x001fca00078e00ff */
[----:B------:R-:W-:Y:S01]  /*ef40*/  LOP3.LUT R9, R9, 0x38, RZ, 0xc0, !PT ;  /* 0x0000003809097812 */ /* 0x000fe200078ec0ff */
        /* <DEDUP_REMOVED lines=8> */
[----:B------:R-:W-:-:S03]  /*efd0*/  ULDC.64 UR4, c[0x0][0x2d0] ;  /* 0x0000b40000047ab9 */ /* 0x000fc60000000a00 */
[----:B------:R-:W-:Y:S01]  /*efe0*/  IMAD.IADD R3, R3, 0x1, R0 ;  /* 0x0000000103037824 */ /* 0x000fe200078e0200 */
[----:B0-----:R-:W-:-:S04]  /*eff0*/  LOP3.LUT R4, R4, 0x7f, RZ, 0xc0, !PT ;  /* 0x0000007f04047812 */ /* 0x001fc800078ec0ff */
[----:B------:R-:W-:Y:S02]  /*f000*/  SHF.R.U32.HI R5, RZ, 0x3, R4 ;  /* 0x00000003ff057819 */ /* 0x000fe40000011604 */
[----:B------:R-:W0:Y:S02]  /*f010*/  S2R R4, SR_TID.X ;  /* 0x0000000000047919 */ /* 0x000e240000002100 */
[----:B0-----:R-:W-:-:S05]  /*f020*/  IMAD.SHL.U32 R4, R4, 0x10, RZ ;  /* 0x0000001004047824 */ /* 0x001fca00078e00ff */
[----:B------:R-:W-:Y:S02]  /*f030*/  LOP3.LUT R4, R5, 0x70, R4, 0xf8, !PT ;  /* 0x0000007005047812 */ /* 0x000fe400078ef804 */
[----:B------:R-:W0:Y:S03]  /*f040*/  @P0 LDC R5, c[0x0][0x44c] ;  /* 0x00011300ff050b82 */ /* 0x000e260000000800 */
[----:B---3--:R-:W-:-:S04]  /*f050*/  IMAD R0, R10, 0x40, R4 ;  /* 0x000000400a007824 */ /* 0x008fc800078e0204 */
[----:B------:R-:W-:Y:S02]  /*f060*/  IMAD.MOV.U32 R4, RZ, RZ, R0 ;  /* 0x000000ffff047224 */ /* 0x000fe400078e0000 */
        /* <DEDUP_REMOVED lines=14> */
[----:B------:R-:W-:Y:S02]  /*f150*/  ULDC.64 UR4, c[0x0][0x280] ;  /* 0x0000a00000047ab9 */ /* 0x000fe40000000a00 */
[----:B------:R-:W-:Y:S01]  /*f160*/  LEA R4, P1, R2, UR4, 0x1 ;  /* 0x0000000402047c11 */ /* 0x000fe2000f8208ff */
[----:B------:R-:W-:Y:S01]  /*f170*/  IMAD.IADD R0, R3, 0x1, R0 ;  /* 0x0000000103007824 */ /* 0x000fe200078e0200 */
[----:B------:R-:W-:Y:S01]  /*f180*/  UMOV UR4, 0xffffffff ;  /* 0xffffffff00047882 */ /* 0x000fe20000000000 */
[----:B------:R-:W-:-:S03]  /*f190*/  ISETP.GE.AND P0, PT, R9, UR6, PT ;  /* 0x0000000609007c0c */ /* 0x000fc6000bf06270 */
[----:B------:R-:W-:Y:S01]  /*f1a0*/  LEA.HI.X R3, R2, UR5, R0, 0x1, P1 ;  /* 0x0000000502037c11 */ /* 0x000fe200088f0c00 */
[----:B------:R-:W-:Y:S09]  /*f1b0*/  BRA.DIV UR4, `(.L_x_3454) ;  /* 0x0000004e04d07947 */ /* 0x000ff2000b800000 */
[----:B------:R-:W2:Y:S01]  /*f1c0*/  LDL.LU R6, [R1+0x40] ;  /* 0x0000400001067983 */ /* 0x000ea20000300800 */
        /* <DEDUP_REMOVED lines=15> */
[----:B-----5:R0:W-:Y:S01]  /*f2c0*/  @!P1 LDGSTS.E.BYPASS.LTC128B.128 [R8+0x20400], desc[UR40][R6.64], !P0 ;  /* 0x2040000006089fae */ /* 0x0201e2000c101d68 */
        /* <DEDUP_REMOVED lines=8> */
[----:B------:R0:W-:Y:S02]  /*f350*/  @!P1 LDGSTS.E.BYPASS.LTC128B.128 [R8+0x20c00], desc[UR40][R6.64], !P0 ;  /* 0x20c0000006089fae */ /* 0x0001e4000c101d68 */
[----:B------:R-:W-:Y:S02]  /*f360*/  ISETP.GE.AND P1, PT, R5, R0, PT ;  /* 0x000000000500720c */ /* 0x000fe40003f26270 */
[----:B------:R-:W1:Y:S04]  /*f370*/  SHFL.IDX PT, R5, R4, 0x2, 0x181f ;  /* 0x00581f0004057f89 */ /* 0x000e6800000e0000 */
[----:B0-----:R-:W0:Y:S07]  /*f380*/  SHFL.IDX PT, R6, R3, 0x2, 0x181f ;  /* 0x00581f0003067f89 */ /* 0x001e2e00000e0000 */
[----:B-1----:R-:W-:-:S05]  /*f390*/  @!P1 LEA R5, P2, R9, R5, 0x1 ;  /* 0x0000000509059211 */ /* 0x002fca00078408ff */
[----:B0-----:R-:W-:-:S04]  /*f3a0*/  @!P1 IMAD.X R6, RZ, RZ, R6, P2 ;  /* 0x000000ffff069224 */ /* 0x001fc800010e0606 */
[----:B------:R-:W-:Y:S02]  /*f3b0*/  @!P1 IMAD.MOV.U32 R7, RZ, RZ, R6 ;  /* 0x000000ffff079224 */ /* 0x000fe400078e0006 */
[----:B------:R-:W-:Y:S02]  /*f3c0*/  @!P1 IMAD.MOV.U32 R6, RZ, RZ, R5 ;  /* 0x000000ffff069224 */ /* 0x000fe400078e0005 */
[----:B------:R0:W1:Y:S04]  /*f3d0*/  SHFL.IDX PT, R5, R3, 0x3, 0x181f ;  /* 0x00781f0003057f89 */ /* 0x00006800000e0000 */
[----:B------:R0:W-:Y:S04]  /*f3e0*/  @!P1 LDGSTS.E.BYPASS.LTC128B.128 [R8+0x21400], desc[UR40][R6.64], !P0 ;  /* 0x2140000006089fae */ /* 0x0001e8000c101d68 */
[----:B------:R0:W2:Y:S02]  /*f3f0*/  SHFL.IDX PT, R3, R4, 0x3, 0x181f ;  /* 0x00781f0004037f89 */ /* 0x0000a400000e0000 */
.L_x_3580:
[----:B------:R-:W-:-:S05]  /*f400*/  VIADD R2, R2, 0x30 ;  /* 0x0000003002027836 */ /* 0x000fca0000000000 */
[----:B------:R-:W-:-:S13]  /*f410*/  ISETP.GE.AND P1, PT, R2, R0, PT ;  /* 0x000000000200720c */ /* 0x000fda0003f26270 */
[----:B--2---:R-:W-:-:S05]  /*f420*/  @!P1 LEA R2, P2, R9, R3, 0x1 ;  /* 0x0000000309029211 */ /* 0x004fca00078408ff */
[----:B01----:R-:W-:-:S05]  /*f430*/  @!P1 IMAD.X R3, RZ, RZ, R5, P2 ;  /* 0x000000ffff039224 */ /* 0x003fca00010e0605 */
[----:B------:R-:W-:Y:S01]  /*f440*/  @!PT LDS RZ, [RZ] ;  /* 0x00000000fffff984 */ /* 0x000fe20000000800 */
[----:B------:R-:W-:Y:S01]  /*f450*/  @!PT LDS RZ, [RZ] ;  /* 0x00000000fffff984 */ /* 0x000fe20000000800 */
[----:B------:R-:W-:Y:S01]  /*f460*/  @!PT LDS RZ, [RZ] ;  /* 0x00000000fffff984 */ /* 0x000fe20000000800 */
[----:B------:R0:W-:Y:S01]  /*f470*/  @!P1 LDGSTS.E.BYPASS.LTC128B.128 [R8+0x21c00], desc[UR40][R2.64], !P0 ;  /* 0x21c0000002089fae */ /* 0x0001e2000c101d68 */
[----:B------:R-:W-:Y:S01]  /*f480*/  PLOP3.LUT P0, PT, PT, PT, PT, 0x80, 0x0 ;  /* 0x000000000000781c */ /* 0x000fe20003f0f070 */
[----:B------:R-:W-:-:S12]  /*f490*/  NOP ;  /* 0x0000000000007918 */ /* 0x000fd80000000000 */
.L_x_3455:
[----:B------:R-:W-:Y:S02]  /*f4a0*/  PLOP3.LUT P1, PT, P1, P0, PT, 0xa2, 0x0 ;  /* 0x000000000000781c */ /* 0x000fe40000f21472 */
[----:B------:R-:W-:-:S08]  /*f4b0*/  @P0 R2UR P1, UR4, R18 ;  /* 0x00000000120402ca */ /* 0x000fd00000020000 */
[----:B------:R-:W-:-:S05]  /*f4c0*/  @P0 PLOP3.LUT P0, PT, P1, PT, PT, 0x80, 0x0 ;  /* 0x000000000000081c */ /* 0x000fca0000f0f070 */
[----:B------:R-:W-:Y:S01]  /*f4d0*/  @!P1 SYNCS.ARRIVE.TRANS64.RED.A0T1 RZ, [UR4+0x28c00], RZ ;  /* 0x028c00ffffff99a7 */ /* 0x000fe20008200404 */
[----:B------:R-:W-:Y:S07]  /*f4e0*/  @!P1 ARRIVES.LDGSTSBAR.64.TRANSCNT [UR4+0x28c00] ;  /* 0x028c0000ff0099b0 */ /* 0x000fee0008000a84 */
[----:B------:R-:W-:Y:S05]  /*f4f0*/  @P0 BRA.U.ANY `(.L_x_3455) ;  /* 0xfffffffd00e80947 */ /* 0x000fea000393ffff */
[----:B0-----:R-:W2:Y:S02]  /*f500*/  LDL.LU R2, [R1+0x50] ;  /* 0x0000500001027983 */ /* 0x001ea40000300800 */
[----:B--2---:R-:W-:-:S05]  /*f510*/  VIADD R2, R2, 0x1 ;  /* 0x0000000102027836 */ /* 0x004fca0000000000 */
        /* <DEDUP_REMOVED lines=8> */
[----:B------:R-:W1:Y:S03]  /*f5a0*/  SYNCS.PHASECHK.TRANS64.TRYWAIT P0, [R18+URZ+0x28c20], R0 ;  /* 0x028c2000120075a7 */ /* 0x000e66000800017f */
[----:B01----:R-:W-:Y:S05]  /*f5b0*/  @!P0 BRA `(.L_x_3457) ;  /* 0x00000050001c8947 */ /* 0x003fea0003800000 */
.L_x_3581:
[----:B------:R-:W-:Y:S05]  /*f5c0*/  BSYNC B0 ;  /* 0x0000000000007941 */ /* 0x000fea0003800000 */
.L_x_3456:
[----:B------:R-:W2:Y:S01]  /*f5d0*/  LDL R2, [R1+0x18] ;  /* 0x0000180001027983 */ /* 0x000ea20000100800 */
[----:B------:R-:W-:Y:S01]  /*f5e0*/  BSSY B0, `(.L_x_3458) ;  /* 0x0000096000007945 */ /* 0x000fe20003800000 */
[----:B--2---:R-:W-:-:S13]  /*f5f0*/  ISETP.NE.AND P0, PT, R2, RZ, PT ;  /* 0x000000ff0200720c */ /* 0x004fda0003f05270 */
[----:B------:R-:W-:Y:S05]  /*f600*/  @!P0 BRA `(.L_x_3459) ;  /* 0x00000008004c8947 */ /* 0x000fea0003800000 */
[----:B------:R-:W2:Y:S01]  /*f610*/  LDL R2, [R1+0x10] ;  /* 0x0000100001027983 */ /* 0x000ea20000100800 */
[----:B0-----:R-:W-:Y:S01]  /*f620*/  IMAD R0, R19, 0x8, R18 ;  /* 0x0000000813007824 */ /* 0x001fe200078e0212 */
[----:B------:R-:W-:Y:S01]  /*f630*/  BSSY B1, `(.L_x_3460) ;  /* 0x0000007000017945 */ /* 0x000fe20003800000 */
[----:B------:R-:W0:Y:S02]  /*f640*/  S2R R3, SR_TID.X ;  /* 0x0000000000037919 */ /* 0x000e240000002100 */
[----:B0-----:R-:W-:-:S04]  /*f650*/  LOP3.LUT R3, R3, 0x7f, RZ, 0xc0, !PT ;  /* 0x0000007f03037812 */ /* 0x001fc800078ec0ff */
[----:B------:R-:W-:Y:S02]  /*f660*/  ISETP.NE.AND P1, PT, R3, RZ, PT ;  /* 0x000000ff0300720c */ /* 0x000fe40003f25270 */
[----:B--2---:R-:W-:-:S04]  /*f670*/  SHF.L.U32 R2, R2, 0x1f, RZ ;  /* 0x0000001f02027819 */ /* 0x004fc800000006ff */
[----:B------:R-:W0:Y:S02]  /*f680*/  SYNCS.PHASECHK.TRANS64.TRYWAIT P0, [R0+URZ+0x28c60], R2 ;  /* 0x028c6002000075a7 */ /* 0x000e24000800017f */
[----:B0-----:R-:W-:Y:S05]  /*f690*/  @!P0 BRA `(.L_x_3461) ;  /* 0x0000004c00f88947 */ /* 0x001fea0003800000 */
.L_x_3582:
[----:B------:R-:W-:Y:S05]  /*f6a0*/  BSYNC B1 ;  /* 0x0000000000017941 */ /* 0x000fea0003800000 */
.L_x_3460:
[----:B------:R-:W-:Y:S04]  /*f6b0*/  BSSY B1, `(.L_x_3462) ;  /* 0x0000009000017945 */ /* 0x000fe80003800000 */
[----:B------:R-:W-:Y:S05]  /*f6c0*/  @P1 BRA `(.L_x_3463) ;  /* 0x00000000001c1947 */ /* 0x000fea0003800000 */
[----:B------:R-:W1:Y:S01]  /*f6d0*/  S2R R3, SR_TID.X ;  /* 0x0000000000037919 */ /* 0x000e620000002100 */
[----:B0-----:R-:W-:-:S04]  /*f6e0*/  IMAD.MOV.U32 R2, RZ, RZ, 0x10000 ;  /* 0x00010000ff027424 */ /* 0x001fc800078e00ff */
[----:B------:R2:W-:Y:S01]  /*f6f0*/  SYNCS.ARRIVE.TRANS64 RZ, [R0+URZ+0x28c50], R2 ;  /* 0x028c500200ff79a7 */ /* 0x0005e2000800003f */
[----:B-1----:R-:W-:-:S04]  /*f700*/  LOP3.LUT R3, R3, 0x1f, RZ, 0xc0, !PT ;  /* 0x0000001f03037812 */ /* 0x002fc800078ec0ff */
[----:B------:R-:W-:-:S13]  /*f710*/  ISETP.NE.AND P0, PT, R3, RZ, PT ;  /* 0x000000ff0300720c */ /* 0x000fda0003f05270 */
[----:B--2---:R-:W-:Y:S05]  /*f720*/  @!P0 BRA `(.L_x_3463) ;  /* 0x0000000000048947 */ /* 0x004fea0003800000 */
[----:B------:R-:W-:Y:S01]  /*f730*/  BPT.TRAP 0x1 ;  /* 0x000000040000795c */ /* 0x000fe20000300000 */
.L_x_3463:
[----:B------:R-:W-:Y:S05]  /*f740*/  BSYNC B1 ;  /* 0x0000000000017941 */ /* 0x000fea0003800000 */
.L_x_3462:
[----:B------:R-:W2:Y:S04]  /*f750*/  LDL R3, [R1+0x1c] ;  /* 0x00001c0001037983 */ /* 0x000ea80000100800 */
[----:B0-----:R-:W2:Y:S01]  /*f760*/  LDL.LU R2, [R1+0x28] ;  /* 0x0000280001027983 */ /* 0x001ea20000300800 */
[----:B------:R-:W-:Y:S01]  /*f770*/  UIADD3 UR4, UP0, UR38, 0x470, URZ ;  /* 0x0000047026047890 */ /* 0x000fe2000ff1e03f */
[----:B------:R-:W-:Y:S01]  /*f780*/  PLOP3.LUT P0, PT, PT, PT, PT, 0x80, 0x0 ;  /* 0x000000000000781c */ /* 0x000fe20003f0f070 */
[----:B------:R-:W-:Y:S01]  /*f790*/  VIADD R0, R0, 0x28c50 ;  /* 0x00028c5000007836 */ /* 0x000fe20000000000 */
[----:B------:R-:W-:Y:S01]  /*f7a0*/  UMOV UR6, 0x0 ;  /* 0x0000000000067882 */ /* 0x000fe20000000000 */
[----:B------:R-:W-:Y:S01]  /*f7b0*/  UIADD3.X UR5, URZ, UR39, URZ, UP0, !UPT ;  /* 0x000000273f057290 */ /* 0x000fe200087fe43f */
[----:B------:R-:W-:Y:S01]  /*f7c0*/  UMOV UR7, 0x14f00000 ;  /* 0x14f0000000077882 */ /* 0x000fe20000000000 */
[----:B------:R-:W-:Y:S01]  /*f7d0*/  UMOV UR10, URZ ;  /* 0x0000003f000a7c82 */ /* 0x000fe20008000000 */
[----:B--2---:R-:W-:-:S02]  /*f7e0*/  IMAD R3, R2, 0x40, R3 ;  /* 0x0000004002037824 */ /* 0x004fc400078e0203 */
[----:B------:R-:W-:-:S04]  /*f7f0*/  IMAD R2, R19, 0x10000, R18 ;  /* 0x0001000013027824 */ /* 0x000fc800078e0212 */
[----:B------:R-:W-:-:S07]  /*f800*/  VIADD R4, R2, 0x400 ;  /* 0x0000040002047836 */ /* 0x000fce0000000000 */
.L_x_3464:
        /* <DEDUP_REMOVED lines=15> */
.L_x_3465:
        /* <DEDUP_REMOVED lines=15> */
.L_x_3466:
        /* <DEDUP_REMOVED lines=15> */
.L_x_3467:
        /* <DEDUP_REMOVED lines=15> */
.L_x_3468:
        /* <DEDUP_REMOVED lines=15> */
.L_x_3469:
        /* <DEDUP_REMOVED lines=15> */
.L_x_3470:
        /* <DEDUP_REMOVED lines=15> */
.L_x_3471:
        /* <DEDUP_REMOVED lines=10> */
.L_x_3459:
[----:B------:R-:W-:Y:S05]  /*ff40*/  BSYNC B0 ;  /* 0x0000000000007941 */ /* 0x000fea0003800000 */
.L_x_3458:
[----:B------:R-:W0:Y:S04]  /*ff50*/  LDL R4, [R1+0x2c] ;  /* 0x00002c0001047983 */ /* 0x000e280000100800 */
[----:B------:R-:W2:Y:S01]  /*ff60*/  LDL R5, [R1+0x20] ;  /* 0x0000200001057983 */ /* 0x000ea20000100800 */
[----:B------:R-:W-:Y:S01]  /*ff70*/  BSSY B0, `(.L_x_3472) ;  /* 0x00002a7000007945 */ /* 0x000fe20003800000 */
[----:B0-----:R-:W-:-:S05]  /*ff80*/  VIADD R0, R4, 0xfffffffe ;  /* 0xfffffffe04007836 */ /* 0x001fca0000000000 */
[----:B--2---:R-:W-:-:S13]  /*ff90*/  ISETP.GE.AND P0, PT, R0, R5, PT ;  /* 0x000000050000720c */ /* 0x004fda0003f06270 */
[----:B------:R-:W-:Y:S05]  /*ffa0*/  @!P0 BRA `(.L_x_3473) ;  /* 0x00000028008c8947 */ /* 0x000fea0003800000 */
[----:B------:R-:W2:Y:S04]  /*ffb0*/  LDL.LU R7, [R1+0x58] ;  /* 0x0000580001077983 */ /* 0x000ea80000300800 */
[----:B------:R-:W3:Y:S04]  /*ffc0*/  LDL.LU R6, [R1+0x34] ;  /* 0x0000340001067983 */ /* 0x000ee80000300800 */
        /* <DEDUP_REMOVED lines=13> */
[----:B------:R-:W3:Y:S01]  /*100a0*/  LDL.LU R8, [R1+0x10] ;  /* 0x0000100001087983 */ /* 0x000ee20000300800 */
[----:B------:R-:W-:Y:S01]  /*100b0*/  VIADD R19, R19, 0x1 ;  /* 0x0000000113137836 */ /* 0x000fe20000000000 */
[----:B------:R-:W-:Y:S04]  /*100c0*/  BSSY B1, `(.L_x_3476) ;  /* 0x00000d4000017945 */ /* 0x000fe80003800000 */
[----:B------:R-:W-:-:S04]  /*100d0*/  ISETP.NE.AND P0, PT, R19, 0x2, PT ;  /* 0x000000021300780c */ /* 0x000fc80003f05270 */
[----:B------:R-:W-:Y:S02]  /*100e0*/  SEL R2, RZ, 0x1, P0 ;  /* 0x00000001ff027807 */ /* 0x000fe40000000000 */
[----:B------:R-:W-:Y:S02]  /*100f0*/  SEL R19, R19, RZ, P0 ;  /* 0x000000ff13137207 */ /* 0x000fe40000000000 */
[----:B--2---:R-:W-:Y:S02]  /*10100*/  ISETP.NE.AND P2, PT, R6, RZ, PT ;  /* 0x000000ff0600720c */ /* 0x004fe40003f45270 */
[----:B---3--:R-:W-:-:S05]  /*10110*/  LOP3.LUT R8, R8, R2, RZ, 0x3c, !PT ;  /* 0x0000000208087212 */ /* 0x008fca00078e3cff */
[----:B------:R0:W-:Y:S06]  /*10120*/  STL [R1+0x10], R8 ;  /* 0x0000100801007387 */ /* 0x0001ec0000100800 */
[----:B------:R-:W-:Y:S05]  /*10130*/  @!P2 BRA `(.L_x_3477) ;  /* 0x0000000c0030a947 */ /* 0x000fea0003800000 */
[----:B------:R-:W-:Y:S02]  /*10140*/  ULDC.64 UR4, c[0x0][0x418] ;  /* 0x0001060000047ab9 */ /* 0x000fe40000000a00 */
        /* <DEDUP_REMOVED lines=22> */
.L_x_3478:
[----:B------:R-:W-:Y:S01]  /*102b0*/  IMAD R3, R19, 0x8, R18 ;  /* 0x0000000813037824 */ /* 0x000fe200078e0212 */
[----:B------:R-:W-:Y:S01]  /*102c0*/  SHF.L.U32 R2, R8, 0x1f, RZ ;  /* 0x0000001f08027819 */ /* 0x000fe200000006ff */
[----:B-1----:R-:W1:Y:S01]  /*102d0*/  S2R R6, SR_TID.X ;  /* 0x0000000000067919 */ /* 0x002e620000002100 */
[----:B------:R-:W-:Y:S02]  /*102e0*/  BSSY B3, `(.L_x_3479) ;  /* 0x0000005000037945 */ /* 0x000fe40003800000 */
[----:B------:R-:W2:Y:S01]  /*102f0*/  SYNCS.PHASECHK.TRANS64.TRYWAIT P0, [R3+URZ+0x28c40], R2 ;  /* 0x028c4002030075a7 */ /* 0x000ea2000800017f */
[----:B-1----:R-:W-:-:S04]  /*10300*/  LOP3.LUT R6, R6, 0x7f, RZ, 0xc0, !PT ;  /* 0x0000007f06067812 */ /* 0x002fc800078ec0ff */
[----:B------:R-:W-:Y:S01]  /*10310*/  ISETP.NE.AND P1, PT, R6, RZ, PT ;  /* 0x000000ff0600720c */ /* 0x000fe20003f25270 */
[----:B--2---:R-:W-:-:S12]  /*10320*/  @!P0 BRA `(.L_x_3480) ;  /* 0x0000004000e88947 */ /* 0x004fd80003800000 */
.L_x_3583:
[----:B------:R-:W-:Y:S05]  /*10330*/  BSYNC B3 ;  /* 0x0000000000037941 */ /* 0x000fea0003800000 */
.L_x_3479:
[----:B------:R-:W-:Y:S04]  /*10340*/  BSSY B3, `(.L_x_3481) ;  /* 0x0000009000037945 */ /* 0x000fe80003800000 */
[----:B------:R-:W-:Y:S05]  /*10350*/  @P1 BRA `(.L_x_3482) ;  /* 0x00000000001c1947 */ /* 0x000fea0003800000 */
[----:B------:R-:W2:Y:S01]  /*10360*/  S2R R7, SR_TID.X ;  /* 0x0000000000077919 */ /* 0x000ea20000002100 */
[----:B------:R-:W-:-:S04]  /*10370*/  IMAD.MOV.U32 R6, RZ, RZ, 0x2000 ;  /* 0x00002000ff067424 */ /* 0x000fc800078e00ff */
[----:B------:R3:W-:Y:S01]  /*10380*/  SYNCS.ARRIVE.TRANS64 RZ, [R3+URZ+0x28c30], R6 ;  /* 0x028c300603ff79a7 */ /* 0x0007e2000800003f */
[----:B--2---:R-:W-:-:S04]  /*10390*/  LOP3.LUT R7, R7, 0x1f, RZ, 0xc0, !PT ;  /* 0x0000001f07077812 */ /* 0x004fc800078ec0ff */
[----:B------:R-:W-:-:S13]  /*103a0*/  ISETP.NE.AND P0, PT, R7, RZ, PT ;  /* 0x000000ff0700720c */ /* 0x000fda0003f05270 */
[----:B---3--:R-:W-:Y:S05]  /*103b0*/  @!P0 BRA `(.L_x_3482) ;  /* 0x0000000000048947 */ /* 0x008fea0003800000 */
[----:B------:R-:W-:Y:S01]  /*103c0*/  BPT.TRAP 0x1 ;  /* 0x000000040000795c */ /* 0x000fe20000300000 */
.L_x_3482:
[----:B------:R-:W-:Y:S05]  /*103d0*/  BSYNC B3 ;  /* 0x0000000000037941 */ /* 0x000fea0003800000 */
.L_x_3481:
[----:B------:R-:W2:Y:S01]  /*103e0*/  LDL R7, [R1+0x1c] ;  /* 0x00001c0001077983 */ /* 0x000ea20000100800 */
        /* <DEDUP_REMOVED lines=10> */
[----:B------:R-:W-:-:S09]  /*10490*/  VIADD R7, R3, 0x28c30 ;  /* 0x00028c3003077836 */ /* 0x000fd20000000000 */
.L_x_3483:
        /* <DEDUP_REMOVED lines=13> */
.L_x_3584:
[----:B------:R-:W-:Y:S05]  /*10570*/  BSYNC B3 ;  /* 0x0000000000037941 */ /* 0x000fea0003800000 */
.L_x_3484:
[----:B------:R-:W-:Y:S01]  /*10580*/  BSSY B3, `(.L_x_3486) ;  /* 0x000000b000037945 */ /* 0x000fe20003800000 */
[----:B0-----:R-:W-:Y:S02]  /*10590*/  IMAD.MOV.U32 R8, RZ, RZ, 0x0 ;  /* 0x00000000ff087424 */ /* 0x001fe400078e00ff */
[----:B------:R-:W-:Y:S01]  /*105a0*/  IMAD.MOV.U32 R9, RZ, RZ, 0x14f00000 ;  /* 0x14f00000ff097424 */ /* 0x000fe200078e00ff */
[----:B------:R-:W-:Y:S06]  /*105b0*/  @P1 BRA `(.L_x_3487) ;  /* 0x00000000001c1947 */ /* 0x000fec0003800000 */
[----:B------:R-:W0:Y:S01]  /*105c0*/  S2R R6, SR_TID.X ;  /* 0x0000000000067919 */ /* 0x000e220000002100 */
[----:B-12---:R-:W-:-:S04]  /*105d0*/  IMAD.MOV.U32 R2, RZ, RZ, 0x10000 ;  /* 0x00010000ff027424 */ /* 0x006fc800078e00ff */
[----:B------:R3:W-:Y:S01]  /*105e0*/  SYNCS.ARRIVE.TRANS64 RZ, [R3+URZ+0x28c50], R2 ;  /* 0x028c500203ff79a7 */ /* 0x0007e2000800003f */
[----:B0-----:R-:W-:-:S04]  /*105f0*/  LOP3.LUT R6, R6, 0x1f, RZ, 0xc0, !PT ;  /* 0x0000001f06067812 */ /* 0x001fc800078ec0ff */
[----:B------:R-:W-:-:S13]  /*10600*/  ISETP.NE.AND P0, PT, R6, RZ, PT ;  /* 0x000000ff0600720c */ /* 0x000fda0003f05270 */
[----:B---3--:R-:W-:Y:S05]  /*10610*/  @!P0 BRA `(.L_x_3487) ;  /* 0x0000000000048947 */ /* 0x008fea0003800000 */
[----:B------:R-:W-:Y:S01]  /*10620*/  BPT.TRAP 0x1 ;  /* 0x000000040000795c */ /* 0x000fe20000300000 */
.L_x_3487:
[----:B------:R-:W-:Y:S05]  /*10630*/  BSYNC B3 ;  /* 0x0000000000037941 */ /* 0x000fea0003800000 */
.L_x_3486:
[----:B------:R-:W-:Y:S01]  /*10640*/  R2UR UR10, R10 ;  /* 0x000000000a0a72ca */ /* 0x000fe200000e0000 */
[----:B-12---:R-:W-:Y:S01]  /*10650*/  IMAD R2, R19, 0x10000, R18 ;  /* 0x0001000013027824 */ /* 0x006fe200078e0212 */
[----:B------:R-:W-:Y:S01]  /*10660*/  R2UR UR6, R8 ;  /* 0x00000000080672ca */ /* 0x000fe200000e0000 */
[----:B------:R-:W-:Y:S01]  /*10670*/  UIADD3 UR4, UP0, UR38, 0x470, URZ ;  /* 0x0000047026047890 */ /* 0x000fe2000ff1e03f */
[----:B------:R-:W-:Y:S01]  /*10680*/  R2UR UR7, R9 ;  /* 0x00000000090772ca */ /* 0x000fe200000e0000 */
[----:B------:R-:W-:Y:S01]  /*10690*/  VIADD R3, R3, 0x28c50 ;  /* 0x00028c5003037836 */ /* 0x000fe20000000000 */
[----:B------:R-:W-:Y:S01]  /*106a0*/  PLOP3.LUT P0, PT, PT, PT, PT, 0x80, 0x0 ;  /* 0x000000000000781c */ /* 0x000fe20003f0f070 */
[----:B------:R-:W-:Y:S01]  /*106b0*/  VIADD R6, R2, 0x400 ;  /* 0x0000040002067836 */ /* 0x000fe20000000000 */
[----:B------:R-:W-:-:S12]  /*106c0*/  UIADD3.X UR5, URZ, UR39, URZ, UP0, !UPT ;  /* 0x000000273f057290 */ /* 0x000fd800087fe43f */
.L_x_3488:
        /* <DEDUP_REMOVED lines=12> */
[----:B------:R-:W-:Y:S01]  /*10790*/  R2UR UR7, R9 ;  /* 0x00000000090772ca */ /* 0x000fe200000e0000 */
[----:B------:R-:W-:Y:S01]  /*107a0*/  UMOV UR10, 0x40 ;  /* 0x00000040000a7882 */ /* 0x000fe20000000000 */
[----:B------:R-:W-:-:S13]  /*107b0*/  PLOP3.LUT P0, PT, PT, PT, PT, 0x80, 0x0 ;  /* 0x000000000000781c */ /* 0x000fda0003f0f070 */
.L_x_3489:
        /* <DEDUP_REMOVED lines=15> */
.L_x_3490:
        /* <DEDUP_REMOVED lines=15> */
.L_x_3491:
        /* <DEDUP_REMOVED lines=15> */
.L_x_3492:
        /* <DEDUP_REMOVED lines=15> */
.L_x_3493:
        /* <DEDUP_REMOVED lines=15> */
.L_x_3494:
        /* <DEDUP_REMOVED lines=15> */
.L_x_3495:
        /* <DEDUP_REMOVED lines=10> */
.L_x_3477:
[----:B------:R-:W-:Y:S05]  /*10e00*/  BSYNC B1 ;  /* 0x0000000000017941 */ /* 0x000fea0003800000 */
.L_x_3476:
[----:B------:R-:W2:Y:S02]  /*10e10*/  LDL.LU R6, [R1+0x2c] ;  /* 0x00002c0001067983 */ /* 0x000ea40000300800 */
[----:B--2---:R-:W-:-:S07]  /*10e20*/  VIADD R0, R6, 0xfffffffd ;  /* 0xfffffffd06007836 */ /* 0x004fce0000000000 */
.L_x_3475:
[----:B------:R-:W-:Y:S05]  /*10e30*/  BSYNC B2 ;  /* 0x0000000000027941 */ /* 0x000fea0003800000 */
.L_x_3474:
[----:B------:R-:W-:Y:S01]  /*10e40*/  VIADD R5, R5, 0xfffffffe ;  /* 0xfffffffe05057836 */ /* 0x000fe20000000000 */
[----:B------:R-:W-:-:S04]  /*10e50*/  LOP3.LUT R4, RZ, R4, RZ, 0x33, !PT ;  /* 0x00000004ff047212 */ /* 0x000fc800078e33ff */
[----:B------:R-:W-:-:S13]  /*10e60*/  ISETP.NE.AND P0, PT, R5, R4, PT ;  /* 0x000000040500720c */ /* 0x000fda0003f05270 */
[----:B------:R-:W-:Y:S05]  /*10e70*/  @!P0 BRA `(.L_x_3473) ;  /* 0x0000001800d88947 */ /* 0x000fea0003800000 */
.L_x_3536:
[----:B------:R-:W2:Y:S04]  /*10e80*/  LDL R3, [R1+0x18] ;  /* 0x0000180001037983 */ /* 0x000ea80000100800 */
[----:B------:R-:W3:Y:S01]  /*10e90*/  LDL.LU R2, [R1+0x10] ;  /* 0x0000100001027983 */ /* 0x000ee20000300800 */
        /* <DEDUP_REMOVED lines=8> */
[----:B------:R-:W-:Y:S05]  /*10f20*/  @!P1 BRA `(.L_x_3497) ;  /* 0x0000000c00349947 */ /* 0x000fea0003800000 */
[----:B------:R-:W-:Y:S01]  /*10f30*/  ULDC.64 UR4, c[0x0][0x418] ;  /* 0x0001060000047ab9 */ /* 0x000fe20000000a00 */
[----:B0-----:R-:W-:Y:S01]  /*10f40*/  IMAD.MOV.U32 R8, RZ, RZ, R0 ;  /* 0x000000ffff087224 */ /* 0x001fe200078e0000 */
        /* <DEDUP_REMOVED lines=22> */
.L_x_3498:
[----:B0-----:R-:W-:Y:S01]  /*110b0*/  IMAD R4, R7, 0x8, R18 ;  /* 0x0000000807047824 */ /* 0x001fe200078e0212 */
[----:B------:R-:W-:Y:S01]  /*110c0*/  SHF.L.U32 R2, R6, 0x1f, RZ ;  /* 0x0000001f06027819 */ /* 0x000fe200000006ff */
[----:B------:R-:W0:Y:S01]  /*110d0*/  S2R R3, SR_TID.X ;  /* 0x0000000000037919 */ /* 0x000e220000002100 */
[----:B------:R-:W-:Y:S02]  /*110e0*/  BSSY B2, `(.L_x_3499) ;  /* 0x0000005000027945 */ /* 0x000fe40003800000 */
[----:B------:R-:W1:Y:S01]  /*110f0*/  SYNCS.PHASECHK.TRANS64.TRYWAIT P0, [R4+URZ+0x28c40], R2 ;  /* 0x028c4002040075a7 */ /* 0x000e62000800017f */
[----:B0-----:R-:W-:-:S04]  /*11100*/  LOP3.LUT R3, R3, 0x7f, RZ, 0xc0, !PT ;  /* 0x0000007f03037812 */ /* 0x001fc800078ec0ff */
[----:B------:R-:W-:Y:S01]  /*11110*/  ISETP.NE.AND P1, PT, R3, RZ, PT ;  /* 0x000000ff0300720c */ /* 0x000fe20003f25270 */
[----:B-1----:R-:W-:-:S12]  /*11120*/  @!P0 BRA `(.L_x_3500) ;  /* 0x0000003400908947 */ /* 0x002fd80003800000 */
.L_x_3585:
[----:B------:R-:W-:Y:S05]  /*11130*/  BSYNC B2 ;  /* 0x0000000000027941 */ /* 0x000fea0003800000 */
.L_x_3499:
[----:B------:R-:W-:Y:S04]  /*11140*/  BSSY B2, `(.L_x_3501) ;  /* 0x0000009000027945 */ /* 0x000fe80003800000 */
[----:B------:R-:W-:Y:S05]  /*11150*/  @P1 BRA `(.L_x_3502) ;  /* 0x00000000001c1947 */ /* 0x000fea0003800000 */
[----:B------:R-:W1:Y:S01]  /*11160*/  S2R R5, SR_TID.X ;  /* 0x0000000000057919 */ /* 0x000e620000002100 */
[----:B------:R-:W-:-:S04]  /*11170*/  IMAD.MOV.U32 R3, RZ, RZ, 0x2000 ;  /* 0x00002000ff037424 */ /* 0x000fc800078e00ff */
[----:B------:R2:W-:Y:S01]  /*11180*/  SYNCS.ARRIVE.TRANS64 RZ, [R4+URZ+0x28c30], R3 ;  /* 0x028c300304ff79a7 */ /* 0x0005e2000800003f */
[----:B-1----:R-:W-:-:S04]  /*11190*/  LOP3.LUT R5, R5, 0x1f, RZ, 0xc0, !PT ;  /* 0x0000001f05057812 */ /* 0x002fc800078ec0ff */
[----:B------:R-:W-:-:S13]  /*111a0*/  ISETP.NE.AND P0, PT, R5, RZ, PT ;  /* 0x000000ff0500720c */ /* 0x000fda0003f05270 */
[----:B--2---:R-:W-:Y:S05]  /*111b0*/  @!P0 BRA `(.L_x_3502) ;  /* 0x0000000000048947 */ /* 0x004fea0003800000 */
[----:B------:R-:W-:Y:S01]  /*111c0*/  BPT.TRAP 0x1 ;  /* 0x000000040000795c */ /* 0x000fe20000300000 */
.L_x_3502:
[----:B------:R-:W-:Y:S05]  /*111d0*/  BSYNC B2 ;  /* 0x0000000000027941 */ /* 0x000fea0003800000 */
.L_x_3501:
        /* <DEDUP_REMOVED lines=12> */
.L_x_3503:
        /* <DEDUP_REMOVED lines=13> */
.L_x_3586:
[----:B------:R-:W-:Y:S05]  /*11370*/  BSYNC B2 ;  /* 0x0000000000027941 */ /* 0x000fea0003800000 */
.L_x_3504:
[----:B------:R-:W-:Y:S01]  /*11380*/  BSSY B2, `(.L_x_3506) ;  /* 0x000000b000027945 */ /* 0x000fe20003800000 */
[----:B01----:R-:W-:Y:S02]  /*11390*/  IMAD.MOV.U32 R2, RZ, RZ, 0x0 ;  /* 0x00000000ff027424 */ /* 0x003fe400078e00ff */
[----:B------:R-:W-:Y:S01]  /*113a0*/  IMAD.MOV.U32 R3, RZ, RZ, 0x14f00000 ;  /* 0x14f00000ff037424 */ /* 0x000fe200078e00ff */
[----:B------:R-:W-:Y:S06]  /*113b0*/  @P1 BRA `(.L_x_3507) ;  /* 0x00000000001c1947 */ /* 0x000fec0003800000 */
[----:B------:R-:W0:Y:S01]  /*113c0*/  S2R R10, SR_TID.X ;  /* 0x00000000000a7919 */ /* 0x000e220000002100 */
[----:B------:R-:W-:-:S04]  /*113d0*/  IMAD.MOV.U32 R5, RZ, RZ, 0x10000 ;  /* 0x00010000ff057424 */ /* 0x000fc800078e00ff */
[----:B------:R1:W-:Y:S01]  /*113e0*/  SYNCS.ARRIVE.TRANS64 RZ, [R4+URZ+0x28c50], R5 ;  /* 0x028c500504ff79a7 */ /* 0x0003e2000800003f */
[----:B0-----:R-:W-:-:S04]  /*113f0*/  LOP3.LUT R10, R10, 0x1f, RZ, 0xc0, !PT ;  /* 0x0000001f0a0a7812 */ /* 0x001fc800078ec0ff */
[----:B------:R-:W-:-:S13]  /*11400*/  ISETP.NE.AND P0, PT, R10, RZ, PT ;  /* 0x000000ff0a00720c */ /* 0x000fda0003f05270 */
[----:B-1----:R-:W-:Y:S05]  /*11410*/  @!P0 BRA `(.L_x_3507) ;  /* 0x0000000000048947 */ /* 0x002fea0003800000 */
[----:B------:R-:W-:Y:S01]  /*11420*/  BPT.TRAP 0x1 ;  /* 0x000000040000795c */ /* 0x000fe20000300000 */
.L_x_3507:
[----:B------:R-:W-:Y:S05]  /*11430*/  BSYNC B2 ;  /* 0x0000000000027941 */ /* 0x000fea0003800000 */
.L_x_3506:
[----:B------:R-:W-:Y:S01]  /*11440*/  R2UR UR6, R2 ;  /* 0x00000000020672ca */ /* 0x000fe200000e0000 */
[----:B------:R-:W-:Y:S01]  /*11450*/  IMAD R5, R7, 0x10000, R18 ;  /* 0x0001000007057824 */ /* 0x000fe200078e0212 */
[----:B------:R-:W-:Y:S01]  /*11460*/  R2UR UR7, R3 ;  /* 0x00000000030772ca */ /* 0x000fe200000e0000 */
[----:B------:R-:W-:Y:S01]  /*11470*/  UIADD3 UR4, UP0, UR38, 0x470, URZ ;  /* 0x0000047026047890 */ /* 0x000fe2000ff1e03f */
[----:B------:R-:W-:Y:S01]  /*11480*/  R2UR UR10, R9 ;  /* 0x00000000090a72ca */ /* 0x000fe200000e0000 */
[----:B------:R-:W-:Y:S01]  /*11490*/  VIADD R4, R4, 0x28c50 ;  /* 0x00028c5004047836 */ /* 0x000fe20000000000 */
[----:B------:R-:W-:Y:S01]  /*114a0*/  PLOP3.LUT P0, PT, PT, PT, PT, 0x80, 0x0 ;  /* 0x000000000000781c */ /* 0x000fe20003f0f070 */
[----:B------:R-:W-:Y:S01]  /*114b0*/  VIADD R9, R5, 0x400 ;  /* 0x0000040005097836 */ /* 0x000fe20000000000 */
[----:B------:R-:W-:-:S12]  /*114c0*/  UIADD3.X UR5, URZ, UR39, URZ, UP0, !UPT ;  /* 0x000000273f057290 */ /* 0x000fd800087fe43f */
.L_x_3508:
        /* <DEDUP_REMOVED lines=15> */
.L_x_3509:
        /* <DEDUP_REMOVED lines=15> */
.L_x_3510:
        /* <DEDUP_REMOVED lines=15> */
.L_x_3511:
        /* <DEDUP_REMOVED lines=15> */
.L_x_3512:
        /* <DEDUP_REMOVED lines=15> */
.L_x_3513:
        /* <DEDUP_REMOVED lines=15> */
.L_x_3514:
        /* <DEDUP_REMOVED lines=15> */
.L_x_3515:
        /* <DEDUP_REMOVED lines=10> */
.L_x_3497:
[----:B------:R-:W-:Y:S05]  /*11c00*/  BSYNC B1 ;  /* 0x0000000000017941 */ /* 0x000fea0003800000 */
.L_x_3496:
[----:B------:R-:W2:Y:S01]  /*11c10*/  LDL R2, [R1+0x18] ;  /* 0x0000180001027983 */ /* 0x000ea20000100800 */
[----:B------:R-:W-:Y:S01]  /*11c20*/  VIADD R7, R7, 0x1 ;  /* 0x0000000107077836 */ /* 0x000fe20000000000 */
[----:B------:R-:W-:Y:S04]  /*11c30*/  BSSY B1, `(.L_x_3516) ;  /* 0x00000d6000017945 */ /* 0x000fe80003800000 */
[----:B------:R-:W-:-:S04]  /*11c40*/  ISETP.NE.AND P0, PT, R7, 0x2, PT ;  /* 0x000000020700780c */ /* 0x000fc80003f05270 */
[----:B------:R-:W-:Y:S02]  /*11c50*/  SEL R19, R7, RZ, P0 ;  /* 0x000000ff07137207 */ /* 0x000fe40000000000 */
[----:B--2---:R-:W-:Y:S02]  /*11c60*/  ISETP.NE.AND P2, PT, R2, RZ, PT ;  /* 0x000000ff0200720c */ /* 0x004fe40003f45270 */
[----:B------:R-:W-:-:S04]  /*11c70*/  SEL R2, RZ, 0x1, P0 ;  /* 0x00000001ff027807 */ /* 0x000fc80000000000 */
[----:B0-----:R-:W-:Y:S01]  /*11c80*/  LOP3.LUT R8, R6, R2, RZ, 0x3c, !PT ;  /* 0x0000000206087212 */ /* 0x001fe200078e3cff */
[----:B------:R-:W-:-:S04]  /*11c90*/  VIADD R6, R0, 0xffffffff ;  /* 0xffffffff00067836 */ /* 0x000fc80000000000 */
        /* <DEDUP_REMOVED lines=26> */
.L_x_3518:
[----:B-1----:R-:W-:Y:S01]  /*11e40*/  IMAD R4, R19, 0x8, R18 ;  /* 0x0000000813047824 */ /* 0x002fe200078e0212 */
[----:B------:R-:W-:Y:S01]  /*11e50*/  SHF.L.U32 R2, R8, 0x1f, RZ ;  /* 0x0000001f08027819 */ /* 0x000fe200000006ff */
[----:B------:R-:W1:Y:S01]  /*11e60*/  S2R R3, SR_TID.X ;  /* 0x0000000000037919 */ /* 0x000e620000002100 */
[----:B------:R-:W-:Y:S02]  /*11e70*/  BSSY B2, `(.L_x_3519) ;  /* 0x0000005000027945 */ /* 0x000fe40003800000 */
[----:B------:R-:W2:Y:S01]  /*11e80*/  SYNCS.PHASECHK.TRANS64.TRYWAIT P0, [R4+URZ+0x28c40], R2 ;  /* 0x028c4002040075a7 */ /* 0x000ea2000800017f */
[----:B-1----:R-:W-:-:S04]  /*11e90*/  LOP3.LUT R3, R3, 0x7f, RZ, 0xc0, !PT ;  /* 0x0000007f03037812 */ /* 0x002fc800078ec0ff */
[----:B------:R-:W-:Y:S01]  /*11ea0*/  ISETP.NE.AND P1, PT, R3, RZ, PT ;  /* 0x000000ff0300720c */ /* 0x000fe20003f25270 */
[----:B--2---:R-:W-:-:S12]  /*11eb0*/  @!P0 BRA `(.L_x_3520) ;  /* 0x0000002800548947 */ /* 0x004fd80003800000 */
.L_x_3587:
[----:B------:R-:W-:Y:S05]  /*11ec0*/  BSYNC B2 ;  /* 0x0000000000027941 */ /* 0x000fea0003800000 */
.L_x_3519:
        /* <DEDUP_REMOVED lines=9> */
.L_x_3522:
[----:B------:R-:W-:Y:S05]  /*11f60*/  BSYNC B2 ;  /* 0x0000000000027941 */ /* 0x000fea0003800000 */
.L_x_3521:
[----:B------:R-:W2:Y:S01]  /*11f70*/  LDL R5, [R1+0x1c] ;  /* 0x00001c0001057983 */ /* 0x000ea20000100800 */
[----:B0-----:R-:W-:Y:S01]  /*11f80*/  IMAD.MOV.U32 R8, RZ, RZ, RZ ;  /* 0x000000ffff087224 */ /* 0x001fe200078e00ff */
        /* <DEDUP_REMOVED lines=10> */
.L_x_3523:
        /* <DEDUP_REMOVED lines=13> */
.L_x_3588:
[----:B------:R-:W-:Y:S05]  /*12100*/  BSYNC B2 ;  /* 0x0000000000027941 */ /* 0x000fea0003800000 */
.L_x_3524:
        /* <DEDUP_REMOVED lines=11> */
.L_x_3527:
[----:B------:R-:W-:Y:S05]  /*121c0*/  BSYNC B2 ;  /* 0x0000000000027941 */ /* 0x000fea0003800000 */
.L_x_3526:
        /* <DEDUP_REMOVED lines=9> */
.L_x_3528:
        /* <DEDUP_REMOVED lines=15> */
.L_x_3529:
        /* <DEDUP_REMOVED lines=15> */
.L_x_3530:
        /* <DEDUP_REMOVED lines=15> */
.L_x_3531:
        /* <DEDUP_REMOVED lines=15> */
.L_x_3532:
        /* <DEDUP_REMOVED lines=15> */
.L_x_3533:
        /* <DEDUP_REMOVED lines=15> */
.L_x_3534:
        /* <DEDUP_REMOVED lines=15> */
.L_x_3535:
        /* <DEDUP_REMOVED lines=10> */
.L_x_3517:
[----:B------:R-:W-:Y:S05]  /*12990*/  BSYNC B1 ;  /* 0x0000000000017941 */ /* 0x000fea0003800000 */
.L_x_3516:
[----:B------:R-:W2:Y:S01]  /*129a0*/  LDL R2, [R1+0x20] ;  /* 0x0000200001027983 */ /* 0x000ea20000100800 */
[----:B------:R-:W-:Y:S01]  /*129b0*/  VIADD R0, R0, 0xfffffffe ;  /* 0xfffffffe00007836 */ /* 0x000fe20000000000 */
[----:B--2---:R-:W-:-:S13]  /*129c0*/  ISETP.GT.AND P0, PT, R6, R2, PT ;  /* 0x000000020600720c */ /* 0x004fda0003f04270 */
[----:B------:R-:W-:Y:S05]  /*129d0*/  @P0 BRA `(.L_x_3536) ;  /* 0xffffffe400280947 */ /* 0x000fea000383ffff */
.L_x_3473:
[----:B------:R-:W-:Y:S05]  /*129e0*/  BSYNC B0 ;  /* 0x0000000000007941 */ /* 0x000fea0003800000 */
.L_x_3472:
[----:B------:R-:W2:Y:S01]  /*129f0*/  LDL.LU R2, [R1+0x10] ;  /* 0x0000100001027983 */ /* 0x000ea20000300800 */
[----:B------:R-:W1:Y:S01]  /*12a00*/  S2R R3, SR_TID.X ;  /* 0x0000000000037919 */ /* 0x000e620000002100 */
[----:B------:R-:W-:-:S05]  /*12a10*/  VIADD R19, R19, 0x1 ;  /* 0x0000000113137836 */ /* 0x000fca0000000000 */
[----:B------:R-:W-:-:S04]  /*12a20*/  ISETP.NE.AND P0, PT, R19, 0x2, PT ;  /* 0x000000021300780c */ /* 0x000fc80003f05270 */
[----:B------:R-:W-:Y:S01]  /*12a30*/  SEL R0, RZ, 0x1, P0 ;  /* 0x00000001ff007807 */ /* 0x000fe20000000000 */
[----:B------:R-:W-:Y:S01]  /*12a40*/  BSSY B0, `(.L_x_3537) ;  /* 0x0000013000007945 */ /* 0x000fe20003800000 */
[----:B-1----:R-:W-:-:S04]  /*12a50*/  LOP3.LUT R3, R3, 0x7f, RZ, 0xc0, !PT ;  /* 0x0000007f03037812 */ /* 0x002fc800078ec0ff */
[----:B------:R-:W-:Y:S02]  /*12a60*/  ISETP.NE.AND P1, PT, R3, RZ, PT ;  /* 0x000000ff0300720c */ /* 0x000fe40003f25270 */
[----:B--2---:R-:W-:-:S05]  /*12a70*/  LOP3.LUT R2, R2, R0, RZ, 0x3c, !PT ;  /* 0x0000000002027212 */ /* 0x004fca00078e3cff */
[----:B------:R1:W-:Y:S06]  /*12a80*/  STL [R1+0x10], R2 ;  /* 0x0000100201007387 */ /* 0x0003ec0000100800 */
[----:B------:R-:W-:Y:S05]  /*12a90*/  @P1 BRA `(.L_x_3538) ;  /* 0x0000000000341947 */ /* 0x000fea0003800000 */
[----:B------:R-:W2:Y:S01]  /*12aa0*/  S2R R5, SR_LANEID ;  /* 0x0000000000057919 */ /* 0x000ea20000000000 */
[----:B------:R-:W-:Y:S01]  /*12ab0*/  VOTEU.ANY UR4, UPT, PT ;  /* 0x0000000000047886 */ /* 0x000fe200038e0100 */
[----:B-1----:R-:W1:Y:S01]  /*12ac0*/  LDC.64 R2, c[0x0][0xc60] ;  /* 0x00031800ff027b82 */ /* 0x002e620000000a00 */
[----:B------:R-:W2:Y:S02]  /*12ad0*/  FLO.U32 R0, UR4 ;  /* 0x0000000400007d00 */ /* 0x000ea400080e0000 */
[----:B--2---:R-:W-:-:S06]  /*12ae0*/  ISETP.EQ.U32.AND P1, PT, R0, R5, PT ;  /* 0x000000050000720c */ /* 0x004fcc0003f22070 */
[----:B------:R-:W1:Y:S07]  /*12af0*/  POPC R5, UR4 ;  /* 0x0000000400057d09 */ /* 0x000e6e0008000000 */
[----:B-1----:R-:W2:Y:S01]  /*12b00*/  @P1 ATOMG.E.ADD.STRONG.GPU PT, R3, desc[UR40][R2.64], R5 ;  /* 0x00000005020319a8 */ /* 0x002ea200081ee1e8 */
[----:B------:R-:W1:Y:S02]  /*12b10*/  S2R R4, SR_LTMASK ;  /* 0x0000000000047919 */ /* 0x000e640000003900 */
[----:B-1----:R-:W-:-:S04]  /*12b20*/  LOP3.LUT R4, R4, UR4, RZ, 0xc0, !PT ;  /* 0x0000000404047c12 */ /* 0x002fc8000f8ec0ff */
[----:B------:R-:W1:Y:S01]  /*12b30*/  POPC R7, R4 ;  /* 0x0000000400077309 */ /* 0x000e620000000000 */
[----:B--2---:R-:W1:Y:S02]  /*12b40*/  SHFL.IDX PT, R0, R3, R0, 0x1f ;  /* 0x00001f0003007589 */ /* 0x004e6400000e0000 */
[----:B-1----:R-:W-:-:S05]  /*12b50*/  IADD3 R0, R0, UR37, R7 ;  /* 0x0000002500007c10 */ /* 0x002fca000fffe007 */
[----:B------:R2:W-:Y:S02]  /*12b60*/  STL [R1], R0 ;  /* 0x0000000001007387 */ /* 0x0005e40000100800 */
.L_x_3538:
[----:B------:R-:W-:Y:S05]  /*12b70*/  BSYNC B0 ;  /* 0x0000000000007941 */ /* 0x000fea0003800000 */
.L_x_3537:
[----:B------:R-:W-:-:S07]  /*12b80*/  SEL R19, R19, RZ, P0 ;  /* 0x000000ff13137207 */ /* 0x000fce0000000000 */
.L_x_3440:
[----:B------:R-:W-:Y:S05]  /*12b90*/  BSYNC B7 ;  /* 0x0000000000077941 */ /* 0x000fea0003800000 */
.L_x_3438:
[----:B--2-4-:R-:W2:Y:S02]  /*12ba0*/  LDL R0, [R1+0x5c] ;  /* 0x00005c0001007983 */ /* 0x014ea40000100800 */
[----:B--2---:R-:W-:-:S13]  /*12bb0*/  ISETP.NE.AND P0, PT, R0, RZ, PT ;  /* 0x000000ff0000720c */ /* 0x004fda0003f05270 */
[----:B------:R-:W-:Y:S05]  /*12bc0*/  @!P0 BRA `(.L_x_3539) ;  /* 0x00000000002c8947 */ /* 0x000fea0003800000 */
[----:B------:R-:W-:Y:S05]  /*12bd0*/  WARPSYNC.ALL ;  /* 0x0000000000007948 */ /* 0x000fea0003800000 */
[----:B------:R-:W2:Y:S08]  /*12be0*/  S2UR UR5, SR_CgaCtaId ;  /* 0x00000000000579c3 */ /* 0x000eb00000008800 */
[----:B------:R-:W-:Y:S06]  /*12bf0*/  BAR.SYNC.DEFER_BLOCKING 0x5, 0x180 ;  /* 0x0146000000007b1d */ /* 0x000fec0000010000 */
[----:B------:R-:W-:-:S02]  /*12c00*/  UMOV UR4, 0x400 ;  /* 0x0000040000047882 */ /* 0x000fc40000000000 */
[----:B--2---:R-:W-:-:S06]  /*12c10*/  ULEA UR4, UR5, UR4, 0x18 ;  /* 0x0000000405047291 */ /* 0x004fcc000f8ec03f */
[----:B------:R-:W-:-:S05]  /*12c20*/  IMAD.U32 R18, RZ, RZ, UR4 ;  /* 0x00000004ff127e24 */ /* 0x000fca000f8e00ff */
[----:B-1----:R-:W1:Y:S04]  /*12c30*/  LDS.128 R4, [R18+0x28cd0] ;  /* 0x028cd00012047984 */ /* 0x002e680000000c00 */
[----:B-1----:R1:W-:Y:S04]  /*12c40*/  STL.64 [R1], R4 ;  /* 0x0000000401007387 */ /* 0x0023e80000100a00 */
[----:B------:R1:W-:Y:S01]  /*12c50*/  STL.64 [R1+0x8], R6 ;  /* 0x0000080601007387 */ /* 0x0003e20000100a00 */
[----:B------:R-:W-:Y:S06]  /*12c60*/  BAR.ARV 0x4, 0x180 ;  /* 0x0106000000007b1d */ /* 0x000fec0000002000 */
[----:B------:R-:W-:Y:S05]  /*12c70*/  BRA `(.L_x_3540) ;  /* 0x0000000c001c7947 */ /* 0x000fea0003800000 */
.L_x_3539:
[----:B---3--:R-:W2:Y:S01]  /*12c80*/  S2R R10, SR_TID.X ;  /* 0x00000000000a7919 */ /* 0x008ea20000002100 */
[----:B------:R-:W-:Y:S01]  /*12c90*/  UMOV UR4, 0xffffffff ;  /* 0xffffffff00047882 */ /* 0x000fe20000000000 */
[----:B--2---:R-:W-:-:S04]  /*12ca0*/  LOP3.LUT R10, R10, 0x1f, RZ, 0xc0, !PT ;  /* 0x0000001f0a0a7812 */ /* 0x004fc800078ec0ff */
[----:B------:R-:W-:Y:S01]  /*12cb0*/  ISETP.NE.AND P0, PT, R10, 0x1f, PT ;  /* 0x0000001f0a00780c */ /* 0x000fe20003f05270 */
[----:B------:R-:W-:-:S12]  /*12cc0*/  BRA.DIV UR4, `(.L_x_3541) ;  /* 0x0000001a04f87947 */ /* 0x000fd8000b800000 */
[----:B------:R-:W1:Y:S01]  /*12cd0*/  LDL.LU R3, [R1] ;  /* 0x0000000001037983 */ /* 0x000e620000300800 */
[----:B------:R-:W-:-:S03]  /*12ce0*/  ULDC UR4, c[0x0][0xc3c] ;  /* 0x00030f0000047ab9 */ /* 0x000fc60000000800 */
[----:B------:R-:W2:Y:S01]  /*12cf0*/  LDL R5, [R1+0xc] ;  /* 0x00000c0001057983 */ /* 0x000ea20000100800 */
[----:B-1----:R-:W-:Y:S02]  /*12d00*/  IMAD.MOV.U32 R9, RZ, RZ, R3 ;  /* 0x000000ffff097224 */ /* 0x002fe400078e0003 */
[----:B--2---:R-:W-:-:S05]  /*12d10*/  IMAD.IADD R0, R5, 0x1, R10 ;  /* 0x0000000105007824 */ /* 0x004fca00078e020a */
[----:B------:R-:W-:-:S13]  /*12d20*/  ISETP.GE.OR P1, PT, R0, UR4, !P0 ;  /* 0x0000000400007c0c */ /* 0x000fda000c726670 */
[----:B------:R-:W1:Y:S08]  /*12d30*/  @!P1 LDC.64 R2, c[0x0][0xc80] ;  /* 0x00032000ff029b82 */ /* 0x000e700000000a00 */
[----:B------:R-:W2:Y:S01]  /*12d40*/  @!P1 LDC.64 R4, c[0x0][0xc78] ;  /* 0x00031e00ff049b82 */ /* 0x000ea20000000a00 */
[----:B-1----:R-:W-:-:S05]  /*12d50*/  @!P1 IMAD.WIDE R2, R0, 0x4, R2 ;  /* 0x0000000400029825 */ /* 0x002fca00078e0202 */
[----:B0-----:R2:W3:Y:S02]  /*12d60*/  @!P1 LDG.E R8, desc[UR40][R2.64] ;  /* 0x0000002802089981 */ /* 0x0014e4000c1e1900 */
[----:B--2---:R-:W-:-:S05]  /*12d70*/  @!P1 IMAD.WIDE R2, R0, 0x4, R4 ;  /* 0x0000000400029825 */ /* 0x004fca00078e0204 */
[----:B------:R-:W2:Y:S01]  /*12d80*/  @!P1 LDG.E R4, desc[UR40][R2.64] ;  /* 0x0000002802049981 */ /* 0x000ea2000c1e1900 */
[----:B------:R-:W-:Y:S01]  /*12d90*/  IMAD.MOV.U32 R6, RZ, RZ, RZ ;  /* 0x000000ffff067224 */ /* 0x000fe200078e00ff */
[C---:B------:R-:W-:Y:S02]  /*12da0*/  ISETP.GE.U32.AND P2, PT, R10.reuse, 0x2, PT ;  /* 0x000000020a00780c */ /* 0x040fe40003f46070 */
[C---:B------:R-:W-:Y:S01]  /*12db0*/  ISETP.GE.U32.AND P3, PT, R10.reuse, 0x4, PT ;  /* 0x000000040a00780c */ /* 0x040fe20003f66070 */
[----:B------:R-:W-:Y:S01]  /*12dc0*/  SHFL.IDX PT, R0, R9, RZ, 0x1f ;  /* 0x00001fff09007589 */ /* 0x000fe200000e0000 */
[C---:B------:R-:W-:Y:S02]  /*12dd0*/  ISETP.GE.U32.AND P4, PT, R10.reuse, 0x8, PT ;  /* 0x000000080a00780c */ /* 0x040fe40003f86070 */
[----:B------:R-:W-:Y:S01]  /*12de0*/  ISETP.GE.U32.AND P5, PT, R10, 0x10, PT ;  /* 0x000000100a00780c */ /* 0x000fe20003fa6070 */
[----:B------:R-:W-:Y:S01]  /*12df0*/  SHFL.IDX PT, R7, R9, 0x1, 0x1f ;  /* 0x00201f0009077f89 */ /* 0x000fe200000e0000 */
[----:B---3--:R-:W-:-:S02]  /*12e00*/  @!P1 IMAD.MOV.U32 R6, RZ, RZ, R8 ;  /* 0x000000ffff069224 */ /* 0x008fc400078e0008 */
[----:B------:R-:W-:Y:S02]  /*12e10*/  IMAD.MOV.U32 R8, RZ, RZ, RZ ;  /* 0x000000ffff087224 */ /* 0x000fe400078e00ff */
[----:B--2---:R-:W-:Y:S01]  /*12e20*/  @!P1 IMAD.MOV.U32 R8, RZ, RZ, R4 ;  /* 0x000000ffff089224 */ /* 0x004fe200078e0004 */
[----:B------:R-:W-:Y:S01]  /*12e30*/  ISETP.NE.AND P1, PT, R10, RZ, PT ;  /* 0x000000ff0a00720c */ /* 0x000fe20003f25270 */
[----:B------:R-:W-:Y:S02]  /*12e40*/  IMAD.MOV.U32 R4, RZ, RZ, RZ ;  /* 0x000000ffff047224 */ /* 0x000fe400078e00ff */
        /* <DEDUP_REMOVED lines=17> */
.L_x_3598:
[----:B------:R-:W-:Y:S02]  /*12f60*/  ULDC UR4, c[0x0][0xc38] ;  /* 0x00030e0000047ab9 */ /* 0x000fe40000000800 */
[----:B------:R-:W-:-:S04]  /*12f70*/  IMAD.U32 R3, RZ, RZ, UR4 ;  /* 0x00000004ff037e24 */ /* 0x000fc8000f8e00ff */
[----:B-1----:R-:W-:-:S04]  /*12f80*/  IMAD R9, R14, R3, RZ ;  /* 0x000000030e097224 */ /* 0x002fc800078e02ff */
[----:B------:R-:W-:-:S05]  /*12f90*/  IMAD.IADD R5, R7, 0x1, R9 ;  /* 0x0000000107057824 */ /* 0x000fca00078e0209 */
[----:B------:R-:W-:-:S13]  /*12fa0*/  ISETP.GT.AND P6, PT, R5, R0, PT ;  /* 0x000000000500720c */ /* 0x000fda0003fc4270 */
[----:B------:R-:W-:Y:S05]  /*12fb0*/  @P6 BRA `(.L_x_3542) ;  /* 0x0000000000ac6947 */ /* 0x000fea0003800000 */
.L_x_3545:
[----:B0-----:R-:W2:Y:S01]  /*12fc0*/  LDL.LU R2, [R1+0xc] ;  /* 0x00000c0001027983 */ /* 0x001ea20000300800 */
[----:B------:R-:W0:Y:S01]  /*12fd0*/  LDC R3, c[0x0][0xc3c] ;  /* 0x00030f00ff037b82 */ /* 0x000e220000000800 */
        /* <DEDUP_REMOVED lines=11> */
[----:B------:R0:W2:Y:S01]  /*13090*/  @!P6 LDG.E R6, desc[UR40][R2.64] ;  /* 0x000000280206e981 */ /* 0x0000a2000c1e1900 */
[----:B------:R-:W-:Y:S01]  /*130a0*/  IMAD.MOV.U32 R8, RZ, RZ, RZ ;  /* 0x000000ffff087224 */ /* 0x000fe200078e00ff */
[----:B0-----:R-:W0:Y:S02]  /*130b0*/  @!P6 LDC.64 R2, c[0x0][0xc78] ;  /* 0x00031e00ff02eb82 */ /* 0x001e240000000a00 */
[----:B0-----:R-:W-:-:S05]  /*130c0*/  @!P6 IMAD.WIDE R2, R7, 0x4, R2 ;  /* 0x000000040702e825 */ /* 0x001fca00078e0202 */
        /* <DEDUP_REMOVED lines=20> */
.L_x_3606:
[----:B------:R-:W-:Y:S02]  /*13210*/  ULDC UR4, c[0x0][0xc38] ;  /* 0x00030e0000047ab9 */ /* 0x000fe40000000800 */
[----:B------:R-:W-:-:S04]  /*13220*/  IMAD.U32 R3, RZ, RZ, UR4 ;  /* 0x00000004ff037e24 */ /* 0x000fc8000f8e00ff */
[----:B-1----:R-:W-:-:S04]  /*13230*/  IMAD R9, R14, R3, RZ ;  /* 0x000000030e097224 */ /* 0x002fc800078e02ff */
[----:B------:R-:W-:-:S05]  /*13240*/  IMAD.IADD R5, R9, 0x1, R5 ;  /* 0x0000000109057824 */ /* 0x000fca00078e0205 */
[----:B------:R-:W-:-:S13]  /*13250*/  ISETP.GT.AND P6, PT, R5, R0, PT ;  /* 0x000000000500720c */ /* 0x000fda0003fc4270 */
[----:B------:R-:W-:Y:S05]  /*13260*/  @!P6 BRA `(.L_x_3545) ;  /* 0xfffffffc0054e947 */ /* 0x000fea000383ffff */
.L_x_3542:
        /* <DEDUP_REMOVED lines=9> */
.L_x_3611:
[----:B------:R-:W-:-:S13]  /*13300*/  ISETP.NE.AND P0, PT, R7, RZ, PT ;  /* 0x000000ff0700720c */ /* 0x000fda0003f05270 */
[----:B------:R-:W-:Y:S05]  /*13310*/  @!P0 BRA `(.L_x_3547) ;  /* 0x0000000000108947 */ /* 0x000fea0003800000 */
[----:B------:R-:W-:Y:S01]  /*13320*/  UMOV UR4, 0xffffffff ;  /* 0xffffffff00047882 */ /* 0x000fe20000000000 */
[----:B------:R-:W-:Y:S02]  /*13330*/  VIADD R12, R5, 0xffffffff ;  /* 0xffffffff050c7836 */ /* 0x000fe40000000000 */
[----:B------:R-:W-:Y:S05]  /*13340*/  BRA.DIV UR4, `(.L_x_3548) ;  /* 0x0000001e04bc7947 */ /* 0x000fea000b800000 */
[----:B------:R4:W0:Y:S02]  /*13350*/  SHFL.IDX PT, R4, R2, R12, 0x1f ;  /* 0x00001f0c02047589 */ /* 0x00082400000e0000 */
.L_x_3547:
[----:B----4-:R-:W4:Y:S01]  /*13360*/  LDL.LU R12, [R1+0xc] ;  /* 0x00000c00010c7983 */ /* 0x010f220000300800 */
[----:B0-----:R-:W-:Y:S01]  /*13370*/  IMAD R9, R4, R3, R9 ;  /* 0x0000000304097224 */ /* 0x001fe200078e0209 */
[----:B--2---:R-:W-:-:S03]  /*13380*/  IABS R4, R6 ;  /* 0x0000000600047213 */ /* 0x004fc60000000000 */
[----:B------:R-:W-:Y:S01]  /*13390*/  IMAD.IADD R0, R0, 0x1, -R9 ;  /* 0x0000000100007824 */ /* 0x000fe200078e0a09 */
[----:B------:R-:W0:Y:S01]  /*133a0*/  I2F.RP R10, R4 ;  /* 0x00000004000a7306 */ /* 0x000e220000209400 */
[----:B------:R2:W-:Y:S02]  /*133b0*/  STL [R1], R9 ;  /* 0x0000000901007387 */ /* 0x0005e40000100800 */
[----:B--2---:R-:W-:-:S05]  /*133c0*/  IABS R9, R6 ;  /* 0x0000000600097213 */ /* 0x004fca0000000000 */
[----:B0-----:R-:W0:Y:S01]  /*133d0*/  MUFU.RCP R10, R10 ;  /* 0x0000000a000a7308 */ /* 0x001e220000001000 */
[----:B------:R-:W-:Y:S02]  /*133e0*/  IMAD.MOV R9, RZ, RZ, -R9 ;  /* 0x000000ffff097224 */ /* 0x000fe400078e0a09 */
[----:B0-----:R-:W-:-:S05]  /*133f0*/  VIADD R11, R10, 0xffffffe ;  /* 0x0ffffffe0a0b7836 */ /* 0x001fca0000000000 */
[----:B------:R-:W0:Y:S02]  /*13400*/  F2I.FTZ.U32.TRUNC.NTZ R3, R11 ;  /* 0x0000000b00037305 */ /* 0x000e24000021f000 */
[----:B0-----:R-:W-:-:S04]  /*13410*/  IMAD.MOV R2, RZ, RZ, -R3 ;  /* 0x000000ffff027224 */ /* 0x001fc800078e0a03 */
        /* <DEDUP_REMOVED lines=11> */
[----:B---3--:R-:W-:-:S04]  /*134d0*/  IABS R4, R8 ;  /* 0x0000000800047213 */ /* 0x008fc80000000000 */
        /* <DEDUP_REMOVED lines=17> */
[----:B------:R-:W-:Y:S02]  /*135f0*/  IMAD R3, R2, R9, R3 ;  /* 0x0000000902037224 */ /* 0x000fe400078e0203 */
[----:B------:R-:W-:-:S03]  /*13600*/  IMAD R9, R6, R7, RZ ;  /* 0x0000000706097224 */ /* 0x000fc600078e02ff */
        /* <DEDUP_REMOVED lines=16> */
[----:B----4-:R-:W-:-:S05]  /*13710*/  IMAD.IADD R12, R5, 0x1, R12 ;  /* 0x00000001050c7824 */ /* 0x010fca00078e020c */
[----:B------:R0:W-:Y:S04]  /*13720*/  STL [R1+0xc], R12 ;  /* 0x00000c0c01007387 */ /* 0x0001e80000100800 */
[----:B------:R0:W-:Y:S01]  /*13730*/  STL [R1+0x4], R4 ;  /* 0x0000040401007387 */ /* 0x0001e20000100800 */
[----:B------:R-:W-:Y:S05]  /*13740*/  BRA `(.L_x_3549) ;  /* 0x0000000000287947 */ /* 0x000fea0003800000 */
.L_x_3543:
        /* <DEDUP_REMOVED lines=10> */
.L_x_3549:
[----:B-1----:R-:W2:Y:S04]  /*137f0*/  LDL R3, [R1+0x8] ;  /* 0x0000080001037983 */ /* 0x002ea80000100800 */
[----:B------:R-:W3:Y:S04]  /*13800*/  LDL R2, [R1+0xc] ;  /* 0x00000c0001027983 */ /* 0x000ee80000100800 */
[----:B------:R-:W4:Y:S04]  /*13810*/  LDL R5, [R1+0x4] ;  /* 0x0000040001057983 */ /* 0x000f280000100800 */
[----:B0-----:R-:W4:Y:S01]  /*13820*/  LDL R4, [R1] ;  /* 0x0000000001047983 */ /* 0x001f220000100800 */
[----:B------:R-:W0:Y:S01]  /*13830*/  S2R R0, SR_TID.X ;  /* 0x0000000000007919 */ /* 0x000e220000002100 */
[----:B------:R-:W-:Y:S05]  /*13840*/  WARPSYNC.ALL ;  /* 0x0000000000007948 */ /* 0x000fea0003800000 */
[----:B0-----:R-:W-:Y:S01]  /*13850*/  LOP3.LUT R0, R0, 0x1f, RZ, 0xc0, !PT ;  /* 0x0000001f00007812 */ /* 0x001fe200078ec0ff */
[----:B------:R-:W-:Y:S03]  /*13860*/  BAR.SYNC.DEFER_BLOCKING 0x4, 0x180 ;  /* 0x0106000000007b1d */ /* 0x000fe60000010000 */
[----:B------:R-:W-:-:S13]  /*13870*/  ISETP.NE.AND P0, PT, R0, RZ, PT ;  /* 0x000000ff0000720c */ /* 0x000fda0003f05270 */
[----:B------:R-:W-:Y:S01]  /*13880*/  @!P0 MOV R0, 0x400 ;  /* 0x0000040000008802 */ /* 0x000fe20000000f00 */
[----:B--2---:R-:W-:Y:S02]  /*13890*/  IMAD.MOV.U32 R6, RZ, RZ, R3 ;  /* 0x000000ffff067224 */ /* 0x004fe400078e0003 */
[----:B------:R-:W0:Y:S01]  /*138a0*/  @!P0 S2R R3, SR_CgaCtaId ;  /* 0x0000000000038919 */ /* 0x000e220000008800 */
[----:B---3--:R-:W-:Y:S01]  /*138b0*/  IMAD.MOV.U32 R7, RZ, RZ, R2 ;  /* 0x000000ffff077224 */ /* 0x008fe200078e0002 */
[----:B0-----:R-:W-:-:S05]  /*138c0*/  @!P0 LEA R18, R3, R0, 0x18 ;  /* 0x0000000003128211 */ /* 0x001fca00078ec0ff */
[----:B----4-:R0:W-:Y:S01]  /*138d0*/  @!P0 STS.128 [R18+0x28cd0], R4 ;  /* 0x028cd00412008388 */ /* 0x0101e20000000c00 */
[----:B------:R-:W-:Y:S06]  /*138e0*/  BAR.ARV 0x5, 0x180 ;  /* 0x0146000000007b1d */ /* 0x000fec0000002000 */
.L_x_3540:
[----:B------:R-:W2:Y:S01]  /*138f0*/  LDL R0, [R1+0xc] ;  /* 0x00000c0001007983 */ /* 0x000ea20000100800 */
[----:B------:R-:W-:Y:S02]  /*13900*/  ULDC UR4, c[0x0][0xc3c] ;  /* 0x00030f0000047ab9 */ /* 0x000fe40000000800 */
[----:B--2---:R-:W-:-:S13]  /*13910*/  ISETP.GE.AND P0, PT, R0, UR4, PT ;  /* 0x0000000400007c0c */ /* 0x004fda000bf06270 */
[----:B------:R-:W-:Y:S05]  /*13920*/  @!P0 BRA `(.L_x_3550) ;  /* 0xffffff9c00f08947 */ /* 0x000fea000383ffff */
[----:B------:R-:W-:Y:S05]  /*13930*/  BSYNC B8 ;  /* 0x0000000000087941 */ /* 0x000fea0003800000 */
.L_x_3432:
[----:B0-----:R-:W4:Y:S01]  /*13940*/  LDL.LU R0, [R1+0x50] ;  /* 0x0000500001007983 */ /* 0x001f220000300800 */
[----:B------:R-:W-:Y:S01]  /*13950*/  BSSY B0, `(.L_x_3551) ;  /* 0x000000b000007945 */ /* 0x000fe20003800000 */
[----:B-1----:R-:W0:Y:S01]  /*13960*/  S2R R5, SR_CgaCtaId ;  /* 0x0000000000057919 */ /* 0x002e220000008800 */
[----:B----4-:R-:W-:-:S05]  /*13970*/  VIADD R0, R0, 0x1 ;  /* 0x0000000100007836 */ /* 0x010fca0000000000 */
        /* <DEDUP_REMOVED lines=8> */
.L_x_3614:
[----:B------:R-:W-:Y:S05]  /*13a00*/  BSYNC B0 ;  /* 0x0000000000007941 */ /* 0x000fea0003800000 */
.L_x_3551:
[----:B------:R-:W-:-:S03]  /*13a10*/  UMOV UR4, 0xffffffff ;  /* 0xffffffff00047882 */ /* 0x000fc60000000000 */
[----:B------:R-:W-:Y:S05]  /*13a20*/  BRA.DIV UR4, `(.L_x_3553) ;  /* 0x0000001a04407947 */ /* 0x000fea000b800000 */
[----:B------:R-:W1:Y:S02]  /*13a30*/  S2R R2, SR_TID.X ;  /* 0x0000000000027919 */ /* 0x000e640000002100 */
[----:B-1----:R-:W-:-:S04]  /*13a40*/  SHF.R.U32.HI R2, RZ, 0x5, R2 ;  /* 0x00000005ff027819 */ /* 0x002fc80000011602 */
[----:B------:R-:W-:-:S05]  /*13a50*/  LOP3.LUT R2, R2, 0x3, RZ, 0xc0, !PT ;  /* 0x0000000302027812 */ /* 0x000fca00078ec0ff */
[----:B------:R1:W4:Y:S02]  /*13a60*/  SHFL.IDX PT, R14, R2, RZ, 0x1f ;  /* 0x00001fff020e7589 */ /* 0x00032400000e0000 */
.L_x_3617:
[----:B----4-:R-:W-:Y:S01]  /*13a70*/  ISETP.NE.AND P0, PT, R14, RZ, PT ;  /* 0x000000ff0e00720c */ /* 0x010fe20003f05270 */
[----:B------:R-:W-:-:S12]  /*13a80*/  BSSY B0, `(.L_x_3554) ;  /* 0x0000025000007945 */ /* 0x000fd80003800000 */
[----:B------:R-:W-:Y:S05]  /*13a90*/  @P0 BRA `(.L_x_3555) ;  /* 0x00000000008c0947 */ /* 0x000fea0003800000 */
[----:B------:R-:W-:-:S03]  /*13aa0*/  UMOV UR4, 0xffffffff ;  /* 0xffffffff00047882 */ /* 0x000fc60000000000 */
[----:B------:R-:W-:Y:S05]  /*13ab0*/  BRA.DIV UR4, `(.L_x_3556) ;  /* 0x0000001a04507947 */ /* 0x000fea000b800000 */
[----:B------:R-:W-:-:S13]  /*13ac0*/  ELECT P6, URZ, PT ;  /* 0x00000000003f782f */ /* 0x000fda00038c0000 */
.L_x_3620:
[----:B------:R-:W-:Y:S05]  /*13ad0*/  @!P6 BRA `(.L_x_3555) ;  /* 0x00000000007ce947 */ /* 0x000fea0003800000 */
[----:B------:R-:W-:-:S06]  /*13ae0*/  ULOP3.LUT UR4, UR36, 0x2, URZ, 0xfc, !UPT ;  /* 0x0000000224047892 */ /* 0x000fcc000f8efc3f */
[----:B-1----:R-:W-:-:S05]  /*13af0*/  IMAD.U32 R2, RZ, RZ, UR4 ;  /* 0x00000004ff027e24 */ /* 0x002fca000f8e00ff */
[----:B------:R-:W-:-:S13]  /*13b00*/  ISETP.NE.AND P2, PT, R2, 0x3, PT ;  /* 0x000000030200780c */ /* 0x000fda0003f45270 */
[----:B------:R-:W-:Y:S05]  /*13b10*/  @!P2 BRA `(.L_x_3557) ;  /* 0x000000000004a947 */ /* 0x000fea0003800000 */
[----:B------:R-:W-:Y:S01]  /*13b20*/  BPT.TRAP 0x1 ;  /* 0x000000040000795c */ /* 0x000fe20000300000 */
.L_x_3557:
[----:B------:R-:W4:Y:S01]  /*13b30*/  LDL.LU R7, [R1+0x10] ;  /* 0x0000100001077983 */ /* 0x000f220000300800 */
[----:B------:R-:W-:Y:S02]  /*13b40*/  VIADD R2, R0, 0x28c40 ;  /* 0x00028c4000027836 */ /* 0x000fe40000000000 */
[C---:B0-----:R-:W-:Y:S02]  /*13b50*/  VIADD R3, R19.reuse, 0x1 ;  /* 0x0000000113037836 */ /* 0x041fe40000000000 */
[----:B------:R-:W-:-:S03]  /*13b60*/  IMAD R6, R19, 0x8, R2 ;  /* 0x0000000813067824 */ /* 0x000fc600078e0202 */
[----:B------:R-:W-:-:S04]  /*13b70*/  ISETP.NE.AND P1, PT, R3, 0x2, PT ;  /* 0x000000020300780c */ /* 0x000fc80003f25270 */
[----:B------:R-:W-:Y:S02]  /*13b80*/  SEL R4, RZ, 0x1, P1 ;  /* 0x00000001ff047807 */ /* 0x000fe40000800000 */
[----:B------:R-:W-:Y:S02]  /*13b90*/  SEL R3, R3, RZ, P1 ;  /* 0x000000ff03037207 */ /* 0x000fe40000800000 */
[C---:B----4-:R-:W-:Y:S02]  /*13ba0*/  SHF.L.U32 R5, R7.reuse, 0x1f, RZ ;  /* 0x0000001f07057819 */ /* 0x050fe400000006ff */
[----:B------:R-:W-:Y:S01]  /*13bb0*/  LOP3.LUT R4, R7, R4, RZ, 0x3c, !PT ;  /* 0x0000000407047212 */ /* 0x000fe200078e3cff */
[----:B------:R-:W-:Y:S01]  /*13bc0*/  IMAD R7, R3, 0x8, R2 ;  /* 0x0000000803077824 */ /* 0x000fe200078e0202 */
[----:B------:R-:W0:Y:S02]  /*13bd0*/  SYNCS.PHASECHK.TRANS64.TRYWAIT P0, [R6+URZ], R5 ;  /* 0x00000005060075a7 */ /* 0x000e24000800017f */
[----:B------:R-:W-:Y:S01]  /*13be0*/  SHF.L.U32 R2, R4, 0x1f, RZ ;  /* 0x0000001f04027819 */ /* 0x000fe200000006ff */
[----:B0-----:R-:W-:Y:S06]  /*13bf0*/  @!P0 BRA `(.L_x_3558) ;  /* 0x0000001800208947 */ /* 0x001fec0003800000 */
.L_x_3621:
[----:B------:R-:W1:Y:S02]  /*13c00*/  SYNCS.PHASECHK.TRANS64.TRYWAIT P0, [R7+URZ], R2 ;  /* 0x00000002070075a7 */ /* 0x000e64000800017f */
[----:B-1----:R-:W-:Y:S05]  /*13c10*/  @!P0 BRA `(.L_x_3559) ;  /* 0x00000018002c8947 */ /* 0x002fea0003800000 */
.L_x_3622:
[----:B------:R-:W-:Y:S05]  /*13c20*/  @!P2 BRA `(.L_x_3560) ;  /* 0x000000000004a947 */ /* 0x000fea0003800000 */
[----:B------:R-:W-:Y:S01]  /*13c30*/  BPT.TRAP 0x1 ;  /* 0x000000040000795c */ /* 0x000fe20000300000 */
.L_x_3560:
[----:B------:R-:W-:-:S04]  /*13c40*/  VIADD R0, R0, 0x28c60 ;  /* 0x00028c6000007836 */ /* 0x000fc80000000000 */
[----:B------:R-:W-:-:S04]  /*13c50*/  IMAD R4, R19, 0x8, R0 ;  /* 0x0000000813047824 */ /* 0x000fc800078e0200 */
[----:B------:R-:W4:Y:S02]  /*13c60*/  SYNCS.PHASECHK.TRANS64.TRYWAIT P0, [R4+URZ], R5 ;  /* 0x00000005040075a7 */ /* 0x000f24000800017f */
[----:B----4-:R-:W-:Y:S05]  /*13c70*/  @!P0 BRA `(.L_x_3561) ;  /* 0x0000001800288947 */ /* 0x010fea0003800000 */
.L_x_3623:
[----:B------:R-:W-:-:S07]  /*13c80*/  IMAD R3, R3, 0x8, R0 ;  /* 0x0000000803037824 */ /* 0x000fce00078e0200 */
.L_x_3562:
[----:B------:R0:W0:Y:S02]  /*13c90*/  SYNCS.PHASECHK.TRANS64.TRYWAIT P0, [R3+URZ], R2 ;  /* 0x00000002030075a7 */ /* 0x000024000800017f */
[----:B0-----:R-:W-:Y:S05]  /*13ca0*/  @!P0 NANOSLEEP.SYNCS 0x989680 ;  /* 0x009896800000895d */ /* 0x001fea0003900000 */
[----:B------:R-:W0:Y:S02]  /*13cb0*/  @!P0 SYNCS.PHASECHK.TRANS64 P0, [R3+URZ], R2 ;  /* 0x00000002030085a7 */ /* 0x000e24000800007f */
[----:B0-----:R-:W-:Y:S05]  /*13cc0*/  @!P0 BRA `(.L_x_3562) ;  /* 0xfffffffc00f08947 */ /* 0x001fea000383ffff */
.L_x_3555:
[----:B------:R-:W-:Y:S05]  /*13cd0*/  BSYNC B0 ;  /* 0x0000000000007941 */ /* 0x000fea0003800000 */
.L_x_3554:
[----:B------:R-:W-:Y:S05]  /*13ce0*/  EXIT ;  /* 0x000000000000794d */ /* 0x000fea0003800000 */
.L_x_3381:
[----:B0-----:R-:W-:-:S04]  /*13cf0*/  IMAD.U32 R3, RZ, RZ, UR17 ;  /* 0x00000011ff037e24 */ /* 0x001fc8000f8e00ff */
[----:B------:R0:W1:Y:S03]  /*13d00*/  SYNCS.PHASECHK.TRANS64.TRYWAIT P0, [R3+URZ+0x28c50], R0 ;  /* 0x028c5000030075a7 */ /* 0x000066000800017f */
[----:B-1----:R-:W-:Y:S05]  /*13d10*/  @!P0 NANOSLEEP.SYNCS 0x989680 ;  /* 0x009896800000895d */ /* 0x002fea0003900000 */
[----:B------:R-:W1:Y:S02]  /*13d20*/  @!P0 SYNCS.PHASECHK.TRANS64 P0, [R3+URZ+0x28c50], R0 ;  /* 0x028c5000030085a7 */ /* 0x000e64000800007f */
[----:B-1----:R-:W-:Y:S05]  /*13d30*/  @!P0 BRA `(.L_x_3381) ;  /* 0xfffffffc00ec8947 */ /* 0x002fea000383ffff */
[----:B------:R-:W-:Y:S05]  /*13d40*/  BRA `(.L_x_3563) ;  /* 0xfffffee000c47947 */ /* 0x000fea000383ffff */
.L_x_3386:
[----:B-1----:R-:W-:-:S04]  /*13d50*/  IMAD.U32 R3, RZ, RZ, UR6 ;  /* 0x00000006ff037e24 */ /* 0x002fc8000f8e00ff */
[----:B------:R1:W2:Y:S03]  /*13d60*/  SYNCS.PHASECHK.TRANS64.TRYWAIT P0, [R3+URZ+0x28c50], R0 ;  /* 0x028c5000030075a7 */ /* 0x0002a6000800017f */
[----:B--2---:R-:W-:Y:S05]  /*13d70*/  @!P0 NANOSLEEP.SYNCS 0x989680 ;  /* 0x009896800000895d */ /* 0x004fea0003900000 */
[----:B------:R-:W2:Y:S02]  /*13d80*/  @!P0 SYNCS.PHASECHK.TRANS64 P0, [R3+URZ+0x28c50], R0 ;  /* 0x028c5000030085a7 */ /* 0x000ea4000800007f */
[----:B--2---:R-:W-:Y:S05]  /*13d90*/  @!P0 BRA `(.L_x_3386) ;  /* 0xfffffffc00ec8947 */ /* 0x004fea000383ffff */
[----:B------:R-:W-:Y:S05]  /*13da0*/  BRA `(.L_x_3385) ;  /* 0xfffffeec00dc7947 */ /* 0x000fea000383ffff */
.L_x_3390:
[----:B0-----:R-:W-:-:S04]  /*13db0*/  IMAD.U32 R3, RZ, RZ, UR38 ;  /* 0x00000026ff037e24 */ /* 0x001fc8000f8e00ff */
[----:B------:R0:W1:Y:S03]  /*13dc0*/  SYNCS.PHASECHK.TRANS64.TRYWAIT P1, [R3+URZ+0x28c00], R0 ;  /* 0x028c0000030075a7 */ /* 0x000066000802017f */
[----:B-1----:R-:W-:Y:S05]  /*13dd0*/  @!P1 NANOSLEEP.SYNCS 0x989680 ;  /* 0x009896800000995d */ /* 0x002fea0003900000 */
[----:B------:R-:W1:Y:S02]  /*13de0*/  @!P1 SYNCS.PHASECHK.TRANS64 P1, [R3+URZ+0x28c00], R0 ;  /* 0x028c0000030095a7 */ /* 0x000e64000802007f */
[----:B-1----:R-:W-:Y:S05]  /*13df0*/  @!P1 BRA `(.L_x_3390) ;  /* 0xfffffffc00ec9947 */ /* 0x002fea000383ffff */
[----:B------:R-:W-:Y:S05]  /*13e00*/  BRA `(.L_x_3564) ;  /* 0xffffff0000ec7947 */ /* 0x000fea000383ffff */
.L_x_3394:
[----:B--2---:R2:W3:Y:S02]  /*13e10*/  SYNCS.PHASECHK.TRANS64.TRYWAIT P1, [R7+URZ+0x28c30], R8 ;  /* 0x028c3008070075a7 */ /* 0x0044e4000802017f */
[----:B---3--:R-:W-:Y:S05]  /*13e20*/  @!P1 NANOSLEEP.SYNCS 0x989680 ;  /* 0x009896800000995d */ /* 0x008fea0003900000 */
[----:B------:R-:W3:Y:S02]  /*13e30*/  @!P1 SYNCS.PHASECHK.TRANS64 P1, [R7+URZ+0x28c30], R8 ;  /* 0x028c3008070095a7 */ /* 0x000ee4000802007f */
[----:B---3--:R-:W-:Y:S05]  /*13e40*/  @!P1 BRA `(.L_x_3394) ;  /* 0xfffffffc00f09947 */ /* 0x008fea000383ffff */
[----:B------:R-:W-:Y:S05]  /*13e50*/  BRA `(.L_x_3393) ;  /* 0xffffff0400087947 */ /* 0x000fea000383ffff */
.L_x_3398:
[----:B----4-:R4:W0:Y:S02]  /*13e60*/  SYNCS.PHASECHK.TRANS64.TRYWAIT P2, [R7+URZ+0x28c50], R8 ;  /* 0x028c5008070075a7 */ /* 0x010824000804017f */
[----:B0-----:R-:W-:Y:S05]  /*13e70*/  @!P2 NANOSLEEP.SYNCS 0x989680 ;  /* 0x009896800000a95d */ /* 0x001fea0003900000 */
[----:B------:R-:W0:Y:S02]  /*13e80*/  @!P2 SYNCS.PHASECHK.TRANS64 P2, [R7+URZ+0x28c50], R8 ;  /* 0x028c50080700a5a7 */ /* 0x000e24000804007f */
[----:B0-----:R-:W-:Y:S05]  /*13e90*/  @!P2 BRA `(.L_x_3398) ;  /* 0xfffffffc00f0a947 */ /* 0x001fea000383ffff */
[----:B------:R-:W-:Y:S05]  /*13ea0*/  BRA `(.L_x_3397) ;  /* 0xffffff1800207947 */ /* 0x000fea000383ffff */
.L_x_3403:
[----:B-1----:R-:W-:-:S04]  /*13eb0*/  IMAD.U32 R0, RZ, RZ, UR24 ;  /* 0x00000018ff007e24 */ /* 0x002fc8000f8e00ff */
[----:B------:R1:W2:Y:S03]  /*13ec0*/  SYNCS.PHASECHK.TRANS64.TRYWAIT P2, [R0+URZ+0x28c30], R7 ;  /* 0x028c3007000075a7 */ /* 0x0002a6000804017f */
[----:B--2---:R-:W-:Y:S05]  /*13ed0*/  @!P2 NANOSLEEP.SYNCS 0x989680 ;  /* 0x009896800000a95d */ /* 0x004fea0003900000 */
[----:B------:R-:W2:Y:S02]  /*13ee0*/  @!P2 SYNCS.PHASECHK.TRANS64 P2, [R0+URZ+0x28c30], R7 ;  /* 0x028c30070000a5a7 */ /* 0x000ea4000804007f */
[----:B--2---:R-:W-:Y:S05]  /*13ef0*/  @!P2 BRA `(.L_x_3403) ;  /* 0xfffffffc00eca947 */ /* 0x004fea000383ffff */
[----:B------:R-:W-:Y:S05]  /*13f00*/  BRA `(.L_x_3402) ;  /* 0xffffff1c00047947 */ /* 0x000fea000383ffff */
.L_x_3407:
[----:B--2---:R2:W3:Y:S02]  /*13f10*/  SYNCS.PHASECHK.TRANS64.TRYWAIT P2, [R9+URZ+0x28c50], R7 ;  /* 0x028c5007090075a7 */ /* 0x0044e4000804017f */
[----:B---3--:R-:W-:Y:S05]  /*13f20*/  @!P2 NANOSLEEP.SYNCS 0x989680 ;  /* 0x009896800000a95d */ /* 0x008fea0003900000 */
[----:B------:R-:W3:Y:S02]  /*13f30*/  @!P2 SYNCS.PHASECHK.TRANS64 P2, [R9+URZ+0x28c50], R7 ;  /* 0x028c50070900a5a7 */ /* 0x000ee4000804007f */
[----:B---3--:R-:W-:Y:S05]  /*13f40*/  @!P2 BRA `(.L_x_3407) ;  /* 0xfffffffc00f0a947 */ /* 0x008fea000383ffff */
[----:B------:R-:W-:Y:S05]  /*13f50*/  BRA `(.L_x_3406) ;  /* 0xffffff3400347947 */ /* 0x000fea000383ffff */
.L_x_3446:
[----:B------:R-:W1:Y:S01]  /*13f60*/  S2R R4, SR_TID.X ;  /* 0x0000000000047919 */ /* 0x000e620000002100 */
[----:B------:R-:W-:Y:S01]  /*13f70*/  BSSY B0, `(.L_x_3565) ;  /* 0x000000a000007945 */ /* 0x000fe20003800000 */
[----:B------:R-:W-:Y:S02]  /*13f80*/  IMAD.MOV.U32 R12, RZ, RZ, RZ ;  /* 0x000000ffff0c7224 */ /* 0x000fe400078e00ff */
[----:B0-----:R-:W-:Y:S02]  /*13f90*/  IMAD.MOV.U32 R11, RZ, RZ, 0x1f ;  /* 0x0000001fff0b7424 */ /* 0x001fe400078e00ff */
[----:B------:R-:W-:Y:S01]  /*13fa0*/  IMAD.MOV.U32 R15, RZ, RZ, -0x1 ;  /* 0xffffffffff0f7424 */ /* 0x000fe200078e00ff */
[----:B-1----:R-:W-:-:S04]  /*13fb0*/  SHF.R.U32.HI R4, RZ, 0x5, R4 ;  /* 0x00000005ff047819 */ /* 0x002fc80000011604 */
[----:B------:R-:W-:-:S05]  /*13fc0*/  LOP3.LUT R4, R4, 0x3, RZ, 0xc0, !PT ;  /* 0x0000000304047812 */ /* 0x000fca00078ec0ff */
[----:B------:R-:W-:-:S07]  /*13fd0*/  IMAD.MOV.U32 R13, RZ, RZ, R4 ;  /* 0x000000ffff0d7224 */ /* 0x000fce00078e0004 */
[----:B---3--:R-:W-:Y:S05]  /*13fe0*/  WARPSYNC.COLLECTIVE R15, `(.L_x_3566) ;  /* 0x000000000f087348 */ /* 0x008fea0003c00000 */
[----:B------:R0:W1:Y:S02]  /*13ff0*/  SHFL.IDX P6, R14, R13, R12, R11 ;  /* 0x0000000c0d0e7389 */ /* 0x00006400000c000b */
[----:B01-3--:R-:W-:Y:S01]  /*14000*/  ENDCOLLECTIVE ;  /* 0x000000000000791b */ /* 0x00bfe20003800000 */
.L_x_3566:
[----:B------:R-:W-:Y:S05]  /*14010*/  BSYNC B0 ;  /* 0x0000000000007941 */ /* 0x000fea0003800000 */
.L_x_3565:
[----:B------:R-:W-:Y:S05]  /*14020*/  BRA `(.L_x_3567) ;  /* 0xffffffa400d07947 */ /* 0x000fea000383ffff */
.L_x_3448:
[----:B------:R-:W-:Y:S01]  /*14030*/  BSSY B0, `(.L_x_3568) ;  /* 0x0000006000007945 */ /* 0x000fe20003800000 */
[----:B------:R-:W-:-:S07]  /*14040*/  IMAD.MOV.U32 R15, RZ, RZ, -0x1 ;  /* 0xffffffffff0f7424 */ /* 0x000fce00078e00ff */
[----:B0--34-:R-:W-:Y:S05]  /*14050*/  WARPSYNC.COLLECTIVE R15, `(.L_x_3569) ;  /* 0x000000000f0c7348 */ /* 0x019fea0003c00000 */
[----:B------:R-:W-:Y:S02]  /*14060*/  ELECT P6, UR62, PT ;  /* 0x00000000003e782f */ /* 0x000fe400038c0000 */
[----:B------:R-:W-:Y:S01]  /*14070*/  MOV R14, UR62 ;  /* 0x0000003e000e7c02 */ /* 0x000fe20008000f00 */
[----:B0--34-:R-:W-:Y:S10]  /*14080*/  ENDCOLLECTIVE ;  /* 0x000000000000791b */ /* 0x019ff40003800000 */
.L_x_3569:
[----:B------:R-:W-:Y:S05]  /*14090*/  BSYNC B0 ;  /* 0x0000000000007941 */ /* 0x000fea0003800000 */
.L_x_3568:
[----:B------:R-:W-:Y:S05]  /*140a0*/  BRA `(.L_x_3570) ;  /* 0xffffffa400d47947 */ /* 0x000fea000383ffff */
.L_x_3450:
[----:B-1----:R1:W2:Y:S02]  /*140b0*/  SYNCS.PHASECHK.TRANS64.TRYWAIT P0, [R0+URZ+0x28c40], R2 ;  /* 0x028c4002000075a7 */ /* 0x0022a4000800017f */
[----:B--2---:R-:W-:Y:S05]  /*140c0*/  @!P0 NANOSLEEP.SYNCS 0x989680 ;  /* 0x009896800000895d */ /* 0x004fea0003900000 */
[----:B------:R-:W2:Y:S02]  /*140d0*/  @!P0 SYNCS.PHASECHK.TRANS64 P0, [R0+URZ+0x28c40], R2 ;  /* 0x028c4002000085a7 */ /* 0x000ea4000800007f */
[----:B--2---:R-:W-:Y:S05]  /*140e0*/  @!P0 BRA `(.L_x_3450) ;  /* 0xfffffffc00f08947 */ /* 0x004fea000383ffff */
[----:B------:R-:W-:Y:S05]  /*140f0*/  BRA `(.L_x_3571) ;  /* 0xffffffa800347947 */ /* 0x000fea000383ffff */
.L_x_3454:
[----:B------:R-:W2:Y:S01]  /*14100*/  LDL.LU R11, [R1+0x40] ;  /* 0x00004000010b7983 */ /* 0x000ea20000300800 */
[----:B------:R-:W-:Y:S02]  /*14110*/  IMAD.MOV.U32 R13, RZ, RZ, R3 ;  /* 0x000000ffff0d7224 */ /* 0x000fe400078e0003 */
[----:B------:R-:W-:Y:S01]  /*14120*/  IMAD.MOV.U32 R12, RZ, RZ, RZ ;  /* 0x000000ffff0c7224 */ /* 0x000fe200078e00ff */
[----:B------:R-:W0:Y:S01]  /*14130*/  S2R R5, SR_TID.X ;  /* 0x0000000000057919 */ /* 0x000e220000002100 */
[----:B------:R-:W-:Y:S01]  /*14140*/  IMAD.MOV.U32 R15, RZ, RZ, -0x1 ;  /* 0xffffffffff0f7424 */ /* 0x000fe200078e00ff */
[----:B0-----:R-:W-:-:S04]  /*14150*/  LOP3.LUT R5, R5, 0x7f, RZ, 0xc0, !PT ;  /* 0x0000007f05057812 */ /* 0x001fc800078ec0ff */
        /* <DEDUP_REMOVED lines=9> */
.L_x_3572:
[----:B------:R-:W-:Y:S02]  /*141f0*/  IMAD.MOV.U32 R13, RZ, RZ, R4 ;  /* 0x000000ffff0d7224 */ /* 0x000fe400078e0004 */
[----:B------:R-:W-:-:S07]  /*14200*/  IMAD.MOV.U32 R6, RZ, RZ, R14 ;  /* 0x000000ffff067224 */ /* 0x000fce00078e000e */
[----:B------:R-:W-:Y:S05]  /*14210*/  WARPSYNC.COLLECTIVE R15, `(.L_x_3573) ;  /* 0x000000000f087348 */ /* 0x000fea0003c00000 */
[----:B------:R0:W1:Y:S02]  /*14220*/  SHFL.IDX P6, R14, R13, R12, R11 ;  /* 0x0000000c0d0e7389 */ /* 0x00006400000c000b */
[----:B01----:R-:W-:Y:S01]  /*14230*/  ENDCOLLECTIVE ;  /* 0x000000000000791b */ /* 0x003fe20003800000 */
.L_x_3573:
[----:B------:R-:W-:Y:S02]  /*14240*/  IMAD.MOV.U32 R13, RZ, RZ, R3 ;  /* 0x000000ffff0d7224 */ /* 0x000fe400078e0003 */
[----:B------:R-:W-:Y:S02]  /*14250*/  IMAD.MOV.U32 R12, RZ, RZ, 0x1 ;  /* 0x00000001ff0c7424 */ /* 0x000fe400078e00ff */
[----:B------:R-:W-:-:S07]  /*14260*/  IMAD.MOV.U32 R7, RZ, RZ, R14 ;  /* 0x000000ffff077224 */ /* 0x000fce00078e000e */
[----:B------:R-:W-:Y:S05]  /*14270*/  WARPSYNC.COLLECTIVE R15, `(.L_x_3574) ;  /* 0x000000000f087348 */ /* 0x000fea0003c00000 */
[----:B------:R0:W1:Y:S02]  /*14280*/  SHFL.IDX P6, R14, R13, R12, R11 ;  /* 0x0000000c0d0e7389 */ /* 0x00006400000c000b */
[----:B01----:R-:W-:Y:S01]  /*14290*/  ENDCOLLECTIVE ;  /* 0x000000000000791b */ /* 0x003fe20003800000 */
.L_x_3574:
        /* <DEDUP_REMOVED lines=15> */
.L_x_3575:
[----:B------:R-:W-:Y:S02]  /*14390*/  IMAD.MOV.U32 R13, RZ, RZ, R3 ;  /* 0x000000ffff0d7224 */ /* 0x000fe400078e0003 */
[----:B------:R-:W-:Y:S02]  /*143a0*/  IMAD.MOV.U32 R12, RZ, RZ, 0x2 ;  /* 0x00000002ff0c7424 */ /* 0x000fe400078e00ff */
[----:B------:R-:W-:-:S07]  /*143b0*/  IMAD.MOV.U32 R5, RZ, RZ, R14 ;  /* 0x000000ffff057224 */ /* 0x000fce00078e000e */
[----:B------:R-:W-:Y:S05]  /*143c0*/  WARPSYNC.COLLECTIVE R15, `(.L_x_3576) ;  /* 0x000000000f087348 */ /* 0x000fea0003c00000 */
[----:B------:R0:W1:Y:S02]  /*143d0*/  SHFL.IDX P6, R14, R13, R12, R11 ;  /* 0x0000000c0d0e7389 */ /* 0x00006400000c000b */
[----:B01----:R-:W-:Y:S01]  /*143e0*/  ENDCOLLECTIVE ;  /* 0x000000000000791b */ /* 0x003fe20003800000 */
.L_x_3576:
        /* <DEDUP_REMOVED lines=10> */
[----:B------:R-:W-:Y:S01]  /*14490*/  ISETP.GE.AND P1, PT, R5, R0, PT ;  /* 0x000000000500720c */ /* 0x000fe20003f26270 */
[----:B0-----:R-:W-:-:S12]  /*144a0*/  IMAD.MOV.U32 R6, RZ, RZ, R14 ;  /* 0x000000ffff067224 */ /* 0x001fd800078e000e */
[----:B------:R-:W-:Y:S05]  /*144b0*/  WARPSYNC.COLLECTIVE R15, `(.L_x_3577) ;  /* 0x000000000f087348 */ /* 0x000fea0003c00000 */
[----:B------:R0:W1:Y:S02]  /*144c0*/  SHFL.IDX P6, R14, R13, R12, R11 ;  /* 0x0000000c0d0e7389 */ /* 0x00006400000c000b */
[----:B01----:R-:W-:Y:S01]  /*144d0*/  ENDCOLLECTIVE ;  /* 0x000000000000791b */ /* 0x003fe20003800000 */
.L_x_3577:
[----:B------:R-:W-:Y:S02]  /*144e0*/  IMAD.MOV.U32 R13, RZ, RZ, R3 ;  /* 0x000000ffff0d7224 */ /* 0x000fe400078e0003 */
[----:B------:R-:W-:Y:S02]  /*144f0*/  IMAD.MOV.U32 R12, RZ, RZ, 0x3 ;  /* 0x00000003ff0c7424 */ /* 0x000fe400078e00ff */
[----:B------:R-:W-:-:S07]  /*14500*/  IMAD.MOV.U32 R5, RZ, RZ, R14 ;  /* 0x000000ffff057224 */ /* 0x000fce00078e000e */
[----:B------:R-:W-:Y:S05]  /*14510*/  WARPSYNC.COLLECTIVE R15, `(.L_x_3578) ;  /* 0x000000000f087348 */ /* 0x000fea0003c00000 */
[----:B------:R0:W1:Y:S02]  /*14520*/  SHFL.IDX P6, R14, R13, R12, R11 ;  /* 0x0000000c0d0e7389 */ /* 0x00006400000c000b */
[----:B01----:R-:W-:Y:S01]  /*14530*/  ENDCOLLECTIVE ;  /* 0x000000000000791b */ /* 0x003fe20003800000 */
.L_x_3578:
        /* <DEDUP_REMOVED lines=13> */
.L_x_3579:
[----:B------:R-:W-:Y:S01]  /*14610*/  IMAD.MOV.U32 R3, RZ, RZ, R14 ;  /* 0x000000ffff037224 */ /* 0x000fe200078e000e */
[----:B------:R-:W-:Y:S06]  /*14620*/  BRA `(.L_x_3580) ;  /* 0xffffffac00747947 */ /* 0x000fec000383ffff */
.L_x_3457:
[----:B0-----:R0:W1:Y:S02]  /*14630*/  SYNCS.PHASECHK.TRANS64.TRYWAIT P0, [R18+URZ+0x28c20], R0 ;  /* 0x028c2000120075a7 */ /* 0x001064000800017f */
[----:B-1----:R-:W-:Y:S05]  /*14640*/  @!P0 NANOSLEEP.SYNCS 0x989680 ;  /* 0x009896800000895d */ /* 0x002fea0003900000 */
[----:B------:R-:W1:Y:S02]  /*14650*/  @!P0 SYNCS.PHASECHK.TRANS64 P0, [R18+URZ+0x28c20], R0 ;  /* 0x028c2000120085a7 */ /* 0x000e64000800007f */
[----:B-1----:R-:W-:Y:S05]  /*14660*/  @!P0 BRA `(.L_x_3457) ;  /* 0xfffffffc00f08947 */ /* 0x002fea000383ffff */
[----:B------:R-:W-:Y:S05]  /*14670*/  BRA `(.L_x_3581) ;  /* 0xffffffac00d07947 */ /* 0x000fea000383ffff */
.L_x_3461:
[----:B0-----:R0:W1:Y:S02]  /*14680*/  SYNCS.PHASECHK.TRANS64.TRYWAIT P0, [R0+URZ+0x28c60], R2 ;  /* 0x028c6002000075a7 */ /* 0x001064000800017f */
[----:B-1----:R-:W-:Y:S05]  /*14690*/  @!P0 NANOSLEEP.SYNCS 0x989680 ;  /* 0x009896800000895d */ /* 0x002fea0003900000 */
[----:B------:R-:W1:Y:S02]  /*146a0*/  @!P0 SYNCS.PHASECHK.TRANS64 P0, [R0+URZ+0x28c60], R2 ;  /* 0x028c6002000085a7 */ /* 0x000e64000800007f */
[----:B-1----:R-:W-:Y:S05]  /*146b0*/  @!P0 BRA `(.L_x_3461) ;  /* 0xfffffffc00f08947 */ /* 0x002fea000383ffff */
[----:B------:R-:W-:Y:S05]  /*146c0*/  BRA `(.L_x_3582) ;  /* 0xffffffac00f47947 */ /* 0x000fea000383ffff */
.L_x_3480:
[----:B-1----:R1:W2:Y:S02]  /*146d0*/  SYNCS.PHASECHK.TRANS64.TRYWAIT P0, [R3+URZ+0x28c40], R2 ;  /* 0x028c4002030075a7 */ /* 0x0022a4000800017f */
[----:B--2---:R-:W-:Y:S05]  /*146e0*/  @!P0 NANOSLEEP.SYNCS 0x989680 ;  /* 0x009896800000895d */ /* 0x004fea0003900000 */
[----:B------:R-:W2:Y:S02]  /*146f0*/  @!P0 SYNCS.PHASECHK.TRANS64 P0, [R3+URZ+0x28c40], R2 ;  /* 0x028c4002030085a7 */ /* 0x000ea4000800007f */
[----:B--2---:R-:W-:Y:S05]  /*14700*/  @!P0 BRA `(.L_x_3480) ;  /* 0xfffffffc00f08947 */ /* 0x004fea000383ffff */
[----:B------:R-:W-:Y:S05]  /*14710*/  BRA `(.L_x_3583) ;  /* 0xffffffbc00047947 */ /* 0x000fea000383ffff */
.L_x_3485:
[----:B--2---:R2:W3:Y:S02]  /*14720*/  SYNCS.PHASECHK.TRANS64.TRYWAIT P0, [R3+URZ+0x28c60], R2 ;  /* 0x028c6002030075a7 */ /* 0x0044e4000800017f */
[----:B---3--:R-:W-:Y:S05]  /*14730*/  @!P0 NANOSLEEP.SYNCS 0x989680 ;  /* 0x009896800000895d */ /* 0x008fea0003900000 */
[----:B------:R-:W3:Y:S02]  /*14740*/  @!P0 SYNCS.PHASECHK.TRANS64 P0, [R3+URZ+0x28c60], R2 ;  /* 0x028c6002030085a7 */ /* 0x000ee4000800007f */
[----:B---3--:R-:W-:Y:S05]  /*14750*/  @!P0 BRA `(.L_x_3485) ;  /* 0xfffffffc00f08947 */ /* 0x008fea000383ffff */
[----:B------:R-:W-:Y:S05]  /*14760*/  BRA `(.L_x_3584) ;  /* 0xffffffbc00807947 */ /* 0x000fea000383ffff */
.L_x_3500:
[----:B0-----:R0:W1:Y:S02]  /*14770*/  SYNCS.PHASECHK.TRANS64.TRYWAIT P0, [R4+URZ+0x28c40], R2 ;  /* 0x028c4002040075a7 */ /* 0x001064000800017f */
[----:B-1----:R-:W-:Y:S05]  /*14780*/  @!P0 NANOSLEEP.SYNCS 0x989680 ;  /* 0x009896800000895d */ /* 0x002fea0003900000 */
[----:B------:R-:W1:Y:S02]  /*14790*/  @!P0 SYNCS.PHASECHK.TRANS64 P0, [R4+URZ+0x28c40], R2 ;  /* 0x028c4002040085a7 */ /* 0x000e64000800007f */
[----:B-1----:R-:W-:Y:S05]  /*147a0*/  @!P0 BRA `(.L_x_3500) ;  /* 0xfffffffc00f08947 */ /* 0x002fea000383ffff */
[----:B------:R-:W-:Y:S05]  /*147b0*/  BRA `(.L_x_3585) ;  /* 0xffffffc8005c7947 */ /* 0x000fea000383ffff */
.L_x_3505:
[----:B-1----:R1:W2:Y:S02]  /*147c0*/  SYNCS.PHASECHK.TRANS64.TRYWAIT P0, [R4+URZ+0x28c60], R2 ;  /* 0x028c6002040075a7 */ /* 0x0022a4000800017f */
[----:B--2---:R-:W-:Y:S05]  /*147d0*/  @!P0 NANOSLEEP.SYNCS 0x989680 ;  /* 0x009896800000895d */ /* 0x004fea0003900000 */
[----:B------:R-:W2:Y:S02]  /*147e0*/  @!P0 SYNCS.PHASECHK.TRANS64 P0, [R4+URZ+0x28c60], R2 ;  /* 0x028c6002040085a7 */ /* 0x000ea4000800007f */
[----:B--2---:R-:W-:Y:S05]  /*147f0*/  @!P0 BRA `(.L_x_3505) ;  /* 0xfffffffc00f08947 */ /* 0x004fea000383ffff */
[----:B------:R-:W-:Y:S05]  /*14800*/  BRA `(.L_x_3586) ;  /* 0xffffffc800d87947 */ /* 0x000fea000383ffff */
.L_x_3520:
[----:B-1----:R1:W2:Y:S02]  /*14810*/  SYNCS.PHASECHK.TRANS64.TRYWAIT P0, [R4+URZ+0x28c40], R2 ;  /* 0x028c4002040075a7 */ /* 0x0022a4000800017f */
[----:B--2---:R-:W-:Y:S05]  /*14820*/  @!P0 NANOSLEEP.SYNCS 0x989680 ;  /* 0x009896800000895d */ /* 0x004fea0003900000 */
[----:B------:R-:W2:Y:S02]  /*14830*/  @!P0 SYNCS.PHASECHK.TRANS64 P0, [R4+URZ+0x28c40], R2 ;  /* 0x028c4002040085a7 */ /* 0x000ea4000800007f */
[----:B--2---:R-:W-:Y:S05]  /*14840*/  @!P0 BRA `(.L_x_3520) ;  /* 0xfffffffc00f08947 */ /* 0x004fea000383ffff */
[----:B------:R-:W-:Y:S05]  /*14850*/  BRA `(.L_x_3587) ;  /* 0xffffffd400987947 */ /* 0x000fea000383ffff */
.L_x_3525:
[----:B0-----:R0:W2:Y:S02]  /*14860*/  SYNCS.PHASECHK.TRANS64.TRYWAIT P0, [R4+URZ+0x28c60], R2 ;  /* 0x028c6002040075a7 */ /* 0x0010a4000800017f */
[----:B--2---:R-:W-:Y:S05]  /*14870*/  @!P0 NANOSLEEP.SYNCS 0x989680 ;  /* 0x009896800000895d */ /* 0x004fea0003900000 */
[----:B------:R-:W2:Y:S02]  /*14880*/  @!P0 SYNCS.PHASECHK.TRANS64 P0, [R4+URZ+0x28c60], R2 ;  /* 0x028c6002040085a7 */ /* 0x000ea4000800007f */
[----:B--2---:R-:W-:Y:S05]  /*14890*/  @!P0 BRA `(.L_x_3525) ;  /* 0xfffffffc00f08947 */ /* 0x004fea000383ffff */
[----:B------:R-:W-:Y:S05]  /*148a0*/  BRA `(.L_x_3588) ;  /* 0xffffffd800147947 */ /* 0x000fea000383ffff */
.L_x_3541:
[----:B------:R-:W2:Y:S01]  /*148b0*/  LDL R3, [R1] ;  /* 0x0000000001037983 */ /* 0x000ea20000100800 */
[----:B------:R-:W-:Y:S01]  /*148c0*/  BSSY B0, `(.L_x_3589) ;  /* 0x0000008000007945 */ /* 0x000fe20003800000 */
[----:B------:R-:W-:Y:S02]  /*148d0*/  IMAD.MOV.U32 R12, RZ, RZ, RZ ;  /* 0x000000ffff0c7224 */ /* 0x000fe400078e00ff */
[----:B0-----:R-:W-:Y:S02]  /*148e0*/  IMAD.MOV.U32 R11, RZ, RZ, 0x1f ;  /* 0x0000001fff0b7424 */ /* 0x001fe400078e00ff */
[----:B------:R-:W-:Y:S02]  /*148f0*/  IMAD.MOV.U32 R15, RZ, RZ, -0x1 ;  /* 0xffffffffff0f7424 */ /* 0x000fe400078e00ff */
[----:B--2---:R-:W-:-:S07]  /*14900*/  IMAD.MOV.U32 R13, RZ, RZ, R3 ;  /* 0x000000ffff0d7224 */ /* 0x004fce00078e0003 */
[----:B-1----:R-:W-:Y:S05]  /*14910*/  WARPSYNC.COLLECTIVE R15, `(.L_x_3590) ;  /* 0x000000000f087348 */ /* 0x002fea0003c00000 */
[----:B------:R0:W2:Y:S02]  /*14920*/  SHFL.IDX P6, R14, R13, R12, R11 ;  /* 0x0000000c0d0e7389 */ /* 0x0000a400000c000b */
[----:B012---:R-:W-:Y:S01]  /*14930*/  ENDCOLLECTIVE ;  /* 0x000000000000791b */ /* 0x007fe20003800000 */
.L_x_3590:
[----:B------:R-:W-:Y:S05]  /*14940*/  BSYNC B0 ;  /* 0x0000000000007941 */ /* 0x000fea0003800000 */
.L_x_3589:
        /* <DEDUP_REMOVED lines=9> */
.L_x_3591:
        /* <DEDUP_REMOVED lines=9> */
[----:B-1----:R-:W-:-:S05]  /*14a70*/  @!P1 IMAD.WIDE R2, R6, 0x4, R4 ;  /* 0x0000000406029825 */ /* 0x002fca00078e0204 */
[----:B------:R-:W3:Y:S01]  /*14a80*/  @!P1 LDG.E R4, desc[UR40][R2.64] ;  /* 0x0000002802049981 */ /* 0x000ee2000c1e1900 */
[----:B------:R-:W-:Y:S01]  /*14a90*/  IMAD.MOV.U32 R6, RZ, RZ, RZ ;  /* 0x000000ffff067224 */ /* 0x000fe200078e00ff */
[C---:B------:R-:W-:Y:S02]  /*14aa0*/  ISETP.GE.U32.AND P2, PT, R10.reuse, 0x2, PT ;  /* 0x000000020a00780c */ /* 0x040fe40003f46070 */
[C---:B------:R-:W-:Y:S02]  /*14ab0*/  ISETP.GE.U32.AND P3, PT, R10.reuse, 0x4, PT ;  /* 0x000000040a00780c */ /* 0x040fe40003f66070 */
[C---:B------:R-:W-:Y:S02]  /*14ac0*/  ISETP.GE.U32.AND P4, PT, R10.reuse, 0x8, PT ;  /* 0x000000080a00780c */ /* 0x040fe40003f86070 */
[----:B------:R-:W-:Y:S01]  /*14ad0*/  ISETP.GE.U32.AND P5, PT, R10, 0x10, PT ;  /* 0x000000100a00780c */ /* 0x000fe20003fa6070 */
[----:B--2---:R-:W-:Y:S02]  /*14ae0*/  @!P1 IMAD.MOV.U32 R6, RZ, RZ, R8 ;  /* 0x000000ffff069224 */ /* 0x004fe400078e0008 */
[----:B------:R-:W-:-:S02]  /*14af0*/  IMAD.MOV.U32 R8, RZ, RZ, RZ ;  /* 0x000000ffff087224 */ /* 0x000fc400078e00ff */
[----:B---3--:R-:W-:Y:S01]  /*14b00*/  @!P1 IMAD.MOV.U32 R8, RZ, RZ, R4 ;  /* 0x000000ffff089224 */ /* 0x008fe200078e0004 */
[----:B------:R-:W-:Y:S01]  /*14b10*/  ISETP.NE.AND P1, PT, R10, RZ, PT ;  /* 0x000000ff0a00720c */ /* 0x000fe20003f25270 */
[----:B------:R-:W-:Y:S02]  /*14b20*/  IMAD.MOV.U32 R4, RZ, RZ, RZ ;  /* 0x000000ffff047224 */ /* 0x000fe400078e00ff */
[----:B------:R-:W-:-:S04]  /*14b30*/  IMAD R2, R8, R6, RZ ;  /* 0x0000000608027224 */ /* 0x000fc800078e02ff */
[----:B------:R-:W-:-:S07]  /*14b40*/  IMAD.MOV.U32 R13, RZ, RZ, R2 ;  /* 0x000000ffff0d7224 */ /* 0x000fce00078e0002 */
[----:B------:R-:W-:Y:S05]  /*14b50*/  WARPSYNC.COLLECTIVE R15, `(.L_x_3592) ;  /* 0x000000000f087348 */ /* 0x000fea0003c00000 */
[----:B------:R0:W1:Y:S02]  /*14b60*/  SHFL.UP P6, R14, R13, R12, R11 ;  /* 0x0400000c0d0e7389 */ /* 0x00006400000c000b */
[----:B01----:R-:W-:Y:S01]  /*14b70*/  ENDCOLLECTIVE ;  /* 0x000000000000791b */ /* 0x003fe20003800000 */
.L_x_3592:
[----:B------:R-:W-:Y:S01]  /*14b80*/  IMAD.MOV.U32 R12, RZ, RZ, 0x2 ;  /* 0x00000002ff0c7424 */ /* 0x000fe200078e00ff */
[----:B------:R-:W-:-:S05]  /*14b90*/  SEL R3, R14, RZ, P1 ;  /* 0x000000ff0e037207 */ /* 0x000fca0000800000 */
[----:B------:R-:W-:-:S04]  /*14ba0*/  IMAD.IADD R2, R2, 0x1, R3 ;  /* 0x0000000102027824 */ /* 0x000fc800078e0203 */
[----:B------:R-:W-:-:S07]  /*14bb0*/  IMAD.MOV.U32 R13, RZ, RZ, R2 ;  /* 0x000000ffff0d7224 */ /* 0x000fce00078e0002 */
[----:B------:R-:W-:Y:S05]  /*14bc0*/  WARPSYNC.COLLECTIVE R15, `(.L_x_3593) ;  /* 0x000000000f087348 */ /* 0x000fea0003c00000 */
[----:B------:R0:W1:Y:S02]  /*14bd0*/  SHFL.UP P6, R14, R13, R12, R11 ;  /* 0x0400000c0d0e7389 */ /* 0x00006400000c000b */
[----:B01----:R-:W-:Y:S01]  /*14be0*/  ENDCOLLECTIVE ;  /* 0x000000000000791b */ /* 0x003fe20003800000 */
.L_x_3593:
[----:B------:R-:W-:Y:S01]  /*14bf0*/  IMAD.MOV.U32 R12, RZ, RZ, 0x4 ;  /* 0x00000004ff0c7424 */ /* 0x000fe200078e00ff */
[----:B------:R-:W-:-:S05]  /*14c00*/  SEL R3, R14, RZ, P2 ;  /* 0x000000ff0e037207 */ /* 0x000fca0001000000 */
[----:B------:R-:W-:-:S04]  /*14c10*/  IMAD.IADD R2, R2, 0x1, R3 ;  /* 0x0000000102027824 */ /* 0x000fc800078e0203 */
[----:B------:R-:W-:-:S07]  /*14c20*/  IMAD.MOV.U32 R13, RZ, RZ, R2 ;  /* 0x000000ffff0d7224 */ /* 0x000fce00078e0002 */
[----:B------:R-:W-:Y:S05]  /*14c30*/  WARPSYNC.COLLECTIVE R15, `(.L_x_3594) ;  /* 0x000000000f087348 */ /* 0x000fea0003c00000 */
[----:B------:R0:W1:Y:S02]  /*14c40*/  SHFL.UP P6, R14, R13, R12, R11 ;  /* 0x0400000c0d0e7389 */ /* 0x00006400000c000b */
[----:B01----:R-:W-:Y:S01]  /*14c50*/  ENDCOLLECTIVE ;  /* 0x000000000000791b */ /* 0x003fe20003800000 */
.L_x_3594:
[----:B------:R-:W-:Y:S01]  /*14c60*/  IMAD.MOV.U32 R12, RZ, RZ, 0x8 ;  /* 0x00000008ff0c7424 */ /* 0x000fe200078e00ff */
[----:B------:R-:W-:-:S05]  /*14c70*/  SEL R3, R14, RZ, P3 ;  /* 0x000000ff0e037207 */ /* 0x000fca0001800000 */
[----:B------:R-:W-:-:S04]  /*14c80*/  IMAD.IADD R2, R2, 0x1, R3 ;  /* 0x0000000102027824 */ /* 0x000fc800078e0203 */
[----:B------:R-:W-:-:S07]  /*14c90*/  IMAD.MOV.U32 R13, RZ, RZ, R2 ;  /* 0x000000ffff0d7224 */ /* 0x000fce00078e0002 */
[----:B------:R-:W-:Y:S05]  /*14ca0*/  WARPSYNC.COLLECTIVE R15, `(.L_x_3595) ;  /* 0x000000000f087348 */ /* 0x000fea0003c00000 */
[----:B------:R0:W1:Y:S02]  /*14cb0*/  SHFL.UP P6, R14, R13, R12, R11 ;  /* 0x0400000c0d0e7389 */ /* 0x00006400000c000b */
[----:B01----:R-:W-:Y:S01]  /*14cc0*/  ENDCOLLECTIVE ;  /* 0x000000000000791b */ /* 0x003fe20003800000 */
.L_x_3595:
[----:B------:R-:W-:Y:S01]  /*14cd0*/  IMAD.MOV.U32 R12, RZ, RZ, 0x10 ;  /* 0x00000010ff0c7424 */ /* 0x000fe200078e00ff */
[----:B------:R-:W-:-:S05]  /*14ce0*/  SEL R3, R14, RZ, P4 ;  /* 0x000000ff0e037207 */ /* 0x000fca0002000000 */
[----:B------:R-:W-:-:S04]  /*14cf0*/  IMAD.IADD R2, R2, 0x1, R3 ;  /* 0x0000000102027824 */ /* 0x000fc800078e0203 */
[----:B------:R-:W-:-:S07]  /*14d00*/  IMAD.MOV.U32 R13, RZ, RZ, R2 ;  /* 0x000000ffff0d7224 */ /* 0x000fce00078e0002 */
[----:B------:R-:W-:Y:S05]  /*14d10*/  WARPSYNC.COLLECTIVE R15, `(.L_x_3596) ;  /* 0x000000000f087348 */ /* 0x000fea0003c00000 */
[----:B------:R0:W1:Y:S02]  /*14d20*/  SHFL.UP P6, R14, R13, R12, R11 ;  /* 0x0400000c0d0e7389 */ /* 0x00006400000c000b */
[----:B01----:R-:W-:Y:S01]  /*14d30*/  ENDCOLLECTIVE ;  /* 0x000000000000791b */ /* 0x003fe20003800000 */
.L_x_3596:
[----:B------:R-:W-:Y:S02]  /*14d40*/  IMAD.MOV.U32 R12, RZ, RZ, 0x1f ;  /* 0x0000001fff0c7424 */ /* 0x000fe400078e00ff */
[----:B------:R-:W-:Y:S01]  /*14d50*/  IMAD.MOV.U32 R11, RZ, RZ, 0x1f ;  /* 0x0000001fff0b7424 */ /* 0x000fe200078e00ff */
[----:B------:R-:W-:-:S05]  /*14d60*/  SEL R3, R14, RZ, P5 ;  /* 0x000000ff0e037207 */ /* 0x000fca0002800000 */
[----:B------:R-:W-:-:S04]  /*14d70*/  IMAD.IADD R2, R2, 0x1, R3 ;  /* 0x0000000102027824 */ /* 0x000fc800078e0203 */
[----:B------:R-:W-:-:S07]  /*14d80*/  IMAD.MOV.U32 R13, RZ, RZ, R2 ;  /* 0x000000ffff0d7224 */ /* 0x000fce00078e0002 */
[----:B------:R-:W-:Y:S05]  /*14d90*/  WARPSYNC.COLLECTIVE R15, `(.L_x_3597) ;  /* 0x000000000f087348 */ /* 0x000fea0003c00000 */
[----:B------:R0:W1:Y:S02]  /*14da0*/  SHFL.IDX P6, R14, R13, R12, R11 ;  /* 0x0000000c0d0e7389 */ /* 0x00006400000c000b */
[----:B01----:R-:W-:Y:S01]  /*14db0*/  ENDCOLLECTIVE ;  /* 0x000000000000791b */ /* 0x003fe20003800000 */
.L_x_3597:
[----:B------:R-:W-:Y:S05]  /*14dc0*/  BRA `(.L_x_3598) ;  /* 0xffffffe000647947 */ /* 0x000fea000383ffff */
.L_x_3544:
        /* <DEDUP_REMOVED lines=8> */
.L_x_3600:
[----:B------:R-:W-:Y:S05]  /*14e50*/  BSYNC B0 ;  /* 0x0000000000007941 */ /* 0x000fea0003800000 */
.L_x_3599:
[----:B------:R-:W-:Y:S01]  /*14e60*/  SEL R3, R14, RZ, P1 ;  /* 0x000000ff0e037207 */ /* 0x000fe20000800000 */
[----:B------:R-:W-:Y:S02]  /*14e70*/  IMAD.MOV.U32 R12, RZ, RZ, 0x2 ;  /* 0x00000002ff0c7424 */ /* 0x000fe400078e00ff */
[----:B------:R-:W-:Y:S02]  /*14e80*/  IMAD.MOV.U32 R11, RZ, RZ, RZ ;  /* 0x000000ffff0b7224 */ /* 0x000fe400078e00ff */
[----:B------:R-:W-:Y:S02]  /*14e90*/  IMAD.IADD R2, R2, 0x1, R3 ;  /* 0x0000000102027824 */ /* 0x000fe400078e0203 */
[----:B------:R-:W-:Y:S02]  /*14ea0*/  IMAD.MOV.U32 R15, RZ, RZ, -0x1 ;  /* 0xffffffffff0f7424 */ /* 0x000fe400078e00ff */
[----:B------:R-:W-:-:S07]  /*14eb0*/  IMAD.MOV.U32 R13, RZ, RZ, R2 ;  /* 0x000000ffff0d7224 */ /* 0x000fce00078e0002 */
[----:B------:R-:W-:Y:S05]  /*14ec0*/  WARPSYNC.COLLECTIVE R15, `(.L_x_3601) ;  /* 0x000000000f087348 */ /* 0x000fea0003c00000 */
[----:B------:R0:W1:Y:S02]  /*14ed0*/  SHFL.UP P6, R14, R13, R12, R11 ;  /* 0x0400000c0d0e7389 */ /* 0x00006400000c000b */
[----:B01----:R-:W-:Y:S01]  /*14ee0*/  ENDCOLLECTIVE ;  /* 0x000000000000791b */ /* 0x003fe20003800000 */
.L_x_3601:
[----:B------:R-:W-:Y:S01]  /*14ef0*/  IMAD.MOV.U32 R12, RZ, RZ, 0x4 ;  /* 0x00000004ff0c7424 */ /* 0x000fe200078e00ff */
[----:B------:R-:W-:-:S05]  /*14f00*/  SEL R3, R14, RZ, P2 ;  /* 0x000000ff0e037207 */ /* 0x000fca0001000000 */
[----:B------:R-:W-:-:S04]  /*14f10*/  IMAD.IADD R2, R2, 0x1, R3 ;  /* 0x0000000102027824 */ /* 0x000fc800078e0203 */
[----:B------:R-:W-:-:S07]  /*14f20*/  IMAD.MOV.U32 R13, RZ, RZ, R2 ;  /* 0x000000ffff0d7224 */ /* 0x000fce00078e0002 */
[----:B------:R-:W-:Y:S05]  /*14f30*/  WARPSYNC.COLLECTIVE R15, `(.L_x_3602) ;  /* 0x000000000f087348 */ /* 0x000fea0003c00000 */
[----:B------:R0:W1:Y:S02]  /*14f40*/  SHFL.UP P6, R14, R13, R12, R11 ;  /* 0x0400000c0d0e7389 */ /* 0x00006400000c000b */
[----:B01----:R-:W-:Y:S01]  /*14f50*/  ENDCOLLECTIVE ;  /* 0x000000000000791b */ /* 0x003fe20003800000 */
.L_x_3602:
[----:B------:R-:W-:Y:S01]  /*14f60*/  IMAD.MOV.U32 R12, RZ, RZ, 0x8 ;  /* 0x00000008ff0c7424 */ /* 0x000fe200078e00ff */
[----:B------:R-:W-:-:S05]  /*14f70*/  SEL R3, R14, RZ, P3 ;  /* 0x000000ff0e037207 */ /* 0x000fca0001800000 */
[----:B------:R-:W-:-:S04]  /*14f80*/  IMAD.IADD R2, R2, 0x1, R3 ;  /* 0x0000000102027824 */ /* 0x000fc800078e0203 */
[----:B------:R-:W-:-:S07]  /*14f90*/  IMAD.MOV.U32 R13, RZ, RZ, R2 ;  /* 0x000000ffff0d7224 */ /* 0x000fce00078e0002 */
[----:B------:R-:W-:Y:S05]  /*14fa0*/  WARPSYNC.COLLECTIVE R15, `(.L_x_3603) ;  /* 0x000000000f087348 */ /* 0x000fea0003c00000 */
[----:B------:R0:W1:Y:S02]  /*14fb0*/  SHFL.UP P6, R14, R13, R12, R11 ;  /* 0x0400000c0d0e7389 */ /* 0x00006400000c000b */
[----:B01----:R-:W-:Y:S01]  /*14fc0*/  ENDCOLLECTIVE ;  /* 0x000000000000791b */ /* 0x003fe20003800000 */
.L_x_3603:
[----:B------:R-:W-:Y:S01]  /*14fd0*/  IMAD.MOV.U32 R12, RZ, RZ, 0x10 ;  /* 0x00000010ff0c7424 */ /* 0x000fe200078e00ff */
[----:B------:R-:W-:-:S05]  /*14fe0*/  SEL R3, R14, RZ, P4 ;  /* 0x000000ff0e037207 */ /* 0x000fca0002000000 */
[----:B------:R-:W-:-:S04]  /*14ff0*/  IMAD.IADD R2, R2, 0x1, R3 ;  /* 0x0000000102027824 */ /* 0x000fc800078e0203 */
[----:B------:R-:W-:-:S07]  /*15000*/  IMAD.MOV.U32 R13, RZ, RZ, R2 ;  /* 0x000000ffff0d7224 */ /* 0x000fce00078e0002 */
[----:B------:R-:W-:Y:S05]  /*15010*/  WARPSYNC.COLLECTIVE R15, `(.L_x_3604) ;  /* 0x000000000f087348 */ /* 0x000fea0003c00000 */
[----:B------:R0:W1:Y:S02]  /*15020*/  SHFL.UP P6, R14, R13, R12, R11 ;  /* 0x0400000c0d0e7389 */ /* 0x00006400000c000b */
[----:B01----:R-:W-:Y:S01]  /*15030*/  ENDCOLLECTIVE ;  /* 0x000000000000791b */ /* 0x003fe20003800000 */
.L_x_3604:
        /* <DEDUP_REMOVED lines=8> */
.L_x_3605:
[----:B------:R-:W-:Y:S05]  /*150c0*/  BRA `(.L_x_3606) ;  /* 0xffffffe000507947 */ /* 0x000fea000383ffff */
.L_x_3546:
[----:B------:R-:W-:Y:S01]  /*150d0*/  BSSY B0, `(.L_x_3607) ;  /* 0x0000006000007945 */ /* 0x000fe20003800000 */
[----:B------:R-:W-:Y:S01]  /*150e0*/  PLOP3.LUT P6, PT, P6, PT, PT, 0x8, 0x0 ;  /* 0x000000000000781c */ /* 0x000fe200037ce170 */
[----:B------:R-:W-:-:S12]  /*150f0*/  IMAD.MOV.U32 R15, RZ, RZ, -0x1 ;  /* 0xffffffffff0f7424 */ /* 0x000fd800078e00ff */
[----:B0-----:R-:W-:Y:S05]  /*15100*/  WARPSYNC.COLLECTIVE R15, `(.L_x_3608) ;  /* 0x000000000f087348 */ /* 0x001fea0003c00000 */
[----:B------:R-:W-:Y:S01]  /*15110*/  VOTE.ANY R14, PT, P6 ;  /* 0x00000000000e7806 */ /* 0x000fe200030e0100 */
[----:B0-----:R-:W-:Y:S06]  /*15120*/  ENDCOLLECTIVE ;  /* 0x000000000000791b */ /* 0x001fec0003800000 */
.L_x_3608:
[----:B------:R-:W-:Y:S05]  /*15130*/  BSYNC B0 ;  /* 0x0000000000007941 */ /* 0x000fea0003800000 */
.L_x_3607:
        /* <DEDUP_REMOVED lines=9> */
.L_x_3609:
[----:B------:R-:W-:Y:S02]  /*151d0*/  IMAD.MOV.U32 R13, RZ, RZ, R8 ;  /* 0x000000ffff0d7224 */ /* 0x000fe400078e0008 */
[----:B------:R-:W-:-:S07]  /*151e0*/  IMAD.MOV.U32 R6, RZ, RZ, R14 ;  /* 0x000000ffff067224 */ /* 0x000fce00078e000e */
[----:B------:R-:W-:Y:S05]  /*151f0*/  WARPSYNC.COLLECTIVE R15, `(.L_x_3610) ;  /* 0x000000000f087348 */ /* 0x000fea0003c00000 */
[----:B------:R0:W1:Y:S02]  /*15200*/  SHFL.IDX P6, R14, R13, R12, R11 ;  /* 0x0000000c0d0e7389 */ /* 0x00006400000c000b */
[----:B01----:R-:W-:Y:S01]  /*15210*/  ENDCOLLECTIVE ;  /* 0x000000000000791b */ /* 0x003fe20003800000 */
.L_x_3610:
[----:B------:R-:W-:Y:S01]  /*15220*/  IMAD.MOV.U32 R8, RZ, RZ, R14 ;  /* 0x000000ffff087224 */ /* 0x000fe200078e000e */
[----:B------:R-:W-:Y:S06]  /*15230*/  BRA `(.L_x_3611) ;  /* 0xffffffe000307947 */ /* 0x000fec000383ffff */
.L_x_3548:
[----:B------:R-:W-:Y:S01]  /*15240*/  BSSY B0, `(.L_x_3612) ;  /* 0x0000007000007945 */ /* 0x000fe20003800000 */
[----:B------:R-:W-:Y:S02]  /*15250*/  IMAD.MOV.U32 R13, RZ, RZ, R2 ;  /* 0x000000ffff0d7224 */ /* 0x000fe400078e0002 */
[----:B------:R-:W-:Y:S02]  /*15260*/  IMAD.MOV.U32 R11, RZ, RZ, 0x1f ;  /* 0x0000001fff0b7424 */ /* 0x000fe400078e00ff */
[----:B------:R-:W-:-:S07]  /*15270*/  IMAD.MOV.U32 R15, RZ, RZ, -0x1 ;  /* 0xffffffffff0f7424 */ /* 0x000fce00078e00ff */
[----:B0123--:R-:W-:Y:S05]  /*15280*/  WARPSYNC.COLLECTIVE R15, `(.L_x_3613) ;  /* 0x000000000f087348 */ /* 0x00ffea0003c00000 */
[----:B------:R4:W0:Y:S02]  /*15290*/  SHFL.IDX P6, R14, R13, R12, R11 ;  /* 0x0000000c0d0e7389 */ /* 0x00082400000c000b */
[----:B01234-:R-:W-:Y:S01]  /*152a0*/  ENDCOLLECTIVE ;  /* 0x000000000000791b */ /* 0x01ffe20003800000 */
.L_x_3613:
[----:B------:R-:W-:Y:S05]  /*152b0*/  BSYNC B0 ;  /* 0x0000000000007941 */ /* 0x000fea0003800000 */
.L_x_3612:
[----:B------:R-:W-:Y:S01]  /*152c0*/  IMAD.MOV.U32 R4, RZ, RZ, R14 ;  /* 0x000000ffff047224 */ /* 0x000fe200078e000e */
[----:B------:R-:W-:Y:S06]  /*152d0*/  BRA `(.L_x_3547) ;  /* 0xffffffe000207947 */ /* 0x000fec000383ffff */
.L_x_3552:
[----:B0-----:R0:W1:Y:S02]  /*152e0*/  SYNCS.PHASECHK.TRANS64.TRYWAIT P0, [R0+URZ+0x28c20], R3 ;  /* 0x028c2003000075a7 */ /* 0x001064000800017f */
[----:B-1----:R-:W-:Y:S05]  /*152f0*/  @!P0 NANOSLEEP.SYNCS 0x989680 ;  /* 0x009896800000895d */ /* 0x002fea0003900000 */
[----:B------:R-:W1:Y:S02]  /*15300*/  @!P0 SYNCS.PHASECHK.TRANS64 P0, [R0+URZ+0x28c20], R3 ;  /* 0x028c2003000085a7 */ /* 0x000e64000800007f */
[----:B-1----:R-:W-:Y:S05]  /*15310*/  @!P0 BRA `(.L_x_3552) ;  /* 0xfffffffc00f08947 */ /* 0x002fea000383ffff */
[----:B------:R-:W-:Y:S05]  /*15320*/  BRA `(.L_x_3614) ;  /* 0xffffffe400b47947 */ /* 0x000fea000383ffff */
.L_x_3553:
[----:B------:R-:W1:Y:S01]  /*15330*/  S2R R2, SR_TID.X ;  /* 0x0000000000027919 */ /* 0x000e620000002100 */
[----:B------:R-:W-:Y:S01]  /*15340*/  BSSY B0, `(.L_x_3615) ;  /* 0x000000a000007945 */ /* 0x000fe20003800000 */
[----:B------:R-:W-:Y:S02]  /*15350*/  IMAD.MOV.U32 R12, RZ, RZ, RZ ;  /* 0x000000ffff0c7224 */ /* 0x000fe400078e00ff */
[----:B--2---:R-:W-:Y:S02]  /*15360*/  IMAD.MOV.U32 R11, RZ, RZ, 0x1f ;  /* 0x0000001fff0b7424 */ /* 0x004fe400078e00ff */
[----:B------:R-:W-:Y:S01]  /*15370*/  IMAD.MOV.U32 R15, RZ, RZ, -0x1 ;  /* 0xffffffffff0f7424 */ /* 0x000fe200078e00ff */
[----:B-1----:R-:W-:-:S04]  /*15380*/  SHF.R.U32.HI R2, RZ, 0x5, R2 ;  /* 0x00000005ff027819 */ /* 0x002fc80000011602 */
[----:B------:R-:W-:-:S05]  /*15390*/  LOP3.LUT R2, R2, 0x3, RZ, 0xc0, !PT ;  /* 0x0000000302027812 */ /* 0x000fca00078ec0ff */
[----:B------:R-:W-:-:S07]  /*153a0*/  IMAD.MOV.U32 R13, RZ, RZ, R2 ;  /* 0x000000ffff0d7224 */ /* 0x000fce00078e0002 */
[----:B0--3--:R-:W-:Y:S05]  /*153b0*/  WARPSYNC.COLLECTIVE R15, `(.L_x_3616) ;  /* 0x000000000f087348 */ /* 0x009fea0003c00000 */
[----:B------:R1:W2:Y:S02]  /*153c0*/  SHFL.IDX P6, R14, R13, R12, R11 ;  /* 0x0000000c0d0e7389 */ /* 0x0002a400000c000b */
[----:B0123--:R-:W-:Y:S01]  /*153d0*/  ENDCOLLECTIVE ;  /* 0x000000000000791b */ /* 0x00ffe20003800000 */
.L_x_3616:
[----:B------:R-:W-:Y:S05]  /*153e0*/  BSYNC B0 ;  /* 0x0000000000007941 */ /* 0x000fea0003800000 */
.L_x_3615:
[----:B------:R-:W-:Y:S05]  /*153f0*/  BRA `(.L_x_3617) ;  /* 0xffffffe4009c7947 */ /* 0x000fea000383ffff */
.L_x_3556:
[----:B------:R-:W-:Y:S01]  /*15400*/  BSSY B1, `(.L_x_3618) ;  /* 0x0000006000017945 */ /* 0x000fe20003800000 */
[----:B------:R-:W-:-:S07]  /*15410*/  IMAD.MOV.U32 R15, RZ, RZ, -0x1 ;  /* 0xffffffffff0f7424 */ /* 0x000fce00078e00ff */
[----:B0123--:R-:W-:Y:S05]  /*15420*/  WARPSYNC.COLLECTIVE R15, `(.L_x_3619) ;  /* 0x000000000f0c7348 */ /* 0x00ffea0003c00000 */
[----:B------:R-:W-:Y:S02]  /*15430*/  ELECT P6, UR62, PT ;  /* 0x00000000003e782f */ /* 0x000fe400038c0000 */
[----:B------:R-:W-:Y:S01]  /*15440*/  MOV R14, UR62 ;  /* 0x0000003e000e7c02 */ /* 0x000fe20008000f00 */
[----:B0123--:R-:W-:Y:S10]  /*15450*/  ENDCOLLECTIVE ;  /* 0x000000000000791b */ /* 0x00fff40003800000 */
.L_x_3619:
[----:B------:R-:W-:Y:S05]  /*15460*/  BSYNC B1 ;  /* 0x0000000000017941 */ /* 0x000fea0003800000 */
.L_x_3618:
[----:B------:R-:W-:Y:S05]  /*15470*/  BRA `(.L_x_3620) ;  /* 0xffffffe400947947 */ /* 0x000fea000383ffff */
.L_x_3558:
[----:B0-----:R0:W1:Y:S02]  /*15480*/  SYNCS.PHASECHK.TRANS64.TRYWAIT P0, [R6+URZ], R5 ;  /* 0x00000005060075a7 */ /* 0x001064000800017f */
[----:B-1----:R-:W-:Y:S05]  /*15490*/  @!P0 NANOSLEEP.SYNCS 0x989680 ;  /* 0x009896800000895d */ /* 0x002fea0003900000 */
[----:B------:R-:W1:Y:S02]  /*154a0*/  @!P0 SYNCS.PHASECHK.TRANS64 P0, [R6+URZ], R5 ;  /* 0x00000005060085a7 */ /* 0x000e64000800007f */
[----:B-1----:R-:W-:Y:S05]  /*154b0*/  @!P0 BRA `(.L_x_3558) ;  /* 0xfffffffc00f08947 */ /* 0x002fea000383ffff */
[----:B------:R-:W-:Y:S05]  /*154c0*/  BRA `(.L_x_3621) ;  /* 0xffffffe400cc7947 */ /* 0x000fea000383ffff */
.L_x_3559:
[----:B-1----:R1:W4:Y:S02]  /*154d0*/  SYNCS.PHASECHK.TRANS64.TRYWAIT P0, [R7+URZ], R2 ;  /* 0x00000002070075a7 */ /* 0x002324000800017f */
[----:B----4-:R-:W-:Y:S05]  /*154e0*/  @!P0 NANOSLEEP.SYNCS 0x989680 ;  /* 0x009896800000895d */ /* 0x010fea0003900000 */
[----:B------:R-:W4:Y:S02]  /*154f0*/  @!P0 SYNCS.PHASECHK.TRANS64 P0, [R7+URZ], R2 ;  /* 0x00000002070085a7 */ /* 0x000f24000800007f */
[----:B----4-:R-:W-:Y:S05]  /*15500*/  @!P0 BRA `(.L_x_3559) ;  /* 0xfffffffc00f08947 */ /* 0x010fea000383ffff */
[----:B------:R-:W-:Y:S05]  /*15510*/  BRA `(.L_x_3622) ;  /* 0xffffffe400c07947 */ /* 0x000fea000383ffff */
.L_x_3561:
[----:B----4-:R4:W0:Y:S02]  /*15520*/  SYNCS.PHASECHK.TRANS64.TRYWAIT P0, [R4+URZ], R5 ;  /* 0x00000005040075a7 */ /* 0x010824000800017f */
[----:B0-----:R-:W-:Y:S05]  /*15530*/  @!P0 NANOSLEEP.SYNCS 0x989680 ;  /* 0x009896800000895d */ /* 0x001fea0003900000 */
[----:B------:R-:W0:Y:S02]  /*15540*/  @!P0 SYNCS.PHASECHK.TRANS64 P0, [R4+URZ], R5 ;  /* 0x00000005040085a7 */ /* 0x000e24000800007f */
[----:B0-----:R-:W-:Y:S05]  /*15550*/  @!P0 BRA `(.L_x_3561) ;  /* 0xfffffffc00f08947 */ /* 0x001fea000383ffff */
[----:B------:R-:W-:Y:S05]  /*15560*/  BRA `(.L_x_3623) ;  /* 0xffffffe400c47947 */ /* 0x000fea000383ffff */
.L_x_3624:
        /* <DEDUP_REMOVED lines=9> */
.L_x_15169:


//--------------------- .text._ZN7cutlass13device_kernelIN5flash11enable_sm90INS1_16FlashAttnFwdSm90INS1_25CollectiveMainloopFwdSm90ILi2EN4cute5tupleIJNS5_1CILi1EEES8_S8_EEENS6_IJNS7_ILi64EEESA_SA_EEELi512ENS_10bfloat16_tEfNS_4arch4Sm90ELb0ELb0ELb1ELb1ELb0ELb1ELb0ELb0ELb0ELb1ELb1ELb0EEENS1_21CollectiveEpilogueFwdINS6_IJSA_NS7_ILi512EEESA_EEES9_SC_SE_Li256ELb1ELb1ELb1ELb0EEENS1_36VarlenDynamicPersistentTileSchedulerILi64ELi64ELi256ELi128ELb1ELb1ELb1ELb0ELb1ELb1EEEEEEEEEvNT_6ParamsE --------------------------
	.section	.text._ZN7cutlass13device_kernelIN5flash11enable_sm90INS1_16FlashAttnFwdSm90INS1_25CollectiveMainloopFwdSm90ILi2EN4cute5tupleIJNS5_1CILi1EEES8_S8_EEENS6_IJNS7_ILi64EEESA_SA_EEELi512ENS_10bfloat16_tEfNS_4arch4Sm90ELb0ELb0ELb1ELb1ELb0ELb1ELb0ELb0ELb0ELb1ELb1ELb0EEENS1_21CollectiveEpilogueFwdINS6_IJSA_NS7_ILi512EEESA_EEES9_SC_SE_Li256ELb1ELb1ELb1ELb0EEENS1_36VarlenDynamicPersistentTileSchedulerILi64ELi64ELi256ELi128ELb1ELb1ELb1ELb0ELb1ELb1EEEEEEEEEvNT_6ParamsE,"ax",@progbits
	.align	128
.text._ZN7cutlass13device_kernelIN5flash11enable_sm90INS1_16FlashAttnFwdSm90INS1_25CollectiveMainloopFwdSm90ILi2EN4cute5tupleIJNS5_1CILi1EEES8_S8_EEENS6_IJNS7_ILi64EEESA_SA_EEELi512ENS_10bfloat16_tEfNS_4arch4Sm90ELb0ELb0ELb1ELb1ELb0ELb1ELb0ELb0ELb0ELb1ELb1ELb0EEENS1_21CollectiveEpilogueFwdINS6_IJSA_NS7_ILi512EEESA_EEES9_SC_SE_Li256ELb1ELb1ELb1ELb0EEENS1_36VarlenDynamicPersistentTileSchedulerILi64ELi64ELi256ELi128ELb1ELb1ELb1ELb0ELb1ELb1EEEEEEEEEvNT_6ParamsE:
        .type           _ZN7cutlass13device_kernelIN5flash11enable_sm90INS1_16FlashAttnFwdSm90INS1_25CollectiveMainloopFwdSm90ILi2EN4cute5tupleIJNS5_1CILi1EEES8_S8_EEENS6_IJNS7_ILi64EEESA_SA_EEELi512ENS_10bfloat16_tEfNS_4arch4Sm90ELb0ELb0ELb1ELb1ELb0ELb1ELb0ELb0ELb0ELb1ELb1ELb0EEENS1_21CollectiveEpilogueFwdINS6_IJSA_NS7_ILi512EEESA_EEES9_SC_SE_Li256ELb1ELb1ELb1ELb0EEENS1_36VarlenDynamicPersistentTileSchedulerILi64ELi64ELi256ELi128ELb1ELb1ELb1ELb0ELb1ELb1EEEEEEEEEvNT_6ParamsE,@function
        .size           _ZN7cutlass13device_kernelIN5flash11enable_sm90INS1_16FlashAttnFwdSm90INS1_25CollectiveMainloopFwdSm90ILi2EN4cute5tupleIJNS5_1CILi1EEES8_S8_EEENS6_IJNS7_ILi64EEESA_SA_EEELi512ENS_10bfloat16_tEfNS_4arch4Sm90ELb0ELb0ELb1ELb1ELb0ELb1ELb0ELb0ELb0ELb1ELb1ELb0EEENS1_21CollectiveEpilogueFwdINS6_IJSA_NS7_ILi512EEESA_EEES9_SC_SE_Li256ELb1ELb1ELb1ELb0EEENS1_36VarlenDynamicPersistentTileSchedulerILi64ELi64ELi256ELi128ELb1ELb1ELb1ELb0ELb1ELb1EEEEEEEEEvNT_6ParamsE,(.L_x_15170 - _ZN7cutlass13device_kernelIN5flash11enable_sm90INS1_16FlashAttnFwdSm90INS1_25CollectiveMainloopFwdSm90ILi2EN4cute5tupleIJNS5_1CILi1EEES8_S8_EEENS6_IJNS7_ILi64EEESA_SA_EEELi512ENS_10bfloat16_tEfNS_4arch4Sm90ELb0ELb0ELb1ELb1ELb0ELb1ELb0ELb0ELb0ELb1ELb1ELb0EEENS1_21CollectiveEpilogueFwdINS6_IJSA_NS7_ILi512EEESA_EEES9_SC_SE_Li256ELb1ELb1ELb1ELb0EEENS1_36VarlenDynamicPersistentTileSchedulerILi64ELi64ELi256ELi128ELb1ELb1ELb1ELb0ELb1ELb1EEEEEEEEEvNT_6ParamsE)
        .other          _ZN7cutlass13device_kernelIN5flash11enable_sm90INS1_16FlashAttnFwdSm90INS1_25CollectiveMainloopFwdSm90ILi2EN4cute5tupleIJNS5_1CILi1EEES8_S8_EEENS6_IJNS7_ILi64EEESA_SA_EEELi512ENS_10bfloat16_tEfNS_4arch4Sm90ELb0ELb0ELb1ELb1ELb0ELb1ELb0ELb0ELb0ELb1ELb1ELb0EEENS1_21CollectiveEpilogueFwdINS6_IJSA_NS7_ILi512EEESA_EEES9_SC_SE_Li256ELb1ELb1ELb1ELb0EEENS1_36VarlenDynamicPersistentTileSchedulerILi64ELi64ELi256ELi128ELb1ELb1ELb1ELb0ELb1ELb1EEEEEEEEEvNT_6ParamsE,@"STO_CUDA_ENTRY STV_DEFAULT"
_ZN7cutlass13device_kernelIN5flash11enable_sm90INS1_16FlashAttnFwdSm90INS1_25CollectiveMainloopFwdSm90ILi2EN4cute5tupleIJNS5_1CILi1EEES8_S8_EEENS6_IJNS7_ILi64EEESA_SA_EEELi512ENS_10bfloat16_tEfNS_4arch4Sm90ELb0ELb0ELb1ELb1ELb0ELb1ELb0ELb0ELb0ELb1ELb1ELb0EEENS1_21CollectiveEpilogueFwdINS6_IJSA_NS7_ILi512EEESA_EEES9_SC_SE_Li256ELb1ELb1ELb1ELb0EEENS1_36VarlenDynamicPersistentTileSchedulerILi64ELi64ELi256ELi128ELb1ELb1ELb1ELb0ELb1ELb1EEEEEEEEEvNT_6ParamsE:
        /* <DEDUP_REMOVED lines=23> */
.L_x_3626:
[----:B------:R-:W-:Y:S05]  /*0170*/  BSYNC B0 ;  /* 0x0000000000007941 */ /* 0x000fea0003800000 */
.L_x_3625:
[----:B------:R-:W0:Y:S01]  /*0180*/  SHFL.IDX PT, R2, R0, RZ, 0x1f ;  /* 0x00001fff00027589 */ /* 0x000e2200000e0000 */
[----:B------:R-:W-:Y:S01]  /*0190*/  VOTEU.ANY UP0, P0 ;  /* 0x00000000003f7886 */ /* 0x000fe20000000100 */
[----:B------:R-:W-:Y:S01]  /*01a0*/  UMOV UR4, 0x80 ;  /* 0x0000008000047882 */ /* 0x000fe20000000000 */
[----:B------:R-:W-:Y:S01]  /*01b0*/  UMOV UR7, 0x100 ;  /* 0x0000010000077882 */ /* 0x000fe20000000000 */
[----:B------:R-:W-:Y:S02]  /*01c0*/  VOTEU.ANY UP1, P0 ;  /* 0x00000000003f7886 */ /* 0x000fe40000020100 */
[----:B------:R-:W1:Y:S01]  /*01d0*/  @UP0 S2UR UR8, SR_CgaCtaId ;  /* 0x00000000000809c3 */ /* 0x000e620000008800 */
[----:B------:R-:W-:Y:S01]  /*01e0*/  @UP0 UMOV UR6, 0x400 ;  /* 0x0000040000060882 */ /* 0x000fe20000000000 */
[----:B------:R-:W-:-:S04]  /*01f0*/  @UP0 UIADD3 UR4, -UR4, 0x100000, URZ ;  /* 0x0010000004040890 */ /* 0x000fc8000fffe13f */
[----:B------:R-:W-:Y:S02]  /*0200*/  @UP0 USHF.L.U32 UR5, UR4, 0xb, URZ ;  /* 0x0000000b04050899 */ /* 0x000fe4000800063f */
[----:B------:R-:W-:Y:S01]  /*0210*/  @UP0 USHF.L.U32 UR4, UR4, 0x1, URZ ;  /* 0x0000000104040899 */ /* 0x000fe2000800063f */
[----:B0-----:R-:W-:Y:S02]  /*0220*/  ISETP.NE.AND P1, PT, R2, RZ, PT ;  /* 0x000000ff0200720c */ /* 0x001fe40003f25270 */
[----:B------:R-:W-:Y:S01]  /*0230*/  SHF.R.U32.HI R2, RZ, 0x7, R6 ;  /* 0x00000007ff027819 */ /* 0x000fe20000011606 */
[----:B-1----:R-:W-:-:S04]  /*0240*/  @UP0 ULEA UR8, UR8, UR6, 0x18 ;  /* 0x0000000608080291 */ /* 0x002fc8000f8ec03f */
[----:B------:R-:W0:Y:S01]  /*0250*/  SHFL.IDX PT, R4, R2, RZ, 0x1f ;  /* 0x00001fff02047589 */ /* 0x000e2200000e0000 */
[----:B------:R-:W-:-:S04]  /*0260*/  @UP0 UIADD3 UR6, -UR7, 0x100000, URZ ;  /* 0x0010000007060890 */ /* 0x000fc8000fffe13f */
[----:B------:R-:W-:Y:S02]  /*0270*/  @UP0 USHF.L.U32 UR7, UR6, 0xb, URZ ;  /* 0x0000000b06070899 */ /* 0x000fe4000800063f */
[----:B------:R-:W-:Y:S01]  /*0280*/  @UP0 USHF.L.U32 UR6, UR6, 0x1, URZ ;  /* 0x0000000106060899 */ /* 0x000fe2000800063f */
[----:B------:R-:W-:Y:S01]  /*0290*/  VOTEU.ANY UP0, P0 ;  /* 0x00000000003f7886 */ /* 0x000fe20000000100 */
[----:B------:R-:W1:Y:S04]  /*02a0*/  FENCE.VIEW.ASYNC.S ;  /* 0x00000000000073c6 */ /* 0x000e680000000000 */
[----:B-1----:R1:W2:Y:S01]  /*02b0*/  @UP0 SYNCS.EXCH.64 URZ, [UR8+0x28c00], UR4 ;  /* 0x028c0004083f05b2 */ /* 0x0022a20008000100 */
[----:B0-----:R1:W-:Y:S05]  /*02c0*/  STL [R1+0x70], R4 ;  /* 0x0000700401007387 */ /* 0x0013ea0000100800 */
[----:B------:R1:W0:Y:S01]  /*02d0*/  @UP1 SYNCS.EXCH.64 URZ, [UR8+0x28c20], UR6 ;  /* 0x028c2006083f15b2 */ /* 0x0002220008000100 */
        /* <DEDUP_REMOVED lines=10> */
[----:B-1----:R3:W4:Y:S01]  /*0380*/  SYNCS.EXCH.64 URZ, [UR6+0x28c30], UR4 ;  /* 0x028c3004063f75b2 */ /* 0x0027220008000100 */
[----:B------:R3:W1:Y:S01]  /*0390*/  SYNCS.EXCH.64 URZ, [UR6+0x28c40], UR4 ;  /* 0x028c4004063f75b2 */ /* 0x0006620008000100 */
[----:B------:R3:W0:Y:S01]  /*03a0*/  SYNCS.EXCH.64 URZ, [UR6+0x28c38], UR4 ;  /* 0x028c3804063f75b2 */ /* 0x0006220008000100 */
[----:B------:R3:W0:Y:S02]  /*03b0*/  SYNCS.EXCH.64 URZ, [UR6+0x28c48], UR4 ;  /* 0x028c4804063f75b2 */ /* 0x0006240008000100 */
[----:B---3--:R-:W-:Y:S01]  /*03c0*/  NOP ;  /* 0x0000000000007918 */ /* 0x008fe20000000000 */
.L_x_3627:
[----:B------:R-:W3:Y:S01]  /*03d0*/  SHFL.IDX PT, R3, R0, RZ, 0x1f ;  /* 0x00001fff00037589 */ /* 0x000ee200000e0000 */
[----:B------:R-:W-:Y:S01]  /*03e0*/  NOP ;  /* 0x0000000000007918 */ /* 0x000fe20000000000 */
[----:B---3--:R-:W-:-:S13]  /*03f0*/  ISETP.NE.AND P0, PT, R3, RZ, PT ;  /* 0x000000ff0300720c */ /* 0x008fda0003f05270 */
[----:B------:R-:W-:Y:S05]  /*0400*/  @P0 BRA `(.L_x_3628) ;  /* 0x0000000000480947 */ /* 0x000fea0003800000 */
[----:B-1----:R-:W1:Y:S01]  /*0410*/  S2UR UR5, SR_CgaCtaId ;  /* 0x00000000000579c3 */ /* 0x002e620000008800 */
[----:B------:R-:W-:Y:S01]  /*0420*/  UMOV UR4, 0x400 ;  /* 0x0000040000047882 */ /* 0x000fe20000000000 */
[----:B------:R-:W-:Y:S01]  /*0430*/  UMOV UR6, 0x1 ;  /* 0x0000000100067882 */ /* 0x000fe20000000000 */
[----:B------:R-:W-:Y:S01]  /*0440*/  UMOV UR9, 0x2 ;  /* 0x0000000200097882 */ /* 0x000fe20000000000 */
[----:B------:R-:W-:-:S04]  /*0450*/  UIADD3 UR6, -UR6, 0x100000, URZ ;  /* 0x0010000006067890 */ /* 0x000fc8000fffe13f */
[----:B------:R-:W-:Y:S02]  /*0460*/  USHF.L.U32 UR7, UR6, 0xb, URZ ;  /* 0x0000000b06077899 */ /* 0x000fe4000800063f */
[----:B------:R-:W-:Y:S01]  /*0470*/  USHF.L.U32 UR6, UR6, 0x1, URZ ;  /* 0x0000000106067899 */ /* 0x000fe2000800063f */
[----:B------:R-:W-:Y:S01]  /*0480*/  ELECT P0, URZ, PT ;  /* 0x00000000003f782f */ /* 0x000fe20003800000 */
[----:B-1----:R-:W-:Y:S02]  /*0490*/  ULEA UR8, UR5, UR4, 0x18 ;  /* 0x0000000405087291 */ /* 0x002fe4000f8ec03f */
        /* <DEDUP_REMOVED lines=8> */
[----:B---3--:R-:W-:Y:S01]  /*0520*/  NOP ;  /* 0x0000000000007918 */ /* 0x008fe20000000000 */
.L_x_3628:
[----:B------:R-:W3:Y:S01]  /*0530*/  SHFL.IDX PT, R3, R0, RZ, 0x1f ;  /* 0x00001fff00037589 */ /* 0x000ee200000e0000 */
[----:B------:R-:W-:Y:S01]  /*0540*/  NOP ;  /* 0x0000000000007918 */ /* 0x000fe20000000000 */
[----:B---3--:R-:W-:-:S13]  /*0550*/  ISETP.NE.AND P0, PT, R3, RZ, PT ;  /* 0x000000ff0300720c */ /* 0x008fda0003f05270 */
        /* <DEDUP_REMOVED lines=14> */
[----:B---3--:R-:W-:Y:S01]  /*0640*/  NOP ;  /* 0x0000000000007918 */ /* 0x008fe20000000000 */
.L_x_3629:
        /* <DEDUP_REMOVED lines=22> */
.L_x_3630:
        /* <DEDUP_REMOVED lines=22> */
.L_x_3631:
[----:B------:R-:W-:Y:S01]  /*0910*/  IMAD.MOV.U32 R3, RZ, RZ, 0x1 ;  /* 0x00000001ff037424 */ /* 0x000fe200078e00ff */
[----:B------:R-:W-:Y:S01]  /*0920*/  ISETP.NE.AND P0, PT, R4, RZ, PT ;  /* 0x000000ff0400720c */ /* 0x000fe20003f05270 */
[----:B------:R-:W-:Y:S01]  /*0930*/  NOP ;  /* 0x0000000000007918 */ /* 0x000fe20000000000 */
[----:B------:R-:W-:Y:S01]  /*0940*/  ULDC.64 UR40, c[0x0][0x208] ;  /* 0x0000820000287ab9 */ /* 0x000fe20000000a00 */
[----:B------:R-:W-:Y:S01]  /*0950*/  BSSY B9, `(.L_x_3632) ;  /* 0x0001aa8000097945 */ /* 0x000fe20003800000 */
[----:B------:R-:W-:-:S05]  /*0960*/  SEL R3, R3, 0x2, !P0 ;  /* 0x0000000203037807 */ /* 0x000fca0004000000 */
[----:B------:R3:W-:Y:S01]  /*0970*/  STL [R1+0x64], R3 ;  /* 0x0000640301007387 */ /* 0x0007e20000100800 */
[----:B012-4-:R-:W-:Y:S06]  /*0980*/  BAR.SYNC.DEFER_BLOCKING 0x0 ;  /* 0x0000000000007b1d */ /* 0x017fec0000010000 */
[----:B------:R-:W-:Y:S05]  /*0990*/  @!P0 BRA `(.L_x_3633) ;  /* 0x0000011800708947 */ /* 0x000fea0003800000 */
.L_x_3634:
[----:B------:R-:W-:-:S08]  /*09a0*/  NOP ;  /* 0x0000000000007918 */ /* 0x000fd00000000000 */
[----:B------:R-:W0:Y:S02]  /*09b0*/  USETMAXREG.TRY_ALLOC.CTAPOOL UP0, 0xf0 ;  /* 0x000000f0000079c8 */ /* 0x000e240008000600 */
[----:B0-----:R-:W-:-:S13]  /*09c0*/  PLOP3.LUT P0, PT, PT, PT, UP0, 0x80, 0x0 ;  /* 0x000000000000781c */ /* 0x001fda0003f0f008 */
[----:B------:R-:W-:Y:S05]  /*09d0*/  @!P0 BRA `(.L_x_3634) ;  /* 0xfffffffc00f08947 */ /* 0x000fea000383ffff */
[----:B------:R-:W-:Y:S01]  /*09e0*/  ISETP.NE.AND P0, PT, R2, 0x1, PT ;  /* 0x000000010200780c */ /* 0x000fe20003f05270 */
[----:B------:R-:W0:Y:S01]  /*09f0*/  S2UR UR5, SR_CgaCtaId ;  /* 0x00000000000579c3 */ /* 0x000e220000008800 */
[----:B------:R-:W-:-:S11]  /*0a00*/  UMOV UR4, 0x400 ;  /* 0x0000040000047882 */ /* 0x000fd60000000000 */
[----:B------:R-:W-:Y:S06]  /*0a10*/  @!P0 BAR.ARV 0x8, 0x100 ;  /* 0x0204000000008b1d */ /* 0x000fec0000002000 */
[----:B------:R-:W-:Y:S01]  /*0a20*/  ISETP.GE.U32.AND P0, PT, R6, 0x100, PT ;  /* 0x000001000600780c */ /* 0x000fe20003f06070 */
[----:B0-----:R-:W-:-:S06]  /*0a30*/  ULEA UR4, UR5, UR4, 0x18 ;  /* 0x0000000405047291 */ /* 0x001fcc000f8ec03f */
[----:B------:R-:W-:-:S06]  /*0a40*/  IMAD.U32 R2, RZ, RZ, UR4 ;  /* 0x00000004ff027e24 */ /* 0x000fcc000f8e00ff */
[----:B------:R-:W-:Y:S06]  /*0a50*/  @P0 BAR.ARV 0xf, 0x100 ;  /* 0x03c4000000000b1d */ /* 0x000fec0000002000 */
[----:B------:R-:W-:Y:S02]  /*0a60*/  ULDC UR4, c[0x0][0xc3c] ;  /* 0x00030f0000047ab9 */ /* 0x000fe40000000800 */
[----:B------:R-:W-:Y:S06]  /*0a70*/  BAR.SYNC.DEFER_BLOCKING 0x5, 0x180 ;  /* 0x0146000000007b1d */ /* 0x000fec0000010000 */
[----:B------:R-:W0:Y:S02]  /*0a80*/  LDS.128 R152, [R2+0x28cd0] ;  /* 0x028cd00002987984 */ /* 0x000e240000000c00 */
[----:B------:R-:W-:Y:S06]  /*0a90*/  BAR.ARV 0x4, 0x180 ;  /* 0x0106000000007b1d */ /* 0x000fec0000002000 */
[----:B0-----:R-:W-:-:S13]  /*0aa0*/  ISETP.GE.AND P0, PT, R155, UR4, PT ;  /* 0x000000049b007c0c */ /* 0x001fda000bf06270 */
[----:B------:R-:W-:Y:S05]  /*0ab0*/  @P0 BRA `(.L_x_3635) ;  /* 0x000001a800440947 */ /* 0x000fea0003800000 */
[----:B------:R-:W2:Y:S01]  /*0ac0*/  LDL R18, [R1+0x64] ;  /* 0x0000640001127983 */ /* 0x000ea20000100800 */
[----:B------:R-:W-:Y:S02]  /*0ad0*/  VIADD R6, R6, 0xffffff80 ;  /* 0xffffff8006067836 */ /* 0x000fe40000000000 */
[----:B------:R-:W-:Y:S02]  /*0ae0*/  IMAD.MOV.U32 R197, RZ, RZ, 0x20 ;  /* 0x00000020ffc57424 */ /* 0x000fe400078e00ff */
[----:B------:R-:W-:Y:S01]  /*0af0*/  IMAD.MOV.U32 R210, RZ, RZ, RZ ;  /* 0x000000ffffd27224 */ /* 0x000fe200078e00ff */
[----:B---3--:R-:W-:Y:S01]  /*0b00*/  SHF.R.S32.HI R3, RZ, 0x1f, R6 ;  /* 0x0000001fff037819 */ /* 0x008fe20000011406 */
[----:B------:R-:W-:Y:S02]  /*0b10*/  IMAD.MOV.U32 R185, RZ, RZ, RZ ;  /* 0x000000ffffb97224 */ /* 0x000fe400078e00ff */
[----:B------:R-:W-:Y:S01]  /*0b20*/  IMAD.MOV.U32 R22, RZ, RZ, RZ ;  /* 0x000000ffff167224 */ /* 0x000fe200078e00ff */
[----:B------:R-:W-:-:S02]  /*0b30*/  LEA.HI R4, R3, R6, RZ, 0x4 ;  /* 0x0000000603047211 */ /* 0x000fc400078f20ff */
[CC--:B------:R-:W-:Y:S02]  /*0b40*/  LEA.HI R5, R3.reuse, R6.reuse, RZ, 0x5 ;  /* 0x0000000603057211 */ /* 0x0c0fe400078f28ff */
[----:B------:R-:W-:Y:S02]  /*0b50*/  SHF.R.S32.HI R7, RZ, 0x4, R4 ;  /* 0x00000004ff077819 */ /* 0x000fe40000011404 */
[--C-:B------:R-:W-:Y:S02]  /*0b60*/  SHF.R.S32.HI R194, RZ, 0x5, R5.reuse ;  /* 0x00000005ffc27819 */ /* 0x100fe40000011405 */
[----:B------:R-:W-:Y:S02]  /*0b70*/  SHF.R.S32.HI R9, RZ, 0x1f, R5 ;  /* 0x0000001fff097819 */ /* 0x000fe40000011405 */
[CC--:B------:R-:W-:Y:S02]  /*0b80*/  LEA.HI R0, R3.reuse, R6.reuse, RZ, 0x7 ;  /* 0x0000000603007211 */ /* 0x0c0fe400078f38ff */
[----:B------:R-:W-:-:S02]  /*0b90*/  LEA.HI R13, R3, R6, RZ, 0x2 ;  /* 0x00000006030d7211 */ /* 0x000fc400078f10ff */
[C---:B------:R-:W-:Y:S02]  /*0ba0*/  LOP3.LUT R5, R4.reuse, 0xfffffff0, RZ, 0xc0, !PT ;  /* 0xfffffff004057812 */ /* 0x040fe400078ec0ff */
[----:B------:R-:W-:Y:S02]  /*0bb0*/  LEA.HI R3, R3, R6, RZ, 0x3 ;  /* 0x0000000603037211 */ /* 0x000fe400078f18ff */
[----:B------:R-:W-:Y:S01]  /*0bc0*/  LEA.HI R4, R4, R7, RZ, 0x1 ;  /* 0x0000000704047211 */ /* 0x000fe200078f08ff */
[----:B------:R-:W-:Y:S01]  /*0bd0*/  IMAD.IADD R8, R6, 0x1, -R5 ;  /* 0x0000000106087824 */ /* 0x000fe200078e0a05 */
[----:B------:R-:W-:Y:S02]  /*0be0*/  LOP3.LUT R15, R3, 0xfffffff8, RZ, 0xc0, !PT ;  /* 0xfffffff8030f7812 */ /* 0x000fe400078ec0ff */
[----:B------:R-:W-:Y:S02]  /*0bf0*/  LOP3.LUT R3, R0, 0xffffff80, RZ, 0xc0, !PT ;  /* 0xffffff8000037812 */ /* 0x000fe400078ec0ff */
[----:B------:R-:W-:Y:S01]  /*0c00*/  LOP3.LUT R4, R4, 0x1ffffffe, RZ, 0xc0, !PT ;  /* 0x1ffffffe04047812 */ /* 0x000fe200078ec0ff */
[C---:B------:R-:W-:Y:S01]  /*0c10*/  IMAD.IADD R15, R6.reuse, 0x1, -R15 ;  /* 0x00000001060f7824 */ /* 0x040fe200078e0a0f */
[----:B------:R-:W-:Y:S01]  /*0c20*/  LEA.HI R9, R9, R194, RZ, 0x2 ;  /* 0x000000c209097211 */ /* 0x000fe200078f10ff */
[----:B------:R-:W-:Y:S01]  /*0c30*/  IMAD.IADD R3, R6, 0x1, -R3 ;  /* 0x0000000106037824 */ /* 0x000fe200078e0a03 */
[----:B------:R-:W-:Y:S01]  /*0c40*/  SHF.R.S32.HI R5, RZ, 0x1f, R8 ;  /* 0x0000001fff057819 */ /* 0x000fe20000011408 */
[----:B------:R-:W-:Y:S01]  /*0c50*/  IMAD.IADD R10, R7, 0x1, -R4 ;  /* 0x00000001070a7824 */ /* 0x000fe200078e0a04 */
[----:B------:R-:W-:Y:S01]  /*0c60*/  LOP3.LUT R11, R13, 0xfffffffc, RZ, 0xc0, !PT ;  /* 0xfffffffc0d0b7812 */ /* 0x000fe200078ec0ff */
[----:B------:R-:W-:Y:S01]  /*0c70*/  IMAD.SHL.U32 R188, R15, 0x8, RZ ;  /* 0x000000080fbc7824 */ /* 0x000fe200078e00ff */
[----:B------:R-:W-:Y:S01]  /*0c80*/  SHF.R.S32.HI R20, RZ, 0x7, R0 ;  /* 0x00000007ff147819 */ /* 0x000fe20000011400 */
[----:B------:R-:W-:Y:S01]  /*0c90*/  IMAD.SHL.U32 R10, R10, 0x8, RZ ;  /* 0x000000080a0a7824 */ /* 0x000fe200078e00ff */
[----:B------:R-:W-:Y:S01]  /*0ca0*/  LOP3.LUT R7, R9, 0x3ffffc, RZ, 0xc0, !PT ;  /* 0x003ffffc09077812 */ /* 0x000fe200078ec0ff */
[----:B------:R-:W-:Y:S01]  /*0cb0*/  IMAD.IADD R186, R6, 0x1, -R11 ;  /* 0x0000000106ba7824 */ /* 0x000fe200078e0a0b */
[----:B------:R-:W-:Y:S01]  /*0cc0*/  LEA.HI R9, R5, R8, RZ, 0x3 ;  /* 0x0000000805097211 */ /* 0x000fe200078f18ff */
[----:B------:R-:W-:Y:S01]  /*0cd0*/  IMAD R17, R20, 0x100, R8 ;  /* 0x0000010014117824 */ /* 0x000fe200078e0208 */
[----:B------:R-:W-:Y:S01]  /*0ce0*/  SHF.R.S32.HI R4, RZ, 0x1f, R3 ;  /* 0x0000001fff047819 */ /* 0x000fe20000011403 */
[----:B------:R-:W-:Y:S01]  /*0cf0*/  IMAD.IADD R12, R194, 0x1, -R7 ;  /* 0x00000001c20c7824 */ /* 0x000fe200078e0a07 */
[----:B------:R-:W-:Y:S01]  /*0d00*/  SHF.R.S32.HI R23, RZ, 0x2, R13 ;  /* 0x00000002ff177819 */ /* 0x000fe2000001140d */
[----:B------:R-:W-:Y:S01]  /*0d10*/  IMAD.SHL.U32 R16, R186, 0x8, RZ ;  /* 0x00000008ba107824 */ /* 0x000fe200078e00ff */
[----:B------:R-:W-:Y:S01]  /*0d20*/  LOP3.LUT R11, R9, 0xfffffff8, RZ, 0xc0, !PT ;  /* 0xfffffff8090b7812 */ /* 0x000fe200078ec0ff */
[----:B------:R-:W-:Y:S01]  /*0d30*/  IMAD R17, R12, 0x10, R17 ;  /* 0x000000100c117824 */ /* 0x000fe200078e0211 */
[CC--:B------:R-:W-:Y:S01]  /*0d40*/  LEA.HI R5, R4.reuse, R3.reuse, RZ, 0x2 ;  /* 0x0000000304057211 */ /* 0x0c0fe200078f10ff */
[----:B------:R-:W-:Y:S01]  /*0d50*/  VIADD R12, R23, 0x20 ;  /* 0x00000020170c7836 */ /* 0x000fe20000000000 */
[----:B------:R-:W-:Y:S01]  /*0d60*/  LEA.HI R4, R4, R3, RZ, 0x5 ;  /* 0x0000000304047211 */ /* 0x000fe200078f28ff */
[----:B------:R-:W-:Y:S01]  /*0d70*/  IMAD.IADD R11, R8, 0x1, -R11 ;  /* 0x00000001080b7824 */ /* 0x000fe200078e0a0b */
[----:B------:R-:W-:Y:S01]  /*0d80*/  LOP3.LUT R8, R5, 0x7ffffffc, RZ, 0xc0, !PT ;  /* 0x7ffffffc05087812 */ /* 0x000fe200078ec0ff */
[----:B------:R-:W-:Y:S01]  /*0d90*/  IMAD.SHL.U32 R9, R9, 0x40, RZ ;  /* 0x0000004009097824 */ /* 0x000fe200078e00ff */
[--C-:B------:R-:W-:Y:S01]  /*0da0*/  SHF.R.S32.HI R6, RZ, 0x2, R5.reuse ;  /* 0x00000002ff067819 */ /* 0x100fe20000011405 */
[----:B------:R-:W-:Y:S01]  /*0db0*/  STL [R1+0x30], R20 ;  /* 0x0000301401007387 */ /* 0x000fe20000100800 */
[----:B------:R-:W-:Y:S01]  /*0dc0*/  SHF.R.S32.HI R7, RZ, 0x1f, R5 ;  /* 0x0000001fff077819 */ /* 0x000fe20000011405 */
[----:B------:R-:W-:Y:S01]  /*0dd0*/  IMAD.IADD R8, R3, 0x1, -R8 ;  /* 0x0000000103087824 */ /* 0x000fe200078e0a08 */
[----:B------:R-:W-:Y:S01]  /*0de0*/  SHF.R.S32.HI R5, RZ, 0x1f, R12 ;  /* 0x0000001fff057819 */ /* 0x000fe2000001140c */
[----:B------:R-:W-:Y:S01]  /*0df0*/  IMAD.SHL.U32 R3, R11, 0x40, RZ ;  /* 0x000000400b037824 */ /* 0x000fe200078e00ff */
[----:B------:R-:W-:Y:S01]  /*0e00*/  LEA.HI R7, R7, R6, RZ, 0x3 ;  /* 0x0000000607077211 */ /* 0x000fe200078f18ff */
[----:B------:R-:W-:Y:S01]  /*0e10*/  VIADD R208, R188, 0x80 ;  /* 0x00000080bcd07836 */ /* 0x000fe20000000000 */
[----:B------:R-:W-:Y:S01]  /*0e20*/  LEA.HI R14, R5, R12, RZ, 0x3 ;  /* 0x0000000c050e7211 */ /* 0x000fe200078f18ff */
[----:B------:R-:W-:Y:S01]  /*0e30*/  IMAD.SHL.U32 R12, R12, 0x40, RZ ;  /* 0x000000400c0c7824 */ /* 0x000fe200078e00ff */
[----:B------:R-:W-:Y:S01]  /*0e40*/  LOP3.LUT R3, R3, 0x1c0, RZ, 0xc0, !PT ;  /* 0x000001c003037812 */ /* 0x000fe200078ec0ff */
[----:B------:R-:W-:Y:S01]  /*0e50*/  VIADD R206, R188, 0x100 ;  /* 0x00000100bcce7836 */ /* 0x000fe20000000000 */
[----:B------:R-:W-:Y:S01]  /*0e60*/  LOP3.LUT R7, R7, 0xfffffff8, RZ, 0xc0, !PT ;  /* 0xfffffff807077812 */ /* 0x000fe200078ec0ff */
[----:B------:R-:W-:Y:S01]  /*0e70*/  IMAD.SHL.U32 R14, R14, 0x40, RZ ;  /* 0x000000400e0e7824 */ /* 0x000fe200078e00ff */
[----:B------:R-:W-:Y:S01]  /*0e80*/  LOP3.LUT R5, R12, 0x1c0, RZ, 0xc0, !PT ;  /* 0x000001c00c057812 */ /* 0x000fe200078ec0ff */
[--C-:B------:R-:W-:Y:S01]  /*0e90*/  IMAD.U32 R12, R17, 0x40, R10.reuse ;  /* 0x00000040110c7824 */ /* 0x100fe200078e000a */
[----:B------:R-:W-:Y:S01]  /*0ea0*/  LOP3.LUT R10, R3, 0x8, R10, 0xf8, !PT ;  /* 0x00000008030a7812 */ /* 0x000fe200078ef80a */
[----:B------:R-:W-:Y:S01]  /*0eb0*/  IMAD.IADD R7, R6, 0x1, -R7 ;  /* 0x0000000106077824 */ /* 0x000fe200078e0a07 */
[----:B------:R-:W-:Y:S01]  /*0ec0*/  SHF.R.U32.HI R3, RZ, 0x3, R3 ;  /* 0x00000003ff037819 */ /* 0x000fe20000011603 */
[----:B------:R-:W-:Y:S01]  /*0ed0*/  VIADD R205, R188, 0x140 ;  /* 0x00000140bccd7836 */ /* 0x000fe20000000000 */
[----:B------:R-:W-:Y:S01]  /*0ee0*/  LEA.HI R0, R0, R20, RZ, 0x1 ;  /* 0x0000001400007211 */ /* 0x000fe200078f08ff */
[----:B------:R-:W-:Y:S01]  /*0ef0*/  STL [R1+0x78], R12 ;  /* 0x0000780c01007387 */ /* 0x000fe20000100800 */
[----:B------:R-:W-:Y:S01]  /*0f00*/  LOP3.LUT R10, R10, R3, RZ, 0x3c, !PT ;  /* 0x000000030a0a7212 */ /* 0x000fe200078e3cff */
[----:B------:R-:W-:Y:S01]  /*0f10*/  VIADD R209, R188, 0x40 ;  /* 0x00000040bcd17836 */ /* 0x000fe20000000000 */
[----:B------:R-:W-:Y:S01]  /*0f20*/  LEA.HI R3, R186, R186, RZ, 0x1 ;  /* 0x000000baba037211 */ /* 0x000fe200078f08ff */
[----:B------:R-:W-:Y:S01]  /*0f30*/  VIADD R207, R188, 0xc0 ;  /* 0x000000c0bccf7836 */ /* 0x000fe20000000000 */
[----:B------:R-:W-:-:S02]  /*0f40*/  LOP3.LUT R0, R0, 0xfffffe, RZ, 0xc0, !PT ;  /* 0x00fffffe00007812 */ /* 0x000fc400078ec0ff */
[----:B------:R-:W-:Y:S02]  /*0f50*/  SHF.R.U32.HI R6, RZ, 0x3, R5 ;  /* 0x00000003ff067819 */ /* 0x000fe40000011605 */
[----:B------:R-:W-:Y:S01]  /*0f60*/  LOP3.LUT R5, R5, 0x38, R16, 0xf8, !PT ;  /* 0x0000003805057812 */ /* 0x000fe200078ef810 */
[----:B------:R-:W-:Y:S01]  /*0f70*/  IMAD.IADD R0, R20, 0x1, -R0 ;  /* 0x0000000114007824 */ /* 0x000fe200078e0a00 */
[----:B------:R-:W-:Y:S02]  /*0f80*/  LOP3.LUT R14, R14, 0xfffffe00, RZ, 0xc0, !PT ;  /* 0xfffffe000e0e7812 */ /* 0x000fe400078ec0ff */
[----:B------:R-:W-:Y:S02]  /*0f90*/  LOP3.LUT R3, R3, 0x1ffffffe, RZ, 0xc0, !PT ;  /* 0x1ffffffe03037812 */ /* 0x000fe400078ec0ff */
[----:B------:R-:W-:Y:S02]  /*0fa0*/  SHF.R.S32.HI R4, RZ, 0x5, R4 ;  /* 0x00000005ff047819 */ /* 0x000fe40000011404 */
[----:B------:R-:W-:Y:S01]  /*0fb0*/  LOP3.LUT R5, R14, R5, R6, 0xf6, !PT ;  /* 0x000000050e057212 */ /* 0x000fe200078ef606 */
[----:B------:R-:W-:Y:S01]  /*0fc0*/  IMAD.IADD R6, R186, 0x1, -R3 ;  /* 0x00000001ba067824 */ /* 0x000fe200078e0a03 */
[----:B------:R-:W-:Y:S01]  /*0fd0*/  LOP3.LUT R9, R9, 0x7ffffe00, RZ, 0xc0, !PT ;  /* 0x7ffffe0009097812 */ /* 0x000fe200078ec0ff */
[----:B------:R-:W-:Y:S01]  /*0fe0*/  IMAD R191, R4, 0x10, R7 ;  /* 0x0000001004bf7824 */ /* 0x000fe200078e0207 */
[----:B------:R-:W-:Y:S01]  /*0ff0*/  SHF.R.S32.HI R4, RZ, 0x1f, R13 ;  /* 0x0000001fff047819 */ /* 0x000fe2000001140d */
[----:B------:R-:W-:Y:S01]  /*1000*/  IMAD.SHL.U32 R3, R0, 0x100, RZ ;  /* 0x0000010000037824 */ /* 0x000fe200078e00ff */
[----:B------:R-:W-:Y:S01]  /*1010*/  R2P PR, R11, 0x6 ;  /* 0x000000060b007804 */ /* 0x000fe20000000000 */
[----:B------:R-:W-:Y:S01]  /*1020*/  IMAD.SHL.U32 R0, R8, 0x2, RZ ;  /* 0x0000000208007824 */ /* 0x000fe200078e00ff */
[----:B------:R-:W-:Y:S01]  /*1030*/  LEA.HI R4, R4, R23, RZ, 0x3 ;  /* 0x0000001704047211 */ /* 0x000fe200078f18ff */
[----:B------:R-:W-:Y:S01]  /*1040*/  IMAD R14, R6, 0x8, R191 ;  /* 0x00000008060e7824 */ /* 0x000fe200078e02bf */
[----:B------:R0:W-:Y:S01]  /*1050*/  STL [R1+0x74], R3 ;  /* 0x0000740301007387 */ /* 0x0001e20000100800 */
[----:B------:R-:W-:Y:S01]  /*1060*/  IMAD.IADD R193, R0, 0x1, R3 ;  /* 0x0000000100c17824 */ /* 0x000fe200078e0203 */
[----:B------:R-:W-:Y:S01]  /*1070*/  LOP3.LUT R4, R4, 0xfffffff8, RZ, 0xc0, !PT ;  /* 0xfffffff804047812 */ /* 0x000fe200078ec0ff */
[----:B------:R-:W-:Y:S01]  /*1080*/  IMAD R9, R194, 0x400, R9 ;  /* 0x00000400c2097824 */ /* 0x000fe200078e0209 */
[----:B------:R1:W-:Y:S01]  /*1090*/  STL [R1+0x34], R0 ;  /* 0x0000340001007387 */ /* 0x0003e20000100800 */
[----:B------:R-:W-:Y:S01]  /*10a0*/  VIADD R13, R193, 0x8 ;  /* 0x00000008c10d7836 */ /* 0x000fe20000000000 */
[----:B------:R-:W-:Y:S01]  /*10b0*/  SHF.R.S32.HI R7, RZ, 0x1f, R209 ;  /* 0x0000001fff077819 */ /* 0x000fe200000114d1 */
[----:B------:R-:W-:Y:S01]  /*10c0*/  IMAD.IADD R9, R9, 0x1, R10 ;  /* 0x0000000109097824 */ /* 0x000fe200078e020a */
[----:B------:R-:W-:Y:S01]  /*10d0*/  SHF.R.S32.HI R7, RZ, 0x1f, R207 ;  /* 0x0000001fff077819 */ /* 0x000fe200000114cf */
[----:B------:R-:W-:Y:S01]  /*10e0*/  IMAD.IADD R189, R23, 0x1, -R4 ;  /* 0x0000000117bd7824 */ /* 0x000fe200078e0a04 */
[----:B------:R-:W-:Y:S01]  /*10f0*/  SHF.R.S32.HI R4, RZ, 0x1f, R208 ;  /* 0x0000001fff047819 */ /* 0x000fe200000114d0 */
[----:B0-----:R-:W-:Y:S01]  /*1100*/  IMAD R3, R5, 0x2, R2 ;  /* 0x0000000205037824 */ /* 0x001fe200078e0202 */
[----:B------:R-:W-:Y:S01]  /*1110*/  SHF.R.S32.HI R4, RZ, 0x1f, R206 ;  /* 0x0000001fff047819 */ /* 0x000fe200000114ce */
[C---:B------:R-:W-:Y:S01]  /*1120*/  VIADD R10, R193.reuse, 0x20 ;  /* 0x00000020c10a7836 */ /* 0x040fe20000000000 */
[----:B-1----:R-:W-:Y:S01]  /*1130*/  SHF.R.S32.HI R0, RZ, 0x1f, R205 ;  /* 0x0000001fff007819 */ /* 0x002fe200000114cd */
[C---:B------:R-:W-:Y:S01]  /*1140*/  VIADD R5, R193.reuse, 0x38 ;  /* 0x00000038c1057836 */ /* 0x040fe20000000000 */
[----:B------:R0:W-:Y:S01]  /*1150*/  STL [R1+0x68], R3 ;  /* 0x0000680301007387 */ /* 0x0001e20000100800 */
[C---:B------:R-:W-:Y:S01]  /*1160*/  VIADD R4, R193.reuse, 0x40 ;  /* 0x00000040c1047836 */ /* 0x040fe20000000000 */
[----:B------:R-:W-:Y:S01]  /*1170*/  SHF.R.S32.HI R0, RZ, 0x1f, R193 ;  /* 0x0000001fff007819 */ /* 0x000fe200000114c1 */
[C---:B------:R-:W-:Y:S01]  /*1180*/  VIADD R0, R193.reuse, 0x50 ;  /* 0x00000050c1007836 */ /* 0x040fe20000000000 */
[----:B------:R1:W-:Y:S01]  /*1190*/  STL [R1+0x6c], R14 ;  /* 0x00006c0e01007387 */ /* 0x0003e20000100800 */
[----:B------:R-:W-:Y:S01]  /*11a0*/  SHF.R.S32.HI R6, RZ, 0x1f, R13 ;  /* 0x0000001fff067819 */ /* 0x000fe2000001140d */
[----:B------:R-:W-:Y:S01]  /*11b0*/  VIADD R237, R193, 0x58 ;  /* 0x00000058c1ed7836 */ /* 0x000fe20000000000 */
[----:B------:R-:W-:Y:S01]  /*11c0*/  SHF.R.S32.HI R6, RZ, 0x1f, R10 ;  /* 0x0000001fff067819 */ /* 0x000fe2000001140a */
[----:B------:R-:W-:Y:S01]  /*11d0*/  IMAD R195, R9, 0x2, R2 ;  /* 0x0000000209c37824 */ /* 0x000fe200078e0202 */
[----:B------:R-:W-:Y:S01]  /*11e0*/  SHF.R.S32.HI R6, RZ, 0x1f, R5 ;  /* 0x0000001fff067819 */ /* 0x000fe20000011405 */
[C---:B0-----:R-:W-:Y:S01]  /*11f0*/  VIADD R3, R193.reuse, 0x48 ;  /* 0x00000048c1037836 */ /* 0x041fe20000000000 */
[----:B------:R-:W-:Y:S01]  /*1200*/  SHF.R.S32.HI R5, RZ, 0x1f, R4 ;  /* 0x0000001fff057819 */ /* 0x000fe20000011404 */
[----:B------:R-:W-:Y:S01]  /*1210*/  VIADD R235, R193, 0x68 ;  /* 0x00000068c1eb7836 */ /* 0x000fe20000000000 */
[----:B------:R-:W-:Y:S01]  /*1220*/  SEL R197, R197, 0xffffffe0, !P1 ;  /* 0xffffffe0c5c57807 */ /* 0x000fe20004800000 */
        /* <DEDUP_REMOVED lines=50> */
[----:B------:R-:W-:Y:S01]  /*1550*/  IMAD.SHL.U32 R186, R186, 0x4, RZ ;  /* 0x00000004baba7824 */ /* 0x000fe200078e00ff */
[----:B------:R-:W-:Y:S01]  /*1560*/  SHF.R.S32.HI R3, RZ, 0x1f, R213 ;  /* 0x0000001fff037819 */ /* 0x000fe200000114d5 */
[C---:B------:R-:W-:Y:S01]  /*1570*/  @P2 VIADD R196, R198.reuse, 0xffffffc0 ;  /* 0xffffffc0c6c42836 */ /* 0x040fe20000000000 */
[----:B------:R-:W-:Y:S01]  /*1580*/  SHF.R.S32.HI R0, RZ, 0x1f, R212 ;  /* 0x0000001fff007819 */ /* 0x000fe200000114d4 */
[----:B------:R-:W-:-:S02]  /*1590*/  IMAD.IADD R198, R198, 0x1, R197 ;  /* 0x00000001c6c67824 */ /* 0x000fc400078e02c5 */
[----:B------:R-:W-:Y:S02]  /*15a0*/  VIADD R190, R186, 0x10 ;  /* 0x00000010babe7836 */ /* 0x000fe40000000000 */
[----:B------:R-:W-:Y:S01]  /*15b0*/  IMAD.IADD R197, R197, 0x1, R196 ;  /* 0x00000001c5c57824 */ /* 0x000fe200078e02c4 */
[----:B--2---:R-:W-:Y:S02]  /*15c0*/  LOP3.LUT R184, R18, 0x1, RZ, 0xfc, !PT ;  /* 0x0000000112b87812 */ /* 0x004fe400078efcff */
[----:B-1----:R-:W-:-:S07]  /*15d0*/  CS2R R18, SRZ ;  /* 0x0000000000127805 */ /* 0x002fce000001ff00 */
.L_x_3763:
[----:B0-----:R-:W0:Y:S01]  /*15e0*/  LDC.64 R200, c[0x0][0xc88] ;  /* 0x00032200ffc87b82 */ /* 0x001e220000000a00 */
[----:B------:R-:W-:Y:S01]  /*15f0*/  ULDC.64 UR4, c[0x0][0xa28] ;  /* 0x00028a0000047ab9 */ /* 0x000fe20000000a00 */
[----:B------:R-:W-:Y:S01]  /*1600*/  ULDC.64 UR8, c[0x0][0xa18] ;  /* 0x0002860000087ab9 */ /* 0x000fe20000000a00 */
[----:B------:R-:W-:Y:S01]  /*1610*/  ULDC.64 UR6, c[0x0][0xa08] ;  /* 0x0002820000067ab9 */ /* 0x000fe20000000a00 */
[----:B0-----:R-:W-:-:S06]  /*1620*/  IMAD.WIDE R200, R155, 0x4, R200 ;  /* 0x000000049bc87825 */ /* 0x001fcc00078e02c8 */
[----:B--2---:R-:W2:Y:S01]  /*1630*/  LDG.E R200, desc[UR40][R200.64] ;  /* 0x00000028c8c87981 */ /* 0x004ea2000c1e1900 */
[----:B------:R-:W-:Y:S01]  /*1640*/  ISETP.NE.U32.AND P2, PT, RZ, UR4, PT ;  /* 0x00000004ff007c0c */ /* 0x000fe2000bf45070 */
[----:B---345:R-:W-:Y:S01]  /*1650*/  IMAD.MOV.U32 R11, RZ, RZ, RZ ;  /* 0x000000ffff0b7224 */ /* 0x038fe200078e00ff */
        /* <DEDUP_REMOVED lines=9> */
[C-C-:B------:R-:W-:Y:S01]  /*16f0*/  SHF.L.U64.HI R204, R200.reuse, 0x2, R0.reuse ;  /* 0x00000002c8cc7819 */ /* 0x140fe20000010200 */
[----:B------:R0:W-:Y:S01]  /*1700*/  STL [R1+0x2c], R0 ;  /* 0x00002c0001007387 */ /* 0x0001e20000100800 */
        /* <DEDUP_REMOVED lines=19> */
[----:B0-----:R-:W-:-:S02]  /*1840*/  LOP3.LUT R0, R154, 0xff0000, RZ, 0xc0, !PT ;  /* 0x00ff00009a007812 */ /* 0x001fc400078ec0ff */
[----:B------:R-:W-:Y:S01]  /*1850*/  UIMAD UR4, UR4, UR5, URZ ;  /* 0x00000005040472a4 */ /* 0x000fe2000f8e023f */
[----:B------:R-:W-:Y:S02]  /*1860*/  SHF.R.U32.HI R3, RZ, 0x8, R3 ;  /* 0x00000008ff037819 */ /* 0x000fe40000011603 */
[----:B------:R-:W-:Y:S01]  /*1870*/  ISETP.NE.AND.EX P2, PT, RZ, UR9, PT, P2 ;  /* 0x00000009ff007c0c */ /* 0x000fe2000bf45320 */
[----:B------:R-:W-:Y:S01]  /*1880*/  ULDC UR5, c[0x0][0x348] ;  /* 0x0000d20000057ab9 */ /* 0x000fe20000000800 */
[----:B------:R-:W-:Y:S01]  /*1890*/  LEA.HI R201, R0, R3, RZ, 0x10 ;  /* 0x0000000300c97211 */ /* 0x000fe200078f80ff */
[----:B------:R-:W-:Y:S01]  /*18a0*/  IMAD.MOV.U32 R202, RZ, RZ, R153 ;  /* 0x000000ffffca7224 */ /* 0x000fe200078e0099 */
[----:B------:R-:W-:Y:S01]  /*18b0*/  LOP3.LUT R199, R154, 0xffff, RZ, 0xc0, !PT ;  /* 0x0000ffff9ac77812 */ /* 0x000fe200078ec0ff */
[----:B-1----:R-:W-:Y:S08]  /*18c0*/  @P1 BRA `(.L_x_3636) ;  /* 0x0000000000241947 */ /* 0x002ff00003800000 */
        /* <DEDUP_REMOVED lines=9> */
.L_x_3636:
[----:B------:R-:W-:Y:S02]  /*1960*/  IMAD.U32 R42, RZ, RZ, UR5 ;  /* 0x00000005ff2a7e24 */ /* 0x000fe4000f8e00ff */
[----:B------:R-:W-:Y:S01]  /*1970*/  IMAD.U32 R24, RZ, RZ, UR4 ;  /* 0x00000004ff187e24 */ /* 0x000fe2000f8e00ff */
[----:B------:R-:W-:Y:S06]  /*1980*/  @!P2 BRA `(.L_x_3637) ;  /* 0x000000000010a947 */ /* 0x000fec0003800000 */
[----:B------:R-:W-:-:S04]  /*1990*/  IADD3 R4, P0, R203, UR8, RZ ;  /* 0x00000008cb047c10 */ /* 0x000fc8000ff1e0ff */
[----:B------:R-:W-:-:S05]  /*19a0*/  IADD3.X R5, R204, UR9, RZ, P0, !PT ;  /* 0x00000009cc057c10 */ /* 0x000fca00087fe4ff */
[----:B------:R0:W5:Y:S01]  /*19b0*/  LDG.E R24, desc[UR40][R4.64] ;  /* 0x0000002804187981 */ /* 0x000162000c1e1900 */
[----:B------:R-:W-:Y:S05]  /*19c0*/  BRA `(.L_x_3638) ;  /* 0x0000000000107947 */ /* 0x000fea0003800000 */
.L_x_3637:
[----:B------:R-:W-:Y:S05]  /*19d0*/  @!P0 BRA `(.L_x_3638) ;  /* 0x00000000000c8947 */ /* 0x000fea0003800000 */
[----:B------:R-:W2:Y:S04]  /*19e0*/  LDG.E R3, desc[UR40][R4.64] ;  /* 0x0000002804037981 */ /* 0x000ea8000c1e1900 */
[----:B------:R-:W2:Y:S02]  /*19f0*/  LDG.E R24, desc[UR40][R4.64+0x4] ;  /* 0x0000042804187981 */ /* 0x000ea4000c1e1900 */
[----:B--2---:R-:W-:-:S07]  /*1a00*/  IMAD.IADD R24, R24, 0x1, -R3 ;  /* 0x0000000118187824 */ /* 0x004fce00078e0a03 */
.L_x_3638:
[----:B------:R-:W-:Y:S01]  /*1a10*/  ULDC.64 UR4, c[0x0][0xa10] ;  /* 0x0002840000047ab9 */ /* 0x000fe20000000a00 */
[----:B------:R-:W2:Y:S01]  /*1a20*/  LDL.LU R8, [R1+0x28] ;  /* 0x0000280001087983 */ /* 0x000ea20000300800 */
[----:B------:R-:W-:-:S04]  /*1a30*/  ISETP.NE.U32.AND P0, PT, RZ, UR4, PT ;  /* 0x00000004ff007c0c */ /* 0x000fc8000bf05070 */
[----:B------:R-:W-:Y:S01]  /*1a40*/  ISETP.NE.AND.EX P0, PT, RZ, UR5, PT, P0 ;  /* 0x00000005ff007c0c */ /* 0x000fe2000bf05300 */
[----:B------:R-:W-:Y:S02]  /*1a50*/  ULDC.64 UR4, c[0x0][0xa30] ;  /* 0x00028c0000047ab9 */ /* 0x000fe40000000a00 */
[----:B------:R-:W-:-:S10]  /*1a60*/  ISETP.NE.U32.AND P1, PT, RZ, UR4, PT ;  /* 0x00000004ff007c0c */ /* 0x000fd4000bf25070 */
[----:B------:R-:W1:Y:S02]  /*1a70*/  @P0 LDC.64 R6, c[0x0][0xa10] ;  /* 0x00028400ff060b82 */ /* 0x000e640000000a00 */
[----:B-1----:R-:W-:-:S05]  /*1a80*/  @P0 IMAD.WIDE R6, R200, 0x4, R6 ;  /* 0x00000004c8060825 */ /* 0x002fca00078e0206 */
[----:B------:R-:W3:Y:S04]  /*1a90*/  @P0 LDG.E R0, desc[UR40][R6.64] ;  /* 0x0000002806000981 */ /* 0x000ee8000c1e1900 */
[----:B------:R-:W3:Y:S01]  /*1aa0*/  @P0 LDG.E R3, desc[UR40][R6.64+0x4] ;  /* 0x0000042806030981 */ /* 0x000ee2000c1e1900 */
[----:B------:R-:W-:Y:S01]  /*1ab0*/  ISETP.NE.AND.EX P1, PT, RZ, UR5, PT, P1 ;  /* 0x00000005ff007c0c */ /* 0x000fe2000bf25310 */
[----:B-----5:R-:W-:-:S12]  /*1ac0*/  IMAD.MOV.U32 R154, RZ, RZ, R24 ;  /* 0x000000ffff9a7224 */ /* 0x020fd800078e0018 */
[----:B0-----:R-:W-:-:S04]  /*1ad0*/  @P1 IADD3 R4, P2, R203, UR4, RZ ;  /* 0x00000004cb041c10 */ /* 0x001fc8000ff5e0ff */
        /* <DEDUP_REMOVED lines=25> */
[----:B0-----:R-:W-:Y:S02]  /*1c70*/  IABS R8, R0 ;  /* 0x0000000000087213 */ /* 0x001fe40000000000 */
[----:B------:R-:W-:-:S04]  /*1c80*/  LOP3.LUT R0, R0, R9, RZ, 0x3c, !PT ;  /* 0x0000000900007212 */ /* 0x000fc800078e3cff */
[----:B------:R-:W-:Y:S01]  /*1c90*/  ISETP.GE.AND P2, PT, R0, RZ, PT ;  /* 0x000000ff0000720c */ /* 0x000fe20003f46270 */
[----:B-1----:R-:W0:Y:S02]  /*1ca0*/  MUFU.RCP R3, R3 ;  /* 0x0000000300037308 */ /* 0x002e240000001000 */
        /* <DEDUP_REMOVED lines=18> */
.L_x_3640:
[----:B------:R-:W-:Y:S05]  /*1dd0*/  BSYNC B0 ;  /* 0x0000000000007941 */ /* 0x000fea0003800000 */
.L_x_3639:
[----:B------:R-:W-:-:S05]  /*1de0*/  IMAD R3, R211, R0, RZ ;  /* 0x00000000d3037224 */ /* 0x000fca00078e02ff */
[C---:B------:R-:W-:Y:S01]  /*1df0*/  VIADDMNMX R0, R3.reuse, R0, R168, PT ;  /* 0x0000000003007246 */ /* 0x040fe200038001a8 */
[----:B------:R-:W-:-:S04]  /*1e00*/  IMAD R3, R3, 0x40, -R11 ;  /* 0x0000004003037824 */ /* 0x000fc800078e0a0b */
[----:B0-----:R-:W-:Y:S01]  /*1e10*/  IMAD R5, R0, 0x40, -R11 ;  /* 0x0000004000057824 */ /* 0x001fe200078e0a0b */
        /* <DEDUP_REMOVED lines=8> */
[----:B------:R-:W-:Y:S02]  /*1ea0*/  @P0 SHF.R.S32.HI R40, RZ, 0x6, R3 ;  /* 0x00000006ff280819 */ /* 0x000fe40000011403 */
[----:B------:R-:W-:Y:S02]  /*1eb0*/  PLOP3.LUT P0, PT, PT, PT, PT, 0x80, 0x0 ;  /* 0x000000000000781c */ /* 0x000fe40003f0f070 */
        /* <DEDUP_REMOVED lines=22> */
.L_x_3643:
[----:B------:R-:W-:Y:S05]  /*2020*/  BSYNC B6 ;  /* 0x0000000000067941 */ /* 0x000fea0003800000 */
.L_x_3642:
        /* <DEDUP_REMOVED lines=20> */
.L_x_3645:
[----:B------:R-:W-:Y:S05]  /*2170*/  BSYNC B6 ;  /* 0x0000000000067941 */ /* 0x000fea0003800000 */
.L_x_3644:
[----:B------:R-:W-:Y:S01]  /*2180*/  ULDC.64 UR4, c[0x0][0x9f8] ;  /* 0x00027e0000047ab9 */ /* 0x000fe20000000a00 */
[----:B------:R-:W-:Y:S01]  /*2190*/  IMAD.MOV.U32 R3, RZ, RZ, R200 ;  /* 0x000000ffff037224 */ /* 0x000fe200078e00c8 */
[----:B------:R-:W-:Y:S01]  /*21a0*/  ISETP.NE.U32.AND P0, PT, RZ, UR4, PT ;  /* 0x00000004ff007c0c */ /* 0x000fe2000bf05070 */
[----:B------:R-:W0:Y:S01]  /*21b0*/  LDC.64 R6, c[0x0][0x300] ;  /* 0x0000c000ff067b82 */ /* 0x000e220000000a00 */
[----:B------:R-:W-:Y:S01]  /*21c0*/  IMAD.IADD R38, R25, 0x1, R24 ;  /* 0x0000000119267824 */ /* 0x000fe200078e0218 */
[----:B------:R-:W-:Y:S01]  /*21d0*/  ULDC.64 UR6, c[0x0][0xa08] ;  /* 0x0002820000067ab9 */ /* 0x000fe20000000a00 */
[----:B------:R-:W-:-:S05]  /*21e0*/  ISETP.NE.AND.EX P0, PT, RZ, UR5, PT, P0 ;  /* 0x00000005ff007c0c */ /* 0x000fca000bf05300 */
[----:B------:R-:W1:Y:S08]  /*21f0*/  LDC R25, c[0x0][0x3f4] ;  /* 0x0000fd00ff197b82 */ /* 0x000e700000000800 */
[----:B------:R-:W-:Y:S01]  /*2200*/  @P0 IADD3 R4, P1, R203, UR4, RZ ;  /* 0x00000004cb040c10 */ /* 0x000fe2000ff3e0ff */
[----:B------:R-:W2:Y:S03]  /*2210*/  LDC.64 R52, c[0x0][0x408] ;  /* 0x00010200ff347b82 */ /* 0x000ea60000000a00 */
[----:B------:R-:W-:Y:S01]  /*2220*/  @P0 IADD3.X R5, R204, UR5, RZ, P1, !PT ;  /* 0x00000005cc050c10 */ /* 0x000fe20008ffe4ff */
[----:B------:R-:W-:-:S04]  /*2230*/  ULDC.64 UR4, c[0x0][0x308] ;  /* 0x0000c20000047ab9 */ /* 0x000fc80000000a00 */
[----:B------:R3:W4:Y:S01]  /*2240*/  @P0 LDG.E R3, desc[UR40][R4.64] ;  /* 0x0000002804030981 */ /* 0x000722000c1e1900 */
[----:B------:R-:W-:Y:S01]  /*2250*/  SHF.R.S32.HI R11, RZ, 0x1f, R38 ;  /* 0x0000001fff0b7819 */ /* 0x000fe20000011426 */
[-C--:B0-----:R-:W-:Y:S01]  /*2260*/  IMAD.WIDE.U32 R8, R38, R6.reuse, RZ ;  /* 0x0000000626087225 */ /* 0x081fe200078e00ff */
[----:B------:R-:W-:Y:S01]  /*2270*/  ISETP.NE.U32.AND P0, PT, RZ, UR6, PT ;  /* 0x00000006ff007c0c */ /* 0x000fe2000bf05070 */
[----:B------:R-:W0:Y:S01]  /*2280*/  S2R R55, SR_TID.X ;  /* 0x0000000000377919 */ /* 0x000e220000002100 */
[----:B------:R-:W-:Y:S01]  /*2290*/  SHF.R.S32.HI R17, RZ, 0x1f, R16 ;  /* 0x0000001fff117819 */ /* 0x000fe20000011410 */
[-C--:B------:R-:W-:Y:S01]  /*22a0*/  IMAD R0, R11, R6.reuse, RZ ;  /* 0x000000060b007224 */ /* 0x080fe200078e02ff */
[----:B------:R-:W-:Y:S01]  /*22b0*/  ISETP.NE.AND.EX P0, PT, RZ, UR7, PT, P0 ;  /* 0x00000007ff007c0c */ /* 0x000fe2000bf05300 */
[----:B------:R-:W-:Y:S01]  /*22c0*/  IMAD.SHL.U32 R50, R189, 0x40, RZ ;  /* 0x00000040bd327824 */ /* 0x000fe200078e00ff */
[----:B-1----:R-:W-:Y:S01]  /*22d0*/  ISETP.GE.AND P2, PT, R16, R25, PT ;  /* 0x000000191000720c */ /* 0x002fe20003f46270 */
[----:B------:R-:W-:Y:S01]  /*22e0*/  IMAD R13, R38, R7, R0 ;  /* 0x00000007260d7224 */ /* 0x000fe200078e0200 */
[----:B---3--:R-:W1:Y:S01]  /*22f0*/  LDC.64 R4, c[0x0][0x3f8] ;  /* 0x0000fe00ff047b82 */ /* 0x008e620000000a00 */
[----:B------:R-:W-:Y:S01]  /*2300*/  SHF.R.S32.HI R0, RZ, 0x1f, R23 ;  /* 0x0000001fff007819 */ /* 0x000fe20000011417 */
[----:B------:R-:W-:Y:S01]  /*2310*/  IMAD.WIDE.U32 R44, R23, R6, R16 ;  /* 0x00000006172c7225 */ /* 0x000fe200078e0010 */
[----:B------:R-:W-:-:S02]  /*2320*/  SHF.R.S32.HI R187, RZ, 0x1f, R186 ;  /* 0x0000001fffbb7819 */ /* 0x000fc400000114ba */
[----:B------:R-:W-:Y:S01]  /*2330*/  LOP3.LUT R50, R50, 0x1c0, RZ, 0xc0, !PT ;  /* 0x000001c032327812 */ /* 0x000fe200078ec0ff */
[----:B------:R-:W-:Y:S01]  /*2340*/  IMAD.IADD R9, R9, 0x1, R13 ;  /* 0x0000000109097824 */ /* 0x000fe200078e020d */
[----:B--2---:R-:W-:Y:S01]  /*2350*/  SHF.L.U64.HI R51, R52, 0x6, R53 ;  /* 0x0000000634337819 */ /* 0x004fe20000010235 */
[----:B------:R-:W-:Y:S01]  /*2360*/  IMAD R14, R0, R6, RZ ;  /* 0x00000006000e7224 */ /* 0x000fe200078e02ff */
[----:B------:R-:W-:Y:S01]  /*2370*/  SHF.R.U32.HI R54, RZ, 0x3, R50 ;  /* 0x00000003ff367819 */ /* 0x000fe20000011632 */
[C---:B------:R-:W-:Y:S01]  /*2380*/  IMAD.WIDE.U32 R20, R199.reuse, UR4, R8 ;  /* 0x00000004c7147c25 */ /* 0x040fe2000f8e0008 */
[----:B------:R-:W-:Y:S02]  /*2390*/  P2R R72, PR, RZ, 0x4 ;  /* 0x00000004ff487803 */ /* 0x000fe40000000000 */
[----:B------:R-:W-:Y:S01]  /*23a0*/  SHF.L.U64.HI R46, R6, 0x6, R7 ;  /* 0x00000006062e7819 */ /* 0x000fe20000010207 */
[----:B------:R-:W-:Y:S01]  /*23b0*/  IMAD R21, R199, UR5, R21 ;  /* 0x00000005c7157c24 */ /* 0x000fe2000f8e0215 */
[----:B------:R-:W-:Y:S01]  /*23c0*/  ULDC.64 UR4, c[0x0][0x330] ;  /* 0x0000cc0000047ab9 */ /* 0x000fe20000000a00 */
[----:B------:R-:W-:-:S02]  /*23d0*/  IMAD R14, R23, R7, R14 ;  /* 0x00000007170e7224 */ /* 0x000fc400078e020e */
[----:B------:R-:W-:-:S04]  /*23e0*/  IMAD.WIDE.U32 R28, R199, UR4, R16 ;  /* 0x00000004c71c7c25 */ /* 0x000fc8000f8e0010 */
[----:B------:R-:W-:Y:S01]  /*23f0*/  IMAD R29, R199, UR5, R29 ;  /* 0x00000005c71d7c24 */ /* 0x000fe2000f8e021d */
[----:B------:R-:W-:Y:S01]  /*2400*/  ULDC.64 UR4, c[0x0][0x310] ;  /* 0x0000c40000047ab9 */ /* 0x000fe20000000a00 */
[-C--:B-1----:R-:W-:Y:S01]  /*2410*/  IMAD R12, R0, R4.reuse, RZ ;  /* 0x00000004000c7224 */ /* 0x082fe200078e02ff */
[----:B------:R-:W-:Y:S01]  /*2420*/  SHF.L.U64.HI R48, R4, 0x6, R5 ;  /* 0x0000000604307819 */ /* 0x000fe20000010205 */
[----:B------:R-:W-:Y:S01]  /*2430*/  IMAD.WIDE.U32 R30, R23, R4, R186 ;  /* 0x00000004171e7225 */ /* 0x000fe200078e00ba */
[----:B0-----:R-:W-:-:S03]  /*2440*/  LEA.HI R55, R55, 0x8, RZ, 0x19 ;  /* 0x0000000837377811 */ /* 0x001fc600078fc8ff */
[C---:B------:R-:W-:Y:S02]  /*2450*/  IMAD R13, R23.reuse, R5, R12 ;  /* 0x00000005170d7224 */ /* 0x040fe400078e020c */
[----:B------:R-:W-:-:S04]  /*2460*/  IMAD.WIDE.U32 R32, R23, R4, R16 ;  /* 0x0000000417207225 */ /* 0x000fc800078e0010 */
[----:B------:R-:W-:Y:S02]  /*2470*/  IMAD.IADD R31, R31, 0x1, R13 ;  /* 0x000000011f1f7824 */ /* 0x000fe400078e020d */
[----:B------:R-:W-:Y:S01]  /*2480*/  IMAD.IADD R33, R13, 0x1, R33 ;  /* 0x000000010d217824 */ /* 0x000fe200078e0221 */
[----:B-----5:R-:W-:Y:S01]  /*2490*/  SHF.R.S32.HI R13, RZ, 0x1f, R154 ;  /* 0x0000001fff0d7819 */ /* 0x020fe2000001149a */
[----:B------:R-:W-:-:S04]  /*24a0*/  IMAD.WIDE.U32 R34, R23, R52, R186 ;  /* 0x0000003417227225 */ /* 0x000fc800078e00ba */
[----:B------:R-:W-:-:S04]  /*24b0*/  IMAD.WIDE.U32 R36, R23, R52, R16 ;  /* 0x0000003417247225 */ /* 0x000fc800078e0010 */
[----:B------:R-:W-:-:S04]  /*24c0*/  IMAD.WIDE.U32 R30, R154, R4, R30 ;  /* 0x000000049a1e7225 */ /* 0x000fc800078e001e */
[----:B------:R-:W-:-:S04]  /*24d0*/  IMAD.WIDE.U32 R32, R154, R4, R32 ;  /* 0x000000049a207225 */ /* 0x000fc800078e0020 */
[----:B------:R-:W-:Y:S02]  /*24e0*/  IMAD.SHL.U32 R47, R6, 0x40, RZ ;  /* 0x00000040062f7824 */ /* 0x000fe400078e00ff */
[----:B------:R-:W-:Y:S02]  /*24f0*/  IMAD.SHL.U32 R49, R4, 0x40, RZ ;  /* 0x0000004004317824 */ /* 0x000fe400078e00ff */
[----:B------:R-:W-:Y:S01]  /*2500*/  IMAD.SHL.U32 R56, R25, 0x2, RZ ;  /* 0x0000000219387824 */ /* 0x000fe200078e00ff */
[----:B----4-:R-:W-:Y:S02]  /*2510*/  SHF.R.S32.HI R8, RZ, 0x1f, R3 ;  /* 0x0000001fff087819 */ /* 0x010fe40000011403 */
[----:B------:R-:W-:Y:S02]  /*2520*/  SEL R9, R3, RZ, !P0 ;  /* 0x000000ff03097207 */ /* 0x000fe40004000000 */
[----:B------:R-:W-:-:S03]  /*2530*/  SEL R8, R8, RZ, !P0 ;  /* 0x000000ff08087207 */ /* 0x000fc60004000000 */
[----:B------:R-:W-:-:S04]  /*2540*/  IMAD.WIDE.U32 R20, R9, UR4, R20 ;  /* 0x0000000409147c25 */ /* 0x000fc8000f8e0014 */
[----:B------:R-:W-:Y:S01]  /*2550*/  IMAD R10, R8, UR4, RZ ;  /* 0x00000004080a7c24 */ /* 0x000fe2000f8e02ff */
[----:B------:R-:W-:-:S03]  /*2560*/  IADD3 R3, P0, R20, R44, RZ ;  /* 0x0000002c14037210 */ /* 0x000fc60007f1e0ff */
[C---:B------:R-:W-:Y:S01]  /*2570*/  IMAD R43, R9.reuse, UR5, R10 ;  /* 0x00000005092b7c24 */ /* 0x040fe2000f8e020a */
[----:B------:R-:W-:Y:S02]  /*2580*/  ULDC.64 UR4, c[0x0][0x338] ;  /* 0x0000ce0000047ab9 */ /* 0x000fe40000000a00 */
[----:B------:R-:W-:Y:S02]  /*2590*/  IMAD R8, R8, UR4, RZ ;  /* 0x0000000408087c24 */ /* 0x000fe4000f8e02ff */
[C---:B------:R-:W-:Y:S01]  /*25a0*/  IMAD.WIDE.U32 R28, R9.reuse, UR4, R28 ;  /* 0x00000004091c7c25 */ /* 0x040fe2000f8e001c */
[----:B------:R-:W-:Y:S02]  /*25b0*/  ULDC UR4, c[0x0][0x2f4] ;  /* 0x0000bd0000047ab9 */ /* 0x000fe40000000800 */
[----:B------:R-:W-:Y:S01]  /*25c0*/  ISETP.GE.AND P4, PT, R16, UR4, PT ;  /* 0x0000000410007c0c */ /* 0x000fe2000bf86270 */
[----:B------:R-:W-:Y:S01]  /*25d0*/  IMAD R71, R9, UR5, R8 ;  /* 0x0000000509477c24 */ /* 0x000fe2000f8e0208 */
[----:B------:R-:W-:Y:S01]  /*25e0*/  SEL R9, R25, RZ, P2 ;  /* 0x000000ff19097207 */ /* 0x000fe20001000000 */
[----:B------:R-:W-:-:S02]  /*25f0*/  IMAD R8, R0, R52, RZ ;  /* 0x0000003400087224 */ /* 0x000fc400078e02ff */
[----:B------:R-:W-:Y:S02]  /*2600*/  IMAD.IADD R43, R21, 0x1, R43 ;  /* 0x00000001152b7824 */ /* 0x000fe400078e022b */
[----:B------:R-:W-:Y:S02]  /*2610*/  IMAD.IADD R9, R16, 0x1, R9 ;  /* 0x0000000110097824 */ /* 0x000fe400078e0209 */
[----:B------:R-:W-:Y:S01]  /*2620*/  IMAD R15, R23, R53, R8 ;  /* 0x00000035170f7224 */ /* 0x000fe200078e0208 */
[----:B------:R-:W-:Y:S01]  /*2630*/  IADD3.X R44, R43, R45, R14, P0, !PT ;  /* 0x0000002d2b2c7210 */ /* 0x000fe200007fe40e */
[----:B------:R-:W-:Y:S01]  /*2640*/  IMAD.IADD R71, R29, 0x1, R71 ;  /* 0x000000011d477824 */ /* 0x000fe200078e0247 */
[----:B------:R-:W-:Y:S01]  /*2650*/  SHF.R.S32.HI R8, RZ, 0x1f, R9 ;  /* 0x0000001fff087819 */ /* 0x000fe20000011409 */
[----:B------:R-:W-:Y:S01]  /*2660*/  IMAD.IADD R35, R35, 0x1, R15 ;  /* 0x0000000123237824 */ /* 0x000fe200078e020f */
[----:B------:R-:W-:Y:S01]  /*2670*/  IADD3 R38, P0, R23, R38, RZ ;  /* 0x0000002617267210 */ /* 0x000fe20007f1e0ff */
[----:B------:R-:W-:Y:S01]  /*2680*/  IMAD.IADD R37, R15, 0x1, R37 ;  /* 0x000000010f257824 */ /* 0x000fe200078e0225 */
[----:B------:R-:W-:Y:S01]  /*2690*/  LEA.HI R45, R8, R9, RZ, 0x3 ;  /* 0x00000009082d7211 */ /* 0x000fe200078f18ff */
[----:B------:R-:W-:-:S02]  /*26a0*/  IMAD R8, R13, R4, RZ ;  /* 0x000000040d087224 */ /* 0x000fc400078e02ff */
[----:B------:R-:W-:Y:S01]  /*26b0*/  IMAD R13, R13, R52, RZ ;  /* 0x000000340d0d7224 */ /* 0x000fe200078e02ff */
[----:B------:R-:W-:Y:S01]  /*26c0*/  LOP3.LUT R60, R45, 0xfffffff8, RZ, 0xc0, !PT ;  /* 0xfffffff82d3c7812 */ /* 0x000fe200078ec0ff */
[----:B------:R-:W-:Y:S01]  /*26d0*/  IMAD R59, R154, R5, R8 ;  /* 0x000000059a3b7224 */ /* 0x000fe200078e0208 */
[----:B------:R-:W-:Y:S01]  /*26e0*/  LOP3.LUT R5, R50, 0x18, R16, 0xf8, !PT ;  /* 0x0000001832057812 */ /* 0x000fe200078ef810 */
[----:B------:R-:W-:Y:S01]  /*26f0*/  IMAD R13, R154, R53, R13 ;  /* 0x000000359a0d7224 */ /* 0x000fe200078e020d */
[----:B------:R-:W-:Y:S01]  /*2700*/  SHF.R.S32.HI R63, RZ, 0x1f, R60 ;  /* 0x0000001fff3f7819 */ /* 0x000fe2000001143c */
[----:B------:R-:W-:Y:S01]  /*2710*/  VIADD R53, R16, 0x20 ;  /* 0x0000002010357836 */ /* 0x000fe20000000000 */
[----:B------:R-:W-:Y:S01]  /*2720*/  LOP3.LUT R5, R5, R54, RZ, 0x3c, !PT ;  /* 0x0000003605057212 */ /* 0x000fe200078e3cff */
[----:B------:R-:W-:-:S03]  /*2730*/  IMAD.WIDE.U32 R34, R154, R52, R34 ;  /* 0x000000349a227225 */ /* 0x000fc600078e0022 */
[----:B------:R-:W-:Y:S01]  /*2740*/  ISETP.GE.AND P3, PT, R53, UR4, PT ;  /* 0x0000000435007c0c */ /* 0x000fe2000bf66270 */
[----:B------:R-:W-:Y:S01]  /*2750*/  IMAD R57, R194, 0x200, R5 ;  /* 0x00000200c2397824 */ /* 0x000fe200078e0205 */
[----:B------:R-:W-:Y:S01]  /*2760*/  LOP3.LUT R5, R50, 0x38, R45, 0xf8, !PT ;  /* 0x0000003832057812 */ /* 0x000fe200078ef82d */
[----:B------:R-:W-:-:S03]  /*2770*/  IMAD.WIDE.U32 R36, R154, R52, R36 ;  /* 0x000000349a247225 */ /* 0x000fc600078e0024 */
[----:B------:R-:W-:Y:S01]  /*2780*/  LOP3.LUT R5, R5, R54, RZ, 0x3c, !PT ;  /* 0x0000003605057212 */ /* 0x000fe200078e3cff */
[----:B------:R-:W-:Y:S02]  /*2790*/  IMAD.IADD R58, R31, 0x1, R59 ;  /* 0x000000011f3a7824 */ /* 0x000fe400078e023b */
[----:B------:R-:W-:Y:S02]  /*27a0*/  IMAD.SHL.U32 R52, R52, 0x40, RZ ;  /* 0x0000004034347824 */ /* 0x000fe400078e00ff */
[----:B------:R-:W-:Y:S02]  /*27b0*/  IMAD.X R39, R11, 0x1, R0, P0 ;  /* 0x000000010b277824 */ /* 0x000fe400000e0600 */
[----:B------:R-:W-:Y:S02]  /*27c0*/  IMAD.IADD R59, R59, 0x1, R33 ;  /* 0x000000013b3b7824 */ /* 0x000fe400078e0221 */
[----:B------:R-:W-:Y:S02]  /*27d0*/  IMAD.IADD R61, R35, 0x1, R13 ;  /* 0x00000001233d7824 */ /* 0x000fe400078e020d */
[----:B------:R-:W-:-:S02]  /*27e0*/  IMAD.IADD R62, R13, 0x1, R37 ;  /* 0x000000010d3e7824 */ /* 0x000fc400078e0225 */
[----:B------:R-:W-:-:S07]  /*27f0*/  IMAD R70, R194, 0x200, R5 ;  /* 0x00000200c2467824 */ /* 0x000fce00078e0205 */
.L_x_3675:
[----:B0---4-:R-:W0:Y:S01]  /*2800*/  LDC R27, c[0x0][0x3f4] ;  /* 0x0000fd00ff1b7b82 */ /* 0x011e220000000800 */
[----:B------:R-:W-:Y:S01]  /*2810*/  VIADD R40, R40, 0xffffffff ;  /* 0xffffffff28287836 */ /* 0x000fe20000000000 */
[----:B------:R-:W-:Y:S05]  /*2820*/  YIELD ;  /* 0x0000000000007946 */ /* 0x000fea0003800000 */
[----:B------:R-:W-:Y:S01]  /*2830*/  SHF.R.S32.HI R67, RZ, 0x1f, R40 ;  /* 0x0000001fff437819 */ /* 0x000fe20000011428 */
[----:B------:R-:W1:Y:S01]  /*2840*/  LDC.64 R64, c[0x0][0x2e8] ;  /* 0x0000ba00ff407b82 */ /* 0x000e620000000a00 */
[-C--:B------:R-:W-:Y:S01]  /*2850*/  IMAD R4, R46, R40.reuse, RZ ;  /* 0x000000282e047224 */ /* 0x080fe200078e02ff */
[----:B------:R-:W-:Y:S01]  /*2860*/  BSSY B0, `(.L_x_3646) ;  /* 0x0000194000007945 */ /* 0x000fe20003800000 */
[----:B---3--:R-:W-:Y:S01]  /*2870*/  IMAD.WIDE.U32 R14, R47, R40, RZ ;  /* 0x000000282f0e7225 */ /* 0x008fe200078e00ff */
[----:B------:R-:W-:-:S03]  /*2880*/  ISETP.GT.AND P2, PT, R40, R41, PT ;  /* 0x000000292800720c */ /* 0x000fc60003f44270 */
[----:B------:R-:W-:Y:S01]  /*2890*/  IMAD R5, R67, R47, R4 ;  /* 0x0000002f43057224 */ /* 0x000fe200078e0204 */
[----:B------:R-:W-:Y:S01]  /*28a0*/  IADD3 R4, P0, R3, R14, RZ ;  /* 0x0000000e03047210 */ /* 0x000fe20007f1e0ff */
[----:B------:R-:W-:Y:S02]  /*28b0*/  IMAD.SHL.U32 R26, R19, 0x1000, RZ ;  /* 0x00001000131a7824 */ /* 0x000fe400078e00ff */
[----:B------:R-:W-:Y:S02]  /*28c0*/  IMAD.IADD R25, R15, 0x1, R5 ;  /* 0x000000010f197824 */ /* 0x000fe400078e0205 */
[----:B------:R-:W-:Y:S02]  /*28d0*/  IMAD.IADD R5, R57, 0x1, R26 ;  /* 0x0000000139057824 */ /* 0x000fe400078e021a */
[----:B------:R-:W-:Y:S01]  /*28e0*/  IMAD.X R6, R25, 0x1, R44, P0 ;  /* 0x0000000119067824 */ /* 0x000fe200000e062c */
[----:B0-----:R-:W-:Y:S01]  /*28f0*/  ISETP.GE.AND P0, PT, R27, 0x1, PT ;  /* 0x000000011b00780c */ /* 0x001fe20003f06270 */
[----:B------:R-:W-:Y:S01]  /*2900*/  IMAD R66, R5, 0x2, R2 ;  /* 0x0000000205427824 */ /* 0x000fe200078e0202 */
[----:B-1----:R-:W-:-:S04]  /*2910*/  LEA R12, P1, R4, R64, 0x1 ;  /* 0x00000040040c7211 */ /* 0x002fc800078208ff */
[----:B------:R-:W-:-:S07]  /*2920*/  LEA.HI.X R13, R4, R65, R6, 0x1, P1 ;  /* 0x00000041040d7211 */ /* 0x000fce00008f0c06 */
[----:B------:R-:W-:Y:S05]  /*2930*/  @!P0 BRA `(.L_x_3647) ;  /* 0x0000001400b88947 */ /* 0x000fea0003800000 */
[----:B------:R-:W-:Y:S01]  /*2940*/  ULDC.U8 UR4, c[0x0][0x410] ;  /* 0x0001040000047ab9 */ /* 0x000fe20000000000 */
[-C--:B------:R-:W-:Y:S01]  /*2950*/  IMAD R6, R48, R40.reuse, RZ ;  /* 0x0000002830067224 */ /* 0x080fe200078e02ff */
[----:B------:R-:W-:Y:S01]  /*2960*/  ISETP.NE.AND P0, PT, RZ, UR4, PT ;  /* 0x00000004ff007c0c */ /* 0x000fe2000bf05270 */
[----:B------:R-:W-:-:S04]  /*2970*/  IMAD.WIDE.U32 R4, R49, R40, RZ ;  /* 0x0000002831047225 */ /* 0x000fc800078e00ff */
[----:B------:R-:W-:-:S04]  /*2980*/  IMAD R7, R67, R49, R6 ;  /* 0x0000003143077224 */ /* 0x000fc800078e0206 */
[----:B------:R-:W-:-:S04]  /*2990*/  IMAD.IADD R68, R5, 0x1, R7 ;  /* 0x0000000105447824 */ /* 0x000fc800078e0207 */
[----:B------:R-:W-:Y:S05]  /*29a0*/  @!P0 BRA `(.L_x_3648) ;  /* 0x0000000800b08947 */ /* 0x000fea0003800000 */
[----:B------:R-:W-:Y:S01]  /*29b0*/  IMAD R6, R40, -0x40, R42 ;  /* 0xffffffc028067824 */ /* 0x000fe200078e022a */
[----:B------:R-:W-:Y:S01]  /*29c0*/  BSSY B1, `(.L_x_3649) ;  /* 0x000001e000017945 */ /* 0x000fe20003800000 */
[----:B------:R-:W-:Y:S02]  /*29d0*/  CS2R R8, SRZ ;  /* 0x0000000000087805 */ /* 0x000fe4000001ff00 */
[----:B------:R-:W-:Y:S02]  /*29e0*/  CS2R R14, SRZ ;  /* 0x00000000000e7805 */ /* 0x000fe4000001ff00 */
[----:B------:R-:W-:Y:S02]  /*29f0*/  CS2R R10, SRZ ;  /* 0x00000000000a7805 */ /* 0x000fe4000001ff00 */
[----:B------:R-:W-:Y:S02]  /*2a00*/  VIMNMX R6, R6, 0x40, PT ;  /* 0x0000004006067848 */ /* 0x000fe40003fe0100 */
[----:B------:R-:W-:-:S02]  /*2a10*/  CS2R R24, SRZ ;  /* 0x0000000000187805 */ /* 0x000fc4000001ff00 */
[----:B------:R-:W-:-:S13]  /*2a20*/  ISETP.GE.AND P1, PT, R23, R6, PT ;  /* 0x000000061700720c */ /* 0x000fda0003f26270 */
[----:B------:R-:W-:Y:S05]  /*2a30*/  @P1 BRA `(.L_x_3650) ;  /* 0x0000000000581947 */ /* 0x000fea0003800000 */
[----:B------:R-:W-:Y:S01]  /*2a40*/  IMAD R7, R51, R40, RZ ;  /* 0x0000002833077224 */ /* 0x000fe200078e02ff */
[----:B------:R-:W-:Y:S01]  /*2a50*/  IADD3 R8, P0, R30, R4, RZ ;  /* 0x000000041e087210 */ /* 0x000fe20007f1e0ff */
[----:B------:R-:W-:Y:S01]  /*2a60*/  IMAD.MOV.U32 R4, RZ, RZ, R34 ;  /* 0x000000ffff047224 */ /* 0x000fe200078e0022 */
[----:B------:R-:W-:Y:S01]  /*2a70*/  ULDC.64 UR6, c[0x0][0x400] ;  /* 0x0001000000067ab9 */ /* 0x000fe20000000a00 */
[----:B------:R-:W-:Y:S01]  /*2a80*/  IMAD.MOV.U32 R5, RZ, RZ, R61 ;  /* 0x000000ffff057224 */ /* 0x000fe200078e003d */
[----:B------:R-:W-:Y:S01]  /*2a90*/  ULDC.64 UR4, c[0x0][0x3e8] ;  /* 0x0000fa0000047ab9 */ /* 0x000fe20000000a00 */
[-C--:B------:R-:W-:Y:S02]  /*2aa0*/  IMAD R11, R67, R52.reuse, R7 ;  /* 0x00000034430b7224 */ /* 0x080fe400078e0207 */
[----:B------:R-:W-:-:S04]  /*2ab0*/  IMAD.WIDE.U32 R6, R40, R52, R4 ;  /* 0x0000003428067225 */ /* 0x000fc800078e0004 */
[----:B------:R-:W-:Y:S01]  /*2ac0*/  IMAD.X R9, R68, 0x1, R58, P0 ;  /* 0x0000000144097824 */ /* 0x000fe200000e063a */
[----:B------:R-:W-:Y:S01]  /*2ad0*/  LEA R4, P0, R6, UR6, 0x1 ;  /* 0x0000000606047c11 */ /* 0x000fe2000f8008ff */
[----:B------:R-:W-:-:S05]  /*2ae0*/  IMAD.IADD R5, R7, 0x1, R11 ;  /* 0x0000000107057824 */ /* 0x000fca00078e020b */
        /* <DEDUP_REMOVED lines=11> */
.L_x_3650:
[----:B------:R-:W-:Y:S05]  /*2ba0*/  BSYNC B1 ;  /* 0x0000000000017941 */ /* 0x000fea0003800000 */
.L_x_3649:
[----:B------:R-:W-:Y:S01]  /*2bb0*/  ISETP.NE.AND P0, PT, R184, 0x3, PT ;  /* 0x00000003b800780c */ /* 0x000fe20003f05270 */
[----:B0----5:R-:W-:Y:S02]  /*2bc0*/  IMAD.MOV.U32 R4, RZ, RZ, R8 ;  /* 0x000000ffff047224 */ /* 0x021fe400078e0008 */
        /* <DEDUP_REMOVED lines=15> */
[----:B------:R-:W-:Y:S06]  /*2cc0*/  @!P0 BRA `(.L_x_3651) ;  /* 0x0000000000048947 */ /* 0x000fec0003800000 */
[----:B------:R-:W-:Y:S01]  /*2cd0*/  BPT.TRAP 0x1 ;  /* 0x000000040000795c */ /* 0x000fe20000300000 */
.L_x_3651:
[----:B------:R-:W-:Y:S01]  /*2ce0*/  IMAD R73, R19, 0x8, R2 ;  /* 0x0000000813497824 */ /* 0x000fe200078e0202 */
[----:B------:R-:W-:Y:S01]  /*2cf0*/  SHF.L.U32 R74, R185, 0x1f, RZ ;  /* 0x0000001fb94a7819 */ /* 0x000fe200000006ff */
[----:B------:R-:W-:Y:S03]  /*2d00*/  BSSY B1, `(.L_x_3652) ;  /* 0x0000003000017945 */ /* 0x000fe60003800000 */
[----:B------:R-:W0:Y:S02]  /*2d10*/  SYNCS.PHASECHK.TRANS64.TRYWAIT P5, [R73+URZ+0x28c90], R74 ;  /* 0x028c904a490075a7 */ /* 0x000e2400080a017f */
[----:B0-----:R-:W-:Y:S05]  /*2d20*/  @!P5 BRA `(.L_x_3653) ;  /* 0x0000018400b0d947 */ /* 0x001fea0003800000 */
.L_x_3948:
[----:B------:R-:W-:Y:S05]  /*2d30*/  BSYNC B1 ;  /* 0x0000000000017941 */ /* 0x000fea0003800000 */
.L_x_3652:
[----:B------:R-:W-:Y:S05]  /*2d40*/  @P1 BRA `(.L_x_3654) ;  /* 0x0000001400141947 */ /* 0x000fea0003800000 */
[----:B------:R-:W-:Y:S04]  /*2d50*/  BSSY B1, `(.L_x_3655) ;  /* 0x0000036000017945 */ /* 0x000fe80003800000 */
[----:B------:R-:W-:Y:S05]  /*2d60*/  @P4 BRA `(.L_x_3656) ;  /* 0x0000000000d04947 */ /* 0x000fea0003800000 */
[----:B------:R1:W2:Y:S01]  /*2d70*/  LDS.128 R4, [R66+0x22400] ;  /* 0x0224000042047984 */ /* 0x0002a20000000c00 */
        /* <DEDUP_REMOVED lines=17> */
[C---:B------:R-:W-:Y:S01]  /*2e90*/  LOP3.LUT R69, R68.reuse, 0xffff0000, RZ, 0xc0, !PT ;  /* 0xffff000044457812 */ /* 0x040fe200078ec0ff */
[----:B------:R-:W-:Y:S01]  /*2ea0*/  IMAD.U32 R68, R68, 0x10000, RZ ;  /* 0x0001000044447824 */ /* 0x000fe200078e00ff */
[C---:B------:R-:W-:Y:S01]  /*2eb0*/  LOP3.LUT R65, R64.reuse, 0xffff0000, RZ, 0xc0, !PT ;  /* 0xffff000040417812 */ /* 0x040fe200078ec0ff */
[----:B------:R-:W-:Y:S01]  /*2ec0*/  IMAD.U32 R64, R64, 0x10000, RZ ;  /* 0x0001000040407824 */ /* 0x000fe200078e00ff */
[----:B------:R-:W-:Y:S01]  /*2ed0*/  LOP3.LUT R15, R6, 0xffff0000, RZ, 0xc0, !PT ;  /* 0xffff0000060f7812 */ /* 0x000fe200078ec0ff */
[----:B------:R-:W-:Y:S01]  /*2ee0*/  FMUL.FTZ R77, R7, R69 ;  /* 0x00000045074d7220 */ /* 0x000fe20000410000 */
[----:B------:R-:W-:Y:S01]  /*2ef0*/  LOP3.LUT R75, R75, 0xffff0000, RZ, 0xc0, !PT ;  /* 0xffff00004b4b7812 */ /* 0x000fe200078ec0ff */
[----:B------:R-:W-:Y:S01]  /*2f00*/  FMUL.FTZ R78, R7, R65 ;  /* 0x00000041074e7220 */ /* 0x000fe20000410000 */
[----:B------:R-:W-:Y:S01]  /*2f10*/  LOP3.LUT R66, R66, 0xffff0000, RZ, 0xc0, !PT ;  /* 0xffff000042427812 */ /* 0x000fe200078ec0ff */
[C---:B------:R-:W-:Y:S01]  /*2f20*/  FMUL.FTZ R7, R15.reuse, R76 ;  /* 0x0000004c0f077220 */ /* 0x040fe20000410000 */
[----:B------:R-:W-:Y:S01]  /*2f30*/  FMUL.FTZ R15, R15, R67 ;  /* 0x000000430f0f7220 */ /* 0x000fe20000410000 */
[----:B------:R-:W-:-:S02]  /*2f40*/  IMAD.U32 R6, R5, 0x10000, RZ ;  /* 0x0001000005067824 */ /* 0x000fc400078e00ff */
[----:B------:R-:W-:Y:S02]  /*2f50*/  IMAD.U32 R5, R4, 0x10000, RZ ;  /* 0x0001000004057824 */ /* 0x000fe400078e00ff */
[----:B------:R-:W-:Y:S01]  /*2f60*/  FFMA.FTZ R67, R14, R67, -R7 ;  /* 0x000000430e437223 */ /* 0x000fe20000010807 */
[----:B------:R-:W-:Y:S01]  /*2f70*/  LOP3.LUT R4, R4, 0xffff0000, RZ, 0xc0, !PT ;  /* 0xffff000004047812 */ /* 0x000fe200078ec0ff */
[----:B------:R-:W-:Y:S01]  /*2f80*/  FFMA.FTZ R14, R14, R76, R15 ;  /* 0x0000004c0e0e7223 */ /* 0x000fe2000001000f */
[C---:B------:R-:W-:Y:S01]  /*2f90*/  FMUL.FTZ R15, R25.reuse, R75 ;  /* 0x0000004b190f7220 */ /* 0x040fe20000410000 */
        /* <DEDUP_REMOVED lines=15> */
.L_x_3658:
[----:B------:R-:W-:Y:S05]  /*3090*/  BSYNC B2 ;  /* 0x0000000000027941 */ /* 0x000fea0003800000 */
.L_x_3657:
[----:B--2---:R1:W-:Y:S02]  /*30a0*/  STG.E.128 desc[UR40][R12.64], R4 ;  /* 0x000000040c007986 */ /* 0x0043e4000c101d28 */
.L_x_3656:
[----:B------:R-:W-:Y:S05]  /*30b0*/  BSYNC B1 ;  /* 0x0000000000017941 */ /* 0x000fea0003800000 */
.L_x_3655:
[----:B------:R-:W-:Y:S05]  /*30c0*/  @P3 BRA `(.L_x_3654) ;  /* 0x0000001000343947 */ /* 0x000fea0003800000 */
[----:B-1----:R-:W-:Y:S01]  /*30d0*/  IMAD.MOV.U32 R5, RZ, RZ, 0x20 ;  /* 0x00000020ff057424 */ /* 0x002fe200078e00ff */
[----:B------:R-:W-:Y:S01]  /*30e0*/  LOP3.LUT P5, RZ, R189, 0x4, RZ, 0xc0, !PT ;  /* 0x00000004bdff7812 */ /* 0x000fe200078ac0ff */
[----:B------:R-:W-:Y:S03]  /*30f0*/  BSSY B1, `(.L_x_3659) ;  /* 0x0000035000017945 */ /* 0x000fe60003800000 */
[----:B------:R-:W-:Y:S02]  /*3100*/  SEL R5, R5, 0xffffffe0, !P5 ;  /* 0xffffffe005057807 */ /* 0x000fe40006800000 */
[----:B------:R-:W-:Y:S02]  /*3110*/  ISETP.GE.AND P5, PT, R190, R27, PT ;  /* 0x0000001bbe00720c */ /* 0x000fe40003fa6270 */
[----:B------:R-:W-:-:S05]  /*3120*/  IADD3 R5, R5, R57, R26 ;  /* 0x0000003905057210 */ /* 0x000fca0007ffe01a */
[----:B------:R-:W-:-:S06]  /*3130*/  IMAD R4, R5, 0x2, R2 ;  /* 0x0000000205047824 */ /* 0x000fcc00078e0202 */
[----:B------:R-:W1:Y:S01]  /*3140*/  LDS.128 R4, [R4+0x22400] ;  /* 0x0224000004047984 */ /* 0x000e620000000c00 */
[----:B------:R-:W-:Y:S05]  /*3150*/  @P5 BRA `(.L_x_3660) ;  /* 0x0000000000b85947 */ /* 0x000fea0003800000 */
[----:B------:R-:W-:Y:S01]  /*3160*/  SHF.R.U64 R14, R8, 0x10, R9 ;  /* 0x00000010080e7819 */ /* 0x000fe20000001209 */
[----:B-1----:R-:W-:Y:S01]  /*3170*/  IMAD.U32 R8, R6, 0x10000, RZ ;  /* 0x0001000006087824 */ /* 0x002fe200078e00ff */
        /* <DEDUP_REMOVED lines=17> */
[C---:B------:R-:W-:Y:S01]  /*3290*/  FMUL.FTZ R67, R7.reuse, R27 ;  /* 0x0000001b07437220 */ /* 0x040fe20000410000 */
[----:B------:R-:W-:Y:S01]  /*32a0*/  LOP3.LUT R64, R64, 0xffff0000, RZ, 0xc0, !PT ;  /* 0xffff000040407812 */ /* 0x000fe200078ec0ff */
[----:B------:R-:W-:Y:S01]  /*32b0*/  FMUL.FTZ R66, R7, R15 ;  /* 0x0000000f07427220 */ /* 0x000fe20000410000 */
[----:B------:R-:W-:Y:S01]  /*32c0*/  LOP3.LUT R24, R24, 0xffff0000, RZ, 0xc0, !PT ;  /* 0xffff000018187812 */ /* 0x000fe200078ec0ff */
[C---:B------:R-:W-:Y:S01]  /*32d0*/  FMUL.FTZ R7, R9.reuse, R65 ;  /* 0x0000004109077220 */ /* 0x040fe20000410000 */
[----:B------:R-:W-:Y:S01]  /*32e0*/  FMUL.FTZ R9, R9, R25 ;  /* 0x0000001909097220 */ /* 0x000fe20000410000 */
[----:B------:R-:W-:-:S02]  /*32f0*/  IMAD.U32 R6, R5, 0x10000, RZ ;  /* 0x0001000005067824 */ /* 0x000fc400078e00ff */
[----:B------:R-:W-:Y:S01]  /*3300*/  FFMA.FTZ R25, R8, R25, -R7 ;  /* 0x0000001908197223 */ /* 0x000fe20000010807 */
[----:B------:R-:W-:Y:S02]  /*3310*/  IMAD.U32 R5, R4, 0x10000, RZ ;  /* 0x0001000004057824 */ /* 0x000fe400078e00ff */
[----:B------:R-:W-:Y:S01]  /*3320*/  FFMA.FTZ R8, R8, R65, R9 ;  /* 0x0000004108087223 */ /* 0x000fe20000010009 */
[----:B------:R-:W-:Y:S01]  /*3330*/  LOP3.LUT R4, R4, 0xffff0000, RZ, 0xc0, !PT ;  /* 0xffff000004047812 */ /* 0x000fe200078ec0ff */
[C---:B------:R-:W-:Y:S01]  /*3340*/  FMUL.FTZ R9, R11.reuse, R64 ;  /* 0x000000400b097220 */ /* 0x040fe20000410000 */
[-C--:B------:R-:W-:Y:S01]  /*3350*/  FMUL.FTZ R11, R11, R24.reuse ;  /* 0x000000180b0b7220 */ /* 0x080fe20000410000 */
[C---:B------:R-:W-:Y:S01]  /*3360*/  FFMA.FTZ R67, R6.reuse, R15, -R67 ;  /* 0x0000000f06437223 */ /* 0x040fe20000010843 */
[----:B------:R-:W-:Y:S01]  /*3370*/  FFMA.FTZ R66, R6, R27, R66 ;  /* 0x0000001b06427223 */ /* 0x000fe20000010042 */
[----:B------:R-:W-:Y:S01]  /*3380*/  FFMA.FTZ R9, R10, R24, -R9 ;  /* 0x000000180a097223 */ /* 0x000fe20000010809 */
[C---:B------:R-:W-:Y:S01]  /*3390*/  FMUL.FTZ R6, R4.reuse, R26 ;  /* 0x0000001a04067220 */ /* 0x040fe20000410000 */
[----:B------:R-:W-:Y:S01]  /*33a0*/  FMUL.FTZ R7, R4, R14 ;  /* 0x0000000e04077220 */ /* 0x000fe20000410000 */
[----:B------:R-:W-:Y:S01]  /*33b0*/  FFMA.FTZ R10, R10, R64, R11 ;  /* 0x000000400a0a7223 */ /* 0x000fe2000001000b */
[----:B------:R-:W-:Y:S01]  /*33c0*/  F2FP.BF16.F32.PACK_AB R8, R8, R25 ;  /* 0x000000190808723e */ /* 0x000fe200000010ff */
[C---:B------:R-:W-:Y:S01]  /*33d0*/  FFMA.FTZ R6, R5.reuse, R14, -R6 ;  /* 0x0000000e05067223 */ /* 0x040fe20000010806 */
[----:B------:R-:W-:Y:S01]  /*33e0*/  FFMA.FTZ R7, R5, R26, R7 ;  /* 0x0000001a05077223 */ /* 0x000fe20000010007 */
[----:B------:R-:W-:-:S02]  /*33f0*/  F2FP.BF16.F32.PACK_AB R5, R66, R67 ;  /* 0x000000434205723e */ /* 0x000fc400000010ff */
[----:B------:R-:W-:Y:S02]  /*3400*/  F2FP.BF16.F32.PACK_AB R9, R10, R9 ;  /* 0x000000090a09723e */ /* 0x000fe400000010ff */
[----:B------:R-:W-:Y:S01]  /*3410*/  F2FP.BF16.F32.PACK_AB R4, R7, R6 ;  /* 0x000000060704723e */ /* 0x000fe200000010ff */
[----:B------:R-:W-:Y:S02]  /*3420*/  IMAD.MOV.U32 R6, RZ, RZ, R8 ;  /* 0x000000ffff067224 */ /* 0x000fe400078e0008 */
[----:B------:R-:W-:-:S07]  /*3430*/  IMAD.MOV.U32 R7, RZ, RZ, R9 ;  /* 0x000000ffff077224 */ /* 0x000fce00078e0009 */
.L_x_3660:
[----:B------:R-:W-:Y:S05]  /*3440*/  BSYNC B1 ;  /* 0x0000000000017941 */ /* 0x000fea0003800000 */
.L_x_3659:
[----:B-1----:R2:W-:Y:S01]  /*3450*/  STG.E.128 desc[UR40][R12.64+0x40], R4 ;  /* 0x000040040c007986 */ /* 0x0025e2000c101d28 */
[----:B------:R-:W-:Y:S05]  /*3460*/  BRA `(.L_x_3654) ;  /* 0x0000000c004c7947 */ /* 0x000fea0003800000 */
.L_x_3648:
[----:B------:R-:W-:-:S05]  /*3470*/  IMAD R5, R40, -0x40, R42 ;  /* 0xffffffc028057824 */ /* 0x000fca00078e022a */
[----:B------:R-:W-:-:S04]  /*3480*/  VIMNMX R6, R5, 0x40, PT ;  /* 0x0000004005067848 */ /* 0x000fc80003fe0100 */
[----:B------:R-:W-:Y:S02]  /*3490*/  ISETP.GE.AND P1, PT, R23, R6, PT ;  /* 0x000000061700720c */ /* 0x000fe40003f26270 */
[----:B------:R-:W-:Y:S02]  /*34a0*/  CS2R R6, SRZ ;  /* 0x0000000000067805 */ /* 0x000fe4000001ff00 */
[----:B------:R-:W-:-:S13]  /*34b0*/  ISETP.GE.OR P0, PT, R16, R27, P1 ;  /* 0x0000001b1000720c */ /* 0x000fda0000f06670 */
[----:B------:R-:W0:Y:S01]  /*34c0*/  @!P0 LDC.64 R8, c[0x0][0x3e8] ;  /* 0x0000fa00ff088b82 */ /* 0x000e220000000a00 */
[----:B------:R-:W-:-:S05]  /*34d0*/  @!P0 IADD3 R4, P5, R32, R4, RZ ;  /* 0x0000000420048210 */ /* 0x000fca0007fbe0ff */
[----:B------:R-:W-:Y:S02]  /*34e0*/  @!P0 IMAD.X R5, R68, 0x1, R59, P5 ;  /* 0x0000000144058824 */ /* 0x000fe400028e063b */
[----:B------:R-:W1:Y:S01]  /*34f0*/  @!P0 LDC.64 R12, c[0x0][0x400] ;  /* 0x00010000ff0c8b82 */ /* 0x000e620000000a00 */
[----:B0-----:R-:W-:-:S04]  /*3500*/  @!P0 LEA R8, P5, R4, R8, 0x1 ;  /* 0x0000000804088211 */ /* 0x001fc800078a08ff */
[----:B------:R-:W-:Y:S01]  /*3510*/  @!P0 LEA.HI.X R9, R4, R9, R5, 0x1, P5 ;  /* 0x0000000904098211 */ /* 0x000fe200028f0c05 */
[----:B------:R-:W-:Y:S02]  /*3520*/  @!P0 IMAD R4, R51, R40, RZ ;  /* 0x0000002833048224 */ /* 0x000fe400078e02ff */
[----:B------:R-:W-:Y:S02]  /*3530*/  @!P0 IMAD.MOV.U32 R5, RZ, RZ, R62 ;  /* 0x000000ffff058224 */ /* 0x000fe400078e003e */
[----:B------:R-:W-:Y:S02]  /*3540*/  @!P0 IMAD R67, R67, R52, R4 ;  /* 0x0000003443438224 */ /* 0x000fe400078e0204 */
[----:B------:R-:W-:-:S04]  /*3550*/  @!P0 IMAD.MOV.U32 R4, RZ, RZ, R36 ;  /* 0x000000ffff048224 */ /* 0x000fc800078e0024 */
[----:B------:R-:W-:-:S04]  /*3560*/  @!P0 IMAD.WIDE.U32 R4, R40, R52, R4 ;  /* 0x0000003428048225 */ /* 0x000fc800078e0004 */
[----:B------:R-:W-:Y:S01]  /*3570*/  @!P0 IMAD.IADD R5, R67, 0x1, R5 ;  /* 0x0000000143058824 */ /* 0x000fe200078e0205 */
[----:B-1----:R-:W-:-:S04]  /*3580*/  @!P0 LEA R12, P5, R4, R12, 0x1 ;  /* 0x0000000c040c8211 */ /* 0x002fc800078a08ff */
[----:B------:R-:W-:Y:S02]  /*3590*/  @!P0 LEA.HI.X R13, R4, R13, R5, 0x1, P5 ;  /* 0x0000000d040d8211 */ /* 0x000fe400028f0c05 */
[----:B------:R-:W-:Y:S02]  /*35a0*/  CS2R R4, SRZ ;  /* 0x0000000000047805 */ /* 0x000fe4000001ff00 */
[----:B------:R-:W-:-:S04]  /*35b0*/  CS2R R10, SRZ ;  /* 0x00000000000a7805 */ /* 0x000fc8000001ff00 */
[----:B------:R0:W2:Y:S02]  /*35c0*/  @!P0 LDG.E.128 R4, desc[UR40][R8.64] ;  /* 0x0000002808048981 */ /* 0x0000a4000c1e1d00 */
[----:B0-----:R-:W-:-:S06]  /*35d0*/  CS2R R8, SRZ ;  /* 0x0000000000087805 */ /* 0x001fcc000001ff00 */
[----:B------:R-:W3:Y:S01]  /*35e0*/  @!P0 LDG.E.128 R8, desc[UR40][R12.64] ;  /* 0x000000280c088981 */ /* 0x000ee2000c1e1d00 */
[----:B------:R-:W-:-:S04]  /*35f0*/  ISETP.GE.AND P0, PT, R16, R27, PT ;  /* 0x0000001b1000720c */ /* 0x000fc80003f06270 */
[----:B------:R-:W-:Y:S02]  /*3600*/  P2R R68, PR, RZ, 0x1 ;  /* 0x00000001ff447803 */ /* 0x000fe40000000000 */
[----:B------:R-:W-:Y:S01]  /*3610*/  ISETP.NE.AND P0, PT, R184, 0x3, PT ;  /* 0x00000003b800780c */ /* 0x000fe20003f05270 */
[----:B--2---:R-:W-:Y:S02]  /*3620*/  IMAD.MOV.U32 R24, RZ, RZ, R4 ;  /* 0x000000ffff187224 */ /* 0x004fe400078e0004 */
[----:B------:R-:W-:Y:S02]  /*3630*/  IMAD.MOV.U32 R27, RZ, RZ, R5 ;  /* 0x000000ffff1b7224 */ /* 0x000fe400078e0005 */
[----:B------:R-:W-:Y:S01]  /*3640*/  IMAD.MOV.U32 R66, RZ, RZ, R6 ;  /* 0x000000ffff427224 */ /* 0x000fe200078e0006 */
[----:B------:R-:W-:Y:S01]  /*3650*/  PRMT R86, R24, 0x7610, R86 ;  /* 0x0000761018567816 */ /* 0x000fe20000000056 */
[----:B------:R-:W-:Y:S01]  /*3660*/  IMAD.MOV.U32 R67, RZ, RZ, R7 ;  /* 0x000000ffff437224 */ /* 0x000fe200078e0007 */
[----:B------:R-:W-:-:S02]  /*3670*/  PRMT R88, R88, 0x5410, R27 ;  /* 0x0000541058587816 */ /* 0x000fc4000000001b */
[----:B------:R-:W-:Y:S02]  /*3680*/  PRMT R89, R89, 0x5410, R66 ;  /* 0x0000541059597816 */ /* 0x000fe40000000042 */
[----:B------:R-:W-:Y:S01]  /*3690*/  PRMT R91, R67, 0x7610, R91 ;  /* 0x00007610435b7816 */ /* 0x000fe2000000005b */
[----:B---3--:R-:W-:Y:S02]  /*36a0*/  IMAD.MOV.U32 R24, RZ, RZ, R8 ;  /* 0x000000ffff187224 */ /* 0x008fe400078e0008 */
[----:B------:R-:W-:Y:S02]  /*36b0*/  IMAD.MOV.U32 R12, RZ, RZ, R9 ;  /* 0x000000ffff0c7224 */ /* 0x000fe400078e0009 */
        /* <DEDUP_REMOVED lines=8> */
.L_x_3661:
[----:B------:R-:W-:Y:S01]  /*3740*/  IMAD R73, R19, 0x8, R2 ;  /* 0x0000000813497824 */ /* 0x000fe200078e0202 */
[----:B------:R-:W-:Y:S01]  /*3750*/  SHF.L.U32 R74, R185, 0x1f, RZ ;  /* 0x0000001fb94a7819 */ /* 0x000fe200000006ff */
[----:B------:R-:W0:Y:S01]  /*3760*/  LDC R75, c[0x0][0x2f4] ;  /* 0x0000bd00ff4b7b82 */ /* 0x000e220000000800 */
[----:B------:R-:W-:Y:S02]  /*3770*/  BSSY B1, `(.L_x_3662) ;  /* 0x0000003000017945 */ /* 0x000fe40003800000 */
[----:B------:R-:W1:Y:S02]  /*3780*/  SYNCS.PHASECHK.TRANS64.TRYWAIT P5, [R73+URZ+0x28c90], R74 ;  /* 0x028c904a490075a7 */ /* 0x000e6400080a017f */
[----:B-1----:R-:W-:Y:S05]  /*3790*/  @!P5 BRA `(.L_x_3663) ;  /* 0x0000017c0028d947 */ /* 0x002fea0003800000 */
.L_x_3949:
[----:B------:R-:W-:Y:S05]  /*37a0*/  BSYNC B1 ;  /* 0x0000000000017941 */ /* 0x000fea0003800000 */
.L_x_3662:
[----:B0-----:R-:W-:Y:S01]  /*37b0*/  ISETP.GE.OR P5, PT, R16, R75, P1 ;  /* 0x0000004b1000720c */ /* 0x001fe20000fa6670 */
[----:B------:R-:W-:Y:S01]  /*37c0*/  ULDC.64 UR4, c[0x0][0x300] ;  /* 0x0000c00000047ab9 */ /* 0x000fe20000000a00 */
[----:B------:R-:W-:Y:S02]  /*37d0*/  IMAD.MOV.U32 R66, RZ, RZ, R14 ;  /* 0x000000ffff427224 */ /* 0x000fe400078e000e */
[----:B------:R-:W-:Y:S02]  /*37e0*/  IMAD R12, R0, UR4, RZ ;  /* 0x00000004000c7c24 */ /* 0x000fe4000f8e02ff */
[----:B------:R-:W-:Y:S02]  /*37f0*/  IMAD.MOV.U32 R67, RZ, RZ, R25 ;  /* 0x000000ffff437224 */ /* 0x000fe400078e0019 */
[C---:B------:R-:W-:Y:S02]  /*3800*/  IMAD R13, R23.reuse, UR5, R12 ;  /* 0x00000005170d7c24 */ /* 0x040fe4000f8e020c */
[----:B------:R-:W-:-:S03]  /*3810*/  IMAD.WIDE.U32 R66, R23, UR4, R66 ;  /* 0x0000000417427c25 */ /* 0x000fc6000f8e0042 */
[----:B------:R-:W-:Y:S05]  /*3820*/  @P5 BRA `(.L_x_3654) ;  /* 0x00000008005c5947 */ /* 0x000fea0003800000 */
[----:B------:R-:W-:Y:S01]  /*3830*/  IMAD.IADD R76, R13, 0x1, R67 ;  /* 0x000000010d4c7824 */ /* 0x000fe200078e0243 */
[----:B------:R-:W-:Y:S01]  /*3840*/  IADD3 R12, P5, P6, R20, R66, R60 ;  /* 0x00000042140c7210 */ /* 0x000fe20007ebe03c */
[----:B------:R-:W-:Y:S03]  /*3850*/  BSSY B1, `(.L_x_3664) ;  /* 0x0000072000017945 */ /* 0x000fe60003800000 */
[----:B------:R-:W-:Y:S02]  /*3860*/  IADD3.X R13, R43, R76, R63, P5, P6 ;  /* 0x0000004c2b0d7210 */ /* 0x000fe40002fec43f */
[----:B------:R-:W-:Y:S02]  /*3870*/  ISETP.NE.AND P6, PT, R68, RZ, PT ;  /* 0x000000ff4400720c */ /* 0x000fe40003fc5270 */
[----:B------:R-:W-:-:S04]  /*3880*/  LEA R68, P5, R12, R64, 0x1 ;  /* 0x000000400c447211 */ /* 0x000fc800078a08ff */
[----:B------:R-:W-:Y:S01]  /*3890*/  LEA.HI.X R69, R12, R65, R13, 0x1, P5 ;  /* 0x000000410c457211 */ /* 0x000fe200028f0c0d */
[----:B------:R-:W-:Y:S01]  /*38a0*/  IMAD.IADD R13, R75, 0x1, -R56 ;  /* 0x000000014b0d7824 */ /* 0x000fe200078e0a38 */
[----:B------:R-:W-:-:S04]  /*38b0*/  ISETP.NE.AND P5, PT, R72, RZ, PT ;  /* 0x000000ff4800720c */ /* 0x000fc80003fa5270 */
[----:B------:R-:W-:-:S04]  /*38c0*/  SEL R13, R56, R13, !P5 ;  /* 0x0000000d380d7207 */ /* 0x000fc80006800000 */
[----:B------:R-:W-:-:S04]  /*38d0*/  SHF.R.S32.HI R12, RZ, 0x1f, R13 ;  /* 0x0000001fff0c7819 */ /* 0x000fc8000001140d */
[----:B------:R-:W-:-:S04]  /*38e0*/  LEA.HI R12, R12, R13, RZ, 0x4 ;  /* 0x0000000d0c0c7211 */ /* 0x000fc800078f20ff */
[----:B------:R-:W-:-:S04]  /*38f0*/  SHF.R.S32.HI R12, RZ, 0x4, R12 ;  /* 0x00000004ff0c7819 */ /* 0x000fc8000001140c */
[----:B------:R-:W-:-:S05]  /*3900*/  LEA.HI.SX32 R12, R45, R12, 0x1d ;  /* 0x0000000c2d0c7211 */ /* 0x000fca00078feaff */
[----:B------:R-:W-:-:S05]  /*3910*/  IMAD.SHL.U32 R77, R12, 0x8, RZ ;  /* 0x000000080c4d7824 */ /* 0x000fca00078e00ff */
[----:B------:R-:W-:-:S04]  /*3920*/  LOP3.LUT R13, R50, 0x38, R77, 0xf8, !PT ;  /* 0x00000038320d7812 */ /* 0x000fc800078ef84d */
[----:B------:R-:W-:-:S05]  /*3930*/  LOP3.LUT R13, R13, R54, RZ, 0x3c, !PT ;  /* 0x000000360d0d7212 */ /* 0x000fca00078e3cff */
[----:B------:R-:W-:Y:S02]  /*3940*/  IMAD R15, R194, 0x200, R13 ;  /* 0x00000200c20f7824 */ /* 0x000fe400078e020d */
[----:B------:R-:W-:Y:S02]  /*3950*/  IMAD.IADD R13, R70, 0x1, R26 ;  /* 0x00000001460d7824 */ /* 0x000fe400078e021a */
[----:B------:R-:W-:Y:S02]  /*3960*/  IMAD.IADD R15, R26, 0x1, R15 ;  /* 0x000000011a0f7824 */ /* 0x000fe400078e020f */
[--C-:B------:R-:W-:Y:S02]  /*3970*/  IMAD R13, R13, 0x2, R2.reuse ;  /* 0x000000020d0d7824 */ /* 0x100fe400078e0202 */
[----:B------:R-:W-:-:S04]  /*3980*/  IMAD R24, R15, 0x2, R2 ;  /* 0x000000020f187824 */ /* 0x000fc800078e0202 */
[----:B------:R-:W0:Y:S04]  /*3990*/  LDS.128 R12, [R13+0x22400] ;  /* 0x022400000d0c7984 */ /* 0x000e280000000c00 */
[----:B------:R-:W2:Y:S01]  /*39a0*/  LDS.128 R24, [R24+0x22400] ;  /* 0x0224000018187984 */ /* 0x000ea20000000c00 */
[----:B------:R-:W-:Y:S05]  /*39b0*/  @P6 BRA `(.L_x_3665) ;  /* 0x00000004006c6947 */ /* 0x000fea0003800000 */
[----:B------:R-:W-:Y:S02]  /*39c0*/  SHF.R.U32.HI R84, RZ, 0x10, R9 ;  /* 0x00000010ff547819 */ /* 0x000fe40000011609 */
[--C-:B------:R-:W-:Y:S02]  /*39d0*/  SHF.R.U32.HI R80, RZ, 0x10, R5.reuse ;  /* 0x00000010ff507819 */ /* 0x100fe40000011605 */
[----:B------:R-:W-:Y:S01]  /*39e0*/  SHF.R.U64 R79, R4, 0x10, R5 ;  /* 0x00000010044f7819 */ /* 0x000fe20000001205 */
[----:B--2---:R-:W-:Y:S01]  /*39f0*/  IMAD.U32 R5, R25, 0x10000, RZ ;  /* 0x0001000019057824 */ /* 0x004fe200078e00ff */
[----:B------:R-:W-:Y:S01]  /*3a00*/  PRMT R84, R86, 0x5432, R84 ;  /* 0x0000543256547816 */ /* 0x000fe20000000054 */
[----:B0-----:R-:W-:Y:S01]  /*3a10*/  IMAD.U32 R4, R14, 0x10000, RZ ;  /* 0x000100000e047824 */ /* 0x001fe200078e00ff */
[----:B------:R-:W-:Y:S01]  /*3a20*/  SHF.R.U64 R82, R6, 0x10, R7 ;  /* 0x0000001006527819 */ /* 0x000fe20000001207 */
[----:B------:R-:W-:Y:S01]  /*3a30*/  IMAD.U32 R6, R26, 0x10000, RZ ;  /* 0x000100001a067824 */ /* 0x000fe200078e00ff */
[----:B------:R-:W-:-:S02]  /*3a40*/  PRMT R80, R88, 0x5432, R80 ;  /* 0x0000543258507816 */ /* 0x000fc40000000050 */
[----:B------:R-:W-:Y:S01]  /*3a50*/  SHF.R.U64 R83, R8, 0x10, R9 ;  /* 0x0000001008537819 */ /* 0x000fe20000001209 */
[----:B------:R-:W-:Y:S01]  /*3a60*/  IMAD.U32 R9, R24, 0x10000, RZ ;  /* 0x0001000018097824 */ /* 0x000fe200078e00ff */
[----:B------:R-:W-:Y:S01]  /*3a70*/  PRMT R79, R86, 0x5410, R79 ;  /* 0x00005410564f7816 */ /* 0x000fe2000000004f */
[----:B------:R-:W-:Y:S01]  /*3a80*/  IMAD.U32 R86, R84, 0x10000, RZ ;  /* 0x0001000054567824 */ /* 0x000fe200078e00ff */
[----:B------:R-:W-:Y:S02]  /*3a90*/  SHF.R.U32.HI R87, RZ, 0x10, R11 ;  /* 0x00000010ff577819 */ /* 0x000fe4000001160b */
[----:B------:R-:W-:Y:S01]  /*3aa0*/  SHF.R.U32.HI R81, RZ, 0x10, R7 ;  /* 0x00000010ff517819 */ /* 0x000fe20000011607 */
[----:B------:R-:W-:Y:S01]  /*3ab0*/  IMAD.U32 R7, R12, 0x10000, RZ ;  /* 0x000100000c077824 */ /* 0x000fe200078e00ff */
[----:B------:R-:W-:Y:S01]  /*3ac0*/  PRMT R8, R89, 0x5432, R82 ;  /* 0x0000543259087816 */ /* 0x000fe20000000052 */
[----:B------:R-:W-:Y:S01]  /*3ad0*/  IMAD.U32 R82, R80, 0x10000, RZ ;  /* 0x0001000050527824 */ /* 0x000fe200078e00ff */
[----:B------:R-:W-:Y:S01]  /*3ae0*/  SHF.R.U64 R85, R10, 0x10, R11 ;  /* 0x000000100a557819 */ /* 0x000fe2000000120b */
[----:B------:R-:W-:Y:S01]  /*3af0*/  IMAD.U32 R11, R13, 0x10000, RZ ;  /* 0x000100000d0b7824 */ /* 0x000fe200078e00ff */
[----:B------:R-:W-:Y:S01]  /*3b00*/  LOP3.LUT R78, R25, 0xffff0000, RZ, 0xc0, !PT ;  /* 0xffff0000194e7812 */ /* 0x000fe200078ec0ff */
[----:B------:R-:W-:Y:S01]  /*3b10*/  IMAD.U32 R25, R15, 0x10000, RZ ;  /* 0x000100000f197824 */ /* 0x000fe200078e00ff */
[----:B------:R-:W-:Y:S01]  /*3b20*/  PRMT R83, R88, 0x5410, R83 ;  /* 0x0000541058537816 */ /* 0x000fe20000000053 */
[----:B------:R-:W-:Y:S01]  /*3b30*/  FMUL.FTZ R88, R5, R86 ;  /* 0x0000005605587220 */ /* 0x000fe20000410000 */
[----:B------:R-:W-:-:S02]  /*3b40*/  LOP3.LUT R84, R84, 0xffff0000, RZ, 0xc0, !PT ;  /* 0xffff000054547812 */ /* 0x000fc400078ec0ff */
[----:B------:R-:W-:Y:S01]  /*3b50*/  PRMT R87, R90, 0x5410, R87 ;  /* 0x000054105a577816 */ /* 0x000fe20000000057 */
[-C--:B------:R-:W-:Y:S01]  /*3b60*/  FMUL.FTZ R90, R5, R82.reuse ;  /* 0x00000052055a7220 */ /* 0x080fe20000410000 */
[----:B------:R-:W-:Y:S01]  /*3b70*/  PRMT R81, R91, 0x5410, R81 ;  /* 0x000054105b517816 */ /* 0x000fe20000000051 */
[----:B------:R-:W-:Y:S01]  /*3b80*/  FFMA.FTZ R5, R11, R82, -R88 ;  /* 0x000000520b057223 */ /* 0x000fe20000010858 */
[----:B------:R-:W-:Y:S01]  /*3b90*/  LOP3.LUT R13, R13, 0xffff0000, RZ, 0xc0, !PT ;  /* 0xffff00000d0d7812 */ /* 0x000fe200078ec0ff */
[----:B------:R-:W-:Y:S01]  /*3ba0*/  FMUL.FTZ R92, R78, R84 ;  /* 0x000000544e5c7220 */ /* 0x000fe20000410000 */
[----:B------:R-:W-:Y:S01]  /*3bb0*/  LOP3.LUT R80, R80, 0xffff0000, RZ, 0xc0, !PT ;  /* 0xffff000050507812 */ /* 0x000fe200078ec0ff */
[----:B------:R-:W-:Y:S01]  /*3bc0*/  IMAD.U32 R88, R87, 0x10000, RZ ;  /* 0x0001000057587824 */ /* 0x000fe200078e00ff */
[----:B------:R-:W-:Y:S01]  /*3bd0*/  LOP3.LUT R10, R15, 0xffff0000, RZ, 0xc0, !PT ;  /* 0xffff00000f0a7812 */ /* 0x000fe200078ec0ff */
[----:B------:R-:W-:Y:S02]  /*3be0*/  IMAD.U32 R15, R27, 0x10000, RZ ;  /* 0x000100001b0f7824 */ /* 0x000fe400078e00ff */
[----:B------:R-:W-:Y:S01]  /*3bf0*/  FFMA.FTZ R90, R11, R86, R90 ;  /* 0x000000560b5a7223 */ /* 0x000fe2000001005a */
[----:B------:R-:W-:-:S02]  /*3c00*/  IMAD.U32 R82, R81, 0x10000, RZ ;  /* 0x0001000051527824 */ /* 0x000fc400078e00ff */
[-C--:B------:R-:W-:Y:S01]  /*3c10*/  FMUL.FTZ R78, R78, R80.reuse ;  /* 0x000000504e4e7220 */ /* 0x080fe20000410000 */
[----:B------:R-:W-:Y:S01]  /*3c20*/  FFMA.FTZ R92, R13, R80, -R92 ;  /* 0x000000500d5c7223 */ /* 0x000fe2000001085c */
[----:B------:R-:W-:Y:S01]  /*3c30*/  FMUL.FTZ R80, R15, R88 ;  /* 0x000000580f507220 */ /* 0x000fe20000410000 */
[----:B------:R-:W-:Y:S01]  /*3c40*/  LOP3.LUT R27, R27, 0xffff0000, RZ, 0xc0, !PT ;  /* 0xffff00001b1b7812 */ /* 0x000fe200078ec0ff */
[----:B------:R-:W-:Y:S01]  /*3c50*/  FMUL.FTZ R11, R15, R82 ;  /* 0x000000520f0b7220 */ /* 0x000fe20000410000 */
[----:B------:R-:W-:Y:S01]  /*3c60*/  LOP3.LUT R87, R87, 0xffff0000, RZ, 0xc0, !PT ;  /* 0xffff000057577812 */ /* 0x000fe200078ec0ff */
[----:B------:R-:W-:Y:S01]  /*3c70*/  FFMA.FTZ R15, R13, R84, R78 ;  /* 0x000000540d0f7223 */ /* 0x000fe2000001004e */
[----:B------:R-:W-:Y:S01]  /*3c80*/  FFMA.FTZ R84, R25, R82, -R80 ;  /* 0x0000005219547223 */ /* 0x000fe20000010850 */
[----:B------:R-:W-:Y:S01]  /*3c90*/  LOP3.LUT R81, R81, 0xffff0000, RZ, 0xc0, !PT ;  /* 0xffff000051517812 */ /* 0x000fe200078ec0ff */
[----:B------:R-:W-:Y:S01]  /*3ca0*/  FFMA.FTZ R88, R25, R88, R11 ;  /* 0x0000005819587223 */ /* 0x000fe2000001000b */
[----:B------:R-:W-:Y:S01]  /*3cb0*/  IMAD.U32 R80, R83, 0x10000, RZ ;  /* 0x0001000053507824 */ /* 0x000fe200078e00ff */
[----:B------:R-:W-:Y:S01]  /*3cc0*/  LOP3.LUT R24, R24, 0xffff0000, RZ, 0xc0, !PT ;  /* 0xffff000018187812 */ /* 0x000fe200078ec0ff */
[----:B------:R-:W-:Y:S01]  /*3cd0*/  FMUL.FTZ R11, R27, R87 ;  /* 0x000000571b0b7220 */ /* 0x000fe20000410000 */
[----:B------:R-:W-:Y:S01]  /*3ce0*/  LOP3.LUT R83, R83, 0xffff0000, RZ, 0xc0, !PT ;  /* 0xffff000053537812 */ /* 0x000fe200078ec0ff */
[----:B------:R-:W-:-:S02]  /*3cf0*/  IMAD.U32 R78, R79, 0x10000, RZ ;  /* 0x000100004f4e7824 */ /* 0x000fc400078e00ff */
[-C--:B------:R-:W-:Y:S01]  /*3d00*/  FMUL.FTZ R27, R27, R81.reuse ;  /* 0x000000511b1b7220 */ /* 0x080fe20000410000 */
[----:B------:R-:W-:Y:S01]  /*3d10*/  LOP3.LUT R79, R79, 0xffff0000, RZ, 0xc0, !PT ;  /* 0xffff00004f4f7812 */ /* 0x000fe200078ec0ff */
[----:B------:R-:W-:Y:S01]  /*3d20*/  FFMA.FTZ R81, R10, R81, -R11 ;  /* 0x000000510a517223 */ /* 0x000fe2000001080b */
[----:B------:R-:W-:Y:S01]  /*3d30*/  LOP3.LUT R12, R12, 0xffff0000, RZ, 0xc0, !PT ;  /* 0xffff00000c0c7812 */ /* 0x000fe200078ec0ff */
[----:B------:R-:W-:Y:S01]  /*3d40*/  FMUL.FTZ R82, R9, R80 ;  /* 0x0000005009527220 */ /* 0x000fe20000410000 */
[----:B------:R-:W-:Y:S01]  /*3d50*/  PRMT R85, R89, 0x5410, R85 ;  /* 0x0000541059557816 */ /* 0x000fe20000000055 */
[C---:B------:R-:W-:Y:S01]  /*3d60*/  FMUL.FTZ R11, R24.reuse, R83 ;  /* 0x00000053180b7220 */ /* 0x040fe20000410000 */
[-C--:B------:R-:W-:Y:S01]  /*3d70*/  FMUL.FTZ R9, R9, R78.reuse ;  /* 0x0000004e09097220 */ /* 0x080fe20000410000 */
[-C--:B------:R-:W-:Y:S01]  /*3d80*/  FMUL.FTZ R13, R24, R79.reuse ;  /* 0x0000004f180d7220 */ /* 0x080fe20000410000 */
[C---:B------:R-:W-:Y:S01]  /*3d90*/  FFMA.FTZ R82, R7.reuse, R78, -R82 ;  /* 0x0000004e07527223 */ /* 0x040fe20000010852 */
[----:B------:R-:W-:Y:S01]  /*3da0*/  FFMA.FTZ R79, R12, R79, -R11 ;  /* 0x0000004f0c4f7223 */ /* 0x000fe2000001080b */
[----:B------:R-:W-:Y:S01]  /*3db0*/  FFMA.FTZ R80, R7, R80, R9 ;  /* 0x0000005007507223 */ /* 0x000fe20000010009 */
[C---:B------:R-:W-:Y:S01]  /*3dc0*/  IMAD.U32 R11, R85.reuse, 0x10000, RZ ;  /* 0x00010000550b7824 */ /* 0x040fe200078e00ff */
[----:B------:R-:W-:Y:S01]  /*3dd0*/  LOP3.LUT R26, R26, 0xffff0000, RZ, 0xc0, !PT ;  /* 0xffff00001a1a7812 */ /* 0x000fe200078ec0ff */
[----:B------:R-:W-:Y:S01]  /*3de0*/  IMAD.U32 R7, R8, 0x10000, RZ ;  /* 0x0001000008077824 */ /* 0x000fe200078e00ff */
[----:B------:R-:W-:Y:S01]  /*3df0*/  LOP3.LUT R85, R85, 0xffff0000, RZ, 0xc0, !PT ;  /* 0xffff000055557812 */ /* 0x000fe200078ec0ff */
[----:B------:R-:W-:Y:S01]  /*3e00*/  FMUL.FTZ R25, R6, R11 ;  /* 0x0000000b06197220 */ /* 0x000fe20000410000 */
[----:B------:R-:W-:Y:S01]  /*3e10*/  LOP3.LUT R9, R8, 0xffff0000, RZ, 0xc0, !PT ;  /* 0xffff000008097812 */ /* 0x000fe200078ec0ff */
[----:B------:R-:W-:Y:S01]  /*3e20*/  FFMA.FTZ R87, R10, R87, R27 ;  /* 0x000000570a577223 */ /* 0x000fe2000001001b */
[----:B------:R-:W-:Y:S01]  /*3e30*/  LOP3.LUT R14, R14, 0xffff0000, RZ, 0xc0, !PT ;  /* 0xffff00000e0e7812 */ /* 0x000fe200078ec0ff */
[----:B------:R-:W-:Y:S01]  /*3e40*/  FMUL.FTZ R6, R6, R7 ;  /* 0x0000000706067220 */ /* 0x000fe20000410000 */
[C---:B------:R-:W-:Y:S01]  /*3e50*/  FMUL.FTZ R27, R26.reuse, R85 ;  /* 0x000000551a1b7220 */ /* 0x040fe20000410000 */
[----:B------:R-:W-:Y:S01]  /*3e60*/  FMUL.FTZ R26, R26, R9 ;  /* 0x000000091a1a7220 */ /* 0x000fe20000410000 */
[C---:B------:R-:W-:Y:S01]  /*3e70*/  FFMA.FTZ R25, R4.reuse, R7, -R25 ;  /* 0x0000000704197223 */ /* 0x040fe20000010819 */
[----:B------:R-:W-:Y:S01]  /*3e80*/  FFMA.FTZ R6, R4, R11, R6 ;  /* 0x0000000b04067223 */ /* 0x000fe20000010006 */
[----:B------:R-:W-:Y:S01]  /*3e90*/  FFMA.FTZ R4, R14, R9, -R27 ;  /* 0x000000090e047223 */ /* 0x000fe2000001081b */
[----:B------:R-:W-:Y:S01]  /*3ea0*/  FFMA.FTZ R13, R12, R83, R13 ;  /* 0x000000530c0d7223 */ /* 0x000fe2000001000d */
[----:B------:R-:W-:Y:S01]  /*3eb0*/  F2FP.BF16.F32.PACK_AB R15, R15, R90 ;  /* 0x0000005a0f0f723e */ /* 0x000fe200000010ff */
[----:B------:R-:W-:Y:S01]  /*3ec0*/  FFMA.FTZ R85, R14, R85, R26 ;  /* 0x000000550e557223 */ /* 0x000fe2000001001a */
        /* <DEDUP_REMOVED lines=8> */
[----:B------:R-:W-:Y:S02]  /*3f50*/  F2FP.BF16.F32.PACK_AB R12, R79, R82 ;  /* 0x000000524f0c723e */ /* 0x000fe400000010ff */
[----:B------:R-:W-:-:S07]  /*3f60*/  F2FP.BF16.F32.PACK_AB R26, R85, R6 ;  /* 0x00000006551a723e */ /* 0x000fce00000010ff */
.L_x_3665:
[----:B------:R-:W-:Y:S05]  /*3f70*/  BSYNC B1 ;  /* 0x0000000000017941 */ /* 0x000fea0003800000 */
.L_x_3664:
[----:B0-----:R3:W-:Y:S01]  /*3f80*/  STG.E.128 desc[UR40][R68.64], R12 ;  /* 0x0000000c44007986 */ /* 0x0017e2000c101d28 */
[----:B------:R-:W-:-:S13]  /*3f90*/  ISETP.GE.AND P5, PT, R77, R75, PT ;  /* 0x0000004b4d00720c */ /* 0x000fda0003fa6270 */
[----:B------:R-:W-:Y:S05]  /*3fa0*/  @P5 BRA `(.L_x_3654) ;  /* 0x00000000007c5947 */ /* 0x000fea0003800000 */
[--C-:B------:R-:W-:Y:S02]  /*3fb0*/  SHF.R.S32.HI R4, RZ, 0x1f, R77.reuse ;  /* 0x0000001fff047819 */ /* 0x100fe4000001144d */
[----:B------:R-:W-:-:S04]  /*3fc0*/  IADD3 R66, P5, P6, R20, R66, R77 ;  /* 0x0000004214427210 */ /* 0x000fc80007ebe04d */
[----:B------:R-:W-:Y:S02]  /*3fd0*/  IADD3.X R4, R43, R76, R4, P5, P6 ;  /* 0x0000004c2b047210 */ /* 0x000fe40002fec404 */
[----:B------:R-:W-:-:S04]  /*3fe0*/  LEA R64, P5, R66, R64, 0x1 ;  /* 0x0000004042407211 */ /* 0x000fc800078a08ff */
[----:B------:R-:W-:-:S05]  /*3ff0*/  LEA.HI.X R65, R66, R65, R4, 0x1, P5 ;  /* 0x0000004142417211 */ /* 0x000fca00028f0c04 */
[----:B--2---:R4:W-:Y:S01]  /*4000*/  STG.E.128 desc[UR40][R64.64], R24 ;  /* 0x0000001840007986 */ /* 0x0049e2000c101d28 */
[----:B------:R-:W-:Y:S05]  /*4010*/  BRA `(.L_x_3654) ;  /* 0x0000000000607947 */ /* 0x000fea0003800000 */
.L_x_3647:
[----:B------:R-:W-:-:S13]  /*4020*/  ISETP.NE.AND P0, PT, R184, 0x3, PT ;  /* 0x00000003b800780c */ /* 0x000fda0003f05270 */
[----:B------:R-:W-:Y:S05]  /*4030*/  @!P0 BRA `(.L_x_3666) ;  /* 0x0000000000048947 */ /* 0x000fea0003800000 */
[----:B------:R-:W-:Y:S01]  /*4040*/  BPT.TRAP 0x1 ;  /* 0x000000040000795c */ /* 0x000fe20000300000 */
.L_x_3666:
[----:B------:R-:W-:Y:S01]  /*4050*/  IMAD R73, R19, 0x8, R2 ;  /* 0x0000000813497824 */ /* 0x000fe200078e0202 */
[----:B------:R-:W-:Y:S01]  /*4060*/  SHF.L.U32 R74, R185, 0x1f, RZ ;  /* 0x0000001fb94a7819 */ /* 0x000fe200000006ff */
[----:B------:R-:W-:Y:S01]  /*4070*/  IMAD R4, R40, -0x40, R42 ;  /* 0xffffffc028047824 */ /* 0x000fe200078e022a */
[----:B------:R-:W-:Y:S02]  /*4080*/  BSSY B1, `(.L_x_3667) ;  /* 0x0000004000017945 */ /* 0x000fe40003800000 */
[----:B------:R-:W0:Y:S02]  /*4090*/  SYNCS.PHASECHK.TRANS64.TRYWAIT P1, [R73+URZ+0x28c90], R74 ;  /* 0x028c904a490075a7 */ /* 0x000e24000802017f */
[----:B------:R-:W-:Y:S01]  /*40a0*/  VIMNMX R4, R4, 0x40, PT ;  /* 0x0000004004047848 */ /* 0x000fe20003fe0100 */
[----:B0-----:R-:W-:Y:S06]  /*40b0*/  @!P1 BRA `(.L_x_3668) ;  /* 0x0000017000f49947 */ /* 0x001fec0003800000 */
.L_x_3950:
[----:B------:R-:W-:Y:S05]  /*40c0*/  BSYNC B1 ;  /* 0x0000000000017941 */ /* 0x000fea0003800000 */
.L_x_3667:
[----:B------:R-:W-:-:S13]  /*40d0*/  ISETP.GE.AND P1, PT, R23, R4, PT ;  /* 0x000000041700720c */ /* 0x000fda0003f26270 */
[----:B------:R-:W-:Y:S05]  /*40e0*/  @P1 BRA `(.L_x_3654) ;  /* 0x00000000002c1947 */ /* 0x000fea0003800000 */
[----:B------:R-:W-:Y:S01]  /*40f0*/  @!P3 LOP3.LUT P5, RZ, R189, 0x4, RZ, 0xc0, !PT ;  /* 0x00000004bdffb812 */ /* 0x000fe200078ac0ff */
[----:B------:R-:W-:Y:S01]  /*4100*/  @!P3 VIADD R4, R57, 0x20 ;  /* 0x000000203904b836 */ /* 0x000fe20000000000 */
[----:B------:R-:W-:Y:S02]  /*4110*/  PLOP3.LUT P6, PT, PT, PT, PT, 0x8, 0x0 ;  /* 0x000000000000781c */ /* 0x000fe40003fce170 */
[----:B------:R-:W-:-:S13]  /*4120*/  @!P3 PLOP3.LUT P6, PT, P5, PT, PT, 0x80, 0x0 ;  /* 0x000000000000b81c */ /* 0x000fda0002fcf070 */
[----:B------:R-:W-:-:S04]  /*4130*/  @P6 VIADD R4, R57, 0xffffffe0 ;  /* 0xffffffe039046836 */ /* 0x000fc80000000000 */
[----:B------:R-:W-:-:S04]  /*4140*/  @!P3 IMAD.IADD R5, R26, 0x1, R4 ;  /* 0x000000011a05b824 */ /* 0x000fc800078e0204 */
[----:B------:R-:W-:Y:S02]  /*4150*/  @!P3 IMAD R8, R5, 0x2, R2 ;  /* 0x000000020508b824 */ /* 0x000fe400078e0202 */
[----:B------:R-:W1:Y:S04]  /*4160*/  @!P4 LDS.128 R4, [R66+0x22400] ;  /* 0x022400004204c984 */ /* 0x000e680000000c00 */
[----:B------:R-:W2:Y:S04]  /*4170*/  @!P3 LDS.128 R8, [R8+0x22400] ;  /* 0x022400000808b984 */ /* 0x000ea80000000c00 */
[----:B-1----:R1:W-:Y:S04]  /*4180*/  @!P4 STG.E.128 desc[UR40][R12.64], R4 ;  /* 0x000000040c00c986 */ /* 0x0023e8000c101d28 */
[----:B--2---:R1:W-:Y:S02]  /*4190*/  @!P3 STG.E.128 desc[UR40][R12.64+0x40], R8 ;  /* 0x000040080c00b986 */ /* 0x0043e4000c101d28 */
.L_x_3654:
[----:B------:R-:W-:Y:S05]  /*41a0*/  BSYNC B0 ;  /* 0x0000000000007941 */ /* 0x000fea0003800000 */
.L_x_3646:
[----:B-12---:R-:W1:Y:S01]  /*41b0*/  S2R R4, SR_TID.X ;  /* 0x0000000000047919 */ /* 0x006e620000002100 */
[----:B------:R-:W-:Y:S01]  /*41c0*/  @!PT LDS RZ, [RZ] ;  /* 0x00000000fffff984 */ /* 0x000fe20000000800 */
[----:B------:R-:W-:Y:S01]  /*41d0*/  @!PT LDS RZ, [RZ] ;  /* 0x00000000fffff984 */ /* 0x000fe20000000800 */
[----:B------:R-:W-:Y:S01]  /*41e0*/  @!PT LDS RZ, [RZ] ;  /* 0x00000000fffff984 */ /* 0x000fe20000000800 */
[----:B------:R-:W-:Y:S01]  /*41f0*/  @!PT LDS RZ, [RZ] ;  /* 0x00000000fffff984 */ /* 0x000fe20000000800 */
[----:B------:R2:W-:Y:S06]  /*4200*/  MEMBAR.ALL.CTA ;  /* 0x0000000000007992 */ /* 0x0005ec0000008000 */
[----:B--2---:R-:W2:Y:S01]  /*4210*/  FENCE.VIEW.ASYNC.S ;  /* 0x00000000000073c6 */ /* 0x004ea20000000000 */
[----:B------:R-:W-:Y:S05]  /*4220*/  WARPSYNC.ALL ;  /* 0x0000000000007948 */ /* 0x000fea0003800000 */
[----:B------:R-:W-:Y:S01]  /*4230*/  BSSY B0, `(.L_x_3669) ;  /* 0x0000009000007945 */ /* 0x000fe20003800000 */
[----:B-1----:R-:W-:Y:S01]  /*4240*/  LOP3.LUT R4, R4, 0x7f, RZ, 0xc0, !PT ;  /* 0x0000007f04047812 */ /* 0x002fe200078ec0ff */
[----:B--2---:R1:W-:Y:S03]  /*4250*/  BAR.SYNC.DEFER_BLOCKING R55, 0x80 ;  /* 0x000200370000751d */ /* 0x0043e60000010000 */
[----:B------:R-:W-:-:S13]  /*4260*/  ISETP.NE.AND P5, PT, R4, RZ, PT ;  /* 0x000000ff0400720c */ /* 0x000fda0003fa5270 */
[----:B------:R-:W-:-:S05]  /*4270*/  @!P5 VIADD R4, R73, 0x28ca0 ;  /* 0x00028ca04904d836 */ /* 0x000fca0000000000 */
[----:B------:R-:W-:-:S04]  /*4280*/  @!P5 PRMT R4, RZ, 0x654, R4 ;  /* 0x00000654ff04d816 */ /* 0x000fc80000000004 */
[----:B------:R1:W-:Y:S01]  /*4290*/  @!P5 SYNCS.ARRIVE.TRANS64.RED.A1T0 RZ, [R4+URZ], RZ ;  /* 0x000000ff04ffd9a7 */ /* 0x0003e2000810043f */
[----:B------:R-:W-:Y:S05]  /*42a0*/  @!P0 BRA `(.L_x_3670) ;  /* 0x0000000000048947 */ /* 0x000fea0003800000 */
[----:B------:R-:W-:Y:S01]  /*42b0*/  BPT.TRAP 0x1 ;  /* 0x000000040000795c */ /* 0x000fe20000300000 */
.L_x_3670:
[----:B------:R-:W-:Y:S05]  /*42c0*/  BSYNC B0 ;  /* 0x0000000000007941 */ /* 0x000fea0003800000 */
.L_x_3669:
[----:B------:R-:W2:Y:S01]  /*42d0*/  SYNCS.PHASECHK.TRANS64.TRYWAIT P0, [R73+URZ+0x28cb0], R74 ;  /* 0x028cb04a490075a7 */ /* 0x000ea2000800017f */
[----:B------:R-:W-:Y:S04]  /*42e0*/  BSSY B0, `(.L_x_3671) ;  /* 0x0000002000007945 */ /* 0x000fe80003800000 */
[----:B--2---:R-:W-:Y:S05]  /*42f0*/  @!P0 BRA `(.L_x_3672) ;  /* 0x0000017000788947 */ /* 0x004fea0003800000 */
.L_x_3951:
[----:B------:R-:W-:Y:S05]  /*4300*/  BSYNC B0 ;  /* 0x0000000000007941 */ /* 0x000fea0003800000 */
.L_x_3671:
[----:B------:R-:W-:Y:S04]  /*4310*/  BSSY B0, `(.L_x_3673) ;  /* 0x0000052000007945 */ /* 0x000fe80003800000 */
[----:B------:R-:W-:Y:S05]  /*4320*/  @P1 BRA `(.L_x_3674) ;  /* 0x0000000400401947 */ /* 0x000fea0003800000 */
[----:B------:R-:W-:Y:S01]  /*4330*/  IMAD.WIDE R6, R40, 0x40, R38 ;  /* 0x0000004028067825 */ /* 0x000fe200078e0226 */
[----:B------:R-:W-:-:S03]  /*4340*/  ULDC.64 UR4, c[0x0][0x328] ;  /* 0x0000ca0000047ab9 */ /* 0x000fc60000000a00 */
[----:B------:R-:W-:Y:S02]  /*4350*/  IMAD R7, R7, UR4, RZ ;  /* 0x0000000407077c24 */ /* 0x000fe4000f8e02ff */
[----:B-1----:R-:W-:Y:S02]  /*4360*/  IMAD.MOV.U32 R4, RZ, RZ, R28 ;  /* 0x000000ffff047224 */ /* 0x002fe400078e001c */
[----:B------:R-:W-:Y:S02]  /*4370*/  IMAD.MOV.U32 R5, RZ, RZ, R71 ;  /* 0x000000ffff057224 */ /* 0x000fe400078e0047 */
[C---:B------:R-:W-:Y:S02]  /*4380*/  IMAD R7, R6.reuse, UR5, R7 ;  /* 0x0000000506077c24 */ /* 0x040fe4000f8e0207 */
[----:B------:R-:W-:Y:S01]  /*4390*/  IMAD.WIDE.U32 R4, R6, UR4, R4 ;  /* 0x0000000406047c25 */ /* 0x000fe2000f8e0004 */
[----:B------:R-:W-:-:S03]  /*43a0*/  ULDC.64 UR4, c[0x0][0x318] ;  /* 0x0000c60000047ab9 */ /* 0x000fc60000000a00 */
[----:B------:R-:W-:Y:S01]  /*43b0*/  IMAD.IADD R5, R5, 0x1, R7 ;  /* 0x0000000105057824 */ /* 0x000fe200078e0207 */
[----:B------:R-:W-:Y:S01]  /*43c0*/  LEA R8, P0, R4, UR4, 0x1 ;  /* 0x0000000404087c11 */ /* 0x000fe2000f8008ff */
[----:B------:R-:W-:Y:S01]  /*43d0*/  ULDC UR4, c[0x0][0x320] ;  /* 0x0000c80000047ab9 */ /* 0x000fe20000000800 */
[----:B------:R-:W-:Y:S02]  /*43e0*/  VIADD R10, R16, 0x40 ;  /* 0x00000040100a7836 */ /* 0x000fe40000000000 */
[----:B------:R-:W-:Y:S01]  /*43f0*/  LEA.HI.X R9, R4, UR5, R5, 0x1, P0 ;  /* 0x0000000504097c11 */ /* 0x000fe200080f0c05 */
[----:B------:R-:W-:Y:S01]  /*4400*/  IMAD R5, R19, 0x8000, R57 ;  /* 0x0000800013057824 */ /* 0x000fe200078e0239 */
[----:B------:R-:W-:-:S03]  /*4410*/  LOP3.LUT P0, RZ, R189, 0x4, RZ, 0xc0, !PT ;  /* 0x00000004bdff7812 */ /* 0x000fc6000780c0ff */
[C---:B------:R-:W-:Y:S02]  /*4420*/  VIADD R11, R5.reuse, 0x20 ;  /* 0x00000020050b7836 */ /* 0x040fe40000000000 */
[----:B---3--:R-:W-:-:S08]  /*4430*/  IMAD R12, R5, 0x2, R2 ;  /* 0x00000002050c7824 */ /* 0x008fd000078e0202 */
[----:B------:R-:W-:Y:S01]  /*4440*/  @P0 VIADD R11, R5, 0xffffffe0 ;  /* 0xffffffe0050b0836 */ /* 0x000fe20000000000 */
[----:B------:R-:W-:-:S03]  /*4450*/  ISETP.GE.AND P0, PT, R16, UR4, PT ;  /* 0x0000000410007c0c */ /* 0x000fc6000bf06270 */
[----:B------:R-:W-:-:S10]  /*4460*/  IMAD R11, R11, 0x2, R2 ;  /* 0x000000020b0b7824 */ /* 0x000fd400078e0202 */
[----:B------:R-:W1:Y:S04]  /*4470*/  @!P0 LDS.128 R4, [R12+0x400] ;  /* 0x000400000c048984 */ /* 0x000e680000000c00 */
[----:B-1----:R-:W-:Y:S01]  /*4480*/  @!P0 STG.E.128 desc[UR40][R8.64], R4 ;  /* 0x0000000408008986 */ /* 0x002fe2000c101d28 */
[----:B------:R-:W-:Y:S01]  /*4490*/  ISETP.GE.AND P0, PT, R10, UR4, PT ;  /* 0x000000040a007c0c */ /* 0x000fe2000bf06270 */
[----:B------:R-:W-:-:S12]  /*44a0*/  VIADD R10, R16, 0x80 ;  /* 0x00000080100a7836 */ /* 0x000fd80000000000 */
        /* <DEDUP_REMOVED lines=26> */
[----:B------:R-:W-:-:S13]  /*4650*/  ISETP.GE.AND P0, PT, R53, UR4, PT ;  /* 0x0000000435007c0c */ /* 0x000fda000bf06270 */
        /* <DEDUP_REMOVED lines=28> */
[----:B-1----:R1:W-:Y:S02]  /*4820*/  @!P0 STG.E.128 desc[UR40][R8.64+0x3c0], R4 ;  /* 0x0003c00408008986 */ /* 0x0023e4000c101d28 */
.L_x_3674:
[----:B------:R-:W-:Y:S05]  /*4830*/  BSYNC B0 ;  /* 0x0000000000007941 */ /* 0x000fea0003800000 */
.L_x_3673:
[----:B------:R-:W-:Y:S01]  /*4840*/  @!PT LDS RZ, [RZ] ;  /* 0x00000000fffff984 */ /* 0x000fe20000000800 */
[----:B------:R-:W-:Y:S01]  /*4850*/  @!PT LDS RZ, [RZ] ;  /* 0x00000000fffff984 */ /* 0x000fe20000000800 */
[----:B------:R-:W-:Y:S01]  /*4860*/  @!PT LDS RZ, [RZ] ;  /* 0x00000000fffff984 */ /* 0x000fe20000000800 */
[----:B------:R-:W-:Y:S01]  /*4870*/  @!PT LDS RZ, [RZ] ;  /* 0x00000000fffff984 */ /* 0x000fe20000000800 */
[----:B------:R5:W-:Y:S06]  /*4880*/  MEMBAR.ALL.CTA ;  /* 0x0000000000007992 */ /* 0x000bec0000008000 */
[----:B-----5:R-:W5:Y:S01]  /*4890*/  FENCE.VIEW.ASYNC.S ;  /* 0x00000000000073c6 */ /* 0x020f620000000000 */
[----:B------:R-:W-:Y:S01]  /*48a0*/  VIADD R19, R19, 0x1 ;  /* 0x0000000113137836 */ /* 0x000fe20000000000 */
[----:B-----5:R1:W-:Y:S01]  /*48b0*/  BAR.SYNC.DEFER_BLOCKING R55, 0x80 ;  /* 0x000200370000751d */ /* 0x0203e20000010000 */
[----:B0-2---:R-:W-:-:S03]  /*48c0*/  @!P5 VIADD R73, R73, 0x28cc0 ;  /* 0x00028cc04949d836 */ /* 0x005fc60000000000 */
[C---:B------:R-:W-:Y:S02]  /*48d0*/  ISETP.NE.AND P1, PT, R19.reuse, 0x2, PT ;  /* 0x000000021300780c */ /* 0x040fe40003f25270 */
[----:B------:R-:W-:Y:S02]  /*48e0*/  PLOP3.LUT P0, PT, PT, PT, PT, 0x8, 0x0 ;  /* 0x000000000000781c */ /* 0x000fe40003f0e170 */
[----:B------:R-:W-:Y:S02]  /*48f0*/  @!P5 PRMT R73, RZ, 0x654, R73 ;  /* 0x00000654ff49d816 */ /* 0x000fe40000000049 */
[----:B-1----:R-:W-:Y:S02]  /*4900*/  SEL R4, RZ, 0x1, P1 ;  /* 0x00000001ff047807 */ /* 0x002fe40000800000 */
[----:B------:R-:W-:Y:S02]  /*4910*/  SEL R19, R19, RZ, P1 ;  /* 0x000000ff13137207 */ /* 0x000fe40000800000 */
[----:B------:R-:W-:Y:S01]  /*4920*/  LOP3.LUT R185, R185, R4, RZ, 0x3c, !PT ;  /* 0x00000004b9b97212 */ /* 0x000fe200078e3cff */
[----:B------:R0:W-:Y:S01]  /*4930*/  @!P5 SYNCS.ARRIVE.TRANS64.RED.A1T0 RZ, [R73+URZ], RZ ;  /* 0x000000ff49ffd9a7 */ /* 0x0001e2000810043f */
[----:B------:R-:W-:Y:S05]  /*4940*/  @P2 BRA `(.L_x_3675) ;  /* 0xffffffdc00ac2947 */ /* 0x000fea000383ffff */
.L_x_3641:
[----:B------:R-:W2:Y:S01]  /*4950*/  LDL R4, [R1+0x70] ;  /* 0x0000700001047983 */ /* 0x000ea20000100800 */
[----:B------:R-:W-:Y:S01]  /*4960*/  BSSY B0, `(.L_x_3676) ;  /* 0x0000006000007945 */ /* 0x000fe20003800000 */
[----:B------:R-:W-:Y:S02]  /*4970*/  ISETP.NE.AND P2, PT, R201, RZ, PT ;  /* 0x000000ffc900720c */ /* 0x000fe40003f45270 */
[----:B--2---:R-:W-:Y:S01]  /*4980*/  ISETP.NE.AND P1, PT, R4, 0x1, PT ;  /* 0x000000010400780c */ /* 0x004fe20003f25270 */
[----:B------:R-:W-:-:S12]  /*4990*/  @P0 BRA `(.L_x_3677) ;  /* 0x0000000000080947 */ /* 0x000fd80003800000 */
[----:B------:R-:W1:Y:S02]  /*49a0*/  FENCE.VIEW.ASYNC.G ;  /* 0x00000000000073c6 */ /* 0x000e640000000100 */
[----:B-1----:R-:W-:Y:S06]  /*49b0*/  BAR.ARV 0xc, 0x180 ;  /* 0x0306000000007b1d */ /* 0x002fec0000002000 */
.L_x_3677:
[----:B------:R-:W-:Y:S05]  /*49c0*/  BSYNC B0 ;  /* 0x0000000000007941 */ /* 0x000fea0003800000 */
.L_x_3676:
[----:B------:R-:W-:Y:S01]  /*49d0*/  ULDC UR4, c[0x0][0x9f0] ;  /* 0x00027c0000047ab9 */ /* 0x000fe20000000800 */
[----:B------:R-:W-:Y:S01]  /*49e0*/  BSSY B7, `(.L_x_3678) ;  /* 0x0000900000077945 */ /* 0x000fe20003800000 */
[----:B------:R-:W-:-:S03]  /*49f0*/  SEL R9, R201, UR4, P2 ;  /* 0x00000004c9097c07 */ /* 0x000fc60009000000 */
[----:B------:R-:W-:Y:S05]  /*4a00*/  @!P1 BRA `(.L_x_3679) ;  /* 0x00000020005c9947 */ /* 0x000fea0003800000 */
[----:B------:R-:W2:Y:S01]  /*4a10*/  LDL R0, [R1+0x28] ;  /* 0x0000280001007983 */ /* 0x000ea20000100800 */
[----:B------:R-:W-:Y:S01]  /*4a20*/  BSSY B0, `(.L_x_3680) ;  /* 0x000001e000007945 */ /* 0x000fe20003800000 */
[----:B------:R-:W-:Y:S01]  /*4a30*/  IMAD.MOV.U32 R3, RZ, RZ, RZ ;  /* 0x000000ffff037224 */ /* 0x000fe200078e00ff */
[----:B--2---:R-:W-:-:S13]  /*4a40*/  LOP3.LUT P0, RZ, R0, 0x4, RZ, 0xc0, !PT ;  /* 0x0000000400ff7812 */ /* 0x004fda000780c0ff */
[----:B------:R-:W-:Y:S05]  /*4a50*/  @!P0 BRA `(.L_x_3681) ;  /* 0x0000000000688947 */ /* 0x000fea0003800000 */
        /* <DEDUP_REMOVED lines=10> */
[----:B------:R1:W2:Y:S02]  /*4b00*/  F2I.FTZ.U32.TRUNC.NTZ R5, R4 ;  /* 0x0000000400057305 */ /* 0x0002a4000021f000 */
[----:B-1----:R-:W-:Y:S02]  /*4b10*/  IMAD.MOV.U32 R4, RZ, RZ, RZ ;  /* 0x000000ffff047224 */ /* 0x002fe400078e00ff */
[----:B--2---:R-:W-:-:S04]  /*4b20*/  IMAD.MOV R7, RZ, RZ, -R5 ;  /* 0x000000ffff077224 */ /* 0x004fc800078e0a05 */
        /* <DEDUP_REMOVED lines=13> */
.L_x_3681:
[----:B------:R-:W-:Y:S05]  /*4c00*/  BSYNC B0 ;  /* 0x0000000000007941 */ /* 0x000fea0003800000 */
.L_x_3680:
[-C--:B------:R-:W-:Y:S01]  /*4c10*/  IMAD R0, R211, R3.reuse, RZ ;  /* 0x00000003d3007224 */ /* 0x080fe200078e02ff */
[----:B------:R-:W-:Y:S01]  /*4c20*/  PLOP3.LUT P0, PT, PT, PT, PT, 0x80, 0x0 ;  /* 0x000000000000781c */ /* 0x000fe20003f0f070 */
[----:B------:R-:W-:Y:S01]  /*4c30*/  IMAD.MOV.U32 R20, RZ, RZ, RZ ;  /* 0x000000ffff147224 */ /* 0x000fe200078e00ff */
[----:B------:R-:W-:Y:S02]  /*4c40*/  CS2R R150, SRZ ;  /* 0x0000000000967805 */ /* 0x000fe4000001ff00 */
[----:B------:R-:W-:Y:S02]  /*4c50*/  CS2R R148, SRZ ;  /* 0x0000000000947805 */ /* 0x000fe4000001ff00 */
[----:B------:R-:W-:Y:S01]  /*4c60*/  VIADDMNMX R4, R0, R3, R168, PT ;  /* 0x0000000300047246 */ /* 0x000fe200038001a8 */
[----:B------:R-:W-:Y:S01]  /*4c70*/  IMAD.MOV.U32 R3, RZ, RZ, RZ ;  /* 0x000000ffff037224 */ /* 0x000fe200078e00ff */
        /* <DEDUP_REMOVED lines=38> */
[----:B0-----:R-:W-:Y:S02]  /*4ee0*/  CS2R R72, SRZ ;  /* 0x0000000000487805 */ /* 0x001fe4000001ff00 */
[----:B------:R-:W-:Y:S02]  /*4ef0*/  CS2R R70, SRZ ;  /* 0x0000000000467805 */ /* 0x000fe4000001ff00 */
[----:B---3--:R-:W-:Y:S02]  /*4f00*/  CS2R R68, SRZ ;  /* 0x0000000000447805 */ /* 0x008fe4000001ff00 */
[----:B------:R-:W-:Y:S02]  /*4f10*/  CS2R R66, SRZ ;  /* 0x0000000000427805 */ /* 0x000fe4000001ff00 */
[----:B----4-:R-:W-:Y:S02]  /*4f20*/  CS2R R64, SRZ ;  /* 0x0000000000407805 */ /* 0x010fe4000001ff00 */
        /* <DEDUP_REMOVED lines=21> */
[----:B------:R-:W2:Y:S01]  /*5080*/  LDL R5, [R1+0x30] ;  /* 0x0000300001057983 */ /* 0x000ea20000100800 */
[----:B------:R-:W-:-:S03]  /*5090*/  ISETP.NE.AND P0, PT, R184, 0x3, PT ;  /* 0x00000003b800780c */ /* 0x000fc60003f05270 */
[----:B--2---:R-:W0:Y:S02]  /*50a0*/  SHFL.IDX PT, R3, R5, RZ, 0x1f ;  /* 0x00001fff05037589 */ /* 0x004e2400000e0000 */
[----:B0-----:R-:W-:-:S04]  /*50b0*/  LEA.HI R5, R3, R3, RZ, 0x1 ;  /* 0x0000000303057211 */ /* 0x001fc800078f08ff */
[----:B------:R-:W-:-:S05]  /*50c0*/  LOP3.LUT R6, R5, 0x1fffe, RZ, 0xc0, !PT ;  /* 0x0001fffe05067812 */ /* 0x000fca00078ec0ff */
[----:B------:R-:W-:-:S04]  /*50d0*/  IMAD.IADD R3, R3, 0x1, -R6 ;  /* 0x0000000103037824 */ /* 0x000fc800078e0a06 */
[----:B------:R-:W-:-:S04]  /*50e0*/  IMAD R3, R3, 0x8000, R2 ;  /* 0x0000800003037824 */ /* 0x000fc800078e0202 */
[----:B------:R-:W-:-:S05]  /*50f0*/  VIADD R3, R3, 0x400 ;  /* 0x0000040003037836 */ /* 0x000fca0000000000 */
[----:B------:R-:W-:-:S04]  /*5100*/  SHF.R.U32.HI R3, RZ, 0x4, R3 ;  /* 0x00000004ff037819 */ /* 0x000fc80000011603 */
[----:B------:R-:W-:-:S04]  /*5110*/  LOP3.LUT R3, R3, 0x3fff, RZ, 0xc0, !PT ;  /* 0x00003fff03037812 */ /* 0x000fc800078ec0ff */
[----:B------:R-:W-:Y:S01]  /*5120*/  LOP3.LUT R3, R3, 0x2000000, RZ, 0xfc, !PT ;  /* 0x0200000003037812 */ /* 0x000fe200078efcff */
[----:B------:R-:W-:Y:S06]  /*5130*/  @!P0 BRA `(.L_x_3683) ;  /* 0x0000000000048947 */ /* 0x000fec0003800000 */
[----:B------:R-:W-:Y:S01]  /*5140*/  BPT.TRAP 0x1 ;  /* 0x000000040000795c */ /* 0x000fe20000300000 */
.L_x_3683:
[----:B------:R-:W-:Y:S01]  /*5150*/  IMAD R5, R18, 0x8, R2 ;  /* 0x0000000812057824 */ /* 0x000fe200078e0202 */
[----:B------:R-:W-:Y:S01]  /*5160*/  SHF.L.U32 R8, R22, 0x1f, RZ ;  /* 0x0000001f16087819 */ /* 0x000fe200000006ff */
[----:B------:R-:W-:Y:S01]  /*5170*/  VIADD R6, R2, 0x26800 ;  /* 0x0002680002067836 */ /* 0x000fe20000000000 */
[----:B------:R-:W-:Y:S02]  /*5180*/  BSSY B0, `(.L_x_3684) ;  /* 0x0000008000007945 */ /* 0x000fe40003800000 */
[----:B------:R-:W0:Y:S02]  /*5190*/  SYNCS.PHASECHK.TRANS64.TRYWAIT P0, [R5+URZ+0x28c50], R8 ;  /* 0x028c5008050075a7 */ /* 0x000e24000800017f */
[----:B------:R-:W-:Y:S01]  /*51a0*/  SHF.R.U32.HI R7, RZ, 0x4, R6 ;  /* 0x00000004ff077819 */ /* 0x000fe20000011606 */
[----:B------:R-:W-:-:S03]  /*51b0*/  IMAD R6, R18, 0x1000, R3 ;  /* 0x0000100012067824 */ /* 0x000fc600078e0203 */
[----:B------:R-:W-:-:S04]  /*51c0*/  LOP3.LUT R7, R7, 0x3fff, RZ, 0xc0, !PT ;  /* 0x00003fff07077812 */ /* 0x000fc800078ec0ff */
[----:B------:R-:W-:Y:S01]  /*51d0*/  LOP3.LUT R12, R7, 0x10000, RZ, 0xfc, !PT ;  /* 0x00010000070c7812 */ /* 0x000fe200078efcff */
[----:B------:R-:W-:Y:S01]  /*51e0*/  IMAD.MOV.U32 R7, RZ, RZ, 0x40000040 ;  /* 0x40000040ff077424 */ /* 0x000fe200078e00ff */
[----:B0-----:R-:W-:Y:S06]  /*51f0*/  @!P0 BRA `(.L_x_3685) ;  /* 0x0000016000cc8947 */ /* 0x001fec0003800000 */
.L_x_3952:
[----:B------:R-:W-:Y:S05]  /*5200*/  BSYNC B0 ;  /* 0x0000000000007941 */ /* 0x000fea0003800000 */
.L_x_3684:
[----:B------:R-:W-:Y:S01]  /*5210*/  BAR.SYNC.DEFER_BLOCKING 0xe, 0x100 ;  /* 0x0384000000007b1d */ /* 0x000fe20000010000 */
[----:B------:R-:W-:Y:S01]  /*5220*/  IMAD.MOV.U32 R13, RZ, RZ, 0x40000040 ;  /* 0x40000040ff0d7424 */ /* 0x000fe200078e00ff */
[C---:B------:R-:W-:Y:S01]  /*5230*/  R2UR UR6, R6.reuse ;  /* 0x00000000060672ca */ /* 0x040fe200000e0000 */
[----:B------:R-:W-:Y:S01]  /*5240*/  VIADD R10, R6, 0x100 ;  /* 0x00000100060a7836 */ /* 0x000fe20000000000 */
[----:B------:R-:W-:Y:S01]  /*5250*/  R2UR UR7, R7 ;  /* 0x00000000070772ca */ /* 0x000fe200000e0000 */
[----:B------:R-:W-:Y:S01]  /*5260*/  IMAD.MOV.U32 R11, RZ, RZ, 0x40000040 ;  /* 0x40000040ff0b7424 */ /* 0x000fe200078e00ff */
[----:B------:R-:W-:Y:S01]  /*5270*/  R2UR UR4, R12 ;  /* 0x000000000c0472ca */ /* 0x000fe200000e0000 */
[----:B0-----:R-:W-:Y:S01]  /*5280*/  VIADD R8, R6, 0x80 ;  /* 0x0000008006087836 */ /* 0x001fe20000000000 */
[----:B------:R-:W-:Y:S01]  /*5290*/  R2UR UR5, R13 ;  /* 0x000000000d0572ca */ /* 0x000fe200000e0000 */
[----:B------:R-:W-:Y:S01]  /*52a0*/  IMAD.MOV.U32 R9, RZ, RZ, 0x40000040 ;  /* 0x40000040ff097424 */ /* 0x000fe200078e00ff */
[----:B------:R-:W-:Y:S01]  /*52b0*/  R2UR UR14, R10 ;  /* 0x000000000a0e72ca */ /* 0x000fe200000e0000 */
[----:B------:R-:W-:Y:S01]  /*52c0*/  VIADD R10, R12, 0x2 ;  /* 0x000000020c0a7836 */ /* 0x000fe20000000000 */
        /* <DEDUP_REMOVED lines=11> */
[----:B------:R-:W0:Y:S01]  /*5380*/  S2R R14, SR_TID.X ;  /* 0x00000000000e7919 */ /* 0x000e220000002100 */
[----:B------:R-:W-:Y:S01]  /*5390*/  WARPGROUP.ARRIVE ;  /* 0x00000000000079c5 */ /* 0x000fe20000000000 */
[----:B------:R-:W-:Y:S01]  /*53a0*/  R2UR UR13, R9 ;  /* 0x00000000090d72ca */ /* 0x000fe200000e0000 */
[----:B------:R-:W-:Y:S01]  /*53b0*/  VIADD R4, R4, 0xfffffffe ;  /* 0xfffffffe04047836 */ /* 0x000fe20000000000 */
[----:B------:R-:W-:Y:S03]  /*53c0*/  BSSY B0, `(.L_x_3686) ;  /* 0x00000ec000007945 */ /* 0x000fe60003800000 */
[----:B------:R-:W-:Y:S01]  /*53d0*/  HGMMA.64x256x16.F32.BF16 R24, gdesc[UR4].tnspB, RZ, !UPT, gsb0 ;  /* 0x43e00000041879f0 */ /* 0x000fe2000c0018ff */
[----:B------:R-:W-:Y:S01]  /*53e0*/  R2UR UR6, R6 ;  /* 0x00000000060672ca */ /* 0x000fe200000e0000 */
[----:B------:R-:W-:Y:S01]  /*53f0*/  VIADD R6, R12, 0x6 ;  /* 0x000000060c067836 */ /* 0x000fe20000000000 */
[----:B------:R-:W-:Y:S01]  /*5400*/  R2UR UR7, R7 ;  /* 0x00000000070772ca */ /* 0x000fe200000e0000 */
[----:B------:R-:W-:-:S03]  /*5410*/  IMAD.MOV.U32 R7, RZ, RZ, 0x40000040 ;  /* 0x40000040ff077424 */ /* 0x000fc600078e00ff */
[----:B------:R-:W-:Y:S02]  /*5420*/  R2UR UR4, R6 ;  /* 0x00000000060472ca */ /* 0x000fe400000e0000 */
[----:B------:R-:W-:Y:S02]  /*5430*/  R2UR UR5, R7 ;  /* 0x00000000070572ca */ /* 0x000fe400000e0000 */
        /* <DEDUP_REMOVED lines=18> */
[----:B------:R-:W-:-:S13]  /*5560*/  ISETP.GE.AND P0, PT, R4, R0, PT ;  /* 0x000000000400720c */ /* 0x000fda0003f06270 */
[----:B0-----:R-:W-:Y:S05]  /*5570*/  @!P0 BRA `(.L_x_3687) ;  /* 0x0000000c00408947 */ /* 0x001fea0003800000 */
[----:B------:R-:W-:-:S07]  /*5580*/  IMAD.MOV.U32 R14, RZ, RZ, R4 ;  /* 0x000000ffff0e7224 */ /* 0x000fce00078e0004 */
.L_x_3693:
[----:B------:R-:W-:Y:S01]  /*5590*/  BAR.SYNC.DEFER_BLOCKING 0xe, 0x100 ;  /* 0x0384000000007b1d */ /* 0x000fe20000010000 */
[----:B0-----:R-:W-:Y:S01]  /*55a0*/  IMAD R4, R18, 0x40, R191 ;  /* 0x0000004012047824 */ /* 0x001fe200078e02bf */
[----:B------:R-:W-:Y:S01]  /*55b0*/  ISETP.NE.AND P2, PT, R184, 0x3, PT ;  /* 0x00000003b800780c */ /* 0x000fe20003f45270 */
[----:B------:R-:W-:Y:S02]  /*55c0*/  VIADD R15, R18, 0x1 ;  /* 0x00000001120f7836 */ /* 0x000fe40000000000 */
[----:B------:R-:W-:-:S03]  /*55d0*/  IMAD R4, R4, 0x4, R2 ;  /* 0x0000000404047824 */ /* 0x000fc600078e0202 */
[----:B------:R-:W-:-:S04]  /*55e0*/  ISETP.NE.AND P0, PT, R15, 0x2, PT ;  /* 0x000000020f00780c */ /* 0x000fc80003f05270 */
[----:B------:R-:W-:-:S05]  /*55f0*/  SEL R15, R15, RZ, P0 ;  /* 0x000000ff0f0f7207 */ /* 0x000fca0000000000 */
[----:B------:R-:W-:Y:S01]  /*5600*/  IMAD.MOV.U32 R18, RZ, RZ, R15 ;  /* 0x000000ffff127224 */ /* 0x000fe200078e000f */
[----:B------:R-:W0:Y:S04]  /*5610*/  LDS R5, [R4+0x28800] ;  /* 0x0288000004057984 */ /* 0x000e280000000800 */
[----:B------:R-:W1:Y:S01]  /*5620*/  LDS R4, [R4+0x28820] ;  /* 0x0288200004047984 */ /* 0x000e620000000800 */
[-C--:B0-----:R-:W-:Y:S01]  /*5630*/  FMUL.FTZ R24, R24, R5.reuse ;  /* 0x0000000518187220 */ /* 0x081fe20000410000 */
        /* <DEDUP_REMOVED lines=67> */
[----:B------:R-:W-:-:S02]  /*5a70*/  IMAD.MOV.U32 R4, RZ, RZ, R14 ;  /* 0x000000ffff047224 */ /* 0x000fc400078e000e */
[-C--:B------:R-:W-:Y:S01]  /*5a80*/  FMUL.FTZ R32, R32, R5.reuse ;  /* 0x0000000520207220 */ /* 0x080fe20000410000 */
[-C--:B------:R-:W-:Y:S01]  /*5a90*/  FMUL.FTZ R33, R33, R5.reuse ;  /* 0x0000000521217220 */ /* 0x080fe20000410000 */
[-C--:B------:R-:W-:Y:S01]  /*5aa0*/  FMUL.FTZ R36, R36, R5.reuse ;  /* 0x0000000524247220 */ /* 0x080fe20000410000 */
[-C--:B------:R-:W-:Y:S01]  /*5ab0*/  FMUL.FTZ R37, R37, R5.reuse ;  /* 0x0000000525257220 */ /* 0x080fe20000410000 */
[----:B------:R-:W-:Y:S01]  /*5ac0*/  ISETP.GT.AND P1, PT, R4, R0, PT ;  /* 0x000000000400720c */ /* 0x000fe20003f24270 */
[-C--:B------:R-:W-:Y:S01]  /*5ad0*/  FMUL.FTZ R40, R40, R5.reuse ;  /* 0x0000000528287220 */ /* 0x080fe20000410000 */
[----:B------:R-:W-:Y:S01]  /*5ae0*/  SEL R4, RZ, 0x1, P0 ;  /* 0x00000001ff047807 */ /* 0x000fe20000000000 */
        /* <DEDUP_REMOVED lines=55> */
[----:B------:R-:W-:Y:S01]  /*5e60*/  LOP3.LUT R22, R22, R4, RZ, 0x3c, !PT ;  /* 0x0000000416167212 */ /* 0x000fe200078e3cff */
[----:B------:R-:W-:Y:S01]  /*5e70*/  VIADD R14, R14, 0xffffffff ;  /* 0xffffffff0e0e7836 */ /* 0x000fe20000000000 */
[----:B------:R-:W-:Y:S06]  /*5e80*/  @!P2 BRA `(.L_x_3688) ;  /* 0x000000000004a947 */ /* 0x000fec0003800000 */
[----:B------:R-:W-:Y:S01]  /*5e90*/  BPT.TRAP 0x1 ;  /* 0x000000040000795c */ /* 0x000fe20000300000 */
.L_x_3688:
[----:B------:R-:W-:Y:S01]  /*5ea0*/  IMAD R4, R18, 0x8, R2 ;  /* 0x0000000812047824 */ /* 0x000fe200078e0202 */
[----:B------:R-:W-:-:S04]  /*5eb0*/  SHF.L.U32 R5, R22, 0x1f, RZ ;  /* 0x0000001f16057819 */ /* 0x000fc800000006ff */
[----:B------:R0:W1:Y:S01]  /*5ec0*/  SYNCS.PHASECHK.TRANS64.TRYWAIT P0, [R4+URZ+0x28c50], R5 ;  /* 0x028c5005040075a7 */ /* 0x000062000800017f */
[----:B------:R-:W-:Y:S05]  /*5ed0*/  @!P2 BRA `(.L_x_3689) ;  /* 0x000000000004a947 */ /* 0x000fea0003800000 */
[----:B------:R-:W-:Y:S01]  /*5ee0*/  BPT.TRAP 0x1 ;  /* 0x000000040000795c */ /* 0x000fe20000300000 */
.L_x_3689:
[----:B------:R-:W-:Y:S04]  /*5ef0*/  BSSY B1, `(.L_x_3690) ;  /* 0x0000004000017945 */ /* 0x000fe80003800000 */
[----:B-1----:R-:W-:Y:S05]  /*5f00*/  @P0 BRA `(.L_x_3691) ;  /* 0x0000000000080947 */ /* 0x002fea0003800000 */
[----:B------:R-:W1:Y:S02]  /*5f10*/  SYNCS.PHASECHK.TRANS64.TRYWAIT P0, [R4+URZ+0x28c50], R5 ;  /* 0x028c5005040075a7 */ /* 0x000e64000800017f */
[----:B-1----:R-:W-:Y:S05]  /*5f20*/  @!P0 BRA `(.L_x_3692) ;  /* 0x0000015400948947 */ /* 0x002fea0003800000 */
.L_x_3691:
[----:B------:R-:W-:Y:S05]  /*5f30*/  BSYNC B1 ;  /* 0x0000000000017941 */ /* 0x000fea0003800000 */
.L_x_3690:
[----:B01----:R-:W-:Y:S01]  /*5f40*/  IMAD.MOV.U32 R5, RZ, RZ, 0x40000040 ;  /* 0x40000040ff057424 */ /* 0x003fe200078e00ff */
[----:B------:R-:W-:Y:S01]  /*5f50*/  WARPGROUP.ARRIVE ;  /* 0x00000000000079c5 */ /* 0x000fe20000000000 */
[----:B------:R-:W-:-:S05]  /*5f60*/  IMAD R4, R18, 0x1000, R3 ;  /* 0x0000100012047824 */ /* 0x000fca00078e0203 */
[----:B------:R-:W0:Y:S01]  /*5f70*/  S2R R20, SR_TID.X ;  /* 0x0000000000147919 */ /* 0x000e220000002100 */
[----:B------:R-:W-:Y:S01]  /*5f80*/  IMAD.MOV.U32 R13, RZ, RZ, 0x40000040 ;  /* 0x40000040ff0d7424 */ /* 0x000fe200078e00ff */
[----:B------:R-:W-:Y:S01]  /*5f90*/  R2UR UR7, R5 ;  /* 0x00000000050772ca */ /* 0x000fe200000e0000 */
[----:B------:R-:W-:Y:S01]  /*5fa0*/  VIADD R5, R2, 0x26800 ;  /* 0x0002680002057836 */ /* 0x000fe20000000000 */
[----:B------:R-:W-:Y:S02]  /*5fb0*/  R2UR UR6, R4 ;  /* 0x00000000040672ca */ /* 0x000fe400000e0000 */
[----:B------:R-:W-:Y:S01]  /*5fc0*/  R2UR UR5, R13 ;  /* 0x000000000d0572ca */ /* 0x000fe200000e0000 */
[----:B------:R-:W-:Y:S01]  /*5fd0*/  IMAD.MOV.U32 R13, RZ, RZ, 0x40000040 ;  /* 0x40000040ff0d7424 */ /* 0x000fe200078e00ff */
[----:B------:R-:W-:-:S04]  /*5fe0*/  SHF.R.U32.HI R5, RZ, 0x4, R5 ;  /* 0x00000004ff057819 */ /* 0x000fc80000011605 */
[----:B------:R-:W-:-:S04]  /*5ff0*/  LOP3.LUT R5, R5, 0x3fff, RZ, 0xc0, !PT ;  /* 0x00003fff05057812 */ /* 0x000fc800078ec0ff */
[----:B------:R-:W-:Y:S01]  /*6000*/  LOP3.LUT R12, R5, 0x10000, RZ, 0xfc, !PT ;  /* 0x00010000050c7812 */ /* 0x000fe200078efcff */
[----:B------:R-:W-:-:S03]  /*6010*/  IMAD.MOV.U32 R5, RZ, RZ, 0x40000040 ;  /* 0x40000040ff057424 */ /* 0x000fc600078e00ff */
[----:B------:R-:W-:Y:S01]  /*6020*/  R2UR UR4, R12 ;  /* 0x000000000c0472ca */ /* 0x000fe200000e0000 */
[----:B------:R-:W-:Y:S01]  /*6030*/  VIADD R12, R4, 0x80 ;  /* 0x00000080040c7836 */ /* 0x000fe20000000000 */
[----:B0-----:R-:W-:-:S11]  /*6040*/  LOP3.LUT R20, R20, 0x7f, RZ, 0xc0, !PT ;  /* 0x0000007f14147812 */ /* 0x001fd600078ec0ff */
[----:B------:R-:W-:Y:S01]  /*6050*/  HGMMA.64x256x16.F32.BF16 R24, gdesc[UR4].tnspB, R24, gsb0 ;  /* 0x43e00000041879f0 */ /* 0x000fe20008001818 */
[----:B------:R-:W-:Y:S01]  /*6060*/  R2UR UR6, R12 ;  /* 0x000000000c0672ca */ /* 0x000fe200000e0000 */
[----:B------:R-:W-:Y:S01]  /*6070*/  VIADD R12, R4, 0x100 ;  /* 0x00000100040c7836 */ /* 0x000fe20000000000 */
[----:B------:R-:W-:Y:S01]  /*6080*/  R2UR UR7, R13 ;  /* 0x000000000d0772ca */ /* 0x000fe200000e0000 */
[----:B------:R-:W-:Y:S01]  /*6090*/  IMAD.MOV.U32 R13, RZ, RZ, 0x40000040 ;  /* 0x40000040ff0d7424 */ /* 0x000fe200078e00ff */
[----:B------:R-:W-:Y:S01]  /*60a0*/  R2UR UR4, R10 ;  /* 0x000000000a0472ca */ /* 0x000fe200000e0000 */
[----:B------:R-:W-:Y:S01]  /*60b0*/  VIADD R4, R4, 0x180 ;  /* 0x0000018004047836 */ /* 0x000fe20000000000 */
[----:B------:R-:W-:Y:S02]  /*60c0*/  R2UR UR5, R11 ;  /* 0x000000000b0572ca */ /* 0x000fe400000e0000 */
[----:B------:R-:W-:Y:S01]  /*60d0*/  ISETP.NE.AND P0, PT, R20, RZ, PT ;  /* 0x000000ff1400720c */ /* 0x000fe20003f05270 */
[----:B------:R-:W-:-:S02]  /*60e0*/  WARPGROUP.DEPBAR.LE gsb0, 0x0 ;  /* 0x00008000000079c5 */ /* 0x000fc40000010000 */
[----:B------:R-:W-:-:S15]  /*60f0*/  WARPGROUP.ARRIVE ;  /* 0x00000000000079c5 */ /* 0x000fde0000000000 */
[----:B------:R-:W-:-:S01]  /*6100*/  NOP ;  /* 0x0000000000007918 */ /* 0x000fc20000000000 */
[----:B------:R-:W-:Y:S01]  /*6110*/  HGMMA.64x256x16.F32.BF16 R24, gdesc[UR4].tnspB, R24, gsb0 ;  /* 0x43e00000041879f0 */ /* 0x000fe20008001818 */
[----:B------:R-:W-:Y:S02]  /*6120*/  R2UR UR6, R12 ;  /* 0x000000000c0672ca */ /* 0x000fe400000e0000 */
[----:B------:R-:W-:Y:S02]  /*6130*/  R2UR UR7, R13 ;  /* 0x000000000d0772ca */ /* 0x000fe400000e0000 */
[----:B------:R-:W-:Y:S02]  /*6140*/  R2UR UR4, R8 ;  /* 0x00000000080472ca */ /* 0x000fe400000e0000 */
[----:B------:R-:W-:Y:S01]  /*6150*/  R2UR UR5, R9 ;  /* 0x00000000090572ca */ /* 0x000fe200000e0000 */
[----:B------:R-:W-:Y:S02]  /*6160*/  WARPGROUP.DEPBAR.LE gsb0, 0x0 ;  /* 0x00008000000079c5 */ /* 0x000fe40000010000 */
[----:B------:R-:W-:-:S15]  /*6170*/  WARPGROUP.ARRIVE ;  /* 0x00000000000079c5 */ /* 0x000fde0000000000 */
[----:B------:R-:W-:-:S03]  /*6180*/  NOP ;  /* 0x0000000000007918 */ /* 0x000fc60000000000 */
[----:B------:R-:W-:Y:S01]  /*6190*/  HGMMA.64x256x16.F32.BF16 R24, gdesc[UR4].tnspB, R24, gsb0 ;  /* 0x43e00000041879f0 */ /* 0x000fe20008001818 */
[----:B------:R-:W-:Y:S01]  /*61a0*/  R2UR UR6, R4 ;  /* 0x00000000040672ca */ /* 0x000fe200000e0000 */
[----:B------:R-:W-:Y:S01]  /*61b0*/  @!P0 IMAD R4, R15, 0x8, R2 ;  /* 0x000000080f048824 */ /* 0x000fe200078e0202 */
[----:B------:R-:W-:Y:S02]  /*61c0*/  R2UR UR7, R5 ;  /* 0x00000000050772ca */ /* 0x000fe400000e0000 */
[----:B------:R-:W-:Y:S01]  /*61d0*/  R2UR UR4, R6 ;  /* 0x00000000060472ca */ /* 0x000fe200000e0000 */
[----:B------:R-:W-:Y:S01]  /*61e0*/  @!P0 VIADD R4, R4, 0x28c60 ;  /* 0x00028c6004048836 */ /* 0x000fe20000000000 */
[----:B------:R-:W-:-:S04]  /*61f0*/  R2UR UR5, R7 ;  /* 0x00000000070572ca */ /* 0x000fc800000e0000 */
[----:B------:R-:W-:Y:S01]  /*6200*/  @!P0 PRMT R4, RZ, 0x654, R4 ;  /* 0x00000654ff048816 */ /* 0x000fe20000000004 */
[----:B------:R-:W-:Y:S02]  /*6210*/  WARPGROUP.DEPBAR.LE gsb0, 0x0 ;  /* 0x00008000000079c5 */ /* 0x000fe40000010000 */
[----:B------:R-:W-:-:S14]  /*6220*/  WARPGROUP.ARRIVE ;  /* 0x00000000000079c5 */ /* 0x000fdc0000000000 */
[----:B------:R-:W-:Y:S03]  /*6230*/  HGMMA.64x256x16.F32.BF16 R24, gdesc[UR4].tnspB, R24, gsb0 ;  /* 0x43e00000041879f0 */ /* 0x000fe60008001818 */
[----:B------:R-:W-:Y:S02]  /*6240*/  WARPGROUP.DEPBAR.LE gsb0, 0x0 ;  /* 0x00008000000079c5 */ /* 0x000fe40000010000 */
[----:B------:R-:W-:Y:S06]  /*6250*/  BAR.ARV 0xf, 0x100 ;  /* 0x03c4000000007b1d */ /* 0x000fec0000002000 */
[----:B------:R0:W-:Y:S01]  /*6260*/  @!P0 SYNCS.ARRIVE.TRANS64.RED.A1T0 RZ, [R4+URZ], RZ ;  /* 0x000000ff04ff89a7 */ /* 0x0001e2000810043f */
[----:B------:R-:W-:Y:S05]  /*6270*/  @P1 BRA `(.L_x_3693) ;  /* 0xfffffff000c41947 */ /* 0x000fea000383ffff */
.L_x_3687:
[----:B------:R-:W-:Y:S05]  /*6280*/  BSYNC B0 ;  /* 0x0000000000007941 */ /* 0x000fea0003800000 */
.L_x_3686:
[----:B------:R-:W-:Y:S01]  /*6290*/  BAR.SYNC.DEFER_BLOCKING 0xe, 0x100 ;  /* 0x0384000000007b1d */ /* 0x000fe20000010000 */
[C---:B------:R-:W-:Y:S01]  /*62a0*/  IMAD R0, R18.reuse, 0x40, R191 ;  /* 0x0000004012007824 */ /* 0x040fe200078e02bf */
[----:B------:R-:W-:Y:S01]  /*62b0*/  PLOP3.LUT P0, PT, PT, PT, PT, 0x8, 0x0 ;  /* 0x000000000000781c */ /* 0x000fe20003f0e170 */
[----:B------:R-:W-:Y:S02]  /*62c0*/  VIADD R18, R18, 0x1 ;  /* 0x0000000112127836 */ /* 0x000fe40000000000 */
[----:B------:R-:W-:Y:S02]  /*62d0*/  IMAD R2, R0, 0x4, R2 ;  /* 0x0000000400027824 */ /* 0x000fe400078e0202 */
[----:B------:R-:W-:Y:S01]  /*62e0*/  IMAD.MOV.U32 R20, RZ, RZ, RZ ;  /* 0x000000ffff147224 */ /* 0x000fe200078e00ff */
[----:B------:R-:W-:Y:S01]  /*62f0*/  ISETP.NE.AND P1, PT, R18, 0x2, PT ;  /* 0x000000021200780c */ /* 0x000fe20003f25270 */
[----:B------:R-:W-:-:S03]  /*6300*/  IMAD.MOV.U32 R3, RZ, RZ, RZ ;  /* 0x000000ffff037224 */ /* 0x000fc600078e00ff */
[----:B------:R-:W-:Y:S01]  /*6310*/  SEL R18, R18, RZ, P1 ;  /* 0x000000ff12127207 */ /* 0x000fe20000800000 */
        /* <DEDUP_REMOVED lines=66> */
[----:B------:R-:W-:Y:S01]  /*6740*/  SEL R0, RZ, 0x1, P1 ;  /* 0x00000001ff007807 */ /* 0x000fe20000800000 */
        /* <DEDUP_REMOVED lines=65> */
[----:B------:R-:W-:Y:S06]  /*6b60*/  BAR.ARV 0xf, 0x100 ;  /* 0x03c4000000007b1d */ /* 0x000fec0000002000 */
[----:B------:R-:W-:Y:S05]  /*6b70*/  BRA `(.L_x_3682) ;  /* 0x0000006c00987947 */ /* 0x000fea0003800000 */
.L_x_3679:
        /* <DEDUP_REMOVED lines=8> */
[----:B------:R-:W-:-:S05]  /*6c00*/  IABS R10, R9 ;  /* 0x00000009000a7213 */ /* 0x000fca0000000000 */
[----:B------:R-:W-:Y:S02]  /*6c10*/  IMAD.MOV R10, RZ, RZ, -R10 ;  /* 0x000000ffff0a7224 */ /* 0x000fe400078e0a0a */
[----:B-1----:R-:W1:Y:S02]  /*6c20*/  MUFU.RCP R6, R6 ;  /* 0x0000000600067308 */ /* 0x002e640000001000 */
[----:B-1----:R-:W-:Y:S01]  /*6c30*/  VIADD R4, R6, 0xffffffe ;  /* 0x0ffffffe06047836 */ /* 0x002fe20000000000 */
[----:B------:R-:W-:Y:S02]  /*6c40*/  IABS R6, R0 ;  /* 0x0000000000067213 */ /* 0x000fe40000000000 */
[----:B------:R-:W-:-:S03]  /*6c50*/  LOP3.LUT R0, R0, R9, RZ, 0x3c, !PT ;  /* 0x0000000900007212 */ /* 0x000fc600078e3cff */
[----:B------:R1:W2:Y:S01]  /*6c60*/  F2I.FTZ.U32.TRUNC.NTZ R5, R4 ;  /* 0x0000000400057305 */ /* 0x0002a2000021f000 */
[----:B------:R-:W-:Y:S01]  /*6c70*/  ISETP.GE.AND P2, PT, R0, RZ, PT ;  /* 0x000000ff0000720c */ /* 0x000fe20003f46270 */
[----:B-1----:R-:W-:Y:S02]  /*6c80*/  IMAD.MOV.U32 R4, RZ, RZ, RZ ;  /* 0x000000ffff047224 */ /* 0x002fe400078e00ff */
[----:B--2---:R-:W-:-:S04]  /*6c90*/  IMAD.MOV R8, RZ, RZ, -R5 ;  /* 0x000000ffff087224 */ /* 0x004fc800078e0a05 */
        /* <DEDUP_REMOVED lines=14> */
.L_x_3695:
[----:B------:R-:W-:Y:S05]  /*6d80*/  BSYNC B0 ;  /* 0x0000000000007941 */ /* 0x000fea0003800000 */
.L_x_3694:
        /* <DEDUP_REMOVED lines=72> */
[----:B------:R-:W-:Y:S03]  /*7210*/  BSSY B6, `(.L_x_3696) ;  /* 0x000001c000067945 */ /* 0x000fe60003800000 */
[----:B--2---:R-:W0:Y:S02]  /*7220*/  SHFL.IDX PT, R0, R0, RZ, 0x1f ;  /* 0x00001fff00007589 */ /* 0x004e2400000e0000 */
[----:B0-----:R-:W-:-:S04]  /*7230*/  LEA.HI R3, R0, R0, RZ, 0x1 ;  /* 0x0000000000037211 */ /* 0x001fc800078f08ff */
        /* <DEDUP_REMOVED lines=25> */
.L_x_3697:
[----:B------:R-:W-:Y:S05]  /*73d0*/  BSYNC B6 ;  /* 0x0000000000067941 */ /* 0x000fea0003800000 */
.L_x_3696:
        /* <DEDUP_REMOVED lines=12> */
.L_x_3701:
[----:B-1----:R1:W2:Y:S02]  /*74a0*/  SYNCS.PHASECHK.TRANS64.TRYWAIT P0, [R2+URZ+0x28c00], R3 ;  /* 0x028c0003020075a7 */ /* 0x0022a4000800017f */
[----:B--2---:R-:W-:Y:S05]  /*74b0*/  @!P0 NANOSLEEP.SYNCS 0x989680 ;  /* 0x009896800000895d */ /* 0x004fea0003900000 */
[----:B------:R-:W2:Y:S02]  /*74c0*/  @!P0 SYNCS.PHASECHK.TRANS64 P0, [R2+URZ+0x28c00], R3 ;  /* 0x028c0003020085a7 */ /* 0x000ea4000800007f */
[----:B--2---:R-:W-:Y:S05]  /*74d0*/  @!P0 BRA `(.L_x_3701) ;  /* 0xfffffffc00f08947 */ /* 0x004fea000383ffff */
.L_x_3700:
[----:B------:R-:W-:Y:S05]  /*74e0*/  BSYNC B0 ;  /* 0x0000000000007941 */ /* 0x000fea0003800000 */
.L_x_3699:
[----:B------:R-:W-:Y:S05]  /*74f0*/  BRA `(.L_x_3702) ;  /* 0x0000002000ac7947 */ /* 0x000fea0003800000 */
.L_x_3698:
[----:B-----5:R-:W-:Y:S01]  /*7500*/  SHF.R.S32.HI R0, RZ, 0x1f, R154 ;  /* 0x0000001fff007819 */ /* 0x020fe2000001149a */
[----:B------:R-:W-:Y:S01]  /*7510*/  VIADD R4, R2, 0x20400 ;  /* 0x0002040002047836 */ /* 0x000fe20000000000 */
[----:B------:R-:W-:Y:S01]  /*7520*/  ULDC.64 UR4, c[0x0][0x3f8] ;  /* 0x0000fe0000047ab9 */ /* 0x000fe20000000a00 */
[----:B------:R-:W-:Y:S01]  /*7530*/  ULDC.64 UR6, c[0x0][0x408] ;  /* 0x0001020000067ab9 */ /* 0x000fe20000000a00 */
[----:B------:R-:W-:Y:S01]  /*7540*/  BSSY B6, `(.L_x_3703) ;  /* 0x0000021000067945 */ /* 0x000fe20003800000 */
[----:B------:R-:W-:Y:S01]  /*7550*/  IMAD R3, R0, UR4, RZ ;  /* 0x0000000400037c24 */ /* 0x000fe2000f8e02ff */
[----:B------:R-:W-:Y:S01]  /*7560*/  LOP3.LUT P0, RZ, R4, 0x3ff, RZ, 0xc0, !PT ;  /* 0x000003ff04ff7812 */ /* 0x000fe2000780c0ff */
[----:B------:R-:W-:Y:S02]  /*7570*/  IMAD R9, R0, UR6, RZ ;  /* 0x0000000600097c24 */ /* 0x000fe4000f8e02ff */
[----:B------:R-:W-:-:S04]  /*7580*/  IMAD.WIDE.U32 R4, R154, UR4, RZ ;  /* 0x000000049a047c25 */ /* 0x000fc8000f8e00ff */
        /* <DEDUP_REMOVED lines=28> */
.L_x_3704:
[----:B------:R-:W-:Y:S05]  /*7750*/  BSYNC B6 ;  /* 0x0000000000067941 */ /* 0x000fea0003800000 */
.L_x_3703:
[----:B------:R-:W-:Y:S01]  /*7760*/  ULDC.U8 UR4, c[0x0][0x410] ;  /* 0x0001040000047ab9 */ /* 0x000fe20000000000 */
[----:B------:R-:W-:Y:S01]  /*7770*/  BSSY B0, `(.L_x_3705) ;  /* 0x00001fb000007945 */ /* 0x000fe20003800000 */
[----:B------:R-:W-:Y:S01]  /*7780*/  ISETP.NE.AND P0, PT, RZ, UR4, PT ;  /* 0x00000004ff007c0c */ /* 0x000fe2000bf05270 */
[----:B------:R-:W-:Y:S02]  /*7790*/  VIADD R28, R23, 0x20 ;  /* 0x00000020171c7836 */ /* 0x000fe40000000000 */
[----:B------:R-:W-:-:S10]  /*77a0*/  IMAD R5, R153, 0x40, R23 ;  /* 0x0000004099057824 */ /* 0x000fd400078e0217 */
[----:B------:R-:W-:Y:S05]  /*77b0*/  @!P0 BRA `(.L_x_3706) ;  /* 0x0000001000008947 */ /* 0x000fea0003800000 */
[----:B------:R-:W-:-:S03]  /*77c0*/  UMOV UR4, 0xffffffff ;  /* 0xffffffff00047882 */ /* 0x000fc60000000000 */
[----:B------:R-:W-:Y:S05]  /*77d0*/  BRA.DIV UR4, `(.L_x_3707) ;  /* 0x0000013e047c7947 */ /* 0x000fea000b800000 */
[----:B------:R0:W1:Y:S04]  /*77e0*/  SHFL.IDX PT, R0, R26, RZ, 0x1c1f ;  /* 0x001c1fff1a007589 */ /* 0x00006800000e0000 */
[----:B------:R0:W2:Y:S04]  /*77f0*/  SHFL.IDX PT, R3, R25, RZ, 0x1c1f ;  /* 0x001c1fff19037589 */ /* 0x0000a800000e0000 */
[----:B------:R-:W3:Y:S04]  /*7800*/  SHFL.IDX PT, R24, R24, RZ, 0x1c1f ;  /* 0x001c1fff18187589 */ /* 0x000ee800000e0000 */
[----:B------:R0:W4:Y:S02]  /*7810*/  SHFL.IDX PT, R21, R27, RZ, 0x1c1f ;  /* 0x001c1fff1b157589 */ /* 0x00012400000e0000 */
.L_x_3958:
[----:B------:R-:W-:Y:S01]  /*7820*/  ULDC UR4, c[0x0][0x448] ;  /* 0x0001120000047ab9 */ /* 0x000fe20000000800 */
[----:B------:R-:W-:Y:S01]  /*7830*/  LEA.HI R4, R210, R210, RZ, 0x1 ;  /* 0x000000d2d2047211 */ /* 0x000fe200078f08ff */
[----:B0-----:R-:W-:Y:S01]  /*7840*/  IMAD R26, R155, UR4, RZ ;  /* 0x000000049b1a7c24 */ /* 0x001fe2000f8e02ff */
[----:B------:R-:W-:Y:S01]  /*7850*/  BSSY B1, `(.L_x_3708) ;  /* 0x0000022000017945 */ /* 0x000fe20003800000 */
[----:B------:R-:W-:Y:S01]  /*7860*/  IMAD.SHL.U32 R10, R189, 0x40, RZ ;  /* 0x00000040bd0a7824 */ /* 0x000fe200078e00ff */
[----:B------:R-:W-:Y:S02]  /*7870*/  LOP3.LUT R7, R4, 0xfffffffe, RZ, 0xc0, !PT ;  /* 0xfffffffe04077812 */ /* 0x000fe400078ec0ff */
[----:B------:R-:W-:Y:S02]  /*7880*/  CS2R R8, SRZ ;  /* 0x0000000000087805 */ /* 0x000fe4000001ff00 */
[----:B------:R-:W-:Y:S02]  /*7890*/  ISETP.GE.AND P0, PT, R5, R26, PT ;  /* 0x0000001a0500720c */ /* 0x000fe40003f06270 */
[----:B------:R-:W-:-:S02]  /*78a0*/  CS2R R4, SRZ ;  /* 0x0000000000047805 */ /* 0x000fc4000001ff00 */
[----:B------:R-:W-:Y:S01]  /*78b0*/  LOP3.LUT R27, R10, 0x1c0, RZ, 0xc0, !PT ;  /* 0x000001c00a1b7812 */ /* 0x000fe200078ec0ff */
[----:B------:R-:W-:Y:S01]  /*78c0*/  IMAD.IADD R25, R210, 0x1, -R7 ;  /* 0x00000001d2197824 */ /* 0x000fe200078e0a07 */
[----:B------:R-:W-:Y:S02]  /*78d0*/  CS2R R6, SRZ ;  /* 0x0000000000067805 */ /* 0x000fe4000001ff00 */
[----:B------:R-:W-:Y:S02]  /*78e0*/  CS2R R10, SRZ ;  /* 0x00000000000a7805 */ /* 0x000fe4000001ff00 */
[----:B------:R-:W-:-:S03]  /*78f0*/  SHF.L.U32 R25, R25, 0x1f, RZ ;  /* 0x0000001f19197819 */ /* 0x000fc600000006ff */
[----:B------:R-:W-:Y:S05]  /*7900*/  @P0 BRA `(.L_x_3709) ;  /* 0x0000000000580947 */ /* 0x000fea0003800000 */
[----:B------:R-:W-:Y:S01]  /*7910*/  ULDC UR4, c[0x0][0x3f4] ;  /* 0x0000fd0000047ab9 */ /* 0x000fe20000000800 */
[----:B--2---:R-:W-:Y:S01]  /*7920*/  IMAD.MOV.U32 R4, RZ, RZ, R3 ;  /* 0x000000ffff047224 */ /* 0x004fe200078e0003 */
[----:B------:R-:W-:Y:S01]  /*7930*/  ISETP.GE.AND P2, PT, R186, UR4, PT ;  /* 0x00000004ba007c0c */ /* 0x000fe2000bf46270 */
[----:B-1----:R-:W-:Y:S01]  /*7940*/  IMAD.MOV.U32 R5, RZ, RZ, R0 ;  /* 0x000000ffff057224 */ /* 0x002fe200078e0000 */
[C---:B------:R-:W-:Y:S01]  /*7950*/  ISETP.GE.AND P3, PT, R190.reuse, UR4, PT ;  /* 0x00000004be007c0c */ /* 0x040fe2000bf66270 */
[----:B------:R-:W-:Y:S01]  /*7960*/  IMAD.SHL.U32 R14, R190, 0x2, RZ ;  /* 0x00000002be0e7824 */ /* 0x000fe200078e00ff */
[----:B------:R-:W-:-:S04]  /*7970*/  SHF.R.S32.HI R9, RZ, 0x1f, R190 ;  /* 0x0000001fff097819 */ /* 0x000fc800000114be */
[----:B------:R-:W-:-:S05]  /*7980*/  SHF.L.U64.HI R9, R190, 0x1, R9 ;  /* 0x00000001be097819 */ /* 0x000fca0000010209 */
[----:B------:R-:W-:Y:S02]  /*7990*/  @!P2 IMAD.WIDE R4, R186, 0x2, R4 ;  /* 0x00000002ba04a825 */ /* 0x000fe400078e0204 */
[-C--:B------:R-:W-:Y:S02]  /*79a0*/  @!P3 IADD3 R12, P0, R3, R14.reuse, RZ ;  /* 0x0000000e030cb210 */ /* 0x080fe40007f1e0ff */
[----:B----4-:R-:W-:Y:S01]  /*79b0*/  @!P3 IADD3 R14, P1, R21, R14, RZ ;  /* 0x0000000e150eb210 */ /* 0x010fe20007f3e0ff */
[----:B------:R0:W5:Y:S02]  /*79c0*/  @!P2 LD.E.64 R6, desc[UR40][R4.64] ;  /* 0x000000280406a980 */ /* 0x000164000c101b00 */
[--C-:B------:R-:W-:Y:S02]  /*79d0*/  @!P3 IMAD.X R13, R0, 0x1, R9.reuse, P0 ;  /* 0x00000001000db824 */ /* 0x100fe400000e0609 */
[----:B---3--:R-:W-:Y:S01]  /*79e0*/  @!P3 IMAD.X R15, R24, 0x1, R9, P1 ;  /* 0x00000001180fb824 */ /* 0x008fe200008e0609 */
[----:B------:R-:W-:Y:S01]  /*79f0*/  CS2R R8, SRZ ;  /* 0x0000000000087805 */ /* 0x000fe2000001ff00 */
[----:B0-----:R-:W-:-:S05]  /*7a00*/  IMAD.MOV.U32 R4, RZ, RZ, R21 ;  /* 0x000000ffff047224 */ /* 0x001fca00078e0015 */
[----:B------:R0:W5:Y:S01]  /*7a10*/  @!P3 LD.E.64 R8, desc[UR40][R14.64] ;  /* 0x000000280e08b980 */ /* 0x000162000c101b00 */
[----:B------:R-:W-:Y:S02]  /*7a20*/  IMAD.MOV.U32 R5, RZ, RZ, R24 ;  /* 0x000000ffff057224 */ /* 0x000fe400078e0018 */
[----:B------:R-:W-:Y:S01]  /*7a30*/  @!P2 IMAD.WIDE R20, R186, 0x2, R4 ;  /* 0x00000002ba14a825 */ /* 0x000fe200078e0204 */
[----:B------:R-:W-:-:S04]  /*7a40*/  CS2R R4, SRZ ;  /* 0x0000000000047805 */ /* 0x000fc8000001ff00 */
[----:B------:R0:W5:Y:S04]  /*7a50*/  @!P2 LD.E.64 R10, desc[UR40][R20.64] ;  /* 0x00000028140aa980 */ /* 0x000168000c101b00 */
[----:B------:R0:W5:Y:S02]  /*7a60*/  @!P3 LD.E.64 R4, desc[UR40][R12.64] ;  /* 0x000000280c04b980 */ /* 0x000164000c101b00 */
.L_x_3709:
[----:B------:R-:W-:Y:S05]  /*7a70*/  BSYNC B1 ;  /* 0x0000000000017941 */ /* 0x000fea0003800000 */
.L_x_3708:
[----:B------:R-:W4:Y:S01]  /*7a80*/  SYNCS.PHASECHK.TRANS64.TRYWAIT P0, [R2+URZ+0x28c00], R25 ;  /* 0x028c0019020075a7 */ /* 0x000f22000800017f */
[----:B--2---:R-:W-:Y:S01]  /*7a90*/  LOP3.LUT R3, R27, 0x18, R16, 0xf8, !PT ;  /* 0x000000181b037812 */ /* 0x004fe200078ef810 */
[----:B-1----:R-:W-:Y:S01]  /*7aa0*/  IMAD R0, R153, -0x40, R26 ;  /* 0xffffffc099007824 */ /* 0x002fe200078e021a */
[----:B0-----:R-:W-:Y:S01]  /*7ab0*/  SHF.R.U32.HI R12, RZ, 0x3, R27 ;  /* 0x00000003ff0c7819 */ /* 0x001fe2000001161b */
[--C-:B-----5:R-:W-:Y:S01]  /*7ac0*/  IMAD.MOV.U32 R14, RZ, RZ, R11.reuse ;  /* 0x000000ffff0e7224 */ /* 0x120fe200078e000b */
[----:B---3--:R-:W-:Y:S01]  /*7ad0*/  SHF.R.U64 R24, R10, 0x10, R11 ;  /* 0x000000100a187819 */ /* 0x008fe2000000120b */
[----:B------:R-:W-:Y:S01]  /*7ae0*/  IMAD.MOV.U32 R13, RZ, RZ, R7 ;  /* 0x000000ffff0d7224 */ /* 0x000fe200078e0007 */
[----:B------:R-:W-:Y:S01]  /*7af0*/  LOP3.LUT R31, R3, R12, RZ, 0x3c, !PT ;  /* 0x0000000c031f7212 */ /* 0x000fe200078e3cff */
[----:B------:R-:W-:Y:S01]  /*7b00*/  IMAD.MOV.U32 R12, RZ, RZ, R6 ;  /* 0x000000ffff0c7224 */ /* 0x000fe200078e0006 */
[----:B----4-:R-:W-:Y:S01]  /*7b10*/  SHF.R.U32.HI R21, RZ, 0x10, R11 ;  /* 0x00000010ff157819 */ /* 0x010fe2000001160b */
[----:B------:R-:W-:Y:S01]  /*7b20*/  IMAD.MOV.U32 R3, RZ, RZ, R4 ;  /* 0x000000ffff037224 */ /* 0x000fe200078e0004 */
[----:B------:R-:W-:Y:S01]  /*7b30*/  SHF.R.U64 R29, R6, 0x10, R7 ;  /* 0x00000010061d7819 */ /* 0x000fe20000001207 */
[----:B------:R-:W-:Y:S01]  /*7b40*/  IMAD R11, R194, 0x200, R31 ;  /* 0x00000200c20b7824 */ /* 0x000fe200078e021f */
[----:B------:R-:W-:Y:S01]  /*7b50*/  SHF.R.U32.HI R26, RZ, 0x10, R7 ;  /* 0x00000010ff1a7819 */ /* 0x000fe20000011607 */
[--C-:B------:R-:W-:Y:S01]  /*7b60*/  IMAD.MOV.U32 R6, RZ, RZ, R5.reuse ;  /* 0x000000ffff067224 */ /* 0x100fe200078e0005 */
[--C-:B------:R-:W-:Y:S01]  /*7b70*/  SHF.R.U64 R4, R4, 0x10, R5.reuse ;  /* 0x0000001004047819 */ /* 0x100fe20000001205 */
[----:B------:R-:W-:Y:S01]  /*7b80*/  IMAD.MOV.U32 R7, RZ, RZ, R10 ;  /* 0x000000ffff077224 */ /* 0x000fe200078e000a */
[----:B------:R-:W-:Y:S01]  /*7b90*/  SHF.R.U32.HI R27, RZ, 0x10, R5 ;  /* 0x00000010ff1b7819 */ /* 0x000fe20000011605 */
[----:B------:R-:W-:Y:S01]  /*7ba0*/  IMAD R11, R11, 0x2, R2 ;  /* 0x000000020b0b7824 */ /* 0x000fe200078e0202 */
[----:B------:R-:W-:Y:S01]  /*7bb0*/  VIMNMX R36, R0, 0x40, PT ;  /* 0x0000004000247848 */ /* 0x000fe20003fe0100 */
[----:B------:R-:W-:Y:S01]  /*7bc0*/  BSSY B1, `(.L_x_3710) ;  /* 0x000000f000017945 */ /* 0x000fe20003800000 */
[----:B------:R-:W-:Y:S01]  /*7bd0*/  IMAD.MOV.U32 R5, RZ, RZ, R8 ;  /* 0x000000ffff057224 */ /* 0x000fe200078e0008 */
[--C-:B------:R-:W-:Y:S01]  /*7be0*/  SHF.R.U64 R20, R8, 0x10, R9.reuse ;  /* 0x0000001008147819 */ /* 0x100fe20000001209 */
[----:B------:R-:W-:Y:S01]  /*7bf0*/  IMAD.MOV.U32 R10, RZ, RZ, R9 ;  /* 0x000000ffff0a7224 */ /* 0x000fe200078e0009 */
[----:B------:R-:W-:Y:S01]  /*7c00*/  PRMT R33, R12, 0x5410, R29 ;  /* 0x000054100c217816 */ /* 0x000fe2000000001d */
[----:B------:R-:W-:Y:S01]  /*7c10*/  VIADD R0, R11, 0x20440 ;  /* 0x000204400b007836 */ /* 0x000fe20000000000 */
[----:B------:R-:W-:Y:S01]  /*7c20*/  PRMT R3, R3, 0x5410, R4 ;  /* 0x0000541003037816 */ /* 0x000fe20000000004 */
[----:B------:R-:W-:Y:S01]  /*7c30*/  VIADD R4, R11, 0x20400 ;  /* 0x000204000b047836 */ /* 0x000fe20000000000 */
[----:B------:R-:W-:-:S02]  /*7c40*/  SHF.R.U32.HI R15, RZ, 0x10, R9 ;  /* 0x00000010ff0f7819 */ /* 0x000fc40000011609 */
[----:B------:R-:W-:Y:S02]  /*7c50*/  LOP3.LUT P2, RZ, R189, 0x4, RZ, 0xc0, !PT ;  /* 0x00000004bdff7812 */ /* 0x000fe4000784c0ff */
[----:B------:R-:W-:Y:S02]  /*7c60*/  ISETP.GE.AND P1, PT, R23, R36, PT ;  /* 0x000000241700720c */ /* 0x000fe40003f26270 */
[----:B------:R-:W-:Y:S02]  /*7c70*/  PRMT R12, R13, 0x5410, R26 ;  /* 0x000054100d0c7816 */ /* 0x000fe4000000001a */
[----:B------:R-:W-:Y:S02]  /*7c80*/  PRMT R8, R6, 0x5410, R27 ;  /* 0x0000541006087816 */ /* 0x000fe4000000001b */
[----:B------:R-:W-:Y:S01]  /*7c90*/  PRMT R35, R7, 0x5410, R24 ;  /* 0x0000541007237816 */ /* 0x000fe20000000018 */
[----:B------:R-:W-:Y:S06]  /*7ca0*/  @!P0 BRA `(.L_x_3711) ;  /* 0x0000013800bc8947 */ /* 0x000fec0003800000 */
.L_x_3959:
[----:B------:R-:W-:Y:S05]  /*7cb0*/  BSYNC B1 ;  /* 0x0000000000017941 */ /* 0x000fea0003800000 */
.L_x_3710:
[----:B------:R-:W-:Y:S01]  /*7cc0*/  BSSY B1, `(.L_x_3712) ;  /* 0x0000059000017945 */ /* 0x000fe20003800000 */
[----:B------:R-:W-:Y:S01]  /*7cd0*/  PRMT R13, R14, 0x5410, R21 ;  /* 0x000054100e0d7816 */ /* 0x000fe20000000015 */
[----:B------:R-:W-:Y:S01]  /*7ce0*/  @P2 VIADD R0, R4, 0xffffffc0 ;  /* 0xffffffc004002836 */ /* 0x000fe20000000000 */
[----:B------:R-:W-:Y:S02]  /*7cf0*/  PRMT R9, R5, 0x5410, R20 ;  /* 0x0000541005097816 */ /* 0x000fe40000000014 */
[----:B------:R-:W-:Y:S01]  /*7d00*/  PRMT R10, R10, 0x5410, R15 ;  /* 0x000054100a0a7816 */ /* 0x000fe2000000000f */
[----:B------:R-:W-:Y:S06]  /*7d10*/  @P1 BRA `(.L_x_3713) ;  /* 0x00000004004c1947 */ /* 0x000fec0003800000 */
[----:B------:R-:W1:Y:S01]  /*7d20*/  LDC R5, c[0x0][0x3f4] ;  /* 0x0000fd00ff057b82 */ /* 0x000e620000000800 */
[----:B------:R-:W-:Y:S01]  /*7d30*/  BSSY B2, `(.L_x_3714) ;  /* 0x000002a000027945 */ /* 0x000fe20003800000 */
[-C--:B-1----:R-:W-:Y:S02]  /*7d40*/  ISETP.GE.AND P0, PT, R186, R5.reuse, PT ;  /* 0x00000005ba00720c */ /* 0x082fe40003f06270 */
[----:B------:R-:W-:-:S11]  /*7d50*/  ISETP.GE.AND P1, PT, R190, R5, PT ;  /* 0x00000005be00720c */ /* 0x000fd60003f26270 */
[----:B------:R-:W-:Y:S05]  /*7d60*/  @P0 BRA `(.L_x_3715) ;  /* 0x0000000000980947 */ /* 0x000fea0003800000 */
[----:B------:R-:W1:Y:S01]  /*7d70*/  LDS.128 R4, [R11+0x20400] ;  /* 0x020400000b047984 */ /* 0x000e620000000c00 */
[C---:B------:R-:W-:Y:S01]  /*7d80*/  IMAD.U32 R27, R35.reuse, 0x10000, RZ ;  /* 0x00010000231b7824 */ /* 0x040fe200078e00ff */
[----:B------:R-:W-:Y:S01]  /*7d90*/  LOP3.LUT R26, R35, 0xffff0000, RZ, 0xc0, !PT ;  /* 0xffff0000231a7812 */ /* 0x000fe200078ec0ff */
[C---:B0-----:R-:W-:Y:S01]  /*7da0*/  IMAD.U32 R25, R33.reuse, 0x10000, RZ ;  /* 0x0001000021197824 */ /* 0x041fe200078e00ff */
[----:B------:R-:W-:Y:S01]  /*7db0*/  LOP3.LUT R24, R33, 0xffff0000, RZ, 0xc0, !PT ;  /* 0xffff000021187812 */ /* 0x000fe200078ec0ff */
[C---:B-1----:R-:W-:Y:S01]  /*7dc0*/  IMAD.U32 R14, R4.reuse, 0x10000, RZ ;  /* 0x00010000040e7824 */ /* 0x042fe200078e00ff */
        /* <DEDUP_REMOVED lines=32> */
.L_x_3715:
[----:B------:R-:W-:Y:S05]  /*7fd0*/  BSYNC B2 ;  /* 0x0000000000027941 */ /* 0x000fea0003800000 */
.L_x_3714:
[----:B------:R-:W-:Y:S05]  /*7fe0*/  @P1 BRA `(.L_x_3713) ;  /* 0x0000000000981947 */ /* 0x000fea0003800000 */
[----:B-1----:R-:W1:Y:S01]  /*7ff0*/  LDS.128 R4, [R0] ;  /* 0x0000000000047984 */ /* 0x002e620000000c00 */
        /* <DEDUP_REMOVED lines=37> */
.L_x_3713:
[----:B------:R-:W-:Y:S05]  /*8250*/  BSYNC B1 ;  /* 0x0000000000017941 */ /* 0x000fea0003800000 */
.L_x_3712:
[----:B------:R-:W-:-:S13]  /*8260*/  ISETP.GE.AND P0, PT, R28, R36, PT ;  /* 0x000000241c00720c */ /* 0x000fda0003f06270 */
[----:B------:R-:W-:Y:S05]  /*8270*/  @P0 BRA `(.L_x_3716) ;  /* 0x0000001400280947 */ /* 0x000fea0003800000 */
[----:B-12---:R-:W1:Y:S01]  /*8280*/  LDC R5, c[0x0][0x3f4] ;  /* 0x0000fd00ff057b82 */ /* 0x006e620000000800 */
[----:B------:R-:W-:Y:S01]  /*8290*/  BSSY B1, `(.L_x_3717) ;  /* 0x000002a000017945 */ /* 0x000fe20003800000 */
[-C--:B-1----:R-:W-:Y:S02]  /*82a0*/  ISETP.GE.AND P0, PT, R186, R5.reuse, PT ;  /* 0x00000005ba00720c */ /* 0x082fe40003f06270 */
[----:B------:R-:W-:-:S11]  /*82b0*/  ISETP.GE.AND P1, PT, R190, R5, PT ;  /* 0x00000005be00720c */ /* 0x000fd60003f26270 */
[----:B------:R-:W-:Y:S05]  /*82c0*/  @P0 BRA `(.L_x_3718) ;  /* 0x0000000000980947 */ /* 0x000fea0003800000 */
[----:B------:R-:W1:Y:S01]  /*82d0*/  LDS.128 R4, [R11+0x21400] ;  /* 0x021400000b047984 */ /* 0x000e620000000c00 */
[C---:B------:R-:W-:Y:S01]  /*82e0*/  IMAD.U32 R26, R33.reuse, 0x10000, RZ ;  /* 0x00010000211a7824 */ /* 0x040fe200078e00ff */
[----:B------:R-:W-:Y:S01]  /*82f0*/  LOP3.LUT R33, R33, 0xffff0000, RZ, 0xc0, !PT ;  /* 0xffff000021217812 */ /* 0x000fe200078ec0ff */
[C---:B------:R-:W-:Y:S01]  /*8300*/  IMAD.U32 R28, R35.reuse, 0x10000, RZ ;  /* 0x00010000231c7824 */ /* 0x040fe200078e00ff */
[----:B------:R-:W-:Y:S02]  /*8310*/  LOP3.LUT R35, R35, 0xffff0000, RZ, 0xc0, !PT ;  /* 0xffff000023237812 */ /* 0x000fe400078ec0ff */
[----:B------:R-:W-:Y:S01]  /*8320*/  LOP3.LUT R29, R13, 0xffff0000, RZ, 0xc0, !PT ;  /* 0xffff00000d1d7812 */ /* 0x000fe200078ec0ff */
[C---:B-1----:R-:W-:Y:S01]  /*8330*/  IMAD.U32 R14, R4.reuse, 0x10000, RZ ;  /* 0x00010000040e7824 */ /* 0x042fe200078e00ff */
[----:B------:R-:W-:Y:S01]  /*8340*/  LOP3.LUT R4, R4, 0xffff0000, RZ, 0xc0, !PT ;  /* 0xffff000004047812 */ /* 0x000fe200078ec0ff */
[C---:B------:R-:W-:Y:S01]  /*8350*/  IMAD.U32 R15, R5.reuse, 0x10000, RZ ;  /* 0x00010000050f7824 */ /* 0x040fe200078e00ff */
[----:B------:R-:W-:Y:S01]  /*8360*/  LOP3.LUT R5, R5, 0xffff0000, RZ, 0xc0, !PT ;  /* 0xffff000005057812 */ /* 0x000fe200078ec0ff */
[C---:B------:R-:W-:Y:S01]  /*8370*/  IMAD.U32 R20, R6.reuse, 0x10000, RZ ;  /* 0x0001000006147824 */ /* 0x040fe200078e00ff */
[----:B------:R-:W-:Y:S01]  /*8380*/  LOP3.LUT R6, R6, 0xffff0000, RZ, 0xc0, !PT ;  /* 0xffff000006067812 */ /* 0x000fe200078ec0ff */
[-C--:B0-----:R-:W-:Y:S01]  /*8390*/  FMUL.FTZ R25, R28, R4.reuse ;  /* 0x000000041c197220 */ /* 0x081fe20000410000 */
[C---:B------:R-:W-:Y:S01]  /*83a0*/  FMUL.FTZ R27, R26.reuse, R4 ;  /* 0x000000041a1b7220 */ /* 0x040fe20000410000 */
[C---:B------:R-:W-:Y:S01]  /*83b0*/  IMAD.U32 R21, R7.reuse, 0x10000, RZ ;  /* 0x0001000007157824 */ /* 0x040fe200078e00ff */
[----:B------:R-:W-:Y:S01]  /*83c0*/  LOP3.LUT R7, R7, 0xffff0000, RZ, 0xc0, !PT ;  /* 0xffff000007077812 */ /* 0x000fe200078ec0ff */
[-C--:B------:R-:W-:Y:S01]  /*83d0*/  FFMA.FTZ R4, R26, R14.reuse, -R25 ;  /* 0x0000000e1a047223 */ /* 0x080fe20000010819 */
[----:B------:R-:W-:Y:S01]  /*83e0*/  FFMA.FTZ R27, R28, R14, R27 ;  /* 0x0000000e1c1b7223 */ /* 0x000fe2000001001b */
[-C--:B------:R-:W-:Y:S01]  /*83f0*/  FMUL.FTZ R24, R35, R5.reuse ;  /* 0x0000000523187220 */ /* 0x080fe20000410000 */
[----:B------:R-:W-:Y:S01]  /*8400*/  FMUL.FTZ R14, R33, R5 ;  /* 0x00000005210e7220 */ /* 0x000fe20000410000 */
[----:B------:R-:W-:Y:S01]  /*8410*/  LOP3.LUT R25, R12, 0xffff0000, RZ, 0xc0, !PT ;  /* 0xffff00000c197812 */ /* 0x000fe200078ec0ff */
[----:B------:R-:W-:-:S02]  /*8420*/  IMAD.U32 R28, R13, 0x10000, RZ ;  /* 0x000100000d1c7824 */ /* 0x000fc400078e00ff */
[-C--:B------:R-:W-:Y:S01]  /*8430*/  FFMA.FTZ R5, R33, R15.reuse, -R24 ;  /* 0x0000000f21057223 */ /* 0x080fe20000010818 */
[----:B------:R-:W-:Y:S02]  /*8440*/  IMAD.U32 R26, R12, 0x10000, RZ ;  /* 0x000100000c1a7824 */ /* 0x000fe400078e00ff */
[----:B------:R-:W-:Y:S01]  /*8450*/  FFMA.FTZ R14, R35, R15, R14 ;  /* 0x0000000f230e7223 */ /* 0x000fe2000001000e */
        /* <DEDUP_REMOVED lines=13> */
.L_x_3718:
[----:B------:R-:W-:Y:S05]  /*8530*/  BSYNC B1 ;  /* 0x0000000000017941 */ /* 0x000fea0003800000 */
.L_x_3717:
[----:B------:R-:W-:Y:S05]  /*8540*/  @P1 BRA `(.L_x_3716) ;  /* 0x0000001000741947 */ /* 0x000fea0003800000 */
[----:B-1----:R-:W1:Y:S01]  /*8550*/  LDS.128 R4, [R0+0x1000] ;  /* 0x0010000000047984 */ /* 0x002e620000000c00 */
[C---:B------:R-:W-:Y:S01]  /*8560*/  IMAD.U32 R21, R9.reuse, 0x10000, RZ ;  /* 0x0001000009157824 */ /* 0x040fe200078e00ff */
[----:B------:R-:W-:Y:S01]  /*8570*/  LOP3.LUT R26, R9, 0xffff0000, RZ, 0xc0, !PT ;  /* 0xffff0000091a7812 */ /* 0x000fe200078ec0ff */
        /* <DEDUP_REMOVED lines=18> */
[----:B------:R-:W-:Y:S01]  /*86a0*/  FFMA.FTZ R5, R24, R12, -R13 ;  /* 0x0000000c18057223 */ /* 0x000fe2000001080d */
[C---:B------:R-:W-:Y:S01]  /*86b0*/  LOP3.LUT R21, R8.reuse, 0xffff0000, RZ, 0xc0, !PT ;  /* 0xffff000008157812 */ /* 0x040fe200078ec0ff */
[----:B------:R-:W-:Y:S02]  /*86c0*/  IMAD.U32 R13, R8, 0x10000, RZ ;  /* 0x00010000080d7824 */ /* 0x000fe400078e00ff */
[----:B------:R-:W-:Y:S01]  /*86d0*/  FMUL.FTZ R8, R25, R6 ;  /* 0x0000000619087220 */ /* 0x000fe20000410000 */
[-C--:B------:R-:W-:Y:S01]  /*86e0*/  FMUL.FTZ R14, R27, R7.reuse ;  /* 0x000000071b0e7220 */ /* 0x080fe20000410000 */
[----:B------:R-:W-:Y:S01]  /*86f0*/  FFMA.FTZ R12, R26, R12, R15 ;  /* 0x0000000c1a0c7223 */ /* 0x000fe2000001000f */
        /* <DEDUP_REMOVED lines=12> */
.L_x_3706:
[----:B------:R-:W-:-:S03]  /*87c0*/  UMOV UR4, 0xffffffff ;  /* 0xffffffff00047882 */ /* 0x000fc60000000000 */
[----:B------:R-:W-:Y:S05]  /*87d0*/  BRA.DIV UR4, `(.L_x_3719) ;  /* 0x0000013204047947 */ /* 0x000fea000b800000 */
[----:B------:R-:W0:Y:S04]  /*87e0*/  SHFL.IDX PT, R0, R26, RZ, 0x1c1f ;  /* 0x001c1fff1a007589 */ /* 0x000e2800000e0000 */
[----:B------:R-:W1:Y:S04]  /*87f0*/  SHFL.IDX PT, R3, R25, RZ, 0x1c1f ;  /* 0x001c1fff19037589 */ /* 0x000e6800000e0000 */
[----:B------:R2:W3:Y:S04]  /*8800*/  SHFL.IDX PT, R4, R24, RZ, 0x1c1f ;  /* 0x001c1fff18047589 */ /* 0x0004e800000e0000 */
[----:B------:R2:W4:Y:S01]  /*8810*/  SHFL.IDX PT, R14, R27, RZ, 0x1c1f ;  /* 0x001c1fff1b0e7589 */ /* 0x00052200000e0000 */
[----:B0-----:R-:W-:-:S02]  /*8820*/  IMAD.MOV.U32 R13, RZ, RZ, R0 ;  /* 0x000000ffff0d7224 */ /* 0x001fc400078e0000 */
[----:B-12---:R-:W-:-:S07]  /*8830*/  IMAD.MOV.U32 R12, RZ, RZ, R3 ;  /* 0x000000ffff0c7224 */ /* 0x006fce00078e0003 */
.L_x_3965:
[----:B------:R-:W-:Y:S01]  /*8840*/  ULDC UR4, c[0x0][0x448] ;  /* 0x0001120000047ab9 */ /* 0x000fe20000000800 */
[----:B------:R-:W0:Y:S01]  /*8850*/  LDC R25, c[0x0][0x3f4] ;  /* 0x0000fd00ff197b82 */ /* 0x000e220000000800 */
[----:B------:R-:W-:Y:S01]  /*8860*/  IMAD R0, R155, UR4, RZ ;  /* 0x000000049b007c24 */ /* 0x000fe2000f8e02ff */
[----:B------:R-:W-:Y:S01]  /*8870*/  LEA.HI R3, R210, R210, RZ, 0x1 ;  /* 0x000000d2d2037211 */ /* 0x000fe200078f08ff */
[----:B------:R-:W-:Y:S01]  /*8880*/  BSSY B1, `(.L_x_3720) ;  /* 0x0000013000017945 */ /* 0x000fe20003800000 */
[----:B---3--:R-:W-:Y:S01]  /*8890*/  IMAD.MOV.U32 R15, RZ, RZ, R4 ;  /* 0x000000ffff0f7224 */ /* 0x008fe200078e0004 */
[----:B------:R-:W-:Y:S02]  /*88a0*/  CS2R R6, SRZ ;  /* 0x0000000000067805 */ /* 0x000fe4000001ff00 */
[----:B------:R-:W-:Y:S02]  /*88b0*/  ISETP.GE.AND P0, PT, R5, R0, PT ;  /* 0x000000000500720c */ /* 0x000fe40003f06270 */
[----:B------:R-:W-:-:S02]  /*88c0*/  CS2R R4, SRZ ;  /* 0x0000000000047805 */ /* 0x000fc4000001ff00 */
[----:B------:R-:W-:Y:S02]  /*88d0*/  LOP3.LUT R3, R3, 0xfffffffe, RZ, 0xc0, !PT ;  /* 0xfffffffe03037812 */ /* 0x000fe400078ec0ff */
[----:B------:R-:W-:Y:S02]  /*88e0*/  CS2R R8, SRZ ;  /* 0x0000000000087805 */ /* 0x000fe4000001ff00 */
[----:B------:R-:W-:Y:S01]  /*88f0*/  CS2R R10, SRZ ;  /* 0x00000000000a7805 */ /* 0x000fe2000001ff00 */
[----:B------:R-:W-:-:S05]  /*8900*/  IMAD.IADD R3, R210, 0x1, -R3 ;  /* 0x00000001d2037824 */ /* 0x000fca00078e0a03 */
[----:B------:R-:W-:Y:S01]  /*8910*/  SHF.L.U32 R27, R3, 0x1f, RZ ;  /* 0x0000001f031b7819 */ /* 0x000fe200000006ff */
[----:B------:R-:W-:Y:S06]  /*8920*/  @P0 BRA `(.L_x_3721) ;  /* 0x0000000000200947 */ /* 0x000fec0003800000 */
[----:B------:R-:W-:Y:S01]  /*8930*/  ULDC UR4, c[0x0][0x3f4] ;  /* 0x0000fd0000047ab9 */ /* 0x000fe20000000800 */
[----:B------:R-:W-:Y:S02]  /*8940*/  CS2R R4, SRZ ;  /* 0x0000000000047805 */ /* 0x000fe4000001ff00 */
[----:B------:R-:W-:-:S13]  /*8950*/  ISETP.GE.AND P0, PT, R16, UR4, PT ;  /* 0x0000000410007c0c */ /* 0x000fda000bf06270 */
[----:B------:R-:W-:Y:S05]  /*8960*/  @P0 BRA `(.L_x_3721) ;  /* 0x0000000000100947 */ /* 0x000fea0003800000 */
[----:B------:R-:W-:-:S04]  /*8970*/  IMAD.WIDE R12, R16, 0x2, R12 ;  /* 0x00000002100c7825 */ /* 0x000fc800078e020c */
[----:B----4-:R-:W-:Y:S01]  /*8980*/  IMAD.WIDE R14, R16, 0x2, R14 ;  /* 0x00000002100e7825 */ /* 0x010fe200078e020e */
[----:B------:R1:W5:Y:S04]  /*8990*/  LD.E.128 R4, desc[UR40][R12.64] ;  /* 0x000000280c047980 */ /* 0x000368000c101d00 */
[----:B------:R1:W5:Y:S02]  /*89a0*/  LD.E.128 R8, desc[UR40][R14.64] ;  /* 0x000000280e087980 */ /* 0x000364000c101d00 */
.L_x_3721:
[----:B------:R-:W-:Y:S05]  /*89b0*/  BSYNC B1 ;  /* 0x0000000000017941 */ /* 0x000fea0003800000 */
.L_x_3720:
[----:B------:R-:W2:Y:S01]  /*89c0*/  SYNCS.PHASECHK.TRANS64.TRYWAIT P1, [R2+URZ+0x28c00], R27 ;  /* 0x028c001b020075a7 */ /* 0x000ea2000802017f */
[----:B------:R-:W-:Y:S01]  /*89d0*/  IMAD R0, R153, -0x40, R0 ;  /* 0xffffffc099007824 */ /* 0x000fe200078e0200 */
[----:B-----5:R-:W-:Y:S01]  /*89e0*/  SHF.R.U64 R29, R8, 0x10, R9 ;  /* 0x00000010081d7819 */ /* 0x020fe20000001209 */
[----:B-1----:R-:W-:Y:S01]  /*89f0*/  IMAD.MOV.U32 R12, RZ, RZ, R8 ;  /* 0x000000ffff0c7224 */ /* 0x002fe200078e0008 */
[--C-:B------:R-:W-:Y:S01]  /*8a00*/  SHF.R.U64 R26, R4, 0x10, R5.reuse ;  /* 0x00000010041a7819 */ /* 0x100fe20000001205 */
[----:B------:R-:W-:Y:S01]  /*8a10*/  IMAD.MOV.U32 R3, RZ, RZ, R6 ;  /* 0x000000ffff037224 */ /* 0x000fe200078e0006 */
[----:B------:R-:W-:Y:S01]  /*8a20*/  VIMNMX R8, R0, 0x40, PT ;  /* 0x0000004000087848 */ /* 0x000fe20003fe0100 */
[----:B------:R-:W-:Y:S01]  /*8a30*/  IMAD.MOV.U32 R15, RZ, RZ, R4 ;  /* 0x000000ffff0f7224 */ /* 0x000fe200078e0004 */
[--C-:B------:R-:W-:Y:S01]  /*8a40*/  SHF.R.U32.HI R24, RZ, 0x10, R5.reuse ;  /* 0x00000010ff187819 */ /* 0x100fe20000011605 */
[----:B------:R-:W-:Y:S01]  /*8a50*/  IMAD.MOV.U32 R21, RZ, RZ, R5 ;  /* 0x000000ffff157224 */ /* 0x000fe200078e0005 */
[--C-:B------:R-:W-:Y:S01]  /*8a60*/  SHF.R.U64 R6, R6, 0x10, R7.reuse ;  /* 0x0000001006067819 */ /* 0x100fe20000001207 */
[--C-:B------:R-:W-:Y:S01]  /*8a70*/  IMAD.MOV.U32 R20, RZ, RZ, R7.reuse ;  /* 0x000000ffff147224 */ /* 0x100fe200078e0007 */
[----:B------:R-:W-:Y:S01]  /*8a80*/  SHF.R.U32.HI R31, RZ, 0x10, R7 ;  /* 0x00000010ff1f7819 */ /* 0x000fe20000011607 */
[--C-:B------:R-:W-:Y:S01]  /*8a90*/  IMAD.MOV.U32 R13, RZ, RZ, R9.reuse ;  /* 0x000000ffff0d7224 */ /* 0x100fe200078e0009 */
[----:B0-----:R-:W-:Y:S01]  /*8aa0*/  ISETP.GE.AND P0, PT, R16, R25, PT ;  /* 0x000000191000720c */ /* 0x001fe20003f06270 */
[----:B----4-:R-:W-:Y:S01]  /*8ab0*/  IMAD.MOV.U32 R14, RZ, RZ, R10 ;  /* 0x000000ffff0e7224 */ /* 0x010fe200078e000a */
[----:B------:R-:W-:Y:S01]  /*8ac0*/  SHF.R.U32.HI R4, RZ, 0x10, R9 ;  /* 0x00000010ff047819 */ /* 0x000fe20000011609 */
[--C-:B------:R-:W-:Y:S01]  /*8ad0*/  IMAD.MOV.U32 R0, RZ, RZ, R11.reuse ;  /* 0x000000ffff007224 */ /* 0x100fe200078e000b */
[--C-:B------:R-:W-:Y:S01]  /*8ae0*/  SHF.R.U64 R7, R10, 0x10, R11.reuse ;  /* 0x000000100a077819 */ /* 0x100fe2000000120b */
[----:B------:R-:W-:Y:S01]  /*8af0*/  BSSY B1, `(.L_x_3722) ;  /* 0x000000d000017945 */ /* 0x000fe20003800000 */
[----:B------:R-:W-:-:S02]  /*8b00*/  SHF.R.U32.HI R5, RZ, 0x10, R11 ;  /* 0x00000010ff057819 */ /* 0x000fc4000001160b */
[-C--:B------:R-:W-:Y:S02]  /*8b10*/  ISETP.GE.OR P2, PT, R23, R8.reuse, P0 ;  /* 0x000000081700720c */ /* 0x080fe40000746670 */
[----:B------:R-:W-:Y:S02]  /*8b20*/  PRMT R15, R15, 0x5410, R26 ;  /* 0x000054100f0f7816 */ /* 0x000fe4000000001a */
[----:B------:R-:W-:Y:S02]  /*8b30*/  ISETP.GE.OR P0, PT, R28, R8, P0 ;  /* 0x000000081c00720c */ /* 0x000fe40000706670 */
[----:B------:R-:W-:Y:S02]  /*8b40*/  PRMT R21, R21, 0x5410, R24 ;  /* 0x0000541015157816 */ /* 0x000fe40000000018 */
[----:B------:R-:W-:Y:S02]  /*8b50*/  PRMT R3, R3, 0x5410, R6 ;  /* 0x0000541003037816 */ /* 0x000fe40000000006 */
[----:B------:R-:W-:-:S02]  /*8b60*/  PRMT R20, R20, 0x5410, R31 ;  /* 0x0000541014147816 */ /* 0x000fc4000000001f */
[----:B------:R-:W-:Y:S02]  /*8b70*/  PRMT R12, R12, 0x5410, R29 ;  /* 0x000054100c0c7816 */ /* 0x000fe4000000001d */
[----:B------:R-:W-:Y:S02]  /*8b80*/  PRMT R13, R13, 0x5410, R4 ;  /* 0x000054100d0d7816 */ /* 0x000fe40000000004 */
[----:B------:R-:W-:Y:S02]  /*8b90*/  PRMT R14, R14, 0x5410, R7 ;  /* 0x000054100e0e7816 */ /* 0x000fe40000000007 */
[----:B------:R-:W-:Y:S01]  /*8ba0*/  PRMT R0, R0, 0x5410, R5 ;  /* 0x0000541000007816 */ /* 0x000fe20000000005 */
[----:B--2---:R-:W-:Y:S06]  /*8bb0*/  @!P1 BRA `(.L_x_3723) ;  /* 0x0000012c00849947 */ /* 0x004fec0003800000 */
.L_x_3966:
[----:B------:R-:W-:Y:S05]  /*8bc0*/  BSYNC B1 ;  /* 0x0000000000017941 */ /* 0x000fea0003800000 */
.L_x_3722:
[----:B------:R-:W-:Y:S04]  /*8bd0*/  BSSY B1, `(.L_x_3724) ;  /* 0x000005a000017945 */ /* 0x000fe80003800000 */
[----:B------:R-:W-:Y:S05]  /*8be0*/  @P2 BRA `(.L_x_3725) ;  /* 0x0000000400602947 */ /* 0x000fea0003800000 */
[----:B------:R-:W-:Y:S01]  /*8bf0*/  IMAD.SHL.U32 R4, R189, 0x40, RZ ;  /* 0x00000040bd047824 */ /* 0x000fe200078e00ff */
[----:B------:R-:W-:Y:S01]  /*8c00*/  LOP3.LUT R39, R12, 0xffff0000, RZ, 0xc0, !PT ;  /* 0xffff00000c277812 */ /* 0x000fe200078ec0ff */
[----:B------:R-:W-:Y:S02]  /*8c10*/  IMAD.IADD R6, R16, 0x1, R25 ;  /* 0x0000000110067824 */ /* 0x000fe400078e0219 */
[----:B------:R-:W-:Y:S01]  /*8c20*/  IMAD.U32 R37, R12, 0x10000, RZ ;  /* 0x000100000c257824 */ /* 0x000fe200078e00ff */
[----:B------:R-:W-:Y:S01]  /*8c30*/  LOP3.LUT R7, R4, 0x1c0, RZ, 0xc0, !PT ;  /* 0x000001c004077812 */ /* 0x000fe200078ec0ff */
[----:B------:R-:W-:-:S03]  /*8c40*/  IMAD.U32 R35, R15, 0x10000, RZ ;  /* 0x000100000f237824 */ /* 0x000fc600078e00ff */
[----:B------:R-:W-:Y:S02]  /*8c50*/  SHF.R.U32.HI R9, RZ, 0x3, R7 ;  /* 0x00000003ff097819 */ /* 0x000fe40000011607 */
[C---:B------:R-:W-:Y:S02]  /*8c60*/  LOP3.LUT R6, R7.reuse, 0x38, R6, 0xf8, !PT ;  /* 0x0000003807067812 */ /* 0x040fe400078ef806 */
[----:B------:R-:W-:Y:S02]  /*8c70*/  LOP3.LUT R4, R7, 0x38, R16, 0xf8, !PT ;  /* 0x0000003807047812 */ /* 0x000fe400078ef810 */
[-C--:B------:R-:W-:Y:S02]  /*8c80*/  LOP3.LUT R7, R6, R9.reuse, RZ, 0x3c, !PT ;  /* 0x0000000906077212 */ /* 0x080fe400078e3cff */
[----:B------:R-:W-:-:S03]  /*8c90*/  LOP3.LUT R5, R4, R9, RZ, 0x3c, !PT ;  /* 0x0000000904057212 */ /* 0x000fc600078e3cff */
[C---:B------:R-:W-:Y:S02]  /*8ca0*/  IMAD R9, R194.reuse, 0x200, R7 ;  /* 0x00000200c2097824 */ /* 0x040fe400078e0207 */
[----:B------:R-:W-:Y:S02]  /*8cb0*/  IMAD R5, R194, 0x200, R5 ;  /* 0x00000200c2057824 */ /* 0x000fe400078e0205 */
[--C-:B------:R-:W-:Y:S02]  /*8cc0*/  IMAD R44, R9, 0x2, R2.reuse ;  /* 0x00000002092c7824 */ /* 0x100fe400078e0202 */
[----:B------:R-:W-:-:S03]  /*8cd0*/  IMAD R42, R5, 0x2, R2 ;  /* 0x00000002052a7824 */ /* 0x000fc600078e0202 */
[----:B------:R-:W1:Y:S04]  /*8ce0*/  LDS.128 R8, [R44+0x20400] ;  /* 0x020400002c087984 */ /* 0x000e680000000c00 */
[----:B------:R-:W2:Y:S01]  /*8cf0*/  LDS.128 R4, [R42+0x20400] ;  /* 0x020400002a047984 */ /* 0x000ea20000000c00 */
[C---:B-1----:R-:W-:Y:S01]  /*8d00*/  IMAD.U32 R30, R8.reuse, 0x10000, RZ ;  /* 0x00010000081e7824 */ /* 0x042fe200078e00ff */
[----:B------:R-:W-:Y:S01]  /*8d10*/  LOP3.LUT R8, R8, 0xffff0000, RZ, 0xc0, !PT ;  /* 0xffff000008087812 */ /* 0x000fe200078ec0ff */
[C---:B------:R-:W-:Y:S01]  /*8d20*/  IMAD.U32 R32, R10.reuse, 0x10000, RZ ;  /* 0x000100000a207824 */ /* 0x040fe200078e00ff */
[----:B------:R-:W-:Y:S01]  /*8d30*/  LOP3.LUT R10, R10, 0xffff0000, RZ, 0xc0, !PT ;  /* 0xffff00000a0a7812 */ /* 0x000fe200078ec0ff */
[----:B--2---:R-:W-:Y:S02]  /*8d40*/  IMAD.U32 R24, R4, 0x10000, RZ ;  /* 0x0001000004187824 */ /* 0x004fe400078e00ff */
[C---:B------:R-:W-:Y:S01]  /*8d50*/  FMUL.FTZ R41, R30.reuse, R37 ;  /* 0x000000251e297220 */ /* 0x040fe20000410000 */
[----:B------:R-:W-:Y:S01]  /*8d60*/  FMUL.FTZ R43, R30, R35 ;  /* 0x000000231e2b7220 */ /* 0x000fe20000410000 */
[----:B------:R-:W-:Y:S01]  /*8d70*/  LOP3.LUT R4, R4, 0xffff0000, RZ, 0xc0, !PT ;  /* 0xffff000004047812 */ /* 0x000fe200078ec0ff */
[----:B------:R-:W-:Y:S01]  /*8d80*/  FMUL.FTZ R45, R8, R39 ;  /* 0x00000027082d7220 */ /* 0x000fe20000410000 */
[C---:B------:R-:W-:Y:S01]  /*8d90*/  FFMA.FTZ R41, R24.reuse, R35, -R41 ;  /* 0x0000002318297223 */ /* 0x040fe20000010829 */
[----:B------:R-:W-:Y:S01]  /*8da0*/  LOP3.LUT R35, R15, 0xffff0000, RZ, 0xc0, !PT ;  /* 0xffff00000f237812 */ /* 0x000fe200078ec0ff */
[----:B------:R-:W-:Y:S01]  /*8db0*/  FFMA.FTZ R43, R24, R37, R43 ;  /* 0x00000025182b7223 */ /* 0x000fe2000001002b */
[C---:B------:R-:W-:Y:S01]  /*8dc0*/  IMAD.U32 R30, R14.reuse, 0x10000, RZ ;  /* 0x000100000e1e7824 */ /* 0x040fe200078e00ff */
[----:B------:R-:W-:Y:S01]  /*8dd0*/  LOP3.LUT R37, R14, 0xffff0000, RZ, 0xc0, !PT ;  /* 0xffff00000e257812 */ /* 0x000fe200078ec0ff */
[----:B------:R-:W-:-:S02]  /*8de0*/  IMAD.U32 R24, R3, 0x10000, RZ ;  /* 0x0001000003187824 */ /* 0x000fc400078e00ff */
[-C--:B------:R-:W-:Y:S01]  /*8df0*/  FMUL.FTZ R47, R8, R35.reuse ;  /* 0x00000023082f7220 */ /* 0x080fe20000410000 */
[----:B------:R-:W-:Y:S01]  /*8e00*/  FFMA.FTZ R34, R4, R35, -R45 ;  /* 0x0000002304227223 */ /* 0x000fe2000001082d */
[----:B0-----:R-:W-:Y:S02]  /*8e10*/  IMAD.U32 R27, R6, 0x10000, RZ ;  /* 0x00010000061b7824 */ /* 0x001fe400078e00ff */
[C---:B------:R-:W-:Y:S01]  /*8e20*/  FMUL.FTZ R8, R32.reuse, R30 ;  /* 0x0000001e20087220 */ /* 0x040fe20000410000 */
[-C--:B------:R-:W-:Y:S01]  /*8e30*/  FMUL.FTZ R45, R32, R24.reuse ;  /* 0x00000018202d7220 */ /* 0x080fe20000410000 */
[----:B------:R-:W-:Y:S01]  /*8e40*/  LOP3.LUT R35, R3, 0xffff0000, RZ, 0xc0, !PT ;  /* 0xffff000003237812 */ /* 0x000fe200078ec0ff */
[----:B------:R-:W-:Y:S01]  /*8e50*/  IMAD.U32 R31, R9, 0x10000, RZ ;  /* 0x00010000091f7824 */ /* 0x000fe200078e00ff */
[----:B------:R-:W-:Y:S01]  /*8e60*/  LOP3.LUT R6, R6, 0xffff0000, RZ, 0xc0, !PT ;  /* 0xffff000006067812 */ /* 0x000fe200078ec0ff */
[C---:B------:R-:W-:Y:S01]  /*8e70*/  FFMA.FTZ R36, R27.reuse, R24, -R8 ;  /* 0x000000181b247223 */ /* 0x040fe20000010808 */
[----:B------:R-:W-:Y:S01]  /*8e80*/  FFMA.FTZ R45, R27, R30, R45 ;  /* 0x0000001e1b2d7223 */ /* 0x000fe2000001002d */
[----:B------:R-:W-:Y:S01]  /*8e90*/  FMUL.FTZ R27, R10, R37 ;  /* 0x000000250a1b7220 */ /* 0x000fe20000410000 */
[----:B------:R-:W-:Y:S01]  /*8ea0*/  FFMA.FTZ R32, R4, R39, R47 ;  /* 0x0000002704207223 */ /* 0x000fe2000001002f */
[----:B------:R-:W-:-:S02]  /*8eb0*/  IMAD.U32 R24, R13, 0x10000, RZ ;  /* 0x000100000d187824 */ /* 0x000fc400078e00ff */
[-C--:B------:R-:W-:Y:S01]  /*8ec0*/  FMUL.FTZ R39, R10, R35.reuse ;  /* 0x000000230a277220 */ /* 0x080fe20000410000 */
[----:B------:R-:W-:Y:S02]  /*8ed0*/  IMAD.U32 R4, R21, 0x10000, RZ ;  /* 0x0001000015047824 */ /* 0x000fe400078e00ff */
[----:B------:R-:W-:Y:S01]  /*8ee0*/  FFMA.FTZ R35, R6, R35, -R27 ;  /* 0x0000002306237223 */ /* 0x000fe2000001081b */
[----:B------:R-:W-:Y:S02]  /*8ef0*/  IMAD.U32 R33, R11, 0x10000, RZ ;  /* 0x000100000b217824 */ /* 0x000fe400078e00ff */
[C---:B------:R-:W-:Y:S01]  /*8f00*/  FMUL.FTZ R27, R31.reuse, R24 ;  /* 0x000000181f1b7220 */ /* 0x040fe20000410000 */
[----:B------:R-:W-:Y:S02]  /*8f10*/  IMAD.U32 R10, R0, 0x10000, RZ ;  /* 0x00010000000a7824 */ /* 0x000fe400078e00ff */
[----:B------:R-:W-:Y:S01]  /*8f20*/  FMUL.FTZ R31, R31, R4 ;  /* 0x000000041f1f7220 */ /* 0x000fe20000410000 */
[----:B------:R-:W-:-:S02]  /*8f30*/  IMAD.U32 R26, R5, 0x10000, RZ ;  /* 0x00010000051a7824 */ /* 0x000fc400078e00ff */
[----:B------:R-:W-:Y:S01]  /*8f40*/  FFMA.FTZ R38, R6, R37, R39 ;  /* 0x0000002506267223 */ /* 0x000fe20000010027 */
[----:B------:R-:W-:Y:S02]  /*8f50*/  IMAD.U32 R8, R20, 0x10000, RZ ;  /* 0x0001000014087824 */ /* 0x000fe400078e00ff */
[----:B------:R-:W-:Y:S01]  /*8f60*/  FMUL.FTZ R6, R33, R10 ;  /* 0x0000000a21067220 */ /* 0x000fe20000410000 */
[----:B------:R-:W-:Y:S02]  /*8f70*/  IMAD.U32 R29, R7, 0x10000, RZ ;  /* 0x00010000071d7824 */ /* 0x000fe400078e00ff */
[C---:B------:R-:W-:Y:S01]  /*8f80*/  FFMA.FTZ R27, R26.reuse, R4, -R27 ;  /* 0x000000041a1b7223 */ /* 0x040fe2000001081b */
[----:B------:R-:W-:Y:S01]  /*8f90*/  FFMA.FTZ R31, R26, R24, R31 ;  /* 0x000000181a1f7223 */ /* 0x000fe2000001001f */
[-C--:B------:R-:W-:Y:S01]  /*8fa0*/  FMUL.FTZ R26, R33, R8.reuse ;  /* 0x00000008211a7220 */ /* 0x080fe20000410000 */
[----:B------:R-:W-:Y:S01]  /*8fb0*/  FFMA.FTZ R33, R29, R8, -R6 ;  /* 0x000000081d217223 */ /* 0x000fe20000010806 */
[----:B------:R-:W-:-:S02]  /*8fc0*/  LOP3.LUT R9, R9, 0xffff0000, RZ, 0xc0, !PT ;  /* 0xffff000009097812 */ /* 0x000fc400078ec0ff */
[----:B------:R-:W-:Y:S01]  /*8fd0*/  LOP3.LUT R11, R11, 0xffff0000, RZ, 0xc0, !PT ;  /* 0xffff00000b0b7812 */ /* 0x000fe200078ec0ff */
[----:B------:R-:W-:Y:S01]  /*8fe0*/  FFMA.FTZ R29, R29, R10, R26 ;  /* 0x0000000a1d1d7223 */ /* 0x000fe2000001001a */
[----:B------:R-:W-:Y:S02]  /*8ff0*/  LOP3.LUT R8, R13, 0xffff0000, RZ, 0xc0, !PT ;  /* 0xffff00000d087812 */ /* 0x000fe400078ec0ff */
[----:B------:R-:W-:Y:S02]  /*9000*/  LOP3.LUT R24, R0, 0xffff0000, RZ, 0xc0, !PT ;  /* 0xffff000000187812 */ /* 0x000fe400078ec0ff */
[----:B------:R-:W-:Y:S01]  /*9010*/  LOP3.LUT R4, R21, 0xffff0000, RZ, 0xc0, !PT ;  /* 0xffff000015047812 */ /* 0x000fe200078ec0ff */
[----:B------:R-:W-:Y:S01]  /*9020*/  FMUL.FTZ R10, R9, R8 ;  /* 0x00000008090a7220 */ /* 0x000fe20000410000 */
[----:B------:R-:W-:Y:S01]  /*9030*/  LOP3.LUT R6, R20, 0xffff0000, RZ, 0xc0, !PT ;  /* 0xffff000014067812 */ /* 0x000fe200078ec0ff */
[----:B------:R-:W-:Y:S01]  /*9040*/  FMUL.FTZ R40, R11, R24 ;  /* 0x000000180b287220 */ /* 0x000fe20000410000 */
[----:B------:R-:W-:Y:S01]  /*9050*/  LOP3.LUT R5, R5, 0xffff0000, RZ, 0xc0, !PT ;  /* 0xffff000005057812 */ /* 0x000fe200078ec0ff */
[----:B------:R-:W-:Y:S01]  /*9060*/  FMUL.FTZ R9, R9, R4 ;  /* 0x0000000409097220 */ /* 0x000fe20000410000 */
[----:B------:R-:W-:Y:S01]  /*9070*/  LOP3.LUT R7, R7, 0xffff0000, RZ, 0xc0, !PT ;  /* 0xffff000007077812 */ /* 0x000fe200078ec0ff */
[----:B------:R-:W-:-:S02]  /*9080*/  FMUL.FTZ R11, R11, R6 ;  /* 0x000000060b0b7220 */ /* 0x000fc40000410000 */
[C---:B------:R-:W-:Y:S01]  /*9090*/  FFMA.FTZ R26, R5.reuse, R4, -R10 ;  /* 0x00000004051a7223 */ /* 0x040fe2000001080a */
[----:B------:R-:W-:Y:S01]  /*90a0*/  FFMA.FTZ R30, R5, R8, R9 ;  /* 0x00000008051e7223 */ /* 0x000fe20000010009 */
[C---:B------:R-:W-:Y:S01]  /*90b0*/  FFMA.FTZ R40, R7.reuse, R6, -R40 ;  /* 0x0000000607287223 */ /* 0x040fe20000010828 */
        /* <DEDUP_REMOVED lines=11> */
.L_x_3725:
[----:B------:R-:W-:Y:S05]  /*9170*/  BSYNC B1 ;  /* 0x0000000000017941 */ /* 0x000fea0003800000 */
.L_x_3724:
[----:B------:R-:W-:Y:S05]  /*9180*/  @P0 BRA `(.L_x_3716) ;  /* 0x0000000400640947 */ /* 0x000fea0003800000 */
[----:B------:R-:W2:Y:S01]  /*9190*/  LDL R41, [R1+0x68] ;  /* 0x0000680001297983 */ /* 0x000ea20000100800 */
[----:B-1----:R-:W-:Y:S01]  /*91a0*/  IMAD.SHL.U32 R6, R28, 0x40, RZ ;  /* 0x000000401c067824 */ /* 0x002fe200078e00ff */
[----:B------:R-:W-:Y:S01]  /*91b0*/  SHF.R.S32.HI R5, RZ, 0x1f, R28 ;  /* 0x0000001fff057819 */ /* 0x000fe2000001141c */
[----:B------:R-:W-:Y:S01]  /*91c0*/  IMAD.IADD R4, R16, 0x1, R25 ;  /* 0x0000000110047824 */ /* 0x000fe200078e0219 */
[C---:B------:R-:W-:Y:S01]  /*91d0*/  LOP3.LUT R40, R12.reuse, 0xffff0000, RZ, 0xc0, !PT ;  /* 0xffff00000c287812 */ /* 0x040fe200078ec0ff */
[----:B------:R-:W-:Y:S01]  /*91e0*/  IMAD.U32 R35, R12, 0x10000, RZ ;  /* 0x000100000c237824 */ /* 0x000fe200078e00ff */
[----:B------:R-:W-:Y:S01]  /*91f0*/  LEA.HI R5, R5, R28, RZ, 0x3 ;  /* 0x0000001c05057211 */ /* 0x000fe200078f18ff */
[----:B------:R-:W-:Y:S01]  /*9200*/  IMAD.U32 R33, R15, 0x10000, RZ ;  /* 0x000100000f217824 */ /* 0x000fe200078e00ff */
[----:B------:R-:W-:Y:S01]  /*9210*/  LOP3.LUT R7, R6, 0x1c0, RZ, 0xc0, !PT ;  /* 0x000001c006077812 */ /* 0x000fe200078ec0ff */
[----:B------:R-:W-:Y:S01]  /*9220*/  IMAD.U32 R42, R13, 0x10000, RZ ;  /* 0x000100000d2a7824 */ /* 0x000fe200078e00ff */
[----:B------:R-:W-:Y:S01]  /*9230*/  LOP3.LUT R36, R15, 0xffff0000, RZ, 0xc0, !PT ;  /* 0xffff00000f247812 */ /* 0x000fe200078ec0ff */
[----:B------:R-:W-:Y:S01]  /*9240*/  IMAD.SHL.U32 R5, R5, 0x40, RZ ;  /* 0x0000004005057824 */ /* 0x000fe200078e00ff */
[----:B------:R-:W-:Y:S01]  /*9250*/  LOP3.LUT R4, R7, 0x38, R4, 0xf8, !PT ;  /* 0x0000003807047812 */ /* 0x000fe200078ef804 */
[----:B------:R-:W-:Y:S01]  /*9260*/  IMAD.U32 R38, R21, 0x10000, RZ ;  /* 0x0001000015267824 */ /* 0x000fe200078e00ff */
[----:B------:R-:W-:Y:S01]  /*9270*/  SHF.R.U32.HI R7, RZ, 0x3, R7 ;  /* 0x00000003ff077819 */ /* 0x000fe20000011607 */
[----:B------:R-:W-:Y:S01]  /*9280*/  IMAD.U32 R37, R14, 0x10000, RZ ;  /* 0x000100000e257824 */ /* 0x000fe200078e00ff */
[----:B------:R-:W-:-:S02]  /*9290*/  LOP3.LUT R5, R5, 0xfffffe00, RZ, 0xc0, !PT ;  /* 0xfffffe0005057812 */ /* 0x000fc400078ec0ff */
[----:B------:R-:W-:Y:S02]  /*92a0*/  LOP3.LUT R4, R4, R7, RZ, 0x3c, !PT ;  /* 0x0000000704047212 */ /* 0x000fe400078e3cff */
[----:B------:R-:W-:Y:S02]  /*92b0*/  LOP3.LUT R14, R14, 0xffff0000, RZ, 0xc0, !PT ;  /* 0xffff00000e0e7812 */ /* 0x000fe400078ec0ff */
[----:B------:R-:W-:Y:S01]  /*92c0*/  LOP3.LUT R39, R0, 0xffff0000, RZ, 0xc0, !PT ;  /* 0xffff000000277812 */ /* 0x000fe200078ec0ff */
[----:B------:R-:W-:Y:S01]  /*92d0*/  IMAD.IADD R9, R5, 0x1, R4 ;  /* 0x0000000105097824 */ /* 0x000fe200078e0204 */
        /* <DEDUP_REMOVED lines=15> */
[----:B--2---:R-:W1:Y:S02]  /*93d0*/  LDS.128 R4, [R41+0x20400] ;  /* 0x0204000029047984 */ /* 0x004e640000000c00 */
[C---:B-1----:R-:W-:Y:S01]  /*93e0*/  IMAD.U32 R25, R4.reuse, 0x10000, RZ ;  /* 0x0001000004197824 */ /* 0x042fe200078e00ff */
[----:B------:R-:W-:Y:S01]  /*93f0*/  LOP3.LUT R4, R4, 0xffff0000, RZ, 0xc0, !PT ;  /* 0xffff000004047812 */ /* 0x000fe200078ec0ff */
[C---:B------:R-:W-:Y:S01]  /*9400*/  IMAD.U32 R26, R5.reuse, 0x10000, RZ ;  /* 0x00010000051a7824 */ /* 0x040fe200078e00ff */
[----:B------:R-:W-:Y:S01]  /*9410*/  LOP3.LUT R5, R5, 0xffff0000, RZ, 0xc0, !PT ;  /* 0xffff000005057812 */ /* 0x000fe200078ec0ff */
[-C--:B------:R-:W-:Y:S01]  /*9420*/  FFMA.FTZ R34, R33, R25.reuse, -R34 ;  /* 0x0000001921227223 */ /* 0x080fe20000010822 */
[----:B------:R-:W-:Y:S01]  /*9430*/  FFMA.FTZ R12, R35, R25, R12 ;  /* 0x00000019230c7223 */ /* 0x000fe2000001000c */
[----:B------:R-:W-:Y:S01]  /*9440*/  FMUL.FTZ R25, R36, R8 ;  /* 0x0000000824197220 */ /* 0x000fe20000410000 */
[----:B------:R-:W-:Y:S01]  /*9450*/  FMUL.FTZ R33, R38, R30 ;  /* 0x0000001e26217220 */ /* 0x000fe20000410000 */
[----:B------:R-:W-:-:S02]  /*9460*/  IMAD.U32 R35, R3, 0x10000, RZ ;  /* 0x0001000003237824 */ /* 0x000fc400078e00ff */
[-C--:B------:R-:W-:Y:S01]  /*9470*/  FFMA.FTZ R15, R36, R4.reuse, -R15 ;  /* 0x00000004240f7223 */ /* 0x080fe2000001080f */
[----:B------:R-:W-:Y:S01]  /*9480*/  FFMA.FTZ R25, R40, R4, R25 ;  /* 0x0000000428197223 */ /* 0x000fe20000010019 */
[-C--:B------:R-:W-:Y:S01]  /*9490*/  FFMA.FTZ R29, R38, R26.reuse, -R29 ;  /* 0x0000001a261d7223 */ /* 0x080fe2000001081d */
[----:B------:R-:W-:Y:S01]  /*94a0*/  FFMA.FTZ R33, R42, R26, R33 ;  /* 0x0000001a2a217223 */ /* 0x000fe20000010021 */
[----:B0-----:R-:W-:Y:S02]  /*94b0*/  IMAD.U32 R27, R6, 0x10000, RZ ;  /* 0x00010000061b7824 */ /* 0x001fe400078e00ff */
[-C--:B------:R-:W-:Y:S01]  /*94c0*/  FMUL.FTZ R4, R37, R31.reuse ;  /* 0x0000001f25047220 */ /* 0x080fe20000410000 */
[----:B------:R-:W-:Y:S01]  /*94d0*/  LOP3.LUT R26, R3, 0xffff0000, RZ, 0xc0, !PT ;  /* 0xffff0000031a7812 */ /* 0x000fe200078ec0ff */
[C---:B------:R-:W-:Y:S01]  /*94e0*/  FMUL.FTZ R8, R35.reuse, R31 ;  /* 0x0000001f23087220 */ /* 0x040fe20000410000 */
[----:B------:R-:W-:Y:S01]  /*94f0*/  IMAD.U32 R30, R0, 0x10000, RZ ;  /* 0x00010000001e7824 */ /* 0x000fe200078e00ff */
[----:B------:R-:W-:Y:S01]  /*9500*/  LOP3.LUT R6, R6, 0xffff0000, RZ, 0xc0, !PT ;  /* 0xffff000006067812 */ /* 0x000fe200078ec0ff */
[-C--:B------:R-:W-:Y:S01]  /*9510*/  FFMA.FTZ R3, R35, R27.reuse, -R4 ;  /* 0x0000001b23037223 */ /* 0x080fe20000010804 */
[----:B------:R-:W-:Y:S01]  /*9520*/  FFMA.FTZ R8, R37, R27, R8 ;  /* 0x0000001b25087223 */ /* 0x000fe20000010008 */
[-C--:B------:R-:W-:Y:S01]  /*9530*/  FMUL.FTZ R31, R14, R10.reuse ;  /* 0x0000000a0e1f7220 */ /* 0x080fe20000410000 */
[----:B------:R-:W-:Y:S01]  /*9540*/  FMUL.FTZ R35, R26, R10 ;  /* 0x0000000a1a237220 */ /* 0x000fe20000410000 */
[----:B------:R-:W-:Y:S01]  /*9550*/  LOP3.LUT R37, R13, 0xffff0000, RZ, 0xc0, !PT ;  /* 0xffff00000d257812 */ /* 0x000fe200078ec0ff */
[----:B------:R-:W-:-:S02]  /*9560*/  IMAD.U32 R28, R7, 0x10000, RZ ;  /* 0x00010000071c7824 */ /* 0x000fc400078e00ff */
[----:B------:R-:W-:Y:S01]  /*9570*/  FMUL.FTZ R27, R30, R32 ;  /* 0x000000201e1b7220 */ /* 0x000fe20000410000 */
[C---:B------:R-:W-:Y:S01]  /*9580*/  IMAD.U32 R4, R20.reuse, 0x10000, RZ ;  /* 0x0001000014047824 */ /* 0x040fe200078e00ff */
[----:B------:R-:W-:Y:S01]  /*9590*/  LOP3.LUT R13, R20, 0xffff0000, RZ, 0xc0, !PT ;  /* 0xffff0000140d7812 */ /* 0x000fe200078ec0ff */
[-C--:B------:R-:W-:Y:S01]  /*95a0*/  FFMA.FTZ R10, R26, R6.reuse, -R31 ;  /* 0x000000061a0a7223 */ /* 0x080fe2000001081f */
[----:B------:R-:W-:Y:S01]  /*95b0*/  LOP3.LUT R7, R7, 0xffff0000, RZ, 0xc0, !PT ;  /* 0xffff000007077812 */ /* 0x000fe200078ec0ff */
[----:B------:R-:W-:Y:S01]  /*95c0*/  FFMA.FTZ R35, R14, R6, R35 ;  /* 0x000000060e237223 */ /* 0x000fe20000010023 */
[C---:B------:R-:W-:Y:S01]  /*95d0*/  FMUL.FTZ R31, R4.reuse, R32 ;  /* 0x00000020041f7220 */ /* 0x040fe20000410000 */
[-C--:B------:R-:W-:Y:S01]  /*95e0*/  FFMA.FTZ R27, R4, R28.reuse, -R27 ;  /* 0x0000001c041b7223 */ /* 0x080fe2000001081b */
        /* <DEDUP_REMOVED lines=16> */
[----:B------:R2:W-:Y:S01]  /*96f0*/  STS.128 [R41+0x20400], R4 ;  /* 0x0204000429007388 */ /* 0x0005e20000000c00 */
[----:B------:R-:W-:-:S05]  /*9700*/  F2FP.BF16.F32.PACK_AB R11, R26, R31 ;  /* 0x0000001f1a0b723e */ /* 0x000fca00000010ff */
[----:B------:R2:W-:Y:S02]  /*9710*/  STS.128 [R24+0x20400], R8 ;  /* 0x0204000818007388 */ /* 0x0005e40000000c00 */
.L_x_3716:
[----:B------:R-:W-:Y:S05]  /*9720*/  BSYNC B0 ;  /* 0x0000000000007941 */ /* 0x000fea0003800000 */
.L_x_3705:
[----:B------:R-:W-:Y:S01]  /*9730*/  @!PT LDS RZ, [RZ] ;  /* 0x00000000fffff984 */ /* 0x000fe20000000800 */
[----:B------:R-:W-:Y:S01]  /*9740*/  @!PT LDS RZ, [RZ] ;  /* 0x00000000fffff984 */ /* 0x000fe20000000800 */
[----:B------:R-:W-:Y:S01]  /*9750*/  @!PT LDS RZ, [RZ] ;  /* 0x00000000fffff984 */ /* 0x000fe20000000800 */
[----:B------:R-:W-:Y:S01]  /*9760*/  @!PT LDS RZ, [RZ] ;  /* 0x00000000fffff984 */ /* 0x000fe20000000800 */
[----:B------:R4:W-:Y:S06]  /*9770*/  MEMBAR.ALL.CTA ;  /* 0x0000000000007992 */ /* 0x0009ec0000008000 */
[----:B----4-:R-:W4:Y:S01]  /*9780*/  FENCE.VIEW.ASYNC.S ;  /* 0x00000000000073c6 */ /* 0x010f220000000000 */
[----:B------:R-:W-:Y:S05]  /*9790*/  WARPSYNC.ALL ;  /* 0x0000000000007948 */ /* 0x000fea0003800000 */
[----:B----4-:R-:W-:Y:S06]  /*97a0*/  BAR.SYNC.DEFER_BLOCKING 0xd, 0x80 ;  /* 0x0342000000007b1d */ /* 0x010fec0000010000 */
.L_x_3702:
[----:B------:R-:W-:-:S13]  /*97b0*/  ISETP.NE.AND P0, PT, R184, 0x3, PT ;  /* 0x00000003b800780c */ /* 0x000fda0003f05270 */
[----:B------:R-:W-:Y:S05]  /*97c0*/  @!P0 BRA `(.L_x_3726) ;  /* 0x0000000000048947 */ /* 0x000fea0003800000 */
[----:B------:R-:W-:Y:S01]  /*97d0*/  BPT.TRAP 0x1 ;  /* 0x000000040000795c */ /* 0x000fe20000300000 */
.L_x_3726:
[----:B------:R-:W-:Y:S01]  /*97e0*/  IMAD R12, R18, 0x8, R2 ;  /* 0x00000008120c7824 */ /* 0x000fe200078e0202 */
[----:B------:R-:W-:-:S04]  /*97f0*/  SHF.L.U32 R13, R22, 0x1f, RZ ;  /* 0x0000001f160d7819 */ /* 0x000fc800000006ff */
[----:B------:R4:W0:Y:S01]  /*9800*/  SYNCS.PHASECHK.TRANS64.TRYWAIT P1, [R12+URZ+0x28c30], R13 ;  /* 0x028c300d0c0075a7 */ /* 0x000822000802017f */
[----:B------:R-:W-:Y:S05]  /*9810*/  @!P0 BRA `(.L_x_3727) ;  /* 0x0000000000048947 */ /* 0x000fea0003800000 */
[----:B------:R-:W-:Y:S01]  /*9820*/  BPT.TRAP 0x1 ;  /* 0x000000040000795c */ /* 0x000fe20000300000 */
.L_x_3727:
[C---:B--23--:R-:W-:Y:S02]  /*9830*/  VIADD R0, R2.reuse, 0x22400 ;  /* 0x0002240002007836 */ /* 0x04cfe40000000000 */
[----:B01----:R-:W-:-:S03]  /*9840*/  VIADD R3, R2, 0x20400 ;  /* 0x0002040002037836 */ /* 0x003fc60000000000 */
[----:B------:R-:W-:Y:S02]  /*9850*/  SHF.R.U32.HI R0, RZ, 0x4, R0 ;  /* 0x00000004ff007819 */ /* 0x000fe40000011600 */
[----:B------:R-:W-:Y:S02]  /*9860*/  SHF.R.U32.HI R3, RZ, 0x4, R3 ;  /* 0x00000004ff037819 */ /* 0x000fe40000011603 */
[----:B------:R-:W-:Y:S02]  /*9870*/  LOP3.LUT R0, R0, 0x3fff, RZ, 0xc0, !PT ;  /* 0x00003fff00007812 */ /* 0x000fe400078ec0ff */
[----:B------:R-:W-:Y:S02]  /*9880*/  LOP3.LUT R3, R3, 0x3fff, RZ, 0xc0, !PT ;  /* 0x00003fff03037812 */ /* 0x000fe400078ec0ff */
[----:B------:R-:W-:Y:S01]  /*9890*/  LOP3.LUT R0, R0, 0x10000, RZ, 0xfc, !PT ;  /* 0x0001000000007812 */ /* 0x000fe200078efcff */
[----:B------:R-:W-:Y:S06]  /*98a0*/  @P1 BRA `(.L_x_3728) ;  /* 0x0000000000081947 */ /* 0x000fec0003800000 */
[----:B------:R-:W0:Y:S02]  /*98b0*/  SYNCS.PHASECHK.TRANS64.TRYWAIT P1, [R12+URZ+0x28c30], R13 ;  /* 0x028c300d0c0075a7 */ /* 0x000e24000802017f */
[----:B0-----:R-:W-:Y:S05]  /*98c0*/  @!P1 BRA `(.L_x_3729) ;  /* 0x0000012000549947 */ /* 0x001fea0003800000 */
.L_x_3728:
[----:B------:R-:W-:Y:S01]  /*98d0*/  IMAD R10, R18, 0x200, R0 ;  /* 0x00000200120a7824 */ /* 0x000fe200078e0200 */
[----:B------:R-:W-:Y:S01]  /*98e0*/  LOP3.LUT R4, R3, 0x10000, RZ, 0xfc, !PT ;  /* 0x0001000003047812 */ /* 0x000fe200078efcff */
[----:B------:R-:W-:Y:S01]  /*98f0*/  IMAD.MOV.U32 R5, RZ, RZ, 0x40000040 ;  /* 0x40000040ff057424 */ /* 0x000fe200078e00ff */
[----:B------:R-:W2:Y:S01]  /*9900*/  LDL R57, [R1+0x34] ;  /* 0x0000340001397983 */ /* 0x000ea20000100800 */
[----:B------:R-:W-:Y:S01]  /*9910*/  IMAD.MOV.U32 R11, RZ, RZ, 0x40000040 ;  /* 0x40000040ff0b7424 */ /* 0x000fe200078e00ff */
[----:B------:R-:W-:Y:S05]  /*9920*/  WARPSYNC.ALL ;  /* 0x0000000000007948 */ /* 0x000fea0003800000 */
[C---:B------:R-:W-:Y:S01]  /*9930*/  R2UR UR4, R4.reuse ;  /* 0x00000000040472ca */ /* 0x040fe200000e0000 */
[----:B------:R-:W-:Y:S01]  /*9940*/  WARPGROUP.ARRIVE ;  /* 0x00000000000079c5 */ /* 0x000fe20000000000 */
[----:B------:R-:W-:Y:S01]  /*9950*/  R2UR UR5, R5 ;  /* 0x00000000050572ca */ /* 0x000fe200000e0000 */
[----:B------:R-:W-:Y:S01]  /*9960*/  VIADD R8, R4, 0x2 ;  /* 0x0000000204087836 */ /* 0x000fe20000000000 */
[C---:B------:R-:W-:Y:S01]  /*9970*/  R2UR UR6, R10.reuse ;  /* 0x000000000a0672ca */ /* 0x040fe200000e0000 */
[----:B------:R-:W-:Y:S01]  /*9980*/  VIADD R6, R10, 0x2 ;  /* 0x000000020a067836 */ /* 0x000fe20000000000 */
[----:B------:R-:W-:Y:S01]  /*9990*/  R2UR UR7, R11 ;  /* 0x000000000b0772ca */ /* 0x000fe200000e0000 */
[----:B------:R-:W-:Y:S01]  /*99a0*/  IMAD.MOV.U32 R9, RZ, RZ, 0x40000040 ;  /* 0x40000040ff097424 */ /* 0x000fe200078e00ff */
[----:B------:R-:W1:Y:S01]  /*99b0*/  S2R R58, SR_TID.X ;  /* 0x00000000003a7919 */ /* 0x000e620000002100 */
[----:B------:R-:W-:-:S02]  /*99c0*/  IMAD.MOV.U32 R7, RZ, RZ, 0x40000040 ;  /* 0x40000040ff077424 */ /* 0x000fc400078e00ff */
[C---:B------:R-:W-:Y:S02]  /*99d0*/  VIADD R14, R10.reuse, 0x4 ;  /* 0x000000040a0e7836 */ /* 0x040fe40000000000 */
[----:B------:R-:W-:Y:S02]  /*99e0*/  IMAD.MOV.U32 R15, RZ, RZ, 0x40000040 ;  /* 0x40000040ff0f7424 */ /* 0x000fe400078e00ff */
[----:B------:R-:W-:Y:S02]  /*99f0*/  VIADD R10, R10, 0x6 ;  /* 0x000000060a0a7836 */ /* 0x000fe40000000000 */
[----:B------:R-:W-:Y:S02]  /*9a00*/  IMAD.MOV.U32 R5, RZ, RZ, 0x40000040 ;  /* 0x40000040ff057424 */ /* 0x000fe400078e00ff */
[----:B------:R-:W-:Y:S01]  /*9a10*/  HGMMA.64x64x16.F32.BF16 R24, gdesc[UR4], RZ, !UPT, gsb0 ;  /* 0x00e00000041879f0 */ /* 0x000fe2000c0018ff */
[----:B------:R-:W-:Y:S01]  /*9a20*/  R2UR UR4, R8 ;  /* 0x00000000080472ca */ /* 0x000fe200000e0000 */
[----:B------:R-:W-:Y:S01]  /*9a30*/  IMAD.MOV.U32 R11, RZ, RZ, 0x40000040 ;  /* 0x40000040ff0b7424 */ /* 0x000fe200078e00ff */
[----:B------:R-:W-:Y:S01]  /*9a40*/  R2UR UR5, R9 ;  /* 0x00000000090572ca */ /* 0x000fe200000e0000 */
[----:B------:R-:W-:Y:S01]  /*9a50*/  IMAD R152, R168, -0x40, R152 ;  /* 0xffffffc0a8987824 */ /* 0x000fe200078e0298 */
[----:B------:R-:W-:Y:S01]  /*9a60*/  R2UR UR6, R6 ;  /* 0x00000000060672ca */ /* 0x000fe200000e0000 */
[----:B------:R-:W-:Y:S01]  /*9a70*/  VIADD R6, R4, 0x4 ;  /* 0x0000000404067836 */ /* 0x000fe20000000000 */
[----:B------:R-:W-:Y:S01]  /*9a80*/  R2UR UR7, R7 ;  /* 0x00000000070772ca */ /* 0x000fe200000e0000 */
[----:B------:R-:W-:-:S02]  /*9a90*/  IMAD.MOV.U32 R7, RZ, RZ, 0x40000040 ;  /* 0x40000040ff077424 */ /* 0x000fc400078e00ff */
[----:B------:R-:W-:Y:S01]  /*9aa0*/  VIADD R4, R4, 0x6 ;  /* 0x0000000604047836 */ /* 0x000fe20000000000 */
[----:B-1----:R-:W-:Y:S01]  /*9ab0*/  LOP3.LUT R58, R58, 0x7f, RZ, 0xc0, !PT ;  /* 0x0000007f3a3a7812 */ /* 0x002fe200078ec0ff */
[----:B------:R-:W-:Y:S02]  /*9ac0*/  WARPGROUP.DEPBAR.LE gsb0, 0x0 ;  /* 0x00008000000079c5 */ /* 0x000fe40000010000 */
[----:B------:R-:W-:-:S06]  /*9ad0*/  WARPGROUP.ARRIVE ;  /* 0x00000000000079c5 */ /* 0x000fcc0000000000 */
[----:B------:R-:W-:Y:S01]  /*9ae0*/  HGMMA.64x64x16.F32.BF16 R24, gdesc[UR4], R24, gsb0 ;  /* 0x00e00000041879f0 */ /* 0x000fe20008001818 */
[----:B------:R-:W-:Y:S02]  /*9af0*/  R2UR UR4, R6 ;  /* 0x00000000060472ca */ /* 0x000fe400000e0000 */
[----:B------:R-:W-:Y:S02]  /*9b00*/  R2UR UR5, R7 ;  /* 0x00000000070572ca */ /* 0x000fe400000e0000 */
[----:B------:R-:W-:Y:S02]  /*9b10*/  R2UR UR6, R14 ;  /* 0x000000000e0672ca */ /* 0x000fe400000e0000 */
[----:B------:R-:W-:Y:S01]  /*9b20*/  R2UR UR7, R15 ;  /* 0x000000000f0772ca */ /* 0x000fe200000e0000 */
[----:B------:R-:W-:Y:S02]  /*9b30*/  WARPGROUP.DEPBAR.LE gsb0, 0x0 ;  /* 0x00008000000079c5 */ /* 0x000fe40000010000 */
[----:B------:R-:W-:-:S10]  /*9b40*/  WARPGROUP.ARRIVE ;  /* 0x00000000000079c5 */ /* 0x000fd40000000000 */
        /* <DEDUP_REMOVED lines=8> */
[----:B------:R-:W-:Y:S01]  /*9bd0*/  ULDC UR4, c[0x0][0x9d8] ;  /* 0x0002760000047ab9 */ /* 0x000fe20000000800 */
[----:B------:R-:W-:Y:S01]  /*9be0*/  ULDC UR5, c[0x0][0x988] ;  /* 0x0002620000057ab9 */ /* 0x000fe20000000800 */
[----:B--2---:R-:W-:-:S04]  /*9bf0*/  IADD3 R152, -R57, 0x40, R152 ;  /* 0x0000004039987810 */ /* 0x004fc80007ffe198 */
[C---:B------:R-:W-:Y:S02]  /*9c00*/  ISETP.GT.AND P1, PT, R152.reuse, RZ, PT ;  /* 0x000000ff9800720c */ /* 0x040fe40003f24270 */
[C---:B------:R-:W-:Y:S02]  /*9c10*/  ISETP.GT.AND P2, PT, R152.reuse, 0x1, PT ;  /* 0x000000019800780c */ /* 0x040fe40003f44270 */
[C---:B------:R-:W-:Y:S02]  /*9c20*/  ISETP.GT.AND P3, PT, R152.reuse, 0x8, PT ;  /* 0x000000089800780c */ /* 0x040fe40003f64270 */
[C---:B------:R-:W-:Y:S02]  /*9c30*/  ISETP.GT.AND P4, PT, R152.reuse, 0x9, PT ;  /* 0x000000099800780c */ /* 0x040fe40003f84270 */
[C---:B------:R-:W-:Y:S02]  /*9c40*/  ISETP.GT.AND P5, PT, R152.reuse, 0x10, PT ;  /* 0x000000109800780c */ /* 0x040fe40003fa4270 */
[----:B------:R-:W-:Y:S01]  /*9c50*/  ISETP.GT.AND P6, PT, R152, 0x11, PT ;  /* 0x000000119800780c */ /* 0x000fe20003fc4270 */
[----:B------:R-:W-:-:S02]  /*9c60*/  WARPGROUP.DEPBAR.LE gsb0, 0x0 ;  /* 0x00008000000079c5 */ /* 0x000fc40000010000 */
        /* <DEDUP_REMOVED lines=34> */
[----:B------:R-:W-:-:S03]  /*9e90*/  FMUL.FTZ R55, R55, UR4 ;  /* 0x0000000437377c20 */ /* 0x000fc60008410000 */
[----:B------:R-:W-:Y:S08]  /*9ea0*/  MUFU.TANH R32, R32 ;  /* 0x0000002000207308 */ /* 0x000ff00000002400 */
[----:B------:R-:W2:Y:S01]  /*9eb0*/  MUFU.TANH R3, R26 ;  /* 0x0000001a00037308 */ /* 0x000ea20000002400 */
[----:B-1----:R-:W-:-:S07]  /*9ec0*/  FSEL R29, R29, -INF , P4 ;  /* 0xff8000001d1d7808 */ /* 0x002fce0002000000 */
[----:B------:R1:W3:Y:S08]  /*9ed0*/  MUFU.TANH R10, R27 ;  /* 0x0000001b000a7308 */ /* 0x0002f00000002400 */
[----:B------:R0:W-:Y:S01]  /*9ee0*/  MUFU.TANH R20, R33 ;  /* 0x0000002100147308 */ /* 0x0001e20000002400 */
[----:B-1----:R-:W-:Y:S02]  /*9ef0*/  FSEL R27, R25, -INF , P2 ;  /* 0xff800000191b7808 */ /* 0x002fe40001000000 */
[----:B------:R-:W-:-:S02]  /*9f00*/  FSEL R25, R28, -INF , P3 ;  /* 0xff8000001c197808 */ /* 0x000fc40001800000 */
[----:B--2---:R-:W-:Y:S02]  /*9f10*/  FSEL R3, R3, -INF , P1 ;  /* 0xff80000003037808 */ /* 0x004fe40000800000 */
[----:B------:R-:W-:Y:S01]  /*9f20*/  ISETP.GT.AND P1, PT, R152, 0x18, PT ;  /* 0x000000189800780c */ /* 0x000fe20003f24270 */
[----:B------:R1:W2:Y:S01]  /*9f30*/  MUFU.TANH R11, R30 ;  /* 0x0000001e000b7308 */ /* 0x0002a20000002400 */
[----:B0-----:R-:W-:Y:S02]  /*9f40*/  FSEL R33, R32, -INF , P5 ;  /* 0xff80000020217808 */ /* 0x001fe40002800000 */
[----:B---3--:R-:W-:Y:S02]  /*9f50*/  FSEL R10, R10, -INF , P2 ;  /* 0xff8000000a0a7808 */ /* 0x008fe40001000000 */
[----:B------:R-:W-:-:S03]  /*9f60*/  ISETP.GT.AND P2, PT, R152, 0x19, PT ;  /* 0x000000199800780c */ /* 0x000fc60003f44270 */
[----:B------:R-:W-:Y:S01]  /*9f70*/  MUFU.TANH R36, R36 ;  /* 0x0000002400247308 */ /* 0x000fe20000002400 */
[----:B-1----:R-:W-:-:S04]  /*9f80*/  FMNMX.FTZ R30, R14, R27, !PT ;  /* 0x0000001b0e1e7209 */ /* 0x002fc80007810000 */
[----:B------:R-:W-:-:S03]  /*9f90*/  FMNMX.FTZ R30, R25, R30, !PT ;  /* 0x0000001e191e7209 */ /* 0x000fc60007810000 */
[----:B------:R-:W-:Y:S01]  /*9fa0*/  MUFU.TANH R37, R37 ;  /* 0x0000002500257308 */ /* 0x000fe20000002400 */
[----:B------:R-:W-:Y:S02]  /*9fb0*/  FMNMX.FTZ R30, R29, R30, !PT ;  /* 0x0000001e1d1e7209 */ /* 0x000fe40007810000 */
[----:B--2---:R-:W-:Y:S02]  /*9fc0*/  FSEL R11, R11, -INF , P3 ;  /* 0xff8000000b0b7808 */ /* 0x004fe40001800000 */
[----:B------:R-:W-:Y:S02]  /*9fd0*/  FMNMX.FTZ R30, R33, R30, !PT ;  /* 0x0000001e211e7209 */ /* 0x000fe40007810000 */
[----:B------:R-:W-:Y:S01]  /*9fe0*/  ISETP.GT.AND P3, PT, R152, 0x20, PT ;  /* 0x000000209800780c */ /* 0x000fe20003f64270 */
[----:B------:R-:W0:Y:S08]  /*9ff0*/  MUFU.TANH R15, R31 ;  /* 0x0000001f000f7308 */ /* 0x000e300000002400 */
[----:B------:R-:W-:Y:S08]  /*a000*/  MUFU.TANH R40, R40 ;  /* 0x0000002800287308 */ /* 0x000ff00000002400 */
[----:B------:R-:W1:Y:S01]  /*a010*/  MUFU.TANH R34, R34 ;  /* 0x0000002200227308 */ /* 0x000e620000002400 */
[----:B0-----:R-:W-:-:S02]  /*a020*/  FSEL R15, R15, -INF , P4 ;  /* 0xff8000000f0f7808 */ /* 0x001fc40002000000 */
[----:B------:R-:W-:-:S05]  /*a030*/  ISETP.GT.AND P4, PT, R152, 0x21, PT ;  /* 0x000000219800780c */ /* 0x000fca0003f84270 */
[----:B------:R0:W2:Y:S08]  /*a040*/  MUFU.TANH R21, R35 ;  /* 0x0000002300157308 */ /* 0x0000b00000002400 */
[----:B------:R3:W4:Y:S01]  /*a050*/  MUFU.TANH R26, R41 ;  /* 0x00000029001a7308 */ /* 0x0007220000002400 */
[----:B0-----:R-:W-:Y:S01]  /*a060*/  FSEL R35, R20, -INF , P6 ;  /* 0xff80000014237808 */ /* 0x001fe20003000000 */
[----:B------:R-:W-:Y:S01]  /*a070*/  FMUL.FTZ R20, R49, UR4 ;  /* 0x0000000431147c20 */ /* 0x000fe20008410000 */
[----:B-1----:R-:W-:-:S02]  /*a080*/  FSEL R31, R34, -INF , P5 ;  /* 0xff800000221f7808 */ /* 0x002fc40002800000 */
[----:B------:R-:W-:Y:S02]  /*a090*/  FMNMX.FTZ R30, R35, R30, !PT ;  /* 0x0000001e231e7209 */ /* 0x000fe40007810000 */
[C---:B------:R-:W-:Y:S01]  /*a0a0*/  ISETP.GT.AND P5, PT, R152.reuse, 0x28, PT ;  /* 0x000000289800780c */ /* 0x040fe20003fa4270 */
[----:B------:R0:W1:Y:S01]  /*a0b0*/  MUFU.TANH R24, R39 ;  /* 0x0000002700187308 */ /* 0x0000620000002400 */
[----:B---3--:R-:W-:Y:S02]  /*a0c0*/  FSEL R41, R37, -INF , P2 ;  /* 0xff80000025297808 */ /* 0x008fe40001000000 */
[----:B--2---:R-:W-:Y:S01]  /*a0d0*/  FSEL R37, R21, -INF , P6 ;  /* 0xff80000015257808 */ /* 0x004fe20003000000 */
[----:B------:R-:W-:Y:S01]  /*a0e0*/  FMUL.FTZ R21, R53, UR4 ;  /* 0x0000000435157c20 */ /* 0x000fe20008410000 */
[----:B------:R-:W-:-:S03]  /*a0f0*/  ISETP.GT.AND P6, PT, R152, 0x29, PT ;  /* 0x000000299800780c */ /* 0x000fc60003fc4270 */
[----:B------:R-:W2:Y:S01]  /*a100*/  MUFU.TANH R44, R44 ;  /* 0x0000002c002c7308 */ /* 0x000ea20000002400 */
[----:B0-----:R-:W-:Y:S02]  /*a110*/  FSEL R39, R36, -INF , P1 ;  /* 0xff80000024277808 */ /* 0x001fe40000800000 */
[----:B----4-:R-:W-:Y:S02]  /*a120*/  FSEL R49, R26, -INF , P4 ;  /* 0xff8000001a317808 */ /* 0x010fe40002000000 */
[----:B------:R-:W-:-:S03]  /*a130*/  FMNMX.FTZ R30, R39, R30, !PT ;  /* 0x0000001e271e7209 */ /* 0x000fc60007810000 */
[----:B------:R-:W-:Y:S01]  /*a140*/  MUFU.TANH R38, R38 ;  /* 0x0000002600267308 */ /* 0x000fe20000002400 */
[----:B------:R-:W-:Y:S02]  /*a150*/  FMNMX.FTZ R30, R41, R30, !PT ;  /* 0x0000001e291e7209 */ /* 0x000fe40007810000 */
[----:B-1----:R-:W-:Y:S02]  /*a160*/  FSEL R53, R24, -INF , P2 ;  /* 0xff80000018357808 */ /* 0x002fe40001000000 */
[----:B------:R-:W-:-:S03]  /*a170*/  ISETP.GT.AND P2, PT, R152, 0x31, PT ;  /* 0x000000319800780c */ /* 0x000fc60003f44270 */
[----:B------:R0:W1:Y:S01]  /*a180*/  MUFU.TANH R28, R45 ;  /* 0x0000002d001c7308 */ /* 0x0000620000002400 */
[----:B--2---:R-:W-:-:S07]  /*a190*/  FSEL R63, R44, -INF , P5 ;  /* 0xff8000002c3f7808 */ /* 0x004fce0002800000 */
[----:B------:R-:W-:Y:S01]  /*a1a0*/  MUFU.TANH R48, R48 ;  /* 0x0000003000307308 */ /* 0x000fe20000002400 */
[----:B0-----:R-:W-:-:S04]  /*a1b0*/  FSEL R45, R40, -INF , P3 ;  /* 0xff800000282d7808 */ /* 0x001fc80001800000 */
[----:B------:R-:W-:-:S03]  /*a1c0*/  FMNMX.FTZ R30, R45, R30, !PT ;  /* 0x0000001e2d1e7209 */ /* 0x000fc60007810000 */
[----:B------:R-:W0:Y:S01]  /*a1d0*/  MUFU.TANH R42, R42 ;  /* 0x0000002a002a7308 */ /* 0x000e220000002400 */
[----:B------:R-:W-:Y:S02]  /*a1e0*/  FMNMX.FTZ R30, R49, R30, !PT ;  /* 0x0000001e311e7209 */ /* 0x000fe40007810000 */
[----:B-1----:R-:W-:Y:S02]  /*a1f0*/  FSEL R67, R28, -INF , P6 ;  /* 0xff8000001c437808 */ /* 0x002fe40003000000 */
[----:B------:R-:W-:-:S03]  /*a200*/  FMNMX.FTZ R30, R63, R30, !PT ;  /* 0x0000001e3f1e7209 */ /* 0x000fc60007810000 */
[----:B------:R-:W1:Y:S01]  /*a210*/  MUFU.TANH R20, R20 ;  /* 0x0000001400147308 */ /* 0x000e620000002400 */
[----:B------:R-:W-:-:S07]  /*a220*/  FMNMX.FTZ R30, R67, R30, !PT ;  /* 0x0000001e431e7209 */ /* 0x000fce0007810000 */
[----:B------:R2:W3:Y:S01]  /*a230*/  MUFU.TANH R59, R43 ;  /* 0x0000002b003b7308 */ /* 0x0004e20000002400 */
[----:B0-----:R-:W-:Y:S02]  /*a240*/  FSEL R57, R42, -INF , P3 ;  /* 0xff8000002a397808 */ /* 0x001fe40001800000 */
[----:B------:R-:W-:-:S05]  /*a250*/  ISETP.GT.AND P3, PT, R152, 0x38, PT ;  /* 0x000000389800780c */ /* 0x000fca0003f64270 */
[----:B------:R-:W0:Y:S01]  /*a260*/  MUFU.TANH R52, R52 ;  /* 0x0000003400347308 */ /* 0x000e220000002400 */
[----:B--2---:R-:W-:Y:S02]  /*a270*/  FSEL R43, R38, -INF , P1 ;  /* 0xff800000262b7808 */ /* 0x004fe40000800000 */
[----:B------:R-:W-:Y:S02]  /*a280*/  ISETP.GT.AND P1, PT, R152, 0x30, PT ;  /* 0x000000309800780c */ /* 0x000fe40003f24270 */
[----:B-1----:R-:W-:Y:S02]  /*a290*/  FSEL R75, R20, -INF , P2 ;  /* 0xff800000144b7808 */ /* 0x002fe40001000000 */
[----:B------:R-:W-:Y:S01]  /*a2a0*/  FSEL R71, R48, -INF , P1 ;  /* 0xff80000030477808 */ /* 0x000fe20000800000 */
[----:B------:R-:W1:Y:S01]  /*a2b0*/  MUFU.TANH R21, R21 ;  /* 0x0000001500157308 */ /* 0x000e620000002400 */
[----:B---3--:R-:W-:Y:S02]  /*a2c0*/  FSEL R59, R59, -INF , P4 ;  /* 0xff8000003b3b7808 */ /* 0x008fe40002000000 */
[----:B------:R-:W-:-:S02]  /*a2d0*/  FMNMX.FTZ R30, R71, R30, !PT ;  /* 0x0000001e471e7209 */ /* 0x000fc40007810000 */
[----:B------:R-:W-:Y:S02]  /*a2e0*/  ISETP.GT.AND P4, PT, R152, 0x39, PT ;  /* 0x000000399800780c */ /* 0x000fe40003f84270 */
[----:B------:R-:W-:Y:S01]  /*a2f0*/  FMNMX.FTZ R30, R75, R30, !PT ;  /* 0x0000001e4b1e7209 */ /* 0x000fe20007810000 */
[----:B------:R-:W2:Y:S01]  /*a300*/  MUFU.TANH R46, R46 ;  /* 0x0000002e002e7308 */ /* 0x000ea20000002400 */
[----:B0-----:R-:W-:Y:S02]  /*a310*/  FSEL R77, R52, -INF , P3 ;  /* 0xff800000344d7808 */ /* 0x001fe40001800000 */
[----:B------:R-:W-:Y:S02]  /*a320*/  FMNMX.FTZ R20, R3, R10, !PT ;  /* 0x0000000a03147209 */ /* 0x000fe40007810000 */
[----:B------:R-:W-:Y:S02]  /*a330*/  FMNMX.FTZ R30, R77, R30, !PT ;  /* 0x0000001e4d1e7209 */ /* 0x000fe40007810000 */
[----:B------:R-:W-:Y:S01]  /*a340*/  FMNMX.FTZ R20, R11, R20, !PT ;  /* 0x000000140b147209 */ /* 0x000fe20007810000 */
[----:B------:R-:W0:Y:S01]  /*a350*/  MUFU.TANH R47, R47 ;  /* 0x0000002f002f7308 */ /* 0x000e220000002400 */
[----:B-1----:R-:W-:-:S02]  /*a360*/  FSEL R79, R21, -INF , P4 ;  /* 0xff800000154f7808 */ /* 0x002fc40002000000 */
[----:B------:R-:W-:Y:S02]  /*a370*/  FMNMX.FTZ R20, R15, R20, !PT ;  /* 0x000000140f147209 */ /* 0x000fe40007810000 */
[----:B------:R-:W-:Y:S02]  /*a380*/  FMNMX.FTZ R30, R79, R30, !PT ;  /* 0x0000001e4f1e7209 */ /* 0x000fe40007810000 */
[----:B------:R-:W-:Y:S01]  /*a390*/  FMNMX.FTZ R20, R31, R20, !PT ;  /* 0x000000141f147209 */ /* 0x000fe20007810000 */
[----:B------:R-:W1:Y:S01]  /*a3a0*/  MUFU.TANH R50, R50 ;  /* 0x0000003200327308 */ /* 0x000e620000002400 */
[----:B--2---:R-:W-:Y:S01]  /*a3b0*/  FSEL R61, R46, -INF , P5 ;  /* 0xff8000002e3d7808 */ /* 0x004fe20002800000 */
[----:B------:R-:W2:Y:S01]  /*a3c0*/  SHFL.BFLY PT, R21, R30, 0x2, 0x1f ;  /* 0x0c401f001e157f89 */ /* 0x000ea200000e0000 */
[----:B------:R-:W-:-:S04]  /*a3d0*/  FMNMX.FTZ R20, R37, R20, !PT ;  /* 0x0000001425147209 */ /* 0x000fc80007810000 */
[----:B------:R-:W-:Y:S01]  /*a3e0*/  FMNMX.FTZ R24, R43, R20, !PT ;  /* 0x000000142b187209 */ /* 0x000fe20007810000 */
[----:B------:R-:W3:Y:S01]  /*a3f0*/  MUFU.TANH R51, R51 ;  /* 0x0000003300337308 */ /* 0x000ee20000002400 */
[----:B0-----:R-:W-:Y:S01]  /*a400*/  FSEL R65, R47, -INF , P6 ;  /* 0xff8000002f417808 */ /* 0x001fe20003000000 */
[----:B------:R-:W-:Y:S01]  /*a410*/  IMAD.U32 R20, RZ, RZ, UR5 ;  /* 0x00000005ff147e24 */ /* 0x000fe2000f8e00ff */
[----:B------:R-:W-:-:S04]  /*a420*/  FMNMX.FTZ R24, R53, R24, !PT ;  /* 0x0000001835187209 */ /* 0x000fc80007810000 */
[----:B------:R-:W-:Y:S01]  /*a430*/  FMNMX.FTZ R24, R57, R24, !PT ;  /* 0x0000001839187209 */ /* 0x000fe20007810000 */
[----:B------:R-:W0:Y:S01]  /*a440*/  MUFU.TANH R54, R54 ;  /* 0x0000003600367308 */ /* 0x000e220000002400 */
[----:B-1----:R-:W-:Y:S02]  /*a450*/  FSEL R69, R50, -INF , P1 ;  /* 0xff80000032457808 */ /* 0x002fe40000800000 */
[----:B------:R-:W-:-:S04]  /*a460*/  FMNMX.FTZ R24, R59, R24, !PT ;  /* 0x000000183b187209 */ /* 0x000fc80007810000 */
[----:B------:R-:W-:Y:S01]  /*a470*/  FMNMX.FTZ R24, R61, R24, !PT ;  /* 0x000000183d187209 */ /* 0x000fe20007810000 */
[----:B------:R-:W1:Y:S01]  /*a480*/  MUFU.TANH R55, R55 ;  /* 0x0000003700377308 */ /* 0x000e620000002400 */
[----:B---3--:R-:W-:Y:S02]  /*a490*/  FSEL R73, R51, -INF , P2 ;  /* 0xff80000033497808 */ /* 0x008fe40001000000 */
[----:B--2---:R-:W-:Y:S02]  /*a4a0*/  FMNMX.FTZ R21, R30, R21, !PT ;  /* 0x000000151e157209 */ /* 0x004fe40007810000 */
[----:B------:R-:W-:-:S03]  /*a4b0*/  FMNMX.FTZ R24, R65, R24, !PT ;  /* 0x0000001841187209 */ /* 0x000fc60007810000 */
[----:B------:R-:W2:Y:S01]  /*a4c0*/  SHFL.BFLY PT, R26, R21, 0x1, 0x1f ;  /* 0x0c201f00151a7f89 */ /* 0x000ea200000e0000 */
[----:B------:R-:W-:Y:S02]  /*a4d0*/  FMNMX.FTZ R24, R69, R24, !PT ;  /* 0x0000001845187209 */ /* 0x000fe40007810000 */
[----:B0-----:R-:W-:Y:S02]  /*a4e0*/  FSEL R47, R54, -INF , P3 ;  /* 0xff800000362f7808 */ /* 0x001fe40001800000 */
[----:B------:R-:W-:Y:S02]  /*a4f0*/  FMNMX.FTZ R24, R73, R24, !PT ;  /* 0x0000001849187209 */ /* 0x000fe40007810000 */
[----:B-1----:R-:W-:Y:S02]  /*a500*/  FSEL R51, R55, -INF , P4 ;  /* 0xff80000037337808 */ /* 0x002fe40002000000 */
[----:B------:R-:W-:-:S04]  /*a510*/  FMNMX.FTZ R24, R47, R24, !PT ;  /* 0x000000182f187209 */ /* 0x000fc80007810000 */
[----:B------:R-:W-:Y:S02]  /*a520*/  FMNMX.FTZ R24, R51, R24, !PT ;  /* 0x0000001833187209 */ /* 0x000fe40007810000 */
[----:B--2---:R-:W-:-:S04]  /*a530*/  FMNMX.FTZ R21, R21, R26, !PT ;  /* 0x0000001a15157209 */ /* 0x004fc80007810000 */
[C---:B------:R-:W-:Y:S01]  /*a540*/  FSETP.NEU.FTZ.AND P5, PT, R21.reuse, -INF , PT ;  /* 0xff8000001500780b */ /* 0x040fe20003fbd000 */
[----:B------:R-:W-:-:S05]  /*a550*/  FMUL.FTZ R26, R21, R20 ;  /* 0x00000014151a7220 */ /* 0x000fca0000410000 */
[----:B------:R-:W-:-:S05]  /*a560*/  FSEL R26, R26, RZ, P5 ;  /* 0x000000ff1a1a7208 */ /* 0x000fca0002800000 */
[-CC-:B-----5:R-:W-:Y:S01]  /*a570*/  FFMA.FTZ R154, R25, R20.reuse, -R26.reuse ;  /* 0x00000014199a7223 */ /* 0x1a0fe2000001081a */
[-CC-:B------:R-:W-:Y:S01]  /*a580*/  FFMA.FTZ R25, R29, R20.reuse, -R26.reuse ;  /* 0x000000141d197223 */ /* 0x180fe2000001081a */
[-CC-:B------:R-:W-:Y:S01]  /*a590*/  FFMA.FTZ R152, R14, R20.reuse, -R26.reuse ;  /* 0x000000140e987223 */ /* 0x180fe2000001081a */
[----:B------:R-:W0:Y:S01]  /*a5a0*/  SHFL.BFLY PT, R29, R24, 0x2, 0x1f ;  /* 0x0c401f00181d7f89 */ /* 0x000e2200000e0000 */
        /* <DEDUP_REMOVED lines=13> */
[----:B------:R-:W-:-:S05]  /*a680*/  FFMA.FTZ R33, R79, R20, -R26 ;  /* 0x000000144f217223 */ /* 0x000fca000001081a */
[----:B------:R-:W1:Y:S01]  /*a690*/  MUFU.EX2 R27, R27 ;  /* 0x0000001b001b7308 */ /* 0x000e620000000800 */
[----:B0-----:R-:W-:-:S07]  /*a6a0*/  FMNMX.FTZ R29, R24, R29, !PT ;  /* 0x0000001d181d7209 */ /* 0x001fce0007810000 */
[----:B------:R-:W0:Y:S01]  /*a6b0*/  MUFU.EX2 R25, R25 ;  /* 0x0000001900197308 */ /* 0x000e220000000800 */
[----:B------:R-:W2:Y:S07]  /*a6c0*/  SHFL.BFLY PT, R24, R29, 0x1, 0x1f ;  /* 0x0c201f001d187f89 */ /* 0x000eae00000e0000 */
[----:B------:R-:W-:Y:S08]  /*a6d0*/  MUFU.EX2 R156, R156 ;  /* 0x0000009c009c7308 */ /* 0x000ff00000000800 */
[----:B------:R-:W-:Y:S08]  /*a6e0*/  MUFU.EX2 R35, R35 ;  /* 0x0000002300237308 */ /* 0x000ff00000000800 */
[----:B------:R-:W-:Y:S01]  /*a6f0*/  MUFU.EX2 R158, R158 ;  /* 0x0000009e009e7308 */ /* 0x000fe20000000800 */
[----:B--2---:R-:W-:Y:S01]  /*a700*/  FMNMX.FTZ R169, R29, R24, !PT ;  /* 0x000000181da97209 */ /* 0x004fe20007810000 */
[----:B------:R-:W-:-:S03]  /*a710*/  FFMA.FTZ R24, R77, R20, -R26 ;  /* 0x000000144d187223 */ /* 0x000fc6000001081a */
[C---:B------:R-:W-:Y:S01]  /*a720*/  FSETP.NEU.FTZ.AND P1, PT, R169.reuse, -INF , PT ;  /* 0xff800000a900780b */ /* 0x040fe20003f3d000 */
[----:B------:R-:W-:Y:S02]  /*a730*/  FMUL.FTZ R28, R169, R20 ;  /* 0x00000014a91c7220 */ /* 0x000fe40000410000 */
[----:B------:R-:W-:Y:S03]  /*a740*/  MUFU.EX2 R41, R41 ;  /* 0x0000002900297308 */ /* 0x000fe60000000800 */
[----:B------:R-:W-:Y:S02]  /*a750*/  FSEL R28, R28, RZ, P1 ;  /* 0x000000ff1c1c7208 */ /* 0x000fe40000800000 */
[----:B------:R-:W-:-:S03]  /*a760*/  ISETP.NE.AND P1, PT, R58, RZ, PT ;  /* 0x000000ff3a00720c */ /* 0x000fc60003f25270 */
        /* <DEDUP_REMOVED lines=16> */
[----:B------:R-:W2:Y:S01]  /*a870*/  MUFU.EX2 R10, R10 ;  /* 0x0000000a000a7308 */ /* 0x000ea20000000800 */
[----:B-1----:R-:W-:Y:S01]  /*a880*/  FADD.FTZ R3, R152, R27 ;  /* 0x0000001b98037221 */ /* 0x002fe20000010000 */
[-CC-:B------:R-:W-:Y:S01]  /*a890*/  FFMA.FTZ R47, R47, R20.reuse, -R28.reuse ;  /* 0x000000142f2f7223 */ /* 0x180fe2000001081c */
[----:B------:R-:W-:Y:S01]  /*a8a0*/  FFMA.FTZ R28, R51, R20, -R28 ;  /* 0x00000014331c7223 */ /* 0x000fe2000001081c */
[----:B------:R-:W-:Y:S01]  /*a8b0*/  F2FP.BF16.F32.PACK_AB R152, R27, R152 ;  /* 0x000000981b98723e */ /* 0x000fe200000010ff */
[----:B------:R-:W-:Y:S01]  /*a8c0*/  FADD.FTZ R40, R154, R3 ;  /* 0x000000039a287221 */ /* 0x000fe20000010000 */
[----:B0-----:R-:W-:-:S02]  /*a8d0*/  F2FP.BF16.F32.PACK_AB R154, R25, R154 ;  /* 0x0000009a199a723e */ /* 0x001fc400000010ff */
[----:B------:R-:W0:Y:S01]  /*a8e0*/  MUFU.EX2 R11, R11 ;  /* 0x0000000b000b7308 */ /* 0x000e220000000800 */
[----:B------:R-:W-:-:S07]  /*a8f0*/  FADD.FTZ R3, R25, R40 ;  /* 0x0000002819037221 */ /* 0x000fce0000010000 */
[----:B------:R0:W1:Y:S01]  /*a900*/  MUFU.EX2 R26, R15 ;  /* 0x0000000f001a7308 */ /* 0x0000620000000800 */
[----:B--2---:R-:W-:Y:S01]  /*a910*/  FADD.FTZ R38, R153, R10 ;  /* 0x0000000a99267221 */ /* 0x004fe20000010000 */
[----:B------:R-:W-:-:S06]  /*a920*/  F2FP.BF16.F32.PACK_AB R153, R10, R153 ;  /* 0x000000990a99723e */ /* 0x000fcc00000010ff */
[----:B------:R-:W2:Y:S01]  /*a930*/  MUFU.EX2 R31, R31 ;  /* 0x0000001f001f7308 */ /* 0x000ea20000000800 */
[----:B0-----:R-:W-:Y:S01]  /*a940*/  FADD.FTZ R15, R11, R38 ;  /* 0x000000260b0f7221 */ /* 0x001fe20000010000 */
[----:B------:R-:W-:Y:S01]  /*a950*/  FADD.FTZ R38, R156, R3 ;  /* 0x000000039c267221 */ /* 0x000fe20000010000 */
[----:B------:R-:W-:Y:S01]  /*a960*/  @!P1 VIADD R3, R12, 0x28c40 ;  /* 0x00028c400c039836 */ /* 0x000fe20000000000 */
[----:B------:R-:W-:-:S04]  /*a970*/  F2FP.BF16.F32.PACK_AB R156, R35, R156 ;  /* 0x0000009c239c723e */ /* 0x000fc800000010ff */
[----:B------:R0:W3:Y:S01]  /*a980*/  MUFU.EX2 R30, R37 ;  /* 0x00000025001e7308 */ /* 0x0000e20000000800 */
[C---:B-1----:R-:W-:Y:S01]  /*a990*/  FADD.FTZ R40, R26.reuse, R15 ;  /* 0x0000000f1a287221 */ /* 0x042fe20000010000 */
[----:B------:R-:W-:Y:S02]  /*a9a0*/  @!P1 PRMT R3, RZ, 0x654, R3 ;  /* 0x00000654ff039816 */ /* 0x000fe40000000003 */
[----:B------:R-:W-:Y:S02]  /*a9b0*/  F2FP.BF16.F32.PACK_AB R155, R26, R11 ;  /* 0x0000000b1a9b723e */ /* 0x000fe400000010ff */
[----:B------:R1:W-:Y:S01]  /*a9c0*/  @!P1 SYNCS.ARRIVE.TRANS64.RED.A1T0 RZ, [R3+URZ], RZ ;  /* 0x000000ff03ff99a7 */ /* 0x0003e2000810043f */
[----:B------:R-:W-:Y:S01]  /*a9d0*/  BAR.SYNC.DEFER_BLOCKING 0xf, 0x100 ;  /* 0x03c4000000007b1d */ /* 0x000fe20000010000 */
[----:B--2---:R-:W-:Y:S01]  /*a9e0*/  FADD.FTZ R15, R31, R40 ;  /* 0x000000281f0f7221 */ /* 0x004fe20000010000 */
[----:B0-----:R-:W-:-:S04]  /*a9f0*/  FADD.FTZ R37, R35, R38 ;  /* 0x0000002623257221 */ /* 0x001fc80000010000 */
[----:B------:R-:W1:Y:S01]  /*aa00*/  MUFU.EX2 R43, R43 ;  /* 0x0000002b002b7308 */ /* 0x000e620000000800 */
[----:B------:R-:W-:Y:S01]  /*aa10*/  FADD.FTZ R42, R158, R37 ;  /* 0x000000259e2a7221 */ /* 0x000fe20000010000 */
[C---:B------:R-:W-:Y:S01]  /*aa20*/  F2FP.BF16.F32.PACK_AB R158, R41.reuse, R158 ;  /* 0x0000009e299e723e */ /* 0x040fe200000010ff */
[C---:B---3--:R-:W-:Y:S02]  /*aa30*/  FADD.FTZ R40, R30.reuse, R15 ;  /* 0x0000000f1e287221 */ /* 0x048fe40000010000 */
[----:B------:R-:W-:Y:S01]  /*aa40*/  FADD.FTZ R42, R41, R42 ;  /* 0x0000002a292a7221 */ /* 0x000fe20000010000 */
[----:B------:R-:W-:Y:S02]  /*aa50*/  F2FP.BF16.F32.PACK_AB R157, R30, R31 ;  /* 0x0000001f1e9d723e */ /* 0x000fe400000010ff */
[----:B------:R-:W0:Y:S01]  /*aa60*/  MUFU.EX2 R32, R53 ;  /* 0x0000003500207308 */ /* 0x000e220000000800 */
[----:B------:R-:W-:-:S07]  /*aa70*/  FADD.FTZ R15, R45, R42 ;  /* 0x0000002a2d0f7221 */ /* 0x000fce0000010000 */
[----:B------:R-:W2:Y:S01]  /*aa80*/  MUFU.EX2 R57, R57 ;  /* 0x0000003900397308 */ /* 0x000ea20000000800 */
[----:B-1----:R-:W-:Y:S01]  /*aa90*/  FADD.FTZ R3, R43, R40 ;  /* 0x000000282b037221 */ /* 0x002fe20000010000 */
[----:B------:R1:W-:Y:S06]  /*aaa0*/  STSM.16.M88.4 [R195+0x26800], R152 ;  /* 0x02680098c3007844 */ /* 0x0003ec0000000200 */
[----:B------:R-:W3:Y:S01]  /*aab0*/  MUFU.EX2 R160, R49 ;  /* 0x0000003100a07308 */ /* 0x000ee20000000800 */
[C---:B0-----:R-:W-:Y:S01]  /*aac0*/  FADD.FTZ R40, R32.reuse, R3 ;  /* 0x0000000320287221 */ /* 0x041fe20000010000 */
[----:B------:R-:W-:-:S05]  /*aad0*/  F2FP.BF16.F32.PACK_AB R159, R32, R43 ;  /* 0x0000002b209f723e */ /* 0x000fca00000010ff */
[----:B------:R1:W-:Y:S01]  /*aae0*/  STSM.16.M88.4 [R198], R156 ;  /* 0x0000009cc6007844 */ /* 0x0003e20000000200 */
[----:B------:R-:W0:Y:S01]  /*aaf0*/  MUFU.EX2 R34, R59 ;  /* 0x0000003b00227308 */ /* 0x000e220000000800 */
[----:B--2---:R-:W-:-:S07]  /*ab00*/  FADD.FTZ R3, R57, R40 ;  /* 0x0000002839037221 */ /* 0x004fce0000010000 */
[----:B------:R-:W2:Y:S01]  /*ab10*/  MUFU.EX2 R63, R63 ;  /* 0x0000003f003f7308 */ /* 0x000ea20000000800 */
[C---:B---3--:R-:W-:Y:S01]  /*ab20*/  FADD.FTZ R42, R160.reuse, R15 ;  /* 0x0000000fa02a7221 */ /* 0x048fe20000010000 */
[----:B------:R-:W-:-:S06]  /*ab30*/  F2FP.BF16.F32.PACK_AB R160, R160, R45 ;  /* 0x0000002da0a0723e */ /* 0x000fcc00000010ff */
[----:B------:R-:W3:Y:S01]  /*ab40*/  MUFU.EX2 R61, R61 ;  /* 0x0000003d003d7308 */ /* 0x000ee20000000800 */
[C---:B0-----:R-:W-:Y:S01]  /*ab50*/  FADD.FTZ R40, R34.reuse, R3 ;  /* 0x0000000322287221 */ /* 0x041fe20000010000 */
[----:B------:R-:W-:-:S06]  /*ab60*/  F2FP.BF16.F32.PACK_AB R161, R34, R57 ;  /* 0x0000003922a1723e */ /* 0x000fcc00000010ff */
[----:B------:R-:W0:Y:S01]  /*ab70*/  MUFU.EX2 R162, R67 ;  /* 0x0000004300a27308 */ /* 0x000e220000000800 */
[----:B--2---:R-:W-:-:S07]  /*ab80*/  FADD.FTZ R15, R63, R42 ;  /* 0x0000002a3f0f7221 */ /* 0x004fce0000010000 */
[----:B------:R-:W2:Y:S01]  /*ab90*/  MUFU.EX2 R36, R65 ;  /* 0x0000004100247308 */ /* 0x000ea20000000800 */
[----:B---3--:R-:W-:-:S07]  /*aba0*/  FADD.FTZ R3, R61, R40 ;  /* 0x000000283d037221 */ /* 0x008fce0000010000 */
[----:B------:R-:W-:Y:S01]  /*abb0*/  MUFU.EX2 R14, R14 ;  /* 0x0000000e000e7308 */ /* 0x000fe20000000800 */
[C---:B0-----:R-:W-:Y:S01]  /*abc0*/  FADD.FTZ R15, R162.reuse, R15 ;  /* 0x0000000fa20f7221 */ /* 0x041fe20000010000 */
[----:B------:R-:W-:-:S06]  /*abd0*/  F2FP.BF16.F32.PACK_AB R162, R162, R63 ;  /* 0x0000003fa2a2723e */ /* 0x000fcc00000010ff */
[----:B------:R-:W0:Y:S01]  /*abe0*/  MUFU.EX2 R29, R75 ;  /* 0x0000004b001d7308 */ /* 0x000e220000000800 */
[C---:B--2---:R-:W-:Y:S01]  /*abf0*/  FADD.FTZ R10, R36.reuse, R3 ;  /* 0x00000003240a7221 */ /* 0x044fe20000010000 */
[----:B------:R-:W-:-:S05]  /*ac00*/  F2FP.BF16.F32.PACK_AB R163, R36, R61 ;  /* 0x0000003d24a3723e */ /* 0x000fca00000010ff */
[----:B------:R1:W-:Y:S01]  /*ac10*/  STSM.16.M88.4 [R196], R160 ;  /* 0x000000a0c4007844 */ /* 0x0003e20000000200 */
[----:B------:R-:W-:Y:S08]  /*ac20*/  MUFU.EX2 R69, R69 ;  /* 0x0000004500457308 */ /* 0x000ff00000000800 */
[----:B------:R-:W2:Y:S01]  /*ac30*/  MUFU.EX2 R38, R73 ;  /* 0x0000004900267308 */ /* 0x000ea20000000800 */
[----:B0-----:R-:W-:Y:S01]  /*ac40*/  F2FP.BF16.F32.PACK_AB R164, R29, R14 ;  /* 0x0000000e1da4723e */ /* 0x001fe200000010ff */
[----:B------:R-:W-:-:S04]  /*ac50*/  FADD.FTZ R14, R14, R15 ;  /* 0x0000000f0e0e7221 */ /* 0x000fc80000010000 */
[----:B------:R-:W-:Y:S02]  /*ac60*/  FADD.FTZ R29, R29, R14 ;  /* 0x0000000e1d1d7221 */ /* 0x000fe40000010000 */
[----:B------:R-:W-:Y:S08]  /*ac70*/  MUFU.EX2 R24, R24 ;  /* 0x0000001800187308 */ /* 0x000ff00000000800 */
[----:B------:R-:W0:Y:S01]  /*ac80*/  MUFU.EX2 R33, R33 ;  /* 0x0000002100217308 */ /* 0x000e220000000800 */
[----:B--2---:R-:W-:Y:S01]  /*ac90*/  F2FP.BF16.F32.PACK_AB R165, R38, R69 ;  /* 0x0000004526a5723e */ /* 0x004fe200000010ff */
[----:B------:R-:W-:-:S04]  /*aca0*/  FADD.FTZ R69, R69, R10 ;  /* 0x0000000a45457221 */ /* 0x000fc80000010000 */
[----:B------:R-:W-:Y:S02]  /*acb0*/  FADD.FTZ R38, R38, R69 ;  /* 0x0000004526267221 */ /* 0x000fe40000010000 */
[----:B------:R-:W-:Y:S08]  /*acc0*/  MUFU.EX2 R47, R47 ;  /* 0x0000002f002f7308 */ /* 0x000ff00000000800 */
[----:B------:R-:W2:Y:S01]  /*acd0*/  MUFU.EX2 R28, R28 ;  /* 0x0000001c001c7308 */ /* 0x000ea20000000800 */
[----:B0-----:R-:W-:Y:S01]  /*ace0*/  F2FP.BF16.F32.PACK_AB R166, R33, R24 ;  /* 0x0000001821a6723e */ /* 0x001fe200000010ff */
[----:B------:R-:W-:-:S04]  /*acf0*/  FADD.FTZ R24, R24, R29 ;  /* 0x0000001d18187221 */ /* 0x000fc80000010000 */
[----:B------:R-:W-:Y:S01]  /*ad00*/  FADD.FTZ R3, R33, R24 ;  /* 0x0000001821037221 */ /* 0x000fe20000010000 */
[----:B--2---:R-:W-:Y:S01]  /*ad10*/  F2FP.BF16.F32.PACK_AB R167, R28, R47 ;  /* 0x0000002f1ca7723e */ /* 0x004fe200000010ff */
[----:B------:R-:W-:-:S04]  /*ad20*/  FADD.FTZ R47, R47, R38 ;  /* 0x000000262f2f7221 */ /* 0x000fc80000010000 */
[----:B------:R1:W-:Y:S01]  /*ad30*/  STSM.16.M88.4 [R197], R164 ;  /* 0x000000a4c5007844 */ /* 0x0003e20000000200 */
[----:B------:R-:W-:Y:S01]  /*ad40*/  FADD.FTZ R10, R28, R47 ;  /* 0x0000002f1c0a7221 */ /* 0x000fe20000010000 */
[----:B------:R-:W-:Y:S06]  /*ad50*/  @!P0 BRA `(.L_x_3730) ;  /* 0x0000000000048947 */ /* 0x000fec0003800000 */
[----:B------:R-:W-:Y:S01]  /*ad60*/  BPT.TRAP 0x1 ;  /* 0x000000040000795c */ /* 0x000fe20000300000 */
.L_x_3730:
[----:B------:R0:W2:Y:S01]  /*ad70*/  SYNCS.PHASECHK.TRANS64.TRYWAIT P2, [R12+URZ+0x28c50], R13 ;  /* 0x028c500d0c0075a7 */ /* 0x0000a2000804017f */
[----:B------:R-:W-:Y:S05]  /*ad80*/  @!P0 BRA `(.L_x_3731) ;  /* 0x0000000000048947 */ /* 0x000fea0003800000 */
[----:B------:R-:W-:Y:S01]  /*ad90*/  BPT.TRAP 0x1 ;  /* 0x000000040000795c */ /* 0x000fe20000300000 */
.L_x_3731:
[----:B------:R-:W-:Y:S01]  /*ada0*/  LOP3.LUT R11, R56, 0x2000000, RZ, 0xfc, !PT ;  /* 0x02000000380b7812 */ /* 0x000fe200078efcff */
[----:B------:R-:W-:Y:S01]  /*adb0*/  ULDC UR37, c[0x0][0x9d8] ;  /* 0x0002760000257ab9 */ /* 0x000fe20000000800 */
[----:B------:R-:W-:Y:S01]  /*adc0*/  ULDC UR36, c[0x0][0x988] ;  /* 0x0002620000247ab9 */ /* 0x000fe20000000800 */
[----:B------:R-:W-:Y:S01]  /*add0*/  BSSY B0, `(.L_x_3732) ;  /* 0x0000006000007945 */ /* 0x000fe20003800000 */
[----:B------:R-:W-:Y:S02]  /*ade0*/  IMAD.MOV.U32 R27, RZ, RZ, 0x40000040 ;  /* 0x40000040ff1b7424 */ /* 0x000fe400078e00ff */
[----:B------:R-:W-:Y:S01]  /*adf0*/  IMAD R26, R18, 0x1000, R11 ;  /* 0x00001000121a7824 */ /* 0x000fe200078e020b */
[----:B--2---:R-:W-:Y:S06]  /*ae00*/  @P2 BRA `(.L_x_3733) ;  /* 0x0000000000082947 */ /* 0x004fec0003800000 */
[----:B------:R-:W2:Y:S02]  /*ae10*/  SYNCS.PHASECHK.TRANS64.TRYWAIT P2, [R12+URZ+0x28c50], R13 ;  /* 0x028c500d0c0075a7 */ /* 0x000ea4000804017f */
[----:B--2---:R-:W-:Y:S05]  /*ae20*/  @!P2 BRA `(.L_x_3734) ;  /* 0x0000010c0010a947 */ /* 0x004fea0003800000 */
.L_x_3733:
[----:B------:R-:W-:Y:S05]  /*ae30*/  BSYNC B0 ;  /* 0x0000000000007941 */ /* 0x000fea0003800000 */
.L_x_3732:
[C---:B------:R-:W-:Y:S01]  /*ae40*/  R2UR UR6, R26.reuse ;  /* 0x000000001a0672ca */ /* 0x040fe200000e0000 */
[C---:B------:R-:W-:Y:S01]  /*ae50*/  VIADD R24, R26.reuse, 0x80 ;  /* 0x000000801a187836 */ /* 0x040fe20000000000 */
[----:B------:R-:W-:Y:S01]  /*ae60*/  R2UR UR7, R27 ;  /* 0x000000001b0772ca */ /* 0x000fe200000e0000 */
[C---:B------:R-:W-:Y:S01]  /*ae70*/  VIADD R14, R26.reuse, 0x100 ;  /* 0x000001001a0e7836 */ /* 0x040fe20000000000 */
[----:B------:R-:W-:Y:S01]  /*ae80*/  BSSY B0, `(.L_x_3735) ;  /* 0x000020e000007945 */ /* 0x000fe20003800000 */
[----:B------:R-:W-:Y:S01]  /*ae90*/  VIADD R26, R26, 0x180 ;  /* 0x000001801a1a7836 */ /* 0x000fe20000000000 */
[----:B------:R-:W-:Y:S01]  /*aea0*/  R2UR UR10, R24 ;  /* 0x00000000180a72ca */ /* 0x000fe200000e0000 */
[----:B------:R-:W-:Y:S01]  /*aeb0*/  IMAD.MOV.U32 R25, RZ, RZ, 0x40000040 ;  /* 0x40000040ff197424 */ /* 0x000fe200078e00ff */
[----:B------:R-:W-:Y:S01]  /*aec0*/  R2UR UR14, R14 ;  /* 0x000000000e0e72ca */ /* 0x000fe200000e0000 */
[----:B------:R-:W-:Y:S01]  /*aed0*/  IMAD.MOV.U32 R27, RZ, RZ, 0x40000040 ;  /* 0x40000040ff1b7424 */ /* 0x000fe200078e00ff */
[----:B------:R-:W-:Y:S01]  /*aee0*/  R2UR UR18, R26 ;  /* 0x000000001a1272ca */ /* 0x000fe200000e0000 */
[----:B------:R-:W-:Y:S01]  /*aef0*/  IMAD.MOV.U32 R15, RZ, RZ, 0x40000040 ;  /* 0x40000040ff0f7424 */ /* 0x000fe200078e00ff */
[----:B------:R-:W-:Y:S01]  /*af00*/  R2UR UR11, R25 ;  /* 0x00000000190b72ca */ /* 0x000fe200000e0000 */
[----:B------:R-:W-:Y:S01]  /*af10*/  VIADD R168, R168, 0xfffffffe ;  /* 0xfffffffea8a87836 */ /* 0x000fe20000000000 */
[----:B------:R-:W-:Y:S01]  /*af20*/  R2UR UR19, R27 ;  /* 0x000000001b1372ca */ /* 0x000fe200000e0000 */
[----:B0-2---:R-:W-:Y:S01]  /*af30*/  @!P1 VIADD R12, R12, 0x28c60 ;  /* 0x00028c600c0c9836 */ /* 0x005fe20000000000 */
[----:B------:R-:W-:Y:S01]  /*af40*/  WARPGROUP.ARRIVE ;  /* 0x00000000000079c5 */ /* 0x000fe20000000000 */
[----:B------:R-:W-:-:S02]  /*af50*/  R2UR UR15, R15 ;  /* 0x000000000f0f72ca */ /* 0x000fc400000e0000 */
[----:B------:R-:W-:Y:S02]  /*af60*/  ISETP.GE.AND P2, PT, R168, R192, PT ;  /* 0x000000c0a800720c */ /* 0x000fe40003f46270 */
[----:B------:R-:W-:Y:S01]  /*af70*/  @!P1 PRMT R12, RZ, 0x654, R12 ;  /* 0x00000654ff0c9816 */ /* 0x000fe2000000000c */
[----:B------:R-:W-:Y:S03]  /*af80*/  HGMMA.64x256x16.F32.BF16 R24, R152, gdesc[UR4].tnspB, RZ, !UPT, gsb0 ;  /* 0x43e0000498187df0 */ /* 0x000fe6000c0018ff */
[----:B------:R-:W-:Y:S02]  /*af90*/  WARPGROUP.DEPBAR.LE gsb0, 0x0 ;  /* 0x00008000000079c5 */ /* 0x000fe40000010000 */
[----:B------:R-:W-:-:S15]  /*afa0*/  WARPGROUP.ARRIVE ;  /* 0x00000000000079c5 */ /* 0x000fde0000000000 */
[----:B------:R-:W-:-:S08]  /*afb0*/  NOP ;  /* 0x0000000000007918 */ /* 0x000fd00000000000 */
[----:B------:R-:W-:Y:S03]  /*afc0*/  HGMMA.64x256x16.F32.BF16 R24, R156, gdesc[UR8].tnspB, R24, gsb0 ;  /* 0x43e000089c187df0 */ /* 0x000fe60008001818 */
        /* <DEDUP_REMOVED lines=19> */
[----:B------:R-:W-:Y:S02]  /*b100*/  IMAD.MOV.U32 R217, RZ, RZ, R168 ;  /* 0x000000ffffd97224 */ /* 0x000fe400078e00a8 */
[----:B------:R-:W-:Y:S02]  /*b110*/  IMAD.MOV.U32 R13, RZ, RZ, R169 ;  /* 0x000000ffff0d7224 */ /* 0x000fe400078e00a9 */
[----:B------:R-:W-:Y:S02]  /*b120*/  IMAD.MOV.U32 R227, RZ, RZ, R21 ;  /* 0x000000ffffe37224 */ /* 0x000fe400078e0015 */
[----:B------:R-:W-:-:S07]  /*b130*/  IMAD.MOV.U32 R226, RZ, RZ, R18 ;  /* 0x000000ffffe27224 */ /* 0x000fce00078e0012 */
.L_x_3747:
[----:B------:R-:W-:Y:S02]  /*b140*/  VIADD R18, R226, 0x1 ;  /* 0x00000001e2127836 */ /* 0x000fe40000000000 */
[----:B0-----:R-:W-:Y:S02]  /*b150*/  IMAD.MOV.U32 R12, RZ, RZ, R217 ;  /* 0x000000ffff0c7224 */ /* 0x001fe400078e00d9 */
[----:B------:R-:W-:Y:S01]  /*b160*/  VIADD R217, R217, 0xffffffff ;  /* 0xffffffffd9d97836 */ /* 0x000fe20000000000 */
[----:B------:R-:W-:Y:S02]  /*b170*/  ISETP.NE.AND P3, PT, R18, 0x2, PT ;  /* 0x000000021200780c */ /* 0x000fe40003f65270 */
[----:B------:R-:W-:Y:S02]  /*b180*/  ISETP.GT.AND P2, PT, R12, R192, PT ;  /* 0x000000c00c00720c */ /* 0x000fe40003f44270 */
[----:B------:R-:W-:Y:S02]  /*b190*/  SEL R12, RZ, 0x1, P3 ;  /* 0x00000001ff0c7807 */ /* 0x000fe40001800000 */
[----:B------:R-:W-:-:S02]  /*b1a0*/  SEL R18, R18, RZ, P3 ;  /* 0x000000ff12127207 */ /* 0x000fc40001800000 */
[----:B------:R-:W-:Y:S01]  /*b1b0*/  LOP3.LUT R22, R22, R12, RZ, 0x3c, !PT ;  /* 0x0000000c16167212 */ /* 0x000fe200078e3cff */
[----:B--2---:R-:W-:Y:S06]  /*b1c0*/  @!P0 BRA `(.L_x_3737) ;  /* 0x0000000000048947 */ /* 0x004fec0003800000 */
[----:B------:R-:W-:Y:S01]  /*b1d0*/  BPT.TRAP 0x1 ;  /* 0x000000040000795c */ /* 0x000fe20000300000 */
.L_x_3737:
[----:B------:R-:W-:Y:S01]  /*b1e0*/  IMAD R218, R18, 0x8, R2 ;  /* 0x0000000812da7824 */ /* 0x000fe200078e0202 */
[----:B------:R-:W-:-:S04]  /*b1f0*/  SHF.L.U32 R12, R22, 0x1f, RZ ;  /* 0x0000001f160c7819 */ /* 0x000fc800000006ff */
[----:B------:R0:W2:Y:S01]  /*b200*/  SYNCS.PHASECHK.TRANS64.TRYWAIT P3, [R218+URZ+0x28c30], R12 ;  /* 0x028c300cda0075a7 */ /* 0x0000a2000806017f */
[----:B------:R-:W-:Y:S05]  /*b210*/  @!P0 BRA `(.L_x_3738) ;  /* 0x0000000000048947 */ /* 0x000fea0003800000 */
[----:B------:R-:W-:Y:S01]  /*b220*/  BPT.TRAP 0x1 ;  /* 0x000000040000795c */ /* 0x000fe20000300000 */
.L_x_3738:
[----:B------:R-:W-:Y:S01]  /*b230*/  VIADD R14, R2, 0x20400 ;  /* 0x00020400020e7836 */ /* 0x000fe20000000000 */
[----:B------:R-:W-:Y:S01]  /*b240*/  BSSY B1, `(.L_x_3739) ;  /* 0x0000009000017945 */ /* 0x000fe20003800000 */
[----:B-1----:R-:W-:Y:S02]  /*b250*/  IMAD R152, R18, 0x200, R0 ;  /* 0x0000020012987824 */ /* 0x002fe400078e0200 */
[----:B------:R-:W-:Y:S01]  /*b260*/  IMAD.MOV.U32 R153, RZ, RZ, 0x40000040 ;  /* 0x40000040ff997424 */ /* 0x000fe200078e00ff */
[----:B------:R-:W-:-:S04]  /*b270*/  SHF.R.U32.HI R14, RZ, 0x4, R14 ;  /* 0x00000004ff0e7819 */ /* 0x000fc8000001160e */
[----:B------:R-:W-:-:S04]  /*b280*/  LOP3.LUT R14, R14, 0x3fff, RZ, 0xc0, !PT ;  /* 0x00003fff0e0e7812 */ /* 0x000fc800078ec0ff */
[----:B------:R-:W-:Y:S01]  /*b290*/  LOP3.LUT R14, R14, 0x10000, RZ, 0xfc, !PT ;  /* 0x000100000e0e7812 */ /* 0x000fe200078efcff */
[----:B--2---:R-:W-:Y:S06]  /*b2a0*/  @P3 BRA `(.L_x_3740) ;  /* 0x0000000000083947 */ /* 0x004fec0003800000 */
[----:B------:R-:W1:Y:S02]  /*b2b0*/  SYNCS.PHASECHK.TRANS64.TRYWAIT P3, [R218+URZ+0x28c30], R12 ;  /* 0x028c300cda0075a7 */ /* 0x000e64000806017f */
[----:B-1----:R-:W-:Y:S05]  /*b2c0*/  @!P3 BRA `(.L_x_3741) ;  /* 0x0000010400fcb947 */ /* 0x002fea0003800000 */
.L_x_3740:
[----:B------:R-:W-:Y:S05]  /*b2d0*/  BSYNC B1 ;  /* 0x0000000000017941 */ /* 0x000fea0003800000 */
.L_x_3739:
[----:B------:R-:W-:Y:S01]  /*b2e0*/  IMAD.MOV.U32 R15, RZ, RZ, 0x40000040 ;  /* 0x40000040ff0f7424 */ /* 0x000fe200078e00ff */
[----:B------:R-:W-:Y:S01]  /*b2f0*/  R2UR UR4, R14 ;  /* 0x000000000e0472ca */ /* 0x000fe200000e0000 */
[C---:B------:R-:W-:Y:S01]  /*b300*/  VIADD R20, R152.reuse, 0x2 ;  /* 0x0000000298147836 */ /* 0x040fe20000000000 */
[C---:B------:R-:W-:Y:S01]  /*b310*/  R2UR UR6, R152.reuse ;  /* 0x00000000980672ca */ /* 0x040fe200000e0000 */
[C---:B------:R-:W-:Y:S01]  /*b320*/  VIADD R14, R152.reuse, 0x4 ;  /* 0x00000004980e7836 */ /* 0x040fe20000000000 */
[----:B------:R-:W-:Y:S01]  /*b330*/  R2UR UR7, R153 ;  /* 0x00000000990772ca */ /* 0x000fe200000e0000 */
[----:B------:R-:W-:Y:S01]  /*b340*/  VIADD R152, R152, 0x6 ;  /* 0x0000000698987836 */ /* 0x000fe20000000000 */
[----:B------:R-:W-:Y:S01]  /*b350*/  R2UR UR5, R15 ;  /* 0x000000000f0572ca */ /* 0x000fe200000e0000 */
[----:B------:R-:W-:Y:S01]  /*b360*/  IMAD.MOV.U32 R153, RZ, RZ, 0x40000040 ;  /* 0x40000040ff997424 */ /* 0x000fe200078e00ff */
[----:B------:R-:W-:Y:S01]  /*b370*/  R2UR UR10, R20 ;  /* 0x00000000140a72ca */ /* 0x000fe200000e0000 */
[----:B------:R-:W-:Y:S01]  /*b380*/  IMAD.MOV.U32 R21, RZ, RZ, 0x40000040 ;  /* 0x40000040ff157424 */ /* 0x000fe200078e00ff */
[----:B------:R-:W-:-:S02]  /*b390*/  R2UR UR18, R152 ;  /* 0x00000000981272ca */ /* 0x000fc400000e0000 */
[----:B------:R-:W-:Y:S02]  /*b3a0*/  R2UR UR19, R153 ;  /* 0x00000000991372ca */ /* 0x000fe400000e0000 */
[----:B------:R-:W-:Y:S01]  /*b3b0*/  WARPGROUP.ARRIVE ;  /* 0x00000000000079c5 */ /* 0x000fe20000000000 */
[----:B------:R-:W-:Y:S02]  /*b3c0*/  R2UR UR11, R21 ;  /* 0x00000000150b72ca */ /* 0x000fe400000e0000 */
[----:B------:R-:W-:Y:S02]  /*b3d0*/  R2UR UR8, R8 ;  /* 0x00000000080872ca */ /* 0x000fe400000e0000 */
[----:B------:R-:W-:Y:S01]  /*b3e0*/  R2UR UR9, R9 ;  /* 0x00000000090972ca */ /* 0x000fe200000e0000 */
[----:B------:R-:W-:Y:S01]  /*b3f0*/  HGMMA.64x64x16.F32.BF16 R152, gdesc[UR4], RZ, !UPT, gsb0 ;  /* 0x00e00000049879f0 */ /* 0x000fe2000c0018ff */
[----:B------:R-:W-:Y:S02]  /*b400*/  R2UR UR14, R14 ;  /* 0x000000000e0e72ca */ /* 0x000fe400000e0000 */
[----:B------:R-:W-:-:S02]  /*b410*/  R2UR UR15, R15 ;  /* 0x000000000f0f72ca */ /* 0x000fc400000e0000 */
[----:B------:R-:W-:Y:S02]  /*b420*/  R2UR UR12, R6 ;  /* 0x00000000060c72ca */ /* 0x000fe400000e0000 */
[----:B------:R-:W-:Y:S02]  /*b430*/  R2UR UR13, R7 ;  /* 0x00000000070d72ca */ /* 0x000fe400000e0000 */
[----:B------:R-:W-:Y:S02]  /*b440*/  R2UR UR16, R4 ;  /* 0x00000000041072ca */ /* 0x000fe400000e0000 */
[----:B------:R-:W-:Y:S02]  /*b450*/  R2UR UR17, R5 ;  /* 0x00000000051172ca */ /* 0x000fe400000e0000 */
[----:B------:R-:W-:Y:S01]  /*b460*/  ISETP.NE.AND P3, PT, R193, RZ, PT ;  /* 0x000000ffc100720c */ /* 0x000fe20003f65270 */
        /* <DEDUP_REMOVED lines=41> */
[----:B---3--:R-:W-:-:S07]  /*b700*/  FMNMX.FTZ R20, R15, R20, !PT ;  /* 0x000000140f147209 */ /* 0x008fce0007810000 */
[----:B------:R-:W3:Y:S01]  /*b710*/  MUFU.TANH R156, R156 ;  /* 0x0000009c009c7308 */ /* 0x000ee20000002400 */
[----:B----4-:R-:W-:-:S07]  /*b720*/  FMNMX.FTZ R20, R152, R20, !PT ;  /* 0x0000001498147209 */ /* 0x010fce0007810000 */
[----:B------:R-:W4:Y:S01]  /*b730*/  MUFU.TANH R157, R157 ;  /* 0x0000009d009d7308 */ /* 0x000f220000002400 */
[----:B--2---:R-:W-:-:S07]  /*b740*/  FMNMX.FTZ R20, R153, R20, !PT ;  /* 0x0000001499147209 */ /* 0x004fce0007810000 */
        /* <DEDUP_REMOVED lines=20> */
[----:B------:R-:W-:Y:S01]  /*b890*/  MUFU.TANH R154, R154 ;  /* 0x0000009a009a7308 */ /* 0x000fe20000002400 */
[----:B----4-:R-:W-:-:S07]  /*b8a0*/  FMNMX.FTZ R20, R176, R20, !PT ;  /* 0x00000014b0147209 */ /* 0x010fce0007810000 */
[----:B------:R-:W-:Y:S01]  /*b8b0*/  MUFU.TANH R155, R155 ;  /* 0x0000009b009b7308 */ /* 0x000fe20000002400 */
[----:B--2---:R-:W-:-:S05]  /*b8c0*/  FMNMX.FTZ R21, R177, R20, !PT ;  /* 0x00000014b1157209 */ /* 0x004fca0007810000 */
[----:B------:R-:W2:Y:S02]  /*b8d0*/  SHFL.BFLY PT, R20, R21, 0x2, 0x1f ;  /* 0x0c401f0015147f89 */ /* 0x000ea400000e0000 */
[----:B------:R-:W-:Y:S08]  /*b8e0*/  MUFU.TANH R158, R158 ;  /* 0x0000009e009e7308 */ /* 0x000ff00000002400 */
[----:B------:R-:W-:Y:S08]  /*b8f0*/  MUFU.TANH R159, R159 ;  /* 0x0000009f009f7308 */ /* 0x000ff00000002400 */
[----:B------:R-:W-:Y:S01]  /*b900*/  MUFU.TANH R174, R174 ;  /* 0x000000ae00ae7308 */ /* 0x000fe20000002400 */
[----:B--2---:R-:W-:-:S07]  /*b910*/  FMNMX.FTZ R21, R21, R20, !PT ;  /* 0x0000001415157209 */ /* 0x004fce0007810000 */
[----:B------:R-:W-:Y:S01]  /*b920*/  MUFU.TANH R175, R175 ;  /* 0x000000af00af7308 */ /* 0x000fe20000002400 */
[----:B------:R-:W2:Y:S07]  /*b930*/  SHFL.BFLY PT, R20, R21, 0x1, 0x1f ;  /* 0x0c201f0015147f89 */ /* 0x000eae00000e0000 */
[----:B------:R-:W-:Y:S08]  /*b940*/  MUFU.TANH R178, R178 ;  /* 0x000000b200b27308 */ /* 0x000ff00000002400 */
[----:B------:R-:W-:Y:S01]  /*b950*/  MUFU.TANH R179, R179 ;  /* 0x000000b300b37308 */ /* 0x000fe20000002400 */
[----:B--2---:R-:W-:Y:S01]  /*b960*/  FMNMX.FTZ R21, R21, R20, !PT ;  /* 0x0000001415157209 */ /* 0x004fe20007810000 */
[----:B------:R-:W-:-:S04]  /*b970*/  IMAD.U32 R20, RZ, RZ, UR36 ;  /* 0x00000024ff147e24 */ /* 0x000fc8000f8e00ff */
[C---:B------:R-:W-:Y:S01]  /*b980*/  FADD.FTZ R181, -R21.reuse, R227 ;  /* 0x000000e315b57221 */ /* 0x040fe20000010100 */
[----:B------:R-:W-:-:S03]  /*b990*/  FMUL.FTZ R180, R21, R20 ;  /* 0x0000001415b47220 */ /* 0x000fc60000410000 */
[-C--:B------:R-:W-:Y:S01]  /*b9a0*/  FMUL.FTZ R181, R181, R20.reuse ;  /* 0x00000014b5b57220 */ /* 0x080fe20000410000 */
        /* <DEDUP_REMOVED lines=13> */
[-CC-:B------:R-:W-:Y:S01]  /*ba80*/  FFMA.FTZ R168, R168, R20.reuse, -R180.reuse ;  /* 0x00000014a8a87223 */ /* 0x180fe200000108b4 */
[-CC-:B------:R-:W-:Y:S01]  /*ba90*/  FFMA.FTZ R172, R172, R20.reuse, -R180.reuse ;  /* 0x00000014acac7223 */ /* 0x180fe200000108b4 */
[-CC-:B------:R-:W-:Y:S01]  /*baa0*/  FFMA.FTZ R173, R173, R20.reuse, -R180.reuse ;  /* 0x00000014adad7223 */ /* 0x180fe200000108b4 */
[-CC-:B------:R-:W-:Y:S01]  /*bab0*/  FFMA.FTZ R176, R176, R20.reuse, -R180.reuse ;  /* 0x00000014b0b07223 */ /* 0x180fe200000108b4 */
[----:B------:R-:W-:Y:S01]  /*bac0*/  FFMA.FTZ R177, R177, R20, -R180 ;  /* 0x00000014b1b17223 */ /* 0x000fe200000108b4 */
[----:B------:R-:W-:-:S02]  /*bad0*/  FMUL.FTZ R180, R182, UR37 ;  /* 0x00000025b6b47c20 */ /* 0x000fc40008410000 */
[----:B------:R3:W4:Y:S08]  /*bae0*/  MUFU.EX2 R169, R15 ;  /* 0x0000000f00a97308 */ /* 0x0007300000000800 */
[----:B------:R-:W-:Y:S01]  /*baf0*/  MUFU.TANH R180, R180 ;  /* 0x000000b400b47308 */ /* 0x000fe20000002400 */
[----:B---3--:R-:W-:Y:S01]  /*bb00*/  FMUL.FTZ R15, R162, UR37 ;  /* 0x00000025a20f7c20 */ /* 0x008fe20008410000 */
[----:B------:R-:W-:Y:S01]  /*bb10*/  FMUL.FTZ R162, R163, UR37 ;  /* 0x00000025a3a27c20 */ /* 0x000fe20008410000 */
[----:B--2---:R-:W-:Y:S01]  /*bb20*/  FFMA.FTZ R163, R181, R3, R152 ;  /* 0x00000003b5a37223 */ /* 0x004fe20000010098 */
[-C--:B------:R-:W-:Y:S01]  /*bb30*/  FMUL.FTZ R24, R24, R181.reuse ;  /* 0x000000b518187220 */ /* 0x080fe20000410000 */
[-C--:B------:R-:W-:Y:S01]  /*bb40*/  FMUL.FTZ R25, R25, R181.reuse ;  /* 0x000000b519197220 */ /* 0x080fe20000410000 */
[-C--:B------:R-:W-:Y:S01]  /*bb50*/  FMUL.FTZ R28, R28, R181.reuse ;  /* 0x000000b51c1c7220 */ /* 0x080fe20000410000 */
[----:B------:R-:W-:Y:S01]  /*bb60*/  FMUL.FTZ R29, R29, R181 ;  /* 0x000000b51d1d7220 */ /* 0x000fe20000410000 */
[----:B------:R2:W-:Y:S01]  /*bb70*/  MUFU.TANH R3, R166 ;  /* 0x000000a600037308 */ /* 0x0005e20000002400 */
[C---:B----4-:R-:W-:Y:S01]  /*bb80*/  FADD.FTZ R163, R169.reuse, R163 ;  /* 0x000000a3a9a37221 */ /* 0x050fe20000010000 */
[----:B------:R-:W-:Y:S01]  /*bb90*/  F2FP.BF16.F32.PACK_AB R152, R169, R152 ;  /* 0x00000098a998723e */ /* 0x000fe200000010ff */
[----:B------:R-:W-:-:S02]  /*bba0*/  @!P3 IMAD R169, R226, 0x40, R191 ;  /* 0x00000040e2a9b824 */ /* 0x000fc400078e02bf */
[-C--:B------:R-:W-:Y:S01]  /*bbb0*/  FMUL.FTZ R32, R32, R181.reuse ;  /* 0x000000b520207220 */ /* 0x080fe20000410000 */
[-C--:B------:R-:W-:Y:S01]  /*bbc0*/  FMUL.FTZ R33, R33, R181.reuse ;  /* 0x000000b521217220 */ /* 0x080fe20000410000 */
[-C--:B------:R-:W-:Y:S01]  /*bbd0*/  FMUL.FTZ R36, R36, R181.reuse ;  /* 0x000000b524247220 */ /* 0x080fe20000410000 */
[-C--:B------:R-:W-:Y:S01]  /*bbe0*/  FMUL.FTZ R37, R37, R181.reuse ;  /* 0x000000b525257220 */ /* 0x080fe20000410000 */
[----:B------:R-:W3:Y:S01]  /*bbf0*/  MUFU.TANH R15, R15 ;  /* 0x0000000f000f7308 */ /* 0x000ee20000002400 */
[----:B--2---:R-:W-:Y:S01]  /*bc00*/  FMUL.FTZ R166, R167, UR37 ;  /* 0x00000025a7a67c20 */ /* 0x004fe20008410000 */
[----:B------:R-:W-:Y:S02]  /*bc10*/  @!P1 VIADD R167, R218, 0x28c40 ;  /* 0x00028c40daa79836 */ /* 0x000fe40000000000 */
[-C--:B------:R-:W-:Y:S01]  /*bc20*/  FMUL.FTZ R40, R40, R181.reuse ;  /* 0x000000b528287220 */ /* 0x080fe20000410000 */
[-C--:B------:R-:W-:Y:S01]  /*bc30*/  FMUL.FTZ R41, R41, R181.reuse ;  /* 0x000000b529297220 */ /* 0x080fe20000410000 */
[-C--:B------:R-:W-:Y:S01]  /*bc40*/  FMUL.FTZ R44, R44, R181.reuse ;  /* 0x000000b52c2c7220 */ /* 0x080fe20000410000 */
[-C--:B------:R-:W-:Y:S01]  /*bc50*/  FMUL.FTZ R45, R45, R181.reuse ;  /* 0x000000b52d2d7220 */ /* 0x080fe20000410000 */
[----:B------:R-:W-:Y:S01]  /*bc60*/  @!P1 PRMT R167, RZ, 0x654, R167 ;  /* 0x00000654ffa79816 */ /* 0x000fe200000000a7 */
[----:B------:R-:W2:Y:S01]  /*bc70*/  MUFU.TANH R162, R162 ;  /* 0x000000a200a27308 */ /* 0x000ea20000002400 */
[-C--:B------:R-:W-:Y:S01]  /*bc80*/  FMUL.FTZ R48, R48, R181.reuse ;  /* 0x000000b530307220 */ /* 0x080fe20000410000 */
[-C--:B------:R-:W-:Y:S01]  /*bc90*/  FMUL.FTZ R49, R49, R181.reuse ;  /* 0x000000b531317220 */ /* 0x080fe20000410000 */
[----:B------:R4:W-:Y:S01]  /*bca0*/  @!P1 SYNCS.ARRIVE.TRANS64.RED.A1T0 RZ, [R167+URZ], RZ ;  /* 0x000000ffa7ff99a7 */ /* 0x0009e2000810043f */
[-C--:B------:R-:W-:Y:S01]  /*bcb0*/  FMUL.FTZ R52, R52, R181.reuse ;  /* 0x000000b534347220 */ /* 0x080fe20000410000 */
[-C--:B------:R-:W-:Y:S01]  /*bcc0*/  FMUL.FTZ R53, R53, R181.reuse ;  /* 0x000000b535357220 */ /* 0x080fe20000410000 */
[-C--:B------:R-:W-:Y:S01]  /*bcd0*/  FMUL.FTZ R56, R56, R181.reuse ;  /* 0x000000b538387220 */ /* 0x080fe20000410000 */
[-C--:B------:R-:W-:Y:S01]  /*bce0*/  FMUL.FTZ R57, R57, R181.reuse ;  /* 0x000000b539397220 */ /* 0x080fe20000410000 */
[----:B------:R-:W5:Y:S01]  /*bcf0*/  MUFU.TANH R166, R166 ;  /* 0x000000a600a67308 */ /* 0x000f620000002400 */
[-C--:B------:R-:W-:Y:S01]  /*bd00*/  FMUL.FTZ R60, R60, R181.reuse ;  /* 0x000000b53c3c7220 */ /* 0x080fe20000410000 */
[-C--:B------:R-:W-:Y:S01]  /*bd10*/  FMUL.FTZ R61, R61, R181.reuse ;  /* 0x000000b53d3d7220 */ /* 0x080fe20000410000 */
[-C--:B------:R-:W-:Y:S01]  /*bd20*/  FMUL.FTZ R64, R64, R181.reuse ;  /* 0x000000b540407220 */ /* 0x080fe20000410000 */
[-C--:B------:R-:W-:Y:S01]  /*bd30*/  FMUL.FTZ R65, R65, R181.reuse ;  /* 0x000000b541417220 */ /* 0x080fe20000410000 */
[-C--:B------:R-:W-:Y:S01]  /*bd40*/  FMUL.FTZ R68, R68, R181.reuse ;  /* 0x000000b544447220 */ /* 0x080fe20000410000 */
[-C--:B------:R-:W-:Y:S01]  /*bd50*/  FMUL.FTZ R69, R69, R181.reuse ;  /* 0x000000b545457220 */ /* 0x080fe20000410000 */
[-C--:B------:R-:W-:Y:S01]  /*bd60*/  FMUL.FTZ R72, R72, R181.reuse ;  /* 0x000000b548487220 */ /* 0x080fe20000410000 */
[----:B----4-:R4:W0:Y:S01]  /*bd70*/  MUFU.TANH R167, R170 ;  /* 0x000000aa00a77308 */ /* 0x0108220000002400 */
        /* <DEDUP_REMOVED lines=8> */
[----:B----4-:R-:W-:Y:S01]  /*be00*/  FMUL.FTZ R170, R171, UR37 ;  /* 0x00000025abaa7c20 */ /* 0x010fe20008410000 */
[----:B------:R-:W-:Y:S01]  /*be10*/  @!P3 IMAD R171, R169, 0x4, R2 ;  /* 0x00000004a9abb824 */ /* 0x000fe200078e0202 */
        /* <DEDUP_REMOVED lines=13> */
[-C--:B------:R-:W-:Y:S01]  /*bef0*/  FMUL.FTZ R105, R105, R181.reuse ;  /* 0x000000b569697220 */ /* 0x080fe20000410000 */
[-C--:B------:R-:W-:Y:S01]  /*bf00*/  FMUL.FTZ R108, R108, R181.reuse ;  /* 0x000000b56c6c7220 */ /* 0x080fe20000410000 */
[----:B------:R-:W-:Y:S01]  /*bf10*/  FMUL.FTZ R109, R109, R181 ;  /* 0x000000b56d6d7220 */ /* 0x000fe20000410000 */
[----:B---3--:R-:W-:Y:S01]  /*bf20*/  FMNMX.FTZ R169, R15, R169, !PT ;  /* 0x000000a90fa97209 */ /* 0x008fe20007810000 */
[-C--:B------:R-:W-:Y:S01]  /*bf30*/  FMUL.FTZ R112, R112, R181.reuse ;  /* 0x000000b570707220 */ /* 0x080fe20000410000 */
[-C--:B------:R-:W-:Y:S01]  /*bf40*/  FMUL.FTZ R113, R113, R181.reuse ;  /* 0x000000b571717220 */ /* 0x080fe20000410000 */
[----:B------:R-:W-:Y:S01]  /*bf50*/  FMUL.FTZ R116, R116, R181 ;  /* 0x000000b574747220 */ /* 0x000fe20000410000 */
[----:B--2---:R-:W-:Y:S01]  /*bf60*/  FMNMX.FTZ R169, R162, R169, !PT ;  /* 0x000000a9a2a97209 */ /* 0x004fe20007810000 */
[-C--:B------:R-:W-:Y:S01]  /*bf70*/  FMUL.FTZ R117, R117, R181.reuse ;  /* 0x000000b575757220 */ /* 0x080fe20000410000 */
[-C--:B------:R-:W-:Y:S01]  /*bf80*/  FMUL.FTZ R120, R120, R181.reuse ;  /* 0x000000b578787220 */ /* 0x080fe20000410000 */
[----:B------:R-:W-:Y:S01]  /*bf90*/  FMUL.FTZ R121, R121, R181 ;  /* 0x000000b579797220 */ /* 0x000fe20000410000 */
[----:B------:R-:W-:Y:S01]  /*bfa0*/  FMNMX.FTZ R169, R3, R169, !PT ;  /* 0x000000a903a97209 */ /* 0x000fe20007810000 */
[-C--:B------:R-:W-:Y:S01]  /*bfb0*/  FMUL.FTZ R124, R124, R181.reuse ;  /* 0x000000b57c7c7220 */ /* 0x080fe20000410000 */
[-C--:B------:R-:W-:Y:S01]  /*bfc0*/  FMUL.FTZ R125, R125, R181.reuse ;  /* 0x000000b57d7d7220 */ /* 0x080fe20000410000 */
[----:B------:R-:W-:Y:S01]  /*bfd0*/  FMUL.FTZ R128, R128, R181 ;  /* 0x000000b580807220 */ /* 0x000fe20000410000 */
[----:B-----5:R-:W-:Y:S01]  /*bfe0*/  FMNMX.FTZ R169, R166, R169, !PT ;  /* 0x000000a9a6a97209 */ /* 0x020fe20007810000 */
[-C--:B------:R-:W-:Y:S01]  /*bff0*/  FMUL.FTZ R129, R129, R181.reuse ;  /* 0x000000b581817220 */ /* 0x080fe20000410000 */
[-C--:B------:R-:W-:Y:S01]  /*c000*/  FMUL.FTZ R132, R132, R181.reuse ;  /* 0x000000b584847220 */ /* 0x080fe20000410000 */
[----:B------:R-:W-:Y:S01]  /*c010*/  FMUL.FTZ R133, R133, R181 ;  /* 0x000000b585857220 */ /* 0x000fe20000410000 */
[----:B0-----:R-:W-:Y:S01]  /*c020*/  FMNMX.FTZ R169, R167, R169, !PT ;  /* 0x000000a9a7a97209 */ /* 0x001fe20007810000 */
        /* <DEDUP_REMOVED lines=8> */
[----:B------:R0:W-:Y:S01]  /*c0b0*/  @!P3 STS [R171+0x28800], R181 ;  /* 0x028800b5ab00b388 */ /* 0x0001e20000000800 */
[----:B----4-:R-:W-:Y:S01]  /*c0c0*/  FMNMX.FTZ R169, R170, R169, !PT ;  /* 0x000000a9aaa97209 */ /* 0x010fe20007810000 */
[----:B------:R-:W-:Y:S03]  /*c0d0*/  MUFU.EX2 R14, R14 ;  /* 0x0000000e000e7308 */ /* 0x000fe60000000800 */
[----:B------:R-:W-:-:S04]  /*c0e0*/  FMNMX.FTZ R169, R174, R169, !PT ;  /* 0x000000a9aea97209 */ /* 0x000fc80007810000 */
[----:B------:R-:W-:Y:S01]  /*c0f0*/  FMNMX.FTZ R169, R175, R169, !PT ;  /* 0x000000a9afa97209 */ /* 0x000fe20007810000 */
[----:B0-----:R-:W-:Y:S01]  /*c100*/  FMUL.FTZ R181, R183, UR37 ;  /* 0x00000025b7b57c20 */ /* 0x001fe20008410000 */
[----:B------:R-:W-:Y:S02]  /*c110*/  MUFU.EX2 R153, R153 ;  /* 0x0000009900997308 */ /* 0x000fe40000000800 */
[----:B------:R-:W-:-:S04]  /*c120*/  FMNMX.FTZ R169, R178, R169, !PT ;  /* 0x000000a9b2a97209 */ /* 0x000fc80007810000 */
[----:B------:R-:W-:Y:S02]  /*c130*/  FMNMX.FTZ R169, R179, R169, !PT ;  /* 0x000000a9b3a97209 */ /* 0x000fe40007810000 */
[----:B------:R-:W0:Y:S02]  /*c140*/  MUFU.TANH R181, R181 ;  /* 0x000000b500b57308 */ /* 0x000e240000002400 */
[----:B------:R-:W-:-:S06]  /*c150*/  FMNMX.FTZ R169, R180, R169, !PT ;  /* 0x000000a9b4a97209 */ /* 0x000fcc0007810000 */
        /* <DEDUP_REMOVED lines=13> */
[----:B0-----:R-:W-:-:S05]  /*c230*/  FMNMX.FTZ R169, R169, R182, !PT ;  /* 0x000000b6a9a97209 */ /* 0x001fca0007810000 */
[----:B------:R-:W-:Y:S02]  /*c240*/  FADD.FTZ R13, -R169, R13 ;  /* 0x0000000da90d7221 */ /* 0x000fe40000010100 */
[----:B------:R-:W-:Y:S02]  /*c250*/  MUFU.EX2 R173, R173 ;  /* 0x000000ad00ad7308 */ /* 0x000fe40000000800 */
[----:B------:R-:W-:-:S06]  /*c260*/  FMUL.FTZ R13, R13, R20 ;  /* 0x000000140d0d7220 */ /* 0x000fcc0000410000 */
[----:B------:R-:W-:Y:S08]  /*c270*/  MUFU.EX2 R176, R176 ;  /* 0x000000b000b07308 */ /* 0x000ff00000000800 */
[----:B------:R-:W0:Y:S02]  /*c280*/  MUFU.EX2 R13, R13 ;  /* 0x0000000d000d7308 */ /* 0x000e240000000800 */
        /* <DEDUP_REMOVED lines=10> */
[-C--:B0-----:R-:W-:Y:S01]  /*c330*/  FMUL.FTZ R171, R169, R20.reuse ;  /* 0x00000014a9ab7220 */ /* 0x081fe20000410000 */
[-C--:B------:R-:W-:Y:S01]  /*c340*/  FMUL.FTZ R43, R43, R13.reuse ;  /* 0x0000000d2b2b7220 */ /* 0x080fe20000410000 */
[-C--:B------:R-:W-:Y:S01]  /*c350*/  FMUL.FTZ R46, R46, R13.reuse ;  /* 0x0000000d2e2e7220 */ /* 0x080fe20000410000 */
        /* <DEDUP_REMOVED lines=18> */
[----:B------:R-:W-:Y:S01]  /*c480*/  FFMA.FTZ R171, R181, R20, -R171 ;  /* 0x00000014b5ab7223 */ /* 0x000fe200000108ab */
[-C--:B------:R-:W-:Y:S01]  /*c490*/  FMUL.FTZ R50, R50, R13.reuse ;  /* 0x0000000d32327220 */ /* 0x080fe20000410000 */
[-C--:B------:R-:W-:Y:S01]  /*c4a0*/  FMUL.FTZ R51, R51, R13.reuse ;  /* 0x0000000d33337220 */ /* 0x080fe20000410000 */
[-C--:B------:R-:W-:Y:S01]  /*c4b0*/  FMUL.FTZ R54, R54, R13.reuse ;  /* 0x0000000d36367220 */ /* 0x080fe20000410000 */
[----:B------:R-:W3:Y:S01]  /*c4c0*/  MUFU.EX2 R155, R155 ;  /* 0x0000009b009b7308 */ /* 0x000ee20000000800 */
[----:B0-----:R-:W-:Y:S01]  /*c4d0*/  FADD.FTZ R154, R14, R163 ;  /* 0x000000a30e9a7221 */ /* 0x001fe20000010000 */
        /* <DEDUP_REMOVED lines=13> */
[-C--:B------:R-:W-:Y:S01]  /*c5b0*/  FMUL.FTZ R78, R78, R13.reuse ;  /* 0x0000000d4e4e7220 */ /* 0x080fe20000410000 */
[----:B------:R-:W2:Y:S01]  /*c5c0*/  MUFU.EX2 R159, R159 ;  /* 0x0000009f009f7308 */ /* 0x000ea20000000800 */
[----:B0-----:R-:W-:Y:S01]  /*c5d0*/  FADD.FTZ R158, R153, R154 ;  /* 0x0000009a999e7221 */ /* 0x001fe20000010000 */
[----:B---3--:R-:W-:Y:S01]  /*c5e0*/  FADD.FTZ R10, R155, R10 ;  /* 0x0000000a9b0a7221 */ /* 0x008fe20000010000 */
[----:B------:R-:W-:Y:S01]  /*c5f0*/  F2FP.BF16.F32.PACK_AB R154, R153, R14 ;  /* 0x0000000e999a723e */ /* 0x000fe200000010ff */
[----:B------:R-:W-:Y:S01]  /*c600*/  FMUL.FTZ R79, R79, R13 ;  /* 0x0000000d4f4f7220 */ /* 0x000fe20000410000 */
[----:B------:R-:W-:Y:S01]  /*c610*/  FADD.FTZ R158, R156, R158 ;  /* 0x0000009e9c9e7221 */ /* 0x000fe20000010000 */
[----:B------:R-:W-:Y:S01]  /*c620*/  F2FP.BF16.F32.PACK_AB R153, R155, R177 ;  /* 0x000000b19b99723e */ /* 0x000fe200000010ff */
[-C--:B------:R-:W-:Y:S01]  /*c630*/  FMUL.FTZ R82, R82, R13.reuse ;  /* 0x0000000d52527220 */ /* 0x080fe20000410000 */
[----:B------:R-:W0:Y:S01]  /*c640*/  MUFU.EX2 R15, R15 ;  /* 0x0000000f000f7308 */ /* 0x000e220000000800 */
[----:B------:R-:W-:Y:S01]  /*c650*/  FADD.FTZ R158, R157, R158 ;  /* 0x0000009e9d9e7221 */ /* 0x000fe20000010000 */
[----:B----4-:R-:W-:Y:S01]  /*c660*/  FADD.FTZ R10, R181, R10 ;  /* 0x0000000ab50a7221 */ /* 0x010fe20000010000 */
[----:B------:R-:W-:Y:S01]  /*c670*/  F2FP.BF16.F32.PACK_AB R156, R157, R156 ;  /* 0x0000009c9d9c723e */ /* 0x000fe200000010ff */
[-C--:B------:R-:W-:Y:S01]  /*c680*/  FMUL.FTZ R83, R83, R13.reuse ;  /* 0x0000000d53537220 */ /* 0x080fe20000410000 */
[----:B------:R-:W-:Y:S01]  /*c690*/  FADD.FTZ R158, R160, R158 ;  /* 0x0000009ea09e7221 */ /* 0x000fe20000010000 */
[-C--:B------:R-:W-:Y:S01]  /*c6a0*/  FMUL.FTZ R86, R86, R13.reuse ;  /* 0x0000000d56567220 */ /* 0x080fe20000410000 */
[----:B------:R-:W-:Y:S01]  /*c6b0*/  FMUL.FTZ R87, R87, R13 ;  /* 0x0000000d57577220 */ /* 0x000fe20000410000 */
[----:B------:R3:W4:Y:S01]  /*c6c0*/  MUFU.EX2 R163, R162 ;  /* 0x000000a200a37308 */ /* 0x0007220000000800 */
[C---:B--2---:R-:W-:Y:S01]  /*c6d0*/  FADD.FTZ R10, R159.reuse, R10 ;  /* 0x0000000a9f0a7221 */ /* 0x044fe20000010000 */
[----:B------:R-:W-:Y:S01]  /*c6e0*/  F2FP.BF16.F32.PACK_AB R155, R159, R181 ;  /* 0x000000b59f9b723e */ /* 0x000fe200000010ff */
[----:B------:R-:W-:Y:S01]  /*c6f0*/  BAR.SYNC.DEFER_BLOCKING 0xf, 0x100 ;  /* 0x03c4000000007b1d */ /* 0x000fe20000010000 */
[-C--:B------:R-:W-:Y:S01]  /*c700*/  FMUL.FTZ R90, R90, R13.reuse ;  /* 0x0000000d5a5a7220 */ /* 0x080fe20000410000 */
[-C--:B------:R-:W-:Y:S01]  /*c710*/  FMUL.FTZ R91, R91, R13.reuse ;  /* 0x0000000d5b5b7220 */ /* 0x080fe20000410000 */
[-C--:B------:R-:W-:Y:S01]  /*c720*/  FMUL.FTZ R94, R94, R13.reuse ;  /* 0x0000000d5e5e7220 */ /* 0x080fe20000410000 */
[-C--:B------:R-:W-:Y:S01]  /*c730*/  FMUL.FTZ R95, R95, R13.reuse ;  /* 0x0000000d5f5f7220 */ /* 0x080fe20000410000 */
[-C--:B------:R-:W-:Y:S01]  /*c740*/  FMUL.FTZ R98, R98, R13.reuse ;  /* 0x0000000d62627220 */ /* 0x080fe20000410000 */
[----:B------:R-:W2:Y:S01]  /*c750*/  MUFU.EX2 R182, R182 ;  /* 0x000000b600b67308 */ /* 0x000ea20000000800 */
[----:B0-----:R-:W-:Y:S01]  /*c760*/  FADD.FTZ R10, R15, R10 ;  /* 0x0000000a0f0a7221 */ /* 0x001fe20000010000 */
[----:B---3--:R-:W-:Y:S01]  /*c770*/  F2FP.BF16.F32.PACK_AB R162, R230, R168 ;  /* 0x000000a8e6a2723e */ /* 0x008fe200000010ff */
[-C--:B------:R-:W-:Y:S01]  /*c780*/  FMUL.FTZ R99, R99, R13.reuse ;  /* 0x0000000d63637220 */ /* 0x080fe20000410000 */
[-C--:B------:R-:W-:Y:S01]  /*c790*/  FMUL.FTZ R102, R102, R13.reuse ;  /* 0x0000000d66667220 */ /* 0x080fe20000410000 */
[-C--:B------:R-:W-:Y:S01]  /*c7a0*/  FMUL.FTZ R103, R103, R13.reuse ;  /* 0x0000000d67677220 */ /* 0x080fe20000410000 */
[-C--:B------:R-:W-:Y:S01]  /*c7b0*/  FMUL.FTZ R106, R106, R13.reuse ;  /* 0x0000000d6a6a7220 */ /* 0x080fe20000410000 */
[----:B------:R-:W-:Y:S01]  /*c7c0*/  FMUL.FTZ R107, R107, R13 ;  /* 0x0000000d6b6b7220 */ /* 0x000fe20000410000 */
[----:B------:R0:W3:Y:S01]  /*c7d0*/  MUFU.EX2 R14, R3 ;  /* 0x00000003000e7308 */ /* 0x0000e20000000800 */
[C---:B----4-:R-:W-:Y:S01]  /*c7e0*/  FADD.FTZ R10, R163.reuse, R10 ;  /* 0x0000000aa30a7221 */ /* 0x050fe20000010000 */
[----:B------:R-:W-:Y:S01]  /*c7f0*/  F2FP.BF16.F32.PACK_AB R157, R163, R15 ;  /* 0x0000000fa39d723e */ /* 0x000fe200000010ff */
[-C--:B------:R-:W-:Y:S01]  /*c800*/  FMUL.FTZ R110, R110, R13.reuse ;  /* 0x0000000d6e6e7220 */ /* 0x080fe20000410000 */
[-C--:B------:R-:W-:Y:S01]  /*c810*/  FMUL.FTZ R111, R111, R13.reuse ;  /* 0x0000000d6f6f7220 */ /* 0x080fe20000410000 */
[-C--:B------:R-:W-:Y:S01]  /*c820*/  FMUL.FTZ R114, R114, R13.reuse ;  /* 0x0000000d72727220 */ /* 0x080fe20000410000 */
[-C--:B------:R-:W-:Y:S01]  /*c830*/  FMUL.FTZ R115, R115, R13.reuse ;  /* 0x0000000d73737220 */ /* 0x080fe20000410000 */
[-C--:B------:R-:W-:Y:S01]  /*c840*/  FMUL.FTZ R118, R118, R13.reuse ;  /* 0x0000000d76767220 */ /* 0x080fe20000410000 */
[----:B------:R-:W-:Y:S01]  /*c850*/  MUFU.EX2 R170, R170 ;  /* 0x000000aa00aa7308 */ /* 0x000fe20000000800 */
[C---:B0-----:R-:W-:Y:S01]  /*c860*/  FADD.FTZ R3, R161.reuse, R158 ;  /* 0x0000009ea1037221 */ /* 0x041fe20000010000 */
[----:B------:R-:W-:Y:S01]  /*c870*/  F2FP.BF16.F32.PACK_AB R158, R161, R160 ;  /* 0x000000a0a19e723e */ /* 0x000fe200000010ff */
[----:B--2---:R-:W-:Y:S01]  /*c880*/  FADD.FTZ R10, R182, R10 ;  /* 0x0000000ab60a7221 */ /* 0x004fe20000010000 */
[----:B------:R-:W-:Y:S01]  /*c890*/  F2FP.BF16.F32.PACK_AB R160, R165, R164 ;  /* 0x000000a4a5a0723e */ /* 0x000fe200000010ff */
[----:B------:R-:W-:Y:S01]  /*c8a0*/  FADD.FTZ R3, R164, R3 ;  /* 0x00000003a4037221 */ /* 0x000fe20000010000 */
[----:B------:R-:W-:Y:S01]  /*c8b0*/  F2FP.BF16.F32.PACK_AB R164, R173, R172 ;  /* 0x000000acada4723e */ /* 0x000fe200000010ff */
[----:B------:R0:W-:Y:S01]  /*c8c0*/  STSM.16.M88.4 [R195+0x26800], R152 ;  /* 0x02680098c3007844 */ /* 0x0001e20000000200 */
[----:B------:R-:W2:Y:S01]  /*c8d0*/  MUFU.EX2 R161, R167 ;  /* 0x000000a700a17308 */ /* 0x000ea20000000800 */
[C---:B---3--:R-:W-:Y:S01]  /*c8e0*/  FADD.FTZ R10, R14.reuse, R10 ;  /* 0x0000000a0e0a7221 */ /* 0x048fe20000010000 */
[----:B------:R-:W-:Y:S01]  /*c8f0*/  FADD.FTZ R3, R165, R3 ;  /* 0x00000003a5037221 */ /* 0x000fe20000010000 */
[----:B------:R-:W-:Y:S01]  /*c900*/  F2FP.BF16.F32.PACK_AB R159, R14, R182 ;  /* 0x000000b60e9f723e */ /* 0x000fe200000010ff */
[-C--:B------:R-:W-:Y:S01]  /*c910*/  FMUL.FTZ R119, R119, R13.reuse ;  /* 0x0000000d77777220 */ /* 0x080fe20000410000 */
[-C--:B------:R-:W-:Y:S01]  /*c920*/  FMUL.FTZ R122, R122, R13.reuse ;  /* 0x0000000d7a7a7220 */ /* 0x080fe20000410000 */
[----:B------:R-:W-:Y:S01]  /*c930*/  FADD.FTZ R3, R168, R3 ;  /* 0x00000003a8037221 */ /* 0x000fe20000010000 */
[-C--:B------:R-:W-:Y:S01]  /*c940*/  FMUL.FTZ R123, R123, R13.reuse ;  /* 0x0000000d7b7b7220 */ /* 0x080fe20000410000 */
[----:B------:R-:W3:Y:S01]  /*c950*/  MUFU.EX2 R174, R174 ;  /* 0x000000ae00ae7308 */ /* 0x000ee20000000800 */
[----:B------:R0:W-:Y:S01]  /*c960*/  STSM.16.M88.4 [R198], R156 ;  /* 0x0000009cc6007844 */ /* 0x0001e20000000200 */
[----:B------:R-:W-:Y:S01]  /*c970*/  FADD.FTZ R3, R230, R3 ;  /* 0x00000003e6037221 */ /* 0x000fe20000010000 */
[-C--:B------:R-:W-:Y:S01]  /*c980*/  FMUL.FTZ R126, R126, R13.reuse ;  /* 0x0000000d7e7e7220 */ /* 0x080fe20000410000 */
[-C--:B------:R-:W-:Y:S01]  /*c990*/  FMUL.FTZ R127, R127, R13.reuse ;  /* 0x0000000d7f7f7220 */ /* 0x080fe20000410000 */
[-C--:B------:R-:W-:Y:S01]  /*c9a0*/  FMUL.FTZ R130, R130, R13.reuse ;  /* 0x0000000d82827220 */ /* 0x080fe20000410000 */
[----:B------:R-:W-:Y:S01]  /*c9b0*/  FADD.FTZ R3, R172, R3 ;  /* 0x00000003ac037221 */ /* 0x000fe20000010000 */
[----:B------:R-:W-:Y:S01]  /*c9c0*/  FMUL.FTZ R131, R131, R13 ;  /* 0x0000000d83837220 */ /* 0x000fe20000410000 */
[----:B------:R-:W4:Y:S01]  /*c9d0*/  MUFU.EX2 R175, R175 ;  /* 0x000000af00af7308 */ /* 0x000f220000000800 */
[----:B--2---:R-:W-:Y:S01]  /*c9e0*/  FADD.FTZ R10, R161, R10 ;  /* 0x0000000aa10a7221 */ /* 0x004fe20000010000 */
[----:B------:R-:W-:Y:S01]  /*c9f0*/  FADD.FTZ R3, R173, R3 ;  /* 0x00000003ad037221 */ /* 0x000fe20000010000 */
[----:B------:R-:W-:Y:S01]  /*ca00*/  F2FP.BF16.F32.PACK_AB R161, R170, R161 ;  /* 0x000000a1aaa1723e */ /* 0x000fe200000010ff */
[-C--:B------:R-:W-:Y:S01]  /*ca10*/  FMUL.FTZ R134, R134, R13.reuse ;  /* 0x0000000d86867220 */ /* 0x080fe20000410000 */
[----:B------:R-:W-:Y:S01]  /*ca20*/  FADD.FTZ R10, R170, R10 ;  /* 0x0000000aaa0a7221 */ /* 0x000fe20000010000 */
[----:B------:R-:W-:Y:S01]  /*ca30*/  FADD.FTZ R3, R176, R3 ;  /* 0x00000003b0037221 */ /* 0x000fe20000010000 */
[-C--:B------:R-:W-:Y:S01]  /*ca40*/  FMUL.FTZ R135, R135, R13.reuse ;  /* 0x0000000d87877220 */ /* 0x080fe20000410000 */
[----:B------:R-:W2:Y:S01]  /*ca50*/  MUFU.EX2 R165, R178 ;  /* 0x000000b200a57308 */ /* 0x000ea20000000800 */
[----:B---3--:R-:W-:Y:S01]  /*ca60*/  FADD.FTZ R10, R174, R10 ;  /* 0x0000000aae0a7221 */ /* 0x008fe20000010000 */
[C---:B------:R-:W-:Y:S01]  /*ca70*/  FADD.FTZ R3, R166.reuse, R3 ;  /* 0x00000003a6037221 */ /* 0x040fe20000010000 */
[----:B------:R-:W-:Y:S01]  /*ca80*/  F2FP.BF16.F32.PACK_AB R166, R166, R176 ;  /* 0x000000b0a6a6723e */ /* 0x000fe200000010ff */
[-C--:B------:R-:W-:Y:S01]  /*ca90*/  FMUL.FTZ R138, R138, R13.reuse ;  /* 0x0000000d8a8a7220 */ /* 0x080fe20000410000 */
[-C--:B------:R-:W-:Y:S01]  /*caa0*/  FMUL.FTZ R139, R139, R13.reuse ;  /* 0x0000000d8b8b7220 */ /* 0x080fe20000410000 */
[-C--:B------:R-:W-:Y:S01]  /*cab0*/  FMUL.FTZ R142, R142, R13.reuse ;  /* 0x0000000d8e8e7220 */ /* 0x080fe20000410000 */
[-C--:B------:R-:W-:Y:S01]  /*cac0*/  FMUL.FTZ R143, R143, R13.reuse ;  /* 0x0000000d8f8f7220 */ /* 0x080fe20000410000 */
[----:B------:R-:W3:Y:S01]  /*cad0*/  MUFU.EX2 R179, R179 ;  /* 0x000000b300b37308 */ /* 0x000ee20000000800 */
[C---:B----4-:R-:W-:Y:S01]  /*cae0*/  FADD.FTZ R10, R175.reuse, R10 ;  /* 0x0000000aaf0a7221 */ /* 0x050fe20000010000 */
[----:B------:R-:W-:Y:S01]  /*caf0*/  F2FP.BF16.F32.PACK_AB R163, R175, R174 ;  /* 0x000000aeafa3723e */ /* 0x000fe200000010ff */
[-C--:B------:R-:W-:Y:S01]  /*cb00*/  FMUL.FTZ R146, R146, R13.reuse ;  /* 0x0000000d92927220 */ /* 0x080fe20000410000 */
[-C--:B------:R-:W-:Y:S01]  /*cb10*/  FMUL.FTZ R147, R147, R13.reuse ;  /* 0x0000000d93937220 */ /* 0x080fe20000410000 */
[-C--:B------:R-:W-:Y:S01]  /*cb20*/  FMUL.FTZ R150, R150, R13.reuse ;  /* 0x0000000d96967220 */ /* 0x080fe20000410000 */
[----:B------:R-:W-:Y:S01]  /*cb30*/  FMUL.FTZ R151, R151, R13 ;  /* 0x0000000d97977220 */ /* 0x000fe20000410000 */
[----:B------:R0:W-:Y:S01]  /*cb40*/  STSM.16.M88.4 [R196], R160 ;  /* 0x000000a0c4007844 */ /* 0x0001e20000000200 */
[----:B------:R-:W4:Y:S01]  /*cb50*/  MUFU.EX2 R167, R180 ;  /* 0x000000b400a77308 */ /* 0x000f220000000800 */
[----:B--2---:R-:W-:-:S07]  /*cb60*/  FADD.FTZ R10, R165, R10 ;  /* 0x0000000aa50a7221 */ /* 0x004fce0000010000 */
[----:B------:R-:W2:Y:S01]  /*cb70*/  MUFU.EX2 R171, R171 ;  /* 0x000000ab00ab7308 */ /* 0x000ea20000000800 */
[C---:B---3--:R-:W-:Y:S01]  /*cb80*/  FADD.FTZ R10, R179.reuse, R10 ;  /* 0x0000000ab30a7221 */ /* 0x048fe20000010000 */
[----:B------:R-:W-:-:S03]  /*cb90*/  F2FP.BF16.F32.PACK_AB R165, R179, R165 ;  /* 0x000000a5b3a5723e */ /* 0x000fc600000010ff */
[----:B----4-:R-:W-:Y:S01]  /*cba0*/  FADD.FTZ R10, R167, R10 ;  /* 0x0000000aa70a7221 */ /* 0x010fe20000010000 */
[----:B--2---:R-:W-:-:S03]  /*cbb0*/  F2FP.BF16.F32.PACK_AB R167, R171, R167 ;  /* 0x000000a7aba7723e */ /* 0x004fc600000010ff */
[----:B------:R-:W-:Y:S02]  /*cbc0*/  FADD.FTZ R10, R171, R10 ;  /* 0x0000000aab0a7221 */ /* 0x000fe40000010000 */
[----:B------:R0:W-:Y:S01]  /*cbd0*/  STSM.16.M88.4 [R197], R164 ;  /* 0x000000a4c5007844 */ /* 0x0001e20000000200 */
[----:B------:R-:W-:Y:S05]  /*cbe0*/  @!P0 BRA `(.L_x_3742) ;  /* 0x0000000000048947 */ /* 0x000fea0003800000 */
[----:B------:R-:W-:Y:S01]  /*cbf0*/  BPT.TRAP 0x1 ;  /* 0x000000040000795c */ /* 0x000fe20000300000 */
.L_x_3742:
[----:B------:R2:W3:Y:S01]  /*cc00*/  SYNCS.PHASECHK.TRANS64.TRYWAIT P3, [R218+URZ+0x28c50], R12 ;  /* 0x028c500cda0075a7 */ /* 0x0004e2000806017f */
[----:B------:R-:W-:Y:S05]  /*cc10*/  @!P0 BRA `(.L_x_3743) ;  /* 0x0000000000048947 */ /* 0x000fea0003800000 */
[----:B------:R-:W-:Y:S01]  /*cc20*/  BPT.TRAP 0x1 ;  /* 0x000000040000795c */ /* 0x000fe20000300000 */
.L_x_3743:
[----:B------:R-:W-:Y:S04]  /*cc30*/  BSSY B1, `(.L_x_3744) ;  /* 0x0000004000017945 */ /* 0x000fe80003800000 */
[----:B---3--:R-:W-:Y:S05]  /*cc40*/  @P3 BRA `(.L_x_3745) ;  /* 0x0000000000083947 */ /* 0x008fea0003800000 */
[----:B------:R-:W3:Y:S02]  /*cc50*/  SYNCS.PHASECHK.TRANS64.TRYWAIT P3, [R218+URZ+0x28c50], R12 ;  /* 0x028c500cda0075a7 */ /* 0x000ee4000806017f */
[----:B---3--:R-:W-:Y:S05]  /*cc60*/  @!P3 BRA `(.L_x_3746) ;  /* 0x000000ec00a8b947 */ /* 0x008fea0003800000 */
.L_x_3745:
[----:B------:R-:W-:Y:S05]  /*cc70*/  BSYNC B1 ;  /* 0x0000000000017941 */ /* 0x000fea0003800000 */
.L_x_3744:
[----:B-123--:R-:W-:Y:S01]  /*cc80*/  IMAD R12, R18, 0x1000, R11 ;  /* 0x00001000120c7824 */ /* 0x00efe200078e020b */
[----:B------:R-:W-:Y:S01]  /*cc90*/  WARPGROUP.ARRIVE ;  /* 0x00000000000079c5 */ /* 0x000fe20000000000 */
[----:B------:R-:W-:Y:S02]  /*cca0*/  IMAD.MOV.U32 R13, RZ, RZ, 0x40000040 ;  /* 0x40000040ff0d7424 */ /* 0x000fe400078e00ff */
[C---:B------:R-:W-:Y:S01]  /*ccb0*/  VIADD R14, R12.reuse, 0x80 ;  /* 0x000000800c0e7836 */ /* 0x040fe20000000000 */
[----:B------:R-:W-:Y:S01]  /*ccc0*/  R2UR UR6, R12 ;  /* 0x000000000c0672ca */ /* 0x000fe200000e0000 */
[----:B------:R-:W-:Y:S01]  /*ccd0*/  IMAD.MOV.U32 R15, RZ, RZ, 0x40000040 ;  /* 0x40000040ff0f7424 */ /* 0x000fe200078e00ff */
[----:B------:R-:W-:Y:S01]  /*cce0*/  R2UR UR7, R13 ;  /* 0x000000000d0772ca */ /* 0x000fe200000e0000 */
[----:B------:R-:W-:Y:S02]  /*ccf0*/  IMAD.MOV.U32 R13, RZ, RZ, 0x40000040 ;  /* 0x40000040ff0d7424 */ /* 0x000fe400078e00ff */
[----:B------:R-:W-:-:S02]  /*cd00*/  @!P1 VIADD R218, R218, 0x28c60 ;  /* 0x00028c60dada9836 */ /* 0x000fc40000000000 */
[----:B------:R-:W-:Y:S02]  /*cd10*/  IMAD.MOV.U32 R227, RZ, RZ, R21 ;  /* 0x000000ffffe37224 */ /* 0x000fe400078e0015 */
[----:B------:R-:W-:Y:S01]  /*cd20*/  IMAD.MOV.U32 R226, RZ, RZ, R18 ;  /* 0x000000ffffe27224 */ /* 0x000fe200078e0012 */
[----:B------:R-:W-:-:S05]  /*cd30*/  @!P1 PRMT R218, RZ, 0x654, R218 ;  /* 0x00000654ffda9816 */ /* 0x000fca00000000da */
[----:B------:R-:W-:Y:S01]  /*cd40*/  HGMMA.64x256x16.F32.BF16 R24, R152, gdesc[UR4].tnspB, R24, gsb0 ;  /* 0x43e0000498187df0 */ /* 0x000fe20008001818 */
[----:B------:R-:W-:Y:S01]  /*cd50*/  R2UR UR6, R14 ;  /* 0x000000000e0672ca */ /* 0x000fe200000e0000 */
[C---:B------:R-:W-:Y:S01]  /*cd60*/  VIADD R14, R12.reuse, 0x100 ;  /* 0x000001000c0e7836 */ /* 0x040fe20000000000 */
[----:B------:R-:W-:Y:S01]  /*cd70*/  R2UR UR7, R15 ;  /* 0x000000000f0772ca */ /* 0x000fe200000e0000 */
[----:B------:R-:W-:Y:S02]  /*cd80*/  IMAD.MOV.U32 R15, RZ, RZ, 0x40000040 ;  /* 0x40000040ff0f7424 */ /* 0x000fe400078e00ff */
[----:B------:R-:W-:Y:S01]  /*cd90*/  VIADD R12, R12, 0x180 ;  /* 0x000001800c0c7836 */ /* 0x000fe20000000000 */
[----:B------:R-:W-:Y:S02]  /*cda0*/  WARPGROUP.DEPBAR.LE gsb0, 0x0 ;  /* 0x00008000000079c5 */ /* 0x000fe40000010000 */
[----:B------:R-:W-:-:S15]  /*cdb0*/  WARPGROUP.ARRIVE ;  /* 0x00000000000079c5 */ /* 0x000fde0000000000 */
[----:B------:R-:W-:-:S04]  /*cdc0*/  NOP ;  /* 0x0000000000007918 */ /* 0x000fc80000000000 */
[----:B------:R-:W-:Y:S01]  /*cdd0*/  HGMMA.64x256x16.F32.BF16 R24, R156, gdesc[UR4].tnspB, R24, gsb0 ;  /* 0x43e000049c187df0 */ /* 0x000fe20008001818 */
[----:B------:R-:W-:Y:S02]  /*cde0*/  R2UR UR6, R14 ;  /* 0x000000000e0672ca */ /* 0x000fe400000e0000 */
[----:B------:R-:W-:Y:S01]  /*cdf0*/  R2UR UR7, R15 ;  /* 0x000000000f0772ca */ /* 0x000fe200000e0000 */
[----:B------:R-:W-:Y:S02]  /*ce00*/  WARPGROUP.DEPBAR.LE gsb0, 0x0 ;  /* 0x00008000000079c5 */ /* 0x000fe40000010000 */
[----:B------:R-:W-:-:S15]  /*ce10*/  WARPGROUP.ARRIVE ;  /* 0x00000000000079c5 */ /* 0x000fde0000000000 */
[----:B------:R-:W-:-:S07]  /*ce20*/  NOP ;  /* 0x0000000000007918 */ /* 0x000fce0000000000 */
[----:B------:R-:W-:Y:S01]  /*ce30*/  HGMMA.64x256x16.F32.BF16 R24, R160, gdesc[UR4].tnspB, R24, gsb0 ;  /* 0x43e00004a0187df0 */ /* 0x000fe20008001818 */
[----:B------:R-:W-:Y:S02]  /*ce40*/  R2UR UR6, R12 ;  /* 0x000000000c0672ca */ /* 0x000fe400000e0000 */
[----:B------:R-:W-:Y:S01]  /*ce50*/  R2UR UR7, R13 ;  /* 0x000000000d0772ca */ /* 0x000fe200000e0000 */
[----:B------:R-:W-:Y:S01]  /*ce60*/  IMAD.MOV.U32 R13, RZ, RZ, R169 ;  /* 0x000000ffff0d7224 */ /* 0x000fe200078e00a9 */
[----:B------:R-:W-:Y:S02]  /*ce70*/  WARPGROUP.DEPBAR.LE gsb0, 0x0 ;  /* 0x00008000000079c5 */ /* 0x000fe40000010000 */
[----:B------:R-:W-:-:S15]  /*ce80*/  WARPGROUP.ARRIVE ;  /* 0x00000000000079c5 */ /* 0x000fde0000000000 */
[----:B------:R-:W-:-:S06]  /*ce90*/  NOP ;  /* 0x0000000000007918 */ /* 0x000fcc0000000000 */
        /* <DEDUP_REMOVED lines=10> */
[----:B------:R2:W-:Y:S01]  /*cf40*/  @!P1 SYNCS.ARRIVE.TRANS64.RED.A1T0 RZ, [R218+URZ], RZ ;  /* 0x000000ffdaff99a7 */ /* 0x0005e2000810043f */
[----:B------:R-:W-:Y:S05]  /*cf50*/  @P2 BRA `(.L_x_3747) ;  /* 0xffffffe000782947 */ /* 0x000fea000383ffff */
.L_x_3736:
[----:B------:R-:W-:Y:S05]  /*cf60*/  BSYNC B0 ;  /* 0x0000000000007941 */ /* 0x000fea0003800000 */
.L_x_3735:
[----:B------:R-:W3:Y:S01]  /*cf70*/  SHFL.BFLY PT, R0, R3, 0x2, 0x1f ;  /* 0x0c401f0003007f89 */ /* 0x000ee200000e0000 */
[----:B------:R-:W-:Y:S02]  /*cf80*/  IMAD.MOV.U32 R4, RZ, RZ, RZ ;  /* 0x000000ffff047224 */ /* 0x000fe400078e00ff */
[----:B------:R-:W-:Y:S01]  /*cf90*/  VIADD R210, R210, 0x1 ;  /* 0x00000001d2d27836 */ /* 0x000fe20000000000 */
[----:B------:R-:W-:Y:S08]  /*cfa0*/  BAR.ARV 0x8, 0x100 ;  /* 0x0204000000007b1d */ /* 0x000ff00000002000 */
[----:B------:R-:W-:Y:S01]  /*cfb0*/  BAR.SYNC.DEFER_BLOCKING 0xf, 0x100 ;  /* 0x03c4000000007b1d */ /* 0x000fe20000010000 */
[----:B---3--:R-:W-:-:S05]  /*cfc0*/  FADD.FTZ R0, R0, R3 ;  /* 0x0000000300007221 */ /* 0x008fca0000010000 */
[----:B------:R-:W3:Y:S02]  /*cfd0*/  SHFL.BFLY PT, R3, R0, 0x1, 0x1f ;  /* 0x0c201f0000037f89 */ /* 0x000ee400000e0000 */
[----:B---3--:R-:W-:-:S05]  /*cfe0*/  FADD.FTZ R3, R0, R3 ;  /* 0x0000000300037221 */ /* 0x008fca0000010000 */
[----:B------:R-:W-:-:S13]  /*cff0*/  FSETP.NE.FTZ.AND P0, PT, R3, RZ, PT ;  /* 0x000000ff0300720b */ /* 0x000fda0003f15000 */
[----:B------:R-:W3:Y:S01]  /*d000*/  @P0 MUFU.LG2 R0, R3 ;  /* 0x0000000300000308 */ /* 0x000ee20000000c00 */
[----:B------:R-:W-:-:S07]  /*d010*/  @P0 FMUL.FTZ R5, R20, 0.69314718246459960938 ;  /* 0x3f31721814050820 */ /* 0x000fce0000410000 */
[----:B------:R4:W5:Y:S01]  /*d020*/  @P0 MUFU.RCP R4, R3 ;  /* 0x0000000300040308 */ /* 0x0009620000001000 */
[----:B---3--:R-:W-:Y:S01]  /*d030*/  @P0 FMUL.FTZ R0, R0, 0.69314718246459960938 ;  /* 0x3f31721800000820 */ /* 0x008fe20000410000 */
[----:B----4-:R-:W-:-:S03]  /*d040*/  IMAD.MOV.U32 R3, RZ, RZ, -0x800000 ;  /* 0xff800000ff037424 */ /* 0x010fc600078e00ff */
[----:B------:R-:W-:Y:S02]  /*d050*/  @P0 FFMA.FTZ R3, R5, R21, R0 ;  /* 0x0000001505030223 */ /* 0x000fe40000010000 */
[----:B------:R-:W3:Y:S01]  /*d060*/  SHFL.BFLY PT, R0, R10, 0x2, 0x1f ;  /* 0x0c401f000a007f89 */ /* 0x000ee200000e0000 */
[-C--:B-----5:R-:W-:Y:S01]  /*d070*/  FMUL.FTZ R24, R24, R4.reuse ;  /* 0x0000000418187220 */ /* 0x0a0fe20000410000 */
        /* <DEDUP_REMOVED lines=21> */
[----:B---3--:R-:W-:Y:S01]  /*d1d0*/  FADD.FTZ R0, R0, R10 ;  /* 0x0000000a00007221 */ /* 0x008fe20000010000 */
[-C--:B------:R-:W-:Y:S01]  /*d1e0*/  FMUL.FTZ R68, R68, R4.reuse ;  /* 0x0000000444447220 */ /* 0x080fe20000410000 */
[-C--:B------:R-:W-:Y:S01]  /*d1f0*/  FMUL.FTZ R69, R69, R4.reuse ;  /* 0x0000000445457220 */ /* 0x080fe20000410000 */
[-C--:B------:R-:W-:Y:S01]  /*d200*/  FMUL.FTZ R72, R72, R4.reuse ;  /* 0x0000000448487220 */ /* 0x080fe20000410000 */
[-C--:B------:R-:W-:Y:S01]  /*d210*/  FMUL.FTZ R73, R73, R4.reuse ;  /* 0x0000000449497220 */ /* 0x080fe20000410000 */
[----:B------:R-:W3:Y:S01]  /*d220*/  SHFL.BFLY PT, R5, R0, 0x1, 0x1f ;  /* 0x0c201f0000057f89 */ /* 0x000ee200000e0000 */
        /* <DEDUP_REMOVED lines=23> */
[----:B---3--:R-:W-:Y:S01]  /*d3a0*/  FADD.FTZ R5, R0, R5 ;  /* 0x0000000500057221 */ /* 0x008fe20000010000 */
[----:B------:R-:W-:-:S02]  /*d3b0*/  IMAD.MOV.U32 R0, RZ, RZ, RZ ;  /* 0x000000ffff007224 */ /* 0x000fc400078e00ff */
[-C--:B------:R-:W-:Y:S01]  /*d3c0*/  FMUL.FTZ R121, R121, R4.reuse ;  /* 0x0000000479797220 */ /* 0x080fe20000410000 */
[-C--:B------:R-:W-:Y:S01]  /*d3d0*/  FMUL.FTZ R124, R124, R4.reuse ;  /* 0x000000047c7c7220 */ /* 0x080fe20000410000 */
[-C--:B------:R-:W-:Y:S01]  /*d3e0*/  FMUL.FTZ R125, R125, R4.reuse ;  /* 0x000000047d7d7220 */ /* 0x080fe20000410000 */
[----:B------:R-:W-:Y:S01]  /*d3f0*/  FSETP.NE.FTZ.AND P0, PT, R5, RZ, PT ;  /* 0x000000ff0500720b */ /* 0x000fe20003f15000 */
        /* <DEDUP_REMOVED lines=12> */
[----:B------:R-:W3:Y:S08]  /*d4c0*/  @P0 MUFU.LG2 R6, R5 ;  /* 0x0000000500060308 */ /* 0x000ef00000000c00 */
[----:B------:R4:W5:Y:S02]  /*d4d0*/  @P0 MUFU.RCP R0, R5 ;  /* 0x0000000500000308 */ /* 0x0009640000001000 */
[----:B----4-:R-:W-:Y:S01]  /*d4e0*/  @P0 FMUL.FTZ R5, R20, 0.69314718246459960938 ;  /* 0x3f31721814050820 */ /* 0x010fe20000410000 */
[----:B---3--:R-:W-:Y:S01]  /*d4f0*/  @P0 FMUL.FTZ R6, R6, 0.69314718246459960938 ;  /* 0x3f31721806060820 */ /* 0x008fe20000410000 */
[----:B------:R-:W-:-:S03]  /*d500*/  IMAD.MOV.U32 R20, RZ, RZ, -0x800000 ;  /* 0xff800000ff147424 */ /* 0x000fc600078e00ff */
[----:B------:R-:W-:Y:S01]  /*d510*/  @P0 FFMA.FTZ R20, R5, R169, R6 ;  /* 0x000000a905140223 */ /* 0x000fe20000010006 */
[----:B------:R-:W-:Y:S01]  /*d520*/  ISETP.NE.AND P0, PT, R193, RZ, PT ;  /* 0x000000ffc100720c */ /* 0x000fe20003f05270 */
        /* <DEDUP_REMOVED lines=10> */
[----:B------:R-:W-:-:S02]  /*d5d0*/  FMUL.FTZ R46, R46, R0 ;  /* 0x000000002e2e7220 */ /* 0x000fc40000410000 */
[C---:B------:R-:W-:Y:S02]  /*d5e0*/  @!P0 IMAD R5, R18.reuse, 0x40, R191 ;  /* 0x0000004012058824 */ /* 0x040fe400078e02bf */
[-C--:B------:R-:W-:Y:S01]  /*d5f0*/  FMUL.FTZ R47, R47, R0.reuse ;  /* 0x000000002f2f7220 */ /* 0x080fe20000410000 */
[----:B------:R-:W-:Y:S02]  /*d600*/  VIADD R18, R18, 0x1 ;  /* 0x0000000112127836 */ /* 0x000fe40000000000 */
[-C--:B------:R-:W-:Y:S01]  /*d610*/  FMUL.FTZ R50, R50, R0.reuse ;  /* 0x0000000032327220 */ /* 0x080fe20000410000 */
[----:B------:R-:W-:Y:S02]  /*d620*/  @!P0 IMAD R5, R5, 0x4, R2 ;  /* 0x0000000405058824 */ /* 0x000fe400078e0202 */
[-C--:B------:R-:W-:Y:S01]  /*d630*/  FMUL.FTZ R51, R51, R0.reuse ;  /* 0x0000000033337220 */ /* 0x080fe20000410000 */
[-C--:B------:R-:W-:Y:S01]  /*d640*/  FMUL.FTZ R54, R54, R0.reuse ;  /* 0x0000000036367220 */ /* 0x080fe20000410000 */
[----:B------:R-:W-:Y:S01]  /*d650*/  ISETP.NE.AND P1, PT, R18, 0x2, PT ;  /* 0x000000021200780c */ /* 0x000fe20003f25270 */
[-C--:B------:R-:W-:Y:S01]  /*d660*/  FMUL.FTZ R55, R55, R0.reuse ;  /* 0x0000000037377220 */ /* 0x080fe20000410000 */
[----:B------:R-:W-:Y:S01]  /*d670*/  @!P0 STS [R5+0x28800], R4 ;  /* 0x0288000405008388 */ /* 0x000fe20000000800 */
[-C--:B------:R-:W-:Y:S01]  /*d680*/  FMUL.FTZ R58, R58, R0.reuse ;  /* 0x000000003a3a7220 */ /* 0x080fe20000410000 */
[-C--:B------:R-:W-:Y:S01]  /*d690*/  FMUL.FTZ R59, R59, R0.reuse ;  /* 0x000000003b3b7220 */ /* 0x080fe20000410000 */
[-C--:B------:R-:W-:Y:S01]  /*d6a0*/  FMUL.FTZ R62, R62, R0.reuse ;  /* 0x000000003e3e7220 */ /* 0x080fe20000410000 */
[----:B------:R3:W-:Y:S01]  /*d6b0*/  @!P0 STS [R5+0x28820], R0 ;  /* 0x0288200005008388 */ /* 0x0007e20000000800 */
        /* <DEDUP_REMOVED lines=45> */
[----:B---3--:R-:W-:Y:S01]  /*d990*/  SEL R0, RZ, 0x1, P1 ;  /* 0x00000001ff007807 */ /* 0x008fe20000800000 */
[----:B------:R-:W-:Y:S06]  /*d9a0*/  BAR.ARV 0xe, 0x100 ;  /* 0x0384000000007b1d */ /* 0x000fec0000002000 */
[----:B------:R-:W-:-:S02]  /*d9b0*/  PLOP3.LUT P0, PT, PT, PT, PT, 0x8, 0x0 ;  /* 0x000000000000781c */ /* 0x000fc40003f0e170 */
[----:B------:R-:W-:Y:S02]  /*d9c0*/  LOP3.LUT R22, R22, R0, RZ, 0x3c, !PT ;  /* 0x0000000016167212 */ /* 0x000fe400078e3cff */
[----:B------:R-:W-:-:S09]  /*d9d0*/  SEL R18, R18, RZ, P1 ;  /* 0x000000ff12127207 */ /* 0x000fd20000800000 */
.L_x_3682:
[----:B------:R-:W-:Y:S05]  /*d9e0*/  BSYNC B7 ;  /* 0x0000000000077941 */ /* 0x000fea0003800000 */
.L_x_3678:
[----:B------:R-:W3:Y:S08]  /*d9f0*/  S2UR UR5, SR_CgaCtaId ;  /* 0x00000000000579c3 */ /* 0x000ef00000008800 */
[----:B------:R-:W-:Y:S06]  /*da00*/  BAR.SYNC.DEFER_BLOCKING 0x5, 0x180 ;  /* 0x0146000000007b1d */ /* 0x000fec0000010000 */
[----:B------:R-:W-:Y:S01]  /*da10*/  UMOV UR4, 0x400 ;  /* 0x0000040000047882 */ /* 0x000fe20000000000 */
[----:B------:R-:W-:Y:S01]  /*da20*/  BSSY B0, `(.L_x_3748) ;  /* 0x000048f000007945 */ /* 0x000fe20003800000 */
[----:B---3--:R-:W-:-:S06]  /*da30*/  ULEA UR4, UR5, UR4, 0x18 ;  /* 0x0000000405047291 */ /* 0x008fcc000f8ec03f */
[----:B------:R-:W-:-:S05]  /*da40*/  IMAD.U32 R2, RZ, RZ, UR4 ;  /* 0x00000004ff027e24 */ /* 0x000fca000f8e00ff */
[----:B01---5:R0:W1:Y:S01]  /*da50*/  LDS.128 R152, [R2+0x28cd0] ;  /* 0x028cd00002987984 */ /* 0x0230620000000c00 */
[----:B------:R-:W-:Y:S06]  /*da60*/  BAR.ARV 0x4, 0x180 ;  /* 0x0106000000007b1d */ /* 0x000fec0000002000 */
[----:B------:R-:W-:Y:S05]  /*da70*/  @P0 BRA `(.L_x_3749) ;  /* 0x0000003800600947 */ /* 0x000fea0003800000 */
[----:B------:R-:W3:Y:S01]  /*da80*/  LDL R4, [R1+0x78] ;  /* 0x0000780001047983 */ /* 0x000ee20000100800 */
[----:B------:R-:W-:Y:S01]  /*da90*/  F2FP.BF16.F32.PACK_AB R6, R29, R28 ;  /* 0x0000001c1d06723e */ /* 0x000fe200000010ff */
[----:B------:R-:W-:Y:S01]  /*daa0*/  ULDC.64 UR6, c[0x0][0xc00] ;  /* 0x0003000000067ab9 */ /* 0x000fe20000000a00 */
[----:B------:R-:W-:Y:S01]  /*dab0*/  F2FP.BF16.F32.PACK_AB R7, R31, R30 ;  /* 0x0000001e1f07723e */ /* 0x000fe200000010ff */
[----:B------:R-:W4:Y:S01]  /*dac0*/  S2R R0, SR_SWINHI ;  /* 0x0000000000007919 */ /* 0x000f220000002f00 */
[----:B------:R-:W-:Y:S01]  /*dad0*/  F2FP.BF16.F32.PACK_AB R8, R33, R32 ;  /* 0x000000202108723e */ /* 0x000fe200000010ff */
[----:B------:R-:W-:Y:S01]  /*dae0*/  ULDC.64 UR4, c[0x0][0xc08] ;  /* 0x0003020000047ab9 */ /* 0x000fe20000000a00 */
[----:B------:R-:W-:Y:S02]  /*daf0*/  F2FP.BF16.F32.PACK_AB R9, R35, R34 ;  /* 0x000000222309723e */ /* 0x000fe400000010ff */
[----:B------:R-:W-:Y:S02]  /*db00*/  F2FP.BF16.F32.PACK_AB R10, R37, R36 ;  /* 0x00000024250a723e */ /* 0x000fe400000010ff */
[----:B------:R-:W-:-:S02]  /*db10*/  F2FP.BF16.F32.PACK_AB R11, R39, R38 ;  /* 0x00000026270b723e */ /* 0x000fc400000010ff */
[----:B------:R-:W-:Y:S02]  /*db20*/  MOV R12, R2 ;  /* 0x00000002000c7202 */ /* 0x000fe40000000f00 */
[----:B----4-:R-:W-:Y:S01]  /*db30*/  MOV R13, R0 ;  /* 0x00000000000d7202 */ /* 0x010fe20000000f00 */
[----:B------:R-:W-:Y:S02]  /*db40*/  BAR.SYNC.DEFER_BLOCKING 0x1, 0x100 ;  /* 0x0044000000007b1d */ /* 0x000fe40000010000 */
[----:B---3--:R-:W-:-:S04]  /*db50*/  IMAD.WIDE R14, R4, 0x2, R12 ;  /* 0x00000002040e7825 */ /* 0x008fc800078e020c */
[----:B------:R-:W-:Y:S01]  /*db60*/  IMAD.MOV.U32 R5, RZ, RZ, R15 ;  /* 0x000000ffff057224 */ /* 0x000fe200078e000f */
[----:B------:R-:W-:-:S04]  /*db70*/  LOP3.LUT R0, R14, 0x380, RZ, 0xc0, !PT ;  /* 0x000003800e007812 */ /* 0x000fc800078ec0ff */
[----:B------:R-:W-:-:S04]  /*db80*/  SHF.R.U64 R0, R0, 0x3, RZ ;  /* 0x0000000300007819 */ /* 0x000fc800000012ff */
[----:B------:R-:W-:-:S04]  /*db90*/  LOP3.LUT R4, R0, R14, RZ, 0x3c, !PT ;  /* 0x0000000e00047212 */ /* 0x000fc800078e3cff */
[----:B------:R-:W-:Y:S02]  /*dba0*/  MOV R0, R4 ;  /* 0x0000000400007202 */ /* 0x000fe40000000f00 */
[----:B------:R-:W-:Y:S02]  /*dbb0*/  F2FP.BF16.F32.PACK_AB R4, R25, R24 ;  /* 0x000000181904723e */ /* 0x000fe400000010ff */
[----:B------:R-:W-:-:S05]  /*dbc0*/  F2FP.BF16.F32.PACK_AB R5, R27, R26 ;  /* 0x0000001a1b05723e */ /* 0x000fca00000010ff */
[----:B------:R3:W-:Y:S02]  /*dbd0*/  STSM.16.M88.4 [R0], R4 ;  /* 0x0000000400007844 */ /* 0x0007e40000000200 */
[----:B---3--:R-:W-:Y:S02]  /*dbe0*/  IADD3 R4, P0, R14, 0x20, RZ ;  /* 0x000000200e047810 */ /* 0x008fe40007f1e0ff */
[----:B------:R-:W-:Y:S02]  /*dbf0*/  F2FP.BF16.F32.PACK_AB R6, R45, R44 ;  /* 0x0000002c2d06723e */ /* 0x000fe400000010ff */
[----:B------:R-:W-:Y:S01]  /*dc00*/  LOP3.LUT R0, R4, 0x380, RZ, 0xc0, !PT ;  /* 0x0000038004007812 */ /* 0x000fe200078ec0ff */
[----:B------:R-:W-:Y:S01]  /*dc10*/  IMAD.X R5, RZ, RZ, R15, P0 ;  /* 0x000000ffff057224 */ /* 0x000fe200000e060f */
[----:B------:R-:W-:Y:S02]  /*dc20*/  F2FP.BF16.F32.PACK_AB R7, R47, R46 ;  /* 0x0000002e2f07723e */ /* 0x000fe400000010ff */
[----:B------:R-:W-:-:S04]  /*dc30*/  SHF.R.U64 R0, R0, 0x3, RZ ;  /* 0x0000000300007819 */ /* 0x000fc800000012ff */
[----:B------:R-:W-:-:S04]  /*dc40*/  LOP3.LUT R4, R0, R4, RZ, 0x3c, !PT ;  /* 0x0000000400047212 */ /* 0x000fc800078e3cff */
[----:B------:R-:W-:-:S05]  /*dc50*/  MOV R4, R4 ;  /* 0x0000000400047202 */ /* 0x000fca0000000f00 */
[----:B------:R3:W-:Y:S02]  /*dc60*/  STSM.16.M88.4 [R4], R8 ;  /* 0x0000000804007844 */ /* 0x0007e40000000200 */
[----:B---3--:R-:W-:Y:S02]  /*dc70*/  IADD3 R4, P0, R14, 0x40, RZ ;  /* 0x000000400e047810 */ /* 0x008fe40007f1e0ff */
[----:B------:R-:W-:Y:S02]  /*dc80*/  F2FP.BF16.F32.PACK_AB R8, R49, R48 ;  /* 0x000000303108723e */ /* 0x000fe400000010ff */
[----:B------:R-:W-:Y:S01]  /*dc90*/  LOP3.LUT R0, R4, 0x380, RZ, 0xc0, !PT ;  /* 0x0000038004007812 */ /* 0x000fe200078ec0ff */
[----:B------:R-:W-:Y:S01]  /*dca0*/  IMAD.X R5, RZ, RZ, R15, P0 ;  /* 0x000000ffff057224 */ /* 0x000fe200000e060f */
[----:B------:R-:W-:Y:S02]  /*dcb0*/  F2FP.BF16.F32.PACK_AB R9, R51, R50 ;  /* 0x000000323309723e */ /* 0x000fe400000010ff */
[----:B------:R-:W-:-:S02]  /*dcc0*/  SHF.R.U64 R0, R0, 0x3, RZ ;  /* 0x0000000300007819 */ /* 0x000fc400000012ff */
[----:B------:R-:W-:Y:S02]  /*dcd0*/  F2FP.BF16.F32.PACK_AB R10, R53, R52 ;  /* 0x00000034350a723e */ /* 0x000fe400000010ff */
[----:B------:R-:W-:Y:S02]  /*dce0*/  LOP3.LUT R4, R0, R4, RZ, 0x3c, !PT ;  /* 0x0000000400047212 */ /* 0x000fe400078e3cff */
[----:B------:R-:W-:Y:S02]  /*dcf0*/  F2FP.BF16.F32.PACK_AB R11, R55, R54 ;  /* 0x00000036370b723e */ /* 0x000fe400000010ff */
        /* <DEDUP_REMOVED lines=131> */
[----:B------:R-:W-:Y:S02]  /*e530*/  IADD3 R0, P0, R14, 0x6060, RZ ;  /* 0x000060600e007810 */ /* 0x000fe40007f1e0ff */
[----:B------:R-:W-:Y:S02]  /*e540*/  MOV R8, R4 ;  /* 0x0000000400087202 */ /* 0x000fe40000000f00 */
[----:B------:R-:W-:Y:S01]  /*e550*/  F2FP.BF16.F32.PACK_AB R4, R137, R136 ;  /* 0x000000888904723e */ /* 0x000fe200000010ff */
[----:B------:R-:W-:Y:S01]  /*e560*/  IMAD.X R15, RZ, RZ, R15, P0 ;  /* 0x000000ffff0f7224 */ /* 0x000fe200000e060f */
[----:B------:R-:W-:-:S02]  /*e570*/  F2FP.BF16.F32.PACK_AB R5, R139, R138 ;  /* 0x0000008a8b05723e */ /* 0x000fc400000010ff */
[----:B------:R-:W-:-:S03]  /*e580*/  ISETP.NE.U32.AND P1, PT, RZ, UR6, PT ;  /* 0x00000006ff007c0c */ /* 0x000fc6000bf25070 */
[----:B------:R3:W-:Y:S01]  /*e590*/  STSM.16.M88.4 [R8], R4 ;  /* 0x0000000408007844 */ /* 0x0007e20000000200 */
[----:B------:R-:W-:Y:S02]  /*e5a0*/  ISETP.NE.AND.EX P1, PT, RZ, UR7, PT, P1 ;  /* 0x00000007ff007c0c */ /* 0x000fe4000bf25310 */
[----:B---3--:R-:W-:Y:S02]  /*e5b0*/  LOP3.LUT R4, R0, 0x380, RZ, 0xc0, !PT ;  /* 0x0000038000047812 */ /* 0x008fe400078ec0ff */
[----:B------:R-:W-:Y:S02]  /*e5c0*/  IADD3 R6, P0, R203, UR6, RZ ;  /* 0x00000006cb067c10 */ /* 0x000fe4000ff1e0ff */
[----:B------:R-:W-:Y:S02]  /*e5d0*/  SHF.R.U64 R4, R4, 0x3, RZ ;  /* 0x0000000304047819 */ /* 0x000fe400000012ff */
[----:B------:R-:W-:Y:S02]  /*e5e0*/  F2FP.BF16.F32.PACK_AB R8, R145, R144 ;  /* 0x000000909108723e */ /* 0x000fe400000010ff */
[----:B------:R-:W-:Y:S01]  /*e5f0*/  LOP3.LUT R14, R4, R0, RZ, 0x3c, !PT ;  /* 0x00000000040e7212 */ /* 0x000fe200078e3cff */
[----:B------:R-:W-:Y:S01]  /*e600*/  IMAD.MOV.U32 R0, RZ, RZ, RZ ;  /* 0x000000ffff007224 */ /* 0x000fe200078e00ff */
[----:B------:R-:W-:-:S02]  /*e610*/  IADD3.X R7, R204, UR7, RZ, P0, !PT ;  /* 0x00000007cc077c10 */ /* 0x000fc400087fe4ff */
[----:B------:R-:W-:Y:S02]  /*e620*/  MOV R14, R14 ;  /* 0x0000000e000e7202 */ /* 0x000fe40000000f00 */
[----:B------:R-:W-:-:S03]  /*e630*/  ISETP.NE.U32.AND P0, PT, RZ, UR4, PT ;  /* 0x00000004ff007c0c */ /* 0x000fc6000bf05070 */
[----:B------:R3:W-:Y:S01]  /*e640*/  STSM.16.M88.4 [R14], R8 ;  /* 0x000000080e007844 */ /* 0x0007e20000000200 */
[----:B------:R-:W-:Y:S01]  /*e650*/  BAR.SYNC.DEFER_BLOCKING 0x1, 0x100 ;  /* 0x0044000000007b1d */ /* 0x000fe20000010000 */
[----:B------:R-:W-:-:S13]  /*e660*/  ISETP.NE.AND.EX P0, PT, RZ, UR5, PT, P0 ;  /* 0x00000005ff007c0c */ /* 0x000fda000bf05300 */
[----:B---3--:R-:W-:Y:S01]  /*e670*/  @P0 IADD3 R8, P2, R203, UR4, RZ ;  /* 0x00000004cb080c10 */ /* 0x008fe2000ff5e0ff */
[----:B------:R-:W-:Y:S02]  /*e680*/  ULDC UR4, c[0x0][0xa88] ;  /* 0x0002a20000047ab9 */ /* 0x000fe40000000800 */
[----:B------:R-:W-:Y:S01]  /*e690*/  IMAD.U32 R4, RZ, RZ, UR4 ;  /* 0x00000004ff047e24 */ /* 0x000fe2000f8e00ff */
[----:B------:R-:W-:Y:S01]  /*e6a0*/  @P0 IADD3.X R9, R204, UR5, RZ, P2, !PT ;  /* 0x00000005cc090c10 */ /* 0x000fe200097fe4ff */
[----:B------:R3:W5:Y:S04]  /*e6b0*/  @P1 LDG.E R0, desc[UR40][R6.64] ;  /* 0x0000002806001981 */ /* 0x000768000c1e1900 */
[----:B------:R3:W5:Y:S01]  /*e6c0*/  @P0 LDG.E R4, desc[UR40][R8.64] ;  /* 0x0000002808040981 */ /* 0x000762000c1e1900 */
[----:B------:R-:W-:Y:S05]  /*e6d0*/  @P0 BRA `(.L_x_3750) ;  /* 0x0000000000100947 */ /* 0x000fea0003800000 */
[----:B------:R-:W-:Y:S05]  /*e6e0*/  @!P1 BRA `(.L_x_3750) ;  /* 0x00000000000c9947 */ /* 0x000fea0003800000 */
[----:B-----5:R-:W4:Y:S04]  /*e6f0*/  LDG.E R4, desc[UR40][R6.64] ;  /* 0x0000002806047981 */ /* 0x020f28000c1e1900 */
[----:B---3--:R-:W4:Y:S02]  /*e700*/  LDG.E R6, desc[UR40][R6.64+0x4] ;  /* 0x0000042806067981 */ /* 0x008f24000c1e1900 */
[----:B----4-:R-:W-:-:S07]  /*e710*/  IMAD.IADD R4, R6, 0x1, -R4 ;  /* 0x0000000106047824 */ /* 0x010fce00078e0a04 */
.L_x_3750:
[----:B------:R-:W4:Y:S01]  /*e720*/  LDL R5, [R1+0x30] ;  /* 0x0000300001057983 */ /* 0x000f220000100800 */
[----:B------:R-:W-:Y:S01]  /*e730*/  ISETP.NE.AND P1, PT, R201, RZ, PT ;  /* 0x000000ffc900720c */ /* 0x000fe20003f25270 */
[----:B------:R-:W-:-:S03]  /*e740*/  ULDC UR4, c[0x0][0xad4] ;  /* 0x0002b50000047ab9 */ /* 0x000fc60000000800 */
[----:B------:R-:W-:Y:S01]  /*e750*/  SEL R201, R201, UR4, P1 ;  /* 0x00000004c9c97c07 */ /* 0x000fe20008800000 */
[----:B----4-:R-:W4:Y:S02]  /*e760*/  SHFL.IDX PT, R5, R5, RZ, 0x1f ;  /* 0x00001fff05057589 */ /* 0x010f2400000e0000 */
[----:B----4-:R-:W-:Y:S02]  /*e770*/  ISETP.NE.AND P0, PT, R5, RZ, PT ;  /* 0x000000ff0500720c */ /* 0x010fe40003f05270 */
[----:B-----5:R-:W-:-:S11]  /*e780*/  SHF.R.S32.HI R5, RZ, 0x1f, R0 ;  /* 0x0000001fff057819 */ /* 0x020fd60000011400 */
[----:B------:R-:W-:Y:S05]  /*e790*/  @P0 BRA `(.L_x_3751) ;  /* 0x0000000400000947 */ /* 0x000fea0003800000 */
[----:B------:R-:W4:Y:S01]  /*e7a0*/  LDL.LU R11, [R1+0x2c] ;  /* 0x00002c00010b7983 */ /* 0x000f220000300800 */
[----:B------:R-:W-:Y:S01]  /*e7b0*/  IMAD.MOV.U32 R10, RZ, RZ, 0x9b8 ;  /* 0x000009b8ff0a7424 */ /* 0x000fe200078e00ff */
[----:B------:R-:W-:Y:S01]  /*e7c0*/  ISETP.GT.AND P1, PT, R201, 0x1, PT ;  /* 0x00000001c900780c */ /* 0x000fe20003f24270 */
[----:B------:R-:W5:Y:S01]  /*e7d0*/  LDC R156, c[0x0][0xbe8] ;  /* 0x0002fa00ff9c7b82 */ /* 0x000f620000000800 */
[----:B------:R-:W2:Y:S01]  /*e7e0*/  LDL R21, [R1+0x6c] ;  /* 0x00006c0001157983 */ /* 0x000ea20000100800 */
[----:B------:R-:W-:Y:S02]  /*e7f0*/  ISETP.NE.U32.AND P0, PT, RZ, UR6, PT ;  /* 0x00000006ff007c0c */ /* 0x000fe4000bf05070 */
[----:B------:R-:W-:Y:S01]  /*e800*/  SEL R10, R10, 0x978, P1 ;  /* 0x000009780a0a7807 */ /* 0x000fe20000800000 */
[----:B------:R-:W2:Y:S01]  /*e810*/  LDL R158, [R1+0x74] ;  /* 0x00007400019e7983 */ /* 0x000ea20000100800 */
[----:B------:R-:W-:Y:S02]  /*e820*/  ISETP.NE.AND.EX P0, PT, RZ, UR7, PT, P0 ;  /* 0x00000007ff007c0c */ /* 0x000fe4000bf05300 */
[----:B---3--:R-:W3:Y:S01]  /*e830*/  LDC.64 R8, c[0x0][R10+0x220] ;  /* 0x000088000a087b82 */ /* 0x008ee20000000a00 */
[----:B------:R-:W2:Y:S01]  /*e840*/  LDL R157, [R1+0x34] ;  /* 0x00003400019d7983 */ /* 0x000ea20000100800 */
[----:B------:R-:W-:-:S06]  /*e850*/  SEL R14, R200, RZ, !P0 ;  /* 0x000000ffc80e7207 */ /* 0x000fcc0004000000 */
[----:B------:R-:W0:Y:S01]  /*e860*/  LDC.64 R6, c[0x0][R10+0x218] ;  /* 0x000086000a067b82 */ /* 0x000e220000000a00 */
[----:B---3--:R-:W-:Y:S01]  /*e870*/  IMAD R9, R9, R14, RZ ;  /* 0x0000000e09097224 */ /* 0x008fe200078e02ff */
[----:B-1----:R-:W-:Y:S02]  /*e880*/  SEL R152, R211, RZ, P1 ;  /* 0x000000ffd3987207 */ /* 0x002fe40000800000 */
[----:B----4-:R-:W-:Y:S02]  /*e890*/  SEL R11, R11, RZ, !P0 ;  /* 0x000000ff0b0b7207 */ /* 0x010fe40004000000 */
[----:B-----5:R-:W-:-:S03]  /*e8a0*/  ISETP.NE.AND P0, PT, R156, 0x1, PT ;  /* 0x000000019c00780c */ /* 0x020fc60003f05270 */
[C---:B------:R-:W-:Y:S02]  /*e8b0*/  IMAD R11, R8.reuse, R11, R9 ;  /* 0x0000000b080b7224 */ /* 0x040fe400078e0209 */
[----:B------:R-:W-:-:S04]  /*e8c0*/  IMAD.WIDE.U32 R8, R8, R14, RZ ;  /* 0x0000000e08087225 */ /* 0x000fc800078e00ff */
[-C--:B0-----:R-:W-:Y:S02]  /*e8d0*/  IMAD R14, R7, R199.reuse, RZ ;  /* 0x000000c7070e7224 */ /* 0x081fe400078e02ff */
[----:B------:R-:W-:-:S04]  /*e8e0*/  IMAD.WIDE.U32 R6, R6, R199, RZ ;  /* 0x000000c706067225 */ /* 0x000fc800078e00ff */
[----:B------:R-:W-:Y:S02]  /*e8f0*/  IMAD.IADD R14, R7, 0x1, R14 ;  /* 0x00000001070e7824 */ /* 0x000fe400078e020e */
[----:B------:R-:W0:Y:S01]  /*e900*/  @P0 LDC R7, c[0x0][0xbec] ;  /* 0x0002fb00ff070b82 */ /* 0x000e220000000800 */
[----:B------:R-:W-:-:S07]  /*e910*/  IADD3 R15, P2, P3, R8, R6, R0 ;  /* 0x00000006080f7210 */ /* 0x000fce0007b5e000 */
[----:B------:R-:W1:Y:S01]  /*e920*/  @P0 LDC R6, c[0x0][0xbf0] ;  /* 0x0002fc00ff060b82 */ /* 0x000e620000000800 */
[----:B--2---:R-:W-:Y:S02]  /*e930*/  IMAD R21, R202, 0x40, R21 ;  /* 0x00000040ca157824 */ /* 0x004fe400078e0215 */
[----:B------:R-:W-:-:S05]  /*e940*/  IMAD.IADD R11, R9, 0x1, R11 ;  /* 0x00000001090b7824 */ /* 0x000fca00078e020b */
[----:B------:R-:W-:Y:S01]  /*e950*/  IADD3.X R11, R11, R14, R5, P2, P3 ;  /* 0x0000000e0b0b7210 */ /* 0x000fe200017e6405 */
[----:B------:R-:W-:Y:S02]  /*e960*/  IMAD.MOV.U32 R14, RZ, RZ, R21 ;  /* 0x000000ffff0e7224 */ /* 0x000fe400078e0015 */
[----:B0-----:R-:W-:-:S05]  /*e970*/  @P0 IMAD.HI.U32 R7, R21, R7, RZ ;  /* 0x0000000715070227 */ /* 0x001fca00078e00ff */
[----:B-1----:R-:W-:Y:S02]  /*e980*/  @P0 SHF.R.U32.HI R14, RZ, R6, R7 ;  /* 0x00000006ff0e0219 */ /* 0x002fe40000011607 */
[----:B------:R-:W0:Y:S02]  /*e990*/  LDC.64 R6, c[0x0][R10+0x228] ;  /* 0x00008a000a067b82 */ /* 0x000e240000000a00 */
[----:B0-----:R-:W-:-:S04]  /*e9a0*/  IMAD.WIDE.U32 R8, R6, R152, RZ ;  /* 0x0000009806087225 */ /* 0x001fc800078e00ff */
[----:B------:R-:W-:-:S04]  /*e9b0*/  IMAD R6, R7, R152, RZ ;  /* 0x0000009807067224 */ /* 0x000fc800078e02ff */
[----:B------:R-:W-:Y:S02]  /*e9c0*/  IMAD.IADD R9, R9, 0x1, R6 ;  /* 0x0000000109097824 */ /* 0x000fe400078e0206 */
[----:B------:R0:W1:Y:S01]  /*e9d0*/  LDC.64 R6, c[0x0][R10+0x210] ;  /* 0x000084000a067b82 */ /* 0x0000620000000a00 */
[----:B------:R-:W-:Y:S01]  /*e9e0*/  IADD3 R8, P0, P2, R14, R15, R8 ;  /* 0x0000000f0e087210 */ /* 0x000fe20007a1e008 */
[--C-:B------:R-:W-:Y:S01]  /*e9f0*/  IMAD.MOV R15, RZ, RZ, -R14.reuse ;  /* 0x000000ffff0f7224 */ /* 0x100fe200078e0a0e */
[----:B------:R-:W-:-:S03]  /*ea00*/  SHF.R.S32.HI R14, RZ, 0x1f, R14 ;  /* 0x0000001fff0e7819 */ /* 0x000fc6000001140e */
[----:B------:R-:W-:Y:S01]  /*ea10*/  IMAD R15, R156, R15, R21 ;  /* 0x0000000f9c0f7224 */ /* 0x000fe200078e0215 */
[----:B------:R-:W-:-:S04]  /*ea20*/  IADD3.X R9, R14, R11, R9, P0, P2 ;  /* 0x0000000b0e097210 */ /* 0x000fc800007e4409 */
[----:B0-----:R-:W-:Y:S01]  /*ea30*/  SHF.R.S32.HI R10, RZ, 0x1f, R15 ;  /* 0x0000001fff0a7819 */ /* 0x001fe2000001140f */
[-C--:B-1----:R-:W-:Y:S02]  /*ea40*/  IMAD R7, R7, R15.reuse, RZ ;  /* 0x0000000f07077224 */ /* 0x082fe400078e02ff */
[----:B------:R-:W-:-:S04]  /*ea50*/  IMAD.WIDE.U32 R8, R6, R15, R8 ;  /* 0x0000000f06087225 */ /* 0x000fc800078e0008 */
[----:B------:R-:W-:Y:S02]  /*ea60*/  IMAD R10, R6, R10, R7 ;  /* 0x0000000a060a7224 */ /* 0x000fe400078e0207 */
[----:B------:R-:W0:Y:S08]  /*ea70*/  LDC.64 R6, c[0x0][0xba8] ;  /* 0x0002ea00ff067b82 */ /* 0x000e300000000a00 */
[----:B0-----:R-:W0:Y:S08]  /*ea80*/  @!P1 LDC R6, c[0x0][0xb50] ;  /* 0x0002d400ff069b82 */ /* 0x001e300000000800 */
[----:B------:R-:W1:Y:S01]  /*ea90*/  @!P1 LDC R7, c[0x0][0xb54] ;  /* 0x0002d500ff079b82 */ /* 0x000e620000000800 */
[----:B------:R-:W-:-:S02]  /*eaa0*/  IMAD.IADD R10, R9, 0x1, R10 ;  /* 0x00000001090a7824 */ /* 0x000fc400078e020a */
[----:B------:R-:W-:Y:S01]  /*eab0*/  IMAD R11, R202, 0x40, R191 ;  /* 0x00000040ca0b7824 */ /* 0x000fe200078e02bf */
[----:B0-----:R-:W-:Y:S01]  /*eac0*/  LEA R9, P0, R8, R6, 0x2 ;  /* 0x0000000608097211 */ /* 0x001fe200078010ff */
[----:B------:R-:W-:-:S03]  /*ead0*/  IMAD.MOV R6, RZ, RZ, -R158 ;  /* 0x000000ffff067224 */ /* 0x000fc600078e0a9e */
[----:B-1----:R-:W-:Y:S02]  /*eae0*/  LEA.HI.X R10, R8, R7, R10, 0x2, P0 ;  /* 0x00000007080a7211 */ /* 0x002fe400000f140a */
[----:B------:R-:W-:Y:S01]  /*eaf0*/  ISETP.NE.AND P0, PT, R157, R6, PT ;  /* 0x000000069d00720c */ /* 0x000fe20003f05270 */
[----:B------:R-:W-:Y:S04]  /*eb00*/  SHFL.IDX PT, R8, R9, 0x1, 0x1c1f ;  /* 0x003c1f0009087f89 */ /* 0x000fe800000e0000 */
[----:B------:R-:W-:Y:S04]  /*eb10*/  SHFL.IDX PT, R6, R9, RZ, 0x1c1f ;  /* 0x001c1fff09067589 */ /* 0x000fe800000e0000 */
[----:B------:R-:W0:Y:S04]  /*eb20*/  SHFL.IDX PT, R7, R10, RZ, 0x1c1f ;  /* 0x001c1fff0a077589 */ /* 0x000e2800000e0000 */
[----:B------:R1:W2:Y:S02]  /*eb30*/  SHFL.IDX PT, R9, R10, 0x1, 0x1c1f ;  /* 0x003c1f000a097f89 */ /* 0x0002a400000e0000 */
[----:B-1----:R-:W-:-:S05]  /*eb40*/  IMAD R10, R4, R156, RZ ;  /* 0x0000009c040a7224 */ /* 0x002fca00078e02ff */
[C---:B------:R-:W-:Y:S01]  /*eb50*/  ISETP.GE.OR P1, PT, R11.reuse, R10, P0 ;  /* 0x0000000a0b00720c */ /* 0x040fe20000726670 */
[----:B------:R-:W-:-:S05]  /*eb60*/  VIADD R11, R11, 0x8 ;  /* 0x000000080b0b7836 */ /* 0x000fca0000000000 */
[----:B------:R-:W-:-:S07]  /*eb70*/  ISETP.GE.OR P0, PT, R11, R10, P0 ;  /* 0x0000000a0b00720c */ /* 0x000fce0000706670 */
[----:B0-----:R4:W-:Y:S06]  /*eb80*/  @!P1 ST.E desc[UR40][R6.64], R3 ;  /* 0x0000000306009985 */ /* 0x0019ec000c101928 */
[----:B--2---:R4:W-:Y:S02]  /*eb90*/  @!P0 ST.E desc[UR40][R8.64], R20 ;  /* 0x0000001408008985 */ /* 0x0049e4000c101928 */
.L_x_3751:
[----:B------:R-:W-:Y:S02]  /*eba0*/  ISETP.GT.AND P1, PT, R201, 0x1, PT ;  /* 0x00000001c900780c */ /* 0x000fe40003f24270 */
[----:B------:R-:W-:-:S04]  /*ebb0*/  ISETP.NE.U32.AND P0, PT, RZ, UR6, PT ;  /* 0x00000006ff007c0c */ /* 0x000fc8000bf05070 */
[----:B------:R-:W-:-:S04]  /*ebc0*/  ISETP.NE.AND.EX P0, PT, RZ, UR7, PT, P0 ;  /* 0x00000007ff007c0c */ /* 0x000fc8000bf05300 */
[----:B------:R-:W-:-:S03]  /*ebd0*/  SEL R200, R200, RZ, !P0 ;  /* 0x000000ffc8c87207 */ /* 0x000fc60004000000 */
[----:B------:R-:W-:Y:S06]  /*ebe0*/  @P1 BRA `(.L_x_3752) ;  /* 0x0000001000381947 */ /* 0x000fec0003800000 */
[----:B----4-:R-:W4:Y:S01]  /*ebf0*/  S2R R20, SR_TID.X ;  /* 0x0000000000147919 */ /* 0x010f220000002100 */
[----:B------:R-:W0:Y:S01]  /*ec00*/  LDC R83, c[0x0][0xbe8] ;  /* 0x0002fa00ff537b82 */ /* 0x000e220000000800 */
[----:B------:R-:W-:Y:S01]  /*ec10*/  ULDC.64 UR4, c[0x0][0xaa0] ;  /* 0x0002a80000047ab9 */ /* 0x000fe20000000a00 */
[----:B----4-:R-:W-:-:S05]  /*ec20*/  VIADD R20, R20, 0xffffff80 ;  /* 0xffffff8014147836 */ /* 0x010fca0000000000 */
[----:B------:R-:W-:-:S04]  /*ec30*/  SHF.R.S32.HI R21, RZ, 0x1f, R20 ;  /* 0x0000001fff157819 */ /* 0x000fc80000011414 */
[----:B------:R-:W-:-:S04]  /*ec40*/  LEA.HI R21, R21, R20, RZ, 0x3 ;  /* 0x0000001415157211 */ /* 0x000fc800078f18ff */
[----:B------:R-:W-:-:S05]  /*ec50*/  SHF.R.S32.HI R3, RZ, 0x3, R21 ;  /* 0x00000003ff037819 */ /* 0x000fca0000011415 */
[----:B---3--:R-:W-:-:S04]  /*ec60*/  IMAD R7, R3, 0x40, R188 ;  /* 0x0000004003077824 */ /* 0x008fc800078e02bc */
[----:B------:R-:W-:-:S03]  /*ec70*/  IMAD.WIDE R6, R7, 0x2, R12 ;  /* 0x0000000207067825 */ /* 0x000fc600078e020c */
[C---:B------:R-:W-:Y:S02]  /*ec80*/  IADD3 R13, P3, R6.reuse, 0x1000, RZ ;  /* 0x00001000060d7810 */ /* 0x040fe40007f7e0ff */
[C---:B------:R-:W-:Y:S02]  /*ec90*/  IADD3 R25, P4, R6.reuse, 0x2000, RZ ;  /* 0x0000200006197810 */ /* 0x040fe40007f9e0ff */
[----:B------:R-:W-:Y:S02]  /*eca0*/  LOP3.LUT R12, R13, 0x380, RZ, 0xc0, !PT ;  /* 0x000003800d0c7812 */ /* 0x000fe400078ec0ff */
[----:B------:R-:W-:Y:S02]  /*ecb0*/  IADD3 R29, P5, R6, 0x3000, RZ ;  /* 0x00003000061d7810 */ /* 0x000fe40007fbe0ff */
[----:B------:R-:W-:Y:S02]  /*ecc0*/  SHF.R.U64 R12, R12, 0x3, RZ ;  /* 0x000000030c0c7819 */ /* 0x000fe400000012ff */
[----:B------:R-:W-:-:S02]  /*ecd0*/  IADD3 R33, P6, R6, 0x4000, RZ ;  /* 0x0000400006217810 */ /* 0x000fc40007fde0ff */
[----:B------:R-:W-:Y:S01]  /*ece0*/  LOP3.LUT R12, R12, R13, RZ, 0x3c, !PT ;  /* 0x0000000d0c0c7212 */ /* 0x000fe200078e3cff */
[----:B------:R-:W-:Y:S01]  /*ecf0*/  IMAD.X R13, RZ, RZ, R7, P3 ;  /* 0x000000ffff0d7224 */ /* 0x000fe200018e0607 */
[C---:B------:R-:W-:Y:S02]  /*ed00*/  IADD3 R37, P0, R6.reuse, 0x5000, RZ ;  /* 0x0000500006257810 */ /* 0x040fe40007f1e0ff */
[C---:B------:R-:W-:Y:S02]  /*ed10*/  IADD3 R41, P1, R6.reuse, 0x6000, RZ ;  /* 0x0000600006297810 */ /* 0x040fe40007f3e0ff */
[C---:B------:R-:W-:Y:S02]  /*ed20*/  IADD3 R45, P2, R6.reuse, 0x7000, RZ ;  /* 0x00007000062d7810 */ /* 0x040fe40007f5e0ff */
[----:B------:R-:W-:Y:S02]  /*ed30*/  IADD3 R49, P3, R6, 0x8000, RZ ;  /* 0x0000800006317810 */ /* 0x000fe40007f7e0ff */
[----:B------:R-:W-:-:S02]  /*ed40*/  LOP3.LUT R24, R25, 0x380, RZ, 0xc0, !PT ;  /* 0x0000038019187812 */ /* 0x000fc400078ec0ff */
[----:B------:R-:W-:Y:S02]  /*ed50*/  LOP3.LUT R28, R29, 0x380, RZ, 0xc0, !PT ;  /* 0x000003801d1c7812 */ /* 0x000fe400078ec0ff */
[----:B------:R-:W-:Y:S02]  /*ed60*/  LOP3.LUT R32, R33, 0x380, RZ, 0xc0, !PT ;  /* 0x0000038021207812 */ /* 0x000fe400078ec0ff */
[----:B------:R-:W-:Y:S02]  /*ed70*/  LOP3.LUT R36, R37, 0x380, RZ, 0xc0, !PT ;  /* 0x0000038025247812 */ /* 0x000fe400078ec0ff */
[----:B------:R-:W-:Y:S02]  /*ed80*/  LOP3.LUT R40, R41, 0x380, RZ, 0xc0, !PT ;  /* 0x0000038029287812 */ /* 0x000fe400078ec0ff */
[----:B------:R-:W-:Y:S02]  /*ed90*/  LOP3.LUT R44, R45, 0x380, RZ, 0xc0, !PT ;  /* 0x000003802d2c7812 */ /* 0x000fe400078ec0ff */
[----:B------:R-:W-:-:S02]  /*eda0*/  LOP3.LUT R48, R49, 0x380, RZ, 0xc0, !PT ;  /* 0x0000038031307812 */ /* 0x000fc400078ec0ff */
[----:B------:R-:W-:Y:S02]  /*edb0*/  SHF.R.U64 R24, R24, 0x3, RZ ;  /* 0x0000000318187819 */ /* 0x000fe400000012ff */
[----:B------:R-:W-:Y:S02]  /*edc0*/  SHF.R.U64 R28, R28, 0x3, RZ ;  /* 0x000000031c1c7819 */ /* 0x000fe400000012ff */
[----:B------:R-:W-:Y:S02]  /*edd0*/  SHF.R.U64 R32, R32, 0x3, RZ ;  /* 0x0000000320207819 */ /* 0x000fe400000012ff */
[----:B------:R-:W-:Y:S02]  /*ede0*/  SHF.R.U64 R36, R36, 0x3, RZ ;  /* 0x0000000324247819 */ /* 0x000fe400000012ff */
[----:B------:R-:W-:Y:S02]  /*edf0*/  SHF.R.U64 R40, R40, 0x3, RZ ;  /* 0x0000000328287819 */ /* 0x000fe400000012ff */
[----:B------:R-:W-:-:S02]  /*ee00*/  SHF.R.U64 R44, R44, 0x3, RZ ;  /* 0x000000032c2c7819 */ /* 0x000fc400000012ff */
[----:B------:R-:W-:Y:S02]  /*ee10*/  SHF.R.U64 R48, R48, 0x3, RZ ;  /* 0x0000000330307819 */ /* 0x000fe400000012ff */
        /* <DEDUP_REMOVED lines=14> */
[C---:B------:R-:W-:Y:S01]  /*ef00*/  IADD3 R53, P4, R6.reuse, 0x9000, RZ ;  /* 0x0000900006357810 */ /* 0x040fe20007f9e0ff */
[----:B------:R-:W-:Y:S01]  /*ef10*/  IMAD R5, R5, UR4, RZ ;  /* 0x0000000405057c24 */ /* 0x000fe2000f8e02ff */
[----:B------:R-:W-:Y:S01]  /*ef20*/  IADD3 R57, P5, R6, 0xa000, RZ ;  /* 0x0000a00006397810 */ /* 0x000fe20007fbe0ff */
[----:B0-----:R-:W-:Y:S01]  /*ef30*/  IMAD R88, R4, R83, RZ ;  /* 0x0000005304587224 */ /* 0x001fe200078e02ff */
[C---:B------:R-:W-:Y:S01]  /*ef40*/  IADD3 R61, P6, R6.reuse, 0xb000, RZ ;  /* 0x0000b000063d7810 */ /* 0x040fe20007fde0ff */
[----:B------:R-:W5:Y:S01]  /*ef50*/  LD.E.128 R24, desc[UR40][R24.64] ;  /* 0x0000002818187980 */ /* 0x000f62000c101d00 */
[----:B------:R-:W-:-:S02]  /*ef60*/  IADD3 R65, P0, R6, 0xc000, RZ ;  /* 0x0000c00006417810 */ /* 0x000fc40007f1e0ff */
[C---:B------:R-:W-:Y:S01]  /*ef70*/  IADD3 R69, P1, R6.reuse, 0xd000, RZ ;  /* 0x0000d00006457810 */ /* 0x040fe20007f3e0ff */
[----:B------:R-:W5:Y:S01]  /*ef80*/  LD.E.128 R28, desc[UR40][R28.64] ;  /* 0x000000281c1c7980 */ /* 0x000f62000c101d00 */
[C---:B------:R-:W-:Y:S02]  /*ef90*/  IADD3 R73, P2, R6.reuse, 0xe000, RZ ;  /* 0x0000e00006497810 */ /* 0x040fe40007f5e0ff */
[C---:B------:R-:W-:Y:S01]  /*efa0*/  LOP3.LUT R15, R6.reuse, 0x380, RZ, 0xc0, !PT ;  /* 0x00000380060f7812 */ /* 0x040fe200078ec0ff */
[----:B------:R-:W5:Y:S01]  /*efb0*/  LD.E.128 R32, desc[UR40][R32.64] ;  /* 0x0000002820207980 */ /* 0x000f62000c101d00 */
[----:B------:R-:W-:Y:S02]  /*efc0*/  IADD3 R11, P3, R6, 0xf000, RZ ;  /* 0x0000f000060b7810 */ /* 0x000fe40007f7e0ff */
[----:B------:R-:W-:Y:S01]  /*efd0*/  LOP3.LUT R52, R53, 0x380, RZ, 0xc0, !PT ;  /* 0x0000038035347812 */ /* 0x000fe200078ec0ff */
[----:B------:R-:W5:Y:S01]  /*efe0*/  LD.E.128 R36, desc[UR40][R36.64] ;  /* 0x0000002824247980 */ /* 0x000f62000c101d00 */
[----:B------:R-:W-:Y:S01]  /*eff0*/  LOP3.LUT R56, R57, 0x380, RZ, 0xc0, !PT ;  /* 0x0000038039387812 */ /* 0x000fe200078ec0ff */
[----:B------:R-:W-:Y:S01]  /*f000*/  IMAD.X R77, RZ, RZ, R7, P3 ;  /* 0x000000ffff4d7224 */ /* 0x000fe200018e0607 */
[----:B------:R-:W-:Y:S01]  /*f010*/  LOP3.LUT R60, R61, 0x380, RZ, 0xc0, !PT ;  /* 0x000003803d3c7812 */ /* 0x000fe200078ec0ff */
[----:B------:R-:W5:Y:S01]  /*f020*/  LD.E.128 R40, desc[UR40][R40.64] ;  /* 0x0000002828287980 */ /* 0x000f62000c101d00 */
[----:B------:R-:W-:-:S02]  /*f030*/  LOP3.LUT R64, R65, 0x380, RZ, 0xc0, !PT ;  /* 0x0000038041407812 */ /* 0x000fc400078ec0ff */
[----:B------:R-:W-:Y:S01]  /*f040*/  LOP3.LUT R68, R69, 0x380, RZ, 0xc0, !PT ;  /* 0x0000038045447812 */ /* 0x000fe200078ec0ff */
[----:B------:R-:W5:Y:S01]  /*f050*/  LD.E.128 R44, desc[UR40][R44.64] ;  /* 0x000000282c2c7980 */ /* 0x000f62000c101d00 */
[----:B------:R-:W-:Y:S02]  /*f060*/  LOP3.LUT R72, R73, 0x380, RZ, 0xc0, !PT ;  /* 0x0000038049487812 */ /* 0x000fe400078ec0ff */
[----:B------:R-:W-:Y:S01]  /*f070*/  SHF.R.U64 R15, R15, 0x3, RZ ;  /* 0x000000030f0f7819 */ /* 0x000fe200000012ff */
[----:B------:R-:W5:Y:S01]  /*f080*/  LD.E.128 R48, desc[UR40][R48.64] ;  /* 0x0000002830307980 */ /* 0x000f62000c101d00 */
[----:B------:R-:W-:Y:S02]  /*f090*/  LOP3.LUT R9, R11, 0x380, RZ, 0xc0, !PT ;  /* 0x000003800b097812 */ /* 0x000fe400078ec0ff */
[----:B------:R-:W-:Y:S02]  /*f0a0*/  SHF.R.U64 R52, R52, 0x3, RZ ;  /* 0x0000000334347819 */ /* 0x000fe400000012ff */
[----:B------:R-:W-:-:S02]  /*f0b0*/  SHF.R.U64 R56, R56, 0x3, RZ ;  /* 0x0000000338387819 */ /* 0x000fc400000012ff */
[----:B------:R-:W-:Y:S02]  /*f0c0*/  SHF.R.U64 R60, R60, 0x3, RZ ;  /* 0x000000033c3c7819 */ /* 0x000fe400000012ff */
[----:B------:R-:W-:Y:S02]  /*f0d0*/  SHF.R.U64 R64, R64, 0x3, RZ ;  /* 0x0000000340407819 */ /* 0x000fe400000012ff */
[----:B------:R-:W-:Y:S02]  /*f0e0*/  SHF.R.U64 R68, R68, 0x3, RZ ;  /* 0x0000000344447819 */ /* 0x000fe400000012ff */
[----:B------:R-:W-:Y:S02]  /*f0f0*/  SHF.R.U64 R72, R72, 0x3, RZ ;  /* 0x0000000348487819 */ /* 0x000fe400000012ff */
[----:B------:R-:W-:Y:S02]  /*f100*/  LOP3.LUT R8, R15, R6, RZ, 0x3c, !PT ;  /* 0x000000060f087212 */ /* 0x000fe400078e3cff */
[----:B------:R-:W-:Y:S01]  /*f110*/  SHF.R.U64 R6, R9, 0x3, RZ ;  /* 0x0000000309067819 */ /* 0x000fe200000012ff */
[--C-:B------:R-:W-:Y:S01]  /*f120*/  IMAD.MOV.U32 R9, RZ, RZ, R7.reuse ;  /* 0x000000ffff097224 */ /* 0x100fe200078e0007 */
        /* <DEDUP_REMOVED lines=13> */
[C---:B------:R-:W-:Y:S01]  /*f200*/  IMAD R5, R0.reuse, UR5, R5 ;  /* 0x0000000500057c24 */ /* 0x040fe2000f8e0205 */
[----:B------:R-:W-:Y:S01]  /*f210*/  ISETP.NE.AND P3, PT, R83, 0x1, PT ;  /* 0x000000015300780c */ /* 0x000fe20003f65270 */
[----:B------:R-:W-:Y:S01]  /*f220*/  IMAD.WIDE.U32 R6, R0, UR4, RZ ;  /* 0x0000000400067c25 */ /* 0x000fe2000f8e00ff */
[----:B------:R-:W-:Y:S01]  /*f230*/  LOP3.LUT R21, R21, 0xfffffff8, RZ, 0xc0, !PT ;  /* 0xfffffff815157812 */ /* 0x000fe200078ec0ff */
[----:B------:R-:W0:Y:S01]  /*f240*/  LDC R0, c[0x0][0xac8] ;  /* 0x0002b200ff007b82 */ /* 0x000e220000000800 */
[----:B------:R-:W-:Y:S01]  /*f250*/  ULDC.64 UR4, c[0x0][0xae8] ;  /* 0x0002ba0000047ab9 */ /* 0x000fe20000000a00 */
[----:B------:R-:W-:Y:S01]  /*f260*/  IMAD.IADD R7, R7, 0x1, R5 ;  /* 0x0000000107077824 */ /* 0x000fe200078e0205 */
[----:B------:R-:W5:Y:S01]  /*f270*/  LD.E.128 R8, desc[UR40][R8.64] ;  /* 0x0000002808087980 */ /* 0x000f62000c101d00 */
[----:B------:R-:W-:-:S02]  /*f280*/  IMAD.IADD R80, R20, 0x1, -R21 ;  /* 0x0000000114507824 */ /* 0x000fc400078e0a15 */
[C---:B------:R-:W-:Y:S01]  /*f290*/  IMAD.WIDE.U32 R6, R199.reuse, UR4, R6 ;  /* 0x00000004c7067c25 */ /* 0x040fe2000f8e0006 */
[----:B------:R-:W5:Y:S03]  /*f2a0*/  LD.E.128 R12, desc[UR40][R12.64] ;  /* 0x000000280c0c7980 */ /* 0x000f66000c101d00 */
[----:B------:R-:W3:Y:S01]  /*f2b0*/  @P3 LDC R85, c[0x0][0xbec] ;  /* 0x0002fb00ff553b82 */ /* 0x000ee20000000800 */
[----:B------:R-:W-:Y:S01]  /*f2c0*/  SHF.R.S32.HI R20, RZ, 0x1f, R200 ;  /* 0x0000001fff147819 */ /* 0x000fe200000114c8 */
[----:B------:R-:W-:Y:S01]  /*f2d0*/  IMAD R5, R80, 0x20, R3 ;  /* 0x0000002050057824 */ /* 0x000fe200078e0203 */
[----:B------:R-:W5:Y:S01]  /*f2e0*/  LD.E.128 R52, desc[UR40][R52.64] ;  /* 0x0000002834347980 */ /* 0x000f62000c101d00 */
[----:B------:R-:W-:Y:S01]  /*f2f0*/  IMAD R7, R199, UR5, R7 ;  /* 0x00000005c7077c24 */ /* 0x000fe2000f8e0207 */
[----:B------:R-:W-:Y:S02]  /*f300*/  ULDC.64 UR4, c[0x0][0xaf0] ;  /* 0x0002bc0000047ab9 */ /* 0x000fe40000000a00 */
[----:B------:R-:W5:Y:S01]  /*f310*/  LD.E.128 R56, desc[UR40][R56.64] ;  /* 0x0000002838387980 */ /* 0x000f62000c101d00 */
[----:B------:R-:W4:Y:S01]  /*f320*/  @P3 LDC R87, c[0x0][0xbf0] ;  /* 0x0002fc00ff573b82 */ /* 0x000f220000000800 */
[----:B------:R-:W-:-:S02]  /*f330*/  IMAD R82, R202, 0x40, R5 ;  /* 0x00000040ca527824 */ /* 0x000fc400078e0205 */
[----:B------:R-:W-:Y:S01]  /*f340*/  IMAD R5, R20, UR4, RZ ;  /* 0x0000000414057c24 */ /* 0x000fe2000f8e02ff */
[----:B------:R-:W5:Y:S01]  /*f350*/  LD.E.128 R60, desc[UR40][R60.64] ;  /* 0x000000283c3c7980 */ /* 0x000f62000c101d00 */
[-C--:B0-----:R-:W-:Y:S02]  /*f360*/  ISETP.GE.AND P1, PT, R209, R0.reuse, PT ;  /* 0x00000000d100720c */ /* 0x081fe40003f26270 */
[----:B------:R-:W-:Y:S01]  /*f370*/  IMAD R81, R200, UR5, R5 ;  /* 0x00000005c8517c24 */ /* 0x000fe2000f8e0205 */
[-C--:B------:R-:W-:Y:S01]  /*f380*/  ISETP.GE.AND P0, PT, R208, R0.reuse, PT ;  /* 0x00000000d000720c */ /* 0x080fe20003f06270 */
[----:B------:R-:W5:Y:S01]  /*f390*/  LD.E.128 R64, desc[UR40][R64.64] ;  /* 0x0000002840407980 */ /* 0x000f62000c101d00 */
[----:B------:R-:W-:Y:S02]  /*f3a0*/  SEL R5, RZ, 0xffffffff, P1 ;  /* 0xffffffffff057807 */ /* 0x000fe40000800000 */
[-C--:B------:R-:W-:Y:S01]  /*f3b0*/  ISETP.GE.AND P2, PT, R188, R0.reuse, PT ;  /* 0x00000000bc00720c */ /* 0x080fe20003f46270 */
[----:B------:R-:W5:Y:S01]  /*f3c0*/  LD.E.128 R68, desc[UR40][R68.64] ;  /* 0x0000002844447980 */ /* 0x000f62000c101d00 */
[----:B------:R-:W-:Y:S01]  /*f3d0*/  SEL R80, RZ, 0xffffffff, P0 ;  /* 0xffffffffff507807 */ /* 0x000fe20000000000 */
[----:B------:R-:W-:Y:S01]  /*f3e0*/  IMAD.SHL.U32 R84, R5, 0x2, RZ ;  /* 0x0000000205547824 */ /* 0x000fe200078e00ff */
[----:B------:R-:W-:Y:S01]  /*f3f0*/  SEL R21, RZ, 0x1, P2 ;  /* 0x00000001ff157807 */ /* 0x000fe20001000000 */
[----:B---3--:R-:W-:Y:S01]  /*f400*/  @P3 IMAD.HI.U32 R20, R82, R85, RZ ;  /* 0x0000005552143227 */ /* 0x008fe200078e00ff */
[----:B------:R-:W-:Y:S01]  /*f410*/  ISETP.GE.AND P0, PT, R207, R0, PT ;  /* 0x00000000cf00720c */ /* 0x000fe20003f06270 */
[----:B------:R-:W5:Y:S01]  /*f420*/  LD.E.128 R72, desc[UR40][R72.64] ;  /* 0x0000002848487980 */ /* 0x000f62000c101d00 */
[----:B------:R-:W-:Y:S01]  /*f430*/  LOP3.LUT R21, R84, 0x2, R21, 0xe2, !PT ;  /* 0x0000000254157812 */ /* 0x000fe200078ee215 */
[----:B------:R-:W-:-:S02]  /*f440*/  IMAD.SHL.U32 R80, R80, 0x4, RZ ;  /* 0x0000000450507824 */ /* 0x000fc400078e00ff */
[----:B------:R-:W-:Y:S01]  /*f450*/  IMAD.MOV.U32 R5, RZ, RZ, R82 ;  /* 0x000000ffff057224 */ /* 0x000fe200078e0052 */
[----:B----4-:R-:W-:Y:S01]  /*f460*/  @P3 SHF.R.U32.HI R5, RZ, R87, R20 ;  /* 0x00000057ff053219 */ /* 0x010fe20000011614 */
[----:B------:R-:W-:Y:S01]  /*f470*/  IMAD.WIDE.U32 R6, R200, UR4, R6 ;  /* 0x00000004c8067c25 */ /* 0x000fe2000f8e0006 */
[----:B------:R-:W-:Y:S01]  /*f480*/  LOP3.LUT R20, R80, 0x4, R21, 0xe2, !PT ;  /* 0x0000000450147812 */ /* 0x000fe200078ee215 */
[----:B------:R-:W-:Y:S01]  /*f490*/  ULDC.64 UR4, c[0x0][0xae0] ;  /* 0x0002b80000047ab9 */ /* 0x000fe20000000a00 */
[----:B------:R-:W-:Y:S01]  /*f4a0*/  SEL R21, RZ, 0xffffffff, P0 ;  /* 0xffffffffff157807 */ /* 0x000fe20000000000 */
[----:B------:R-:W5:Y:S01]  /*f4b0*/  LD.E.128 R76, desc[UR40][R76.64] ;  /* 0x000000284c4c7980 */ /* 0x000f62000c101d00 */
[-C--:B------:R-:W-:Y:S01]  /*f4c0*/  ISETP.GE.AND P0, PT, R206, R0.reuse, PT ;  /* 0x00000000ce00720c */ /* 0x080fe20003f06270 */
[----:B------:R-:W-:Y:S01]  /*f4d0*/  IMAD.IADD R7, R7, 0x1, R81 ;  /* 0x0000000107077824 */ /* 0x000fe200078e0251 */
[--C-:B------:R-:W-:Y:S01]  /*f4e0*/  SHF.R.S32.HI R80, RZ, 0x1f, R5.reuse ;  /* 0x0000001fff507819 */ /* 0x100fe20000011405 */
[----:B------:R-:W-:Y:S01]  /*f4f0*/  IMAD.MOV R81, RZ, RZ, -R5 ;  /* 0x000000ffff517224 */ /* 0x000fe200078e0a05 */
[----:B------:R-:W-:Y:S01]  /*f500*/  SEL R4, RZ, 0xffffffff, P0 ;  /* 0xffffffffff047807 */ /* 0x000fe20000000000 */
[----:B------:R-:W-:Y:S01]  /*f510*/  IMAD.SHL.U32 R85, R21, 0x8, RZ ;  /* 0x0000000815557824 */ /* 0x000fe200078e00ff */
[----:B------:R-:W-:Y:S01]  /*f520*/  ISETP.GE.AND P0, PT, R205, R0, PT ;  /* 0x00000000cd00720c */ /* 0x000fe20003f06270 */
[----:B------:R-:W-:Y:S01]  /*f530*/  IMAD R80, R80, UR4, RZ ;  /* 0x0000000450507c24 */ /* 0x000fe2000f8e02ff */
[----:B------:R-:W-:Y:S01]  /*f540*/  @!PT LDS RZ, [RZ] ;  /* 0x00000000fffff984 */ /* 0x000fe20000000800 */
[----:B------:R-:W-:Y:S01]  /*f550*/  @!PT LDS RZ, [RZ] ;  /* 0x00000000fffff984 */ /* 0x000fe20000000800 */
[----:B------:R-:W-:Y:S01]  /*f560*/  @!PT LDS RZ, [RZ] ;  /* 0x00000000fffff984 */ /* 0x000fe20000000800 */
[----:B------:R-:W-:Y:S01]  /*f570*/  @!PT LDS RZ, [RZ] ;  /* 0x00000000fffff984 */ /* 0x000fe20000000800 */
[----:B------:R0:W-:Y:S06]  /*f580*/  MEMBAR.ALL.CTA ;  /* 0x0000000000007992 */ /* 0x0001ec0000008000 */
[----:B0-----:R-:W0:Y:S01]  /*f590*/  FENCE.VIEW.ASYNC.S ;  /* 0x00000000000073c6 */ /* 0x001e220000000000 */
[----:B------:R-:W-:Y:S01]  /*f5a0*/  IMAD R21, R83, R81, R82 ;  /* 0x0000005153157224 */ /* 0x000fe200078e0252 */
[----:B------:R-:W-:Y:S01]  /*f5b0*/  LOP3.LUT R20, R85, 0x8, R20, 0xe2, !PT ;  /* 0x0000000855147812 */ /* 0x000fe200078ee214 */
[----:B------:R-:W-:Y:S01]  /*f5c0*/  IMAD.SHL.U32 R83, R4, 0x10, RZ ;  /* 0x0000001004537824 */ /* 0x000fe200078e00ff */
[----:B------:R-:W-:Y:S01]  /*f5d0*/  SEL R4, RZ, 0xffffffff, P0 ;  /* 0xffffffffff047807 */ /* 0x000fe20000000000 */
[----:B------:R-:W-:-:S04]  /*f5e0*/  IMAD.WIDE.U32 R6, R5, UR4, R6 ;  /* 0x0000000405067c25 */ /* 0x000fc8000f8e0006 */
[----:B------:R-:W-:Y:S01]  /*f5f0*/  IMAD R81, R5, UR5, R80 ;  /* 0x0000000505517c24 */ /* 0x000fe2000f8e0250 */
[----:B------:R-:W-:Y:S01]  /*f600*/  SHF.R.S32.HI R5, RZ, 0x1f, R21 ;  /* 0x0000001fff057819 */ /* 0x000fe20000011415 */
[----:B------:R-:W-:Y:S01]  /*f610*/  ULDC.64 UR4, c[0x0][0xad8] ;  /* 0x0002b60000047ab9 */ /* 0x000fe20000000a00 */
[----:B------:R-:W-:Y:S01]  /*f620*/  LOP3.LUT R20, R83, 0x10, R20, 0xe2, !PT ;  /* 0x0000001053147812 */ /* 0x000fe200078ee214 */
[----:B------:R-:W-:Y:S02]  /*f630*/  IMAD.IADD R7, R7, 0x1, R81 ;  /* 0x0000000107077824 */ /* 0x000fe400078e0251 */
[----:B------:R-:W-:Y:S02]  /*f640*/  VIADD R83, R188, 0x180 ;  /* 0x00000180bc537836 */ /* 0x000fe40000000000 */
[----:B------:R-:W-:Y:S02]  /*f650*/  IMAD.SHL.U32 R81, R4, 0x20, RZ ;  /* 0x0000002004517824 */ /* 0x000fe400078e00ff */
[----:B------:R-:W-:-:S02]  /*f660*/  IMAD R4, R5, UR4, RZ ;  /* 0x0000000405047c24 */ /* 0x000fc4000f8e02ff */
[----:B------:R-:W-:Y:S01]  /*f670*/  IMAD R3, R202, 0x40, R3 ;  /* 0x00000040ca037824 */ /* 0x000fe200078e0203 */
[----:B------:R-:W-:Y:S01]  /*f680*/  ISETP.GE.AND P0, PT, R83, R0, PT ;  /* 0x000000005300720c */ /* 0x000fe20003f06270 */
[----:B------:R-:W-:Y:S01]  /*f690*/  VIADD R87, R188, 0x1c0 ;  /* 0x000001c0bc577836 */ /* 0x000fe20000000000 */
[----:B------:R-:W-:Y:S01]  /*f6a0*/  LOP3.LUT R20, R81, 0x20, R20, 0xe2, !PT ;  /* 0x0000002051147812 */ /* 0x000fe200078ee214 */
[C---:B------:R-:W-:Y:S02]  /*f6b0*/  IMAD R81, R21.reuse, UR5, R4 ;  /* 0x0000000515517c24 */ /* 0x040fe4000f8e0204 */
[----:B------:R-:W-:Y:S01]  /*f6c0*/  IMAD.WIDE.U32 R6, R21, UR4, R6 ;  /* 0x0000000415067c25 */ /* 0x000fe2000f8e0006 */
[----:B------:R-:W-:Y:S01]  /*f6d0*/  ISETP.GE.AND P1, PT, R3, R88, PT ;  /* 0x000000580300720c */ /* 0x000fe20003f26270 */
[----:B------:R-:W-:Y:S01]  /*f6e0*/  ULDC.64 UR4, c[0x0][0xa80] ;  /* 0x0002a00000047ab9 */ /* 0x000fe20000000a00 */
[----:B------:R-:W-:Y:S01]  /*f6f0*/  SEL R5, RZ, 0x40, P0 ;  /* 0x00000040ff057807 */ /* 0x000fe20000000000 */
[----:B------:R-:W-:Y:S01]  /*f700*/  VIADD R4, R2, 0x28c20 ;  /* 0x00028c2002047836 */ /* 0x000fe20000000000 */
[----:B------:R-:W-:Y:S01]  /*f710*/  ISETP.GE.AND P0, PT, R87, R0, PT ;  /* 0x000000005700720c */ /* 0x000fe20003f06270 */
[----:B------:R-:W-:Y:S01]  /*f720*/  IMAD.IADD R7, R7, 0x1, R81 ;  /* 0x0000000107077824 */ /* 0x000fe200078e0251 */
[----:B------:R-:W-:-:S02]  /*f730*/  LEA R85, P2, R6, UR4, 0x1 ;  /* 0x0000000406557c11 */ /* 0x000fc4000f8408ff */
[----:B------:R-:W-:Y:S02]  /*f740*/  LOP3.LUT R82, R20, R5, RZ, 0xfc, !PT ;  /* 0x0000000514527212 */ /* 0x000fe400078efcff */
[----:B------:R-:W-:Y:S02]  /*f750*/  PRMT R4, RZ, 0x654, R4 ;  /* 0x00000654ff047816 */ /* 0x000fe40000000004 */
[----:B------:R-:W-:Y:S02]  /*f760*/  SEL R5, RZ, 0x80, P0 ;  /* 0x00000080ff057807 */ /* 0x000fe40000000000 */
[----:B------:R-:W-:Y:S01]  /*f770*/  LEA.HI.X R86, R6, UR5, R7, 0x1, P2 ;  /* 0x0000000506567c11 */ /* 0x000fe200090f0c07 */
[----:B0-----:R0:W-:Y:S01]  /*f780*/  SYNCS.ARRIVE.TRANS64.RED.A1T0 RZ, [R4+URZ], RZ ;  /* 0x000000ff04ff79a7 */ /* 0x0011e2000810043f */
[----:B------:R-:W-:Y:S01]  /*f790*/  LOP3.LUT R84, R82, R5, RZ, 0xfc, !PT ;  /* 0x0000000552547212 */ /* 0x000fe200078efcff */
[----:B------:R-:W-:Y:S02]  /*f7a0*/  BSSY B1, `(.L_x_3753) ;  /* 0x000002a000017945 */ /* 0x000fe40003800000 */
[----:B------:R3:W4:Y:S01]  /*f7b0*/  SHFL.IDX PT, R5, R86, RZ, 0x181f ;  /* 0x00181fff56057589 */ /* 0x00072200000e0000 */
[----:B-1----:R-:W-:-:S03]  /*f7c0*/  SHF.R.S32.HI R152, RZ, 0x1f, R205 ;  /* 0x0000001fff987819 */ /* 0x002fc600000114cd */
[----:B0-----:R3:W0:Y:S01]  /*f7d0*/  SHFL.IDX PT, R4, R85, RZ, 0x181f ;  /* 0x00181fff55047589 */ /* 0x00162200000e0000 */
[----:B------:R-:W-:Y:S02]  /*f7e0*/  SHF.R.S32.HI R156, RZ, 0x1f, R206 ;  /* 0x0000001fff9c7819 */ /* 0x000fe400000114ce */
[----:B------:R-:W-:Y:S02]  /*f7f0*/  SHF.R.S32.HI R157, RZ, 0x1f, R207 ;  /* 0x0000001fff9d7819 */ /* 0x000fe400000114cf */
[----:B------:R-:W-:Y:S02]  /*f800*/  SHF.R.S32.HI R158, RZ, 0x1f, R208 ;  /* 0x0000001fff9e7819 */ /* 0x000fe400000114d0 */
[----:B------:R-:W-:Y:S01]  /*f810*/  SHF.R.S32.HI R159, RZ, 0x1f, R209 ;  /* 0x0000001fff9f7819 */ /* 0x000fe200000114d1 */
[----:B---3--:R-:W-:Y:S06]  /*f820*/  @P1 BRA `(.L_x_3754) ;  /* 0x0000000000841947 */ /* 0x008fec0003800000 */
[-C--:B------:R-:W-:Y:S02]  /*f830*/  ISETP.GE.AND P2, PT, R188, R0.reuse, PT ;  /* 0x00000000bc00720c */ /* 0x080fe40003f46270 */
[-C--:B------:R-:W-:Y:S02]  /*f840*/  ISETP.GE.AND P4, PT, R209, R0.reuse, PT ;  /* 0x00000000d100720c */ /* 0x080fe40003f86270 */
[-C--:B------:R-:W-:Y:S02]  /*f850*/  ISETP.GE.AND P6, PT, R208, R0.reuse, PT ;  /* 0x00000000d000720c */ /* 0x080fe40003fc6270 */
[-C--:B------:R-:W-:Y:S02]  /*f860*/  ISETP.GE.AND P0, PT, R207, R0.reuse, PT ;  /* 0x00000000cf00720c */ /* 0x080fe40003f06270 */
[----:B------:R-:W-:Y:S02]  /*f870*/  ISETP.GE.AND P1, PT, R206, R0, PT ;  /* 0x00000000ce00720c */ /* 0x000fe40003f26270 */
[----:B------:R-:W-:-:S03]  /*f880*/  SHF.R.S32.HI R89, RZ, 0x1f, R83 ;  /* 0x0000001fff597819 */ /* 0x000fc60000011453 */
[----:B0---4-:R-:W-:Y:S02]  /*f890*/  @!P2 IMAD.WIDE R20, R188, 0x2, R4 ;  /* 0x00000002bc14a825 */ /* 0x011fe400078e0204 */
[CC--:B------:R-:W-:Y:S02]  /*f8a0*/  @!P4 LEA R6, P3, R209.reuse, R4.reuse, 0x1 ;  /* 0x00000004d106c211 */ /* 0x0c0fe400078608ff */
[----:B------:R-:W-:Y:S01]  /*f8b0*/  @!P6 LEA R80, P5, R208, R4, 0x1 ;  /* 0x00000004d050e211 */ /* 0x000fe200078a08ff */
[----:B-----5:R0:W-:Y:S01]  /*f8c0*/  @!P2 ST.E.128 desc[UR40][R20.64], R8 ;  /* 0x000000081400a985 */ /* 0x0201e2000c101d28 */
[----:B------:R-:W-:Y:S02]  /*f8d0*/  @!P4 LEA.HI.X R7, R209, R5, R159, 0x1, P3 ;  /* 0x00000005d107c211 */ /* 0x000fe400018f0c9f */
[----:B------:R-:W-:Y:S02]  /*f8e0*/  LOP3.LUT P2, RZ, R82, 0x40, RZ, 0xc0, !PT ;  /* 0x0000004052ff7812 */ /* 0x000fe4000784c0ff */
[----:B------:R-:W-:Y:S01]  /*f8f0*/  LOP3.LUT P3, RZ, R84, 0x80, RZ, 0xc0, !PT ;  /* 0x0000008054ff7812 */ /* 0x000fe2000786c0ff */
[----:B------:R1:W-:Y:S01]  /*f900*/  @!P4 ST.E.128 desc[UR40][R6.64], R24 ;  /* 0x000000180600c985 */ /* 0x0003e2000c101d28 */
[----:B------:R-:W-:-:S02]  /*f910*/  ISETP.GE.AND P4, PT, R205, R0, PT ;  /* 0x00000000cd00720c */ /* 0x000fc40003f86270 */
[----:B------:R-:W-:-:S05]  /*f920*/  @!P6 LEA.HI.X R81, R208, R5, R158, 0x1, P5 ;  /* 0x00000005d051e211 */ /* 0x000fca00028f0c9e */
[----:B------:R3:W-:Y:S01]  /*f930*/  @!P6 ST.E.128 desc[UR40][R80.64], R32 ;  /* 0x000000205000e985 */ /* 0x0007e2000c101d28 */
[CC--:B0-----:R-:W-:Y:S02]  /*f940*/  @!P1 LEA R20, P6, R206.reuse, R4.reuse, 0x1 ;  /* 0x00000004ce149211 */ /* 0x0c1fe400078c08ff */
[----:B------:R-:W-:Y:S02]  /*f950*/  SHF.R.S32.HI R9, RZ, 0x1f, R87 ;  /* 0x0000001fff097819 */ /* 0x000fe40000011457 */
[-C--:B------:R-:W-:Y:S02]  /*f960*/  @!P1 LEA.HI.X R21, R206, R5.reuse, R156, 0x1, P6 ;  /* 0x00000005ce159211 */ /* 0x080fe400030f0c9c */
[-C--:B-1----:R-:W-:Y:S02]  /*f970*/  @!P0 LEA R6, P5, R207, R4.reuse, 0x1 ;  /* 0x00000004cf068211 */ /* 0x082fe400078a08ff */
[----:B------:R-:W-:Y:S02]  /*f980*/  @P3 LEA R8, P6, R87, R4, 0x1 ;  /* 0x0000000457083211 */ /* 0x000fe400078c08ff */
[----:B------:R-:W-:-:S02]  /*f990*/  @!P0 LEA.HI.X R7, R207, R5, R157, 0x1, P5 ;  /* 0x00000005cf078211 */ /* 0x000fc400028f0c9d */
[-C--:B------:R-:W-:Y:S02]  /*f9a0*/  @P2 LEA R10, P5, R83, R4.reuse, 0x1 ;  /* 0x00000004530a2211 */ /* 0x080fe400078a08ff */
[-C--:B------:R-:W-:Y:S01]  /*f9b0*/  @P3 LEA.HI.X R9, R87, R5.reuse, R9, 0x1, P6 ;  /* 0x0000000557093211 */ /* 0x080fe200030f0c09 */
[----:B------:R3:W-:Y:S01]  /*f9c0*/  @!P0 ST.E.128 desc[UR40][R6.64], R40 ;  /* 0x0000002806008985 */ /* 0x0007e2000c101d28 */
[-C--:B------:R-:W-:Y:S02]  /*f9d0*/  @P2 LEA.HI.X R11, R83, R5.reuse, R89, 0x1, P5 ;  /* 0x00000005530b2211 */ /* 0x080fe400028f0c59 */
[C---:B------:R-:W-:Y:S01]  /*f9e0*/  @!P4 LEA R4, P5, R205.reuse, R4, 0x1 ;  /* 0x00000004cd04c211 */ /* 0x040fe200078a08ff */
[----:B------:R3:W-:Y:S03]  /*f9f0*/  @!P1 ST.E.128 desc[UR40][R20.64], R48 ;  /* 0x0000003014009985 */ /* 0x0007e6000c101d28 */
[----:B------:R-:W-:-:S05]  /*fa00*/  @!P4 LEA.HI.X R5, R205, R5, R152, 0x1, P5 ;  /* 0x00000005cd05c211 */ /* 0x000fca00028f0c98 */
[----:B------:R3:W-:Y:S04]  /*fa10*/  @!P4 ST.E.128 desc[UR40][R4.64], R56 ;  /* 0x000000380400c985 */ /* 0x0007e8000c101d28 */
[----:B------:R3:W-:Y:S04]  /*fa20*/  @P2 ST.E.128 desc[UR40][R10.64], R64 ;  /* 0x000000400a002985 */ /* 0x0007e8000c101d28 */
[----:B------:R3:W-:Y:S02]  /*fa30*/  @P3 ST.E.128 desc[UR40][R8.64], R72 ;  /* 0x0000004808003985 */ /* 0x0007e4000c101d28 */
.L_x_3754:
[----:B------:R-:W-:Y:S05]  /*fa40*/  BSYNC B1 ;  /* 0x0000000000017941 */ /* 0x000fea0003800000 */
.L_x_3753:
[----:B------:R-:W-:Y:S01]  /*fa50*/  VIADD R3, R3, 0x20 ;  /* 0x0000002003037836 */ /* 0x000fe20000000000 */
[----:B---34-:R1:W3:Y:S04]  /*fa60*/  SHFL.IDX PT, R5, R86, 0x1, 0x181f ;  /* 0x00381f0056057f89 */ /* 0x0182e800000e0000 */
[----:B------:R-:W-:Y:S01]  /*fa70*/  ISETP.GE.AND P0, PT, R3, R88, PT ;  /* 0x000000580300720c */ /* 0x000fe20003f06270 */
[----:B0-----:R1:W0:-:S12]  /*fa80*/  SHFL.IDX PT, R4, R85, 0x1, 0x181f ;  /* 0x00381f0055047f89 */ /* 0x00121800000e0000 */
[----:B-1----:R-:W-:Y:S05]  /*fa90*/  @P0 BRA `(.L_x_3755) ;  /* 0x00000028001c0947 */ /* 0x002fea0003800000 */
[-C--:B------:R-:W-:Y:S02]  /*faa0*/  ISETP.GE.AND P5, PT, R209, R0.reuse, PT ;  /* 0x00000000d100720c */ /* 0x080fe40003fa6270 */
[-C--:B------:R-:W-:Y:S02]  /*fab0*/  ISETP.GE.AND P6, PT, R188, R0.reuse, PT ;  /* 0x00000000bc00720c */ /* 0x080fe40003fc6270 */
[-C--:B------:R-:W-:Y:S02]  /*fac0*/  ISETP.GE.AND P4, PT, R208, R0.reuse, PT ;  /* 0x00000000d000720c */ /* 0x080fe40003f86270 */
[-C--:B------:R-:W-:Y:S02]  /*fad0*/  ISETP.GE.AND P2, PT, R206, R0.reuse, PT ;  /* 0x00000000ce00720c */ /* 0x080fe40003f46270 */
[----:B------:R-:W-:Y:S02]  /*fae0*/  ISETP.GE.AND P3, PT, R207, R0, PT ;  /* 0x00000000cf00720c */ /* 0x000fe40003f66270 */
[----:B------:R-:W-:-:S03]  /*faf0*/  LOP3.LUT P0, RZ, R82, 0x40, RZ, 0xc0, !PT ;  /* 0x0000004052ff7812 */ /* 0x000fc6000780c0ff */
[C---:B0----5:R-:W-:Y:S02]  /*fb00*/  @!P5 LEA R8, P1, R209.reuse, R4, 0x1 ;  /* 0x00000004d108d211 */ /* 0x061fe400078208ff */
[----:B---3--:R-:W-:Y:S02]  /*fb10*/  @!P6 IMAD.WIDE R6, R188, 0x2, R4 ;  /* 0x00000002bc06e825 */ /* 0x008fe400078e0204 */
[----:B------:R-:W-:Y:S02]  /*fb20*/  @!P5 LEA.HI.X R9, R209, R5, R159, 0x1, P1 ;  /* 0x00000005d109d211 */ /* 0x000fe400008f0c9f */
[----:B------:R-:W-:Y:S01]  /*fb30*/  ISETP.GE.AND P1, PT, R205, R0, PT ;  /* 0x00000000cd00720c */ /* 0x000fe20003f26270 */
[----:B------:R0:W-:Y:S01]  /*fb40*/  @!P6 ST.E.128 desc[UR40][R6.64], R12 ;  /* 0x0000000c0600e985 */ /* 0x0001e2000c101d28 */
[----:B------:R-:W-:-:S03]  /*fb50*/  SHF.R.S32.HI R0, RZ, 0x1f, R83 ;  /* 0x0000001fff007819 */ /* 0x000fc60000011453 */
[----:B------:R1:W-:Y:S01]  /*fb60*/  @!P5 ST.E.128 desc[UR40][R8.64], R28 ;  /* 0x0000001c0800d985 */ /* 0x0003e2000c101d28 */
[----:B0-----:R-:W-:-:S04]  /*fb70*/  @!P4 LEA R6, P6, R208, R4, 0x1 ;  /* 0x00000004d006c211 */ /* 0x001fc800078c08ff */
[-C--:B------:R-:W-:Y:S02]  /*fb80*/  @!P4 LEA.HI.X R7, R208, R5.reuse, R158, 0x1, P6 ;  /* 0x00000005d007c211 */ /* 0x080fe400030f0c9e */
[CC--:B------:R-:W-:Y:S02]  /*fb90*/  @!P2 LEA R10, P6, R206.reuse, R4.reuse, 0x1 ;  /* 0x00000004ce0aa211 */ /* 0x0c0fe400078c08ff */
[CC--:B-1----:R-:W-:Y:S01]  /*fba0*/  @!P3 LEA R8, P5, R207.reuse, R4.reuse, 0x1 ;  /* 0x00000004cf08b211 */ /* 0x0c2fe200078a08ff */
[----:B------:R0:W-:Y:S01]  /*fbb0*/  @!P4 ST.E.128 desc[UR40][R6.64], R36 ;  /* 0x000000240600c985 */ /* 0x0001e2000c101d28 */
[-C--:B------:R-:W-:Y:S02]  /*fbc0*/  @!P2 LEA.HI.X R11, R206, R5.reuse, R156, 0x1, P6 ;  /* 0x00000005ce0ba211 */ /* 0x080fe400030f0c9c */
[----:B------:R-:W-:Y:S02]  /*fbd0*/  @!P3 LEA.HI.X R9, R207, R5, R157, 0x1, P5 ;  /* 0x00000005cf09b211 */ /* 0x000fe400028f0c9d */
[----:B------:R-:W-:-:S02]  /*fbe0*/  @!P1 LEA R14, P6, R205, R4, 0x1 ;  /* 0x00000004cd0e9211 */ /* 0x000fc400078c08ff */
[----:B------:R-:W-:Y:S01]  /*fbf0*/  @P0 LEA R12, P5, R83, R4, 0x1 ;  /* 0x00000004530c0211 */ /* 0x000fe200078a08ff */
[----:B------:R0:W-:Y:S01]  /*fc00*/  @!P3 ST.E.128 desc[UR40][R8.64], R44 ;  /* 0x0000002c0800b985 */ /* 0x0001e2000c101d28 */
[-C--:B------:R-:W-:Y:S02]  /*fc10*/  @!P1 LEA.HI.X R15, R205, R5.reuse, R152, 0x1, P6 ;  /* 0x00000005cd0f9211 */ /* 0x080fe400030f0c98 */
[----:B------:R-:W-:Y:S01]  /*fc20*/  @P0 LEA.HI.X R13, R83, R5, R0, 0x1, P5 ;  /* 0x00000005530d0211 */ /* 0x000fe200028f0c00 */
[----:B------:R0:W-:Y:S04]  /*fc30*/  @!P2 ST.E.128 desc[UR40][R10.64], R52 ;  /* 0x000000340a00a985 */ /* 0x0001e8000c101d28 */
[----:B------:R0:W-:Y:S04]  /*fc40*/  @!P1 ST.E.128 desc[UR40][R14.64], R60 ;  /* 0x0000003c0e009985 */ /* 0x0001e8000c101d28 */
[----:B------:R0:W-:Y:S01]  /*fc50*/  @P0 ST.E.128 desc[UR40][R12.64], R68 ;  /* 0x000000440c000985 */ /* 0x0001e2000c101d28 */
[----:B------:R-:W-:-:S13]  /*fc60*/  LOP3.LUT P0, RZ, R84, 0x80, RZ, 0xc0, !PT ;  /* 0x0000008054ff7812 */ /* 0x000fda000780c0ff */
[----:B------:R-:W-:Y:S05]  /*fc70*/  @!P0 BRA `(.L_x_3755) ;  /* 0x0000002400a48947 */ /* 0x000fea0003800000 */
[----:B------:R-:W-:Y:S02]  /*fc80*/  LEA R4, P0, R87, R4, 0x1 ;  /* 0x0000000457047211 */ /* 0x000fe400078008ff */
[----:B------:R-:W-:-:S04]  /*fc90*/  SHF.R.S32.HI R0, RZ, 0x1f, R87 ;  /* 0x0000001fff007819 */ /* 0x000fc80000011457 */
[----:B------:R-:W-:-:S05]  /*fca0*/  LEA.HI.X R5, R87, R5, R0, 0x1, P0 ;  /* 0x0000000557057211 */ /* 0x000fca00000f0c00 */
[----:B------:R1:W-:Y:S01]  /*fcb0*/  ST.E.128 desc[UR40][R4.64], R76 ;  /* 0x0000004c04007985 */ /* 0x0003e2000c101d28 */
[----:B------:R-:W-:Y:S05]  /*fcc0*/  BRA `(.L_x_3755) ;  /* 0x0000002400907947 */ /* 0x000fea0003800000 */
.L_x_3752:
[----:B------:R-:W5:Y:S01]  /*fcd0*/  LDL R10, [R1+0x6c] ;  /* 0x00006c00010a7983 */ /* 0x000f620000100800 */
[----:B---34-:R-:W3:Y:S01]  /*fce0*/  LDC R9, c[0x0][0xbe8] ;  /* 0x0002fa00ff097b82 */ /* 0x018ee20000000800 */
[----:B------:R-:W-:Y:S01]  /*fcf0*/  ULDC.64 UR4, c[0x0][0xb08] ;  /* 0x0002c20000047ab9 */ /* 0x000fe20000000a00 */
[----:B------:R-:W-:Y:S01]  /*fd00*/  IMAD R11, R202, 0x40, R191 ;  /* 0x00000040ca0b7824 */ /* 0x000fe200078e02bf */
[----:B------:R-:W-:Y:S01]  /*fd10*/  BSSY B1, `(.L_x_3756) ;  /* 0x00000e6000017945 */ /* 0x000fe20003800000 */
[----:B------:R-:W-:Y:S01]  /*fd20*/  IMAD R3, R5, UR4, RZ ;  /* 0x0000000405037c24 */ /* 0x000fe2000f8e02ff */
[----:B------:R-:W-:Y:S01]  /*fd30*/  SHF.R.S32.HI R21, RZ, 0x1f, R212 ;  /* 0x0000001fff157819 */ /* 0x000fe200000114d4 */
[C---:B------:R-:W-:Y:S01]  /*fd40*/  IMAD.WIDE.U32 R6, R0.reuse, UR4, RZ ;  /* 0x0000000400067c25 */ /* 0x040fe2000f8e00ff */
[----:B-1----:R-:W-:Y:S02]  /*fd50*/  SHF.R.S32.HI R152, RZ, 0x1f, R213 ;  /* 0x0000001fff987819 */ /* 0x002fe400000114d5 */
[----:B------:R-:W-:Y:S01]  /*fd60*/  SHF.R.S32.HI R156, RZ, 0x1f, R214 ;  /* 0x0000001fff9c7819 */ /* 0x000fe200000114d6 */
[----:B------:R-:W-:Y:S01]  /*fd70*/  IMAD R3, R0, UR5, R3 ;  /* 0x0000000500037c24 */ /* 0x000fe2000f8e0203 */
[----:B------:R-:W-:Y:S01]  /*fd80*/  ULDC.64 UR4, c[0x0][0xb38] ;  /* 0x0002ce0000047ab9 */ /* 0x000fe20000000a00 */
[----:B------:R-:W-:Y:S01]  /*fd90*/  SHF.R.S32.HI R0, RZ, 0x1f, R200 ;  /* 0x0000001fff007819 */ /* 0x000fe200000114c8 */
[----:B------:R-:W-:Y:S01]  /*fda0*/  VIADD R176, R193, 0x50 ;  /* 0x00000050c1b07836 */ /* 0x000fe20000000000 */
[----:B------:R-:W-:Y:S01]  /*fdb0*/  SHF.R.S32.HI R157, RZ, 0x1f, R215 ;  /* 0x0000001fff9d7819 */ /* 0x000fe200000114d7 */
[----:B------:R-:W-:Y:S01]  /*fdc0*/  IMAD.IADD R7, R7, 0x1, R3 ;  /* 0x0000000107077824 */ /* 0x000fe200078e0203 */
[----:B------:R-:W-:Y:S01]  /*fdd0*/  SHF.R.S32.HI R158, RZ, 0x1f, R216 ;  /* 0x0000001fff9e7819 */ /* 0x000fe200000114d8 */
[----:B------:R-:W-:Y:S01]  /*fde0*/  VIADD R178, R193, 0x48 ;  /* 0x00000048c1b27836 */ /* 0x000fe20000000000 */
[----:B------:R-:W-:Y:S01]  /*fdf0*/  SHF.R.S32.HI R159, RZ, 0x1f, R219 ;  /* 0x0000001fff9f7819 */ /* 0x000fe200000114db */
[----:B------:R-:W-:Y:S01]  /*fe00*/  IMAD.WIDE.U32 R6, R199, UR4, R6 ;  /* 0x00000004c7067c25 */ /* 0x000fe2000f8e0006 */
[----:B------:R-:W-:-:S02]  /*fe10*/  SHF.R.S32.HI R160, RZ, 0x1f, R220 ;  /* 0x0000001fffa07819 */ /* 0x000fc400000114dc */
[----:B------:R-:W-:Y:S01]  /*fe20*/  SHF.R.S32.HI R161, RZ, 0x1f, R221 ;  /* 0x0000001fffa17819 */ /* 0x000fe200000114dd */
[----:B------:R-:W-:Y:S01]  /*fe30*/  IMAD R7, R199, UR5, R7 ;  /* 0x00000005c7077c24 */ /* 0x000fe2000f8e0207 */
[----:B---3--:R-:W-:Y:S01]  /*fe40*/  ISETP.NE.AND P0, PT, R9, 0x1, PT ;  /* 0x000000010900780c */ /* 0x008fe20003f05270 */
[----:B------:R-:W-:Y:S01]  /*fe50*/  ULDC.64 UR4, c[0x0][0xb40] ;  /* 0x0002d00000047ab9 */ /* 0x000fe20000000a00 */
[C---:B------:R-:W-:Y:S01]  /*fe60*/  VIADD R180, R193.reuse, 0x40 ;  /* 0x00000040c1b47836 */ /* 0x040fe20000000000 */
[----:B------:R-:W-:Y:S01]  /*fe70*/  SHF.R.S32.HI R162, RZ, 0x1f, R222 ;  /* 0x0000001fffa27819 */ /* 0x000fe200000114de */
[----:B------:R-:W-:Y:S01]  /*fe80*/  IMAD R0, R0, UR4, RZ ;  /* 0x0000000400007c24 */ /* 0x000fe2000f8e02ff */
[----:B------:R-:W-:Y:S01]  /*fe90*/  SHF.R.S32.HI R163, RZ, 0x1f, R223 ;  /* 0x0000001fffa37819 */ /* 0x000fe200000114df */
[C---:B------:R-:W-:Y:S01]  /*fea0*/  IMAD.WIDE.U32 R6, R200.reuse, UR4, R6 ;  /* 0x00000004c8067c25 */ /* 0x040fe2000f8e0006 */
[----:B------:R-:W-:Y:S02]  /*feb0*/  SHF.R.S32.HI R164, RZ, 0x1f, R224 ;  /* 0x0000001fffa47819 */ /* 0x000fe400000114e0 */
[----:B------:R-:W-:Y:S01]  /*fec0*/  SHF.R.S32.HI R165, RZ, 0x1f, R225 ;  /* 0x0000001fffa57819 */ /* 0x000fe200000114e1 */
[----:B------:R-:W-:Y:S01]  /*fed0*/  IMAD R0, R200, UR5, R0 ;  /* 0x00000005c8007c24 */ /* 0x000fe2000f8e0200 */
[----:B------:R-:W-:Y:S01]  /*fee0*/  ULDC.64 UR4, c[0x0][0xb48] ;  /* 0x0002d20000047ab9 */ /* 0x000fe20000000a00 */
[----:B------:R-:W-:Y:S01]  /*fef0*/  VIADD R182, R193, 0x38 ;  /* 0x00000038c1b67836 */ /* 0x000fe20000000000 */
[----:B------:R-:W1:Y:S01]  /*ff00*/  @P0 LDC R8, c[0x0][0xbec] ;  /* 0x0002fb00ff080b82 */ /* 0x000e620000000800 */
[----:B------:R-:W-:Y:S01]  /*ff10*/  IMAD.IADD R7, R7, 0x1, R0 ;  /* 0x0000000107077824 */ /* 0x000fe200078e0200 */
[----:B------:R-:W-:Y:S01]  /*ff20*/  SHF.R.S32.HI R166, RZ, 0x1f, R228 ;  /* 0x0000001fffa67819 */ /* 0x000fe200000114e4 */
[----:B------:R-:W-:Y:S01]  /*ff30*/  VIADD R192, R193, 0x30 ;  /* 0x00000030c1c07836 */ /* 0x000fe20000000000 */
[----:B------:R-:W-:Y:S01]  /*ff40*/  SHF.R.S32.HI R167, RZ, 0x1f, R229 ;  /* 0x0000001fffa77819 */ /* 0x000fe200000114e5 */
[----:B------:R-:W-:Y:S01]  /*ff50*/  IMAD.WIDE.U32 R6, R211, UR4, R6 ;  /* 0x00000004d3067c25 */ /* 0x000fe2000f8e0006 */
[----:B------:R-:W-:-:S02]  /*ff60*/  SHF.R.S32.HI R168, RZ, 0x1f, R231 ;  /* 0x0000001fffa87819 */ /* 0x000fc400000114e7 */
[----:B------:R-:W3:Y:S01]  /*ff70*/  @P0 LDC R0, c[0x0][0xbf0] ;  /* 0x0002fc00ff000b82 */ /* 0x000ee20000000800 */
[----:B------:R-:W-:Y:S01]  /*ff80*/  IMAD R7, R211, UR5, R7 ;  /* 0x00000005d3077c24 */ /* 0x000fe2000f8e0207 */
[----:B------:R-:W-:Y:S01]  /*ff90*/  ULDC.64 UR4, c[0x0][0xb30] ;  /* 0x0002cc0000047ab9 */ /* 0x000fe20000000a00 */
[C---:B------:R-:W-:Y:S01]  /*ffa0*/  VIADD R200, R193.reuse, 0x28 ;  /* 0x00000028c1c87836 */ /* 0x040fe20000000000 */
[----:B------:R-:W-:Y:S01]  /*ffb0*/  SHF.R.S32.HI R169, RZ, 0x1f, R232 ;  /* 0x0000001fffa97819 */ /* 0x000fe200000114e8 */
[C---:B------:R-:W-:Y:S01]  /*ffc0*/  VIADD R203, R193.reuse, 0x20 ;  /* 0x00000020c1cb7836 */ /* 0x040fe20000000000 */
[----:B------:R-:W-:Y:S01]  /*ffd0*/  SHF.R.S32.HI R170, RZ, 0x1f, R233 ;  /* 0x0000001fffaa7819 */ /* 0x000fe200000114e9 */
[C---:B------:R-:W-:Y:S01]  /*ffe0*/  VIADD R211, R193.reuse, 0x18 ;  /* 0x00000018c1d37836 */ /* 0x040fe20000000000 */
[----:B------:R-:W-:Y:S01]  /*fff0*/  SHF.R.S32.HI R171, RZ, 0x1f, R234 ;  /* 0x0000001fffab7819 */ /* 0x000fe200000114ea */
[C---:B--2---:R-:W-:Y:S01]  /*10000*/  VIADD R218, R193.reuse, 0x10 ;  /* 0x00000010c1da7836 */ /* 0x044fe20000000000 */
        /* <DEDUP_REMOVED lines=23> */
[----:B------:R-:W-:Y:S02]  /*10180*/  SHF.R.S32.HI R227, RZ, 0x1f, R227 ;  /* 0x0000001fffe37819 */ /* 0x000fe400000114e3 */
[----:B------:R-:W-:Y:S01]  /*10190*/  SHF.R.S32.HI R230, RZ, 0x1f, R193 ;  /* 0x0000001fffe67819 */ /* 0x000fe200000114c1 */
[----:B-----5:R-:W-:-:S04]  /*101a0*/  IMAD R3, R202, 0x40, R10 ;  /* 0x00000040ca037824 */ /* 0x020fc800078e020a */
[----:B-1----:R-:W-:-:S04]  /*101b0*/  @P0 IMAD.HI.U32 R8, R3, R8, RZ ;  /* 0x0000000803080227 */ /* 0x002fc800078e00ff */
[----:B------:R-:W-:Y:S01]  /*101c0*/  IMAD.MOV.U32 R5, RZ, RZ, R3 ;  /* 0x000000ffff057224 */ /* 0x000fe200078e0003 */
[----:B---3--:R-:W-:-:S05]  /*101d0*/  @P0 SHF.R.U32.HI R5, RZ, R0, R8 ;  /* 0x00000000ff050219 */ /* 0x008fca0000011608 */
[----:B------:R-:W-:Y:S02]  /*101e0*/  IMAD.MOV R0, RZ, RZ, -R5 ;  /* 0x000000ffff007224 */ /* 0x000fe400078e0a05 */
[----:B------:R-:W-:-:S04]  /*101f0*/  IMAD.WIDE.U32 R6, R5, UR4, R6 ;  /* 0x0000000405067c25 */ /* 0x000fc8000f8e0006 */
[----:B------:R-:W-:Y:S02]  /*10200*/  IMAD R3, R9, R0, R3 ;  /* 0x0000000009037224 */ /* 0x000fe400078e0203 */
[----:B------:R-:W-:Y:S01]  /*10210*/  IMAD R0, R4, R9, RZ ;  /* 0x0000000904007224 */ /* 0x000fe200078e02ff */
        /* <DEDUP_REMOVED lines=11> */
[----:B------:R-:W-:-:S04]  /*102d0*/  IMAD.IADD R4, R7, 0x1, R4 ;  /* 0x0000000107047824 */ /* 0x000fc800078e0204 */
[----:B------:R1:W2:Y:S01]  /*102e0*/  SHFL.IDX PT, R13, R3, RZ, 0x1c1f ;  /* 0x001c1fff030d7589 */ /* 0x0002a200000e0000 */
[----:B------:R-:W-:Y:S01]  /*102f0*/  LEA.HI.X R10, R6, UR5, R4, 0x2, P0 ;  /* 0x00000005060a7c11 */ /* 0x000fe200080f1404 */
[----:B------:R-:W-:Y:S01]  /*10300*/  VIADD R4, R2, 0x28c20 ;  /* 0x00028c2002047836 */ /* 0x000fe20000000000 */
[----:B------:R-:W-:-:S03]  /*10310*/  ISETP.GE.AND P0, PT, R11, R0, PT ;  /* 0x000000000b00720c */ /* 0x000fc60003f06270 */
[----:B------:R1:W3:Y:S01]  /*10320*/  SHFL.IDX PT, R12, R10, RZ, 0x1c1f ;  /* 0x001c1fff0a0c7589 */ /* 0x0002e200000e0000 */
[----:B------:R-:W-:-:S04]  /*10330*/  PRMT R4, RZ, 0x654, R4 ;  /* 0x00000654ff047816 */ /* 0x000fc80000000004 */
[----:B------:R1:W-:Y:S05]  /*10340*/  SYNCS.ARRIVE.TRANS64.RED.A1T0 RZ, [R4+URZ], RZ ;  /* 0x000000ff04ff79a7 */ /* 0x0003ea000810043f */
[----:B------:R-:W-:Y:S05]  /*10350*/  @P0 BRA `(.L_x_3757) ;  /* 0x0000000800040947 */ /* 0x000fea0003800000 */
[----:B------:R-:W-:Y:S02]  /*10360*/  ULDC UR4, c[0x0][0xac8] ;  /* 0x0002b20000047ab9 */ /* 0x000fe40000000800 */
[----:B------:R-:W-:Y:S02]  /*10370*/  ISETP.GE.AND P0, PT, R193, UR4, PT ;  /* 0x00000004c1007c0c */ /* 0x000fe4000bf06270 */
[----:B------:R-:W-:Y:S02]  /*10380*/  ISETP.GE.AND P5, PT, R237, UR4, PT ;  /* 0x00000004ed007c0c */ /* 0x000fe4000bfa6270 */
[----:B------:R-:W-:Y:S02]  /*10390*/  ISETP.GE.AND P4, PT, R236, UR4, PT ;  /* 0x00000004ec007c0c */ /* 0x000fe4000bf86270 */
[----:B------:R-:W-:-:S07]  /*103a0*/  ISETP.GE.AND P3, PT, R235, UR4, PT ;  /* 0x00000004eb007c0c */ /* 0x000fce000bf66270 */
[----:B-12---:R-:W-:-:S04]  /*103b0*/  @!P0 LEA R4, P1, R193, R13, 0x2 ;  /* 0x0000000dc1048211 */ /* 0x006fc800078210ff */
[----:B---3--:R-:W-:-:S05]  /*103c0*/  @!P0 LEA.HI.X R5, R193, R12, R230, 0x2, P1 ;  /* 0x0000000cc1058211 */ /* 0x008fca00008f14e6 */
[----:B------:R1:W-:Y:S01]  /*103d0*/  @!P0 ST.E.64 desc[UR40][R4.64], R24 ;  /* 0x0000001804008985 */ /* 0x0003e2000c101b28 */
[----:B------:R-:W-:-:S13]  /*103e0*/  ISETP.GE.AND P0, PT, R226, UR4, PT ;  /* 0x00000004e2007c0c */ /* 0x000fda000bf06270 */
[----:B-1----:R-:W-:-:S04]  /*103f0*/  @!P0 LEA R4, P1, R226, R13, 0x2 ;  /* 0x0000000de2048211 */ /* 0x002fc800078210ff */
[----:B------:R-:W-:Y:S02]  /*10400*/  @!P0 LEA.HI.X R5, R226, R12, R227, 0x2, P1 ;  /* 0x0000000ce2058211 */ /* 0x000fe400008f14e3 */
[----:B------:R-:W-:-:S03]  /*10410*/  ISETP.GE.AND P1, PT, R204, UR4, PT ;  /* 0x00000004cc007c0c */ /* 0x000fc6000bf26270 */
[----:B------:R1:W-:Y:S01]  /*10420*/  @!P0 ST.E.64 desc[UR40][R4.64], R28 ;  /* 0x0000001c04008985 */ /* 0x0003e2000c101b28 */
[----:B------:R-:W-:-:S13]  /*10430*/  ISETP.GE.AND P0, PT, R217, UR4, PT ;  /* 0x00000004d9007c0c */ /* 0x000fda000bf06270 */
[----:B-1----:R-:W-:-:S04]  /*10440*/  @!P0 LEA R4, P2, R217, R13, 0x2 ;  /* 0x0000000dd9048211 */ /* 0x002fc800078410ff */
[----:B------:R-:W-:-:S05]  /*10450*/  @!P0 LEA.HI.X R5, R217, R12, R218, 0x2, P2 ;  /* 0x0000000cd9058211 */ /* 0x000fca00010f14da */
[----:B------:R1:W-:Y:S01]  /*10460*/  @!P0 ST.E.64 desc[UR40][R4.64], R32 ;  /* 0x0000002004008985 */ /* 0x0003e2000c101b28 */
[----:B------:R-:W-:Y:S02]  /*10470*/  ISETP.GE.AND P0, PT, R201, UR4, PT ;  /* 0x00000004c9007c0c */ /* 0x000fe4000bf06270 */
        /* <DEDUP_REMOVED lines=25> */
[----:B------:R-:W-:Y:S02]  /*10610*/  @!P1 LEA.HI.X R5, R177, R12, R178, 0x2, P2 ;  /* 0x0000000cb1059211 */ /* 0x000fe400010f14b2 */
[----:B------:R-:W-:-:S03]  /*10620*/  @!P4 LEA R6, P2, R236, R13, 0x2 ;  /* 0x0000000dec06c211 */ /* 0x000fc600078410ff */
[----:B------:R1:W-:Y:S01]  /*10630*/  @!P1 ST.E.64 desc[UR40][R4.64], R60 ;  /* 0x0000003c04009985 */ /* 0x0003e2000c101b28 */
[----:B------:R-:W-:Y:S02]  /*10640*/  @!P4 LEA.HI.X R7, R236, R12, R173, 0x2, P2 ;  /* 0x0000000cec07c211 */ /* 0x000fe400010f14ad */
[----:B------:R-:W-:Y:S02]  /*10650*/  ISETP.GE.AND P2, PT, R232, UR4, PT ;  /* 0x00000004e8007c0c */ /* 0x000fe4000bf46270 */
[----:B-1----:R-:W-:-:S04]  /*10660*/  @!P0 LEA R4, P1, R175, R13, 0x2 ;  /* 0x0000000daf048211 */ /* 0x002fc800078210ff */
[----:B------:R-:W-:Y:S02]  /*10670*/  @!P0 LEA.HI.X R5, R175, R12, R176, 0x2, P1 ;  /* 0x0000000caf058211 */ /* 0x000fe400008f14b0 */
[----:B------:R-:W-:-:S03]  /*10680*/  ISETP.GE.AND P1, PT, R233, UR4, PT ;  /* 0x00000004e9007c0c */ /* 0x000fc6000bf26270 */
[----:B------:R1:W-:Y:S01]  /*10690*/  @!P0 ST.E.64 desc[UR40][R4.64], R64 ;  /* 0x0000004004008985 */ /* 0x0003e2000c101b28 */
[----:B------:R-:W-:Y:S02]  /*106a0*/  ISETP.GE.AND P0, PT, R234, UR4, PT ;  /* 0x00000004ea007c0c */ /* 0x000fe4000bf06270 */
[----:B-1----:R-:W-:-:S04]  /*106b0*/  @!P5 LEA R4, P6, R237, R13, 0x2 ;  /* 0x0000000ded04d211 */ /* 0x002fc800078c10ff */
[----:B------:R-:W-:Y:S02]  /*106c0*/  @!P5 LEA.HI.X R5, R237, R12, R174, 0x2, P6 ;  /* 0x0000000ced05d211 */ /* 0x000fe400030f14ae */
[----:B------:R-:W-:-:S03]  /*106d0*/  @!P3 LEA R8, P6, R235, R13, 0x2 ;  /* 0x0000000deb08b211 */ /* 0x000fc600078c10ff */
[----:B------:R1:W-:Y:S01]  /*106e0*/  @!P5 ST.E.64 desc[UR40][R4.64], R68 ;  /* 0x000000440400d985 */ /* 0x0003e2000c101b28 */
[----:B------:R-:W-:-:S03]  /*106f0*/  @!P3 LEA.HI.X R9, R235, R12, R172, 0x2, P6 ;  /* 0x0000000ceb09b211 */ /* 0x000fc600030f14ac */
[----:B------:R2:W-:Y:S04]  /*10700*/  @!P4 ST.E.64 desc[UR40][R6.64], R72 ;  /* 0x000000480600c985 */ /* 0x0005e8000c101b28 */
        /* <DEDUP_REMOVED lines=19> */
[-C--:B------:R-:W-:Y:S02]  /*10840*/  @!P4 LEA.HI.X R7, R229, R12.reuse, R167, 0x2, P0 ;  /* 0x0000000ce507c211 */ /* 0x080fe400000f14a7 */
[----:B------:R-:W-:Y:S02]  /*10850*/  ISETP.GE.AND P0, PT, R223, UR4, PT ;  /* 0x00000004df007c0c */ /* 0x000fe4000bf06270 */
[CC--:B---3--:R-:W-:Y:S01]  /*10860*/  @!P5 LEA R8, P6, R228.reuse, R13.reuse, 0x2 ;  /* 0x0000000de408d211 */ /* 0x0c8fe200078c10ff */
[----:B------:R2:W-:Y:S01]  /*10870*/  @!P4 ST.E.64 desc[UR40][R6.64], R96 ;  /* 0x000000600600c985 */ /* 0x0005e2000c101b28 */
[----:B------:R-:W-:Y:S02]  /*10880*/  ISETP.GE.AND P4, PT, R221, UR4, PT ;  /* 0x00000004dd007c0c */ /* 0x000fe4000bf86270 */
[----:B------:R-:W-:Y:S02]  /*10890*/  @!P5 LEA.HI.X R9, R228, R12, R166, 0x2, P6 ;  /* 0x0000000ce409d211 */ /* 0x000fe400030f14a6 */
[----:B-1----:R-:W-:-:S03]  /*108a0*/  @!P2 LEA R4, P6, R225, R13, 0x2 ;  /* 0x0000000de104a211 */ /* 0x002fc600078c10ff */
[----:B------:R1:W-:Y:S01]  /*108b0*/  @!P5 ST.E.64 desc[UR40][R8.64], R100 ;  /* 0x000000640800d985 */ /* 0x0003e2000c101b28 */
[----:B------:R-:W-:Y:S02]  /*108c0*/  ISETP.GE.AND P5, PT, R222, UR4, PT ;  /* 0x00000004de007c0c */ /* 0x000fe4000bfa6270 */
        /* <DEDUP_REMOVED lines=42> */
.L_x_3757:
[----:B------:R-:W-:Y:S05]  /*10b70*/  BSYNC B1 ;  /* 0x0000000000017941 */ /* 0x000fea0003800000 */
.L_x_3756:
[----:B------:R-:W-:Y:S01]  /*10b80*/  VIADD R11, R11, 0x8 ;  /* 0x000000080b0b7836 */ /* 0x000fe20000000000 */
[----:B------:R0:W0:Y:S04]  /*10b90*/  SHFL.IDX PT, R20, R10, 0x1, 0x1c1f ;  /* 0x003c1f000a147f89 */ /* 0x00002800000e0000 */
[----:B------:R-:W-:Y:S01]  /*10ba0*/  ISETP.GE.AND P0, PT, R11, R0, PT ;  /* 0x000000000b00720c */ /* 0x000fe20003f06270 */
[----:B------:R0:W0:-:S12]  /*10bb0*/  SHFL.IDX PT, R24, R3, 0x1, 0x1c1f ;  /* 0x003c1f0003187f89 */ /* 0x00001800000e0000 */
[----:B------:R-:W-:Y:S05]  /*10bc0*/  @P0 BRA `(.L_x_3755) ;  /* 0x0000001400d00947 */ /* 0x000fea0003800000 */
[----:B------:R-:W-:Y:S02]  /*10bd0*/  ULDC UR4, c[0x0][0xac8] ;  /* 0x0002b20000047ab9 */ /* 0x000fe40000000800 */
[----:B------:R-:W-:Y:S02]  /*10be0*/  ISETP.GE.AND P4, PT, R193, UR4, PT ;  /* 0x00000004c1007c0c */ /* 0x000fe4000bf86270 */
[----:B------:R-:W-:Y:S02]  /*10bf0*/  ISETP.GE.AND P2, PT, R226, UR4, PT ;  /* 0x00000004e2007c0c */ /* 0x000fe4000bf46270 */
[----:B------:R-:W-:Y:S02]  /*10c00*/  ISETP.GE.AND P1, PT, R217, UR4, PT ;  /* 0x00000004d9007c0c */ /* 0x000fe4000bf26270 */
[----:B------:R-:W-:-:S07]  /*10c10*/  ISETP.GE.AND P0, PT, R204, UR4, PT ;  /* 0x00000004cc007c0c */ /* 0x000fce000bf06270 */
[----:B01--4-:R-:W-:-:S04]  /*10c20*/  @!P4 LEA R4, P3, R193, R24, 0x2 ;  /* 0x00000018c104c211 */ /* 0x013fc800078610ff */
[----:B------:R-:W-:Y:S02]  /*10c30*/  @!P4 LEA.HI.X R5, R193, R20, R230, 0x2, P3 ;  /* 0x00000014c105c211 */ /* 0x000fe400018f14e6 */
[----:B------:R-:W-:Y:S02]  /*10c40*/  ISETP.GE.AND P3, PT, R201, UR4, PT ;  /* 0x00000004c9007c0c */ /* 0x000fe4000bf66270 */
[----:B------:R-:W-:Y:S01]  /*10c50*/  @!P1 LEA R6, P5, R217, R24, 0x2 ;  /* 0x00000018d9069211 */ /* 0x000fe200078a10ff */
[----:B------:R0:W-:Y:S01]  /*10c60*/  @!P4 ST.E.64 desc[UR40][R4.64], R26 ;  /* 0x0000001a0400c985 */ /* 0x0001e2000c101b28 */
[----:B------:R-:W-:Y:S02]  /*10c70*/  ISETP.GE.AND P4, PT, R199, UR4, PT ;  /* 0x00000004c7007c0c */ /* 0x000fe4000bf86270 */
[----:B------:R-:W-:Y:S02]  /*10c80*/  @!P1 LEA.HI.X R7, R217, R20, R218, 0x2, P5 ;  /* 0x00000014d9079211 */ /* 0x000fe400028f14da */
[----:B------:R-:W-:-:S02]  /*10c90*/  ISETP.GE.AND P5, PT, R183, UR4, PT ;  /* 0x00000004b7007c0c */ /* 0x000fc4000bfa6270 */
[----:B0-----:R-:W-:-:S04]  /*10ca0*/  @!P2 LEA R4, P6, R226, R24, 0x2 ;  /* 0x00000018e204a211 */ /* 0x001fc800078c10ff */
[----:B------:R-:W-:Y:S02]  /*10cb0*/  @!P2 LEA.HI.X R5, R226, R20, R227, 0x2, P6 ;  /* 0x00000014e205a211 */ /* 0x000fe400030f14e3 */
[----:B------:R-:W-:-:S03]  /*10cc0*/  @!P0 LEA R8, P6, R204, R24, 0x2 ;  /* 0x00000018cc088211 */ /* 0x000fc600078c10ff */
[----:B------:R0:W-:Y:S01]  /*10cd0*/  @!P2 ST.E.64 desc[UR40][R4.64], R30 ;  /* 0x0000001e0400a985 */ /* 0x0001e2000c101b28 */
[----:B------:R-:W-:-:S03]  /*10ce0*/  @!P0 LEA.HI.X R9, R204, R20, R211, 0x2, P6 ;  /* 0x00000014cc098211 */ /* 0x000fc600030f14d3 */
[----:B------:R1:W-:Y:S04]  /*10cf0*/  @!P1 ST.E.64 desc[UR40][R6.64], R34 ;  /* 0x0000002206009985 */ /* 0x0003e8000c101b28 */
[----:B------:R4:W-:Y:S01]  /*10d00*/  @!P0 ST.E.64 desc[UR40][R8.64], R38 ;  /* 0x0000002608008985 */ /* 0x0009e2000c101b28 */
[----:B------:R-:W-:Y:S02]  /*10d10*/  ISETP.GE.AND P0, PT, R181, UR4, PT ;  /* 0x00000004b5007c0c */ /* 0x000fe4000bf06270 */
[-C--:B0-----:R-:W-:Y:S02]  /*10d20*/  @!P3 LEA R4, P1, R201, R24.reuse, 0x2 ;  /* 0x00000018c904b211 */ /* 0x081fe400078210ff */
[----:B-1----:R-:W-:Y:S02]  /*10d30*/  @!P4 LEA R6, P2, R199, R24, 0x2 ;  /* 0x00000018c706c211 */ /* 0x002fe400078410ff */
[----:B------:R-:W-:-:S02]  /*10d40*/  @!P3 LEA.HI.X R5, R201, R20, R203, 0x2, P1 ;  /* 0x00000014c905b211 */ /* 0x000fc400008f14cb */
[----:B------:R-:W-:Y:S02]  /*10d50*/  ISETP.GE.AND P1, PT, R179, UR4, PT ;  /* 0x00000004b3007c0c */ /* 0x000fe4000bf26270 */
[----:B------:R-:W-:Y:S01]  /*10d60*/  @!P4 LEA.HI.X R7, R199, R20, R200, 0x2, P2 ;  /* 0x00000014c707c211 */ /* 0x000fe200010f14c8 */
[----:B------:R0:W-:Y:S01]  /*10d70*/  @!P3 ST.E.64 desc[UR40][R4.64], R42 ;  /* 0x0000002a0400b985 */ /* 0x0001e2000c101b28 */
[----:B------:R-:W-:Y:S02]  /*10d80*/  ISETP.GE.AND P2, PT, R177, UR4, PT ;  /* 0x00000004b1007c0c */ /* 0x000fe4000bf46270 */
[----:B----4-:R-:W-:Y:S01]  /*10d90*/  @!P5 LEA R8, P6, R183, R24, 0x2 ;  /* 0x00000018b708d211 */ /* 0x010fe200078c10ff */
[----:B------:R1:W-:Y:S01]  /*10da0*/  @!P4 ST.E.64 desc[UR40][R6.64], R46 ;  /* 0x0000002e0600c985 */ /* 0x0003e2000c101b28 */
[----:B------:R-:W-:Y:S02]  /*10db0*/  ISETP.GE.AND P3, PT, R175, UR4, PT ;  /* 0x00000004af007c0c */ /* 0x000fe4000bf66270 */
[----:B------:R-:W-:-:S02]  /*10dc0*/  @!P5 LEA.HI.X R9, R183, R20, R192, 0x2, P6 ;  /* 0x00000014b709d211 */ /* 0x000fc400030f14c0 */
[----:B------:R-:W-:-:S03]  /*10dd0*/  ISETP.GE.AND P4, PT, R237, UR4, PT ;  /* 0x00000004ed007c0c */ /* 0x000fc6000bf86270 */
[----:B------:R4:W-:Y:S01]  /*10de0*/  @!P5 ST.E.64 desc[UR40][R8.64], R50 ;  /* 0x000000320800d985 */ /* 0x0009e2000c101b28 */
[-C--:B0-----:R-:W-:Y:S02]  /*10df0*/  @!P0 LEA R4, P6, R181, R24.reuse, 0x2 ;  /* 0x00000018b5048211 */ /* 0x081fe400078c10ff */
[----:B-1----:R-:W-:Y:S02]  /*10e00*/  @!P1 LEA R6, P5, R179, R24, 0x2 ;  /* 0x00000018b3069211 */ /* 0x002fe400078a10ff */
[-C--:B------:R-:W-:Y:S02]  /*10e10*/  @!P0 LEA.HI.X R5, R181, R20.reuse, R182, 0x2, P6 ;  /* 0x00000014b5058211 */ /* 0x080fe400030f14b6 */
[----:B------:R-:W-:Y:S02]  /*10e20*/  @!P1 LEA.HI.X R7, R179, R20, R180, 0x2, P5 ;  /* 0x00000014b3079211 */ /* 0x000fe400028f14b4 */
[----:B------:R-:W-:Y:S01]  /*10e30*/  ISETP.GE.AND P5, PT, R236, UR4, PT ;  /* 0x00000004ec007c0c */ /* 0x000fe2000bfa6270 */
[----:B------:R0:W-:Y:S01]  /*10e40*/  @!P0 ST.E.64 desc[UR40][R4.64], R54 ;  /* 0x0000003604008985 */ /* 0x0001e2000c101b28 */
[----:B----4-:R-:W-:-:S02]  /*10e50*/  @!P2 LEA R8, P6, R177, R24, 0x2 ;  /* 0x00000018b108a211 */ /* 0x010fc400078c10ff */
[----:B------:R-:W-:Y:S01]  /*10e60*/  ISETP.GE.AND P0, PT, R235, UR4, PT ;  /* 0x00000004eb007c0c */ /* 0x000fe2000bf06270 */
[----:B------:R1:W-:Y:S01]  /*10e70*/  @!P1 ST.E.64 desc[UR40][R6.64], R58 ;  /* 0x0000003a06009985 */ /* 0x0003e2000c101b28 */
[----:B------:R-:W-:Y:S02]  /*10e80*/  @!P2 LEA.HI.X R9, R177, R20, R178, 0x2, P6 ;  /* 0x00000014b109a211 */ /* 0x000fe400030f14b2 */
        /* <DEDUP_REMOVED lines=8> */
[----:B----4-:R-:W-:-:S03]  /*10f10*/  @!P5 LEA R8, P6, R236, R24, 0x2 ;  /* 0x00000018ec08d211 */ /* 0x010fc600078c10ff */
[----:B------:R1:W-:Y:S01]  /*10f20*/  @!P4 ST.E.64 desc[UR40][R6.64], R70 ;  /* 0x000000460600c985 */ /* 0x0003e2000c101b28 */
[----:B------:R-:W-:-:S05]  /*10f30*/  @!P5 LEA.HI.X R9, R236, R20, R173, 0x2, P6 ;  /* 0x00000014ec09d211 */ /* 0x000fca00030f14ad */
[----:B------:R4:W-:Y:S01]  /*10f40*/  @!P5 ST.E.64 desc[UR40][R8.64], R74 ;  /* 0x0000004a0800d985 */ /* 0x0009e2000c101b28 */
[----:B------:R-:W-:Y:S02]  /*10f50*/  ISETP.GE.AND P5, PT, R232, UR4, PT ;  /* 0x00000004e8007c0c */ /* 0x000fe4000bfa6270 */
[----:B0-----:R-:W-:-:S04]  /*10f60*/  @!P0 LEA R4, P4, R235, R24, 0x2 ;  /* 0x00000018eb048211 */ /* 0x001fc800078810ff */
[----:B------:R-:W-:Y:S02]  /*10f70*/  @!P0 LEA.HI.X R5, R235, R20, R172, 0x2, P4 ;  /* 0x00000014eb058211 */ /* 0x000fe400020f14ac */
[----:B------:R-:W-:Y:S02]  /*10f80*/  ISETP.GE.AND P4, PT, R231, UR4, PT ;  /* 0x00000004e7007c0c */ /* 0x000fe4000bf86270 */
[CC--:B-1----:R-:W-:Y:S01]  /*10f90*/  @!P1 LEA R6, P3, R234.reuse, R24.reuse, 0x2 ;  /* 0x00000018ea069211 */ /* 0x0c2fe200078610ff */
[----:B------:R0:W-:Y:S01]  /*10fa0*/  @!P0 ST.E.64 desc[UR40][R4.64], R78 ;  /* 0x0000004e04008985 */ /* 0x0001e2000c101b28 */
[----:B----4-:R-:W-:Y:S02]  /*10fb0*/  @!P2 LEA R8, P6, R233, R24, 0x2 ;  /* 0x00000018e908a211 */ /* 0x010fe400078c10ff */
[----:B------:R-:W-:Y:S02]  /*10fc0*/  @!P1 LEA.HI.X R7, R234, R20, R171, 0x2, P3 ;  /* 0x00000014ea079211 */ /* 0x000fe400018f14ab */
[----:B------:R-:W-:-:S02]  /*10fd0*/  ISETP.GE.AND P3, PT, R229, UR4, PT ;  /* 0x00000004e5007c0c */ /* 0x000fc4000bf66270 */
[----:B------:R-:W-:Y:S01]  /*10fe0*/  @!P2 LEA.HI.X R9, R233, R20, R170, 0x2, P6 ;  /* 0x00000014e909a211 */ /* 0x000fe200030f14aa */
[----:B------:R1:W-:Y:S01]  /*10ff0*/  @!P1 ST.E.64 desc[UR40][R6.64], R82 ;  /* 0x0000005206009985 */ /* 0x0003e2000c101b28 */
[----:B------:R-:W-:-:S03]  /*11000*/  ISETP.GE.AND P1, PT, R225, UR4, PT ;  /* 0x00000004e1007c0c */ /* 0x000fc6000bf26270 */
[----:B------:R4:W-:Y:S01]  /*11010*/  @!P2 ST.E.64 desc[UR40][R8.64], R86 ;  /* 0x000000560800a985 */ /* 0x0009e2000c101b28 */
[----:B------:R-:W-:Y:S02]  /*11020*/  ISETP.GE.AND P2, PT, R228, UR4, PT ;  /* 0x00000004e4007c0c */ /* 0x000fe4000bf46270 */
[----:B0-----:R-:W-:-:S04]  /*11030*/  @!P5 LEA R4, P6, R232, R24, 0x2 ;  /* 0x00000018e804d211 */ /* 0x001fc800078c10ff */
[----:B------:R-:W-:Y:S02]  /*11040*/  @!P5 LEA.HI.X R5, R232, R20, R169, 0x2, P6 ;  /* 0x00000014e805d211 */ /* 0x000fe400030f14a9 */
[----:B-1----:R-:W-:-:S03]  /*11050*/  @!P4 LEA R6, P0, R231, R24, 0x2 ;  /* 0x00000018e706c211 */ /* 0x002fc600078010ff */
[----:B------:R0:W-:Y:S01]  /*11060*/  @!P5 ST.E.64 desc[UR40][R4.64], R90 ;  /* 0x0000005a0400d985 */ /* 0x0001e2000c101b28 */
[----:B------:R-:W-:Y:S02]  /*11070*/  ISETP.GE.AND P5, PT, R223, UR4, PT ;  /* 0x00000004df007c0c */ /* 0x000fe4000bfa6270 */
[----:B------:R-:W-:Y:S02]  /*11080*/  @!P4 LEA.HI.X R7, R231, R20, R168, 0x2, P0 ;  /* 0x00000014e707c211 */ /* 0x000fe400000f14a8 */
[----:B------:R-:W-:Y:S02]  /*11090*/  ISETP.GE.AND P0, PT, R224, UR4, PT ;  /* 0x00000004e0007c0c */ /* 0x000fe4000bf06270 */
[C---:B----4-:R-:W-:Y:S01]  /*110a0*/  @!P3 LEA R8, P6, R229.reuse, R24, 0x2 ;  /* 0x00000018e508b211 */ /* 0x050fe200078c10ff */
[----:B------:R1:W-:Y:S01]  /*110b0*/  @!P4 ST.E.64 desc[UR40][R6.64], R94 ;  /* 0x0000005e0600c985 */ /* 0x0003e2000c101b28 */
[----:B------:R-:W-:Y:S02]  /*110c0*/  ISETP.GE.AND P4, PT, R222, UR4, PT ;  /* 0x00000004de007c0c */ /* 0x000fe4000bf86270 */
[----:B------:R-:W-:-:S02]  /*110d0*/  @!P3 LEA.HI.X R9, R229, R20, R167, 0x2, P6 ;  /* 0x00000014e509b211 */ /* 0x000fc400030f14a7 */
[----:B0-----:R-:W-:-:S03]  /*110e0*/  @!P2 LEA R4, P6, R228, R24, 0x2 ;  /* 0x00000018e404a211 */ /* 0x001fc600078c10ff */
[----:B------:R0:W-:Y:S01]  /*110f0*/  @!P3 ST.E.64 desc[UR40][R8.64], R98 ;  /* 0x000000620800b985 */ /* 0x0001e2000c101b28 */
[----:B------:R-:W-:Y:S02]  /*11100*/  @!P2 LEA.HI.X R5, R228, R20, R166, 0x2, P6 ;  /* 0x00000014e405a211 */ /* 0x000fe400030f14a6 */
[----:B-1----:R-:W-:-:S03]  /*11110*/  @!P1 LEA R6, P3, R225, R24, 0x2 ;  /* 0x00000018e1069211 */ /* 0x002fc600078610ff */
[----:B------:R-:W-:Y:S01]  /*11120*/  @!P2 ST.E.64 desc[UR40][R4.64], R102 ;  /* 0x000000660400a985 */ /* 0x000fe2000c101b28 */
[----:B---3--:R-:W-:Y:S02]  /*11130*/  @!P4 LEA R12, P2, R222, R24, 0x2 ;  /* 0x00000018de0cc211 */ /* 0x008fe400078410ff */
[----:B------:R-:W-:Y:S02]  /*11140*/  @!P1 LEA.HI.X R7, R225, R20, R165, 0x2, P3 ;  /* 0x00000014e1079211 */ /* 0x000fe400018f14a5 */
[----:B------:R-:W-:Y:S02]  /*11150*/  ISETP.GE.AND P3, PT, R221, UR4, PT ;  /* 0x00000004dd007c0c */ /* 0x000fe4000bf66270 */
[CC--:B0-----:R-:W-:Y:S01]  /*11160*/  @!P0 LEA R8, P6, R224.reuse, R24.reuse, 0x2 ;  /* 0x00000018e0088211 */ /* 0x0c1fe200078c10ff */
[----:B------:R0:W-:Y:S01]  /*11170*/  @!P1 ST.E.64 desc[UR40][R6.64], R106 ;  /* 0x0000006a06009985 */ /* 0x0001e2000c101b28 */
[----:B------:R-:W-:Y:S02]  /*11180*/  @!P5 LEA R10, P1, R223, R24, 0x2 ;  /* 0x00000018df0ad211 */ /* 0x000fe400078210ff */
[----:B------:R-:W-:-:S02]  /*11190*/  @!P0 LEA.HI.X R9, R224, R20, R164, 0x2, P6 ;  /* 0x00000014e0098211 */ /* 0x000fc400030f14a4 */
[----:B------:R-:W-:Y:S02]  /*111a0*/  @!P5 LEA.HI.X R11, R223, R20, R163, 0x2, P1 ;  /* 0x00000014df0bd211 */ /* 0x000fe400008f14a3 */
[----:B------:R-:W-:Y:S01]  /*111b0*/  ISETP.GE.AND P1, PT, R219, UR4, PT ;  /* 0x00000004db007c0c */ /* 0x000fe2000bf26270 */
[----:B------:R1:W-:Y:S01]  /*111c0*/  @!P0 ST.E.64 desc[UR40][R8.64], R110 ;  /* 0x0000006e08008985 */ /* 0x0003e2000c101b28 */
[----:B------:R-:W-:Y:S02]  /*111d0*/  ISETP.GE.AND P0, PT, R220, UR4, PT ;  /* 0x00000004dc007c0c */ /* 0x000fe4000bf06270 */
[C---:B------:R-:W-:Y:S01]  /*111e0*/  @!P3 LEA R14, P6, R221.reuse, R24, 0x2 ;  /* 0x00000018dd0eb211 */ /* 0x040fe200078c10ff */
[----:B------:R-:W-:Y:S01]  /*111f0*/  @!P5 ST.E.64 desc[UR40][R10.64], R114 ;  /* 0x000000720a00d985 */ /* 0x000fe2000c101b28 */
[-C--:B--2---:R-:W-:Y:S02]  /*11200*/  @!P4 LEA.HI.X R13, R222, R20.reuse, R162, 0x2, P2 ;  /* 0x00000014de0dc211 */ /* 0x084fe400010f14a2 */
[----:B------:R-:W-:-:S02]  /*11210*/  @!P3 LEA.HI.X R15, R221, R20, R161, 0x2, P6 ;  /* 0x00000014dd0fb211 */ /* 0x000fc400030f14a1 */
[----:B------:R-:W-:Y:S01]  /*11220*/  ISETP.GE.AND P2, PT, R214, UR4, PT ;  /* 0x00000004d6007c0c */ /* 0x000fe2000bf46270 */
[----:B------:R2:W-:Y:S01]  /*11230*/  @!P4 ST.E.64 desc[UR40][R12.64], R118 ;  /* 0x000000760c00c985 */ /* 0x0005e2000c101b28 */
[----:B------:R-:W-:Y:S02]  /*11240*/  ISETP.GE.AND P4, PT, R216, UR4, PT ;  /* 0x00000004d8007c0c */ /* 0x000fe4000bf86270 */
[-C--:B0-----:R-:W-:Y:S01]  /*11250*/  @!P1 LEA R6, P6, R219, R24.reuse, 0x2 ;  /* 0x00000018db069211 */ /* 0x081fe200078c10ff */
[----:B------:R0:W-:Y:S01]  /*11260*/  @!P3 ST.E.64 desc[UR40][R14.64], R122 ;  /* 0x0000007a0e00b985 */ /* 0x0001e2000c101b28 */
[C---:B------:R-:W-:Y:S02]  /*11270*/  @!P0 LEA R4, P5, R220.reuse, R24, 0x2 ;  /* 0x00000018dc048211 */ /* 0x040fe400078a10ff */
[----:B------:R-:W-:Y:S02]  /*11280*/  ISETP.GE.AND P3, PT, R215, UR4, PT ;  /* 0x00000004d7007c0c */ /* 0x000fe4000bf66270 */
[----:B------:R-:W-:-:S02]  /*11290*/  @!P0 LEA.HI.X R5, R220, R20, R160, 0x2, P5 ;  /* 0x00000014dc058211 */ /* 0x000fc400028f14a0 */
[----:B------:R-:W-:Y:S02]  /*112a0*/  ISETP.GE.AND P5, PT, R213, UR4, PT ;  /* 0x00000004d5007c0c */ /* 0x000fe4000bfa6270 */
[----:B------:R-:W-:Y:S01]  /*112b0*/  @!P1 LEA.HI.X R7, R219, R20, R159, 0x2, P6 ;  /* 0x00000014db079211 */ /* 0x000fe200030f149f */
[----:B------:R3:W-:Y:S01]  /*112c0*/  @!P0 ST.E.64 desc[UR40][R4.64], R126 ;  /* 0x0000007e04008985 */ /* 0x0007e2000c101b28 */
[----:B-1----:R-:W-:-:S03]  /*112d0*/  @!P4 LEA R8, P0, R216, R24, 0x2 ;  /* 0x00000018d808c211 */ /* 0x002fc600078010ff */
[----:B------:R3:W-:Y:S01]  /*112e0*/  @!P1 ST.E.64 desc[UR40][R6.64], R130 ;  /* 0x0000008206009985 */ /* 0x0007e2000c101b28 */
[-C--:B--2---:R-:W-:Y:S02]  /*112f0*/  @!P2 LEA R12, P1, R214, R24.reuse, 0x2 ;  /* 0x00000018d60ca211 */ /* 0x084fe400078210ff */
[----:B------:R-:W-:Y:S02]  /*11300*/  @!P3 LEA R10, P6, R215, R24, 0x2 ;  /* 0x00000018d70ab211 */ /* 0x000fe400078c10ff */
[----:B------:R-:W-:Y:S02]  /*11310*/  @!P4 LEA.HI.X R9, R216, R20, R158, 0x2, P0 ;  /* 0x00000014d809c211 */ /* 0x000fe400000f149e */
[----:B0-----:R-:W-:Y:S02]  /*11320*/  @!P5 LEA R14, P0, R213, R24, 0x2 ;  /* 0x00000018d50ed211 */ /* 0x001fe400078010ff */
[-C--:B------:R-:W-:Y:S01]  /*11330*/  @!P3 LEA.HI.X R11, R215, R20.reuse, R157, 0x2, P6 ;  /* 0x00000014d70bb211 */ /* 0x080fe200030f149d */
[----:B------:R3:W-:Y:S01]  /*11340*/  @!P4 ST.E.64 desc[UR40][R8.64], R134 ;  /* 0x000000860800c985 */ /* 0x0007e2000c101b28 */
[----:B------:R-:W-:-:S02]  /*11350*/  @!P2 LEA.HI.X R13, R214, R20, R156, 0x2, P1 ;  /* 0x00000014d60da211 */ /* 0x000fc400008f149c */
[----:B------:R-:W-:Y:S01]  /*11360*/  @!P5 LEA.HI.X R15, R213, R20, R152, 0x2, P0 ;  /* 0x00000014d50fd211 */ /* 0x000fe200000f1498 */
[----:B------:R3:W-:Y:S01]  /*11370*/  @!P3 ST.E.64 desc[UR40][R10.64], R138 ;  /* 0x0000008a0a00b985 */ /* 0x0007e2000c101b28 */
[----:B------:R-:W-:-:S03]  /*11380*/  ISETP.GE.AND P0, PT, R212, UR4, PT ;  /* 0x00000004d4007c0c */ /* 0x000fc6000bf06270 */
[----:B------:R3:W-:Y:S04]  /*11390*/  @!P2 ST.E.64 desc[UR40][R12.64], R142 ;  /* 0x0000008e0c00a985 */ /* 0x0007e8000c101b28 */
[----:B------:R3:W-:Y:S06]  /*113a0*/  @!P5 ST.E.64 desc[UR40][R14.64], R146 ;  /* 0x000000920e00d985 */ /* 0x0007ec000c101b28 */
[----:B------:R-:W-:Y:S05]  /*113b0*/  @P0 BRA `(.L_x_3755) ;  /* 0x0000000c00d40947 */ /* 0x000fea0003800000 */
[----:B------:R-:W-:-:S04]  /*113c0*/  LEA R24, P0, R212, R24, 0x2 ;  /* 0x00000018d4187211 */ /* 0x000fc800078010ff */
[----:B------:R-:W-:-:S05]  /*113d0*/  LEA.HI.X R25, R212, R20, R21, 0x2, P0 ;  /* 0x00000014d4197211 */ /* 0x000fca00000f1415 */
[----:B------:R0:W-:Y:S01]  /*113e0*/  ST.E.64 desc[UR40][R24.64], R150 ;  /* 0x0000009618007985 */ /* 0x0001e2000c101b28 */
[----:B------:R-:W-:Y:S05]  /*113f0*/  BRA `(.L_x_3755) ;  /* 0x0000000c00c47947 */ /* 0x000fea0003800000 */
.L_x_3749:
        /* <DEDUP_REMOVED lines=16> */
[----:B------:R-:W4:-:S12]  /*11500*/  S2R R8, SR_TID.X ;  /* 0x0000000000087919 */ /* 0x000f180000002100 */
[----:B------:R-:W2:Y:S01]  /*11510*/  @!P2 LDC R201, c[0x0][0xad4] ;  /* 0x0002b500ffc9ab82 */ /* 0x000ea20000000800 */
[----:B----4-:R-:W-:Y:S01]  /*11520*/  VIADD R30, R8, 0xffffff80 ;  /* 0xffffff80081e7836 */ /* 0x010fe20000000000 */
[----:B--2---:R-:W-:-:S04]  /*11530*/  ISETP.GT.AND P2, PT, R201, 0x1, PT ;  /* 0x00000001c900780c */ /* 0x004fc80003f44270 */
[----:B------:R-:W-:Y:S01]  /*11540*/  ISETP.GT.AND P3, PT, R30, 0x3f, PT ;  /* 0x0000003f1e00780c */ /* 0x000fe20003f64270 */
[----:B---3--:R-:W-:-:S12]  /*11550*/  @P1 BRA `(.L_x_3758) ;  /* 0x0000000000101947 */ /* 0x008fd80003800000 */
[----:B------:R-:W-:Y:S05]  /*11560*/  @!P0 BRA `(.L_x_3758) ;  /* 0x00000000000c8947 */ /* 0x000fea0003800000 */
[----:B------:R-:W2:Y:S04]  /*11570*/  LDG.E R7, desc[UR40][R4.64] ;  /* 0x0000002804077981 */ /* 0x000ea8000c1e1900 */
[----:B-----5:R-:W2:Y:S02]  /*11580*/  LDG.E R0, desc[UR40][R4.64+0x4] ;  /* 0x0000042804007981 */ /* 0x020ea4000c1e1900 */
[----:B--2---:R-:W-:-:S07]  /*11590*/  IMAD.IADD R0, R0, 0x1, -R7 ;  /* 0x0000000100007824 */ /* 0x004fce00078e0a07 */
.L_x_3758:
[----:B------:R-:W2:Y:S01]  /*115a0*/  LDL.LU R4, [R1+0x2c] ;  /* 0x00002c0001047983 */ /* 0x000ea20000300800 */
[----:B------:R-:W-:Y:S01]  /*115b0*/  BSSY B1, `(.L_x_3759) ;  /* 0x0000037000017945 */ /* 0x000fe20003800000 */
[----:B------:R-:W-:Y:S02]  /*115c0*/  SEL R27, R200, RZ, !P0 ;  /* 0x000000ffc81b7207 */ /* 0x000fe40004000000 */
[----:B-----5:R-:W-:Y:S02]  /*115d0*/  SHF.R.S32.HI R26, RZ, 0x1f, R3 ;  /* 0x0000001fff1a7819 */ /* 0x020fe40000011403 */
[----:B--2---:R-:W-:Y:S01]  /*115e0*/  SEL R28, R4, RZ, !P0 ;  /* 0x000000ff041c7207 */ /* 0x004fe20004000000 */
[----:B------:R-:W-:Y:S06]  /*115f0*/  @P3 BRA `(.L_x_3760) ;  /* 0x0000000000c83947 */ /* 0x000fec0003800000 */
[----:B------:R-:W2:Y:S01]  /*11600*/  S2R R5, SR_TID.X ;  /* 0x0000000000057919 */ /* 0x000ea20000002100 */
[----:B------:R-:W3:Y:S01]  /*11610*/  LDC R31, c[0x0][0xbe8] ;  /* 0x0002fa00ff1f7b82 */ /* 0x000ee20000000800 */
[----:B--2---:R-:W-:Y:S02]  /*11620*/  IMAD R4, R202, 0x40, R5 ;  /* 0x00000040ca047824 */ /* 0x004fe400078e0205 */
[----:B---3--:R-:W-:Y:S02]  /*11630*/  IMAD R5, R0, R31, RZ ;  /* 0x0000001f00057224 */ /* 0x008fe400078e02ff */
[----:B------:R-:W-:-:S05]  /*11640*/  VIADD R29, R4, 0xffffff80 ;  /* 0xffffff80041d7836 */ /* 0x000fca0000000000 */
[----:B------:R-:W-:-:S13]  /*11650*/  ISETP.GE.AND P0, PT, R29, R5, PT ;  /* 0x000000051d00720c */ /* 0x000fda0003f06270 */
[----:B------:R-:W-:Y:S05]  /*11660*/  @P0 BRA `(.L_x_3760) ;  /* 0x0000000000ac0947 */ /* 0x000fea0003800000 */
[----:B------:R-:W-:Y:S01]  /*11670*/  IMAD.MOV.U32 R24, RZ, RZ, 0x9b8 ;  /* 0x000009b8ff187424 */ /* 0x000fe200078e00ff */
[----:B------:R-:W-:Y:S01]  /*11680*/  ISETP.GT.AND P0, PT, R201, 0x1, PT ;  /* 0x00000001c900780c */ /* 0x000fe20003f04270 */
[----:B------:R-:W2:Y:S01]  /*11690*/  LDC.64 R4, c[0x0][0xba8] ;  /* 0x0002ea00ff047b82 */ /* 0x000ea20000000a00 */
[----:B------:R-:W-:Y:S01]  /*116a0*/  ISETP.NE.AND P1, PT, R31, 0x1, PT ;  /* 0x000000011f00780c */ /* 0x000fe20003f25270 */
[----:B------:R-:W-:Y:S01]  /*116b0*/  IMAD.MOV.U32 R21, RZ, RZ, R29 ;  /* 0x000000ffff157224 */ /* 0x000fe200078e001d */
[----:B------:R-:W-:Y:S02]  /*116c0*/  SEL R24, R24, 0x978, P0 ;  /* 0x0000097818187807 */ /* 0x000fe40000000000 */
[----:B------:R-:W-:-:S03]  /*116d0*/  SEL R211, R211, RZ, P0 ;  /* 0x000000ffd3d37207 */ /* 0x000fc60000000000 */
[----:B------:R-:W3:Y:S08]  /*116e0*/  LDC.64 R12, c[0x0][R24+0x220] ;  /* 0x00008800180c7b82 */ /* 0x000ef00000000a00 */
[----:B------:R-:W4:Y:S08]  /*116f0*/  LDC.64 R14, c[0x0][R24+0x218] ;  /* 0x00008600180e7b82 */ /* 0x000f300000000a00 */
[----:B------:R-:W5:Y:S08]  /*11700*/  LDC.64 R8, c[0x0][R24+0x228] ;  /* 0x00008a0018087b82 */ /* 0x000f700000000a00 */
[----:B------:R-:W0:Y:S08]  /*11710*/  LDC.64 R6, c[0x0][R24+0x210] ;  /* 0x0000840018067b82 */ /* 0x000e300000000a00 */
[----:B------:R-:W1:Y:S08]  /*11720*/  @P1 LDC R20, c[0x0][0xbec] ;  /* 0x0002fb00ff141b82 */ /* 0x000e700000000800 */
[----:B------:R-:W5:Y:S01]  /*11730*/  @P1 LDC R33, c[0x0][0xbf0] ;  /* 0x0002fc00ff211b82 */ /* 0x000f620000000800 */
[----:B---3--:R-:W-:-:S07]  /*11740*/  IMAD R13, R13, R27, RZ ;  /* 0x0000001b0d0d7224 */ /* 0x008fce00078e02ff */
[----:B--2---:R-:W2:Y:S01]  /*11750*/  @!P0 LDC R4, c[0x0][0xb50] ;  /* 0x0002d400ff048b82 */ /* 0x004ea20000000800 */
[----:B------:R-:W-:-:S04]  /*11760*/  IMAD.WIDE.U32 R10, R12, R27, RZ ;  /* 0x0000001b0c0a7225 */ /* 0x000fc800078e00ff */
[----:B------:R-:W-:Y:S02]  /*11770*/  IMAD R13, R12, R28, R13 ;  /* 0x0000001c0c0d7224 */ /* 0x000fe400078e020d */
[----:B-1----:R-:W-:Y:S01]  /*11780*/  @P1 IMAD.HI.U32 R20, R29, R20, RZ ;  /* 0x000000141d141227 */ /* 0x002fe200078e00ff */
[----:B------:R-:W1:Y:S03]  /*11790*/  @!P0 LDC R5, c[0x0][0xb54] ;  /* 0x0002d500ff058b82 */ /* 0x000e660000000800 */
        /* <DEDUP_REMOVED lines=13> */
[----:B0-----:R-:W-:Y:S01]  /*11870*/  IMAD R7, R7, R11, RZ ;  /* 0x0000000b07077224 */ /* 0x001fe200078e02ff */
[----:B------:R-:W-:-:S04]  /*11880*/  SHF.R.S32.HI R21, RZ, 0x1f, R21 ;  /* 0x0000001fff157819 */ /* 0x000fc80000011415 */
[----:B------:R-:W-:Y:S02]  /*11890*/  IADD3.X R9, R21, R10, R13, P0, P1 ;  /* 0x0000000a15097210 */ /* 0x000fe400007e240d */
[----:B------:R-:W-:Y:S01]  /*118a0*/  SHF.R.S32.HI R13, RZ, 0x1f, R11 ;  /* 0x0000001fff0d7819 */ /* 0x000fe2000001140b */
[----:B------:R-:W-:-:S04]  /*118b0*/  IMAD.WIDE.U32 R8, R6, R11, R8 ;  /* 0x0000000b06087225 */ /* 0x000fc800078e0008 */
[----:B------:R-:W-:Y:S01]  /*118c0*/  IMAD R7, R6, R13, R7 ;  /* 0x0000000d06077224 */ /* 0x000fe200078e0207 */
[----:B--2---:R-:W-:-:S03]  /*118d0*/  LEA R4, P0, R8, R4, 0x2 ;  /* 0x0000000408047211 */ /* 0x004fc600078010ff */
[----:B------:R-:W-:Y:S02]  /*118e0*/  IMAD.IADD R6, R9, 0x1, R7 ;  /* 0x0000000109067824 */ /* 0x000fe400078e0207 */
[----:B------:R-:W-:-:S03]  /*118f0*/  IMAD.MOV.U32 R7, RZ, RZ, -0x800000 ;  /* 0xff800000ff077424 */ /* 0x000fc600078e00ff */
[----:B-1----:R-:W-:-:S05]  /*11900*/  LEA.HI.X R5, R8, R5, R6, 0x2, P0 ;  /* 0x0000000508057211 */ /* 0x002fca00000f1406 */
[----:B------:R2:W-:Y:S02]  /*11910*/  STG.E desc[UR40][R4.64], R7 ;  /* 0x0000000704007986 */ /* 0x0005e4000c101928 */
.L_x_3760:
[----:B------:R-:W-:Y:S05]  /*11920*/  BSYNC B1 ;  /* 0x0000000000017941 */ /* 0x000fea0003800000 */
.L_x_3759:
[----:B------:R-:W-:Y:S05]  /*11930*/  @P2 BRA `(.L_x_3755) ;  /* 0x0000000800742947 */ /* 0x000fea0003800000 */
[----:B------:R-:W3:Y:S01]  /*11940*/  LDC R9, c[0x0][0xbe8] ;  /* 0x0002fa00ff097b82 */ /* 0x000ee20000000800 */
[----:B------:R-:W-:Y:S01]  /*11950*/  ULDC.64 UR4, c[0x0][0xaa0] ;  /* 0x0002a80000047ab9 */ /* 0x000fe20000000a00 */
[----:B--2---:R-:W-:Y:S01]  /*11960*/  SHF.R.S32.HI R7, RZ, 0x1f, R30 ;  /* 0x0000001fff077819 */ /* 0x004fe2000001141e */
[----:B------:R-:W-:Y:S01]  /*11970*/  IMAD R6, R26, UR4, RZ ;  /* 0x000000041a067c24 */ /* 0x000fe2000f8e02ff */
[----:B------:R-:W-:Y:S01]  /*11980*/  BSSY B1, `(.L_x_3761) ;  /* 0x0000074000017945 */ /* 0x000fe20003800000 */
[----:B------:R-:W-:Y:S01]  /*11990*/  IMAD.WIDE.U32 R4, R3, UR4, RZ ;  /* 0x0000000403047c25 */ /* 0x000fe2000f8e00ff */
[----:B------:R-:W-:Y:S02]  /*119a0*/  LEA.HI R7, R7, R30, RZ, 0x3 ;  /* 0x0000001e07077211 */ /* 0x000fe400078f18ff */
[----:B------:R-:W2:Y:S01]  /*119b0*/  LDC R21, c[0x0][0xac8] ;  /* 0x0002b200ff157b82 */ /* 0x000ea20000000800 */
[----:B------:R-:W-:Y:S01]  /*119c0*/  IMAD R3, R3, UR5, R6 ;  /* 0x0000000503037c24 */ /* 0x000fe2000f8e0206 */
[----:B------:R-:W-:Y:S01]  /*119d0*/  SHF.R.S32.HI R15, RZ, 0x3, R7 ;  /* 0x00000003ff0f7819 */ /* 0x000fe20000011407 */
[----:B------:R-:W-:Y:S01]  /*119e0*/  ULDC.64 UR4, c[0x0][0xae8] ;  /* 0x0002ba0000047ab9 */ /* 0x000fe20000000a00 */
[----:B------:R-:W-:Y:S01]  /*119f0*/  VIADD R31, R188, 0x180 ;  /* 0x00000180bc1f7836 */ /* 0x000fe20000000000 */
[----:B------:R-:W-:Y:S01]  /*11a00*/  SHF.R.S32.HI R32, RZ, 0x1f, R205 ;  /* 0x0000001fff207819 */ /* 0x000fe200000114cd */
[----:B------:R-:W-:Y:S01]  /*11a10*/  IMAD.IADD R5, R5, 0x1, R3 ;  /* 0x0000000105057824 */ /* 0x000fe200078e0203 */
[----:B------:R-:W-:Y:S01]  /*11a20*/  LOP3.LUT R3, R7, 0xfffffff8, RZ, 0xc0, !PT ;  /* 0xfffffff807037812 */ /* 0x000fe200078ec0ff */
[----:B------:R-:W-:Y:S01]  /*11a30*/  IMAD R26, R202, 0x40, R15 ;  /* 0x00000040ca1a7824 */ /* 0x000fe200078e020f */
[----:B------:R-:W-:Y:S01]  /*11a40*/  SHF.R.S32.HI R33, RZ, 0x1f, R206 ;  /* 0x0000001fff217819 */ /* 0x000fe200000114ce */
[----:B------:R-:W-:Y:S01]  /*11a50*/  IMAD.WIDE.U32 R4, R199, UR4, R4 ;  /* 0x00000004c7047c25 */ /* 0x000fe2000f8e0004 */
[----:B------:R-:W-:-:S02]  /*11a60*/  SHF.R.S32.HI R34, RZ, 0x1f, R207 ;  /* 0x0000001fff227819 */ /* 0x000fc400000114cf */
[----:B------:R-:W-:Y:S01]  /*11a70*/  SHF.R.S32.HI R35, RZ, 0x1f, R208 ;  /* 0x0000001fff237819 */ /* 0x000fe200000114d0 */
[----:B------:R-:W-:Y:S01]  /*11a80*/  IMAD.IADD R30, R30, 0x1, -R3 ;  /* 0x000000011e1e7824 */ /* 0x000fe200078e0a03 */
[----:B------:R-:W-:Y:S01]  /*11a90*/  SHF.R.S32.HI R36, RZ, 0x1f, R209 ;  /* 0x0000001fff247819 */ /* 0x000fe200000114d1 */
[----:B------:R-:W-:Y:S01]  /*11aa0*/  IMAD R5, R199, UR5, R5 ;  /* 0x00000005c7057c24 */ /* 0x000fe2000f8e0205 */
[----:B---3--:R-:W-:Y:S01]  /*11ab0*/  ISETP.NE.AND P0, PT, R9, 0x1, PT ;  /* 0x000000010900780c */ /* 0x008fe20003f05270 */
[----:B------:R-:W-:Y:S01]  /*11ac0*/  IMAD R7, R30, 0x20, R15 ;  /* 0x000000201e077824 */ /* 0x000fe200078e020f */
[----:B------:R-:W-:Y:S01]  /*11ad0*/  ULDC.64 UR4, c[0x0][0xaf0] ;  /* 0x0002bc0000047ab9 */ /* 0x000fe20000000a00 */
[----:B------:R-:W-:Y:S02]  /*11ae0*/  VIADD R29, R188, 0x1c0 ;  /* 0x000001c0bc1d7836 */ /* 0x000fe40000000000 */
[----:B------:R-:W-:Y:S02]  /*11af0*/  IMAD R8, R202, 0x40, R7 ;  /* 0x00000040ca087824 */ /* 0x000fe400078e0207 */
[----:B------:R-:W-:Y:S01]  /*11b00*/  IMAD R3, R28, UR4, RZ ;  /* 0x000000041c037c24 */ /* 0x000fe2000f8e02ff */
[-C--:B--2---:R-:W-:Y:S01]  /*11b10*/  ISETP.GE.AND P1, PT, R209, R21.reuse, PT ;  /* 0x00000015d100720c */ /* 0x084fe20003f26270 */
[----:B------:R-:W-:Y:S01]  /*11b20*/  IMAD.WIDE.U32 R4, R27, UR4, R4 ;  /* 0x000000041b047c25 */ /* 0x000fe2000f8e0004 */
[----:B------:R-:W-:-:S02]  /*11b30*/  ISETP.GE.AND P2, PT, R188, R21, PT ;  /* 0x00000015bc00720c */ /* 0x000fc40003f46270 */
[----:B------:R-:W-:Y:S01]  /*11b40*/  SHF.R.S32.HI R28, RZ, 0x1f, R31 ;  /* 0x0000001fff1c7819 */ /* 0x000fe2000001141f */
[----:B------:R-:W2:Y:S01]  /*11b50*/  @P0 LDC R11, c[0x0][0xbec] ;  /* 0x0002fb00ff0b0b82 */ /* 0x000ea20000000800 */
[----:B------:R-:W-:Y:S01]  /*11b60*/  IMAD R7, R27, UR5, R3 ;  /* 0x000000051b077c24 */ /* 0x000fe2000f8e0203 */
[----:B------:R-:W-:Y:S01]  /*11b70*/  ULDC.64 UR4, c[0x0][0xae0] ;  /* 0x0002b80000047ab9 */ /* 0x000fe20000000a00 */
[----:B------:R-:W-:Y:S01]  /*11b80*/  IMAD.MOV.U32 R3, RZ, RZ, R8 ;  /* 0x000000ffff037224 */ /* 0x000fe200078e0008 */
[----:B------:R-:W-:Y:S01]  /*11b90*/  SHF.R.S32.HI R30, RZ, 0x1f, R29 ;  /* 0x0000001fff1e7819 */ /* 0x000fe2000001141d */
[----:B------:R-:W-:Y:S02]  /*11ba0*/  IMAD.IADD R5, R5, 0x1, R7 ;  /* 0x0000000105057824 */ /* 0x000fe400078e0207 */
[----:B------:R-:W-:Y:S01]  /*11bb0*/  IMAD R27, R0, R9, RZ ;  /* 0x00000009001b7224 */ /* 0x000fe200078e02ff */
[----:B------:R-:W3:Y:S01]  /*11bc0*/  @P0 LDC R13, c[0x0][0xbf0] ;  /* 0x0002fc00ff0d0b82 */ /* 0x000ee20000000800 */
[----:B------:R-:W-:-:S02]  /*11bd0*/  SEL R0, RZ, 0x1, P2 ;  /* 0x00000001ff007807 */ /* 0x000fc40001000000 */
[----:B------:R-:W-:Y:S01]  /*11be0*/  ISETP.GE.AND P2, PT, R29, R21, PT ;  /* 0x000000151d00720c */ /* 0x000fe20003f46270 */
[----:B--2---:R-:W-:-:S05]  /*11bf0*/  @P0 IMAD.HI.U32 R6, R8, R11, RZ ;  /* 0x0000000b08060227 */ /* 0x004fca00078e00ff */
[----:B---3--:R-:W-:Y:S02]  /*11c00*/  @P0 SHF.R.U32.HI R3, RZ, R13, R6 ;  /* 0x0000000dff030219 */ /* 0x008fe40000011606 */
[----:B------:R-:W-:Y:S02]  /*11c10*/  ISETP.GE.AND P0, PT, R208, R21, PT ;  /* 0x00000015d000720c */ /* 0x000fe40003f06270 */
[--C-:B------:R-:W-:Y:S01]  /*11c20*/  SHF.R.S32.HI R6, RZ, 0x1f, R3.reuse ;  /* 0x0000001fff067819 */ /* 0x100fe20000011403 */
[----:B------:R-:W-:Y:S02]  /*11c30*/  IMAD.MOV R7, RZ, RZ, -R3 ;  /* 0x000000ffff077224 */ /* 0x000fe400078e0a03 */
[----:B------:R-:W-:-:S04]  /*11c40*/  IMAD.WIDE.U32 R4, R3, UR4, R4 ;  /* 0x0000000403047c25 */ /* 0x000fc8000f8e0004 */
[----:B------:R-:W-:Y:S02]  /*11c50*/  IMAD R6, R6, UR4, RZ ;  /* 0x0000000406067c24 */ /* 0x000fe4000f8e02ff */
[----:B------:R-:W-:Y:S01]  /*11c60*/  IMAD R7, R9, R7, R8 ;  /* 0x0000000709077224 */ /* 0x000fe200078e0208 */
[----:B------:R-:W-:Y:S01]  /*11c70*/  SEL R8, RZ, 0xffffffff, P1 ;  /* 0xffffffffff087807 */ /* 0x000fe20000800000 */
[----:B------:R-:W-:Y:S01]  /*11c80*/  IMAD R9, R3, UR5, R6 ;  /* 0x0000000503097c24 */ /* 0x000fe2000f8e0206 */
[----:B------:R-:W-:Y:S01]  /*11c90*/  SEL R3, RZ, 0xffffffff, P0 ;  /* 0xffffffffff037807 */ /* 0x000fe20000000000 */
[----:B------:R-:W-:Y:S01]  /*11ca0*/  ULDC.64 UR4, c[0x0][0xad8] ;  /* 0x0002b60000047ab9 */ /* 0x000fe20000000a00 */
[-C--:B------:R-:W-:Y:S01]  /*11cb0*/  ISETP.GE.AND P0, PT, R207, R21.reuse, PT ;  /* 0x00000015cf00720c */ /* 0x080fe20003f06270 */
[----:B------:R-:W-:Y:S02]  /*11cc0*/  IMAD.SHL.U32 R11, R8, 0x2, RZ ;  /* 0x00000002080b7824 */ /* 0x000fe400078e00ff */
[----:B------:R-:W-:Y:S01]  /*11cd0*/  IMAD.SHL.U32 R3, R3, 0x4, RZ ;  /* 0x0000000403037824 */ /* 0x000fe200078e00ff */
[----:B------:R-:W-:Y:S01]  /*11ce0*/  SEL R6, RZ, 0xffffffff, P0 ;  /* 0xffffffffff067807 */ /* 0x000fe20000000000 */
[----:B------:R-:W-:Y:S01]  /*11cf0*/  IMAD.IADD R5, R5, 0x1, R9 ;  /* 0x0000000105057824 */ /* 0x000fe200078e0209 */
[----:B------:R-:W-:-:S02]  /*11d00*/  ISETP.GE.AND P0, PT, R206, R21, PT ;  /* 0x00000015ce00720c */ /* 0x000fc40003f06270 */
[----:B------:R-:W-:Y:S01]  /*11d10*/  LOP3.LUT R0, R11, 0x2, R0, 0xe2, !PT ;  /* 0x000000020b007812 */ /* 0x000fe200078ee200 */
[----:B------:R-:W-:Y:S01]  /*11d20*/  IMAD.SHL.U32 R8, R6, 0x8, RZ ;  /* 0x0000000806087824 */ /* 0x000fe200078e00ff */
[----:B------:R-:W-:Y:S01]  /*11d30*/  SEL R6, RZ, 0xffffffff, P0 ;  /* 0xffffffffff067807 */ /* 0x000fe20000000000 */
[----:B------:R-:W-:Y:S01]  /*11d40*/  IMAD.WIDE.U32 R4, R7, UR4, R4 ;  /* 0x0000000407047c25 */ /* 0x000fe2000f8e0004 */
[----:B------:R-:W-:Y:S02]  /*11d50*/  LOP3.LUT R3, R3, 0x4, R0, 0xe2, !PT ;  /* 0x0000000403037812 */ /* 0x000fe400078ee200 */
[----:B------:R-:W-:Y:S01]  /*11d60*/  ISETP.GE.AND P0, PT, R205, R21, PT ;  /* 0x00000015cd00720c */ /* 0x000fe20003f06270 */
[----:B------:R-:W-:Y:S01]  /*11d70*/  IMAD.SHL.U32 R6, R6, 0x10, RZ ;  /* 0x0000001006067824 */ /* 0x000fe200078e00ff */
[----:B------:R-:W-:Y:S02]  /*11d80*/  SHF.R.S32.HI R0, RZ, 0x1f, R7 ;  /* 0x0000001fff007819 */ /* 0x000fe40000011407 */
[----:B------:R-:W-:-:S02]  /*11d90*/  LOP3.LUT R3, R8, 0x8, R3, 0xe2, !PT ;  /* 0x0000000808037812 */ /* 0x000fc400078ee203 */
[----:B------:R-:W-:Y:S01]  /*11da0*/  SEL R8, RZ, 0xffffffff, P0 ;  /* 0xffffffffff087807 */ /* 0x000fe20000000000 */
[----:B------:R-:W-:Y:S01]  /*11db0*/  IMAD R0, R0, UR4, RZ ;  /* 0x0000000400007c24 */ /* 0x000fe2000f8e02ff */
[----:B------:R-:W-:Y:S02]  /*11dc0*/  ISETP.GE.AND P0, PT, R31, R21, PT ;  /* 0x000000151f00720c */ /* 0x000fe40003f06270 */
[----:B------:R-:W-:Y:S01]  /*11dd0*/  LOP3.LUT R6, R6, 0x10, R3, 0xe2, !PT ;  /* 0x0000001006067812 */ /* 0x000fe200078ee203 */
[----:B------:R-:W-:Y:S02]  /*11de0*/  IMAD.SHL.U32 R9, R8, 0x20, RZ ;  /* 0x0000002008097824 */ /* 0x000fe400078e00ff */
[----:B------:R-:W-:Y:S01]  /*11df0*/  IMAD R3, R7, UR5, R0 ;  /* 0x0000000507037c24 */ /* 0x000fe2000f8e0200 */
[----:B------:R-:W-:Y:S01]  /*11e00*/  SEL R7, RZ, 0x40, P0 ;  /* 0x00000040ff077807 */ /* 0x000fe20000000000 */
[----:B------:R-:W-:Y:S01]  /*11e10*/  ULDC.64 UR4, c[0x0][0xa80] ;  /* 0x0002a00000047ab9 */ /* 0x000fe20000000a00 */
[----:B------:R-:W-:Y:S01]  /*11e20*/  ISETP.GE.AND P0, PT, R26, R27, PT ;  /* 0x0000001b1a00720c */ /* 0x000fe20003f06270 */
[----:B------:R-:W-:Y:S01]  /*11e30*/  IMAD.IADD R3, R5, 0x1, R3 ;  /* 0x0000000105037824 */ /* 0x000fe200078e0203 */
[----:B------:R-:W-:-:S02]  /*11e40*/  LOP3.LUT R6, R9, 0x20, R6, 0xe2, !PT ;  /* 0x0000002009067812 */ /* 0x000fc400078ee206 */
[----:B------:R-:W-:Y:S02]  /*11e50*/  LEA R20, P1, R4, UR4, 0x1 ;  /* 0x0000000404147c11 */ /* 0x000fe4000f8208ff */
[----:B------:R-:W-:Y:S02]  /*11e60*/  SEL R5, RZ, 0x80, P2 ;  /* 0x00000080ff057807 */ /* 0x000fe40001000000 */
[----:B------:R-:W-:Y:S02]  /*11e70*/  LOP3.LUT R24, R6, R7, RZ, 0xfc, !PT ;  /* 0x0000000706187212 */ /* 0x000fe400078efcff */
[----:B------:R-:W-:Y:S02]  /*11e80*/  LEA.HI.X R3, R4, UR5, R3, 0x1, P1 ;  /* 0x0000000504037c11 */ /* 0x000fe400088f0c03 */
[----:B------:R-:W-:Y:S01]  /*11e90*/  LOP3.LUT R25, R24, R5, RZ, 0xfc, !PT ;  /* 0x0000000518197212 */ /* 0x000fe200078efcff */
[----:B------:R2:W3:Y:S04]  /*11ea0*/  SHFL.IDX PT, R4, R20, RZ, 0x181f ;  /* 0x00181fff14047589 */ /* 0x0004e800000e0000 */
[----:B------:R2:W4:Y:S01]  /*11eb0*/  SHFL.IDX PT, R5, R3, RZ, 0x181f ;  /* 0x00181fff03057589 */ /* 0x00052200000e0000 */
[----:B------:R-:W-:Y:S05]  /*11ec0*/  @P0 BRA `(.L_x_3762) ;  /* 0x00000000007c0947 */ /* 0x000fea0003800000 */
[-C--:B------:R-:W-:Y:S02]  /*11ed0*/  ISETP.GE.AND P2, PT, R209, R21.reuse, PT ;  /* 0x00000015d100720c */ /* 0x080fe40003f46270 */
[-C--:B------:R-:W-:Y:S02]  /*11ee0*/  ISETP.GE.AND P1, PT, R188, R21.reuse, PT ;  /* 0x00000015bc00720c */ /* 0x080fe40003f26270 */
[-C--:B------:R-:W-:Y:S02]  /*11ef0*/  ISETP.GE.AND P5, PT, R208, R21.reuse, PT ;  /* 0x00000015d000720c */ /* 0x080fe40003fa6270 */
[----:B------:R-:W-:-:S07]  /*11f00*/  ISETP.GE.AND P3, PT, R207, R21, PT ;  /* 0x00000015cf00720c */ /* 0x000fce0003f66270 */
[CC--:B---3--:R-:W-:Y:S02]  /*11f10*/  @!P2 LEA R8, P0, R209.reuse, R4.reuse, 0x1 ;  /* 0x00000004d108a211 */ /* 0x0c8fe400078008ff */
[----:B----4-:R-:W-:Y:S02]  /*11f20*/  @!P1 IMAD.WIDE R6, R188, 0x2, R4 ;  /* 0x00000002bc069825 */ /* 0x010fe400078e0204 */
[----:B------:R-:W-:Y:S02]  /*11f30*/  @!P2 LEA.HI.X R9, R209, R5, R36, 0x1, P0 ;  /* 0x00000005d109a211 */ /* 0x000fe400000f0c24 */
[----:B------:R-:W-:Y:S01]  /*11f40*/  @!P5 LEA R14, P4, R208, R4, 0x1 ;  /* 0x00000004d00ed211 */ /* 0x000fe200078808ff */
[----:B------:R-:W-:Y:S01]  /*11f50*/  @!P1 ST.E.128 desc[UR40][R6.64], RZ ;  /* 0x000000ff06009985 */ /* 0x000fe2000c101d28 */
[-C--:B------:R-:W-:Y:S02]  /*11f60*/  ISETP.GE.AND P1, PT, R205, R21.reuse, PT ;  /* 0x00000015cd00720c */ /* 0x080fe40003f26270 */
[----:B------:R-:W-:Y:S01]  /*11f70*/  LOP3.LUT P0, RZ, R24, 0x40, RZ, 0xc0, !PT ;  /* 0x0000004018ff7812 */ /* 0x000fe2000780c0ff */
[----:B------:R3:W-:Y:S01]  /*11f80*/  @!P2 ST.E.128 desc[UR40][R8.64], RZ ;  /* 0x000000ff0800a985 */ /* 0x0007e2000c101d28 */
[----:B------:R-:W-:-:S02]  /*11f90*/  ISETP.GE.AND P2, PT, R206, R21, PT ;  /* 0x00000015ce00720c */ /* 0x000fc40003f46270 */
[-C--:B------:R-:W-:Y:S02]  /*11fa0*/  @!P5 LEA.HI.X R15, R208, R5.reuse, R35, 0x1, P4 ;  /* 0x00000005d00fd211 */ /* 0x080fe400020f0c23 */
[----:B------:R-:W-:Y:S02]  /*11fb0*/  LOP3.LUT P4, RZ, R25, 0x80, RZ, 0xc0, !PT ;  /* 0x0000008019ff7812 */ /* 0x000fe4000788c0ff */
[CC--:B------:R-:W-:Y:S01]  /*11fc0*/  @!P3 LEA R12, P6, R207.reuse, R4.reuse, 0x1 ;  /* 0x00000004cf0cb211 */ /* 0x0c0fe200078c08ff */
[----:B------:R4:W-:Y:S03]  /*11fd0*/  @!P5 ST.E.128 desc[UR40][R14.64], RZ ;  /* 0x000000ff0e00d985 */ /* 0x0009e6000c101d28 */
[----:B------:R-:W-:Y:S02]  /*11fe0*/  @!P3 LEA.HI.X R13, R207, R5, R34, 0x1, P6 ;  /* 0x00000005cf0db211 */ /* 0x000fe400030f0c22 */
[----:B---3--:R-:W-:-:S02]  /*11ff0*/  @!P1 LEA R8, P6, R205, R4, 0x1 ;  /* 0x00000004cd089211 */ /* 0x008fc400078c08ff */
        /* <DEDUP_REMOVED lines=12> */
.L_x_3762:
[----:B------:R-:W-:Y:S05]  /*120c0*/  BSYNC B1 ;  /* 0x0000000000017941 */ /* 0x000fea0003800000 */
.L_x_3761:
[----:B------:R-:W-:Y:S01]  /*120d0*/  VIADD R0, R26, 0x20 ;  /* 0x000000201a007836 */ /* 0x000fe20000000000 */
[----:B----4-:R4:W0:Y:S04]  /*120e0*/  SHFL.IDX PT, R5, R3, 0x1, 0x181f ;  /* 0x00381f0003057f89 */ /* 0x01082800000e0000 */
[----:B------:R-:W-:Y:S01]  /*120f0*/  ISETP.GE.AND P0, PT, R0, R27, PT ;  /* 0x0000001b0000720c */ /* 0x000fe20003f06270 */
[----:B---3--:R4:W3:-:S12]  /*12100*/  SHFL.IDX PT, R4, R20, 0x1, 0x181f ;  /* 0x00381f0014047f89 */ /* 0x0088d800000e0000 */
[----:B----4-:R-:W-:Y:S05]  /*12110*/  @P0 BRA `(.L_x_3755) ;  /* 0x00000000007c0947 */ /* 0x010fea0003800000 */
[-C--:B------:R-:W-:Y:S02]  /*12120*/  ISETP.GE.AND P5, PT, R209, R21.reuse, PT ;  /* 0x00000015d100720c */ /* 0x080fe40003fa6270 */
[-C--:B------:R-:W-:Y:S02]  /*12130*/  ISETP.GE.AND P4, PT, R188, R21.reuse, PT ;  /* 0x00000015bc00720c */ /* 0x080fe40003f86270 */
[-C--:B------:R-:W-:Y:S02]  /*12140*/  ISETP.GE.AND P0, PT, R208, R21.reuse, PT ;  /* 0x00000015d000720c */ /* 0x080fe40003f06270 */
[----:B------:R-:W-:Y:S02]  /*12150*/  ISETP.GE.AND P1, PT, R207, R21, PT ;  /* 0x00000015cf00720c */ /* 0x000fe40003f26270 */
[----:B------:R-:W-:-:S05]  /*12160*/  LOP3.LUT P2, RZ, R24, 0x40, RZ, 0xc0, !PT ;  /* 0x0000004018ff7812 */ /* 0x000fca000784c0ff */
[CC--:B---3--:R-:W-:Y:S02]  /*12170*/  @!P5 LEA R8, P3, R209.reuse, R4.reuse, 0x1 ;  /* 0x00000004d108d211 */ /* 0x0c8fe400078608ff */
[----:B0-----:R-:W-:Y:S02]  /*12180*/  @!P4 IMAD.WIDE R6, R188, 0x2, R4 ;  /* 0x00000002bc06c825 */ /* 0x001fe400078e0204 */
[----:B------:R-:W-:Y:S02]  /*12190*/  @!P5 LEA.HI.X R9, R209, R5, R36, 0x1, P3 ;  /* 0x00000005d109d211 */ /* 0x000fe400018f0c24 */
[-C--:B------:R-:W-:Y:S01]  /*121a0*/  ISETP.GE.AND P3, PT, R206, R21.reuse, PT ;  /* 0x00000015ce00720c */ /* 0x080fe20003f66270 */
[----:B------:R0:W-:Y:S01]  /*121b0*/  @!P4 ST.E.128 desc[UR40][R6.64], RZ ;  /* 0x000000ff0600c985 */ /* 0x0001e2000c101d28 */
[----:B------:R-:W-:Y:S02]  /*121c0*/  @!P0 LEA R10, P6, R208, R4, 0x1 ;  /* 0x00000004d00a8211 */ /* 0x000fe400078c08ff */
[----:B------:R-:W-:Y:S01]  /*121d0*/  LOP3.LUT P4, RZ, R25, 0x80, RZ, 0xc0, !PT ;  /* 0x0000008019ff7812 */ /* 0x000fe2000788c0ff */
[----:B------:R4:W-:Y:S01]  /*121e0*/  @!P5 ST.E.128 desc[UR40][R8.64], RZ ;  /* 0x000000ff0800d985 */ /* 0x0009e2000c101d28 */
[----:B------:R-:W-:-:S02]  /*121f0*/  ISETP.GE.AND P5, PT, R205, R21, PT ;  /* 0x00000015cd00720c */ /* 0x000fc40003fa6270 */
[----:B------:R-:W-:Y:S02]  /*12200*/  @!P0 LEA.HI.X R11, R208, R5, R35, 0x1, P6 ;  /* 0x00000005d00b8211 */ /* 0x000fe400030f0c23 */
[----:B------:R-:W-:-:S03]  /*12210*/  @!P1 LEA R12, P6, R207, R4, 0x1 ;  /* 0x00000004cf0c9211 */ /* 0x000fc600078c08ff */
[----:B------:R4:W-:Y:S01]  /*12220*/  @!P0 ST.E.128 desc[UR40][R10.64], RZ ;  /* 0x000000ff0a008985 */ /* 0x0009e2000c101d28 */
[-C--:B------:R-:W-:Y:S02]  /*12230*/  @!P1 LEA.HI.X R13, R207, R5.reuse, R34, 0x1, P6 ;  /* 0x00000005cf0d9211 */ /* 0x080fe400030f0c22 */
[CC--:B0-----:R-:W-:Y:S02]  /*12240*/  @!P3 LEA R6, P6, R206.reuse, R4.reuse, 0x1 ;  /* 0x00000004ce06b211 */ /* 0x0c1fe400078c08ff */
[CC--:B------:R-:W-:Y:S01]  /*12250*/  @P2 LEA R14, P0, R31.reuse, R4.reuse, 0x1 ;  /* 0x000000041f0e2211 */ /* 0x0c0fe200078008ff */
[----:B------:R4:W-:Y:S01]  /*12260*/  @!P1 ST.E.128 desc[UR40][R12.64], RZ ;  /* 0x000000ff0c009985 */ /* 0x0009e2000c101d28 */
[-C--:B------:R-:W-:Y:S02]  /*12270*/  @!P3 LEA.HI.X R7, R206, R5.reuse, R33, 0x1, P6 ;  /* 0x00000005ce07b211 */ /* 0x080fe400030f0c21 */
[----:B------:R-:W-:Y:S02]  /*12280*/  @P2 LEA.HI.X R15, R31, R5, R28, 0x1, P0 ;  /* 0x000000051f0f2211 */ /* 0x000fe400000f0c1c */
[-C--:B--2---:R-:W-:Y:S01]  /*12290*/  @P4 LEA R20, P6, R29, R4.reuse, 0x1 ;  /* 0x000000041d144211 */ /* 0x084fe200078c08ff */
[----:B------:R4:W-:Y:S01]  /*122a0*/  @!P3 ST.E.128 desc[UR40][R6.64], RZ ;  /* 0x000000ff0600b985 */ /* 0x0009e2000c101d28 */
[----:B------:R-:W-:-:S02]  /*122b0*/  @!P5 LEA R4, P0, R205, R4, 0x1 ;  /* 0x00000004cd04d211 */ /* 0x000fc400078008ff */
[-C--:B------:R-:W-:Y:S02]  /*122c0*/  @P4 LEA.HI.X R21, R29, R5.reuse, R30, 0x1, P6 ;  /* 0x000000051d154211 */ /* 0x080fe400030f0c1e */
[----:B------:R-:W-:-:S05]  /*122d0*/  @!P5 LEA.HI.X R5, R205, R5, R32, 0x1, P0 ;  /* 0x00000005cd05d211 */ /* 0x000fca00000f0c20 */
[----:B------:R4:W-:Y:S04]  /*122e0*/  @!P5 ST.E.128 desc[UR40][R4.64], RZ ;  /* 0x000000ff0400d985 */ /* 0x0009e8000c101d28 */
[----:B------:R4:W-:Y:S04]  /*122f0*/  @P2 ST.E.128 desc[UR40][R14.64], RZ ;  /* 0x000000ff0e002985 */ /* 0x0009e8000c101d28 */
[----:B------:R4:W-:Y:S02]  /*12300*/  @P4 ST.E.128 desc[UR40][R20.64], RZ ;  /* 0x000000ff14004985 */ /* 0x0009e4000c101d28 */
.L_x_3755:
[----:B------:R-:W-:Y:S05]  /*12310*/  BSYNC B0 ;  /* 0x0000000000007941 */ /* 0x000fea0003800000 */
.L_x_3748:
[----:B------:R-:W-:Y:S02]  /*12320*/  ULDC UR4, c[0x0][0xc3c] ;  /* 0x00030f0000047ab9 */ /* 0x000fe40000000800 */
[----:B-1----:R-:W-:-:S13]  /*12330*/  ISETP.GE.AND P0, PT, R155, UR4, PT ;  /* 0x000000049b007c0c */ /* 0x002fda000bf06270 */
[----:B------:R-:W-:Y:S05]  /*12340*/  @!P0 BRA `(.L_x_3763) ;  /* 0xfffffef000a48947 */ /* 0x000fea000383ffff */
[----:B------:R-:W-:Y:S05]  /*12350*/  BRA `(.L_x_3635) ;  /* 0x00000090001c7947 */ /* 0x000fea0003800000 */
.L_x_3633:
[----:B------:R-:W-:-:S08]  /*12360*/  NOP ;  /* 0x0000000000007918 */ /* 0x000fd00000000000 */
[----:B---3--:R-:W0:-:S00]  /*12370*/  USETMAXREG.DEALLOC.CTAPOOL 0x18 ;  /* 0x00000018000079c8 */ /* 0x008e0000080e0500 */
        /* <DEDUP_REMOVED lines=18> */
.L_x_3764:
        /* <DEDUP_REMOVED lines=43> */
.L_x_3768:
        /* <DEDUP_REMOVED lines=38> */
.L_x_3766:
        /* <DEDUP_REMOVED lines=20> */
.L_x_3769:
        /* <DEDUP_REMOVED lines=54> */
.L_x_3767:
[----:B------:R-:W-:Y:S01]  /*12e50*/  IMAD.U32 R2, RZ, RZ, UR6 ;  /* 0x00000006ff027e24 */ /* 0x000fe2000f8e00ff */
[----:B------:R1:W-:Y:S04]  /*12e60*/  STL [R1+0x4], RZ ;  /* 0x000004ff01007387 */ /* 0x0003e80000100800 */
[----:B------:R1:W-:Y:S04]  /*12e70*/  STL [R1+0x8], RZ ;  /* 0x000008ff01007387 */ /* 0x0003e80000100800 */
[----:B------:R1:W-:Y:S02]  /*12e80*/  STL [R1], R2 ;  /* 0x0000000201007387 */ /* 0x0003e40000100800 */
.L_x_3770:
        /* <DEDUP_REMOVED lines=10> */
.L_x_3765:
        /* <DEDUP_REMOVED lines=8> */
[----:B------:R-:W3:Y:S01]  /*12fb0*/  S2UR UR5, SR_CgaCtaId ;  /* 0x00000000000579c3 */ /* 0x000ee20000008800 */
[C---:B--2---:R-:W-:Y:S01]  /*12fc0*/  IMAD.SHL.U32 R0, R6.reuse, 0x8, RZ ;  /* 0x0000000806007824 */ /* 0x044fe200078e00ff */
[----:B------:R-:W-:Y:S01]  /*12fd0*/  LOP3.LUT R4, R6, 0x7f, RZ, 0xc0, !PT ;  /* 0x0000007f06047812 */ /* 0x000fe200078ec0ff */
[----:B------:R-:W-:Y:S01]  /*12fe0*/  UMOV UR4, 0x400 ;  /* 0x0000040000047882 */ /* 0x000fe20000000000 */
[----:B------:R-:W-:Y:S01]  /*12ff0*/  BSSY B8, `(.L_x_3771) ;  /* 0x0000805000087945 */ /* 0x000fe20003800000 */
[----:B------:R-:W-:Y:S01]  /*13000*/  IMAD.MOV.U32 R19, RZ, RZ, RZ ;  /* 0x000000ffff137224 */ /* 0x000fe200078e00ff */
[----:B------:R-:W-:Y:S01]  /*13010*/  LOP3.LUT R3, R0, 0x1f8, RZ, 0xc0, !PT ;  /* 0x000001f800037812 */ /* 0x000fe200078ec0ff */
[----:B01----:R-:W-:Y:S01]  /*13020*/  IMAD.SHL.U32 R2, R4, 0x8, RZ ;  /* 0x0000000804027824 */ /* 0x003fe200078e00ff */
[----:B------:R-:W-:Y:S01]  /*13030*/  ULDC.64 UR38, c[0x0][0x198] ;  /* 0x0000660000267ab9 */ /* 0x000fe20000000a00 */
[----:B------:R-:W-:Y:S01]  /*13040*/  IMAD.MOV.U32 R0, RZ, RZ, 0x1 ;  /* 0x00000001ff007424 */ /* 0x000fe200078e00ff */
[----:B------:R-:W-:Y:S01]  /*13050*/  LOP3.LUT R3, R3, 0x38, R6, 0x78, !PT ;  /* 0x0000003803037812 */ /* 0x000fe200078e7806 */
[----:B------:R-:W-:Y:S01]  /*13060*/  IMAD.SHL.U32 R6, R6, 0x10, RZ ;  /* 0x0000001006067824 */ /* 0x000fe200078e00ff */
[----:B------:R-:W-:-:S02]  /*13070*/  ULDC UR36, c[0x0][0xc] ;  /* 0x0000030000247ab9 */ /* 0x000fc40000000800 */
[----:B------:R-:W-:Y:S02]  /*13080*/  LOP3.LUT R3, R3, 0x200, R2, 0xf8, !PT ;  /* 0x0000020003037812 */ /* 0x000fe400078ef802 */
[----:B------:R-:W-:-:S04]  /*13090*/  SHF.R.U32.HI R2, RZ, 0x3, R4 ;  /* 0x00000003ff027819 */ /* 0x000fc80000011604 */
[----:B------:R-:W-:Y:S01]  /*130a0*/  LOP3.LUT R4, R2, 0x70, R6, 0xf8, !PT ;  /* 0x0000007002047812 */ /* 0x000fe200078ef806 */
[----:B---3--:R-:W-:-:S06]  /*130b0*/  ULEA UR4, UR5, UR4, 0x18 ;  /* 0x0000000405047291 */ /* 0x008fcc000f8ec03f */
[----:B------:R-:W-:-:S04]  /*130c0*/  IMAD.U32 R18, RZ, RZ, UR4 ;  /* 0x00000004ff127e24 */ /* 0x000fc8000f8e00ff */
[----:B------:R-:W-:-:S05]  /*130d0*/  IMAD R2, R3, 0x2, R18 ;  /* 0x0000000203027824 */ /* 0x000fca00078e0212 */
[----:B------:R0:W-:Y:S04]  /*130e0*/  STL [R1+0x60], R2 ;  /* 0x0000600201007387 */ /* 0x0001e80000100800 */
[----:B------:R0:W-:Y:S04]  /*130f0*/  STL [R1+0x54], RZ ;  /* 0x000054ff01007387 */ /* 0x0001e80000100800 */
[----:B------:R0:W-:Y:S04]  /*13100*/  STL [R1+0x18], R0 ;  /* 0x0000180001007387 */ /* 0x0001e80000100800 */
[----:B------:R0:W-:Y:S04]  /*13110*/  STL [R1+0x10], RZ ;  /* 0x000010ff01007387 */ /* 0x0001e80000100800 */
[----:B------:R0:W-:Y:S02]  /*13120*/  STL [R1+0x14], R0 ;  /* 0x0000140001007387 */ /* 0x0001e40000100800 */
.L_x_3937:
[----:B0-----:R-:W2:Y:S01]  /*13130*/  LDL R0, [R1+0xc] ;  /* 0x00000c0001007983 */ /* 0x001ea20000100800 */
[----:B------:R-:W2:Y:S01]  /*13140*/  LDC.64 R2, c[0x0][0xc88] ;  /* 0x00032200ff027b82 */ /* 0x000ea20000000a00 */
[----:B------:R-:W-:Y:S05]  /*13150*/  YIELD ;  /* 0x0000000000007946 */ /* 0x000fea0003800000 */
[----:B------:R-:W-:Y:S01]  /*13160*/  ULDC.64 UR4, c[0x0][0xa28] ;  /* 0x00028a0000047ab9 */ /* 0x000fe20000000a00 */
[----:B------:R-:W-:Y:S02]  /*13170*/  CS2R R8, SRZ ;  /* 0x0000000000087805 */ /* 0x000fe4000001ff00 */
[----:B------:R-:W-:Y:S01]  /*13180*/  ISETP.NE.U32.AND P0, PT, RZ, UR4, PT ;  /* 0x00000004ff007c0c */ /* 0x000fe2000bf05070 */
[----:B------:R-:W-:Y:S01]  /*13190*/  ULDC.64 UR10, c[0x0][0xa18] ;  /* 0x00028600000a7ab9 */ /* 0x000fe20000000a00 */
[----:B------:R-:W-:Y:S01]  /*131a0*/  ULDC.64 UR8, c[0x0][0xa10] ;  /* 0x0002840000087ab9 */ /* 0x000fe20000000a00 */
[----:B------:R-:W-:Y:S01]  /*131b0*/  ULDC.64 UR6, c[0x0][0xa08] ;  /* 0x0002820000067ab9 */ /* 0x000fe20000000a00 */
[----:B--2---:R-:W-:-:S05]  /*131c0*/  IMAD.WIDE R2, R0, 0x4, R2 ;  /* 0x0000000400027825 */ /* 0x004fca00078e0202 */
[----:B------:R-:W2:Y:S01]  /*131d0*/  LDG.E R13, desc[UR40][R2.64] ;  /* 0x00000028020d7981 */ /* 0x000ea2000c1e1900 */
[----:B------:R-:W-:Y:S02]  /*131e0*/  ISETP.NE.AND.EX P0, PT, RZ, UR5, PT, P0 ;  /* 0x00000005ff007c0c */ /* 0x000fe4000bf05300 */
        /* <DEDUP_REMOVED lines=9> */
[----:B-1----:R1:W5:Y:S01]  /*13280*/  @P0 LDG.E R8, desc[UR40][R2.64] ;  /* 0x0000002802080981 */ /* 0x002362000c1e1900 */
[----:B------:R-:W-:Y:S01]  /*13290*/  ISETP.NE.AND.EX P1, PT, RZ, UR5, PT, P1 ;  /* 0x00000005ff007c0c */ /* 0x000fe2000bf25310 */
[----:B---3--:R-:W-:Y:S01]  /*132a0*/  IMAD.MOV.U32 R12, RZ, RZ, RZ ;  /* 0x000000ffff0c7224 */ /* 0x008fe200078e00ff */
[----:B------:R-:W-:Y:S01]  /*132b0*/  ISETP.NE.U32.AND P3, PT, RZ, UR10, PT ;  /* 0x0000000aff007c0c */ /* 0x000fe2000bf65070 */
[----:B------:R-:W-:Y:S01]  /*132c0*/  STL [R1+0x1c], R14 ;  /* 0x00001c0e01007387 */ /* 0x000fe20000100800 */
[----:B------:R-:W-:Y:S01]  /*132d0*/  ISETP.NE.U32.AND P0, PT, RZ, UR6, PT ;  /* 0x00000006ff007c0c */ /* 0x000fe2000bf05070 */
[----:B0-----:R-:W-:Y:S01]  /*132e0*/  IMAD.MOV.U32 R0, RZ, RZ, RZ ;  /* 0x000000ffff007224 */ /* 0x001fe200078e00ff */
[----:B------:R-:W-:Y:S02]  /*132f0*/  ISETP.NE.U32.AND P2, PT, RZ, UR8, PT ;  /* 0x00000008ff007c0c */ /* 0x000fe4000bf45070 */
[C---:B------:R-:W-:Y:S02]  /*13300*/  IADD3 R6, P5, R17.reuse, UR6, RZ ;  /* 0x0000000611067c10 */ /* 0x040fe4000ffbe0ff */
[----:B-1----:R-:W-:-:S02]  /*13310*/  IADD3 R2, P4, R17, UR4, RZ ;  /* 0x0000000411027c10 */ /* 0x002fc4000ff9e0ff */
[----:B------:R-:W-:Y:S02]  /*13320*/  ISETP.NE.AND.EX P3, PT, RZ, UR11, PT, P3 ;  /* 0x0000000bff007c0c */ /* 0x000fe4000bf65330 */
[C---:B------:R-:W-:Y:S02]  /*13330*/  IADD3.X R3, R14.reuse, UR5, RZ, P4, !PT ;  /* 0x000000050e037c10 */ /* 0x040fe4000a7fe4ff */
[----:B------:R-:W-:Y:S02]  /*13340*/  IADD3 R4, P4, R17, UR8, RZ ;  /* 0x0000000811047c10 */ /* 0x000fe4000ff9e0ff */
[----:B------:R-:W-:Y:S01]  /*13350*/  ISETP.NE.AND.EX P0, PT, RZ, UR7, PT, P0 ;  /* 0x00000007ff007c0c */ /* 0x000fe2000bf05300 */
[----:B------:R-:W2:Y:S01]  /*13360*/  @P1 LDG.E R9, desc[UR40][R2.64] ;  /* 0x0000002802091981 */ /* 0x000ea2000c1e1900 */
[----:B------:R-:W-:Y:S01]  /*13370*/  IADD3.X R5, R14, UR9, RZ, P4, !PT ;  /* 0x000000090e057c10 */ /* 0x000fe2000a7fe4ff */
[----:B------:R-:W-:Y:S01]  /*13380*/  ULDC UR4, c[0x0][0x288] ;  /* 0x0000a20000047ab9 */ /* 0x000fe20000000800 */
[----:B------:R-:W-:-:S02]  /*13390*/  ISETP.NE.AND.EX P2, PT, RZ, UR9, PT, P2 ;  /* 0x00000009ff007c0c */ /* 0x000fc4000bf45320 */
[----:B------:R-:W-:Y:S02]  /*133a0*/  IADD3.X R7, R14, UR7, RZ, P5, !PT ;  /* 0x000000070e077c10 */ /* 0x000fe4000affe4ff */
[----:B------:R-:W-:-:S04]  /*133b0*/  @P3 IADD3 R10, P4, R17, UR10, RZ ;  /* 0x0000000a110a3c10 */ /* 0x000fc8000ff9e0ff */
[----:B------:R-:W-:Y:S01]  /*133c0*/  @P3 IADD3.X R11, R14, UR11, RZ, P4, !PT ;  /* 0x0000000b0e0b3c10 */ /* 0x000fe2000a7fe4ff */
[----:B------:R-:W5:Y:S04]  /*133d0*/  @P0 LDG.E R12, desc[UR40][R6.64] ;  /* 0x00000028060c0981 */ /* 0x000f68000c1e1900 */
        /* <DEDUP_REMOVED lines=12> */
[----:B0-----:R-:W-:Y:S01]  /*134a0*/  IMAD.U32 R11, RZ, RZ, UR5 ;  /* 0x00000005ff0b7e24 */ /* 0x001fe2000f8e00ff */
[----:B--2---:R0:W-:Y:S02]  /*134b0*/  STL [R1+0x58], R9 ;  /* 0x0000580901007387 */ /* 0x0041e40000100800 */
[----:B0-----:R-:W-:Y:S01]  /*134c0*/  IMAD.U32 R9, RZ, RZ, UR4 ;  /* 0x00000004ff097e24 */ /* 0x001fe2000f8e00ff */
[----:B------:R-:W-:Y:S06]  /*134d0*/  @P3 BRA `(.L_x_3772) ;  /* 0x0000000000143947 */ /* 0x000fec0003800000 */
[----:B------:R-:W-:Y:S05]  /*134e0*/  @!P1 BRA `(.L_x_3772) ;  /* 0x0000000000109947 */ /* 0x000fea0003800000 */
[----:B------:R-:W2:Y:S04]  /*134f0*/  LDG.E R10, desc[UR40][R2.64] ;  /* 0x00000028020a7981 */ /* 0x000ea8000c1e1900 */
[----:B------:R-:W2:Y:S02]  /*13500*/  LDG.E R2, desc[UR40][R2.64+0x4] ;  /* 0x0000042802027981 */ /* 0x000ea4000c1e1900 */
[----:B--2---:R-:W-:-:S05]  /*13510*/  IMAD.IADD R2, R2, 0x1, -R10 ;  /* 0x0000000102027824 */ /* 0x004fca00078e0a0a */
[----:B------:R0:W-:Y:S02]  /*13520*/  STL [R1+0x58], R2 ;  /* 0x0000580201007387 */ /* 0x0001e40000100800 */
.L_x_3772:
[----:B------:R-:W2:Y:S01]  /*13530*/  LDL.LU R3, [R1+0x8] ;  /* 0x0000080001037983 */ /* 0x000ea20000300800 */
[----:B------:R-:W-:Y:S02]  /*13540*/  ULDC.64 UR4, c[0x0][0xa20] ;  /* 0x0002880000047ab9 */ /* 0x000fe40000000a00 */
[----:B------:R-:W-:Y:S01]  /*13550*/  ISETP.NE.U32.AND P1, PT, RZ, UR4, PT ;  /* 0x00000004ff007c0c */ /* 0x000fe2000bf25070 */
[----:B------:R1:W-:Y:S03]  /*13560*/  STL [R1+0x8], R13 ;  /* 0x0000080d01007387 */ /* 0x0003e60000100800 */
[----:B------:R-:W-:Y:S02]  /*13570*/  ISETP.NE.AND.EX P1, PT, RZ, UR5, PT, P1 ;  /* 0x00000005ff007c0c */ /* 0x000fe4000bf25310 */
[C---:B--2---:R-:W-:Y:S02]  /*13580*/  LOP3.LUT R10, R3.reuse, 0xff000000, RZ, 0xc0, !PT ;  /* 0xff000000030a7812 */ /* 0x044fe400078ec0ff */
[----:B0-----:R-:W-:-:S02]  /*13590*/  LOP3.LUT R2, R3, 0xff0000, RZ, 0xc0, !PT ;  /* 0x00ff000003027812 */ /* 0x001fc400078ec0ff */
[----:B------:R-:W-:Y:S02]  /*135a0*/  SHF.R.U32.HI R10, RZ, 0x8, R10 ;  /* 0x00000008ff0a7819 */ /* 0x000fe4000001160a */
[----:B------:R-:W-:Y:S02]  /*135b0*/  LOP3.LUT R16, R3, 0xffff, RZ, 0xc0, !PT ;  /* 0x0000ffff03107812 */ /* 0x000fe400078ec0ff */
[----:B------:R-:W-:Y:S01]  /*135c0*/  LEA.HI R10, R2, R10, RZ, 0x10 ;  /* 0x0000000a020a7211 */ /* 0x000fe200078f80ff */
[----:B-----5:R-:W-:-:S05]  /*135d0*/  IMAD.IADD R2, R12, 0x1, R8 ;  /* 0x000000010c027824 */ /* 0x020fca00078e0208 */
[----:B------:R1:W-:Y:S01]  /*135e0*/  STL [R1+0x20], R2 ;  /* 0x0000200201007387 */ /* 0x0003e20000100800 */
[----:B------:R-:W-:Y:S05]  /*135f0*/  @!P1 BRA `(.L_x_3773) ;  /* 0x0000000000109947 */ /* 0x000fea0003800000 */
[----:B-1----:R-:W-:-:S04]  /*13600*/  IADD3 R2, P0, R17, UR4, RZ ;  /* 0x0000000411027c10 */ /* 0x002fc8000ff1e0ff */
[----:B------:R-:W-:-:S05]  /*13610*/  IADD3.X R3, R14, UR5, RZ, P0, !PT ;  /* 0x000000050e037c10 */ /* 0x000fca00087fe4ff */
[----:B------:R0:W5:Y:S01]  /*13620*/  LDG.E R9, desc[UR40][R2.64] ;  /* 0x0000002802097981 */ /* 0x000162000c1e1900 */
[----:B------:R-:W-:Y:S05]  /*13630*/  BRA `(.L_x_3774) ;  /* 0x0000000000107947 */ /* 0x000fea0003800000 */
.L_x_3773:
[----:B------:R-:W-:Y:S05]  /*13640*/  @!P0 BRA `(.L_x_3774) ;  /* 0x00000000000c8947 */ /* 0x000fea0003800000 */
[----:B------:R-:W2:Y:S04]  /*13650*/  LDG.E R9, desc[UR40][R6.64] ;  /* 0x0000002806097981 */ /* 0x000ea8000c1e1900 */
[----:B------:R-:W2:Y:S02]  /*13660*/  LDG.E R6, desc[UR40][R6.64+0x4] ;  /* 0x0000042806067981 */ /* 0x000ea4000c1e1900 */
[----:B--2---:R-:W-:-:S07]  /*13670*/  IMAD.IADD R9, R6, 0x1, -R9 ;  /* 0x0000000106097824 */ /* 0x004fce00078e0a09 */
.L_x_3774:
[----:B01----:R-:W2:Y:S01]  /*13680*/  @P2 LDG.E R2, desc[UR40][R4.64] ;  /* 0x0000002804022981 */ /* 0x003ea2000c1e1900 */
[----:B-----5:R-:W-:-:S03]  /*13690*/  IMAD.IADD R6, R9, 0x1, -R8 ;  /* 0x0000000109067824 */ /* 0x020fc600078e0a08 */
[----:B------:R-:W2:Y:S01]  /*136a0*/  @P2 LDG.E R4, desc[UR40][R4.64+0x4] ;  /* 0x0000042804042981 */ /* 0x000ea2000c1e1900 */
[----:B------:R-:W-:-:S05]  /*136b0*/  LOP3.LUT R14, R10, 0xff, RZ, 0xc0, !PT ;  /* 0x000000ff0a0e7812 */ /* 0x000fca00078ec0ff */
[----:B------:R0:W-:Y:S01]  /*136c0*/  STL [R1+0x5c], R14 ;  /* 0x00005c0e01007387 */ /* 0x0001e20000100800 */
[----:B------:R-:W-:Y:S01]  /*136d0*/  BSSY B0, `(.L_x_3775) ;  /* 0x0000029000007945 */ /* 0x000fe20003800000 */
[----:B------:R-:W-:Y:S01]  /*136e0*/  SHF.R.U32.HI R10, RZ, 0x10, R10 ;  /* 0x00000010ff0a7819 */ /* 0x000fe2000001160a */
[----:B--2---:R-:W-:-:S04]  /*136f0*/  @P2 IMAD.IADD R11, R4, 0x1, -R2 ;  /* 0x00000001040b2824 */ /* 0x004fc800078e0a02 */
[----:B------:R-:W-:-:S04]  /*13700*/  IMAD.IADD R3, R6, 0x1, R11 ;  /* 0x0000000106037824 */ /* 0x000fc800078e020b */
[C---:B------:R-:W-:Y:S01]  /*13710*/  VIADD R2, R3.reuse, 0x3f ;  /* 0x0000003f03027836 */ /* 0x040fe20000000000 */
[----:B------:R-:W-:-:S04]  /*13720*/  ISETP.GE.AND P1, PT, R3, 0x1, PT ;  /* 0x000000010300780c */ /* 0x000fc80003f26270 */
[----:B------:R-:W-:-:S04]  /*13730*/  SHF.R.S32.HI R3, RZ, 0x1f, R2 ;  /* 0x0000001fff037819 */ /* 0x000fc80000011402 */
[----:B------:R-:W-:-:S04]  /*13740*/  LEA.HI R3, R3, R2, RZ, 0x6 ;  /* 0x0000000203037211 */ /* 0x000fc800078f30ff */
[----:B------:R-:W-:-:S05]  /*13750*/  SHF.R.S32.HI R12, RZ, 0x6, R3 ;  /* 0x00000006ff0c7819 */ /* 0x000fca0000011403 */
[----:B------:R0:W-:Y:S01]  /*13760*/  STL [R1+0x38], R12 ;  /* 0x0000380c01007387 */ /* 0x0001e20000100800 */
[----:B------:R-:W-:Y:S01]  /*13770*/  IMAD.MOV.U32 R4, RZ, RZ, RZ ;  /* 0x000000ffff047224 */ /* 0x000fe200078e00ff */
[----:B------:R-:W-:Y:S06]  /*13780*/  @!P1 BRA `(.L_x_3776) ;  /* 0x0000000000749947 */ /* 0x000fec0003800000 */
[----:B------:R-:W-:Y:S01]  /*13790*/  ISETP.NE.AND P0, PT, R10, RZ, PT ;  /* 0x000000ff0a00720c */ /* 0x000fe20003f05270 */
[----:B------:R-:W-:-:S03]  /*137a0*/  ULDC UR4, c[0x0][0x9f0] ;  /* 0x00027c0000047ab9 */ /* 0x000fc60000000800 */
[----:B------:R-:W-:-:S04]  /*137b0*/  SEL R2, R10, UR4, P0 ;  /* 0x000000040a027c07 */ /* 0x000fc80008000000 */
[----:B------:R-:W-:Y:S02]  /*137c0*/  IABS R3, R2 ;  /* 0x0000000200037213 */ /* 0x000fe40000000000 */
[----:B------:R-:W-:Y:S02]  /*137d0*/  IADD3 R7, R2, -0x1, R12 ;  /* 0xffffffff02077810 */ /* 0x000fe40007ffe00c */
[----:B------:R-:W1:Y:S08]  /*137e0*/  I2F.RP R4, R3 ;  /* 0x0000000300047306 */ /* 0x000e700000209400 */
        /* <DEDUP_REMOVED lines=23> */
.L_x_3776:
[----:B------:R-:W-:Y:S05]  /*13960*/  BSYNC B0 ;  /* 0x0000000000007941 */ /* 0x000fea0003800000 */
.L_x_3775:
[-C--:B------:R-:W-:Y:S01]  /*13970*/  IMAD R2, R14, R4.reuse, RZ ;  /* 0x000000040e027224 */ /* 0x080fe200078e02ff */
[----:B------:R-:W-:Y:S03]  /*13980*/  BSSY B0, `(.L_x_3777) ;  /* 0x00001b8000007945 */ /* 0x000fe60003800000 */
[C---:B------:R-:W-:Y:S01]  /*13990*/  IMAD R3, R2.reuse, 0x40, -R6 ;  /* 0x0000004002037824 */ /* 0x040fe200078e0a06 */
[----:B------:R-:W-:-:S04]  /*139a0*/  VIADDMNMX R4, R2, R4, R12, PT ;  /* 0x0000000402047246 */ /* 0x000fc8000380010c */
[----:B------:R-:W-:Y:S01]  /*139b0*/  VIMNMX R3, RZ, R3, !PT ;  /* 0x00000003ff037248 */ /* 0x000fe20007fe0100 */
[----:B------:R-:W-:-:S05]  /*139c0*/  IMAD R2, R4, 0x40, -R6 ;  /* 0x0000004004027824 */ /* 0x000fca00078e0a06 */
[----:B------:R-:W-:-:S04]  /*139d0*/  VIMNMX R2, R2, R11, PT ;  /* 0x0000000b02027248 */ /* 0x000fc80003fe0100 */
[----:B------:R-:W-:Y:S02]  /*139e0*/  ISETP.GT.AND P0, PT, R2, R3, PT ;  /* 0x000000030200720c */ /* 0x000fe40003f04270 */
[----:B------:R-:W-:-:S05]  /*139f0*/  SHF.R.U32.HI R3, RZ, 0x6, R3 ;  /* 0x00000006ff037819 */ /* 0x000fca0000011603 */
[----:B------:R-:W-:-:S06]  /*13a00*/  IMAD.MOV.U32 R8, RZ, RZ, R3 ;  /* 0x000000ffff087224 */ /* 0x000fcc00078e0003 */
[----:B------:R-:W-:-:S05]  /*13a10*/  @P0 VIADD R2, R2, 0x3f ;  /* 0x0000003f02020836 */ /* 0x000fca0000000000 */
[----:B------:R-:W-:-:S04]  /*13a20*/  @P0 SHF.R.S32.HI R4, RZ, 0x1f, R2 ;  /* 0x0000001fff040819 */ /* 0x000fc80000011402 */
[----:B------:R-:W-:-:S04]  /*13a30*/  @P0 LEA.HI R2, R4, R2, RZ, 0x6 ;  /* 0x0000000204020211 */ /* 0x000fc800078f30ff */
[----:B------:R-:W-:Y:S02]  /*13a40*/  @P0 SHF.R.S32.HI R8, RZ, 0x6, R2 ;  /* 0x00000006ff080819 */ /* 0x000fe40000011402 */
[----:B------:R-:W-:Y:S02]  /*13a50*/  PLOP3.LUT P0, PT, PT, PT, PT, 0x80, 0x0 ;  /* 0x000000000000781c */ /* 0x000fe40003f0f070 */
        /* <DEDUP_REMOVED lines=8> */
[----:B0-----:R0:W1:Y:S02]  /*13ae0*/  SHFL.IDX PT, R14, R4, RZ, 0x1f ;  /* 0x00001fff040e7589 */ /* 0x00106400000e0000 */
.L_x_3969:
[----:B-1----:R-:W-:Y:S02]  /*13af0*/  ISETP.NE.AND P0, PT, R14, RZ, PT ;  /* 0x000000ff0e00720c */ /* 0x002fe40003f05270 */
[----:B------:R-:W-:-:S11]  /*13b00*/  PLOP3.LUT P6, PT, PT, PT, PT, 0x8, 0x0 ;  /* 0x000000000000781c */ /* 0x000fd60003fce170 */
[----:B------:R-:W-:Y:S05]  /*13b10*/  @P0 BRA `(.L_x_3780) ;  /* 0x00000000000c0947 */ /* 0x000fea0003800000 */
[----:B------:R-:W-:-:S03]  /*13b20*/  UMOV UR4, 0xffffffff ;  /* 0xffffffff00047882 */ /* 0x000fc60000000000 */
[----:B------:R-:W-:Y:S05]  /*13b30*/  BRA.DIV UR4, `(.L_x_3781) ;  /* 0x00000082043c7947 */ /* 0x000fea000b800000 */
[----:B------:R-:W-:-:S13]  /*13b40*/  ELECT P6, URZ, PT ;  /* 0x00000000003f782f */ /* 0x000fda00038c0000 */
.L_x_3780:
        /* <DEDUP_REMOVED lines=9> */
.L_x_3972:
[----:B------:R-:W-:Y:S05]  /*13be0*/  BSYNC B1 ;  /* 0x0000000000017941 */ /* 0x000fea0003800000 */
.L_x_3782:
        /* <DEDUP_REMOVED lines=12> */
.L_x_3973:
[----:B------:R-:W-:Y:S05]  /*13cb0*/  BSYNC B2 ;  /* 0x0000000000027941 */ /* 0x000fea0003800000 */
.L_x_3786:
[----:B------:R-:W-:Y:S04]  /*13cc0*/  BSSY B2, `(.L_x_3788) ;  /* 0x0000009000027945 */ /* 0x000fe80003800000 */
[----:B------:R-:W-:Y:S05]  /*13cd0*/  @P2 BRA `(.L_x_3789) ;  /* 0x00000000001c2947 */ /* 0x000fea0003800000 */
[----:B------:R-:W2:Y:S01]  /*13ce0*/  S2R R6, SR_TID.X ;  /* 0x0000000000067919 */ /* 0x000ea20000002100 */
[----:B0-----:R-:W-:-:S04]  /*13cf0*/  IMAD.MOV.U32 R4, RZ, RZ, 0x2000 ;  /* 0x00002000ff047424 */ /* 0x001fc800078e00ff */
[----:B------:R3:W-:Y:S01]  /*13d00*/  SYNCS.ARRIVE.TRANS64 RZ, [R5+URZ+0x28c90], R4 ;  /* 0x028c900405ff79a7 */ /* 0x0007e2000800003f */
[----:B--2---:R-:W-:-:S04]  /*13d10*/  LOP3.LUT R6, R6, 0x1f, RZ, 0xc0, !PT ;  /* 0x0000001f06067812 */ /* 0x004fc800078ec0ff */
[----:B------:R-:W-:-:S13]  /*13d20*/  ISETP.NE.AND P0, PT, R6, RZ, PT ;  /* 0x000000ff0600720c */ /* 0x000fda0003f05270 */
[----:B---3--:R-:W-:Y:S05]  /*13d30*/  @!P0 BRA `(.L_x_3789) ;  /* 0x0000000000048947 */ /* 0x008fea0003800000 */
[----:B------:R-:W-:Y:S01]  /*13d40*/  BPT.TRAP 0x1 ;  /* 0x000000040000795c */ /* 0x000fe20000300000 */
.L_x_3789:
[----:B------:R-:W-:Y:S05]  /*13d50*/  BSYNC B2 ;  /* 0x0000000000027941 */ /* 0x000fea0003800000 */
.L_x_3788:
[----:B------:R-:W2:Y:S01]  /*13d60*/  LDL R6, [R1+0x10] ;  /* 0x0000100001067983 */ /* 0x000ea20000100800 */
[----:B------:R-:W-:Y:S01]  /*13d70*/  IMAD.MOV.U32 R11, RZ, RZ, RZ ;  /* 0x000000ffff0b7224 */ /* 0x000fe200078e00ff */
[----:B------:R-:W-:Y:S01]  /*13d80*/  UIADD3 UR4, UP0, UR38, 0x570, URZ ;  /* 0x0000057026047890 */ /* 0x000fe2000ff1e03f */
[----:B0-----:R-:W-:Y:S01]  /*13d90*/  IMAD R4, R8, 0x40, R0 ;  /* 0x0000004008047824 */ /* 0x001fe200078e0200 */
[----:B------:R-:W-:Y:S01]  /*13da0*/  PLOP3.LUT P0, PT, PT, PT, PT, 0x80, 0x0 ;  /* 0x000000000000781c */ /* 0x000fe20003f0f070 */
[----:B------:R-:W-:Y:S01]  /*13db0*/  VIADD R7, R5, 0x28c90 ;  /* 0x00028c9005077836 */ /* 0x000fe20000000000 */
[----:B------:R-:W-:Y:S01]  /*13dc0*/  R2UR UR10, R11 ;  /* 0x000000000b0a72ca */ /* 0x000fe200000e0000 */
[----:B------:R-:W-:Y:S01]  /*13dd0*/  VIADD R4, R4, 0xffffffc0 ;  /* 0xffffffc004047836 */ /* 0x000fe20000000000 */
[----:B------:R-:W-:Y:S01]  /*13de0*/  UIADD3.X UR5, URZ, UR39, URZ, UP0, !UPT ;  /* 0x000000273f057290 */ /* 0x000fe200087fe43f */
[----:B------:R-:W-:Y:S01]  /*13df0*/  UMOV UR6, 0x0 ;  /* 0x0000000000067882 */ /* 0x000fe20000000000 */
[----:B------:R-:W-:Y:S01]  /*13e00*/  UMOV UR7, 0x12f00000 ;  /* 0x12f0000000077882 */ /* 0x000fe20000000000 */
[----:B--2---:R-:W-:-:S04]  /*13e10*/  IMAD R6, R6, 0x2000, R18 ;  /* 0x0000200006067824 */ /* 0x004fc800078e0212 */
[----:B------:R-:W-:-:S07]  /*13e20*/  VIADD R6, R6, 0x22400 ;  /* 0x0002240006067836 */ /* 0x000fce0000000000 */
.L_x_3790:
        /* <DEDUP_REMOVED lines=13> */
.L_x_3974:
[----:B------:R-:W-:Y:S05]  /*13f00*/  BSYNC B2 ;  /* 0x0000000000027941 */ /* 0x000fea0003800000 */
.L_x_3791:
[----:B------:R-:W-:Y:S01]  /*13f10*/  BSSY B2, `(.L_x_3793) ;  /* 0x000000b000027945 */ /* 0x000fe20003800000 */
[----:B------:R-:W-:Y:S02]  /*13f20*/  IMAD.MOV.U32 R12, RZ, RZ, 0x0 ;  /* 0x00000000ff0c7424 */ /* 0x000fe400078e00ff */
[----:B------:R-:W-:Y:S01]  /*13f30*/  IMAD.MOV.U32 R13, RZ, RZ, 0x12f00000 ;  /* 0x12f00000ff0d7424 */ /* 0x000fe200078e00ff */
[----:B------:R-:W-:Y:S06]  /*13f40*/  @P2 BRA `(.L_x_3794) ;  /* 0x00000000001c2947 */ /* 0x000fec0003800000 */
[----:B------:R-:W2:Y:S01]  /*13f50*/  S2R R7, SR_TID.X ;  /* 0x0000000000077919 */ /* 0x000ea20000002100 */
[----:B------:R-:W-:-:S04]  /*13f60*/  IMAD.MOV.U32 R6, RZ, RZ, 0x10000 ;  /* 0x00010000ff067424 */ /* 0x000fc800078e00ff */
[----:B------:R3:W-:Y:S01]  /*13f70*/  SYNCS.ARRIVE.TRANS64 RZ, [R5+URZ+0x28cb0], R6 ;  /* 0x028cb00605ff79a7 */ /* 0x0007e2000800003f */
[----:B--2---:R-:W-:-:S04]  /*13f80*/  LOP3.LUT R7, R7, 0x1f, RZ, 0xc0, !PT ;  /* 0x0000001f07077812 */ /* 0x004fc800078ec0ff */
[----:B------:R-:W-:-:S13]  /*13f90*/  ISETP.NE.AND P0, PT, R7, RZ, PT ;  /* 0x000000ff0700720c */ /* 0x000fda0003f05270 */
[----:B---3--:R-:W-:Y:S05]  /*13fa0*/  @!P0 BRA `(.L_x_3794) ;  /* 0x0000000000048947 */ /* 0x008fea0003800000 */
[----:B------:R-:W-:Y:S01]  /*13fb0*/  BPT.TRAP 0x1 ;  /* 0x000000040000795c */ /* 0x000fe20000300000 */
.L_x_3794:
[----:B------:R-:W-:Y:S05]  /*13fc0*/  BSYNC B2 ;  /* 0x0000000000027941 */ /* 0x000fea0003800000 */
.L_x_3793:
[----:B------:R-:W2:Y:S01]  /*13fd0*/  LDL R6, [R1+0x10] ;  /* 0x0000100001067983 */ /* 0x000ea20000100800 */
[----:B------:R-:W-:Y:S01]  /*13fe0*/  R2UR UR10, R11 ;  /* 0x000000000b0a72ca */ /* 0x000fe200000e0000 */
[----:B------:R-:W-:Y:S01]  /*13ff0*/  UIADD3 UR4, UP0, UR38, 0x670, URZ ;  /* 0x0000067026047890 */ /* 0x000fe2000ff1e03f */
[----:B------:R-:W-:Y:S01]  /*14000*/  R2UR UR6, R12 ;  /* 0x000000000c0672ca */ /* 0x000fe200000e0000 */
[----:B01----:R-:W-:Y:S01]  /*14010*/  VIADD R5, R5, 0x28cb0 ;  /* 0x00028cb005057836 */ /* 0x003fe20000000000 */
[----:B------:R-:W-:Y:S01]  /*14020*/  R2UR UR7, R13 ;  /* 0x000000000d0772ca */ /* 0x000fe200000e0000 */
[----:B------:R-:W-:Y:S01]  /*14030*/  UIADD3.X UR5, URZ, UR39, URZ, UP0, !UPT ;  /* 0x000000273f057290 */ /* 0x000fe200087fe43f */
[----:B------:R-:W-:Y:S01]  /*14040*/  PLOP3.LUT P0, PT, PT, PT, PT, 0x80, 0x0 ;  /* 0x000000000000781c */ /* 0x000fe20003f0f070 */
[----:B--2---:R-:W-:-:S04]  /*14050*/  IMAD R6, R6, 0x10000, R18 ;  /* 0x0001000006067824 */ /* 0x004fc800078e0212 */
[----:B------:R-:W-:-:S08]  /*14060*/  VIADD R7, R6, 0x400 ;  /* 0x0000040006077836 */ /* 0x000fd00000000000 */
.L_x_3795:
        /* <DEDUP_REMOVED lines=15> */
.L_x_3796:
        /* <DEDUP_REMOVED lines=15> */
.L_x_3797:
        /* <DEDUP_REMOVED lines=15> */
.L_x_3798:
        /* <DEDUP_REMOVED lines=15> */
.L_x_3799:
        /* <DEDUP_REMOVED lines=15> */
.L_x_3800:
        /* <DEDUP_REMOVED lines=15> */
.L_x_3801:
        /* <DEDUP_REMOVED lines=15> */
.L_x_3802:
        /* <DEDUP_REMOVED lines=10> */
.L_x_3785:
[----:B------:R-:W-:Y:S05]  /*147a0*/  BSYNC B1 ;  /* 0x0000000000017941 */ /* 0x000fea0003800000 */
.L_x_3784:
[----:B------:R-:W2:Y:S04]  /*147b0*/  LDL.LU R9, [R1+0x10] ;  /* 0x0000100001097983 */ /* 0x000ea80000300800 */
[----:B------:R-:W3:Y:S01]  /*147c0*/  LDL.LU R7, [R1+0x18] ;  /* 0x0000180001077983 */ /* 0x000ee20000300800 */
[----:B0-----:R-:W-:Y:S01]  /*147d0*/  VIADD R4, R8, 0xfffffffe ;  /* 0xfffffffe08047836 */ /* 0x001fe20000000000 */
[----:B------:R-:W-:-:S04]  /*147e0*/  PLOP3.LUT P0, PT, PT, PT, PT, 0x8, 0x0 ;  /* 0x000000000000781c */ /* 0x000fc80003f0e170 */
[----:B------:R-:W-:Y:S01]  /*147f0*/  ISETP.GE.AND P3, PT, R4, R3, PT ;  /* 0x000000030400720c */ /* 0x000fe20003f66270 */
[----:B--2---:R-:W-:-:S05]  /*14800*/  VIADD R5, R9, 0x1 ;  /* 0x0000000109057836 */ /* 0x004fca0000000000 */
[----:B------:R-:W-:-:S04]  /*14810*/  ISETP.NE.AND P2, PT, R5, 0x2, PT ;  /* 0x000000020500780c */ /* 0x000fc80003f45270 */
[----:B------:R-:W-:Y:S02]  /*14820*/  SEL R6, RZ, 0x1, P2 ;  /* 0x00000001ff067807 */ /* 0x000fe40001000000 */
[----:B------:R-:W-:Y:S02]  /*14830*/  SEL R5, R5, RZ, P2 ;  /* 0x000000ff05057207 */ /* 0x000fe40001000000 */
[----:B---3--:R-:W-:-:S03]  /*14840*/  LOP3.LUT R7, R7, R6, RZ, 0x3c, !PT ;  /* 0x0000000607077212 */ /* 0x008fc600078e3cff */
[----:B------:R1:W-:Y:S04]  /*14850*/  STL [R1+0x10], R5 ;  /* 0x0000100501007387 */ /* 0x0003e80000100800 */
[----:B------:R1:W-:Y:S01]  /*14860*/  STL [R1+0x18], R7 ;  /* 0x0000180701007387 */ /* 0x0003e20000100800 */
[----:B------:R-:W-:Y:S05]  /*14870*/  @!P3 BRA `(.L_x_3778) ;  /* 0x0000000c0020b947 */ /* 0x000fea0003800000 */
.L_x_3822:
[----:B------:R-:W-:Y:S05]  /*14880*/  YIELD ;  /* 0x0000000000007946 */ /* 0x000fea0003800000 */
[----:B------:R-:W-:Y:S04]  /*14890*/  BSSY B1, `(.L_x_3803) ;  /* 0x00000ba000017945 */ /* 0x000fe80003800000 */
[----:B--2---:R-:W-:Y:S05]  /*148a0*/  @!P6 BRA `(.L_x_3804) ;  /* 0x0000000800e0e947 */ /* 0x004fea0003800000 */
[----:B-1----:R-:W2:Y:S04]  /*148b0*/  LDL R5, [R1+0x10] ;  /* 0x0000100001057983 */ /* 0x002ea80000100800 */
        /* <DEDUP_REMOVED lines=9> */
.L_x_3975:
[----:B------:R-:W-:Y:S05]  /*14950*/  BSYNC B2 ;  /* 0x0000000000027941 */ /* 0x000fea0003800000 */
.L_x_3805:
        /* <DEDUP_REMOVED lines=9> */
.L_x_3808:
[----:B------:R-:W-:Y:S05]  /*149f0*/  BSYNC B2 ;  /* 0x0000000000027941 */ /* 0x000fea0003800000 */
.L_x_3807:
[----:B------:R-:W2:Y:S01]  /*14a00*/  LDL R7, [R1+0x10] ;  /* 0x0000100001077983 */ /* 0x000ea20000100800 */
[----:B------:R-:W-:Y:S01]  /*14a10*/  IMAD.MOV.U32 R11, RZ, RZ, RZ ;  /* 0x000000ffff0b7224 */ /* 0x000fe200078e00ff */
[----:B------:R-:W-:Y:S01]  /*14a20*/  UIADD3 UR4, UP0, UR38, 0x570, URZ ;  /* 0x0000057026047890 */ /* 0x000fe2000ff1e03f */
[----:B------:R-:W-:Y:S01]  /*14a30*/  PLOP3.LUT P2, PT, PT, PT, PT, 0x80, 0x0 ;  /* 0x000000000000781c */ /* 0x000fe20003f4f070 */
[----:B------:R-:W-:Y:S01]  /*14a40*/  IMAD R8, R4, 0x40, R0 ;  /* 0x0000004004087824 */ /* 0x000fe200078e0200 */
[----:B------:R-:W-:Y:S01]  /*14a50*/  UMOV UR6, 0x0 ;  /* 0x0000000000067882 */ /* 0x000fe20000000000 */
[----:B------:R-:W-:Y:S01]  /*14a60*/  R2UR UR10, R11 ;  /* 0x000000000b0a72ca */ /* 0x000fe200000e0000 */
[----:B------:R-:W-:Y:S01]  /*14a70*/  VIADD R9, R5, 0x28c90 ;  /* 0x00028c9005097836 */ /* 0x000fe20000000000 */
[----:B------:R-:W-:Y:S01]  /*14a80*/  UIADD3.X UR5, URZ, UR39, URZ, UP0, !UPT ;  /* 0x000000273f057290 */ /* 0x000fe200087fe43f */
[----:B------:R-:W-:Y:S01]  /*14a90*/  UMOV UR7, 0x12f00000 ;  /* 0x12f0000000077882 */ /* 0x000fe20000000000 */
[----:B--2---:R-:W-:-:S04]  /*14aa0*/  IMAD R7, R7, 0x2000, R18 ;  /* 0x0000200007077824 */ /* 0x004fc800078e0212 */
[----:B------:R-:W-:-:S07]  /*14ab0*/  VIADD R7, R7, 0x22400 ;  /* 0x0002240007077836 */ /* 0x000fce0000000000 */
.L_x_3809:
        /* <DEDUP_REMOVED lines=13> */
.L_x_3976:
[----:B------:R-:W-:Y:S05]  /*14b90*/  BSYNC B2 ;  /* 0x0000000000027941 */ /* 0x000fea0003800000 */
.L_x_3810:
[----:B------:R-:W-:Y:S01]  /*14ba0*/  BSSY B2, `(.L_x_3812) ;  /* 0x000000b000027945 */ /* 0x000fe20003800000 */
[----:B------:R-:W-:Y:S02]  /*14bb0*/  IMAD.MOV.U32 R12, RZ, RZ, 0x0 ;  /* 0x00000000ff0c7424 */ /* 0x000fe400078e00ff */
[----:B------:R-:W-:Y:S01]  /*14bc0*/  IMAD.MOV.U32 R13, RZ, RZ, 0x12f00000 ;  /* 0x12f00000ff0d7424 */ /* 0x000fe200078e00ff */
[----:B------:R-:W-:Y:S06]  /*14bd0*/  @P3 BRA `(.L_x_3813) ;  /* 0x00000000001c3947 */ /* 0x000fec0003800000 */
[----:B------:R-:W2:Y:S01]  /*14be0*/  S2R R7, SR_TID.X ;  /* 0x0000000000077919 */ /* 0x000ea20000002100 */
[----:B01----:R-:W-:-:S04]  /*14bf0*/  IMAD.MOV.U32 R6, RZ, RZ, 0x10000 ;  /* 0x00010000ff067424 */ /* 0x003fc800078e00ff */
[----:B------:R3:W-:Y:S01]  /*14c00*/  SYNCS.ARRIVE.TRANS64 RZ, [R5+URZ+0x28cb0], R6 ;  /* 0x028cb00605ff79a7 */ /* 0x0007e2000800003f */
[----:B--2---:R-:W-:-:S04]  /*14c10*/  LOP3.LUT R7, R7, 0x1f, RZ, 0xc0, !PT ;  /* 0x0000001f07077812 */ /* 0x004fc800078ec0ff */
[----:B------:R-:W-:-:S13]  /*14c20*/  ISETP.NE.AND P2, PT, R7, RZ, PT ;  /* 0x000000ff0700720c */ /* 0x000fda0003f45270 */
[----:B---3--:R-:W-:Y:S05]  /*14c30*/  @!P2 BRA `(.L_x_3813) ;  /* 0x000000000004a947 */ /* 0x008fea0003800000 */
[----:B------:R-:W-:Y:S01]  /*14c40*/  BPT.TRAP 0x1 ;  /* 0x000000040000795c */ /* 0x000fe20000300000 */
.L_x_3813:
[----:B------:R-:W-:Y:S05]  /*14c50*/  BSYNC B2 ;  /* 0x0000000000027941 */ /* 0x000fea0003800000 */
.L_x_3812:
[----:B01----:R-:W2:Y:S01]  /*14c60*/  LDL R6, [R1+0x10] ;  /* 0x0000100001067983 */ /* 0x003ea20000100800 */
        /* <DEDUP_REMOVED lines=9> */
.L_x_3814:
        /* <DEDUP_REMOVED lines=15> */
.L_x_3815:
        /* <DEDUP_REMOVED lines=15> */
.L_x_3816:
        /* <DEDUP_REMOVED lines=15> */
.L_x_3817:
        /* <DEDUP_REMOVED lines=15> */
.L_x_3818:
        /* <DEDUP_REMOVED lines=15> */
.L_x_3819:
        /* <DEDUP_REMOVED lines=15> */
.L_x_3820:
        /* <DEDUP_REMOVED lines=15> */
.L_x_3821:
        /* <DEDUP_REMOVED lines=10> */
.L_x_3804:
[----:B------:R-:W-:Y:S05]  /*15430*/  BSYNC B1 ;  /* 0x0000000000017941 */ /* 0x000fea0003800000 */
.L_x_3803:
[----:B------:R-:W2:Y:S04]  /*15440*/  LDL.LU R9, [R1+0x10] ;  /* 0x0000100001097983 */ /* 0x000ea80000300800 */
[----:B-1----:R-:W3:Y:S01]  /*15450*/  LDL.LU R7, [R1+0x18] ;  /* 0x0000180001077983 */ /* 0x002ee20000300800 */
[C---:B------:R-:W-:Y:S01]  /*15460*/  ISETP.GT.AND P3, PT, R4.reuse, R3, PT ;  /* 0x000000030400720c */ /* 0x040fe20003f64270 */
[----:B------:R-:W-:Y:S02]  /*15470*/  VIADD R4, R4, 0xffffffff ;  /* 0xffffffff04047836 */ /* 0x000fe40000000000 */
[----:B--2---:R-:W-:-:S05]  /*15480*/  VIADD R5, R9, 0x1 ;  /* 0x0000000109057836 */ /* 0x004fca0000000000 */
[----:B------:R-:W-:-:S04]  /*15490*/  ISETP.NE.AND P2, PT, R5, 0x2, PT ;  /* 0x000000020500780c */ /* 0x000fc80003f45270 */
[----:B------:R-:W-:Y:S02]  /*154a0*/  SEL R6, RZ, 0x1, P2 ;  /* 0x00000001ff067807 */ /* 0x000fe40001000000 */
[----:B------:R-:W-:Y:S02]  /*154b0*/  SEL R5, R5, RZ, P2 ;  /* 0x000000ff05057207 */ /* 0x000fe40001000000 */
[----:B---3--:R-:W-:-:S05]  /*154c0*/  LOP3.LUT R7, R7, R6, RZ, 0x3c, !PT ;  /* 0x0000000607077212 */ /* 0x008fca00078e3cff */
[----:B------:R2:W-:Y:S04]  /*154d0*/  STL [R1+0x18], R7 ;  /* 0x0000180701007387 */ /* 0x0005e80000100800 */
[----:B------:R2:W-:Y:S01]  /*154e0*/  STL [R1+0x10], R5 ;  /* 0x0000100501007387 */ /* 0x0005e20000100800 */
[----:B------:R-:W-:Y:S05]  /*154f0*/  @P3 BRA `(.L_x_3822) ;  /* 0xfffffff000e03947 */ /* 0x000fea000383ffff */
.L_x_3778:
[----:B------:R-:W-:Y:S05]  /*15500*/  BSYNC B0 ;  /* 0x0000000000007941 */ /* 0x000fea0003800000 */
.L_x_3777:
[----:B-12---:R1:W5:Y:S01]  /*15510*/  LDL R7, [R1+0x38] ;  /* 0x0000380001077983 */ /* 0x0063620000100800 */
[----:B------:R-:W-:Y:S05]  /*15520*/  @!P0 WARPSYNC.ALL ;  /* 0x0000000000008948 */ /* 0x000fea0003800000 */
[----:B------:R1:W-:Y:S01]  /*15530*/  STL [R1+0x40], RZ ;  /* 0x000040ff01007387 */ /* 0x0003e20000100800 */
[----:B------:R-:W-:Y:S01]  /*15540*/  BSSY B0, `(.L_x_3823) ;  /* 0x0000020000007945 */ /* 0x000fe20003800000 */
[----:B------:R-:W-:Y:S06]  /*15550*/  @!P0 BAR.SYNC.DEFER_BLOCKING 0xc, 0x180 ;  /* 0x0306000000008b1d */ /* 0x000fec0000010000 */
[----:B-1----:R-:W-:Y:S05]  /*15560*/  @!P1 BRA `(.L_x_3824) ;  /* 0x0000000000749947 */ /* 0x002fea0003800000 */
        /* <DEDUP_REMOVED lines=29> */
.L_x_3824:
[----:B------:R-:W-:Y:S05]  /*15740*/  BSYNC B0 ;  /* 0x0000000000007941 */ /* 0x000fea0003800000 */
.L_x_3823:
        /* <DEDUP_REMOVED lines=13> */
[----:B------:R-:W1:Y:S01]  /*15820*/  S2R R3, SR_LANEID ;  /* 0x0000000000037919 */ /* 0x000e620000000000 */
[----:B------:R-:W-:Y:S02]  /*15830*/  VOTEU.ANY UR4, UPT, PT ;  /* 0x0000000000047886 */ /* 0x000fe400038e0100 */
[----:B------:R-:W1:Y:S08]  /*15840*/  FLO.U32 R0, UR4 ;  /* 0x0000000400007d00 */ /* 0x000e7000080e0000 */
[----:B------:R-:W2:Y:S01]  /*15850*/  POPC R5, UR4 ;  /* 0x0000000400057d09 */ /* 0x000ea20008000000 */
[----:B-1----:R-:W-:-:S02]  /*15860*/  ISETP.EQ.U32.AND P0, PT, R0, R3, PT ;  /* 0x000000030000720c */ /* 0x002fc40003f02070 */
[----:B------:R-:W2:Y:S11]  /*15870*/  LDC.64 R2, c[0x0][0xc60] ;  /* 0x00031800ff027b82 */ /* 0x000eb60000000a00 */
[----:B--2---:R-:W2:Y:S01]  /*15880*/  @P0 ATOMG.E.ADD.STRONG.GPU PT, R3, desc[UR40][R2.64], R5 ;  /* 0x00000005020309a8 */ /* 0x004ea200081ee1e8 */
[----:B------:R-:W1:Y:S02]  /*15890*/  S2R R4, SR_LTMASK ;  /* 0x0000000000047919 */ /* 0x000e640000003900 */
[----:B-1----:R-:W-:-:S04]  /*158a0*/  LOP3.LUT R4, R4, UR4, RZ, 0xc0, !PT ;  /* 0x0000000404047c12 */ /* 0x002fc8000f8ec0ff */
[----:B------:R-:W1:Y:S01]  /*158b0*/  POPC R7, R4 ;  /* 0x0000000400077309 */ /* 0x000e620000000000 */
[----:B--2---:R-:W1:Y:S02]  /*158c0*/  SHFL.IDX PT, R0, R3, R0, 0x1f ;  /* 0x00001f0003007589 */ /* 0x004e6400000e0000 */
[----:B-1----:R-:W-:-:S05]  /*158d0*/  IADD3 R0, R0, UR36, R7 ;  /* 0x0000002400007c10 */ /* 0x002fca000fffe007 */
[----:B------:R1:W-:Y:S01]  /*158e0*/  STL [R1], R0 ;  /* 0x0000000001007387 */ /* 0x0003e20000100800 */
[----:B------:R-:W-:Y:S05]  /*158f0*/  BRA `(.L_x_3827) ;  /* 0x0000004800607947 */ /* 0x000fea0003800000 */
.L_x_3826:
        /* <DEDUP_REMOVED lines=13> */
[----:B------:R-:W-:Y:S02]  /*159d0*/  IMAD.U32 R10, RZ, RZ, UR4 ;  /* 0x00000004ff0a7e24 */ /* 0x000fe4000f8e00ff */
[----:B------:R-:W-:Y:S02]  /*159e0*/  IMAD.U32 R11, RZ, RZ, UR5 ;  /* 0x00000005ff0b7e24 */ /* 0x000fe4000f8e00ff */
[----:B------:R-:W-:Y:S02]  /*159f0*/  IMAD.MOV.U32 R8, RZ, RZ, 0x70 ;  /* 0x00000070ff087424 */ /* 0x000fe400078e00ff */
[----:B0-----:R-:W-:Y:S02]  /*15a00*/  IMAD.MOV.U32 R12, RZ, RZ, 0x1 ;  /* 0x00000001ff0c7424 */ /* 0x001fe400078e00ff */
[----:B------:R-:W-:-:S07]  /*15a10*/  IMAD.MOV.U32 R13, RZ, RZ, RZ ;  /* 0x000000ffff0d7224 */ /* 0x000fce00078e00ff */
[----:B------:R-:W-:-:S07]  /*15a20*/  LEPC R20, `(.L_x_3829) ;  /* 0x000000001014794e */ /* 0x000fce0000000000 */
[----:B-1----:R-:W-:Y:S05]  /*15a30*/  CALL.ABS.NOINC R2 ;  /* 0x0000000002007343 */ /* 0x002fea0003c00000 */
.L_x_3829:
[----:B------:R-:W-:Y:S05]  /*15a40*/  BSYNC B6 ;  /* 0x0000000000067941 */ /* 0x000fea0003800000 */
.L_x_3828:
        /* <DEDUP_REMOVED lines=16> */
[----:B0-----:R-:W-:Y:S02]  /*15b50*/  IMAD.MOV.U32 R12, RZ, RZ, 0x1 ;  /* 0x00000001ff0c7424 */ /* 0x001fe400078e00ff */
[----:B-1----:R-:W-:-:S07]  /*15b60*/  IMAD.MOV.U32 R13, RZ, RZ, RZ ;  /* 0x000000ffff0d7224 */ /* 0x002fce00078e00ff */
[----:B------:R-:W-:-:S07]  /*15b70*/  LEPC R20, `(.L_x_3832) ;  /* 0x000000001014794e */ /* 0x000fce0000000000 */
[----:B--2---:R-:W-:Y:S05]  /*15b80*/  CALL.ABS.NOINC R2 ;  /* 0x0000000002007343 */ /* 0x004fea0003c00000 */
.L_x_3832:
        /* <DEDUP_REMOVED lines=16> */
.L_x_3831:
[----:B------:R-:W-:Y:S05]  /*15c90*/  BSYNC B6 ;  /* 0x0000000000067941 */ /* 0x000fea0003800000 */
.L_x_3830:
[----:B------:R-:W2:Y:S01]  /*15ca0*/  LDL.LU R4, [R1+0x1c] ;  /* 0x00001c0001047983 */ /* 0x000ea20000300800 */
[----:B------:R-:W-:-:S03]  /*15cb0*/  ULDC.64 UR4, c[0x0][0x9f8] ;  /* 0x00027e0000047ab9 */ /* 0x000fc60000000a00 */
[----:B------:R-:W3:Y:S01]  /*15cc0*/  LDL R7, [R1+0x8] ;  /* 0x0000080001077983 */ /* 0x000ee20000100800 */
[----:B------:R-:W-:-:S03]  /*15cd0*/  ISETP.NE.U32.AND P0, PT, RZ, UR4, PT ;  /* 0x00000004ff007c0c */ /* 0x000fc6000bf05070 */
[----:B------:R-:W4:Y:S01]  /*15ce0*/  LDL R0, [R1+0x3c] ;  /* 0x00003c0001007983 */ /* 0x000f220000100800 */
[----:B------:R-:W-:-:S13]  /*15cf0*/  ISETP.NE.AND.EX P0, PT, RZ, UR5, PT, P0 ;  /* 0x00000005ff007c0c */ /* 0x000fda000bf05300 */
[----:B------:R-:W-:-:S04]  /*15d00*/  @P0 IADD3 R2, P1, R17, UR4, RZ ;  /* 0x0000000411020c10 */ /* 0x000fc8000ff3e0ff */
[----:B--2---:R-:W-:Y:S01]  /*15d10*/  @P0 IADD3.X R3, R4, UR5, RZ, P1, !PT ;  /* 0x0000000504030c10 */ /* 0x004fe20008ffe4ff */
[----:B------:R-:W-:-:S04]  /*15d20*/  ULDC.64 UR4, c[0x0][0xa08] ;  /* 0x0002820000047ab9 */ /* 0x000fc80000000a00 */
[----:B---3--:R1:W2:Y:S02]  /*15d30*/  @P0 LDG.E R7, desc[UR40][R2.64] ;  /* 0x0000002802070981 */ /* 0x0082a4000c1e1900 */
[----:B-1----:R-:W1:Y:S01]  /*15d40*/  LDC.64 R2, c[0x0][0x418] ;  /* 0x00010600ff027b82 */ /* 0x002e620000000a00 */
[----:B----4-:R-:W-:Y:S01]  /*15d50*/  VIADD R0, R0, 0xffffffff ;  /* 0xffffffff00007836 */ /* 0x010fe20000000000 */
        /* <DEDUP_REMOVED lines=11> */
[----:B0-----:R0:W1:Y:S02]  /*15e10*/  SHFL.IDX PT, R14, R4, RZ, 0x1f ;  /* 0x00001fff040e7589 */ /* 0x00106400000e0000 */
.L_x_3979:
        /* <DEDUP_REMOVED lines=11> */
.L_x_3982:
        /* <DEDUP_REMOVED lines=24> */
.L_x_3836:
[----:B-1----:R-:W2:Y:S01]  /*16050*/  LDL R2, [R1+0x14] ;  /* 0x0000140001027983 */ /* 0x002ea20000100800 */
[----:B0-----:R-:W-:Y:S01]  /*16060*/  IMAD R0, R19, 0x8, R18 ;  /* 0x0000000813007824 */ /* 0x001fe200078e0212 */
[----:B--2---:R-:W-:-:S04]  /*16070*/  SHF.L.U32 R2, R2, 0x1f, RZ ;  /* 0x0000001f02027819 */ /* 0x004fc800000006ff */
[----:B------:R-:W0:Y:S02]  /*16080*/  SYNCS.PHASECHK.TRANS64.TRYWAIT P0, [R0+URZ+0x28c40], R2 ;  /* 0x028c4002000075a7 */ /* 0x000e24000800017f */
[----:B0-----:R-:W-:Y:S05]  /*16090*/  @!P0 BRA `(.L_x_3837) ;  /* 0x0000005c00bc8947 */ /* 0x001fea0003800000 */
.L_x_3983:
        /* <DEDUP_REMOVED lines=11> */
.L_x_3838:
[----:B------:R-:W2:Y:S04]  /*16150*/  LDL R4, [R1+0x30] ;  /* 0x0000300001047983 */ /* 0x000ea80000100800 */
[----:B------:R-:W3:Y:S04]  /*16160*/  LDL R3, [R1+0x20] ;  /* 0x0000200001037983 */ /* 0x000ee80000100800 */
[----:B0-----:R-:W4:Y:S01]  /*16170*/  LDL.LU R2, [R1+0x28] ;  /* 0x0000280001027983 */ /* 0x001f220000300800 */
[----:B------:R-:W-:Y:S01]  /*16180*/  R2UR UR9, R0 ;  /* 0x00000000000972ca */ /* 0x000fe200000e0000 */
[----:B------:R-:W-:Y:S01]  /*16190*/  IMAD R0, R19, 0x2000, R18 ;  /* 0x0000200013007824 */ /* 0x000fe200078e0212 */
[----:B------:R-:W-:Y:S01]  /*161a0*/  PLOP3.LUT P0, PT, PT, PT, PT, 0x80, 0x0 ;  /* 0x000000000000781c */ /* 0x000fe20003f0f070 */
[----:B------:R-:W-:Y:S01]  /*161b0*/  UIADD3 UR6, UP0, UR38, 0x370, URZ ;  /* 0x0000037026067890 */ /* 0x000fe2000ff1e03f */
[----:B------:R-:W-:Y:S01]  /*161c0*/  R2UR UR12, R16 ;  /* 0x00000000100c72ca */ /* 0x000fe200000e0000 */
[----:B------:R-:W-:Y:S01]  /*161d0*/  UMOV UR5, 0x14f00000 ;  /* 0x14f0000000057882 */ /* 0x000fe20000000000 */
[----:B------:R-:W-:Y:S01]  /*161e0*/  R2UR UR8, R0 ;  /* 0x00000000000872ca */ /* 0x000fe200000e0000 */
[----:B------:R-:W-:Y:S01]  /*161f0*/  UIADD3.X UR7, URZ, UR39, URZ, UP0, !UPT ;  /* 0x000000273f077290 */ /* 0x000fe200087fe43f */
[----:B-----5:R-:W-:Y:S01]  /*16200*/  R2UR UR13, R17 ;  /* 0x00000000110d72ca */ /* 0x020fe200000e0000 */
[----:B------:R-:W-:-:S04]  /*16210*/  UMOV UR10, URZ ;  /* 0x0000003f000a7c82 */ /* 0x000fc80008000000 */
[----:B------:R-:W-:-:S06]  /*16220*/  UIADD3 UR9, UR9, 0x28c30, URZ ;  /* 0x00028c3009097890 */ /* 0x000fcc000fffe03f */
[----:B------:R-:W-:Y:S01]  /*16230*/  UIADD3 UR8, UR8, 0x22400, URZ ;  /* 0x0002240008087890 */ /* 0x000fe2000fffe03f */
[----:B--2---:R-:W-:Y:S02]  /*16240*/  R2UR UR11, R4 ;  /* 0x00000000040b72ca */ /* 0x004fe400000e0000 */
[----:B---3--:R-:W-:Y:S02]  /*16250*/  R2UR UR4, R3 ;  /* 0x00000000030472ca */ /* 0x008fe400000e0000 */
[----:B----4-:R-:W-:-:S04]  /*16260*/  LOP3.LUT R2, R2, 0xfffffffe, RZ, 0xc0, !PT ;  /* 0xfffffffe02027812 */ /* 0x010fc800078ec0ff */
[----:B------:R-:W-:-:S07]  /*16270*/  @P0 LOP3.LUT R2, R2, 0x1, RZ, 0xfc, !PT ;  /* 0x0000000102020812 */ /* 0x000fce00078efcff */
[----:B------:R-:W-:Y:S01]  /*16280*/  ULEA UR11, UR11, UR4, 0x6 ;  /* 0x000000040b0b7291 */ /* 0x000fe2000f8e303f */
[----:B------:R1:W-:Y:S02]  /*16290*/  STL [R1+0x28], R2 ;  /* 0x0000280201007387 */ /* 0x0003e40000100800 */
[----:B------:R-:W-:-:S06]  /*162a0*/  UMOV UR4, 0x0 ;  /* 0x0000000000047882 */ /* 0x000fcc0000000000 */
[----:B------:R1:W-:Y:S01]  /*162b0*/  UTMALDG.4D [UR8], [UR6], desc[UR4] ;  /* 0x00000408060075b4 */ /* 0x0003e20008019000 */
[----:B------:R-:W-:Y:S02]  /*162c0*/  NOP ;  /* 0x0000000000007918 */ /* 0x000fe40000000000 */
.L_x_3834:
[----:B------:R-:W2:Y:S04]  /*162d0*/  LDL.LU R3, [R1+0x44] ;  /* 0x0000440001037983 */ /* 0x000ea80000300800 */
[----:B------:R-:W3:Y:S04]  /*162e0*/  LDL.LU R5, [R1+0x2c] ;  /* 0x00002c0001057983 */ /* 0x000ee80000300800 */
[----:B0-----:R-:W4:Y:S01]  /*162f0*/  LDL.LU R4, [R1+0x50] ;  /* 0x0000500001047983 */ /* 0x001f220000300800 */
[----:B------:R-:W-:Y:S05]  /*16300*/  WARPSYNC.ALL ;  /* 0x0000000000007948 */ /* 0x000fea0003800000 */
[----:B-1----:R-:W-:Y:S01]  /*16310*/  ULDC.64 UR6, c[0x0][0xa00] ;  /* 0x0002800000067ab9 */ /* 0x002fe20000000a00 */
        /* <DEDUP_REMOVED lines=35> */
.L_x_3840:
[----:B------:R-:W-:Y:S05]  /*16550*/  BSYNC B6 ;  /* 0x0000000000067941 */ /* 0x000fea0003800000 */
.L_x_3839:
[----:B0-----:R-:W2:Y:S01]  /*16560*/  LDL.LU R0, [R1+0x50] ;  /* 0x0000500001007983 */ /* 0x001ea20000300800 */
[----:B------:R-:W-:Y:S01]  /*16570*/  ULDC.64 UR4, c[0x0][0x2d8] ;  /* 0x0000b60000047ab9 */ /* 0x000fe20000000a00 */
[----:B------:R-:W0:Y:S01]  /*16580*/  LDC R7, c[0x0][0x448] ;  /* 0x00011200ff077b82 */ /* 0x000e220000000800 */
[----:B------:R-:W-:Y:S01]  /*16590*/  ULDC UR6, c[0x0][0x2b8] ;  /* 0x0000ae0000067ab9 */ /* 0x000fe20000000800 */
[----:B------:R-:W3:Y:S04]  /*165a0*/  LDL.LU R4, [R1+0x44] ;  /* 0x0000440001047983 */ /* 0x000ee80000300800 */
[----:B------:R-:W3:Y:S04]  /*165b0*/  LDL.LU.64 R2, [R1+0x48] ;  /* 0x0000480001027983 */ /* 0x000ee80000300a00 */
[----:B------:R-:W4:Y:S04]  /*165c0*/  LDL.LU R5, [R1+0x2c] ;  /* 0x00002c0001057983 */ /* 0x000f280000300800 */
[----:B------:R-:W4:Y:S04]  /*165d0*/  LDL R10, [R1+0x4] ;  /* 0x00000400010a7983 */ /* 0x000f280000100800 */
[----:B------:R1:W5:Y:S01]  /*165e0*/  LDL R8, [R1+0x60] ;  /* 0x0000600001087983 */ /* 0x0003620000100800 */
[----:B0-----:R-:W-:-:S13]  /*165f0*/  ISETP.NE.AND P0, PT, R7, 0x1, PT ;  /* 0x000000010700780c */ /* 0x001fda0003f05270 */
[----:B------:R-:W0:Y:S01]  /*16600*/  @P0 LDC R6, c[0x0][0x450] ;  /* 0x00011400ff060b82 */ /* 0x000e220000000800 */
[----:B------:R-:W1:Y:S02]  /*16610*/  S2R R9, SR_TID.X ;  /* 0x0000000000097919 */ /* 0x000e640000002100 */
[----:B-1----:R-:W-:-:S05]  /*16620*/  IMAD.SHL.U32 R9, R9, 0x8, RZ ;  /* 0x0000000809097824 */ /* 0x002fca00078e00ff */
        /* <DEDUP_REMOVED lines=17> */
[----:B------:R-:W-:-:S04]  /*16740*/  IMAD R4, R10, 0x40, R4 ;  /* 0x000000400a047824 */ /* 0x000fc800078e0204 */
        /* <DEDUP_REMOVED lines=58> */
.L_x_3992:
        /* <DEDUP_REMOVED lines=10> */
.L_x_3842:
        /* <DEDUP_REMOVED lines=18> */
.L_x_3993:
[----:B------:R-:W-:Y:S05]  /*16cb0*/  BSYNC B0 ;  /* 0x0000000000007941 */ /* 0x000fea0003800000 */
.L_x_3843:
[----:B------:R-:W2:Y:S01]  /*16cc0*/  LDL R2, [R1+0x28] ;  /* 0x0000280001027983 */ /* 0x000ea20000100800 */
[----:B------:R-:W-:Y:S01]  /*16cd0*/  BSSY B0, `(.L_x_3845) ;  /* 0x0000096000007945 */ /* 0x000fe20003800000 */
[----:B--2---:R-:W-:-:S13]  /*16ce0*/  LOP3.LUT P0, RZ, R2, 0x1, RZ, 0xc0, !PT ;  /* 0x0000000102ff7812 */ /* 0x004fda000780c0ff */
        /* <DEDUP_REMOVED lines=10> */
.L_x_3994:
[----:B------:R-:W-:Y:S05]  /*16d90*/  BSYNC B1 ;  /* 0x0000000000017941 */ /* 0x000fea0003800000 */
.L_x_3847:
        /* <DEDUP_REMOVED lines=9> */
.L_x_3850:
[----:B------:R-:W-:Y:S05]  /*16e30*/  BSYNC B1 ;  /* 0x0000000000017941 */ /* 0x000fea0003800000 */
.L_x_3849:
        /* <DEDUP_REMOVED lines=12> */
.L_x_3851:
        /* <DEDUP_REMOVED lines=15> */
.L_x_3852:
        /* <DEDUP_REMOVED lines=15> */
.L_x_3853:
        /* <DEDUP_REMOVED lines=15> */
.L_x_3854:
        /* <DEDUP_REMOVED lines=15> */
.L_x_3855:
        /* <DEDUP_REMOVED lines=15> */
.L_x_3856:
        /* <DEDUP_REMOVED lines=15> */
.L_x_3857:
        /* <DEDUP_REMOVED lines=15> */
.L_x_3858:
        /* <DEDUP_REMOVED lines=10> */
.L_x_3846:
[----:B------:R-:W-:Y:S05]  /*17630*/  BSYNC B0 ;  /* 0x0000000000007941 */ /* 0x000fea0003800000 */
.L_x_3845:
        /* <DEDUP_REMOVED lines=27> */
[----:B--2---:R-:W-:Y:S02]  /*177f0*/  LOP3.LUT P2, RZ, R5, 0x1, RZ, 0xc0, !PT ;  /* 0x0000000105ff7812 */ /* 0x004fe4000784c0ff */
        /* <DEDUP_REMOVED lines=26> */
.L_x_3865:
[----:B------:R-:W-:Y:S01]  /*179a0*/  IMAD R2, R19, 0x8, R18 ;  /* 0x0000000813027824 */ /* 0x000fe200078e0212 */
[----:B-1----:R-:W-:Y:S01]  /*179b0*/  SHF.L.U32 R6, R9, 0x1f, RZ ;  /* 0x0000001f09067819 */ /* 0x002fe200000006ff */
[----:B------:R-:W1:Y:S01]  /*179c0*/  S2R R3, SR_TID.X ;  /* 0x0000000000037919 */ /* 0x000e620000002100 */
[----:B------:R-:W-:Y:S02]  /*179d0*/  BSSY B3, `(.L_x_3866) ;  /* 0x0000005000037945 */ /* 0x000fe40003800000 */
[----:B------:R-:W2:Y:S01]  /*179e0*/  SYNCS.PHASECHK.TRANS64.TRYWAIT P0, [R2+URZ+0x28c40], R6 ;  /* 0x028c4006020075a7 */ /* 0x000ea2000800017f */
[----:B-1----:R-:W-:-:S04]  /*179f0*/  LOP3.LUT R3, R3, 0x7f, RZ, 0xc0, !PT ;  /* 0x0000007f03037812 */ /* 0x002fc800078ec0ff */
[----:B------:R-:W-:Y:S01]  /*17a00*/  ISETP.NE.AND P1, PT, R3, RZ, PT ;  /* 0x000000ff0300720c */ /* 0x000fe20003f25270 */
[----:B--2---:R-:W-:-:S12]  /*17a10*/  @!P0 BRA `(.L_x_3867) ;  /* 0x0000004800e48947 */ /* 0x004fd80003800000 */
.L_x_3995:
[----:B------:R-:W-:Y:S05]  /*17a20*/  BSYNC B3 ;  /* 0x0000000000037941 */ /* 0x000fea0003800000 */
.L_x_3866:
        /* <DEDUP_REMOVED lines=9> */
.L_x_3869:
[----:B------:R-:W-:Y:S05]  /*17ac0*/  BSYNC B3 ;  /* 0x0000000000037941 */ /* 0x000fea0003800000 */
.L_x_3868:
        /* <DEDUP_REMOVED lines=12> */
.L_x_3870:
        /* <DEDUP_REMOVED lines=13> */
.L_x_3996:
[----:B------:R-:W-:Y:S05]  /*17c60*/  BSYNC B3 ;  /* 0x0000000000037941 */ /* 0x000fea0003800000 */
.L_x_3871:
        /* <DEDUP_REMOVED lines=11> */
.L_x_3874:
[----:B------:R-:W-:Y:S05]  /*17d20*/  BSYNC B3 ;  /* 0x0000000000037941 */ /* 0x000fea0003800000 */
.L_x_3873:
        /* <DEDUP_REMOVED lines=9> */
.L_x_3875:
        /* <DEDUP_REMOVED lines=15> */
.L_x_3876:
        /* <DEDUP_REMOVED lines=15> */
.L_x_3877:
        /* <DEDUP_REMOVED lines=15> */
.L_x_3878:
        /* <DEDUP_REMOVED lines=15> */
.L_x_3879:
        /* <DEDUP_REMOVED lines=15> */
.L_x_3880:
        /* <DEDUP_REMOVED lines=15> */
.L_x_3881:
        /* <DEDUP_REMOVED lines=15> */
.L_x_3882:
        /* <DEDUP_REMOVED lines=10> */
.L_x_3864:
[----:B------:R-:W-:Y:S05]  /*184f0*/  BSYNC B1 ;  /* 0x0000000000017941 */ /* 0x000fea0003800000 */
.L_x_3863:
[----:B------:R-:W2:Y:S02]  /*18500*/  LDL.LU R5, [R1+0x3c] ;  /* 0x00003c0001057983 */ /* 0x000ea40000300800 */
[----:B--2---:R-:W-:-:S07]  /*18510*/  VIADD R0, R5, 0xfffffffd ;  /* 0xfffffffd05007836 */ /* 0x004fce0000000000 */
.L_x_3862:
[----:B------:R-:W-:Y:S05]  /*18520*/  BSYNC B2 ;  /* 0x0000000000027941 */ /* 0x000fea0003800000 */
.L_x_3861:
[----:B------:R-:W-:Y:S01]  /*18530*/  VIADD R8, R8, 0xfffffffe ;  /* 0xfffffffe08087836 */ /* 0x000fe20000000000 */
[----:B------:R-:W-:-:S04]  /*18540*/  LOP3.LUT R4, RZ, R4, RZ, 0x33, !PT ;  /* 0x00000004ff047212 */ /* 0x000fc800078e33ff */
[----:B------:R-:W-:-:S13]  /*18550*/  ISETP.NE.AND P0, PT, R8, R4, PT ;  /* 0x000000040800720c */ /* 0x000fda0003f05270 */
[----:B------:R-:W-:Y:S05]  /*18560*/  @!P0 BRA `(.L_x_3860) ;  /* 0x0000001800d88947 */ /* 0x000fea0003800000 */
.L_x_3923:
        /* <DEDUP_REMOVED lines=16> */
[----:B0-----:R-:W2:Y:S01]  /*18670*/  LDL R9, [R1+0x1c] ;  /* 0x00001c0001097983 */ /* 0x001ea20000100800 */
        /* <DEDUP_REMOVED lines=18> */
.L_x_3885:
        /* <DEDUP_REMOVED lines=8> */
.L_x_3997:
[----:B------:R-:W-:Y:S05]  /*18820*/  BSYNC B2 ;  /* 0x0000000000027941 */ /* 0x000fea0003800000 */
.L_x_3886:
        /* <DEDUP_REMOVED lines=9> */
.L_x_3889:
[----:B------:R-:W-:Y:S05]  /*188c0*/  BSYNC B2 ;  /* 0x0000000000027941 */ /* 0x000fea0003800000 */
.L_x_3888:
        /* <DEDUP_REMOVED lines=12> */
.L_x_3890:
        /* <DEDUP_REMOVED lines=13> */
.L_x_3998:
[----:B------:R-:W-:Y:S05]  /*18a60*/  BSYNC B2 ;  /* 0x0000000000027941 */ /* 0x000fea0003800000 */
.L_x_3891:
[----:B------:R-:W-:Y:S01]  /*18a70*/  BSSY B2, `(.L_x_3893) ;  /* 0x000000b000027945 */ /* 0x000fe20003800000 */
[----:B------:R-:W-:Y:S02]  /*18a80*/  IMAD.MOV.U32 R8, RZ, RZ, 0x0 ;  /* 0x00000000ff087424 */ /* 0x000fe400078e00ff */
[----:B0-----:R-:W-:Y:S01]  /*18a90*/  IMAD.MOV.U32 R9, RZ, RZ, 0x14f00000 ;  /* 0x14f00000ff097424 */ /* 0x001fe200078e00ff */
        /* <DEDUP_REMOVED lines=8> */
.L_x_3894:
[----:B------:R-:W-:Y:S05]  /*18b20*/  BSYNC B2 ;  /* 0x0000000000027941 */ /* 0x000fea0003800000 */
.L_x_3893:
        /* <DEDUP_REMOVED lines=9> */
.L_x_3895:
        /* <DEDUP_REMOVED lines=15> */
.L_x_3896:
        /* <DEDUP_REMOVED lines=15> */
.L_x_3897:
        /* <DEDUP_REMOVED lines=15> */
.L_x_3898:
        /* <DEDUP_REMOVED lines=15> */
.L_x_3899:
        /* <DEDUP_REMOVED lines=15> */
.L_x_3900:
        /* <DEDUP_REMOVED lines=15> */
.L_x_3901:
        /* <DEDUP_REMOVED lines=15> */
.L_x_3902:
        /* <DEDUP_REMOVED lines=10> */
.L_x_3884:
[----:B------:R-:W-:Y:S05]  /*192f0*/  BSYNC B1 ;  /* 0x0000000000017941 */ /* 0x000fea0003800000 */
.L_x_3883:
[----:B------:R-:W2:Y:S01]  /*19300*/  LDL R5, [R1+0x28] ;  /* 0x0000280001057983 */ /* 0x000ea20000100800 */
[----:B------:R-:W-:Y:S01]  /*19310*/  VIADD R7, R7, 0x1 ;  /* 0x0000000107077836 */ /* 0x000fe20000000000 */
[----:B------:R-:W-:Y:S04]  /*19320*/  BSSY B1, `(.L_x_3903) ;  /* 0x00000d6000017945 */ /* 0x000fe80003800000 */
[----:B------:R-:W-:-:S04]  /*19330*/  ISETP.NE.AND P0, PT, R7, 0x2, PT ;  /* 0x000000020700780c */ /* 0x000fc80003f05270 */
[----:B------:R-:W-:Y:S02]  /*19340*/  SEL R2, RZ, 0x1, P0 ;  /* 0x00000001ff027807 */ /* 0x000fe40000000000 */
[----:B------:R-:W-:Y:S02]  /*19350*/  SEL R19, R7, RZ, P0 ;  /* 0x000000ff07137207 */ /* 0x000fe40000000000 */
[----:B------:R-:W-:Y:S01]  /*19360*/  LOP3.LUT R8, R6, R2, RZ, 0x3c, !PT ;  /* 0x0000000206087212 */ /* 0x000fe200078e3cff */
[----:B------:R-:W-:-:S04]  /*19370*/  VIADD R6, R0, 0xffffffff ;  /* 0xffffffff00067836 */ /* 0x000fc80000000000 */
[----:B------:R1:W-:Y:S01]  /*19380*/  STL [R1+0x14], R8 ;  /* 0x0000140801007387 */ /* 0x0003e20000100800 */
[----:B--2---:R-:W-:-:S13]  /*19390*/  LOP3.LUT P2, RZ, R5, 0x1, RZ, 0xc0, !PT ;  /* 0x0000000105ff7812 */ /* 0x004fda000784c0ff */
[----:B-1----:R-:W-:Y:S05]  /*193a0*/  @!P2 BRA `(.L_x_3904) ;  /* 0x0000000c0034a947 */ /* 0x002fea0003800000 */
        /* <DEDUP_REMOVED lines=24> */
.L_x_3905:
        /* <DEDUP_REMOVED lines=8> */
.L_x_3999:
[----:B------:R-:W-:Y:S05]  /*195b0*/  BSYNC B2 ;  /* 0x0000000000027941 */ /* 0x000fea0003800000 */
.L_x_3906:
        /* <DEDUP_REMOVED lines=9> */
.L_x_3909:
[----:B------:R-:W-:Y:S05]  /*19650*/  BSYNC B2 ;  /* 0x0000000000027941 */ /* 0x000fea0003800000 */
.L_x_3908:
        /* <DEDUP_REMOVED lines=12> */
.L_x_3910:
        /* <DEDUP_REMOVED lines=13> */
.L_x_4000:
[----:B------:R-:W-:Y:S05]  /*197f0*/  BSYNC B2 ;  /* 0x0000000000027941 */ /* 0x000fea0003800000 */
.L_x_3911:
        /* <DEDUP_REMOVED lines=11> */
.L_x_3914:
[----:B------:R-:W-:Y:S05]  /*198b0*/  BSYNC B2 ;  /* 0x0000000000027941 */ /* 0x000fea0003800000 */
.L_x_3913:
        /* <DEDUP_REMOVED lines=9> */
.L_x_3915:
        /* <DEDUP_REMOVED lines=15> */
.L_x_3916:
        /* <DEDUP_REMOVED lines=15> */
.L_x_3917:
        /* <DEDUP_REMOVED lines=15> */
.L_x_3918:
        /* <DEDUP_REMOVED lines=15> */
.L_x_3919:
        /* <DEDUP_REMOVED lines=15> */
.L_x_3920:
        /* <DEDUP_REMOVED lines=15> */
.L_x_3921:
        /* <DEDUP_REMOVED lines=15> */
.L_x_3922:
        /* <DEDUP_REMOVED lines=10> */
.L_x_3904:
[----:B------:R-:W-:Y:S05]  /*1a080*/  BSYNC B1 ;  /* 0x0000000000017941 */ /* 0x000fea0003800000 */
.L_x_3903:
[----:B------:R-:W2:Y:S01]  /*1a090*/  LDL R5, [R1+0x24] ;  /* 0x0000240001057983 */ /* 0x000ea20000100800 */
[----:B------:R-:W-:Y:S01]  /*1a0a0*/  VIADD R0, R0, 0xfffffffe ;  /* 0xfffffffe00007836 */ /* 0x000fe20000000000 */
[----:B--2---:R-:W-:-:S13]  /*1a0b0*/  ISETP.GT.AND P0, PT, R6, R5, PT ;  /* 0x000000050600720c */ /* 0x004fda0003f04270 */
[----:B------:R-:W-:Y:S05]  /*1a0c0*/  @P0 BRA `(.L_x_3923) ;  /* 0xffffffe400280947 */ /* 0x000fea000383ffff */
.L_x_3860:
[----:B------:R-:W-:Y:S05]  /*1a0d0*/  BSYNC B0 ;  /* 0x0000000000007941 */ /* 0x000fea0003800000 */
.L_x_3859:
        /* <DEDUP_REMOVED lines=12> */
[----:B------:R-:W-:Y:S02]  /*1a1a0*/  VOTEU.ANY UR4, UPT, PT ;  /* 0x0000000000047886 */ /* 0x000fe400038e0100 */
[----:B------:R-:W2:Y:S08]  /*1a1b0*/  FLO.U32 R0, UR4 ;  /* 0x0000000400007d00 */ /* 0x000eb000080e0000 */
[----:B------:R-:W3:Y:S01]  /*1a1c0*/  POPC R5, UR4 ;  /* 0x0000000400057d09 */ /* 0x000ee20008000000 */
[----:B--2---:R-:W-:-:S02]  /*1a1d0*/  ISETP.EQ.U32.AND P1, PT, R0, R3, PT ;  /* 0x000000030000720c */ /* 0x004fc40003f22070 */
[----:B-1----:R-:W3:Y:S11]  /*1a1e0*/  LDC.64 R2, c[0x0][0xc60] ;  /* 0x00031800ff027b82 */ /* 0x002ef60000000a00 */
[----:B---3--:R-:W2:Y:S01]  /*1a1f0*/  @P1 ATOMG.E.ADD.STRONG.GPU PT, R3, desc[UR40][R2.64], R5 ;  /* 0x00000005020319a8 */ /* 0x008ea200081ee1e8 */
[----:B------:R-:W1:Y:S02]  /*1a200*/  S2R R4, SR_LTMASK ;  /* 0x0000000000047919 */ /* 0x000e640000003900 */
[----:B-1----:R-:W-:-:S04]  /*1a210*/  LOP3.LUT R4, R4, UR4, RZ, 0xc0, !PT ;  /* 0x0000000404047c12 */ /* 0x002fc8000f8ec0ff */
[----:B------:R-:W1:Y:S01]  /*1a220*/  POPC R7, R4 ;  /* 0x0000000400077309 */ /* 0x000e620000000000 */
[----:B--2---:R-:W1:Y:S02]  /*1a230*/  SHFL.IDX PT, R0, R3, R0, 0x1f ;  /* 0x00001f0003007589 */ /* 0x004e6400000e0000 */
[----:B-1----:R-:W-:-:S05]  /*1a240*/  IADD3 R0, R0, UR36, R7 ;  /* 0x0000002400007c10 */ /* 0x002fca000fffe007 */
[----:B------:R2:W-:Y:S02]  /*1a250*/  STL [R1], R0 ;  /* 0x0000000001007387 */ /* 0x0005e40000100800 */
.L_x_3925:
[----:B------:R-:W-:Y:S05]  /*1a260*/  BSYNC B0 ;  /* 0x0000000000007941 */ /* 0x000fea0003800000 */
.L_x_3924:
[----:B------:R-:W-:-:S07]  /*1a270*/  SEL R19, R19, RZ, P0 ;  /* 0x000000ff13137207 */ /* 0x000fce0000000000 */
.L_x_3827:
[----:B------:R-:W-:Y:S05]  /*1a280*/  BSYNC B7 ;  /* 0x0000000000077941 */ /* 0x000fea0003800000 */
.L_x_3825:
[----:B-12---:R-:W2:Y:S02]  /*1a290*/  LDL R0, [R1+0x28] ;  /* 0x0000280001007983 */ /* 0x006ea40000100800 */
[----:B--2---:R-:W-:-:S13]  /*1a2a0*/  LOP3.LUT P0, RZ, R0, 0x2, RZ, 0xc0, !PT ;  /* 0x0000000200ff7812 */ /* 0x004fda000780c0ff */
[----:B------:R-:W-:Y:S05]  /*1a2b0*/  @!P0 BRA `(.L_x_3926) ;  /* 0x00000000002c8947 */ /* 0x000fea0003800000 */
[----:B------:R-:W-:Y:S05]  /*1a2c0*/  WARPSYNC.ALL ;  /* 0x0000000000007948 */ /* 0x000fea0003800000 */
[----:B------:R-:W1:Y:S08]  /*1a2d0*/  S2UR UR5, SR_CgaCtaId ;  /* 0x00000000000579c3 */ /* 0x000e700000008800 */
[----:B------:R-:W-:Y:S06]  /*1a2e0*/  BAR.SYNC.DEFER_BLOCKING 0x5, 0x180 ;  /* 0x0146000000007b1d */ /* 0x000fec0000010000 */
[----:B------:R-:W-:-:S02]  /*1a2f0*/  UMOV UR4, 0x400 ;  /* 0x0000040000047882 */ /* 0x000fc40000000000 */
[----:B-1----:R-:W-:-:S06]  /*1a300*/  ULEA UR4, UR5, UR4, 0x18 ;  /* 0x0000000405047291 */ /* 0x002fcc000f8ec03f */
[----:B------:R-:W-:-:S05]  /*1a310*/  IMAD.U32 R18, RZ, RZ, UR4 ;  /* 0x00000004ff127e24 */ /* 0x000fca000f8e00ff */
[----:B------:R-:W1:Y:S04]  /*1a320*/  LDS.128 R4, [R18+0x28cd0] ;  /* 0x028cd00012047984 */ /* 0x000e680000000c00 */
[----:B-1----:R1:W-:Y:S04]  /*1a330*/  STL.64 [R1], R4 ;  /* 0x0000000401007387 */ /* 0x0023e80000100a00 */
[----:B------:R1:W-:Y:S01]  /*1a340*/  STL.64 [R1+0x8], R6 ;  /* 0x0000080601007387 */ /* 0x0003e20000100a00 */
[----:B------:R-:W-:Y:S06]  /*1a350*/  BAR.ARV 0x4, 0x180 ;  /* 0x0106000000007b1d */ /* 0x000fec0000002000 */
[----:B------:R-:W-:Y:S05]  /*1a360*/  BRA `(.L_x_3927) ;  /* 0x0000000c00247947 */ /* 0x000fea0003800000 */
.L_x_3926:
[----:B------:R-:W1:Y:S01]  /*1a370*/  S2R R16, SR_TID.X ;  /* 0x0000000000107919 */ /* 0x000e620000002100 */
[----:B------:R-:W-:Y:S01]  /*1a380*/  UMOV UR4, 0xffffffff ;  /* 0xffffffff00047882 */ /* 0x000fe20000000000 */
[----:B-1----:R-:W-:-:S04]  /*1a390*/  LOP3.LUT R16, R16, 0x1f, RZ, 0xc0, !PT ;  /* 0x0000001f10107812 */ /* 0x002fc800078ec0ff */
[----:B------:R-:W-:Y:S01]  /*1a3a0*/  ISETP.NE.AND P0, PT, R16, 0x1f, PT ;  /* 0x0000001f1000780c */ /* 0x000fe20003f05270 */
[----:B------:R-:W-:-:S12]  /*1a3b0*/  BRA.DIV UR4, `(.L_x_3928) ;  /* 0x0000002204f47947 */ /* 0x000fd8000b800000 */
[----:B------:R-:W2:Y:S01]  /*1a3c0*/  LDL.LU R2, [R1] ;  /* 0x0000000001027983 */ /* 0x000ea20000300800 */
[----:B------:R-:W-:-:S03]  /*1a3d0*/  ULDC UR4, c[0x0][0xc3c] ;  /* 0x00030f0000047ab9 */ /* 0x000fc60000000800 */
[----:B------:R-:W3:Y:S01]  /*1a3e0*/  LDL R4, [R1+0xc] ;  /* 0x00000c0001047983 */ /* 0x000ee20000100800 */
[----:B--2---:R-:W-:Y:S02]  /*1a3f0*/  IMAD.MOV.U32 R10, RZ, RZ, R2 ;  /* 0x000000ffff0a7224 */ /* 0x004fe400078e0002 */
[----:B---3--:R-:W-:-:S05]  /*1a400*/  IMAD.IADD R0, R4, 0x1, R16 ;  /* 0x0000000104007824 */ /* 0x008fca00078e0210 */
[----:B------:R-:W-:-:S13]  /*1a410*/  ISETP.GE.OR P1, PT, R0, UR4, !P0 ;  /* 0x0000000400007c0c */ /* 0x000fda000c726670 */
[----:B------:R-:W1:Y:S08]  /*1a420*/  @!P1 LDC.64 R2, c[0x0][0xc80] ;  /* 0x00032000ff029b82 */ /* 0x000e700000000a00 */
[----:B------:R-:W2:Y:S01]  /*1a430*/  @!P1 LDC.64 R4, c[0x0][0xc78] ;  /* 0x00031e00ff049b82 */ /* 0x000ea20000000a00 */
[----:B-1----:R-:W-:-:S05]  /*1a440*/  @!P1 IMAD.WIDE R2, R0, 0x4, R2 ;  /* 0x0000000400029825 */ /* 0x002fca00078e0202 */
[----:B------:R2:W3:Y:S02]  /*1a450*/  @!P1 LDG.E R6, desc[UR40][R2.64] ;  /* 0x0000002802069981 */ /* 0x0004e4000c1e1900 */
[----:B--2---:R-:W-:-:S06]  /*1a460*/  @!P1 IMAD.WIDE R2, R0, 0x4, R4 ;  /* 0x0000000400029825 */ /* 0x004fcc00078e0204 */
[----:B------:R-:W2:Y:S01]  /*1a470*/  @!P1 LDG.E R2, desc[UR40][R2.64] ;  /* 0x0000002802029981 */ /* 0x000ea2000c1e1900 */
[----:B------:R-:W-:Y:S01]  /*1a480*/  IMAD.MOV.U32 R5, RZ, RZ, RZ ;  /* 0x000000ffff057224 */ /* 0x000fe200078e00ff */
[C---:B------:R-:W-:Y:S01]  /*1a490*/  ISETP.GE.U32.AND P2, PT, R16.reuse, 0x2, PT ;  /* 0x000000021000780c */ /* 0x040fe20003f46070 */
[----:B------:R-:W-:Y:S01]  /*1a4a0*/  IMAD.MOV.U32 R8, RZ, RZ, RZ ;  /* 0x000000ffff087224 */ /* 0x000fe200078e00ff */
[C---:B------:R-:W-:Y:S01]  /*1a4b0*/  ISETP.GE.U32.AND P3, PT, R16.reuse, 0x4, PT ;  /* 0x000000041000780c */ /* 0x040fe20003f66070 */
[----:B------:R-:W-:Y:S01]  /*1a4c0*/  SHFL.IDX PT, R0, R10, RZ, 0x1f ;  /* 0x00001fff0a007589 */ /* 0x000fe200000e0000 */
[C---:B------:R-:W-:Y:S02]  /*1a4d0*/  ISETP.GE.U32.AND P4, PT, R16.reuse, 0x8, PT ;  /* 0x000000081000780c */ /* 0x040fe40003f86070 */
[----:B------:R-:W-:Y:S01]  /*1a4e0*/  ISETP.GE.U32.AND P5, PT, R16, 0x10, PT ;  /* 0x000000101000780c */ /* 0x000fe20003fa6070 */
[----:B---3--:R-:W-:Y:S02]  /*1a4f0*/  @!P1 IMAD.MOV.U32 R5, RZ, RZ, R6 ;  /* 0x000000ffff059224 */ /* 0x008fe400078e0006 */
[----:B------:R-:W-:-:S02]  /*1a500*/  IMAD.MOV.U32 R6, RZ, RZ, RZ ;  /* 0x000000ffff067224 */ /* 0x000fc400078e00ff */
[----:B--2---:R-:W-:Y:S01]  /*1a510*/  @!P1 IMAD.MOV.U32 R6, RZ, RZ, R2 ;  /* 0x000000ffff069224 */ /* 0x004fe200078e0002 */
[----:B------:R-:W-:-:S03]  /*1a520*/  ISETP.NE.AND P1, PT, R16, RZ, PT ;  /* 0x000000ff1000720c */ /* 0x000fc60003f25270 */
[----:B------:R-:W-:-:S05]  /*1a530*/  IMAD R2, R6, R5, RZ ;  /* 0x0000000506027224 */ /* 0x000fca00078e02ff */
[----:B------:R-:W1:Y:S02]  /*1a540*/  SHFL.UP PT, R3, R2, 0x1, RZ ;  /* 0x0420000002037989 */ /* 0x000e6400000e00ff */
[----:B-1----:R-:W-:-:S05]  /*1a550*/  SEL R7, R3, RZ, P1 ;  /* 0x000000ff03077207 */ /* 0x002fca0000800000 */
[----:B------:R-:W-:Y:S02]  /*1a560*/  IMAD.IADD R2, R2, 0x1, R7 ;  /* 0x0000000102027824 */ /* 0x000fe400078e0207 */
[----:B------:R-:W-:Y:S04]  /*1a570*/  SHFL.IDX PT, R7, R10, 0x1, 0x1f ;  /* 0x00201f000a077f89 */ /* 0x000fe800000e0000 */
        /* <DEDUP_REMOVED lines=12> */
[----:B0-----:R0:W1:Y:S02]  /*1a640*/  SHFL.IDX PT, R9, R3, 0x1f, 0x1f ;  /* 0x03e01f0003097f89 */ /* 0x00106400000e0000 */
.L_x_4010:
[----:B------:R-:W-:Y:S02]  /*1a650*/  ULDC UR4, c[0x0][0xc38] ;  /* 0x00030e0000047ab9 */ /* 0x000fe40000000800 */
[----:B------:R-:W-:-:S04]  /*1a660*/  IMAD.U32 R2, RZ, RZ, UR4 ;  /* 0x00000004ff027e24 */ /* 0x000fc8000f8e00ff */
[----:B-1----:R-:W-:-:S04]  /*1a670*/  IMAD R9, R9, R2, RZ ;  /* 0x0000000209097224 */ /* 0x002fc800078e02ff */
[----:B------:R-:W-:Y:S02]  /*1a680*/  IMAD.IADD R4, R7, 0x1, R9 ;  /* 0x0000000107047824 */ /* 0x000fe400078e0209 */
[----:B------:R-:W-:-:S03]  /*1a690*/  IMAD.MOV.U32 R7, RZ, RZ, R3 ;  /* 0x000000ffff077224 */ /* 0x000fc600078e0003 */
[----:B------:R-:W-:-:S13]  /*1a6a0*/  ISETP.GT.AND P6, PT, R4, R0, PT ;  /* 0x000000000400720c */ /* 0x000fda0003fc4270 */
[----:B------:R-:W-:Y:S05]  /*1a6b0*/  @P6 BRA `(.L_x_3929) ;  /* 0x0000000000ac6947 */ /* 0x000fea0003800000 */
.L_x_3932:
        /* <DEDUP_REMOVED lines=37> */
.L_x_4018:
[----:B------:R-:W-:Y:S02]  /*1a910*/  ULDC UR4, c[0x0][0xc38] ;  /* 0x00030e0000047ab9 */ /* 0x000fe40000000800 */
[----:B------:R-:W-:-:S04]  /*1a920*/  IMAD.U32 R2, RZ, RZ, UR4 ;  /* 0x00000004ff027e24 */ /* 0x000fc8000f8e00ff */
[----:B-1----:R-:W-:-:S04]  /*1a930*/  IMAD R9, R9, R2, RZ ;  /* 0x0000000209097224 */ /* 0x002fc800078e02ff */
[----:B------:R-:W-:-:S05]  /*1a940*/  IMAD.IADD R4, R9, 0x1, R4 ;  /* 0x0000000109047824 */ /* 0x000fca00078e0204 */
[----:B------:R-:W-:-:S13]  /*1a950*/  ISETP.GT.AND P6, PT, R4, R0, PT ;  /* 0x000000000400720c */ /* 0x000fda0003fc4270 */
[----:B------:R-:W-:Y:S05]  /*1a960*/  @!P6 BRA `(.L_x_3932) ;  /* 0xfffffffc0054e947 */ /* 0x000fea000383ffff */
.L_x_3929:
[----:B------:R-:W-:Y:S01]  /*1a970*/  IMAD.IADD R9, R4, 0x1, -R9 ;  /* 0x0000000104097824 */ /* 0x000fe200078e0a09 */
[----:B------:R-:W-:-:S03]  /*1a980*/  UMOV UR4, 0xffffffff ;  /* 0xffffffff00047882 */ /* 0x000fc60000000000 */
[----:B0-----:R-:W-:-:S05]  /*1a990*/  IMAD R3, R7, R2, R9 ;  /* 0x0000000207037224 */ /* 0x001fca00078e0209 */
[----:B------:R-:W-:Y:S01]  /*1a9a0*/  ISETP.GT.AND P6, PT, R3, R0, PT ;  /* 0x000000000300720c */ /* 0x000fe20003fc4270 */
[----:B------:R-:W-:-:S12]  /*1a9b0*/  BRA.DIV UR4, `(.L_x_3933) ;  /* 0x0000002604ac7947 */ /* 0x000fd8000b800000 */
[----:B------:R-:W-:-:S04]  /*1a9c0*/  VOTE.ANY R3, PT, !P6 ;  /* 0x0000000000037806 */ /* 0x000fc800070e0100 */
[----:B------:R-:W0:Y:S02]  /*1a9d0*/  POPC R4, R3 ;  /* 0x0000000300047309 */ /* 0x000e240000000000 */
[----:B0-----:R0:W1:Y:S04]  /*1a9e0*/  SHFL.IDX PT, R5, R5, R4, 0x1f ;  /* 0x00001f0405057589 */ /* 0x00106800000e0000 */
[----:B------:R0:W2:Y:S02]  /*1a9f0*/  SHFL.IDX PT, R6, R6, R4, 0x1f ;  /* 0x00001f0406067589 */ /* 0x0000a400000e0000 */
.L_x_4023:
[----:B------:R-:W-:-:S13]  /*1aa00*/  ISETP.NE.AND P0, PT, R3, RZ, PT ;  /* 0x000000ff0300720c */ /* 0x000fda0003f05270 */
[----:B------:R-:W-:Y:S05]  /*1aa10*/  @!P0 BRA `(.L_x_3934) ;  /* 0x0000000000148947 */ /* 0x000fea0003800000 */
[----:B------:R-:W-:Y:S01]  /*1aa20*/  UMOV UR4, 0xffffffff ;  /* 0xffffffff00047882 */ /* 0x000fe20000000000 */
[----:B------:R-:W-:Y:S02]  /*1aa30*/  VIADD R12, R4, 0xffffffff ;  /* 0xffffffff040c7836 */ /* 0x000fe40000000000 */
[----:B------:R-:W-:Y:S05]  /*1aa40*/  BRA.DIV UR4, `(.L_x_3935) ;  /* 0x0000002604e47947 */ /* 0x000fea000b800000 */
[----:B------:R3:W4:Y:S02]  /*1aa50*/  SHFL.IDX PT, R7, R7, R12, 0x1f ;  /* 0x00001f0c07077589 */ /* 0x00072400000e0000 */
.L_x_4026:
[----:B----4-:R-:W-:-:S07]  /*1aa60*/  IMAD.MOV.U32 R8, RZ, RZ, R7 ;  /* 0x000000ffff087224 */ /* 0x010fce00078e0007 */
.L_x_3934:
[----:B------:R-:W4:Y:S01]  /*1aa70*/  LDL.LU R10, [R1+0xc] ;  /* 0x00000c00010a7983 */ /* 0x000f220000300800 */
[----:B-1----:R-:W-:Y:S01]  /*1aa80*/  IABS R7, R5 ;  /* 0x0000000500077213 */ /* 0x002fe20000000000 */
[----:B------:R-:W-:-:S03]  /*1aa90*/  IMAD R9, R8, R2, R9 ;  /* 0x0000000208097224 */ /* 0x000fc600078e0209 */
[----:B------:R-:W1:Y:S01]  /*1aaa0*/  I2F.RP R2, R7 ;  /* 0x0000000700027306 */ /* 0x000e620000209400 */
[----:B------:R-:W-:Y:S01]  /*1aab0*/  IMAD.IADD R0, R0, 0x1, -R9 ;  /* 0x0000000100007824 */ /* 0x000fe200078e0a09 */
[----:B------:R5:W-:Y:S02]  /*1aac0*/  STL [R1], R9 ;  /* 0x0000000901007387 */ /* 0x000be40000100800 */
[----:B-----5:R-:W-:-:S04]  /*1aad0*/  IABS R9, R5 ;  /* 0x0000000500097213 */ /* 0x020fc80000000000 */
        /* <DEDUP_REMOVED lines=16> */
[----:B--2---:R-:W-:-:S04]  /*1abe0*/  IABS R7, R6 ;  /* 0x0000000600077213 */ /* 0x004fc80000000000 */
[----:B------:R-:W1:Y:S07]  /*1abf0*/  I2F.RP R2, R7 ;  /* 0x0000000700027306 */ /* 0x000e6e0000209400 */
[----:B------:R-:W-:Y:S01]  /*1ac00*/  @P0 VIADD R8, R8, 0x1 ;  /* 0x0000000108080836 */ /* 0x000fe20000000000 */
[----:B-1----:R-:W1:Y:S02]  /*1ac10*/  MUFU.RCP R2, R2 ;  /* 0x0000000200027308 */ /* 0x002e640000001000 */
[----:B-1----:R-:W-:-:S06]  /*1ac20*/  VIADD R2, R2, 0xffffffe ;  /* 0x0ffffffe02027836 */ /* 0x002fcc0000000000 */
        /* <DEDUP_REMOVED lines=29> */
[----:B0-----:R-:W-:Y:S02]  /*1ae00*/  IMAD.IADD R4, R0, 0x1, -R5 ;  /* 0x0000000100047824 */ /* 0x001fe400078e0a05 */
[----:B------:R-:W-:-:S05]  /*1ae10*/  IMAD R0, R3, 0x10000, R2 ;  /* 0x0001000003007824 */ /* 0x000fca00078e0202 */
[----:B------:R0:W-:Y:S04]  /*1ae20*/  STL [R1+0x8], R0 ;  /* 0x0000080001007387 */ /* 0x0001e80000100800 */
[----:B------:R0:W-:Y:S04]  /*1ae30*/  STL [R1+0xc], R10 ;  /* 0x00000c0a01007387 */ /* 0x0001e80000100800 */
[----:B------:R0:W-:Y:S01]  /*1ae40*/  STL [R1+0x4], R4 ;  /* 0x0000040401007387 */ /* 0x0001e20000100800 */
[----:B------:R-:W-:Y:S05]  /*1ae50*/  BRA `(.L_x_3936) ;  /* 0x0000000000287947 */ /* 0x000fea0003800000 */
.L_x_3930:
        /* <DEDUP_REMOVED lines=10> */
.L_x_3936:
[----:B-1----:R-:W2:Y:S04]  /*1af00*/  LDL R3, [R1+0x8] ;  /* 0x0000080001037983 */ /* 0x002ea80000100800 */
[----:B------:R-:W4:Y:S04]  /*1af10*/  LDL R2, [R1+0xc] ;  /* 0x00000c0001027983 */ /* 0x000f280000100800 */
[----:B------:R-:W5:Y:S04]  /*1af20*/  LDL R5, [R1+0x4] ;  /* 0x0000040001057983 */ /* 0x000f680000100800 */
[----:B0-----:R-:W5:Y:S01]  /*1af30*/  LDL R4, [R1] ;  /* 0x0000000001047983 */ /* 0x001f620000100800 */
        /* <DEDUP_REMOVED lines=8> */
[----:B----4-:R-:W-:Y:S01]  /*1afc0*/  IMAD.MOV.U32 R7, RZ, RZ, R2 ;  /* 0x000000ffff077224 */ /* 0x010fe200078e0002 */
[----:B0-----:R-:W-:-:S05]  /*1afd0*/  @!P0 LEA R18, R3, R0, 0x18 ;  /* 0x0000000003128211 */ /* 0x001fca00078ec0ff */
[----:B-----5:R0:W-:Y:S01]  /*1afe0*/  @!P0 STS.128 [R18+0x28cd0], R4 ;  /* 0x028cd00412008388 */ /* 0x0201e20000000c00 */
[----:B------:R-:W-:Y:S06]  /*1aff0*/  BAR.ARV 0x5, 0x180 ;  /* 0x0146000000007b1d */ /* 0x000fec0000002000 */
.L_x_3927:
[----:B------:R-:W2:Y:S01]  /*1b000*/  LDL R0, [R1+0xc] ;  /* 0x00000c0001007983 */ /* 0x000ea20000100800 */
[----:B------:R-:W-:Y:S02]  /*1b010*/  ULDC UR4, c[0x0][0xc3c] ;  /* 0x00030f0000047ab9 */ /* 0x000fe40000000800 */
[----:B--2---:R-:W-:-:S13]  /*1b020*/  ISETP.GE.AND P0, PT, R0, UR4, PT ;  /* 0x0000000400007c0c */ /* 0x004fda000bf06270 */
[----:B------:R-:W-:Y:S05]  /*1b030*/  @!P0 BRA `(.L_x_3937) ;  /* 0xffffff80003c8947 */ /* 0x000fea000383ffff */
[----:B------:R-:W-:Y:S05]  /*1b040*/  BSYNC B8 ;  /* 0x0000000000087941 */ /* 0x000fea0003800000 */
.L_x_3771:
        /* <DEDUP_REMOVED lines=12> */
.L_x_4027:
[----:B------:R-:W-:Y:S05]  /*1b110*/  BSYNC B0 ;  /* 0x0000000000007941 */ /* 0x000fea0003800000 */
.L_x_3938:
[----:B------:R-:W-:-:S03]  /*1b120*/  UMOV UR4, 0xffffffff ;  /* 0xffffffff00047882 */ /* 0x000fc60000000000 */
[----:B------:R-:W-:Y:S05]  /*1b130*/  BRA.DIV UR4, `(.L_x_3940) ;  /* 0x0000002204647947 */ /* 0x000fea000b800000 */
[----:B------:R-:W1:Y:S02]  /*1b140*/  S2R R2, SR_TID.X ;  /* 0x0000000000027919 */ /* 0x000e640000002100 */
[----:B-1----:R-:W-:-:S04]  /*1b150*/  SHF.R.U32.HI R2, RZ, 0x5, R2 ;  /* 0x00000005ff027819 */ /* 0x002fc80000011602 */
[----:B------:R-:W-:-:S05]  /*1b160*/  LOP3.LUT R2, R2, 0x3, RZ, 0xc0, !PT ;  /* 0x0000000302027812 */ /* 0x000fca00078ec0ff */
[----:B------:R1:W2:Y:S02]  /*1b170*/  SHFL.IDX PT, R14, R2, RZ, 0x1f ;  /* 0x00001fff020e7589 */ /* 0x0002a400000e0000 */
.L_x_4030:
[----:B--2---:R-:W-:-:S13]  /*1b180*/  ISETP.NE.AND P0, PT, R14, RZ, PT ;  /* 0x000000ff0e00720c */ /* 0x004fda0003f05270 */
[----:B------:R-:W-:Y:S05]  /*1b190*/  @P0 BRA `(.L_x_3635) ;  /* 0x00000000008c0947 */ /* 0x000fea0003800000 */
[----:B------:R-:W-:-:S03]  /*1b1a0*/  UMOV UR4, 0xffffffff ;  /* 0xffffffff00047882 */ /* 0x000fc60000000000 */
[----:B------:R-:W-:Y:S05]  /*1b1b0*/  BRA.DIV UR4, `(.L_x_3941) ;  /* 0x0000002204787947 */ /* 0x000fea000b800000 */
[----:B------:R-:W-:-:S13]  /*1b1c0*/  ELECT P6, URZ, PT ;  /* 0x00000000003f782f */ /* 0x000fda00038c0000 */
.L_x_4033:
[----:B------:R-:W-:Y:S05]  /*1b1d0*/  @!P6 BRA `(.L_x_3635) ;  /* 0x00000000007ce947 */ /* 0x000fea0003800000 */
[----:B-1----:R-:W2:Y:S02]  /*1b1e0*/  LDL.LU R2, [R1+0x64] ;  /* 0x0000640001027983 */ /* 0x002ea40000300800 */
[----:B--2---:R-:W-:-:S04]  /*1b1f0*/  LOP3.LUT R2, R2, 0x2, RZ, 0xfc, !PT ;  /* 0x0000000202027812 */ /* 0x004fc800078efcff */
[----:B------:R-:W-:-:S13]  /*1b200*/  ISETP.NE.AND P2, PT, R2, 0x3, PT ;  /* 0x000000030200780c */ /* 0x000fda0003f45270 */
[----:B------:R-:W-:Y:S05]  /*1b210*/  @!P2 BRA `(.L_x_3942) ;  /* 0x000000000004a947 */ /* 0x000fea0003800000 */
[----:B------:R-:W-:Y:S01]  /*1b220*/  BPT.TRAP 0x1 ;  /* 0x000000040000795c */ /* 0x000fe20000300000 */
.L_x_3942:
        /* <DEDUP_REMOVED lines=13> */
.L_x_4034:
[----:B------:R-:W1:Y:S02]  /*1b300*/  SYNCS.PHASECHK.TRANS64.TRYWAIT P0, [R7+URZ], R2 ;  /* 0x00000002070075a7 */ /* 0x000e64000800017f */
[----:B-1----:R-:W-:Y:S05]  /*1b310*/  @!P0 BRA `(.L_x_3944) ;  /* 0x0000002000548947 */ /* 0x002fea0003800000 */
.L_x_4035:
[----:B------:R-:W-:Y:S05]  /*1b320*/  @!P2 BRA `(.L_x_3945) ;  /* 0x000000000004a947 */ /* 0x000fea0003800000 */
[----:B------:R-:W-:Y:S01]  /*1b330*/  BPT.TRAP 0x1 ;  /* 0x000000040000795c */ /* 0x000fe20000300000 */
.L_x_3945:
[----:B------:R-:W-:-:S04]  /*1b340*/  VIADD R0, R0, 0x28c60 ;  /* 0x00028c6000007836 */ /* 0x000fc80000000000 */
[----:B------:R-:W-:-:S04]  /*1b350*/  IMAD R4, R19, 0x8, R0 ;  /* 0x0000000813047824 */ /* 0x000fc800078e0200 */
[----:B------:R-:W2:Y:S02]  /*1b360*/  SYNCS.PHASECHK.TRANS64.TRYWAIT P0, [R4+URZ], R5 ;  /* 0x00000005040075a7 */ /* 0x000ea4000800017f */
[----:B--2---:R-:W-:Y:S05]  /*1b370*/  @!P0 BRA `(.L_x_3946) ;  /* 0x0000002000508947 */ /* 0x004fea0003800000 */
.L_x_4036:
[----:B------:R-:W-:-:S07]  /*1b380*/  IMAD R3, R3, 0x8, R0 ;  /* 0x0000000803037824 */ /* 0x000fce00078e0200 */
.L_x_3947:
[----:B----4-:R4:W0:Y:S02]  /*1b390*/  SYNCS.PHASECHK.TRANS64.TRYWAIT P0, [R3+URZ], R2 ;  /* 0x00000002030075a7 */ /* 0x010824000800017f */
[----:B0-----:R-:W-:Y:S05]  /*1b3a0*/  @!P0 NANOSLEEP.SYNCS 0x989680 ;  /* 0x009896800000895d */ /* 0x001fea0003900000 */
[----:B------:R-:W0:Y:S02]  /*1b3b0*/  @!P0 SYNCS.PHASECHK.TRANS64 P0, [R3+URZ], R2 ;  /* 0x00000002030085a7 */ /* 0x000e24000800007f */
[----:B0-----:R-:W-:Y:S05]  /*1b3c0*/  @!P0 BRA `(.L_x_3947) ;  /* 0xfffffffc00f08947 */ /* 0x001fea000383ffff */
.L_x_3635:
[----:B------:R-:W-:Y:S05]  /*1b3d0*/  BSYNC B9 ;  /* 0x0000000000097941 */ /* 0x000fea0003800000 */
.L_x_3632:
[----:B------:R-:W-:Y:S05]  /*1b3e0*/  EXIT ;  /* 0x000000000000794d */ /* 0x000fea0003800000 */
.L_x_3653:
[----:B0-----:R0:W1:Y:S02]  /*1b3f0*/  SYNCS.PHASECHK.TRANS64.TRYWAIT P5, [R73+URZ+0x28c90], R74 ;  /* 0x028c904a490075a7 */ /* 0x00106400080a017f */
[----:B-1----:R-:W-:Y:S05]  /*1b400*/  @!P5 NANOSLEEP.SYNCS 0x989680 ;  /* 0x009896800000d95d */ /* 0x002fea0003900000 */
[----:B------:R-:W1:Y:S02]  /*1b410*/  @!P5 SYNCS.PHASECHK.TRANS64 P5, [R73+URZ+0x28c90], R74 ;  /* 0x028c904a4900d5a7 */ /* 0x000e6400080a007f */
[----:B-1----:R-:W-:Y:S05]  /*1b420*/  @!P5 BRA `(.L_x_3653) ;  /* 0xfffffffc00f0d947 */ /* 0x002fea000383ffff */
[----:B------:R-:W-:Y:S05]  /*1b430*/  BRA `(.L_x_3948) ;  /* 0xfffffe78003c7947 */ /* 0x000fea000383ffff */
.L_x_3663:
[----:B-1----:R1:W2:Y:S02]  /*1b440*/  SYNCS.PHASECHK.TRANS64.TRYWAIT P5, [R73+URZ+0x28c90], R74 ;  /* 0x028c904a490075a7 */ /* 0x0022a400080a017f */
[----:B--2---:R-:W-:Y:S05]  /*1b450*/  @!P5 NANOSLEEP.SYNCS 0x989680 ;  /* 0x009896800000d95d */ /* 0x004fea0003900000 */
[----:B------:R-:W2:Y:S02]  /*1b460*/  @!P5 SYNCS.PHASECHK.TRANS64 P5, [R73+URZ+0x28c90], R74 ;  /* 0x028c904a4900d5a7 */ /* 0x000ea400080a007f */
[----:B--2---:R-:W-:Y:S05]  /*1b470*/  @!P5 BRA `(.L_x_3663) ;  /* 0xfffffffc00f0d947 */ /* 0x004fea000383ffff */
[----:B------:R-:W-:Y:S05]  /*1b480*/  BRA `(.L_x_3949) ;  /* 0xfffffe8000c47947 */ /* 0x000fea000383ffff */
.L_x_3668:
[----:B0-----:R0:W1:Y:S02]  /*1b490*/  SYNCS.PHASECHK.TRANS64.TRYWAIT P1, [R73+URZ+0x28c90], R74 ;  /* 0x028c904a490075a7 */ /* 0x001064000802017f */
[----:B-1----:R-:W-:Y:S05]  /*1b4a0*/  @!P1 NANOSLEEP.SYNCS 0x989680 ;  /* 0x009896800000995d */ /* 0x002fea0003900000 */
[----:B------:R-:W1:Y:S02]  /*1b4b0*/  @!P1 SYNCS.PHASECHK.TRANS64 P1, [R73+URZ+0x28c90], R74 ;  /* 0x028c904a490095a7 */ /* 0x000e64000802007f */
[----:B-1----:R-:W-:Y:S05]  /*1b4c0*/  @!P1 BRA `(.L_x_3668) ;  /* 0xfffffffc00f09947 */ /* 0x002fea000383ffff */
[----:B------:R-:W-:Y:S05]  /*1b4d0*/  BRA `(.L_x_3950) ;  /* 0xfffffe8800f87947 */ /* 0x000fea000383ffff */
.L_x_3672:
[----:B--2---:R2:W0:Y:S02]  /*1b4e0*/  SYNCS.PHASECHK.TRANS64.TRYWAIT P0, [R73+URZ+0x28cb0], R74 ;  /* 0x028cb04a490075a7 */ /* 0x004424000800017f */
[----:B0-----:R-:W-:Y:S05]  /*1b4f0*/  @!P0 NANOSLEEP.SYNCS 0x989680 ;  /* 0x009896800000895d */ /* 0x001fea0003900000 */
[----:B------:R-:W0:Y:S02]  /*1b500*/  @!P0 SYNCS.PHASECHK.TRANS64 P0, [R73+URZ+0x28cb0], R74 ;  /* 0x028cb04a490085a7 */ /* 0x000e24000800007f */
[----:B0-----:R-:W-:Y:S05]  /*1b510*/  @!P0 BRA `(.L_x_3672) ;  /* 0xfffffffc00f08947 */ /* 0x001fea000383ffff */
[----:B------:R-:W-:Y:S05]  /*1b520*/  BRA `(.L_x_3951) ;  /* 0xfffffe8c00747947 */ /* 0x000fea000383ffff */
.L_x_3685:
[----:B0-----:R0:W1:Y:S02]  /*1b530*/  SYNCS.PHASECHK.TRANS64.TRYWAIT P0, [R5+URZ+0x28c50], R8 ;  /* 0x028c5008050075a7 */ /* 0x001064000800017f */
[----:B-1----:R-:W-:Y:S05]  /*1b540*/  @!P0 NANOSLEEP.SYNCS 0x989680 ;  /* 0x009896800000895d */ /* 0x002fea0003900000 */
[----:B------:R-:W1:Y:S02]  /*1b550*/  @!P0 SYNCS.PHASECHK.TRANS64 P0, [R5+URZ+0x28c50], R8 ;  /* 0x028c5008050085a7 */ /* 0x000e64000800007f */
[----:B-1----:R-:W-:Y:S05]  /*1b560*/  @!P0 BRA `(.L_x_3685) ;  /* 0xfffffffc00f08947 */ /* 0x002fea000383ffff */
[----:B------:R-:W-:Y:S05]  /*1b570*/  BRA `(.L_x_3952) ;  /* 0xfffffe9c00207947 */ /* 0x000fea000383ffff */
.L_x_3692:
[----:B-1----:R1:W2:Y:S02]  /*1b580*/  SYNCS.PHASECHK.TRANS64.TRYWAIT P0, [R4+URZ+0x28c50], R5 ;  /* 0x028c5005040075a7 */ /* 0x0022a4000800017f */
[----:B--2---:R-:W-:Y:S05]  /*1b590*/  @!P0 NANOSLEEP.SYNCS 0x989680 ;  /* 0x009896800000895d */ /* 0x004fea0003900000 */
[----:B------:R-:W2:Y:S02]  /*1b5a0*/  @!P0 SYNCS.PHASECHK.TRANS64 P0, [R4+URZ+0x28c50], R5 ;  /* 0x028c5005040085a7 */ /* 0x000ea4000800007f */
[----:B--2---:R-:W-:Y:S05]  /*1b5b0*/  @!P0 BRA `(.L_x_3692) ;  /* 0xfffffffc00f08947 */ /* 0x004fea000383ffff */
[----:B------:R-:W-:Y:S05]  /*1b5c0*/  BRA `(.L_x_3691) ;  /* 0xfffffea800587947 */ /* 0x000fea000383ffff */
.L_x_3707:
        /* <DEDUP_REMOVED lines=8> */
.L_x_3954:
[----:B------:R-:W-:Y:S05]  /*1b650*/  BSYNC B1 ;  /* 0x0000000000017941 */ /* 0x000fea0003800000 */
.L_x_3953:
        /* <DEDUP_REMOVED lines=8> */
.L_x_3955:
[----:B------:R-:W-:Y:S02]  /*1b6e0*/  IMAD.MOV.U32 R13, RZ, RZ, R24 ;  /* 0x000000ffff0d7224 */ /* 0x000fe400078e0018 */
[----:B------:R-:W-:-:S07]  /*1b6f0*/  IMAD.MOV.U32 R3, RZ, RZ, R14 ;  /* 0x000000ffff037224 */ /* 0x000fce00078e000e */
[----:B------:R-:W-:Y:S05]  /*1b700*/  WARPSYNC.COLLECTIVE R15, `(.L_x_3956) ;  /* 0x000000000f087348 */ /* 0x000fea0003c00000 */
[----:B------:R0:W1:Y:S02]  /*1b710*/  SHFL.IDX P6, R14, R13, R12, R11 ;  /* 0x0000000c0d0e7389 */ /* 0x00006400000c000b */
[----:B01----:R-:W-:Y:S01]  /*1b720*/  ENDCOLLECTIVE ;  /* 0x000000000000791b */ /* 0x003fe20003800000 */
.L_x_3956:
[----:B------:R-:W-:Y:S02]  /*1b730*/  IMAD.MOV.U32 R13, RZ, RZ, R27 ;  /* 0x000000ffff0d7224 */ /* 0x000fe400078e001b */
[----:B------:R-:W-:-:S07]  /*1b740*/  IMAD.MOV.U32 R24, RZ, RZ, R14 ;  /* 0x000000ffff187224 */ /* 0x000fce00078e000e */
[----:B------:R-:W-:Y:S05]  /*1b750*/  WARPSYNC.COLLECTIVE R15, `(.L_x_3957) ;  /* 0x000000000f087348 */ /* 0x000fea0003c00000 */
[----:B------:R0:W1:Y:S02]  /*1b760*/  SHFL.IDX P6, R14, R13, R12, R11 ;  /* 0x0000000c0d0e7389 */ /* 0x00006400000c000b */
[----:B01----:R-:W-:Y:S01]  /*1b770*/  ENDCOLLECTIVE ;  /* 0x000000000000791b */ /* 0x003fe20003800000 */
.L_x_3957:
[----:B------:R-:W-:Y:S01]  /*1b780*/  IMAD.MOV.U32 R21, RZ, RZ, R14 ;  /* 0x000000ffff157224 */ /* 0x000fe200078e000e */
[----:B------:R-:W-:Y:S06]  /*1b790*/  BRA `(.L_x_3958) ;  /* 0xfffffec000207947 */ /* 0x000fec000383ffff */
.L_x_3711:
[----:B0-----:R0:W1:Y:S02]  /*1b7a0*/  SYNCS.PHASECHK.TRANS64.TRYWAIT P0, [R2+URZ+0x28c00], R25 ;  /* 0x028c0019020075a7 */ /* 0x001064000800017f */
[----:B-1----:R-:W-:Y:S05]  /*1b7b0*/  @!P0 NANOSLEEP.SYNCS 0x989680 ;  /* 0x009896800000895d */ /* 0x002fea0003900000 */
[----:B------:R-:W1:Y:S02]  /*1b7c0*/  @!P0 SYNCS.PHASECHK.TRANS64 P0, [R2+URZ+0x28c00], R25 ;  /* 0x028c0019020085a7 */ /* 0x000e64000800007f */
[----:B-1----:R-:W-:Y:S05]  /*1b7d0*/  @!P0 BRA `(.L_x_3711) ;  /* 0xfffffffc00f08947 */ /* 0x002fea000383ffff */
[----:B------:R-:W-:Y:S05]  /*1b7e0*/  BRA `(.L_x_3959) ;  /* 0xfffffec400307947 */ /* 0x000fea000383ffff */
.L_x_3719:
        /* <DEDUP_REMOVED lines=8> */
.L_x_3961:
[----:B------:R-:W-:Y:S05]  /*1b870*/  BSYNC B1 ;  /* 0x0000000000017941 */ /* 0x000fea0003800000 */
.L_x_3960:
        /* <DEDUP_REMOVED lines=8> */
.L_x_3962:
[----:B------:R-:W-:Y:S02]  /*1b900*/  IMAD.MOV.U32 R13, RZ, RZ, R24 ;  /* 0x000000ffff0d7224 */ /* 0x000fe400078e0018 */
[----:B------:R-:W-:-:S07]  /*1b910*/  IMAD.MOV.U32 R3, RZ, RZ, R14 ;  /* 0x000000ffff037224 */ /* 0x000fce00078e000e */
[----:B------:R-:W-:Y:S05]  /*1b920*/  WARPSYNC.COLLECTIVE R15, `(.L_x_3963) ;  /* 0x000000000f087348 */ /* 0x000fea0003c00000 */
[----:B------:R0:W1:Y:S02]  /*1b930*/  SHFL.IDX P6, R14, R13, R12, R11 ;  /* 0x0000000c0d0e7389 */ /* 0x00006400000c000b */
[----:B01----:R-:W-:Y:S01]  /*1b940*/  ENDCOLLECTIVE ;  /* 0x000000000000791b */ /* 0x003fe20003800000 */
.L_x_3963:
[----:B------:R-:W-:Y:S02]  /*1b950*/  IMAD.MOV.U32 R13, RZ, RZ, R27 ;  /* 0x000000ffff0d7224 */ /* 0x000fe400078e001b */
[----:B------:R-:W-:-:S07]  /*1b960*/  IMAD.MOV.U32 R4, RZ, RZ, R14 ;  /* 0x000000ffff047224 */ /* 0x000fce00078e000e */
[----:B------:R-:W-:Y:S05]  /*1b970*/  WARPSYNC.COLLECTIVE R15, `(.L_x_3964) ;  /* 0x000000000f087348 */ /* 0x000fea0003c00000 */
[----:B------:R0:W1:Y:S02]  /*1b980*/  SHFL.IDX P6, R14, R13, R12, R11 ;  /* 0x0000000c0d0e7389 */ /* 0x00006400000c000b */
[----:B01----:R-:W-:Y:S01]  /*1b990*/  ENDCOLLECTIVE ;  /* 0x000000000000791b */ /* 0x003fe20003800000 */
.L_x_3964:
[----:B------:R-:W-:Y:S02]  /*1b9a0*/  IMAD.MOV.U32 R12, RZ, RZ, R3 ;  /* 0x000000ffff0c7224 */ /* 0x000fe400078e0003 */
[----:B------:R-:W-:Y:S01]  /*1b9b0*/  IMAD.MOV.U32 R13, RZ, RZ, R0 ;  /* 0x000000ffff0d7224 */ /* 0x000fe200078e0000 */
[----:B------:R-:W-:Y:S06]  /*1b9c0*/  BRA `(.L_x_3965) ;  /* 0xfffffecc009c7947 */ /* 0x000fec000383ffff */
.L_x_3723:
[----:B0-----:R0:W1:Y:S02]  /*1b9d0*/  SYNCS.PHASECHK.TRANS64.TRYWAIT P1, [R2+URZ+0x28c00], R27 ;  /* 0x028c001b020075a7 */ /* 0x001064000802017f */
[----:B-1----:R-:W-:Y:S05]  /*1b9e0*/  @!P1 NANOSLEEP.SYNCS 0x989680 ;  /* 0x009896800000995d */ /* 0x002fea0003900000 */
[----:B------:R-:W1:Y:S02]  /*1b9f0*/  @!P1 SYNCS.PHASECHK.TRANS64 P1, [R2+URZ+0x28c00], R27 ;  /* 0x028c001b020095a7 */ /* 0x000e64000802007f */
[----:B-1----:R-:W-:Y:S05]  /*1ba00*/  @!P1 BRA `(.L_x_3723) ;  /* 0xfffffffc00f09947 */ /* 0x002fea000383ffff */
[----:B------:R-:W-:Y:S05]  /*1ba10*/  BRA `(.L_x_3966) ;  /* 0xfffffed000687947 */ /* 0x000fea000383ffff */
.L_x_3729:
[----:B0-----:R0:W1:Y:S02]  /*1ba20*/  SYNCS.PHASECHK.TRANS64.TRYWAIT P1, [R12+URZ+0x28c30], R13 ;  /* 0x028c300d0c0075a7 */ /* 0x001064000802017f */
[----:B-1----:R-:W-:Y:S05]  /*1ba30*/  @!P1 NANOSLEEP.SYNCS 0x989680 ;  /* 0x009896800000995d */ /* 0x002fea0003900000 */
[----:B------:R-:W1:Y:S02]  /*1ba40*/  @!P1 SYNCS.PHASECHK.TRANS64 P1, [R12+URZ+0x28c30], R13 ;  /* 0x028c300d0c0095a7 */ /* 0x000e64000802007f */
[----:B-1----:R-:W-:Y:S05]  /*1ba50*/  @!P1 BRA `(.L_x_3729) ;  /* 0xfffffffc00f09947 */ /* 0x002fea000383ffff */
[----:B------:R-:W-:Y:S05]  /*1ba60*/  BRA `(.L_x_3728) ;  /* 0xfffffedc00987947 */ /* 0x000fea000383ffff */
.L_x_3734:
[----:B--2---:R2:W3:Y:S02]  /*1ba70*/  SYNCS.PHASECHK.TRANS64.TRYWAIT P2, [R12+URZ+0x28c50], R13 ;  /* 0x028c500d0c0075a7 */ /* 0x0044e4000804017f */
[----:B---3--:R-:W-:Y:S05]  /*1ba80*/  @!P2 NANOSLEEP.SYNCS 0x989680 ;  /* 0x009896800000a95d */ /* 0x008fea0003900000 */
[----:B------:R-:W3:Y:S02]  /*1ba90*/  @!P2 SYNCS.PHASECHK.TRANS64 P2, [R12+URZ+0x28c50], R13 ;  /* 0x028c500d0c00a5a7 */ /* 0x000ee4000804007f */
[----:B---3--:R-:W-:Y:S05]  /*1baa0*/  @!P2 BRA `(.L_x_3734) ;  /* 0xfffffffc00f0a947 */ /* 0x008fea000383ffff */
[----:B------:R-:W-:Y:S05]  /*1bab0*/  BRA `(.L_x_3733) ;  /* 0xfffffef000dc7947 */ /* 0x000fea000383ffff */
.L_x_3741:
[----:B-1----:R1:W2:Y:S02]  /*1bac0*/  SYNCS.PHASECHK.TRANS64.TRYWAIT P3, [R218+URZ+0x28c30], R12 ;  /* 0x028c300cda0075a7 */ /* 0x0022a4000806017f */
[----:B--2---:R-:W-:Y:S05]  /*1bad0*/  @!P3 NANOSLEEP.SYNCS 0x989680 ;  /* 0x009896800000b95d */ /* 0x004fea0003900000 */
[----:B------:R-:W2:Y:S02]  /*1bae0*/  @!P3 SYNCS.PHASECHK.TRANS64 P3, [R218+URZ+0x28c30], R12 ;  /* 0x028c300cda00b5a7 */ /* 0x000ea4000806007f */
[----:B--2---:R-:W-:Y:S05]  /*1baf0*/  @!P3 BRA `(.L_x_3741) ;  /* 0xfffffffc00f0b947 */ /* 0x004fea000383ffff */
[----:B------:R-:W-:Y:S05]  /*1bb00*/  BRA `(.L_x_3740) ;  /* 0xfffffef400f07947 */ /* 0x000fea000383ffff */
.L_x_3746:
[----:B---3--:R3:W4:Y:S02]  /*1bb10*/  SYNCS.PHASECHK.TRANS64.TRYWAIT P3, [R218+URZ+0x28c50], R12 ;  /* 0x028c500cda0075a7 */ /* 0x008724000806017f */
[----:B----4-:R-:W-:Y:S05]  /*1bb20*/  @!P3 NANOSLEEP.SYNCS 0x989680 ;  /* 0x009896800000b95d */ /* 0x010fea0003900000 */
[----:B------:R-:W4:Y:S02]  /*1bb30*/  @!P3 SYNCS.PHASECHK.TRANS64 P3, [R218+URZ+0x28c50], R12 ;  /* 0x028c500cda00b5a7 */ /* 0x000f24000806007f */
[----:B----4-:R-:W-:Y:S05]  /*1bb40*/  @!P3 BRA `(.L_x_3746) ;  /* 0xfffffffc00f0b947 */ /* 0x010fea000383ffff */
[----:B------:R-:W-:Y:S05]  /*1bb50*/  BRA `(.L_x_3745) ;  /* 0xffffff1000447947 */ /* 0x000fea000383ffff */
.L_x_3779:
[----:B------:R-:W1:Y:S01]  /*1bb60*/  S2R R5, SR_TID.X ;  /* 0x0000000000057919 */ /* 0x000e620000002100 */
[----:B------:R-:W-:Y:S01]  /*1bb70*/  BSSY B1, `(.L_x_3967) ;  /* 0x000000a000017945 */ /* 0x000fe20003800000 */
[----:B0-----:R-:W-:Y:S02]  /*1bb80*/  IMAD.MOV.U32 R12, RZ, RZ, RZ ;  /* 0x000000ffff0c7224 */ /* 0x001fe400078e00ff */
[----:B------:R-:W-:Y:S02]  /*1bb90*/  IMAD.MOV.U32 R11, RZ, RZ, 0x1f ;  /* 0x0000001fff0b7424 */ /* 0x000fe400078e00ff */
[----:B------:R-:W-:Y:S01]  /*1bba0*/  IMAD.MOV.U32 R15, RZ, RZ, -0x1 ;  /* 0xffffffffff0f7424 */ /* 0x000fe200078e00ff */
[----:B-1----:R-:W-:-:S04]  /*1bbb0*/  SHF.R.U32.HI R5, RZ, 0x5, R5 ;  /* 0x00000005ff057819 */ /* 0x002fc80000011605 */
[----:B------:R-:W-:-:S05]  /*1bbc0*/  LOP3.LUT R5, R5, 0x3, RZ, 0xc0, !PT ;  /* 0x0000000305057812 */ /* 0x000fca00078ec0ff */
[----:B------:R-:W-:-:S07]  /*1bbd0*/  IMAD.MOV.U32 R13, RZ, RZ, R5 ;  /* 0x000000ffff0d7224 */ /* 0x000fce00078e0005 */
[----:B------:R-:W-:Y:S05]  /*1bbe0*/  WARPSYNC.COLLECTIVE R15, `(.L_x_3968) ;  /* 0x000000000f087348 */ /* 0x000fea0003c00000 */
[----:B------:R0:W1:Y:S02]  /*1bbf0*/  SHFL.IDX P6, R14, R13, R12, R11 ;  /* 0x0000000c0d0e7389 */ /* 0x00006400000c000b */
[----:B01----:R-:W-:Y:S01]  /*1bc00*/  ENDCOLLECTIVE ;  /* 0x000000000000791b */ /* 0x003fe20003800000 */
.L_x_3968:
[----:B------:R-:W-:Y:S05]  /*1bc10*/  BSYNC B1 ;  /* 0x0000000000017941 */ /* 0x000fea0003800000 */
.L_x_3967:
[----:B------:R-:W-:Y:S05]  /*1bc20*/  BRA `(.L_x_3969) ;  /* 0xffffff7c00b07947 */ /* 0x000fea000383ffff */
.L_x_3781:
[----:B------:R-:W-:Y:S01]  /*1bc30*/  BSSY B1, `(.L_x_3970) ;  /* 0x0000006000017945 */ /* 0x000fe20003800000 */
[----:B------:R-:W-:-:S07]  /*1bc40*/  IMAD.MOV.U32 R15, RZ, RZ, -0x1 ;  /* 0xffffffffff0f7424 */ /* 0x000fce00078e00ff */
[----:B0-----:R-:W-:Y:S05]  /*1bc50*/  WARPSYNC.COLLECTIVE R15, `(.L_x_3971) ;  /* 0x000000000f0c7348 */ /* 0x001fea0003c00000 */
[----:B------:R-:W-:Y:S02]  /*1bc60*/  ELECT P6, UR62, PT ;  /* 0x00000000003e782f */ /* 0x000fe400038c0000 */
[----:B------:R-:W-:Y:S01]  /*1bc70*/  MOV R14, UR62 ;  /* 0x0000003e000e7c02 */ /* 0x000fe20008000f00 */
[----:B0-----:R-:W-:Y:S10]  /*1bc80*/  ENDCOLLECTIVE ;  /* 0x000000000000791b */ /* 0x001ff40003800000 */
.L_x_3971:
[----:B------:R-:W-:Y:S05]  /*1bc90*/  BSYNC B1 ;  /* 0x0000000000017941 */ /* 0x000fea0003800000 */
.L_x_3970:
[----:B------:R-:W-:Y:S05]  /*1bca0*/  BRA `(.L_x_3780) ;  /* 0xffffff7c00a87947 */ /* 0x000fea000383ffff */
.L_x_3783:
[----:B0-----:R0:W1:Y:S02]  /*1bcb0*/  SYNCS.PHASECHK.TRANS64.TRYWAIT P0, [R18+URZ+0x28c20], R4 ;  /* 0x028c2004120075a7 */ /* 0x001064000800017f */
[----:B-1----:R-:W-:Y:S05]  /*1bcc0*/  @!P0 NANOSLEEP.SYNCS 0x989680 ;  /* 0x009896800000895d */ /* 0x002fea0003900000 */
[----:B------:R-:W1:Y:S02]  /*1bcd0*/  @!P0 SYNCS.PHASECHK.TRANS64 P0, [R18+URZ+0x28c20], R4 ;  /* 0x028c2004120085a7 */ /* 0x000e64000800007f */
[----:B-1----:R-:W-:Y:S05]  /*1bce0*/  @!P0 BRA `(.L_x_3783) ;  /* 0xfffffffc00f08947 */ /* 0x002fea000383ffff */
[----:B------:R-:W-:Y:S05]  /*1bcf0*/  BRA `(.L_x_3972) ;  /* 0xffffff7c00b87947 */ /* 0x000fea000383ffff */
.L_x_3787:
[----:B-1----:R1:W2:Y:S02]  /*1bd00*/  SYNCS.PHASECHK.TRANS64.TRYWAIT P0, [R5+URZ+0x28ca0], R9 ;  /* 0x028ca009050075a7 */ /* 0x0022a4000800017f */
[----:B--2---:R-:W-:Y:S05]  /*1bd10*/  @!P0 NANOSLEEP.SYNCS 0x989680 ;  /* 0x009896800000895d */ /* 0x004fea0003900000 */
[----:B------:R-:W2:Y:S02]  /*1bd20*/  @!P0 SYNCS.PHASECHK.TRANS64 P0, [R5+URZ+0x28ca0], R9 ;  /* 0x028ca009050085a7 */ /* 0x000ea4000800007f */
[----:B--2---:R-:W-:Y:S05]  /*1bd30*/  @!P0 BRA `(.L_x_3787) ;  /* 0xfffffffc00f08947 */ /* 0x004fea000383ffff */
[----:B------:R-:W-:Y:S05]  /*1bd40*/  BRA `(.L_x_3973) ;  /* 0xffffff7c00d87947 */ /* 0x000fea000383ffff */
.L_x_3792:
[----:B0-----:R0:W2:Y:S02]  /*1bd50*/  SYNCS.PHASECHK.TRANS64.TRYWAIT P0, [R5+URZ+0x28cc0], R9 ;  /* 0x028cc009050075a7 */ /* 0x0010a4000800017f */
[----:B--2---:R-:W-:Y:S05]  /*1bd60*/  @!P0 NANOSLEEP.SYNCS 0x989680 ;  /* 0x009896800000895d */ /* 0x004fea0003900000 */
[----:B------:R-:W2:Y:S02]  /*1bd70*/  @!P0 SYNCS.PHASECHK.TRANS64 P0, [R5+URZ+0x28cc0], R9 ;  /* 0x028cc009050085a7 */ /* 0x000ea4000800007f */
[----:B--2---:R-:W-:Y:S05]  /*1bd80*/  @!P0 BRA `(.L_x_3792) ;  /* 0xfffffffc00f08947 */ /* 0x004fea000383ffff */
[----:B------:R-:W-:Y:S05]  /*1bd90*/  BRA `(.L_x_3974) ;  /* 0xffffff8000587947 */ /* 0x000fea000383ffff */
.L_x_3806:
[----:B0-----:R0:W1:Y:S02]  /*1bda0*/  SYNCS.PHASECHK.TRANS64.TRYWAIT P2, [R5+URZ+0x28ca0], R6 ;  /* 0x028ca006050075a7 */ /* 0x001064000804017f */
[----:B-1----:R-:W-:Y:S05]  /*1bdb0*/  @!P2 NANOSLEEP.SYNCS 0x989680 ;  /* 0x009896800000a95d */ /* 0x002fea0003900000 */
[----:B------:R-:W1:Y:S02]  /*1bdc0*/  @!P2 SYNCS.PHASECHK.TRANS64 P2, [R5+URZ+0x28ca0], R6 ;  /* 0x028ca0060500a5a7 */ /* 0x000e64000804007f */
[----:B-1----:R-:W-:Y:S05]  /*1bdd0*/  @!P2 BRA `(.L_x_3806) ;  /* 0xfffffffc00f0a947 */ /* 0x002fea000383ffff */
[----:B------:R-:W-:Y:S05]  /*1bde0*/  BRA `(.L_x_3975) ;  /* 0xffffff8800d87947 */ /* 0x000fea000383ffff */
.L_x_3811:
[----:B-1----:R1:W2:Y:S02]  /*1bdf0*/  SYNCS.PHASECHK.TRANS64.TRYWAIT P2, [R5+URZ+0x28cc0], R6 ;  /* 0x028cc006050075a7 */ /* 0x0022a4000804017f */
[----:B--2---:R-:W-:Y:S05]  /*1be00*/  @!P2 NANOSLEEP.SYNCS 0x989680 ;  /* 0x009896800000a95d */ /* 0x004fea0003900000 */
[----:B------:R-:W2:Y:S02]  /*1be10*/  @!P2 SYNCS.PHASECHK.TRANS64 P2, [R5+URZ+0x28cc0], R6 ;  /* 0x028cc0060500a5a7 */ /* 0x000ea4000804007f */
[----:B--2---:R-:W-:Y:S05]  /*1be20*/  @!P2 BRA `(.L_x_3811) ;  /* 0xfffffffc00f0a947 */ /* 0x004fea000383ffff */
[----:B------:R-:W-:Y:S05]  /*1be30*/  BRA `(.L_x_3976) ;  /* 0xffffff8c00547947 */ /* 0x000fea000383ffff */
.L_x_3833:
        /* <DEDUP_REMOVED lines=11> */
.L_x_3978:
[----:B------:R-:W-:Y:S05]  /*1bef0*/  BSYNC B0 ;  /* 0x0000000000007941 */ /* 0x000fea0003800000 */
.L_x_3977:
[----:B------:R-:W-:Y:S05]  /*1bf00*/  BRA `(.L_x_3979) ;  /* 0xffffff9c00c47947 */ /* 0x000fea000383ffff */
.L_x_3835:
[----:B------:R-:W-:Y:S01]  /*1bf10*/  BSSY B0, `(.L_x_3980) ;  /* 0x0000006000007945 */ /* 0x000fe20003800000 */
[----:B------:R-:W-:-:S07]  /*1bf20*/  IMAD.MOV.U32 R15, RZ, RZ, -0x1 ;  /* 0xffffffffff0f7424 */ /* 0x000fce00078e00ff */
[----:B0-----:R-:W-:Y:S05]  /*1bf30*/  WARPSYNC.COLLECTIVE R15, `(.L_x_3981) ;  /* 0x000000000f0c7348 */ /* 0x001fea0003c00000 */
[----:B------:R-:W-:Y:S02]  /*1bf40*/  ELECT P6, UR62, PT ;  /* 0x00000000003e782f */ /* 0x000fe400038c0000 */
[----:B------:R-:W-:Y:S01]  /*1bf50*/  MOV R14, UR62 ;  /* 0x0000003e000e7c02 */ /* 0x000fe20008000f00 */
[----:B0-----:R-:W-:Y:S10]  /*1bf60*/  ENDCOLLECTIVE ;  /* 0x000000000000791b */ /* 0x001ff40003800000 */
.L_x_3981:
[----:B------:R-:W-:Y:S05]  /*1bf70*/  BSYNC B0 ;  /* 0x0000000000007941 */ /* 0x000fea0003800000 */
.L_x_3980:
[----:B------:R-:W-:Y:S05]  /*1bf80*/  BRA `(.L_x_3982) ;  /* 0xffffff9c00d07947 */ /* 0x000fea000383ffff */
.L_x_3837:
[----:B0-----:R0:W1:Y:S02]  /*1bf90*/  SYNCS.PHASECHK.TRANS64.TRYWAIT P0, [R0+URZ+0x28c40], R2 ;  /* 0x028c4002000075a7 */ /* 0x001064000800017f */
[----:B-1----:R-:W-:Y:S05]  /*1bfa0*/  @!P0 NANOSLEEP.SYNCS 0x989680 ;  /* 0x009896800000895d */ /* 0x002fea0003900000 */
[----:B------:R-:W1:Y:S02]  /*1bfb0*/  @!P0 SYNCS.PHASECHK.TRANS64 P0, [R0+URZ+0x28c40], R2 ;  /* 0x028c4002000085a7 */ /* 0x000e64000800007f */
[----:B-1----:R-:W-:Y:S05]  /*1bfc0*/  @!P0 BRA `(.L_x_3837) ;  /* 0xfffffffc00f08947 */ /* 0x002fea000383ffff */
[----:B------:R-:W-:Y:S05]  /*1bfd0*/  BRA `(.L_x_3983) ;  /* 0xffffffa000307947 */ /* 0x000fea000383ffff */
.L_x_3841:
        /* <DEDUP_REMOVED lines=15> */
.L_x_3984:
[----:B------:R-:W-:Y:S02]  /*1c0d0*/  IMAD.MOV.U32 R13, RZ, RZ, R4 ;  /* 0x000000ffff0d7224 */ /* 0x000fe400078e0004 */
[----:B------:R-:W-:-:S07]  /*1c0e0*/  IMAD.MOV.U32 R6, RZ, RZ, R14 ;  /* 0x000000ffff067224 */ /* 0x000fce00078e000e */
[----:B------:R-:W-:Y:S05]  /*1c0f0*/  WARPSYNC.COLLECTIVE R15, `(.L_x_3985) ;  /* 0x000000000f087348 */ /* 0x000fea0003c00000 */
[----:B------:R0:W1:Y:S02]  /*1c100*/  SHFL.IDX P6, R14, R13, R12, R11 ;  /* 0x0000000c0d0e7389 */ /* 0x00006400000c000b */
[----:B01----:R-:W-:Y:S01]  /*1c110*/  ENDCOLLECTIVE ;  /* 0x000000000000791b */ /* 0x003fe20003800000 */
.L_x_3985:
[----:B------:R-:W-:Y:S02]  /*1c120*/  IMAD.MOV.U32 R13, RZ, RZ, R3 ;  /* 0x000000ffff0d7224 */ /* 0x000fe400078e0003 */
[----:B------:R-:W-:Y:S02]  /*1c130*/  IMAD.MOV.U32 R12, RZ, RZ, 0x1 ;  /* 0x00000001ff0c7424 */ /* 0x000fe400078e00ff */
[----:B------:R-:W-:-:S07]  /*1c140*/  IMAD.MOV.U32 R7, RZ, RZ, R14 ;  /* 0x000000ffff077224 */ /* 0x000fce00078e000e */
[----:B------:R-:W-:Y:S05]  /*1c150*/  WARPSYNC.COLLECTIVE R15, `(.L_x_3986) ;  /* 0x000000000f087348 */ /* 0x000fea0003c00000 */
[----:B------:R0:W1:Y:S02]  /*1c160*/  SHFL.IDX P6, R14, R13, R12, R11 ;  /* 0x0000000c0d0e7389 */ /* 0x00006400000c000b */
[----:B01----:R-:W-:Y:S01]  /*1c170*/  ENDCOLLECTIVE ;  /* 0x000000000000791b */ /* 0x003fe20003800000 */
.L_x_3986:
        /* <DEDUP_REMOVED lines=15> */
.L_x_3987:
[----:B------:R-:W-:Y:S02]  /*1c270*/  IMAD.MOV.U32 R13, RZ, RZ, R3 ;  /* 0x000000ffff0d7224 */ /* 0x000fe400078e0003 */
[----:B------:R-:W-:Y:S02]  /*1c280*/  IMAD.MOV.U32 R12, RZ, RZ, 0x2 ;  /* 0x00000002ff0c7424 */ /* 0x000fe400078e00ff */
[----:B------:R-:W-:-:S07]  /*1c290*/  IMAD.MOV.U32 R5, RZ, RZ, R14 ;  /* 0x000000ffff057224 */ /* 0x000fce00078e000e */
[----:B------:R-:W-:Y:S05]  /*1c2a0*/  WARPSYNC.COLLECTIVE R15, `(.L_x_3988) ;  /* 0x000000000f087348 */ /* 0x000fea0003c00000 */
[----:B------:R0:W1:Y:S02]  /*1c2b0*/  SHFL.IDX P6, R14, R13, R12, R11 ;  /* 0x0000000c0d0e7389 */ /* 0x00006400000c000b */
[----:B01----:R-:W-:Y:S01]  /*1c2c0*/  ENDCOLLECTIVE ;  /* 0x000000000000791b */ /* 0x003fe20003800000 */
.L_x_3988:
        /* <DEDUP_REMOVED lines=15> */
.L_x_3989:
[----:B------:R-:W-:Y:S02]  /*1c3c0*/  IMAD.MOV.U32 R13, RZ, RZ, R3 ;  /* 0x000000ffff0d7224 */ /* 0x000fe400078e0003 */
[----:B------:R-:W-:Y:S02]  /*1c3d0*/  IMAD.MOV.U32 R12, RZ, RZ, 0x3 ;  /* 0x00000003ff0c7424 */ /* 0x000fe400078e00ff */
[----:B------:R-:W-:-:S07]  /*1c3e0*/  IMAD.MOV.U32 R5, RZ, RZ, R14 ;  /* 0x000000ffff057224 */ /* 0x000fce00078e000e */
[----:B------:R-:W-:Y:S05]  /*1c3f0*/  WARPSYNC.COLLECTIVE R15, `(.L_x_3990) ;  /* 0x000000000f087348 */ /* 0x000fea0003c00000 */
[----:B------:R0:W1:Y:S02]  /*1c400*/  SHFL.IDX P6, R14, R13, R12, R11 ;  /* 0x0000000c0d0e7389 */ /* 0x00006400000c000b */
[----:B01----:R-:W-:Y:S01]  /*1c410*/  ENDCOLLECTIVE ;  /* 0x000000000000791b */ /* 0x003fe20003800000 */
.L_x_3990:
        /* <DEDUP_REMOVED lines=13> */
.L_x_3991:
[----:B------:R-:W-:Y:S01]  /*1c4f0*/  IMAD.MOV.U32 R3, RZ, RZ, R14 ;  /* 0x000000ffff037224 */ /* 0x000fe200078e000e */
[----:B------:R-:W-:Y:S06]  /*1c500*/  BRA `(.L_x_3992) ;  /* 0xffffffa400787947 */ /* 0x000fec000383ffff */
.L_x_3844:
[----:B0-----:R0:W1:Y:S02]  /*1c510*/  SYNCS.PHASECHK.TRANS64.TRYWAIT P0, [R18+URZ+0x28c20], R0 ;  /* 0x028c2000120075a7 */ /* 0x001064000800017f */
[----:B-1----:R-:W-:Y:S05]  /*1c520*/  @!P0 NANOSLEEP.SYNCS 0x989680 ;  /* 0x009896800000895d */ /* 0x002fea0003900000 */
[----:B------:R-:W1:Y:S02]  /*1c530*/  @!P0 SYNCS.PHASECHK.TRANS64 P0, [R18+URZ+0x28c20], R0 ;  /* 0x028c2000120085a7 */ /* 0x000e64000800007f */
[----:B-1----:R-:W-:Y:S05]  /*1c540*/  @!P0 BRA `(.L_x_3844) ;  /* 0xfffffffc00f08947 */ /* 0x002fea000383ffff */
[----:B------:R-:W-:Y:S05]  /*1c550*/  BRA `(.L_x_3993) ;  /* 0xffffffa400d47947 */ /* 0x000fea000383ffff */
.L_x_3848:
[----:B0-----:R0:W1:Y:S02]  /*1c560*/  SYNCS.PHASECHK.TRANS64.TRYWAIT P0, [R0+URZ+0x28c60], R2 ;  /* 0x028c6002000075a7 */ /* 0x001064000800017f */
[----:B-1----:R-:W-:Y:S05]  /*1c570*/  @!P0 NANOSLEEP.SYNCS 0x989680 ;  /* 0x009896800000895d */ /* 0x002fea0003900000 */
[----:B------:R-:W1:Y:S02]  /*1c580*/  @!P0 SYNCS.PHASECHK.TRANS64 P0, [R0+URZ+0x28c60], R2 ;  /* 0x028c6002000085a7 */ /* 0x000e64000800007f */
[----:B-1----:R-:W-:Y:S05]  /*1c590*/  @!P0 BRA `(.L_x_3848) ;  /* 0xfffffffc00f08947 */ /* 0x002fea000383ffff */
[----:B------:R-:W-:Y:S05]  /*1c5a0*/  BRA `(.L_x_3994) ;  /* 0xffffffa400f87947 */ /* 0x000fea000383ffff */
.L_x_3867:
[----:B-1----:R1:W2:Y:S02]  /*1c5b0*/  SYNCS.PHASECHK.TRANS64.TRYWAIT P0, [R2+URZ+0x28c40], R6 ;  /* 0x028c4006020075a7 */ /* 0x0022a4000800017f */
[----:B--2---:R-:W-:Y:S05]  /*1c5c0*/  @!P0 NANOSLEEP.SYNCS 0x989680 ;  /* 0x009896800000895d */ /* 0x004fea0003900000 */
[----:B------:R-:W2:Y:S02]  /*1c5d0*/  @!P0 SYNCS.PHASECHK.TRANS64 P0, [R2+URZ+0x28c40], R6 ;  /* 0x028c4006020085a7 */ /* 0x000ea4000800007f */
[----:B--2---:R-:W-:Y:S05]  /*1c5e0*/  @!P0 BRA `(.L_x_3867) ;  /* 0xfffffffc00f08947 */ /* 0x004fea000383ffff */
[----:B------:R-:W-:Y:S05]  /*1c5f0*/  BRA `(.L_x_3995) ;  /* 0xffffffb400087947 */ /* 0x000fea000383ffff */
.L_x_3872:
[----:B0-----:R0:W2:Y:S02]  /*1c600*/  SYNCS.PHASECHK.TRANS64.TRYWAIT P0, [R2+URZ+0x28c60], R6 ;  /* 0x028c6006020075a7 */ /* 0x0010a4000800017f */
[----:B--2---:R-:W-:Y:S05]  /*1c610*/  @!P0 NANOSLEEP.SYNCS 0x989680 ;  /* 0x009896800000895d */ /* 0x004fea0003900000 */
[----:B------:R-:W2:Y:S02]  /*1c620*/  @!P0 SYNCS.PHASECHK.TRANS64 P0, [R2+URZ+0x28c60], R6 ;  /* 0x028c6006020085a7 */ /* 0x000ea4000800007f */
[----:B--2---:R-:W-:Y:S05]  /*1c630*/  @!P0 BRA `(.L_x_3872) ;  /* 0xfffffffc00f08947 */ /* 0x004fea000383ffff */
[----:B------:R-:W-:Y:S05]  /*1c640*/  BRA `(.L_x_3996) ;  /* 0xffffffb400847947 */ /* 0x000fea000383ffff */
.L_x_3887:
[----:B-1----:R1:W2:Y:S02]  /*1c650*/  SYNCS.PHASECHK.TRANS64.TRYWAIT P0, [R2+URZ+0x28c40], R3 ;  /* 0x028c4003020075a7 */ /* 0x0022a4000800017f */
[----:B--2---:R-:W-:Y:S05]  /*1c660*/  @!P0 NANOSLEEP.SYNCS 0x989680 ;  /* 0x009896800000895d */ /* 0x004fea0003900000 */
[----:B------:R-:W2:Y:S02]  /*1c670*/  @!P0 SYNCS.PHASECHK.TRANS64 P0, [R2+URZ+0x28c40], R3 ;  /* 0x028c4003020085a7 */ /* 0x000ea4000800007f */
[----:B--2---:R-:W-:Y:S05]  /*1c680*/  @!P0 BRA `(.L_x_3887) ;  /* 0xfffffffc00f08947 */ /* 0x004fea000383ffff */
[----:B------:R-:W-:Y:S05]  /*1c690*/  BRA `(.L_x_3997) ;  /* 0xffffffc000607947 */ /* 0x000fea000383ffff */
.L_x_3892:
[----:B--2---:R2:W3:Y:S02]  /*1c6a0*/  SYNCS.PHASECHK.TRANS64.TRYWAIT P0, [R2+URZ+0x28c60], R3 ;  /* 0x028c6003020075a7 */ /* 0x0044e4000800017f */
[----:B---3--:R-:W-:Y:S05]  /*1c6b0*/  @!P0 NANOSLEEP.SYNCS 0x989680 ;  /* 0x009896800000895d */ /* 0x008fea0003900000 */
[----:B------:R-:W3:Y:S02]  /*1c6c0*/  @!P0 SYNCS.PHASECHK.TRANS64 P0, [R2+URZ+0x28c60], R3 ;  /* 0x028c6003020085a7 */ /* 0x000ee4000800007f */
[----:B---3--:R-:W-:Y:S05]  /*1c6d0*/  @!P0 BRA `(.L_x_3892) ;  /* 0xfffffffc00f08947 */ /* 0x008fea000383ffff */
[----:B------:R-:W-:Y:S05]  /*1c6e0*/  BRA `(.L_x_3998) ;  /* 0xffffffc000dc7947 */ /* 0x000fea000383ffff */
.L_x_3907:
[----:B-1----:R1:W2:Y:S02]  /*1c6f0*/  SYNCS.PHASECHK.TRANS64.TRYWAIT P0, [R3+URZ+0x28c40], R2 ;  /* 0x028c4002030075a7 */ /* 0x0022a4000800017f */
[----:B--2---:R-:W-:Y:S05]  /*1c700*/  @!P0 NANOSLEEP.SYNCS 0x989680 ;  /* 0x009896800000895d */ /* 0x004fea0003900000 */
[----:B------:R-:W2:Y:S02]  /*1c710*/  @!P0 SYNCS.PHASECHK.TRANS64 P0, [R3+URZ+0x28c40], R2 ;  /* 0x028c4002030085a7 */ /* 0x000ea4000800007f */
[----:B--2---:R-:W-:Y:S05]  /*1c720*/  @!P0 BRA `(.L_x_3907) ;  /* 0xfffffffc00f08947 */ /* 0x004fea000383ffff */
[----:B------:R-:W-:Y:S05]  /*1c730*/  BRA `(.L_x_3999) ;  /* 0xffffffcc009c7947 */ /* 0x000fea000383ffff */
.L_x_3912:
[----:B--2---:R2:W3:Y:S02]  /*1c740*/  SYNCS.PHASECHK.TRANS64.TRYWAIT P0, [R3+URZ+0x28c60], R2 ;  /* 0x028c6002030075a7 */ /* 0x0044e4000800017f */
[----:B---3--:R-:W-:Y:S05]  /*1c750*/  @!P0 NANOSLEEP.SYNCS 0x989680 ;  /* 0x009896800000895d */ /* 0x008fea0003900000 */
[----:B------:R-:W3:Y:S02]  /*1c760*/  @!P0 SYNCS.PHASECHK.TRANS64 P0, [R3+URZ+0x28c60], R2 ;  /* 0x028c6002030085a7 */ /* 0x000ee4000800007f */
[----:B---3--:R-:W-:Y:S05]  /*1c770*/  @!P0 BRA `(.L_x_3912) ;  /* 0xfffffffc00f08947 */ /* 0x008fea000383ffff */
[----:B------:R-:W-:Y:S05]  /*1c780*/  BRA `(.L_x_4000) ;  /* 0xffffffd000187947 */ /* 0x000fea000383ffff */
.L_x_3928:
[----:B------:R-:W2:Y:S01]  /*1c790*/  LDL R3, [R1] ;  /* 0x0000000001037983 */ /* 0x000ea20000100800 */
[----:B------:R-:W-:Y:S01]  /*1c7a0*/  BSSY B0, `(.L_x_4001) ;  /* 0x0000008000007945 */ /* 0x000fe20003800000 */
[----:B0-----:R-:W-:Y:S02]  /*1c7b0*/  IMAD.MOV.U32 R12, RZ, RZ, RZ ;  /* 0x000000ffff0c7224 */ /* 0x001fe400078e00ff */
[----:B------:R-:W-:Y:S02]  /*1c7c0*/  IMAD.MOV.U32 R11, RZ, RZ, 0x1f ;  /* 0x0000001fff0b7424 */ /* 0x000fe400078e00ff */
[----:B------:R-:W-:Y:S02]  /*1c7d0*/  IMAD.MOV.U32 R15, RZ, RZ, -0x1 ;  /* 0xffffffffff0f7424 */ /* 0x000fe400078e00ff */
[----:B--2---:R-:W-:-:S07]  /*1c7e0*/  IMAD.MOV.U32 R13, RZ, RZ, R3 ;  /* 0x000000ffff0d7224 */ /* 0x004fce00078e0003 */
[----:B------:R-:W-:Y:S05]  /*1c7f0*/  WARPSYNC.COLLECTIVE R15, `(.L_x_4002) ;  /* 0x000000000f087348 */ /* 0x000fea0003c00000 */
[----:B------:R0:W1:Y:S02]  /*1c800*/  SHFL.IDX P6, R14, R13, R12, R11 ;  /* 0x0000000c0d0e7389 */ /* 0x00006400000c000b */
[----:B01----:R-:W-:Y:S01]  /*1c810*/  ENDCOLLECTIVE ;  /* 0x000000000000791b */ /* 0x003fe20003800000 */
.L_x_4002:
[----:B------:R-:W-:Y:S05]  /*1c820*/  BSYNC B0 ;  /* 0x0000000000007941 */ /* 0x000fea0003800000 */
.L_x_4001:
        /* <DEDUP_REMOVED lines=9> */
.L_x_4003:
        /* <DEDUP_REMOVED lines=14> */
[C---:B------:R-:W-:Y:S02]  /*1c9a0*/  ISETP.GE.U32.AND P3, PT, R16.reuse, 0x4, PT ;  /* 0x000000041000780c */ /* 0x040fe40003f66070 */
[C---:B------:R-:W-:Y:S02]  /*1c9b0*/  ISETP.GE.U32.AND P4, PT, R16.reuse, 0x8, PT ;  /* 0x000000081000780c */ /* 0x040fe40003f86070 */
[----:B------:R-:W-:Y:S01]  /*1c9c0*/  ISETP.GE.U32.AND P5, PT, R16, 0x10, PT ;  /* 0x000000101000780c */ /* 0x000fe20003fa6070 */
[----:B--2---:R-:W-:Y:S02]  /*1c9d0*/  @!P1 IMAD.MOV.U32 R5, RZ, RZ, R6 ;  /* 0x000000ffff059224 */ /* 0x004fe400078e0006 */
[----:B------:R-:W-:-:S02]  /*1c9e0*/  IMAD.MOV.U32 R6, RZ, RZ, RZ ;  /* 0x000000ffff067224 */ /* 0x000fc400078e00ff */
[----:B---3--:R-:W-:Y:S01]  /*1c9f0*/  @!P1 IMAD.MOV.U32 R6, RZ, RZ, R2 ;  /* 0x000000ffff069224 */ /* 0x008fe200078e0002 */
[----:B------:R-:W-:-:S03]  /*1ca00*/  ISETP.NE.AND P1, PT, R16, RZ, PT ;  /* 0x000000ff1000720c */ /* 0x000fc60003f25270 */
[----:B------:R-:W-:-:S04]  /*1ca10*/  IMAD R2, R6, R5, RZ ;  /* 0x0000000506027224 */ /* 0x000fc800078e02ff */
[----:B------:R-:W-:-:S07]  /*1ca20*/  IMAD.MOV.U32 R13, RZ, RZ, R2 ;  /* 0x000000ffff0d7224 */ /* 0x000fce00078e0002 */
[----:B------:R-:W-:Y:S05]  /*1ca30*/  WARPSYNC.COLLECTIVE R15, `(.L_x_4004) ;  /* 0x000000000f087348 */ /* 0x000fea0003c00000 */
[----:B------:R0:W1:Y:S02]  /*1ca40*/  SHFL.UP P6, R14, R13, R12, R11 ;  /* 0x0400000c0d0e7389 */ /* 0x00006400000c000b */
[----:B01----:R-:W-:Y:S01]  /*1ca50*/  ENDCOLLECTIVE ;  /* 0x000000000000791b */ /* 0x003fe20003800000 */
.L_x_4004:
        /* <DEDUP_REMOVED lines=8> */
.L_x_4005:
        /* <DEDUP_REMOVED lines=8> */
.L_x_4006:
        /* <DEDUP_REMOVED lines=8> */
.L_x_4007:
        /* <DEDUP_REMOVED lines=8> */
.L_x_4008:
        /* <DEDUP_REMOVED lines=9> */
.L_x_4009:
[----:B------:R-:W-:Y:S01]  /*1ccf0*/  IMAD.MOV.U32 R9, RZ, RZ, R14 ;  /* 0x000000ffff097224 */ /* 0x000fe200078e000e */
[----:B------:R-:W-:Y:S06]  /*1cd00*/  BRA `(.L_x_4010) ;  /* 0xffffffd800507947 */ /* 0x000fec000383ffff */
.L_x_3931:
        /* <DEDUP_REMOVED lines=8> */
.L_x_4012:
[----:B------:R-:W-:Y:S05]  /*1cd90*/  BSYNC B0 ;  /* 0x0000000000007941 */ /* 0x000fea0003800000 */
.L_x_4011:
        /* <DEDUP_REMOVED lines=10> */
.L_x_4013:
        /* <DEDUP_REMOVED lines=8> */
.L_x_4014:
        /* <DEDUP_REMOVED lines=8> */
.L_x_4015:
        /* <DEDUP_REMOVED lines=8> */
.L_x_4016:
        /* <DEDUP_REMOVED lines=9> */
.L_x_4017:
[----:B------:R-:W-:Y:S01]  /*1d050*/  IMAD.MOV.U32 R9, RZ, RZ, R14 ;  /* 0x000000ffff097224 */ /* 0x000fe200078e000e */
[----:B------:R-:W-:Y:S06]  /*1d060*/  BRA `(.L_x_4018) ;  /* 0xffffffd800287947 */ /* 0x000fec000383ffff */
.L_x_3933:
[----:B------:R-:W-:Y:S01]  /*1d070*/  BSSY B0, `(.L_x_4019) ;  /* 0x0000006000007945 */ /* 0x000fe20003800000 */
[----:B------:R-:W-:Y:S01]  /*1d080*/  PLOP3.LUT P6, PT, P6, PT, PT, 0x8, 0x0 ;  /* 0x000000000000781c */ /* 0x000fe200037ce170 */
[----:B------:R-:W-:-:S12]  /*1d090*/  IMAD.MOV.U32 R15, RZ, RZ, -0x1 ;  /* 0xffffffffff0f7424 */ /* 0x000fd800078e00ff */
[----:B------:R-:W-:Y:S05]  /*1d0a0*/  WARPSYNC.COLLECTIVE R15, `(.L_x_4020) ;  /* 0x000000000f087348 */ /* 0x000fea0003c00000 */
[----:B------:R-:W-:Y:S01]  /*1d0b0*/  VOTE.ANY R14, PT, P6 ;  /* 0x00000000000e7806 */ /* 0x000fe200030e0100 */
[----:B------:R-:W-:Y:S06]  /*1d0c0*/  ENDCOLLECTIVE ;  /* 0x000000000000791b */ /* 0x000fec0003800000 */
.L_x_4020:
[----:B------:R-:W-:Y:S05]  /*1d0d0*/  BSYNC B0 ;  /* 0x0000000000007941 */ /* 0x000fea0003800000 */
.L_x_4019:
        /* <DEDUP_REMOVED lines=9> */
.L_x_4021:
[----:B------:R-:W-:Y:S02]  /*1d170*/  IMAD.MOV.U32 R13, RZ, RZ, R6 ;  /* 0x000000ffff0d7224 */ /* 0x000fe400078e0006 */
[----:B------:R-:W-:-:S07]  /*1d180*/  IMAD.MOV.U32 R5, RZ, RZ, R14 ;  /* 0x000000ffff057224 */ /* 0x000fce00078e000e */
[----:B------:R-:W-:Y:S05]  /*1d190*/  WARPSYNC.COLLECTIVE R15, `(.L_x_4022) ;  /* 0x000000000f087348 */ /* 0x000fea0003c00000 */
[----:B------:R0:W1:Y:S02]  /*1d1a0*/  SHFL.IDX P6, R14, R13, R12, R11 ;  /* 0x0000000c0d0e7389 */ /* 0x00006400000c000b */
[----:B01----:R-:W-:Y:S01]  /*1d1b0*/  ENDCOLLECTIVE ;  /* 0x000000000000791b */ /* 0x003fe20003800000 */
.L_x_4022:
[----:B------:R-:W-:Y:S01]  /*1d1c0*/  IMAD.MOV.U32 R6, RZ, RZ, R14 ;  /* 0x000000ffff067224 */ /* 0x000fe200078e000e */
[----:B------:R-:W-:Y:S06]  /*1d1d0*/  BRA `(.L_x_4023) ;  /* 0xffffffd800087947 */ /* 0x000fec000383ffff */
.L_x_3935:
[----:B------:R-:W-:Y:S01]  /*1d1e0*/  BSSY B0, `(.L_x_4024) ;  /* 0x0000007000007945 */ /* 0x000fe20003800000 */
[----:B------:R-:W-:Y:S02]  /*1d1f0*/  IMAD.MOV.U32 R13, RZ, RZ, R7 ;  /* 0x000000ffff0d7224 */ /* 0x000fe400078e0007 */
[----:B------:R-:W-:Y:S02]  /*1d200*/  IMAD.MOV.U32 R11, RZ, RZ, 0x1f ;  /* 0x0000001fff0b7424 */ /* 0x000fe400078e00ff */
[----:B------:R-:W-:-:S07]  /*1d210*/  IMAD.MOV.U32 R15, RZ, RZ, -0x1 ;  /* 0xffffffffff0f7424 */ /* 0x000fce00078e00ff */
[----:B012---:R-:W-:Y:S05]  /*1d220*/  WARPSYNC.COLLECTIVE R15, `(.L_x_4025) ;  /* 0x000000000f087348 */ /* 0x007fea0003c00000 */
[----:B------:R3:W4:Y:S02]  /*1d230*/  SHFL.IDX P6, R14, R13, R12, R11 ;  /* 0x0000000c0d0e7389 */ /* 0x00072400000c000b */
[----:B01234-:R-:W-:Y:S01]  /*1d240*/  ENDCOLLECTIVE ;  /* 0x000000000000791b */ /* 0x01ffe20003800000 */
.L_x_4025:
[----:B------:R-:W-:Y:S05]  /*1d250*/  BSYNC B0 ;  /* 0x0000000000007941 */ /* 0x000fea0003800000 */
.L_x_4024:
[----:B------:R-:W-:Y:S01]  /*1d260*/  IMAD.MOV.U32 R7, RZ, RZ, R14 ;  /* 0x000000ffff077224 */ /* 0x000fe200078e000e */
[----:B------:R-:W-:Y:S06]  /*1d270*/  BRA `(.L_x_4026) ;  /* 0xffffffd400f87947 */ /* 0x000fec000383ffff */
.L_x_3939:
[----:B0-----:R0:W1:Y:S02]  /*1d280*/  SYNCS.PHASECHK.TRANS64.TRYWAIT P0, [R0+URZ+0x28c20], R3 ;  /* 0x028c2003000075a7 */ /* 0x001064000800017f */
[----:B-1----:R-:W-:Y:S05]  /*1d290*/  @!P0 NANOSLEEP.SYNCS 0x989680 ;  /* 0x009896800000895d */ /* 0x002fea0003900000 */
[----:B------:R-:W1:Y:S02]  /*1d2a0*/  @!P0 SYNCS.PHASECHK.TRANS64 P0, [R0+URZ+0x28c20], R3 ;  /* 0x028c2003000085a7 */ /* 0x000e64000800007f */
[----:B-1----:R-:W-:Y:S05]  /*1d2b0*/  @!P0 BRA `(.L_x_3939) ;  /* 0xfffffffc00f08947 */ /* 0x002fea000383ffff */
[----:B------:R-:W-:Y:S05]  /*1d2c0*/  BRA `(.L_x_4027) ;  /* 0xffffffdc00907947 */ /* 0x000fea000383ffff */
.L_x_3940:
[----:B------:R-:W1:Y:S01]  /*1d2d0*/  S2R R2, SR_TID.X ;  /* 0x0000000000027919 */ /* 0x000e620000002100 */
[----:B------:R-:W-:Y:S01]  /*1d2e0*/  BSSY B0, `(.L_x_4028) ;  /* 0x000000a000007945 */ /* 0x000fe20003800000 */
[----:B---3--:R-:W-:Y:S02]  /*1d2f0*/  IMAD.MOV.U32 R12, RZ, RZ, RZ ;  /* 0x000000ffff0c7224 */ /* 0x008fe400078e00ff */
        /* <DEDUP_REMOVED lines=8> */
.L_x_4029:
[----:B------:R-:W-:Y:S05]  /*1d380*/  BSYNC B0 ;  /* 0x0000000000007941 */ /* 0x000fea0003800000 */
.L_x_4028:
[----:B------:R-:W-:Y:S05]  /*1d390*/  BRA `(.L_x_4030) ;  /* 0xffffffdc00787947 */ /* 0x000fea000383ffff */
.L_x_3941:
[----:B------:R-:W-:Y:S01]  /*1d3a0*/  BSSY B0, `(.L_x_4031) ;  /* 0x0000006000007945 */ /* 0x000fe20003800000 */
[----:B------:R-:W-:-:S07]  /*1d3b0*/  IMAD.MOV.U32 R15, RZ, RZ, -0x1 ;  /* 0xffffffffff0f7424 */ /* 0x000fce00078e00ff */
[----:B01-3--:R-:W-:Y:S05]  /*1d3c0*/  WARPSYNC.COLLECTIVE R15, `(.L_x_4032) ;  /* 0x000000000f0c7348 */ /* 0x00bfea0003c00000 */
[----:B------:R-:W-:Y:S02]  /*1d3d0*/  ELECT P6, UR62, PT ;  /* 0x00000000003e782f */ /* 0x000fe400038c0000 */
[----:B------:R-:W-:Y:S01]  /*1d3e0*/  MOV R14, UR62 ;  /* 0x0000003e000e7c02 */ /* 0x000fe20008000f00 */
[----:B01-3--:R-:W-:Y:S10]  /*1d3f0*/  ENDCOLLECTIVE ;  /* 0x000000000000791b */ /* 0x00bff40003800000 */
.L_x_4032:
[----:B------:R-:W-:Y:S05]  /*1d400*/  BSYNC B0 ;  /* 0x0000000000007941 */ /* 0x000fea0003800000 */
.L_x_4031:
[----:B------:R-:W-:Y:S05]  /*1d410*/  BRA `(.L_x_4033) ;  /* 0xffffffdc006c7947 */ /* 0x000fea000383ffff */
.L_x_3943:
[----:B0-----:R0:W1:Y:S02]  /*1d420*/  SYNCS.PHASECHK.TRANS64.TRYWAIT P0, [R6+URZ], R5 ;  /* 0x00000005060075a7 */ /* 0x001064000800017f */
[----:B-1----:R-:W-:Y:S05]  /*1d430*/  @!P0 NANOSLEEP.SYNCS 0x989680 ;  /* 0x009896800000895d */ /* 0x002fea0003900000 */
[----:B------:R-:W1:Y:S02]  /*1d440*/  @!P0 SYNCS.PHASECHK.TRANS64 P0, [R6+URZ], R5 ;  /* 0x00000005060085a7 */ /* 0x000e64000800007f */
[----:B-1----:R-:W-:Y:S05]  /*1d450*/  @!P0 BRA `(.L_x_3943) ;  /* 0xfffffffc00f08947 */ /* 0x002fea000383ffff */
[----:B------:R-:W-:Y:S05]  /*1d460*/  BRA `(.L_x_4034) ;  /* 0xffffffdc00a47947 */ /* 0x000fea000383ffff */
.L_x_3944:
[----:B-1----:R1:W2:Y:S02]  /*1d470*/  SYNCS.PHASECHK.TRANS64.TRYWAIT P0, [R7+URZ], R2 ;  /* 0x00000002070075a7 */ /* 0x0022a4000800017f */
[----:B--2---:R-:W-:Y:S05]  /*1d480*/  @!P0 NANOSLEEP.SYNCS 0x989680 ;  /* 0x009896800000895d */ /* 0x004fea0003900000 */
[----:B------:R-:W2:Y:S02]  /*1d490*/  @!P0 SYNCS.PHASECHK.TRANS64 P0, [R7+URZ], R2 ;  /* 0x00000002070085a7 */ /* 0x000ea4000800007f */
[----:B--2---:R-:W-:Y:S05]  /*1d4a0*/  @!P0 BRA `(.L_x_3944) ;  /* 0xfffffffc00f08947 */ /* 0x004fea000383ffff */
[----:B------:R-:W-:Y:S05]  /*1d4b0*/  BRA `(.L_x_4035) ;  /* 0xffffffdc00987947 */ /* 0x000fea000383ffff */
.L_x_3946:
[----:B--2---:R2:W4:Y:S02]  /*1d4c0*/  SYNCS.PHASECHK.TRANS64.TRYWAIT P0, [R4+URZ], R5 ;  /* 0x00000005040075a7 */ /* 0x004524000800017f */
[----:B----4-:R-:W-:Y:S05]  /*1d4d0*/  @!P0 NANOSLEEP.SYNCS 0x989680 ;  /* 0x009896800000895d */ /* 0x010fea0003900000 */
[----:B------:R-:W4:Y:S02]  /*1d4e0*/  @!P0 SYNCS.PHASECHK.TRANS64 P0, [R4+URZ], R5 ;  /* 0x00000005040085a7 */ /* 0x000f24000800007f */
[----:B----4-:R-:W-:Y:S05]  /*1d4f0*/  @!P0 BRA `(.L_x_3946) ;  /* 0xfffffffc00f08947 */ /* 0x010fea000383ffff */
[----:B------:R-:W-:Y:S05]  /*1d500*/  BRA `(.L_x_4036) ;  /* 0xffffffdc009c7947 */ /* 0x000fea000383ffff */
.L_x_4037:
        /* <DEDUP_REMOVED lines=15> */
.L_x_15170:


//--------------------- .text._ZN7cutlass13device_kernelIN5flash11enable_sm90INS1_16FlashAttnFwdSm90INS1_25CollectiveMainloopFwdSm90ILi2EN4cute5tupleIJNS5_1CILi1EEES8_S8_EEENS6_IJNS7_ILi64EEESA_SA_EEELi512ENS_10bfloat16_tEfNS_4arch4Sm90ELb0ELb0ELb1ELb1ELb0ELb0ELb1ELb0ELb0ELb1ELb1ELb0EEENS1_21CollectiveEpilogueFwdINS6_IJSA_NS7_ILi512EEESA_EEES9_SC_SE_Li256ELb1ELb1ELb1ELb0EEENS1_36VarlenDynamicPersistentTileSchedulerILi64ELi64ELi256ELi128ELb1ELb1ELb1ELb0ELb1ELb1EEEEEEEEEvNT_6ParamsE --------------------------
	.section	.text._ZN7cutlass13device_kernelIN5flash11enable_sm90INS1_16FlashAttnFwdSm90INS1_25CollectiveMainloopFwdSm90ILi2EN4cute5tupleIJNS5_1CILi1EEES8_S8_EEENS6_IJNS7_ILi64EEESA_SA_EEELi512ENS_10bfloat16_tEfNS_4arch4Sm90ELb0ELb0ELb1ELb1ELb0ELb0ELb1ELb0ELb0ELb1ELb1ELb0EEENS1_21CollectiveEpilogueFwdINS6_IJSA_NS7_ILi512EEESA_EEES9_SC_SE_Li256ELb1ELb1ELb1ELb0EEENS1_36VarlenDynamicPersistentTileSchedulerILi64ELi64ELi256ELi128ELb1ELb1ELb1ELb0ELb1ELb1EEEEEEEEEvNT_6ParamsE,"ax",@progbits
	.align	128
.text._ZN7cutlass13device_kernelIN5flash11enable_sm90INS1_16FlashAttnFwdSm90INS1_25CollectiveMainloopFwdSm90ILi2EN4cute5tupleIJNS5_1CILi1EEES8_S8_EEENS6_IJNS7_ILi64EEESA_SA_EEELi512ENS_10bfloat16_tEfNS_4arch4Sm90ELb0ELb0ELb1ELb1ELb0ELb0ELb1ELb0ELb0ELb1ELb1ELb0EEENS1_21CollectiveEpilogueFwdINS6_IJSA_NS7_ILi512EEESA_EEES9_SC_SE_Li256ELb1ELb1ELb1ELb0EEENS1_36VarlenDynamicPersistentTileSchedulerILi64ELi64ELi256ELi128ELb1ELb1ELb1ELb0ELb1ELb1EEEEEEEEEvNT_6ParamsE:
        .type           _ZN7cutlass13device_kernelIN5flash11enable_sm90INS1_16FlashAttnFwdSm90INS1_25CollectiveMainloopFwdSm90ILi2EN4cute5tupleIJNS5_1CILi1EEES8_S8_EEENS6_IJNS7_ILi64EEESA_SA_EEELi512ENS_10bfloat16_tEfNS_4arch4Sm90ELb0ELb0ELb1ELb1ELb0ELb0ELb1ELb0ELb0ELb1ELb1ELb0EEENS1_21CollectiveEpilogueFwdINS6_IJSA_NS7_ILi512EEESA_EEES9_SC_SE_Li256ELb1ELb1ELb1ELb0EEENS1_36VarlenDynamicPersistentTileSchedulerILi64ELi64ELi256ELi128ELb1ELb1ELb1ELb0ELb1ELb1EEEEEEEEEvNT_6ParamsE,@function
        .size           _ZN7cutlass13device_kernelIN5flash11enable_sm90INS1_16FlashAttnFwdSm90INS1_25CollectiveMainloopFwdSm90ILi2EN4cute5tupleIJNS5_1CILi1EEES8_S8_EEENS6_IJNS7_ILi64EEESA_SA_EEELi512ENS_10bfloat16_tEfNS_4arch4Sm90ELb0ELb0ELb1ELb1ELb0ELb0ELb1ELb0ELb0ELb1ELb1ELb0EEENS1_21CollectiveEpilogueFwdINS6_IJSA_NS7_ILi512EEESA_EEES9_SC_SE_Li256ELb1ELb1ELb1ELb0EEENS1_36VarlenDynamicPersistentTileSchedulerILi64ELi64ELi256ELi128ELb1ELb1ELb1ELb0ELb1ELb1EEEEEEEEEvNT_6ParamsE,(.L_x_15171 - _ZN7cutlass13device_kernelIN5flash11enable_sm90INS1_16FlashAttnFwdSm90INS1_25CollectiveMainloopFwdSm90ILi2EN4cute5tupleIJNS5_1CILi1EEES8_S8_EEENS6_IJNS7_ILi64EEESA_SA_EEELi512ENS_10bfloat16_tEfNS_4arch4Sm90ELb0ELb0ELb1ELb1ELb0ELb0ELb1ELb0ELb0ELb1ELb1ELb0EEENS1_21CollectiveEpilogueFwdINS6_IJSA_NS7_ILi512EEESA_EEES9_SC_SE_Li256ELb1ELb1ELb1ELb0EEENS1_36VarlenDynamicPersistentTileSchedulerILi64ELi64ELi256ELi128ELb1ELb1ELb1ELb0ELb1ELb1EEEEEEEEEvNT_6ParamsE)
        .other          _ZN7cutlass13device_kernelIN5flash11enable_sm90INS1_16FlashAttnFwdSm90INS1_25CollectiveMainloopFwdSm90ILi2EN4cute5tupleIJNS5_1CILi1EEES8_S8_EEENS6_IJNS7_ILi64EEESA_SA_EEELi512ENS_10bfloat16_tEfNS_4arch4Sm90ELb0ELb0ELb1ELb1ELb0ELb0ELb1ELb0ELb0ELb1ELb1ELb0EEENS1_21CollectiveEpilogueFwdINS6_IJSA_NS7_ILi512EEESA_EEES9_SC_SE_Li256ELb1ELb1ELb1ELb0EEENS1_36VarlenDynamicPersistentTileSchedulerILi64ELi64ELi256ELi128ELb1ELb1ELb1ELb0ELb1ELb1EEEEEEEEEvNT_6ParamsE,@"STO_CUDA_ENTRY STV_DEFAULT"
_ZN7cutlass13device_kernelIN5flash11enable_sm90INS1_16FlashAttnFwdSm90INS1_25CollectiveMainloopFwdSm90ILi2EN4cute5tupleIJNS5_1CILi1EEES8_S8_EEENS6_IJNS7_ILi64EEESA_SA_EEELi512ENS_10bfloat16_tEfNS_4arch4Sm90ELb0ELb0ELb1ELb1ELb0ELb0ELb1ELb0ELb0ELb1ELb1ELb0EEENS1_21CollectiveEpilogueFwdINS6_IJSA_NS7_ILi512EEESA_EEES9_SC_SE_Li256ELb1ELb1ELb1ELb0EEENS1_36VarlenDynamicPersistentTileSchedulerILi64ELi64ELi256ELi128ELb1ELb1ELb1ELb0ELb1ELb1EEEEEEEEEvNT_6ParamsE:
        /* <DEDUP_REMOVED lines=17> */
.L_x_4039:
[----:B------:R-:W-:Y:S05]  /*0110*/  BSYNC B0 ;  /* 0x0000000000007941 */ /* 0x000fea0003800000 */
.L_x_4038:
[----:B------:R-:W-:Y:S01]  /*0120*/  SHF.R.U32.HI R3, RZ, 0x7, R6 ;  /* 0x00000007ff037819 */ /* 0x000fe20000011606 */
[----:B------:R-:W-:Y:S01]  /*0130*/  VOTEU.ANY UP0, P0 ;  /* 0x00000000003f7886 */ /* 0x000fe20000000100 */
[----:B------:R-:W0:Y:S01]  /*0140*/  SHFL.IDX PT, R2, R0, RZ, 0x1f ;  /* 0x00001fff00027589 */ /* 0x000e2200000e0000 */
[----:B------:R-:W-:Y:S01]  /*0150*/  UMOV UR4, 0x80 ;  /* 0x0000008000047882 */ /* 0x000fe20000000000 */
[----:B------:R-:W-:Y:S01]  /*0160*/  UMOV UR7, 0x100 ;  /* 0x0000010000077882 */ /* 0x000fe20000000000 */
[----:B------:R-:W-:Y:S01]  /*0170*/  VOTEU.ANY UP1, P0 ;  /* 0x00000000003f7886 */ /* 0x000fe20000020100 */
[----:B------:R-:W1:Y:S01]  /*0180*/  SHFL.IDX PT, R3, R3, RZ, 0x1f ;  /* 0x00001fff03037589 */ /* 0x000e6200000e0000 */
[----:B------:R-:W2:Y:S01]  /*0190*/  @UP0 S2UR UR8, SR_CgaCtaId ;  /* 0x00000000000809c3 */ /* 0x000ea20000008800 */
[----:B------:R-:W-:Y:S01]  /*01a0*/  @UP0 UMOV UR6, 0x400 ;  /* 0x0000040000060882 */ /* 0x000fe20000000000 */
[----:B------:R-:W-:-:S04]  /*01b0*/  @UP0 UIADD3 UR4, -UR4, 0x100000, URZ ;  /* 0x0010000004040890 */ /* 0x000fc8000fffe13f */
[----:B------:R-:W-:Y:S02]  /*01c0*/  @UP0 USHF.L.U32 UR5, UR4, 0xb, URZ ;  /* 0x0000000b04050899 */ /* 0x000fe4000800063f */
[----:B------:R-:W-:Y:S01]  /*01d0*/  @UP0 USHF.L.U32 UR4, UR4, 0x1, URZ ;  /* 0x0000000104040899 */ /* 0x000fe2000800063f */
[----:B------:R-:W-:Y:S01]  /*01e0*/  VOTEU.ANY UP2, P0 ;  /* 0x00000000003f7886 */ /* 0x000fe20000040100 */
[----:B0-----:R-:W-:Y:S01]  /*01f0*/  ISETP.NE.AND P1, PT, R2, RZ, PT ;  /* 0x000000ff0200720c */ /* 0x001fe20003f25270 */
[----:B-1----:R0:W-:Y:S01]  /*0200*/  STL [R1], R3 ;  /* 0x0000000301007387 */ /* 0x0021e20000100800 */
[----:B--2---:R-:W-:Y:S02]  /*0210*/  @UP0 ULEA UR8, UR8, UR6, 0x18 ;  /* 0x0000000608080291 */ /* 0x004fe4000f8ec03f */
[----:B------:R-:W-:-:S04]  /*0220*/  @UP0 UIADD3 UR6, -UR7, 0x100000, URZ ;  /* 0x0010000007060890 */ /* 0x000fc8000fffe13f */
[----:B------:R-:W-:Y:S02]  /*0230*/  @UP0 USHF.L.U32 UR7, UR6, 0xb, URZ ;  /* 0x0000000b06070899 */ /* 0x000fe4000800063f */
[----:B------:R-:W-:Y:S01]  /*0240*/  @UP0 USHF.L.U32 UR6, UR6, 0x1, URZ ;  /* 0x0000000106060899 */ /* 0x000fe2000800063f */
[----:B------:R-:W-:Y:S01]  /*0250*/  VOTEU.ANY UP0, P0 ;  /* 0x00000000003f7886 */ /* 0x000fe20000000100 */
[----:B------:R-:W1:Y:S04]  /*0260*/  FENCE.VIEW.ASYNC.S ;  /* 0x00000000000073c6 */ /* 0x000e680000000000 */
[----:B-1----:R0:W1:Y:S01]  /*0270*/  @UP0 SYNCS.EXCH.64 URZ, [UR8+0x38800], UR4 ;  /* 0x03880004083f05b2 */ /* 0x0020620008000100 */
[----:B------:R0:W2:Y:S05]  /*0280*/  @UP1 SYNCS.EXCH.64 URZ, [UR8+0x38810], UR4 ;  /* 0x03881004083f15b2 */ /* 0x0000aa0008000100 */
        /* <DEDUP_REMOVED lines=16> */
.L_x_4040:
        /* <DEDUP_REMOVED lines=22> */
.L_x_4041:
        /* <DEDUP_REMOVED lines=18> */
.L_x_4042:
        /* <DEDUP_REMOVED lines=22> */
.L_x_4043:
        /* <DEDUP_REMOVED lines=22> */
.L_x_4044:
[----:B------:R-:W-:Y:S01]  /*08d0*/  ISETP.NE.AND P0, PT, R3, RZ, PT ;  /* 0x000000ff0300720c */ /* 0x000fe20003f05270 */
[----:B------:R-:W-:Y:S01]  /*08e0*/  NOP ;  /* 0x0000000000007918 */ /* 0x000fe20000000000 */
[----:B------:R-:W-:Y:S01]  /*08f0*/  ULDC.64 UR38, c[0x0][0x208] ;  /* 0x0000820000267ab9 */ /* 0x000fe20000000a00 */
[----:B01234-:R-:W-:Y:S10]  /*0900*/  BAR.SYNC.DEFER_BLOCKING 0x0 ;  /* 0x0000000000007b1d */ /* 0x01fff40000010000 */
[----:B------:R-:W-:Y:S05]  /*0910*/  @!P0 BRA `(.L_x_4045) ;  /* 0x000000dc00dc8947 */ /* 0x000fea0003800000 */
.L_x_4046:
        /* <DEDUP_REMOVED lines=22> */
[----:B------:R-:W-:Y:S01]  /*0a80*/  UMOV UR36, URZ ;  /* 0x0000003f00247c82 */ /* 0x000fe20008000000 */
[----:B------:R-:W-:Y:S01]  /*0a90*/  SHF.R.S32.HI R3, RZ, 0x1f, R6 ;  /* 0x0000001fff037819 */ /* 0x000fe20000011406 */
[----:B------:R-:W-:Y:S01]  /*0aa0*/  UMOV UR37, URZ ;  /* 0x0000003f00257c82 */ /* 0x000fe20008000000 */
[----:B------:R-:W-:Y:S02]  /*0ab0*/  UMOV UR40, URZ ;  /* 0x0000003f00287c82 */ /* 0x000fe40008000000 */
[CC--:B------:R-:W-:Y:S02]  /*0ac0*/  LEA.HI R2, R3.reuse, R6.reuse, RZ, 0x4 ;  /* 0x0000000603027211 */ /* 0x0c0fe400078f20ff */
[----:B------:R-:W-:-:S02]  /*0ad0*/  LEA.HI R5, R3, R6, RZ, 0x3 ;  /* 0x0000000603057211 */ /* 0x000fc400078f18ff */
[CC--:B------:R-:W-:Y:S02]  /*0ae0*/  LEA.HI R4, R3.reuse, R6.reuse, RZ, 0x5 ;  /* 0x0000000603047211 */ /* 0x0c0fe400078f28ff */
[CC--:B------:R-:W-:Y:S02]  /*0af0*/  LEA.HI R0, R3.reuse, R6.reuse, RZ, 0x7 ;  /* 0x0000000603007211 */ /* 0x0c0fe400078f38ff */
[----:B------:R-:W-:Y:S02]  /*0b00*/  LEA.HI R3, R3, R6, RZ, 0x2 ;  /* 0x0000000603037211 */ /* 0x000fe400078f10ff */
[----:B------:R-:W-:Y:S02]  /*0b10*/  SHF.R.S32.HI R7, RZ, 0x4, R2 ;  /* 0x00000004ff077819 */ /* 0x000fe40000011402 */
[----:B------:R-:W-:Y:S02]  /*0b20*/  LOP3.LUT R11, R5, 0xfffffff8, RZ, 0xc0, !PT ;  /* 0xfffffff8050b7812 */ /* 0x000fe400078ec0ff */
[----:B------:R-:W-:-:S02]  /*0b30*/  LOP3.LUT R5, R2, 0xfffffff0, RZ, 0xc0, !PT ;  /* 0xfffffff002057812 */ /* 0x000fc400078ec0ff */
[--C-:B------:R-:W-:Y:S01]  /*0b40*/  SHF.R.S32.HI R9, RZ, 0x5, R4.reuse ;  /* 0x00000005ff097819 */ /* 0x100fe20000011404 */
[C---:B------:R-:W-:Y:S01]  /*0b50*/  IMAD.IADD R11, R6.reuse, 0x1, -R11 ;  /* 0x00000001060b7824 */ /* 0x040fe200078e0a0b */
[----:B------:R-:W-:Y:S01]  /*0b60*/  LOP3.LUT R13, R3, 0xfffffffc, RZ, 0xc0, !PT ;  /* 0xfffffffc030d7812 */ /* 0x000fe200078ec0ff */
[----:B------:R-:W-:Y:S01]  /*0b70*/  IMAD.IADD R8, R6, 0x1, -R5 ;  /* 0x0000000106087824 */ /* 0x000fe200078e0a05 */
[----:B------:R-:W-:Y:S02]  /*0b80*/  SHF.R.S32.HI R4, RZ, 0x1f, R4 ;  /* 0x0000001fff047819 */ /* 0x000fe40000011404 */
[----:B------:R-:W-:Y:S01]  /*0b90*/  LOP3.LUT R3, R0, 0xffffff80, RZ, 0xc0, !PT ;  /* 0xffffff8000037812 */ /* 0x000fe200078ec0ff */
[----:B------:R-:W-:Y:S01]  /*0ba0*/  IMAD.IADD R13, R6, 0x1, -R13 ;  /* 0x00000001060d7824 */ /* 0x000fe200078e0a0d */
[----:B------:R-:W-:Y:S02]  /*0bb0*/  LEA.HI R2, R2, R7, RZ, 0x1 ;  /* 0x0000000702027211 */ /* 0x000fe400078f08ff */
[----:B------:R-:W-:Y:S01]  /*0bc0*/  LEA.HI R4, R4, R9, RZ, 0x2 ;  /* 0x0000000904047211 */ /* 0x000fe200078f10ff */
[----:B------:R-:W-:Y:S01]  /*0bd0*/  IMAD.IADD R3, R6, 0x1, -R3 ;  /* 0x0000000106037824 */ /* 0x000fe200078e0a03 */
[----:B------:R-:W-:-:S02]  /*0be0*/  LOP3.LUT R2, R2, 0x1ffffffe, RZ, 0xc0, !PT ;  /* 0x1ffffffe02027812 */ /* 0x000fc400078ec0ff */
[----:B------:R-:W-:Y:S02]  /*0bf0*/  SHF.R.S32.HI R227, RZ, 0x7, R0 ;  /* 0x00000007ffe37819 */ /* 0x000fe40000011400 */
[----:B------:R-:W-:Y:S01]  /*0c00*/  LOP3.LUT R4, R4, 0x3ffffc, RZ, 0xc0, !PT ;  /* 0x003ffffc04047812 */ /* 0x000fe200078ec0ff */
[----:B------:R-:W-:Y:S01]  /*0c10*/  IMAD.IADD R7, R7, 0x1, -R2 ;  /* 0x0000000107077824 */ /* 0x000fe200078e0a02 */
[--C-:B------:R-:W-:Y:S01]  /*0c20*/  SHF.R.S32.HI R5, RZ, 0x1f, R8.reuse ;  /* 0x0000001fff057819 */ /* 0x100fe20000011408 */
[----:B------:R-:W-:Y:S01]  /*0c30*/  IMAD R15, R227, 0x100, R8 ;  /* 0x00000100e30f7824 */ /* 0x000fe200078e0208 */
[----:B------:R-:W-:Y:S01]  /*0c40*/  SHF.R.S32.HI R2, RZ, 0x1f, R3 ;  /* 0x0000001fff027819 */ /* 0x000fe20000011403 */
[----:B------:R-:W-:Y:S01]  /*0c50*/  IMAD.IADD R10, R9, 0x1, -R4 ;  /* 0x00000001090a7824 */ /* 0x000fe200078e0a04 */
        /* <DEDUP_REMOVED lines=19> */
[----:B------:R-:W-:Y:S01]  /*0d90*/  LOP3.LUT R0, R0, 0xfffffe, RZ, 0xc0, !PT ;  /* 0x00fffffe00007812 */ /* 0x000fe200078ec0ff */
[--C-:B------:R-:W-:Y:S01]  /*0da0*/  IMAD.U32 R12, R16, 0x40, R7.reuse ;  /* 0x00000040100c7824 */ /* 0x100fe200078e0007 */
[----:B------:R-:W-:Y:S02]  /*0db0*/  LEA.HI R3, R3, R2, RZ, 0x3 ;  /* 0x0000000203037211 */ /* 0x000fe400078f18ff */
[----:B------:R-:W-:Y:S01]  /*0dc0*/  LOP3.LUT R7, R4, 0x8, R7, 0xf8, !PT ;  /* 0x0000000804077812 */ /* 0x000fe200078ef807 */
[----:B------:R-:W-:Y:S01]  /*0dd0*/  IMAD.IADD R0, R227, 0x1, -R0 ;  /* 0x00000001e3007824 */ /* 0x000fe200078e0a00 */
[----:B------:R-:W-:Y:S01]  /*0de0*/  LOP3.LUT R6, R6, 0x7ffffe00, RZ, 0xc0, !PT ;  /* 0x7ffffe0006067812 */ /* 0x000fe200078ec0ff */
[----:B------:R0:W-:Y:S01]  /*0df0*/  STL [R1+0x70], R12 ;  /* 0x0000700c01007387 */ /* 0x0001e20000100800 */
[----:B------:R-:W-:-:S02]  /*0e00*/  SHF.R.U32.HI R4, RZ, 0x3, R4 ;  /* 0x00000003ff047819 */ /* 0x000fc40000011604 */
[----:B------:R-:W-:Y:S01]  /*0e10*/  LOP3.LUT R3, R3, 0xfffffff8, RZ, 0xc0, !PT ;  /* 0xfffffff803037812 */ /* 0x000fe200078ec0ff */
[----:B------:R-:W-:Y:S01]  /*0e20*/  IMAD R6, R9, 0x400, R6 ;  /* 0x0000040009067824 */ /* 0x000fe200078e0206 */
[----:B------:R-:W-:Y:S02]  /*0e30*/  LOP3.LUT R7, R7, R4, RZ, 0x3c, !PT ;  /* 0x0000000407077212 */ /* 0x000fe400078e3cff */
[----:B------:R-:W-:Y:S01]  /*0e40*/  SHF.R.S32.HI R5, RZ, 0x5, R5 ;  /* 0x00000005ff057819 */ /* 0x000fe20000011405 */
[----:B------:R-:W-:Y:S01]  /*0e50*/  IMAD.IADD R16, R2, 0x1, -R3 ;  /* 0x0000000102107824 */ /* 0x000fe200078e0a03 */
[----:B------:R-:W-:Y:S01]  /*0e60*/  R2P PR, R8, 0x6 ;  /* 0x0000000608007804 */ /* 0x000fe20000000000 */
[----:B0-----:R-:W-:Y:S02]  /*0e70*/  IMAD.SHL.U32 R12, R0, 0x100, RZ ;  /* 0x00000100000c7824 */ /* 0x001fe400078e00ff */
[----:B------:R-:W-:Y:S02]  /*0e80*/  IMAD.IADD R7, R6, 0x1, R7 ;  /* 0x0000000106077824 */ /* 0x000fe400078e0207 */
[----:B------:R-:W-:Y:S01]  /*0e90*/  IMAD.SHL.U32 R2, R11, 0x8, RZ ;  /* 0x000000080b027824 */ /* 0x000fe200078e00ff */
[----:B------:R-:W-:Y:S01]  /*0ea0*/  STL [R1+0x6c], R12 ;  /* 0x00006c0c01007387 */ /* 0x000fe20000100800 */
[----:B------:R-:W-:Y:S01]  /*0eb0*/  IMAD.IADD R17, R230, 0x1, R12 ;  /* 0x00000001e6117824 */ /* 0x000fe200078e020c */
[----:B------:R-:W-:Y:S01]  /*0ec0*/  LEA R19, R7, UR41, 0x1 ;  /* 0x0000002907137c11 */ /* 0x000fe2000f8e08ff */
[----:B------:R-:W-:Y:S01]  /*0ed0*/  IMAD R16, R5, 0x10, R16 ;  /* 0x0000001005107824 */ /* 0x000fe200078e0210 */
[----:B------:R-:W-:Y:S01]  /*0ee0*/  SEL R185, R185, 0xffffffe0, !P1 ;  /* 0xffffffe0b9b97807 */ /* 0x000fe20004800000 */
[----:B------:R-:W-:Y:S01]  /*0ef0*/  VIADD R193, R2, 0x40 ;  /* 0x0000004002c17836 */ /* 0x000fe20000000000 */
[----:B------:R-:W-:Y:S01]  /*0f00*/  SHF.R.S32.HI R0, RZ, 0x1f, R17 ;  /* 0x0000001fff007819 */ /* 0x000fe20000011411 */
        /* <DEDUP_REMOVED lines=69> */
[----:B------:R-:W-:-:S02]  /*1360*/  IMAD.MOV.U32 R6, RZ, RZ, R14 ;  /* 0x000000ffff067224 */ /* 0x000fc400078e000e */
[C---:B------:R-:W-:Y:S02]  /*1370*/  VIADD R192, R2.reuse, 0x80 ;  /* 0x0000008002c07836 */ /* 0x040fe40000000000 */
[C---:B------:R-:W-:Y:S02]  /*1380*/  VIADD R191, R2.reuse, 0xc0 ;  /* 0x000000c002bf7836 */ /* 0x040fe40000000000 */
[C---:B------:R-:W-:Y:S02]  /*1390*/  VIADD R190, R2.reuse, 0x100 ;  /* 0x0000010002be7836 */ /* 0x040fe40000000000 */
[C---:B------:R-:W-:Y:S02]  /*13a0*/  VIADD R189, R2.reuse, 0x140 ;  /* 0x0000014002bd7836 */ /* 0x040fe40000000000 */
[C---:B------:R-:W-:Y:S02]  /*13b0*/  VIADD R229, R2.reuse, 0x180 ;  /* 0x0000018002e57836 */ /* 0x040fe40000000000 */
[----:B------:R-:W-:-:S02]  /*13c0*/  VIADD R228, R2, 0x1c0 ;  /* 0x000001c002e47836 */ /* 0x000fc40000000000 */
[----:B------:R-:W-:-:S07]  /*13d0*/  IMAD.IADD R185, R185, 0x1, R184 ;  /* 0x00000001b9b97824 */ /* 0x000fce00078e02b8 */
.L_x_4090:
[----:B------:R-:W-:Y:S01]  /*13e0*/  ULDC.64 UR6, c[0x0][0xd88] ;  /* 0x0003620000067ab9 */ /* 0x000fe20000000a00 */
[----:B0123-5:R-:W0:Y:S01]  /*13f0*/  LDC.64 R12, c[0x0][0x418] ;  /* 0x00010600ff0c7b82 */ /* 0x02fe220000000a00 */
[----:B------:R-:W-:-:S06]  /*1400*/  UIMAD.WIDE UR6, UR5, 0x4, UR6 ;  /* 0x00000004050678a5 */ /* 0x000fcc000f8e0206 */
[----:B------:R-:W-:Y:S01]  /*1410*/  IMAD.U32 R8, RZ, RZ, UR6 ;  /* 0x00000006ff087e24 */ /* 0x000fe2000f8e00ff */
[----:B------:R-:W1:Y:S01]  /*1420*/  LDC R0, c[0x0][0x424] ;  /* 0x00010900ff007b82 */ /* 0x000e620000000800 */
[----:B------:R-:W-:Y:S01]  /*1430*/  IMAD.U32 R9, RZ, RZ, UR7 ;  /* 0x00000007ff097e24 */ /* 0x000fe2000f8e00ff */
[----:B------:R-:W-:-:S04]  /*1440*/  ULDC.64 UR6, c[0x0][0xb20] ;  /* 0x0002c80000067ab9 */ /* 0x000fc80000000a00 */
[----:B------:R-:W2:Y:S01]  /*1450*/  LDG.E R187, desc[UR38][R8.64] ;  /* 0x0000002608bb7981 */ /* 0x000ea2000c1e1900 */
[----:B------:R-:W-:Y:S01]  /*1460*/  ISETP.NE.U32.AND P0, PT, RZ, UR6, PT ;  /* 0x00000006ff007c0c */ /* 0x000fe2000bf05070 */
[----:B------:R-:W3:Y:S01]  /*1470*/  LDC R153, c[0x0][0x2f0] ;  /* 0x0000bc00ff997b82 */ /* 0x000ee20000000800 */
[----:B------:R-:W-:Y:S02]  /*1480*/  IMAD.MOV.U32 R10, RZ, RZ, RZ ;  /* 0x000000ffff0a7224 */ /* 0x000fe400078e00ff */
[----:B------:R-:W-:-:S05]  /*1490*/  ISETP.NE.AND.EX P0, PT, RZ, UR7, PT, P0 ;  /* 0x00000007ff007c0c */ /* 0x000fca000bf05300 */
[----:B----4-:R-:W4:Y:S01]  /*14a0*/  LDC R7, c[0x0][0xae8] ;  /* 0x0002ba00ff077b82 */ /* 0x010f220000000800 */
[----:B--2---:R-:W-:-:S07]  /*14b0*/  SHF.R.S32.HI R195, RZ, 0x1f, R187 ;  /* 0x0000001fffc37819 */ /* 0x004fce00000114bb */
[----:B------:R-:W-:-:S04]  /*14c0*/  @P0 LEA R4, P1, R187, UR6, 0x2 ;  /* 0x00000006bb040c11 */ /* 0x000fc8000f8210ff */
[----:B------:R-:W-:Y:S01]  /*14d0*/  @P0 LEA.HI.X R5, R187, UR7, R195, 0x2, P1 ;  /* 0x00000007bb050c11 */ /* 0x000fe200088f14c3 */
[----:B------:R-:W-:Y:S02]  /*14e0*/  ULDC.64 UR6, c[0x0][0xb18] ;  /* 0x0002c60000067ab9 */ /* 0x000fe40000000a00 */
[----:B------:R-:W-:Y:S02]  /*14f0*/  ISETP.NE.U32.AND P1, PT, RZ, UR6, PT ;  /* 0x00000006ff007c0c */ /* 0x000fe4000bf25070 */
[----:B------:R2:W5:Y:S01]  /*1500*/  @P0 LDG.E R10, desc[UR38][R4.64] ;  /* 0x00000026040a0981 */ /* 0x000562000c1e1900 */
[----:B0-----:R-:W-:Y:S02]  /*1510*/  ISETP.NE.U32.AND P0, PT, R12, RZ, PT ;  /* 0x000000ff0c00720c */ /* 0x001fe40003f05070 */
[----:B------:R-:W-:Y:S02]  /*1520*/  ISETP.NE.AND.EX P1, PT, RZ, UR7, PT, P1 ;  /* 0x00000007ff007c0c */ /* 0x000fe4000bf25310 */
[----:B------:R-:W-:-:S04]  /*1530*/  ISETP.NE.AND.EX P0, PT, R13, RZ, PT, P0 ;  /* 0x000000ff0d00720c */ /* 0x000fc80003f05300 */
[----:B-1----:R-:W-:-:S05]  /*1540*/  SEL R0, R0, 0x1, P0 ;  /* 0x0000000100007807 */ /* 0x002fca0000000000 */
[----:B---3--:R-:W-:Y:S02]  /*1550*/  IMAD R153, R0, R153, RZ ;  /* 0x0000009900997224 */ /* 0x008fe400078e02ff */
[----:B------:R-:W-:-:S04]  /*1560*/  @P1 LEA R8, P0, R187, UR6, 0x2 ;  /* 0x00000006bb081c11 */ /* 0x000fc8000f8010ff */
[----:B------:R-:W-:-:S05]  /*1570*/  @P1 LEA.HI.X R9, R187, UR7, R195, 0x2, P0 ;  /* 0x00000007bb091c11 */ /* 0x000fca00080f14c3 */
[----:B------:R2:W5:Y:S01]  /*1580*/  @P1 LDG.E R153, desc[UR38][R8.64] ;  /* 0x0000002608991981 */ /* 0x000562000c1e1900 */
[C---:B------:R-:W-:Y:S01]  /*1590*/  LOP3.LUT R3, R6.reuse, 0xff000000, RZ, 0xc0, !PT ;  /* 0xff00000006037812 */ /* 0x040fe200078ec0ff */
[----:B------:R-:W-:Y:S01]  /*15a0*/  UMOV UR42, UR4 ;  /* 0x00000004002a7c82 */ /* 0x000fe20008000000 */
[----:B------:R-:W-:Y:S02]  /*15b0*/  LOP3.LUT R0, R6, 0xff0000, RZ, 0xc0, !PT ;  /* 0x00ff000006007812 */ /* 0x000fe400078ec0ff */
[----:B------:R-:W-:Y:S01]  /*15c0*/  SHF.R.U32.HI R3, RZ, 0x8, R3 ;  /* 0x00000008ff037819 */ /* 0x000fe20000011603 */
[----:B----4-:R-:W-:Y:S06]  /*15d0*/  @P1 BRA `(.L_x_4047) ;  /* 0x0000000000241947 */ /* 0x010fec0003800000 */
[----:B------:R-:W-:Y:S02]  /*15e0*/  ULDC.64 UR4, c[0x0][0xb00] ;  /* 0x0002c00000047ab9 */ /* 0x000fe40000000a00 */
[----:B------:R-:W-:-:S04]  /*15f0*/  ISETP.NE.U32.AND P0, PT, RZ, UR4, PT ;  /* 0x00000004ff007c0c */ /* 0x000fc8000bf05070 */
[----:B------:R-:W-:-:S13]  /*1600*/  ISETP.NE.AND.EX P0, PT, RZ, UR5, PT, P0 ;  /* 0x00000005ff007c0c */ /* 0x000fda000bf05300 */
[----:B------:R-:W-:Y:S05]  /*1610*/  @!P0 BRA `(.L_x_4047) ;  /* 0x0000000000148947 */ /* 0x000fea0003800000 */
[----:B--2---:R-:W0:Y:S02]  /*1620*/  LDC.64 R4, c[0x0][0xb00] ;  /* 0x0002c000ff047b82 */ /* 0x004e240000000a00 */
[----:B0-----:R-:W-:-:S05]  /*1630*/  IMAD.WIDE R4, R187, 0x4, R4 ;  /* 0x00000004bb047825 */ /* 0x001fca00078e0204 */
[----:B-----5:R-:W2:Y:S04]  /*1640*/  LDG.E R153, desc[UR38][R4.64] ;  /* 0x0000002604997981 */ /* 0x020ea8000c1e1900 */
[----:B------:R-:W2:Y:S02]  /*1650*/  LDG.E R8, desc[UR38][R4.64+0x4] ;  /* 0x0000042604087981 */ /* 0x000ea4000c1e1900 */
[----:B--2---:R-:W-:-:S07]  /*1660*/  IMAD.IADD R153, R8, 0x1, -R153 ;  /* 0x0000000108997824 */ /* 0x004fce00078e0a99 */
.L_x_4047:
[----:B--2---:R-:W2:Y:S01]  /*1670*/  LDL R4, [R1] ;  /* 0x0000000001047983 */ /* 0x004ea20000100800 */
[----:B-----5:R-:W-:Y:S01]  /*1680*/  IMAD.IADD R153, R153, 0x1, -R10 ;  /* 0x0000000199997824 */ /* 0x020fe200078e0a0a */
[----:B------:R-:W-:Y:S02]  /*1690*/  LEA.HI R194, R0, R3, RZ, 0x10 ;  /* 0x0000000300c27211 */ /* 0x000fe400078f80ff */
[----:B------:R-:W-:Y:S01]  /*16a0*/  LOP3.LUT R188, R6, 0xffff, RZ, 0xc0, !PT ;  /* 0x0000ffff06bc7812 */ /* 0x000fe200078ec0ff */
[----:B------:R-:W-:Y:S01]  /*16b0*/  VIADD R0, R153, 0x3f ;  /* 0x0000003f99007836 */ /* 0x000fe20000000000 */
[----:B------:R-:W-:Y:S02]  /*16c0*/  SHF.R.U32.HI R22, RZ, 0x10, R194 ;  /* 0x00000010ff167819 */ /* 0x000fe400000116c2 */
[----:B------:R-:W-:Y:S02]  /*16d0*/  LOP3.LUT R194, R194, 0xff, RZ, 0xc0, !PT ;  /* 0x000000ffc2c27812 */ /* 0x000fe400078ec0ff */
[----:B------:R-:W-:-:S02]  /*16e0*/  SHF.R.S32.HI R3, RZ, 0x1f, R0 ;  /* 0x0000001fff037819 */ /* 0x000fc40000011400 */
[C---:B------:R-:W-:Y:S02]  /*16f0*/  ISETP.NE.AND P0, PT, R22.reuse, RZ, PT ;  /* 0x000000ff1600720c */ /* 0x040fe40003f05270 */
[----:B------:R-:W-:Y:S02]  /*1700*/  LEA.HI R3, R3, R0, RZ, 0x6 ;  /* 0x0000000003037211 */ /* 0x000fe400078f30ff */
[----:B------:R-:W-:Y:S02]  /*1710*/  SEL R10, R22, R7, P0 ;  /* 0x00000007160a7207 */ /* 0x000fe40000000000 */
[----:B------:R-:W-:Y:S02]  /*1720*/  SHF.R.S32.HI R9, RZ, 0x6, R3 ;  /* 0x00000006ff097819 */ /* 0x000fe40000011403 */
[----:B--2---:R-:W-:-:S13]  /*1730*/  ISETP.NE.AND P1, PT, R4, 0x1, PT ;  /* 0x000000010400780c */ /* 0x004fda0003f25270 */
[----:B------:R-:W-:Y:S05]  /*1740*/  @!P1 BRA `(.L_x_4048) ;  /* 0x0000001c006c9947 */ /* 0x000fea0003800000 */
[----:B------:R-:W-:Y:S01]  /*1750*/  ISETP.GE.AND P0, PT, R153, 0x1, PT ;  /* 0x000000019900780c */ /* 0x000fe20003f06270 */
[----:B------:R-:W-:-:S12]  /*1760*/  IMAD.MOV.U32 R3, RZ, RZ, RZ ;  /* 0x000000ffff037224 */ /* 0x000fd800078e00ff */
[----:B------:R-:W-:Y:S05]  /*1770*/  @!P0 BRA `(.L_x_4049) ;  /* 0x0000000000688947 */ /* 0x000fea0003800000 */
        /* <DEDUP_REMOVED lines=26> */
.L_x_4049:
[-C--:B------:R-:W-:Y:S01]  /*1920*/  IMAD R0, R194, R3.reuse, RZ ;  /* 0x00000003c2007224 */ /* 0x080fe200078e02ff */
[----:B------:R-:W-:Y:S01]  /*1930*/  PLOP3.LUT P0, PT, PT, PT, PT, 0x80, 0x0 ;  /* 0x000000000000781c */ /* 0x000fe20003f0f070 */
[----:B------:R-:W-:Y:S01]  /*1940*/  IMAD.MOV.U32 R152, RZ, RZ, RZ ;  /* 0x000000ffff987224 */ /* 0x000fe200078e00ff */
[----:B------:R-:W-:Y:S02]  /*1950*/  CS2R R150, SRZ ;  /* 0x0000000000967805 */ /* 0x000fe4000001ff00 */
[----:B------:R-:W-:Y:S02]  /*1960*/  CS2R R148, SRZ ;  /* 0x0000000000947805 */ /* 0x000fe4000001ff00 */
[----:B------:R-:W-:Y:S02]  /*1970*/  VIADDMNMX R3, R0, R3, R9, PT ;  /* 0x0000000300037246 */ /* 0x000fe40003800109 */
[----:B------:R-:W-:Y:S02]  /*1980*/  CS2R R146, SRZ ;  /* 0x0000000000927805 */ /* 0x000fe4000001ff00 */
[----:B------:R-:W-:-:S02]  /*1990*/  CS2R R144, SRZ ;  /* 0x0000000000907805 */ /* 0x000fc4000001ff00 */
[----:B------:R-:W-:Y:S02]  /*19a0*/  CS2R R142, SRZ ;  /* 0x00000000008e7805 */ /* 0x000fe4000001ff00 */
[----:B------:R-:W-:Y:S01]  /*19b0*/  R2UR UR16, R3 ;  /* 0x00000000031072ca */ /* 0x000fe200000e0000 */
[----:B------:R-:W-:Y:S01]  /*19c0*/  IMAD.MOV.U32 R3, RZ, RZ, RZ ;  /* 0x000000ffff037224 */ /* 0x000fe200078e00ff */
        /* <DEDUP_REMOVED lines=11> */
[----:B------:R-:W-:Y:S02]  /*1a80*/  ISETP.LT.AND P1, PT, R0, UR16, PT ;  /* 0x0000001000007c0c */ /* 0x000fe4000bf21270 */
        /* <DEDUP_REMOVED lines=49> */
[----:B------:R-:W0:Y:S01]  /*1da0*/  SHFL.IDX PT, R3, R227, RZ, 0x1f ;  /* 0x00001fffe3037589 */ /* 0x000e2200000e0000 */
[----:B------:R-:W-:Y:S01]  /*1db0*/  UMOV UR7, 0x40000040 ;  /* 0x4000004000077882 */ /* 0x000fe20000000000 */
[----:B------:R-:W-:Y:S01]  /*1dc0*/  UMOV UR9, 0x40000040 ;  /* 0x4000004000097882 */ /* 0x000fe20000000000 */
[----:B------:R-:W-:Y:S01]  /*1dd0*/  UMOV UR11, 0x40000040 ;  /* 0x40000040000b7882 */ /* 0x000fe20000000000 */
[----:B------:R-:W-:Y:S06]  /*1de0*/  BAR.SYNC.DEFER_BLOCKING 0xe, 0x100 ;  /* 0x0384000000007b1d */ /* 0x000fec0000010000 */
[----:B------:R-:W-:Y:S01]  /*1df0*/  UMOV UR13, 0x40000040 ;  /* 0x40000040000d7882 */ /* 0x000fe20000000000 */
[----:B------:R-:W-:Y:S01]  /*1e00*/  UMOV UR15, 0x40000040 ;  /* 0x40000040000f7882 */ /* 0x000fe20000000000 */
[----:B------:R-:W-:Y:S01]  /*1e10*/  UMOV UR17, 0x40000040 ;  /* 0x4000004000117882 */ /* 0x000fe20000000000 */
[----:B------:R-:W-:Y:S01]  /*1e20*/  UMOV UR19, 0x40000040 ;  /* 0x4000004000137882 */ /* 0x000fe20000000000 */
[----:B------:R-:W1:Y:S01]  /*1e30*/  S2R R4, SR_TID.X ;  /* 0x0000000000047919 */ /* 0x000e620000002100 */
[----:B0-----:R-:W-:Y:S01]  /*1e40*/  R2UR UR4, R3 ;  /* 0x00000000030472ca */ /* 0x001fe200000e0000 */
[----:B------:R-:W-:Y:S01]  /*1e50*/  IMAD.U32 R3, RZ, RZ, UR37 ;  /* 0x00000025ff037e24 */ /* 0x000fe2000f8e00ff */
[----:B------:R-:W-:-:S11]  /*1e60*/  WARPGROUP.ARRIVE ;  /* 0x00000000000079c5 */ /* 0x000fd60000000000 */
[----:B------:R-:W-:-:S04]  /*1e70*/  ULEA.HI UR5, UR4, UR4, URZ, 0x1 ;  /* 0x0000000404057291 */ /* 0x000fc8000f8f083f */
[----:B------:R-:W-:-:S04]  /*1e80*/  ULOP3.LUT UR5, UR5, 0x1fffe, URZ, 0xc0, !UPT ;  /* 0x0001fffe05057892 */ /* 0x000fc8000f8ec03f */
[----:B------:R-:W-:Y:S01]  /*1e90*/  UIADD3 UR5, UR4, -UR5, URZ ;  /* 0x8000000504057290 */ /* 0x000fe2000fffe03f */
[----:B-1----:R-:W-:Y:S01]  /*1ea0*/  LOP3.LUT R4, R4, 0x7f, RZ, 0xc0, !PT ;  /* 0x0000007f04047812 */ /* 0x002fe200078ec0ff */
[----:B------:R-:W-:Y:S02]  /*1eb0*/  UIADD3 UR4, UR41, 0x36400, URZ ;  /* 0x0003640029047890 */ /* 0x000fe4000fffe03f */
[----:B------:R-:W-:Y:S01]  /*1ec0*/  ULEA UR5, UR5, UR41, 0xf ;  /* 0x0000002905057291 */ /* 0x000fe2000f8e783f */
[----:B------:R-:W-:Y:S01]  /*1ed0*/  ISETP.NE.AND P1, PT, R4, RZ, PT ;  /* 0x000000ff0400720c */ /* 0x000fe20003f25270 */
[----:B------:R-:W-:Y:S02]  /*1ee0*/  USHF.R.U32.HI UR4, URZ, 0x4, UR4 ;  /* 0x000000043f047899 */ /* 0x000fe40008011604 */
[----:B------:R-:W-:Y:S02]  /*1ef0*/  UIADD3 UR5, UR5, 0x400, URZ ;  /* 0x0000040005057890 */ /* 0x000fe4000fffe03f */
[----:B------:R-:W-:-:S02]  /*1f00*/  ULOP3.LUT UR4, UR4, 0x3fff, URZ, 0xc0, !UPT ;  /* 0x00003fff04047892 */ /* 0x000fc4000f8ec03f */
[----:B------:R-:W-:Y:S02]  /*1f10*/  USHF.R.U32.HI UR5, URZ, 0x4, UR5 ;  /* 0x000000043f057899 */ /* 0x000fe40008011605 */
[----:B------:R-:W-:Y:S02]  /*1f20*/  ULOP3.LUT UR4, UR4, 0x10000, URZ, 0xfc, !UPT ;  /* 0x0001000004047892 */ /* 0x000fe4000f8efc3f */
[----:B------:R-:W-:Y:S02]  /*1f30*/  ULOP3.LUT UR5, UR5, 0x3fff, URZ, 0xc0, !UPT ;  /* 0x00003fff05057892 */ /* 0x000fe4000f8ec03f */
[----:B------:R-:W-:Y:S01]  /*1f40*/  UIADD3 UR8, UR4, 0x2, URZ ;  /* 0x0000000204087890 */ /* 0x000fe2000fffe03f */
[----:B------:R-:W-:Y:S01]  /*1f50*/  @!P1 LEA R3, R3, UR41, 0x3 ;  /* 0x0000002903039c11 */ /* 0x000fe2000f8e18ff */
[----:B------:R-:W-:Y:S02]  /*1f60*/  ULOP3.LUT UR20, UR5, 0x2000000, URZ, 0xfc, !UPT ;  /* 0x0200000005147892 */ /* 0x000fe4000f8efc3f */
[----:B------:R-:W-:-:S02]  /*1f70*/  UIADD3 UR12, UR4, 0x4, URZ ;  /* 0x00000004040c7890 */ /* 0x000fc4000fffe03f */
[----:B------:R-:W-:Y:S01]  /*1f80*/  ULEA UR6, UR37, UR20, 0xc ;  /* 0x0000001425067291 */ /* 0x000fe2000f8e603f */
[----:B------:R-:W-:Y:S01]  /*1f90*/  @!P1 VIADD R3, R3, 0x38860 ;  /* 0x0003886003039836 */ /* 0x000fe20000000000 */
[----:B------:R-:W-:Y:S02]  /*1fa0*/  UMOV UR5, 0x40000040 ;  /* 0x4000004000057882 */ /* 0x000fe40000000000 */
[----:B------:R-:W-:Y:S02]  /*1fb0*/  UIADD3 UR10, UR6, 0x80, URZ ;  /* 0x00000080060a7890 */ /* 0x000fe4000fffe03f */
[----:B------:R-:W-:Y:S01]  /*1fc0*/  UIADD3 UR14, UR6, 0x100, URZ ;  /* 0x00000100060e7890 */ /* 0x000fe2000fffe03f */
[----:B------:R-:W-:Y:S01]  /*1fd0*/  @!P1 PRMT R3, RZ, 0x654, R3 ;  /* 0x00000654ff039816 */ /* 0x000fe20000000003 */
[----:B------:R-:W-:Y:S02]  /*1fe0*/  UIADD3 UR18, UR6, 0x180, URZ ;  /* 0x0000018006127890 */ /* 0x000fe4000fffe03f */
[----:B------:R-:W-:Y:S01]  /*1ff0*/  HGMMA.64x256x16.F32.BF16 R24, gdesc[UR4].tnspB, RZ, !UPT, gsb0 ;  /* 0x43e00000041879f0 */ /* 0x000fe2000c0018ff */
[----:B------:R-:W-:-:S02]  /*2000*/  UIADD3 UR7, UR16, -0x2, URZ ;  /* 0xfffffffe10077890 */ /* 0x000fc4000fffe03f */
[----:B------:R-:W-:-:S04]  /*2010*/  UIADD3 UR16, UR4, 0x6, URZ ;  /* 0x0000000604107890 */ /* 0x000fc8000fffe03f */
[----:B------:R-:W-:Y:S01]  /*2020*/  ISETP.LE.AND P0, PT, R0, UR7, PT ;  /* 0x0000000700007c0c */ /* 0x000fe2000bf03270 */
        /* <DEDUP_REMOVED lines=16> */
[----:B------:R-:W-:-:S05]  /*2130*/  UMOV UR21, UR7 ;  /* 0x0000000700157c82 */ /* 0x000fca0008000000 */
.L_x_4052:
[----:B------:R-:W-:Y:S01]  /*2140*/  BAR.SYNC.DEFER_BLOCKING 0xe, 0x100 ;  /* 0x0384000000007b1d */ /* 0x000fe20000010000 */
[----:B01----:R-:W-:Y:S01]  /*2150*/  IMAD.U32 R3, RZ, RZ, UR37 ;  /* 0x00000025ff037e24 */ /* 0x003fe2000f8e00ff */
[----:B------:R-:W-:-:S03]  /*2160*/  UIADD3 UR37, UR37, 0x1, URZ ;  /* 0x0000000125257890 */ /* 0x000fc6000fffe03f */
[----:B------:R-:W-:Y:S01]  /*2170*/  IMAD R3, R3, 0x40, R16 ;  /* 0x0000004003037824 */ /* 0x000fe200078e0210 */
[----:B------:R-:W-:Y:S01]  /*2180*/  UISETP.NE.AND UP0, UPT, UR37, 0x2, UPT ;  /* 0x000000022500788c */ /* 0x000fe2000bf05270 */
[----:B------:R-:W-:Y:S01]  /*2190*/  UMOV UR7, 0x40000040 ;  /* 0x4000004000077882 */ /* 0x000fe20000000000 */
[----:B------:R-:W-:Y:S02]  /*21a0*/  UMOV UR11, 0x40000040 ;  /* 0x40000040000b7882 */ /* 0x000fe40000000000 */
[----:B------:R-:W-:Y:S01]  /*21b0*/  LEA R3, R3, UR41, 0x2 ;  /* 0x0000002903037c11 */ /* 0x000fe2000f8e10ff */
[----:B------:R-:W-:Y:S01]  /*21c0*/  USEL UR37, UR37, URZ, UP0 ;  /* 0x0000003f25257287 */ /* 0x000fe20008000000 */
[----:B------:R-:W-:Y:S01]  /*21d0*/  UMOV UR15, 0x40000040 ;  /* 0x40000040000f7882 */ /* 0x000fe20000000000 */
[----:B------:R-:W-:Y:S02]  /*21e0*/  UMOV UR19, 0x40000040 ;  /* 0x4000004000137882 */ /* 0x000fe40000000000 */
[----:B------:R-:W-:-:S04]  /*21f0*/  ULEA UR6, UR37, UR20, 0xc ;  /* 0x0000001425067291 */ /* 0x000fc8000f8e603f */
[----:B------:R-:W-:Y:S02]  /*2200*/  UIADD3 UR10, UR6, 0x80, URZ ;  /* 0x00000080060a7890 */ /* 0x000fe4000fffe03f */
[----:B------:R-:W-:Y:S02]  /*2210*/  UIADD3 UR14, UR6, 0x100, URZ ;  /* 0x00000100060e7890 */ /* 0x000fe4000fffe03f */
[----:B------:R-:W-:Y:S01]  /*2220*/  UIADD3 UR18, UR6, 0x180, URZ ;  /* 0x0000018006127890 */ /* 0x000fe2000fffe03f */
[----:B------:R-:W0:Y:S04]  /*2230*/  LDS R4, [R3+0x38400] ;  /* 0x0384000003047984 */ /* 0x000e280000000800 */
[----:B------:R1:W2:Y:S02]  /*2240*/  LDS R5, [R3+0x38420] ;  /* 0x0384200003057984 */ /* 0x0002a40000000800 */
[----:B-1----:R-:W-:-:S05]  /*2250*/  IMAD.U32 R3, RZ, RZ, UR37 ;  /* 0x00000025ff037e24 */ /* 0x002fca000f8e00ff */
[----:B------:R-:W-:-:S05]  /*2260*/  @!P1 LEA R3, R3, UR41, 0x3 ;  /* 0x0000002903039c11 */ /* 0x000fca000f8e18ff */
[----:B------:R-:W-:-:S05]  /*2270*/  @!P1 VIADD R3, R3, 0x38860 ;  /* 0x0003886003039836 */ /* 0x000fca0000000000 */
[----:B------:R-:W-:Y:S01]  /*2280*/  @!P1 PRMT R3, RZ, 0x654, R3 ;  /* 0x00000654ff039816 */ /* 0x000fe20000000003 */
        /* <DEDUP_REMOVED lines=129> */
[----:B------:R-:W-:Y:S01]  /*2aa0*/  HGMMA.64x256x16.F32.BF16 R24, gdesc[UR4].tnspB, R24, gsb0 ;  /* 0x43e00000041879f0 */ /* 0x000fe20008001818 */
[----:B------:R-:W-:Y:S01]  /*2ab0*/  UMOV UR6, UR21 ;  /* 0x0000001500067c82 */ /* 0x000fe20008000000 */
[----:B------:R-:W-:Y:S01]  /*2ac0*/  USEL UR7, URZ, 0x1, UP0 ;  /* 0x000000013f077887 */ /* 0x000fe20008000000 */
[----:B------:R-:W-:Y:S01]  /*2ad0*/  ISETP.LT.AND P0, PT, R0, UR6, PT ;  /* 0x0000000600007c0c */ /* 0x000fe2000bf01270 */
[----:B------:R-:W-:Y:S02]  /*2ae0*/  UIADD3 UR21, UR21, -0x1, URZ ;  /* 0xffffffff15157890 */ /* 0x000fe4000fffe03f */
[----:B------:R-:W-:Y:S01]  /*2af0*/  ULOP3.LUT UR36, UR36, UR7, URZ, 0x3c, !UPT ;  /* 0x0000000724247292 */ /* 0x000fe2000f8e3c3f */
[----:B------:R-:W-:Y:S02]  /*2b00*/  WARPGROUP.DEPBAR.LE gsb0, 0x0 ;  /* 0x00008000000079c5 */ /* 0x000fe40000010000 */
[----:B------:R-:W-:-:S15]  /*2b10*/  WARPGROUP.ARRIVE ;  /* 0x00000000000079c5 */ /* 0x000fde0000000000 */
[----:B------:R-:W-:-:S04]  /*2b20*/  NOP ;  /* 0x0000000000007918 */ /* 0x000fc80000000000 */
        /* <DEDUP_REMOVED lines=13> */
.L_x_4051:
[----:B------:R-:W-:Y:S01]  /*2c00*/  BAR.SYNC.DEFER_BLOCKING 0xe, 0x100 ;  /* 0x0384000000007b1d */ /* 0x000fe20000010000 */
[----:B01----:R-:W-:Y:S01]  /*2c10*/  IMAD.U32 R3, RZ, RZ, UR37 ;  /* 0x00000025ff037e24 */ /* 0x003fe2000f8e00ff */
[----:B------:R-:W-:Y:S01]  /*2c20*/  UIADD3 UR37, UR37, 0x1, URZ ;  /* 0x0000000125257890 */ /* 0x000fe2000fffe03f */
[----:B------:R-:W-:Y:S01]  /*2c30*/  PLOP3.LUT P0, PT, PT, PT, PT, 0x8, 0x0 ;  /* 0x000000000000781c */ /* 0x000fe20003f0e170 */
[----:B------:R-:W-:Y:S02]  /*2c40*/  IMAD.MOV.U32 R152, RZ, RZ, RZ ;  /* 0x000000ffff987224 */ /* 0x000fe400078e00ff */
        /* <DEDUP_REMOVED lines=136> */
[----:B------:R-:W-:Y:S01]  /*34d0*/  IMAD.MOV.U32 R3, RZ, RZ, RZ ;  /* 0x000000ffff037224 */ /* 0x000fe200078e00ff */
[----:B------:R-:W-:Y:S06]  /*34e0*/  BAR.ARV 0xf, 0x100 ;  /* 0x03c4000000007b1d */ /* 0x000fec0000002000 */
[----:B------:R-:W-:Y:S05]  /*34f0*/  BRA `(.L_x_4050) ;  /* 0x0000006800c07947 */ /* 0x000fea0003800000 */
.L_x_4048:
[----:B------:R-:W-:Y:S01]  /*3500*/  ISETP.GE.AND P0, PT, R153, 0x1, PT ;  /* 0x000000019900780c */ /* 0x000fe20003f06270 */
[----:B------:R-:W-:-:S12]  /*3510*/  IMAD.MOV.U32 R23, RZ, RZ, RZ ;  /* 0x000000ffff177224 */ /* 0x000fd800078e00ff */
[----:B------:R-:W-:Y:S05]  /*3520*/  @!P0 BRA `(.L_x_4053) ;  /* 0x0000000000688947 */ /* 0x000fea0003800000 */
        /* <DEDUP_REMOVED lines=26> */
.L_x_4053:
        /* <DEDUP_REMOVED lines=100> */
.L_x_4054:
[----:B------:R-:W2:Y:S01]  /*3d10*/  LDL R20, [R1] ;  /* 0x0000000001147983 */ /* 0x000ea20000100800 */
[----:B------:R-:W-:-:S04]  /*3d20*/  ULEA.HI UR4, UR40, UR40, URZ, 0x1 ;  /* 0x0000002828047291 */ /* 0x000fc8000f8f083f */
[----:B------:R-:W-:-:S04]  /*3d30*/  ULOP3.LUT UR4, UR4, 0xfffffffe, URZ, 0xc0, !UPT ;  /* 0xfffffffe04047892 */ /* 0x000fc8000f8ec03f */
[----:B------:R-:W-:-:S06]  /*3d40*/  UIADD3 UR4, UR40, -UR4, URZ ;  /* 0x8000000428047290 */ /* 0x000fcc000fffe03f */
[----:B------:R-:W-:-:S05]  /*3d50*/  IMAD.U32 R3, RZ, RZ, UR4 ;  /* 0x00000004ff037e24 */ /* 0x000fca000f8e00ff */
[----:B------:R-:W-:-:S04]  /*3d60*/  SHF.L.U32 R3, R3, 0x1f, RZ ;  /* 0x0000001f03037819 */ /* 0x000fc800000006ff */
[----:B------:R-:W0:Y:S01]  /*3d70*/  SYNCS.PHASECHK.TRANS64.TRYWAIT P1, [UR41+0x38800], R3 ;  /* 0x03880003ff0075a7 */ /* 0x000e220008020169 */
[----:B--2---:R-:W-:Y:S01]  /*3d80*/  ISETP.NE.AND P0, PT, R20, RZ, PT ;  /* 0x000000ff1400720c */ /* 0x004fe20003f05270 */
[----:B0-----:R-:W-:-:S12]  /*3d90*/  @!P1 BRA `(.L_x_4055) ;  /* 0x0000012c005c9947 */ /* 0x001fd80003800000 */
.L_x_4233:
[----:B------:R-:W-:Y:S05]  /*3da0*/  @P0 BRA `(.L_x_4056) ;  /* 0x0000000000040947 */ /* 0x000fea0003800000 */
[----:B------:R-:W-:Y:S01]  /*3db0*/  BPT.TRAP 0x1 ;  /* 0x000000040000795c */ /* 0x000fe20000300000 */
.L_x_4056:
[----:B------:R-:W-:Y:S02]  /*3dc0*/  IMAD.U32 R4, RZ, RZ, UR37 ;  /* 0x00000025ff047e24 */ /* 0x000fe4000f8e00ff */
[----:B------:R-:W-:-:S03]  /*3dd0*/  IMAD.U32 R5, RZ, RZ, UR36 ;  /* 0x00000024ff057e24 */ /* 0x000fc6000f8e00ff */
[----:B------:R-:W-:Y:S02]  /*3de0*/  LEA R4, R4, UR41, 0x3 ;  /* 0x0000002904047c11 */ /* 0x000fe4000f8e18ff */
[----:B------:R-:W-:-:S04]  /*3df0*/  SHF.L.U32 R5, R5, 0x1f, RZ ;  /* 0x0000001f05057819 */ /* 0x000fc800000006ff */
[----:B------:R1:W2:Y:S01]  /*3e00*/  SYNCS.PHASECHK.TRANS64.TRYWAIT P1, [R4+URZ+0x38830], R5 ;  /* 0x03883005040075a7 */ /* 0x0002a2000802017f */
[----:B------:R-:W-:Y:S05]  /*3e10*/  @P0 BRA `(.L_x_4057) ;  /* 0x0000000000040947 */ /* 0x000fea0003800000 */
[----:B------:R-:W-:Y:S01]  /*3e20*/  BPT.TRAP 0x1 ;  /* 0x000000040000795c */ /* 0x000fe20000300000 */
.L_x_4057:
[----:B--2---:R-:W-:Y:S05]  /*3e30*/  @P1 BRA `(.L_x_4058) ;  /* 0x0000000000081947 */ /* 0x004fea0003800000 */
[----:B------:R-:W2:Y:S02]  /*3e40*/  SYNCS.PHASECHK.TRANS64.TRYWAIT P1, [R4+URZ+0x38830], R5 ;  /* 0x03883005040075a7 */ /* 0x000ea4000802017f */
[----:B--2---:R-:W-:Y:S05]  /*3e50*/  @!P1 BRA `(.L_x_4059) ;  /* 0x0000012c00449947 */ /* 0x004fea0003800000 */
.L_x_4058:
[----:B------:R-:W-:-:S04]  /*3e60*/  UIADD3 UR4, UR41, 0x22400, URZ ;  /* 0x0002240029047890 */ /* 0x000fc8000fffe03f */
[----:B------:R-:W-:-:S04]  /*3e70*/  USHF.R.U32.HI UR4, URZ, 0x4, UR4 ;  /* 0x000000043f047899 */ /* 0x000fc80008011604 */
[----:B------:R-:W-:-:S06]  /*3e80*/  ULOP3.LUT UR4, UR4, 0x3fff, URZ, 0xc0, !UPT ;  /* 0x00003fff04047892 */ /* 0x000fcc000f8ec03f */
[----:B0-----:R-:W-:Y:S01]  /*3e90*/  IMAD.U32 R0, RZ, RZ, UR4 ;  /* 0x00000004ff007e24 */ /* 0x001fe2000f8e00ff */
[----:B------:R-:W-:Y:S05]  /*3ea0*/  WARPSYNC.ALL ;  /* 0x0000000000007948 */ /* 0x000fea0003800000 */
[----:B------:R-:W-:-:S04]  /*3eb0*/  LOP3.LUT R0, R0, 0x10000, RZ, 0xfc, !PT ;  /* 0x0001000000007812 */ /* 0x000fc800078efcff */
        /* <DEDUP_REMOVED lines=10> */
[----:B------:R-:W-:-:S02]  /*3f60*/  UMOV UR13, 0x40000040 ;  /* 0x40000040000d7882 */ /* 0x000fc40000000000 */
[----:B------:R-:W-:Y:S02]  /*3f70*/  ULEA UR6, UR37, UR6, 0x9 ;  /* 0x0000000625067291 */ /* 0x000fe4000f8e483f */
[----:B------:R-:W-:Y:S02]  /*3f80*/  ULOP3.LUT UR4, UR4, 0x10000, URZ, 0xfc, !UPT ;  /* 0x0001000004047892 */ /* 0x000fe4000f8efc3f */
[----:B------:R-:W-:Y:S02]  /*3f90*/  UIADD3 UR10, UR6, 0x2, URZ ;  /* 0x00000002060a7890 */ /* 0x000fe4000fffe03f */
[----:B------:R-:W-:Y:S02]  /*3fa0*/  UIADD3 UR8, UR4, 0x2, URZ ;  /* 0x0000000204087890 */ /* 0x000fe4000fffe03f */
[----:B------:R-:W-:Y:S02]  /*3fb0*/  UIADD3 UR14, UR6, 0x4, URZ ;  /* 0x00000004060e7890 */ /* 0x000fe4000fffe03f */
[----:B------:R-:W-:-:S02]  /*3fc0*/  UIADD3 UR12, UR4, 0x4, URZ ;  /* 0x00000004040c7890 */ /* 0x000fc4000fffe03f */
[----:B------:R-:W-:Y:S01]  /*3fd0*/  HGMMA.64x64x16.F32.BF16 R24, gdesc[UR4], RZ, !UPT, gsb0 ;  /* 0x00e00000041879f0 */ /* 0x000fe2000c0018ff */
[----:B------:R-:W-:Y:S02]  /*3fe0*/  UIADD3 UR18, UR6, 0x6, URZ ;  /* 0x0000000606127890 */ /* 0x000fe4000fffe03f */
[----:B------:R-:W-:Y:S01]  /*3ff0*/  UIADD3 UR16, UR4, 0x6, URZ ;  /* 0x0000000604107890 */ /* 0x000fe2000fffe03f */
[----:B------:R-:W-:Y:S01]  /*4000*/  UMOV UR19, 0x40000040 ;  /* 0x4000004000137882 */ /* 0x000fe20000000000 */
        /* <DEDUP_REMOVED lines=11> */
[----:B------:R-:W0:Y:S02]  /*40c0*/  SYNCS.PHASECHK.TRANS64.TRYWAIT P1, [UR41+0x38810], R3 ;  /* 0x03881003ff0075a7 */ /* 0x000e240008020169 */
[----:B0-----:R-:W-:Y:S05]  /*40d0*/  @!P1 BRA `(.L_x_4060) ;  /* 0x0000012800b89947 */ /* 0x001fea0003800000 */
.L_x_4234:
[----:B------:R-:W-:Y:S05]  /*40e0*/  @P0 BRA `(.L_x_4061) ;  /* 0x0000000000040947 */ /* 0x000fea0003800000 */
[----:B------:R-:W-:Y:S01]  /*40f0*/  BPT.TRAP 0x1 ;  /* 0x000000040000795c */ /* 0x000fe20000300000 */
.L_x_4061:
[----:B------:R3:W4:Y:S01]  /*4100*/  SYNCS.PHASECHK.TRANS64.TRYWAIT P1, [R4+URZ+0x38850], R5 ;  /* 0x03885005040075a7 */ /* 0x000722000802017f */
[----:B------:R-:W-:Y:S05]  /*4110*/  @P0 BRA `(.L_x_4062) ;  /* 0x0000000000040947 */ /* 0x000fea0003800000 */
[----:B------:R-:W-:Y:S01]  /*4120*/  BPT.TRAP 0x1 ;  /* 0x000000040000795c */ /* 0x000fe20000300000 */
.L_x_4062:
[----:B----4-:R-:W-:Y:S05]  /*4130*/  @P1 BRA `(.L_x_4063) ;  /* 0x0000000000081947 */ /* 0x010fea0003800000 */
[----:B------:R-:W4:Y:S02]  /*4140*/  SYNCS.PHASECHK.TRANS64.TRYWAIT P1, [R4+URZ+0x38850], R5 ;  /* 0x03885005040075a7 */ /* 0x000f24000802017f */
[----:B----4-:R-:W-:Y:S05]  /*4150*/  @!P1 BRA `(.L_x_4064) ;  /* 0x0000012800b09947 */ /* 0x010fea0003800000 */
.L_x_4063:
[----:B------:R-:W-:Y:S01]  /*4160*/  UIADD3 UR4, UR41, 0x400, URZ ;  /* 0x0000040029047890 */ /* 0x000fe2000fffe03f */
[----:B------:R-:W-:Y:S01]  /*4170*/  WARPGROUP.ARRIVE ;  /* 0x00000000000079c5 */ /* 0x000fe20000000000 */
[----:B------:R-:W-:-:S05]  /*4180*/  UIADD3 UR5, UR41, 0x26400, URZ ;  /* 0x0002640029057890 */ /* 0x000fca000fffe03f */
[----:B0-----:R-:W0:Y:S01]  /*4190*/  S2R R3, SR_TID.X ;  /* 0x0000000000037919 */ /* 0x001e220000002100 */
[----:B------:R-:W-:Y:S01]  /*41a0*/  USHF.R.U32.HI UR4, URZ, 0x4, UR4 ;  /* 0x000000043f047899 */ /* 0x000fe20008011604 */
[C---:B------:R-:W-:Y:S01]  /*41b0*/  IMAD R153, R23.reuse, -0x40, R153 ;  /* 0xffffffc017997824 */ /* 0x040fe200078e0299 */
[----:B------:R-:W-:Y:S01]  /*41c0*/  USHF.R.U32.HI UR5, URZ, 0x4, UR5 ;  /* 0x000000043f057899 */ /* 0x000fe20008011605 */
[----:B------:R-:W5:Y:S01]  /*41d0*/  S2R R15, SR_TID.X ;  /* 0x00000000000f7919 */ /* 0x000f620000002100 */
[----:B------:R-:W-:Y:S01]  /*41e0*/  ULOP3.LUT UR4, UR4, 0x3fff, URZ, 0xc0, !UPT ;  /* 0x00003fff04047892 */ /* 0x000fe2000f8ec03f */
[----:B------:R-:W-:Y:S01]  /*41f0*/  VIADD R23, R23, 0xfffffffe ;  /* 0xfffffffe17177836 */ /* 0x000fe20000000000 */
[----:B------:R-:W-:Y:S01]  /*4200*/  ULOP3.LUT UR5, UR5, 0x3fff, URZ, 0xc0, !UPT ;  /* 0x00003fff05057892 */ /* 0x000fe2000f8ec03f */
[----:B------:R-:W-:Y:S01]  /*4210*/  IADD3 R153, -R230, 0x40, R153 ;  /* 0x00000040e6997810 */ /* 0x000fe20007ffe199 */
[----:B------:R-:W-:Y:S02]  /*4220*/  ULOP3.LUT UR4, UR4, 0x10000, URZ, 0xfc, !UPT ;  /* 0x0001000004047892 */ /* 0x000fe4000f8efc3f */
[----:B------:R-:W-:Y:S01]  /*4230*/  ULOP3.LUT UR6, UR5, 0x10000, URZ, 0xfc, !UPT ;  /* 0x0001000005067892 */ /* 0x000fe2000f8efc3f */
[C---:B------:R-:W-:Y:S01]  /*4240*/  ISETP.GT.AND P1, PT, R153.reuse, RZ, PT ;  /* 0x000000ff9900720c */ /* 0x040fe20003f24270 */
[----:B------:R-:W-:Y:S01]  /*4250*/  ULEA UR10, UR37, UR4, 0xc ;  /* 0x00000004250a7291 */ /* 0x000fe2000f8e603f */
[C---:B------:R-:W-:Y:S01]  /*4260*/  ISETP.GT.AND P2, PT, R153.reuse, 0x1, PT ;  /* 0x000000019900780c */ /* 0x040fe20003f44270 */
[----:B------:R-:W-:Y:S01]  /*4270*/  UMOV UR21, 0x40000040 ;  /* 0x4000004000157882 */ /* 0x000fe20000000000 */
[----:B------:R-:W-:Y:S01]  /*4280*/  UMOV UR23, 0x40000040 ;  /* 0x4000004000177882 */ /* 0x000fe20000000000 */
[----:B------:R-:W-:Y:S01]  /*4290*/  UIADD3 UR14, UR6, 0x800, URZ ;  /* 0x00000800060e7890 */ /* 0x000fe2000fffe03f */
[C---:B------:R-:W-:Y:S01]  /*42a0*/  ISETP.GT.AND P3, PT, R153.reuse, 0x8, PT ;  /* 0x000000089900780c */ /* 0x040fe20003f64270 */
[----:B------:R-:W-:Y:S01]  /*42b0*/  UMOV UR20, UR6 ;  /* 0x0000000600147c82 */ /* 0x000fe20008000000 */
[----:B------:R-:W-:Y:S01]  /*42c0*/  UMOV UR22, UR10 ;  /* 0x0000000a00167c82 */ /* 0x000fe20008000000 */
[----:B------:R-:W-:Y:S01]  /*42d0*/  UIADD3 UR15, UR10, 0x800, URZ ;  /* 0x000008000a0f7890 */ /* 0x000fe2000fffe03f */
[----:B------:R-:W-:Y:S01]  /*42e0*/  HGMMA.64x64x16.F32.BF16 R24, gdesc[UR20], R24, gsb0 ;  /* 0x00e00000141879f0 */ /* 0x000fe20008001818 */
[----:B------:R-:W-:Y:S01]  /*42f0*/  UIADD3 UR20, UR6, 0x2, URZ ;  /* 0x0000000206147890 */ /* 0x000fe2000fffe03f */
[C---:B------:R-:W-:Y:S01]  /*4300*/  ISETP.GT.AND P4, PT, R153.reuse, 0x9, PT ;  /* 0x000000099900780c */ /* 0x040fe20003f84270 */
[----:B------:R-:W-:Y:S01]  /*4310*/  UIADD3 UR22, UR10, 0x2, URZ ;  /* 0x000000020a167890 */ /* 0x000fe2000fffe03f */
[C---:B------:R-:W-:Y:S01]  /*4320*/  ISETP.GT.AND P5, PT, R153.reuse, 0x10, PT ;  /* 0x000000109900780c */ /* 0x040fe20003fa4270 */
[----:B------:R-:W-:Y:S01]  /*4330*/  UMOV UR21, 0x40000040 ;  /* 0x4000004000157882 */ /* 0x000fe20000000000 */
[----:B------:R-:W-:Y:S01]  /*4340*/  UMOV UR23, 0x40000040 ;  /* 0x4000004000177882 */ /* 0x000fe20000000000 */
[----:B------:R-:W-:Y:S01]  /*4350*/  ISETP.GT.AND P6, PT, R153, 0x11, PT ;  /* 0x000000119900780c */ /* 0x000fe20003fc4270 */
[----:B------:R-:W-:Y:S01]  /*4360*/  UMOV UR19, 0x40000040 ;  /* 0x4000004000137882 */ /* 0x000fe20000000000 */
[----:B0-----:R-:W-:-:S02]  /*4370*/  SHF.R.U32.HI R3, RZ, 0x7, R3 ;  /* 0x00000007ff037819 */ /* 0x001fc40000011603 */
[----:B-----5:R-:W-:-:S04]  /*4380*/  LOP3.LUT R15, R15, 0x7f, RZ, 0xc0, !PT ;  /* 0x0000007f0f0f7812 */ /* 0x020fc800078ec0ff */
[----:B------:R-:W0:Y:S02]  /*4390*/  SHFL.IDX PT, R3, R3, RZ, 0x1f ;  /* 0x00001fff03037589 */ /* 0x000e2400000e0000 */
[----:B0-----:R-:W-:-:S13]  /*43a0*/  R2UR UR5, R3 ;  /* 0x00000000030572ca */ /* 0x001fda00000e0000 */
[----:B------:R-:W-:-:S03]  /*43b0*/  UISETP.GT.AND UP0, UPT, UR5, 0x7f, UPT ;  /* 0x0000007f0500788c */ /* 0x000fc6000bf04270 */
[----:B------:R-:W-:Y:S01]  /*43c0*/  UMOV UR5, 0x4 ;  /* 0x0000000400057882 */ /* 0x000fe20000000000 */
[----:B------:R-:W-:Y:S02]  /*43d0*/  USEL UR11, URZ, 0x2, !UP0 ;  /* 0x000000023f0b7887 */ /* 0x000fe4000c000000 */
[----:B------:R-:W-:Y:S02]  /*43e0*/  USEL UR7, UR5, 0x2, UP0 ;  /* 0x0000000205077887 */ /* 0x000fe40008000000 */
[----:B------:R-:W-:Y:S01]  /*43f0*/  USEL UR5, UR5, 0x6, !UP0 ;  /* 0x0000000605057887 */ /* 0x000fe2000c000000 */
[----:B------:R-:W-:Y:S02]  /*4400*/  WARPGROUP.DEPBAR.LE gsb0, 0x0 ;  /* 0x00008000000079c5 */ /* 0x000fe40000010000 */
[----:B------:R-:W-:-:S06]  /*4410*/  WARPGROUP.ARRIVE ;  /* 0x00000000000079c5 */ /* 0x000fcc0000000000 */
[----:B------:R-:W-:Y:S01]  /*4420*/  HGMMA.64x64x16.F32.BF16 R24, gdesc[UR20], R24, gsb0 ;  /* 0x00e00000141879f0 */ /* 0x000fe20008001818 */
[----:B------:R-:W-:Y:S02]  /*4430*/  UIADD3 UR20, UR6, 0x4, URZ ;  /* 0x0000000406147890 */ /* 0x000fe4000fffe03f */
[----:B------:R-:W-:Y:S01]  /*4440*/  UIADD3 UR22, UR10, 0x4, URZ ;  /* 0x000000040a167890 */ /* 0x000fe2000fffe03f */
[----:B------:R-:W-:Y:S01]  /*4450*/  UMOV UR21, 0x40000040 ;  /* 0x4000004000157882 */ /* 0x000fe20000000000 */
[----:B------:R-:W-:Y:S01]  /*4460*/  UMOV UR23, 0x40000040 ;  /* 0x4000004000177882 */ /* 0x000fe20000000000 */
        /* <DEDUP_REMOVED lines=94> */
[----:B------:R-:W-:Y:S02]  /*4a50*/  UIADD3 UR20, UR11, UR14, URZ ;  /* 0x0000000e0b147290 */ /* 0x000fe4000fffe03f */
[----:B------:R-:W-:Y:S01]  /*4a60*/  UIADD3 UR22, UR11, UR15, URZ ;  /* 0x0000000f0b167290 */ /* 0x000fe2000fffe03f */
        /* <DEDUP_REMOVED lines=16> */
[----:B------:R-:W-:Y:S01]  /*4b70*/  UMOV UR14, 0x28 ;  /* 0x00000028000e7882 */ /* 0x000fe20000000000 */
[----:B------:R-:W-:Y:S01]  /*4b80*/  UMOV UR15, 0xa00 ;  /* 0x00000a00000f7882 */ /* 0x000fe20000000000 */
[----:B------:R-:W-:Y:S02]  /*4b90*/  USEL UR14, UR14, 0x26, UP0 ;  /* 0x000000260e0e7887 */ /* 0x000fe40008000000 */
[----:B------:R-:W-:-:S02]  /*4ba0*/  USEL UR15, UR15, 0x980, UP0 ;  /* 0x000009800f0f7887 */ /* 0x000fc40008000000 */
[----:B------:R-:W-:Y:S02]  /*4bb0*/  ULOP3.LUT UR14, UR14, 0x6, URZ, 0xc0, !UPT ;  /* 0x000000060e0e7892 */ /* 0x000fe4000f8ec03f */
[----:B------:R-:W-:Y:S01]  /*4bc0*/  ULOP3.LUT UR15, UR15, 0xa00, URZ, 0xc0, !UPT ;  /* 0x00000a000f0f7892 */ /* 0x000fe2000f8ec03f */
[----:B------:R-:W-:Y:S02]  /*4bd0*/  WARPGROUP.DEPBAR.LE gsb0, 0x0 ;  /* 0x00008000000079c5 */ /* 0x000fe40000010000 */
[----:B------:R-:W-:-:S06]  /*4be0*/  WARPGROUP.ARRIVE ;  /* 0x00000000000079c5 */ /* 0x000fcc0000000000 */
[----:B------:R-:W-:Y:S01]  /*4bf0*/  HGMMA.64x64x16.F32.BF16 R24, gdesc[UR20], R24, gsb0 ;  /* 0x00e00000141879f0 */ /* 0x000fe20008001818 */
[----:B------:R-:W-:Y:S02]  /*4c00*/  UIADD3 UR20, UR14, UR15, UR6 ;  /* 0x0000000f0e147290 */ /* 0x000fe4000fffe006 */
[----:B------:R-:W-:Y:S01]  /*4c10*/  UIADD3 UR22, UR14, UR15, UR10 ;  /* 0x0000000f0e167290 */ /* 0x000fe2000fffe00a */
[----:B------:R-:W-:Y:S01]  /*4c20*/  UMOV UR21, 0x40000040 ;  /* 0x4000004000157882 */ /* 0x000fe20000000000 */
[----:B------:R-:W-:Y:S01]  /*4c30*/  UMOV UR23, 0x40000040 ;  /* 0x4000004000177882 */ /* 0x000fe20000000000 */
[----:B------:R-:W-:Y:S02]  /*4c40*/  UIADD3 UR14, UR6, 0xa00, URZ ;  /* 0x00000a00060e7890 */ /* 0x000fe4000fffe03f */
[----:B------:R-:W-:Y:S01]  /*4c50*/  UIADD3 UR15, UR10, 0xa00, URZ ;  /* 0x00000a000a0f7890 */ /* 0x000fe2000fffe03f */
        /* <DEDUP_REMOVED lines=87> */
[----:B------:R-:W-:Y:S02]  /*51d0*/  UMOV UR7, 0x1000 ;  /* 0x0000100000077882 */ /* 0x000fe40000000000 */
[----:B------:R-:W-:-:S04]  /*51e0*/  USEL UR7, UR7, 0xf80, UP0 ;  /* 0x00000f8007077887 */ /* 0x000fc80008000000 */
[----:B------:R-:W-:Y:S01]  /*51f0*/  ULOP3.LUT UR7, UR7, 0x1e00, URZ, 0xc0, !UPT ;  /* 0x00001e0007077892 */ /* 0x000fe2000f8ec03f */
        /* <DEDUP_REMOVED lines=8> */
[----:B------:R-:W-:Y:S01]  /*5280*/  ULDC UR15, c[0x0][0xa80] ;  /* 0x0002a000000f7ab9 */ /* 0x000fe20000000800 */
[----:B------:R-:W-:-:S04]  /*5290*/  USEL UR5, UR5, 0x3e, UP0 ;  /* 0x0000003e05057887 */ /* 0x000fc80008000000 */
        /* <DEDUP_REMOVED lines=8> */
[----:B------:R-:W-:Y:S01]  /*5320*/  ULDC UR5, c[0x0][0xad0] ;  /* 0x0002b40000057ab9 */ /* 0x000fe20000000800 */
[----:B------:R-:W-:-:S04]  /*5330*/  ULOP3.LUT UR7, UR43, 0x2000000, URZ, 0xfc, !UPT ;  /* 0x020000002b077892 */ /* 0x000fc8000f8efc3f */
[----:B------:R-:W-:-:S04]  /*5340*/  ULEA UR10, UR37, UR7, 0xc ;  /* 0x00000007250a7291 */ /* 0x000fc8000f8e603f */
[----:B------:R-:W-:-:S07]  /*5350*/  UIADD3 UR14, UR10, 0x80, URZ ;  /* 0x000000800a0e7890 */ /* 0x000fce000fffe03f */
[----:B------:R-:W-:Y:S01]  /*5360*/  UMOV UR18, UR14 ;  /* 0x0000000e00127c82 */ /* 0x000fe20008000000 */
[----:B------:R-:W-:Y:S01]  /*5370*/  UIADD3 UR14, UR10, 0x100, URZ ;  /* 0x000001000a0e7890 */ /* 0x000fe2000fffe03f */
        /* <DEDUP_REMOVED lines=35> */
[----:B-----5:R-:W-:Y:S01]  /*55b0*/  FSEL R25, R25, -INF , P2 ;  /* 0xff80000019197808 */ /* 0x020fe20001000000 */
[----:B------:R-:W-:Y:S01]  /*55c0*/  FMUL.FTZ R46, R46, UR5 ;  /* 0x000000052e2e7c20 */ /* 0x000fe20008410000 */
[----:B------:R-:W-:Y:S01]  /*55d0*/  FMUL.FTZ R47, R47, UR5 ;  /* 0x000000052f2f7c20 */ /* 0x000fe20008410000 */
[----:B------:R-:W-:Y:S01]  /*55e0*/  FMUL.FTZ R50, R50, UR5 ;  /* 0x0000000532327c20 */ /* 0x000fe20008410000 */
[----:B------:R-:W-:Y:S01]  /*55f0*/  FMNMX.FTZ R7, R24, R25, !PT ;  /* 0x0000001918077209 */ /* 0x000fe20007810000 */
[----:B------:R-:W-:Y:S01]  /*5600*/  FMUL.FTZ R51, R51, UR5 ;  /* 0x0000000533337c20 */ /* 0x000fe20008410000 */
[----:B------:R-:W-:Y:S01]  /*5610*/  FMUL.FTZ R54, R54, UR5 ;  /* 0x0000000536367c20 */ /* 0x000fe20008410000 */
[----:B------:R-:W5:Y:S01]  /*5620*/  MUFU.TANH R32, R32 ;  /* 0x0000002000207308 */ /* 0x000f620000002400 */
[----:B-1----:R-:W-:Y:S01]  /*5630*/  FSEL R28, R28, -INF , P3 ;  /* 0xff8000001c1c7808 */ /* 0x002fe20001800000 */
[----:B------:R-:W-:-:S03]  /*5640*/  FMUL.FTZ R55, R55, UR5 ;  /* 0x0000000537377c20 */ /* 0x000fc60008410000 */
[----:B------:R-:W-:-:S03]  /*5650*/  FMNMX.FTZ R6, R28, R7, !PT ;  /* 0x000000071c067209 */ /* 0x000fc60007810000 */
[----:B------:R-:W1:Y:S01]  /*5660*/  MUFU.TANH R3, R26 ;  /* 0x0000001a00037308 */ /* 0x000e620000002400 */
[----:B0-----:R-:W-:-:S04]  /*5670*/  FSEL R29, R29, -INF , P4 ;  /* 0xff8000001d1d7808 */ /* 0x001fc80002000000 */
[----:B------:R-:W-:-:S03]  /*5680*/  FMNMX.FTZ R7, R29, R6, !PT ;  /* 0x000000061d077209 */ /* 0x000fc60007810000 */
[----:B------:R-:W0:Y:S01]  /*5690*/  MUFU.TANH R33, R33 ;  /* 0x0000002100217308 */ /* 0x000e220000002400 */
[----:B-----5:R-:W-:-:S04]  /*56a0*/  FSEL R32, R32, -INF , P5 ;  /* 0xff80000020207808 */ /* 0x020fc80002800000 */
[----:B------:R-:W-:-:S03]  /*56b0*/  FMNMX.FTZ R6, R32, R7, !PT ;  /* 0x0000000720067209 */ /* 0x000fc60007810000 */
[----:B------:R-:W5:Y:S01]  /*56c0*/  MUFU.TANH R8, R27 ;  /* 0x0000001b00087308 */ /* 0x000f620000002400 */
[----:B-1----:R-:W-:Y:S02]  /*56d0*/  FSEL R3, R3, -INF , P1 ;  /* 0xff80000003037808 */ /* 0x002fe40000800000 */
[----:B------:R-:W-:-:S05]  /*56e0*/  ISETP.GT.AND P1, PT, R153, 0x18, PT ;  /* 0x000000189900780c */ /* 0x000fca0003f24270 */
[----:B------:R-:W1:Y:S01]  /*56f0*/  MUFU.TANH R36, R36 ;  /* 0x0000002400247308 */ /* 0x000e620000002400 */
[----:B0-----:R-:W-:-:S04]  /*5700*/  FSEL R33, R33, -INF , P6 ;  /* 0xff80000021217808 */ /* 0x001fc80003000000 */
[----:B------:R-:W-:-:S03]  /*5710*/  FMNMX.FTZ R7, R33, R6, !PT ;  /* 0x0000000621077209 */ /* 0x000fc60007810000 */
[----:B--234-:R-:W0:Y:S01]  /*5720*/  MUFU.TANH R5, R30 ;  /* 0x0000001e00057308 */ /* 0x01ce220000002400 */
[----:B-----5:R-:W-:Y:S02]  /*5730*/  FSEL R8, R8, -INF , P2 ;  /* 0xff80000008087808 */ /* 0x020fe40001000000 */
[----:B------:R-:W-:-:S05]  /*5740*/  ISETP.GT.AND P2, PT, R153, 0x19, PT ;  /* 0x000000199900780c */ /* 0x000fca0003f44270 */
[----:B------:R-:W2:Y:S01]  /*5750*/  MUFU.TANH R37, R37 ;  /* 0x0000002500257308 */ /* 0x000ea20000002400 */
[----:B-1----:R-:W-:-:S04]  /*5760*/  FSEL R36, R36, -INF , P1 ;  /* 0xff80000024247808 */ /* 0x002fc80000800000 */
[----:B------:R-:W-:-:S03]  /*5770*/  FMNMX.FTZ R6, R36, R7, !PT ;  /* 0x0000000724067209 */ /* 0x000fc60007810000 */
[----:B------:R-:W1:Y:S01]  /*5780*/  MUFU.TANH R9, R31 ;  /* 0x0000001f00097308 */ /* 0x000e620000002400 */
[----:B0-----:R-:W-:Y:S02]  /*5790*/  FSEL R5, R5, -INF , P3 ;  /* 0xff80000005057808 */ /* 0x001fe40001800000 */
[----:B------:R-:W-:-:S05]  /*57a0*/  ISETP.GT.AND P3, PT, R153, 0x20, PT ;  /* 0x000000209900780c */ /* 0x000fca0003f64270 */
[----:B------:R-:W0:Y:S01]  /*57b0*/  MUFU.TANH R40, R40 ;  /* 0x0000002800287308 */ /* 0x000e220000002400 */
[----:B--2---:R-:W-:-:S04]  /*57c0*/  FSEL R37, R37, -INF , P2 ;  /* 0xff80000025257808 */ /* 0x004fc80001000000 */
[----:B------:R-:W-:-:S03]  /*57d0*/  FMNMX.FTZ R7, R37, R6, !PT ;  /* 0x0000000625077209 */ /* 0x000fc60007810000 */
[----:B------:R-:W2:Y:S01]  /*57e0*/  MUFU.TANH R10, R34 ;  /* 0x00000022000a7308 */ /* 0x000ea20000002400 */
[----:B-1----:R-:W-:Y:S02]  /*57f0*/  FSEL R9, R9, -INF , P4 ;  /* 0xff80000009097808 */ /* 0x002fe40002000000 */
[----:B------:R-:W-:-:S05]  /*5800*/  ISETP.GT.AND P4, PT, R153, 0x21, PT ;  /* 0x000000219900780c */ /* 0x000fca0003f84270 */
[----:B------:R-:W1:Y:S01]  /*5810*/  MUFU.TANH R41, R41 ;  /* 0x0000002900297308 */ /* 0x000e620000002400 */
[----:B0-----:R-:W-:-:S04]  /*5820*/  FSEL R40, R40, -INF , P3 ;  /* 0xff80000028287808 */ /* 0x001fc80001800000 */
[----:B------:R-:W-:-:S03]  /*5830*/  FMNMX.FTZ R6, R40, R7, !PT ;  /* 0x0000000728067209 */ /* 0x000fc60007810000 */
[----:B------:R-:W0:Y:S01]  /*5840*/  MUFU.TANH R11, R35 ;  /* 0x00000023000b7308 */ /* 0x000e220000002400 */
[----:B--2---:R-:W-:Y:S02]  /*5850*/  FSEL R10, R10, -INF , P5 ;  /* 0xff8000000a0a7808 */ /* 0x004fe40002800000 */
        /* <DEDUP_REMOVED lines=35> */
[----:B--2---:R-:W-:-:S04]  /*5a90*/  FSEL R53, R53, -INF , P4 ;  /* 0xff80000035357808 */ /* 0x004fc80002000000 */
[----:B------:R-:W-:Y:S02]  /*5aa0*/  FMNMX.FTZ R12, R53, R6, !PT ;  /* 0x00000006350c7209 */ /* 0x000fe40007810000 */
[----:B------:R-:W-:Y:S01]  /*5ab0*/  FMNMX.FTZ R6, R3, R8, !PT ;  /* 0x0000000803067209 */ /* 0x000fe20007810000 */
[----:B------:R-:W2:Y:S01]  /*5ac0*/  MUFU.TANH R50, R50 ;  /* 0x0000003200327308 */ /* 0x000ea20000002400 */
[----:B-1----:R-:W-:Y:S01]  /*5ad0*/  FSEL R46, R46, -INF , P5 ;  /* 0xff8000002e2e7808 */ /* 0x002fe20002800000 */
[----:B------:R-:W1:Y:S01]  /*5ae0*/  SHFL.BFLY PT, R7, R12, 0x2, 0x1f ;  /* 0x0c401f000c077f89 */ /* 0x000e6200000e0000 */
[----:B------:R-:W-:-:S05]  /*5af0*/  FMNMX.FTZ R6, R5, R6, !PT ;  /* 0x0000000605067209 */ /* 0x000fca0007810000 */
[----:B------:R-:W3:Y:S01]  /*5b00*/  MUFU.TANH R51, R51 ;  /* 0x0000003300337308 */ /* 0x000ee20000002400 */
[----:B0-----:R-:W-:-:S07]  /*5b10*/  FSEL R47, R47, -INF , P6 ;  /* 0xff8000002f2f7808 */ /* 0x001fce0003000000 */
[----:B------:R-:W0:Y:S01]  /*5b20*/  MUFU.TANH R54, R54 ;  /* 0x0000003600367308 */ /* 0x000e220000002400 */
[----:B--2---:R-:W-:-:S07]  /*5b30*/  FSEL R50, R50, -INF , P1 ;  /* 0xff80000032327808 */ /* 0x004fce0000800000 */
[----:B------:R-:W2:Y:S01]  /*5b40*/  MUFU.TANH R55, R55 ;  /* 0x0000003700377308 */ /* 0x000ea20000002400 */
[----:B---3--:R-:W-:Y:S02]  /*5b50*/  FSEL R51, R51, -INF , P2 ;  /* 0xff80000033337808 */ /* 0x008fe40001000000 */
[----:B-1----:R-:W-:Y:S02]  /*5b60*/  FMNMX.FTZ R13, R12, R7, !PT ;  /* 0x000000070c0d7209 */ /* 0x002fe40007810000 */
[----:B------:R-:W-:Y:S02]  /*5b70*/  FMNMX.FTZ R7, R9, R6, !PT ;  /* 0x0000000609077209 */ /* 0x000fe40007810000 */
[----:B------:R-:W-:Y:S01]  /*5b80*/  ISETP.GE.AND P2, PT, R23, R18, PT ;  /* 0x000000121700720c */ /* 0x000fe20003f46270 */
[----:B------:R-:W1:Y:S01]  /*5b90*/  SHFL.BFLY PT, R14, R13, 0x1, 0x1f ;  /* 0x0c201f000d0e7f89 */ /* 0x000e6200000e0000 */
[----:B------:R-:W-:Y:S02]  /*5ba0*/  FMNMX.FTZ R6, R10, R7, !PT ;  /* 0x000000070a067209 */ /* 0x000fe40007810000 */
[----:B0-----:R-:W-:-:S02]  /*5bb0*/  FSEL R54, R54, -INF , P3 ;  /* 0xff80000036367808 */ /* 0x001fc40001800000 */
[----:B------:R-:W-:-:S04]  /*5bc0*/  FMNMX.FTZ R7, R11, R6, !PT ;  /* 0x000000060b077209 */ /* 0x000fc80007810000 */
[----:B------:R-:W-:Y:S02]  /*5bd0*/  FMNMX.FTZ R12, R38, R7, !PT ;  /* 0x00000007260c7209 */ /* 0x000fe40007810000 */
[----:B--2---:R-:W-:Y:S02]  /*5be0*/  FSEL R55, R55, -INF , P4 ;  /* 0xff80000037377808 */ /* 0x004fe40002000000 */
[----:B------:R-:W-:-:S04]  /*5bf0*/  FMNMX.FTZ R7, R39, R12, !PT ;  /* 0x0000000c27077209 */ /* 0x000fc80007810000 */
[----:B------:R-:W-:-:S04]  /*5c00*/  FMNMX.FTZ R12, R42, R7, !PT ;  /* 0x000000072a0c7209 */ /* 0x000fc80007810000 */
[----:B------:R-:W-:Y:S02]  /*5c10*/  FMNMX.FTZ R7, R43, R12, !PT ;  /* 0x0000000c2b077209 */ /* 0x000fe40007810000 */
[----:B-1----:R-:W-:Y:S02]  /*5c20*/  FMNMX.FTZ R6, R13, R14, !PT ;  /* 0x0000000e0d067209 */ /* 0x002fe40007810000 */
        /* <DEDUP_REMOVED lines=16> */
[--C-:B------:R-:W-:Y:S01]  /*5d30*/  FFMA.FTZ R36, R36, UR15, -R14.reuse ;  /* 0x0000000f24247c23 */ /* 0x100fe2000801080e */
[----:B------:R-:W0:Y:S01]  /*5d40*/  SHFL.BFLY PT, R7, R12, 0x2, 0x1f ;  /* 0x0c401f000c077f89 */ /* 0x000e2200000e0000 */
        /* <DEDUP_REMOVED lines=9> */
[----:B------:R-:W-:-:S02]  /*5de0*/  FFMA.FTZ R14, R53, UR15, -R14 ;  /* 0x0000000f350e7c23 */ /* 0x000fc4000801080e */
[----:B------:R-:W-:Y:S08]  /*5df0*/  MUFU.EX2 R28, R28 ;  /* 0x0000001c001c7308 */ /* 0x000ff00000000800 */
[----:B------:R-:W2:Y:S01]  /*5e00*/  MUFU.EX2 R29, R29 ;  /* 0x0000001d001d7308 */ /* 0x000ea20000000800 */
[----:B-1----:R-:W-:Y:S02]  /*5e10*/  F2FP.BF16.F32.PACK_AB R152, R25, R24 ;  /* 0x000000181998723e */ /* 0x002fe400000010ff */
[----:B0-----:R-:W-:-:S05]  /*5e20*/  FMNMX.FTZ R13, R12, R7, !PT ;  /* 0x000000070c0d7209 */ /* 0x001fca0007810000 */
[----:B------:R-:W-:Y:S01]  /*5e30*/  MUFU.EX2 R32, R32 ;  /* 0x0000002000207308 */ /* 0x000fe20000000800 */
[----:B------:R-:W0:Y:S07]  /*5e40*/  SHFL.BFLY PT, R12, R13, 0x1, 0x1f ;  /* 0x0c201f000d0c7f89 */ /* 0x000e2e00000e0000 */
[----:B------:R-:W1:Y:S01]  /*5e50*/  MUFU.EX2 R33, R33 ;  /* 0x0000002100217308 */ /* 0x000e620000000800 */
[----:B--2---:R-:W-:-:S07]  /*5e60*/  F2FP.BF16.F32.PACK_AB R154, R29, R28 ;  /* 0x0000001c1d9a723e */ /* 0x004fce00000010ff */
[----:B------:R-:W-:Y:S08]  /*5e70*/  MUFU.EX2 R36, R36 ;  /* 0x0000002400247308 */ /* 0x000ff00000000800 */
[----:B------:R-:W2:Y:S01]  /*5e80*/  MUFU.EX2 R37, R37 ;  /* 0x0000002500257308 */ /* 0x000ea20000000800 */
[----:B0-----:R-:W-:Y:S02]  /*5e90*/  FMNMX.FTZ R7, R13, R12, !PT ;  /* 0x0000000c0d077209 */ /* 0x001fe40007810000 */
[----:B-1----:R-:W-:-:S02]  /*5ea0*/  F2FP.BF16.F32.PACK_AB R156, R33, R32 ;  /* 0x00000020219c723e */ /* 0x002fc400000010ff */
[C---:B------:R-:W-:Y:S01]  /*5eb0*/  FSETP.NEU.FTZ.AND P1, PT, R7.reuse, -INF , PT ;  /* 0xff8000000700780b */ /* 0x040fe20003f3d000 */
[----:B------:R-:W-:Y:S02]  /*5ec0*/  FMUL.FTZ R12, R7, UR15 ;  /* 0x0000000f070c7c20 */ /* 0x000fe40008410000 */
[----:B------:R-:W-:Y:S03]  /*5ed0*/  MUFU.EX2 R13, R14 ;  /* 0x0000000e000d7308 */ /* 0x000fe60000000800 */
[----:B------:R-:W-:Y:S02]  /*5ee0*/  FSEL R12, R12, RZ, P1 ;  /* 0x000000ff0c0c7208 */ /* 0x000fe40000800000 */
[----:B------:R-:W-:-:S03]  /*5ef0*/  ISETP.NE.AND P1, PT, R15, RZ, PT ;  /* 0x000000ff0f00720c */ /* 0x000fc60003f25270 */
        /* <DEDUP_REMOVED lines=13> */
[----:B------:R-:W1:Y:S01]  /*5fd0*/  MUFU.EX2 R8, R8 ;  /* 0x0000000800087308 */ /* 0x000e620000000800 */
[----:B0-----:R-:W-:-:S02]  /*5fe0*/  @!P1 VIADD R3, R4, 0x38840 ;  /* 0x0003884004039836 */ /* 0x001fc40000000000 */
[--C-:B------:R-:W-:Y:S01]  /*5ff0*/  FFMA.FTZ R50, R50, UR15, -R12.reuse ;  /* 0x0000000f32327c23 */ /* 0x100fe2000801080c */
[--C-:B------:R-:W-:Y:S01]  /*6000*/  FFMA.FTZ R51, R51, UR15, -R12.reuse ;  /* 0x0000000f33337c23 */ /* 0x100fe2000801080c */
[--C-:B------:R-:W-:Y:S01]  /*6010*/  FFMA.FTZ R54, R54, UR15, -R12.reuse ;  /* 0x0000000f36367c23 */ /* 0x100fe2000801080c */
[----:B------:R-:W-:Y:S01]  /*6020*/  FFMA.FTZ R12, R55, UR15, -R12 ;  /* 0x0000000f370c7c23 */ /* 0x000fe2000801080c */
[----:B------:R-:W-:Y:S01]  /*6030*/  @!P1 PRMT R3, RZ, 0x654, R3 ;  /* 0x00000654ff039816 */ /* 0x000fe20000000003 */
[----:B------:R-:W-:Y:S01]  /*6040*/  @!P1 VIADD R4, R4, 0x38860 ;  /* 0x0003886004049836 */ /* 0x000fe20000000000 */
[----:B------:R-:W0:Y:S01]  /*6050*/  MUFU.EX2 R5, R5 ;  /* 0x0000000500057308 */ /* 0x000e220000000800 */
[----:B--2---:R-:W-:Y:S01]  /*6060*/  F2FP.BF16.F32.PACK_AB R158, R37, R36 ;  /* 0x00000024259e723e */ /* 0x004fe200000010ff */
[----:B------:R0:W-:Y:S02]  /*6070*/  @!P1 SYNCS.ARRIVE.TRANS64.RED.A1T0 RZ, [R3+URZ], RZ ;  /* 0x000000ff03ff99a7 */ /* 0x0001e4000810043f */
[----:B------:R-:W-:-:S04]  /*6080*/  @!P1 PRMT R4, RZ, 0x654, R4 ;  /* 0x00000654ff049816 */ /* 0x000fc80000000004 */
[----:B------:R2:W3:Y:S01]  /*6090*/  MUFU.EX2 R20, R9 ;  /* 0x0000000900147308 */ /* 0x0004e20000000800 */
[----:B-1----:R-:W-:Y:S01]  /*60a0*/  FADD.FTZ R14, R153, R8 ;  /* 0x00000008990e7221 */ /* 0x002fe20000010000 */
[----:B------:R-:W-:-:S06]  /*60b0*/  F2FP.BF16.F32.PACK_AB R153, R8, R153 ;  /* 0x000000990899723e */ /* 0x000fcc00000010ff */
[----:B------:R-:W1:Y:S01]  /*60c0*/  MUFU.EX2 R10, R10 ;  /* 0x0000000a000a7308 */ /* 0x000e620000000800 */
[----:B--2---:R-:W-:Y:S01]  /*60d0*/  FADD.FTZ R9, R24, R25 ;  /* 0x0000001918097221 */ /* 0x004fe20000010000 */
[----:B0-----:R-:W-:-:S03]  /*60e0*/  FADD.FTZ R3, R5, R14 ;  /* 0x0000000e05037221 */ /* 0x001fc60000010000 */
[----:B------:R-:W-:-:S03]  /*60f0*/  FADD.FTZ R26, R28, R9 ;  /* 0x000000091c1a7221 */ /* 0x000fc60000010000 */
[----:B------:R-:W0:Y:S01]  /*6100*/  MUFU.EX2 R11, R11 ;  /* 0x0000000b000b7308 */ /* 0x000e220000000800 */
[C---:B---3--:R-:W-:Y:S01]  /*6110*/  FADD.FTZ R3, R20.reuse, R3 ;  /* 0x0000000314037221 */ /* 0x048fe20000010000 */
[----:B------:R-:W-:Y:S01]  /*6120*/  FADD.FTZ R9, R29, R26 ;  /* 0x0000001a1d097221 */ /* 0x000fe20000010000 */
[----:B------:R-:W-:Y:S01]  /*6130*/  F2FP.BF16.F32.PACK_AB R155, R20, R5 ;  /* 0x00000005149b723e */ /* 0x000fe200000010ff */
[----:B------:R-:W-:Y:S02]  /*6140*/  BAR.SYNC.DEFER_BLOCKING 0xf, 0x100 ;  /* 0x03c4000000007b1d */ /* 0x000fe40000010000 */
[----:B------:R-:W-:Y:S01]  /*6150*/  FADD.FTZ R14, R32, R9 ;  /* 0x00000009200e7221 */ /* 0x000fe20000010000 */
[----:B-1----:R-:W-:-:S03]  /*6160*/  FADD.FTZ R26, R10, R3 ;  /* 0x000000030a1a7221 */ /* 0x002fc60000010000 */
[----:B------:R-:W1:Y:S01]  /*6170*/  MUFU.EX2 R38, R38 ;  /* 0x0000002600267308 */ /* 0x000e620000000800 */
[----:B------:R-:W-:-:S04]  /*6180*/  FADD.FTZ R3, R33, R14 ;  /* 0x0000000e21037221 */ /* 0x000fc80000010000 */
[----:B------:R-:W-:Y:S01]  /*6190*/  FADD.FTZ R14, R36, R3 ;  /* 0x00000003240e7221 */ /* 0x000fe20000010000 */
[----:B0-----:R-:W-:Y:S02]  /*61a0*/  FADD.FTZ R9, R11, R26 ;  /* 0x0000001a0b097221 */ /* 0x001fe40000010000 */
[----:B------:R-:W0:Y:S01]  /*61b0*/  MUFU.EX2 R39, R39 ;  /* 0x0000002700277308 */ /* 0x000e220000000800 */
[----:B------:R-:W-:Y:S01]  /*61c0*/  FADD.FTZ R3, R37, R14 ;  /* 0x0000000e25037221 */ /* 0x000fe20000010000 */
[----:B------:R-:W-:-:S06]  /*61d0*/  F2FP.BF16.F32.PACK_AB R157, R11, R10 ;  /* 0x0000000a0b9d723e */ /* 0x000fcc00000010ff */
        /* <DEDUP_REMOVED lines=13> */
[----:B0-----:R-:W-:-:S07]  /*62b0*/  FADD.FTZ R10, R46, R5 ;  /* 0x000000052e0a7221 */ /* 0x001fce0000010000 */
        /* <DEDUP_REMOVED lines=12> */
[----:B------:R-:W3:Y:S01]  /*6380*/  MUFU.EX2 R54, R54 ;  /* 0x0000003600367308 */ /* 0x000ee20000000800 */
[C---:B0-----:R-:W-:Y:S01]  /*6390*/  FADD.FTZ R5, R51.reuse, R10 ;  /* 0x0000000a33057221 */ /* 0x041fe20000010000 */
[----:B------:R-:W-:-:S06]  /*63a0*/  F2FP.BF16.F32.PACK_AB R165, R51, R50 ;  /* 0x0000003233a5723e */ /* 0x000fcc00000010ff */
[----:B------:R-:W0:Y:S01]  /*63b0*/  MUFU.EX2 R48, R48 ;  /* 0x0000003000307308 */ /* 0x000e220000000800 */
[C---:B--2---:R-:W-:Y:S01]  /*63c0*/  FADD.FTZ R3, R45.reuse, R8 ;  /* 0x000000082d037221 */ /* 0x044fe20000010000 */
[----:B------:R-:W-:-:S05]  /*63d0*/  F2FP.BF16.F32.PACK_AB R162, R45, R44 ;  /* 0x0000002c2da2723e */ /* 0x000fca00000010ff */
[----:B------:R1:W-:Y:S01]  /*63e0*/  STSM.16.M88.4 [R184], R160 ;  /* 0x000000a0b8007844 */ /* 0x0003e20000000200 */
[----:B------:R-:W2:Y:S01]  /*63f0*/  MUFU.EX2 R167, R12 ;  /* 0x0000000c00a77308 */ /* 0x000ea20000000800 */
[----:B---3--:R-:W-:-:S07]  /*6400*/  FADD.FTZ R10, R54, R5 ;  /* 0x00000005360a7221 */ /* 0x008fce0000010000 */
[----:B------:R-:W3:Y:S01]  /*6410*/  MUFU.EX2 R49, R49 ;  /* 0x0000003100317308 */ /* 0x000ee20000000800 */
[----:B0-----:R-:W-:-:S07]  /*6420*/  FADD.FTZ R8, R48, R3 ;  /* 0x0000000330087221 */ /* 0x001fce0000010000 */
[----:B------:R-:W0:Y:S01]  /*6430*/  MUFU.EX2 R52, R52 ;  /* 0x0000003400347308 */ /* 0x000e220000000800 */
[C---:B--2---:R-:W-:Y:S01]  /*6440*/  FADD.FTZ R5, R167.reuse, R10 ;  /* 0x0000000aa7057221 */ /* 0x044fe20000010000 */
[----:B------:R-:W-:Y:S02]  /*6450*/  F2FP.BF16.F32.PACK_AB R167, R167, R54 ;  /* 0x00000036a7a7723e */ /* 0x000fe400000010ff */
[C---:B---3--:R-:W-:Y:S01]  /*6460*/  F2FP.BF16.F32.PACK_AB R164, R49.reuse, R48 ;  /* 0x0000003031a4723e */ /* 0x048fe200000010ff */
[----:B------:R-:W-:Y:S01]  /*6470*/  FADD.FTZ R3, R49, R8 ;  /* 0x0000000831037221 */ /* 0x000fe20000010000 */
[----:B0-----:R-:W-:-:S03]  /*6480*/  F2FP.BF16.F32.PACK_AB R166, R13, R52 ;  /* 0x000000340da6723e */ /* 0x001fc600000010ff */
[----:B------:R-:W-:Y:S02]  /*6490*/  FADD.FTZ R8, R52, R3 ;  /* 0x0000000334087221 */ /* 0x000fe40000010000 */
[----:B------:R1:W-:Y:S01]  /*64a0*/  STSM.16.M88.4 [R185], R164 ;  /* 0x000000a4b9007844 */ /* 0x0003e20000000200 */
[----:B------:R-:W-:Y:S01]  /*64b0*/  WARPGROUP.ARRIVE ;  /* 0x00000000000079c5 */ /* 0x000fe20000000000 */
[----:B------:R-:W-:-:S05]  /*64c0*/  FADD.FTZ R3, R13, R8 ;  /* 0x000000080d037221 */ /* 0x000fca0000010000 */
[----:B------:R-:W-:Y:S01]  /*64d0*/  HGMMA.64x256x16.F32.BF16 R24, R152, gdesc[UR8].tnspB, RZ, !UPT, gsb0 ;  /* 0x43e0000898187df0 */ /* 0x000fe2000c0018ff */
[----:B------:R-:W-:Y:S01]  /*64e0*/  UIADD3 UR10, UR10, 0x180, URZ ;  /* 0x000001800a0a7890 */ /* 0x000fe2000fffe03f */
[----:B------:R-:W-:Y:S01]  /*64f0*/  UMOV UR11, 0x40000040 ;  /* 0x40000040000b7882 */ /* 0x000fe20000000000 */
[----:B------:R-:W-:Y:S02]  /*6500*/  WARPGROUP.DEPBAR.LE gsb0, 0x0 ;  /* 0x00008000000079c5 */ /* 0x000fe40000010000 */
[----:B------:R-:W-:-:S15]  /*6510*/  WARPGROUP.ARRIVE ;  /* 0x00000000000079c5 */ /* 0x000fde0000000000 */
[----:B------:R-:W-:-:S08]  /*6520*/  NOP ;  /* 0x0000000000007918 */ /* 0x000fd00000000000 */
[----:B------:R-:W-:Y:S01]  /*6530*/  HGMMA.64x256x16.F32.BF16 R24, R156, gdesc[UR16].tnspB, R24, gsb0 ;  /* 0x43e000109c187df0 */ /* 0x000fe20008001818 */
[----:B------:R-:W-:Y:S01]  /*6540*/  UMOV UR18, UR14 ;  /* 0x0000000e00127c82 */ /* 0x000fe20008000000 */
[----:B------:R-:W-:Y:S01]  /*6550*/  UMOV UR19, 0x40000040 ;  /* 0x4000004000137882 */ /* 0x000fe20000000000 */
        /* <DEDUP_REMOVED lines=19> */
[----:B------:R-:W-:Y:S01]  /*6690*/  R2UR UR11, R23 ;  /* 0x00000000170b72ca */ /* 0x000fe200000e0000 */
[----:B-1----:R-:W-:Y:S01]  /*66a0*/  IMAD.MOV.U32 R4, RZ, RZ, R7 ;  /* 0x000000ffff047224 */ /* 0x002fe200078e0007 */
[----:B------:R-:W-:Y:S01]  /*66b0*/  UMOV UR10, UR37 ;  /* 0x00000025000a7c82 */ /* 0x000fe20008000000 */
[----:B------:R-:W-:-:S12]  /*66c0*/  IMAD.MOV.U32 R8, RZ, RZ, R6 ;  /* 0x000000ffff087224 */ /* 0x000fd800078e0006 */
.L_x_4074:
[----:B------:R-:W-:Y:S01]  /*66d0*/  UIADD3 UR37, UR10, 0x1, URZ ;  /* 0x000000010a257890 */ /* 0x000fe2000fffe03f */
[----:B------:R-:W-:Y:S01]  /*66e0*/  UMOV UR5, UR11 ;  /* 0x0000000b00057c82 */ /* 0x000fe20008000000 */
[----:B------:R-:W-:Y:S01]  /*66f0*/  UIADD3 UR11, UR11, -0x1, URZ ;  /* 0xffffffff0b0b7890 */ /* 0x000fe2000fffe03f */
[----:B------:R-:W-:Y:S01]  /*6700*/  ISETP.LT.AND P2, PT, R18, UR5, PT ;  /* 0x0000000512007c0c */ /* 0x000fe2000bf41270 */
[----:B------:R-:W-:-:S04]  /*6710*/  UISETP.NE.AND UP0, UPT, UR37, 0x2, UPT ;  /* 0x000000022500788c */ /* 0x000fc8000bf05270 */
[----:B------:R-:W-:Y:S02]  /*6720*/  USEL UR14, URZ, 0x1, UP0 ;  /* 0x000000013f0e7887 */ /* 0x000fe40008000000 */
[----:B------:R-:W-:Y:S02]  /*6730*/  USEL UR37, UR37, URZ, UP0 ;  /* 0x0000003f25257287 */ /* 0x000fe40008000000 */
[----:B------:R-:W-:Y:S01]  /*6740*/  ULOP3.LUT UR36, UR36, UR14, URZ, 0x3c, !UPT ;  /* 0x0000000e24247292 */ /* 0x000fe2000f8e3c3f */
[----:B0-----:R-:W-:Y:S11]  /*6750*/  @P0 BRA `(.L_x_4066) ;  /* 0x0000000000040947 */ /* 0x001ff60003800000 */
[----:B------:R-:W-:Y:S01]  /*6760*/  BPT.TRAP 0x1 ;  /* 0x000000040000795c */ /* 0x000fe20000300000 */
.L_x_4066:
[----:B------:R-:W-:Y:S01]  /*6770*/  ULEA UR5, UR37, UR41, 0x3 ;  /* 0x0000002925057291 */ /* 0x000fe2000f8e183f */
[----:B------:R-:W-:-:S05]  /*6780*/  IMAD.U32 R6, RZ, RZ, UR36 ;  /* 0x00000024ff067e24 */ /* 0x000fca000f8e00ff */
[----:B------:R-:W-:-:S04]  /*6790*/  SHF.L.U32 R6, R6, 0x1f, RZ ;  /* 0x0000001f06067819 */ /* 0x000fc800000006ff */
[----:B------:R0:W1:Y:S01]  /*67a0*/  SYNCS.PHASECHK.TRANS64.TRYWAIT P3, [UR5+0x38830], R6 ;  /* 0x03883006ff0075a7 */ /* 0x0000620008060145 */
[----:B------:R-:W-:Y:S05]  /*67b0*/  @P0 BRA `(.L_x_4067) ;  /* 0x0000000000040947 */ /* 0x000fea0003800000 */
[----:B------:R-:W-:Y:S01]  /*67c0*/  BPT.TRAP 0x1 ;  /* 0x000000040000795c */ /* 0x000fe20000300000 */
.L_x_4067:
[----:B-1----:R-:W-:Y:S05]  /*67d0*/  @P3 BRA `(.L_x_4068) ;  /* 0x0000000000083947 */ /* 0x002fea0003800000 */
[----:B------:R-:W1:Y:S02]  /*67e0*/  SYNCS.PHASECHK.TRANS64.TRYWAIT P3, [UR5+0x38830], R6 ;  /* 0x03883006ff0075a7 */ /* 0x000e640008060145 */
[----:B-1----:R-:W-:Y:S05]  /*67f0*/  @!P3 BRA `(.L_x_4069) ;  /* 0x00000104001cb947 */ /* 0x002fea0003800000 */
.L_x_4068:
        /* <DEDUP_REMOVED lines=8> */
[----:B------:R-:W-:-:S04]  /*6880*/  ULOP3.LUT UR14, UR14, 0x3fff, URZ, 0xc0, !UPT ;  /* 0x00003fff0e0e7892 */ /* 0x000fc8000f8ec03f */
[----:B------:R-:W-:Y:S02]  /*6890*/  ULEA UR18, UR37, UR18, 0x9 ;  /* 0x0000001225127291 */ /* 0x000fe4000f8e483f */
[----:B------:R-:W-:Y:S02]  /*68a0*/  ULOP3.LUT UR20, UR14, 0x10000, URZ, 0xfc, !UPT ;  /* 0x000100000e147892 */ /* 0x000fe4000f8efc3f */
[----:B------:R-:W-:-:S03]  /*68b0*/  UIADD3 UR14, UR18, 0x4, URZ ;  /* 0x00000004120e7890 */ /* 0x000fc6000fffe03f */
[----:B------:R-:W-:-:S04]  /*68c0*/  UMOV UR22, UR18 ;  /* 0x0000001200167c82 */ /* 0x000fc80008000000 */
[----:B------:R-:W-:Y:S01]  /*68d0*/  HGMMA.64x64x16.F32.BF16 R152, gdesc[UR20], RZ, !UPT, gsb0 ;  /* 0x00e00000149879f0 */ /* 0x000fe2000c0018ff */
[----:B------:R-:W-:Y:S01]  /*68e0*/  UIADD3 UR22, UR18, 0x2, URZ ;  /* 0x0000000212167890 */ /* 0x000fe2000fffe03f */
[----:B------:R-:W-:Y:S01]  /*68f0*/  UMOV UR20, UR8 ;  /* 0x0000000800147c82 */ /* 0x000fe20008000000 */
[----:B------:R-:W-:Y:S01]  /*6900*/  UMOV UR21, UR9 ;  /* 0x0000000900157c82 */ /* 0x000fe20008000000 */
[----:B------:R-:W-:Y:S01]  /*6910*/  UMOV UR23, 0x40000040 ;  /* 0x4000004000177882 */ /* 0x000fe20000000000 */
[----:B------:R-:W-:Y:S01]  /*6920*/  UIADD3 UR18, UR18, 0x6, URZ ;  /* 0x0000000612127890 */ /* 0x000fe2000fffe03f */
        /* <DEDUP_REMOVED lines=10> */
[----:B------:R-:W-:Y:S05]  /*69d0*/  @P0 BRA `(.L_x_4070) ;  /* 0x0000000000040947 */ /* 0x000fea0003800000 */
[----:B------:R-:W-:Y:S01]  /*69e0*/  BPT.TRAP 0x1 ;  /* 0x000000040000795c */ /* 0x000fe20000300000 */
.L_x_4070:
[----:B------:R2:W3:Y:S01]  /*69f0*/  SYNCS.PHASECHK.TRANS64.TRYWAIT P3, [UR5+0x38850], R6 ;  /* 0x03885006ff0075a7 */ /* 0x0004e20008060145 */
[----:B------:R-:W-:Y:S05]  /*6a00*/  @P0 BRA `(.L_x_4071) ;  /* 0x0000000000040947 */ /* 0x000fea0003800000 */
[----:B------:R-:W-:Y:S01]  /*6a10*/  BPT.TRAP 0x1 ;  /* 0x000000040000795c */ /* 0x000fe20000300000 */
.L_x_4071:
[----:B---3--:R-:W-:Y:S05]  /*6a20*/  @P3 BRA `(.L_x_4072) ;  /* 0x0000000000083947 */ /* 0x008fea0003800000 */
[----:B------:R-:W3:Y:S02]  /*6a30*/  SYNCS.PHASECHK.TRANS64.TRYWAIT P3, [UR5+0x38850], R6 ;  /* 0x03885006ff0075a7 */ /* 0x000ee40008060145 */
[----:B---3--:R-:W-:Y:S05]  /*6a40*/  @!P3 BRA `(.L_x_4073) ;  /* 0x0000010000a0b947 */ /* 0x008fea0003800000 */
.L_x_4072:
[----:B------:R-:W-:Y:S01]  /*6a50*/  UIADD3 UR14, UR41, 0x26400, URZ ;  /* 0x00026400290e7890 */ /* 0x000fe2000fffe03f */
[----:B------:R-:W-:Y:S01]  /*6a60*/  WARPGROUP.ARRIVE ;  /* 0x00000000000079c5 */ /* 0x000fe20000000000 */
[----:B------:R-:W-:-:S05]  /*6a70*/  UIADD3 UR18, UR6, 0x2, URZ ;  /* 0x0000000206127890 */ /* 0x000fca000fffe03f */
[----:B-1----:R-:W1:Y:S01]  /*6a80*/  S2R R7, SR_TID.X ;  /* 0x0000000000077919 */ /* 0x002e620000002100 */
[----:B------:R-:W-:Y:S01]  /*6a90*/  USHF.R.U32.HI UR14, URZ, 0x4, UR14 ;  /* 0x000000043f0e7899 */ /* 0x000fe2000801160e */
[----:B------:R-:W-:Y:S01]  /*6aa0*/  ISETP.NE.AND P3, PT, R17, RZ, PT ;  /* 0x000000ff1100720c */ /* 0x000fe20003f65270 */
[----:B------:R-:W-:Y:S02]  /*6ab0*/  UIADD3 UR15, UR6, 0x4, URZ ;  /* 0x00000004060f7890 */ /* 0x000fe4000fffe03f */
[----:B------:R-:W-:Y:S02]  /*6ac0*/  ULOP3.LUT UR19, UR14, 0x3fff, URZ, 0xc0, !UPT ;  /* 0x00003fff0e137892 */ /* 0x000fe4000f8ec03f */
[----:B------:R-:W-:Y:S02]  /*6ad0*/  ULEA UR14, UR37, UR4, 0xc ;  /* 0x00000004250e7291 */ /* 0x000fe4000f8e603f */
[----:B------:R-:W-:Y:S01]  /*6ae0*/  ULOP3.LUT UR6, UR19, 0x10000, URZ, 0xfc, !UPT ;  /* 0x0001000013067892 */ /* 0x000fe2000f8efc3f */
[----:B------:R-:W-:Y:S01]  /*6af0*/  UMOV UR23, 0x40000040 ;  /* 0x4000004000177882 */ /* 0x000fe20000000000 */
[----:B------:R-:W-:Y:S01]  /*6b00*/  UMOV UR21, 0x40000040 ;  /* 0x4000004000157882 */ /* 0x000fe20000000000 */
[----:B------:R-:W-:-:S02]  /*6b10*/  UIADD3 UR24, UR14, 0x800, URZ ;  /* 0x000008000e187890 */ /* 0x000fc4000fffe03f */
[----:B------:R-:W-:Y:S02]  /*6b20*/  UMOV UR22, UR14 ;  /* 0x0000000e00167c82 */ /* 0x000fe40008000000 */
[----:B------:R-:W-:Y:S01]  /*6b30*/  UMOV UR20, UR6 ;  /* 0x0000000600147c82 */ /* 0x000fe20008000000 */
[----:B------:R-:W-:Y:S01]  /*6b40*/  UIADD3 UR25, UR6, 0x800, URZ ;  /* 0x0000080006197890 */ /* 0x000fe2000fffe03f */
[----:B------:R-:W-:Y:S01]  /*6b50*/  HGMMA.64x64x16.F32.BF16 R152, gdesc[UR20], R152, gsb0 ;  /* 0x00e00000149879f0 */ /* 0x000fe20008001898 */
[----:B------:R-:W-:Y:S01]  /*6b60*/  UIADD3 UR22, UR14, 0x2, URZ ;  /* 0x000000020e167890 */ /* 0x000fe2000fffe03f */
[----:B------:R-:W-:Y:S01]  /*6b70*/  UMOV UR20, UR18 ;  /* 0x0000001200147c82 */ /* 0x000fe20008000000 */
[----:B------:R-:W-:Y:S01]  /*6b80*/  UMOV UR21, 0x40000040 ;  /* 0x4000004000157882 */ /* 0x000fe20000000000 */
[----:B------:R-:W-:Y:S01]  /*6b90*/  UMOV UR23, 0x40000040 ;  /* 0x4000004000177882 */ /* 0x000fe20000000000 */
[----:B-1----:R-:W-:-:S05]  /*6ba0*/  SHF.R.U32.HI R7, RZ, 0x7, R7 ;  /* 0x00000007ff077819 */ /* 0x002fca0000011607 */
[----:B0-2---:R-:W0:Y:S01]  /*6bb0*/  SHFL.IDX PT, R6, R7, RZ, 0x1f ;  /* 0x00001fff07067589 */ /* 0x005e2200000e0000 */
[----:B------:R-:W-:Y:S02]  /*6bc0*/  WARPGROUP.DEPBAR.LE gsb0, 0x0 ;  /* 0x00008000000079c5 */ /* 0x000fe40000010000 */
[----:B------:R-:W-:-:S06]  /*6bd0*/  WARPGROUP.ARRIVE ;  /* 0x00000000000079c5 */ /* 0x000fcc0000000000 */
[----:B------:R-:W-:Y:S01]  /*6be0*/  HGMMA.64x64x16.F32.BF16 R152, gdesc[UR20], R152, gsb0 ;  /* 0x00e00000149879f0 */ /* 0x000fe20008001898 */
[----:B------:R-:W-:Y:S01]  /*6bf0*/  UIADD3 UR22, UR14, 0x4, URZ ;  /* 0x000000040e167890 */ /* 0x000fe2000fffe03f */
[----:B------:R-:W-:Y:S01]  /*6c00*/  UMOV UR20, UR15 ;  /* 0x0000000f00147c82 */ /* 0x000fe20008000000 */
[----:B------:R-:W-:Y:S01]  /*6c10*/  UMOV UR21, 0x40000040 ;  /* 0x4000004000157882 */ /* 0x000fe20000000000 */
[----:B------:R-:W-:Y:S01]  /*6c20*/  UMOV UR23, 0x40000040 ;  /* 0x4000004000177882 */ /* 0x000fe20000000000 */
        /* <DEDUP_REMOVED lines=118> */
[----:B------:R-:W-:Y:S01]  /*7390*/  UIADD3 UR25, UR6, 0xa00, URZ ;  /* 0x00000a0006197890 */ /* 0x000fe2000fffe03f */
[----:B------:R-:W-:Y:S02]  /*73a0*/  WARPGROUP.DEPBAR.LE gsb0, 0x0 ;  /* 0x00008000000079c5 */ /* 0x000fe40000010000 */
[----:B------:R-:W-:-:S06]  /*73b0*/  WARPGROUP.ARRIVE ;  /* 0x00000000000079c5 */ /* 0x000fcc0000000000 */
[----:B------:R-:W-:Y:S01]  /*73c0*/  HGMMA.64x64x16.F32.BF16 R152, gdesc[UR20], R152, gsb0 ;  /* 0x00e00000149879f0 */ /* 0x000fe20008001898 */
[----:B------:R-:W-:Y:S01]  /*73d0*/  UMOV UR20, 0x28 ;  /* 0x0000002800147882 */ /* 0x000fe20000000000 */
[----:B------:R-:W-:Y:S01]  /*73e0*/  UMOV UR21, 0xa00 ;  /* 0x00000a0000157882 */ /* 0x000fe20000000000 */
[----:B------:R-:W-:Y:S02]  /*73f0*/  USEL UR20, UR20, 0x26, UP0 ;  /* 0x0000002614147887 */ /* 0x000fe40008000000 */
[----:B------:R-:W-:Y:S02]  /*7400*/  USEL UR21, UR21, 0x980, UP0 ;  /* 0x0000098015157887 */ /* 0x000fe40008000000 */
[----:B------:R-:W-:Y:S02]  /*7410*/  ULOP3.LUT UR20, UR20, 0x6, URZ, 0xc0, !UPT ;  /* 0x0000000614147892 */ /* 0x000fe4000f8ec03f */
[----:B------:R-:W-:Y:S01]  /*7420*/  ULOP3.LUT UR21, UR21, 0xa00, URZ, 0xc0, !UPT ;  /* 0x00000a0015157892 */ /* 0x000fe2000f8ec03f */
[----:B------:R-:W-:-:S03]  /*7430*/  UMOV UR23, 0x40000040 ;  /* 0x4000004000177882 */ /* 0x000fc60000000000 */
[----:B------:R-:W-:Y:S02]  /*7440*/  UIADD3 UR22, UR20, UR21, UR6 ;  /* 0x0000001514167290 */ /* 0x000fe4000fffe006 */
[----:B------:R-:W-:-:S03]  /*7450*/  UIADD3 UR24, UR20, UR21, UR14 ;  /* 0x0000001514187290 */ /* 0x000fc6000fffe00e */
[----:B------:R-:W-:Y:S02]  /*7460*/  UMOV UR21, 0x40000040 ;  /* 0x4000004000157882 */ /* 0x000fe40000000000 */
[----:B------:R-:W-:Y:S02]  /*7470*/  UMOV UR20, UR22 ;  /* 0x0000001600147c82 */ /* 0x000fe40008000000 */
[----:B------:R-:W-:Y:S01]  /*7480*/  UMOV UR22, UR24 ;  /* 0x0000001800167c82 */ /* 0x000fe20008000000 */
        /* <DEDUP_REMOVED lines=113> */
[----:B------:R-:W-:Y:S01]  /*7ba0*/  ULDC UR15, c[0x0][0xa80] ;  /* 0x0002a000000f7ab9 */ /* 0x000fe20000000800 */
        /* <DEDUP_REMOVED lines=34> */
[----:B------:R-:W0:Y:S01]  /*7dd0*/  MUFU.TANH R11, R11 ;  /* 0x0000000b000b7308 */ /* 0x000e220000002400 */
[----:B-1----:R-:W-:Y:S01]  /*7de0*/  FMNMX.FTZ R6, R9, R6, !PT ;  /* 0x0000000609067209 */ /* 0x002fe20007810000 */
[----:B------:R-:W-:Y:S01]  /*7df0*/  IMAD.U32 R175, RZ, RZ, UR10 ;  /* 0x0000000affaf7e24 */ /* 0x000fe2000f8e00ff */
[----:B------:R-:W-:-:S03]  /*7e00*/  ULEA UR10, UR37, UR7, 0xc ;  /* 0x00000007250a7291 */ /* 0x000fc6000f8e603f */
[----:B------:R-:W-:Y:S02]  /*7e10*/  @!P3 IMAD R175, R175, 0x40, R16 ;  /* 0x00000040afafb824 */ /* 0x000fe400078e0210 */
[----:B------:R-:W1:Y:S01]  /*7e20*/  MUFU.TANH R12, R12 ;  /* 0x0000000c000c7308 */ /* 0x000e620000002400 */
[----:B--2---:R-:W-:Y:S01]  /*7e30*/  FMNMX.FTZ R6, R10, R6, !PT ;  /* 0x000000060a067209 */ /* 0x004fe20007810000 */
[----:B------:R-:W-:Y:S01]  /*7e40*/  UMOV UR18, UR10 ;  /* 0x0000000a00127c82 */ /* 0x000fe20008000000 */
[----:B------:R-:W-:-:S05]  /*7e50*/  @!P3 LEA R175, R175, UR41, 0x2 ;  /* 0x00000029afafbc11 */ /* 0x000fca000f8e10ff */
        /* <DEDUP_REMOVED lines=22> */
[----:B------:R-:W-:Y:S01]  /*7fc0*/  MUFU.TANH R154, R154 ;  /* 0x0000009a009a7308 */ /* 0x000fe20000002400 */
[----:B--2---:R-:W-:-:S07]  /*7fd0*/  FMNMX.FTZ R6, R157, R6, !PT ;  /* 0x000000069d067209 */ /* 0x004fce0007810000 */
[----:B------:R-:W-:Y:S01]  /*7fe0*/  MUFU.TANH R155, R155 ;  /* 0x0000009b009b7308 */ /* 0x000fe20000002400 */
[----:B0-----:R-:W-:-:S05]  /*7ff0*/  FMNMX.FTZ R6, R160, R6, !PT ;  /* 0x00000006a0067209 */ /* 0x001fca0007810000 */
[----:B------:R-:W0:Y:S02]  /*8000*/  SHFL.BFLY PT, R161, R6, 0x2, 0x1f ;  /* 0x0c401f0006a17f89 */ /* 0x000e2400000e0000 */
[----:B------:R-:W-:Y:S08]  /*8010*/  MUFU.TANH R158, R158 ;  /* 0x0000009e009e7308 */ /* 0x000ff00000002400 */
[----:B------:R-:W-:Y:S08]  /*8020*/  MUFU.TANH R159, R159 ;  /* 0x0000009f009f7308 */ /* 0x000ff00000002400 */
[----:B------:R-:W-:Y:S01]  /*8030*/  MUFU.TANH R168, R168 ;  /* 0x000000a800a87308 */ /* 0x000fe20000002400 */
[----:B0-----:R-:W-:-:S07]  /*8040*/  FMNMX.FTZ R6, R6, R161, !PT ;  /* 0x000000a106067209 */ /* 0x001fce0007810000 */
[----:B------:R-:W-:Y:S01]  /*8050*/  MUFU.TANH R169, R169 ;  /* 0x000000a900a97308 */ /* 0x000fe20000002400 */
[----:B------:R-:W0:Y:S07]  /*8060*/  SHFL.BFLY PT, R161, R6, 0x1, 0x1f ;  /* 0x0c201f0006a17f89 */ /* 0x000e2e00000e0000 */
[----:B------:R-:W-:Y:S08]  /*8070*/  MUFU.TANH R172, R172 ;  /* 0x000000ac00ac7308 */ /* 0x000ff00000002400 */
[----:B------:R-:W-:Y:S01]  /*8080*/  MUFU.TANH R173, R173 ;  /* 0x000000ad00ad7308 */ /* 0x000fe20000002400 */
[----:B0-----:R-:W-:-:S05]  /*8090*/  FMNMX.FTZ R6, R6, R161, !PT ;  /* 0x000000a106067209 */ /* 0x001fca0007810000 */
[C---:B------:R-:W-:Y:S01]  /*80a0*/  FMUL.FTZ R161, R6.reuse, UR15 ;  /* 0x0000000f06a17c20 */ /* 0x040fe20008410000 */
[----:B------:R-:W-:Y:S02]  /*80b0*/  FADD.FTZ R165, -R6, R8 ;  /* 0x0000000806a57221 */ /* 0x000fe40000010100 */
[----:B------:R0:W-:Y:S01]  /*80c0*/  MUFU.TANH R8, R162 ;  /* 0x000000a200087308 */ /* 0x0001e20000002400 */
[--C-:B------:R-:W-:Y:S01]  /*80d0*/  FFMA.FTZ R7, R7, UR15, -R161.reuse ;  /* 0x0000000f07077c23 */ /* 0x100fe200080108a1 */
[----:B------:R-:W-:Y:S01]  /*80e0*/  FMUL.FTZ R165, R165, UR15 ;  /* 0x0000000fa5a57c20 */ /* 0x000fe20008410000 */
[--C-:B------:R-:W-:Y:S01]  /*80f0*/  FFMA.FTZ R10, R10, UR15, -R161.reuse ;  /* 0x0000000f0a0a7c23 */ /* 0x100fe200080108a1 */
[--C-:B------:R-:W-:Y:S01]  /*8100*/  FFMA.FTZ R11, R11, UR15, -R161.reuse ;  /* 0x0000000f0b0b7c23 */ /* 0x100fe200080108a1 */
[--C-:B------:R-:W-:Y:S01]  /*8110*/  FFMA.FTZ R12, R12, UR15, -R161.reuse ;  /* 0x0000000f0c0c7c23 */ /* 0x100fe200080108a1 */
[--C-:B------:R-:W-:Y:S01]  /*8120*/  FFMA.FTZ R13, R13, UR15, -R161.reuse ;  /* 0x0000000f0d0d7c23 */ /* 0x100fe200080108a1 */
[--C-:B------:R-:W-:Y:S01]  /*8130*/  FFMA.FTZ R14, R14, UR15, -R161.reuse ;  /* 0x0000000f0e0e7c23 */ /* 0x100fe200080108a1 */
[----:B------:R-:W-:Y:S01]  /*8140*/  MUFU.EX2 R7, R7 ;  /* 0x0000000700077308 */ /* 0x000fe20000000800 */
[--C-:B0-----:R-:W-:Y:S01]  /*8150*/  FFMA.FTZ R162, R9, UR15, -R161.reuse ;  /* 0x0000000f09a27c23 */ /* 0x101fe200080108a1 */
[--C-:B------:R-:W-:Y:S01]  /*8160*/  FFMA.FTZ R164, R15, UR15, -R161.reuse ;  /* 0x0000000f0fa47c23 */ /* 0x100fe200080108a1 */
[--C-:B------:R-:W-:Y:S01]  /*8170*/  FFMA.FTZ R20, R20, UR15, -R161.reuse ;  /* 0x0000000f14147c23 */ /* 0x100fe200080108a1 */
[--C-:B------:R-:W-:Y:S01]  /*8180*/  FFMA.FTZ R21, R21, UR15, -R161.reuse ;  /* 0x0000000f15157c23 */ /* 0x100fe200080108a1 */
[--C-:B------:R-:W-:Y:S01]  /*8190*/  FFMA.FTZ R23, R23, UR15, -R161.reuse ;  /* 0x0000000f17177c23 */ /* 0x100fe200080108a1 */
[--C-:B------:R-:W-:Y:S01]  /*81a0*/  FFMA.FTZ R153, R153, UR15, -R161.reuse ;  /* 0x0000000f99997c23 */ /* 0x100fe200080108a1 */
[--C-:B------:R-:W-:Y:S01]  /*81b0*/  FFMA.FTZ R156, R156, UR15, -R161.reuse ;  /* 0x0000000f9c9c7c23 */ /* 0x100fe200080108a1 */
[----:B------:R0:W1:Y:S01]  /*81c0*/  MUFU.EX2 R9, R165 ;  /* 0x000000a500097308 */ /* 0x0000620000000800 */
[--C-:B------:R-:W-:Y:S01]  /*81d0*/  FFMA.FTZ R157, R157, UR15, -R161.reuse ;  /* 0x0000000f9d9d7c23 */ /* 0x100fe200080108a1 */
[----:B------:R-:W-:Y:S01]  /*81e0*/  FFMA.FTZ R160, R160, UR15, -R161 ;  /* 0x0000000fa0a07c23 */ /* 0x000fe200080108a1 */
[----:B------:R-:W-:-:S05]  /*81f0*/  IMAD.U32 R15, RZ, RZ, UR5 ;  /* 0x00000005ff0f7e24 */ /* 0x000fca000f8e00ff */
[----:B------:R-:W-:Y:S01]  /*8200*/  MUFU.EX2 R10, R10 ;  /* 0x0000000a000a7308 */ /* 0x000fe20000000800 */
[----:B0-----:R-:W-:Y:S01]  /*8210*/  FFMA.FTZ R165, R152, UR15, -R161 ;  /* 0x0000000f98a57c23 */ /* 0x001fe200080108a1 */
[----:B------:R-:W-:-:S06]  /*8220*/  FMUL.FTZ R161, R163, UR14 ;  /* 0x0000000ea3a17c20 */ /* 0x000fcc0008410000 */
[----:B------:R0:W2:Y:S01]  /*8230*/  MUFU.EX2 R152, R162 ;  /* 0x000000a200987308 */ /* 0x0000a20000000800 */
[----:B-1----:R-:W-:Y:S01]  /*8240*/  FFMA.FTZ R163, R9, R3, R7 ;  /* 0x0000000309a37223 */ /* 0x002fe20000010007 */
[-C--:B------:R-:W-:Y:S01]  /*8250*/  FMUL.FTZ R24, R24, R9.reuse ;  /* 0x0000000918187220 */ /* 0x080fe20000410000 */
[-C--:B------:R-:W-:Y:S01]  /*8260*/  FMUL.FTZ R25, R25, R9.reuse ;  /* 0x0000000919197220 */ /* 0x080fe20000410000 */
[-C--:B------:R-:W-:Y:S01]  /*8270*/  FMUL.FTZ R28, R28, R9.reuse ;  /* 0x000000091c1c7220 */ /* 0x080fe20000410000 */
[-C--:B------:R-:W-:Y:S01]  /*8280*/  FMUL.FTZ R29, R29, R9.reuse ;  /* 0x000000091d1d7220 */ /* 0x080fe20000410000 */
[-C--:B------:R-:W-:Y:S01]  /*8290*/  FMUL.FTZ R32, R32, R9.reuse ;  /* 0x0000000920207220 */ /* 0x080fe20000410000 */
[-C--:B------:R-:W-:Y:S01]  /*82a0*/  FMUL.FTZ R33, R33, R9.reuse ;  /* 0x0000000921217220 */ /* 0x080fe20000410000 */
[----:B------:R-:W1:Y:S01]  /*82b0*/  MUFU.TANH R161, R161 ;  /* 0x000000a100a17308 */ /* 0x000e620000002400 */
[----:B0-----:R-:W-:Y:S01]  /*82c0*/  FMUL.FTZ R162, R166, UR14 ;  /* 0x0000000ea6a27c20 */ /* 0x001fe20008410000 */
[----:B------:R-:W-:Y:S01]  /*82d0*/  FMUL.FTZ R166, R170, UR14 ;  /* 0x0000000eaaa67c20 */ /* 0x000fe20008410000 */
[----:B------:R-:W-:Y:S01]  /*82e0*/  FMUL.FTZ R170, R178, UR14 ;  /* 0x0000000eb2aa7c20 */ /* 0x000fe20008410000 */
[-C--:B------:R-:W-:Y:S01]  /*82f0*/  FMUL.FTZ R36, R36, R9.reuse ;  /* 0x0000000924247220 */ /* 0x080fe20000410000 */
[-C--:B------:R-:W-:Y:S01]  /*8300*/  FMUL.FTZ R37, R37, R9.reuse ;  /* 0x0000000925257220 */ /* 0x080fe20000410000 */
[-C--:B------:R-:W-:Y:S01]  /*8310*/  FMUL.FTZ R40, R40, R9.reuse ;  /* 0x0000000928287220 */ /* 0x080fe20000410000 */
[----:B------:R-:W-:Y:S01]  /*8320*/  FMUL.FTZ R41, R41, R9 ;  /* 0x0000000929297220 */ /* 0x000fe20000410000 */
[----:B------:R-:W0:Y:S01]  /*8330*/  MUFU.TANH R162, R162 ;  /* 0x000000a200a27308 */ /* 0x000e220000002400 */
[C---:B--2---:R-:W-:Y:S01]  /*8340*/  FADD.FTZ R163, R152.reuse, R163 ;  /* 0x000000a398a37221 */ /* 0x044fe20000010000 */
[----:B------:R-:W-:Y:S01]  /*8350*/  F2FP.BF16.F32.PACK_AB R152, R152, R7 ;  /* 0x000000079898723e */ /* 0x000fe200000010ff */
[----:B------:R-:W-:-:S02]  /*8360*/  @!P1 VIADD R7, R15, 0x38840 ;  /* 0x000388400f079836 */ /* 0x000fc40000000000 */
[-C--:B------:R-:W-:Y:S01]  /*8370*/  FMUL.FTZ R44, R44, R9.reuse ;  /* 0x000000092c2c7220 */ /* 0x080fe20000410000 */
[----:B------:R-:W-:Y:S01]  /*8380*/  FADD.FTZ R163, R10, R163 ;  /* 0x000000a30aa37221 */ /* 0x000fe20000010000 */
[-C--:B------:R-:W-:Y:S01]  /*8390*/  FMUL.FTZ R45, R45, R9.reuse ;  /* 0x000000092d2d7220 */ /* 0x080fe20000410000 */
[-C--:B------:R-:W-:Y:S01]  /*83a0*/  FMUL.FTZ R48, R48, R9.reuse ;  /* 0x0000000930307220 */ /* 0x080fe20000410000 */
[----:B------:R-:W-:Y:S01]  /*83b0*/  @!P1 PRMT R7, RZ, 0x654, R7 ;  /* 0x00000654ff079816 */ /* 0x000fe20000000007 */
[----:B------:R2:W3:Y:S01]  /*83c0*/  MUFU.TANH R3, R167 ;  /* 0x000000a700037308 */ /* 0x0004e20000002400 */
[-C--:B------:R-:W-:Y:S01]  /*83d0*/  FMUL.FTZ R49, R49, R9.reuse ;  /* 0x0000000931317220 */ /* 0x080fe20000410000 */
[-C--:B------:R-:W-:Y:S01]  /*83e0*/  FMUL.FTZ R52, R52, R9.reuse ;  /* 0x0000000934347220 */ /* 0x080fe20000410000 */
[----:B------:R4:W-:Y:S01]  /*83f0*/  @!P1 SYNCS.ARRIVE.TRANS64.RED.A1T0 RZ, [R7+URZ], RZ ;  /* 0x000000ff07ff99a7 */ /* 0x0009e2000810043f */
[----:B------:R-:W-:Y:S01]  /*8400*/  @!P3 STS [R175+0x38400], R9 ;  /* 0x03840009af00b388 */ /* 0x000fe20000000800 */
[-C--:B------:R-:W-:Y:S01]  /*8410*/  FMUL.FTZ R53, R53, R9.reuse ;  /* 0x0000000935357220 */ /* 0x080fe20000410000 */
[-C--:B------:R-:W-:Y:S01]  /*8420*/  FMUL.FTZ R56, R56, R9.reuse ;  /* 0x0000000938387220 */ /* 0x080fe20000410000 */
[-C--:B------:R-:W-:Y:S01]  /*8430*/  FMUL.FTZ R57, R57, R9.reuse ;  /* 0x0000000939397220 */ /* 0x080fe20000410000 */
[----:B------:R-:W5:Y:S01]  /*8440*/  MUFU.TANH R166, R166 ;  /* 0x000000a600a67308 */ /* 0x000f620000002400 */
[----:B--2---:R-:W-:Y:S01]  /*8450*/  FMUL.FTZ R167, R171, UR14 ;  /* 0x0000000eaba77c20 */ /* 0x004fe20008410000 */
[----:B------:R-:W-:Y:S01]  /*8460*/  FMUL.FTZ R171, R179, UR14 ;  /* 0x0000000eb3ab7c20 */ /* 0x000fe20008410000 */
[----:B----4-:R-:W-:Y:S01]  /*8470*/  FMNMX.FTZ R7, R154, R4, !PT ;  /* 0x000000049a077209 */ /* 0x010fe20007810000 */
[-C--:B------:R-:W-:Y:S01]  /*8480*/  FMUL.FTZ R60, R60, R9.reuse ;  /* 0x000000093c3c7220 */ /* 0x080fe20000410000 */
[-C--:B------:R-:W-:Y:S01]  /*8490*/  FMUL.FTZ R61, R61, R9.reuse ;  /* 0x000000093d3d7220 */ /* 0x080fe20000410000 */
[----:B------:R-:W-:Y:S01]  /*84a0*/  FMUL.FTZ R64, R64, R9 ;  /* 0x0000000940407220 */ /* 0x000fe20000410000 */
        /* <DEDUP_REMOVED lines=9> */
[----:B------:R-:W-:Y:S01]  /*8540*/  MUFU.TANH R170, R170 ;  /* 0x000000aa00aa7308 */ /* 0x000fe20000002400 */
[-C--:B------:R-:W-:Y:S01]  /*8550*/  FMUL.FTZ R76, R76, R9.reuse ;  /* 0x000000094c4c7220 */ /* 0x080fe20000410000 */
[----:B------:R-:W-:Y:S01]  /*8560*/  FMUL.FTZ R77, R77, R9 ;  /* 0x000000094d4d7220 */ /* 0x000fe20000410000 */
[----:B------:R-:W-:Y:S01]  /*8570*/  FMNMX.FTZ R7, R8, R7, !PT ;  /* 0x0000000708077209 */ /* 0x000fe20007810000 */
[-C--:B------:R-:W-:Y:S01]  /*8580*/  FMUL.FTZ R80, R80, R9.reuse ;  /* 0x0000000950507220 */ /* 0x080fe20000410000 */
[-C--:B------:R-:W-:Y:S01]  /*8590*/  FMUL.FTZ R81, R81, R9.reuse ;  /* 0x0000000951517220 */ /* 0x080fe20000410000 */
[----:B------:R-:W-:Y:S01]  /*85a0*/  FMUL.FTZ R84, R84, R9 ;  /* 0x0000000954547220 */ /* 0x000fe20000410000 */
[----:B-1----:R-:W-:Y:S01]  /*85b0*/  FMNMX.FTZ R7, R161, R7, !PT ;  /* 0x00000007a1077209 */ /* 0x002fe20007810000 */
[----:B------:R-:W-:Y:S01]  /*85c0*/  MUFU.TANH R171, R171 ;  /* 0x000000ab00ab7308 */ /* 0x000fe20000002400 */
[-C--:B------:R-:W-:Y:S01]  /*85d0*/  FMUL.FTZ R85, R85, R9.reuse ;  /* 0x0000000955557220 */ /* 0x080fe20000410000 */
[----:B------:R-:W-:Y:S01]  /*85e0*/  FMUL.FTZ R88, R88, R9 ;  /* 0x0000000958587220 */ /* 0x000fe20000410000 */
[----:B0-----:R-:W-:Y:S01]  /*85f0*/  FMNMX.FTZ R7, R162, R7, !PT ;  /* 0x00000007a2077209 */ /* 0x001fe20007810000 */
[-C--:B------:R-:W-:Y:S01]  /*8600*/  FMUL.FTZ R89, R89, R9.reuse ;  /* 0x0000000959597220 */ /* 0x080fe20000410000 */
[-C--:B------:R-:W-:Y:S01]  /*8610*/  FMUL.FTZ R92, R92, R9.reuse ;  /* 0x000000095c5c7220 */ /* 0x080fe20000410000 */
[----:B------:R-:W-:Y:S01]  /*8620*/  FMUL.FTZ R93, R93, R9 ;  /* 0x000000095d5d7220 */ /* 0x000fe20000410000 */
[----:B---3--:R-:W-:Y:S01]  /*8630*/  FMNMX.FTZ R7, R3, R7, !PT ;  /* 0x0000000703077209 */ /* 0x008fe20007810000 */
[----:B------:R-:W0:Y:S01]  /*8640*/  MUFU.EX2 R11, R11 ;  /* 0x0000000b000b7308 */ /* 0x000e220000000800 */
[-C--:B------:R-:W-:Y:S01]  /*8650*/  FMUL.FTZ R96, R96, R9.reuse ;  /* 0x0000000960607220 */ /* 0x080fe20000410000 */
[----:B------:R-:W-:Y:S01]  /*8660*/  FMUL.FTZ R97, R97, R9 ;  /* 0x0000000961617220 */ /* 0x000fe20000410000 */
[----:B-----5:R-:W-:Y:S01]  /*8670*/  FMNMX.FTZ R7, R166, R7, !PT ;  /* 0x00000007a6077209 */ /* 0x020fe20007810000 */
[-C--:B------:R-:W-:Y:S01]  /*8680*/  FMUL.FTZ R100, R100, R9.reuse ;  /* 0x0000000964647220 */ /* 0x080fe20000410000 */
[-C--:B------:R-:W-:Y:S01]  /*8690*/  FMUL.FTZ R101, R101, R9.reuse ;  /* 0x0000000965657220 */ /* 0x080fe20000410000 */
[----:B------:R-:W-:Y:S01]  /*86a0*/  FMUL.FTZ R104, R104, R9 ;  /* 0x0000000968687220 */ /* 0x000fe20000410000 */
[----:B--2---:R-:W-:Y:S01]  /*86b0*/  FMNMX.FTZ R7, R167, R7, !PT ;  /* 0x00000007a7077209 */ /* 0x004fe20007810000 */
[----:B------:R-:W1:Y:S01]  /*86c0*/  MUFU.EX2 R12, R12 ;  /* 0x0000000c000c7308 */ /* 0x000e620000000800 */
[-C--:B------:R-:W-:Y:S01]  /*86d0*/  FMUL.FTZ R105, R105, R9.reuse ;  /* 0x0000000969697220 */ /* 0x080fe20000410000 */
[----:B------:R-:W-:Y:S01]  /*86e0*/  FMUL.FTZ R108, R108, R9 ;  /* 0x000000096c6c7220 */ /* 0x000fe20000410000 */
[----:B------:R-:W-:Y:S01]  /*86f0*/  FMNMX.FTZ R7, R168, R7, !PT ;  /* 0x00000007a8077209 */ /* 0x000fe20007810000 */
[-C--:B------:R-:W-:Y:S01]  /*8700*/  FMUL.FTZ R109, R109, R9.reuse ;  /* 0x000000096d6d7220 */ /* 0x080fe20000410000 */
[-C--:B------:R-:W-:Y:S01]  /*8710*/  FMUL.FTZ R112, R112, R9.reuse ;  /* 0x0000000970707220 */ /* 0x080fe20000410000 */
[----:B------:R-:W-:Y:S01]  /*8720*/  FMUL.FTZ R113, R113, R9 ;  /* 0x0000000971717220 */ /* 0x000fe20000410000 */
[----:B------:R-:W-:Y:S01]  /*8730*/  FMNMX.FTZ R7, R169, R7, !PT ;  /* 0x00000007a9077209 */ /* 0x000fe20007810000 */
[----:B------:R-:W2:Y:S01]  /*8740*/  MUFU.EX2 R13, R13 ;  /* 0x0000000d000d7308 */ /* 0x000ea20000000800 */
[----:B0-----:R-:W-:Y:S01]  /*8750*/  FADD.FTZ R163, R11, R163 ;  /* 0x000000a30ba37221 */ /* 0x001fe20000010000 */
[----:B------:R-:W-:Y:S01]  /*8760*/  FMUL.FTZ R116, R116, R9 ;  /* 0x0000000974747220 */ /* 0x000fe20000410000 */
[----:B------:R-:W-:Y:S01]  /*8770*/  FMNMX.FTZ R7, R170, R7, !PT ;  /* 0x00000007aa077209 */ /* 0x000fe20007810000 */
[-C--:B------:R-:W-:Y:S01]  /*8780*/  FMUL.FTZ R117, R117, R9.reuse ;  /* 0x0000000975757220 */ /* 0x080fe20000410000 */
[-C--:B------:R-:W-:Y:S01]  /*8790*/  FMUL.FTZ R120, R120, R9.reuse ;  /* 0x0000000978787220 */ /* 0x080fe20000410000 */
[----:B------:R-:W-:Y:S01]  /*87a0*/  FMUL.FTZ R121, R121, R9 ;  /* 0x0000000979797220 */ /* 0x000fe20000410000 */
[----:B------:R-:W-:Y:S01]  /*87b0*/  FMNMX.FTZ R7, R171, R7, !PT ;  /* 0x00000007ab077209 */ /* 0x000fe20007810000 */
[----:B------:R-:W0:Y:S01]  /*87c0*/  MUFU.EX2 R14, R14 ;  /* 0x0000000e000e7308 */ /* 0x000e220000000800 */
[----:B-1----:R-:W-:Y:S01]  /*87d0*/  FADD.FTZ R163, R12, R163 ;  /* 0x000000a30ca37221 */ /* 0x002fe20000010000 */
[----:B------:R-:W-:Y:S01]  /*87e0*/  FMUL.FTZ R124, R124, R9 ;  /* 0x000000097c7c7220 */ /* 0x000fe20000410000 */
[----:B------:R-:W-:Y:S01]  /*87f0*/  FMNMX.FTZ R7, R172, R7, !PT ;  /* 0x00000007ac077209 */ /* 0x000fe20007810000 */
[-C--:B------:R-:W-:Y:S01]  /*8800*/  FMUL.FTZ R125, R125, R9.reuse ;  /* 0x000000097d7d7220 */ /* 0x080fe20000410000 */
[-C--:B------:R-:W-:Y:S01]  /*8810*/  FMUL.FTZ R128, R128, R9.reuse ;  /* 0x0000000980807220 */ /* 0x080fe20000410000 */
[----:B------:R-:W-:Y:S01]  /*8820*/  FMUL.FTZ R129, R129, R9 ;  /* 0x0000000981817220 */ /* 0x000fe20000410000 */
[----:B------:R-:W-:Y:S01]  /*8830*/  FMNMX.FTZ R7, R173, R7, !PT ;  /* 0x00000007ad077209 */ /* 0x000fe20007810000 */
[----:B------:R-:W1:Y:S01]  /*8840*/  MUFU.EX2 R164, R164 ;  /* 0x000000a400a47308 */ /* 0x000e620000000800 */
[----:B--2---:R-:W-:Y:S01]  /*8850*/  FADD.FTZ R163, R13, R163 ;  /* 0x000000a30da37221 */ /* 0x004fe20000010000 */
[-C--:B------:R-:W-:Y:S01]  /*8860*/  FMUL.FTZ R132, R132, R9.reuse ;  /* 0x0000000984847220 */ /* 0x080fe20000410000 */
[-C--:B------:R-:W-:Y:S01]  /*8870*/  FMUL.FTZ R133, R133, R9.reuse ;  /* 0x0000000985857220 */ /* 0x080fe20000410000 */
[----:B------:R-:W2:Y:S01]  /*8880*/  SHFL.BFLY PT, R174, R7, 0x2, 0x1f ;  /* 0x0c401f0007ae7f89 */ /* 0x000ea200000e0000 */
        /* <DEDUP_REMOVED lines=9> */
[----:B------:R-:W-:Y:S01]  /*8920*/  FMUL.FTZ R149, R149, R9 ;  /* 0x0000000995957220 */ /* 0x000fe20000410000 */
[----:B------:R-:W-:Y:S01]  /*8930*/  UIADD3 UR14, UR10, 0x80, URZ ;  /* 0x000000800a0e7890 */ /* 0x000fe2000fffe03f */
[----:B------:R-:W0:Y:S01]  /*8940*/  MUFU.EX2 R21, R21 ;  /* 0x0000001500157308 */ /* 0x000e220000000800 */
[----:B-1----:R-:W-:Y:S01]  /*8950*/  FADD.FTZ R163, R164, R163 ;  /* 0x000000a3a4a37221 */ /* 0x002fe20000010000 */
[----:B------:R-:W-:-:S05]  /*8960*/  @!P1 VIADD R15, R15, 0x38860 ;  /* 0x000388600f0f9836 */ /* 0x000fca0000000000 */
[----:B------:R-:W-:Y:S01]  /*8970*/  @!P1 PRMT R15, RZ, 0x654, R15 ;  /* 0x00000654ff0f9816 */ /* 0x000fe2000000000f */
[----:B------:R-:W1:Y:S01]  /*8980*/  MUFU.EX2 R23, R23 ;  /* 0x0000001700177308 */ /* 0x000e620000000800 */
[----:B---3--:R-:W-:Y:S01]  /*8990*/  FADD.FTZ R163, R20, R163 ;  /* 0x000000a314a37221 */ /* 0x008fe20000010000 */
[----:B--2---:R-:W-:-:S06]  /*89a0*/  FMNMX.FTZ R7, R7, R174, !PT ;  /* 0x000000ae07077209 */ /* 0x004fcc0007810000 */
[----:B------:R-:W2:Y:S01]  /*89b0*/  MUFU.EX2 R165, R165 ;  /* 0x000000a500a57308 */ /* 0x000ea20000000800 */
[----:B------:R-:W3:Y:S01]  /*89c0*/  SHFL.BFLY PT, R174, R7, 0x1, 0x1f ;  /* 0x0c201f0007ae7f89 */ /* 0x000ee200000e0000 */
[----:B0-----:R-:W-:-:S06]  /*89d0*/  FADD.FTZ R163, R21, R163 ;  /* 0x000000a315a37221 */ /* 0x001fcc0000010000 */
[----:B------:R-:W-:Y:S01]  /*89e0*/  MUFU.EX2 R157, R157 ;  /* 0x0000009d009d7308 */ /* 0x000fe20000000800 */
[----:B-1----:R-:W-:-:S04]  /*89f0*/  FADD.FTZ R163, R23, R163 ;  /* 0x000000a317a37221 */ /* 0x002fc80000010000 */
[----:B--2---:R-:W-:Y:S01]  /*8a00*/  FADD.FTZ R163, R165, R163 ;  /* 0x000000a3a5a37221 */ /* 0x004fe20000010000 */
[----:B---3--:R-:W-:Y:S02]  /*8a10*/  FMNMX.FTZ R7, R7, R174, !PT ;  /* 0x000000ae07077209 */ /* 0x008fe40007810000 */
[----:B------:R0:W-:Y:S03]  /*8a20*/  MUFU.EX2 R174, R153 ;  /* 0x0000009900ae7308 */ /* 0x0001e60000000800 */
[----:B------:R-:W-:-:S04]  /*8a30*/  FADD.FTZ R4, -R7, R4 ;  /* 0x0000000407047221 */ /* 0x000fc80000010100 */
[----:B------:R-:W-:Y:S01]  /*8a40*/  FMUL.FTZ R4, R4, UR15 ;  /* 0x0000000f04047c20 */ /* 0x000fe20008410000 */
[----:B0-----:R-:W-:-:S05]  /*8a50*/  FMUL.FTZ R153, R7, UR15 ;  /* 0x0000000f07997c20 */ /* 0x001fca0008410000 */
[----:B------:R-:W0:Y:S01]  /*8a60*/  MUFU.EX2 R4, R4 ;  /* 0x0000000400047308 */ /* 0x000e220000000800 */
        /* <DEDUP_REMOVED lines=14> */
[--C-:B------:R-:W-:Y:S01]  /*8b50*/  FFMA.FTZ R173, R173, UR15, -R153.reuse ;  /* 0x0000000fadad7c23 */ /* 0x100fe20008010899 */
[----:B------:R-:W-:Y:S01]  /*8b60*/  MUFU.EX2 R155, R155 ;  /* 0x0000009b009b7308 */ /* 0x000fe20000000800 */
[----:B0-----:R0:W-:Y:S01]  /*8b70*/  @!P3 STS [R175+0x38420], R4 ;  /* 0x03842004af00b388 */ /* 0x0011e20000000800 */
[----:B-1----:R-:W-:Y:S01]  /*8b80*/  FFMA.FTZ R160, R168, UR15, -R153 ;  /* 0x0000000fa8a07c23 */ /* 0x002fe20008010899 */
[----:B------:R-:W-:Y:S01]  /*8b90*/  FADD.FTZ R163, R174, R163 ;  /* 0x000000a3aea37221 */ /* 0x000fe20000010000 */
        /* <DEDUP_REMOVED lines=12> */
[----:B0-----:R0:W1:Y:S01]  /*8c60*/  MUFU.EX2 R175, R156 ;  /* 0x0000009c00af7308 */ /* 0x0010620000000800 */
        /* <DEDUP_REMOVED lines=8> */
[----:B0-----:R-:W-:Y:S01]  /*8cf0*/  FFMA.FTZ R156, R8, UR15, -R153 ;  /* 0x0000000f089c7c23 */ /* 0x001fe20008010899 */
[-C--:B------:R-:W-:Y:S01]  /*8d00*/  FMUL.FTZ R62, R62, R4.reuse ;  /* 0x000000043e3e7220 */ /* 0x080fe20000410000 */
[-C--:B------:R-:W-:Y:S01]  /*8d10*/  FMUL.FTZ R63, R63, R4.reuse ;  /* 0x000000043f3f7220 */ /* 0x080fe20000410000 */
[-C--:B------:R-:W-:Y:S01]  /*8d20*/  FMUL.FTZ R66, R66, R4.reuse ;  /* 0x0000000442427220 */ /* 0x080fe20000410000 */
[-C--:B------:R-:W-:Y:S01]  /*8d30*/  FMUL.FTZ R67, R67, R4.reuse ;  /* 0x0000000443437220 */ /* 0x080fe20000410000 */
[-C--:B------:R-:W-:Y:S01]  /*8d40*/  FMUL.FTZ R70, R70, R4.reuse ;  /* 0x0000000446467220 */ /* 0x080fe20000410000 */
[-C--:B------:R-:W-:Y:S01]  /*8d50*/  FMUL.FTZ R71, R71, R4.reuse ;  /* 0x0000000447477220 */ /* 0x080fe20000410000 */
[----:B------:R0:W2:Y:S01]  /*8d60*/  MUFU.EX2 R153, R154 ;  /* 0x0000009a00997308 */ /* 0x0000a20000000800 */
[----:B-1----:R-:W-:Y:S01]  /*8d70*/  FADD.FTZ R163, R175, R163 ;  /* 0x000000a3afa37221 */ /* 0x002fe20000010000 */
[-C--:B------:R-:W-:Y:S01]  /*8d80*/  FMUL.FTZ R74, R74, R4.reuse ;  /* 0x000000044a4a7220 */ /* 0x080fe20000410000 */
[-C--:B------:R-:W-:Y:S01]  /*8d90*/  FMUL.FTZ R75, R75, R4.reuse ;  /* 0x000000044b4b7220 */ /* 0x080fe20000410000 */
[-C--:B------:R-:W-:Y:S01]  /*8da0*/  FMUL.FTZ R78, R78, R4.reuse ;  /* 0x000000044e4e7220 */ /* 0x080fe20000410000 */
[----:B------:R-:W-:Y:S01]  /*8db0*/  FADD.FTZ R163, R157, R163 ;  /* 0x000000a39da37221 */ /* 0x000fe20000010000 */
[-C--:B------:R-:W-:Y:S01]  /*8dc0*/  FMUL.FTZ R79, R79, R4.reuse ;  /* 0x000000044f4f7220 */ /* 0x080fe20000410000 */
[----:B------:R-:W-:Y:S01]  /*8dd0*/  FMUL.FTZ R82, R82, R4 ;  /* 0x0000000452527220 */ /* 0x000fe20000410000 */
[----:B------:R1:W3:Y:S01]  /*8de0*/  MUFU.EX2 R8, R158 ;  /* 0x0000009e00087308 */ /* 0x0002e20000000800 */
[----:B0-----:R-:W-:Y:S01]  /*8df0*/  F2FP.BF16.F32.PACK_AB R154, R11, R10 ;  /* 0x0000000a0b9a723e */ /* 0x001fe200000010ff */
        /* <DEDUP_REMOVED lines=8> */
[----:B------:R-:W-:Y:S01]  /*8e80*/  F2FP.BF16.F32.PACK_AB R153, R155, R153 ;  /* 0x000000999b99723e */ /* 0x000fe200000010ff */
[----:B------:R-:W-:Y:S01]  /*8e90*/  FMUL.FTZ R95, R95, R4 ;  /* 0x000000045f5f7220 */ /* 0x000fe20000410000 */
[----:B-1----:R-:W-:Y:S01]  /*8ea0*/  F2FP.BF16.F32.PACK_AB R158, R164, R14 ;  /* 0x0000000ea49e723e */ /* 0x002fe200000010ff */
[----:B------:R-:W-:Y:S01]  /*8eb0*/  FADD.FTZ R5, R155, R5 ;  /* 0x000000059b057221 */ /* 0x000fe20000010000 */
[----:B------:R-:W-:Y:S01]  /*8ec0*/  F2FP.BF16.F32.PACK_AB R164, R175, R174 ;  /* 0x000000aeafa4723e */ /* 0x000fe200000010ff */
[----:B------:R-:W-:Y:S01]  /*8ed0*/  FMUL.FTZ R98, R98, R4 ;  /* 0x0000000462627220 */ /* 0x000fe20000410000 */
[----:B------:R1:W-:Y:S01]  /*8ee0*/  MUFU.EX2 R179, R162 ;  /* 0x000000a200b37308 */ /* 0x0003e20000000800 */
[----:B---3--:R-:W-:Y:S01]  /*8ef0*/  F2FP.BF16.F32.PACK_AB R155, R168, R8 ;  /* 0x00000008a89b723e */ /* 0x008fe200000010ff */
[----:B------:R-:W-:Y:S01]  /*8f00*/  BAR.SYNC.DEFER_BLOCKING 0xf, 0x100 ;  /* 0x03c4000000007b1d */ /* 0x000fe20000010000 */
[----:B0-----:R-:W-:Y:S01]  /*8f10*/  F2FP.BF16.F32.PACK_AB R156, R13, R12 ;  /* 0x0000000c0d9c723e */ /* 0x001fe200000010ff */
[-C--:B------:R-:W-:Y:S01]  /*8f20*/  FMUL.FTZ R99, R99, R4.reuse ;  /* 0x0000000463637220 */ /* 0x080fe20000410000 */
[-C--:B------:R-:W-:Y:S01]  /*8f30*/  FMUL.FTZ R102, R102, R4.reuse ;  /* 0x0000000466667220 */ /* 0x080fe20000410000 */
[-C--:B------:R-:W-:Y:S01]  /*8f40*/  FMUL.FTZ R103, R103, R4.reuse ;  /* 0x0000000467677220 */ /* 0x080fe20000410000 */
        /* <DEDUP_REMOVED lines=9> */
[----:B------:R1:W-:Y:S01]  /*8fe0*/  MUFU.EX2 R180, R3 ;  /* 0x0000000300b47308 */ /* 0x0003e20000000800 */
        /* <DEDUP_REMOVED lines=8> */
[C---:B-1----:R-:W-:Y:S01]  /*9070*/  FADD.FTZ R3, R166.reuse, R163 ;  /* 0x000000a3a6037221 */ /* 0x042fe20000010000 */
[----:B------:R-:W-:Y:S01]  /*9080*/  F2FP.BF16.F32.PACK_AB R166, R166, R157 ;  /* 0x0000009da6a6723e */ /* 0x000fe200000010ff */
[-C--:B------:R-:W-:Y:S01]  /*9090*/  FMUL.FTZ R134, R134, R4.reuse ;  /* 0x0000000486867220 */ /* 0x080fe20000410000 */
[----:B----4-:R-:W-:Y:S01]  /*90a0*/  F2FP.BF16.F32.PACK_AB R157, R170, R169 ;  /* 0x000000a9aa9d723e */ /* 0x010fe200000010ff */
[-C--:B------:R-:W-:Y:S01]  /*90b0*/  FMUL.FTZ R135, R135, R4.reuse ;  /* 0x0000000487877220 */ /* 0x080fe20000410000 */
[----:B0-----:R-:W-:Y:S01]  /*90c0*/  F2FP.BF16.F32.PACK_AB R159, R176, R179 ;  /* 0x000000b3b09f723e */ /* 0x001fe200000010ff */
        /* <DEDUP_REMOVED lines=11> */
[----:B------:R0:W-:Y:S01]  /*9180*/  STSM.16.M88.4 [R19+0x36400], R152 ;  /* 0x0364009813007844 */ /* 0x0001e20000000200 */
[----:B--2---:R-:W-:Y:S01]  /*9190*/  F2FP.BF16.F32.PACK_AB R161, R10, R180 ;  /* 0x000000b40aa1723e */ /* 0x004fe200000010ff */
[----:B------:R-:W-:Y:S01]  /*91a0*/  FADD.FTZ R5, R8, R5 ;  /* 0x0000000508057221 */ /* 0x000fe20000010000 */
[----:B------:R-:W-:Y:S01]  /*91b0*/  IMAD.MOV.U32 R4, RZ, RZ, R7 ;  /* 0x000000ffff047224 */ /* 0x000fe200078e0007 */
[----:B------:R0:W-:Y:S01]  /*91c0*/  STSM.16.M88.4 [R186], R156 ;  /* 0x0000009cba007844 */ /* 0x0001e20000000200 */
[----:B------:R-:W-:Y:S01]  /*91d0*/  IMAD.MOV.U32 R8, RZ, RZ, R6 ;  /* 0x000000ffff087224 */ /* 0x000fe200078e0006 */
[----:B------:R-:W-:Y:S01]  /*91e0*/  MUFU.EX2 R178, R178 ;  /* 0x000000b200b27308 */ /* 0x000fe20000000800 */
[----:B------:R-:W-:-:S04]  /*91f0*/  FADD.FTZ R5, R168, R5 ;  /* 0x00000005a8057221 */ /* 0x000fc80000010000 */
[----:B------:R-:W-:-:S03]  /*9200*/  FADD.FTZ R5, R169, R5 ;  /* 0x00000005a9057221 */ /* 0x000fc60000010000 */
[----:B------:R-:W2:Y:S01]  /*9210*/  MUFU.EX2 R171, R171 ;  /* 0x000000ab00ab7308 */ /* 0x000ea20000000800 */
[----:B-1----:R-:W-:Y:S01]  /*9220*/  F2FP.BF16.F32.PACK_AB R163, R177, R11 ;  /* 0x0000000bb1a3723e */ /* 0x002fe200000010ff */
[----:B------:R-:W-:-:S04]  /*9230*/  FADD.FTZ R170, R170, R5 ;  /* 0x00000005aaaa7221 */ /* 0x000fc80000010000 */
[----:B------:R0:W-:Y:S01]  /*9240*/  STSM.16.M88.4 [R184], R160 ;  /* 0x000000a0b8007844 */ /* 0x0001e20000000200 */
[----:B------:R-:W-:Y:S01]  /*9250*/  FADD.FTZ R179, R179, R170 ;  /* 0x000000aab3b37221 */ /* 0x000fe20000010000 */
[----:B------:R-:W-:Y:S03]  /*9260*/  MUFU.EX2 R172, R172 ;  /* 0x000000ac00ac7308 */ /* 0x000fe60000000800 */
[----:B------:R-:W-:-:S04]  /*9270*/  FADD.FTZ R179, R176, R179 ;  /* 0x000000b3b0b37221 */ /* 0x000fc80000010000 */
[----:B------:R-:W-:Y:S01]  /*9280*/  FADD.FTZ R179, R180, R179 ;  /* 0x000000b3b4b37221 */ /* 0x000fe20000010000 */
[----:B------:R-:W1:Y:S01]  /*9290*/  MUFU.EX2 R173, R173 ;  /* 0x000000ad00ad7308 */ /* 0x000e620000000800 */
[----:B--2---:R-:W-:Y:S02]  /*92a0*/  F2FP.BF16.F32.PACK_AB R165, R171, R178 ;  /* 0x000000b2aba5723e */ /* 0x004fe400000010ff */
[----:B------:R-:W-:-:S04]  /*92b0*/  FADD.FTZ R10, R10, R179 ;  /* 0x000000b30a0a7221 */ /* 0x000fc80000010000 */
[----:B------:R-:W-:-:S04]  /*92c0*/  FADD.FTZ R10, R11, R10 ;  /* 0x0000000a0b0a7221 */ /* 0x000fc80000010000 */
[----:B------:R-:W-:-:S04]  /*92d0*/  FADD.FTZ R177, R177, R10 ;  /* 0x0000000ab1b17221 */ /* 0x000fc80000010000 */
[----:B------:R-:W-:Y:S01]  /*92e0*/  FADD.FTZ R178, R178, R177 ;  /* 0x000000b1b2b27221 */ /* 0x000fe20000010000 */
[----:B-1----:R-:W-:-:S03]  /*92f0*/  F2FP.BF16.F32.PACK_AB R167, R173, R172 ;  /* 0x000000acada7723e */ /* 0x002fc600000010ff */
[----:B------:R-:W-:Y:S02]  /*9300*/  FADD.FTZ R171, R171, R178 ;  /* 0x000000b2abab7221 */ /* 0x000fe40000010000 */
[----:B------:R0:W-:Y:S01]  /*9310*/  STSM.16.M88.4 [R185], R164 ;  /* 0x000000a4b9007844 */ /* 0x0001e20000000200 */
[----:B------:R-:W-:Y:S01]  /*9320*/  WARPGROUP.ARRIVE ;  /* 0x00000000000079c5 */ /* 0x000fe20000000000 */
[----:B------:R-:W-:-:S04]  /*9330*/  FADD.FTZ R172, R172, R171 ;  /* 0x000000abacac7221 */ /* 0x000fc80000010000 */
[----:B------:R-:W-:Y:S01]  /*9340*/  FADD.FTZ R5, R173, R172 ;  /* 0x000000acad057221 */ /* 0x000fe20000010000 */
[----:B------:R-:W-:Y:S01]  /*9350*/  HGMMA.64x256x16.F32.BF16 R24, R152, gdesc[UR16].tnspB, R24, gsb0 ;  /* 0x43e0001098187df0 */ /* 0x000fe20008001818 */
[----:B------:R-:W-:Y:S01]  /*9360*/  UMOV UR18, UR14 ;  /* 0x0000000e00127c82 */ /* 0x000fe20008000000 */
[----:B------:R-:W-:Y:S01]  /*9370*/  UMOV UR19, 0x40000040 ;  /* 0x4000004000137882 */ /* 0x000fe20000000000 */
[----:B------:R-:W-:Y:S02]  /*9380*/  UIADD3 UR14, UR10, 0x100, URZ ;  /* 0x000001000a0e7890 */ /* 0x000fe4000fffe03f */
[----:B------:R-:W-:Y:S01]  /*9390*/  UIADD3 UR10, UR10, 0x180, URZ ;  /* 0x000001800a0a7890 */ /* 0x000fe2000fffe03f */
[----:B------:R-:W-:Y:S02]  /*93a0*/  WARPGROUP.DEPBAR.LE gsb0, 0x0 ;  /* 0x00008000000079c5 */ /* 0x000fe40000010000 */
[----:B------:R-:W-:-:S15]  /*93b0*/  WARPGROUP.ARRIVE ;  /* 0x00000000000079c5 */ /* 0x000fde0000000000 */
[----:B------:R-:W-:-:S05]  /*93c0*/  NOP ;  /* 0x0000000000007918 */ /* 0x000fca0000000000 */
[----:B------:R-:W-:Y:S01]  /*93d0*/  HGMMA.64x256x16.F32.BF16 R24, R156, gdesc[UR16].tnspB, R24, gsb0 ;  /* 0x43e000109c187df0 */ /* 0x000fe20008001818 */
[----:B------:R-:W-:Y:S01]  /*93e0*/  UMOV UR18, UR14 ;  /* 0x0000000e00127c82 */ /* 0x000fe20008000000 */
[----:B------:R-:W-:Y:S01]  /*93f0*/  UMOV UR19, 0x40000040 ;  /* 0x4000004000137882 */ /* 0x000fe20000000000 */
[----:B------:R-:W-:Y:S02]  /*9400*/  WARPGROUP.DEPBAR.LE gsb0, 0x0 ;  /* 0x00008000000079c5 */ /* 0x000fe40000010000 */
[----:B------:R-:W-:-:S15]  /*9410*/  WARPGROUP.ARRIVE ;  /* 0x00000000000079c5 */ /* 0x000fde0000000000 */
[----:B------:R-:W-:-:S08]  /*9420*/  NOP ;  /* 0x0000000000007918 */ /* 0x000fd00000000000 */
        /* <DEDUP_REMOVED lines=19> */
.L_x_4065:
[----:B------:R-:W2:Y:S01]  /*9560*/  SHFL.BFLY PT, R0, R3, 0x2, 0x1f ;  /* 0x0c401f0003007f89 */ /* 0x000ea200000e0000 */
[----:B01----:R-:W-:Y:S01]  /*9570*/  IMAD.MOV.U32 R152, RZ, RZ, -0x800000 ;  /* 0xff800000ff987424 */ /* 0x003fe200078e00ff */
[----:B------:R-:W-:Y:S02]  /*9580*/  UIADD3 UR40, UR40, 0x1, URZ ;  /* 0x0000000128287890 */ /* 0x000fe4000fffe03f */
[----:B------:R-:W0:Y:S01]  /*9590*/  SHFL.BFLY PT, R4, R5, 0x2, 0x1f ;  /* 0x0c401f0005047f89 */ /* 0x000e2200000e0000 */
[----:B------:R-:W-:Y:S08]  /*95a0*/  BAR.ARV 0x8, 0x100 ;  /* 0x0204000000007b1d */ /* 0x000ff00000002000 */
[----:B------:R-:W-:Y:S01]  /*95b0*/  BAR.SYNC.DEFER_BLOCKING 0xf, 0x100 ;  /* 0x03c4000000007b1d */ /* 0x000fe20000010000 */
[----:B--2---:R-:W-:Y:S01]  /*95c0*/  FADD.FTZ R0, R0, R3 ;  /* 0x0000000300007221 */ /* 0x004fe20000010000 */
[----:B------:R-:W-:-:S02]  /*95d0*/  IMAD.U32 R3, RZ, RZ, UR15 ;  /* 0x0000000fff037e24 */ /* 0x000fc4000f8e00ff */
[----:B0-----:R-:W-:Y:S02]  /*95e0*/  FADD.FTZ R4, R4, R5 ;  /* 0x0000000504047221 */ /* 0x001fe40000010000 */
[----:B------:R-:W0:Y:S04]  /*95f0*/  SHFL.BFLY PT, R9, R0, 0x1, 0x1f ;  /* 0x0c201f0000097f89 */ /* 0x000e2800000e0000 */
[----:B------:R-:W1:Y:S01]  /*9600*/  SHFL.BFLY PT, R11, R4, 0x1, 0x1f ;  /* 0x0c201f00040b7f89 */ /* 0x000e6200000e0000 */
[----:B0-----:R-:W-:Y:S01]  /*9610*/  FADD.FTZ R10, R0, R9 ;  /* 0x00000009000a7221 */ /* 0x001fe20000010000 */
[----:B-1----:R-:W-:-:S04]  /*9620*/  FADD.FTZ R11, R4, R11 ;  /* 0x0000000b040b7221 */ /* 0x002fc80000010000 */
[----:B------:R-:W-:Y:S01]  /*9630*/  FSETP.NE.FTZ.AND P0, PT, R10, RZ, PT ;  /* 0x000000ff0a00720b */ /* 0x000fe20003f15000 */
[----:B------:R-:W-:Y:S01]  /*9640*/  IMAD.MOV.U32 R4, RZ, RZ, RZ ;  /* 0x000000ffff047224 */ /* 0x000fe200078e00ff */
[----:B------:R-:W-:-:S11]  /*9650*/  FSETP.NE.FTZ.AND P1, PT, R11, RZ, PT ;  /* 0x000000ff0b00720b */ /* 0x000fd60003f35000 */
[----:B------:R-:W0:Y:S01]  /*9660*/  @P0 MUFU.LG2 R8, R10 ;  /* 0x0000000a00080308 */ /* 0x000e220000000c00 */
[----:B------:R-:W-:Y:S01]  /*9670*/  @P0 FMUL.FTZ R5, R3, 0.69314718246459960938 ;  /* 0x3f31721803050820 */ /* 0x000fe20000410000 */
[----:B------:R-:W-:-:S06]  /*9680*/  IMAD.MOV.U32 R3, RZ, RZ, -0x800000 ;  /* 0xff800000ff037424 */ /* 0x000fcc00078e00ff */
[----:B------:R-:W1:Y:S08]  /*9690*/  @P1 MUFU.LG2 R9, R11 ;  /* 0x0000000b00091308 */ /* 0x000e700000000c00 */
[----:B------:R-:W2:Y:S01]  /*96a0*/  @P0 MUFU.RCP R4, R10 ;  /* 0x0000000a00040308 */ /* 0x000ea20000001000 */
[----:B0-----:R-:W-:-:S04]  /*96b0*/  @P0 FMUL.FTZ R8, R8, 0.69314718246459960938 ;  /* 0x3f31721808080820 */ /* 0x001fc80000410000 */
[----:B------:R-:W-:Y:S01]  /*96c0*/  @P0 FFMA.FTZ R3, R5, R6, R8 ;  /* 0x0000000605030223 */ /* 0x000fe20000010008 */
[----:B------:R-:W-:Y:S01]  /*96d0*/  IMAD.U32 R5, RZ, RZ, UR15 ;  /* 0x0000000fff057e24 */ /* 0x000fe2000f8e00ff */
[----:B------:R-:W-:Y:S01]  /*96e0*/  ISETP.NE.AND P0, PT, R17, RZ, PT ;  /* 0x000000ff1100720c */ /* 0x000fe20003f05270 */
[----:B-1----:R-:W-:Y:S02]  /*96f0*/  @P1 FMUL.FTZ R0, R9, 0.69314718246459960938 ;  /* 0x3f31721809001820 */ /* 0x002fe40000410000 */
[----:B------:R-:W-:-:S04]  /*9700*/  @P1 FMUL.FTZ R5, R5, 0.69314718246459960938 ;  /* 0x3f31721805051820 */ /* 0x000fc80000410000 */
[----:B------:R-:W-:Y:S01]  /*9710*/  @P1 FFMA.FTZ R152, R5, R7, R0 ;  /* 0x0000000705981223 */ /* 0x000fe20000010000 */
[----:B------:R-:W-:Y:S02]  /*9720*/  IMAD.MOV.U32 R0, RZ, RZ, RZ ;  /* 0x000000ffff007224 */ /* 0x000fe400078e00ff */
[----:B------:R-:W-:Y:S01]  /*9730*/  IMAD.U32 R5, RZ, RZ, UR37 ;  /* 0x00000025ff057e24 */ /* 0x000fe2000f8e00ff */
[----:B------:R-:W-:Y:S01]  /*9740*/  UIADD3 UR37, UR37, 0x1, URZ ;  /* 0x0000000125257890 */ /* 0x000fe2000fffe03f */
[-C--:B--2---:R-:W-:Y:S01]  /*9750*/  FMUL.FTZ R24, R24, R4.reuse ;  /* 0x0000000418187220 */ /* 0x084fe20000410000 */
[-C--:B------:R-:W-:Y:S01]  /*9760*/  FMUL.FTZ R25, R25, R4.reuse ;  /* 0x0000000419197220 */ /* 0x080fe20000410000 */
[----:B------:R-:W0:Y:S01]  /*9770*/  @P1 MUFU.RCP R0, R11 ;  /* 0x0000000b00001308 */ /* 0x000e220000001000 */
[----:B------:R-:W-:Y:S01]  /*9780*/  @!P0 IMAD R5, R5, 0x40, R16 ;  /* 0x0000004005058824 */ /* 0x000fe200078e0210 */
[----:B------:R-:W-:Y:S01]  /*9790*/  UISETP.NE.AND UP0, UPT, UR37, 0x2, UPT ;  /* 0x000000022500788c */ /* 0x000fe2000bf05270 */
[-C--:B------:R-:W-:Y:S01]  /*97a0*/  FMUL.FTZ R28, R28, R4.reuse ;  /* 0x000000041c1c7220 */ /* 0x080fe20000410000 */
[-C--:B------:R-:W-:Y:S01]  /*97b0*/  FMUL.FTZ R29, R29, R4.reuse ;  /* 0x000000041d1d7220 */ /* 0x080fe20000410000 */
[-C--:B------:R-:W-:Y:S01]  /*97c0*/  FMUL.FTZ R32, R32, R4.reuse ;  /* 0x0000000420207220 */ /* 0x080fe20000410000 */
[----:B------:R-:W-:Y:S01]  /*97d0*/  @!P0 LEA R5, R5, UR41, 0x2 ;  /* 0x0000002905058c11 */ /* 0x000fe2000f8e10ff */
[----:B------:R-:W-:Y:S01]  /*97e0*/  USEL UR4, URZ, 0x1, UP0 ;  /* 0x000000013f047887 */ /* 0x000fe20008000000 */
        /* <DEDUP_REMOVED lines=126> */
[----:B------:R-:W-:-:S02]  /*9fd0*/  USEL UR37, UR37, URZ, UP0 ;  /* 0x0000003f25257287 */ /* 0x000fc40008000000 */
[----:B------:R-:W-:Y:S01]  /*9fe0*/  ULOP3.LUT UR36, UR36, UR4, URZ, 0x3c, !UPT ;  /* 0x0000000424247292 */ /* 0x000fe2000f8e3c3f */
[----:B-1----:R-:W-:Y:S11]  /*9ff0*/  BAR.ARV 0xe, 0x100 ;  /* 0x0384000000007b1d */ /* 0x002ff60000002000 */
.L_x_4050:
[----:B------:R-:W0:Y:S08]  /*a000*/  S2UR UR4, SR_CgaCtaId ;  /* 0x00000000000479c3 */ /* 0x000e300000008800 */
[----:B------:R-:W-:Y:S06]  /*a010*/  BAR.SYNC.DEFER_BLOCKING 0x5, 0x180 ;  /* 0x0146000000007b1d */ /* 0x000fec0000010000 */
[----:B------:R-:W-:Y:S01]  /*a020*/  UMOV UR41, 0x400 ;  /* 0x0000040000297882 */ /* 0x000fe20000000000 */
[----:B------:R-:W-:Y:S01]  /*a030*/  BSSY B0, `(.L_x_4075) ;  /* 0x0000480000007945 */ /* 0x000fe20003800000 */
[----:B0-----:R-:W-:-:S09]  /*a040*/  ULEA UR41, UR4, UR41, 0x18 ;  /* 0x0000002904297291 */ /* 0x001fd2000f8ec03f */
[----:B------:R-:W0:Y:S02]  /*a050*/  LDS.128 R4, [UR41+0x388d0] ;  /* 0x0388d029ff047984 */ /* 0x000e240008000c00 */
[----:B0-----:R-:W-:Y:S02]  /*a060*/  R2UR UR4, R5 ;  /* 0x00000000050472ca */ /* 0x001fe400000e0000 */
[----:B------:R-:W-:Y:S01]  /*a070*/  R2UR UR5, R7 ;  /* 0x00000000070572ca */ /* 0x000fe200000e0000 */
[----:B------:R-:W-:Y:S06]  /*a080*/  BAR.ARV 0x4, 0x180 ;  /* 0x0106000000007b1d */ /* 0x000fec0000002000 */
[----:B------:R-:W-:Y:S08]  /*a090*/  @P0 BRA `(.L_x_4076) ;  /* 0x0000003800200947 */ /* 0x000ff00003800000 */
[----:B------:R-:W2:Y:S01]  /*a0a0*/  LDL R0, [R1+0x70] ;  /* 0x0000700001007983 */ /* 0x000ea20000100800 */
[----:B------:R-:W0:Y:S01]  /*a0b0*/  S2UR UR8, SR_SWINHI ;  /* 0x00000000000879c3 */ /* 0x000e220000002f00 */
[----:B------:R-:W-:Y:S01]  /*a0c0*/  F2FP.BF16.F32.PACK_AB R23, R71, R70 ;  /* 0x000000464717723e */ /* 0x000fe200000010ff */
[----:B------:R-:W-:Y:S01]  /*a0d0*/  UMOV UR6, UR41 ;  /* 0x0000002900067c82 */ /* 0x000fe20008000000 */
[----:B0-----:R-:W-:Y:S01]  /*a0e0*/  UMOV UR7, UR8 ;  /* 0x0000000800077c82 */ /* 0x001fe20008000000 */
[----:B------:R-:W-:Y:S02]  /*a0f0*/  IMAD.U32 R4, RZ, RZ, UR6 ;  /* 0x00000006ff047e24 */ /* 0x000fe4000f8e00ff */
[----:B------:R-:W-:Y:S01]  /*a100*/  IMAD.U32 R5, RZ, RZ, UR7 ;  /* 0x00000007ff057e24 */ /* 0x000fe2000f8e00ff */
[----:B------:R-:W-:Y:S01]  /*a110*/  ULDC.64 UR6, c[0x0][0xd08] ;  /* 0x0003420000067ab9 */ /* 0x000fe20000000a00 */
[----:B------:R-:W-:Y:S01]  /*a120*/  BAR.SYNC.DEFER_BLOCKING 0x1, 0x100 ;  /* 0x0044000000007b1d */ /* 0x000fe20000010000 */
[----:B--2---:R-:W-:-:S03]  /*a130*/  IMAD.WIDE R20, R0, 0x2, R4 ;  /* 0x0000000200147825 */ /* 0x004fc600078e0204 */
[C---:B------:R-:W-:Y:S02]  /*a140*/  IADD3 R9, P6, R20.reuse, 0x6060, RZ ;  /* 0x0000606014097810 */ /* 0x040fe40007fde0ff */
[C---:B------:R-:W-:Y:S02]  /*a150*/  IADD3 R13, P1, R20.reuse, 0x6020, RZ ;  /* 0x00006020140d7810 */ /* 0x040fe40007f3e0ff */
[----:B------:R-:W-:Y:S02]  /*a160*/  LOP3.LUT R8, R9, 0x380, RZ, 0xc0, !PT ;  /* 0x0000038009087812 */ /* 0x000fe400078ec0ff */
[----:B------:R-:W-:Y:S02]  /*a170*/  IADD3 R11, P0, R20, 0x6040, RZ ;  /* 0x00006040140b7810 */ /* 0x000fe40007f1e0ff */
[----:B------:R-:W-:Y:S02]  /*a180*/  SHF.R.U64 R8, R8, 0x3, RZ ;  /* 0x0000000308087819 */ /* 0x000fe400000012ff */
[----:B------:R-:W-:-:S02]  /*a190*/  LOP3.LUT R12, R13, 0x380, RZ, 0xc0, !PT ;  /* 0x000003800d0c7812 */ /* 0x000fc400078ec0ff */
[----:B------:R-:W-:Y:S01]  /*a1a0*/  LOP3.LUT R8, R8, R9, RZ, 0x3c, !PT ;  /* 0x0000000908087212 */ /* 0x000fe200078e3cff */
[----:B------:R-:W-:Y:S01]  /*a1b0*/  IMAD.X R9, RZ, RZ, R21, P6 ;  /* 0x000000ffff097224 */ /* 0x000fe200030e0615 */
[----:B------:R-:W-:Y:S02]  /*a1c0*/  LOP3.LUT R10, R11, 0x380, RZ, 0xc0, !PT ;  /* 0x000003800b0a7812 */ /* 0x000fe400078ec0ff */
[----:B------:R-:W-:Y:S02]  /*a1d0*/  LOP3.LUT R0, R20, 0x380, RZ, 0xc0, !PT ;  /* 0x0000038014007812 */ /* 0x000fe400078ec0ff */
[----:B------:R-:W-:Y:S02]  /*a1e0*/  SHF.R.U64 R12, R12, 0x3, RZ ;  /* 0x000000030c0c7819 */ /* 0x000fe400000012ff */
[----:B------:R-:W-:Y:S02]  /*a1f0*/  SHF.R.U64 R10, R10, 0x3, RZ ;  /* 0x000000030a0a7819 */ /* 0x000fe400000012ff */
[----:B------:R-:W-:-:S02]  /*a200*/  SHF.R.U64 R0, R0, 0x3, RZ ;  /* 0x0000000300007819 */ /* 0x000fc400000012ff */
[----:B------:R-:W-:Y:S01]  /*a210*/  LOP3.LUT R12, R12, R13, RZ, 0x3c, !PT ;  /* 0x0000000d0c0c7212 */ /* 0x000fe200078e3cff */
[--C-:B------:R-:W-:Y:S01]  /*a220*/  IMAD.X R13, RZ, RZ, R21.reuse, P1 ;  /* 0x000000ffff0d7224 */ /* 0x100fe200008e0615 */
[----:B------:R-:W-:Y:S01]  /*a230*/  MOV R164, R8 ;  /* 0x0000000800a47202 */ /* 0x000fe20000000f00 */
[--C-:B------:R-:W-:Y:S01]  /*a240*/  IMAD.MOV.U32 R9, RZ, RZ, R21.reuse ;  /* 0x000000ffff097224 */ /* 0x100fe200078e0015 */
[----:B------:R-:W-:Y:S01]  /*a250*/  LOP3.LUT R10, R10, R11, RZ, 0x3c, !PT ;  /* 0x0000000b0a0a7212 */ /* 0x000fe200078e3cff */
[----:B------:R-:W-:Y:S01]  /*a260*/  IMAD.X R11, RZ, RZ, R21, P0 ;  /* 0x000000ffff0b7224 */ /* 0x000fe200000e0615 */
[----:B------:R-:W-:Y:S02]  /*a270*/  LOP3.LUT R8, R0, R20, RZ, 0x3c, !PT ;  /* 0x0000001400087212 */ /* 0x000fe400078e3cff */
[----:B------:R-:W-:Y:S02]  /*a280*/  IADD3 R162, P0, R20, 0x2060, RZ ;  /* 0x0000206014a27810 */ /* 0x000fe40007f1e0ff */
[----:B------:R-:W-:-:S02]  /*a290*/  MOV R18, R12 ;  /* 0x0000000c00127202 */ /* 0x000fc40000000f00 */
[----:B------:R-:W-:Y:S02]  /*a2a0*/  MOV R12, R8 ;  /* 0x00000008000c7202 */ /* 0x000fe40000000f00 */
[----:B------:R-:W0:Y:S01]  /*a2b0*/  LDC R9, c[0x0][0xbd4] ;  /* 0x0002f500ff097b82 */ /* 0x000e220000000800 */
[----:B------:R-:W-:Y:S02]  /*a2c0*/  LOP3.LUT R163, R162, 0x380, RZ, 0xc0, !PT ;  /* 0x00000380a2a37812 */ /* 0x000fe400078ec0ff */
[----:B------:R-:W-:Y:S02]  /*a2d0*/  IADD3 R154, P3, R20, 0x4060, RZ ;  /* 0x00004060149a7810 */ /* 0x000fe40007f7e0ff */
[----:B------:R-:W-:Y:S02]  /*a2e0*/  SHF.R.U64 R163, R163, 0x3, RZ ;  /* 0x00000003a3a37819 */ /* 0x000fe400000012ff */
[----:B------:R-:W-:Y:S02]  /*a2f0*/  LOP3.LUT R155, R154, 0x380, RZ, 0xc0, !PT ;  /* 0x000003809a9b7812 */ /* 0x000fe400078ec0ff */
[----:B------:R-:W-:Y:S01]  /*a300*/  LOP3.LUT R162, R163, R162, RZ, 0x3c, !PT ;  /* 0x000000a2a3a27212 */ /* 0x000fe200078e3cff */
[----:B------:R-:W-:Y:S01]  /*a310*/  IMAD.X R163, RZ, RZ, R21, P0 ;  /* 0x000000ffffa37224 */ /* 0x000fe200000e0615 */
[----:B------:R-:W-:-:S02]  /*a320*/  IADD3 R8, P0, R20, 0x2040, RZ ;  /* 0x0000204014087810 */ /* 0x000fc40007f1e0ff */
[----:B------:R-:W-:Y:S02]  /*a330*/  SHF.R.U64 R155, R155, 0x3, RZ ;  /* 0x000000039b9b7819 */ /* 0x000fe400000012ff */
[----:B------:R-:W-:Y:S02]  /*a340*/  LOP3.LUT R0, R8, 0x380, RZ, 0xc0, !PT ;  /* 0x0000038008007812 */ /* 0x000fe400078ec0ff */
[----:B------:R-:W-:Y:S02]  /*a350*/  ISETP.NE.AND P1, PT, R22, RZ, PT ;  /* 0x000000ff1600720c */ /* 0x000fe40003f25270 */
[----:B------:R-:W-:Y:S02]  /*a360*/  SHF.R.U64 R0, R0, 0x3, RZ ;  /* 0x0000000300007819 */ /* 0x000fe400000012ff */
[----:B------:R-:W-:Y:S01]  /*a370*/  LOP3.LUT R154, R155, R154, RZ, 0x3c, !PT ;  /* 0x0000009a9b9a7212 */ /* 0x000fe200078e3cff */
[----:B------:R-:W-:Y:S01]  /*a380*/  IMAD.X R155, RZ, RZ, R21, P3 ;  /* 0x000000ffff9b7224 */ /* 0x000fe200018e0615 */
[----:B------:R-:W-:-:S02]  /*a390*/  LOP3.LUT R8, R0, R8, RZ, 0x3c, !PT ;  /* 0x0000000800087212 */ /* 0x000fc400078e3cff */
[----:B0-----:R-:W-:Y:S01]  /*a3a0*/  SEL R0, R22, R9, P1 ;  /* 0x0000000916007207 */ /* 0x001fe20000800000 */
[----:B------:R-:W-:Y:S01]  /*a3b0*/  IMAD.X R9, RZ, RZ, R21, P0 ;  /* 0x000000ffff097224 */ /* 0x000fe200000e0615 */
[----:B------:R-:W-:Y:S02]  /*a3c0*/  MOV R154, R154 ;  /* 0x0000009a009a7202 */ /* 0x000fe40000000f00 */
[C---:B------:R-:W-:Y:S02]  /*a3d0*/  IADD3 R156, P4, R20.reuse, 0x4040, RZ ;  /* 0x00004040149c7810 */ /* 0x040fe40007f9e0ff */
[----:B------:R-:W-:Y:S02]  /*a3e0*/  MOV R155, R8 ;  /* 0x00000008009b7202 */ /* 0x000fe40000000f00 */
[----:B------:R-:W-:Y:S02]  /*a3f0*/  IADD3 R8, P0, R20, 0x2020, RZ ;  /* 0x0000202014087810 */ /* 0x000fe40007f1e0ff */
[----:B------:R-:W-:-:S02]  /*a400*/  LOP3.LUT R157, R156, 0x380, RZ, 0xc0, !PT ;  /* 0x000003809c9d7812 */ /* 0x000fc400078ec0ff */
[----:B------:R-:W-:Y:S02]  /*a410*/  LOP3.LUT R9, R8, 0x380, RZ, 0xc0, !PT ;  /* 0x0000038008097812 */ /* 0x000fe400078ec0ff */
[----:B------:R-:W-:Y:S02]  /*a420*/  SHF.R.U64 R157, R157, 0x3, RZ ;  /* 0x000000039d9d7819 */ /* 0x000fe400000012ff */
[----:B------:R-:W-:Y:S02]  /*a430*/  SHF.R.U64 R9, R9, 0x3, RZ ;  /* 0x0000000309097819 */ /* 0x000fe400000012ff */
[----:B------:R-:W-:Y:S01]  /*a440*/  LOP3.LUT R156, R157, R156, RZ, 0x3c, !PT ;  /* 0x0000009c9d9c7212 */ /* 0x000fe200078e3cff */
[--C-:B------:R-:W-:Y:S01]  /*a450*/  IMAD.X R157, RZ, RZ, R21.reuse, P4 ;  /* 0x000000ffff9d7224 */ /* 0x100fe200020e0615 */
[----:B------:R-:W-:Y:S01]  /*a460*/  LOP3.LUT R8, R9, R8, RZ, 0x3c, !PT ;  /* 0x0000000809087212 */ /* 0x000fe200078e3cff */
[----:B------:R-:W-:Y:S01]  /*a470*/  IMAD.X R9, RZ, RZ, R21, P0 ;  /* 0x000000ffff097224 */ /* 0x000fe200000e0615 */
[----:B------:R-:W-:-:S02]  /*a480*/  MOV R153, R10 ;  /* 0x0000000a00997202 */ /* 0x000fc40000000f00 */
[----:B------:R-:W-:Y:S02]  /*a490*/  MOV R156, R156 ;  /* 0x0000009c009c7202 */ /* 0x000fe40000000f00 */
[----:B------:R-:W-:Y:S02]  /*a4a0*/  MOV R157, R8 ;  /* 0x00000008009d7202 */ /* 0x000fe40000000f00 */
[----:B------:R-:W-:Y:S02]  /*a4b0*/  F2FP.BF16.F32.PACK_AB R8, R25, R24 ;  /* 0x000000181908723e */ /* 0x000fe400000010ff */
[----:B------:R-:W-:Y:S02]  /*a4c0*/  F2FP.BF16.F32.PACK_AB R9, R27, R26 ;  /* 0x0000001a1b09723e */ /* 0x000fe400000010ff */
[----:B------:R-:W-:Y:S02]  /*a4d0*/  F2FP.BF16.F32.PACK_AB R10, R29, R28 ;  /* 0x0000001c1d0a723e */ /* 0x000fe400000010ff */
[----:B------:R-:W-:-:S02]  /*a4e0*/  F2FP.BF16.F32.PACK_AB R11, R31, R30 ;  /* 0x0000001e1f0b723e */ /* 0x000fc400000010ff */
[----:B------:R-:W-:Y:S02]  /*a4f0*/  IADD3 R14, P2, R20, 0x6000, RZ ;  /* 0x00006000140e7810 */ /* 0x000fe40007f5e0ff */
[----:B------:R-:W-:Y:S01]  /*a500*/  F2FP.BF16.F32.PACK_AB R13, R35, R34 ;  /* 0x00000022230d723e */ /* 0x000fe200000010ff */
[----:B------:R0:W-:Y:S01]  /*a510*/  STSM.16.M88.4 [R12], R8 ;  /* 0x000000080c007844 */ /* 0x0001e20000000200 */
[----:B------:R-:W-:Y:S02]  /*a520*/  LOP3.LUT R15, R14, 0x380, RZ, 0xc0, !PT ;  /* 0x000003800e0f7812 */ /* 0x000fe400078ec0ff */
[C---:B------:R-:W-:Y:S02]  /*a530*/  IADD3 R158, P5, R20.reuse, 0x4020, RZ ;  /* 0x00004020149e7810 */ /* 0x040fe40007fbe0ff */
[----:B------:R-:W-:Y:S02]  /*a540*/  SHF.R.U64 R15, R15, 0x3, RZ ;  /* 0x000000030f0f7819 */ /* 0x000fe400000012ff */
[----:B------:R-:W-:-:S02]  /*a550*/  IADD3 R160, P6, R20, 0x4000, RZ ;  /* 0x0000400014a07810 */ /* 0x000fc40007fde0ff */
[----:B------:R-:W-:Y:S01]  /*a560*/  LOP3.LUT R14, R15, R14, RZ, 0x3c, !PT ;  /* 0x0000000e0f0e7212 */ /* 0x000fe200078e3cff */
[----:B------:R-:W-:Y:S01]  /*a570*/  IMAD.X R15, RZ, RZ, R21, P2 ;  /* 0x000000ffff0f7224 */ /* 0x000fe200010e0615 */
[----:B------:R-:W-:Y:S02]  /*a580*/  LOP3.LUT R159, R158, 0x380, RZ, 0xc0, !PT ;  /* 0x000003809e9f7812 */ /* 0x000fe400078ec0ff */
[----:B------:R-:W-:Y:S02]  /*a590*/  LOP3.LUT R161, R160, 0x380, RZ, 0xc0, !PT ;  /* 0x00000380a0a17812 */ /* 0x000fe400078ec0ff */
[----:B------:R-:W-:Y:S02]  /*a5a0*/  MOV R7, R14 ;  /* 0x0000000e00077202 */ /* 0x000fe40000000f00 */
[----:B0-----:R-:W-:Y:S02]  /*a5b0*/  IADD3 R8, P0, R20, 0x20, RZ ;  /* 0x0000002014087810 */ /* 0x001fe40007f1e0ff */
[----:B------:R-:W-:-:S02]  /*a5c0*/  F2FP.BF16.F32.PACK_AB R12, R33, R32 ;  /* 0x00000020210c723e */ /* 0x000fc400000010ff */
[----:B------:R-:W-:Y:S02]  /*a5d0*/  LOP3.LUT R9, R8, 0x380, RZ, 0xc0, !PT ;  /* 0x0000038008097812 */ /* 0x000fe400078ec0ff */
[----:B------:R-:W-:Y:S02]  /*a5e0*/  F2FP.BF16.F32.PACK_AB R14, R37, R36 ;  /* 0x00000024250e723e */ /* 0x000fe400000010ff */
[----:B------:R-:W-:Y:S02]  /*a5f0*/  SHF.R.U64 R9, R9, 0x3, RZ ;  /* 0x0000000309097819 */ /* 0x000fe400000012ff */
[----:B------:R-:W-:Y:S02]  /*a600*/  F2FP.BF16.F32.PACK_AB R15, R39, R38 ;  /* 0x00000026270f723e */ /* 0x000fe400000010ff */
[----:B------:R-:W-:Y:S01]  /*a610*/  LOP3.LUT R8, R9, R8, RZ, 0x3c, !PT ;  /* 0x0000000809087212 */ /* 0x000fe200078e3cff */
[----:B------:R-:W-:Y:S01]  /*a620*/  IMAD.X R9, RZ, RZ, R21, P0 ;  /* 0x000000ffff097224 */ /* 0x000fe200000e0615 */
[----:B------:R-:W-:-:S02]  /*a630*/  F2FP.BF16.F32.PACK_AB R10, R45, R44 ;  /* 0x0000002c2d0a723e */ /* 0x000fc400000010ff */
[----:B------:R-:W-:Y:S02]  /*a640*/  F2FP.BF16.F32.PACK_AB R11, R47, R46 ;  /* 0x0000002e2f0b723e */ /* 0x000fe400000010ff */
[----:B------:R-:W-:Y:S02]  /*a650*/  MOV R8, R8 ;  /* 0x0000000800087202 */ /* 0x000fe40000000f00 */
[----:B------:R-:W-:Y:S02]  /*a660*/  SHF.R.U64 R159, R159, 0x3, RZ ;  /* 0x000000039f9f7819 */ /* 0x000fe400000012ff */
[----:B------:R-:W-:Y:S01]  /*a670*/  SHF.R.U64 R161, R161, 0x3, RZ ;  /* 0x00000003a1a17819 */ /* 0x000fe200000012ff */
[----:B------:R0:W-:Y:S01]  /*a680*/  STSM.16.M88.4 [R8], R12 ;  /* 0x0000000c08007844 */ /* 0x0001e20000000200 */
[----:B------:R-:W-:Y:S01]  /*a690*/  LOP3.LUT R158, R159, R158, RZ, 0x3c, !PT ;  /* 0x0000009e9f9e7212 */ /* 0x000fe200078e3cff */
[--C-:B------:R-:W-:Y:S01]  /*a6a0*/  IMAD.X R159, RZ, RZ, R21.reuse, P5 ;  /* 0x000000ffff9f7224 */ /* 0x100fe200028e0615 */
[----:B------:R-:W-:Y:S01]  /*a6b0*/  LOP3.LUT R160, R161, R160, RZ, 0x3c, !PT ;  /* 0x000000a0a1a07212 */ /* 0x000fe200078e3cff */
[----:B------:R-:W-:Y:S01]  /*a6c0*/  IMAD.X R161, RZ, RZ, R21, P6 ;  /* 0x000000ffffa17224 */ /* 0x000fe200030e0615 */
[----:B------:R-:W-:-:S02]  /*a6d0*/  MOV R162, R162 ;  /* 0x000000a200a27202 */ /* 0x000fc40000000f00 */
[----:B------:R-:W-:Y:S02]  /*a6e0*/  MOV R158, R158 ;  /* 0x0000009e009e7202 */ /* 0x000fe40000000f00 */
[----:B------:R-:W-:Y:S02]  /*a6f0*/  MOV R160, R160 ;  /* 0x000000a000a07202 */ /* 0x000fe40000000f00 */
[----:B0-----:R-:W-:Y:S02]  /*a700*/  IADD3 R8, P0, R20, 0x40, RZ ;  /* 0x0000004014087810 */ /* 0x001fe40007f1e0ff */
[----:B------:R-:W-:Y:S02]  /*a710*/  F2FP.BF16.F32.PACK_AB R13, R59, R58 ;  /* 0x0000003a3b0d723e */ /* 0x000fe400000010ff */
[----:B------:R-:W-:Y:S02]  /*a720*/  LOP3.LUT R9, R8, 0x380, RZ, 0xc0, !PT ;  /* 0x0000038008097812 */ /* 0x000fe400078ec0ff */
[----:B------:R-:W-:-:S02]  /*a730*/  F2FP.BF16.F32.PACK_AB R14, R61, R60 ;  /* 0x0000003c3d0e723e */ /* 0x000fc400000010ff */
[----:B------:R-:W-:Y:S02]  /*a740*/  SHF.R.U64 R9, R9, 0x3, RZ ;  /* 0x0000000309097819 */ /* 0x000fe400000012ff */
[----:B------:R-:W-:Y:S02]  /*a750*/  F2FP.BF16.F32.PACK_AB R15, R63, R62 ;  /* 0x0000003e3f0f723e */ /* 0x000fe400000010ff */
[----:B------:R-:W-:Y:S01]  /*a760*/  LOP3.LUT R8, R9, R8, RZ, 0x3c, !PT ;  /* 0x0000000809087212 */ /* 0x000fe200078e3cff */
[----:B------:R-:W-:-:S05]  /*a770*/  IMAD.X R9, RZ, RZ, R21, P0 ;  /* 0x000000ffff097224 */ /* 0x000fca00000e0615 */
[----:B------:R-:W-:Y:S02]  /*a780*/  MOV R12, R8 ;  /* 0x00000008000c7202 */ /* 0x000fe40000000f00 */
[----:B------:R-:W-:Y:S02]  /*a790*/  F2FP.BF16.F32.PACK_AB R8, R41, R40 ;  /* 0x000000282908723e */ /* 0x000fe400000010ff */
[----:B------:R-:W-:-:S05]  /*a7a0*/  F2FP.BF16.F32.PACK_AB R9, R43, R42 ;  /* 0x0000002a2b09723e */ /* 0x000fca00000010ff */
[----:B------:R0:W-:Y:S02]  /*a7b0*/  STSM.16.M88.4 [R12], R8 ;  /* 0x000000080c007844 */ /* 0x0001e40000000200 */
[C---:B0-----:R-:W-:Y:S02]  /*a7c0*/  IADD3 R8, P0, R20.reuse, 0x2000, RZ ;  /* 0x0000200014087810 */ /* 0x041fe40007f1e0ff */
[----:B------:R-:W-:Y:S02]  /*a7d0*/  IADD3 R10, P1, R20, 0x60, RZ ;  /* 0x00000060140a7810 */ /* 0x000fe40007f3e0ff */
[----:B------:R-:W-:Y:S02]  /*a7e0*/  LOP3.LUT R9, R8, 0x380, RZ, 0xc0, !PT ;  /* 0x0000038008097812 */ /* 0x000fe400078ec0ff */
[----:B------:R-:W-:Y:S02]  /*a7f0*/  F2FP.BF16.F32.PACK_AB R11, R55, R54 ;  /* 0x00000036370b723e */ /* 0x000fe400000010ff */
[----:B------:R-:W-:-:S02]  /*a800*/  SHF.R.U64 R9, R9, 0x3, RZ ;  /* 0x0000000309097819 */ /* 0x000fc400000012ff */
[----:B------:R-:W-:Y:S02]  /*a810*/  F2FP.BF16.F32.PACK_AB R12, R57, R56 ;  /* 0x00000038390c723e */ /* 0x000fe400000010ff */
[----:B------:R-:W-:Y:S01]  /*a820*/  LOP3.LUT R8, R9, R8, RZ, 0x3c, !PT ;  /* 0x0000000809087212 */ /* 0x000fe200078e3cff */
[--C-:B------:R-:W-:Y:S01]  /*a830*/  IMAD.X R9, RZ, RZ, R21.reuse, P0 ;  /* 0x000000ffff097224 */ /* 0x100fe200000e0615 */
[----:B------:R-:W-:Y:S01]  /*a840*/  ISETP.NE.U32.AND P0, PT, RZ, UR6, PT ;  /* 0x00000006ff007c0c */ /* 0x000fe2000bf05070 */
[----:B------:R-:W-:-:S03]  /*a850*/  IMAD.X R21, RZ, RZ, R21, P1 ;  /* 0x000000ffff157224 */ /* 0x000fc600008e0615 */
[----:B------:R-:W-:Y:S02]  /*a860*/  MOV R22, R8 ;  /* 0x0000000800167202 */ /* 0x000fe40000000f00 */
[----:B------:R-:W-:Y:S02]  /*a870*/  LOP3.LUT R8, R10, 0x380, RZ, 0xc0, !PT ;  /* 0x000003800a087812 */ /* 0x000fe400078ec0ff */
[----:B------:R-:W-:Y:S02]  /*a880*/  F2FP.BF16.F32.PACK_AB R9, R51, R50 ;  /* 0x000000323309723e */ /* 0x000fe400000010ff */
[----:B------:R-:W-:Y:S02]  /*a890*/  SHF.R.U64 R8, R8, 0x3, RZ ;  /* 0x0000000308087819 */ /* 0x000fe400000012ff */
[----:B------:R-:W-:Y:S02]  /*a8a0*/  ISETP.NE.AND.EX P0, PT, RZ, UR7, PT, P0 ;  /* 0x00000007ff007c0c */ /* 0x000fe4000bf05300 */
[----:B------:R-:W-:-:S02]  /*a8b0*/  LOP3.LUT R20, R8, R10, RZ, 0x3c, !PT ;  /* 0x0000000a08147212 */ /* 0x000fc400078e3cff */
[----:B------:R-:W-:Y:S02]  /*a8c0*/  F2FP.BF16.F32.PACK_AB R8, R49, R48 ;  /* 0x000000303108723e */ /* 0x000fe400000010ff */
[----:B------:R-:W-:Y:S02]  /*a8d0*/  MOV R20, R20 ;  /* 0x0000001400147202 */ /* 0x000fe40000000f00 */
[----:B------:R-:W-:Y:S02]  /*a8e0*/  F2FP.BF16.F32.PACK_AB R10, R53, R52 ;  /* 0x00000034350a723e */ /* 0x000fe400000010ff */
[----:B------:R-:W-:-:S03]  /*a8f0*/  F2FP.BF16.F32.PACK_AB R21, R67, R66 ;  /* 0x000000424315723e */ /* 0x000fc600000010ff */
[----:B------:R0:W-:Y:S04]  /*a900*/  STSM.16.M88.4 [R20], R8 ;  /* 0x0000000814007844 */ /* 0x0001e80000000200 */
[----:B------:R1:W-:Y:S01]  /*a910*/  STSM.16.M88.4 [R22], R12 ;  /* 0x0000000c16007844 */ /* 0x0003e20000000200 */
[----:B0-----:R-:W-:Y:S02]  /*a920*/  F2FP.BF16.F32.PACK_AB R20, R65, R64 ;  /* 0x000000404114723e */ /* 0x001fe400000010ff */
[----:B------:R-:W-:Y:S02]  /*a930*/  F2FP.BF16.F32.PACK_AB R8, R73, R72 ;  /* 0x000000484908723e */ /* 0x000fe400000010ff */
[----:B-1----:R-:W-:Y:S02]  /*a940*/  F2FP.BF16.F32.PACK_AB R22, R69, R68 ;  /* 0x000000444516723e */ /* 0x002fe400000010ff */
[----:B------:R-:W-:-:S02]  /*a950*/  F2FP.BF16.F32.PACK_AB R9, R75, R74 ;  /* 0x0000004a4b09723e */ /* 0x000fc400000010ff */
[----:B------:R-:W-:Y:S01]  /*a960*/  F2FP.BF16.F32.PACK_AB R10, R77, R76 ;  /* 0x0000004c4d0a723e */ /* 0x000fe200000010ff */
[----:B------:R0:W-:Y:S01]  /*a970*/  STSM.16.M88.4 [R157], R20 ;  /* 0x000000149d007844 */ /* 0x0001e20000000200 */
[----:B------:R-:W-:Y:S02]  /*a980*/  F2FP.BF16.F32.PACK_AB R11, R79, R78 ;  /* 0x0000004e4f0b723e */ /* 0x000fe400000010ff */
[----:B------:R-:W-:Y:S02]  /*a990*/  F2FP.BF16.F32.PACK_AB R12, R81, R80 ;  /* 0x00000050510c723e */ /* 0x000fe400000010ff */
[----:B------:R-:W-:Y:S01]  /*a9a0*/  F2FP.BF16.F32.PACK_AB R13, R83, R82 ;  /* 0x00000052530d723e */ /* 0x000fe200000010ff */
[----:B------:R1:W-:Y:S01]  /*a9b0*/  STSM.16.M88.4 [R155], R8 ;  /* 0x000000089b007844 */ /* 0x0003e20000000200 */
[----:B------:R-:W-:Y:S02]  /*a9c0*/  F2FP.BF16.F32.PACK_AB R14, R85, R84 ;  /* 0x00000054550e723e */ /* 0x000fe400000010ff */
[----:B------:R-:W-:-:S05]  /*a9d0*/  F2FP.BF16.F32.PACK_AB R15, R87, R86 ;  /* 0x00000056570f723e */ /* 0x000fca00000010ff */
[----:B------:R2:W-:Y:S01]  /*a9e0*/  STSM.16.M88.4 [R162], R12 ;  /* 0x0000000ca2007844 */ /* 0x0005e20000000200 */
[----:B0-----:R-:W-:Y:S02]  /*a9f0*/  F2FP.BF16.F32.PACK_AB R20, R89, R88 ;  /* 0x000000585914723e */ /* 0x001fe400000010ff */
[----:B------:R-:W-:Y:S02]  /*aa00*/  F2FP.BF16.F32.PACK_AB R21, R91, R90 ;  /* 0x0000005a5b15723e */ /* 0x000fe400000010ff */
[----:B------:R-:W-:Y:S02]  /*aa10*/  F2FP.BF16.F32.PACK_AB R22, R93, R92 ;  /* 0x0000005c5d16723e */ /* 0x000fe400000010ff */
[----:B------:R-:W-:Y:S02]  /*aa20*/  F2FP.BF16.F32.PACK_AB R23, R95, R94 ;  /* 0x0000005e5f17723e */ /* 0x000fe400000010ff */
[----:B-1----:R-:W-:Y:S02]  /*aa30*/  F2FP.BF16.F32.PACK_AB R8, R97, R96 ;  /* 0x000000606108723e */ /* 0x002fe400000010ff */
[----:B------:R-:W-:Y:S01]  /*aa40*/  F2FP.BF16.F32.PACK_AB R9, R99, R98 ;  /* 0x000000626309723e */ /* 0x000fe200000010ff */
[----:B------:R0:W-:Y:S01]  /*aa50*/  STSM.16.M88.4 [R160], R20 ;  /* 0x00000014a0007844 */ /* 0x0001e20000000200 */
[----:B------:R-:W-:-:S02]  /*aa60*/  F2FP.BF16.F32.PACK_AB R10, R101, R100 ;  /* 0x00000064650a723e */ /* 0x000fc400000010ff */
[----:B------:R-:W-:Y:S02]  /*aa70*/  F2FP.BF16.F32.PACK_AB R11, R103, R102 ;  /* 0x00000066670b723e */ /* 0x000fe400000010ff */
[----:B--2---:R-:W-:Y:S02]  /*aa80*/  F2FP.BF16.F32.PACK_AB R12, R105, R104 ;  /* 0x00000068690c723e */ /* 0x004fe400000010ff */
[----:B------:R-:W-:Y:S01]  /*aa90*/  F2FP.BF16.F32.PACK_AB R13, R107, R106 ;  /* 0x0000006a6b0d723e */ /* 0x000fe200000010ff */
[----:B------:R1:W-:Y:S01]  /*aaa0*/  STSM.16.M88.4 [R158], R8 ;  /* 0x000000089e007844 */ /* 0x0003e20000000200 */
[----:B------:R-:W-:Y:S02]  /*aab0*/  F2FP.BF16.F32.PACK_AB R14, R109, R108 ;  /* 0x0000006c6d0e723e */ /* 0x000fe400000010ff */
[----:B------:R-:W-:Y:S02]  /*aac0*/  F2FP.BF16.F32.PACK_AB R15, R111, R110 ;  /* 0x0000006e6f0f723e */ /* 0x000fe400000010ff */
[----:B0-----:R-:W-:-:S03]  /*aad0*/  F2FP.BF16.F32.PACK_AB R20, R113, R112 ;  /* 0x000000707114723e */ /* 0x001fc600000010ff */
[----:B------:R0:W-:Y:S01]  /*aae0*/  STSM.16.M88.4 [R156], R12 ;  /* 0x0000000c9c007844 */ /* 0x0001e20000000200 */
        /* <DEDUP_REMOVED lines=8> */
[----:B0-----:R-:W-:Y:S02]  /*ab70*/  F2FP.BF16.F32.PACK_AB R12, R129, R128 ;  /* 0x00000080810c723e */ /* 0x001fe400000010ff */
[----:B------:R-:W-:Y:S01]  /*ab80*/  F2FP.BF16.F32.PACK_AB R13, R131, R130 ;  /* 0x00000082830d723e */ /* 0x000fe200000010ff */
[----:B------:R0:W-:Y:S01]  /*ab90*/  STSM.16.M88.4 [R7], R8 ;  /* 0x0000000807007844 */ /* 0x0001e20000000200 */
[----:B------:R-:W-:Y:S02]  /*aba0*/  F2FP.BF16.F32.PACK_AB R14, R133, R132 ;  /* 0x00000084850e723e */ /* 0x000fe400000010ff */
[----:B------:R-:W-:Y:S02]  /*abb0*/  F2FP.BF16.F32.PACK_AB R15, R135, R134 ;  /* 0x00000086870f723e */ /* 0x000fe400000010ff */
[----:B-1----:R-:W-:-:S03]  /*abc0*/  F2FP.BF16.F32.PACK_AB R20, R137, R136 ;  /* 0x000000888914723e */ /* 0x002fc600000010ff */
[----:B------:R1:W-:Y:S01]  /*abd0*/  STSM.16.M88.4 [R18], R12 ;  /* 0x0000000c12007844 */ /* 0x0003e20000000200 */
[----:B------:R-:W-:Y:S02]  /*abe0*/  F2FP.BF16.F32.PACK_AB R21, R139, R138 ;  /* 0x0000008a8b15723e */ /* 0x000fe400000010ff */
[----:B------:R-:W-:Y:S02]  /*abf0*/  F2FP.BF16.F32.PACK_AB R22, R141, R140 ;  /* 0x0000008c8d16723e */ /* 0x000fe400000010ff */
[----:B------:R-:W-:Y:S02]  /*ac00*/  F2FP.BF16.F32.PACK_AB R23, R143, R142 ;  /* 0x0000008e8f17723e */ /* 0x000fe400000010ff */
[----:B0-----:R-:W-:Y:S02]  /*ac10*/  F2FP.BF16.F32.PACK_AB R8, R145, R144 ;  /* 0x000000909108723e */ /* 0x001fe400000010ff */
[----:B------:R-:W-:Y:S01]  /*ac20*/  F2FP.BF16.F32.PACK_AB R9, R147, R146 ;  /* 0x000000929309723e */ /* 0x000fe200000010ff */
[----:B------:R-:W-:Y:S01]  /*ac30*/  STSM.16.M88.4 [R153], R20 ;  /* 0x0000001499007844 */ /* 0x000fe20000000200 */
[----:B------:R-:W-:-:S02]  /*ac40*/  F2FP.BF16.F32.PACK_AB R10, R149, R148 ;  /* 0x00000094950a723e */ /* 0x000fc400000010ff */
[----:B------:R-:W-:Y:S01]  /*ac50*/  F2FP.BF16.F32.PACK_AB R11, R151, R150 ;  /* 0x00000096970b723e */ /* 0x000fe200000010ff */
[C---:B-1----:R-:W-:Y:S01]  /*ac60*/  IMAD.SHL.U32 R13, R187.reuse, 0x4, RZ ;  /* 0x00000004bb0d7824 */ /* 0x042fe200078e00ff */
[----:B------:R-:W-:-:S03]  /*ac70*/  SHF.L.U64.HI R14, R187, 0x2, R195 ;  /* 0x00000002bb0e7819 */ /* 0x000fc600000102c3 */
[----:B------:R0:W-:Y:S02]  /*ac80*/  STSM.16.M88.4 [R164], R8 ;  /* 0x00000008a4007844 */ /* 0x0001e40000000200 */
[----:B0-----:R-:W0:Y:S08]  /*ac90*/  LDC.64 R10, c[0x0][0xd00] ;  /* 0x00034000ff0a7b82 */ /* 0x001e300000000a00 */
[----:B------:R-:W-:Y:S01]  /*aca0*/  BAR.SYNC.DEFER_BLOCKING 0x1, 0x100 ;  /* 0x0044000000007b1d */ /* 0x000fe20000010000 */
[----:B------:R-:W-:-:S04]  /*acb0*/  @P0 IADD3 R8, P2, R13, UR6, RZ ;  /* 0x000000060d080c10 */ /* 0x000fc8000ff5e0ff */
[----:B------:R-:W-:Y:S02]  /*acc0*/  @P0 IADD3.X R9, R14, UR7, RZ, P2, !PT ;  /* 0x000000070e090c10 */ /* 0x000fe400097fe4ff */
[----:B0-----:R-:W-:-:S04]  /*acd0*/  ISETP.NE.U32.AND P1, PT, R10, RZ, PT ;  /* 0x000000ff0a00720c */ /* 0x001fc80003f25070 */
[----:B------:R0:W2:Y:S01]  /*ace0*/  @P0 LDG.E R9, desc[UR38][R8.64] ;  /* 0x0000002608090981 */ /* 0x0000a2000c1e1900 */
[----:B------:R-:W-:Y:S02]  /*acf0*/  IADD3 R12, P2, R13, R10, RZ ;  /* 0x0000000a0d0c7210 */ /* 0x000fe40007f5e0ff */
[----:B------:R-:W-:-:S03]  /*ad00*/  ISETP.NE.AND.EX P1, PT, R11, RZ, PT, P1 ;  /* 0x000000ff0b00720c */ /* 0x000fc60003f25310 */
[----:B------:R-:W-:Y:S02]  /*ad10*/  IMAD.X R13, R14, 0x1, R11, P2 ;  /* 0x000000010e0d7824 */ /* 0x000fe400010e060b */
[----:B0-----:R-:W-:-:S08]  /*ad20*/  IMAD.MOV.U32 R8, RZ, RZ, RZ ;  /* 0x000000ffff087224 */ /* 0x001fd000078e00ff */
[----:B------:R0:W5:Y:S01]  /*ad30*/  @P1 LDG.E R8, desc[UR38][R12.64] ;  /* 0x000000260c081981 */ /* 0x000162000c1e1900 */
[----:B------:R-:W-:Y:S01]  /*ad40*/  ULDC UR6, c[0x0][0xb88] ;  /* 0x0002e20000067ab9 */ /* 0x000fe20000000800 */
[----:B--2---:R-:W-:Y:S01]  /*ad50*/  @P0 R2UR UR6, R9 ;  /* 0x00000000090602ca */ /* 0x004fe200000e0000 */
[----:B0-----:R-:W-:-:S14]  /*ad60*/  @P0 BRA `(.L_x_4077) ;  /* 0x0000000000180947 */ /* 0x001fdc0003800000 */
[----:B------:R-:W-:Y:S05]  /*ad70*/  @!P1 BRA `(.L_x_4077) ;  /* 0x0000000000149947 */ /* 0x000fea0003800000 */
[----:B------:R-:W2:Y:S04]  /*ad80*/  LDG.E R9, desc[UR38][R12.64] ;  /* 0x000000260c097981 */ /* 0x000ea8000c1e1900 */
[----:B------:R-:W3:Y:S01]  /*ad90*/  LDG.E R7, desc[UR38][R12.64+0x4] ;  /* 0x000004260c077981 */ /* 0x000ee2000c1e1900 */
[----:B--2---:R-:W-:Y:S02]  /*ada0*/  R2UR UR7, R9 ;  /* 0x00000000090772ca */ /* 0x004fe400000e0000 */
[----:B---3--:R-:W-:-:S13]  /*adb0*/  R2UR UR6, R7 ;  /* 0x00000000070672ca */ /* 0x008fda00000e0000 */
[----:B------:R-:W-:-:S12]  /*adc0*/  UIADD3 UR6, -UR7, UR6, URZ ;  /* 0x0000000607067290 */ /* 0x000fd8000fffe13f */
.L_x_4077:
[----:B------:R-:W0:Y:S02]  /*add0*/  SHFL.IDX PT, R7, R227, RZ, 0x1f ;  /* 0x00001fffe3077589 */ /* 0x000e2400000e0000 */
[----:B0-----:R-:W-:Y:S02]  /*ade0*/  ISETP.NE.AND P0, PT, R7, RZ, PT ;  /* 0x000000ff0700720c */ /* 0x001fe40003f05270 */
[----:B-----5:R-:W-:-:S11]  /*adf0*/  SHF.R.S32.HI R7, RZ, 0x1f, R8 ;  /* 0x0000001fff077819 */ /* 0x020fd60000011408 */
[----:B------:R-:W-:Y:S05]  /*ae00*/  @P0 BRA `(.L_x_4078) ;  /* 0x0000000400000947 */ /* 0x000fea0003800000 */
[----:B------:R-:W2:Y:S04]  /*ae10*/  LDL R153, [R1+0x68] ;  /* 0x0000680001997983 */ /* 0x000ea80000100800 */
[----:B------:R-:W3:Y:S01]  /*ae20*/  LDL R154, [R1+0x6c] ;  /* 0x00006c00019a7983 */ /* 0x000ee20000100800 */
[----:B------:R-:W-:Y:S01]  /*ae30*/  IMAD.MOV.U32 R9, RZ, RZ, 0xab8 ;  /* 0x00000ab8ff097424 */ /* 0x000fe200078e00ff */
[----:B------:R-:W-:Y:S01]  /*ae40*/  ISETP.GT.AND P1, PT, R0, 0x1, PT ;  /* 0x000000010000780c */ /* 0x000fe20003f24270 */
[----:B------:R-:W0:Y:S01]  /*ae50*/  LDC R23, c[0x0][0xce8] ;  /* 0x00033a00ff177b82 */ /* 0x000e220000000800 */
[----:B------:R-:W-:Y:S01]  /*ae60*/  ISETP.NE.U32.AND P0, PT, R10, RZ, PT ;  /* 0x000000ff0a00720c */ /* 0x000fe20003f05070 */
[----:B------:R-:W-:Y:S01]  /*ae70*/  IMAD.U32 R22, RZ, RZ, UR42 ;  /* 0x0000002aff167e24 */ /* 0x000fe2000f8e00ff */
[----:B------:R-:W-:-:S02]  /*ae80*/  SEL R9, R9, 0xa78, P1 ;  /* 0x00000a7809097807 */ /* 0x000fc40000800000 */
[----:B------:R-:W-:-:S03]  /*ae90*/  ISETP.NE.AND.EX P0, PT, R11, RZ, PT, P0 ;  /* 0x000000ff0b00720c */ /* 0x000fc60003f05300 */
[----:B------:R-:W1:Y:S01]  /*aea0*/  LDC.64 R12, c[0x0][R9+0x220] ;  /* 0x00008800090c7b82 */ /* 0x000e620000000a00 */
[----:B------:R-:W-:Y:S02]  /*aeb0*/  SEL R21, R187, RZ, !P0 ;  /* 0x000000ffbb157207 */ /* 0x000fe40004000000 */
[----:B------:R-:W-:-:S05]  /*aec0*/  SEL R195, R195, RZ, !P0 ;  /* 0x000000ffc3c37207 */ /* 0x000fca0004000000 */
[----:B------:R-:W4:Y:S01]  /*aed0*/  LDC.64 R14, c[0x0][R9+0x218] ;  /* 0x00008600090e7b82 */ /* 0x000f220000000a00 */
[----:B0-----:R-:W-:Y:S01]  /*aee0*/  ISETP.NE.AND P0, PT, R23, 0x1, PT ;  /* 0x000000011700780c */ /* 0x001fe20003f05270 */
[----:B-1----:R-:W-:-:S04]  /*aef0*/  IMAD R18, R13, R21, RZ ;  /* 0x000000150d127224 */ /* 0x002fc800078e02ff */
[C---:B------:R-:W-:Y:S02]  /*af00*/  IMAD R18, R12.reuse, R195, R18 ;  /* 0x000000c30c127224 */ /* 0x040fe400078e0212 */
[----:B------:R-:W-:-:S04]  /*af10*/  IMAD.WIDE.U32 R12, R12, R21, RZ ;  /* 0x000000150c0c7225 */ /* 0x000fc800078e00ff */
[-C--:B----4-:R-:W-:Y:S02]  /*af20*/  IMAD R20, R15, R188.reuse, RZ ;  /* 0x000000bc0f147224 */ /* 0x090fe400078e02ff */
[----:B------:R-:W-:-:S04]  /*af30*/  IMAD.WIDE.U32 R14, R14, R188, RZ ;  /* 0x000000bc0e0e7225 */ /* 0x000fc800078e00ff */
[----:B------:R-:W-:Y:S01]  /*af40*/  IMAD.IADD R18, R13, 0x1, R18 ;  /* 0x000000010d127824 */ /* 0x000fe200078e0212 */
[----:B------:R-:W-:Y:S01]  /*af50*/  IADD3 R21, P2, P3, R12, R14, R8 ;  /* 0x0000000e0c157210 */ /* 0x000fe20007b5e008 */
[----:B------:R-:W0:Y:S01]  /*af60*/  @P0 LDC R13, c[0x0][0xcec] ;  /* 0x00033b00ff0d0b82 */ /* 0x000e220000000800 */
[----:B------:R-:W-:-:S05]  /*af70*/  IMAD.IADD R20, R15, 0x1, R20 ;  /* 0x000000010f147824 */ /* 0x000fca00078e0214 */
[----:B------:R-:W-:Y:S02]  /*af80*/  IADD3.X R18, R18, R20, R7, P2, P3 ;  /* 0x0000001412127210 */ /* 0x000fe400017e6407 */
[----:B------:R-:W1:Y:S01]  /*af90*/  @P0 LDC R12, c[0x0][0xcf0] ;  /* 0x00033c00ff0c0b82 */ /* 0x000e620000000800 */
[----:B--2---:R-:W-:Y:S01]  /*afa0*/  IMAD R22, R22, 0x40, R153 ;  /* 0x0000004016167824 */ /* 0x004fe200078e0299 */
[----:B------:R-:W-:-:S03]  /*afb0*/  SEL R153, R194, RZ, P1 ;  /* 0x000000ffc2997207 */ /* 0x000fc60000800000 */
[----:B0-----:R-:W-:-:S04]  /*afc0*/  @P0 IMAD.HI.U32 R13, R22, R13, RZ ;  /* 0x0000000d160d0227 */ /* 0x001fc800078e00ff */
[----:B------:R-:W-:Y:S01]  /*afd0*/  IMAD.MOV.U32 R20, RZ, RZ, R22 ;  /* 0x000000ffff147224 */ /* 0x000fe200078e0016 */
[----:B-1----:R-:W-:Y:S02]  /*afe0*/  @P0 SHF.R.U32.HI R20, RZ, R12, R13 ;  /* 0x0000000cff140219 */ /* 0x002fe4000001160d */
[----:B------:R-:W0:Y:S02]  /*aff0*/  LDC.64 R12, c[0x0][R9+0x228] ;  /* 0x00008a00090c7b82 */ /* 0x000e240000000a00 */
[-C--:B0-----:R-:W-:Y:S02]  /*b000*/  IMAD R13, R13, R153.reuse, RZ ;  /* 0x000000990d0d7224 */ /* 0x081fe400078e02ff */
[----:B------:R-:W-:-:S04]  /*b010*/  IMAD.WIDE.U32 R14, R12, R153, RZ ;  /* 0x000000990c0e7225 */ /* 0x000fc800078e00ff */
[----:B------:R-:W-:Y:S01]  /*b020*/  IMAD.IADD R15, R15, 0x1, R13 ;  /* 0x000000010f0f7824 */ /* 0x000fe200078e020d */
[----:B------:R-:W-:Y:S01]  /*b030*/  IADD3 R14, P0, P2, R20, R21, R14 ;  /* 0x00000015140e7210 */ /* 0x000fe20007a1e00e */
[----:B------:R-:W0:Y:S01]  /*b040*/  LDC.64 R12, c[0x0][R9+0x210] ;  /* 0x00008400090c7b82 */ /* 0x000e220000000a00 */
[--C-:B------:R-:W-:Y:S01]  /*b050*/  IMAD.MOV R21, RZ, RZ, -R20.reuse ;  /* 0x000000ffff157224 */ /* 0x100fe200078e0a14 */
[----:B------:R-:W-:-:S03]  /*b060*/  SHF.R.S32.HI R20, RZ, 0x1f, R20 ;  /* 0x0000001fff147819 */ /* 0x000fc60000011414 */
[C---:B------:R-:W-:Y:S01]  /*b070*/  IMAD R21, R23.reuse, R21, R22 ;  /* 0x0000001517157224 */ /* 0x040fe200078e0216 */
[----:B------:R-:W-:Y:S01]  /*b080*/  IADD3.X R15, R20, R18, R15, P0, P2 ;  /* 0x00000012140f7210 */ /* 0x000fe200007e440f */
[----:B------:R-:W-:-:S03]  /*b090*/  IMAD R22, R23, UR6, RZ ;  /* 0x0000000617167c24 */ /* 0x000fc6000f8e02ff */
[----:B------:R-:W-:Y:S01]  /*b0a0*/  SHF.R.S32.HI R153, RZ, 0x1f, R21 ;  /* 0x0000001fff997819 */ /* 0x000fe20000011415 */
[-C--:B0-----:R-:W-:Y:S02]  /*b0b0*/  IMAD R13, R13, R21.reuse, RZ ;  /* 0x000000150d0d7224 */ /* 0x081fe400078e02ff */
[----:B------:R-:W-:-:S04]  /*b0c0*/  IMAD.WIDE.U32 R14, R12, R21, R14 ;  /* 0x000000150c0e7225 */ /* 0x000fc800078e000e */
[----:B------:R-:W-:Y:S02]  /*b0d0*/  IMAD R9, R12, R153, R13 ;  /* 0x000000990c097224 */ /* 0x000fe400078e020d */
[----:B------:R-:W0:Y:S02]  /*b0e0*/  LDC.64 R12, c[0x0][0xca8] ;  /* 0x00032a00ff0c7b82 */ /* 0x000e240000000a00 */
[----:B------:R-:W-:Y:S02]  /*b0f0*/  IMAD.IADD R15, R15, 0x1, R9 ;  /* 0x000000010f0f7824 */ /* 0x000fe400078e0209 */
[----:B---3--:R-:W-:-:S04]  /*b100*/  IMAD.MOV R9, RZ, RZ, -R154 ;  /* 0x000000ffff097224 */ /* 0x008fc800078e0a9a */
[----:B0-----:R-:W0:Y:S08]  /*b110*/  @!P1 LDC R12, c[0x0][0xc50] ;  /* 0x00031400ff0c9b82 */ /* 0x001e300000000800 */
[----:B------:R-:W1:Y:S01]  /*b120*/  @!P1 LDC R13, c[0x0][0xc54] ;  /* 0x00031500ff0d9b82 */ /* 0x000e620000000800 */
[----:B0-----:R-:W-:-:S05]  /*b130*/  LEA R18, P0, R14, R12, 0x2 ;  /* 0x0000000c0e127211 */ /* 0x001fca00078010ff */
[----:B------:R-:W-:Y:S01]  /*b140*/  SHFL.IDX PT, R12, R18, RZ, 0x1c1f ;  /* 0x001c1fff120c7589 */ /* 0x000fe200000e0000 */
[----:B-1----:R-:W-:Y:S02]  /*b150*/  LEA.HI.X R20, R14, R13, R15, 0x2, P0 ;  /* 0x0000000d0e147211 */ /* 0x002fe400000f140f */
[----:B------:R-:W-:Y:S01]  /*b160*/  ISETP.NE.AND P0, PT, R230, R9, PT ;  /* 0x00000009e600720c */ /* 0x000fe20003f05270 */
[----:B------:R-:W-:Y:S01]  /*b170*/  IMAD.U32 R9, RZ, RZ, UR42 ;  /* 0x0000002aff097e24 */ /* 0x000fe2000f8e00ff */
[----:B------:R-:W-:Y:S03]  /*b180*/  SHFL.IDX PT, R14, R18, 0x1, 0x1c1f ;  /* 0x003c1f00120e7f89 */ /* 0x000fe600000e0000 */
[----:B------:R-:W-:Y:S01]  /*b190*/  IMAD R9, R9, 0x40, R16 ;  /* 0x0000004009097824 */ /* 0x000fe200078e0210 */
[----:B------:R-:W0:Y:S04]  /*b1a0*/  SHFL.IDX PT, R13, R20, RZ, 0x1c1f ;  /* 0x001c1fff140d7589 */ /* 0x000e2800000e0000 */
[----:B------:R-:W1:Y:S01]  /*b1b0*/  SHFL.IDX PT, R15, R20, 0x1, 0x1c1f ;  /* 0x003c1f00140f7f89 */ /* 0x000e6200000e0000 */
[C---:B------:R-:W-:Y:S01]  /*b1c0*/  ISETP.GE.OR P1, PT, R9.reuse, R22, P0 ;  /* 0x000000160900720c */ /* 0x040fe20000726670 */
[----:B------:R-:W-:-:S05]  /*b1d0*/  VIADD R9, R9, 0x8 ;  /* 0x0000000809097836 */ /* 0x000fca0000000000 */
[----:B------:R-:W-:-:S07]  /*b1e0*/  ISETP.GE.OR P0, PT, R9, R22, P0 ;  /* 0x000000160900720c */ /* 0x000fce0000706670 */
[----:B0-----:R0:W-:Y:S06]  /*b1f0*/  @!P1 ST.E desc[UR38][R12.64], R3 ;  /* 0x000000030c009985 */ /* 0x0011ec000c101926 */
[----:B-1----:R0:W-:Y:S02]  /*b200*/  @!P0 ST.E desc[UR38][R14.64], R152 ;  /* 0x000000980e008985 */ /* 0x0021e4000c101926 */
.L_x_4078:
[----:B------:R-:W-:Y:S02]  /*b210*/  ISETP.GT.AND P1, PT, R0, 0x1, PT ;  /* 0x000000010000780c */ /* 0x000fe40003f24270 */
[----:B------:R-:W-:-:S04]  /*b220*/  ISETP.NE.U32.AND P0, PT, R10, RZ, PT ;  /* 0x000000ff0a00720c */ /* 0x000fc80003f05070 */
[----:B------:R-:W-:-:S04]  /*b230*/  ISETP.NE.AND.EX P0, PT, R11, RZ, PT, P0 ;  /* 0x000000ff0b00720c */ /* 0x000fc80003f05300 */
[----:B------:R-:W-:-:S03]  /*b240*/  SEL R187, R187, RZ, !P0 ;  /* 0x000000ffbbbb7207 */ /* 0x000fc60004000000 */
[----:B------:R-:W-:Y:S06]  /*b250*/  @P1 BRA `(.L_x_4079) ;  /* 0x0000001000441947 */ /* 0x000fec0003800000 */
[----:B------:R-:W1:Y:S01]  /*b260*/  S2R R0, SR_TID.X ;  /* 0x0000000000007919 */ /* 0x000e620000002100 */
[----:B------:R-:W2:Y:S01]  /*b270*/  LDC R18, c[0x0][0xce8] ;  /* 0x00033a00ff127b82 */ /* 0x000ea20000000800 */
[----:B------:R-:W-:Y:S01]  /*b280*/  ULDC.64 UR8, c[0x0][0xba0] ;  /* 0x0002e80000087ab9 */ /* 0x000fe20000000a00 */
[----:B------:R-:W-:Y:S01]  /*b290*/  ULDC UR10, c[0x0][0xbc8] ;  /* 0x0002f200000a7ab9 */ /* 0x000fe20000000800 */
[----:B-1----:R-:W-:-:S05]  /*b2a0*/  VIADD R0, R0, 0xffffff80 ;  /* 0xffffff8000007836 */ /* 0x002fca0000000000 */
[----:B0-----:R-:W-:-:S04]  /*b2b0*/  SHF.R.S32.HI R3, RZ, 0x1f, R0 ;  /* 0x0000001fff037819 */ /* 0x001fc80000011400 */
[----:B------:R-:W-:-:S04]  /*b2c0*/  LEA.HI R10, R3, R0, RZ, 0x3 ;  /* 0x00000000030a7211 */ /* 0x000fc800078f18ff */
[----:B------:R-:W-:-:S05]  /*b2d0*/  SHF.R.S32.HI R3, RZ, 0x3, R10 ;  /* 0x00000003ff037819 */ /* 0x000fca000001140a */
[----:B------:R-:W-:-:S04]  /*b2e0*/  IMAD R9, R3, 0x40, R2 ;  /* 0x0000004003097824 */ /* 0x000fc800078e0202 */
[----:B------:R-:W-:-:S03]  /*b2f0*/  IMAD.WIDE R4, R9, 0x2, R4 ;  /* 0x0000000209047825 */ /* 0x000fc600078e0204 */
[C---:B------:R-:W-:Y:S02]  /*b300*/  IADD3 R21, P3, R4.reuse, 0x1000, RZ ;  /* 0x0000100004157810 */ /* 0x040fe40007f7e0ff */
[----:B------:R-:W-:Y:S02]  /*b310*/  IADD3 R45, P2, R4, 0x7000, RZ ;  /* 0x00007000042d7810 */ /* 0x000fe40007f5e0ff */
[----:B------:R-:W-:Y:S02]  /*b320*/  LOP3.LUT R20, R21, 0x380, RZ, 0xc0, !PT ;  /* 0x0000038015147812 */ /* 0x000fe400078ec0ff */
[----:B------:R-:W-:Y:S02]  /*b330*/  LOP3.LUT R44, R45, 0x380, RZ, 0xc0, !PT ;  /* 0x000003802d2c7812 */ /* 0x000fe400078ec0ff */
[----:B------:R-:W-:Y:S02]  /*b340*/  SHF.R.U64 R20, R20, 0x3, RZ ;  /* 0x0000000314147819 */ /* 0x000fe400000012ff */
[----:B------:R-:W-:-:S02]  /*b350*/  IADD3 R37, P0, R4, 0x5000, RZ ;  /* 0x0000500004257810 */ /* 0x000fc40007f1e0ff */
[----:B------:R-:W-:Y:S01]  /*b360*/  LOP3.LUT R20, R20, R21, RZ, 0x3c, !PT ;  /* 0x0000001514147212 */ /* 0x000fe200078e3cff */
[----:B------:R-:W-:Y:S01]  /*b370*/  IMAD.X R21, RZ, RZ, R5, P3 ;  /* 0x000000ffff157224 */ /* 0x000fe200018e0605 */
[----:B------:R-:W-:Y:S02]  /*b380*/  SHF.R.U64 R44, R44, 0x3, RZ ;  /* 0x000000032c2c7819 */ /* 0x000fe400000012ff */
[C---:B------:R-:W-:Y:S02]  /*b390*/  IADD3 R25, P4, R4.reuse, 0x2000, RZ ;  /* 0x0000200004197810 */ /* 0x040fe40007f9e0ff */
[C---:B------:R-:W-:Y:S01]  /*b3a0*/  IADD3 R29, P5, R4.reuse, 0x3000, RZ ;  /* 0x00003000041d7810 */ /* 0x040fe20007fbe0ff */
[----:B------:R-:W-:Y:S01]  /*b3b0*/  IMAD R7, R7, UR8, RZ ;  /* 0x0000000807077c24 */ /* 0x000fe2000f8e02ff */
[C---:B------:R-:W-:Y:S01]  /*b3c0*/  IADD3 R33, P6, R4.reuse, 0x4000, RZ ;  /* 0x0000400004217810 */ /* 0x040fe20007fde0ff */
[----:B------:R-:W5:Y:S01]  /*b3d0*/  LD.E.128 R20, desc[UR38][R20.64] ;  /* 0x0000002614147980 */ /* 0x000f62000c101d00 */
[----:B------:R-:W-:-:S02]  /*b3e0*/  IADD3 R41, P1, R4, 0x6000, RZ ;  /* 0x0000600004297810 */ /* 0x000fc40007f3e0ff */
[----:B------:R-:W-:Y:S02]  /*b3f0*/  LOP3.LUT R36, R37, 0x380, RZ, 0xc0, !PT ;  /* 0x0000038025247812 */ /* 0x000fe400078ec0ff */
[----:B------:R-:W-:Y:S02]  /*b400*/  IADD3 R49, P3, R4, 0x8000, RZ ;  /* 0x0000800004317810 */ /* 0x000fe40007f7e0ff */
[----:B------:R-:W-:Y:S01]  /*b410*/  LOP3.LUT R44, R44, R45, RZ, 0x3c, !PT ;  /* 0x0000002d2c2c7212 */ /* 0x000fe200078e3cff */
[----:B------:R-:W-:Y:S01]  /*b420*/  IMAD.X R45, RZ, RZ, R5, P2 ;  /* 0x000000ffff2d7224 */ /* 0x000fe200010e0605 */
[----:B------:R-:W-:Y:S02]  /*b430*/  LOP3.LUT R24, R25, 0x380, RZ, 0xc0, !PT ;  /* 0x0000038019187812 */ /* 0x000fe400078ec0ff */
[----:B------:R-:W-:Y:S02]  /*b440*/  LOP3.LUT R28, R29, 0x380, RZ, 0xc0, !PT ;  /* 0x000003801d1c7812 */ /* 0x000fe400078ec0ff */
[----:B------:R-:W-:-:S02]  /*b450*/  LOP3.LUT R32, R33, 0x380, RZ, 0xc0, !PT ;  /* 0x0000038021207812 */ /* 0x000fc400078ec0ff */
[----:B------:R-:W-:Y:S01]  /*b460*/  LOP3.LUT R11, R4, 0x380, RZ, 0xc0, !PT ;  /* 0x00000380040b7812 */ /* 0x000fe200078ec0ff */
[----:B------:R-:W-:Y:S01]  /*b470*/  IMAD R7, R8, UR9, R7 ;  /* 0x0000000908077c24 */ /* 0x000fe2000f8e0207 */
[----:B------:R-:W-:Y:S01]  /*b480*/  LOP3.LUT R40, R41, 0x380, RZ, 0xc0, !PT ;  /* 0x0000038029287812 */ /* 0x000fe200078ec0ff */
[----:B------:R-:W5:Y:S01]  /*b490*/  LD.E.128 R44, desc[UR38][R44.64] ;  /* 0x000000262c2c7980 */ /* 0x000f62000c101d00 */
[----:B------:R-:W-:Y:S02]  /*b4a0*/  SHF.R.U64 R36, R36, 0x3, RZ ;  /* 0x0000000324247819 */ /* 0x000fe400000012ff */
[----:B------:R-:W-:Y:S02]  /*b4b0*/  LOP3.LUT R48, R49, 0x380, RZ, 0xc0, !PT ;  /* 0x0000038031307812 */ /* 0x000fe400078ec0ff */
[----:B------:R-:W-:Y:S02]  /*b4c0*/  IADD3 R73, P2, R4, 0xe000, RZ ;  /* 0x0000e00004497810 */ /* 0x000fe40007f5e0ff */
[----:B------:R-:W-:-:S02]  /*b4d0*/  SHF.R.U64 R24, R24, 0x3, RZ ;  /* 0x0000000318187819 */ /* 0x000fc400000012ff */
[----:B------:R-:W-:Y:S02]  /*b4e0*/  SHF.R.U64 R28, R28, 0x3, RZ ;  /* 0x000000031c1c7819 */ /* 0x000fe400000012ff */
[----:B------:R-:W-:Y:S02]  /*b4f0*/  SHF.R.U64 R32, R32, 0x3, RZ ;  /* 0x0000000320207819 */ /* 0x000fe400000012ff */
[----:B------:R-:W-:Y:S02]  /*b500*/  SHF.R.U64 R40, R40, 0x3, RZ ;  /* 0x0000000328287819 */ /* 0x000fe400000012ff */
[----:B------:R-:W-:Y:S01]  /*b510*/  LOP3.LUT R36, R36, R37, RZ, 0x3c, !PT ;  /* 0x0000002524247212 */ /* 0x000fe200078e3cff */
[----:B------:R-:W-:Y:S01]  /*b520*/  IMAD.X R37, RZ, RZ, R5, P0 ;  /* 0x000000ffff257224 */ /* 0x000fe200000e0605 */
[----:B------:R-:W-:Y:S02]  /*b530*/  SHF.R.U64 R48, R48, 0x3, RZ ;  /* 0x0000000330307819 */ /* 0x000fe400000012ff */
[----:B------:R-:W-:-:S02]  /*b540*/  LOP3.LUT R72, R73, 0x380, RZ, 0xc0, !PT ;  /* 0x0000038049487812 */ /* 0x000fc400078ec0ff */
[----:B------:R-:W-:Y:S01]  /*b550*/  IADD3 R65, P0, R4, 0xc000, RZ ;  /* 0x0000c00004417810 */ /* 0x000fe20007f1e0ff */
[----:B------:R-:W5:Y:S01]  /*b560*/  LD.E.128 R36, desc[UR38][R36.64] ;  /* 0x0000002624247980 */ /* 0x000f62000c101d00 */
        /* <DEDUP_REMOVED lines=10> */
[----:B------:R-:W-:Y:S01]  /*b610*/  SHF.R.U64 R72, R72, 0x3, RZ ;  /* 0x0000000348487819 */ /* 0x000fe200000012ff */
[----:B------:R-:W5:Y:S01]  /*b620*/  LD.E.128 R24, desc[UR38][R24.64] ;  /* 0x0000002618187980 */ /* 0x000f62000c101d00 */
[----:B------:R-:W-:-:S02]  /*b630*/  IADD3 R53, P4, R4, 0x9000, RZ ;  /* 0x0000900004357810 */ /* 0x000fc40007f9e0ff */
[C---:B------:R-:W-:Y:S01]  /*b640*/  IADD3 R57, P5, R4.reuse, 0xa000, RZ ;  /* 0x0000a00004397810 */ /* 0x040fe20007fbe0ff */
[----:B------:R-:W5:Y:S01]  /*b650*/  LD.E.128 R28, desc[UR38][R28.64] ;  /* 0x000000261c1c7980 */ /* 0x000f62000c101d00 */
[C---:B------:R-:W-:Y:S02]  /*b660*/  IADD3 R61, P6, R4.reuse, 0xb000, RZ ;  /* 0x0000b000043d7810 */ /* 0x040fe40007fde0ff */
[C---:B------:R-:W-:Y:S01]  /*b670*/  IADD3 R69, P1, R4.reuse, 0xd000, RZ ;  /* 0x0000d00004457810 */ /* 0x040fe20007f3e0ff */
[----:B------:R-:W5:Y:S01]  /*b680*/  LD.E.128 R32, desc[UR38][R32.64] ;  /* 0x0000002620207980 */ /* 0x000f62000c101d00 */
[----:B------:R-:W-:Y:S02]  /*b690*/  LOP3.LUT R64, R65, 0x380, RZ, 0xc0, !PT ;  /* 0x0000038041407812 */ /* 0x000fe400078ec0ff */
[----:B------:R-:W-:Y:S01]  /*b6a0*/  IADD3 R12, P3, R4, 0xf000, RZ ;  /* 0x0000f000040c7810 */ /* 0x000fe20007f7e0ff */
[----:B------:R-:W5:Y:S01]  /*b6b0*/  LD.E.128 R40, desc[UR38][R40.64] ;  /* 0x0000002628287980 */ /* 0x000f62000c101d00 */
[----:B------:R-:W-:Y:S01]  /*b6c0*/  LOP3.LUT R72, R72, R73, RZ, 0x3c, !PT ;  /* 0x0000004948487212 */ /* 0x000fe200078e3cff */
[--C-:B------:R-:W-:Y:S01]  /*b6d0*/  IMAD.X R73, RZ, RZ, R5.reuse, P2 ;  /* 0x000000ffff497224 */ /* 0x100fe200010e0605 */
[----:B------:R-:W-:Y:S01]  /*b6e0*/  LOP3.LUT R52, R53, 0x380, RZ, 0xc0, !PT ;  /* 0x0000038035347812 */ /* 0x000fe200078ec0ff */
[----:B------:R-:W-:Y:S01]  /*b6f0*/  IMAD.X R77, RZ, RZ, R5, P3 ;  /* 0x000000ffff4d7224 */ /* 0x000fe200018e0605 */
[----:B------:R-:W-:Y:S01]  /*b700*/  LOP3.LUT R56, R57, 0x380, RZ, 0xc0, !PT ;  /* 0x0000038039387812 */ /* 0x000fe200078ec0ff */
[----:B------:R-:W5:Y:S01]  /*b710*/  LD.E.128 R48, desc[UR38][R48.64] ;  /* 0x0000002630307980 */ /* 0x000f62000c101d00 */
[----:B------:R-:W-:-:S02]  /*b720*/  LOP3.LUT R60, R61, 0x380, RZ, 0xc0, !PT ;  /* 0x000003803d3c7812 */ /* 0x000fc400078ec0ff */
[----:B------:R-:W-:Y:S01]  /*b730*/  LOP3.LUT R68, R69, 0x380, RZ, 0xc0, !PT ;  /* 0x0000038045447812 */ /* 0x000fe200078ec0ff */
[----:B------:R-:W5:Y:S01]  /*b740*/  LD.E.128 R72, desc[UR38][R72.64] ;  /* 0x0000002648487980 */ /* 0x000f62000c101d00 */
[----:B------:R-:W-:Y:S02]  /*b750*/  SHF.R.U64 R64, R64, 0x3, RZ ;  /* 0x0000000340407819 */ /* 0x000fe400000012ff */
[----:B------:R-:W-:Y:S02]  /*b760*/  SHF.R.U64 R11, R11, 0x3, RZ ;  /* 0x000000030b0b7819 */ /* 0x000fe400000012ff */
[----:B------:R-:W-:Y:S02]  /*b770*/  LOP3.LUT R9, R12, 0x380, RZ, 0xc0, !PT ;  /* 0x000003800c097812 */ /* 0x000fe400078ec0ff */
[----:B--2---:R-:W-:Y:S02]  /*b780*/  ISETP.NE.AND P2, PT, R18, 0x1, PT ;  /* 0x000000011200780c */ /* 0x004fe40003f45270 */
[----:B------:R-:W-:-:S02]  /*b790*/  SHF.R.U64 R52, R52, 0x3, RZ ;  /* 0x0000000334347819 */ /* 0x000fc400000012ff */
[----:B------:R-:W-:Y:S02]  /*b7a0*/  SHF.R.U64 R56, R56, 0x3, RZ ;  /* 0x0000000338387819 */ /* 0x000fe400000012ff */
[----:B------:R-:W-:Y:S02]  /*b7b0*/  SHF.R.U64 R60, R60, 0x3, RZ ;  /* 0x000000033c3c7819 */ /* 0x000fe400000012ff */
[----:B------:R-:W-:Y:S02]  /*b7c0*/  SHF.R.U64 R68, R68, 0x3, RZ ;  /* 0x0000000344447819 */ /* 0x000fe400000012ff */
[----:B------:R-:W-:Y:S01]  /*b7d0*/  LOP3.LUT R64, R64, R65, RZ, 0x3c, !PT ;  /* 0x0000004140407212 */ /* 0x000fe200078e3cff */
[----:B------:R-:W-:Y:S01]  /*b7e0*/  IMAD.X R65, RZ, RZ, R5, P0 ;  /* 0x000000ffff417224 */ /* 0x000fe200000e0605 */
[----:B------:R-:W-:Y:S01]  /*b7f0*/  LOP3.LUT R4, R11, R4, RZ, 0x3c, !PT ;  /* 0x000000040b047212 */ /* 0x000fe200078e3cff */
[----:B------:R-:W0:Y:S01]  /*b800*/  @P2 LDC R81, c[0x0][0xcec] ;  /* 0x00033b00ff512b82 */ /* 0x000e220000000800 */
[----:B------:R-:W-:-:S02]  /*b810*/  SHF.R.U64 R9, R9, 0x3, RZ ;  /* 0x0000000309097819 */ /* 0x000fc400000012ff */
[----:B------:R-:W-:Y:S01]  /*b820*/  ISETP.GE.AND P0, PT, R193, UR10, PT ;  /* 0x0000000ac1007c0c */ /* 0x000fe2000bf06270 */
        /* <DEDUP_REMOVED lines=10> */
[----:B------:R-:W-:Y:S01]  /*b8d0*/  IMAD.WIDE.U32 R8, R8, UR8, RZ ;  /* 0x0000000808087c25 */ /* 0x000fe2000f8e00ff */
[----:B------:R1:W5:Y:S01]  /*b8e0*/  LD.E.128 R12, desc[UR38][R4.64] ;  /* 0x00000026040c7980 */ /* 0x000362000c101d00 */
[----:B------:R-:W-:Y:S01]  /*b8f0*/  ISETP.GE.AND P1, PT, R2, UR10, PT ;  /* 0x0000000a02007c0c */ /* 0x000fe2000bf26270 */
[----:B------:R-:W2:Y:S01]  /*b900*/  @P2 LDC R83, c[0x0][0xcf0] ;  /* 0x00033c00ff532b82 */ /* 0x000ea20000000800 */
[----:B------:R-:W-:Y:S01]  /*b910*/  IMAD.IADD R9, R9, 0x1, R7 ;  /* 0x0000000109097824 */ /* 0x000fe200078e0207 */
[----:B------:R-:W-:Y:S01]  /*b920*/  LOP3.LUT R7, R10, 0xfffffff8, RZ, 0xc0, !PT ;  /* 0xfffffff80a077812 */ /* 0x000fe200078ec0ff */
[----:B------:R-:W-:Y:S01]  /*b930*/  ULDC.64 UR8, c[0x0][0xbe8] ;  /* 0x0002fa0000087ab9 */ /* 0x000fe20000000a00 */
[----:B------:R-:W5:Y:S01]  /*b940*/  LD.E.128 R52, desc[UR38][R52.64] ;  /* 0x0000002634347980 */ /* 0x000f62000c101d00 */
[----:B-1----:R-:W-:-:S03]  /*b950*/  SEL R5, RZ, 0xffffffff, P0 ;  /* 0xffffffffff057807 */ /* 0x002fc60000000000 */
[----:B------:R-:W5:Y:S01]  /*b960*/  LD.E.128 R56, desc[UR38][R56.64] ;  /* 0x0000002638387980 */ /* 0x000f62000c101d00 */
[----:B------:R-:W-:Y:S01]  /*b970*/  ISETP.GE.AND P0, PT, R192, UR10, PT ;  /* 0x0000000ac0007c0c */ /* 0x000fe2000bf06270 */
[----:B------:R-:W-:-:S03]  /*b980*/  IMAD.SHL.U32 R11, R5, 0x2, RZ ;  /* 0x00000002050b7824 */ /* 0x000fc600078e00ff */
[----:B------:R-:W-:Y:S01]  /*b990*/  SEL R5, RZ, 0xffffffff, P0 ;  /* 0xffffffffff057807 */ /* 0x000fe20000000000 */
[----:B------:R-:W5:Y:S01]  /*b9a0*/  LD.E.128 R60, desc[UR38][R60.64] ;  /* 0x000000263c3c7980 */ /* 0x000f62000c101d00 */
[----:B------:R-:W-:Y:S02]  /*b9b0*/  ISETP.GE.AND P0, PT, R191, UR10, PT ;  /* 0x0000000abf007c0c */ /* 0x000fe4000bf06270 */
[----:B------:R-:W-:Y:S01]  /*b9c0*/  SEL R4, RZ, 0x1, P1 ;  /* 0x00000001ff047807 */ /* 0x000fe20000800000 */
[----:B------:R-:W-:Y:S01]  /*b9d0*/  IMAD.IADD R10, R0, 0x1, -R7 ;  /* 0x00000001000a7824 */ /* 0x000fe200078e0a07 */
[----:B------:R-:W-:Y:S01]  /*b9e0*/  SEL R0, RZ, 0xffffffff, P0 ;  /* 0xffffffffff007807 */ /* 0x000fe20000000000 */
[----:B------:R-:W-:Y:S01]  /*b9f0*/  IMAD.SHL.U32 R5, R5, 0x4, RZ ;  /* 0x0000000405057824 */ /* 0x000fe200078e00ff */
[----:B------:R-:W-:Y:S01]  /*ba00*/  LOP3.LUT R4, R11, 0x2, R4, 0xe2, !PT ;  /* 0x000000020b047812 */ /* 0x000fe200078ee204 */
[----:B------:R-:W-:Y:S01]  /*ba10*/  IMAD.WIDE.U32 R8, R188, UR8, R8 ;  /* 0x00000008bc087c25 */ /* 0x000fe2000f8e0008 */
[----:B------:R-:W5:Y:S02]  /*ba20*/  LD.E.128 R68, desc[UR38][R68.64] ;  /* 0x0000002644447980 */ /* 0x000f64000c101d00 */
[----:B------:R-:W-:Y:S01]  /*ba30*/  LOP3.LUT R4, R5, 0x4, R4, 0xe2, !PT ;  /* 0x0000000405047812 */ /* 0x000fe200078ee204 */
[----:B------:R-:W-:Y:S01]  /*ba40*/  IMAD.SHL.U32 R7, R0, 0x8, RZ ;  /* 0x0000000800077824 */ /* 0x000fe200078e00ff */
[----:B------:R-:W-:Y:S01]  /*ba50*/  SHF.R.S32.HI R5, RZ, 0x1f, R187 ;  /* 0x0000001fff057819 */ /* 0x000fe200000114bb */
[----:B------:R-:W-:Y:S01]  /*ba60*/  IMAD.U32 R11, RZ, RZ, UR42 ;  /* 0x0000002aff0b7e24 */ /* 0x000fe2000f8e00ff */
[----:B------:R-:W5:Y:S01]  /*ba70*/  LD.E.128 R76, desc[UR38][R76.64] ;  /* 0x000000264c4c7980 */ /* 0x000f62000c101d00 */
[----:B------:R-:W-:-:S02]  /*ba80*/  IMAD R0, R10, 0x20, R3 ;  /* 0x000000200a007824 */ /* 0x000fc400078e0203 */
[----:B------:R-:W-:Y:S01]  /*ba90*/  IMAD R9, R188, UR9, R9 ;  /* 0x00000009bc097c24 */ /* 0x000fe2000f8e0209 */
[----:B------:R-:W-:Y:S01]  /*baa0*/  ULDC.64 UR8, c[0x0][0xbf0] ;  /* 0x0002fc0000087ab9 */ /* 0x000fe20000000a00 */
[----:B------:R-:W-:Y:S01]  /*bab0*/  IMAD R10, R11, 0x40, R0 ;  /* 0x000000400b0a7824 */ /* 0x000fe200078e0200 */
[----:B------:R-:W-:Y:S01]  /*bac0*/  ISETP.GE.AND P1, PT, R190, UR10, PT ;  /* 0x0000000abe007c0c */ /* 0x000fe2000bf26270 */
[----:B------:R-:W-:Y:S01]  /*bad0*/  IMAD R0, R5, UR8, RZ ;  /* 0x0000000805007c24 */ /* 0x000fe2000f8e02ff */
[----:B------:R-:W-:Y:S01]  /*bae0*/  LOP3.LUT R4, R7, 0x8, R4, 0xe2, !PT ;  /* 0x0000000807047812 */ /* 0x000fe200078ee204 */
[----:B------:R-:W-:Y:S01]  /*baf0*/  @!PT LDS RZ, [RZ] ;  /* 0x00000000fffff984 */ /* 0x000fe20000000800 */
[----:B------:R-:W-:Y:S01]  /*bb00*/  @!PT LDS RZ, [RZ] ;  /* 0x00000000fffff984 */ /* 0x000fe20000000800 */
[----:B------:R-:W-:Y:S01]  /*bb10*/  @!PT LDS RZ, [RZ] ;  /* 0x00000000fffff984 */ /* 0x000fe20000000800 */
[----:B------:R-:W-:Y:S01]  /*bb20*/  @!PT LDS RZ, [RZ] ;  /* 0x00000000fffff984 */ /* 0x000fe20000000800 */
[----:B------:R1:W-:Y:S06]  /*bb30*/  MEMBAR.ALL.CTA ;  /* 0x0000000000007992 */ /* 0x0003ec0000008000 */
[----:B-1----:R-:W1:Y:S01]  /*bb40*/  FENCE.VIEW.ASYNC.S ;  /* 0x00000000000073c6 */ /* 0x002e620000000000 */
[----:B------:R-:W-:Y:S01]  /*bb50*/  SEL R7, RZ, 0xffffffff, P1 ;  /* 0xffffffffff077807 */ /* 0x000fe20000800000 */
[----:B------:R-:W-:Y:S01]  /*bb60*/  IMAD R11, R187, UR9, R0 ;  /* 0x00000009bb0b7c24 */ /* 0x000fe2000f8e0200 */
[----:B------:R-:W-:Y:S01]  /*bb70*/  ISETP.GE.AND P0, PT, R189, UR10, PT ;  /* 0x0000000abd007c0c */ /* 0x000fe2000bf06270 */
[----:B0-----:R-:W-:-:S04]  /*bb80*/  @P2 IMAD.HI.U32 R0, R10, R81, RZ ;  /* 0x000000510a002227 */ /* 0x001fc800078e00ff */
[----:B------:R-:W-:Y:S01]  /*bb90*/  IMAD.SHL.U32 R81, R7, 0x10, RZ ;  /* 0x0000001007517824 */ /* 0x000fe200078e00ff */
[----:B------:R-:W-:Y:S01]  /*bba0*/  SEL R7, RZ, 0xffffffff, P0 ;  /* 0xffffffffff077807 */ /* 0x000fe20000000000 */
[----:B------:R-:W-:Y:S01]  /*bbb0*/  IMAD.MOV.U32 R5, RZ, RZ, R10 ;  /* 0x000000ffff057224 */ /* 0x000fe200078e000a */
[----:B--2---:R-:W-:Y:S02]  /*bbc0*/  @P2 SHF.R.U32.HI R5, RZ, R83, R0 ;  /* 0x00000053ff052219 */ /* 0x004fe40000011600 */
[----:B------:R-:W-:Y:S01]  /*bbd0*/  LOP3.LUT R4, R81, 0x10, R4, 0xe2, !PT ;  /* 0x0000001051047812 */ /* 0x000fe200078ee204 */
[----:B------:R-:W-:Y:S01]  /*bbe0*/  IMAD.SHL.U32 R81, R7, 0x20, RZ ;  /* 0x0000002007517824 */ /* 0x000fe200078e00ff */
[--C-:B------:R-:W-:Y:S01]  /*bbf0*/  SHF.R.S32.HI R0, RZ, 0x1f, R5.reuse ;  /* 0x0000001fff007819 */ /* 0x100fe20000011405 */
[----:B------:R-:W-:Y:S02]  /*bc00*/  IMAD.MOV R7, RZ, RZ, -R5 ;  /* 0x000000ffff077224 */ /* 0x000fe400078e0a05 */
[----:B------:R-:W-:Y:S01]  /*bc10*/  IMAD.WIDE.U32 R8, R187, UR8, R8 ;  /* 0x00000008bb087c25 */ /* 0x000fe2000f8e0008 */
[----:B------:R-:W-:-:S03]  /*bc20*/  ULDC.64 UR8, c[0x0][0xbe0] ;  /* 0x0002f80000087ab9 */ /* 0x000fc60000000a00 */
[----:B------:R-:W-:Y:S02]  /*bc30*/  IMAD R0, R0, UR8, RZ ;  /* 0x0000000800007c24 */ /* 0x000fe4000f8e02ff */
[----:B------:R-:W-:Y:S02]  /*bc40*/  IMAD R7, R18, R7, R10 ;  /* 0x0000000712077224 */ /* 0x000fe400078e020a */
[----:B------:R-:W-:Y:S01]  /*bc50*/  IMAD.IADD R9, R9, 0x1, R11 ;  /* 0x0000000109097824 */ /* 0x000fe200078e020b */
[----:B------:R-:W-:Y:S01]  /*bc60*/  ISETP.GE.AND P0, PT, R229, UR10, PT ;  /* 0x0000000ae5007c0c */ /* 0x000fe2000bf06270 */
[C---:B------:R-:W-:Y:S01]  /*bc70*/  IMAD R11, R5.reuse, UR9, R0 ;  /* 0x00000009050b7c24 */ /* 0x040fe2000f8e0200 */
[----:B------:R-:W-:Y:S01]  /*bc80*/  SHF.R.S32.HI R0, RZ, 0x1f, R7 ;  /* 0x0000001fff007819 */ /* 0x000fe20000011407 */
[----:B------:R-:W-:Y:S01]  /*bc90*/  IMAD.WIDE.U32 R8, R5, UR8, R8 ;  /* 0x0000000805087c25 */ /* 0x000fe2000f8e0008 */
[----:B------:R-:W-:Y:S01]  /*bca0*/  ULDC.64 UR8, c[0x0][0xbd8] ;  /* 0x0002f60000087ab9 */ /* 0x000fe20000000a00 */
[----:B------:R-:W-:-:S02]  /*bcb0*/  LOP3.LUT R4, R81, 0x20, R4, 0xe2, !PT ;  /* 0x0000002051047812 */ /* 0x000fc400078ee204 */
[----:B------:R-:W-:Y:S01]  /*bcc0*/  IMAD.U32 R80, RZ, RZ, UR42 ;  /* 0x0000002aff507e24 */ /* 0x000fe2000f8e00ff */
[----:B------:R-:W-:Y:S01]  /*bcd0*/  SEL R5, RZ, 0x40, P0 ;  /* 0x00000040ff057807 */ /* 0x000fe20000000000 */
[----:B------:R-:W-:Y:S01]  /*bce0*/  IMAD.IADD R9, R9, 0x1, R11 ;  /* 0x0000000109097824 */ /* 0x000fe200078e020b */
[----:B------:R-:W-:Y:S01]  /*bcf0*/  ISETP.GE.AND P0, PT, R228, UR10, PT ;  /* 0x0000000ae4007c0c */ /* 0x000fe2000bf06270 */
[----:B------:R-:W-:Y:S02]  /*bd00*/  IMAD R10, R0, UR8, RZ ;  /* 0x00000008000a7c24 */ /* 0x000fe4000f8e02ff */
        /* <DEDUP_REMOVED lines=13> */
[----:B-1----:R0:W1:Y:S01]  /*bde0*/  SHFL.IDX PT, R4, R18, RZ, 0x181f ;  /* 0x00181fff12047589 */ /* 0x00206200000e0000 */
[----:B------:R-:W-:Y:S02]  /*bdf0*/  BSSY B1, `(.L_x_4080) ;  /* 0x000002b000017945 */ /* 0x000fe40003800000 */
[----:B------:R-:W-:Y:S01]  /*be00*/  SYNCS.ARRIVE.TRANS64.RED.A1T0 RZ, [UR7], RZ ;  /* 0x000000ffffff79a7 */ /* 0x000fe20008100407 */
[----:B------:R0:W2:Y:S01]  /*be10*/  SHFL.IDX PT, R5, R80, RZ, 0x181f ;  /* 0x00181fff50057589 */ /* 0x0000a200000e0000 */
[----:B------:R-:W-:Y:S02]  /*be20*/  LOP3.LUT R3, R0, R3, RZ, 0xfc, !PT ;  /* 0x0000000300037212 */ /* 0x000fe400078efcff */
[----:B------:R-:W-:Y:S01]  /*be30*/  SHF.R.S32.HI R152, RZ, 0x1f, R193 ;  /* 0x0000001fff987819 */ /* 0x000fe200000114c1 */
        /* <DEDUP_REMOVED lines=8> */
[----:B-1----:R-:W-:Y:S01]  /*bec0*/  @!P1 LEA R8, P2, R193, R4, 0x1 ;  /* 0x00000004c1089211 */ /* 0x002fe200078408ff */
[----:B--2---:R-:W-:-:S03]  /*bed0*/  @!P0 IMAD.WIDE R10, R2, 0x2, R4 ;  /* 0x00000002020a8825 */ /* 0x004fc600078e0204 */
[----:B------:R-:W-:Y:S02]  /*bee0*/  @!P1 LEA.HI.X R9, R193, R5, R152, 0x1, P2 ;  /* 0x00000005c1099211 */ /* 0x000fe400010f0c98 */
[----:B------:R-:W-:Y:S01]  /*bef0*/  ISETP.GE.AND P2, PT, R190, UR10, PT ;  /* 0x0000000abe007c0c */ /* 0x000fe2000bf46270 */
[----:B-----5:R1:W-:Y:S01]  /*bf00*/  @!P0 ST.E.128 desc[UR38][R10.64], R12 ;  /* 0x0000000c0a008985 */ /* 0x0203e2000c101d26 */
[----:B------:R-:W-:-:S03]  /*bf10*/  LOP3.LUT P0, RZ, R0, 0x40, RZ, 0xc0, !PT ;  /* 0x0000004000ff7812 */ /* 0x000fc6000780c0ff */
[----:B------:R2:W-:Y:S01]  /*bf20*/  @!P1 ST.E.128 desc[UR38][R8.64], R24 ;  /* 0x0000001808009985 */ /* 0x0005e2000c101d26 */
[----:B------:R-:W-:Y:S02]  /*bf30*/  ISETP.GE.AND P1, PT, R189, UR10, PT ;  /* 0x0000000abd007c0c */ /* 0x000fe4000bf26270 */
[CC--:B-1----:R-:W-:Y:S02]  /*bf40*/  @!P3 LEA R14, P6, R191.reuse, R4.reuse, 0x1 ;  /* 0x00000004bf0eb211 */ /* 0x0c2fe400078c08ff */
[CC--:B--2---:R-:W-:Y:S02]  /*bf50*/  @!P4 LEA R24, P5, R192.reuse, R4.reuse, 0x1 ;  /* 0x00000004c018c211 */ /* 0x0c4fe400078a08ff */
[-C--:B------:R-:W-:Y:S02]  /*bf60*/  @!P3 LEA.HI.X R15, R191, R5.reuse, R84, 0x1, P6 ;  /* 0x00000005bf0fb211 */ /* 0x080fe400030f0c54 */
[----:B------:R-:W-:Y:S02]  /*bf70*/  @!P4 LEA.HI.X R25, R192, R5, R7, 0x1, P5 ;  /* 0x00000005c019c211 */ /* 0x000fe400028f0c07 */
[----:B------:R-:W-:-:S02]  /*bf80*/  @!P2 LEA R12, P5, R190, R4, 0x1 ;  /* 0x00000004be0ca211 */ /* 0x000fc400078a08ff */
[----:B------:R-:W-:Y:S01]  /*bf90*/  LOP3.LUT P6, RZ, R3, 0x80, RZ, 0xc0, !PT ;  /* 0x0000008003ff7812 */ /* 0x000fe200078cc0ff */
[----:B------:R3:W-:Y:S01]  /*bfa0*/  @!P4 ST.E.128 desc[UR38][R24.64], R32 ;  /* 0x000000201800c985 */ /* 0x0007e2000c101d26 */
[-C--:B------:R-:W-:Y:S02]  /*bfb0*/  @!P2 LEA.HI.X R13, R190, R5.reuse, R83, 0x1, P5 ;  /* 0x00000005be0da211 */ /* 0x080fe400028f0c53 */
[----:B------:R-:W-:Y:S01]  /*bfc0*/  SHF.R.S32.HI R7, RZ, 0x1f, R189 ;  /* 0x0000001fff077819 */ /* 0x000fe200000114bd */
[----:B------:R3:W-:Y:S01]  /*bfd0*/  @!P3 ST.E.128 desc[UR38][R14.64], R40 ;  /* 0x000000280e00b985 */ /* 0x0007e2000c101d26 */
[C---:B------:R-:W-:Y:S02]  /*bfe0*/  @!P1 LEA R10, P5, R189.reuse, R4, 0x1 ;  /* 0x00000004bd0a9211 */ /* 0x040fe400078a08ff */
[----:B------:R-:W-:Y:S01]  /*bff0*/  SHF.R.S32.HI R9, RZ, 0x1f, R229 ;  /* 0x0000001fff097819 */ /* 0x000fe200000114e5 */
[----:B------:R3:W-:Y:S01]  /*c000*/  @!P2 ST.E.128 desc[UR38][R12.64], R48 ;  /* 0x000000300c00a985 */ /* 0x0007e2000c101d26 */
[----:B------:R-:W-:-:S02]  /*c010*/  @!P1 LEA.HI.X R11, R189, R5, R7, 0x1, P5 ;  /* 0x00000005bd0b9211 */ /* 0x000fc400028f0c07 */
[CC--:B------:R-:W-:Y:S02]  /*c020*/  @P0 LEA R8, P5, R229.reuse, R4.reuse, 0x1 ;  /* 0x00000004e5080211 */ /* 0x0c0fe400078a08ff */
[----:B------:R-:W-:Y:S01]  /*c030*/  SHF.R.S32.HI R7, RZ, 0x1f, R228 ;  /* 0x0000001fff077819 */ /* 0x000fe200000114e4 */
[----:B------:R3:W-:Y:S01]  /*c040*/  @!P1 ST.E.128 desc[UR38][R10.64], R56 ;  /* 0x000000380a009985 */ /* 0x0007e2000c101d26 */
[----:B------:R-:W-:Y:S02]  /*c050*/  @P0 LEA.HI.X R9, R229, R5, R9, 0x1, P5 ;  /* 0x00000005e5090211 */ /* 0x000fe400028f0c09 */
[----:B------:R-:W-:-:S03]  /*c060*/  @P6 LEA R4, P5, R228, R4, 0x1 ;  /* 0x00000004e4046211 */ /* 0x000fc600078a08ff */
[----:B------:R3:W-:Y:S01]  /*c070*/  @P0 ST.E.128 desc[UR38][R8.64], R64 ;  /* 0x0000004008000985 */ /* 0x0007e2000c101d26 */
[----:B------:R-:W-:-:S05]  /*c080*/  @P6 LEA.HI.X R5, R228, R5, R7, 0x1, P5 ;  /* 0x00000005e4056211 */ /* 0x000fca00028f0c07 */
[----:B------:R3:W-:Y:S04]  /*c090*/  @P6 ST.E.128 desc[UR38][R4.64], R72 ;  /* 0x0000004804006985 */ /* 0x0007e8000c101d26 */
.L_x_4081:
[----:B------:R-:W-:Y:S05]  /*c0a0*/  BSYNC B1 ;  /* 0x0000000000017941 */ /* 0x000fea0003800000 */
.L_x_4080:
[----:B------:R-:W-:Y:S01]  /*c0b0*/  VIADD R7, R81, 0x20 ;  /* 0x0000002051077836 */ /* 0x000fe20000000000 */
[----:B--23--:R2:W3:Y:S04]  /*c0c0*/  SHFL.IDX PT, R5, R80, 0x1, 0x181f ;  /* 0x00381f0050057f89 */ /* 0x00c4e800000e0000 */
[----:B------:R-:W-:Y:S01]  /*c0d0*/  ISETP.GE.AND P0, PT, R7, R82, PT ;  /* 0x000000520700720c */ /* 0x000fe20003f06270 */
[----:B-1----:R2:W1:-:S12]  /*c0e0*/  SHFL.IDX PT, R4, R18, 0x1, 0x181f ;  /* 0x00381f0012047f89 */ /* 0x00245800000e0000 */
[----:B--2---:R-:W-:Y:S05]  /*c0f0*/  @P0 BRA `(.L_x_4082) ;  /* 0x0000002400cc0947 */ /* 0x004fea0003800000 */
[----:B------:R-:W-:Y:S02]  /*c100*/  ISETP.GE.AND P0, PT, R193, UR10, PT ;  /* 0x0000000ac1007c0c */ /* 0x000fe4000bf06270 */
[----:B------:R-:W-:Y:S02]  /*c110*/  ISETP.GE.AND P5, PT, R2, UR10, PT ;  /* 0x0000000a02007c0c */ /* 0x000fe4000bfa6270 */
[----:B------:R-:W-:Y:S02]  /*c120*/  ISETP.GE.AND P2, PT, R192, UR10, PT ;  /* 0x0000000ac0007c0c */ /* 0x000fe4000bf46270 */
[----:B------:R-:W-:Y:S02]  /*c130*/  ISETP.GE.AND P1, PT, R191, UR10, PT ;  /* 0x0000000abf007c0c */ /* 0x000fe4000bf26270 */
[----:B------:R-:W-:Y:S02]  /*c140*/  ISETP.GE.AND P3, PT, R190, UR10, PT ;  /* 0x0000000abe007c0c */ /* 0x000fe4000bf66270 */
[----:B------:R-:W-:-:S02]  /*c150*/  SHF.R.S32.HI R7, RZ, 0x1f, R192 ;  /* 0x0000001fff077819 */ /* 0x000fc400000114c0 */
[----:B-----5:R-:W-:Y:S02]  /*c160*/  SHF.R.S32.HI R15, RZ, 0x1f, R191 ;  /* 0x0000001fff0f7819 */ /* 0x020fe400000114bf */
[C---:B-1----:R-:W-:Y:S01]  /*c170*/  @!P0 LEA R10, P4, R193.reuse, R4, 0x1 ;  /* 0x00000004c10a8211 */ /* 0x042fe200078808ff */
[----:B---3--:R-:W-:Y:S01]  /*c180*/  @!P5 IMAD.WIDE R8, R2, 0x2, R4 ;  /* 0x000000020208d825 */ /* 0x008fe200078e0204 */
        /* <DEDUP_REMOVED lines=9> */
[-C--:B------:R-:W-:Y:S02]  /*c220*/  @!P1 LEA R14, P6, R191, R4.reuse, 0x1 ;  /* 0x00000004bf0e9211 */ /* 0x080fe400078c08ff */
[----:B------:R-:W-:Y:S01]  /*c230*/  SHF.R.S32.HI R7, RZ, 0x1f, R189 ;  /* 0x0000001fff077819 */ /* 0x000fe200000114bd */
[----:B------:R2:W-:Y:S01]  /*c240*/  @!P2 ST.E.128 desc[UR38][R12.64], R36 ;  /* 0x000000240c00a985 */ /* 0x0005e2000c101d26 */
[----:B------:R-:W-:-:S02]  /*c250*/  @!P3 LEA R24, P2, R190, R4, 0x1 ;  /* 0x00000004be18b211 */ /* 0x000fc400078408ff */
[-C--:B------:R-:W-:Y:S02]  /*c260*/  @!P4 LEA R26, P0, R189, R4.reuse, 0x1 ;  /* 0x00000004bd1ac211 */ /* 0x080fe400078008ff */
[-C--:B------:R-:W-:Y:S02]  /*c270*/  @!P1 LEA.HI.X R15, R191, R5.reuse, R15, 0x1, P6 ;  /* 0x00000005bf0f9211 */ /* 0x080fe400030f0c0f */
[----:B-1----:R-:W-:Y:S02]  /*c280*/  @P5 LEA R8, P6, R229, R4, 0x1 ;  /* 0x00000004e5085211 */ /* 0x002fe400078c08ff */
        /* <DEDUP_REMOVED lines=14> */
.L_x_4079:
[----:B------:R-:W2:Y:S01]  /*c370*/  LDL R5, [R1+0x68] ;  /* 0x0000680001057983 */ /* 0x000ea20000100800 */
[----:B------:R-:W-:Y:S01]  /*c380*/  ULDC.64 UR8, c[0x0][0xc08] ;  /* 0x0003020000087ab9 */ /* 0x000fe20000000a00 */
[----:B------:R-:W-:Y:S01]  /*c390*/  SHF.R.S32.HI R0, RZ, 0x1f, R187 ;  /* 0x0000001fff007819 */ /* 0x000fe200000114bb */
[----:B------:R-:W-:Y:S01]  /*c3a0*/  IMAD R7, R7, UR8, RZ ;  /* 0x0000000807077c24 */ /* 0x000fe2000f8e02ff */
[----:B------:R-:W-:Y:S01]  /*c3b0*/  ULDC.64 UR10, c[0x0][0xc40] ;  /* 0x00031000000a7ab9 */ /* 0x000fe20000000a00 */
[----:B------:R-:W-:Y:S01]  /*c3c0*/  IMAD.U32 R4, RZ, RZ, UR42 ;  /* 0x0000002aff047e24 */ /* 0x000fe2000f8e00ff */
[----:B------:R-:W-:Y:S01]  /*c3d0*/  BSSY B1, `(.L_x_4083) ;  /* 0x00000cc000017945 */ /* 0x000fe20003800000 */
[C---:B------:R-:W-:Y:S01]  /*c3e0*/  IMAD R7, R8.reuse, UR9, R7 ;  /* 0x0000000908077c24 */ /* 0x040fe2000f8e0207 */
[----:B------:R-:W-:Y:S01]  /*c3f0*/  SHF.R.S32.HI R22, RZ, 0x1f, R203 ;  /* 0x0000001fff167819 */ /* 0x000fe200000114cb */
[----:B------:R-:W-:Y:S01]  /*c400*/  IMAD.WIDE.U32 R8, R8, UR8, RZ ;  /* 0x0000000808087c25 */ /* 0x000fe2000f8e00ff */
[----:B------:R-:W-:Y:S01]  /*c410*/  ULDC.64 UR8, c[0x0][0xc38] ;  /* 0x00030e0000087ab9 */ /* 0x000fe20000000a00 */
[----:B------:R-:W-:-:S02]  /*c420*/  SHF.R.S32.HI R23, RZ, 0x1f, R204 ;  /* 0x0000001fff177819 */ /* 0x000fc400000114cc */
[----:B------:R-:W-:Y:S01]  /*c430*/  IMAD.IADD R9, R9, 0x1, R7 ;  /* 0x0000000109097824 */ /* 0x000fe200078e0207 */
[----:B0-----:R-:W-:Y:S01]  /*c440*/  SHF.R.S32.HI R152, RZ, 0x1f, R205 ;  /* 0x0000001fff987819 */ /* 0x001fe200000114cd */
[----:B------:R-:W-:Y:S01]  /*c450*/  IMAD R0, R0, UR10, RZ ;  /* 0x0000000a00007c24 */ /* 0x000fe2000f8e02ff */
[----:B------:R-:W-:Y:S01]  /*c460*/  SHF.R.S32.HI R153, RZ, 0x1f, R206 ;  /* 0x0000001fff997819 */ /* 0x000fe200000114ce */
[C---:B------:R-:W-:Y:S01]  /*c470*/  IMAD.WIDE.U32 R8, R188.reuse, UR8, R8 ;  /* 0x00000008bc087c25 */ /* 0x040fe2000f8e0008 */
[----:B------:R-:W-:Y:S01]  /*c480*/  ULDC UR8, c[0x0][0xce8] ;  /* 0x00033a0000087ab9 */ /* 0x000fe20000000800 */
[----:B------:R-:W-:Y:S01]  /*c490*/  SHF.R.S32.HI R154, RZ, 0x1f, R207 ;  /* 0x0000001fff9a7819 */ /* 0x000fe200000114cf */
[----:B------:R-:W-:Y:S01]  /*c4a0*/  UISETP.NE.AND UP0, UPT, UR8, 0x1, UPT ;  /* 0x000000010800788c */ /* 0x000fe2000bf05270 */
[----:B------:R-:W-:Y:S01]  /*c4b0*/  IMAD R9, R188, UR9, R9 ;  /* 0x00000009bc097c24 */ /* 0x000fe2000f8e0209 */
[----:B------:R-:W-:Y:S01]  /*c4c0*/  UIMAD UR6, UR6, UR8, URZ ;  /* 0x00000008060672a4 */ /* 0x000fe2000f8e023f */
[C---:B------:R-:W-:Y:S01]  /*c4d0*/  IMAD R3, R187.reuse, UR11, R0 ;  /* 0x0000000bbb037c24 */ /* 0x040fe2000f8e0200 */
[----:B------:R-:W-:Y:S01]  /*c4e0*/  SHF.R.S32.HI R155, RZ, 0x1f, R208 ;  /* 0x0000001fff9b7819 */ /* 0x000fe200000114d0 */
[----:B------:R-:W-:Y:S01]  /*c4f0*/  IMAD.WIDE.U32 R8, R187, UR10, R8 ;  /* 0x0000000abb087c25 */ /* 0x000fe2000f8e0008 */
[----:B------:R-:W-:Y:S01]  /*c500*/  PLOP3.LUT P0, PT, PT, PT, UP0, 0x80, 0x0 ;  /* 0x000000000000781c */ /* 0x000fe20003f0f008 */
[----:B------:R-:W-:Y:S01]  /*c510*/  ULDC.64 UR10, c[0x0][0xc48] ;  /* 0x00031200000a7ab9 */ /* 0x000fe20000000a00 */
[----:B------:R-:W-:Y:S01]  /*c520*/  SHF.R.S32.HI R156, RZ, 0x1f, R209 ;  /* 0x0000001fff9c7819 */ /* 0x000fe200000114d1 */
[----:B------:R-:W-:Y:S01]  /*c530*/  IMAD.IADD R9, R9, 0x1, R3 ;  /* 0x0000000109097824 */ /* 0x000fe200078e0203 */
[----:B------:R-:W-:Y:S01]  /*c540*/  SHF.R.S32.HI R157, RZ, 0x1f, R210 ;  /* 0x0000001fff9d7819 */ /* 0x000fe200000114d2 */
[----:B------:R-:W-:Y:S01]  /*c550*/  @UP0 ULDC UR7, c[0x0][0xcec] ;  /* 0x00033b0000070ab9 */ /* 0x000fe20000000800 */
[----:B------:R-:W-:Y:S01]  /*c560*/  SHF.R.S32.HI R158, RZ, 0x1f, R211 ;  /* 0x0000001fff9e7819 */ /* 0x000fe200000114d3 */
[----:B------:R-:W-:Y:S01]  /*c570*/  IMAD.WIDE.U32 R8, R194, UR10, R8 ;  /* 0x0000000ac2087c25 */ /* 0x000fe2000f8e0008 */
[----:B------:R-:W-:-:S02]  /*c580*/  SHF.R.S32.HI R159, RZ, 0x1f, R212 ;  /* 0x0000001fff9f7819 */ /* 0x000fc400000114d4 */
[----:B------:R-:W-:Y:S01]  /*c590*/  SHF.R.S32.HI R160, RZ, 0x1f, R213 ;  /* 0x0000001fffa07819 */ /* 0x000fe200000114d5 */
[----:B------:R-:W-:Y:S01]  /*c5a0*/  IMAD R9, R194, UR11, R9 ;  /* 0x0000000bc2097c24 */ /* 0x000fe2000f8e0209 */
[----:B------:R-:W-:Y:S01]  /*c5b0*/  ULDC.64 UR10, c[0x0][0xc30] ;  /* 0x00030c00000a7ab9 */ /* 0x000fe20000000a00 */
        /* <DEDUP_REMOVED lines=13> */
[----:B------:R-:W-:Y:S01]  /*c690*/  SHF.R.S32.HI R21, RZ, 0x1f, R17 ;  /* 0x0000001fff157819 */ /* 0x000fe20000011411 */
[----:B--2---:R-:W-:-:S04]  /*c6a0*/  IMAD R4, R4, 0x40, R5 ;  /* 0x0000004004047824 */ /* 0x004fc800078e0205 */
[----:B------:R-:W-:Y:S01]  /*c6b0*/  @P0 IMAD.HI.U32 R0, R4, UR7, RZ ;  /* 0x0000000704000c27 */ /* 0x000fe2000f8e00ff */
[----:B------:R-:W-:-:S03]  /*c6c0*/  @UP0 ULDC UR7, c[0x0][0xcf0] ;  /* 0x00033c0000070ab9 */ /* 0x000fc60000000800 */
        /* <DEDUP_REMOVED lines=8> */
[----:B------:R-:W-:Y:S01]  /*c750*/  IMAD R5, R5, UR8, R4 ;  /* 0x0000000805057c24 */ /* 0x000fe2000f8e0204 */
[----:B------:R-:W-:Y:S01]  /*c760*/  ULDC.64 UR8, c[0x0][0xc00] ;  /* 0x0003000000087ab9 */ /* 0x000fe20000000a00 */
[----:B------:R-:W-:Y:S01]  /*c770*/  IMAD R7, R3, UR11, R0 ;  /* 0x0000000b03077c24 */ /* 0x000fe2000f8e0200 */
[----:B------:R-:W-:Y:S01]  /*c780*/  ULDC.64 UR10, c[0x0][0xc28] ;  /* 0x00030a00000a7ab9 */ /* 0x000fe20000000a00 */
[----:B------:R-:W-:Y:S01]  /*c790*/  IMAD.U32 R3, RZ, RZ, UR42 ;  /* 0x0000002aff037e24 */ /* 0x000fe2000f8e00ff */
[----:B------:R-:W-:Y:S01]  /*c7a0*/  SHF.R.S32.HI R0, RZ, 0x1f, R5 ;  /* 0x0000001fff007819 */ /* 0x000fe20000011405 */
[----:B------:R-:W-:Y:S01]  /*c7b0*/  IMAD.IADD R9, R9, 0x1, R7 ;  /* 0x0000000109097824 */ /* 0x000fe200078e0207 */
[----:B------:R-:W-:Y:S03]  /*c7c0*/  SYNCS.ARRIVE.TRANS64.RED.A1T0 RZ, [UR7], RZ ;  /* 0x000000ffffff79a7 */ /* 0x000fe60008100407 */
[----:B------:R-:W-:-:S02]  /*c7d0*/  IMAD R0, R0, UR10, RZ ;  /* 0x0000000a00007c24 */ /* 0x000fc4000f8e02ff */
[----:B------:R-:W-:-:S04]  /*c7e0*/  IMAD.WIDE.U32 R8, R5, UR10, R8 ;  /* 0x0000000a05087c25 */ /* 0x000fc8000f8e0008 */
[----:B------:R-:W-:Y:S02]  /*c7f0*/  IMAD R7, R5, UR11, R0 ;  /* 0x0000000b05077c24 */ /* 0x000fe4000f8e0200 */
[----:B------:R-:W-:Y:S01]  /*c800*/  IMAD R0, R3, 0x40, R16 ;  /* 0x0000004003007824 */ /* 0x000fe200078e0210 */
[----:B------:R-:W-:Y:S01]  /*c810*/  LEA R3, P1, R8, UR8, 0x2 ;  /* 0x0000000808037c11 */ /* 0x000fe2000f8210ff */
[----:B------:R-:W-:-:S03]  /*c820*/  IMAD.IADD R7, R9, 0x1, R7 ;  /* 0x0000000109077824 */ /* 0x000fc600078e0207 */
[----:B------:R-:W-:Y:S01]  /*c830*/  ISETP.GE.AND P0, PT, R0, UR6, PT ;  /* 0x0000000600007c0c */ /* 0x000fe2000bf06270 */
[----:B------:R0:W1:Y:S01]  /*c840*/  SHFL.IDX PT, R12, R3, RZ, 0x1c1f ;  /* 0x001c1fff030c7589 */ /* 0x00006200000e0000 */
[----:B------:R-:W-:-:S05]  /*c850*/  LEA.HI.X R7, R8, UR9, R7, 0x2, P1 ;  /* 0x0000000908077c11 */ /* 0x000fca00088f1407 */
[----:B------:R0:W2:Y:S06]  /*c860*/  SHFL.IDX PT, R13, R7, RZ, 0x1c1f ;  /* 0x001c1fff070d7589 */ /* 0x0000ac00000e0000 */
[----:B------:R-:W-:Y:S05]  /*c870*/  @P0 BRA `(.L_x_4084) ;  /* 0x0000000800040947 */ /* 0x000fea0003800000 */
[----:B------:R-:W-:Y:S02]  /*c880*/  ULDC UR7, c[0x0][0xbc8] ;  /* 0x0002f20000077ab9 */ /* 0x000fe40000000800 */
[----:B------:R-:W-:Y:S02]  /*c890*/  ISETP.GE.AND P0, PT, R17, UR7, PT ;  /* 0x0000000711007c0c */ /* 0x000fe4000bf06270 */
[----:B------:R-:W-:Y:S02]  /*c8a0*/  ISETP.GE.AND P1, PT, R226, UR7, PT ;  /* 0x00000007e2007c0c */ /* 0x000fe4000bf26270 */
[----:B------:R-:W-:Y:S02]  /*c8b0*/  ISETP.GE.AND P3, PT, R224, UR7, PT ;  /* 0x00000007e0007c0c */ /* 0x000fe4000bf66270 */
[----:B------:R-:W-:-:S07]  /*c8c0*/  ISETP.GE.AND P4, PT, R223, UR7, PT ;  /* 0x00000007df007c0c */ /* 0x000fce000bf86270 */
[----:B-1----:R-:W-:-:S04]  /*c8d0*/  @!P0 LEA R4, P2, R17, R12, 0x2 ;  /* 0x0000000c11048211 */ /* 0x002fc800078410ff */
[----:B--2---:R-:W-:Y:S02]  /*c8e0*/  @!P0 LEA.HI.X R5, R17, R13, R21, 0x2, P2 ;  /* 0x0000000d11058211 */ /* 0x004fe400010f1415 */
[----:B------:R-:W-:-:S03]  /*c8f0*/  @!P4 LEA R8, P6, R223, R12, 0x2 ;  /* 0x0000000cdf08c211 */ /* 0x000fc600078c10ff */
[----:B------:R1:W-:Y:S01]  /*c900*/  @!P0 ST.E.64 desc[UR38][R4.64], R24 ;  /* 0x0000001804008985 */ /* 0x0003e2000c101b26 */
[----:B------:R-:W-:Y:S02]  /*c910*/  ISETP.GE.AND P0, PT, R225, UR7, PT ;  /* 0x00000007e1007c0c */ /* 0x000fe4000bf06270 */
[----:B------:R-:W-:Y:S02]  /*c920*/  @!P4 LEA.HI.X R9, R223, R13, R170, 0x2, P6 ;  /* 0x0000000ddf09c211 */ /* 0x000fe400030f14aa */
[----:B-1----:R-:W-:-:S04]  /*c930*/  @!P1 LEA R4, P2, R226, R12, 0x2 ;  /* 0x0000000ce2049211 */ /* 0x002fc800078410ff */
[----:B------:R-:W-:Y:S02]  /*c940*/  @!P1 LEA.HI.X R5, R226, R13, R20, 0x2, P2 ;  /* 0x0000000de2059211 */ /* 0x000fe400010f1414 */
[----:B------:R-:W-:-:S03]  /*c950*/  ISETP.GE.AND P2, PT, R220, UR7, PT ;  /* 0x00000007dc007c0c */ /* 0x000fc6000bf46270 */
[----:B------:R1:W-:Y:S10]  /*c960*/  @!P1 ST.E.64 desc[UR38][R4.64], R28 ;  /* 0x0000001c04009985 */ /* 0x0003f4000c101b26 */
[----:B------:R-:W-:-:S02]  /*c970*/  @!P2 LEA R10, P6, R220, R12, 0x2 ;  /* 0x0000000cdc0aa211 */ /* 0x000fc400078c10ff */
[C---:B-1----:R-:W-:Y:S02]  /*c980*/  @!P0 LEA R4, P1, R225.reuse, R12, 0x2 ;  /* 0x0000000ce1048211 */ /* 0x042fe400078210ff */
[-C--:B------:R-:W-:Y:S02]  /*c990*/  @!P2 LEA.HI.X R11, R220, R13.reuse, R167, 0x2, P6 ;  /* 0x0000000ddc0ba211 */ /* 0x080fe400030f14a7 */
[----:B------:R-:W-:Y:S02]  /*c9a0*/  @!P0 LEA.HI.X R5, R225, R13, R15, 0x2, P1 ;  /* 0x0000000de1058211 */ /* 0x000fe400008f140f */
[----:B------:R-:W-:-:S03]  /*c9b0*/  ISETP.GE.AND P1, PT, R221, UR7, PT ;  /* 0x00000007dd007c0c */ /* 0x000fc6000bf26270 */
[----:B------:R1:W-:Y:S01]  /*c9c0*/  @!P0 ST.E.64 desc[UR38][R4.64], R32 ;  /* 0x0000002004008985 */ /* 0x0003e2000c101b26 */
[----:B------:R-:W-:Y:S02]  /*c9d0*/  ISETP.GE.AND P0, PT, R222, UR7, PT ;  /* 0x00000007de007c0c */ /* 0x000fe4000bf06270 */
[----:B-1----:R-:W-:-:S04]  /*c9e0*/  @!P3 LEA R4, P5, R224, R12, 0x2 ;  /* 0x0000000ce004b211 */ /* 0x002fc800078a10ff */
[----:B------:R-:W-:-:S05]  /*c9f0*/  @!P3 LEA.HI.X R5, R224, R13, R14, 0x2, P5 ;  /* 0x0000000de005b211 */ /* 0x000fca00028f140e */
[----:B------:R1:W-:Y:S01]  /*ca00*/  @!P3 ST.E.64 desc[UR38][R4.64], R36 ;  /* 0x000000240400b985 */ /* 0x0003e2000c101b26 */
[----:B------:R-:W-:-:S03]  /*ca10*/  ISETP.GE.AND P3, PT, R219, UR7, PT ;  /* 0x00000007db007c0c */ /* 0x000fc6000bf66270 */
[----:B------:R2:W-:Y:S01]  /*ca20*/  @!P4 ST.E.64 desc[UR38][R8.64], R40 ;  /* 0x000000280800c985 */ /* 0x0005e2000c101b26 */
[CC--:B-1----:R-:W-:Y:S02]  /*ca30*/  @!P0 LEA R4, P4, R222.reuse, R12.reuse, 0x2 ;  /* 0x0000000cde048211 */ /* 0x0c2fe400078810ff */
[C---:B--2---:R-:W-:Y:S02]  /*ca40*/  @!P1 LEA R8, P5, R221.reuse, R12, 0x2 ;  /* 0x0000000cdd089211 */ /* 0x044fe400078a10ff */
[-C--:B------:R-:W-:Y:S02]  /*ca50*/  @!P0 LEA.HI.X R5, R222, R13.reuse, R169, 0x2, P4 ;  /* 0x0000000dde058211 */ /* 0x080fe400020f14a9 */
[----:B------:R-:W-:Y:S02]  /*ca60*/  ISETP.GE.AND P4, PT, R218, UR7, PT ;  /* 0x00000007da007c0c */ /* 0x000fe4000bf86270 */
[----:B------:R-:W-:Y:S01]  /*ca70*/  @!P1 LEA.HI.X R9, R221, R13, R168, 0x2, P5 ;  /* 0x0000000ddd099211 */ /* 0x000fe200028f14a8 */
[----:B------:R1:W-:Y:S01]  /*ca80*/  @!P0 ST.E.64 desc[UR38][R4.64], R44 ;  /* 0x0000002c04008985 */ /* 0x0003e2000c101b26 */
[----:B------:R-:W-:-:S02]  /*ca90*/  ISETP.GE.AND P5, PT, R217, UR7, PT ;  /* 0x00000007d9007c0c */ /* 0x000fc4000bfa6270 */
[----:B------:R-:W-:Y:S01]  /*caa0*/  ISETP.GE.AND P0, PT, R216, UR7, PT ;  /* 0x00000007d8007c0c */ /* 0x000fe2000bf06270 */
[----:B------:R2:W-:Y:S01]  /*cab0*/  @!P1 ST.E.64 desc[UR38][R8.64], R48 ;  /* 0x0000003008009985 */ /* 0x0005e2000c101b26 */
[----:B------:R-:W-:-:S03]  /*cac0*/  ISETP.GE.AND P1, PT, R215, UR7, PT ;  /* 0x00000007d7007c0c */ /* 0x000fc6000bf26270 */
[----:B------:R3:W-:Y:S01]  /*cad0*/  @!P2 ST.E.64 desc[UR38][R10.64], R52 ;  /* 0x000000340a00a985 */ /* 0x0007e2000c101b26 */
[CC--:B-1----:R-:W-:Y:S02]  /*cae0*/  @!P3 LEA R4, P6, R219.reuse, R12.reuse, 0x2 ;  /* 0x0000000cdb04b211 */ /* 0x0c2fe400078c10ff */
[CC--:B--2---:R-:W-:Y:S02]  /*caf0*/  @!P4 LEA R8, P2, R218.reuse, R12.reuse, 0x2 ;  /* 0x0000000cda08c211 */ /* 0x0c4fe400078410ff */
[-C--:B------:R-:W-:Y:S02]  /*cb00*/  @!P3 LEA.HI.X R5, R219, R13.reuse, R166, 0x2, P6 ;  /* 0x0000000ddb05b211 */ /* 0x080fe400030f14a6 */
[----:B---3--:R-:W-:Y:S02]  /*cb10*/  @!P5 LEA R10, P6, R217, R12, 0x2 ;  /* 0x0000000cd90ad211 */ /* 0x008fe400078c10ff */
[----:B------:R-:W-:Y:S01]  /*cb20*/  @!P4 LEA.HI.X R9, R218, R13, R165, 0x2, P2 ;  /* 0x0000000dda09c211 */ /* 0x000fe200010f14a5 */
[----:B------:R1:W-:Y:S01]  /*cb30*/  @!P3 ST.E.64 desc[UR38][R4.64], R56 ;  /* 0x000000380400b985 */ /* 0x0003e2000c101b26 */
[----:B------:R-:W-:-:S02]  /*cb40*/  ISETP.GE.AND P2, PT, R214, UR7, PT ;  /* 0x00000007d6007c0c */ /* 0x000fc4000bf46270 */
[-C--:B------:R-:W-:Y:S01]  /*cb50*/  @!P5 LEA.HI.X R11, R217, R13.reuse, R164, 0x2, P6 ;  /* 0x0000000dd90bd211 */ /* 0x080fe200030f14a4 */
[----:B------:R2:W-:Y:S01]  /*cb60*/  @!P4 ST.E.64 desc[UR38][R8.64], R60 ;  /* 0x0000003c0800c985 */ /* 0x0005e2000c101b26 */
[----:B------:R-:W-:Y:S02]  /*cb70*/  ISETP.GE.AND P3, PT, R213, UR7, PT ;  /* 0x00000007d5007c0c */ /* 0x000fe4000bf66270 */
[----:B------:R-:W-:Y:S01]  /*cb80*/  ISETP.GE.AND P4, PT, R212, UR7, PT ;  /* 0x00000007d4007c0c */ /* 0x000fe2000bf86270 */
[----:B------:R3:W-:Y:S01]  /*cb90*/  @!P5 ST.E.64 desc[UR38][R10.64], R64 ;  /* 0x000000400a00d985 */ /* 0x0007e2000c101b26 */
[CC--:B-1----:R-:W-:Y:S02]  /*cba0*/  @!P0 LEA R4, P6, R216.reuse, R12.reuse, 0x2 ;  /* 0x0000000cd8048211 */ /* 0x0c2fe400078c10ff */
[----:B--2---:R-:W-:Y:S02]  /*cbb0*/  @!P1 LEA R8, P5, R215, R12, 0x2 ;  /* 0x0000000cd7089211 */ /* 0x004fe400078a10ff */
[----:B------:R-:W-:-:S02]  /*cbc0*/  @!P0 LEA.HI.X R5, R216, R13, R163, 0x2, P6 ;  /* 0x0000000dd8058211 */ /* 0x000fc400030f14a3 */
        /* <DEDUP_REMOVED lines=47> */
[----:B-1----:R-:W-:Y:S01]  /*cec0*/  @!P1 LEA R8, P5, R203, R12, 0x2 ;  /* 0x0000000ccb089211 */ /* 0x002fe200078a10ff */
[----:B------:R1:W-:Y:S01]  /*ced0*/  @!P2 ST.E.64 desc[UR38][R4.64], R116 ;  /* 0x000000740400a985 */ /* 0x0003e2000c101b26 */
[----:B------:R-:W-:Y:S02]  /*cee0*/  ISETP.GE.AND P2, PT, R199, UR7, PT ;  /* 0x00000007c7007c0c */ /* 0x000fe4000bf46270 */
[----:B------:R-:W-:-:S02]  /*cef0*/  @!P1 LEA.HI.X R9, R203, R13, R22, 0x2, P5 ;  /* 0x0000000dcb099211 */ /* 0x000fc400028f1416 */
[----:B--2---:R-:W-:-:S03]  /*cf00*/  @!P0 LEA R10, P6, R202, R12, 0x2 ;  /* 0x0000000cca0a8211 */ /* 0x004fc600078c10ff */
        /* <DEDUP_REMOVED lines=10> */
[----:B------:R-:W-:-:S02]  /*cfb0*/  @!P4 LEA.HI.X R9, R200, R13, R235, 0x2, P6 ;  /* 0x0000000dc809c211 */ /* 0x000fc400030f14eb */
[----:B-1----:R-:W-:-:S03]  /*cfc0*/  @!P1 LEA R10, P6, R198, R12, 0x2 ;  /* 0x0000000cc60a9211 */ /* 0x002fc600078c10ff */
[----:B------:R1:W-:Y:S01]  /*cfd0*/  @!P4 ST.E.64 desc[UR38][R8.64], R132 ;  /* 0x000000840800c985 */ /* 0x0003e2000c101b26 */
[----:B------:R-:W-:Y:S02]  /*cfe0*/  @!P1 LEA.HI.X R11, R198, R13, R233, 0x2, P6 ;  /* 0x0000000dc60b9211 */ /* 0x000fe400030f14e9 */
[----:B--2---:R-:W-:-:S04]  /*cff0*/  @!P2 LEA R4, P3, R199, R12, 0x2 ;  /* 0x0000000cc704a211 */ /* 0x004fc800078610ff */
        /* <DEDUP_REMOVED lines=9> */
.L_x_4084:
[----:B------:R-:W-:Y:S05]  /*d090*/  BSYNC B1 ;  /* 0x0000000000017941 */ /* 0x000fea0003800000 */
.L_x_4083:
[----:B------:R-:W-:Y:S01]  /*d0a0*/  VIADD R0, R0, 0x8 ;  /* 0x0000000800007836 */ /* 0x000fe20000000000 */
[----:B------:R4:W1:Y:S04]  /*d0b0*/  SHFL.IDX PT, R18, R7, 0x1, 0x1c1f ;  /* 0x003c1f0007127f89 */ /* 0x00086800000e0000 */
[----:B------:R-:W-:Y:S01]  /*d0c0*/  ISETP.GE.AND P0, PT, R0, UR6, PT ;  /* 0x0000000600007c0c */ /* 0x000fe2000bf06270 */
[----:B0-----:R-:W0:-:S12]  /*d0d0*/  SHFL.IDX PT, R3, R3, 0x1, 0x1c1f ;  /* 0x003c1f0003037f89 */ /* 0x001e1800000e0000 */
[----:B----4-:R-:W-:Y:S05]  /*d0e0*/  @P0 BRA `(.L_x_4082) ;  /* 0x0000001400d00947 */ /* 0x010fea0003800000 */
[----:B------:R-:W-:Y:S02]  /*d0f0*/  ULDC UR6, c[0x0][0xbc8] ;  /* 0x0002f20000067ab9 */ /* 0x000fe40000000800 */
[----:B------:R-:W-:Y:S02]  /*d100*/  ISETP.GE.AND P4, PT, R17, UR6, PT ;  /* 0x0000000611007c0c */ /* 0x000fe4000bf86270 */
[----:B------:R-:W-:Y:S02]  /*d110*/  ISETP.GE.AND P2, PT, R226, UR6, PT ;  /* 0x00000006e2007c0c */ /* 0x000fe4000bf46270 */
[----:B------:R-:W-:Y:S02]  /*d120*/  ISETP.GE.AND P1, PT, R225, UR6, PT ;  /* 0x00000006e1007c0c */ /* 0x000fe4000bf26270 */
[----:B------:R-:W-:-:S07]  /*d130*/  ISETP.GE.AND P0, PT, R224, UR6, PT ;  /* 0x00000006e0007c0c */ /* 0x000fce000bf06270 */
[----:B0--3--:R-:W-:-:S04]  /*d140*/  @!P4 LEA R4, P3, R17, R3, 0x2 ;  /* 0x000000031104c211 */ /* 0x009fc800078610ff */
[-C--:B-1----:R-:W-:Y:S02]  /*d150*/  @!P4 LEA.HI.X R5, R17, R18.reuse, R21, 0x2, P3 ;  /* 0x000000121105c211 */ /* 0x082fe400018f1415 */
[----:B------:R-:W-:Y:S02]  /*d160*/  ISETP.GE.AND P3, PT, R223, UR6, PT ;  /* 0x00000006df007c0c */ /* 0x000fe4000bf66270 */
[C---:B------:R-:W-:Y:S01]  /*d170*/  @!P1 LEA R8, P5, R225.reuse, R3, 0x2 ;  /* 0x00000003e1089211 */ /* 0x040fe200078a10ff */
        /* <DEDUP_REMOVED lines=8> */
[-C--:B------:R-:W-:Y:S02]  /*d200*/  @!P0 LEA.HI.X R11, R224, R18.reuse, R14, 0x2, P6 ;  /* 0x00000012e00b8211 */ /* 0x080fe400030f140e */
[CC--:B------:R-:W-:Y:S01]  /*d210*/  @!P4 LEA R14, P2, R222.reuse, R3.reuse, 0x2 ;  /* 0x00000003de0ec211 */ /* 0x0c0fe200078410ff */
[----:B------:R1:W-:Y:S01]  /*d220*/  @!P1 ST.E.64 desc[UR38][R8.64], R34 ;  /* 0x0000002208009985 */ /* 0x0003e2000c101b26 */
[C---:B------:R-:W-:Y:S02]  /*d230*/  @!P3 LEA R12, P1, R223.reuse, R3, 0x2 ;  /* 0x00000003df0cb211 */ /* 0x040fe400078210ff */
[-C--:B------:R-:W-:Y:S01]  /*d240*/  @!P4 LEA.HI.X R15, R222, R18.reuse, R169, 0x2, P2 ;  /* 0x00000012de0fc211 */ /* 0x080fe200010f14a9 */
[----:B------:R3:W-:Y:S01]  /*d250*/  @!P0 ST.E.64 desc[UR38][R10.64], R38 ;  /* 0x000000260a008985 */ /* 0x0007e2000c101b26 */
[----:B------:R-:W-:Y:S02]  /*d260*/  ISETP.GE.AND P0, PT, R220, UR6, PT ;  /* 0x00000006dc007c0c */ /* 0x000fe4000bf06270 */
[----:B--2---:R-:W-:-:S02]  /*d270*/  @!P3 LEA.HI.X R13, R223, R18, R170, 0x2, P1 ;  /* 0x00000012df0db211 */ /* 0x004fc400008f14aa */
[----:B------:R-:W-:Y:S02]  /*d280*/  ISETP.GE.AND P1, PT, R219, UR6, PT ;  /* 0x00000006db007c0c */ /* 0x000fe4000bf26270 */
[----:B------:R-:W-:Y:S01]  /*d290*/  ISETP.GE.AND P2, PT, R218, UR6, PT ;  /* 0x00000006da007c0c */ /* 0x000fe2000bf46270 */
[----:B------:R2:W-:Y:S01]  /*d2a0*/  @!P3 ST.E.64 desc[UR38][R12.64], R42 ;  /* 0x0000002a0c00b985 */ /* 0x0005e2000c101b26 */
[-C--:B------:R-:W-:Y:S02]  /*d2b0*/  @!P5 LEA R20, P6, R221, R3.reuse, 0x2 ;  /* 0x00000003dd14d211 */ /* 0x080fe400078c10ff */
[----:B------:R-:W-:Y:S01]  /*d2c0*/  ISETP.GE.AND P3, PT, R217, UR6, PT ;  /* 0x00000006d9007c0c */ /* 0x000fe2000bf66270 */
[----:B------:R4:W-:Y:S01]  /*d2d0*/  @!P4 ST.E.64 desc[UR38][R14.64], R46 ;  /* 0x0000002e0e00c985 */ /* 0x0009e2000c101b26 */
[----:B------:R-:W-:Y:S02]  /*d2e0*/  @!P5 LEA.HI.X R21, R221, R18, R168, 0x2, P6 ;  /* 0x00000012dd15d211 */ /* 0x000fe400030f14a8 */
[----:B0-----:R-:W-:-:S02]  /*d2f0*/  @!P0 LEA R4, P6, R220, R3, 0x2 ;  /* 0x00000003dc048211 */ /* 0x001fc400078c10ff */
[----:B------:R-:W-:Y:S01]  /*d300*/  ISETP.GE.AND P4, PT, R216, UR6, PT ;  /* 0x00000006d8007c0c */ /* 0x000fe2000bf86270 */
[----:B------:R0:W-:Y:S01]  /*d310*/  @!P5 ST.E.64 desc[UR38][R20.64], R50 ;  /* 0x000000321400d985 */ /* 0x0001e2000c101b26 */
[CC--:B-1----:R-:W-:Y:S02]  /*d320*/  @!P1 LEA R8, P5, R219.reuse, R3.reuse, 0x2 ;  /* 0x00000003db089211 */ /* 0x0c2fe400078a10ff */
        /* <DEDUP_REMOVED lines=8> */
[-C--:B--2---:R-:W-:Y:S01]  /*d3b0*/  @!P3 LEA R12, P6, R217, R3.reuse, 0x2 ;  /* 0x00000003d90cb211 */ /* 0x084fe200078c10ff */
[----:B------:R2:W-:Y:S01]  /*d3c0*/  @!P2 ST.E.64 desc[UR38][R10.64], R62 ;  /* 0x0000003e0a00a985 */ /* 0x0005e2000c101b26 */
[----:B----4-:R-:W-:Y:S02]  /*d3d0*/  @!P4 LEA R14, P2, R216, R3, 0x2 ;  /* 0x00000003d80ec211 */ /* 0x010fe400078410ff */
[----:B------:R-:W-:Y:S02]  /*d3e0*/  ISETP.GE.AND P1, PT, R213, UR6, PT ;  /* 0x00000006d5007c0c */ /* 0x000fe4000bf26270 */
[----:B------:R-:W-:-:S02]  /*d3f0*/  @!P3 LEA.HI.X R13, R217, R18, R164, 0x2, P6 ;  /* 0x00000012d90db211 */ /* 0x000fc400030f14a4 */
[----:B------:R-:W-:Y:S02]  /*d400*/  @!P4 LEA.HI.X R15, R216, R18, R163, 0x2, P2 ;  /* 0x00000012d80fc211 */ /* 0x000fe400010f14a3 */
[----:B------:R-:W-:Y:S01]  /*d410*/  ISETP.GE.AND P2, PT, R212, UR6, PT ;  /* 0x00000006d4007c0c */ /* 0x000fe2000bf46270 */
[----:B------:R-:W-:Y:S01]  /*d420*/  @!P3 ST.E.64 desc[UR38][R12.64], R66 ;  /* 0x000000420c00b985 */ /* 0x000fe2000c101b26 */
[----:B0-----:R-:W-:-:S03]  /*d430*/  @!P5 LEA R20, P6, R215, R3, 0x2 ;  /* 0x00000003d714d211 */ /* 0x001fc600078c10ff */
[----:B------:R0:W-:Y:S01]  /*d440*/  @!P4 ST.E.64 desc[UR38][R14.64], R70 ;  /* 0x000000460e00c985 */ /* 0x0001e2000c101b26 */
[-C--:B------:R-:W-:Y:S02]  /*d450*/  @!P5 LEA.HI.X R21, R215, R18.reuse, R162, 0x2, P6 ;  /* 0x00000012d715d211 */ /* 0x080fe400030f14a2 */
[CC--:B-1----:R-:W-:Y:S02]  /*d460*/  @!P0 LEA R4, P4, R214.reuse, R3.reuse, 0x2 ;  /* 0x00000003d6048211 */ /* 0x0c2fe400078810ff */
[-C--:B---3--:R-:W-:Y:S01]  /*d470*/  @!P1 LEA R8, P3, R213, R3.reuse, 0x2 ;  /* 0x00000003d5089211 */ /* 0x088fe200078610ff */
        /* <DEDUP_REMOVED lines=11> */
[----:B0-----:R-:W-:Y:S01]  /*d530*/  @!P4 LEA R14, P0, R210, R3, 0x2 ;  /* 0x00000003d20ec211 */ /* 0x001fe200078010ff */
[----:B------:R0:W-:Y:S01]  /*d540*/  @!P2 ST.E.64 desc[UR38][R10.64], R86 ;  /* 0x000000560a00a985 */ /* 0x0001e2000c101b26 */
[----:B------:R-:W-:-:S02]  /*d550*/  ISETP.GE.AND P2, PT, R208, UR6, PT ;  /* 0x00000006d0007c0c */ /* 0x000fc4000bf46270 */
[CC--:B------:R-:W-:Y:S02]  /*d560*/  @!P5 LEA R12, P6, R211.reuse, R3.reuse, 0x2 ;  /* 0x00000003d30cd211 */ /* 0x0c0fe400078c10ff */
[-C--:B------:R-:W-:Y:S02]  /*d570*/  @!P4 LEA.HI.X R15, R210, R18.reuse, R157, 0x2, P0 ;  /* 0x00000012d20fc211 */ /* 0x080fe400000f149d */
[----:B------:R-:W-:Y:S02]  /*d580*/  @!P5 LEA.HI.X R13, R211, R18, R158, 0x2, P6 ;  /* 0x00000012d30dd211 */ /* 0x000fe400030f149e */
[----:B------:R-:W-:Y:S02]  /*d590*/  ISETP.GE.AND P0, PT, R206, UR6, PT ;  /* 0x00000006ce007c0c */ /* 0x000fe4000bf06270 */
[----:B-1----:R-:W-:Y:S01]  /*d5a0*/  @!P3 LEA R20, P6, R209, R3, 0x2 ;  /* 0x00000003d114b211 */ /* 0x002fe200078c10ff */
[----:B------:R1:W-:Y:S01]  /*d5b0*/  @!P5 ST.E.64 desc[UR38][R12.64], R90 ;  /* 0x0000005a0c00d985 */ /* 0x0003e2000c101b26 */
[----:B------:R-:W-:-:S02]  /*d5c0*/  ISETP.GE.AND P5, PT, R205, UR6, PT ;  /* 0x00000006cd007c0c */ /* 0x000fc4000bfa6270 */
[-C--:B------:R-:W-:Y:S01]  /*d5d0*/  @!P3 LEA.HI.X R21, R209, R18.reuse, R156, 0x2, P6 ;  /* 0x00000012d115b211 */ /* 0x080fe200030f149c */
[----:B------:R4:W-:Y:S01]  /*d5e0*/  @!P4 ST.E.64 desc[UR38][R14.64], R94 ;  /* 0x0000005e0e00c985 */ /* 0x0009e2000c101b26 */
[-C--:B---3--:R-:W-:Y:S02]  /*d5f0*/  @!P2 LEA R4, P6, R208, R3.reuse, 0x2 ;  /* 0x00000003d004a211 */ /* 0x088fe400078c10ff */
[----:B------:R-:W-:Y:S01]  /*d600*/  ISETP.GE.AND P4, PT, R204, UR6, PT ;  /* 0x00000006cc007c0c */ /* 0x000fe2000bf86270 */
[----:B------:R3:W-:Y:S01]  /*d610*/  @!P3 ST.E.64 desc[UR38][R20.64], R98 ;  /* 0x000000621400b985 */ /* 0x0007e2000c101b26 */
[-C--:B--2---:R-:W-:Y:S02]  /*d620*/  @!P1 LEA R8, P3, R207, R3.reuse, 0x2 ;  /* 0x00000003cf089211 */ /* 0x084fe400078610ff */
[----:B------:R-:W-:Y:S02]  /*d630*/  @!P2 LEA.HI.X R5, R208, R18, R155, 0x2, P6 ;  /* 0x00000012d005a211 */ /* 0x000fe400030f149b */
[----:B0-----:R-:W-:-:S02]  /*d640*/  @!P0 LEA R10, P6, R206, R3, 0x2 ;  /* 0x00000003ce0a8211 */ /* 0x001fc400078c10ff */
[-C--:B------:R-:W-:Y:S01]  /*d650*/  @!P1 LEA.HI.X R9, R207, R18.reuse, R154, 0x2, P3 ;  /* 0x00000012cf099211 */ /* 0x080fe200018f149a */
[----:B------:R0:W-:Y:S01]  /*d660*/  @!P2 ST.E.64 desc[UR38][R4.64], R102 ;  /* 0x000000660400a985 */ /* 0x0001e2000c101b26 */
[----:B------:R-:W-:Y:S02]  /*d670*/  ISETP.GE.AND P3, PT, R203, UR6, PT ;  /* 0x00000006cb007c0c */ /* 0x000fe4000bf66270 */
[----:B------:R-:W-:Y:S01]  /*d680*/  @!P0 LEA.HI.X R11, R206, R18, R153, 0x2, P6 ;  /* 0x00000012ce0b8211 */ /* 0x000fe200030f1499 */
[----:B------:R2:W-:Y:S01]  /*d690*/  @!P1 ST.E.64 desc[UR38][R8.64], R106 ;  /* 0x0000006a08009985 */ /* 0x0005e2000c101b26 */
[-C--:B-1----:R-:W-:Y:S02]  /*d6a0*/  @!P5 LEA R12, P1, R205, R3.reuse, 0x2 ;  /* 0x00000003cd0cd211 */ /* 0x082fe400078210ff */
[----:B----4-:R-:W-:Y:S01]  /*d6b0*/  @!P4 LEA R14, P2, R204, R3, 0x2 ;  /* 0x00000003cc0ec211 */ /* 0x010fe200078410ff */
[----:B------:R1:W-:Y:S01]  /*d6c0*/  @!P0 ST.E.64 desc[UR38][R10.64], R110 ;  /* 0x0000006e0a008985 */ /* 0x0003e2000c101b26 */
[----:B------:R-:W-:-:S02]  /*d6d0*/  ISETP.GE.AND P0, PT, R202, UR6, PT ;  /* 0x00000006ca007c0c */ /* 0x000fc4000bf06270 */
[-C--:B------:R-:W-:Y:S02]  /*d6e0*/  @!P5 LEA.HI.X R13, R205, R18.reuse, R152, 0x2, P1 ;  /* 0x00000012cd0dd211 */ /* 0x080fe400008f1498 */
        /* <DEDUP_REMOVED lines=8> */
[CC--:B0-----:R-:W-:Y:S01]  /*d770*/  @!P0 LEA R4, P5, R202.reuse, R3.reuse, 0x2 ;  /* 0x00000003ca048211 */ /* 0x0c1fe200078a10ff */
[----:B------:R0:W-:Y:S01]  /*d780*/  @!P3 ST.E.64 desc[UR38][R20.64], R122 ;  /* 0x0000007a1400b985 */ /* 0x0001e2000c101b26 */
[----:B------:R-:W-:Y:S02]  /*d790*/  ISETP.GE.AND P3, PT, R199, UR6, PT ;  /* 0x00000006c7007c0c */ /* 0x000fe4000bf66270 */
[----:B------:R-:W-:Y:S02]  /*d7a0*/  @!P0 LEA.HI.X R5, R202, R18, R237, 0x2, P5 ;  /* 0x00000012ca058211 */ /* 0x000fe400028f14ed */
[----:B------:R-:W-:Y:S02]  /*d7b0*/  ISETP.GE.AND P5, PT, R197, UR6, PT ;  /* 0x00000006c5007c0c */ /* 0x000fe4000bfa6270 */
[-C--:B--2---:R-:W-:Y:S01]  /*d7c0*/  @!P1 LEA R8, P6, R201, R3.reuse, 0x2 ;  /* 0x00000003c9089211 */ /* 0x084fe200078c10ff */
[----:B------:R2:W-:Y:S02]  /*d7d0*/  @!P0 ST.E.64 desc[UR38][R4.64], R126 ;  /* 0x0000007e04008985 */ /* 0x0005e4000c101b26 */
[----:B-1----:R-:W-:-:S02]  /*d7e0*/  @!P4 LEA R10, P0, R200, R3, 0x2 ;  /* 0x00000003c80ac211 */ /* 0x002fc400078010ff */
[-C--:B------:R-:W-:Y:S02]  /*d7f0*/  @!P1 LEA.HI.X R9, R201, R18.reuse, R236, 0x2, P6 ;  /* 0x00000012c9099211 */ /* 0x080fe400030f14ec */
[-C--:B---3--:R-:W-:Y:S02]  /*d800*/  @!P3 LEA R12, P6, R199, R3.reuse, 0x2 ;  /* 0x00000003c70cb211 */ /* 0x088fe400078c10ff */
[-C--:B------:R-:W-:Y:S01]  /*d810*/  @!P4 LEA.HI.X R11, R200, R18.reuse, R235, 0x2, P0 ;  /* 0x00000012c80bc211 */ /* 0x080fe200000f14eb */
[----:B------:R2:W-:Y:S01]  /*d820*/  @!P1 ST.E.64 desc[UR38][R8.64], R130 ;  /* 0x0000008208009985 */ /* 0x0005e2000c101b26 */
[-C--:B----4-:R-:W-:Y:S02]  /*d830*/  @!P2 LEA R14, P1, R198, R3.reuse, 0x2 ;  /* 0x00000003c60ea211 */ /* 0x090fe400078210ff */
[----:B0-----:R-:W-:Y:S01]  /*d840*/  @!P5 LEA R20, P0, R197, R3, 0x2 ;  /* 0x00000003c514d211 */ /* 0x001fe200078010ff */
        /* <DEDUP_REMOVED lines=13> */
.L_x_4076:
[----:B------:R-:W0:Y:S01]  /*d920*/  LDC.64 R8, c[0x0][0xd00] ;  /* 0x00034000ff087b82 */ /* 0x000e220000000a00 */
[----:B------:R-:W-:Y:S01]  /*d930*/  ULDC.64 UR6, c[0x0][0xd08] ;  /* 0x0003420000067ab9 */ /* 0x000fe20000000a00 */
[----:B------:R-:W-:Y:S01]  /*d940*/  IMAD.MOV.U32 R3, RZ, RZ, RZ ;  /* 0x000000ffff037224 */ /* 0x000fe200078e00ff */
[----:B------:R-:W-:-:S04]  /*d950*/  ISETP.NE.U32.AND P1, PT, RZ, UR6, PT ;  /* 0x00000006ff007c0c */ /* 0x000fc8000bf25070 */
[----:B------:R-:W-:Y:S01]  /*d960*/  ISETP.NE.AND.EX P1, PT, RZ, UR7, PT, P1 ;  /* 0x00000007ff007c0c */ /* 0x000fe2000bf25310 */
[----:B------:R-:W1:Y:S01]  /*d970*/  LDC.64 R4, c[0x0][0xd00] ;  /* 0x00034000ff047b82 */ /* 0x000e620000000a00 */
[----:B0-----:R-:W-:-:S04]  /*d980*/  ISETP.NE.U32.AND P0, PT, R8, RZ, PT ;  /* 0x000000ff0800720c */ /* 0x001fc80003f05070 */
[----:B------:R-:W-:Y:S01]  /*d990*/  ISETP.NE.AND.EX P0, PT, R9, RZ, PT, P0 ;  /* 0x000000ff0900720c */ /* 0x000fe20003f05300 */
[----:B-1----:R-:W-:-:S06]  /*d9a0*/  IMAD.WIDE R8, R187, 0x4, R4 ;  /* 0x00000004bb087825 */ /* 0x002fcc00078e0204 */
[C---:B------:R-:W-:Y:S01]  /*d9b0*/  @P1 LEA R4, P2, R187.reuse, UR6, 0x2 ;  /* 0x00000006bb041c11 */ /* 0x040fe2000f8410ff */
[----:B------:R-:W-:Y:S02]  /*d9c0*/  ULDC UR6, c[0x0][0xb88] ;  /* 0x0002e20000067ab9 */ /* 0x000fe40000000800 */
[----:B------:R-:W-:Y:S01]  /*d9d0*/  IMAD.U32 R0, RZ, RZ, UR6 ;  /* 0x00000006ff007e24 */ /* 0x000fe2000f8e00ff */
[----:B------:R-:W-:Y:S02]  /*d9e0*/  @P1 LEA.HI.X R5, R187, UR7, R195, 0x2, P2 ;  /* 0x00000007bb051c11 */ /* 0x000fe400090f14c3 */
[----:B------:R0:W5:Y:S04]  /*d9f0*/  @P0 LDG.E R3, desc[UR38][R8.64] ;  /* 0x0000002608030981 */ /* 0x000168000c1e1900 */
[----:B------:R0:W5:Y:S01]  /*da00*/  @P1 LDG.E R0, desc[UR38][R4.64] ;  /* 0x0000002604001981 */ /* 0x000162000c1e1900 */
[----:B------:R-:W-:Y:S01]  /*da10*/  ISETP.NE.AND P2, PT, R22, RZ, PT ;  /* 0x000000ff1600720c */ /* 0x000fe20003f45270 */
[----:B------:R-:W1:-:S12]  /*da20*/  S2R R7, SR_TID.X ;  /* 0x0000000000077919 */ /* 0x000e580000002100 */
[----:B------:R-:W2:Y:S01]  /*da30*/  @!P2 LDC R22, c[0x0][0xbd4] ;  /* 0x0002f500ff16ab82 */ /* 0x000ea20000000800 */
[----:B-1----:R-:W-:Y:S01]  /*da40*/  VIADD R28, R7, 0xffffff80 ;  /* 0xffffff80071c7836 */ /* 0x002fe20000000000 */
[----:B--2---:R-:W-:-:S04]  /*da50*/  ISETP.GT.AND P2, PT, R22, 0x1, PT ;  /* 0x000000011600780c */ /* 0x004fc80003f44270 */
[----:B------:R-:W-:Y:S01]  /*da60*/  ISETP.GT.AND P3, PT, R28, 0x3f, PT ;  /* 0x0000003f1c00780c */ /* 0x000fe20003f64270 */
[----:B0-----:R-:W-:-:S12]  /*da70*/  @P1 BRA `(.L_x_4085) ;  /* 0x0000000000101947 */ /* 0x001fd80003800000 */
[----:B------:R-:W-:Y:S05]  /*da80*/  @!P0 BRA `(.L_x_4085) ;  /* 0x00000000000c8947 */ /* 0x000fea0003800000 */
[----:B------:R-:W2:Y:S04]  /*da90*/  LDG.E R5, desc[UR38][R8.64] ;  /* 0x0000002608057981 */ /* 0x000ea8000c1e1900 */
[----:B-----5:R-:W2:Y:S02]  /*daa0*/  LDG.E R0, desc[UR38][R8.64+0x4] ;  /* 0x0000042608007981 */ /* 0x020ea4000c1e1900 */
[----:B--2---:R-:W-:-:S07]  /*dab0*/  IMAD.IADD R0, R0, 0x1, -R5 ;  /* 0x0000000100007824 */ /* 0x004fce00078e0a05 */
.L_x_4085:
[----:B------:R-:W-:Y:S01]  /*dac0*/  BSSY B1, `(.L_x_4086) ;  /* 0x0000038000017945 */ /* 0x000fe20003800000 */
[----:B------:R-:W-:Y:S02]  /*dad0*/  SEL R187, R187, RZ, !P0 ;  /* 0x000000ffbbbb7207 */ /* 0x000fe40004000000 */
[----:B------:R-:W-:Y:S02]  /*dae0*/  SEL R195, R195, RZ, !P0 ;  /* 0x000000ffc3c37207 */ /* 0x000fe40004000000 */
[----:B-----5:R-:W-:Y:S01]  /*daf0*/  SHF.R.S32.HI R24, RZ, 0x1f, R3 ;  /* 0x0000001fff187819 */ /* 0x020fe20000011403 */
[----:B------:R-:W-:Y:S06]  /*db00*/  @P3 BRA `(.L_x_4087) ;  /* 0x0000000000cc3947 */ /* 0x000fec0003800000 */
[----:B------:R-:W0:Y:S01]  /*db10*/  S2R R4, SR_TID.X ;  /* 0x0000000000047919 */ /* 0x000e220000002100 */
[----:B------:R-:W1:Y:S01]  /*db20*/  LDC R27, c[0x0][0xce8] ;  /* 0x00033a00ff1b7b82 */ /* 0x000e620000000800 */
[----:B------:R-:W-:-:S04]  /*db30*/  IMAD.U32 R5, RZ, RZ, UR42 ;  /* 0x0000002aff057e24 */ /* 0x000fc8000f8e00ff */
[----:B0-----:R-:W-:Y:S02]  /*db40*/  IMAD R4, R5, 0x40, R4 ;  /* 0x0000004005047824 */ /* 0x001fe400078e0204 */
[----:B-1----:R-:W-:Y:S02]  /*db50*/  IMAD R5, R0, R27, RZ ;  /* 0x0000001b00057224 */ /* 0x002fe400078e02ff */
[----:B------:R-:W-:-:S05]  /*db60*/  VIADD R26, R4, 0xffffff80 ;  /* 0xffffff80041a7836 */ /* 0x000fca0000000000 */
[----:B------:R-:W-:-:S13]  /*db70*/  ISETP.GE.AND P0, PT, R26, R5, PT ;  /* 0x000000051a00720c */ /* 0x000fda0003f06270 */
[----:B------:R-:W-:Y:S05]  /*db80*/  @P0 BRA `(.L_x_4087) ;  /* 0x0000000000ac0947 */ /* 0x000fea0003800000 */
[----:B------:R-:W-:Y:S01]  /*db90*/  ISETP.NE.AND P1, PT, R27, 0x1, PT ;  /* 0x000000011b00780c */ /* 0x000fe20003f25270 */
[----:B------:R-:W-:Y:S01]  /*dba0*/  IMAD.MOV.U32 R18, RZ, RZ, 0xab8 ;  /* 0x00000ab8ff127424 */ /* 0x000fe200078e00ff */
[----:B------:R-:W-:Y:S01]  /*dbb0*/  ISETP.GT.AND P0, PT, R22, 0x1, PT ;  /* 0x000000011600780c */ /* 0x000fe20003f04270 */
[----:B------:R-:W0:Y:S01]  /*dbc0*/  LDC.64 R4, c[0x0][0xca8] ;  /* 0x00032a00ff047b82 */ /* 0x000e220000000a00 */
[----:B------:R-:W-:Y:S02]  /*dbd0*/  IMAD.MOV.U32 R23, RZ, RZ, R26 ;  /* 0x000000ffff177224 */ /* 0x000fe400078e001a */
[----:B------:R-:W-:-:S05]  /*dbe0*/  SEL R18, R18, 0xa78, P0 ;  /* 0x00000a7812127807 */ /* 0x000fca0000000000 */
[----:B------:R-:W1:Y:S08]  /*dbf0*/  LDC.64 R12, c[0x0][R18+0x220] ;  /* 0x00008800120c7b82 */ /* 0x000e700000000a00 */
[----:B------:R-:W2:Y:S08]  /*dc00*/  @P1 LDC R7, c[0x0][0xcec] ;  /* 0x00033b00ff071b82 */ /* 0x000eb00000000800 */
[----:B------:R-:W3:Y:S08]  /*dc10*/  LDC.64 R10, c[0x0][R18+0x218] ;  /* 0x00008600120a7b82 */ /* 0x000ef00000000a00 */
[----:B------:R-:W4:Y:S01]  /*dc20*/  @P1 LDC R22, c[0x0][0xcf0] ;  /* 0x00033c00ff161b82 */ /* 0x000f220000000800 */
[----:B-1----:R-:W-:-:S02]  /*dc30*/  IMAD R13, R13, R187, RZ ;  /* 0x000000bb0d0d7224 */ /* 0x002fc400078e02ff */
[----:B------:R-:W-:-:S04]  /*dc40*/  IMAD.WIDE.U32 R20, R12, R187, RZ ;  /* 0x000000bb0c147225 */ /* 0x000fc800078e00ff */
[----:B------:R-:W-:Y:S01]  /*dc50*/  IMAD R13, R12, R195, R13 ;  /* 0x000000c30c0d7224 */ /* 0x000fe200078e020d */
[----:B------:R1:W5:Y:S01]  /*dc60*/  LDC.64 R14, c[0x0][R18+0x228] ;  /* 0x00008a00120e7b82 */ /* 0x0003620000000a00 */
[----:B--2---:R-:W-:-:S07]  /*dc70*/  @P1 IMAD.HI.U32 R7, R26, R7, RZ ;  /* 0x000000071a071227 */ /* 0x004fce00078e00ff */
[----:B------:R1:W2:Y:S01]  /*dc80*/  LDC.64 R8, c[0x0][R18+0x210] ;  /* 0x0000840012087b82 */ /* 0x0002a20000000a00 */
[-C--:B---3--:R-:W-:Y:S02]  /*dc90*/  IMAD R25, R11, R188.reuse, RZ ;  /* 0x000000bc0b197224 */ /* 0x088fe400078e02ff */
[----:B------:R-:W-:-:S04]  /*dca0*/  IMAD.WIDE.U32 R10, R10, R188, RZ ;  /* 0x000000bc0a0a7225 */ /* 0x000fc800078e00ff */
[----:B------:R-:W-:Y:S01]  /*dcb0*/  IMAD.IADD R25, R11, 0x1, R25 ;  /* 0x000000010b197824 */ /* 0x000fe200078e0219 */
[----:B----4-:R-:W-:Y:S01]  /*dcc0*/  @P1 SHF.R.U32.HI R23, RZ, R22, R7 ;  /* 0x00000016ff171219 */ /* 0x010fe20000011607 */
[----:B0-----:R-:W0:Y:S01]  /*dcd0*/  @!P0 LDC R4, c[0x0][0xc50] ;  /* 0x00031400ff048b82 */ /* 0x001e220000000800 */
[----:B------:R-:W-:Y:S02]  /*dce0*/  SEL R7, R194, RZ, P0 ;  /* 0x000000ffc2077207 */ /* 0x000fe40000000000 */
[----:B------:R-:W-:Y:S01]  /*dcf0*/  IADD3 R12, P1, P3, R20, R10, R3 ;  /* 0x0000000a140c7210 */ /* 0x000fe20007b3e003 */
[----:B------:R-:W-:Y:S02]  /*dd00*/  IMAD.IADD R20, R21, 0x1, R13 ;  /* 0x0000000115147824 */ /* 0x000fe400078e020d */
[----:B-1----:R-:W-:Y:S02]  /*dd10*/  IMAD.MOV R18, RZ, RZ, -R23 ;  /* 0x000000ffff127224 */ /* 0x002fe400078e0a17 */
[----:B-----5:R-:W-:Y:S01]  /*dd20*/  IMAD.WIDE.U32 R10, R14, R7, RZ ;  /* 0x000000070e0a7225 */ /* 0x020fe200078e00ff */
[----:B------:R-:W1:Y:S01]  /*dd30*/  @!P0 LDC R5, c[0x0][0xc54] ;  /* 0x00031500ff058b82 */ /* 0x000e620000000800 */
[----:B------:R-:W-:-:S02]  /*dd40*/  IADD3.X R14, R20, R25, R24, P1, P3 ;  /* 0x00000019140e7210 */ /* 0x000fc40000fe6418 */
[----:B------:R-:W-:Y:S01]  /*dd50*/  IMAD R13, R15, R7, RZ ;  /* 0x000000070f0d7224 */ /* 0x000fe200078e02ff */
[----:B------:R-:W-:Y:S01]  /*dd60*/  IADD3 R10, P0, P1, R23, R12, R10 ;  /* 0x0000000c170a7210 */ /* 0x000fe2000791e00a */
[----:B------:R-:W-:Y:S01]  /*dd70*/  IMAD R7, R27, R18, R26 ;  /* 0x000000121b077224 */ /* 0x000fe200078e021a */
[----:B------:R-:W-:Y:S01]  /*dd80*/  SHF.R.S32.HI R23, RZ, 0x1f, R23 ;  /* 0x0000001fff177819 */ /* 0x000fe20000011417 */
[----:B------:R-:W-:Y:S02]  /*dd90*/  IMAD.IADD R13, R11, 0x1, R13 ;  /* 0x000000010b0d7824 */ /* 0x000fe400078e020d */
[----:B--2---:R-:W-:-:S03]  /*dda0*/  IMAD R9, R9, R7, RZ ;  /* 0x0000000709097224 */ /* 0x004fc600078e02ff */
[----:B------:R-:W-:Y:S02]  /*ddb0*/  IADD3.X R11, R23, R14, R13, P0, P1 ;  /* 0x0000000e170b7210 */ /* 0x000fe400007e240d */
[----:B------:R-:W-:-:S05]  /*ddc0*/  SHF.R.S32.HI R13, RZ, 0x1f, R7 ;  /* 0x0000001fff0d7819 */ /* 0x000fca0000011407 */
[C---:B------:R-:W-:Y:S02]  /*ddd0*/  IMAD R13, R8.reuse, R13, R9 ;  /* 0x0000000d080d7224 */ /* 0x040fe400078e0209 */
[----:B------:R-:W-:-:S04]  /*dde0*/  IMAD.WIDE.U32 R8, R8, R7, R10 ;  /* 0x0000000708087225 */ /* 0x000fc800078e000a */
[----:B------:R-:W-:Y:S01]  /*ddf0*/  IMAD.IADD R7, R9, 0x1, R13 ;  /* 0x0000000109077824 */ /* 0x000fe200078e020d */
[----:B0-----:R-:W-:-:S04]  /*de00*/  LEA R4, P0, R8, R4, 0x2 ;  /* 0x0000000408047211 */ /* 0x001fc800078010ff */
[----:B-1----:R-:W-:Y:S01]  /*de10*/  LEA.HI.X R5, R8, R5, R7, 0x2, P0 ;  /* 0x0000000508057211 */ /* 0x002fe200000f1407 */
[----:B------:R-:W-:-:S05]  /*de20*/  IMAD.MOV.U32 R7, RZ, RZ, -0x800000 ;  /* 0xff800000ff077424 */ /* 0x000fca00078e00ff */
[----:B------:R0:W-:Y:S03]  /*de30*/  STG.E desc[UR38][R4.64], R7 ;  /* 0x0000000704007986 */ /* 0x0001e6000c101926 */
.L_x_4087:
[----:B------:R-:W-:Y:S05]  /*de40*/  BSYNC B1 ;  /* 0x0000000000017941 */ /* 0x000fea0003800000 */
.L_x_4086:
[----:B------:R-:W-:Y:S05]  /*de50*/  @P2 BRA `(.L_x_4082) ;  /* 0x0000000800742947 */ /* 0x000fea0003800000 */
[----:B------:R-:W1:Y:S01]  /*de60*/  LDC R11, c[0x0][0xce8] ;  /* 0x00033a00ff0b7b82 */ /* 0x000e620000000800 */
[----:B------:R-:W-:Y:S01]  /*de70*/  ULDC.64 UR6, c[0x0][0xba0] ;  /* 0x0002e80000067ab9 */ /* 0x000fe20000000a00 */
[----:B0-----:R-:W-:Y:S01]  /*de80*/  SHF.R.S32.HI R7, RZ, 0x1f, R28 ;  /* 0x0000001fff077819 */ /* 0x001fe2000001141c */
[----:B------:R-:W-:Y:S01]  /*de90*/  IMAD R8, R24, UR6, RZ ;  /* 0x0000000618087c24 */ /* 0x000fe2000f8e02ff */
[----:B------:R-:W-:Y:S01]  /*dea0*/  ULDC UR8, c[0x0][0xbc8] ;  /* 0x0002f20000087ab9 */ /* 0x000fe20000000800 */
[----:B------:R-:W-:Y:S01]  /*deb0*/  IMAD.WIDE.U32 R4, R3, UR6, RZ ;  /* 0x0000000603047c25 */ /* 0x000fe2000f8e00ff */
[----:B------:R-:W-:Y:S01]  /*dec0*/  ISETP.GE.AND P2, PT, R193, UR8, PT ;  /* 0x00000008c1007c0c */ /* 0x000fe2000bf46270 */
[----:B------:R-:W-:Y:S01]  /*ded0*/  BSSY B1, `(.L_x_4088) ;  /* 0x0000071000017945 */ /* 0x000fe20003800000 */
[----:B------:R-:W-:Y:S01]  /*dee0*/  ISETP.GE.AND P1, PT, R192, UR8, PT ;  /* 0x00000008c0007c0c */ /* 0x000fe2000bf26270 */
[----:B------:R-:W-:Y:S01]  /*def0*/  IMAD R3, R3, UR7, R8 ;  /* 0x0000000703037c24 */ /* 0x000fe2000f8e0208 */
[----:B------:R-:W-:Y:S01]  /*df00*/  LEA.HI R8, R7, R28, RZ, 0x3 ;  /* 0x0000001c07087211 */ /* 0x000fe200078f18ff */
[----:B------:R-:W-:Y:S01]  /*df10*/  ULDC.64 UR6, c[0x0][0xbe8] ;  /* 0x0002fa0000067ab9 */ /* 0x000fe20000000a00 */
[----:B------:R-:W-:Y:S01]  /*df20*/  IMAD.U32 R10, RZ, RZ, UR42 ;  /* 0x0000002aff0a7e24 */ /* 0x000fe2000f8e00ff */
[----:B------:R-:W-:Y:S01]  /*df30*/  SEL R13, RZ, 0xffffffff, P2 ;  /* 0xffffffffff0d7807 */ /* 0x000fe20001000000 */
[----:B------:R-:W-:Y:S01]  /*df40*/  IMAD.IADD R5, R5, 0x1, R3 ;  /* 0x0000000105057824 */ /* 0x000fe200078e0203 */
[----:B------:R-:W-:-:S02]  /*df50*/  LOP3.LUT R3, R8, 0xfffffff8, RZ, 0xc0, !PT ;  /* 0xfffffff808037812 */ /* 0x000fc400078ec0ff */
[----:B------:R-:W-:Y:S01]  /*df60*/  SHF.R.S32.HI R24, RZ, 0x3, R8 ;  /* 0x00000003ff187819 */ /* 0x000fe20000011408 */
[----:B------:R-:W-:Y:S01]  /*df70*/  IMAD.WIDE.U32 R4, R188, UR6, R4 ;  /* 0x00000006bc047c25 */ /* 0x000fe2000f8e0004 */
[----:B------:R-:W-:Y:S02]  /*df80*/  ISETP.GE.AND P3, PT, R2, UR8, PT ;  /* 0x0000000802007c0c */ /* 0x000fe4000bf66270 */
[----:B------:R-:W-:Y:S01]  /*df90*/  SHF.R.S32.HI R25, RZ, 0x1f, R228 ;  /* 0x0000001fff197819 */ /* 0x000fe200000114e4 */
[----:B------:R-:W-:Y:S01]  /*dfa0*/  IMAD.IADD R3, R28, 0x1, -R3 ;  /* 0x000000011c037824 */ /* 0x000fe200078e0a03 */
[----:B------:R-:W-:Y:S01]  /*dfb0*/  SEL R12, RZ, 0x1, P3 ;  /* 0x00000001ff0c7807 */ /* 0x000fe20001800000 */
[----:B------:R-:W-:Y:S01]  /*dfc0*/  IMAD R5, R188, UR7, R5 ;  /* 0x00000007bc057c24 */ /* 0x000fe2000f8e0205 */
[----:B-1----:R-:W-:Y:S01]  /*dfd0*/  ISETP.NE.AND P0, PT, R11, 0x1, PT ;  /* 0x000000010b00780c */ /* 0x002fe20003f05270 */
[----:B------:R-:W-:Y:S01]  /*dfe0*/  IMAD R3, R3, 0x20, R24 ;  /* 0x0000002003037824 */ /* 0x000fe200078e0218 */
[----:B------:R-:W-:Y:S01]  /*dff0*/  ULDC.64 UR6, c[0x0][0xbf0] ;  /* 0x0002fc0000067ab9 */ /* 0x000fe20000000a00 */
[----:B------:R-:W-:Y:S01]  /*e000*/  IMAD.SHL.U32 R15, R13, 0x2, RZ ;  /* 0x000000020d0f7824 */ /* 0x000fe200078e00ff */
[----:B------:R-:W-:Y:S01]  /*e010*/  SEL R13, RZ, 0xffffffff, P1 ;  /* 0xffffffffff0d7807 */ /* 0x000fe20000800000 */
[----:B------:R-:W-:Y:S01]  /*e020*/  IMAD R10, R10, 0x40, R3 ;  /* 0x000000400a0a7824 */ /* 0x000fe200078e0203 */
[----:B------:R-:W-:Y:S01]  /*e030*/  ISETP.GE.AND P1, PT, R228, UR8, PT ;  /* 0x00000008e4007c0c */ /* 0x000fe2000bf26270 */
[----:B------:R-:W-:Y:S01]  /*e040*/  IMAD R3, R195, UR6, RZ ;  /* 0x00000006c3037c24 */ /* 0x000fe2000f8e02ff */
[----:B------:R-:W-:Y:S01]  /*e050*/  LOP3.LUT R12, R15, 0x2, R12, 0xe2, !PT ;  /* 0x000000020f0c7812 */ /* 0x000fe200078ee20c */
[----:B------:R-:W-:Y:S01]  /*e060*/  IMAD.WIDE.U32 R4, R187, UR6, R4 ;  /* 0x00000006bb047c25 */ /* 0x000fe2000f8e0004 */
[----:B------:R-:W-:-:S02]  /*e070*/  SHF.R.S32.HI R27, RZ, 0x1f, R192 ;  /* 0x0000001fff1b7819 */ /* 0x000fc400000114c0 */
[----:B------:R-:W-:Y:S01]  /*e080*/  SHF.R.S32.HI R26, RZ, 0x1f, R229 ;  /* 0x0000001fff1a7819 */ /* 0x000fe200000114e5 */
[----:B------:R-:W0:Y:S01]  /*e090*/  @P0 LDC R7, c[0x0][0xcec] ;  /* 0x00033b00ff070b82 */ /* 0x000e220000000800 */
[----:B------:R-:W-:Y:S01]  /*e0a0*/  IMAD R9, R187, UR7, R3 ;  /* 0x00000007bb097c24 */ /* 0x000fe2000f8e0203 */
[----:B------:R-:W-:Y:S01]  /*e0b0*/  ULDC.64 UR6, c[0x0][0xbe0] ;  /* 0x0002f80000067ab9 */ /* 0x000fe20000000a00 */
[----:B------:R-:W-:Y:S01]  /*e0c0*/  IMAD.MOV.U32 R3, RZ, RZ, R10 ;  /* 0x000000ffff037224 */ /* 0x000fe200078e000a */
[----:B------:R-:W-:Y:S01]  /*e0d0*/  SHF.R.S32.HI R28, RZ, 0x1f, R191 ;  /* 0x0000001fff1c7819 */ /* 0x000fe200000114bf */
[----:B------:R-:W-:Y:S01]  /*e0e0*/  IMAD.SHL.U32 R13, R13, 0x4, RZ ;  /* 0x000000040d0d7824 */ /* 0x000fe200078e00ff */
[----:B------:R-:W-:Y:S01]  /*e0f0*/  SHF.R.S32.HI R29, RZ, 0x1f, R189 ;  /* 0x0000001fff1d7819 */ /* 0x000fe200000114bd */
[----:B------:R-:W-:Y:S01]  /*e100*/  IMAD.IADD R5, R5, 0x1, R9 ;  /* 0x0000000105057824 */ /* 0x000fe200078e0209 */
[----:B------:R-:W1:Y:S01]  /*e110*/  @P0 LDC R8, c[0x0][0xcf0] ;  /* 0x00033c00ff080b82 */ /* 0x000e620000000800 */
[----:B------:R-:W-:Y:S01]  /*e120*/  IMAD R23, R0, R11, RZ ;  /* 0x0000000b00177224 */ /* 0x000fe200078e02ff */
[----:B------:R-:W-:-:S02]  /*e130*/  LOP3.LUT R12, R13, 0x4, R12, 0xe2, !PT ;  /* 0x000000040d0c7812 */ /* 0x000fc400078ee20c */
[----:B------:R-:W-:Y:S02]  /*e140*/  SHF.R.S32.HI R31, RZ, 0x1f, R190 ;  /* 0x0000001fff1f7819 */ /* 0x000fe400000114be */
[----:B------:R-:W-:Y:S01]  /*e150*/  SHF.R.S32.HI R30, RZ, 0x1f, R193 ;  /* 0x0000001fff1e7819 */ /* 0x000fe200000114c1 */
[----:B0-----:R-:W-:-:S05]  /*e160*/  @P0 IMAD.HI.U32 R7, R10, R7, RZ ;  /* 0x000000070a070227 */ /* 0x001fca00078e00ff */
[----:B-1----:R-:W-:Y:S02]  /*e170*/  @P0 SHF.R.U32.HI R3, RZ, R8, R7 ;  /* 0x00000008ff030219 */ /* 0x002fe40000011607 */
[----:B------:R-:W-:Y:S02]  /*e180*/  ISETP.GE.AND P0, PT, R191, UR8, PT ;  /* 0x00000008bf007c0c */ /* 0x000fe4000bf06270 */
[--C-:B------:R-:W-:Y:S01]  /*e190*/  SHF.R.S32.HI R7, RZ, 0x1f, R3.reuse ;  /* 0x0000001fff077819 */ /* 0x100fe20000011403 */
[----:B------:R-:W-:Y:S01]  /*e1a0*/  IMAD.MOV R9, RZ, RZ, -R3 ;  /* 0x000000ffff097224 */ /* 0x000fe200078e0a03 */
[----:B------:R-:W-:Y:S01]  /*e1b0*/  SEL R13, RZ, 0xffffffff, P0 ;  /* 0xffffffffff0d7807 */ /* 0x000fe20000000000 */
[----:B------:R-:W-:Y:S01]  /*e1c0*/  IMAD.WIDE.U32 R4, R3, UR6, R4 ;  /* 0x0000000603047c25 */ /* 0x000fe2000f8e0004 */
[----:B------:R-:W-:-:S03]  /*e1d0*/  ISETP.GE.AND P0, PT, R190, UR8, PT ;  /* 0x00000008be007c0c */ /* 0x000fc6000bf06270 */
[----:B------:R-:W-:Y:S02]  /*e1e0*/  IMAD R8, R7, UR6, RZ ;  /* 0x0000000607087c24 */ /* 0x000fe4000f8e02ff */
[----:B------:R-:W-:Y:S02]  /*e1f0*/  IMAD R7, R11, R9, R10 ;  /* 0x000000090b077224 */ /* 0x000fe400078e020a */
[----:B------:R-:W-:Y:S01]  /*e200*/  IMAD R9, R3, UR7, R8 ;  /* 0x0000000703097c24 */ /* 0x000fe2000f8e0208 */
[----:B------:R-:W-:Y:S01]  /*e210*/  SEL R8, RZ, 0xffffffff, P0 ;  /* 0xffffffffff087807 */ /* 0x000fe20000000000 */
[----:B------:R-:W-:Y:S01]  /*e220*/  IMAD.SHL.U32 R13, R13, 0x8, RZ ;  /* 0x000000080d0d7824 */ /* 0x000fe200078e00ff */
[----:B------:R-:W-:Y:S01]  /*e230*/  ISETP.GE.AND P0, PT, R189, UR8, PT ;  /* 0x00000008bd007c0c */ /* 0x000fe2000bf06270 */
[----:B------:R-:W-:Y:S01]  /*e240*/  IMAD.IADD R5, R5, 0x1, R9 ;  /* 0x0000000105057824 */ /* 0x000fe200078e0209 */
[----:B------:R-:W-:Y:S01]  /*e250*/  SHF.R.S32.HI R3, RZ, 0x1f, R7 ;  /* 0x0000001fff037819 */ /* 0x000fe20000011407 */
[----:B------:R-:W-:Y:S01]  /*e260*/  ULDC.64 UR6, c[0x0][0xbd8] ;  /* 0x0002f60000067ab9 */ /* 0x000fe20000000a00 */
[----:B------:R-:W-:Y:S01]  /*e270*/  LOP3.LUT R12, R13, 0x8, R12, 0xe2, !PT ;  /* 0x000000080d0c7812 */ /* 0x000fe200078ee20c */
[----:B------:R-:W-:Y:S01]  /*e280*/  IMAD.SHL.U32 R13, R8, 0x10, RZ ;  /* 0x00000010080d7824 */ /* 0x000fe200078e00ff */
[----:B------:R-:W-:Y:S01]  /*e290*/  SEL R9, RZ, 0xffffffff, P0 ;  /* 0xffffffffff097807 */ /* 0x000fe20000000000 */
[----:B------:R-:W-:Y:S01]  /*e2a0*/  IMAD R8, R3, UR6, RZ ;  /* 0x0000000603087c24 */ /* 0x000fe2000f8e02ff */
[----:B------:R-:W-:Y:S01]  /*e2b0*/  ISETP.GE.AND P0, PT, R229, UR8, PT ;  /* 0x00000008e5007c0c */ /* 0x000fe2000bf06270 */
[----:B------:R-:W-:Y:S01]  /*e2c0*/  IMAD.WIDE.U32 R4, R7, UR6, R4 ;  /* 0x0000000607047c25 */ /* 0x000fe2000f8e0004 */
[----:B------:R-:W-:-:S03]  /*e2d0*/  LOP3.LUT R12, R13, 0x10, R12, 0xe2, !PT ;  /* 0x000000100d0c7812 */ /* 0x000fc600078ee20c */
[----:B------:R-:W-:Y:S02]  /*e2e0*/  IMAD.SHL.U32 R9, R9, 0x20, RZ ;  /* 0x0000002009097824 */ /* 0x000fe400078e00ff */
[----:B------:R-:W-:Y:S01]  /*e2f0*/  IMAD R3, R7, UR7, R8 ;  /* 0x0000000707037c24 */ /* 0x000fe2000f8e0208 */
[----:B------:R-:W-:Y:S01]  /*e300*/  ULDC.64 UR6, c[0x0][0xb80] ;  /* 0x0002e00000067ab9 */ /* 0x000fe20000000a00 */
[----:B------:R-:W-:Y:S01]  /*e310*/  IMAD.U32 R13, RZ, RZ, UR42 ;  /* 0x0000002aff0d7e24 */ /* 0x000fe2000f8e00ff */
[----:B------:R-:W-:Y:S01]  /*e320*/  LOP3.LUT R12, R9, 0x20, R12, 0xe2, !PT ;  /* 0x00000020090c7812 */ /* 0x000fe200078ee20c */
[----:B------:R-:W-:Y:S01]  /*e330*/  IMAD.IADD R3, R5, 0x1, R3 ;  /* 0x0000000105037824 */ /* 0x000fe200078e0203 */
[----:B------:R-:W-:Y:S01]  /*e340*/  SEL R9, RZ, 0x40, P0 ;  /* 0x00000040ff097807 */ /* 0x000fe20000000000 */
[----:B------:R-:W-:Y:S01]  /*e350*/  IMAD R24, R13, 0x40, R24 ;  /* 0x000000400d187824 */ /* 0x000fe200078e0218 */
[----:B------:R-:W-:Y:S02]  /*e360*/  LEA R7, P0, R4, UR6, 0x1 ;  /* 0x0000000604077c11 */ /* 0x000fe4000f8008ff */
[----:B------:R-:W-:-:S02]  /*e370*/  LOP3.LUT R18, R12, R9, RZ, 0xfc, !PT ;  /* 0x000000090c127212 */ /* 0x000fc400078efcff */
[----:B------:R-:W-:Y:S01]  /*e380*/  LEA.HI.X R3, R4, UR7, R3, 0x1, P0 ;  /* 0x0000000704037c11 */ /* 0x000fe200080f0c03 */
[----:B------:R0:W1:Y:S01]  /*e390*/  SHFL.IDX PT, R8, R7, RZ, 0x181f ;  /* 0x00181fff07087589 */ /* 0x00006200000e0000 */
[----:B------:R-:W-:Y:S02]  /*e3a0*/  ISETP.GE.AND P0, PT, R24, R23, PT ;  /* 0x000000171800720c */ /* 0x000fe40003f06270 */
[----:B------:R-:W-:Y:S01]  /*e3b0*/  SEL R5, RZ, 0x80, P1 ;  /* 0x00000080ff057807 */ /* 0x000fe20000800000 */
[----:B------:R0:W2:Y:S03]  /*e3c0*/  SHFL.IDX PT, R9, R3, RZ, 0x181f ;  /* 0x00181fff03097589 */ /* 0x0000a600000e0000 */
[----:B------:R-:W-:-:S07]  /*e3d0*/  LOP3.LUT R22, R18, R5, RZ, 0xfc, !PT ;  /* 0x0000000512167212 */ /* 0x000fce00078efcff */
[----:B0-----:R-:W-:Y:S05]  /*e3e0*/  @P0 BRA `(.L_x_4089) ;  /* 0x00000000007c0947 */ /* 0x001fea0003800000 */
[----:B------:R-:W-:Y:S02]  /*e3f0*/  ISETP.GE.AND P2, PT, R193, UR8, PT ;  /* 0x00000008c1007c0c */ /* 0x000fe4000bf46270 */
[----:B------:R-:W-:Y:S02]  /*e400*/  ISETP.GE.AND P1, PT, R2, UR8, PT ;  /* 0x0000000802007c0c */ /* 0x000fe4000bf26270 */
[----:B------:R-:W-:Y:S02]  /*e410*/  ISETP.GE.AND P5, PT, R192, UR8, PT ;  /* 0x00000008c0007c0c */ /* 0x000fe4000bfa6270 */
[----:B------:R-:W-:-:S07]  /*e420*/  ISETP.GE.AND P3, PT, R191, UR8, PT ;  /* 0x00000008bf007c0c */ /* 0x000fce000bf66270 */
[CC--:B-1----:R-:W-:Y:S02]  /*e430*/  @!P2 LEA R10, P0, R193.reuse, R8.reuse, 0x1 ;  /* 0x00000008c10aa211 */ /* 0x0c2fe400078008ff */
        /* <DEDUP_REMOVED lines=26> */
.L_x_4089:
[----:B------:R-:W-:Y:S05]  /*e5e0*/  BSYNC B1 ;  /* 0x0000000000017941 */ /* 0x000fea0003800000 */
.L_x_4088:
[----:B------:R-:W-:Y:S01]  /*e5f0*/  VIADD R0, R24, 0x20 ;  /* 0x0000002018007836 */ /* 0x000fe20000000000 */
[----:B--23--:R0:W2:Y:S04]  /*e600*/  SHFL.IDX PT, R9, R3, 0x1, 0x181f ;  /* 0x00381f0003097f89 */ /* 0x00c0a800000e0000 */
        /* <DEDUP_REMOVED lines=18> */
[-C--:B------:R-:W-:Y:S02]  /*e730*/  @!P2 LEA R20, P6, R190, R8.reuse, 0x1 ;  /* 0x00000008be14a211 */ /* 0x080fe400078c08ff */
        /* <DEDUP_REMOVED lines=15> */
.L_x_4082:
[----:B------:R-:W-:Y:S05]  /*e830*/  BSYNC B0 ;  /* 0x0000000000007941 */ /* 0x000fea0003800000 */
.L_x_4075:
[----:B------:R-:W-:Y:S02]  /*e840*/  ULDC UR6, c[0x0][0xd3c] ;  /* 0x00034f0000067ab9 */ /* 0x000fe40000000800 */
[----:B------:R-:W-:-:S06]  /*e850*/  UISETP.GE.AND UP0, UPT, UR5, UR6, UPT ;  /* 0x000000060500728c */ /* 0x000fcc000bf06270 */
[----:B------:R-:W-:-:S13]  /*e860*/  PLOP3.LUT P0, PT, PT, PT, UP0, 0x80, 0x0 ;  /* 0x000000000000781c */ /* 0x000fda0003f0f008 */
[----:B------:R-:W-:Y:S05]  /*e870*/  @!P0 BRA `(.L_x_4090) ;  /* 0xffffff2800d88947 */ /* 0x000fea000383ffff */
[----:B------:R-:W-:Y:S05]  /*e880*/  EXIT ;  /* 0x000000000000794d */ /* 0x000fea0003800000 */
.L_x_4045:
[----:B------:R-:W-:-:S08]  /*e890*/  NOP ;  /* 0x0000000000007918 */ /* 0x000fd00000000000 */
[----:B------:R-:W0:-:S00]  /*e8a0*/  USETMAXREG.DEALLOC.CTAPOOL 0x18 ;  /* 0x00000018000079c8 */ /* 0x000e0000080e0500 */
        /* <DEDUP_REMOVED lines=16> */
.L_x_4091:
        /* <DEDUP_REMOVED lines=43> */
.L_x_4095:
        /* <DEDUP_REMOVED lines=38> */
.L_x_4093:
        /* <DEDUP_REMOVED lines=20> */
.L_x_4096:
        /* <DEDUP_REMOVED lines=54> */
.L_x_4094:
[----:B------:R-:W-:Y:S01]  /*f360*/  IMAD.U32 R2, RZ, RZ, UR6 ;  /* 0x00000006ff027e24 */ /* 0x000fe2000f8e00ff */
[----:B------:R1:W-:Y:S04]  /*f370*/  STL [R1+0x4], RZ ;  /* 0x000004ff01007387 */ /* 0x0003e80000100800 */
[----:B------:R1:W-:Y:S04]  /*f380*/  STL [R1+0x8], RZ ;  /* 0x000008ff01007387 */ /* 0x0003e80000100800 */
[----:B------:R1:W-:Y:S02]  /*f390*/  STL [R1], R2 ;  /* 0x0000000201007387 */ /* 0x0003e40000100800 */
.L_x_4097:
        /* <DEDUP_REMOVED lines=10> */
.L_x_4092:
[----:B0-----:R-:W3:Y:S01]  /*f440*/  LDL R0, [R1+0xc] ;  /* 0x00000c0001007983 */ /* 0x001ee20000100800 */
[----:B------:R-:W-:-:S03]  /*f450*/  ULDC UR4, c[0x0][0xd3c] ;  /* 0x00034f0000047ab9 */ /* 0x000fc60000000800 */
[----:B------:R0:W-:Y:S01]  /*f460*/  STL [R1+0x10], RZ ;  /* 0x000010ff01007387 */ /* 0x0001e20000100800 */
[----:B---3--:R-:W-:Y:S01]  /*f470*/  ISETP.GE.AND P0, PT, R0, UR4, PT ;  /* 0x0000000400007c0c */ /* 0x008fe2000bf06270 */
[----:B------:R-:W-:-:S05]  /*f480*/  IMAD.MOV.U32 R0, RZ, RZ, 0x1 ;  /* 0x00000001ff007424 */ /* 0x000fca00078e00ff */
[----:B------:R0:W-:Y:S04]  /*f490*/  STL [R1+0x18], R0 ;  /* 0x0000180001007387 */ /* 0x0001e80000100800 */
[----:B------:R0:W-:Y:S03]  /*f4a0*/  STL [R1+0x64], RZ ;  /* 0x000064ff01007387 */ /* 0x0001e60000100800 */
[----:B------:R-:W-:Y:S05]  /*f4b0*/  @P0 BRA `(.L_x_4098) ;  /* 0x0000007000bc0947 */ /* 0x000fea0003800000 */
[----:B------:R-:W3:Y:S01]  /*f4c0*/  S2UR UR5, SR_CgaCtaId ;  /* 0x00000000000579c3 */ /* 0x000ee20000008800 */
[C---:B0-----:R-:W-:Y:S01]  /*f4d0*/  IMAD.SHL.U32 R0, R6.reuse, 0x8, RZ ;  /* 0x0000000806007824 */ /* 0x041fe200078e00ff */
[----:B------:R-:W-:Y:S01]  /*f4e0*/  LOP3.LUT R4, R6, 0x7f, RZ, 0xc0, !PT ;  /* 0x0000007f06047812 */ /* 0x000fe200078ec0ff */
[----:B------:R-:W-:Y:S01]  /*f4f0*/  UMOV UR4, 0x400 ;  /* 0x0000040000047882 */ /* 0x000fe20000000000 */
[----:B------:R-:W-:Y:S01]  /*f500*/  BSSY B8, `(.L_x_4098) ;  /* 0x000072a000087945 */ /* 0x000fe20003800000 */
[----:B------:R-:W-:Y:S01]  /*f510*/  ULDC UR36, c[0x0][0xc] ;  /* 0x0000030000247ab9 */ /* 0x000fe20000000800 */
[----:B------:R-:W-:Y:S01]  /*f520*/  LOP3.LUT R3, R0, 0x1f8, RZ, 0xc0, !PT ;  /* 0x000001f800037812 */ /* 0x000fe200078ec0ff */
[----:B-1----:R-:W-:Y:S01]  /*f530*/  IMAD.SHL.U32 R2, R4, 0x8, RZ ;  /* 0x0000000804027824 */ /* 0x002fe200078e00ff */
[----:B------:R-:W-:Y:S01]  /*f540*/  LOP3.LUT R0, R0, 0x38, RZ, 0xc0, !PT ;  /* 0x0000003800007812 */ /* 0x000fe200078ec0ff */
[----:B------:R-:W-:Y:S01]  /*f550*/  ULDC.64 UR40, c[0x0][0x198] ;  /* 0x0000660000287ab9 */ /* 0x000fe20000000a00 */
[----:B------:R-:W-:Y:S01]  /*f560*/  LOP3.LUT R3, R3, 0x38, R6, 0x78, !PT ;  /* 0x0000003803037812 */ /* 0x000fe200078e7806 */
[----:B------:R-:W-:-:S03]  /*f570*/  IMAD.SHL.U32 R6, R6, 0x10, RZ ;  /* 0x0000001006067824 */ /* 0x000fc600078e00ff */
[----:B------:R-:W-:Y:S02]  /*f580*/  LOP3.LUT R3, R3, 0x200, R2, 0xf8, !PT ;  /* 0x0000020003037812 */ /* 0x000fe400078ef802 */
[----:B------:R-:W-:-:S04]  /*f590*/  SHF.R.U32.HI R2, RZ, 0x3, R4 ;  /* 0x00000003ff027819 */ /* 0x000fc80000011604 */
[----:B------:R-:W-:Y:S01]  /*f5a0*/  LOP3.LUT R4, R2, 0x70, R6, 0xf8, !PT ;  /* 0x0000007002047812 */ /* 0x000fe200078ef806 */
[----:B------:R-:W-:Y:S01]  /*f5b0*/  IMAD.MOV.U32 R2, RZ, RZ, 0x1 ;  /* 0x00000001ff027424 */ /* 0x000fe200078e00ff */
[C---:B------:R-:W-:Y:S01]  /*f5c0*/  LOP3.LUT R4, R0.reuse, 0x40, RZ, 0xfc, !PT ;  /* 0x0000004000047812 */ /* 0x040fe200078efcff */
[----:B---3--:R-:W-:Y:S01]  /*f5d0*/  ULEA UR4, UR5, UR4, 0x18 ;  /* 0x0000000405047291 */ /* 0x008fe2000f8ec03f */
[----:B------:R-:W-:-:S05]  /*f5e0*/  LOP3.LUT R4, R0, 0x100, RZ, 0xfc, !PT ;  /* 0x0000010000047812 */ /* 0x000fca00078efcff */
[----:B------:R-:W-:-:S04]  /*f5f0*/  IMAD.U32 R18, RZ, RZ, UR4 ;  /* 0x00000004ff127e24 */ /* 0x000fc8000f8e00ff */
[----:B------:R-:W-:-:S05]  /*f600*/  IMAD R3, R3, 0x2, R18 ;  /* 0x0000000203037824 */ /* 0x000fca00078e0212 */
[----:B------:R0:W-:Y:S04]  /*f610*/  STL [R1+0x14], R3 ;  /* 0x0000140301007387 */ /* 0x0001e80000100800 */
[----:B------:R-:W-:Y:S04]  /*f620*/  STL [R1+0x64], RZ ;  /* 0x000064ff01007387 */ /* 0x000fe80000100800 */
[----:B------:R1:W-:Y:S01]  /*f630*/  STL [R1+0x18], R2 ;  /* 0x0000180201007387 */ /* 0x0003e20000100800 */
[----:B0-----:R-:W-:-:S03]  /*f640*/  LOP3.LUT R3, R0, 0x80, RZ, 0xfc, !PT ;  /* 0x0000008000037812 */ /* 0x001fc600078efcff */
[----:B------:R0:W-:Y:S01]  /*f650*/  STL [R1+0x10], RZ ;  /* 0x000010ff01007387 */ /* 0x0001e20000100800 */
[C---:B------:R-:W-:Y:S02]  /*f660*/  LOP3.LUT R3, R0.reuse, 0x140, RZ, 0xfc, !PT ;  /* 0x0000014000037812 */ /* 0x040fe400078efcff */
[C---:B-1----:R-:W-:Y:S02]  /*f670*/  LOP3.LUT R2, R0.reuse, 0xc0, RZ, 0xfc, !PT ;  /* 0x000000c000027812 */ /* 0x042fe400078efcff */
[C---:B------:R-:W-:Y:S02]  /*f680*/  LOP3.LUT R2, R0.reuse, 0x180, RZ, 0xfc, !PT ;  /* 0x0000018000027812 */ /* 0x040fe400078efcff */
[----:B0-----:R-:W-:-:S07]  /*f690*/  LOP3.LUT R0, R0, 0x1c0, RZ, 0xfc, !PT ;  /* 0x000001c000007812 */ /* 0x001fce00078efcff */
.L_x_4222:
[----:B---3--:R-:W3:Y:S01]  /*f6a0*/  LDL R0, [R1+0xc] ;  /* 0x00000c0001007983 */ /* 0x008ee20000100800 */
[----:B-1----:R-:W3:Y:S01]  /*f6b0*/  LDC.64 R2, c[0x0][0xd88] ;  /* 0x00036200ff027b82 */ /* 0x002ee20000000a00 */
[----:B------:R-:W-:Y:S05]  /*f6c0*/  YIELD ;  /* 0x0000000000007946 */ /* 0x000fea0003800000 */
[----:B------:R-:W-:Y:S01]  /*f6d0*/  ULDC.64 UR4, c[0x0][0xb20] ;  /* 0x0002c80000047ab9 */ /* 0x000fe20000000a00 */
[----:B--2---:R-:W-:Y:S01]  /*f6e0*/  IMAD.MOV.U32 R6, RZ, RZ, RZ ;  /* 0x000000ffff067224 */ /* 0x004fe200078e00ff */
[----:B------:R-:W-:Y:S01]  /*f6f0*/  ISETP.NE.U32.AND P0, PT, RZ, UR4, PT ;  /* 0x00000004ff007c0c */ /* 0x000fe2000bf05070 */
[----:B------:R-:W-:Y:S01]  /*f700*/  ULDC.64 UR6, c[0x0][0xb10] ;  /* 0x0002c40000067ab9 */ /* 0x000fe20000000a00 */
[----:B------:R-:W-:Y:S01]  /*f710*/  ULDC.64 UR8, c[0x0][0xb00] ;  /* 0x0002c00000087ab9 */ /* 0x000fe20000000a00 */
[----:B---3--:R-:W-:-:S05]  /*f720*/  IMAD.WIDE R2, R0, 0x4, R2 ;  /* 0x0000000400027825 */ /* 0x008fca00078e0202 */
[----:B0-2---:R-:W2:Y:S01]  /*f730*/  LDG.E R10, desc[UR38][R2.64] ;  /* 0x00000026020a7981 */ /* 0x005ea2000c1e1900 */
        /* <DEDUP_REMOVED lines=46> */
.L_x_4099:
        /* <DEDUP_REMOVED lines=18> */
.L_x_4100:
[----:B------:R-:W-:Y:S05]  /*fb40*/  @!P0 BRA `(.L_x_4101) ;  /* 0x00000000000c8947 */ /* 0x000fea0003800000 */
[----:B------:R-:W2:Y:S04]  /*fb50*/  LDG.E R6, desc[UR38][R4.64] ;  /* 0x0000002604067981 */ /* 0x000ea8000c1e1900 */
[----:B------:R-:W2:Y:S02]  /*fb60*/  LDG.E R4, desc[UR38][R4.64+0x4] ;  /* 0x0000042604047981 */ /* 0x000ea4000c1e1900 */
[----:B--2---:R-:W-:-:S07]  /*fb70*/  IMAD.IADD R6, R4, 0x1, -R6 ;  /* 0x0000000104067824 */ /* 0x004fce00078e0a06 */
.L_x_4101:
[----:B-----5:R-:W-:Y:S01]  /*fb80*/  IMAD.IADD R6, R6, 0x1, -R0 ;  /* 0x0000000106067824 */ /* 0x020fe200078e0a00 */
[----:B------:R-:W-:Y:S01]  /*fb90*/  LOP3.LUT R9, R2, 0xff, RZ, 0xc0, !PT ;  /* 0x000000ff02097812 */ /* 0x000fe200078ec0ff */
[----:B------:R-:W-:Y:S01]  /*fba0*/  IMAD.MOV.U32 R4, RZ, RZ, RZ ;  /* 0x000000ffff047224 */ /* 0x000fe200078e00ff */
[----:B------:R-:W-:Y:S01]  /*fbb0*/  BSSY B0, `(.L_x_4102) ;  /* 0x000002a000007945 */ /* 0x000fe20003800000 */
[C---:B------:R-:W-:Y:S01]  /*fbc0*/  VIADD R0, R6.reuse, 0x3f ;  /* 0x0000003f06007836 */ /* 0x040fe20000000000 */
[----:B------:R-:W-:Y:S01]  /*fbd0*/  ISETP.GE.AND P0, PT, R6, 0x1, PT ;  /* 0x000000010600780c */ /* 0x000fe20003f06270 */
[----:B------:R-:W-:Y:S01]  /*fbe0*/  IMAD.MOV.U32 R10, RZ, RZ, R4 ;  /* 0x000000ffff0a7224 */ /* 0x000fe200078e0004 */
[----:B------:R3:W-:Y:S02]  /*fbf0*/  STL [R1+0x40], R4 ;  /* 0x0000400401007387 */ /* 0x0007e40000100800 */
        /* <DEDUP_REMOVED lines=37> */
.L_x_4103:
[----:B------:R-:W-:Y:S05]  /*fe50*/  BSYNC B0 ;  /* 0x0000000000007941 */ /* 0x000fea0003800000 */
.L_x_4102:
        /* <DEDUP_REMOVED lines=15> */
[----:B---3--:R-:W3:Y:S01]  /*ff50*/  POPC R4, UR4 ;  /* 0x0000000400047d09 */ /* 0x008ee20008000000 */
[----:B----4-:R-:W-:-:S02]  /*ff60*/  ISETP.EQ.U32.AND P0, PT, R0, R2, PT ;  /* 0x000000020000720c */ /* 0x010fc40003f02070 */
[----:B------:R-:W3:Y:S11]  /*ff70*/  LDC.64 R2, c[0x0][0xd60] ;  /* 0x00035800ff027b82 */ /* 0x000ef60000000a00 */
[----:B---3--:R-:W3:Y:S04]  /*ff80*/  @P0 ATOMG.E.ADD.STRONG.GPU PT, R2, desc[UR38][R2.64], R4 ;  /* 0x00000004020209a8 */ /* 0x008ee800081ee1e6 */
[----:B---3--:R3:W4:Y:S02]  /*ff90*/  SHFL.IDX PT, R2, R2, R0, 0x1f ;  /* 0x00001f0002027589 */ /* 0x00872400000e0000 */
[----:B---3--:R-:W3:Y:S02]  /*ffa0*/  S2R R0, SR_LTMASK ;  /* 0x0000000000007919 */ /* 0x008ee40000003900 */
[----:B---3--:R-:W-:-:S06]  /*ffb0*/  LOP3.LUT R0, R0, UR4, RZ, 0xc0, !PT ;  /* 0x0000000400007c12 */ /* 0x008fcc000f8ec0ff */
[----:B------:R-:W4:Y:S02]  /*ffc0*/  POPC R0, R0 ;  /* 0x0000000000007309 */ /* 0x000f240000000000 */
[----:B----4-:R-:W-:-:S05]  /*ffd0*/  IADD3 R0, R2, UR36, R0 ;  /* 0x0000002402007c10 */ /* 0x010fca000fffe000 */
[----:B------:R4:W-:Y:S01]  /*ffe0*/  STL [R1], R0 ;  /* 0x0000000001007387 */ /* 0x0009e20000100800 */
[----:B------:R-:W-:Y:S05]  /*fff0*/  BRA `(.L_x_4106) ;  /* 0x0000005800847947 */ /* 0x000fea0003800000 */
.L_x_4105:
        /* <DEDUP_REMOVED lines=8> */
[----:B---3--:R-:W-:Y:S02]  /*10080*/  IMAD.U32 R4, RZ, RZ, UR6 ;  /* 0x00000006ff047e24 */ /* 0x008fe4000f8e00ff */
[----:B------:R-:W3:Y:S01]  /*10090*/  LDC.64 R2, c[0x4][R2] ;  /* 0x0100000002027b82 */ /* 0x000ee20000000a00 */
        /* <DEDUP_REMOVED lines=9> */
[----:B---3--:R-:W-:Y:S05]  /*10130*/  CALL.ABS.NOINC R2 ;  /* 0x0000000002007343 */ /* 0x008fea0003c00000 */
.L_x_4108:
[----:B------:R-:W-:Y:S05]  /*10140*/  BSYNC B6 ;  /* 0x0000000000067941 */ /* 0x000fea0003800000 */
.L_x_4107:
        /* <DEDUP_REMOVED lines=20> */
.L_x_4111:
        /* <DEDUP_REMOVED lines=16> */
.L_x_4110:
[----:B------:R-:W-:Y:S05]  /*10390*/  BSYNC B6 ;  /* 0x0000000000067941 */ /* 0x000fea0003800000 */
.L_x_4109:
        /* <DEDUP_REMOVED lines=24> */
.L_x_4237:
        /* <DEDUP_REMOVED lines=9> */
.L_x_4240:
        /* <DEDUP_REMOVED lines=24> */
.L_x_4115:
[----:B------:R-:W4:Y:S04]  /*10730*/  LDL R0, [R1+0x10] ;  /* 0x0000100001007983 */ /* 0x000f280000100800 */
[----:B---3--:R-:W3:Y:S01]  /*10740*/  LDL R2, [R1+0x18] ;  /* 0x0000180001027983 */ /* 0x008ee20000100800 */
[----:B----4-:R-:W-:Y:S01]  /*10750*/  IMAD R0, R0, 0x8, R18 ;  /* 0x0000000800007824 */ /* 0x010fe200078e0212 */
[----:B---3--:R-:W-:-:S04]  /*10760*/  SHF.L.U32 R2, R2, 0x1f, RZ ;  /* 0x0000001f02027819 */ /* 0x008fc800000006ff */
[----:B------:R-:W3:Y:S02]  /*10770*/  SYNCS.PHASECHK.TRANS64.TRYWAIT P0, [R0+URZ+0x38840], R2 ;  /* 0x03884002000075a7 */ /* 0x000ee4000800017f */
[----:B---3--:R-:W-:Y:S05]  /*10780*/  @!P0 BRA `(.L_x_4116) ;  /* 0x0000006400bc8947 */ /* 0x008fea0003800000 */
.L_x_4241:
[----:B------:R-:W4:Y:S02]  /*10790*/  S2R R3, SR_TID.X ;  /* 0x0000000000037919 */ /* 0x000f240000002100 */
[----:B----4-:R-:W-:-:S04]  /*107a0*/  LOP3.LUT R3, R3, 0x7f, RZ, 0xc0, !PT ;  /* 0x0000007f03037812 */ /* 0x010fc800078ec0ff */
[----:B------:R-:W-:-:S13]  /*107b0*/  ISETP.NE.AND P0, PT, R3, RZ, PT ;  /* 0x000000ff0300720c */ /* 0x000fda0003f05270 */
        /* <DEDUP_REMOVED lines=8> */
.L_x_4117:
[----:B------:R-:W4:Y:S04]  /*10840*/  LDL R3, [R1+0x10] ;  /* 0x0000100001037983 */ /* 0x000f280000100800 */
[----:B--2---:R-:W2:Y:S04]  /*10850*/  LDL R4, [R1+0x30] ;  /* 0x0000300001047983 */ /* 0x004ea80000100800 */
[----:B---3--:R-:W3:Y:S01]  /*10860*/  LDL R2, [R1+0x20] ;  /* 0x0000200001027983 */ /* 0x008ee20000100800 */
[----:B------:R-:W-:Y:S01]  /*10870*/  R2UR UR9, R0 ;  /* 0x00000000000972ca */ /* 0x000fe200000e0000 */
[----:B------:R-:W-:Y:S01]  /*10880*/  UIADD3 UR6, UP0, UR40, 0x370, URZ ;  /* 0x0000037028067890 */ /* 0x000fe2000ff1e03f */
[----:B------:R-:W-:-:S02]  /*10890*/  R2UR UR12, R17 ;  /* 0x00000000110c72ca */ /* 0x000fc400000e0000 */
[----:B-----5:R-:W-:Y:S01]  /*108a0*/  R2UR UR13, R16 ;  /* 0x00000000100d72ca */ /* 0x020fe200000e0000 */
[----:B------:R-:W-:-:S08]  /*108b0*/  UIADD3.X UR7, URZ, UR41, URZ, UP0, !UPT ;  /* 0x000000293f077290 */ /* 0x000fd000087fe43f */
[----:B------:R-:W-:Y:S01]  /*108c0*/  UIADD3 UR9, UR9, 0x38830, URZ ;  /* 0x0003883009097890 */ /* 0x000fe2000fffe03f */
[----:B------:R-:W-:Y:S01]  /*108d0*/  UMOV UR5, 0x14f00000 ;  /* 0x14f0000000057882 */ /* 0x000fe20000000000 */
[----:B------:R-:W-:Y:S01]  /*108e0*/  UMOV UR10, URZ ;  /* 0x0000003f000a7c82 */ /* 0x000fe20008000000 */
[----:B------:R-:W-:Y:S02]  /*108f0*/  PLOP3.LUT P0, PT, PT, PT, PT, 0x80, 0x0 ;  /* 0x000000000000781c */ /* 0x000fe40003f0f070 */
[----:B------:R-:W-:-:S11]  /*10900*/  LOP3.LUT R19, R19, 0xfffffffe, RZ, 0xc0, !PT ;  /* 0xfffffffe13137812 */ /* 0x000fd600078ec0ff */
[----:B------:R-:W-:Y:S01]  /*10910*/  @P0 LOP3.LUT R19, R19, 0x1, RZ, 0xfc, !PT ;  /* 0x0000000113130812 */ /* 0x000fe200078efcff */
[----:B----4-:R-:W-:Y:S01]  /*10920*/  IMAD R0, R3, 0x2000, R18 ;  /* 0x0000200003007824 */ /* 0x010fe200078e0212 */
[----:B--2---:R-:W-:-:S04]  /*10930*/  R2UR UR11, R4 ;  /* 0x00000000040b72ca */ /* 0x004fc800000e0000 */
[----:B------:R-:W-:Y:S02]  /*10940*/  R2UR UR8, R0 ;  /* 0x00000000000872ca */ /* 0x000fe400000e0000 */
[----:B---3--:R-:W-:-:S11]  /*10950*/  R2UR UR4, R2 ;  /* 0x00000000020472ca */ /* 0x008fd600000e0000 */
[----:B------:R-:W-:Y:S02]  /*10960*/  UIADD3 UR8, UR8, 0x22400, URZ ;  /* 0x0002240008087890 */ /* 0x000fe4000fffe03f */
[----:B------:R-:W-:-:S03]  /*10970*/  ULEA UR11, UR11, UR4, 0x6 ;  /* 0x000000040b0b7291 */ /* 0x000fc6000f8e303f */
[----:B------:R-:W-:-:S06]  /*10980*/  UMOV UR4, 0x0 ;  /* 0x0000000000047882 */ /* 0x000fcc0000000000 */
[----:B------:R3:W-:Y:S02]  /*10990*/  UTMALDG.4D [UR8], [UR6], desc[UR4] ;  /* 0x00000408060075b4 */ /* 0x0007e40008019000 */
[----:B---3--:R-:W-:Y:S01]  /*109a0*/  NOP ;  /* 0x0000000000007918 */ /* 0x008fe20000000000 */
.L_x_4113:
[----:B--2---:R-:W2:Y:S04]  /*109b0*/  LDL.LU R4, [R1+0x28] ;  /* 0x0000280001047983 */ /* 0x004ea80000300800 */
[----:B------:R-:W3:Y:S04]  /*109c0*/  LDL.LU R3, [R1+0x48] ;  /* 0x0000480001037983 */ /* 0x000ee80000300800 */
[----:B------:R-:W4:Y:S01]  /*109d0*/  LDL R2, [R1+0x2c] ;  /* 0x00002c0001027983 */ /* 0x000f220000100800 */
[----:B------:R-:W-:Y:S05]  /*109e0*/  WARPSYNC.ALL ;  /* 0x0000000000007948 */ /* 0x000fea0003800000 */
[----:B------:R-:W-:Y:S01]  /*109f0*/  ULDC.64 UR4, c[0x0][0xaf8] ;  /* 0x0002be0000047ab9 */ /* 0x000fe20000000a00 */
[----:B------:R-:W-:Y:S01]  /*10a00*/  VIADD R0, R18, 0x20400 ;  /* 0x0002040012007836 */ /* 0x000fe20000000000 */
[----:B------:R-:W-:Y:S01]  /*10a10*/  BAR.SYNC.DEFER_BLOCKING 0x8, 0x100 ;  /* 0x0204000000007b1d */ /* 0x000fe20000010000 */
[----:B------:R-:W-:-:S03]  /*10a20*/  ISETP.NE.U32.AND P0, PT, RZ, UR4, PT ;  /* 0x00000004ff007c0c */ /* 0x000fc6000bf05070 */
[----:B------:R-:W-:Y:S02]  /*10a30*/  LOP3.LUT P1, RZ, R0, 0x3ff, RZ, 0xc0, !PT ;  /* 0x000003ff00ff7812 */ /* 0x000fe4000782c0ff */
[----:B------:R-:W-:Y:S01]  /*10a40*/  ISETP.NE.AND.EX P0, PT, RZ, UR5, PT, P0 ;  /* 0x00000005ff007c0c */ /* 0x000fe2000bf05300 */
[----:B------:R-:W-:Y:S03]  /*10a50*/  BSSY B6, `(.L_x_4118) ;  /* 0x0000018000067945 */ /* 0x000fe60003800000 */
[----:B--2---:R-:W-:Y:S02]  /*10a60*/  SEL R4, R4, RZ, !P0 ;  /* 0x000000ff04047207 */ /* 0x004fe40004000000 */
[----:B---3--:R-:W-:-:S03]  /*10a70*/  SEL R3, R3, RZ, !P0 ;  /* 0x000000ff03037207 */ /* 0x008fc60004000000 */
[----:B------:R2:W-:Y:S01]  /*10a80*/  STL [R1+0x34], R4 ;  /* 0x0000340401007387 */ /* 0x0005e20000100800 */
[----:B----4-:R-:W-:-:S05]  /*10a90*/  SHF.R.S32.HI R0, RZ, 0x1f, R2 ;  /* 0x0000001fff007819 */ /* 0x010fca0000011402 */
[----:B------:R2:W-:Y:S04]  /*10aa0*/  STL [R1+0x48], R0 ;  /* 0x0000480001007387 */ /* 0x0005e80000100800 */
[----:B------:R2:W-:Y:S01]  /*10ab0*/  STL [R1+0x58], R3 ;  /* 0x0000580301007387 */ /* 0x0005e20000100800 */
        /* <DEDUP_REMOVED lines=17> */
.L_x_4119:
[----:B------:R-:W-:Y:S05]  /*10bd0*/  BSYNC B6 ;  /* 0x0000000000067941 */ /* 0x000fea0003800000 */
.L_x_4118:
[----:B-1----:R-:W3:Y:S01]  /*10be0*/  LDL R10, [R1+0x4] ;  /* 0x00000400010a7983 */ /* 0x002ee20000100800 */
[----:B------:R-:W1:Y:S01]  /*10bf0*/  LDC R7, c[0x0][0x448] ;  /* 0x00011200ff077b82 */ /* 0x000e620000000800 */
[----:B------:R-:W-:Y:S01]  /*10c00*/  ULDC.64 UR4, c[0x0][0x298] ;  /* 0x0000a60000047ab9 */ /* 0x000fe20000000a00 */
[----:B------:R-:W-:Y:S01]  /*10c10*/  ULDC.64 UR6, c[0x0][0x280] ;  /* 0x0000a00000067ab9 */ /* 0x000fe20000000a00 */
[----:B--2---:R-:W2:Y:S04]  /*10c20*/  LDL R4, [R1+0x48] ;  /* 0x0000480001047983 */ /* 0x004ea80000100800 */
[----:B------:R-:W4:Y:S04]  /*10c30*/  LDL R9, [R1+0x2c] ;  /* 0x00002c0001097983 */ /* 0x000f280000100800 */
[----:B------:R-:W4:Y:S01]  /*10c40*/  LDL R8, [R1+0x58] ;  /* 0x0000580001087983 */ /* 0x000f220000100800 */
[----:B------:R-:W0:Y:S01]  /*10c50*/  S2R R2, SR_TID.X ;  /* 0x0000000000027919 */ /* 0x000e220000002100 */
[----:B------:R-:W0:Y:S02]  /*10c60*/  S2R R0, SR_TID.X ;  /* 0x0000000000007919 */ /* 0x000e240000002100 */
[----:B------:R-:W4:Y:S01]  /*10c70*/  LDL R6, [R1+0x34] ;  /* 0x0000340001067983 */ /* 0x000f220000100800 */
[----:B-1----:R-:W-:-:S13]  /*10c80*/  ISETP.NE.AND P0, PT, R7, 0x1, PT ;  /* 0x000000010700780c */ /* 0x002fda0003f05270 */
[----:B------:R-:W1:Y:S01]  /*10c90*/  @P0 LDC R3, c[0x0][0x450] ;  /* 0x00011400ff030b82 */ /* 0x000e620000000800 */
[----:B0-----:R-:W-:-:S04]  /*10ca0*/  LOP3.LUT R2, R2, 0x7f, RZ, 0xc0, !PT ;  /* 0x0000007f02027812 */ /* 0x001fc800078ec0ff */
[----:B------:R-:W-:Y:S01]  /*10cb0*/  SHF.R.U32.HI R2, RZ, 0x3, R2 ;  /* 0x00000003ff027819 */ /* 0x000fe20000011602 */
[----:B------:R-:W-:-:S05]  /*10cc0*/  IMAD.SHL.U32 R0, R0, 0x10, RZ ;  /* 0x0000001000007824 */ /* 0x000fca00078e00ff */
[----:B------:R-:W-:Y:S02]  /*10cd0*/  LOP3.LUT R0, R2, 0x70, R0, 0xf8, !PT ;  /* 0x0000007002007812 */ /* 0x000fe400078ef800 */
[----:B------:R-:W0:Y:S03]  /*10ce0*/  @P0 LDC R2, c[0x0][0x44c] ;  /* 0x00011300ff020b82 */ /* 0x000e260000000800 */
[----:B---3--:R-:W-:-:S04]  /*10cf0*/  IMAD R5, R10, 0x40, R0 ;  /* 0x000000400a057824 */ /* 0x008fc800078e0200 */
[----:B0-----:R-:W-:-:S04]  /*10d00*/  @P0 IMAD.HI.U32 R2, R5, R2, RZ ;  /* 0x0000000205020227 */ /* 0x001fc800078e00ff */
[----:B------:R-:W-:Y:S01]  /*10d10*/  IMAD.MOV.U32 R0, RZ, RZ, R5 ;  /* 0x000000ffff007224 */ /* 0x000fe200078e0005 */
[----:B-1----:R-:W-:Y:S01]  /*10d20*/  @P0 SHF.R.U32.HI R0, RZ, R3, R2 ;  /* 0x00000003ff000219 */ /* 0x002fe20000011602 */
[----:B--2---:R-:W-:-:S04]  /*10d30*/  IMAD R2, R4, UR4, RZ ;  /* 0x0000000404027c24 */ /* 0x004fc8000f8e02ff */
[C---:B----4-:R-:W-:Y:S02]  /*10d40*/  IMAD R4, R9.reuse, UR5, R2 ;  /* 0x0000000509047c24 */ /* 0x050fe4000f8e0202 */
[----:B------:R-:W-:Y:S01]  /*10d50*/  IMAD.WIDE.U32 R2, R9, UR4, RZ ;  /* 0x0000000409027c25 */ /* 0x000fe2000f8e00ff */
[----:B------:R-:W-:-:S03]  /*10d60*/  ULDC.64 UR4, c[0x0][0x2d8] ;  /* 0x0000b60000047ab9 */ /* 0x000fc60000000a00 */
[----:B------:R-:W-:Y:S02]  /*10d70*/  IMAD.IADD R3, R3, 0x1, R4 ;  /* 0x0000000103037824 */ /* 0x000fe400078e0204 */
[C---:B------:R-:W-:Y:S01]  /*10d80*/  IMAD.WIDE.U32 R2, R17.reuse, UR4, R2 ;  /* 0x0000000411027c25 */ /* 0x040fe2000f8e0002 */
[----:B------:R0:W-:Y:S03]  /*10d90*/  STL [R1+0x28], R5 ;  /* 0x0000280501007387 */ /* 0x0001e60000100800 */
[----:B------:R-:W-:Y:S01]  /*10da0*/  IMAD R3, R17, UR5, R3 ;  /* 0x0000000511037c24 */ /* 0x000fe2000f8e0203 */
[----:B------:R-:W-:Y:S02]  /*10db0*/  ULDC.64 UR4, c[0x0][0x2e0] ;  /* 0x0000b80000047ab9 */ /* 0x000fe40000000a00 */
[----:B------:R-:W-:Y:S02]  /*10dc0*/  IMAD R4, R8, UR4, RZ ;  /* 0x0000000408047c24 */ /* 0x000fe4000f8e02ff */
[----:B------:R1:W5:Y:S01]  /*10dd0*/  LDL R8, [R1+0x14] ;  /* 0x0000140001087983 */ /* 0x0003620000100800 */
[C---:B------:R-:W-:Y:S01]  /*10de0*/  IMAD.WIDE.U32 R2, R6.reuse, UR4, R2 ;  /* 0x0000000406027c25 */ /* 0x040fe2000f8e0002 */
[----:B------:R-:W2:Y:S03]  /*10df0*/  S2R R9, SR_TID.X ;  /* 0x0000000000097919 */ /* 0x000ea60000002100 */
        /* <DEDUP_REMOVED lines=8> */
[----:B------:R-:W-:-:S04]  /*10e80*/  IMAD.MOV R0, RZ, RZ, -R0 ;  /* 0x000000ffff007224 */ /* 0x000fc800078e0a00 */
[----:B------:R-:W-:-:S05]  /*10e90*/  IMAD R0, R7, R0, R5 ;  /* 0x0000000007007224 */ /* 0x000fca00078e0205 */
[----:B------:R-:W-:Y:S01]  /*10ea0*/  SHF.R.S32.HI R6, RZ, 0x1f, R0 ;  /* 0x0000001fff067819 */ /* 0x000fe20000011400 */
[----:B------:R-:W-:Y:S02]  /*10eb0*/  IMAD.IADD R3, R3, 0x1, R4 ;  /* 0x0000000103037824 */ /* 0x000fe400078e0204 */
[----:B--2---:R-:W-:Y:S02]  /*10ec0*/  IMAD.SHL.U32 R9, R9, 0x8, RZ ;  /* 0x0000000809097824 */ /* 0x004fe400078e00ff */
[----:B------:R-:W-:Y:S02]  /*10ed0*/  IMAD R6, R6, UR4, RZ ;  /* 0x0000000406067c24 */ /* 0x000fe4000f8e02ff */
[C---:B0-----:R-:W-:Y:S01]  /*10ee0*/  IMAD.WIDE.U32 R4, R0.reuse, UR4, R2 ;  /* 0x0000000400047c25 */ /* 0x041fe2000f8e0002 */
[----:B------:R-:W-:Y:S01]  /*10ef0*/  LOP3.LUT R9, R9, 0x38, RZ, 0xc0, !PT ;  /* 0x0000003809097812 */ /* 0x000fe200078ec0ff */
[----:B------:R-:W-:Y:S02]  /*10f00*/  ULDC UR4, c[0x0][0x2b8] ;  /* 0x0000ae0000047ab9 */ /* 0x000fe40000000800 */
[----:B------:R-:W-:Y:S01]  /*10f10*/  IMAD R0, R0, UR5, R6 ;  /* 0x0000000500007c24 */ /* 0x000fe2000f8e0206 */
[----:B------:R-:W-:-:S03]  /*10f20*/  LEA R3, P1, R4, UR6, 0x1 ;  /* 0x0000000604037c11 */ /* 0x000fc6000f8208ff */
[----:B------:R-:W-:Y:S01]  /*10f30*/  IMAD.IADD R0, R5, 0x1, R0 ;  /* 0x0000000105007824 */ /* 0x000fe200078e0200 */
[----:B------:R-:W-:Y:S01]  /*10f40*/  ISETP.GE.AND P0, PT, R9, UR4, PT ;  /* 0x0000000409007c0c */ /* 0x000fe2000bf06270 */
[----:B------:R-:W-:-:S03]  /*10f50*/  UMOV UR4, 0xffffffff ;  /* 0xffffffff00047882 */ /* 0x000fc60000000000 */
[----:B------:R-:W-:Y:S01]  /*10f60*/  LEA.HI.X R2, R4, UR7, R0, 0x1, P1 ;  /* 0x0000000704027c11 */ /* 0x000fe200088f0c00 */
[----:B-1----:R-:W-:Y:S08]  /*10f70*/  BRA.DIV UR4, `(.L_x_4120) ;  /* 0x0000005e04d47947 */ /* 0x002ff0000b800000 */
[----:B------:R-:W2:Y:S01]  /*10f80*/  LDL R11, [R1+0x38] ;  /* 0x00003800010b7983 */ /* 0x000ea20000100800 */
[----:B------:R-:W0:Y:S03]  /*10f90*/  S2R R5, SR_TID.X ;  /* 0x0000000000057919 */ /* 0x000e260000002100 */
[----:B------:R-:W-:Y:S01]  /*10fa0*/  SHFL.IDX PT, R4, R2, RZ, 0x181f ;  /* 0x00181fff02047589 */ /* 0x000fe200000e0000 */
[----:B0-----:R-:W-:-:S04]  /*10fb0*/  LOP3.LUT R5, R5, 0x7f, RZ, 0xc0, !PT ;  /* 0x0000007f05057812 */ /* 0x001fc800078ec0ff */
[----:B------:R-:W-:Y:S02]  /*10fc0*/  SHF.R.U32.HI R6, RZ, 0x3, R5 ;  /* 0x00000003ff067819 */ /* 0x000fe40000011605 */
[----:B------:R-:W0:Y:S03]  /*10fd0*/  SHFL.IDX PT, R5, R3, RZ, 0x181f ;  /* 0x00181fff03057589 */ /* 0x000e2600000e0000 */
[----:B------:R-:W-:Y:S02]  /*10fe0*/  IMAD R10, R10, 0x40, R6 ;  /* 0x000000400a0a7824 */ /* 0x000fe400078e0206 */
[----:B------:R-:W-:Y:S04]  /*10ff0*/  SHFL.IDX PT, R6, R2, 0x1, 0x181f ;  /* 0x00381f0002067f89 */ /* 0x000fe800000e0000 */
[----:B------:R-:W-:Y:S01]  /*11000*/  STL [R1+0x4], R10 ;  /* 0x0000040a01007387 */ /* 0x000fe20000100800 */
[----:B--2---:R-:W-:-:S05]  /*11010*/  IMAD R0, R11, R7, RZ ;  /* 0x000000070b007224 */ /* 0x004fca00078e02ff */
[----:B------:R-:W-:-:S13]  /*11020*/  ISETP.GE.AND P1, PT, R10, R0, PT ;  /* 0x000000000a00720c */ /* 0x000fda0003f26270 */
[----:B0-----:R-:W-:-:S05]  /*11030*/  @!P1 LEA R5, P2, R9, R5, 0x1 ;  /* 0x0000000509059211 */ /* 0x001fca00078408ff */
[----:B------:R-:W-:-:S05]  /*11040*/  @!P1 IMAD.X R4, RZ, RZ, R4, P2 ;  /* 0x000000ffff049224 */ /* 0x000fca00010e0604 */
[----:B------:R-:W-:-:S04]  /*11050*/  @!P1 LOP3.LUT R5, R5, R4, RZ, 0x3c, !PT ;  /* 0x0000000405059212 */ /* 0x000fc800078e3cff */
[----:B------:R-:W-:-:S04]  /*11060*/  @!P1 LOP3.LUT R4, R5, R4, RZ, 0x3c, !PT ;  /* 0x0000000405049212 */ /* 0x000fc800078e3cff */
[----:B------:R-:W-:-:S05]  /*11070*/  @!P1 LOP3.LUT R5, R5, R4, RZ, 0x3c, !PT ;  /* 0x0000000405059212 */ /* 0x000fca00078e3cff */
[----:B-----5:R0:W-:Y:S01]  /*11080*/  @!P1 LDGSTS.E.BYPASS.LTC128B.128 [R8+0x20400], desc[UR38][R4.64], !P0 ;  /* 0x2040000004089fae */ /* 0x0201e2000c101d66 */
[----:B------:R-:W-:-:S03]  /*11090*/  VIADD R7, R10, 0x10 ;  /* 0x000000100a077836 */ /* 0x000fc60000000000 */
[----:B0-----:R-:W0:Y:S02]  /*110a0*/  SHFL.IDX PT, R4, R3, 0x1, 0x181f ;  /* 0x00381f0003047f89 */ /* 0x001e2400000e0000 */
[----:B------:R-:W-:-:S13]  /*110b0*/  ISETP.GE.AND P1, PT, R7, R0, PT ;  /* 0x000000000700720c */ /* 0x000fda0003f26270 */
[----:B0-----:R-:W-:-:S05]  /*110c0*/  @!P1 LEA R5, P2, R9, R4, 0x1 ;  /* 0x0000000409059211 */ /* 0x001fca00078408ff */
[----:B------:R-:W-:-:S05]  /*110d0*/  @!P1 IMAD.X R4, RZ, RZ, R6, P2 ;  /* 0x000000ffff049224 */ /* 0x000fca00010e0606 */
[----:B------:R-:W-:-:S04]  /*110e0*/  @!P1 LOP3.LUT R5, R5, R4, RZ, 0x3c, !PT ;  /* 0x0000000405059212 */ /* 0x000fc800078e3cff */
[----:B------:R-:W-:-:S04]  /*110f0*/  @!P1 LOP3.LUT R4, R5, R4, RZ, 0x3c, !PT ;  /* 0x0000000405049212 */ /* 0x000fc800078e3cff */
[----:B------:R-:W-:-:S05]  /*11100*/  @!P1 LOP3.LUT R5, R5, R4, RZ, 0x3c, !PT ;  /* 0x0000000405059212 */ /* 0x000fca00078e3cff */
[----:B------:R0:W-:Y:S04]  /*11110*/  @!P1 LDGSTS.E.BYPASS.LTC128B.128 [R8+0x20c00], desc[UR38][R4.64], !P0 ;  /* 0x20c0000004089fae */ /* 0x0001e8000c101d66 */
[----:B------:R1:W-:Y:S04]  /*11120*/  STL [R1+0x50], R7 ;  /* 0x0000500701007387 */ /* 0x0003e80000100800 */
[----:B0-----:R-:W0:Y:S01]  /*11130*/  SHFL.IDX PT, R4, R3, 0x2, 0x181f ;  /* 0x00581f0003047f89 */ /* 0x001e2200000e0000 */
[----:B-1----:R-:W-:-:S03]  /*11140*/  VIADD R7, R10, 0x20 ;  /* 0x000000200a077836 */ /* 0x002fc60000000000 */
[----:B------:R-:W1:Y:S02]  /*11150*/  SHFL.IDX PT, R6, R2, 0x2, 0x181f ;  /* 0x00581f0002067f89 */ /* 0x000e6400000e0000 */
[----:B------:R-:W-:-:S13]  /*11160*/  ISETP.GE.AND P1, PT, R7, R0, PT ;  /* 0x000000000700720c */ /* 0x000fda0003f26270 */
[----:B0-----:R-:W-:-:S05]  /*11170*/  @!P1 LEA R5, P2, R9, R4, 0x1 ;  /* 0x0000000409059211 */ /* 0x001fca00078408ff */
[----:B-1----:R-:W-:-:S05]  /*11180*/  @!P1 IMAD.X R4, RZ, RZ, R6, P2 ;  /* 0x000000ffff049224 */ /* 0x002fca00010e0606 */
[----:B------:R-:W-:-:S04]  /*11190*/  @!P1 LOP3.LUT R5, R5, R4, RZ, 0x3c, !PT ;  /* 0x0000000405059212 */ /* 0x000fc800078e3cff */
[----:B------:R-:W-:-:S04]  /*111a0*/  @!P1 LOP3.LUT R4, R5, R4, RZ, 0x3c, !PT ;  /* 0x0000000405049212 */ /* 0x000fc800078e3cff */
[----:B------:R-:W-:Y:S01]  /*111b0*/  @!P1 LOP3.LUT R5, R5, R4, RZ, 0x3c, !PT ;  /* 0x0000000405059212 */ /* 0x000fe200078e3cff */
[----:B------:R0:W-:Y:S04]  /*111c0*/  STL [R1+0x5c], R7 ;  /* 0x00005c0701007387 */ /* 0x0001e80000100800 */
[----:B------:R1:W-:Y:S04]  /*111d0*/  @!P1 LDGSTS.E.BYPASS.LTC128B.128 [R8+0x21400], desc[UR38][R4.64], !P0 ;  /* 0x2140000004089fae */ /* 0x0003e8000c101d66 */
[----:B------:R-:W2:Y:S04]  /*111e0*/  SHFL.IDX PT, R3, R3, 0x3, 0x181f ;  /* 0x00781f0003037f89 */ /* 0x000ea800000e0000 */
[----:B-1----:R0:W1:Y:S02]  /*111f0*/  SHFL.IDX PT, R4, R2, 0x3, 0x181f ;  /* 0x00781f0002047f89 */ /* 0x00206400000e0000 */
.L_x_4250:
[----:B0-----:R-:W3:Y:S02]  /*11200*/  LDL R2, [R1+0x4] ;  /* 0x0000040001027983 */ /* 0x001ee40000100800 */
[----:B---3--:R-:W-:-:S05]  /*11210*/  VIADD R2, R2, 0x30 ;  /* 0x0000003002027836 */ /* 0x008fca0000000000 */
[----:B------:R-:W-:Y:S01]  /*11220*/  ISETP.GE.AND P1, PT, R2, R0, PT ;  /* 0x000000000200720c */ /* 0x000fe20003f26270 */
[----:B------:R2:W-:-:S12]  /*11230*/  STL [R1+0x60], R2 ;  /* 0x0000600201007387 */ /* 0x0005d80000100800 */
[----:B--2---:R-:W-:-:S05]  /*11240*/  @!P1 LEA R2, P2, R9, R3, 0x1 ;  /* 0x0000000309029211 */ /* 0x004fca00078408ff */
[----:B-1----:R-:W-:-:S05]  /*11250*/  @!P1 IMAD.X R3, RZ, RZ, R4, P2 ;  /* 0x000000ffff039224 */ /* 0x002fca00010e0604 */
[----:B------:R-:W-:Y:S01]  /*11260*/  @!PT LDS RZ, [RZ] ;  /* 0x00000000fffff984 */ /* 0x000fe20000000800 */
[----:B------:R-:W-:Y:S01]  /*11270*/  @!PT LDS RZ, [RZ] ;  /* 0x00000000fffff984 */ /* 0x000fe20000000800 */
[----:B------:R-:W-:Y:S01]  /*11280*/  @!PT LDS RZ, [RZ] ;  /* 0x00000000fffff984 */ /* 0x000fe20000000800 */
[----:B------:R0:W-:Y:S01]  /*11290*/  @!P1 LDGSTS.E.BYPASS.LTC128B.128 [R8+0x21c00], desc[UR38][R2.64], !P0 ;  /* 0x21c0000002089fae */ /* 0x0001e2000c101d66 */
[----:B------:R-:W-:Y:S01]  /*112a0*/  PLOP3.LUT P0, PT, PT, PT, PT, 0x80, 0x0 ;  /* 0x000000000000781c */ /* 0x000fe20003f0f070 */
[----:B------:R-:W-:-:S12]  /*112b0*/  NOP ;  /* 0x0000000000007918 */ /* 0x000fd80000000000 */
.L_x_4121:
[----:B------:R-:W-:Y:S02]  /*112c0*/  PLOP3.LUT P1, PT, P1, P0, PT, 0xa2, 0x0 ;  /* 0x000000000000781c */ /* 0x000fe40000f21472 */
[----:B------:R-:W-:-:S08]  /*112d0*/  @P0 R2UR P1, UR4, R18 ;  /* 0x00000000120402ca */ /* 0x000fd00000020000 */
[----:B------:R-:W-:-:S05]  /*112e0*/  @P0 PLOP3.LUT P0, PT, P1, PT, PT, 0x80, 0x0 ;  /* 0x000000000000081c */ /* 0x000fca0000f0f070 */
[----:B------:R-:W-:Y:S01]  /*112f0*/  @!P1 SYNCS.ARRIVE.TRANS64.RED.A0T1 RZ, [UR4+0x38800], RZ ;  /* 0x038800ffffff99a7 */ /* 0x000fe20008200404 */
[----:B------:R-:W-:Y:S07]  /*11300*/  @!P1 ARRIVES.LDGSTSBAR.64.TRANSCNT [UR4+0x38800] ;  /* 0x03880000ff0099b0 */ /* 0x000fee0008000a84 */
[----:B------:R-:W-:Y:S05]  /*11310*/  @P0 BRA.U.ANY `(.L_x_4121) ;  /* 0xfffffffd00e80947 */ /* 0x000fea000393ffff */
[----:B------:R-:W-:Y:S01]  /*11320*/  NOP ;  /* 0x0000000000007918 */ /* 0x000fe20000000000 */
[----:B------:R-:W2:Y:S01]  /*11330*/  LDL.LU R0, [R1+0x48] ;  /* 0x0000480001007983 */ /* 0x000ea20000300800 */
[----:B------:R-:W-:Y:S01]  /*11340*/  ULDC.64 UR4, c[0x0][0x398] ;  /* 0x0000e60000047ab9 */ /* 0x000fe20000000a00 */
[----:B------:R1:W-:Y:S02]  /*11350*/  SYNCS.ARRIVE.TRANS64.A1T0 RZ, [R18+URZ+0x38800], RZ ;  /* 0x038800ff12ff79a7 */ /* 0x0003e4000810003f */
[----:B0-----:R-:W3:Y:S01]  /*11360*/  LDL.LU R3, [R1+0x2c] ;  /* 0x00002c0001037983 */ /* 0x001ee20000300800 */
[----:B------:R-:W-:Y:S01]  /*11370*/  BSSY B6, `(.L_x_4122) ;  /* 0x000001a000067945 */ /* 0x000fe20003800000 */
[----:B--2---:R-:W-:Y:S02]  /*11380*/  IMAD R2, R0, UR4, RZ ;  /* 0x0000000400027c24 */ /* 0x004fe4000f8e02ff */
[----:B------:R-:W-:Y:S02]  /*11390*/  VIADD R0, R18, 0x26400 ;  /* 0x0002640012007836 */ /* 0x000fe40000000000 */
[----:B---3--:R-:W-:-:S02]  /*113a0*/  IMAD R2, R3, UR5, R2 ;  /* 0x0000000503027c24 */ /* 0x008fc4000f8e0202 */
[----:B------:R-:W-:Y:S01]  /*113b0*/  IMAD.WIDE.U32 R4, R3, UR4, RZ ;  /* 0x0000000403047c25 */ /* 0x000fe2000f8e00ff */
[----:B------:R-:W-:-:S03]  /*113c0*/  LOP3.LUT P0, RZ, R0, 0x3ff, RZ, 0xc0, !PT ;  /* 0x000003ff00ff7812 */ /* 0x000fc6000780c0ff */
[----:B------:R-:W-:Y:S01]  /*113d0*/  IMAD.IADD R0, R5, 0x1, R2 ;  /* 0x0000000105007824 */ /* 0x000fe200078e0202 */
[----:B------:R1:W-:Y:S04]  /*113e0*/  STL.64 [R1+0x48], R4 ;  /* 0x0000480401007387 */ /* 0x0003e80000100a00 */
[----:B------:R1:W-:Y:S05]  /*113f0*/  STL [R1+0x2c], R0 ;  /* 0x00002c0001007387 */ /* 0x0003ea0000100800 */
[----:B------:R-:W-:Y:S05]  /*11400*/  @!P0 BRA `(.L_x_4123) ;  /* 0x0000000000408947 */ /* 0x000fea0003800000 */
[----:B------:R-:W-:Y:S01]  /*11410*/  MOV R2, 0x0 ;  /* 0x0000000000027802 */ /* 0x000fe20000000f00 */
[----:B------:R-:W-:Y:S01]  /*11420*/  ULDC.64 UR6, c[0x4][0x118] ;  /* 0x0100460000067ab9 */ /* 0x000fe20000000a00 */
[----:B------:R-:W-:Y:S01]  /*11430*/  ULDC.64 UR8, c[0x4][0x120] ;  /* 0x0100480000087ab9 */ /* 0x000fe20000000a00 */
[----:B------:R-:W-:Y:S01]  /*11440*/  ULDC.64 UR4, c[0x4][0x60] ;  /* 0x0100180000047ab9 */ /* 0x000fe20000000a00 */
[----:B-1----:R-:W-:Y:S02]  /*11450*/  IMAD.U32 R4, RZ, RZ, UR6 ;  /* 0x00000006ff047e24 */ /* 0x002fe4000f8e00ff */
        /* <DEDUP_REMOVED lines=11> */
.L_x_4123:
[----:B------:R-:W-:Y:S05]  /*11510*/  BSYNC B6 ;  /* 0x0000000000067941 */ /* 0x000fea0003800000 */
.L_x_4122:
[----:B-1----:R-:W2:Y:S01]  /*11520*/  LDL.LU R5, [R1+0x2c] ;  /* 0x00002c0001057983 */ /* 0x002ea20000300800 */
[----:B------:R-:W0:Y:S01]  /*11530*/  LDC R7, c[0x0][0x448] ;  /* 0x00011200ff077b82 */ /* 0x000e220000000800 */
[----:B------:R-:W-:Y:S02]  /*11540*/  ULDC.64 UR4, c[0x0][0x3d8] ;  /* 0x0000f60000047ab9 */ /* 0x000fe40000000a00 */
[----:B------:R-:W2:Y:S04]  /*11550*/  LDL.LU.64 R2, [R1+0x48] ;  /* 0x0000480001027983 */ /* 0x000ea80000300a00 */
[----:B------:R-:W3:Y:S04]  /*11560*/  LDL.LU R0, [R1+0x58] ;  /* 0x0000580001007983 */ /* 0x000ee80000300800 */
[----:B------:R-:W4:Y:S04]  /*11570*/  LDL.LU R4, [R1+0x34] ;  /* 0x0000340001047983 */ /* 0x000f280000300800 */
[----:B------:R-:W5:Y:S01]  /*11580*/  LDL.LU R6, [R1+0x28] ;  /* 0x0000280001067983 */ /* 0x000f620000300800 */
[----:B------:R-:W-:Y:S01]  /*11590*/  LOP3.LUT R19, R19, 0xfffffff7, RZ, 0xc0, !PT ;  /* 0xfffffff713137812 */ /* 0x000fe200078ec0ff */
[----:B------:R-:W1:Y:S01]  /*115a0*/  S2R R10, SR_TID.X ;  /* 0x00000000000a7919 */ /* 0x000e620000002100 */
[----:B0-----:R-:W-:Y:S01]  /*115b0*/  ISETP.NE.AND P0, PT, R7, 0x1, PT ;  /* 0x000000010700780c */ /* 0x001fe20003f05270 */
[----:B-1----:R-:W-:-:S05]  /*115c0*/  IMAD.SHL.U32 R10, R10, 0x8, RZ ;  /* 0x000000080a0a7824 */ /* 0x002fca00078e00ff */
[----:B------:R-:W-:Y:S01]  /*115d0*/  LOP3.LUT R10, R10, 0x38, RZ, 0xc0, !PT ;  /* 0x000000380a0a7812 */ /* 0x000fe200078ec0ff */
[----:B--2---:R-:W-:-:S06]  /*115e0*/  IMAD.MOV.U32 R3, RZ, RZ, R5 ;  /* 0x000000ffff037224 */ /* 0x004fcc00078e0005 */
[----:B------:R-:W0:Y:S01]  /*115f0*/  @P0 LDC R5, c[0x0][0x450] ;  /* 0x00011400ff050b82 */ /* 0x000e220000000800 */
[----:B------:R-:W-:-:S04]  /*11600*/  IMAD.WIDE.U32 R2, R17, UR4, R2 ;  /* 0x0000000411027c25 */ /* 0x000fc8000f8e0002 */
[----:B------:R-:W-:Y:S01]  /*11610*/  IMAD R3, R17, UR5, R3 ;  /* 0x0000000511037c24 */ /* 0x000fe2000f8e0203 */
[----:B------:R-:W-:Y:S02]  /*11620*/  ULDC.64 UR4, c[0x0][0x3e0] ;  /* 0x0000f80000047ab9 */ /* 0x000fe40000000a00 */
[----:B---3--:R-:W-:Y:S02]  /*11630*/  IMAD R0, R0, UR4, RZ ;  /* 0x0000000400007c24 */ /* 0x008fe4000f8e02ff */
[----:B----4-:R-:W-:-:S04]  /*11640*/  IMAD.WIDE.U32 R2, R4, UR4, R2 ;  /* 0x0000000404027c25 */ /* 0x010fc8000f8e0002 */
[----:B------:R-:W-:Y:S01]  /*11650*/  IMAD R0, R4, UR5, R0 ;  /* 0x0000000504007c24 */ /* 0x000fe2000f8e0200 */
[----:B------:R-:W-:Y:S01]  /*11660*/  ULDC.64 UR4, c[0x0][0x3d0] ;  /* 0x0000f40000047ab9 */ /* 0x000fe20000000a00 */
[----:B-----5:R-:W-:Y:S02]  /*11670*/  IMAD.MOV.U32 R4, RZ, RZ, R6 ;  /* 0x000000ffff047224 */ /* 0x020fe400078e0006 */
[----:B------:R-:W-:Y:S02]  /*11680*/  IMAD.IADD R3, R3, 0x1, R0 ;  /* 0x0000000103037824 */ /* 0x000fe400078e0200 */
[----:B------:R-:W1:Y:S02]  /*11690*/  @P0 LDC R0, c[0x0][0x44c] ;  /* 0x00011300ff000b82 */ /* 0x000e640000000800 */
[----:B-1----:R-:W-:-:S05]  /*116a0*/  @P0 IMAD.HI.U32 R0, R6, R0, RZ ;  /* 0x0000000006000227 */ /* 0x002fca00078e00ff */
[----:B0-----:R-:W-:-:S04]  /*116b0*/  @P0 SHF.R.U32.HI R4, RZ, R5, R0 ;  /* 0x00000005ff040219 */ /* 0x001fc80000011600 */
[--C-:B------:R-:W-:Y:S01]  /*116c0*/  SHF.R.S32.HI R5, RZ, 0x1f, R4.reuse ;  /* 0x0000001fff057819 */ /* 0x100fe20000011404 */
[----:B------:R-:W-:Y:S02]  /*116d0*/  IMAD.MOV R0, RZ, RZ, -R4 ;  /* 0x000000ffff007224 */ /* 0x000fe400078e0a04 */
[----:B------:R-:W-:-:S04]  /*116e0*/  IMAD.WIDE.U32 R2, R4, UR4, R2 ;  /* 0x0000000404027c25 */ /* 0x000fc8000f8e0002 */
[----:B------:R-:W-:Y:S02]  /*116f0*/  IMAD R0, R7, R0, R6 ;  /* 0x0000000007007224 */ /* 0x000fe400078e0206 */
[----:B------:R-:W0:Y:S01]  /*11700*/  S2R R6, SR_TID.X ;  /* 0x0000000000067919 */ /* 0x000e220000002100 */
        /* <DEDUP_REMOVED lines=14> */
[----:B0-----:R-:W-:Y:S01]  /*117f0*/  IMAD.SHL.U32 R6, R6, 0x8, RZ ;  /* 0x0000000806067824 */ /* 0x001fe200078e00ff */
[----:B------:R-:W-:-:S04]  /*11800*/  SEL R5, RZ, 0x1, P3 ;  /* 0x00000001ff057807 */ /* 0x000fc80001800000 */
[----:B------:R-:W-:-:S04]  /*11810*/  LOP3.LUT R6, R6, 0x38, RZ, 0xc0, !PT ;  /* 0x0000003806067812 */ /* 0x000fc800078ec0ff */
[C---:B------:R-:W-:Y:S02]  /*11820*/  LOP3.LUT R8, R6.reuse, 0x80, RZ, 0xfc, !PT ;  /* 0x0000008006087812 */ /* 0x040fe400078efcff */
[----:B------:R-:W-:Y:S02]  /*11830*/  LOP3.LUT R6, R6, 0x40, RZ, 0xfc, !PT ;  /* 0x0000004006067812 */ /* 0x000fe400078efcff */
[----:B------:R-:W-:Y:S02]  /*11840*/  ISETP.GE.AND P2, PT, R8, UR4, PT ;  /* 0x0000000408007c0c */ /* 0x000fe4000bf46270 */
[----:B------:R-:W-:Y:S02]  /*11850*/  ISETP.GE.AND P1, PT, R6, UR4, PT ;  /* 0x0000000406007c0c */ /* 0x000fe4000bf26270 */
[----:B------:R-:W0:Y:S01]  /*11860*/  S2R R6, SR_TID.X ;  /* 0x0000000000067919 */ /* 0x000e220000002100 */
[----:B------:R-:W-:Y:S02]  /*11870*/  @P3 LOP3.LUT R19, R19, 0x8, RZ, 0xfc, !PT ;  /* 0x0000000813133812 */ /* 0x000fe400078efcff */
[----:B------:R-:W-:-:S02]  /*11880*/  SEL R3, RZ, 0x4, P2 ;  /* 0x00000004ff037807 */ /* 0x000fc40001000000 */
[----:B------:R-:W-:Y:S02]  /*11890*/  LOP3.LUT R19, R19, 0xfffffffd, RZ, 0xc0, !PT ;  /* 0xfffffffd13137812 */ /* 0x000fe400078ec0ff */
[----:B------:R-:W-:Y:S02]  /*118a0*/  SEL R2, RZ, 0x2, P1 ;  /* 0x00000002ff027807 */ /* 0x000fe40000800000 */
[----:B------:R-:W-:Y:S02]  /*118b0*/  @P2 LOP3.LUT R19, R19, 0x2, RZ, 0xfc, !PT ;  /* 0x0000000213132812 */ /* 0x000fe400078efcff */
[----:B------:R-:W-:Y:S02]  /*118c0*/  IADD3 R2, R3, R2, R5 ;  /* 0x0000000203027210 */ /* 0x000fe40007ffe005 */
[----:B------:R-:W-:-:S04]  /*118d0*/  LOP3.LUT R19, R19, 0xfffffffb, RZ, 0xc0, !PT ;  /* 0xfffffffb13137812 */ /* 0x000fc800078ec0ff */
[----:B------:R-:W-:Y:S01]  /*118e0*/  @P1 LOP3.LUT R19, R19, 0x4, RZ, 0xfc, !PT ;  /* 0x0000000413131812 */ /* 0x000fe200078efcff */
[----:B0-----:R-:W-:-:S05]  /*118f0*/  IMAD.SHL.U32 R6, R6, 0x8, RZ ;  /* 0x0000000806067824 */ /* 0x001fca00078e00ff */
[----:B------:R-:W-:-:S04]  /*11900*/  LOP3.LUT R6, R6, 0x38, RZ, 0xc0, !PT ;  /* 0x0000003806067812 */ /* 0x000fc800078ec0ff */
[C---:B------:R-:W-:Y:S02]  /*11910*/  LOP3.LUT R8, R6.reuse, 0x100, RZ, 0xfc, !PT ;  /* 0x0000010006087812 */ /* 0x040fe400078efcff */
[----:B------:R-:W-:Y:S02]  /*11920*/  LOP3.LUT R6, R6, 0xc0, RZ, 0xfc, !PT ;  /* 0x000000c006067812 */ /* 0x000fe400078efcff */
[----:B------:R-:W-:Y:S02]  /*11930*/  ISETP.GE.AND P0, PT, R8, UR4, PT ;  /* 0x0000000408007c0c */ /* 0x000fe4000bf06270 */
[----:B------:R-:W0:Y:S01]  /*11940*/  S2R R8, SR_TID.X ;  /* 0x0000000000087919 */ /* 0x000e220000002100 */
[----:B------:R-:W-:Y:S02]  /*11950*/  ISETP.GE.AND P5, PT, R6, UR4, PT ;  /* 0x0000000406007c0c */ /* 0x000fe4000bfa6270 */
[----:B------:R-:W-:Y:S01]  /*11960*/  SEL R5, RZ, 0x10, P0 ;  /* 0x00000010ff057807 */ /* 0x000fe20000000000 */
[----:B------:R-:W1:Y:S01]  /*11970*/  S2R R6, SR_TID.X ;  /* 0x0000000000067919 */ /* 0x000e620000002100 */
[----:B------:R-:W-:-:S04]  /*11980*/  SEL R3, RZ, 0x8, P5 ;  /* 0x00000008ff037807 */ /* 0x000fc80002800000 */
[----:B------:R-:W-:Y:S01]  /*11990*/  IADD3 R2, R5, R2, R3 ;  /* 0x0000000205027210 */ /* 0x000fe20007ffe003 */
[----:B0-----:R-:W-:Y:S02]  /*119a0*/  IMAD.SHL.U32 R8, R8, 0x8, RZ ;  /* 0x0000000808087824 */ /* 0x001fe400078e00ff */
[----:B-1----:R-:W-:-:S03]  /*119b0*/  IMAD.SHL.U32 R6, R6, 0x8, RZ ;  /* 0x0000000806067824 */ /* 0x002fc600078e00ff */
[----:B------:R-:W-:-:S04]  /*119c0*/  LOP3.LUT R8, R8, 0x38, RZ, 0xc0, !PT ;  /* 0x0000003808087812 */ /* 0x000fc800078ec0ff */
[----:B------:R-:W-:Y:S02]  /*119d0*/  LOP3.LUT R9, R8, 0x180, RZ, 0xfc, !PT ;  /* 0x0000018008097812 */ /* 0x000fe400078efcff */
[----:B------:R-:W-:Y:S02]  /*119e0*/  LOP3.LUT R6, R6, 0x38, RZ, 0xc0, !PT ;  /* 0x0000003806067812 */ /* 0x000fe400078ec0ff */
[----:B------:R-:W-:Y:S02]  /*119f0*/  ISETP.GE.AND P1, PT, R9, UR4, PT ;  /* 0x0000000409007c0c */ /* 0x000fe4000bf26270 */
[C---:B------:R-:W-:Y:S02]  /*11a00*/  LOP3.LUT R8, R6.reuse, 0x140, RZ, 0xfc, !PT ;  /* 0x0000014006087812 */ /* 0x040fe400078efcff */
[----:B------:R-:W-:Y:S02]  /*11a10*/  SEL R5, RZ, 0x40, P1 ;  /* 0x00000040ff057807 */ /* 0x000fe40000800000 */
[----:B------:R-:W-:-:S02]  /*11a20*/  LOP3.LUT R6, R6, 0x1c0, RZ, 0xfc, !PT ;  /* 0x000001c006067812 */ /* 0x000fc400078efcff */
[----:B------:R-:W-:Y:S02]  /*11a30*/  ISETP.GE.AND P1, PT, R8, UR4, PT ;  /* 0x0000000408007c0c */ /* 0x000fe4000bf26270 */
[----:B------:R-:W-:Y:S01]  /*11a40*/  ISETP.GE.AND P2, PT, R6, UR4, PT ;  /* 0x0000000406007c0c */ /* 0x000fe2000bf46270 */
[----:B------:R-:W-:Y:S01]  /*11a50*/  UMOV UR4, 0xffffffff ;  /* 0xffffffff00047882 */ /* 0x000fe20000000000 */
[----:B------:R-:W-:Y:S02]  /*11a60*/  SEL R3, RZ, 0x20, P1 ;  /* 0x00000020ff037807 */ /* 0x000fe40000800000 */
[----:B------:R-:W-:Y:S02]  /*11a70*/  SEL R6, RZ, 0x80, P2 ;  /* 0x00000080ff067807 */ /* 0x000fe40001000000 */
[----:B------:R-:W-:-:S05]  /*11a80*/  IADD3 R5, R5, R2, R3 ;  /* 0x0000000205057210 */ /* 0x000fca0007ffe003 */
[----:B------:R-:W-:Y:S01]  /*11a90*/  IMAD.IADD R6, R5, 0x1, R6 ;  /* 0x0000000105067824 */ /* 0x000fe200078e0206 */
[----:B------:R-:W-:Y:S06]  /*11aa0*/  BRA.DIV UR4, `(.L_x_4124) ;  /* 0x0000005a04687947 */ /* 0x000fec000b800000 */
[----:B------:R-:W2:Y:S04]  /*11ab0*/  LDL.LU R8, [R1+0x38] ;  /* 0x0000380001087983 */ /* 0x000ea80000300800 */
[----:B------:R-:W3:Y:S04]  /*11ac0*/  LDL.LU R3, [R1+0x4] ;  /* 0x0000040001037983 */ /* 0x000ee80000300800 */
[----:B------:R-:W4:Y:S04]  /*11ad0*/  LDL.LU R2, [R1+0x50] ;  /* 0x0000500001027983 */ /* 0x000f280000300800 */
[----:B------:R-:W5:Y:S01]  /*11ae0*/  LDL R11, [R1+0x14] ;  /* 0x00001400010b7983 */ /* 0x000f620000100800 */
[----:B------:R-:W-:-:S03]  /*11af0*/  LOP3.LUT R19, R19, 0xfffffbff, RZ, 0xc0, !PT ;  /* 0xfffffbff13137812 */ /* 0x000fc600078ec0ff */
[----:B------:R-:W5:Y:S01]  /*11b00*/  LDL.LU R10, [R1+0x5c] ;  /* 0x00005c00010a7983 */ /* 0x000f620000300800 */
[----:B------:R-:W-:Y:S01]  /*11b10*/  @P1 LOP3.LUT R19, R19, 0x400, RZ, 0xfc, !PT ;  /* 0x0000040013131812 */ /* 0x000fe200078efcff */
[----:B------:R-:W0:Y:S03]  /*11b20*/  S2R R12, SR_TID.X ;  /* 0x00000000000c7919 */ /* 0x000e260000002100 */
[C---:B------:R-:W-:Y:S02]  /*11b30*/  LOP3.LUT P1, RZ, R19.reuse, 0x8, RZ, 0xc0, !PT ;  /* 0x0000000813ff7812 */ /* 0x040fe4000782c0ff */
[C---:B------:R-:W-:Y:S02]  /*11b40*/  LOP3.LUT P4, RZ, R19.reuse, 0x2, RZ, 0xc0, !PT ;  /* 0x0000000213ff7812 */ /* 0x040fe4000788c0ff */
[----:B------:R-:W-:Y:S01]  /*11b50*/  LOP3.LUT R19, R19, 0xfffffeff, RZ, 0xc0, !PT ;  /* 0xfffffeff13137812 */ /* 0x000fe200078ec0ff */
[----:B0-----:R-:W-:-:S05]  /*11b60*/  IMAD.SHL.U32 R12, R12, 0x8, RZ ;  /* 0x000000080c0c7824 */ /* 0x001fca00078e00ff */
[----:B------:R-:W-:Y:S01]  /*11b70*/  LOP3.LUT R12, R12, 0x38, RZ, 0xc0, !PT ;  /* 0x000000380c0c7812 */ /* 0x000fe200078ec0ff */
[----:B------:R-:W-:Y:S01]  /*11b80*/  SHFL.IDX PT, R14, R0, 0x1, 0x181f ;  /* 0x00381f00000e7f89 */ /* 0x000fe200000e0000 */
[----:B--2---:R-:W-:-:S05]  /*11b90*/  IMAD R7, R8, R7, RZ ;  /* 0x0000000708077224 */ /* 0x004fca00078e02ff */
[-C--:B---3--:R-:W-:Y:S02]  /*11ba0*/  ISETP.GE.AND P2, PT, R3, R7.reuse, PT ;  /* 0x000000070300720c */ /* 0x088fe40003f46270 */
[----:B----4-:R-:W-:-:S11]  /*11bb0*/  ISETP.GE.AND P3, PT, R2, R7, PT ;  /* 0x000000070200720c */ /* 0x010fd60003f66270 */
[----:B------:R-:W-:-:S04]  /*11bc0*/  @!P2 LOP3.LUT R2, R5, 0x40, RZ, 0xc0, !PT ;  /* 0x000000400502a812 */ /* 0x000fc800078ec0ff */
[----:B------:R-:W-:Y:S02]  /*11bd0*/  @!P2 SHF.R.U32.HI R2, RZ, 0x2, R2 ;  /* 0x00000002ff02a819 */ /* 0x000fe40000011602 */
[----:B------:R-:W-:Y:S02]  /*11be0*/  @P3 LOP3.LUT R19, R19, 0x100, RZ, 0xfc, !PT ;  /* 0x0000010013133812 */ /* 0x000fe400078efcff */
[----:B------:R-:W-:Y:S02]  /*11bf0*/  @!P2 ISETP.NE.U32.AND P3, PT, R2, RZ, PT ;  /* 0x000000ff0200a20c */ /* 0x000fe40003f65070 */
[----:B------:R-:W-:Y:S01]  /*11c00*/  @!P2 LOP3.LUT R2, R6, 0x80, RZ, 0xc0, !PT ;  /* 0x000000800602a812 */ /* 0x000fe200078ec0ff */
[----:B------:R-:W0:Y:S01]  /*11c10*/  SHFL.IDX PT, R3, R0, RZ, 0x181f ;  /* 0x00181fff00037589 */ /* 0x000e2200000e0000 */
[----:B------:R-:W-:Y:S02]  /*11c20*/  LOP3.LUT R19, R19, 0xffffffdf, RZ, 0xc0, !PT ;  /* 0xffffffdf13137812 */ /* 0x000fe400078ec0ff */
[----:B------:R-:W-:-:S07]  /*11c30*/  @!P2 SHF.R.U32.HI R2, RZ, 0x3, R2 ;  /* 0x00000003ff02a819 */ /* 0x000fce0000011602 */
[----:B------:R-:W-:Y:S02]  /*11c40*/  @P3 LOP3.LUT R19, R19, 0x20, RZ, 0xfc, !PT ;  /* 0x0000002013133812 */ /* 0x000fe400078efcff */
[----:B------:R-:W-:Y:S02]  /*11c50*/  @!P2 ISETP.NE.U32.AND P3, PT, R2, RZ, PT ;  /* 0x000000ff0200a20c */ /* 0x000fe40003f65070 */
[----:B------:R-:W1:Y:S01]  /*11c60*/  SHFL.IDX PT, R2, R4, RZ, 0x181f ;  /* 0x00181fff04027589 */ /* 0x000e6200000e0000 */
[----:B0-----:R-:W-:Y:S02]  /*11c70*/  @!P2 LEA R3, P6, R12, R3, 0x1 ;  /* 0x000000030c03a211 */ /* 0x001fe400078c08ff */
[----:B------:R-:W-:-:S03]  /*11c80*/  LOP3.LUT R19, R19, 0xfffffdff, RZ, 0xc0, !PT ;  /* 0xfffffdff13137812 */ /* 0x000fc600078ec0ff */
[----:B-1----:R-:W-:-:S05]  /*11c90*/  @!P2 IMAD.X R2, RZ, RZ, R2, P6 ;  /* 0x000000ffff02a224 */ /* 0x002fca00030e0602 */
[-C--:B------:R-:W-:Y:S02]  /*11ca0*/  @!P2 LOP3.LUT R3, R3, R2.reuse, RZ, 0x3c, !PT ;  /* 0x000000020303a212 */ /* 0x080fe400078e3cff */
[----:B------:R-:W-:Y:S02]  /*11cb0*/  @P3 LOP3.LUT R19, R19, 0x200, RZ, 0xfc, !PT ;  /* 0x0000020013133812 */ /* 0x000fe400078efcff */
[----:B------:R-:W-:Y:S02]  /*11cc0*/  @!P2 LOP3.LUT R2, R3, R2, RZ, 0x3c, !PT ;  /* 0x000000020302a212 */ /* 0x000fe400078e3cff */
[----:B------:R-:W-:Y:S02]  /*11cd0*/  LOP3.LUT P6, RZ, R19, 0x4, RZ, 0xc0, !PT ;  /* 0x0000000413ff7812 */ /* 0x000fe400078cc0ff */
[----:B------:R-:W-:Y:S02]  /*11ce0*/  @!P2 LOP3.LUT R3, R3, R2, RZ, 0x3c, !PT ;  /* 0x000000020303a212 */ /* 0x000fe400078e3cff */
[----:B------:R-:W-:-:S03]  /*11cf0*/  LOP3.LUT P3, RZ, R19, 0x20, RZ, 0xc0, !PT ;  /* 0x0000002013ff7812 */ /* 0x000fc6000786c0ff */
[----:B-----5:R-:W-:Y:S01]  /*11d00*/  @!P2 LDGSTS.E.BYPASS.LTC128B.128 [R11+0x26400], desc[UR38][R2.64], !P1 ;  /* 0x26400000020bafae */ /* 0x020fe2000c901d66 */
[----:B------:R-:W-:-:S05]  /*11d10*/  LOP3.LUT P1, RZ, R19, 0x400, RZ, 0xc0, !PT ;  /* 0x0000040013ff7812 */ /* 0x000fca000782c0ff */
[----:B------:R-:W-:Y:S04]  /*11d20*/  @!P2 LDGSTS.E.BYPASS.LTC128B.128 [R11+0x28400], desc[UR38][R2.64+0x80], !P6 ;  /* 0x28400080020bafae */ /* 0x000fe8000f101d66 */
[----:B------:R-:W-:Y:S04]  /*11d30*/  @!P2 LDGSTS.E.BYPASS.LTC128B.128 [R11+0x2a400], desc[UR38][R2.64+0x100], !P4 ;  /* 0x2a400100020bafae */ /* 0x000fe8000e101d66 */
[----:B------:R-:W-:Y:S04]  /*11d40*/  @!P2 LDGSTS.E.BYPASS.LTC128B.128 [R11+0x2c400], desc[UR38][R2.64+0x180], !P5 ;  /* 0x2c400180020bafae */ /* 0x000fe8000e901d66 */
[----:B------:R-:W-:Y:S04]  /*11d50*/  @!P2 LDGSTS.E.BYPASS.LTC128B.128 [R11+0x2e400], desc[UR38][R2.64+0x200], !P0 ;  /* 0x2e400200020bafae */ /* 0x000fe8000c101d66 */
[----:B------:R-:W-:Y:S04]  /*11d60*/  @!P2 LDGSTS.E.BYPASS.LTC128B.128 [R11+0x30400], desc[UR38][R2.64+0x280], !P1 ;  /* 0x30400280020bafae */ /* 0x000fe8000c901d66 */
[----:B------:R-:W-:Y:S01]  /*11d70*/  @!P2 LDGSTS.E.BYPASS.LTC128B.128 [R11+0x32400], desc[UR38][R2.64+0x300], P3 ;  /* 0x32400300020bafae */ /* 0x000fe20009901d66 */
[----:B------:R-:W-:-:S03]  /*11d80*/  LOP3.LUT P3, RZ, R19, 0x200, RZ, 0xc0, !PT ;  /* 0x0000020013ff7812 */ /* 0x000fc6000786c0ff */
[----:B------:R-:W0:Y:S10]  /*11d90*/  SHFL.IDX PT, R8, R4, 0x1, 0x181f ;  /* 0x00381f0004087f89 */ /* 0x000e3400000e0000 */
[----:B------:R1:W-:Y:S01]  /*11da0*/  @!P2 LDGSTS.E.BYPASS.LTC128B.128 [R11+0x34400], desc[UR38][R2.64+0x380], P3 ;  /* 0x34400380020bafae */ /* 0x0003e20009901d66 */
[----:B------:R-:W-:-:S13]  /*11db0*/  LOP3.LUT P3, RZ, R19, 0x100, RZ, 0xc0, !PT ;  /* 0x0000010013ff7812 */ /* 0x000fda000786c0ff */
[----:B------:R-:W-:-:S05]  /*11dc0*/  @!P3 LEA R21, P2, R12, R14, 0x1 ;  /* 0x0000000e0c15b211 */ /* 0x000fca00078408ff */
[----:B0-----:R-:W-:Y:S01]  /*11dd0*/  @!P3 IMAD.X R8, RZ, RZ, R8, P2 ;  /* 0x000000ffff08b224 */ /* 0x001fe200010e0608 */
[----:B------:R-:W-:Y:S02]  /*11de0*/  LOP3.LUT P2, RZ, R19, 0x8, RZ, 0xc0, !PT ;  /* 0x0000000813ff7812 */ /* 0x000fe4000784c0ff */
[----:B------:R-:W-:Y:S01]  /*11df0*/  @!P3 LOP3.LUT R9, R5, 0x40, RZ, 0xc0, !PT ;  /* 0x000000400509b812 */ /* 0x000fe200078ec0ff */
[----:B-1----:R-:W-:Y:S02]  /*11e00*/  @!P3 IMAD.MOV.U32 R2, RZ, RZ, R21 ;  /* 0x000000ffff02b224 */ /* 0x002fe400078e0015 */
[----:B------:R-:W-:Y:S01]  /*11e10*/  @!P3 IMAD.MOV.U32 R3, RZ, RZ, R8 ;  /* 0x000000ffff03b224 */ /* 0x000fe200078e0008 */
[----:B------:R-:W-:-:S07]  /*11e20*/  @!P3 SHF.R.U32.HI R9, RZ, 0x2, R9 ;  /* 0x00000002ff09b819 */ /* 0x000fce0000011609 */
[----:B------:R-:W-:Y:S01]  /*11e30*/  @!P3 LDGSTS.E.BYPASS.LTC128B.128 [R11+0x26c00], desc[UR38][R2.64], !P2 ;  /* 0x26c00000020bbfae */ /* 0x000fe2000d101d66 */
[----:B------:R-:W-:Y:S02]  /*11e40*/  @!P3 ISETP.NE.U32.AND P2, PT, R9, RZ, PT ;  /* 0x000000ff0900b20c */ /* 0x000fe40003f45070 */
[----:B------:R-:W-:Y:S01]  /*11e50*/  @!P3 LOP3.LUT R8, R6, 0x80, RZ, 0xc0, !PT ;  /* 0x000000800608b812 */ /* 0x000fe200078ec0ff */
[----:B------:R-:W-:Y:S03]  /*11e60*/  @!P3 LDGSTS.E.BYPASS.LTC128B.128 [R11+0x28c00], desc[UR38][R2.64+0x80], !P6 ;  /* 0x28c00080020bbfae */ /* 0x000fe6000f101d66 */
[----:B------:R-:W-:Y:S01]  /*11e70*/  @!P3 SHF.R.U32.HI R8, RZ, 0x3, R8 ;  /* 0x00000003ff08b819 */ /* 0x000fe20000011608 */
[----:B------:R-:W-:Y:S04]  /*11e80*/  @!P3 LDGSTS.E.BYPASS.LTC128B.128 [R11+0x2ac00], desc[UR38][R2.64+0x100], !P4 ;  /* 0x2ac00100020bbfae */ /* 0x000fe8000e101d66 */
[----:B------:R-:W-:Y:S04]  /*11e90*/  @!P3 LDGSTS.E.BYPASS.LTC128B.128 [R11+0x2cc00], desc[UR38][R2.64+0x180], !P5 ;  /* 0x2cc00180020bbfae */ /* 0x000fe8000e901d66 */
[----:B------:R-:W-:Y:S04]  /*11ea0*/  @!P3 LDGSTS.E.BYPASS.LTC128B.128 [R11+0x2ec00], desc[UR38][R2.64+0x200], !P0 ;  /* 0x2ec00200020bbfae */ /* 0x000fe8000c101d66 */
[----:B------:R-:W-:Y:S04]  /*11eb0*/  @!P3 LDGSTS.E.BYPASS.LTC128B.128 [R11+0x30c00], desc[UR38][R2.64+0x280], !P1 ;  /* 0x30c00280020bbfae */ /* 0x000fe8000c901d66 */
[----:B------:R-:W-:Y:S01]  /*11ec0*/  @!P3 LDGSTS.E.BYPASS.LTC128B.128 [R11+0x32c00], desc[UR38][R2.64+0x300], P2 ;  /* 0x32c00300020bbfae */ /* 0x000fe20009101d66 */
[----:B------:R-:W-:-:S13]  /*11ed0*/  @!P3 ISETP.NE.U32.AND P2, PT, R8, RZ, PT ;  /* 0x000000ff0800b20c */ /* 0x000fda0003f45070 */
[----:B------:R0:W-:Y:S01]  /*11ee0*/  @!P3 LDGSTS.E.BYPASS.LTC128B.128 [R11+0x34c00], desc[UR38][R2.64+0x380], P2 ;  /* 0x34c00380020bbfae */ /* 0x0001e20009101d66 */
[----:B------:R-:W-:-:S03]  /*11ef0*/  ISETP.GE.AND P2, PT, R10, R7, PT ;  /* 0x000000070a00720c */ /* 0x000fc60003f46270 */
[----:B------:R-:W-:Y:S04]  /*11f00*/  SHFL.IDX PT, R10, R4, 0x2, 0x181f ;  /* 0x00581f00040a7f89 */ /* 0x000fe800000e0000 */
[----:B0-----:R-:W0:Y:S01]  /*11f10*/  SHFL.IDX PT, R3, R0, 0x2, 0x181f ;  /* 0x00581f0000037f89 */ /* 0x001e2200000e0000 */
[----:B------:R-:W-:-:S04]  /*11f20*/  LOP3.LUT R19, R19, 0xffffff7f, RZ, 0xc0, !PT ;  /* 0xffffff7f13137812 */ /* 0x000fc800078ec0ff */
[----:B------:R-:W-:Y:S02]  /*11f30*/  @P6 LOP3.LUT R19, R19, 0x80, RZ, 0xfc, !PT ;  /* 0x0000008013136812 */ /* 0x000fe400078efcff */
[----:B------:R-:W-:Y:S02]  /*11f40*/  @!P2 LOP3.LUT R2, R5, 0x40, RZ, 0xc0, !PT ;  /* 0x000000400502a812 */ /* 0x000fe400078ec0ff */
[----:B------:R-:W-:Y:S02]  /*11f50*/  LOP3.LUT P3, RZ, R19, 0x8, RZ, 0xc0, !PT ;  /* 0x0000000813ff7812 */ /* 0x000fe4000786c0ff */
[----:B------:R-:W-:Y:S02]  /*11f60*/  @!P2 SHF.R.U32.HI R9, RZ, 0x2, R2 ;  /* 0x00000002ff09a819 */ /* 0x000fe40000011602 */
[----:B0-----:R-:W-:-:S05]  /*11f70*/  @!P2 LEA R8, P6, R12, R3, 0x1 ;  /* 0x000000030c08a211 */ /* 0x001fca00078c08ff */
[----:B------:R-:W-:Y:S01]  /*11f80*/  @!P2 IMAD.X R3, RZ, RZ, R10, P6 ;  /* 0x000000ffff03a224 */ /* 0x000fe200030e060a */
[----:B------:R-:W-:Y:S01]  /*11f90*/  LOP3.LUT P6, RZ, R19, 0x80, RZ, 0xc0, !PT ;  /* 0x0000008013ff7812 */ /* 0x000fe200078cc0ff */
[----:B------:R-:W-:Y:S01]  /*11fa0*/  @!P2 IMAD.MOV.U32 R2, RZ, RZ, R8 ;  /* 0x000000ffff02a224 */ /* 0x000fe200078e0008 */
[----:B------:R-:W-:-:S04]  /*11fb0*/  @!P2 LOP3.LUT R8, R6, 0x80, RZ, 0xc0, !PT ;  /* 0x000000800608a812 */ /* 0x000fc800078ec0ff */
[----:B------:R-:W-:Y:S01]  /*11fc0*/  @!P2 SHF.R.U32.HI R8, RZ, 0x3, R8 ;  /* 0x00000003ff08a819 */ /* 0x000fe20000011608 */
[----:B------:R0:W-:Y:S03]  /*11fd0*/  @!P2 LDGSTS.E.BYPASS.LTC128B.128 [R11+0x27400], desc[UR38][R2.64], !P3 ;  /* 0x27400000020bafae */ /* 0x0001e6000d901d66 */
[----:B------:R-:W-:-:S03]  /*11fe0*/  @!P2 ISETP.NE.U32.AND P3, PT, R8, RZ, PT ;  /* 0x000000ff0800a20c */ /* 0x000fc60003f65070 */
[----:B------:R0:W-:Y:S01]  /*11ff0*/  @!P2 LDGSTS.E.BYPASS.LTC128B.128 [R11+0x29400], desc[UR38][R2.64+0x80], !P6 ;  /* 0x29400080020bafae */ /* 0x0001e2000f101d66 */
[----:B------:R-:W-:-:S03]  /*12000*/  @!P2 ISETP.NE.U32.AND P6, PT, R9, RZ, PT ;  /* 0x000000ff0900a20c */ /* 0x000fc60003fc5070 */
[----:B------:R0:W-:Y:S04]  /*12010*/  @!P2 LDGSTS.E.BYPASS.LTC128B.128 [R11+0x2b400], desc[UR38][R2.64+0x100], !P4 ;  /* 0x2b400100020bafae */ /* 0x0001e8000e101d66 */
[----:B------:R0:W-:Y:S04]  /*12020*/  @!P2 LDGSTS.E.BYPASS.LTC128B.128 [R11+0x2d400], desc[UR38][R2.64+0x180], !P5 ;  /* 0x2d400180020bafae */ /* 0x0001e8000e901d66 */
[----:B------:R0:W-:Y:S04]  /*12030*/  @!P2 LDGSTS.E.BYPASS.LTC128B.128 [R11+0x2f400], desc[UR38][R2.64+0x200], !P0 ;  /* 0x2f400200020bafae */ /* 0x0001e8000c101d66 */
[----:B------:R0:W-:Y:S04]  /*12040*/  @!P2 LDGSTS.E.BYPASS.LTC128B.128 [R11+0x31400], desc[UR38][R2.64+0x280], !P1 ;  /* 0x31400280020bafae */ /* 0x0001e8000c901d66 */
[----:B------:R0:W-:Y:S04]  /*12050*/  @!P2 LDGSTS.E.BYPASS.LTC128B.128 [R11+0x33400], desc[UR38][R2.64+0x300], P6 ;  /* 0x33400300020bafae */ /* 0x0001e8000b101d66 */
[----:B------:R0:W-:Y:S04]  /*12060*/  @!P2 LDGSTS.E.BYPASS.LTC128B.128 [R11+0x35400], desc[UR38][R2.64+0x380], P3 ;  /* 0x35400380020bafae */ /* 0x0001e80009901d66 */
[----:B------:R-:W1:Y:S04]  /*12070*/  SHFL.IDX PT, R4, R4, 0x3, 0x181f ;  /* 0x00781f0004047f89 */ /* 0x000e6800000e0000 */
[----:B------:R-:W2:Y:S02]  /*12080*/  SHFL.IDX PT, R0, R0, 0x3, 0x181f ;  /* 0x00781f0000007f89 */ /* 0x000ea400000e0000 */
.L_x_4260:
[----:B0-----:R-:W3:Y:S01]  /*12090*/  LDL.LU R2, [R1+0x60] ;  /* 0x0000600001027983 */ /* 0x001ee20000300800 */
[----:B------:R-:W-:Y:S01]  /*120a0*/  BSSY B0, `(.L_x_4125) ;  /* 0x000001d000007945 */ /* 0x000fe20003800000 */
[----:B---3--:R-:W-:-:S13]  /*120b0*/  ISETP.GE.AND P2, PT, R2, R7, PT ;  /* 0x000000070200720c */ /* 0x008fda0003f46270 */
[----:B------:R-:W-:Y:S05]  /*120c0*/  @P2 BRA `(.L_x_4126) ;  /* 0x0000000000682947 */ /* 0x000fea0003800000 */
[----:B------:R-:W3:Y:S01]  /*120d0*/  LDL R8, [R1+0x14] ;  /* 0x0000140001087983 */ /* 0x000ee20000100800 */
[C---:B------:R-:W-:Y:S02]  /*120e0*/  LOP3.LUT P6, RZ, R19.reuse, 0x8, RZ, 0xc0, !PT ;  /* 0x0000000813ff7812 */ /* 0x040fe400078cc0ff */
[C---:B------:R-:W-:Y:S01]  /*120f0*/  LOP3.LUT P4, RZ, R19.reuse, 0x4, RZ, 0xc0, !PT ;  /* 0x0000000413ff7812 */ /* 0x040fe2000788c0ff */
[----:B------:R-:W0:Y:S01]  /*12100*/  S2R R2, SR_TID.X ;  /* 0x0000000000027919 */ /* 0x000e220000002100 */
[----:B------:R-:W-:Y:S02]  /*12110*/  LOP3.LUT P3, RZ, R19, 0x2, RZ, 0xc0, !PT ;  /* 0x0000000213ff7812 */ /* 0x000fe4000786c0ff */
[----:B------:R-:W-:Y:S02]  /*12120*/  LOP3.LUT R5, R5, 0x40, RZ, 0xc0, !PT ;  /* 0x0000004005057812 */ /* 0x000fe400078ec0ff */
[----:B------:R-:W-:Y:S02]  /*12130*/  LOP3.LUT R6, R6, 0x80, RZ, 0xc0, !PT ;  /* 0x0000008006067812 */ /* 0x000fe400078ec0ff */
[----:B------:R-:W-:-:S02]  /*12140*/  SHF.R.U32.HI R5, RZ, 0x2, R5 ;  /* 0x00000002ff057819 */ /* 0x000fc40000011605 */
[----:B------:R-:W-:Y:S01]  /*12150*/  SHF.R.U32.HI R6, RZ, 0x3, R6 ;  /* 0x00000003ff067819 */ /* 0x000fe20000011606 */
[----:B0-----:R-:W-:-:S05]  /*12160*/  IMAD.SHL.U32 R2, R2, 0x8, RZ ;  /* 0x0000000802027824 */ /* 0x001fca00078e00ff */
[----:B------:R-:W-:-:S04]  /*12170*/  LOP3.LUT R2, R2, 0x38, RZ, 0xc0, !PT ;  /* 0x0000003802027812 */ /* 0x000fc800078ec0ff */
[----:B--2---:R-:W-:-:S05]  /*12180*/  LEA R2, P2, R2, R0, 0x1 ;  /* 0x0000000002027211 */ /* 0x004fca00078408ff */
[----:B-1----:R-:W-:Y:S01]  /*12190*/  IMAD.X R3, RZ, RZ, R4, P2 ;  /* 0x000000ffff037224 */ /* 0x002fe200010e0604 */
[----:B------:R-:W-:-:S04]  /*121a0*/  ISETP.NE.U32.AND P2, PT, R5, RZ, PT ;  /* 0x000000ff0500720c */ /* 0x000fc80003f45070 */
[----:B------:R-:W-:Y:S01]  /*121b0*/  @!PT LDS RZ, [RZ] ;  /* 0x00000000fffff984 */ /* 0x000fe20000000800 */
[----:B------:R-:W-:Y:S01]  /*121c0*/  @!PT LDS RZ, [RZ] ;  /* 0x00000000fffff984 */ /* 0x000fe20000000800 */
[----:B------:R-:W-:Y:S01]  /*121d0*/  @!PT LDS RZ, [RZ] ;  /* 0x00000000fffff984 */ /* 0x000fe20000000800 */
[----:B---3--:R0:W-:Y:S04]  /*121e0*/  LDGSTS.E.BYPASS.LTC128B.128 [R8+0x27c00], desc[UR38][R2.64], !P6 ;  /* 0x27c0000002087fae */ /* 0x0081e8000f101d66 */
        /* <DEDUP_REMOVED lines=8> */
.L_x_4126:
[----:B------:R-:W-:Y:S05]  /*12270*/  BSYNC B0 ;  /* 0x0000000000007941 */ /* 0x000fea0003800000 */
.L_x_4125:
[----:B------:R-:W-:Y:S01]  /*12280*/  NOP ;  /* 0x0000000000007918 */ /* 0x000fe20000000000 */
[----:B------:R-:W-:-:S13]  /*12290*/  PLOP3.LUT P0, PT, PT, PT, PT, 0x80, 0x0 ;  /* 0x000000000000781c */ /* 0x000fda0003f0f070 */
.L_x_4127:
[----:B------:R-:W-:Y:S02]  /*122a0*/  PLOP3.LUT P1, PT, P1, P0, PT, 0xa2, 0x0 ;  /* 0x000000000000781c */ /* 0x000fe40000f21472 */
[----:B------:R-:W-:-:S08]  /*122b0*/  @P0 R2UR P1, UR4, R18 ;  /* 0x00000000120402ca */ /* 0x000fd00000020000 */
[----:B------:R-:W-:-:S05]  /*122c0*/  @P0 PLOP3.LUT P0, PT, P1, PT, PT, 0x80, 0x0 ;  /* 0x000000000000081c */ /* 0x000fca0000f0f070 */
[----:B------:R-:W-:Y:S01]  /*122d0*/  @!P1 SYNCS.ARRIVE.TRANS64.RED.A0T1 RZ, [UR4+0x38810], RZ ;  /* 0x038810ffffff99a7 */ /* 0x000fe20008200404 */
[----:B------:R-:W-:Y:S07]  /*122e0*/  @!P1 ARRIVES.LDGSTSBAR.64.TRANSCNT [UR4+0x38810] ;  /* 0x03881000ff0099b0 */ /* 0x000fee0008000a84 */
[----:B------:R-:W-:Y:S05]  /*122f0*/  @P0 BRA.U.ANY `(.L_x_4127) ;  /* 0xfffffffd00e80947 */ /* 0x000fea000393ffff */
[----:B0-----:R-:W3:Y:S02]  /*12300*/  LDL.LU R2, [R1+0x64] ;  /* 0x0000640001027983 */ /* 0x001ee40000300800 */
[----:B---3--:R-:W-:-:S05]  /*12310*/  VIADD R2, R2, 0x1 ;  /* 0x0000000102027836 */ /* 0x008fca0000000000 */
[----:B------:R0:W-:Y:S01]  /*12320*/  STL [R1+0x64], R2 ;  /* 0x0000640201007387 */ /* 0x0001e20000100800 */
[----:B--2---:R-:W-:-:S04]  /*12330*/  LEA.HI R0, R2, R2, RZ, 0x1 ;  /* 0x0000000202007211 */ /* 0x004fc800078f08ff */
[----:B------:R-:W-:-:S05]  /*12340*/  LOP3.LUT R0, R0, 0xfffffffe, RZ, 0xc0, !PT ;  /* 0xfffffffe00007812 */ /* 0x000fca00078ec0ff */
[----:B------:R-:W-:-:S05]  /*12350*/  IMAD.IADD R0, R2, 0x1, -R0 ;  /* 0x0000000102007824 */ /* 0x000fca00078e0a00 */
[----:B------:R-:W-:Y:S01]  /*12360*/  SHF.L.U32 R0, R0, 0x1f, RZ ;  /* 0x0000001f00007819 */ /* 0x000fe200000006ff */
[----:B------:R-:W-:Y:S01]  /*12370*/  NOP ;  /* 0x0000000000007918 */ /* 0x000fe20000000000 */
[----:B------:R0:W-:Y:S01]  /*12380*/  SYNCS.ARRIVE.TRANS64.A1T0 RZ, [R18+URZ+0x38810], RZ ;  /* 0x038810ff12ff79a7 */ /* 0x0001e2000810003f */
[----:B------:R-:W-:Y:S01]  /*12390*/  BSSY B0, `(.L_x_4128) ;  /* 0x0000003000007945 */ /* 0x000fe20003800000 */
[----:B------:R-:W2:Y:S03]  /*123a0*/  SYNCS.PHASECHK.TRANS64.TRYWAIT P0, [R18+URZ+0x38820], R0 ;  /* 0x03882000120075a7 */ /* 0x000ea6000800017f */
[----:B0-2---:R-:W-:Y:S05]  /*123b0*/  @!P0 BRA `(.L_x_4129) ;  /* 0x0000005800f08947 */ /* 0x005fea0003800000 */
.L_x_4261:
[----:B------:R-:W-:Y:S05]  /*123c0*/  BSYNC B0 ;  /* 0x0000000000007941 */ /* 0x000fea0003800000 */
.L_x_4128:
[----:B------:R-:W-:Y:S01]  /*123d0*/  LOP3.LUT P0, RZ, R19, 0x1, RZ, 0xc0, !PT ;  /* 0x0000000113ff7812 */ /* 0x000fe2000780c0ff */
[----:B------:R-:W-:-:S12]  /*123e0*/  BSSY B0, `(.L_x_4130) ;  /* 0x0000097000007945 */ /* 0x000fd80003800000 */
[----:B------:R-:W-:Y:S05]  /*123f0*/  @!P0 BRA `(.L_x_4131) ;  /* 0x0000000800548947 */ /* 0x000fea0003800000 */
[----:B-1----:R-:W0:Y:S04]  /*12400*/  LDL R4, [R1+0x10] ;  /* 0x0000100001047983 */ /* 0x002e280000100800 */
[----:B------:R-:W2:Y:S01]  /*12410*/  LDL R2, [R1+0x18] ;  /* 0x0000180001027983 */ /* 0x000ea20000100800 */
[----:B------:R-:W-:Y:S01]  /*12420*/  BSSY B1, `(.L_x_4132) ;  /* 0x0000008000017945 */ /* 0x000fe20003800000 */
[----:B------:R-:W1:Y:S02]  /*12430*/  S2R R3, SR_TID.X ;  /* 0x0000000000037919 */ /* 0x000e640000002100 */
[----:B-1----:R-:W-:-:S04]  /*12440*/  LOP3.LUT R3, R3, 0x7f, RZ, 0xc0, !PT ;  /* 0x0000007f03037812 */ /* 0x002fc800078ec0ff */
[----:B------:R-:W-:Y:S01]  /*12450*/  ISETP.NE.AND P1, PT, R3, RZ, PT ;  /* 0x000000ff0300720c */ /* 0x000fe20003f25270 */
[----:B0-----:R-:W-:Y:S01]  /*12460*/  IMAD R0, R4, 0x8, R18 ;  /* 0x0000000804007824 */ /* 0x001fe200078e0212 */
[----:B--2---:R-:W-:-:S04]  /*12470*/  SHF.L.U32 R2, R2, 0x1f, RZ ;  /* 0x0000001f02027819 */ /* 0x004fc800000006ff */
[----:B------:R-:W0:Y:S02]  /*12480*/  SYNCS.PHASECHK.TRANS64.TRYWAIT P0, [R0+URZ+0x38860], R2 ;  /* 0x03886002000075a7 */ /* 0x000e24000800017f */
[----:B0-----:R-:W-:Y:S05]  /*12490*/  @!P0 BRA `(.L_x_4133) ;  /* 0x0000005800cc8947 */ /* 0x001fea0003800000 */
.L_x_4262:
[----:B------:R-:W-:Y:S05]  /*124a0*/  BSYNC B1 ;  /* 0x0000000000017941 */ /* 0x000fea0003800000 */
.L_x_4132:
        /* <DEDUP_REMOVED lines=9> */
.L_x_4135:
[----:B------:R-:W-:Y:S05]  /*12540*/  BSYNC B1 ;  /* 0x0000000000017941 */ /* 0x000fea0003800000 */
.L_x_4134:
[----:B------:R-:W2:Y:S04]  /*12550*/  LDL R4, [R1+0x20] ;  /* 0x0000200001047983 */ /* 0x000ea80000100800 */
[----:B------:R-:W2:Y:S04]  /*12560*/  LDL.LU R3, [R1+0x30] ;  /* 0x0000300001037983 */ /* 0x000ea80000300800 */
[----:B0-----:R-:W3:Y:S01]  /*12570*/  LDL R2, [R1+0x10] ;  /* 0x0000100001027983 */ /* 0x001ee20000100800 */
        /* <DEDUP_REMOVED lines=8> */
[----:B---3--:R-:W-:-:S04]  /*12600*/  IMAD R2, R2, 0x10000, R18 ;  /* 0x0001000002027824 */ /* 0x008fc800078e0212 */
[----:B------:R-:W-:-:S07]  /*12610*/  VIADD R4, R2, 0x400 ;  /* 0x0000040002047836 */ /* 0x000fce0000000000 */
.L_x_4136:
        /* <DEDUP_REMOVED lines=15> */
.L_x_4137:
        /* <DEDUP_REMOVED lines=15> */
.L_x_4138:
        /* <DEDUP_REMOVED lines=15> */
.L_x_4139:
        /* <DEDUP_REMOVED lines=15> */
.L_x_4140:
        /* <DEDUP_REMOVED lines=15> */
.L_x_4141:
        /* <DEDUP_REMOVED lines=15> */
.L_x_4142:
        /* <DEDUP_REMOVED lines=15> */
.L_x_4143:
        /* <DEDUP_REMOVED lines=10> */
.L_x_4131:
[----:B------:R-:W-:Y:S05]  /*12d50*/  BSYNC B0 ;  /* 0x0000000000007941 */ /* 0x000fea0003800000 */
.L_x_4130:
[----:B-1----:R-:W0:Y:S04]  /*12d60*/  LDL R4, [R1+0x3c] ;  /* 0x00003c0001047983 */ /* 0x002e280000100800 */
        /* <DEDUP_REMOVED lines=19> */
[----:B------:R-:W2:Y:S04]  /*12ea0*/  LDL.LU R5, [R1+0x10] ;  /* 0x0000100001057983 */ /* 0x000ea80000300800 */
[----:B------:R-:W3:Y:S01]  /*12eb0*/  LDL.LU R9, [R1+0x18] ;  /* 0x0000180001097983 */ /* 0x000ee20000300800 */
[----:B------:R-:W-:Y:S01]  /*12ec0*/  LOP3.LUT P2, RZ, R19, 0x1, RZ, 0xc0, !PT ;  /* 0x0000000113ff7812 */ /* 0x000fe2000784c0ff */
[----:B------:R-:W-:Y:S01]  /*12ed0*/  BSSY B1, `(.L_x_4148) ;  /* 0x00000d7000017945 */ /* 0x000fe20003800000 */
[----:B--2---:R-:W-:-:S05]  /*12ee0*/  VIADD R2, R5, 0x1 ;  /* 0x0000000105027836 */ /* 0x004fca0000000000 */
[----:B------:R-:W-:-:S04]  /*12ef0*/  ISETP.NE.AND P0, PT, R2, 0x2, PT ;  /* 0x000000020200780c */ /* 0x000fc80003f05270 */
[----:B------:R-:W-:Y:S02]  /*12f00*/  SEL R3, RZ, 0x1, P0 ;  /* 0x00000001ff037807 */ /* 0x000fe40000000000 */
[----:B------:R-:W-:Y:S02]  /*12f10*/  SEL R10, R2, RZ, P0 ;  /* 0x000000ff020a7207 */ /* 0x000fe40000000000 */
[----:B---3--:R-:W-:-:S05]  /*12f20*/  LOP3.LUT R9, R9, R3, RZ, 0x3c, !PT ;  /* 0x0000000309097212 */ /* 0x008fca00078e3cff */
[----:B------:R0:W-:Y:S04]  /*12f30*/  STL [R1+0x18], R9 ;  /* 0x0000180901007387 */ /* 0x0001e80000100800 */
[----:B------:R0:W-:Y:S01]  /*12f40*/  STL [R1+0x10], R10 ;  /* 0x0000100a01007387 */ /* 0x0001e20000100800 */
        /* <DEDUP_REMOVED lines=24> */
.L_x_4150:
[----:B------:R-:W-:Y:S01]  /*130d0*/  IMAD R3, R10, 0x8, R18 ;  /* 0x000000080a037824 */ /* 0x000fe200078e0212 */
[----:B------:R-:W-:Y:S01]  /*130e0*/  SHF.L.U32 R2, R9, 0x1f, RZ ;  /* 0x0000001f09027819 */ /* 0x000fe200000006ff */
[----:B------:R-:W2:Y:S01]  /*130f0*/  S2R R5, SR_TID.X ;  /* 0x0000000000057919 */ /* 0x000ea20000002100 */
[----:B------:R-:W-:Y:S02]  /*13100*/  BSSY B3, `(.L_x_4151) ;  /* 0x0000005000037945 */ /* 0x000fe40003800000 */
[----:B------:R-:W3:Y:S01]  /*13110*/  SYNCS.PHASECHK.TRANS64.TRYWAIT P0, [R3+URZ+0x38840], R2 ;  /* 0x03884002030075a7 */ /* 0x000ee2000800017f */
[----:B--2---:R-:W-:-:S04]  /*13120*/  LOP3.LUT R5, R5, 0x7f, RZ, 0xc0, !PT ;  /* 0x0000007f05057812 */ /* 0x004fc800078ec0ff */
[----:B------:R-:W-:Y:S01]  /*13130*/  ISETP.NE.AND P1, PT, R5, RZ, PT ;  /* 0x000000ff0500720c */ /* 0x000fe20003f25270 */
[----:B---3--:R-:W-:-:S12]  /*13140*/  @!P0 BRA `(.L_x_4152) ;  /* 0x0000004c00b48947 */ /* 0x008fd80003800000 */
.L_x_4263:
[----:B------:R-:W-:Y:S05]  /*13150*/  BSYNC B3 ;  /* 0x0000000000037941 */ /* 0x000fea0003800000 */
.L_x_4151:
[----:B------:R-:W-:Y:S04]  /*13160*/  BSSY B3, `(.L_x_4153) ;  /* 0x0000009000037945 */ /* 0x000fe80003800000 */
[----:B------:R-:W-:Y:S05]  /*13170*/  @P1 BRA `(.L_x_4154) ;  /* 0x00000000001c1947 */ /* 0x000fea0003800000 */
[----:B-1----:R-:W1:Y:S01]  /*13180*/  S2R R6, SR_TID.X ;  /* 0x0000000000067919 */ /* 0x002e620000002100 */
[----:B------:R-:W-:-:S04]  /*13190*/  IMAD.MOV.U32 R5, RZ, RZ, 0x2000 ;  /* 0x00002000ff057424 */ /* 0x000fc800078e00ff */
[----:B------:R3:W-:Y:S01]  /*131a0*/  SYNCS.ARRIVE.TRANS64 RZ, [R3+URZ+0x38830], R5 ;  /* 0x0388300503ff79a7 */ /* 0x0007e2000800003f */
[----:B-1----:R-:W-:-:S04]  /*131b0*/  LOP3.LUT R6, R6, 0x1f, RZ, 0xc0, !PT ;  /* 0x0000001f06067812 */ /* 0x002fc800078ec0ff */
[----:B------:R-:W-:-:S13]  /*131c0*/  ISETP.NE.AND P0, PT, R6, RZ, PT ;  /* 0x000000ff0600720c */ /* 0x000fda0003f05270 */
[----:B---3--:R-:W-:Y:S05]  /*131d0*/  @!P0 BRA `(.L_x_4154) ;  /* 0x0000000000048947 */ /* 0x008fea0003800000 */
[----:B------:R-:W-:Y:S01]  /*131e0*/  BPT.TRAP 0x1 ;  /* 0x000000040000795c */ /* 0x000fe20000300000 */
.L_x_4154:
[----:B------:R-:W-:Y:S05]  /*131f0*/  BSYNC B3 ;  /* 0x0000000000037941 */ /* 0x000fea0003800000 */
.L_x_4153:
[----:B------:R-:W3:Y:S04]  /*13200*/  LDL R5, [R1+0x10] ;  /* 0x0000100001057983 */ /* 0x000ee80000100800 */
[----:B-1----:R-:W4:Y:S01]  /*13210*/  LDL R6, [R1+0x20] ;  /* 0x0000200001067983 */ /* 0x002f220000100800 */
[----:B0-----:R-:W-:Y:S01]  /*13220*/  IMAD.MOV.U32 R9, RZ, RZ, RZ ;  /* 0x000000ffff097224 */ /* 0x001fe200078e00ff */
[----:B------:R-:W-:Y:S01]  /*13230*/  UIADD3 UR4, UP0, UR40, 0x370, URZ ;  /* 0x0000037028047890 */ /* 0x000fe2000ff1e03f */
[----:B------:R-:W-:Y:S01]  /*13240*/  PLOP3.LUT P0, PT, PT, PT, PT, 0x80, 0x0 ;  /* 0x000000000000781c */ /* 0x000fe20003f0f070 */
[----:B------:R-:W-:Y:S01]  /*13250*/  UMOV UR6, 0x0 ;  /* 0x0000000000067882 */ /* 0x000fe20000000000 */
[----:B------:R-:W-:Y:S01]  /*13260*/  UMOV UR7, 0x14f00000 ;  /* 0x14f0000000077882 */ /* 0x000fe20000000000 */
[----:B------:R-:W-:Y:S01]  /*13270*/  R2UR UR10, R9 ;  /* 0x00000000090a72ca */ /* 0x000fe200000e0000 */
[----:B------:R-:W-:Y:S01]  /*13280*/  UIADD3.X UR5, URZ, UR41, URZ, UP0, !UPT ;  /* 0x000000293f057290 */ /* 0x000fe200087fe43f */
[----:B---3--:R-:W-:-:S02]  /*13290*/  IMAD R5, R5, 0x2000, R18 ;  /* 0x0000200005057824 */ /* 0x008fc400078e0212 */
[----:B----4-:R-:W-:Y:S02]  /*132a0*/  IMAD R0, R0, 0x40, R6 ;  /* 0x0000004000007824 */ /* 0x010fe400078e0206 */
[----:B------:R-:W-:Y:S02]  /*132b0*/  VIADD R5, R5, 0x22400 ;  /* 0x0002240005057836 */ /* 0x000fe40000000000 */
[----:B------:R-:W-:-:S07]  /*132c0*/  VIADD R6, R3, 0x38830 ;  /* 0x0003883003067836 */ /* 0x000fce0000000000 */
.L_x_4155:
        /* <DEDUP_REMOVED lines=13> */
.L_x_4264:
[----:B------:R-:W-:Y:S05]  /*133a0*/  BSYNC B3 ;  /* 0x0000000000037941 */ /* 0x000fea0003800000 */
.L_x_4156:
[----:B------:R-:W-:Y:S01]  /*133b0*/  BSSY B3, `(.L_x_4158) ;  /* 0x000000b000037945 */ /* 0x000fe20003800000 */
[----:B------:R-:W-:Y:S02]  /*133c0*/  IMAD.MOV.U32 R6, RZ, RZ, 0x0 ;  /* 0x00000000ff067424 */ /* 0x000fe400078e00ff */
[----:B------:R-:W-:Y:S01]  /*133d0*/  IMAD.MOV.U32 R7, RZ, RZ, 0x14f00000 ;  /* 0x14f00000ff077424 */ /* 0x000fe200078e00ff */
[----:B------:R-:W-:Y:S06]  /*133e0*/  @P1 BRA `(.L_x_4159) ;  /* 0x00000000001c1947 */ /* 0x000fec0003800000 */
[----:B------:R-:W1:Y:S01]  /*133f0*/  S2R R5, SR_TID.X ;  /* 0x0000000000057919 */ /* 0x000e620000002100 */
[----:B0-2---:R-:W-:-:S04]  /*13400*/  IMAD.MOV.U32 R2, RZ, RZ, 0x10000 ;  /* 0x00010000ff027424 */ /* 0x005fc800078e00ff */
[----:B------:R3:W-:Y:S01]  /*13410*/  SYNCS.ARRIVE.TRANS64 RZ, [R3+URZ+0x38850], R2 ;  /* 0x0388500203ff79a7 */ /* 0x0007e2000800003f */
[----:B-1----:R-:W-:-:S04]  /*13420*/  LOP3.LUT R5, R5, 0x1f, RZ, 0xc0, !PT ;  /* 0x0000001f05057812 */ /* 0x002fc800078ec0ff */
[----:B------:R-:W-:-:S13]  /*13430*/  ISETP.NE.AND P0, PT, R5, RZ, PT ;  /* 0x000000ff0500720c */ /* 0x000fda0003f05270 */
[----:B---3--:R-:W-:Y:S05]  /*13440*/  @!P0 BRA `(.L_x_4159) ;  /* 0x0000000000048947 */ /* 0x008fea0003800000 */
[----:B------:R-:W-:Y:S01]  /*13450*/  BPT.TRAP 0x1 ;  /* 0x000000040000795c */ /* 0x000fe20000300000 */
.L_x_4159:
[----:B------:R-:W-:Y:S05]  /*13460*/  BSYNC B3 ;  /* 0x0000000000037941 */ /* 0x000fea0003800000 */
.L_x_4158:
[----:B0-2---:R-:W2:Y:S01]  /*13470*/  LDL R2, [R1+0x10] ;  /* 0x0000100001027983 */ /* 0x005ea20000100800 */
        /* <DEDUP_REMOVED lines=9> */
.L_x_4160:
        /* <DEDUP_REMOVED lines=15> */
.L_x_4161:
        /* <DEDUP_REMOVED lines=15> */
.L_x_4162:
        /* <DEDUP_REMOVED lines=15> */
.L_x_4163:
        /* <DEDUP_REMOVED lines=15> */
.L_x_4164:
        /* <DEDUP_REMOVED lines=15> */
.L_x_4165:
        /* <DEDUP_REMOVED lines=15> */
.L_x_4166:
        /* <DEDUP_REMOVED lines=15> */
.L_x_4167:
        /* <DEDUP_REMOVED lines=10> */
.L_x_4149:
[----:B------:R-:W-:Y:S05]  /*13c40*/  BSYNC B1 ;  /* 0x0000000000017941 */ /* 0x000fea0003800000 */
.L_x_4148:
[----:B------:R-:W2:Y:S02]  /*13c50*/  LDL.LU R5, [R1+0x3c] ;  /* 0x00003c0001057983 */ /* 0x000ea40000300800 */
[----:B--2---:R-:W-:-:S07]  /*13c60*/  VIADD R0, R5, 0xfffffffd ;  /* 0xfffffffd05007836 */ /* 0x004fce0000000000 */
.L_x_4147:
[----:B------:R-:W-:Y:S05]  /*13c70*/  BSYNC B2 ;  /* 0x0000000000027941 */ /* 0x000fea0003800000 */
.L_x_4146:
[----:B------:R-:W-:Y:S01]  /*13c80*/  VIADD R8, R8, 0xfffffffe ;  /* 0xfffffffe08087836 */ /* 0x000fe20000000000 */
[----:B------:R-:W-:-:S04]  /*13c90*/  LOP3.LUT R4, RZ, R4, RZ, 0x33, !PT ;  /* 0x00000004ff047212 */ /* 0x000fc800078e33ff */
[----:B------:R-:W-:-:S13]  /*13ca0*/  ISETP.NE.AND P0, PT, R8, R4, PT ;  /* 0x000000040800720c */ /* 0x000fda0003f05270 */
[----:B------:R-:W-:Y:S05]  /*13cb0*/  @!P0 BRA `(.L_x_4145) ;  /* 0x0000001800e08947 */ /* 0x000fea0003800000 */
.L_x_4208:
[----:B------:R-:W2:Y:S04]  /*13cc0*/  LDL.LU R3, [R1+0x10] ;  /* 0x0000100001037983 */ /* 0x000ea80000300800 */
[----:B------:R-:W3:Y:S01]  /*13cd0*/  LDL.LU R2, [R1+0x18] ;  /* 0x0000180001027983 */ /* 0x000ee20000300800 */
        /* <DEDUP_REMOVED lines=8> */
[----:B0-----:R-:W-:Y:S06]  /*13d60*/  @!P1 BRA `(.L_x_4169) ;  /* 0x0000000c00349947 */ /* 0x001fec0003800000 */
        /* <DEDUP_REMOVED lines=24> */
.L_x_4170:
        /* <DEDUP_REMOVED lines=8> */
.L_x_4265:
[----:B------:R-:W-:Y:S05]  /*13f70*/  BSYNC B2 ;  /* 0x0000000000027941 */ /* 0x000fea0003800000 */
.L_x_4171:
        /* <DEDUP_REMOVED lines=9> */
.L_x_4174:
[----:B------:R-:W-:Y:S05]  /*14010*/  BSYNC B2 ;  /* 0x0000000000027941 */ /* 0x000fea0003800000 */
.L_x_4173:
        /* <DEDUP_REMOVED lines=12> */
.L_x_4175:
        /* <DEDUP_REMOVED lines=13> */
.L_x_4266:
[----:B------:R-:W-:Y:S05]  /*141b0*/  BSYNC B2 ;  /* 0x0000000000027941 */ /* 0x000fea0003800000 */
.L_x_4176:
        /* <DEDUP_REMOVED lines=11> */
.L_x_4179:
[----:B------:R-:W-:Y:S05]  /*14270*/  BSYNC B2 ;  /* 0x0000000000027941 */ /* 0x000fea0003800000 */
.L_x_4178:
        /* <DEDUP_REMOVED lines=9> */
.L_x_4180:
        /* <DEDUP_REMOVED lines=15> */
.L_x_4181:
        /* <DEDUP_REMOVED lines=15> */
.L_x_4182:
        /* <DEDUP_REMOVED lines=15> */
.L_x_4183:
        /* <DEDUP_REMOVED lines=15> */
.L_x_4184:
        /* <DEDUP_REMOVED lines=15> */
.L_x_4185:
        /* <DEDUP_REMOVED lines=15> */
.L_x_4186:
        /* <DEDUP_REMOVED lines=15> */
.L_x_4187:
        /* <DEDUP_REMOVED lines=10> */
.L_x_4169:
[----:B------:R-:W-:Y:S05]  /*14a40*/  BSYNC B1 ;  /* 0x0000000000017941 */ /* 0x000fea0003800000 */
.L_x_4168:
[----:B------:R-:W-:Y:S01]  /*14a50*/  VIADD R7, R7, 0x1 ;  /* 0x0000000107077836 */ /* 0x000fe20000000000 */
[----:B------:R-:W-:Y:S01]  /*14a60*/  LOP3.LUT P2, RZ, R19, 0x1, RZ, 0xc0, !PT ;  /* 0x0000000113ff7812 */ /* 0x000fe2000784c0ff */
[----:B------:R-:W-:Y:S03]  /*14a70*/  BSSY B1, `(.L_x_4188) ;  /* 0x00000d8000017945 */ /* 0x000fe60003800000 */
[----:B------:R-:W-:-:S04]  /*14a80*/  ISETP.NE.AND P0, PT, R7, 0x2, PT ;  /* 0x000000020700780c */ /* 0x000fc80003f05270 */
[----:B------:R-:W-:Y:S02]  /*14a90*/  SEL R2, RZ, 0x1, P0 ;  /* 0x00000001ff027807 */ /* 0x000fe40000000000 */
[----:B0-----:R-:W-:Y:S02]  /*14aa0*/  SEL R9, R7, RZ, P0 ;  /* 0x000000ff07097207 */ /* 0x001fe40000000000 */
[----:B------:R-:W-:Y:S01]  /*14ab0*/  LOP3.LUT R8, R6, R2, RZ, 0x3c, !PT ;  /* 0x0000000206087212 */ /* 0x000fe200078e3cff */
[----:B------:R-:W-:-:S04]  /*14ac0*/  VIADD R6, R0, 0xffffffff ;  /* 0xffffffff00067836 */ /* 0x000fc80000000000 */
        /* <DEDUP_REMOVED lines=27> */
.L_x_4190:
        /* <DEDUP_REMOVED lines=8> */
.L_x_4267:
[----:B------:R-:W-:Y:S05]  /*14d00*/  BSYNC B2 ;  /* 0x0000000000027941 */ /* 0x000fea0003800000 */
.L_x_4191:
        /* <DEDUP_REMOVED lines=9> */
.L_x_4194:
[----:B------:R-:W-:Y:S05]  /*14da0*/  BSYNC B2 ;  /* 0x0000000000027941 */ /* 0x000fea0003800000 */
.L_x_4193:
[----:B------:R-:W2:Y:S04]  /*14db0*/  LDL R3, [R1+0x10] ;  /* 0x0000100001037983 */ /* 0x000ea80000100800 */
[----:B------:R-:W3:Y:S01]  /*14dc0*/  LDL R5, [R1+0x20] ;  /* 0x0000200001057983 */ /* 0x000ee20000100800 */
[----:B0-----:R-:W-:Y:S01]  /*14dd0*/  IMAD.MOV.U32 R8, RZ, RZ, RZ ;  /* 0x000000ffff087224 */ /* 0x001fe200078e00ff */
[----:B------:R-:W-:Y:S01]  /*14de0*/  UIADD3 UR4, UP0, UR40, 0x370, URZ ;  /* 0x0000037028047890 */ /* 0x000fe2000ff1e03f */
[----:B------:R-:W-:Y:S01]  /*14df0*/  PLOP3.LUT P0, PT, PT, PT, PT, 0x80, 0x0 ;  /* 0x000000000000781c */ /* 0x000fe20003f0f070 */
[----:B------:R-:W-:Y:S01]  /*14e00*/  UMOV UR6, 0x0 ;  /* 0x0000000000067882 */ /* 0x000fe20000000000 */
[----:B------:R-:W-:Y:S01]  /*14e10*/  UMOV UR7, 0x14f00000 ;  /* 0x14f0000000077882 */ /* 0x000fe20000000000 */
[----:B------:R-:W-:Y:S01]  /*14e20*/  R2UR UR10, R8 ;  /* 0x00000000080a72ca */ /* 0x000fe200000e0000 */
[----:B------:R-:W-:Y:S01]  /*14e30*/  UIADD3.X UR5, URZ, UR41, URZ, UP0, !UPT ;  /* 0x000000293f057290 */ /* 0x000fe200087fe43f */
[----:B--2---:R-:W-:-:S02]  /*14e40*/  IMAD R3, R3, 0x2000, R18 ;  /* 0x0000200003037824 */ /* 0x004fc400078e0212 */
[----:B---3--:R-:W-:Y:S02]  /*14e50*/  IMAD R7, R7, 0x40, R5 ;  /* 0x0000004007077824 */ /* 0x008fe400078e0205 */
[----:B------:R-:W-:Y:S02]  /*14e60*/  VIADD R3, R3, 0x22400 ;  /* 0x0002240003037836 */ /* 0x000fe40000000000 */
[----:B------:R-:W-:-:S07]  /*14e70*/  VIADD R5, R4, 0x38830 ;  /* 0x0003883004057836 */ /* 0x000fce0000000000 */
.L_x_4195:
        /* <DEDUP_REMOVED lines=13> */
.L_x_4268:
[----:B------:R-:W-:Y:S05]  /*14f50*/  BSYNC B2 ;  /* 0x0000000000027941 */ /* 0x000fea0003800000 */
.L_x_4196:
        /* <DEDUP_REMOVED lines=11> */
.L_x_4199:
[----:B------:R-:W-:Y:S05]  /*15010*/  BSYNC B2 ;  /* 0x0000000000027941 */ /* 0x000fea0003800000 */
.L_x_4198:
[----:B------:R-:W2:Y:S01]  /*15020*/  LDL R5, [R1+0x10] ;  /* 0x0000100001057983 */ /* 0x000ea20000100800 */
        /* <DEDUP_REMOVED lines=9> */
.L_x_4200:
        /* <DEDUP_REMOVED lines=15> */
.L_x_4201:
        /* <DEDUP_REMOVED lines=15> */
.L_x_4202:
        /* <DEDUP_REMOVED lines=15> */
.L_x_4203:
        /* <DEDUP_REMOVED lines=15> */
.L_x_4204:
        /* <DEDUP_REMOVED lines=15> */
.L_x_4205:
        /* <DEDUP_REMOVED lines=15> */
.L_x_4206:
        /* <DEDUP_REMOVED lines=15> */
.L_x_4207:
        /* <DEDUP_REMOVED lines=10> */
.L_x_4189:
[----:B------:R-:W-:Y:S05]  /*157f0*/  BSYNC B1 ;  /* 0x0000000000017941 */ /* 0x000fea0003800000 */
.L_x_4188:
[----:B------:R-:W2:Y:S01]  /*15800*/  LDL R2, [R1+0x24] ;  /* 0x0000240001027983 */ /* 0x000ea20000100800 */
[----:B------:R-:W-:Y:S01]  /*15810*/  VIADD R0, R0, 0xfffffffe ;  /* 0xfffffffe00007836 */ /* 0x000fe20000000000 */
[----:B--2---:R-:W-:-:S13]  /*15820*/  ISETP.GT.AND P0, PT, R6, R2, PT ;  /* 0x000000020600720c */ /* 0x004fda0003f04270 */
[----:B------:R-:W-:Y:S05]  /*15830*/  @P0 BRA `(.L_x_4208) ;  /* 0xffffffe400200947 */ /* 0x000fea000383ffff */
.L_x_4145:
[----:B------:R-:W-:Y:S05]  /*15840*/  BSYNC B0 ;  /* 0x0000000000007941 */ /* 0x000fea0003800000 */
.L_x_4144:
[----:B------:R-:W2:Y:S04]  /*15850*/  LDL.LU R4, [R1+0x10] ;  /* 0x0000100001047983 */ /* 0x000ea80000300800 */
[----:B------:R-:W3:Y:S01]  /*15860*/  LDL.LU R3, [R1+0x18] ;  /* 0x0000180001037983 */ /* 0x000ee20000300800 */
[----:B------:R-:W1:Y:S01]  /*15870*/  S2R R2, SR_TID.X ;  /* 0x0000000000027919 */ /* 0x000e620000002100 */
[----:B------:R-:W-:Y:S01]  /*15880*/  BSSY B0, `(.L_x_4209) ;  /* 0x0000016000007945 */ /* 0x000fe20003800000 */
[----:B-1----:R-:W-:-:S04]  /*15890*/  LOP3.LUT R2, R2, 0x7f, RZ, 0xc0, !PT ;  /* 0x0000007f02027812 */ /* 0x002fc800078ec0ff */
[----:B------:R-:W-:Y:S01]  /*158a0*/  ISETP.NE.AND P1, PT, R2, RZ, PT ;  /* 0x000000ff0200720c */ /* 0x000fe20003f25270 */
[----:B--2---:R-:W-:-:S05]  /*158b0*/  VIADD R0, R4, 0x1 ;  /* 0x0000000104007836 */ /* 0x004fca0000000000 */
[----:B------:R-:W-:-:S04]  /*158c0*/  ISETP.NE.AND P0, PT, R0, 0x2, PT ;  /* 0x000000020000780c */ /* 0x000fc80003f05270 */
[----:B------:R-:W-:-:S04]  /*158d0*/  SEL R2, RZ, 0x1, P0 ;  /* 0x00000001ff027807 */ /* 0x000fc80000000000 */
[----:B---3--:R-:W-:-:S05]  /*158e0*/  LOP3.LUT R3, R3, R2, RZ, 0x3c, !PT ;  /* 0x0000000203037212 */ /* 0x008fca00078e3cff */
[----:B------:R1:W-:Y:S01]  /*158f0*/  STL [R1+0x18], R3 ;  /* 0x0000180301007387 */ /* 0x0003e20000100800 */
[----:B------:R-:W-:Y:S05]  /*15900*/  @P1 BRA `(.L_x_4210) ;  /* 0x0000000000341947 */ /* 0x000fea0003800000 */
[----:B------:R-:W2:Y:S01]  /*15910*/  S2R R2, SR_LANEID ;  /* 0x0000000000027919 */ /* 0x000ea20000000000 */
[----:B------:R-:W-:Y:S02]  /*15920*/  VOTEU.ANY UR4, UPT, PT ;  /* 0x0000000000047886 */ /* 0x000fe400038e0100 */
[----:B------:R-:W2:Y:S08]  /*15930*/  FLO.U32 R4, UR4 ;  /* 0x0000000400047d00 */ /* 0x000eb000080e0000 */
[----:B------:R-:W3:Y:S01]  /*15940*/  POPC R5, UR4 ;  /* 0x0000000400057d09 */ /* 0x000ee20008000000 */
[----:B--2---:R-:W-:-:S02]  /*15950*/  ISETP.EQ.U32.AND P1, PT, R4, R2, PT ;  /* 0x000000020400720c */ /* 0x004fc40003f22070 */
[----:B-1----:R-:W3:Y:S11]  /*15960*/  LDC.64 R2, c[0x0][0xd60] ;  /* 0x00035800ff027b82 */ /* 0x002ef60000000a00 */
[----:B---3--:R1:W2:Y:S02]  /*15970*/  @P1 ATOMG.E.ADD.STRONG.GPU PT, R2, desc[UR38][R2.64], R5 ;  /* 0x00000005020219a8 */ /* 0x0082a400081ee1e6 */
[----:B-1----:R-:W1:Y:S02]  /*15980*/  S2R R3, SR_LTMASK ;  /* 0x0000000000037919 */ /* 0x002e640000003900 */
[----:B-1----:R-:W-:-:S06]  /*15990*/  LOP3.LUT R3, R3, UR4, RZ, 0xc0, !PT ;  /* 0x0000000403037c12 */ /* 0x002fcc000f8ec0ff */
[----:B------:R-:W1:Y:S01]  /*159a0*/  POPC R3, R3 ;  /* 0x0000000300037309 */ /* 0x000e620000000000 */
[----:B--2---:R-:W1:Y:S02]  /*159b0*/  SHFL.IDX PT, R2, R2, R4, 0x1f ;  /* 0x00001f0402027589 */ /* 0x004e6400000e0000 */
[----:B-1----:R-:W-:-:S05]  /*159c0*/  IADD3 R2, R2, UR36, R3 ;  /* 0x0000002402027c10 */ /* 0x002fca000fffe003 */
[----:B------:R2:W-:Y:S02]  /*159d0*/  STL [R1], R2 ;  /* 0x0000000201007387 */ /* 0x0005e40000100800 */
.L_x_4210:
[----:B------:R-:W-:Y:S05]  /*159e0*/  BSYNC B0 ;  /* 0x0000000000007941 */ /* 0x000fea0003800000 */
.L_x_4209:
[----:B------:R-:W-:-:S05]  /*159f0*/  SEL R0, R0, RZ, P0 ;  /* 0x000000ff00007207 */ /* 0x000fca0000000000 */
[----:B------:R3:W-:Y:S02]  /*15a00*/  STL [R1+0x10], R0 ;  /* 0x0000100001007387 */ /* 0x0007e40000100800 */
.L_x_4106:
[----:B------:R-:W-:Y:S05]  /*15a10*/  BSYNC B7 ;  /* 0x0000000000077941 */ /* 0x000fea0003800000 */
.L_x_4104:
        /* <DEDUP_REMOVED lines=8> */
[----:B--23--:R-:W2:Y:S04]  /*15aa0*/  LDS.128 R4, [R18+0x388d0] ;  /* 0x0388d00012047984 */ /* 0x00cea80000000c00 */
[----:B--2---:R2:W-:Y:S04]  /*15ab0*/  STL.64 [R1], R4 ;  /* 0x0000000401007387 */ /* 0x0045e80000100a00 */
[----:B------:R2:W-:Y:S01]  /*15ac0*/  STL.64 [R1+0x8], R6 ;  /* 0x0000080601007387 */ /* 0x0005e20000100a00 */
[----:B------:R-:W-:Y:S06]  /*15ad0*/  BAR.ARV 0x4, 0x180 ;  /* 0x0106000000007b1d */ /* 0x000fec0000002000 */
[----:B------:R-:W-:Y:S05]  /*15ae0*/  BRA `(.L_x_4212) ;  /* 0x0000000c001c7947 */ /* 0x000fea0003800000 */
.L_x_4211:
[----:B------:R-:W5:Y:S01]  /*15af0*/  S2R R16, SR_TID.X ;  /* 0x0000000000107919 */ /* 0x000f620000002100 */
[----:B------:R-:W-:Y:S01]  /*15b00*/  UMOV UR4, 0xffffffff ;  /* 0xffffffff00047882 */ /* 0x000fe20000000000 */
[----:B-----5:R-:W-:-:S04]  /*15b10*/  LOP3.LUT R16, R16, 0x1f, RZ, 0xc0, !PT ;  /* 0x0000001f10107812 */ /* 0x020fc800078ec0ff */
[----:B------:R-:W-:Y:S01]  /*15b20*/  ISETP.NE.AND P0, PT, R16, 0x1f, PT ;  /* 0x0000001f1000780c */ /* 0x000fe20003f05270 */
[----:B------:R-:W-:-:S12]  /*15b30*/  BRA.DIV UR4, `(.L_x_4213) ;  /* 0x0000002604b07947 */ /* 0x000fd8000b800000 */
[----:B-1----:R-:W0:Y:S01]  /*15b40*/  LDL.LU R3, [R1] ;  /* 0x0000000001037983 */ /* 0x002e220000300800 */
[----:B------:R-:W-:-:S03]  /*15b50*/  ULDC UR4, c[0x0][0xd3c] ;  /* 0x00034f0000047ab9 */ /* 0x000fc60000000800 */
[----:B---3--:R-:W4:Y:S01]  /*15b60*/  LDL R4, [R1+0xc] ;  /* 0x00000c0001047983 */ /* 0x008f220000100800 */
[----:B0-----:R-:W-:Y:S02]  /*15b70*/  IMAD.MOV.U32 R10, RZ, RZ, R3 ;  /* 0x000000ffff0a7224 */ /* 0x001fe400078e0003 */
[----:B----4-:R-:W-:-:S05]  /*15b80*/  IMAD.IADD R0, R4, 0x1, R16 ;  /* 0x0000000104007824 */ /* 0x010fca00078e0210 */
[----:B------:R-:W-:-:S13]  /*15b90*/  ISETP.GE.OR P1, PT, R0, UR4, !P0 ;  /* 0x0000000400007c0c */ /* 0x000fda000c726670 */
[----:B--2---:R-:W0:Y:S08]  /*15ba0*/  @!P1 LDC.64 R2, c[0x0][0xd80] ;  /* 0x00036000ff029b82 */ /* 0x004e300000000a00 */
        /* <DEDUP_REMOVED lines=11> */
[----:B------:R-:W-:Y:S01]  /*15c60*/  SHFL.IDX PT, R8, R10, 0x1, 0x1f ;  /* 0x00201f000a087f89 */ /* 0x000fe200000e0000 */
[----:B--2---:R-:W-:Y:S01]  /*15c70*/  @!P1 IMAD.MOV.U32 R5, RZ, RZ, R6 ;  /* 0x000000ffff059224 */ /* 0x004fe200078e0006 */
[----:B------:R-:W-:-:S02]  /*15c80*/  CS2R R6, SRZ ;  /* 0x0000000000067805 */ /* 0x000fc4000001ff00 */
[----:B---3--:R-:W-:Y:S01]  /*15c90*/  @!P1 IMAD.MOV.U32 R7, RZ, RZ, R2 ;  /* 0x000000ffff079224 */ /* 0x008fe200078e0002 */
[----:B------:R-:W-:-:S03]  /*15ca0*/  ISETP.NE.AND P1, PT, R16, RZ, PT ;  /* 0x000000ff1000720c */ /* 0x000fc60003f25270 */
        /* <DEDUP_REMOVED lines=17> */
.L_x_4278:
[----:B------:R-:W-:Y:S02]  /*15dc0*/  ULDC UR4, c[0x0][0xd38] ;  /* 0x00034e0000047ab9 */ /* 0x000fe40000000800 */
[----:B------:R-:W-:-:S04]  /*15dd0*/  IMAD.U32 R3, RZ, RZ, UR4 ;  /* 0x00000004ff037e24 */ /* 0x000fc8000f8e00ff */
[----:B-1----:R-:W-:-:S04]  /*15de0*/  IMAD R9, R9, R3, RZ ;  /* 0x0000000309097224 */ /* 0x002fc800078e02ff */
[----:B------:R-:W-:-:S05]  /*15df0*/  IMAD.IADD R4, R8, 0x1, R9 ;  /* 0x0000000108047824 */ /* 0x000fca00078e0209 */
[----:B------:R-:W-:-:S13]  /*15e00*/  ISETP.GT.AND P6, PT, R4, R0, PT ;  /* 0x000000000400720c */ /* 0x000fda0003fc4270 */
[----:B------:R-:W-:Y:S05]  /*15e10*/  @P6 BRA `(.L_x_4214) ;  /* 0x0000000000ac6947 */ /* 0x000fea0003800000 */
.L_x_4217:
        /* <DEDUP_REMOVED lines=37> */
.L_x_4286:
[----:B------:R-:W-:Y:S02]  /*16070*/  ULDC UR4, c[0x0][0xd38] ;  /* 0x00034e0000047ab9 */ /* 0x000fe40000000800 */
[----:B------:R-:W-:-:S04]  /*16080*/  IMAD.U32 R3, RZ, RZ, UR4 ;  /* 0x00000004ff037e24 */ /* 0x000fc8000f8e00ff */
[----:B-1----:R-:W-:-:S04]  /*16090*/  IMAD R9, R9, R3, RZ ;  /* 0x0000000309097224 */ /* 0x002fc800078e02ff */
[----:B------:R-:W-:-:S05]  /*160a0*/  IMAD.IADD R4, R9, 0x1, R4 ;  /* 0x0000000109047824 */ /* 0x000fca00078e0204 */
[----:B------:R-:W-:-:S13]  /*160b0*/  ISETP.GT.AND P6, PT, R4, R0, PT ;  /* 0x000000000400720c */ /* 0x000fda0003fc4270 */
[----:B------:R-:W-:Y:S05]  /*160c0*/  @!P6 BRA `(.L_x_4217) ;  /* 0xfffffffc0054e947 */ /* 0x000fea000383ffff */
.L_x_4214:
        /* <DEDUP_REMOVED lines=9> */
.L_x_4291:
[----:B------:R-:W-:-:S13]  /*16160*/  ISETP.NE.AND P0, PT, R8, RZ, PT ;  /* 0x000000ff0800720c */ /* 0x000fda0003f05270 */
[----:B------:R-:W-:Y:S05]  /*16170*/  @!P0 BRA `(.L_x_4219) ;  /* 0x0000000000148947 */ /* 0x000fea0003800000 */
[----:B------:R-:W-:Y:S01]  /*16180*/  UMOV UR4, 0xffffffff ;  /* 0xffffffff00047882 */ /* 0x000fe20000000000 */
[----:B------:R-:W-:Y:S02]  /*16190*/  VIADD R12, R4, 0xffffffff ;  /* 0xffffffff040c7836 */ /* 0x000fe40000000000 */
[----:B------:R-:W-:Y:S05]  /*161a0*/  BRA.DIV UR4, `(.L_x_4220) ;  /* 0x0000002a04a47947 */ /* 0x000fea000b800000 */
[----:B0-----:R0:W4:Y:S02]  /*161b0*/  SHFL.IDX PT, R2, R2, R12, 0x1f ;  /* 0x00001f0c02027589 */ /* 0x00112400000e0000 */
.L_x_4294:
[----:B----4-:R-:W-:-:S07]  /*161c0*/  IMAD.MOV.U32 R6, RZ, RZ, R2 ;  /* 0x000000ffff067224 */ /* 0x010fce00078e0002 */
.L_x_4219:
[----:B------:R-:W4:Y:S01]  /*161d0*/  LDL.LU R10, [R1+0xc] ;  /* 0x00000c00010a7983 */ /* 0x000f220000300800 */
[----:B------:R-:W-:Y:S01]  /*161e0*/  IMAD R9, R6, R3, R9 ;  /* 0x0000000306097224 */ /* 0x000fe200078e0209 */
[----:B--2---:R-:W-:-:S03]  /*161f0*/  IABS R6, R5 ;  /* 0x0000000500067213 */ /* 0x004fc60000000000 */
[----:B------:R-:W-:Y:S01]  /*16200*/  IMAD.IADD R0, R0, 0x1, -R9 ;  /* 0x0000000100007824 */ /* 0x000fe200078e0a09 */
[----:B0-----:R-:W0:Y:S01]  /*16210*/  I2F.RP R2, R6 ;  /* 0x0000000600027306 */ /* 0x001e220000209400 */
        /* <DEDUP_REMOVED lines=52> */
[----:B-1----:R-:W-:Y:S02]  /*16560*/  IMAD.IADD R4, R0, 0x1, -R5 ;  /* 0x0000000100047824 */ /* 0x002fe400078e0a05 */
[----:B------:R-:W-:-:S05]  /*16570*/  IMAD R0, R3, 0x10000, R2 ;  /* 0x0001000003007824 */ /* 0x000fca00078e0202 */
[----:B------:R0:W-:Y:S04]  /*16580*/  STL [R1+0x8], R0 ;  /* 0x0000080001007387 */ /* 0x0001e80000100800 */
[----:B------:R0:W-:Y:S04]  /*16590*/  STL [R1+0xc], R10 ;  /* 0x00000c0a01007387 */ /* 0x0001e80000100800 */
[----:B------:R0:W-:Y:S01]  /*165a0*/  STL [R1+0x4], R4 ;  /* 0x0000040401007387 */ /* 0x0001e20000100800 */
[----:B------:R-:W-:Y:S05]  /*165b0*/  BRA `(.L_x_4221) ;  /* 0x0000000000287947 */ /* 0x000fea0003800000 */
.L_x_4215:
        /* <DEDUP_REMOVED lines=10> */
.L_x_4221:
        /* <DEDUP_REMOVED lines=9> */
[----:B------:R-:W0:Y:S01]  /*166f0*/  @!P0 S2R R0, SR_CgaCtaId ;  /* 0x0000000000008919 */ /* 0x000e220000008800 */
[----:B--2---:R-:W-:Y:S01]  /*16700*/  IMAD.MOV.U32 R7, RZ, RZ, R2 ;  /* 0x000000ffff077224 */ /* 0x004fe200078e0002 */
[----:B------:R-:W-:Y:S01]  /*16710*/  @!P0 MOV R2, 0x400 ;  /* 0x0000040000028802 */ /* 0x000fe20000000f00 */
[----:B---3--:R-:W-:-:S03]  /*16720*/  IMAD.MOV.U32 R6, RZ, RZ, R3 ;  /* 0x000000ffff067224 */ /* 0x008fc600078e0003 */
[----:B0-----:R-:W-:-:S05]  /*16730*/  @!P0 LEA R18, R0, R2, 0x18 ;  /* 0x0000000200128211 */ /* 0x001fca00078ec0ff */
[----:B----4-:R3:W-:Y:S01]  /*16740*/  @!P0 STS.128 [R18+0x388d0], R4 ;  /* 0x0388d00412008388 */ /* 0x0107e20000000c00 */
[----:B------:R-:W-:Y:S06]  /*16750*/  BAR.ARV 0x5, 0x180 ;  /* 0x0146000000007b1d */ /* 0x000fec0000002000 */
.L_x_4212:
[----:B----4-:R-:W4:Y:S01]  /*16760*/  LDL R0, [R1+0xc] ;  /* 0x00000c0001007983 */ /* 0x010f220000100800 */
[----:B------:R-:W-:Y:S02]  /*16770*/  ULDC UR4, c[0x0][0xd3c] ;  /* 0x00034f0000047ab9 */ /* 0x000fe40000000800 */
[----:B----4-:R-:W-:-:S13]  /*16780*/  ISETP.GE.AND P0, PT, R0, UR4, PT ;  /* 0x0000000400007c0c */ /* 0x010fda000bf06270 */
[----:B------:R-:W-:Y:S05]  /*16790*/  @!P0 BRA `(.L_x_4222) ;  /* 0xffffff8c00c08947 */ /* 0x000fea000383ffff */
[----:B------:R-:W-:Y:S05]  /*167a0*/  BSYNC B8 ;  /* 0x0000000000087941 */ /* 0x000fea0003800000 */
.L_x_4098:
[----:B0-----:R-:W4:Y:S01]  /*167b0*/  LDL.LU R0, [R1+0x64] ;  /* 0x0000640001007983 */ /* 0x001f220000300800 */
[----:B------:R-:W-:Y:S01]  /*167c0*/  BSSY B0, `(.L_x_4223) ;  /* 0x000000b000007945 */ /* 0x000fe20003800000 */
[----:B--23--:R-:W0:Y:S01]  /*167d0*/  S2R R5, SR_CgaCtaId ;  /* 0x0000000000057919 */ /* 0x00ce220000008800 */
[----:B----4-:R-:W-:-:S05]  /*167e0*/  VIADD R0, R0, 0x1 ;  /* 0x0000000100007836 */ /* 0x010fca0000000000 */
[----:B-1----:R-:W-:-:S04]  /*167f0*/  LEA.HI R2, R0, R0, RZ, 0x1 ;  /* 0x0000000000027211 */ /* 0x002fc800078f08ff */
[----:B------:R-:W-:Y:S02]  /*16800*/  LOP3.LUT R3, R2, 0xfffffffe, RZ, 0xc0, !PT ;  /* 0xfffffffe02037812 */ /* 0x000fe400078ec0ff */
[----:B------:R-:W-:-:S03]  /*16810*/  MOV R2, 0x400 ;  /* 0x0000040000027802 */ /* 0x000fc60000000f00 */
[----:B------:R-:W-:Y:S01]  /*16820*/  IMAD.IADD R0, R0, 0x1, -R3 ;  /* 0x0000000100007824 */ /* 0x000fe200078e0a03 */
[----:B0-----:R-:W-:-:S04]  /*16830*/  LEA R9, R5, R2, 0x18 ;  /* 0x0000000205097211 */ /* 0x001fc800078ec0ff */
[----:B------:R-:W-:-:S04]  /*16840*/  SHF.L.U32 R0, R0, 0x1f, RZ ;  /* 0x0000001f00007819 */ /* 0x000fc800000006ff */
[----:B------:R-:W0:Y:S02]  /*16850*/  SYNCS.PHASECHK.TRANS64.TRYWAIT P0, [R9+URZ+0x38820], R0 ;  /* 0x03882000090075a7 */ /* 0x000e24000800017f */
[----:B0-----:R-:W-:Y:S05]  /*16860*/  @!P0 BRA `(.L_x_4224) ;  /* 0x00000024001c8947 */ /* 0x001fea0003800000 */
.L_x_4295:
[----:B------:R-:W-:Y:S05]  /*16870*/  BSYNC B0 ;  /* 0x0000000000007941 */ /* 0x000fea0003800000 */
.L_x_4223:
[----:B------:R-:W-:-:S03]  /*16880*/  UMOV UR4, 0xffffffff ;  /* 0xffffffff00047882 */ /* 0x000fc60000000000 */
[----:B------:R-:W-:Y:S05]  /*16890*/  BRA.DIV UR4, `(.L_x_4225) ;  /* 0x0000002604247947 */ /* 0x000fea000b800000 */
[----:B0-----:R-:W0:Y:S02]  /*168a0*/  S2R R0, SR_TID.X ;  /* 0x0000000000007919 */ /* 0x001e240000002100 */
[----:B0-----:R-:W-:-:S04]  /*168b0*/  SHF.R.U32.HI R0, RZ, 0x5, R0 ;  /* 0x00000005ff007819 */ /* 0x001fc80000011600 */
[----:B------:R-:W-:-:S05]  /*168c0*/  LOP3.LUT R0, R0, 0x3, RZ, 0xc0, !PT ;  /* 0x0000000300007812 */ /* 0x000fca00078ec0ff */
[----:B------:R0:W1:Y:S02]  /*168d0*/  SHFL.IDX PT, R14, R0, RZ, 0x1f ;  /* 0x00001fff000e7589 */ /* 0x00006400000e0000 */
.L_x_4298:
[----:B-1----:R-:W-:Y:S01]  /*168e0*/  ISETP.NE.AND P0, PT, R14, RZ, PT ;  /* 0x000000ff0e00720c */ /* 0x002fe20003f05270 */
[----:B------:R-:W-:-:S12]  /*168f0*/  BSSY B0, `(.L_x_4226) ;  /* 0x0000020000007945 */ /* 0x000fd80003800000 */
[----:B------:R-:W-:Y:S05]  /*16900*/  @P0 BRA `(.L_x_4227) ;  /* 0x0000000000780947 */ /* 0x000fea0003800000 */
[----:B------:R-:W-:-:S03]  /*16910*/  UMOV UR4, 0xffffffff ;  /* 0xffffffff00047882 */ /* 0x000fc60000000000 */
[----:B------:R-:W-:Y:S05]  /*16920*/  BRA.DIV UR4, `(.L_x_4228) ;  /* 0x0000002604347947 */ /* 0x000fea000b800000 */
[----:B------:R-:W-:-:S13]  /*16930*/  ELECT P6, URZ, PT ;  /* 0x00000000003f782f */ /* 0x000fda00038c0000 */
.L_x_4301:
[----:B------:R-:W-:Y:S05]  /*16940*/  @!P6 BRA `(.L_x_4227) ;  /* 0x000000000068e947 */ /* 0x000fea0003800000 */
[----:B------:R-:W2:Y:S04]  /*16950*/  LDL R2, [R1+0x10] ;  /* 0x0000100001027983 */ /* 0x000ea80000100800 */
[----:B------:R-:W3:Y:S01]  /*16960*/  LDL.LU R6, [R1+0x18] ;  /* 0x0000180001067983 */ /* 0x000ee20000300800 */
[----:B0-----:R-:W-:-:S04]  /*16970*/  VIADD R0, R9, 0x38840 ;  /* 0x0003884009007836 */ /* 0x001fc80000000000 */
[C---:B--2---:R-:W-:Y:S02]  /*16980*/  IMAD R5, R2.reuse, 0x8, R0 ;  /* 0x0000000802057824 */ /* 0x044fe400078e0200 */
[----:B------:R-:W-:Y:S01]  /*16990*/  VIADD R2, R2, 0x1 ;  /* 0x0000000102027836 */ /* 0x000fe20000000000 */
[----:B---3--:R-:W-:-:S04]  /*169a0*/  SHF.L.U32 R4, R6, 0x1f, RZ ;  /* 0x0000001f06047819 */ /* 0x008fc800000006ff */
[----:B------:R-:W-:Y:S01]  /*169b0*/  ISETP.NE.AND P1, PT, R2, 0x2, PT ;  /* 0x000000020200780c */ /* 0x000fe20003f25270 */
[----:B------:R-:W0:Y:S03]  /*169c0*/  SYNCS.PHASECHK.TRANS64.TRYWAIT P0, [R5+URZ], R4 ;  /* 0x00000004050075a7 */ /* 0x000e26000800017f */
[----:B------:R-:W-:-:S04]  /*169d0*/  SEL R3, RZ, 0x1, P1 ;  /* 0x00000001ff037807 */ /* 0x000fc80000800000 */
[----:B------:R-:W-:Y:S02]  /*169e0*/  LOP3.LUT R6, R6, R3, RZ, 0x3c, !PT ;  /* 0x0000000306067212 */ /* 0x000fe400078e3cff */
[----:B------:R-:W-:Y:S02]  /*169f0*/  SEL R3, R2, RZ, P1 ;  /* 0x000000ff02037207 */ /* 0x000fe40000800000 */
[----:B------:R-:W-:-:S03]  /*16a00*/  SHF.L.U32 R2, R6, 0x1f, RZ ;  /* 0x0000001f06027819 */ /* 0x000fc600000006ff */
[----:B------:R-:W-:Y:S01]  /*16a10*/  IMAD R7, R3, 0x8, R0 ;  /* 0x0000000803077824 */ /* 0x000fe200078e0200 */
[----:B0-----:R-:W-:Y:S06]  /*16a20*/  @!P0 BRA `(.L_x_4229) ;  /* 0x0000002400148947 */ /* 0x001fec0003800000 */
.L_x_4302:
[----:B------:R-:W0:Y:S01]  /*16a30*/  LDL.LU R6, [R1+0x10] ;  /* 0x0000100001067983 */ /* 0x000e220000300800 */
[----:B------:R-:W1:Y:S01]  /*16a40*/  SYNCS.PHASECHK.TRANS64.TRYWAIT P0, [R7+URZ], R2 ;  /* 0x00000002070075a7 */ /* 0x000e62000800017f */
[----:B------:R-:W-:-:S04]  /*16a50*/  VIADD R0, R9, 0x38860 ;  /* 0x0003886009007836 */ /* 0x000fc80000000000 */
[----:B0-----:R-:W-:Y:S01]  /*16a60*/  IMAD R5, R6, 0x8, R0 ;  /* 0x0000000806057824 */ /* 0x001fe200078e0200 */
[----:B-1----:R-:W-:Y:S06]  /*16a70*/  @!P0 BRA `(.L_x_4230) ;  /* 0x0000002400148947 */ /* 0x002fec0003800000 */
.L_x_4303:
[----:B------:R-:W1:Y:S02]  /*16a80*/  SYNCS.PHASECHK.TRANS64.TRYWAIT P0, [R5+URZ], R4 ;  /* 0x00000004050075a7 */ /* 0x000e64000800017f */
[----:B-1----:R-:W-:Y:S05]  /*16a90*/  @!P0 BRA `(.L_x_4231) ;  /* 0x0000002400208947 */ /* 0x002fea0003800000 */
.L_x_4304:
[----:B------:R-:W-:-:S07]  /*16aa0*/  IMAD R3, R3, 0x8, R0 ;  /* 0x0000000803037824 */ /* 0x000fce00078e0200 */
.L_x_4232:
[----:B--2---:R2:W3:Y:S02]  /*16ab0*/  SYNCS.PHASECHK.TRANS64.TRYWAIT P0, [R3+URZ], R2 ;  /* 0x00000002030075a7 */ /* 0x0044e4000800017f */
[----:B---3--:R-:W-:Y:S05]  /*16ac0*/  @!P0 NANOSLEEP.SYNCS 0x989680 ;  /* 0x009896800000895d */ /* 0x008fea0003900000 */
[----:B------:R-:W3:Y:S02]  /*16ad0*/  @!P0 SYNCS.PHASECHK.TRANS64 P0, [R3+URZ], R2 ;  /* 0x00000002030085a7 */ /* 0x000ee4000800007f */
[----:B---3--:R-:W-:Y:S05]  /*16ae0*/  @!P0 BRA `(.L_x_4232) ;  /* 0xfffffffc00f08947 */ /* 0x008fea000383ffff */
.L_x_4227:
[----:B------:R-:W-:Y:S05]  /*16af0*/  BSYNC B0 ;  /* 0x0000000000007941 */ /* 0x000fea0003800000 */
.L_x_4226:
[----:B------:R-:W-:Y:S05]  /*16b00*/  EXIT ;  /* 0x000000000000794d */ /* 0x000fea0003800000 */
.L_x_4055:
[----:B0-----:R-:W-:-:S04]  /*16b10*/  IMAD.U32 R0, RZ, RZ, UR41 ;  /* 0x00000029ff007e24 */ /* 0x001fc8000f8e00ff */
[----:B------:R0:W1:Y:S03]  /*16b20*/  SYNCS.PHASECHK.TRANS64.TRYWAIT P1, [R0+URZ+0x38800], R3 ;  /* 0x03880003000075a7 */ /* 0x000066000802017f */
[----:B-1----:R-:W-:Y:S05]  /*16b30*/  @!P1 NANOSLEEP.SYNCS 0x989680 ;  /* 0x009896800000995d */ /* 0x002fea0003900000 */
[----:B------:R-:W1:Y:S02]  /*16b40*/  @!P1 SYNCS.PHASECHK.TRANS64 P1, [R0+URZ+0x38800], R3 ;  /* 0x03880003000095a7 */ /* 0x000e64000802007f */
[----:B-1----:R-:W-:Y:S05]  /*16b50*/  @!P1 BRA `(.L_x_4055) ;  /* 0xfffffffc00ec9947 */ /* 0x002fea000383ffff */
[----:B------:R-:W-:Y:S05]  /*16b60*/  BRA `(.L_x_4233) ;  /* 0xfffffed0008c7947 */ /* 0x000fea000383ffff */
.L_x_4059:
[----:B--2---:R2:W3:Y:S02]  /*16b70*/  SYNCS.PHASECHK.TRANS64.TRYWAIT P1, [R4+URZ+0x38830], R5 ;  /* 0x03883005040075a7 */ /* 0x0044e4000802017f */
[----:B---3--:R-:W-:Y:S05]  /*16b80*/  @!P1 NANOSLEEP.SYNCS 0x989680 ;  /* 0x009896800000995d */ /* 0x008fea0003900000 */
[----:B------:R-:W3:Y:S02]  /*16b90*/  @!P1 SYNCS.PHASECHK.TRANS64 P1, [R4+URZ+0x38830], R5 ;  /* 0x03883005040095a7 */ /* 0x000ee4000802007f */
[----:B---3--:R-:W-:Y:S05]  /*16ba0*/  @!P1 BRA `(.L_x_4059) ;  /* 0xfffffffc00f09947 */ /* 0x008fea000383ffff */
[----:B------:R-:W-:Y:S05]  /*16bb0*/  BRA `(.L_x_4058) ;  /* 0xfffffed000a87947 */ /* 0x000fea000383ffff */
.L_x_4060:
[----:B0-----:R-:W-:-:S04]  /*16bc0*/  IMAD.U32 R6, RZ, RZ, UR41 ;  /* 0x00000029ff067e24 */ /* 0x001fc8000f8e00ff */
[----:B------:R0:W3:Y:S03]  /*16bd0*/  SYNCS.PHASECHK.TRANS64.TRYWAIT P1, [R6+URZ+0x38810], R3 ;  /* 0x03881003060075a7 */ /* 0x0000e6000802017f */
[----:B---3--:R-:W-:Y:S05]  /*16be0*/  @!P1 NANOSLEEP.SYNCS 0x989680 ;  /* 0x009896800000995d */ /* 0x008fea0003900000 */
[----:B------:R-:W3:Y:S02]  /*16bf0*/  @!P1 SYNCS.PHASECHK.TRANS64 P1, [R6+URZ+0x38810], R3 ;  /* 0x03881003060095a7 */ /* 0x000ee4000802007f */
[----:B---3--:R-:W-:Y:S05]  /*16c00*/  @!P1 BRA `(.L_x_4060) ;  /* 0xfffffffc00ec9947 */ /* 0x008fea000383ffff */
[----:B------:R-:W-:Y:S05]  /*16c10*/  BRA `(.L_x_4234) ;  /* 0xfffffed400307947 */ /* 0x000fea000383ffff */
.L_x_4064:
[----:B----4-:R4:W0:Y:S02]  /*16c20*/  SYNCS.PHASECHK.TRANS64.TRYWAIT P1, [R4+URZ+0x38850], R5 ;  /* 0x03885005040075a7 */ /* 0x010824000802017f */
[----:B0-----:R-:W-:Y:S05]  /*16c30*/  @!P1 NANOSLEEP.SYNCS 0x989680 ;  /* 0x009896800000995d */ /* 0x001fea0003900000 */
[----:B------:R-:W0:Y:S02]  /*16c40*/  @!P1 SYNCS.PHASECHK.TRANS64 P1, [R4+URZ+0x38850], R5 ;  /* 0x03885005040095a7 */ /* 0x000e24000802007f */
[----:B0-----:R-:W-:Y:S05]  /*16c50*/  @!P1 BRA `(.L_x_4064) ;  /* 0xfffffffc00f09947 */ /* 0x001fea000383ffff */
[----:B------:R-:W-:Y:S05]  /*16c60*/  BRA `(.L_x_4063) ;  /* 0xfffffed4003c7947 */ /* 0x000fea000383ffff */
.L_x_4069:
[----:B-1----:R-:W-:-:S04]  /*16c70*/  IMAD.U32 R7, RZ, RZ, UR5 ;  /* 0x00000005ff077e24 */ /* 0x002fc8000f8e00ff */
[----:B------:R1:W2:Y:S03]  /*16c80*/  SYNCS.PHASECHK.TRANS64.TRYWAIT P3, [R7+URZ+0x38830], R6 ;  /* 0x03883006070075a7 */ /* 0x0002a6000806017f */
[----:B--2---:R-:W-:Y:S05]  /*16c90*/  @!P3 NANOSLEEP.SYNCS 0x989680 ;  /* 0x009896800000b95d */ /* 0x004fea0003900000 */
[----:B------:R-:W2:Y:S02]  /*16ca0*/  @!P3 SYNCS.PHASECHK.TRANS64 P3, [R7+URZ+0x38830], R6 ;  /* 0x038830060700b5a7 */ /* 0x000ea4000806007f */
[----:B--2---:R-:W-:Y:S05]  /*16cb0*/  @!P3 BRA `(.L_x_4069) ;  /* 0xfffffffc00ecb947 */ /* 0x004fea000383ffff */
[----:B------:R-:W-:Y:S05]  /*16cc0*/  BRA `(.L_x_4068) ;  /* 0xfffffef800cc7947 */ /* 0x000fea000383ffff */
.L_x_4073:
[----:B-1----:R-:W-:-:S04]  /*16cd0*/  IMAD.U32 R7, RZ, RZ, UR5 ;  /* 0x00000005ff077e24 */ /* 0x002fc8000f8e00ff */
[----:B------:R1:W3:Y:S03]  /*16ce0*/  SYNCS.PHASECHK.TRANS64.TRYWAIT P3, [R7+URZ+0x38850], R6 ;  /* 0x03885006070075a7 */ /* 0x0002e6000806017f */
[----:B---3--:R-:W-:Y:S05]  /*16cf0*/  @!P3 NANOSLEEP.SYNCS 0x989680 ;  /* 0x009896800000b95d */ /* 0x008fea0003900000 */
[----:B------:R-:W3:Y:S02]  /*16d00*/  @!P3 SYNCS.PHASECHK.TRANS64 P3, [R7+URZ+0x38850], R6 ;  /* 0x038850060700b5a7 */ /* 0x000ee4000806007f */
[----:B---3--:R-:W-:Y:S05]  /*16d10*/  @!P3 BRA `(.L_x_4073) ;  /* 0xfffffffc00ecb947 */ /* 0x008fea000383ffff */
[----:B------:R-:W-:Y:S05]  /*16d20*/  BRA `(.L_x_4072) ;  /* 0xfffffefc00487947 */ /* 0x000fea000383ffff */
.L_x_4112:
[----:B------:R-:W2:Y:S01]  /*16d30*/  S2R R4, SR_TID.X ;  /* 0x0000000000047919 */ /* 0x000ea20000002100 */
[----:B------:R-:W-:Y:S01]  /*16d40*/  BSSY B0, `(.L_x_4235) ;  /* 0x000000a000007945 */ /* 0x000fe20003800000 */
[----:B------:R-:W-:Y:S02]  /*16d50*/  IMAD.MOV.U32 R12, RZ, RZ, RZ ;  /* 0x000000ffff0c7224 */ /* 0x000fe400078e00ff */
[----:B0-----:R-:W-:Y:S02]  /*16d60*/  IMAD.MOV.U32 R11, RZ, RZ, 0x1f ;  /* 0x0000001fff0b7424 */ /* 0x001fe400078e00ff */
[----:B------:R-:W-:Y:S01]  /*16d70*/  IMAD.MOV.U32 R15, RZ, RZ, -0x1 ;  /* 0xffffffffff0f7424 */ /* 0x000fe200078e00ff */
[----:B--2---:R-:W-:-:S04]  /*16d80*/  SHF.R.U32.HI R4, RZ, 0x5, R4 ;  /* 0x00000005ff047819 */ /* 0x004fc80000011604 */
[----:B------:R-:W-:-:S05]  /*16d90*/  LOP3.LUT R4, R4, 0x3, RZ, 0xc0, !PT ;  /* 0x0000000304047812 */ /* 0x000fca00078ec0ff */
[----:B------:R-:W-:-:S07]  /*16da0*/  IMAD.MOV.U32 R13, RZ, RZ, R4 ;  /* 0x000000ffff0d7224 */ /* 0x000fce00078e0004 */
[----:B-1----:R-:W-:Y:S05]  /*16db0*/  WARPSYNC.COLLECTIVE R15, `(.L_x_4236) ;  /* 0x000000000f087348 */ /* 0x002fea0003c00000 */
[----:B------:R0:W2:Y:S02]  /*16dc0*/  SHFL.IDX P6, R14, R13, R12, R11 ;  /* 0x0000000c0d0e7389 */ /* 0x0000a400000c000b */
[----:B012---:R-:W-:Y:S01]  /*16dd0*/  ENDCOLLECTIVE ;  /* 0x000000000000791b */ /* 0x007fe20003800000 */
.L_x_4236:
[----:B------:R-:W-:Y:S05]  /*16de0*/  BSYNC B0 ;  /* 0x0000000000007941 */ /* 0x000fea0003800000 */
.L_x_4235:
[----:B------:R-:W-:Y:S05]  /*16df0*/  BRA `(.L_x_4237) ;  /* 0xffffff9400c87947 */ /* 0x000fea000383ffff */
.L_x_4114:
[----:B------:R-:W-:Y:S01]  /*16e00*/  BSSY B0, `(.L_x_4238) ;  /* 0x0000006000007945 */ /* 0x000fe20003800000 */
[----:B------:R-:W-:-:S07]  /*16e10*/  IMAD.MOV.U32 R15, RZ, RZ, -0x1 ;  /* 0xffffffffff0f7424 */ /* 0x000fce00078e00ff */
[----:B012---:R-:W-:Y:S05]  /*16e20*/  WARPSYNC.COLLECTIVE R15, `(.L_x_4239) ;  /* 0x000000000f0c7348 */ /* 0x007fea0003c00000 */
[----:B------:R-:W-:Y:S02]  /*16e30*/  ELECT P6, UR62, PT ;  /* 0x00000000003e782f */ /* 0x000fe400038c0000 */
[----:B------:R-:W-:Y:S01]  /*16e40*/  MOV R14, UR62 ;  /* 0x0000003e000e7c02 */ /* 0x000fe20008000f00 */
[----:B012---:R-:W-:Y:S10]  /*16e50*/  ENDCOLLECTIVE ;  /* 0x000000000000791b */ /* 0x007ff40003800000 */
.L_x_4239:
[----:B------:R-:W-:Y:S05]  /*16e60*/  BSYNC B0 ;  /* 0x0000000000007941 */ /* 0x000fea0003800000 */
.L_x_4238:
[----:B------:R-:W-:Y:S05]  /*16e70*/  BRA `(.L_x_4240) ;  /* 0xffffff9400cc7947 */ /* 0x000fea000383ffff */
.L_x_4116:
[----:B---3--:R3:W4:Y:S02]  /*16e80*/  SYNCS.PHASECHK.TRANS64.TRYWAIT P0, [R0+URZ+0x38840], R2 ;  /* 0x03884002000075a7 */ /* 0x008724000800017f */
[----:B----4-:R-:W-:Y:S05]  /*16e90*/  @!P0 NANOSLEEP.SYNCS 0x989680 ;  /* 0x009896800000895d */ /* 0x010fea0003900000 */
[----:B------:R-:W4:Y:S02]  /*16ea0*/  @!P0 SYNCS.PHASECHK.TRANS64 P0, [R0+URZ+0x38840], R2 ;  /* 0x03884002000085a7 */ /* 0x000f24000800007f */
[----:B----4-:R-:W-:Y:S05]  /*16eb0*/  @!P0 BRA `(.L_x_4116) ;  /* 0xfffffffc00f08947 */ /* 0x010fea000383ffff */
[----:B------:R-:W-:Y:S05]  /*16ec0*/  BRA `(.L_x_4241) ;  /* 0xffffff9800307947 */ /* 0x000fea000383ffff */
.L_x_4120:
[----:B------:R0:W5:Y:S01]  /*16ed0*/  LDL R0, [R1+0x38] ;  /* 0x0000380001007983 */ /* 0x0001620000100800 */
        /* <DEDUP_REMOVED lines=8> */
.L_x_4242:
[----:B------:R-:W-:Y:S02]  /*16f60*/  IMAD.MOV.U32 R13, RZ, RZ, R3 ;  /* 0x000000ffff0d7224 */ /* 0x000fe400078e0003 */
[----:B------:R-:W-:Y:S01]  /*16f70*/  IMAD.MOV.U32 R4, RZ, RZ, R14 ;  /* 0x000000ffff047224 */ /* 0x000fe200078e000e */
[----:B------:R-:W-:-:S07]  /*16f80*/  LOP3.LUT R6, R6, 0x7f, RZ, 0xc0, !PT ;  /* 0x0000007f06067812 */ /* 0x000fce00078ec0ff */
[----:B------:R-:W-:Y:S05]  /*16f90*/  WARPSYNC.COLLECTIVE R15, `(.L_x_4243) ;  /* 0x000000000f087348 */ /* 0x000fea0003c00000 */
[----:B------:R0:W1:Y:S02]  /*16fa0*/  SHFL.IDX P6, R14, R13, R12, R11 ;  /* 0x0000000c0d0e7389 */ /* 0x00006400000c000b */
[----:B01----:R-:W-:Y:S01]  /*16fb0*/  ENDCOLLECTIVE ;  /* 0x000000000000791b */ /* 0x003fe20003800000 */
.L_x_4243:
[----:B------:R-:W-:-:S05]  /*16fc0*/  SHF.R.U32.HI R6, RZ, 0x3, R6 ;  /* 0x00000003ff067819 */ /* 0x000fca0000011606 */
[----:B------:R-:W-:-:S05]  /*16fd0*/  IMAD R10, R10, 0x40, R6 ;  /* 0x000000400a0a7824 */ /* 0x000fca00078e0206 */
[----:B------:R0:W-:Y:S01]  /*16fe0*/  STL [R1+0x4], R10 ;  /* 0x0000040a01007387 */ /* 0x0001e20000100800 */
[----:B------:R-:W-:Y:S02]  /*16ff0*/  IMAD.MOV.U32 R13, RZ, RZ, R2 ;  /* 0x000000ffff0d7224 */ /* 0x000fe400078e0002 */
[----:B------:R-:W-:Y:S02]  /*17000*/  IMAD.MOV.U32 R12, RZ, RZ, 0x1 ;  /* 0x00000001ff0c7424 */ /* 0x000fe400078e00ff */
[----:B------:R-:W-:-:S07]  /*17010*/  IMAD.MOV.U32 R5, RZ, RZ, R14 ;  /* 0x000000ffff057224 */ /* 0x000fce00078e000e */
[----:B0-----:R-:W-:Y:S05]  /*17020*/  WARPSYNC.COLLECTIVE R15, `(.L_x_4244) ;  /* 0x000000000f087348 */ /* 0x001fea0003c00000 */
[----:B------:R1:W2:Y:S02]  /*17030*/  SHFL.IDX P6, R14, R13, R12, R11 ;  /* 0x0000000c0d0e7389 */ /* 0x0002a400000c000b */
[----:B012---:R-:W-:Y:S01]  /*17040*/  ENDCOLLECTIVE ;  /* 0x000000000000791b */ /* 0x007fe20003800000 */
.L_x_4244:
[----:B------:R-:W-:Y:S02]  /*17050*/  IMAD.MOV.U32 R13, RZ, RZ, R3 ;  /* 0x000000ffff0d7224 */ /* 0x000fe400078e0003 */
[----:B------:R-:W-:-:S07]  /*17060*/  IMAD.MOV.U32 R6, RZ, RZ, R14 ;  /* 0x000000ffff067224 */ /* 0x000fce00078e000e */
[----:B------:R-:W-:Y:S05]  /*17070*/  WARPSYNC.COLLECTIVE R15, `(.L_x_4245) ;  /* 0x000000000f087348 */ /* 0x000fea0003c00000 */
[----:B------:R0:W1:Y:S02]  /*17080*/  SHFL.IDX P6, R14, R13, R12, R11 ;  /* 0x0000000c0d0e7389 */ /* 0x00006400000c000b */
[----:B01----:R-:W-:Y:S01]  /*17090*/  ENDCOLLECTIVE ;  /* 0x000000000000791b */ /* 0x003fe20003800000 */
.L_x_4245:
[----:B------:R-:W-:Y:S02]  /*170a0*/  IMAD.MOV.U32 R13, RZ, RZ, R2 ;  /* 0x000000ffff0d7224 */ /* 0x000fe400078e0002 */
[----:B------:R-:W-:Y:S02]  /*170b0*/  IMAD.MOV.U32 R12, RZ, RZ, 0x2 ;  /* 0x00000002ff0c7424 */ /* 0x000fe400078e00ff */
[----:B------:R-:W-:Y:S02]  /*170c0*/  IMAD R0, R0, R7, RZ ;  /* 0x0000000700007224 */ /* 0x000fe400078e02ff */
[----:B------:R-:W-:-:S03]  /*170d0*/  VIADD R7, R10, 0x10 ;  /* 0x000000100a077836 */ /* 0x000fc60000000000 */
[----:B------:R-:W-:Y:S02]  /*170e0*/  ISETP.GE.AND P1, PT, R10, R0, PT ;  /* 0x000000000a00720c */ /* 0x000fe40003f26270 */
[----:B------:R0:W-:Y:S11]  /*170f0*/  STL [R1+0x50], R7 ;  /* 0x0000500701007387 */ /* 0x0001f60000100800 */
        /* <DEDUP_REMOVED lines=8> */
[----:B------:R1:W-:Y:S01]  /*17180*/  @!P1 LDGSTS.E.BYPASS.LTC128B.128 [R8+0x20400], desc[UR38][R4.64], !P0 ;  /* 0x2040000004089fae */ /* 0x0003e2000c101d66 */
[----:B------:R-:W-:Y:S01]  /*17190*/  ISETP.GE.AND P1, PT, R7, R0, PT ;  /* 0x000000000700720c */ /* 0x000fe20003f26270 */
[----:B0-----:R-:W-:-:S05]  /*171a0*/  VIADD R7, R10, 0x20 ;  /* 0x000000200a077836 */ /* 0x001fca0000000000 */
[----:B------:R0:W-:Y:S01]  /*171b0*/  STL [R1+0x5c], R7 ;  /* 0x00005c0701007387 */ /* 0x0001e20000100800 */
[----:B-1----:R-:W-:-:S07]  /*171c0*/  IMAD.MOV.U32 R4, RZ, RZ, R14 ;  /* 0x000000ffff047224 */ /* 0x002fce00078e000e */
[----:B0-----:R-:W-:Y:S05]  /*171d0*/  WARPSYNC.COLLECTIVE R15, `(.L_x_4246) ;  /* 0x000000000f087348 */ /* 0x001fea0003c00000 */
[----:B------:R1:W2:Y:S02]  /*171e0*/  SHFL.IDX P6, R14, R13, R12, R11 ;  /* 0x0000000c0d0e7389 */ /* 0x0002a400000c000b */
[----:B012---:R-:W-:Y:S01]  /*171f0*/  ENDCOLLECTIVE ;  /* 0x000000000000791b */ /* 0x007fe20003800000 */
.L_x_4246:
        /* <DEDUP_REMOVED lines=10> */
.L_x_4247:
[----:B------:R-:W-:Y:S01]  /*172a0*/  @!PT LDS RZ, [RZ] ;  /* 0x00000000fffff984 */ /* 0x000fe20000000800 */
[----:B------:R-:W-:Y:S01]  /*172b0*/  @!PT LDS RZ, [RZ] ;  /* 0x00000000fffff984 */ /* 0x000fe20000000800 */
[----:B------:R-:W-:Y:S01]  /*172c0*/  @!PT LDS RZ, [RZ] ;  /* 0x00000000fffff984 */ /* 0x000fe20000000800 */
[----:B------:R0:W-:Y:S01]  /*172d0*/  @!P1 LDGSTS.E.BYPASS.LTC128B.128 [R8+0x20c00], desc[UR38][R4.64], !P0 ;  /* 0x20c0000004089fae */ /* 0x0001e2000c101d66 */
[----:B------:R-:W-:Y:S01]  /*172e0*/  ISETP.GE.AND P1, PT, R7, R0, PT ;  /* 0x000000000700720c */ /* 0x000fe20003f26270 */
[----:B------:R-:W-:Y:S02]  /*172f0*/  IMAD.MOV.U32 R13, RZ, RZ, R2 ;  /* 0x000000ffff0d7224 */ /* 0x000fe400078e0002 */
[----:B------:R-:W-:Y:S02]  /*17300*/  IMAD.MOV.U32 R12, RZ, RZ, 0x3 ;  /* 0x00000003ff0c7424 */ /* 0x000fe400078e00ff */
[----:B0-----:R-:W-:-:S08]  /*17310*/  IMAD.MOV.U32 R4, RZ, RZ, R14 ;  /* 0x000000ffff047224 */ /* 0x001fd000078e000e */
[----:B------:R-:W-:Y:S05]  /*17320*/  WARPSYNC.COLLECTIVE R15, `(.L_x_4248) ;  /* 0x000000000f087348 */ /* 0x000fea0003c00000 */
[----:B------:R0:W1:Y:S02]  /*17330*/  SHFL.IDX P6, R14, R13, R12, R11 ;  /* 0x0000000c0d0e7389 */ /* 0x00006400000c000b */
[----:B01----:R-:W-:Y:S01]  /*17340*/  ENDCOLLECTIVE ;  /* 0x000000000000791b */ /* 0x003fe20003800000 */
.L_x_4248:
        /* <DEDUP_REMOVED lines=9> */
[----:B------:R0:W-:Y:S02]  /*173e0*/  @!P1 LDGSTS.E.BYPASS.LTC128B.128 [R8+0x21400], desc[UR38][R4.64], !P0 ;  /* 0x2140000004089fae */ /* 0x0001e4000c101d66 */
[----:B0-----:R-:W-:-:S07]  /*173f0*/  IMAD.MOV.U32 R4, RZ, RZ, R14 ;  /* 0x000000ffff047224 */ /* 0x001fce00078e000e */
[----:B------:R-:W-:Y:S05]  /*17400*/  WARPSYNC.COLLECTIVE R15, `(.L_x_4249) ;  /* 0x000000000f087348 */ /* 0x000fea0003c00000 */
[----:B------:R0:W1:Y:S02]  /*17410*/  SHFL.IDX P6, R14, R13, R12, R11 ;  /* 0x0000000c0d0e7389 */ /* 0x00006400000c000b */
[----:B01----:R-:W-:Y:S01]  /*17420*/  ENDCOLLECTIVE ;  /* 0x000000000000791b */ /* 0x003fe20003800000 */
.L_x_4249:
[----:B------:R-:W-:Y:S01]  /*17430*/  IMAD.MOV.U32 R3, RZ, RZ, R14 ;  /* 0x000000ffff037224 */ /* 0x000fe200078e000e */
[----:B------:R-:W-:Y:S06]  /*17440*/  BRA `(.L_x_4250) ;  /* 0xffffff9c006c7947 */ /* 0x000fec000383ffff */
.L_x_4124:
[----:B------:R-:W2:Y:S04]  /*17450*/  LDL.LU R12, [R1+0x38] ;  /* 0x00003800010c7983 */ /* 0x000ea80000300800 */
[----:B------:R-:W3:Y:S04]  /*17460*/  LDL.LU R11, [R1+0x4] ;  /* 0x00000400010b7983 */ /* 0x000ee80000300800 */
[----:B------:R-:W4:Y:S04]  /*17470*/  LDL.LU R9, [R1+0x50] ;  /* 0x0000500001097983 */ /* 0x000f280000300800 */
[----:B------:R-:W5:Y:S01]  /*17480*/  LDL.LU R8, [R1+0x5c] ;  /* 0x00005c0001087983 */ /* 0x000f620000300800 */
[----:B------:R-:W-:Y:S01]  /*17490*/  LOP3.LUT R19, R19, 0xffffffdf, RZ, 0xc0, !PT ;  /* 0xffffffdf13137812 */ /* 0x000fe200078ec0ff */
[----:B------:R-:W-:Y:S01]  /*174a0*/  BSSY B0, `(.L_x_4251) ;  /* 0x0000015000007945 */ /* 0x000fe20003800000 */
[----:B------:R-:W-:-:S02]  /*174b0*/  IMAD.MOV.U32 R13, RZ, RZ, R4 ;  /* 0x000000ffff0d7224 */ /* 0x000fc400078e0004 */
[----:B------:R-:W-:Y:S02]  /*174c0*/  IMAD.MOV.U32 R15, RZ, RZ, -0x1 ;  /* 0xffffffffff0f7424 */ /* 0x000fe400078e00ff */
[----:B--2---:R-:W-:Y:S02]  /*174d0*/  IMAD R7, R12, R7, RZ ;  /* 0x000000070c077224 */ /* 0x004fe400078e02ff */
[----:B------:R-:W-:-:S03]  /*174e0*/  IMAD.MOV.U32 R12, RZ, RZ, RZ ;  /* 0x000000ffff0c7224 */ /* 0x000fc600078e00ff */
[-C--:B---3--:R-:W-:Y:S01]  /*174f0*/  ISETP.GE.AND P2, PT, R11, R7.reuse, PT ;  /* 0x000000070b00720c */ /* 0x088fe20003f46270 */
[----:B------:R-:W-:Y:S01]  /*17500*/  IMAD.MOV.U32 R11, RZ, RZ, 0x181f ;  /* 0x0000181fff0b7424 */ /* 0x000fe200078e00ff */
[-C--:B----4-:R-:W-:Y:S02]  /*17510*/  ISETP.GE.AND P3, PT, R9, R7.reuse, PT ;  /* 0x000000070900720c */ /* 0x090fe40003f66270 */
[----:B-----5:R-:W-:-:S09]  /*17520*/  ISETP.GE.AND P4, PT, R8, R7, PT ;  /* 0x000000070800720c */ /* 0x020fd20003f86270 */
[----:B------:R-:W-:-:S04]  /*17530*/  @!P2 LOP3.LUT R2, R5, 0x40, RZ, 0xc0, !PT ;  /* 0x000000400502a812 */ /* 0x000fc800078ec0ff */
[----:B------:R-:W-:-:S04]  /*17540*/  @!P2 SHF.R.U32.HI R2, RZ, 0x2, R2 ;  /* 0x00000002ff02a819 */ /* 0x000fc80000011602 */
[----:B------:R-:W-:Y:S02]  /*17550*/  @!P2 ISETP.NE.U32.AND P6, PT, R2, RZ, PT ;  /* 0x000000ff0200a20c */ /* 0x000fe40003fc5070 */
[----:B------:R-:W-:-:S04]  /*17560*/  @!P2 LOP3.LUT R2, R6, 0x80, RZ, 0xc0, !PT ;  /* 0x000000800602a812 */ /* 0x000fc800078ec0ff */
[----:B------:R-:W-:-:S07]  /*17570*/  @!P2 SHF.R.U32.HI R2, RZ, 0x3, R2 ;  /* 0x00000003ff02a819 */ /* 0x000fce0000011602 */
[----:B------:R-:W-:Y:S02]  /*17580*/  @P6 LOP3.LUT R19, R19, 0x20, RZ, 0xfc, !PT ;  /* 0x0000002013136812 */ /* 0x000fe400078efcff */
[----:B------:R-:W-:Y:S02]  /*17590*/  @!P2 ISETP.NE.U32.AND P6, PT, R2, RZ, PT ;  /* 0x000000ff0200a20c */ /* 0x000fe40003fc5070 */
[----:B------:R-:W-:-:S11]  /*175a0*/  LOP3.LUT R19, R19, 0xffffffef, RZ, 0xc0, !PT ;  /* 0xffffffef13137812 */ /* 0x000fd600078ec0ff */
[----:B------:R-:W-:-:S07]  /*175b0*/  @P6 LOP3.LUT R19, R19, 0x10, RZ, 0xfc, !PT ;  /* 0x0000001013136812 */ /* 0x000fce00078efcff */
[----:B------:R-:W-:Y:S05]  /*175c0*/  WARPSYNC.COLLECTIVE R15, `(.L_x_4252) ;  /* 0x000000000f087348 */ /* 0x000fea0003c00000 */
[----:B------:R0:W1:Y:S02]  /*175d0*/  SHFL.IDX P6, R14, R13, R12, R11 ;  /* 0x0000000c0d0e7389 */ /* 0x00006400000c000b */
[----:B01----:R-:W-:Y:S01]  /*175e0*/  ENDCOLLECTIVE ;  /* 0x000000000000791b */ /* 0x003fe20003800000 */
.L_x_4252:
[----:B------:R-:W-:Y:S05]  /*175f0*/  BSYNC B0 ;  /* 0x0000000000007941 */ /* 0x000fea0003800000 */
.L_x_4251:
[----:B------:R0:W-:Y:S04]  /*17600*/  STL [R1+0x74], R7 ;  /* 0x0000740701007387 */ /* 0x0001e80000100800 */
[----:B0-----:R0:W5:Y:S01]  /*17610*/  LDL R7, [R1+0x14] ;  /* 0x0000140001077983 */ /* 0x0011620000100800 */
[----:B------:R-:W-:Y:S01]  /*17620*/  IMAD.MOV.U32 R13, RZ, RZ, R0 ;  /* 0x000000ffff0d7224 */ /* 0x000fe200078e0000 */
[----:B------:R-:W-:Y:S01]  /*17630*/  LOP3.LUT R19, R19, 0xffff7fff, RZ, 0xc0, !PT ;  /* 0xffff7fff13137812 */ /* 0x000fe200078ec0ff */
[----:B------:R-:W-:Y:S02]  /*17640*/  IMAD.MOV.U32 R12, RZ, RZ, RZ ;  /* 0x000000ffff0c7224 */ /* 0x000fe400078e00ff */
[----:B------:R-:W-:Y:S01]  /*17650*/  IMAD.MOV.U32 R11, RZ, RZ, 0x181f ;  /* 0x0000181fff0b7424 */ /* 0x000fe200078e00ff */
[----:B------:R-:W-:Y:S01]  /*17660*/  @P0 LOP3.LUT R19, R19, 0x8000, RZ, 0xfc, !PT ;  /* 0x0000800013130812 */ /* 0x000fe200078efcff */
[----:B------:R-:W-:-:S02]  /*17670*/  IMAD.MOV.U32 R15, RZ, RZ, -0x1 ;  /* 0xffffffffff0f7424 */ /* 0x000fc400078e00ff */
[----:B------:R-:W-:Y:S01]  /*17680*/  IMAD.MOV.U32 R2, RZ, RZ, R14 ;  /* 0x000000ffff027224 */ /* 0x000fe200078e000e */
[----:B0-----:R-:W-:-:S13]  /*17690*/  LOP3.LUT P0, RZ, R19, 0x8, RZ, 0xc0, !PT ;  /* 0x0000000813ff7812 */ /* 0x001fda000780c0ff */
[----:B-----5:R-:W-:Y:S05]  /*176a0*/  WARPSYNC.COLLECTIVE R15, `(.L_x_4253) ;  /* 0x000000000f087348 */ /* 0x020fea0003c00000 */
[----:B------:R0:W1:Y:S02]  /*176b0*/  SHFL.IDX P6, R14, R13, R12, R11 ;  /* 0x0000000c0d0e7389 */ /* 0x00006400000c000b */
[----:B01---5:R-:W-:Y:S01]  /*176c0*/  ENDCOLLECTIVE ;  /* 0x000000000000791b */ /* 0x023fe20003800000 */
.L_x_4253:
[----:B------:R-:W-:-:S04]  /*176d0*/  LOP3.LUT R19, R19, 0xffffbfff, RZ, 0xc0, !PT ;  /* 0xffffbfff13137812 */ /* 0x000fc800078ec0ff */
[----:B------:R-:W-:-:S04]  /*176e0*/  @P1 LOP3.LUT R19, R19, 0x4000, RZ, 0xfc, !PT ;  /* 0x0000400013131812 */ /* 0x000fc800078efcff */
[C---:B------:R-:W-:Y:S02]  /*176f0*/  LOP3.LUT P1, RZ, R19.reuse, 0x4, RZ, 0xc0, !PT ;  /* 0x0000000413ff7812 */ /* 0x040fe4000782c0ff */
[----:B------:R-:W-:Y:S01]  /*17700*/  LOP3.LUT R19, R19, 0xffffdfff, RZ, 0xc0, !PT ;  /* 0xffffdfff13137812 */ /* 0x000fe200078ec0ff */
[----:B------:R-:W-:-:S03]  /*17710*/  IMAD.MOV.U32 R13, RZ, RZ, R4 ;  /* 0x000000ffff0d7224 */ /* 0x000fc600078e0004 */
[----:B------:R-:W-:Y:S01]  /*17720*/  @P3 LOP3.LUT R19, R19, 0x2000, RZ, 0xfc, !PT ;  /* 0x0000200013133812 */ /* 0x000fe200078efcff */
[----:B------:R-:W-:-:S03]  /*17730*/  IMAD.MOV.U32 R12, RZ, RZ, 0x1 ;  /* 0x00000001ff0c7424 */ /* 0x000fc600078e00ff */
[C---:B------:R-:W-:Y:S02]  /*17740*/  LOP3.LUT P3, RZ, R19.reuse, 0x2, RZ, 0xc0, !PT ;  /* 0x0000000213ff7812 */ /* 0x040fe4000786c0ff */
[----:B------:R-:W-:Y:S01]  /*17750*/  LOP3.LUT R19, R19, 0xfffffbff, RZ, 0xc0, !PT ;  /* 0xfffffbff13137812 */ /* 0x000fe200078ec0ff */
[----:B------:R-:W-:-:S03]  /*17760*/  IMAD.MOV.U32 R3, RZ, RZ, R14 ;  /* 0x000000ffff037224 */ /* 0x000fc600078e000e */
[----:B------:R-:W-:Y:S02]  /*17770*/  @P4 LOP3.LUT R19, R19, 0x400, RZ, 0xfc, !PT ;  /* 0x0000040013134812 */ /* 0x000fe400078efcff */
[----:B------:R-:W-:Y:S02]  /*17780*/  @!P2 LEA R3, P6, R10, R3, 0x1 ;  /* 0x000000030a03a211 */ /* 0x000fe400078c08ff */
[----:B------:R-:W-:-:S03]  /*17790*/  LOP3.LUT P4, RZ, R19, 0x10, RZ, 0xc0, !PT ;  /* 0x0000001013ff7812 */ /* 0x000fc6000788c0ff */
[----:B------:R-:W-:Y:S01]  /*177a0*/  @!P2 IMAD.X R2, RZ, RZ, R2, P6 ;  /* 0x000000ffff02a224 */ /* 0x000fe200030e0602 */
[----:B------:R-:W-:-:S04]  /*177b0*/  LOP3.LUT P6, RZ, R19, 0x20, RZ, 0xc0, !PT ;  /* 0x0000002013ff7812 */ /* 0x000fc800078cc0ff */
[----:B------:R-:W-:-:S04]  /*177c0*/  @!P2 LOP3.LUT R3, R3, R2, RZ, 0x3c, !PT ;  /* 0x000000020303a212 */ /* 0x000fc800078e3cff */
[----:B------:R-:W-:-:S04]  /*177d0*/  @!P2 LOP3.LUT R2, R3, R2, RZ, 0x3c, !PT ;  /* 0x000000020302a212 */ /* 0x000fc800078e3cff */
[----:B------:R-:W-:-:S05]  /*177e0*/  @!P2 LOP3.LUT R3, R3, R2, RZ, 0x3c, !PT ;  /* 0x000000020303a212 */ /* 0x000fca00078e3cff */
[----:B------:R-:W-:Y:S01]  /*177f0*/  @!PT LDS RZ, [RZ] ;  /* 0x00000000fffff984 */ /* 0x000fe20000000800 */
[----:B------:R-:W-:Y:S01]  /*17800*/  @!PT LDS RZ, [RZ] ;  /* 0x00000000fffff984 */ /* 0x000fe20000000800 */
[----:B------:R-:W-:Y:S01]  /*17810*/  @!PT LDS RZ, [RZ] ;  /* 0x00000000fffff984 */ /* 0x000fe20000000800 */
[----:B------:R0:W-:Y:S01]  /*17820*/  @!P2 LDGSTS.E.BYPASS.LTC128B.128 [R7+0x26400], desc[UR38][R2.64], !P0 ;  /* 0x264000000207afae */ /* 0x0001e2000c101d66 */
[----:B------:R-:W-:-:S03]  /*17830*/  LOP3.LUT P0, RZ, R19, 0x8000, RZ, 0xc0, !PT ;  /* 0x0000800013ff7812 */ /* 0x000fc6000780c0ff */
[----:B------:R0:W-:Y:S01]  /*17840*/  @!P2 LDGSTS.E.BYPASS.LTC128B.128 [R7+0x28400], desc[UR38][R2.64+0x80], !P1 ;  /* 0x284000800207afae */ /* 0x0001e2000c901d66 */
[----:B------:R-:W-:-:S03]  /*17850*/  LOP3.LUT P1, RZ, R19, 0x4000, RZ, 0xc0, !PT ;  /* 0x0000400013ff7812 */ /* 0x000fc6000782c0ff */
[----:B------:R0:W-:Y:S01]  /*17860*/  @!P2 LDGSTS.E.BYPASS.LTC128B.128 [R7+0x2a400], desc[UR38][R2.64+0x100], !P3 ;  /* 0x2a4001000207afae */ /* 0x0001e2000d901d66 */
[C---:B------:R-:W-:Y:S02]  /*17870*/  LOP3.LUT P3, RZ, R19.reuse, 0x2000, RZ, 0xc0, !PT ;  /* 0x0000200013ff7812 */ /* 0x040fe4000786c0ff */
[----:B------:R-:W-:Y:S01]  /*17880*/  LOP3.LUT R19, R19, 0xfffff7ff, RZ, 0xc0, !PT ;  /* 0xfffff7ff13137812 */ /* 0x000fe200078ec0ff */
[----:B------:R0:W-:Y:S03]  /*17890*/  @!P2 LDGSTS.E.BYPASS.LTC128B.128 [R7+0x2c400], desc[UR38][R2.64+0x180], !P5 ;  /* 0x2c4001800207afae */ /* 0x0001e6000e901d66 */
[----:B------:R-:W-:Y:S01]  /*178a0*/  @P5 LOP3.LUT R19, R19, 0x800, RZ, 0xfc, !PT ;  /* 0x0000080013135812 */ /* 0x000fe200078efcff */
[----:B------:R0:W-:Y:S03]  /*178b0*/  @!P2 LDGSTS.E.BYPASS.LTC128B.128 [R7+0x2e400], desc[UR38][R2.64+0x200], !P0 ;  /* 0x2e4002000207afae */ /* 0x0001e6000c101d66 */
[C---:B------:R-:W-:Y:S01]  /*178c0*/  LOP3.LUT P5, RZ, R19.reuse, 0x4, RZ, 0xc0, !PT ;  /* 0x0000000413ff7812 */ /* 0x040fe200078ac0ff */
[----:B------:R0:W-:Y:S01]  /*178d0*/  @!P2 LDGSTS.E.BYPASS.LTC128B.128 [R7+0x30400], desc[UR38][R2.64+0x280], !P1 ;  /* 0x304002800207afae */ /* 0x0001e2000c901d66 */
[----:B------:R-:W-:-:S02]  /*178e0*/  LOP3.LUT R19, R19, 0xffffefff, RZ, 0xc0, !PT ;  /* 0xffffefff13137812 */ /* 0x000fc400078ec0ff */
[----:B------:R-:W-:Y:S01]  /*178f0*/  @!P3 LOP3.LUT R8, R6, 0x80, RZ, 0xc0, !PT ;  /* 0x000000800608b812 */ /* 0x000fe200078ec0ff */
[----:B------:R0:W-:Y:S01]  /*17900*/  @!P2 LDGSTS.E.BYPASS.LTC128B.128 [R7+0x32400], desc[UR38][R2.64+0x300], P6 ;  /* 0x324003000207afae */ /* 0x0001e2000b101d66 */
[----:B------:R-:W-:Y:S02]  /*17910*/  @!P3 LOP3.LUT R9, R5, 0x40, RZ, 0xc0, !PT ;  /* 0x000000400509b812 */ /* 0x000fe400078ec0ff */
[----:B------:R-:W-:-:S07]  /*17920*/  @!P3 SHF.R.U32.HI R8, RZ, 0x3, R8 ;  /* 0x00000003ff08b819 */ /* 0x000fce0000011608 */
[----:B0-----:R-:W-:Y:S05]  /*17930*/  WARPSYNC.COLLECTIVE R15, `(.L_x_4254) ;  /* 0x000000000f087348 */ /* 0x001fea0003c00000 */
[----:B------:R1:W2:Y:S02]  /*17940*/  SHFL.IDX P6, R14, R13, R12, R11 ;  /* 0x0000000c0d0e7389 */ /* 0x0002a400000c000b */
[----:B012---:R-:W-:Y:S01]  /*17950*/  ENDCOLLECTIVE ;  /* 0x000000000000791b */ /* 0x007fe20003800000 */
.L_x_4254:
[----:B------:R-:W-:Y:S01]  /*17960*/  @!P3 SHF.R.U32.HI R9, RZ, 0x2, R9 ;  /* 0x00000002ff09b819 */ /* 0x000fe20000011609 */
[----:B------:R-:W-:Y:S01]  /*17970*/  @!PT LDS RZ, [RZ] ;  /* 0x00000000fffff984 */ /* 0x000fe20000000800 */
[----:B------:R-:W-:Y:S01]  /*17980*/  @!PT LDS RZ, [RZ] ;  /* 0x00000000fffff984 */ /* 0x000fe20000000800 */
[----:B------:R-:W-:Y:S01]  /*17990*/  @!PT LDS RZ, [RZ] ;  /* 0x00000000fffff984 */ /* 0x000fe20000000800 */
[----:B------:R0:W-:Y:S01]  /*179a0*/  @!P2 LDGSTS.E.BYPASS.LTC128B.128 [R7+0x34400], desc[UR38][R2.64+0x380], P4 ;  /* 0x344003800207afae */ /* 0x0001e2000a101d66 */
[----:B------:R-:W-:Y:S02]  /*179b0*/  @!P3 ISETP.NE.U32.AND P4, PT, R8, RZ, PT ;  /* 0x000000ff0800b20c */ /* 0x000fe40003f85070 */
[----:B------:R-:W-:Y:S02]  /*179c0*/  @!P3 ISETP.NE.U32.AND P2, PT, R9, RZ, PT ;  /* 0x000000ff0900b20c */ /* 0x000fe40003f45070 */
[----:B------:R-:W-:-:S04]  /*179d0*/  @P5 LOP3.LUT R19, R19, 0x1000, RZ, 0xfc, !PT ;  /* 0x0000100013135812 */ /* 0x000fc800078efcff */
[C---:B------:R-:W-:Y:S01]  /*179e0*/  LOP3.LUT P5, RZ, R19.reuse, 0x8, RZ, 0xc0, !PT ;  /* 0x0000000813ff7812 */ /* 0x040fe200078ac0ff */
[----:B------:R-:W-:Y:S01]  /*179f0*/  IMAD.MOV.U32 R13, RZ, RZ, R0 ;  /* 0x000000ffff0d7224 */ /* 0x000fe200078e0000 */
[----:B------:R-:W-:-:S05]  /*17a00*/  LOP3.LUT R19, R19, 0xffffffdf, RZ, 0xc0, !PT ;  /* 0xffffffdf13137812 */ /* 0x000fca00078ec0ff */
[----:B------:R-:W-:Y:S01]  /*17a10*/  @P2 LOP3.LUT R19, R19, 0x20, RZ, 0xfc, !PT ;  /* 0x0000002013132812 */ /* 0x000fe200078efcff */
[----:B0-----:R-:W-:-:S07]  /*17a20*/  IMAD.MOV.U32 R8, RZ, RZ, R14 ;  /* 0x000000ffff087224 */ /* 0x001fce00078e000e */
[----:B------:R-:W-:Y:S05]  /*17a30*/  WARPSYNC.COLLECTIVE R15, `(.L_x_4255) ;  /* 0x000000000f087348 */ /* 0x000fea0003c00000 */
[----:B------:R0:W1:Y:S02]  /*17a40*/  SHFL.IDX P6, R14, R13, R12, R11 ;  /* 0x0000000c0d0e7389 */ /* 0x00006400000c000b */
[----:B01----:R-:W-:Y:S01]  /*17a50*/  ENDCOLLECTIVE ;  /* 0x000000000000791b */ /* 0x003fe20003800000 */
.L_x_4255:
[----:B------:R-:W-:Y:S02]  /*17a60*/  IMAD.MOV.U32 R13, RZ, RZ, R4 ;  /* 0x000000ffff0d7224 */ /* 0x000fe400078e0004 */
[----:B------:R-:W-:Y:S01]  /*17a70*/  IMAD.MOV.U32 R12, RZ, RZ, 0x2 ;  /* 0x00000002ff0c7424 */ /* 0x000fe200078e00ff */
[----:B------:R-:W-:Y:S02]  /*17a80*/  @!P3 LEA R21, P2, R10, R14, 0x1 ;  /* 0x0000000e0a15b211 */ /* 0x000fe400078408ff */
[----:B------:R-:W-:-:S03]  /*17a90*/  LOP3.LUT P6, RZ, R19, 0x20, RZ, 0xc0, !PT ;  /* 0x0000002013ff7812 */ /* 0x000fc600078cc0ff */
[----:B------:R-:W-:Y:S01]  /*17aa0*/  @!P3 IMAD.X R8, RZ, RZ, R8, P2 ;  /* 0x000000ffff08b224 */ /* 0x000fe200010e0608 */
[----:B------:R-:W-:Y:S01]  /*17ab0*/  LOP3.LUT P2, RZ, R19, 0x2, RZ, 0xc0, !PT ;  /* 0x0000000213ff7812 */ /* 0x000fe2000784c0ff */
[----:B------:R-:W-:Y:S02]  /*17ac0*/  @!P3 IMAD.MOV.U32 R2, RZ, RZ, R21 ;  /* 0x000000ffff02b224 */ /* 0x000fe400078e0015 */
[----:B------:R-:W-:-:S05]  /*17ad0*/  @!P3 IMAD.MOV.U32 R3, RZ, RZ, R8 ;  /* 0x000000ffff03b224 */ /* 0x000fca00078e0008 */
[----:B------:R-:W-:Y:S01]  /*17ae0*/  @!PT LDS RZ, [RZ] ;  /* 0x00000000fffff984 */ /* 0x000fe20000000800 */
[----:B------:R-:W-:Y:S01]  /*17af0*/  @!PT LDS RZ, [RZ] ;  /* 0x00000000fffff984 */ /* 0x000fe20000000800 */
[----:B------:R-:W-:Y:S01]  /*17b00*/  @!PT LDS RZ, [RZ] ;  /* 0x00000000fffff984 */ /* 0x000fe20000000800 */
[----:B------:R0:W-:Y:S01]  /*17b10*/  @!P3 LDGSTS.E.BYPASS.LTC128B.128 [R7+0x26c00], desc[UR38][R2.64], !P5 ;  /* 0x26c000000207bfae */ /* 0x0001e2000e901d66 */
[----:B------:R-:W-:-:S13]  /*17b20*/  LOP3.LUT P5, RZ, R19, 0x1000, RZ, 0xc0, !PT ;  /* 0x0000100013ff7812 */ /* 0x000fda00078ac0ff */
[----:B------:R0:W-:Y:S01]  /*17b30*/  @!P3 LDGSTS.E.BYPASS.LTC128B.128 [R7+0x28c00], desc[UR38][R2.64+0x80], !P5 ;  /* 0x28c000800207bfae */ /* 0x0001e2000e901d66 */
[C---:B------:R-:W-:Y:S02]  /*17b40*/  LOP3.LUT P5, RZ, R19.reuse, 0x800, RZ, 0xc0, !PT ;  /* 0x0000080013ff7812 */ /* 0x040fe400078ac0ff */
[----:B------:R-:W-:Y:S01]  /*17b50*/  LOP3.LUT R19, R19, 0xffffff7f, RZ, 0xc0, !PT ;  /* 0xffffff7f13137812 */ /* 0x000fe200078ec0ff */
[----:B------:R0:W-:Y:S03]  /*17b60*/  @!P3 LDGSTS.E.BYPASS.LTC128B.128 [R7+0x2ac00], desc[UR38][R2.64+0x100], !P2 ;  /* 0x2ac001000207bfae */ /* 0x0001e6000d101d66 */
[----:B------:R-:W-:-:S04]  /*17b70*/  @P2 LOP3.LUT R19, R19, 0x80, RZ, 0xfc, !PT ;  /* 0x0000008013132812 */ /* 0x000fc800078efcff */
[C---:B------:R-:W-:Y:S02]  /*17b80*/  LOP3.LUT P2, RZ, R19.reuse, 0x4, RZ, 0xc0, !PT ;  /* 0x0000000413ff7812 */ /* 0x040fe4000784c0ff */
[----:B------:R-:W-:Y:S01]  /*17b90*/  LOP3.LUT R19, R19, 0xfffffeff, RZ, 0xc0, !PT ;  /* 0xfffffeff13137812 */ /* 0x000fe200078ec0ff */
[----:B------:R0:W-:Y:S04]  /*17ba0*/  @!P3 LDGSTS.E.BYPASS.LTC128B.128 [R7+0x2cc00], desc[UR38][R2.64+0x180], !P5 ;  /* 0x2cc001800207bfae */ /* 0x0001e8000e901d66 */
[----:B------:R0:W-:Y:S04]  /*17bb0*/  @!P3 LDGSTS.E.BYPASS.LTC128B.128 [R7+0x2ec00], desc[UR38][R2.64+0x200], !P0 ;  /* 0x2ec002000207bfae */ /* 0x0001e8000c101d66 */
[----:B------:R0:W-:Y:S02]  /*17bc0*/  @!P3 LDGSTS.E.BYPASS.LTC128B.128 [R7+0x30c00], desc[UR38][R2.64+0x280], !P1 ;  /* 0x30c002800207bfae */ /* 0x0001e4000c901d66 */
[----:B------:R-:W-:-:S02]  /*17bd0*/  @P2 LOP3.LUT R19, R19, 0x100, RZ, 0xfc, !PT ;  /* 0x0000010013132812 */ /* 0x000fc400078efcff */
[----:B------:R0:W-:Y:S02]  /*17be0*/  @!P3 LDGSTS.E.BYPASS.LTC128B.128 [R7+0x32c00], desc[UR38][R2.64+0x300], P6 ;  /* 0x32c003000207bfae */ /* 0x0001e4000b101d66 */
[----:B------:R-:W-:-:S13]  /*17bf0*/  LOP3.LUT P2, RZ, R19, 0x8, RZ, 0xc0, !PT ;  /* 0x0000000813ff7812 */ /* 0x000fda000784c0ff */
[----:B0-----:R-:W-:Y:S05]  /*17c00*/  WARPSYNC.COLLECTIVE R15, `(.L_x_4256) ;  /* 0x000000000f087348 */ /* 0x001fea0003c00000 */
[----:B------:R1:W2:Y:S02]  /*17c10*/  SHFL.IDX P6, R14, R13, R12, R11 ;  /* 0x0000000c0d0e7389 */ /* 0x0002a400000c000b */
[----:B012---:R-:W-:Y:S01]  /*17c20*/  ENDCOLLECTIVE ;  /* 0x000000000000791b */ /* 0x007fe20003800000 */
.L_x_4256:
[----:B------:R-:W-:Y:S01]  /*17c30*/  LOP3.LUT R19, R19, 0xfffffdff, RZ, 0xc0, !PT ;  /* 0xfffffdff13137812 */ /* 0x000fe200078ec0ff */
[----:B------:R-:W-:Y:S01]  /*17c40*/  @!PT LDS RZ, [RZ] ;  /* 0x00000000fffff984 */ /* 0x000fe20000000800 */
[----:B------:R-:W-:Y:S01]  /*17c50*/  @!PT LDS RZ, [RZ] ;  /* 0x00000000fffff984 */ /* 0x000fe20000000800 */
[----:B------:R-:W-:Y:S01]  /*17c60*/  @!PT LDS RZ, [RZ] ;  /* 0x00000000fffff984 */ /* 0x000fe20000000800 */
[----:B------:R0:W-:Y:S03]  /*17c70*/  @!P3 LDGSTS.E.BYPASS.LTC128B.128 [R7+0x34c00], desc[UR38][R2.64+0x380], P4 ;  /* 0x34c003800207bfae */ /* 0x0001e6000a101d66 */
[----:B------:R-:W-:Y:S01]  /*17c80*/  @P2 LOP3.LUT R19, R19, 0x200, RZ, 0xfc, !PT ;  /* 0x0000020013132812 */ /* 0x000fe200078efcff */
[----:B------:R-:W-:-:S03]  /*17c90*/  IMAD.MOV.U32 R13, RZ, RZ, R0 ;  /* 0x000000ffff0d7224 */ /* 0x000fc600078e0000 */
[----:B------:R-:W-:Y:S01]  /*17ca0*/  LOP3.LUT P4, RZ, R19, 0x400, RZ, 0xc0, !PT ;  /* 0x0000040013ff7812 */ /* 0x000fe2000788c0ff */
[----:B------:R-:W-:-:S12]  /*17cb0*/  IMAD.MOV.U32 R10, RZ, RZ, R14 ;  /* 0x000000ffff0a7224 */ /* 0x000fd800078e000e */
[----:B0-----:R-:W-:Y:S05]  /*17cc0*/  WARPSYNC.COLLECTIVE R15, `(.L_x_4257) ;  /* 0x000000000f087348 */ /* 0x001fea0003c00000 */
[----:B------:R1:W2:Y:S02]  /*17cd0*/  SHFL.IDX P6, R14, R13, R12, R11 ;  /* 0x0000000c0d0e7389 */ /* 0x0002a400000c000b */
[----:B012---:R-:W-:Y:S01]  /*17ce0*/  ENDCOLLECTIVE ;  /* 0x000000000000791b */ /* 0x007fe20003800000 */
.L_x_4257:
[----:B------:R-:W-:Y:S02]  /*17cf0*/  @!P4 LOP3.LUT R8, R6, 0x80, RZ, 0xc0, !PT ;  /* 0x000000800608c812 */ /* 0x000fe400078ec0ff */
[----:B------:R-:W-:Y:S02]  /*17d00*/  @!P4 LOP3.LUT R2, R5, 0x40, RZ, 0xc0, !PT ;  /* 0x000000400502c812 */ /* 0x000fe400078ec0ff */
[----:B------:R-:W-:Y:S02]  /*17d10*/  @!P4 SHF.R.U32.HI R8, RZ, 0x3, R8 ;  /* 0x00000003ff08c819 */ /* 0x000fe40000011608 */
[----:B------:R-:W-:Y:S02]  /*17d20*/  @!P4 SHF.R.U32.HI R9, RZ, 0x2, R2 ;  /* 0x00000002ff09c819 */ /* 0x000fe40000011602 */
[----:B------:R-:W-:Y:S01]  /*17d30*/  @!P4 ISETP.NE.U32.AND P3, PT, R8, RZ, PT ;  /* 0x000000ff0800c20c */ /* 0x000fe20003f65070 */
[----:B------:R-:W0:Y:S01]  /*17d40*/  S2R R15, SR_TID.X ;  /* 0x00000000000f7919 */ /* 0x000e220000002100 */
[----:B------:R-:W-:Y:S01]  /*17d50*/  IMAD.MOV.U32 R3, RZ, RZ, R14 ;  /* 0x000000ffff037224 */ /* 0x000fe200078e000e */
[----:B------:R-:W-:Y:S01]  /*17d60*/  @!P4 ISETP.NE.U32.AND P6, PT, R9, RZ, PT ;  /* 0x000000ff0900c20c */ /* 0x000fe20003fc5070 */
[----:B0-----:R-:W-:-:S05]  /*17d70*/  IMAD.SHL.U32 R15, R15, 0x8, RZ ;  /* 0x000000080f0f7824 */ /* 0x001fca00078e00ff */
[----:B------:R-:W-:-:S04]  /*17d80*/  LOP3.LUT R15, R15, 0x38, RZ, 0xc0, !PT ;  /* 0x000000380f0f7812 */ /* 0x000fc800078ec0ff */
[----:B------:R-:W-:-:S05]  /*17d90*/  @!P4 LEA R8, P2, R15, R3, 0x1 ;  /* 0x000000030f08c211 */ /* 0x000fca00078408ff */
[----:B------:R-:W-:Y:S01]  /*17da0*/  @!P4 IMAD.X R3, RZ, RZ, R10, P2 ;  /* 0x000000ffff03c224 */ /* 0x000fe200010e060a */
[----:B------:R-:W-:Y:S01]  /*17db0*/  LOP3.LUT P2, RZ, R19, 0x200, RZ, 0xc0, !PT ;  /* 0x0000020013ff7812 */ /* 0x000fe2000784c0ff */
[----:B------:R-:W-:-:S12]  /*17dc0*/  @!P4 IMAD.MOV.U32 R2, RZ, RZ, R8 ;  /* 0x000000ffff02c224 */ /* 0x000fd800078e0008 */
[----:B------:R-:W-:Y:S01]  /*17dd0*/  @!PT LDS RZ, [RZ] ;  /* 0x00000000fffff984 */ /* 0x000fe20000000800 */
[----:B------:R-:W-:Y:S01]  /*17de0*/  @!PT LDS RZ, [RZ] ;  /* 0x00000000fffff984 */ /* 0x000fe20000000800 */
[----:B------:R-:W-:Y:S01]  /*17df0*/  @!PT LDS RZ, [RZ] ;  /* 0x00000000fffff984 */ /* 0x000fe20000000800 */
[----:B------:R0:W-:Y:S01]  /*17e00*/  @!P4 LDGSTS.E.BYPASS.LTC128B.128 [R7+0x27400], desc[UR38][R2.64], !P2 ;  /* 0x274000000207cfae */ /* 0x0001e2000d101d66 */
[----:B------:R-:W-:-:S13]  /*17e10*/  LOP3.LUT P2, RZ, R19, 0x100, RZ, 0xc0, !PT ;  /* 0x0000010013ff7812 */ /* 0x000fda000784c0ff */
[----:B------:R0:W-:Y:S01]  /*17e20*/  @!P4 LDGSTS.E.BYPASS.LTC128B.128 [R7+0x29400], desc[UR38][R2.64+0x80], !P2 ;  /* 0x294000800207cfae */ /* 0x0001e2000d101d66 */
[----:B------:R-:W-:-:S13]  /*17e30*/  LOP3.LUT P2, RZ, R19, 0x80, RZ, 0xc0, !PT ;  /* 0x0000008013ff7812 */ /* 0x000fda000784c0ff */
[----:B------:R0:W-:Y:S04]  /*17e40*/  @!P4 LDGSTS.E.BYPASS.LTC128B.128 [R7+0x2b400], desc[UR38][R2.64+0x100], !P2 ;  /* 0x2b4001000207cfae */ /* 0x0001e8000d101d66 */
[----:B------:R0:W-:Y:S04]  /*17e50*/  @!P4 LDGSTS.E.BYPASS.LTC128B.128 [R7+0x2d400], desc[UR38][R2.64+0x180], !P5 ;  /* 0x2d4001800207cfae */ /* 0x0001e8000e901d66 */
[----:B------:R0:W-:Y:S04]  /*17e60*/  @!P4 LDGSTS.E.BYPASS.LTC128B.128 [R7+0x2f400], desc[UR38][R2.64+0x200], !P0 ;  /* 0x2f4002000207cfae */ /* 0x0001e8000c101d66 */
[----:B------:R0:W-:Y:S04]  /*17e70*/  @!P4 LDGSTS.E.BYPASS.LTC128B.128 [R7+0x31400], desc[UR38][R2.64+0x280], !P1 ;  /* 0x314002800207cfae */ /* 0x0001e8000c901d66 */
[----:B------:R0:W-:Y:S04]  /*17e80*/  @!P4 LDGSTS.E.BYPASS.LTC128B.128 [R7+0x33400], desc[UR38][R2.64+0x300], P6 ;  /* 0x334003000207cfae */ /* 0x0001e8000b101d66 */
[----:B------:R0:W-:Y:S04]  /*17e90*/  @!P4 LDGSTS.E.BYPASS.LTC128B.128 [R7+0x35400], desc[UR38][R2.64+0x380], P3 ;  /* 0x354003800207cfae */ /* 0x0001e80009901d66 */
[----:B------:R0:W5:Y:S01]  /*17ea0*/  LDL.LU R7, [R1+0x74] ;  /* 0x0000740001077983 */ /* 0x0001620000300800 */
[----:B------:R-:W-:-:S02]  /*17eb0*/  IMAD.MOV.U32 R13, RZ, RZ, R4 ;  /* 0x000000ffff0d7224 */ /* 0x000fc400078e0004 */
[----:B------:R-:W-:Y:S02]  /*17ec0*/  IMAD.MOV.U32 R12, RZ, RZ, 0x3 ;  /* 0x00000003ff0c7424 */ /* 0x000fe400078e00ff */
[----:B------:R-:W-:-:S07]  /*17ed0*/  IMAD.MOV.U32 R15, RZ, RZ, -0x1 ;  /* 0xffffffffff0f7424 */ /* 0x000fce00078e00ff */
[----:B0----5:R-:W-:Y:S05]  /*17ee0*/  WARPSYNC.COLLECTIVE R15, `(.L_x_4258) ;  /* 0x000000000f087348 */ /* 0x021fea0003c00000 */
[----:B------:R1:W2:Y:S02]  /*17ef0*/  SHFL.IDX P6, R14, R13, R12, R11 ;  /* 0x0000000c0d0e7389 */ /* 0x0002a400000c000b */
[----:B012--5:R-:W-:Y:S01]  /*17f00*/  ENDCOLLECTIVE ;  /* 0x000000000000791b */ /* 0x027fe20003800000 */
.L_x_4258:
[----:B------:R-:W-:Y:S02]  /*17f10*/  IMAD.MOV.U32 R13, RZ, RZ, R0 ;  /* 0x000000ffff0d7224 */ /* 0x000fe400078e0000 */
[----:B------:R-:W-:-:S07]  /*17f20*/  IMAD.MOV.U32 R4, RZ, RZ, R14 ;  /* 0x000000ffff047224 */ /* 0x000fce00078e000e */
[----:B------:R-:W-:Y:S05]  /*17f30*/  WARPSYNC.COLLECTIVE R15, `(.L_x_4259) ;  /* 0x000000000f087348 */ /* 0x000fea0003c00000 */
[----:B------:R0:W1:Y:S02]  /*17f40*/  SHFL.IDX P6, R14, R13, R12, R11 ;  /* 0x0000000c0d0e7389 */ /* 0x00006400000c000b */
[----:B01----:R-:W-:Y:S01]  /*17f50*/  ENDCOLLECTIVE ;  /* 0x000000000000791b */ /* 0x003fe20003800000 */
.L_x_4259:
[----:B------:R-:W-:Y:S01]  /*17f60*/  IMAD.MOV.U32 R0, RZ, RZ, R14 ;  /* 0x000000ffff007224 */ /* 0x000fe200078e000e */
[----:B------:R-:W-:Y:S06]  /*17f70*/  BRA `(.L_x_4260) ;  /* 0xffffffa000447947 */ /* 0x000fec000383ffff */
.L_x_4129:
[----:B0-----:R0:W2:Y:S02]  /*17f80*/  SYNCS.PHASECHK.TRANS64.TRYWAIT P0, [R18+URZ+0x38820], R0 ;  /* 0x03882000120075a7 */ /* 0x0010a4000800017f */
[----:B--2---:R-:W-:Y:S05]  /*17f90*/  @!P0 NANOSLEEP.SYNCS 0x989680 ;  /* 0x009896800000895d */ /* 0x004fea0003900000 */
[----:B------:R-:W2:Y:S02]  /*17fa0*/  @!P0 SYNCS.PHASECHK.TRANS64 P0, [R18+URZ+0x38820], R0 ;  /* 0x03882000120085a7 */ /* 0x000ea4000800007f */
[----:B--2---:R-:W-:Y:S05]  /*17fb0*/  @!P0 BRA `(.L_x_4129) ;  /* 0xfffffffc00f08947 */ /* 0x004fea000383ffff */
[----:B------:R-:W-:Y:S05]  /*17fc0*/  BRA `(.L_x_4261) ;  /* 0xffffffa000fc7947 */ /* 0x000fea000383ffff */
.L_x_4133:
[----:B0-----:R0:W1:Y:S02]  /*17fd0*/  SYNCS.PHASECHK.TRANS64.TRYWAIT P0, [R0+URZ+0x38860], R2 ;  /* 0x03886002000075a7 */ /* 0x001064000800017f */
[----:B-1----:R-:W-:Y:S05]  /*17fe0*/  @!P0 NANOSLEEP.SYNCS 0x989680 ;  /* 0x009896800000895d */ /* 0x002fea0003900000 */
[----:B------:R-:W1:Y:S02]  /*17ff0*/  @!P0 SYNCS.PHASECHK.TRANS64 P0, [R0+URZ+0x38860], R2 ;  /* 0x03886002000085a7 */ /* 0x000e64000800007f */
[----:B-1----:R-:W-:Y:S05]  /*18000*/  @!P0 BRA `(.L_x_4133) ;  /* 0xfffffffc00f08947 */ /* 0x002fea000383ffff */
[----:B------:R-:W-:Y:S05]  /*18010*/  BRA `(.L_x_4262) ;  /* 0xffffffa400207947 */ /* 0x000fea000383ffff */
.L_x_4152:
[----:B--2---:R2:W3:Y:S02]  /*18020*/  SYNCS.PHASECHK.TRANS64.TRYWAIT P0, [R3+URZ+0x38840], R2 ;  /* 0x03884002030075a7 */ /* 0x0044e4000800017f */
[----:B---3--:R-:W-:Y:S05]  /*18030*/  @!P0 NANOSLEEP.SYNCS 0x989680 ;  /* 0x009896800000895d */ /* 0x008fea0003900000 */
[----:B------:R-:W3:Y:S02]  /*18040*/  @!P0 SYNCS.PHASECHK.TRANS64 P0, [R3+URZ+0x38840], R2 ;  /* 0x03884002030085a7 */ /* 0x000ee4000800007f */
[----:B---3--:R-:W-:Y:S05]  /*18050*/  @!P0 BRA `(.L_x_4152) ;  /* 0xfffffffc00f08947 */ /* 0x008fea000383ffff */
[----:B------:R-:W-:Y:S05]  /*18060*/  BRA `(.L_x_4263) ;  /* 0xffffffb000387947 */ /* 0x000fea000383ffff */
.L_x_4157:
[----:B0-----:R0:W1:Y:S02]  /*18070*/  SYNCS.PHASECHK.TRANS64.TRYWAIT P0, [R3+URZ+0x38860], R2 ;  /* 0x03886002030075a7 */ /* 0x001064000800017f */
[----:B-1----:R-:W-:Y:S05]  /*18080*/  @!P0 NANOSLEEP.SYNCS 0x989680 ;  /* 0x009896800000895d */ /* 0x002fea0003900000 */
[----:B------:R-:W1:Y:S02]  /*18090*/  @!P0 SYNCS.PHASECHK.TRANS64 P0, [R3+URZ+0x38860], R2 ;  /* 0x03886002030085a7 */ /* 0x000e64000800007f */
[----:B-1----:R-:W-:Y:S05]  /*180a0*/  @!P0 BRA `(.L_x_4157) ;  /* 0xfffffffc00f08947 */ /* 0x002fea000383ffff */
[----:B------:R-:W-:Y:S05]  /*180b0*/  BRA `(.L_x_4264) ;  /* 0xffffffb000b87947 */ /* 0x000fea000383ffff */
.L_x_4172:
[----:B-1----:R1:W2:Y:S02]  /*180c0*/  SYNCS.PHASECHK.TRANS64.TRYWAIT P0, [R4+URZ+0x38840], R2 ;  /* 0x03884002040075a7 */ /* 0x0022a4000800017f */
[----:B--2---:R-:W-:Y:S05]  /*180d0*/  @!P0 NANOSLEEP.SYNCS 0x989680 ;  /* 0x009896800000895d */ /* 0x004fea0003900000 */
[----:B------:R-:W2:Y:S02]  /*180e0*/  @!P0 SYNCS.PHASECHK.TRANS64 P0, [R4+URZ+0x38840], R2 ;  /* 0x03884002040085a7 */ /* 0x000ea4000800007f */
[----:B--2---:R-:W-:Y:S05]  /*180f0*/  @!P0 BRA `(.L_x_4172) ;  /* 0xfffffffc00f08947 */ /* 0x004fea000383ffff */
[----:B------:R-:W-:Y:S05]  /*18100*/  BRA `(.L_x_4265) ;  /* 0xffffffbc00987947 */ /* 0x000fea000383ffff */
.L_x_4177:
[----:B0-----:R0:W2:Y:S02]  /*18110*/  SYNCS.PHASECHK.TRANS64.TRYWAIT P0, [R4+URZ+0x38860], R2 ;  /* 0x03886002040075a7 */ /* 0x0010a4000800017f */
[----:B--2---:R-:W-:Y:S05]  /*18120*/  @!P0 NANOSLEEP.SYNCS 0x989680 ;  /* 0x009896800000895d */ /* 0x004fea0003900000 */
[----:B------:R-:W2:Y:S02]  /*18130*/  @!P0 SYNCS.PHASECHK.TRANS64 P0, [R4+URZ+0x38860], R2 ;  /* 0x03886002040085a7 */ /* 0x000ea4000800007f */
[----:B--2---:R-:W-:Y:S05]  /*18140*/  @!P0 BRA `(.L_x_4177) ;  /* 0xfffffffc00f08947 */ /* 0x004fea000383ffff */
[----:B------:R-:W-:Y:S05]  /*18150*/  BRA `(.L_x_4266) ;  /* 0xffffffc000147947 */ /* 0x000fea000383ffff */
.L_x_4192:
[----:B-1----:R1:W2:Y:S02]  /*18160*/  SYNCS.PHASECHK.TRANS64.TRYWAIT P0, [R4+URZ+0x38840], R2 ;  /* 0x03884002040075a7 */ /* 0x0022a4000800017f */
[----:B--2---:R-:W-:Y:S05]  /*18170*/  @!P0 NANOSLEEP.SYNCS 0x989680 ;  /* 0x009896800000895d */ /* 0x004fea0003900000 */
[----:B------:R-:W2:Y:S02]  /*18180*/  @!P0 SYNCS.PHASECHK.TRANS64 P0, [R4+URZ+0x38840], R2 ;  /* 0x03884002040085a7 */ /* 0x000ea4000800007f */
[----:B--2---:R-:W-:Y:S05]  /*18190*/  @!P0 BRA `(.L_x_4192) ;  /* 0xfffffffc00f08947 */ /* 0x004fea000383ffff */
[----:B------:R-:W-:Y:S05]  /*181a0*/  BRA `(.L_x_4267) ;  /* 0xffffffc800d47947 */ /* 0x000fea000383ffff */
.L_x_4197:
[----:B0-----:R0:W2:Y:S02]  /*181b0*/  SYNCS.PHASECHK.TRANS64.TRYWAIT P0, [R4+URZ+0x38860], R2 ;  /* 0x03886002040075a7 */ /* 0x0010a4000800017f */
[----:B--2---:R-:W-:Y:S05]  /*181c0*/  @!P0 NANOSLEEP.SYNCS 0x989680 ;  /* 0x009896800000895d */ /* 0x004fea0003900000 */
[----:B------:R-:W2:Y:S02]  /*181d0*/  @!P0 SYNCS.PHASECHK.TRANS64 P0, [R4+URZ+0x38860], R2 ;  /* 0x03886002040085a7 */ /* 0x000ea4000800007f */
[----:B--2---:R-:W-:Y:S05]  /*181e0*/  @!P0 BRA `(.L_x_4197) ;  /* 0xfffffffc00f08947 */ /* 0x004fea000383ffff */
[----:B------:R-:W-:Y:S05]  /*181f0*/  BRA `(.L_x_4268) ;  /* 0xffffffcc00547947 */ /* 0x000fea000383ffff */
.L_x_4213:
[----:B-1----:R-:W5:Y:S01]  /*18200*/  LDL R3, [R1] ;  /* 0x0000000001037983 */ /* 0x002f620000100800 */
[----:B------:R-:W-:Y:S01]  /*18210*/  BSSY B0, `(.L_x_4269) ;  /* 0x0000008000007945 */ /* 0x000fe20003800000 */
[----:B------:R-:W-:Y:S02]  /*18220*/  IMAD.MOV.U32 R12, RZ, RZ, RZ ;  /* 0x000000ffff0c7224 */ /* 0x000fe400078e00ff */
[----:B0-----:R-:W-:Y:S02]  /*18230*/  IMAD.MOV.U32 R11, RZ, RZ, 0x1f ;  /* 0x0000001fff0b7424 */ /* 0x001fe400078e00ff */
[----:B------:R-:W-:Y:S02]  /*18240*/  IMAD.MOV.U32 R15, RZ, RZ, -0x1 ;  /* 0xffffffffff0f7424 */ /* 0x000fe400078e00ff */
[----:B-----5:R-:W-:-:S07]  /*18250*/  IMAD.MOV.U32 R13, RZ, RZ, R3 ;  /* 0x000000ffff0d7224 */ /* 0x020fce00078e0003 */
[----:B--234-:R-:W-:Y:S05]  /*18260*/  WARPSYNC.COLLECTIVE R15, `(.L_x_4270) ;  /* 0x000000000f087348 */ /* 0x01cfea0003c00000 */
[----:B------:R0:W1:Y:S02]  /*18270*/  SHFL.IDX P6, R14, R13, R12, R11 ;  /* 0x0000000c0d0e7389 */ /* 0x00006400000c000b */
[----:B01234-:R-:W-:Y:S01]  /*18280*/  ENDCOLLECTIVE ;  /* 0x000000000000791b */ /* 0x01ffe20003800000 */
.L_x_4270:
[----:B------:R-:W-:Y:S05]  /*18290*/  BSYNC B0 ;  /* 0x0000000000007941 */ /* 0x000fea0003800000 */
.L_x_4269:
        /* <DEDUP_REMOVED lines=9> */
.L_x_4271:
        /* <DEDUP_REMOVED lines=25> */
.L_x_4272:
        /* <DEDUP_REMOVED lines=8> */
.L_x_4273:
        /* <DEDUP_REMOVED lines=8> */
.L_x_4274:
        /* <DEDUP_REMOVED lines=8> */
.L_x_4275:
        /* <DEDUP_REMOVED lines=8> */
.L_x_4276:
        /* <DEDUP_REMOVED lines=9> */
.L_x_4277:
[----:B------:R-:W-:Y:S01]  /*18750*/  IMAD.MOV.U32 R9, RZ, RZ, R14 ;  /* 0x000000ffff097224 */ /* 0x000fe200078e000e */
[----:B------:R-:W-:Y:S06]  /*18760*/  BRA `(.L_x_4278) ;  /* 0xffffffd400947947 */ /* 0x000fec000383ffff */
.L_x_4216:
        /* <DEDUP_REMOVED lines=8> */
.L_x_4280:
[----:B------:R-:W-:Y:S05]  /*187f0*/  BSYNC B0 ;  /* 0x0000000000007941 */ /* 0x000fea0003800000 */
.L_x_4279:
        /* <DEDUP_REMOVED lines=10> */
.L_x_4281:
        /* <DEDUP_REMOVED lines=8> */
.L_x_4282:
        /* <DEDUP_REMOVED lines=8> */
.L_x_4283:
        /* <DEDUP_REMOVED lines=8> */
.L_x_4284:
        /* <DEDUP_REMOVED lines=9> */
.L_x_4285:
[----:B------:R-:W-:Y:S01]  /*18ab0*/  IMAD.MOV.U32 R9, RZ, RZ, R14 ;  /* 0x000000ffff097224 */ /* 0x000fe200078e000e */
[----:B------:R-:W-:Y:S06]  /*18ac0*/  BRA `(.L_x_4286) ;  /* 0xffffffd400687947 */ /* 0x000fec000383ffff */
.L_x_4218:
[----:B------:R-:W-:Y:S01]  /*18ad0*/  BSSY B0, `(.L_x_4287) ;  /* 0x0000006000007945 */ /* 0x000fe20003800000 */
[----:B------:R-:W-:Y:S01]  /*18ae0*/  PLOP3.LUT P6, PT, P6, PT, PT, 0x8, 0x0 ;  /* 0x000000000000781c */ /* 0x000fe200037ce170 */
[----:B------:R-:W-:-:S12]  /*18af0*/  IMAD.MOV.U32 R15, RZ, RZ, -0x1 ;  /* 0xffffffffff0f7424 */ /* 0x000fd800078e00ff */
[----:B0-----:R-:W-:Y:S05]  /*18b00*/  WARPSYNC.COLLECTIVE R15, `(.L_x_4288) ;  /* 0x000000000f087348 */ /* 0x001fea0003c00000 */
[----:B------:R-:W-:Y:S01]  /*18b10*/  VOTE.ANY R14, PT, P6 ;  /* 0x00000000000e7806 */ /* 0x000fe200030e0100 */
[----:B0-----:R-:W-:Y:S06]  /*18b20*/  ENDCOLLECTIVE ;  /* 0x000000000000791b */ /* 0x001fec0003800000 */
.L_x_4288:
[----:B------:R-:W-:Y:S05]  /*18b30*/  BSYNC B0 ;  /* 0x0000000000007941 */ /* 0x000fea0003800000 */
.L_x_4287:
        /* <DEDUP_REMOVED lines=9> */
.L_x_4289:
[----:B------:R-:W-:Y:S02]  /*18bd0*/  IMAD.MOV.U32 R13, RZ, RZ, R7 ;  /* 0x000000ffff0d7224 */ /* 0x000fe400078e0007 */
[----:B------:R-:W-:-:S07]  /*18be0*/  IMAD.MOV.U32 R5, RZ, RZ, R14 ;  /* 0x000000ffff057224 */ /* 0x000fce00078e000e */
[----:B------:R-:W-:Y:S05]  /*18bf0*/  WARPSYNC.COLLECTIVE R15, `(.L_x_4290) ;  /* 0x000000000f087348 */ /* 0x000fea0003c00000 */
[----:B------:R0:W1:Y:S02]  /*18c00*/  SHFL.IDX P6, R14, R13, R12, R11 ;  /* 0x0000000c0d0e7389 */ /* 0x00006400000c000b */
[----:B01----:R-:W-:Y:S01]  /*18c10*/  ENDCOLLECTIVE ;  /* 0x000000000000791b */ /* 0x003fe20003800000 */
.L_x_4290:
[----:B------:R-:W-:Y:S01]  /*18c20*/  IMAD.MOV.U32 R7, RZ, RZ, R14 ;  /* 0x000000ffff077224 */ /* 0x000fe200078e000e */
[----:B------:R-:W-:Y:S06]  /*18c30*/  BRA `(.L_x_4291) ;  /* 0xffffffd400487947 */ /* 0x000fec000383ffff */
.L_x_4220:
[----:B------:R-:W-:Y:S01]  /*18c40*/  BSSY B0, `(.L_x_4292) ;  /* 0x0000007000007945 */ /* 0x000fe20003800000 */
[----:B------:R-:W-:Y:S02]  /*18c50*/  IMAD.MOV.U32 R13, RZ, RZ, R2 ;  /* 0x000000ffff0d7224 */ /* 0x000fe400078e0002 */
[----:B------:R-:W-:Y:S02]  /*18c60*/  IMAD.MOV.U32 R11, RZ, RZ, 0x1f ;  /* 0x0000001fff0b7424 */ /* 0x000fe400078e00ff */
[----:B------:R-:W-:-:S07]  /*18c70*/  IMAD.MOV.U32 R15, RZ, RZ, -0x1 ;  /* 0xffffffffff0f7424 */ /* 0x000fce00078e00ff */
[----:B0123--:R-:W-:Y:S05]  /*18c80*/  WARPSYNC.COLLECTIVE R15, `(.L_x_4293) ;  /* 0x000000000f087348 */ /* 0x00ffea0003c00000 */
[----:B------:R4:W0:Y:S02]  /*18c90*/  SHFL.IDX P6, R14, R13, R12, R11 ;  /* 0x0000000c0d0e7389 */ /* 0x00082400000c000b */
[----:B01234-:R-:W-:Y:S01]  /*18ca0*/  ENDCOLLECTIVE ;  /* 0x000000000000791b */ /* 0x01ffe20003800000 */
.L_x_4293:
[----:B------:R-:W-:Y:S05]  /*18cb0*/  BSYNC B0 ;  /* 0x0000000000007941 */ /* 0x000fea0003800000 */
.L_x_4292:
[----:B------:R-:W-:Y:S01]  /*18cc0*/  IMAD.MOV.U32 R2, RZ, RZ, R14 ;  /* 0x000000ffff027224 */ /* 0x000fe200078e000e */
[----:B------:R-:W-:Y:S06]  /*18cd0*/  BRA `(.L_x_4294) ;  /* 0xffffffd400387947 */ /* 0x000fec000383ffff */
.L_x_4224:
[----:B0-----:R0:W1:Y:S02]  /*18ce0*/  SYNCS.PHASECHK.TRANS64.TRYWAIT P0, [R9+URZ+0x38820], R0 ;  /* 0x03882000090075a7 */ /* 0x001064000800017f */
[----:B-1----:R-:W-:Y:S05]  /*18cf0*/  @!P0 NANOSLEEP.SYNCS 0x989680 ;  /* 0x009896800000895d */ /* 0x002fea0003900000 */
[----:B------:R-:W1:Y:S02]  /*18d00*/  @!P0 SYNCS.PHASECHK.TRANS64 P0, [R9+URZ+0x38820], R0 ;  /* 0x03882000090085a7 */ /* 0x000e64000800007f */
[----:B-1----:R-:W-:Y:S05]  /*18d10*/  @!P0 BRA `(.L_x_4224) ;  /* 0xfffffffc00f08947 */ /* 0x002fea000383ffff */
[----:B------:R-:W-:Y:S05]  /*18d20*/  BRA `(.L_x_4295) ;  /* 0xffffffd800d07947 */ /* 0x000fea000383ffff */
.L_x_4225:
        /* <DEDUP_REMOVED lines=11> */
.L_x_4297:
[----:B------:R-:W-:Y:S05]  /*18de0*/  BSYNC B0 ;  /* 0x0000000000007941 */ /* 0x000fea0003800000 */
.L_x_4296:
[----:B------:R-:W-:Y:S05]  /*18df0*/  BRA `(.L_x_4298) ;  /* 0xffffffd800b87947 */ /* 0x000fea000383ffff */
.L_x_4228:
[----:B------:R-:W-:Y:S01]  /*18e00*/  BSSY B1, `(.L_x_4299) ;  /* 0x0000006000017945 */ /* 0x000fe20003800000 */
[----:B------:R-:W-:-:S07]  /*18e10*/  IMAD.MOV.U32 R15, RZ, RZ, -0x1 ;  /* 0xffffffffff0f7424 */ /* 0x000fce00078e00ff */
[----:B0-----:R-:W-:Y:S05]  /*18e20*/  WARPSYNC.COLLECTIVE R15, `(.L_x_4300) ;  /* 0x000000000f0c7348 */ /* 0x001fea0003c00000 */
[----:B------:R-:W-:Y:S02]  /*18e30*/  ELECT P6, UR62, PT ;  /* 0x00000000003e782f */ /* 0x000fe400038c0000 */
[----:B------:R-:W-:Y:S01]  /*18e40*/  MOV R14, UR62 ;  /* 0x0000003e000e7c02 */ /* 0x000fe20008000f00 */
[----:B0-----:R-:W-:Y:S10]  /*18e50*/  ENDCOLLECTIVE ;  /* 0x000000000000791b */ /* 0x001ff40003800000 */
.L_x_4300:
[----:B------:R-:W-:Y:S05]  /*18e60*/  BSYNC B1 ;  /* 0x0000000000017941 */ /* 0x000fea0003800000 */
.L_x_4299:
[----:B------:R-:W-:Y:S05]  /*18e70*/  BRA `(.L_x_4301) ;  /* 0xffffffd800b07947 */ /* 0x000fea000383ffff */
.L_x_4229:
[----:B0-----:R0:W1:Y:S02]  /*18e80*/  SYNCS.PHASECHK.TRANS64.TRYWAIT P0, [R5+URZ], R4 ;  /* 0x00000004050075a7 */ /* 0x001064000800017f */
[----:B-1----:R-:W-:Y:S05]  /*18e90*/  @!P0 NANOSLEEP.SYNCS 0x989680 ;  /* 0x009896800000895d */ /* 0x002fea0003900000 */
[----:B------:R-:W1:Y:S02]  /*18ea0*/  @!P0 SYNCS.PHASECHK.TRANS64 P0, [R5+URZ], R4 ;  /* 0x00000004050085a7 */ /* 0x000e64000800007f */
[----:B-1----:R-:W-:Y:S05]  /*18eb0*/  @!P0 BRA `(.L_x_4229) ;  /* 0xfffffffc00f08947 */ /* 0x002fea000383ffff */
[----:B------:R-:W-:Y:S05]  /*18ec0*/  BRA `(.L_x_4302) ;  /* 0xffffffd800d87947 */ /* 0x000fea000383ffff */
.L_x_4230:
[----:B0-----:R0:W1:Y:S02]  /*18ed0*/  SYNCS.PHASECHK.TRANS64.TRYWAIT P0, [R7+URZ], R2 ;  /* 0x00000002070075a7 */ /* 0x001064000800017f */
[----:B-1----:R-:W-:Y:S05]  /*18ee0*/  @!P0 NANOSLEEP.SYNCS 0x989680 ;  /* 0x009896800000895d */ /* 0x002fea0003900000 */
[----:B------:R-:W1:Y:S02]  /*18ef0*/  @!P0 SYNCS.PHASECHK.TRANS64 P0, [R7+URZ], R2 ;  /* 0x00000002070085a7 */ /* 0x000e64000800007f */
[----:B-1----:R-:W-:Y:S05]  /*18f00*/  @!P0 BRA `(.L_x_4230) ;  /* 0xfffffffc00f08947 */ /* 0x002fea000383ffff */
[----:B------:R-:W-:Y:S05]  /*18f10*/  BRA `(.L_x_4303) ;  /* 0xffffffd800d87947 */ /* 0x000fea000383ffff */
.L_x_4231:
[----:B-1----:R1:W2:Y:S02]  /*18f20*/  SYNCS.PHASECHK.TRANS64.TRYWAIT P0, [R5+URZ], R4 ;  /* 0x00000004050075a7 */ /* 0x0022a4000800017f */
[----:B--2---:R-:W-:Y:S05]  /*18f30*/  @!P0 NANOSLEEP.SYNCS 0x989680 ;  /* 0x009896800000895d */ /* 0x004fea0003900000 */
[----:B------:R-:W2:Y:S02]  /*18f40*/  @!P0 SYNCS.PHASECHK.TRANS64 P0, [R5+URZ], R4 ;  /* 0x00000004050085a7 */ /* 0x000ea4000800007f */
[----:B--2---:R-:W-:Y:S05]  /*18f50*/  @!P0 BRA `(.L_x_4231) ;  /* 0xfffffffc00f08947 */ /* 0x004fea000383ffff */
[----:B------:R-:W-:Y:S05]  /*18f60*/  BRA `(.L_x_4304) ;  /* 0xffffffd800cc7947 */ /* 0x000fea000383ffff */
.L_x_4305:
        /* <DEDUP_REMOVED lines=9> */
.L_x_15171:


//--------------------- .text._ZN7cutlass13device_kernelIN5flash11enable_sm90INS1_16FlashAttnFwdSm90INS1_25CollectiveMainloopFwdSm90ILi2EN4cute5tupleIJNS5_1CILi1EEES8_S8_EEENS6_IJNS7_ILi64EEESA_SA_EEELi512ENS_10bfloat16_tEfNS_4arch4Sm90ELb0ELb0ELb1ELb1ELb0ELb1ELb1ELb0ELb0ELb1ELb1ELb0EEENS1_21CollectiveEpilogueFwdINS6_IJSA_NS7_ILi512EEESA_EEES9_SC_SE_Li256ELb1ELb1ELb1ELb0EEENS1_36VarlenDynamicPersistentTileSchedulerILi64ELi64ELi256ELi128ELb1ELb1ELb1ELb0ELb1ELb1EEEEEEEEEvNT_6ParamsE --------------------------
	.section	.text._ZN7cutlass13device_kernelIN5flash11enable_sm90INS1_16FlashAttnFwdSm90INS1_25CollectiveMainloopFwdSm90ILi2EN4cute5tupleIJNS5_1CILi1EEES8_S8_EEENS6_IJNS7_ILi64EEESA_SA_EEELi512ENS_10bfloat16_tEfNS_4arch4Sm90ELb0ELb0ELb1ELb1ELb0ELb1ELb1ELb0ELb0ELb1ELb1ELb0EEENS1_21CollectiveEpilogueFwdINS6_IJSA_NS7_ILi512EEESA_EEES9_SC_SE_Li256ELb1ELb1ELb1ELb0EEENS1_36VarlenDynamicPersistentTileSchedulerILi64ELi64ELi256ELi128ELb1ELb1ELb1ELb0ELb1ELb1EEEEEEEEEvNT_6ParamsE,"ax",@progbits
	.align	128
.text._ZN7cutlass13device_kernelIN5flash11enable_sm90INS1_16FlashAttnFwdSm90INS1_25CollectiveMainloopFwdSm90ILi2EN4cute5tupleIJNS5_1CILi1EEES8_S8_EEENS6_IJNS7_ILi64EEESA_SA_EEELi512ENS_10bfloat16_tEfNS_4arch4Sm90ELb0ELb0ELb1ELb1ELb0ELb1ELb1ELb0ELb0ELb1ELb1ELb0EEENS1_21CollectiveEpilogueFwdINS6_IJSA_NS7_ILi512EEESA_EEES9_SC_SE_Li256ELb1ELb1ELb1ELb0EEENS1_36VarlenDynamicPersistentTileSchedulerILi64ELi64ELi256ELi128ELb1ELb1ELb1ELb0ELb1ELb1EEEEEEEEEvNT_6ParamsE:
        .type           _ZN7cutlass13device_kernelIN5flash11enable_sm90INS1_16FlashAttnFwdSm90INS1_25CollectiveMainloopFwdSm90ILi2EN4cute5tupleIJNS5_1CILi1EEES8_S8_EEENS6_IJNS7_ILi64EEESA_SA_EEELi512ENS_10bfloat16_tEfNS_4arch4Sm90ELb0ELb0ELb1ELb1ELb0ELb1ELb1ELb0ELb0ELb1ELb1ELb0EEENS1_21CollectiveEpilogueFwdINS6_IJSA_NS7_ILi512EEESA_EEES9_SC_SE_Li256ELb1ELb1ELb1ELb0EEENS1_36VarlenDynamicPersistentTileSchedulerILi64ELi64ELi256ELi128ELb1ELb1ELb1ELb0ELb1ELb1EEEEEEEEEvNT_6ParamsE,@function
        .size           _ZN7cutlass13device_kernelIN5flash11enable_sm90INS1_16FlashAttnFwdSm90INS1_25CollectiveMainloopFwdSm90ILi2EN4cute5tupleIJNS5_1CILi1EEES8_S8_EEENS6_IJNS7_ILi64EEESA_SA_EEELi512ENS_10bfloat16_tEfNS_4arch4Sm90ELb0ELb0ELb1ELb1ELb0ELb1ELb1ELb0ELb0ELb1ELb1ELb0EEENS1_21CollectiveEpilogueFwdINS6_IJSA_NS7_ILi512EEESA_EEES9_SC_SE_Li256ELb1ELb1ELb1ELb0EEENS1_36VarlenDynamicPersistentTileSchedulerILi64ELi64ELi256ELi128ELb1ELb1ELb1ELb0ELb1ELb1EEEEEEEEEvNT_6ParamsE,(.L_x_15172 - _ZN7cutlass13device_kernelIN5flash11enable_sm90INS1_16FlashAttnFwdSm90INS1_25CollectiveMainloopFwdSm90ILi2EN4cute5tupleIJNS5_1CILi1EEES8_S8_EEENS6_IJNS7_ILi64EEESA_SA_EEELi512ENS_10bfloat16_tEfNS_4arch4Sm90ELb0ELb0ELb1ELb1ELb0ELb1ELb1ELb0ELb0ELb1ELb1ELb0EEENS1_21CollectiveEpilogueFwdINS6_IJSA_NS7_ILi512EEESA_EEES9_SC_SE_Li256ELb1ELb1ELb1ELb0EEENS1_36VarlenDynamicPersistentTileSchedulerILi64ELi64ELi256ELi128ELb1ELb1ELb1ELb0ELb1ELb1EEEEEEEEEvNT_6ParamsE)
        .other          _ZN7cutlass13device_kernelIN5flash11enable_sm90INS1_16FlashAttnFwdSm90INS1_25CollectiveMainloopFwdSm90ILi2EN4cute5tupleIJNS5_1CILi1EEES8_S8_EEENS6_IJNS7_ILi64EEESA_SA_EEELi512ENS_10bfloat16_tEfNS_4arch4Sm90ELb0ELb0ELb1ELb1ELb0ELb1ELb1ELb0ELb0ELb1ELb1ELb0EEENS1_21CollectiveEpilogueFwdINS6_IJSA_NS7_ILi512EEESA_EEES9_SC_SE_Li256ELb1ELb1ELb1ELb0EEENS1_36VarlenDynamicPersistentTileSchedulerILi64ELi64ELi256ELi128ELb1ELb1ELb1ELb0ELb1ELb1EEEEEEEEEvNT_6ParamsE,@"STO_CUDA_ENTRY STV_DEFAULT"
_ZN7cutlass13device_kernelIN5flash11enable_sm90INS1_16FlashAttnFwdSm90INS1_25CollectiveMainloopFwdSm90ILi2EN4cute5tupleIJNS5_1CILi1EEES8_S8_EEENS6_IJNS7_ILi64EEESA_SA_EEELi512ENS_10bfloat16_tEfNS_4arch4Sm90ELb0ELb0ELb1ELb1ELb0ELb1ELb1ELb0ELb0ELb1ELb1ELb0EEENS1_21CollectiveEpilogueFwdINS6_IJSA_NS7_ILi512EEESA_EEES9_SC_SE_Li256ELb1ELb1ELb1ELb0EEENS1_36VarlenDynamicPersistentTileSchedulerILi64ELi64ELi256ELi128ELb1ELb1ELb1ELb0ELb1ELb1EEEEEEEEEvNT_6ParamsE:
        /* <DEDUP_REMOVED lines=23> */
.L_x_4307:
[----:B------:R-:W-:Y:S05]  /*0170*/  BSYNC B0 ;  /* 0x0000000000007941 */ /* 0x000fea0003800000 */
.L_x_4306:
        /* <DEDUP_REMOVED lines=14> */
[----:B-1----:R0:W-:Y:S01]  /*0260*/  STL [R1+0x80], R3 ;  /* 0x0000800301007387 */ /* 0x0021e20000100800 */
        /* <DEDUP_REMOVED lines=24> */
.L_x_4308:
        /* <DEDUP_REMOVED lines=22> */
.L_x_4309:
        /* <DEDUP_REMOVED lines=18> */
.L_x_4310:
        /* <DEDUP_REMOVED lines=22> */
.L_x_4311:
        /* <DEDUP_REMOVED lines=22> */
.L_x_4312:
[----:B------:R-:W-:Y:S01]  /*0930*/  IMAD.MOV.U32 R2, RZ, RZ, 0x1 ;  /* 0x00000001ff027424 */ /* 0x000fe200078e00ff */
[----:B------:R-:W-:Y:S01]  /*0940*/  ISETP.NE.AND P0, PT, R3, RZ, PT ;  /* 0x000000ff0300720c */ /* 0x000fe20003f05270 */
[----:B------:R-:W-:Y:S01]  /*0950*/  NOP ;  /* 0x0000000000007918 */ /* 0x000fe20000000000 */
[----:B------:R-:W-:Y:S01]  /*0960*/  ULDC.64 UR40, c[0x0][0x208] ;  /* 0x0000820000287ab9 */ /* 0x000fe20000000a00 */
[----:B------:R-:W-:Y:S01]  /*0970*/  BSSY B9, `(.L_x_4313) ;  /* 0x0001ec2000097945 */ /* 0x000fe20003800000 */
[----:B------:R-:W-:-:S05]  /*0980*/  SEL R2, R2, 0x2, !P0 ;  /* 0x0000000202027807 */ /* 0x000fca0004000000 */
[----:B------:R0:W-:Y:S02]  /*0990*/  STL [R1+0x74], R2 ;  /* 0x0000740201007387 */ /* 0x0001e40000100800 */
[----:B01234-:R-:W-:Y:S06]  /*09a0*/  BAR.SYNC.DEFER_BLOCKING 0x0 ;  /* 0x0000000000007b1d */ /* 0x01ffec0000010000 */
[----:B------:R-:W-:Y:S05]  /*09b0*/  @!P0 BRA `(.L_x_4314) ;  /* 0x0000014800988947 */ /* 0x000fea0003800000 */
.L_x_4315:
[----:B------:R-:W-:-:S08]  /*09c0*/  NOP ;  /* 0x0000000000007918 */ /* 0x000fd00000000000 */
[----:B------:R-:W0:Y:S02]  /*09d0*/  USETMAXREG.TRY_ALLOC.CTAPOOL UP0, 0xf0 ;  /* 0x000000f0000079c8 */ /* 0x000e240008000600 */
[----:B0-----:R-:W-:-:S13]  /*09e0*/  PLOP3.LUT P0, PT, PT, PT, UP0, 0x80, 0x0 ;  /* 0x000000000000781c */ /* 0x001fda0003f0f008 */
[----:B------:R-:W-:Y:S05]  /*09f0*/  @!P0 BRA `(.L_x_4315) ;  /* 0xfffffffc00f08947 */ /* 0x000fea000383ffff */
[----:B------:R-:W-:Y:S01]  /*0a00*/  SHF.R.U32.HI R0, RZ, 0x7, R6 ;  /* 0x00000007ff007819 */ /* 0x000fe20000011606 */
[----:B------:R-:W0:Y:S01]  /*0a10*/  S2UR UR5, SR_CgaCtaId ;  /* 0x00000000000579c3 */ /* 0x000e220000008800 */
[----:B------:R-:W-:Y:S02]  /*0a20*/  UMOV UR4, 0x400 ;  /* 0x0000040000047882 */ /* 0x000fe40000000000 */
[----:B------:R-:W-:-:S13]  /*0a30*/  ISETP.NE.AND P0, PT, R0, 0x1, PT ;  /* 0x000000010000780c */ /* 0x000fda0003f05270 */
[----:B------:R-:W-:Y:S06]  /*0a40*/  @!P0 BAR.ARV 0x8, 0x100 ;  /* 0x0204000000008b1d */ /* 0x000fec0000002000 */
[----:B------:R-:W-:Y:S01]  /*0a50*/  ISETP.GE.U32.AND P0, PT, R6, 0x100, PT ;  /* 0x000001000600780c */ /* 0x000fe20003f06070 */
[----:B0-----:R-:W-:-:S06]  /*0a60*/  ULEA UR4, UR5, UR4, 0x18 ;  /* 0x0000000405047291 */ /* 0x001fcc000f8ec03f */
[----:B------:R-:W-:Y:S01]  /*0a70*/  IMAD.U32 R2, RZ, RZ, UR4 ;  /* 0x00000004ff027e24 */ /* 0x000fe2000f8e00ff */
[----:B------:R-:W-:-:S05]  /*0a80*/  ULDC UR4, c[0x0][0xd3c] ;  /* 0x00034f0000047ab9 */ /* 0x000fca0000000800 */
[----:B------:R-:W-:Y:S08]  /*0a90*/  @P0 BAR.ARV 0xf, 0x100 ;  /* 0x03c4000000000b1d */ /* 0x000ff00000002000 */
        /* <DEDUP_REMOVED lines=9> */
[----:B------:R-:W-:Y:S01]  /*0b30*/  SHF.R.S32.HI R3, RZ, 0x1f, R6 ;  /* 0x0000001fff037819 */ /* 0x000fe20000011406 */
        /* <DEDUP_REMOVED lines=35> */
[-C--:B------:R-:W-:Y:S01]  /*0d70*/  LEA.HI R5, R4, R3.reuse, RZ, 0x2 ;  /* 0x0000000304057211 */ /* 0x080fe200078f10ff */
[----:B------:R-:W-:Y:S01]  /*0d80*/  VIADD R12, R22, 0x20 ;  /* 0x00000020160c7836 */ /* 0x000fe20000000000 */
[----:B------:R-:W-:Y:S01]  /*0d90*/  LEA.HI R4, R4, R3, RZ, 0x5 ;  /* 0x0000000304047211 */ /* 0x000fe200078f28ff */
[----:B------:R-:W-:Y:S01]  /*0da0*/  IMAD.IADD R11, R8, 0x1, -R11 ;  /* 0x00000001080b7824 */ /* 0x000fe200078e0a0b */
[----:B------:R-:W-:Y:S01]  /*0db0*/  LOP3.LUT R8, R5, 0x7ffffffc, RZ, 0xc0, !PT ;  /* 0x7ffffffc05087812 */ /* 0x000fe200078ec0ff */
[----:B------:R-:W-:Y:S01]  /*0dc0*/  IMAD.SHL.U32 R9, R9, 0x40, RZ ;  /* 0x0000004009097824 */ /* 0x000fe200078e00ff */
[--C-:B------:R-:W-:Y:S01]  /*0dd0*/  SHF.R.S32.HI R6, RZ, 0x2, R5.reuse ;  /* 0x00000002ff067819 */ /* 0x100fe20000011405 */
[----:B------:R0:W-:Y:S01]  /*0de0*/  STL [R1+0x40], R20 ;  /* 0x0000401401007387 */ /* 0x0001e20000100800 */
        /* <DEDUP_REMOVED lines=10> */
[----:B------:R-:W-:Y:S01]  /*0e90*/  LEA.HI R0, R0, R20, RZ, 0x1 ;  /* 0x0000001400007211 */ /* 0x000fe200078f08ff */
[----:B------:R-:W-:Y:S01]  /*0ea0*/  IMAD.SHL.U32 R14, R14, 0x40, RZ ;  /* 0x000000400e0e7824 */ /* 0x000fe200078e00ff */
[----:B------:R-:W-:Y:S01]  /*0eb0*/  LOP3.LUT R5, R12, 0x1c0, RZ, 0xc0, !PT ;  /* 0x000001c00c057812 */ /* 0x000fe200078ec0ff */
[--C-:B------:R-:W-:Y:S01]  /*0ec0*/  IMAD.U32 R12, R17, 0x40, R10.reuse ;  /* 0x00000040110c7824 */ /* 0x100fe200078e000a */
[----:B------:R-:W-:Y:S01]  /*0ed0*/  LOP3.LUT R10, R3, 0x8, R10, 0xf8, !PT ;  /* 0x00000008030a7812 */ /* 0x000fe200078ef80a */
[C---:B------:R-:W-:Y:S01]  /*0ee0*/  VIADD R215, R188.reuse, 0x140 ;  /* 0x00000140bcd77836 */ /* 0x040fe20000000000 */
[----:B------:R-:W-:Y:S01]  /*0ef0*/  SHF.R.U32.HI R3, RZ, 0x3, R3 ;  /* 0x00000003ff037819 */ /* 0x000fe20000011603 */
[----:B------:R-:W-:Y:S01]  /*0f00*/  VIADD R219, R188, 0x40 ;  /* 0x00000040bcdb7836 */ /* 0x000fe20000000000 */
[----:B------:R-:W-:Y:S01]  /*0f10*/  LOP3.LUT R7, R7, 0xfffffff8, RZ, 0xc0, !PT ;  /* 0xfffffff807077812 */ /* 0x000fe200078ec0ff */
[----:B------:R-:W-:Y:S01]  /*0f20*/  STL [R1+0x88], R12 ;  /* 0x0000880c01007387 */ /* 0x000fe20000100800 */
[----:B------:R-:W-:Y:S01]  /*0f30*/  LOP3.LUT R10, R10, R3, RZ, 0x3c, !PT ;  /* 0x000000030a0a7212 */ /* 0x000fe200078e3cff */
[----:B------:R-:W-:Y:S01]  /*0f40*/  VIADD R217, R188, 0xc0 ;  /* 0x000000c0bcd97836 */ /* 0x000fe20000000000 */
[----:B------:R-:W-:Y:S01]  /*0f50*/  LEA.HI R3, R184, R184, RZ, 0x1 ;  /* 0x000000b8b8037211 */ /* 0x000fe200078f08ff */
[----:B------:R-:W-:Y:S01]  /*0f60*/  IMAD.IADD R7, R6, 0x1, -R7 ;  /* 0x0000000106077824 */ /* 0x000fe200078e0a07 */
[----:B------:R-:W-:-:S02]  /*0f70*/  LOP3.LUT R0, R0, 0xfffffe, RZ, 0xc0, !PT ;  /* 0x00fffffe00007812 */ /* 0x000fc400078ec0ff */
[----:B------:R-:W-:Y:S02]  /*0f80*/  SHF.R.S32.HI R4, RZ, 0x5, R4 ;  /* 0x00000005ff047819 */ /* 0x000fe40000011404 */
[----:B------:R-:W-:Y:S01]  /*0f90*/  LOP3.LUT R3, R3, 0x1ffffffe, RZ, 0xc0, !PT ;  /* 0x1ffffffe03037812 */ /* 0x000fe200078ec0ff */
[----:B------:R-:W-:Y:S01]  /*0fa0*/  IMAD.IADD R0, R20, 0x1, -R0 ;  /* 0x0000000114007824 */ /* 0x000fe200078e0a00 */
[----:B------:R-:W-:Y:S01]  /*0fb0*/  SHF.R.S32.HI R13, RZ, 0x1f, R13 ;  /* 0x0000001fff0d7819 */ /* 0x000fe2000001140d */
[----:B------:R-:W-:Y:S01]  /*0fc0*/  IMAD R191, R4, 0x10, R7 ;  /* 0x0000001004bf7824 */ /* 0x000fe200078e0207 */
[----:B------:R-:W-:Y:S01]  /*0fd0*/  SHF.R.U32.HI R6, RZ, 0x3, R5 ;  /* 0x00000003ff067819 */ /* 0x000fe20000011605 */
[----:B------:R-:W-:Y:S01]  /*0fe0*/  IMAD.IADD R4, R184, 0x1, -R3 ;  /* 0x00000001b8047824 */ /* 0x000fe200078e0a03 */
[----:B------:R-:W-:Y:S01]  /*0ff0*/  LOP3.LUT R5, R5, 0x38, R16, 0xf8, !PT ;  /* 0x0000003805057812 */ /* 0x000fe200078ef810 */
[----:B------:R-:W-:Y:S01]  /*1000*/  IMAD.SHL.U32 R3, R0, 0x100, RZ ;  /* 0x0000010000037824 */ /* 0x000fe200078e00ff */
[----:B------:R-:W-:Y:S01]  /*1010*/  LOP3.LUT R14, R14, 0xfffffe00, RZ, 0xc0, !PT ;  /* 0xfffffe000e0e7812 */ /* 0x000fe200078ec0ff */
[----:B------:R-:W-:Y:S01]  /*1020*/  IMAD.SHL.U32 R0, R8, 0x2, RZ ;  /* 0x0000000208007824 */ /* 0x000fe200078e00ff */
[----:B------:R-:W-:Y:S01]  /*1030*/  LOP3.LUT R9, R9, 0x7ffffe00, RZ, 0xc0, !PT ;  /* 0x7ffffe0009097812 */ /* 0x000fe200078ec0ff */
[----:B------:R-:W-:Y:S01]  /*1040*/  IMAD R4, R4, 0x8, R191 ;  /* 0x0000000804047824 */ /* 0x000fe200078e02bf */
[----:B------:R-:W-:Y:S01]  /*1050*/  LEA.HI R13, R13, R22, RZ, 0x3 ;  /* 0x000000160d0d7211 */ /* 0x000fe200078f18ff */
[----:B------:R-:W-:Y:S01]  /*1060*/  IMAD.IADD R193, R0, 0x1, R3 ;  /* 0x0000000100c17824 */ /* 0x000fe200078e0203 */
[----:B------:R-:W-:Y:S01]  /*1070*/  LOP3.LUT R5, R14, R5, R6, 0xf6, !PT ;  /* 0x000000050e057212 */ /* 0x000fe200078ef606 */
[----:B------:R-:W-:Y:S01]  /*1080*/  IMAD R9, R194, 0x400, R9 ;  /* 0x00000400c2097824 */ /* 0x000fe200078e0209 */
[----:B------:R-:W-:Y:S01]  /*1090*/  LOP3.LUT R13, R13, 0xfffffff8, RZ, 0xc0, !PT ;  /* 0xfffffff80d0d7812 */ /* 0x000fe200078ec0ff */
[----:B------:R1:W-:Y:S01]  /*10a0*/  STL [R1+0x84], R3 ;  /* 0x0000840301007387 */ /* 0x0003e20000100800 */
[----:B------:R-:W-:Y:S01]  /*10b0*/  R2P PR, R11, 0x6 ;  /* 0x000000060b007804 */ /* 0x000fe20000000000 */
[----:B------:R-:W-:Y:S01]  /*10c0*/  IMAD.IADD R9, R9, 0x1, R10 ;  /* 0x0000000109097824 */ /* 0x000fe200078e020a */
[----:B------:R-:W-:Y:S01]  /*10d0*/  SHF.R.S32.HI R6, RZ, 0x1f, R218 ;  /* 0x0000001fff067819 */ /* 0x000fe200000114da */
[----:B------:R-:W-:Y:S01]  /*10e0*/  IMAD.IADD R189, R22, 0x1, -R13 ;  /* 0x0000000116bd7824 */ /* 0x000fe200078e0a0d */
[----:B------:R-:W-:Y:S01]  /*10f0*/  SHF.R.S32.HI R6, RZ, 0x1f, R216 ;  /* 0x0000001fff067819 */ /* 0x000fe200000114d8 */
[C---:B0-----:R-:W-:Y:S01]  /*1100*/  VIADD R20, R193.reuse, 0x18 ;  /* 0x00000018c1147836 */ /* 0x041fe20000000000 */
[----:B------:R0:W-:Y:S01]  /*1110*/  STL [R1+0x44], R0 ;  /* 0x0000440001007387 */ /* 0x0001e20000100800 */
[----:B------:R-:W-:Y:S01]  /*1120*/  VIADD R13, R193, 0x30 ;  /* 0x00000030c10d7836 */ /* 0x000fe20000000000 */
[----:B------:R-:W-:Y:S01]  /*1130*/  SHF.R.S32.HI R7, RZ, 0x1f, R219 ;  /* 0x0000001fff077819 */ /* 0x000fe200000114db */
[--C-:B-1----:R-:W-:Y:S01]  /*1140*/  IMAD R3, R5, 0x2, R2.reuse ;  /* 0x0000000205037824 */ /* 0x102fe200078e0202 */
[----:B------:R-:W-:Y:S01]  /*1150*/  SHF.R.S32.HI R7, RZ, 0x1f, R217 ;  /* 0x0000001fff077819 */ /* 0x000fe200000114d9 */
[----:B------:R-:W-:Y:S01]  /*1160*/  VIADD R10, R193, 0x48 ;  /* 0x00000048c10a7836 */ /* 0x000fe20000000000 */
[----:B------:R-:W-:Y:S01]  /*1170*/  SEL R207, R207, 0xffffffe0, !P1 ;  /* 0xffffffe0cfcf7807 */ /* 0x000fe20004800000 */
[C---:B------:R-:W-:Y:S01]  /*1180*/  VIADD R6, R193.reuse, 0x60 ;  /* 0x00000060c1067836 */ /* 0x040fe20000000000 */
[----:B------:R1:W-:Y:S01]  /*1190*/  STL [R1+0x78], R3 ;  /* 0x0000780301007387 */ /* 0x0003e20000100800 */
[----:B------:R-:W-:Y:S01]  /*11a0*/  VIADD R5, R193, 0x68 ;  /* 0x00000068c1057836 */ /* 0x000fe20000000000 */
[----:B0-----:R-:W-:Y:S01]  /*11b0*/  SHF.R.S32.HI R0, RZ, 0x1f, R215 ;  /* 0x0000001fff007819 */ /* 0x001fe200000114d7 */
[----:B------:R-:W-:Y:S01]  /*11c0*/  IMAD R195, R9, 0x2, R2 ;  /* 0x0000000209c37824 */ /* 0x000fe200078e0202 */
[----:B------:R-:W-:Y:S01]  /*11d0*/  SHF.R.S32.HI R0, RZ, 0x1f, R193 ;  /* 0x0000001fff007819 */ /* 0x000fe200000114c1 */
[----:B------:R0:W-:Y:S01]  /*11e0*/  STL [R1+0x7c], R4 ;  /* 0x00007c0401007387 */ /* 0x0001e20000100800 */
[----:B------:R-:W-:-:S02]  /*11f0*/  VIADD R0, R193, 0x78 ;  /* 0x00000078c1007836 */ /* 0x000fc40000000000 */
[C---:B------:R-:W-:Y:S02]  /*1200*/  VIADD R237, R193.reuse, 0x80 ;  /* 0x00000080c1ed7836 */ /* 0x040fe40000000000 */
[C---:B-1----:R-:W-:Y:S02]  /*1210*/  VIADD R3, R193.reuse, 0x70 ;  /* 0x00000070c1037836 */ /* 0x042fe40000000000 */
        /* <DEDUP_REMOVED lines=53> */
[----:B------:R-:W-:Y:S01]  /*1570*/  IMAD.IADD R208, R208, 0x1, R207 ;  /* 0x00000001d0d07824 */ /* 0x000fe200078e02cf */
[----:B------:R-:W-:Y:S01]  /*1580*/  SHF.R.S32.HI R8, RZ, 0x1f, R8 ;  /* 0x0000001fff087819 */ /* 0x000fe20000011408 */
[----:B------:R-:W-:Y:S01]  /*1590*/  VIADD R190, R184, 0x10 ;  /* 0x00000010b8be7836 */ /* 0x000fe20000000000 */
[----:B------:R-:W-:Y:S01]  /*15a0*/  SHF.R.S32.HI R7, RZ, 0x1f, R7 ;  /* 0x0000001fff077819 */ /* 0x000fe20000011407 */
[----:B------:R-:W-:Y:S01]  /*15b0*/  IMAD.IADD R207, R207, 0x1, R206 ;  /* 0x00000001cfcf7824 */ /* 0x000fe200078e02ce */
[----:B------:R-:W-:-:S02]  /*15c0*/  SHF.R.S32.HI R4, RZ, 0x1f, R226 ;  /* 0x0000001fff047819 */ /* 0x000fc400000114e2 */
[----:B------:R-:W-:Y:S02]  /*15d0*/  SHF.R.S32.HI R3, RZ, 0x1f, R223 ;  /* 0x0000001fff037819 */ /* 0x000fe400000114df */
[----:B------:R-:W-:Y:S02]  /*15e0*/  SHF.R.S32.HI R0, RZ, 0x1f, R222 ;  /* 0x0000001fff007819 */ /* 0x000fe400000114de */
[----:B--2---:R-:W-:Y:S02]  /*15f0*/  LOP3.LUT R187, R18, 0x1, RZ, 0xfc, !PT ;  /* 0x0000000112bb7812 */ /* 0x004fe400078efcff */
[----:B------:R-:W-:-:S07]  /*1600*/  CS2R R18, SRZ ;  /* 0x0000000000127805 */ /* 0x000fce000001ff00 */
.L_x_4438:
[----:B0-----:R-:W0:Y:S01]  /*1610*/  LDC.64 R210, c[0x0][0xd88] ;  /* 0x00036200ffd27b82 */ /* 0x001e220000000a00 */
[----:B------:R-:W-:Y:S01]  /*1620*/  ULDC.64 UR4, c[0x0][0xb20] ;  /* 0x0002c80000047ab9 */ /* 0x000fe20000000a00 */
[----:B------:R-:W-:Y:S01]  /*1630*/  ULDC.64 UR8, c[0x0][0xb10] ;  /* 0x0002c40000087ab9 */ /* 0x000fe20000000a00 */
[----:B------:R-:W-:Y:S01]  /*1640*/  ULDC.64 UR6, c[0x0][0xb00] ;  /* 0x0002c00000067ab9 */ /* 0x000fe20000000a00 */
[----:B0-----:R-:W-:-:S06]  /*1650*/  IMAD.WIDE R210, R155, 0x4, R210 ;  /* 0x000000049bd27825 */ /* 0x001fcc00078e02d2 */
[----:B------:R-:W2:Y:S01]  /*1660*/  LDG.E R210, desc[UR40][R210.64] ;  /* 0x00000028d2d27981 */ /* 0x000ea2000c1e1900 */
[----:B------:R-:W-:Y:S01]  /*1670*/  ISETP.NE.U32.AND P2, PT, RZ, UR4, PT ;  /* 0x00000004ff007c0c */ /* 0x000fe2000bf45070 */
[----:B-1-345:R-:W-:Y:S01]  /*1680*/  IMAD.MOV.U32 R11, RZ, RZ, RZ ;  /* 0x000000ffff0b7224 */ /* 0x03afe200078e00ff */
        /* <DEDUP_REMOVED lines=48> */
.L_x_4317:
[----:B------:R-:W-:Y:S02]  /*1990*/  IMAD.U32 R42, RZ, RZ, UR5 ;  /* 0x00000005ff2a7e24 */ /* 0x000fe4000f8e00ff */
[----:B------:R-:W-:Y:S01]  /*19a0*/  IMAD.U32 R24, RZ, RZ, UR4 ;  /* 0x00000004ff187e24 */ /* 0x000fe2000f8e00ff */
[----:B------:R-:W-:Y:S06]  /*19b0*/  @!P2 BRA `(.L_x_4318) ;  /* 0x000000000010a947 */ /* 0x000fec0003800000 */
[----:B------:R-:W-:-:S04]  /*19c0*/  IADD3 R4, P0, R213, UR8, RZ ;  /* 0x00000008d5047c10 */ /* 0x000fc8000ff1e0ff */
[----:B------:R-:W-:-:S05]  /*19d0*/  IADD3.X R5, R214, UR9, RZ, P0, !PT ;  /* 0x00000009d6057c10 */ /* 0x000fca00087fe4ff */
[----:B------:R0:W5:Y:S01]  /*19e0*/  LDG.E R24, desc[UR40][R4.64] ;  /* 0x0000002804187981 */ /* 0x000162000c1e1900 */
[----:B------:R-:W-:Y:S05]  /*19f0*/  BRA `(.L_x_4319) ;  /* 0x0000000000107947 */ /* 0x000fea0003800000 */
.L_x_4318:
[----:B------:R-:W-:Y:S05]  /*1a00*/  @!P0 BRA `(.L_x_4319) ;  /* 0x00000000000c8947 */ /* 0x000fea0003800000 */
[----:B------:R-:W2:Y:S04]  /*1a10*/  LDG.E R3, desc[UR40][R4.64] ;  /* 0x0000002804037981 */ /* 0x000ea8000c1e1900 */
[----:B------:R-:W2:Y:S02]  /*1a20*/  LDG.E R24, desc[UR40][R4.64+0x4] ;  /* 0x0000042804187981 */ /* 0x000ea4000c1e1900 */
[----:B--2---:R-:W-:-:S07]  /*1a30*/  IMAD.IADD R24, R24, 0x1, -R3 ;  /* 0x0000000118187824 */ /* 0x004fce00078e0a03 */
.L_x_4319:
        /* <DEDUP_REMOVED lines=60> */
.L_x_4321:
[----:B------:R-:W-:Y:S05]  /*1e00*/  BSYNC B0 ;  /* 0x0000000000007941 */ /* 0x000fea0003800000 */
.L_x_4320:
        /* <DEDUP_REMOVED lines=36> */
.L_x_4324:
[----:B------:R-:W-:Y:S05]  /*2050*/  BSYNC B6 ;  /* 0x0000000000067941 */ /* 0x000fea0003800000 */
.L_x_4323:
        /* <DEDUP_REMOVED lines=20> */
.L_x_4326:
[----:B------:R-:W-:Y:S05]  /*21a0*/  BSYNC B6 ;  /* 0x0000000000067941 */ /* 0x000fea0003800000 */
.L_x_4325:
[----:B------:R-:W-:Y:S01]  /*21b0*/  ULDC.64 UR4, c[0x0][0xaf0] ;  /* 0x0002bc0000047ab9 */ /* 0x000fe20000000a00 */
[----:B------:R-:W-:Y:S01]  /*21c0*/  IMAD.MOV.U32 R0, RZ, RZ, R210 ;  /* 0x000000ffff007224 */ /* 0x000fe200078e00d2 */
[----:B------:R-:W-:Y:S01]  /*21d0*/  ISETP.NE.U32.AND P0, PT, RZ, UR4, PT ;  /* 0x00000004ff007c0c */ /* 0x000fe2000bf05070 */
[----:B------:R-:W0:Y:S01]  /*21e0*/  LDC.64 R6, c[0x0][0x300] ;  /* 0x0000c000ff067b82 */ /* 0x000e220000000a00 */
[----:B------:R-:W-:Y:S01]  /*21f0*/  IMAD.IADD R25, R25, 0x1, R24 ;  /* 0x0000000119197824 */ /* 0x000fe200078e0218 */
[----:B------:R-:W-:Y:S01]  /*2200*/  SHF.R.S32.HI R17, RZ, 0x1f, R16 ;  /* 0x0000001fff117819 */ /* 0x000fe20000011410 */
[----:B------:R-:W-:Y:S01]  /*2210*/  ULDC.64 UR6, c[0x0][0xb00] ;  /* 0x0002c00000067ab9 */ /* 0x000fe20000000a00 */
[----:B------:R-:W-:-:S04]  /*2220*/  ISETP.NE.AND.EX P0, PT, RZ, UR5, PT, P0 ;  /* 0x00000005ff007c0c */ /* 0x000fc8000bf05300 */
[----:B------:R-:W1:Y:S08]  /*2230*/  LDC R27, c[0x0][0x3f4] ;  /* 0x0000fd00ff1b7b82 */ /* 0x000e700000000800 */
[----:B------:R-:W2:Y:S01]  /*2240*/  LDC.64 R52, c[0x0][0x408] ;  /* 0x00010200ff347b82 */ /* 0x000ea20000000a00 */
[----:B------:R-:W-:-:S04]  /*2250*/  @P0 IADD3 R4, P1, R213, UR4, RZ ;  /* 0x00000004d5040c10 */ /* 0x000fc8000ff3e0ff */
        /* <DEDUP_REMOVED lines=10> */
[----:B------:R-:W-:Y:S01]  /*2300*/  IMAD.WIDE.U32 R28, R209, UR4, R16 ;  /* 0x00000004d11c7c25 */ /* 0x000fe2000f8e0010 */
[----:B------:R-:W-:Y:S01]  /*2310*/  ULDC.64 UR6, c[0x0][0x338] ;  /* 0x0000ce0000067ab9 */ /* 0x000fe20000000a00 */
[----:B---3--:R-:W3:Y:S01]  /*2320*/  LDC.64 R4, c[0x0][0x3f8] ;  /* 0x0000fe00ff047b82 */ /* 0x008ee20000000a00 */
[----:B-1----:R-:W-:Y:S01]  /*2330*/  ISETP.GE.AND P2, PT, R16, R27, PT ;  /* 0x0000001b1000720c */ /* 0x002fe20003f46270 */
[----:B------:R-:W-:Y:S01]  /*2340*/  IMAD R3, R25, R7, R8 ;  /* 0x0000000719037224 */ /* 0x000fe200078e0208 */
[----:B------:R-:W-:Y:S01]  /*2350*/  SHF.L.U64.HI R46, R6, 0x6, R7 ;  /* 0x00000006062e7819 */ /* 0x000fe20000010207 */
[----:B------:R-:W-:Y:S01]  /*2360*/  IMAD R29, R209, UR5, R29 ;  /* 0x00000005d11d7c24 */ /* 0x000fe2000f8e021d */
[----:B------:R-:W-:Y:S01]  /*2370*/  ULDC.64 UR4, c[0x0][0x308] ;  /* 0x0000c20000047ab9 */ /* 0x000fe20000000a00 */
[----:B------:R-:W-:Y:S01]  /*2380*/  IMAD.IADD R21, R21, 0x1, R3 ;  /* 0x0000000115157824 */ /* 0x000fe200078e0203 */
[----:B--2---:R-:W-:Y:S01]  /*2390*/  SHF.L.U64.HI R51, R52, 0x6, R53 ;  /* 0x0000000634337819 */ /* 0x004fe20000010235 */
[----:B------:R-:W-:Y:S01]  /*23a0*/  IMAD.WIDE.U32 R44, R22, R6, R16 ;  /* 0x00000006162c7225 */ /* 0x000fe200078e0010 */
[----:B------:R-:W-:-:S03]  /*23b0*/  P2R R72, PR, RZ, 0x4 ;  /* 0x00000004ff487803 */ /* 0x000fc60000000000 */
[----:B------:R-:W-:-:S04]  /*23c0*/  IMAD.WIDE.U32 R20, R209, UR4, R20 ;  /* 0x00000004d1147c25 */ /* 0x000fc8000f8e0014 */
[----:B------:R-:W-:Y:S01]  /*23d0*/  IMAD R21, R209, UR5, R21 ;  /* 0x00000005d1157c24 */ /* 0x000fe2000f8e0215 */
[----:B------:R-:W-:Y:S01]  /*23e0*/  ULDC.64 UR4, c[0x0][0x310] ;  /* 0x0000c40000047ab9 */ /* 0x000fe20000000a00 */
[----:B------:R-:W-:Y:S02]  /*23f0*/  IMAD.SHL.U32 R50, R189, 0x40, RZ ;  /* 0x00000040bd327824 */ /* 0x000fe400078e00ff */
[----:B------:R-:W-:-:S03]  /*2400*/  IMAD.WIDE.U32 R34, R22, R52, R184 ;  /* 0x0000003416227225 */ /* 0x000fc600078e00b8 */
[----:B------:R-:W-:Y:S01]  /*2410*/  LOP3.LUT R50, R50, 0x1c0, RZ, 0xc0, !PT ;  /* 0x000001c032327812 */ /* 0x000fe200078ec0ff */
[-C--:B---3--:R-:W-:Y:S01]  /*2420*/  IMAD.WIDE.U32 R30, R22, R4.reuse, R184 ;  /* 0x00000004161e7225 */ /* 0x088fe200078e00b8 */
[----:B------:R-:W-:Y:S02]  /*2430*/  SHF.L.U64.HI R48, R4, 0x6, R5 ;  /* 0x0000000604307819 */ /* 0x000fe40000010205 */
[----:B------:R-:W-:Y:S01]  /*2440*/  SHF.R.U32.HI R54, RZ, 0x3, R50 ;  /* 0x00000003ff367819 */ /* 0x000fe20000011632 */
[----:B------:R-:W-:Y:S01]  /*2450*/  IMAD.WIDE.U32 R32, R22, R4, R16 ;  /* 0x0000000416207225 */ /* 0x000fe200078e0010 */
[----:B0-----:R-:W-:-:S03]  /*2460*/  SHF.R.U32.HI R26, RZ, 0x7, R26 ;  /* 0x00000007ff1a7819 */ /* 0x001fc6000001161a */
[----:B------:R-:W-:-:S04]  /*2470*/  IMAD.WIDE.U32 R36, R22, R52, R16 ;  /* 0x0000003416247225 */ /* 0x000fc800078e0010 */
[----:B------:R-:W-:Y:S02]  /*2480*/  IMAD.SHL.U32 R47, R6, 0x40, RZ ;  /* 0x00000040062f7824 */ /* 0x000fe400078e00ff */
[----:B------:R-:W-:Y:S02]  /*2490*/  IMAD.SHL.U32 R49, R4, 0x40, RZ ;  /* 0x0000004004317824 */ /* 0x000fe400078e00ff */
[----:B------:R-:W-:Y:S02]  /*24a0*/  VIADD R55, R26, 0x8 ;  /* 0x000000081a377836 */ /* 0x000fe40000000000 */
[----:B------:R-:W-:Y:S01]  /*24b0*/  IMAD.SHL.U32 R56, R27, 0x2, RZ ;  /* 0x000000021b387824 */ /* 0x000fe200078e00ff */
[----:B----4-:R-:W-:-:S04]  /*24c0*/  SHF.R.S32.HI R3, RZ, 0x1f, R0 ;  /* 0x0000001fff037819 */ /* 0x010fc80000011400 */
[----:B------:R-:W-:Y:S02]  /*24d0*/  SEL R8, R3, RZ, !P0 ;  /* 0x000000ff03087207 */ /* 0x000fe40004000000 */
[----:B------:R-:W-:Y:S02]  /*24e0*/  SEL R3, R0, RZ, !P0 ;  /* 0x000000ff00037207 */ /* 0x000fe40004000000 */
[----:B------:R-:W-:Y:S01]  /*24f0*/  SHF.R.S32.HI R0, RZ, 0x1f, R22 ;  /* 0x0000001fff007819 */ /* 0x000fe20000011416 */
[----:B------:R-:W-:Y:S02]  /*2500*/  IMAD R10, R8, UR4, RZ ;  /* 0x00000004080a7c24 */ /* 0x000fe4000f8e02ff */
[C---:B------:R-:W-:Y:S01]  /*2510*/  IMAD.WIDE.U32 R20, R3.reuse, UR4, R20 ;  /* 0x0000000403147c25 */ /* 0x040fe2000f8e0014 */
[----:B------:R-:W-:Y:S02]  /*2520*/  ULDC UR4, c[0x0][0x2f4] ;  /* 0x0000bd0000047ab9 */ /* 0x000fe40000000800 */
[----:B------:R-:W-:Y:S01]  /*2530*/  ISETP.GE.AND P4, PT, R16, UR4, PT ;  /* 0x0000000410007c0c */ /* 0x000fe2000bf86270 */
[----:B------:R-:W-:-:S02]  /*2540*/  IMAD R43, R3, UR5, R10 ;  /* 0x00000005032b7c24 */ /* 0x000fc4000f8e020a */
[----:B------:R-:W-:Y:S02]  /*2550*/  IMAD R8, R8, UR6, RZ ;  /* 0x0000000608087c24 */ /* 0x000fe4000f8e02ff */
[----:B------:R-:W-:Y:S02]  /*2560*/  IMAD R9, R0, R6, RZ ;  /* 0x0000000600097224 */ /* 0x000fe400078e02ff */
[----:B------:R-:W-:-:S04]  /*2570*/  IMAD.WIDE.U32 R28, R3, UR6, R28 ;  /* 0x00000006031c7c25 */ /* 0x000fc8000f8e001c */
[----:B------:R-:W-:Y:S01]  /*2580*/  IMAD R71, R3, UR7, R8 ;  /* 0x0000000703477c24 */ /* 0x000fe2000f8e0208 */
[----:B------:R-:W-:Y:S01]  /*2590*/  IADD3 R3, P0, R20, R44, RZ ;  /* 0x0000002c14037210 */ /* 0x000fe20007f1e0ff */
[----:B------:R-:W-:Y:S02]  /*25a0*/  IMAD R9, R22, R7, R9 ;  /* 0x0000000716097224 */ /* 0x000fe400078e0209 */
[----:B------:R-:W-:Y:S02]  /*25b0*/  IMAD.IADD R43, R21, 0x1, R43 ;  /* 0x00000001152b7824 */ /* 0x000fe400078e022b */
[----:B------:R-:W-:Y:S02]  /*25c0*/  IMAD R8, R0, R4, RZ ;  /* 0x0000000400087224 */ /* 0x000fe400078e02ff */
[----:B------:R-:W-:Y:S01]  /*25d0*/  IMAD.IADD R71, R29, 0x1, R71 ;  /* 0x000000011d477824 */ /* 0x000fe200078e0247 */
[----:B------:R-:W-:Y:S01]  /*25e0*/  IADD3.X R44, R43, R45, R9, P0, !PT ;  /* 0x0000002d2b2c7210 */ /* 0x000fe200007fe409 */
[----:B------:R-:W-:Y:S01]  /*25f0*/  IMAD R13, R22, R5, R8 ;  /* 0x00000005160d7224 */ /* 0x000fe200078e0208 */
[----:B------:R-:W-:Y:S01]  /*2600*/  SEL R9, R27, RZ, P2 ;  /* 0x000000ff1b097207 */ /* 0x000fe20001000000 */
[----:B------:R-:W-:Y:S01]  /*2610*/  IMAD R8, R0, R52, RZ ;  /* 0x0000003400087224 */ /* 0x000fe200078e02ff */
[----:B------:R-:W-:Y:S01]  /*2620*/  IADD3 R38, P0, R22, R25, RZ ;  /* 0x0000001916267210 */ /* 0x000fe20007f1e0ff */
[----:B------:R-:W-:-:S02]  /*2630*/  IMAD.IADD R31, R31, 0x1, R13 ;  /* 0x000000011f1f7824 */ /* 0x000fc400078e020d */
[----:B------:R-:W-:Y:S02]  /*2640*/  IMAD.IADD R9, R16, 0x1, R9 ;  /* 0x0000000110097824 */ /* 0x000fe400078e0209 */
[----:B------:R-:W-:Y:S02]  /*2650*/  IMAD R15, R22, R53, R8 ;  /* 0x00000035160f7224 */ /* 0x000fe400078e0208 */
[----:B------:R-:W-:Y:S01]  /*2660*/  IMAD.IADD R33, R13, 0x1, R33 ;  /* 0x000000010d217824 */ /* 0x000fe200078e0221 */
[----:B-----5:R-:W-:Y:S01]  /*2670*/  SHF.R.S32.HI R13, RZ, 0x1f, R154 ;  /* 0x0000001fff0d7819 */ /* 0x020fe2000001149a */
[----:B------:R-:W-:Y:S01]  /*2680*/  IMAD.IADD R35, R35, 0x1, R15 ;  /* 0x0000000123237824 */ /* 0x000fe200078e020f */
[----:B------:R-:W-:Y:S01]  /*2690*/  SHF.R.S32.HI R8, RZ, 0x1f, R9 ;  /* 0x0000001fff087819 */ /* 0x000fe20000011409 */
[----:B------:R-:W-:Y:S02]  /*26a0*/  IMAD.IADD R37, R15, 0x1, R37 ;  /* 0x000000010f257824 */ /* 0x000fe400078e0225 */
[----:B------:R-:W-:Y:S01]  /*26b0*/  IMAD.WIDE.U32 R30, R154, R4, R30 ;  /* 0x000000049a1e7225 */ /* 0x000fe200078e001e */
[----:B------:R-:W-:-:S03]  /*26c0*/  LEA.HI R45, R8, R9, RZ, 0x3 ;  /* 0x00000009082d7211 */ /* 0x000fc600078f18ff */
[----:B------:R-:W-:Y:S01]  /*26d0*/  IMAD R8, R13, R4, RZ ;  /* 0x000000040d087224 */ /* 0x000fe200078e02ff */
[----:B------:R-:W-:Y:S01]  /*26e0*/  LOP3.LUT R60, R45, 0xfffffff8, RZ, 0xc0, !PT ;  /* 0xfffffff82d3c7812 */ /* 0x000fe200078ec0ff */
[----:B------:R-:W-:Y:S02]  /*26f0*/  IMAD R13, R13, R52, RZ ;  /* 0x000000340d0d7224 */ /* 0x000fe400078e02ff */
        /* <DEDUP_REMOVED lines=12> */
[----:B------:R-:W-:-:S04]  /*27c0*/  IMAD.WIDE.U32 R36, R154, R52, R36 ;  /* 0x000000349a247225 */ /* 0x000fc800078e0024 */
[----:B------:R-:W-:Y:S02]  /*27d0*/  IMAD.IADD R58, R31, 0x1, R59 ;  /* 0x000000011f3a7824 */ /* 0x000fe400078e023b */
[----:B------:R-:W-:Y:S02]  /*27e0*/  IMAD.SHL.U32 R52, R52, 0x40, RZ ;  /* 0x0000004034347824 */ /* 0x000fe400078e00ff */
[----:B------:R-:W-:Y:S02]  /*27f0*/  IMAD.X R39, R11, 0x1, R0, P0 ;  /* 0x000000010b277824 */ /* 0x000fe400000e0600 */
[----:B------:R-:W-:Y:S02]  /*2800*/  IMAD.IADD R59, R59, 0x1, R33 ;  /* 0x000000013b3b7824 */ /* 0x000fe400078e0221 */
[----:B------:R-:W-:Y:S02]  /*2810*/  IMAD.IADD R61, R35, 0x1, R13 ;  /* 0x00000001233d7824 */ /* 0x000fe400078e020d */
[----:B------:R-:W-:-:S02]  /*2820*/  IMAD.IADD R62, R13, 0x1, R37 ;  /* 0x000000010d3e7824 */ /* 0x000fc400078e0225 */
[----:B------:R-:W-:-:S07]  /*2830*/  IMAD R70, R194, 0x200, R5 ;  /* 0x00000200c2467824 */ /* 0x000fce00078e0205 */
.L_x_4356:
        /* <DEDUP_REMOVED lines=58> */
.L_x_4331:
[----:B------:R-:W-:Y:S05]  /*2be0*/  BSYNC B1 ;  /* 0x0000000000017941 */ /* 0x000fea0003800000 */
.L_x_4330:
        /* <DEDUP_REMOVED lines=19> */
.L_x_4332:
[----:B------:R-:W-:Y:S01]  /*2d20*/  IMAD R73, R19, 0x8, R2 ;  /* 0x0000000813497824 */ /* 0x000fe200078e0202 */
[----:B------:R-:W-:Y:S01]  /*2d30*/  SHF.L.U32 R74, R186, 0x1f, RZ ;  /* 0x0000001fba4a7819 */ /* 0x000fe200000006ff */
[----:B------:R-:W-:Y:S03]  /*2d40*/  BSSY B1, `(.L_x_4333) ;  /* 0x0000003000017945 */ /* 0x000fe60003800000 */
[----:B------:R-:W0:Y:S02]  /*2d50*/  SYNCS.PHASECHK.TRANS64.TRYWAIT P5, [R73+URZ+0x38890], R74 ;  /* 0x0388904a490075a7 */ /* 0x000e2400080a017f */
[----:B0-----:R-:W-:Y:S05]  /*2d60*/  @!P5 BRA `(.L_x_4334) ;  /* 0x000001c80010d947 */ /* 0x001fea0003800000 */
.L_x_4629:
[----:B------:R-:W-:Y:S05]  /*2d70*/  BSYNC B1 ;  /* 0x0000000000017941 */ /* 0x000fea0003800000 */
.L_x_4333:
        /* <DEDUP_REMOVED lines=53> */
.L_x_4339:
[----:B------:R-:W-:Y:S05]  /*30d0*/  BSYNC B2 ;  /* 0x0000000000027941 */ /* 0x000fea0003800000 */
.L_x_4338:
[----:B--2---:R1:W-:Y:S02]  /*30e0*/  STG.E.128 desc[UR40][R12.64], R4 ;  /* 0x000000040c007986 */ /* 0x0043e4000c101d28 */
.L_x_4337:
[----:B------:R-:W-:Y:S05]  /*30f0*/  BSYNC B1 ;  /* 0x0000000000017941 */ /* 0x000fea0003800000 */
.L_x_4336:
        /* <DEDUP_REMOVED lines=56> */
.L_x_4341:
[----:B------:R-:W-:Y:S05]  /*3480*/  BSYNC B1 ;  /* 0x0000000000017941 */ /* 0x000fea0003800000 */
.L_x_4340:
[----:B-1----:R2:W-:Y:S01]  /*3490*/  STG.E.128 desc[UR40][R12.64+0x40], R4 ;  /* 0x000040040c007986 */ /* 0x0025e2000c101d28 */
[----:B------:R-:W-:Y:S05]  /*34a0*/  BRA `(.L_x_4335) ;  /* 0x0000000c004c7947 */ /* 0x000fea0003800000 */
.L_x_4329:
[----:B------:R-:W-:Y:S01]  /*34b0*/  IMAD R5, R40, -0x40, R42 ;  /* 0xffffffc028057824 */ /* 0x000fe200078e022a */
[----:B------:R-:W-:-:S04]  /*34c0*/  CS2R R6, SRZ ;  /* 0x0000000000067805 */ /* 0x000fc8000001ff00 */
[----:B------:R-:W-:-:S04]  /*34d0*/  VIMNMX R5, R5, 0x40, PT ;  /* 0x0000004005057848 */ /* 0x000fc80003fe0100 */
[----:B------:R-:W-:-:S04]  /*34e0*/  ISETP.GE.AND P1, PT, R22, R5, PT ;  /* 0x000000051600720c */ /* 0x000fc80003f26270 */
        /* <DEDUP_REMOVED lines=41> */
.L_x_4342:
[----:B------:R-:W-:Y:S01]  /*3780*/  IMAD R73, R19, 0x8, R2 ;  /* 0x0000000813497824 */ /* 0x000fe200078e0202 */
[----:B------:R-:W-:Y:S01]  /*3790*/  SHF.L.U32 R74, R186, 0x1f, RZ ;  /* 0x0000001fba4a7819 */ /* 0x000fe200000006ff */
[----:B------:R-:W0:Y:S01]  /*37a0*/  LDC R75, c[0x0][0x2f4] ;  /* 0x0000bd00ff4b7b82 */ /* 0x000e220000000800 */
[----:B------:R-:W-:Y:S02]  /*37b0*/  BSSY B1, `(.L_x_4343) ;  /* 0x0000003000017945 */ /* 0x000fe40003800000 */
[----:B------:R-:W1:Y:S02]  /*37c0*/  SYNCS.PHASECHK.TRANS64.TRYWAIT P5, [R73+URZ+0x38890], R74 ;  /* 0x0388904a490075a7 */ /* 0x000e6400080a017f */
[----:B-1----:R-:W-:Y:S05]  /*37d0*/  @!P5 BRA `(.L_x_4344) ;  /* 0x000001bc0088d947 */ /* 0x002fea0003800000 */
.L_x_4630:
[----:B------:R-:W-:Y:S05]  /*37e0*/  BSYNC B1 ;  /* 0x0000000000017941 */ /* 0x000fea0003800000 */
.L_x_4343:
        /* <DEDUP_REMOVED lines=51> */
[----:B------:R-:W-:Y:S01]  /*3b20*/  PRMT R83, R88, 0x5410, R83 ;  /* 0x0000541058537816 */ /* 0x000fe20000000053 */
[----:B------:R-:W-:Y:S01]  /*3b30*/  FMUL.FTZ R88, R5, R86 ;  /* 0x0000005605587220 */ /* 0x000fe20000410000 */
[----:B------:R-:W-:Y:S01]  /*3b40*/  LOP3.LUT R78, R25, 0xffff0000, RZ, 0xc0, !PT ;  /* 0xffff0000194e7812 */ /* 0x000fe200078ec0ff */
[----:B------:R-:W-:Y:S01]  /*3b50*/  IMAD.U32 R25, R15, 0x10000, RZ ;  /* 0x000100000f197824 */ /* 0x000fe200078e00ff */
[----:B------:R-:W-:Y:S01]  /*3b60*/  PRMT R87, R90, 0x5410, R87 ;  /* 0x000054105a577816 */ /* 0x000fe20000000057 */
[-C--:B------:R-:W-:Y:S01]  /*3b70*/  FMUL.FTZ R90, R5, R82.reuse ;  /* 0x00000052055a7220 */ /* 0x080fe20000410000 */
[----:B------:R-:W-:Y:S01]  /*3b80*/  LOP3.LUT R84, R84, 0xffff0000, RZ, 0xc0, !PT ;  /* 0xffff000054547812 */ /* 0x000fe200078ec0ff */
[----:B------:R-:W-:Y:S01]  /*3b90*/  FFMA.FTZ R5, R7, R82, -R88 ;  /* 0x0000005207057223 */ /* 0x000fe20000010858 */
[----:B------:R-:W-:Y:S01]  /*3ba0*/  PRMT R81, R91, 0x5410, R81 ;  /* 0x000054105b517816 */ /* 0x000fe20000000051 */
[----:B------:R-:W-:Y:S01]  /*3bb0*/  IMAD.U32 R88, R87, 0x10000, RZ ;  /* 0x0001000057587824 */ /* 0x000fe200078e00ff */
[----:B------:R-:W-:Y:S01]  /*3bc0*/  LOP3.LUT R80, R80, 0xffff0000, RZ, 0xc0, !PT ;  /* 0xffff000050507812 */ /* 0x000fe200078ec0ff */
[----:B------:R-:W-:Y:S01]  /*3bd0*/  FMUL.FTZ R92, R78, R84 ;  /* 0x000000544e5c7220 */ /* 0x000fe20000410000 */
[----:B------:R-:W-:Y:S01]  /*3be0*/  SHF.R.U64 R85, R10, 0x10, R11 ;  /* 0x000000100a557819 */ /* 0x000fe2000000120b */
[----:B------:R-:W-:Y:S01]  /*3bf0*/  IMAD.U32 R82, R81, 0x10000, RZ ;  /* 0x0001000051527824 */ /* 0x000fe200078e00ff */
[----:B------:R-:W-:Y:S01]  /*3c00*/  LOP3.LUT R11, R15, 0xffff0000, RZ, 0xc0, !PT ;  /* 0xffff00000f0b7812 */ /* 0x000fe200078ec0ff */
[----:B------:R-:W-:Y:S01]  /*3c10*/  IMAD.U32 R15, R27, 0x10000, RZ ;  /* 0x000100001b0f7824 */ /* 0x000fe200078e00ff */
[----:B------:R-:W-:Y:S01]  /*3c20*/  LOP3.LUT R13, R13, 0xffff0000, RZ, 0xc0, !PT ;  /* 0xffff00000d0d7812 */ /* 0x000fe200078ec0ff */
[----:B------:R-:W-:Y:S01]  /*3c30*/  FMUL.FTZ R78, R78, R80 ;  /* 0x000000504e4e7220 */ /* 0x000fe20000410000 */
[----:B------:R-:W-:Y:S01]  /*3c40*/  FFMA.FTZ R7, R7, R86, R90 ;  /* 0x0000005607077223 */ /* 0x000fe2000001005a */
[C---:B------:R-:W-:Y:S01]  /*3c50*/  FMUL.FTZ R86, R15.reuse, R88 ;  /* 0x000000580f567220 */ /* 0x040fe20000410000 */
[----:B------:R-:W-:Y:S01]  /*3c60*/  FMUL.FTZ R15, R15, R82 ;  /* 0x000000520f0f7220 */ /* 0x000fe20000410000 */
[C---:B------:R-:W-:Y:S01]  /*3c70*/  FFMA.FTZ R92, R13.reuse, R80, -R92 ;  /* 0x000000500d5c7223 */ /* 0x040fe2000001085c */
[----:B------:R-:W-:Y:S01]  /*3c80*/  FFMA.FTZ R84, R13, R84, R78 ;  /* 0x000000540d547223 */ /* 0x000fe2000001004e */
[----:B------:R-:W-:Y:S01]  /*3c90*/  LOP3.LUT R27, R27, 0xffff0000, RZ, 0xc0, !PT ;  /* 0xffff00001b1b7812 */ /* 0x000fe200078ec0ff */
[----:B------:R-:W-:Y:S01]  /*3ca0*/  FFMA.FTZ R88, R25, R88, R15 ;  /* 0x0000005819587223 */ /* 0x000fe2000001000f */
[----:B------:R-:W-:Y:S01]  /*3cb0*/  LOP3.LUT R80, R87, 0xffff0000, RZ, 0xc0, !PT ;  /* 0xffff000057507812 */ /* 0x000fe200078ec0ff */
[C---:B------:R-:W-:Y:S01]  /*3cc0*/  IMAD.U32 R10, R24.reuse, 0x10000, RZ ;  /* 0x00010000180a7824 */ /* 0x040fe200078e00ff */
[----:B------:R-:W-:Y:S01]  /*3cd0*/  LOP3.LUT R78, R81, 0xffff0000, RZ, 0xc0, !PT ;  /* 0xffff0000514e7812 */ /* 0x000fe200078ec0ff */
[----:B------:R-:W-:Y:S01]  /*3ce0*/  FFMA.FTZ R86, R25, R82, -R86 ;  /* 0x0000005219567223 */ /* 0x000fe20000010856 */
        /* <DEDUP_REMOVED lines=8> */
[----:B------:R-:W-:Y:S01]  /*3d70*/  FFMA.FTZ R81, R11, R78, -R82 ;  /* 0x0000004e0b517223 */ /* 0x000fe20000010852 */
[----:B------:R-:W-:Y:S01]  /*3d80*/  PRMT R85, R89, 0x5410, R85 ;  /* 0x0000541059557816 */ /* 0x000fe20000000055 */
[----:B------:R-:W-:Y:S01]  /*3d90*/  FMUL.FTZ R10, R10, R13 ;  /* 0x0000000d0a0a7220 */ /* 0x000fe20000410000 */
[----:B------:R-:W-:Y:S01]  /*3da0*/  LOP3.LUT R79, R79, 0xffff0000, RZ, 0xc0, !PT ;  /* 0xffff00004f4f7812 */ /* 0x000fe200078ec0ff */
[----:B------:R-:W-:Y:S01]  /*3db0*/  FFMA.FTZ R87, R11, R80, R90 ;  /* 0x000000500b577223 */ /* 0x000fe2000001005a */
[----:B------:R-:W-:Y:S01]  /*3dc0*/  FMUL.FTZ R11, R24, R83 ;  /* 0x00000053180b7220 */ /* 0x000fe20000410000 */
[C---:B------:R-:W-:Y:S01]  /*3dd0*/  FFMA.FTZ R25, R8.reuse, R13, -R25 ;  /* 0x0000000d08197223 */ /* 0x040fe20000010819 */
[----:B------:R-:W-:Y:S01]  /*3de0*/  FFMA.FTZ R10, R8, R15, R10 ;  /* 0x0000000f080a7223 */ /* 0x000fe2000001000a */
[----:B------:R-:W-:-:S02]  /*3df0*/  IMAD.U32 R13, R85, 0x10000, RZ ;  /* 0x00010000550d7824 */ /* 0x000fc400078e00ff */
[----:B------:R-:W-:Y:S01]  /*3e00*/  FFMA.FTZ R8, R12, R79, -R11 ;  /* 0x0000004f0c087223 */ /* 0x000fe2000001080b */
[----:B------:R-:W-:Y:S01]  /*3e10*/  LOP3.LUT R26, R26, 0xffff0000, RZ, 0xc0, !PT ;  /* 0xffff00001a1a7812 */ /* 0x000fe200078ec0ff */
[----:B------:R-:W-:Y:S01]  /*3e20*/  IMAD.U32 R11, R9, 0x10000, RZ ;  /* 0x00010000090b7824 */ /* 0x000fe200078e00ff */
[----:B------:R-:W-:Y:S01]  /*3e30*/  LOP3.LUT R85, R85, 0xffff0000, RZ, 0xc0, !PT ;  /* 0xffff000055557812 */ /* 0x000fe200078ec0ff */
[----:B------:R-:W-:Y:S01]  /*3e40*/  FMUL.FTZ R27, R6, R13 ;  /* 0x0000000d061b7220 */ /* 0x000fe20000410000 */
[----:B------:R-:W-:Y:S01]  /*3e50*/  LOP3.LUT R9, R9, 0xffff0000, RZ, 0xc0, !PT ;  /* 0xffff000009097812 */ /* 0x000fe200078ec0ff */
[----:B------:R-:W-:Y:S01]  /*3e60*/  FMUL.FTZ R15, R24, R79 ;  /* 0x0000004f180f7220 */ /* 0x000fe20000410000 */
[----:B------:R-:W-:Y:S01]  /*3e70*/  LOP3.LUT R14, R14, 0xffff0000, RZ, 0xc0, !PT ;  /* 0xffff00000e0e7812 */ /* 0x000fe200078ec0ff */
[----:B------:R-:W-:Y:S01]  /*3e80*/  FMUL.FTZ R6, R6, R11 ;  /* 0x0000000b06067220 */ /* 0x000fe20000410000 */
[C---:B------:R-:W-:Y:S01]  /*3e90*/  FMUL.FTZ R79, R26.reuse, R85 ;  /* 0x000000551a4f7220 */ /* 0x040fe20000410000 */
[----:B------:R-:W-:Y:S01]  /*3ea0*/  FMUL.FTZ R26, R26, R9 ;  /* 0x000000091a1a7220 */ /* 0x000fe20000410000 */
[C---:B------:R-:W-:Y:S01]  /*3eb0*/  FFMA.FTZ R27, R4.reuse, R11, -R27 ;  /* 0x0000000b041b7223 */ /* 0x040fe2000001081b */
[----:B------:R-:W-:Y:S01]  /*3ec0*/  FFMA.FTZ R6, R4, R13, R6 ;  /* 0x0000000d04067223 */ /* 0x000fe20000010006 */
        /* <DEDUP_REMOVED lines=12> */
[----:B------:R-:W-:-:S02]  /*3f90*/  F2FP.BF16.F32.PACK_AB R13, R92, R5 ;  /* 0x000000055c0d723e */ /* 0x000fc400000010ff */
[----:B------:R-:W-:-:S07]  /*3fa0*/  F2FP.BF16.F32.PACK_AB R26, R85, R6 ;  /* 0x00000006551a723e */ /* 0x000fce00000010ff */
.L_x_4346:
[----:B------:R-:W-:Y:S05]  /*3fb0*/  BSYNC B1 ;  /* 0x0000000000017941 */ /* 0x000fea0003800000 */
.L_x_4345:
        /* <DEDUP_REMOVED lines=10> */
.L_x_4328:
[----:B------:R-:W-:-:S13]  /*4060*/  ISETP.NE.AND P0, PT, R187, 0x3, PT ;  /* 0x00000003bb00780c */ /* 0x000fda0003f05270 */
[----:B------:R-:W-:Y:S05]  /*4070*/  @!P0 BRA `(.L_x_4347) ;  /* 0x0000000000048947 */ /* 0x000fea0003800000 */
[----:B------:R-:W-:Y:S01]  /*4080*/  BPT.TRAP 0x1 ;  /* 0x000000040000795c */ /* 0x000fe20000300000 */
.L_x_4347:
[----:B------:R-:W-:Y:S01]  /*4090*/  IMAD R73, R19, 0x8, R2 ;  /* 0x0000000813497824 */ /* 0x000fe200078e0202 */
[----:B------:R-:W-:Y:S01]  /*40a0*/  SHF.L.U32 R74, R186, 0x1f, RZ ;  /* 0x0000001fba4a7819 */ /* 0x000fe200000006ff */
[----:B------:R-:W-:Y:S01]  /*40b0*/  IMAD R4, R40, -0x40, R42 ;  /* 0xffffffc028047824 */ /* 0x000fe200078e022a */
[----:B------:R-:W-:Y:S02]  /*40c0*/  BSSY B1, `(.L_x_4348) ;  /* 0x0000004000017945 */ /* 0x000fe40003800000 */
[----:B------:R-:W0:Y:S02]  /*40d0*/  SYNCS.PHASECHK.TRANS64.TRYWAIT P1, [R73+URZ+0x38890], R74 ;  /* 0x0388904a490075a7 */ /* 0x000e24000802017f */
[----:B------:R-:W-:Y:S01]  /*40e0*/  VIMNMX R5, R4, 0x40, PT ;  /* 0x0000004004057848 */ /* 0x000fe20003fe0100 */
[----:B0-----:R-:W-:Y:S06]  /*40f0*/  @!P1 BRA `(.L_x_4349) ;  /* 0x000001b400549947 */ /* 0x001fec0003800000 */
.L_x_4631:
[----:B------:R-:W-:Y:S05]  /*4100*/  BSYNC B1 ;  /* 0x0000000000017941 */ /* 0x000fea0003800000 */
.L_x_4348:
        /* <DEDUP_REMOVED lines=13> */
.L_x_4335:
[----:B------:R-:W-:Y:S05]  /*41e0*/  BSYNC B0 ;  /* 0x0000000000007941 */ /* 0x000fea0003800000 */
.L_x_4327:
        /* <DEDUP_REMOVED lines=17> */
.L_x_4351:
[----:B------:R-:W-:Y:S05]  /*4300*/  BSYNC B0 ;  /* 0x0000000000007941 */ /* 0x000fea0003800000 */
.L_x_4350:
[----:B------:R-:W2:Y:S01]  /*4310*/  SYNCS.PHASECHK.TRANS64.TRYWAIT P0, [R73+URZ+0x388b0], R74 ;  /* 0x0388b04a490075a7 */ /* 0x000ea2000800017f */
[----:B------:R-:W-:Y:S04]  /*4320*/  BSSY B0, `(.L_x_4352) ;  /* 0x0000002000007945 */ /* 0x000fe80003800000 */
[----:B--2---:R-:W-:Y:S05]  /*4330*/  @!P0 BRA `(.L_x_4353) ;  /* 0x000001b000d88947 */ /* 0x004fea0003800000 */
.L_x_4632:
[----:B------:R-:W-:Y:S05]  /*4340*/  BSYNC B0 ;  /* 0x0000000000007941 */ /* 0x000fea0003800000 */
.L_x_4352:
        /* <DEDUP_REMOVED lines=82> */
.L_x_4355:
[----:B------:R-:W-:Y:S05]  /*4870*/  BSYNC B0 ;  /* 0x0000000000007941 */ /* 0x000fea0003800000 */
.L_x_4354:
        /* <DEDUP_REMOVED lines=17> */
.L_x_4322:
[----:B------:R-:W2:Y:S01]  /*4990*/  LDL R4, [R1+0x80] ;  /* 0x0000800001047983 */ /* 0x000ea20000100800 */
[----:B------:R-:W-:Y:S01]  /*49a0*/  BSSY B0, `(.L_x_4357) ;  /* 0x0000006000007945 */ /* 0x000fe20003800000 */
[----:B------:R-:W-:Y:S02]  /*49b0*/  ISETP.NE.AND P2, PT, R211, RZ, PT ;  /* 0x000000ffd300720c */ /* 0x000fe40003f45270 */
[----:B--2---:R-:W-:Y:S01]  /*49c0*/  ISETP.NE.AND P1, PT, R4, 0x1, PT ;  /* 0x000000010400780c */ /* 0x004fe20003f25270 */
[----:B------:R-:W-:-:S12]  /*49d0*/  @P0 BRA `(.L_x_4358) ;  /* 0x0000000000080947 */ /* 0x000fd80003800000 */
[----:B------:R-:W1:Y:S02]  /*49e0*/  FENCE.VIEW.ASYNC.G ;  /* 0x00000000000073c6 */ /* 0x000e640000000100 */
[----:B-1----:R-:W-:Y:S06]  /*49f0*/  BAR.ARV 0xc, 0x180 ;  /* 0x0306000000007b1d */ /* 0x002fec0000002000 */
.L_x_4358:
[----:B------:R-:W-:Y:S05]  /*4a00*/  BSYNC B0 ;  /* 0x0000000000007941 */ /* 0x000fea0003800000 */
.L_x_4357:
        /* <DEDUP_REMOVED lines=34> */
.L_x_4362:
[----:B------:R-:W-:Y:S05]  /*4c30*/  BSYNC B0 ;  /* 0x0000000000007941 */ /* 0x000fea0003800000 */
.L_x_4361:
        /* <DEDUP_REMOVED lines=72> */
[----:B------:R-:W-:Y:S01]  /*50c0*/  IMAD.MOV.U32 R7, RZ, RZ, 0x40000040 ;  /* 0x40000040ff077424 */ /* 0x000fe200078e00ff */
[----:B------:R-:W-:Y:S01]  /*50d0*/  BSSY B0, `(.L_x_4364) ;  /* 0x0000100000007945 */ /* 0x000fe20003800000 */
[----:B------:R-:W-:Y:S01]  /*50e0*/  IMAD.MOV.U32 R9, RZ, RZ, 0x40000040 ;  /* 0x40000040ff097424 */ /* 0x000fe200078e00ff */
[----:B------:R-:W-:Y:S01]  /*50f0*/  BAR.SYNC.DEFER_BLOCKING 0xe, 0x100 ;  /* 0x0384000000007b1d */ /* 0x000fe20000010000 */
[----:B------:R-:W-:Y:S01]  /*5100*/  IMAD.MOV.U32 R11, RZ, RZ, 0x40000040 ;  /* 0x40000040ff0b7424 */ /* 0x000fe200078e00ff */
[----:B------:R-:W-:Y:S01]  /*5110*/  R2UR UR5, R7 ;  /* 0x00000000070572ca */ /* 0x000fe200000e0000 */
[----:B------:R-:W-:Y:S01]  /*5120*/  IMAD.MOV.U32 R13, RZ, RZ, 0x40000040 ;  /* 0x40000040ff0d7424 */ /* 0x000fe200078e00ff */
[----:B------:R-:W-:Y:S01]  /*5130*/  R2UR UR7, R9 ;  /* 0x00000000090772ca */ /* 0x000fe200000e0000 */
[----:B------:R-:W-:Y:S02]  /*5140*/  IMAD.MOV.U32 R9, RZ, RZ, 0x40000040 ;  /* 0x40000040ff097424 */ /* 0x000fe400078e00ff */
[----:B------:R-:W-:Y:S01]  /*5150*/  VIADD R4, R4, 0xfffffffe ;  /* 0xfffffffe04047836 */ /* 0x000fe20000000000 */
[----:B------:R-:W0:Y:S02]  /*5160*/  S2R R14, SR_TID.X ;  /* 0x00000000000e7919 */ /* 0x000e240000002100 */
[----:B------:R-:W-:Y:S01]  /*5170*/  R2UR UR15, R9 ;  /* 0x00000000090f72ca */ /* 0x000fe200000e0000 */
[----:B------:R-:W-:Y:S01]  /*5180*/  IMAD.MOV.U32 R9, RZ, RZ, 0x40000040 ;  /* 0x40000040ff097424 */ /* 0x000fe200078e00ff */
[----:B------:R-:W-:-:S04]  /*5190*/  ISETP.GE.AND P0, PT, R4, R0, PT ;  /* 0x000000000400720c */ /* 0x000fc80003f06270 */
[----:B------:R-:W-:Y:S01]  /*51a0*/  R2UR UR13, R9 ;  /* 0x00000000090d72ca */ /* 0x000fe200000e0000 */
[----:B------:R-:W-:Y:S01]  /*51b0*/  WARPGROUP.ARRIVE ;  /* 0x00000000000079c5 */ /* 0x000fe20000000000 */
[----:B0-----:R-:W-:-:S04]  /*51c0*/  LOP3.LUT R14, R14, 0x7f, RZ, 0xc0, !PT ;  /* 0x0000007f0e0e7812 */ /* 0x001fc800078ec0ff */
[----:B------:R-:W-:Y:S01]  /*51d0*/  ISETP.NE.AND P2, PT, R14, RZ, PT ;  /* 0x000000ff0e00720c */ /* 0x000fe20003f45270 */
[----:B--2---:R-:W0:Y:S02]  /*51e0*/  SHFL.IDX PT, R3, R6, RZ, 0x1f ;  /* 0x00001fff06037589 */ /* 0x004e2400000e0000 */
[----:B0-----:R-:W-:-:S04]  /*51f0*/  LEA.HI R5, R3, R3, RZ, 0x1 ;  /* 0x0000000303057211 */ /* 0x001fc800078f08ff */
[----:B------:R-:W-:Y:S01]  /*5200*/  LOP3.LUT R6, R5, 0x1fffe, RZ, 0xc0, !PT ;  /* 0x0001fffe05067812 */ /* 0x000fe200078ec0ff */
[----:B------:R-:W-:-:S04]  /*5210*/  VIADD R5, R2, 0x36400 ;  /* 0x0003640002057836 */ /* 0x000fc80000000000 */
[----:B------:R-:W-:Y:S01]  /*5220*/  IMAD.IADD R3, R3, 0x1, -R6 ;  /* 0x0000000103037824 */ /* 0x000fe200078e0a06 */
[----:B------:R-:W-:-:S03]  /*5230*/  SHF.R.U32.HI R5, RZ, 0x4, R5 ;  /* 0x00000004ff057819 */ /* 0x000fc60000011605 */
[----:B------:R-:W-:Y:S01]  /*5240*/  IMAD R3, R3, 0x8000, R2 ;  /* 0x0000800003037824 */ /* 0x000fe200078e0202 */
[----:B------:R-:W-:-:S03]  /*5250*/  LOP3.LUT R5, R5, 0x3fff, RZ, 0xc0, !PT ;  /* 0x00003fff05057812 */ /* 0x000fc600078ec0ff */
[----:B------:R-:W-:Y:S01]  /*5260*/  VIADD R3, R3, 0x400 ;  /* 0x0000040003037836 */ /* 0x000fe20000000000 */
[----:B------:R-:W-:Y:S01]  /*5270*/  LOP3.LUT R6, R5, 0x10000, RZ, 0xfc, !PT ;  /* 0x0001000005067812 */ /* 0x000fe200078efcff */
[----:B------:R-:W-:-:S03]  /*5280*/  @!P2 IMAD R5, R18, 0x8, R2 ;  /* 0x000000081205a824 */ /* 0x000fc600078e0202 */
[----:B------:R-:W-:Y:S01]  /*5290*/  SHF.R.U32.HI R3, RZ, 0x4, R3 ;  /* 0x00000004ff037819 */ /* 0x000fe20000011603 */
[C---:B------:R-:W-:Y:S01]  /*52a0*/  VIADD R12, R6.reuse, 0x2 ;  /* 0x00000002060c7836 */ /* 0x040fe20000000000 */
[----:B------:R-:W-:Y:S01]  /*52b0*/  R2UR UR4, R6 ;  /* 0x00000000060472ca */ /* 0x000fe200000e0000 */
[----:B------:R-:W-:Y:S01]  /*52c0*/  @!P2 VIADD R5, R5, 0x38860 ;  /* 0x000388600505a836 */ /* 0x000fe20000000000 */
[----:B------:R-:W-:-:S04]  /*52d0*/  LOP3.LUT R3, R3, 0x3fff, RZ, 0xc0, !PT ;  /* 0x00003fff03037812 */ /* 0x000fc800078ec0ff */
[----:B------:R-:W-:Y:S02]  /*52e0*/  LOP3.LUT R3, R3, 0x2000000, RZ, 0xfc, !PT ;  /* 0x0200000003037812 */ /* 0x000fe400078efcff */
[----:B------:R-:W-:-:S03]  /*52f0*/  @!P2 PRMT R5, RZ, 0x654, R5 ;  /* 0x00000654ff05a816 */ /* 0x000fc60000000005 */
[----:B------:R-:W-:-:S04]  /*5300*/  IMAD R8, R18, 0x1000, R3 ;  /* 0x0000100012087824 */ /* 0x000fc800078e0203 */
[C---:B------:R-:W-:Y:S01]  /*5310*/  VIADD R10, R8.reuse, 0x80 ;  /* 0x00000080080a7836 */ /* 0x040fe20000000000 */
[----:B------:R-:W-:-:S13]  /*5320*/  R2UR UR6, R8 ;  /* 0x00000000080672ca */ /* 0x000fda00000e0000 */
[----:B------:R-:W-:Y:S01]  /*5330*/  HGMMA.64x256x16.F32.BF16 R24, gdesc[UR4].tnspB, RZ, !UPT, gsb0 ;  /* 0x43e00000041879f0 */ /* 0x000fe2000c0018ff */
[----:B------:R-:W-:Y:S01]  /*5340*/  R2UR UR6, R10 ;  /* 0x000000000a0672ca */ /* 0x000fe200000e0000 */
[----:B------:R-:W-:Y:S01]  /*5350*/  VIADD R10, R8, 0x100 ;  /* 0x00000100080a7836 */ /* 0x000fe20000000000 */
[----:B------:R-:W-:Y:S01]  /*5360*/  R2UR UR7, R11 ;  /* 0x000000000b0772ca */ /* 0x000fe200000e0000 */
[----:B------:R-:W-:Y:S01]  /*5370*/  IMAD.MOV.U32 R11, RZ, RZ, 0x40000040 ;  /* 0x40000040ff0b7424 */ /* 0x000fe200078e00ff */
[----:B------:R-:W-:Y:S01]  /*5380*/  R2UR UR4, R12 ;  /* 0x000000000c0472ca */ /* 0x000fe200000e0000 */
[----:B------:R-:W-:Y:S01]  /*5390*/  VIADD R8, R8, 0x180 ;  /* 0x0000018008087836 */ /* 0x000fe20000000000 */
[----:B------:R-:W-:Y:S02]  /*53a0*/  R2UR UR5, R13 ;  /* 0x000000000d0572ca */ /* 0x000fe400000e0000 */
[----:B------:R-:W-:Y:S01]  /*53b0*/  R2UR UR10, R10 ;  /* 0x000000000a0a72ca */ /* 0x000fe200000e0000 */
[----:B------:R-:W-:Y:S01]  /*53c0*/  VIADD R10, R6, 0x4 ;  /* 0x00000004060a7836 */ /* 0x000fe20000000000 */
[----:B------:R-:W-:Y:S01]  /*53d0*/  R2UR UR11, R11 ;  /* 0x000000000b0b72ca */ /* 0x000fe200000e0000 */
[----:B------:R-:W-:Y:S01]  /*53e0*/  IMAD.MOV.U32 R11, RZ, RZ, 0x40000040 ;  /* 0x40000040ff0b7424 */ /* 0x000fe200078e00ff */
[----:B------:R-:W-:Y:S01]  /*53f0*/  R2UR UR14, R8 ;  /* 0x00000000080e72ca */ /* 0x000fe200000e0000 */
[----:B------:R-:W-:Y:S01]  /*5400*/  VIADD R8, R6, 0x6 ;  /* 0x0000000606087836 */ /* 0x000fe20000000000 */
[----:B------:R-:W-:-:S02]  /*5410*/  R2UR UR8, R10 ;  /* 0x000000000a0872ca */ /* 0x000fc400000e0000 */
[----:B------:R-:W-:Y:S02]  /*5420*/  R2UR UR9, R11 ;  /* 0x000000000b0972ca */ /* 0x000fe400000e0000 */
[----:B------:R-:W-:Y:S01]  /*5430*/  R2UR UR12, R8 ;  /* 0x00000000080c72ca */ /* 0x000fe200000e0000 */
        /* <DEDUP_REMOVED lines=15> */
[----:B------:R-:W-:-:S07]  /*5530*/  IMAD.MOV.U32 R20, RZ, RZ, R4 ;  /* 0x000000ffff147224 */ /* 0x000fce00078e0004 */
.L_x_4366:
[----:B------:R-:W-:Y:S01]  /*5540*/  BAR.SYNC.DEFER_BLOCKING 0xe, 0x100 ;  /* 0x0384000000007b1d */ /* 0x000fe20000010000 */
[----:B-1----:R-:W-:Y:S01]  /*5550*/  IMAD R4, R18, 0x40, R191 ;  /* 0x0000004012047824 */ /* 0x002fe200078e02bf */
[----:B------:R-:W-:Y:S01]  /*5560*/  R2UR UR4, R6 ;  /* 0x00000000060472ca */ /* 0x000fe200000e0000 */
[----:B------:R-:W-:Y:S01]  /*5570*/  VIADD R18, R18, 0x1 ;  /* 0x0000000112127836 */ /* 0x000fe20000000000 */
[----:B------:R-:W-:Y:S01]  /*5580*/  R2UR UR5, R7 ;  /* 0x00000000070572ca */ /* 0x000fe200000e0000 */
[----:B------:R-:W-:Y:S02]  /*5590*/  IMAD R4, R4, 0x4, R2 ;  /* 0x0000000404047824 */ /* 0x000fe400078e0202 */
[----:B------:R-:W-:Y:S01]  /*55a0*/  IMAD.MOV.U32 R15, RZ, RZ, 0x40000040 ;  /* 0x40000040ff0f7424 */ /* 0x000fe200078e00ff */
[----:B------:R-:W-:-:S04]  /*55b0*/  ISETP.NE.AND P0, PT, R18, 0x2, PT ;  /* 0x000000021200780c */ /* 0x000fc80003f05270 */
[----:B------:R-:W-:Y:S01]  /*55c0*/  SEL R18, R18, RZ, P0 ;  /* 0x000000ff12127207 */ /* 0x000fe20000000000 */
[----:B0-----:R-:W0:Y:S04]  /*55d0*/  LDS R5, [R4+0x38400] ;  /* 0x0384000004057984 */ /* 0x001e280000000800 */
        /* <DEDUP_REMOVED lines=129> */
[----:B------:R-:W-:-:S02]  /*5df0*/  IMAD R4, R18, 0x1000, R3 ;  /* 0x0000100012047824 */ /* 0x000fc400078e0203 */
[----:B------:R-:W-:Y:S02]  /*5e00*/  IMAD.MOV.U32 R5, RZ, RZ, 0x40000040 ;  /* 0x40000040ff057424 */ /* 0x000fe400078e00ff */
[C---:B------:R-:W-:Y:S01]  /*5e10*/  VIADD R14, R4.reuse, 0x80 ;  /* 0x00000080040e7836 */ /* 0x040fe20000000000 */
[----:B------:R-:W-:Y:S01]  /*5e20*/  R2UR UR6, R4 ;  /* 0x00000000040672ca */ /* 0x000fe200000e0000 */
[----:B------:R-:W-:Y:S01]  /*5e30*/  WARPGROUP.ARRIVE ;  /* 0x00000000000079c5 */ /* 0x000fe20000000000 */
[----:B------:R-:W-:Y:S01]  /*5e40*/  R2UR UR7, R5 ;  /* 0x00000000050772ca */ /* 0x000fe200000e0000 */
[----:B------:R-:W-:-:S12]  /*5e50*/  IMAD.MOV.U32 R5, RZ, RZ, 0x40000040 ;  /* 0x40000040ff057424 */ /* 0x000fd800078e00ff */
[----:B------:R-:W-:Y:S01]  /*5e60*/  HGMMA.64x256x16.F32.BF16 R24, gdesc[UR4].tnspB, R24, gsb0 ;  /* 0x43e00000041879f0 */ /* 0x000fe20008001818 */
[----:B------:R-:W-:Y:S01]  /*5e70*/  R2UR UR6, R14 ;  /* 0x000000000e0672ca */ /* 0x000fe200000e0000 */
[----:B------:R-:W-:Y:S01]  /*5e80*/  VIADD R14, R4, 0x100 ;  /* 0x00000100040e7836 */ /* 0x000fe20000000000 */
[----:B------:R-:W-:Y:S01]  /*5e90*/  R2UR UR7, R15 ;  /* 0x000000000f0772ca */ /* 0x000fe200000e0000 */
[----:B------:R-:W-:Y:S01]  /*5ea0*/  IMAD.MOV.U32 R15, RZ, RZ, 0x40000040 ;  /* 0x40000040ff0f7424 */ /* 0x000fe200078e00ff */
[----:B------:R-:W-:Y:S01]  /*5eb0*/  R2UR UR4, R12 ;  /* 0x000000000c0472ca */ /* 0x000fe200000e0000 */
[----:B------:R-:W-:Y:S01]  /*5ec0*/  VIADD R4, R4, 0x180 ;  /* 0x0000018004047836 */ /* 0x000fe20000000000 */
[----:B------:R-:W-:Y:S01]  /*5ed0*/  R2UR UR5, R13 ;  /* 0x000000000d0572ca */ /* 0x000fe200000e0000 */
[----:B------:R-:W-:Y:S02]  /*5ee0*/  WARPGROUP.DEPBAR.LE gsb0, 0x0 ;  /* 0x00008000000079c5 */ /* 0x000fe40000010000 */
[----:B------:R-:W-:-:S15]  /*5ef0*/  WARPGROUP.ARRIVE ;  /* 0x00000000000079c5 */ /* 0x000fde0000000000 */
[----:B------:R-:W-:-:S03]  /*5f00*/  NOP ;  /* 0x0000000000007918 */ /* 0x000fc60000000000 */
        /* <DEDUP_REMOVED lines=10> */
[----:B------:R-:W-:Y:S01]  /*5fb0*/  IMAD.MOV.U32 R4, RZ, RZ, R20 ;  /* 0x000000ffff047224 */ /* 0x000fe200078e0014 */
[----:B------:R-:W-:Y:S01]  /*5fc0*/  R2UR UR7, R5 ;  /* 0x00000000050772ca */ /* 0x000fe200000e0000 */
[----:B------:R-:W-:Y:S01]  /*5fd0*/  VIADD R20, R20, 0xffffffff ;  /* 0xffffffff14147836 */ /* 0x000fe20000000000 */
[----:B------:R-:W-:Y:S02]  /*5fe0*/  R2UR UR4, R8 ;  /* 0x00000000080472ca */ /* 0x000fe400000e0000 */
[----:B------:R-:W-:Y:S02]  /*5ff0*/  R2UR UR5, R9 ;  /* 0x00000000090572ca */ /* 0x000fe400000e0000 */
[----:B------:R-:W-:Y:S02]  /*6000*/  ISETP.GT.AND P1, PT, R4, R0, PT ;  /* 0x000000000400720c */ /* 0x000fe40003f24270 */
[----:B------:R-:W-:-:S04]  /*6010*/  SEL R4, RZ, 0x1, P0 ;  /* 0x00000001ff047807 */ /* 0x000fc80000000000 */
[----:B------:R-:W-:Y:S01]  /*6020*/  LOP3.LUT R23, R23, R4, RZ, 0x3c, !PT ;  /* 0x0000000417177212 */ /* 0x000fe200078e3cff */
[----:B------:R-:W-:-:S04]  /*6030*/  @!P2 IMAD R4, R18, 0x8, R2 ;  /* 0x000000081204a824 */ /* 0x000fc800078e0202 */
[----:B------:R-:W-:-:S05]  /*6040*/  @!P2 VIADD R4, R4, 0x38860 ;  /* 0x000388600404a836 */ /* 0x000fca0000000000 */
[----:B------:R-:W-:Y:S01]  /*6050*/  @!P2 PRMT R4, RZ, 0x654, R4 ;  /* 0x00000654ff04a816 */ /* 0x000fe20000000004 */
[----:B------:R-:W-:Y:S02]  /*6060*/  WARPGROUP.DEPBAR.LE gsb0, 0x0 ;  /* 0x00008000000079c5 */ /* 0x000fe40000010000 */
[----:B------:R-:W-:-:S06]  /*6070*/  WARPGROUP.ARRIVE ;  /* 0x00000000000079c5 */ /* 0x000fcc0000000000 */
[----:B------:R-:W-:Y:S03]  /*6080*/  HGMMA.64x256x16.F32.BF16 R24, gdesc[UR4].tnspB, R24, gsb0 ;  /* 0x43e00000041879f0 */ /* 0x000fe60008001818 */
[----:B------:R-:W-:Y:S02]  /*6090*/  WARPGROUP.DEPBAR.LE gsb0, 0x0 ;  /* 0x00008000000079c5 */ /* 0x000fe40000010000 */
[----:B------:R-:W-:Y:S06]  /*60a0*/  BAR.ARV 0xf, 0x100 ;  /* 0x03c4000000007b1d */ /* 0x000fec0000002000 */
[----:B------:R1:W-:Y:S01]  /*60b0*/  @!P2 SYNCS.ARRIVE.TRANS64.RED.A1T0 RZ, [R4+URZ], RZ ;  /* 0x000000ff04ffa9a7 */ /* 0x0003e2000810043f */
[----:B------:R-:W-:Y:S05]  /*60c0*/  @P1 BRA `(.L_x_4366) ;  /* 0xfffffff4001c1947 */ /* 0x000fea000383ffff */
.L_x_4365:
[----:B------:R-:W-:Y:S05]  /*60d0*/  BSYNC B0 ;  /* 0x0000000000007941 */ /* 0x000fea0003800000 */
.L_x_4364:
        /* <DEDUP_REMOVED lines=9> */
[----:B------:R-:W2:Y:S04]  /*6170*/  LDS R2, [R0+0x38400] ;  /* 0x0384000000027984 */ /* 0x000ea80000000800 */
[----:B------:R-:W3:Y:S01]  /*6180*/  LDS R0, [R0+0x38420] ;  /* 0x0384200000007984 */ /* 0x000ee20000000800 */
[-C--:B--2---:R-:W-:Y:S01]  /*6190*/  FMUL.FTZ R24, R24, R2.reuse ;  /* 0x0000000218187220 */ /* 0x084fe20000410000 */
        /* <DEDUP_REMOVED lines=131> */
.L_x_4360:
        /* <DEDUP_REMOVED lines=31> */
.L_x_4368:
[----:B------:R-:W-:Y:S05]  /*6bc0*/  BSYNC B0 ;  /* 0x0000000000007941 */ /* 0x000fea0003800000 */
.L_x_4367:
        /* <DEDUP_REMOVED lines=100> */
.L_x_4370:
[----:B------:R-:W-:Y:S05]  /*7210*/  BSYNC B6 ;  /* 0x0000000000067941 */ /* 0x000fea0003800000 */
.L_x_4369:
        /* <DEDUP_REMOVED lines=12> */
.L_x_4374:
[----:B-1----:R1:W2:Y:S02]  /*72e0*/  SYNCS.PHASECHK.TRANS64.TRYWAIT P0, [R2+URZ+0x38800], R3 ;  /* 0x03880003020075a7 */ /* 0x0022a4000800017f */
[----:B--2---:R-:W-:Y:S05]  /*72f0*/  @!P0 NANOSLEEP.SYNCS 0x989680 ;  /* 0x009896800000895d */ /* 0x004fea0003900000 */
[----:B------:R-:W2:Y:S02]  /*7300*/  @!P0 SYNCS.PHASECHK.TRANS64 P0, [R2+URZ+0x38800], R3 ;  /* 0x03880003020085a7 */ /* 0x000ea4000800007f */
[----:B--2---:R-:W-:Y:S05]  /*7310*/  @!P0 BRA `(.L_x_4374) ;  /* 0xfffffffc00f08947 */ /* 0x004fea000383ffff */
.L_x_4373:
[----:B------:R-:W-:Y:S05]  /*7320*/  BSYNC B0 ;  /* 0x0000000000007941 */ /* 0x000fea0003800000 */
.L_x_4372:
[----:B------:R-:W-:Y:S05]  /*7330*/  BRA `(.L_x_4375) ;  /* 0x0000002000b07947 */ /* 0x000fea0003800000 */
.L_x_4371:
        /* <DEDUP_REMOVED lines=37> */
.L_x_4377:
[----:B------:R-:W-:Y:S05]  /*7590*/  BSYNC B6 ;  /* 0x0000000000067941 */ /* 0x000fea0003800000 */
.L_x_4376:
[----:B------:R-:W-:Y:S01]  /*75a0*/  ULDC.U8 UR4, c[0x0][0x410] ;  /* 0x0001040000047ab9 */ /* 0x000fe20000000000 */
[----:B------:R-:W-:Y:S01]  /*75b0*/  BSSY B0, `(.L_x_4378) ;  /* 0x00001fc000007945 */ /* 0x000fe20003800000 */
[----:B------:R-:W-:Y:S01]  /*75c0*/  ISETP.NE.AND P0, PT, RZ, UR4, PT ;  /* 0x00000004ff007c0c */ /* 0x000fe2000bf05270 */
[----:B------:R-:W-:-:S12]  /*75d0*/  IMAD R5, R153, 0x40, R22 ;  /* 0x0000004099057824 */ /* 0x000fd800078e0216 */
[----:B------:R-:W-:Y:S05]  /*75e0*/  @!P0 BRA `(.L_x_4379) ;  /* 0x0000001000048947 */ /* 0x000fea0003800000 */
[----:B------:R-:W-:-:S03]  /*75f0*/  UMOV UR4, 0xffffffff ;  /* 0xffffffff00047882 */ /* 0x000fc60000000000 */
[----:B------:R-:W-:Y:S05]  /*7600*/  BRA.DIV UR4, `(.L_x_4380) ;  /* 0x0000018204387947 */ /* 0x000fea000b800000 */
[----:B------:R0:W1:Y:S04]  /*7610*/  SHFL.IDX PT, R3, R26, RZ, 0x1c1f ;  /* 0x001c1fff1a037589 */ /* 0x00006800000e0000 */
[----:B------:R0:W2:Y:S04]  /*7620*/  SHFL.IDX PT, R20, R25, RZ, 0x1c1f ;  /* 0x001c1fff19147589 */ /* 0x0000a800000e0000 */
[----:B------:R-:W3:Y:S04]  /*7630*/  SHFL.IDX PT, R24, R24, RZ, 0x1c1f ;  /* 0x001c1fff18187589 */ /* 0x000ee800000e0000 */
[----:B------:R0:W4:Y:S02]  /*7640*/  SHFL.IDX PT, R21, R27, RZ, 0x1c1f ;  /* 0x001c1fff1b157589 */ /* 0x00012400000e0000 */
.L_x_4638:
        /* <DEDUP_REMOVED lines=37> */
.L_x_4382:
[----:B------:R-:W-:Y:S05]  /*78a0*/  BSYNC B1 ;  /* 0x0000000000017941 */ /* 0x000fea0003800000 */
.L_x_4381:
[----:B------:R-:W2:Y:S01]  /*78b0*/  SYNCS.PHASECHK.TRANS64.TRYWAIT P0, [R2+URZ+0x38800], R25 ;  /* 0x03880019020075a7 */ /* 0x000ea2000800017f */
[----:B0-----:R-:W-:Y:S01]  /*78c0*/  LOP3.LUT R12, R27, 0x18, R16, 0xf8, !PT ;  /* 0x000000181b0c7812 */ /* 0x001fe200078ef810 */
[----:B-----5:R-:W-:Y:S01]  /*78d0*/  IMAD.MOV.U32 R15, RZ, RZ, R6 ;  /* 0x000000ffff0f7224 */ /* 0x020fe200078e0006 */
[----:B------:R-:W-:Y:S01]  /*78e0*/  SHF.R.U32.HI R27, RZ, 0x3, R27 ;  /* 0x00000003ff1b7819 */ /* 0x000fe2000001161b */
[----:B-1----:R-:W-:Y:S01]  /*78f0*/  IMAD R3, R153, -0x40, R26 ;  /* 0xffffffc099037824 */ /* 0x002fe200078e021a */
[--C-:B------:R-:W-:Y:S01]  /*7900*/  SHF.R.U32.HI R26, RZ, 0x10, R7.reuse ;  /* 0x00000010ff1a7819 */ /* 0x100fe20000011607 */
[----:B------:R-:W-:Y:S01]  /*7910*/  IMAD.MOV.U32 R13, RZ, RZ, R7 ;  /* 0x000000ffff0d7224 */ /* 0x000fe200078e0007 */
[----:B------:R-:W-:Y:S01]  /*7920*/  LOP3.LUT R31, R12, R27, RZ, 0x3c, !PT ;  /* 0x0000001b0c1f7212 */ /* 0x000fe200078e3cff */
[----:B------:R-:W-:Y:S01]  /*7930*/  IMAD.MOV.U32 R14, RZ, RZ, R11 ;  /* 0x000000ffff0e7224 */ /* 0x000fe200078e000b */
[----:B------:R-:W-:Y:S01]  /*7940*/  SHF.R.U64 R12, R6, 0x10, R7 ;  /* 0x00000010060c7819 */ /* 0x000fe20000001207 */
[----:B------:R-:W-:Y:S01]  /*7950*/  IMAD.MOV.U32 R6, RZ, RZ, R4 ;  /* 0x000000ffff067224 */ /* 0x000fe200078e0004 */
[----:B------:R-:W-:Y:S01]  /*7960*/  SHF.R.U64 R29, R4, 0x10, R5 ;  /* 0x00000010041d7819 */ /* 0x000fe20000001205 */
[----:B------:R-:W-:Y:S01]  /*7970*/  IMAD R31, R194, 0x200, R31 ;  /* 0x00000200c21f7824 */ /* 0x000fe200078e021f */
[--C-:B------:R-:W-:Y:S01]  /*7980*/  SHF.R.U32.HI R4, RZ, 0x10, R5.reuse ;  /* 0x00000010ff047819 */ /* 0x100fe20000011605 */
[----:B------:R-:W-:Y:S01]  /*7990*/  IMAD.MOV.U32 R7, RZ, RZ, R5 ;  /* 0x000000ffff077224 */ /* 0x000fe200078e0005 */
[----:B------:R-:W-:Y:S01]  /*79a0*/  PRMT R15, R15, 0x5410, R12 ;  /* 0x000054100f0f7816 */ /* 0x000fe2000000000c */
[----:B------:R-:W-:Y:S01]  /*79b0*/  IMAD.MOV.U32 R5, RZ, RZ, R10 ;  /* 0x000000ffff057224 */ /* 0x000fe200078e000a */
[--C-:B---3--:R-:W-:Y:S01]  /*79c0*/  SHF.R.U64 R24, R10, 0x10, R11.reuse ;  /* 0x000000100a187819 */ /* 0x108fe2000000120b */
[----:B------:R-:W-:Y:S01]  /*79d0*/  IMAD R12, R31, 0x2, R2 ;  /* 0x000000021f0c7824 */ /* 0x000fe200078e0202 */
[----:B------:R-:W-:Y:S01]  /*79e0*/  VIMNMX R37, R3, 0x40, PT ;  /* 0x0000004003257848 */ /* 0x000fe20003fe0100 */
[----:B------:R-:W-:Y:S01]  /*79f0*/  BSSY B1, `(.L_x_4383) ;  /* 0x000000f000017945 */ /* 0x000fe20003800000 */
[----:B------:R-:W-:Y:S01]  /*7a00*/  SHF.R.U32.HI R27, RZ, 0x10, R11 ;  /* 0x00000010ff1b7819 */ /* 0x000fe2000001160b */
[--C-:B------:R-:W-:Y:S01]  /*7a10*/  IMAD.MOV.U32 R11, RZ, RZ, R9.reuse ;  /* 0x000000ffff0b7224 */ /* 0x100fe200078e0009 */
[--C-:B----4-:R-:W-:Y:S01]  /*7a20*/  SHF.R.U64 R21, R8, 0x10, R9.reuse ;  /* 0x0000001008157819 */ /* 0x110fe20000001209 */
[----:B------:R-:W-:Y:S01]  /*7a30*/  IMAD.MOV.U32 R10, RZ, RZ, R8 ;  /* 0x000000ffff0a7224 */ /* 0x000fe200078e0008 */
[----:B--2---:R-:W-:Y:S01]  /*7a40*/  SHF.R.U32.HI R20, RZ, 0x10, R9 ;  /* 0x00000010ff147819 */ /* 0x004fe20000011609 */
[C---:B------:R-:W-:Y:S01]  /*7a50*/  VIADD R3, R12.reuse, 0x20440 ;  /* 0x000204400c037836 */ /* 0x040fe20000000000 */
[----:B------:R-:W-:Y:S01]  /*7a60*/  PRMT R9, R7, 0x5410, R4 ;  /* 0x0000541007097816 */ /* 0x000fe20000000004 */
[----:B------:R-:W-:Y:S01]  /*7a70*/  VIADD R4, R12, 0x20400 ;  /* 0x000204000c047836 */ /* 0x000fe20000000000 */
[----:B------:R-:W-:-:S02]  /*7a80*/  LOP3.LUT P2, RZ, R189, 0x4, RZ, 0xc0, !PT ;  /* 0x00000004bdff7812 */ /* 0x000fc4000784c0ff */
[----:B------:R-:W-:Y:S02]  /*7a90*/  ISETP.GE.AND P1, PT, R22, R37, PT ;  /* 0x000000251600720c */ /* 0x000fe40003f26270 */
[----:B------:R-:W-:Y:S02]  /*7aa0*/  PRMT R13, R13, 0x5410, R26 ;  /* 0x000054100d0d7816 */ /* 0x000fe4000000001a */
[----:B------:R-:W-:Y:S02]  /*7ab0*/  PRMT R8, R6, 0x5410, R29 ;  /* 0x0000541006087816 */ /* 0x000fe4000000001d */
[----:B------:R-:W-:Y:S01]  /*7ac0*/  PRMT R35, R5, 0x5410, R24 ;  /* 0x0000541005237816 */ /* 0x000fe20000000018 */
[----:B------:R-:W-:Y:S06]  /*7ad0*/  @!P0 BRA `(.L_x_4384) ;  /* 0x0000017c00788947 */ /* 0x000fec0003800000 */
.L_x_4639:
[----:B------:R-:W-:Y:S05]  /*7ae0*/  BSYNC B1 ;  /* 0x0000000000017941 */ /* 0x000fea0003800000 */
.L_x_4383:
        /* <DEDUP_REMOVED lines=24> */
[----:B0-----:R-:W-:-:S02]  /*7c70*/  IMAD.U32 R25, R7, 0x10000, RZ ;  /* 0x0001000007197824 */ /* 0x001fc400078e00ff */
        /* <DEDUP_REMOVED lines=24> */
.L_x_4388:
[----:B------:R-:W-:Y:S05]  /*7e00*/  BSYNC B2 ;  /* 0x0000000000027941 */ /* 0x000fea0003800000 */
.L_x_4387:
[----:B------:R-:W-:Y:S05]  /*7e10*/  @P1 BRA `(.L_x_4386) ;  /* 0x0000000000981947 */ /* 0x000fea0003800000 */
[----:B-1----:R-:W1:Y:S01]  /*7e20*/  LDS.128 R4, [R3] ;  /* 0x0000000003047984 */ /* 0x002e620000000c00 */
        /* <DEDUP_REMOVED lines=37> */
.L_x_4386:
[----:B------:R-:W-:Y:S05]  /*8080*/  BSYNC B1 ;  /* 0x0000000000017941 */ /* 0x000fea0003800000 */
.L_x_4385:
[----:B-12---:R-:W-:-:S05]  /*8090*/  VIADD R4, R22, 0x20 ;  /* 0x0000002016047836 */ /* 0x006fca0000000000 */
[----:B------:R-:W-:-:S13]  /*80a0*/  ISETP.GE.AND P0, PT, R4, R37, PT ;  /* 0x000000250400720c */ /* 0x000fda0003f06270 */
[----:B------:R-:W-:Y:S05]  /*80b0*/  @P0 BRA `(.L_x_4389) ;  /* 0x00000014002c0947 */ /* 0x000fea0003800000 */
        /* <DEDUP_REMOVED lines=25> */
[C---:B------:R-:W-:Y:S01]  /*8250*/  LOP3.LUT R30, R14.reuse, 0xffff0000, RZ, 0xc0, !PT ;  /* 0xffff00000e1e7812 */ /* 0x040fe200078ec0ff */
[----:B------:R-:W-:Y:S01]  /*8260*/  IMAD.U32 R29, R14, 0x10000, RZ ;  /* 0x000100000e1d7824 */ /* 0x000fe200078e00ff */
[C---:B------:R-:W-:Y:S01]  /*8270*/  LOP3.LUT R28, R13.reuse, 0xffff0000, RZ, 0xc0, !PT ;  /* 0xffff00000d1c7812 */ /* 0x040fe200078ec0ff */
        /* <DEDUP_REMOVED lines=15> */
.L_x_4391:
[----:B------:R-:W-:Y:S05]  /*8370*/  BSYNC B1 ;  /* 0x0000000000017941 */ /* 0x000fea0003800000 */
.L_x_4390:
[----:B------:R-:W-:Y:S05]  /*8380*/  @P1 BRA `(.L_x_4389) ;  /* 0x0000001000781947 */ /* 0x000fea0003800000 */
[----:B-1----:R-:W1:Y:S01]  /*8390*/  LDS.128 R4, [R3+0x1000] ;  /* 0x0010000003047984 */ /* 0x002e620000000c00 */
[----:B------:R-:W-:Y:S01]  /*83a0*/  IMAD.U32 R20, R8, 0x10000, RZ ;  /* 0x0001000008147824 */ /* 0x000fe200078e00ff */
[C---:B------:R-:W-:Y:S01]  /*83b0*/  LOP3.LUT R27, R10.reuse, 0xffff0000, RZ, 0xc0, !PT ;  /* 0xffff00000a1b7812 */ /* 0x040fe200078ec0ff */
[----:B------:R-:W-:Y:S01]  /*83c0*/  IMAD.U32 R24, R10, 0x10000, RZ ;  /* 0x000100000a187824 */ /* 0x000fe200078e00ff */
[----:B0-----:R-:W-:Y:S02]  /*83d0*/  LOP3.LUT R25, R8, 0xffff0000, RZ, 0xc0, !PT ;  /* 0xffff000008197812 */ /* 0x001fe400078ec0ff */
        /* <DEDUP_REMOVED lines=34> */
.L_x_4379:
        /* <DEDUP_REMOVED lines=8> */
.L_x_4645:
        /* <DEDUP_REMOVED lines=23> */
.L_x_4394:
[----:B------:R-:W-:Y:S05]  /*87f0*/  BSYNC B1 ;  /* 0x0000000000017941 */ /* 0x000fea0003800000 */
.L_x_4393:
[----:B------:R-:W2:Y:S01]  /*8800*/  SYNCS.PHASECHK.TRANS64.TRYWAIT P1, [R2+URZ+0x38800], R27 ;  /* 0x0388001b020075a7 */ /* 0x000ea2000802017f */
[----:B------:R-:W-:Y:S01]  /*8810*/  IMAD R3, R153, -0x40, R20 ;  /* 0xffffffc099037824 */ /* 0x000fe200078e0214 */
[--C-:B-----5:R-:W-:Y:S01]  /*8820*/  SHF.R.U64 R29, R6, 0x10, R7.reuse ;  /* 0x00000010061d7819 */ /* 0x120fe20000001207 */
[--C-:B------:R-:W-:Y:S01]  /*8830*/  IMAD.MOV.U32 R21, RZ, RZ, R7.reuse ;  /* 0x000000ffff157224 */ /* 0x100fe200078e0007 */
[----:B------:R-:W-:Y:S01]  /*8840*/  SHF.R.U32.HI R28, RZ, 0x10, R7 ;  /* 0x00000010ff1c7819 */ /* 0x000fe20000011607 */
[----:B------:R-:W-:Y:S01]  /*8850*/  IMAD.MOV.U32 R20, RZ, RZ, R4 ;  /* 0x000000ffff147224 */ /* 0x000fe200078e0004 */
[----:B------:R-:W-:Y:S01]  /*8860*/  VIMNMX R7, R3, 0x40, PT ;  /* 0x0000004003077848 */ /* 0x000fe20003fe0100 */
[--C-:B------:R-:W-:Y:S01]  /*8870*/  IMAD.MOV.U32 R24, RZ, RZ, R5.reuse ;  /* 0x000000ffff187224 */ /* 0x100fe200078e0005 */
[--C-:B------:R-:W-:Y:S01]  /*8880*/  SHF.R.U64 R33, R4, 0x10, R5.reuse ;  /* 0x0000001004217819 */ /* 0x100fe20000001205 */
[----:B-1----:R-:W-:Y:S01]  /*8890*/  IMAD.MOV.U32 R12, RZ, RZ, R6 ;  /* 0x000000ffff0c7224 */ /* 0x002fe200078e0006 */
[----:B------:R-:W-:Y:S01]  /*88a0*/  SHF.R.U32.HI R31, RZ, 0x10, R5 ;  /* 0x00000010ff1f7819 */ /* 0x000fe20000011605 */
[----:B------:R-:W-:Y:S01]  /*88b0*/  IMAD.MOV.U32 R13, RZ, RZ, R8 ;  /* 0x000000ffff0d7224 */ /* 0x000fe200078e0008 */
[----:B0-----:R-:W-:Y:S01]  /*88c0*/  ISETP.GE.AND P0, PT, R16, R25, PT ;  /* 0x000000191000720c */ /* 0x001fe20003f06270 */
[--C-:B----4-:R-:W-:Y:S01]  /*88d0*/  IMAD.MOV.U32 R14, RZ, RZ, R9.reuse ;  /* 0x000000ffff0e7224 */ /* 0x110fe200078e0009 */
[--C-:B------:R-:W-:Y:S01]  /*88e0*/  SHF.R.U64 R8, R8, 0x10, R9.reuse ;  /* 0x0000001008087819 */ /* 0x100fe20000001209 */
[----:B------:R-:W-:Y:S01]  /*88f0*/  VIADD R26, R22, 0x20 ;  /* 0x00000020161a7836 */ /* 0x000fe20000000000 */
[----:B------:R-:W-:Y:S01]  /*8900*/  SHF.R.U32.HI R5, RZ, 0x10, R9 ;  /* 0x00000010ff057819 */ /* 0x000fe20000011609 */
[----:B------:R-:W-:Y:S01]  /*8910*/  IMAD.MOV.U32 R15, RZ, RZ, R10 ;  /* 0x000000ffff0f7224 */ /* 0x000fe200078e000a */
[--C-:B------:R-:W-:Y:S01]  /*8920*/  SHF.R.U64 R6, R10, 0x10, R11.reuse ;  /* 0x000000100a067819 */ /* 0x100fe2000000120b */
[--C-:B------:R-:W-:Y:S01]  /*8930*/  IMAD.MOV.U32 R3, RZ, RZ, R11.reuse ;  /* 0x000000ffff037224 */ /* 0x100fe200078e000b */
[----:B------:R-:W-:Y:S01]  /*8940*/  SHF.R.U32.HI R4, RZ, 0x10, R11 ;  /* 0x00000010ff047819 */ /* 0x000fe2000001160b */
[----:B------:R-:W-:Y:S01]  /*8950*/  BSSY B1, `(.L_x_4395) ;  /* 0x000000c000017945 */ /* 0x000fe20003800000 */
[----:B------:R-:W-:-:S02]  /*8960*/  ISETP.GE.OR P2, PT, R22, R7, P0 ;  /* 0x000000071600720c */ /* 0x000fc40000746670 */
[----:B------:R-:W-:Y:S02]  /*8970*/  PRMT R20, R20, 0x5410, R33 ;  /* 0x0000541014147816 */ /* 0x000fe40000000021 */
[----:B------:R-:W-:Y:S02]  /*8980*/  ISETP.GE.OR P0, PT, R26, R7, P0 ;  /* 0x000000071a00720c */ /* 0x000fe40000706670 */
[----:B------:R-:W-:Y:S02]  /*8990*/  PRMT R24, R24, 0x5410, R31 ;  /* 0x0000541018187816 */ /* 0x000fe4000000001f */
[----:B------:R-:W-:Y:S02]  /*89a0*/  PRMT R12, R12, 0x5410, R29 ;  /* 0x000054100c0c7816 */ /* 0x000fe4000000001d */
[----:B------:R-:W-:Y:S02]  /*89b0*/  PRMT R21, R21, 0x5410, R28 ;  /* 0x0000541015157816 */ /* 0x000fe4000000001c */
[----:B------:R-:W-:-:S02]  /*89c0*/  PRMT R13, R13, 0x5410, R8 ;  /* 0x000054100d0d7816 */ /* 0x000fc40000000008 */
[----:B------:R-:W-:Y:S02]  /*89d0*/  PRMT R14, R14, 0x5410, R5 ;  /* 0x000054100e0e7816 */ /* 0x000fe40000000005 */
[----:B------:R-:W-:Y:S02]  /*89e0*/  PRMT R15, R15, 0x5410, R6 ;  /* 0x000054100f0f7816 */ /* 0x000fe40000000006 */
[----:B------:R-:W-:Y:S01]  /*89f0*/  PRMT R3, R3, 0x5410, R4 ;  /* 0x0000541003037816 */ /* 0x000fe20000000004 */
[----:B--2---:R-:W-:Y:S06]  /*8a00*/  @!P1 BRA `(.L_x_4396) ;  /* 0x0000017000389947 */ /* 0x004fec0003800000 */
.L_x_4646:
[----:B------:R-:W-:Y:S05]  /*8a10*/  BSYNC B1 ;  /* 0x0000000000017941 */ /* 0x000fea0003800000 */
.L_x_4395:
[----:B------:R-:W-:Y:S04]  /*8a20*/  BSSY B1, `(.L_x_4397) ;  /* 0x000005a000017945 */ /* 0x000fe80003800000 */
[----:B------:R-:W-:Y:S05]  /*8a30*/  @P2 BRA `(.L_x_4398) ;  /* 0x0000000400602947 */ /* 0x000fea0003800000 */
[----:B------:R-:W-:Y:S01]  /*8a40*/  IMAD.SHL.U32 R4, R189, 0x40, RZ ;  /* 0x00000040bd047824 */ /* 0x000fe200078e00ff */
[C---:B------:R-:W-:Y:S01]  /*8a50*/  LOP3.LUT R35, R13.reuse, 0xffff0000, RZ, 0xc0, !PT ;  /* 0xffff00000d237812 */ /* 0x040fe200078ec0ff */
        /* <DEDUP_REMOVED lines=14> */
[----:B------:R-:W0:Y:S01]  /*8b40*/  LDS.128 R4, [R44+0x20400] ;  /* 0x020400002c047984 */ /* 0x000e220000000c00 */
[C---:B-1----:R-:W-:Y:S01]  /*8b50*/  IMAD.U32 R31, R8.reuse, 0x10000, RZ ;  /* 0x00010000081f7824 */ /* 0x042fe200078e00ff */
[----:B------:R-:W-:Y:S01]  /*8b60*/  LOP3.LUT R8, R8, 0xffff0000, RZ, 0xc0, !PT ;  /* 0xffff000008087812 */ /* 0x000fe200078ec0ff */
[C---:B------:R-:W-:Y:S01]  /*8b70*/  IMAD.U32 R33, R10.reuse, 0x10000, RZ ;  /* 0x000100000a217824 */ /* 0x040fe200078e00ff */
[----:B------:R-:W-:Y:S01]  /*8b80*/  LOP3.LUT R10, R10, 0xffff0000, RZ, 0xc0, !PT ;  /* 0xffff00000a0a7812 */ /* 0x000fe200078ec0ff */
[----:B0-----:R-:W-:Y:S02]  /*8b90*/  IMAD.U32 R27, R4, 0x10000, RZ ;  /* 0x00010000041b7824 */ /* 0x001fe400078e00ff */
[C---:B------:R-:W-:Y:S01]  /*8ba0*/  FMUL.FTZ R40, R31.reuse, R38 ;  /* 0x000000261f287220 */ /* 0x040fe20000410000 */
[-C--:B------:R-:W-:Y:S01]  /*8bb0*/  FMUL.FTZ R42, R31, R36.reuse ;  /* 0x000000241f2a7220 */ /* 0x080fe20000410000 */
[----:B------:R-:W-:Y:S01]  /*8bc0*/  LOP3.LUT R31, R20, 0xffff0000, RZ, 0xc0, !PT ;  /* 0xffff0000141f7812 */ /* 0x000fe200078ec0ff */
[----:B------:R-:W-:Y:S01]  /*8bd0*/  FMUL.FTZ R37, R8, R35 ;  /* 0x0000002308257220 */ /* 0x000fe20000410000 */
[----:B------:R-:W-:Y:S01]  /*8be0*/  LOP3.LUT R4, R4, 0xffff0000, RZ, 0xc0, !PT ;  /* 0xffff000004047812 */ /* 0x000fe200078ec0ff */
[----:B------:R-:W-:Y:S01]  /*8bf0*/  FFMA.FTZ R39, R27, R36, -R40 ;  /* 0x000000241b277223 */ /* 0x000fe20000010828 */
[----:B------:R-:W-:-:S02]  /*8c00*/  IMAD.U32 R40, R15, 0x10000, RZ ;  /* 0x000100000f287824 */ /* 0x000fc400078e00ff */
[----:B------:R-:W-:Y:S01]  /*8c10*/  FFMA.FTZ R42, R27, R38, R42 ;  /* 0x000000261b2a7223 */ /* 0x000fe2000001002a */
[----:B------:R-:W-:Y:S02]  /*8c20*/  IMAD.U32 R36, R12, 0x10000, RZ ;  /* 0x000100000c247824 */ /* 0x000fe400078e00ff */
[-C--:B------:R-:W-:Y:S01]  /*8c30*/  FMUL.FTZ R27, R8, R31.reuse ;  /* 0x0000001f081b7220 */ /* 0x080fe20000410000 */
[----:B------:R-:W-:Y:S01]  /*8c40*/  FFMA.FTZ R38, R4, R31, -R37 ;  /* 0x0000001f04267223 */ /* 0x000fe20000010825 */
[----:B------:R-:W-:Y:S01]  /*8c50*/  FMUL.FTZ R8, R33, R40 ;  /* 0x0000002821087220 */ /* 0x000fe20000410000 */
[C---:B------:R-:W-:Y:S01]  /*8c60*/  IMAD.U32 R29, R6.reuse, 0x10000, RZ ;  /* 0x00010000061d7824 */ /* 0x040fe200078e00ff */
[----:B------:R-:W-:Y:S01]  /*8c70*/  LOP3.LUT R37, R15, 0xffff0000, RZ, 0xc0, !PT ;  /* 0xffff00000f257812 */ /* 0x000fe200078ec0ff */
[-C--:B------:R-:W-:Y:S01]  /*8c80*/  FMUL.FTZ R33, R33, R36.reuse ;  /* 0x0000002421217220 */ /* 0x080fe20000410000 */
[----:B------:R-:W-:Y:S01]  /*8c90*/  LOP3.LUT R6, R6, 0xffff0000, RZ, 0xc0, !PT ;  /* 0xffff000006067812 */ /* 0x000fe200078ec0ff */
[C---:B------:R-:W-:Y:S01]  /*8ca0*/  FFMA.FTZ R36, R29.reuse, R36, -R8 ;  /* 0x000000241d247223 */ /* 0x040fe20000010808 */
[----:B------:R-:W-:Y:S01]  /*8cb0*/  LOP3.LUT R31, R12, 0xffff0000, RZ, 0xc0, !PT ;  /* 0xffff00000c1f7812 */ /* 0x000fe200078ec0ff */
[----:B------:R-:W-:Y:S01]  /*8cc0*/  FFMA.FTZ R40, R29, R40, R33 ;  /* 0x000000281d287223 */ /* 0x000fe20000010021 */
[----:B------:R-:W-:-:S02]  /*8cd0*/  IMAD.U32 R32, R9, 0x10000, RZ ;  /* 0x0001000009207824 */ /* 0x000fc400078e00ff */
[----:B------:R-:W-:Y:S01]  /*8ce0*/  FMUL.FTZ R29, R10, R37 ;  /* 0x000000250a1d7220 */ /* 0x000fe20000410000 */
[----:B------:R-:W-:Y:S02]  /*8cf0*/  IMAD.U32 R33, R14, 0x10000, RZ ;  /* 0x000100000e217824 */ /* 0x000fe400078e00ff */
[----:B------:R-:W-:Y:S01]  /*8d00*/  FFMA.FTZ R35, R4, R35, R27 ;  /* 0x0000002304237223 */ /* 0x000fe2000001001b */
[----:B------:R-:W-:Y:S02]  /*8d10*/  IMAD.U32 R28, R5, 0x10000, RZ ;  /* 0x00010000051c7824 */ /* 0x000fe400078e00ff */
[-C--:B------:R-:W-:Y:S01]  /*8d20*/  FMUL.FTZ R45, R10, R31.reuse ;  /* 0x0000001f0a2d7220 */ /* 0x080fe20000410000 */
[----:B------:R-:W-:Y:S02]  /*8d30*/  IMAD.U32 R27, R24, 0x10000, RZ ;  /* 0x00010000181b7824 */ /* 0x000fe400078e00ff */
[----:B------:R-:W-:Y:S01]  /*8d40*/  FFMA.FTZ R43, R6, R31, -R29 ;  /* 0x0000001f062b7223 */ /* 0x000fe2000001081d */
[----:B------:R-:W-:Y:S01]  /*8d50*/  FMUL.FTZ R41, R32, R33 ;  /* 0x0000002120297220 */ /* 0x000fe20000410000 */
[----:B------:R-:W-:-:S02]  /*8d60*/  IMAD.U32 R34, R11, 0x10000, RZ ;  /* 0x000100000b227824 */ /* 0x000fc400078e00ff */
[----:B------:R-:W-:Y:S01]  /*8d70*/  FMUL.FTZ R32, R32, R27 ;  /* 0x0000001b20207220 */ /* 0x000fe20000410000 */
[----:B------:R-:W-:Y:S02]  /*8d80*/  IMAD.U32 R31, R3, 0x10000, RZ ;  /* 0x00010000031f7824 */ /* 0x000fe400078e00ff */
[----:B------:R-:W-:Y:S01]  /*8d90*/  FFMA.FTZ R45, R6, R37, R45 ;  /* 0x00000025062d7223 */ /* 0x000fe2000001002d */
[----:B------:R-:W-:Y:S02]  /*8da0*/  IMAD.U32 R29, R21, 0x10000, RZ ;  /* 0x00010000151d7824 */ /* 0x000fe400078e00ff */
[----:B------:R-:W-:Y:S01]  /*8db0*/  FFMA.FTZ R41, R28, R27, -R41 ;  /* 0x0000001b1c297223 */ /* 0x000fe20000010829 */
[----:B------:R-:W-:Y:S01]  /*8dc0*/  IMAD.U32 R30, R7, 0x10000, RZ ;  /* 0x00010000071e7824 */ /* 0x000fe200078e00ff */
[----:B------:R-:W-:Y:S01]  /*8dd0*/  LOP3.LUT R9, R9, 0xffff0000, RZ, 0xc0, !PT ;  /* 0xffff000009097812 */ /* 0x000fe200078ec0ff */
[C---:B------:R-:W-:Y:S01]  /*8de0*/  FMUL.FTZ R37, R34.reuse, R31 ;  /* 0x0000001f22257220 */ /* 0x040fe20000410000 */
[----:B------:R-:W-:Y:S01]  /*8df0*/  LOP3.LUT R11, R11, 0xffff0000, RZ, 0xc0, !PT ;  /* 0xffff00000b0b7812 */ /* 0x000fe200078ec0ff */
[----:B------:R-:W-:Y:S01]  /*8e00*/  FMUL.FTZ R27, R34, R29 ;  /* 0x0000001d221b7220 */ /* 0x000fe20000410000 */
[----:B------:R-:W-:Y:S01]  /*8e10*/  LOP3.LUT R8, R14, 0xffff0000, RZ, 0xc0, !PT ;  /* 0xffff00000e087812 */ /* 0x000fe200078ec0ff */
[----:B------:R-:W-:Y:S01]  /*8e20*/  FFMA.FTZ R32, R28, R33, R32 ;  /* 0x000000211c207223 */ /* 0x000fe20000010020 */
[----:B------:R-:W-:Y:S01]  /*8e30*/  LOP3.LUT R10, R3, 0xffff0000, RZ, 0xc0, !PT ;  /* 0xffff0000030a7812 */ /* 0x000fe200078ec0ff */
[----:B------:R-:W-:Y:S01]  /*8e40*/  FFMA.FTZ R37, R30, R29, -R37 ;  /* 0x0000001d1e257223 */ /* 0x000fe20000010825 */
[----:B------:R-:W-:Y:S01]  /*8e50*/  LOP3.LUT R4, R24, 0xffff0000, RZ, 0xc0, !PT ;  /* 0xffff000018047812 */ /* 0x000fe200078ec0ff */
[----:B------:R-:W-:Y:S01]  /*8e60*/  FFMA.FTZ R27, R30, R31, R27 ;  /* 0x0000001f1e1b7223 */ /* 0x000fe2000001001b */
[----:B------:R-:W-:Y:S01]  /*8e70*/  LOP3.LUT R6, R21, 0xffff0000, RZ, 0xc0, !PT ;  /* 0xffff000015067812 */ /* 0x000fe200078ec0ff */
[----:B------:R-:W-:Y:S01]  /*8e80*/  FMUL.FTZ R28, R9, R8 ;  /* 0x00000008091c7220 */ /* 0x000fe20000410000 */
[----:B------:R-:W-:Y:S01]  /*8e90*/  LOP3.LUT R5, R5, 0xffff0000, RZ, 0xc0, !PT ;  /* 0xffff000005057812 */ /* 0x000fe200078ec0ff */
[----:B------:R-:W-:Y:S01]  /*8ea0*/  FMUL.FTZ R30, R11, R10 ;  /* 0x0000000a0b1e7220 */ /* 0x000fe20000410000 */
[----:B------:R-:W-:Y:S01]  /*8eb0*/  LOP3.LUT R7, R7, 0xffff0000, RZ, 0xc0, !PT ;  /* 0xffff000007077812 */ /* 0x000fe200078ec0ff */
[----:B------:R-:W-:Y:S01]  /*8ec0*/  FMUL.FTZ R9, R9, R4 ;  /* 0x0000000409097220 */ /* 0x000fe20000410000 */
        /* <DEDUP_REMOVED lines=11> */
[----:B------:R1:W-:Y:S01]  /*8f80*/  STS.128 [R44+0x20400], R4 ;  /* 0x020400042c007388 */ /* 0x0003e20000000c00 */
[----:B------:R-:W-:Y:S02]  /*8f90*/  F2FP.BF16.F32.PACK_AB R9, R9, R32 ;  /* 0x000000200909723e */ /* 0x000fe400000010ff */
[----:B------:R-:W-:-:S05]  /*8fa0*/  F2FP.BF16.F32.PACK_AB R11, R34, R27 ;  /* 0x0000001b220b723e */ /* 0x000fca00000010ff */
[----:B------:R1:W-:Y:S02]  /*8fb0*/  STS.128 [R46+0x20400], R8 ;  /* 0x020400082e007388 */ /* 0x0003e40000000c00 */
.L_x_4398:
[----:B------:R-:W-:Y:S05]  /*8fc0*/  BSYNC B1 ;  /* 0x0000000000017941 */ /* 0x000fea0003800000 */
.L_x_4397:
        /* <DEDUP_REMOVED lines=15> */
[----:B------:R-:W-:-:S02]  /*90c0*/  SHF.R.U32.HI R7, RZ, 0x3, R7 ;  /* 0x00000003ff077819 */ /* 0x000fc40000011607 */
[----:B------:R-:W-:Y:S02]  /*90d0*/  LOP3.LUT R5, R5, 0xfffffe00, RZ, 0xc0, !PT ;  /* 0xfffffe0005057812 */ /* 0x000fe400078ec0ff */
[----:B------:R-:W-:-:S05]  /*90e0*/  LOP3.LUT R4, R4, R7, RZ, 0x3c, !PT ;  /* 0x0000000704047212 */ /* 0x000fca00078e3cff */
[----:B------:R-:W-:-:S04]  /*90f0*/  IMAD.IADD R9, R5, 0x1, R4 ;  /* 0x0000000105097824 */ /* 0x000fc800078e0204 */
        /* <DEDUP_REMOVED lines=9> */
[----:B------:R-:W-:Y:S01]  /*9190*/  FMUL.FTZ R39, R20, R8 ;  /* 0x0000000814277220 */ /* 0x000fe20000410000 */
[-C--:B------:R-:W-:Y:S01]  /*91a0*/  FMUL.FTZ R30, R41, R31.reuse ;  /* 0x0000001f291e7220 */ /* 0x080fe20000410000 */
[C---:B------:R-:W-:Y:S01]  /*91b0*/  IMAD.U32 R32, R10.reuse, 0x10000, RZ ;  /* 0x000100000a207824 */ /* 0x040fe200078e00ff */
[----:B------:R-:W-:Y:S01]  /*91c0*/  LOP3.LUT R10, R10, 0xffff0000, RZ, 0xc0, !PT ;  /* 0xffff00000a0a7812 */ /* 0x000fe200078ec0ff */
[C---:B------:R-:W-:Y:S01]  /*91d0*/  IMAD.U32 R33, R11.reuse, 0x10000, RZ ;  /* 0x000100000b217824 */ /* 0x040fe200078e00ff */
[----:B------:R-:W-:Y:S01]  /*91e0*/  LOP3.LUT R11, R11, 0xffff0000, RZ, 0xc0, !PT ;  /* 0xffff00000b0b7812 */ /* 0x000fe200078ec0ff */
[----:B--2---:R-:W1:Y:S02]  /*91f0*/  LDS.128 R4, [R40+0x20400] ;  /* 0x0204000028047984 */ /* 0x004e640000000c00 */
[C---:B-1----:R-:W-:Y:S01]  /*9200*/  IMAD.U32 R26, R4.reuse, 0x10000, RZ ;  /* 0x00010000041a7824 */ /* 0x042fe200078e00ff */
[----:B------:R-:W-:Y:S01]  /*9210*/  LOP3.LUT R4, R4, 0xffff0000, RZ, 0xc0, !PT ;  /* 0xffff000004047812 */ /* 0x000fe200078ec0ff */
[C---:B0-----:R-:W-:Y:S01]  /*9220*/  IMAD.U32 R27, R5.reuse, 0x10000, RZ ;  /* 0x00010000051b7824 */ /* 0x041fe200078e00ff */
[----:B------:R-:W-:Y:S01]  /*9230*/  LOP3.LUT R5, R5, 0xffff0000, RZ, 0xc0, !PT ;  /* 0xffff000005057812 */ /* 0x000fe200078ec0ff */
[-C--:B------:R-:W-:Y:S01]  /*9240*/  FFMA.FTZ R35, R34, R26.reuse, -R35 ;  /* 0x0000001a22237223 */ /* 0x080fe20000010823 */
[----:B------:R-:W-:Y:S01]  /*9250*/  FFMA.FTZ R13, R36, R26, R13 ;  /* 0x0000001a240d7223 */ /* 0x000fe2000001000d */
[----:B------:R-:W-:Y:S01]  /*9260*/  FMUL.FTZ R26, R43, R31 ;  /* 0x0000001f2b1a7220 */ /* 0x000fe20000410000 */
[----:B------:R-:W-:Y:S01]  /*9270*/  FFMA.FTZ R8, R20, R4, -R37 ;  /* 0x0000000414087223 */ /* 0x000fe20000010825 */
[----:B------:R-:W-:-:S02]  /*9280*/  IMAD.U32 R34, R15, 0x10000, RZ ;  /* 0x000100000f227824 */ /* 0x000fc400078e00ff */
[----:B------:R-:W-:Y:S01]  /*9290*/  FFMA.FTZ R20, R38, R4, R39 ;  /* 0x0000000426147223 */ /* 0x000fe20000010027 */
[C---:B------:R-:W-:Y:S02]  /*92a0*/  IMAD.U32 R4, R12.reuse, 0x10000, RZ ;  /* 0x000100000c047824 */ /* 0x040fe400078e00ff */
[-C--:B------:R-:W-:Y:S01]  /*92b0*/  FFMA.FTZ R26, R41, R27.reuse, -R26 ;  /* 0x0000001b291a7223 */ /* 0x080fe2000001081a */
[----:B------:R-:W-:Y:S01]  /*92c0*/  FFMA.FTZ R30, R43, R27, R30 ;  /* 0x0000001b2b1e7223 */ /* 0x000fe2000001001e */
[----:B------:R-:W-:Y:S01]  /*92d0*/  LOP3.LUT R12, R12, 0xffff0000, RZ, 0xc0, !PT ;  /* 0xffff00000c0c7812 */ /* 0x000fe200078ec0ff */
[----:B------:R-:W-:Y:S01]  /*92e0*/  IMAD.U32 R28, R6, 0x10000, RZ ;  /* 0x00010000061c7824 */ /* 0x000fe200078e00ff */
[----:B------:R-:W-:Y:S01]  /*92f0*/  LOP3.LUT R36, R15, 0xffff0000, RZ, 0xc0, !PT ;  /* 0xffff00000f247812 */ /* 0x000fe200078ec0ff */
[-C--:B------:R-:W-:Y:S01]  /*9300*/  FMUL.FTZ R27, R34, R32.reuse ;  /* 0x00000020221b7220 */ /* 0x080fe20000410000 */
[----:B------:R-:W-:Y:S01]  /*9310*/  IMAD.U32 R41, R3, 0x10000, RZ ;  /* 0x0001000003297824 */ /* 0x000fe200078e00ff */
[----:B------:R-:W-:Y:S01]  /*9320*/  LOP3.LUT R6, R6, 0xffff0000, RZ, 0xc0, !PT ;  /* 0xffff000006067812 */ /* 0x000fe200078ec0ff */
[C---:B------:R-:W-:Y:S01]  /*9330*/  FMUL.FTZ R15, R4.reuse, R32 ;  /* 0x00000020040f7220 */ /* 0x040fe20000410000 */
[----:B------:R-:W-:Y:S01]  /*9340*/  FFMA.FTZ R27, R4, R28, -R27 ;  /* 0x0000001c041b7223 */ /* 0x000fe2000001081b */
[-C--:B------:R-:W-:Y:S01]  /*9350*/  FMUL.FTZ R31, R36, R10.reuse ;  /* 0x0000000a241f7220 */ /* 0x080fe20000410000 */
[----:B------:R-:W-:Y:S01]  /*9360*/  FMUL.FTZ R37, R12, R10 ;  /* 0x0000000a0c257220 */ /* 0x000fe20000410000 */
[----:B------:R-:W-:-:S02]  /*9370*/  IMAD.U32 R29, R7, 0x10000, RZ ;  /* 0x00010000071d7824 */ /* 0x000fc400078e00ff */
[-C--:B------:R-:W-:Y:S01]  /*9380*/  FMUL.FTZ R4, R41, R33.reuse ;  /* 0x0000002129047220 */ /* 0x080fe20000410000 */
[----:B------:R-:W-:Y:S02]  /*9390*/  IMAD.U32 R39, R21, 0x10000, RZ ;  /* 0x0001000015277824 */ /* 0x000fe400078e00ff */
[----:B------:R-:W-:Y:S01]  /*93a0*/  FFMA.FTZ R10, R34, R28, R15 ;  /* 0x0000001c220a7223 */ /* 0x000fe2000001000f */
[-C--:B------:R-:W-:Y:S01]  /*93b0*/  FFMA.FTZ R12, R12, R6.reuse, -R31 ;  /* 0x000000060c0c7223 */ /* 0x080fe2000001081f */
[----:B------:R-:W-:Y:S01]  /*93c0*/  FFMA.FTZ R37, R36, R6, R37 ;  /* 0x0000000624257223 */ /* 0x000fe20000010025 */
[C---:B------:R-:W-:Y:S01]  /*93d0*/  FMUL.FTZ R6, R39.reuse, R33 ;  /* 0x0000002127067220 */ /* 0x040fe20000410000 */
[-C--:B------:R-:W-:Y:S01]  /*93e0*/  FFMA.FTZ R15, R39, R29.reuse, -R4 ;  /* 0x0000001d270f7223 */ /* 0x080fe20000010804 */
        /* <DEDUP_REMOVED lines=8> */
[C---:B------:R-:W-:Y:S01]  /*9470*/  FMUL.FTZ R6, R31.reuse, R9 ;  /* 0x000000091f067220 */ /* 0x040fe20000410000 */
[----:B------:R-:W-:Y:S01]  /*9480*/  FFMA.FTZ R3, R31, R5, -R4 ;  /* 0x000000051f037223 */ /* 0x000fe20000010804 */
[C---:B------:R-:W-:Y:S01]  /*9490*/  FMUL.FTZ R24, R21.reuse, R11 ;  /* 0x0000000b15187220 */ /* 0x040fe20000410000 */
        /* <DEDUP_REMOVED lines=13> */
.L_x_4389:
[----:B------:R-:W-:Y:S05]  /*9570*/  BSYNC B0 ;  /* 0x0000000000007941 */ /* 0x000fea0003800000 */
.L_x_4378:
        /* <DEDUP_REMOVED lines=8> */
.L_x_4375:
[----:B------:R-:W-:-:S13]  /*9600*/  ISETP.NE.AND P0, PT, R187, 0x3, PT ;  /* 0x00000003bb00780c */ /* 0x000fda0003f05270 */
[----:B------:R-:W-:Y:S05]  /*9610*/  @!P0 BRA `(.L_x_4399) ;  /* 0x0000000000048947 */ /* 0x000fea0003800000 */
[----:B------:R-:W-:Y:S01]  /*9620*/  BPT.TRAP 0x1 ;  /* 0x000000040000795c */ /* 0x000fe20000300000 */
.L_x_4399:
[----:B------:R-:W-:Y:S01]  /*9630*/  IMAD R14, R18, 0x8, R2 ;  /* 0x00000008120e7824 */ /* 0x000fe200078e0202 */
[----:B------:R-:W-:-:S04]  /*9640*/  SHF.L.U32 R15, R23, 0x1f, RZ ;  /* 0x0000001f170f7819 */ /* 0x000fc800000006ff */
[----:B------:R4:W0:Y:S01]  /*9650*/  SYNCS.PHASECHK.TRANS64.TRYWAIT P1, [R14+URZ+0x38830], R15 ;  /* 0x0388300f0e0075a7 */ /* 0x000822000802017f */
[----:B------:R-:W-:Y:S05]  /*9660*/  @!P0 BRA `(.L_x_4400) ;  /* 0x0000000000048947 */ /* 0x000fea0003800000 */
[----:B------:R-:W-:Y:S01]  /*9670*/  BPT.TRAP 0x1 ;  /* 0x000000040000795c */ /* 0x000fe20000300000 */
.L_x_4400:
[C---:B012---:R-:W-:Y:S02]  /*9680*/  VIADD R3, R2.reuse, 0x22400 ;  /* 0x0002240002037836 */ /* 0x047fe40000000000 */
[----:B---3--:R-:W-:-:S03]  /*9690*/  VIADD R4, R2, 0x20400 ;  /* 0x0002040002047836 */ /* 0x008fc60000000000 */
        /* <DEDUP_REMOVED lines=8> */
.L_x_4401:
[----:B------:R-:W-:Y:S01]  /*9720*/  IMAD R10, R18, 0x200, R3 ;  /* 0x00000200120a7824 */ /* 0x000fe200078e0203 */
[----:B------:R-:W-:Y:S01]  /*9730*/  LOP3.LUT R8, R4, 0x10000, RZ, 0xfc, !PT ;  /* 0x0001000004087812 */ /* 0x000fe200078efcff */
[----:B------:R-:W-:Y:S01]  /*9740*/  IMAD.MOV.U32 R9, RZ, RZ, 0x40000040 ;  /* 0x40000040ff097424 */ /* 0x000fe200078e00ff */
[----:B------:R-:W-:Y:S05]  /*9750*/  WARPSYNC.ALL ;  /* 0x0000000000007948 */ /* 0x000fea0003800000 */
[----:B------:R-:W-:Y:S01]  /*9760*/  IMAD.MOV.U32 R11, RZ, RZ, 0x40000040 ;  /* 0x40000040ff0b7424 */ /* 0x000fe200078e00ff */
        /* <DEDUP_REMOVED lines=8> */
[----:B------:R-:W-:Y:S01]  /*97f0*/  BSSY B0, `(.L_x_4403) ;  /* 0x0000024000007945 */ /* 0x000fe20003800000 */
        /* <DEDUP_REMOVED lines=8> */
[----:B------:R-:W-:-:S02]  /*9880*/  R2UR UR5, R5 ;  /* 0x00000000050572ca */ /* 0x000fc400000e0000 */
[----:B------:R-:W-:Y:S01]  /*9890*/  R2UR UR6, R6 ;  /* 0x00000000060672ca */ /* 0x000fe200000e0000 */
[C---:B------:R-:W-:Y:S01]  /*98a0*/  VIADD R6, R8.reuse, 0x4 ;  /* 0x0000000408067836 */ /* 0x040fe20000000000 */
[----:B------:R-:W-:Y:S01]  /*98b0*/  R2UR UR7, R7 ;  /* 0x00000000070772ca */ /* 0x000fe200000e0000 */
[----:B------:R-:W-:Y:S02]  /*98c0*/  IMAD.MOV.U32 R7, RZ, RZ, 0x40000040 ;  /* 0x40000040ff077424 */ /* 0x000fe400078e00ff */
[----:B------:R-:W-:Y:S01]  /*98d0*/  VIADD R8, R8, 0x6 ;  /* 0x0000000608087836 */ /* 0x000fe20000000000 */
[----:B------:R-:W-:Y:S02]  /*98e0*/  WARPGROUP.DEPBAR.LE gsb0, 0x0 ;  /* 0x00008000000079c5 */ /* 0x000fe40000010000 */
[----:B------:R-:W-:-:S07]  /*98f0*/  WARPGROUP.ARRIVE ;  /* 0x00000000000079c5 */ /* 0x000fce0000000000 */
        /* <DEDUP_REMOVED lines=11> */
[----:B------:R-:W-:Y:S02]  /*99b0*/  R2UR UR7, R11 ;  /* 0x000000000b0772ca */ /* 0x000fe400000e0000 */
[----:B------:R-:W-:Y:S01]  /*99c0*/  SHF.L.U32 R11, R0, 0x1f, RZ ;  /* 0x0000001f000b7819 */ /* 0x000fe200000006ff */
[----:B------:R-:W-:-:S02]  /*99d0*/  WARPGROUP.DEPBAR.LE gsb0, 0x0 ;  /* 0x00008000000079c5 */ /* 0x000fc40000010000 */
[----:B------:R-:W-:-:S08]  /*99e0*/  WARPGROUP.ARRIVE ;  /* 0x00000000000079c5 */ /* 0x000fd00000000000 */
[----:B------:R-:W-:Y:S03]  /*99f0*/  HGMMA.64x64x16.F32.BF16 R24, gdesc[UR4], R24, gsb0 ;  /* 0x00e00000041879f0 */ /* 0x000fe60008001818 */
[----:B------:R-:W-:Y:S02]  /*9a00*/  WARPGROUP.DEPBAR.LE gsb0, 0x0 ;  /* 0x00008000000079c5 */ /* 0x000fe40000010000 */
[----:B------:R-:W1:Y:S02]  /*9a10*/  SYNCS.PHASECHK.TRANS64.TRYWAIT P1, [R2+URZ+0x38810], R11 ;  /* 0x0388100b020075a7 */ /* 0x000e64000802017f */
[----:B-1----:R-:W-:Y:S05]  /*9a20*/  @!P1 BRA `(.L_x_4404) ;  /* 0x0000016000589947 */ /* 0x002fea0003800000 */
.L_x_4647:
[----:B------:R-:W-:Y:S05]  /*9a30*/  BSYNC B0 ;  /* 0x0000000000007941 */ /* 0x000fea0003800000 */
.L_x_4403:
[----:B------:R-:W-:Y:S05]  /*9a40*/  @!P0 BRA `(.L_x_4405) ;  /* 0x0000000000048947 */ /* 0x000fea0003800000 */
[----:B------:R-:W-:Y:S01]  /*9a50*/  BPT.TRAP 0x1 ;  /* 0x000000040000795c */ /* 0x000fe20000300000 */
.L_x_4405:
[----:B------:R2:W3:Y:S01]  /*9a60*/  SYNCS.PHASECHK.TRANS64.TRYWAIT P1, [R14+URZ+0x38850], R15 ;  /* 0x0388500f0e0075a7 */ /* 0x0004e2000802017f */
[----:B------:R-:W-:Y:S05]  /*9a70*/  @!P0 BRA `(.L_x_4406) ;  /* 0x0000000000048947 */ /* 0x000fea0003800000 */
[----:B------:R-:W-:Y:S01]  /*9a80*/  BPT.TRAP 0x1 ;  /* 0x000000040000795c */ /* 0x000fe20000300000 */
.L_x_4406:
[C---:B------:R-:W-:Y:S01]  /*9a90*/  VIADD R0, R2.reuse, 0x400 ;  /* 0x0000040002007836 */ /* 0x040fe20000000000 */
[----:B------:R-:W-:Y:S01]  /*9aa0*/  BSSY B0, `(.L_x_4407) ;  /* 0x000000a000007945 */ /* 0x000fe20003800000 */
[----:B------:R-:W-:-:S03]  /*9ab0*/  VIADD R10, R2, 0x26400 ;  /* 0x00026400020a7836 */ /* 0x000fc60000000000 */
[----:B------:R-:W-:Y:S02]  /*9ac0*/  SHF.R.U32.HI R0, RZ, 0x4, R0 ;  /* 0x00000004ff007819 */ /* 0x000fe40000011600 */
[----:B------:R-:W-:Y:S02]  /*9ad0*/  SHF.R.U32.HI R10, RZ, 0x4, R10 ;  /* 0x00000004ff0a7819 */ /* 0x000fe4000001160a */
[----:B------:R-:W-:Y:S02]  /*9ae0*/  LOP3.LUT R0, R0, 0x3fff, RZ, 0xc0, !PT ;  /* 0x00003fff00007812 */ /* 0x000fe400078ec0ff */
[----:B-1----:R-:W-:Y:S02]  /*9af0*/  LOP3.LUT R11, R10, 0x3fff, RZ, 0xc0, !PT ;  /* 0x00003fff0a0b7812 */ /* 0x002fe400078ec0ff */
[----:B------:R-:W-:Y:S01]  /*9b00*/  LOP3.LUT R10, R0, 0x10000, RZ, 0xfc, !PT ;  /* 0x00010000000a7812 */ /* 0x000fe200078efcff */
[----:B---3--:R-:W-:Y:S06]  /*9b10*/  @P1 BRA `(.L_x_4408) ;  /* 0x0000000000081947 */ /* 0x008fec0003800000 */
[----:B------:R-:W1:Y:S02]  /*9b20*/  SYNCS.PHASECHK.TRANS64.TRYWAIT P1, [R14+URZ+0x38850], R15 ;  /* 0x0388500f0e0075a7 */ /* 0x000e64000802017f */
[----:B-1----:R-:W-:Y:S05]  /*9b30*/  @!P1 BRA `(.L_x_4409) ;  /* 0x0000016000289947 */ /* 0x002fea0003800000 */
.L_x_4408:
[----:B------:R-:W-:Y:S05]  /*9b40*/  BSYNC B0 ;  /* 0x0000000000007941 */ /* 0x000fea0003800000 */
.L_x_4407:
[----:B------:R-:W-:Y:S01]  /*9b50*/  LOP3.LUT R0, R11, 0x10000, RZ, 0xfc, !PT ;  /* 0x000100000b007812 */ /* 0x000fe200078efcff */
[----:B------:R-:W-:Y:S01]  /*9b60*/  IMAD R12, R18, 0x1000, R10 ;  /* 0x00001000120c7824 */ /* 0x000fe200078e020a */
[----:B------:R-:W-:Y:S05]  /*9b70*/  WARPSYNC.ALL ;  /* 0x0000000000007948 */ /* 0x000fea0003800000 */
[----:B------:R-:W-:Y:S01]  /*9b80*/  IMAD.MOV.U32 R20, RZ, RZ, R0 ;  /* 0x000000ffff147224 */ /* 0x000fe200078e0000 */
[----:B------:R-:W-:Y:S01]  /*9b90*/  R2UR UR6, R12 ;  /* 0x000000000c0672ca */ /* 0x000fe200000e0000 */
[----:B------:R-:W-:Y:S01]  /*9ba0*/  IMAD.MOV.U32 R21, RZ, RZ, 0x40000040 ;  /* 0x40000040ff157424 */ /* 0x000fe200078e00ff */
[----:B------:R-:W-:Y:S01]  /*9bb0*/  WARPGROUP.ARRIVE ;  /* 0x00000000000079c5 */ /* 0x000fe20000000000 */
[----:B------:R-:W-:Y:S01]  /*9bc0*/  IMAD.MOV.U32 R13, RZ, RZ, 0x40000040 ;  /* 0x40000040ff0d7424 */ /* 0x000fe200078e00ff */
[----:B------:R-:W-:Y:S01]  /*9bd0*/  R2UR UR4, R20 ;  /* 0x00000000140472ca */ /* 0x000fe200000e0000 */
[----:B------:R-:W-:Y:S01]  /*9be0*/  VIADD R20, R0, 0x2 ;  /* 0x0000000200147836 */ /* 0x000fe20000000000 */
[----:B------:R-:W-:Y:S01]  /*9bf0*/  R2UR UR5, R21 ;  /* 0x00000000150572ca */ /* 0x000fe200000e0000 */
[----:B------:R-:W-:Y:S01]  /*9c00*/  VIADD R58, R12, 0x2 ;  /* 0x000000020c3a7836 */ /* 0x000fe20000000000 */
[----:B------:R-:W-:Y:S01]  /*9c10*/  R2UR UR7, R13 ;  /* 0x000000000d0772ca */ /* 0x000fe200000e0000 */
[----:B------:R-:W-:Y:S01]  /*9c20*/  IMAD.MOV.U32 R21, RZ, RZ, 0x40000040 ;  /* 0x40000040ff157424 */ /* 0x000fe200078e00ff */
[----:B------:R-:W3:Y:S01]  /*9c30*/  S2R R57, SR_TID.X ;  /* 0x0000000000397919 */ /* 0x000ee20000002100 */
[----:B------:R-:W-:-:S10]  /*9c40*/  IMAD.MOV.U32 R59, RZ, RZ, 0x40000040 ;  /* 0x40000040ff3b7424 */ /* 0x000fd400078e00ff */
[----:B------:R-:W-:Y:S01]  /*9c50*/  HGMMA.64x64x16.F32.BF16 R24, gdesc[UR4], R24, gsb0 ;  /* 0x00e00000041879f0 */ /* 0x000fe20008001818 */
        /* <DEDUP_REMOVED lines=8> */
[----:B---3--:R-:W-:-:S05]  /*9ce0*/  SHF.R.U32.HI R57, RZ, 0x7, R57 ;  /* 0x00000007ff397819 */ /* 0x008fca0000011639 */
[----:B------:R3:W3:Y:S01]  /*9cf0*/  SHFL.IDX PT, R11, R57, RZ, 0x1f ;  /* 0x00001fff390b7589 */ /* 0x0006e200000e0000 */
[----:B------:R-:W-:Y:S02]  /*9d00*/  VIADD R62, R12, 0x800 ;  /* 0x000008000c3e7836 */ /* 0x000fe40000000000 */
[----:B------:R-:W-:Y:S02]  /*9d10*/  VIADD R60, R0, 0x800 ;  /* 0x00000800003c7836 */ /* 0x000fe40000000000 */
[----:B012-4-:R-:W-:Y:S01]  /*9d20*/  IMAD.MOV.U32 R15, RZ, RZ, 0x4 ;  /* 0x00000004ff0f7424 */ /* 0x017fe200078e00ff */
[----:B---3--:R-:W2:Y:S01]  /*9d30*/  LDL R57, [R1+0x44] ;  /* 0x0000440001397983 */ /* 0x008ea20000100800 */
[----:B------:R-:W-:Y:S02]  /*9d40*/  WARPGROUP.DEPBAR.LE gsb0, 0x0 ;  /* 0x00008000000079c5 */ /* 0x000fe40000010000 */
[----:B------:R-:W-:-:S06]  /*9d50*/  WARPGROUP.ARRIVE ;  /* 0x00000000000079c5 */ /* 0x000fcc0000000000 */
        /* <DEDUP_REMOVED lines=9> */
[----:B------:R-:W-:Y:S02]  /*9df0*/  WARPGROUP.DEPBAR.LE gsb0, 0x0 ;  /* 0x00008000000079c5 */ /* 0x000fe40000010000 */
[----:B------:R-:W-:-:S09]  /*9e00*/  WARPGROUP.ARRIVE ;  /* 0x00000000000079c5 */ /* 0x000fd20000000000 */
        /* <DEDUP_REMOVED lines=133> */
[----:B------:R-:W-:Y:S02]  /*a660*/  R2UR UR4, R20 ;  /* 0x00000000140472ca */ /* 0x000fe400000e0000 */
[----:B------:R-:W-:Y:S02]  /*a670*/  R2UR UR5, R21 ;  /* 0x00000000150572ca */ /* 0x000fe400000e0000 */
[----:B------:R-:W-:Y:S02]  /*a680*/  R2UR UR6, R58 ;  /* 0x000000003a0672ca */ /* 0x000fe400000e0000 */
[----:B------:R-:W-:Y:S02]  /*a690*/  R2UR UR7, R59 ;  /* 0x000000003b0772ca */ /* 0x000fe400000e0000 */
[----:B------:R-:W-:Y:S01]  /*a6a0*/  ISETP.GT.AND P1, PT, R11, 0x7f, PT ;  /* 0x0000007f0b00780c */ /* 0x000fe20003f24270 */
[----:B------:R-:W-:-:S02]  /*a6b0*/  WARPGROUP.DEPBAR.LE gsb0, 0x0 ;  /* 0x00008000000079c5 */ /* 0x000fc40000010000 */
[----:B------:R-:W-:-:S08]  /*a6c0*/  WARPGROUP.ARRIVE ;  /* 0x00000000000079c5 */ /* 0x000fd00000000000 */
[----:B------:R-:W-:Y:S01]  /*a6d0*/  HGMMA.64x64x16.F32.BF16 R24, gdesc[UR4], R24, gsb0 ;  /* 0x00e00000041879f0 */ /* 0x000fe20008001818 */
[----:B------:R-:W-:Y:S01]  /*a6e0*/  SEL R11, RZ, 0x2, !P1 ;  /* 0x00000002ff0b7807 */ /* 0x000fe20004800000 */
[----:B------:R-:W-:Y:S02]  /*a6f0*/  IMAD.MOV.U32 R21, RZ, RZ, 0x40000040 ;  /* 0x40000040ff157424 */ /* 0x000fe400078e00ff */
[----:B------:R-:W-:Y:S02]  /*a700*/  IMAD.MOV.U32 R59, RZ, RZ, 0x40000040 ;  /* 0x40000040ff3b7424 */ /* 0x000fe400078e00ff */
[C---:B------:R-:W-:Y:S02]  /*a710*/  IMAD.IADD R20, R11.reuse, 0x1, R62 ;  /* 0x000000010b147824 */ /* 0x040fe400078e023e */
[----:B------:R-:W-:Y:S01]  /*a720*/  IMAD.IADD R58, R11, 0x1, R60 ;  /* 0x000000010b3a7824 */ /* 0x000fe200078e023c */
[----:B------:R-:W-:Y:S02]  /*a730*/  R2UR UR7, R21 ;  /* 0x00000000150772ca */ /* 0x000fe400000e0000 */
[----:B------:R-:W-:-:S02]  /*a740*/  R2UR UR6, R20 ;  /* 0x00000000140672ca */ /* 0x000fc400000e0000 */
[----:B------:R-:W-:Y:S02]  /*a750*/  R2UR UR4, R58 ;  /* 0x000000003a0472ca */ /* 0x000fe400000e0000 */
[----:B------:R-:W-:Y:S01]  /*a760*/  R2UR UR5, R59 ;  /* 0x000000003b0572ca */ /* 0x000fe200000e0000 */
[----:B------:R-:W-:Y:S02]  /*a770*/  WARPGROUP.DEPBAR.LE gsb0, 0x0 ;  /* 0x00008000000079c5 */ /* 0x000fe40000010000 */
[----:B------:R-:W-:-:S10]  /*a780*/  WARPGROUP.ARRIVE ;  /* 0x00000000000079c5 */ /* 0x000fd40000000000 */
[----:B------:R-:W-:Y:S01]  /*a790*/  HGMMA.64x64x16.F32.BF16 R24, gdesc[UR4], R24, gsb0 ;  /* 0x00e00000041879f0 */ /* 0x000fe20008001818 */
[----:B------:R-:W-:Y:S01]  /*a7a0*/  SEL R13, R15, 0x2, P1 ;  /* 0x000000020f0d7807 */ /* 0x000fe20000800000 */
[----:B------:R-:W-:Y:S02]  /*a7b0*/  IMAD.MOV.U32 R21, RZ, RZ, 0x40000040 ;  /* 0x40000040ff157424 */ /* 0x000fe400078e00ff */
[----:B------:R-:W-:Y:S02]  /*a7c0*/  IMAD.MOV.U32 R59, RZ, RZ, 0x40000040 ;  /* 0x40000040ff3b7424 */ /* 0x000fe400078e00ff */
[--C-:B------:R-:W-:Y:S02]  /*a7d0*/  IMAD.IADD R20, R62, 0x1, R13.reuse ;  /* 0x000000013e147824 */ /* 0x100fe400078e020d */
        /* <DEDUP_REMOVED lines=8> */
[----:B------:R-:W-:Y:S01]  /*a860*/  SEL R15, R15, 0x6, !P1 ;  /* 0x000000060f0f7807 */ /* 0x000fe20004800000 */
        /* <DEDUP_REMOVED lines=8> */
[----:B------:R-:W-:Y:S02]  /*a8f0*/  IMAD.MOV.U32 R20, RZ, RZ, 0x28 ;  /* 0x00000028ff147424 */ /* 0x000fe400078e00ff */
[----:B------:R-:W-:Y:S01]  /*a900*/  IMAD.MOV.U32 R21, RZ, RZ, 0xa00 ;  /* 0x00000a00ff157424 */ /* 0x000fe200078e00ff */
[----:B------:R-:W-:Y:S02]  /*a910*/  WARPGROUP.DEPBAR.LE gsb0, 0x0 ;  /* 0x00008000000079c5 */ /* 0x000fe40000010000 */
[----:B------:R-:W-:-:S07]  /*a920*/  WARPGROUP.ARRIVE ;  /* 0x00000000000079c5 */ /* 0x000fce0000000000 */
[----:B------:R-:W-:Y:S01]  /*a930*/  HGMMA.64x64x16.F32.BF16 R24, gdesc[UR4], R24, gsb0 ;  /* 0x00e00000041879f0 */ /* 0x000fe20008001818 */
[----:B------:R-:W-:Y:S02]  /*a940*/  SEL R20, R20, 0x26, P1 ;  /* 0x0000002614147807 */ /* 0x000fe40000800000 */
[----:B------:R-:W-:Y:S02]  /*a950*/  SEL R21, R21, 0x980, P1 ;  /* 0x0000098015157807 */ /* 0x000fe40000800000 */
[----:B------:R-:W-:Y:S02]  /*a960*/  LOP3.LUT R59, R20, 0x6, RZ, 0xc0, !PT ;  /* 0x00000006143b7812 */ /* 0x000fe400078ec0ff */
[----:B------:R-:W-:-:S04]  /*a970*/  LOP3.LUT R21, R21, 0xa00, RZ, 0xc0, !PT ;  /* 0x00000a0015157812 */ /* 0x000fc800078ec0ff */
[CC--:B------:R-:W-:Y:S02]  /*a980*/  IADD3 R20, R59.reuse, R21.reuse, R0 ;  /* 0x000000153b147210 */ /* 0x0c0fe40007ffe000 */
[----:B------:R-:W-:Y:S01]  /*a990*/  IADD3 R58, R59, R21, R12 ;  /* 0x000000153b3a7210 */ /* 0x000fe20007ffe00c */
[----:B------:R-:W-:Y:S02]  /*a9a0*/  IMAD.MOV.U32 R21, RZ, RZ, 0x40000040 ;  /* 0x40000040ff157424 */ /* 0x000fe400078e00ff */
[----:B------:R-:W-:Y:S01]  /*a9b0*/  IMAD.MOV.U32 R59, RZ, RZ, 0x40000040 ;  /* 0x40000040ff3b7424 */ /* 0x000fe200078e00ff */
[----:B------:R-:W-:Y:S02]  /*a9c0*/  R2UR UR4, R20 ;  /* 0x00000000140472ca */ /* 0x000fe400000e0000 */
[----:B------:R-:W-:Y:S02]  /*a9d0*/  R2UR UR5, R21 ;  /* 0x00000000150572ca */ /* 0x000fe400000e0000 */
[----:B------:R-:W-:-:S02]  /*a9e0*/  R2UR UR6, R58 ;  /* 0x000000003a0672ca */ /* 0x000fc400000e0000 */
[----:B------:R-:W-:Y:S01]  /*a9f0*/  R2UR UR7, R59 ;  /* 0x000000003b0772ca */ /* 0x000fe200000e0000 */
[----:B------:R-:W-:Y:S02]  /*aa00*/  WARPGROUP.DEPBAR.LE gsb0, 0x0 ;  /* 0x00008000000079c5 */ /* 0x000fe40000010000 */
[----:B------:R-:W-:-:S10]  /*aa10*/  WARPGROUP.ARRIVE ;  /* 0x00000000000079c5 */ /* 0x000fd40000000000 */
[----:B------:R-:W-:Y:S01]  /*aa20*/  HGMMA.64x64x16.F32.BF16 R24, gdesc[UR4], R24, gsb0 ;  /* 0x00e00000041879f0 */ /* 0x000fe20008001818 */
[----:B------:R-:W-:Y:S02]  /*aa30*/  VIADD R60, R0, 0xa00 ;  /* 0x00000a00003c7836 */ /* 0x000fe40000000000 */
[----:B------:R-:W-:Y:S02]  /*aa40*/  VIADD R62, R12, 0xa00 ;  /* 0x00000a000c3e7836 */ /* 0x000fe40000000000 */
[C---:B------:R-:W-:Y:S02]  /*aa50*/  IMAD.IADD R20, R11.reuse, 0x1, R60 ;  /* 0x000000010b147824 */ /* 0x040fe400078e023c */
[----:B------:R-:W-:Y:S02]  /*aa60*/  IMAD.IADD R58, R11, 0x1, R62 ;  /* 0x000000010b3a7824 */ /* 0x000fe400078e023e */
[----:B------:R-:W-:Y:S02]  /*aa70*/  IMAD.MOV.U32 R21, RZ, RZ, 0x40000040 ;  /* 0x40000040ff157424 */ /* 0x000fe400078e00ff */
[----:B------:R-:W-:Y:S01]  /*aa80*/  IMAD.MOV.U32 R59, RZ, RZ, 0x40000040 ;  /* 0x40000040ff3b7424 */ /* 0x000fe200078e00ff */
[----:B------:R-:W-:-:S02]  /*aa90*/  R2UR UR4, R20 ;  /* 0x00000000140472ca */ /* 0x000fc400000e0000 */
[----:B------:R-:W-:Y:S02]  /*aaa0*/  R2UR UR5, R21 ;  /* 0x00000000150572ca */ /* 0x000fe400000e0000 */
[----:B------:R-:W-:Y:S02]  /*aab0*/  R2UR UR6, R58 ;  /* 0x000000003a0672ca */ /* 0x000fe400000e0000 */
[----:B------:R-:W-:Y:S01]  /*aac0*/  R2UR UR7, R59 ;  /* 0x000000003b0772ca */ /* 0x000fe200000e0000 */
[----:B------:R-:W-:Y:S02]  /*aad0*/  WARPGROUP.DEPBAR.LE gsb0, 0x0 ;  /* 0x00008000000079c5 */ /* 0x000fe40000010000 */
[----:B------:R-:W-:-:S10]  /*aae0*/  WARPGROUP.ARRIVE ;  /* 0x00000000000079c5 */ /* 0x000fd40000000000 */
[----:B------:R-:W-:Y:S01]  /*aaf0*/  HGMMA.64x64x16.F32.BF16 R24, gdesc[UR4], R24, gsb0 ;  /* 0x00e00000041879f0 */ /* 0x000fe20008001818 */
[C---:B------:R-:W-:Y:S02]  /*ab00*/  IMAD.IADD R20, R13.reuse, 0x1, R60 ;  /* 0x000000010d147824 */ /* 0x040fe400078e023c */
[----:B------:R-:W-:Y:S02]  /*ab10*/  IMAD.IADD R58, R13, 0x1, R62 ;  /* 0x000000010d3a7824 */ /* 0x000fe400078e023e */
[----:B------:R-:W-:Y:S02]  /*ab20*/  IMAD.MOV.U32 R21, RZ, RZ, 0x40000040 ;  /* 0x40000040ff157424 */ /* 0x000fe400078e00ff */
[----:B------:R-:W-:Y:S01]  /*ab30*/  IMAD.MOV.U32 R59, RZ, RZ, 0x40000040 ;  /* 0x40000040ff3b7424 */ /* 0x000fe200078e00ff */
[----:B------:R-:W-:Y:S02]  /*ab40*/  R2UR UR4, R20 ;  /* 0x00000000140472ca */ /* 0x000fe400000e0000 */
[----:B------:R-:W-:-:S02]  /*ab50*/  R2UR UR5, R21 ;  /* 0x00000000150572ca */ /* 0x000fc400000e0000 */
        /* <DEDUP_REMOVED lines=125> */
[----:B------:R-:W-:Y:S01]  /*b330*/  LOP3.LUT R13, R13, 0x1e00, RZ, 0xc0, !PT ;  /* 0x00001e000d0d7812 */ /* 0x000fe200078ec0ff */
[----:B------:R-:W-:-:S03]  /*b340*/  IMAD.MOV.U32 R21, RZ, RZ, 0x40000040 ;  /* 0x40000040ff157424 */ /* 0x000fc600078e00ff */
[CC--:B------:R-:W-:Y:S02]  /*b350*/  IADD3 R20, R11.reuse, R13.reuse, R0 ;  /* 0x0000000d0b147210 */ /* 0x0c0fe40007ffe000 */
[----:B------:R-:W-:Y:S01]  /*b360*/  IADD3 R12, R11, R13, R12 ;  /* 0x0000000d0b0c7210 */ /* 0x000fe20007ffe00c */
[----:B------:R-:W-:Y:S01]  /*b370*/  IMAD.MOV.U32 R13, RZ, RZ, 0x40000040 ;  /* 0x40000040ff0d7424 */ /* 0x000fe200078e00ff */
[----:B------:R-:W-:Y:S02]  /*b380*/  R2UR UR4, R20 ;  /* 0x00000000140472ca */ /* 0x000fe400000e0000 */
[----:B------:R-:W-:Y:S02]  /*b390*/  R2UR UR5, R21 ;  /* 0x00000000150572ca */ /* 0x000fe400000e0000 */
[----:B------:R-:W-:Y:S02]  /*b3a0*/  R2UR UR6, R12 ;  /* 0x000000000c0672ca */ /* 0x000fe400000e0000 */
[----:B------:R-:W-:Y:S01]  /*b3b0*/  R2UR UR7, R13 ;  /* 0x000000000d0772ca */ /* 0x000fe200000e0000 */
[----:B------:R-:W-:-:S02]  /*b3c0*/  WARPGROUP.DEPBAR.LE gsb0, 0x0 ;  /* 0x00008000000079c5 */ /* 0x000fc40000010000 */
[----:B------:R-:W-:-:S10]  /*b3d0*/  WARPGROUP.ARRIVE ;  /* 0x00000000000079c5 */ /* 0x000fd40000000000 */
[----:B------:R-:W-:Y:S01]  /*b3e0*/  HGMMA.64x64x16.F32.BF16 R24, gdesc[UR4], R24, gsb0 ;  /* 0x00e00000041879f0 */ /* 0x000fe20008001818 */
[----:B------:R-:W-:Y:S01]  /*b3f0*/  ULDC UR4, c[0x0][0xad0] ;  /* 0x0002b40000047ab9 */ /* 0x000fe20000000800 */
[----:B------:R-:W-:Y:S01]  /*b400*/  IMAD R152, R168, -0x40, R152 ;  /* 0xffffffc0a8987824 */ /* 0x000fe200078e0298 */
[----:B------:R-:W-:-:S04]  /*b410*/  ULDC UR5, c[0x0][0xa80] ;  /* 0x0002a00000057ab9 */ /* 0x000fc80000000800 */
        /* <DEDUP_REMOVED lines=11> */
[----:B------:R-:W-:Y:S02]  /*b4d0*/  FMUL.FTZ R29, R29, UR4 ;  /* 0x000000041d1d7c20 */ /* 0x000fe40008410000 */
[----:B------:R-:W0:Y:S01]  /*b4e0*/  MUFU.TANH R20, R24 ;  /* 0x0000001800147308 */ /* 0x000e220000002400 */
[----:B------:R-:W-:-:S07]  /*b4f0*/  FMUL.FTZ R32, R32, UR4 ;  /* 0x0000000420207c20 */ /* 0x000fce0008410000 */
[----:B------:R-:W1:Y:S01]  /*b500*/  MUFU.TANH R25, R25 ;  /* 0x0000001900197308 */ /* 0x000e620000002400 */
[----:B------:R-:W-:-:S07]  /*b510*/  FMUL.FTZ R33, R33, UR4 ;  /* 0x0000000421217c20 */ /* 0x000fce0008410000 */
[----:B------:R-:W2:Y:S01]  /*b520*/  MUFU.TANH R28, R28 ;  /* 0x0000001c001c7308 */ /* 0x000ea20000002400 */
[----:B------:R-:W-:Y:S01]  /*b530*/  FMUL.FTZ R26, R26, UR4 ;  /* 0x000000041a1a7c20 */ /* 0x000fe20008410000 */
[----:B------:R-:W-:-:S06]  /*b540*/  FMUL.FTZ R27, R27, UR4 ;  /* 0x000000041b1b7c20 */ /* 0x000fcc0008410000 */
[----:B------:R-:W3:Y:S01]  /*b550*/  MUFU.TANH R29, R29 ;  /* 0x0000001d001d7308 */ /* 0x000ee20000002400 */
[----:B------:R-:W-:Y:S01]  /*b560*/  FMUL.FTZ R36, R36, UR4 ;  /* 0x0000000424247c20 */ /* 0x000fe20008410000 */
[----:B0-----:R-:W-:-:S06]  /*b570*/  FSEL R20, R20, -INF , P1 ;  /* 0xff80000014147808 */ /* 0x001fcc0000800000 */
[----:B------:R-:W-:Y:S01]  /*b580*/  MUFU.TANH R32, R32 ;  /* 0x0000002000207308 */ /* 0x000fe20000002400 */
[----:B------:R-:W-:Y:S01]  /*b590*/  FMUL.FTZ R37, R37, UR4 ;  /* 0x0000000425257c20 */ /* 0x000fe20008410000 */
[----:B------:R-:W-:-:S06]  /*b5a0*/  FMUL.FTZ R30, R30, UR4 ;  /* 0x000000041e1e7c20 */ /* 0x000fcc0008410000 */
[----:B------:R-:W0:Y:S01]  /*b5b0*/  MUFU.TANH R11, R26 ;  /* 0x0000001a000b7308 */ /* 0x000e220000002400 */
[----:B------:R-:W-:-:S07]  /*b5c0*/  FMUL.FTZ R40, R40, UR4 ;  /* 0x0000000428287c20 */ /* 0x000fce0008410000 */
[----:B------:R1:W4:Y:S01]  /*b5d0*/  MUFU.TANH R12, R27 ;  /* 0x0000001b000c7308 */ /* 0x0003220000002400 */
[----:B------:R-:W-:-:S07]  /*b5e0*/  FMUL.FTZ R31, R31, UR4 ;  /* 0x000000041f1f7c20 */ /* 0x000fce0008410000 */
[----:B------:R-:W4:Y:S01]  /*b5f0*/  MUFU.TANH R33, R33 ;  /* 0x0000002100217308 */ /* 0x000f220000002400 */
[----:B-1----:R-:W-:Y:S02]  /*b600*/  FSEL R27, R25, -INF , P2 ;  /* 0xff800000191b7808 */ /* 0x002fe40001000000 */
[----:B--2---:R-:W-:Y:S02]  /*b610*/  FSEL R25, R28, -INF , P3 ;  /* 0xff8000001c197808 */ /* 0x004fe40001800000 */
[----:B------:R-:W-:-:S03]  /*b620*/  FMNMX.FTZ R28, R20, R27, !PT ;  /* 0x0000001b141c7209 */ /* 0x000fc60007810000 */
[----:B------:R-:W-:Y:S01]  /*b630*/  MUFU.TANH R36, R36 ;  /* 0x0000002400247308 */ /* 0x000fe20000002400 */
[----:B---3--:R-:W-:Y:S02]  /*b640*/  FSEL R29, R29, -INF , P4 ;  /* 0xff8000001d1d7808 */ /* 0x008fe40002000000 */
[----:B------:R-:W-:Y:S01]  /*b650*/  FMNMX.FTZ R28, R25, R28, !PT ;  /* 0x0000001c191c7209 */ /* 0x000fe20007810000 */
[----:B------:R-:W-:-:S04]  /*b660*/  FMUL.FTZ R34, R34, UR4 ;  /* 0x0000000422227c20 */ /* 0x000fc80008410000 */
[----:B------:R-:W1:Y:S01]  /*b670*/  MUFU.TANH R13, R30 ;  /* 0x0000001e000d7308 */ /* 0x000e620000002400 */
[----:B------:R-:W-:Y:S01]  /*b680*/  FMUL.FTZ R35, R35, UR4 ;  /* 0x0000000423237c20 */ /* 0x000fe20008410000 */
[----:B------:R-:W-:Y:S01]  /*b690*/  FMUL.FTZ R41, R41, UR4 ;  /* 0x0000000429297c20 */ /* 0x000fe20008410000 */
[----:B------:R-:W-:-:S05]  /*b6a0*/  FMNMX.FTZ R28, R29, R28, !PT ;  /* 0x0000001c1d1c7209 */ /* 0x000fca0007810000 */
[----:B------:R-:W2:Y:S01]  /*b6b0*/  MUFU.TANH R37, R37 ;  /* 0x0000002500257308 */ /* 0x000ea20000002400 */
[----:B------:R-:W-:Y:S01]  /*b6c0*/  FMUL.FTZ R44, R44, UR4 ;  /* 0x000000042c2c7c20 */ /* 0x000fe20008410000 */
[----:B------:R-:W-:Y:S01]  /*b6d0*/  FMUL.FTZ R39, R39, UR4 ;  /* 0x0000000427277c20 */ /* 0x000fe20008410000 */
[----:B0-----:R-:W-:-:S05]  /*b6e0*/  FSEL R11, R11, -INF , P1 ;  /* 0xff8000000b0b7808 */ /* 0x001fca0000800000 */
[----:B------:R0:W3:Y:S01]  /*b6f0*/  MUFU.TANH R15, R31 ;  /* 0x0000001f000f7308 */ /* 0x0000e20000002400 */
[----:B------:R-:W-:Y:S01]  /*b700*/  FMUL.FTZ R38, R38, UR4 ;  /* 0x0000000426267c20 */ /* 0x000fe20008410000 */
[----:B------:R-:W-:-:S06]  /*b710*/  ISETP.GT.AND P1, PT, R152, 0x18, PT ;  /* 0x000000189800780c */ /* 0x000fcc0003f24270 */
[----:B------:R-:W-:Y:S01]  /*b720*/  MUFU.TANH R40, R40 ;  /* 0x0000002800287308 */ /* 0x000fe20000002400 */
[----:B0-----:R-:W-:Y:S01]  /*b730*/  FSEL R31, R32, -INF , P5 ;  /* 0xff800000201f7808 */ /* 0x001fe20002800000 */
[----:B------:R-:W-:-:S03]  /*b740*/  FMUL.FTZ R45, R45, UR4 ;  /* 0x000000042d2d7c20 */ /* 0x000fc60008410000 */
[----:B------:R-:W-:-:S03]  /*b750*/  FMNMX.FTZ R28, R31, R28, !PT ;  /* 0x0000001c1f1c7209 */ /* 0x000fc60007810000 */
[----:B------:R-:W0:Y:S01]  /*b760*/  MUFU.TANH R21, R34 ;  /* 0x0000002200157308 */ /* 0x000e220000002400 */
[----:B----4-:R-:W-:Y:S01]  /*b770*/  FSEL R12, R12, -INF , P2 ;  /* 0xff8000000c0c7808 */ /* 0x010fe20001000000 */
[----:B------:R-:W-:Y:S01]  /*b780*/  FMUL.FTZ R48, R48, UR4 ;  /* 0x0000000430307c20 */ /* 0x000fe20008410000 */
[----:B------:R-:W-:-:S05]  /*b790*/  ISETP.GT.AND P2, PT, R152, 0x19, PT ;  /* 0x000000199800780c */ /* 0x000fca0003f44270 */
[----:B------:R4:W0:Y:S08]  /*b7a0*/  MUFU.TANH R24, R35 ;  /* 0x0000002300187308 */ /* 0x0008300000002400 */
[----:B------:R-:W0:Y:S01]  /*b7b0*/  MUFU.TANH R30, R41 ;  /* 0x00000029001e7308 */ /* 0x000e220000002400 */
[----:B----4-:R-:W-:Y:S01]  /*b7c0*/  FSEL R35, R33, -INF , P6 ;  /* 0xff80000021237808 */ /* 0x010fe20003000000 */
[----:B------:R-:W-:-:S03]  /*b7d0*/  FMUL.FTZ R43, R43, UR4 ;  /* 0x000000042b2b7c20 */ /* 0x000fc60008410000 */
[----:B------:R-:W-:-:S03]  /*b7e0*/  FMNMX.FTZ R32, R35, R28, !PT ;  /* 0x0000001c23207209 */ /* 0x000fc60007810000 */
[----:B------:R4:W-:Y:S01]  /*b7f0*/  MUFU.TANH R26, R39 ;  /* 0x00000027001a7308 */ /* 0x0009e20000002400 */
[----:B-1----:R-:W-:Y:S01]  /*b800*/  FSEL R13, R13, -INF , P3 ;  /* 0xff8000000d0d7808 */ /* 0x002fe20001800000 */
[----:B------:R-:W-:Y:S01]  /*b810*/  FMUL.FTZ R42, R42, UR4 ;  /* 0x000000042a2a7c20 */ /* 0x000fe20008410000 */
[----:B------:R-:W-:-:S05]  /*b820*/  ISETP.GT.AND P3, PT, R152, 0x20, PT ;  /* 0x000000209800780c */ /* 0x000fca0003f64270 */
[----:B------:R-:W1:Y:S01]  /*b830*/  MUFU.TANH R44, R44 ;  /* 0x0000002c002c7308 */ /* 0x000e620000002400 */
[----:B----4-:R-:W-:Y:S02]  /*b840*/  FSEL R39, R36, -INF , P1 ;  /* 0xff80000024277808 */ /* 0x010fe40000800000 */
[----:B--2---:R-:W-:Y:S02]  /*b850*/  FSEL R41, R37, -INF , P2 ;  /* 0xff80000025297808 */ /* 0x004fe40001000000 */
[----:B------:R-:W-:-:S03]  /*b860*/  FMNMX.FTZ R32, R39, R32, !PT ;  /* 0x0000002027207209 */ /* 0x000fc60007810000 */
[----:B------:R-:W2:Y:S01]  /*b870*/  MUFU.TANH R38, R38 ;  /* 0x0000002600267308 */ /* 0x000ea20000002400 */
[----:B---3--:R-:W-:Y:S01]  /*b880*/  FSEL R15, R15, -INF , P4 ;  /* 0xff8000000f0f7808 */ /* 0x008fe20002000000 */
[----:B------:R-:W-:Y:S01]  /*b890*/  FMUL.FTZ R49, R49, UR4 ;  /* 0x0000000431317c20 */ /* 0x000fe20008410000 */
[----:B------:R-:W-:-:S05]  /*b8a0*/  ISETP.GT.AND P4, PT, R152, 0x21, PT ;  /* 0x000000219800780c */ /* 0x000fca0003f84270 */
[----:B------:R-:W3:Y:S01]  /*b8b0*/  MUFU.TANH R59, R45 ;  /* 0x0000002d003b7308 */ /* 0x000ee20000002400 */
[----:B------:R-:W-:Y:S01]  /*b8c0*/  FMNMX.FTZ R32, R41, R32, !PT ;  /* 0x0000002029207209 */ /* 0x000fe20007810000 */
[----:B------:R-:W-:Y:S01]  /*b8d0*/  FMUL.FTZ R52, R52, UR4 ;  /* 0x0000000434347c20 */ /* 0x000fe20008410000 */
[----:B0-----:R-:W-:-:S05]  /*b8e0*/  FSEL R21, R21, -INF , P5 ;  /* 0xff80000015157808 */ /* 0x001fca0002800000 */
[----:B------:R0:W-:Y:S01]  /*b8f0*/  MUFU.TANH R61, R43 ;  /* 0x0000002b003d7308 */ /* 0x0001e20000002400 */
[----:B------:R-:W-:Y:S02]  /*b900*/  ISETP.GT.AND P5, PT, R152, 0x28, PT ;  /* 0x000000289800780c */ /* 0x000fe40003fa4270 */
[----:B------:R-:W-:-:S05]  /*b910*/  FSEL R33, R24, -INF , P6 ;  /* 0xff80000018217808 */ /* 0x000fca0003000000 */
[----:B------:R-:W4:Y:S01]  /*b920*/  MUFU.TANH R48, R48 ;  /* 0x0000003000307308 */ /* 0x000f220000002400 */
[----:B0-----:R-:W-:Y:S01]  /*b930*/  FSEL R43, R40, -INF , P3 ;  /* 0xff800000282b7808 */ /* 0x001fe20001800000 */
[----:B------:R-:W-:Y:S01]  /*b940*/  FMUL.FTZ R24, R53, UR4 ;  /* 0x0000000435187c20 */ /* 0x000fe20008410000 */
[----:B------:R-:W-:Y:S02]  /*b950*/  FSEL R45, R30, -INF , P4 ;  /* 0xff8000001e2d7808 */ /* 0x000fe40002000000 */
[----:B------:R-:W-:-:S03]  /*b960*/  FMNMX.FTZ R32, R43, R32, !PT ;  /* 0x000000202b207209 */ /* 0x000fc60007810000 */
[----:B------:R-:W0:Y:S01]  /*b970*/  MUFU.TANH R42, R42 ;  /* 0x0000002a002a7308 */ /* 0x000e220000002400 */
[----:B------:R-:W-:Y:S02]  /*b980*/  ISETP.GT.AND P6, PT, R152, 0x29, PT ;  /* 0x000000299800780c */ /* 0x000fe40003fc4270 */
[----:B-1----:R-:W-:-:S05]  /*b990*/  FSEL R53, R44, -INF , P5 ;  /* 0xff8000002c357808 */ /* 0x002fca0002800000 */
[----:B------:R1:W0:Y:S01]  /*b9a0*/  MUFU.TANH R28, R49 ;  /* 0x00000031001c7308 */ /* 0x0002220000002400 */
[----:B------:R-:W-:Y:S02]  /*b9b0*/  FMNMX.FTZ R32, R45, R32, !PT ;  /* 0x000000202d207209 */ /* 0x000fe40007810000 */
[----:B--2---:R-:W-:-:S05]  /*b9c0*/  FSEL R37, R38, -INF , P1 ;  /* 0xff80000026257808 */ /* 0x004fca0000800000 */
[----:B------:R-:W2:Y:S01]  /*b9d0*/  MUFU.TANH R52, R52 ;  /* 0x0000003400347308 */ /* 0x000ea20000002400 */
[----:B------:R-:W-:Y:S02]  /*b9e0*/  ISETP.GT.AND P1, PT, R152, 0x30, PT ;  /* 0x000000309800780c */ /* 0x000fe40003f24270 */
[----:B---3--:R-:W-:Y:S02]  /*b9f0*/  FSEL R59, R59, -INF , P6 ;  /* 0xff8000003b3b7808 */ /* 0x008fe40003000000 */
[----:B------:R-:W-:-:S03]  /*ba00*/  FMNMX.FTZ R32, R53, R32, !PT ;  /* 0x0000002035207209 */ /* 0x000fc60007810000 */
[----:B------:R-:W3:Y:S01]  /*ba10*/  MUFU.TANH R24, R24 ;  /* 0x0000001800187308 */ /* 0x000ee20000002400 */
[----:B-1----:R-:W-:Y:S02]  /*ba20*/  FSEL R49, R26, -INF , P2 ;  /* 0xff8000001a317808 */ /* 0x002fe40001000000 */
[----:B------:R-:W-:Y:S02]  /*ba30*/  ISETP.GT.AND P2, PT, R152, 0x31, PT ;  /* 0x000000319800780c */ /* 0x000fe40003f44270 */
[----:B----4-:R-:W-:Y:S02]  /*ba40*/  FSEL R67, R48, -INF , P1 ;  /* 0xff80000030437808 */ /* 0x010fe40000800000 */
[----:B------:R-:W-:Y:S02]  /*ba50*/  FMNMX.FTZ R32, R59, R32, !PT ;  /* 0x000000203b207209 */ /* 0x000fe40007810000 */
[----:B0-----:R-:W-:Y:S02]  /*ba60*/  FSEL R57, R42, -INF , P3 ;  /* 0xff8000002a397808 */ /* 0x001fe40001800000 */
[----:B------:R-:W-:-:S02]  /*ba70*/  ISETP.GT.AND P3, PT, R152, 0x38, PT ;  /* 0x000000389800780c */ /* 0x000fc40003f64270 */
[----:B------:R-:W-:Y:S02]  /*ba80*/  FSEL R69, R28, -INF , P2 ;  /* 0xff8000001c457808 */ /* 0x000fe40001000000 */
[----:B------:R-:W-:Y:S02]  /*ba90*/  FMNMX.FTZ R32, R67, R32, !PT ;  /* 0x0000002043207209 */ /* 0x000fe40007810000 */
[----:B------:R-:W-:Y:S02]  /*baa0*/  FSEL R61, R61, -INF , P4 ;  /* 0xff8000003d3d7808 */ /* 0x000fe40002000000 */
[----:B------:R-:W-:Y:S02]  /*bab0*/  ISETP.GT.AND P4, PT, R152, 0x39, PT ;  /* 0x000000399800780c */ /* 0x000fe40003f84270 */
[----:B--2---:R-:W-:Y:S02]  /*bac0*/  FSEL R73, R52, -INF , P3 ;  /* 0xff80000034497808 */ /* 0x004fe40001800000 */
[----:B------:R-:W-:-:S02]  /*bad0*/  FMNMX.FTZ R32, R69, R32, !PT ;  /* 0x0000002045207209 */ /* 0x000fc40007810000 */
[----:B---3--:R-:W-:Y:S02]  /*bae0*/  FSEL R75, R24, -INF , P4 ;  /* 0xff800000184b7808 */ /* 0x008fe40002000000 */
[----:B------:R-:W-:-:S04]  /*baf0*/  FMNMX.FTZ R32, R73, R32, !PT ;  /* 0x0000002049207209 */ /* 0x000fc80007810000 */
[----:B------:R-:W-:-:S05]  /*bb00*/  FMNMX.FTZ R32, R75, R32, !PT ;  /* 0x000000204b207209 */ /* 0x000fca0007810000 */
[----:B------:R-:W0:Y:S01]  /*bb10*/  SHFL.BFLY PT, R63, R32, 0x2, 0x1f ;  /* 0x0c401f00203f7f89 */ /* 0x000e2200000e0000 */
[----:B------:R-:W-:-:S04]  /*bb20*/  FMNMX.FTZ R26, R11, R12, !PT ;  /* 0x0000000c0b1a7209 */ /* 0x000fc80007810000 */
[----:B------:R-:W-:Y:S01]  /*bb30*/  FMNMX.FTZ R26, R13, R26, !PT ;  /* 0x0000001a0d1a7209 */ /* 0x000fe20007810000 */
[----:B------:R-:W-:-:S03]  /*bb40*/  FMUL.FTZ R46, R46, UR4 ;  /* 0x000000042e2e7c20 */ /* 0x000fc60008410000 */
[----:B------:R-:W-:Y:S01]  /*bb50*/  FMNMX.FTZ R26, R15, R26, !PT ;  /* 0x0000001a0f1a7209 */ /* 0x000fe20007810000 */
[----:B------:R-:W-:-:S03]  /*bb60*/  FMUL.FTZ R47, R47, UR4 ;  /* 0x000000042f2f7c20 */ /* 0x000fc60008410000 */
[----:B------:R-:W-:Y:S01]  /*bb70*/  FMNMX.FTZ R26, R21, R26, !PT ;  /* 0x0000001a151a7209 */ /* 0x000fe20007810000 */
[----:B------:R-:W1:Y:S01]  /*bb80*/  MUFU.TANH R46, R46 ;  /* 0x0000002e002e7308 */ /* 0x000e620000002400 */
[----:B0-----:R-:W-:-:S05]  /*bb90*/  FMNMX.FTZ R63, R32, R63, !PT ;  /* 0x0000003f203f7209 */ /* 0x001fca0007810000 */
[----:B------:R-:W0:Y:S01]  /*bba0*/  SHFL.BFLY PT, R28, R63, 0x1, 0x1f ;  /* 0x0c201f003f1c7f89 */ /* 0x000e2200000e0000 */
[----:B------:R-:W-:Y:S01]  /*bbb0*/  FMNMX.FTZ R26, R33, R26, !PT ;  /* 0x0000001a211a7209 */ /* 0x000fe20007810000 */
[----:B------:R-:W-:Y:S01]  /*bbc0*/  FMUL.FTZ R50, R50, UR4 ;  /* 0x0000000432327c20 */ /* 0x000fe20008410000 */
[----:B------:R1:W2:Y:S01]  /*bbd0*/  MUFU.TANH R24, R47 ;  /* 0x0000002f00187308 */ /* 0x0002a20000002400 */
[----:B------:R-:W-:Y:S01]  /*bbe0*/  FMUL.FTZ R51, R51, UR4 ;  /* 0x0000000433337c20 */ /* 0x000fe20008410000 */
[----:B------:R-:W-:Y:S01]  /*bbf0*/  FMNMX.FTZ R26, R37, R26, !PT ;  /* 0x0000001a251a7209 */ /* 0x000fe20007810000 */
[----:B------:R-:W-:-:S03]  /*bc00*/  FMUL.FTZ R54, R54, UR4 ;  /* 0x0000000436367c20 */ /* 0x000fc60008410000 */
[----:B------:R-:W-:Y:S02]  /*bc10*/  FMNMX.FTZ R26, R49, R26, !PT ;  /* 0x0000001a311a7209 */ /* 0x000fe40007810000 */
[----:B------:R-:W3:Y:S01]  /*bc20*/  MUFU.TANH R50, R50 ;  /* 0x0000003200327308 */ /* 0x000ee20000002400 */
[----:B------:R-:W-:Y:S01]  /*bc30*/  FMUL.FTZ R55, R55, UR4 ;  /* 0x0000000437377c20 */ /* 0x000fe20008410000 */
[----:B------:R-:W-:-:S06]  /*bc40*/  FMNMX.FTZ R26, R57, R26, !PT ;  /* 0x0000001a391a7209 */ /* 0x000fcc0007810000 */
[----:B------:R-:W4:Y:S01]  /*bc50*/  MUFU.TANH R51, R51 ;  /* 0x0000003300337308 */ /* 0x000f220000002400 */
[----:B-1----:R-:W-:Y:S02]  /*bc60*/  FSEL R47, R46, -INF , P5 ;  /* 0xff8000002e2f7808 */ /* 0x002fe40002800000 */
[----:B------:R-:W-:-:S05]  /*bc70*/  FMNMX.FTZ R26, R61, R26, !PT ;  /* 0x0000001a3d1a7209 */ /* 0x000fca0007810000 */
[----:B------:R-:W1:Y:S01]  /*bc80*/  MUFU.TANH R54, R54 ;  /* 0x0000003600367308 */ /* 0x000e620000002400 */
[----:B0-----:R-:W-:Y:S02]  /*bc90*/  FMNMX.FTZ R169, R63, R28, !PT ;  /* 0x0000001c3fa97209 */ /* 0x001fe40007810000 */
[----:B--2---:R-:W-:Y:S02]  /*bca0*/  FSEL R63, R24, -INF , P6 ;  /* 0xff800000183f7808 */ /* 0x004fe40003000000 */
[----:B------:R-:W-:-:S03]  /*bcb0*/  FMNMX.FTZ R26, R47, R26, !PT ;  /* 0x0000001a2f1a7209 */ /* 0x000fc60007810000 */
[----:B------:R-:W0:Y:S01]  /*bcc0*/  MUFU.TANH R55, R55 ;  /* 0x0000003700377308 */ /* 0x000e220000002400 */
[----:B---3--:R-:W-:Y:S02]  /*bcd0*/  FSEL R65, R50, -INF , P1 ;  /* 0xff80000032417808 */ /* 0x008fe40000800000 */
[----:B------:R-:W-:Y:S02]  /*bce0*/  FMNMX.FTZ R26, R63, R26, !PT ;  /* 0x0000001a3f1a7209 */ /* 0x000fe40007810000 */
[----:B----4-:R-:W-:Y:S02]  /*bcf0*/  FSEL R51, R51, -INF , P2 ;  /* 0xff80000033337808 */ /* 0x010fe40001000000 */
[----:B------:R-:W-:Y:S02]  /*bd00*/  FMNMX.FTZ R26, R65, R26, !PT ;  /* 0x0000001a411a7209 */ /* 0x000fe40007810000 */
[----:B-1----:R-:W-:Y:S02]  /*bd10*/  FSEL R71, R54, -INF , P3 ;  /* 0xff80000036477808 */ /* 0x002fe40001800000 */
[----:B------:R-:W-:-:S04]  /*bd20*/  FMNMX.FTZ R26, R51, R26, !PT ;  /* 0x0000001a331a7209 */ /* 0x000fc80007810000 */
[----:B------:R-:W-:Y:S02]  /*bd30*/  FMNMX.FTZ R26, R71, R26, !PT ;  /* 0x0000001a471a7209 */ /* 0x000fe40007810000 */
[----:B0-----:R-:W-:-:S04]  /*bd40*/  FSEL R55, R55, -INF , P4 ;  /* 0xff80000037377808 */ /* 0x001fc80002000000 */
[----:B------:R-:W-:-:S05]  /*bd50*/  FMNMX.FTZ R26, R55, R26, !PT ;  /* 0x0000001a371a7209 */ /* 0x000fca0007810000 */
[----:B------:R-:W0:Y:S01]  /*bd60*/  SHFL.BFLY PT, R77, R26, 0x2, 0x1f ;  /* 0x0c401f001a4d7f89 */ /* 0x000e2200000e0000 */
[----:B------:R-:W-:Y:S01]  /*bd70*/  IMAD.U32 R170, RZ, RZ, UR5 ;  /* 0x00000005ffaa7e24 */ /* 0x000fe2000f8e00ff */
[----:B------:R-:W-:-:S03]  /*bd80*/  FSETP.NEU.FTZ.AND P5, PT, R169, -INF , PT ;  /* 0xff800000a900780b */ /* 0x000fc60003fbd000 */
[----:B------:R-:W-:-:S05]  /*bd90*/  FMUL.FTZ R28, R169, R170 ;  /* 0x000000aaa91c7220 */ /* 0x000fca0000410000 */
[----:B------:R-:W-:-:S05]  /*bda0*/  FSEL R28, R28, RZ, P5 ;  /* 0x000000ff1c1c7208 */ /* 0x000fca0002800000 */
[----:B------:R-:W-:Y:S01]  /*bdb0*/  FFMA.FTZ R152, R20, R170, -R28 ;  /* 0x000000aa14987223 */ /* 0x000fe2000001081c */
[----:B0-----:R-:W-:-:S05]  /*bdc0*/  FMNMX.FTZ R77, R26, R77, !PT ;  /* 0x0000004d1a4d7209 */ /* 0x001fca0007810000 */
[----:B------:R-:W0:Y:S01]  /*bdd0*/  SHFL.BFLY PT, R20, R77, 0x1, 0x1f ;  /* 0x0c201f004d147f89 */ /* 0x000e2200000e0000 */
[----:B------:R-:W1:Y:S01]  /*bde0*/  S2R R34, SR_TID.X ;  /* 0x0000000000227919 */ /* 0x000e620000002100 */
[-CC-:B------:R-:W-:Y:S01]  /*bdf0*/  FFMA.FTZ R27, R27, R170.reuse, -R28.reuse ;  /* 0x000000aa1b1b7223 */ /* 0x180fe2000001081c */
[----:B-----5:R-:W-:Y:S01]  /*be00*/  FFMA.FTZ R154, R25, R170, -R28 ;  /* 0x000000aa199a7223 */ /* 0x020fe2000001081c */
[----:B0-----:R-:W-:-:S04]  /*be10*/  FMNMX.FTZ R171, R77, R20, !PT ;  /* 0x000000144dab7209 */ /* 0x001fc80007810000 */
[C---:B------:R-:W-:Y:S01]  /*be20*/  FSETP.NEU.FTZ.AND P1, PT, R171.reuse, -INF , PT ;  /* 0xff800000ab00780b */ /* 0x040fe20003f3d000 */
[----:B------:R-:W-:-:S05]  /*be30*/  FMUL.FTZ R20, R171, R170 ;  /* 0x000000aaab147220 */ /* 0x000fca0000410000 */
[----:B------:R-:W-:Y:S01]  /*be40*/  FSEL R20, R20, RZ, P1 ;  /* 0x000000ff14147208 */ /* 0x000fe20000800000 */
[----:B------:R-:W-:Y:S04]  /*be50*/  MUFU.EX2 R152, R152 ;  /* 0x0000009800987308 */ /* 0x000fe80000000800 */
[-CC-:B------:R-:W-:Y:S01]  /*be60*/  FFMA.FTZ R11, R11, R170.reuse, -R20.reuse ;  /* 0x000000aa0b0b7223 */ /* 0x180fe20000010814 */
[-CC-:B------:R-:W-:Y:S01]  /*be70*/  FFMA.FTZ R12, R12, R170.reuse, -R20.reuse ;  /* 0x000000aa0c0c7223 */ /* 0x180fe20000010814 */
[-C--:B------:R-:W-:Y:S02]  /*be80*/  FFMA.FTZ R13, R13, R170.reuse, -R20 ;  /* 0x000000aa0d0d7223 */ /* 0x080fe40000010814 */
[----:B------:R-:W0:Y:S01]  /*be90*/  MUFU.EX2 R27, R27 ;  /* 0x0000001b001b7308 */ /* 0x000e220000000800 */
[-C--:B------:R-:W-:Y:S01]  /*bea0*/  FFMA.FTZ R25, R29, R170.reuse, -R28 ;  /* 0x000000aa1d197223 */ /* 0x080fe2000001081c */
[-C--:B------:R-:W-:Y:S01]  /*beb0*/  FFMA.FTZ R15, R15, R170.reuse, -R20 ;  /* 0x000000aa0f0f7223 */ /* 0x080fe20000010814 */
[----:B------:R-:W-:-:S05]  /*bec0*/  FFMA.FTZ R156, R31, R170, -R28 ;  /* 0x000000aa1f9c7223 */ /* 0x000fca000001081c */
[----:B------:R-:W-:Y:S08]  /*bed0*/  MUFU.EX2 R153, R11 ;  /* 0x0000000b00997308 */ /* 0x000ff00000000800 */
[----:B------:R-:W2:Y:S01]  /*bee0*/  MUFU.EX2 R24, R12 ;  /* 0x0000000c00187308 */ /* 0x000ea20000000800 */
[-C--:B------:R-:W-:Y:S01]  /*bef0*/  FFMA.FTZ R21, R21, R170.reuse, -R20 ;  /* 0x000000aa15157223 */ /* 0x080fe20000010814 */
[----:B------:R-:W-:-:S06]  /*bf00*/  FFMA.FTZ R31, R35, R170, -R28 ;  /* 0x000000aa231f7223 */ /* 0x000fcc000001081c */
[----:B------:R-:W3:Y:S01]  /*bf10*/  MUFU.EX2 R154, R154 ;  /* 0x0000009a009a7308 */ /* 0x000ee20000000800 */
[----:B-1----:R-:W-:-:S07]  /*bf20*/  LOP3.LUT R34, R34, 0x7f, RZ, 0xc0, !PT ;  /* 0x0000007f22227812 */ /* 0x002fce00078ec0ff */
[----:B------:R0:W1:Y:S01]  /*bf30*/  MUFU.EX2 R155, R13 ;  /* 0x0000000d009b7308 */ /* 0x0000620000000800 */
[-C--:B------:R-:W-:Y:S01]  /*bf40*/  FFMA.FTZ R33, R33, R170.reuse, -R20 ;  /* 0x000000aa21217223 */ /* 0x080fe20000010814 */
[----:B------:R-:W-:-:S06]  /*bf50*/  FFMA.FTZ R158, R39, R170, -R28 ;  /* 0x000000aa279e7223 */ /* 0x000fcc000001081c */
[----:B------:R-:W4:Y:S01]  /*bf60*/  MUFU.EX2 R25, R25 ;  /* 0x0000001900197308 */ /* 0x000f220000000800 */
[-CC-:B------:R-:W-:Y:S01]  /*bf70*/  FFMA.FTZ R29, R41, R170.reuse, -R28.reuse ;  /* 0x000000aa291d7223 */ /* 0x180fe2000001081c */
[----:B------:R-:W-:-:S06]  /*bf80*/  FFMA.FTZ R160, R43, R170, -R28 ;  /* 0x000000aa2ba07223 */ /* 0x000fcc000001081c */
[----:B------:R4:W4:Y:S01]  /*bf90*/  MUFU.EX2 R26, R15 ;  /* 0x0000000f001a7308 */ /* 0x0009220000000800 */
[-C--:B------:R-:W-:Y:S01]  /*bfa0*/  FFMA.FTZ R37, R37, R170.reuse, -R20 ;  /* 0x000000aa25257223 */ /* 0x080fe20000010814 */
[----:B------:R-:W-:Y:S01]  /*bfb0*/  ISETP.NE.AND P1, PT, R34, RZ, PT ;  /* 0x000000ff2200720c */ /* 0x000fe20003f25270 */
[-CC-:B------:R-:W-:Y:S01]  /*bfc0*/  FFMA.FTZ R35, R45, R170.reuse, -R28.reuse ;  /* 0x000000aa2d237223 */ /* 0x180fe2000001081c */
[----:B------:R-:W-:-:S04]  /*bfd0*/  FFMA.FTZ R162, R53, R170, -R28 ;  /* 0x000000aa35a27223 */ /* 0x000fc8000001081c */
[----:B------:R-:W4:Y:S01]  /*bfe0*/  MUFU.EX2 R156, R156 ;  /* 0x0000009c009c7308 */ /* 0x000f220000000800 */
[-CC-:B------:R-:W-:Y:S01]  /*bff0*/  FFMA.FTZ R39, R59, R170.reuse, -R28.reuse ;  /* 0x000000aa3b277223 */ /* 0x180fe2000001081c */
[-CC-:B------:R-:W-:Y:S01]  /*c000*/  FFMA.FTZ R164, R67, R170.reuse, -R28.reuse ;  /* 0x000000aa43a47223 */ /* 0x180fe2000001081c */
[-CC-:B------:R-:W-:Y:S01]  /*c010*/  FFMA.FTZ R41, R69, R170.reuse, -R28.reuse ;  /* 0x000000aa45297223 */ /* 0x180fe2000001081c */
[-CC-:B------:R-:W-:Y:S01]  /*c020*/  FFMA.FTZ R166, R73, R170.reuse, -R28.reuse ;  /* 0x000000aa49a67223 */ /* 0x180fe2000001081c */
[----:B------:R-:W-:-:S03]  /*c030*/  FFMA.FTZ R43, R75, R170, -R28 ;  /* 0x000000aa4b2b7223 */ /* 0x000fc6000001081c */
[----:B------:R-:W4:Y:S01]  /*c040*/  MUFU.EX2 R157, R21 ;  /* 0x00000015009d7308 */ /* 0x000f220000000800 */
[----:B0-----:R-:W-:Y:S01]  /*c050*/  FADD.FTZ R13, R152, R27 ;  /* 0x0000001b980d7221 */ /* 0x001fe20000010000 */
[----:B--2---:R-:W-:Y:S01]  /*c060*/  FADD.FTZ R12, R153, R24 ;  /* 0x00000018990c7221 */ /* 0x004fe20000010000 */
[----:B------:R-:W-:-:S05]  /*c070*/  FFMA.FTZ R49, R49, R170, -R20 ;  /* 0x000000aa31317223 */ /* 0x000fca0000010814 */
[----:B------:R-:W0:Y:S01]  /*c080*/  MUFU.EX2 R31, R31 ;  /* 0x0000001f001f7308 */ /* 0x000e220000000800 */
[----:B---3--:R-:W-:Y:S01]  /*c090*/  FADD.FTZ R34, R154, R13 ;  /* 0x0000000d9a227221 */ /* 0x008fe20000010000 */
[----:B-1----:R-:W-:-:S06]  /*c0a0*/  FADD.FTZ R13, R155, R12 ;  /* 0x0000000c9b0d7221 */ /* 0x002fcc0000010000 */
[----:B------:R-:W1:Y:S01]  /*c0b0*/  MUFU.EX2 R28, R33 ;  /* 0x00000021001c7308 */ /* 0x000e620000000800 */
[----:B------:R-:W-:Y:S01]  /*c0c0*/  FFMA.FTZ R57, R57, R170, -R20 ;  /* 0x000000aa39397223 */ /* 0x000fe20000010814 */
[----:B----4-:R-:W-:-:S06]  /*c0d0*/  FADD.FTZ R15, R25, R34 ;  /* 0x00000022190f7221 */ /* 0x010fcc0000010000 */
[----:B------:R-:W2:Y:S01]  /*c0e0*/  MUFU.EX2 R158, R158 ;  /* 0x0000009e009e7308 */ /* 0x000ea20000000800 */
[----:B------:R-:W-:Y:S01]  /*c0f0*/  FADD.FTZ R36, R26, R13 ;  /* 0x0000000d1a247221 */ /* 0x000fe20000010000 */
[----:B------:R-:W-:-:S06]  /*c100*/  IMAD.MOV.U32 R13, RZ, RZ, 0x40000040 ;  /* 0x40000040ff0d7424 */ /* 0x000fcc00078e00ff */
[----:B------:R-:W3:Y:S01]  /*c110*/  MUFU.EX2 R37, R37 ;  /* 0x0000002500257308 */ /* 0x000ee20000000800 */
[----:B------:R-:W-:Y:S02]  /*c120*/  @!P1 VIADD R11, R14, 0x38840 ;  /* 0x000388400e0b9836 */ /* 0x000fe40000000000 */
[----:B------:R-:W-:Y:S01]  /*c130*/  FFMA.FTZ R61, R61, R170, -R20 ;  /* 0x000000aa3d3d7223 */ /* 0x000fe20000010814 */
[----:B------:R-:W-:-:S04]  /*c140*/  FADD.FTZ R38, R156, R15 ;  /* 0x0000000f9c267221 */ /* 0x000fc80000010000 */
[----:B------:R-:W4:Y:S01]  /*c150*/  MUFU.EX2 R30, R49 ;  /* 0x00000031001e7308 */ /* 0x000f220000000800 */
[----:B------:R-:W-:Y:S01]  /*c160*/  FADD.FTZ R15, R157, R36 ;  /* 0x000000249d0f7221 */ /* 0x000fe20000010000 */
[----:B------:R-:W-:Y:S01]  /*c170*/  FFMA.FTZ R47, R47, R170, -R20 ;  /* 0x000000aa2f2f7223 */ /* 0x000fe20000010814 */
[----:B------:R-:W-:-:S05]  /*c180*/  R2UR UR7, R13 ;  /* 0x000000000d0772ca */ /* 0x000fca00000e0000 */
[----:B------:R-:W4:Y:S01]  /*c190*/  MUFU.EX2 R29, R29 ;  /* 0x0000001d001d7308 */ /* 0x000f220000000800 */
[----:B------:R-:W-:Y:S01]  /*c1a0*/  @!P1 PRMT R11, RZ, 0x654, R11 ;  /* 0x00000654ff0b9816 */ /* 0x000fe2000000000b */
[----:B0-----:R-:W-:Y:S01]  /*c1b0*/  FADD.FTZ R13, R31, R38 ;  /* 0x000000261f0d7221 */ /* 0x001fe20000010000 */
[----:B-1----:R-:W-:Y:S02]  /*c1c0*/  FADD.FTZ R36, R28, R15 ;  /* 0x0000000f1c247221 */ /* 0x002fe40000010000 */
[----:B------:R0:W-:Y:S03]  /*c1d0*/  @!P1 SYNCS.ARRIVE.TRANS64.RED.A1T0 RZ, [R11+URZ], RZ ;  /* 0x000000ff0bff99a7 */ /* 0x0001e6000810043f */
[----:B------:R-:W1:Y:S01]  /*c1e0*/  MUFU.EX2 R57, R57 ;  /* 0x0000003900397308 */ /* 0x000e620000000800 */
[----:B--2---:R-:W-:-:S07]  /*c1f0*/  FADD.FTZ R38, R158, R13 ;  /* 0x0000000d9e267221 */ /* 0x004fce0000010000 */
[----:B------:R-:W2:Y:S01]  /*c200*/  MUFU.EX2 R160, R160 ;  /* 0x000000a000a07308 */ /* 0x000ea20000000800 */
[----:B0-----:R-:W-:Y:S01]  /*c210*/  LOP3.LUT R11, R56, 0x2000000, RZ, 0xfc, !PT ;  /* 0x02000000380b7812 */ /* 0x001fe200078efcff */
[----:B---3--:R-:W-:-:S06]  /*c220*/  FADD.FTZ R13, R37, R36 ;  /* 0x00000024250d7221 */ /* 0x008fcc0000010000 */
[----:B------:R-:W0:Y:S01]  /*c230*/  MUFU.EX2 R32, R61 ;  /* 0x0000003d00207308 */ /* 0x000e220000000800 */
[----:B------:R-:W-:-:S07]  /*c240*/  FFMA.FTZ R63, R63, R170, -R20 ;  /* 0x000000aa3f3f7223 */ /* 0x000fce0000010814 */
[----:B------:R-:W3:Y:S01]  /*c250*/  MUFU.EX2 R35, R35 ;  /* 0x0000002300237308 */ /* 0x000ee20000000800 */
[----:B----4-:R-:W-:Y:S01]  /*c260*/  FADD.FTZ R36, R30, R13 ;  /* 0x0000000d1e247221 */ /* 0x010fe20000010000 */
[----:B------:R-:W-:Y:S01]  /*c270*/  FFMA.FTZ R65, R65, R170, -R20 ;  /* 0x000000aa41417223 */ /* 0x000fe20000010814 */
[----:B------:R-:W-:-:S05]  /*c280*/  IMAD R12, R18, 0x1000, R11 ;  /* 0x00001000120c7824 */ /* 0x000fca00078e020b */
[----:B------:R-:W4:Y:S01]  /*c290*/  MUFU.EX2 R47, R47 ;  /* 0x0000002f002f7308 */ /* 0x000f220000000800 */
[----:B------:R-:W-:-:S07]  /*c2a0*/  FADD.FTZ R15, R29, R38 ;  /* 0x000000261d0f7221 */ /* 0x000fce0000010000 */
[----:B------:R-:W4:Y:S01]  /*c2b0*/  MUFU.EX2 R162, R162 ;  /* 0x000000a200a27308 */ /* 0x000f220000000800 */
[-CC-:B------:R-:W-:Y:S01]  /*c2c0*/  FFMA.FTZ R51, R51, R170.reuse, -R20.reuse ;  /* 0x000000aa33337223 */ /* 0x180fe20000010814 */
[-CC-:B------:R-:W-:Y:S01]  /*c2d0*/  FFMA.FTZ R71, R71, R170.reuse, -R20.reuse ;  /* 0x000000aa47477223 */ /* 0x180fe20000010814 */
[----:B------:R-:W-:Y:S01]  /*c2e0*/  FFMA.FTZ R55, R55, R170, -R20 ;  /* 0x000000aa37377223 */ /* 0x000fe20000010814 */
[----:B-1----:R-:W-:-:S04]  /*c2f0*/  FADD.FTZ R13, R57, R36 ;  /* 0x00000024390d7221 */ /* 0x002fc80000010000 */
[----:B------:R-:W1:Y:S01]  /*c300*/  MUFU.EX2 R39, R39 ;  /* 0x0000002700277308 */ /* 0x000e620000000800 */
[----:B------:R-:W-:Y:S02]  /*c310*/  VIADD R20, R12, 0x80 ;  /* 0x000000800c147836 */ /* 0x000fe40000000000 */
[----:B--2---:R-:W-:Y:S01]  /*c320*/  FADD.FTZ R38, R160, R15 ;  /* 0x0000000fa0267221 */ /* 0x004fe20000010000 */
[----:B------:R-:W-:-:S04]  /*c330*/  F2FP.BF16.F32.PACK_AB R153, R24, R153 ;  /* 0x000000991899723e */ /* 0x000fc800000010ff */
[----:B------:R-:W2:Y:S01]  /*c340*/  MUFU.EX2 R34, R63 ;  /* 0x0000003f00227308 */ /* 0x000ea20000000800 */
[----:B0-----:R-:W-:Y:S01]  /*c350*/  FADD.FTZ R24, R32, R13 ;  /* 0x0000000d20187221 */ /* 0x001fe20000010000 */
[----:B------:R-:W-:Y:S01]  /*c360*/  R2UR UR10, R20 ;  /* 0x00000000140a72ca */ /* 0x000fe200000e0000 */
[----:B---3--:R-:W-:-:S05]  /*c370*/  FADD.FTZ R15, R35, R38 ;  /* 0x00000026230f7221 */ /* 0x008fca0000010000 */
[----:B------:R-:W0:Y:S01]  /*c380*/  MUFU.EX2 R164, R164 ;  /* 0x000000a400a47308 */ /* 0x000e220000000800 */
[----:B------:R-:W-:Y:S01]  /*c390*/  F2FP.BF16.F32.PACK_AB R155, R26, R155 ;  /* 0x0000009b1a9b723e */ /* 0x000fe200000010ff */
[----:B----4-:R-:W-:-:S06]  /*c3a0*/  FADD.FTZ R13, R47, R24 ;  /* 0x000000182f0d7221 */ /* 0x010fcc0000010000 */
[----:B------:R-:W3:Y:S01]  /*c3b0*/  MUFU.EX2 R65, R65 ;  /* 0x0000004100417308 */ /* 0x000ee20000000800 */
[----:B------:R-:W-:-:S07]  /*c3c0*/  FADD.FTZ R26, R162, R15 ;  /* 0x0000000fa21a7221 */ /* 0x000fce0000010000 */
[----:B------:R-:W4:Y:S01]  /*c3d0*/  MUFU.EX2 R41, R41 ;  /* 0x0000002900297308 */ /* 0x000f220000000800 */
[----:B-1----:R-:W-:-:S07]  /*c3e0*/  FADD.FTZ R15, R39, R26 ;  /* 0x0000001a270f7221 */ /* 0x002fce0000010000 */
[----:B------:R-:W1:Y:S01]  /*c3f0*/  MUFU.EX2 R20, R51 ;  /* 0x0000003300147308 */ /* 0x000e620000000800 */
[----:B--2---:R-:W-:-:S07]  /*c400*/  FADD.FTZ R26, R34, R13 ;  /* 0x0000000d221a7221 */ /* 0x004fce0000010000 */
[----:B------:R-:W2:Y:S01]  /*c410*/  MUFU.EX2 R166, R166 ;  /* 0x000000a600a67308 */ /* 0x000ea20000000800 */
[----:B------:R-:W-:-:S07]  /*c420*/  F2FP.BF16.F32.PACK_AB R157, R28, R157 ;  /* 0x0000009d1c9d723e */ /* 0x000fce00000010ff */
[----:B------:R-:W-:Y:S08]  /*c430*/  MUFU.EX2 R43, R43 ;  /* 0x0000002b002b7308 */ /* 0x000ff00000000800 */
[----:B------:R-:W2:Y:S08]  /*c440*/  MUFU.EX2 R71, R71 ;  /* 0x0000004700477308 */ /* 0x000eb00000000800 */
[----:B------:R-:W2:Y:S01]  /*c450*/  MUFU.EX2 R24, R55 ;  /* 0x0000003700187308 */ /* 0x000ea20000000800 */
[----:B0-----:R-:W-:Y:S01]  /*c460*/  FADD.FTZ R28, R164, R15 ;  /* 0x0000000fa41c7221 */ /* 0x001fe20000010000 */
[----:B---3--:R-:W-:Y:S01]  /*c470*/  FADD.FTZ R13, R65, R26 ;  /* 0x0000001a410d7221 */ /* 0x008fe20000010000 */
[----:B------:R-:W-:-:S02]  /*c480*/  F2FP.BF16.F32.PACK_AB R152, R27, R152 ;  /* 0x000000981b98723e */ /* 0x000fc400000010ff */
[----:B----4-:R-:W-:Y:S01]  /*c490*/  FADD.FTZ R15, R41, R28 ;  /* 0x0000001c290f7221 */ /* 0x010fe20000010000 */
[----:B------:R-:W-:Y:S01]  /*c4a0*/  F2FP.BF16.F32.PACK_AB R154, R25, R154 ;  /* 0x0000009a199a723e */ /* 0x000fe200000010ff */
[----:B------:R-:W-:Y:S01]  /*c4b0*/  BAR.SYNC.DEFER_BLOCKING 0xf, 0x100 ;  /* 0x03c4000000007b1d */ /* 0x000fe20000010000 */
[----:B-1----:R-:W-:Y:S01]  /*c4c0*/  FADD.FTZ R26, R20, R13 ;  /* 0x0000000d141a7221 */ /* 0x002fe20000010000 */
[----:B------:R-:W-:Y:S01]  /*c4d0*/  F2FP.BF16.F32.PACK_AB R156, R31, R156 ;  /* 0x0000009c1f9c723e */ /* 0x000fe200000010ff */
[----:B--2---:R-:W-:Y:S01]  /*c4e0*/  FADD.FTZ R28, R166, R15 ;  /* 0x0000000fa61c7221 */ /* 0x004fe20000010000 */
[----:B------:R-:W-:Y:S02]  /*c4f0*/  F2FP.BF16.F32.PACK_AB R158, R29, R158 ;  /* 0x0000009e1d9e723e */ /* 0x000fe400000010ff */
[----:B------:R-:W-:Y:S02]  /*c500*/  F2FP.BF16.F32.PACK_AB R159, R30, R37 ;  /* 0x000000251e9f723e */ /* 0x000fe400000010ff */
[----:B------:R-:W-:-:S02]  /*c510*/  R2UR UR6, R12 ;  /* 0x000000000c0672ca */ /* 0x000fc400000e0000 */
[----:B------:R-:W-:Y:S02]  /*c520*/  F2FP.BF16.F32.PACK_AB R160, R35, R160 ;  /* 0x000000a023a0723e */ /* 0x000fe400000010ff */
[----:B------:R-:W-:Y:S02]  /*c530*/  F2FP.BF16.F32.PACK_AB R161, R32, R57 ;  /* 0x0000003920a1723e */ /* 0x000fe400000010ff */
[----:B------:R-:W-:Y:S02]  /*c540*/  F2FP.BF16.F32.PACK_AB R162, R39, R162 ;  /* 0x000000a227a2723e */ /* 0x000fe400000010ff */
[----:B------:R-:W-:Y:S01]  /*c550*/  F2FP.BF16.F32.PACK_AB R163, R34, R47 ;  /* 0x0000002f22a3723e */ /* 0x000fe200000010ff */
[----:B------:R-:W-:Y:S01]  /*c560*/  FADD.FTZ R15, R71, R26 ;  /* 0x0000001a470f7221 */ /* 0x000fe20000010000 */
[----:B------:R-:W-:Y:S02]  /*c570*/  F2FP.BF16.F32.PACK_AB R164, R41, R164 ;  /* 0x000000a429a4723e */ /* 0x000fe400000010ff */
[----:B------:R-:W-:-:S02]  /*c580*/  F2FP.BF16.F32.PACK_AB R165, R20, R65 ;  /* 0x0000004114a5723e */ /* 0x000fc400000010ff */
[C---:B------:R-:W-:Y:S02]  /*c590*/  F2FP.BF16.F32.PACK_AB R166, R43.reuse, R166 ;  /* 0x000000a62ba6723e */ /* 0x040fe400000010ff */
[C---:B------:R-:W-:Y:S01]  /*c5a0*/  F2FP.BF16.F32.PACK_AB R167, R24.reuse, R71 ;  /* 0x0000004718a7723e */ /* 0x040fe200000010ff */
[----:B------:R0:W-:Y:S01]  /*c5b0*/  STSM.16.M88.4 [R195+0x36400], R152 ;  /* 0x03640098c3007844 */ /* 0x0001e20000000200 */
[----:B------:R-:W-:Y:S01]  /*c5c0*/  FADD.FTZ R13, R43, R28 ;  /* 0x0000001c2b0d7221 */ /* 0x000fe20000010000 */
[----:B------:R-:W-:Y:S02]  /*c5d0*/  FADD.FTZ R15, R24, R15 ;  /* 0x0000000f180f7221 */ /* 0x000fe40000010000 */
[----:B------:R0:W-:Y:S04]  /*c5e0*/  STSM.16.M88.4 [R208], R156 ;  /* 0x0000009cd0007844 */ /* 0x0001e80000000200 */
[----:B------:R0:W-:Y:S04]  /*c5f0*/  STSM.16.M88.4 [R206], R160 ;  /* 0x000000a0ce007844 */ /* 0x0001e80000000200 */
[----:B------:R0:W-:Y:S01]  /*c600*/  STSM.16.M88.4 [R207], R164 ;  /* 0x000000a4cf007844 */ /* 0x0001e20000000200 */
[----:B------:R-:W-:-:S06]  /*c610*/  WARPGROUP.ARRIVE ;  /* 0x00000000000079c5 */ /* 0x000fcc0000000000 */
[----:B------:R-:W-:Y:S01]  /*c620*/  HGMMA.64x256x16.F32.BF16 R24, R152, gdesc[UR4].tnspB, RZ, !UPT, gsb0 ;  /* 0x43e0000498187df0 */ /* 0x000fe2000c0018ff */
[----:B------:R-:W-:-:S05]  /*c630*/  IMAD.MOV.U32 R21, RZ, RZ, 0x40000040 ;  /* 0x40000040ff157424 */ /* 0x000fca00078e00ff */
[----:B------:R-:W-:Y:S01]  /*c640*/  R2UR UR11, R21 ;  /* 0x00000000150b72ca */ /* 0x000fe200000e0000 */
[----:B------:R-:W-:Y:S02]  /*c650*/  VIADD R20, R12, 0x100 ;  /* 0x000001000c147836 */ /* 0x000fe40000000000 */
[----:B------:R-:W-:-:S03]  /*c660*/  IMAD.MOV.U32 R21, RZ, RZ, 0x40000040 ;  /* 0x40000040ff157424 */ /* 0x000fc600078e00ff */
[----:B------:R-:W-:Y:S02]  /*c670*/  R2UR UR6, R20 ;  /* 0x00000000140672ca */ /* 0x000fe400000e0000 */
[----:B------:R-:W-:Y:S01]  /*c680*/  R2UR UR7, R21 ;  /* 0x00000000150772ca */ /* 0x000fe200000e0000 */
[----:B------:R-:W-:Y:S02]  /*c690*/  WARPGROUP.DEPBAR.LE gsb0, 0x0 ;  /* 0x00008000000079c5 */ /* 0x000fe40000010000 */
[----:B------:R-:W-:-:S11]  /*c6a0*/  WARPGROUP.ARRIVE ;  /* 0x00000000000079c5 */ /* 0x000fd60000000000 */
[----:B------:R-:W-:Y:S01]  /*c6b0*/  HGMMA.64x256x16.F32.BF16 R24, R156, gdesc[UR8].tnspB, R24, gsb0 ;  /* 0x43e000089c187df0 */ /* 0x000fe20008001818 */
[----:B------:R-:W-:Y:S02]  /*c6c0*/  VIADD R20, R12, 0x180 ;  /* 0x000001800c147836 */ /* 0x000fe40000000000 */
[----:B------:R-:W-:Y:S01]  /*c6d0*/  IMAD.MOV.U32 R21, RZ, RZ, 0x40000040 ;  /* 0x40000040ff157424 */ /* 0x000fe200078e00ff */
[----:B------:R-:W-:Y:S02]  /*c6e0*/  WARPGROUP.DEPBAR.LE gsb0, 0x0 ;  /* 0x00008000000079c5 */ /* 0x000fe40000010000 */
[----:B------:R-:W-:-:S15]  /*c6f0*/  WARPGROUP.ARRIVE ;  /* 0x00000000000079c5 */ /* 0x000fde0000000000 */
[----:B------:R-:W-:-:S07]  /*c700*/  NOP ;  /* 0x0000000000007918 */ /* 0x000fce0000000000 */
[----:B------:R-:W-:Y:S01]  /*c710*/  HGMMA.64x256x16.F32.BF16 R24, R160, gdesc[UR4].tnspB, R24, gsb0 ;  /* 0x43e00004a0187df0 */ /* 0x000fe20008001818 */
[----:B------:R-:W-:Y:S02]  /*c720*/  R2UR UR6, R20 ;  /* 0x00000000140672ca */ /* 0x000fe400000e0000 */
[----:B------:R-:W-:Y:S01]  /*c730*/  R2UR UR7, R21 ;  /* 0x00000000150772ca */ /* 0x000fe200000e0000 */
[----:B------:R-:W-:Y:S02]  /*c740*/  VIADD R12, R168, 0xfffffffe ;  /* 0xfffffffea80c7836 */ /* 0x000fe40000000000 */
[----:B------:R-:W-:-:S03]  /*c750*/  @!P1 VIADD R14, R14, 0x38860 ;  /* 0x000388600e0e9836 */ /* 0x000fc60000000000 */
[----:B------:R-:W-:Y:S02]  /*c760*/  ISETP.GE.AND P2, PT, R12, R192, PT ;  /* 0x000000c00c00720c */ /* 0x000fe40003f46270 */
[----:B------:R-:W-:Y:S01]  /*c770*/  @!P1 PRMT R14, RZ, 0x654, R14 ;  /* 0x00000654ff0e9816 */ /* 0x000fe2000000000e */
[----:B------:R-:W-:Y:S01]  /*c780*/  BSSY B0, `(.L_x_4410) ;  /* 0x0000380000007945 */ /* 0x000fe20003800000 */
[----:B------:R-:W-:Y:S02]  /*c790*/  WARPGROUP.DEPBAR.LE gsb0, 0x0 ;  /* 0x00008000000079c5 */ /* 0x000fe40000010000 */
[----:B------:R-:W-:-:S13]  /*c7a0*/  WARPGROUP.ARRIVE ;  /* 0x00000000000079c5 */ /* 0x000fda0000000000 */
        /* <DEDUP_REMOVED lines=11> */
[----:B------:R-:W-:Y:S05]  /*c860*/  @!P2 BRA `(.L_x_4411) ;  /* 0x0000003400c4a947 */ /* 0x000fea0003800000 */
[----:B------:R-:W-:Y:S02]  /*c870*/  IMAD.MOV.U32 R198, RZ, RZ, R171 ;  /* 0x000000ffffc67224 */ /* 0x000fe400078e00ab */
[----:B------:R-:W-:Y:S02]  /*c880*/  IMAD.MOV.U32 R196, RZ, RZ, R169 ;  /* 0x000000ffffc47224 */ /* 0x000fe400078e00a9 */
[----:B------:R-:W-:-:S07]  /*c890*/  IMAD.MOV.U32 R197, RZ, RZ, R18 ;  /* 0x000000ffffc57224 */ /* 0x000fce00078e0012 */
.L_x_4422:
[----:B------:R-:W-:Y:S01]  /*c8a0*/  VIADD R18, R197, 0x1 ;  /* 0x00000001c5127836 */ /* 0x000fe20000000000 */
[C---:B------:R-:W-:Y:S01]  /*c8b0*/  ISETP.GT.AND P2, PT, R12.reuse, R192, PT ;  /* 0x000000c00c00720c */ /* 0x040fe20003f44270 */
[----:B------:R-:W-:-:S03]  /*c8c0*/  VIADD R12, R12, 0xffffffff ;  /* 0xffffffff0c0c7836 */ /* 0x000fc60000000000 */
[----:B------:R-:W-:-:S04]  /*c8d0*/  ISETP.NE.AND P3, PT, R18, 0x2, PT ;  /* 0x000000021200780c */ /* 0x000fc80003f65270 */
[----:B01----:R-:W-:Y:S02]  /*c8e0*/  SEL R14, RZ, 0x1, P3 ;  /* 0x00000001ff0e7807 */ /* 0x003fe40001800000 */
[----:B------:R-:W-:Y:S02]  /*c8f0*/  SEL R18, R18, RZ, P3 ;  /* 0x000000ff12127207 */ /* 0x000fe40001800000 */
[----:B------:R-:W-:Y:S01]  /*c900*/  LOP3.LUT R23, R23, R14, RZ, 0x3c, !PT ;  /* 0x0000000e17177212 */ /* 0x000fe200078e3cff */
[----:B------:R-:W-:Y:S06]  /*c910*/  @!P0 BRA `(.L_x_4412) ;  /* 0x0000000000048947 */ /* 0x000fec0003800000 */
[----:B------:R-:W-:Y:S01]  /*c920*/  BPT.TRAP 0x1 ;  /* 0x000000040000795c */ /* 0x000fe20000300000 */
.L_x_4412:
[----:B------:R-:W-:Y:S01]  /*c930*/  IMAD R14, R18, 0x8, R2 ;  /* 0x00000008120e7824 */ /* 0x000fe200078e0202 */
[----:B------:R-:W-:-:S04]  /*c940*/  SHF.L.U32 R199, R23, 0x1f, RZ ;  /* 0x0000001f17c77819 */ /* 0x000fc800000006ff */
[----:B------:R0:W1:Y:S01]  /*c950*/  SYNCS.PHASECHK.TRANS64.TRYWAIT P3, [R14+URZ+0x38830], R199 ;  /* 0x038830c70e0075a7 */ /* 0x000062000806017f */
[----:B------:R-:W-:Y:S05]  /*c960*/  @!P0 BRA `(.L_x_4413) ;  /* 0x0000000000048947 */ /* 0x000fea0003800000 */
[----:B------:R-:W-:Y:S01]  /*c970*/  BPT.TRAP 0x1 ;  /* 0x000000040000795c */ /* 0x000fe20000300000 */
.L_x_4413:
[----:B------:R-:W-:Y:S01]  /*c980*/  VIADD R20, R2, 0x20400 ;  /* 0x0002040002147836 */ /* 0x000fe20000000000 */
[----:B------:R-:W-:Y:S01]  /*c990*/  BSSY B1, `(.L_x_4414) ;  /* 0x0000009000017945 */ /* 0x000fe20003800000 */
[----:B------:R-:W-:Y:S02]  /*c9a0*/  IMAD R154, R18, 0x200, R3 ;  /* 0x00000200129a7824 */ /* 0x000fe400078e0203 */
[----:B------:R-:W-:Y:S01]  /*c9b0*/  IMAD.MOV.U32 R155, RZ, RZ, 0x40000040 ;  /* 0x40000040ff9b7424 */ /* 0x000fe200078e00ff */
[----:B------:R-:W-:-:S04]  /*c9c0*/  SHF.R.U32.HI R20, RZ, 0x4, R20 ;  /* 0x00000004ff147819 */ /* 0x000fc80000011614 */
[----:B------:R-:W-:-:S04]  /*c9d0*/  LOP3.LUT R20, R20, 0x3fff, RZ, 0xc0, !PT ;  /* 0x00003fff14147812 */ /* 0x000fc800078ec0ff */
[----:B------:R-:W-:Y:S01]  /*c9e0*/  LOP3.LUT R20, R20, 0x10000, RZ, 0xfc, !PT ;  /* 0x0001000014147812 */ /* 0x000fe200078efcff */
[----:B-1----:R-:W-:Y:S06]  /*c9f0*/  @P3 BRA `(.L_x_4415) ;  /* 0x0000000000083947 */ /* 0x002fec0003800000 */
[----:B------:R-:W1:Y:S02]  /*ca00*/  SYNCS.PHASECHK.TRANS64.TRYWAIT P3, [R14+URZ+0x38830], R199 ;  /* 0x038830c70e0075a7 */ /* 0x000e64000806017f */
[----:B-1----:R-:W-:Y:S05]  /*ca10*/  @!P3 BRA `(.L_x_4416) ;  /* 0x000001300084b947 */ /* 0x002fea0003800000 */
.L_x_4415:
[----:B------:R-:W-:Y:S05]  /*ca20*/  BSYNC B1 ;  /* 0x0000000000017941 */ /* 0x000fea0003800000 */
.L_x_4414:
        /* <DEDUP_REMOVED lines=13> */
[----:B------:R-:W-:Y:S02]  /*cb00*/  R2UR UR19, R155 ;  /* 0x000000009b1372ca */ /* 0x000fe400000e0000 */
[----:B------:R-:W-:Y:S01]  /*cb10*/  WARPGROUP.ARRIVE ;  /* 0x00000000000079c5 */ /* 0x000fe20000000000 */
[----:B------:R-:W-:Y:S02]  /*cb20*/  R2UR UR8, R4 ;  /* 0x00000000040872ca */ /* 0x000fe400000e0000 */
[----:B------:R-:W-:Y:S02]  /*cb30*/  R2UR UR9, R5 ;  /* 0x00000000050972ca */ /* 0x000fe400000e0000 */
[----:B------:R-:W-:Y:S01]  /*cb40*/  R2UR UR14, R20 ;  /* 0x00000000140e72ca */ /* 0x000fe200000e0000 */
[----:B------:R-:W-:Y:S01]  /*cb50*/  HGMMA.64x64x16.F32.BF16 R152, gdesc[UR4], RZ, !UPT, gsb0 ;  /* 0x00e00000049879f0 */ /* 0x000fe2000c0018ff */
[----:B------:R-:W-:-:S02]  /*cb60*/  R2UR UR15, R21 ;  /* 0x00000000150f72ca */ /* 0x000fc400000e0000 */
[----:B------:R-:W-:Y:S02]  /*cb70*/  R2UR UR12, R6 ;  /* 0x00000000060c72ca */ /* 0x000fe400000e0000 */
[----:B------:R-:W-:Y:S02]  /*cb80*/  R2UR UR13, R7 ;  /* 0x00000000070d72ca */ /* 0x000fe400000e0000 */
[----:B------:R-:W-:Y:S02]  /*cb90*/  R2UR UR16, R8 ;  /* 0x00000000081072ca */ /* 0x000fe400000e0000 */
[----:B------:R-:W-:Y:S01]  /*cba0*/  R2UR UR17, R9 ;  /* 0x00000000091172ca */ /* 0x000fe200000e0000 */
        /* <DEDUP_REMOVED lines=10> */
[----:B------:R-:W-:Y:S05]  /*cc50*/  @!P0 BRA `(.L_x_4417) ;  /* 0x0000000000048947 */ /* 0x000fea0003800000 */
[----:B------:R-:W-:Y:S01]  /*cc60*/  BPT.TRAP 0x1 ;  /* 0x000000040000795c */ /* 0x000fe20000300000 */
.L_x_4417:
[----:B------:R2:W3:Y:S01]  /*cc70*/  SYNCS.PHASECHK.TRANS64.TRYWAIT P3, [R14+URZ+0x38850], R199 ;  /* 0x038850c70e0075a7 */ /* 0x0004e2000806017f */
[----:B------:R-:W-:Y:S05]  /*cc80*/  @!P0 BRA `(.L_x_4418) ;  /* 0x0000000000048947 */ /* 0x000fea0003800000 */
[----:B------:R-:W-:Y:S01]  /*cc90*/  BPT.TRAP 0x1 ;  /* 0x000000040000795c */ /* 0x000fe20000300000 */
.L_x_4418:
[----:B------:R-:W-:Y:S04]  /*cca0*/  BSSY B1, `(.L_x_4419) ;  /* 0x0000004000017945 */ /* 0x000fe80003800000 */
[----:B---3--:R-:W-:Y:S05]  /*ccb0*/  @P3 BRA `(.L_x_4420) ;  /* 0x0000000000083947 */ /* 0x008fea0003800000 */
[----:B------:R-:W3:Y:S02]  /*ccc0*/  SYNCS.PHASECHK.TRANS64.TRYWAIT P3, [R14+URZ+0x38850], R199 ;  /* 0x038850c70e0075a7 */ /* 0x000ee4000806017f */
[----:B---3--:R-:W-:Y:S05]  /*ccd0*/  @!P3 BRA `(.L_x_4421) ;  /* 0x0000012c00e8b947 */ /* 0x008fea0003800000 */
.L_x_4420:
[----:B------:R-:W-:Y:S05]  /*cce0*/  BSYNC B1 ;  /* 0x0000000000017941 */ /* 0x000fea0003800000 */
.L_x_4419:
[----:B------:R-:W-:Y:S01]  /*ccf0*/  VIADD R20, R2, 0x26400 ;  /* 0x0002640002147836 */ /* 0x000fe20000000000 */
[----:B------:R-:W-:Y:S01]  /*cd00*/  WARPGROUP.ARRIVE ;  /* 0x00000000000079c5 */ /* 0x000fe20000000000 */
[----:B------:R-:W-:-:S05]  /*cd10*/  VIADD R202, R0, 0x4 ;  /* 0x0000000400ca7836 */ /* 0x000fca0000000000 */
[----:B0123--:R-:W0:Y:S01]  /*cd20*/  S2R R199, SR_TID.X ;  /* 0x0000000000c77919 */ /* 0x00fe220000002100 */
[----:B------:R-:W-:Y:S01]  /*cd30*/  IMAD R200, R18, 0x1000, R10 ;  /* 0x0000100012c87824 */ /* 0x000fe200078e020a */
[----:B------:R-:W-:Y:S01]  /*cd40*/  SHF.R.U32.HI R20, RZ, 0x4, R20 ;  /* 0x00000004ff147819 */ /* 0x000fe20000011614 */
[----:B------:R-:W-:Y:S02]  /*cd50*/  IMAD.MOV.U32 R201, RZ, RZ, 0x40000040 ;  /* 0x40000040ffc97424 */ /* 0x000fe400078e00ff */
[----:B------:R-:W-:Y:S01]  /*cd60*/  IMAD.MOV.U32 R205, RZ, RZ, 0x40000040 ;  /* 0x40000040ffcd7424 */ /* 0x000fe200078e00ff */
[----:B------:R-:W-:Y:S01]  /*cd70*/  LOP3.LUT R21, R20, 0x3fff, RZ, 0xc0, !PT ;  /* 0x00003fff14157812 */ /* 0x000fe200078ec0ff */
[----:B------:R-:W-:Y:S01]  /*cd80*/  VIADD R20, R0, 0x2 ;  /* 0x0000000200147836 */ /* 0x000fe20000000000 */
[C---:B------:R-:W-:Y:S01]  /*cd90*/  R2UR UR6, R200.reuse ;  /* 0x00000000c80672ca */ /* 0x040fe200000e0000 */
[----:B------:R-:W-:Y:S01]  /*cda0*/  IMAD.MOV.U32 R203, RZ, RZ, 0x40000040 ;  /* 0x40000040ffcb7424 */ /* 0x000fe200078e00ff */
[----:B------:R-:W-:Y:S01]  /*cdb0*/  LOP3.LUT R0, R21, 0x10000, RZ, 0xfc, !PT ;  /* 0x0001000015007812 */ /* 0x000fe200078efcff */
[----:B------:R-:W-:Y:S01]  /*cdc0*/  IMAD.MOV.U32 R21, RZ, RZ, 0x40000040 ;  /* 0x40000040ff157424 */ /* 0x000fe200078e00ff */
[----:B------:R-:W-:Y:S01]  /*cdd0*/  R2UR UR7, R201 ;  /* 0x00000000c90772ca */ /* 0x000fe200000e0000 */
[----:B------:R-:W-:Y:S01]  /*cde0*/  VIADD R201, R200, 0x800 ;  /* 0x00000800c8c97836 */ /* 0x000fe20000000000 */
[----:B------:R-:W-:Y:S01]  /*cdf0*/  R2UR UR5, R205 ;  /* 0x00000000cd0572ca */ /* 0x000fe200000e0000 */
[----:B------:R-:W-:-:S02]  /*ce00*/  IMAD.MOV.U32 R204, RZ, RZ, R0 ;  /* 0x000000ffffcc7224 */ /* 0x000fc400078e0000 */
[----:B------:R-:W-:-:S03]  /*ce10*/  IMAD.MOV.U32 R205, RZ, RZ, 0xa00 ;  /* 0x00000a00ffcd7424 */ /* 0x000fc600078e00ff */
[----:B------:R-:W-:Y:S01]  /*ce20*/  R2UR UR4, R204 ;  /* 0x00000000cc0472ca */ /* 0x000fe200000e0000 */
[----:B------:R-:W-:Y:S01]  /*ce30*/  VIADD R204, R0, 0x800 ;  /* 0x0000080000cc7836 */ /* 0x000fe20000000000 */
[----:B0-----:R-:W-:-:S11]  /*ce40*/  SHF.R.U32.HI R199, RZ, 0x7, R199 ;  /* 0x00000007ffc77819 */ /* 0x001fd600000116c7 */
[----:B------:R-:W-:Y:S01]  /*ce50*/  HGMMA.64x64x16.F32.BF16 R152, gdesc[UR4], R152, gsb0 ;  /* 0x00e00000049879f0 */ /* 0x000fe20008001898 */
[----:B------:R-:W-:Y:S01]  /*ce60*/  R2UR UR4, R20 ;  /* 0x00000000140472ca */ /* 0x000fe200000e0000 */
[----:B------:R-:W-:Y:S01]  /*ce70*/  VIADD R20, R200, 0x2 ;  /* 0x00000002c8147836 */ /* 0x000fe20000000000 */
[----:B------:R-:W-:Y:S01]  /*ce80*/  R2UR UR5, R21 ;  /* 0x00000000150572ca */ /* 0x000fe200000e0000 */
[----:B------:R-:W-:-:S03]  /*ce90*/  IMAD.MOV.U32 R21, RZ, RZ, 0x40000040 ;  /* 0x40000040ff157424 */ /* 0x000fc600078e00ff */
        /* <DEDUP_REMOVED lines=153> */
[----:B------:R-:W-:Y:S02]  /*d830*/  R2UR UR4, R20 ;  /* 0x00000000140472ca */ /* 0x000fe400000e0000 */
[----:B------:R-:W-:Y:S01]  /*d840*/  R2UR UR5, R21 ;  /* 0x00000000150572ca */ /* 0x000fe200000e0000 */
[----:B------:R0:W1:Y:S02]  /*d850*/  SHFL.IDX PT, R20, R199, RZ, 0x1f ;  /* 0x00001fffc7147589 */ /* 0x00006400000e0000 */
[----:B0-----:R-:W-:Y:S01]  /*d860*/  IMAD.MOV.U32 R199, RZ, RZ, 0x4 ;  /* 0x00000004ffc77424 */ /* 0x001fe200078e00ff */
[----:B-1----:R-:W-:-:S04]  /*d870*/  ISETP.GT.AND P3, PT, R20, 0x7f, PT ;  /* 0x0000007f1400780c */ /* 0x002fc80003f64270 */
[----:B------:R-:W-:Y:S02]  /*d880*/  SEL R21, RZ, 0x2, !P3 ;  /* 0x00000002ff157807 */ /* 0x000fe40005800000 */
[C---:B------:R-:W-:Y:S02]  /*d890*/  SEL R20, R199.reuse, 0x2, P3 ;  /* 0x00000002c7147807 */ /* 0x040fe40001800000 */
[----:B------:R-:W-:Y:S01]  /*d8a0*/  SEL R199, R199, 0x6, !P3 ;  /* 0x00000006c7c77807 */ /* 0x000fe20005800000 */
[----:B------:R-:W-:Y:S01]  /*d8b0*/  IMAD.IADD R202, R21, 0x1, R201 ;  /* 0x0000000115ca7824 */ /* 0x000fe200078e02c9 */
[----:B------:R-:W-:-:S04]  /*d8c0*/  SEL R205, R205, 0x980, P3 ;  /* 0x00000980cdcd7807 */ /* 0x000fc80001800000 */
[----:B------:R-:W-:Y:S01]  /*d8d0*/  LOP3.LUT R205, R205, 0xa00, RZ, 0xc0, !PT ;  /* 0x00000a00cdcd7812 */ /* 0x000fe200078ec0ff */
[----:B------:R-:W-:Y:S02]  /*d8e0*/  WARPGROUP.DEPBAR.LE gsb0, 0x0 ;  /* 0x00008000000079c5 */ /* 0x000fe40000010000 */
[----:B------:R-:W-:-:S06]  /*d8f0*/  WARPGROUP.ARRIVE ;  /* 0x00000000000079c5 */ /* 0x000fcc0000000000 */
[----:B------:R-:W-:Y:S01]  /*d900*/  HGMMA.64x64x16.F32.BF16 R152, gdesc[UR4], R152, gsb0 ;  /* 0x00e00000049879f0 */ /* 0x000fe20008001898 */
[----:B------:R-:W-:Y:S01]  /*d910*/  R2UR UR6, R202 ;  /* 0x00000000ca0672ca */ /* 0x000fe200000e0000 */
[----:B------:R-:W-:Y:S01]  /*d920*/  IMAD.IADD R202, R204, 0x1, R21 ;  /* 0x00000001ccca7824 */ /* 0x000fe200078e0215 */
[----:B------:R-:W-:Y:S01]  /*d930*/  R2UR UR7, R203 ;  /* 0x00000000cb0772ca */ /* 0x000fe200000e0000 */
[----:B------:R-:W-:-:S03]  /*d940*/  IMAD.MOV.U32 R203, RZ, RZ, 0x40000040 ;  /* 0x40000040ffcb7424 */ /* 0x000fc600078e00ff */
[----:B------:R-:W-:Y:S01]  /*d950*/  R2UR UR4, R202 ;  /* 0x00000000ca0472ca */ /* 0x000fe200000e0000 */
[----:B------:R-:W-:Y:S01]  /*d960*/  IMAD.IADD R202, R201, 0x1, R20 ;  /* 0x00000001c9ca7824 */ /* 0x000fe200078e0214 */
[----:B------:R-:W-:Y:S01]  /*d970*/  R2UR UR5, R203 ;  /* 0x00000000cb0572ca */ /* 0x000fe200000e0000 */
[----:B------:R-:W-:Y:S01]  /*d980*/  IMAD.MOV.U32 R203, RZ, RZ, 0x40000040 ;  /* 0x40000040ffcb7424 */ /* 0x000fe200078e00ff */
[----:B------:R-:W-:Y:S02]  /*d990*/  WARPGROUP.DEPBAR.LE gsb0, 0x0 ;  /* 0x00008000000079c5 */ /* 0x000fe40000010000 */
[----:B------:R-:W-:-:S09]  /*d9a0*/  WARPGROUP.ARRIVE ;  /* 0x00000000000079c5 */ /* 0x000fd20000000000 */
        /* <DEDUP_REMOVED lines=8> */
[----:B------:R-:W-:Y:S02]  /*da30*/  IMAD.MOV.U32 R203, RZ, RZ, 0x40000040 ;  /* 0x40000040ffcb7424 */ /* 0x000fe400078e00ff */
[----:B------:R-:W-:-:S05]  /*da40*/  IMAD.MOV.U32 R204, RZ, RZ, 0x28 ;  /* 0x00000028ffcc7424 */ /* 0x000fca00078e00ff */
        /* <DEDUP_REMOVED lines=8> */
[----:B------:R-:W-:Y:S02]  /*dad0*/  IMAD.MOV.U32 R203, RZ, RZ, 0x40000040 ;  /* 0x40000040ffcb7424 */ /* 0x000fe400078e00ff */
[----:B------:R-:W-:Y:S01]  /*dae0*/  VIADD R201, R0, 0xa00 ;  /* 0x00000a0000c97836 */ /* 0x000fe20000000000 */
[----:B------:R-:W-:Y:S02]  /*daf0*/  R2UR UR6, R202 ;  /* 0x00000000ca0672ca */ /* 0x000fe400000e0000 */
[----:B------:R-:W-:Y:S01]  /*db00*/  R2UR UR7, R203 ;  /* 0x00000000cb0772ca */ /* 0x000fe200000e0000 */
[----:B------:R-:W-:Y:S01]  /*db10*/  IMAD.MOV.U32 R203, RZ, RZ, 0x40000040 ;  /* 0x40000040ffcb7424 */ /* 0x000fe200078e00ff */
[----:B------:R-:W-:-:S02]  /*db20*/  IADD3 R202, R204, R205, R0 ;  /* 0x000000cdccca7210 */ /* 0x000fc40007ffe000 */
[----:B------:R-:W-:Y:S01]  /*db30*/  IADD3 R204, R204, R205, R200 ;  /* 0x000000cdcccc7210 */ /* 0x000fe20007ffe0c8 */
[----:B------:R-:W-:Y:S01]  /*db40*/  IMAD.MOV.U32 R205, RZ, RZ, 0x40000040 ;  /* 0x40000040ffcd7424 */ /* 0x000fe200078e00ff */
[----:B------:R-:W-:Y:S02]  /*db50*/  WARPGROUP.DEPBAR.LE gsb0, 0x0 ;  /* 0x00008000000079c5 */ /* 0x000fe40000010000 */
[----:B------:R-:W-:-:S06]  /*db60*/  WARPGROUP.ARRIVE ;  /* 0x00000000000079c5 */ /* 0x000fcc0000000000 */
[----:B------:R-:W-:Y:S01]  /*db70*/  HGMMA.64x64x16.F32.BF16 R152, gdesc[UR4], R152, gsb0 ;  /* 0x00e00000049879f0 */ /* 0x000fe20008001898 */
[----:B------:R-:W-:Y:S01]  /*db80*/  R2UR UR4, R202 ;  /* 0x00000000ca0472ca */ /* 0x000fe200000e0000 */
[----:B------:R-:W-:Y:S01]  /*db90*/  IMAD.IADD R202, R201, 0x1, R21 ;  /* 0x00000001c9ca7824 */ /* 0x000fe200078e0215 */
[----:B------:R-:W-:Y:S01]  /*dba0*/  R2UR UR5, R203 ;  /* 0x00000000cb0572ca */ /* 0x000fe200000e0000 */
[----:B------:R-:W-:Y:S01]  /*dbb0*/  IMAD.MOV.U32 R203, RZ, RZ, 0x40000040 ;  /* 0x40000040ffcb7424 */ /* 0x000fe200078e00ff */
[----:B------:R-:W-:Y:S01]  /*dbc0*/  R2UR UR6, R204 ;  /* 0x00000000cc0672ca */ /* 0x000fe200000e0000 */
[----:B------:R-:W-:Y:S01]  /*dbd0*/  VIADD R204, R200, 0xa00 ;  /* 0x00000a00c8cc7836 */ /* 0x000fe20000000000 */
[----:B------:R-:W-:Y:S01]  /*dbe0*/  R2UR UR7, R205 ;  /* 0x00000000cd0772ca */ /* 0x000fe200000e0000 */
        /* <DEDUP_REMOVED lines=25> */
[----:B------:R-:W-:Y:S01]  /*dd80*/  VIADD R201, R0, 0xc00 ;  /* 0x00000c0000c97836 */ /* 0x000fe20000000000 */
[----:B------:R-:W-:Y:S02]  /*dd90*/  WARPGROUP.DEPBAR.LE gsb0, 0x0 ;  /* 0x00008000000079c5 */ /* 0x000fe40000010000 */
[----:B------:R-:W-:-:S07]  /*dda0*/  WARPGROUP.ARRIVE ;  /* 0x00000000000079c5 */ /* 0x000fce0000000000 */
[----:B------:R-:W-:Y:S01]  /*ddb0*/  HGMMA.64x64x16.F32.BF16 R152, gdesc[UR4], R152, gsb0 ;  /* 0x00e00000049879f0 */ /* 0x000fe20008001898 */
[----:B------:R-:W-:Y:S01]  /*ddc0*/  R2UR UR4, R202 ;  /* 0x00000000ca0472ca */ /* 0x000fe200000e0000 */
[----:B------:R-:W-:Y:S01]  /*ddd0*/  IMAD.IADD R202, R199, 0x1, R204 ;  /* 0x00000001c7ca7824 */ /* 0x000fe200078e02cc */
[----:B------:R-:W-:Y:S01]  /*dde0*/  R2UR UR5, R203 ;  /* 0x00000000cb0572ca */ /* 0x000fe200000e0000 */
[----:B------:R-:W-:Y:S02]  /*ddf0*/  IMAD.MOV.U32 R203, RZ, RZ, 0x40000040 ;  /* 0x40000040ffcb7424 */ /* 0x000fe400078e00ff */
[----:B------:R-:W-:Y:S01]  /*de00*/  IMAD.MOV.U32 R204, RZ, RZ, 0x30 ;  /* 0x00000030ffcc7424 */ /* 0x000fe200078e00ff */
[----:B------:R-:W-:Y:S02]  /*de10*/  R2UR UR6, R202 ;  /* 0x00000000ca0672ca */ /* 0x000fe400000e0000 */
[----:B------:R-:W-:Y:S01]  /*de20*/  R2UR UR7, R203 ;  /* 0x00000000cb0772ca */ /* 0x000fe200000e0000 */
[----:B------:R-:W-:Y:S01]  /*de30*/  IMAD.MOV.U32 R203, RZ, RZ, 0x40000040 ;  /* 0x40000040ffcb7424 */ /* 0x000fe200078e00ff */
[----:B------:R-:W-:-:S04]  /*de40*/  SEL R204, R204, 0x2e, P3 ;  /* 0x0000002ecccc7807 */ /* 0x000fc80001800000 */
[----:B------:R-:W-:-:S04]  /*de50*/  LOP3.LUT R204, R204, 0x6, RZ, 0xc0, !PT ;  /* 0x00000006cccc7812 */ /* 0x000fc800078ec0ff */
[CC--:B------:R-:W-:Y:S02]  /*de60*/  IADD3 R202, R204.reuse, R205.reuse, R0 ;  /* 0x000000cdccca7210 */ /* 0x0c0fe40007ffe000 */
        /* <DEDUP_REMOVED lines=64> */
[----:B------:R-:W-:Y:S02]  /*e270*/  WARPGROUP.DEPBAR.LE gsb0, 0x0 ;  /* 0x00008000000079c5 */ /* 0x000fe40000010000 */
[----:B------:R-:W-:-:S10]  /*e280*/  WARPGROUP.ARRIVE ;  /* 0x00000000000079c5 */ /* 0x000fd40000000000 */
[----:B------:R-:W-:Y:S01]  /*e290*/  HGMMA.64x64x16.F32.BF16 R152, gdesc[UR4], R152, gsb0 ;  /* 0x00e00000049879f0 */ /* 0x000fe20008001898 */
[----:B------:R-:W-:Y:S01]  /*e2a0*/  R2UR UR6, R202 ;  /* 0x00000000ca0672ca */ /* 0x000fe200000e0000 */
[----:B------:R-:W-:Y:S01]  /*e2b0*/  IMAD.IADD R202, R204, 0x1, R21 ;  /* 0x00000001ccca7824 */ /* 0x000fe200078e0215 */
[----:B------:R-:W-:Y:S01]  /*e2c0*/  R2UR UR7, R203 ;  /* 0x00000000cb0772ca */ /* 0x000fe200000e0000 */
[----:B------:R-:W-:Y:S02]  /*e2d0*/  IMAD.MOV.U32 R203, RZ, RZ, 0x40000040 ;  /* 0x40000040ffcb7424 */ /* 0x000fe400078e00ff */
[----:B------:R-:W-:Y:S01]  /*e2e0*/  IMAD.MOV.U32 R21, RZ, RZ, 0x40000040 ;  /* 0x40000040ff157424 */ /* 0x000fe200078e00ff */
[----:B------:R-:W-:Y:S01]  /*e2f0*/  R2UR UR4, R202 ;  /* 0x00000000ca0472ca */ /* 0x000fe200000e0000 */
[----:B------:R-:W-:Y:S01]  /*e300*/  IMAD.IADD R202, R204, 0x1, R20 ;  /* 0x00000001ccca7824 */ /* 0x000fe200078e0214 */
[----:B------:R-:W-:Y:S01]  /*e310*/  R2UR UR5, R203 ;  /* 0x00000000cb0572ca */ /* 0x000fe200000e0000 */
[----:B------:R-:W-:-:S02]  /*e320*/  IMAD.MOV.U32 R203, RZ, RZ, 0x40000040 ;  /* 0x40000040ffcb7424 */ /* 0x000fc400078e00ff */
[----:B------:R-:W-:Y:S01]  /*e330*/  IMAD.IADD R20, R20, 0x1, R201 ;  /* 0x0000000114147824 */ /* 0x000fe200078e02c9 */
[----:B------:R-:W-:Y:S02]  /*e340*/  WARPGROUP.DEPBAR.LE gsb0, 0x0 ;  /* 0x00008000000079c5 */ /* 0x000fe40000010000 */
[----:B------:R-:W-:-:S07]  /*e350*/  WARPGROUP.ARRIVE ;  /* 0x00000000000079c5 */ /* 0x000fce0000000000 */
[----:B------:R-:W-:Y:S01]  /*e360*/  HGMMA.64x64x16.F32.BF16 R152, gdesc[UR4], R152, gsb0 ;  /* 0x00e00000049879f0 */ /* 0x000fe20008001898 */
[----:B------:R-:W-:Y:S01]  /*e370*/  R2UR UR4, R202 ;  /* 0x00000000ca0472ca */ /* 0x000fe200000e0000 */
[----:B------:R-:W-:Y:S01]  /*e380*/  IMAD.IADD R202, R204, 0x1, R199 ;  /* 0x00000001ccca7824 */ /* 0x000fe200078e02c7 */
[----:B------:R-:W-:Y:S01]  /*e390*/  R2UR UR5, R203 ;  /* 0x00000000cb0572ca */ /* 0x000fe200000e0000 */
[----:B------:R-:W-:Y:S01]  /*e3a0*/  IMAD.MOV.U32 R203, RZ, RZ, 0x40000040 ;  /* 0x40000040ffcb7424 */ /* 0x000fe200078e00ff */
        /* <DEDUP_REMOVED lines=10> */
[----:B------:R-:W-:Y:S02]  /*e450*/  R2UR UR6, R20 ;  /* 0x00000000140672ca */ /* 0x000fe400000e0000 */
[----:B------:R-:W-:Y:S01]  /*e460*/  R2UR UR7, R21 ;  /* 0x00000000150772ca */ /* 0x000fe200000e0000 */
[----:B------:R-:W-:Y:S01]  /*e470*/  IMAD.MOV.U32 R21, RZ, RZ, 0x1000 ;  /* 0x00001000ff157424 */ /* 0x000fe200078e00ff */
[----:B------:R-:W-:Y:S02]  /*e480*/  R2UR UR4, R202 ;  /* 0x00000000ca0472ca */ /* 0x000fe400000e0000 */
[----:B------:R-:W-:Y:S02]  /*e490*/  R2UR UR5, R203 ;  /* 0x00000000cb0572ca */ /* 0x000fe400000e0000 */
[----:B------:R-:W-:Y:S02]  /*e4a0*/  SEL R21, R21, 0xf80, P3 ;  /* 0x00000f8015157807 */ /* 0x000fe40001800000 */
[----:B------:R-:W-:-:S02]  /*e4b0*/  ISETP.NE.AND P3, PT, R193, RZ, PT ;  /* 0x000000ffc100720c */ /* 0x000fc40003f65270 */
[----:B------:R-:W-:-:S04]  /*e4c0*/  LOP3.LUT R21, R21, 0x1e00, RZ, 0xc0, !PT ;  /* 0x00001e0015157812 */ /* 0x000fc800078ec0ff */
[CC--:B------:R-:W-:Y:S02]  /*e4d0*/  IADD3 R20, R201.reuse, R21.reuse, R0 ;  /* 0x00000015c9147210 */ /* 0x0c0fe40007ffe000 */
[----:B------:R-:W-:Y:S01]  /*e4e0*/  IADD3 R200, R201, R21, R200 ;  /* 0x00000015c9c87210 */ /* 0x000fe20007ffe0c8 */
[----:B------:R-:W-:Y:S02]  /*e4f0*/  IMAD.MOV.U32 R21, RZ, RZ, 0x40000040 ;  /* 0x40000040ff157424 */ /* 0x000fe400078e00ff */
[----:B------:R-:W-:Y:S01]  /*e500*/  IMAD.MOV.U32 R201, RZ, RZ, 0x40000040 ;  /* 0x40000040ffc97424 */ /* 0x000fe200078e00ff */
[----:B------:R-:W-:Y:S02]  /*e510*/  WARPGROUP.DEPBAR.LE gsb0, 0x0 ;  /* 0x00008000000079c5 */ /* 0x000fe40000010000 */
[----:B------:R-:W-:-:S06]  /*e520*/  WARPGROUP.ARRIVE ;  /* 0x00000000000079c5 */ /* 0x000fcc0000000000 */
[----:B------:R-:W-:Y:S01]  /*e530*/  HGMMA.64x64x16.F32.BF16 R152, gdesc[UR4], R152, gsb0 ;  /* 0x00e00000049879f0 */ /* 0x000fe20008001898 */
[----:B------:R-:W-:Y:S01]  /*e540*/  R2UR UR4, R20 ;  /* 0x00000000140472ca */ /* 0x000fe200000e0000 */
[----:B------:R-:W-:Y:S01]  /*e550*/  IMAD R20, R18, 0x1000, R11 ;  /* 0x0000100012147824 */ /* 0x000fe200078e020b */
[----:B------:R-:W-:Y:S01]  /*e560*/  R2UR UR5, R21 ;  /* 0x00000000150572ca */ /* 0x000fe200000e0000 */
[----:B------:R-:W-:Y:S01]  /*e570*/  IMAD.MOV.U32 R21, RZ, RZ, 0x40000040 ;  /* 0x40000040ff157424 */ /* 0x000fe200078e00ff */
[----:B------:R-:W-:Y:S02]  /*e580*/  R2UR UR6, R200 ;  /* 0x00000000c80672ca */ /* 0x000fe400000e0000 */
[----:B------:R-:W-:Y:S01]  /*e590*/  R2UR UR7, R201 ;  /* 0x00000000c90772ca */ /* 0x000fe200000e0000 */
[----:B------:R-:W-:Y:S02]  /*e5a0*/  WARPGROUP.DEPBAR.LE gsb0, 0x0 ;  /* 0x00008000000079c5 */ /* 0x000fe40000010000 */
[----:B------:R-:W-:-:S10]  /*e5b0*/  WARPGROUP.ARRIVE ;  /* 0x00000000000079c5 */ /* 0x000fd40000000000 */
[----:B------:R-:W-:Y:S01]  /*e5c0*/  HGMMA.64x64x16.F32.BF16 R152, gdesc[UR4], R152, gsb0 ;  /* 0x00e00000049879f0 */ /* 0x000fe20008001898 */
[----:B------:R-:W-:Y:S01]  /*e5d0*/  ULDC UR4, c[0x0][0xad0] ;  /* 0x0002b40000047ab9 */ /* 0x000fe20000000800 */
[----:B------:R-:W-:Y:S02]  /*e5e0*/  R2UR UR7, R21 ;  /* 0x00000000150772ca */ /* 0x000fe400000e0000 */
[----:B------:R-:W-:Y:S01]  /*e5f0*/  R2UR UR6, R20 ;  /* 0x00000000140672ca */ /* 0x000fe200000e0000 */
        /* <DEDUP_REMOVED lines=37> */
[----:B------:R-:W-:-:S02]  /*e850*/  FMUL.FTZ R183, R183, UR4 ;  /* 0x00000004b7b77c20 */ /* 0x000fc40008410000 */
        /* <DEDUP_REMOVED lines=27> */
[----:B0-----:R-:W-:-:S05]  /*ea10*/  FMNMX.FTZ R169, R180, R169, !PT ;  /* 0x000000a9b4a97209 */ /* 0x001fca0007810000 */
[----:B------:R-:W0:Y:S02]  /*ea20*/  SHFL.BFLY PT, R202, R169, 0x2, 0x1f ;  /* 0x0c401f00a9ca7f89 */ /* 0x000e2400000e0000 */
[----:B------:R-:W3:Y:S01]  /*ea30*/  MUFU.TANH R156, R156 ;  /* 0x0000009c009c7308 */ /* 0x000ee20000002400 */
[----:B-1----:R-:W-:-:S07]  /*ea40*/  FMNMX.FTZ R171, R153, R198, !PT ;  /* 0x000000c699ab7209 */ /* 0x002fce0007810000 */
[----:B------:R-:W1:Y:S01]  /*ea50*/  MUFU.TANH R158, R158 ;  /* 0x0000009e009e7308 */ /* 0x000e620000002400 */
[----:B--2---:R-:W-:-:S07]  /*ea60*/  FMNMX.FTZ R171, R154, R171, !PT ;  /* 0x000000ab9aab7209 */ /* 0x004fce0007810000 */
[----:B------:R-:W2:Y:S01]  /*ea70*/  MUFU.TANH R162, R162 ;  /* 0x000000a200a27308 */ /* 0x000ea20000002400 */
[----:B---3--:R-:W-:Y:S02]  /*ea80*/  FMNMX.FTZ R171, R156, R171, !PT ;  /* 0x000000ab9cab7209 */ /* 0x008fe40007810000 */
[----:B0-----:R-:W-:Y:S01]  /*ea90*/  FMNMX.FTZ R169, R169, R202, !PT ;  /* 0x000000caa9a97209 */ /* 0x001fe20007810000 */
[----:B------:R-:W-:-:S04]  /*eaa0*/  FMUL.FTZ R202, R175, UR4 ;  /* 0x00000004afca7c20 */ /* 0x000fc80008410000 */
[----:B------:R-:W0:Y:S01]  /*eab0*/  MUFU.TANH R163, R163 ;  /* 0x000000a300a37308 */ /* 0x000e220000002400 */
[----:B-1----:R-:W-:Y:S01]  /*eac0*/  FMNMX.FTZ R171, R158, R171, !PT ;  /* 0x000000ab9eab7209 */ /* 0x002fe20007810000 */
[----:B------:R-:W-:Y:S01]  /*ead0*/  ULDC UR4, c[0x0][0xa80] ;  /* 0x0002a00000047ab9 */ /* 0x000fe20000000800 */
[----:B------:R-:W1:Y:S05]  /*eae0*/  SHFL.BFLY PT, R170, R169, 0x1, 0x1f ;  /* 0x0c201f00a9aa7f89 */ /* 0x000e6a00000e0000 */
[----:B------:R-:W3:Y:S01]  /*eaf0*/  MUFU.TANH R166, R166 ;  /* 0x000000a600a67308 */ /* 0x000ee20000002400 */
[----:B--2---:R-:W-:-:S07]  /*eb00*/  FMNMX.FTZ R171, R162, R171, !PT ;  /* 0x000000aba2ab7209 */ /* 0x004fce0007810000 */
[----:B------:R-:W2:Y:S01]  /*eb10*/  MUFU.TANH R167, R167 ;  /* 0x000000a700a77308 */ /* 0x000ea20000002400 */
[----:B0-----:R-:W-:-:S07]  /*eb20*/  FMNMX.FTZ R171, R163, R171, !PT ;  /* 0x000000aba3ab7209 */ /* 0x001fce0007810000 */
[----:B------:R-:W0:Y:S01]  /*eb30*/  MUFU.TANH R181, R181 ;  /* 0x000000b500b57308 */ /* 0x000e220000002400 */
[----:B---3--:R-:W-:Y:S02]  /*eb40*/  FMNMX.FTZ R171, R166, R171, !PT ;  /* 0x000000aba6ab7209 */ /* 0x008fe40007810000 */
[----:B-1----:R-:W-:Y:S01]  /*eb50*/  FMNMX.FTZ R169, R169, R170, !PT ;  /* 0x000000aaa9a97209 */ /* 0x002fe20007810000 */
[----:B------:R-:W-:-:S04]  /*eb60*/  IMAD.U32 R170, RZ, RZ, UR4 ;  /* 0x00000004ffaa7e24 */ /* 0x000fc8000f8e00ff */
[----:B------:R-:W1:Y:S01]  /*eb70*/  MUFU.TANH R200, R200 ;  /* 0x000000c800c87308 */ /* 0x000e620000002400 */
[----:B--2---:R-:W-:Y:S01]  /*eb80*/  FMNMX.FTZ R171, R167, R171, !PT ;  /* 0x000000aba7ab7209 */ /* 0x004fe20007810000 */
[C---:B------:R-:W-:Y:S01]  /*eb90*/  FMUL.FTZ R179, R169.reuse, R170 ;  /* 0x000000aaa9b37220 */ /* 0x040fe20000410000 */
[----:B------:R-:W-:-:S03]  /*eba0*/  FADD.FTZ R174, -R169, R196 ;  /* 0x000000c4a9ae7221 */ /* 0x000fc60000010100 */
[-CC-:B------:R-:W-:Y:S01]  /*ebb0*/  FFMA.FTZ R205, R157, R170.reuse, -R179.reuse ;  /* 0x000000aa9dcd7223 */ /* 0x180fe200000108b3 */
[-CC-:B------:R-:W-:Y:S01]  /*ebc0*/  FFMA.FTZ R157, R159, R170.reuse, -R179.reuse ;  /* 0x000000aa9f9d7223 */ /* 0x180fe200000108b3 */
[----:B------:R-:W2:Y:S01]  /*ebd0*/  MUFU.TANH R201, R201 ;  /* 0x000000c900c97308 */ /* 0x000ea20000002400 */
[----:B0-----:R-:W-:Y:S01]  /*ebe0*/  FMNMX.FTZ R171, R181, R171, !PT ;  /* 0x000000abb5ab7209 */ /* 0x001fe20007810000 */
[-CC-:B------:R-:W-:Y:S01]  /*ebf0*/  FFMA.FTZ R159, R161, R170.reuse, -R179.reuse ;  /* 0x000000aaa19f7223 */ /* 0x180fe200000108b3 */
[-C--:B------:R-:W-:Y:S01]  /*ec00*/  FMUL.FTZ R174, R174, R170.reuse ;  /* 0x000000aaaeae7220 */ /* 0x080fe20000410000 */
[-CC-:B------:R-:W-:Y:S01]  /*ec10*/  FFMA.FTZ R196, R21, R170.reuse, -R179.reuse ;  /* 0x000000aa15c47223 */ /* 0x180fe200000108b3 */
[-CC-:B------:R-:W-:Y:S01]  /*ec20*/  FFMA.FTZ R152, R152, R170.reuse, -R179.reuse ;  /* 0x000000aa98987223 */ /* 0x180fe200000108b3 */
[-CC-:B------:R-:W-:Y:S01]  /*ec30*/  FFMA.FTZ R155, R155, R170.reuse, -R179.reuse ;  /* 0x000000aa9b9b7223 */ /* 0x180fe200000108b3 */
[-CC-:B------:R-:W-:Y:S01]  /*ec40*/  FFMA.FTZ R21, R164, R170.reuse, -R179.reuse ;  /* 0x000000aaa4157223 */ /* 0x180fe200000108b3 */
[----:B------:R-:W0:Y:S01]  /*ec50*/  MUFU.TANH R202, R202 ;  /* 0x000000ca00ca7308 */ /* 0x000e220000002400 */
[----:B-1----:R-:W-:Y:S01]  /*ec60*/  FMNMX.FTZ R171, R200, R171, !PT ;  /* 0x000000abc8ab7209 */ /* 0x002fe20007810000 */
[-CC-:B------:R-:W-:Y:S01]  /*ec70*/  FFMA.FTZ R160, R160, R170.reuse, -R179.reuse ;  /* 0x000000aaa0a07223 */ /* 0x180fe200000108b3 */
[-CC-:B------:R-:W-:Y:S01]  /*ec80*/  FFMA.FTZ R168, R168, R170.reuse, -R179.reuse ;  /* 0x000000aaa8a87223 */ /* 0x180fe200000108b3 */
[-CC-:B------:R-:W-:Y:S01]  /*ec90*/  FFMA.FTZ R172, R172, R170.reuse, -R179.reuse ;  /* 0x000000aaacac7223 */ /* 0x180fe200000108b3 */
[-CC-:B------:R-:W-:Y:S01]  /*eca0*/  FFMA.FTZ R173, R173, R170.reuse, -R179.reuse ;  /* 0x000000aaadad7223 */ /* 0x180fe200000108b3 */
[----:B------:R-:W-:-:S02]  /*ecb0*/  FFMA.FTZ R177, R177, R170, -R179 ;  /* 0x000000aab1b17223 */ /* 0x000fc400000108b3 */
        /* <DEDUP_REMOVED lines=8> */
[----:B------:R2:W3:Y:S01]  /*ed40*/  MUFU.EX2 R178, R174 ;  /* 0x000000ae00b27308 */ /* 0x0004e20000000800 */
[----:B0-----:R-:W-:-:S07]  /*ed50*/  FMNMX.FTZ R171, R182, R171, !PT ;  /* 0x000000abb6ab7209 */ /* 0x001fce0007810000 */
[----:B------:R-:W-:Y:S01]  /*ed60*/  MUFU.EX2 R196, R196 ;  /* 0x000000c400c47308 */ /* 0x000fe20000000800 */
[----:B-1----:R-:W-:Y:S01]  /*ed70*/  FMNMX.FTZ R171, R183, R171, !PT ;  /* 0x000000abb7ab7209 */ /* 0x002fe20007810000 */
[----:B--2---:R-:W-:-:S04]  /*ed80*/  FFMA.FTZ R174, R165, R170, -R179 ;  /* 0x000000aaa5ae7223 */ /* 0x004fc800000108b3 */
[----:B------:R-:W0:Y:S02]  /*ed90*/  SHFL.BFLY PT, R175, R171, 0x2, 0x1f ;  /* 0x0c401f00abaf7f89 */ /* 0x000e2400000e0000 */
[----:B------:R-:W-:Y:S01]  /*eda0*/  MUFU.EX2 R152, R152 ;  /* 0x0000009800987308 */ /* 0x000fe20000000800 */
[-C--:B---3--:R-:W-:Y:S01]  /*edb0*/  FMUL.FTZ R24, R24, R178.reuse ;  /* 0x000000b218187220 */ /* 0x088fe20000410000 */
        /* <DEDUP_REMOVED lines=19> */
[----:B------:R-:W-:Y:S01]  /*eef0*/  FMUL.FTZ R60, R60, R178 ;  /* 0x000000b23c3c7220 */ /* 0x000fe20000410000 */
[----:B0-----:R-:W-:Y:S01]  /*ef00*/  FMNMX.FTZ R171, R171, R175, !PT ;  /* 0x000000afabab7209 */ /* 0x001fe20007810000 */
[-CC-:B------:R-:W-:Y:S01]  /*ef10*/  FFMA.FTZ R175, R176, R170.reuse, -R179.reuse ;  /* 0x000000aab0af7223 */ /* 0x180fe200000108b3 */
[-CC-:B------:R-:W-:Y:S01]  /*ef20*/  FFMA.FTZ R176, R199, R170.reuse, -R179.reuse ;  /* 0x000000aac7b07223 */ /* 0x180fe200000108b3 */
[----:B------:R-:W-:Y:S01]  /*ef30*/  FFMA.FTZ R179, R180, R170, -R179 ;  /* 0x000000aab4b37223 */ /* 0x000fe200000108b3 */
[----:B------:R-:W-:Y:S01]  /*ef40*/  MUFU.EX2 R157, R157 ;  /* 0x0000009d009d7308 */ /* 0x000fe20000000800 */
[----:B------:R-:W0:Y:S01]  /*ef50*/  SHFL.BFLY PT, R161, R171, 0x1, 0x1f ;  /* 0x0c201f00aba17f89 */ /* 0x000e2200000e0000 */
        /* <DEDUP_REMOVED lines=23> */
[----:B0-----:R-:W-:Y:S01]  /*f0d0*/  FMNMX.FTZ R171, R171, R161, !PT ;  /* 0x000000a1abab7209 */ /* 0x001fe20007810000 */
[-C--:B------:R-:W-:Y:S01]  /*f0e0*/  FMUL.FTZ R101, R101, R178.reuse ;  /* 0x000000b265657220 */ /* 0x080fe20000410000 */
[-C--:B------:R-:W-:Y:S01]  /*f0f0*/  FMUL.FTZ R104, R104, R178.reuse ;  /* 0x000000b268687220 */ /* 0x080fe20000410000 */
[-C--:B------:R-:W-:Y:S01]  /*f100*/  FMUL.FTZ R105, R105, R178.reuse ;  /* 0x000000b269697220 */ /* 0x080fe20000410000 */
[----:B------:R-:W-:Y:S01]  /*f110*/  FMUL.FTZ R108, R108, R178 ;  /* 0x000000b26c6c7220 */ /* 0x000fe20000410000 */
[C---:B------:R-:W-:Y:S01]  /*f120*/  FADD.FTZ R161, -R171.reuse, R198 ;  /* 0x000000c6aba17221 */ /* 0x040fe20000010100 */
[----:B------:R-:W-:Y:S01]  /*f130*/  FMUL.FTZ R165, R171, R170 ;  /* 0x000000aaaba57220 */ /* 0x000fe20000410000 */
[----:B------:R-:W-:Y:S01]  /*f140*/  MUFU.EX2 R174, R174 ;  /* 0x000000ae00ae7308 */ /* 0x000fe20000000800 */
[----:B------:R-:W-:Y:S01]  /*f150*/  FMUL.FTZ R109, R109, R178 ;  /* 0x000000b26d6d7220 */ /* 0x000fe20000410000 */
[-C--:B------:R-:W-:Y:S01]  /*f160*/  FMUL.FTZ R161, R161, R170.reuse ;  /* 0x000000aaa1a17220 */ /* 0x080fe20000410000 */
[-CC-:B------:R-:W-:Y:S01]  /*f170*/  FFMA.FTZ R153, R153, R170.reuse, -R165.reuse ;  /* 0x000000aa99997223 */ /* 0x180fe200000108a5 */
[-CC-:B------:R-:W-:Y:S01]  /*f180*/  FFMA.FTZ R154, R154, R170.reuse, -R165.reuse ;  /* 0x000000aa9a9a7223 */ /* 0x180fe200000108a5 */
[-CC-:B------:R-:W-:Y:S01]  /*f190*/  FFMA.FTZ R156, R156, R170.reuse, -R165.reuse ;  /* 0x000000aa9c9c7223 */ /* 0x180fe200000108a5 */
[-CC-:B------:R-:W-:Y:S01]  /*f1a0*/  FFMA.FTZ R164, R158, R170.reuse, -R165.reuse ;  /* 0x000000aa9ea47223 */ /* 0x180fe200000108a5 */
[-CC-:B------:R-:W-:Y:S01]  /*f1b0*/  FFMA.FTZ R158, R162, R170.reuse, -R165.reuse ;  /* 0x000000aaa29e7223 */ /* 0x180fe200000108a5 */
[----:B------:R-:W0:Y:S01]  /*f1c0*/  MUFU.EX2 R161, R161 ;  /* 0x000000a100a17308 */ /* 0x000e220000000800 */
[-CC-:B------:R-:W-:Y:S01]  /*f1d0*/  FFMA.FTZ R162, R163, R170.reuse, -R165.reuse ;  /* 0x000000aaa3a27223 */ /* 0x180fe200000108a5 */
[----:B------:R-:W-:Y:S01]  /*f1e0*/  FFMA.FTZ R180, R166, R170, -R165 ;  /* 0x000000aaa6b47223 */ /* 0x000fe200000108a5 */
[----:B------:R-:W-:-:S02]  /*f1f0*/  @!P1 VIADD R163, R14, 0x38840 ;  /* 0x000388400ea39836 */ /* 0x000fc40000000000 */
[-C--:B------:R-:W-:Y:S01]  /*f200*/  FFMA.FTZ R198, R167, R170.reuse, -R165 ;  /* 0x000000aaa7c67223 */ /* 0x080fe200000108a5 */
[----:B------:R-:W-:Y:S02]  /*f210*/  @!P3 IMAD R166, R197, 0x40, R191 ;  /* 0x00000040c5a6b824 */ /* 0x000fe400078e02bf */
[-CC-:B------:R-:W-:Y:S01]  /*f220*/  FFMA.FTZ R181, R181, R170.reuse, -R165.reuse ;  /* 0x000000aab5b57223 */ /* 0x180fe200000108a5 */
[-C--:B------:R-:W-:Y:S01]  /*f230*/  FFMA.FTZ R199, R200, R170.reuse, -R165 ;  /* 0x000000aac8c77223 */ /* 0x080fe200000108a5 */
[----:B------:R-:W1:Y:S01]  /*f240*/  MUFU.EX2 R153, R153 ;  /* 0x0000009900997308 */ /* 0x000e620000000800 */
[----:B------:R-:W-:Y:S01]  /*f250*/  @!P1 PRMT R163, RZ, 0x654, R163 ;  /* 0x00000654ffa39816 */ /* 0x000fe200000000a3 */
[----:B------:R-:W-:Y:S02]  /*f260*/  @!P3 IMAD R166, R166, 0x4, R2 ;  /* 0x00000004a6a6b824 */ /* 0x000fe400078e0202 */
[-CC-:B------:R-:W-:Y:S01]  /*f270*/  FFMA.FTZ R197, R201, R170.reuse, -R165.reuse ;  /* 0x000000aac9c57223 */ /* 0x180fe200000108a5 */
[-CC-:B------:R-:W-:Y:S01]  /*f280*/  FFMA.FTZ R202, R202, R170.reuse, -R165.reuse ;  /* 0x000000aacaca7223 */ /* 0x180fe200000108a5 */
[----:B------:R2:W-:Y:S01]  /*f290*/  @!P1 SYNCS.ARRIVE.TRANS64.RED.A1T0 RZ, [R163+URZ], RZ ;  /* 0x000000ffa3ff99a7 */ /* 0x0005e2000810043f */
[-CC-:B------:R-:W-:Y:S01]  /*f2a0*/  FFMA.FTZ R203, R203, R170.reuse, -R165.reuse ;  /* 0x000000aacbcb7223 */ /* 0x180fe200000108a5 */
[----:B------:R-:W-:Y:S01]  /*f2b0*/  @!P3 STS [R166+0x38400], R178 ;  /* 0x038400b2a600b388 */ /* 0x000fe20000000800 */
[----:B------:R-:W3:Y:S01]  /*f2c0*/  MUFU.EX2 R154, R154 ;  /* 0x0000009a009a7308 */ /* 0x000ee20000000800 */
[--C-:B------:R-:W-:Y:S01]  /*f2d0*/  FFMA.FTZ R204, R204, R170, -R165.reuse ;  /* 0x000000aacccc7223 */ /* 0x100fe200000108a5 */
[-C--:B------:R-:W-:Y:S01]  /*f2e0*/  FMUL.FTZ R112, R112, R178.reuse ;  /* 0x000000b270707220 */ /* 0x080fe20000410000 */
[----:B0-----:R0:W-:Y:S01]  /*f2f0*/  @!P3 STS [R166+0x38420], R161 ;  /* 0x038420a1a600b388 */ /* 0x0011e20000000800 */
[----:B------:R-:W-:Y:S01]  /*f300*/  FMUL.FTZ R113, R113, R178 ;  /* 0x000000b271717220 */ /* 0x000fe20000410000 */
[-CC-:B--2---:R-:W-:Y:S01]  /*f310*/  FFMA.FTZ R163, R182, R170.reuse, -R165.reuse ;  /* 0x000000aab6a37223 */ /* 0x184fe200000108a5 */
[----:B------:R-:W-:Y:S01]  /*f320*/  FFMA.FTZ R165, R183, R170, -R165 ;  /* 0x000000aab7a57223 */ /* 0x000fe200000108a5 */
[-C--:B------:R-:W-:Y:S01]  /*f330*/  FMUL.FTZ R116, R116, R178.reuse ;  /* 0x000000b274747220 */ /* 0x080fe20000410000 */
[----:B------:R-:W2:Y:S01]  /*f340*/  MUFU.EX2 R156, R156 ;  /* 0x0000009c009c7308 */ /* 0x000ea20000000800 */
[-C--:B------:R-:W-:Y:S01]  /*f350*/  FMUL.FTZ R117, R117, R178.reuse ;  /* 0x000000b275757220 */ /* 0x080fe20000410000 */
[-C--:B------:R-:W-:Y:S01]  /*f360*/  FMUL.FTZ R120, R120, R178.reuse ;  /* 0x000000b278787220 */ /* 0x080fe20000410000 */
[-C--:B------:R-:W-:Y:S01]  /*f370*/  FMUL.FTZ R121, R121, R178.reuse ;  /* 0x000000b279797220 */ /* 0x080fe20000410000 */
[-C--:B------:R-:W-:Y:S01]  /*f380*/  FMUL.FTZ R124, R124, R178.reuse ;  /* 0x000000b27c7c7220 */ /* 0x080fe20000410000 */
[----:B0-----:R-:W-:Y:S01]  /*f390*/  FFMA.FTZ R166, R178, R13, R196 ;  /* 0x0000000db2a67223 */ /* 0x001fe200000100c4 */
[----:B-1----:R-:W-:Y:S01]  /*f3a0*/  FFMA.FTZ R13, R161, R15, R153 ;  /* 0x0000000fa10d7223 */ /* 0x002fe20000010099 */
[-C--:B------:R-:W-:Y:S01]  /*f3b0*/  FMUL.FTZ R125, R125, R178.reuse ;  /* 0x000000b27d7d7220 */ /* 0x080fe20000410000 */
[----:B------:R-:W0:Y:S01]  /*f3c0*/  MUFU.EX2 R164, R164 ;  /* 0x000000a400a47308 */ /* 0x000e220000000800 */
[----:B------:R-:W-:Y:S01]  /*f3d0*/  FADD.FTZ R15, R152, R166 ;  /* 0x000000a6980f7221 */ /* 0x000fe20000010000 */
[C---:B---3--:R-:W-:Y:S01]  /*f3e0*/  FADD.FTZ R166, R154.reuse, R13 ;  /* 0x0000000d9aa67221 */ /* 0x048fe20000010000 */
[----:B------:R-:W-:Y:S01]  /*f3f0*/  F2FP.BF16.F32.PACK_AB R153, R154, R153 ;  /* 0x000000999a99723e */ /* 0x000fe200000010ff */
[----:B------:R-:W-:Y:S01]  /*f400*/  FMUL.FTZ R128, R128, R178 ;  /* 0x000000b280807220 */ /* 0x000fe20000410000 */
[----:B------:R-:W-:Y:S01]  /*f410*/  FADD.FTZ R154, R155, R15 ;  /* 0x0000000f9b9a7221 */ /* 0x000fe20000010000 */
[----:B------:R-:W-:Y:S01]  /*f420*/  F2FP.BF16.F32.PACK_AB R152, R152, R196 ;  /* 0x000000c49898723e */ /* 0x000fe200000010ff */
[-C--:B------:R-:W-:Y:S01]  /*f430*/  FMUL.FTZ R129, R129, R178.reuse ;  /* 0x000000b281817220 */ /* 0x080fe20000410000 */
[----:B------:R-:W1:Y:S01]  /*f440*/  MUFU.EX2 R158, R158 ;  /* 0x0000009e009e7308 */ /* 0x000e620000000800 */
        /* <DEDUP_REMOVED lines=9> */
[-C--:B------:R-:W-:Y:S01]  /*f4e0*/  FMUL.FTZ R144, R144, R178.reuse ;  /* 0x000000b290907220 */ /* 0x080fe20000410000 */
[-C--:B------:R-:W-:Y:S01]  /*f4f0*/  FMUL.FTZ R145, R145, R178.reuse ;  /* 0x000000b291917220 */ /* 0x080fe20000410000 */
[-C--:B------:R-:W-:Y:S01]  /*f500*/  FMUL.FTZ R148, R148, R178.reuse ;  /* 0x000000b294947220 */ /* 0x080fe20000410000 */
[----:B------:R-:W-:Y:S01]  /*f510*/  FMUL.FTZ R149, R149, R178 ;  /* 0x000000b295957220 */ /* 0x000fe20000410000 */
[C---:B------:R-:W-:Y:S01]  /*f520*/  FADD.FTZ R166, R205.reuse, R154 ;  /* 0x0000009acda67221 */ /* 0x040fe20000010000 */
[----:B------:R-:W-:Y:S01]  /*f530*/  F2FP.BF16.F32.PACK_AB R154, R205, R155 ;  /* 0x0000009bcd9a723e */ /* 0x000fe200000010ff */
[----:B------:R-:W-:Y:S01]  /*f540*/  MUFU.EX2 R180, R180 ;  /* 0x000000b400b47308 */ /* 0x000fe20000000800 */
[----:B------:R-:W-:Y:S01]  /*f550*/  F2FP.BF16.F32.PACK_AB R155, R164, R156 ;  /* 0x0000009ca49b723e */ /* 0x000fe200000010ff */
[----:B------:R-:W-:Y:S01]  /*f560*/  BAR.SYNC.DEFER_BLOCKING 0xf, 0x100 ;  /* 0x03c4000000007b1d */ /* 0x000fe20000010000 */
[----:B------:R-:W-:Y:S01]  /*f570*/  FADD.FTZ R166, R157, R166 ;  /* 0x000000a69da67221 */ /* 0x000fe20000010000 */
[----:B-1----:R-:W-:Y:S01]  /*f580*/  FADD.FTZ R167, R158, R167 ;  /* 0x000000a79ea77221 */ /* 0x002fe20000010000 */
[----:B------:R-:W-:Y:S01]  /*f590*/  F2FP.BF16.F32.PACK_AB R156, R160, R157 ;  /* 0x0000009da09c723e */ /* 0x000fe200000010ff */
[----:B------:R-:W-:Y:S01]  /*f5a0*/  FMUL.FTZ R26, R26, R161 ;  /* 0x000000a11a1a7220 */ /* 0x000fe20000410000 */
[----:B------:R-:W-:Y:S01]  /*f5b0*/  FADD.FTZ R200, R160, R166 ;  /* 0x000000a6a0c87221 */ /* 0x000fe20000010000 */
[----:B------:R-:W0:Y:S01]  /*f5c0*/  MUFU.EX2 R198, R198 ;  /* 0x000000c600c67308 */ /* 0x000e220000000800 */
[C---:B--2---:R-:W-:Y:S01]  /*f5d0*/  F2FP.BF16.F32.PACK_AB R157, R162.reuse, R158 ;  /* 0x0000009ea29d723e */ /* 0x044fe200000010ff */
[----:B------:R-:W-:Y:S01]  /*f5e0*/  FADD.FTZ R183, R162, R167 ;  /* 0x000000a7a2b77221 */ /* 0x000fe20000010000 */
[----:B------:R-:W-:Y:S01]  /*f5f0*/  FADD.FTZ R200, R159, R200 ;  /* 0x000000c89fc87221 */ /* 0x000fe20000010000 */
[----:B------:R-:W-:Y:S01]  /*f600*/  F2FP.BF16.F32.PACK_AB R158, R21, R159 ;  /* 0x0000009f159e723e */ /* 0x000fe200000010ff */
        /* <DEDUP_REMOVED lines=68> */
[-C--:B------:R-:W-:Y:S01]  /*fa50*/  FMUL.FTZ R146, R146, R161.reuse ;  /* 0x000000a192927220 */ /* 0x080fe20000410000 */
[-C--:B------:R-:W-:Y:S01]  /*fa60*/  FMUL.FTZ R147, R147, R161.reuse ;  /* 0x000000a193937220 */ /* 0x080fe20000410000 */
[-C--:B------:R-:W-:Y:S01]  /*fa70*/  FMUL.FTZ R150, R150, R161.reuse ;  /* 0x000000a196967220 */ /* 0x080fe20000410000 */
[----:B------:R-:W-:Y:S01]  /*fa80*/  FMUL.FTZ R151, R151, R161 ;  /* 0x000000a197977220 */ /* 0x000fe20000410000 */
[----:B0-----:R-:W-:Y:S01]  /*fa90*/  F2FP.BF16.F32.PACK_AB R159, R198, R180 ;  /* 0x000000b4c69f723e */ /* 0x001fe200000010ff */
[----:B------:R0:W-:Y:S01]  /*faa0*/  STSM.16.M88.4 [R195+0x36400], R152 ;  /* 0x03640098c3007844 */ /* 0x0001e20000000200 */
[----:B-1----:R-:W-:Y:S01]  /*fab0*/  F2FP.BF16.F32.PACK_AB R160, R168, R174 ;  /* 0x000000aea8a0723e */ /* 0x002fe200000010ff */
[----:B------:R-:W-:Y:S01]  /*fac0*/  MUFU.EX2 R177, R177 ;  /* 0x000000b100b17308 */ /* 0x000fe20000000800 */
[----:B--2---:R-:W-:Y:S01]  /*fad0*/  F2FP.BF16.F32.PACK_AB R161, R199, R181 ;  /* 0x000000b5c7a1723e */ /* 0x004fe200000010ff */
[----:B------:R1:W-:Y:S01]  /*fae0*/  STSM.16.M88.4 [R208], R156 ;  /* 0x0000009cd0007844 */ /* 0x0003e20000000200 */
[----:B------:R-:W-:Y:S01]  /*faf0*/  F2FP.BF16.F32.PACK_AB R162, R173, R172 ;  /* 0x000000acada2723e */ /* 0x000fe200000010ff */
[----:B------:R-:W-:Y:S01]  /*fb00*/  FADD.FTZ R183, R180, R183 ;  /* 0x000000b7b4b77221 */ /* 0x000fe20000010000 */
[----:B------:R-:W-:Y:S01]  /*fb10*/  FADD.FTZ R200, R21, R200 ;  /* 0x000000c815c87221 */ /* 0x000fe20000010000 */
[----:B------:R-:W-:-:S02]  /*fb20*/  @!P1 VIADD R14, R14, 0x38860 ;  /* 0x000388600e0e9836 */ /* 0x000fc40000000000 */
[----:B------:R-:W2:Y:S01]  /*fb30*/  MUFU.EX2 R179, R179 ;  /* 0x000000b300b37308 */ /* 0x000ea20000000800 */
[----:B---3--:R-:W-:Y:S01]  /*fb40*/  F2FP.BF16.F32.PACK_AB R164, R176, R175 ;  /* 0x000000afb0a4723e */ /* 0x008fe200000010ff */
[----:B------:R-:W-:Y:S01]  /*fb50*/  FADD.FTZ R183, R198, R183 ;  /* 0x000000b7c6b77221 */ /* 0x000fe20000010000 */
[----:B------:R-:W-:Y:S01]  /*fb60*/  FADD.FTZ R200, R174, R200 ;  /* 0x000000c8aec87221 */ /* 0x000fe20000010000 */
[----:B------:R-:W-:Y:S01]  /*fb70*/  @!P1 PRMT R14, RZ, 0x654, R14 ;  /* 0x00000654ff0e9816 */ /* 0x000fe2000000000e */
[----:B------:R-:W-:Y:S02]  /*fb80*/  IMAD.MOV.U32 R198, RZ, RZ, R171 ;  /* 0x000000ffffc67224 */ /* 0x000fe400078e00ab */
[----:B------:R-:W-:Y:S01]  /*fb90*/  FADD.FTZ R183, R181, R183 ;  /* 0x000000b7b5b77221 */ /* 0x000fe20000010000 */
[----:B------:R-:W-:Y:S01]  /*fba0*/  FADD.FTZ R200, R168, R200 ;  /* 0x000000c8a8c87221 */ /* 0x000fe20000010000 */
[----:B------:R-:W3:Y:S02]  /*fbb0*/  MUFU.EX2 R13, R203 ;  /* 0x000000cb000d7308 */ /* 0x000ee40000000800 */
[----:B------:R-:W-:Y:S01]  /*fbc0*/  FADD.FTZ R183, R199, R183 ;  /* 0x000000b7c7b77221 */ /* 0x000fe20000010000 */
[----:B------:R-:W-:-:S03]  /*fbd0*/  FADD.FTZ R200, R172, R200 ;  /* 0x000000c8acc87221 */ /* 0x000fc60000010000 */
[----:B------:R-:W-:Y:S01]  /*fbe0*/  FADD.FTZ R183, R197, R183 ;  /* 0x000000b7c5b77221 */ /* 0x000fe20000010000 */
[----:B------:R-:W-:Y:S01]  /*fbf0*/  FADD.FTZ R200, R173, R200 ;  /* 0x000000c8adc87221 */ /* 0x000fe20000010000 */
[----:B------:R-:W4:Y:S01]  /*fc00*/  MUFU.EX2 R15, R204 ;  /* 0x000000cc000f7308 */ /* 0x000f220000000800 */
[----:B--2---:R-:W-:Y:S01]  /*fc10*/  F2FP.BF16.F32.PACK_AB R166, R179, R177 ;  /* 0x000000b1b3a6723e */ /* 0x004fe200000010ff */
[----:B------:R-:W-:Y:S01]  /*fc20*/  FADD.FTZ R183, R182, R183 ;  /* 0x000000b7b6b77221 */ /* 0x000fe20000010000 */
[----:B------:R-:W-:-:S04]  /*fc30*/  FADD.FTZ R200, R175, R200 ;  /* 0x000000c8afc87221 */ /* 0x000fc80000010000 */
[----:B------:R-:W-:Y:S01]  /*fc40*/  FADD.FTZ R200, R176, R200 ;  /* 0x000000c8b0c87221 */ /* 0x000fe20000010000 */
[----:B------:R2:W5:Y:S01]  /*fc50*/  MUFU.EX2 R196, R163 ;  /* 0x000000a300c47308 */ /* 0x0005620000000800 */
[----:B---3--:R-:W-:Y:S02]  /*fc60*/  FADD.FTZ R183, R13, R183 ;  /* 0x000000b70db77221 */ /* 0x008fe40000010000 */
[----:B------:R-:W-:-:S05]  /*fc70*/  FADD.FTZ R200, R177, R200 ;  /* 0x000000c8b1c87221 */ /* 0x000fca0000010000 */
[----:B------:R3:W0:Y:S01]  /*fc80*/  MUFU.EX2 R178, R165 ;  /* 0x000000a500b27308 */ /* 0x0006220000000800 */
[----:B--2---:R-:W-:Y:S01]  /*fc90*/  F2FP.BF16.F32.PACK_AB R163, R182, R197 ;  /* 0x000000c5b6a3723e */ /* 0x004fe200000010ff */
[----:B----4-:R-:W-:Y:S01]  /*fca0*/  FADD.FTZ R183, R15, R183 ;  /* 0x000000b70fb77221 */ /* 0x010fe20000010000 */
[----:B------:R-:W-:-:S03]  /*fcb0*/  IMAD.MOV.U32 R197, RZ, RZ, R18 ;  /* 0x000000ffffc57224 */ /* 0x000fc600078e0012 */
[----:B------:R1:W-:Y:S01]  /*fcc0*/  STSM.16.M88.4 [R206], R160 ;  /* 0x000000a0ce007844 */ /* 0x0003e20000000200 */
[----:B---3--:R-:W-:Y:S01]  /*fcd0*/  F2FP.BF16.F32.PACK_AB R165, R15, R13 ;  /* 0x0000000d0fa5723e */ /* 0x008fe200000010ff */
[----:B-----5:R-:W-:Y:S01]  /*fce0*/  FADD.FTZ R183, R196, R183 ;  /* 0x000000b7c4b77221 */ /* 0x020fe20000010000 */
[----:B------:R-:W-:Y:S01]  /*fcf0*/  FADD.FTZ R13, R179, R200 ;  /* 0x000000c8b30d7221 */ /* 0x000fe20000010000 */
[C---:B0-----:R-:W-:Y:S02]  /*fd00*/  F2FP.BF16.F32.PACK_AB R167, R178.reuse, R196 ;  /* 0x000000c4b2a7723e */ /* 0x041fe400000010ff */
[----:B------:R-:W-:Y:S01]  /*fd10*/  FADD.FTZ R15, R178, R183 ;  /* 0x000000b7b20f7221 */ /* 0x000fe20000010000 */
[----:B------:R-:W-:Y:S02]  /*fd20*/  IMAD.MOV.U32 R196, RZ, RZ, R169 ;  /* 0x000000ffffc47224 */ /* 0x000fe400078e00a9 */
[----:B------:R1:W-:Y:S01]  /*fd30*/  STSM.16.M88.4 [R207], R164 ;  /* 0x000000a4cf007844 */ /* 0x0003e20000000200 */
[----:B------:R-:W-:-:S06]  /*fd40*/  WARPGROUP.ARRIVE ;  /* 0x00000000000079c5 */ /* 0x000fcc0000000000 */
[----:B------:R-:W-:Y:S03]  /*fd50*/  HGMMA.64x256x16.F32.BF16 R24, R152, gdesc[UR4].tnspB, R24, gsb0 ;  /* 0x43e0000498187df0 */ /* 0x000fe60008001818 */
[----:B------:R-:W-:Y:S02]  /*fd60*/  WARPGROUP.DEPBAR.LE gsb0, 0x0 ;  /* 0x00008000000079c5 */ /* 0x000fe40000010000 */
[----:B------:R-:W-:Y:S01]  /*fd70*/  VIADD R152, R20, 0x80 ;  /* 0x0000008014987836 */ /* 0x000fe20000000000 */
[----:B------:R-:W-:Y:S01]  /*fd80*/  WARPGROUP.ARRIVE ;  /* 0x00000000000079c5 */ /* 0x000fe20000000000 */
[----:B------:R-:W-:-:S03]  /*fd90*/  IMAD.MOV.U32 R153, RZ, RZ, 0x40000040 ;  /* 0x40000040ff997424 */ /* 0x000fc600078e00ff */
[----:B------:R-:W-:Y:S01]  /*fda0*/  R2UR UR6, R152 ;  /* 0x00000000980672ca */ /* 0x000fe200000e0000 */
[----:B------:R-:W-:Y:S01]  /*fdb0*/  VIADD R152, R20, 0x100 ;  /* 0x0000010014987836 */ /* 0x000fe20000000000 */
[----:B------:R-:W-:Y:S01]  /*fdc0*/  R2UR UR7, R153 ;  /* 0x00000000990772ca */ /* 0x000fe200000e0000 */
[----:B------:R-:W-:-:S15]  /*fdd0*/  IMAD.MOV.U32 R153, RZ, RZ, 0x40000040 ;  /* 0x40000040ff997424 */ /* 0x000fde00078e00ff */
[----:B------:R-:W-:Y:S01]  /*fde0*/  HGMMA.64x256x16.F32.BF16 R24, R156, gdesc[UR4].tnspB, R24, gsb0 ;  /* 0x43e000049c187df0 */ /* 0x000fe20008001818 */
[----:B------:R-:W-:Y:S01]  /*fdf0*/  R2UR UR6, R152 ;  /* 0x00000000980672ca */ /* 0x000fe200000e0000 */
[----:B------:R-:W-:Y:S01]  /*fe00*/  VIADD R152, R20, 0x180 ;  /* 0x0000018014987836 */ /* 0x000fe20000000000 */
[----:B------:R-:W-:Y:S01]  /*fe10*/  R2UR UR7, R153 ;  /* 0x00000000990772ca */ /* 0x000fe200000e0000 */
[----:B------:R-:W-:Y:S01]  /*fe20*/  IMAD.MOV.U32 R153, RZ, RZ, 0x40000040 ;  /* 0x40000040ff997424 */ /* 0x000fe200078e00ff */
[----:B------:R-:W-:Y:S02]  /*fe30*/  WARPGROUP.DEPBAR.LE gsb0, 0x0 ;  /* 0x00008000000079c5 */ /* 0x000fe40000010000 */
[----:B------:R-:W-:-:S15]  /*fe40*/  WARPGROUP.ARRIVE ;  /* 0x00000000000079c5 */ /* 0x000fde0000000000 */
[----:B------:R-:W-:-:S06]  /*fe50*/  NOP ;  /* 0x0000000000007918 */ /* 0x000fcc0000000000 */
[----:B------:R-:W-:Y:S01]  /*fe60*/  HGMMA.64x256x16.F32.BF16 R24, R160, gdesc[UR4].tnspB, R24, gsb0 ;  /* 0x43e00004a0187df0 */ /* 0x000fe20008001818 */
[----:B------:R-:W-:Y:S02]  /*fe70*/  R2UR UR6, R152 ;  /* 0x00000000980672ca */ /* 0x000fe400000e0000 */
[----:B------:R-:W-:Y:S01]  /*fe80*/  R2UR UR7, R153 ;  /* 0x00000000990772ca */ /* 0x000fe200000e0000 */
        /* <DEDUP_REMOVED lines=15> */
.L_x_4411:
[----:B------:R-:W-:Y:S05]  /*ff80*/  BSYNC B0 ;  /* 0x0000000000007941 */ /* 0x000fea0003800000 */
.L_x_4410:
[----:B------:R-:W2:Y:S01]  /*ff90*/  SHFL.BFLY PT, R0, R13, 0x2, 0x1f ;  /* 0x0c401f000d007f89 */ /* 0x000ea200000e0000 */
[----:B------:R-:W-:Y:S02]  /*ffa0*/  IMAD.MOV.U32 R4, RZ, RZ, RZ ;  /* 0x000000ffff047224 */ /* 0x000fe400078e00ff */
[----:B------:R-:W-:Y:S01]  /*ffb0*/  IMAD.MOV.U32 R20, RZ, RZ, -0x800000 ;  /* 0xff800000ff147424 */ /* 0x000fe200078e00ff */
[----:B------:R-:W-:Y:S06]  /*ffc0*/  BAR.ARV 0x8, 0x100 ;  /* 0x0204000000007b1d */ /* 0x000fec0000002000 */
[----:B------:R-:W-:-:S02]  /*ffd0*/  VIADD R220, R220, 0x1 ;  /* 0x00000001dcdc7836 */ /* 0x000fc40000000000 */
[----:B------:R-:W-:Y:S01]  /*ffe0*/  BAR.SYNC.DEFER_BLOCKING 0xf, 0x100 ;  /* 0x03c4000000007b1d */ /* 0x000fe20000010000 */
[----:B--2---:R-:W-:-:S05]  /*fff0*/  FADD.FTZ R0, R0, R13 ;  /* 0x0000000d00007221 */ /* 0x004fca0000010000 */
[----:B------:R-:W2:Y:S02]  /*10000*/  SHFL.BFLY PT, R3, R0, 0x1, 0x1f ;  /* 0x0c201f0000037f89 */ /* 0x000ea400000e0000 */
[----:B--2---:R-:W-:-:S05]  /*10010*/  FADD.FTZ R3, R0, R3 ;  /* 0x0000000300037221 */ /* 0x004fca0000010000 */
[----:B------:R-:W-:-:S13]  /*10020*/  FSETP.NE.FTZ.AND P0, PT, R3, RZ, PT ;  /* 0x000000ff0300720b */ /* 0x000fda0003f15000 */
[----:B------:R-:W2:Y:S08]  /*10030*/  @P0 MUFU.LG2 R0, R3 ;  /* 0x0000000300000308 */ /* 0x000eb00000000c00 */
[----:B------:R3:W4:Y:S01]  /*10040*/  @P0 MUFU.RCP R4, R3 ;  /* 0x0000000300040308 */ /* 0x0007220000001000 */
[----:B--2---:R-:W-:Y:S01]  /*10050*/  @P0 FMUL.FTZ R0, R0, 0.69314718246459960938 ;  /* 0x3f31721800000820 */ /* 0x004fe20000410000 */
[----:B---3--:R-:W-:-:S04]  /*10060*/  @P0 FMUL.FTZ R3, R170, 0.69314718246459960938 ;  /* 0x3f317218aa030820 */ /* 0x008fc80000410000 */
[----:B------:R-:W-:Y:S02]  /*10070*/  @P0 FFMA.FTZ R20, R3, R169, R0 ;  /* 0x000000a903140223 */ /* 0x000fe40000010000 */
[----:B------:R-:W2:Y:S01]  /*10080*/  SHFL.BFLY PT, R0, R15, 0x2, 0x1f ;  /* 0x0c401f000f007f89 */ /* 0x000ea200000e0000 */
[-C--:B----4-:R-:W-:Y:S01]  /*10090*/  FMUL.FTZ R24, R24, R4.reuse ;  /* 0x0000000418187220 */ /* 0x090fe20000410000 */
        /* <DEDUP_REMOVED lines=22> */
[----:B--2---:R-:W-:Y:S01]  /*10200*/  FADD.FTZ R0, R0, R15 ;  /* 0x0000000f00007221 */ /* 0x004fe20000010000 */
[-C--:B------:R-:W-:Y:S01]  /*10210*/  FMUL.FTZ R69, R69, R4.reuse ;  /* 0x0000000445457220 */ /* 0x080fe20000410000 */
[-C--:B------:R-:W-:Y:S01]  /*10220*/  FMUL.FTZ R72, R72, R4.reuse ;  /* 0x0000000448487220 */ /* 0x080fe20000410000 */
[-C--:B------:R-:W-:Y:S01]  /*10230*/  FMUL.FTZ R73, R73, R4.reuse ;  /* 0x0000000449497220 */ /* 0x080fe20000410000 */
[-C--:B------:R-:W-:Y:S01]  /*10240*/  FMUL.FTZ R76, R76, R4.reuse ;  /* 0x000000044c4c7220 */ /* 0x080fe20000410000 */
[----:B------:R-:W2:Y:S01]  /*10250*/  SHFL.BFLY PT, R3, R0, 0x1, 0x1f ;  /* 0x0c201f0000037f89 */ /* 0x000ea200000e0000 */
        /* <DEDUP_REMOVED lines=23> */
[----:B--2---:R-:W-:Y:S01]  /*103d0*/  FADD.FTZ R3, R0, R3 ;  /* 0x0000000300037221 */ /* 0x004fe20000010000 */
        /* <DEDUP_REMOVED lines=16> */
[----:B------:R-:W2:Y:S01]  /*104e0*/  @P0 MUFU.RCP R0, R3 ;  /* 0x0000000300000308 */ /* 0x000ea20000001000 */
[----:B------:R-:W-:-:S07]  /*104f0*/  @P0 FMUL.FTZ R170, R170, 0.69314718246459960938 ;  /* 0x3f317218aaaa0820 */ /* 0x000fce0000410000 */
[----:B------:R-:W3:Y:S01]  /*10500*/  @P0 MUFU.LG2 R3, R3 ;  /* 0x0000000300030308 */ /* 0x000ee20000000c00 */
[-C--:B--2---:R-:W-:Y:S01]  /*10510*/  FMUL.FTZ R26, R26, R0.reuse ;  /* 0x000000001a1a7220 */ /* 0x084fe20000410000 */
[-C--:B------:R-:W-:Y:S01]  /*10520*/  FMUL.FTZ R27, R27, R0.reuse ;  /* 0x000000001b1b7220 */ /* 0x080fe20000410000 */
[-C--:B------:R-:W-:Y:S01]  /*10530*/  FMUL.FTZ R30, R30, R0.reuse ;  /* 0x000000001e1e7220 */ /* 0x080fe20000410000 */
[-C--:B------:R-:W-:Y:S01]  /*10540*/  FMUL.FTZ R31, R31, R0.reuse ;  /* 0x000000001f1f7220 */ /* 0x080fe20000410000 */
[-C--:B------:R-:W-:Y:S01]  /*10550*/  FMUL.FTZ R34, R34, R0.reuse ;  /* 0x0000000022227220 */ /* 0x080fe20000410000 */
[-C--:B------:R-:W-:Y:S01]  /*10560*/  FMUL.FTZ R35, R35, R0.reuse ;  /* 0x0000000023237220 */ /* 0x080fe20000410000 */
[-C--:B------:R-:W-:Y:S01]  /*10570*/  FMUL.FTZ R38, R38, R0.reuse ;  /* 0x0000000026267220 */ /* 0x080fe20000410000 */
[----:B------:R-:W-:Y:S01]  /*10580*/  FMUL.FTZ R39, R39, R0 ;  /* 0x0000000027277220 */ /* 0x000fe20000410000 */
[----:B---3--:R-:W-:Y:S01]  /*10590*/  @P0 FMUL.FTZ R5, R3, 0.69314718246459960938 ;  /* 0x3f31721803050820 */ /* 0x008fe20000410000 */
[----:B------:R-:W-:-:S02]  /*105a0*/  IMAD.MOV.U32 R3, RZ, RZ, -0x800000 ;  /* 0xff800000ff037424 */ /* 0x000fc400078e00ff */
[-C--:B------:R-:W-:Y:S01]  /*105b0*/  FMUL.FTZ R42, R42, R0.reuse ;  /* 0x000000002a2a7220 */ /* 0x080fe20000410000 */
[-C--:B------:R-:W-:Y:S01]  /*105c0*/  FMUL.FTZ R43, R43, R0.reuse ;  /* 0x000000002b2b7220 */ /* 0x080fe20000410000 */
[----:B------:R-:W-:Y:S01]  /*105d0*/  @P0 FFMA.FTZ R3, R170, R171, R5 ;  /* 0x000000abaa030223 */ /* 0x000fe20000010005 */
[----:B------:R-:W-:Y:S01]  /*105e0*/  ISETP.NE.AND P0, PT, R193, RZ, PT ;  /* 0x000000ffc100720c */ /* 0x000fe20003f05270 */
        /* <DEDUP_REMOVED lines=12> */
[----:B------:R-:W-:-:S02]  /*106b0*/  @!P0 IMAD R5, R18, 0x40, R191 ;  /* 0x0000004012058824 */ /* 0x000fc400078e02bf */
        /* <DEDUP_REMOVED lines=47> */
[----:B--2---:R-:W-:Y:S01]  /*109b0*/  SEL R0, RZ, 0x1, P1 ;  /* 0x00000001ff007807 */ /* 0x004fe20000800000 */
[----:B------:R-:W-:Y:S06]  /*109c0*/  BAR.ARV 0xe, 0x100 ;  /* 0x0384000000007b1d */ /* 0x000fec0000002000 */
[----:B------:R-:W-:-:S02]  /*109d0*/  PLOP3.LUT P0, PT, PT, PT, PT, 0x8, 0x0 ;  /* 0x000000000000781c */ /* 0x000fc40003f0e170 */
[----:B------:R-:W-:Y:S02]  /*109e0*/  LOP3.LUT R23, R23, R0, RZ, 0x3c, !PT ;  /* 0x0000000017177212 */ /* 0x000fe400078e3cff */
[----:B------:R-:W-:-:S09]  /*109f0*/  SEL R18, R18, RZ, P1 ;  /* 0x000000ff12127207 */ /* 0x000fd20000800000 */
.L_x_4363:
[----:B------:R-:W-:Y:S05]  /*10a00*/  BSYNC B7 ;  /* 0x0000000000077941 */ /* 0x000fea0003800000 */
.L_x_4359:
[----:B------:R-:W2:Y:S08]  /*10a10*/  S2UR UR5, SR_CgaCtaId ;  /* 0x00000000000579c3 */ /* 0x000eb00000008800 */
[----:B------:R-:W-:Y:S06]  /*10a20*/  BAR.SYNC.DEFER_BLOCKING 0x5, 0x180 ;  /* 0x0146000000007b1d */ /* 0x000fec0000010000 */
[----:B------:R-:W-:Y:S01]  /*10a30*/  UMOV UR4, 0x400 ;  /* 0x0000040000047882 */ /* 0x000fe20000000000 */
[----:B------:R-:W-:Y:S01]  /*10a40*/  BSSY B0, `(.L_x_4423) ;  /* 0x0000499000007945 */ /* 0x000fe20003800000 */
[----:B--2---:R-:W-:-:S06]  /*10a50*/  ULEA UR4, UR5, UR4, 0x18 ;  /* 0x0000000405047291 */ /* 0x004fcc000f8ec03f */
[----:B------:R-:W-:-:S05]  /*10a60*/  IMAD.U32 R2, RZ, RZ, UR4 ;  /* 0x00000004ff027e24 */ /* 0x000fca000f8e00ff */
[----:B0----5:R0:W2:Y:S01]  /*10a70*/  LDS.128 R152, [R2+0x388d0] ;  /* 0x0388d00002987984 */ /* 0x0210a20000000c00 */
[----:B------:R-:W-:Y:S06]  /*10a80*/  BAR.ARV 0x4, 0x180 ;  /* 0x0106000000007b1d */ /* 0x000fec0000002000 */
[----:B------:R-:W-:Y:S05]  /*10a90*/  @P0 BRA `(.L_x_4424) ;  /* 0x0000003800880947 */ /* 0x000fea0003800000 */
[----:B-1----:R-:W3:Y:S01]  /*10aa0*/  LDL R4, [R1+0x88] ;  /* 0x0000880001047983 */ /* 0x002ee20000100800 */
[----:B------:R-:W-:Y:S01]  /*10ab0*/  F2FP.BF16.F32.PACK_AB R6, R29, R28 ;  /* 0x0000001c1d06723e */ /* 0x000fe200000010ff */
[----:B------:R-:W-:Y:S01]  /*10ac0*/  ULDC.64 UR6, c[0x0][0xd00] ;  /* 0x0003400000067ab9 */ /* 0x000fe20000000a00 */
[----:B------:R-:W-:Y:S01]  /*10ad0*/  F2FP.BF16.F32.PACK_AB R7, R31, R30 ;  /* 0x0000001e1f07723e */ /* 0x000fe200000010ff */
[----:B------:R-:W1:Y:S01]  /*10ae0*/  S2R R0, SR_SWINHI ;  /* 0x0000000000007919 */ /* 0x000e620000002f00 */
[----:B------:R-:W-:Y:S01]  /*10af0*/  F2FP.BF16.F32.PACK_AB R8, R33, R32 ;  /* 0x000000202108723e */ /* 0x000fe200000010ff */
[----:B------:R-:W-:Y:S01]  /*10b00*/  ULDC.64 UR4, c[0x0][0xd08] ;  /* 0x0003420000047ab9 */ /* 0x000fe20000000a00 */
[----:B------:R-:W-:Y:S02]  /*10b10*/  F2FP.BF16.F32.PACK_AB R9, R35, R34 ;  /* 0x000000222309723e */ /* 0x000fe400000010ff */
[----:B------:R-:W-:Y:S02]  /*10b20*/  F2FP.BF16.F32.PACK_AB R10, R37, R36 ;  /* 0x00000024250a723e */ /* 0x000fe400000010ff */
[----:B------:R-:W-:-:S02]  /*10b30*/  F2FP.BF16.F32.PACK_AB R11, R39, R38 ;  /* 0x00000026270b723e */ /* 0x000fc400000010ff */
[----:B------:R-:W-:Y:S02]  /*10b40*/  MOV R12, R2 ;  /* 0x00000002000c7202 */ /* 0x000fe40000000f00 */
[----:B-1----:R-:W-:Y:S01]  /*10b50*/  MOV R13, R0 ;  /* 0x00000000000d7202 */ /* 0x002fe20000000f00 */
        /* <DEDUP_REMOVED lines=10> */
[----:B-1----:R-:W-:Y:S02]  /*10c00*/  IADD3 R4, P0, R14, 0x20, RZ ;  /* 0x000000200e047810 */ /* 0x002fe40007f1e0ff */
        /* <DEDUP_REMOVED lines=8> */
[----:B-1----:R-:W-:Y:S02]  /*10c90*/  IADD3 R4, P0, R14, 0x40, RZ ;  /* 0x000000400e047810 */ /* 0x002fe40007f1e0ff */
        /* <DEDUP_REMOVED lines=147> */
[----:B-1----:R-:W-:Y:S02]  /*115d0*/  LOP3.LUT R4, R0, 0x380, RZ, 0xc0, !PT ;  /* 0x0000038000047812 */ /* 0x002fe400078ec0ff */
        /* <DEDUP_REMOVED lines=11> */
[----:B-1----:R-:W-:Y:S01]  /*11690*/  @P0 IADD3 R8, P2, R213, UR4, RZ ;  /* 0x00000004d5080c10 */ /* 0x002fe2000ff5e0ff */
[----:B------:R-:W-:Y:S02]  /*116a0*/  ULDC UR4, c[0x0][0xb88] ;  /* 0x0002e20000047ab9 */ /* 0x000fe40000000800 */
[----:B------:R-:W-:Y:S01]  /*116b0*/  IMAD.U32 R4, RZ, RZ, UR4 ;  /* 0x00000004ff047e24 */ /* 0x000fe2000f8e00ff */
[----:B------:R-:W-:Y:S01]  /*116c0*/  @P0 IADD3.X R9, R214, UR5, RZ, P2, !PT ;  /* 0x00000005d6090c10 */ /* 0x000fe200097fe4ff */
[----:B------:R1:W5:Y:S04]  /*116d0*/  @P1 LDG.E R0, desc[UR40][R6.64] ;  /* 0x0000002806001981 */ /* 0x000368000c1e1900 */
[----:B------:R1:W5:Y:S01]  /*116e0*/  @P0 LDG.E R4, desc[UR40][R8.64] ;  /* 0x0000002808040981 */ /* 0x000362000c1e1900 */
[----:B------:R-:W-:Y:S05]  /*116f0*/  @P0 BRA `(.L_x_4425) ;  /* 0x0000000000100947 */ /* 0x000fea0003800000 */
[----:B------:R-:W-:Y:S05]  /*11700*/  @!P1 BRA `(.L_x_4425) ;  /* 0x00000000000c9947 */ /* 0x000fea0003800000 */
[----:B-----5:R-:W3:Y:S04]  /*11710*/  LDG.E R4, desc[UR40][R6.64] ;  /* 0x0000002806047981 */ /* 0x020ee8000c1e1900 */
[----:B-1----:R-:W3:Y:S02]  /*11720*/  LDG.E R6, desc[UR40][R6.64+0x4] ;  /* 0x0000042806067981 */ /* 0x002ee4000c1e1900 */
[----:B---3--:R-:W-:-:S07]  /*11730*/  IMAD.IADD R4, R6, 0x1, -R4 ;  /* 0x0000000106047824 */ /* 0x008fce00078e0a04 */
.L_x_4425:
[----:B------:R-:W3:Y:S01]  /*11740*/  LDL R5, [R1+0x40] ;  /* 0x0000400001057983 */ /* 0x000ee20000100800 */
[----:B------:R-:W-:Y:S01]  /*11750*/  ISETP.NE.AND P1, PT, R211, RZ, PT ;  /* 0x000000ffd300720c */ /* 0x000fe20003f25270 */
[----:B------:R-:W-:-:S03]  /*11760*/  ULDC UR4, c[0x0][0xbd4] ;  /* 0x0002f50000047ab9 */ /* 0x000fc60000000800 */
[----:B------:R-:W-:Y:S01]  /*11770*/  SEL R211, R211, UR4, P1 ;  /* 0x00000004d3d37c07 */ /* 0x000fe20008800000 */
[----:B---3--:R-:W3:Y:S02]  /*11780*/  SHFL.IDX PT, R5, R5, RZ, 0x1f ;  /* 0x00001fff05057589 */ /* 0x008ee400000e0000 */
[----:B---3--:R-:W-:Y:S02]  /*11790*/  ISETP.NE.AND P0, PT, R5, RZ, PT ;  /* 0x000000ff0500720c */ /* 0x008fe40003f05270 */
[----:B-----5:R-:W-:-:S11]  /*117a0*/  SHF.R.S32.HI R5, RZ, 0x1f, R0 ;  /* 0x0000001fff057819 */ /* 0x020fd60000011400 */
[----:B------:R-:W-:Y:S05]  /*117b0*/  @P0 BRA `(.L_x_4426) ;  /* 0x0000000400000947 */ /* 0x000fea0003800000 */
[----:B------:R-:W3:Y:S01]  /*117c0*/  LDL.LU R11, [R1+0x3c] ;  /* 0x00003c00010b7983 */ /* 0x000ee20000300800 */
[----:B------:R-:W-:Y:S01]  /*117d0*/  IMAD.MOV.U32 R10, RZ, RZ, 0xab8 ;  /* 0x00000ab8ff0a7424 */ /* 0x000fe200078e00ff */
[----:B------:R-:W-:Y:S01]  /*117e0*/  ISETP.GT.AND P1, PT, R211, 0x1, PT ;  /* 0x00000001d300780c */ /* 0x000fe20003f24270 */
[----:B------:R-:W4:Y:S01]  /*117f0*/  LDC R156, c[0x0][0xce8] ;  /* 0x00033a00ff9c7b82 */ /* 0x000f220000000800 */
[----:B------:R-:W5:Y:S01]  /*11800*/  LDL R21, [R1+0x7c] ;  /* 0x00007c0001157983 */ /* 0x000f620000100800 */
[----:B------:R-:W-:Y:S02]  /*11810*/  ISETP.NE.U32.AND P0, PT, RZ, UR6, PT ;  /* 0x00000006ff007c0c */ /* 0x000fe4000bf05070 */
[----:B------:R-:W-:Y:S01]  /*11820*/  SEL R10, R10, 0xa78, P1 ;  /* 0x00000a780a0a7807 */ /* 0x000fe20000800000 */
[----:B------:R-:W5:Y:S01]  /*11830*/  LDL R158, [R1+0x84] ;  /* 0x00008400019e7983 */ /* 0x000f620000100800 */
[----:B------:R-:W-:Y:S02]  /*11840*/  ISETP.NE.AND.EX P0, PT, RZ, UR7, PT, P0 ;  /* 0x00000007ff007c0c */ /* 0x000fe4000bf05300 */
[----:B-1----:R-:W1:Y:S01]  /*11850*/  LDC.64 R8, c[0x0][R10+0x220] ;  /* 0x000088000a087b82 */ /* 0x002e620000000a00 */
[----:B------:R-:W5:Y:S01]  /*11860*/  LDL R157, [R1+0x44] ;  /* 0x00004400019d7983 */ /* 0x000f620000100800 */
[----:B------:R-:W-:-:S06]  /*11870*/  SEL R14, R210, RZ, !P0 ;  /* 0x000000ffd20e7207 */ /* 0x000fcc0004000000 */
[----:B------:R-:W0:Y:S01]  /*11880*/  LDC.64 R6, c[0x0][R10+0x218] ;  /* 0x000086000a067b82 */ /* 0x000e220000000a00 */
[----:B-1----:R-:W-:Y:S01]  /*11890*/  IMAD R9, R9, R14, RZ ;  /* 0x0000000e09097224 */ /* 0x002fe200078e02ff */
[----:B--2---:R-:W-:Y:S02]  /*118a0*/  SEL R152, R221, RZ, P1 ;  /* 0x000000ffdd987207 */ /* 0x004fe40000800000 */
[----:B---3--:R-:W-:Y:S02]  /*118b0*/  SEL R11, R11, RZ, !P0 ;  /* 0x000000ff0b0b7207 */ /* 0x008fe40004000000 */
[----:B----4-:R-:W-:-:S03]  /*118c0*/  ISETP.NE.AND P0, PT, R156, 0x1, PT ;  /* 0x000000019c00780c */ /* 0x010fc60003f05270 */
        /* <DEDUP_REMOVED lines=8> */
[----:B-----5:R-:W-:Y:S02]  /*11950*/  IMAD R21, R212, 0x40, R21 ;  /* 0x00000040d4157824 */ /* 0x020fe400078e0215 */
        /* <DEDUP_REMOVED lines=38> */
.L_x_4426:
[----:B------:R-:W-:Y:S02]  /*11bc0*/  ISETP.GT.AND P1, PT, R211, 0x1, PT ;  /* 0x00000001d300780c */ /* 0x000fe40003f24270 */
[----:B------:R-:W-:-:S04]  /*11bd0*/  ISETP.NE.U32.AND P0, PT, RZ, UR6, PT ;  /* 0x00000006ff007c0c */ /* 0x000fc8000bf05070 */
[----:B------:R-:W-:-:S04]  /*11be0*/  ISETP.NE.AND.EX P0, PT, RZ, UR7, PT, P0 ;  /* 0x00000007ff007c0c */ /* 0x000fc8000bf05300 */
[----:B------:R-:W-:-:S03]  /*11bf0*/  SEL R210, R210, RZ, !P0 ;  /* 0x000000ffd2d27207 */ /* 0x000fc60004000000 */
[----:B------:R-:W-:Y:S06]  /*11c00*/  @P1 BRA `(.L_x_4427) ;  /* 0x0000001000381947 */ /* 0x000fec0003800000 */
[----:B---3--:R-:W3:Y:S01]  /*11c10*/  S2R R20, SR_TID.X ;  /* 0x0000000000147919 */ /* 0x008ee20000002100 */
[----:B------:R-:W4:Y:S01]  /*11c20*/  LDC R83, c[0x0][0xce8] ;  /* 0x00033a00ff537b82 */ /* 0x000f220000000800 */
[----:B------:R-:W-:Y:S01]  /*11c30*/  ULDC.64 UR4, c[0x0][0xba0] ;  /* 0x0002e80000047ab9 */ /* 0x000fe20000000a00 */
[----:B---3--:R-:W-:-:S05]  /*11c40*/  VIADD R20, R20, 0xffffff80 ;  /* 0xffffff8014147836 */ /* 0x008fca0000000000 */
[----:B------:R-:W-:-:S04]  /*11c50*/  SHF.R.S32.HI R21, RZ, 0x1f, R20 ;  /* 0x0000001fff157819 */ /* 0x000fc80000011414 */
[----:B------:R-:W-:-:S04]  /*11c60*/  LEA.HI R21, R21, R20, RZ, 0x3 ;  /* 0x0000001415157211 */ /* 0x000fc800078f18ff */
[----:B------:R-:W-:-:S05]  /*11c70*/  SHF.R.S32.HI R3, RZ, 0x3, R21 ;  /* 0x00000003ff037819 */ /* 0x000fca0000011415 */
[----:B-1----:R-:W-:-:S04]  /*11c80*/  IMAD R7, R3, 0x40, R188 ;  /* 0x0000004003077824 */ /* 0x002fc800078e02bc */
        /* <DEDUP_REMOVED lines=43> */
[C---:B------:R-:W-:Y:S01]  /*11f40*/  IADD3 R57, P5, R6.reuse, 0xa000, RZ ;  /* 0x0000a00006397810 */ /* 0x040fe20007fbe0ff */
[----:B------:R-:W5:Y:S01]  /*11f50*/  LD.E.128 R24, desc[UR40][R24.64] ;  /* 0x0000002818187980 */ /* 0x000f62000c101d00 */
[----:B------:R-:W-:-:S02]  /*11f60*/  IADD3 R61, P6, R6, 0xb000, RZ ;  /* 0x0000b000063d7810 */ /* 0x000fc40007fde0ff */
[C---:B------:R-:W-:Y:S01]  /*11f70*/  IADD3 R65, P0, R6.reuse, 0xc000, RZ ;  /* 0x0000c00006417810 */ /* 0x040fe20007f1e0ff */
[----:B------:R-:W5:Y:S01]  /*11f80*/  LD.E.128 R28, desc[UR40][R28.64] ;  /* 0x000000281c1c7980 */ /* 0x000f62000c101d00 */
[C---:B------:R-:W-:Y:S02]  /*11f90*/  IADD3 R69, P1, R6.reuse, 0xd000, RZ ;  /* 0x0000d00006457810 */ /* 0x040fe40007f3e0ff */
[C---:B------:R-:W-:Y:S01]  /*11fa0*/  IADD3 R73, P2, R6.reuse, 0xe000, RZ ;  /* 0x0000e00006497810 */ /* 0x040fe20007f5e0ff */
[----:B------:R-:W5:Y:S01]  /*11fb0*/  LD.E.128 R32, desc[UR40][R32.64] ;  /* 0x0000002820207980 */ /* 0x000f62000c101d00 */
[C---:B------:R-:W-:Y:S02]  /*11fc0*/  LOP3.LUT R15, R6.reuse, 0x380, RZ, 0xc0, !PT ;  /* 0x00000380060f7812 */ /* 0x040fe400078ec0ff */
[----:B------:R-:W-:Y:S01]  /*11fd0*/  IADD3 R11, P3, R6, 0xf000, RZ ;  /* 0x0000f000060b7810 */ /* 0x000fe20007f7e0ff */
[----:B------:R-:W5:Y:S01]  /*11fe0*/  LD.E.128 R36, desc[UR40][R36.64] ;  /* 0x0000002824247980 */ /* 0x000f62000c101d00 */
[----:B------:R-:W-:-:S02]  /*11ff0*/  LOP3.LUT R52, R53, 0x380, RZ, 0xc0, !PT ;  /* 0x0000038035347812 */ /* 0x000fc400078ec0ff */
[----:B------:R-:W-:Y:S01]  /*12000*/  LOP3.LUT R56, R57, 0x380, RZ, 0xc0, !PT ;  /* 0x0000038039387812 */ /* 0x000fe200078ec0ff */
[----:B------:R-:W-:Y:S01]  /*12010*/  IMAD.X R77, RZ, RZ, R7, P3 ;  /* 0x000000ffff4d7224 */ /* 0x000fe200018e0607 */
[----:B------:R-:W-:Y:S01]  /*12020*/  LOP3.LUT R60, R61, 0x380, RZ, 0xc0, !PT ;  /* 0x000003803d3c7812 */ /* 0x000fe200078ec0ff */
[----:B------:R-:W5:Y:S01]  /*12030*/  LD.E.128 R40, desc[UR40][R40.64] ;  /* 0x0000002828287980 */ /* 0x000f62000c101d00 */
[----:B------:R-:W-:Y:S02]  /*12040*/  LOP3.LUT R64, R65, 0x380, RZ, 0xc0, !PT ;  /* 0x0000038041407812 */ /* 0x000fe400078ec0ff */
[----:B------:R-:W-:Y:S01]  /*12050*/  LOP3.LUT R68, R69, 0x380, RZ, 0xc0, !PT ;  /* 0x0000038045447812 */ /* 0x000fe200078ec0ff */
[----:B------:R-:W5:Y:S01]  /*12060*/  LD.E.128 R44, desc[UR40][R44.64] ;  /* 0x000000282c2c7980 */ /* 0x000f62000c101d00 */
[----:B------:R-:W-:Y:S02]  /*12070*/  LOP3.LUT R72, R73, 0x380, RZ, 0xc0, !PT ;  /* 0x0000038049487812 */ /* 0x000fe400078ec0ff */
[----:B------:R-:W-:Y:S01]  /*12080*/  SHF.R.U64 R15, R15, 0x3, RZ ;  /* 0x000000030f0f7819 */ /* 0x000fe200000012ff */
[----:B------:R-:W5:Y:S01]  /*12090*/  LD.E.128 R48, desc[UR40][R48.64] ;  /* 0x0000002830307980 */ /* 0x000f62000c101d00 */
[----:B------:R-:W-:-:S02]  /*120a0*/  LOP3.LUT R9, R11, 0x380, RZ, 0xc0, !PT ;  /* 0x000003800b097812 */ /* 0x000fc400078ec0ff */
[----:B------:R-:W-:Y:S02]  /*120b0*/  SHF.R.U64 R52, R52, 0x3, RZ ;  /* 0x0000000334347819 */ /* 0x000fe400000012ff */
[----:B------:R-:W-:Y:S02]  /*120c0*/  SHF.R.U64 R56, R56, 0x3, RZ ;  /* 0x0000000338387819 */ /* 0x000fe400000012ff */
[----:B------:R-:W-:Y:S02]  /*120d0*/  SHF.R.U64 R60, R60, 0x3, RZ ;  /* 0x000000033c3c7819 */ /* 0x000fe400000012ff */
[----:B------:R-:W-:Y:S02]  /*120e0*/  SHF.R.U64 R64, R64, 0x3, RZ ;  /* 0x0000000340407819 */ /* 0x000fe400000012ff */
[----:B------:R-:W-:Y:S02]  /*120f0*/  SHF.R.U64 R68, R68, 0x3, RZ ;  /* 0x0000000344447819 */ /* 0x000fe400000012ff */
[----:B------:R-:W-:-:S02]  /*12100*/  SHF.R.U64 R72, R72, 0x3, RZ ;  /* 0x0000000348487819 */ /* 0x000fc400000012ff */
        /* <DEDUP_REMOVED lines=17> */
[----:B----4-:R-:W-:Y:S01]  /*12220*/  ISETP.NE.AND P3, PT, R83, 0x1, PT ;  /* 0x000000015300780c */ /* 0x010fe20003f65270 */
[----:B------:R-:W-:Y:S01]  /*12230*/  IMAD.WIDE.U32 R6, R0, UR4, RZ ;  /* 0x0000000400067c25 */ /* 0x000fe2000f8e00ff */
[----:B------:R-:W-:Y:S01]  /*12240*/  LOP3.LUT R21, R21, 0xfffffff8, RZ, 0xc0, !PT ;  /* 0xfffffff815157812 */ /* 0x000fe200078ec0ff */
[----:B------:R-:W1:Y:S01]  /*12250*/  LDC R0, c[0x0][0xbc8] ;  /* 0x0002f200ff007b82 */ /* 0x000e620000000800 */
        /* <DEDUP_REMOVED lines=17> */
[-C--:B-1----:R-:W-:Y:S02]  /*12370*/  ISETP.GE.AND P1, PT, R219, R0.reuse, PT ;  /* 0x00000000db00720c */ /* 0x082fe40003f26270 */
        /* <DEDUP_REMOVED lines=25> */
[----:B------:R-:W-:Y:S01]  /*12510*/  @!PT LDS RZ, [RZ] ;  /* 0x00000000fffff984 */ /* 0x000fe20000000800 */
[----:B------:R-:W-:Y:S01]  /*12520*/  @!PT LDS RZ, [RZ] ;  /* 0x00000000fffff984 */ /* 0x000fe20000000800 */
[----:B------:R-:W-:Y:S01]  /*12530*/  @!PT LDS RZ, [RZ] ;  /* 0x00000000fffff984 */ /* 0x000fe20000000800 */
[----:B------:R-:W-:Y:S01]  /*12540*/  @!PT LDS RZ, [RZ] ;  /* 0x00000000fffff984 */ /* 0x000fe20000000800 */
[----:B------:R1:W-:Y:S06]  /*12550*/  MEMBAR.ALL.CTA ;  /* 0x0000000000007992 */ /* 0x0003ec0000008000 */
[----:B-1----:R-:W1:Y:S01]  /*12560*/  FENCE.VIEW.ASYNC.S ;  /* 0x00000000000073c6 */ /* 0x002e620000000000 */
[----:B------:R-:W-:Y:S01]  /*12570*/  IMAD R82, R4, R83, RZ ;  /* 0x0000005304527224 */ /* 0x000fe200078e02ff */
[----:B------:R-:W-:Y:S01]  /*12580*/  SEL R4, RZ, 0xffffffff, P0 ;  /* 0xffffffffff047807 */ /* 0x000fe20000000000 */
[----:B------:R-:W-:Y:S01]  /*12590*/  IMAD.SHL.U32 R85, R21, 0x8, RZ ;  /* 0x0000000815557824 */ /* 0x000fe200078e00ff */
[----:B------:R-:W-:Y:S01]  /*125a0*/  ISETP.GE.AND P0, PT, R215, R0, PT ;  /* 0x00000000d700720c */ /* 0x000fe20003f06270 */
[----:B------:R-:W-:-:S02]  /*125b0*/  IMAD R80, R80, UR4, RZ ;  /* 0x0000000450507c24 */ /* 0x000fc4000f8e02ff */
        /* <DEDUP_REMOVED lines=30> */
[----:B-1----:R1:W-:Y:S01]  /*127a0*/  SYNCS.ARRIVE.TRANS64.RED.A1T0 RZ, [R4+URZ], RZ ;  /* 0x000000ff04ff79a7 */ /* 0x0023e2000810043f */
[----:B------:R-:W-:Y:S01]  /*127b0*/  LOP3.LUT R85, R84, R5, RZ, 0xfc, !PT ;  /* 0x0000000554557212 */ /* 0x000fe200078efcff */
[----:B------:R-:W-:Y:S02]  /*127c0*/  BSSY B1, `(.L_x_4428) ;  /* 0x000002a000017945 */ /* 0x000fe40003800000 */
[----:B------:R3:W4:Y:S01]  /*127d0*/  SHFL.IDX PT, R5, R87, RZ, 0x181f ;  /* 0x00181fff57057589 */ /* 0x00072200000e0000 */
[----:B--2---:R-:W-:-:S03]  /*127e0*/  SHF.R.S32.HI R152, RZ, 0x1f, R215 ;  /* 0x0000001fff987819 */ /* 0x004fc600000114d7 */
[----:B-1----:R3:W1:Y:S01]  /*127f0*/  SHFL.IDX PT, R4, R86, RZ, 0x181f ;  /* 0x00181fff56047589 */ /* 0x00266200000e0000 */
        /* <DEDUP_REMOVED lines=11> */
[----:B-1--4-:R-:W-:Y:S02]  /*128b0*/  @!P2 IMAD.WIDE R20, R188, 0x2, R4 ;  /* 0x00000002bc14a825 */ /* 0x012fe400078e0204 */
        /* <DEDUP_REMOVED lines=10> */
[CC--:B-1----:R-:W-:Y:S02]  /*12960*/  @!P1 LEA R20, P6, R216.reuse, R4.reuse, 0x1 ;  /* 0x00000004d8149211 */ /* 0x0c2fe400078c08ff */
[----:B------:R-:W-:Y:S02]  /*12970*/  SHF.R.S32.HI R9, RZ, 0x1f, R89 ;  /* 0x0000001fff097819 */ /* 0x000fe40000011459 */
[-C--:B------:R-:W-:Y:S02]  /*12980*/  @!P1 LEA.HI.X R21, R216, R5.reuse, R156, 0x1, P6 ;  /* 0x00000005d8159211 */ /* 0x080fe400030f0c9c */
[-C--:B--2---:R-:W-:Y:S02]  /*12990*/  @!P0 LEA R6, P5, R217, R4.reuse, 0x1 ;  /* 0x00000004d9068211 */ /* 0x084fe400078a08ff */
        /* <DEDUP_REMOVED lines=12> */
.L_x_4429:
[----:B------:R-:W-:Y:S05]  /*12a60*/  BSYNC B1 ;  /* 0x0000000000017941 */ /* 0x000fea0003800000 */
.L_x_4428:
[----:B------:R-:W-:Y:S01]  /*12a70*/  VIADD R3, R3, 0x20 ;  /* 0x0000002003037836 */ /* 0x000fe20000000000 */
[----:B---34-:R2:W3:Y:S04]  /*12a80*/  SHFL.IDX PT, R5, R87, 0x1, 0x181f ;  /* 0x00381f0057057f89 */ /* 0x0184e800000e0000 */
[----:B------:R-:W-:Y:S01]  /*12a90*/  ISETP.GE.AND P0, PT, R3, R82, PT ;  /* 0x000000520300720c */ /* 0x000fe20003f06270 */
[----:B-1----:R2:W1:-:S12]  /*12aa0*/  SHFL.IDX PT, R4, R86, 0x1, 0x181f ;  /* 0x00381f0056047f89 */ /* 0x00245800000e0000 */
[----:B--2---:R-:W-:Y:S05]  /*12ab0*/  @P0 BRA `(.L_x_4430) ;  /* 0x0000002800440947 */ /* 0x004fea0003800000 */
[-C--:B------:R-:W-:Y:S02]  /*12ac0*/  ISETP.GE.AND P5, PT, R219, R0.reuse, PT ;  /* 0x00000000db00720c */ /* 0x080fe40003fa6270 */
[-C--:B------:R-:W-:Y:S02]  /*12ad0*/  ISETP.GE.AND P6, PT, R188, R0.reuse, PT ;  /* 0x00000000bc00720c */ /* 0x080fe40003fc6270 */
[-C--:B------:R-:W-:Y:S02]  /*12ae0*/  ISETP.GE.AND P4, PT, R218, R0.reuse, PT ;  /* 0x00000000da00720c */ /* 0x080fe40003f86270 */
[-C--:B------:R-:W-:Y:S02]  /*12af0*/  ISETP.GE.AND P2, PT, R216, R0.reuse, PT ;  /* 0x00000000d800720c */ /* 0x080fe40003f46270 */
[----:B------:R-:W-:Y:S02]  /*12b00*/  ISETP.GE.AND P3, PT, R217, R0, PT ;  /* 0x00000000d900720c */ /* 0x000fe40003f66270 */
[----:B------:R-:W-:-:S03]  /*12b10*/  LOP3.LUT P0, RZ, R84, 0x40, RZ, 0xc0, !PT ;  /* 0x0000004054ff7812 */ /* 0x000fc6000780c0ff */
[C---:B-1---5:R-:W-:Y:S02]  /*12b20*/  @!P5 LEA R8, P1, R219.reuse, R4, 0x1 ;  /* 0x00000004db08d211 */ /* 0x062fe400078208ff */
[----:B---3--:R-:W-:Y:S02]  /*12b30*/  @!P6 IMAD.WIDE R6, R188, 0x2, R4 ;  /* 0x00000002bc06e825 */ /* 0x008fe400078e0204 */
[----:B------:R-:W-:Y:S02]  /*12b40*/  @!P5 LEA.HI.X R9, R219, R5, R159, 0x1, P1 ;  /* 0x00000005db09d211 */ /* 0x000fe400008f0c9f */
[----:B------:R-:W-:Y:S01]  /*12b50*/  ISETP.GE.AND P1, PT, R215, R0, PT ;  /* 0x00000000d700720c */ /* 0x000fe20003f26270 */
[----:B------:R1:W-:Y:S01]  /*12b60*/  @!P6 ST.E.128 desc[UR40][R6.64], R12 ;  /* 0x0000000c0600e985 */ /* 0x0003e2000c101d28 */
[----:B------:R-:W-:-:S03]  /*12b70*/  SHF.R.S32.HI R0, RZ, 0x1f, R83 ;  /* 0x0000001fff007819 */ /* 0x000fc60000011453 */
[----:B------:R2:W-:Y:S01]  /*12b80*/  @!P5 ST.E.128 desc[UR40][R8.64], R28 ;  /* 0x0000001c0800d985 */ /* 0x0005e2000c101d28 */
[----:B-1----:R-:W-:-:S04]  /*12b90*/  @!P4 LEA R6, P6, R218, R4, 0x1 ;  /* 0x00000004da06c211 */ /* 0x002fc800078c08ff */
[-C--:B------:R-:W-:Y:S02]  /*12ba0*/  @!P4 LEA.HI.X R7, R218, R5.reuse, R158, 0x1, P6 ;  /* 0x00000005da07c211 */ /* 0x080fe400030f0c9e */
[CC--:B------:R-:W-:Y:S02]  /*12bb0*/  @!P2 LEA R10, P6, R216.reuse, R4.reuse, 0x1 ;  /* 0x00000004d80aa211 */ /* 0x0c0fe400078c08ff */
[CC--:B--2---:R-:W-:Y:S01]  /*12bc0*/  @!P3 LEA R8, P5, R217.reuse, R4.reuse, 0x1 ;  /* 0x00000004d908b211 */ /* 0x0c4fe200078a08ff */
        /* <DEDUP_REMOVED lines=18> */
.L_x_4427:
[----:B------:R-:W4:Y:S01]  /*12cf0*/  LDL R10, [R1+0x7c] ;  /* 0x00007c00010a7983 */ /* 0x000f220000100800 */
[----:B-1-3--:R-:W1:Y:S01]  /*12d00*/  LDC R9, c[0x0][0xce8] ;  /* 0x00033a00ff097b82 */ /* 0x00ae620000000800 */
[----:B------:R-:W-:Y:S01]  /*12d10*/  ULDC.64 UR4, c[0x0][0xc08] ;  /* 0x0003020000047ab9 */ /* 0x000fe20000000a00 */
[----:B------:R-:W-:Y:S01]  /*12d20*/  IMAD R11, R212, 0x40, R191 ;  /* 0x00000040d40b7824 */ /* 0x000fe200078e02bf */
[----:B------:R-:W-:Y:S01]  /*12d30*/  BSSY B1, `(.L_x_4431) ;  /* 0x00000f0000017945 */ /* 0x000fe20003800000 */
[----:B------:R-:W-:Y:S01]  /*12d40*/  IMAD R3, R5, UR4, RZ ;  /* 0x0000000405037c24 */ /* 0x000fe2000f8e02ff */
[----:B------:R-:W-:Y:S01]  /*12d50*/  SHF.R.S32.HI R21, RZ, 0x1f, R222 ;  /* 0x0000001fff157819 */ /* 0x000fe200000114de */
[C---:B------:R-:W-:Y:S01]  /*12d60*/  IMAD.WIDE.U32 R6, R0.reuse, UR4, RZ ;  /* 0x0000000400067c25 */ /* 0x040fe2000f8e00ff */
[----:B--2---:R-:W-:Y:S02]  /*12d70*/  SHF.R.S32.HI R152, RZ, 0x1f, R223 ;  /* 0x0000001fff987819 */ /* 0x004fe400000114df */
        /* <DEDUP_REMOVED lines=14> */
[----:B-1----:R-:W-:Y:S01]  /*12e60*/  ISETP.NE.AND P0, PT, R9, 0x1, PT ;  /* 0x000000010900780c */ /* 0x002fe20003f05270 */
        /* <DEDUP_REMOVED lines=18> */
[----:B------:R-:W2:Y:S01]  /*12f90*/  @P0 LDC R0, c[0x0][0xcf0] ;  /* 0x00033c00ff000b82 */ /* 0x000ea20000000800 */
        /* <DEDUP_REMOVED lines=44> */
[----:B----4-:R-:W-:-:S04]  /*13260*/  IMAD R3, R212, 0x40, R10 ;  /* 0x00000040d4037824 */ /* 0x010fc800078e020a */
[----:B-1----:R-:W-:-:S04]  /*13270*/  @P0 IMAD.HI.U32 R8, R3, R8, RZ ;  /* 0x0000000803080227 */ /* 0x002fc800078e00ff */
[----:B------:R-:W-:Y:S01]  /*13280*/  IMAD.MOV.U32 R5, RZ, RZ, R3 ;  /* 0x000000ffff057224 */ /* 0x000fe200078e0003 */
[----:B--2---:R-:W-:-:S05]  /*13290*/  @P0 SHF.R.U32.HI R5, RZ, R0, R8 ;  /* 0x00000000ff050219 */ /* 0x004fca0000011608 */
        /* <DEDUP_REMOVED lines=153> */
.L_x_4432:
[----:B------:R-:W-:Y:S05]  /*13c30*/  BSYNC B1 ;  /* 0x0000000000017941 */ /* 0x000fea0003800000 */
.L_x_4431:
        /* <DEDUP_REMOVED lines=33> */
[C---:B----4-:R-:W-:Y:S01]  /*13e50*/  @!P5 LEA R8, P6, R199.reuse, R24, 0x2 ;  /* 0x00000018c708d211 */ /* 0x050fe200078c10ff */
[----:B------:R1:W-:Y:S01]  /*13e60*/  @!P4 ST.E.64 desc[UR40][R6.64], R46 ;  /* 0x0000002e0600c985 */ /* 0x0003e2000c101b28 */
[----:B------:R-:W-:Y:S02]  /*13e70*/  ISETP.GE.AND P3, PT, R180, UR4, PT ;  /* 0x00000004b4007c0c */ /* 0x000fe4000bf66270 */
[----:B------:R-:W-:-:S02]  /*13e80*/  @!P5 LEA.HI.X R9, R199, R20, R200, 0x2, P6 ;  /* 0x00000014c709d211 */ /* 0x000fc400030f14c8 */
[----:B------:R-:W-:-:S03]  /*13e90*/  ISETP.GE.AND P4, PT, R178, UR4, PT ;  /* 0x00000004b2007c0c */ /* 0x000fc6000bf86270 */
[----:B------:R4:W-:Y:S01]  /*13ea0*/  @!P5 ST.E.64 desc[UR40][R8.64], R50 ;  /* 0x000000320800d985 */ /* 0x0009e2000c101b28 */
[CC--:B0-----:R-:W-:Y:S02]  /*13eb0*/  @!P0 LEA R4, P6, R197.reuse, R24.reuse, 0x2 ;  /* 0x00000018c5048211 */ /* 0x0c1fe400078c10ff */
[C---:B-1----:R-:W-:Y:S02]  /*13ec0*/  @!P1 LEA R6, P5, R192.reuse, R24, 0x2 ;  /* 0x00000018c0069211 */ /* 0x042fe400078a10ff */
        /* <DEDUP_REMOVED lines=24> */
[-C--:B-1----:R-:W-:Y:S01]  /*14050*/  @!P1 LEA R6, P3, R172, R24.reuse, 0x2 ;  /* 0x00000018ac069211 */ /* 0x082fe200078610ff */
        /* <DEDUP_REMOVED lines=70> */
.L_x_4424:
[----:B------:R-:W-:Y:S01]  /*144c0*/  ULDC.64 UR6, c[0x0][0xd08] ;  /* 0x0003420000067ab9 */ /* 0x000fe20000000a00 */
[----:B------:R-:W-:Y:S01]  /*144d0*/  ULDC.64 UR4, c[0x0][0xd00] ;  /* 0x0003400000047ab9 */ /* 0x000fe20000000a00 */
[----:B------:R-:W-:Y:S01]  /*144e0*/  ISETP.NE.U32.AND P1, PT, RZ, UR6, PT ;  /* 0x00000006ff007c0c */ /* 0x000fe2000bf25070 */
[----:B------:R-:W-:Y:S01]  /*144f0*/  IMAD.MOV.U32 R3, RZ, RZ, RZ ;  /* 0x000000ffff037224 */ /* 0x000fe200078e00ff */
[----:B------:R-:W-:Y:S02]  /*14500*/  ISETP.NE.U32.AND P0, PT, RZ, UR4, PT ;  /* 0x00000004ff007c0c */ /* 0x000fe4000bf05070 */
[----:B------:R-:W-:Y:S02]  /*14510*/  ISETP.NE.AND.EX P1, PT, RZ, UR7, PT, P1 ;  /* 0x00000007ff007c0c */ /* 0x000fe4000bf25310 */
[----:B-1----:R-:W-:Y:S02]  /*14520*/  IADD3 R4, P2, R213, UR4, RZ ;  /* 0x00000004d5047c10 */ /* 0x002fe4000ff5e0ff */
        /* <DEDUP_REMOVED lines=9> */
[----:B------:R-:W3:-:S12]  /*145c0*/  S2R R8, SR_TID.X ;  /* 0x0000000000087919 */ /* 0x000ed80000002100 */
[----:B------:R-:W4:Y:S01]  /*145d0*/  @!P2 LDC R211, c[0x0][0xbd4] ;  /* 0x0002f500ffd3ab82 */ /* 0x000f220000000800 */
[----:B---3--:R-:W-:Y:S01]  /*145e0*/  VIADD R30, R8, 0xffffff80 ;  /* 0xffffff80081e7836 */ /* 0x008fe20000000000 */
[----:B----4-:R-:W-:-:S04]  /*145f0*/  ISETP.GT.AND P2, PT, R211, 0x1, PT ;  /* 0x00000001d300780c */ /* 0x010fc80003f44270 */
[----:B------:R-:W-:Y:S01]  /*14600*/  ISETP.GT.AND P3, PT, R30, 0x3f, PT ;  /* 0x0000003f1e00780c */ /* 0x000fe20003f64270 */
[----:B-1----:R-:W-:-:S12]  /*14610*/  @P1 BRA `(.L_x_4433) ;  /* 0x0000000000101947 */ /* 0x002fd80003800000 */
[----:B------:R-:W-:Y:S05]  /*14620*/  @!P0 BRA `(.L_x_4433) ;  /* 0x00000000000c8947 */ /* 0x000fea0003800000 */
[----:B------:R-:W3:Y:S04]  /*14630*/  LDG.E R7, desc[UR40][R4.64] ;  /* 0x0000002804077981 */ /* 0x000ee8000c1e1900 */
[----:B-----5:R-:W3:Y:S02]  /*14640*/  LDG.E R0, desc[UR40][R4.64+0x4] ;  /* 0x0000042804007981 */ /* 0x020ee4000c1e1900 */
[----:B---3--:R-:W-:-:S07]  /*14650*/  IMAD.IADD R0, R0, 0x1, -R7 ;  /* 0x0000000100007824 */ /* 0x008fce00078e0a07 */
.L_x_4433:
[----:B------:R-:W3:Y:S01]  /*14660*/  LDL.LU R4, [R1+0x3c] ;  /* 0x00003c0001047983 */ /* 0x000ee20000300800 */
[----:B------:R-:W-:Y:S01]  /*14670*/  BSSY B1, `(.L_x_4434) ;  /* 0x0000037000017945 */ /* 0x000fe20003800000 */
[----:B------:R-:W-:Y:S02]  /*14680*/  SEL R27, R210, RZ, !P0 ;  /* 0x000000ffd21b7207 */ /* 0x000fe40004000000 */
[----:B-----5:R-:W-:Y:S02]  /*14690*/  SHF.R.S32.HI R26, RZ, 0x1f, R3 ;  /* 0x0000001fff1a7819 */ /* 0x020fe40000011403 */
[----:B---3--:R-:W-:Y:S01]  /*146a0*/  SEL R28, R4, RZ, !P0 ;  /* 0x000000ff041c7207 */ /* 0x008fe20004000000 */
[----:B------:R-:W-:Y:S06]  /*146b0*/  @P3 BRA `(.L_x_4435) ;  /* 0x0000000000c83947 */ /* 0x000fec0003800000 */
[----:B------:R-:W1:Y:S01]  /*146c0*/  S2R R5, SR_TID.X ;  /* 0x0000000000057919 */ /* 0x000e620000002100 */
[----:B------:R-:W3:Y:S01]  /*146d0*/  LDC R31, c[0x0][0xce8] ;  /* 0x00033a00ff1f7b82 */ /* 0x000ee20000000800 */
[----:B-1----:R-:W-:Y:S02]  /*146e0*/  IMAD R4, R212, 0x40, R5 ;  /* 0x00000040d4047824 */ /* 0x002fe400078e0205 */
[----:B---3--:R-:W-:Y:S02]  /*146f0*/  IMAD R5, R0, R31, RZ ;  /* 0x0000001f00057224 */ /* 0x008fe400078e02ff */
[----:B------:R-:W-:-:S05]  /*14700*/  VIADD R29, R4, 0xffffff80 ;  /* 0xffffff80041d7836 */ /* 0x000fca0000000000 */
        /* <DEDUP_REMOVED lines=13> */
[----:B------:R-:W2:Y:S08]  /*147e0*/  @P1 LDC R20, c[0x0][0xcec] ;  /* 0x00033b00ff141b82 */ /* 0x000eb00000000800 */
[----:B------:R-:W5:Y:S01]  /*147f0*/  @P1 LDC R33, c[0x0][0xcf0] ;  /* 0x00033c00ff211b82 */ /* 0x000f620000000800 */
[----:B---3--:R-:W-:-:S07]  /*14800*/  IMAD R11, R11, R27, RZ ;  /* 0x0000001b0b0b7224 */ /* 0x008fce00078e02ff */
[----:B-1----:R-:W1:Y:S01]  /*14810*/  @!P0 LDC R4, c[0x0][0xc50] ;  /* 0x00031400ff048b82 */ /* 0x002e620000000800 */
        /* <DEDUP_REMOVED lines=26> */
[----:B--2---:R-:W-:-:S05]  /*149c0*/  LEA.HI.X R5, R8, R5, R6, 0x2, P0 ;  /* 0x0000000508057211 */ /* 0x004fca00000f1406 */
[----:B------:R1:W-:Y:S02]  /*149d0*/  STG.E desc[UR40][R4.64], R7 ;  /* 0x0000000704007986 */ /* 0x0003e4000c101928 */
.L_x_4435:
[----:B------:R-:W-:Y:S05]  /*149e0*/  BSYNC B1 ;  /* 0x0000000000017941 */ /* 0x000fea0003800000 */
.L_x_4434:
[----:B------:R-:W-:Y:S05]  /*149f0*/  @P2 BRA `(.L_x_4430) ;  /* 0x0000000800742947 */ /* 0x000fea0003800000 */
[----:B------:R-:W3:Y:S01]  /*14a00*/  LDC R9, c[0x0][0xce8] ;  /* 0x00033a00ff097b82 */ /* 0x000ee20000000800 */
[----:B------:R-:W-:Y:S01]  /*14a10*/  ULDC.64 UR4, c[0x0][0xba0] ;  /* 0x0002e80000047ab9 */ /* 0x000fe20000000a00 */
[----:B-1----:R-:W-:Y:S01]  /*14a20*/  SHF.R.S32.HI R7, RZ, 0x1f, R30 ;  /* 0x0000001fff077819 */ /* 0x002fe2000001141e */
[----:B------:R-:W-:Y:S01]  /*14a30*/  IMAD R6, R26, UR4, RZ ;  /* 0x000000041a067c24 */ /* 0x000fe2000f8e02ff */
[----:B------:R-:W-:Y:S01]  /*14a40*/  BSSY B1, `(.L_x_4436) ;  /* 0x0000074000017945 */ /* 0x000fe20003800000 */
[----:B------:R-:W-:Y:S01]  /*14a50*/  IMAD.WIDE.U32 R4, R3, UR4, RZ ;  /* 0x0000000403047c25 */ /* 0x000fe2000f8e00ff */
[----:B------:R-:W-:Y:S02]  /*14a60*/  LEA.HI R7, R7, R30, RZ, 0x3 ;  /* 0x0000001e07077211 */ /* 0x000fe400078f18ff */
[----:B------:R-:W1:Y:S01]  /*14a70*/  LDC R21, c[0x0][0xbc8] ;  /* 0x0002f200ff157b82 */ /* 0x000e620000000800 */
        /* <DEDUP_REMOVED lines=18> */
[----:B------:R-:W-:Y:S01]  /*14ba0*/  VIADD R29, R188, 0x1c0 ;  /* 0x000001c0bc1d7836 */ /* 0x000fe20000000000 */
[----:B------:R-:W-:Y:S01]  /*14bb0*/  SHF.R.S32.HI R30, RZ, 0x1f, R31 ;  /* 0x0000001fff1e7819 */ /* 0x000fe2000001141f */
[----:B------:R-:W-:Y:S02]  /*14bc0*/  IMAD R8, R212, 0x40, R7 ;  /* 0x00000040d4087824 */ /* 0x000fe400078e0207 */
[----:B------:R-:W-:Y:S01]  /*14bd0*/  IMAD R3, R28, UR4, RZ ;  /* 0x000000041c037c24 */ /* 0x000fe2000f8e02ff */
[-C--:B-1----:R-:W-:Y:S01]  /*14be0*/  ISETP.GE.AND P1, PT, R219, R21.reuse, PT ;  /* 0x00000015db00720c */ /* 0x082fe20003f26270 */
[----:B------:R-:W-:Y:S01]  /*14bf0*/  IMAD.WIDE.U32 R4, R27, UR4, R4 ;  /* 0x000000041b047c25 */ /* 0x000fe2000f8e0004 */
[----:B------:R-:W-:-:S02]  /*14c00*/  ISETP.GE.AND P2, PT, R188, R21, PT ;  /* 0x00000015bc00720c */ /* 0x000fc40003f46270 */
[----:B------:R-:W-:Y:S01]  /*14c10*/  SHF.R.S32.HI R28, RZ, 0x1f, R29 ;  /* 0x0000001fff1c7819 */ /* 0x000fe2000001141d */
[----:B------:R-:W1:Y:S01]  /*14c20*/  @P0 LDC R11, c[0x0][0xcec] ;  /* 0x00033b00ff0b0b82 */ /* 0x000e620000000800 */
[----:B------:R-:W-:Y:S01]  /*14c30*/  IMAD R7, R27, UR5, R3 ;  /* 0x000000051b077c24 */ /* 0x000fe2000f8e0203 */
[----:B------:R-:W-:Y:S01]  /*14c40*/  ULDC.64 UR4, c[0x0][0xbe0] ;  /* 0x0002f80000047ab9 */ /* 0x000fe20000000a00 */
[----:B------:R-:W-:Y:S02]  /*14c50*/  IMAD.MOV.U32 R3, RZ, RZ, R8 ;  /* 0x000000ffff037224 */ /* 0x000fe400078e0008 */
[----:B------:R-:W-:Y:S02]  /*14c60*/  IMAD.IADD R5, R5, 0x1, R7 ;  /* 0x0000000105057824 */ /* 0x000fe400078e0207 */
[----:B------:R-:W-:Y:S01]  /*14c70*/  IMAD R27, R0, R9, RZ ;  /* 0x00000009001b7224 */ /* 0x000fe200078e02ff */
[----:B------:R-:W3:Y:S01]  /*14c80*/  @P0 LDC R13, c[0x0][0xcf0] ;  /* 0x00033c00ff0d0b82 */ /* 0x000ee20000000800 */
[----:B------:R-:W-:-:S02]  /*14c90*/  SEL R0, RZ, 0x1, P2 ;  /* 0x00000001ff007807 */ /* 0x000fc40001000000 */
[----:B------:R-:W-:Y:S01]  /*14ca0*/  ISETP.GE.AND P2, PT, R29, R21, PT ;  /* 0x000000151d00720c */ /* 0x000fe20003f46270 */
[----:B-1----:R-:W-:-:S05]  /*14cb0*/  @P0 IMAD.HI.U32 R6, R8, R11, RZ ;  /* 0x0000000b08060227 */ /* 0x002fca00078e00ff */
        /* <DEDUP_REMOVED lines=76> */
.L_x_4437:
[----:B------:R-:W-:Y:S05]  /*15180*/  BSYNC B1 ;  /* 0x0000000000017941 */ /* 0x000fea0003800000 */
.L_x_4436:
        /* <DEDUP_REMOVED lines=28> */
[-C--:B-1----:R-:W-:Y:S01]  /*15350*/  @P4 LEA R20, P6, R29, R4.reuse, 0x1 ;  /* 0x000000041d144211 */ /* 0x082fe200078c08ff */
[----:B------:R4:W-:Y:S01]  /*15360*/  @!P3 ST.E.128 desc[UR40][R6.64], RZ ;  /* 0x000000ff0600b985 */ /* 0x0009e2000c101d28 */
[----:B------:R-:W-:-:S02]  /*15370*/  @!P5 LEA R4, P0, R215, R4, 0x1 ;  /* 0x00000004d704d211 */ /* 0x000fc400078008ff */
[-C--:B------:R-:W-:Y:S02]  /*15380*/  @P4 LEA.HI.X R21, R29, R5.reuse, R28, 0x1, P6 ;  /* 0x000000051d154211 */ /* 0x080fe400030f0c1c */
[----:B------:R-:W-:-:S05]  /*15390*/  @!P5 LEA.HI.X R5, R215, R5, R32, 0x1, P0 ;  /* 0x00000005d705d211 */ /* 0x000fca00000f0c20 */
[----:B------:R4:W-:Y:S04]  /*153a0*/  @!P5 ST.E.128 desc[UR40][R4.64], RZ ;  /* 0x000000ff0400d985 */ /* 0x0009e8000c101d28 */
[----:B------:R4:W-:Y:S04]  /*153b0*/  @P2 ST.E.128 desc[UR40][R14.64], RZ ;  /* 0x000000ff0e002985 */ /* 0x0009e8000c101d28 */
[----:B------:R4:W-:Y:S02]  /*153c0*/  @P4 ST.E.128 desc[UR40][R20.64], RZ ;  /* 0x000000ff14004985 */ /* 0x0009e4000c101d28 */
.L_x_4430:
[----:B------:R-:W-:Y:S05]  /*153d0*/  BSYNC B0 ;  /* 0x0000000000007941 */ /* 0x000fea0003800000 */
.L_x_4423:
[----:B------:R-:W-:Y:S02]  /*153e0*/  ULDC UR4, c[0x0][0xd3c] ;  /* 0x00034f0000047ab9 */ /* 0x000fe40000000800 */
[----:B--2---:R-:W-:-:S13]  /*153f0*/  ISETP.GE.AND P0, PT, R155, UR4, PT ;  /* 0x000000049b007c0c */ /* 0x004fda000bf06270 */
[----:B------:R-:W-:Y:S05]  /*15400*/  @!P0 BRA `(.L_x_4438) ;  /* 0xfffffec000808947 */ /* 0x000fea000383ffff */
[----:B------:R-:W-:Y:S05]  /*15410*/  BRA `(.L_x_4316) ;  /* 0x000000a0005c7947 */ /* 0x000fea0003800000 */
.L_x_4314:
[----:B------:R-:W-:-:S08]  /*15420*/  NOP ;  /* 0x0000000000007918 */ /* 0x000fd00000000000 */
[----:B------:R-:W0:-:S00]  /*15430*/  USETMAXREG.DEALLOC.CTAPOOL 0x18 ;  /* 0x00000018000079c8 */ /* 0x000e0000080e0500 */
        /* <DEDUP_REMOVED lines=18> */
.L_x_4439:
        /* <DEDUP_REMOVED lines=43> */
.L_x_4443:
        /* <DEDUP_REMOVED lines=38> */
.L_x_4441:
        /* <DEDUP_REMOVED lines=20> */
.L_x_4444:
        /* <DEDUP_REMOVED lines=54> */
.L_x_4442:
[----:B------:R-:W-:Y:S01]  /*15f10*/  IMAD.U32 R2, RZ, RZ, UR6 ;  /* 0x00000006ff027e24 */ /* 0x000fe2000f8e00ff */
[----:B------:R0:W-:Y:S04]  /*15f20*/  STL [R1+0x4], RZ ;  /* 0x000004ff01007387 */ /* 0x0001e80000100800 */
[----:B------:R0:W-:Y:S04]  /*15f30*/  STL [R1+0x8], RZ ;  /* 0x000008ff01007387 */ /* 0x0001e80000100800 */
[----:B------:R0:W-:Y:S02]  /*15f40*/  STL [R1], R2 ;  /* 0x0000000201007387 */ /* 0x0001e40000100800 */
.L_x_4445:
        /* <DEDUP_REMOVED lines=10> */
.L_x_4440:
        /* <DEDUP_REMOVED lines=15> */
[----:B0-----:R-:W-:Y:S01]  /*160e0*/  IMAD.SHL.U32 R2, R4, 0x8, RZ ;  /* 0x0000000804027824 */ /* 0x001fe200078e00ff */
[----:B------:R-:W-:Y:S01]  /*160f0*/  LOP3.LUT R0, R0, 0x38, RZ, 0xc0, !PT ;  /* 0x0000003800007812 */ /* 0x000fe200078ec0ff */
[----:B------:R-:W-:Y:S01]  /*16100*/  ULDC.64 UR38, c[0x0][0x198] ;  /* 0x0000660000267ab9 */ /* 0x000fe20000000a00 */
[----:B------:R-:W-:Y:S01]  /*16110*/  LOP3.LUT R3, R3, 0x38, R6, 0x78, !PT ;  /* 0x0000003803037812 */ /* 0x000fe200078e7806 */
[----:B------:R-:W-:Y:S01]  /*16120*/  IMAD.SHL.U32 R6, R6, 0x10, RZ ;  /* 0x0000001006067824 */ /* 0x000fe200078e00ff */
[----:B------:R-:W-:-:S02]  /*16130*/  ULDC UR36, c[0x0][0xc] ;  /* 0x0000030000247ab9 */ /* 0x000fc40000000800 */
        /* <DEDUP_REMOVED lines=11> */
[----:B------:R-:W-:Y:S01]  /*161f0*/  STL [R1+0x20], R2 ;  /* 0x0000200201007387 */ /* 0x000fe20000100800 */
[----:B0-----:R-:W-:-:S03]  /*16200*/  LOP3.LUT R3, R0, 0x80, RZ, 0xfc, !PT ;  /* 0x0000008000037812 */ /* 0x001fc600078efcff */
[----:B------:R-:W-:Y:S01]  /*16210*/  STL [R1+0x10], RZ ;  /* 0x000010ff01007387 */ /* 0x000fe20000100800 */
[----:B------:R-:W-:-:S03]  /*16220*/  LOP3.LUT R3, R0, 0x140, RZ, 0xfc, !PT ;  /* 0x0000014000037812 */ /* 0x000fc600078efcff */
[----:B------:R0:W-:Y:S02]  /*16230*/  STL [R1+0x1c], R2 ;  /* 0x00001c0201007387 */ /* 0x0001e40000100800 */
[C---:B0-----:R-:W-:Y:S02]  /*16240*/  LOP3.LUT R2, R0.reuse, 0xc0, RZ, 0xfc, !PT ;  /* 0x000000c000027812 */ /* 0x041fe400078efcff */
[C---:B------:R-:W-:Y:S02]  /*16250*/  LOP3.LUT R2, R0.reuse, 0x180, RZ, 0xfc, !PT ;  /* 0x0000018000027812 */ /* 0x040fe400078efcff */
[----:B------:R-:W-:-:S07]  /*16260*/  LOP3.LUT R0, R0, 0x1c0, RZ, 0xfc, !PT ;  /* 0x000001c000007812 */ /* 0x000fce00078efcff */
.L_x_4618:
[----:B------:R-:W2:Y:S01]  /*16270*/  LDL R0, [R1+0xc] ;  /* 0x00000c0001007983 */ /* 0x000ea20000100800 */
[----:B------:R-:W2:Y:S01]  /*16280*/  LDC.64 R2, c[0x0][0xd88] ;  /* 0x00036200ff027b82 */ /* 0x000ea20000000a00 */
[----:B------:R-:W-:Y:S05]  /*16290*/  YIELD ;  /* 0x0000000000007946 */ /* 0x000fea0003800000 */
[----:B------:R-:W-:Y:S01]  /*162a0*/  ULDC.64 UR4, c[0x0][0xb20] ;  /* 0x0002c80000047ab9 */ /* 0x000fe20000000a00 */
[----:B-1----:R-:W-:Y:S02]  /*162b0*/  CS2R R8, SRZ ;  /* 0x0000000000087805 */ /* 0x002fe4000001ff00 */
[----:B------:R-:W-:Y:S01]  /*162c0*/  ISETP.NE.U32.AND P0, PT, RZ, UR4, PT ;  /* 0x00000004ff007c0c */ /* 0x000fe2000bf05070 */
[----:B------:R-:W-:Y:S01]  /*162d0*/  ULDC.64 UR10, c[0x0][0xb10] ;  /* 0x0002c400000a7ab9 */ /* 0x000fe20000000a00 */
[----:B------:R-:W-:Y:S01]  /*162e0*/  ULDC.64 UR8, c[0x0][0xb08] ;  /* 0x0002c20000087ab9 */ /* 0x000fe20000000a00 */
[----:B------:R-:W-:Y:S01]  /*162f0*/  ULDC.64 UR6, c[0x0][0xb00] ;  /* 0x0002c00000067ab9 */ /* 0x000fe20000000a00 */
[----:B--2---:R-:W-:-:S05]  /*16300*/  IMAD.WIDE R2, R0, 0x4, R2 ;  /* 0x0000000400027825 */ /* 0x004fca00078e0202 */
[----:B------:R-:W2:Y:S01]  /*16310*/  LDG.E R13, desc[UR40][R2.64] ;  /* 0x00000028020d7981 */ /* 0x000ea2000c1e1900 */
[----:B------:R-:W-:Y:S01]  /*16320*/  ISETP.NE.AND.EX P0, PT, RZ, UR5, PT, P0 ;  /* 0x00000005ff007c0c */ /* 0x000fe2000bf05300 */
[----:B------:R-:W-:Y:S01]  /*16330*/  IMAD.MOV.U32 R0, RZ, RZ, RZ ;  /* 0x000000ffff007224 */ /* 0x000fe200078e00ff */
[----:B0-2---:R-:W-:Y:S01]  /*16340*/  SHF.R.S32.HI R4, RZ, 0x1f, R13 ;  /* 0x0000001fff047819 */ /* 0x005fe2000001140d */
[----:B------:R-:W-:-:S10]  /*16350*/  IMAD.SHL.U32 R17, R13, 0x4, RZ ;  /* 0x000000040d117824 */ /* 0x000fd400078e00ff */
[C---:B------:R-:W-:Y:S01]  /*16360*/  @P0 LEA R2, P1, R13.reuse, UR4, 0x2 ;  /* 0x000000040d020c11 */ /* 0x040fe2000f8210ff */
[----:B------:R-:W-:Y:S03]  /*16370*/  STL [R1+0x30], R13 ;  /* 0x0000300d01007387 */ /* 0x000fe60000100800 */
[C-C-:B------:R-:W-:Y:S01]  /*16380*/  @P0 LEA.HI.X R3, R13.reuse, UR5, R4.reuse, 0x2, P1 ;  /* 0x000000050d030c11 */ /* 0x140fe200088f1404 */
[----:B------:R-:W-:Y:S01]  /*16390*/  ULDC.64 UR4, c[0x0][0xaf8] ;  /* 0x0002be0000047ab9 */ /* 0x000fe20000000a00 */
[----:B---3--:R-:W-:Y:S01]  /*163a0*/  SHF.L.U64.HI R14, R13, 0x2, R4 ;  /* 0x000000020d0e7819 */ /* 0x008fe20000010204 */
        /* <DEDUP_REMOVED lines=8> */
[----:B------:R-:W-:Y:S02]  /*16430*/  ISETP.NE.U32.AND P2, PT, RZ, UR8, PT ;  /* 0x00000008ff007c0c */ /* 0x000fe4000bf45070 */
[C---:B------:R-:W-:Y:S02]  /*16440*/  IADD3 R6, P5, R17.reuse, UR6, RZ ;  /* 0x0000000611067c10 */ /* 0x040fe4000ffbe0ff */
[----:B-1----:R-:W-:-:S02]  /*16450*/  IADD3 R2, P4, R17, UR4, RZ ;  /* 0x0000000411027c10 */ /* 0x002fc4000ff9e0ff */
[----:B------:R-:W-:Y:S02]  /*16460*/  ISETP.NE.AND.EX P3, PT, RZ, UR11, PT, P3 ;  /* 0x0000000bff007c0c */ /* 0x000fe4000bf65330 */
[C---:B------:R-:W-:Y:S02]  /*16470*/  IADD3.X R3, R14.reuse, UR5, RZ, P4, !PT ;  /* 0x000000050e037c10 */ /* 0x040fe4000a7fe4ff */
[----:B0-----:R-:W-:Y:S02]  /*16480*/  IADD3 R4, P4, R17, UR8, RZ ;  /* 0x0000000811047c10 */ /* 0x001fe4000ff9e0ff */
        /* <DEDUP_REMOVED lines=30> */
.L_x_4447:
        /* <DEDUP_REMOVED lines=17> */
.L_x_4448:
[----:B------:R-:W-:Y:S05]  /*16780*/  @!P0 BRA `(.L_x_4449) ;  /* 0x00000000000c8947 */ /* 0x000fea0003800000 */
[----:B------:R-:W2:Y:S04]  /*16790*/  LDG.E R8, desc[UR40][R6.64] ;  /* 0x0000002806087981 */ /* 0x000ea8000c1e1900 */
[----:B------:R-:W2:Y:S02]  /*167a0*/  LDG.E R6, desc[UR40][R6.64+0x4] ;  /* 0x0000042806067981 */ /* 0x000ea4000c1e1900 */
[----:B--2---:R-:W-:-:S07]  /*167b0*/  IMAD.IADD R8, R6, 0x1, -R8 ;  /* 0x0000000106087824 */ /* 0x004fce00078e0a08 */
.L_x_4449:
[----:B-----5:R-:W-:Y:S02]  /*167c0*/  IMAD.IADD R6, R8, 0x1, -R0 ;  /* 0x0000000108067824 */ /* 0x020fe400078e0a00 */
[----:B------:R-:W2:Y:S04]  /*167d0*/  @P2 LDG.E R0, desc[UR40][R4.64] ;  /* 0x0000002804002981 */ /* 0x000ea8000c1e1900 */
[----:B------:R-:W2:Y:S01]  /*167e0*/  @P2 LDG.E R4, desc[UR40][R4.64+0x4] ;  /* 0x0000042804042981 */ /* 0x000ea2000c1e1900 */
[----:B------:R-:W-:Y:S01]  /*167f0*/  LOP3.LUT R14, R10, 0xff, RZ, 0xc0, !PT ;  /* 0x000000ff0a0e7812 */ /* 0x000fe200078ec0ff */
[----:B------:R-:W-:Y:S01]  /*16800*/  BSSY B0, `(.L_x_4450) ;  /* 0x000002a000007945 */ /* 0x000fe20003800000 */
[----:B------:R-:W-:-:S03]  /*16810*/  SHF.R.U32.HI R10, RZ, 0x10, R10 ;  /* 0x00000010ff0a7819 */ /* 0x000fc6000001160a */
[----:B------:R3:W-:Y:S01]  /*16820*/  STL [R1+0x70], R14 ;  /* 0x0000700e01007387 */ /* 0x0007e20000100800 */
[----:B--2---:R-:W-:-:S04]  /*16830*/  @P2 IMAD.IADD R11, R4, 0x1, -R0 ;  /* 0x00000001040b2824 */ /* 0x004fc800078e0a00 */
[----:B01----:R-:W-:-:S04]  /*16840*/  IMAD.IADD R2, R6, 0x1, R11 ;  /* 0x0000000106027824 */ /* 0x003fc800078e020b */
[C---:B------:R-:W-:Y:S01]  /*16850*/  VIADD R0, R2.reuse, 0x3f ;  /* 0x0000003f02007836 */ /* 0x040fe20000000000 */
[----:B------:R-:W-:-:S04]  /*16860*/  ISETP.GE.AND P1, PT, R2, 0x1, PT ;  /* 0x000000010200780c */ /* 0x000fc80003f26270 */
[----:B------:R-:W-:-:S04]  /*16870*/  SHF.R.S32.HI R2, RZ, 0x1f, R0 ;  /* 0x0000001fff027819 */ /* 0x000fc80000011400 */
[----:B------:R-:W-:-:S04]  /*16880*/  LEA.HI R0, R2, R0, RZ, 0x6 ;  /* 0x0000000002007211 */ /* 0x000fc800078f30ff */
[----:B------:R-:W-:Y:S01]  /*16890*/  SHF.R.S32.HI R12, RZ, 0x6, R0 ;  /* 0x00000006ff0c7819 */ /* 0x000fe20000011400 */
[----:B------:R-:W-:-:S04]  /*168a0*/  IMAD.MOV.U32 R0, RZ, RZ, RZ ;  /* 0x000000ffff007224 */ /* 0x000fc800078e00ff */
[----:B------:R3:W-:Y:S01]  /*168b0*/  STL [R1+0x40], R12 ;  /* 0x0000400c01007387 */ /* 0x0007e20000100800 */
[----:B------:R-:W-:Y:S05]  /*168c0*/  @!P1 BRA `(.L_x_4451) ;  /* 0x0000000000749947 */ /* 0x000fea0003800000 */
        /* <DEDUP_REMOVED lines=29> */
.L_x_4451:
[----:B------:R-:W-:Y:S05]  /*16aa0*/  BSYNC B0 ;  /* 0x0000000000007941 */ /* 0x000fea0003800000 */
.L_x_4450:
[-C--:B------:R-:W-:Y:S01]  /*16ab0*/  IMAD R2, R14, R0.reuse, RZ ;  /* 0x000000000e027224 */ /* 0x080fe200078e02ff */
[----:B------:R-:W-:Y:S04]  /*16ac0*/  BSSY B0, `(.L_x_4452) ;  /* 0x00001b8000007945 */ /* 0x000fe80003800000 */
[C---:B------:R-:W-:Y:S01]  /*16ad0*/  VIADDMNMX R0, R2.reuse, R0, R12, PT ;  /* 0x0000000002007246 */ /* 0x040fe2000380010c */
[----:B------:R-:W-:-:S04]  /*16ae0*/  IMAD R2, R2, 0x40, -R6 ;  /* 0x0000004002027824 */ /* 0x000fc800078e0a06 */
[----:B------:R-:W-:Y:S01]  /*16af0*/  IMAD R6, R0, 0x40, -R6 ;  /* 0x0000004000067824 */ /* 0x000fe200078e0a06 */
[----:B------:R-:W-:-:S04]  /*16b00*/  VIMNMX R2, RZ, R2, !PT ;  /* 0x00000002ff027248 */ /* 0x000fc80007fe0100 */
        /* <DEDUP_REMOVED lines=17> */
[----:B---3--:R0:W1:Y:S02]  /*16c20*/  SHFL.IDX PT, R14, R3, RZ, 0x1f ;  /* 0x00001fff030e7589 */ /* 0x00806400000e0000 */
.L_x_4650:
[----:B-1----:R-:W-:Y:S02]  /*16c30*/  ISETP.NE.AND P0, PT, R14, RZ, PT ;  /* 0x000000ff0e00720c */ /* 0x002fe40003f05270 */
[----:B------:R-:W-:-:S11]  /*16c40*/  PLOP3.LUT P6, PT, PT, PT, PT, 0x8, 0x0 ;  /* 0x000000000000781c */ /* 0x000fd60003fce170 */
[----:B------:R-:W-:Y:S05]  /*16c50*/  @P0 BRA `(.L_x_4455) ;  /* 0x00000000000c0947 */ /* 0x000fea0003800000 */
[----:B------:R-:W-:-:S03]  /*16c60*/  UMOV UR4, 0xffffffff ;  /* 0xffffffff00047882 */ /* 0x000fc60000000000 */
[----:B------:R-:W-:Y:S05]  /*16c70*/  BRA.DIV UR4, `(.L_x_4456) ;  /* 0x0000009204487947 */ /* 0x000fea000b800000 */
[----:B------:R-:W-:-:S13]  /*16c80*/  ELECT P6, URZ, PT ;  /* 0x00000000003f782f */ /* 0x000fda00038c0000 */
.L_x_4455:
        /* <DEDUP_REMOVED lines=9> */
.L_x_4653:
[----:B------:R-:W-:Y:S05]  /*16d20*/  BSYNC B1 ;  /* 0x0000000000017941 */ /* 0x000fea0003800000 */
.L_x_4457:
        /* <DEDUP_REMOVED lines=12> */
.L_x_4654:
[----:B------:R-:W-:Y:S05]  /*16df0*/  BSYNC B2 ;  /* 0x0000000000027941 */ /* 0x000fea0003800000 */
.L_x_4461:
        /* <DEDUP_REMOVED lines=9> */
.L_x_4464:
[----:B------:R-:W-:Y:S05]  /*16e90*/  BSYNC B2 ;  /* 0x0000000000027941 */ /* 0x000fea0003800000 */
.L_x_4463:
        /* <DEDUP_REMOVED lines=13> */
.L_x_4465:
        /* <DEDUP_REMOVED lines=13> */
.L_x_4655:
[----:B------:R-:W-:Y:S05]  /*17040*/  BSYNC B2 ;  /* 0x0000000000027941 */ /* 0x000fea0003800000 */
.L_x_4466:
        /* <DEDUP_REMOVED lines=11> */
.L_x_4469:
[----:B------:R-:W-:Y:S05]  /*17100*/  BSYNC B2 ;  /* 0x0000000000027941 */ /* 0x000fea0003800000 */
.L_x_4468:
        /* <DEDUP_REMOVED lines=10> */
.L_x_4470:
        /* <DEDUP_REMOVED lines=15> */
.L_x_4471:
        /* <DEDUP_REMOVED lines=15> */
.L_x_4472:
        /* <DEDUP_REMOVED lines=15> */
.L_x_4473:
        /* <DEDUP_REMOVED lines=15> */
.L_x_4474:
        /* <DEDUP_REMOVED lines=15> */
.L_x_4475:
        /* <DEDUP_REMOVED lines=15> */
.L_x_4476:
        /* <DEDUP_REMOVED lines=15> */
.L_x_4477:
        /* <DEDUP_REMOVED lines=10> */
.L_x_4460:
[----:B------:R-:W-:Y:S05]  /*178e0*/  BSYNC B1 ;  /* 0x0000000000017941 */ /* 0x000fea0003800000 */
.L_x_4459:
        /* <DEDUP_REMOVED lines=13> */
.L_x_4497:
        /* <DEDUP_REMOVED lines=13> */
.L_x_4656:
[----:B------:R-:W-:Y:S05]  /*17a90*/  BSYNC B2 ;  /* 0x0000000000027941 */ /* 0x000fea0003800000 */
.L_x_4480:
        /* <DEDUP_REMOVED lines=9> */
.L_x_4483:
[----:B------:R-:W-:Y:S05]  /*17b30*/  BSYNC B2 ;  /* 0x0000000000027941 */ /* 0x000fea0003800000 */
.L_x_4482:
        /* <DEDUP_REMOVED lines=12> */
.L_x_4484:
        /* <DEDUP_REMOVED lines=13> */
.L_x_4657:
[----:B------:R-:W-:Y:S05]  /*17cd0*/  BSYNC B2 ;  /* 0x0000000000027941 */ /* 0x000fea0003800000 */
.L_x_4485:
        /* <DEDUP_REMOVED lines=11> */
.L_x_4488:
[----:B------:R-:W-:Y:S05]  /*17d90*/  BSYNC B2 ;  /* 0x0000000000027941 */ /* 0x000fea0003800000 */
.L_x_4487:
        /* <DEDUP_REMOVED lines=10> */
.L_x_4489:
        /* <DEDUP_REMOVED lines=15> */
.L_x_4490:
        /* <DEDUP_REMOVED lines=15> */
.L_x_4491:
        /* <DEDUP_REMOVED lines=15> */
.L_x_4492:
        /* <DEDUP_REMOVED lines=15> */
.L_x_4493:
        /* <DEDUP_REMOVED lines=15> */
.L_x_4494:
        /* <DEDUP_REMOVED lines=15> */
.L_x_4495:
        /* <DEDUP_REMOVED lines=15> */
.L_x_4496:
        /* <DEDUP_REMOVED lines=10> */
.L_x_4479:
[----:B------:R-:W-:Y:S05]  /*18570*/  BSYNC B1 ;  /* 0x0000000000017941 */ /* 0x000fea0003800000 */
.L_x_4478:
[----:B------:R-:W2:Y:S04]  /*18580*/  LDL.LU R8, [R1+0x10] ;  /* 0x0000100001087983 */ /* 0x000ea80000300800 */
[----:B0-----:R-:W3:Y:S01]  /*18590*/  LDL.LU R6, [R1+0x20] ;  /* 0x0000200001067983 */ /* 0x001ee20000300800 */
        /* <DEDUP_REMOVED lines=10> */
.L_x_4453:
[----:B------:R-:W-:Y:S05]  /*18640*/  BSYNC B0 ;  /* 0x0000000000007941 */ /* 0x000fea0003800000 */
.L_x_4452:
[----:B------:R2:W5:Y:S01]  /*18650*/  LDL R7, [R1+0x40] ;  /* 0x0000400001077983 */ /* 0x0005620000100800 */
[----:B------:R-:W-:Y:S05]  /*18660*/  @!P0 WARPSYNC.ALL ;  /* 0x0000000000008948 */ /* 0x000fea0003800000 */
[----:B------:R2:W-:Y:S01]  /*18670*/  STL [R1+0x44], RZ ;  /* 0x000044ff01007387 */ /* 0x0005e20000100800 */
[----:B------:R-:W-:Y:S01]  /*18680*/  BSSY B0, `(.L_x_4498) ;  /* 0x0000020000007945 */ /* 0x000fe20003800000 */
[----:B------:R-:W-:Y:S06]  /*18690*/  @!P0 BAR.SYNC.DEFER_BLOCKING 0xc, 0x180 ;  /* 0x0306000000008b1d */ /* 0x000fec0000010000 */
[----:B--2---:R-:W-:Y:S05]  /*186a0*/  @!P1 BRA `(.L_x_4499) ;  /* 0x0000000000749947 */ /* 0x004fea0003800000 */
[----:B------:R-:W-:-:S13]  /*186b0*/  ISETP.NE.AND P0, PT, R10, RZ, PT ;  /* 0x000000ff0a00720c */ /* 0x000fda0003f05270 */
[----:B------:R-:W2:Y:S02]  /*186c0*/  @!P0 LDC R10, c[0x0][0xae8] ;  /* 0x0002ba00ff0a8b82 */ /* 0x000ea40000000800 */
[----:B--2---:R-:W-:-:S04]  /*186d0*/  IABS R0, R10 ;  /* 0x0000000a00007213 */ /* 0x004fc80000000000 */
[----:B------:R-:W2:Y:S08]  /*186e0*/  I2F.RP R2, R0 ;  /* 0x0000000000027306 */ /* 0x000eb00000209400 */
[----:B--2---:R-:W2:Y:S02]  /*186f0*/  MUFU.RCP R2, R2 ;  /* 0x0000000200027308 */ /* 0x004ea40000001000 */
[----:B--2---:R-:W-:-:S06]  /*18700*/  VIADD R2, R2, 0xffffffe ;  /* 0x0ffffffe02027836 */ /* 0x004fcc0000000000 */
[----:B------:R-:W2:Y:S02]  /*18710*/  F2I.FTZ.U32.TRUNC.NTZ R3, R2 ;  /* 0x0000000200037305 */ /* 0x000ea4000021f000 */
[----:B--2---:R-:W-:-:S04]  /*18720*/  IMAD.MOV R2, RZ, RZ, -R3 ;  /* 0x000000ffff027224 */ /* 0x004fc800078e0a03 */
[----:B01----:R-:W-:Y:S02]  /*18730*/  IMAD R4, R2, R0, RZ ;  /* 0x0000000002047224 */ /* 0x003fe400078e02ff */
        /* <DEDUP_REMOVED lines=20> */
.L_x_4499:
[----:B------:R-:W-:Y:S05]  /*18880*/  BSYNC B0 ;  /* 0x0000000000007941 */ /* 0x000fea0003800000 */
.L_x_4498:
[----:B------:R-:W4:Y:S04]  /*18890*/  LDL R0, [R1+0x44] ;  /* 0x0000440001007983 */ /* 0x000f280000100800 */
[----:B--2---:R-:W4:Y:S01]  /*188a0*/  LDL R2, [R1+0x70] ;  /* 0x0000700001027983 */ /* 0x004f220000100800 */
[----:B------:R-:W-:Y:S01]  /*188b0*/  BSSY B7, `(.L_x_4500) ;  /* 0x00005b9000077945 */ /* 0x000fe20003800000 */
[----:B----4-:R-:W-:-:S05]  /*188c0*/  IMAD R2, R2, R0, RZ ;  /* 0x0000000002027224 */ /* 0x010fca00078e02ff */
[----:B-----5:R-:W-:Y:S01]  /*188d0*/  VIADDMNMX R0, R2, R0, R7, PT ;  /* 0x0000000002007246 */ /* 0x020fe20003800107 */
        /* <DEDUP_REMOVED lines=9> */
[----:B------:R-:W-:Y:S01]  /*18970*/  VOTEU.ANY UR4, UPT, PT ;  /* 0x0000000000047886 */ /* 0x000fe200038e0100 */
[----:B01----:R-:W0:Y:S01]  /*18980*/  LDC.64 R4, c[0x0][0xd60] ;  /* 0x00035800ff047b82 */ /* 0x003e220000000a00 */
[----:B------:R-:W2:Y:S02]  /*18990*/  FLO.U32 R0, UR4 ;  /* 0x0000000400007d00 */ /* 0x000ea400080e0000 */
[----:B--2---:R-:W-:-:S06]  /*189a0*/  ISETP.EQ.U32.AND P0, PT, R0, R2, PT ;  /* 0x000000020000720c */ /* 0x004fcc0003f02070 */
[----:B------:R-:W0:Y:S07]  /*189b0*/  POPC R2, UR4 ;  /* 0x0000000400027d09 */ /* 0x000e2e0008000000 */
[----:B0-----:R-:W2:Y:S04]  /*189c0*/  @P0 ATOMG.E.ADD.STRONG.GPU PT, R2, desc[UR40][R4.64], R2 ;  /* 0x00000002040209a8 */ /* 0x001ea800081ee1e8 */
[----:B--2---:R0:W1:Y:S02]  /*189d0*/  SHFL.IDX PT, R2, R2, R0, 0x1f ;  /* 0x00001f0002027589 */ /* 0x00406400000e0000 */
[----:B0-----:R-:W0:Y:S02]  /*189e0*/  S2R R0, SR_LTMASK ;  /* 0x0000000000007919 */ /* 0x001e240000003900 */
[----:B0-----:R-:W-:-:S06]  /*189f0*/  LOP3.LUT R0, R0, UR4, RZ, 0xc0, !PT ;  /* 0x0000000400007c12 */ /* 0x001fcc000f8ec0ff */
[----:B------:R-:W1:Y:S02]  /*18a00*/  POPC R0, R0 ;  /* 0x0000000000007309 */ /* 0x000e640000000000 */
[----:B-1----:R-:W-:-:S05]  /*18a10*/  IADD3 R0, R2, UR36, R0 ;  /* 0x0000002402007c10 */ /* 0x002fca000fffe000 */
[----:B------:R4:W-:Y:S01]  /*18a20*/  STL [R1], R0 ;  /* 0x0000000001007387 */ /* 0x0009e20000100800 */
[----:B------:R-:W-:Y:S05]  /*18a30*/  BRA `(.L_x_4502) ;  /* 0x0000005800807947 */ /* 0x000fea0003800000 */
.L_x_4501:
        /* <DEDUP_REMOVED lines=8> */
[----:B01----:R-:W-:Y:S02]  /*18ac0*/  IMAD.U32 R4, RZ, RZ, UR6 ;  /* 0x00000006ff047e24 */ /* 0x003fe4000f8e00ff */
[----:B------:R-:W0:Y:S01]  /*18ad0*/  LDC.64 R2, c[0x4][R2] ;  /* 0x0100000002027b82 */ /* 0x000e220000000a00 */
[----:B------:R-:W-:Y:S02]  /*18ae0*/  IMAD.U32 R5, RZ, RZ, UR7 ;  /* 0x00000007ff057e24 */ /* 0x000fe4000f8e00ff */
[----:B------:R-:W-:Y:S02]  /*18af0*/  IMAD.U32 R6, RZ, RZ, UR8 ;  /* 0x00000008ff067e24 */ /* 0x000fe4000f8e00ff */
[----:B------:R-:W-:-:S02]  /*18b00*/  IMAD.U32 R7, RZ, RZ, UR9 ;  /* 0x00000009ff077e24 */ /* 0x000fc4000f8e00ff */
[----:B------:R-:W-:Y:S02]  /*18b10*/  IMAD.U32 R10, RZ, RZ, UR4 ;  /* 0x00000004ff0a7e24 */ /* 0x000fe4000f8e00ff */
[----:B------:R-:W-:Y:S02]  /*18b20*/  IMAD.U32 R11, RZ, RZ, UR5 ;  /* 0x00000005ff0b7e24 */ /* 0x000fe4000f8e00ff */
[----:B------:R-:W-:Y:S02]  /*18b30*/  IMAD.MOV.U32 R8, RZ, RZ, 0x70 ;  /* 0x00000070ff087424 */ /* 0x000fe400078e00ff */
[----:B---3--:R-:W-:Y:S02]  /*18b40*/  IMAD.MOV.U32 R12, RZ, RZ, 0x1 ;  /* 0x00000001ff0c7424 */ /* 0x008fe400078e00ff */
[----:B------:R-:W-:-:S07]  /*18b50*/  IMAD.MOV.U32 R13, RZ, RZ, RZ ;  /* 0x000000ffff0d7224 */ /* 0x000fce00078e00ff */
[----:B------:R-:W-:-:S07]  /*18b60*/  LEPC R20, `(.L_x_4504) ;  /* 0x000000001014794e */ /* 0x000fce0000000000 */
[----:B0-----:R-:W-:Y:S05]  /*18b70*/  CALL.ABS.NOINC R2 ;  /* 0x0000000002007343 */ /* 0x001fea0003c00000 */
.L_x_4504:
[----:B------:R-:W-:Y:S05]  /*18b80*/  BSYNC B6 ;  /* 0x0000000000067941 */ /* 0x000fea0003800000 */
.L_x_4503:
        /* <DEDUP_REMOVED lines=9> */
[----:B01----:R-:W-:Y:S02]  /*18c20*/  IMAD.U32 R4, RZ, RZ, UR6 ;  /* 0x00000006ff047e24 */ /* 0x003fe4000f8e00ff */
[----:B------:R-:W-:Y:S02]  /*18c30*/  IMAD.U32 R5, RZ, RZ, UR7 ;  /* 0x00000007ff057e24 */ /* 0x000fe4000f8e00ff */
[----:B------:R-:W-:Y:S02]  /*18c40*/  IMAD.U32 R6, RZ, RZ, UR8 ;  /* 0x00000008ff067e24 */ /* 0x000fe4000f8e00ff */
[----:B------:R-:W-:-:S02]  /*18c50*/  IMAD.U32 R7, RZ, RZ, UR9 ;  /* 0x00000009ff077e24 */ /* 0x000fc4000f8e00ff */
[----:B------:R-:W-:Y:S02]  /*18c60*/  IMAD.U32 R10, RZ, RZ, UR4 ;  /* 0x00000004ff0a7e24 */ /* 0x000fe4000f8e00ff */
[----:B------:R-:W-:Y:S02]  /*18c70*/  IMAD.U32 R11, RZ, RZ, UR5 ;  /* 0x00000005ff0b7e24 */ /* 0x000fe4000f8e00ff */
[----:B------:R-:W-:Y:S02]  /*18c80*/  IMAD.MOV.U32 R8, RZ, RZ, 0x70 ;  /* 0x00000070ff087424 */ /* 0x000fe400078e00ff */
[----:B---3--:R-:W-:Y:S02]  /*18c90*/  IMAD.MOV.U32 R12, RZ, RZ, 0x1 ;  /* 0x00000001ff0c7424 */ /* 0x008fe400078e00ff */
[----:B--2---:R-:W-:-:S07]  /*18ca0*/  IMAD.MOV.U32 R13, RZ, RZ, RZ ;  /* 0x000000ffff0d7224 */ /* 0x004fce00078e00ff */
[----:B------:R-:W-:-:S07]  /*18cb0*/  LEPC R20, `(.L_x_4507) ;  /* 0x000000001014794e */ /* 0x000fce0000000000 */
[----:B----4-:R-:W-:Y:S05]  /*18cc0*/  CALL.ABS.NOINC R2 ;  /* 0x0000000002007343 */ /* 0x010fea0003c00000 */
.L_x_4507:
        /* <DEDUP_REMOVED lines=16> */
.L_x_4506:
[----:B------:R-:W-:Y:S05]  /*18dd0*/  BSYNC B6 ;  /* 0x0000000000067941 */ /* 0x000fea0003800000 */
.L_x_4505:
[----:B01----:R-:W2:Y:S01]  /*18de0*/  LDL.LU R4, [R1+0x24] ;  /* 0x0000240001047983 */ /* 0x003ea20000300800 */
[----:B------:R-:W-:-:S03]  /*18df0*/  ULDC.64 UR4, c[0x0][0xaf0] ;  /* 0x0002bc0000047ab9 */ /* 0x000fc60000000a00 */
[----:B------:R-:W4:Y:S01]  /*18e00*/  LDL R7, [R1+0x8] ;  /* 0x0000080001077983 */ /* 0x000f220000100800 */
[----:B------:R-:W-:-:S03]  /*18e10*/  ISETP.NE.U32.AND P0, PT, RZ, UR4, PT ;  /* 0x00000004ff007c0c */ /* 0x000fc6000bf05070 */
[----:B------:R-:W5:Y:S01]  /*18e20*/  LDL R0, [R1+0x48] ;  /* 0x0000480001007983 */ /* 0x000f620000100800 */
[----:B------:R-:W-:-:S13]  /*18e30*/  ISETP.NE.AND.EX P0, PT, RZ, UR5, PT, P0 ;  /* 0x00000005ff007c0c */ /* 0x000fda000bf05300 */
[----:B------:R-:W-:-:S04]  /*18e40*/  @P0 IADD3 R2, P1, R17, UR4, RZ ;  /* 0x0000000411020c10 */ /* 0x000fc8000ff3e0ff */
[----:B--2---:R-:W-:Y:S01]  /*18e50*/  @P0 IADD3.X R3, R4, UR5, RZ, P1, !PT ;  /* 0x0000000504030c10 */ /* 0x004fe20008ffe4ff */
        /* <DEDUP_REMOVED lines=15> */
[----:B---3--:R0:W1:Y:S02]  /*18f50*/  SHFL.IDX PT, R14, R4, RZ, 0x1f ;  /* 0x00001fff040e7589 */ /* 0x00806400000e0000 */
.L_x_4660:
        /* <DEDUP_REMOVED lines=11> */
.L_x_4663:
        /* <DEDUP_REMOVED lines=24> */
.L_x_4511:
[----:B-1----:R-:W2:Y:S01]  /*19190*/  LDL R2, [R1+0x1c] ;  /* 0x00001c0001027983 */ /* 0x002ea20000100800 */
[----:B0-----:R-:W-:Y:S01]  /*191a0*/  IMAD R0, R19, 0x8, R18 ;  /* 0x0000000813007824 */ /* 0x001fe200078e0212 */
[----:B--2---:R-:W-:-:S04]  /*191b0*/  SHF.L.U32 R2, R2, 0x1f, RZ ;  /* 0x0000001f02027819 */ /* 0x004fc800000006ff */
[----:B------:R-:W0:Y:S02]  /*191c0*/  SYNCS.PHASECHK.TRANS64.TRYWAIT P0, [R0+URZ+0x38840], R2 ;  /* 0x03884002000075a7 */ /* 0x000e24000800017f */
[----:B0-----:R-:W-:Y:S05]  /*191d0*/  @!P0 BRA `(.L_x_4512) ;  /* 0x0000006c00c88947 */ /* 0x001fea0003800000 */
.L_x_4664:
        /* <DEDUP_REMOVED lines=11> */
.L_x_4513:
        /* <DEDUP_REMOVED lines=24> */
.L_x_4509:
[----:B0-----:R-:W2:Y:S04]  /*19410*/  LDL.LU R4, [R1+0x30] ;  /* 0x0000300001047983 */ /* 0x001ea80000300800 */
[----:B------:R-:W3:Y:S04]  /*19420*/  LDL.LU R3, [R1+0x50] ;  /* 0x0000500001037983 */ /* 0x000ee80000300800 */
[----:B-1----:R-:W4:Y:S01]  /*19430*/  LDL R2, [R1+0x38] ;  /* 0x0000380001027983 */ /* 0x002f220000100800 */
        /* <DEDUP_REMOVED lines=10> */
[----:B------:R4:W-:Y:S02]  /*194e0*/  STL [R1+0x3c], R0 ;  /* 0x00003c0001007387 */ /* 0x0009e40000100800 */
        /* <DEDUP_REMOVED lines=20> */
.L_x_4515:
[----:B------:R-:W-:Y:S05]  /*19630*/  BSYNC B6 ;  /* 0x0000000000067941 */ /* 0x000fea0003800000 */
.L_x_4514:
[----:B------:R-:W2:Y:S01]  /*19640*/  LDL R10, [R1+0x4] ;  /* 0x00000400010a7983 */ /* 0x000ea20000100800 */
[----:B------:R-:W1:Y:S01]  /*19650*/  LDC R7, c[0x0][0x448] ;  /* 0x00011200ff077b82 */ /* 0x000e620000000800 */
[----:B------:R-:W-:Y:S01]  /*19660*/  ULDC.64 UR4, c[0x0][0x298] ;  /* 0x0000a60000047ab9 */ /* 0x000fe20000000a00 */
[----:B------:R-:W-:Y:S01]  /*19670*/  ULDC.64 UR6, c[0x0][0x280] ;  /* 0x0000a00000067ab9 */ /* 0x000fe20000000a00 */
[----:B------:R-:W3:Y:S04]  /*19680*/  LDL R4, [R1+0x58] ;  /* 0x0000580001047983 */ /* 0x000ee80000100800 */
[----:B------:R-:W4:Y:S04]  /*19690*/  LDL R9, [R1+0x38] ;  /* 0x0000380001097983 */ /* 0x000f280000100800 */
[----:B------:R-:W4:Y:S01]  /*196a0*/  LDL R8, [R1+0x60] ;  /* 0x0000600001087983 */ /* 0x000f220000100800 */
[----:B------:R-:W1:Y:S01]  /*196b0*/  S2R R2, SR_TID.X ;  /* 0x0000000000027919 */ /* 0x000e620000002100 */
[----:B0-----:R-:W0:Y:S02]  /*196c0*/  S2R R0, SR_TID.X ;  /* 0x0000000000007919 */ /* 0x001e240000002100 */
[----:B------:R-:W4:Y:S01]  /*196d0*/  LDL R6, [R1+0x3c] ;  /* 0x00003c0001067983 */ /* 0x000f220000100800 */
[----:B-1----:R-:W-:-:S13]  /*196e0*/  ISETP.NE.AND P0, PT, R7, 0x1, PT ;  /* 0x000000010700780c */ /* 0x002fda0003f05270 */
[----:B------:R-:W1:Y:S01]  /*196f0*/  @P0 LDC R3, c[0x0][0x450] ;  /* 0x00011400ff030b82 */ /* 0x000e620000000800 */
[----:B------:R-:W-:-:S04]  /*19700*/  LOP3.LUT R2, R2, 0x7f, RZ, 0xc0, !PT ;  /* 0x0000007f02027812 */ /* 0x000fc800078ec0ff */
[----:B------:R-:W-:Y:S01]  /*19710*/  SHF.R.U32.HI R2, RZ, 0x3, R2 ;  /* 0x00000003ff027819 */ /* 0x000fe20000011602 */
[----:B0-----:R-:W-:-:S05]  /*19720*/  IMAD.SHL.U32 R0, R0, 0x10, RZ ;  /* 0x0000001000007824 */ /* 0x001fca00078e00ff */
[----:B------:R-:W-:Y:S02]  /*19730*/  LOP3.LUT R0, R2, 0x70, R0, 0xf8, !PT ;  /* 0x0000007002007812 */ /* 0x000fe400078ef800 */
[----:B------:R-:W0:Y:S03]  /*19740*/  @P0 LDC R2, c[0x0][0x44c] ;  /* 0x00011300ff020b82 */ /* 0x000e260000000800 */
[----:B--2---:R-:W-:-:S04]  /*19750*/  IMAD R5, R10, 0x40, R0 ;  /* 0x000000400a057824 */ /* 0x004fc800078e0200 */
[----:B0-----:R-:W-:-:S04]  /*19760*/  @P0 IMAD.HI.U32 R2, R5, R2, RZ ;  /* 0x0000000205020227 */ /* 0x001fc800078e00ff */
[----:B------:R-:W-:Y:S01]  /*19770*/  IMAD.MOV.U32 R0, RZ, RZ, R5 ;  /* 0x000000ffff007224 */ /* 0x000fe200078e0005 */
[----:B-1----:R-:W-:Y:S01]  /*19780*/  @P0 SHF.R.U32.HI R0, RZ, R3, R2 ;  /* 0x00000003ff000219 */ /* 0x002fe20000011602 */
[----:B---3--:R-:W-:-:S04]  /*19790*/  IMAD R2, R4, UR4, RZ ;  /* 0x0000000404027c24 */ /* 0x008fc8000f8e02ff */
        /* <DEDUP_REMOVED lines=76> */
.L_x_4673:
        /* <DEDUP_REMOVED lines=12> */
.L_x_4517:
        /* <DEDUP_REMOVED lines=37> */
.L_x_4519:
[----:B------:R-:W-:Y:S05]  /*19f70*/  BSYNC B6 ;  /* 0x0000000000067941 */ /* 0x000fea0003800000 */
.L_x_4518:
[----:B-1----:R-:W2:Y:S01]  /*19f80*/  LDL.LU R5, [R1+0x38] ;  /* 0x0000380001057983 */ /* 0x002ea20000300800 */
[----:B------:R-:W0:Y:S01]  /*19f90*/  LDC R7, c[0x0][0x448] ;  /* 0x00011200ff077b82 */ /* 0x000e220000000800 */
[----:B------:R-:W-:Y:S02]  /*19fa0*/  ULDC.64 UR4, c[0x0][0x3d8] ;  /* 0x0000f60000047ab9 */ /* 0x000fe40000000a00 */
[----:B------:R-:W2:Y:S04]  /*19fb0*/  LDL.LU.64 R2, [R1+0x58] ;  /* 0x0000580001027983 */ /* 0x000ea80000300a00 */
[----:B------:R-:W3:Y:S04]  /*19fc0*/  LDL.LU R0, [R1+0x60] ;  /* 0x0000600001007983 */ /* 0x000ee80000300800 */
[----:B------:R-:W4:Y:S04]  /*19fd0*/  LDL.LU R4, [R1+0x3c] ;  /* 0x00003c0001047983 */ /* 0x000f280000300800 */
[----:B------:R-:W5:Y:S04]  /*19fe0*/  LDL.LU R6, [R1+0x30] ;  /* 0x0000300001067983 */ /* 0x000f680000300800 */
[----:B------:R-:W5:Y:S01]  /*19ff0*/  LDL.LU R8, [R1+0x14] ;  /* 0x0000140001087983 */ /* 0x000f620000300800 */
[----:B0-----:R-:W-:Y:S01]  /*1a000*/  ISETP.NE.AND P0, PT, R7, 0x1, PT ;  /* 0x000000010700780c */ /* 0x001fe20003f05270 */
[----:B------:R-:W0:Y:S02]  /*1a010*/  S2R R10, SR_TID.X ;  /* 0x00000000000a7919 */ /* 0x000e240000002100 */
[----:B0-----:R-:W-:-:S05]  /*1a020*/  IMAD.SHL.U32 R10, R10, 0x8, RZ ;  /* 0x000000080a0a7824 */ /* 0x001fca00078e00ff */
[----:B------:R-:W-:Y:S01]  /*1a030*/  LOP3.LUT R10, R10, 0x38, RZ, 0xc0, !PT ;  /* 0x000000380a0a7812 */ /* 0x000fe200078ec0ff */
[----:B--2---:R-:W-:-:S04]  /*1a040*/  IMAD.MOV.U32 R3, RZ, RZ, R5 ;  /* 0x000000ffff037224 */ /* 0x004fc800078e0005 */
        /* <DEDUP_REMOVED lines=8> */
[----:B------:R-:W1:Y:S02]  /*1a0d0*/  @P0 LDC R4, c[0x0][0x44c] ;  /* 0x00011300ff040b82 */ /* 0x000e640000000800 */
[----:B------:R-:W-:Y:S02]  /*1a0e0*/  IMAD.IADD R3, R3, 0x1, R0 ;  /* 0x0000000103037824 */ /* 0x000fe400078e0200 */
[----:B-----5:R-:W-:Y:S02]  /*1a0f0*/  IMAD.MOV.U32 R0, RZ, RZ, R6 ;  /* 0x000000ffff007224 */ /* 0x020fe400078e0006 */
[----:B-1----:R-:W-:-:S05]  /*1a100*/  @P0 IMAD.HI.U32 R4, R6, R4, RZ ;  /* 0x0000000406040227 */ /* 0x002fca00078e00ff */
[----:B0-----:R-:W-:-:S05]  /*1a110*/  @P0 SHF.R.U32.HI R0, RZ, R5, R4 ;  /* 0x00000005ff000219 */ /* 0x001fca0000011604 */
[----:B------:R-:W-:-:S04]  /*1a120*/  IMAD.MOV R4, RZ, RZ, -R0 ;  /* 0x000000ffff047224 */ /* 0x000fc800078e0a00 */
[----:B------:R-:W-:Y:S02]  /*1a130*/  IMAD R4, R7, R4, R6 ;  /* 0x0000000407047224 */ /* 0x000fe400078e0206 */
[----:B------:R-:W0:Y:S01]  /*1a140*/  S2R R6, SR_TID.X ;  /* 0x0000000000067919 */ /* 0x000e220000002100 */
        /* <DEDUP_REMOVED lines=8> */
[----:B------:R-:W-:Y:S02]  /*1a1d0*/  IMAD R0, R0, UR4, RZ ;  /* 0x0000000400007c24 */ /* 0x000fe4000f8e02ff */
[----:B0-----:R-:W-:-:S05]  /*1a1e0*/  IMAD.SHL.U32 R6, R6, 0x8, RZ ;  /* 0x0000000806067824 */ /* 0x001fca00078e00ff */
[----:B------:R-:W-:Y:S01]  /*1a1f0*/  LOP3.LUT R6, R6, 0x38, RZ, 0xc0, !PT ;  /* 0x0000003806067812 */ /* 0x000fe200078ec0ff */
[----:B------:R-:W-:Y:S01]  /*1a200*/  IMAD R4, R4, UR5, R0 ;  /* 0x0000000504047c24 */ /* 0x000fe2000f8e0200 */
[----:B------:R-:W-:Y:S02]  /*1a210*/  ULDC.64 UR4, c[0x0][0x390] ;  /* 0x0000e40000047ab9 */ /* 0x000fe40000000a00 */
[C---:B------:R-:W-:Y:S02]  /*1a220*/  LOP3.LUT R9, R6.reuse, 0x80, RZ, 0xfc, !PT ;  /* 0x0000008006097812 */ /* 0x040fe400078efcff */
[----:B------:R-:W-:Y:S02]  /*1a230*/  LOP3.LUT R6, R6, 0x40, RZ, 0xfc, !PT ;  /* 0x0000004006067812 */ /* 0x000fe400078efcff */
[----:B------:R-:W-:Y:S01]  /*1a240*/  LEA R0, P0, R2, UR4, 0x1 ;  /* 0x0000000402007c11 */ /* 0x000fe2000f8008ff */
[----:B------:R-:W-:Y:S02]  /*1a250*/  ULDC UR4, c[0x0][0x3b8] ;  /* 0x0000ee0000047ab9 */ /* 0x000fe40000000800 */
[----:B------:R-:W-:-:S02]  /*1a260*/  ISETP.GE.AND P1, PT, R6, UR4, PT ;  /* 0x0000000406007c0c */ /* 0x000fc4000bf26270 */
[----:B------:R-:W0:Y:S01]  /*1a270*/  S2R R6, SR_TID.X ;  /* 0x0000000000067919 */ /* 0x000e220000002100 */
[----:B------:R-:W-:Y:S02]  /*1a280*/  ISETP.GE.AND P3, PT, R10, UR4, PT ;  /* 0x000000040a007c0c */ /* 0x000fe4000bf66270 */
[----:B------:R-:W-:Y:S02]  /*1a290*/  ISETP.GE.AND P2, PT, R9, UR4, PT ;  /* 0x0000000409007c0c */ /* 0x000fe4000bf46270 */
[----:B------:R-:W-:-:S09]  /*1a2a0*/  LOP3.LUT R8, R8, 0xfffffff7, RZ, 0xc0, !PT ;  /* 0xfffffff708087812 */ /* 0x000fd200078ec0ff */
[----:B------:R-:W-:-:S04]  /*1a2b0*/  @P3 LOP3.LUT R8, R8, 0x8, RZ, 0xfc, !PT ;  /* 0x0000000808083812 */ /* 0x000fc800078efcff */
[----:B------:R-:W-:-:S04]  /*1a2c0*/  LOP3.LUT R8, R8, 0xfffffffd, RZ, 0xc0, !PT ;  /* 0xfffffffd08087812 */ /* 0x000fc800078ec0ff */
[----:B------:R-:W-:-:S04]  /*1a2d0*/  @P2 LOP3.LUT R8, R8, 0x2, RZ, 0xfc, !PT ;  /* 0x0000000208082812 */ /* 0x000fc800078efcff */
[----:B------:R-:W-:Y:S01]  /*1a2e0*/  LOP3.LUT R8, R8, 0xfffffffb, RZ, 0xc0, !PT ;  /* 0xfffffffb08087812 */ /* 0x000fe200078ec0ff */
[----:B0-----:R-:W-:-:S03]  /*1a2f0*/  IMAD.SHL.U32 R6, R6, 0x8, RZ ;  /* 0x0000000806067824 */ /* 0x001fc600078e00ff */
[----:B------:R-:W-:Y:S01]  /*1a300*/  @P1 LOP3.LUT R8, R8, 0x4, RZ, 0xfc, !PT ;  /* 0x0000000408081812 */ /* 0x000fe200078efcff */
[----:B------:R-:W-:Y:S01]  /*1a310*/  IMAD.IADD R4, R3, 0x1, R4 ;  /* 0x0000000103047824 */ /* 0x000fe200078e0204 */
[----:B------:R-:W-:-:S03]  /*1a320*/  LOP3.LUT R6, R6, 0x38, RZ, 0xc0, !PT ;  /* 0x0000003806067812 */ /* 0x000fc600078ec0ff */
[----:B------:R0:W-:Y:S01]  /*1a330*/  STL [R1+0x14], R8 ;  /* 0x0000140801007387 */ /* 0x0001e20000100800 */
[----:B------:R-:W-:Y:S02]  /*1a340*/  LEA.HI.X R4, R2, UR5, R4, 0x1, P0 ;  /* 0x0000000502047c11 */ /* 0x000fe400080f0c04 */
[C---:B0-----:R-:W-:Y:S02]  /*1a350*/  LOP3.LUT R8, R6.reuse, 0x100, RZ, 0xfc, !PT ;  /* 0x0000010006087812 */ /* 0x041fe400078efcff */
[----:B------:R-:W-:Y:S02]  /*1a360*/  LOP3.LUT R6, R6, 0xc0, RZ, 0xfc, !PT ;  /* 0x000000c006067812 */ /* 0x000fe400078efcff */
[----:B------:R-:W-:Y:S02]  /*1a370*/  ISETP.GE.AND P0, PT, R8, UR4, PT ;  /* 0x0000000408007c0c */ /* 0x000fe4000bf06270 */
[----:B------:R-:W0:Y:S01]  /*1a380*/  S2R R8, SR_TID.X ;  /* 0x0000000000087919 */ /* 0x000e220000002100 */
[----:B------:R-:W-:-:S02]  /*1a390*/  ISETP.GE.AND P5, PT, R6, UR4, PT ;  /* 0x0000000406007c0c */ /* 0x000fc4000bfa6270 */
[----:B------:R-:W1:Y:S01]  /*1a3a0*/  S2R R6, SR_TID.X ;  /* 0x0000000000067919 */ /* 0x000e620000002100 */
[----:B------:R-:W-:Y:S02]  /*1a3b0*/  SEL R5, RZ, 0x1, P3 ;  /* 0x00000001ff057807 */ /* 0x000fe40001800000 */
[----:B------:R-:W-:Y:S02]  /*1a3c0*/  SEL R3, RZ, 0x4, P2 ;  /* 0x00000004ff037807 */ /* 0x000fe40001000000 */
[----:B------:R-:W-:-:S04]  /*1a3d0*/  SEL R2, RZ, 0x2, P1 ;  /* 0x00000002ff027807 */ /* 0x000fc80000800000 */
[----:B------:R-:W-:Y:S02]  /*1a3e0*/  IADD3 R2, R3, R2, R5 ;  /* 0x0000000203027210 */ /* 0x000fe40007ffe005 */
[----:B------:R-:W-:Y:S02]  /*1a3f0*/  SEL R5, RZ, 0x10, P0 ;  /* 0x00000010ff057807 */ /* 0x000fe40000000000 */
[----:B------:R-:W-:Y:S01]  /*1a400*/  SEL R3, RZ, 0x8, P5 ;  /* 0x00000008ff037807 */ /* 0x000fe20002800000 */
[----:B0-----:R-:W-:Y:S02]  /*1a410*/  IMAD.SHL.U32 R8, R8, 0x8, RZ ;  /* 0x0000000808087824 */ /* 0x001fe400078e00ff */
[----:B-1----:R-:W-:-:S03]  /*1a420*/  IMAD.SHL.U32 R6, R6, 0x8, RZ ;  /* 0x0000000806067824 */ /* 0x002fc600078e00ff */
[----:B------:R-:W-:-:S04]  /*1a430*/  LOP3.LUT R8, R8, 0x38, RZ, 0xc0, !PT ;  /* 0x0000003808087812 */ /* 0x000fc800078ec0ff */
[----:B------:R-:W-:Y:S02]  /*1a440*/  LOP3.LUT R9, R8, 0x180, RZ, 0xfc, !PT ;  /* 0x0000018008097812 */ /* 0x000fe400078efcff */
[----:B------:R-:W-:Y:S02]  /*1a450*/  LOP3.LUT R6, R6, 0x38, RZ, 0xc0, !PT ;  /* 0x0000003806067812 */ /* 0x000fe400078ec0ff */
[----:B------:R-:W-:Y:S02]  /*1a460*/  ISETP.GE.AND P1, PT, R9, UR4, PT ;  /* 0x0000000409007c0c */ /* 0x000fe4000bf26270 */
[----:B------:R-:W-:Y:S02]  /*1a470*/  LOP3.LUT R8, R6, 0x140, RZ, 0xfc, !PT ;  /* 0x0000014006087812 */ /* 0x000fe400078efcff */
[----:B------:R-:W-:Y:S02]  /*1a480*/  IADD3 R2, R5, R2, R3 ;  /* 0x0000000205027210 */ /* 0x000fe40007ffe003 */
[----:B------:R-:W-:-:S02]  /*1a490*/  SEL R5, RZ, 0x40, P1 ;  /* 0x00000040ff057807 */ /* 0x000fc40000800000 */
[----:B------:R-:W-:Y:S02]  /*1a4a0*/  LOP3.LUT R6, R6, 0x1c0, RZ, 0xfc, !PT ;  /* 0x000001c006067812 */ /* 0x000fe400078efcff */
[----:B------:R-:W-:Y:S02]  /*1a4b0*/  ISETP.GE.AND P1, PT, R8, UR4, PT ;  /* 0x0000000408007c0c */ /* 0x000fe4000bf26270 */
[----:B------:R-:W-:Y:S02]  /*1a4c0*/  ISETP.GE.AND P2, PT, R6, UR4, PT ;  /* 0x0000000406007c0c */ /* 0x000fe4000bf46270 */
[----:B------:R-:W-:Y:S01]  /*1a4d0*/  SEL R3, RZ, 0x20, P1 ;  /* 0x00000020ff037807 */ /* 0x000fe20000800000 */
[----:B------:R-:W-:Y:S01]  /*1a4e0*/  UMOV UR4, 0xffffffff ;  /* 0xffffffff00047882 */ /* 0x000fe20000000000 */
[----:B------:R-:W-:Y:S02]  /*1a4f0*/  SEL R6, RZ, 0x80, P2 ;  /* 0x00000080ff067807 */ /* 0x000fe40001000000 */
[----:B------:R-:W-:-:S05]  /*1a500*/  IADD3 R5, R5, R2, R3 ;  /* 0x0000000205057210 */ /* 0x000fca0007ffe003 */
[----:B------:R-:W-:Y:S01]  /*1a510*/  IMAD.IADD R6, R5, 0x1, R6 ;  /* 0x0000000105067824 */ /* 0x000fe200078e0206 */
[----:B------:R-:W-:Y:S06]  /*1a520*/  BRA.DIV UR4, `(.L_x_4520) ;  /* 0x0000006204687947 */ /* 0x000fec000b800000 */
[----:B------:R-:W2:Y:S04]  /*1a530*/  LDL.LU R8, [R1+0x4c] ;  /* 0x00004c0001087983 */ /* 0x000ea80000300800 */
[----:B------:R-:W3:Y:S04]  /*1a540*/  LDL.LU R3, [R1+0x4] ;  /* 0x0000040001037983 */ /* 0x000ee80000300800 */
[----:B------:R-:W4:Y:S04]  /*1a550*/  LDL.LU R2, [R1+0x50] ;  /* 0x0000500001027983 */ /* 0x000f280000300800 */
[----:B------:R-:W5:Y:S04]  /*1a560*/  LDL.LU R12, [R1+0x14] ;  /* 0x00001400010c7983 */ /* 0x000f680000300800 */
[----:B------:R-:W5:Y:S04]  /*1a570*/  LDL R11, [R1+0x18] ;  /* 0x00001800010b7983 */ /* 0x000f680000100800 */
[----:B------:R-:W5:Y:S01]  /*1a580*/  LDL.LU R10, [R1+0x64] ;  /* 0x00006400010a7983 */ /* 0x000f620000300800 */
[----:B------:R-:W0:Y:S02]  /*1a590*/  S2R R13, SR_TID.X ;  /* 0x00000000000d7919 */ /* 0x000e240000002100 */
[----:B0-----:R-:W-:-:S05]  /*1a5a0*/  IMAD.SHL.U32 R13, R13, 0x8, RZ ;  /* 0x000000080d0d7824 */ /* 0x001fca00078e00ff */
[----:B------:R-:W-:Y:S01]  /*1a5b0*/  LOP3.LUT R13, R13, 0x38, RZ, 0xc0, !PT ;  /* 0x000000380d0d7812 */ /* 0x000fe200078ec0ff */
[----:B------:R-:W-:Y:S04]  /*1a5c0*/  SHFL.IDX PT, R14, R0, 0x1, 0x181f ;  /* 0x00381f00000e7f89 */ /* 0x000fe800000e0000 */
[----:B------:R-:W-:Y:S01]  /*1a5d0*/  SHFL.IDX PT, R9, R4, 0x1, 0x181f ;  /* 0x00381f0004097f89 */ /* 0x000fe200000e0000 */
[----:B--2---:R-:W-:-:S05]  /*1a5e0*/  IMAD R7, R8, R7, RZ ;  /* 0x0000000708077224 */ /* 0x004fca00078e02ff */
[-C--:B---3--:R-:W-:Y:S02]  /*1a5f0*/  ISETP.GE.AND P2, PT, R3, R7.reuse, PT ;  /* 0x000000070300720c */ /* 0x088fe40003f46270 */
[----:B----4-:R-:W-:Y:S02]  /*1a600*/  ISETP.GE.AND P3, PT, R2, R7, PT ;  /* 0x000000070200720c */ /* 0x010fe40003f66270 */
[----:B-----5:R-:W-:-:S04]  /*1a610*/  LOP3.LUT R12, R12, 0xfffffbff, RZ, 0xc0, !PT ;  /* 0xfffffbff0c0c7812 */ /* 0x020fc800078ec0ff */
[----:B------:R-:W-:-:S05]  /*1a620*/  @P1 LOP3.LUT R12, R12, 0x400, RZ, 0xfc, !PT ;  /* 0x000004000c0c1812 */ /* 0x000fca00078efcff */
[----:B------:R-:W-:Y:S02]  /*1a630*/  @!P2 LOP3.LUT R2, R5, 0x40, RZ, 0xc0, !PT ;  /* 0x000000400502a812 */ /* 0x000fe400078ec0ff */
[C---:B------:R-:W-:Y:S02]  /*1a640*/  LOP3.LUT P1, RZ, R12.reuse, 0x8, RZ, 0xc0, !PT ;  /* 0x000000080cff7812 */ /* 0x040fe4000782c0ff */
[C---:B------:R-:W-:Y:S02]  /*1a650*/  LOP3.LUT P4, RZ, R12.reuse, 0x2, RZ, 0xc0, !PT ;  /* 0x000000020cff7812 */ /* 0x040fe4000788c0ff */
[----:B------:R-:W-:Y:S02]  /*1a660*/  LOP3.LUT R12, R12, 0xfffffeff, RZ, 0xc0, !PT ;  /* 0xfffffeff0c0c7812 */ /* 0x000fe400078ec0ff */
[----:B------:R-:W-:Y:S02]  /*1a670*/  @!P2 SHF.R.U32.HI R2, RZ, 0x2, R2 ;  /* 0x00000002ff02a819 */ /* 0x000fe40000011602 */
[----:B------:R-:W-:-:S02]  /*1a680*/  @P3 LOP3.LUT R12, R12, 0x100, RZ, 0xfc, !PT ;  /* 0x000001000c0c3812 */ /* 0x000fc400078efcff */
[----:B------:R-:W-:Y:S02]  /*1a690*/  @!P2 ISETP.NE.U32.AND P3, PT, R2, RZ, PT ;  /* 0x000000ff0200a20c */ /* 0x000fe40003f65070 */
[----:B------:R-:W-:Y:S02]  /*1a6a0*/  @!P2 LOP3.LUT R2, R6, 0x80, RZ, 0xc0, !PT ;  /* 0x000000800602a812 */ /* 0x000fe400078ec0ff */
[----:B------:R-:W-:Y:S02]  /*1a6b0*/  LOP3.LUT R12, R12, 0xffffffdf, RZ, 0xc0, !PT ;  /* 0xffffffdf0c0c7812 */ /* 0x000fe400078ec0ff */
[----:B------:R-:W-:-:S07]  /*1a6c0*/  @!P2 SHF.R.U32.HI R2, RZ, 0x3, R2 ;  /* 0x00000003ff02a819 */ /* 0x000fce0000011602 */
[----:B------:R-:W-:Y:S02]  /*1a6d0*/  @P3 LOP3.LUT R12, R12, 0x20, RZ, 0xfc, !PT ;  /* 0x000000200c0c3812 */ /* 0x000fe400078efcff */
[----:B------:R-:W-:Y:S02]  /*1a6e0*/  @!P2 ISETP.NE.U32.AND P3, PT, R2, RZ, PT ;  /* 0x000000ff0200a20c */ /* 0x000fe40003f65070 */
[----:B------:R-:W0:Y:S04]  /*1a6f0*/  SHFL.IDX PT, R2, R0, RZ, 0x181f ;  /* 0x00181fff00027589 */ /* 0x000e2800000e0000 */
[----:B------:R-:W1:Y:S01]  /*1a700*/  SHFL.IDX PT, R8, R4, RZ, 0x181f ;  /* 0x00181fff04087589 */ /* 0x000e6200000e0000 */
[----:B------:R-:W-:Y:S02]  /*1a710*/  LOP3.LUT R12, R12, 0xfffffdff, RZ, 0xc0, !PT ;  /* 0xfffffdff0c0c7812 */ /* 0x000fe400078ec0ff */
[----:B0-----:R-:W-:-:S05]  /*1a720*/  @!P2 LEA R3, P6, R13, R2, 0x1 ;  /* 0x000000020d03a211 */ /* 0x001fca00078c08ff */
[----:B-1----:R-:W-:-:S05]  /*1a730*/  @!P2 IMAD.X R2, RZ, RZ, R8, P6 ;  /* 0x000000ffff02a224 */ /* 0x002fca00030e0608 */
[-C--:B------:R-:W-:Y:S02]  /*1a740*/  @!P2 LOP3.LUT R3, R3, R2.reuse, RZ, 0x3c, !PT ;  /* 0x000000020303a212 */ /* 0x080fe400078e3cff */
[----:B------:R-:W-:Y:S02]  /*1a750*/  @P3 LOP3.LUT R12, R12, 0x200, RZ, 0xfc, !PT ;  /* 0x000002000c0c3812 */ /* 0x000fe400078efcff */
[C---:B------:R-:W-:Y:S02]  /*1a760*/  @!P2 LOP3.LUT R2, R3.reuse, R2, RZ, 0x3c, !PT ;  /* 0x000000020302a212 */ /* 0x040fe400078e3cff */
[C---:B------:R-:W-:Y:S02]  /*1a770*/  LOP3.LUT P6, RZ, R12.reuse, 0x4, RZ, 0xc0, !PT ;  /* 0x000000040cff7812 */ /* 0x040fe400078cc0ff */
[----:B------:R-:W-:Y:S02]  /*1a780*/  @!P2 LOP3.LUT R3, R3, R2, RZ, 0x3c, !PT ;  /* 0x000000020303a212 */ /* 0x000fe400078e3cff */
[----:B------:R-:W-:-:S03]  /*1a790*/  LOP3.LUT P3, RZ, R12, 0x20, RZ, 0xc0, !PT ;  /* 0x000000200cff7812 */ /* 0x000fc6000786c0ff */
[----:B------:R-:W-:Y:S01]  /*1a7a0*/  @!P2 LDGSTS.E.BYPASS.LTC128B.128 [R11+0x26400], desc[UR40][R2.64], !P1 ;  /* 0x26400000020bafae */ /* 0x000fe2000c901d68 */
[----:B------:R-:W-:-:S05]  /*1a7b0*/  LOP3.LUT P1, RZ, R12, 0x400, RZ, 0xc0, !PT ;  /* 0x000004000cff7812 */ /* 0x000fca000782c0ff */
[----:B------:R-:W-:Y:S04]  /*1a7c0*/  @!P2 LDGSTS.E.BYPASS.LTC128B.128 [R11+0x28400], desc[UR40][R2.64+0x80], !P6 ;  /* 0x28400080020bafae */ /* 0x000fe8000f101d68 */
[----:B------:R-:W-:Y:S04]  /*1a7d0*/  @!P2 LDGSTS.E.BYPASS.LTC128B.128 [R11+0x2a400], desc[UR40][R2.64+0x100], !P4 ;  /* 0x2a400100020bafae */ /* 0x000fe8000e101d68 */
[----:B------:R-:W-:Y:S04]  /*1a7e0*/  @!P2 LDGSTS.E.BYPASS.LTC128B.128 [R11+0x2c400], desc[UR40][R2.64+0x180], !P5 ;  /* 0x2c400180020bafae */ /* 0x000fe8000e901d68 */
[----:B------:R-:W-:Y:S04]  /*1a7f0*/  @!P2 LDGSTS.E.BYPASS.LTC128B.128 [R11+0x2e400], desc[UR40][R2.64+0x200], !P0 ;  /* 0x2e400200020bafae */ /* 0x000fe8000c101d68 */
[----:B------:R-:W-:Y:S04]  /*1a800*/  @!P2 LDGSTS.E.BYPASS.LTC128B.128 [R11+0x30400], desc[UR40][R2.64+0x280], !P1 ;  /* 0x30400280020bafae */ /* 0x000fe8000c901d68 */
[----:B------:R-:W-:Y:S01]  /*1a810*/  @!P2 LDGSTS.E.BYPASS.LTC128B.128 [R11+0x32400], desc[UR40][R2.64+0x300], P3 ;  /* 0x32400300020bafae */ /* 0x000fe20009901d68 */
[----:B------:R-:W-:-:S13]  /*1a820*/  LOP3.LUT P3, RZ, R12, 0x200, RZ, 0xc0, !PT ;  /* 0x000002000cff7812 */ /* 0x000fda000786c0ff */
[----:B------:R0:W-:Y:S01]  /*1a830*/  @!P2 LDGSTS.E.BYPASS.LTC128B.128 [R11+0x34400], desc[UR40][R2.64+0x380], P3 ;  /* 0x34400380020bafae */ /* 0x0001e20009901d68 */
[----:B------:R-:W-:-:S13]  /*1a840*/  LOP3.LUT P3, RZ, R12, 0x100, RZ, 0xc0, !PT ;  /* 0x000001000cff7812 */ /* 0x000fda000786c0ff */
[----:B------:R-:W-:-:S05]  /*1a850*/  @!P3 LEA R14, P2, R13, R14, 0x1 ;  /* 0x0000000e0d0eb211 */ /* 0x000fca00078408ff */
[----:B------:R-:W-:Y:S01]  /*1a860*/  @!P3 IMAD.X R9, RZ, RZ, R9, P2 ;  /* 0x000000ffff09b224 */ /* 0x000fe200010e0609 */
[----:B------:R-:W-:Y:S02]  /*1a870*/  LOP3.LUT P2, RZ, R12, 0x8, RZ, 0xc0, !PT ;  /* 0x000000080cff7812 */ /* 0x000fe4000784c0ff */
[----:B------:R-:W-:Y:S01]  /*1a880*/  @!P3 LOP3.LUT R8, R5, 0x40, RZ, 0xc0, !PT ;  /* 0x000000400508b812 */ /* 0x000fe200078ec0ff */
[----:B0-----:R-:W-:Y:S02]  /*1a890*/  @!P3 IMAD.MOV.U32 R2, RZ, RZ, R14 ;  /* 0x000000ffff02b224 */ /* 0x001fe400078e000e */
        /* <DEDUP_REMOVED lines=37> */
[----:B------:R0:W-:Y:S04]  /*1aaf0*/  STL [R1+0x14], R12 ;  /* 0x0000140c01007387 */ /* 0x0001e80000100800 */
[----:B------:R0:W-:Y:S04]  /*1ab00*/  @!P2 LDGSTS.E.BYPASS.LTC128B.128 [R11+0x35400], desc[UR40][R2.64+0x380], P3 ;  /* 0x35400380020bafae */ /* 0x0001e80009901d68 */
[----:B------:R-:W1:Y:S04]  /*1ab10*/  SHFL.IDX PT, R4, R4, 0x3, 0x181f ;  /* 0x00781f0004047f89 */ /* 0x000e6800000e0000 */
[----:B------:R-:W2:Y:S02]  /*1ab20*/  SHFL.IDX PT, R0, R0, 0x3, 0x181f ;  /* 0x00781f0000007f89 */ /* 0x000ea400000e0000 */
.L_x_4683:
[----:B0-----:R-:W3:Y:S01]  /*1ab30*/  LDL.LU R2, [R1+0x68] ;  /* 0x0000680001027983 */ /* 0x001ee20000300800 */
[----:B------:R-:W-:Y:S01]  /*1ab40*/  BSSY B0, `(.L_x_4521) ;  /* 0x000001e000007945 */ /* 0x000fe20003800000 */
[----:B---3--:R-:W-:-:S13]  /*1ab50*/  ISETP.GE.AND P2, PT, R2, R7, PT ;  /* 0x000000070200720c */ /* 0x008fda0003f46270 */
[----:B------:R-:W-:Y:S05]  /*1ab60*/  @P2 BRA `(.L_x_4522) ;  /* 0x00000000006c2947 */ /* 0x000fea0003800000 */
[----:B------:R-:W3:Y:S04]  /*1ab70*/  LDL R3, [R1+0x14] ;  /* 0x0000140001037983 */ /* 0x000ee80000100800 */
[----:B------:R-:W4:Y:S01]  /*1ab80*/  LDL R8, [R1+0x18] ;  /* 0x0000180001087983 */ /* 0x000f220000100800 */
[----:B------:R-:W-:Y:S02]  /*1ab90*/  LOP3.LUT R5, R5, 0x40, RZ, 0xc0, !PT ;  /* 0x0000004005057812 */ /* 0x000fe400078ec0ff */
[----:B------:R-:W-:Y:S01]  /*1aba0*/  LOP3.LUT R6, R6, 0x80, RZ, 0xc0, !PT ;  /* 0x0000008006067812 */ /* 0x000fe200078ec0ff */
[----:B------:R-:W0:Y:S01]  /*1abb0*/  S2R R2, SR_TID.X ;  /* 0x0000000000027919 */ /* 0x000e220000002100 */
[----:B------:R-:W-:Y:S02]  /*1abc0*/  SHF.R.U32.HI R5, RZ, 0x2, R5 ;  /* 0x00000002ff057819 */ /* 0x000fe40000011605 */
[----:B------:R-:W-:Y:S01]  /*1abd0*/  SHF.R.U32.HI R6, RZ, 0x3, R6 ;  /* 0x00000003ff067819 */ /* 0x000fe20000011606 */
[----:B0-----:R-:W-:-:S05]  /*1abe0*/  IMAD.SHL.U32 R2, R2, 0x8, RZ ;  /* 0x0000000802027824 */ /* 0x001fca00078e00ff */
[----:B------:R-:W-:-:S04]  /*1abf0*/  LOP3.LUT R2, R2, 0x38, RZ, 0xc0, !PT ;  /* 0x0000003802027812 */ /* 0x000fc800078ec0ff */
[----:B--2---:R-:W-:Y:S02]  /*1ac00*/  LEA R2, P2, R2, R0, 0x1 ;  /* 0x0000000002027211 */ /* 0x004fe400078408ff */
[C---:B---3--:R-:W-:Y:S02]  /*1ac10*/  LOP3.LUT P6, RZ, R3.reuse, 0x8, RZ, 0xc0, !PT ;  /* 0x0000000803ff7812 */ /* 0x048fe400078cc0ff */
[C---:B------:R-:W-:Y:S02]  /*1ac20*/  LOP3.LUT P4, RZ, R3.reuse, 0x4, RZ, 0xc0, !PT ;  /* 0x0000000403ff7812 */ /* 0x040fe4000788c0ff */
[----:B------:R-:W-:Y:S01]  /*1ac30*/  LOP3.LUT P3, RZ, R3, 0x2, RZ, 0xc0, !PT ;  /* 0x0000000203ff7812 */ /* 0x000fe2000786c0ff */
[----:B-1----:R-:W-:Y:S01]  /*1ac40*/  IMAD.X R3, RZ, RZ, R4, P2 ;  /* 0x000000ffff037224 */ /* 0x002fe200010e0604 */
[----:B------:R-:W-:-:S07]  /*1ac50*/  ISETP.NE.U32.AND P2, PT, R5, RZ, PT ;  /* 0x000000ff0500720c */ /* 0x000fce0003f45070 */
[----:B------:R-:W-:Y:S01]  /*1ac60*/  @!PT LDS RZ, [RZ] ;  /* 0x00000000fffff984 */ /* 0x000fe20000000800 */
[----:B------:R-:W-:Y:S01]  /*1ac70*/  @!PT LDS RZ, [RZ] ;  /* 0x00000000fffff984 */ /* 0x000fe20000000800 */
[----:B------:R-:W-:Y:S01]  /*1ac80*/  @!PT LDS RZ, [RZ] ;  /* 0x00000000fffff984 */ /* 0x000fe20000000800 */
[----:B----4-:R0:W-:Y:S04]  /*1ac90*/  LDGSTS.E.BYPASS.LTC128B.128 [R8+0x27c00], desc[UR40][R2.64], !P6 ;  /* 0x27c0000002087fae */ /* 0x0101e8000f101d68 */
        /* <DEDUP_REMOVED lines=8> */
.L_x_4522:
[----:B------:R-:W-:Y:S05]  /*1ad20*/  BSYNC B0 ;  /* 0x0000000000007941 */ /* 0x000fea0003800000 */
.L_x_4521:
[----:B------:R-:W-:Y:S01]  /*1ad30*/  NOP ;  /* 0x0000000000007918 */ /* 0x000fe20000000000 */
[----:B------:R-:W-:-:S13]  /*1ad40*/  PLOP3.LUT P0, PT, PT, PT, PT, 0x80, 0x0 ;  /* 0x000000000000781c */ /* 0x000fda0003f0f070 */
.L_x_4523:
        /* <DEDUP_REMOVED lines=18> */
.L_x_4684:
[----:B------:R-:W-:Y:S05]  /*1ae70*/  BSYNC B0 ;  /* 0x0000000000007941 */ /* 0x000fea0003800000 */
.L_x_4524:
        /* <DEDUP_REMOVED lines=13> */
.L_x_4685:
[----:B------:R-:W-:Y:S05]  /*1af50*/  BSYNC B1 ;  /* 0x0000000000017941 */ /* 0x000fea0003800000 */
.L_x_4528:
        /* <DEDUP_REMOVED lines=9> */
.L_x_4531:
[----:B------:R-:W-:Y:S05]  /*1aff0*/  BSYNC B1 ;  /* 0x0000000000017941 */ /* 0x000fea0003800000 */
.L_x_4530:
        /* <DEDUP_REMOVED lines=11> */
[----:B-1----:R-:W-:-:S07]  /*1b0b0*/  VIADD R4, R2, 0x400 ;  /* 0x0000040002047836 */ /* 0x002fce0000000000 */
.L_x_4532:
        /* <DEDUP_REMOVED lines=15> */
.L_x_4533:
        /* <DEDUP_REMOVED lines=15> */
.L_x_4534:
        /* <DEDUP_REMOVED lines=15> */
.L_x_4535:
        /* <DEDUP_REMOVED lines=15> */
.L_x_4536:
        /* <DEDUP_REMOVED lines=15> */
.L_x_4537:
        /* <DEDUP_REMOVED lines=15> */
.L_x_4538:
        /* <DEDUP_REMOVED lines=15> */
.L_x_4539:
        /* <DEDUP_REMOVED lines=10> */
.L_x_4527:
[----:B------:R-:W-:Y:S05]  /*1b7f0*/  BSYNC B0 ;  /* 0x0000000000007941 */ /* 0x000fea0003800000 */
.L_x_4526:
        /* <DEDUP_REMOVED lines=54> */
.L_x_4546:
        /* <DEDUP_REMOVED lines=8> */
.L_x_4686:
[----:B------:R-:W-:Y:S05]  /*1bbe0*/  BSYNC B3 ;  /* 0x0000000000037941 */ /* 0x000fea0003800000 */
.L_x_4547:
        /* <DEDUP_REMOVED lines=9> */
.L_x_4550:
[----:B------:R-:W-:Y:S05]  /*1bc80*/  BSYNC B3 ;  /* 0x0000000000037941 */ /* 0x000fea0003800000 */
.L_x_4549:
        /* <DEDUP_REMOVED lines=12> */
.L_x_4551:
        /* <DEDUP_REMOVED lines=13> */
.L_x_4687:
[----:B------:R-:W-:Y:S05]  /*1be20*/  BSYNC B3 ;  /* 0x0000000000037941 */ /* 0x000fea0003800000 */
.L_x_4552:
        /* <DEDUP_REMOVED lines=11> */
.L_x_4555:
[----:B------:R-:W-:Y:S05]  /*1bee0*/  BSYNC B3 ;  /* 0x0000000000037941 */ /* 0x000fea0003800000 */
.L_x_4554:
        /* <DEDUP_REMOVED lines=9> */
.L_x_4556:
        /* <DEDUP_REMOVED lines=15> */
.L_x_4557:
        /* <DEDUP_REMOVED lines=15> */
.L_x_4558:
        /* <DEDUP_REMOVED lines=15> */
.L_x_4559:
        /* <DEDUP_REMOVED lines=15> */
.L_x_4560:
        /* <DEDUP_REMOVED lines=15> */
.L_x_4561:
        /* <DEDUP_REMOVED lines=15> */
.L_x_4562:
        /* <DEDUP_REMOVED lines=15> */
.L_x_4563:
        /* <DEDUP_REMOVED lines=10> */
.L_x_4545:
[----:B------:R-:W-:Y:S05]  /*1c6b0*/  BSYNC B1 ;  /* 0x0000000000017941 */ /* 0x000fea0003800000 */
.L_x_4544:
[----:B------:R-:W2:Y:S02]  /*1c6c0*/  LDL.LU R5, [R1+0x48] ;  /* 0x0000480001057983 */ /* 0x000ea40000300800 */
[----:B--2---:R-:W-:-:S07]  /*1c6d0*/  VIADD R0, R5, 0xfffffffd ;  /* 0xfffffffd05007836 */ /* 0x004fce0000000000 */
.L_x_4543:
[----:B------:R-:W-:Y:S05]  /*1c6e0*/  BSYNC B2 ;  /* 0x0000000000027941 */ /* 0x000fea0003800000 */
.L_x_4542:
[----:B------:R-:W-:Y:S01]  /*1c6f0*/  VIADD R8, R8, 0xfffffffe ;  /* 0xfffffffe08087836 */ /* 0x000fe20000000000 */
[----:B------:R-:W-:-:S04]  /*1c700*/  LOP3.LUT R4, RZ, R4, RZ, 0x33, !PT ;  /* 0x00000004ff047212 */ /* 0x000fc800078e33ff */
[----:B------:R-:W-:-:S13]  /*1c710*/  ISETP.NE.AND P0, PT, R8, R4, PT ;  /* 0x000000040800720c */ /* 0x000fda0003f05270 */
[----:B------:R-:W-:Y:S05]  /*1c720*/  @!P0 BRA `(.L_x_4541) ;  /* 0x0000001800d88947 */ /* 0x000fea0003800000 */
.L_x_4604:
        /* <DEDUP_REMOVED lines=35> */
.L_x_4566:
        /* <DEDUP_REMOVED lines=8> */
.L_x_4688:
[----:B------:R-:W-:Y:S05]  /*1c9e0*/  BSYNC B2 ;  /* 0x0000000000027941 */ /* 0x000fea0003800000 */
.L_x_4567:
        /* <DEDUP_REMOVED lines=9> */
.L_x_4570:
[----:B------:R-:W-:Y:S05]  /*1ca80*/  BSYNC B2 ;  /* 0x0000000000027941 */ /* 0x000fea0003800000 */
.L_x_4569:
        /* <DEDUP_REMOVED lines=12> */
.L_x_4571:
        /* <DEDUP_REMOVED lines=13> */
.L_x_4689:
[----:B------:R-:W-:Y:S05]  /*1cc20*/  BSYNC B2 ;  /* 0x0000000000027941 */ /* 0x000fea0003800000 */
.L_x_4572:
        /* <DEDUP_REMOVED lines=11> */
.L_x_4575:
[----:B------:R-:W-:Y:S05]  /*1cce0*/  BSYNC B2 ;  /* 0x0000000000027941 */ /* 0x000fea0003800000 */
.L_x_4574:
        /* <DEDUP_REMOVED lines=9> */
.L_x_4576:
        /* <DEDUP_REMOVED lines=15> */
.L_x_4577:
        /* <DEDUP_REMOVED lines=15> */
.L_x_4578:
        /* <DEDUP_REMOVED lines=15> */
.L_x_4579:
        /* <DEDUP_REMOVED lines=15> */
.L_x_4580:
        /* <DEDUP_REMOVED lines=15> */
.L_x_4581:
        /* <DEDUP_REMOVED lines=15> */
.L_x_4582:
        /* <DEDUP_REMOVED lines=15> */
.L_x_4583:
        /* <DEDUP_REMOVED lines=10> */
.L_x_4565:
[----:B------:R-:W-:Y:S05]  /*1d4b0*/  BSYNC B1 ;  /* 0x0000000000017941 */ /* 0x000fea0003800000 */
.L_x_4564:
        /* <DEDUP_REMOVED lines=35> */
.L_x_4586:
        /* <DEDUP_REMOVED lines=8> */
.L_x_4690:
[----:B------:R-:W-:Y:S05]  /*1d770*/  BSYNC B2 ;  /* 0x0000000000027941 */ /* 0x000fea0003800000 */
.L_x_4587:
        /* <DEDUP_REMOVED lines=9> */
.L_x_4590:
[----:B------:R-:W-:Y:S05]  /*1d810*/  BSYNC B2 ;  /* 0x0000000000027941 */ /* 0x000fea0003800000 */
.L_x_4589:
        /* <DEDUP_REMOVED lines=12> */
.L_x_4591:
        /* <DEDUP_REMOVED lines=13> */
.L_x_4691:
[----:B------:R-:W-:Y:S05]  /*1d9b0*/  BSYNC B2 ;  /* 0x0000000000027941 */ /* 0x000fea0003800000 */
.L_x_4592:
        /* <DEDUP_REMOVED lines=11> */
.L_x_4595:
[----:B------:R-:W-:Y:S05]  /*1da70*/  BSYNC B2 ;  /* 0x0000000000027941 */ /* 0x000fea0003800000 */
.L_x_4594:
        /* <DEDUP_REMOVED lines=9> */
.L_x_4596:
        /* <DEDUP_REMOVED lines=15> */
.L_x_4597:
        /* <DEDUP_REMOVED lines=15> */
.L_x_4598:
        /* <DEDUP_REMOVED lines=15> */
.L_x_4599:
        /* <DEDUP_REMOVED lines=15> */
.L_x_4600:
        /* <DEDUP_REMOVED lines=15> */
.L_x_4601:
        /* <DEDUP_REMOVED lines=15> */
.L_x_4602:
        /* <DEDUP_REMOVED lines=15> */
.L_x_4603:
        /* <DEDUP_REMOVED lines=10> */
.L_x_4585:
[----:B------:R-:W-:Y:S05]  /*1e240*/  BSYNC B1 ;  /* 0x0000000000017941 */ /* 0x000fea0003800000 */
.L_x_4584:
[----:B------:R-:W2:Y:S01]  /*1e250*/  LDL R5, [R1+0x2c] ;  /* 0x00002c0001057983 */ /* 0x000ea20000100800 */
[----:B------:R-:W-:Y:S01]  /*1e260*/  VIADD R0, R0, 0xfffffffe ;  /* 0xfffffffe00007836 */ /* 0x000fe20000000000 */
[----:B--2---:R-:W-:-:S13]  /*1e270*/  ISETP.GT.AND P0, PT, R6, R5, PT ;  /* 0x000000050600720c */ /* 0x004fda0003f04270 */
[----:B------:R-:W-:Y:S05]  /*1e280*/  @P0 BRA `(.L_x_4604) ;  /* 0xffffffe400280947 */ /* 0x000fea000383ffff */
.L_x_4541:
[----:B------:R-:W-:Y:S05]  /*1e290*/  BSYNC B0 ;  /* 0x0000000000007941 */ /* 0x000fea0003800000 */
.L_x_4540:
        /* <DEDUP_REMOVED lines=11> */
[----:B-1----:R-:W1:Y:S01]  /*1e350*/  S2R R2, SR_LANEID ;  /* 0x0000000000027919 */ /* 0x002e620000000000 */
[----:B------:R-:W-:Y:S01]  /*1e360*/  VOTEU.ANY UR4, UPT, PT ;  /* 0x0000000000047886 */ /* 0x000fe200038e0100 */
[----:B------:R-:W2:Y:S01]  /*1e370*/  LDC.64 R4, c[0x0][0xd60] ;  /* 0x00035800ff047b82 */ /* 0x000ea20000000a00 */
[----:B------:R-:W1:Y:S02]  /*1e380*/  FLO.U32 R0, UR4 ;  /* 0x0000000400007d00 */ /* 0x000e6400080e0000 */
[----:B-1----:R-:W-:-:S06]  /*1e390*/  ISETP.EQ.U32.AND P1, PT, R0, R2, PT ;  /* 0x000000020000720c */ /* 0x002fcc0003f22070 */
[----:B------:R-:W2:Y:S07]  /*1e3a0*/  POPC R2, UR4 ;  /* 0x0000000400027d09 */ /* 0x000eae0008000000 */
[----:B--2---:R-:W2:Y:S04]  /*1e3b0*/  @P1 ATOMG.E.ADD.STRONG.GPU PT, R2, desc[UR40][R4.64], R2 ;  /* 0x00000002040219a8 */ /* 0x004ea800081ee1e8 */
[----:B--2---:R1:W2:Y:S02]  /*1e3c0*/  SHFL.IDX PT, R2, R2, R0, 0x1f ;  /* 0x00001f0002027589 */ /* 0x0042a400000e0000 */
[----:B-1----:R-:W1:Y:S02]  /*1e3d0*/  S2R R0, SR_LTMASK ;  /* 0x0000000000007919 */ /* 0x002e640000003900 */
[----:B-1----:R-:W-:-:S06]  /*1e3e0*/  LOP3.LUT R0, R0, UR4, RZ, 0xc0, !PT ;  /* 0x0000000400007c12 */ /* 0x002fcc000f8ec0ff */
[----:B------:R-:W2:Y:S02]  /*1e3f0*/  POPC R0, R0 ;  /* 0x0000000000007309 */ /* 0x000ea40000000000 */
[----:B--2---:R-:W-:-:S05]  /*1e400*/  IADD3 R0, R2, UR36, R0 ;  /* 0x0000002402007c10 */ /* 0x004fca000fffe000 */
[----:B------:R2:W-:Y:S02]  /*1e410*/  STL [R1], R0 ;  /* 0x0000000001007387 */ /* 0x0005e40000100800 */
.L_x_4606:
[----:B------:R-:W-:Y:S05]  /*1e420*/  BSYNC B0 ;  /* 0x0000000000007941 */ /* 0x000fea0003800000 */
.L_x_4605:
[----:B------:R-:W-:-:S07]  /*1e430*/  SEL R19, R19, RZ, P0 ;  /* 0x000000ff13137207 */ /* 0x000fce0000000000 */
.L_x_4502:
[----:B------:R-:W-:Y:S05]  /*1e440*/  BSYNC B7 ;  /* 0x0000000000077941 */ /* 0x000fea0003800000 */
.L_x_4500:
[----:B--2-4-:R-:W2:Y:S02]  /*1e450*/  LDL R0, [R1+0x14] ;  /* 0x0000140001007983 */ /* 0x014ea40000100800 */
[----:B--2---:R-:W-:-:S13]  /*1e460*/  LOP3.LUT P0, RZ, R0, 0x40, RZ, 0xc0, !PT ;  /* 0x0000004000ff7812 */ /* 0x004fda000780c0ff */
[----:B------:R-:W-:Y:S05]  /*1e470*/  @!P0 BRA `(.L_x_4607) ;  /* 0x00000000002c8947 */ /* 0x000fea0003800000 */
[----:B------:R-:W-:Y:S05]  /*1e480*/  WARPSYNC.ALL ;  /* 0x0000000000007948 */ /* 0x000fea0003800000 */
[----:B------:R-:W2:Y:S08]  /*1e490*/  S2UR UR5, SR_CgaCtaId ;  /* 0x00000000000579c3 */ /* 0x000eb00000008800 */
[----:B------:R-:W-:Y:S06]  /*1e4a0*/  BAR.SYNC.DEFER_BLOCKING 0x5, 0x180 ;  /* 0x0146000000007b1d */ /* 0x000fec0000010000 */
[----:B------:R-:W-:-:S02]  /*1e4b0*/  UMOV UR4, 0x400 ;  /* 0x0000040000047882 */ /* 0x000fc40000000000 */
[----:B--2---:R-:W-:-:S06]  /*1e4c0*/  ULEA UR4, UR5, UR4, 0x18 ;  /* 0x0000000405047291 */ /* 0x004fcc000f8ec03f */
[----:B------:R-:W-:-:S05]  /*1e4d0*/  IMAD.U32 R18, RZ, RZ, UR4 ;  /* 0x00000004ff127e24 */ /* 0x000fca000f8e00ff */
[----:B01----:R-:W0:Y:S04]  /*1e4e0*/  LDS.128 R4, [R18+0x388d0] ;  /* 0x0388d00012047984 */ /* 0x003e280000000c00 */
[----:B0-----:R1:W-:Y:S04]  /*1e4f0*/  STL.64 [R1], R4 ;  /* 0x0000000401007387 */ /* 0x0013e80000100a00 */
[----:B------:R1:W-:Y:S01]  /*1e500*/  STL.64 [R1+0x8], R6 ;  /* 0x0000080601007387 */ /* 0x0003e20000100a00 */
[----:B------:R-:W-:Y:S06]  /*1e510*/  BAR.ARV 0x4, 0x180 ;  /* 0x0106000000007b1d */ /* 0x000fec0000002000 */
[----:B------:R-:W-:Y:S05]  /*1e520*/  BRA `(.L_x_4608) ;  /* 0x0000000c00247947 */ /* 0x000fea0003800000 */
.L_x_4607:
[----:B------:R-:W2:Y:S01]  /*1e530*/  S2R R16, SR_TID.X ;  /* 0x0000000000107919 */ /* 0x000ea20000002100 */
[----:B------:R-:W-:Y:S01]  /*1e540*/  UMOV UR4, 0xffffffff ;  /* 0xffffffff00047882 */ /* 0x000fe20000000000 */
[----:B--2---:R-:W-:-:S04]  /*1e550*/  LOP3.LUT R16, R16, 0x1f, RZ, 0xc0, !PT ;  /* 0x0000001f10107812 */ /* 0x004fc800078ec0ff */
[----:B------:R-:W-:Y:S01]  /*1e560*/  ISETP.NE.AND P0, PT, R16, 0x1f, PT ;  /* 0x0000001f1000780c */ /* 0x000fe20003f05270 */
[----:B------:R-:W-:-:S12]  /*1e570*/  BRA.DIV UR4, `(.L_x_4609) ;  /* 0x0000002e04d87947 */ /* 0x000fd8000b800000 */
[----:B-1----:R-:W2:Y:S01]  /*1e580*/  LDL.LU R2, [R1] ;  /* 0x0000000001027983 */ /* 0x002ea20000300800 */
[----:B------:R-:W-:-:S03]  /*1e590*/  ULDC UR4, c[0x0][0xd3c] ;  /* 0x00034f0000047ab9 */ /* 0x000fc60000000800 */
[----:B------:R-:W4:Y:S01]  /*1e5a0*/  LDL R3, [R1+0xc] ;  /* 0x00000c0001037983 */ /* 0x000f220000100800 */
[----:B--2---:R-:W-:Y:S02]  /*1e5b0*/  IMAD.MOV.U32 R10, RZ, RZ, R2 ;  /* 0x000000ffff0a7224 */ /* 0x004fe400078e0002 */
[----:B----4-:R-:W-:-:S05]  /*1e5c0*/  IMAD.IADD R0, R3, 0x1, R16 ;  /* 0x0000000103007824 */ /* 0x010fca00078e0210 */
[----:B------:R-:W-:-:S13]  /*1e5d0*/  ISETP.GE.OR P1, PT, R0, UR4, !P0 ;  /* 0x0000000400007c0c */ /* 0x000fda000c726670 */
[----:B------:R-:W1:Y:S08]  /*1e5e0*/  @!P1 LDC.64 R2, c[0x0][0xd80] ;  /* 0x00036000ff029b82 */ /* 0x000e700000000a00 */
[----:B0-----:R-:W0:Y:S01]  /*1e5f0*/  @!P1 LDC.64 R6, c[0x0][0xd78] ;  /* 0x00035e00ff069b82 */ /* 0x001e220000000a00 */
[----:B-1----:R-:W-:-:S05]  /*1e600*/  @!P1 IMAD.WIDE R2, R0, 0x4, R2 ;  /* 0x0000000400029825 */ /* 0x002fca00078e0202 */
[----:B------:R0:W2:Y:S02]  /*1e610*/  @!P1 LDG.E R8, desc[UR40][R2.64] ;  /* 0x0000002802089981 */ /* 0x0000a4000c1e1900 */
[----:B0-----:R-:W-:-:S06]  /*1e620*/  @!P1 IMAD.WIDE R2, R0, 0x4, R6 ;  /* 0x0000000400029825 */ /* 0x001fcc00078e0206 */
[----:B------:R-:W4:Y:S01]  /*1e630*/  @!P1 LDG.E R2, desc[UR40][R2.64] ;  /* 0x0000002802029981 */ /* 0x000f22000c1e1900 */
[----:B------:R-:W-:Y:S01]  /*1e640*/  IMAD.MOV.U32 R0, RZ, RZ, RZ ;  /* 0x000000ffff007224 */ /* 0x000fe200078e00ff */
[C---:B------:R-:W-:Y:S01]  /*1e650*/  ISETP.GE.U32.AND P2, PT, R16.reuse, 0x2, PT ;  /* 0x000000021000780c */ /* 0x040fe20003f46070 */
[----:B------:R-:W-:Y:S01]  /*1e660*/  IMAD.MOV.U32 R6, RZ, RZ, RZ ;  /* 0x000000ffff067224 */ /* 0x000fe200078e00ff */
[C---:B------:R-:W-:Y:S01]  /*1e670*/  ISETP.GE.U32.AND P3, PT, R16.reuse, 0x4, PT ;  /* 0x000000041000780c */ /* 0x040fe20003f66070 */
[----:B------:R-:W-:Y:S01]  /*1e680*/  SHFL.IDX PT, R5, R10, RZ, 0x1f ;  /* 0x00001fff0a057589 */ /* 0x000fe200000e0000 */
[C---:B------:R-:W-:Y:S02]  /*1e690*/  ISETP.GE.U32.AND P4, PT, R16.reuse, 0x8, PT ;  /* 0x000000081000780c */ /* 0x040fe40003f86070 */
[----:B------:R-:W-:Y:S01]  /*1e6a0*/  ISETP.GE.U32.AND P5, PT, R16, 0x10, PT ;  /* 0x000000101000780c */ /* 0x000fe20003fa6070 */
[----:B------:R-:W-:Y:S01]  /*1e6b0*/  SHFL.IDX PT, R4, R10, 0x1, 0x1f ;  /* 0x00201f000a047f89 */ /* 0x000fe200000e0000 */
[----:B--2---:R-:W-:-:S02]  /*1e6c0*/  @!P1 IMAD.MOV.U32 R0, RZ, RZ, R8 ;  /* 0x000000ffff009224 */ /* 0x004fc400078e0008 */
[----:B------:R-:W-:Y:S02]  /*1e6d0*/  IMAD.MOV.U32 R8, RZ, RZ, RZ ;  /* 0x000000ffff087224 */ /* 0x000fe400078e00ff */
[----:B----4-:R-:W-:Y:S01]  /*1e6e0*/  @!P1 IMAD.MOV.U32 R6, RZ, RZ, R2 ;  /* 0x000000ffff069224 */ /* 0x010fe200078e0002 */
        /* <DEDUP_REMOVED lines=18> */
.L_x_4701:
[----:B------:R-:W-:Y:S02]  /*1e810*/  ULDC UR4, c[0x0][0xd38] ;  /* 0x00034e0000047ab9 */ /* 0x000fe40000000800 */
[----:B------:R-:W-:-:S04]  /*1e820*/  IMAD.U32 R3, RZ, RZ, UR4 ;  /* 0x00000004ff037e24 */ /* 0x000fc8000f8e00ff */
[----:B-1----:R-:W-:-:S04]  /*1e830*/  IMAD R9, R9, R3, RZ ;  /* 0x0000000309097224 */ /* 0x002fc800078e02ff */
[----:B------:R-:W-:-:S05]  /*1e840*/  IMAD.IADD R4, R4, 0x1, R9 ;  /* 0x0000000104047824 */ /* 0x000fca00078e0209 */
[----:B------:R-:W-:-:S13]  /*1e850*/  ISETP.GT.AND P6, PT, R4, R5, PT ;  /* 0x000000050400720c */ /* 0x000fda0003fc4270 */
[----:B------:R-:W-:Y:S05]  /*1e860*/  @P6 BRA `(.L_x_4610) ;  /* 0x0000000000ac6947 */ /* 0x000fea0003800000 */
.L_x_4613:
[----:B------:R-:W2:Y:S01]  /*1e870*/  LDL.LU R2, [R1+0xc] ;  /* 0x00000c0001027983 */ /* 0x000ea20000300800 */
[----:B------:R-:W1:Y:S01]  /*1e880*/  LDC R0, c[0x0][0xd3c] ;  /* 0x00034f00ff007b82 */ /* 0x000e620000000800 */
[----:B--2---:R-:W-:-:S05]  /*1e890*/  VIADD R2, R2, 0x1f ;  /* 0x0000001f02027836 */ /* 0x004fca0000000000 */
[----:B-1----:R-:W-:-:S13]  /*1e8a0*/  ISETP.GE.AND P6, PT, R2, R0, PT ;  /* 0x000000000200720c */ /* 0x002fda0003fc6270 */
[----:B------:R-:W-:Y:S05]  /*1e8b0*/  @P6 BRA `(.L_x_4611) ;  /* 0x0000000400d86947 */ /* 0x000fea0003800000 */
[----:B------:R-:W1:Y:S01]  /*1e8c0*/  S2R R3, SR_TID.X ;  /* 0x0000000000037919 */ /* 0x000e620000002100 */
[----:B------:R2:W-:Y:S01]  /*1e8d0*/  STL [R1+0xc], R2 ;  /* 0x00000c0201007387 */ /* 0x0005e20000100800 */
[----:B-1----:R-:W-:-:S05]  /*1e8e0*/  LOP3.LUT R3, R3, 0x1f, RZ, 0xc0, !PT ;  /* 0x0000001f03037812 */ /* 0x002fca00078ec0ff */
[----:B------:R-:W-:-:S05]  /*1e8f0*/  IMAD.IADD R6, R2, 0x1, R3 ;  /* 0x0000000102067824 */ /* 0x000fca00078e0203 */
[----:B------:R-:W-:Y:S01]  /*1e900*/  ISETP.GE.OR P6, PT, R6, R0, !P0 ;  /* 0x000000000600720c */ /* 0x000fe200047c6670 */
[----:B------:R-:W-:-:S12]  /*1e910*/  IMAD.MOV.U32 R0, RZ, RZ, RZ ;  /* 0x000000ffff007224 */ /* 0x000fd800078e00ff */
        /* <DEDUP_REMOVED lines=26> */
.L_x_4709:
[----:B------:R-:W-:Y:S02]  /*1eac0*/  ULDC UR4, c[0x0][0xd38] ;  /* 0x00034e0000047ab9 */ /* 0x000fe40000000800 */
[----:B------:R-:W-:-:S04]  /*1ead0*/  IMAD.U32 R3, RZ, RZ, UR4 ;  /* 0x00000004ff037e24 */ /* 0x000fc8000f8e00ff */
[----:B-1----:R-:W-:-:S04]  /*1eae0*/  IMAD R9, R9, R3, RZ ;  /* 0x0000000309097224 */ /* 0x002fc800078e02ff */
[----:B------:R-:W-:-:S05]  /*1eaf0*/  IMAD.IADD R4, R9, 0x1, R4 ;  /* 0x0000000109047824 */ /* 0x000fca00078e0204 */
[----:B------:R-:W-:-:S13]  /*1eb00*/  ISETP.GT.AND P6, PT, R4, R5, PT ;  /* 0x000000050400720c */ /* 0x000fda0003fc4270 */
[----:B------:R-:W-:Y:S05]  /*1eb10*/  @!P6 BRA `(.L_x_4613) ;  /* 0xfffffffc0054e947 */ /* 0x000fea000383ffff */
.L_x_4610:
        /* <DEDUP_REMOVED lines=8> */
[----:B------:R1:W4:Y:S02]  /*1eba0*/  SHFL.IDX PT, R6, R6, R2, 0x1f ;  /* 0x00001f0206067589 */ /* 0x00032400000e0000 */
.L_x_4714:
[----:B------:R-:W-:-:S13]  /*1ebb0*/  ISETP.NE.AND P0, PT, R4, RZ, PT ;  /* 0x000000ff0400720c */ /* 0x000fda0003f05270 */
[----:B------:R-:W-:Y:S05]  /*1ebc0*/  @!P0 BRA `(.L_x_4615) ;  /* 0x0000000000148947 */ /* 0x000fea0003800000 */
[----:B------:R-:W-:Y:S01]  /*1ebd0*/  UMOV UR4, 0xffffffff ;  /* 0xffffffff00047882 */ /* 0x000fe20000000000 */
[----:B---3--:R-:W-:Y:S02]  /*1ebe0*/  VIADD R12, R2, 0xffffffff ;  /* 0xffffffff020c7836 */ /* 0x008fe40000000000 */
[----:B------:R-:W-:Y:S05]  /*1ebf0*/  BRA.DIV UR4, `(.L_x_4616) ;  /* 0x0000003204cc7947 */ /* 0x000fea000b800000 */
[----:B0-----:R0:W3:Y:S02]  /*1ec00*/  SHFL.IDX PT, R7, R7, R12, 0x1f ;  /* 0x00001f0c07077589 */ /* 0x0010e400000e0000 */
.L_x_4717:
[----:B---3--:R-:W-:-:S07]  /*1ec10*/  IMAD.MOV.U32 R8, RZ, RZ, R7 ;  /* 0x000000ffff087224 */ /* 0x008fce00078e0007 */
.L_x_4615:
[----:B0-----:R-:W5:Y:S01]  /*1ec20*/  LDL.LU R7, [R1+0xc] ;  /* 0x00000c0001077983 */ /* 0x001f620000300800 */
[----:B--2---:R-:W-:Y:S01]  /*1ec30*/  IABS R4, R0 ;  /* 0x0000000000047213 */ /* 0x004fe20000000000 */
[----:B------:R-:W-:Y:S02]  /*1ec40*/  IMAD R10, R8, R3, R9 ;  /* 0x00000003080a7224 */ /* 0x000fe400078e0209 */
[----:B------:R-:W-:Y:S01]  /*1ec50*/  IMAD.MOV.U32 R8, RZ, RZ, RZ ;  /* 0x000000ffff087224 */ /* 0x000fe200078e00ff */
[----:B------:R-:W0:Y:S02]  /*1ec60*/  I2F.RP R3, R4 ;  /* 0x0000000400037306 */ /* 0x000e240000209400 */
[----:B------:R5:W-:Y:S06]  /*1ec70*/  STL [R1], R10 ;  /* 0x0000000a01007387 */ /* 0x000bec0000100800 */
[----:B0-----:R-:W0:Y:S02]  /*1ec80*/  MUFU.RCP R3, R3 ;  /* 0x0000000300037308 */ /* 0x001e240000001000 */
[----:B0-----:R-:W-:-:S06]  /*1ec90*/  VIADD R3, R3, 0xffffffe ;  /* 0x0ffffffe03037836 */ /* 0x001fcc0000000000 */
[----:B------:R-:W0:Y:S02]  /*1eca0*/  F2I.FTZ.U32.TRUNC.NTZ R9, R3 ;  /* 0x0000000300097305 */ /* 0x000e24000021f000 */
[----:B0-----:R-:W-:-:S04]  /*1ecb0*/  IMAD.MOV R3, RZ, RZ, -R9 ;  /* 0x000000ffff037224 */ /* 0x001fc800078e0a09 */
[----:B------:R-:W-:-:S04]  /*1ecc0*/  IMAD R3, R3, R4, RZ ;  /* 0x0000000403037224 */ /* 0x000fc800078e02ff */
[----:B------:R-:W-:-:S04]  /*1ecd0*/  IMAD.HI.U32 R8, R9, R3, R8 ;  /* 0x0000000309087227 */ /* 0x000fc800078e0008 */
[----:B------:R-:W-:-:S05]  /*1ece0*/  IMAD.IADD R3, R5, 0x1, -R10 ;  /* 0x0000000105037824 */ /* 0x000fca00078e0a0a */
[----:B------:R-:W-:-:S05]  /*1ecf0*/  IABS R5, R3 ;  /* 0x0000000300057213 */ /* 0x000fca0000000000 */
[----:B------:R-:W-:-:S04]  /*1ed00*/  IMAD.HI.U32 R8, R8, R5, RZ ;  /* 0x0000000508087227 */ /* 0x000fc800078e00ff */
[----:B-----5:R-:W-:Y:S01]  /*1ed10*/  IMAD.MOV.U32 R10, RZ, RZ, R7 ;  /* 0x000000ffff0a7224 */ /* 0x020fe200078e0007 */
[----:B------:R-:W-:-:S03]  /*1ed20*/  IABS R7, R0 ;  /* 0x0000000000077213 */ /* 0x000fc60000000000 */
[----:B------:R-:W-:Y:S02]  /*1ed30*/  IMAD.IADD R10, R2, 0x1, R10 ;  /* 0x00000001020a7824 */ /* 0x000fe400078e020a */
[----:B------:R-:W-:-:S04]  /*1ed40*/  IMAD.MOV R7, RZ, RZ, -R7 ;  /* 0x000000ffff077224 */ /* 0x000fc800078e0a07 */
[----:B------:R-:W-:Y:S01]  /*1ed50*/  IMAD R5, R8, R7, R5 ;  /* 0x0000000708057224 */ /* 0x000fe200078e0205 */
[----:B----4-:R-:W-:-:S04]  /*1ed60*/  IABS R7, R6 ;  /* 0x0000000600077213 */ /* 0x010fc80000000000 */
        /* <DEDUP_REMOVED lines=24> */
[----:B-1----:R-:W-:-:S03]  /*1eef0*/  IMAD.IADD R2, R3, 0x1, -R0 ;  /* 0x0000000103027824 */ /* 0x002fc600078e0a00 */
        /* <DEDUP_REMOVED lines=14> */
[----:B------:R2:W-:Y:S04]  /*1efe0*/  STL [R1+0x8], R0 ;  /* 0x0000080001007387 */ /* 0x0005e80000100800 */
[----:B------:R2:W-:Y:S04]  /*1eff0*/  STL [R1+0xc], R10 ;  /* 0x00000c0a01007387 */ /* 0x0005e80000100800 */
[----:B------:R2:W-:Y:S01]  /*1f000*/  STL [R1+0x4], R2 ;  /* 0x0000040201007387 */ /* 0x0005e20000100800 */
[----:B------:R-:W-:Y:S05]  /*1f010*/  BRA `(.L_x_4617) ;  /* 0x0000000000287947 */ /* 0x000fea0003800000 */
.L_x_4611:
        /* <DEDUP_REMOVED lines=10> */
.L_x_4617:
[----:B-12---:R-:W0:Y:S04]  /*1f0c0*/  LDL R2, [R1+0xc] ;  /* 0x00000c0001027983 */ /* 0x006e280000100800 */
[----:B------:R-:W2:Y:S04]  /*1f0d0*/  LDL R3, [R1+0x8] ;  /* 0x0000080001037983 */ /* 0x000ea80000100800 */
[----:B------:R-:W4:Y:S04]  /*1f0e0*/  LDL R5, [R1+0x4] ;  /* 0x0000040001057983 */ /* 0x000f280000100800 */
[----:B------:R-:W4:Y:S01]  /*1f0f0*/  LDL R4, [R1] ;  /* 0x0000000001047983 */ /* 0x000f220000100800 */
[----:B------:R-:W1:Y:S01]  /*1f100*/  S2R R0, SR_TID.X ;  /* 0x0000000000007919 */ /* 0x000e620000002100 */
[----:B------:R-:W-:Y:S05]  /*1f110*/  WARPSYNC.ALL ;  /* 0x0000000000007948 */ /* 0x000fea0003800000 */
[----:B-1----:R-:W-:Y:S01]  /*1f120*/  LOP3.LUT R0, R0, 0x1f, RZ, 0xc0, !PT ;  /* 0x0000001f00007812 */ /* 0x002fe200078ec0ff */
[----:B------:R-:W-:Y:S03]  /*1f130*/  BAR.SYNC.DEFER_BLOCKING 0x4, 0x180 ;  /* 0x0106000000007b1d */ /* 0x000fe60000010000 */
[----:B------:R-:W-:-:S13]  /*1f140*/  ISETP.NE.AND P0, PT, R0, RZ, PT ;  /* 0x000000ff0000720c */ /* 0x000fda0003f05270 */
[----:B------:R-:W1:Y:S01]  /*1f150*/  @!P0 S2R R0, SR_CgaCtaId ;  /* 0x0000000000008919 */ /* 0x000e620000008800 */
[----:B0-----:R-:W-:Y:S01]  /*1f160*/  IMAD.MOV.U32 R7, RZ, RZ, R2 ;  /* 0x000000ffff077224 */ /* 0x001fe200078e0002 */
[----:B------:R-:W-:Y:S01]  /*1f170*/  @!P0 MOV R2, 0x400 ;  /* 0x0000040000028802 */ /* 0x000fe20000000f00 */
[----:B--2---:R-:W-:-:S03]  /*1f180*/  IMAD.MOV.U32 R6, RZ, RZ, R3 ;  /* 0x000000ffff067224 */ /* 0x004fc600078e0003 */
[----:B-1----:R-:W-:-:S05]  /*1f190*/  @!P0 LEA R18, R0, R2, 0x18 ;  /* 0x0000000200128211 */ /* 0x002fca00078ec0ff */
[----:B----4-:R0:W-:Y:S01]  /*1f1a0*/  @!P0 STS.128 [R18+0x388d0], R4 ;  /* 0x0388d00412008388 */ /* 0x0101e20000000c00 */
[----:B------:R-:W-:Y:S06]  /*1f1b0*/  BAR.ARV 0x5, 0x180 ;  /* 0x0146000000007b1d */ /* 0x000fec0000002000 */
.L_x_4608:
[----:B------:R-:W2:Y:S01]  /*1f1c0*/  LDL R0, [R1+0xc] ;  /* 0x00000c0001007983 */ /* 0x000ea20000100800 */
[----:B------:R-:W-:Y:S02]  /*1f1d0*/  ULDC UR4, c[0x0][0xd3c] ;  /* 0x00034f0000047ab9 */ /* 0x000fe40000000800 */
[----:B--2---:R-:W-:-:S13]  /*1f1e0*/  ISETP.GE.AND P0, PT, R0, UR4, PT ;  /* 0x0000000400007c0c */ /* 0x004fda000bf06270 */
[----:B------:R-:W-:Y:S05]  /*1f1f0*/  @!P0 BRA `(.L_x_4618) ;  /* 0xffffff70001c8947 */ /* 0x000fea000383ffff */
[----:B------:R-:W-:Y:S05]  /*1f200*/  BSYNC B8 ;  /* 0x0000000000087941 */ /* 0x000fea0003800000 */
.L_x_4446:
        /* <DEDUP_REMOVED lines=12> */
.L_x_4718:
[----:B------:R-:W-:Y:S05]  /*1f2d0*/  BSYNC B0 ;  /* 0x0000000000007941 */ /* 0x000fea0003800000 */
.L_x_4619:
[----:B------:R-:W-:-:S03]  /*1f2e0*/  UMOV UR4, 0xffffffff ;  /* 0xffffffff00047882 */ /* 0x000fc60000000000 */
[----:B------:R-:W-:Y:S05]  /*1f2f0*/  BRA.DIV UR4, `(.L_x_4621) ;  /* 0x0000002e04487947 */ /* 0x000fea000b800000 */
[----:B------:R-:W1:Y:S02]  /*1f300*/  S2R R2, SR_TID.X ;  /* 0x0000000000027919 */ /* 0x000e640000002100 */
[----:B-1----:R-:W-:-:S04]  /*1f310*/  SHF.R.U32.HI R2, RZ, 0x5, R2 ;  /* 0x00000005ff027819 */ /* 0x002fc80000011602 */
[----:B------:R-:W-:-:S05]  /*1f320*/  LOP3.LUT R2, R2, 0x3, RZ, 0xc0, !PT ;  /* 0x0000000302027812 */ /* 0x000fca00078ec0ff */
[----:B---3--:R1:W2:Y:S02]  /*1f330*/  SHFL.IDX PT, R14, R2, RZ, 0x1f ;  /* 0x00001fff020e7589 */ /* 0x0082a400000e0000 */
.L_x_4721:
[----:B--2---:R-:W-:-:S13]  /*1f340*/  ISETP.NE.AND P0, PT, R14, RZ, PT ;  /* 0x000000ff0e00720c */ /* 0x004fda0003f05270 */
[----:B------:R-:W-:Y:S05]  /*1f350*/  @P0 BRA `(.L_x_4316) ;  /* 0x00000000008c0947 */ /* 0x000fea0003800000 */
[----:B------:R-:W-:-:S03]  /*1f360*/  UMOV UR4, 0xffffffff ;  /* 0xffffffff00047882 */ /* 0x000fc60000000000 */
[----:B------:R-:W-:Y:S05]  /*1f370*/  BRA.DIV UR4, `(.L_x_4622) ;  /* 0x0000002e045c7947 */ /* 0x000fea000b800000 */
[----:B------:R-:W-:-:S13]  /*1f380*/  ELECT P6, URZ, PT ;  /* 0x00000000003f782f */ /* 0x000fda00038c0000 */
.L_x_4724:
[----:B------:R-:W-:Y:S05]  /*1f390*/  @!P6 BRA `(.L_x_4316) ;  /* 0x00000000007ce947 */ /* 0x000fea0003800000 */
[----:B-1----:R-:W2:Y:S02]  /*1f3a0*/  LDL.LU R2, [R1+0x74] ;  /* 0x0000740001027983 */ /* 0x002ea40000300800 */
[----:B--2---:R-:W-:-:S04]  /*1f3b0*/  LOP3.LUT R2, R2, 0x2, RZ, 0xfc, !PT ;  /* 0x0000000202027812 */ /* 0x004fc800078efcff */
[----:B------:R-:W-:-:S13]  /*1f3c0*/  ISETP.NE.AND P2, PT, R2, 0x3, PT ;  /* 0x000000030200780c */ /* 0x000fda0003f45270 */
[----:B------:R-:W-:Y:S05]  /*1f3d0*/  @!P2 BRA `(.L_x_4623) ;  /* 0x000000000004a947 */ /* 0x000fea0003800000 */
[----:B------:R-:W-:Y:S01]  /*1f3e0*/  BPT.TRAP 0x1 ;  /* 0x000000040000795c */ /* 0x000fe20000300000 */
.L_x_4623:
        /* <DEDUP_REMOVED lines=13> */
.L_x_4725:
[----:B------:R-:W1:Y:S02]  /*1f4c0*/  SYNCS.PHASECHK.TRANS64.TRYWAIT P0, [R7+URZ], R2 ;  /* 0x00000002070075a7 */ /* 0x000e64000800017f */
[----:B-1----:R-:W-:Y:S05]  /*1f4d0*/  @!P0 BRA `(.L_x_4625) ;  /* 0x0000002c00388947 */ /* 0x002fea0003800000 */
.L_x_4726:
[----:B------:R-:W-:Y:S05]  /*1f4e0*/  @!P2 BRA `(.L_x_4626) ;  /* 0x000000000004a947 */ /* 0x000fea0003800000 */
[----:B------:R-:W-:Y:S01]  /*1f4f0*/  BPT.TRAP 0x1 ;  /* 0x000000040000795c */ /* 0x000fe20000300000 */
.L_x_4626:
[----:B------:R-:W-:-:S04]  /*1f500*/  VIADD R0, R0, 0x38860 ;  /* 0x0003886000007836 */ /* 0x000fc80000000000 */
[----:B------:R-:W-:-:S04]  /*1f510*/  IMAD R4, R19, 0x8, R0 ;  /* 0x0000000813047824 */ /* 0x000fc800078e0200 */
[----:B------:R-:W2:Y:S02]  /*1f520*/  SYNCS.PHASECHK.TRANS64.TRYWAIT P0, [R4+URZ], R5 ;  /* 0x00000005040075a7 */ /* 0x000ea4000800017f */
[----:B--2---:R-:W-:Y:S05]  /*1f530*/  @!P0 BRA `(.L_x_4627) ;  /* 0x0000002c00348947 */ /* 0x004fea0003800000 */
.L_x_4727:
[----:B------:R-:W-:-:S07]  /*1f540*/  IMAD R3, R3, 0x8, R0 ;  /* 0x0000000803037824 */ /* 0x000fce00078e0200 */
.L_x_4628:
[----:B---3--:R3:W4:Y:S02]  /*1f550*/  SYNCS.PHASECHK.TRANS64.TRYWAIT P0, [R3+URZ], R2 ;  /* 0x00000002030075a7 */ /* 0x008724000800017f */
[----:B----4-:R-:W-:Y:S05]  /*1f560*/  @!P0 NANOSLEEP.SYNCS 0x989680 ;  /* 0x009896800000895d */ /* 0x010fea0003900000 */
[----:B------:R-:W4:Y:S02]  /*1f570*/  @!P0 SYNCS.PHASECHK.TRANS64 P0, [R3+URZ], R2 ;  /* 0x00000002030085a7 */ /* 0x000f24000800007f */
[----:B----4-:R-:W-:Y:S05]  /*1f580*/  @!P0 BRA `(.L_x_4628) ;  /* 0xfffffffc00f08947 */ /* 0x010fea000383ffff */
.L_x_4316:
[----:B------:R-:W-:Y:S05]  /*1f590*/  BSYNC B9 ;  /* 0x0000000000097941 */ /* 0x000fea0003800000 */
.L_x_4313:
[----:B------:R-:W-:Y:S05]  /*1f5a0*/  EXIT ;  /* 0x000000000000794d */ /* 0x000fea0003800000 */
.L_x_4334:
[----:B0-----:R0:W1:Y:S02]  /*1f5b0*/  SYNCS.PHASECHK.TRANS64.TRYWAIT P5, [R73+URZ+0x38890], R74 ;  /* 0x0388904a490075a7 */ /* 0x00106400080a017f */
[----:B-1----:R-:W-:Y:S05]  /*1f5c0*/  @!P5 NANOSLEEP.SYNCS 0x989680 ;  /* 0x009896800000d95d */ /* 0x002fea0003900000 */
[----:B------:R-:W1:Y:S02]  /*1f5d0*/  @!P5 SYNCS.PHASECHK.TRANS64 P5, [R73+URZ+0x38890], R74 ;  /* 0x0388904a4900d5a7 */ /* 0x000e6400080a007f */
[----:B-1----:R-:W-:Y:S05]  /*1f5e0*/  @!P5 BRA `(.L_x_4334) ;  /* 0xfffffffc00f0d947 */ /* 0x002fea000383ffff */
[----:B------:R-:W-:Y:S05]  /*1f5f0*/  BRA `(.L_x_4629) ;  /* 0xfffffe3400dc7947 */ /* 0x000fea000383ffff */
.L_x_4344:
[----:B-1----:R1:W2:Y:S02]  /*1f600*/  SYNCS.PHASECHK.TRANS64.TRYWAIT P5, [R73+URZ+0x38890], R74 ;  /* 0x0388904a490075a7 */ /* 0x0022a400080a017f */
[----:B--2---:R-:W-:Y:S05]  /*1f610*/  @!P5 NANOSLEEP.SYNCS 0x989680 ;  /* 0x009896800000d95d */ /* 0x004fea0003900000 */
[----:B------:R-:W2:Y:S02]  /*1f620*/  @!P5 SYNCS.PHASECHK.TRANS64 P5, [R73+URZ+0x38890], R74 ;  /* 0x0388904a4900d5a7 */ /* 0x000ea400080a007f */
[----:B--2---:R-:W-:Y:S05]  /*1f630*/  @!P5 BRA `(.L_x_4344) ;  /* 0xfffffffc00f0d947 */ /* 0x004fea000383ffff */
[----:B------:R-:W-:Y:S05]  /*1f640*/  BRA `(.L_x_4630) ;  /* 0xfffffe4000647947 */ /* 0x000fea000383ffff */
.L_x_4349:
[----:B0-----:R0:W1:Y:S02]  /*1f650*/  SYNCS.PHASECHK.TRANS64.TRYWAIT P1, [R73+URZ+0x38890], R74 ;  /* 0x0388904a490075a7 */ /* 0x001064000802017f */
[----:B-1----:R-:W-:Y:S05]  /*1f660*/  @!P1 NANOSLEEP.SYNCS 0x989680 ;  /* 0x009896800000995d */ /* 0x002fea0003900000 */
[----:B------:R-:W1:Y:S02]  /*1f670*/  @!P1 SYNCS.PHASECHK.TRANS64 P1, [R73+URZ+0x38890], R74 ;  /* 0x0388904a490095a7 */ /* 0x000e64000802007f */
[----:B-1----:R-:W-:Y:S05]  /*1f680*/  @!P1 BRA `(.L_x_4349) ;  /* 0xfffffffc00f09947 */ /* 0x002fea000383ffff */
[----:B------:R-:W-:Y:S05]  /*1f690*/  BRA `(.L_x_4631) ;  /* 0xfffffe4800987947 */ /* 0x000fea000383ffff */
.L_x_4353:
[----:B--2---:R2:W0:Y:S02]  /*1f6a0*/  SYNCS.PHASECHK.TRANS64.TRYWAIT P0, [R73+URZ+0x388b0], R74 ;  /* 0x0388b04a490075a7 */ /* 0x004424000800017f */
[----:B0-----:R-:W-:Y:S05]  /*1f6b0*/  @!P0 NANOSLEEP.SYNCS 0x989680 ;  /* 0x009896800000895d */ /* 0x001fea0003900000 */
[----:B------:R-:W0:Y:S02]  /*1f6c0*/  @!P0 SYNCS.PHASECHK.TRANS64 P0, [R73+URZ+0x388b0], R74 ;  /* 0x0388b04a490085a7 */ /* 0x000e24000800007f */
[----:B0-----:R-:W-:Y:S05]  /*1f6d0*/  @!P0 BRA `(.L_x_4353) ;  /* 0xfffffffc00f08947 */ /* 0x001fea000383ffff */
[----:B------:R-:W-:Y:S05]  /*1f6e0*/  BRA `(.L_x_4632) ;  /* 0xfffffe4c00147947 */ /* 0x000fea000383ffff */
.L_x_4380:
        /* <DEDUP_REMOVED lines=8> */
.L_x_4634:
[----:B------:R-:W-:Y:S05]  /*1f770*/  BSYNC B1 ;  /* 0x0000000000017941 */ /* 0x000fea0003800000 */
.L_x_4633:
        /* <DEDUP_REMOVED lines=8> */
.L_x_4635:
[----:B------:R-:W-:Y:S02]  /*1f800*/  IMAD.MOV.U32 R13, RZ, RZ, R24 ;  /* 0x000000ffff0d7224 */ /* 0x000fe400078e0018 */
[----:B------:R-:W-:-:S07]  /*1f810*/  IMAD.MOV.U32 R20, RZ, RZ, R14 ;  /* 0x000000ffff147224 */ /* 0x000fce00078e000e */
[----:B------:R-:W-:Y:S05]  /*1f820*/  WARPSYNC.COLLECTIVE R15, `(.L_x_4636) ;  /* 0x000000000f087348 */ /* 0x000fea0003c00000 */
[----:B------:R0:W1:Y:S02]  /*1f830*/  SHFL.IDX P6, R14, R13, R12, R11 ;  /* 0x0000000c0d0e7389 */ /* 0x00006400000c000b */
[----:B01----:R-:W-:Y:S01]  /*1f840*/  ENDCOLLECTIVE ;  /* 0x000000000000791b */ /* 0x003fe20003800000 */
.L_x_4636:
[----:B------:R-:W-:Y:S02]  /*1f850*/  IMAD.MOV.U32 R13, RZ, RZ, R27 ;  /* 0x000000ffff0d7224 */ /* 0x000fe400078e001b */
[----:B------:R-:W-:-:S07]  /*1f860*/  IMAD.MOV.U32 R24, RZ, RZ, R14 ;  /* 0x000000ffff187224 */ /* 0x000fce00078e000e */
[----:B------:R-:W-:Y:S05]  /*1f870*/  WARPSYNC.COLLECTIVE R15, `(.L_x_4637) ;  /* 0x000000000f087348 */ /* 0x000fea0003c00000 */
[----:B------:R0:W1:Y:S02]  /*1f880*/  SHFL.IDX P6, R14, R13, R12, R11 ;  /* 0x0000000c0d0e7389 */ /* 0x00006400000c000b */
[----:B01----:R-:W-:Y:S01]  /*1f890*/  ENDCOLLECTIVE ;  /* 0x000000000000791b */ /* 0x003fe20003800000 */
.L_x_4637:
[----:B------:R-:W-:Y:S01]  /*1f8a0*/  IMAD.MOV.U32 R21, RZ, RZ, R14 ;  /* 0x000000ffff157224 */ /* 0x000fe200078e000e */
[----:B------:R-:W-:Y:S06]  /*1f8b0*/  BRA `(.L_x_4638) ;  /* 0xfffffe7c00647947 */ /* 0x000fec000383ffff */
.L_x_4384:
[----:B0-----:R0:W1:Y:S02]  /*1f8c0*/  SYNCS.PHASECHK.TRANS64.TRYWAIT P0, [R2+URZ+0x38800], R25 ;  /* 0x03880019020075a7 */ /* 0x001064000800017f */
[----:B-1----:R-:W-:Y:S05]  /*1f8d0*/  @!P0 NANOSLEEP.SYNCS 0x989680 ;  /* 0x009896800000895d */ /* 0x002fea0003900000 */
[----:B------:R-:W1:Y:S02]  /*1f8e0*/  @!P0 SYNCS.PHASECHK.TRANS64 P0, [R2+URZ+0x38800], R25 ;  /* 0x03880019020085a7 */ /* 0x000e64000800007f */
[----:B-1----:R-:W-:Y:S05]  /*1f8f0*/  @!P0 BRA `(.L_x_4384) ;  /* 0xfffffffc00f08947 */ /* 0x002fea000383ffff */
[----:B------:R-:W-:Y:S05]  /*1f900*/  BRA `(.L_x_4639) ;  /* 0xfffffe8000747947 */ /* 0x000fea000383ffff */
.L_x_4392:
        /* <DEDUP_REMOVED lines=8> */
.L_x_4641:
[----:B------:R-:W-:Y:S05]  /*1f990*/  BSYNC B1 ;  /* 0x0000000000017941 */ /* 0x000fea0003800000 */
.L_x_4640:
        /* <DEDUP_REMOVED lines=8> */
.L_x_4642:
[----:B------:R-:W-:Y:S02]  /*1fa20*/  IMAD.MOV.U32 R13, RZ, RZ, R24 ;  /* 0x000000ffff0d7224 */ /* 0x000fe400078e0018 */
[----:B------:R-:W-:-:S07]  /*1fa30*/  IMAD.MOV.U32 R3, RZ, RZ, R14 ;  /* 0x000000ffff037224 */ /* 0x000fce00078e000e */
[----:B------:R-:W-:Y:S05]  /*1fa40*/  WARPSYNC.COLLECTIVE R15, `(.L_x_4643) ;  /* 0x000000000f087348 */ /* 0x000fea0003c00000 */
[----:B------:R0:W1:Y:S02]  /*1fa50*/  SHFL.IDX P6, R14, R13, R12, R11 ;  /* 0x0000000c0d0e7389 */ /* 0x00006400000c000b */
[----:B01----:R-:W-:Y:S01]  /*1fa60*/  ENDCOLLECTIVE ;  /* 0x000000000000791b */ /* 0x003fe20003800000 */
.L_x_4643:
[----:B------:R-:W-:Y:S02]  /*1fa70*/  IMAD.MOV.U32 R13, RZ, RZ, R27 ;  /* 0x000000ffff0d7224 */ /* 0x000fe400078e001b */
[----:B------:R-:W-:-:S07]  /*1fa80*/  IMAD.MOV.U32 R4, RZ, RZ, R14 ;  /* 0x000000ffff047224 */ /* 0x000fce00078e000e */
[----:B------:R-:W-:Y:S05]  /*1fa90*/  WARPSYNC.COLLECTIVE R15, `(.L_x_4644) ;  /* 0x000000000f087348 */ /* 0x000fea0003c00000 */
[----:B------:R0:W1:Y:S02]  /*1faa0*/  SHFL.IDX P6, R14, R13, R12, R11 ;  /* 0x0000000c0d0e7389 */ /* 0x00006400000c000b */
[----:B01----:R-:W-:Y:S01]  /*1fab0*/  ENDCOLLECTIVE ;  /* 0x000000000000791b */ /* 0x003fe20003800000 */
.L_x_4644:
[----:B------:R-:W-:Y:S02]  /*1fac0*/  IMAD.MOV.U32 R12, RZ, RZ, R3 ;  /* 0x000000ffff0c7224 */ /* 0x000fe400078e0003 */
[----:B------:R-:W-:Y:S01]  /*1fad0*/  IMAD.MOV.U32 R13, RZ, RZ, R0 ;  /* 0x000000ffff0d7224 */ /* 0x000fe200078e0000 */
[----:B------:R-:W-:Y:S06]  /*1fae0*/  BRA `(.L_x_4645) ;  /* 0xfffffe8800e47947 */ /* 0x000fec000383ffff */
.L_x_4396:
[----:B0-----:R0:W1:Y:S02]  /*1faf0*/  SYNCS.PHASECHK.TRANS64.TRYWAIT P1, [R2+URZ+0x38800], R27 ;  /* 0x0388001b020075a7 */ /* 0x001064000802017f */
[----:B-1----:R-:W-:Y:S05]  /*1fb00*/  @!P1 NANOSLEEP.SYNCS 0x989680 ;  /* 0x009896800000995d */ /* 0x002fea0003900000 */
[----:B------:R-:W1:Y:S02]  /*1fb10*/  @!P1 SYNCS.PHASECHK.TRANS64 P1, [R2+URZ+0x38800], R27 ;  /* 0x0388001b020095a7 */ /* 0x000e64000802007f */
[----:B-1----:R-:W-:Y:S05]  /*1fb20*/  @!P1 BRA `(.L_x_4396) ;  /* 0xfffffffc00f09947 */ /* 0x002fea000383ffff */
[----:B------:R-:W-:Y:S05]  /*1fb30*/  BRA `(.L_x_4646) ;  /* 0xfffffe8c00b47947 */ /* 0x000fea000383ffff */
.L_x_4402:
[----:B0-----:R0:W1:Y:S02]  /*1fb40*/  SYNCS.PHASECHK.TRANS64.TRYWAIT P1, [R14+URZ+0x38830], R15 ;  /* 0x0388300f0e0075a7 */ /* 0x001064000802017f */
[----:B-1----:R-:W-:Y:S05]  /*1fb50*/  @!P1 NANOSLEEP.SYNCS 0x989680 ;  /* 0x009896800000995d */ /* 0x002fea0003900000 */
[----:B------:R-:W1:Y:S02]  /*1fb60*/  @!P1 SYNCS.PHASECHK.TRANS64 P1, [R14+URZ+0x38830], R15 ;  /* 0x0388300f0e0095a7 */ /* 0x000e64000802007f */
[----:B-1----:R-:W-:Y:S05]  /*1fb70*/  @!P1 BRA `(.L_x_4402) ;  /* 0xfffffffc00f09947 */ /* 0x002fea000383ffff */
[----:B------:R-:W-:Y:S05]  /*1fb80*/  BRA `(.L_x_4401) ;  /* 0xfffffe9800e47947 */ /* 0x000fea000383ffff */
.L_x_4404:
[----:B-1----:R1:W2:Y:S02]  /*1fb90*/  SYNCS.PHASECHK.TRANS64.TRYWAIT P1, [R2+URZ+0x38810], R11 ;  /* 0x0388100b020075a7 */ /* 0x0022a4000802017f */
[----:B--2---:R-:W-:Y:S05]  /*1fba0*/  @!P1 NANOSLEEP.SYNCS 0x989680 ;  /* 0x009896800000995d */ /* 0x004fea0003900000 */
[----:B------:R-:W2:Y:S02]  /*1fbb0*/  @!P1 SYNCS.PHASECHK.TRANS64 P1, [R2+URZ+0x38810], R11 ;  /* 0x0388100b020095a7 */ /* 0x000ea4000802007f */
[----:B--2---:R-:W-:Y:S05]  /*1fbc0*/  @!P1 BRA `(.L_x_4404) ;  /* 0xfffffffc00f09947 */ /* 0x004fea000383ffff */
[----:B------:R-:W-:Y:S05]  /*1fbd0*/  BRA `(.L_x_4647) ;  /* 0xfffffe9c00947947 */ /* 0x000fea000383ffff */
.L_x_4409:
[----:B-1----:R1:W3:Y:S02]  /*1fbe0*/  SYNCS.PHASECHK.TRANS64.TRYWAIT P1, [R14+URZ+0x38850], R15 ;  /* 0x0388500f0e0075a7 */ /* 0x0022e4000802017f */
[----:B---3--:R-:W-:Y:S05]  /*1fbf0*/  @!P1 NANOSLEEP.SYNCS 0x989680 ;  /* 0x009896800000995d */ /* 0x008fea0003900000 */
[----:B------:R-:W3:Y:S02]  /*1fc00*/  @!P1 SYNCS.PHASECHK.TRANS64 P1, [R14+URZ+0x38850], R15 ;  /* 0x0388500f0e0095a7 */ /* 0x000ee4000802007f */
[----:B---3--:R-:W-:Y:S05]  /*1fc10*/  @!P1 BRA `(.L_x_4409) ;  /* 0xfffffffc00f09947 */ /* 0x008fea000383ffff */
[----:B------:R-:W-:Y:S05]  /*1fc20*/  BRA `(.L_x_4408) ;  /* 0xfffffe9c00c47947 */ /* 0x000fea000383ffff */
.L_x_4416:
[----:B-1----:R1:W2:Y:S02]  /*1fc30*/  SYNCS.PHASECHK.TRANS64.TRYWAIT P3, [R14+URZ+0x38830], R199 ;  /* 0x038830c70e0075a7 */ /* 0x0022a4000806017f */
[----:B--2---:R-:W-:Y:S05]  /*1fc40*/  @!P3 NANOSLEEP.SYNCS 0x989680 ;  /* 0x009896800000b95d */ /* 0x004fea0003900000 */
[----:B------:R-:W2:Y:S02]  /*1fc50*/  @!P3 SYNCS.PHASECHK.TRANS64 P3, [R14+URZ+0x38830], R199 ;  /* 0x038830c70e00b5a7 */ /* 0x000ea4000806007f */
[----:B--2---:R-:W-:Y:S05]  /*1fc60*/  @!P3 BRA `(.L_x_4416) ;  /* 0xfffffffc00f0b947 */ /* 0x004fea000383ffff */
[----:B------:R-:W-:Y:S05]  /*1fc70*/  BRA `(.L_x_4415) ;  /* 0xfffffecc00687947 */ /* 0x000fea000383ffff */
.L_x_4421:
[----:B---3--:R3:W4:Y:S02]  /*1fc80*/  SYNCS.PHASECHK.TRANS64.TRYWAIT P3, [R14+URZ+0x38850], R199 ;  /* 0x038850c70e0075a7 */ /* 0x008724000806017f */
[----:B----4-:R-:W-:Y:S05]  /*1fc90*/  @!P3 NANOSLEEP.SYNCS 0x989680 ;  /* 0x009896800000b95d */ /* 0x010fea0003900000 */
[----:B------:R-:W4:Y:S02]  /*1fca0*/  @!P3 SYNCS.PHASECHK.TRANS64 P3, [R14+URZ+0x38850], R199 ;  /* 0x038850c70e00b5a7 */ /* 0x000f24000806007f */
[----:B----4-:R-:W-:Y:S05]  /*1fcb0*/  @!P3 BRA `(.L_x_4421) ;  /* 0xfffffffc00f0b947 */ /* 0x010fea000383ffff */
[----:B------:R-:W-:Y:S05]  /*1fcc0*/  BRA `(.L_x_4420) ;  /* 0xfffffed000047947 */ /* 0x000fea000383ffff */
.L_x_4454:
[----:B------:R-:W0:Y:S01]  /*1fcd0*/  S2R R3, SR_TID.X ;  /* 0x0000000000037919 */ /* 0x000e220000002100 */
[----:B------:R-:W-:Y:S01]  /*1fce0*/  BSSY B1, `(.L_x_4648) ;  /* 0x000000a000017945 */ /* 0x000fe20003800000 */
[----:B---3--:R-:W-:Y:S02]  /*1fcf0*/  IMAD.MOV.U32 R12, RZ, RZ, RZ ;  /* 0x000000ffff0c7224 */ /* 0x008fe400078e00ff */
        /* <DEDUP_REMOVED lines=8> */
.L_x_4649:
[----:B------:R-:W-:Y:S05]  /*1fd80*/  BSYNC B1 ;  /* 0x0000000000017941 */ /* 0x000fea0003800000 */
.L_x_4648:
[----:B------:R-:W-:Y:S05]  /*1fd90*/  BRA `(.L_x_4650) ;  /* 0xffffff6c00a47947 */ /* 0x000fea000383ffff */
.L_x_4456:
[----:B------:R-:W-:Y:S01]  /*1fda0*/  BSSY B1, `(.L_x_4651) ;  /* 0x0000006000017945 */ /* 0x000fe20003800000 */
[----:B------:R-:W-:-:S07]  /*1fdb0*/  IMAD.MOV.U32 R15, RZ, RZ, -0x1 ;  /* 0xffffffffff0f7424 */ /* 0x000fce00078e00ff */
[----:B0-----:R-:W-:Y:S05]  /*1fdc0*/  WARPSYNC.COLLECTIVE R15, `(.L_x_4652) ;  /* 0x000000000f0c7348 */ /* 0x001fea0003c00000 */
[----:B------:R-:W-:Y:S02]  /*1fdd0*/  ELECT P6, UR62, PT ;  /* 0x00000000003e782f */ /* 0x000fe400038c0000 */
[----:B------:R-:W-:Y:S01]  /*1fde0*/  MOV R14, UR62 ;  /* 0x0000003e000e7c02 */ /* 0x000fe20008000f00 */
[----:B0-----:R-:W-:Y:S10]  /*1fdf0*/  ENDCOLLECTIVE ;  /* 0x000000000000791b */ /* 0x001ff40003800000 */
.L_x_4652:
[----:B------:R-:W-:Y:S05]  /*1fe00*/  BSYNC B1 ;  /* 0x0000000000017941 */ /* 0x000fea0003800000 */
.L_x_4651:
[----:B------:R-:W-:Y:S05]  /*1fe10*/  BRA `(.L_x_4455) ;  /* 0xffffff6c009c7947 */ /* 0x000fea000383ffff */
.L_x_4458:
[----:B0-----:R0:W1:Y:S02]  /*1fe20*/  SYNCS.PHASECHK.TRANS64.TRYWAIT P0, [R18+URZ+0x38820], R3 ;  /* 0x03882003120075a7 */ /* 0x001064000800017f */
[----:B-1----:R-:W-:Y:S05]  /*1fe30*/  @!P0 NANOSLEEP.SYNCS 0x989680 ;  /* 0x009896800000895d */ /* 0x002fea0003900000 */
[----:B------:R-:W1:Y:S02]  /*1fe40*/  @!P0 SYNCS.PHASECHK.TRANS64 P0, [R18+URZ+0x38820], R3 ;  /* 0x03882003120085a7 */ /* 0x000e64000800007f */
[----:B-1----:R-:W-:Y:S05]  /*1fe50*/  @!P0 BRA `(.L_x_4458) ;  /* 0xfffffffc00f08947 */ /* 0x002fea000383ffff */
[----:B------:R-:W-:Y:S05]  /*1fe60*/  BRA `(.L_x_4653) ;  /* 0xffffff6c00ac7947 */ /* 0x000fea000383ffff */
.L_x_4462:
[----:B-1----:R1:W2:Y:S02]  /*1fe70*/  SYNCS.PHASECHK.TRANS64.TRYWAIT P0, [R4+URZ+0x388a0], R8 ;  /* 0x0388a008040075a7 */ /* 0x0022a4000800017f */
[----:B--2---:R-:W-:Y:S05]  /*1fe80*/  @!P0 NANOSLEEP.SYNCS 0x989680 ;  /* 0x009896800000895d */ /* 0x004fea0003900000 */
[----:B------:R-:W2:Y:S02]  /*1fe90*/  @!P0 SYNCS.PHASECHK.TRANS64 P0, [R4+URZ+0x388a0], R8 ;  /* 0x0388a008040085a7 */ /* 0x000ea4000800007f */
[----:B--2---:R-:W-:Y:S05]  /*1fea0*/  @!P0 BRA `(.L_x_4462) ;  /* 0xfffffffc00f08947 */ /* 0x004fea000383ffff */
[----:B------:R-:W-:Y:S05]  /*1feb0*/  BRA `(.L_x_4654) ;  /* 0xffffff6c00cc7947 */ /* 0x000fea000383ffff */
.L_x_4467:
[----:B0-----:R0:W2:Y:S02]  /*1fec0*/  SYNCS.PHASECHK.TRANS64.TRYWAIT P0, [R4+URZ+0x388c0], R8 ;  /* 0x0388c008040075a7 */ /* 0x0010a4000800017f */
[----:B--2---:R-:W-:Y:S05]  /*1fed0*/  @!P0 NANOSLEEP.SYNCS 0x989680 ;  /* 0x009896800000895d */ /* 0x004fea0003900000 */
[----:B------:R-:W2:Y:S02]  /*1fee0*/  @!P0 SYNCS.PHASECHK.TRANS64 P0, [R4+URZ+0x388c0], R8 ;  /* 0x0388c008040085a7 */ /* 0x000ea4000800007f */
[----:B--2---:R-:W-:Y:S05]  /*1fef0*/  @!P0 BRA `(.L_x_4467) ;  /* 0xfffffffc00f08947 */ /* 0x004fea000383ffff */
[----:B------:R-:W-:Y:S05]  /*1ff00*/  BRA `(.L_x_4655) ;  /* 0xffffff70004c7947 */ /* 0x000fea000383ffff */
.L_x_4481:
[----:B0-----:R0:W1:Y:S02]  /*1ff10*/  SYNCS.PHASECHK.TRANS64.TRYWAIT P2, [R4+URZ+0x388a0], R5 ;  /* 0x0388a005040075a7 */ /* 0x001064000804017f */
[----:B-1----:R-:W-:Y:S05]  /*1ff20*/  @!P2 NANOSLEEP.SYNCS 0x989680 ;  /* 0x009896800000a95d */ /* 0x002fea0003900000 */
[----:B------:R-:W1:Y:S02]  /*1ff30*/  @!P2 SYNCS.PHASECHK.TRANS64 P2, [R4+URZ+0x388a0], R5 ;  /* 0x0388a0050400a5a7 */ /* 0x000e64000804007f */
[----:B-1----:R-:W-:Y:S05]  /*1ff40*/  @!P2 BRA `(.L_x_4481) ;  /* 0xfffffffc00f0a947 */ /* 0x002fea000383ffff */
[----:B------:R-:W-:Y:S05]  /*1ff50*/  BRA `(.L_x_4656) ;  /* 0xffffff7800cc7947 */ /* 0x000fea000383ffff */
.L_x_4486:
[----:B-1----:R1:W2:Y:S02]  /*1ff60*/  SYNCS.PHASECHK.TRANS64.TRYWAIT P2, [R4+URZ+0x388c0], R5 ;  /* 0x0388c005040075a7 */ /* 0x0022a4000804017f */
[----:B--2---:R-:W-:Y:S05]  /*1ff70*/  @!P2 NANOSLEEP.SYNCS 0x989680 ;  /* 0x009896800000a95d */ /* 0x004fea0003900000 */
[----:B------:R-:W2:Y:S02]  /*1ff80*/  @!P2 SYNCS.PHASECHK.TRANS64 P2, [R4+URZ+0x388c0], R5 ;  /* 0x0388c0050400a5a7 */ /* 0x000ea4000804007f */
[----:B--2---:R-:W-:Y:S05]  /*1ff90*/  @!P2 BRA `(.L_x_4486) ;  /* 0xfffffffc00f0a947 */ /* 0x004fea000383ffff */
[----:B------:R-:W-:Y:S05]  /*1ffa0*/  BRA `(.L_x_4657) ;  /* 0xffffff7c00487947 */ /* 0x000fea000383ffff */
.L_x_4508:
        /* <DEDUP_REMOVED lines=11> */
.L_x_4659:
[----:B------:R-:W-:Y:S05]  /*20060*/  BSYNC B0 ;  /* 0x0000000000007941 */ /* 0x000fea0003800000 */
.L_x_4658:
[----:B------:R-:W-:Y:S05]  /*20070*/  BRA `(.L_x_4660) ;  /* 0xffffff8c00b87947 */ /* 0x000fea000383ffff */
.L_x_4510:
[----:B------:R-:W-:Y:S01]  /*20080*/  BSSY B0, `(.L_x_4661) ;  /* 0x0000006000007945 */ /* 0x000fe20003800000 */
[----:B------:R-:W-:-:S07]  /*20090*/  IMAD.MOV.U32 R15, RZ, RZ, -0x1 ;  /* 0xffffffffff0f7424 */ /* 0x000fce00078e00ff */
[----:B0-----:R-:W-:Y:S05]  /*200a0*/  WARPSYNC.COLLECTIVE R15, `(.L_x_4662) ;  /* 0x000000000f0c7348 */ /* 0x001fea0003c00000 */
[----:B------:R-:W-:Y:S02]  /*200b0*/  ELECT P6, UR62, PT ;  /* 0x00000000003e782f */ /* 0x000fe400038c0000 */
[----:B------:R-:W-:Y:S01]  /*200c0*/  MOV R14, UR62 ;  /* 0x0000003e000e7c02 */ /* 0x000fe20008000f00 */
[----:B0-----:R-:W-:Y:S10]  /*200d0*/  ENDCOLLECTIVE ;  /* 0x000000000000791b */ /* 0x001ff40003800000 */
.L_x_4662:
[----:B------:R-:W-:Y:S05]  /*200e0*/  BSYNC B0 ;  /* 0x0000000000007941 */ /* 0x000fea0003800000 */
.L_x_4661:
[----:B------:R-:W-:Y:S05]  /*200f0*/  BRA `(.L_x_4663) ;  /* 0xffffff8c00c47947 */ /* 0x000fea000383ffff */
.L_x_4512:
[----:B0-----:R0:W1:Y:S02]  /*20100*/  SYNCS.PHASECHK.TRANS64.TRYWAIT P0, [R0+URZ+0x38840], R2 ;  /* 0x03884002000075a7 */ /* 0x001064000800017f */
[----:B-1----:R-:W-:Y:S05]  /*20110*/  @!P0 NANOSLEEP.SYNCS 0x989680 ;  /* 0x009896800000895d */ /* 0x002fea0003900000 */
[----:B------:R-:W1:Y:S02]  /*20120*/  @!P0 SYNCS.PHASECHK.TRANS64 P0, [R0+URZ+0x38840], R2 ;  /* 0x03884002000085a7 */ /* 0x000e64000800007f */
[----:B-1----:R-:W-:Y:S05]  /*20130*/  @!P0 BRA `(.L_x_4512) ;  /* 0xfffffffc00f08947 */ /* 0x002fea000383ffff */
[----:B------:R-:W-:Y:S05]  /*20140*/  BRA `(.L_x_4664) ;  /* 0xffffff9000247947 */ /* 0x000fea000383ffff */
.L_x_4516:
        /* <DEDUP_REMOVED lines=9> */
.L_x_4665:
[----:B------:R-:W-:Y:S02]  /*201e0*/  IMAD.MOV.U32 R13, RZ, RZ, R3 ;  /* 0x000000ffff0d7224 */ /* 0x000fe400078e0003 */
[----:B------:R-:W-:Y:S01]  /*201f0*/  IMAD.MOV.U32 R4, RZ, RZ, R14 ;  /* 0x000000ffff047224 */ /* 0x000fe200078e000e */
[----:B------:R-:W-:-:S07]  /*20200*/  LOP3.LUT R6, R6, 0x7f, RZ, 0xc0, !PT ;  /* 0x0000007f06067812 */ /* 0x000fce00078ec0ff */
[----:B------:R-:W-:Y:S05]  /*20210*/  WARPSYNC.COLLECTIVE R15, `(.L_x_4666) ;  /* 0x000000000f087348 */ /* 0x000fea0003c00000 */
[----:B------:R0:W1:Y:S02]  /*20220*/  SHFL.IDX P6, R14, R13, R12, R11 ;  /* 0x0000000c0d0e7389 */ /* 0x00006400000c000b */
[----:B01----:R-:W-:Y:S01]  /*20230*/  ENDCOLLECTIVE ;  /* 0x000000000000791b */ /* 0x003fe20003800000 */
.L_x_4666:
        /* <DEDUP_REMOVED lines=9> */
.L_x_4667:
[----:B------:R-:W-:Y:S02]  /*202d0*/  IMAD.MOV.U32 R13, RZ, RZ, R3 ;  /* 0x000000ffff0d7224 */ /* 0x000fe400078e0003 */
[----:B------:R-:W-:-:S07]  /*202e0*/  IMAD.MOV.U32 R6, RZ, RZ, R14 ;  /* 0x000000ffff067224 */ /* 0x000fce00078e000e */
[----:B------:R-:W-:Y:S05]  /*202f0*/  WARPSYNC.COLLECTIVE R15, `(.L_x_4668) ;  /* 0x000000000f087348 */ /* 0x000fea0003c00000 */
[----:B------:R0:W1:Y:S02]  /*20300*/  SHFL.IDX P6, R14, R13, R12, R11 ;  /* 0x0000000c0d0e7389 */ /* 0x00006400000c000b */
[----:B01----:R-:W-:Y:S01]  /*20310*/  ENDCOLLECTIVE ;  /* 0x000000000000791b */ /* 0x003fe20003800000 */
.L_x_4668:
        /* <DEDUP_REMOVED lines=22> */
.L_x_4669:
        /* <DEDUP_REMOVED lines=10> */
.L_x_4670:
        /* <DEDUP_REMOVED lines=11> */
.L_x_4671:
        /* <DEDUP_REMOVED lines=14> */
.L_x_4672:
[----:B------:R-:W-:Y:S01]  /*206b0*/  IMAD.MOV.U32 R3, RZ, RZ, R14 ;  /* 0x000000ffff037224 */ /* 0x000fe200078e000e */
[----:B------:R-:W-:Y:S06]  /*206c0*/  BRA `(.L_x_4673) ;  /* 0xffffff9400647947 */ /* 0x000fec000383ffff */
.L_x_4520:
[----:B------:R-:W2:Y:S04]  /*206d0*/  LDL.LU R13, [R1+0x4c] ;  /* 0x00004c00010d7983 */ /* 0x000ea80000300800 */
[----:B------:R-:W3:Y:S04]  /*206e0*/  LDL.LU R12, [R1+0x4] ;  /* 0x00000400010c7983 */ /* 0x000ee80000300800 */
[----:B------:R-:W4:Y:S04]  /*206f0*/  LDL.LU R11, [R1+0x50] ;  /* 0x00005000010b7983 */ /* 0x000f280000300800 */
[----:B------:R-:W5:Y:S04]  /*20700*/  LDL.LU R9, [R1+0x64] ;  /* 0x0000640001097983 */ /* 0x000f680000300800 */
[----:B------:R-:W5:Y:S01]  /*20710*/  LDL.LU R8, [R1+0x14] ;  /* 0x0000140001087983 */ /* 0x000f620000300800 */
[----:B------:R-:W-:Y:S01]  /*20720*/  BSSY B0, `(.L_x_4674) ;  /* 0x0000017000007945 */ /* 0x000fe20003800000 */
[----:B------:R-:W-:-:S02]  /*20730*/  IMAD.MOV.U32 R15, RZ, RZ, -0x1 ;  /* 0xffffffffff0f7424 */ /* 0x000fc400078e00ff */
[----:B--2---:R-:W-:Y:S02]  /*20740*/  IMAD R7, R13, R7, RZ ;  /* 0x000000070d077224 */ /* 0x004fe400078e02ff */
[----:B------:R-:W-:-:S03]  /*20750*/  IMAD.MOV.U32 R13, RZ, RZ, R4 ;  /* 0x000000ffff0d7224 */ /* 0x000fc600078e0004 */
[-C--:B---3--:R-:W-:Y:S01]  /*20760*/  ISETP.GE.AND P2, PT, R12, R7.reuse, PT ;  /* 0x000000070c00720c */ /* 0x088fe20003f46270 */
[----:B------:R-:W-:Y:S01]  /*20770*/  IMAD.MOV.U32 R12, RZ, RZ, RZ ;  /* 0x000000ffff0c7224 */ /* 0x000fe200078e00ff */
[-C--:B----4-:R-:W-:Y:S01]  /*20780*/  ISETP.GE.AND P3, PT, R11, R7.reuse, PT ;  /* 0x000000070b00720c */ /* 0x090fe20003f66270 */
[----:B------:R-:W-:Y:S01]  /*20790*/  IMAD.MOV.U32 R11, RZ, RZ, 0x181f ;  /* 0x0000181fff0b7424 */ /* 0x000fe200078e00ff */
[----:B-----5:R-:W-:Y:S02]  /*207a0*/  ISETP.GE.AND P4, PT, R9, R7, PT ;  /* 0x000000070900720c */ /* 0x020fe40003f86270 */
[----:B------:R-:W-:-:S07]  /*207b0*/  LOP3.LUT R8, R8, 0xffffffdf, RZ, 0xc0, !PT ;  /* 0xffffffdf08087812 */ /* 0x000fce00078ec0ff */
        /* <DEDUP_REMOVED lines=8> */
[----:B------:R-:W-:-:S05]  /*20840*/  @P6 LOP3.LUT R8, R8, 0x10, RZ, 0xfc, !PT ;  /* 0x0000001008086812 */ /* 0x000fca00078efcff */
[----:B------:R0:W-:Y:S02]  /*20850*/  STL [R1+0x14], R8 ;  /* 0x0000140801007387 */ /* 0x0001e40000100800 */
[----:B0-----:R-:W-:Y:S05]  /*20860*/  WARPSYNC.COLLECTIVE R15, `(.L_x_4675) ;  /* 0x000000000f087348 */ /* 0x001fea0003c00000 */
[----:B------:R1:W2:Y:S02]  /*20870*/  SHFL.IDX P6, R14, R13, R12, R11 ;  /* 0x0000000c0d0e7389 */ /* 0x0002a400000c000b */
[----:B012---:R-:W-:Y:S01]  /*20880*/  ENDCOLLECTIVE ;  /* 0x000000000000791b */ /* 0x007fe20003800000 */
.L_x_4675:
[----:B------:R-:W-:Y:S05]  /*20890*/  BSYNC B0 ;  /* 0x0000000000007941 */ /* 0x000fea0003800000 */
.L_x_4674:
[----:B------:R0:W-:Y:S04]  /*208a0*/  STL [R1+0x90], R16 ;  /* 0x0000901001007387 */ /* 0x0001e80000100800 */
[----:B0-----:R0:W5:Y:S04]  /*208b0*/  LDL.LU R16, [R1+0x14] ;  /* 0x0000140001107983 */ /* 0x0011680000300800 */
[----:B------:R1:W-:Y:S04]  /*208c0*/  STL [R1+0x8c], R7 ;  /* 0x00008c0701007387 */ /* 0x0003e80000100800 */
[----:B-1----:R0:W5:Y:S01]  /*208d0*/  LDL R7, [R1+0x18] ;  /* 0x0000180001077983 */ /* 0x0021620000100800 */
[----:B------:R-:W-:-:S02]  /*208e0*/  IMAD.MOV.U32 R13, RZ, RZ, R0 ;  /* 0x000000ffff0d7224 */ /* 0x000fc400078e0000 */
[----:B------:R-:W-:Y:S02]  /*208f0*/  IMAD.MOV.U32 R12, RZ, RZ, RZ ;  /* 0x000000ffff0c7224 */ /* 0x000fe400078e00ff */
[----:B------:R-:W-:Y:S02]  /*20900*/  IMAD.MOV.U32 R11, RZ, RZ, 0x181f ;  /* 0x0000181fff0b7424 */ /* 0x000fe400078e00ff */
[----:B------:R-:W-:Y:S02]  /*20910*/  IMAD.MOV.U32 R15, RZ, RZ, -0x1 ;  /* 0xffffffffff0f7424 */ /* 0x000fe400078e00ff */
[----:B0-----:R-:W-:-:S07]  /*20920*/  IMAD.MOV.U32 R8, RZ, RZ, R14 ;  /* 0x000000ffff087224 */ /* 0x001fce00078e000e */
[----:B-----5:R-:W-:Y:S05]  /*20930*/  WARPSYNC.COLLECTIVE R15, `(.L_x_4676) ;  /* 0x000000000f087348 */ /* 0x020fea0003c00000 */
[----:B------:R0:W1:Y:S02]  /*20940*/  SHFL.IDX P6, R14, R13, R12, R11 ;  /* 0x0000000c0d0e7389 */ /* 0x00006400000c000b */
[----:B01---5:R-:W-:Y:S01]  /*20950*/  ENDCOLLECTIVE ;  /* 0x000000000000791b */ /* 0x023fe20003800000 */
.L_x_4676:
[----:B------:R-:W-:Y:S02]  /*20960*/  IMAD.MOV.U32 R13, RZ, RZ, R4 ;  /* 0x000000ffff0d7224 */ /* 0x000fe400078e0004 */
[----:B------:R-:W-:Y:S02]  /*20970*/  IMAD.MOV.U32 R12, RZ, RZ, 0x1 ;  /* 0x00000001ff0c7424 */ /* 0x000fe400078e00ff */
[----:B------:R-:W-:-:S05]  /*20980*/  IMAD.MOV.U32 R2, RZ, RZ, R14 ;  /* 0x000000ffff027224 */ /* 0x000fca00078e000e */
[----:B------:R-:W-:-:S05]  /*20990*/  @!P2 LEA R3, P6, R10, R2, 0x1 ;  /* 0x000000020a03a211 */ /* 0x000fca00078c08ff */
[----:B------:R-:W-:-:S05]  /*209a0*/  @!P2 IMAD.X R2, RZ, RZ, R8, P6 ;  /* 0x000000ffff02a224 */ /* 0x000fca00030e0608 */
[----:B------:R-:W-:-:S04]  /*209b0*/  @!P2 LOP3.LUT R3, R3, R2, RZ, 0x3c, !PT ;  /* 0x000000020303a212 */ /* 0x000fc800078e3cff */
[----:B------:R-:W-:-:S04]  /*209c0*/  @!P2 LOP3.LUT R2, R3, R2, RZ, 0x3c, !PT ;  /* 0x000000020302a212 */ /* 0x000fc800078e3cff */
[----:B------:R-:W-:Y:S02]  /*209d0*/  @!P2 LOP3.LUT R3, R3, R2, RZ, 0x3c, !PT ;  /* 0x000000020303a212 */ /* 0x000fe400078e3cff */
[----:B------:R-:W-:-:S04]  /*209e0*/  LOP3.LUT R16, R16, 0xffff7fff, RZ, 0xc0, !PT ;  /* 0xffff7fff10107812 */ /* 0x000fc800078ec0ff */
[----:B------:R-:W-:-:S04]  /*209f0*/  @P0 LOP3.LUT R16, R16, 0x8000, RZ, 0xfc, !PT ;  /* 0x0000800010100812 */ /* 0x000fc800078efcff */
[C---:B------:R-:W-:Y:S02]  /*20a00*/  LOP3.LUT P0, RZ, R16.reuse, 0x8, RZ, 0xc0, !PT ;  /* 0x0000000810ff7812 */ /* 0x040fe4000780c0ff */
[----:B------:R-:W-:-:S04]  /*20a10*/  LOP3.LUT R16, R16, 0xffffbfff, RZ, 0xc0, !PT ;  /* 0xffffbfff10107812 */ /* 0x000fc800078ec0ff */
[----:B------:R-:W-:-:S04]  /*20a20*/  @P1 LOP3.LUT R16, R16, 0x4000, RZ, 0xfc, !PT ;  /* 0x0000400010101812 */ /* 0x000fc800078efcff */
[C---:B------:R-:W-:Y:S02]  /*20a30*/  LOP3.LUT P1, RZ, R16.reuse, 0x4, RZ, 0xc0, !PT ;  /* 0x0000000410ff7812 */ /* 0x040fe4000782c0ff */
[----:B------:R-:W-:Y:S01]  /*20a40*/  LOP3.LUT R16, R16, 0xffffdfff, RZ, 0xc0, !PT ;  /* 0xffffdfff10107812 */ /* 0x000fe200078ec0ff */
[----:B------:R-:W-:Y:S01]  /*20a50*/  @!PT LDS RZ, [RZ] ;  /* 0x00000000fffff984 */ /* 0x000fe20000000800 */
[----:B------:R-:W-:Y:S01]  /*20a60*/  @!PT LDS RZ, [RZ] ;  /* 0x00000000fffff984 */ /* 0x000fe20000000800 */
[----:B------:R-:W-:Y:S01]  /*20a70*/  @!PT LDS RZ, [RZ] ;  /* 0x00000000fffff984 */ /* 0x000fe20000000800 */
[----:B------:R0:W-:Y:S03]  /*20a80*/  @!P2 LDGSTS.E.BYPASS.LTC128B.128 [R7+0x26400], desc[UR40][R2.64], !P0 ;  /* 0x264000000207afae */ /* 0x0001e6000c101d68 */
[----:B------:R-:W-:-:S04]  /*20a90*/  @P3 LOP3.LUT R16, R16, 0x2000, RZ, 0xfc, !PT ;  /* 0x0000200010103812 */ /* 0x000fc800078efcff */
[C---:B------:R-:W-:Y:S02]  /*20aa0*/  LOP3.LUT P3, RZ, R16.reuse, 0x2, RZ, 0xc0, !PT ;  /* 0x0000000210ff7812 */ /* 0x040fe4000786c0ff */
[----:B------:R-:W-:Y:S01]  /*20ab0*/  LOP3.LUT R16, R16, 0xfffffbff, RZ, 0xc0, !PT ;  /* 0xfffffbff10107812 */ /* 0x000fe200078ec0ff */
[----:B------:R0:W-:Y:S03]  /*20ac0*/  @!P2 LDGSTS.E.BYPASS.LTC128B.128 [R7+0x28400], desc[UR40][R2.64+0x80], !P1 ;  /* 0x284000800207afae */ /* 0x0001e6000c901d68 */
[----:B------:R-:W-:-:S04]  /*20ad0*/  @P4 LOP3.LUT R16, R16, 0x400, RZ, 0xfc, !PT ;  /* 0x0000040010104812 */ /* 0x000fc800078efcff */
[C---:B------:R-:W-:Y:S02]  /*20ae0*/  LOP3.LUT P0, RZ, R16.reuse, 0x8000, RZ, 0xc0, !PT ;  /* 0x0000800010ff7812 */ /* 0x040fe4000780c0ff */
[C---:B------:R-:W-:Y:S01]  /*20af0*/  LOP3.LUT P1, RZ, R16.reuse, 0x4000, RZ, 0xc0, !PT ;  /* 0x0000400010ff7812 */ /* 0x040fe2000782c0ff */
[----:B------:R0:W-:Y:S01]  /*20b00*/  @!P2 LDGSTS.E.BYPASS.LTC128B.128 [R7+0x2a400], desc[UR40][R2.64+0x100], !P3 ;  /* 0x2a4001000207afae */ /* 0x0001e2000d901d68 */
[C---:B------:R-:W-:Y:S02]  /*20b10*/  LOP3.LUT P6, RZ, R16.reuse, 0x20, RZ, 0xc0, !PT ;  /* 0x0000002010ff7812 */ /* 0x040fe400078cc0ff */
[C---:B------:R-:W-:Y:S01]  /*20b20*/  LOP3.LUT P3, RZ, R16.reuse, 0x2000, RZ, 0xc0, !PT ;  /* 0x0000200010ff7812 */ /* 0x040fe2000786c0ff */
[----:B------:R0:W-:Y:S01]  /*20b30*/  @!P2 LDGSTS.E.BYPASS.LTC128B.128 [R7+0x2c400], desc[UR40][R2.64+0x180], !P5 ;  /* 0x2c4001800207afae */ /* 0x0001e2000e901d68 */
[C---:B------:R-:W-:Y:S02]  /*20b40*/  LOP3.LUT P4, RZ, R16.reuse, 0x10, RZ, 0xc0, !PT ;  /* 0x0000001010ff7812 */ /* 0x040fe4000788c0ff */
[----:B------:R-:W-:-:S03]  /*20b50*/  LOP3.LUT R16, R16, 0xfffff7ff, RZ, 0xc0, !PT ;  /* 0xfffff7ff10107812 */ /* 0x000fc600078ec0ff */
[----:B------:R0:W-:Y:S01]  /*20b60*/  @!P2 LDGSTS.E.BYPASS.LTC128B.128 [R7+0x2e400], desc[UR40][R2.64+0x200], !P0 ;  /* 0x2e4002000207afae */ /* 0x0001e2000c101d68 */
[----:B------:R-:W-:-:S03]  /*20b70*/  @P5 LOP3.LUT R16, R16, 0x800, RZ, 0xfc, !PT ;  /* 0x0000080010105812 */ /* 0x000fc600078efcff */
[----:B------:R0:W-:Y:S01]  /*20b80*/  @!P2 LDGSTS.E.BYPASS.LTC128B.128 [R7+0x30400], desc[UR40][R2.64+0x280], !P1 ;  /* 0x304002800207afae */ /* 0x0001e2000c901d68 */
[C---:B------:R-:W-:Y:S02]  /*20b90*/  LOP3.LUT P5, RZ, R16.reuse, 0x4, RZ, 0xc0, !PT ;  /* 0x0000000410ff7812 */ /* 0x040fe400078ac0ff */
[----:B------:R-:W-:Y:S01]  /*20ba0*/  @!P3 LOP3.LUT R8, R5, 0x40, RZ, 0xc0, !PT ;  /* 0x000000400508b812 */ /* 0x000fe200078ec0ff */
[----:B------:R0:W-:Y:S01]  /*20bb0*/  @!P2 LDGSTS.E.BYPASS.LTC128B.128 [R7+0x32400], desc[UR40][R2.64+0x300], P6 ;  /* 0x324003000207afae */ /* 0x0001e2000b101d68 */
[----:B------:R-:W-:Y:S02]  /*20bc0*/  LOP3.LUT R16, R16, 0xffffefff, RZ, 0xc0, !PT ;  /* 0xffffefff10107812 */ /* 0x000fe400078ec0ff */
[----:B------:R-:W-:-:S07]  /*20bd0*/  @!P3 SHF.R.U32.HI R8, RZ, 0x2, R8 ;  /* 0x00000002ff08b819 */ /* 0x000fce0000011608 */
[----:B0-----:R-:W-:Y:S05]  /*20be0*/  WARPSYNC.COLLECTIVE R15, `(.L_x_4677) ;  /* 0x000000000f087348 */ /* 0x001fea0003c00000 */
[----:B------:R1:W2:Y:S02]  /*20bf0*/  SHFL.IDX P6, R14, R13, R12, R11 ;  /* 0x0000000c0d0e7389 */ /* 0x0002a400000c000b */
[----:B012---:R-:W-:Y:S01]  /*20c00*/  ENDCOLLECTIVE ;  /* 0x000000000000791b */ /* 0x007fe20003800000 */
.L_x_4677:
[----:B------:R-:W-:Y:S01]  /*20c10*/  @!PT LDS RZ, [RZ] ;  /* 0x00000000fffff984 */ /* 0x000fe20000000800 */
[----:B------:R-:W-:Y:S01]  /*20c20*/  @!PT LDS RZ, [RZ] ;  /* 0x00000000fffff984 */ /* 0x000fe20000000800 */
[----:B------:R-:W-:Y:S01]  /*20c30*/  @!PT LDS RZ, [RZ] ;  /* 0x00000000fffff984 */ /* 0x000fe20000000800 */
[----:B------:R0:W-:Y:S01]  /*20c40*/  @!P2 LDGSTS.E.BYPASS.LTC128B.128 [R7+0x34400], desc[UR40][R2.64+0x380], P4 ;  /* 0x344003800207afae */ /* 0x0001e2000a101d68 */
[----:B------:R-:W-:Y:S02]  /*20c50*/  @!P3 ISETP.NE.U32.AND P2, PT, R8, RZ, PT ;  /* 0x000000ff0800b20c */ /* 0x000fe40003f45070 */
[----:B------:R-:W-:Y:S02]  /*20c60*/  @P5 LOP3.LUT R16, R16, 0x1000, RZ, 0xfc, !PT ;  /* 0x0000100010105812 */ /* 0x000fe400078efcff */
[----:B------:R-:W-:Y:S02]  /*20c70*/  @!P3 LOP3.LUT R8, R6, 0x80, RZ, 0xc0, !PT ;  /* 0x000000800608b812 */ /* 0x000fe400078ec0ff */
[C---:B------:R-:W-:Y:S02]  /*20c80*/  LOP3.LUT P5, RZ, R16.reuse, 0x8, RZ, 0xc0, !PT ;  /* 0x0000000810ff7812 */ /* 0x040fe400078ac0ff */
[----:B------:R-:W-:Y:S01]  /*20c90*/  LOP3.LUT R16, R16, 0xffffffdf, RZ, 0xc0, !PT ;  /* 0xffffffdf10107812 */ /* 0x000fe200078ec0ff */
[----:B------:R-:W-:Y:S01]  /*20ca0*/  IMAD.MOV.U32 R13, RZ, RZ, R0 ;  /* 0x000000ffff0d7224 */ /* 0x000fe200078e0000 */
[----:B------:R-:W-:-:S03]  /*20cb0*/  @!P3 SHF.R.U32.HI R8, RZ, 0x3, R8 ;  /* 0x00000003ff08b819 */ /* 0x000fc60000011608 */
[----:B------:R-:W-:Y:S02]  /*20cc0*/  @P2 LOP3.LUT R16, R16, 0x20, RZ, 0xfc, !PT ;  /* 0x0000002010102812 */ /* 0x000fe400078efcff */
[----:B------:R-:W-:Y:S01]  /*20cd0*/  @!P3 ISETP.NE.U32.AND P4, PT, R8, RZ, PT ;  /* 0x000000ff0800b20c */ /* 0x000fe20003f85070 */
[----:B0-----:R-:W-:-:S12]  /*20ce0*/  IMAD.MOV.U32 R9, RZ, RZ, R14 ;  /* 0x000000ffff097224 */ /* 0x001fd800078e000e */
[----:B------:R-:W-:Y:S05]  /*20cf0*/  WARPSYNC.COLLECTIVE R15, `(.L_x_4678) ;  /* 0x000000000f087348 */ /* 0x000fea0003c00000 */
[----:B------:R0:W1:Y:S02]  /*20d00*/  SHFL.IDX P6, R14, R13, R12, R11 ;  /* 0x0000000c0d0e7389 */ /* 0x00006400000c000b */
[----:B01----:R-:W-:Y:S01]  /*20d10*/  ENDCOLLECTIVE ;  /* 0x000000000000791b */ /* 0x003fe20003800000 */
.L_x_4678:
        /* <DEDUP_REMOVED lines=29> */
.L_x_4679:
        /* <DEDUP_REMOVED lines=8> */
[----:B------:R0:W-:Y:S01]  /*20f70*/  STL [R1+0x14], R16 ;  /* 0x0000141001007387 */ /* 0x0001e20000100800 */
[----:B------:R-:W-:-:S11]  /*20f80*/  IMAD.MOV.U32 R10, RZ, RZ, R14 ;  /* 0x000000ffff0a7224 */ /* 0x000fd600078e000e */
[----:B0-----:R-:W-:Y:S05]  /*20f90*/  WARPSYNC.COLLECTIVE R15, `(.L_x_4680) ;  /* 0x000000000f087348 */ /* 0x001fea0003c00000 */
[----:B------:R1:W2:Y:S02]  /*20fa0*/  SHFL.IDX P6, R14, R13, R12, R11 ;  /* 0x0000000c0d0e7389 */ /* 0x0002a400000c000b */
[----:B012---:R-:W-:Y:S01]  /*20fb0*/  ENDCOLLECTIVE ;  /* 0x000000000000791b */ /* 0x007fe20003800000 */
.L_x_4680:
        /* <DEDUP_REMOVED lines=20> */
[----:B------:R-:W-:-:S03]  /*21100*/  LOP3.LUT P2, RZ, R16, 0x80, RZ, 0xc0, !PT ;  /* 0x0000008010ff7812 */ /* 0x000fc6000784c0ff */
[----:B------:R0:W5:Y:S10]  /*21110*/  LDL.LU R16, [R1+0x90] ;  /* 0x0000900001107983 */ /* 0x0001740000300800 */
        /* <DEDUP_REMOVED lines=13> */
.L_x_4681:
[----:B------:R-:W-:Y:S02]  /*211f0*/  IMAD.MOV.U32 R13, RZ, RZ, R0 ;  /* 0x000000ffff0d7224 */ /* 0x000fe400078e0000 */
[----:B------:R-:W-:-:S07]  /*21200*/  IMAD.MOV.U32 R4, RZ, RZ, R14 ;  /* 0x000000ffff047224 */ /* 0x000fce00078e000e */
[----:B------:R-:W-:Y:S05]  /*21210*/  WARPSYNC.COLLECTIVE R15, `(.L_x_4682) ;  /* 0x000000000f087348 */ /* 0x000fea0003c00000 */
[----:B------:R0:W1:Y:S02]  /*21220*/  SHFL.IDX P6, R14, R13, R12, R11 ;  /* 0x0000000c0d0e7389 */ /* 0x00006400000c000b */
[----:B01----:R-:W-:Y:S01]  /*21230*/  ENDCOLLECTIVE ;  /* 0x000000000000791b */ /* 0x003fe20003800000 */
.L_x_4682:
[----:B------:R-:W-:Y:S01]  /*21240*/  IMAD.MOV.U32 R0, RZ, RZ, R14 ;  /* 0x000000ffff007224 */ /* 0x000fe200078e000e */
[----:B------:R-:W-:Y:S06]  /*21250*/  BRA `(.L_x_4683) ;  /* 0xffffff9800347947 */ /* 0x000fec000383ffff */
.L_x_4525:
[----:B0-----:R0:W2:Y:S02]  /*21260*/  SYNCS.PHASECHK.TRANS64.TRYWAIT P0, [R18+URZ+0x38820], R0 ;  /* 0x03882000120075a7 */ /* 0x0010a4000800017f */
[----:B--2---:R-:W-:Y:S05]  /*21270*/  @!P0 NANOSLEEP.SYNCS 0x989680 ;  /* 0x009896800000895d */ /* 0x004fea0003900000 */
[----:B------:R-:W2:Y:S02]  /*21280*/  @!P0 SYNCS.PHASECHK.TRANS64 P0, [R18+URZ+0x38820], R0 ;  /* 0x03882000120085a7 */ /* 0x000ea4000800007f */
[----:B--2---:R-:W-:Y:S05]  /*21290*/  @!P0 BRA `(.L_x_4525) ;  /* 0xfffffffc00f08947 */ /* 0x004fea000383ffff */
[----:B------:R-:W-:Y:S05]  /*212a0*/  BRA `(.L_x_4684) ;  /* 0xffffff9800f07947 */ /* 0x000fea000383ffff */
.L_x_4529:
[----:B0-----:R0:W2:Y:S02]  /*212b0*/  SYNCS.PHASECHK.TRANS64.TRYWAIT P0, [R0+URZ+0x38860], R2 ;  /* 0x03886002000075a7 */ /* 0x0010a4000800017f */
[----:B--2---:R-:W-:Y:S05]  /*212c0*/  @!P0 NANOSLEEP.SYNCS 0x989680 ;  /* 0x009896800000895d */ /* 0x004fea0003900000 */
[----:B------:R-:W2:Y:S02]  /*212d0*/  @!P0 SYNCS.PHASECHK.TRANS64 P0, [R0+URZ+0x38860], R2 ;  /* 0x03886002000085a7 */ /* 0x000ea4000800007f */
[----:B--2---:R-:W-:Y:S05]  /*212e0*/  @!P0 BRA `(.L_x_4529) ;  /* 0xfffffffc00f08947 */ /* 0x004fea000383ffff */
[----:B------:R-:W-:Y:S05]  /*212f0*/  BRA `(.L_x_4685) ;  /* 0xffffff9c00147947 */ /* 0x000fea000383ffff */
.L_x_4548:
[----:B-1----:R1:W2:Y:S02]  /*21300*/  SYNCS.PHASECHK.TRANS64.TRYWAIT P0, [R2+URZ+0x38840], R6 ;  /* 0x03884006020075a7 */ /* 0x0022a4000800017f */
[----:B--2---:R-:W-:Y:S05]  /*21310*/  @!P0 NANOSLEEP.SYNCS 0x989680 ;  /* 0x009896800000895d */ /* 0x004fea0003900000 */
[----:B------:R-:W2:Y:S02]  /*21320*/  @!P0 SYNCS.PHASECHK.TRANS64 P0, [R2+URZ+0x38840], R6 ;  /* 0x03884006020085a7 */ /* 0x000ea4000800007f */
[----:B--2---:R-:W-:Y:S05]  /*21330*/  @!P0 BRA `(.L_x_4548) ;  /* 0xfffffffc00f08947 */ /* 0x004fea000383ffff */
[----:B------:R-:W-:Y:S05]  /*21340*/  BRA `(.L_x_4686) ;  /* 0xffffffa800247947 */ /* 0x000fea000383ffff */
.L_x_4553:
[----:B0-----:R0:W2:Y:S02]  /*21350*/  SYNCS.PHASECHK.TRANS64.TRYWAIT P0, [R2+URZ+0x38860], R6 ;  /* 0x03886006020075a7 */ /* 0x0010a4000800017f */
[----:B--2---:R-:W-:Y:S05]  /*21360*/  @!P0 NANOSLEEP.SYNCS 0x989680 ;  /* 0x009896800000895d */ /* 0x004fea0003900000 */
[----:B------:R-:W2:Y:S02]  /*21370*/  @!P0 SYNCS.PHASECHK.TRANS64 P0, [R2+URZ+0x38860], R6 ;  /* 0x03886006020085a7 */ /* 0x000ea4000800007f */
[----:B--2---:R-:W-:Y:S05]  /*21380*/  @!P0 BRA `(.L_x_4553) ;  /* 0xfffffffc00f08947 */ /* 0x004fea000383ffff */
[----:B------:R-:W-:Y:S05]  /*21390*/  BRA `(.L_x_4687) ;  /* 0xffffffa800a07947 */ /* 0x000fea000383ffff */
.L_x_4568:
[----:B-1----:R1:W2:Y:S02]  /*213a0*/  SYNCS.PHASECHK.TRANS64.TRYWAIT P0, [R3+URZ+0x38840], R2 ;  /* 0x03884002030075a7 */ /* 0x0022a4000800017f */
[----:B--2---:R-:W-:Y:S05]  /*213b0*/  @!P0 NANOSLEEP.SYNCS 0x989680 ;  /* 0x009896800000895d */ /* 0x004fea0003900000 */
[----:B------:R-:W2:Y:S02]  /*213c0*/  @!P0 SYNCS.PHASECHK.TRANS64 P0, [R3+URZ+0x38840], R2 ;  /* 0x03884002030085a7 */ /* 0x000ea4000800007f */
[----:B--2---:R-:W-:Y:S05]  /*213d0*/  @!P0 BRA `(.L_x_4568) ;  /* 0xfffffffc00f08947 */ /* 0x004fea000383ffff */
[----:B------:R-:W-:Y:S05]  /*213e0*/  BRA `(.L_x_4688) ;  /* 0xffffffb4007c7947 */ /* 0x000fea000383ffff */
.L_x_4573:
[----:B--2---:R2:W3:Y:S02]  /*213f0*/  SYNCS.PHASECHK.TRANS64.TRYWAIT P0, [R3+URZ+0x38860], R2 ;  /* 0x03886002030075a7 */ /* 0x0044e4000800017f */
[----:B---3--:R-:W-:Y:S05]  /*21400*/  @!P0 NANOSLEEP.SYNCS 0x989680 ;  /* 0x009896800000895d */ /* 0x008fea0003900000 */
[----:B------:R-:W3:Y:S02]  /*21410*/  @!P0 SYNCS.PHASECHK.TRANS64 P0, [R3+URZ+0x38860], R2 ;  /* 0x03886002030085a7 */ /* 0x000ee4000800007f */
[----:B---3--:R-:W-:Y:S05]  /*21420*/  @!P0 BRA `(.L_x_4573) ;  /* 0xfffffffc00f08947 */ /* 0x008fea000383ffff */
[----:B------:R-:W-:Y:S05]  /*21430*/  BRA `(.L_x_4689) ;  /* 0xffffffb400f87947 */ /* 0x000fea000383ffff */
.L_x_4588:
[----:B-1----:R1:W2:Y:S02]  /*21440*/  SYNCS.PHASECHK.TRANS64.TRYWAIT P0, [R3+URZ+0x38840], R2 ;  /* 0x03884002030075a7 */ /* 0x0022a4000800017f */
[----:B--2---:R-:W-:Y:S05]  /*21450*/  @!P0 NANOSLEEP.SYNCS 0x989680 ;  /* 0x009896800000895d */ /* 0x004fea0003900000 */
[----:B------:R-:W2:Y:S02]  /*21460*/  @!P0 SYNCS.PHASECHK.TRANS64 P0, [R3+URZ+0x38840], R2 ;  /* 0x03884002030085a7 */ /* 0x000ea4000800007f */
[----:B--2---:R-:W-:Y:S05]  /*21470*/  @!P0 BRA `(.L_x_4588) ;  /* 0xfffffffc00f08947 */ /* 0x004fea000383ffff */
[----:B------:R-:W-:Y:S05]  /*21480*/  BRA `(.L_x_4690) ;  /* 0xffffffc000b87947 */ /* 0x000fea000383ffff */
.L_x_4593:
[----:B--2---:R2:W3:Y:S02]  /*21490*/  SYNCS.PHASECHK.TRANS64.TRYWAIT P0, [R3+URZ+0x38860], R2 ;  /* 0x03886002030075a7 */ /* 0x0044e4000800017f */
[----:B---3--:R-:W-:Y:S05]  /*214a0*/  @!P0 NANOSLEEP.SYNCS 0x989680 ;  /* 0x009896800000895d */ /* 0x008fea0003900000 */
[----:B------:R-:W3:Y:S02]  /*214b0*/  @!P0 SYNCS.PHASECHK.TRANS64 P0, [R3+URZ+0x38860], R2 ;  /* 0x03886002030085a7 */ /* 0x000ee4000800007f */
[----:B---3--:R-:W-:Y:S05]  /*214c0*/  @!P0 BRA `(.L_x_4593) ;  /* 0xfffffffc00f08947 */ /* 0x008fea000383ffff */
[----:B------:R-:W-:Y:S05]  /*214d0*/  BRA `(.L_x_4691) ;  /* 0xffffffc400347947 */ /* 0x000fea000383ffff */
.L_x_4609:
[----:B-1----:R-:W2:Y:S01]  /*214e0*/  LDL R2, [R1] ;  /* 0x0000000001027983 */ /* 0x002ea20000100800 */
[----:B------:R-:W-:Y:S01]  /*214f0*/  BSSY B0, `(.L_x_4692) ;  /* 0x0000008000007945 */ /* 0x000fe20003800000 */
[----:B---3--:R-:W-:Y:S02]  /*21500*/  IMAD.MOV.U32 R12, RZ, RZ, RZ ;  /* 0x000000ffff0c7224 */ /* 0x008fe400078e00ff */
[----:B------:R-:W-:Y:S02]  /*21510*/  IMAD.MOV.U32 R11, RZ, RZ, 0x1f ;  /* 0x0000001fff0b7424 */ /* 0x000fe400078e00ff */
[----:B------:R-:W-:Y:S02]  /*21520*/  IMAD.MOV.U32 R15, RZ, RZ, -0x1 ;  /* 0xffffffffff0f7424 */ /* 0x000fe400078e00ff */
[----:B--2---:R-:W-:-:S07]  /*21530*/  IMAD.MOV.U32 R13, RZ, RZ, R2 ;  /* 0x000000ffff0d7224 */ /* 0x004fce00078e0002 */
[----:B0-----:R-:W-:Y:S05]  /*21540*/  WARPSYNC.COLLECTIVE R15, `(.L_x_4693) ;  /* 0x000000000f087348 */ /* 0x001fea0003c00000 */
[----:B------:R1:W2:Y:S02]  /*21550*/  SHFL.IDX P6, R14, R13, R12, R11 ;  /* 0x0000000c0d0e7389 */ /* 0x0002a400000c000b */
[----:B012---:R-:W-:Y:S01]  /*21560*/  ENDCOLLECTIVE ;  /* 0x000000000000791b */ /* 0x007fe20003800000 */
.L_x_4693:
[----:B------:R-:W-:Y:S05]  /*21570*/  BSYNC B0 ;  /* 0x0000000000007941 */ /* 0x000fea0003800000 */
.L_x_4692:
        /* <DEDUP_REMOVED lines=9> */
.L_x_4694:
        /* <DEDUP_REMOVED lines=26> */
.L_x_4695:
        /* <DEDUP_REMOVED lines=8> */
.L_x_4696:
        /* <DEDUP_REMOVED lines=8> */
.L_x_4697:
        /* <DEDUP_REMOVED lines=8> */
.L_x_4698:
        /* <DEDUP_REMOVED lines=8> */
.L_x_4699:
        /* <DEDUP_REMOVED lines=9> */
.L_x_4700:
[----:B------:R-:W-:Y:S01]  /*21a40*/  IMAD.MOV.U32 R9, RZ, RZ, R14 ;  /* 0x000000ffff097224 */ /* 0x000fe200078e000e */
[----:B------:R-:W-:Y:S06]  /*21a50*/  BRA `(.L_x_4701) ;  /* 0xffffffcc006c7947 */ /* 0x000fec000383ffff */
.L_x_4612:
[----:B------:R-:W-:Y:S01]  /*21a60*/  BSSY B0, `(.L_x_4702) ;  /* 0x0000008000007945 */ /* 0x000fe20003800000 */
[----:B------:R-:W-:Y:S02]  /*21a70*/  IMAD.MOV.U32 R13, RZ, RZ, R2 ;  /* 0x000000ffff0d7224 */ /* 0x000fe400078e0002 */
[----:B---3--:R-:W-:Y:S02]  /*21a80*/  IMAD.MOV.U32 R12, RZ, RZ, 0x1 ;  /* 0x00000001ff0c7424 */ /* 0x008fe400078e00ff */
[----:B------:R-:W-:Y:S02]  /*21a90*/  IMAD.MOV.U32 R11, RZ, RZ, RZ ;  /* 0x000000ffff0b7224 */ /* 0x000fe400078e00ff */
[----:B------:R-:W-:-:S07]  /*21aa0*/  IMAD.MOV.U32 R15, RZ, RZ, -0x1 ;  /* 0xffffffffff0f7424 */ /* 0x000fce00078e00ff */
[----:B0-----:R-:W-:Y:S05]  /*21ab0*/  WARPSYNC.COLLECTIVE R15, `(.L_x_4703) ;  /* 0x000000000f087348 */ /* 0x001fea0003c00000 */
[----:B------:R1:W2:Y:S02]  /*21ac0*/  SHFL.UP P6, R14, R13, R12, R11 ;  /* 0x0400000c0d0e7389 */ /* 0x0002a400000c000b */
[----:B012---:R-:W-:Y:S01]  /*21ad0*/  ENDCOLLECTIVE ;  /* 0x000000000000791b */ /* 0x007fe20003800000 */
.L_x_4703:
[----:B------:R-:W-:Y:S05]  /*21ae0*/  BSYNC B0 ;  /* 0x0000000000007941 */ /* 0x000fea0003800000 */
.L_x_4702:
        /* <DEDUP_REMOVED lines=10> */
.L_x_4704:
        /* <DEDUP_REMOVED lines=8> */
.L_x_4705:
        /* <DEDUP_REMOVED lines=8> */
.L_x_4706:
        /* <DEDUP_REMOVED lines=8> */
.L_x_4707:
        /* <DEDUP_REMOVED lines=9> */
.L_x_4708:
[----:B------:R-:W-:Y:S01]  /*21da0*/  IMAD.MOV.U32 R9, RZ, RZ, R14 ;  /* 0x000000ffff097224 */ /* 0x000fe200078e000e */
[----:B------:R-:W-:Y:S06]  /*21db0*/  BRA `(.L_x_4709) ;  /* 0xffffffcc00407947 */ /* 0x000fec000383ffff */
.L_x_4614:
[----:B------:R-:W-:Y:S01]  /*21dc0*/  BSSY B0, `(.L_x_4710) ;  /* 0x0000006000007945 */ /* 0x000fe20003800000 */
[----:B------:R-:W-:Y:S01]  /*21dd0*/  PLOP3.LUT P6, PT, P6, PT, PT, 0x8, 0x0 ;  /* 0x000000000000781c */ /* 0x000fe200037ce170 */
[----:B------:R-:W-:-:S12]  /*21de0*/  IMAD.MOV.U32 R15, RZ, RZ, -0x1 ;  /* 0xffffffffff0f7424 */ /* 0x000fd800078e00ff */
[----:B0--3--:R-:W-:Y:S05]  /*21df0*/  WARPSYNC.COLLECTIVE R15, `(.L_x_4711) ;  /* 0x000000000f087348 */ /* 0x009fea0003c00000 */
[----:B---3--:R-:W-:Y:S01]  /*21e00*/  VOTE.ANY R14, PT, P6 ;  /* 0x00000000000e7806 */ /* 0x008fe200030e0100 */
[----:B0-----:R-:W-:Y:S06]  /*21e10*/  ENDCOLLECTIVE ;  /* 0x000000000000791b */ /* 0x001fec0003800000 */
.L_x_4711:
[----:B------:R-:W-:Y:S05]  /*21e20*/  BSYNC B0 ;  /* 0x0000000000007941 */ /* 0x000fea0003800000 */
.L_x_4710:
        /* <DEDUP_REMOVED lines=9> */
.L_x_4712:
[----:B------:R-:W-:Y:S02]  /*21ec0*/  IMAD.MOV.U32 R13, RZ, RZ, R6 ;  /* 0x000000ffff0d7224 */ /* 0x000fe400078e0006 */
[----:B------:R-:W-:-:S07]  /*21ed0*/  IMAD.MOV.U32 R0, RZ, RZ, R14 ;  /* 0x000000ffff007224 */ /* 0x000fce00078e000e */
[----:B------:R-:W-:Y:S05]  /*21ee0*/  WARPSYNC.COLLECTIVE R15, `(.L_x_4713) ;  /* 0x000000000f087348 */ /* 0x000fea0003c00000 */
[----:B------:R0:W1:Y:S02]  /*21ef0*/  SHFL.IDX P6, R14, R13, R12, R11 ;  /* 0x0000000c0d0e7389 */ /* 0x00006400000c000b */
[----:B01----:R-:W-:Y:S01]  /*21f00*/  ENDCOLLECTIVE ;  /* 0x000000000000791b */ /* 0x003fe20003800000 */
.L_x_4713:
[----:B------:R-:W-:Y:S01]  /*21f10*/  IMAD.MOV.U32 R6, RZ, RZ, R14 ;  /* 0x000000ffff067224 */ /* 0x000fe200078e000e */
[----:B------:R-:W-:Y:S06]  /*21f20*/  BRA `(.L_x_4714) ;  /* 0xffffffcc00207947 */ /* 0x000fec000383ffff */
.L_x_4616:
[----:B------:R-:W-:Y:S01]  /*21f30*/  BSSY B0, `(.L_x_4715) ;  /* 0x0000007000007945 */ /* 0x000fe20003800000 */
[----:B------:R-:W-:Y:S02]  /*21f40*/  IMAD.MOV.U32 R13, RZ, RZ, R7 ;  /* 0x000000ffff0d7224 */ /* 0x000fe400078e0007 */
[----:B------:R-:W-:Y:S02]  /*21f50*/  IMAD.MOV.U32 R11, RZ, RZ, 0x1f ;  /* 0x0000001fff0b7424 */ /* 0x000fe400078e00ff */
[----:B------:R-:W-:-:S07]  /*21f60*/  IMAD.MOV.U32 R15, RZ, RZ, -0x1 ;  /* 0xffffffffff0f7424 */ /* 0x000fce00078e00ff */
[----:B012-4-:R-:W-:Y:S05]  /*21f70*/  WARPSYNC.COLLECTIVE R15, `(.L_x_4716) ;  /* 0x000000000f087348 */ /* 0x017fea0003c00000 */
[----:B------:R3:W0:Y:S02]  /*21f80*/  SHFL.IDX P6, R14, R13, R12, R11 ;  /* 0x0000000c0d0e7389 */ /* 0x00062400000c000b */
[----:B01234-:R-:W-:Y:S01]  /*21f90*/  ENDCOLLECTIVE ;  /* 0x000000000000791b */ /* 0x01ffe20003800000 */
.L_x_4716:
[----:B------:R-:W-:Y:S05]  /*21fa0*/  BSYNC B0 ;  /* 0x0000000000007941 */ /* 0x000fea0003800000 */
.L_x_4715:
[----:B------:R-:W-:Y:S01]  /*21fb0*/  IMAD.MOV.U32 R7, RZ, RZ, R14 ;  /* 0x000000ffff077224 */ /* 0x000fe200078e000e */
[----:B------:R-:W-:Y:S06]  /*21fc0*/  BRA `(.L_x_4717) ;  /* 0xffffffcc00107947 */ /* 0x000fec000383ffff */
.L_x_4620:
[----:B0-----:R0:W1:Y:S02]  /*21fd0*/  SYNCS.PHASECHK.TRANS64.TRYWAIT P0, [R0+URZ+0x38820], R3 ;  /* 0x03882003000075a7 */ /* 0x001064000800017f */
[----:B-1----:R-:W-:Y:S05]  /*21fe0*/  @!P0 NANOSLEEP.SYNCS 0x989680 ;  /* 0x009896800000895d */ /* 0x002fea0003900000 */
[----:B------:R-:W1:Y:S02]  /*21ff0*/  @!P0 SYNCS.PHASECHK.TRANS64 P0, [R0+URZ+0x38820], R3 ;  /* 0x03882003000085a7 */ /* 0x000e64000800007f */
[----:B-1----:R-:W-:Y:S05]  /*22000*/  @!P0 BRA `(.L_x_4620) ;  /* 0xfffffffc00f08947 */ /* 0x002fea000383ffff */
[----:B------:R-:W-:Y:S05]  /*22010*/  BRA `(.L_x_4718) ;  /* 0xffffffd000ac7947 */ /* 0x000fea000383ffff */
.L_x_4621:
        /* <DEDUP_REMOVED lines=11> */
.L_x_4720:
[----:B------:R-:W-:Y:S05]  /*220d0*/  BSYNC B0 ;  /* 0x0000000000007941 */ /* 0x000fea0003800000 */
.L_x_4719:
[----:B------:R-:W-:Y:S05]  /*220e0*/  BRA `(.L_x_4721) ;  /* 0xffffffd000947947 */ /* 0x000fea000383ffff */
.L_x_4622:
[----:B------:R-:W-:Y:S01]  /*220f0*/  BSSY B0, `(.L_x_4722) ;  /* 0x0000006000007945 */ /* 0x000fe20003800000 */
[----:B------:R-:W-:-:S07]  /*22100*/  IMAD.MOV.U32 R15, RZ, RZ, -0x1 ;  /* 0xffffffffff0f7424 */ /* 0x000fce00078e00ff */
[----:B01----:R-:W-:Y:S05]  /*22110*/  WARPSYNC.COLLECTIVE R15, `(.L_x_4723) ;  /* 0x000000000f0c7348 */ /* 0x003fea0003c00000 */
[----:B------:R-:W-:Y:S02]  /*22120*/  ELECT P6, UR62, PT ;  /* 0x00000000003e782f */ /* 0x000fe400038c0000 */
[----:B------:R-:W-:Y:S01]  /*22130*/  MOV R14, UR62 ;  /* 0x0000003e000e7c02 */ /* 0x000fe20008000f00 */
[----:B01----:R-:W-:Y:S10]  /*22140*/  ENDCOLLECTIVE ;  /* 0x000000000000791b */ /* 0x003ff40003800000 */
.L_x_4723:
[----:B------:R-:W-:Y:S05]  /*22150*/  BSYNC B0 ;  /* 0x0000000000007941 */ /* 0x000fea0003800000 */
.L_x_4722:
[----:B------:R-:W-:Y:S05]  /*22160*/  BRA `(.L_x_4724) ;  /* 0xffffffd000887947 */ /* 0x000fea000383ffff */
.L_x_4624:
[----:B0-----:R0:W1:Y:S02]  /*22170*/  SYNCS.PHASECHK.TRANS64.TRYWAIT P0, [R6+URZ], R5 ;  /* 0x00000005060075a7 */ /* 0x001064000800017f */
[----:B-1----:R-:W-:Y:S05]  /*22180*/  @!P0 NANOSLEEP.SYNCS 0x989680 ;  /* 0x009896800000895d */ /* 0x002fea0003900000 */
[----:B------:R-:W1:Y:S02]  /*22190*/  @!P0 SYNCS.PHASECHK.TRANS64 P0, [R6+URZ], R5 ;  /* 0x00000005060085a7 */ /* 0x000e64000800007f */
[----:B-1----:R-:W-:Y:S05]  /*221a0*/  @!P0 BRA `(.L_x_4624) ;  /* 0xfffffffc00f08947 */ /* 0x002fea000383ffff */
[----:B------:R-:W-:Y:S05]  /*221b0*/  BRA `(.L_x_4725) ;  /* 0xffffffd000c07947 */ /* 0x000fea000383ffff */
.L_x_4625:
[----:B-1----:R1:W2:Y:S02]  /*221c0*/  SYNCS.PHASECHK.TRANS64.TRYWAIT P0, [R7+URZ], R2 ;  /* 0x00000002070075a7 */ /* 0x0022a4000800017f */
[----:B--2---:R-:W-:Y:S05]  /*221d0*/  @!P0 NANOSLEEP.SYNCS 0x989680 ;  /* 0x009896800000895d */ /* 0x004fea0003900000 */
[----:B------:R-:W2:Y:S02]  /*221e0*/  @!P0 SYNCS.PHASECHK.TRANS64 P0, [R7+URZ], R2 ;  /* 0x00000002070085a7 */ /* 0x000ea4000800007f */
[----:B--2---:R-:W-:Y:S05]  /*221f0*/  @!P0 BRA `(.L_x_4625) ;  /* 0xfffffffc00f08947 */ /* 0x004fea000383ffff */
[----:B------:R-:W-:Y:S05]  /*22200*/  BRA `(.L_x_4726) ;  /* 0xffffffd000b47947 */ /* 0x000fea000383ffff */
.L_x_4627:
[----:B--2---:R2:W3:Y:S02]  /*22210*/  SYNCS.PHASECHK.TRANS64.TRYWAIT P0, [R4+URZ], R5 ;  /* 0x00000005040075a7 */ /* 0x0044e4000800017f */
[----:B---3--:R-:W-:Y:S05]  /*22220*/  @!P0 NANOSLEEP.SYNCS 0x989680 ;  /* 0x009896800000895d */ /* 0x008fea0003900000 */
[----:B------:R-:W3:Y:S02]  /*22230*/  @!P0 SYNCS.PHASECHK.TRANS64 P0, [R4+URZ], R5 ;  /* 0x00000005040085a7 */ /* 0x000ee4000800007f */
[----:B---3--:R-:W-:Y:S05]  /*22240*/  @!P0 BRA `(.L_x_4627) ;  /* 0xfffffffc00f08947 */ /* 0x008fea000383ffff */
[----:B------:R-:W-:Y:S05]  /*22250*/  BRA `(.L_x_4727) ;  /* 0xffffffd000b87947 */ /* 0x000fea000383ffff */
.L_x_4728:
        /* <DEDUP_REMOVED lines=10> */
.L_x_15172:


//--------------------- .text._ZN7cutlass13device_kernelIN5flash11enable_sm90INS1_16FlashAttnFwdSm90INS1_25CollectiveMainloopFwdSm90ILi2EN4cute5tupleIJNS5_1CILi1EEES8_S8_EEENS6_IJNS7_ILi64EEESA_SA_EEELi512ENS_10bfloat16_tEfNS_4arch4Sm90ELb0ELb1ELb1ELb0ELb0ELb0ELb0ELb0ELb0ELb1ELb1ELb0EEENS1_21CollectiveEpilogueFwdINS6_IJSA_NS7_ILi512EEESA_EEES9_SC_SE_Li256ELb0ELb1ELb1ELb0EEENS1_19SingleTileSchedulerILb0ELb1ELb1ELi64EEEEEEEEEvNT_6ParamsE --------------------------
	.section	.text._ZN7cutlass13device_kernelIN5flash11enable_sm90INS1_16FlashAttnFwdSm90INS1_25CollectiveMainloopFwdSm90ILi2EN4cute5tupleIJNS5_1CILi1EEES8_S8_EEENS6_IJNS7_ILi64EEESA_SA_EEELi512ENS_10bfloat16_tEfNS_4arch4Sm90ELb0ELb1ELb1ELb0ELb0ELb0ELb0ELb0ELb0ELb1ELb1ELb0EEENS1_21CollectiveEpilogueFwdINS6_IJSA_NS7_ILi512EEESA_EEES9_SC_SE_Li256ELb0ELb1ELb1ELb0EEENS1_19SingleTileSchedulerILb0ELb1ELb1ELi64EEEEEEEEEvNT_6ParamsE,"ax",@progbits
	.align	128
.text._ZN7cutlass13device_kernelIN5flash11enable_sm90INS1_16FlashAttnFwdSm90INS1_25CollectiveMainloopFwdSm90ILi2EN4cute5tupleIJNS5_1CILi1EEES8_S8_EEENS6_IJNS7_ILi64EEESA_SA_EEELi512ENS_10bfloat16_tEfNS_4arch4Sm90ELb0ELb1ELb1ELb0ELb0ELb0ELb0ELb0ELb0ELb1ELb1ELb0EEENS1_21CollectiveEpilogueFwdINS6_IJSA_NS7_ILi512EEESA_EEES9_SC_SE_Li256ELb0ELb1ELb1ELb0EEENS1_19SingleTileSchedulerILb0ELb1ELb1ELi64EEEEEEEEEvNT_6ParamsE:
        .type           _ZN7cutlass13device_kernelIN5flash11enable_sm90INS1_16FlashAttnFwdSm90INS1_25CollectiveMainloopFwdSm90ILi2EN4cute5tupleIJNS5_1CILi1EEES8_S8_EEENS6_IJNS7_ILi64EEESA_SA_EEELi512ENS_10bfloat16_tEfNS_4arch4Sm90ELb0ELb1ELb1ELb0ELb0ELb0ELb0ELb0ELb0ELb1ELb1ELb0EEENS1_21CollectiveEpilogueFwdINS6_IJSA_NS7_ILi512EEESA_EEES9_SC_SE_Li256ELb0ELb1ELb1ELb0EEENS1_19SingleTileSchedulerILb0ELb1ELb1ELi64EEEEEEEEEvNT_6ParamsE,@function
        .size           _ZN7cutlass13device_kernelIN5flash11enable_sm90INS1_16FlashAttnFwdSm90INS1_25CollectiveMainloopFwdSm90ILi2EN4cute5tupleIJNS5_1CILi1EEES8_S8_EEENS6_IJNS7_ILi64EEESA_SA_EEELi512ENS_10bfloat16_tEfNS_4arch4Sm90ELb0ELb1ELb1ELb0ELb0ELb0ELb0ELb0ELb0ELb1ELb1ELb0EEENS1_21CollectiveEpilogueFwdINS6_IJSA_NS7_ILi512EEESA_EEES9_SC_SE_Li256ELb0ELb1ELb1ELb0EEENS1_19SingleTileSchedulerILb0ELb1ELb1ELi64EEEEEEEEEvNT_6ParamsE,(.L_x_15173 - _ZN7cutlass13device_kernelIN5flash11enable_sm90INS1_16FlashAttnFwdSm90INS1_25CollectiveMainloopFwdSm90ILi2EN4cute5tupleIJNS5_1CILi1EEES8_S8_EEENS6_IJNS7_ILi64EEESA_SA_EEELi512ENS_10bfloat16_tEfNS_4arch4Sm90ELb0ELb1ELb1ELb0ELb0ELb0ELb0ELb0ELb0ELb1ELb1ELb0EEENS1_21CollectiveEpilogueFwdINS6_IJSA_NS7_ILi512EEESA_EEES9_SC_SE_Li256ELb0ELb1ELb1ELb0EEENS1_19SingleTileSchedulerILb0ELb1ELb1ELi64EEEEEEEEEvNT_6ParamsE)
        .other          _ZN7cutlass13device_kernelIN5flash11enable_sm90INS1_16FlashAttnFwdSm90INS1_25CollectiveMainloopFwdSm90ILi2EN4cute5tupleIJNS5_1CILi1EEES8_S8_EEENS6_IJNS7_ILi64EEESA_SA_EEELi512ENS_10bfloat16_tEfNS_4arch4Sm90ELb0ELb1ELb1ELb0ELb0ELb0ELb0ELb0ELb0ELb1ELb1ELb0EEENS1_21CollectiveEpilogueFwdINS6_IJSA_NS7_ILi512EEESA_EEES9_SC_SE_Li256ELb0ELb1ELb1ELb0EEENS1_19SingleTileSchedulerILb0ELb1ELb1ELi64EEEEEEEEEvNT_6ParamsE,@"STO_CUDA_ENTRY STV_DEFAULT"
_ZN7cutlass13device_kernelIN5flash11enable_sm90INS1_16FlashAttnFwdSm90INS1_25CollectiveMainloopFwdSm90ILi2EN4cute5tupleIJNS5_1CILi1EEES8_S8_EEENS6_IJNS7_ILi64EEESA_SA_EEELi512ENS_10bfloat16_tEfNS_4arch4Sm90ELb0ELb1ELb1ELb0ELb0ELb0ELb0ELb0ELb0ELb1ELb1ELb0EEENS1_21CollectiveEpilogueFwdINS6_IJSA_NS7_ILi512EEESA_EEES9_SC_SE_Li256ELb0ELb1ELb1ELb0EEENS1_19SingleTileSchedulerILb0ELb1ELb1ELi64EEEEEEEEEvNT_6ParamsE:
        /* <DEDUP_REMOVED lines=18> */
.L_x_4730:
[----:B------:R-:W-:Y:S05]  /*0120*/  BSYNC B0 ;  /* 0x0000000000007941 */ /* 0x000fea0003800000 */
.L_x_4729:
        /* <DEDUP_REMOVED lines=37> */
.L_x_4731:
        /* <DEDUP_REMOVED lines=22> */
.L_x_4732:
        /* <DEDUP_REMOVED lines=18> */
.L_x_4733:
        /* <DEDUP_REMOVED lines=22> */
.L_x_4734:
        /* <DEDUP_REMOVED lines=22> */
.L_x_4735:
[----:B------:R-:W-:Y:S01]  /*08c0*/  PLOP3.LUT P0, PT, PT, PT, UP0, 0x80, 0x0 ;  /* 0x000000000000781c */ /* 0x000fe20003f0f008 */
[----:B------:R-:W-:Y:S01]  /*08d0*/  UMOV UR45, 0x1 ;  /* 0x00000001002d7882 */ /* 0x000fe20000000000 */
[----:B------:R-:W-:Y:S01]  /*08e0*/  NOP ;  /* 0x0000000000007918 */ /* 0x000fe20000000000 */
[----:B------:R-:W-:Y:S01]  /*08f0*/  USEL UR45, UR45, 0x2, !UP0 ;  /* 0x000000022d2d7887 */ /* 0x000fe2000c000000 */
[----:B------:R-:W-:Y:S01]  /*0900*/  BSSY B6, `(.L_x_4736) ;  /* 0x000149f000067945 */ /* 0x000fe20003800000 */
[----:B------:R-:W-:Y:S01]  /*0910*/  ULDC.64 UR48, c[0x0][0x208] ;  /* 0x0000820000307ab9 */ /* 0x000fe20000000a00 */
[----:B012-4-:R-:W-:Y:S07]  /*0920*/  BAR.SYNC.DEFER_BLOCKING 0x0 ;  /* 0x0000000000007b1d */ /* 0x017fee0000010000 */
[----:B------:R-:W-:Y:S05]  /*0930*/  @!P0 BRA `(.L_x_4737) ;  /* 0x000000fc00c48947 */ /* 0x000fea0003800000 */
.L_x_4738:
[----:B------:R-:W-:-:S08]  /*0940*/  NOP ;  /* 0x0000000000007918 */ /* 0x000fd00000000000 */
[----:B------:R-:W0:Y:S02]  /*0950*/  USETMAXREG.TRY_ALLOC.CTAPOOL UP0, 0xf0 ;  /* 0x000000f0000079c8 */ /* 0x000e240008000600 */
[----:B0-----:R-:W-:-:S13]  /*0960*/  PLOP3.LUT P0, PT, PT, PT, UP0, 0x80, 0x0 ;  /* 0x000000000000781c */ /* 0x001fda0003f0f008 */
[----:B------:R-:W-:Y:S05]  /*0970*/  @!P0 BRA `(.L_x_4738) ;  /* 0xfffffffc00f08947 */ /* 0x000fea000383ffff */
[----:B------:R-:W0:Y:S01]  /*0980*/  S2R R2, SR_TID.X ;  /* 0x0000000000027919 */ /* 0x000e220000002100 */
[----:B------:R-:W1:Y:S01]  /*0990*/  S2UR UR6, SR_CTAID.Y ;  /* 0x00000000000679c3 */ /* 0x000e620000002600 */
[----:B------:R-:W-:Y:S02]  /*09a0*/  ULDC UR7, c[0x0][0xc50] ;  /* 0x0003140000077ab9 */ /* 0x000fe40000000800 */
[----:B------:R-:W-:-:S05]  /*09b0*/  UISETP.NE.AND UP0, UPT, UR7, 0x1, UPT ;  /* 0x000000010700788c */ /* 0x000fca000bf05270 */
[----:B------:R-:W2:Y:S06]  /*09c0*/  S2UR UR8, SR_CTAID.Z ;  /* 0x00000000000879c3 */ /* 0x000eac0000002700 */
[----:B------:R-:W-:Y:S01]  /*09d0*/  @UP0 ULDC UR4, c[0x0][0xc54] ;  /* 0x0003150000040ab9 */ /* 0x000fe20000000800 */
[----:B------:R-:W-:Y:S01]  /*09e0*/  @UP0 ULDC UR10, c[0x0][0xc58] ;  /* 0x00031600000a0ab9 */ /* 0x000fe20000000800 */
[----:B-1----:R-:W-:Y:S02]  /*09f0*/  UIMAD.WIDE.U32 UR4, UR6, UR4, URZ ;  /* 0x00000004060472a5 */ /* 0x002fe4000f8e003f */
[----:B------:R-:W-:-:S02]  /*0a00*/  UMOV UR40, UR6 ;  /* 0x0000000600287c82 */ /* 0x000fc40008000000 */
[----:B------:R-:W-:Y:S01]  /*0a10*/  @UP0 USHF.R.U32.HI UR40, URZ, UR10, UR5 ;  /* 0x0000000a3f280299 */ /* 0x000fe20008011605 */
[----:B0-----:R-:W-:-:S03]  /*0a20*/  LOP3.LUT R0, R2, 0xffffff80, RZ, 0xc0, !PT ;  /* 0xffffff8002007812 */ /* 0x001fc600078ec0ff */
[----:B------:R-:W-:Y:S01]  /*0a30*/  UIADD3 UR4, -UR40, URZ, URZ ;  /* 0x0000003f28047290 */ /* 0x000fe2000fffe13f */
[----:B------:R-:W-:-:S03]  /*0a40*/  ISETP.NE.AND P0, PT, R0, 0x80, PT ;  /* 0x000000800000780c */ /* 0x000fc60003f05270 */
[----:B------:R-:W-:-:S10]  /*0a50*/  UIMAD UR4, UR7, UR4, UR6 ;  /* 0x00000004070472a4 */ /* 0x000fd4000f8e0206 */
[----:B------:R-:W-:Y:S06]  /*0a60*/  @!P0 BAR.ARV 0x8, 0x100 ;  /* 0x0204000000008b1d */ /* 0x000fec0000002000 */
[----:B------:R-:W-:-:S13]  /*0a70*/  ISETP.GE.U32.AND P0, PT, R2, 0x100, PT ;  /* 0x000001000200780c */ /* 0x000fda0003f06070 */
[----:B------:R-:W-:Y:S06]  /*0a80*/  @P0 BAR.ARV 0xf, 0x100 ;  /* 0x03c4000000000b1d */ /* 0x000fec0000002000 */
[----:B--2---:R-:W-:-:S13]  /*0a90*/  ISETP.LE.AND P0, PT, RZ, UR8, PT ;  /* 0x00000008ff007c0c */ /* 0x004fda000bf03270 */
[----:B------:R-:W-:Y:S05]  /*0aa0*/  @!P0 BRA `(.L_x_4739) ;  /* 0x0000014800108947 */ /* 0x000fea0003800000 */
[----:B------:R-:W-:Y:S01]  /*0ab0*/  ULDC.64 UR6, c[0x0][0x418] ;  /* 0x0001060000067ab9 */ /* 0x000fe20000000a00 */
[----:B------:R-:W0:Y:S01]  /*0ac0*/  S2UR UR41, SR_CTAID.X ;  /* 0x00000000002979c3 */ /* 0x000e220000002500 */
[----:B------:R-:W-:Y:S01]  /*0ad0*/  UISETP.NE.U32.AND UP0, UPT, UR6, URZ, UPT ;  /* 0x0000003f0600728c */ /* 0x000fe2000bf05070 */
[----:B------:R-:W-:Y:S01]  /*0ae0*/  VIADD R16, R2, 0xffffff80 ;  /* 0xffffff8002107836 */ /* 0x000fe20000000000 */
[----:B------:R-:W-:Y:S01]  /*0af0*/  ULDC UR39, c[0x0][0x424] ;  /* 0x0001090000277ab9 */ /* 0x000fe20000000800 */
[----:B------:R-:W-:Y:S01]  /*0b00*/  ULDC UR8, c[0x0][0x2f0] ;  /* 0x0000bc0000087ab9 */ /* 0x000fe20000000800 */
[----:B------:R-:W-:-:S04]  /*0b10*/  UISETP.NE.AND.EX UP0, UPT, UR7, URZ, UPT, UP0 ;  /* 0x0000003f0700728c */ /* 0x000fc8000bf05300 */
[----:B------:R-:W-:Y:S02]  /*0b20*/  USEL UR39, UR39, 0x1, UP0 ;  /* 0x0000000127277887 */ /* 0x000fe40008000000 */
[----:B------:R-:W-:Y:S02]  /*0b30*/  UISETP.NE.AND UP0, UPT, UR9, 0x1, UPT ;  /* 0x000000010900788c */ /* 0x000fe4000bf05270 */
[----:B------:R-:W-:-:S04]  /*0b40*/  UIMAD UR5, UR39, UR8, 0x3f ;  /* 0x0000003f270574a4 */ /* 0x000fc8000f8e0208 */
[----:B------:R-:W-:Y:S01]  /*0b50*/  PLOP3.LUT P0, PT, PT, PT, UP0, 0x80, 0x0 ;  /* 0x000000000000781c */ /* 0x000fe20003f0f008 */
[----:B------:R-:W-:-:S04]  /*0b60*/  USHF.R.S32.HI UR6, URZ, 0x1f, UR5 ;  /* 0x0000001f3f067899 */ /* 0x000fc80008011405 */
[----:B------:R-:W-:Y:S02]  /*0b70*/  ULEA.HI UR5, UR6, UR5, URZ, 0x6 ;  /* 0x0000000506057291 */ /* 0x000fe4000f8f303f */
[----:B0-----:R-:W-:Y:S02]  /*0b80*/  USHF.L.U32 UR41, UR41, 0x6, URZ ;  /* 0x0000000629297899 */ /* 0x001fe4000800063f */
[----:B------:R-:W-:-:S04]  /*0b90*/  USHF.R.S32.HI UR5, URZ, 0x6, UR5 ;  /* 0x000000063f057899 */ /* 0x000fc80008011405 */
[----:B------:R-:W-:Y:S08]  /*0ba0*/  @!P0 BRA `(.L_x_4740) ;  /* 0x0000002400148947 */ /* 0x000ff00003800000 */
[----:B------:R-:W-:Y:S01]  /*0bb0*/  ULDC UR6, c[0x0][0x448] ;  /* 0x0001120000067ab9 */ /* 0x000fe20000000800 */
[----:B------:R-:W-:Y:S02]  /*0bc0*/  UIADD3 UR9, UR41, 0x3f, URZ ;  /* 0x0000003f29097890 */ /* 0x000fe4000fffe03f */
[----:B------:R-:W-:Y:S01]  /*0bd0*/  UISETP.NE.AND UP1, UPT, UR6, 0x1, UPT ;  /* 0x000000010600788c */ /* 0x000fe2000bf25270 */
[----:B------:R-:W-:Y:S02]  /*0be0*/  ULDC UR13, c[0x0][0x288] ;  /* 0x0000a200000d7ab9 */ /* 0x000fe40000000800 */
[----:B------:R-:W-:Y:S01]  /*0bf0*/  ULDC.64 UR6, c[0x0][0x9e0] ;  /* 0x0002780000067ab9 */ /* 0x000fe20000000a00 */
[----:B------:R-:W-:Y:S02]  /*0c00*/  UIADD3 UR12, -UR13, 0x1, URZ ;  /* 0x000000010d0c7890 */ /* 0x000fe4000fffe13f */
[----:B------:R-:W-:Y:S02]  /*0c10*/  UISETP.GE.AND UP0, UPT, UR7, 0x1, UPT ;  /* 0x000000010700788c */ /* 0x000fe4000bf06270 */
[----:B------:R-:W-:-:S03]  /*0c20*/  UIMAD UR12, UR39, UR8, UR12 ;  /* 0x00000008270c72a4 */ /* 0x000fc6000f8e020c */
[----:B------:R-:W-:Y:S01]  /*0c30*/  @UP1 ULDC UR10, c[0x0][0x44c] ;  /* 0x00011300000a1ab9 */ /* 0x000fe20000000800 */
[----:B------:R-:W-:Y:S01]  /*0c40*/  PLOP3.LUT P1, PT, PT, PT, UP0, 0x80, 0x0 ;  /* 0x000000000000781c */ /* 0x000fe20003f2f008 */
[----:B------:R-:W-:Y:S01]  /*0c50*/  UIMAD.WIDE.U32 UR10, UR9, UR10, URZ ;  /* 0x0000000a090a72a5 */ /* 0x000fe2000f8e003f */
[----:B------:R-:W-:-:S03]  /*0c60*/  @UP1 ULDC UR14, c[0x0][0x450] ;  /* 0x00011400000e1ab9 */ /* 0x000fc60000000800 */
[----:B------:R-:W-:-:S04]  /*0c70*/  @UP1 USHF.R.U32.HI UR9, URZ, UR14, UR11 ;  /* 0x0000000e3f091299 */ /* 0x000fc8000801160b */
[----:B------:R-:W-:-:S04]  /*0c80*/  UIADD3 UR12, UR12, UR9, URZ ;  /* 0x000000090c0c7290 */ /* 0x000fc8000fffe03f */
[----:B------:R-:W-:Y:S01]  /*0c90*/  UIADD3 UR6, UR12, UR6, URZ ;  /* 0x000000060c067290 */ /* 0x000fe2000fffe03f */
[----:B------:R-:W-:Y:S11]  /*0ca0*/  @!P1 BRA `(.L_x_4741) ;  /* 0x0000000000449947 */ /* 0x000ff60003800000 */
        /* <DEDUP_REMOVED lines=10> */
.L_x_4742:
[----:B------:R-:W-:-:S11]  /*0d50*/  UISETP.NE.AND UP0, UPT, UR7, 0x1, UPT ;  /* 0x000000010700788c */ /* 0x000fd6000bf05270 */
[----:B------:R-:W-:Y:S02]  /*0d60*/  @UP0 ULDC.64 UR14, c[0x0][0x9e8] ;  /* 0x00027a00000e0ab9 */ /* 0x000fe40000000a00 */
[----:B------:R-:W-:-:S04]  /*0d70*/  UIMAD.WIDE.U32 UR10, UR9, UR14, URZ ;  /* 0x0000000e090a72a5 */ /* 0x000fc8000f8e003f */
[----:B------:R-:W-:-:S12]  /*0d80*/  @UP0 USHF.R.U32.HI UR9, URZ, UR15, UR11 ;  /* 0x0000000f3f090299 */ /* 0x000fd8000801160b */
.L_x_4743:
[----:B------:R-:W-:-:S04]  /*0d90*/  UIMAD UR9, UR9, UR7, UR7 ;  /* 0x00000007090972a4 */ /* 0x000fc8000f8e0207 */
[----:B------:R-:W-:-:S04]  /*0da0*/  UISETP.LT.AND UP0, UPT, UR6, UR9, UPT ;  /* 0x000000090600728c */ /* 0x000fc8000bf01270 */
[----:B------:R-:W-:-:S12]  /*0db0*/  USEL UR6, UR6, UR9, UP0 ;  /* 0x0000000906067287 */ /* 0x000fd80008000000 */
.L_x_4741:
[----:B------:R-:W-:Y:S01]  /*0dc0*/  UIADD3 UR6, UR6, 0x3f, URZ ;  /* 0x0000003f06067890 */ /* 0x000fe2000fffe03f */
[----:B------:R-:W-:Y:S01]  /*0dd0*/  @UP1 ULDC UR10, c[0x0][0x44c] ;  /* 0x00011300000a1ab9 */ /* 0x000fe20000000800 */
[----:B------:R-:W-:Y:S01]  /*0de0*/  @UP1 ULDC UR12, c[0x0][0x450] ;  /* 0x00011400000c1ab9 */ /* 0x000fe20000000800 */
[----:B------:R-:W-:Y:S02]  /*0df0*/  UIMAD.WIDE.U32 UR10, UR41, UR10, URZ ;  /* 0x0000000a290a72a5 */ /* 0x000fe4000f8e003f */
[----:B------:R-:W-:Y:S02]  /*0e00*/  USHF.R.S32.HI UR9, URZ, 0x1f, UR6 ;  /* 0x0000001f3f097899 */ /* 0x000fe40008011406 */
[----:B------:R-:W-:Y:S02]  /*0e10*/  UIMAD UR8, UR39, UR8, -UR13 ;  /* 0x00000008270872a4 */ /* 0x000fe4000f8e0a0d */
[----:B------:R-:W-:Y:S02]  /*0e20*/  @UP1 USHF.R.U32.HI UR41, URZ, UR12, UR11 ;  /* 0x0000000c3f291299 */ /* 0x000fe4000801160b */
[----:B------:R-:W-:-:S02]  /*0e30*/  ULEA.HI UR9, UR9, UR6, URZ, 0x6 ;  /* 0x0000000609097291 */ /* 0x000fc4000f8f303f */
[----:B------:R-:W-:Y:S02]  /*0e40*/  UIADD3 UR8, UR8, UR41, URZ ;  /* 0x0000002908087290 */ /* 0x000fe4000fffe03f */
[----:B------:R-:W-:Y:S01]  /*0e50*/  USHF.R.S32.HI UR9, URZ, 0x6, UR9 ;  /* 0x000000063f097899 */ /* 0x000fe20008011409 */
[----:B------:R-:W-:Y:S02]  /*0e60*/  ULDC UR6, c[0x0][0x9dc] ;  /* 0x0002770000067ab9 */ /* 0x000fe40000000800 */
[----:B------:R-:W-:Y:S02]  /*0e70*/  UIADD3 UR6, UR8, -UR6, URZ ;  /* 0x8000000608067290 */ /* 0x000fe4000fffe03f */
[----:B------:R-:W-:-:S04]  /*0e80*/  UISETP.LT.AND UP0, UPT, UR5, UR9, UPT ;  /* 0x000000090500728c */ /* 0x000fc8000bf01270 */
[----:B------:R-:W-:Y:S01]  /*0e90*/  USEL UR10, UR5, UR9, UP0 ;  /* 0x00000009050a7287 */ /* 0x000fe20008000000 */
[----:B------:R-:W-:Y:S01]  /*0ea0*/  IMAD.U32 R0, RZ, RZ, UR6 ;  /* 0x00000006ff007e24 */ /* 0x000fe2000f8e00ff */
[----:B------:R-:W-:Y:S10]  /*0eb0*/  @!P1 BRA `(.L_x_4744) ;  /* 0x0000000000449947 */ /* 0x000ff40003800000 */
        /* <DEDUP_REMOVED lines=11> */
.L_x_4745:
[----:B------:R-:W-:-:S11]  /*0f70*/  UISETP.NE.AND UP0, UPT, UR7, 0x1, UPT ;  /* 0x000000010700788c */ /* 0x000fd6000bf05270 */
[----:B------:R-:W-:Y:S02]  /*0f80*/  @UP0 ULDC.64 UR12, c[0x0][0x9e8] ;  /* 0x00027a00000c0ab9 */ /* 0x000fe40000000a00 */
[----:B------:R-:W-:-:S04]  /*0f90*/  UIMAD.WIDE.U32 UR8, UR5, UR12, URZ ;  /* 0x0000000c050872a5 */ /* 0x000fc8000f8e003f */
[----:B------:R-:W-:-:S12]  /*0fa0*/  @UP0 USHF.R.U32.HI UR5, URZ, UR13, UR9 ;  /* 0x0000000d3f050299 */ /* 0x000fd80008011609 */
.L_x_4746:
[----:B------:R-:W-:-:S06]  /*0fb0*/  UIMAD UR5, UR5, UR7, URZ ;  /* 0x00000007050572a4 */ /* 0x000fcc000f8e023f */
[----:B------:R-:W-:-:S07]  /*0fc0*/  VIMNMX R0, R0, UR5, !PT ;  /* 0x0000000500007c48 */ /* 0x000fce000ffe0100 */
.L_x_4744:
[----:B------:R-:W-:Y:S01]  /*0fd0*/  SHF.R.S32.HI R3, RZ, 0x1f, R0 ;  /* 0x0000001fff037819 */ /* 0x000fe20000011400 */
[----:B------:R-:W-:Y:S01]  /*0fe0*/  USHF.R.U32.HI UR5, URZ, 0x10, UR4 ;  /* 0x000000103f057899 */ /* 0x000fe20008011604 */
[----:B------:R-:W-:Y:S01]  /*0ff0*/  PLOP3.LUT P0, PT, PT, PT, PT, 0x80, 0x0 ;  /* 0x000000000000781c */ /* 0x000fe20003f0f070 */
[----:B------:R-:W-:Y:S01]  /*1000*/  ULOP3.LUT UR4, UR4, 0xffff, URZ, 0xc0, !UPT ;  /* 0x0000ffff04047892 */ /* 0x000fe2000f8ec03f */
[----:B------:R-:W-:Y:S01]  /*1010*/  LEA.HI R3, R3, R0, RZ, 0x6 ;  /* 0x0000000003037211 */ /* 0x000fe200078f30ff */
[----:B------:R-:W-:Y:S01]  /*1020*/  UISETP.NE.AND UP0, UPT, UR5, URZ, UPT ;  /* 0x0000003f0500728c */ /* 0x000fe2000bf05270 */
[----:B------:R-:W-:Y:S02]  /*1030*/  CS2R R4, SRZ ;  /* 0x0000000000047805 */ /* 0x000fe4000001ff00 */
[----:B------:R-:W-:Y:S02]  /*1040*/  MOV R2, RZ ;  /* 0x000000ff00027202 */ /* 0x000fe40000000f00 */
[----:B------:R-:W-:-:S02]  /*1050*/  CS2R R150, SRZ ;  /* 0x0000000000967805 */ /* 0x000fc4000001ff00 */
[----:B------:R-:W-:Y:S02]  /*1060*/  SHF.R.S32.HI R3, RZ, 0x6, R3 ;  /* 0x00000006ff037819 */ /* 0x000fe40000011403 */
[----:B------:R-:W-:Y:S02]  /*1070*/  CS2R R148, SRZ ;  /* 0x0000000000947805 */ /* 0x000fe4000001ff00 */
[----:B------:R-:W-:Y:S02]  /*1080*/  CS2R R146, SRZ ;  /* 0x0000000000927805 */ /* 0x000fe4000001ff00 */
[----:B------:R-:W-:Y:S02]  /*1090*/  CS2R R144, SRZ ;  /* 0x0000000000907805 */ /* 0x000fe4000001ff00 */
[----:B------:R-:W-:Y:S02]  /*10a0*/  VIMNMX R10, RZ, R3, !PT ;  /* 0x00000003ff0a7248 */ /* 0x000fe40007fe0100 */
[----:B------:R-:W-:-:S02]  /*10b0*/  CS2R R142, SRZ ;  /* 0x00000000008e7805 */ /* 0x000fc4000001ff00 */
[----:B------:R-:W-:Y:S01]  /*10c0*/  CS2R R140, SRZ ;  /* 0x00000000008c7805 */ /* 0x000fe2000001ff00 */
[----:B------:R-:W-:Y:S01]  /*10d0*/  @!UP0 ULDC UR5, c[0x0][0x9f0] ;  /* 0x00027c0000058ab9 */ /* 0x000fe20000000800 */
        /* <DEDUP_REMOVED lines=52> */
[----:B------:R-:W-:Y:S01]  /*1420*/  IMAD.MOV.U32 R37, RZ, RZ, RZ ;  /* 0x000000ffff257224 */ /* 0x000fe200078e00ff */
[----:B------:R-:W-:Y:S06]  /*1430*/  @!P1 BRA `(.L_x_4747) ;  /* 0x0000000000749947 */ /* 0x000fec0003800000 */
[----:B------:R-:W-:Y:S01]  /*1440*/  IMAD.U32 R5, RZ, RZ, UR5 ;  /* 0x00000005ff057e24 */ /* 0x000fe2000f8e00ff */
[----:B------:R-:W-:-:S04]  /*1450*/  UIADD3 UR6, UR5, -0x1, UR10 ;  /* 0xffffffff05067890 */ /* 0x000fc8000fffe00a */
[-C--:B------:R-:W-:Y:S02]  /*1460*/  IABS R8, R5.reuse ;  /* 0x0000000500087213 */ /* 0x080fe40000000000 */
[----:B------:R-:W-:Y:S02]  /*1470*/  IADD3 R0, -R10, UR6, RZ ;  /* 0x000000060a007c10 */ /* 0x000fe4000fffe1ff */
[----:B------:R-:W0:Y:S01]  /*1480*/  I2F.RP R3, R8 ;  /* 0x0000000800037306 */ /* 0x000e220000209400 */
[----:B------:R-:W-:-:S07]  /*1490*/  IABS R11, R5 ;  /* 0x00000005000b7213 */ /* 0x000fce0000000000 */
[----:B0-----:R-:W0:Y:S02]  /*14a0*/  MUFU.RCP R3, R3 ;  /* 0x0000000300037308 */ /* 0x001e240000001000 */
[----:B0-----:R-:W-:Y:S02]  /*14b0*/  VIADD R6, R3, 0xffffffe ;  /* 0x0ffffffe03067836 */ /* 0x001fe40000000000 */
[----:B------:R-:W-:-:S04]  /*14c0*/  IMAD.MOV R3, RZ, RZ, -R11 ;  /* 0x000000ffff037224 */ /* 0x000fc800078e0a0b */
[----:B------:R0:W1:Y:S02]  /*14d0*/  F2I.FTZ.U32.TRUNC.NTZ R7, R6 ;  /* 0x0000000600077305 */ /* 0x000064000021f000 */
[----:B0-----:R-:W-:Y:S01]  /*14e0*/  IMAD.MOV.U32 R6, RZ, RZ, RZ ;  /* 0x000000ffff067224 */ /* 0x001fe200078e00ff */
[----:B-1----:R-:W-:-:S05]  /*14f0*/  IADD3 R9, RZ, -R7, RZ ;  /* 0x80000007ff097210 */ /* 0x002fca0007ffe0ff */
[----:B------:R-:W-:Y:S01]  /*1500*/  IMAD R5, R9, R8, RZ ;  /* 0x0000000809057224 */ /* 0x000fe200078e02ff */
[----:B------:R-:W-:Y:S02]  /*1510*/  IABS R9, R0 ;  /* 0x0000000000097213 */ /* 0x000fe40000000000 */
[----:B------:R-:W-:Y:S01]  /*1520*/  LOP3.LUT R0, R0, UR5, RZ, 0x3c, !PT ;  /* 0x0000000500007c12 */ /* 0x000fe2000f8e3cff */
[----:B------:R-:W-:-:S03]  /*1530*/  IMAD.HI.U32 R7, R7, R5, R6 ;  /* 0x0000000507077227 */ /* 0x000fc600078e0006 */
[----:B------:R-:W-:Y:S01]  /*1540*/  ISETP.GE.AND P3, PT, R0, RZ, PT ;  /* 0x000000ff0000720c */ /* 0x000fe20003f66270 */
[----:B------:R-:W-:-:S04]  /*1550*/  IMAD.MOV.U32 R6, RZ, RZ, R9 ;  /* 0x000000ffff067224 */ /* 0x000fc800078e0009 */
[----:B------:R-:W-:-:S04]  /*1560*/  IMAD.HI.U32 R7, R7, R6, RZ ;  /* 0x0000000607077227 */ /* 0x000fc800078e00ff */
[----:B------:R-:W-:-:S05]  /*1570*/  IMAD R3, R7, R3, R6 ;  /* 0x0000000307037224 */ /* 0x000fca00078e0206 */
[----:B------:R-:W-:-:S13]  /*1580*/  ISETP.GT.U32.AND P2, PT, R8, R3, PT ;  /* 0x000000030800720c */ /* 0x000fda0003f44070 */
[-C--:B------:R-:W-:Y:S01]  /*1590*/  @!P2 IADD3 R3, R3, -R8.reuse, RZ ;  /* 0x800000080303a210 */ /* 0x080fe20007ffe0ff */
[----:B------:R-:W-:Y:S01]  /*15a0*/  @!P2 VIADD R7, R7, 0x1 ;  /* 0x000000010707a836 */ /* 0x000fe20000000000 */
[----:B------:R-:W-:Y:S02]  /*15b0*/  ISETP.NE.AND P2, PT, RZ, UR5, PT ;  /* 0x00000005ff007c0c */ /* 0x000fe4000bf45270 */
[----:B------:R-:W-:-:S13]  /*15c0*/  ISETP.GE.U32.AND P1, PT, R3, R8, PT ;  /* 0x000000080300720c */ /* 0x000fda0003f26070 */
[----:B------:R-:W-:-:S04]  /*15d0*/  @P1 VIADD R7, R7, 0x1 ;  /* 0x0000000107071836 */ /* 0x000fc80000000000 */
[----:B------:R-:W-:-:S05]  /*15e0*/  IMAD.MOV.U32 R5, RZ, RZ, R7 ;  /* 0x000000ffff057224 */ /* 0x000fca00078e0007 */
[----:B------:R-:W-:Y:S02]  /*15f0*/  @!P3 IADD3 R5, -R5, RZ, RZ ;  /* 0x000000ff0505b210 */ /* 0x000fe40007ffe1ff */
[----:B------:R-:W-:-:S07]  /*1600*/  @!P2 LOP3.LUT R5, RZ, UR5, RZ, 0x33, !PT ;  /* 0x00000005ff05ac12 */ /* 0x000fce000f8e33ff */
.L_x_4747:
[----:B------:R-:W-:Y:S01]  /*1610*/  IMAD R0, R5, UR4, R10 ;  /* 0x0000000405007c24 */ /* 0x000fe2000f8e020a */
        /* <DEDUP_REMOVED lines=29> */
[----:B0-----:R-:W-:Y:S02]  /*17f0*/  ULEA UR5, UR8, UR7, 0x18 ;  /* 0x0000000708057291 */ /* 0x001fe4000f8ec03f */
[----:B------:R-:W-:Y:S01]  /*1800*/  UIADD3 UR6, UR4, -UR6, URZ ;  /* 0x8000000604067290 */ /* 0x000fe2000fffe03f */
[----:B------:R-:W-:Y:S01]  /*1810*/  IMAD.IADD R7, R6, 0x1, -R7 ;  /* 0x0000000106077824 */ /* 0x000fe200078e0a07 */
[----:B------:R-:W-:Y:S02]  /*1820*/  ULOP3.LUT UR4, UR45, 0x1, URZ, 0xfc, !UPT ;  /* 0x000000012d047892 */ /* 0x000fe4000f8efc3f */
[----:B------:R-:W-:Y:S02]  /*1830*/  ULEA UR6, UR6, UR5, 0xf ;  /* 0x0000000506067291 */ /* 0x000fe4000f8e783f */
[----:B------:R-:W-:Y:S01]  /*1840*/  UISETP.NE.AND UP0, UPT, UR4, 0x3, UPT ;  /* 0x000000030400788c */ /* 0x000fe2000bf05270 */
[----:B------:R-:W-:Y:S01]  /*1850*/  LEA R4, R4, R7, 0x4 ;  /* 0x0000000704047211 */ /* 0x000fe200078e20ff */
[----:B------:R-:W-:-:S04]  /*1860*/  UIADD3 UR6, UR6, 0x400, URZ ;  /* 0x0000040006067890 */ /* 0x000fc8000fffe03f */
[----:B------:R-:W-:Y:S01]  /*1870*/  PLOP3.LUT P0, PT, PT, PT, UP0, 0x80, 0x0 ;  /* 0x000000000000781c */ /* 0x000fe20003f0f008 */
[----:B------:R-:W-:-:S04]  /*1880*/  USHF.R.U32.HI UR6, URZ, 0x4, UR6 ;  /* 0x000000043f067899 */ /* 0x000fc80008011606 */
[----:B------:R-:W-:-:S04]  /*1890*/  ULOP3.LUT UR6, UR6, 0x3fff, URZ, 0xc0, !UPT ;  /* 0x00003fff06067892 */ /* 0x000fc8000f8ec03f */
[----:B------:R-:W-:-:S04]  /*18a0*/  ULOP3.LUT UR6, UR6, 0x2000000, URZ, 0xfc, !UPT ;  /* 0x0200000006067892 */ /* 0x000fc8000f8efc3f */
[----:B------:R-:W-:Y:S08]  /*18b0*/  @!P0 BRA `(.L_x_4749) ;  /* 0x0000000000048947 */ /* 0x000ff00003800000 */
[----:B------:R-:W-:Y:S01]  /*18c0*/  BPT.TRAP 0x1 ;  /* 0x000000040000795c */ /* 0x000fe20000300000 */
.L_x_4749:
[----:B------:R-:W-:-:S04]  /*18d0*/  SHF.L.U32 R2, RZ, 0x1f, RZ ;  /* 0x0000001fff027819 */ /* 0x000fc800000006ff */
[----:B------:R-:W0:Y:S02]  /*18e0*/  SYNCS.PHASECHK.TRANS64.TRYWAIT P1, [UR5+0x28c50], R2 ;  /* 0x028c5002ff0075a7 */ /* 0x000e240008020145 */
[----:B0-----:R-:W-:Y:S05]  /*18f0*/  @!P1 BRA `(.L_x_4750) ;  /* 0x0000013800849947 */ /* 0x001fea0003800000 */
.L_x_4944:
        /* <DEDUP_REMOVED lines=47> */
[----:B------:R-:W-:Y:S01]  /*1bf0*/  MOV R7, RZ ;  /* 0x000000ff00077202 */ /* 0x000fe20000000f00 */
[----:B------:R-:W-:-:S06]  /*1c00*/  UMOV UR4, URZ ;  /* 0x0000003f00047c82 */ /* 0x000fcc0008000000 */
.L_x_4756:
[----:B------:R-:W-:Y:S01]  /*1c10*/  BAR.SYNC.DEFER_BLOCKING 0xe, 0x100 ;  /* 0x0384000000007b1d */ /* 0x000fe20000010000 */
[----:B------:R-:W-:Y:S01]  /*1c20*/  IMAD.U32 R5, RZ, RZ, UR4 ;  /* 0x00000004ff057e24 */ /* 0x000fe2000f8e00ff */
[----:B------:R-:W-:Y:S01]  /*1c30*/  UIADD3 UR4, UR4, 0x1, URZ ;  /* 0x0000000104047890 */ /* 0x000fe2000fffe03f */
[C---:B------:R-:W-:Y:S01]  /*1c40*/  ISETP.GT.AND P3, PT, R3.reuse, R0, PT ;  /* 0x000000000300720c */ /* 0x040fe20003f64270 */
[----:B------:R-:W-:Y:S02]  /*1c50*/  VIADD R3, R3, 0xffffffff ;  /* 0xffffffff03037836 */ /* 0x000fe40000000000 */
[----:B01----:R-:W-:Y:S01]  /*1c60*/  IMAD R2, R5, 0x40, R4 ;  /* 0x0000004005027824 */ /* 0x003fe200078e0204 */
        /* <DEDUP_REMOVED lines=137> */
.L_x_4752:
[----:B------:R-:W-:Y:S01]  /*2500*/  ULEA UR7, UR4, UR5, 0x3 ;  /* 0x0000000504077291 */ /* 0x000fe2000f8e183f */
[----:B------:R-:W-:-:S08]  /*2510*/  SHF.L.U32 R2, R7, 0x1f, RZ ;  /* 0x0000001f07027819 */ /* 0x000fd000000006ff */
[----:B------:R0:W1:Y:S01]  /*2520*/  SYNCS.PHASECHK.TRANS64.TRYWAIT P1, [UR7+0x28c50], R2 ;  /* 0x028c5002ff0075a7 */ /* 0x0000620008020147 */
[----:B------:R-:W-:Y:S05]  /*2530*/  @!P0 BRA `(.L_x_4753) ;  /* 0x0000000000048947 */ /* 0x000fea0003800000 */
[----:B------:R-:W-:Y:S01]  /*2540*/  BPT.TRAP 0x1 ;  /* 0x000000040000795c */ /* 0x000fe20000300000 */
.L_x_4753:
[----:B-1----:R-:W-:Y:S05]  /*2550*/  @P1 BRA `(.L_x_4754) ;  /* 0x0000000000081947 */ /* 0x002fea0003800000 */
[----:B------:R-:W1:Y:S02]  /*2560*/  SYNCS.PHASECHK.TRANS64.TRYWAIT P1, [UR7+0x28c50], R2 ;  /* 0x028c5002ff0075a7 */ /* 0x000e640008020147 */
[----:B-1----:R-:W-:Y:S05]  /*2570*/  @!P1 BRA `(.L_x_4755) ;  /* 0x0000012c007c9947 */ /* 0x002fea0003800000 */
.L_x_4754:
[----:B------:R-:W-:Y:S01]  /*2580*/  ULEA UR10, UR4, UR6, 0xc ;  /* 0x00000006040a7291 */ /* 0x000fe2000f8e603f */
[----:B------:R-:W-:Y:S01]  /*2590*/  WARPGROUP.ARRIVE ;  /* 0x00000000000079c5 */ /* 0x000fe20000000000 */
[----:B------:R-:W-:Y:S01]  /*25a0*/  UMOV UR11, 0x40000040 ;  /* 0x40000040000b7882 */ /* 0x000fe20000000000 */
[----:B------:R-:W-:Y:S01]  /*25b0*/  UMOV UR15, 0x40000040 ;  /* 0x40000040000f7882 */ /* 0x000fe20000000000 */
[----:B------:R-:W-:Y:S01]  /*25c0*/  UIADD3 UR14, UR10, 0x80, URZ ;  /* 0x000000800a0e7890 */ /* 0x000fe2000fffe03f */
[----:B01----:R-:W-:Y:S01]  /*25d0*/  MOV R2, UR7 ;  /* 0x0000000700027c02 */ /* 0x003fe20008000f00 */
        /* <DEDUP_REMOVED lines=24> */
.L_x_4751:
[----:B------:R-:W-:Y:S01]  /*2760*/  BAR.SYNC.DEFER_BLOCKING 0xe, 0x100 ;  /* 0x0384000000007b1d */ /* 0x000fe20000010000 */
[----:B------:R-:W-:Y:S01]  /*2770*/  VIADD R4, R4, UR4 ;  /* 0x0000000404047c36 */ /* 0x000fe20008000000 */
[----:B------:R-:W-:-:S04]  /*2780*/  PLOP3.LUT P0, PT, PT, PT, PT, 0x8, 0x0 ;  /* 0x000000000000781c */ /* 0x000fc80003f0e170 */
[----:B------:R-:W-:-:S05]  /*2790*/  LEA R4, R4, UR5, 0x2 ;  /* 0x0000000504047c11 */ /* 0x000fca000f8e10ff */
[----:B01----:R-:W0:Y:S04]  /*27a0*/  LDS R2, [R4+0x28800] ;  /* 0x0288000004027984 */ /* 0x003e280000000800 */
[----:B------:R1:W2:Y:S02]  /*27b0*/  LDS R0, [R4+0x28820] ;  /* 0x0288200004007984 */ /* 0x0002a40000000800 */
[----:B-1----:R-:W-:Y:S01]  /*27c0*/  MOV R4, RZ ;  /* 0x000000ff00047202 */ /* 0x002fe20000000f00 */
        /* <DEDUP_REMOVED lines=131> */
.L_x_4740:
        /* <DEDUP_REMOVED lines=26> */
.L_x_4758:
[----:B------:R-:W-:-:S11]  /*31a0*/  UISETP.NE.AND UP1, UPT, UR7, 0x1, UPT ;  /* 0x000000010700788c */ /* 0x000fd6000bf25270 */
[----:B------:R-:W-:Y:S02]  /*31b0*/  @UP1 ULDC.64 UR14, c[0x0][0x9e8] ;  /* 0x00027a00000e1ab9 */ /* 0x000fe40000000a00 */
[----:B------:R-:W-:-:S04]  /*31c0*/  UIMAD.WIDE.U32 UR10, UR9, UR14, URZ ;  /* 0x0000000e090a72a5 */ /* 0x000fc8000f8e003f */
[----:B------:R-:W-:-:S12]  /*31d0*/  @UP1 USHF.R.U32.HI UR9, URZ, UR15, UR11 ;  /* 0x0000000f3f091299 */ /* 0x000fd8000801160b */
.L_x_4759:
[----:B------:R-:W-:-:S04]  /*31e0*/  UIMAD UR9, UR9, UR7, UR7 ;  /* 0x00000007090972a4 */ /* 0x000fc8000f8e0207 */
[----:B------:R-:W-:-:S04]  /*31f0*/  UISETP.LT.AND UP1, UPT, UR6, UR9, UPT ;  /* 0x000000090600728c */ /* 0x000fc8000bf21270 */
[----:B------:R-:W-:-:S12]  /*3200*/  USEL UR6, UR6, UR9, UP1 ;  /* 0x0000000906067287 */ /* 0x000fd80008800000 */
.L_x_4757:
[----:B------:R-:W-:Y:S01]  /*3210*/  UIADD3 UR6, UR6, 0x3f, URZ ;  /* 0x0000003f06067890 */ /* 0x000fe2000fffe03f */
[----:B------:R-:W-:Y:S01]  /*3220*/  @UP0 ULDC UR10, c[0x0][0x44c] ;  /* 0x00011300000a0ab9 */ /* 0x000fe20000000800 */
[----:B------:R-:W-:Y:S02]  /*3230*/  @UP0 ULDC UR13, c[0x0][0x450] ;  /* 0x00011400000d0ab9 */ /* 0x000fe40000000800 */
[----:B------:R-:W-:Y:S02]  /*3240*/  USHF.R.S32.HI UR9, URZ, 0x1f, UR6 ;  /* 0x0000001f3f097899 */ /* 0x000fe40008011406 */
[----:B------:R-:W-:Y:S02]  /*3250*/  UIMAD.WIDE.U32 UR10, UR41, UR10, URZ ;  /* 0x0000000a290a72a5 */ /* 0x000fe4000f8e003f */
[----:B------:R-:W-:Y:S02]  /*3260*/  ULEA.HI UR9, UR9, UR6, URZ, 0x6 ;  /* 0x0000000609097291 */ /* 0x000fe4000f8f303f */
[----:B------:R-:W-:Y:S01]  /*3270*/  UIMAD UR8, UR39, UR8, -UR12 ;  /* 0x00000008270872a4 */ /* 0x000fe2000f8e0a0c */
[----:B------:R-:W-:Y:S01]  /*3280*/  UMOV UR6, UR41 ;  /* 0x0000002900067c82 */ /* 0x000fe20008000000 */
[----:B------:R-:W-:-:S02]  /*3290*/  USHF.R.S32.HI UR9, URZ, 0x6, UR9 ;  /* 0x000000063f097899 */ /* 0x000fc40008011409 */
[----:B------:R-:W-:Y:S02]  /*32a0*/  @UP0 USHF.R.U32.HI UR6, URZ, UR13, UR11 ;  /* 0x0000000d3f060299 */ /* 0x000fe4000801160b */
[----:B------:R-:W-:Y:S02]  /*32b0*/  UISETP.LT.AND UP0, UPT, UR5, UR9, UPT ;  /* 0x000000090500728c */ /* 0x000fe4000bf01270 */
[----:B------:R-:W-:Y:S02]  /*32c0*/  UIADD3 UR6, UR8, UR6, URZ ;  /* 0x0000000608067290 */ /* 0x000fe4000fffe03f */
[----:B------:R-:W-:Y:S01]  /*32d0*/  USEL UR10, UR5, UR9, UP0 ;  /* 0x00000009050a7287 */ /* 0x000fe20008000000 */
[----:B------:R-:W-:Y:S02]  /*32e0*/  ULDC UR8, c[0x0][0x9dc] ;  /* 0x0002770000087ab9 */ /* 0x000fe40000000800 */
[----:B------:R-:W-:Y:S01]  /*32f0*/  UIADD3 UR5, UR6, -UR8, URZ ;  /* 0x8000000806057290 */ /* 0x000fe2000fffe03f */
        /* <DEDUP_REMOVED lines=11> */
.L_x_4761:
[----:B------:R-:W-:-:S11]  /*33b0*/  UISETP.NE.AND UP0, UPT, UR7, 0x1, UPT ;  /* 0x000000010700788c */ /* 0x000fd6000bf05270 */
[----:B------:R-:W-:Y:S02]  /*33c0*/  @UP0 ULDC.64 UR12, c[0x0][0x9e8] ;  /* 0x00027a00000c0ab9 */ /* 0x000fe40000000a00 */
[----:B------:R-:W-:-:S04]  /*33d0*/  UIMAD.WIDE.U32 UR8, UR6, UR12, URZ ;  /* 0x0000000c060872a5 */ /* 0x000fc8000f8e003f */
[----:B------:R-:W-:-:S12]  /*33e0*/  @UP0 USHF.R.U32.HI UR6, URZ, UR13, UR9 ;  /* 0x0000000d3f060299 */ /* 0x000fd80008011609 */
.L_x_4762:
[----:B------:R-:W-:-:S04]  /*33f0*/  UIMAD UR6, UR6, UR7, URZ ;  /* 0x00000007060672a4 */ /* 0x000fc8000f8e023f */
[----:B------:R-:W-:-:S04]  /*3400*/  UISETP.LT.AND UP0, UPT, UR5, UR6, UPT ;  /* 0x000000060500728c */ /* 0x000fc8000bf01270 */
[----:B------:R-:W-:-:S12]  /*3410*/  USEL UR5, UR5, UR6, !UP0 ;  /* 0x0000000605057287 */ /* 0x000fd8000c000000 */
.L_x_4760:
[----:B------:R-:W-:Y:S02]  /*3420*/  USHF.R.S32.HI UR6, URZ, 0x1f, UR5 ;  /* 0x0000001f3f067899 */ /* 0x000fe40008011405 */
[----:B------:R-:W-:Y:S02]  /*3430*/  USHF.R.U32.HI UR12, URZ, 0x10, UR4 ;  /* 0x000000103f0c7899 */ /* 0x000fe40008011604 */
[----:B------:R-:W-:Y:S02]  /*3440*/  ULEA.HI UR6, UR6, UR5, URZ, 0x6 ;  /* 0x0000000506067291 */ /* 0x000fe4000f8f303f */
[----:B------:R-:W-:Y:S02]  /*3450*/  UISETP.NE.AND UP1, UPT, UR12, URZ, UPT ;  /* 0x0000003f0c00728c */ /* 0x000fe4000bf25270 */
[----:B------:R-:W-:Y:S02]  /*3460*/  USHF.R.S32.HI UR6, URZ, 0x6, UR6 ;  /* 0x000000063f067899 */ /* 0x000fe40008011406 */
[----:B------:R-:W-:-:S02]  /*3470*/  ULOP3.LUT UR9, UR4, 0xffff, URZ, 0xc0, !UPT ;  /* 0x0000ffff04097892 */ /* 0x000fc4000f8ec03f */
[----:B------:R-:W-:Y:S01]  /*3480*/  UISETP.LT.AND UP0, UPT, URZ, UR6, UPT ;  /* 0x000000063f00728c */ /* 0x000fe2000bf01270 */
[----:B------:R-:W-:-:S03]  /*3490*/  UMOV UR4, URZ ;  /* 0x0000003f00047c82 */ /* 0x000fc60008000000 */
[----:B------:R-:W-:Y:S01]  /*34a0*/  USEL UR38, URZ, UR6, !UP0 ;  /* 0x000000063f267287 */ /* 0x000fe2000c000000 */
[----:B------:R-:W-:-:S03]  /*34b0*/  @!UP1 ULDC UR12, c[0x0][0x9f0] ;  /* 0x00027c00000c9ab9 */ /* 0x000fc60000000800 */
[----:B------:R-:W-:-:S06]  /*34c0*/  UISETP.GT.AND UP0, UPT, UR10, UR38, UPT ;  /* 0x000000260a00728c */ /* 0x000fcc000bf04270 */
[----:B------:R-:W-:-:S13]  /*34d0*/  PLOP3.LUT P0, PT, PT, PT, UP0, 0x80, 0x0 ;  /* 0x000000000000781c */ /* 0x000fda0003f0f008 */
[----:B------:R-:W-:Y:S05]  /*34e0*/  @!P0 BRA `(.L_x_4763) ;  /* 0x0000000000888947 */ /* 0x000fea0003800000 */
[----:B------:R-:W-:Y:S01]  /*34f0*/  IMAD.U32 R3, RZ, RZ, UR12 ;  /* 0x0000000cff037e24 */ /* 0x000fe2000f8e00ff */
[----:B------:R-:W-:-:S04]  /*3500*/  UIADD3 UR4, UR12, -0x1, UR10 ;  /* 0xffffffff0c047890 */ /* 0x000fc8000fffe00a */
[-C--:B------:R-:W-:Y:S01]  /*3510*/  IABS R0, R3.reuse ;  /* 0x0000000300007213 */ /* 0x080fe20000000000 */
[----:B------:R-:W-:Y:S01]  /*3520*/  UIADD3 UR6, -UR38, UR4, URZ ;  /* 0x0000000426067290 */ /* 0x000fe2000fffe13f */
[----:B------:R-:W-:Y:S02]  /*3530*/  IABS R5, R3 ;  /* 0x0000000300057213 */ /* 0x000fe40000000000 */
[----:B------:R-:W-:Y:S01]  /*3540*/  R2UR UR11, R0 ;  /* 0x00000000000b72ca */ /* 0x000fe200000e0000 */
[----:B------:R-:W-:Y:S02]  /*3550*/  UMOV UR4, URZ ;  /* 0x0000003f00047c82 */ /* 0x000fe40008000000 */
[----:B------:R-:W-:Y:S01]  /*3560*/  IMAD.U32 R4, RZ, RZ, UR6 ;  /* 0x00000006ff047e24 */ /* 0x000fe2000f8e00ff */
[----:B------:R-:W-:-:S04]  /*3570*/  ULOP3.LUT UR6, UR6, UR12, URZ, 0x3c, !UPT ;  /* 0x0000000c06067292 */ /* 0x000fc8000f8e3c3f */
[----:B------:R-:W-:-:S04]  /*3580*/  IABS R4, R4 ;  /* 0x0000000400047213 */ /* 0x000fc80000000000 */
[----:B------:R-:W-:Y:S01]  /*3590*/  MOV R3, R4 ;  /* 0x0000000400037202 */ /* 0x000fe20000000f00 */
[----:B------:R-:W0:Y:S03]  /*35a0*/  I2F.RP R0, UR11 ;  /* 0x0000000b00007d06 */ /* 0x000e260008209400 */
[----:B------:R-:W-:-:S05]  /*35b0*/  R2UR UR8, R3 ;  /* 0x00000000030872ca */ /* 0x000fca00000e0000 */
[----:B0-----:R-:W0:Y:S02]  /*35c0*/  MUFU.RCP R0, R0 ;  /* 0x0000000000007308 */ /* 0x001e240000001000 */
[----:B0-----:R-:W-:Y:S02]  /*35d0*/  VIADD R2, R0, 0xffffffe ;  /* 0x0ffffffe00027836 */ /* 0x001fe40000000000 */
        /* <DEDUP_REMOVED lines=19> */
.L_x_4763:
[----:B------:R-:W-:Y:S01]  /*3710*/  UIMAD UR38, UR9, UR4, UR38 ;  /* 0x00000004092672a4 */ /* 0x000fe2000f8e0226 */
[----:B------:R-:W-:Y:S01]  /*3720*/  IMAD.U32 R0, RZ, RZ, UR10 ;  /* 0x0000000aff007e24 */ /* 0x000fe2000f8e00ff */
[----:B------:R-:W-:Y:S01]  /*3730*/  PLOP3.LUT P0, PT, PT, PT, PT, 0x80, 0x0 ;  /* 0x000000000000781c */ /* 0x000fe20003f0f070 */
[----:B------:R-:W-:Y:S01]  /*3740*/  IMAD.U32 R3, RZ, RZ, UR4 ;  /* 0x00000004ff037e24 */ /* 0x000fe2000f8e00ff */
[----:B------:R-:W-:Y:S01]  /*3750*/  MOV R2, RZ ;  /* 0x000000ff00027202 */ /* 0x000fe20000000f00 */
[----:B------:R-:W-:Y:S01]  /*3760*/  IMAD.MOV.U32 R4, RZ, RZ, RZ ;  /* 0x000000ffff047224 */ /* 0x000fe200078e00ff */
[----:B------:R-:W-:Y:S02]  /*3770*/  CS2R R150, SRZ ;  /* 0x0000000000967805 */ /* 0x000fe4000001ff00 */
        /* <DEDUP_REMOVED lines=85> */
[----:B------:R-:W-:-:S04]  /*3cd0*/  ULOP3.LUT UR5, UR5, 0x3fff, URZ, 0xc0, !UPT ;  /* 0x00003fff05057892 */ /* 0x000fc8000f8ec03f */
[----:B------:R-:W-:-:S04]  /*3ce0*/  ULOP3.LUT UR36, UR5, 0x2000000, URZ, 0xfc, !UPT ;  /* 0x0200000005247892 */ /* 0x000fc8000f8efc3f */
[----:B------:R-:W-:Y:S08]  /*3cf0*/  @!P0 BRA `(.L_x_4764) ;  /* 0x0000000000408947 */ /* 0x000ff00003800000 */
        /* <DEDUP_REMOVED lines=16> */
.L_x_4764:
[----:B------:R-:W-:Y:S02]  /*3e00*/  SHF.L.U32 R14, RZ, 0x1f, RZ ;  /* 0x0000001fff0e7819 */ /* 0x000fe400000006ff */
[----:B------:R-:W-:Y:S02]  /*3e10*/  LOP3.LUT R3, R18, 0xffffff80, RZ, 0xc0, !PT ;  /* 0xffffff8012037812 */ /* 0x000fe400078ec0ff */
[----:B------:R-:W0:Y:S01]  /*3e20*/  SYNCS.PHASECHK.TRANS64.TRYWAIT P0, [UR37+0x28c00], R14 ;  /* 0x028c000eff0075a7 */ /* 0x000e220008000165 */
        /* <DEDUP_REMOVED lines=8> */
.L_x_4945:
[----:B------:R-:W-:Y:S01]  /*3eb0*/  ULOP3.LUT UR4, UR45, 0x1, URZ, 0xfc, !UPT ;  /* 0x000000012d047892 */ /* 0x000fe2000f8efc3f */
[----:B------:R-:W-:Y:S02]  /*3ec0*/  LOP3.LUT R0, R3, 0x7ffffffc, RZ, 0xc0, !PT ;  /* 0x7ffffffc03007812 */ /* 0x000fe400078ec0ff */
[----:B------:R-:W-:Y:S02]  /*3ed0*/  IADD3 R3, -R2, R19, RZ ;  /* 0x0000001302037210 */ /* 0x000fe40007ffe1ff */
[----:B------:R-:W-:Y:S01]  /*3ee0*/  LEA.HI R7, R7, R6, RZ, 0x3 ;  /* 0x0000000607077211 */ /* 0x000fe200078f18ff */
[----:B------:R-:W-:Y:S01]  /*3ef0*/  IMAD.U32 R2, RZ, RZ, UR4 ;  /* 0x00000004ff027e24 */ /* 0x000fe2000f8e00ff */
[----:B------:R-:W-:Y:S01]  /*3f00*/  LEA.HI R4, R4, R5, RZ, 0x5 ;  /* 0x0000000504047211 */ /* 0x000fe200078f28ff */
[----:B------:R-:W-:Y:S01]  /*3f10*/  IMAD.IADD R0, R5, 0x1, -R0 ;  /* 0x0000000105007824 */ /* 0x000fe200078e0a00 */
[----:B------:R-:W-:Y:S02]  /*3f20*/  LOP3.LUT R7, R7, 0xfffffff8, RZ, 0xc0, !PT ;  /* 0xfffffff807077812 */ /* 0x000fe400078ec0ff */
[----:B------:R-:W-:-:S02]  /*3f30*/  ISETP.NE.AND P5, PT, R2, 0x3, PT ;  /* 0x000000030200780c */ /* 0x000fc40003fa5270 */
[----:B------:R-:W-:Y:S01]  /*3f40*/  SHF.L.U32 R0, R0, 0x1, RZ ;  /* 0x0000000100007819 */ /* 0x000fe200000006ff */
[----:B------:R-:W-:Y:S01]  /*3f50*/  IMAD.IADD R7, R6, 0x1, -R7 ;  /* 0x0000000106077824 */ /* 0x000fe200078e0a07 */
[----:B------:R-:W-:-:S03]  /*3f60*/  SHF.R.S32.HI R2, RZ, 0x5, R4 ;  /* 0x00000005ff027819 */ /* 0x000fc60000011404 */
[----:B------:R-:W-:Y:S02]  /*3f70*/  IMAD R3, R3, 0x100, R0 ;  /* 0x0000010003037824 */ /* 0x000fe400078e0200 */
[----:B------:R-:W-:-:S04]  /*3f80*/  IMAD R2, R2, 0x10, R7 ;  /* 0x0000001002027824 */ /* 0x000fc800078e0207 */
[----:B------:R-:W-:Y:S05]  /*3f90*/  @!P5 BRA `(.L_x_4766) ;  /* 0x000000000004d947 */ /* 0x000fea0003800000 */
[----:B------:R-:W-:Y:S01]  /*3fa0*/  BPT.TRAP 0x1 ;  /* 0x000000040000795c */ /* 0x000fe20000300000 */
.L_x_4766:
[----:B------:R1:W2:Y:S01]  /*3fb0*/  SYNCS.PHASECHK.TRANS64.TRYWAIT P0, [UR37+0x28c30], R14 ;  /* 0x028c300eff0075a7 */ /* 0x0002a20008000165 */
[----:B------:R-:W-:Y:S05]  /*3fc0*/  @!P5 BRA `(.L_x_4767) ;  /* 0x000000000004d947 */ /* 0x000fea0003800000 */
[----:B------:R-:W-:Y:S01]  /*3fd0*/  BPT.TRAP 0x1 ;  /* 0x000000040000795c */ /* 0x000fe20000300000 */
.L_x_4767:
[----:B------:R-:W3:Y:S02]  /*3fe0*/  S2R R4, SR_TID.X ;  /* 0x0000000000047919 */ /* 0x000ee40000002100 */
[----:B---3--:R-:W-:-:S04]  /*3ff0*/  LOP3.LUT R4, R4, 0x7f, RZ, 0xc0, !PT ;  /* 0x0000007f04047812 */ /* 0x008fc800078ec0ff */
[----:B------:R-:W-:Y:S01]  /*4000*/  ISETP.NE.AND P6, PT, R4, RZ, PT ;  /* 0x000000ff0400720c */ /* 0x000fe20003fc5270 */
[----:B--2---:R-:W-:-:S12]  /*4010*/  @P0 BRA `(.L_x_4768) ;  /* 0x0000000000080947 */ /* 0x004fd80003800000 */
[----:B------:R-:W2:Y:S02]  /*4020*/  SYNCS.PHASECHK.TRANS64.TRYWAIT P0, [UR37+0x28c30], R14 ;  /* 0x028c300eff0075a7 */ /* 0x000ea40008000165 */
[----:B--2---:R-:W-:Y:S05]  /*4030*/  @!P0 BRA `(.L_x_4769) ;  /* 0x0000011000fc8947 */ /* 0x004fea0003800000 */
.L_x_4768:
[----:B------:R-:W-:Y:S05]  /*4040*/  WARPSYNC.ALL ;  /* 0x0000000000007948 */ /* 0x000fea0003800000 */
[----:B------:R-:W-:Y:S01]  /*4050*/  UIADD3 UR4, UR37, 0x20400, URZ ;  /* 0x0002040025047890 */ /* 0x000fe2000fffe03f */
[----:B------:R-:W-:Y:S01]  /*4060*/  WARPGROUP.ARRIVE ;  /* 0x00000000000079c5 */ /* 0x000fe20000000000 */
[----:B------:R-:W-:Y:S01]  /*4070*/  UIADD3 UR5, UR37, 0x22400, URZ ;  /* 0x0002240025057890 */ /* 0x000fe2000fffe03f */
[----:B------:R-:W-:Y:S01]  /*4080*/  LEA.HI R4, R17, R16, RZ, 0x2 ;  /* 0x0000001011047211 */ /* 0x000fe200078f10ff */
[----:B------:R-:W-:Y:S01]  /*4090*/  USHF.R.U32.HI UR4, URZ, 0x4, UR4 ;  /* 0x000000043f047899 */ /* 0x000fe20008011604 */
[----:B------:R-:W-:Y:S01]  /*40a0*/  MOV R13, UR37 ;  /* 0x00000025000d7c02 */ /* 0x000fe20008000f00 */
[----:B------:R-:W-:Y:S01]  /*40b0*/  USHF.R.U32.HI UR5, URZ, 0x4, UR5 ;  /* 0x000000043f057899 */ /* 0x000fe20008011605 */
[----:B--2---:R-:W-:Y:S01]  /*40c0*/  LOP3.LUT R5, R4, 0xfffffffc, RZ, 0xc0, !PT ;  /* 0xfffffffc04057812 */ /* 0x004fe200078ec0ff */
[----:B------:R-:W-:-:S02]  /*40d0*/  ULOP3.LUT UR4, UR4, 0x3fff, URZ, 0xc0, !UPT ;  /* 0x00003fff04047892 */ /* 0x000fc4000f8ec03f */
[----:B------:R-:W-:Y:S02]  /*40e0*/  ULOP3.LUT UR5, UR5, 0x3fff, URZ, 0xc0, !UPT ;  /* 0x00003fff05057892 */ /* 0x000fe4000f8ec03f */
[----:B------:R-:W-:Y:S01]  /*40f0*/  ULOP3.LUT UR20, UR4, 0x10000, URZ, 0xfc, !UPT ;  /* 0x0001000004147892 */ /* 0x000fe2000f8efc3f */
[----:B------:R-:W-:Y:S01]  /*4100*/  IMAD.IADD R5, R16, 0x1, -R5 ;  /* 0x0000000110057824 */ /* 0x000fe200078e0a05 */
[----:B------:R-:W-:Y:S01]  /*4110*/  ULOP3.LUT UR6, UR5, 0x10000, URZ, 0xfc, !UPT ;  /* 0x0001000005067892 */ /* 0x000fe2000f8efc3f */
[----:B------:R-:W-:Y:S01]  /*4120*/  UMOV UR21, 0x40000040 ;  /* 0x4000004000157882 */ /* 0x000fe20000000000 */
[----:B------:R-:W-:Y:S01]  /*4130*/  UMOV UR7, 0x40000040 ;  /* 0x4000004000077882 */ /* 0x000fe20000000000 */
[----:B------:R-:W-:Y:S02]  /*4140*/  UMOV UR5, UR21 ;  /* 0x0000001500057c82 */ /* 0x000fe40008000000 */
[----:B------:R-:W-:Y:S01]  /*4150*/  UMOV UR4, UR20 ;  /* 0x0000001400047c82 */ /* 0x000fe20008000000 */
[----:B------:R-:W-:Y:S01]  /*4160*/  UIADD3 UR8, UR20, 0x2, URZ ;  /* 0x0000000214087890 */ /* 0x000fe2000fffe03f */
[----:B------:R-:W-:Y:S01]  /*4170*/  LEA.HI R4, R5, R5, RZ, 0x1 ;  /* 0x0000000505047211 */ /* 0x000fe200078f08ff */
[----:B------:R-:W-:-:S02]  /*4180*/  UIADD3 UR10, UR6, 0x2, URZ ;  /* 0x00000002060a7890 */ /* 0x000fc4000fffe03f */
[----:B------:R-:W-:Y:S01]  /*4190*/  HGMMA.64x64x16.F32.BF16 R24, gdesc[UR4], RZ, !UPT, gsb0 ;  /* 0x00e00000041879f0 */ /* 0x000fe2000c0018ff */
[----:B------:R-:W-:Y:S01]  /*41a0*/  UMOV UR9, 0x40000040 ;  /* 0x4000004000097882 */ /* 0x000fe20000000000 */
[----:B------:R-:W-:Y:S01]  /*41b0*/  UMOV UR11, 0x40000040 ;  /* 0x40000040000b7882 */ /* 0x000fe20000000000 */
[----:B------:R-:W-:Y:S01]  /*41c0*/  UIADD3 UR12, UR20, 0x4, URZ ;  /* 0x00000004140c7890 */ /* 0x000fe2000fffe03f */
[----:B------:R-:W-:Y:S01]  /*41d0*/  LOP3.LUT R4, R4, 0x1ffffffe, RZ, 0xc0, !PT ;  /* 0x1ffffffe04047812 */ /* 0x000fe200078ec0ff */
[----:B------:R-:W-:Y:S01]  /*41e0*/  UIADD3 UR14, UR6, 0x4, URZ ;  /* 0x00000004060e7890 */ /* 0x000fe2000fffe03f */
[----:B------:R-:W-:Y:S01]  /*41f0*/  UMOV UR13, 0x40000040 ;  /* 0x40000040000d7882 */ /* 0x000fe20000000000 */
[----:B------:R-:W-:Y:S01]  /*4200*/  UMOV UR15, 0x40000040 ;  /* 0x40000040000f7882 */ /* 0x000fe20000000000 */
[----:B------:R-:W-:Y:S01]  /*4210*/  UIADD3 UR16, UR20, 0x6, URZ ;  /* 0x0000000614107890 */ /* 0x000fe2000fffe03f */
[----:B------:R-:W-:Y:S01]  /*4220*/  IADD3 R4, R5, -R4, RZ ;  /* 0x8000000405047210 */ /* 0x000fe20007ffe0ff */
[----:B------:R-:W-:Y:S01]  /*4230*/  UIADD3 UR18, UR6, 0x6, URZ ;  /* 0x0000000606127890 */ /* 0x000fe2000fffe03f */
[----:B------:R-:W-:Y:S01]  /*4240*/  VIADD R5, R2, UR41 ;  /* 0x0000002902057c36 */ /* 0x000fe20008000000 */
[----:B------:R-:W-:Y:S01]  /*4250*/  UMOV UR17, 0x40000040 ;  /* 0x4000004000117882 */ /* 0x000fe20000000000 */
[----:B------:R-:W-:Y:S01]  /*4260*/  UMOV UR19, 0x40000040 ;  /* 0x4000004000137882 */ /* 0x000fe20000000000 */
[----:B------:R-:W-:Y:S01]  /*4270*/  ULDC UR4, c[0x0][0x448] ;  /* 0x0001120000047ab9 */ /* 0x000fe20000000800 */
[----:B------:R-:W-:Y:S01]  /*4280*/  IMAD R4, R4, 0x8, R5 ;  /* 0x0000000804047824 */ /* 0x000fe200078e0205 */
[----:B------:R-:W-:-:S02]  /*4290*/  UISETP.NE.AND UP0, UPT, UR4, 0x1, UPT ;  /* 0x000000010400788c */ /* 0x000fc4000bf05270 */
[----:B------:R-:W-:Y:S01]  /*42a0*/  ULEA UR22, UR42, 0xffffffc0, 0x6 ;  /* 0xffffffc02a167891 */ /* 0x000fe2000f8e303f */
[----:B------:R-:W-:-:S03]  /*42b0*/  IMAD.MOV.U32 R6, RZ, RZ, R4 ;  /* 0x000000ffff067224 */ /* 0x000fc600078e0004 */
[----:B------:R-:W-:Y:S02]  /*42c0*/  PLOP3.LUT P0, PT, PT, PT, UP0, 0x80, 0x0 ;  /* 0x000000000000781c */ /* 0x000fe40003f0f008 */
[----:B------:R-:W-:-:S03]  /*42d0*/  PLOP3.LUT P1, PT, PT, PT, UP0, 0x80, 0x0 ;  /* 0x000000000000781c */ /* 0x000fc60003f2f008 */
[----:B------:R-:W-:-:S08]  /*42e0*/  @UP0 ULDC UR4, c[0x0][0x44c] ;  /* 0x0001130000040ab9 */ /* 0x000fd00000000800 */
[----:B------:R-:W-:Y:S01]  /*42f0*/  @P0 IMAD.HI.U32 R5, R4, UR4, RZ ;  /* 0x0000000404050c27 */ /* 0x000fe2000f8e00ff */
[----:B------:R-:W-:-:S04]  /*4300*/  @UP0 ULDC UR4, c[0x0][0x450] ;  /* 0x0001140000040ab9 */ /* 0x000fc80000000800 */
[----:B------:R-:W-:Y:S01]  /*4310*/  @P1 SHF.R.U32.HI R6, RZ, UR4, R5 ;  /* 0x00000004ff061c19 */ /* 0x000fe20008011605 */
[----:B------:R-:W-:Y:S01]  /*4320*/  @!P6 VIADD R5, R13, 0x28c40 ;  /* 0x00028c400d05e836 */ /* 0x000fe20000000000 */
[----:B------:R-:W-:Y:S02]  /*4330*/  ULDC.64 UR4, c[0x0][0x9e0] ;  /* 0x0002780000047ab9 */ /* 0x000fe40000000a00 */
[----:B------:R-:W-:Y:S01]  /*4340*/  UISETP.GE.AND UP1, UPT, UR5, 0x1, UPT ;  /* 0x000000010500788c */ /* 0x000fe2000bf26270 */
[----:B------:R-:W2:Y:S01]  /*4350*/  SHFL.IDX PT, R8, R6, RZ, 0x1c1f ;  /* 0x001c1fff06087589 */ /* 0x000ea200000e0000 */
[----:B------:R-:W-:-:S04]  /*4360*/  @!P6 PRMT R5, RZ, 0x654, R5 ;  /* 0x00000654ff05e816 */ /* 0x000fc80000000005 */
[----:B------:R-:W-:Y:S01]  /*4370*/  PLOP3.LUT P0, PT, PT, PT, UP1, 0x40, 0x0 ;  /* 0x000000000000781c */ /* 0x000fe20003f0e818 */
[----:B------:R-:W-:Y:S02]  /*4380*/  WARPGROUP.DEPBAR.LE gsb0, 0x0 ;  /* 0x00008000000079c5 */ /* 0x000fe40000010000 */
[----:B------:R-:W-:-:S06]  /*4390*/  WARPGROUP.ARRIVE ;  /* 0x00000000000079c5 */ /* 0x000fcc0000000000 */
[----:B------:R-:W-:Y:S01]  /*43a0*/  HGMMA.64x64x16.F32.BF16 R24, gdesc[UR8], R24, gsb0 ;  /* 0x00e00000081879f0 */ /* 0x000fe20008001818 */
[----:B------:R-:W-:Y:S01]  /*43b0*/  UMOV UR10, 0xffffffc0 ;  /* 0xffffffc0000a7882 */ /* 0x000fe20000000000 */
[----:B------:R-:W-:Y:S01]  /*43c0*/  ULDC UR11, c[0x0][0x2f0] ;  /* 0x0000bc00000b7ab9 */ /* 0x000fe20000000800 */
[----:B------:R-:W-:-:S04]  /*43d0*/  UIMAD UR7, UR42, UR10, 0x41 ;  /* 0x000000412a0774a4 */ /* 0x000fc8000f8e020a */
[----:B------:R-:W-:Y:S01]  /*43e0*/  UIMAD UR7, UR39, UR11, UR7 ;  /* 0x0000000b270772a4 */ /* 0x000fe2000f8e0207 */
[----:B------:R-:W-:Y:S02]  /*43f0*/  WARPGROUP.DEPBAR.LE gsb0, 0x0 ;  /* 0x00008000000079c5 */ /* 0x000fe40000010000 */
[----:B------:R-:W-:-:S06]  /*4400*/  WARPGROUP.ARRIVE ;  /* 0x00000000000079c5 */ /* 0x000fcc0000000000 */
[----:B------:R-:W-:Y:S01]  /*4410*/  HGMMA.64x64x16.F32.BF16 R24, gdesc[UR12], R24, gsb0 ;  /* 0x00e000000c1879f0 */ /* 0x000fe20008001818 */
[----:B------:R-:W-:Y:S01]  /*4420*/  ULDC UR14, c[0x0][0x9dc] ;  /* 0x00027700000e7ab9 */ /* 0x000fe20000000800 */
[----:B------:R-:W-:-:S06]  /*4430*/  UIMAD UR15, UR39, UR11, -UR22 ;  /* 0x0000000b270f72a4 */ /* 0x000fcc000f8e0a16 */
[----:B------:R-:W-:Y:S01]  /*4440*/  IADD3 R11, -R0, UR15, RZ ;  /* 0x0000000f000b7c10 */ /* 0x000fe2000fffe1ff */
[----:B------:R-:W-:Y:S02]  /*4450*/  WARPGROUP.DEPBAR.LE gsb0, 0x0 ;  /* 0x00008000000079c5 */ /* 0x000fe40000010000 */
[----:B------:R-:W-:-:S06]  /*4460*/  WARPGROUP.ARRIVE ;  /* 0x00000000000079c5 */ /* 0x000fcc0000000000 */
[----:B------:R-:W-:Y:S01]  /*4470*/  HGMMA.64x64x16.F32.BF16 R24, gdesc[UR16], R24, gsb0 ;  /* 0x00e00000101879f0 */ /* 0x000fe20008001818 */
[----:B------:R-:W-:Y:S01]  /*4480*/  ULDC UR19, c[0x0][0x9d8] ;  /* 0x0002760000137ab9 */ /* 0x000fe20000000800 */
[----:B------:R-:W-:Y:S01]  /*4490*/  ULDC UR18, c[0x0][0x288] ;  /* 0x0000a20000127ab9 */ /* 0x000fe20000000800 */
[----:B------:R-:W-:Y:S02]  /*44a0*/  WARPGROUP.DEPBAR.LE gsb0, 0x0 ;  /* 0x00008000000079c5 */ /* 0x000fe40000010000 */
        /* <DEDUP_REMOVED lines=30> */
[----:B------:R3:W-:Y:S01]  /*4690*/  @!P6 SYNCS.ARRIVE.TRANS64.RED.A1T0 RZ, [R5+URZ], RZ ;  /* 0x000000ff05ffe9a7 */ /* 0x0007e2000810043f */
[----:B------:R-:W4:Y:S01]  /*46a0*/  MUFU.TANH R24, R24 ;  /* 0x0000001800187308 */ /* 0x000f220000002400 */
[----:B------:R-:W-:Y:S01]  /*46b0*/  FMUL.FTZ R28, R28, UR19 ;  /* 0x000000131c1c7c20 */ /* 0x000fe20008410000 */
[----:B------:R-:W-:Y:S01]  /*46c0*/  FMUL.FTZ R29, R29, UR19 ;  /* 0x000000131d1d7c20 */ /* 0x000fe20008410000 */
[----:B---3--:R-:W-:-:S05]  /*46d0*/  IMAD.U32 R5, RZ, RZ, UR7 ;  /* 0x00000007ff057e24 */ /* 0x008fca000f8e00ff */
[----:B------:R-:W3:Y:S01]  /*46e0*/  MUFU.TANH R25, R25 ;  /* 0x0000001900197308 */ /* 0x000ee20000002400 */
[----:B------:R-:W-:Y:S01]  /*46f0*/  ULOP3.LUT UR7, URZ, UR14, URZ, 0x33, !UPT ;  /* 0x0000000e3f077292 */ /* 0x000fe2000f8e333f */
[----:B------:R-:W-:-:S06]  /*4700*/  IADD3 R5, R5, -UR18, -R0 ;  /* 0x8000001205057c10 */ /* 0x000fcc000fffe800 */
        /* <DEDUP_REMOVED lines=29> */
[----:B------:R1:W0:Y:S01]  /*48e0*/  MUFU.TANH R12, R29 ;  /* 0x0000001d000c7308 */ /* 0x0002220000002400 */
[C---:B-----5:R-:W-:Y:S01]  /*48f0*/  VIADD R28, R5.reuse, UR4 ;  /* 0x00000004051c7c36 */ /* 0x060fe20008000000 */
[----:B-1----:R-:W-:-:S04]  /*4900*/  IADD3 R29, R5, UR7, RZ ;  /* 0x00000007051d7c10 */ /* 0x002fc8000fffe0ff */
[----:B--2---:R-:W-:Y:S01]  /*4910*/  VIADDMNMX R5, R8, R28, R11, PT ;  /* 0x0000001c08057246 */ /* 0x004fe2000380010b */
[----:B------:R-:W-:Y:S01]  /*4920*/  IMAD.IADD R7, R29, 0x1, R8 ;  /* 0x000000011d077824 */ /* 0x000fe200078e0208 */
[----:B---34-:R-:W-:Y:S06]  /*4930*/  @P0 BRA `(.L_x_4770) ;  /* 0x0000000000640947 */ /* 0x018fec0003800000 */
[----:B0-----:R-:W-:Y:S01]  /*4940*/  IMAD.U32 R9, RZ, RZ, UR11 ;  /* 0x0000000bff097e24 */ /* 0x001fe2000f8e00ff */
[----:B------:R-:W-:Y:S03]  /*4950*/  BSSY B0, `(.L_x_4771) ;  /* 0x0000012000007945 */ /* 0x000fe60003800000 */
[----:B------:R-:W-:-:S04]  /*4960*/  IMAD R8, R9, UR39, R8 ;  /* 0x0000002709087c24 */ /* 0x000fc8000f8e0208 */
[----:B------:R-:W-:-:S05]  /*4970*/  VIADD R8, R8, -UR18 ;  /* 0x8000001208087c36 */ /* 0x000fca0008000000 */
        /* <DEDUP_REMOVED lines=10> */
.L_x_4772:
[----:B------:R-:W-:-:S06]  /*4a20*/  UISETP.NE.AND UP2, UPT, UR5, 0x1, UPT ;  /* 0x000000010500788c */ /* 0x000fcc000bf45270 */
[----:B------:R-:W-:-:S05]  /*4a30*/  PLOP3.LUT P0, PT, PT, PT, UP2, 0x80, 0x0 ;  /* 0x000000000000781c */ /* 0x000fca0003f0f028 */
[----:B------:R-:W-:-:S08]  /*4a40*/  @UP2 ULDC.64 UR14, c[0x0][0x9e8] ;  /* 0x00027a00000e2ab9 */ /* 0x000fd00000000a00 */
[----:B------:R-:W-:-:S05]  /*4a50*/  @P0 IMAD.HI.U32 R9, R8, UR14, RZ ;  /* 0x0000000e08090c27 */ /* 0x000fca000f8e00ff */
[----:B------:R-:W-:-:S07]  /*4a60*/  @P0 SHF.R.U32.HI R8, RZ, UR15, R9 ;  /* 0x0000000fff080c19 */ /* 0x000fce0008011609 */
.L_x_4773:
[----:B------:R-:W-:Y:S05]  /*4a70*/  BSYNC B0 ;  /* 0x0000000000007941 */ /* 0x000fea0003800000 */
.L_x_4771:
[----:B------:R-:W-:-:S05]  /*4a80*/  MOV R9, UR22 ;  /* 0x0000001600097c02 */ /* 0x000fca0008000f00 */
[----:B------:R-:W-:-:S04]  /*4a90*/  IMAD R9, R8, UR5, -R9 ;  /* 0x0000000508097c24 */ /* 0x000fc8000f8e0a09 */
[----:B------:R-:W-:-:S05]  /*4aa0*/  IMAD.IADD R8, R9, 0x1, -R0 ;  /* 0x0000000109087824 */ /* 0x000fca00078e0a00 */
[----:B------:R-:W-:Y:S02]  /*4ab0*/  VIMNMX R7, R7, R8, !PT ;  /* 0x0000000807077248 */ /* 0x000fe40007fe0100 */
[----:B------:R-:W-:-:S07]  /*4ac0*/  VIADDMNMX R5, R8, UR5, R5, PT ;  /* 0x0000000508057c46 */ /* 0x000fce000b800105 */
.L_x_4770:
[----:B------:R-:W1:Y:S01]  /*4ad0*/  SHFL.IDX PT, R6, R6, 0x1, 0x1c1f ;  /* 0x003c1f0006067f89 */ /* 0x000e6200000e0000 */
[----:B------:R-:W-:Y:S02]  /*4ae0*/  PLOP3.LUT P0, PT, PT, PT, UP1, 0x40, 0x0 ;  /* 0x000000000000781c */ /* 0x000fe40003f0e818 */
[----:B-1----:R-:W-:Y:S01]  /*4af0*/  VIADDMNMX R8, R6, R28, R11, PT ;  /* 0x0000001c06087246 */ /* 0x002fe2000380010b */
[----:B0-----:R-:W-:-:S10]  /*4b00*/  IMAD.IADD R9, R29, 0x1, R6 ;  /* 0x000000011d097824 */ /* 0x001fd400078e0206 */
[----:B------:R-:W-:Y:S05]  /*4b10*/  @P0 BRA `(.L_x_4774) ;  /* 0x0000000000640947 */ /* 0x000fea0003800000 */
[----:B------:R-:W-:Y:S01]  /*4b20*/  IMAD.U32 R11, RZ, RZ, UR11 ;  /* 0x0000000bff0b7e24 */ /* 0x000fe2000f8e00ff */
[----:B------:R-:W-:Y:S03]  /*4b30*/  BSSY B0, `(.L_x_4775) ;  /* 0x0000012000007945 */ /* 0x000fe60003800000 */
[----:B------:R-:W-:-:S05]  /*4b40*/  IMAD R6, R11, UR39, R6 ;  /* 0x000000270b067c24 */ /* 0x000fca000f8e0206 */
[----:B------:R-:W-:-:S04]  /*4b50*/  IADD3 R6, R6, -UR18, RZ ;  /* 0x8000001206067c10 */ /* 0x000fc8000fffe0ff */
        /* <DEDUP_REMOVED lines=10> */
.L_x_4776:
[----:B------:R-:W-:-:S06]  /*4c00*/  UISETP.NE.AND UP2, UPT, UR5, 0x1, UPT ;  /* 0x000000010500788c */ /* 0x000fcc000bf45270 */
[----:B------:R-:W-:-:S05]  /*4c10*/  PLOP3.LUT P0, PT, PT, PT, UP2, 0x80, 0x0 ;  /* 0x000000000000781c */ /* 0x000fca0003f0f028 */
[----:B------:R-:W-:-:S08]  /*4c20*/  @UP2 ULDC.64 UR14, c[0x0][0x9e8] ;  /* 0x00027a00000e2ab9 */ /* 0x000fd00000000a00 */
[----:B------:R-:W-:-:S05]  /*4c30*/  @P0 IMAD.HI.U32 R11, R6, UR14, RZ ;  /* 0x0000000e060b0c27 */ /* 0x000fca000f8e00ff */
[----:B------:R-:W-:-:S07]  /*4c40*/  @P0 SHF.R.U32.HI R6, RZ, UR15, R11 ;  /* 0x0000000fff060c19 */ /* 0x000fce000801160b */
.L_x_4777:
[----:B------:R-:W-:Y:S05]  /*4c50*/  BSYNC B0 ;  /* 0x0000000000007941 */ /* 0x000fea0003800000 */
.L_x_4775:
[----:B------:R-:W-:-:S04]  /*4c60*/  IMAD.U32 R11, RZ, RZ, UR22 ;  /* 0x00000016ff0b7e24 */ /* 0x000fc8000f8e00ff */
[----:B------:R-:W-:-:S04]  /*4c70*/  IMAD R11, R6, UR5, -R11 ;  /* 0x00000005060b7c24 */ /* 0x000fc8000f8e0a0b */
[----:B------:R-:W-:-:S05]  /*4c80*/  IMAD.IADD R11, R11, 0x1, -R0 ;  /* 0x000000010b0b7824 */ /* 0x000fca00078e0a00 */
[----:B------:R-:W-:Y:S02]  /*4c90*/  VIMNMX R9, R9, R11, !PT ;  /* 0x0000000b09097248 */ /* 0x000fe40007fe0100 */
[----:B------:R-:W-:-:S07]  /*4ca0*/  VIADDMNMX R8, R11, UR5, R8, PT ;  /* 0x000000050b087c46 */ /* 0x000fce000b800108 */
.L_x_4774:
[----:B------:R-:W-:Y:S01]  /*4cb0*/  UIMAD UR10, UR42, UR10, 0x40 ;  /* 0x000000402a0a74a4 */ /* 0x000fe2000f8e020a */
[----:B------:R-:W-:Y:S01]  /*4cc0*/  BAR.SYNC.DEFER_BLOCKING 0xf, 0x100 ;  /* 0x03c4000000007b1d */ /* 0x000fe20000010000 */
[----:B------:R-:W-:Y:S02]  /*4cd0*/  UP2UR UR14, UPR, URZ, 0x1 ;  /* 0x000000013f0e7883 */ /* 0x000fe40008000000 */
[----:B------:R-:W-:Y:S02]  /*4ce0*/  UISETP.GE.AND UP6, UPT, UR10, 0x1, UPT ;  /* 0x000000010a00788c */ /* 0x000fe4000bfc6270 */
[----:B------:R-:W-:Y:S02]  /*4cf0*/  UISETP.GE.AND UP2, UPT, UR10, 0x2, UPT ;  /* 0x000000020a00788c */ /* 0x000fe4000bf46270 */
[----:B------:R-:W-:Y:S02]  /*4d00*/  UISETP.GE.AND UP3, UPT, UR10, 0x9, UPT ;  /* 0x000000090a00788c */ /* 0x000fe4000bf66270 */
[----:B------:R-:W-:Y:S01]  /*4d10*/  PLOP3.LUT P4, PT, PT, PT, UP6, 0x40, 0x0 ;  /* 0x000000000000781c */ /* 0x000fe20003f8e868 */
[----:B------:R-:W-:Y:S01]  /*4d20*/  UISETP.GE.AND UP4, UPT, UR10, 0xa, UPT ;  /* 0x0000000a0a00788c */ /* 0x000fe2000bf86270 */
[----:B------:R-:W-:Y:S01]  /*4d30*/  PLOP3.LUT P0, PT, PT, PT, UP2, 0x40, 0x0 ;  /* 0x000000000000781c */ /* 0x000fe20003f0e828 */
[----:B------:R-:W-:Y:S01]  /*4d40*/  UISETP.GE.AND UP5, UPT, UR10, 0x11, UPT ;  /* 0x000000110a00788c */ /* 0x000fe2000bfa6270 */
[----:B------:R-:W-:Y:S01]  /*4d50*/  ISETP.GT.AND P4, PT, R9, RZ, P4 ;  /* 0x000000ff0900720c */ /* 0x000fe20002784270 */
[----:B------:R-:W-:Y:S01]  /*4d60*/  UISETP.GE.AND UP0, UPT, UR10, 0x29, UPT ;  /* 0x000000290a00788c */ /* 0x000fe2000bf06270 */
[----:B------:R-:W-:-:S02]  /*4d70*/  PLOP3.LUT P3, PT, PT, PT, UP3, 0x40, 0x0 ;  /* 0x000000000000781c */ /* 0x000fc40003f6e838 */
[----:B------:R-:W-:Y:S02]  /*4d80*/  ISETP.LT.OR P4, PT, R8, 0x1, P4 ;  /* 0x000000010800780c */ /* 0x000fe40002781670 */
[C---:B------:R-:W-:Y:S02]  /*4d90*/  ISETP.GT.AND P0, PT, R7.reuse, 0x1, P0 ;  /* 0x000000010700780c */ /* 0x040fe40000704270 */
[----:B------:R-:W-:Y:S02]  /*4da0*/  ISETP.GT.AND P3, PT, R7, 0x8, P3 ;  /* 0x000000080700780c */ /* 0x000fe40001f64270 */
[----:B------:R-:W-:Y:S01]  /*4db0*/  PLOP3.LUT P1, PT, PT, PT, UP6, 0x40, 0x0 ;  /* 0x000000000000781c */ /* 0x000fe20003f2e868 */
[----:B------:R-:W-:Y:S01]  /*4dc0*/  UISETP.GE.AND UP6, UPT, UR10, 0x12, UPT ;  /* 0x000000120a00788c */ /* 0x000fe2000bfc6270 */
[----:B------:R-:W-:Y:S02]  /*4dd0*/  FSEL R28, R26, -INF , !P4 ;  /* 0xff8000001a1c7808 */ /* 0x000fe40006000000 */
[----:B------:R-:W-:-:S02]  /*4de0*/  PLOP3.LUT P4, PT, PT, PT, UP4, 0x40, 0x0 ;  /* 0x000000000000781c */ /* 0x000fc40003f8e848 */
[C---:B------:R-:W-:Y:S02]  /*4df0*/  ISETP.LT.OR P0, PT, R5.reuse, 0x2, P0 ;  /* 0x000000020500780c */ /* 0x040fe40000701670 */
[----:B------:R-:W-:Y:S02]  /*4e00*/  ISETP.LT.OR P3, PT, R5, 0x9, P3 ;  /* 0x000000090500780c */ /* 0x000fe40001f61670 */
[C---:B------:R-:W-:Y:S02]  /*4e10*/  ISETP.GT.AND P1, PT, R7.reuse, RZ, P1 ;  /* 0x000000ff0700720c */ /* 0x040fe40000f24270 */
[----:B------:R-:W-:Y:S02]  /*4e20*/  ISETP.GT.AND P4, PT, R7, 0x9, P4 ;  /* 0x000000090700780c */ /* 0x000fe40002784270 */
[----:B------:R-:W-:Y:S02]  /*4e30*/  FSEL R11, R25, -INF , !P0 ;  /* 0xff800000190b7808 */ /* 0x000fe40004000000 */
[----:B------:R-:W-:-:S02]  /*4e40*/  FSEL R10, R10, -INF , !P3 ;  /* 0xff8000000a0a7808 */ /* 0x000fc40005800000 */
[----:B------:R-:W-:Y:S01]  /*4e50*/  PLOP3.LUT P2, PT, PT, PT, UP2, 0x40, 0x0 ;  /* 0x000000000000781c */ /* 0x000fe20003f4e828 */
[----:B------:R-:W-:Y:S01]  /*4e60*/  UISETP.GE.AND UP2, UPT, UR10, 0x19, UPT ;  /* 0x000000190a00788c */ /* 0x000fe2000bf46270 */
[----:B------:R-:W-:Y:S01]  /*4e70*/  PLOP3.LUT P0, PT, PT, PT, UP4, 0x40, 0x0 ;  /* 0x000000000000781c */ /* 0x000fe20003f0e848 */
[----:B------:R-:W-:Y:S01]  /*4e80*/  UISETP.GE.AND UP4, UPT, UR10, 0x21, UPT ;  /* 0x000000210a00788c */ /* 0x000fe2000bf86270 */
[----:B------:R-:W-:Y:S02]  /*4e90*/  PLOP3.LUT P3, PT, PT, PT, UP5, 0x40, 0x0 ;  /* 0x000000000000781c */ /* 0x000fe40003f6e858 */
[C---:B------:R-:W-:Y:S02]  /*4ea0*/  ISETP.LT.OR P1, PT, R5.reuse, 0x1, P1 ;  /* 0x000000010500780c */ /* 0x040fe40000f21670 */
[----:B------:R-:W-:Y:S02]  /*4eb0*/  ISETP.LT.OR P4, PT, R5, 0xa, P4 ;  /* 0x0000000a0500780c */ /* 0x000fe40002781670 */
[----:B------:R-:W-:-:S02]  /*4ec0*/  ISETP.GT.AND P2, PT, R9, 0x1, P2 ;  /* 0x000000010900780c */ /* 0x000fc40001744270 */
[C---:B------:R-:W-:Y:S02]  /*4ed0*/  ISETP.GT.AND P0, PT, R9.reuse, 0x9, P0 ;  /* 0x000000090900780c */ /* 0x040fe40000704270 */
[----:B------:R-:W-:Y:S02]  /*4ee0*/  ISETP.GT.AND P3, PT, R9, 0x10, P3 ;  /* 0x000000100900780c */ /* 0x000fe40001f64270 */
[----:B------:R-:W-:Y:S02]  /*4ef0*/  FSEL R6, R24, -INF , !P1 ;  /* 0xff80000018067808 */ /* 0x000fe40004800000 */
[----:B------:R-:W-:Y:S01]  /*4f00*/  PLOP3.LUT P1, PT, PT, PT, UP3, 0x40, 0x0 ;  /* 0x000000000000781c */ /* 0x000fe20003f2e838 */
[----:B------:R-:W-:Y:S01]  /*4f10*/  UISETP.GE.AND UP3, UPT, UR10, 0x1a, UPT ;  /* 0x0000001a0a00788c */ /* 0x000fe2000bf66270 */
[----:B------:R-:W-:Y:S02]  /*4f20*/  FSEL R12, R12, -INF , !P4 ;  /* 0xff8000000c0c7808 */ /* 0x000fe40006000000 */
[----:B------:R-:W-:-:S02]  /*4f30*/  PLOP3.LUT P4, PT, PT, PT, UP6, 0x40, 0x0 ;  /* 0x000000000000781c */ /* 0x000fc40003f8e868 */
[C---:B------:R-:W-:Y:S02]  /*4f40*/  ISETP.LT.OR P2, PT, R8.reuse, 0x2, P2 ;  /* 0x000000020800780c */ /* 0x040fe40001741670 */
[C---:B------:R-:W-:Y:S02]  /*4f50*/  ISETP.LT.OR P0, PT, R8.reuse, 0xa, P0 ;  /* 0x0000000a0800780c */ /* 0x040fe40000701670 */
[----:B------:R-:W-:Y:S02]  /*4f60*/  ISETP.LT.OR P3, PT, R8, 0x11, P3 ;  /* 0x000000110800780c */ /* 0x000fe40001f61670 */
[C---:B------:R-:W-:Y:S02]  /*4f70*/  ISETP.GT.AND P1, PT, R9.reuse, 0x8, P1 ;  /* 0x000000080900780c */ /* 0x040fe40000f24270 */
[----:B------:R-:W-:Y:S02]  /*4f80*/  ISETP.GT.AND P4, PT, R9, 0x11, P4 ;  /* 0x000000110900780c */ /* 0x000fe40002784270 */
[----:B------:R-:W-:-:S02]  /*4f90*/  FSEL R29, R27, -INF , !P2 ;  /* 0xff8000001b1d7808 */ /* 0x000fc40005000000 */
[----:B------:R-:W-:Y:S02]  /*4fa0*/  FSEL R31, R31, -INF , !P0 ;  /* 0xff8000001f1f7808 */ /* 0x000fe40004000000 */
[----:B------:R-:W-:Y:S02]  /*4fb0*/  FSEL R32, R34, -INF , !P3 ;  /* 0xff80000022207808 */ /* 0x000fe40005800000 */
[----:B------:R-:W-:Y:S01]  /*4fc0*/  PLOP3.LUT P2, PT, PT, PT, UP5, 0x40, 0x0 ;  /* 0x000000000000781c */ /* 0x000fe20003f4e858 */
[----:B------:R-:W-:Y:S01]  /*4fd0*/  UISETP.GE.AND UP5, UPT, UR10, 0x22, UPT ;  /* 0x000000220a00788c */ /* 0x000fe2000bfa6270 */
[----:B------:R-:W-:Y:S02]  /*4fe0*/  PLOP3.LUT P0, PT, PT, PT, UP2, 0x40, 0x0 ;  /* 0x000000000000781c */ /* 0x000fe40003f0e828 */
[----:B------:R-:W-:Y:S02]  /*4ff0*/  PLOP3.LUT P3, PT, PT, PT, UP3, 0x40, 0x0 ;  /* 0x000000000000781c */ /* 0x000fe40003f6e838 */
[----:B------:R-:W-:-:S02]  /*5000*/  ISETP.LT.OR P1, PT, R8, 0x9, P1 ;  /* 0x000000090800780c */ /* 0x000fc40000f21670 */
[----:B------:R-:W-:Y:S02]  /*5010*/  ISETP.LT.OR P4, PT, R8, 0x12, P4 ;  /* 0x000000120800780c */ /* 0x000fe40002781670 */
[C---:B------:R-:W-:Y:S02]  /*5020*/  ISETP.GT.AND P2, PT, R7.reuse, 0x10, P2 ;  /* 0x000000100700780c */ /* 0x040fe40001744270 */
[C---:B------:R-:W-:Y:S02]  /*5030*/  ISETP.GT.AND P0, PT, R7.reuse, 0x18, P0 ;  /* 0x000000180700780c */ /* 0x040fe40000704270 */
[----:B------:R-:W-:Y:S02]  /*5040*/  ISETP.GT.AND P3, PT, R7, 0x19, P3 ;  /* 0x000000190700780c */ /* 0x000fe40001f64270 */
[----:B------:R-:W-:Y:S02]  /*5050*/  FSEL R30, R30, -INF , !P1 ;  /* 0xff8000001e1e7808 */ /* 0x000fe40004800000 */
[----:B------:R-:W-:Y:S01]  /*5060*/  PLOP3.LUT P1, PT, PT, PT, UP6, 0x40, 0x0 ;  /* 0x000000000000781c */ /* 0x000fe20003f2e868 */
[----:B------:R-:W-:Y:S01]  /*5070*/  UISETP.GE.AND UP6, UPT, UR10, 0x3a, UPT ;  /* 0x0000003a0a00788c */ /* 0x000fe2000bfc6270 */
[----:B------:R-:W-:-:S02]  /*5080*/  FSEL R33, R35, -INF , !P4 ;  /* 0xff80000023217808 */ /* 0x000fc40006000000 */
[----:B------:R-:W-:Y:S02]  /*5090*/  PLOP3.LUT P4, PT, PT, PT, UP4, 0x40, 0x0 ;  /* 0x000000000000781c */ /* 0x000fe40003f8e848 */
[C---:B------:R-:W-:Y:S02]  /*50a0*/  ISETP.LT.OR P2, PT, R5.reuse, 0x11, P2 ;  /* 0x000000110500780c */ /* 0x040fe40001741670 */
[C---:B------:R-:W-:Y:S02]  /*50b0*/  ISETP.LT.OR P0, PT, R5.reuse, 0x19, P0 ;  /* 0x000000190500780c */ /* 0x040fe40000701670 */
[----:B------:R-:W-:Y:S02]  /*50c0*/  ISETP.LT.OR P3, PT, R5, 0x1a, P3 ;  /* 0x0000001a0500780c */ /* 0x000fe40001f61670 */
[C---:B------:R-:W-:Y:S02]  /*50d0*/  ISETP.GT.AND P1, PT, R7.reuse, 0x11, P1 ;  /* 0x000000110700780c */ /* 0x040fe40000f24270 */
[----:B------:R-:W-:-:S02]  /*50e0*/  ISETP.GT.AND P4, PT, R7, 0x20, P4 ;  /* 0x000000200700780c */ /* 0x000fc40002784270 */
[----:B------:R-:W-:Y:S02]  /*50f0*/  FSEL R15, R15, -INF , !P2 ;  /* 0xff8000000f0f7808 */ /* 0x000fe40005000000 */
[----:B------:R-:W-:Y:S02]  /*5100*/  FSEL R19, R19, -INF , !P0 ;  /* 0xff80000013137808 */ /* 0x000fe40004000000 */
[----:B------:R-:W-:Y:S02]  /*5110*/  FSEL R20, R20, -INF , !P3 ;  /* 0xff80000014147808 */ /* 0x000fe40005800000 */
[----:B------:R-:W-:Y:S01]  /*5120*/  PLOP3.LUT P2, PT, PT, PT, UP2, 0x40, 0x0 ;  /* 0x000000000000781c */ /* 0x000fe20003f4e828 */
[----:B------:R-:W-:Y:S01]  /*5130*/  UISETP.GE.AND UP2, UPT, UR10, 0x2a, UPT ;  /* 0x0000002a0a00788c */ /* 0x000fe2000bf46270 */
[----:B------:R-:W-:Y:S02]  /*5140*/  PLOP3.LUT P0, PT, PT, PT, UP5, 0x40, 0x0 ;  /* 0x000000000000781c */ /* 0x000fe40003f0e858 */
[----:B------:R-:W-:-:S02]  /*5150*/  PLOP3.LUT P3, PT, PT, PT, UP0, 0x40, 0x0 ;  /* 0x000000000000781c */ /* 0x000fc40003f6e808 */
[C---:B------:R-:W-:Y:S02]  /*5160*/  ISETP.LT.OR P1, PT, R5.reuse, 0x12, P1 ;  /* 0x000000120500780c */ /* 0x040fe40000f21670 */
[----:B------:R-:W-:Y:S02]  /*5170*/  ISETP.LT.OR P4, PT, R5, 0x21, P4 ;  /* 0x000000210500780c */ /* 0x000fe40002781670 */
        /* <DEDUP_REMOVED lines=8> */
[----:B------:R-:W-:Y:S02]  /*5200*/  ISETP.LT.OR P3, PT, R5, 0x29, P3 ;  /* 0x000000290500780c */ /* 0x000fe40001f61670 */
[----:B------:R-:W-:Y:S02]  /*5210*/  ISETP.GT.AND P4, PT, R7, 0x29, P4 ;  /* 0x000000290700780c */ /* 0x000fe40002784270 */
[----:B------:R-:W-:Y:S02]  /*5220*/  FSEL R22, R22, -INF , !P0 ;  /* 0xff80000016167808 */ /* 0x000fe40004000000 */
[----:B------:R-:W-:-:S02]  /*5230*/  FSEL R23, R23, -INF , !P3 ;  /* 0xff80000017177808 */ /* 0x000fc40005800000 */
[----:B------:R-:W-:Y:S01]  /*5240*/  PLOP3.LUT P0, PT, PT, PT, UP4, 0x40, 0x0 ;  /* 0x000000000000781c */ /* 0x000fe20003f0e848 */
[----:B------:R-:W-:Y:S01]  /*5250*/  UISETP.GE.AND UP4, UPT, UR10, 0x32, UPT ;  /* 0x000000320a00788c */ /* 0x000fe2000bf86270 */
[----:B------:R-:W-:Y:S02]  /*5260*/  PLOP3.LUT P3, PT, PT, PT, UP3, 0x40, 0x0 ;  /* 0x000000000000781c */ /* 0x000fe40003f6e838 */
[----:B------:R-:W-:Y:S02]  /*5270*/  ISETP.LT.OR P4, PT, R5, 0x2a, P4 ;  /* 0x0000002a0500780c */ /* 0x000fe40002781670 */
[----:B------:R-:W-:Y:S02]  /*5280*/  ISETP.GT.AND P3, PT, R7, 0x30, P3 ;  /* 0x000000300700780c */ /* 0x000fe40001f64270 */
[----:B------:R-:W-:Y:S02]  /*5290*/  FSEL R24, R45, -INF , !P4 ;  /* 0xff8000002d187808 */ /* 0x000fe40006000000 */
[----:B------:R-:W-:-:S02]  /*52a0*/  PLOP3.LUT P4, PT, PT, PT, UP4, 0x40, 0x0 ;  /* 0x000000000000781c */ /* 0x000fc40003f8e848 */
[----:B------:R-:W-:Y:S02]  /*52b0*/  ISETP.LT.OR P3, PT, R5, 0x31, P3 ;  /* 0x000000310500780c */ /* 0x000fe40001f61670 */
[----:B------:R-:W-:Y:S02]  /*52c0*/  ISETP.GT.AND P4, PT, R7, 0x31, P4 ;  /* 0x000000310700780c */ /* 0x000fe40002784270 */
[----:B------:R-:W-:Y:S02]  /*52d0*/  FSEL R25, R48, -INF , !P3 ;  /* 0xff80000030197808 */ /* 0x000fe40005800000 */
[----:B------:R-:W-:Y:S01]  /*52e0*/  PLOP3.LUT P3, PT, PT, PT, UP5, 0x40, 0x0 ;  /* 0x000000000000781c */ /* 0x000fe20003f6e858 */
[----:B------:R-:W-:Y:S01]  /*52f0*/  UISETP.GE.AND UP5, UPT, UR10, 0x39, UPT ;  /* 0x000000390a00788c */ /* 0x000fe2000bfa6270 */
[----:B------:R-:W-:Y:S02]  /*5300*/  ISETP.LT.OR P4, PT, R5, 0x32, P4 ;  /* 0x000000320500780c */ /* 0x000fe40002781670 */
[----:B------:R-:W-:Y:S01]  /*5310*/  FMNMX.FTZ R35, R28, R29, !PT ;  /* 0x0000001d1c237209 */ /* 0x000fe20007810000 */
[----:B------:R-:W-:Y:S01]  /*5320*/  ULDC UR10, c[0x0][0x988] ;  /* 0x00026200000a7ab9 */ /* 0x000fe20000000800 */
[----:B------:R-:W-:-:S02]  /*5330*/  FSEL R26, R49, -INF , !P4 ;  /* 0xff800000311a7808 */ /* 0x000fc40006000000 */
[----:B------:R-:W-:Y:S02]  /*5340*/  PLOP3.LUT P4, PT, PT, PT, UP5, 0x40, 0x0 ;  /* 0x000000000000781c */ /* 0x000fe40003f8e858 */
[----:B------:R-:W-:Y:S02]  /*5350*/  ISETP.GT.AND P2, PT, R9, 0x18, P2 ;  /* 0x000000180900780c */ /* 0x000fe40001744270 */
[----:B------:R-:W-:Y:S02]  /*5360*/  ISETP.GT.AND P4, PT, R7, 0x38, P4 ;  /* 0x000000380700780c */ /* 0x000fe40002784270 */
[----:B------:R-:W-:Y:S02]  /*5370*/  ISETP.GT.AND P1, PT, R9, 0x19, P1 ;  /* 0x000000190900780c */ /* 0x000fe40000f24270 */
[----:B------:R-:W-:Y:S02]  /*5380*/  ISETP.LT.OR P4, PT, R5, 0x39, P4 ;  /* 0x000000390500780c */ /* 0x000fe40002781670 */
[----:B------:R-:W-:-:S02]  /*5390*/  ISETP.LT.OR P2, PT, R8, 0x19, P2 ;  /* 0x000000190800780c */ /* 0x000fc40001741670 */
[----:B------:R-:W-:Y:S02]  /*53a0*/  FSEL R27, R52, -INF , !P4 ;  /* 0xff800000341b7808 */ /* 0x000fe40006000000 */
[----:B------:R-:W-:Y:S02]  /*53b0*/  PLOP3.LUT P4, PT, PT, PT, UP6, 0x40, 0x0 ;  /* 0x000000000000781c */ /* 0x000fe40003f8e868 */
[----:B------:R-:W-:Y:S02]  /*53c0*/  ISETP.LT.OR P1, PT, R8, 0x1a, P1 ;  /* 0x0000001a0800780c */ /* 0x000fe40000f21670 */
[----:B------:R-:W-:Y:S02]  /*53d0*/  ISETP.GT.AND P4, PT, R7, 0x39, P4 ;  /* 0x000000390700780c */ /* 0x000fe40002784270 */
[----:B------:R-:W-:Y:S02]  /*53e0*/  ISETP.GT.AND P0, PT, R9, 0x20, P0 ;  /* 0x000000200900780c */ /* 0x000fe40000704270 */
[----:B------:R-:W-:-:S02]  /*53f0*/  ISETP.LT.OR P4, PT, R5, 0x3a, P4 ;  /* 0x0000003a0500780c */ /* 0x000fc40002781670 */
[----:B------:R-:W-:Y:S02]  /*5400*/  FMNMX.FTZ R5, R6, R11, !PT ;  /* 0x0000000b06057209 */ /* 0x000fe40007810000 */
[----:B------:R-:W-:Y:S02]  /*5410*/  FSEL R7, R53, -INF , !P4 ;  /* 0xff80000035077808 */ /* 0x000fe40006000000 */
[----:B------:R-:W-:Y:S02]  /*5420*/  FMNMX.FTZ R5, R10, R5, !PT ;  /* 0x000000050a057209 */ /* 0x000fe40007810000 */
[----:B------:R-:W-:Y:S01]  /*5430*/  PLOP3.LUT P4, PT, PT, PT, UP0, 0x40, 0x0 ;  /* 0x000000000000781c */ /* 0x000fe20003f8e808 */
[----:B------:R-:W-:Y:S01]  /*5440*/  UISETP.NE.AND UP0, UPT, UR14, URZ, UPT ;  /* 0x0000003f0e00728c */ /* 0x000fe2000bf05270 */
[----:B------:R-:W-:Y:S02]  /*5450*/  FMNMX.FTZ R34, R12, R5, !PT ;  /* 0x000000050c227209 */ /* 0x000fe40007810000 */
[----:B------:R-:W-:-:S02]  /*5460*/  ISETP.GT.AND P3, PT, R9, 0x21, P3 ;  /* 0x000000210900780c */ /* 0x000fc40001f64270 */
[----:B------:R-:W-:Y:S02]  /*5470*/  FMNMX.FTZ R5, R15, R34, !PT ;  /* 0x000000220f057209 */ /* 0x000fe40007810000 */
[----:B------:R-:W-:Y:S02]  /*5480*/  ISETP.LT.OR P0, PT, R8, 0x21, P0 ;  /* 0x000000210800780c */ /* 0x000fe40000701670 */
[----:B------:R-:W-:Y:S02]  /*5490*/  FMNMX.FTZ R34, R18, R5, !PT ;  /* 0x0000000512227209 */ /* 0x000fe40007810000 */
[----:B------:R-:W-:Y:S02]  /*54a0*/  ISETP.GT.AND P4, PT, R9, 0x28, P4 ;  /* 0x000000280900780c */ /* 0x000fe40002784270 */
[----:B------:R-:W-:Y:S02]  /*54b0*/  FMNMX.FTZ R5, R19, R34, !PT ;  /* 0x0000002213057209 */ /* 0x000fe40007810000 */
[----:B------:R-:W-:-:S02]  /*54c0*/  ISETP.LT.OR P3, PT, R8, 0x22, P3 ;  /* 0x000000220800780c */ /* 0x000fc40001f61670 */
[----:B------:R-:W-:Y:S02]  /*54d0*/  FMNMX.FTZ R34, R20, R5, !PT ;  /* 0x0000000514227209 */ /* 0x000fe40007810000 */
[----:B------:R-:W-:Y:S02]  /*54e0*/  ISETP.LT.OR P4, PT, R8, 0x29, P4 ;  /* 0x000000290800780c */ /* 0x000fe40002781670 */
        /* <DEDUP_REMOVED lines=10> */
[----:B------:R-:W-:Y:S02]  /*5590*/  FMNMX.FTZ R36, R30, R35, !PT ;  /* 0x000000231e247209 */ /* 0x000fe40007810000 */
[----:B------:R-:W-:Y:S01]  /*55a0*/  FSEL R35, R39, -INF , !P1 ;  /* 0xff80000027237808 */ /* 0x000fe20004800000 */
[----:B------:R-:W0:Y:S01]  /*55b0*/  SHFL.BFLY PT, R34, R37, 0x1, 0x1f ;  /* 0x0c201f0025227f89 */ /* 0x000e2200000e0000 */
[----:B------:R-:W-:-:S04]  /*55c0*/  PLOP3.LUT P1, PT, PT, PT, UP3, 0x40, 0x0 ;  /* 0x000000000000781c */ /* 0x000fc80003f2e838 */
[----:B------:R-:W-:-:S04]  /*55d0*/  ISETP.GT.AND P1, PT, R9, 0x30, P1 ;  /* 0x000000300900780c */ /* 0x000fc80000f24270 */
[----:B------:R-:W-:Y:S02]  /*55e0*/  ISETP.LT.OR P1, PT, R8, 0x31, P1 ;  /* 0x000000310800780c */ /* 0x000fe40000f21670 */
[----:B0-----:R-:W-:Y:S02]  /*55f0*/  FMNMX.FTZ R5, R37, R34, !PT ;  /* 0x0000002225057209 */ /* 0x001fe40007810000 */
[----:B------:R-:W-:Y:S02]  /*5600*/  FMNMX.FTZ R37, R31, R36, !PT ;  /* 0x000000241f257209 */ /* 0x000fe40007810000 */
[----:B------:R-:W-:Y:S02]  /*5610*/  FSEL R34, R38, -INF , !P2 ;  /* 0xff80000026227808 */ /* 0x000fe40005000000 */
[----:B------:R-:W-:Y:S02]  /*5620*/  FMNMX.FTZ R38, R32, R37, !PT ;  /* 0x0000002520267209 */ /* 0x000fe40007810000 */
[----:B------:R-:W-:-:S02]  /*5630*/  PLOP3.LUT P2, PT, PT, PT, UP2, 0x40, 0x0 ;  /* 0x000000000000781c */ /* 0x000fc40003f4e828 */
[----:B------:R-:W-:Y:S02]  /*5640*/  FMNMX.FTZ R39, R33, R38, !PT ;  /* 0x0000002621277209 */ /* 0x000fe40007810000 */
[----:B------:R-:W-:Y:S02]  /*5650*/  ISETP.GT.AND P2, PT, R9, 0x29, P2 ;  /* 0x000000290900780c */ /* 0x000fe40001744270 */
[----:B------:R-:W-:Y:S02]  /*5660*/  FMNMX.FTZ R40, R34, R39, !PT ;  /* 0x0000002722287209 */ /* 0x000fe40007810000 */
[----:B------:R-:W-:Y:S01]  /*5670*/  FSEL R36, R42, -INF , !P0 ;  /* 0xff8000002a247808 */ /* 0x000fe20004000000 */
[----:B------:R-:W-:Y:S01]  /*5680*/  FMUL.FTZ R42, R5, UR10 ;  /* 0x0000000a052a7c20 */ /* 0x000fe20008410000 */
[----:B------:R-:W-:Y:S02]  /*5690*/  FMNMX.FTZ R41, R35, R40, !PT ;  /* 0x0000002823297209 */ /* 0x000fe40007810000 */
[----:B------:R-:W-:-:S02]  /*56a0*/  ISETP.LT.OR P2, PT, R8, 0x2a, P2 ;  /* 0x0000002a0800780c */ /* 0x000fc40001741670 */
[----:B------:R-:W-:Y:S02]  /*56b0*/  FSEL R37, R43, -INF , !P3 ;  /* 0xff8000002b257808 */ /* 0x000fe40005800000 */
[----:B------:R-:W-:Y:S02]  /*56c0*/  FMNMX.FTZ R40, R36, R41, !PT ;  /* 0x0000002924287209 */ /* 0x000fe40007810000 */
[----:B------:R-:W-:Y:S02]  /*56d0*/  FSEL R39, R47, -INF , !P2 ;  /* 0xff8000002f277808 */ /* 0x000fe40005000000 */
[----:B------:R-:W-:Y:S02]  /*56e0*/  FSETP.NEU.FTZ.AND P2, PT, R5, -INF , PT ;  /* 0xff8000000500780b */ /* 0x000fe40003f5d000 */
[----:B------:R-:W-:Y:S02]  /*56f0*/  PLOP3.LUT P0, PT, PT, PT, UP4, 0x40, 0x0 ;  /* 0x000000000000781c */ /* 0x000fe40003f0e848 */
[----:B------:R-:W-:-:S02]  /*5700*/  FSEL R38, R46, -INF , !P4 ;  /* 0xff8000002e267808 */ /* 0x000fc40006000000 */
[----:B------:R-:W-:Y:S02]  /*5710*/  FMNMX.FTZ R41, R37, R40, !PT ;  /* 0x0000002825297209 */ /* 0x000fe40007810000 */
[----:B------:R-:W-:Y:S02]  /*5720*/  PLOP3.LUT P3, PT, PT, PT, UP5, 0x40, 0x0 ;  /* 0x000000000000781c */ /* 0x000fe40003f6e858 */
[----:B------:R-:W-:Y:S02]  /*5730*/  PLOP3.LUT P4, PT, PT, PT, UP6, 0x40, 0x0 ;  /* 0x000000000000781c */ /* 0x000fe40003f8e868 */
[----:B------:R-:W-:Y:S02]  /*5740*/  FSEL R43, R42, RZ, P2 ;  /* 0x000000ff2a2b7208 */ /* 0x000fe40001000000 */
[C---:B------:R-:W-:Y:S02]  /*5750*/  ISETP.GT.AND P0, PT, R9.reuse, 0x31, P0 ;  /* 0x000000310900780c */ /* 0x040fe40000704270 */
[----:B------:R-:W-:Y:S01]  /*5760*/  FMNMX.FTZ R42, R38, R41, !PT ;  /* 0x00000029262a7209 */ /* 0x000fe20007810000 */
[--C-:B------:R-:W-:Y:S01]  /*5770*/  FFMA.FTZ R44, R6, UR10, -R43.reuse ;  /* 0x0000000a062c7c23 */ /* 0x100fe2000801082b */
[----:B------:R-:W-:Y:S01]  /*5780*/  ISETP.GT.AND P3, PT, R9, 0x38, P3 ;  /* 0x000000380900780c */ /* 0x000fe20001f64270 */
[--C-:B------:R-:W-:Y:S01]  /*5790*/  FFMA.FTZ R7, R7, UR10, -R43.reuse ;  /* 0x0000000a07077c23 */ /* 0x100fe2000801082b */
[----:B------:R-:W-:Y:S01]  /*57a0*/  ISETP.GT.AND P4, PT, R9, 0x39, P4 ;  /* 0x000000390900780c */ /* 0x000fe20002784270 */
[--C-:B------:R-:W-:Y:S01]  /*57b0*/  FFMA.FTZ R12, R12, UR10, -R43.reuse ;  /* 0x0000000a0c0c7c23 */ /* 0x100fe2000801082b */
[----:B------:R-:W-:Y:S01]  /*57c0*/  ISETP.LT.OR P0, PT, R8, 0x32, P0 ;  /* 0x000000320800780c */ /* 0x000fe20000701670 */
[----:B------:R0:W-:Y:S01]  /*57d0*/  MUFU.EX2 R46, R7 ;  /* 0x00000007002e7308 */ /* 0x0001e20000000800 */
[----:B------:R-:W-:Y:S01]  /*57e0*/  FSEL R40, R50, -INF , !P1 ;  /* 0xff80000032287808 */ /* 0x000fe20004800000 */
[--C-:B------:R-:W-:Y:S01]  /*57f0*/  FFMA.FTZ R10, R10, UR10, -R43.reuse ;  /* 0x0000000a0a0a7c23 */ /* 0x100fe2000801082b */
[----:B------:R-:W-:Y:S01]  /*5800*/  FMNMX.FTZ R9, R39, R42, !PT ;  /* 0x0000002a27097209 */ /* 0x000fe20007810000 */
[--C-:B------:R-:W-:Y:S01]  /*5810*/  FFMA.FTZ R15, R15, UR10, -R43.reuse ;  /* 0x0000000a0f0f7c23 */ /* 0x100fe2000801082b */
[----:B------:R-:W-:Y:S01]  /*5820*/  ISETP.LT.OR P3, PT, R8, 0x39, P3 ;  /* 0x000000390800780c */ /* 0x000fe20001f61670 */
[--C-:B------:R-:W-:Y:S01]  /*5830*/  FFMA.FTZ R18, R18, UR10, -R43.reuse ;  /* 0x0000000a12127c23 */ /* 0x100fe2000801082b */
[----:B------:R-:W-:Y:S01]  /*5840*/  FSEL R41, R51, -INF , !P0 ;  /* 0xff80000033297808 */ /* 0x000fe20004000000 */
[----:B------:R-:W-:Y:S01]  /*5850*/  MUFU.EX2 R47, R12 ;  /* 0x0000000c002f7308 */ /* 0x000fe20000000800 */
[----:B------:R-:W-:Y:S01]  /*5860*/  FMNMX.FTZ R6, R40, R9, !PT ;  /* 0x0000000928067209 */ /* 0x000fe20007810000 */
[--C-:B------:R-:W-:Y:S01]  /*5870*/  FFMA.FTZ R19, R19, UR10, -R43.reuse ;  /* 0x0000000a13137c23 */ /* 0x100fe2000801082b */
[----:B------:R-:W-:Y:S01]  /*5880*/  ISETP.LT.OR P4, PT, R8, 0x3a, P4 ;  /* 0x0000003a0800780c */ /* 0x000fe20002781670 */
[--C-:B------:R-:W-:Y:S01]  /*5890*/  FFMA.FTZ R8, R11, UR10, -R43.reuse ;  /* 0x0000000a0b087c23 */ /* 0x100fe2000801082b */
[----:B------:R-:W-:Y:S01]  /*58a0*/  FSEL R42, R54, -INF , !P3 ;  /* 0xff800000362a7808 */ /* 0x000fe20005800000 */
[--C-:B------:R-:W-:Y:S01]  /*58b0*/  FFMA.FTZ R20, R20, UR10, -R43.reuse ;  /* 0x0000000a14147c23 */ /* 0x100fe2000801082b */
[----:B------:R-:W-:Y:S01]  /*58c0*/  FMNMX.FTZ R9, R41, R6, !PT ;  /* 0x0000000629097209 */ /* 0x000fe20007810000 */
[----:B------:R-:W-:Y:S01]  /*58d0*/  MUFU.EX2 R45, R8 ;  /* 0x00000008002d7308 */ /* 0x000fe20000000800 */
[----:B------:R-:W-:Y:S01]  /*58e0*/  FSEL R11, R55, -INF , !P4 ;  /* 0xff800000370b7808 */ /* 0x000fe20006000000 */
[--C-:B------:R-:W-:Y:S01]  /*58f0*/  FFMA.FTZ R21, R21, UR10, -R43.reuse ;  /* 0x0000000a15157c23 */ /* 0x100fe2000801082b */
[----:B------:R-:W-:Y:S01]  /*5900*/  FMNMX.FTZ R6, R42, R9, !PT ;  /* 0x000000092a067209 */ /* 0x000fe20007810000 */
[--C-:B------:R-:W-:Y:S01]  /*5910*/  FFMA.FTZ R22, R22, UR10, -R43.reuse ;  /* 0x0000000a16167c23 */ /* 0x100fe2000801082b */
[----:B0-----:R-:W-:Y:S01]  /*5920*/  LEA.HI R7, R17, R16, RZ, 0x4 ;  /* 0x0000001011077211 */ /* 0x001fe200078f20ff */
[--C-:B------:R-:W-:Y:S01]  /*5930*/  FFMA.FTZ R23, R23, UR10, -R43.reuse ;  /* 0x0000000a17177c23 */ /* 0x100fe2000801082b */
[----:B------:R-:W-:Y:S01]  /*5940*/  FMNMX.FTZ R6, R11, R6, !PT ;  /* 0x000000060b067209 */ /* 0x000fe20007810000 */
[----:B------:R-:W-:Y:S01]  /*5950*/  MUFU.EX2 R154, R10 ;  /* 0x0000000a009a7308 */ /* 0x000fe20000000800 */
[--C-:B------:R-:W-:Y:S01]  /*5960*/  FFMA.FTZ R24, R24, UR10, -R43.reuse ;  /* 0x0000000a18187c23 */ /* 0x100fe2000801082b */
[--C-:B------:R-:W-:Y:S01]  /*5970*/  FFMA.FTZ R25, R25, UR10, -R43.reuse ;  /* 0x0000000a19197c23 */ /* 0x100fe2000801082b */
[--C-:B------:R-:W-:Y:S01]  /*5980*/  FFMA.FTZ R26, R26, UR10, -R43.reuse ;  /* 0x0000000a1a1a7c23 */ /* 0x100fe2000801082b */
[----:B------:R-:W0:Y:S01]  /*5990*/  SHFL.BFLY PT, R9, R6, 0x2, 0x1f ;  /* 0x0c401f0006097f89 */ /* 0x000e2200000e0000 */
[----:B------:R-:W-:-:S03]  /*59a0*/  FFMA.FTZ R27, R27, UR10, -R43 ;  /* 0x0000000a1b1b7c23 */ /* 0x000fc6000801082b */
[----:B------:R-:W1:Y:S08]  /*59b0*/  MUFU.EX2 R44, R44 ;  /* 0x0000002c002c7308 */ /* 0x000e700000000800 */
[----:B------:R-:W-:Y:S08]  /*59c0*/  MUFU.EX2 R15, R15 ;  /* 0x0000000f000f7308 */ /* 0x000ff00000000800 */
[----:B------:R-:W2:Y:S01]  /*59d0*/  MUFU.EX2 R18, R18 ;  /* 0x0000001200127308 */ /* 0x000ea20000000800 */
[----:B-1----:R-:W-:-:S02]  /*59e0*/  F2FP.BF16.F32.PACK_AB R152, R45, R44 ;  /* 0x0000002c2d98723e */ /* 0x002fc400000010ff */
[----:B0-----:R-:W-:-:S05]  /*59f0*/  FMNMX.FTZ R9, R6, R9, !PT ;  /* 0x0000000906097209 */ /* 0x001fca0007810000 */
[----:B------:R-:W-:Y:S01]  /*5a00*/  MUFU.EX2 R19, R19 ;  /* 0x0000001300137308 */ /* 0x000fe20000000800 */
[----:B------:R-:W0:Y:S07]  /*5a10*/  SHFL.BFLY PT, R6, R9, 0x1, 0x1f ;  /* 0x0c201f0009067f89 */ /* 0x000e2e00000e0000 */
[----:B------:R-:W1:Y:S01]  /*5a20*/  MUFU.EX2 R20, R20 ;  /* 0x0000001400147308 */ /* 0x000e620000000800 */
[----:B--2---:R-:W-:-:S07]  /*5a30*/  F2FP.BF16.F32.PACK_AB R156, R18, R15 ;  /* 0x0000000f129c723e */ /* 0x004fce00000010ff */
[----:B------:R-:W-:Y:S08]  /*5a40*/  MUFU.EX2 R21, R21 ;  /* 0x0000001500157308 */ /* 0x000ff00000000800 */
[----:B------:R-:W-:Y:S01]  /*5a50*/  MUFU.EX2 R22, R22 ;  /* 0x0000001600167308 */ /* 0x000fe20000000800 */
[----:B0-----:R-:W-:Y:S02]  /*5a60*/  FMNMX.FTZ R6, R9, R6, !PT ;  /* 0x0000000609067209 */ /* 0x001fe40007810000 */
[----:B------:R-:W-:-:S02]  /*5a70*/  LOP3.LUT R9, R7, 0xfffffff0, RZ, 0xc0, !PT ;  /* 0xfffffff007097812 */ /* 0x000fc400078ec0ff */
[C---:B------:R-:W-:Y:S01]  /*5a80*/  FSETP.NEU.FTZ.AND P0, PT, R6.reuse, -INF , PT ;  /* 0xff8000000600780b */ /* 0x040fe20003f1d000 */
[----:B------:R-:W-:Y:S01]  /*5a90*/  FMUL.FTZ R8, R6, UR10 ;  /* 0x0000000a06087c20 */ /* 0x000fe20008410000 */
[----:B-1----:R-:W-:Y:S01]  /*5aa0*/  F2FP.BF16.F32.PACK_AB R158, R20, R19 ;  /* 0x00000013149e723e */ /* 0x002fe200000010ff */
[----:B------:R-:W-:Y:S01]  /*5ab0*/  IMAD.IADD R9, R16, 0x1, -R9 ;  /* 0x0000000110097824 */ /* 0x000fe200078e0a09 */
[----:B------:R-:W-:Y:S01]  /*5ac0*/  LEA.HI R16, R17, R16, RZ, 0x5 ;  /* 0x0000001011107211 */ /* 0x000fe200078f28ff */
[----:B------:R-:W-:Y:S01]  /*5ad0*/  MUFU.EX2 R23, R23 ;  /* 0x0000001700177308 */ /* 0x000fe20000000800 */
[----:B------:R-:W-:Y:S02]  /*5ae0*/  FSEL R12, R8, RZ, P0 ;  /* 0x000000ff080c7208 */ /* 0x000fe40000000000 */
[----:B------:R-:W-:Y:S01]  /*5af0*/  SHF.R.S32.HI R8, RZ, 0x1f, R9 ;  /* 0x0000001fff087819 */ /* 0x000fe20000011409 */
[----:B------:R-:W-:Y:S02]  /*5b00*/  IMAD.SHL.U32 R16, R16, 0x20, RZ ;  /* 0x0000002010107824 */ /* 0x000fe400078e00ff */
[--C-:B------:R-:W-:Y:S01]  /*5b10*/  FFMA.FTZ R28, R28, UR10, -R12.reuse ;  /* 0x0000000a1c1c7c23 */ /* 0x100fe2000801080c */
[----:B------:R-:W-:Y:S01]  /*5b20*/  LEA.HI R8, R8, R9, RZ, 0x3 ;  /* 0x0000000908087211 */ /* 0x000fe200078f18ff */
[--C-:B------:R-:W-:Y:S01]  /*5b30*/  FFMA.FTZ R29, R29, UR10, -R12.reuse ;  /* 0x0000000a1d1d7c23 */ /* 0x100fe2000801080c */
[--C-:B------:R-:W-:Y:S01]  /*5b40*/  FFMA.FTZ R30, R30, UR10, -R12.reuse ;  /* 0x0000000a1e1e7c23 */ /* 0x100fe2000801080c */
[--C-:B------:R-:W-:Y:S01]  /*5b50*/  FFMA.FTZ R31, R31, UR10, -R12.reuse ;  /* 0x0000000a1f1f7c23 */ /* 0x100fe2000801080c */
[C---:B------:R-:W-:Y:S01]  /*5b60*/  LOP3.LUT R10, R8.reuse, 0xfffffff8, RZ, 0xc0, !PT ;  /* 0xfffffff8080a7812 */ /* 0x040fe200078ec0ff */
[----:B------:R-:W-:Y:S01]  /*5b70*/  MUFU.EX2 R28, R28 ;  /* 0x0000001c001c7308 */ /* 0x000fe20000000800 */
[----:B------:R-:W-:Y:S01]  /*5b80*/  SHF.L.U32 R17, R8, 0x6, RZ ;  /* 0x0000000608117819 */ /* 0x000fe200000006ff */
[--C-:B------:R-:W-:Y:S01]  /*5b90*/  FFMA.FTZ R32, R32, UR10, -R12.reuse ;  /* 0x0000000a20207c23 */ /* 0x100fe2000801080c */
[----:B------:R-:W-:Y:S01]  /*5ba0*/  IADD3 R10, R9, -R10, RZ ;  /* 0x8000000a090a7210 */ /* 0x000fe20007ffe0ff */
[--C-:B------:R-:W-:Y:S01]  /*5bb0*/  FFMA.FTZ R33, R33, UR10, -R12.reuse ;  /* 0x0000000a21217c23 */ /* 0x100fe2000801080c */
[----:B------:R-:W-:Y:S01]  /*5bc0*/  SHF.R.S32.HI R9, RZ, 0x4, R7 ;  /* 0x00000004ff097819 */ /* 0x000fe20000011407 */
[--C-:B------:R-:W-:Y:S01]  /*5bd0*/  FFMA.FTZ R34, R34, UR10, -R12.reuse ;  /* 0x0000000a22227c23 */ /* 0x100fe2000801080c */
[----:B------:R-:W-:Y:S01]  /*5be0*/  LOP3.LUT R17, R17, 0x7ffffe00, RZ, 0xc0, !PT ;  /* 0x7ffffe0011117812 */ /* 0x000fe200078ec0ff */
[----:B------:R-:W-:Y:S01]  /*5bf0*/  IMAD.SHL.U32 R7, R10, 0x40, RZ ;  /* 0x000000400a077824 */ /* 0x000fe200078e00ff */
[----:B------:R-:W0:Y:S01]  /*5c00*/  MUFU.EX2 R29, R29 ;  /* 0x0000001d001d7308 */ /* 0x000e220000000800 */
[----:B------:R-:W-:Y:S01]  /*5c10*/  IMAD.SHL.U32 R48, R9, 0x8, RZ ;  /* 0x0000000809307824 */ /* 0x000fe200078e00ff */
[----:B------:R-:W-:Y:S01]  /*5c20*/  LOP3.LUT R9, R16, 0x7ffffc00, RZ, 0xc0, !PT ;  /* 0x7ffffc0010097812 */ /* 0x000fe200078ec0ff */
[--C-:B------:R-:W-:Y:S01]  /*5c30*/  FFMA.FTZ R35, R35, UR10, -R12.reuse ;  /* 0x0000000a23237c23 */ /* 0x100fe2000801080c */
[----:B------:R-:W-:Y:S01]  /*5c40*/  LOP3.LUT R7, R7, 0x1c0, RZ, 0xc0, !PT ;  /* 0x000001c007077812 */ /* 0x000fe200078ec0ff */
[--C-:B------:R-:W-:Y:S01]  /*5c50*/  FFMA.FTZ R36, R36, UR10, -R12.reuse ;  /* 0x0000000a24247c23 */ /* 0x100fe2000801080c */
[--C-:B------:R-:W-:Y:S01]  /*5c60*/  FFMA.FTZ R37, R37, UR10, -R12.reuse ;  /* 0x0000000a25257c23 */ /* 0x100fe2000801080c */
[----:B------:R-:W-:Y:S01]  /*5c70*/  FFMA.FTZ R38, R38, UR10, -R12 ;  /* 0x0000000a26267c23 */ /* 0x000fe2000801080c */
[----:B------:R-:W-:Y:S01]  /*5c80*/  LOP3.LUT R48, R7, 0x8, R48, 0xf8, !PT ;  /* 0x0000000807307812 */ /* 0x000fe200078ef830 */
[----:B------:R-:W1:Y:S01]  /*5c90*/  MUFU.EX2 R30, R30 ;  /* 0x0000001e001e7308 */ /* 0x000e620000000800 */
[----:B------:R-:W-:Y:S01]  /*5ca0*/  SHF.R.U32.HI R7, RZ, 0x3, R7 ;  /* 0x00000003ff077819 */ /* 0x000fe20000011607 */
[--C-:B------:R-:W-:Y:S01]  /*5cb0*/  FFMA.FTZ R39, R39, UR10, -R12.reuse ;  /* 0x0000000a27277c23 */ /* 0x100fe2000801080c */
[--C-:B------:R-:W-:Y:S01]  /*5cc0*/  FFMA.FTZ R40, R40, UR10, -R12.reuse ;  /* 0x0000000a28287c23 */ /* 0x100fe2000801080c */
[--C-:B------:R-:W-:Y:S01]  /*5cd0*/  FFMA.FTZ R41, R41, UR10, -R12.reuse ;  /* 0x0000000a29297c23 */ /* 0x100fe2000801080c */
[----:B------:R-:W-:Y:S01]  /*5ce0*/  LOP3.LUT R48, R48, R7, RZ, 0x3c, !PT ;  /* 0x0000000730307212 */ /* 0x000fe200078e3cff */
[----:B------:R-:W-:Y:S01]  /*5cf0*/  FADD.FTZ R7, R44, R45 ;  /* 0x0000002d2c077221 */ /* 0x000fe20000010000 */
[----:B------:R-:W-:Y:S01]  /*5d00*/  LOP3.LUT P0, RZ, R10, 0x2, RZ, 0xc0, !PT ;  /* 0x000000020aff7812 */ /* 0x000fe2000780c0ff */
[----:B------:R-:W2:Y:S01]  /*5d10*/  MUFU.EX2 R31, R31 ;  /* 0x0000001f001f7308 */ /* 0x000ea20000000800 */
[----:B------:R-:W-:Y:S01]  /*5d20*/  IADD3 R48, R48, R17, R9 ;  /* 0x0000001130307210 */ /* 0x000fe20007ffe009 */
[----:B------:R-:W-:Y:S01]  /*5d30*/  FADD.FTZ R8, R154, R7 ;  /* 0x000000079a087221 */ /* 0x000fe20000010000 */
[----:B0-----:R-:W-:Y:S01]  /*5d40*/  FADD.FTZ R9, R28, R29 ;  /* 0x0000001d1c097221 */ /* 0x001fe20000010000 */
[----:B------:R-:W-:Y:S01]  /*5d50*/  LOP3.LUT P1, RZ, R10, 0x4, RZ, 0xc0, !PT ;  /* 0x000000040aff7812 */ /* 0x000fe2000782c0ff */
[----:B------:R-:W-:Y:S01]  /*5d60*/  FFMA.FTZ R42, R42, UR10, -R12 ;  /* 0x0000000a2a2a7c23 */ /* 0x000fe2000801080c */
[C---:B------:R-:W-:Y:S01]  /*5d70*/  FADD.FTZ R8, R47.reuse, R8 ;  /* 0x000000082f087221 */ /* 0x040fe20000010000 */
[----:B------:R-:W-:Y:S01]  /*5d80*/  F2FP.BF16.F32.PACK_AB R154, R47, R154 ;  /* 0x0000009a2f9a723e */ /* 0x000fe200000010ff */
[----:B------:R-:W0:Y:S01]  /*5d90*/  MUFU.EX2 R32, R32 ;  /* 0x0000002000207308 */ /* 0x000e220000000800 */
[----:B------:R-:W-:Y:S01]  /*5da0*/  F2FP.BF16.F32.PACK_AB R153, R29, R28 ;  /* 0x0000001c1d99723e */ /* 0x000fe200000010ff */
[----:B------:R-:W-:Y:S01]  /*5db0*/  FADD.FTZ R7, R15, R8 ;  /* 0x000000080f077221 */ /* 0x000fe20000010000 */
[----:B------:R-:W-:Y:S01]  /*5dc0*/  IMAD.MOV.U32 R15, RZ, RZ, 0x20 ;  /* 0x00000020ff0f7424 */ /* 0x000fe200078e00ff */
[----:B------:R-:W-:-:S02]  /*5dd0*/  F2FP.BF16.F32.PACK_AB R160, R22, R21 ;  /* 0x0000001516a0723e */ /* 0x000fc400000010ff */
[----:B------:R-:W-:Y:S01]  /*5de0*/  FADD.FTZ R8, R18, R7 ;  /* 0x0000000712087221 */ /* 0x000fe20000010000 */
[----:B------:R-:W-:Y:S01]  /*5df0*/  FFMA.FTZ R7, R11, UR10, -R12 ;  /* 0x0000000a0b077c23 */ /* 0x000fe2000801080c */
[----:B------:R-:W3:Y:S01]  /*5e00*/  MUFU.EX2 R33, R33 ;  /* 0x0000002100217308 */ /* 0x000ee20000000800 */
[----:B------:R-:W-:Y:S01]  /*5e10*/  LEA R12, R48, UR37, 0x1 ;  /* 0x00000025300c7c11 */ /* 0x000fe2000f8e08ff */
[----:B------:R-:W-:Y:S01]  /*5e20*/  FADD.FTZ R17, R19, R8 ;  /* 0x0000000813117221 */ /* 0x000fe20000010000 */
[----:B-1----:R-:W-:Y:S01]  /*5e30*/  FADD.FTZ R8, R30, R9 ;  /* 0x000000091e087221 */ /* 0x002fe20000010000 */
[C---:B--2---:R-:W-:Y:S02]  /*5e40*/  F2FP.BF16.F32.PACK_AB R155, R31.reuse, R30 ;  /* 0x0000001e1f9b723e */ /* 0x044fe400000010ff */
[----:B------:R-:W-:Y:S01]  /*5e50*/  FADD.FTZ R10, R20, R17 ;  /* 0x00000011140a7221 */ /* 0x000fe20000010000 */
[----:B------:R-:W-:Y:S01]  /*5e60*/  FADD.FTZ R9, R31, R8 ;  /* 0x000000081f097221 */ /* 0x000fe20000010000 */
[----:B------:R-:W1:Y:S01]  /*5e70*/  MUFU.EX2 R34, R34 ;  /* 0x0000002200227308 */ /* 0x000e620000000800 */
[----:B------:R2:W-:Y:S01]  /*5e80*/  STSM.16.M88.4 [R12+0x26800], R152 ;  /* 0x026800980c007844 */ /* 0x0005e20000000200 */
[----:B------:R-:W-:Y:S01]  /*5e90*/  FADD.FTZ R11, R21, R10 ;  /* 0x0000000a150b7221 */ /* 0x000fe20000010000 */
[----:B0-----:R-:W-:Y:S01]  /*5ea0*/  FADD.FTZ R8, R32, R9 ;  /* 0x0000000920087221 */ /* 0x001fe20000010000 */
[----:B------:R-:W-:-:S02]  /*5eb0*/  VIADD R10, R12, 0x26800 ;  /* 0x000268000c0a7836 */ /* 0x000fc40000000000 */
[----:B------:R-:W-:Y:S01]  /*5ec0*/  FADD.FTZ R16, R22, R11 ;  /* 0x0000000b16107221 */ /* 0x000fe20000010000 */
[----:B------:R-:W-:Y:S01]  /*5ed0*/  VIADD R11, R12, 0x26840 ;  /* 0x000268400c0b7836 */ /* 0x000fe20000000000 */
[----:B------:R-:W0:Y:S01]  /*5ee0*/  MUFU.EX2 R35, R35 ;  /* 0x0000002300237308 */ /* 0x000e220000000800 */
[----:B---3--:R-:W-:Y:S01]  /*5ef0*/  FADD.FTZ R9, R33, R8 ;  /* 0x0000000821097221 */ /* 0x008fe20000010000 */
[----:B------:R-:W-:Y:S01]  /*5f00*/  FADD.FTZ R17, R23, R16 ;  /* 0x0000001017117221 */ /* 0x000fe20000010000 */
[----:B------:R-:W-:Y:S02]  /*5f10*/  @P1 IADD3 R11, R10, -0x40, RZ ;  /* 0xffffffc00a0b1810 */ /* 0x000fe40007ffe0ff */
[----:B------:R-:W-:-:S03]  /*5f20*/  F2FP.BF16.F32.PACK_AB R157, R33, R32 ;  /* 0x00000020219d723e */ /* 0x000fc600000010ff */
[----:B------:R-:W3:Y:S01]  /*5f30*/  MUFU.EX2 R36, R36 ;  /* 0x0000002400247308 */ /* 0x000ee20000000800 */
[----:B-1----:R-:W-:-:S07]  /*5f40*/  FADD.FTZ R8, R34, R9 ;  /* 0x0000000922087221 */ /* 0x002fce0000010000 */
[----:B------:R-:W1:Y:S01]  /*5f50*/  MUFU.EX2 R37, R37 ;  /* 0x0000002500257308 */ /* 0x000e620000000800 */
[C---:B0-----:R-:W-:Y:S01]  /*5f60*/  FADD.FTZ R9, R35.reuse, R8 ;  /* 0x0000000823097221 */ /* 0x041fe20000010000 */
[----:B------:R-:W-:-:S06]  /*5f70*/  F2FP.BF16.F32.PACK_AB R159, R35, R34 ;  /* 0x00000022239f723e */ /* 0x000fcc00000010ff */
[----:B------:R-:W0:Y:S01]  /*5f80*/  MUFU.EX2 R38, R38 ;  /* 0x0000002600267308 */ /* 0x000e220000000800 */
[----:B---3--:R-:W-:Y:S01]  /*5f90*/  FADD.FTZ R8, R36, R9 ;  /* 0x0000000924087221 */ /* 0x008fe20000010000 */
[----:B------:R-:W-:-:S05]  /*5fa0*/  SEL R9, R15, 0xffffffe0, !P0 ;  /* 0xffffffe00f097807 */ /* 0x000fca0004000000 */
[----:B------:R-:W-:Y:S01]  /*5fb0*/  IMAD.IADD R10, R10, 0x1, R9 ;  /* 0x000000010a0a7824 */ /* 0x000fe200078e0209 */
[----:B------:R-:W3:Y:S01]  /*5fc0*/  MUFU.EX2 R24, R24 ;  /* 0x0000001800187308 */ /* 0x000ee20000000800 */
[C---:B-1----:R-:W-:Y:S01]  /*5fd0*/  FADD.FTZ R15, R37.reuse, R8 ;  /* 0x00000008250f7221 */ /* 0x042fe20000010000 */
[----:B------:R-:W-:Y:S01]  /*5fe0*/  F2FP.BF16.F32.PACK_AB R161, R37, R36 ;  /* 0x0000002425a1723e */ /* 0x000fe200000010ff */
[----:B------:R-:W-:Y:S01]  /*5ff0*/  IMAD.IADD R9, R9, 0x1, R11 ;  /* 0x0000000109097824 */ /* 0x000fe200078e020b */
[----:B------:R2:W-:Y:S04]  /*6000*/  STSM.16.M88.4 [R10], R156 ;  /* 0x0000009c0a007844 */ /* 0x0005e80000000200 */
[----:B------:R-:W1:Y:S01]  /*6010*/  MUFU.EX2 R39, R39 ;  /* 0x0000002700277308 */ /* 0x000e620000000800 */
[----:B0-----:R-:W-:-:S07]  /*6020*/  FADD.FTZ R8, R38, R15 ;  /* 0x0000000f26087221 */ /* 0x001fce0000010000 */
[----:B------:R-:W-:Y:S01]  /*6030*/  MUFU.EX2 R25, R25 ;  /* 0x0000001900197308 */ /* 0x000fe20000000800 */
[C---:B---3--:R-:W-:Y:S01]  /*6040*/  F2FP.BF16.F32.PACK_AB R162, R24.reuse, R23 ;  /* 0x0000001718a2723e */ /* 0x048fe200000010ff */
[----:B------:R-:W-:-:S06]  /*6050*/  FADD.FTZ R24, R24, R17 ;  /* 0x0000001118187221 */ /* 0x000fcc0000010000 */
[----:B------:R-:W0:Y:S01]  /*6060*/  MUFU.EX2 R26, R26 ;  /* 0x0000001a001a7308 */ /* 0x000e220000000800 */
[C---:B-1----:R-:W-:Y:S01]  /*6070*/  F2FP.BF16.F32.PACK_AB R163, R39.reuse, R38 ;  /* 0x0000002627a3723e */ /* 0x042fe200000010ff */
[----:B------:R-:W-:-:S04]  /*6080*/  FADD.FTZ R39, R39, R8 ;  /* 0x0000000827277221 */ /* 0x000fc80000010000 */
[----:B------:R2:W-:Y:S02]  /*6090*/  STSM.16.M88.4 [R11], R160 ;  /* 0x000000a00b007844 */ /* 0x0005e40000000200 */
[----:B------:R-:W-:Y:S08]  /*60a0*/  MUFU.EX2 R40, R40 ;  /* 0x0000002800287308 */ /* 0x000ff00000000800 */
[----:B------:R-:W1:Y:S01]  /*60b0*/  MUFU.EX2 R41, R41 ;  /* 0x0000002900297308 */ /* 0x000e620000000800 */
[----:B0-----:R-:W-:Y:S01]  /*60c0*/  F2FP.BF16.F32.PACK_AB R164, R26, R25 ;  /* 0x000000191aa4723e */ /* 0x001fe200000010ff */
[----:B------:R-:W-:-:S04]  /*60d0*/  FADD.FTZ R25, R25, R24 ;  /* 0x0000001819197221 */ /* 0x000fc80000010000 */
[----:B------:R-:W-:Y:S02]  /*60e0*/  FADD.FTZ R26, R26, R25 ;  /* 0x000000191a1a7221 */ /* 0x000fe40000010000 */
[----:B------:R-:W0:Y:S08]  /*60f0*/  MUFU.EX2 R27, R27 ;  /* 0x0000001b001b7308 */ /* 0x000e300000000800 */
[----:B------:R-:W-:Y:S01]  /*6100*/  MUFU.EX2 R42, R42 ;  /* 0x0000002a002a7308 */ /* 0x000fe20000000800 */
[----:B-1----:R-:W-:Y:S01]  /*6110*/  F2FP.BF16.F32.PACK_AB R165, R41, R40 ;  /* 0x0000002829a5723e */ /* 0x002fe200000010ff */
[----:B------:R-:W-:-:S04]  /*6120*/  FADD.FTZ R40, R40, R39 ;  /* 0x0000002728287221 */ /* 0x000fc80000010000 */
[----:B------:R-:W-:Y:S02]  /*6130*/  FADD.FTZ R41, R41, R40 ;  /* 0x0000002829297221 */ /* 0x000fe40000010000 */
[----:B------:R-:W1:Y:S01]  /*6140*/  MUFU.EX2 R7, R7 ;  /* 0x0000000700077308 */ /* 0x000e620000000800 */
[----:B0-----:R-:W-:Y:S01]  /*6150*/  F2FP.BF16.F32.PACK_AB R166, R46, R27 ;  /* 0x0000001b2ea6723e */ /* 0x001fe200000010ff */
[----:B------:R-:W-:-:S04]  /*6160*/  FADD.FTZ R27, R27, R26 ;  /* 0x0000001a1b1b7221 */ /* 0x000fc80000010000 */
[----:B------:R-:W-:Y:S01]  /*6170*/  FADD.FTZ R8, R46, R27 ;  /* 0x0000001b2e087221 */ /* 0x000fe20000010000 */
[----:B-1----:R-:W-:Y:S01]  /*6180*/  F2FP.BF16.F32.PACK_AB R167, R7, R42 ;  /* 0x0000002a07a7723e */ /* 0x002fe200000010ff */
[----:B------:R-:W-:-:S04]  /*6190*/  FADD.FTZ R42, R42, R41 ;  /* 0x000000292a2a7221 */ /* 0x000fc80000010000 */
[----:B------:R2:W-:Y:S01]  /*61a0*/  STSM.16.M88.4 [R9], R164 ;  /* 0x000000a409007844 */ /* 0x0005e20000000200 */
[----:B------:R-:W-:Y:S01]  /*61b0*/  FADD.FTZ R7, R7, R42 ;  /* 0x0000002a07077221 */ /* 0x000fe20000010000 */
[----:B------:R-:W-:Y:S06]  /*61c0*/  @!P5 BRA `(.L_x_4778) ;  /* 0x000000000004d947 */ /* 0x000fec0003800000 */
[----:B------:R-:W-:Y:S01]  /*61d0*/  BPT.TRAP 0x1 ;  /* 0x000000040000795c */ /* 0x000fe20000300000 */
.L_x_4778:
[----:B------:R0:W1:Y:S01]  /*61e0*/  SYNCS.PHASECHK.TRANS64.TRYWAIT P0, [UR37+0x28c50], R14 ;  /* 0x028c500eff0075a7 */ /* 0x0000620008000165 */
[----:B------:R-:W-:Y:S05]  /*61f0*/  @!P5 BRA `(.L_x_4779) ;  /* 0x000000000004d947 */ /* 0x000fea0003800000 */
[----:B------:R-:W-:Y:S01]  /*6200*/  BPT.TRAP 0x1 ;  /* 0x000000040000795c */ /* 0x000fe20000300000 */
.L_x_4779:
[----:B-1----:R-:W-:Y:S05]  /*6210*/  @P0 BRA `(.L_x_4780) ;  /* 0x0000000000080947 */ /* 0x002fea0003800000 */
[----:B------:R-:W1:Y:S02]  /*6220*/  SYNCS.PHASECHK.TRANS64.TRYWAIT P0, [UR37+0x28c50], R14 ;  /* 0x028c500eff0075a7 */ /* 0x000e640008000165 */
[----:B-1----:R-:W-:Y:S05]  /*6230*/  @!P0 BRA `(.L_x_4781) ;  /* 0x000000f000948947 */ /* 0x002fea0003800000 */
.L_x_4780:
[----:B------:R-:W-:Y:S01]  /*6240*/  WARPGROUP.ARRIVE ;  /* 0x00000000000079c5 */ /* 0x000fe20000000000 */
[----:B------:R-:W-:Y:S01]  /*6250*/  UMOV UR14, UR36 ;  /* 0x00000024000e7c82 */ /* 0x000fe20008000000 */
[----:B------:R-:W-:Y:S01]  /*6260*/  UMOV UR15, 0x40000040 ;  /* 0x40000040000f7882 */ /* 0x000fe20000000000 */
[----:B------:R-:W-:Y:S01]  /*6270*/  PLOP3.LUT P0, PT, PT, PT, UP1, 0x40, 0x0 ;  /* 0x000000000000781c */ /* 0x000fe20003f0e818 */
[----:B------:R-:W-:Y:S01]  /*6280*/  @UP0 ULDC UR23, c[0x0][0x450] ;  /* 0x0001140000170ab9 */ /* 0x000fe20000000800 */
[----:B-1----:R-:W-:Y:S01]  /*6290*/  @!P6 VIADD R13, R13, 0x28c60 ;  /* 0x00028c600d0de836 */ /* 0x002fe20000000000 */
[----:B------:R-:W-:Y:S01]  /*62a0*/  HGMMA.64x256x16.F32.BF16 R24, R152, gdesc[UR12].tnspB, RZ, !UPT, gsb0 ;  /* 0x43e0000c98187df0 */ /* 0x000fe2000c0018ff */
[----:B------:R-:W-:Y:S01]  /*62b0*/  UIADD3 UR14, UR36, 0x80, URZ ;  /* 0x00000080240e7890 */ /* 0x000fe2000fffe03f */
[----:B------:R-:W-:Y:S01]  /*62c0*/  UMOV UR15, 0x40000040 ;  /* 0x40000040000f7882 */ /* 0x000fe20000000000 */
[----:B------:R-:W-:Y:S01]  /*62d0*/  UIMAD UR22, UR39, UR11, -UR18 ;  /* 0x0000000b271672a4 */ /* 0x000fe2000f8e0a12 */
[----:B------:R-:W-:Y:S01]  /*62e0*/  @!P6 PRMT R13, RZ, 0x654, R13 ;  /* 0x00000654ff0de816 */ /* 0x000fe2000000000d */
[----:B------:R-:W-:Y:S01]  /*62f0*/  UIADD3 UR42, UR42, -0x2, URZ ;  /* 0xfffffffe2a2a7890 */ /* 0x000fe2000fffe03f */
[----:B------:R-:W-:-:S02]  /*6300*/  WARPGROUP.DEPBAR.LE gsb0, 0x0 ;  /* 0x00008000000079c5 */ /* 0x000fc40000010000 */
        /* <DEDUP_REMOVED lines=15> */
[----:B------:R-:W1:Y:S02]  /*6400*/  S2UR UR14, SR_CTAID.X ;  /* 0x00000000000e79c3 */ /* 0x000e640000002500 */
[----:B-1----:R-:W-:-:S03]  /*6410*/  USHF.L.U32 UR19, UR14, 0x6, URZ ;  /* 0x000000060e137899 */ /* 0x002fc6000800063f */
[----:B------:R-:W-:Y:S02]  /*6420*/  @UP0 ULDC UR14, c[0x0][0x44c] ;  /* 0x00011300000e0ab9 */ /* 0x000fe40000000800 */
[----:B------:R-:W-:-:S04]  /*6430*/  UIMAD.WIDE.U32 UR14, UR19, UR14, URZ ;  /* 0x0000000e130e72a5 */ /* 0x000fc8000f8e003f */
[----:B------:R-:W-:-:S04]  /*6440*/  @UP0 USHF.R.U32.HI UR19, URZ, UR23, UR15 ;  /* 0x000000173f130299 */ /* 0x000fc8000801160f */
[----:B------:R-:W-:-:S04]  /*6450*/  UIADD3 UR14, UR22, UR19, URZ ;  /* 0x00000013160e7290 */ /* 0x000fc8000fffe03f */
[----:B------:R-:W-:Y:S01]  /*6460*/  UIADD3 UR4, UR14, UR4, URZ ;  /* 0x000000040e047290 */ /* 0x000fe2000fffe03f */
        /* <DEDUP_REMOVED lines=21> */
.L_x_4783:
[----:B------:R-:W-:-:S11]  /*65c0*/  UISETP.NE.AND UP2, UPT, UR5, 0x1, UPT ;  /* 0x000000010500788c */ /* 0x000fd6000bf45270 */
[----:B------:R-:W-:Y:S02]  /*65d0*/  @UP2 ULDC.64 UR22, c[0x0][0x9e8] ;  /* 0x00027a0000162ab9 */ /* 0x000fe40000000a00 */
[----:B------:R-:W-:-:S04]  /*65e0*/  UIMAD.WIDE.U32 UR14, UR19, UR22, URZ ;  /* 0x00000016130e72a5 */ /* 0x000fc8000f8e003f */
[----:B------:R-:W-:-:S12]  /*65f0*/  @UP2 USHF.R.U32.HI UR19, URZ, UR23, UR15 ;  /* 0x000000173f132299 */ /* 0x000fd8000801160f */
.L_x_4784:
[----:B------:R-:W-:-:S04]  /*6600*/  UIMAD UR5, UR19, UR5, UR5 ;  /* 0x00000005130572a4 */ /* 0x000fc8000f8e0205 */
[----:B------:R-:W-:-:S04]  /*6610*/  UISETP.LT.AND UP2, UPT, UR4, UR5, UPT ;  /* 0x000000050400728c */ /* 0x000fc8000bf41270 */
[----:B------:R-:W-:-:S12]  /*6620*/  USEL UR4, UR4, UR5, UP2 ;  /* 0x0000000504047287 */ /* 0x000fd80009000000 */
.L_x_4782:
[----:B------:R-:W-:-:S04]  /*6630*/  USHF.R.S32.HI UR5, URZ, 0x1f, UR4 ;  /* 0x0000001f3f057899 */ /* 0x000fc80008011404 */
[----:B------:R-:W-:-:S03]  /*6640*/  ULEA.HI UR5, UR5, UR4, URZ, 0x6 ;  /* 0x0000000405057291 */ /* 0x000fc6000f8f303f */
[----:B------:R-:W-:Y:S01]  /*6650*/  UMOV UR4, URZ ;  /* 0x0000003f00047c82 */ /* 0x000fe20008000000 */
[----:B------:R-:W-:-:S04]  /*6660*/  USHF.R.S32.HI UR5, URZ, 0x6, UR5 ;  /* 0x000000063f057899 */ /* 0x000fc80008011405 */
[----:B------:R-:W-:-:S04]  /*6670*/  UISETP.LT.AND UP2, UPT, UR38, UR5, UPT ;  /* 0x000000052600728c */ /* 0x000fc8000bf41270 */
[----:B------:R-:W-:-:S03]  /*6680*/  USEL UR25, UR38, UR5, !UP2 ;  /* 0x0000000526197287 */ /* 0x000fc6000d000000 */
[----:B------:R-:W-:Y:S01]  /*6690*/  UMOV UR5, URZ ;  /* 0x0000003f00057c82 */ /* 0x000fe20008000000 */
[----:B------:R-:W-:-:S06]  /*66a0*/  UISETP.GE.AND UP2, UPT, UR42, UR25, UPT ;  /* 0x000000192a00728c */ /* 0x000fcc000bf46270 */
[----:B------:R-:W-:-:S13]  /*66b0*/  PLOP3.LUT P0, PT, PT, PT, UP2, 0x80, 0x0 ;  /* 0x000000000000781c */ /* 0x000fda0003f0f028 */
[----:B------:R-:W-:Y:S05]  /*66c0*/  @!P0 BRA `(.L_x_4785) ;  /* 0x00000028000c8947 */ /* 0x000fea0003800000 */
[----:B------:R-:W-:Y:S01]  /*66d0*/  UMOV UR5, URZ ;  /* 0x0000003f00057c82 */ /* 0x000fe20008000000 */
[----:B------:R-:W-:Y:S01]  /*66e0*/  UMOV UR24, URZ ;  /* 0x0000003f00187c82 */ /* 0x000fe20008000000 */
[----:B------:R-:W-:Y:S01]  /*66f0*/  ULDC UR30, c[0x0][0x9e4] ;  /* 0x00027900001e7ab9 */ /* 0x000fe20000000800 */
[----:B------:R-:W-:Y:S01]  /*6700*/  ULDC UR28, c[0x0][0x288] ;  /* 0x0000a200001c7ab9 */ /* 0x000fe20000000800 */
[----:B------:R-:W-:Y:S01]  /*6710*/  ULDC UR27, c[0x0][0x2f0] ;  /* 0x0000bc00001b7ab9 */ /* 0x000fe20000000800 */
[----:B------:R-:W-:Y:S01]  /*6720*/  ULDC UR31, c[0x0][0x9d8] ;  /* 0x00027600001f7ab9 */ /* 0x000fe20000000800 */
[----:B------:R-:W-:Y:S01]  /*6730*/  ULDC UR26, c[0x0][0x988] ;  /* 0x00026200001a7ab9 */ /* 0x000fe20000000800 */
[----:B------:R-:W-:-:S05]  /*6740*/  ULDC UR29, c[0x0][0x9e0] ;  /* 0x00027800001d7ab9 */ /* 0x000fca0000000800 */
.L_x_4802:
[----:B------:R-:W-:-:S04]  /*6750*/  UIADD3 UR4, UR24, 0x1, URZ ;  /* 0x0000000118047890 */ /* 0x000fc8000fffe03f */
[----:B------:R-:W-:-:S04]  /*6760*/  UISETP.NE.AND UP2, UPT, UR4, 0x2, UPT ;  /* 0x000000020400788c */ /* 0x000fc8000bf45270 */
[----:B------:R-:W-:Y:S02]  /*6770*/  USEL UR10, URZ, 0x1, UP2 ;  /* 0x000000013f0a7887 */ /* 0x000fe40009000000 */
[----:B------:R-:W-:Y:S02]  /*6780*/  USEL UR4, UR4, URZ, UP2 ;  /* 0x0000003f04047287 */ /* 0x000fe40009000000 */
[----:B------:R-:W-:Y:S01]  /*6790*/  ULOP3.LUT UR5, UR5, UR10, URZ, 0x3c, !UPT ;  /* 0x0000000a05057292 */ /* 0x000fe2000f8e3c3f */
[----:B0--3--:R-:W-:Y:S11]  /*67a0*/  @!P5 BRA `(.L_x_4786) ;  /* 0x000000000004d947 */ /* 0x009ff60003800000 */
[----:B------:R-:W-:Y:S01]  /*67b0*/  BPT.TRAP 0x1 ;  /* 0x000000040000795c */ /* 0x000fe20000300000 */
.L_x_4786:
[----:B------:R-:W-:Y:S01]  /*67c0*/  ULEA UR32, UR4, UR37, 0x3 ;  /* 0x0000002504207291 */ /* 0x000fe2000f8e183f */
[----:B-1----:R-:W-:-:S04]  /*67d0*/  MOV R13, UR5 ;  /* 0x00000005000d7c02 */ /* 0x002fc80008000f00 */
[----:B------:R-:W-:-:S04]  /*67e0*/  SHF.L.U32 R13, R13, 0x1f, RZ ;  /* 0x0000001f0d0d7819 */ /* 0x000fc800000006ff */
[----:B------:R1:W3:Y:S01]  /*67f0*/  SYNCS.PHASECHK.TRANS64.TRYWAIT P0, [UR32+0x28c30], R13 ;  /* 0x028c300dff0075a7 */ /* 0x0002e20008000160 */
[----:B------:R-:W-:Y:S05]  /*6800*/  @!P5 BRA `(.L_x_4787) ;  /* 0x000000000004d947 */ /* 0x000fea0003800000 */
[----:B------:R-:W-:Y:S01]  /*6810*/  BPT.TRAP 0x1 ;  /* 0x000000040000795c */ /* 0x000fe20000300000 */
.L_x_4787:
[----:B---3--:R-:W-:Y:S05]  /*6820*/  @P0 BRA `(.L_x_4788) ;  /* 0x0000000000080947 */ /* 0x008fea0003800000 */
[----:B------:R-:W3:Y:S02]  /*6830*/  SYNCS.PHASECHK.TRANS64.TRYWAIT P0, [UR32+0x28c30], R13 ;  /* 0x028c300dff0075a7 */ /* 0x000ee40008000160 */
[----:B---3--:R-:W-:Y:S05]  /*6840*/  @!P0 BRA `(.L_x_4789) ;  /* 0x000000ec00248947 */ /* 0x008fea0003800000 */
.L_x_4788:
[----:B------:R-:W-:Y:S01]  /*6850*/  ULEA UR22, UR4, UR6, 0x9 ;  /* 0x0000000604167291 */ /* 0x000fe2000f8e483f */
[----:B--2---:R-:W-:Y:S01]  /*6860*/  WARPGROUP.ARRIVE ;  /* 0x00000000000079c5 */ /* 0x004fe20000000000 */
[----:B------:R-:W-:Y:S01]  /*6870*/  UMOV UR23, 0x40000040 ;  /* 0x4000004000177882 */ /* 0x000fe20000000000 */
[----:B------:R-:W-:Y:S01]  /*6880*/  UMOV UR11, 0x40000040 ;  /* 0x40000040000b7882 */ /* 0x000fe20000000000 */
[----:B------:R-:W-:Y:S01]  /*6890*/  UIADD3 UR10, UR22, 0x2, URZ ;  /* 0x00000002160a7890 */ /* 0x000fe2000fffe03f */
[----:B------:R-:W-:Y:S01]  /*68a0*/  PLOP3.LUT P0, PT, PT, PT, UP0, 0x80, 0x0 ;  /* 0x000000000000781c */ /* 0x000fe20003f0f008 */
[----:B------:R-:W-:Y:S01]  /*68b0*/  UIADD3 UR14, UR22, 0x4, URZ ;  /* 0x00000004160e7890 */ /* 0x000fe2000fffe03f */
[----:B------:R-:W-:Y:S01]  /*68c0*/  PLOP3.LUT P1, PT, PT, PT, UP0, 0x80, 0x0 ;  /* 0x000000000000781c */ /* 0x000fe20003f2f008 */
[----:B------:R-:W-:Y:S01]  /*68d0*/  UMOV UR15, 0x40000040 ;  /* 0x40000040000f7882 */ /* 0x000fe20000000000 */
[----:B------:R-:W-:Y:S01]  /*68e0*/  HGMMA.64x64x16.F32.BF16 R152, gdesc[UR20], RZ, !UPT, gsb0 ;  /* 0x00e00000149879f0 */ /* 0x000fe2000c0018ff */
[----:B------:R-:W-:Y:S01]  /*68f0*/  UIADD3 UR18, UR22, 0x6, URZ ;  /* 0x0000000616127890 */ /* 0x000fe2000fffe03f */
[----:B------:R-:W-:Y:S01]  /*6900*/  UMOV UR19, 0x40000040 ;  /* 0x4000004000137882 */ /* 0x000fe20000000000 */
[----:B------:R-:W-:-:S02]  /*6910*/  WARPGROUP.DEPBAR.LE gsb0, 0x0 ;  /* 0x00008000000079c5 */ /* 0x000fc40000010000 */
[----:B------:R-:W-:-:S06]  /*6920*/  WARPGROUP.ARRIVE ;  /* 0x00000000000079c5 */ /* 0x000fcc0000000000 */
[----:B------:R-:W-:Y:S01]  /*6930*/  HGMMA.64x64x16.F32.BF16 R152, gdesc[UR8], R152, gsb0 ;  /* 0x00e00000089879f0 */ /* 0x000fe20008001898 */
[----:B------:R-:W-:Y:S01]  /*6940*/  @UP0 ULDC UR10, c[0x0][0x44c] ;  /* 0x00011300000a0ab9 */ /* 0x000fe20000000800 */
[----:B------:R-:W-:Y:S01]  /*6950*/  UMOV UR11, UR27 ;  /* 0x0000001b000b7c82 */ /* 0x000fe20008000000 */
[----:B0-----:R-:W-:Y:S01]  /*6960*/  @P0 IMAD.HI.U32 R14, R4, UR10, RZ ;  /* 0x0000000a040e0c27 */ /* 0x001fe2000f8e00ff */
[----:B------:R-:W-:Y:S01]  /*6970*/  @UP0 ULDC UR10, c[0x0][0x450] ;  /* 0x00011400000a0ab9 */ /* 0x000fe20000000800 */
[----:B------:R-:W-:Y:S01]  /*6980*/  PLOP3.LUT P0, PT, PT, PT, UP1, 0x40, 0x0 ;  /* 0x000000000000781c */ /* 0x000fe20003f0e818 */
[----:B------:R-:W-:Y:S02]  /*6990*/  WARPGROUP.DEPBAR.LE gsb0, 0x0 ;  /* 0x00008000000079c5 */ /* 0x000fe40000010000 */
[----:B------:R-:W-:-:S06]  /*69a0*/  WARPGROUP.ARRIVE ;  /* 0x00000000000079c5 */ /* 0x000fcc0000000000 */
[----:B------:R-:W-:Y:S03]  /*69b0*/  HGMMA.64x64x16.F32.BF16 R152, gdesc[UR12], R152, gsb0 ;  /* 0x00e000000c9879f0 */ /* 0x000fe60008001898 */
[----:B------:R-:W-:Y:S02]  /*69c0*/  WARPGROUP.DEPBAR.LE gsb0, 0x0 ;  /* 0x00008000000079c5 */ /* 0x000fe40000010000 */
[----:B------:R-:W-:-:S06]  /*69d0*/  WARPGROUP.ARRIVE ;  /* 0x00000000000079c5 */ /* 0x000fcc0000000000 */
[----:B------:R-:W-:Y:S01]  /*69e0*/  HGMMA.64x64x16.F32.BF16 R152, gdesc[UR16], R152, gsb0 ;  /* 0x00e00000109879f0 */ /* 0x000fe20008001898 */
[----:B------:R-:W-:Y:S02]  /*69f0*/  UMOV UR18, UR28 ;  /* 0x0000001c00127c82 */ /* 0x000fe40008000000 */
[----:B------:R-:W-:Y:S02]  /*6a00*/  WARPGROUP.DEPBAR.LE gsb0, 0x0 ;  /* 0x00008000000079c5 */ /* 0x000fe40000010000 */
[----:B------:R-:W-:Y:S01]  /*6a10*/  FMUL.FTZ R20, R163, UR31 ;  /* 0x0000001fa3147c20 */ /* 0x000fe20008410000 */
[----:B------:R-:W-:Y:S01]  /*6a20*/  FMUL.FTZ R163, R164, UR31 ;  /* 0x0000001fa4a37c20 */ /* 0x000fe20008410000 */
[----:B------:R-:W-:Y:S01]  /*6a30*/  FMUL.FTZ R164, R165, UR31 ;  /* 0x0000001fa5a47c20 */ /* 0x000fe20008410000 */
[----:B------:R-:W-:Y:S01]  /*6a40*/  IMAD.MOV.U32 R165, RZ, RZ, R4 ;  /* 0x000000ffffa57224 */ /* 0x000fe200078e0004 */
[----:B------:R-:W-:Y:S01]  /*6a50*/  @P1 SHF.R.U32.HI R165, RZ, UR10, R14 ;  /* 0x0000000affa51c19 */ /* 0x000fe2000801160e */
[----:B------:R-:W-:-:S02]  /*6a60*/  IMAD.U32 R14, RZ, RZ, UR32 ;  /* 0x00000020ff0e7e24 */ /* 0x000fc4000f8e00ff */
[----:B------:R-:W-:Y:S01]  /*6a70*/  FMUL.FTZ R185, R161, UR31 ;  /* 0x0000001fa1b97c20 */ /* 0x000fe20008410000 */
[----:B------:R-:W-:Y:S01]  /*6a80*/  USHF.L.U32 UR10, UR42, 0x6, URZ ;  /* 0x000000062a0a7899 */ /* 0x000fe2000800063f */
[----:B------:R-:W-:Y:S01]  /*6a90*/  FMUL.FTZ R173, R173, UR31 ;  /* 0x0000001fadad7c20 */ /* 0x000fe20008410000 */
[----:B------:R-:W-:Y:S02]  /*6aa0*/  @!P6 VIADD R161, R14, 0x28c40 ;  /* 0x00028c400ea1e836 */ /* 0x000fe40000000000 */
[----:B------:R-:W-:Y:S01]  /*6ab0*/  FMUL.FTZ R21, R152, UR31 ;  /* 0x0000001f98157c20 */ /* 0x000fe20008410000 */
[----:B------:R-:W-:Y:S01]  /*6ac0*/  FMUL.FTZ R152, R167, UR31 ;  /* 0x0000001fa7987c20 */ /* 0x000fe20008410000 */
[----:B------:R-:W-:Y:S01]  /*6ad0*/  FMUL.FTZ R19, R162, UR31 ;  /* 0x0000001fa2137c20 */ /* 0x000fe20008410000 */
[----:B------:R0:W2:Y:S01]  /*6ae0*/  MUFU.TANH R187, R173 ;  /* 0x000000ad00bb7308 */ /* 0x0000a20000002400 */
[----:B------:R-:W3:Y:S01]  /*6af0*/  SHFL.IDX PT, R167, R165, RZ, 0x1c1f ;  /* 0x001c1fffa5a77589 */ /* 0x000ee200000e0000 */
[----:B------:R-:W-:Y:S01]  /*6b00*/  @!P6 PRMT R162, RZ, 0x654, R161 ;  /* 0x00000654ffa2e816 */ /* 0x000fe200000000a1 */
[----:B------:R-:W-:Y:S01]  /*6b10*/  FMUL.FTZ R22, R153, UR31 ;  /* 0x0000001f99167c20 */ /* 0x000fe20008410000 */
[----:B------:R-:W-:Y:S01]  /*6b20*/  FMUL.FTZ R15, R154, UR31 ;  /* 0x0000001f9a0f7c20 */ /* 0x000fe20008410000 */
[----:B------:R-:W-:Y:S01]  /*6b30*/  FMUL.FTZ R153, R156, UR31 ;  /* 0x0000001f9c997c20 */ /* 0x000fe20008410000 */
[----:B------:R-:W-:Y:S01]  /*6b40*/  FMUL.FTZ R23, R166, UR31 ;  /* 0x0000001fa6177c20 */ /* 0x000fe20008410000 */
[----:B------:R-:W-:Y:S01]  /*6b50*/  FMUL.FTZ R16, R155, UR31 ;  /* 0x0000001f9b107c20 */ /* 0x000fe20008410000 */
[----:B------:R-:W-:Y:S01]  /*6b60*/  FMUL.FTZ R154, R157, UR31 ;  /* 0x0000001f9d9a7c20 */ /* 0x000fe20008410000 */
[----:B0-----:R-:W-:Y:S01]  /*6b70*/  MOV R173, UR10 ;  /* 0x0000000a00ad7c02 */ /* 0x001fe20008000f00 */
[----:B------:R-:W-:Y:S01]  /*6b80*/  FMUL.FTZ R17, R158, UR31 ;  /* 0x0000001f9e117c20 */ /* 0x000fe20008410000 */
[----:B------:R-:W-:Y:S01]  /*6b90*/  FMUL.FTZ R18, R159, UR31 ;  /* 0x0000001f9f127c20 */ /* 0x000fe20008410000 */
[----:B------:R-:W-:Y:S01]  /*6ba0*/  FMUL.FTZ R184, R160, UR31 ;  /* 0x0000001fa0b87c20 */ /* 0x000fe20008410000 */
[----:B------:R-:W-:Y:S01]  /*6bb0*/  FMUL.FTZ R156, R171, UR31 ;  /* 0x0000001fab9c7c20 */ /* 0x000fe20008410000 */
[----:B------:R-:W-:Y:S01]  /*6bc0*/  IADD3 R166, -R0, 0x1, -R173 ;  /* 0x0000000100a67810 */ /* 0x000fe20007ffe9ad */
[----:B------:R0:W-:Y:S01]  /*6bd0*/  @!P6 SYNCS.ARRIVE.TRANS64.RED.A1T0 RZ, [R162+URZ], RZ ;  /* 0x000000ffa2ffe9a7 */ /* 0x0001e2000810043f */
        /* <DEDUP_REMOVED lines=9> */
[----:B------:R-:W-:-:S02]  /*6c70*/  IMAD.U32 R171, RZ, RZ, UR11 ;  /* 0x0000000bffab7e24 */ /* 0x000fc4000f8e00ff */
[----:B0-----:R-:W-:Y:S01]  /*6c80*/  FMUL.FTZ R162, R183, UR31 ;  /* 0x0000001fb7a27c20 */ /* 0x001fe20008410000 */
[----:B------:R-:W-:Y:S01]  /*6c90*/  FMUL.FTZ R172, R172, UR31 ;  /* 0x0000001facac7c20 */ /* 0x000fe20008410000 */
[----:B------:R-:W-:Y:S01]  /*6ca0*/  FMUL.FTZ R176, R176, UR31 ;  /* 0x0000001fb0b07c20 */ /* 0x000fe20008410000 */
[----:B------:R-:W-:Y:S01]  /*6cb0*/  FMUL.FTZ R182, R182, UR31 ;  /* 0x0000001fb6b67c20 */ /* 0x000fe20008410000 */
[----:B------:R-:W-:Y:S01]  /*6cc0*/  IMAD R166, R171, UR39, R166 ;  /* 0x00000027aba67c24 */ /* 0x000fe2000f8e02a6 */
[----:B------:R-:W0:Y:S01]  /*6cd0*/  MUFU.TANH R21, R21 ;  /* 0x0000001500157308 */ /* 0x000e220000002400 */
[----:B------:R-:W-:Y:S02]  /*6ce0*/  FMUL.FTZ R177, R177, UR31 ;  /* 0x0000001fb1b17c20 */ /* 0x000fe40008410000 */
[----:B------:R-:W-:-:S04]  /*6cf0*/  VIADD R166, R166, -UR18 ;  /* 0x80000012a6a67c36 */ /* 0x000fc80008000000 */
[C---:B------:R-:W-:Y:S01]  /*6d00*/  VIADD R178, R166.reuse, UR29 ;  /* 0x0000001da6b27c36 */ /* 0x040fe20008000000 */
[----:B------:R-:W4:Y:S01]  /*6d10*/  MUFU.TANH R22, R22 ;  /* 0x0000001600167308 */ /* 0x000f220000002400 */
[----:B------:R-:W-:Y:S02]  /*6d20*/  IADD3 R190, R166, UR7, RZ ;  /* 0x00000007a6be7c10 */ /* 0x000fe4000fffe0ff */
[----:B---3--:R-:W-:-:S05]  /*6d30*/  IMAD.IADD R175, R167, 0x1, R178 ;  /* 0x00000001a7af7824 */ /* 0x008fca00078e02b2 */
[----:B------:R-:W3:Y:S08]  /*6d40*/  MUFU.TANH R15, R15 ;  /* 0x0000000f000f7308 */ /* 0x000ef00000002400 */
        /* <DEDUP_REMOVED lines=28> */
[----:B-----5:R-:W-:Y:S01]  /*6f10*/  IMAD.IADD R177, R167, 0x1, R190 ;  /* 0x00000001a7b17824 */ /* 0x020fe200078e02be */
[----:B--234-:R-:W-:Y:S06]  /*6f20*/  @P0 BRA `(.L_x_4790) ;  /* 0x0000000000600947 */ /* 0x01cfec0003800000 */
[----:B------:R-:W-:Y:S01]  /*6f30*/  IMAD.U32 R166, RZ, RZ, UR11 ;  /* 0x0000000bffa67e24 */ /* 0x000fe2000f8e00ff */
[----:B------:R-:W-:Y:S03]  /*6f40*/  BSSY B0, `(.L_x_4791) ;  /* 0x0000012000007945 */ /* 0x000fe60003800000 */
[----:B------:R-:W-:-:S05]  /*6f50*/  IMAD R166, R166, UR39, R167 ;  /* 0x00000027a6a67c24 */ /* 0x000fca000f8e02a7 */
[----:B------:R-:W-:-:S04]  /*6f60*/  IADD3 R171, R166, -UR18, RZ ;  /* 0x80000012a6ab7c10 */ /* 0x000fc8000fffe0ff */
[----:B------:R-:W-:-:S13]  /*6f70*/  ISETP.GT.AND P0, PT, R171, -0x1, PT ;  /* 0xffffffffab00780c */ /* 0x000fda0003f04270 */
[----:B------:R-:W-:Y:S05]  /*6f80*/  @P0 BRA `(.L_x_4792) ;  /* 0x0000000000200947 */ /* 0x000fea0003800000 */
[----:B------:R-:W-:Y:S01]  /*6f90*/  IMAD.U32 R170, RZ, RZ, UR30 ;  /* 0x0000001effaa7e24 */ /* 0x000fe2000f8e00ff */
[----:B------:R-:W-:-:S04]  /*6fa0*/  LOP3.LUT R171, RZ, R171, RZ, 0x33, !PT ;  /* 0x000000abffab7212 */ /* 0x000fc800078e33ff */
[----:B------:R-:W-:-:S13]  /*6fb0*/  ISETP.NE.AND P0, PT, R170, 0x1, PT ;  /* 0x00000001aa00780c */ /* 0x000fda0003f05270 */
[----:B------:R-:W2:Y:S02]  /*6fc0*/  @P0 LDC.64 R166, c[0x0][0x9e8] ;  /* 0x00027a00ffa60b82 */ /* 0x000ea40000000a00 */
[----:B--2---:R-:W-:-:S05]  /*6fd0*/  @P0 IMAD.HI.U32 R166, R171, R166, RZ ;  /* 0x000000a6aba60227 */ /* 0x004fca00078e00ff */
[----:B------:R-:W-:-:S04]  /*6fe0*/  @P0 SHF.R.U32.HI R171, RZ, R167, R166 ;  /* 0x000000a7ffab0219 */ /* 0x000fc800000116a6 */
[----:B------:R-:W-:Y:S01]  /*6ff0*/  LOP3.LUT R171, RZ, R171, RZ, 0x33, !PT ;  /* 0x000000abffab7212 */ /* 0x000fe200078e33ff */
[----:B------:R-:W-:Y:S06]  /*7000*/  BRA `(.L_x_4793) ;  /* 0x0000000000147947 */ /* 0x000fec0003800000 */
.L_x_4792:
[----:B------:R-:W-:-:S05]  /*7010*/  IMAD.U32 R170, RZ, RZ, UR30 ;  /* 0x0000001effaa7e24 */ /* 0x000fca000f8e00ff */
[----:B------:R-:W-:-:S13]  /*7020*/  ISETP.NE.AND P0, PT, R170, 0x1, PT ;  /* 0x00000001aa00780c */ /* 0x000fda0003f05270 */
[----:B------:R-:W2:Y:S02]  /*7030*/  @P0 LDC.64 R166, c[0x0][0x9e8] ;  /* 0x00027a00ffa60b82 */ /* 0x000ea40000000a00 */
[----:B--2---:R-:W-:-:S05]  /*7040*/  @P0 IMAD.HI.U32 R166, R171, R166, RZ ;  /* 0x000000a6aba60227 */ /* 0x004fca00078e00ff */
[----:B------:R-:W-:-:S07]  /*7050*/  @P0 SHF.R.U32.HI R171, RZ, R167, R166 ;  /* 0x000000a7ffab0219 */ /* 0x000fce00000116a6 */
.L_x_4793:
[----:B------:R-:W-:Y:S05]  /*7060*/  BSYNC B0 ;  /* 0x0000000000007941 */ /* 0x000fea0003800000 */
.L_x_4791:
[----:B------:R-:W-:-:S04]  /*7070*/  IMAD R171, R171, R170, -UR10 ;  /* 0x8000000aabab7e24 */ /* 0x000fc8000f8e02aa */
[----:B------:R-:W-:-:S05]  /*7080*/  IMAD.IADD R166, R171, 0x1, -R0 ;  /* 0x00000001aba67824 */ /* 0x000fca00078e0a00 */
[----:B------:R-:W-:Y:S02]  /*7090*/  VIADDMNMX R175, R166, R170, R175, PT ;  /* 0x000000aaa6af7246 */ /* 0x000fe400038001af */
[----:B------:R-:W-:-:S07]  /*70a0*/  VIMNMX R177, R177, R166, !PT ;  /* 0x000000a6b1b17248 */ /* 0x000fce0007fe0100 */
.L_x_4790:
[----:B------:R-:W-:Y:S01]  /*70b0*/  UISETP.GT.AND UP2, UPT, UR42, -0x1, UPT ;  /* 0xffffffff2a00788c */ /* 0x000fe2000bf44270 */
[----:B------:R2:W3:Y:S05]  /*70c0*/  SHFL.IDX PT, R179, R165, 0x1, 0x1c1f ;  /* 0x003c1f00a5b37f89 */ /* 0x0004ea00000e0000 */
[----:B------:R-:W-:-:S04]  /*70d0*/  PLOP3.LUT P0, PT, PT, PT, UP2, 0x80, 0x0 ;  /* 0x000000000000781c */ /* 0x000fc80003f0f028 */
[C---:B------:R-:W-:Y:S02]  /*70e0*/  ISETP.GT.AND P3, PT, R177.reuse, RZ, P0 ;  /* 0x000000ffb100720c */ /* 0x040fe40000764270 */
[----:B------:R-:W-:Y:S02]  /*70f0*/  ISETP.GT.AND P2, PT, R177, 0x1, P0 ;  /* 0x00000001b100780c */ /* 0x000fe40000744270 */
[----:B------:R-:W-:Y:S02]  /*7100*/  ISETP.LT.OR P3, PT, R175, 0x1, P3 ;  /* 0x00000001af00780c */ /* 0x000fe40001f61670 */
[----:B------:R-:W-:Y:S02]  /*7110*/  ISETP.GT.AND P4, PT, R177, 0x8, P0 ;  /* 0x00000008b100780c */ /* 0x000fe40000784270 */
[----:B0-----:R-:W-:Y:S02]  /*7120*/  FSEL R176, R21, -INF , !P3 ;  /* 0xff80000015b07808 */ /* 0x001fe40005800000 */
[----:B------:R-:W-:-:S02]  /*7130*/  ISETP.GT.AND P3, PT, R177, 0x10, P0 ;  /* 0x00000010b100780c */ /* 0x000fc40000764270 */
[----:B------:R-:W-:Y:S02]  /*7140*/  ISETP.GT.AND P1, PT, R177, 0x9, P0 ;  /* 0x00000009b100780c */ /* 0x000fe40000724270 */
[C---:B------:R-:W-:Y:S02]  /*7150*/  ISETP.LT.OR P3, PT, R175.reuse, 0x11, P3 ;  /* 0x00000011af00780c */ /* 0x040fe40001f61670 */
[----:B------:R-:W-:Y:S02]  /*7160*/  ISETP.LT.OR P2, PT, R175, 0x2, P2 ;  /* 0x00000002af00780c */ /* 0x000fe40001741670 */
[----:B------:R-:W-:Y:S02]  /*7170*/  FSEL R167, R184, -INF , !P3 ;  /* 0xff800000b8a77808 */ /* 0x000fe40005800000 */
[----:B------:R-:W-:Y:S02]  /*7180*/  ISETP.GT.AND P3, PT, R177, 0x20, P0 ;  /* 0x00000020b100780c */ /* 0x000fe40000764270 */
[----:B------:R-:W-:-:S02]  /*7190*/  ISETP.LT.OR P4, PT, R175, 0x9, P4 ;  /* 0x00000009af00780c */ /* 0x000fc40002781670 */
[C---:B------:R-:W-:Y:S02]  /*71a0*/  ISETP.LT.OR P1, PT, R175.reuse, 0xa, P1 ;  /* 0x0000000aaf00780c */ /* 0x040fe40000f21670 */
[----:B------:R-:W-:Y:S02]  /*71b0*/  ISETP.LT.OR P3, PT, R175, 0x21, P3 ;  /* 0x00000021af00780c */ /* 0x000fe40001f61670 */
[----:B------:R-:W-:Y:S02]  /*71c0*/  FSEL R174, R22, -INF , !P2 ;  /* 0xff80000016ae7808 */ /* 0x000fe40005000000 */
[----:B------:R-:W-:Y:S02]  /*71d0*/  FSEL R173, R153, -INF , !P4 ;  /* 0xff80000099ad7808 */ /* 0x000fe40006000000 */
[----:B------:R-:W-:Y:S02]  /*71e0*/  FSEL R172, R154, -INF , !P1 ;  /* 0xff8000009aac7808 */ /* 0x000fe40004800000 */
[----:B------:R-:W-:-:S02]  /*71f0*/  ISETP.GT.AND P2, PT, R177, 0x11, P0 ;  /* 0x00000011b100780c */ /* 0x000fc40000744270 */
[C---:B------:R-:W-:Y:S02]  /*7200*/  ISETP.GT.AND P4, PT, R177.reuse, 0x18, P0 ;  /* 0x00000018b100780c */ /* 0x040fe40000784270 */
[C---:B------:R-:W-:Y:S02]  /*7210*/  ISETP.GT.AND P1, PT, R177.reuse, 0x19, P0 ;  /* 0x00000019b100780c */ /* 0x040fe40000724270 */
[----:B------:R-:W-:Y:S02]  /*7220*/  FSEL R168, R168, -INF , !P3 ;  /* 0xff800000a8a87808 */ /* 0x000fe40005800000 */
[----:B------:R-:W-:Y:S02]  /*7230*/  ISETP.GT.AND P3, PT, R177, 0x30, P0 ;  /* 0x00000030b100780c */ /* 0x000fe40000764270 */
[C---:B------:R-:W-:Y:S02]  /*7240*/  ISETP.LT.OR P2, PT, R175.reuse, 0x12, P2 ;  /* 0x00000012af00780c */ /* 0x040fe40001741670 */
        /* <DEDUP_REMOVED lines=8> */
[----:B------:R-:W-:Y:S02]  /*72d0*/  ISETP.GT.AND P1, PT, R177, 0x29, P0 ;  /* 0x00000029b100780c */ /* 0x000fe40000724270 */
[----:B------:R-:W-:Y:S02]  /*72e0*/  FSEL R153, R188, -INF , !P3 ;  /* 0xff800000bc997808 */ /* 0x000fe40005800000 */
[----:B------:R-:W-:Y:S02]  /*72f0*/  PLOP3.LUT P3, PT, PT, PT, UP1, 0x40, 0x0 ;  /* 0x000000000000781c */ /* 0x000fe40003f6e818 */
[C---:B------:R-:W-:Y:S02]  /*7300*/  ISETP.LT.OR P2, PT, R175.reuse, 0x22, P2 ;  /* 0x00000022af00780c */ /* 0x040fe40001741670 */
[----:B------:R-:W-:-:S02]  /*7310*/  ISETP.LT.OR P4, PT, R175, 0x29, P4 ;  /* 0x00000029af00780c */ /* 0x000fc40002781670 */
[----:B------:R-:W-:Y:S02]  /*7320*/  ISETP.LT.OR P1, PT, R175, 0x2a, P1 ;  /* 0x0000002aaf00780c */ /* 0x000fe40000f21670 */
[----:B------:R-:W-:Y:S02]  /*7330*/  FSEL R169, R169, -INF , !P2 ;  /* 0xff800000a9a97808 */ /* 0x000fe40005000000 */
[----:B--2---:R-:W-:Y:S02]  /*7340*/  FSEL R165, R186, -INF , !P4 ;  /* 0xff800000baa57808 */ /* 0x004fe40006000000 */
[----:B------:R-:W-:Y:S02]  /*7350*/  FSEL R163, R187, -INF , !P1 ;  /* 0xff800000bba37808 */ /* 0x000fe40004800000 */
[C---:B------:R-:W-:Y:S02]  /*7360*/  ISETP.GT.AND P2, PT, R177.reuse, 0x31, P0 ;  /* 0x00000031b100780c */ /* 0x040fe40000744270 */
[----:B------:R-:W-:-:S02]  /*7370*/  ISETP.GT.AND P4, PT, R177, 0x38, P0 ;  /* 0x00000038b100780c */ /* 0x000fc40000784270 */
[----:B------:R-:W-:Y:S02]  /*7380*/  ISETP.GT.AND P1, PT, R177, 0x39, P0 ;  /* 0x00000039b100780c */ /* 0x000fe40000724270 */
[C---:B------:R-:W-:Y:S02]  /*7390*/  ISETP.LT.OR P2, PT, R175.reuse, 0x32, P2 ;  /* 0x00000032af00780c */ /* 0x040fe40001741670 */
[C---:B------:R-:W-:Y:S02]  /*73a0*/  ISETP.LT.OR P4, PT, R175.reuse, 0x39, P4 ;  /* 0x00000039af00780c */ /* 0x040fe40002781670 */
[----:B------:R-:W-:Y:S02]  /*73b0*/  ISETP.LT.OR P1, PT, R175, 0x3a, P1 ;  /* 0x0000003aaf00780c */ /* 0x000fe40000f21670 */
[----:B---3--:R-:W-:Y:S01]  /*73c0*/  IADD3 R175, R178, R179, RZ ;  /* 0x000000b3b2af7210 */ /* 0x008fe20007ffe0ff */
[----:B------:R-:W-:Y:S01]  /*73d0*/  IMAD.IADD R178, R190, 0x1, R179 ;  /* 0x00000001beb27824 */ /* 0x000fe200078e02b3 */
[----:B------:R-:W-:-:S02]  /*73e0*/  FSEL R164, R189, -INF , !P2 ;  /* 0xff800000bda47808 */ /* 0x000fc40005000000 */
[----:B------:R-:W-:Y:S02]  /*73f0*/  FSEL R154, R180, -INF , !P4 ;  /* 0xff800000b49a7808 */ /* 0x000fe40006000000 */
[----:B------:R-:W-:Y:S01]  /*7400*/  FSEL R22, R181, -INF , !P1 ;  /* 0xff800000b5167808 */ /* 0x000fe20004800000 */
[----:B------:R-:W-:Y:S06]  /*7410*/  @P3 BRA `(.L_x_4794) ;  /* 0x0000000000603947 */ /* 0x000fec0003800000 */
[----:B------:R-:W-:Y:S01]  /*7420*/  IMAD.U32 R180, RZ, RZ, UR11 ;  /* 0x0000000bffb47e24 */ /* 0x000fe2000f8e00ff */
[----:B------:R-:W-:Y:S03]  /*7430*/  BSSY B0, `(.L_x_4795) ;  /* 0x0000012000007945 */ /* 0x000fe60003800000 */
[----:B------:R-:W-:-:S04]  /*7440*/  IMAD R21, R180, UR39, R179 ;  /* 0x00000027b4157c24 */ /* 0x000fc8000f8e02b3 */
[----:B------:R-:W-:-:S05]  /*7450*/  VIADD R21, R21, -UR18 ;  /* 0x8000001215157c36 */ /* 0x000fca0008000000 */
[----:B------:R-:W-:-:S13]  /*7460*/  ISETP.GT.AND P1, PT, R21, -0x1, PT ;  /* 0xffffffff1500780c */ /* 0x000fda0003f24270 */
[----:B------:R-:W-:Y:S05]  /*7470*/  @P1 BRA `(.L_x_4796) ;  /* 0x0000000000201947 */ /* 0x000fea0003800000 */
[----:B------:R-:W-:Y:S02]  /*7480*/  MOV R182, UR30 ;  /* 0x0000001e00b67c02 */ /* 0x000fe40008000f00 */
[----:B------:R-:W-:Y:S02]  /*7490*/  LOP3.LUT R21, RZ, R21, RZ, 0x33, !PT ;  /* 0x00000015ff157212 */ /* 0x000fe400078e33ff */
[----:B------:R-:W-:-:S13]  /*74a0*/  ISETP.NE.AND P1, PT, R182, 0x1, PT ;  /* 0x00000001b600780c */ /* 0x000fda0003f25270 */
[----:B------:R-:W0:Y:S02]  /*74b0*/  @P1 LDC.64 R180, c[0x0][0x9e8] ;  /* 0x00027a00ffb41b82 */ /* 0x000e240000000a00 */
[----:B0-----:R-:W-:-:S05]  /*74c0*/  @P1 IMAD.HI.U32 R180, R21, R180, RZ ;  /* 0x000000b415b41227 */ /* 0x001fca00078e00ff */
[----:B------:R-:W-:-:S04]  /*74d0*/  @P1 SHF.R.U32.HI R21, RZ, R181, R180 ;  /* 0x000000b5ff151219 */ /* 0x000fc800000116b4 */
[----:B------:R-:W-:Y:S01]  /*74e0*/  LOP3.LUT R21, RZ, R21, RZ, 0x33, !PT ;  /* 0x00000015ff157212 */ /* 0x000fe200078e33ff */
[----:B------:R-:W-:Y:S06]  /*74f0*/  BRA `(.L_x_4797) ;  /* 0x0000000000147947 */ /* 0x000fec0003800000 */
.L_x_4796:
[----:B------:R-:W-:-:S05]  /*7500*/  IMAD.U32 R182, RZ, RZ, UR30 ;  /* 0x0000001effb67e24 */ /* 0x000fca000f8e00ff */
[----:B------:R-:W-:-:S13]  /*7510*/  ISETP.NE.AND P1, PT, R182, 0x1, PT ;  /* 0x00000001b600780c */ /* 0x000fda0003f25270 */
[----:B------:R-:W0:Y:S02]  /*7520*/  @P1 LDC.64 R180, c[0x0][0x9e8] ;  /* 0x00027a00ffb41b82 */ /* 0x000e240000000a00 */
[----:B0-----:R-:W-:-:S05]  /*7530*/  @P1 IMAD.HI.U32 R180, R21, R180, RZ ;  /* 0x000000b415b41227 */ /* 0x001fca00078e00ff */
[----:B------:R-:W-:-:S07]  /*7540*/  @P1 SHF.R.U32.HI R21, RZ, R181, R180 ;  /* 0x000000b5ff151219 */ /* 0x000fce00000116b4 */
.L_x_4797:
[----:B------:R-:W-:Y:S05]  /*7550*/  BSYNC B0 ;  /* 0x0000000000007941 */ /* 0x000fea0003800000 */
.L_x_4795:
[----:B------:R-:W-:-:S04]  /*7560*/  IMAD R21, R21, R182, -UR10 ;  /* 0x8000000a15157e24 */ /* 0x000fc8000f8e02b6 */
[----:B------:R-:W-:-:S05]  /*7570*/  IMAD.IADD R21, R21, 0x1, -R0 ;  /* 0x0000000115157824 */ /* 0x000fca00078e0a00 */
[----:B------:R-:W-:Y:S02]  /*7580*/  VIADDMNMX R175, R21, R182, R175, PT ;  /* 0x000000b615af7246 */ /* 0x000fe400038001af */
[----:B------:R-:W-:-:S07]  /*7590*/  VIMNMX R178, R178, R21, !PT ;  /* 0x00000015b2b27248 */ /* 0x000fce0007fe0100 */
.L_x_4794:
[----:B------:R-:W-:Y:S01]  /*75a0*/  FMNMX.FTZ R21, R176, R5, !PT ;  /* 0x00000005b0157209 */ /* 0x000fe20007810000 */
[----:B------:R-:W-:Y:S01]  /*75b0*/  UMOV UR10, UR26 ;  /* 0x0000001a000a7c82 */ /* 0x000fe20008000000 */
[----:B------:R-:W-:Y:S02]  /*75c0*/  ISETP.GT.AND P2, PT, R178, RZ, P0 ;  /* 0x000000ffb200720c */ /* 0x000fe40000744270 */
[----:B------:R-:W-:Y:S02]  /*75d0*/  FMNMX.FTZ R180, R174, R21, !PT ;  /* 0x00000015aeb47209 */ /* 0x000fe40007810000 */
[----:B------:R-:W-:Y:S02]  /*75e0*/  ISETP.GT.AND P1, PT, R178, 0x1, P0 ;  /* 0x00000001b200780c */ /* 0x000fe40000724270 */
[----:B------:R-:W-:Y:S02]  /*75f0*/  FMNMX.FTZ R21, R173, R180, !PT ;  /* 0x000000b4ad157209 */ /* 0x000fe40007810000 */
[----:B------:R-:W-:-:S02]  /*7600*/  ISETP.LT.OR P2, PT, R175, 0x1, P2 ;  /* 0x00000001af00780c */ /* 0x000fc40001741670 */
[----:B------:R-:W-:Y:S02]  /*7610*/  FMNMX.FTZ R180, R172, R21, !PT ;  /* 0x00000015acb47209 */ /* 0x000fe40007810000 */
[----:B------:R-:W-:Y:S02]  /*7620*/  ISETP.GT.AND P3, PT, R178, 0x8, P0 ;  /* 0x00000008b200780c */ /* 0x000fe40000764270 */
[----:B------:R-:W-:Y:S02]  /*7630*/  FMNMX.FTZ R180, R167, R180, !PT ;  /* 0x000000b4a7b47209 */ /* 0x000fe40007810000 */
[----:B------:R-:W-:Y:S02]  /*7640*/  ISETP.LT.OR P1, PT, R175, 0x2, P1 ;  /* 0x00000002af00780c */ /* 0x000fe40000f21670 */
[----:B------:R-:W-:Y:S02]  /*7650*/  FMNMX.FTZ R21, R171, R180, !PT ;  /* 0x000000b4ab157209 */ /* 0x000fe40007810000 */
[----:B------:R-:W-:-:S02]  /*7660*/  FSEL R15, R15, -INF , !P2 ;  /* 0xff8000000f0f7808 */ /* 0x000fc40005000000 */
        /* <DEDUP_REMOVED lines=15> */
[----:B------:R-:W-:Y:S02]  /*7760*/  FSEL R18, R18, -INF , !P4 ;  /* 0xff80000012127808 */ /* 0x000fe40006000000 */
[----:B------:R-:W-:Y:S02]  /*7770*/  FMNMX.FTZ R21, R154, R21, !PT ;  /* 0x000000159a157209 */ /* 0x000fe40007810000 */
[----:B------:R-:W-:-:S02]  /*7780*/  ISETP.LT.OR P1, PT, R175, 0x11, P1 ;  /* 0x00000011af00780c */ /* 0x000fc40000f21670 */
[----:B------:R-:W-:Y:S02]  /*7790*/  FMNMX.FTZ R177, R22, R21, !PT ;  /* 0x0000001516b17209 */ /* 0x000fe40007810000 */
[C---:B------:R-:W-:Y:S02]  /*77a0*/  ISETP.GT.AND P2, PT, R178.reuse, 0x19, P0 ;  /* 0x00000019b200780c */ /* 0x040fe40000744270 */
[----:B------:R-:W-:Y:S01]  /*77b0*/  ISETP.GT.AND P4, PT, R178, 0x18, P0 ;  /* 0x00000018b200780c */ /* 0x000fe20000784270 */
[----:B------:R-:W0:Y:S01]  /*77c0*/  SHFL.BFLY PT, R180, R177, 0x2, 0x1f ;  /* 0x0c401f00b1b47f89 */ /* 0x000e2200000e0000 */
[----:B------:R-:W-:Y:S02]  /*77d0*/  ISETP.LT.OR P3, PT, R175, 0x12, P3 ;  /* 0x00000012af00780c */ /* 0x000fe40001f61670 */
[----:B------:R-:W-:Y:S02]  /*77e0*/  FSEL R19, R19, -INF , !P1 ;  /* 0xff80000013137808 */ /* 0x000fe40004800000 */
[----:B------:R-:W-:-:S02]  /*77f0*/  ISETP.LT.OR P2, PT, R175, 0x1a, P2 ;  /* 0x0000001aaf00780c */ /* 0x000fc40001741670 */
[----:B------:R-:W-:Y:S02]  /*7800*/  ISETP.LT.OR P4, PT, R175, 0x19, P4 ;  /* 0x00000019af00780c */ /* 0x000fe40002781670 */
[----:B------:R-:W-:Y:S02]  /*7810*/  FSEL R20, R20, -INF , !P3 ;  /* 0xff80000014147808 */ /* 0x000fe40005800000 */
[----:B------:R-:W-:Y:S02]  /*7820*/  FSEL R152, R152, -INF , !P2 ;  /* 0xff80000098987808 */ /* 0x000fe40005000000 */
[C---:B------:R-:W-:Y:S02]  /*7830*/  ISETP.GT.AND P1, PT, R178.reuse, 0x20, P0 ;  /* 0x00000020b200780c */ /* 0x040fe40000724270 */
[----:B------:R-:W-:Y:S02]  /*7840*/  FSEL R23, R23, -INF , !P4 ;  /* 0xff80000017177808 */ /* 0x000fe40006000000 */
[----:B------:R-:W-:-:S02]  /*7850*/  ISETP.GT.AND P3, PT, R178, 0x21, P0 ;  /* 0x00000021b200780c */ /* 0x000fc40000764270 */
[C---:B------:R-:W-:Y:S02]  /*7860*/  ISETP.LT.OR P1, PT, R175.reuse, 0x21, P1 ;  /* 0x00000021af00780c */ /* 0x040fe40000f21670 */
[C---:B------:R-:W-:Y:S02]  /*7870*/  ISETP.GT.AND P4, PT, R178.reuse, 0x28, P0 ;  /* 0x00000028b200780c */ /* 0x040fe40000784270 */
[----:B------:R-:W-:Y:S02]  /*7880*/  ISETP.LT.OR P3, PT, R175, 0x22, P3 ;  /* 0x00000022af00780c */ /* 0x000fe40001f61670 */
[----:B0-----:R-:W-:Y:S02]  /*7890*/  FMNMX.FTZ R180, R177, R180, !PT ;  /* 0x000000b4b1b47209 */ /* 0x001fe40007810000 */
[----:B------:R-:W-:Y:S02]  /*78a0*/  FMNMX.FTZ R177, R15, R6, !PT ;  /* 0x000000060fb17209 */ /* 0x000fe40007810000 */
[----:B------:R-:W-:Y:S01]  /*78b0*/  FSEL R155, R155, -INF , !P1 ;  /* 0xff8000009b9b7808 */ /* 0x000fe20004800000 */
[----:B------:R-:W0:Y:S01]  /*78c0*/  SHFL.BFLY PT, R21, R180, 0x1, 0x1f ;  /* 0x0c201f00b4157f89 */ /* 0x000e2200000e0000 */
[----:B------:R-:W-:-:S02]  /*78d0*/  ISETP.GT.AND P1, PT, R178, 0x29, P0 ;  /* 0x00000029b200780c */ /* 0x000fc40000724270 */
[----:B------:R-:W-:Y:S02]  /*78e0*/  FSEL R156, R156, -INF , !P3 ;  /* 0xff8000009c9c7808 */ /* 0x000fe40005800000 */
[C---:B------:R-:W-:Y:S02]  /*78f0*/  ISETP.LT.OR P4, PT, R175.reuse, 0x29, P4 ;  /* 0x00000029af00780c */ /* 0x040fe40002781670 */
[C---:B------:R-:W-:Y:S02]  /*7900*/  ISETP.GT.AND P3, PT, R178.reuse, 0x30, P0 ;  /* 0x00000030b200780c */ /* 0x040fe40000764270 */
[----:B------:R-:W-:Y:S02]  /*7910*/  ISETP.LT.OR P1, PT, R175, 0x2a, P1 ;  /* 0x0000002aaf00780c */ /* 0x000fe40000f21670 */
[----:B------:R-:W-:Y:S02]  /*7920*/  FSEL R157, R157, -INF , !P4 ;  /* 0xff8000009d9d7808 */ /* 0x000fe40006000000 */
[----:B------:R-:W-:-:S02]  /*7930*/  ISETP.GT.AND P4, PT, R178, 0x31, P0 ;  /* 0x00000031b200780c */ /* 0x000fc40000784270 */
[----:B------:R-:W-:Y:S02]  /*7940*/  FSEL R158, R158, -INF , !P1 ;  /* 0xff8000009e9e7808 */ /* 0x000fe40004800000 */
[C---:B------:R-:W-:Y:S02]  /*7950*/  ISETP.LT.OR P3, PT, R175.reuse, 0x31, P3 ;  /* 0x00000031af00780c */ /* 0x040fe40001f61670 */
[----:B------:R-:W-:Y:S02]  /*7960*/  ISETP.GT.AND P1, PT, R178, 0x38, P0 ;  /* 0x00000038b200780c */ /* 0x000fe40000724270 */
[----:B------:R-:W-:Y:S02]  /*7970*/  ISETP.LT.OR P4, PT, R175, 0x32, P4 ;  /* 0x00000032af00780c */ /* 0x000fe40002781670 */
[----:B------:R-:W-:Y:S02]  /*7980*/  FSEL R159, R159, -INF , !P3 ;  /* 0xff8000009f9f7808 */ /* 0x000fe40005800000 */
[----:B0-----:R-:W-:-:S02]  /*7990*/  FMNMX.FTZ R21, R180, R21, !PT ;  /* 0x00000015b4157209 */ /* 0x001fc40007810000 */
[----:B------:R-:W-:Y:S02]  /*79a0*/  FMNMX.FTZ R180, R16, R177, !PT ;  /* 0x000000b110b47209 */ /* 0x000fe40007810000 */
[C---:B------:R-:W-:Y:S01]  /*79b0*/  FSETP.NEU.FTZ.AND P2, PT, R21.reuse, -INF , PT ;  /* 0xff8000001500780b */ /* 0x040fe20003f5d000 */
[----:B------:R-:W-:Y:S01]  /*79c0*/  FMUL.FTZ R179, R21, UR10 ;  /* 0x0000000a15b37c20 */ /* 0x000fe20008410000 */
[----:B------:R-:W-:Y:S02]  /*79d0*/  FMNMX.FTZ R177, R17, R180, !PT ;  /* 0x000000b411b17209 */ /* 0x000fe40007810000 */
[----:B------:R-:W-:Y:S02]  /*79e0*/  ISETP.GT.AND P0, PT, R178, 0x39, P0 ;  /* 0x00000039b200780c */ /* 0x000fe40000704270 */
[----:B------:R-:W-:Y:S02]  /*79f0*/  FMNMX.FTZ R180, R18, R177, !PT ;  /* 0x000000b112b47209 */ /* 0x000fe40007810000 */
[----:B------:R-:W-:-:S02]  /*7a00*/  FSEL R181, R179, RZ, P2 ;  /* 0x000000ffb3b57208 */ /* 0x000fc40001000000 */
[----:B------:R-:W-:Y:S02]  /*7a10*/  FMNMX.FTZ R177, R19, R180, !PT ;  /* 0x000000b413b17209 */ /* 0x000fe40007810000 */
[----:B------:R-:W-:Y:S01]  /*7a20*/  ISETP.LT.OR P1, PT, R175, 0x39, P1 ;  /* 0x00000039af00780c */ /* 0x000fe20000f21670 */
[--C-:B------:R-:W-:Y:S01]  /*7a30*/  FFMA.FTZ R178, R173, UR10, -R181.reuse ;  /* 0x0000000aadb27c23 */ /* 0x100fe200080108b5 */
[----:B------:R-:W-:Y:S01]  /*7a40*/  FMNMX.FTZ R180, R20, R177, !PT ;  /* 0x000000b114b47209 */ /* 0x000fe20007810000 */
[--C-:B------:R-:W-:Y:S01]  /*7a50*/  FFMA.FTZ R174, R174, UR10, -R181.reuse ;  /* 0x0000000aaeae7c23 */ /* 0x100fe200080108b5 */
[----:B------:R-:W-:Y:S01]  /*7a60*/  FSEL R173, R160, -INF , !P4 ;  /* 0xff800000a0ad7808 */ /* 0x000fe20006000000 */
[--C-:B------:R-:W-:Y:S01]  /*7a70*/  FFMA.FTZ R167, R167, UR10, -R181.reuse ;  /* 0x0000000aa7a77c23 */ /* 0x100fe200080108b5 */
[----:B------:R-:W-:Y:S01]  /*7a80*/  FMNMX.FTZ R177, R23, R180, !PT ;  /* 0x000000b417b17209 */ /* 0x000fe20007810000 */
[--C-:B------:R-:W-:Y:S01]  /*7a90*/  FFMA.FTZ R180, R176, UR10, -R181.reuse ;  /* 0x0000000ab0b47c23 */ /* 0x100fe200080108b5 */
[----:B------:R-:W-:Y:S01]  /*7aa0*/  ISETP.LT.OR P0, PT, R175, 0x3a, P0 ;  /* 0x0000003aaf00780c */ /* 0x000fe20000701670 */
[----:B------:R0:W-:Y:S01]  /*7ab0*/  MUFU.EX2 R160, R178 ;  /* 0x000000b200a07308 */ /* 0x0001e20000000800 */
[----:B------:R-:W-:Y:S01]  /*7ac0*/  FMNMX.FTZ R176, R152, R177, !PT ;  /* 0x000000b198b07209 */ /* 0x000fe20007810000 */
[--C-:B------:R-:W-:Y:S01]  /*7ad0*/  FFMA.FTZ R175, R172, UR10, -R181.reuse ;  /* 0x0000000aacaf7c23 */ /* 0x100fe200080108b5 */
[----:B------:R-:W-:Y:S01]  /*7ae0*/  FSEL R161, R161, -INF , !P1 ;  /* 0xff800000a1a17808 */ /* 0x000fe20004800000 */
[--C-:B------:R-:W-:Y:S01]  /*7af0*/  FFMA.FTZ R172, R171, UR10, -R181.reuse ;  /* 0x0000000aabac7c23 */ /* 0x100fe200080108b5 */
[----:B------:R-:W-:Y:S01]  /*7b00*/  FMNMX.FTZ R179, R155, R176, !PT ;  /* 0x000000b09bb37209 */ /* 0x000fe20007810000 */
[--C-:B------:R-:W-:Y:S01]  /*7b10*/  FFMA.FTZ R171, R170, UR10, -R181.reuse ;  /* 0x0000000aaaab7c23 */ /* 0x100fe200080108b5 */
[----:B------:R-:W-:Y:S01]  /*7b20*/  FSEL R162, R162, -INF , !P0 ;  /* 0xff800000a2a27808 */ /* 0x000fe20004000000 */
[----:B------:R-:W-:Y:S01]  /*7b30*/  MUFU.EX2 R177, R180 ;  /* 0x000000b400b17308 */ /* 0x000fe20000000800 */
[----:B------:R-:W-:Y:S01]  /*7b40*/  FMNMX.FTZ R176, R156, R179, !PT ;  /* 0x000000b39cb07209 */ /* 0x000fe20007810000 */
[--C-:B------:R-:W-:Y:S01]  /*7b50*/  FFMA.FTZ R166, R166, UR10, -R181.reuse ;  /* 0x0000000aa6a67c23 */ /* 0x100fe200080108b5 */
[----:B------:R-:W-:Y:S01]  /*7b60*/  FSEL R170, R21, RZ, P2 ;  /* 0x000000ff15aa7208 */ /* 0x000fe20001000000 */
[--C-:B------:R-:W-:Y:S01]  /*7b70*/  FFMA.FTZ R169, R169, UR10, -R181.reuse ;  /* 0x0000000aa9a97c23 */ /* 0x100fe200080108b5 */
[----:B------:R-:W-:Y:S01]  /*7b80*/  FMNMX.FTZ R179, R157, R176, !PT ;  /* 0x000000b09db37209 */ /* 0x000fe20007810000 */
[--C-:B------:R-:W-:Y:S01]  /*7b90*/  FFMA.FTZ R165, R165, UR10, -R181.reuse ;  /* 0x0000000aa5a57c23 */ /* 0x100fe200080108b5 */
[----:B------:R-:W-:Y:S01]  /*7ba0*/  FFMA.FTZ R153, R153, UR10, -R181 ;  /* 0x0000000a99997c23 */ /* 0x000fe200080108b5 */
[----:B------:R-:W-:Y:S01]  /*7bb0*/  FADD.FTZ R170, -R170, R5 ;  /* 0x00000005aaaa7221 */ /* 0x000fe20000010100 */
[----:B------:R-:W-:Y:S01]  /*7bc0*/  FMNMX.FTZ R176, R158, R179, !PT ;  /* 0x000000b39eb07209 */ /* 0x000fe20007810000 */
[----:B------:R-:W-:Y:S01]  /*7bd0*/  MUFU.EX2 R174, R174 ;  /* 0x000000ae00ae7308 */ /* 0x000fe20000000800 */
[--C-:B------:R-:W-:Y:S01]  /*7be0*/  FFMA.FTZ R164, R164, UR10, -R181.reuse ;  /* 0x0000000aa4a47c23 */ /* 0x100fe200080108b5 */
[----:B------:R-:W-:Y:S01]  /*7bf0*/  FMUL.FTZ R170, R170, UR10 ;  /* 0x0000000aaaaa7c20 */ /* 0x000fe20008410000 */
[----:B------:R-:W-:Y:S01]  /*7c00*/  FMNMX.FTZ R176, R159, R176, !PT ;  /* 0x000000b09fb07209 */ /* 0x000fe20007810000 */
[----:B------:R-:W-:Y:S01]  /*7c10*/  FFMA.FTZ R154, R154, UR10, -R181 ;  /* 0x0000000a9a9a7c23 */ /* 0x000fe200080108b5 */
[----:B------:R-:W-:-:S02]  /*7c20*/  ISETP.NE.AND P0, PT, R3, RZ, PT ;  /* 0x000000ff0300720c */ /* 0x000fc40003f05270 */
[----:B------:R-:W-:Y:S01]  /*7c30*/  FMNMX.FTZ R176, R173, R176, !PT ;  /* 0x000000b0adb07209 */ /* 0x000fe20007810000 */
[----:B------:R-:W2:Y:S03]  /*7c40*/  MUFU.EX2 R170, R170 ;  /* 0x000000aa00aa7308 */ /* 0x000ea60000000800 */
[----:B------:R-:W-:Y:S01]  /*7c50*/  FMNMX.FTZ R179, R161, R176, !PT ;  /* 0x000000b0a1b37209 */ /* 0x000fe20007810000 */
[----:B------:R-:W-:-:S03]  /*7c60*/  FFMA.FTZ R176, R168, UR10, -R181 ;  /* 0x0000000aa8b07c23 */ /* 0x000fc600080108b5 */
[----:B------:R-:W-:Y:S01]  /*7c70*/  FMNMX.FTZ R179, R162, R179, !PT ;  /* 0x000000b3a2b37209 */ /* 0x000fe20007810000 */
[----:B------:R-:W3:Y:S04]  /*7c80*/  MUFU.EX2 R175, R175 ;  /* 0x000000af00af7308 */ /* 0x000ee80000000800 */
[----:B0-----:R-:W0:Y:S04]  /*7c90*/  SHFL.BFLY PT, R178, R179, 0x2, 0x1f ;  /* 0x0c401f00b3b27f89 */ /* 0x001e2800000e0000 */
[----:B------:R-:W4:Y:S01]  /*7ca0*/  MUFU.EX2 R167, R167 ;  /* 0x000000a700a77308 */ /* 0x000f220000000800 */
[----:B--2---:R-:W-:Y:S01]  /*7cb0*/  FFMA.FTZ R183, R170, R8, R177 ;  /* 0x00000008aab77223 */ /* 0x004fe200000100b1 */
[-C--:B------:R-:W-:Y:S01]  /*7cc0*/  FMUL.FTZ R24, R24, R170.reuse ;  /* 0x000000aa18187220 */ /* 0x080fe20000410000 */
[-C--:B------:R-:W-:Y:S01]  /*7cd0*/  FMUL.FTZ R25, R25, R170.reuse ;  /* 0x000000aa19197220 */ /* 0x080fe20000410000 */
[-C--:B------:R-:W-:Y:S01]  /*7ce0*/  FMUL.FTZ R28, R28, R170.reuse ;  /* 0x000000aa1c1c7220 */ /* 0x080fe20000410000 */
[----:B------:R-:W-:Y:S01]  /*7cf0*/  FADD.FTZ R183, R174, R183 ;  /* 0x000000b7aeb77221 */ /* 0x000fe20000010000 */
[-C--:B------:R-:W-:Y:S01]  /*7d00*/  FMUL.FTZ R29, R29, R170.reuse ;  /* 0x000000aa1d1d7220 */ /* 0x080fe20000410000 */
[-C--:B------:R-:W-:Y:S01]  /*7d10*/  FMUL.FTZ R32, R32, R170.reuse ;  /* 0x000000aa20207220 */ /* 0x080fe20000410000 */
[----:B------:R-:W2:Y:S01]  /*7d20*/  MUFU.EX2 R172, R172 ;  /* 0x000000ac00ac7308 */ /* 0x000ea20000000800 */
[----:B------:R-:W-:Y:S01]  /*7d30*/  FADD.FTZ R8, R160, R183 ;  /* 0x000000b7a0087221 */ /* 0x000fe20000010000 */
[-C--:B------:R-:W-:Y:S01]  /*7d40*/  FMUL.FTZ R33, R33, R170.reuse ;  /* 0x000000aa21217220 */ /* 0x080fe20000410000 */
[-C--:B------:R-:W-:Y:S01]  /*7d50*/  FMUL.FTZ R36, R36, R170.reuse ;  /* 0x000000aa24247220 */ /* 0x080fe20000410000 */
[-C--:B------:R-:W-:Y:S01]  /*7d60*/  FMUL.FTZ R37, R37, R170.reuse ;  /* 0x000000aa25257220 */ /* 0x080fe20000410000 */
[----:B---3--:R-:W-:Y:S01]  /*7d70*/  FADD.FTZ R8, R175, R8 ;  /* 0x00000008af087221 */ /* 0x008fe20000010000 */
[-C--:B------:R-:W-:Y:S01]  /*7d80*/  FMUL.FTZ R40, R40, R170.reuse ;  /* 0x000000aa28287220 */ /* 0x080fe20000410000 */
[-C--:B------:R-:W-:Y:S01]  /*7d90*/  FMUL.FTZ R41, R41, R170.reuse ;  /* 0x000000aa29297220 */ /* 0x080fe20000410000 */
[----:B------:R-:W3:Y:S01]  /*7da0*/  MUFU.EX2 R166, R166 ;  /* 0x000000a600a67308 */ /* 0x000ee20000000800 */
[-C--:B------:R-:W-:Y:S01]  /*7db0*/  FMUL.FTZ R44, R44, R170.reuse ;  /* 0x000000aa2c2c7220 */ /* 0x080fe20000410000 */
[-C--:B------:R-:W-:Y:S01]  /*7dc0*/  FMUL.FTZ R45, R45, R170.reuse ;  /* 0x000000aa2d2d7220 */ /* 0x080fe20000410000 */
[----:B------:R-:W-:Y:S01]  /*7dd0*/  FMUL.FTZ R48, R48, R170 ;  /* 0x000000aa30307220 */ /* 0x000fe20000410000 */
[----:B0-----:R-:W-:Y:S01]  /*7de0*/  FMNMX.FTZ R168, R179, R178, !PT ;  /* 0x000000b2b3a87209 */ /* 0x001fe20007810000 */
[--C-:B------:R-:W-:Y:S01]  /*7df0*/  FFMA.FTZ R178, R163, UR10, -R181.reuse ;  /* 0x0000000aa3b27c23 */ /* 0x100fe200080108b5 */
[----:B------:R-:W-:Y:S01]  /*7e00*/  FFMA.FTZ R181, R22, UR10, -R181 ;  /* 0x0000000a16b57c23 */ /* 0x000fe200080108b5 */
[-C--:B------:R-:W-:Y:S01]  /*7e10*/  FMUL.FTZ R49, R49, R170.reuse ;  /* 0x000000aa31317220 */ /* 0x080fe20000410000 */
[----:B------:R-:W0:Y:S01]  /*7e20*/  MUFU.EX2 R171, R171 ;  /* 0x000000ab00ab7308 */ /* 0x000e220000000800 */
[----:B------:R-:W5:Y:S01]  /*7e30*/  SHFL.BFLY PT, R179, R168, 0x1, 0x1f ;  /* 0x0c201f00a8b37f89 */ /* 0x000f6200000e0000 */
[-C--:B------:R-:W-:Y:S01]  /*7e40*/  FMUL.FTZ R52, R52, R170.reuse ;  /* 0x000000aa34347220 */ /* 0x080fe20000410000 */
        /* <DEDUP_REMOVED lines=21> */
[----:B------:R4:W-:Y:S01]  /*7fa0*/  MUFU.EX2 R163, R153 ;  /* 0x0000009900a37308 */ /* 0x0009e20000000800 */
[----:B-----5:R-:W-:Y:S01]  /*7fb0*/  FMNMX.FTZ R168, R168, R179, !PT ;  /* 0x000000b3a8a87209 */ /* 0x020fe20007810000 */
[-C--:B------:R-:W-:Y:S01]  /*7fc0*/  FMUL.FTZ R92, R92, R170.reuse ;  /* 0x000000aa5c5c7220 */ /* 0x080fe20000410000 */
[-C--:B------:R-:W-:Y:S01]  /*7fd0*/  FMUL.FTZ R93, R93, R170.reuse ;  /* 0x000000aa5d5d7220 */ /* 0x080fe20000410000 */
[-C--:B------:R-:W-:Y:S01]  /*7fe0*/  FMUL.FTZ R96, R96, R170.reuse ;  /* 0x000000aa60607220 */ /* 0x080fe20000410000 */
[C---:B------:R-:W-:Y:S01]  /*7ff0*/  FSETP.NEU.FTZ.AND P1, PT, R168.reuse, -INF , PT ;  /* 0xff800000a800780b */ /* 0x040fe20003f3d000 */
[----:B------:R-:W-:Y:S01]  /*8000*/  FMUL.FTZ R5, R168, UR10 ;  /* 0x0000000aa8057c20 */ /* 0x000fe20008410000 */
[----:B------:R-:W-:Y:S01]  /*8010*/  FMUL.FTZ R97, R97, R170 ;  /* 0x000000aa61617220 */ /* 0x000fe20000410000 */
[----:B------:R-:W5:Y:S01]  /*8020*/  MUFU.EX2 R165, R165 ;  /* 0x000000a500a57308 */ /* 0x000f620000000800 */
[----:B----4-:R-:W-:-:S02]  /*8030*/  IMAD.U32 R153, RZ, RZ, UR24 ;  /* 0x00000018ff997e24 */ /* 0x010fc4000f8e00ff */
[-C--:B------:R-:W-:Y:S01]  /*8040*/  FMUL.FTZ R100, R100, R170.reuse ;  /* 0x000000aa64647220 */ /* 0x080fe20000410000 */
[----:B------:R-:W-:Y:S01]  /*8050*/  FSEL R182, R5, RZ, P1 ;  /* 0x000000ff05b67208 */ /* 0x000fe20000800000 */
[-C--:B------:R-:W-:Y:S01]  /*8060*/  FMUL.FTZ R101, R101, R170.reuse ;  /* 0x000000aa65657220 */ /* 0x080fe20000410000 */
[----:B------:R-:W-:Y:S01]  /*8070*/  FSEL R5, R168, RZ, P1 ;  /* 0x000000ffa8057208 */ /* 0x000fe20000800000 */
[-C--:B------:R-:W-:Y:S01]  /*8080*/  FMUL.FTZ R104, R104, R170.reuse ;  /* 0x000000aa68687220 */ /* 0x080fe20000410000 */
[----:B------:R-:W-:Y:S01]  /*8090*/  FMUL.FTZ R105, R105, R170 ;  /* 0x000000aa69697220 */ /* 0x000fe20000410000 */
[----:B------:R-:W-:Y:S01]  /*80a0*/  FFMA.FTZ R22, R15, UR10, -R182 ;  /* 0x0000000a0f167c23 */ /* 0x000fe200080108b6 */
[----:B------:R-:W-:Y:S01]  /*80b0*/  FADD.FTZ R15, R167, R8 ;  /* 0x00000008a70f7221 */ /* 0x000fe20000010000 */
[----:B------:R-:W-:Y:S01]  /*80c0*/  FADD.FTZ R5, -R5, R6 ;  /* 0x0000000605057221 */ /* 0x000fe20000010100 */
[----:B------:R-:W4:Y:S01]  /*80d0*/  MUFU.EX2 R178, R178 ;  /* 0x000000b200b27308 */ /* 0x000f220000000800 */
[----:B------:R-:W-:Y:S01]  /*80e0*/  @!P0 LEA R8, R153, R2, 0x6 ;  /* 0x0000000299088211 */ /* 0x000fe200078e30ff */
[----:B--2---:R-:W-:Y:S01]  /*80f0*/  FADD.FTZ R15, R172, R15 ;  /* 0x0000000fac0f7221 */ /* 0x004fe20000010000 */
[----:B------:R-:W-:Y:S01]  /*8100*/  FMUL.FTZ R5, R5, UR10 ;  /* 0x0000000a05057c20 */ /* 0x000fe20008410000 */
[--C-:B------:R-:W-:Y:S01]  /*8110*/  FFMA.FTZ R153, R16, UR10, -R182.reuse ;  /* 0x0000000a10997c23 */ /* 0x100fe200080108b6 */
[--C-:B------:R-:W-:Y:S01]  /*8120*/  FFMA.FTZ R17, R17, UR10, -R182.reuse ;  /* 0x0000000a11117c23 */ /* 0x100fe200080108b6 */
[----:B---3--:R-:W-:Y:S01]  /*8130*/  FADD.FTZ R6, R166, R15 ;  /* 0x0000000fa6067221 */ /* 0x008fe20000010000 */
[--C-:B------:R-:W-:Y:S01]  /*8140*/  FFMA.FTZ R18, R18, UR10, -R182.reuse ;  /* 0x0000000a12127c23 */ /* 0x100fe200080108b6 */
[----:B------:R-:W-:Y:S01]  /*8150*/  MUFU.EX2 R22, R22 ;  /* 0x0000001600167308 */ /* 0x000fe20000000800 */
[----:B------:R-:W-:Y:S01]  /*8160*/  FFMA.FTZ R19, R19, UR10, -R182 ;  /* 0x0000000a13137c23 */ /* 0x000fe200080108b6 */
[----:B0-----:R-:W-:Y:S01]  /*8170*/  FADD.FTZ R15, R171, R6 ;  /* 0x00000006ab0f7221 */ /* 0x001fe20000010000 */
[--C-:B------:R-:W-:Y:S01]  /*8180*/  FFMA.FTZ R20, R20, UR10, -R182.reuse ;  /* 0x0000000a14147c23 */ /* 0x100fe200080108b6 */
[--C-:B------:R-:W-:Y:S01]  /*8190*/  FFMA.FTZ R183, R161, UR10, -R182.reuse ;  /* 0x0000000aa1b77c23 */ /* 0x100fe200080108b6 */
[--C-:B------:R-:W-:Y:S01]  /*81a0*/  FFMA.FTZ R23, R23, UR10, -R182.reuse ;  /* 0x0000000a17177c23 */ /* 0x100fe200080108b6 */
[----:B-1----:R-:W-:Y:S01]  /*81b0*/  FADD.FTZ R16, R176, R15 ;  /* 0x0000000fb0107221 */ /* 0x002fe20000010000 */
[----:B------:R-:W-:Y:S01]  /*81c0*/  FFMA.FTZ R15, R156, UR10, -R182 ;  /* 0x0000000a9c0f7c23 */ /* 0x000fe200080108b6 */
[----:B------:R-:W0:Y:S01]  /*81d0*/  MUFU.EX2 R5, R5 ;  /* 0x0000000500057308 */ /* 0x000e220000000800 */
[----:B------:R-:W-:Y:S01]  /*81e0*/  F2FP.BF16.F32.PACK_AB R156, R172, R167 ;  /* 0x000000a7ac9c723e */ /* 0x000fe200000010ff */
[----:B------:R-:W-:Y:S01]  /*81f0*/  FADD.FTZ R16, R169, R16 ;  /* 0x00000010a9107221 */ /* 0x000fe20000010000 */
[--C-:B------:R-:W-:Y:S01]  /*8200*/  FFMA.FTZ R6, R152, UR10, -R182.reuse ;  /* 0x0000000a98067c23 */ /* 0x100fe200080108b6 */
[----:B------:R-:W-:Y:S01]  /*8210*/  @!P0 LEA R8, R8, UR37, 0x2 ;  /* 0x0000002508088c11 */ /* 0x000fe2000f8e10ff */
[----:B------:R-:W-:Y:S01]  /*8220*/  FFMA.FTZ R155, R155, UR10, -R182 ;  /* 0x0000000a9b9b7c23 */ /* 0x000fe200080108b6 */
[----:B-----5:R-:W-:Y:S01]  /*8230*/  FADD.FTZ R185, R165, R16 ;  /* 0x00000010a5b97221 */ /* 0x020fe20000010000 */
[----:B------:R-:W-:Y:S01]  /*8240*/  F2FP.BF16.F32.PACK_AB R152, R174, R177 ;  /* 0x000000b1ae98723e */ /* 0x000fe200000010ff */
[----:B------:R-:W1:Y:S01]  /*8250*/  MUFU.EX2 R153, R153 ;  /* 0x0000009900997308 */ /* 0x000e620000000800 */
[----:B------:R-:W-:Y:S01]  /*8260*/  @!P0 STS [R8+0x28800], R170 ;  /* 0x028800aa08008388 */ /* 0x000fe20000000800 */
[----:B----4-:R-:W-:Y:S01]  /*8270*/  FADD.FTZ R16, R178, R185 ;  /* 0x000000b9b2107221 */ /* 0x010fe20000010000 */
[--C-:B------:R-:W-:Y:S01]  /*8280*/  FFMA.FTZ R157, R157, UR10, -R182.reuse ;  /* 0x0000000a9d9d7c23 */ /* 0x100fe200080108b6 */
[--C-:B------:R-:W-:Y:S01]  /*8290*/  FFMA.FTZ R159, R159, UR10, -R182.reuse ;  /* 0x0000000a9f9f7c23 */ /* 0x100fe200080108b6 */
[----:B------:R-:W-:Y:S01]  /*82a0*/  FFMA.FTZ R173, R173, UR10, -R182 ;  /* 0x0000000aadad7c23 */ /* 0x000fe200080108b6 */
[----:B------:R-:W-:Y:S01]  /*82b0*/  FADD.FTZ R161, R163, R16 ;  /* 0x00000010a3a17221 */ /* 0x000fe20000010000 */
[-C--:B------:R-:W-:Y:S01]  /*82c0*/  FMUL.FTZ R108, R108, R170.reuse ;  /* 0x000000aa6c6c7220 */ /* 0x080fe20000410000 */
[----:B------:R-:W2:Y:S01]  /*82d0*/  MUFU.EX2 R164, R164 ;  /* 0x000000a400a47308 */ /* 0x000ea20000000800 */
[----:B0-----:R-:W-:Y:S01]  /*82e0*/  FFMA.FTZ R172, R5, R7, R22 ;  /* 0x0000000705ac7223 */ /* 0x001fe20000010016 */
[----:B------:R0:W-:Y:S01]  /*82f0*/  @!P0 STS [R8+0x28820], R5 ;  /* 0x0288200508008388 */ /* 0x0001e20000000800 */
[-C--:B------:R-:W-:Y:S01]  /*8300*/  FMUL.FTZ R109, R109, R170.reuse ;  /* 0x000000aa6d6d7220 */ /* 0x080fe20000410000 */
[-C--:B------:R-:W-:Y:S01]  /*8310*/  FMUL.FTZ R112, R112, R170.reuse ;  /* 0x000000aa70707220 */ /* 0x080fe20000410000 */
[-C--:B------:R-:W-:Y:S01]  /*8320*/  FMUL.FTZ R113, R113, R170.reuse ;  /* 0x000000aa71717220 */ /* 0x080fe20000410000 */
[-C--:B------:R-:W-:Y:S01]  /*8330*/  FMUL.FTZ R116, R116, R170.reuse ;  /* 0x000000aa74747220 */ /* 0x080fe20000410000 */
[----:B------:R-:W-:Y:S01]  /*8340*/  FMUL.FTZ R117, R117, R170 ;  /* 0x000000aa75757220 */ /* 0x000fe20000410000 */
[----:B------:R-:W3:Y:S01]  /*8350*/  MUFU.EX2 R17, R17 ;  /* 0x0000001100117308 */ /* 0x000ee20000000800 */
[C---:B-1----:R-:W-:Y:S01]  /*8360*/  FADD.FTZ R172, R153.reuse, R172 ;  /* 0x000000ac99ac7221 */ /* 0x042fe20000010000 */
[----:B------:R-:W-:Y:S01]  /*8370*/  F2FP.BF16.F32.PACK_AB R153, R153, R22 ;  /* 0x000000169999723e */ /* 0x000fe200000010ff */
[-C--:B------:R-:W-:Y:S01]  /*8380*/  FMUL.FTZ R120, R120, R170.reuse ;  /* 0x000000aa78787220 */ /* 0x080fe20000410000 */
[-C--:B------:R-:W-:Y:S01]  /*8390*/  FMUL.FTZ R121, R121, R170.reuse ;  /* 0x000000aa79797220 */ /* 0x080fe20000410000 */
[-C--:B------:R-:W-:Y:S01]  /*83a0*/  FMUL.FTZ R124, R124, R170.reuse ;  /* 0x000000aa7c7c7220 */ /* 0x080fe20000410000 */
[-C--:B------:R-:W-:Y:S01]  /*83b0*/  FMUL.FTZ R125, R125, R170.reuse ;  /* 0x000000aa7d7d7220 */ /* 0x080fe20000410000 */
[-C--:B------:R-:W-:Y:S01]  /*83c0*/  FMUL.FTZ R128, R128, R170.reuse ;  /* 0x000000aa80807220 */ /* 0x080fe20000410000 */
[----:B------:R1:W4:Y:S01]  /*83d0*/  MUFU.EX2 R179, R154 ;  /* 0x0000009a00b37308 */ /* 0x0003220000000800 */
[C---:B--2---:R-:W-:Y:S01]  /*83e0*/  FADD.FTZ R16, R164.reuse, R161 ;  /* 0x000000a1a4107221 */ /* 0x044fe20000010000 */
[----:B------:R-:W-:Y:S01]  /*83f0*/  F2FP.BF16.F32.PACK_AB R164, R164, R163 ;  /* 0x000000a3a4a4723e */ /* 0x000fe200000010ff */
[-C--:B------:R-:W-:Y:S01]  /*8400*/  FMUL.FTZ R129, R129, R170.reuse ;  /* 0x000000aa81817220 */ /* 0x080fe20000410000 */
[-C--:B------:R-:W-:Y:S01]  /*8410*/  FMUL.FTZ R132, R132, R170.reuse ;  /* 0x000000aa84847220 */ /* 0x080fe20000410000 */
[-C--:B------:R-:W-:Y:S01]  /*8420*/  FMUL.FTZ R133, R133, R170.reuse ;  /* 0x000000aa85857220 */ /* 0x080fe20000410000 */
[-C--:B------:R-:W-:Y:S01]  /*8430*/  FMUL.FTZ R136, R136, R170.reuse ;  /* 0x000000aa88887220 */ /* 0x080fe20000410000 */
[----:B------:R-:W-:Y:S01]  /*8440*/  FMUL.FTZ R137, R137, R170 ;  /* 0x000000aa89897220 */ /* 0x000fe20000410000 */
[----:B------:R-:W2:Y:S01]  /*8450*/  MUFU.EX2 R18, R18 ;  /* 0x0000001200127308 */ /* 0x000ea20000000800 */
[----:B---3--:R-:W-:Y:S01]  /*8460*/  FADD.FTZ R7, R17, R172 ;  /* 0x000000ac11077221 */ /* 0x008fe20000010000 */
[----:B-1----:R-:W-:Y:S01]  /*8470*/  F2FP.BF16.F32.PACK_AB R154, R175, R160 ;  /* 0x000000a0af9a723e */ /* 0x002fe200000010ff */
[----:B------:R-:W-:Y:S01]  /*8480*/  FMUL.FTZ R140, R140, R170 ;  /* 0x000000aa8c8c7220 */ /* 0x000fe20000410000 */
[----:B------:R-:W-:Y:S01]  /*8490*/  F2FP.BF16.F32.PACK_AB R160, R169, R176 ;  /* 0x000000b0a9a0723e */ /* 0x000fe200000010ff */
[-C--:B------:R-:W-:Y:S01]  /*84a0*/  FMUL.FTZ R141, R141, R170.reuse ;  /* 0x000000aa8d8d7220 */ /* 0x080fe20000410000 */
[-C--:B------:R-:W-:Y:S01]  /*84b0*/  FMUL.FTZ R144, R144, R170.reuse ;  /* 0x000000aa90907220 */ /* 0x080fe20000410000 */
[-C--:B------:R-:W-:Y:S01]  /*84c0*/  FMUL.FTZ R145, R145, R170.reuse ;  /* 0x000000aa91917220 */ /* 0x080fe20000410000 */
[----:B------:R1:W0:Y:S01]  /*84d0*/  MUFU.EX2 R180, R181 ;  /* 0x000000b500b47308 */ /* 0x0002220000000800 */
[----:B----4-:R-:W-:Y:S01]  /*84e0*/  FADD.FTZ R161, R179, R16 ;  /* 0x00000010b3a17221 */ /* 0x010fe20000010000 */
[-C--:B------:R-:W-:Y:S01]  /*84f0*/  FMUL.FTZ R148, R148, R170.reuse ;  /* 0x000000aa94947220 */ /* 0x080fe20000410000 */
[----:B------:R-:W-:Y:S01]  /*8500*/  FMUL.FTZ R149, R149, R170 ;  /* 0x000000aa95957220 */ /* 0x000fe20000410000 */
[-C--:B------:R-:W-:Y:S01]  /*8510*/  FMUL.FTZ R26, R26, R5.reuse ;  /* 0x000000051a1a7220 */ /* 0x080fe20000410000 */
[-C--:B------:R-:W-:Y:S01]  /*8520*/  FMUL.FTZ R27, R27, R5.reuse ;  /* 0x000000051b1b7220 */ /* 0x080fe20000410000 */
[-C--:B------:R-:W-:Y:S01]  /*8530*/  FMUL.FTZ R30, R30, R5.reuse ;  /* 0x000000051e1e7220 */ /* 0x080fe20000410000 */
[----:B------:R-:W-:Y:S01]  /*8540*/  FMUL.FTZ R31, R31, R5 ;  /* 0x000000051f1f7220 */ /* 0x000fe20000410000 */
[----:B------:R-:W3:Y:S01]  /*8550*/  MUFU.EX2 R19, R19 ;  /* 0x0000001300137308 */ /* 0x000ee20000000800 */
[----:B--2---:R-:W-:Y:S01]  /*8560*/  FADD.FTZ R174, R18, R7 ;  /* 0x0000000712ae7221 */ /* 0x004fe20000010000 */
[--C-:B-1----:R-:W-:Y:S01]  /*8570*/  FFMA.FTZ R181, R158, UR10, -R182.reuse ;  /* 0x0000000a9eb57c23 */ /* 0x102fe200080108b6 */
[----:B------:R-:W-:Y:S01]  /*8580*/  FFMA.FTZ R182, R162, UR10, -R182 ;  /* 0x0000000aa2b67c23 */ /* 0x000fe200080108b6 */
[----:B------:R-:W-:Y:S01]  /*8590*/  F2FP.BF16.F32.PACK_AB R162, R178, R165 ;  /* 0x000000a5b2a2723e */ /* 0x000fe200000010ff */
[-C--:B------:R-:W-:Y:S01]  /*85a0*/  FMUL.FTZ R34, R34, R5.reuse ;  /* 0x0000000522227220 */ /* 0x080fe20000410000 */
[----:B------:R-:W-:Y:S01]  /*85b0*/  F2FP.BF16.F32.PACK_AB R158, R171, R166 ;  /* 0x000000a6ab9e723e */ /* 0x000fe200000010ff */
[----:B------:R-:W-:Y:S01]  /*85c0*/  FMUL.FTZ R35, R35, R5 ;  /* 0x0000000523237220 */ /* 0x000fe20000410000 */
[----:B------:R-:W1:Y:S01]  /*85d0*/  MUFU.EX2 R20, R20 ;  /* 0x0000001400147308 */ /* 0x000e620000000800 */
[C---:B0-----:R-:W-:Y:S01]  /*85e0*/  FADD.FTZ R8, R180.reuse, R161 ;  /* 0x000000a1b4087221 */ /* 0x041fe20000010000 */
[----:B------:R-:W-:Y:S01]  /*85f0*/  F2FP.BF16.F32.PACK_AB R166, R180, R179 ;  /* 0x000000b3b4a6723e */ /* 0x000fe200000010ff */
[-C--:B------:R-:W-:Y:S01]  /*8600*/  FMUL.FTZ R38, R38, R5.reuse ;  /* 0x0000000526267220 */ /* 0x080fe20000410000 */
[-C--:B------:R-:W-:Y:S01]  /*8610*/  FMUL.FTZ R39, R39, R5.reuse ;  /* 0x0000000527277220 */ /* 0x080fe20000410000 */
[-C--:B------:R-:W-:Y:S01]  /*8620*/  FMUL.FTZ R42, R42, R5.reuse ;  /* 0x000000052a2a7220 */ /* 0x080fe20000410000 */
[-C--:B------:R-:W-:Y:S01]  /*8630*/  FMUL.FTZ R43, R43, R5.reuse ;  /* 0x000000052b2b7220 */ /* 0x080fe20000410000 */
[-C--:B------:R-:W-:Y:S01]  /*8640*/  FMUL.FTZ R46, R46, R5.reuse ;  /* 0x000000052e2e7220 */ /* 0x080fe20000410000 */
[----:B------:R-:W0:Y:S01]  /*8650*/  MUFU.EX2 R23, R23 ;  /* 0x0000001700177308 */ /* 0x000e220000000800 */
[----:B---3--:R-:W-:Y:S01]  /*8660*/  FADD.FTZ R7, R19, R174 ;  /* 0x000000ae13077221 */ /* 0x008fe20000010000 */
        /* <DEDUP_REMOVED lines=14> */
[----:B------:R1:W3:Y:S01]  /*8750*/  MUFU.EX2 R161, R155 ;  /* 0x0000009b00a17308 */ /* 0x0002e20000000800 */
[----:B0-----:R-:W-:Y:S01]  /*8760*/  FADD.FTZ R7, R23, R174 ;  /* 0x000000ae17077221 */ /* 0x001fe20000010000 */
[-C--:B------:R-:W-:Y:S01]  /*8770*/  FMUL.FTZ R71, R71, R5.reuse ;  /* 0x0000000547477220 */ /* 0x080fe20000410000 */
[-C--:B------:R-:W-:Y:S01]  /*8780*/  FMUL.FTZ R74, R74, R5.reuse ;  /* 0x000000054a4a7220 */ /* 0x080fe20000410000 */
[-C--:B------:R-:W-:Y:S01]  /*8790*/  FMUL.FTZ R75, R75, R5.reuse ;  /* 0x000000054b4b7220 */ /* 0x080fe20000410000 */
[-C--:B------:R-:W-:Y:S01]  /*87a0*/  FMUL.FTZ R78, R78, R5.reuse ;  /* 0x000000054e4e7220 */ /* 0x080fe20000410000 */
[-C--:B------:R-:W-:Y:S01]  /*87b0*/  FMUL.FTZ R79, R79, R5.reuse ;  /* 0x000000054f4f7220 */ /* 0x080fe20000410000 */
[----:B------:R-:W-:Y:S01]  /*87c0*/  FMUL.FTZ R82, R82, R5 ;  /* 0x0000000552527220 */ /* 0x000fe20000410000 */
[----:B------:R-:W0:Y:S01]  /*87d0*/  MUFU.EX2 R16, R15 ;  /* 0x0000000f00107308 */ /* 0x000e220000000800 */
[----:B--2---:R-:W-:Y:S01]  /*87e0*/  FADD.FTZ R176, R6, R7 ;  /* 0x0000000706b07221 */ /* 0x004fe20000010000 */
[----:B-1----:R-:W-:Y:S01]  /*87f0*/  F2FP.BF16.F32.PACK_AB R155, R18, R17 ;  /* 0x00000011129b723e */ /* 0x002fe200000010ff */
[----:B------:R-:W-:Y:S01]  /*8800*/  BAR.SYNC.DEFER_BLOCKING 0xf, 0x100 ;  /* 0x03c4000000007b1d */ /* 0x000fe20000010000 */
[-C--:B------:R-:W-:Y:S01]  /*8810*/  FMUL.FTZ R83, R83, R5.reuse ;  /* 0x0000000553537220 */ /* 0x080fe20000410000 */
[-C--:B------:R-:W-:Y:S01]  /*8820*/  FMUL.FTZ R86, R86, R5.reuse ;  /* 0x0000000556567220 */ /* 0x080fe20000410000 */
[-C--:B------:R-:W-:Y:S01]  /*8830*/  FMUL.FTZ R87, R87, R5.reuse ;  /* 0x0000000557577220 */ /* 0x080fe20000410000 */
[-C--:B------:R-:W-:Y:S01]  /*8840*/  FMUL.FTZ R90, R90, R5.reuse ;  /* 0x000000055a5a7220 */ /* 0x080fe20000410000 */
[-C--:B------:R-:W-:Y:S01]  /*8850*/  FMUL.FTZ R91, R91, R5.reuse ;  /* 0x000000055b5b7220 */ /* 0x080fe20000410000 */
[----:B------:R1:W2:Y:S01]  /*8860*/  MUFU.EX2 R163, R157 ;  /* 0x0000009d00a37308 */ /* 0x0002a20000000800 */
        /* <DEDUP_REMOVED lines=8> */
[----:B0-----:R-:W-:Y:S01]  /*88f0*/  FADD.FTZ R176, R16, R7 ;  /* 0x0000000710b07221 */ /* 0x001fe20000010000 */
[----:B-1----:R-:W-:Y:S01]  /*8900*/  F2FP.BF16.F32.PACK_AB R157, R20, R19 ;  /* 0x00000013149d723e */ /* 0x002fe200000010ff */
[----:B------:R-:W-:Y:S01]  /*8910*/  FMUL.FTZ R106, R106, R5 ;  /* 0x000000056a6a7220 */ /* 0x000fe20000410000 */
[----:B------:R-:W-:Y:S01]  /*8920*/  F2FP.BF16.F32.PACK_AB R161, R16, R161 ;  /* 0x000000a110a1723e */ /* 0x000fe200000010ff */
[-C--:B------:R-:W-:Y:S01]  /*8930*/  FMUL.FTZ R107, R107, R5.reuse ;  /* 0x000000056b6b7220 */ /* 0x080fe20000410000 */
[-C--:B------:R-:W-:Y:S01]  /*8940*/  FMUL.FTZ R110, R110, R5.reuse ;  /* 0x000000056e6e7220 */ /* 0x080fe20000410000 */
[-C--:B------:R-:W-:Y:S01]  /*8950*/  FMUL.FTZ R111, R111, R5.reuse ;  /* 0x000000056f6f7220 */ /* 0x080fe20000410000 */
[----:B------:R0:W1:Y:S01]  /*8960*/  MUFU.EX2 R165, R159 ;  /* 0x0000009f00a57308 */ /* 0x0000620000000800 */
[----:B--2---:R-:W-:Y:S01]  /*8970*/  FADD.FTZ R7, R163, R176 ;  /* 0x000000b0a3077221 */ /* 0x004fe20000010000 */
[----:B------:R2:W-:Y:S01]  /*8980*/  STSM.16.M88.4 [R12+0x26800], R152 ;  /* 0x026800980c007844 */ /* 0x0005e20000000200 */
[-C--:B------:R-:W-:Y:S01]  /*8990*/  FMUL.FTZ R114, R114, R5.reuse ;  /* 0x0000000572727220 */ /* 0x080fe20000410000 */
[-C--:B------:R-:W-:Y:S01]  /*89a0*/  FMUL.FTZ R115, R115, R5.reuse ;  /* 0x0000000573737220 */ /* 0x080fe20000410000 */
[-C--:B------:R-:W-:Y:S01]  /*89b0*/  FMUL.FTZ R118, R118, R5.reuse ;  /* 0x0000000576767220 */ /* 0x080fe20000410000 */
[-C--:B------:R-:W-:Y:S01]  /*89c0*/  FMUL.FTZ R119, R119, R5.reuse ;  /* 0x0000000577777220 */ /* 0x080fe20000410000 */
[----:B------:R-:W-:Y:S01]  /*89d0*/  FMUL.FTZ R122, R122, R5 ;  /* 0x000000057a7a7220 */ /* 0x000fe20000410000 */
[----:B------:R-:W4:Y:S01]  /*89e0*/  MUFU.EX2 R174, R173 ;  /* 0x000000ad00ae7308 */ /* 0x000f220000000800 */
[----:B---3--:R-:W-:Y:S01]  /*89f0*/  FADD.FTZ R176, R172, R7 ;  /* 0x00000007acb07221 */ /* 0x008fe20000010000 */
[----:B0-----:R-:W-:Y:S01]  /*8a00*/  F2FP.BF16.F32.PACK_AB R159, R6, R23 ;  /* 0x00000017069f723e */ /* 0x001fe200000010ff */
[----:B------:R-:W-:Y:S01]  /*8a10*/  FMUL.FTZ R123, R123, R5 ;  /* 0x000000057b7b7220 */ /* 0x000fe20000410000 */
[----:B------:R-:W-:Y:S01]  /*8a20*/  F2FP.BF16.F32.PACK_AB R163, R172, R163 ;  /* 0x000000a3aca3723e */ /* 0x000fe200000010ff */
[-C--:B------:R-:W-:Y:S01]  /*8a30*/  FMUL.FTZ R126, R126, R5.reuse ;  /* 0x000000057e7e7220 */ /* 0x080fe20000410000 */
[-C--:B------:R-:W-:Y:S01]  /*8a40*/  FMUL.FTZ R127, R127, R5.reuse ;  /* 0x000000057f7f7220 */ /* 0x080fe20000410000 */
[----:B------:R2:W-:Y:S01]  /*8a50*/  STSM.16.M88.4 [R10], R156 ;  /* 0x0000009c0a007844 */ /* 0x0005e20000000200 */
[----:B------:R-:W0:Y:S01]  /*8a60*/  MUFU.EX2 R167, R183 ;  /* 0x000000b700a77308 */ /* 0x000e220000000800 */
[----:B-1----:R-:W-:Y:S01]  /*8a70*/  FADD.FTZ R7, R165, R176 ;  /* 0x000000b0a5077221 */ /* 0x002fe20000010000 */
[-C--:B------:R-:W-:Y:S01]  /*8a80*/  FMUL.FTZ R130, R130, R5.reuse ;  /* 0x0000000582827220 */ /* 0x080fe20000410000 */
[----:B------:R2:W-:Y:S01]  /*8a90*/  STSM.16.M88.4 [R11], R160 ;  /* 0x000000a00b007844 */ /* 0x0005e20000000200 */
[-C--:B------:R-:W-:Y:S01]  /*8aa0*/  FMUL.FTZ R131, R131, R5.reuse ;  /* 0x0000000583837220 */ /* 0x080fe20000410000 */
[-C--:B------:R-:W-:Y:S01]  /*8ab0*/  FMUL.FTZ R134, R134, R5.reuse ;  /* 0x0000000586867220 */ /* 0x080fe20000410000 */
[-C--:B------:R-:W-:Y:S01]  /*8ac0*/  FMUL.FTZ R135, R135, R5.reuse ;  /* 0x0000000587877220 */ /* 0x080fe20000410000 */
[----:B------:R-:W-:Y:S01]  /*8ad0*/  FMUL.FTZ R138, R138, R5 ;  /* 0x000000058a8a7220 */ /* 0x000fe20000410000 */
[----:B------:R-:W1:Y:S01]  /*8ae0*/  MUFU.EX2 R182, R182 ;  /* 0x000000b600b67308 */ /* 0x000e620000000800 */
[C---:B----4-:R-:W-:Y:S01]  /*8af0*/  FADD.FTZ R22, R174.reuse, R7 ;  /* 0x00000007ae167221 */ /* 0x050fe20000010000 */
[----:B------:R-:W-:Y:S01]  /*8b00*/  F2FP.BF16.F32.PACK_AB R165, R174, R165 ;  /* 0x000000a5aea5723e */ /* 0x000fe200000010ff */
[-C--:B------:R-:W-:Y:S01]  /*8b10*/  FMUL.FTZ R139, R139, R5.reuse ;  /* 0x000000058b8b7220 */ /* 0x080fe20000410000 */
[-C--:B------:R-:W-:Y:S01]  /*8b20*/  FMUL.FTZ R142, R142, R5.reuse ;  /* 0x000000058e8e7220 */ /* 0x080fe20000410000 */
[-C--:B------:R-:W-:Y:S01]  /*8b30*/  FMUL.FTZ R143, R143, R5.reuse ;  /* 0x000000058f8f7220 */ /* 0x080fe20000410000 */
[-C--:B------:R-:W-:Y:S01]  /*8b40*/  FMUL.FTZ R146, R146, R5.reuse ;  /* 0x0000000592927220 */ /* 0x080fe20000410000 */
[-C--:B------:R-:W-:Y:S01]  /*8b50*/  FMUL.FTZ R147, R147, R5.reuse ;  /* 0x0000000593937220 */ /* 0x080fe20000410000 */
[-C--:B------:R-:W-:Y:S01]  /*8b60*/  FMUL.FTZ R150, R150, R5.reuse ;  /* 0x0000000596967220 */ /* 0x080fe20000410000 */
[----:B0-----:R-:W-:Y:S01]  /*8b70*/  FADD.FTZ R7, R167, R22 ;  /* 0x00000016a7077221 */ /* 0x001fe20000010000 */
[----:B------:R-:W-:Y:S01]  /*8b80*/  FMUL.FTZ R151, R151, R5 ;  /* 0x0000000597977220 */ /* 0x000fe20000410000 */
[----:B-1----:R-:W-:-:S02]  /*8b90*/  F2FP.BF16.F32.PACK_AB R167, R182, R167 ;  /* 0x000000a7b6a7723e */ /* 0x002fc400000010ff */
[----:B------:R-:W-:-:S03]  /*8ba0*/  FADD.FTZ R7, R182, R7 ;  /* 0x00000007b6077221 */ /* 0x000fc60000010000 */
[----:B------:R2:W-:Y:S01]  /*8bb0*/  STSM.16.M88.4 [R9], R164 ;  /* 0x000000a409007844 */ /* 0x0005e20000000200 */
[----:B------:R-:W-:Y:S05]  /*8bc0*/  @!P5 BRA `(.L_x_4798) ;  /* 0x000000000004d947 */ /* 0x000fea0003800000 */
[----:B------:R-:W-:Y:S01]  /*8bd0*/  BPT.TRAP 0x1 ;  /* 0x000000040000795c */ /* 0x000fe20000300000 */
.L_x_4798:
[----:B------:R0:W1:Y:S01]  /*8be0*/  SYNCS.PHASECHK.TRANS64.TRYWAIT P0, [UR32+0x28c50], R13 ;  /* 0x028c500dff0075a7 */ /* 0x0000620008000160 */
[----:B------:R-:W-:Y:S05]  /*8bf0*/  @!P5 BRA `(.L_x_4799) ;  /* 0x000000000004d947 */ /* 0x000fea0003800000 */
[----:B------:R-:W-:Y:S01]  /*8c00*/  BPT.TRAP 0x1 ;  /* 0x000000040000795c */ /* 0x000fe20000300000 */
.L_x_4799:
[----:B-1----:R-:W-:Y:S05]  /*8c10*/  @P0 BRA `(.L_x_4800) ;  /* 0x0000000000080947 */ /* 0x002fea0003800000 */
[----:B------:R-:W1:Y:S02]  /*8c20*/  SYNCS.PHASECHK.TRANS64.TRYWAIT P0, [UR32+0x28c50], R13 ;  /* 0x028c500dff0075a7 */ /* 0x000e640008000160 */
[----:B-1----:R-:W-:Y:S05]  /*8c30*/  @!P0 BRA `(.L_x_4801) ;  /* 0x000000c800408947 */ /* 0x002fea0003800000 */
.L_x_4800:
[----:B------:R-:W-:Y:S01]  /*8c40*/  ULEA UR19, UR4, UR36, 0xc ;  /* 0x0000002404137291 */ /* 0x000fe2000f8e603f */
[----:B------:R-:W-:Y:S01]  /*8c50*/  WARPGROUP.ARRIVE ;  /* 0x00000000000079c5 */ /* 0x000fe20000000000 */
[----:B------:R-:W-:Y:S01]  /*8c60*/  UMOV UR15, 0x40000040 ;  /* 0x40000040000f7882 */ /* 0x000fe20000000000 */
[----:B------:R-:W-:Y:S01]  /*8c70*/  UISETP.GT.AND UP2, UPT, UR42, UR25, UPT ;  /* 0x000000192a00728c */ /* 0x000fe2000bf44270 */
[----:B-1----:R-:W-:Y:S01]  /*8c80*/  @!P6 VIADD R14, R14, 0x28c60 ;  /* 0x00028c600e0ee836 */ /* 0x002fe20000000000 */
[----:B------:R-:W-:Y:S01]  /*8c90*/  UIADD3 UR42, UR42, -0x1, URZ ;  /* 0xffffffff2a2a7890 */ /* 0x000fe2000fffe03f */
[----:B------:R-:W-:Y:S01]  /*8ca0*/  IMAD.MOV.U32 R6, RZ, RZ, R168 ;  /* 0x000000ffff067224 */ /* 0x000fe200078e00a8 */
[----:B------:R-:W-:Y:S01]  /*8cb0*/  UMOV UR14, UR19 ;  /* 0x00000013000e7c82 */ /* 0x000fe20008000000 */
[----:B------:R-:W-:Y:S01]  /*8cc0*/  UMOV UR24, UR4 ;  /* 0x0000000400187c82 */ /* 0x000fe20008000000 */
[----:B------:R-:W-:Y:S01]  /*8cd0*/  HGMMA.64x256x16.F32.BF16 R24, R152, gdesc[UR12].tnspB, R24, gsb0 ;  /* 0x43e0000c98187df0 */ /* 0x000fe20008001818 */
[----:B------:R-:W-:Y:S01]  /*8ce0*/  UIADD3 UR14, UR19, 0x80, URZ ;  /* 0x00000080130e7890 */ /* 0x000fe2000fffe03f */
[----:B------:R-:W-:Y:S01]  /*8cf0*/  PLOP3.LUT P0, PT, PT, PT, UP2, 0x80, 0x0 ;  /* 0x000000000000781c */ /* 0x000fe20003f0f028 */
[----:B------:R-:W-:Y:S01]  /*8d00*/  UMOV UR15, 0x40000040 ;  /* 0x40000040000f7882 */ /* 0x000fe20000000000 */
[----:B------:R-:W-:Y:S01]  /*8d10*/  @!P6 PRMT R14, RZ, 0x654, R14 ;  /* 0x00000654ff0ee816 */ /* 0x000fe2000000000e */
[----:B------:R-:W-:Y:S01]  /*8d20*/  IMAD.MOV.U32 R5, RZ, RZ, R21 ;  /* 0x000000ffff057224 */ /* 0x000fe200078e0015 */
        /* <DEDUP_REMOVED lines=27> */
[----:B------:R-:W-:Y:S01]  /*8ee0*/  MOV R6, R168 ;  /* 0x000000a800067202 */ /* 0x000fe20000000f00 */
[----:B------:R-:W-:-:S07]  /*8ef0*/  IMAD.MOV.U32 R5, RZ, RZ, R21 ;  /* 0x000000ffff057224 */ /* 0x000fce00078e0015 */
.L_x_4785:
[----:B------:R-:W4:Y:S01]  /*8f00*/  S2UR UR19, SR_CTAID.X ;  /* 0x00000000001379c3 */ /* 0x000f220000002500 */
[----:B------:R-:W-:Y:S01]  /*8f10*/  ULDC UR14, c[0x0][0x448] ;  /* 0x00011200000e7ab9 */ /* 0x000fe20000000800 */
[----:B------:R-:W-:Y:S01]  /*8f20*/  ULDC UR22, c[0x0][0x9e4] ;  /* 0x0002790000167ab9 */ /* 0x000fe20000000800 */
[----:B------:R-:W-:Y:S02]  /*8f30*/  UISETP.NE.AND UP0, UPT, UR14, 0x1, UPT ;  /* 0x000000010e00788c */ /* 0x000fe4000bf05270 */
[----:B------:R-:W-:Y:S02]  /*8f40*/  UISETP.GE.AND UP1, UPT, UR22, 0x1, UPT ;  /* 0x000000011600788c */ /* 0x000fe4000bf26270 */
[----:B------:R-:W-:-:S04]  /*8f50*/  UIADD3 UR18, -UR18, 0x1, URZ ;  /* 0x0000000112127890 */ /* 0x000fc8000fffe13f */
[----:B------:R-:W-:Y:S01]  /*8f60*/  PLOP3.LUT P4, PT, PT, PT, UP1, 0x80, 0x0 ;  /* 0x000000000000781c */ /* 0x000fe20003f8f018 */
[----:B------:R-:W-:Y:S02]  /*8f70*/  UIMAD UR18, UR39, UR11, UR18 ;  /* 0x0000000b271272a4 */ /* 0x000fe4000f8e0212 */
[----:B------:R-:W-:Y:S01]  /*8f80*/  @UP0 ULDC UR14, c[0x0][0x44c] ;  /* 0x00011300000e0ab9 */ /* 0x000fe20000000800 */
[----:B------:R-:W-:Y:S01]  /*8f90*/  @UP0 ULDC UR11, c[0x0][0x450] ;  /* 0x00011400000b0ab9 */ /* 0x000fe20000000800 */
[----:B----4-:R-:W-:-:S04]  /*8fa0*/  ULEA UR19, UR19, 0x3f, 0x6 ;  /* 0x0000003f13137891 */ /* 0x010fc8000f8e303f */
[----:B------:R-:W-:-:S04]  /*8fb0*/  UIMAD.WIDE.U32 UR14, UR19, UR14, URZ ;  /* 0x0000000e130e72a5 */ /* 0x000fc8000f8e003f */
[----:B------:R-:W-:-:S03]  /*8fc0*/  @UP0 USHF.R.U32.HI UR19, URZ, UR11, UR15 ;  /* 0x0000000b3f130299 */ /* 0x000fc6000801160f */
[----:B------:R-:W-:Y:S01]  /*8fd0*/  ULDC UR11, c[0x0][0x9dc] ;  /* 0x00027700000b7ab9 */ /* 0x000fe20000000800 */
[----:B------:R-:W-:-:S04]  /*8fe0*/  UIADD3 UR19, UR18, UR19, URZ ;  /* 0x0000001312137290 */ /* 0x000fc8000fffe03f */
        /* <DEDUP_REMOVED lines=12> */
.L_x_4804:
[----:B------:R-:W-:-:S11]  /*90b0*/  UISETP.NE.AND UP1, UPT, UR22, 0x1, UPT ;  /* 0x000000011600788c */ /* 0x000fd6000bf25270 */
[----:B------:R-:W-:Y:S02]  /*90c0*/  @UP1 ULDC.64 UR24, c[0x0][0x9e8] ;  /* 0x00027a0000181ab9 */ /* 0x000fe40000000a00 */
[----:B------:R-:W-:-:S04]  /*90d0*/  UIMAD.WIDE.U32 UR14, UR19, UR24, URZ ;  /* 0x00000018130e72a5 */ /* 0x000fc8000f8e003f */
[----:B------:R-:W-:-:S12]  /*90e0*/  @UP1 USHF.R.U32.HI UR19, URZ, UR25, UR15 ;  /* 0x000000193f131299 */ /* 0x000fd8000801160f */
.L_x_4805:
[----:B------:R-:W-:-:S04]  /*90f0*/  UIMAD UR19, UR19, UR22, URZ ;  /* 0x00000016131372a4 */ /* 0x000fc8000f8e023f */
[----:B------:R-:W-:-:S04]  /*9100*/  UISETP.LT.AND UP1, UPT, UR11, UR19, UPT ;  /* 0x000000130b00728c */ /* 0x000fc8000bf21270 */
[----:B------:R-:W-:-:S12]  /*9110*/  USEL UR11, UR11, UR19, !UP1 ;  /* 0x000000130b0b7287 */ /* 0x000fd8000c800000 */
.L_x_4803:
[----:B------:R-:W-:-:S04]  /*9120*/  UIADD3 UR11, UR11, 0x3f, URZ ;  /* 0x0000003f0b0b7890 */ /* 0x000fc8000fffe03f */
[----:B------:R-:W-:-:S04]  /*9130*/  USHF.R.S32.HI UR14, URZ, 0x1f, UR11 ;  /* 0x0000001f3f0e7899 */ /* 0x000fc8000801140b */
[----:B------:R-:W-:-:S04]  /*9140*/  ULEA.HI UR14, UR14, UR11, URZ, 0x6 ;  /* 0x0000000b0e0e7291 */ /* 0x000fc8000f8f303f */
[----:B------:R-:W-:-:S04]  /*9150*/  USHF.R.S32.HI UR14, URZ, 0x6, UR14 ;  /* 0x000000063f0e7899 */ /* 0x000fc8000801140e */
[----:B------:R-:W-:-:S04]  /*9160*/  UISETP.LT.AND UP1, UPT, UR38, UR14, UPT ;  /* 0x0000000e2600728c */ /* 0x000fc8000bf21270 */
[----:B------:R-:W-:-:S04]  /*9170*/  USEL UR24, UR38, UR14, !UP1 ;  /* 0x0000000e26187287 */ /* 0x000fc8000c800000 */
[----:B------:R-:W-:-:S06]  /*9180*/  UISETP.GE.AND UP1, UPT, UR42, UR24, UPT ;  /* 0x000000182a00728c */ /* 0x000fcc000bf26270 */
[----:B------:R-:W-:-:S13]  /*9190*/  PLOP3.LUT P0, PT, PT, PT, UP1, 0x80, 0x0 ;  /* 0x000000000000781c */ /* 0x000fda0003f0f018 */
[----:B------:R-:W-:Y:S05]  /*91a0*/  @!P0 BRA `(.L_x_4806) ;  /* 0x0000001c00348947 */ /* 0x000fea0003800000 */
[----:B------:R-:W-:Y:S01]  /*91b0*/  IMAD.MOV.U32 R15, RZ, RZ, R6 ;  /* 0x000000ffff0f7224 */ /* 0x000fe200078e0006 */
[----:B------:R-:W-:Y:S01]  /*91c0*/  UMOV UR27, UR4 ;  /* 0x00000004001b7c82 */ /* 0x000fe20008000000 */
[----:B------:R-:W-:Y:S01]  /*91d0*/  IMAD.MOV.U32 R20, RZ, RZ, R5 ;  /* 0x000000ffff147224 */ /* 0x000fe200078e0005 */
[----:B------:R-:W-:Y:S01]  /*91e0*/  ULDC UR28, c[0x0][0x9d8] ;  /* 0x00027600001c7ab9 */ /* 0x000fe20000000800 */
[----:B------:R-:W-:-:S05]  /*91f0*/  ULDC UR26, c[0x0][0x988] ;  /* 0x00026200001a7ab9 */ /* 0x000fca0000000800 */
.L_x_4815:
[----:B------:R-:W-:Y:S01]  /*9200*/  UIADD3 UR4, UR27, 0x1, URZ ;  /* 0x000000011b047890 */ /* 0x000fe2000fffe03f */
[----:B------:R-:W-:Y:S01]  /*9210*/  MOV R5, UR42 ;  /* 0x0000002a00057c02 */ /* 0x000fe20008000f00 */
[----:B------:R-:W-:Y:S02]  /*9220*/  UIADD3 UR25, UR42, -0x1, URZ ;  /* 0xffffffff2a197890 */ /* 0x000fe4000fffe03f */
[----:B------:R-:W-:Y:S01]  /*9230*/  UISETP.NE.AND UP1, UPT, UR4, 0x2, UPT ;  /* 0x000000020400788c */ /* 0x000fe2000bf25270 */
[----:B------:R-:W-:-:S03]  /*9240*/  ISETP.GT.AND P0, PT, R5, UR24, PT ;  /* 0x0000001805007c0c */ /* 0x000fc6000bf04270 */
[----:B------:R-:W-:Y:S02]  /*9250*/  USEL UR10, URZ, 0x1, UP1 ;  /* 0x000000013f0a7887 */ /* 0x000fe40008800000 */
[----:B------:R-:W-:Y:S02]  /*9260*/  USEL UR4, UR4, URZ, UP1 ;  /* 0x0000003f04047287 */ /* 0x000fe40008800000 */
[----:B------:R-:W-:Y:S01]  /*9270*/  ULOP3.LUT UR5, UR5, UR10, URZ, 0x3c, !UPT ;  /* 0x0000000a05057292 */ /* 0x000fe2000f8e3c3f */
[----:B------:R-:W-:Y:S01]  /*9280*/  UMOV UR42, UR25 ;  /* 0x00000019002a7c82 */ /* 0x000fe20008000000 */
[----:B-1--4-:R-:W-:Y:S10]  /*9290*/  @!P5 BRA `(.L_x_4807) ;  /* 0x000000000004d947 */ /* 0x012ff40003800000 */
[----:B------:R-:W-:Y:S01]  /*92a0*/  BPT.TRAP 0x1 ;  /* 0x000000040000795c */ /* 0x000fe20000300000 */
.L_x_4807:
[----:B------:R-:W-:Y:S01]  /*92b0*/  ULEA UR29, UR4, UR37, 0x3 ;  /* 0x00000025041d7291 */ /* 0x000fe2000f8e183f */
[----:B01----:R-:W-:-:S05]  /*92c0*/  IMAD.U32 R13, RZ, RZ, UR5 ;  /* 0x00000005ff0d7e24 */ /* 0x003fca000f8e00ff */
[----:B------:R-:W-:-:S04]  /*92d0*/  SHF.L.U32 R13, R13, 0x1f, RZ ;  /* 0x0000001f0d0d7819 */ /* 0x000fc800000006ff */
[----:B------:R0:W1:Y:S01]  /*92e0*/  SYNCS.PHASECHK.TRANS64.TRYWAIT P1, [UR29+0x28c30], R13 ;  /* 0x028c300dff0075a7 */ /* 0x000062000802015d */
[----:B------:R-:W-:Y:S05]  /*92f0*/  @!P5 BRA `(.L_x_4808) ;  /* 0x000000000004d947 */ /* 0x000fea0003800000 */
[----:B------:R-:W-:Y:S01]  /*9300*/  BPT.TRAP 0x1 ;  /* 0x000000040000795c */ /* 0x000fe20000300000 */
.L_x_4808:
[----:B-1----:R-:W-:Y:S05]  /*9310*/  @P1 BRA `(.L_x_4809) ;  /* 0x0000000000081947 */ /* 0x002fea0003800000 */
[----:B------:R-:W1:Y:S02]  /*9320*/  SYNCS.PHASECHK.TRANS64.TRYWAIT P1, [UR29+0x28c30], R13 ;  /* 0x028c300dff0075a7 */ /* 0x000e64000802015d */
[----:B-1----:R-:W-:Y:S05]  /*9330*/  @!P1 BRA `(.L_x_4810) ;  /* 0x000000c000949947 */ /* 0x002fea0003800000 */
.L_x_4809:
[----:B------:R-:W-:Y:S01]  /*9340*/  ULEA UR22, UR4, UR6, 0x9 ;  /* 0x0000000604167291 */ /* 0x000fe2000f8e483f */
[----:B--2---:R-:W-:Y:S01]  /*9350*/  WARPGROUP.ARRIVE ;  /* 0x00000000000079c5 */ /* 0x004fe20000000000 */
[----:B------:R-:W-:Y:S01]  /*9360*/  UMOV UR23, 0x40000040 ;  /* 0x4000004000177882 */ /* 0x000fe20000000000 */
[----:B------:R-:W-:Y:S01]  /*9370*/  UMOV UR11, 0x40000040 ;  /* 0x40000040000b7882 */ /* 0x000fe20000000000 */
[----:B------:R-:W-:Y:S01]  /*9380*/  UIADD3 UR10, UR22, 0x2, URZ ;  /* 0x00000002160a7890 */ /* 0x000fe2000fffe03f */
[----:B------:R-:W-:Y:S01]  /*9390*/  IMAD.U32 R192, RZ, RZ, UR29 ;  /* 0x0000001dffc07e24 */ /* 0x000fe2000f8e00ff */
[----:B------:R-:W-:Y:S01]  /*93a0*/  UIADD3 UR14, UR22, 0x4, URZ ;  /* 0x00000004160e7890 */ /* 0x000fe2000fffe03f */
[----:B------:R-:W-:Y:S01]  /*93b0*/  ISETP.NE.AND P1, PT, R3, RZ, PT ;  /* 0x000000ff0300720c */ /* 0x000fe20003f25270 */
[----:B------:R-:W-:Y:S01]  /*93c0*/  UMOV UR15, 0x40000040 ;  /* 0x40000040000f7882 */ /* 0x000fe20000000000 */
[----:B------:R-:W-:Y:S01]  /*93d0*/  HGMMA.64x64x16.F32.BF16 R152, gdesc[UR20], RZ, !UPT, gsb0 ;  /* 0x00e00000149879f0 */ /* 0x000fe2000c0018ff */
[----:B------:R-:W-:Y:S01]  /*93e0*/  UIADD3 UR18, UR22, 0x6, URZ ;  /* 0x0000000616127890 */ /* 0x000fe2000fffe03f */
[----:B------:R-:W-:Y:S01]  /*93f0*/  UMOV UR19, 0x40000040 ;  /* 0x4000004000137882 */ /* 0x000fe20000000000 */
[----:B------:R-:W-:-:S02]  /*9400*/  WARPGROUP.DEPBAR.LE gsb0, 0x0 ;  /* 0x00008000000079c5 */ /* 0x000fc40000010000 */
[----:B------:R-:W-:-:S06]  /*9410*/  WARPGROUP.ARRIVE ;  /* 0x00000000000079c5 */ /* 0x000fcc0000000000 */
[----:B------:R-:W-:Y:S01]  /*9420*/  HGMMA.64x64x16.F32.BF16 R152, gdesc[UR8], R152, gsb0 ;  /* 0x00e00000089879f0 */ /* 0x000fe20008001898 */
[----:B------:R-:W-:Y:S02]  /*9430*/  UMOV UR10, UR26 ;  /* 0x0000001a000a7c82 */ /* 0x000fe40008000000 */
        /* <DEDUP_REMOVED lines=8> */
[----:B-1----:R-:W-:Y:S01]  /*94c0*/  FMUL.FTZ R6, R153, UR28 ;  /* 0x0000001c99067c20 */ /* 0x002fe20008410000 */
[----:B------:R-:W-:Y:S01]  /*94d0*/  FMUL.FTZ R21, R156, UR28 ;  /* 0x0000001c9c157c20 */ /* 0x000fe20008410000 */
[----:B------:R-:W-:Y:S01]  /*94e0*/  FMUL.FTZ R22, R157, UR28 ;  /* 0x0000001c9d167c20 */ /* 0x000fe20008410000 */
[----:B------:R-:W-:Y:S01]  /*94f0*/  FMUL.FTZ R23, R160, UR28 ;  /* 0x0000001ca0177c20 */ /* 0x000fe20008410000 */
[----:B------:R-:W-:Y:S01]  /*9500*/  FMUL.FTZ R152, R161, UR28 ;  /* 0x0000001ca1987c20 */ /* 0x000fe20008410000 */
[----:B------:R-:W1:Y:S01]  /*9510*/  MUFU.TANH R19, R19 ;  /* 0x0000001300137308 */ /* 0x000e620000002400 */
[----:B------:R-:W-:Y:S01]  /*9520*/  FMUL.FTZ R153, R164, UR28 ;  /* 0x0000001ca4997c20 */ /* 0x000fe20008410000 */
[----:B---3--:R-:W-:Y:S01]  /*9530*/  FMUL.FTZ R14, R154, UR28 ;  /* 0x0000001c9a0e7c20 */ /* 0x008fe20008410000 */
        /* <DEDUP_REMOVED lines=22> */
[----:B--2---:R-:W-:-:S07]  /*96a0*/  FMNMX.FTZ R160, R6, R5, !PT ;  /* 0x0000000506a07209 */ /* 0x004fce0007810000 */
[----:B------:R-:W2:Y:S01]  /*96b0*/  MUFU.TANH R23, R23 ;  /* 0x0000001700177308 */ /* 0x000ea20000002400 */
[----:B---3--:R-:W-:-:S07]  /*96c0*/  FMNMX.FTZ R5, R21, R160, !PT ;  /* 0x000000a015057209 */ /* 0x008fce0007810000 */
[----:B------:R-:W3:Y:S01]  /*96d0*/  MUFU.TANH R152, R152 ;  /* 0x0000009800987308 */ /* 0x000ee20000002400 */
[----:B-1----:R-:W-:-:S07]  /*96e0*/  FMNMX.FTZ R160, R22, R5, !PT ;  /* 0x0000000516a07209 */ /* 0x002fce0007810000 */
[----:B------:R-:W1:Y:S01]  /*96f0*/  MUFU.TANH R153, R153 ;  /* 0x0000009900997308 */ /* 0x000e620000002400 */
[----:B--2---:R-:W-:Y:S01]  /*9700*/  FMNMX.FTZ R5, R23, R160, !PT ;  /* 0x000000a017057209 */ /* 0x004fe20007810000 */
[----:B------:R-:W-:-:S06]  /*9710*/  FMUL.FTZ R160, R177, UR28 ;  /* 0x0000001cb1a07c20 */ /* 0x000fcc0008410000 */
[----:B------:R-:W2:Y:S01]  /*9720*/  MUFU.TANH R154, R154 ;  /* 0x0000009a009a7308 */ /* 0x000ea20000002400 */
[----:B---3--:R-:W-:-:S07]  /*9730*/  FMNMX.FTZ R164, R152, R5, !PT ;  /* 0x0000000598a47209 */ /* 0x008fce0007810000 */
[----:B------:R-:W3:Y:S01]  /*9740*/  MUFU.TANH R155, R155 ;  /* 0x0000009b009b7308 */ /* 0x000ee20000002400 */
[----:B-1----:R-:W-:-:S07]  /*9750*/  FMNMX.FTZ R5, R153, R164, !PT ;  /* 0x000000a499057209 */ /* 0x002fce0007810000 */
[----:B------:R-:W1:Y:S01]  /*9760*/  MUFU.TANH R156, R156 ;  /* 0x0000009c009c7308 */ /* 0x000e620000002400 */
[----:B--2---:R-:W-:-:S07]  /*9770*/  FMNMX.FTZ R164, R154, R5, !PT ;  /* 0x000000059aa47209 */ /* 0x004fce0007810000 */
[----:B------:R-:W2:Y:S01]  /*9780*/  MUFU.TANH R157, R157 ;  /* 0x0000009d009d7308 */ /* 0x000ea20000002400 */
[----:B---3--:R-:W-:Y:S01]  /*9790*/  FMNMX.FTZ R5, R155, R164, !PT ;  /* 0x000000a49b057209 */ /* 0x008fe20007810000 */
[----:B------:R-:W-:-:S06]  /*97a0*/  FMUL.FTZ R164, R181, UR28 ;  /* 0x0000001cb5a47c20 */ /* 0x000fcc0008410000 */
        /* <DEDUP_REMOVED lines=12> */
[----:B------:R-:W-:Y:S01]  /*9870*/  FMUL.FTZ R168, R171, UR28 ;  /* 0x0000001caba87c20 */ /* 0x000fe20008410000 */
[----:B------:R-:W-:-:S05]  /*9880*/  FMUL.FTZ R171, R179, UR28 ;  /* 0x0000001cb3ab7c20 */ /* 0x000fca0008410000 */
[----:B------:R-:W3:Y:S01]  /*9890*/  MUFU.TANH R16, R16 ;  /* 0x0000001000107308 */ /* 0x000ee20000002400 */
[----:B-1----:R-:W-:-:S05]  /*98a0*/  FMNMX.FTZ R5, R164, R5, !PT ;  /* 0x00000005a4057209 */ /* 0x002fca0007810000 */
[----:B------:R-:W1:Y:S02]  /*98b0*/  SHFL.BFLY PT, R172, R5, 0x2, 0x1f ;  /* 0x0c401f0005ac7f89 */ /* 0x000e6400000e0000 */
[----:B------:R-:W4:Y:S08]  /*98c0*/  MUFU.TANH R17, R17 ;  /* 0x0000001100117308 */ /* 0x000f300000002400 */
[----:B------:R-:W5:Y:S08]  /*98d0*/  MUFU.TANH R18, R18 ;  /* 0x0000001200127308 */ /* 0x000f700000002400 */
[----:B------:R-:W0:Y:S01]  /*98e0*/  MUFU.TANH R162, R162 ;  /* 0x000000a200a27308 */ /* 0x000e220000002400 */
[----:B-1----:R-:W-:Y:S01]  /*98f0*/  FMNMX.FTZ R177, R5, R172, !PT ;  /* 0x000000ac05b17209 */ /* 0x002fe20007810000 */
[----:B------:R-:W-:Y:S01]  /*9900*/  FMUL.FTZ R172, R178, UR28 ;  /* 0x0000001cb2ac7c20 */ /* 0x000fe20008410000 */
[----:B--2---:R-:W-:-:S05]  /*9910*/  FMNMX.FTZ R5, R14, R15, !PT ;  /* 0x0000000f0e057209 */ /* 0x004fca0007810000 */
[----:B------:R-:W1:Y:S01]  /*9920*/  MUFU.TANH R163, R163 ;  /* 0x000000a300a37308 */ /* 0x000e620000002400 */
[----:B------:R-:W2:Y:S01]  /*9930*/  SHFL.BFLY PT, R180, R177, 0x1, 0x1f ;  /* 0x0c201f00b1b47f89 */ /* 0x000ea200000e0000 */
[----:B---3--:R-:W-:-:S04]  /*9940*/  FMNMX.FTZ R174, R16, R5, !PT ;  /* 0x0000000510ae7209 */ /* 0x008fc80007810000 */
[----:B----4-:R-:W-:Y:S02]  /*9950*/  FMNMX.FTZ R5, R17, R174, !PT ;  /* 0x000000ae11057209 */ /* 0x010fe40007810000 */
[----:B------:R-:W3:Y:S01]  /*9960*/  MUFU.TANH R165, R165 ;  /* 0x000000a500a57308 */ /* 0x000ee20000002400 */
[----:B------:R-:W-:Y:S01]  /*9970*/  FMUL.FTZ R174, R183, UR28 ;  /* 0x0000001cb7ae7c20 */ /* 0x000fe20008410000 */
[----:B-----5:R-:W-:-:S04]  /*9980*/  FMNMX.FTZ R5, R18, R5, !PT ;  /* 0x0000000512057209 */ /* 0x020fc80007810000 */
[----:B0-----:R-:W-:Y:S02]  /*9990*/  FMNMX.FTZ R176, R162, R5, !PT ;  /* 0x00000005a2b07209 */ /* 0x001fe40007810000 */
[----:B------:R-:W0:Y:S02]  /*99a0*/  MUFU.TANH R166, R166 ;  /* 0x000000a600a67308 */ /* 0x000e240000002400 */
[----:B-1----:R-:W-:-:S06]  /*99b0*/  FMNMX.FTZ R176, R163, R176, !PT ;  /* 0x000000b0a3b07209 */ /* 0x002fcc0007810000 */
[----:B------:R-:W1:Y:S01]  /*99c0*/  MUFU.TANH R167, R167 ;  /* 0x000000a700a77308 */ /* 0x000e620000002400 */
[----:B---3--:R-:W-:Y:S02]  /*99d0*/  FMNMX.FTZ R175, R165, R176, !PT ;  /* 0x000000b0a5af7209 */ /* 0x008fe40007810000 */
[----:B--2---:R-:W-:-:S05]  /*99e0*/  FMNMX.FTZ R5, R177, R180, !PT ;  /* 0x000000b4b1057209 */ /* 0x004fca0007810000 */
[----:B------:R-:W2:Y:S01]  /*99f0*/  MUFU.TANH R168, R168 ;  /* 0x000000a800a87308 */ /* 0x000ea20000002400 */
[C---:B------:R-:W-:Y:S01]  /*9a00*/  FADD.FTZ R20, -R5.reuse, R20 ;  /* 0x0000001405147221 */ /* 0x040fe20000010100 */
[----:B------:R-:W-:-:S03]  /*9a10*/  FMUL.FTZ R179, R5, UR10 ;  /* 0x0000000a05b37c20 */ /* 0x000fc60008410000 */
[----:B------:R-:W-:Y:S01]  /*9a20*/  FMUL.FTZ R178, R20, UR10 ;  /* 0x0000000a14b27c20 */ /* 0x000fe20008410000 */
[----:B0-----:R-:W-:Y:S01]  /*9a30*/  FMNMX.FTZ R20, R166, R175, !PT ;  /* 0x000000afa6147209 */ /* 0x001fe20007810000 */
[--C-:B------:R-:W-:Y:S01]  /*9a40*/  FFMA.FTZ R21, R21, UR10, -R179.reuse ;  /* 0x0000000a15157c23 */ /* 0x100fe200080108b3 */
[----:B------:R-:W0:Y:S01]  /*9a50*/  MUFU.TANH R169, R169 ;  /* 0x000000a900a97308 */ /* 0x000e220000002400 */
[--C-:B------:R-:W-:Y:S01]  /*9a60*/  FFMA.FTZ R22, R22, UR10, -R179.reuse ;  /* 0x0000000a16167c23 */ /* 0x100fe200080108b3 */
[----:B-1----:R-:W-:Y:S01]  /*9a70*/  FMNMX.FTZ R177, R167, R20, !PT ;  /* 0x00000014a7b17209 */ /* 0x002fe20007810000 */
[--C-:B------:R-:W-:Y:S01]  /*9a80*/  FFMA.FTZ R20, R19, UR10, -R179.reuse ;  /* 0x0000000a13147c23 */ /* 0x100fe200080108b3 */
[--C-:B------:R-:W-:Y:S01]  /*9a90*/  FFMA.FTZ R23, R23, UR10, -R179.reuse ;  /* 0x0000000a17177c23 */ /* 0x100fe200080108b3 */
[--C-:B------:R-:W-:Y:S01]  /*9aa0*/  FFMA.FTZ R153, R153, UR10, -R179.reuse ;  /* 0x0000000a99997c23 */ /* 0x100fe200080108b3 */
[--C-:B------:R-:W-:Y:S01]  /*9ab0*/  FFMA.FTZ R155, R155, UR10, -R179.reuse ;  /* 0x0000000a9b9b7c23 */ /* 0x100fe200080108b3 */
[--C-:B------:R-:W-:Y:S01]  /*9ac0*/  FFMA.FTZ R180, R156, UR10, -R179.reuse ;  /* 0x0000000a9cb47c23 */ /* 0x100fe200080108b3 */
[----:B------:R-:W1:Y:S01]  /*9ad0*/  MUFU.TANH R170, R170 ;  /* 0x000000aa00aa7308 */ /* 0x000e620000002400 */
[----:B--2---:R-:W-:Y:S01]  /*9ae0*/  FMNMX.FTZ R176, R168, R177, !PT ;  /* 0x000000b1a8b07209 */ /* 0x004fe20007810000 */
[--C-:B------:R-:W-:Y:S01]  /*9af0*/  FFMA.FTZ R157, R157, UR10, -R179.reuse ;  /* 0x0000000a9d9d7c23 */ /* 0x100fe200080108b3 */
[--C-:B------:R-:W-:Y:S01]  /*9b00*/  FFMA.FTZ R182, R158, UR10, -R179.reuse ;  /* 0x0000000a9eb67c23 */ /* 0x100fe200080108b3 */
[--C-:B------:R-:W-:Y:S01]  /*9b10*/  FFMA.FTZ R159, R159, UR10, -R179.reuse ;  /* 0x0000000a9f9f7c23 */ /* 0x100fe200080108b3 */
[--C-:B------:R-:W-:Y:S01]  /*9b20*/  FFMA.FTZ R186, R160, UR10, -R179.reuse ;  /* 0x0000000aa0ba7c23 */ /* 0x100fe200080108b3 */
[--C-:B------:R-:W-:Y:S01]  /*9b30*/  FFMA.FTZ R161, R161, UR10, -R179.reuse ;  /* 0x0000000aa1a17c23 */ /* 0x100fe200080108b3 */
[--C-:B------:R-:W-:Y:S01]  /*9b40*/  FFMA.FTZ R188, R164, UR10, -R179.reuse ;  /* 0x0000000aa4bc7c23 */ /* 0x100fe200080108b3 */
[----:B------:R-:W2:Y:S01]  /*9b50*/  MUFU.TANH R172, R172 ;  /* 0x000000ac00ac7308 */ /* 0x000ea20000002400 */
[----:B0-----:R-:W-:Y:S01]  /*9b60*/  FMNMX.FTZ R19, R169, R176, !PT ;  /* 0x000000b0a9137209 */ /* 0x001fe20007810000 */
[----:B------:R-:W-:-:S06]  /*9b70*/  FFMA.FTZ R176, R6, UR10, -R179 ;  /* 0x0000000a06b07c23 */ /* 0x000fcc00080108b3 */
[----:B------:R-:W0:Y:S01]  /*9b80*/  MUFU.TANH R171, R171 ;  /* 0x000000ab00ab7308 */ /* 0x000e220000002400 */
[----:B-1----:R-:W-:-:S07]  /*9b90*/  FMNMX.FTZ R177, R170, R19, !PT ;  /* 0x00000013aab17209 */ /* 0x002fce0007810000 */
[----:B------:R-:W1:Y:S01]  /*9ba0*/  MUFU.TANH R173, R173 ;  /* 0x000000ad00ad7308 */ /* 0x000e620000002400 */
[----:B--2---:R-:W-:-:S07]  /*9bb0*/  FMNMX.FTZ R6, R172, R177, !PT ;  /* 0x000000b1ac067209 */ /* 0x004fce0007810000 */
[----:B------:R-:W2:Y:S01]  /*9bc0*/  MUFU.TANH R174, R174 ;  /* 0x000000ae00ae7308 */ /* 0x000ea20000002400 */
[----:B0-----:R-:W-:-:S07]  /*9bd0*/  FMNMX.FTZ R6, R171, R6, !PT ;  /* 0x00000006ab067209 */ /* 0x001fce0007810000 */
[----:B------:R0:W-:Y:S01]  /*9be0*/  MUFU.EX2 R19, R176 ;  /* 0x000000b000137308 */ /* 0x0001e20000000800 */
[----:B-1----:R-:W-:-:S07]  /*9bf0*/  FMNMX.FTZ R177, R173, R6, !PT ;  /* 0x00000006adb17209 */ /* 0x002fce0007810000 */
[----:B------:R1:W3:Y:S01]  /*9c00*/  MUFU.EX2 R175, R178 ;  /* 0x000000b200af7308 */ /* 0x0002e20000000800 */
[----:B--2---:R-:W-:Y:S01]  /*9c10*/  FMNMX.FTZ R177, R174, R177, !PT ;  /* 0x000000b1aeb17209 */ /* 0x004fe20007810000 */
[----:B0-----:R-:W-:-:S04]  /*9c20*/  FFMA.FTZ R176, R152, UR10, -R179 ;  /* 0x0000000a98b07c23 */ /* 0x001fc800080108b3 */
[----:B------:R-:W0:Y:S02]  /*9c30*/  SHFL.BFLY PT, R6, R177, 0x2, 0x1f ;  /* 0x0c401f00b1067f89 */ /* 0x000e2400000e0000 */
[----:B------:R-:W2:Y:S01]  /*9c40*/  MUFU.EX2 R20, R20 ;  /* 0x0000001400147308 */ /* 0x000ea20000000800 */
[----:B-1----:R-:W-:Y:S01]  /*9c50*/  FFMA.FTZ R178, R154, UR10, -R179 ;  /* 0x0000000a9ab27c23 */ /* 0x002fe200080108b3 */
[----:B------:R-:W-:-:S04]  /*9c60*/  IMAD.U32 R179, RZ, RZ, UR27 ;  /* 0x0000001bffb37e24 */ /* 0x000fc8000f8e00ff */
[----:B------:R-:W-:Y:S02]  /*9c70*/  @!P1 IMAD R154, R179, 0x40, R2 ;  /* 0x00000040b39a9824 */ /* 0x000fe400078e0202 */
[----:B------:R-:W-:Y:S01]  /*9c80*/  MUFU.EX2 R21, R21 ;  /* 0x0000001500157308 */ /* 0x000fe20000000800 */
[-C--:B---3--:R-:W-:Y:S01]  /*9c90*/  FMUL.FTZ R24, R24, R175.reuse ;  /* 0x000000af18187220 */ /* 0x088fe20000410000 */
[-C--:B------:R-:W-:Y:S01]  /*9ca0*/  FMUL.FTZ R25, R25, R175.reuse ;  /* 0x000000af19197220 */ /* 0x080fe20000410000 */
[----:B------:R-:W-:Y:S01]  /*9cb0*/  @!P1 LEA R154, R154, UR37, 0x2 ;  /* 0x000000259a9a9c11 */ /* 0x000fe2000f8e10ff */
[-C--:B------:R-:W-:Y:S01]  /*9cc0*/  FMUL.FTZ R28, R28, R175.reuse ;  /* 0x000000af1c1c7220 */ /* 0x080fe20000410000 */
[-C--:B------:R-:W-:Y:S01]  /*9cd0*/  FMUL.FTZ R29, R29, R175.reuse ;  /* 0x000000af1d1d7220 */ /* 0x080fe20000410000 */
[-C--:B------:R-:W-:Y:S01]  /*9ce0*/  FMUL.FTZ R32, R32, R175.reuse ;  /* 0x000000af20207220 */ /* 0x080fe20000410000 */
[-C--:B------:R-:W-:Y:S01]  /*9cf0*/  FMUL.FTZ R33, R33, R175.reuse ;  /* 0x000000af21217220 */ /* 0x080fe20000410000 */
[----:B------:R-:W-:Y:S01]  /*9d00*/  MUFU.EX2 R22, R22 ;  /* 0x0000001600167308 */ /* 0x000fe20000000800 */
[----:B--2---:R-:W-:Y:S01]  /*9d10*/  FFMA.FTZ R8, R175, R8, R20 ;  /* 0x00000008af087223 */ /* 0x004fe20000010014 */
[-C--:B------:R-:W-:Y:S01]  /*9d20*/  FMUL.FTZ R36, R36, R175.reuse ;  /* 0x000000af24247220 */ /* 0x080fe20000410000 */
[-C--:B------:R-:W-:Y:S01]  /*9d30*/  FMUL.FTZ R37, R37, R175.reuse ;  /* 0x000000af25257220 */ /* 0x080fe20000410000 */
[-C--:B------:R-:W-:Y:S01]  /*9d40*/  FMUL.FTZ R40, R40, R175.reuse ;  /* 0x000000af28287220 */ /* 0x080fe20000410000 */
[----:B------:R-:W-:Y:S01]  /*9d50*/  FADD.FTZ R8, R19, R8 ;  /* 0x0000000813087221 */ /* 0x000fe20000010000 */
[----:B0-----:R-:W-:Y:S01]  /*9d60*/  FMNMX.FTZ R152, R177, R6, !PT ;  /* 0x00000006b1987209 */ /* 0x001fe20007810000 */
[-C--:B------:R-:W-:Y:S01]  /*9d70*/  FMUL.FTZ R41, R41, R175.reuse ;  /* 0x000000af29297220 */ /* 0x080fe20000410000 */
[----:B------:R-:W-:Y:S01]  /*9d80*/  MUFU.EX2 R23, R23 ;  /* 0x0000001700177308 */ /* 0x000fe20000000800 */
[-C--:B------:R-:W-:Y:S01]  /*9d90*/  FMUL.FTZ R44, R44, R175.reuse ;  /* 0x000000af2c2c7220 */ /* 0x080fe20000410000 */
[-C--:B------:R-:W-:Y:S01]  /*9da0*/  FMUL.FTZ R45, R45, R175.reuse ;  /* 0x000000af2d2d7220 */ /* 0x080fe20000410000 */
[----:B------:R-:W0:Y:S01]  /*9db0*/  SHFL.BFLY PT, R177, R152, 0x1, 0x1f ;  /* 0x0c201f0098b17f89 */ /* 0x000e2200000e0000 */
        /* <DEDUP_REMOVED lines=20> */
[----:B------:R-:W2:Y:S01]  /*9f00*/  MUFU.EX2 R178, R178 ;  /* 0x000000b200b27308 */ /* 0x000ea20000000800 */
[----:B-1----:R-:W-:Y:S01]  /*9f10*/  F2FP.BF16.F32.PACK_AB R156, R176, R23 ;  /* 0x00000017b09c723e */ /* 0x002fe200000010ff */
[----:B------:R-:W-:Y:S01]  /*9f20*/  FMUL.FTZ R84, R84, R175 ;  /* 0x000000af54547220 */ /* 0x000fe20000410000 */
[----:B0-----:R-:W-:Y:S01]  /*9f30*/  FMNMX.FTZ R6, R152, R177, !PT ;  /* 0x000000b198067209 */ /* 0x001fe20007810000 */
[-C--:B------:R-:W-:Y:S01]  /*9f40*/  FMUL.FTZ R85, R85, R175.reuse ;  /* 0x000000af55557220 */ /* 0x080fe20000410000 */
[----:B------:R-:W-:Y:S01]  /*9f50*/  @!P6 IADD3 R152, R192, 0x28c40, RZ ;  /* 0x00028c40c098e810 */ /* 0x000fe20007ffe0ff */
[-C--:B------:R-:W-:Y:S01]  /*9f60*/  FMUL.FTZ R88, R88, R175.reuse ;  /* 0x000000af58587220 */ /* 0x080fe20000410000 */
[----:B------:R-:W-:Y:S01]  /*9f70*/  FMUL.FTZ R89, R89, R175 ;  /* 0x000000af59597220 */ /* 0x000fe20000410000 */
[C---:B------:R-:W-:Y:S01]  /*9f80*/  FADD.FTZ R15, -R6.reuse, R15 ;  /* 0x0000000f060f7221 */ /* 0x040fe20000010100 */
[----:B------:R-:W-:Y:S01]  /*9f90*/  FMUL.FTZ R177, R6, UR10 ;  /* 0x0000000a06b17c20 */ /* 0x000fe20008410000 */
[----:B------:R-:W-:Y:S01]  /*9fa0*/  MUFU.EX2 R155, R155 ;  /* 0x0000009b009b7308 */ /* 0x000fe20000000800 */
[----:B------:R-:W-:Y:S01]  /*9fb0*/  @!P6 PRMT R152, RZ, 0x654, R152 ;  /* 0x00000654ff98e816 */ /* 0x000fe20000000098 */
[----:B------:R-:W-:Y:S01]  /*9fc0*/  FMUL.FTZ R184, R15, UR10 ;  /* 0x0000000a0fb87c20 */ /* 0x000fe20008410000 */
[--C-:B------:R-:W-:Y:S01]  /*9fd0*/  FFMA.FTZ R15, R14, UR10, -R177.reuse ;  /* 0x0000000a0e0f7c23 */ /* 0x100fe200080108b1 */
[--C-:B------:R-:W-:Y:S01]  /*9fe0*/  FFMA.FTZ R14, R16, UR10, -R177.reuse ;  /* 0x0000000a100e7c23 */ /* 0x100fe200080108b1 */
[--C-:B------:R-:W-:Y:S01]  /*9ff0*/  FFMA.FTZ R16, R17, UR10, -R177.reuse ;  /* 0x0000000a11107c23 */ /* 0x100fe200080108b1 */
[--C-:B------:R-:W-:Y:S01]  /*a000*/  FFMA.FTZ R17, R18, UR10, -R177.reuse ;  /* 0x0000000a12117c23 */ /* 0x100fe200080108b1 */
[--C-:B------:R-:W-:Y:S01]  /*a010*/  FFMA.FTZ R18, R162, UR10, -R177.reuse ;  /* 0x0000000aa2127c23 */ /* 0x100fe200080108b1 */
        /* <DEDUP_REMOVED lines=12> */
[----:B------:R-:W-:Y:S01]  /*a0e0*/  FFMA.FTZ R174, R174, UR10, -R177 ;  /* 0x0000000aaeae7c23 */ /* 0x000fe200080108b1 */
[----:B------:R-:W-:Y:S01]  /*a0f0*/  FADD.FTZ R177, R21, R8 ;  /* 0x0000000815b17221 */ /* 0x000fe20000010000 */
[----:B------:R3:W-:Y:S01]  /*a100*/  @!P6 SYNCS.ARRIVE.TRANS64.RED.A1T0 RZ, [R152+URZ], RZ ;  /* 0x000000ff98ffe9a7 */ /* 0x0007e2000810043f */
[----:B------:R-:W-:Y:S01]  /*a110*/  @!P1 STS [R154+0x28800], R175 ;  /* 0x028800af9a009388 */ /* 0x000fe20000000800 */
[----:B------:R-:W4:Y:S01]  /*a120*/  MUFU.EX2 R14, R14 ;  /* 0x0000000e000e7308 */ /* 0x000f220000000800 */
[----:B------:R-:W-:Y:S01]  /*a130*/  FADD.FTZ R8, R22, R177 ;  /* 0x000000b116087221 */ /* 0x000fe20000010000 */
[----:B--2---:R-:W-:Y:S01]  /*a140*/  F2FP.BF16.F32.PACK_AB R158, R178, R153 ;  /* 0x00000099b29e723e */ /* 0x004fe200000010ff */
[----:B0-----:R0:W-:Y:S01]  /*a150*/  @!P1 STS [R154+0x28820], R184 ;  /* 0x028820b89a009388 */ /* 0x0011e20000000800 */
[-C--:B------:R-:W-:Y:S01]  /*a160*/  FMUL.FTZ R92, R92, R175.reuse ;  /* 0x000000af5c5c7220 */ /* 0x080fe20000410000 */
[----:B------:R-:W-:Y:S01]  /*a170*/  FADD.FTZ R177, R23, R8 ;  /* 0x0000000817b17221 */ /* 0x000fe20000010000 */
[-C--:B------:R-:W-:Y:S01]  /*a180*/  FMUL.FTZ R93, R93, R175.reuse ;  /* 0x000000af5d5d7220 */ /* 0x080fe20000410000 */
[----:B------:R-:W-:Y:S01]  /*a190*/  FMUL.FTZ R96, R96, R175 ;  /* 0x000000af60607220 */ /* 0x000fe20000410000 */
[----:B------:R-:W2:Y:S01]  /*a1a0*/  MUFU.EX2 R16, R16 ;  /* 0x0000001000107308 */ /* 0x000ea20000000800 */
[----:B-1----:R-:W-:Y:S01]  /*a1b0*/  FFMA.FTZ R7, R184, R7, R15 ;  /* 0x00000007b8077223 */ /* 0x002fe2000001000f */
[----:B---3--:R-:W-:Y:S01]  /*a1c0*/  FADD.FTZ R152, R176, R177 ;  /* 0x000000b1b0987221 */ /* 0x008fe20000010000 */
[-C--:B------:R-:W-:Y:S01]  /*a1d0*/  FMUL.FTZ R97, R97, R175.reuse ;  /* 0x000000af61617220 */ /* 0x080fe20000410000 */
[----:B------:R-:W-:Y:S01]  /*a1e0*/  FMUL.FTZ R100, R100, R175 ;  /* 0x000000af64647220 */ /* 0x000fe20000410000 */
[----:B0-----:R-:W-:Y:S01]  /*a1f0*/  F2FP.BF16.F32.PACK_AB R154, R22, R21 ;  /* 0x00000015169a723e */ /* 0x001fe200000010ff */
[----:B------:R-:W-:Y:S01]  /*a200*/  FADD.FTZ R177, R153, R152 ;  /* 0x0000009899b17221 */ /* 0x000fe20000010000 */
[----:B------:R-:W-:Y:S01]  /*a210*/  FMUL.FTZ R101, R101, R175 ;  /* 0x000000af65657220 */ /* 0x000fe20000410000 */
[----:B------:R-:W0:Y:S01]  /*a220*/  MUFU.EX2 R17, R17 ;  /* 0x0000001100117308 */ /* 0x000e220000000800 */
[----:B----4-:R-:W-:Y:S01]  /*a230*/  FADD.FTZ R7, R14, R7 ;  /* 0x000000070e077221 */ /* 0x010fe20000010000 */
[----:B------:R-:W-:Y:S01]  /*a240*/  FADD.FTZ R152, R178, R177 ;  /* 0x000000b1b2987221 */ /* 0x000fe20000010000 */
[----:B------:R-:W-:Y:S01]  /*a250*/  F2FP.BF16.F32.PACK_AB R153, R14, R15 ;  /* 0x0000000f0e99723e */ /* 0x000fe200000010ff */
[-C--:B------:R-:W-:Y:S01]  /*a260*/  FMUL.FTZ R104, R104, R175.reuse ;  /* 0x000000af68687220 */ /* 0x080fe20000410000 */
[-C--:B------:R-:W-:Y:S01]  /*a270*/  FMUL.FTZ R105, R105, R175.reuse ;  /* 0x000000af69697220 */ /* 0x080fe20000410000 */
[----:B------:R-:W-:Y:S01]  /*a280*/  FADD.FTZ R177, R155, R152 ;  /* 0x000000989bb17221 */ /* 0x000fe20000010000 */
        /* <DEDUP_REMOVED lines=17> */
[----:B------:R-:W0:Y:S01]  /*a3a0*/  MUFU.EX2 R165, R165 ;  /* 0x000000a500a57308 */ /* 0x000e220000000800 */
        /* <DEDUP_REMOVED lines=8> */
[----:B--2---:R-:W-:Y:S01]  /*a430*/  FADD.FTZ R8, R163, R8 ;  /* 0x00000008a3087221 */ /* 0x004fe20000010000 */
[-C--:B------:R-:W-:Y:S01]  /*a440*/  FMUL.FTZ R145, R145, R175.reuse ;  /* 0x000000af91917220 */ /* 0x080fe20000410000 */
[-C--:B------:R-:W-:Y:S01]  /*a450*/  FMUL.FTZ R148, R148, R175.reuse ;  /* 0x000000af94947220 */ /* 0x080fe20000410000 */
[----:B------:R-:W-:Y:S01]  /*a460*/  FMUL.FTZ R149, R149, R175 ;  /* 0x000000af95957220 */ /* 0x000fe20000410000 */
        /* <DEDUP_REMOVED lines=36> */
[----:B-1----:R-:W-:Y:S01]  /*a6b0*/  FADD.FTZ R177, R157, R152 ;  /* 0x000000989db17221 */ /* 0x002fe20000010000 */
[----:B------:R-:W-:Y:S01]  /*a6c0*/  F2FP.BF16.F32.PACK_AB R152, R19, R20 ;  /* 0x000000141398723e */ /* 0x000fe200000010ff */
[----:B------:R-:W-:Y:S01]  /*a6d0*/  BAR.SYNC.DEFER_BLOCKING 0xf, 0x100 ;  /* 0x03c4000000007b1d */ /* 0x000fe20000010000 */
        /* <DEDUP_REMOVED lines=14> */
[C---:B0-----:R-:W-:Y:S01]  /*a7c0*/  FADD.FTZ R20, R182.reuse, R177 ;  /* 0x000000b1b6147221 */ /* 0x041fe20000010000 */
[----:B------:R-:W-:Y:S01]  /*a7d0*/  F2FP.BF16.F32.PACK_AB R162, R182, R157 ;  /* 0x0000009db6a2723e */ /* 0x000fe200000010ff */
[----:B------:R-:W-:Y:S01]  /*a7e0*/  FMUL.FTZ R98, R98, R184 ;  /* 0x000000b862627220 */ /* 0x000fe20000410000 */
[----:B------:R-:W-:Y:S01]  /*a7f0*/  F2FP.BF16.F32.PACK_AB R157, R163, R18 ;  /* 0x00000012a39d723e */ /* 0x000fe200000010ff */
[-C--:B------:R-:W-:Y:S01]  /*a800*/  FMUL.FTZ R99, R99, R184.reuse ;  /* 0x000000b863637220 */ /* 0x080fe20000410000 */
[-C--:B------:R-:W-:Y:S01]  /*a810*/  FMUL.FTZ R102, R102, R184.reuse ;  /* 0x000000b866667220 */ /* 0x080fe20000410000 */
[-C--:B------:R-:W-:Y:S01]  /*a820*/  FMUL.FTZ R103, R103, R184.reuse ;  /* 0x000000b867677220 */ /* 0x080fe20000410000 */
[----:B------:R-:W0:Y:S01]  /*a830*/  MUFU.EX2 R170, R170 ;  /* 0x000000aa00aa7308 */ /* 0x000e220000000800 */
[----:B-1----:R-:W-:Y:S01]  /*a840*/  FADD.FTZ R7, R169, R8 ;  /* 0x00000008a9077221 */ /* 0x002fe20000010000 */
[----:B------:R1:W-:Y:S01]  /*a850*/  STSM.16.M88.4 [R12+0x26800], R152 ;  /* 0x026800980c007844 */ /* 0x0003e20000000200 */
        /* <DEDUP_REMOVED lines=22> */
[C---:B---3--:R-:W-:Y:S01]  /*a9c0*/  FADD.FTZ R8, R186.reuse, R19 ;  /* 0x00000013ba087221 */ /* 0x048fe20000010000 */
[----:B------:R-:W-:Y:S01]  /*a9d0*/  F2FP.BF16.F32.PACK_AB R164, R186, R159 ;  /* 0x0000009fbaa4723e */ /* 0x000fe200000010ff */
[-C--:B------:R-:W-:Y:S01]  /*a9e0*/  FMUL.FTZ R138, R138, R184.reuse ;  /* 0x000000b88a8a7220 */ /* 0x080fe20000410000 */
[----:B------:R-:W-:Y:S01]  /*a9f0*/  F2FP.BF16.F32.PACK_AB R159, R190, R165 ;  /* 0x000000a5be9f723e */ /* 0x000fe200000010ff */
[-C--:B------:R-:W-:Y:S01]  /*aa00*/  FMUL.FTZ R139, R139, R184.reuse ;  /* 0x000000b88b8b7220 */ /* 0x080fe20000410000 */
[-C--:B------:R-:W-:Y:S01]  /*aa10*/  FMUL.FTZ R142, R142, R184.reuse ;  /* 0x000000b88e8e7220 */ /* 0x080fe20000410000 */
[-C--:B------:R-:W-:Y:S01]  /*aa20*/  FMUL.FTZ R143, R143, R184.reuse ;  /* 0x000000b88f8f7220 */ /* 0x080fe20000410000 */
[----:B------:R-:W3:Y:S01]  /*aa30*/  MUFU.EX2 R188, R188 ;  /* 0x000000bc00bc7308 */ /* 0x000ee20000000800 */
[----:B--2---:R-:W-:Y:S01]  /*aa40*/  FADD.FTZ R20, R172, R7 ;  /* 0x00000007ac147221 */ /* 0x004fe20000010000 */
[----:B------:R1:W-:Y:S01]  /*aa50*/  STSM.16.M88.4 [R10], R156 ;  /* 0x0000009c0a007844 */ /* 0x0003e20000000200 */
[-C--:B------:R-:W-:Y:S01]  /*aa60*/  FMUL.FTZ R146, R146, R184.reuse ;  /* 0x000000b892927220 */ /* 0x080fe20000410000 */
[-C--:B------:R-:W-:Y:S01]  /*aa70*/  FMUL.FTZ R147, R147, R184.reuse ;  /* 0x000000b893937220 */ /* 0x080fe20000410000 */
[-C--:B------:R-:W-:Y:S01]  /*aa80*/  FMUL.FTZ R150, R150, R184.reuse ;  /* 0x000000b896967220 */ /* 0x080fe20000410000 */
[----:B------:R-:W-:-:S02]  /*aa90*/  FMUL.FTZ R151, R151, R184 ;  /* 0x000000b897977220 */ /* 0x000fc40000410000 */
[----:B------:R-:W2:Y:S01]  /*aaa0*/  MUFU.EX2 R171, R171 ;  /* 0x000000ab00ab7308 */ /* 0x000ea20000000800 */
[----:B0-----:R-:W-:-:S07]  /*aab0*/  FADD.FTZ R19, R161, R8 ;  /* 0x00000008a1137221 */ /* 0x001fce0000010000 */
[----:B------:R-:W0:Y:S01]  /*aac0*/  MUFU.EX2 R173, R173 ;  /* 0x000000ad00ad7308 */ /* 0x000e220000000800 */
[C---:B---3--:R-:W-:Y:S01]  /*aad0*/  F2FP.BF16.F32.PACK_AB R166, R188.reuse, R161 ;  /* 0x000000a1bca6723e */ /* 0x048fe200000010ff */
[----:B------:R-:W-:Y:S01]  /*aae0*/  FADD.FTZ R8, R188, R19 ;  /* 0x00000013bc087221 */ /* 0x000fe20000010000 */
[----:B------:R-:W-:-:S05]  /*aaf0*/  F2FP.BF16.F32.PACK_AB R161, R168, R167 ;  /* 0x000000a7a8a1723e */ /* 0x000fca00000010ff */
[----:B------:R-:W3:Y:S01]  /*ab00*/  MUFU.EX2 R174, R174 ;  /* 0x000000ae00ae7308 */ /* 0x000ee20000000800 */
[C---:B--2---:R-:W-:Y:S01]  /*ab10*/  FADD.FTZ R20, R171.reuse, R20 ;  /* 0x00000014ab147221 */ /* 0x044fe20000010000 */
[----:B------:R-:W-:Y:S01]  /*ab20*/  F2FP.BF16.F32.PACK_AB R165, R171, R172 ;  /* 0x000000acaba5723e */ /* 0x000fe200000010ff */
[----:B------:R1:W-:Y:S02]  /*ab30*/  STSM.16.M88.4 [R11], R160 ;  /* 0x000000a00b007844 */ /* 0x0003e40000000200 */
[----:B0-----:R-:W-:Y:S01]  /*ab40*/  FADD.FTZ R7, R173, R20 ;  /* 0x00000014ad077221 */ /* 0x001fe20000010000 */
[----:B---3--:R-:W-:-:S03]  /*ab50*/  F2FP.BF16.F32.PACK_AB R167, R174, R173 ;  /* 0x000000adaea7723e */ /* 0x008fc600000010ff */
[----:B------:R-:W-:Y:S02]  /*ab60*/  FADD.FTZ R7, R174, R7 ;  /* 0x00000007ae077221 */ /* 0x000fe40000010000 */
[----:B------:R1:W-:Y:S01]  /*ab70*/  STSM.16.M88.4 [R9], R164 ;  /* 0x000000a409007844 */ /* 0x0003e20000000200 */
[----:B------:R-:W-:Y:S05]  /*ab80*/  @!P5 BRA `(.L_x_4811) ;  /* 0x000000000004d947 */ /* 0x000fea0003800000 */
[----:B------:R-:W-:Y:S01]  /*ab90*/  BPT.TRAP 0x1 ;  /* 0x000000040000795c */ /* 0x000fe20000300000 */
.L_x_4811:
[----:B------:R0:W2:Y:S01]  /*aba0*/  SYNCS.PHASECHK.TRANS64.TRYWAIT P1, [UR29+0x28c50], R13 ;  /* 0x028c500dff0075a7 */ /* 0x0000a2000802015d */
[----:B------:R-:W-:Y:S05]  /*abb0*/  @!P5 BRA `(.L_x_4812) ;  /* 0x000000000004d947 */ /* 0x000fea0003800000 */
[----:B------:R-:W-:Y:S01]  /*abc0*/  BPT.TRAP 0x1 ;  /* 0x000000040000795c */ /* 0x000fe20000300000 */
.L_x_4812:
[----:B--2---:R-:W-:Y:S05]  /*abd0*/  @P1 BRA `(.L_x_4813) ;  /* 0x0000000000081947 */ /* 0x004fea0003800000 */
[----:B------:R-:W2:Y:S02]  /*abe0*/  SYNCS.PHASECHK.TRANS64.TRYWAIT P1, [UR29+0x28c50], R13 ;  /* 0x028c500dff0075a7 */ /* 0x000ea4000802015d */
[----:B--2---:R-:W-:Y:S05]  /*abf0*/  @!P1 BRA `(.L_x_4814) ;  /* 0x000000a8007c9947 */ /* 0x004fea0003800000 */
.L_x_4813:
[----:B------:R-:W-:Y:S01]  /*ac00*/  ULEA UR11, UR4, UR36, 0xc ;  /* 0x00000024040b7291 */ /* 0x000fe2000f8e603f */
[----:B------:R-:W-:Y:S01]  /*ac10*/  WARPGROUP.ARRIVE ;  /* 0x00000000000079c5 */ /* 0x000fe20000000000 */
[----:B------:R-:W-:Y:S01]  /*ac20*/  UMOV UR15, 0x40000040 ;  /* 0x40000040000f7882 */ /* 0x000fe20000000000 */
[----:B0-2---:R-:W-:Y:S01]  /*ac30*/  @!P6 VIADD R13, R192, 0x28c60 ;  /* 0x00028c60c00de836 */ /* 0x005fe20000000000 */
[----:B------:R-:W-:Y:S01]  /*ac40*/  UMOV UR27, UR4 ;  /* 0x00000004001b7c82 */ /* 0x000fe20008000000 */
[----:B------:R-:W-:Y:S01]  /*ac50*/  IMAD.MOV.U32 R15, RZ, RZ, R6 ;  /* 0x000000ffff0f7224 */ /* 0x000fe200078e0006 */
[----:B------:R-:W-:Y:S01]  /*ac60*/  MOV R20, R5 ;  /* 0x0000000500147202 */ /* 0x000fe20000000f00 */
[----:B------:R-:W-:Y:S01]  /*ac70*/  UMOV UR14, UR11 ;  /* 0x0000000b000e7c82 */ /* 0x000fe20008000000 */
[----:B------:R-:W-:Y:S01]  /*ac80*/  @!P6 PRMT R13, RZ, 0x654, R13 ;  /* 0x00000654ff0de816 */ /* 0x000fe2000000000d */
[----:B------:R-:W-:Y:S01]  /*ac90*/  HGMMA.64x256x16.F32.BF16 R24, R152, gdesc[UR12].tnspB, R24, gsb0 ;  /* 0x43e0000c98187df0 */ /* 0x000fe20008001818 */
[----:B------:R-:W-:Y:S01]  /*aca0*/  UIADD3 UR14, UR11, 0x80, URZ ;  /* 0x000000800b0e7890 */ /* 0x000fe2000fffe03f */
[----:B------:R-:W-:Y:S01]  /*acb0*/  UMOV UR15, 0x40000040 ;  /* 0x40000040000f7882 */ /* 0x000fe20000000000 */
[----:B------:R-:W-:-:S02]  /*acc0*/  WARPGROUP.DEPBAR.LE gsb0, 0x0 ;  /* 0x00008000000079c5 */ /* 0x000fc40000010000 */
        /* <DEDUP_REMOVED lines=26> */
[----:B------:R-:W-:-:S05]  /*ae70*/  UMOV UR42, UR25 ;  /* 0x00000019002a7c82 */ /* 0x000fca0008000000 */
.L_x_4806:
[----:B------:R-:W-:-:S06]  /*ae80*/  UISETP.GE.AND UP1, UPT, UR42, UR38, UPT ;  /* 0x000000262a00728c */ /* 0x000fcc000bf26270 */
[----:B------:R-:W-:-:S13]  /*ae90*/  PLOP3.LUT P0, PT, PT, PT, UP1, 0x80, 0x0 ;  /* 0x000000000000781c */ /* 0x000fda0003f0f018 */
[----:B------:R-:W-:Y:S05]  /*aea0*/  @!P0 BRA `(.L_x_4816) ;  /* 0x0000002400ec8947 */ /* 0x000fea0003800000 */
[----:B0--3--:R-:W-:Y:S01]  /*aeb0*/  IMAD.MOV.U32 R14, RZ, RZ, R6 ;  /* 0x000000ffff0e7224 */ /* 0x009fe200078e0006 */
[----:B------:R-:W-:Y:S01]  /*aec0*/  UMOV UR25, UR4 ;  /* 0x0000000400197c82 */ /* 0x000fe20008000000 */
[----:B------:R-:W-:Y:S01]  /*aed0*/  IMAD.MOV.U32 R15, RZ, RZ, R5 ;  /* 0x000000ffff0f7224 */ /* 0x000fe200078e0005 */
[----:B------:R-:W-:Y:S01]  /*aee0*/  ULDC UR26, c[0x0][0x9e4] ;  /* 0x00027900001a7ab9 */ /* 0x000fe20000000800 */
[----:B------:R-:W-:Y:S01]  /*aef0*/  ULDC UR27, c[0x0][0x288] ;  /* 0x0000a200001b7ab9 */ /* 0x000fe20000000800 */
[----:B------:R-:W-:Y:S01]  /*af00*/  ULDC UR28, c[0x0][0x2f0] ;  /* 0x0000bc00001c7ab9 */ /* 0x000fe20000000800 */
[----:B------:R-:W-:Y:S01]  /*af10*/  ULDC UR29, c[0x0][0x9d8] ;  /* 0x00027600001d7ab9 */ /* 0x000fe20000000800 */
[----:B------:R-:W-:Y:S01]  /*af20*/  ULDC UR24, c[0x0][0x988] ;  /* 0x0002620000187ab9 */ /* 0x000fe20000000800 */
[----:B------:R-:W-:-:S05]  /*af30*/  ULDC UR30, c[0x0][0x9e0] ;  /* 0x00027800001e7ab9 */ /* 0x000fca0000000800 */
.L_x_4833:
[----:B------:R-:W-:-:S04]  /*af40*/  UIADD3 UR4, UR25, 0x1, URZ ;  /* 0x0000000119047890 */ /* 0x000fc8000fffe03f */
[----:B------:R-:W-:-:S04]  /*af50*/  UISETP.NE.AND UP1, UPT, UR4, 0x2, UPT ;  /* 0x000000020400788c */ /* 0x000fc8000bf25270 */
[----:B------:R-:W-:Y:S02]  /*af60*/  USEL UR10, URZ, 0x1, UP1 ;  /* 0x000000013f0a7887 */ /* 0x000fe40008800000 */
[----:B------:R-:W-:Y:S02]  /*af70*/  USEL UR4, UR4, URZ, UP1 ;  /* 0x0000003f04047287 */ /* 0x000fe40008800000 */
[----:B------:R-:W-:Y:S01]  /*af80*/  ULOP3.LUT UR5, UR5, UR10, URZ, 0x3c, !UPT ;  /* 0x0000000a05057292 */ /* 0x000fe2000f8e3c3f */
[----:B01----:R-:W-:Y:S11]  /*af90*/  @!P5 BRA `(.L_x_4817) ;  /* 0x000000000004d947 */ /* 0x003ff60003800000 */
[----:B------:R-:W-:Y:S01]  /*afa0*/  BPT.TRAP 0x1 ;  /* 0x000000040000795c */ /* 0x000fe20000300000 */
.L_x_4817:
[----:B------:R-:W-:Y:S01]  /*afb0*/  ULEA UR31, UR4, UR37, 0x3 ;  /* 0x00000025041f7291 */ /* 0x000fe2000f8e183f */
[----:B-1--4-:R-:W-:-:S05]  /*afc0*/  IMAD.U32 R13, RZ, RZ, UR5 ;  /* 0x00000005ff0d7e24 */ /* 0x012fca000f8e00ff */
[----:B------:R-:W-:-:S04]  /*afd0*/  SHF.L.U32 R13, R13, 0x1f, RZ ;  /* 0x0000001f0d0d7819 */ /* 0x000fc800000006ff */
[----:B------:R0:W1:Y:S01]  /*afe0*/  SYNCS.PHASECHK.TRANS64.TRYWAIT P0, [UR31+0x28c30], R13 ;  /* 0x028c300dff0075a7 */ /* 0x000062000800015f */
[----:B------:R-:W-:Y:S05]  /*aff0*/  @!P5 BRA `(.L_x_4818) ;  /* 0x000000000004d947 */ /* 0x000fea0003800000 */
[----:B------:R-:W-:Y:S01]  /*b000*/  BPT.TRAP 0x1 ;  /* 0x000000040000795c */ /* 0x000fe20000300000 */
.L_x_4818:
[----:B-1----:R-:W-:Y:S05]  /*b010*/  @P0 BRA `(.L_x_4819) ;  /* 0x0000000000080947 */ /* 0x002fea0003800000 */
[----:B------:R-:W1:Y:S02]  /*b020*/  SYNCS.PHASECHK.TRANS64.TRYWAIT P0, [UR31+0x28c30], R13 ;  /* 0x028c300dff0075a7 */ /* 0x000e64000800015f */
[----:B-1----:R-:W-:Y:S05]  /*b030*/  @!P0 BRA `(.L_x_4820) ;  /* 0x000000a400808947 */ /* 0x002fea0003800000 */
.L_x_4819:
[----:B------:R-:W-:Y:S01]  /*b040*/  ULEA UR22, UR4, UR6, 0x9 ;  /* 0x0000000604167291 */ /* 0x000fe2000f8e483f */
[----:B--2---:R-:W-:Y:S01]  /*b050*/  WARPGROUP.ARRIVE ;  /* 0x00000000000079c5 */ /* 0x004fe20000000000 */
[----:B------:R-:W-:Y:S01]  /*b060*/  UMOV UR23, 0x40000040 ;  /* 0x4000004000177882 */ /* 0x000fe20000000000 */
[----:B------:R-:W-:Y:S01]  /*b070*/  UMOV UR11, 0x40000040 ;  /* 0x40000040000b7882 */ /* 0x000fe20000000000 */
[----:B------:R-:W-:Y:S01]  /*b080*/  UIADD3 UR10, UR22, 0x2, URZ ;  /* 0x00000002160a7890 */ /* 0x000fe2000fffe03f */
[----:B------:R-:W-:Y:S01]  /*b090*/  PLOP3.LUT P0, PT, PT, PT, UP0, 0x80, 0x0 ;  /* 0x000000000000781c */ /* 0x000fe20003f0f008 */
[----:B------:R-:W-:Y:S01]  /*b0a0*/  UIADD3 UR14, UR22, 0x4, URZ ;  /* 0x00000004160e7890 */ /* 0x000fe2000fffe03f */
[----:B------:R-:W-:Y:S01]  /*b0b0*/  MOV R193, UR28 ;  /* 0x0000001c00c17c02 */ /* 0x000fe20008000f00 */
[----:B------:R-:W-:Y:S01]  /*b0c0*/  UMOV UR15, 0x40000040 ;  /* 0x40000040000f7882 */ /* 0x000fe20000000000 */
[----:B------:R-:W-:Y:S01]  /*b0d0*/  HGMMA.64x64x16.F32.BF16 R152, gdesc[UR20], RZ, !UPT, gsb0 ;  /* 0x00e00000149879f0 */ /* 0x000fe2000c0018ff */
[----:B------:R-:W-:Y:S01]  /*b0e0*/  UIADD3 UR18, UR22, 0x6, URZ ;  /* 0x0000000616127890 */ /* 0x000fe2000fffe03f */
[----:B------:R-:W-:Y:S01]  /*b0f0*/  UMOV UR19, 0x40000040 ;  /* 0x4000004000137882 */ /* 0x000fe20000000000 */
[----:B------:R-:W-:-:S02]  /*b100*/  WARPGROUP.DEPBAR.LE gsb0, 0x0 ;  /* 0x00008000000079c5 */ /* 0x000fc40000010000 */
[----:B------:R-:W-:-:S06]  /*b110*/  WARPGROUP.ARRIVE ;  /* 0x00000000000079c5 */ /* 0x000fcc0000000000 */
[----:B------:R-:W-:Y:S01]  /*b120*/  HGMMA.64x64x16.F32.BF16 R152, gdesc[UR8], R152, gsb0 ;  /* 0x00e00000089879f0 */ /* 0x000fe20008001898 */
[----:B------:R-:W-:Y:S02]  /*b130*/  @UP0 ULDC UR10, c[0x0][0x44c] ;  /* 0x00011300000a0ab9 */ /* 0x000fe40000000800 */
[----:B------:R-:W-:Y:S01]  /*b140*/  @P0 IMAD.HI.U32 R16, R4, UR10, RZ ;  /* 0x0000000a04100c27 */ /* 0x000fe2000f8e00ff */
[----:B------:R-:W-:Y:S01]  /*b150*/  @UP0 ULDC UR10, c[0x0][0x450] ;  /* 0x00011400000a0ab9 */ /* 0x000fe20000000800 */
        /* <DEDUP_REMOVED lines=9> */
[----:B------:R-:W-:Y:S01]  /*b1f0*/  MOV R175, R4 ;  /* 0x0000000400af7202 */ /* 0x000fe20000000f00 */
[----:B------:R-:W-:Y:S01]  /*b200*/  FMUL.FTZ R185, R161, UR29 ;  /* 0x0000001da1b97c20 */ /* 0x000fe20008410000 */
[----:B------:R-:W-:Y:S01]  /*b210*/  @P0 SHF.R.U32.HI R175, RZ, UR10, R16 ;  /* 0x0000000affaf0c19 */ /* 0x000fe20008011610 */
[----:B------:R-:W-:Y:S01]  /*b220*/  IMAD.U32 R16, RZ, RZ, UR31 ;  /* 0x0000001fff107e24 */ /* 0x000fe2000f8e00ff */
[----:B------:R-:W-:Y:S01]  /*b230*/  USHF.L.U32 UR10, UR42, 0x6, URZ ;  /* 0x000000062a0a7899 */ /* 0x000fe2000800063f */
[----:B------:R-:W-:Y:S01]  /*b240*/  FMUL.FTZ R21, R163, UR29 ;  /* 0x0000001da3157c20 */ /* 0x000fe20008410000 */
[----:B------:R-:W-:Y:S01]  /*b250*/  FMUL.FTZ R163, R164, UR29 ;  /* 0x0000001da4a37c20 */ /* 0x000fe20008410000 */
[----:B------:R-:W-:-:S02]  /*b260*/  @!P6 VIADD R161, R16, 0x28c40 ;  /* 0x00028c4010a1e836 */ /* 0x000fc40000000000 */
[----:B------:R-:W-:Y:S01]  /*b270*/  FMUL.FTZ R23, R166, UR29 ;  /* 0x0000001da6177c20 */ /* 0x000fe20008410000 */
[----:B------:R-:W-:Y:S01]  /*b280*/  FMUL.FTZ R20, R162, UR29 ;  /* 0x0000001da2147c20 */ /* 0x000fe20008410000 */
[----:B------:R-:W-:Y:S01]  /*b290*/  FMUL.FTZ R164, R165, UR29 ;  /* 0x0000001da5a47c20 */ /* 0x000fe20008410000 */
[----:B------:R-:W2:Y:S01]  /*b2a0*/  SHFL.IDX PT, R166, R175, RZ, 0x1c1f ;  /* 0x001c1fffafa67589 */ /* 0x000ea200000e0000 */
[----:B------:R-:W-:Y:S01]  /*b2b0*/  IMAD.U32 R165, RZ, RZ, UR10 ;  /* 0x0000000affa57e24 */ /* 0x000fe2000f8e00ff */
[----:B------:R-:W-:Y:S01]  /*b2c0*/  @!P6 PRMT R162, RZ, 0x654, R161 ;  /* 0x00000654ffa2e816 */ /* 0x000fe200000000a1 */
[----:B------:R-:W-:Y:S01]  /*b2d0*/  FMUL.FTZ R22, R153, UR29 ;  /* 0x0000001d99167c20 */ /* 0x000fe20008410000 */
[----:B-1----:R-:W-:Y:S01]  /*b2e0*/  FMUL.FTZ R6, R154, UR29 ;  /* 0x0000001d9a067c20 */ /* 0x002fe20008410000 */
[----:B------:R-:W-:Y:S01]  /*b2f0*/  FMUL.FTZ R5, R152, UR29 ;  /* 0x0000001d98057c20 */ /* 0x000fe20008410000 */
[----:B------:R-:W-:Y:S01]  /*b300*/  FMUL.FTZ R17, R155, UR29 ;  /* 0x0000001d9b117c20 */ /* 0x000fe20008410000 */
[----:B------:R-:W-:Y:S01]  /*b310*/  FMUL.FTZ R153, R156, UR29 ;  /* 0x0000001d9c997c20 */ /* 0x000fe20008410000 */
[----:B------:R-:W-:Y:S01]  /*b320*/  FMUL.FTZ R154, R157, UR29 ;  /* 0x0000001d9d9a7c20 */ /* 0x000fe20008410000 */
[----:B------:R-:W-:Y:S01]  /*b330*/  FMUL.FTZ R19, R159, UR29 ;  /* 0x0000001d9f137c20 */ /* 0x000fe20008410000 */
[----:B------:R-:W-:Y:S01]  /*b340*/  FMUL.FTZ R184, R160, UR29 ;  /* 0x0000001da0b87c20 */ /* 0x000fe20008410000 */
        /* <DEDUP_REMOVED lines=11> */
[----:B------:R-:W-:Y:S01]  /*b400*/  IADD3 R165, -R0, 0x1, -R165 ;  /* 0x0000000100a57810 */ /* 0x000fe20007ffe9a5 */
[----:B-1----:R-:W-:Y:S01]  /*b410*/  FMUL.FTZ R162, R183, UR29 ;  /* 0x0000001db7a27c20 */ /* 0x002fe20008410000 */
[----:B------:R-:W-:Y:S01]  /*b420*/  FMUL.FTZ R172, R172, UR29 ;  /* 0x0000001dacac7c20 */ /* 0x000fe20008410000 */
[----:B------:R-:W-:Y:S01]  /*b430*/  FMUL.FTZ R173, R173, UR29 ;  /* 0x0000001dadad7c20 */ /* 0x000fe20008410000 */
[----:B------:R-:W-:Y:S01]  /*b440*/  FMUL.FTZ R176, R176, UR29 ;  /* 0x0000001db0b07c20 */ /* 0x000fe20008410000 */
[----:B------:R-:W-:Y:S01]  /*b450*/  FMUL.FTZ R182, R182, UR29 ;  /* 0x0000001db6b67c20 */ /* 0x000fe20008410000 */
[----:B------:R-:W-:Y:S01]  /*b460*/  IMAD R165, R193, UR39, R165 ;  /* 0x00000027c1a57c24 */ /* 0x000fe2000f8e02a5 */
[----:B------:R-:W1:Y:S01]  /*b470*/  MUFU.TANH R5, R5 ;  /* 0x0000000500057308 */ /* 0x000e620000002400 */
[----:B------:R-:W-:-:S02]  /*b480*/  FMUL.FTZ R177, R177, UR29 ;  /* 0x0000001db1b17c20 */ /* 0x000fc40008410000 */
[----:B------:R-:W-:-:S04]  /*b490*/  VIADD R165, R165, -UR27 ;  /* 0x8000001ba5a57c36 */ /* 0x000fc80008000000 */
[C---:B------:R-:W-:Y:S01]  /*b4a0*/  VIADD R179, R165.reuse, UR30 ;  /* 0x0000001ea5b37c36 */ /* 0x040fe20008000000 */
[----:B------:R-:W3:Y:S01]  /*b4b0*/  MUFU.TANH R22, R22 ;  /* 0x0000001600167308 */ /* 0x000ee20000002400 */
[----:B------:R-:W-:-:S04]  /*b4c0*/  VIADD R183, R165, UR7 ;  /* 0x00000007a5b77c36 */ /* 0x000fc80008000000 */
[----:B--2---:R-:W-:-:S03]  /*b4d0*/  IMAD.IADD R178, R183, 0x1, R166 ;  /* 0x00000001b7b27824 */ /* 0x004fc600078e02a6 */
[----:B------:R-:W2:Y:S08]  /*b4e0*/  MUFU.TANH R6, R6 ;  /* 0x0000000600067308 */ /* 0x000eb00000002400 */
        /* <DEDUP_REMOVED lines=29> */
[----:B-----5:R-:W-:Y:S01]  /*b6c0*/  IADD3 R177, R179, R166, RZ ;  /* 0x000000a6b3b17210 */ /* 0x020fe20007ffe0ff */
[----:B-1234-:R-:W-:Y:S06]  /*b6d0*/  @!P4 BRA `(.L_x_4821) ;  /* 0x00000000005cc947 */ /* 0x01efec0003800000 */
        /* <DEDUP_REMOVED lines=13> */
.L_x_4823:
[----:B------:R-:W-:-:S04]  /*b7b0*/  MOV R168, UR26 ;  /* 0x0000001a00a87c02 */ /* 0x000fc80008000f00 */
[----:B------:R-:W-:-:S13]  /*b7c0*/  ISETP.NE.AND P0, PT, R168, 0x1, PT ;  /* 0x00000001a800780c */ /* 0x000fda0003f05270 */
[----:B------:R-:W1:Y:S02]  /*b7d0*/  @P0 LDC.64 R166, c[0x0][0x9e8] ;  /* 0x00027a00ffa60b82 */ /* 0x000e640000000a00 */
[----:B-1----:R-:W-:-:S05]  /*b7e0*/  @P0 IMAD.HI.U32 R166, R165, R166, RZ ;  /* 0x000000a6a5a60227 */ /* 0x002fca00078e00ff */
[----:B------:R-:W-:-:S07]  /*b7f0*/  @P0 SHF.R.U32.HI R165, RZ, R167, R166 ;  /* 0x000000a7ffa50219 */ /* 0x000fce00000116a6 */
.L_x_4824:
[----:B------:R-:W-:Y:S05]  /*b800*/  BSYNC B0 ;  /* 0x0000000000007941 */ /* 0x000fea0003800000 */
.L_x_4822:
[----:B------:R-:W-:-:S04]  /*b810*/  IMAD R165, R165, R168, -UR10 ;  /* 0x8000000aa5a57e24 */ /* 0x000fc8000f8e02a8 */
[----:B------:R-:W-:-:S05]  /*b820*/  IMAD.IADD R165, R165, 0x1, -R0 ;  /* 0x00000001a5a57824 */ /* 0x000fca00078e0a00 */
[----:B------:R-:W-:Y:S02]  /*b830*/  VIADDMNMX R177, R165, R168, R177, PT ;  /* 0x000000a8a5b17246 */ /* 0x000fe400038001b1 */
[----:B------:R-:W-:-:S07]  /*b840*/  VIMNMX R178, R178, R165, !PT ;  /* 0x000000a5b2b27248 */ /* 0x000fce0007fe0100 */
.L_x_4821:
[----:B------:R-:W-:Y:S01]  /*b850*/  UISETP.GT.AND UP1, UPT, UR42, -0x1, UPT ;  /* 0xffffffff2a00788c */ /* 0x000fe2000bf24270 */
[----:B------:R-:W1:Y:S05]  /*b860*/  SHFL.IDX PT, R182, R175, 0x1, 0x1c1f ;  /* 0x003c1f00afb67f89 */ /* 0x000e6a00000e0000 */
[----:B------:R-:W-:-:S04]  /*b870*/  PLOP3.LUT P0, PT, PT, PT, UP1, 0x80, 0x0 ;  /* 0x000000000000781c */ /* 0x000fc80003f0f018 */
[C---:B------:R-:W-:Y:S02]  /*b880*/  ISETP.GT.AND P1, PT, R178.reuse, RZ, P0 ;  /* 0x000000ffb200720c */ /* 0x040fe40000724270 */
[C---:B------:R-:W-:Y:S02]  /*b890*/  ISETP.GT.AND P3, PT, R178.reuse, 0x1, P0 ;  /* 0x00000001b200780c */ /* 0x040fe40000764270 */
[----:B------:R-:W-:Y:S02]  /*b8a0*/  ISETP.LT.OR P2, PT, R177, 0x1, P1 ;  /* 0x00000001b100780c */ /* 0x000fe40000f41670 */
[C---:B------:R-:W-:Y:S02]  /*b8b0*/  ISETP.GT.AND P1, PT, R178.reuse, 0x8, P0 ;  /* 0x00000008b200780c */ /* 0x040fe40000724270 */
[----:B------:R-:W-:Y:S02]  /*b8c0*/  FSEL R176, R5, -INF , !P2 ;  /* 0xff80000005b07808 */ /* 0x000fe40005000000 */
[----:B------:R-:W-:-:S02]  /*b8d0*/  ISETP.GT.AND P2, PT, R178, 0x9, P0 ;  /* 0x00000009b200780c */ /* 0x000fc40000744270 */
[C---:B------:R-:W-:Y:S02]  /*b8e0*/  ISETP.LT.OR P3, PT, R177.reuse, 0x2, P3 ;  /* 0x00000002b100780c */ /* 0x040fe40001f61670 */
[C---:B------:R-:W-:Y:S02]  /*b8f0*/  ISETP.LT.OR P1, PT, R177.reuse, 0x9, P1 ;  /* 0x00000009b100780c */ /* 0x040fe40000f21670 */
[----:B------:R-:W-:Y:S02]  /*b900*/  ISETP.LT.OR P2, PT, R177, 0xa, P2 ;  /* 0x0000000ab100780c */ /* 0x000fe40001741670 */
[----:B------:R-:W-:Y:S02]  /*b910*/  FSEL R174, R22, -INF , !P3 ;  /* 0xff80000016ae7808 */ /* 0x000fe40005800000 */
[----:B0-----:R-:W-:Y:S02]  /*b920*/  FSEL R173, R153, -INF , !P1 ;  /* 0xff80000099ad7808 */ /* 0x001fe40004800000 */
[----:B------:R-:W-:-:S02]  /*b930*/  FSEL R169, R154, -INF , !P2 ;  /* 0xff8000009aa97808 */ /* 0x000fc40005000000 */
[C---:B------:R-:W-:Y:S02]  /*b940*/  ISETP.GT.AND P3, PT, R178.reuse, 0x10, P0 ;  /* 0x00000010b200780c */ /* 0x040fe40000764270 */
[C---:B------:R-:W-:Y:S02]  /*b950*/  ISETP.GT.AND P1, PT, R178.reuse, 0x11, P0 ;  /* 0x00000011b200780c */ /* 0x040fe40000724270 */
[----:B------:R-:W-:Y:S02]  /*b960*/  ISETP.GT.AND P2, PT, R178, 0x18, P0 ;  /* 0x00000018b200780c */ /* 0x000fe40000744270 */
[C---:B------:R-:W-:Y:S02]  /*b970*/  ISETP.LT.OR P3, PT, R177.reuse, 0x11, P3 ;  /* 0x00000011b100780c */ /* 0x040fe40001f61670 */
[C---:B------:R-:W-:Y:S02]  /*b980*/  ISETP.LT.OR P1, PT, R177.reuse, 0x12, P1 ;  /* 0x00000012b100780c */ /* 0x040fe40000f21670 */
[----:B------:R-:W-:-:S02]  /*b990*/  ISETP.LT.OR P2, PT, R177, 0x19, P2 ;  /* 0x00000019b100780c */ /* 0x000fc40001741670 */
[----:B------:R-:W-:Y:S02]  /*b9a0*/  FSEL R166, R184, -INF , !P3 ;  /* 0xff800000b8a67808 */ /* 0x000fe40005800000 */
[----:B------:R-:W-:Y:S02]  /*b9b0*/  FSEL R168, R185, -INF , !P1 ;  /* 0xff800000b9a87808 */ /* 0x000fe40004800000 */
[----:B------:R-:W-:Y:S02]  /*b9c0*/  FSEL R165, R163, -INF , !P2 ;  /* 0xff800000a3a57808 */ /* 0x000fe40005000000 */
[C---:B------:R-:W-:Y:S02]  /*b9d0*/  ISETP.GT.AND P3, PT, R178.reuse, 0x19, P0 ;  /* 0x00000019b200780c */ /* 0x040fe40000764270 */
[C---:B------:R-:W-:Y:S02]  /*b9e0*/  ISETP.GT.AND P1, PT, R178.reuse, 0x20, P0 ;  /* 0x00000020b200780c */ /* 0x040fe40000724270 */
[----:B------:R-:W-:-:S02]  /*b9f0*/  ISETP.GT.AND P2, PT, R178, 0x21, P0 ;  /* 0x00000021b200780c */ /* 0x000fc40000744270 */
[C---:B------:R-:W-:Y:S02]  /*ba00*/  ISETP.LT.OR P3, PT, R177.reuse, 0x1a, P3 ;  /* 0x0000001ab100780c */ /* 0x040fe40001f61670 */
[C---:B------:R-:W-:Y:S02]  /*ba10*/  ISETP.LT.OR P1, PT, R177.reuse, 0x21, P1 ;  /* 0x00000021b100780c */ /* 0x040fe40000f21670 */
[----:B------:R-:W-:Y:S02]  /*ba20*/  ISETP.LT.OR P2, PT, R177, 0x22, P2 ;  /* 0x00000022b100780c */ /* 0x000fe40001741670 */
[----:B------:R-:W-:Y:S02]  /*ba30*/  FSEL R172, R164, -INF , !P3 ;  /* 0xff800000a4ac7808 */ /* 0x000fe40005800000 */
[----:B------:R-:W-:Y:S02]  /*ba40*/  FSEL R170, R186, -INF , !P1 ;  /* 0xff800000baaa7808 */ /* 0x000fe40004800000 */
        /* <DEDUP_REMOVED lines=12> */
[----:B------:R-:W-:Y:S01]  /*bb10*/  ISETP.GT.AND P2, PT, R178, 0x39, P0 ;  /* 0x00000039b200780c */ /* 0x000fe20000744270 */
[--C-:B-1----:R-:W-:Y:S01]  /*bb20*/  IMAD.IADD R178, R179, 0x1, R182.reuse ;  /* 0x00000001b3b27824 */ /* 0x102fe200078e02b6 */
[----:B------:R-:W-:Y:S01]  /*bb30*/  ISETP.LT.OR P3, PT, R177, 0x32, P3 ;  /* 0x00000032b100780c */ /* 0x000fe20001f61670 */
[----:B------:R-:W-:Y:S01]  /*bb40*/  IMAD.IADD R179, R183, 0x1, R182 ;  /* 0x00000001b7b37824 */ /* 0x000fe200078e02b6 */
[----:B------:R-:W-:-:S02]  /*bb50*/  ISETP.LT.OR P1, PT, R177, 0x39, P1 ;  /* 0x00000039b100780c */ /* 0x000fc40000f21670 */
[----:B------:R-:W-:Y:S02]  /*bb60*/  ISETP.LT.OR P2, PT, R177, 0x3a, P2 ;  /* 0x0000003ab100780c */ /* 0x000fe40001741670 */
[----:B------:R-:W-:Y:S02]  /*bb70*/  FSEL R164, R191, -INF , !P3 ;  /* 0xff800000bfa47808 */ /* 0x000fe40005800000 */
[----:B------:R-:W-:Y:S02]  /*bb80*/  FSEL R154, R180, -INF , !P1 ;  /* 0xff800000b49a7808 */ /* 0x000fe40004800000 */
[----:B------:R-:W-:Y:S01]  /*bb90*/  FSEL R153, R181, -INF , !P2 ;  /* 0xff800000b5997808 */ /* 0x000fe20005000000 */
[----:B------:R-:W-:Y:S06]  /*bba0*/  @!P4 BRA `(.L_x_4825) ;  /* 0x00000000005cc947 */ /* 0x000fec0003800000 */
[----:B------:R-:W-:Y:S01]  /*bbb0*/  IMAD R5, R193, UR39, R182 ;  /* 0x00000027c1057c24 */ /* 0x000fe2000f8e02b6 */
[----:B------:R-:W-:Y:S04]  /*bbc0*/  BSSY B0, `(.L_x_4826) ;  /* 0x0000011000007945 */ /* 0x000fe80003800000 */
[----:B------:R-:W-:-:S04]  /*bbd0*/  IADD3 R5, R5, -UR27, RZ ;  /* 0x8000001b05057c10 */ /* 0x000fc8000fffe0ff */
        /* <DEDUP_REMOVED lines=10> */
.L_x_4827:
[----:B------:R-:W-:-:S05]  /*bc80*/  IMAD.U32 R182, RZ, RZ, UR26 ;  /* 0x0000001affb67e24 */ /* 0x000fca000f8e00ff */
[----:B------:R-:W-:-:S13]  /*bc90*/  ISETP.NE.AND P1, PT, R182, 0x1, PT ;  /* 0x00000001b600780c */ /* 0x000fda0003f25270 */
[----:B------:R-:W0:Y:S02]  /*bca0*/  @P1 LDC.64 R180, c[0x0][0x9e8] ;  /* 0x00027a00ffb41b82 */ /* 0x000e240000000a00 */
[----:B0-----:R-:W-:-:S05]  /*bcb0*/  @P1 IMAD.HI.U32 R180, R5, R180, RZ ;  /* 0x000000b405b41227 */ /* 0x001fca00078e00ff */
[----:B------:R-:W-:-:S07]  /*bcc0*/  @P1 SHF.R.U32.HI R5, RZ, R181, R180 ;  /* 0x000000b5ff051219 */ /* 0x000fce00000116b4 */
.L_x_4828:
[----:B------:R-:W-:Y:S05]  /*bcd0*/  BSYNC B0 ;  /* 0x0000000000007941 */ /* 0x000fea0003800000 */
.L_x_4826:
[----:B------:R-:W-:-:S04]  /*bce0*/  IMAD R5, R5, R182, -UR10 ;  /* 0x8000000a05057e24 */ /* 0x000fc8000f8e02b6 */
[----:B------:R-:W-:-:S05]  /*bcf0*/  IMAD.IADD R5, R5, 0x1, -R0 ;  /* 0x0000000105057824 */ /* 0x000fca00078e0a00 */
[----:B------:R-:W-:Y:S02]  /*bd00*/  VIADDMNMX R178, R5, R182, R178, PT ;  /* 0x000000b605b27246 */ /* 0x000fe400038001b2 */
[----:B------:R-:W-:-:S07]  /*bd10*/  VIMNMX R179, R179, R5, !PT ;  /* 0x00000005b3b37248 */ /* 0x000fce0007fe0100 */
.L_x_4825:
[----:B------:R-:W-:Y:S01]  /*bd20*/  FMNMX.FTZ R5, R176, R15, !PT ;  /* 0x0000000fb0057209 */ /* 0x000fe20007810000 */
[----:B------:R-:W-:Y:S01]  /*bd30*/  UMOV UR10, UR24 ;  /* 0x00000018000a7c82 */ /* 0x000fe20008000000 */
[----:B------:R-:W-:Y:S02]  /*bd40*/  ISETP.GT.AND P1, PT, R179, 0x1, P0 ;  /* 0x00000001b300780c */ /* 0x000fe40000724270 */
[----:B------:R-:W-:Y:S02]  /*bd50*/  FMNMX.FTZ R180, R174, R5, !PT ;  /* 0x00000005aeb47209 */ /* 0x000fe40007810000 */
[----:B------:R-:W-:Y:S02]  /*bd60*/  ISETP.LT.OR P1, PT, R178, 0x2, P1 ;  /* 0x00000002b200780c */ /* 0x000fe40000f21670 */
[----:B------:R-:W-:Y:S02]  /*bd70*/  FMNMX.FTZ R180, R173, R180, !PT ;  /* 0x000000b4adb47209 */ /* 0x000fe40007810000 */
[----:B------:R-:W-:-:S02]  /*bd80*/  FSEL R17, R17, -INF , !P1 ;  /* 0xff80000011117808 */ /* 0x000fc40004800000 */
[----:B------:R-:W-:Y:S02]  /*bd90*/  FMNMX.FTZ R5, R169, R180, !PT ;  /* 0x000000b4a9057209 */ /* 0x000fe40007810000 */
[C---:B------:R-:W-:Y:S02]  /*bda0*/  ISETP.GT.AND P1, PT, R179.reuse, RZ, P0 ;  /* 0x000000ffb300720c */ /* 0x040fe40000724270 */
[----:B------:R-:W-:Y:S02]  /*bdb0*/  FMNMX.FTZ R5, R166, R5, !PT ;  /* 0x00000005a6057209 */ /* 0x000fe40007810000 */
[----:B------:R-:W-:Y:S02]  /*bdc0*/  ISETP.LT.OR P1, PT, R178, 0x1, P1 ;  /* 0x00000001b200780c */ /* 0x000fe40000f21670 */
[----:B------:R-:W-:Y:S02]  /*bdd0*/  FMNMX.FTZ R180, R168, R5, !PT ;  /* 0x00000005a8b47209 */ /* 0x000fe40007810000 */
[----:B------:R-:W-:-:S02]  /*bde0*/  ISETP.GT.AND P2, PT, R179, 0x8, P0 ;  /* 0x00000008b300780c */ /* 0x000fc40000744270 */
[----:B------:R-:W-:Y:S02]  /*bdf0*/  FMNMX.FTZ R5, R165, R180, !PT ;  /* 0x000000b4a5057209 */ /* 0x000fe40007810000 */
[----:B------:R-:W-:Y:S02]  /*be00*/  ISETP.LT.OR P2, PT, R178, 0x9, P2 ;  /* 0x00000009b200780c */ /* 0x000fe40001741670 */
[----:B------:R-:W-:Y:S02]  /*be10*/  FMNMX.FTZ R5, R172, R5, !PT ;  /* 0x00000005ac057209 */ /* 0x000fe40007810000 */
[----:B------:R-:W-:Y:S02]  /*be20*/  ISETP.GT.AND P3, PT, R179, 0x9, P0 ;  /* 0x00000009b300780c */ /* 0x000fe40000764270 */
[----:B------:R-:W-:Y:S02]  /*be30*/  FMNMX.FTZ R180, R170, R5, !PT ;  /* 0x00000005aab47209 */ /* 0x000fe40007810000 */
[----:B------:R-:W-:-:S02]  /*be40*/  FSEL R18, R18, -INF , !P2 ;  /* 0xff80000012127808 */ /* 0x000fc40005000000 */
        /* <DEDUP_REMOVED lines=13> */
[C---:B------:R-:W-:Y:S02]  /*bf20*/  ISETP.LT.OR P3, PT, R178.reuse, 0x12, P3 ;  /* 0x00000012b200780c */ /* 0x040fe40001f61670 */
[----:B------:R-:W-:Y:S01]  /*bf30*/  ISETP.GT.AND P2, PT, R179, 0x19, P0 ;  /* 0x00000019b300780c */ /* 0x000fe20000744270 */
[----:B------:R-:W0:Y:S01]  /*bf40*/  SHFL.BFLY PT, R5, R180, 0x2, 0x1f ;  /* 0x0c401f00b4057f89 */ /* 0x000e2200000e0000 */
[----:B------:R-:W-:Y:S02]  /*bf50*/  FSEL R21, R21, -INF , !P3 ;  /* 0xff80000015157808 */ /* 0x000fe40005800000 */
[----:B------:R-:W-:Y:S02]  /*bf60*/  ISETP.GT.AND P3, PT, R179, 0x20, P0 ;  /* 0x00000020b300780c */ /* 0x000fe40000764270 */
[----:B------:R-:W-:-:S02]  /*bf70*/  ISETP.LT.OR P2, PT, R178, 0x1a, P2 ;  /* 0x0000001ab200780c */ /* 0x000fc40001741670 */
[----:B------:R-:W-:Y:S02]  /*bf80*/  ISETP.LT.OR P3, PT, R178, 0x21, P3 ;  /* 0x00000021b200780c */ /* 0x000fe40001f61670 */
[----:B------:R-:W-:Y:S02]  /*bf90*/  FSEL R152, R152, -INF , !P2 ;  /* 0xff80000098987808 */ /* 0x000fe40005000000 */
[----:B------:R-:W-:Y:S02]  /*bfa0*/  ISETP.GT.AND P2, PT, R179, 0x28, P0 ;  /* 0x00000028b300780c */ /* 0x000fe40000744270 */
[----:B------:R-:W-:Y:S02]  /*bfb0*/  FSEL R155, R155, -INF , !P3 ;  /* 0xff8000009b9b7808 */ /* 0x000fe40005800000 */
[----:B------:R-:W-:-:S04]  /*bfc0*/  ISETP.LT.OR P2, PT, R178, 0x29, P2 ;  /* 0x00000029b200780c */ /* 0x000fc80001741670 */
[----:B------:R-:W-:Y:S02]  /*bfd0*/  FSEL R157, R157, -INF , !P2 ;  /* 0xff8000009d9d7808 */ /* 0x000fe40005000000 */
[----:B------:R-:W-:Y:S02]  /*bfe0*/  ISETP.GT.AND P2, PT, R179, 0x30, P0 ;  /* 0x00000030b300780c */ /* 0x000fe40000744270 */
[----:B0-----:R-:W-:Y:S02]  /*bff0*/  FMNMX.FTZ R175, R180, R5, !PT ;  /* 0x00000005b4af7209 */ /* 0x001fe40007810000 */
[----:B------:R-:W-:-:S03]  /*c000*/  ISETP.LT.OR P2, PT, R178, 0x31, P2 ;  /* 0x00000031b200780c */ /* 0x000fc60001741670 */
[----:B------:R-:W0:Y:S01]  /*c010*/  SHFL.BFLY PT, R182, R175, 0x1, 0x1f ;  /* 0x0c201f00afb67f89 */ /* 0x000e2200000e0000 */
[----:B------:R-:W-:Y:S02]  /*c020*/  FSEL R159, R159, -INF , !P2 ;  /* 0xff8000009f9f7808 */ /* 0x000fe40005000000 */
[----:B------:R-:W-:-:S04]  /*c030*/  ISETP.GT.AND P2, PT, R179, 0x38, P0 ;  /* 0x00000038b300780c */ /* 0x000fc80000744270 */
[----:B------:R-:W-:-:S04]  /*c040*/  ISETP.LT.OR P2, PT, R178, 0x39, P2 ;  /* 0x00000039b200780c */ /* 0x000fc80001741670 */
[----:B------:R-:W-:Y:S02]  /*c050*/  FSEL R161, R161, -INF , !P2 ;  /* 0xff800000a1a17808 */ /* 0x000fe40005000000 */
[----:B0-----:R-:W-:Y:S02]  /*c060*/  FMNMX.FTZ R5, R175, R182, !PT ;  /* 0x000000b6af057209 */ /* 0x001fe40007810000 */
[----:B------:R-:W-:Y:S02]  /*c070*/  FSEL R175, R6, -INF , !P1 ;  /* 0xff80000006af7808 */ /* 0x000fe40004800000 */
[----:B------:R-:W-:Y:S01]  /*c080*/  ISETP.GT.AND P1, PT, R179, 0x18, P0 ;  /* 0x00000018b300780c */ /* 0x000fe20000724270 */
[----:B------:R-:W-:Y:S01]  /*c090*/  FMUL.FTZ R183, R5, UR10 ;  /* 0x0000000a05b77c20 */ /* 0x000fe20008410000 */
[----:B------:R-:W-:Y:S02]  /*c0a0*/  FMNMX.FTZ R6, R175, R14, !PT ;  /* 0x0000000eaf067209 */ /* 0x000fe40007810000 */
[----:B------:R-:W-:-:S02]  /*c0b0*/  ISETP.LT.OR P1, PT, R178, 0x19, P1 ;  /* 0x00000019b200780c */ /* 0x000fc40000f21670 */
[----:B------:R-:W-:Y:S02]  /*c0c0*/  FMNMX.FTZ R177, R17, R6, !PT ;  /* 0x0000000611b17209 */ /* 0x000fe40007810000 */
[----:B------:R-:W-:Y:S02]  /*c0d0*/  FSEL R23, R23, -INF , !P1 ;  /* 0xff80000017177808 */ /* 0x000fe40004800000 */
[----:B------:R-:W-:Y:S02]  /*c0e0*/  FMNMX.FTZ R6, R18, R177, !PT ;  /* 0x000000b112067209 */ /* 0x000fe40007810000 */
[----:B------:R-:W-:Y:S02]  /*c0f0*/  ISETP.GT.AND P1, PT, R179, 0x21, P0 ;  /* 0x00000021b300780c */ /* 0x000fe40000724270 */
[----:B------:R-:W-:Y:S02]  /*c100*/  FMNMX.FTZ R177, R19, R6, !PT ;  /* 0x0000000613b17209 */ /* 0x000fe40007810000 */
[----:B------:R-:W-:-:S02]  /*c110*/  ISETP.LT.OR P1, PT, R178, 0x22, P1 ;  /* 0x00000022b200780c */ /* 0x000fc40000f21670 */
[----:B------:R-:W-:Y:S02]  /*c120*/  FMNMX.FTZ R6, R20, R177, !PT ;  /* 0x000000b114067209 */ /* 0x000fe40007810000 */
[----:B------:R-:W-:Y:S02]  /*c130*/  FSEL R156, R156, -INF , !P1 ;  /* 0xff8000009c9c7808 */ /* 0x000fe40004800000 */
[----:B------:R-:W-:Y:S02]  /*c140*/  FMNMX.FTZ R6, R21, R6, !PT ;  /* 0x0000000615067209 */ /* 0x000fe40007810000 */
[----:B------:R-:W-:Y:S02]  /*c150*/  ISETP.GT.AND P1, PT, R179, 0x29, P0 ;  /* 0x00000029b300780c */ /* 0x000fe40000724270 */
[----:B------:R-:W-:Y:S02]  /*c160*/  FMNMX.FTZ R177, R23, R6, !PT ;  /* 0x0000000617b17209 */ /* 0x000fe40007810000 */
[----:B------:R-:W-:-:S02]  /*c170*/  FSETP.NEU.FTZ.AND P3, PT, R5, -INF , PT ;  /* 0xff8000000500780b */ /* 0x000fc40003f7d000 */
[----:B------:R-:W-:Y:S02]  /*c180*/  FMNMX.FTZ R6, R152, R177, !PT ;  /* 0x000000b198067209 */ /* 0x000fe40007810000 */
[----:B------:R-:W-:Y:S02]  /*c190*/  ISETP.LT.OR P1, PT, R178, 0x2a, P1 ;  /* 0x0000002ab200780c */ /* 0x000fe40000f21670 */
[----:B------:R-:W-:Y:S02]  /*c1a0*/  FMNMX.FTZ R181, R155, R6, !PT ;  /* 0x000000069bb57209 */ /* 0x000fe40007810000 */
[----:B------:R-:W-:Y:S02]  /*c1b0*/  FSEL R183, R183, RZ, P3 ;  /* 0x000000ffb7b77208 */ /* 0x000fe40001800000 */
[----:B------:R-:W-:Y:S02]  /*c1c0*/  FMNMX.FTZ R6, R156, R181, !PT ;  /* 0x000000b59c067209 */ /* 0x000fe40007810000 */
[----:B------:R-:W-:Y:S01]  /*c1d0*/  FSEL R158, R158, -INF , !P1 ;  /* 0xff8000009e9e7808 */ /* 0x000fe20004800000 */
[--C-:B------:R-:W-:Y:S01]  /*c1e0*/  FFMA.FTZ R176, R176, UR10, -R183.reuse ;  /* 0x0000000ab0b07c23 */ /* 0x100fe200080108b7 */
[----:B------:R-:W-:Y:S01]  /*c1f0*/  ISETP.GT.AND P1, PT, R179, 0x31, P0 ;  /* 0x00000031b300780c */ /* 0x000fe20000724270 */
[--C-:B------:R-:W-:Y:S01]  /*c200*/  FFMA.FTZ R174, R174, UR10, -R183.reuse ;  /* 0x0000000aaeae7c23 */ /* 0x100fe200080108b7 */
[----:B------:R-:W-:Y:S01]  /*c210*/  FMNMX.FTZ R181, R157, R6, !PT ;  /* 0x000000069db57209 */ /* 0x000fe20007810000 */
[----:B------:R0:W-:Y:S01]  /*c220*/  MUFU.EX2 R177, R176 ;  /* 0x000000b000b17308 */ /* 0x0001e20000000800 */
[----:B------:R-:W-:Y:S01]  /*c230*/  ISETP.LT.OR P1, PT, R178, 0x32, P1 ;  /* 0x00000032b200780c */ /* 0x000fe20000f21670 */
[--C-:B------:R-:W-:Y:S01]  /*c240*/  FFMA.FTZ R169, R169, UR10, -R183.reuse ;  /* 0x0000000aa9a97c23 */ /* 0x100fe200080108b7 */
[----:B------:R-:W-:Y:S01]  /*c250*/  FMNMX.FTZ R6, R158, R181, !PT ;  /* 0x000000b59e067209 */ /* 0x000fe20007810000 */
[--C-:B------:R-:W-:Y:S01]  /*c260*/  FFMA.FTZ R166, R166, UR10, -R183.reuse ;  /* 0x0000000aa6a67c23 */ /* 0x100fe200080108b7 */
[----:B------:R-:W-:Y:S01]  /*c270*/  ISETP.GT.AND P0, PT, R179, 0x39, P0 ;  /* 0x00000039b300780c */ /* 0x000fe20000704270 */
[--C-:B------:R-:W-:Y:S01]  /*c280*/  FFMA.FTZ R165, R165, UR10, -R183.reuse ;  /* 0x0000000aa5a57c23 */ /* 0x100fe200080108b7 */
[----:B------:R-:W-:Y:S01]  /*c290*/  FMNMX.FTZ R6, R159, R6, !PT ;  /* 0x000000069f067209 */ /* 0x000fe20007810000 */
[----:B------:R-:W-:Y:S01]  /*c2a0*/  MUFU.EX2 R174, R174 ;  /* 0x000000ae00ae7308 */ /* 0x000fe20000000800 */
[--C-:B0-----:R-:W-:Y:S01]  /*c2b0*/  FFMA.FTZ R176, R173, UR10, -R183.reuse ;  /* 0x0000000aadb07c23 */ /* 0x101fe200080108b7 */
[----:B------:R-:W-:Y:S01]  /*c2c0*/  FSEL R173, R160, -INF , !P1 ;  /* 0xff800000a0ad7808 */ /* 0x000fe20004800000 */
[--C-:B------:R-:W-:Y:S01]  /*c2d0*/  FFMA.FTZ R172, R172, UR10, -R183.reuse ;  /* 0x0000000aacac7c23 */ /* 0x100fe200080108b7 */
[----:B------:R-:W-:Y:S01]  /*c2e0*/  ISETP.LT.OR P0, PT, R178, 0x3a, P0 ;  /* 0x0000003ab200780c */ /* 0x000fe20000701670 */
[--C-:B------:R-:W-:Y:S01]  /*c2f0*/  FFMA.FTZ R22, R22, UR10, -R183.reuse ;  /* 0x0000000a16167c23 */ /* 0x100fe200080108b7 */
[----:B------:R-:W-:Y:S01]  /*c300*/  FMNMX.FTZ R6, R173, R6, !PT ;  /* 0x00000006ad067209 */ /* 0x000fe20007810000 */
[--C-:B------:R-:W-:Y:S01]  /*c310*/  FFMA.FTZ R170, R170, UR10, -R183.reuse ;  /* 0x0000000aaaaa7c23 */ /* 0x100fe200080108b7 */
[----:B------:R-:W-:Y:S01]  /*c320*/  FSEL R162, R162, -INF , !P0 ;  /* 0xff800000a2a27808 */ /* 0x000fe20004000000 */
[----:B------:R0:W-:Y:S01]  /*c330*/  MUFU.EX2 R160, R176 ;  /* 0x000000b000a07308 */ /* 0x0001e20000000800 */
[----:B------:R-:W-:Y:S01]  /*c340*/  FMNMX.FTZ R179, R161, R6, !PT ;  /* 0x00000006a1b37209 */ /* 0x000fe20007810000 */
[--C-:B------:R-:W-:Y:S01]  /*c350*/  FFMA.FTZ R154, R154, UR10, -R183.reuse ;  /* 0x0000000a9a9a7c23 */ /* 0x100fe200080108b7 */
[--C-:B------:R-:W-:Y:S01]  /*c360*/  FFMA.FTZ R171, R171, UR10, -R183.reuse ;  /* 0x0000000aabab7c23 */ /* 0x100fe200080108b7 */
[--C-:B------:R-:W-:Y:S01]  /*c370*/  FFMA.FTZ R167, R167, UR10, -R183.reuse ;  /* 0x0000000aa7a77c23 */ /* 0x100fe200080108b7 */
[----:B------:R-:W-:Y:S01]  /*c380*/  FMNMX.FTZ R6, R162, R179, !PT ;  /* 0x000000b3a2067209 */ /* 0x000fe20007810000 */
[--C-:B------:R-:W-:Y:S01]  /*c390*/  FFMA.FTZ R179, R168, UR10, -R183.reuse ;  /* 0x0000000aa8b37c23 */ /* 0x100fe200080108b7 */
[----:B------:R-:W-:Y:S01]  /*c3a0*/  FSEL R168, R5, RZ, P3 ;  /* 0x000000ff05a87208 */ /* 0x000fe20001800000 */
[----:B------:R-:W-:Y:S01]  /*c3b0*/  MUFU.EX2 R169, R169 ;  /* 0x000000a900a97308 */ /* 0x000fe20000000800 */
[--C-:B0-----:R-:W-:Y:S01]  /*c3c0*/  FFMA.FTZ R176, R163, UR10, -R183.reuse ;  /* 0x0000000aa3b07c23 */ /* 0x101fe200080108b7 */
[----:B------:R-:W0:Y:S01]  /*c3d0*/  SHFL.BFLY PT, R181, R6, 0x2, 0x1f ;  /* 0x0c401f0006b57f89 */ /* 0x000e2200000e0000 */
[----:B------:R-:W-:Y:S01]  /*c3e0*/  FFMA.FTZ R153, R153, UR10, -R183 ;  /* 0x0000000a99997c23 */ /* 0x000fe200080108b7 */
[----:B------:R-:W-:Y:S01]  /*c3f0*/  FADD.FTZ R168, -R168, R15 ;  /* 0x0000000fa8a87221 */ /* 0x000fe20000010100 */
[----:B------:R-:W-:Y:S01]  /*c400*/  ISETP.NE.AND P1, PT, R3, RZ, PT ;  /* 0x000000ff0300720c */ /* 0x000fe20003f25270 */
[----:B------:R-:W-:Y:S01]  /*c410*/  FFMA.FTZ R164, R164, UR10, -R183 ;  /* 0x0000000aa4a47c23 */ /* 0x000fe200080108b7 */
[----:B------:R-:W-:Y:S01]  /*c420*/  MOV R183, UR25 ;  /* 0x0000001900b77c02 */ /* 0x000fe20008000f00 */
[----:B------:R-:W-:Y:S01]  /*c430*/  FMUL.FTZ R168, R168, UR10 ;  /* 0x0000000aa8a87c20 */ /* 0x000fe20008410000 */
[----:B------:R-:W-:Y:S08]  /*c440*/  MUFU.EX2 R166, R166 ;  /* 0x000000a600a67308 */ /* 0x000ff00000000800 */
[----:B------:R-:W1:Y:S08]  /*c450*/  MUFU.EX2 R168, R168 ;  /* 0x000000a800a87308 */ /* 0x000e700000000800 */
[----:B------:R-:W2:Y:S01]  /*c460*/  MUFU.EX2 R179, R179 ;  /* 0x000000b300b37308 */ /* 0x000ea20000000800 */
[----:B0-----:R-:W-:-:S05]  /*c470*/  FMNMX.FTZ R181, R6, R181, !PT ;  /* 0x000000b506b57209 */ /* 0x001fca0007810000 */
[----:B------:R-:W0:Y:S02]  /*c480*/  SHFL.BFLY PT, R6, R181, 0x1, 0x1f ;  /* 0x0c201f00b5067f89 */ /* 0x000e2400000e0000 */
[----:B------:R-:W3:Y:S01]  /*c490*/  MUFU.EX2 R165, R165 ;  /* 0x000000a500a57308 */ /* 0x000ee20000000800 */
[----:B-1----:R-:W-:Y:S01]  /*c4a0*/  FFMA.FTZ R15, R168, R8, R177 ;  /* 0x00000008a80f7223 */ /* 0x002fe200000100b1 */
[-C--:B------:R-:W-:Y:S01]  /*c4b0*/  FMUL.FTZ R24, R24, R168.reuse ;  /* 0x000000a818187220 */ /* 0x080fe20000410000 */
[-C--:B------:R-:W-:Y:S01]  /*c4c0*/  FMUL.FTZ R25, R25, R168.reuse ;  /* 0x000000a819197220 */ /* 0x080fe20000410000 */
[-C--:B------:R-:W-:Y:S01]  /*c4d0*/  FMUL.FTZ R28, R28, R168.reuse ;  /* 0x000000a81c1c7220 */ /* 0x080fe20000410000 */
[----:B------:R-:W-:Y:S01]  /*c4e0*/  FADD.FTZ R15, R174, R15 ;  /* 0x0000000fae0f7221 */ /* 0x000fe20000010000 */
[-C--:B------:R-:W-:Y:S01]  /*c4f0*/  FMUL.FTZ R29, R29, R168.reuse ;  /* 0x000000a81d1d7220 */ /* 0x080fe20000410000 */
[-C--:B------:R-:W-:Y:S01]  /*c500*/  FMUL.FTZ R32, R32, R168.reuse ;  /* 0x000000a820207220 */ /* 0x080fe20000410000 */
[----:B------:R1:W-:Y:S01]  /*c510*/  MUFU.EX2 R163, R22 ;  /* 0x0000001600a37308 */ /* 0x0003e20000000800 */
[----:B------:R-:W-:Y:S01]  /*c520*/  FADD.FTZ R8, R160, R15 ;  /* 0x0000000fa0087221 */ /* 0x000fe20000010000 */
[-C--:B------:R-:W-:Y:S01]  /*c530*/  FMUL.FTZ R33, R33, R168.reuse ;  /* 0x000000a821217220 */ /* 0x080fe20000410000 */
[-C--:B------:R-:W-:Y:S01]  /*c540*/  FMUL.FTZ R36, R36, R168.reuse ;  /* 0x000000a824247220 */ /* 0x080fe20000410000 */
[-C--:B------:R-:W-:Y:S01]  /*c550*/  FMUL.FTZ R37, R37, R168.reuse ;  /* 0x000000a825257220 */ /* 0x080fe20000410000 */
[-C--:B------:R-:W-:Y:S01]  /*c560*/  FMUL.FTZ R40, R40, R168.reuse ;  /* 0x000000a828287220 */ /* 0x080fe20000410000 */
[-C--:B------:R-:W-:Y:S01]  /*c570*/  FMUL.FTZ R41, R41, R168.reuse ;  /* 0x000000a829297220 */ /* 0x080fe20000410000 */
[-C--:B------:R-:W-:Y:S01]  /*c580*/  FMUL.FTZ R44, R44, R168.reuse ;  /* 0x000000a82c2c7220 */ /* 0x080fe20000410000 */
[----:B------:R-:W4:Y:S01]  /*c590*/  MUFU.EX2 R172, R172 ;  /* 0x000000ac00ac7308 */ /* 0x000f220000000800 */
[-C--:B------:R-:W-:Y:S01]  /*c5a0*/  FMUL.FTZ R45, R45, R168.reuse ;  /* 0x000000a82d2d7220 */ /* 0x080fe20000410000 */
[-C--:B------:R-:W-:Y:S01]  /*c5b0*/  FMUL.FTZ R48, R48, R168.reuse ;  /* 0x000000a830307220 */ /* 0x080fe20000410000 */
[-C--:B------:R-:W-:Y:S01]  /*c5c0*/  FMUL.FTZ R49, R49, R168.reuse ;  /* 0x000000a831317220 */ /* 0x080fe20000410000 */
[-C--:B------:R-:W-:Y:S01]  /*c5d0*/  FMUL.FTZ R52, R52, R168.reuse ;  /* 0x000000a834347220 */ /* 0x080fe20000410000 */
[----:B------:R-:W-:Y:S01]  /*c5e0*/  FMUL.FTZ R53, R53, R168 ;  /* 0x000000a835357220 */ /* 0x000fe20000410000 */
[----:B0-----:R-:W-:Y:S01]  /*c5f0*/  FMNMX.FTZ R6, R181, R6, !PT ;  /* 0x00000006b5067209 */ /* 0x001fe20007810000 */
[-C--:B------:R-:W-:Y:S01]  /*c600*/  FMUL.FTZ R56, R56, R168.reuse ;  /* 0x000000a838387220 */ /* 0x080fe20000410000 */
[----:B------:R-:W0:Y:S01]  /*c610*/  MUFU.EX2 R170, R170 ;  /* 0x000000aa00aa7308 */ /* 0x000e220000000800 */
[-C--:B------:R-:W-:Y:S01]  /*c620*/  FMUL.FTZ R57, R57, R168.reuse ;  /* 0x000000a839397220 */ /* 0x080fe20000410000 */
[C---:B------:R-:W-:Y:S01]  /*c630*/  FSETP.NEU.FTZ.AND P0, PT, R6.reuse, -INF , PT ;  /* 0xff8000000600780b */ /* 0x040fe20003f1d000 */
[----:B------:R-:W-:Y:S01]  /*c640*/  FMUL.FTZ R180, R6, UR10 ;  /* 0x0000000a06b47c20 */ /* 0x000fe20008410000 */
[-C--:B------:R-:W-:Y:S01]  /*c650*/  FMUL.FTZ R60, R60, R168.reuse ;  /* 0x000000a83c3c7220 */ /* 0x080fe20000410000 */
[-C--:B------:R-:W-:Y:S01]  /*c660*/  FMUL.FTZ R61, R61, R168.reuse ;  /* 0x000000a83d3d7220 */ /* 0x080fe20000410000 */
[----:B------:R-:W-:Y:S01]  /*c670*/  FSEL R15, R6, RZ, P0 ;  /* 0x000000ff060f7208 */ /* 0x000fe20000000000 */
[-C--:B------:R-:W-:Y:S01]  /*c680*/  FMUL.FTZ R64, R64, R168.reuse ;  /* 0x000000a840407220 */ /* 0x080fe20000410000 */
[----:B------:R-:W-:Y:S01]  /*c690*/  FSEL R180, R180, RZ, P0 ;  /* 0x000000ffb4b47208 */ /* 0x000fe20000000000 */
[----:B------:R5:W-:Y:S01]  /*c6a0*/  MUFU.EX2 R178, R154 ;  /* 0x0000009a00b27308 */ /* 0x000be20000000800 */
[-C--:B------:R-:W-:Y:S01]  /*c6b0*/  FMUL.FTZ R65, R65, R168.reuse ;  /* 0x000000a841417220 */ /* 0x080fe20000410000 */
[----:B------:R-:W-:Y:S01]  /*c6c0*/  FADD.FTZ R15, -R15, R14 ;  /* 0x0000000e0f0f7221 */ /* 0x000fe20000010100 */
[----:B------:R-:W-:Y:S01]  /*c6d0*/  FMUL.FTZ R68, R68, R168 ;  /* 0x000000a844447220 */ /* 0x000fe20000410000 */
[----:B-1----:R-:W-:Y:S01]  /*c6e0*/  FFMA.FTZ R22, R175, UR10, -R180 ;  /* 0x0000000aaf167c23 */ /* 0x002fe200080108b4 */
[----:B------:R-:W-:Y:S01]  /*c6f0*/  FADD.FTZ R175, R169, R8 ;  /* 0x00000008a9af7221 */ /* 0x000fe20000010000 */
[----:B------:R-:W-:Y:S01]  /*c700*/  FMUL.FTZ R15, R15, UR10 ;  /* 0x0000000a0f0f7c20 */ /* 0x000fe20008410000 */
[--C-:B------:R-:W-:Y:S01]  /*c710*/  FFMA.FTZ R17, R17, UR10, -R180.reuse ;  /* 0x0000000a11117c23 */ /* 0x100fe200080108b4 */
[----:B------:R-:W1:Y:S01]  /*c720*/  MUFU.EX2 R171, R171 ;  /* 0x000000ab00ab7308 */ /* 0x000e620000000800 */
[----:B-----5:R-:W-:Y:S01]  /*c730*/  FADD.FTZ R154, R166, R175 ;  /* 0x000000afa69a7221 */ /* 0x020fe20000010000 */
[--C-:B------:R-:W-:Y:S01]  /*c740*/  FFMA.FTZ R18, R18, UR10, -R180.reuse ;  /* 0x0000000a12127c23 */ /* 0x100fe200080108b4 */
[--C-:B------:R-:W-:Y:S01]  /*c750*/  FFMA.FTZ R19, R19, UR10, -R180.reuse ;  /* 0x0000000a13137c23 */ /* 0x100fe200080108b4 */
[----:B------:R-:W-:Y:S01]  /*c760*/  FFMA.FTZ R20, R20, UR10, -R180 ;  /* 0x0000000a14147c23 */ /* 0x000fe200080108b4 */
[----:B--2---:R-:W-:Y:S01]  /*c770*/  FADD.FTZ R154, R179, R154 ;  /* 0x0000009ab39a7221 */ /* 0x004fe20000010000 */
[----:B------:R-:W-:-:S02]  /*c780*/  @!P1 IMAD R8, R183, 0x40, R2 ;  /* 0x00000040b7089824 */ /* 0x000fc400078e0202 */
[----:B------:R-:W-:Y:S01]  /*c790*/  FFMA.FTZ R21, R21, UR10, -R180 ;  /* 0x0000000a15157c23 */ /* 0x000fe200080108b4 */
[----:B------:R-:W2:Y:S01]  /*c7a0*/  MUFU.EX2 R167, R167 ;  /* 0x000000a700a77308 */ /* 0x000ea20000000800 */
[----:B---3--:R-:W-:Y:S01]  /*c7b0*/  FADD.FTZ R175, R165, R154 ;  /* 0x0000009aa5af7221 */ /* 0x008fe20000010000 */
[--C-:B------:R-:W-:Y:S01]  /*c7c0*/  FFMA.FTZ R14, R152, UR10, -R180.reuse ;  /* 0x0000000a980e7c23 */ /* 0x100fe200080108b4 */
[--C-:B------:R-:W-:Y:S01]  /*c7d0*/  FFMA.FTZ R23, R23, UR10, -R180.reuse ;  /* 0x0000000a17177c23 */ /* 0x100fe200080108b4 */
[--C-:B------:R-:W-:Y:S01]  /*c7e0*/  FFMA.FTZ R182, R161, UR10, -R180.reuse ;  /* 0x0000000aa1b67c23 */ /* 0x100fe200080108b4 */
[----:B----4-:R-:W-:Y:S01]  /*c7f0*/  FADD.FTZ R175, R172, R175 ;  /* 0x000000afacaf7221 */ /* 0x010fe20000010000 */
[--C-:B------:R-:W-:Y:S01]  /*c800*/  FFMA.FTZ R155, R155, UR10, -R180.reuse ;  /* 0x0000000a9b9b7c23 */ /* 0x100fe200080108b4 */
[--C-:B------:R-:W-:Y:S01]  /*c810*/  FFMA.FTZ R157, R157, UR10, -R180.reuse ;  /* 0x0000000a9d9d7c23 */ /* 0x100fe200080108b4 */
[----:B------:R-:W-:Y:S01]  /*c820*/  MUFU.EX2 R22, R22 ;  /* 0x0000001600167308 */ /* 0x000fe20000000800 */
[----:B0-----:R-:W-:Y:S01]  /*c830*/  FADD.FTZ R154, R170, R175 ;  /* 0x000000afaa9a7221 */ /* 0x001fe20000010000 */
[--C-:B------:R-:W-:Y:S01]  /*c840*/  FFMA.FTZ R175, R158, UR10, -R180.reuse ;  /* 0x0000000a9eaf7c23 */ /* 0x100fe200080108b4 */
[----:B------:R-:W-:Y:S01]  /*c850*/  F2FP.BF16.F32.PACK_AB R158, R172, R165 ;  /* 0x000000a5ac9e723e */ /* 0x000fe200000010ff */
[----:B------:R-:W-:Y:S01]  /*c860*/  FFMA.FTZ R159, R159, UR10, -R180 ;  /* 0x0000000a9f9f7c23 */ /* 0x000fe200080108b4 */
[----:B-1----:R-:W-:Y:S01]  /*c870*/  FADD.FTZ R154, R171, R154 ;  /* 0x0000009aab9a7221 */ /* 0x002fe20000010000 */
[----:B------:R-:W-:Y:S01]  /*c880*/  FFMA.FTZ R173, R173, UR10, -R180 ;  /* 0x0000000aadad7c23 */ /* 0x000fe200080108b4 */
[----:B------:R-:W-:Y:S01]  /*c890*/  @!P1 LEA R8, R8, UR37, 0x2 ;  /* 0x0000002508089c11 */ /* 0x000fe2000f8e10ff */
[----:B------:R-:W0:Y:S01]  /*c8a0*/  MUFU.EX2 R15, R15 ;  /* 0x0000000f000f7308 */ /* 0x000e220000000800 */
[----:B--2---:R-:W-:Y:S01]  /*c8b0*/  FADD.FTZ R183, R167, R154 ;  /* 0x0000009aa7b77221 */ /* 0x004fe20000010000 */
[----:B------:R-:W-:Y:S01]  /*c8c0*/  F2FP.BF16.F32.PACK_AB R154, R169, R160 ;  /* 0x000000a0a99a723e */ /* 0x000fe200000010ff */
[----:B------:R-:W-:Y:S01]  /*c8d0*/  FMUL.FTZ R69, R69, R168 ;  /* 0x000000a845457220 */ /* 0x000fe20000410000 */
[----:B------:R-:W-:Y:S01]  /*c8e0*/  F2FP.BF16.F32.PACK_AB R160, R171, R170 ;  /* 0x000000aaaba0723e */ /* 0x000fe200000010ff */
[----:B------:R-:W-:Y:S01]  /*c8f0*/  @!P1 STS [R8+0x28800], R168 ;  /* 0x028800a808009388 */ /* 0x000fe20000000800 */
        /* <DEDUP_REMOVED lines=11> */
[----:B0-----:R-:W-:Y:S01]  /*c9b0*/  FFMA.FTZ R172, R15, R7, R22 ;  /* 0x000000070fac7223 */ /* 0x001fe20000010016 */
[----:B------:R0:W-:Y:S01]  /*c9c0*/  @!P1 STS [R8+0x28820], R15 ;  /* 0x0288200f08009388 */ /* 0x0001e20000000800 */
        /* <DEDUP_REMOVED lines=10> */
[----:B------:R-:W-:Y:S01]  /*ca70*/  FADD.FTZ R161, R163, R152 ;  /* 0x00000098a3a17221 */ /* 0x000fe20000010000 */
[----:B------:R-:W-:Y:S01]  /*ca80*/  F2FP.BF16.F32.PACK_AB R152, R174, R177 ;  /* 0x000000b1ae98723e */ /* 0x000fe200000010ff */
[----:B------:R-:W-:Y:S01]  /*ca90*/  FMUL.FTZ R105, R105, R168 ;  /* 0x000000a869697220 */ /* 0x000fe20000410000 */
[----:B------:R-:W1:Y:S01]  /*caa0*/  MUFU.EX2 R18, R18 ;  /* 0x0000001200127308 */ /* 0x000e620000000800 */
[--C-:B--2---:R-:W-:Y:S01]  /*cab0*/  FFMA.FTZ R17, R156, UR10, -R180.reuse ;  /* 0x0000000a9c117c23 */ /* 0x104fe200080108b4 */
[----:B------:R-:W-:Y:S01]  /*cac0*/  F2FP.BF16.F32.PACK_AB R156, R179, R166 ;  /* 0x000000a6b39c723e */ /* 0x000fe200000010ff */
[----:B------:R-:W-:Y:S01]  /*cad0*/  FFMA.FTZ R180, R162, UR10, -R180 ;  /* 0x0000000aa2b47c23 */ /* 0x000fe200080108b4 */
[----:B------:R-:W-:Y:S01]  /*cae0*/  F2FP.BF16.F32.PACK_AB R162, R176, R167 ;  /* 0x000000a7b0a2723e */ /* 0x000fe200000010ff */
[-C--:B------:R-:W-:Y:S01]  /*caf0*/  FMUL.FTZ R108, R108, R168.reuse ;  /* 0x000000a86c6c7220 */ /* 0x080fe20000410000 */
[-C--:B------:R-:W-:Y:S01]  /*cb00*/  FMUL.FTZ R109, R109, R168.reuse ;  /* 0x000000a86d6d7220 */ /* 0x080fe20000410000 */
[----:B------:R-:W-:Y:S01]  /*cb10*/  FMUL.FTZ R112, R112, R168 ;  /* 0x000000a870707220 */ /* 0x000fe20000410000 */
[----:B------:R-:W2:Y:S01]  /*cb20*/  MUFU.EX2 R164, R164 ;  /* 0x000000a400a47308 */ /* 0x000ea20000000800 */
[C---:B---3--:R-:W-:Y:S01]  /*cb30*/  FADD.FTZ R7, R153.reuse, R172 ;  /* 0x000000ac99077221 */ /* 0x048fe20000010000 */
[----:B------:R-:W-:Y:S01]  /*cb40*/  F2FP.BF16.F32.PACK_AB R153, R153, R22 ;  /* 0x000000169999723e */ /* 0x000fe200000010ff */
[-C--:B------:R-:W-:Y:S01]  /*cb50*/  FMUL.FTZ R113, R113, R168.reuse ;  /* 0x000000a871717220 */ /* 0x080fe20000410000 */
[-C--:B------:R-:W-:Y:S01]  /*cb60*/  FMUL.FTZ R116, R116, R168.reuse ;  /* 0x000000a874747220 */ /* 0x080fe20000410000 */
[-C--:B------:R-:W-:Y:S01]  /*cb70*/  FMUL.FTZ R117, R117, R168.reuse ;  /* 0x000000a875757220 */ /* 0x080fe20000410000 */
[-C--:B------:R-:W-:Y:S01]  /*cb80*/  FMUL.FTZ R120, R120, R168.reuse ;  /* 0x000000a878787220 */ /* 0x080fe20000410000 */
[-C--:B------:R-:W-:Y:S01]  /*cb90*/  FMUL.FTZ R121, R121, R168.reuse ;  /* 0x000000a879797220 */ /* 0x080fe20000410000 */
[----:B------:R-:W3:Y:S01]  /*cba0*/  MUFU.EX2 R19, R19 ;  /* 0x0000001300137308 */ /* 0x000ee20000000800 */
        /* <DEDUP_REMOVED lines=10> */
[-C--:B------:R-:W-:Y:S01]  /*cc50*/  FMUL.FTZ R136, R136, R168.reuse ;  /* 0x000000a888887220 */ /* 0x080fe20000410000 */
[-C--:B------:R-:W-:Y:S01]  /*cc60*/  FMUL.FTZ R137, R137, R168.reuse ;  /* 0x000000a889897220 */ /* 0x080fe20000410000 */
[----:B------:R-:W-:Y:S01]  /*cc70*/  FADD.FTZ R166, R178, R161 ;  /* 0x000000a1b2a67221 */ /* 0x000fe20000010000 */
[-C--:B------:R-:W-:Y:S01]  /*cc80*/  FMUL.FTZ R140, R140, R168.reuse ;  /* 0x000000a88c8c7220 */ /* 0x080fe20000410000 */
[----:B------:R-:W-:Y:S01]  /*cc90*/  FMUL.FTZ R141, R141, R168 ;  /* 0x000000a88d8d7220 */ /* 0x000fe20000410000 */
[----:B------:R-:W2:Y:S01]  /*cca0*/  MUFU.EX2 R21, R21 ;  /* 0x0000001500157308 */ /* 0x000ea20000000800 */
[----:B---3--:R-:W-:Y:S01]  /*ccb0*/  FADD.FTZ R7, R19, R174 ;  /* 0x000000ae13077221 */ /* 0x008fe20000010000 */
[C---:B0-----:R-:W-:Y:S01]  /*ccc0*/  FADD.FTZ R8, R181.reuse, R166 ;  /* 0x000000a6b5087221 */ /* 0x041fe20000010000 */
[----:B------:R-:W-:Y:S01]  /*ccd0*/  F2FP.BF16.F32.PACK_AB R166, R181, R178 ;  /* 0x000000b2b5a6723e */ /* 0x000fe200000010ff */
[-C--:B------:R-:W-:Y:S01]  /*cce0*/  FMUL.FTZ R144, R144, R168.reuse ;  /* 0x000000a890907220 */ /* 0x080fe20000410000 */
[-C--:B------:R-:W-:Y:S01]  /*ccf0*/  FMUL.FTZ R145, R145, R168.reuse ;  /* 0x000000a891917220 */ /* 0x080fe20000410000 */
[-C--:B------:R-:W-:Y:S01]  /*cd00*/  FMUL.FTZ R148, R148, R168.reuse ;  /* 0x000000a894947220 */ /* 0x080fe20000410000 */
[----:B------:R-:W-:Y:S01]  /*cd10*/  FMUL.FTZ R149, R149, R168 ;  /* 0x000000a895957220 */ /* 0x000fe20000410000 */
        /* <DEDUP_REMOVED lines=26> */
[----:B--2---:R-:W-:Y:S01]  /*cec0*/  F2FP.BF16.F32.PACK_AB R155, R19, R18 ;  /* 0x00000012139b723e */ /* 0x004fe200000010ff */
        /* <DEDUP_REMOVED lines=15> */
[C---:B0-----:R-:W-:Y:S01]  /*cfc0*/  FADD.FTZ R176, R170.reuse, R7 ;  /* 0x00000007aab07221 */ /* 0x041fe20000010000 */
        /* <DEDUP_REMOVED lines=40> */
[-C--:B------:R-:W-:Y:S01]  /*d250*/  FMUL.FTZ R130, R130, R15.reuse ;  /* 0x0000000f82827220 */ /* 0x080fe20000410000 */
[-C--:B------:R-:W-:Y:S01]  /*d260*/  FMUL.FTZ R131, R131, R15.reuse ;  /* 0x0000000f83837220 */ /* 0x080fe20000410000 */
[-C--:B------:R-:W-:Y:S01]  /*d270*/  FMUL.FTZ R134, R134, R15.reuse ;  /* 0x0000000f86867220 */ /* 0x080fe20000410000 */
[-C--:B------:R-:W-:Y:S01]  /*d280*/  FMUL.FTZ R135, R135, R15.reuse ;  /* 0x0000000f87877220 */ /* 0x080fe20000410000 */
[-C--:B------:R-:W-:Y:S01]  /*d290*/  FMUL.FTZ R138, R138, R15.reuse ;  /* 0x0000000f8a8a7220 */ /* 0x080fe20000410000 */
[-C--:B------:R-:W-:Y:S01]  /*d2a0*/  FMUL.FTZ R139, R139, R15.reuse ;  /* 0x0000000f8b8b7220 */ /* 0x080fe20000410000 */
[----:B------:R-:W-:Y:S01]  /*d2b0*/  FMUL.FTZ R142, R142, R15 ;  /* 0x0000000f8e8e7220 */ /* 0x000fe20000410000 */
[C---:B-1----:R-:W-:Y:S01]  /*d2c0*/  F2FP.BF16.F32.PACK_AB R167, R180.reuse, R167 ;  /* 0x000000a7b4a7723e */ /* 0x042fe200000010ff */
[----:B------:R-:W-:Y:S01]  /*d2d0*/  FADD.FTZ R7, R180, R7 ;  /* 0x00000007b4077221 */ /* 0x000fe20000010000 */
[-C--:B------:R-:W-:Y:S01]  /*d2e0*/  FMUL.FTZ R143, R143, R15.reuse ;  /* 0x0000000f8f8f7220 */ /* 0x080fe20000410000 */
[-C--:B------:R-:W-:Y:S01]  /*d2f0*/  FMUL.FTZ R146, R146, R15.reuse ;  /* 0x0000000f92927220 */ /* 0x080fe20000410000 */
[-C--:B------:R-:W-:Y:S01]  /*d300*/  FMUL.FTZ R147, R147, R15.reuse ;  /* 0x0000000f93937220 */ /* 0x080fe20000410000 */
[----:B------:R2:W-:Y:S01]  /*d310*/  STSM.16.M88.4 [R9], R164 ;  /* 0x000000a409007844 */ /* 0x0005e20000000200 */
[-C--:B------:R-:W-:Y:S01]  /*d320*/  FMUL.FTZ R150, R150, R15.reuse ;  /* 0x0000000f96967220 */ /* 0x080fe20000410000 */
[----:B------:R-:W-:Y:S01]  /*d330*/  FMUL.FTZ R151, R151, R15 ;  /* 0x0000000f97977220 */ /* 0x000fe20000410000 */
[----:B------:R-:W-:Y:S06]  /*d340*/  @!P5 BRA `(.L_x_4829) ;  /* 0x000000000004d947 */ /* 0x000fec0003800000 */
[----:B------:R-:W-:Y:S01]  /*d350*/  BPT.TRAP 0x1 ;  /* 0x000000040000795c */ /* 0x000fe20000300000 */
.L_x_4829:
[----:B------:R0:W1:Y:S01]  /*d360*/  SYNCS.PHASECHK.TRANS64.TRYWAIT P0, [UR31+0x28c50], R13 ;  /* 0x028c500dff0075a7 */ /* 0x000062000800015f */
[----:B------:R-:W-:Y:S05]  /*d370*/  @!P5 BRA `(.L_x_4830) ;  /* 0x000000000004d947 */ /* 0x000fea0003800000 */
[----:B------:R-:W-:Y:S01]  /*d380*/  BPT.TRAP 0x1 ;  /* 0x000000040000795c */ /* 0x000fe20000300000 */
.L_x_4830:
[----:B-1----:R-:W-:Y:S05]  /*d390*/  @P0 BRA `(.L_x_4831) ;  /* 0x0000000000080947 */ /* 0x002fea0003800000 */
[----:B------:R-:W1:Y:S02]  /*d3a0*/  SYNCS.PHASECHK.TRANS64.TRYWAIT P0, [UR31+0x28c50], R13 ;  /* 0x028c500dff0075a7 */ /* 0x000e64000800015f */
[----:B-1----:R-:W-:Y:S05]  /*d3b0*/  @!P0 BRA `(.L_x_4832) ;  /* 0x0000008000b88947 */ /* 0x002fea0003800000 */
.L_x_4831:
        /* <DEDUP_REMOVED lines=13> */
[----:B------:R-:W-:-:S02]  /*d490*/  @!P6 PRMT R16, RZ, 0x654, R16 ;  /* 0x00000654ff10e816 */ /* 0x000fc40000000010 */
[----:B------:R-:W-:Y:S01]  /*d4a0*/  MOV R15, R5 ;  /* 0x00000005000f7202 */ /* 0x000fe20000000f00 */
[----:B------:R-:W-:Y:S02]  /*d4b0*/  WARPGROUP.DEPBAR.LE gsb0, 0x0 ;  /* 0x00008000000079c5 */ /* 0x000fe40000010000 */
[----:B------:R-:W-:-:S15]  /*d4c0*/  WARPGROUP.ARRIVE ;  /* 0x00000000000079c5 */ /* 0x000fde0000000000 */
[----:B------:R-:W-:-:S04]  /*d4d0*/  NOP ;  /* 0x0000000000007918 */ /* 0x000fc80000000000 */
        /* <DEDUP_REMOVED lines=24> */
.L_x_4816:
[----:B-12---:R-:W1:Y:S01]  /*d660*/  SHFL.BFLY PT, R9, R8, 0x2, 0x1f ;  /* 0x0c401f0008097f89 */ /* 0x006e6200000e0000 */
[----:B------:R-:W-:Y:S01]  /*d670*/  IMAD.MOV.U32 R10, RZ, RZ, RZ ;  /* 0x000000ffff0a7224 */ /* 0x000fe200078e00ff */
[----:B------:R-:W-:Y:S08]  /*d680*/  BAR.ARV 0x8, 0x100 ;  /* 0x0204000000007b1d */ /* 0x000ff00000002000 */
[----:B------:R-:W-:Y:S01]  /*d690*/  BAR.SYNC.DEFER_BLOCKING 0xf, 0x100 ;  /* 0x03c4000000007b1d */ /* 0x000fe20000010000 */
[----:B------:R-:W-:-:S05]  /*d6a0*/  ISETP.NE.AND P0, PT, R3, RZ, PT ;  /* 0x000000ff0300720c */ /* 0x000fca0003f05270 */
[----:B------:R-:W2:Y:S01]  /*d6b0*/  SHFL.BFLY PT, R4, R7, 0x2, 0x1f ;  /* 0x0c401f0007047f89 */ /* 0x000ea200000e0000 */
[----:B-1----:R-:W-:Y:S01]  /*d6c0*/  FADD.FTZ R9, R9, R8 ;  /* 0x0000000809097221 */ /* 0x002fe20000010000 */
[----:B------:R-:W-:-:S04]  /*d6d0*/  IMAD.U32 R8, RZ, RZ, UR10 ;  /* 0x0000000aff087e24 */ /* 0x000fc8000f8e00ff */
[----:B------:R-:W1:Y:S01]  /*d6e0*/  SHFL.BFLY PT, R0, R9, 0x1, 0x1f ;  /* 0x0c201f0009007f89 */ /* 0x000e6200000e0000 */
[----:B--2---:R-:W-:-:S05]  /*d6f0*/  FADD.FTZ R4, R4, R7 ;  /* 0x0000000704047221 */ /* 0x004fca0000010000 */
[----:B------:R-:W2:Y:S01]  /*d700*/  SHFL.BFLY PT, R11, R4, 0x1, 0x1f ;  /* 0x0c201f00040b7f89 */ /* 0x000ea200000e0000 */
[----:B-1----:R-:W-:Y:S01]  /*d710*/  FADD.FTZ R12, R9, R0 ;  /* 0x00000000090c7221 */ /* 0x002fe20000010000 */
[----:B------:R-:W-:Y:S02]  /*d720*/  IMAD.MOV.U32 R0, RZ, RZ, RZ ;  /* 0x000000ffff007224 */ /* 0x000fe400078e00ff */
[----:B------:R-:W-:Y:S02]  /*d730*/  IMAD.U32 R9, RZ, RZ, UR4 ;  /* 0x00000004ff097e24 */ /* 0x000fe4000f8e00ff */
[----:B------:R-:W-:-:S03]  /*d740*/  FSETP.NE.FTZ.AND P1, PT, R12, RZ, PT ;  /* 0x000000ff0c00720b */ /* 0x000fc60003f35000 */
[----:B------:R-:W-:Y:S01]  /*d750*/  LEA R9, R9, R2, 0x6 ;  /* 0x0000000209097211 */ /* 0x000fe200078e30ff */
[----:B------:R-:W-:-:S03]  /*d760*/  IMAD.MOV.U32 R2, RZ, RZ, -0x800000 ;  /* 0xff800000ff027424 */ /* 0x000fc600078e00ff */
[----:B------:R-:W-:-:S06]  /*d770*/  @!P0 LEA R9, R9, UR37, 0x2 ;  /* 0x0000002509098c11 */ /* 0x000fcc000f8e10ff */
[----:B------:R-:W1:Y:S01]  /*d780*/  @P1 MUFU.RCP R10, R12 ;  /* 0x0000000c000a1308 */ /* 0x000e620000001000 */
[----:B------:R-:W-:Y:S01]  /*d790*/  @P1 FMUL.FTZ R8, R8, 0.69314718246459960938 ;  /* 0x3f31721808081820 */ /* 0x000fe20000410000 */
[----:B--2---:R-:W-:Y:S01]  /*d7a0*/  FADD.FTZ R11, R4, R11 ;  /* 0x0000000b040b7221 */ /* 0x004fe20000010000 */
[----:B------:R-:W-:-:S04]  /*d7b0*/  MOV R4, 0xff800000 ;  /* 0xff80000000047802 */ /* 0x000fc80000000f00 */
[----:B------:R-:W-:Y:S01]  /*d7c0*/  FSETP.NE.FTZ.AND P2, PT, R11, RZ, PT ;  /* 0x000000ff0b00720b */ /* 0x000fe20003f55000 */
[----:B------:R-:W-:Y:S01]  /*d7d0*/  @P1 MUFU.LG2 R3, R12 ;  /* 0x0000000c00031308 */ /* 0x000fe20000000c00 */
[----:B-1----:R1:W-:Y:S01]  /*d7e0*/  @!P0 STS [R9+0x28800], R10 ;  /* 0x0288000a09008388 */ /* 0x0023e20000000800 */
[-C--:B------:R-:W-:Y:S01]  /*d7f0*/  FMUL.FTZ R24, R24, R10.reuse ;  /* 0x0000000a18187220 */ /* 0x080fe20000410000 */
[----:B------:R-:W-:-:S09]  /*d800*/  FMUL.FTZ R25, R25, R10 ;  /* 0x0000000a19197220 */ /* 0x000fd20000410000 */
[----:B------:R-:W2:Y:S01]  /*d810*/  @P2 MUFU.RCP R0, R11 ;  /* 0x0000000b00002308 */ /* 0x000ea20000001000 */
[-C--:B------:R-:W-:Y:S01]  /*d820*/  FMUL.FTZ R28, R28, R10.reuse ;  /* 0x0000000a1c1c7220 */ /* 0x080fe20000410000 */
[-C--:B------:R-:W-:Y:S01]  /*d830*/  FMUL.FTZ R29, R29, R10.reuse ;  /* 0x0000000a1d1d7220 */ /* 0x080fe20000410000 */
[-C--:B------:R-:W-:Y:S01]  /*d840*/  FMUL.FTZ R32, R32, R10.reuse ;  /* 0x0000000a20207220 */ /* 0x080fe20000410000 */
[-C--:B------:R-:W-:Y:S01]  /*d850*/  FMUL.FTZ R33, R33, R10.reuse ;  /* 0x0000000a21217220 */ /* 0x080fe20000410000 */
[-C--:B------:R-:W-:Y:S01]  /*d860*/  FMUL.FTZ R36, R36, R10.reuse ;  /* 0x0000000a24247220 */ /* 0x080fe20000410000 */
[-C--:B------:R-:W-:Y:S01]  /*d870*/  FMUL.FTZ R37, R37, R10.reuse ;  /* 0x0000000a25257220 */ /* 0x080fe20000410000 */
[-C--:B------:R-:W-:Y:S01]  /*d880*/  FMUL.FTZ R40, R40, R10.reuse ;  /* 0x0000000a28287220 */ /* 0x080fe20000410000 */
[----:B------:R-:W5:Y:S01]  /*d890*/  @P2 MUFU.LG2 R7, R11 ;  /* 0x0000000b00072308 */ /* 0x000f620000000c00 */
        /* <DEDUP_REMOVED lines=8> */
[----:B--2---:R2:W-:Y:S01]  /*d920*/  @!P0 STS [R9+0x28820], R0 ;  /* 0x0288200009008388 */ /* 0x0045e20000000800 */
        /* <DEDUP_REMOVED lines=47> */
[----:B-1----:R-:W-:-:S02]  /*dc20*/  IMAD.U32 R10, RZ, RZ, UR10 ;  /* 0x0000000aff0a7e24 */ /* 0x002fc4000f8e00ff */
[----:B------:R-:W-:Y:S01]  /*dc30*/  @P1 FMUL.FTZ R3, R3, 0.69314718246459960938 ;  /* 0x3f31721803031820 */ /* 0x000fe20000410000 */
[----:B-----5:R-:W-:Y:S01]  /*dc40*/  @P2 FMUL.FTZ R7, R7, 0.69314718246459960938 ;  /* 0x3f31721807072820 */ /* 0x020fe20000410000 */
[----:B------:R-:W-:Y:S01]  /*dc50*/  PLOP3.LUT P0, PT, PT, PT, PT, 0x8, 0x0 ;  /* 0x000000000000781c */ /* 0x000fe20003f0e170 */
        /* <DEDUP_REMOVED lines=67> */
[----:B--2---:R-:W-:Y:S06]  /*e090*/  BAR.ARV 0xe, 0x100 ;  /* 0x0384000000007b1d */ /* 0x004fec0000002000 */
.L_x_4748:
[----:B------:R-:W-:Y:S05]  /*e0a0*/  @P0 BRA `(.L_x_4834) ;  /* 0x0000002000f80947 */ /* 0x000fea0003800000 */
[----:B------:R-:W1:Y:S01]  /*e0b0*/  S2R R0, SR_TID.X ;  /* 0x0000000000007919 */ /* 0x000e620000002100 */
[----:B------:R-:W2:Y:S01]  /*e0c0*/  S2UR UR5, SR_CgaCtaId ;  /* 0x00000000000579c3 */ /* 0x000ea20000008800 */
[----:B------:R-:W-:Y:S01]  /*e0d0*/  UMOV UR4, 0x400 ;  /* 0x0000040000047882 */ /* 0x000fe20000000000 */
[----:B------:R-:W-:-:S06]  /*e0e0*/  IMAD R3, RZ, RZ, -UR40 ;  /* 0x80000028ff037e24 */ /* 0x000fcc000f8e02ff */
[----:B------:R-:W-:Y:S08]  /*e0f0*/  BAR.SYNC.DEFER_BLOCKING 0x1, 0x100 ;  /* 0x0044000000007b1d */ /* 0x000ff00000010000 */
[----:B------:R-:W5:Y:S08]  /*e100*/  S2UR UR6, SR_CTAID.Y ;  /* 0x00000000000679c3 */ /* 0x000f700000002600 */
[----:B------:R-:W5:Y:S01]  /*e110*/  LDC R10, c[0x0][0xc50] ;  /* 0x00031400ff0a7b82 */ /* 0x000f620000000800 */
[----:B--2---:R-:W-:-:S07]  /*e120*/  ULEA UR4, UR5, UR4, 0x18 ;  /* 0x0000000405047291 */ /* 0x004fce000f8ec03f */
[----:B------:R-:W2:Y:S01]  /*e130*/  LDC R6, c[0x0][0xbe8] ;  /* 0x0002fa00ff067b82 */ /* 0x000ea20000000800 */
[----:B------:R-:W-:Y:S01]  /*e140*/  UIADD3 UR4, UR4, 0x28c20, URZ ;  /* 0x00028c2004047890 */ /* 0x000fe2000fffe03f */
[----:B-1----:R-:W-:-:S03]  /*e150*/  VIADD R20, R0, 0xffffff80 ;  /* 0xffffff8000147836 */ /* 0x002fc60000000000 */
[----:B------:R-:W-:Y:S02]  /*e160*/  UPRMT UR4, URZ, 0x654, UR4 ;  /* 0x000006543f047896 */ /* 0x000fe40008000004 */
[----:B------:R-:W-:-:S04]  /*e170*/  SHF.R.S32.HI R21, RZ, 0x1f, R20 ;  /* 0x0000001fff157819 */ /* 0x000fc80000011414 */
[----:B------:R-:W-:Y:S01]  /*e180*/  LEA.HI R9, R21, R20, RZ, 0x7 ;  /* 0x0000001415097211 */ /* 0x000fe200078f38ff */
[----:B-----5:R-:W-:Y:S01]  /*e190*/  IMAD R3, R10, R3, UR6 ;  /* 0x000000060a037e24 */ /* 0x020fe2000f8e0203 */
[----:B------:R-:W-:Y:S01]  /*e1a0*/  USHF.R.S32.HI UR6, URZ, 0x1f, UR40 ;  /* 0x0000001f3f067899 */ /* 0x000fe20008011428 */
[----:B------:R-:W-:Y:S01]  /*e1b0*/  SYNCS.ARRIVE.TRANS64.RED.A1T0 RZ, [UR4], RZ ;  /* 0x000000ffffff79a7 */ /* 0x000fe20008100404 */
[----:B------:R-:W-:Y:S02]  /*e1c0*/  SHF.R.S32.HI R0, RZ, 0x7, R9 ;  /* 0x00000007ff007819 */ /* 0x000fe40000011409 */
[----:B------:R-:W-:-:S03]  /*e1d0*/  LOP3.LUT R5, R9, 0xffffff80, RZ, 0xc0, !PT ;  /* 0xffffff8009057812 */ /* 0x000fc600078ec0ff */
[----:B------:R-:W1:Y:S01]  /*e1e0*/  SHFL.IDX PT, R7, R0, RZ, 0x1f ;  /* 0x00001fff00077589 */ /* 0x000e6200000e0000 */
[----:B--2---:R-:W-:Y:S01]  /*e1f0*/  ISETP.NE.AND P1, PT, R6, 0x1, PT ;  /* 0x000000010600780c */ /* 0x004fe20003f25270 */
[----:B------:R-:W-:Y:S01]  /*e200*/  IMAD.IADD R8, R20, 0x1, -R5 ;  /* 0x0000000114087824 */ /* 0x000fe200078e0a05 */
[----:B------:R-:W-:-:S04]  /*e210*/  SHF.R.S32.HI R5, RZ, 0x1f, R3 ;  /* 0x0000001fff057819 */ /* 0x000fc80000011403 */
[----:B------:R-:W-:Y:S02]  /*e220*/  SHF.R.S32.HI R155, RZ, 0x1f, R8 ;  /* 0x0000001fff9b7819 */ /* 0x000fe40000011408 */
[----:B-1----:R-:W-:Y:S02]  /*e230*/  ISETP.NE.AND P0, PT, R7, RZ, PT ;  /* 0x000000ff0700720c */ /* 0x002fe40003f05270 */
[----:B------:R-:W-:-:S04]  /*e240*/  LEA.HI R7, R155, R8, RZ, 0x2 ;  /* 0x000000089b077211 */ /* 0x000fc800078f10ff */
[----:B------:R-:W-:-:S07]  /*e250*/  SHF.R.S32.HI R154, RZ, 0x2, R7 ;  /* 0x00000002ff9a7819 */ /* 0x000fce0000011407 */
[----:B------:R-:W-:Y:S05]  /*e260*/  @P0 BRA `(.L_x_4835) ;  /* 0x0000000400440947 */ /* 0x000fea0003800000 */
[----:B------:R-:W1:Y:S01]  /*e270*/  LDC R16, c[0x0][0xbe8] ;  /* 0x0002fa00ff107b82 */ /* 0x000e620000000800 */
[----:B------:R-:W-:Y:S01]  /*e280*/  LOP3.LUT R9, R9, 0xffffff80, RZ, 0xc0, !PT ;  /* 0xffffff8009097812 */ /* 0x000fe200078ec0ff */
[----:B------:R-:W2:Y:S01]  /*e290*/  S2R R22, SR_CTAID.X ;  /* 0x0000000000167919 */ /* 0x000ea20000002500 */
[----:B------:R-:W-:Y:S01]  /*e2a0*/  LEA.HI R11, R21, R20, RZ, 0x2 ;  /* 0x00000014150b7211 */ /* 0x000fe200078f10ff */
[----:B------:R-:W-:Y:S01]  /*e2b0*/  ULDC.64 UR4, c[0x0][0xbd0] ;  /* 0x0002f40000047ab9 */ /* 0x000fe20000000a00 */
[----:B------:R-:W-:Y:S01]  /*e2c0*/  IADD3 R23, R20, -R9, RZ ;  /* 0x8000000914177210 */ /* 0x000fe20007ffe0ff */
[----:B------:R-:W-:Y:S01]  /*e2d0*/  UIMAD.WIDE.U32 UR8, UR40, UR4, URZ ;  /* 0x00000004280872a5 */ /* 0x000fe2000f8e003f */
[----:B------:R-:W-:Y:S01]  /*e2e0*/  LOP3.LUT R11, R11, 0xfffffffc, RZ, 0xc0, !PT ;  /* 0xfffffffc0b0b7812 */ /* 0x000fe200078ec0ff */
[----:B------:R-:W5:Y:S01]  /*e2f0*/  S2UR UR7, SR_CTAID.Z ;  /* 0x00000000000779c3 */ /* 0x000f620000002700 */
[----:B------:R-:W-:Y:S01]  /*e300*/  SHF.R.S32.HI R10, RZ, 0x1f, R23 ;  /* 0x0000001fff0a7819 */ /* 0x000fe20000011417 */
[----:B------:R-:W-:-:S02]  /*e310*/  UIMAD UR4, UR6, UR4, URZ ;  /* 0x00000004060472a4 */ /* 0x000fc4000f8e023f */
[----:B------:R-:W-:Y:S01]  /*e320*/  IMAD.IADD R11, R20, 0x1, -R11 ;  /* 0x00000001140b7824 */ /* 0x000fe200078e0a0b */
[CC--:B------:R-:W-:Y:S01]  /*e330*/  LEA.HI R152, R10.reuse, R23.reuse, RZ, 0x2 ;  /* 0x000000170a987211 */ /* 0x0c0fe200078f10ff */
[----:B------:R-:W-:Y:S01]  /*e340*/  UIMAD UR4, UR40, UR5, UR4 ;  /* 0x00000005280472a4 */ /* 0x000fe2000f8e0204 */
[----:B------:R-:W-:Y:S01]  /*e350*/  LEA.HI R10, R10, R23, RZ, 0x5 ;  /* 0x000000170a0a7211 */ /* 0x000fe200078f28ff */
[----:B------:R-:W4:Y:S01]  /*e360*/  LDC.64 R18, c[0x0][0xbd8] ;  /* 0x0002f600ff127b82 */ /* 0x000f220000000a00 */
[--C-:B------:R-:W-:Y:S01]  /*e370*/  SHF.R.S32.HI R9, RZ, 0x2, R152.reuse ;  /* 0x00000002ff097819 */ /* 0x100fe20000011498 */
[----:B------:R-:W-:Y:S01]  /*e380*/  UIADD3 UR4, UR9, UR4, URZ ;  /* 0x0000000409047290 */ /* 0x000fe2000fffe03f */
[----:B------:R-:W-:Y:S02]  /*e390*/  SHF.R.S32.HI R12, RZ, 0x1f, R152 ;  /* 0x0000001fff0c7819 */ /* 0x000fe40000011498 */
[----:B------:R-:W-:Y:S02]  /*e3a0*/  SHF.R.S32.HI R10, RZ, 0x5, R10 ;  /* 0x00000005ff0a7819 */ /* 0x000fe4000001140a */
[----:B------:R-:W-:-:S02]  /*e3b0*/  LEA.HI R12, R12, R9, RZ, 0x3 ;  /* 0x000000090c0c7211 */ /* 0x000fc400078f18ff */
[----:B-1----:R-:W-:Y:S02]  /*e3c0*/  ISETP.NE.AND P0, PT, R16, 0x1, PT ;  /* 0x000000011000780c */ /* 0x002fe40003f05270 */
[----:B------:R-:W-:Y:S02]  /*e3d0*/  LOP3.LUT R12, R12, 0xfffffff8, RZ, 0xc0, !PT ;  /* 0xfffffff80c0c7812 */ /* 0x000fe400078ec0ff */
[----:B------:R-:W-:-:S03]  /*e3e0*/  LOP3.LUT R152, R152, 0x7ffffffc, RZ, 0xc0, !PT ;  /* 0x7ffffffc98987812 */ /* 0x000fc600078ec0ff */
[----:B------:R-:W-:Y:S01]  /*e3f0*/  IMAD.IADD R9, R9, 0x1, -R12 ;  /* 0x0000000109097824 */ /* 0x000fe200078e0a0c */
[----:B------:R-:W-:Y:S01]  /*e400*/  LEA.HI R12, R11, R11, RZ, 0x1 ;  /* 0x0000000b0b0c7211 */ /* 0x000fe200078f08ff */
[----:B-----5:R-:W-:Y:S01]  /*e410*/  USHF.R.S32.HI UR5, URZ, 0x1f, UR7 ;  /* 0x0000001f3f057899 */ /* 0x020fe20008011407 */
[----:B------:R-:W-:Y:S02]  /*e420*/  IMAD.IADD R152, R23, 0x1, -R152 ;  /* 0x0000000117987824 */ /* 0x000fe400078e0a98 */
[----:B------:R-:W-:Y:S01]  /*e430*/  LOP3.LUT R12, R12, 0x1ffffffe, RZ, 0xc0, !PT ;  /* 0x1ffffffe0c0c7812 */ /* 0x000fe200078ec0ff */
[----:B0--3--:R-:W0:Y:S01]  /*e440*/  @P0 LDC R14, c[0x0][0xbec] ;  /* 0x0002fb00ff0e0b82 */ /* 0x009e220000000800 */
[----:B------:R-:W-:Y:S01]  /*e450*/  LEA R153, R10, R9, 0x4 ;  /* 0x000000090a997211 */ /* 0x000fe200078e20ff */
[----:B------:R-:W-:Y:S02]  /*e460*/  IMAD.U32 R10, RZ, RZ, UR8 ;  /* 0x00000008ff0a7e24 */ /* 0x000fe4000f8e00ff */
[----:B------:R-:W-:-:S02]  /*e470*/  IMAD.IADD R12, R11, 0x1, -R12 ;  /* 0x000000010b0c7824 */ /* 0x000fc400078e0a0c */
[----:B------:R-:W-:Y:S01]  /*e480*/  IMAD.U32 R11, RZ, RZ, UR9 ;  /* 0x00000009ff0b7e24 */ /* 0x000fe2000f8e00ff */
[----:B------:R-:W-:Y:S01]  /*e490*/  MOV R11, UR4 ;  /* 0x00000004000b7c02 */ /* 0x000fe20008000f00 */
[----:B------:R-:W1:Y:S01]  /*e4a0*/  @P0 LDC R17, c[0x0][0xbf0] ;  /* 0x0002fc00ff110b82 */ /* 0x000e620000000800 */
[----:B------:R-:W-:Y:S02]  /*e4b0*/  IMAD R9, R12, 0x8, R153 ;  /* 0x000000080c097824 */ /* 0x000fe400078e0299 */
[----:B----4-:R-:W-:Y:S01]  /*e4c0*/  IMAD R12, R18, UR5, RZ ;  /* 0x00000005120c7c24 */ /* 0x010fe2000f8e02ff */
[----:B------:R-:W-:Y:S01]  /*e4d0*/  ULDC.64 UR4, c[0x0][0xbe0] ;  /* 0x0002f80000047ab9 */ /* 0x000fe20000000a00 */
[----:B--2---:R-:W-:Y:S02]  /*e4e0*/  IMAD R9, R22, 0x40, R9 ;  /* 0x0000004016097824 */ /* 0x004fe400078e0209 */
[----:B------:R-:W-:Y:S02]  /*e4f0*/  IMAD R15, R19, UR7, R12 ;  /* 0x00000007130f7c24 */ /* 0x000fe4000f8e020c */
[----:B------:R-:W-:-:S02]  /*e500*/  IMAD.MOV.U32 R13, RZ, RZ, R9 ;  /* 0x000000ffff0d7224 */ /* 0x000fc400078e0009 */
[----:B------:R-:W-:-:S04]  /*e510*/  IMAD.WIDE.U32 R10, R18, UR7, R10 ;  /* 0x00000007120a7c25 */ /* 0x000fc8000f8e000a */
[----:B------:R-:W-:Y:S02]  /*e520*/  IMAD.IADD R11, R11, 0x1, R15 ;  /* 0x000000010b0b7824 */ /* 0x000fe400078e020f */
[----:B0-----:R-:W-:-:S04]  /*e530*/  @P0 IMAD.HI.U32 R12, R9, R14, RZ ;  /* 0x0000000e090c0227 */ /* 0x001fc800078e00ff */
[----:B------:R-:W-:Y:S01]  /*e540*/  IMAD.WIDE.U32 R10, R3, UR4, R10 ;  /* 0x00000004030a7c25 */ /* 0x000fe2000f8e000a */
[----:B-1----:R-:W-:-:S03]  /*e550*/  @P0 SHF.R.U32.HI R13, RZ, R17, R12 ;  /* 0x00000011ff0d0219 */ /* 0x002fc6000001160c */
[----:B------:R-:W-:Y:S02]  /*e560*/  IMAD R12, R5, UR4, RZ ;  /* 0x00000004050c7c24 */ /* 0x000fe4000f8e02ff */
[----:B------:R-:W-:Y:S01]  /*e570*/  IMAD.SHL.U32 R152, R152, 0x2, RZ ;  /* 0x0000000298987824 */ /* 0x000fe200078e00ff */
[C---:B------:R-:W-:Y:S02]  /*e580*/  IADD3 R14, -R13.reuse, RZ, RZ ;  /* 0x000000ff0d0e7210 */ /* 0x040fe40007ffe1ff */
[----:B------:R-:W-:Y:S02]  /*e590*/  SHF.R.S32.HI R15, RZ, 0x1f, R13 ;  /* 0x0000001fff0f7819 */ /* 0x000fe4000001140d */
[----:B------:R-:W-:Y:S01]  /*e5a0*/  IADD3 R10, P0, R13, R10, RZ ;  /* 0x0000000a0d0a7210 */ /* 0x000fe20007f1e0ff */
[----:B------:R-:W-:Y:S02]  /*e5b0*/  IMAD R9, R16, R14, R9 ;  /* 0x0000000e10097224 */ /* 0x000fe400078e0209 */
[----:B------:R-:W-:Y:S01]  /*e5c0*/  IMAD R14, R3, UR5, R12 ;  /* 0x00000005030e7c24 */ /* 0x000fe2000f8e020c */
[----:B------:R-:W-:-:S02]  /*e5d0*/  ULDC.64 UR4, c[0x0][0xbc8] ;  /* 0x0002f20000047ab9 */ /* 0x000fc40000000a00 */
        /* <DEDUP_REMOVED lines=10> */
[----:B------:R-:W-:Y:S01]  /*e680*/  LOP3.LUT R11, R12, 0xfffffe, RZ, 0xc0, !PT ;  /* 0x00fffffe0c0b7812 */ /* 0x000fe200078ec0ff */
[----:B------:R-:W-:Y:S01]  /*e690*/  IMAD R14, R16, UR4, RZ ;  /* 0x00000004100e7c24 */ /* 0x000fe2000f8e02ff */
[----:B------:R-:W-:Y:S01]  /*e6a0*/  LEA.HI.X R18, R10, UR5, R9, 0x2, P0 ;  /* 0x000000050a127c11 */ /* 0x000fe200080f1409 */
[----:B------:R-:W-:Y:S01]  /*e6b0*/  SHFL.IDX PT, R12, R17, 0x1, 0x1c1f ;  /* 0x003c1f00110c7f89 */ /* 0x000fe200000e0000 */
[----:B------:R-:W-:Y:S01]  /*e6c0*/  LEA R9, R22, R153, 0x6 ;  /* 0x0000009916097211 */ /* 0x000fe200078e30ff */
[----:B------:R-:W-:-:S02]  /*e6d0*/  IMAD.IADD R15, R0, 0x1, -R11 ;  /* 0x00000001000f7824 */ /* 0x000fc400078e0a0b */
[----:B------:R-:W-:Y:S02]  /*e6e0*/  SHFL.IDX PT, R10, R17, RZ, 0x1c1f ;  /* 0x001c1fff110a7589 */ /* 0x000fe400000e0000 */
[----:B------:R-:W-:Y:S02]  /*e6f0*/  IMAD.U32 R15, R15, -0x100, RZ ;  /* 0xffffff000f0f7824 */ /* 0x000fe400078e00ff */
[----:B------:R-:W0:Y:S03]  /*e700*/  SHFL.IDX PT, R11, R18, RZ, 0x1c1f ;  /* 0x001c1fff120b7589 */ /* 0x000e2600000e0000 */
[----:B------:R-:W-:Y:S01]  /*e710*/  ISETP.NE.AND P0, PT, R152, R15, PT ;  /* 0x0000000f9800720c */ /* 0x000fe20003f05270 */
[----:B------:R-:W1:Y:S01]  /*e720*/  SHFL.IDX PT, R13, R18, 0x1, 0x1c1f ;  /* 0x003c1f00120d7f89 */ /* 0x000e6200000e0000 */
[C---:B------:R-:W-:Y:S02]  /*e730*/  VIADD R15, R9.reuse, 0x8 ;  /* 0x00000008090f7836 */ /* 0x040fe40000000000 */
[----:B------:R-:W-:-:S03]  /*e740*/  ISETP.GE.OR P2, PT, R9, R14, P0 ;  /* 0x0000000e0900720c */ /* 0x000fc60000746670 */
[----:B------:R-:W-:-:S10]  /*e750*/  ISETP.GE.OR P0, PT, R15, R14, P0 ;  /* 0x0000000e0f00720c */ /* 0x000fd40000706670 */
[----:B0-----:R2:W-:Y:S04]  /*e760*/  @!P2 ST.E desc[UR48][R10.64], R2 ;  /* 0x000000020a00a985 */ /* 0x0015e8000c101930 */
[----:B-1----:R2:W-:Y:S02]  /*e770*/  @!P0 ST.E desc[UR48][R12.64], R4 ;  /* 0x000000040c008985 */ /* 0x0025e4000c101930 */
.L_x_4835:
[----:B0--3--:R-:W0:Y:S01]  /*e780*/  S2R R14, SR_CTAID.X ;  /* 0x00000000000e7919 */ /* 0x009e220000002500 */
[----:B------:R-:W-:Y:S01]  /*e790*/  LEA.HI R21, R21, R20, RZ, 0x2 ;  /* 0x0000001415157211 */ /* 0x000fe200078f10ff */
[----:B------:R-:W1:Y:S01]  /*e7a0*/  S2UR UR7, SR_CTAID.Z ;  /* 0x00000000000779c3 */ /* 0x000e620000002700 */
[----:B------:R-:W-:Y:S01]  /*e7b0*/  SHF.R.S32.HI R9, RZ, 0x1f, R7 ;  /* 0x0000001fff097819 */ /* 0x000fe20000011407 */
[----:B------:R-:W-:Y:S01]  /*e7c0*/  ULDC.64 UR8, c[0x0][0xb38] ;  /* 0x0002ce0000087ab9 */ /* 0x000fe20000000a00 */
[----:B------:R-:W-:Y:S01]  /*e7d0*/  LOP3.LUT R21, R21, 0xfffffffc, RZ, 0xc0, !PT ;  /* 0xfffffffc15157812 */ /* 0x000fe200078ec0ff */
[----:B------:R-:W-:Y:S01]  /*e7e0*/  UIMAD UR6, UR6, UR8, URZ ;  /* 0x00000008060672a4 */ /* 0x000fe2000f8e023f */
[----:B------:R-:W-:Y:S01]  /*e7f0*/  LEA.HI R9, R9, R154, RZ, 0x3 ;  /* 0x0000009a09097211 */ /* 0x000fe200078f18ff */
[----:B------:R-:W-:Y:S01]  /*e800*/  UIMAD.WIDE.U32 UR4, UR40, UR8, URZ ;  /* 0x00000008280472a5 */ /* 0x000fe2000f8e003f */
[----:B------:R-:W-:Y:S01]  /*e810*/  IADD3 R21, R20, -R21, RZ ;  /* 0x8000001514157210 */ /* 0x000fe20007ffe0ff */
[----:B--2-4-:R-:W2:Y:S01]  /*e820*/  LDC.64 R12, c[0x0][0xb40] ;  /* 0x0002d000ff0c7b82 */ /* 0x014ea20000000a00 */
[----:B------:R-:W-:Y:S01]  /*e830*/  LOP3.LUT R9, R9, 0xfffffff8, RZ, 0xc0, !PT ;  /* 0xfffffff809097812 */ /* 0x000fe200078ec0ff */
[----:B------:R-:W-:Y:S01]  /*e840*/  UIMAD UR6, UR40, UR9, UR6 ;  /* 0x00000009280672a4 */ /* 0x000fe2000f8e0206 */
[----:B------:R-:W-:Y:S01]  /*e850*/  LEA.HI R2, R21, R21, RZ, 0x1 ;  /* 0x0000001515027211 */ /* 0x000fe200078f08ff */
[----:B------:R-:W-:Y:S01]  /*e860*/  IMAD.U32 R11, RZ, RZ, UR5 ;  /* 0x00000005ff0b7e24 */ /* 0x000fe2000f8e00ff */
[----:B------:R-:W-:Y:S01]  /*e870*/  LEA.HI R155, R155, R8, RZ, 0x5 ;  /* 0x000000089b9b7211 */ /* 0x000fe200078f28ff */
[----:B------:R-:W-:Y:S01]  /*e880*/  IMAD.IADD R154, R154, 0x1, -R9 ;  /* 0x000000019a9a7824 */ /* 0x000fe200078e0a09 */
[----:B------:R-:W-:Y:S01]  /*e890*/  LOP3.LUT R2, R2, 0x1ffffffe, RZ, 0xc0, !PT ;  /* 0x1ffffffe02027812 */ /* 0x000fe200078ec0ff */
[----:B------:R-:W3:Y:S01]  /*e8a0*/  @P1 LDC R4, c[0x0][0xbec] ;  /* 0x0002fb00ff041b82 */ /* 0x000ee20000000800 */
[----:B------:R-:W-:Y:S01]  /*e8b0*/  SHF.R.S32.HI R155, RZ, 0x5, R155 ;  /* 0x00000005ff9b7819 */ /* 0x000fe2000001149b */
[----:B------:R-:W-:Y:S01]  /*e8c0*/  UIADD3 UR6, UR5, UR6, URZ ;  /* 0x0000000605067290 */ /* 0x000fe2000fffe03f */
[----:B------:R-:W-:Y:S01]  /*e8d0*/  IMAD.U32 R10, RZ, RZ, UR4 ;  /* 0x00000004ff0a7e24 */ /* 0x000fe2000f8e00ff */
[----:B------:R-:W-:Y:S01]  /*e8e0*/  BSSY B0, `(.L_x_4836) ;  /* 0x00000f3000007945 */ /* 0x000fe20003800000 */
[----:B------:R-:W-:Y:S01]  /*e8f0*/  IMAD.IADD R2, R21, 0x1, -R2 ;  /* 0x0000000115027824 */ /* 0x000fe200078e0a02 */
[----:B------:R-:W-:Y:S01]  /*e900*/  ULDC.64 UR4, c[0x0][0xb48] ;  /* 0x0002d20000047ab9 */ /* 0x000fe20000000a00 */
[----:B------:R-:W-:Y:S01]  /*e910*/  IMAD R155, R155, 0x10, R154 ;  /* 0x000000109b9b7824 */ /* 0x000fe200078e029a */
[----:B------:R-:W4:Y:S01]  /*e920*/  @P1 LDC R17, c[0x0][0xbf0] ;  /* 0x0002fc00ff111b82 */ /* 0x000f220000000800 */
[----:B-1----:R-:W-:Y:S01]  /*e930*/  USHF.R.S32.HI UR8, URZ, 0x1f, UR7 ;  /* 0x0000001f3f087899 */ /* 0x002fe20008011407 */
[----:B------:R-:W-:-:S02]  /*e940*/  IMAD.U32 R11, RZ, RZ, UR6 ;  /* 0x00000006ff0b7e24 */ /* 0x000fc4000f8e00ff */
[----:B------:R-:W-:-:S04]  /*e950*/  LEA R9, R2, R155, 0x3 ;  /* 0x0000009b02097211 */ /* 0x000fc800078e18ff */
[----:B0-----:R-:W-:Y:S01]  /*e960*/  LEA R15, R14, R9, 0x6 ;  /* 0x000000090e0f7211 */ /* 0x001fe200078e30ff */
[C---:B--2---:R-:W-:Y:S02]  /*e970*/  IMAD R2, R12.reuse, UR8, RZ ;  /* 0x000000080c027c24 */ /* 0x044fe4000f8e02ff */
[----:B------:R-:W-:-:S04]  /*e980*/  IMAD.WIDE.U32 R10, R12, UR7, R10 ;  /* 0x000000070c0a7c25 */ /* 0x000fc8000f8e000a */
[----:B------:R-:W-:Y:S02]  /*e990*/  IMAD R13, R13, UR7, R2 ;  /* 0x000000070d0d7c24 */ /* 0x000fe4000f8e0202 */
[----:B---3--:R-:W-:-:S04]  /*e9a0*/  @P1 IMAD.HI.U32 R4, R15, R4, RZ ;  /* 0x000000040f041227 */ /* 0x008fc800078e00ff */
[----:B------:R-:W-:Y:S02]  /*e9b0*/  IMAD.MOV.U32 R9, RZ, RZ, R15 ;  /* 0x000000ffff097224 */ /* 0x000fe400078e000f */
[----:B------:R-:W-:Y:S01]  /*e9c0*/  IMAD R2, R5, UR4, RZ ;  /* 0x0000000405027c24 */ /* 0x000fe2000f8e02ff */
[----:B----4-:R-:W-:Y:S01]  /*e9d0*/  @P1 SHF.R.U32.HI R9, RZ, R17, R4 ;  /* 0x00000011ff091219 */ /* 0x010fe20000011604 */
[----:B------:R-:W-:Y:S02]  /*e9e0*/  IMAD.IADD R11, R11, 0x1, R13 ;  /* 0x000000010b0b7824 */ /* 0x000fe400078e020d */
[C---:B------:R-:W-:Y:S01]  /*e9f0*/  IMAD R13, R3.reuse, UR5, R2 ;  /* 0x00000005030d7c24 */ /* 0x040fe2000f8e0202 */
[--C-:B------:R-:W-:Y:S01]  /*ea00*/  SHF.R.S32.HI R4, RZ, 0x1f, R9.reuse ;  /* 0x0000001fff047819 */ /* 0x100fe20000011409 */
[----:B------:R-:W-:Y:S02]  /*ea10*/  IMAD.MOV R5, RZ, RZ, -R9 ;  /* 0x000000ffff057224 */ /* 0x000fe400078e0a09 */
[----:B------:R-:W-:Y:S01]  /*ea20*/  IMAD.WIDE.U32 R2, R3, UR4, R10 ;  /* 0x0000000403027c25 */ /* 0x000fe2000f8e000a */
[----:B------:R-:W-:-:S03]  /*ea30*/  ULDC.64 UR4, c[0x0][0xb30] ;  /* 0x0002cc0000047ab9 */ /* 0x000fc60000000a00 */
[----:B------:R-:W-:Y:S01]  /*ea40*/  IMAD R5, R6, R5, R15 ;  /* 0x0000000506057224 */ /* 0x000fe200078e020f */
[----:B------:R-:W-:Y:S01]  /*ea50*/  IADD3 R3, R3, R13, RZ ;  /* 0x0000000d03037210 */ /* 0x000fe20007ffe0ff */
[----:B------:R-:W-:-:S04]  /*ea60*/  IMAD R4, R4, UR4, RZ ;  /* 0x0000000404047c24 */ /* 0x000fc8000f8e02ff */
[C---:B------:R-:W-:Y:S01]  /*ea70*/  IMAD R11, R9.reuse, UR5, R4 ;  /* 0x00000005090b7c24 */ /* 0x040fe2000f8e0204 */
[----:B------:R-:W-:Y:S01]  /*ea80*/  SHF.R.S32.HI R4, RZ, 0x1f, R5 ;  /* 0x0000001fff047819 */ /* 0x000fe20000011405 */
        /* <DEDUP_REMOVED lines=8> */
[-C--:B------:R-:W-:Y:S02]  /*eb10*/  LEA.HI R9, R0, R0.reuse, RZ, 0x1 ;  /* 0x0000000000097211 */ /* 0x080fe400078f08ff */
[----:B------:R-:W-:Y:S01]  /*eb20*/  LEA R4, P0, R2, UR4, 0x2 ;  /* 0x0000000402047c11 */ /* 0x000fe2000f8010ff */
[----:B------:R-:W-:Y:S01]  /*eb30*/  ULDC UR4, c[0x0][0xa88] ;  /* 0x0002a20000047ab9 */ /* 0x000fe20000000800 */
[----:B------:R-:W-:Y:S01]  /*eb40*/  LOP3.LUT R11, R9, 0xfffffe, RZ, 0xc0, !PT ;  /* 0x00fffffe090b7812 */ /* 0x000fe200078ec0ff */
[----:B------:R-:W-:Y:S01]  /*eb50*/  IMAD R6, R6, UR4, RZ ;  /* 0x0000000406067c24 */ /* 0x000fe2000f8e02ff */
[----:B------:R-:W-:Y:S01]  /*eb60*/  LOP3.LUT R9, R7, 0x7ffffffc, RZ, 0xc0, !PT ;  /* 0x7ffffffc07097812 */ /* 0x000fe200078ec0ff */
[----:B------:R-:W-:Y:S01]  /*eb70*/  IMAD R7, R14, 0x40, R155 ;  /* 0x000000400e077824 */ /* 0x000fe200078e029b */
[----:B------:R-:W-:Y:S02]  /*eb80*/  LEA.HI.X R5, R2, UR5, R5, 0x2, P0 ;  /* 0x0000000502057c11 */ /* 0x000fe400080f1405 */
[----:B------:R-:W-:Y:S01]  /*eb90*/  IADD3 R11, -R11, R0, RZ ;  /* 0x000000000b0b7210 */ /* 0x000fe20007ffe1ff */
[----:B------:R-:W-:Y:S01]  /*eba0*/  IMAD.IADD R0, R8, 0x1, -R9 ;  /* 0x0000000108007824 */ /* 0x000fe200078e0a09 */
[----:B------:R-:W-:Y:S01]  /*ebb0*/  ISETP.GE.AND P0, PT, R7, R6, PT ;  /* 0x000000060700720c */ /* 0x000fe20003f06270 */
[----:B------:R0:W1:Y:S02]  /*ebc0*/  SHFL.IDX PT, R2, R4, RZ, 0x1c1f ;  /* 0x001c1fff04027589 */ /* 0x00006400000e0000 */
[----:B------:R-:W-:-:S02]  /*ebd0*/  IMAD R0, R11, 0x80, R0 ;  /* 0x000000800b007824 */ /* 0x000fc400078e0200 */
[----:B------:R0:W2:Y:S02]  /*ebe0*/  SHFL.IDX PT, R3, R5, RZ, 0x1c1f ;  /* 0x001c1fff05037589 */ /* 0x0000a400000e0000 */
[----:B------:R-:W-:-:S06]  /*ebf0*/  IMAD.SHL.U32 R0, R0, 0x2, RZ ;  /* 0x0000000200007824 */ /* 0x000fcc00078e00ff */
[----:B0-----:R-:W-:Y:S05]  /*ec00*/  @P0 BRA `(.L_x_4837) ;  /* 0x0000000c00000947 */ /* 0x001fea0003800000 */
[C---:B------:R-:W-:Y:S01]  /*ec10*/  IADD3 R9, R0.reuse, 0x8, RZ ;  /* 0x0000000800097810 */ /* 0x040fe20007ffe0ff */
        /* <DEDUP_REMOVED lines=14> */
[----:B------:R-:W-:Y:S01]  /*ed00*/  VIADD R23, R0, 0x58 ;  /* 0x0000005800177836 */ /* 0x000fe20000000000 */
[----:B------:R-:W-:-:S02]  /*ed10*/  ISETP.GE.AND P1, PT, R17, UR4, PT ;  /* 0x0000000411007c0c */ /* 0x000fc4000bf26270 */
[----:B------:R-:W-:Y:S02]  /*ed20*/  @!P2 LEA.HI R8, R0, R0, RZ, 0x1 ;  /* 0x000000000008a211 */ /* 0x000fe400078f08ff */
[----:B------:R-:W-:Y:S02]  /*ed30*/  @!P3 LEA.HI R10, R9, R9, RZ, 0x1 ;  /* 0x00000009090ab211 */ /* 0x000fe400078f08ff */
[----:B------:R-:W-:Y:S02]  /*ed40*/  @!P4 LEA.HI R12, R11, R11, RZ, 0x1 ;  /* 0x0000000b0b0cc211 */ /* 0x000fe400078f08ff */
[----:B------:R-:W-:Y:S02]  /*ed50*/  @!P5 LEA.HI R14, R13, R13, RZ, 0x1 ;  /* 0x0000000d0d0ed211 */ /* 0x000fe400078f08ff */
[----:B------:R-:W-:Y:S02]  /*ed60*/  @!P2 LOP3.LUT R9, R8, 0xfffffffe, RZ, 0xc0, !PT ;  /* 0xfffffffe0809a812 */ /* 0x000fe400078ec0ff */
[----:B------:R-:W-:-:S02]  /*ed70*/  @!P3 LOP3.LUT R11, R10, 0xfffffffe, RZ, 0xc0, !PT ;  /* 0xfffffffe0a0bb812 */ /* 0x000fc400078ec0ff */
[----:B------:R-:W-:Y:S01]  /*ed80*/  @!P4 LOP3.LUT R13, R12, 0xfffffffe, RZ, 0xc0, !PT ;  /* 0xfffffffe0c0dc812 */ /* 0x000fe200078ec0ff */
[--C-:B-12---:R-:W-:Y:S01]  /*ed90*/  @!P2 IMAD.WIDE R8, R9, 0x4, R2.reuse ;  /* 0x000000040908a825 */ /* 0x106fe200078e0202 */
[----:B------:R-:W-:Y:S02]  /*eda0*/  @!P5 LOP3.LUT R15, R14, 0xfffffffe, RZ, 0xc0, !PT ;  /* 0xfffffffe0e0fd812 */ /* 0x000fe400078ec0ff */
[----:B------:R-:W-:Y:S01]  /*edb0*/  IADD3 R21, R0, 0x48, RZ ;  /* 0x0000004800157810 */ /* 0x000fe20007ffe0ff */
        /* <DEDUP_REMOVED lines=9> */
[----:B------:R-:W-:Y:S01]  /*ee50*/  ISETP.GE.AND P6, PT, R22, UR4, PT ;  /* 0x0000000416007c0c */ /* 0x000fe2000bfc6270 */
[----:B------:R3:W-:Y:S01]  /*ee60*/  @!P5 ST.E.64 desc[UR48][R14.64], R36 ;  /* 0x000000240e00d985 */ /* 0x0007e2000c101b30 */
[----:B------:R-:W-:Y:S01]  /*ee70*/  ISETP.GE.AND P5, PT, R21, UR4, PT ;  /* 0x0000000415007c0c */ /* 0x000fe2000bfa6270 */
[----:B0-----:R-:W-:Y:S01]  /*ee80*/  VIADD R24, R0, 0x60 ;  /* 0x0000006000187836 */ /* 0x001fe20000000000 */
[----:B------:R-:W-:Y:S02]  /*ee90*/  @!P0 LEA.HI R16, R16, R16, RZ, 0x1 ;  /* 0x0000001010108211 */ /* 0x000fe400078f08ff */
        /* <DEDUP_REMOVED lines=14> */
[----:B---3--:R-:W-:Y:S01]  /*ef80*/  @!P4 LOP3.LUT R15, R20, 0xfffffffe, RZ, 0xc0, !PT ;  /* 0xfffffffe140fc812 */ /* 0x008fe200078ec0ff */
[----:B------:R-:W-:Y:S01]  /*ef90*/  VIADD R20, R0, 0x78 ;  /* 0x0000007800147836 */ /* 0x000fe20000000000 */
[----:B------:R-:W-:Y:S02]  /*efa0*/  @!P5 LOP3.LUT R21, R21, 0xfffffffe, RZ, 0xc0, !PT ;  /* 0xfffffffe1515d812 */ /* 0x000fe400078ec0ff */
[----:B------:R-:W-:Y:S02]  /*efb0*/  @!P6 LOP3.LUT R17, R22, 0xfffffffe, RZ, 0xc0, !PT ;  /* 0xfffffffe1611e812 */ /* 0x000fe400078ec0ff */
[----:B------:R-:W-:Y:S01]  /*efc0*/  ISETP.GE.AND P1, PT, R23, UR4, PT ;  /* 0x0000000417007c0c */ /* 0x000fe2000bf26270 */
[----:B0-----:R-:W-:Y:S01]  /*efd0*/  @!P2 IMAD.WIDE R8, R13, 0x4, R2 ;  /* 0x000000040d08a825 */ /* 0x001fe200078e0202 */
[----:B------:R-:W-:-:S02]  /*efe0*/  ISETP.GE.AND P0, PT, R24, UR4, PT ;  /* 0x0000000418007c0c */ /* 0x000fc4000bf06270 */
[C---:B------:R-:W-:Y:S01]  /*eff0*/  IADD3 R18, R0.reuse, 0x68, RZ ;  /* 0x0000006800127810 */ /* 0x040fe20007ffe0ff */
        /* <DEDUP_REMOVED lines=18> */
[----:B------:R-:W-:Y:S02]  /*f120*/  @!P0 LEA.HI R24, R24, R24, RZ, 0x1 ;  /* 0x0000001818188211 */ /* 0x000fe400078f08ff */
        /* <DEDUP_REMOVED lines=43> */
[----:B------:R-:W-:Y:S02]  /*f3e0*/  @!P2 LEA.HI R18, R18, R18, RZ, 0x1 ;  /* 0x000000121212a211 */ /* 0x000fe400078f08ff */
[----:B-1----:R-:W-:Y:S01]  /*f3f0*/  @!P1 LOP3.LUT R11, R24, 0xfffffffe, RZ, 0xc0, !PT ;  /* 0xfffffffe180b9812 */ /* 0x002fe200078ec0ff */
[--C-:B------:R-:W-:Y:S01]  /*f400*/  @!P0 IMAD.WIDE R8, R9, 0x4, R2.reuse ;  /* 0x0000000409088825 */ /* 0x100fe200078e0202 */
[----:B------:R-:W-:Y:S02]  /*f410*/  @!P3 LEA.HI R19, R19, R19, RZ, 0x1 ;  /* 0x000000131313b211 */ /* 0x000fe400078f08ff */
[----:B------:R-:W-:Y:S01]  /*f420*/  @!P4 LEA.HI R20, R20, R20, RZ, 0x1 ;  /* 0x000000141414c211 */ /* 0x000fe200078f08ff */
[----:B------:R-:W-:Y:S01]  /*f430*/  @!P1 IMAD.WIDE R10, R11, 0x4, R2 ;  /* 0x000000040b0a9825 */ /* 0x000fe200078e0202 */
[----:B--2---:R-:W-:Y:S01]  /*f440*/  @!P2 LOP3.LUT R13, R18, 0xfffffffe, RZ, 0xc0, !PT ;  /* 0xfffffffe120da812 */ /* 0x004fe200078ec0ff */
[----:B------:R0:W-:Y:S01]  /*f450*/  @!P0 ST.E.64 desc[UR48][R8.64], R96 ;  /* 0x0000006008008985 */ /* 0x0001e2000c101b30 */
[----:B------:R-:W-:-:S02]  /*f460*/  @!P5 LEA.HI R21, R21, R21, RZ, 0x1 ;  /* 0x000000151515d211 */ /* 0x000fc400078f08ff */
[----:B------:R-:W-:Y:S01]  /*f470*/  @!P3 LOP3.LUT R19, R19, 0xfffffffe, RZ, 0xc0, !PT ;  /* 0xfffffffe1313b812 */ /* 0x000fe200078ec0ff */
[--C-:B------:R-:W-:Y:S01]  /*f480*/  @!P2 IMAD.WIDE R12, R13, 0x4, R2.reuse ;  /* 0x000000040d0ca825 */ /* 0x100fe200078e0202 */
[----:B------:R-:W-:Y:S01]  /*f490*/  @!P6 LEA.HI R22, R22, R22, RZ, 0x1 ;  /* 0x000000161616e211 */ /* 0x000fe200078f08ff */
[----:B------:R1:W-:Y:S01]  /*f4a0*/  @!P1 ST.E.64 desc[UR48][R10.64], R100 ;  /* 0x000000640a009985 */ /* 0x0003e2000c101b30 */
[----:B---3--:R-:W-:Y:S01]  /*f4b0*/  @!P4 LOP3.LUT R15, R20, 0xfffffffe, RZ, 0xc0, !PT ;  /* 0xfffffffe140fc812 */ /* 0x008fe200078ec0ff */
[----:B------:R-:W-:Y:S01]  /*f4c0*/  VIADD R20, R0, 0xd8 ;  /* 0x000000d800147836 */ /* 0x000fe20000000000 */
[----:B------:R-:W-:Y:S01]  /*f4d0*/  @!P5 LOP3.LUT R21, R21, 0xfffffffe, RZ, 0xc0, !PT ;  /* 0xfffffffe1515d812 */ /* 0x000fe200078ec0ff */
[----:B------:R2:W-:Y:S01]  /*f4e0*/  @!P2 ST.E.64 desc[UR48][R12.64], R104 ;  /* 0x000000680c00a985 */ /* 0x0005e2000c101b30 */
[----:B----4-:R-:W-:Y:S02]  /*f4f0*/  @!P6 LOP3.LUT R17, R22, 0xfffffffe, RZ, 0xc0, !PT ;  /* 0xfffffffe1611e812 */ /* 0x010fe400078ec0ff */
[----:B------:R-:W-:Y:S01]  /*f500*/  IADD3 R18, R0, 0xc8, RZ ;  /* 0x000000c800127810 */ /* 0x000fe20007ffe0ff */
[----:B0-----:R-:W-:Y:S01]  /*f510*/  @!P3 IMAD.WIDE R8, R19, 0x4, R2 ;  /* 0x000000041308b825 */ /* 0x001fe200078e0202 */
[----:B------:R-:W-:-:S02]  /*f520*/  ISETP.GE.AND P2, PT, R20, UR4, PT ;  /* 0x0000000414007c0c */ /* 0x000fc4000bf46270 */
[----:B------:R-:W-:Y:S01]  /*f530*/  ISETP.GE.AND P0, PT, R18, UR4, PT ;  /* 0x0000000412007c0c */ /* 0x000fe2000bf06270 */
[----:B------:R-:W-:Y:S01]  /*f540*/  VIADD R19, R0, 0xd0 ;  /* 0x000000d000137836 */ /* 0x000fe20000000000 */
[----:B------:R0:W-:Y:S01]  /*f550*/  @!P3 ST.E.64 desc[UR48][R8.64], R108 ;  /* 0x0000006c0800b985 */ /* 0x0001e2000c101b30 */
[----:B-1----:R-:W-:-:S03]  /*f560*/  @!P4 IMAD.WIDE R10, R15, 0x4, R2 ;  /* 0x000000040f0ac825 */ /* 0x002fc600078e0202 */
[----:B------:R-:W-:Y:S01]  /*f570*/  ISETP.GE.AND P1, PT, R19, UR4, PT ;  /* 0x0000000413007c0c */ /* 0x000fe2000bf26270 */
[--C-:B------:R-:W-:Y:S01]  /*f580*/  @!P5 IMAD.WIDE R14, R21, 0x4, R2.reuse ;  /* 0x00000004150ed825 */ /* 0x100fe200078e0202 */
[----:B------:R1:W-:Y:S01]  /*f590*/  @!P4 ST.E.64 desc[UR48][R10.64], R112 ;  /* 0x000000700a00c985 */ /* 0x0003e2000c101b30 */
[----:B--2---:R-:W-:Y:S02]  /*f5a0*/  IADD3 R12, R0, 0xe8, RZ ;  /* 0x000000e8000c7810 */ /* 0x004fe40007ffe0ff */
[----:B------:R-:W-:Y:S01]  /*f5b0*/  @!P6 IMAD.WIDE R16, R17, 0x4, R2 ;  /* 0x000000041110e825 */ /* 0x000fe200078e0202 */
[----:B------:R2:W-:Y:S01]  /*f5c0*/  @!P5 ST.E.64 desc[UR48][R14.64], R116 ;  /* 0x000000740e00d985 */ /* 0x0005e2000c101b30 */
[----:B------:R-:W-:Y:S02]  /*f5d0*/  ISETP.GE.AND P4, PT, R12, UR4, PT ;  /* 0x000000040c007c0c */ /* 0x000fe4000bf86270 */
[C---:B------:R-:W-:Y:S01]  /*f5e0*/  VIADD R21, R0.reuse, 0xe0 ;  /* 0x000000e000157836 */ /* 0x040fe20000000000 */
[----:B------:R3:W-:Y:S01]  /*f5f0*/  @!P6 ST.E.64 desc[UR48][R16.64], R120 ;  /* 0x000000781000e985 */ /* 0x0007e2000c101b30 */
[----:B0-----:R-:W-:Y:S01]  /*f600*/  VIADD R9, R0, 0xf8 ;  /* 0x000000f800097836 */ /* 0x001fe20000000000 */
[----:B------:R-:W-:Y:S01]  /*f610*/  @!P0 LEA.HI R18, R18, R18, RZ, 0x1 ;  /* 0x0000001212128211 */ /* 0x000fe200078f08ff */
[----:B------:R-:W-:Y:S01]  /*f620*/  VIADD R13, R0, 0xf0 ;  /* 0x000000f0000d7836 */ /* 0x000fe20000000000 */
[----:B------:R-:W-:-:S02]  /*f630*/  ISETP.GE.AND P3, PT, R21, UR4, PT ;  /* 0x0000000415007c0c */ /* 0x000fc4000bf66270 */
[----:B------:R-:W-:Y:S02]  /*f640*/  ISETP.GE.AND P6, PT, R9, UR4, PT ;  /* 0x0000000409007c0c */ /* 0x000fe4000bfc6270 */
[----:B------:R-:W-:Y:S02]  /*f650*/  ISETP.GE.AND P5, PT, R13, UR4, PT ;  /* 0x000000040d007c0c */ /* 0x000fe4000bfa6270 */
[----:B------:R-:W-:Y:S02]  /*f660*/  @!P1 LEA.HI R19, R19, R19, RZ, 0x1 ;  /* 0x0000001313139211 */ /* 0x000fe400078f08ff */
[----:B------:R-:W-:Y:S02]  /*f670*/  @!P2 LEA.HI R20, R20, R20, RZ, 0x1 ;  /* 0x000000141414a211 */ /* 0x000fe400078f08ff */
[----:B------:R-:W-:Y:S02]  /*f680*/  @!P4 LEA.HI R12, R12, R12, RZ, 0x1 ;  /* 0x0000000c0c0cc211 */ /* 0x000fe400078f08ff */
[----:B-1----:R-:W-:-:S02]  /*f690*/  @!P1 LOP3.LUT R11, R19, 0xfffffffe, RZ, 0xc0, !PT ;  /* 0xfffffffe130b9812 */ /* 0x002fc400078ec0ff */
[----:B------:R-:W-:Y:S02]  /*f6a0*/  @!P3 LEA.HI R21, R21, R21, RZ, 0x1 ;  /* 0x000000151515b211 */ /* 0x000fe400078f08ff */
[----:B------:R-:W-:Y:S02]  /*f6b0*/  @!P6 LEA.HI R10, R9, R9, RZ, 0x1 ;  /* 0x00000009090ae211 */ /* 0x000fe400078f08ff */
[----:B------:R-:W-:Y:S02]  /*f6c0*/  @!P5 LEA.HI R8, R13, R13, RZ, 0x1 ;  /* 0x0000000d0d08d211 */ /* 0x000fe400078f08ff */
[----:B------:R-:W-:Y:S02]  /*f6d0*/  @!P0 LOP3.LUT R9, R18, 0xfffffffe, RZ, 0xc0, !PT ;  /* 0xfffffffe12098812 */ /* 0x000fe400078ec0ff */
[----:B------:R-:W-:Y:S02]  /*f6e0*/  @!P2 LOP3.LUT R13, R20, 0xfffffffe, RZ, 0xc0, !PT ;  /* 0xfffffffe140da812 */ /* 0x000fe400078ec0ff */
[----:B--2---:R-:W-:-:S02]  /*f6f0*/  @!P3 LOP3.LUT R15, R21, 0xfffffffe, RZ, 0xc0, !PT ;  /* 0xfffffffe150fb812 */ /* 0x004fc400078ec0ff */
        /* <DEDUP_REMOVED lines=17> */
.L_x_4837:
[----:B------:R-:W-:Y:S05]  /*f810*/  BSYNC B0 ;  /* 0x0000000000007941 */ /* 0x000fea0003800000 */
.L_x_4836:
[----:B------:R-:W-:Y:S01]  /*f820*/  VIADD R7, R7, 0x8 ;  /* 0x0000000807077836 */ /* 0x000fe20000000000 */
[----:B0-2---:R2:W0:Y:S04]  /*f830*/  SHFL.IDX PT, R3, R5, 0x1, 0x1c1f ;  /* 0x003c1f0005037f89 */ /* 0x00542800000e0000 */
[----:B------:R-:W-:Y:S01]  /*f840*/  ISETP.GE.AND P0, PT, R7, R6, PT ;  /* 0x000000060700720c */ /* 0x000fe20003f06270 */
[----:B-1----:R2:W1:-:S12]  /*f850*/  SHFL.IDX PT, R2, R4, 0x1, 0x1c1f ;  /* 0x003c1f0004027f89 */ /* 0x00245800000e0000 */
[----:B--2---:R-:W-:Y:S05]  /*f860*/  @P0 BRA `(.L_x_4739) ;  /* 0x0000005800a00947 */ /* 0x004fea0003800000 */
        /* <DEDUP_REMOVED lines=18> */
[----:B------:R-:W-:-:S02]  /*f990*/  @!P0 LEA.HI R4, R0, R0, RZ, 0x1 ;  /* 0x0000000000048211 */ /* 0x000fc400078f08ff */
[----:B------:R-:W-:Y:S02]  /*f9a0*/  @!P1 LEA.HI R6, R5, R5, RZ, 0x1 ;  /* 0x0000000505069211 */ /* 0x000fe400078f08ff */
[----:B------:R-:W-:Y:S02]  /*f9b0*/  @!P2 LEA.HI R8, R7, R7, RZ, 0x1 ;  /* 0x000000070708a211 */ /* 0x000fe400078f08ff */
[----:B------:R-:W-:Y:S02]  /*f9c0*/  @!P0 LOP3.LUT R5, R4, 0xfffffffe, RZ, 0xc0, !PT ;  /* 0xfffffffe04058812 */ /* 0x000fe400078ec0ff */
[----:B------:R-:W-:Y:S02]  /*f9d0*/  @!P1 LOP3.LUT R7, R6, 0xfffffffe, RZ, 0xc0, !PT ;  /* 0xfffffffe06079812 */ /* 0x000fe400078ec0ff */
[----:B------:R-:W-:Y:S01]  /*f9e0*/  @!P2 LOP3.LUT R9, R8, 0xfffffffe, RZ, 0xc0, !PT ;  /* 0xfffffffe0809a812 */ /* 0x000fe200078ec0ff */
[----:B01----:R-:W-:Y:S01]  /*f9f0*/  @!P0 IMAD.WIDE R4, R5, 0x4, R2 ;  /* 0x0000000405048825 */ /* 0x003fe200078e0202 */
        /* <DEDUP_REMOVED lines=48> */
[----:B------:R-:W-:Y:S02]  /*fd00*/  ISETP.GE.AND P2, PT, R16, UR4, PT ;  /* 0x0000000410007c0c */ /* 0x000fe4000bf46270 */
[----:B------:R-:W-:-:S02]  /*fd10*/  ISETP.GE.AND P1, PT, R17, UR4, PT ;  /* 0x0000000411007c0c */ /* 0x000fc4000bf26270 */
[----:B------:R-:W-:Y:S02]  /*fd20*/  @!P6 LEA.HI R19, R19, R19, RZ, 0x1 ;  /* 0x000000131313e211 */ /* 0x000fe400078f08ff */
[----:B0-----:R-:W-:Y:S02]  /*fd30*/  @!P5 LOP3.LUT R5, R18, 0xfffffffe, RZ, 0xc0, !PT ;  /* 0xfffffffe1205d812 */ /* 0x001fe400078ec0ff */
        /* <DEDUP_REMOVED lines=14> */
[----:B---3--:R-:W-:Y:S02]  /*fe20*/  @!P2 LOP3.LUT R11, R16, 0xfffffffe, RZ, 0xc0, !PT ;  /* 0xfffffffe100ba812 */ /* 0x008fe400078ec0ff */
[----:B------:R-:W-:Y:S02]  /*fe30*/  @!P1 LOP3.LUT R17, R17, 0xfffffffe, RZ, 0xc0, !PT ;  /* 0xfffffffe11119812 */ /* 0x000fe400078ec0ff */
[----:B----4-:R-:W-:Y:S01]  /*fe40*/  @!P0 LOP3.LUT R13, R20, 0xfffffffe, RZ, 0xc0, !PT ;  /* 0xfffffffe140d8812 */ /* 0x010fe200078ec0ff */
[C---:B------:R-:W-:Y:S01]  /*fe50*/  VIADD R20, R0.reuse, 0xb8 ;  /* 0x000000b800147836 */ /* 0x040fe20000000000 */
[----:B------:R-:W-:Y:S01]  /*fe60*/  IADD3 R18, R0, 0x88, RZ ;  /* 0x0000008800127810 */ /* 0x000fe20007ffe0ff */
[----:B0-----:R-:W-:Y:S01]  /*fe70*/  @!P4 IMAD.WIDE R4, R9, 0x4, R2 ;  /* 0x000000040904c825 */ /* 0x001fe200078e0202 */
[----:B------:R-:W-:-:S02]  /*fe80*/  ISETP.GE.AND P5, PT, R19, UR4, PT ;  /* 0x0000000413007c0c */ /* 0x000fc4000bfa6270 */
[----:B------:R-:W-:Y:S01]  /*fe90*/  ISETP.GE.AND P6, PT, R18, UR4, PT ;  /* 0x0000000412007c0c */ /* 0x000fe2000bfc6270 */
[--C-:B-1----:R-:W-:Y:S01]  /*fea0*/  @!P3 IMAD.WIDE R6, R15, 0x4, R2.reuse ;  /* 0x000000040f06b825 */ /* 0x102fe200078e0202 */
[----:B------:R-:W-:Y:S01]  /*feb0*/  @!P4 ST.E.64 desc[UR48][R4.64], R74 ;  /* 0x0000004a0400c985 */ /* 0x000fe2000c101b30 */
[----:B------:R-:W-:Y:S02]  /*fec0*/  IADD3 R16, R0, 0xa8, RZ ;  /* 0x000000a800107810 */ /* 0x000fe40007ffe0ff */
        /* <DEDUP_REMOVED lines=12> */
[----:B------:R-:W-:Y:S02]  /*ff90*/  ISETP.GE.AND P0, PT, R14, UR4, PT ;  /* 0x000000040e007c0c */ /* 0x000fe4000bf06270 */
[----:B------:R-:W-:Y:S02]  /*ffa0*/  ISETP.GE.AND P4, PT, R15, UR4, PT ;  /* 0x000000040f007c0c */ /* 0x000fe4000bf86270 */
[----:B------:R-:W-:-:S02]  /*ffb0*/  ISETP.GE.AND P2, PT, R17, UR4, PT ;  /* 0x0000000411007c0c */ /* 0x000fc4000bf46270 */
[----:B------:R-:W-:Y:S02]  /*ffc0*/  @!P6 LEA.HI R18, R18, R18, RZ, 0x1 ;  /* 0x000000121212e211 */ /* 0x000fe400078f08ff */
[----:B0-----:R-:W-:Y:S02]  /*ffd0*/  @!P5 LOP3.LUT R7, R19, 0xfffffffe, RZ, 0xc0, !PT ;  /* 0xfffffffe1307d812 */ /* 0x001fe400078ec0ff */
[----:B------:R-:W-:Y:S01]  /*ffe0*/  @!P6 LOP3.LUT R5, R18, 0xfffffffe, RZ, 0xc0, !PT ;  /* 0xfffffffe1205e812 */ /* 0x000fe200078ec0ff */
[----:B------:R-:W-:Y:S01]  /*fff0*/  VIADD R18, R0, 0xc0 ;  /* 0x000000c000127836 */ /* 0x000fe20000000000 */
[----:B------:R-:W-:Y:S01]  /*10000*/  @!P3 LEA.HI R16, R16, R16, RZ, 0x1 ;  /* 0x000000101010b211 */ /* 0x000fe200078f08ff */
[--C-:B------:R-:W-:Y:S01]  /*10010*/  @!P5 IMAD.WIDE R6, R7, 0x4, R2.reuse ;  /* 0x000000040706d825 */ /* 0x100fe200078e0202 */
[----:B------:R-:W-:Y:S02]  /*10020*/  @!P0 LEA.HI R14, R14, R14, RZ, 0x1 ;  /* 0x0000000e0e0e8211 */ /* 0x000fe400078f08ff */
[----:B------:R-:W-:Y:S01]  /*10030*/  @!P4 LEA.HI R15, R15, R15, RZ, 0x1 ;  /* 0x0000000f0f0fc211 */ /* 0x000fe200078f08ff */
[----:B------:R-:W-:Y:S01]  /*10040*/  @!P6 IMAD.WIDE R4, R5, 0x4, R2 ;  /* 0x000000040504e825 */ /* 0x000fe200078e0202 */
[----:B------:R-:W-:-:S02]  /*10050*/  @!P2 LEA.HI R17, R17, R17, RZ, 0x1 ;  /* 0x000000111111a211 */ /* 0x000fc400078f08ff */
[----:B------:R-:W-:Y:S02]  /*10060*/  @!P1 LEA.HI R20, R20, R20, RZ, 0x1 ;  /* 0x0000001414149211 */ /* 0x000fe400078f08ff */
[----:B-1----:R-:W-:Y:S01]  /*10070*/  @!P0 LOP3.LUT R9, R14, 0xfffffffe, RZ, 0xc0, !PT ;  /* 0xfffffffe0e098812 */ /* 0x002fe200078ec0ff */
[----:B------:R0:W-:Y:S01]  /*10080*/  @!P6 ST.E.64 desc[UR48][R4.64], R94 ;  /* 0x0000005e0400e985 */ /* 0x0001e2000c101b30 */
[----:B------:R-:W-:Y:S01]  /*10090*/  @!P4 LOP3.LUT R15, R15, 0xfffffffe, RZ, 0xc0, !PT ;  /* 0xfffffffe0f0fc812 */ /* 0x000fe200078ec0ff */
[----:B------:R-:W-:Y:S01]  /*100a0*/  VIADD R14, R0, 0xd0 ;  /* 0x000000d0000e7836 */ /* 0x000fe20000000000 */
[----:B--2---:R-:W-:Y:S01]  /*100b0*/  @!P3 LOP3.LUT R11, R16, 0xfffffffe, RZ, 0xc0, !PT ;  /* 0xfffffffe100bb812 */ /* 0x004fe200078ec0ff */
[----:B------:R1:W-:Y:S01]  /*100c0*/  @!P5 ST.E.64 desc[UR48][R6.64], R98 ;  /* 0x000000620600d985 */ /* 0x0003e2000c101b30 */
[----:B------:R-:W-:Y:S01]  /*100d0*/  @!P2 LOP3.LUT R17, R17, 0xfffffffe, RZ, 0xc0, !PT ;  /* 0xfffffffe1111a812 */ /* 0x000fe200078ec0ff */
[----:B------:R-:W-:Y:S01]  /*100e0*/  VIADD R16, R0, 0xe0 ;  /* 0x000000e000107836 */ /* 0x000fe20000000000 */
[----:B---3--:R-:W-:Y:S01]  /*100f0*/  @!P1 LOP3.LUT R13, R20, 0xfffffffe, RZ, 0xc0, !PT ;  /* 0xfffffffe140d9812 */ /* 0x008fe200078ec0ff */
[C---:B------:R-:W-:Y:S01]  /*10100*/  VIADD R20, R0.reuse, 0xf0 ;  /* 0x000000f000147836 */ /* 0x040fe20000000000 */
[----:B------:R-:W-:-:S02]  /*10110*/  IADD3 R19, R0, 0xc8, RZ ;  /* 0x000000c800137810 */ /* 0x000fc40007ffe0ff */
[----:B------:R-:W-:Y:S01]  /*10120*/  ISETP.GE.AND P5, PT, R18, UR4, PT ;  /* 0x0000000412007c0c */ /* 0x000fe2000bfa6270 */
[----:B------:R-:W-:Y:S01]  /*10130*/  @!P1 IMAD.WIDE R12, R13, 0x4, R2 ;  /* 0x000000040d0c9825 */ /* 0x000fe200078e0202 */
[----:B------:R-:W-:-:S03]  /*10140*/  ISETP.GE.AND P6, PT, R19, UR4, PT ;  /* 0x0000000413007c0c */ /* 0x000fc6000bfc6270 */
        /* <DEDUP_REMOVED lines=10> */
[----:B------:R-:W-:Y:S01]  /*101f0*/  VIADD R15, R0, 0xd8 ;  /* 0x000000d8000f7836 */ /* 0x000fe20000000000 */
[----:B------:R3:W-:Y:S01]  /*10200*/  @!P2 ST.E.64 desc[UR48][R10.64], R114 ;  /* 0x000000720a00a985 */ /* 0x0007e2000c101b30 */
[----:B------:R-:W-:Y:S01]  /*10210*/  ISETP.GE.AND P2, PT, R16, UR4, PT ;  /* 0x0000000410007c0c */ /* 0x000fe2000bf46270 */
[----:B------:R-:W-:Y:S01]  /*10220*/  VIADD R0, R0, 0xf8 ;  /* 0x000000f800007836 */ /* 0x000fe20000000000 */
[----:B------:R-:W-:Y:S01]  /*10230*/  ISETP.GE.AND P3, PT, R17, UR4, PT ;  /* 0x0000000411007c0c */ /* 0x000fe2000bf66270 */
[----:B------:R4:W-:Y:S01]  /*10240*/  @!P1 ST.E.64 desc[UR48][R12.64], R118 ;  /* 0x000000760c009985 */ /* 0x0009e2000c101b30 */
[----:B------:R-:W-:Y:S02]  /*10250*/  ISETP.GE.AND P1, PT, R15, UR4, PT ;  /* 0x000000040f007c0c */ /* 0x000fe4000bf26270 */
[----:B------:R-:W-:Y:S02]  /*10260*/  @!P5 LEA.HI R18, R18, R18, RZ, 0x1 ;  /* 0x000000121212d211 */ /* 0x000fe400078f08ff */
[----:B------:R-:W-:-:S02]  /*10270*/  @!P6 LEA.HI R19, R19, R19, RZ, 0x1 ;  /* 0x000000131313e211 */ /* 0x000fc400078f08ff */
        /* <DEDUP_REMOVED lines=29> */
[----:B--2---:R-:W-:-:S05]  /*10450*/  LOP3.LUT R5, R0, 0xfffffffe, RZ, 0xc0, !PT ;  /* 0xfffffffe00057812 */ /* 0x004fca00078ec0ff */
[----:B------:R-:W-:-:S05]  /*10460*/  IMAD.WIDE R2, R5, 0x4, R2 ;  /* 0x0000000405027825 */ /* 0x000fca00078e0202 */
[----:B------:R0:W-:Y:S01]  /*10470*/  ST.E.64 desc[UR48][R2.64], R150 ;  /* 0x0000009602007985 */ /* 0x0001e2000c101b30 */
[----:B------:R-:W-:Y:S05]  /*10480*/  BRA `(.L_x_4739) ;  /* 0x0000004c00987947 */ /* 0x000fea0003800000 */
.L_x_4834:
        /* <DEDUP_REMOVED lines=14> */
[----:B------:R-:W-:Y:S01]  /*10570*/  USHF.R.S32.HI UR6, URZ, 0x1f, UR40 ;  /* 0x0000001f3f067899 */ /* 0x000fe20008011428 */
[----:B------:R-:W-:Y:S01]  /*10580*/  IMAD.MOV.U32 R5, RZ, RZ, R0 ;  /* 0x000000ffff057224 */ /* 0x000fe200078e0000 */
[----:B------:R-:W-:Y:S02]  /*10590*/  ULDC.64 UR8, c[0x0][0xbd0] ;  /* 0x0002f40000087ab9 */ /* 0x000fe40000000a00 */
[----:B------:R-:W-:Y:S02]  /*105a0*/  UIMAD UR6, UR6, UR8, URZ ;  /* 0x00000008060672a4 */ /* 0x000fe4000f8e023f */
[----:B------:R-:W-:Y:S01]  /*105b0*/  UIMAD.WIDE.U32 UR4, UR40, UR8, URZ ;  /* 0x00000008280472a5 */ /* 0x000fe2000f8e003f */
[----:B------:R-:W2:Y:S01]  /*105c0*/  LDC.64 R10, c[0x0][0xbd8] ;  /* 0x0002f600ff0a7b82 */ /* 0x000ea20000000a00 */
[----:B------:R-:W-:-:S04]  /*105d0*/  UIMAD UR6, UR40, UR9, UR6 ;  /* 0x00000009280672a4 */ /* 0x000fc8000f8e0206 */
[----:B------:R-:W-:Y:S02]  /*105e0*/  UIADD3 UR6, UR5, UR6, URZ ;  /* 0x0000000605067290 */ /* 0x000fe4000fffe03f */
[----:B------:R-:W-:Y:S01]  /*105f0*/  MOV R3, UR5 ;  /* 0x0000000500037c02 */ /* 0x000fe20008000f00 */
[----:B------:R-:W-:Y:S01]  /*10600*/  IMAD.U32 R2, RZ, RZ, UR4 ;  /* 0x00000004ff027e24 */ /* 0x000fe2000f8e00ff */
[----:B------:R-:W5:Y:S01]  /*10610*/  @P0 LDC R7, c[0x0][0xbec] ;  /* 0x0002fb00ff070b82 */ /* 0x000f620000000800 */
[----:B------:R-:W-:Y:S01]  /*10620*/  ULDC.64 UR4, c[0x0][0xbe0] ;  /* 0x0002f80000047ab9 */ /* 0x000fe20000000a00 */
[----:B------:R-:W-:-:S06]  /*10630*/  IMAD.U32 R3, RZ, RZ, UR6 ;  /* 0x00000006ff037e24 */ /* 0x000fcc000f8e00ff */
[----:B------:R-:W0:Y:S01]  /*10640*/  @P0 LDC R9, c[0x0][0xbf0] ;  /* 0x0002fc00ff090b82 */ /* 0x000e220000000800 */
[----:B-1----:R-:W-:-:S07]  /*10650*/  USHF.R.S32.HI UR8, URZ, 0x1f, UR7 ;  /* 0x0000001f3f087899 */ /* 0x002fce0008011407 */
[----:B------:R-:W1:Y:S01]  /*10660*/  S2UR UR10, SR_CTAID.Y ;  /* 0x00000000000a79c3 */ /* 0x000e620000002600 */
[C---:B--2---:R-:W-:Y:S02]  /*10670*/  IMAD R12, R10.reuse, UR8, RZ ;  /* 0x000000080a0c7c24 */ /* 0x044fe4000f8e02ff */
[----:B------:R-:W-:-:S04]  /*10680*/  IMAD.WIDE.U32 R2, R10, UR7, R2 ;  /* 0x000000070a027c25 */ /* 0x000fc8000f8e0002 */
[----:B------:R-:W-:Y:S01]  /*10690*/  IMAD R11, R11, UR7, R12 ;  /* 0x000000070b0b7c24 */ /* 0x000fe2000f8e020c */
[----:B------:R-:W1:Y:S01]  /*106a0*/  LDC R8, c[0x0][0xc50] ;  /* 0x00031400ff087b82 */ /* 0x000e620000000800 */
[----:B-----5:R-:W-:-:S03]  /*106b0*/  @P0 IMAD.HI.U32 R4, R0, R7, RZ ;  /* 0x0000000700040227 */ /* 0x020fc600078e00ff */
[----:B------:R-:W-:Y:S01]  /*106c0*/  IADD3 R3, R11, R3, RZ ;  /* 0x000000030b037210 */ /* 0x000fe20007ffe0ff */
[----:B------:R-:W-:Y:S01]  /*106d0*/  IMAD R7, RZ, RZ, -UR40 ;  /* 0x80000028ff077e24 */ /* 0x000fe2000f8e02ff */
[----:B0-----:R-:W-:-:S03]  /*106e0*/  @P0 SHF.R.U32.HI R5, RZ, R9, R4 ;  /* 0x00000009ff050219 */ /* 0x001fc60000011604 */
[----:B-1----:R-:W-:Y:S02]  /*106f0*/  IMAD R9, R8, R7, UR10 ;  /* 0x0000000a08097e24 */ /* 0x002fe4000f8e0207 */
[----:B------:R-:W-:Y:S02]  /*10700*/  IMAD.MOV R7, RZ, RZ, -R5 ;  /* 0x000000ffff077224 */ /* 0x000fe400078e0a05 */
[----:B------:R-:W-:Y:S01]  /*10710*/  IMAD.WIDE.U32 R2, R9, UR4, R2 ;  /* 0x0000000409027c25 */ /* 0x000fe2000f8e0002 */
[----:B------:R-:W-:-:S03]  /*10720*/  SHF.R.S32.HI R4, RZ, 0x1f, R9 ;  /* 0x0000001fff047819 */ /* 0x000fc60000011409 */
[----:B------:R-:W-:Y:S01]  /*10730*/  IMAD R7, R6, R7, R0 ;  /* 0x0000000706077224 */ /* 0x000fe200078e0200 */
[----:B------:R-:W-:Y:S01]  /*10740*/  IADD3 R2, P0, R5, R2, RZ ;  /* 0x0000000205027210 */ /* 0x000fe20007f1e0ff */
[----:B------:R-:W-:-:S03]  /*10750*/  IMAD R4, R4, UR4, RZ ;  /* 0x0000000404047c24 */ /* 0x000fc6000f8e02ff */
[----:B------:R-:W-:Y:S01]  /*10760*/  SHF.R.S32.HI R0, RZ, 0x1f, R7 ;  /* 0x0000001fff007819 */ /* 0x000fe20000011407 */
[----:B------:R-:W-:Y:S01]  /*10770*/  IMAD R4, R9, UR5, R4 ;  /* 0x0000000509047c24 */ /* 0x000fe2000f8e0204 */
[----:B------:R-:W-:Y:S01]  /*10780*/  SHF.R.S32.HI R9, RZ, 0x1f, R5 ;  /* 0x0000001fff097819 */ /* 0x000fe20000011405 */
[----:B------:R-:W-:Y:S02]  /*10790*/  ULDC.64 UR4, c[0x0][0xbc8] ;  /* 0x0002f20000047ab9 */ /* 0x000fe40000000a00 */
[----:B------:R-:W-:Y:S01]  /*107a0*/  IMAD R0, R0, UR4, RZ ;  /* 0x0000000400007c24 */ /* 0x000fe2000f8e02ff */
[----:B------:R-:W-:-:S03]  /*107b0*/  IADD3.X R3, R9, R3, R4, P0, !PT ;  /* 0x0000000309037210 */ /* 0x000fc600007fe404 */
        /* <DEDUP_REMOVED lines=9> */
.L_x_4737:
[----:B------:R-:W-:-:S08]  /*10850*/  NOP ;  /* 0x0000000000007918 */ /* 0x000fd00000000000 */
[----:B------:R-:W0:-:S00]  /*10860*/  USETMAXREG.DEALLOC.CTAPOOL 0x18 ;  /* 0x00000018000079c8 */ /* 0x000e0000080e0500 */
        /* <DEDUP_REMOVED lines=16> */
.L_x_4838:
[----:B------:R-:W-:Y:S01]  /*10970*/  ULDC UR7, c[0x0][0xc50] ;  /* 0x0003140000077ab9 */ /* 0x000fe20000000800 */
[----:B------:R-:W-:Y:S01]  /*10980*/  UMOV UR36, UR6 ;  /* 0x0000000600247c82 */ /* 0x000fe20008000000 */
[----:B------:R-:W-:-:S11]  /*10990*/  UISETP.NE.AND UP0, UPT, UR7, 0x1, UPT ;  /* 0x000000010700788c */ /* 0x000fd6000bf05270 */
[----:B------:R-:W-:Y:S01]  /*109a0*/  @UP0 ULDC UR4, c[0x0][0xc54] ;  /* 0x0003150000040ab9 */ /* 0x000fe20000000800 */
[----:B------:R-:W-:Y:S01]  /*109b0*/  @UP0 ULDC UR8, c[0x0][0xc58] ;  /* 0x0003160000080ab9 */ /* 0x000fe20000000800 */
[----:B------:R-:W-:-:S04]  /*109c0*/  UIMAD.WIDE.U32 UR4, UR6, UR4, URZ ;  /* 0x00000004060472a5 */ /* 0x000fc8000f8e003f */
[----:B------:R-:W-:-:S12]  /*109d0*/  @UP0 USHF.R.U32.HI UR36, URZ, UR8, UR5 ;  /* 0x000000083f240299 */ /* 0x000fd80008011605 */
.L_x_4839:
[----:B------:R-:W-:Y:S01]  /*109e0*/  ISETP.GE.AND P0, PT, R17, RZ, PT ;  /* 0x000000ff1100720c */ /* 0x000fe20003f06270 */
[----:B------:R-:W-:Y:S01]  /*109f0*/  UIADD3 UR42, -UR36, URZ, URZ ;  /* 0x0000003f242a7290 */ /* 0x000fe2000fffe13f */
[----:B------:R-:W-:Y:S01]  /*10a00*/  IMAD.MOV.U32 R0, RZ, RZ, 0x1 ;  /* 0x00000001ff007424 */ /* 0x000fe200078e00ff */
[----:B------:R-:W-:Y:S01]  /*10a10*/  MOV R6, RZ ;  /* 0x000000ff00067202 */ /* 0x000fe20000000f00 */
[----:B------:R-:W-:Y:S01]  /*10a20*/  IMAD.MOV.U32 R9, RZ, RZ, 0x1 ;  /* 0x00000001ff097424 */ /* 0x000fe200078e00ff */
[----:B------:R-:W-:-:S08]  /*10a30*/  UIMAD UR42, UR7, UR42, UR6 ;  /* 0x0000002a072a72a4 */ /* 0x000fd0000f8e0206 */
[----:B------:R-:W-:Y:S05]  /*10a40*/  @!P0 BRA `(.L_x_4840) ;  /* 0x0000004400688947 */ /* 0x000fea0003800000 */
[----:B------:R-:W0:Y:S01]  /*10a50*/  S2UR UR40, SR_CTAID.X ;  /* 0x00000000002879c3 */ /* 0x000e220000002500 */
[----:B------:R-:W-:Y:S01]  /*10a60*/  ULDC.64 UR4, c[0x0][0x418] ;  /* 0x0001060000047ab9 */ /* 0x000fe20000000a00 */
[----:B------:R-:W-:Y:S01]  /*10a70*/  ULDC UR6, c[0x0][0x448] ;  /* 0x0001120000067ab9 */ /* 0x000fe20000000800 */
[----:B------:R-:W-:Y:S02]  /*10a80*/  UISETP.NE.U32.AND UP0, UPT, UR4, URZ, UPT ;  /* 0x0000003f0400728c */ /* 0x000fe4000bf05070 */
[----:B------:R-:W-:Y:S02]  /*10a90*/  UISETP.NE.AND UP1, UPT, UR6, 0x1, UPT ;  /* 0x000000010600788c */ /* 0x000fe4000bf25270 */
[----:B------:R-:W-:Y:S01]  /*10aa0*/  UISETP.NE.AND.EX UP0, UPT, UR5, URZ, UPT, UP0 ;  /* 0x0000003f0500728c */ /* 0x000fe2000bf05300 */
[----:B------:R-:W-:Y:S02]  /*10ab0*/  ULDC UR6, c[0x0][0x424] ;  /* 0x0001090000067ab9 */ /* 0x000fe40000000800 */
[----:B------:R-:W-:Y:S01]  /*10ac0*/  ULDC.64 UR4, c[0x0][0x9e0] ;  /* 0x0002780000047ab9 */ /* 0x000fe20000000a00 */
[----:B------:R-:W-:-:S02]  /*10ad0*/  USEL UR9, UR6, 0x1, UP0 ;  /* 0x0000000106097887 */ /* 0x000fc40008000000 */
[----:B------:R-:W-:Y:S01]  /*10ae0*/  UISETP.GE.AND UP0, UPT, UR5, 0x1, UPT ;  /* 0x000000010500788c */ /* 0x000fe2000bf06270 */
[----:B------:R-:W-:Y:S02]  /*10af0*/  ULDC UR10, c[0x0][0x288] ;  /* 0x0000a200000a7ab9 */ /* 0x000fe40000000800 */
[----:B------:R-:W-:Y:S01]  /*10b00*/  @UP1 ULDC UR7, c[0x0][0x44c] ;  /* 0x0001130000071ab9 */ /* 0x000fe20000000800 */
[----:B------:R-:W-:Y:S01]  /*10b10*/  ULDC UR12, c[0x0][0x2f0] ;  /* 0x0000bc00000c7ab9 */ /* 0x000fe20000000800 */
[----:B------:R-:W-:Y:S01]  /*10b20*/  UIADD3 UR11, -UR10, 0x1, URZ ;  /* 0x000000010a0b7890 */ /* 0x000fe2000fffe13f */
[----:B------:R-:W-:Y:S01]  /*10b30*/  PLOP3.LUT P1, PT, PT, PT, UP0, 0x80, 0x0 ;  /* 0x000000000000781c */ /* 0x000fe20003f2f008 */
[----:B------:R-:W-:Y:S01]  /*10b40*/  UIMAD UR13, UR9, UR12, 0x3f ;  /* 0x0000003f090d74a4 */ /* 0x000fe2000f8e020c */
[----:B------:R-:W-:Y:S01]  /*10b50*/  @UP1 ULDC UR14, c[0x0][0x450] ;  /* 0x00011400000e1ab9 */ /* 0x000fe20000000800 */
[----:B------:R-:W-:Y:S02]  /*10b60*/  UIMAD UR11, UR9, UR12, UR11 ;  /* 0x0000000c090b72a4 */ /* 0x000fe4000f8e020b */
[----:B0-----:R-:W-:-:S04]  /*10b70*/  USHF.L.U32 UR40, UR40, 0x6, URZ ;  /* 0x0000000628287899 */ /* 0x001fc8000800063f */
[----:B------:R-:W-:-:S04]  /*10b80*/  UIADD3 UR8, UR40, 0x3f, URZ ;  /* 0x0000003f28087890 */ /* 0x000fc8000fffe03f */
[----:B------:R-:W-:-:S04]  /*10b90*/  UIMAD.WIDE.U32 UR6, UR8, UR7, URZ ;  /* 0x00000007080672a5 */ /* 0x000fc8000f8e003f */
[----:B------:R-:W-:Y:S02]  /*10ba0*/  @UP1 USHF.R.U32.HI UR8, URZ, UR14, UR7 ;  /* 0x0000000e3f081299 */ /* 0x000fe40008011607 */
[----:B------:R-:W-:Y:S02]  /*10bb0*/  USHF.R.S32.HI UR7, URZ, 0x1f, UR13 ;  /* 0x0000001f3f077899 */ /* 0x000fe4000801140d */
[----:B------:R-:W-:Y:S02]  /*10bc0*/  UIADD3 UR6, UR11, UR8, URZ ;  /* 0x000000080b067290 */ /* 0x000fe4000fffe03f */
[----:B------:R-:W-:Y:S02]  /*10bd0*/  ULEA.HI UR7, UR7, UR13, URZ, 0x6 ;  /* 0x0000000d07077291 */ /* 0x000fe4000f8f303f */
[----:B------:R-:W-:Y:S02]  /*10be0*/  UIADD3 UR4, UR6, UR4, URZ ;  /* 0x0000000406047290 */ /* 0x000fe4000fffe03f */
[----:B------:R-:W-:Y:S01]  /*10bf0*/  USHF.R.S32.HI UR39, URZ, 0x6, UR7 ;  /* 0x000000063f277899 */ /* 0x000fe20008011407 */
        /* <DEDUP_REMOVED lines=11> */
.L_x_4842:
[----:B------:R-:W-:-:S11]  /*10cb0*/  UISETP.NE.AND UP0, UPT, UR5, 0x1, UPT ;  /* 0x000000010500788c */ /* 0x000fd6000bf05270 */
[----:B------:R-:W-:Y:S02]  /*10cc0*/  @UP0 ULDC.64 UR14, c[0x0][0x9e8] ;  /* 0x00027a00000e0ab9 */ /* 0x000fe40000000a00 */
[----:B------:R-:W-:-:S04]  /*10cd0*/  UIMAD.WIDE.U32 UR6, UR8, UR14, URZ ;  /* 0x0000000e080672a5 */ /* 0x000fc8000f8e003f */
[----:B------:R-:W-:-:S12]  /*10ce0*/  @UP0 USHF.R.U32.HI UR8, URZ, UR15, UR7 ;  /* 0x0000000f3f080299 */ /* 0x000fd80008011607 */
.L_x_4843:
[----:B------:R-:W-:-:S04]  /*10cf0*/  UIMAD UR8, UR8, UR5, UR5 ;  /* 0x00000005080872a4 */ /* 0x000fc8000f8e0205 */
[----:B------:R-:W-:-:S04]  /*10d00*/  UISETP.LT.AND UP0, UPT, UR4, UR8, UPT ;  /* 0x000000080400728c */ /* 0x000fc8000bf01270 */
[----:B------:R-:W-:-:S12]  /*10d10*/  USEL UR4, UR4, UR8, UP0 ;  /* 0x0000000804047287 */ /* 0x000fd80008000000 */
.L_x_4841:
        /* <DEDUP_REMOVED lines=11> */
[----:B------:R-:W-:Y:S01]  /*10dd0*/  UIADD3 UR4, UR9, UR4, URZ ;  /* 0x0000000409047290 */ /* 0x000fe2000fffe03f */
[----:B------:R-:W-:Y:S01]  /*10de0*/  ULDC UR8, c[0x0][0x9dc] ;  /* 0x0002770000087ab9 */ /* 0x000fe20000000800 */
[----:B------:R-:W-:Y:S02]  /*10df0*/  USEL UR12, UR39, UR44, UP0 ;  /* 0x0000002c270c7287 */ /* 0x000fe40008000000 */
        /* <DEDUP_REMOVED lines=12> */
.L_x_4845:
[----:B------:R-:W-:-:S11]  /*10ec0*/  UISETP.NE.AND UP0, UPT, UR5, 0x1, UPT ;  /* 0x000000010500788c */ /* 0x000fd6000bf05270 */
[----:B------:R-:W-:Y:S02]  /*10ed0*/  @UP0 ULDC.64 UR10, c[0x0][0x9e8] ;  /* 0x00027a00000a0ab9 */ /* 0x000fe40000000a00 */
[----:B------:R-:W-:-:S04]  /*10ee0*/  UIMAD.WIDE.U32 UR6, UR4, UR10, URZ ;  /* 0x0000000a040672a5 */ /* 0x000fc8000f8e003f */
[----:B------:R-:W-:-:S12]  /*10ef0*/  @UP0 USHF.R.U32.HI UR4, URZ, UR11, UR7 ;  /* 0x0000000b3f040299 */ /* 0x000fd80008011607 */
.L_x_4846:
[----:B------:R-:W-:-:S04]  /*10f00*/  UIMAD UR4, UR4, UR5, URZ ;  /* 0x00000005040472a4 */ /* 0x000fc8000f8e023f */
[----:B------:R-:W-:-:S04]  /*10f10*/  UISETP.LT.AND UP0, UPT, UR8, UR4, UPT ;  /* 0x000000040800728c */ /* 0x000fc8000bf01270 */
[----:B------:R-:W-:-:S12]  /*10f20*/  USEL UR8, UR8, UR4, !UP0 ;  /* 0x0000000408087287 */ /* 0x000fd8000c000000 */
.L_x_4844:
[----:B------:R-:W-:Y:S02]  /*10f30*/  USHF.R.S32.HI UR4, URZ, 0x1f, UR8 ;  /* 0x0000001f3f047899 */ /* 0x000fe40008011408 */
[----:B------:R-:W-:Y:S02]  /*10f40*/  USHF.R.U32.HI UR10, URZ, 0x10, UR42 ;  /* 0x000000103f0a7899 */ /* 0x000fe4000801162a */
[----:B------:R-:W-:Y:S02]  /*10f50*/  ULEA.HI UR4, UR4, UR8, URZ, 0x6 ;  /* 0x0000000804047291 */ /* 0x000fe4000f8f303f */
[----:B------:R-:W-:Y:S02]  /*10f60*/  ULOP3.LUT UR42, UR42, 0xffff, URZ, 0xc0, !UPT ;  /* 0x0000ffff2a2a7892 */ /* 0x000fe4000f8ec03f */
[----:B------:R-:W-:Y:S01]  /*10f70*/  USHF.R.S32.HI UR4, URZ, 0x6, UR4 ;  /* 0x000000063f047899 */ /* 0x000fe20008011404 */
[----:B------:R-:W-:-:S03]  /*10f80*/  UMOV UR46, URZ ;  /* 0x0000003f002e7c82 */ /* 0x000fc60008000000 */
[----:B------:R-:W-:-:S04]  /*10f90*/  UISETP.LT.AND UP0, UPT, URZ, UR4, UPT ;  /* 0x000000043f00728c */ /* 0x000fc8000bf01270 */
[----:B------:R-:W-:Y:S02]  /*10fa0*/  USEL UR43, URZ, UR4, !UP0 ;  /* 0x000000043f2b7287 */ /* 0x000fe4000c000000 */
[----:B------:R-:W-:Y:S02]  /*10fb0*/  UISETP.NE.AND UP0, UPT, UR10, URZ, UPT ;  /* 0x0000003f0a00728c */ /* 0x000fe4000bf05270 */
[----:B------:R-:W-:-:S06]  /*10fc0*/  UISETP.GT.AND UP1, UPT, UR12, UR43, UPT ;  /* 0x0000002b0c00728c */ /* 0x000fcc000bf24270 */
[----:B------:R-:W-:-:S03]  /*10fd0*/  PLOP3.LUT P0, PT, PT, PT, UP1, 0x80, 0x0 ;  /* 0x000000000000781c */ /* 0x000fc60003f0f018 */
[----:B------:R-:W-:-:S10]  /*10fe0*/  @!UP0 ULDC UR10, c[0x0][0x9f0] ;  /* 0x00027c00000a8ab9 */ /* 0x000fd40000000800 */
[----:B------:R-:W-:Y:S05]  /*10ff0*/  @!P0 BRA `(.L_x_4847) ;  /* 0x0000000000808947 */ /* 0x000fea0003800000 */
[----:B------:R-:W-:Y:S01]  /*11000*/  IMAD.U32 R3, RZ, RZ, UR10 ;  /* 0x0000000aff037e24 */ /* 0x000fe2000f8e00ff */
[----:B------:R-:W-:-:S04]  /*11010*/  UIADD3 UR4, UR10, -0x1, UR12 ;  /* 0xffffffff0a047890 */ /* 0x000fc8000fffe00c */
[-C--:B------:R-:W-:Y:S01]  /*11020*/  IABS R0, R3.reuse ;  /* 0x0000000300007213 */ /* 0x080fe20000000000 */
[----:B------:R-:W-:Y:S01]  /*11030*/  UIADD3 UR6, -UR43, UR4, URZ ;  /* 0x000000042b067290 */ /* 0x000fe2000fffe13f */
[----:B------:R-:W-:Y:S02]  /*11040*/  IABS R3, R3 ;  /* 0x0000000300037213 */ /* 0x000fe40000000000 */
[----:B------:R-:W-:Y:S01]  /*11050*/  R2UR UR11, R0 ;  /* 0x00000000000b72ca */ /* 0x000fe200000e0000 */
[----:B------:R-:W-:Y:S01]  /*11060*/  UMOV UR4, URZ ;  /* 0x0000003f00047c82 */ /* 0x000fe20008000000 */
[----:B------:R-:W-:-:S04]  /*11070*/  IADD3 R3, RZ, -R3, RZ ;  /* 0x80000003ff037210 */ /* 0x000fc80007ffe0ff */
[----:B------:R-:W-:-:S07]  /*11080*/  R2UR UR9, R3 ;  /* 0x00000000030972ca */ /* 0x000fce00000e0000 */
[----:B------:R-:W0:Y:S08]  /*11090*/  I2F.RP R0, UR11 ;  /* 0x0000000b00007d06 */ /* 0x000e300008209400 */
[----:B0-----:R-:W0:Y:S02]  /*110a0*/  MUFU.RCP R0, R0 ;  /* 0x0000000000007308 */ /* 0x001e240000001000 */
[----:B0-----:R-:W-:Y:S01]  /*110b0*/  VIADD R2, R0, 0xffffffe ;  /* 0x0ffffffe00027836 */ /* 0x001fe20000000000 */
[----:B------:R-:W-:Y:S01]  /*110c0*/  IABS R0, UR6 ;  /* 0x0000000600007c13 */ /* 0x000fe20008000000 */
[----:B------:R-:W-:-:S03]  /*110d0*/  ULOP3.LUT UR6, UR6, UR10, URZ, 0x3c, !UPT ;  /* 0x0000000a06067292 */ /* 0x000fc6000f8e3c3f */
[----:B------:R-:W-:Y:S01]  /*110e0*/  R2UR UR8, R0 ;  /* 0x00000000000872ca */ /* 0x000fe200000e0000 */
[----:B------:R-:W0:Y:S02]  /*110f0*/  F2I.FTZ.U32.TRUNC.NTZ R2, R2 ;  /* 0x0000000200027305 */ /* 0x000e24000021f000 */
        /* <DEDUP_REMOVED lines=16> */
.L_x_4847:
[----:B------:R-:W-:Y:S01]  /*11200*/  UIMAD UR41, UR42, UR46, UR43 ;  /* 0x0000002e2a2972a4 */ /* 0x000fe2000f8e022b */
[----:B------:R-:W-:Y:S02]  /*11210*/  IMAD.U32 R0, RZ, RZ, UR12 ;  /* 0x0000000cff007e24 */ /* 0x000fe4000f8e00ff */
[----:B------:R-:W-:Y:S02]  /*11220*/  IMAD.MOV.U32 R6, RZ, RZ, RZ ;  /* 0x000000ffff067224 */ /* 0x000fe400078e00ff */
[----:B------:R-:W-:Y:S02]  /*11230*/  IMAD.MOV.U32 R9, RZ, RZ, 0x1 ;  /* 0x00000001ff097424 */ /* 0x000fe400078e00ff */
[----:B------:R-:W-:-:S05]  /*11240*/  IMAD.U32 R3, RZ, RZ, UR41 ;  /* 0x00000029ff037e24 */ /* 0x000fca000f8e00ff */
[----:B------:R-:W-:Y:S02]  /*11250*/  VIADDMNMX R18, R3, UR46, R0, PT ;  /* 0x0000002e03127c46 */ /* 0x000fe4000b800100 */
[----:B------:R-:W-:Y:S02]  /*11260*/  MOV R0, 0x1 ;  /* 0x0000000100007802 */ /* 0x000fe40000000f00 */
        /* <DEDUP_REMOVED lines=26> */
.L_x_4848:
        /* <DEDUP_REMOVED lines=20> */
.L_x_4850:
[----:B------:R0:W1:Y:S01]  /*11550*/  LDC.64 R2, c[0x4][R16] ;  /* 0x0100000010027b82 */ /* 0x0000620000000a00 */
[----:B------:R-:W-:Y:S01]  /*11560*/  ULDC.64 UR6, c[0x4][0x118] ;  /* 0x0100460000067ab9 */ /* 0x000fe20000000a00 */
[----:B------:R-:W-:Y:S01]  /*11570*/  ULDC.64 UR8, c[0x4][0x120] ;  /* 0x0100480000087ab9 */ /* 0x000fe20000000a00 */
[----:B------:R-:W-:Y:S01]  /*11580*/  ULDC.64 UR4, c[0x4][0x50] ;  /* 0x0100140000047ab9 */ /* 0x000fe20000000a00 */
[----:B------:R-:W-:Y:S01]  /*11590*/  MOV R4, UR6 ;  /* 0x0000000600047c02 */ /* 0x000fe20008000f00 */
[----:B------:R-:W-:Y:S01]  /*115a0*/  IMAD.U32 R5, RZ, RZ, UR7 ;  /* 0x00000007ff057e24 */ /* 0x000fe2000f8e00ff */
[----:B------:R-:W-:Y:S01]  /*115b0*/  MOV R10, UR4 ;  /* 0x00000004000a7c02 */ /* 0x000fe20008000f00 */
[----:B------:R-:W-:Y:S01]  /*115c0*/  IMAD.U32 R6, RZ, RZ, UR8 ;  /* 0x00000008ff067e24 */ /* 0x000fe2000f8e00ff */
[----:B------:R-:W-:Y:S01]  /*115d0*/  MOV R13, RZ ;  /* 0x000000ff000d7202 */ /* 0x000fe20000000f00 */
[----:B------:R-:W-:Y:S02]  /*115e0*/  IMAD.U32 R7, RZ, RZ, UR9 ;  /* 0x00000009ff077e24 */ /* 0x000fe4000f8e00ff */
[----:B------:R-:W-:-:S02]  /*115f0*/  IMAD.U32 R11, RZ, RZ, UR5 ;  /* 0x00000005ff0b7e24 */ /* 0x000fc4000f8e00ff */
[----:B------:R-:W-:Y:S02]  /*11600*/  IMAD.MOV.U32 R8, RZ, RZ, 0x70 ;  /* 0x00000070ff087424 */ /* 0x000fe400078e00ff */
[----:B0-----:R-:W-:-:S07]  /*11610*/  IMAD.MOV.U32 R12, RZ, RZ, 0x1 ;  /* 0x00000001ff0c7424 */ /* 0x001fce00078e00ff */
[----:B------:R-:W-:-:S07]  /*11620*/  LEPC R20, `(.L_x_4849) ;  /* 0x000000001014794e */ /* 0x000fce0000000000 */
[----:B-1----:R-:W-:Y:S05]  /*11630*/  CALL.ABS.NOINC R2 ;  /* 0x0000000002007343 */ /* 0x002fea0003c00000 */
.L_x_4849:
        /* <DEDUP_REMOVED lines=17> */
.L_x_4947:
        /* <DEDUP_REMOVED lines=8> */
.L_x_4950:
[----:B------:R-:W-:Y:S05]  /*117d0*/  @!P6 BRA `(.L_x_4852) ;  /* 0x0000000000d4e947 */ /* 0x000fea0003800000 */
[----:B------:R-:W-:Y:S01]  /*117e0*/  IMAD.MOV.U32 R16, RZ, RZ, R17 ;  /* 0x000000ffff107224 */ /* 0x000fe200078e0011 */
[----:B------:R-:W-:Y:S06]  /*117f0*/  @!P1 BRA `(.L_x_4854) ;  /* 0x0000000000509947 */ /* 0x000fec0003800000 */
[----:B------:R-:W-:Y:S01]  /*11800*/  IMAD.MOV.U32 R8, RZ, RZ, R0 ;  /* 0x000000ffff087224 */ /* 0x000fe200078e0000 */
[----:B------:R-:W-:Y:S01]  /*11810*/  ULDC.64 UR4, c[0x0][0x428] ;  /* 0x00010a0000047ab9 */ /* 0x000fe20000000a00 */
[----:B------:R-:W0:Y:S01]  /*11820*/  LDC R0, c[0x0][0x43c] ;  /* 0x00010f00ff007b82 */ /* 0x000e220000000800 */
[----:B------:R-:W-:Y:S02]  /*11830*/  IMAD R6, R18, UR4, RZ ;  /* 0x0000000412067c24 */ /* 0x000fe4000f8e02ff */
[----:B------:R-:W-:Y:S02]  /*11840*/  MOV R7, R8 ;  /* 0x0000000800077202 */ /* 0x000fe40000000f00 */
[----:B------:R-:W-:Y:S01]  /*11850*/  IMAD R9, R17, UR5, R6 ;  /* 0x0000000511097c24 */ /* 0x000fe2000f8e0206 */
[----:B0-----:R-:W-:-:S13]  /*11860*/  ISETP.NE.AND P0, PT, R0, 0x1, PT ;  /* 0x000000010000780c */ /* 0x001fda0003f05270 */
        /* <DEDUP_REMOVED lines=13> */
.L_x_4854:
[----:B------:R-:W-:Y:S01]  /*11940*/  MOV R0, 0x1 ;  /* 0x0000000100007802 */ /* 0x000fe20000000f00 */
[----:B0-----:R-:W0:Y:S03]  /*11950*/  S2R R8, SR_TID.X ;  /* 0x0000000000087919 */ /* 0x001e260000002100 */
[----:B------:R-:W-:-:S04]  /*11960*/  SHF.L.U32 R0, R0, 0x1f, RZ ;  /* 0x0000001f00007819 */ /* 0x000fc800000006ff */
[----:B------:R-:W1:Y:S01]  /*11970*/  SYNCS.PHASECHK.TRANS64.TRYWAIT P0, [UR38+0x28c40], R0 ;  /* 0x028c4000ff0075a7 */ /* 0x000e620008000166 */
[----:B0-----:R-:W-:-:S04]  /*11980*/  LOP3.LUT R2, R8, 0x7f, RZ, 0xc0, !PT ;  /* 0x0000007f08027812 */ /* 0x001fc800078ec0ff */
[----:B------:R-:W-:Y:S01]  /*11990*/  ISETP.NE.AND P1, PT, R2, RZ, PT ;  /* 0x000000ff0200720c */ /* 0x000fe20003f25270 */
[----:B-1----:R-:W-:-:S12]  /*119a0*/  @!P0 BRA `(.L_x_4855) ;  /* 0x0000003c00908947 */ /* 0x002fd80003800000 */
.L_x_4951:
[----:B------:R-:W-:Y:S05]  /*119b0*/  @P1 BRA `(.L_x_4856) ;  /* 0x0000000000181947 */ /* 0x000fea0003800000 */
[----:B------:R-:W1:Y:S01]  /*119c0*/  S2R R2, SR_TID.X ;  /* 0x0000000000027919 */ /* 0x000e620000002100 */
[----:B0-----:R-:W-:-:S04]  /*119d0*/  IMAD.MOV.U32 R0, RZ, RZ, 0x2000 ;  /* 0x00002000ff007424 */ /* 0x001fc800078e00ff */
[----:B------:R2:W-:Y:S01]  /*119e0*/  SYNCS.ARRIVE.TRANS64 RZ, [UR38+0x28c30], R0 ;  /* 0x028c3000ffff79a7 */ /* 0x0005e20008000026 */
[----:B-1----:R-:W-:-:S13]  /*119f0*/  LOP3.LUT P0, RZ, R2, 0x1f, RZ, 0xc0, !PT ;  /* 0x0000001f02ff7812 */ /* 0x002fda000780c0ff */
[----:B--2---:R-:W-:Y:S05]  /*11a00*/  @!P0 BRA `(.L_x_4856) ;  /* 0x0000000000048947 */ /* 0x004fea0003800000 */
[----:B------:R-:W-:Y:S01]  /*11a10*/  BPT.TRAP 0x1 ;  /* 0x000000040000795c */ /* 0x000fe20000300000 */
.L_x_4856:
        /* <DEDUP_REMOVED lines=17> */
.L_x_4852:
        /* <DEDUP_REMOVED lines=22> */
.L_x_4857:
[----:B------:R-:W0:Y:S01]  /*11c90*/  LDC R6, c[0x0][0x448] ;  /* 0x00011200ff067b82 */ /* 0x000e220000000800 */
[----:B------:R-:W1:Y:S01]  /*11ca0*/  S2R R11, SR_TID.X ;  /* 0x00000000000b7919 */ /* 0x000e620000002100 */
[----:B------:R-:W-:Y:S01]  /*11cb0*/  USHF.R.S32.HI UR4, URZ, 0x1f, UR36 ;  /* 0x0000001f3f047899 */ /* 0x000fe20008011424 */
[----:B------:R-:W-:Y:S01]  /*11cc0*/  ULDC.64 UR8, c[0x0][0x2d8] ;  /* 0x0000b60000087ab9 */ /* 0x000fe20000000a00 */
[----:B------:R-:W2:Y:S02]  /*11cd0*/  S2R R12, SR_CTAID.Z ;  /* 0x00000000000c7919 */ /* 0x000ea40000002700 */
[----:B------:R-:W-:Y:S02]  /*11ce0*/  UIMAD UR6, UR4, UR8, URZ ;  /* 0x00000008040672a4 */ /* 0x000fe4000f8e023f */
[----:B------:R-:W-:Y:S02]  /*11cf0*/  UIMAD.WIDE.U32 UR4, UR36, UR8, URZ ;  /* 0x00000008240472a5 */ /* 0x000fe4000f8e003f */
[----:B------:R-:W-:-:S04]  /*11d00*/  UIMAD UR6, UR36, UR9, UR6 ;  /* 0x00000009240672a4 */ /* 0x000fc8000f8e0206 */
[----:B------:R-:W-:Y:S01]  /*11d10*/  UIADD3 UR5, UR5, UR6, URZ ;  /* 0x0000000605057290 */ /* 0x000fe2000fffe03f */
[----:B0-----:R-:W-:Y:S02]  /*11d20*/  ISETP.NE.AND P0, PT, R6, 0x1, PT ;  /* 0x000000010600780c */ /* 0x001fe40003f05270 */
[C---:B-1----:R-:W-:Y:S01]  /*11d30*/  LOP3.LUT R10, R11.reuse, 0x7f, RZ, 0xc0, !PT ;  /* 0x0000007f0b0a7812 */ /* 0x042fe200078ec0ff */
[----:B------:R-:W-:-:S10]  /*11d40*/  IMAD.SHL.U32 R3, R11, 0x10, RZ ;  /* 0x000000100b037824 */ /* 0x000fd400078e00ff */
[----:B------:R-:W0:Y:S01]  /*11d50*/  @P0 LDC R8, c[0x0][0x44c] ;  /* 0x00011300ff080b82 */ /* 0x000e220000000800 */
[----:B------:R-:W-:-:S04]  /*11d60*/  SHF.R.U32.HI R4, RZ, 0x3, R10 ;  /* 0x00000003ff047819 */ /* 0x000fc8000001160a */
[----:B------:R-:W-:-:S03]  /*11d70*/  LOP3.LUT R3, R4, 0x70, R3, 0xf8, !PT ;  /* 0x0000007004037812 */ /* 0x000fc600078ef803 */
[----:B------:R-:W1:Y:S01]  /*11d80*/  @P0 LDC R0, c[0x0][0x450] ;  /* 0x00011400ff000b82 */ /* 0x000e620000000800 */
[----:B------:R-:W-:-:S05]  /*11d90*/  IADD3 R5, R3, UR40, RZ ;  /* 0x0000002803057c10 */ /* 0x000fca000fffe0ff */
[----:B------:R-:W-:Y:S02]  /*11da0*/  IMAD.MOV.U32 R7, RZ, RZ, R5 ;  /* 0x000000ffff077224 */ /* 0x000fe400078e0005 */
[----:B------:R-:W3:Y:S01]  /*11db0*/  LDC.64 R2, c[0x0][0x2e0] ;  /* 0x0000b800ff027b82 */ /* 0x000ee20000000a00 */
[----:B0-----:R-:W-:-:S05]  /*11dc0*/  @P0 IMAD.HI.U32 R9, R5, R8, RZ ;  /* 0x0000000805090227 */ /* 0x001fca00078e00ff */
[----:B-1----:R-:W-:Y:S02]  /*11dd0*/  @P0 SHF.R.U32.HI R7, RZ, R0, R9 ;  /* 0x00000000ff070219 */ /* 0x002fe40000011609 */
[----:B--2---:R-:W-:-:S03]  /*11de0*/  SHF.R.S32.HI R9, RZ, 0x1f, R12 ;  /* 0x0000001fff097819 */ /* 0x004fc6000001140c */
[----:B------:R-:W-:Y:S02]  /*11df0*/  IMAD.MOV R8, RZ, RZ, -R7 ;  /* 0x000000ffff087224 */ /* 0x000fe400078e0a07 */
[----:B---3--:R-:W-:Y:S02]  /*11e00*/  IMAD R0, R9, R2, RZ ;  /* 0x0000000209007224 */ /* 0x008fe400078e02ff */
[----:B------:R-:W-:Y:S02]  /*11e10*/  IMAD R5, R6, R8, R5 ;  /* 0x0000000806057224 */ /* 0x000fe400078e0205 */
[C---:B------:R-:W-:Y:S01]  /*11e20*/  IMAD R9, R12.reuse, R3, R0 ;  /* 0x000000030c097224 */ /* 0x040fe200078e0200 */
[----:B------:R-:W-:Y:S01]  /*11e30*/  SHF.R.S32.HI R0, RZ, 0x1f, R7 ;  /* 0x0000001fff007819 */ /* 0x000fe20000011407 */
[----:B------:R-:W-:Y:S01]  /*11e40*/  IMAD.WIDE.U32 R2, R12, R2, UR4 ;  /* 0x000000040c027e25 */ /* 0x000fe2000f8e0002 */
[----:B------:R-:W-:-:S03]  /*11e50*/  ULDC.64 UR4, c[0x0][0x2d0] ;  /* 0x0000b40000047ab9 */ /* 0x000fc60000000a00 */
[----:B------:R-:W-:Y:S02]  /*11e60*/  IMAD.IADD R3, R3, 0x1, R9 ;  /* 0x0000000103037824 */ /* 0x000fe400078e0209 */
[----:B------:R-:W-:Y:S02]  /*11e70*/  IMAD R0, R0, UR4, RZ ;  /* 0x0000000400007c24 */ /* 0x000fe4000f8e02ff */
[----:B------:R-:W-:-:S04]  /*11e80*/  IMAD.WIDE.U32 R2, R7, UR4, R2 ;  /* 0x0000000407027c25 */ /* 0x000fc8000f8e0002 */
[----:B------:R-:W-:Y:S01]  /*11e90*/  IMAD R9, R7, UR5, R0 ;  /* 0x0000000507097c24 */ /* 0x000fe2000f8e0200 */
[----:B------:R-:W-:Y:S01]  /*11ea0*/  SHF.R.S32.HI R0, RZ, 0x1f, R5 ;  /* 0x0000001fff007819 */ /* 0x000fe20000011405 */
[----:B------:R-:W-:-:S03]  /*11eb0*/  ULDC.64 UR4, c[0x0][0x2c8] ;  /* 0x0000b20000047ab9 */ /* 0x000fc60000000a00 */
[----:B------:R-:W-:Y:S01]  /*11ec0*/  IADD3 R3, R3, R9, RZ ;  /* 0x0000000903037210 */ /* 0x000fe20007ffe0ff */
[----:B------:R-:W-:-:S04]  /*11ed0*/  IMAD R0, R0, UR4, RZ ;  /* 0x0000000400007c24 */ /* 0x000fc8000f8e02ff */
[C---:B------:R-:W-:Y:S02]  /*11ee0*/  IMAD R7, R5.reuse, UR5, R0 ;  /* 0x0000000505077c24 */ /* 0x040fe4000f8e0200 */
[----:B------:R-:W-:Y:S01]  /*11ef0*/  IMAD.WIDE.U32 R2, R5, UR4, R2 ;  /* 0x0000000405027c25 */ /* 0x000fe2000f8e0002 */
[----:B------:R-:W-:-:S03]  /*11f00*/  ULDC.64 UR4, c[0x0][0x280] ;  /* 0x0000a00000047ab9 */ /* 0x000fc60000000a00 */
[----:B------:R-:W-:Y:S01]  /*11f10*/  IMAD.IADD R7, R3, 0x1, R7 ;  /* 0x0000000103077824 */ /* 0x000fe200078e0207 */
[----:B------:R-:W-:Y:S01]  /*11f20*/  LEA R0, P0, R2, UR4, 0x1 ;  /* 0x0000000402007c11 */ /* 0x000fe2000f8008ff */
[----:B------:R-:W-:Y:S01]  /*11f30*/  ULDC UR4, c[0x0][0x2b8] ;  /* 0x0000ae0000047ab9 */ /* 0x000fe20000000800 */
[----:B------:R-:W-:Y:S02]  /*11f40*/  IMAD.SHL.U32 R5, R10, 0x8, RZ ;  /* 0x000000080a057824 */ /* 0x000fe400078e00ff */
        /* <DEDUP_REMOVED lines=11> */
[----:B------:R-:W-:Y:S01]  /*12000*/  IADD3 R4, R4, UR40, RZ ;  /* 0x0000002804047c10 */ /* 0x000fe2000fffe0ff */
[----:B------:R-:W-:Y:S01]  /*12010*/  IMAD R6, R6, UR4, RZ ;  /* 0x0000000406067c24 */ /* 0x000fe2000f8e02ff */
[----:B------:R-:W1:Y:S03]  /*12020*/  SHFL.IDX PT, R2, R7, RZ, 0x181f ;  /* 0x00181fff07027589 */ /* 0x000e6600000e0000 */
[C---:B------:R-:W-:Y:S01]  /*12030*/  VIADD R11, R4.reuse, 0x10 ;  /* 0x00000010040b7836 */ /* 0x040fe20000000000 */
[----:B------:R-:W-:-:S13]  /*12040*/  ISETP.GE.AND P1, PT, R4, R6, PT ;  /* 0x000000060400720c */ /* 0x000fda0003f26270 */
[----:B------:R-:W-:Y:S02]  /*12050*/  @!P1 LEA R9, R5, UR38, 0x1 ;  /* 0x0000002605099c11 */ /* 0x000fe4000f8e08ff */
[----:B0-----:R-:W-:-:S05]  /*12060*/  @!P1 LEA R14, P2, R8, R14, 0x1 ;  /* 0x0000000e080e9211 */ /* 0x001fca00078408ff */
[----:B-1----:R-:W-:Y:S02]  /*12070*/  @!P1 IMAD.X R3, RZ, RZ, R2, P2 ;  /* 0x000000ffff039224 */ /* 0x002fe400010e0602 */
[----:B------:R-:W-:Y:S02]  /*12080*/  @!P1 IMAD.MOV.U32 R2, RZ, RZ, R14 ;  /* 0x000000ffff029224 */ /* 0x000fe400078e000e */
[----:B------:R-:W0:Y:S04]  /*12090*/  SHFL.IDX PT, R14, R0, 0x1, 0x181f ;  /* 0x00381f00000e7f89 */ /* 0x000e2800000e0000 */
[----:B------:R1:W-:Y:S01]  /*120a0*/  @!P1 LDGSTS.E.BYPASS.LTC128B.128 [R9+0x20400], desc[UR48][R2.64], !P0 ;  /* 0x2040000002099fae */ /* 0x0003e2000c101d70 */
[----:B------:R-:W-:-:S03]  /*120b0*/  ISETP.GE.AND P1, PT, R11, R6, PT ;  /* 0x000000060b00720c */ /* 0x000fc60003f26270 */
[----:B-1----:R-:W1:Y:S01]  /*120c0*/  SHFL.IDX PT, R2, R7, 0x1, 0x181f ;  /* 0x00381f0007027f89 */ /* 0x002e6200000e0000 */
[----:B------:R-:W-:-:S09]  /*120d0*/  VIADD R9, R4, 0x20 ;  /* 0x0000002004097836 */ /* 0x000fd20000000000 */
[----:B------:R-:W-:Y:S02]  /*120e0*/  @!P1 LEA R21, R5, UR38, 0x1 ;  /* 0x0000002605159c11 */ /* 0x000fe4000f8e08ff */
[----:B0-----:R-:W-:-:S04]  /*120f0*/  @!P1 LEA R14, P2, R8, R14, 0x1 ;  /* 0x0000000e080e9211 */ /* 0x001fc800078408ff */
[----:B-1----:R-:W-:Y:S01]  /*12100*/  @!P1 IADD3.X R3, RZ, R2, RZ, P2, !PT ;  /* 0x00000002ff039210 */ /* 0x002fe200017fe4ff */
[----:B------:R-:W-:Y:S02]  /*12110*/  @!P1 IMAD.MOV.U32 R2, RZ, RZ, R14 ;  /* 0x000000ffff029224 */ /* 0x000fe400078e000e */
[----:B------:R-:W0:Y:S04]  /*12120*/  SHFL.IDX PT, R14, R0, 0x2, 0x181f ;  /* 0x00581f00000e7f89 */ /* 0x000e2800000e0000 */
[----:B------:R1:W-:Y:S01]  /*12130*/  @!P1 LDGSTS.E.BYPASS.LTC128B.128 [R21+0x20c00], desc[UR48][R2.64], !P0 ;  /* 0x20c0000002159fae */ /* 0x0003e2000c101d70 */
[----:B------:R-:W-:-:S03]  /*12140*/  ISETP.GE.AND P1, PT, R9, R6, PT ;  /* 0x000000060900720c */ /* 0x000fc60003f26270 */
[----:B-1----:R-:W1:Y:S10]  /*12150*/  SHFL.IDX PT, R2, R7, 0x2, 0x181f ;  /* 0x00581f0007027f89 */ /* 0x002e7400000e0000 */
[----:B------:R-:W-:Y:S01]  /*12160*/  @!P1 LEA R9, R5, UR38, 0x1 ;  /* 0x0000002605099c11 */ /* 0x000fe2000f8e08ff */
[----:B------:R-:W2:Y:S01]  /*12170*/  SHFL.IDX PT, R7, R7, 0x3, 0x181f ;  /* 0x00781f0007077f89 */ /* 0x000ea200000e0000 */
[----:B0-----:R-:W-:-:S05]  /*12180*/  @!P1 LEA R14, P2, R8, R14, 0x1 ;  /* 0x0000000e080e9211 */ /* 0x001fca00078408ff */
[----:B-1----:R-:W-:Y:S01]  /*12190*/  @!P1 IMAD.X R3, RZ, RZ, R2, P2 ;  /* 0x000000ffff039224 */ /* 0x002fe200010e0602 */
[----:B------:R-:W-:Y:S02]  /*121a0*/  @!P1 MOV R2, R14 ;  /* 0x0000000e00029202 */ /* 0x000fe40000000f00 */
[----:B------:R0:W1:Y:S04]  /*121b0*/  SHFL.IDX PT, R14, R0, 0x3, 0x181f ;  /* 0x00781f00000e7f89 */ /* 0x00006800000e0000 */
[----:B--2---:R0:W-:Y:S02]  /*121c0*/  @!P1 LDGSTS.E.BYPASS.LTC128B.128 [R9+0x21400], desc[UR48][R2.64], !P0 ;  /* 0x2140000002099fae */ /* 0x0041e4000c101d70 */
.L_x_4960:
[----:B0-----:R-:W-:Y:S02]  /*121d0*/  VIADD R3, R4, 0x30 ;  /* 0x0000003004037836 */ /* 0x001fe40000000000 */
[----:B------:R-:W-:-:S03]  /*121e0*/  IMAD.MOV.U32 R4, RZ, RZ, 0x1 ;  /* 0x00000001ff047424 */ /* 0x000fc600078e00ff */
[----:B------:R-:W-:Y:S02]  /*121f0*/  ISETP.GE.AND P1, PT, R3, R6, PT ;  /* 0x000000060300720c */ /* 0x000fe40003f26270 */
[----:B------:R-:W-:-:S11]  /*12200*/  SHF.L.U32 R4, R4, 0x1f, RZ ;  /* 0x0000001f04047819 */ /* 0x000fd600000006ff */
[----:B-1----:R-:W-:Y:S02]  /*12210*/  @!P1 LEA R2, P2, R8, R14, 0x1 ;  /* 0x0000000e08029211 */ /* 0x002fe400078408ff */
        /* <DEDUP_REMOVED lines=13> */
.L_x_4961:
[----:B------:R-:W-:Y:S01]  /*122f0*/  ISETP.NE.AND P0, PT, R19, RZ, PT ;  /* 0x000000ff1300720c */ /* 0x000fe20003f05270 */
[----:B------:R-:W-:Y:S01]  /*12300*/  BSSY B0, `(.L_x_4860) ;  /* 0x000007f000007945 */ /* 0x000fe20003800000 */
[----:B------:R-:W-:-:S11]  /*12310*/  MOV R0, 0x1 ;  /* 0x0000000100007802 */ /* 0x000fd60000000f00 */
[----:B------:R-:W-:Y:S05]  /*12320*/  @!P0 BRA `(.L_x_4861) ;  /* 0x0000000400f08947 */ /* 0x000fea0003800000 */
[----:B------:R-:W1:Y:S01]  /*12330*/  SYNCS.PHASECHK.TRANS64.TRYWAIT P0, [UR38+0x28c60], R4 ;  /* 0x028c6004ff0075a7 */ /* 0x000e620008000166 */
[----:B------:R-:W2:Y:S02]  /*12340*/  S2R R2, SR_TID.X ;  /* 0x0000000000027919 */ /* 0x000ea40000002100 */
[----:B--2---:R-:W-:-:S04]  /*12350*/  LOP3.LUT R2, R2, 0x7f, RZ, 0xc0, !PT ;  /* 0x0000007f02027812 */ /* 0x004fc800078ec0ff */
[----:B------:R-:W-:Y:S01]  /*12360*/  ISETP.NE.AND P1, PT, R2, RZ, PT ;  /* 0x000000ff0200720c */ /* 0x000fe20003f25270 */
[----:B-1----:R-:W-:-:S12]  /*12370*/  @!P0 BRA `(.L_x_4862) ;  /* 0x00000038007c8947 */ /* 0x002fd80003800000 */
.L_x_4962:
        /* <DEDUP_REMOVED lines=8> */
.L_x_4864:
[----:B------:R-:W-:Y:S05]  /*12400*/  BSYNC B1 ;  /* 0x0000000000017941 */ /* 0x000fea0003800000 */
.L_x_4863:
        /* <DEDUP_REMOVED lines=11> */
.L_x_4865:
        /* <DEDUP_REMOVED lines=13> */
.L_x_4866:
        /* <DEDUP_REMOVED lines=13> */
.L_x_4867:
        /* <DEDUP_REMOVED lines=13> */
.L_x_4868:
        /* <DEDUP_REMOVED lines=13> */
.L_x_4869:
        /* <DEDUP_REMOVED lines=13> */
.L_x_4870:
        /* <DEDUP_REMOVED lines=13> */
.L_x_4871:
        /* <DEDUP_REMOVED lines=13> */
.L_x_4872:
        /* <DEDUP_REMOVED lines=8> */
.L_x_4861:
[----:B------:R-:W-:Y:S05]  /*12af0*/  BSYNC B0 ;  /* 0x0000000000007941 */ /* 0x000fea0003800000 */
.L_x_4860:
[----:B0-----:R-:W2:Y:S01]  /*12b00*/  LDL.LU R3, [R1+0x8] ;  /* 0x0000080001037983 */ /* 0x001ea20000300800 */
[----:B------:R-:W-:Y:S01]  /*12b10*/  MOV R9, RZ ;  /* 0x000000ff00097202 */ /* 0x000fe20000000f00 */
[----:B------:R-:W-:Y:S02]  /*12b20*/  IMAD.MOV.U32 R6, RZ, RZ, 0x1 ;  /* 0x00000001ff067424 */ /* 0x000fe400078e00ff */
[----:B--2---:R-:W-:-:S05]  /*12b30*/  VIADD R7, R3, 0xfffffffe ;  /* 0xfffffffe03077836 */ /* 0x004fca0000000000 */
[----:B------:R-:W-:-:S13]  /*12b40*/  ISETP.GE.AND P0, PT, R7, UR41, PT ;  /* 0x0000002907007c0c */ /* 0x000fda000bf06270 */
[----:B------:R-:W-:Y:S05]  /*12b50*/  @!P0 BRA `(.L_x_4840) ;  /* 0x0000002400248947 */ /* 0x000fea0003800000 */
[----:B------:R-:W-:Y:S01]  /*12b60*/  UIADD3 UR4, UR42, 0x1, URZ ;  /* 0x000000012a047890 */ /* 0x000fe2000fffe03f */
[----:B------:R-:W0:Y:S01]  /*12b70*/  S2R R4, SR_TID.X ;  /* 0x0000000000047919 */ /* 0x000e220000002100 */
[----:B------:R-:W-:Y:S01]  /*12b80*/  ULOP3.LUT UR5, URZ, UR44, URZ, 0x33, !UPT ;  /* 0x0000002c3f057292 */ /* 0x000fe2000f8e333f */
[----:B------:R-:W-:Y:S01]  /*12b90*/  IMAD.MOV.U32 R6, RZ, RZ, 0x1 ;  /* 0x00000001ff067424 */ /* 0x000fe200078e00ff */
[----:B------:R-:W-:-:S04]  /*12ba0*/  UIMAD UR4, UR4, UR46, URZ ;  /* 0x0000002e040472a4 */ /* 0x000fc8000f8e023f */
[----:B------:R-:W-:Y:S01]  /*12bb0*/  IMAD.U32 R3, RZ, RZ, UR5 ;  /* 0x00000005ff037e24 */ /* 0x000fe2000f8e00ff */
[----:B------:R-:W-:Y:S01]  /*12bc0*/  ULOP3.LUT UR5, URZ, UR41, URZ, 0x33, !UPT ;  /* 0x000000293f057292 */ /* 0x000fe2000f8e333f */
[----:B------:R-:W-:Y:S01]  /*12bd0*/  LOP3.LUT R0, RZ, UR4, RZ, 0x33, !PT ;  /* 0x00000004ff007c12 */ /* 0x000fe2000f8e33ff */
[----:B------:R-:W-:-:S03]  /*12be0*/  ULOP3.LUT UR4, URZ, UR39, URZ, 0x33, !UPT ;  /* 0x000000273f047292 */ /* 0x000fc6000f8e333f */
[----:B------:R-:W-:Y:S01]  /*12bf0*/  VIADDMNMX R0, R0, -UR43, R3, !PT ;  /* 0x8000002b00007c46 */ /* 0x000fe2000f800103 */
[----:B------:R-:W-:-:S03]  /*12c00*/  IMAD.MOV.U32 R3, RZ, RZ, 0x2 ;  /* 0x00000002ff037424 */ /* 0x000fc600078e00ff */
[----:B------:R-:W-:-:S04]  /*12c10*/  VIMNMX R0, R0, UR4, !PT ;  /* 0x0000000400007c48 */ /* 0x000fc8000ffe0100 */
[----:B------:R-:W-:-:S04]  /*12c20*/  VIADDMNMX R2, R0, R3, UR5, !PT ;  /* 0x0000000500027e46 */ /* 0x000fc8000f800103 */
[----:B------:R-:W-:-:S04]  /*12c30*/  IADD3 R3, R2, -0x2, RZ ;  /* 0xfffffffe02037810 */ /* 0x000fc80007ffe0ff */
[-C--:B------:R-:W-:Y:S02]  /*12c40*/  ISETP.NE.AND P0, PT, R3, R0.reuse, PT ;  /* 0x000000000300720c */ /* 0x080fe40003f05270 */
[----:B------:R-:W-:Y:S01]  /*12c50*/  LOP3.LUT R3, RZ, R0, RZ, 0x33, !PT ;  /* 0x00000000ff037212 */ /* 0x000fe200078e33ff */
[----:B------:R-:W-:Y:S01]  /*12c60*/  IMAD.MOV.U32 R0, RZ, RZ, 0x1 ;  /* 0x00000001ff007424 */ /* 0x000fe200078e00ff */
[----:B0-----:R-:W-:-:S03]  /*12c70*/  LOP3.LUT R10, R4, 0x1f, RZ, 0xc0, !PT ;  /* 0x0000001f040a7812 */ /* 0x001fc600078ec0ff */
[----:B------:R-:W-:-:S05]  /*12c80*/  IMAD.IADD R2, R2, 0x1, R3 ;  /* 0x0000000102027824 */ /* 0x000fca00078e0203 */
[----:B------:R-:W-:Y:S01]  /*12c90*/  LOP3.LUT R11, R2, 0x1, RZ, 0xc0, !PT ;  /* 0x00000001020b7812 */ /* 0x000fe200078ec0ff */
[----:B------:R-:W-:Y:S06]  /*12ca0*/  @!P0 BRA `(.L_x_4873) ;  /* 0x0000001400e08947 */ /* 0x000fec0003800000 */
[----:B------:R-:W-:Y:S01]  /*12cb0*/  BSSY B0, `(.L_x_4873) ;  /* 0x0000177000007945 */ /* 0x000fe20003800000 */
[----:B------:R-:W-:Y:S01]  /*12cc0*/  IADD3 R8, R2, -R11, RZ ;  /* 0x8000000b02087210 */ /* 0x000fe20007ffe0ff */
[----:B------:R-:W-:-:S07]  /*12cd0*/  IMAD.MOV.U32 R0, RZ, RZ, 0x1 ;  /* 0x00000001ff007424 */ /* 0x000fce00078e00ff */
.L_x_4914:
[----:B------:R-:W-:Y:S01]  /*12ce0*/  ISETP.NE.AND P0, PT, R19, RZ, PT ;  /* 0x000000ff1300720c */ /* 0x000fe20003f05270 */
[----:B------:R-:W-:Y:S01]  /*12cf0*/  VIADD R8, R8, 0xfffffffe ;  /* 0xfffffffe08087836 */ /* 0x000fe20000000000 */
[----:B------:R-:W-:Y:S04]  /*12d00*/  BSSY B1, `(.L_x_4874) ;  /* 0x00000b6000017945 */ /* 0x000fe80003800000 */
[----:B------:R-:W-:-:S07]  /*12d10*/  ISETP.NE.AND P1, PT, R8, RZ, PT ;  /* 0x000000ff0800720c */ /* 0x000fce0003f25270 */
[----:B0-----:R-:W-:Y:S06]  /*12d20*/  @!P0 BRA `(.L_x_4875) ;  /* 0x0000000800cc8947 */ /* 0x001fec0003800000 */
        /* <DEDUP_REMOVED lines=12> */
[----:B------:R-:W-:Y:S01]  /*12df0*/  SHF.R.S32.HI R3, RZ, 0x1f, R12 ;  /* 0x0000001fff037819 */ /* 0x000fe2000001140c */
        /* <DEDUP_REMOVED lines=10> */
.L_x_4876:
[----:B------:R-:W1:Y:S01]  /*12ea0*/  S2R R2, SR_TID.X ;  /* 0x0000000000027919 */ /* 0x000e620000002100 */
[----:B------:R-:W-:Y:S01]  /*12eb0*/  BSSY B2, `(.L_x_4877) ;  /* 0x0000006000027945 */ /* 0x000fe20003800000 */
[----:B-1----:R-:W-:Y:S02]  /*12ec0*/  LOP3.LUT R3, R2, 0x7f, RZ, 0xc0, !PT ;  /* 0x0000007f02037812 */ /* 0x002fe400078ec0ff */
[----:B------:R-:W-:Y:S02]  /*12ed0*/  SHF.L.U32 R2, R0, 0x1f, RZ ;  /* 0x0000001f00027819 */ /* 0x000fe400000006ff */
[----:B------:R-:W-:Y:S02]  /*12ee0*/  ISETP.NE.AND P2, PT, R3, RZ, PT ;  /* 0x000000ff0300720c */ /* 0x000fe40003f45270 */
[----:B------:R-:W1:Y:S02]  /*12ef0*/  SYNCS.PHASECHK.TRANS64.TRYWAIT P0, [UR38+0x28c48], R2 ;  /* 0x028c4802ff0075a7 */ /* 0x000e640008000166 */
[----:B-1----:R-:W-:Y:S09]  /*12f00*/  @!P0 BRA `(.L_x_4878) ;  /* 0x0000002c00b08947 */ /* 0x002ff20003800000 */
.L_x_4963:
[----:B------:R-:W-:Y:S05]  /*12f10*/  BSYNC B2 ;  /* 0x0000000000027941 */ /* 0x000fea0003800000 */
.L_x_4877:
[----:B------:R-:W-:Y:S04]  /*12f20*/  BSSY B2, `(.L_x_4879) ;  /* 0x0000007000027945 */ /* 0x000fe80003800000 */
[----:B------:R-:W-:Y:S05]  /*12f30*/  @P2 BRA `(.L_x_4880) ;  /* 0x0000000000142947 */ /* 0x000fea0003800000 */
[----:B------:R-:W-:Y:S02]  /*12f40*/  ISETP.NE.AND P0, PT, R10, RZ, PT ;  /* 0x000000ff0a00720c */ /* 0x000fe40003f05270 */
[----:B-1----:R-:W-:-:S04]  /*12f50*/  MOV R3, 0x2000 ;  /* 0x0000200000037802 */ /* 0x002fc80000000f00 */
[----:B------:R2:W-:Y:S07]  /*12f60*/  SYNCS.ARRIVE.TRANS64 RZ, [UR38+0x28c38], R3 ;  /* 0x028c3803ffff79a7 */ /* 0x0005ee0008000026 */
[----:B------:R-:W-:Y:S05]  /*12f70*/  @!P0 BRA `(.L_x_4880) ;  /* 0x0000000000048947 */ /* 0x000fea0003800000 */
[----:B------:R-:W-:Y:S01]  /*12f80*/  BPT.TRAP 0x1 ;  /* 0x000000040000795c */ /* 0x000fe20000300000 */
.L_x_4880:
[----:B------:R-:W-:Y:S05]  /*12f90*/  BSYNC B2 ;  /* 0x0000000000027941 */ /* 0x000fea0003800000 */
.L_x_4879:
        /* <DEDUP_REMOVED lines=11> */
.L_x_4881:
        /* <DEDUP_REMOVED lines=10> */
.L_x_4964:
[----:B------:R-:W-:Y:S05]  /*130f0*/  BSYNC B2 ;  /* 0x0000000000027941 */ /* 0x000fea0003800000 */
.L_x_4882:
[----:B------:R-:W-:Y:S01]  /*13100*/  BSSY B2, `(.L_x_4884) ;  /* 0x0000009000027945 */ /* 0x000fe20003800000 */
[----:B01----:R-:W-:Y:S01]  /*13110*/  IMAD.MOV.U32 R2, RZ, RZ, 0x0 ;  /* 0x00000000ff027424 */ /* 0x003fe200078e00ff */
[----:B--2---:R-:W-:Y:S02]  /*13120*/  MOV R3, 0x14f00000 ;  /* 0x14f0000000037802 */ /* 0x004fe40000000f00 */
[----:B------:R-:W-:Y:S05]  /*13130*/  @P2 BRA `(.L_x_4885) ;  /* 0x0000000000142947 */ /* 0x000fea0003800000 */
[----:B------:R-:W-:Y:S01]  /*13140*/  ISETP.NE.AND P0, PT, R10, RZ, PT ;  /* 0x000000ff0a00720c */ /* 0x000fe20003f05270 */
[----:B------:R-:W-:-:S04]  /*13150*/  IMAD.MOV.U32 R12, RZ, RZ, 0x10000 ;  /* 0x00010000ff0c7424 */ /* 0x000fc800078e00ff */
[----:B------:R0:W-:Y:S08]  /*13160*/  SYNCS.ARRIVE.TRANS64 RZ, [UR38+0x28c58], R12 ;  /* 0x028c580cffff79a7 */ /* 0x0001f00008000026 */
[----:B0-----:R-:W-:Y:S05]  /*13170*/  @!P0 BRA `(.L_x_4885) ;  /* 0x0000000000048947 */ /* 0x001fea0003800000 */
[----:B------:R-:W-:Y:S01]  /*13180*/  BPT.TRAP 0x1 ;  /* 0x000000040000795c */ /* 0x000fe20000300000 */
.L_x_4885:
[----:B------:R-:W-:Y:S05]  /*13190*/  BSYNC B2 ;  /* 0x0000000000027941 */ /* 0x000fea0003800000 */
.L_x_4884:
        /* <DEDUP_REMOVED lines=9> */
.L_x_4886:
        /* <DEDUP_REMOVED lines=13> */
.L_x_4887:
        /* <DEDUP_REMOVED lines=13> */
.L_x_4888:
        /* <DEDUP_REMOVED lines=13> */
.L_x_4889:
        /* <DEDUP_REMOVED lines=13> */
.L_x_4890:
        /* <DEDUP_REMOVED lines=13> */
.L_x_4891:
        /* <DEDUP_REMOVED lines=13> */
.L_x_4892:
        /* <DEDUP_REMOVED lines=13> */
.L_x_4893:
        /* <DEDUP_REMOVED lines=8> */
.L_x_4875:
[----:B------:R-:W-:Y:S05]  /*13860*/  BSYNC B1 ;  /* 0x0000000000017941 */ /* 0x000fea0003800000 */
.L_x_4874:
[----:B------:R-:W-:Y:S01]  /*13870*/  ISETP.NE.AND P3, PT, R19, RZ, PT ;  /* 0x000000ff1300720c */ /* 0x000fe20003f65270 */
[----:B------:R-:W-:Y:S01]  /*13880*/  BSSY B1, `(.L_x_4894) ;  /* 0x00000b7000017945 */ /* 0x000fe20003800000 */
[----:B------:R-:W-:-:S11]  /*13890*/  LOP3.LUT R0, R0, 0x1, RZ, 0x3c, !PT ;  /* 0x0000000100007812 */ /* 0x000fd600078e3cff */
[----:B------:R-:W-:Y:S05]  /*138a0*/  @!P3 BRA `(.L_x_4895) ;  /* 0x0000000800d0b947 */ /* 0x000fea0003800000 */
[----:B------:R-:W2:Y:S01]  /*138b0*/  LDL R2, [R1] ;  /* 0x0000000001027983 */ /* 0x000ea20000100800 */
[----:B------:R-:W-:Y:S01]  /*138c0*/  VIADD R12, R7, 0xffffffff ;  /* 0xffffffff070c7836 */ /* 0x000fe20000000000 */
[----:B--2---:R-:W-:-:S13]  /*138d0*/  ISETP.NE.AND P3, PT, R2, RZ, PT ;  /* 0x000000ff0200720c */ /* 0x004fda0003f65270 */
[----:B------:R-:W-:Y:S05]  /*138e0*/  @!P3 BRA `(.L_x_4896) ;  /* 0x00000000004cb947 */ /* 0x000fea0003800000 */
[----:B------:R-:W0:Y:S01]  /*138f0*/  LDC R14, c[0x0][0x43c] ;  /* 0x00010f00ff0e7b82 */ /* 0x000e220000000800 */
[----:B------:R-:W-:Y:S01]  /*13900*/  IMAD.MOV.U32 R13, RZ, RZ, R12 ;  /* 0x000000ffff0d7224 */ /* 0x000fe200078e000c */
[----:B------:R-:W-:Y:S01]  /*13910*/  ULDC.64 UR4, c[0x0][0x428] ;  /* 0x00010a0000047ab9 */ /* 0x000fe20000000a00 */
[----:B0-----:R-:W-:-:S13]  /*13920*/  ISETP.NE.AND P0, PT, R14, 0x1, PT ;  /* 0x000000010e00780c */ /* 0x001fda0003f05270 */
[----:B------:R-:W0:Y:S02]  /*13930*/  @P0 LDC.64 R2, c[0x0][0x440] ;  /* 0x00011000ff020b82 */ /* 0x000e240000000a00 */
[----:B0-----:R-:W-:-:S05]  /*13940*/  @P0 IMAD.HI.U32 R2, R12, R2, RZ ;  /* 0x000000020c020227 */ /* 0x001fca00078e00ff */
[----:B------:R-:W-:Y:S01]  /*13950*/  @P0 SHF.R.U32.HI R13, RZ, R3, R2 ;  /* 0x00000003ff0d0219 */ /* 0x000fe20000011602 */
[----:B------:R-:W-:-:S03]  /*13960*/  IMAD R2, R18, UR4, RZ ;  /* 0x0000000412027c24 */ /* 0x000fc6000f8e02ff */
[----:B------:R-:W-:Y:S01]  /*13970*/  SHF.R.S32.HI R3, RZ, 0x1f, R13 ;  /* 0x0000001fff037819 */ /* 0x000fe2000001140d */
[----:B------:R-:W-:Y:S01]  /*13980*/  IMAD R5, R17, UR5, R2 ;  /* 0x0000000511057c24 */ /* 0x000fe2000f8e0202 */
        /* <DEDUP_REMOVED lines=9> */
.L_x_4896:
[----:B------:R-:W1:Y:S01]  /*13a20*/  S2R R2, SR_TID.X ;  /* 0x0000000000027919 */ /* 0x000e620000002100 */
[----:B------:R-:W-:Y:S01]  /*13a30*/  BSSY B2, `(.L_x_4897) ;  /* 0x0000006000027945 */ /* 0x000fe20003800000 */
[----:B-1----:R-:W-:Y:S02]  /*13a40*/  LOP3.LUT R3, R2, 0x7f, RZ, 0xc0, !PT ;  /* 0x0000007f02037812 */ /* 0x002fe400078ec0ff */
[----:B------:R-:W-:Y:S02]  /*13a50*/  SHF.L.U32 R2, R0, 0x1f, RZ ;  /* 0x0000001f00027819 */ /* 0x000fe400000006ff */
[----:B------:R-:W-:Y:S02]  /*13a60*/  ISETP.NE.AND P2, PT, R3, RZ, PT ;  /* 0x000000ff0300720c */ /* 0x000fe40003f45270 */
[----:B------:R-:W1:Y:S02]  /*13a70*/  SYNCS.PHASECHK.TRANS64.TRYWAIT P0, [UR38+0x28c40], R2 ;  /* 0x028c4002ff0075a7 */ /* 0x000e640008000166 */
[----:B-1----:R-:W-:Y:S09]  /*13a80*/  @!P0 BRA `(.L_x_4898) ;  /* 0x0000002400008947 */ /* 0x002ff20003800000 */
.L_x_4965:
[----:B------:R-:W-:Y:S05]  /*13a90*/  BSYNC B2 ;  /* 0x0000000000027941 */ /* 0x000fea0003800000 */
.L_x_4897:
[----:B------:R-:W-:Y:S04]  /*13aa0*/  BSSY B2, `(.L_x_4899) ;  /* 0x0000007000027945 */ /* 0x000fe80003800000 */
[----:B------:R-:W-:Y:S05]  /*13ab0*/  @P2 BRA `(.L_x_4900) ;  /* 0x0000000000142947 */ /* 0x000fea0003800000 */
[----:B------:R-:W-:Y:S01]  /*13ac0*/  ISETP.NE.AND P0, PT, R10, RZ, PT ;  /* 0x000000ff0a00720c */ /* 0x000fe20003f05270 */
[----:B-1----:R-:W-:-:S04]  /*13ad0*/  IMAD.MOV.U32 R3, RZ, RZ, 0x2000 ;  /* 0x00002000ff037424 */ /* 0x002fc800078e00ff */
[----:B------:R2:W-:Y:S08]  /*13ae0*/  SYNCS.ARRIVE.TRANS64 RZ, [UR38+0x28c30], R3 ;  /* 0x028c3003ffff79a7 */ /* 0x0005f00008000026 */
[----:B--2---:R-:W-:Y:S05]  /*13af0*/  @!P0 BRA `(.L_x_4900) ;  /* 0x0000000000048947 */ /* 0x004fea0003800000 */
[----:B------:R-:W-:Y:S01]  /*13b00*/  BPT.TRAP 0x1 ;  /* 0x000000040000795c */ /* 0x000fe20000300000 */
.L_x_4900:
[----:B------:R-:W-:Y:S05]  /*13b10*/  BSYNC B2 ;  /* 0x0000000000027941 */ /* 0x000fea0003800000 */
.L_x_4899:
        /* <DEDUP_REMOVED lines=11> */
.L_x_4901:
        /* <DEDUP_REMOVED lines=11> */
.L_x_4966:
[----:B------:R-:W-:Y:S05]  /*13c80*/  BSYNC B2 ;  /* 0x0000000000027941 */ /* 0x000fea0003800000 */
.L_x_4902:
[----:B------:R-:W-:Y:S01]  /*13c90*/  BSSY B2, `(.L_x_4904) ;  /* 0x0000009000027945 */ /* 0x000fe20003800000 */
[----:B01----:R-:W-:Y:S02]  /*13ca0*/  IMAD.MOV.U32 R2, RZ, RZ, 0x0 ;  /* 0x00000000ff027424 */ /* 0x003fe400078e00ff */
[----:B------:R-:W-:Y:S01]  /*13cb0*/  IMAD.MOV.U32 R3, RZ, RZ, 0x14f00000 ;  /* 0x14f00000ff037424 */ /* 0x000fe200078e00ff */
[----:B------:R-:W-:Y:S06]  /*13cc0*/  @P2 BRA `(.L_x_4905) ;  /* 0x0000000000142947 */ /* 0x000fec0003800000 */
[----:B------:R-:W-:Y:S02]  /*13cd0*/  ISETP.NE.AND P0, PT, R10, RZ, PT ;  /* 0x000000ff0a00720c */ /* 0x000fe40003f05270 */
[----:B------:R-:W-:-:S04]  /*13ce0*/  MOV R5, 0x10000 ;  /* 0x0001000000057802 */ /* 0x000fc80000000f00 */
[----:B------:R0:W-:Y:S07]  /*13cf0*/  SYNCS.ARRIVE.TRANS64 RZ, [UR38+0x28c50], R5 ;  /* 0x028c5005ffff79a7 */ /* 0x0001ee0008000026 */
[----:B------:R-:W-:Y:S05]  /*13d00*/  @!P0 BRA `(.L_x_4905) ;  /* 0x0000000000048947 */ /* 0x000fea0003800000 */
[----:B------:R-:W-:Y:S01]  /*13d10*/  BPT.TRAP 0x1 ;  /* 0x000000040000795c */ /* 0x000fe20000300000 */
.L_x_4905:
[----:B------:R-:W-:Y:S05]  /*13d20*/  BSYNC B2 ;  /* 0x0000000000027941 */ /* 0x000fea0003800000 */
.L_x_4904:
        /* <DEDUP_REMOVED lines=9> */
.L_x_4906:
        /* <DEDUP_REMOVED lines=13> */
.L_x_4907:
        /* <DEDUP_REMOVED lines=13> */
.L_x_4908:
        /* <DEDUP_REMOVED lines=13> */
.L_x_4909:
        /* <DEDUP_REMOVED lines=13> */
.L_x_4910:
        /* <DEDUP_REMOVED lines=13> */
.L_x_4911:
        /* <DEDUP_REMOVED lines=13> */
.L_x_4912:
        /* <DEDUP_REMOVED lines=13> */
.L_x_4913:
        /* <DEDUP_REMOVED lines=8> */
.L_x_4895:
[----:B------:R-:W-:Y:S05]  /*143f0*/  BSYNC B1 ;  /* 0x0000000000017941 */ /* 0x000fea0003800000 */
.L_x_4894:
[----:B------:R-:W-:Y:S01]  /*14400*/  VIADD R7, R7, 0xfffffffe ;  /* 0xfffffffe07077836 */ /* 0x000fe20000000000 */
[----:B------:R-:W-:Y:S06]  /*14410*/  @P1 BRA `(.L_x_4914) ;  /* 0xffffffe800301947 */ /* 0x000fec000383ffff */
[----:B------:R-:W-:Y:S05]  /*14420*/  BSYNC B0 ;  /* 0x0000000000007941 */ /* 0x000fea0003800000 */
.L_x_4873:
        /* <DEDUP_REMOVED lines=19> */
[----:B------:R-:W-:Y:S01]  /*14560*/  IMAD.WIDE.U32 R2, R17, UR4, R2 ;  /* 0x0000000411027c25 */ /* 0x000fe2000f8e0002 */
[----:B------:R-:W-:-:S04]  /*14570*/  ULDC.64 UR4, c[0x0][0x418] ;  /* 0x0001060000047ab9 */ /* 0x000fc80000000a00 */
[----:B------:R-:W-:Y:S02]  /*14580*/  IADD3 R3, R9, R3, RZ ;  /* 0x0000000309037210 */ /* 0x000fe40007ffe0ff */
[----:B------:R-:W-:-:S04]  /*14590*/  LEA R16, P0, R2, UR4, 0x2 ;  /* 0x0000000402107c11 */ /* 0x000fc8000f8010ff */
[----:B------:R-:W-:-:S05]  /*145a0*/  LEA.HI.X R17, R2, UR5, R3, 0x2, P0 ;  /* 0x0000000502117c11 */ /* 0x000fca00080f1403 */
[----:B------:R1:W5:Y:S01]  /*145b0*/  LDG.E R16, desc[UR48][R16.64] ;  /* 0x0000003010107981 */ /* 0x000362000c1e1900 */
[----:B------:R-:W-:-:S04]  /*145c0*/  IMAD.MOV R2, RZ, RZ, -R5 ;  /* 0x000000ffff027224 */ /* 0x000fc800078e0a05 */
[----:B------:R-:W-:-:S07]  /*145d0*/  IMAD R7, R4, R2, R7 ;  /* 0x0000000204077224 */ /* 0x000fce00078e0207 */
.L_x_4917:
[----:B------:R-:W2:Y:S01]  /*145e0*/  S2R R2, SR_TID.X ;  /* 0x0000000000027919 */ /* 0x000ea20000002100 */
[----:B------:R-:W-:Y:S01]  /*145f0*/  BSSY B1, `(.L_x_4918) ;  /* 0x0000006000017945 */ /* 0x000fe20003800000 */
[----:B--2---:R-:W-:Y:S02]  /*14600*/  LOP3.LUT R3, R2, 0x7f, RZ, 0xc0, !PT ;  /* 0x0000007f02037812 */ /* 0x004fe400078ec0ff */
[----:B------:R-:W-:Y:S02]  /*14610*/  SHF.L.U32 R2, R0, 0x1f, RZ ;  /* 0x0000001f00027819 */ /* 0x000fe400000006ff */
[----:B------:R-:W-:Y:S02]  /*14620*/  ISETP.NE.AND P1, PT, R3, RZ, PT ;  /* 0x000000ff0300720c */ /* 0x000fe40003f25270 */
[----:B------:R-:W2:Y:S02]  /*14630*/  SYNCS.PHASECHK.TRANS64.TRYWAIT P0, [UR38+0x28c48], R2 ;  /* 0x028c4802ff0075a7 */ /* 0x000ea40008000166 */
[----:B--2---:R-:W-:Y:S09]  /*14640*/  @!P0 BRA `(.L_x_4919) ;  /* 0x0000001800408947 */ /* 0x004ff20003800000 */
.L_x_4967:
[----:B------:R-:W-:Y:S05]  /*14650*/  BSYNC B1 ;  /* 0x0000000000017941 */ /* 0x000fea0003800000 */
.L_x_4918:
[----:B------:R-:W-:Y:S04]  /*14660*/  BSSY B1, `(.L_x_4920) ;  /* 0x0000007000017945 */ /* 0x000fe80003800000 */
[----:B------:R-:W-:Y:S05]  /*14670*/  @P1 BRA `(.L_x_4921) ;  /* 0x0000000000141947 */ /* 0x000fea0003800000 */
[----:B------:R-:W-:Y:S01]  /*14680*/  ISETP.NE.AND P0, PT, R10, RZ, PT ;  /* 0x000000ff0a00720c */ /* 0x000fe20003f05270 */
[----:B--2---:R-:W-:-:S04]  /*14690*/  IMAD.MOV.U32 R3, RZ, RZ, 0x2000 ;  /* 0x00002000ff037424 */ /* 0x004fc800078e00ff */
[----:B------:R3:W-:Y:S08]  /*146a0*/  SYNCS.ARRIVE.TRANS64 RZ, [UR38+0x28c38], R3 ;  /* 0x028c3803ffff79a7 */ /* 0x0007f00008000026 */
[----:B---3--:R-:W-:Y:S05]  /*146b0*/  @!P0 BRA `(.L_x_4921) ;  /* 0x0000000000048947 */ /* 0x008fea0003800000 */
[----:B------:R-:W-:Y:S01]  /*146c0*/  BPT.TRAP 0x1 ;  /* 0x000000040000795c */ /* 0x000fe20000300000 */
.L_x_4921:
[----:B------:R-:W-:Y:S05]  /*146d0*/  BSYNC B1 ;  /* 0x0000000000017941 */ /* 0x000fea0003800000 */
.L_x_4920:
[----:B------:R-:W-:Y:S01]  /*146e0*/  IMAD.MOV.U32 R4, RZ, RZ, RZ ;  /* 0x000000ffff047224 */ /* 0x000fe200078e00ff */
[----:B------:R-:W-:Y:S01]  /*146f0*/  ULDC.64 UR4, c[0x0][0x198] ;  /* 0x0000660000047ab9 */ /* 0x000fe20000000a00 */
[----:B------:R-:W-:Y:S01]  /*14700*/  PLOP3.LUT P0, PT, PT, PT, PT, 0x80, 0x0 ;  /* 0x000000000000781c */ /* 0x000fe20003f0f070 */
[----:B------:R-:W-:Y:S01]  /*14710*/  UIADD3 UR4, UP0, UR4, 0x370, URZ ;  /* 0x0000037004047890 */ /* 0x000fe2000ff1e03f */
[----:B------:R-:W-:Y:S01]  /*14720*/  SHF.L.U32 R7, R7, 0x6, RZ ;  /* 0x0000000607077819 */ /* 0x000fe200000006ff */
[----:B------:R-:W-:Y:S01]  /*14730*/  UIADD3 UR8, UR38, 0x24400, URZ ;  /* 0x0002440026087890 */ /* 0x000fe2000fffe03f */
[----:B------:R-:W-:Y:S01]  /*14740*/  R2UR UR10, R4 ;  /* 0x00000000040a72ca */ /* 0x000fe200000e0000 */
[----:B------:R-:W-:Y:S02]  /*14750*/  UIADD3 UR9, UR38, 0x28c38, URZ ;  /* 0x00028c3826097890 */ /* 0x000fe4000fffe03f */
[----:B------:R-:W-:Y:S01]  /*14760*/  UIADD3.X UR5, URZ, UR5, URZ, UP0, !UPT ;  /* 0x000000053f057290 */ /* 0x000fe200087fe43f */
[----:B------:R-:W-:Y:S01]  /*14770*/  UMOV UR6, 0x0 ;  /* 0x0000000000067882 */ /* 0x000fe20000000000 */
[----:B------:R-:W-:-:S10]  /*14780*/  UMOV UR7, 0x14f00000 ;  /* 0x14f0000000077882 */ /* 0x000fd40000000000 */
.L_x_4922:
        /* <DEDUP_REMOVED lines=11> */
.L_x_4968:
[----:B------:R-:W-:Y:S05]  /*14840*/  BSYNC B1 ;  /* 0x0000000000017941 */ /* 0x000fea0003800000 */
.L_x_4923:
[----:B------:R-:W-:Y:S01]  /*14850*/  BSSY B1, `(.L_x_4925) ;  /* 0x0000009000017945 */ /* 0x000fe20003800000 */
[----:B--2---:R-:W-:Y:S02]  /*14860*/  IMAD.MOV.U32 R2, RZ, RZ, 0x0 ;  /* 0x00000000ff027424 */ /* 0x004fe400078e00ff */
[----:B------:R-:W-:Y:S01]  /*14870*/  IMAD.MOV.U32 R3, RZ, RZ, 0x14f00000 ;  /* 0x14f00000ff037424 */ /* 0x000fe200078e00ff */
[----:B------:R-:W-:Y:S06]  /*14880*/  @P1 BRA `(.L_x_4926) ;  /* 0x0000000000141947 */ /* 0x000fec0003800000 */
[----:B------:R-:W-:Y:S01]  /*14890*/  ISETP.NE.AND P0, PT, R10, RZ, PT ;  /* 0x000000ff0a00720c */ /* 0x000fe20003f05270 */
[----:B0-----:R-:W-:-:S04]  /*148a0*/  IMAD.MOV.U32 R5, RZ, RZ, 0x10000 ;  /* 0x00010000ff057424 */ /* 0x001fc800078e00ff */
[----:B------:R2:W-:Y:S08]  /*148b0*/  SYNCS.ARRIVE.TRANS64 RZ, [UR38+0x28c58], R5 ;  /* 0x028c5805ffff79a7 */ /* 0x0005f00008000026 */
[----:B--2---:R-:W-:Y:S05]  /*148c0*/  @!P0 BRA `(.L_x_4926) ;  /* 0x0000000000048947 */ /* 0x004fea0003800000 */
[----:B------:R-:W-:Y:S01]  /*148d0*/  BPT.TRAP 0x1 ;  /* 0x000000040000795c */ /* 0x000fe20000300000 */
.L_x_4926:
[----:B------:R-:W-:Y:S05]  /*148e0*/  BSYNC B1 ;  /* 0x0000000000017941 */ /* 0x000fea0003800000 */
.L_x_4925:
        /* <DEDUP_REMOVED lines=9> */
.L_x_4927:
        /* <DEDUP_REMOVED lines=13> */
.L_x_4928:
        /* <DEDUP_REMOVED lines=13> */
.L_x_4929:
        /* <DEDUP_REMOVED lines=13> */
.L_x_4930:
        /* <DEDUP_REMOVED lines=13> */
.L_x_4931:
        /* <DEDUP_REMOVED lines=13> */
.L_x_4932:
        /* <DEDUP_REMOVED lines=13> */
.L_x_4933:
        /* <DEDUP_REMOVED lines=13> */
.L_x_4934:
        /* <DEDUP_REMOVED lines=8> */
.L_x_4916:
[----:B------:R-:W-:Y:S05]  /*14fb0*/  BSYNC B0 ;  /* 0x0000000000007941 */ /* 0x000fea0003800000 */
.L_x_4915:
[----:B------:R-:W-:Y:S01]  /*14fc0*/  LOP3.LUT R0, R0, 0x1, RZ, 0x3c, !PT ;  /* 0x0000000100007812 */ /* 0x000fe200078e3cff */
[----:B------:R-:W-:Y:S01]  /*14fd0*/  IMAD.MOV.U32 R9, RZ, RZ, RZ ;  /* 0x000000ffff097224 */ /* 0x000fe200078e00ff */
[----:B------:R-:W-:-:S07]  /*14fe0*/  MOV R6, RZ ;  /* 0x000000ff00067202 */ /* 0x000fce0000000f00 */
.L_x_4840:
[----:B------:R-:W2:Y:S01]  /*14ff0*/  S2R R3, SR_CgaCtaId ;  /* 0x0000000000037919 */ /* 0x000ea20000008800 */
[----:B------:R-:W-:Y:S02]  /*15000*/  MOV R2, 0x400 ;  /* 0x0000040000027802 */ /* 0x000fe40000000f00 */
[----:B------:R-:W-:Y:S02]  /*15010*/  SHF.L.U32 R9, R9, 0x1f, RZ ;  /* 0x0000001f09097819 */ /* 0x000fe400000006ff */
[----:B--2---:R-:W-:-:S04]  /*15020*/  LEA R2, R3, R2, 0x18 ;  /* 0x0000000203027211 */ /* 0x004fc800078ec0ff */
[----:B------:R-:W2:Y:S02]  /*15030*/  SYNCS.PHASECHK.TRANS64.TRYWAIT P0, [R2+URZ+0x28c20], R9 ;  /* 0x028c2009020075a7 */ /* 0x000ea4000800017f */
[----:B--2---:R-:W-:Y:S05]  /*15040*/  @!P0 BRA `(.L_x_4935) ;  /* 0x0000000c00f08947 */ /* 0x004fea0003800000 */
.L_x_4969:
[----:B------:R-:W-:-:S03]  /*15050*/  UMOV UR4, 0xffffffff ;  /* 0xffffffff00047882 */ /* 0x000fc60000000000 */
[----:B------:R-:W-:Y:S05]  /*15060*/  BRA.DIV UR4, `(.L_x_4936) ;  /* 0x0000000e04fc7947 */ /* 0x000fea000b800000 */
[----:B------:R-:W3:Y:S02]  /*15070*/  S2R R3, SR_TID.X ;  /* 0x0000000000037919 */ /* 0x000ee40000002100 */
[----:B---3--:R-:W-:-:S04]  /*15080*/  SHF.R.U32.HI R3, RZ, 0x5, R3 ;  /* 0x00000005ff037819 */ /* 0x008fc80000011603 */
[----:B------:R-:W-:-:S05]  /*15090*/  LOP3.LUT R3, R3, 0x3, RZ, 0xc0, !PT ;  /* 0x0000000303037812 */ /* 0x000fca00078ec0ff */
[----:B------:R3:W4:Y:S02]  /*150a0*/  SHFL.IDX PT, R14, R3, RZ, 0x1f ;  /* 0x00001fff030e7589 */ /* 0x00072400000e0000 */
.L_x_4972:
[----:B----4-:R-:W-:-:S13]  /*150b0*/  ISETP.NE.AND P0, PT, R14, RZ, PT ;  /* 0x000000ff0e00720c */ /* 0x010fda0003f05270 */
[----:B------:R-:W-:Y:S05]  /*150c0*/  @P0 BRA `(.L_x_4739) ;  /* 0x0000000000880947 */ /* 0x000fea0003800000 */
[----:B------:R-:W-:-:S03]  /*150d0*/  UMOV UR4, 0xffffffff ;  /* 0xffffffff00047882 */ /* 0x000fc60000000000 */
[----:B------:R-:W-:Y:S05]  /*150e0*/  BRA.DIV UR4, `(.L_x_4937) ;  /* 0x0000001204107947 */ /* 0x000fea000b800000 */
[----:B------:R-:W-:-:S13]  /*150f0*/  ELECT P6, URZ, PT ;  /* 0x00000000003f782f */ /* 0x000fda00038c0000 */
.L_x_4975:
[----:B------:R-:W-:Y:S05]  /*15100*/  @!P6 BRA `(.L_x_4739) ;  /* 0x000000000078e947 */ /* 0x000fea0003800000 */
[----:B------:R-:W-:-:S06]  /*15110*/  ULOP3.LUT UR4, UR45, 0x2, URZ, 0xfc, !UPT ;  /* 0x000000022d047892 */ /* 0x000fcc000f8efc3f */
[----:B---3--:R-:W-:-:S05]  /*15120*/  IMAD.U32 R3, RZ, RZ, UR4 ;  /* 0x00000004ff037e24 */ /* 0x008fca000f8e00ff */
[----:B------:R-:W-:-:S13]  /*15130*/  ISETP.NE.AND P2, PT, R3, 0x3, PT ;  /* 0x000000030300780c */ /* 0x000fda0003f45270 */
[----:B------:R-:W-:Y:S05]  /*15140*/  @!P2 BRA `(.L_x_4938) ;  /* 0x000000000004a947 */ /* 0x000fea0003800000 */
[----:B------:R-:W-:Y:S01]  /*15150*/  BPT.TRAP 0x1 ;  /* 0x000000040000795c */ /* 0x000fe20000300000 */
.L_x_4938:
[----:B------:R-:W-:Y:S01]  /*15160*/  VIADD R8, R2, 0x28c40 ;  /* 0x00028c4002087836 */ /* 0x000fe20000000000 */
[----:B------:R-:W-:Y:S01]  /*15170*/  SHF.L.U32 R4, R0, 0x1f, RZ ;  /* 0x0000001f00047819 */ /* 0x000fe200000006ff */
[----:B------:R-:W-:-:S03]  /*15180*/  VIADD R3, R6, 0x1 ;  /* 0x0000000106037836 */ /* 0x000fc60000000000 */
[----:B------:R-:W-:Y:S02]  /*15190*/  LEA R7, R6, R8, 0x3 ;  /* 0x0000000806077211 */ /* 0x000fe400078e18ff */
[C---:B------:R-:W-:Y:S02]  /*151a0*/  ISETP.NE.AND P1, PT, R3.reuse, 0x2, PT ;  /* 0x000000020300780c */ /* 0x040fe40003f25270 */
[----:B------:R-:W3:Y:S02]  /*151b0*/  SYNCS.PHASECHK.TRANS64.TRYWAIT P0, [R7+URZ], R4 ;  /* 0x00000004070075a7 */ /* 0x000ee4000800017f */
[----:B0-----:R-:W-:Y:S02]  /*151c0*/  SEL R5, RZ, 0x1, P1 ;  /* 0x00000001ff057807 */ /* 0x001fe40000800000 */
[----:B------:R-:W-:Y:S02]  /*151d0*/  SEL R3, R3, RZ, P1 ;  /* 0x000000ff03037207 */ /* 0x000fe40000800000 */
[----:B------:R-:W-:-:S03]  /*151e0*/  LOP3.LUT R0, R0, R5, RZ, 0x3c, !PT ;  /* 0x0000000500007212 */ /* 0x000fc600078e3cff */
[----:B------:R-:W-:Y:S01]  /*151f0*/  IMAD R5, R3, 0x8, R8 ;  /* 0x0000000803057824 */ /* 0x000fe200078e0208 */
[----:B------:R-:W-:Y:S01]  /*15200*/  SHF.L.U32 R0, R0, 0x1f, RZ ;  /* 0x0000001f00007819 */ /* 0x000fe200000006ff */
[----:B---3--:R-:W-:Y:S06]  /*15210*/  @!P0 BRA `(.L_x_4939) ;  /* 0x0000000c00e48947 */ /* 0x008fec0003800000 */
.L_x_4976:
[----:B------:R-:W3:Y:S02]  /*15220*/  SYNCS.PHASECHK.TRANS64.TRYWAIT P0, [R5+URZ], R0 ;  /* 0x00000000050075a7 */ /* 0x000ee4000800017f */
[----:B---3--:R-:W-:Y:S05]  /*15230*/  @!P0 BRA `(.L_x_4940) ;  /* 0x0000000c00f08947 */ /* 0x008fea0003800000 */
.L_x_4977:
[----:B------:R-:W-:Y:S05]  /*15240*/  @!P2 BRA `(.L_x_4941) ;  /* 0x000000000004a947 */ /* 0x000fea0003800000 */
[----:B------:R-:W-:Y:S01]  /*15250*/  BPT.TRAP 0x1 ;  /* 0x000000040000795c */ /* 0x000fe20000300000 */
.L_x_4941:
[----:B--2---:R-:W-:-:S05]  /*15260*/  VIADD R2, R2, 0x28c60 ;  /* 0x00028c6002027836 */ /* 0x004fca0000000000 */
[----:B---3--:R-:W-:-:S04]  /*15270*/  LEA R5, R6, R2, 0x3 ;  /* 0x0000000206057211 */ /* 0x008fc800078e18ff */
[----:B------:R-:W2:Y:S02]  /*15280*/  SYNCS.PHASECHK.TRANS64.TRYWAIT P0, [R5+URZ], R4 ;  /* 0x00000004050075a7 */ /* 0x000ea4000800017f */
[----:B--2---:R-:W-:Y:S05]  /*15290*/  @!P0 BRA `(.L_x_4942) ;  /* 0x0000000c00ec8947 */ /* 0x004fea0003800000 */
.L_x_4978:
[----:B------:R-:W-:-:S07]  /*152a0*/  IMAD R3, R3, 0x8, R2 ;  /* 0x0000000803037824 */ /* 0x000fce00078e0202 */
.L_x_4943:
[----:B---3--:R3:W4:Y:S02]  /*152b0*/  SYNCS.PHASECHK.TRANS64.TRYWAIT P0, [R3+URZ], R0 ;  /* 0x00000000030075a7 */ /* 0x008724000800017f */
[----:B----4-:R-:W-:Y:S05]  /*152c0*/  @!P0 NANOSLEEP.SYNCS 0x989680 ;  /* 0x009896800000895d */ /* 0x010fea0003900000 */
[----:B------:R-:W4:Y:S02]  /*152d0*/  @!P0 SYNCS.PHASECHK.TRANS64 P0, [R3+URZ], R0 ;  /* 0x00000000030085a7 */ /* 0x000f24000800007f */
[----:B----4-:R-:W-:Y:S05]  /*152e0*/  @!P0 BRA `(.L_x_4943) ;  /* 0xfffffffc00f08947 */ /* 0x010fea000383ffff */
.L_x_4739:
[----:B------:R-:W-:Y:S05]  /*152f0*/  BSYNC B6 ;  /* 0x0000000000067941 */ /* 0x000fea0003800000 */
.L_x_4736:
[----:B------:R-:W-:Y:S05]  /*15300*/  EXIT ;  /* 0x000000000000794d */ /* 0x000fea0003800000 */
.L_x_4750:
[----:B0-----:R-:W-:-:S04]  /*15310*/  IMAD.U32 R5, RZ, RZ, UR5 ;  /* 0x00000005ff057e24 */ /* 0x001fc8000f8e00ff */
[----:B------:R0:W1:Y:S03]  /*15320*/  SYNCS.PHASECHK.TRANS64.TRYWAIT P1, [R5+URZ+0x28c50], R2 ;  /* 0x028c5002050075a7 */ /* 0x000066000802017f */
[----:B-1----:R-:W-:Y:S05]  /*15330*/  @!P1 NANOSLEEP.SYNCS 0x989680 ;  /* 0x009896800000995d */ /* 0x002fea0003900000 */
[----:B------:R-:W1:Y:S02]  /*15340*/  @!P1 SYNCS.PHASECHK.TRANS64 P1, [R5+URZ+0x28c50], R2 ;  /* 0x028c5002050095a7 */ /* 0x000e64000802007f */
[----:B-1----:R-:W-:Y:S05]  /*15350*/  @!P1 BRA `(.L_x_4750) ;  /* 0xfffffffc00ec9947 */ /* 0x002fea000383ffff */
[----:B------:R-:W-:Y:S05]  /*15360*/  BRA `(.L_x_4944) ;  /* 0xfffffec400647947 */ /* 0x000fea000383ffff */
.L_x_4755:
[----:B-1----:R-:W-:-:S04]  /*15370*/  IMAD.U32 R5, RZ, RZ, UR7 ;  /* 0x00000007ff057e24 */ /* 0x002fc8000f8e00ff */
[----:B------:R1:W2:Y:S03]  /*15380*/  SYNCS.PHASECHK.TRANS64.TRYWAIT P1, [R5+URZ+0x28c50], R2 ;  /* 0x028c5002050075a7 */ /* 0x0002a6000802017f */
[----:B--2---:R-:W-:Y:S05]  /*15390*/  @!P1 NANOSLEEP.SYNCS 0x989680 ;  /* 0x009896800000995d */ /* 0x004fea0003900000 */
[----:B------:R-:W2:Y:S02]  /*153a0*/  @!P1 SYNCS.PHASECHK.TRANS64 P1, [R5+URZ+0x28c50], R2 ;  /* 0x028c5002050095a7 */ /* 0x000ea4000802007f */
[----:B--2---:R-:W-:Y:S05]  /*153b0*/  @!P1 BRA `(.L_x_4755) ;  /* 0xfffffffc00ec9947 */ /* 0x004fea000383ffff */
[----:B------:R-:W-:Y:S05]  /*153c0*/  BRA `(.L_x_4754) ;  /* 0xfffffed0006c7947 */ /* 0x000fea000383ffff */
.L_x_4765:
[----:B0-----:R-:W-:-:S04]  /*153d0*/  MOV R9, UR37 ;  /* 0x0000002500097c02 */ /* 0x001fc80008000f00 */
[----:B------:R0:W1:Y:S03]  /*153e0*/  SYNCS.PHASECHK.TRANS64.TRYWAIT P0, [R9+URZ+0x28c00], R14 ;  /* 0x028c000e090075a7 */ /* 0x000066000800017f */
[----:B-1----:R-:W-:Y:S05]  /*153f0*/  @!P0 NANOSLEEP.SYNCS 0x989680 ;  /* 0x009896800000895d */ /* 0x002fea0003900000 */
[----:B------:R-:W1:Y:S02]  /*15400*/  @!P0 SYNCS.PHASECHK.TRANS64 P0, [R9+URZ+0x28c00], R14 ;  /* 0x028c000e090085a7 */ /* 0x000e64000800007f */
[----:B-1----:R-:W-:Y:S05]  /*15410*/  @!P0 BRA `(.L_x_4765) ;  /* 0xfffffffc00ec8947 */ /* 0x002fea000383ffff */
[----:B------:R-:W-:Y:S05]  /*15420*/  BRA `(.L_x_4945) ;  /* 0xfffffee800a07947 */ /* 0x000fea000383ffff */
.L_x_4769:
[----:B--2---:R-:W-:-:S04]  /*15430*/  IMAD.U32 R5, RZ, RZ, UR37 ;  /* 0x00000025ff057e24 */ /* 0x004fc8000f8e00ff */
[----:B------:R2:W3:Y:S03]  /*15440*/  SYNCS.PHASECHK.TRANS64.TRYWAIT P0, [R5+URZ+0x28c30], R14 ;  /* 0x028c300e050075a7 */ /* 0x0004e6000800017f */
[----:B---3--:R-:W-:Y:S05]  /*15450*/  @!P0 NANOSLEEP.SYNCS 0x989680 ;  /* 0x009896800000895d */ /* 0x008fea0003900000 */
[----:B------:R-:W3:Y:S02]  /*15460*/  @!P0 SYNCS.PHASECHK.TRANS64 P0, [R5+URZ+0x28c30], R14 ;  /* 0x028c300e050085a7 */ /* 0x000ee4000800007f */
[----:B---3--:R-:W-:Y:S05]  /*15470*/  @!P0 BRA `(.L_x_4769) ;  /* 0xfffffffc00ec8947 */ /* 0x008fea000383ffff */
[----:B------:R-:W-:Y:S05]  /*15480*/  BRA `(.L_x_4768) ;  /* 0xfffffee800ec7947 */ /* 0x000fea000383ffff */
.L_x_4781:
[----:B-1----:R1:W3:Y:S02]  /*15490*/  SYNCS.PHASECHK.TRANS64.TRYWAIT P0, [R13+URZ+0x28c50], R14 ;  /* 0x028c500e0d0075a7 */ /* 0x0022e4000800017f */
[----:B---3--:R-:W-:Y:S05]  /*154a0*/  @!P0 NANOSLEEP.SYNCS 0x989680 ;  /* 0x009896800000895d */ /* 0x008fea0003900000 */
[----:B------:R-:W3:Y:S02]  /*154b0*/  @!P0 SYNCS.PHASECHK.TRANS64 P0, [R13+URZ+0x28c50], R14 ;  /* 0x028c500e0d0085a7 */ /* 0x000ee4000800007f */
[----:B---3--:R-:W-:Y:S05]  /*154c0*/  @!P0 BRA `(.L_x_4781) ;  /* 0xfffffffc00f08947 */ /* 0x008fea000383ffff */
[----:B------:R-:W-:Y:S05]  /*154d0*/  BRA `(.L_x_4780) ;  /* 0xffffff0c00587947 */ /* 0x000fea000383ffff */
.L_x_4789:
[----:B0-----:R-:W-:-:S04]  /*154e0*/  IMAD.U32 R14, RZ, RZ, UR32 ;  /* 0x00000020ff0e7e24 */ /* 0x001fc8000f8e00ff */
[----:B------:R0:W3:Y:S03]  /*154f0*/  SYNCS.PHASECHK.TRANS64.TRYWAIT P0, [R14+URZ+0x28c30], R13 ;  /* 0x028c300d0e0075a7 */ /* 0x0000e6000800017f */
[----:B---3--:R-:W-:Y:S05]  /*15500*/  @!P0 NANOSLEEP.SYNCS 0x989680 ;  /* 0x009896800000895d */ /* 0x008fea0003900000 */
[----:B------:R-:W3:Y:S02]  /*15510*/  @!P0 SYNCS.PHASECHK.TRANS64 P0, [R14+URZ+0x28c30], R13 ;  /* 0x028c300d0e0085a7 */ /* 0x000ee4000800007f */
[----:B---3--:R-:W-:Y:S05]  /*15520*/  @!P0 BRA `(.L_x_4789) ;  /* 0xfffffffc00ec8947 */ /* 0x008fea000383ffff */
[----:B------:R-:W-:Y:S05]  /*15530*/  BRA `(.L_x_4788) ;  /* 0xffffff1000c47947 */ /* 0x000fea000383ffff */
.L_x_4801:
[----:B-1----:R1:W3:Y:S02]  /*15540*/  SYNCS.PHASECHK.TRANS64.TRYWAIT P0, [R14+URZ+0x28c50], R13 ;  /* 0x028c500d0e0075a7 */ /* 0x0022e4000800017f */
[----:B---3--:R-:W-:Y:S05]  /*15550*/  @!P0 NANOSLEEP.SYNCS 0x989680 ;  /* 0x009896800000895d */ /* 0x008fea0003900000 */
[----:B------:R-:W3:Y:S02]  /*15560*/  @!P0 SYNCS.PHASECHK.TRANS64 P0, [R14+URZ+0x28c50], R13 ;  /* 0x028c500d0e0085a7 */ /* 0x000ee4000800007f */
[----:B---3--:R-:W-:Y:S05]  /*15570*/  @!P0 BRA `(.L_x_4801) ;  /* 0xfffffffc00f08947 */ /* 0x008fea000383ffff */
[----:B------:R-:W-:Y:S05]  /*15580*/  BRA `(.L_x_4800) ;  /* 0xffffff3400ac7947 */ /* 0x000fea000383ffff */
.L_x_4810:
[----:B-1----:R-:W-:-:S04]  /*15590*/  IMAD.U32 R6, RZ, RZ, UR29 ;  /* 0x0000001dff067e24 */ /* 0x002fc8000f8e00ff */
[----:B------:R1:W4:Y:S03]  /*155a0*/  SYNCS.PHASECHK.TRANS64.TRYWAIT P1, [R6+URZ+0x28c30], R13 ;  /* 0x028c300d060075a7 */ /* 0x000326000802017f */
[----:B----4-:R-:W-:Y:S05]  /*155b0*/  @!P1 NANOSLEEP.SYNCS 0x989680 ;  /* 0x009896800000995d */ /* 0x010fea0003900000 */
[----:B------:R-:W4:Y:S02]  /*155c0*/  @!P1 SYNCS.PHASECHK.TRANS64 P1, [R6+URZ+0x28c30], R13 ;  /* 0x028c300d060095a7 */ /* 0x000f24000802007f */
[----:B----4-:R-:W-:Y:S05]  /*155d0*/  @!P1 BRA `(.L_x_4810) ;  /* 0xfffffffc00ec9947 */ /* 0x010fea000383ffff */
[----:B------:R-:W-:Y:S05]  /*155e0*/  BRA `(.L_x_4809) ;  /* 0xffffff3c00547947 */ /* 0x000fea000383ffff */
.L_x_4814:
[----:B--2---:R2:W3:Y:S02]  /*155f0*/  SYNCS.PHASECHK.TRANS64.TRYWAIT P1, [R192+URZ+0x28c50], R13 ;  /* 0x028c500dc00075a7 */ /* 0x0044e4000802017f */
[----:B---3--:R-:W-:Y:S05]  /*15600*/  @!P1 NANOSLEEP.SYNCS 0x989680 ;  /* 0x009896800000995d */ /* 0x008fea0003900000 */
[----:B------:R-:W3:Y:S02]  /*15610*/  @!P1 SYNCS.PHASECHK.TRANS64 P1, [R192+URZ+0x28c50], R13 ;  /* 0x028c500dc00095a7 */ /* 0x000ee4000802007f */
[----:B---3--:R-:W-:Y:S05]  /*15620*/  @!P1 BRA `(.L_x_4814) ;  /* 0xfffffffc00f09947 */ /* 0x008fea000383ffff */
[----:B------:R-:W-:Y:S05]  /*15630*/  BRA `(.L_x_4813) ;  /* 0xffffff5400707947 */ /* 0x000fea000383ffff */
.L_x_4820:
[----:B-1----:R-:W-:-:S04]  /*15640*/  MOV R6, UR31 ;  /* 0x0000001f00067c02 */ /* 0x002fc80008000f00 */
[----:B------:R1:W3:Y:S03]  /*15650*/  SYNCS.PHASECHK.TRANS64.TRYWAIT P0, [R6+URZ+0x28c30], R13 ;  /* 0x028c300d060075a7 */ /* 0x0002e6000800017f */
[----:B---3--:R-:W-:Y:S05]  /*15660*/  @!P0 NANOSLEEP.SYNCS 0x989680 ;  /* 0x009896800000895d */ /* 0x008fea0003900000 */
[----:B------:R-:W3:Y:S02]  /*15670*/  @!P0 SYNCS.PHASECHK.TRANS64 P0, [R6+URZ+0x28c30], R13 ;  /* 0x028c300d060085a7 */ /* 0x000ee4000800007f */
[----:B---3--:R-:W-:Y:S05]  /*15680*/  @!P0 BRA `(.L_x_4820) ;  /* 0xfffffffc00ec8947 */ /* 0x008fea000383ffff */
[----:B------:R-:W-:Y:S05]  /*15690*/  BRA `(.L_x_4819) ;  /* 0xffffff5800687947 */ /* 0x000fea000383ffff */
.L_x_4832:
[----:B-1----:R1:W3:Y:S02]  /*156a0*/  SYNCS.PHASECHK.TRANS64.TRYWAIT P0, [R16+URZ+0x28c50], R13 ;  /* 0x028c500d100075a7 */ /* 0x0022e4000800017f */
[----:B---3--:R-:W-:Y:S05]  /*156b0*/  @!P0 NANOSLEEP.SYNCS 0x989680 ;  /* 0x009896800000895d */ /* 0x008fea0003900000 */
[----:B------:R-:W3:Y:S02]  /*156c0*/  @!P0 SYNCS.PHASECHK.TRANS64 P0, [R16+URZ+0x28c50], R13 ;  /* 0x028c500d100085a7 */ /* 0x000ee4000800007f */
[----:B---3--:R-:W-:Y:S05]  /*156d0*/  @!P0 BRA `(.L_x_4832) ;  /* 0xfffffffc00f08947 */ /* 0x008fea000383ffff */
[----:B------:R-:W-:Y:S05]  /*156e0*/  BRA `(.L_x_4831) ;  /* 0xffffff7c00347947 */ /* 0x000fea000383ffff */
.L_x_4851:
[----:B------:R-:W-:Y:S01]  /*156f0*/  IMAD.MOV.U32 R13, RZ, RZ, R19 ;  /* 0x000000ffff0d7224 */ /* 0x000fe200078e0013 */
[----:B------:R-:W-:Y:S01]  /*15700*/  MOV R15, 0xffffffff ;  /* 0xffffffff000f7802 */ /* 0x000fe20000000f00 */
[----:B------:R-:W-:Y:S02]  /*15710*/  IMAD.MOV.U32 R12, RZ, RZ, RZ ;  /* 0x000000ffff0c7224 */ /* 0x000fe400078e00ff */
[----:B------:R-:W-:-:S07]  /*15720*/  IMAD.MOV.U32 R11, RZ, RZ, 0x1f ;  /* 0x0000001fff0b7424 */ /* 0x000fce00078e00ff */
[----:B------:R-:W-:Y:S05]  /*15730*/  WARPSYNC.COLLECTIVE R15, `(.L_x_4946) ;  /* 0x000000000f087348 */ /* 0x000fea0003c00000 */
[----:B------:R0:W1:Y:S02]  /*15740*/  SHFL.IDX P6, R14, R13, R12, R11 ;  /* 0x0000000c0d0e7389 */ /* 0x00006400000c000b */
[----:B01----:R-:W-:Y:S01]  /*15750*/  ENDCOLLECTIVE ;  /* 0x000000000000791b */ /* 0x003fe20003800000 */
.L_x_4946:
[----:B------:R-:W-:Y:S05]  /*15760*/  BRA `(.L_x_4947) ;  /* 0xffffffbc00f87947 */ /* 0x000fea000383ffff */
.L_x_4853:
[----:B------:R-:W-:Y:S01]  /*15770*/  BSSY B0, `(.L_x_4948) ;  /* 0x0000006000007945 */ /* 0x000fe20003800000 */
[----:B------:R-:W-:-:S07]  /*15780*/  IMAD.MOV.U32 R15, RZ, RZ, -0x1 ;  /* 0xffffffffff0f7424 */ /* 0x000fce00078e00ff */
[----:B------:R-:W-:Y:S05]  /*15790*/  WARPSYNC.COLLECTIVE R15, `(.L_x_4949) ;  /* 0x000000000f0c7348 */ /* 0x000fea0003c00000 */
[----:B------:R-:W-:Y:S02]  /*157a0*/  ELECT P6, UR62, PT ;  /* 0x00000000003e782f */ /* 0x000fe400038c0000 */
[----:B------:R-:W-:Y:S01]  /*157b0*/  MOV R14, UR62 ;  /* 0x0000003e000e7c02 */ /* 0x000fe20008000f00 */
[----:B------:R-:W-:Y:S10]  /*157c0*/  ENDCOLLECTIVE ;  /* 0x000000000000791b */ /* 0x000ff40003800000 */
.L_x_4949:
[----:B------:R-:W-:Y:S05]  /*157d0*/  BSYNC B0 ;  /* 0x0000000000007941 */ /* 0x000fea0003800000 */
.L_x_4948:
[----:B------:R-:W-:Y:S05]  /*157e0*/  BRA `(.L_x_4950) ;  /* 0xffffffbc00f87947 */ /* 0x000fea000383ffff */
.L_x_4855:
[----:B0-----:R-:W-:-:S04]  /*157f0*/  IMAD.U32 R3, RZ, RZ, UR38 ;  /* 0x00000026ff037e24 */ /* 0x001fc8000f8e00ff */
[----:B------:R0:W1:Y:S03]  /*15800*/  SYNCS.PHASECHK.TRANS64.TRYWAIT P0, [R3+URZ+0x28c40], R0 ;  /* 0x028c4000030075a7 */ /* 0x000066000800017f */
[----:B-1----:R-:W-:Y:S05]  /*15810*/  @!P0 NANOSLEEP.SYNCS 0x989680 ;  /* 0x009896800000895d */ /* 0x002fea0003900000 */
[----:B------:R-:W1:Y:S02]  /*15820*/  @!P0 SYNCS.PHASECHK.TRANS64 P0, [R3+URZ+0x28c40], R0 ;  /* 0x028c4000030085a7 */ /* 0x000e64000800007f */
[----:B-1----:R-:W-:Y:S05]  /*15830*/  @!P0 BRA `(.L_x_4855) ;  /* 0xfffffffc00ec8947 */ /* 0x002fea000383ffff */
[----:B------:R-:W-:Y:S05]  /*15840*/  BRA `(.L_x_4951) ;  /* 0xffffffc000587947 */ /* 0x000fea000383ffff */
.L_x_4858:
[----:B------:R-:W-:Y:S01]  /*15850*/  IMAD.MOV.U32 R13, RZ, RZ, R7 ;  /* 0x000000ffff0d7224 */ /* 0x000fe200078e0007 */
[----:B------:R-:W-:Y:S01]  /*15860*/  MOV R12, RZ ;  /* 0x000000ff000c7202 */ /* 0x000fe20000000f00 */
[----:B------:R-:W-:Y:S02]  /*15870*/  IMAD.MOV.U32 R11, RZ, RZ, 0x181f ;  /* 0x0000181fff0b7424 */ /* 0x000fe400078e00ff */
[----:B------:R-:W-:Y:S02]  /*15880*/  IMAD.MOV.U32 R15, RZ, RZ, -0x1 ;  /* 0xffffffffff0f7424 */ /* 0x000fe400078e00ff */
[----:B------:R-:W-:-:S07]  /*15890*/  VIADD R4, R4, UR40 ;  /* 0x0000002804047c36 */ /* 0x000fce0008000000 */
[----:B------:R-:W-:Y:S05]  /*158a0*/  WARPSYNC.COLLECTIVE R15, `(.L_x_4952) ;  /* 0x000000000f087348 */ /* 0x000fea0003c00000 */
[----:B------:R0:W1:Y:S02]  /*158b0*/  SHFL.IDX P6, R14, R13, R12, R11 ;  /* 0x0000000c0d0e7389 */ /* 0x00006400000c000b */
[----:B01----:R-:W-:Y:S01]  /*158c0*/  ENDCOLLECTIVE ;  /* 0x000000000000791b */ /* 0x003fe20003800000 */
.L_x_4952:
[----:B------:R-:W-:Y:S01]  /*158d0*/  MOV R13, R0 ;  /* 0x00000000000d7202 */ /* 0x000fe20000000f00 */
[----:B------:R-:W-:-:S07]  /*158e0*/  IMAD.MOV.U32 R2, RZ, RZ, R14 ;  /* 0x000000ffff027224 */ /* 0x000fce00078e000e */
[----:B------:R-:W-:Y:S05]  /*158f0*/  WARPSYNC.COLLECTIVE R15, `(.L_x_4953) ;  /* 0x000000000f087348 */ /* 0x000fea0003c00000 */
[----:B------:R0:W1:Y:S02]  /*15900*/  SHFL.IDX P6, R14, R13, R12, R11 ;  /* 0x0000000c0d0e7389 */ /* 0x00006400000c000b */
[----:B01----:R-:W-:Y:S01]  /*15910*/  ENDCOLLECTIVE ;  /* 0x000000000000791b */ /* 0x003fe20003800000 */
.L_x_4953:
[----:B------:R-:W-:Y:S02]  /*15920*/  ULDC UR4, c[0x0][0x288] ;  /* 0x0000a20000047ab9 */ /* 0x000fe40000000800 */
[----:B------:R-:W-:-:S05]  /*15930*/  IMAD R6, R6, UR4, RZ ;  /* 0x0000000406067c24 */ /* 0x000fca000f8e02ff */
[C---:B------:R-:W-:Y:S02]  /*15940*/  ISETP.GE.AND P1, PT, R4.reuse, R6, PT ;  /* 0x000000060400720c */ /* 0x040fe40003f26270 */
[----:B------:R-:W-:Y:S01]  /*15950*/  IADD3 R11, R4, 0x10, RZ ;  /* 0x00000010040b7810 */ /* 0x000fe20007ffe0ff */
[----:B------:R-:W-:Y:S02]  /*15960*/  IMAD.MOV.U32 R13, RZ, RZ, R7 ;  /* 0x000000ffff0d7224 */ /* 0x000fe400078e0007 */
[----:B------:R-:W-:-:S08]  /*15970*/  IMAD.MOV.U32 R12, RZ, RZ, 0x1 ;  /* 0x00000001ff0c7424 */ /* 0x000fd000078e00ff */
[----:B------:R-:W-:Y:S02]  /*15980*/  @!P1 LEA R9, R5, UR38, 0x1 ;  /* 0x0000002605099c11 */ /* 0x000fe4000f8e08ff */
[----:B------:R-:W-:-:S05]  /*15990*/  @!P1 LEA R14, P2, R8, R14, 0x1 ;  /* 0x0000000e080e9211 */ /* 0x000fca00078408ff */
[----:B------:R-:W-:Y:S02]  /*159a0*/  @!P1 IMAD.X R3, RZ, RZ, R2, P2 ;  /* 0x000000ffff039224 */ /* 0x000fe400010e0602 */
[----:B------:R-:W-:-:S05]  /*159b0*/  @!P1 IMAD.MOV.U32 R2, RZ, RZ, R14 ;  /* 0x000000ffff029224 */ /* 0x000fca00078e000e */
[----:B------:R-:W-:Y:S01]  /*159c0*/  @!PT LDS RZ, [RZ] ;  /* 0x00000000fffff984 */ /* 0x000fe20000000800 */
[----:B------:R-:W-:Y:S01]  /*159d0*/  @!PT LDS RZ, [RZ] ;  /* 0x00000000fffff984 */ /* 0x000fe20000000800 */
[----:B------:R-:W-:Y:S01]  /*159e0*/  @!PT LDS RZ, [RZ] ;  /* 0x00000000fffff984 */ /* 0x000fe20000000800 */
[----:B------:R0:W-:Y:S01]  /*159f0*/  @!P1 LDGSTS.E.BYPASS.LTC128B.128 [R9+0x20400], desc[UR48][R2.64], !P0 ;  /* 0x2040000002099fae */ /* 0x0001e2000c101d70 */
[----:B------:R-:W-:Y:S02]  /*15a00*/  ISETP.GE.AND P1, PT, R11, R6, PT ;  /* 0x000000060b00720c */ /* 0x000fe40003f26270 */
[----:B------:R-:W-:-:S11]  /*15a10*/  MOV R11, 0x181f ;  /* 0x0000181f000b7802 */ /* 0x000fd60000000f00 */
[----:B0-----:R-:W-:Y:S05]  /*15a20*/  WARPSYNC.COLLECTIVE R15, `(.L_x_4954) ;  /* 0x000000000f087348 */ /* 0x001fea0003c00000 */
[----:B------:R1:W2:Y:S02]  /*15a30*/  SHFL.IDX P6, R14, R13, R12, R11 ;  /* 0x0000000c0d0e7389 */ /* 0x0002a400000c000b */
[----:B012---:R-:W-:Y:S01]  /*15a40*/  ENDCOLLECTIVE ;  /* 0x000000000000791b */ /* 0x007fe20003800000 */
.L_x_4954:
[----:B------:R-:W-:Y:S01]  /*15a50*/  VIADD R9, R4, 0x20 ;  /* 0x0000002004097836 */ /* 0x000fe20000000000 */
[----:B------:R-:W-:Y:S01]  /*15a60*/  @!P1 LEA R21, R5, UR38, 0x1 ;  /* 0x0000002605159c11 */ /* 0x000fe2000f8e08ff */
[----:B------:R-:W-:Y:S02]  /*15a70*/  IMAD.MOV.U32 R13, RZ, RZ, R0 ;  /* 0x000000ffff0d7224 */ /* 0x000fe400078e0000 */
[----:B------:R-:W-:-:S07]  /*15a80*/  IMAD.MOV.U32 R2, RZ, RZ, R14 ;  /* 0x000000ffff027224 */ /* 0x000fce00078e000e */
[----:B------:R-:W-:Y:S05]  /*15a90*/  WARPSYNC.COLLECTIVE R15, `(.L_x_4955) ;  /* 0x000000000f087348 */ /* 0x000fea0003c00000 */
[----:B------:R0:W1:Y:S02]  /*15aa0*/  SHFL.IDX P6, R14, R13, R12, R11 ;  /* 0x0000000c0d0e7389 */ /* 0x00006400000c000b */
[----:B01----:R-:W-:Y:S01]  /*15ab0*/  ENDCOLLECTIVE ;  /* 0x000000000000791b */ /* 0x003fe20003800000 */
.L_x_4955:
[----:B------:R-:W-:Y:S01]  /*15ac0*/  MOV R13, R7 ;  /* 0x00000007000d7202 */ /* 0x000fe20000000f00 */
[----:B------:R-:W-:Y:S01]  /*15ad0*/  IMAD.MOV.U32 R12, RZ, RZ, 0x2 ;  /* 0x00000002ff0c7424 */ /* 0x000fe200078e00ff */
[----:B------:R-:W-:-:S04]  /*15ae0*/  @!P1 LEA R14, P2, R8, R14, 0x1 ;  /* 0x0000000e080e9211 */ /* 0x000fc800078408ff */
[----:B------:R-:W-:Y:S01]  /*15af0*/  @!P1 IADD3.X R3, RZ, R2, RZ, P2, !PT ;  /* 0x00000002ff039210 */ /* 0x000fe200017fe4ff */
[----:B------:R-:W-:-:S08]  /*15b00*/  @!P1 IMAD.MOV.U32 R2, RZ, RZ, R14 ;  /* 0x000000ffff029224 */ /* 0x000fd000078e000e */
[----:B------:R-:W-:Y:S05]  /*15b10*/  WARPSYNC.COLLECTIVE R15, `(.L_x_4956) ;  /* 0x000000000f087348 */ /* 0x000fea0003c00000 */
[----:B------:R0:W1:Y:S02]  /*15b20*/  SHFL.IDX P6, R14, R13, R12, R11 ;  /* 0x0000000c0d0e7389 */ /* 0x00006400000c000b */
[----:B01----:R-:W-:Y:S01]  /*15b30*/  ENDCOLLECTIVE ;  /* 0x000000000000791b */ /* 0x003fe20003800000 */
.L_x_4956:
[----:B------:R-:W-:Y:S01]  /*15b40*/  @!PT LDS RZ, [RZ] ;  /* 0x00000000fffff984 */ /* 0x000fe20000000800 */
[----:B------:R-:W-:Y:S01]  /*15b50*/  @!PT LDS RZ, [RZ] ;  /* 0x00000000fffff984 */ /* 0x000fe20000000800 */
[----:B------:R-:W-:Y:S01]  /*15b60*/  @!PT LDS RZ, [RZ] ;  /* 0x00000000fffff984 */ /* 0x000fe20000000800 */
[----:B------:R0:W-:Y:S01]  /*15b70*/  @!P1 LDGSTS.E.BYPASS.LTC128B.128 [R21+0x20c00], desc[UR48][R2.64], !P0 ;  /* 0x20c0000002159fae */ /* 0x0001e2000c101d70 */
[----:B------:R-:W-:Y:S02]  /*15b80*/  ISETP.GE.AND P1, PT, R9, R6, PT ;  /* 0x000000060900720c */ /* 0x000fe40003f26270 */
[----:B------:R-:W-:-:S11]  /*15b90*/  MOV R13, R0 ;  /* 0x00000000000d7202 */ /* 0x000fd60000000f00 */
[----:B------:R-:W-:Y:S01]  /*15ba0*/  @!P1 LEA R9, R5, UR38, 0x1 ;  /* 0x0000002605099c11 */ /* 0x000fe2000f8e08ff */
[----:B0-----:R-:W-:-:S07]  /*15bb0*/  IMAD.MOV.U32 R2, RZ, RZ, R14 ;  /* 0x000000ffff027224 */ /* 0x001fce00078e000e */
[----:B------:R-:W-:Y:S05]  /*15bc0*/  WARPSYNC.COLLECTIVE R15, `(.L_x_4957) ;  /* 0x000000000f087348 */ /* 0x000fea0003c00000 */
[----:B------:R0:W1:Y:S02]  /*15bd0*/  SHFL.IDX P6, R14, R13, R12, R11 ;  /* 0x0000000c0d0e7389 */ /* 0x00006400000c000b */
[----:B01----:R-:W-:Y:S01]  /*15be0*/  ENDCOLLECTIVE ;  /* 0x000000000000791b */ /* 0x003fe20003800000 */
.L_x_4957:
[----:B------:R-:W-:Y:S01]  /*15bf0*/  MOV R13, R7 ;  /* 0x00000007000d7202 */ /* 0x000fe20000000f00 */
[----:B------:R-:W-:Y:S01]  /*15c00*/  IMAD.MOV.U32 R12, RZ, RZ, 0x3 ;  /* 0x00000003ff0c7424 */ /* 0x000fe200078e00ff */
[----:B------:R-:W-:-:S05]  /*15c10*/  @!P1 LEA R14, P2, R8, R14, 0x1 ;  /* 0x0000000e080e9211 */ /* 0x000fca00078408ff */
[----:B------:R-:W-:Y:S02]  /*15c20*/  @!P1 IMAD.X R3, RZ, RZ, R2, P2 ;  /* 0x000000ffff039224 */ /* 0x000fe400010e0602 */
[----:B------:R-:W-:-:S07]  /*15c30*/  @!P1 IMAD.MOV.U32 R2, RZ, RZ, R14 ;  /* 0x000000ffff029224 */ /* 0x000fce00078e000e */
[----:B------:R-:W-:Y:S05]  /*15c40*/  WARPSYNC.COLLECTIVE R15, `(.L_x_4958) ;  /* 0x000000000f087348 */ /* 0x000fea0003c00000 */
[----:B------:R0:W1:Y:S02]  /*15c50*/  SHFL.IDX P6, R14, R13, R12, R11 ;  /* 0x0000000c0d0e7389 */ /* 0x00006400000c000b */
[----:B01----:R-:W-:Y:S01]  /*15c60*/  ENDCOLLECTIVE ;  /* 0x000000000000791b */ /* 0x003fe20003800000 */
.L_x_4958:
[----:B------:R-:W-:Y:S01]  /*15c70*/  @!PT LDS RZ, [RZ] ;  /* 0x00000000fffff984 */ /* 0x000fe20000000800 */
[----:B------:R-:W-:Y:S01]  /*15c80*/  @!PT LDS RZ, [RZ] ;  /* 0x00000000fffff984 */ /* 0x000fe20000000800 */
[----:B------:R-:W-:Y:S01]  /*15c90*/  @!PT LDS RZ, [RZ] ;  /* 0x00000000fffff984 */ /* 0x000fe20000000800 */
[----:B------:R0:W-:Y:S01]  /*15ca0*/  @!P1 LDGSTS.E.BYPASS.LTC128B.128 [R9+0x21400], desc[UR48][R2.64], !P0 ;  /* 0x2140000002099fae */ /* 0x0001e2000c101d70 */
[----:B------:R-:W-:Y:S01]  /*15cb0*/  MOV R13, R0 ;  /* 0x00000000000d7202 */ /* 0x000fe20000000f00 */
[----:B------:R-:W-:-:S07]  /*15cc0*/  IMAD.MOV.U32 R7, RZ, RZ, R14 ;  /* 0x000000ffff077224 */ /* 0x000fce00078e000e */
[----:B0-----:R-:W-:Y:S05]  /*15cd0*/  WARPSYNC.COLLECTIVE R15, `(.L_x_4959) ;  /* 0x000000000f087348 */ /* 0x001fea0003c00000 */
[----:B------:R1:W2:Y:S02]  /*15ce0*/  SHFL.IDX P6, R14, R13, R12, R11 ;  /* 0x0000000c0d0e7389 */ /* 0x0002a400000c000b */
[----:B012---:R-:W-:Y:S01]  /*15cf0*/  ENDCOLLECTIVE ;  /* 0x000000000000791b */ /* 0x007fe20003800000 */
.L_x_4959:
[----:B------:R-:W-:Y:S05]  /*15d00*/  BRA `(.L_x_4960) ;  /* 0xffffffc400307947 */ /* 0x000fea000383ffff */
.L_x_4859:
[----:B0-----:R-:W-:-:S04]  /*15d10*/  IMAD.U32 R3, RZ, RZ, UR38 ;  /* 0x00000026ff037e24 */ /* 0x001fc8000f8e00ff */
[----:B------:R0:W1:Y:S03]  /*15d20*/  SYNCS.PHASECHK.TRANS64.TRYWAIT P0, [R3+URZ+0x28c20], R4 ;  /* 0x028c2004030075a7 */ /* 0x000066000800017f */
[----:B-1----:R-:W-:Y:S05]  /*15d30*/  @!P0 NANOSLEEP.SYNCS 0x989680 ;  /* 0x009896800000895d */ /* 0x002fea0003900000 */
[----:B------:R-:W1:Y:S02]  /*15d40*/  @!P0 SYNCS.PHASECHK.TRANS64 P0, [R3+URZ+0x28c20], R4 ;  /* 0x028c2004030085a7 */ /* 0x000e64000800007f */
[----:B-1----:R-:W-:Y:S05]  /*15d50*/  @!P0 BRA `(.L_x_4859) ;  /* 0xfffffffc00ec8947 */ /* 0x002fea000383ffff */
[----:B------:R-:W-:Y:S05]  /*15d60*/  BRA `(.L_x_4961) ;  /* 0xffffffc400607947 */ /* 0x000fea000383ffff */
.L_x_4862:
[----:B0-----:R-:W-:-:S04]  /*15d70*/  IMAD.U32 R3, RZ, RZ, UR38 ;  /* 0x00000026ff037e24 */ /* 0x001fc8000f8e00ff */
[----:B------:R0:W1:Y:S03]  /*15d80*/  SYNCS.PHASECHK.TRANS64.TRYWAIT P0, [R3+URZ+0x28c60], R4 ;  /* 0x028c6004030075a7 */ /* 0x000066000800017f */
[----:B-1----:R-:W-:Y:S05]  /*15d90*/  @!P0 NANOSLEEP.SYNCS 0x989680 ;  /* 0x009896800000895d */ /* 0x002fea0003900000 */
[----:B------:R-:W1:Y:S02]  /*15da0*/  @!P0 SYNCS.PHASECHK.TRANS64 P0, [R3+URZ+0x28c60], R4 ;  /* 0x028c6004030085a7 */ /* 0x000e64000800007f */
[----:B-1----:R-:W-:Y:S05]  /*15db0*/  @!P0 BRA `(.L_x_4862) ;  /* 0xfffffffc00ec8947 */ /* 0x002fea000383ffff */
[----:B------:R-:W-:Y:S05]  /*15dc0*/  BRA `(.L_x_4962) ;  /* 0xffffffc4006c7947 */ /* 0x000fea000383ffff */
.L_x_4878:
[----:B-1----:R-:W-:-:S04]  /*15dd0*/  MOV R3, UR38 ;  /* 0x0000002600037c02 */ /* 0x002fc80008000f00 */
[----:B------:R1:W2:Y:S03]  /*15de0*/  SYNCS.PHASECHK.TRANS64.TRYWAIT P0, [R3+URZ+0x28c48], R2 ;  /* 0x028c4802030075a7 */ /* 0x0002a6000800017f */
[----:B--2---:R-:W-:Y:S05]  /*15df0*/  @!P0 NANOSLEEP.SYNCS 0x989680 ;  /* 0x009896800000895d */ /* 0x004fea0003900000 */
[----:B------:R-:W2:Y:S02]  /*15e00*/  @!P0 SYNCS.PHASECHK.TRANS64 P0, [R3+URZ+0x28c48], R2 ;  /* 0x028c4802030085a7 */ /* 0x000ea4000800007f */
[----:B--2---:R-:W-:Y:S05]  /*15e10*/  @!P0 BRA `(.L_x_4878) ;  /* 0xfffffffc00ec8947 */ /* 0x004fea000383ffff */
[----:B------:R-:W-:Y:S05]  /*15e20*/  BRA `(.L_x_4963) ;  /* 0xffffffd000387947 */ /* 0x000fea000383ffff */
.L_x_4883:
[----:B012---:R-:W-:-:S04]  /*15e30*/  IMAD.U32 R3, RZ, RZ, UR38 ;  /* 0x00000026ff037e24 */ /* 0x007fc8000f8e00ff */
[----:B------:R0:W1:Y:S03]  /*15e40*/  SYNCS.PHASECHK.TRANS64.TRYWAIT P0, [R3+URZ+0x28c68], R2 ;  /* 0x028c6802030075a7 */ /* 0x000066000800017f */
[----:B-1----:R-:W-:Y:S05]  /*15e50*/  @!P0 NANOSLEEP.SYNCS 0x989680 ;  /* 0x009896800000895d */ /* 0x002fea0003900000 */
[----:B------:R-:W1:Y:S02]  /*15e60*/  @!P0 SYNCS.PHASECHK.TRANS64 P0, [R3+URZ+0x28c68], R2 ;  /* 0x028c6802030085a7 */ /* 0x000e64000800007f */
[----:B-1----:R-:W-:Y:S05]  /*15e70*/  @!P0 BRA `(.L_x_4883) ;  /* 0xfffffffc00ec8947 */ /* 0x002fea000383ffff */
[----:B------:R-:W-:Y:S05]  /*15e80*/  BRA `(.L_x_4964) ;  /* 0xffffffd000987947 */ /* 0x000fea000383ffff */
.L_x_4898:
[----:B-1----:R-:W-:-:S04]  /*15e90*/  IMAD.U32 R3, RZ, RZ, UR38 ;  /* 0x00000026ff037e24 */ /* 0x002fc8000f8e00ff */
[----:B------:R1:W2:Y:S03]  /*15ea0*/  SYNCS.PHASECHK.TRANS64.TRYWAIT P0, [R3+URZ+0x28c40], R2 ;  /* 0x028c4002030075a7 */ /* 0x0002a6000800017f */
[----:B--2---:R-:W-:Y:S05]  /*15eb0*/  @!P0 NANOSLEEP.SYNCS 0x989680 ;  /* 0x009896800000895d */ /* 0x004fea0003900000 */
[----:B------:R-:W2:Y:S02]  /*15ec0*/  @!P0 SYNCS.PHASECHK.TRANS64 P0, [R3+URZ+0x28c40], R2 ;  /* 0x028c4002030085a7 */ /* 0x000ea4000800007f */
[----:B--2---:R-:W-:Y:S05]  /*15ed0*/  @!P0 BRA `(.L_x_4898) ;  /* 0xfffffffc00ec8947 */ /* 0x004fea000383ffff */
[----:B------:R-:W-:Y:S05]  /*15ee0*/  BRA `(.L_x_4965) ;  /* 0xffffffd800e87947 */ /* 0x000fea000383ffff */
.L_x_4903:
[----:B01----:R-:W-:-:S04]  /*15ef0*/  MOV R3, UR38 ;  /* 0x0000002600037c02 */ /* 0x003fc80008000f00 */
[----:B------:R0:W1:Y:S03]  /*15f00*/  SYNCS.PHASECHK.TRANS64.TRYWAIT P0, [R3+URZ+0x28c60], R2 ;  /* 0x028c6002030075a7 */ /* 0x000066000800017f */
[----:B-1----:R-:W-:Y:S05]  /*15f10*/  @!P0 NANOSLEEP.SYNCS 0x989680 ;  /* 0x009896800000895d */ /* 0x002fea0003900000 */
[----:B------:R-:W1:Y:S02]  /*15f20*/  @!P0 SYNCS.PHASECHK.TRANS64 P0, [R3+URZ+0x28c60], R2 ;  /* 0x028c6002030085a7 */ /* 0x000e64000800007f */
[----:B-1----:R-:W-:Y:S05]  /*15f30*/  @!P0 BRA `(.L_x_4903) ;  /* 0xfffffffc00ec8947 */ /* 0x002fea000383ffff */
[----:B------:R-:W-:Y:S05]  /*15f40*/  BRA `(.L_x_4966) ;  /* 0xffffffdc004c7947 */ /* 0x000fea000383ffff */
.L_x_4919:
[----:B--2---:R-:W-:-:S04]  /*15f50*/  IMAD.U32 R3, RZ, RZ, UR38 ;  /* 0x00000026ff037e24 */ /* 0x004fc8000f8e00ff */
[----:B------:R2:W3:Y:S03]  /*15f60*/  SYNCS.PHASECHK.TRANS64.TRYWAIT P0, [R3+URZ+0x28c48], R2 ;  /* 0x028c4802030075a7 */ /* 0x0004e6000800017f */
[----:B---3--:R-:W-:Y:S05]  /*15f70*/  @!P0 NANOSLEEP.SYNCS 0x989680 ;  /* 0x009896800000895d */ /* 0x008fea0003900000 */
[----:B------:R-:W3:Y:S02]  /*15f80*/  @!P0 SYNCS.PHASECHK.TRANS64 P0, [R3+URZ+0x28c48], R2 ;  /* 0x028c4802030085a7 */ /* 0x000ee4000800007f */
[----:B---3--:R-:W-:Y:S05]  /*15f90*/  @!P0 BRA `(.L_x_4919) ;  /* 0xfffffffc00ec8947 */ /* 0x008fea000383ffff */
[----:B------:R-:W-:Y:S05]  /*15fa0*/  BRA `(.L_x_4967) ;  /* 0xffffffe400a87947 */ /* 0x000fea000383ffff */
.L_x_4924:
[----:B--2---:R-:W-:-:S04]  /*15fb0*/  IMAD.U32 R3, RZ, RZ, UR38 ;  /* 0x00000026ff037e24 */ /* 0x004fc8000f8e00ff */
[----:B------:R2:W3:Y:S03]  /*15fc0*/  SYNCS.PHASECHK.TRANS64.TRYWAIT P0, [R3+URZ+0x28c68], R2 ;  /* 0x028c6802030075a7 */ /* 0x0004e6000800017f */
[----:B---3--:R-:W-:Y:S05]  /*15fd0*/  @!P0 NANOSLEEP.SYNCS 0x989680 ;  /* 0x009896800000895d */ /* 0x008fea0003900000 */
[----:B------:R-:W3:Y:S02]  /*15fe0*/  @!P0 SYNCS.PHASECHK.TRANS64 P0, [R3+URZ+0x28c68], R2 ;  /* 0x028c6802030085a7 */ /* 0x000ee4000800007f */
[----:B---3--:R-:W-:Y:S05]  /*15ff0*/  @!P0 BRA `(.L_x_4924) ;  /* 0xfffffffc00ec8947 */ /* 0x008fea000383ffff */
[----:B------:R-:W-:Y:S05]  /*16000*/  BRA `(.L_x_4968) ;  /* 0xffffffe8000c7947 */ /* 0x000fea000383ffff */
.L_x_4935:
[----:B--2---:R2:W3:Y:S02]  /*16010*/  SYNCS.PHASECHK.TRANS64.TRYWAIT P0, [R2+URZ+0x28c20], R9 ;  /* 0x028c2009020075a7 */ /* 0x0044e4000800017f */
[----:B---3--:R-:W-:Y:S05]  /*16020*/  @!P0 NANOSLEEP.SYNCS 0x989680 ;  /* 0x009896800000895d */ /* 0x008fea0003900000 */
[----:B------:R-:W3:Y:S02]  /*16030*/  @!P0 SYNCS.PHASECHK.TRANS64 P0, [R2+URZ+0x28c20], R9 ;  /* 0x028c2009020085a7 */ /* 0x000ee4000800007f */
[----:B---3--:R-:W-:Y:S05]  /*16040*/  @!P0 BRA `(.L_x_4935) ;  /* 0xfffffffc00f08947 */ /* 0x008fea000383ffff */
[----:B------:R-:W-:Y:S05]  /*16050*/  BRA `(.L_x_4969) ;  /* 0xffffffec00fc7947 */ /* 0x000fea000383ffff */
.L_x_4936:
[----:B------:R-:W3:Y:S01]  /*16060*/  S2R R3, SR_TID.X ;  /* 0x0000000000037919 */ /* 0x000ee20000002100 */
[----:B------:R-:W-:Y:S01]  /*16070*/  BSSY B0, `(.L_x_4970) ;  /* 0x000000a000007945 */ /* 0x000fe20003800000 */
[----:B------:R-:W-:Y:S01]  /*16080*/  IMAD.MOV.U32 R12, RZ, RZ, RZ ;  /* 0x000000ffff0c7224 */ /* 0x000fe200078e00ff */
[----:B------:R-:W-:Y:S01]  /*16090*/  MOV R15, 0xffffffff ;  /* 0xffffffff000f7802 */ /* 0x000fe20000000f00 */
[----:B------:R-:W-:Y:S01]  /*160a0*/  IMAD.MOV.U32 R11, RZ, RZ, 0x1f ;  /* 0x0000001fff0b7424 */ /* 0x000fe200078e00ff */
[----:B---3--:R-:W-:-:S04]  /*160b0*/  SHF.R.U32.HI R3, RZ, 0x5, R3 ;  /* 0x00000005ff037819 */ /* 0x008fc80000011603 */
[----:B------:R-:W-:-:S04]  /*160c0*/  LOP3.LUT R3, R3, 0x3, RZ, 0xc0, !PT ;  /* 0x0000000303037812 */ /* 0x000fc800078ec0ff */
[----:B------:R-:W-:-:S07]  /*160d0*/  MOV R13, R3 ;  /* 0x00000003000d7202 */ /* 0x000fce0000000f00 */
[----:B012---:R-:W-:Y:S05]  /*160e0*/  WARPSYNC.COLLECTIVE R15, `(.L_x_4971) ;  /* 0x000000000f087348 */ /* 0x007fea0003c00000 */
[----:B------:R3:W4:Y:S02]  /*160f0*/  SHFL.IDX P6, R14, R13, R12, R11 ;  /* 0x0000000c0d0e7389 */ /* 0x00072400000c000b */
[----:B01234-:R-:W-:Y:S01]  /*16100*/  ENDCOLLECTIVE ;  /* 0x000000000000791b */ /* 0x01ffe20003800000 */
.L_x_4971:
[----:B------:R-:W-:Y:S05]  /*16110*/  BSYNC B0 ;  /* 0x0000000000007941 */ /* 0x000fea0003800000 */
.L_x_4970:
[----:B------:R-:W-:Y:S05]  /*16120*/  BRA `(.L_x_4972) ;  /* 0xffffffec00e07947 */ /* 0x000fea000383ffff */
.L_x_4937:
[----:B------:R-:W-:Y:S01]  /*16130*/  BSSY B0, `(.L_x_4973) ;  /* 0x0000006000007945 */ /* 0x000fe20003800000 */
[----:B------:R-:W-:-:S07]  /*16140*/  IMAD.MOV.U32 R15, RZ, RZ, -0x1 ;  /* 0xffffffffff0f7424 */ /* 0x000fce00078e00ff */
[----:B0123--:R-:W-:Y:S05]  /*16150*/  WARPSYNC.COLLECTIVE R15, `(.L_x_4974) ;  /* 0x000000000f0c7348 */ /* 0x00ffea0003c00000 */
[----:B------:R-:W-:Y:S02]  /*16160*/  ELECT P6, UR62, PT ;  /* 0x00000000003e782f */ /* 0x000fe400038c0000 */
[----:B------:R-:W-:Y:S01]  /*16170*/  MOV R14, UR62 ;  /* 0x0000003e000e7c02 */ /* 0x000fe20008000f00 */
[----:B0123--:R-:W-:Y:S10]  /*16180*/  ENDCOLLECTIVE ;  /* 0x000000000000791b */ /* 0x00fff40003800000 */
.L_x_4974:
[----:B------:R-:W-:Y:S05]  /*16190*/  BSYNC B0 ;  /* 0x0000000000007941 */ /* 0x000fea0003800000 */
.L_x_4973:
[----:B------:R-:W-:Y:S05]  /*161a0*/  BRA `(.L_x_4975) ;  /* 0xffffffec00d47947 */ /* 0x000fea000383ffff */
.L_x_4939:
[----:B0-----:R0:W3:Y:S02]  /*161b0*/  SYNCS.PHASECHK.TRANS64.TRYWAIT P0, [R7+URZ], R4 ;  /* 0x00000004070075a7 */ /* 0x0010e4000800017f */
[----:B---3--:R-:W-:Y:S05]  /*161c0*/  @!P0 NANOSLEEP.SYNCS 0x989680 ;  /* 0x009896800000895d */ /* 0x008fea0003900000 */
[----:B------:R-:W3:Y:S02]  /*161d0*/  @!P0 SYNCS.PHASECHK.TRANS64 P0, [R7+URZ], R4 ;  /* 0x00000004070085a7 */ /* 0x000ee4000800007f */
[----:B---3--:R-:W-:Y:S05]  /*161e0*/  @!P0 BRA `(.L_x_4939) ;  /* 0xfffffffc00f08947 */ /* 0x008fea000383ffff */
[----:B------:R-:W-:Y:S05]  /*161f0*/  BRA `(.L_x_4976) ;  /* 0xfffffff000087947 */ /* 0x000fea000383ffff */
.L_x_4940:
[----:B---3--:R3:W4:Y:S02]  /*16200*/  SYNCS.PHASECHK.TRANS64.TRYWAIT P0, [R5+URZ], R0 ;  /* 0x00000000050075a7 */ /* 0x008724000800017f */
[----:B----4-:R-:W-:Y:S05]  /*16210*/  @!P0 NANOSLEEP.SYNCS 0x989680 ;  /* 0x009896800000895d */ /* 0x010fea0003900000 */
[----:B------:R-:W4:Y:S02]  /*16220*/  @!P0 SYNCS.PHASECHK.TRANS64 P0, [R5+URZ], R0 ;  /* 0x00000000050085a7 */ /* 0x000f24000800007f */
[----:B----4-:R-:W-:Y:S05]  /*16230*/  @!P0 BRA `(.L_x_4940) ;  /* 0xfffffffc00f08947 */ /* 0x010fea000383ffff */
[----:B------:R-:W-:Y:S05]  /*16240*/  BRA `(.L_x_4977) ;  /* 0xffffffec00fc7947 */ /* 0x000fea000383ffff */
.L_x_4942:
[----:B--2---:R2:W3:Y:S02]  /*16250*/  SYNCS.PHASECHK.TRANS64.TRYWAIT P0, [R5+URZ], R4 ;  /* 0x00000004050075a7 */ /* 0x0044e4000800017f */
[----:B---3--:R-:W-:Y:S05]  /*16260*/  @!P0 NANOSLEEP.SYNCS 0x989680 ;  /* 0x009896800000895d */ /* 0x008fea0003900000 */
[----:B------:R-:W3:Y:S02]  /*16270*/  @!P0 SYNCS.PHASECHK.TRANS64 P0, [R5+URZ], R4 ;  /* 0x00000004050085a7 */ /* 0x000ee4000800007f */
[----:B---3--:R-:W-:Y:S05]  /*16280*/  @!P0 BRA `(.L_x_4942) ;  /* 0xfffffffc00f08947 */ /* 0x008fea000383ffff */
[----:B------:R-:W-:Y:S05]  /*16290*/  BRA `(.L_x_4978) ;  /* 0xfffffff000007947 */ /* 0x000fea000383ffff */
.L_x_4979:
        /* <DEDUP_REMOVED lines=14> */
.L_x_15173:


//--------------------- .text._ZN7cutlass13device_kernelIN5flash11enable_sm90INS1_16FlashAttnFwdSm90INS1_25CollectiveMainloopFwdSm90ILi2EN4cute5tupleIJNS5_1CILi1EEES8_S8_EEENS6_IJNS7_ILi64EEESA_SA_EEELi512ENS_10bfloat16_tEfNS_4arch4Sm90ELb0ELb1ELb1ELb0ELb0ELb0ELb1ELb0ELb0ELb1ELb1ELb0EEENS1_21CollectiveEpilogueFwdINS6_IJSA_NS7_ILi512EEESA_EEES9_SC_SE_Li256ELb0ELb1ELb1ELb0EEENS1_19SingleTileSchedulerILb0ELb1ELb1ELi64EEEEEEEEEvNT_6ParamsE --------------------------
	.section	.text._ZN7cutlass13device_kernelIN5flash11enable_sm90INS1_16FlashAttnFwdSm90INS1_25CollectiveMainloopFwdSm90ILi2EN4cute5tupleIJNS5_1CILi1EEES8_S8_EEENS6_IJNS7_ILi64EEESA_SA_EEELi512ENS_10bfloat16_tEfNS_4arch4Sm90ELb0ELb1ELb1ELb0ELb0ELb0ELb1ELb0ELb0ELb1ELb1ELb0EEENS1_21CollectiveEpilogueFwdINS6_IJSA_NS7_ILi512EEESA_EEES9_SC_SE_Li256ELb0ELb1ELb1ELb0EEENS1_19SingleTileSchedulerILb0ELb1ELb1ELi64EEEEEEEEEvNT_6ParamsE,"ax",@progbits
	.align	128
.text._ZN7cutlass13device_kernelIN5flash11enable_sm90INS1_16FlashAttnFwdSm90INS1_25CollectiveMainloopFwdSm90ILi2EN4cute5tupleIJNS5_1CILi1EEES8_S8_EEENS6_IJNS7_ILi64EEESA_SA_EEELi512ENS_10bfloat16_tEfNS_4arch4Sm90ELb0ELb1ELb1ELb0ELb0ELb0ELb1ELb0ELb0ELb1ELb1ELb0EEENS1_21CollectiveEpilogueFwdINS6_IJSA_NS7_ILi512EEESA_EEES9_SC_SE_Li256ELb0ELb1ELb1ELb0EEENS1_19SingleTileSchedulerILb0ELb1ELb1ELi64EEEEEEEEEvNT_6ParamsE:
        .type           _ZN7cutlass13device_kernelIN5flash11enable_sm90INS1_16FlashAttnFwdSm90INS1_25CollectiveMainloopFwdSm90ILi2EN4cute5tupleIJNS5_1CILi1EEES8_S8_EEENS6_IJNS7_ILi64EEESA_SA_EEELi512ENS_10bfloat16_tEfNS_4arch4Sm90ELb0ELb1ELb1ELb0ELb0ELb0ELb1ELb0ELb0ELb1ELb1ELb0EEENS1_21CollectiveEpilogueFwdINS6_IJSA_NS7_ILi512EEESA_EEES9_SC_SE_Li256ELb0ELb1ELb1ELb0EEENS1_19SingleTileSchedulerILb0ELb1ELb1ELi64EEEEEEEEEvNT_6ParamsE,@function
        .size           _ZN7cutlass13device_kernelIN5flash11enable_sm90INS1_16FlashAttnFwdSm90INS1_25CollectiveMainloopFwdSm90ILi2EN4cute5tupleIJNS5_1CILi1EEES8_S8_EEENS6_IJNS7_ILi64EEESA_SA_EEELi512ENS_10bfloat16_tEfNS_4arch4Sm90ELb0ELb1ELb1ELb0ELb0ELb0ELb1ELb0ELb0ELb1ELb1ELb0EEENS1_21CollectiveEpilogueFwdINS6_IJSA_NS7_ILi512EEESA_EEES9_SC_SE_Li256ELb0ELb1ELb1ELb0EEENS1_19SingleTileSchedulerILb0ELb1ELb1ELi64EEEEEEEEEvNT_6ParamsE,(.L_x_15174 - _ZN7cutlass13device_kernelIN5flash11enable_sm90INS1_16FlashAttnFwdSm90INS1_25CollectiveMainloopFwdSm90ILi2EN4cute5tupleIJNS5_1CILi1EEES8_S8_EEENS6_IJNS7_ILi64EEESA_SA_EEELi512ENS_10bfloat16_tEfNS_4arch4Sm90ELb0ELb1ELb1ELb0ELb0ELb0ELb1ELb0ELb0ELb1ELb1ELb0EEENS1_21CollectiveEpilogueFwdINS6_IJSA_NS7_ILi512EEESA_EEES9_SC_SE_Li256ELb0ELb1ELb1ELb0EEENS1_19SingleTileSchedulerILb0ELb1ELb1ELi64EEEEEEEEEvNT_6ParamsE)
        .other          _ZN7cutlass13device_kernelIN5flash11enable_sm90INS1_16FlashAttnFwdSm90INS1_25CollectiveMainloopFwdSm90ILi2EN4cute5tupleIJNS5_1CILi1EEES8_S8_EEENS6_IJNS7_ILi64EEESA_SA_EEELi512ENS_10bfloat16_tEfNS_4arch4Sm90ELb0ELb1ELb1ELb0ELb0ELb0ELb1ELb0ELb0ELb1ELb1ELb0EEENS1_21CollectiveEpilogueFwdINS6_IJSA_NS7_ILi512EEESA_EEES9_SC_SE_Li256ELb0ELb1ELb1ELb0EEENS1_19SingleTileSchedulerILb0ELb1ELb1ELi64EEEEEEEEEvNT_6ParamsE,@"STO_CUDA_ENTRY STV_DEFAULT"
_ZN7cutlass13device_kernelIN5flash11enable_sm90INS1_16FlashAttnFwdSm90INS1_25CollectiveMainloopFwdSm90ILi2EN4cute5tupleIJNS5_1CILi1EEES8_S8_EEENS6_IJNS7_ILi64EEESA_SA_EEELi512ENS_10bfloat16_tEfNS_4arch4Sm90ELb0ELb1ELb1ELb0ELb0ELb0ELb1ELb0ELb0ELb1ELb1ELb0EEENS1_21CollectiveEpilogueFwdINS6_IJSA_NS7_ILi512EEESA_EEES9_SC_SE_Li256ELb0ELb1ELb1ELb0EEENS1_19SingleTileSchedulerILb0ELb1ELb1ELi64EEEEEEEEEvNT_6ParamsE:
[----:B------:R-:W0:Y:S02]  /*0000*/  LDC R1, c[0x0][0x28] ;  /* 0x00000a00ff017b82 */ /* 0x000e240000000800 */
[----:B0-----:R-:W-:Y:S01]  /*0010*/  VIADD R1, R1, 0xfffffb80 ;  /* 0xfffffb8001017836 */ /* 0x001fe20000000000 */
[----:B------:R-:W0:Y:S01]  /*0020*/  S2R R3, SR_TID.X ;  /* 0x0000000000037919 */ /* 0x000e220000002100 */
[----:B------:R-:W-:Y:S01]  /*0030*/  ELECT P0, URZ, PT ;  /* 0x00000000003f782f */ /* 0x000fe20003800000 */
[----:B------:R-:W-:Y:S01]  /*0040*/  BSSY B0, `(.L_x_4980) ;  /* 0x0000011000007945 */ /* 0x000fe20003800000 */
[----:B------:R-:W-:Y:S02]  /*0050*/  ULDC UR4, c[0x0][0x20] ;  /* 0x0000080000047ab9 */ /* 0x000fe40000000800 */
[----:B------:R-:W-:Y:S01]  /*0060*/  IADD3 R16, P1, R1, UR4, RZ ;  /* 0x0000000401107c10 */ /* 0x000fe2000ff3e0ff */
[----:B------:R-:W-:-:S04]  /*0070*/  ULDC UR4, c[0x0][0x24] ;  /* 0x0000090000047ab9 */ /* 0x000fc80000000800 */
[----:B------:R-:W-:Y:S01]  /*0080*/  IMAD.X R17, RZ, RZ, UR4, P1 ;  /* 0x00000004ff117e24 */ /* 0x000fe200088e06ff */
        /* <DEDUP_REMOVED lines=12> */
.L_x_4981:
[----:B------:R-:W-:Y:S05]  /*0150*/  BSYNC B0 ;  /* 0x0000000000007941 */ /* 0x000fea0003800000 */
.L_x_4980:
        /* <DEDUP_REMOVED lines=10> */
[----:B------:R-:W-:Y:S01]  /*0200*/  SHF.R.U32.HI R3, RZ, 0x7, R3 ;  /* 0x00000007ff037819 */ /* 0x000fe20000011603 */
[----:B------:R-:W-:-:S04]  /*0210*/  VOTEU.ANY UP2, P0 ;  /* 0x00000000003f7886 */ /* 0x000fc80000040100 */
[----:B------:R2:W3:Y:S01]  /*0220*/  SHFL.IDX PT, R4, R3, RZ, 0x1f ;  /* 0x00001fff03047589 */ /* 0x0004e200000e0000 */
[----:B0-----:R-:W-:Y:S01]  /*0230*/  ISETP.NE.AND P1, PT, R2, RZ, PT ;  /* 0x000000ff0200720c */ /* 0x001fe20003f25270 */
[----:B-1----:R-:W-:Y:S02]  /*0240*/  @UP0 ULEA UR8, UR8, UR6, 0x18 ;  /* 0x0000000608080291 */ /* 0x002fe4000f8ec03f */
[----:B------:R-:W-:-:S04]  /*0250*/  @UP0 UIADD3 UR6, -UR7, 0x100000, URZ ;  /* 0x0010000007060890 */ /* 0x000fc8000fffe13f */
[----:B------:R-:W-:Y:S02]  /*0260*/  @UP0 USHF.L.U32 UR7, UR6, 0xb, URZ ;  /* 0x0000000b06070899 */ /* 0x000fe4000800063f */
[----:B------:R-:W-:Y:S01]  /*0270*/  @UP0 USHF.L.U32 UR6, UR6, 0x1, URZ ;  /* 0x0000000106060899 */ /* 0x000fe2000800063f */
[----:B------:R-:W-:Y:S01]  /*0280*/  VOTEU.ANY UP0, P0 ;  /* 0x00000000003f7886 */ /* 0x000fe20000000100 */
[----:B------:R-:W0:Y:S04]  /*0290*/  FENCE.VIEW.ASYNC.S ;  /* 0x00000000000073c6 */ /* 0x000e280000000000 */
[----:B0-----:R2:W0:Y:S01]  /*02a0*/  @UP0 SYNCS.EXCH.64 URZ, [UR8+0x38800], UR4 ;  /* 0x03880004083f05b2 */ /* 0x0014220008000100 */
[----:B------:R2:W1:Y:S05]  /*02b0*/  @UP1 SYNCS.EXCH.64 URZ, [UR8+0x38810], UR4 ;  /* 0x03881004083f15b2 */ /* 0x00046a0008000100 */
[----:B------:R2:W4:Y:S02]  /*02c0*/  @UP2 SYNCS.EXCH.64 URZ, [UR8+0x38820], UR6 ;  /* 0x03882006083f25b2 */ /* 0x0005240008000100 */
[----:B--23--:R-:W-:Y:S05]  /*02d0*/  @P1 BRA `(.L_x_4982) ;  /* 0x0000000000381947 */ /* 0x00cfea0003800000 */
[----:B------:R-:W2:Y:S01]  /*02e0*/  S2UR UR5, SR_CgaCtaId ;  /* 0x00000000000579c3 */ /* 0x000ea20000008800 */
[----:B------:R-:W-:Y:S01]  /*02f0*/  UMOV UR4, 0x400 ;  /* 0x0000040000047882 */ /* 0x000fe20000000000 */
[----:B------:R-:W-:Y:S01]  /*0300*/  UMOV UR7, 0x1 ;  /* 0x0000000100077882 */ /* 0x000fe20000000000 */
[----:B------:R-:W-:Y:S01]  /*0310*/  ELECT P0, URZ, PT ;  /* 0x00000000003f782f */ /* 0x000fe20003800000 */
[----:B--2---:R-:W-:Y:S02]  /*0320*/  ULEA UR6, UR5, UR4, 0x18 ;  /* 0x0000000405067291 */ /* 0x004fe4000f8ec03f */
[----:B------:R-:W-:-:S04]  /*0330*/  UIADD3 UR4, -UR7, 0x100000, URZ ;  /* 0x0010000007047890 */ /* 0x000fc8000fffe13f */
[----:B------:R-:W-:Y:S02]  /*0340*/  USHF.L.U32 UR5, UR4, 0xb, URZ ;  /* 0x0000000b04057899 */ /* 0x000fe4000800063f */
[----:B------:R-:W-:Y:S01]  /*0350*/  USHF.L.U32 UR4, UR4, 0x1, URZ ;  /* 0x0000000104047899 */ /* 0x000fe2000800063f */
[----:B------:R-:W2:Y:S11]  /*0360*/  FENCE.VIEW.ASYNC.S ;  /* 0x00000000000073c6 */ /* 0x000eb60000000000 */
[----:B--2---:R2:W3:Y:S01]  /*0370*/  SYNCS.EXCH.64 URZ, [UR6+0x38830], UR4 ;  /* 0x03883004063f75b2 */ /* 0x0044e20008000100 */
[----:B------:R2:W0:Y:S01]  /*0380*/  SYNCS.EXCH.64 URZ, [UR6+0x38840], UR4 ;  /* 0x03884004063f75b2 */ /* 0x0004220008000100 */
[----:B------:R2:W0:Y:S01]  /*0390*/  SYNCS.EXCH.64 URZ, [UR6+0x38838], UR4 ;  /* 0x03883804063f75b2 */ /* 0x0004220008000100 */
[----:B------:R2:W0:Y:S01]  /*03a0*/  SYNCS.EXCH.64 URZ, [UR6+0x38848], UR4 ;  /* 0x03884804063f75b2 */ /* 0x0004220008000100 */
[----:B------:R-:W-:Y:S01]  /*03b0*/  NOP ;  /* 0x0000000000007918 */ /* 0x000fe20000000000 */
.L_x_4982:
[----:B------:R-:W5:Y:S01]  /*03c0*/  SHFL.IDX PT, R2, R0, RZ, 0x1f ;  /* 0x00001fff00027589 */ /* 0x000f6200000e0000 */
[----:B------:R-:W-:Y:S01]  /*03d0*/  NOP ;  /* 0x0000000000007918 */ /* 0x000fe20000000000 */
[----:B-----5:R-:W-:-:S13]  /*03e0*/  ISETP.NE.AND P0, PT, R2, RZ, PT ;  /* 0x000000ff0200720c */ /* 0x020fda0003f05270 */
[----:B------:R-:W-:Y:S05]  /*03f0*/  @P0 BRA `(.L_x_4983) ;  /* 0x0000000000480947 */ /* 0x000fea0003800000 */
[----:B--2---:R-:W2:Y:S01]  /*0400*/  S2UR UR5, SR_CgaCtaId ;  /* 0x00000000000579c3 */ /* 0x004ea20000008800 */
[----:B------:R-:W-:Y:S01]  /*0410*/  UMOV UR4, 0x400 ;  /* 0x0000040000047882 */ /* 0x000fe20000000000 */
[----:B------:R-:W-:Y:S01]  /*0420*/  UMOV UR6, 0x1 ;  /* 0x0000000100067882 */ /* 0x000fe20000000000 */
[----:B------:R-:W-:Y:S01]  /*0430*/  UMOV UR9, 0x2 ;  /* 0x0000000200097882 */ /* 0x000fe20000000000 */
[----:B------:R-:W-:-:S04]  /*0440*/  UIADD3 UR6, -UR6, 0x100000, URZ ;  /* 0x0010000006067890 */ /* 0x000fc8000fffe13f */
[----:B------:R-:W-:Y:S02]  /*0450*/  USHF.L.U32 UR7, UR6, 0xb, URZ ;  /* 0x0000000b06077899 */ /* 0x000fe4000800063f */
[----:B------:R-:W-:Y:S01]  /*0460*/  USHF.L.U32 UR6, UR6, 0x1, URZ ;  /* 0x0000000106067899 */ /* 0x000fe2000800063f */
[----:B------:R-:W-:Y:S01]  /*0470*/  ELECT P0, URZ, PT ;  /* 0x00000000003f782f */ /* 0x000fe20003800000 */
[----:B--2---:R-:W-:Y:S02]  /*0480*/  ULEA UR8, UR5, UR4, 0x18 ;  /* 0x0000000405087291 */ /* 0x004fe4000f8ec03f */
[----:B------:R-:W-:-:S04]  /*0490*/  UIADD3 UR4, -UR9, 0x100000, URZ ;  /* 0x0010000009047890 */ /* 0x000fc8000fffe13f */
[----:B------:R-:W-:Y:S02]  /*04a0*/  USHF.L.U32 UR5, UR4, 0xb, URZ ;  /* 0x0000000b04057899 */ /* 0x000fe4000800063f */
[----:B------:R-:W-:Y:S01]  /*04b0*/  USHF.L.U32 UR4, UR4, 0x1, URZ ;  /* 0x0000000104047899 */ /* 0x000fe2000800063f */
[----:B------:R-:W2:Y:S03]  /*04c0*/  FENCE.VIEW.ASYNC.S ;  /* 0x00000000000073c6 */ /* 0x000ea60000000000 */
[----:B--2---:R2:W0:Y:S08]  /*04d0*/  SYNCS.EXCH.64 URZ, [UR8+0x38850], UR6 ;  /* 0x03885006083f75b2 */ /* 0x0044300008000100 */
[----:B------:R2:W0:Y:S01]  /*04e0*/  SYNCS.EXCH.64 URZ, [UR8+0x38860], UR4 ;  /* 0x03886004083f75b2 */ /* 0x0004220008000100 */
[----:B------:R2:W0:Y:S01]  /*04f0*/  SYNCS.EXCH.64 URZ, [UR8+0x38858], UR6 ;  /* 0x03885806083f75b2 */ /* 0x0004220008000100 */
[----:B------:R2:W0:Y:S01]  /*0500*/  SYNCS.EXCH.64 URZ, [UR8+0x38868], UR4 ;  /* 0x03886804083f75b2 */ /* 0x0004220008000100 */
[----:B------:R-:W-:Y:S01]  /*0510*/  NOP ;  /* 0x0000000000007918 */ /* 0x000fe20000000000 */
.L_x_4983:
[----:B------:R-:W5:Y:S01]  /*0520*/  SHFL.IDX PT, R2, R0, RZ, 0x1f ;  /* 0x00001fff00027589 */ /* 0x000f6200000e0000 */
[----:B------:R-:W-:Y:S01]  /*0530*/  NOP ;  /* 0x0000000000007918 */ /* 0x000fe20000000000 */
[----:B-----5:R-:W-:-:S13]  /*0540*/  ISETP.NE.AND P0, PT, R2, RZ, PT ;  /* 0x000000ff0200720c */ /* 0x020fda0003f05270 */
[----:B------:R-:W-:Y:S05]  /*0550*/  @P0 BRA `(.L_x_4984) ;  /* 0x0000000000380947 */ /* 0x000fea0003800000 */
[----:B--2---:R-:W2:Y:S01]  /*0560*/  S2UR UR5, SR_CgaCtaId ;  /* 0x00000000000579c3 */ /* 0x004ea20000008800 */
        /* <DEDUP_REMOVED lines=8> */
[----:B--2---:R2:W0:Y:S01]  /*05f0*/  SYNCS.EXCH.64 URZ, [UR6+0x38870], UR4 ;  /* 0x03887004063f75b2 */ /* 0x0044220008000100 */
[----:B------:R2:W0:Y:S01]  /*0600*/  SYNCS.EXCH.64 URZ, [UR6+0x38880], UR4 ;  /* 0x03888004063f75b2 */ /* 0x0004220008000100 */
[----:B------:R2:W0:Y:S01]  /*0610*/  SYNCS.EXCH.64 URZ, [UR6+0x38878], UR4 ;  /* 0x03887804063f75b2 */ /* 0x0004220008000100 */
[----:B------:R2:W0:Y:S01]  /*0620*/  SYNCS.EXCH.64 URZ, [UR6+0x38888], UR4 ;  /* 0x03888804063f75b2 */ /* 0x0004220008000100 */
[----:B------:R-:W-:Y:S01]  /*0630*/  NOP ;  /* 0x0000000000007918 */ /* 0x000fe20000000000 */
.L_x_4984:
        /* <DEDUP_REMOVED lines=8> */
[----:B------:R-:W-:Y:S01]  /*06c0*/  ELECT P0, URZ, PT ;  /* 0x00000000003f782f */ /* 0x000fe20003800000 */
[----:B--2---:R-:W-:Y:S02]  /*06d0*/  ULEA UR8, UR5, UR4, 0x18 ;  /* 0x0000000405087291 */ /* 0x004fe4000f8ec03f */
[----:B------:R-:W-:-:S04]  /*06e0*/  UIADD3 UR4, -UR6, 0x100000, URZ ;  /* 0x0010000006047890 */ /* 0x000fc8000fffe13f */
[----:B------:R-:W-:Y:S02]  /*06f0*/  USHF.L.U32 UR5, UR4, 0xb, URZ ;  /* 0x0000000b04057899 */ /* 0x000fe4000800063f */
[----:B------:R-:W-:Y:S02]  /*0700*/  USHF.L.U32 UR4, UR4, 0x1, URZ ;  /* 0x0000000104047899 */ /* 0x000fe4000800063f */
        /* <DEDUP_REMOVED lines=9> */
.L_x_4985:
        /* <DEDUP_REMOVED lines=22> */
.L_x_4986:
[----:B------:R-:W-:Y:S01]  /*0900*/  IMAD.MOV.U32 R2, RZ, RZ, 0x1 ;  /* 0x00000001ff027424 */ /* 0x000fe200078e00ff */
[----:B------:R-:W-:Y:S01]  /*0910*/  ISETP.NE.AND P0, PT, R4, RZ, PT ;  /* 0x000000ff0400720c */ /* 0x000fe20003f05270 */
[----:B------:R-:W-:Y:S01]  /*0920*/  NOP ;  /* 0x0000000000007918 */ /* 0x000fe20000000000 */
[----:B01-34-:R-:W-:Y:S01]  /*0930*/  BAR.SYNC.DEFER_BLOCKING 0x0 ;  /* 0x0000000000007b1d */ /* 0x01bfe20000010000 */
[----:B------:R-:W-:Y:S02]  /*0940*/  IADD3 R154, P1, R16, 0x70, RZ ;  /* 0x00000070109a7810 */ /* 0x000fe40007f3e0ff */
[----:B------:R-:W-:Y:S02]  /*0950*/  SEL R2, R2, 0x2, !P0 ;  /* 0x0000000202027807 */ /* 0x000fe40004000000 */
[C---:B------:R-:W-:Y:S01]  /*0960*/  IADD3 R44, P2, R16.reuse, 0x1f4, RZ ;  /* 0x000001f4102c7810 */ /* 0x040fe20007f5e0ff */
[----:B------:R-:W-:Y:S01]  /*0970*/  ULDC.64 UR44, c[0x0][0x208] ;  /* 0x00008200002c7ab9 */ /* 0x000fe20000000a00 */
[----:B------:R-:W-:Y:S01]  /*0980*/  IADD3 R156, P3, R16, 0x230, RZ ;  /* 0x00000230109c7810 */ /* 0x000fe20007f7e0ff */
[----:B------:R0:W-:Y:S01]  /*0990*/  STL [R1+0x44c], R2 ;  /* 0x00044c0201007387 */ /* 0x0001e20000100800 */
[----:B------:R-:W-:Y:S01]  /*09a0*/  BSSY B6, `(.L_x_4987) ;  /* 0x0002c29000067945 */ /* 0x000fe20003800000 */
[----:B------:R-:W-:-:S02]  /*09b0*/  IMAD.X R22, RZ, RZ, R17, P1 ;  /* 0x000000ffff167224 */ /* 0x000fc400008e0611 */
[--C-:B------:R-:W-:Y:S02]  /*09c0*/  IMAD.X R45, RZ, RZ, R17.reuse, P2 ;  /* 0x000000ffff2d7224 */ /* 0x100fe400010e0611 */
[----:B------:R-:W-:Y:S01]  /*09d0*/  IMAD.X R23, RZ, RZ, R17, P3 ;  /* 0x000000ffff177224 */ /* 0x000fe200018e0611 */
[----:B------:R-:W-:Y:S06]  /*09e0*/  @!P0 BRA `(.L_x_4988) ;  /* 0x0000026400f08947 */ /* 0x000fec0003800000 */
.L_x_4989:
[----:B------:R-:W-:-:S08]  /*09f0*/  NOP ;  /* 0x0000000000007918 */ /* 0x000fd00000000000 */
[----:B------:R-:W1:Y:S02]  /*0a00*/  USETMAXREG.TRY_ALLOC.CTAPOOL UP0, 0xf0 ;  /* 0x000000f0000079c8 */ /* 0x000e640008000600 */
[----:B-1----:R-:W-:-:S13]  /*0a10*/  PLOP3.LUT P0, PT, PT, PT, UP0, 0x80, 0x0 ;  /* 0x000000000000781c */ /* 0x002fda0003f0f008 */
[----:B------:R-:W-:Y:S05]  /*0a20*/  @!P0 BRA `(.L_x_4989) ;  /* 0xfffffffc00f08947 */ /* 0x000fea000383ffff */
[----:B------:R-:W1:Y:S01]  /*0a30*/  S2R R5, SR_TID.X ;  /* 0x0000000000057919 */ /* 0x000e620000002100 */
[----:B0-----:R-:W0:Y:S01]  /*0a40*/  LDC R2, c[0x0][0xd50] ;  /* 0x00035400ff027b82 */ /* 0x001e220000000800 */
[----:B------:R3:W-:Y:S04]  /*0a50*/  STL.64 [R1+0x1e8], RZ ;  /* 0x0001e8ff01007387 */ /* 0x0007e80000100a00 */
[----:B------:R3:W-:Y:S03]  /*0a60*/  STL [R1+0x1f0], RZ ;  /* 0x0001f0ff01007387 */ /* 0x0007e60000100800 */
[----:B--2---:R-:W2:Y:S01]  /*0a70*/  S2UR UR4, SR_CTAID.Y ;  /* 0x00000000000479c3 */ /* 0x004ea20000002600 */
[----:B------:R3:W-:Y:S07]  /*0a80*/  STL [R1+0x1f4], RZ ;  /* 0x0001f4ff01007387 */ /* 0x0007ee0000100800 */
[----:B------:R-:W4:Y:S01]  /*0a90*/  S2UR UR36, SR_CTAID.Z ;  /* 0x00000000002479c3 */ /* 0x000f220000002700 */
[----:B0-----:R-:W-:-:S02]  /*0aa0*/  ISETP.NE.AND P1, PT, R2, 0x1, PT ;  /* 0x000000010200780c */ /* 0x001fc40003f25270 */
[----:B-1----:R-:W-:Y:S01]  /*0ab0*/  LOP3.LUT R0, R5, 0xffffff80, RZ, 0xc0, !PT ;  /* 0xffffff8005007812 */ /* 0x002fe200078ec0ff */
[----:B--2---:R-:W-:-:S03]  /*0ac0*/  IMAD.U32 R160, RZ, RZ, UR4 ;  /* 0x00000004ffa07e24 */ /* 0x004fc6000f8e00ff */
[----:B------:R-:W-:-:S07]  /*0ad0*/  ISETP.NE.AND P0, PT, R0, 0x80, PT ;  /* 0x000000800000780c */ /* 0x000fce0003f05270 */
[----:B------:R-:W0:Y:S08]  /*0ae0*/  @P1 LDC R0, c[0x0][0xd54] ;  /* 0x00035500ff001b82 */ /* 0x000e300000000800 */
[----:B------:R-:W1:Y:S08]  /*0af0*/  @P1 LDC R3, c[0x0][0xd58] ;  /* 0x00035600ff031b82 */ /* 0x000e700000000800 */
[----:B------:R-:W-:Y:S06]  /*0b00*/  @!P0 BAR.ARV 0x8, 0x100 ;  /* 0x0204000000008b1d */ /* 0x000fec0000002000 */
[----:B------:R-:W-:Y:S01]  /*0b10*/  ISETP.GE.U32.AND P0, PT, R5, 0x100, PT ;  /* 0x000001000500780c */ /* 0x000fe20003f06070 */
[----:B0-----:R-:W-:-:S12]  /*0b20*/  @P1 IMAD.HI.U32 R0, R0, UR4, RZ ;  /* 0x0000000400001c27 */ /* 0x001fd8000f8e00ff */
[----:B------:R-:W-:Y:S06]  /*0b30*/  @P0 BAR.ARV 0xf, 0x100 ;  /* 0x03c4000000000b1d */ /* 0x000fec0000002000 */
[----:B----4-:R-:W-:Y:S02]  /*0b40*/  ISETP.LE.AND P0, PT, RZ, UR36, PT ;  /* 0x00000024ff007c0c */ /* 0x010fe4000bf03270 */
[----:B-1----:R-:W-:Y:S02]  /*0b50*/  @P1 SHF.R.U32.HI R160, RZ, R3, R0 ;  /* 0x00000003ffa01219 */ /* 0x002fe40000011600 */
[----:B------:R-:W-:-:S03]  /*0b60*/  IADD3 R34, P1, R16, 0x1e8, RZ ;  /* 0x000001e810227810 */ /* 0x000fc60007f3e0ff */
[----:B------:R-:W-:Y:S02]  /*0b70*/  IMAD.MOV R159, RZ, RZ, -R160 ;  /* 0x000000ffff9f7224 */ /* 0x000fe400078e0aa0 */
[----:B------:R-:W-:Y:S02]  /*0b80*/  IMAD.X R35, RZ, RZ, R17, P1 ;  /* 0x000000ffff237224 */ /* 0x000fe400008e0611 */
[----:B------:R-:W-:Y:S02]  /*0b90*/  IMAD R159, R2, R159, UR4 ;  /* 0x00000004029f7e24 */ /* 0x000fe4000f8e029f */
[----:B---3--:R-:W-:Y:S05]  /*0ba0*/  @!P0 BRA `(.L_x_4990) ;  /* 0x000002c000208947 */ /* 0x008fea0003800000 */
[----:B------:R-:W0:Y:S01]  /*0bb0*/  LDC.64 R6, c[0x0][0x418] ;  /* 0x00010600ff067b82 */ /* 0x000e220000000a00 */
[----:B------:R-:W1:Y:S01]  /*0bc0*/  S2R R8, SR_TID.X ;  /* 0x0000000000087919 */ /* 0x000e620000002100 */
[C---:B------:R-:W-:Y:S01]  /*0bd0*/  IADD3 R158, P3, R16.reuse, 0x200, RZ ;  /* 0x00000200109e7810 */ /* 0x040fe20007f7e0ff */
[----:B------:R-:W-:Y:S01]  /*0be0*/  USHF.R.S32.HI UR37, URZ, 0x1f, UR36 ;  /* 0x0000001f3f257899 */ /* 0x000fe20008011424 */
[C---:B------:R-:W-:Y:S01]  /*0bf0*/  IADD3 R40, P2, R16.reuse, 0x38, RZ ;  /* 0x0000003810287810 */ /* 0x040fe20007f5e0ff */
[----:B------:R2:W-:Y:S01]  /*0c00*/  STL.128 [R1+0x200], RZ ;  /* 0x000200ff01007387 */ /* 0x0005e20000100c00 */
[C---:B------:R-:W-:Y:S01]  /*0c10*/  IADD3 R24, P6, R16.reuse, 0x78, RZ ;  /* 0x0000007810187810 */ /* 0x040fe20007fde0ff */
[--C-:B------:R-:W-:Y:S01]  /*0c20*/  IMAD.X R155, RZ, RZ, R17.reuse, P3 ;  /* 0x000000ffff9b7224 */ /* 0x100fe200018e0611 */
[----:B------:R-:W3:Y:S01]  /*0c30*/  LDC R0, c[0x0][0xa80] ;  /* 0x0002a000ff007b82 */ /* 0x000ee20000000800 */
[C---:B------:R-:W-:Y:S01]  /*0c40*/  IADD3 R42, P5, R16.reuse, 0x80, RZ ;  /* 0x00000080102a7810 */ /* 0x040fe20007fbe0ff */
[----:B------:R2:W-:Y:S01]  /*0c50*/  STL.128 [R1+0x210], RZ ;  /* 0x000210ff01007387 */ /* 0x0005e20000100c00 */
[C---:B------:R-:W-:Y:S01]  /*0c60*/  IADD3 R38, P4, R16.reuse, 0x88, RZ ;  /* 0x0000008810267810 */ /* 0x040fe20007f9e0ff */
[--C-:B------:R-:W-:Y:S01]  /*0c70*/  IMAD.X R41, RZ, RZ, R17.reuse, P2 ;  /* 0x000000ffff297224 */ /* 0x100fe200010e0611 */
[C---:B------:R-:W-:Y:S01]  /*0c80*/  IADD3 R19, P3, R16.reuse, 0x94, RZ ;  /* 0x0000009410137810 */ /* 0x040fe20007f7e0ff */
[----:B------:R2:W-:Y:S01]  /*0c90*/  STL.128 [R1+0x230], RZ ;  /* 0x000230ff01007387 */ /* 0x0005e20000100c00 */
[--C-:B------:R-:W-:Y:S01]  /*0ca0*/  IMAD.X R25, RZ, RZ, R17.reuse, P6 ;  /* 0x000000ffff197224 */ /* 0x100fe200030e0611 */
[----:B------:R-:W4:Y:S01]  /*0cb0*/  LDC R29, c[0x0][0x424] ;  /* 0x00010900ff1d7b82 */ /* 0x000f220000000800 */
[--C-:B------:R-:W-:Y:S01]  /*0cc0*/  IMAD.X R67, RZ, RZ, R17.reuse, P5 ;  /* 0x000000ffff437224 */ /* 0x100fe200028e0611 */
[----:B------:R2:W-:Y:S01]  /*0cd0*/  STL.128 [R1+0x240], RZ ;  /* 0x000240ff01007387 */ /* 0x0005e20000100c00 */
[--C-:B------:R-:W-:Y:S01]  /*0ce0*/  IMAD.X R61, RZ, RZ, R17.reuse, P4 ;  /* 0x000000ffff3d7224 */ /* 0x100fe200020e0611 */
[C---:B------:R-:W-:Y:S01]  /*0cf0*/  IADD3 R36, P2, R16.reuse, 0x98, RZ ;  /* 0x0000009810247810 */ /* 0x040fe20007f5e0ff */
[--C-:B------:R-:W-:Y:S01]  /*0d00*/  IMAD.X R50, RZ, RZ, R17.reuse, P3 ;  /* 0x000000ffff327224 */ /* 0x100fe200018e0611 */
[----:B------:R2:W-:Y:S01]  /*0d10*/  STL.128 [R1+0x250], RZ ;  /* 0x000250ff01007387 */ /* 0x0005e20000100c00 */
[----:B------:R-:W-:Y:S01]  /*0d20*/  IADD3 R63, P6, R16, 0xa0, RZ ;  /* 0x000000a0103f7810 */ /* 0x000fe20007fde0ff */
[----:B------:R-:W5:Y:S01]  /*0d30*/  LDC R2, c[0x0][0x2f0] ;  /* 0x0000bc00ff027b82 */ /* 0x000f620000000800 */
[----:B0-----:R-:W-:Y:S01]  /*0d40*/  ISETP.NE.U32.AND P0, PT, R6, RZ, PT ;  /* 0x000000ff0600720c */ /* 0x001fe20003f05070 */
[----:B------:R2:W-:Y:S01]  /*0d50*/  STL.128 [R1+0x260], RZ ;  /* 0x000260ff01007387 */ /* 0x0005e20000100c00 */
[C---:B------:R-:W-:Y:S01]  /*0d60*/  IADD3 R39, P5, R16.reuse, 0xa8, RZ ;  /* 0x000000a810277810 */ /* 0x040fe20007fbe0ff */
[--C-:B------:R-:W-:Y:S01]  /*0d70*/  IMAD.X R37, RZ, RZ, R17.reuse, P2 ;  /* 0x000000ffff257224 */ /* 0x100fe200010e0611 */
[----:B------:R-:W-:Y:S01]  /*0d80*/  ISETP.NE.AND.EX P0, PT, R7, RZ, PT, P0 ;  /* 0x000000ff0700720c */ /* 0x000fe20003f05300 */
[----:B------:R2:W-:Y:S01]  /*0d90*/  STL.128 [R1+0x270], RZ ;  /* 0x000270ff01007387 */ /* 0x0005e20000100c00 */
[C---:B------:R-:W-:Y:S01]  /*0da0*/  IADD3 R59, P4, R16.reuse, 0xb0, RZ ;  /* 0x000000b0103b7810 */ /* 0x040fe20007f9e0ff */
[--C-:B------:R-:W-:Y:S01]  /*0db0*/  IMAD.X R66, RZ, RZ, R17.reuse, P6 ;  /* 0x000000ffff427224 */ /* 0x100fe200030e0611 */
[C---:B------:R-:W-:Y:S01]  /*0dc0*/  IADD3 R57, P3, R16.reuse, 0xb8, RZ ;  /* 0x000000b810397810 */ /* 0x040fe20007f7e0ff */
[----:B---3--:R2:W-:Y:S01]  /*0dd0*/  STL [R1+0x220], R0 ;  /* 0x0002200001007387 */ /* 0x0085e20000100800 */
[--C-:B------:R-:W-:Y:S01]  /*0de0*/  IMAD.X R52, RZ, RZ, R17.reuse, P5 ;  /* 0x000000ffff347224 */ /* 0x100fe200028e0611 */
[C---:B------:R-:W-:Y:S01]  /*0df0*/  IADD3 R48, P2, R16.reuse, 0xc0, RZ ;  /* 0x000000c010307810 */ /* 0x040fe20007f5e0ff */
[--C-:B------:R-:W-:Y:S01]  /*0e00*/  IMAD.X R64, RZ, RZ, R17.reuse, P4 ;  /* 0x000000ffff407224 */ /* 0x100fe200020e0611 */
[----:B------:R2:W-:Y:S01]  /*0e10*/  STL.128 [R1+0x280], RZ ;  /* 0x000280ff01007387 */ /* 0x0005e20000100c00 */
[----:B------:R-:W-:Y:S01]  /*0e20*/  IADD3 R30, P6, R16, 0xd0, RZ ;  /* 0x000000d0101e7810 */ /* 0x000fe20007fde0ff */
[--C-:B------:R-:W-:Y:S01]  /*0e30*/  IMAD.X R62, RZ, RZ, R17.reuse, P3 ;  /* 0x000000ffff3e7224 */ /* 0x100fe200018e0611 */
[----:B----4-:R-:W-:Y:S01]  /*0e40*/  SEL R29, R29, 0x1, P0 ;  /* 0x000000011d1d7807 */ /* 0x010fe20000000000 */
[----:B------:R2:W-:Y:S01]  /*0e50*/  STL.128 [R1+0x290], RZ ;  /* 0x000290ff01007387 */ /* 0x0005e20000100c00 */
[----:B------:R-:W-:Y:S01]  /*0e60*/  ISETP.NE.AND P0, PT, R4, 0x1, PT ;  /* 0x000000010400780c */ /* 0x000fe20003f05270 */
[--C-:B------:R-:W-:Y:S01]  /*0e70*/  IMAD.X R51, RZ, RZ, R17.reuse, P2 ;  /* 0x000000ffff337224 */ /* 0x100fe200010e0611 */
[C---:B------:R-:W-:Y:S01]  /*0e80*/  IADD3 R53, P5, R16.reuse, 0xd8, RZ ;  /* 0x000000d810357810 */ /* 0x040fe20007fbe0ff */
[----:B------:R2:W-:Y:S01]  /*0e90*/  STL.128 [R1+0x2a0], RZ ;  /* 0x0002a0ff01007387 */ /* 0x0005e20000100c00 */
[----:B------:R-:W-:Y:S01]  /*0ea0*/  IADD3 R65, P4, R16, 0xe8, RZ ;  /* 0x000000e810417810 */ /* 0x000fe20007f9e0ff */
[--C-:B------:R-:W-:Y:S01]  /*0eb0*/  IMAD.X R31, RZ, RZ, R17.reuse, P6 ;  /* 0x000000ffff1f7224 */ /* 0x100fe200030e0611 */
[----:B-1----:R-:W-:Y:S01]  /*0ec0*/  LOP3.LUT R8, R8, 0x7f, RZ, 0xc0, !PT ;  /* 0x0000007f08087812 */ /* 0x002fe200078ec0ff */
[----:B------:R2:W-:Y:S01]  /*0ed0*/  STL.128 [R1+0x2b0], RZ ;  /* 0x0002b0ff01007387 */ /* 0x0005e20000100c00 */
[--C-:B------:R-:W-:Y:S01]  /*0ee0*/  IMAD.X R58, RZ, RZ, R17.reuse, P5 ;  /* 0x000000ffff3a7224 */ /* 0x100fe200028e0611 */
[C---:B------:R-:W-:Y:S01]  /*0ef0*/  IADD3 R152, P3, R16.reuse, 0xec, RZ ;  /* 0x000000ec10987810 */ /* 0x040fe20007f7e0ff */
[----:B------:R-:W-:Y:S01]  /*0f00*/  IMAD.X R68, RZ, RZ, R17, P4 ;  /* 0x000000ffff447224 */ /* 0x000fe200020e0611 */
[----:B------:R2:W-:Y:S01]  /*0f10*/  STL.128 [R1+0x2c0], RZ ;  /* 0x0002c0ff01007387 */ /* 0x0005e20000100c00 */
[C---:B------:R-:W-:Y:S01]  /*0f20*/  IADD3 R49, P2, R16.reuse, 0x11c, RZ ;  /* 0x0000011c10317810 */ /* 0x040fe20007f5e0ff */
[----:B-----5:R-:W-:Y:S01]  /*0f30*/  IMAD R29, R29, R2, RZ ;  /* 0x000000021d1d7224 */ /* 0x020fe200078e02ff */
[C---:B------:R-:W-:Y:S01]  /*0f40*/  IADD3 R55, P6, R16.reuse, 0x120, RZ ;  /* 0x0000012010377810 */ /* 0x040fe20007fde0ff */
[----:B------:R2:W-:Y:S01]  /*0f50*/  STL.128 [R1+0x2d0], RZ ;  /* 0x0002d0ff01007387 */ /* 0x0005e20000100c00 */
[C---:B------:R-:W-:Y:S01]  /*0f60*/  IADD3 R43, P5, R16.reuse, 0x128, RZ ;  /* 0x00000128102b7810 */ /* 0x040fe20007fbe0ff */
[C---:B------:R-:W-:Y:S01]  /*0f70*/  VIADD R153, R16.reuse, 0x148 ;  /* 0x0000014810997836 */ /* 0x040fe20000000000 */
[----:B------:R-:W-:Y:S01]  /*0f80*/  IADD3 R32, P4, R16, 0x140, RZ ;  /* 0x0000014010207810 */ /* 0x000fe20007f9e0ff */
[----:B------:R2:W-:Y:S01]  /*0f90*/  STL.128 [R1+0x2e0], RZ ;  /* 0x0002e0ff01007387 */ /* 0x0005e20000100c00 */
[----:B------:R-:W-:Y:S01]  /*0fa0*/  ISETP.NE.AND P1, PT, R8, RZ, PT ;  /* 0x000000ff0800720c */ /* 0x000fe20003f25270 */
[----:B------:R-:W-:-:S02]  /*0fb0*/  VIADD R18, R5, 0xffffff80 ;  /* 0xffffff8005127836 */ /* 0x000fc40000000000 */
[----:B------:R2:W-:Y:S01]  /*0fc0*/  STL.128 [R1+0x2f0], RZ ;  /* 0x0002f0ff01007387 */ /* 0x0005e20000100c00 */
[--C-:B------:R-:W-:Y:S01]  /*0fd0*/  IMAD.X R2, RZ, RZ, R17.reuse, P3 ;  /* 0x000000ffff027224 */ /* 0x100fe200018e0611 */
[----:B------:R-:W-:Y:S01]  /*0fe0*/  SEL R4, RZ, 0x1, P1 ;  /* 0x00000001ff047807 */ /* 0x000fe20000800000 */
[--C-:B------:R-:W-:Y:S01]  /*0ff0*/  IMAD.X R28, RZ, RZ, R17.reuse, P2 ;  /* 0x000000ffff1c7224 */ /* 0x100fe200010e0611 */
[----:B------:R2:W-:Y:S01]  /*1000*/  STL.128 [R1+0x300], RZ ;  /* 0x000300ff01007387 */ /* 0x0005e20000100c00 */
[--C-:B------:R-:W-:Y:S02]  /*1010*/  IMAD.X R60, RZ, RZ, R17.reuse, P6 ;  /* 0x000000ffff3c7224 */ /* 0x100fe400030e0611 */
[--C-:B------:R-:W-:Y:S01]  /*1020*/  IMAD.X R54, RZ, RZ, R17.reuse, P5 ;  /* 0x000000ffff367224 */ /* 0x100fe200028e0611 */
[----:B------:R2:W-:Y:S01]  /*1030*/  STL.128 [R1+0x310], RZ ;  /* 0x000310ff01007387 */ /* 0x0005e20000100c00 */
[----:B------:R-:W-:-:S03]  /*1040*/  IMAD.X R33, RZ, RZ, R17, P4 ;  /* 0x000000ffff217224 */ /* 0x000fc600020e0611 */
[----:B------:R2:W-:Y:S04]  /*1050*/  STL.128 [R1+0x320], RZ ;  /* 0x000320ff01007387 */ /* 0x0005e80000100c00 */
        /* <DEDUP_REMOVED lines=15> */
[----:B------:R2:W-:Y:S01]  /*1150*/  STL.128 [R1+0x420], RZ ;  /* 0x000420ff01007387 */ /* 0x0005e20000100c00 */
[----:B------:R-:W0:Y:S01]  /*1160*/  S2R R12, SR_CTAID.X ;  /* 0x00000000000c7919 */ /* 0x000e220000002500 */
[----:B------:R-:W-:Y:S05]  /*1170*/  @!P0 BRA `(.L_x_4991) ;  /* 0x0000008000c08947 */ /* 0x000fea0003800000 */
[----:B--2---:R-:W1:Y:S01]  /*1180*/  LDC R0, c[0x0][0x448] ;  /* 0x00011200ff007b82 */ /* 0x004e620000000800 */
[----:B0-----:R-:W-:-:S07]  /*1190*/  IMAD.SHL.U32 R12, R12, 0x40, RZ ;  /* 0x000000400c0c7824 */ /* 0x001fce00078e00ff */
[----:B------:R-:W0:Y:S08]  /*11a0*/  LDC.64 R8, c[0x0][0xad8] ;  /* 0x0002b600ff087b82 */ /* 0x000e300000000a00 */
[----:B------:R-:W2:Y:S01]  /*11b0*/  LDC R6, c[0x0][0x288] ;  /* 0x0000a200ff067b82 */ /* 0x000ea20000000800 */
[----:B-1----:R-:W-:Y:S02]  /*11c0*/  ISETP.NE.AND P1, PT, R0, 0x1, PT ;  /* 0x000000010000780c */ /* 0x002fe40003f25270 */
[----:B0-----:R-:W-:-:S11]  /*11d0*/  ISETP.GE.AND P2, PT, R9, 0x1, PT ;  /* 0x000000010900780c */ /* 0x001fd60003f46270 */
[----:B------:R-:W0:Y:S01]  /*11e0*/  @P1 LDC R3, c[0x0][0x44c] ;  /* 0x00011300ff031b82 */ /* 0x000e220000000800 */
[----:B------:R-:W-:-:S07]  /*11f0*/  @P1 VIADD R0, R12, 0x3f ;  /* 0x0000003f0c001836 */ /* 0x000fce0000000000 */
[----:B------:R-:W1:Y:S01]  /*1200*/  @P1 LDC R5, c[0x0][0x450] ;  /* 0x00011400ff051b82 */ /* 0x000e620000000800 */
[----:B0-----:R-:W-:Y:S01]  /*1210*/  @P1 IMAD.HI.U32 R2, R0, R3, RZ ;  /* 0x0000000300021227 */ /* 0x001fe200078e00ff */
[----:B--2---:R-:W-:-:S03]  /*1220*/  IADD3 R3, R29, 0x1, -R6 ;  /* 0x000000011d037810 */ /* 0x004fc60007ffe806 */
[----:B------:R-:W-:Y:S01]  /*1230*/  VIADD R0, R12, 0x3f ;  /* 0x0000003f0c007836 */ /* 0x000fe20000000000 */
[----:B-1----:R-:W-:-:S05]  /*1240*/  @P1 SHF.R.U32.HI R0, RZ, R5, R2 ;  /* 0x00000005ff001219 */ /* 0x002fca0000011602 */
        /* <DEDUP_REMOVED lines=13> */
.L_x_4993:
[----:B------:R-:W-:-:S13]  /*1320*/  ISETP.NE.AND P0, PT, R9, 0x1, PT ;  /* 0x000000010900780c */ /* 0x000fda0003f05270 */
[----:B------:R-:W0:Y:S02]  /*1330*/  @P0 LDC.64 R4, c[0x0][0xae0] ;  /* 0x0002b800ff040b82 */ /* 0x000e240000000a00 */
[----:B0-----:R-:W-:-:S05]  /*1340*/  @P0 IMAD.HI.U32 R4, R2, R4, RZ ;  /* 0x0000000402040227 */ /* 0x001fca00078e00ff */
[----:B------:R-:W-:-:S07]  /*1350*/  @P0 SHF.R.U32.HI R2, RZ, R5, R4 ;  /* 0x00000005ff020219 */ /* 0x000fce0000011604 */
.L_x_4994:
[----:B------:R-:W-:-:S05]  /*1360*/  IMAD R3, R2, R9, R9 ;  /* 0x0000000902037224 */ /* 0x000fca00078e0209 */
[----:B------:R-:W-:-:S07]  /*1370*/  VIMNMX R0, R0, R3, PT ;  /* 0x0000000300007248 */ /* 0x000fce0003fe0100 */
.L_x_4992:
[----:B------:R-:W0:Y:S01]  /*1380*/  @P1 LDC R7, c[0x0][0x44c] ;  /* 0x00011300ff071b82 */ /* 0x000e220000000800 */
[----:B------:R-:W-:Y:S01]  /*1390*/  VIADD R2, R0, 0x3f ;  /* 0x0000003f00027836 */ /* 0x000fe20000000000 */
[----:B------:R-:W-:Y:S01]  /*13a0*/  ULDC UR4, c[0x0][0xad4] ;  /* 0x0002b50000047ab9 */ /* 0x000fe20000000800 */
[----:B------:R-:W-:-:S03]  /*13b0*/  VIADD R0, R29, 0x3f ;  /* 0x0000003f1d007836 */ /* 0x000fc60000000000 */
[----:B------:R-:W-:Y:S02]  /*13c0*/  SHF.R.S32.HI R5, RZ, 0x1f, R2 ;  /* 0x0000001fff057819 */ /* 0x000fe40000011402 */
[----:B------:R-:W1:Y:S01]  /*13d0*/  @P1 LDC R11, c[0x0][0x450] ;  /* 0x00011400ff0b1b82 */ /* 0x000e620000000800 */
[----:B------:R-:W-:Y:S02]  /*13e0*/  SHF.R.S32.HI R3, RZ, 0x1f, R0 ;  /* 0x0000001fff037819 */ /* 0x000fe40000011400 */
[----:B------:R-:W-:Y:S02]  /*13f0*/  LEA.HI R5, R5, R2, RZ, 0x6 ;  /* 0x0000000205057211 */ /* 0x000fe400078f30ff */
[----:B------:R-:W-:Y:S02]  /*1400*/  LEA.HI R3, R3, R0, RZ, 0x6 ;  /* 0x0000000003037211 */ /* 0x000fe400078f30ff */
[----:B------:R-:W-:Y:S02]  /*1410*/  SHF.R.S32.HI R0, RZ, 0x6, R5 ;  /* 0x00000006ff007819 */ /* 0x000fe40000011405 */
[----:B------:R-:W-:Y:S01]  /*1420*/  SHF.R.S32.HI R3, RZ, 0x6, R3 ;  /* 0x00000006ff037819 */ /* 0x000fe20000011403 */
[----:B0-----:R-:W-:-:S05]  /*1430*/  @P1 IMAD.HI.U32 R4, R12, R7, RZ ;  /* 0x000000070c041227 */ /* 0x001fca00078e00ff */
[----:B-1----:R-:W-:Y:S02]  /*1440*/  @P1 SHF.R.U32.HI R12, RZ, R11, R4 ;  /* 0x0000000bff0c1219 */ /* 0x002fe40000011604 */
[----:B------:R-:W-:Y:S02]  /*1450*/  VIMNMX R11, R3, R0, PT ;  /* 0x00000000030b7248 */ /* 0x000fe40003fe0100 */
[----:B------:R-:W-:-:S05]  /*1460*/  IADD3 R12, R12, -R6, R29 ;  /* 0x800000060c0c7210 */ /* 0x000fca0007ffe01d */
        /* <DEDUP_REMOVED lines=11> */
.L_x_4996:
[----:B------:R-:W-:-:S13]  /*1520*/  ISETP.NE.AND P0, PT, R9, 0x1, PT ;  /* 0x000000010900780c */ /* 0x000fda0003f05270 */
[----:B------:R-:W0:Y:S02]  /*1530*/  @P0 LDC.64 R2, c[0x0][0xae0] ;  /* 0x0002b800ff020b82 */ /* 0x000e240000000a00 */
[----:B0-----:R-:W-:-:S05]  /*1540*/  @P0 IMAD.HI.U32 R2, R12, R2, RZ ;  /* 0x000000020c020227 */ /* 0x001fca00078e00ff */
[----:B------:R-:W-:-:S07]  /*1550*/  @P0 SHF.R.U32.HI R12, RZ, R3, R2 ;  /* 0x00000003ff0c0219 */ /* 0x000fce0000011602 */
.L_x_4997:
[----:B------:R-:W-:-:S05]  /*1560*/  IMAD R3, R12, R9, RZ ;  /* 0x000000090c037224 */ /* 0x000fca00078e02ff */
[----:B------:R-:W-:-:S07]  /*1570*/  VIMNMX R0, R0, R3, !PT ;  /* 0x0000000300007248 */ /* 0x000fce0007fe0100 */
.L_x_4995:
[----:B------:R-:W-:Y:S01]  /*1580*/  SHF.R.S32.HI R3, RZ, 0x1f, R0 ;  /* 0x0000001fff037819 */ /* 0x000fe20000011400 */
[----:B------:R-:W-:Y:S01]  /*1590*/  IMAD.MOV.U32 R231, RZ, RZ, RZ ;  /* 0x000000ffffe77224 */ /* 0x000fe200078e00ff */
[----:B------:R-:W-:Y:S02]  /*15a0*/  LOP3.LUT R6, R159, 0xffff, RZ, 0xc0, !PT ;  /* 0x0000ffff9f067812 */ /* 0x000fe400078ec0ff */
[----:B------:R-:W-:-:S04]  /*15b0*/  LEA.HI R3, R3, R0, RZ, 0x6 ;  /* 0x0000000003037211 */ /* 0x000fc800078f30ff */
[----:B------:R-:W-:-:S04]  /*15c0*/  SHF.R.S32.HI R3, RZ, 0x6, R3 ;  /* 0x00000006ff037819 */ /* 0x000fc80000011403 */
[----:B------:R-:W-:-:S04]  /*15d0*/  VIMNMX R9, RZ, R3, !PT ;  /* 0x00000003ff097248 */ /* 0x000fc80007fe0100 */
[----:B------:R-:W-:-:S13]  /*15e0*/  ISETP.GT.AND P0, PT, R11, R9, PT ;  /* 0x000000090b00720c */ /* 0x000fda0003f04270 */
[----:B------:R-:W-:Y:S05]  /*15f0*/  @!P0 BRA `(.L_x_4998) ;  /* 0x00000000007c8947 */ /* 0x000fea0003800000 */
[----:B------:R-:W-:-:S04]  /*1600*/  SHF.R.U32.HI R0, RZ, 0x10, R159 ;  /* 0x00000010ff007819 */ /* 0x000fc8000001169f */
[----:B------:R-:W-:-:S13]  /*1610*/  ISETP.NE.AND P0, PT, R0, RZ, PT ;  /* 0x000000ff0000720c */ /* 0x000fda0003f05270 */
[----:B------:R-:W0:Y:S02]  /*1620*/  @!P0 LDC R0, c[0x0][0xae8] ;  /* 0x0002ba00ff008b82 */ /* 0x000e240000000800 */
        /* <DEDUP_REMOVED lines=28> */
.L_x_4998:
[----:B------:R-:W-:Y:S01]  /*17f0*/  IMAD R0, R6, R231, R9 ;  /* 0x000000e706007224 */ /* 0x000fe200078e0209 */
[----:B------:R-:W-:-:S04]  /*1800*/  PRMT R3, RZ, 0x7610, R3 ;  /* 0x00007610ff037816 */ /* 0x000fc80000000003 */
[----:B------:R-:W-:-:S04]  /*1810*/  VIADDMNMX R231, R0, R231, R11, PT ;  /* 0x000000e700e77246 */ /* 0x000fc8000380010b */
[----:B------:R-:W-:-:S13]  /*1820*/  ISETP.GT.AND P0, PT, R231, R0, PT ;  /* 0x00000000e700720c */ /* 0x000fda0003f04270 */
[----:B------:R-:W-:Y:S05]  /*1830*/  @!P0 BRA `(.L_x_4999) ;  /* 0x0000022c00a88947 */ /* 0x000fea0003800000 */
[----:B------:R-:W2:Y:S04]  /*1840*/  LDL R3, [R1+0x1e8] ;  /* 0x0001e80001037983 */ /* 0x000ea80000100800 */
[----:B------:R-:W3:Y:S04]  /*1850*/  LDL R24, [R1+0x230] ;  /* 0x0002300001187983 */ /* 0x000ee80000100800 */
[----:B------:R-:W4:Y:S04]  /*1860*/  LDL R36, [R1+0x234] ;  /* 0x0002340001247983 */ /* 0x000f280000100800 */
[----:B------:R-:W5:Y:S04]  /*1870*/  LDL R38, [R1+0x238] ;  /* 0x0002380001267983 */ /* 0x000f680000100800 */
        /* <DEDUP_REMOVED lines=124> */
[----:B------:R-:W5:Y:S01]  /*2040*/  LDL R227, [R1+0x42c] ;  /* 0x00042c0001e37983 */ /* 0x000f620000100800 */
[----:B------:R-:W-:-:S04]  /*2050*/  SHF.R.S32.HI R229, RZ, 0x1f, R18 ;  /* 0x0000001fffe57819 */ /* 0x000fc80000011412 */
[----:B------:R-:W-:-:S04]  /*2060*/  LEA.HI R229, R229, R18, RZ, 0x7 ;  /* 0x00000012e5e57211 */ /* 0x000fc800078f38ff */
[----:B------:R-:W-:-:S06]  /*2070*/  SHF.R.S32.HI R2, RZ, 0x7, R229 ;  /* 0x00000007ff027819 */ /* 0x000fcc00000114e5 */
[----:B------:R-:W0:Y:S01]  /*2080*/  SHFL.IDX PT, R2, R2, RZ, 0x1f ;  /* 0x00001fff02027589 */ /* 0x000e2200000e0000 */
[----:B------:R-:W1:Y:S01]  /*2090*/  S2UR UR7, SR_CgaCtaId ;  /* 0x00000000000779c3 */ /* 0x000e620000008800 */
[----:B------:R-:W-:Y:S01]  /*20a0*/  UMOV UR6, 0x400 ;  /* 0x0000040000067882 */ /* 0x000fe20000000000 */
[----:B0-----:R-:W-:Y:S01]  /*20b0*/  R2UR UR4, R2 ;  /* 0x00000000020472ca */ /* 0x001fe200000e0000 */
[----:B-1----:R-:W-:-:S12]  /*20c0*/  ULEA UR21, UR7, UR6, 0x18 ;  /* 0x0000000607157291 */ /* 0x002fd8000f8ec03f */
[----:B------:R-:W-:-:S04]  /*20d0*/  ULEA.HI UR5, UR4, UR4, URZ, 0x1 ;  /* 0x0000000404057291 */ /* 0x000fc8000f8f083f */
[----:B------:R-:W-:-:S04]  /*20e0*/  ULOP3.LUT UR5, UR5, 0x1fffe, URZ, 0xc0, !UPT ;  /* 0x0001fffe05057892 */ /* 0x000fc8000f8ec03f */
[----:B------:R-:W-:-:S04]  /*20f0*/  UIADD3 UR5, UR4, -UR5, URZ ;  /* 0x8000000504057290 */ /* 0x000fc8000fffe03f */
[----:B------:R-:W-:-:S04]  /*2100*/  ULEA UR5, UR5, UR21, 0xf ;  /* 0x0000001505057291 */ /* 0x000fc8000f8e783f */
[----:B------:R-:W-:-:S04]  /*2110*/  UIADD3 UR5, UR5, 0x400, URZ ;  /* 0x0000040005057890 */ /* 0x000fc8000fffe03f */
[----:B------:R-:W-:-:S04]  /*2120*/  USHF.R.U32.HI UR5, URZ, 0x4, UR5 ;  /* 0x000000043f057899 */ /* 0x000fc80008011605 */
[----:B------:R-:W-:-:S04]  /*2130*/  ULOP3.LUT UR5, UR5, 0x3fff, URZ, 0xc0, !UPT ;  /* 0x00003fff05057892 */ /* 0x000fc8000f8ec03f */
[----:B------:R-:W-:Y:S02]  /*2140*/  ULOP3.LUT UR20, UR5, 0x2000000, URZ, 0xfc, !UPT ;  /* 0x0200000005147892 */ /* 0x000fe4000f8efc3f */
[----:B------:R-:W-:-:S04]  /*2150*/  UIADD3 UR4, UR21, 0x36400, URZ ;  /* 0x0003640015047890 */ /* 0x000fc8000fffe03f */
[----:B--2---:R-:W-:Y:S01]  /*2160*/  LEA R2, R3, UR20, 0xc ;  /* 0x0000001403027c11 */ /* 0x004fe2000f8e60ff */
[----:B------:R-:W-:Y:S01]  /*2170*/  IMAD.MOV.U32 R3, RZ, RZ, 0x40000040 ;  /* 0x40000040ff037424 */ /* 0x000fe200078e00ff */
[----:B------:R-:W-:Y:S02]  /*2180*/  USHF.R.U32.HI UR4, URZ, 0x4, UR4 ;  /* 0x000000043f047899 */ /* 0x000fe40008011604 */
[----:B------:R-:W-:Y:S02]  /*2190*/  R2UR UR6, R2 ;  /* 0x00000000020672ca */ /* 0x000fe400000e0000 */
[----:B------:R-:W-:Y:S01]  /*21a0*/  R2UR UR7, R3 ;  /* 0x00000000030772ca */ /* 0x000fe200000e0000 */
[----:B------:R-:W-:Y:S01]  /*21b0*/  ULOP3.LUT UR4, UR4, 0x3fff, URZ, 0xc0, !UPT ;  /* 0x00003fff04047892 */ /* 0x000fe2000f8ec03f */
[----:B---3--:R-:W-:Y:S03]  /*21c0*/  STL [R1+0x230], R24 ;  /* 0x0002301801007387 */ /* 0x008fe60000100800 */
[----:B------:R-:W-:Y:S01]  /*21d0*/  ULOP3.LUT UR16, UR4, 0x10000, URZ, 0xfc, !UPT ;  /* 0x0001000004107892 */ /* 0x000fe2000f8efc3f */
[----:B----4-:R-:W-:Y:S04]  /*21e0*/  STL [R1+0x234], R36 ;  /* 0x0002342401007387 */ /* 0x010fe80000100800 */
[----:B-----5:R-:W-:Y:S04]  /*21f0*/  STL [R1+0x238], R38 ;  /* 0x0002382601007387 */ /* 0x020fe80000100800 */
[----:B------:R-:W-:Y:S04]  /*2200*/  STL [R1+0x23c], R40 ;  /* 0x00023c2801007387 */ /* 0x000fe80000100800 */
        /* <DEDUP_REMOVED lines=22> */
[----:B------:R0:W-:Y:S01]  /*2370*/  STL [R1+0x2a4], R76 ;  /* 0x0002a44c01007387 */ /* 0x0001e20000100800 */
[----:B------:R-:W-:Y:S06]  /*2380*/  BAR.SYNC.DEFER_BLOCKING 0xe, 0x100 ;  /* 0x0384000000007b1d */ /* 0x000fec0000010000 */
[----:B------:R-:W-:Y:S01]  /*2390*/  UMOV UR4, UR16 ;  /* 0x0000001000047c82 */ /* 0x000fe20008000000 */
[----:B------:R-:W-:Y:S01]  /*23a0*/  UMOV UR5, 0x40000040 ;  /* 0x4000004000057882 */ /* 0x000fe20000000000 */
[----:B0-----:R-:W-:-:S06]  /*23b0*/  WARPGROUP.ARRIVE ;  /* 0x00000000000079c5 */ /* 0x001fcc0000000000 */
[----:B------:R-:W-:Y:S01]  /*23c0*/  HGMMA.64x256x16.F32.BF16 R24, gdesc[UR4].tnspB, RZ, !UPT, gsb0 ;  /* 0x43e00000041879f0 */ /* 0x000fe2000c0018ff */
[----:B------:R0:W-:Y:S04]  /*23d0*/  STL [R1+0x2a8], R4 ;  /* 0x0002a80401007387 */ /* 0x0001e80000100800 */
[----:B------:R1:W-:Y:S01]  /*23e0*/  STL [R1+0x374], R5 ;  /* 0x0003740501007387 */ /* 0x0003e20000100800 */
[----:B0-----:R-:W-:Y:S02]  /*23f0*/  VIADD R4, R2, 0x80 ;  /* 0x0000008002047836 */ /* 0x001fe40000000000 */
[----:B-1----:R-:W-:-:S03]  /*2400*/  IMAD.MOV.U32 R5, RZ, RZ, 0x40000040 ;  /* 0x40000040ff057424 */ /* 0x002fc600078e00ff */
[----:B------:R-:W-:Y:S02]  /*2410*/  R2UR UR10, R4 ;  /* 0x00000000040a72ca */ /* 0x000fe400000e0000 */
[----:B------:R-:W-:Y:S01]  /*2420*/  R2UR UR11, R5 ;  /* 0x00000000050b72ca */ /* 0x000fe200000e0000 */
[----:B------:R-:W-:Y:S01]  /*2430*/  UIADD3 UR8, UR16, 0x2, URZ ;  /* 0x0000000210087890 */ /* 0x000fe2000fffe03f */
        /* <DEDUP_REMOVED lines=60> */
[----:B------:R-:W-:Y:S01]  /*2800*/  STL [R1+0x394], R21 ;  /* 0x0003941501007387 */ /* 0x000fe20000100800 */
[----:B------:R-:W-:-:S03]  /*2810*/  WARPGROUP.DEPBAR.LE gsb0, 0x0 ;  /* 0x00008000000079c5 */ /* 0x000fc60000010000 */
        /* <DEDUP_REMOVED lines=38> */
[----:B------:R-:W-:Y:S04]  /*2a80*/  STL.128 [R1+0x230], R24 ;  /* 0x0002301801007387 */ /* 0x000fe80000100c00 */
        /* <DEDUP_REMOVED lines=30> */
[----:B------:R0:W-:Y:S01]  /*2c70*/  STL.128 [R1+0x420], R148 ;  /* 0x0004209401007387 */ /* 0x0001e20000100c00 */
[----:B------:R-:W-:Y:S01]  /*2c80*/  UMOV UR9, 0x40000040 ;  /* 0x4000004000097882 */ /* 0x000fe20000000000 */
[----:B0-----:R-:W-:-:S06]  /*2c90*/  WARPGROUP.ARRIVE ;  /* 0x00000000000079c5 */ /* 0x001fcc0000000000 */
[----:B------:R-:W-:Y:S01]  /*2ca0*/  HGMMA.64x256x16.F32.BF16 R24, gdesc[UR8].tnspB, R24, gsb0 ;  /* 0x43e00000081879f0 */ /* 0x000fe20008001818 */
[----:B------:R-:W-:Y:S02]  /*2cb0*/  VIADD R4, R2, 0x100 ;  /* 0x0000010002047836 */ /* 0x000fe40000000000 */
[----:B------:R-:W-:-:S03]  /*2cc0*/  IMAD.MOV.U32 R5, RZ, RZ, 0x40000040 ;  /* 0x40000040ff057424 */ /* 0x000fc600078e00ff */
[----:B------:R-:W-:Y:S02]  /*2cd0*/  R2UR UR14, R4 ;  /* 0x00000000040e72ca */ /* 0x000fe400000e0000 */
[----:B------:R-:W-:Y:S01]  /*2ce0*/  R2UR UR15, R5 ;  /* 0x00000000050f72ca */ /* 0x000fe200000e0000 */
[----:B------:R-:W-:Y:S01]  /*2cf0*/  UIADD3 UR12, UR16, 0x4, URZ ;  /* 0x00000004100c7890 */ /* 0x000fe2000fffe03f */
[----:B------:R-:W-:Y:S01]  /*2d00*/  UMOV UR13, 0x40000040 ;  /* 0x40000040000d7882 */ /* 0x000fe20000000000 */
[----:B------:R-:W-:Y:S02]  /*2d10*/  VIADD R2, R2, 0x180 ;  /* 0x0000018002027836 */ /* 0x000fe40000000000 */
[----:B------:R-:W-:-:S03]  /*2d20*/  IMAD.MOV.U32 R3, RZ, RZ, 0x40000040 ;  /* 0x40000040ff037424 */ /* 0x000fc600078e00ff */
[----:B------:R-:W-:Y:S02]  /*2d30*/  R2UR UR18, R2 ;  /* 0x00000000021272ca */ /* 0x000fe400000e0000 */
[----:B------:R-:W-:Y:S01]  /*2d40*/  R2UR UR19, R3 ;  /* 0x00000000031372ca */ /* 0x000fe200000e0000 */
[----:B------:R-:W-:Y:S01]  /*2d50*/  UIADD3 UR16, UR16, 0x6, URZ ;  /* 0x0000000610107890 */ /* 0x000fe2000fffe03f */
[----:B------:R-:W-:Y:S01]  /*2d60*/  UMOV UR17, 0x40000040 ;  /* 0x4000004000117882 */ /* 0x000fe20000000000 */
[----:B------:R-:W-:Y:S02]  /*2d70*/  WARPGROUP.DEPBAR.LE gsb0, 0x0 ;  /* 0x00008000000079c5 */ /* 0x000fe40000010000 */
        /* <DEDUP_REMOVED lines=31> */
[----:B------:R0:W-:Y:S02]  /*2f70*/  STL.128 [R1+0x420], R148 ;  /* 0x0004209401007387 */ /* 0x0001e40000100c00 */
[----:B0-----:R-:W-:-:S06]  /*2f80*/  WARPGROUP.ARRIVE ;  /* 0x00000000000079c5 */ /* 0x001fcc0000000000 */
[----:B------:R-:W-:Y:S03]  /*2f90*/  HGMMA.64x256x16.F32.BF16 R24, gdesc[UR12].tnspB, R24, gsb0 ;  /* 0x43e000000c1879f0 */ /* 0x000fe60008001818 */
        /* <DEDUP_REMOVED lines=37> */
[----:B------:R-:W2:Y:S04]  /*31f0*/  LDL R2, [R1+0x230] ;  /* 0x0002300001027983 */ /* 0x000ea80000100800 */
        /* <DEDUP_REMOVED lines=10> */
[----:B------:R0:W-:Y:S04]  /*32a0*/  STL.128 [R1+0x2e0], R68 ;  /* 0x0002e04401007387 */ /* 0x0001e80000100c00 */
        /* <DEDUP_REMOVED lines=18> */
[----:B------:R-:W-:Y:S04]  /*33d0*/  STL.128 [R1+0x410], R144 ;  /* 0x0004109001007387 */ /* 0x000fe80000100c00 */
[----:B------:R-:W-:Y:S04]  /*33e0*/  STL.128 [R1+0x420], R148 ;  /* 0x0004209401007387 */ /* 0x000fe80000100c00 */
[----:B0-----:R-:W2:Y:S04]  /*33f0*/  LDL R68, [R1+0x234] ;  /* 0x0002340001447983 */ /* 0x001ea80000100800 */
[----:B------:R-:W2:Y:S04]  /*3400*/  LDL R70, [R1+0x238] ;  /* 0x0002380001467983 */ /* 0x000ea80000100800 */
[----:B-1----:R-:W2:Y:S04]  /*3410*/  LDL R72, [R1+0x23c] ;  /* 0x00023c0001487983 */ /* 0x002ea80000100800 */
[----:B------:R-:W2:Y:S04]  /*3420*/  LDL R74, [R1+0x244] ;  /* 0x00024400014a7983 */ /* 0x000ea80000100800 */
[----:B---3--:R-:W3:Y:S04]  /*3430*/  LDL R76, [R1+0x248] ;  /* 0x00024800014c7983 */ /* 0x008ee80000100800 */
[----:B------:R-:W3:Y:S04]  /*3440*/  LDL R78, [R1+0x24c] ;  /* 0x00024c00014e7983 */ /* 0x000ee80000100800 */
[----:B------:R-:W3:Y:S04]  /*3450*/  LDL R6, [R1+0x250] ;  /* 0x0002500001067983 */ /* 0x000ee80000100800 */
[----:B----4-:R-:W4:Y:S04]  /*3460*/  LDL R80, [R1+0x254] ;  /* 0x0002540001507983 */ /* 0x010f280000100800 */
[----:B------:R-:W4:Y:S04]  /*3470*/  LDL R82, [R1+0x258] ;  /* 0x0002580001527983 */ /* 0x000f280000100800 */
[----:B-----5:R-:W5:Y:S04]  /*3480*/  LDL R84, [R1+0x25c] ;  /* 0x00025c0001547983 */ /* 0x020f680000100800 */
        /* <DEDUP_REMOVED lines=117> */
[----:B------:R-:W0:Y:S01]  /*3be0*/  S2R R233, SR_TID.X ;  /* 0x0000000000e97919 */ /* 0x000e220000002100 */
[----:B------:R-:W-:-:S05]  /*3bf0*/  LOP3.LUT R229, R229, 0xffffff80, RZ, 0xc0, !PT ;  /* 0xffffff80e5e57812 */ /* 0x000fca00078ec0ff */
[----:B------:R-:W-:Y:S01]  /*3c00*/  IMAD.IADD R229, R18, 0x1, -R229 ;  /* 0x0000000112e57824 */ /* 0x000fe200078e0ae5 */
[----:B--2---:R1:W-:Y:S04]  /*3c10*/  STL [R1+0x230], R2 ;  /* 0x0002300201007387 */ /* 0x0043e80000100800 */
[----:B------:R-:W-:Y:S04]  /*3c20*/  STL [R1+0x234], R68 ;  /* 0x0002344401007387 */ /* 0x000fe80000100800 */
[----:B------:R-:W-:Y:S01]  /*3c30*/  STL [R1+0x238], R70 ;  /* 0x0002384601007387 */ /* 0x000fe20000100800 */
[----:B-1----:R-:W-:-:S03]  /*3c40*/  SHF.R.S32.HI R2, RZ, 0x1f, R229 ;  /* 0x0000001fff027819 */ /* 0x002fc600000114e5 */
[----:B------:R-:W-:Y:S04]  /*3c50*/  STL [R1+0x23c], R72 ;  /* 0x00023c4801007387 */ /* 0x000fe80000100800 */
[----:B------:R-:W-:Y:S04]  /*3c60*/  STL [R1+0x244], R74 ;  /* 0x0002444a01007387 */ /* 0x000fe80000100800 */
[----:B---3--:R-:W-:Y:S04]  /*3c70*/  STL [R1+0x248], R76 ;  /* 0x0002484c01007387 */ /* 0x008fe80000100800 */
[----:B------:R-:W-:Y:S01]  /*3c80*/  STL [R1+0x24c], R78 ;  /* 0x00024c4e01007387 */ /* 0x000fe20000100800 */
[----:B0-----:R-:W-:-:S03]  /*3c90*/  LOP3.LUT R233, R233, 0x7f, RZ, 0xc0, !PT ;  /* 0x0000007fe9e97812 */ /* 0x001fc600078ec0ff */
[----:B------:R-:W-:Y:S04]  /*3ca0*/  STL [R1+0x250], R6 ;  /* 0x0002500601007387 */ /* 0x000fe80000100800 */
[----:B----4-:R-:W-:Y:S04]  /*3cb0*/  STL [R1+0x254], R80 ;  /* 0x0002545001007387 */ /* 0x010fe80000100800 */
[----:B------:R-:W-:Y:S04]  /*3cc0*/  STL [R1+0x258], R82 ;  /* 0x0002585201007387 */ /* 0x000fe80000100800 */
        /* <DEDUP_REMOVED lines=117> */
[----:B------:R-:W-:Y:S06]  /*4420*/  BAR.ARV 0xf, 0x100 ;  /* 0x03c4000000007b1d */ /* 0x000fec0000002000 */
[----:B0-----:R-:W-:Y:S01]  /*4430*/  LEA.HI R3, R2, R229, RZ, 0x2 ;  /* 0x000000e502037211 */ /* 0x001fe200078f10ff */
[----:B------:R0:W-:Y:S01]  /*4440*/  STL [R1+0x240], R4 ;  /* 0x0002400401007387 */ /* 0x0001e20000100800 */
[----:B------:R-:W-:-:S02]  /*4450*/  ISETP.NE.AND P1, PT, R233, RZ, PT ;  /* 0x000000ffe900720c */ /* 0x000fc40003f25270 */
[--C-:B0-----:R-:W-:Y:S02]  /*4460*/  SHF.R.S32.HI R4, RZ, 0x2, R3.reuse ;  /* 0x00000002ff047819 */ /* 0x101fe40000011403 */
[----:B------:R-:W-:-:S04]  /*4470*/  SHF.R.S32.HI R3, RZ, 0x1f, R3 ;  /* 0x0000001fff037819 */ /* 0x000fc80000011403 */
[----:B------:R-:W-:Y:S01]  /*4480*/  LEA.HI R3, R3, R4, RZ, 0x3 ;  /* 0x0000000403037211 */ /* 0x000fe200078f18ff */
[----:B------:R-:W-:Y:S01]  /*4490*/  VIADD R231, R231, 0xfffffffe ;  /* 0xfffffffee7e77836 */ /* 0x000fe20000000000 */
[----:B------:R-:W-:Y:S02]  /*44a0*/  LEA.HI R2, R2, R229, RZ, 0x5 ;  /* 0x000000e502027211 */ /* 0x000fe400078f28ff */
[----:B------:R-:W-:Y:S01]  /*44b0*/  LOP3.LUT R3, R3, 0xfffffff8, RZ, 0xc0, !PT ;  /* 0xfffffff803037812 */ /* 0x000fe200078ec0ff */
[----:B------:R-:W-:Y:S01]  /*44c0*/  BSSY B0, `(.L_x_5000) ;  /* 0x000000a000007945 */ /* 0x000fe20003800000 */
[----:B------:R-:W-:Y:S02]  /*44d0*/  ISETP.GE.AND P0, PT, R231, R0, PT ;  /* 0x00000000e700720c */ /* 0x000fe40003f06270 */
[----:B------:R-:W-:Y:S01]  /*44e0*/  SHF.R.S32.HI R2, RZ, 0x5, R2 ;  /* 0x00000005ff027819 */ /* 0x000fe20000011402 */
[----:B------:R-:W-:Y:S01]  /*44f0*/  IMAD.IADD R3, R4, 0x1, -R3 ;  /* 0x0000000104037824 */ /* 0x000fe200078e0a03 */
[----:B------:R-:W-:Y:S09]  /*4500*/  @P1 BRA `(.L_x_5001) ;  /* 0x0000000000141947 */ /* 0x000ff20003800000 */
[----:B------:R-:W2:Y:S02]  /*4510*/  LDL R4, [R1+0x1e8] ;  /* 0x0001e80001047983 */ /* 0x000ea40000100800 */
[----:B--2---:R-:W-:-:S05]  /*4520*/  LEA R4, R4, UR21, 0x3 ;  /* 0x0000001504047c11 */ /* 0x004fca000f8e18ff */
[----:B------:R-:W-:-:S05]  /*4530*/  VIADD R4, R4, 0x38860 ;  /* 0x0003886004047836 */ /* 0x000fca0000000000 */
[----:B------:R-:W-:-:S04]  /*4540*/  PRMT R4, RZ, 0x654, R4 ;  /* 0x00000654ff047816 */ /* 0x000fc80000000004 */
[----:B------:R0:W-:Y:S03]  /*4550*/  SYNCS.ARRIVE.TRANS64.RED.A1T0 RZ, [R4+URZ], RZ ;  /* 0x000000ff04ff79a7 */ /* 0x0001e6000810043f */
.L_x_5001:
[----:B------:R-:W-:Y:S05]  /*4560*/  BSYNC B0 ;  /* 0x0000000000007941 */ /* 0x000fea0003800000 */
.L_x_5000:
[----:B------:R-:W-:Y:S01]  /*4570*/  IMAD R152, R2, 0x10, R3 ;  /* 0x0000001002987824 */ /* 0x000fe200078e0203 */
[----:B------:R-:W-:Y:S06]  /*4580*/  @!P0 BRA `(.L_x_5002) ;  /* 0x0000003c00608947 */ /* 0x000fec0003800000 */
.L_x_5005:
[----:B------:R-:W2:Y:S04]  /*4590*/  LDL R153, [R1+0x1e8] ;  /* 0x0001e80001997983 */ /* 0x000ea80000100800 */
[----:B0-----:R-:W3:Y:S04]  /*45a0*/  LDL.64 R46, [R1+0x240] ;  /* 0x00024000012e7983 */ /* 0x001ee80000100a00 */
[----:B------:R-:W4:Y:S04]  /*45b0*/  LDL.64 R48, [R1+0x250] ;  /* 0x0002500001307983 */ /* 0x000f280000100a00 */
[----:B------:R-:W5:Y:S04]  /*45c0*/  LDL.64 R50, [R1+0x260] ;  /* 0x0002600001327983 */ /* 0x000f680000100a00 */
        /* <DEDUP_REMOVED lines=56> */
[----:B-1----:R-:W5:Y:S04]  /*4950*/  LDL.64 R2, [R1+0x3e8] ;  /* 0x0003e80001027983 */ /* 0x002f680000100a00 */
[----:B------:R-:W5:Y:S04]  /*4960*/  LDL.64 R10, [R1+0x3f8] ;  /* 0x0003f800010a7983 */ /* 0x000f680000100a00 */
[----:B------:R-:W5:Y:S04]  /*4970*/  LDL.64 R8, [R1+0x408] ;  /* 0x0004080001087983 */ /* 0x000f680000100a00 */
[----:B------:R-:W5:Y:S04]  /*4980*/  LDL.64 R6, [R1+0x418] ;  /* 0x0004180001067983 */ /* 0x000f680000100a00 */
[----:B0-----:R-:W5:Y:S01]  /*4990*/  LDL.64 R4, [R1+0x428] ;  /* 0x0004280001047983 */ /* 0x001f620000100a00 */
[----:B--2---:R-:W-:-:S05]  /*49a0*/  IMAD R40, R153, 0x40, R152 ;  /* 0x0000004099287824 */ /* 0x004fca00078e0298 */
[----:B------:R-:W-:Y:S01]  /*49b0*/  LEA R40, R40, UR21, 0x2 ;  /* 0x0000001528287c11 */ /* 0x000fe2000f8e10ff */
[----:B------:R-:W-:Y:S06]  /*49c0*/  BAR.SYNC.DEFER_BLOCKING 0xe, 0x100 ;  /* 0x0384000000007b1d */ /* 0x000fec0000010000 */
[----:B------:R-:W3:Y:S04]  /*49d0*/  LDS R43, [R40+0x38400] ;  /* 0x03840000282b7984 */ /* 0x000ee80000000800 */
[----:B------:R0:W1:Y:S01]  /*49e0*/  LDS R42, [R40+0x38420] ;  /* 0x03842000282a7984 */ /* 0x0000620000000800 */
[C---:B---3--:R-:W-:Y:S01]  /*49f0*/  FMUL.FTZ R47, R43.reuse, R47 ;  /* 0x0000002f2b2f7220 */ /* 0x048fe20000410000 */
[C---:B------:R-:W-:Y:S01]  /*4a00*/  FMUL.FTZ R46, R43.reuse, R46 ;  /* 0x0000002e2b2e7220 */ /* 0x040fe20000410000 */
[C---:B----4-:R-:W-:Y:S01]  /*4a10*/  FMUL.FTZ R49, R43.reuse, R49 ;  /* 0x000000312b317220 */ /* 0x050fe20000410000 */
[C---:B------:R-:W-:Y:S01]  /*4a20*/  FMUL.FTZ R48, R43.reuse, R48 ;  /* 0x000000302b307220 */ /* 0x040fe20000410000 */
[C---:B-----5:R-:W-:Y:S01]  /*4a30*/  FMUL.FTZ R51, R43.reuse, R51 ;  /* 0x000000332b337220 */ /* 0x060fe20000410000 */
[C---:B------:R-:W-:Y:S01]  /*4a40*/  FMUL.FTZ R50, R43.reuse, R50 ;  /* 0x000000322b327220 */ /* 0x040fe20000410000 */
        /* <DEDUP_REMOVED lines=53> */
[----:B------:R-:W-:Y:S01]  /*4da0*/  FMUL.FTZ R104, R43, R104 ;  /* 0x000000682b687220 */ /* 0x000fe20000410000 */
[-C--:B0-----:R-:W-:Y:S01]  /*4db0*/  FMUL.FTZ R40, R44, R43.reuse ;  /* 0x0000002b2c287220 */ /* 0x081fe20000410000 */
[----:B------:R-:W-:Y:S01]  /*4dc0*/  FMUL.FTZ R41, R45, R43 ;  /* 0x0000002b2d297220 */ /* 0x000fe20000410000 */
[C---:B------:R-:W-:Y:S01]  /*4dd0*/  FMUL.FTZ R107, R43.reuse, R107 ;  /* 0x0000006b2b6b7220 */ /* 0x040fe20000410000 */
[----:B------:R-:W-:Y:S01]  /*4de0*/  FMUL.FTZ R106, R43, R106 ;  /* 0x0000006a2b6a7220 */ /* 0x000fe20000410000 */
[C---:B-1----:R-:W-:Y:S01]  /*4df0*/  FMUL.FTZ R109, R42.reuse, R109 ;  /* 0x0000006d2a6d7220 */ /* 0x042fe20000410000 */
[C---:B------:R-:W-:Y:S01]  /*4e00*/  FMUL.FTZ R108, R42.reuse, R108 ;  /* 0x0000006c2a6c7220 */ /* 0x040fe20000410000 */
[C---:B------:R-:W-:Y:S01]  /*4e10*/  FMUL.FTZ R111, R42.reuse, R111 ;  /* 0x0000006f2a6f7220 */ /* 0x040fe20000410000 */
[C---:B------:R-:W-:Y:S01]  /*4e20*/  FMUL.FTZ R110, R42.reuse, R110 ;  /* 0x0000006e2a6e7220 */ /* 0x040fe20000410000 */
[----:B------:R-:W-:Y:S01]  /*4e30*/  STL.64 [R1+0x240], R46 ;  /* 0x0002402e01007387 */ /* 0x000fe20000100a00 */
[C---:B------:R-:W-:Y:S01]  /*4e40*/  FMUL.FTZ R113, R42.reuse, R113 ;  /* 0x000000712a717220 */ /* 0x040fe20000410000 */
[----:B------:R-:W-:-:S02]  /*4e50*/  FMUL.FTZ R112, R42, R112 ;  /* 0x000000702a707220 */ /* 0x000fc40000410000 */
[----:B------:R-:W-:Y:S01]  /*4e60*/  STL.64 [R1+0x250], R48 ;  /* 0x0002503001007387 */ /* 0x000fe20000100a00 */
[C---:B------:R-:W-:Y:S01]  /*4e70*/  FMUL.FTZ R115, R42.reuse, R115 ;  /* 0x000000732a737220 */ /* 0x040fe20000410000 */
[C---:B------:R-:W-:Y:S02]  /*4e80*/  FMUL.FTZ R114, R42.reuse, R114 ;  /* 0x000000722a727220 */ /* 0x040fe40000410000 */
[----:B------:R-:W-:Y:S01]  /*4e90*/  STL.64 [R1+0x260], R50 ;  /* 0x0002603201007387 */ /* 0x000fe20000100a00 */
[C---:B------:R-:W-:Y:S01]  /*4ea0*/  FMUL.FTZ R117, R42.reuse, R117 ;  /* 0x000000752a757220 */ /* 0x040fe20000410000 */
[C---:B------:R-:W-:Y:S02]  /*4eb0*/  FMUL.FTZ R116, R42.reuse, R116 ;  /* 0x000000742a747220 */ /* 0x040fe40000410000 */
        /* <DEDUP_REMOVED lines=21> */
[----:B------:R0:W-:Y:S01]  /*5010*/  STL.64 [R1+0x2e0], R66 ;  /* 0x0002e04201007387 */ /* 0x0001e20000100a00 */
[C---:B------:R-:W-:Y:S01]  /*5020*/  FMUL.FTZ R133, R42.reuse, R133 ;  /* 0x000000852a857220 */ /* 0x040fe20000410000 */
[C---:B------:R-:W-:Y:S02]  /*5030*/  FMUL.FTZ R132, R42.reuse, R132 ;  /* 0x000000842a847220 */ /* 0x040fe40000410000 */
[----:B------:R1:W-:Y:S01]  /*5040*/  STL.64 [R1+0x2f0], R68 ;  /* 0x0002f04401007387 */ /* 0x0003e20000100a00 */
[C---:B------:R-:W-:Y:S01]  /*5050*/  FMUL.FTZ R39, R42.reuse, R39 ;  /* 0x000000272a277220 */ /* 0x040fe20000410000 */
[C---:B------:R-:W-:Y:S02]  /*5060*/  FMUL.FTZ R38, R42.reuse, R38 ;  /* 0x000000262a267220 */ /* 0x040fe40000410000 */
[----:B------:R2:W-:Y:S01]  /*5070*/  STL.64 [R1+0x300], R70 ;  /* 0x0003004601007387 */ /* 0x0005e20000100a00 */
        /* <DEDUP_REMOVED lines=52> */
[----:B------:R-:W-:Y:S02]  /*53c0*/  FMUL.FTZ R4, R42, R4 ;  /* 0x000000042a047220 */ /* 0x000fe40000410000 */
[----:B------:R-:W-:Y:S04]  /*53d0*/  STL.64 [R1+0x230], R40 ;  /* 0x0002302801007387 */ /* 0x000fe80000100a00 */
        /* <DEDUP_REMOVED lines=23> */
[----:B------:R3:W-:Y:S04]  /*5550*/  STL.64 [R1+0x398], R12 ;  /* 0x0003980c01007387 */ /* 0x0007e80000100a00 */
        /* <DEDUP_REMOVED lines=8> */
[----:B------:R5:W-:Y:S04]  /*55e0*/  STL.64 [R1+0x428], R4 ;  /* 0x0004280401007387 */ /* 0x000be80000100a00 */
[----:B0-----:R-:W5:Y:S04]  /*55f0*/  LDL R66, [R1+0x234] ;  /* 0x0002340001427983 */ /* 0x001f680000100800 */
[----:B-1----:R-:W5:Y:S04]  /*5600*/  LDL R68, [R1+0x238] ;  /* 0x0002380001447983 */ /* 0x002f680000100800 */
[----:B--2---:R-:W2:Y:S04]  /*5610*/  LDL R70, [R1+0x23c] ;  /* 0x00023c0001467983 */ /* 0x004ea80000100800 */
[----:B---3--:R-:W3:Y:S04]  /*5620*/  LDL R12, [R1+0x240] ;  /* 0x00024000010c7983 */ /* 0x008ee80000100800 */
[----:B------:R-:W3:Y:S04]  /*5630*/  LDL R72, [R1+0x244] ;  /* 0x0002440001487983 */ /* 0x000ee80000100800 */
[----:B------:R-:W3:Y:S04]  /*5640*/  LDL R74, [R1+0x248] ;  /* 0x00024800014a7983 */ /* 0x000ee80000100800 */
[----:B------:R-:W3:Y:S04]  /*5650*/  LDL R76, [R1+0x24c] ;  /* 0x00024c00014c7983 */ /* 0x000ee80000100800 */
[----:B----4-:R-:W4:Y:S04]  /*5660*/  LDL R2, [R1+0x250] ;  /* 0x0002500001027983 */ /* 0x010f280000100800 */
[----:B------:R-:W4:Y:S04]  /*5670*/  LDL R78, [R1+0x254] ;  /* 0x00025400014e7983 */ /* 0x000f280000100800 */
[----:B------:R-:W4:Y:S04]  /*5680*/  LDL R80, [R1+0x258] ;  /* 0x0002580001507983 */ /* 0x000f280000100800 */
        /* <DEDUP_REMOVED lines=117> */
[----:B------:R-:W-:Y:S04]  /*5de0*/  STL [R1+0x230], R40 ;  /* 0x0002302801007387 */ /* 0x000fe80000100800 */
[----:B------:R-:W-:Y:S04]  /*5df0*/  STL [R1+0x234], R66 ;  /* 0x0002344201007387 */ /* 0x000fe80000100800 */
[----:B------:R-:W-:Y:S04]  /*5e00*/  STL [R1+0x238], R68 ;  /* 0x0002384401007387 */ /* 0x000fe80000100800 */
[----:B--2---:R-:W-:Y:S04]  /*5e10*/  STL [R1+0x23c], R70 ;  /* 0x00023c4601007387 */ /* 0x004fe80000100800 */
[----:B---3--:R-:W-:Y:S04]  /*5e20*/  STL [R1+0x240], R12 ;  /* 0x0002400c01007387 */ /* 0x008fe80000100800 */
[----:B------:R-:W-:Y:S04]  /*5e30*/  STL [R1+0x244], R72 ;  /* 0x0002444801007387 */ /* 0x000fe80000100800 */
[----:B------:R-:W-:Y:S04]  /*5e40*/  STL [R1+0x248], R74 ;  /* 0x0002484a01007387 */ /* 0x000fe80000100800 */
[----:B------:R-:W-:Y:S04]  /*5e50*/  STL [R1+0x24c], R76 ;  /* 0x00024c4c01007387 */ /* 0x000fe80000100800 */
[----:B----4-:R-:W-:Y:S04]  /*5e60*/  STL [R1+0x250], R2 ;  /* 0x0002500201007387 */ /* 0x010fe80000100800 */
[----:B------:R-:W-:Y:S04]  /*5e70*/  STL [R1+0x254], R78 ;  /* 0x0002544e01007387 */ /* 0x000fe80000100800 */
[----:B------:R-:W-:Y:S04]  /*5e80*/  STL [R1+0x258], R80 ;  /* 0x0002585001007387 */ /* 0x000fe80000100800 */
        /* <DEDUP_REMOVED lines=41> */
[----:B------:R0:W-:Y:S04]  /*6120*/  STL [R1+0x300], R26 ;  /* 0x0003001a01007387 */ /* 0x0001e80000100800 */
        /* <DEDUP_REMOVED lines=74> */
[----:B------:R5:W-:Y:S04]  /*65d0*/  STL [R1+0x42c], R65 ;  /* 0x00042c4101007387 */ /* 0x000be80000100800 */
[----:B0-----:R-:W5:Y:S04]  /*65e0*/  LDL.128 R24, [R1+0x230] ;  /* 0x0002300001187983 */ /* 0x001f680000100c00 */
[----:B-1----:R-:W5:Y:S04]  /*65f0*/  LDL.128 R28, [R1+0x240] ;  /* 0x00024000011c7983 */ /* 0x002f680000100c00 */
[----:B--2---:R-:W2:Y:S04]  /*6600*/  LDL.128 R32, [R1+0x250] ;  /* 0x0002500001207983 */ /* 0x004ea80000100c00 */
[----:B---3--:R-:W2:Y:S04]  /*6610*/  LDL.128 R36, [R1+0x260] ;  /* 0x0002600001247983 */ /* 0x008ea80000100c00 */
[----:B----4-:R-:W2:Y:S04]  /*6620*/  LDL.128 R40, [R1+0x270] ;  /* 0x0002700001287983 */ /* 0x010ea80000100c00 */
[----:B-----5:R-:W2:Y:S04]  /*6630*/  LDL.128 R44, [R1+0x280] ;  /* 0x00028000012c7983 */ /* 0x020ea80000100c00 */
[----:B------:R-:W2:Y:S04]  /*6640*/  LDL.128 R48, [R1+0x290] ;  /* 0x0002900001307983 */ /* 0x000ea80000100c00 */
        /* <DEDUP_REMOVED lines=24> */
[----:B------:R-:W2:Y:S01]  /*67d0*/  LDL.128 R148, [R1+0x420] ;  /* 0x0004200001947983 */ /* 0x000ea20000100c00 */
[----:B------:R-:W-:-:S02]  /*67e0*/  VIADD R2, R153, 0x1 ;  /* 0x0000000199027836 */ /* 0x000fc40000000000 */
[----:B------:R-:W-:Y:S02]  /*67f0*/  IMAD.MOV.U32 R5, RZ, RZ, 0x40000040 ;  /* 0x40000040ff057424 */ /* 0x000fe400078e00ff */
[----:B------:R-:W-:Y:S01]  /*6800*/  IMAD.MOV.U32 R7, RZ, RZ, 0x40000040 ;  /* 0x40000040ff077424 */ /* 0x000fe200078e00ff */
[----:B------:R-:W-:Y:S01]  /*6810*/  ISETP.NE.AND P0, PT, R2, 0x2, PT ;  /* 0x000000020200780c */ /* 0x000fe20003f05270 */
[----:B------:R0:W-:Y:S01]  /*6820*/  STL [R1+0x1e8], R2 ;  /* 0x0001e80201007387 */ /* 0x0001e20000100800 */
[----:B------:R-:W-:Y:S01]  /*6830*/  R2UR UR7, R5 ;  /* 0x00000000050772ca */ /* 0x000fe200000e0000 */
[----:B------:R-:W-:Y:S01]  /*6840*/  IMAD.MOV.U32 R3, RZ, RZ, 0x40000040 ;  /* 0x40000040ff037424 */ /* 0x000fe200078e00ff */
[----:B------:R-:W-:Y:S01]  /*6850*/  R2UR UR11, R7 ;  /* 0x00000000070b72ca */ /* 0x000fe200000e0000 */
[----:B------:R-:W-:-:S03]  /*6860*/  IMAD.MOV.U32 R5, RZ, RZ, 0x40000040 ;  /* 0x40000040ff057424 */ /* 0x000fc600078e00ff */
[----:B------:R-:W-:Y:S02]  /*6870*/  R2UR UR15, R3 ;  /* 0x00000000030f72ca */ /* 0x000fe400000e0000 */
[----:B------:R-:W-:-:S03]  /*6880*/  R2UR UR19, R5 ;  /* 0x00000000051372ca */ /* 0x000fc600000e0000 */
[----:B0-----:R-:W-:-:S05]  /*6890*/  @!P0 IMAD.MOV.U32 R2, RZ, RZ, RZ ;  /* 0x000000ffff028224 */ /* 0x001fca00078e00ff */
[----:B------:R-:W-:-:S04]  /*68a0*/  LEA R4, R2, UR20, 0xc ;  /* 0x0000001402047c11 */ /* 0x000fc8000f8e60ff */
[C---:B------:R-:W-:Y:S01]  /*68b0*/  R2UR UR6, R4.reuse ;  /* 0x00000000040672ca */ /* 0x040fe200000e0000 */
[C---:B------:R-:W-:Y:S02]  /*68c0*/  VIADD R6, R4.reuse, 0x80 ;  /* 0x0000008004067836 */ /* 0x040fe40000000000 */
[C---:B------:R-:W-:Y:S02]  /*68d0*/  VIADD R2, R4.reuse, 0x100 ;  /* 0x0000010004027836 */ /* 0x040fe40000000000 */
[----:B------:R-:W-:Y:S01]  /*68e0*/  VIADD R4, R4, 0x180 ;  /* 0x0000018004047836 */ /* 0x000fe20000000000 */
[----:B------:R-:W-:Y:S02]  /*68f0*/  R2UR UR10, R6 ;  /* 0x00000000060a72ca */ /* 0x000fe400000e0000 */
[----:B------:R-:W-:Y:S02]  /*6900*/  R2UR UR14, R2 ;  /* 0x00000000020e72ca */ /* 0x000fe400000e0000 */
[----:B------:R-:W-:Y:S01]  /*6910*/  R2UR UR18, R4 ;  /* 0x00000000041272ca */ /* 0x000fe200000e0000 */
[----:B------:R-:W3:Y:S04]  /*6920*/  LDL R2, [R1+0x1f0] ;  /* 0x0001f00001027983 */ /* 0x000ee80000100800 */
[----:B------:R-:W4:Y:S01]  /*6930*/  @!P0 LDL R4, [R1+0x1ec] ;  /* 0x0001ec0001048983 */ /* 0x000f220000100800 */
[----:B--2---:R-:W-:-:S06]  /*6940*/  WARPGROUP.ARRIVE ;  /* 0x00000000000079c5 */ /* 0x004fcc0000000000 */
        /* <DEDUP_REMOVED lines=139> */
[----:B------:R-:W4:Y:S04]  /*7200*/  LDL R6, [R1+0x230] ;  /* 0x0002300001067983 */ /* 0x000f280000100800 */
[----:B0-----:R-:W4:Y:S04]  /*7210*/  LDL R70, [R1+0x234] ;  /* 0x0002340001467983 */ /* 0x001f280000100800 */
[----:B-1----:R-:W4:Y:S04]  /*7220*/  LDL R72, [R1+0x238] ;  /* 0x0002380001487983 */ /* 0x002f280000100800 */
[----:B------:R-:W4:Y:S04]  /*7230*/  LDL R74, [R1+0x23c] ;  /* 0x00023c00014a7983 */ /* 0x000f280000100800 */
[----:B------:R-:W4:Y:S04]  /*7240*/  LDL R8, [R1+0x240] ;  /* 0x0002400001087983 */ /* 0x000f280000100800 */
[----:B--2---:R-:W2:Y:S04]  /*7250*/  LDL R76, [R1+0x244] ;  /* 0x00024400014c7983 */ /* 0x004ea80000100800 */
[----:B------:R-:W2:Y:S04]  /*7260*/  LDL R78, [R1+0x248] ;  /* 0x00024800014e7983 */ /* 0x000ea80000100800 */
[----:B-----5:R-:W5:Y:S04]  /*7270*/  LDL R80, [R1+0x24c] ;  /* 0x00024c0001507983 */ /* 0x020f680000100800 */
[----:B------:R-:W5:Y:S04]  /*7280*/  LDL R10, [R1+0x250] ;  /* 0x00025000010a7983 */ /* 0x000f680000100800 */
[----:B------:R-:W5:Y:S04]  /*7290*/  LDL R82, [R1+0x254] ;  /* 0x0002540001527983 */ /* 0x000f680000100800 */
[----:B---3--:R-:W3:Y:S04]  /*72a0*/  LDL R84, [R1+0x258] ;  /* 0x0002580001547983 */ /* 0x008ee80000100800 */
[----:B------:R-:W3:Y:S04]  /*72b0*/  LDL R86, [R1+0x25c] ;  /* 0x00025c0001567983 */ /* 0x000ee80000100800 */
[----:B------:R-:W3:Y:S04]  /*72c0*/  LDL R12, [R1+0x260] ;  /* 0x00026000010c7983 */ /* 0x000ee80000100800 */
[----:B----4-:R-:W4:Y:S04]  /*72d0*/  LDL R88, [R1+0x264] ;  /* 0x0002640001587983 */ /* 0x010f280000100800 */
[----:B------:R-:W4:Y:S04]  /*72e0*/  LDL R90, [R1+0x268] ;  /* 0x00026800015a7983 */ /* 0x000f280000100800 */
        /* <DEDUP_REMOVED lines=112> */
[----:B------:R-:W4:Y:S01]  /*79f0*/  LDL R29, [R1+0x42c] ;  /* 0x00042c00011d7983 */ /* 0x000f220000100800 */
[----:B------:R-:W-:-:S03]  /*7a00*/  VIADD R2, R2, 0x1 ;  /* 0x0000000102027836 */ /* 0x000fc60000000000 */
[----:B------:R0:W-:Y:S04]  /*7a10*/  STL [R1+0x230], R6 ;  /* 0x0002300601007387 */ /* 0x0001e80000100800 */
[----:B------:R0:W-:Y:S04]  /*7a20*/  STL [R1+0x1f0], R2 ;  /* 0x0001f00201007387 */ /* 0x0001e80000100800 */
[----:B------:R0:W-:Y:S04]  /*7a30*/  STL [R1+0x234], R70 ;  /* 0x0002344601007387 */ /* 0x0001e80000100800 */
[----:B------:R0:W-:Y:S04]  /*7a40*/  STL [R1+0x238], R72 ;  /* 0x0002384801007387 */ /* 0x0001e80000100800 */
[----:B------:R0:W-:Y:S04]  /*7a50*/  STL [R1+0x23c], R74 ;  /* 0x00023c4a01007387 */ /* 0x0001e80000100800 */
[----:B------:R0:W-:Y:S04]  /*7a60*/  STL [R1+0x240], R8 ;  /* 0x0002400801007387 */ /* 0x0001e80000100800 */
[----:B--2---:R0:W-:Y:S04]  /*7a70*/  STL [R1+0x244], R76 ;  /* 0x0002444c01007387 */ /* 0x0041e80000100800 */
[----:B------:R0:W-:Y:S04]  /*7a80*/  STL [R1+0x248], R78 ;  /* 0x0002484e01007387 */ /* 0x0001e80000100800 */
[----:B-----5:R0:W-:Y:S04]  /*7a90*/  STL [R1+0x24c], R80 ;  /* 0x00024c5001007387 */ /* 0x0201e80000100800 */
[----:B------:R0:W-:Y:S04]  /*7aa0*/  STL [R1+0x250], R10 ;  /* 0x0002500a01007387 */ /* 0x0001e80000100800 */
[----:B------:R0:W-:Y:S04]  /*7ab0*/  STL [R1+0x254], R82 ;  /* 0x0002545201007387 */ /* 0x0001e80000100800 */
[----:B---3--:R0:W-:Y:S04]  /*7ac0*/  STL [R1+0x258], R84 ;  /* 0x0002585401007387 */ /* 0x0081e80000100800 */
[----:B------:R0:W-:Y:S04]  /*7ad0*/  STL [R1+0x25c], R86 ;  /* 0x00025c5601007387 */ /* 0x0001e80000100800 */
[----:B------:R0:W-:Y:S04]  /*7ae0*/  STL [R1+0x260], R12 ;  /* 0x0002600c01007387 */ /* 0x0001e80000100800 */
[----:B----4-:R0:W-:Y:S04]  /*7af0*/  STL [R1+0x264], R88 ;  /* 0x0002645801007387 */ /* 0x0101e80000100800 */
[----:B------:R0:W-:Y:S04]  /*7b00*/  STL [R1+0x268], R90 ;  /* 0x0002685a01007387 */ /* 0x0001e80000100800 */
        /* <DEDUP_REMOVED lines=112> */
[----:B------:R0:W-:Y:S01]  /*8210*/  STL [R1+0x42c], R29 ;  /* 0x00042c1d01007387 */ /* 0x0001e20000100800 */
[----:B------:R-:W-:Y:S01]  /*8220*/  @!P0 LOP3.LUT R4, R4, 0x1, RZ, 0x3c, !PT ;  /* 0x0000000104048812 */ /* 0x000fe200078e3cff */
[----:B------:R-:W-:Y:S02]  /*8230*/  BSSY B0, `(.L_x_5003) ;  /* 0x000000b000007945 */ /* 0x000fe40003800000 */
[----:B------:R0:W-:Y:S04]  /*8240*/  @!P0 STL [R1+0x1e8], RZ ;  /* 0x0001e8ff01008387 */ /* 0x0001e80000100800 */
[----:B------:R0:W-:Y:S01]  /*8250*/  @!P0 STL [R1+0x1ec], R4 ;  /* 0x0001ec0401008387 */ /* 0x0001e20000100800 */
[----:B------:R-:W-:Y:S06]  /*8260*/  BAR.ARV 0xf, 0x100 ;  /* 0x03c4000000007b1d */ /* 0x000fec0000002000 */
[----:B------:R-:W-:Y:S01]  /*8270*/  ISETP.GT.AND P0, PT, R231, R0, PT ;  /* 0x00000000e700720c */ /* 0x000fe20003f04270 */
[----:B------:R-:W-:-:S12]  /*8280*/  @P1 BRA `(.L_x_5004) ;  /* 0x0000000000141947 */ /* 0x000fd80003800000 */
[----:B0-----:R-:W2:Y:S02]  /*8290*/  LDL R2, [R1+0x1e8] ;  /* 0x0001e80001027983 */ /* 0x001ea40000100800 */
[----:B--2---:R-:W-:-:S05]  /*82a0*/  LEA R2, R2, UR21, 0x3 ;  /* 0x0000001502027c11 */ /* 0x004fca000f8e18ff */
[----:B------:R-:W-:-:S05]  /*82b0*/  VIADD R2, R2, 0x38860 ;  /* 0x0003886002027836 */ /* 0x000fca0000000000 */
[----:B------:R-:W-:-:S04]  /*82c0*/  PRMT R2, RZ, 0x654, R2 ;  /* 0x00000654ff027816 */ /* 0x000fc80000000002 */
[----:B------:R1:W-:Y:S03]  /*82d0*/  SYNCS.ARRIVE.TRANS64.RED.A1T0 RZ, [R2+URZ], RZ ;  /* 0x000000ff02ff79a7 */ /* 0x0003e6000810043f */
.L_x_5004:
[----:B------:R-:W-:Y:S05]  /*82e0*/  BSYNC B0 ;  /* 0x0000000000007941 */ /* 0x000fea0003800000 */
.L_x_5003:
[----:B------:R-:W-:Y:S01]  /*82f0*/  VIADD R231, R231, 0xffffffff ;  /* 0xffffffffe7e77836 */ /* 0x000fe20000000000 */
[----:B------:R-:W-:Y:S06]  /*8300*/  @P0 BRA `(.L_x_5005) ;  /* 0xffffffc000a00947 */ /* 0x000fec000383ffff */
.L_x_5002:
        /* <DEDUP_REMOVED lines=65> */
[----:B------:R-:W5:Y:S04]  /*8720*/  LDL R38, [R1+0x1f0] ;  /* 0x0001f00001267983 */ /* 0x000f680000100800 */
[----:B------:R-:W5:Y:S01]  /*8730*/  LDL R0, [R1+0x1e8] ;  /* 0x0001e80001007983 */ /* 0x000f620000100800 */
[----:B--2---:R-:W-:-:S05]  /*8740*/  IMAD R152, R39, 0x40, R152 ;  /* 0x0000004027987824 */ /* 0x004fca00078e0298 */
[----:B------:R-:W-:Y:S01]  /*8750*/  LEA R152, R152, UR21, 0x2 ;  /* 0x0000001598987c11 */ /* 0x000fe2000f8e10ff */
[----:B------:R-:W-:Y:S06]  /*8760*/  BAR.SYNC.DEFER_BLOCKING 0xe, 0x100 ;  /* 0x0384000000007b1d */ /* 0x000fec0000010000 */
[----:B------:R-:W-:Y:S04]  /*8770*/  LDS R39, [R152+0x38400] ;  /* 0x0384000098277984 */ /* 0x000fe80000000800 */
[----:B------:R-:W3:Y:S01]  /*8780*/  LDS R152, [R152+0x38420] ;  /* 0x0384200098987984 */ /* 0x000ee20000000800 */
[----:B------:R-:W-:Y:S01]  /*8790*/  BSSY B0, `(.L_x_5006) ;  /* 0x00000cd000007945 */ /* 0x000fe20003800000 */
[C---:B---3--:R-:W-:Y:S01]  /*87a0*/  FMUL.FTZ R19, R152.reuse, R19 ;  /* 0x0000001398137220 */ /* 0x048fe20000410000 */
[C---:B------:R-:W-:Y:S01]  /*87b0*/  FMUL.FTZ R18, R152.reuse, R18 ;  /* 0x0000001298127220 */ /* 0x040fe20000410000 */
[C---:B----4-:R-:W-:Y:S01]  /*87c0*/  FMUL.FTZ R43, R39.reuse, R43 ;  /* 0x0000002b272b7220 */ /* 0x050fe20000410000 */
[C---:B------:R-:W-:Y:S01]  /*87d0*/  FMUL.FTZ R42, R39.reuse, R42 ;  /* 0x0000002a272a7220 */ /* 0x040fe20000410000 */
[C---:B-----5:R-:W-:Y:S01]  /*87e0*/  FMUL.FTZ R45, R39.reuse, R45 ;  /* 0x0000002d272d7220 */ /* 0x060fe20000410000 */
[C---:B------:R-:W-:Y:S01]  /*87f0*/  FMUL.FTZ R44, R39.reuse, R44 ;  /* 0x0000002c272c7220 */ /* 0x040fe20000410000 */
[----:B------:R0:W-:Y:S01]  /*8800*/  STL.64 [R1+0x368], R18 ;  /* 0x0003681201007387 */ /* 0x0001e20000100a00 */
        /* <DEDUP_REMOVED lines=116> */
[C---:B0-----:R-:W-:Y:S01]  /*8f50*/  FMUL.FTZ R19, R152.reuse, R3 ;  /* 0x0000000398137220 */ /* 0x041fe20000410000 */
[C---:B------:R-:W-:Y:S01]  /*8f60*/  FMUL.FTZ R18, R152.reuse, R2 ;  /* 0x0000000298127220 */ /* 0x040fe20000410000 */
[C---:B------:R-:W-:Y:S01]  /*8f70*/  FMUL.FTZ R7, R152.reuse, R7 ;  /* 0x0000000798077220 */ /* 0x040fe20000410000 */
[C---:B------:R-:W-:Y:S01]  /*8f80*/  FMUL.FTZ R6, R152.reuse, R6 ;  /* 0x0000000698067220 */ /* 0x040fe20000410000 */
[C---:B------:R-:W-:Y:S01]  /*8f90*/  FMUL.FTZ R5, R152.reuse, R5 ;  /* 0x0000000598057220 */ /* 0x040fe20000410000 */
[----:B------:R-:W-:Y:S01]  /*8fa0*/  FMUL.FTZ R4, R152, R4 ;  /* 0x0000000498047220 */ /* 0x000fe20000410000 */
[----:B------:R-:W-:-:S02]  /*8fb0*/  VIADD R38, R38, 0x1 ;  /* 0x0000000126267836 */ /* 0x000fc40000000000 */
[----:B------:R-:W-:Y:S01]  /*8fc0*/  VIADD R0, R0, 0x1 ;  /* 0x0000000100007836 */ /* 0x000fe20000000000 */
[----:B------:R0:W-:Y:S04]  /*8fd0*/  STL.64 [R1+0x230], R42 ;  /* 0x0002302a01007387 */ /* 0x0001e80000100a00 */
        /* <DEDUP_REMOVED lines=62> */
[----:B------:R0:W-:Y:S04]  /*93c0*/  STL [R1+0x1f0], R38 ;  /* 0x0001f02601007387 */ /* 0x0001e80000100800 */
[----:B------:R0:W-:Y:S01]  /*93d0*/  STL [R1+0x1e8], R0 ;  /* 0x0001e80001007387 */ /* 0x0001e20000100800 */
[----:B------:R-:W-:Y:S06]  /*93e0*/  BAR.ARV 0xf, 0x100 ;  /* 0x03c4000000007b1d */ /* 0x000fec0000002000 */
[----:B------:R-:W-:Y:S01]  /*93f0*/  ISETP.NE.AND P0, PT, R0, 0x2, PT ;  /* 0x000000020000780c */ /* 0x000fe20003f05270 */
[----:B------:R-:W-:-:S12]  /*9400*/  IMAD.MOV.U32 R3, RZ, RZ, 0x1 ;  /* 0x00000001ff037424 */ /* 0x000fd800078e00ff */
[----:B0-----:R-:W-:Y:S05]  /*9410*/  @P0 BRA `(.L_x_5007) ;  /* 0x0000000000100947 */ /* 0x001fea0003800000 */
[----:B------:R-:W2:Y:S04]  /*9420*/  LDL R0, [R1+0x1ec] ;  /* 0x0001ec0001007983 */ /* 0x000ea80000100800 */
[----:B------:R0:W-:Y:S01]  /*9430*/  STL [R1+0x1e8], RZ ;  /* 0x0001e8ff01007387 */ /* 0x0001e20000100800 */
[----:B--2---:R-:W-:-:S05]  /*9440*/  LOP3.LUT R0, R0, 0x1, RZ, 0x3c, !PT ;  /* 0x0000000100007812 */ /* 0x004fca00078e3cff */
[----:B------:R0:W-:Y:S02]  /*9450*/  STL [R1+0x1ec], R0 ;  /* 0x0001ec0001007387 */ /* 0x0001e40000100800 */
.L_x_5007:
[----:B------:R-:W-:Y:S05]  /*9460*/  BSYNC B0 ;  /* 0x0000000000007941 */ /* 0x000fea0003800000 */
.L_x_5006:
[----:B------:R-:W-:Y:S05]  /*9470*/  BRA `(.L_x_4999) ;  /* 0x000001b000987947 */ /* 0x000fea0003800000 */
.L_x_4991:
[----:B------:R-:W3:Y:S01]  /*9480*/  LDL.LU R15, [R1+0x44c] ;  /* 0x00044c00010f7983 */ /* 0x000ee20000300800 */
[----:B--2---:R-:W1:Y:S01]  /*9490*/  LDC R0, c[0x0][0x448] ;  /* 0x00011200ff007b82 */ /* 0x004e620000000800 */
[----:B------:R-:W-:Y:S01]  /*94a0*/  MOV R56, 0x400 ;  /* 0x0000040000387802 */ /* 0x000fe20000000f00 */
[----:B------:R-:W-:Y:S01]  /*94b0*/  IMAD.MOV.U32 R10, RZ, RZ, R4 ;  /* 0x000000ffff0a7224 */ /* 0x000fe200078e0004 */
[----:B------:R-:W2:Y:S01]  /*94c0*/  S2R R5, SR_CgaCtaId ;  /* 0x0000000000057919 */ /* 0x000ea20000008800 */
[----:B------:R-:W-:Y:S02]  /*94d0*/  IMAD.MOV.U32 R8, RZ, RZ, 0x10000 ;  /* 0x00010000ff087424 */ /* 0x000fe400078e00ff */
[----:B------:R-:W-:Y:S01]  /*94e0*/  IMAD.MOV.U32 R11, RZ, RZ, 0x100 ;  /* 0x00000100ff0b7424 */ /* 0x000fe200078e00ff */
[----:B------:R-:W4:Y:S01]  /*94f0*/  S2R R3, SR_SWINHI ;  /* 0x0000000000037919 */ /* 0x000f220000002f00 */
[----:B------:R-:W5:Y:S01]  /*9500*/  LDC.64 R20, c[0x0][0xad8] ;  /* 0x0002b600ff147b82 */ /* 0x000f620000000a00 */
[----:B------:R-:W-:-:S02]  /*9510*/  IMAD.MOV.U32 R6, RZ, RZ, 0x1 ;  /* 0x00000001ff067424 */ /* 0x000fc400078e00ff */
[----:B------:R-:W-:Y:S01]  /*9520*/  IMAD.MOV.U32 R7, RZ, RZ, RZ ;  /* 0x000000ffff077224 */ /* 0x000fe200078e00ff */
[----:B0-----:R-:W-:Y:S01]  /*9530*/  STL [R1+0x70], R12 ;  /* 0x0000700c01007387 */ /* 0x001fe20000100800 */
[----:B------:R-:W-:Y:S02]  /*9540*/  IMAD.MOV.U32 R14, RZ, RZ, 0x2000 ;  /* 0x00002000ff0e7424 */ /* 0x000fe400078e00ff */
[----:B------:R-:W-:Y:S01]  /*9550*/  IMAD.MOV.U32 R46, RZ, RZ, 0x1 ;  /* 0x00000001ff2e7424 */ /* 0x000fe200078e00ff */
[----:B------:R-:W0:Y:S01]  /*9560*/  LDC R236, c[0x0][0x288] ;  /* 0x0000a200ffec7b82 */ /* 0x000e220000000800 */
[----:B------:R-:W-:Y:S01]  /*9570*/  IMAD.MOV.U32 R47, RZ, RZ, RZ ;  /* 0x000000ffff2f7224 */ /* 0x000fe200078e00ff */
[----:B------:R-:W-:Y:S04]  /*9580*/  STL.64 [R1], RZ ;  /* 0x000000ff01007387 */ /* 0x000fe80000100a00 */
[----:B------:R-:W-:Y:S01]  /*9590*/  STL.64 [R1+0x60], R46 ;  /* 0x0000602e01007387 */ /* 0x000fe20000100a00 */
[----:B-1----:R-:W-:-:S03]  /*95a0*/  ISETP.NE.AND P0, PT, R0, 0x1, PT ;  /* 0x000000010000780c */ /* 0x002fc60003f05270 */
[----:B------:R-:W-:Y:S01]  /*95b0*/  STL.64 [R1+0x38], RZ ;  /* 0x000038ff01007387 */ /* 0x000fe20000100a00 */
[----:B--2---:R-:W-:Y:S01]  /*95c0*/  LEA R56, R5, R56, 0x18 ;  /* 0x0000003805387211 */ /* 0x004fe200078ec0ff */
[----:B------:R-:W-:-:S08]  /*95d0*/  IMAD.MOV.U32 R5, RZ, RZ, 0x80 ;  /* 0x00000080ff057424 */ /* 0x000fd000078e00ff */
[----:B------:R-:W1:Y:S01]  /*95e0*/  @P0 LDC R13, c[0x0][0x44c] ;  /* 0x00011300ff0d0b82 */ /* 0x000e620000000800 */
[----:B------:R-:W-:Y:S02]  /*95f0*/  MOV R26, R56 ;  /* 0x00000038001a7202 */ /* 0x000fe40000000f00 */
[----:B----4-:R-:W-:Y:S01]  /*9600*/  MOV R27, R3 ;  /* 0x00000003001b7202 */ /* 0x010fe20000000f00 */
[----:B------:R2:W-:Y:S01]  /*9610*/  STL.128 [R1+0x20], R4 ;  /* 0x0000200401007387 */ /* 0x0005e20000100c00 */
[----:B0-----:R-:W-:Y:S02]  /*9620*/  IADD3 R237, R29, 0x1, -R236 ;  /* 0x000000011ded7810 */ /* 0x001fe40007ffe8ec */
[C---:B------:R-:W-:Y:S02]  /*9630*/  IADD3 R0, P2, R26.reuse, 0x38850, RZ ;  /* 0x000388501a007810 */ /* 0x040fe40007f5e0ff */
[----:B------:R-:W-:-:S03]  /*9640*/  IADD3 R3, P3, R26, 0x38860, RZ ;  /* 0x000388601a037810 */ /* 0x000fc60007f7e0ff */
[--C-:B--2---:R-:W-:Y:S02]  /*9650*/  IMAD.X R5, RZ, RZ, R27.reuse, P2 ;  /* 0x000000ffff057224 */ /* 0x104fe400010e061b */
[----:B------:R-:W-:Y:S02]  /*9660*/  IMAD.X R7, RZ, RZ, R27, P3 ;  /* 0x000000ffff077224 */ /* 0x000fe400018e061b */
[----:B------:R-:W-:Y:S02]  /*9670*/  IMAD.MOV.U32 R6, RZ, RZ, R3 ;  /* 0x000000ffff067224 */ /* 0x000fe400078e0003 */
[----:B------:R-:W-:Y:S02]  /*9680*/  IMAD.SHL.U32 R3, R12, 0x40, RZ ;  /* 0x000000400c037824 */ /* 0x000fe400078e00ff */
[----:B------:R-:W-:Y:S01]  /*9690*/  IMAD.MOV.U32 R4, RZ, RZ, R0 ;  /* 0x000000ffff047224 */ /* 0x000fe200078e0000 */
[----:B------:R-:W-:Y:S01]  /*96a0*/  STL.64 [R1+0x68], R6 ;  /* 0x0000680601007387 */ /* 0x000fe20000100a00 */
[----:B------:R-:W-:-:S03]  /*96b0*/  @P0 VIADD R0, R3, 0x3f ;  /* 0x0000003f03000836 */ /* 0x000fc60000000000 */
[----:B------:R1:W-:Y:S02]  /*96c0*/  STL.128 [R1+0x40], R4 ;  /* 0x0000400401007387 */ /* 0x0003e40000100c00 */
[----:B-1----:R-:W-:-:S04]  /*96d0*/  @P0 IMAD.HI.U32 R4, R0, R13, RZ ;  /* 0x0000000d00040227 */ /* 0x002fc800078e00ff */
[----:B------:R-:W-:Y:S02]  /*96e0*/  VIADD R0, R3, 0x3f ;  /* 0x0000003f03007836 */ /* 0x000fe40000000000 */
[----:B---3--:R-:W-:Y:S01]  /*96f0*/  IMAD.MOV.U32 R9, RZ, RZ, R15 ;  /* 0x000000ffff097224 */ /* 0x008fe200078e000f */
[----:B------:R0:W-:Y:S04]  /*9700*/  STL.64 [R1+0x18], R14 ;  /* 0x0000180e01007387 */ /* 0x0001e80000100a00 */
[----:B------:R1:W-:Y:S01]  /*9710*/  STL.128 [R1+0x50], R8 ;  /* 0x0000500801007387 */ /* 0x0003e20000100c00 */
[----:B0-----:R-:W-:-:S05]  /*9720*/  IADD3 R14, P1, R26, 0x38830, RZ ;  /* 0x000388301a0e7810 */ /* 0x001fca0007f3e0ff */
[----:B------:R-:W-:Y:S01]  /*9730*/  IMAD.X R15, RZ, RZ, R27, P1 ;  /* 0x000000ffff0f7224 */ /* 0x000fe200008e061b */
[----:B-1----:R-:W0:Y:S01]  /*9740*/  @P0 LDC R11, c[0x0][0x450] ;  /* 0x00011400ff0b0b82 */ /* 0x002e220000000800 */
[----:B------:R-:W-:-:S03]  /*9750*/  IADD3 R8, P2, R26, 0x38840, RZ ;  /* 0x000388401a087810 */ /* 0x000fc60007f5e0ff */
[----:B------:R1:W-:Y:S02]  /*9760*/  STL.64 [R1+0x8], R14 ;  /* 0x0000080e01007387 */ /* 0x0003e40000100a00 */
[----:B------:R-:W-:Y:S01]  /*9770*/  IMAD.X R9, RZ, RZ, R27, P2 ;  /* 0x000000ffff097224 */ /* 0x000fe200010e061b */
[----:B-----5:R-:W-:-:S04]  /*9780*/  ISETP.GE.AND P2, PT, R21, 0x1, PT ;  /* 0x000000011500780c */ /* 0x020fc80003f46270 */
[----:B------:R1:W-:Y:S04]  /*9790*/  STL.64 [R1+0x10], R8 ;  /* 0x0000100801007387 */ /* 0x0003e80000100a00 */
[----:B------:R1:W-:Y:S01]  /*97a0*/  STL.64 [R1+0x30], R8 ;  /* 0x0000300801007387 */ /* 0x0003e20000100a00 */
[----:B0-----:R-:W-:-:S05]  /*97b0*/  @P0 SHF.R.U32.HI R0, RZ, R11, R4 ;  /* 0x0000000bff000219 */ /* 0x001fca0000011604 */
[----:B------:R-:W-:-:S04]  /*97c0*/  IMAD.IADD R5, R237, 0x1, R0 ;  /* 0x00000001ed057824 */ /* 0x000fc800078e0200 */
[----:B------:R-:W-:Y:S01]  /*97d0*/  IMAD.IADD R0, R5, 0x1, R20 ;  /* 0x0000000105007824 */ /* 0x000fe200078e0214 */
[----:B-1----:R-:W-:Y:S06]  /*97e0*/  @!P2 BRA `(.L_x_5008) ;  /* 0x000000000040a947 */ /* 0x002fec0003800000 */
        /* <DEDUP_REMOVED lines=10> */
.L_x_5009:
[----:B------:R-:W-:-:S13]  /*9890*/  ISETP.NE.AND P1, PT, R21, 0x1, PT ;  /* 0x000000011500780c */ /* 0x000fda0003f25270 */
[----:B------:R-:W0:Y:S02]  /*98a0*/  @P1 LDC.64 R6, c[0x0][0xae0] ;  /* 0x0002b800ff061b82 */ /* 0x000e240000000a00 */
[----:B0-----:R-:W-:-:S05]  /*98b0*/  @P1 IMAD.HI.U32 R6, R4, R6, RZ ;  /* 0x0000000604061227 */ /* 0x001fca00078e00ff */
[----:B------:R-:W-:-:S07]  /*98c0*/  @P1 SHF.R.U32.HI R4, RZ, R7, R6 ;  /* 0x00000007ff041219 */ /* 0x000fce0000011606 */
.L_x_5010:
[----:B------:R-:W-:-:S05]  /*98d0*/  IMAD R5, R4, R21, R21 ;  /* 0x0000001504057224 */ /* 0x000fca00078e0215 */
[----:B------:R-:W-:-:S07]  /*98e0*/  VIMNMX R0, R0, R5, PT ;  /* 0x0000000500007248 */ /* 0x000fce0003fe0100 */
.L_x_5008:
[----:B------:R-:W0:Y:S01]  /*98f0*/  @P0 LDC R4, c[0x0][0x44c] ;  /* 0x00011300ff040b82 */ /* 0x000e220000000800 */
[----:B------:R-:W-:Y:S01]  /*9900*/  VIADD R0, R0, 0x3f ;  /* 0x0000003f00007836 */ /* 0x000fe20000000000 */
[----:B------:R-:W-:Y:S01]  /*9910*/  ULDC UR4, c[0x0][0xad4] ;  /* 0x0002b50000047ab9 */ /* 0x000fe20000000800 */
[C---:B------:R-:W-:Y:S02]  /*9920*/  VIADD R6, R29.reuse, 0x3f ;  /* 0x0000003f1d067836 */ /* 0x040fe40000000000 */
[----:B------:R-:W-:Y:S01]  /*9930*/  IMAD.IADD R236, R29, 0x1, -R236 ;  /* 0x000000011dec7824 */ /* 0x000fe200078e0aec */
[----:B------:R-:W-:Y:S02]  /*9940*/  SHF.R.S32.HI R5, RZ, 0x1f, R0 ;  /* 0x0000001fff057819 */ /* 0x000fe40000011400 */
[----:B------:R-:W1:Y:S01]  /*9950*/  @P0 LDC R9, c[0x0][0x450] ;  /* 0x00011400ff090b82 */ /* 0x000e620000000800 */
[----:B------:R-:W-:Y:S02]  /*9960*/  SHF.R.S32.HI R7, RZ, 0x1f, R6 ;  /* 0x0000001fff077819 */ /* 0x000fe40000011406 */
[----:B------:R-:W-:-:S02]  /*9970*/  LEA.HI R5, R5, R0, RZ, 0x6 ;  /* 0x0000000005057211 */ /* 0x000fc400078f30ff */
[----:B------:R-:W-:Y:S02]  /*9980*/  LEA.HI R7, R7, R6, RZ, 0x6 ;  /* 0x0000000607077211 */ /* 0x000fe400078f30ff */
[----:B------:R-:W-:Y:S02]  /*9990*/  SHF.R.S32.HI R5, RZ, 0x6, R5 ;  /* 0x00000006ff057819 */ /* 0x000fe40000011405 */
[----:B------:R-:W-:-:S04]  /*99a0*/  SHF.R.S32.HI R8, RZ, 0x6, R7 ;  /* 0x00000006ff087819 */ /* 0x000fc80000011407 */
[----:B------:R-:W-:Y:S01]  /*99b0*/  VIMNMX R8, R5, R8, PT ;  /* 0x0000000805087248 */ /* 0x000fe20003fe0100 */
[----:B0-----:R-:W-:-:S05]  /*99c0*/  @P0 IMAD.HI.U32 R4, R3, R4, RZ ;  /* 0x0000000403040227 */ /* 0x001fca00078e00ff */
[----:B-1----:R-:W-:-:S05]  /*99d0*/  @P0 SHF.R.U32.HI R3, RZ, R9, R4 ;  /* 0x00000009ff030219 */ /* 0x002fca0000011604 */
        /* <DEDUP_REMOVED lines=12> */
.L_x_5012:
[----:B------:R-:W-:-:S13]  /*9aa0*/  ISETP.NE.AND P0, PT, R21, 0x1, PT ;  /* 0x000000011500780c */ /* 0x000fda0003f05270 */
[----:B------:R-:W0:Y:S02]  /*9ab0*/  @P0 LDC.64 R4, c[0x0][0xae0] ;  /* 0x0002b800ff040b82 */ /* 0x000e240000000a00 */
[----:B0-----:R-:W-:-:S05]  /*9ac0*/  @P0 IMAD.HI.U32 R4, R3, R4, RZ ;  /* 0x0000000403040227 */ /* 0x001fca00078e00ff */
[----:B------:R-:W-:-:S07]  /*9ad0*/  @P0 SHF.R.U32.HI R3, RZ, R5, R4 ;  /* 0x00000005ff030219 */ /* 0x000fce0000011604 */
.L_x_5013:
[----:B------:R-:W-:-:S05]  /*9ae0*/  IMAD R3, R3, R21, RZ ;  /* 0x0000001503037224 */ /* 0x000fca00078e02ff */
[----:B------:R-:W-:-:S07]  /*9af0*/  VIMNMX R0, R0, R3, !PT ;  /* 0x0000000300007248 */ /* 0x000fce0007fe0100 */
.L_x_5011:
        /* <DEDUP_REMOVED lines=39> */
.L_x_5014:
[----:B------:R-:W-:Y:S01]  /*9d70*/  IMAD R157, R10, R182, R157 ;  /* 0x000000b60a9d7224 */ /* 0x000fe200078e029d */
[----:B------:R-:W-:-:S04]  /*9d80*/  PRMT R3, RZ, 0x7610, R3 ;  /* 0x00007610ff037816 */ /* 0x000fc80000000003 */
[----:B------:R-:W-:-:S04]  /*9d90*/  VIADDMNMX R182, R157, R182, R8, PT ;  /* 0x000000b69db67246 */ /* 0x000fc80003800108 */
[----:B------:R-:W-:-:S13]  /*9da0*/  ISETP.GT.AND P0, PT, R182, R157, PT ;  /* 0x0000009db600720c */ /* 0x000fda0003f04270 */
[----:B------:R-:W-:Y:S05]  /*9db0*/  @!P0 BRA `(.L_x_4999) ;  /* 0x000001a800488947 */ /* 0x000fea0003800000 */
[----:B------:R-:W-:Y:S01]  /*9dc0*/  SHF.R.S32.HI R3, RZ, 0x1f, R18 ;  /* 0x0000001fff037819 */ /* 0x000fe20000011412 */
[----:B------:R-:W-:Y:S01]  /*9dd0*/  VIADD R9, R56, 0x400 ;  /* 0x0000040038097836 */ /* 0x000fe20000000000 */
[----:B------:R-:W-:Y:S01]  /*9de0*/  IADD3 R12, P0, R26, 0x38400, RZ ;  /* 0x000384001a0c7810 */ /* 0x000fe20007f1e0ff */
[C---:B------:R-:W-:Y:S01]  /*9df0*/  VIADD R10, R56.reuse, 0x26400 ;  /* 0x00026400380a7836 */ /* 0x040fe20000000000 */
[----:B------:R-:W-:Y:S01]  /*9e00*/  LEA.HI R46, R3, R18, RZ, 0x7 ;  /* 0x00000012032e7211 */ /* 0x000fe200078f38ff */
[----:B------:R-:W-:Y:S01]  /*9e10*/  VIADD R8, R56, 0x22400 ;  /* 0x0002240038087836 */ /* 0x000fe20000000000 */
[----:B------:R-:W-:Y:S01]  /*9e20*/  STL [R1+0x94], R18 ;  /* 0x0000941201007387 */ /* 0x000fe20000100800 */
[----:B------:R-:W-:Y:S01]  /*9e30*/  IMAD.MOV.U32 R4, RZ, RZ, 0x1 ;  /* 0x00000001ff047424 */ /* 0x000fe200078e00ff */
[----:B------:R-:W-:Y:S01]  /*9e40*/  SHF.R.S32.HI R70, RZ, 0x7, R46 ;  /* 0x00000007ff467819 */ /* 0x000fe2000001142e */
[----:B------:R-:W-:Y:S01]  /*9e50*/  IMAD.MOV.U32 R5, RZ, RZ, RZ ;  /* 0x000000ffff057224 */ /* 0x000fe200078e00ff */
[----:B------:R-:W-:Y:S01]  /*9e60*/  SHF.R.U32.HI R10, RZ, 0x4, R10 ;  /* 0x00000004ff0a7819 */ /* 0x000fe2000001160a */
[----:B------:R-:W-:Y:S01]  /*9e70*/  IMAD.MOV.U32 R6, RZ, RZ, 0x1 ;  /* 0x00000001ff067424 */ /* 0x000fe200078e00ff */
[----:B------:R-:W-:Y:S01]  /*9e80*/  SHF.R.U32.HI R8, RZ, 0x4, R8 ;  /* 0x00000004ff087819 */ /* 0x000fe20000011608 */
[----:B------:R-:W0:Y:S01]  /*9e90*/  SHFL.IDX PT, R0, R70, RZ, 0x1f ;  /* 0x00001fff46007589 */ /* 0x000e2200000e0000 */
[----:B------:R-:W-:Y:S01]  /*9ea0*/  IMAD.MOV.U32 R7, RZ, RZ, RZ ;  /* 0x000000ffff077224 */ /* 0x000fe200078e00ff */
[----:B------:R-:W-:Y:S01]  /*9eb0*/  LOP3.LUT R10, R10, 0x3fff, RZ, 0xc0, !PT ;  /* 0x00003fff0a0a7812 */ /* 0x000fe200078ec0ff */
[----:B------:R-:W-:Y:S01]  /*9ec0*/  IMAD.X R13, RZ, RZ, R27, P0 ;  /* 0x000000ffff0d7224 */ /* 0x000fe200000e061b */
[----:B------:R-:W-:Y:S01]  /*9ed0*/  LOP3.LUT R8, R8, 0x3fff, RZ, 0xc0, !PT ;  /* 0x00003fff08087812 */ /* 0x000fe200078ec0ff */
[----:B------:R-:W-:Y:S01]  /*9ee0*/  IMAD.MOV.U32 R11, RZ, RZ, 0x40000040 ;  /* 0x40000040ff0b7424 */ /* 0x000fe200078e00ff */
[----:B------:R1:W-:Y:S02]  /*9ef0*/  STL.128 [R1+0x80], R4 ;  /* 0x0000800401007387 */ /* 0x0003e40000100c00 */
[----:B------:R-:W-:-:S02]  /*9f00*/  LOP3.LUT R8, R8, 0x10000, RZ, 0xfc, !PT ;  /* 0x0001000008087812 */ /* 0x000fc400078efcff */
[----:B------:R2:W-:Y:S01]  /*9f10*/  STL.64 [R1+0x78], R12 ;  /* 0x0000780c01007387 */ /* 0x0005e20000100a00 */
[----:B-1----:R-:W-:Y:S01]  /*9f20*/  LOP3.LUT R4, R10, 0x10000, RZ, 0xfc, !PT ;  /* 0x000100000a047812 */ /* 0x002fe200078efcff */
[----:B------:R-:W-:Y:S01]  /*9f30*/  IMAD.MOV.U32 R5, RZ, RZ, 0x40000040 ;  /* 0x40000040ff057424 */ /* 0x000fe200078e00ff */
[----:B0-----:R-:W-:Y:S01]  /*9f40*/  LEA.HI R3, R0, R0, RZ, 0x1 ;  /* 0x0000000000037211 */ /* 0x001fe200078f08ff */
[----:B------:R-:W-:Y:S02]  /*9f50*/  IMAD.MOV.U32 R7, RZ, RZ, 0x40000040 ;  /* 0x40000040ff077424 */ /* 0x000fe400078e00ff */
[----:B--2---:R-:W-:Y:S01]  /*9f60*/  IMAD.MOV.U32 R13, RZ, RZ, 0x40000040 ;  /* 0x40000040ff0d7424 */ /* 0x004fe200078e00ff */
[----:B------:R-:W-:-:S05]  /*9f70*/  LOP3.LUT R3, R3, 0x6, RZ, 0xc0, !PT ;  /* 0x0000000603037812 */ /* 0x000fca00078ec0ff */
[----:B------:R-:W-:Y:S02]  /*9f80*/  IMAD.IADD R0, R0, 0x1, -R3 ;  /* 0x0000000100007824 */ /* 0x000fe400078e0a03 */
[----:B------:R-:W-:Y:S02]  /*9f90*/  VIADD R3, R56, 0x20400 ;  /* 0x0002040038037836 */ /* 0x000fe40000000000 */
[--C-:B------:R-:W-:Y:S01]  /*9fa0*/  IMAD R0, R0, 0x8000, R9.reuse ;  /* 0x0000800000007824 */ /* 0x100fe200078e0209 */
[----:B------:R-:W-:Y:S02]  /*9fb0*/  SHF.R.U32.HI R9, RZ, 0x4, R9 ;  /* 0x00000004ff097819 */ /* 0x000fe40000011609 */
[----:B------:R-:W-:Y:S02]  /*9fc0*/  SHF.R.U32.HI R3, RZ, 0x4, R3 ;  /* 0x00000004ff037819 */ /* 0x000fe40000011603 */
[----:B------:R-:W-:Y:S02]  /*9fd0*/  SHF.R.U32.HI R0, RZ, 0x4, R0 ;  /* 0x00000004ff007819 */ /* 0x000fe40000011600 */
[----:B------:R-:W-:-:S02]  /*9fe0*/  LOP3.LUT R9, R9, 0x3fff, RZ, 0xc0, !PT ;  /* 0x00003fff09097812 */ /* 0x000fc400078ec0ff */
[----:B------:R-:W-:Y:S02]  /*9ff0*/  LOP3.LUT R3, R3, 0x3fff, RZ, 0xc0, !PT ;  /* 0x00003fff03037812 */ /* 0x000fe400078ec0ff */
[----:B------:R-:W-:Y:S02]  /*a000*/  LOP3.LUT R0, R0, 0x3fff, RZ, 0xc0, !PT ;  /* 0x00003fff00007812 */ /* 0x000fe400078ec0ff */
[----:B------:R-:W-:Y:S01]  /*a010*/  LOP3.LUT R6, R9, 0x10000, RZ, 0xfc, !PT ;  /* 0x0001000009067812 */ /* 0x000fe200078efcff */
[----:B------:R-:W-:Y:S01]  /*a020*/  IMAD.MOV.U32 R9, RZ, RZ, 0x40000040 ;  /* 0x40000040ff097424 */ /* 0x000fe200078e00ff */
[----:B------:R-:W-:Y:S02]  /*a030*/  LOP3.LUT R12, R3, 0x10000, RZ, 0xfc, !PT ;  /* 0x00010000030c7812 */ /* 0x000fe400078efcff */
[----:B------:R-:W-:Y:S01]  /*a040*/  LOP3.LUT R10, R0, 0x2000000, RZ, 0xfc, !PT ;  /* 0x02000000000a7812 */ /* 0x000fe200078efcff */
[----:B------:R0:W-:Y:S01]  /*a050*/  STL.128 [R1+0xb0], R4 ;  /* 0x0000b00401007387 */ /* 0x0001e20000100c00 */
[----:B------:R-:W-:-:S03]  /*a060*/  VIADD R0, R56, 0x36400 ;  /* 0x0003640038007836 */ /* 0x000fc60000000000 */
[----:B------:R0:W-:Y:S02]  /*a070*/  STL.64 [R1+0x98], R12 ;  /* 0x0000980c01007387 */ /* 0x0001e40000100a00 */
[----:B------:R-:W-:Y:S01]  /*a080*/  LOP3.LUT P0, RZ, R0, 0x3ff, RZ, 0xc0, !PT ;  /* 0x000003ff00ff7812 */ /* 0x000fe2000780c0ff */
[----:B------:R-:W-:Y:S01]  /*a090*/  IMAD.MOV.U32 R0, RZ, RZ, R18 ;  /* 0x000000ffff007224 */ /* 0x000fe200078e0012 */
[----:B------:R0:W-:Y:S11]  /*a0a0*/  STL.128 [R1+0xa0], R8 ;  /* 0x0000a00801007387 */ /* 0x0001f60000100c00 */
[----:B------:R-:W-:Y:S05]  /*a0b0*/  @!P0 BRA `(.L_x_5015) ;  /* 0x0000000000448947 */ /* 0x000fea0003800000 */
[----:B------:R-:W-:Y:S01]  /*a0c0*/  MOV R0, 0x0 ;  /* 0x0000000000007802 */ /* 0x000fe20000000f00 */
[----:B------:R-:W-:Y:S01]  /*a0d0*/  ULDC.64 UR4, c[0x4][0x118] ;  /* 0x0100460000047ab9 */ /* 0x000fe20000000a00 */
[----:B------:R-:W-:Y:S01]  /*a0e0*/  ULDC.64 UR6, c[0x4][0x58] ;  /* 0x0100160000067ab9 */ /* 0x000fe20000000a00 */
[----:B0-----:R-:W-:Y:S01]  /*a0f0*/  IMAD.U32 R4, RZ, RZ, UR4 ;  /* 0x00000004ff047e24 */ /* 0x001fe2000f8e00ff */
        /* <DEDUP_REMOVED lines=12> */
.L_x_5016:
[----:B------:R1:W5:Y:S02]  /*a1c0*/  LDL R0, [R1+0x94] ;  /* 0x0000940001007983 */ /* 0x0003640000100800 */
.L_x_5015:
[----:B------:R-:W2:Y:S01]  /*a1d0*/  LDL R47, [R1+0x1f4] ;  /* 0x0001f400012f7983 */ /* 0x000ea20000100800 */
[----:B-----5:R-:W-:Y:S01]  /*a1e0*/  SHF.R.S32.HI R3, RZ, 0x1f, R0 ;  /* 0x0000001fff037819 */ /* 0x020fe20000011400 */
[----:B0-----:R-:W-:Y:S01]  /*a1f0*/  IMAD.MOV.U32 R4, RZ, RZ, R19 ;  /* 0x000000ffff047224 */ /* 0x001fe200078e0013 */
[----:B------:R-:W-:Y:S01]  /*a200*/  LOP3.LUT R11, R46, 0xffffff80, RZ, 0xc0, !PT ;  /* 0xffffff802e0b7812 */ /* 0x000fe200078ec0ff */
[----:B------:R-:W0:Y:S01]  /*a210*/  S2R R13, SR_TID.X ;  /* 0x00000000000d7919 */ /* 0x000e220000002100 */
[CC--:B------:R-:W-:Y:S01]  /*a220*/  LEA.HI R8, R3.reuse, R0.reuse, RZ, 0x4 ;  /* 0x0000000003087211 */ /* 0x0c0fe200078f20ff */
[----:B------:R-:W-:Y:S01]  /*a230*/  IMAD.MOV.U32 R5, RZ, RZ, R50 ;  /* 0x000000ffff057224 */ /* 0x000fe200078e0032 */
[----:B------:R-:W-:Y:S01]  /*a240*/  LEA.HI R3, R3, R0, RZ, 0x5 ;  /* 0x0000000003037211 */ /* 0x000fe200078f28ff */
[----:B------:R-:W-:Y:S01]  /*a250*/  IMAD.MOV.U32 R6, RZ, RZ, R48 ;  /* 0x000000ffff067224 */ /* 0x000fe200078e0030 */
[----:B------:R-:W-:Y:S01]  /*a260*/  LOP3.LUT R9, R8, 0xfffffff0, RZ, 0xc0, !PT ;  /* 0xfffffff008097812 */ /* 0x000fe200078ec0ff */
[----:B------:R-:W-:Y:S01]  /*a270*/  IMAD.MOV.U32 R7, RZ, RZ, R51 ;  /* 0x000000ffff077224 */ /* 0x000fe200078e0033 */
[----:B------:R3:W-:Y:S01]  /*a280*/  STL.64 [R1+0xe0], R24 ;  /* 0x0000e01801007387 */ /* 0x0007e20000100a00 */
[----:B------:R-:W-:Y:S01]  /*a290*/  IMAD.IADD R12, R18, 0x1, -R11 ;  /* 0x00000001120c7824 */ /* 0x000fe200078e0a0b */
[----:B------:R-:W4:Y:S01]  /*a2a0*/  LDC.64 R162, c[0x0][0xad8] ;  /* 0x0002b600ffa27b82 */ /* 0x000f220000000a00 */
[----:B------:R-:W-:Y:S01]  /*a2b0*/  IMAD.IADD R9, R0, 0x1, -R9 ;  /* 0x0000000100097824 */ /* 0x000fe200078e0a09 */
[----:B------:R1:W-:Y:S01]  /*a2c0*/  STL.128 [R1+0x130], R4 ;  /* 0x0001300401007387 */ /* 0x0003e20000100c00 */
[----:B------:R-:W-:Y:S01]  /*a2d0*/  IMAD.SHL.U32 R3, R3, 0x20, RZ ;  /* 0x0000002003037824 */ /* 0x000fe200078e00ff */
[----:B------:R-:W-:Y:S01]  /*a2e0*/  LEA.HI R11, R70, R70, RZ, 0x1 ;  /* 0x00000046460b7211 */ /* 0x000fe200078f08ff */
[----:B------:R-:W-:Y:S01]  /*a2f0*/  IMAD.MOV.U32 R48, RZ, RZ, RZ ;  /* 0x000000ffff307224 */ /* 0x000fe200078e00ff */
[----:B------:R-:W-:Y:S01]  /*a300*/  SHF.R.S32.HI R10, RZ, 0x1f, R9 ;  /* 0x0000001fff0a7819 */ /* 0x000fe20000011409 */
[----:B------:R4:W-:Y:S01]  /*a310*/  STL.64 [R1+0xd8], R30 ;  /* 0x0000d81e01007387 */ /* 0x0009e20000100a00 */
[----:B------:R-:W4:Y:S01]  /*a320*/  LDC.64 R20, c[0x0][0xae0] ;  /* 0x0002b800ff147b82 */ /* 0x000f220000000a00 */
[----:B------:R-:W-:Y:S01]  /*a330*/  LOP3.LUT R3, R3, 0xfffffc00, RZ, 0xc0, !PT ;  /* 0xfffffc0003037812 */ /* 0x000fe200078ec0ff */
[----:B------:R-:W-:Y:S01]  /*a340*/  BSSY B0, `(.L_x_5017) ;  /* 0x0000045000007945 */ /* 0x000fe20003800000 */
[----:B------:R-:W-:Y:S01]  /*a350*/  LEA.HI R10, R10, R9, RZ, 0x3 ;  /* 0x000000090a0a7211 */ /* 0x000fe200078f18ff */
[----:B------:R-:W-:Y:S01]  /*a360*/  STL.U8 [R1+0xe8], RZ ;  /* 0x0000e8ff01007387 */ /* 0x000fe20000100000 */
[----:B------:R-:W-:-:S03]  /*a370*/  LOP3.LUT R11, R11, 0xfffffe, RZ, 0xc0, !PT ;  /* 0x00fffffe0b0b7812 */ /* 0x000fc600078ec0ff */
[----:B---3--:R-:W3:Y:S01]  /*a380*/  LDC.64 R24, c[0x0][0xad0] ;  /* 0x0002b400ff187b82 */ /* 0x008ee20000000a00 */
[----:B------:R-:W-:Y:S01]  /*a390*/  STL.U8 [R1+0x140], RZ ;  /* 0x000140ff01007387 */ /* 0x000fe20000100000 */
[C---:B-1----:R-:W-:Y:S01]  /*a3a0*/  LOP3.LUT R4, R10.reuse, 0xfffffff8, RZ, 0xc0, !PT ;  /* 0xfffffff80a047812 */ /* 0x042fe200078ec0ff */
[----:B------:R-:W-:Y:S02]  /*a3b0*/  IMAD.SHL.U32 R10, R10, 0x40, RZ ;  /* 0x000000400a0a7824 */ /* 0x000fe400078e00ff */
[----:B------:R-:W-:Y:S02]  /*a3c0*/  IMAD.IADD R11, R70, 0x1, -R11 ;  /* 0x00000001460b7824 */ /* 0x000fe400078e0a0b */
[----:B0-----:R-:W-:Y:S01]  /*a3d0*/  VIADD R14, R13, 0xffffff80 ;  /* 0xffffff800d0e7836 */ /* 0x001fe20000000000 */
[----:B------:R-:W-:Y:S01]  /*a3e0*/  SHF.R.S32.HI R13, RZ, 0x1f, R12 ;  /* 0x0000001fff0d7819 */ /* 0x000fe2000001140c */
[----:B------:R-:W-:Y:S01]  /*a3f0*/  IMAD.IADD R4, R9, 0x1, -R4 ;  /* 0x0000000109047824 */ /* 0x000fe200078e0a04 */
[----:B------:R-:W-:Y:S01]  /*a400*/  SHF.R.U32.HI R9, RZ, 0x1, R8 ;  /* 0x00000001ff097819 */ /* 0x000fe20000011608 */
[----:B----4-:R-:W-:Y:S01]  /*a410*/  IMAD.MOV.U32 R31, RZ, RZ, R162 ;  /* 0x000000ffff1f7224 */ /* 0x010fe200078e00a2 */
[----:B------:R-:W-:Y:S01]  /*a420*/  LEA.HI R6, R13, R12, RZ, 0x2 ;  /* 0x0000000c0d067211 */ /* 0x000fe200078f10ff */
[----:B------:R-:W-:Y:S01]  /*a430*/  IMAD.SHL.U32 R0, R4, 0x40, RZ ;  /* 0x0000004004007824 */ /* 0x000fe200078e00ff */
[----:B------:R-:W-:Y:S01]  /*a440*/  LOP3.LUT R10, R10, 0xfffffe00, RZ, 0xc0, !PT ;  /* 0xfffffe000a0a7812 */ /* 0x000fe200078ec0ff */
[----:B------:R0:W-:Y:S01]  /*a450*/  STL [R1+0xec], R14 ;  /* 0x0000ec0e01007387 */ /* 0x0001e20000100800 */
[----:B------:R-:W-:Y:S01]  /*a460*/  LOP3.LUT R5, R6, 0x7ffffffc, RZ, 0xc0, !PT ;  /* 0x7ffffffc06057812 */ /* 0x000fe200078ec0ff */
[----:B------:R-:W-:Y:S01]  /*a470*/  IMAD.MOV.U32 R50, RZ, RZ, R20 ;  /* 0x000000ffff327224 */ /* 0x000fe200078e0014 */
[--C-:B------:R-:W-:Y:S01]  /*a480*/  SHF.R.S32.HI R7, RZ, 0x2, R6.reuse ;  /* 0x00000002ff077819 */ /* 0x100fe20000011406 */
[----:B------:R-:W-:Y:S01]  /*a490*/  IMAD.MOV.U32 R51, RZ, RZ, R21 ;  /* 0x000000ffff337224 */ /* 0x000fe200078e0015 */
[----:B------:R-:W-:Y:S01]  /*a4a0*/  SHF.R.S32.HI R6, RZ, 0x1f, R6 ;  /* 0x0000001fff067819 */ /* 0x000fe20000011406 */
[----:B------:R-:W-:Y:S01]  /*a4b0*/  IMAD.IADD R8, R12, 0x1, -R5 ;  /* 0x000000010c087824 */ /* 0x000fe200078e0a05 */
[----:B------:R-:W-:-:S02]  /*a4c0*/  LOP3.LUT R0, R0, 0x1c0, RZ, 0xc0, !PT ;  /* 0x000001c000007812 */ /* 0x000fc400078ec0ff */
[----:B------:R-:W-:Y:S01]  /*a4d0*/  LEA.HI R6, R6, R7, RZ, 0x3 ;  /* 0x0000000706067211 */ /* 0x000fe200078f18ff */
[----:B------:R-:W-:Y:S01]  /*a4e0*/  IMAD R19, R11, 0x80, R8 ;  /* 0x000000800b137824 */ /* 0x000fe200078e0208 */
[----:B------:R-:W-:Y:S01]  /*a4f0*/  LOP3.LUT R9, R0, 0x8, R9, 0xf8, !PT ;  /* 0x0000000800097812 */ /* 0x000fe200078ef809 */
[----:B------:R-:W-:Y:S01]  /*a500*/  IMAD.MOV.U32 R8, RZ, RZ, R49 ;  /* 0x000000ffff087224 */ /* 0x000fe200078e0031 */
[----:B------:R-:W-:Y:S01]  /*a510*/  LOP3.LUT R6, R6, 0xfffffff8, RZ, 0xc0, !PT ;  /* 0xfffffff806067812 */ /* 0x000fe200078ec0ff */
[----:B------:R-:W-:Y:S01]  /*a520*/  IMAD.SHL.U32 R19, R19, 0x2, RZ ;  /* 0x0000000213137824 */ /* 0x000fe200078e00ff */
[----:B------:R-:W-:Y:S01]  /*a530*/  SHF.R.U32.HI R0, RZ, 0x3, R0 ;  /* 0x00000003ff007819 */ /* 0x000fe20000011600 */
[----:B---3--:R-:W-:Y:S01]  /*a540*/  IMAD.MOV.U32 R30, RZ, RZ, R25 ;  /* 0x000000ffff1e7224 */ /* 0x008fe200078e0019 */
[----:B------:R-:W-:Y:S01]  /*a550*/  LEA.HI R12, R13, R12, RZ, 0x5 ;  /* 0x0000000c0d0c7211 */ /* 0x000fe200078f28ff */
[----:B------:R-:W-:Y:S01]  /*a560*/  IMAD.IADD R7, R7, 0x1, -R6 ;  /* 0x0000000107077824 */ /* 0x000fe200078e0a06 */
[----:B------:R-:W-:Y:S01]  /*a570*/  LOP3.LUT R0, R9, R0, RZ, 0x3c, !PT ;  /* 0x0000000009007212 */ /* 0x000fe200078e3cff */
[----:B------:R-:W-:Y:S01]  /*a580*/  IMAD.MOV.U32 R9, RZ, RZ, R28 ;  /* 0x000000ffff097224 */ /* 0x000fe200078e001c */
[C---:B------:R-:W-:Y:S01]  /*a590*/  LOP3.LUT P0, RZ, R4.reuse, 0x2, RZ, 0xc0, !PT ;  /* 0x0000000204ff7812 */ /* 0x040fe2000780c0ff */
[----:B------:R-:W1:Y:S01]  /*a5a0*/  LDC R28, c[0x0][0x288] ;  /* 0x0000a200ff1c7b82 */ /* 0x000e620000000800 */
[----:B------:R-:W-:Y:S01]  /*a5b0*/  LOP3.LUT P1, RZ, R4, 0x4, RZ, 0xc0, !PT ;  /* 0x0000000404ff7812 */ /* 0x000fe2000782c0ff */
[----:B------:R-:W-:Y:S01]  /*a5c0*/  IMAD.MOV.U32 R13, RZ, RZ, 0x20 ;  /* 0x00000020ff0d7424 */ /* 0x000fe200078e00ff */
[----:B------:R-:W-:Y:S01]  /*a5d0*/  SHF.R.S32.HI R12, RZ, 0x5, R12 ;  /* 0x00000005ff0c7819 */ /* 0x000fe2000001140c */
[----:B------:R-:W-:Y:S01]  /*a5e0*/  IMAD.MOV.U32 R49, RZ, RZ, R163 ;  /* 0x000000ffff317224 */ /* 0x000fe200078e00a3 */
[----:B------:R-:W-:-:S02]  /*a5f0*/  IADD3 R3, R0, R10, R3 ;  /* 0x0000000a00037210 */ /* 0x000fc40007ffe003 */
[----:B------:R-:W-:Y:S01]  /*a600*/  IADD3 R10, P2, R16, 0x90, RZ ;  /* 0x00000090100a7810 */ /* 0x000fe20007f5e0ff */
[----:B------:R-:W3:Y:S01]  /*a610*/  LDC R6, c[0x0][0x450] ;  /* 0x00011400ff067b82 */ /* 0x000ee20000000800 */
[----:B------:R-:W-:Y:S01]  /*a620*/  IMAD R18, R12, 0x10, R7 ;  /* 0x000000100c127824 */ /* 0x000fe200078e0207 */
[----:B------:R-:W-:Y:S01]  /*a630*/  SEL R13, R13, 0xffffffe0, !P1 ;  /* 0xffffffe00d0d7807 */ /* 0x000fe20004800000 */
[----:B------:R-:W-:Y:S01]  /*a640*/  IMAD.MOV.U32 R12, RZ, RZ, 0x10 ;  /* 0x00000010ff0c7424 */ /* 0x000fe200078e00ff */
[----:B------:R4:W-:Y:S01]  /*a650*/  STL.128 [R1+0x100], R48 ;  /* 0x0001003001007387 */ /* 0x0009e20000100c00 */
[----:B0-----:R-:W-:-:S03]  /*a660*/  IMAD.WIDE.U32 R14, R3, 0x2, R26 ;  /* 0x00000002030e7825 */ /* 0x001fc600078e001a */
[----:B------:R-:W3:Y:S01]  /*a670*/  LDC.64 R4, c[0x0][0x448] ;  /* 0x00011200ff047b82 */ /* 0x000ee20000000a00 */
[----:B------:R-:W-:Y:S01]  /*a680*/  SEL R12, R12, 0xfffffff0, !P0 ;  /* 0xfffffff00c0c7807 */ /* 0x000fe20004000000 */
[----:B------:R-:W-:Y:S01]  /*a690*/  IMAD.X R11, RZ, RZ, R17, P2 ;  /* 0x000000ffff0b7224 */ /* 0x000fe200010e0611 */
[----:B------:R-:W-:Y:S01]  /*a6a0*/  IADD3 R14, P0, R14, 0x36400, RZ ;  /* 0x000364000e0e7810 */ /* 0x000fe20007f1e0ff */
[----:B------:R-:W-:Y:S01]  /*a6b0*/  IMAD.MOV.U32 R7, RZ, RZ, R24 ;  /* 0x000000ffff077224 */ /* 0x000fe200078e0018 */
[----:B------:R4:W-:Y:S03]  /*a6c0*/  STL.64 [R1+0xd0], R18 ;  /* 0x0000d01201007387 */ /* 0x0009e60000100a00 */
[----:B------:R-:W-:Y:S01]  /*a6d0*/  IMAD.X R15, RZ, RZ, R15, P0 ;  /* 0x000000ffff0f7224 */ /* 0x000fe200000e060f */
[----:B------:R4:W-:Y:S04]  /*a6e0*/  STL.128 [R1+0x120], R8 ;  /* 0x0001200801007387 */ /* 0x0009e80000100c00 */
[----:B------:R4:W-:Y:S04]  /*a6f0*/  STL.64 [R1+0xc0], R12 ;  /* 0x0000c00c01007387 */ /* 0x0009e80000100a00 */
[----:B------:R4:W-:Y:S04]  /*a700*/  STL.64 [R1+0xc8], R14 ;  /* 0x0000c80e01007387 */ /* 0x0009e80000100a00 */
[----:B-1----:R4:W-:Y:S04]  /*a710*/  STL.128 [R1+0xf0], R28 ;  /* 0x0000f01c01007387 */ /* 0x0029e80000100c00 */
[----:B---3--:R4:W-:Y:S01]  /*a720*/  STL.128 [R1+0x110], R4 ;  /* 0x0001100401007387 */ /* 0x0089e20000100c00 */
[----:B--2---:R-:W-:-:S04]  /*a730*/  LEA.HI R0, R47, R47, RZ, 0x1 ;  /* 0x0000002f2f007211 */ /* 0x004fc800078f08ff */
[----:B------:R-:W-:-:S05]  /*a740*/  LOP3.LUT R0, R0, 0xfffffffe, RZ, 0xc0, !PT ;  /* 0xfffffffe00007812 */ /* 0x000fca00078ec0ff */
[----:B------:R-:W-:-:S05]  /*a750*/  IMAD.IADD R0, R47, 0x1, -R0 ;  /* 0x000000012f007824 */ /* 0x000fca00078e0a00 */
[----:B------:R-:W-:-:S04]  /*a760*/  SHF.L.U32 R0, R0, 0x1f, RZ ;  /* 0x0000001f00007819 */ /* 0x000fc800000006ff */
[----:B------:R-:W0:Y:S02]  /*a770*/  SYNCS.PHASECHK.TRANS64.TRYWAIT P0, [R56+URZ+0x38800], R0 ;  /* 0x03880000380075a7 */ /* 0x000e24000800017f */
[----:B0---4-:R-:W-:Y:S05]  /*a780*/  @!P0 BRA `(.L_x_5018) ;  /* 0x0000022400308947 */ /* 0x011fea0003800000 */
.L_x_5227:
[----:B------:R-:W-:Y:S05]  /*a790*/  BSYNC B0 ;  /* 0x0000000000007941 */ /* 0x000fea0003800000 */
.L_x_5017:
[----:B------:R-:W2:Y:S04]  /*a7a0*/  LDL R7, [R1+0x1c] ;  /* 0x00001c0001077983 */ /* 0x000ea80000100800 */
[----:B------:R1:W5:Y:S01]  /*a7b0*/  LDL.64 R8, [R1+0x1e8] ;  /* 0x0001e80001087983 */ /* 0x0003620000100a00 */
[----:B------:R-:W-:Y:S01]  /*a7c0*/  IMAD.MOV.U32 R12, RZ, RZ, R42 ;  /* 0x000000ffff0c7224 */ /* 0x000fe200078e002a */
[----:B0-----:R-:W-:Y:S01]  /*a7d0*/  IADD3 R0, P0, R16, 0x430, RZ ;  /* 0x0000043010007810 */ /* 0x001fe20007f1e0ff */
[----:B------:R-:W-:Y:S01]  /*a7e0*/  IMAD.MOV.U32 R13, RZ, RZ, R67 ;  /* 0x000000ffff0d7224 */ /* 0x000fe200078e0043 */
[----:B------:R-:W-:Y:S01]  /*a7f0*/  STL.64 [R1+0x148], R34 ;  /* 0x0001482201007387 */ /* 0x000fe20000100a00 */
[----:B------:R-:W-:Y:S01]  /*a800*/  IMAD.MOV.U32 R14, RZ, RZ, R65 ;  /* 0x000000ffff0e7224 */ /* 0x000fe200078e0041 */
[----:B------:R-:W-:Y:S01]  /*a810*/  BSSY B0, `(.L_x_5019) ;  /* 0x000002b000007945 */ /* 0x000fe20003800000 */
[----:B------:R-:W-:Y:S01]  /*a820*/  IMAD.MOV.U32 R15, RZ, RZ, R68 ;  /* 0x000000ffff0f7224 */ /* 0x000fe200078e0044 */
[----:B------:R-:W-:Y:S01]  /*a830*/  STL.64 [R1+0x1e0], R32 ;  /* 0x0001e02001007387 */ /* 0x000fe20000100a00 */
[----:B------:R-:W-:-:S02]  /*a840*/  IMAD.X R3, RZ, RZ, R17, P0 ;  /* 0x000000ffff037224 */ /* 0x000fc400000e0611 */
[----:B------:R-:W-:Y:S01]  /*a850*/  IMAD.MOV.U32 R24, RZ, RZ, R63 ;  /* 0x000000ffff187224 */ /* 0x000fe200078e003f */
[----:B------:R0:W-:Y:S01]  /*a860*/  STL.128 [R1+0x150], R12 ;  /* 0x0001500c01007387 */ /* 0x0001e20000100c00 */
[----:B------:R-:W-:Y:S02]  /*a870*/  IMAD.MOV.U32 R25, RZ, RZ, R66 ;  /* 0x000000ffff197224 */ /* 0x000fe400078e0042 */
[----:B------:R-:W-:Y:S02]  /*a880*/  IMAD.MOV.U32 R46, RZ, RZ, R40 ;  /* 0x000000ffff2e7224 */ /* 0x000fe400078e0028 */
[----:B------:R-:W-:Y:S01]  /*a890*/  IMAD.MOV.U32 R47, RZ, RZ, R41 ;  /* 0x000000ffff2f7224 */ /* 0x000fe200078e0029 */
[----:B------:R-:W-:Y:S01]  /*a8a0*/  STL.128 [R1+0x170], R24 ;  /* 0x0001701801007387 */ /* 0x000fe20000100c00 */
[----:B------:R-:W-:Y:S02]  /*a8b0*/  IMAD.MOV.U32 R18, RZ, RZ, R36 ;  /* 0x000000ffff127224 */ /* 0x000fe400078e0024 */
[----:B------:R-:W-:Y:S01]  /*a8c0*/  IMAD.MOV.U32 R19, RZ, RZ, R37 ;  /* 0x000000ffff137224 */ /* 0x000fe200078e0025 */
[----:B------:R-:W-:Y:S04]  /*a8d0*/  STL.128 [R1+0x180], R44 ;  /* 0x0001802c01007387 */ /* 0x000fe80000100c00 */
[----:B------:R-:W-:Y:S01]  /*a8e0*/  STL.128 [R1+0x160], R16 ;  /* 0x0001601001007387 */ /* 0x000fe20000100c00 */
[----:B0-----:R-:W-:-:S02]  /*a8f0*/  IMAD.MOV.U32 R12, RZ, RZ, R38 ;  /* 0x000000ffff0c7224 */ /* 0x001fc400078e0026 */
[----:B------:R-:W-:Y:S02]  /*a900*/  IMAD.MOV.U32 R13, RZ, RZ, R61 ;  /* 0x000000ffff0d7224 */ /* 0x000fe400078e003d */
[----:B------:R-:W-:Y:S02]  /*a910*/  IMAD.MOV.U32 R14, RZ, RZ, R59 ;  /* 0x000000ffff0e7224 */ /* 0x000fe400078e003b */
[----:B------:R-:W-:-:S05]  /*a920*/  IMAD.MOV.U32 R15, RZ, RZ, R64 ;  /* 0x000000ffff0f7224 */ /* 0x000fca00078e0040 */
[----:B------:R0:W-:Y:S02]  /*a930*/  STL.128 [R1+0x190], R12 ;  /* 0x0001900c01007387 */ /* 0x0001e40000100c00 */
[----:B0-----:R-:W-:Y:S02]  /*a940*/  IMAD.MOV.U32 R12, RZ, RZ, R57 ;  /* 0x000000ffff0c7224 */ /* 0x001fe400078e0039 */
        /* <DEDUP_REMOVED lines=18> */
[----:B------:R1:W-:Y:S01]  /*aa70*/  STL.128 [R1+0x1d0], R12 ;  /* 0x0001d00c01007387 */ /* 0x0003e20000100c00 */
[----:B--2---:R-:W-:-:S04]  /*aa80*/  LOP3.LUT R0, R7, 0x1, RZ, 0xfc, !PT ;  /* 0x0000000107007812 */ /* 0x004fc800078efcff */
[----:B------:R-:W-:-:S13]  /*aa90*/  ISETP.NE.AND P1, PT, R0, 0x3, PT ;  /* 0x000000030000780c */ /* 0x000fda0003f25270 */
[----:B-1----:R-:W-:Y:S05]  /*aaa0*/  @!P1 BRA `(.L_x_5020) ;  /* 0x0000000000049947 */ /* 0x002fea0003800000 */
[----:B------:R-:W-:Y:S01]  /*aab0*/  BPT.TRAP 0x1 ;  /* 0x000000040000795c */ /* 0x000fe20000300000 */
.L_x_5020:
[----:B------:R-:W-:Y:S05]  /*aac0*/  BSYNC B0 ;  /* 0x0000000000007941 */ /* 0x000fea0003800000 */
.L_x_5019:
[----:B------:R-:W2:Y:S01]  /*aad0*/  LDL.64 R10, [R1+0x8] ;  /* 0x00000800010a7983 */ /* 0x000ea20000100a00 */
[----:B-----5:R-:W-:Y:S01]  /*aae0*/  SHF.L.U32 R9, R9, 0x1f, RZ ;  /* 0x0000001f09097819 */ /* 0x020fe200000006ff */
[----:B------:R-:W-:Y:S01]  /*aaf0*/  BSSY B0, `(.L_x_5021) ;  /* 0x0000006000007945 */ /* 0x000fe20003800000 */
[----:B--2---:R-:W-:-:S05]  /*ab00*/  MOV R3, R10 ;  /* 0x0000000a00037202 */ /* 0x004fca0000000f00 */
[----:B------:R-:W-:-:S04]  /*ab10*/  IMAD R8, R8, 0x8, R3 ;  /* 0x0000000808087824 */ /* 0x000fc800078e0203 */
[----:B------:R0:W1:Y:S01]  /*ab20*/  SYNCS.PHASECHK.TRANS64.TRYWAIT P0, [R8+URZ], R9 ;  /* 0x00000009080075a7 */ /* 0x000062000800017f */
[----:B------:R-:W-:Y:S05]  /*ab30*/  @!P1 BRA `(.L_x_5022) ;  /* 0x0000000000049947 */ /* 0x000fea0003800000 */
[----:B------:R-:W-:Y:S01]  /*ab40*/  BPT.TRAP 0x1 ;  /* 0x000000040000795c */ /* 0x000fe20000300000 */
.L_x_5022:
[----:B------:R-:W-:Y:S05]  /*ab50*/  BSYNC B0 ;  /* 0x0000000000007941 */ /* 0x000fea0003800000 */
.L_x_5021:
[----:B------:R-:W-:Y:S04]  /*ab60*/  BSSY B0, `(.L_x_5023) ;  /* 0x0000004000007945 */ /* 0x000fe80003800000 */
[----:B-1----:R-:W-:Y:S05]  /*ab70*/  @P0 BRA `(.L_x_5024) ;  /* 0x0000000000080947 */ /* 0x002fea0003800000 */
[----:B------:R-:W1:Y:S02]  /*ab80*/  SYNCS.PHASECHK.TRANS64.TRYWAIT P0, [R8+URZ], R9 ;  /* 0x00000009080075a7 */ /* 0x000e64000800017f */
[----:B-1----:R-:W-:Y:S05]  /*ab90*/  @!P0 BRA `(.L_x_5025) ;  /* 0x0000022000408947 */ /* 0x002fea0003800000 */
.L_x_5024:
[----:B------:R-:W-:Y:S05]  /*aba0*/  BSYNC B0 ;  /* 0x0000000000007941 */ /* 0x000fea0003800000 */
.L_x_5023:
[----:B------:R-:W2:Y:S04]  /*abb0*/  LDL R7, [R1+0x1e8] ;  /* 0x0001e80001077983 */ /* 0x000ea80000100800 */
[----:B01----:R-:W2:Y:S01]  /*abc0*/  LDL.64 R8, [R1+0xa0] ;  /* 0x0000a00001087983 */ /* 0x003ea20000100a00 */
[----:B------:R-:W-:Y:S05]  /*abd0*/  WARPSYNC.ALL ;  /* 0x0000000000007948 */ /* 0x000fea0003800000 */
[----:B------:R-:W3:Y:S04]  /*abe0*/  LDL.64 R12, [R1+0x98] ;  /* 0x00009800010c7983 */ /* 0x000ee80000100a00 */
[----:B------:R-:W4:Y:S04]  /*abf0*/  LDL.64 R10, [R1+0x98] ;  /* 0x00009800010a7983 */ /* 0x000f280000100a00 */
[----:B------:R-:W5:Y:S04]  /*ac00*/  LDL.64 R14, [R1+0x98] ;  /* 0x00009800010e7983 */ /* 0x000f680000100a00 */
[----:B------:R-:W5:Y:S01]  /*ac10*/  LDL.64 R18, [R1+0x98] ;  /* 0x0000980001127983 */ /* 0x000f620000100a00 */
[----:B--2---:R-:W-:Y:S01]  /*ac20*/  IMAD R8, R7, 0x200, R8 ;  /* 0x0000020007087824 */ /* 0x004fe200078e0208 */
[----:B------:R-:W-:-:S02]  /*ac30*/  R2UR UR7, R9 ;  /* 0x00000000090772ca */ /* 0x000fc400000e0000 */
[----:B------:R-:W2:Y:S01]  /*ac40*/  LDL R3, [R1+0x1f4] ;  /* 0x0001f40001037983 */ /* 0x000ea20000100800 */
[----:B------:R-:W-:Y:S01]  /*ac50*/  WARPGROUP.ARRIVE ;  /* 0x00000000000079c5 */ /* 0x000fe20000000000 */
[----:B------:R-:W-:Y:S01]  /*ac60*/  R2UR UR6, R8 ;  /* 0x00000000080672ca */ /* 0x000fe200000e0000 */
[----:B------:R-:W-:Y:S01]  /*ac70*/  BSSY B0, `(.L_x_5026) ;  /* 0x000002e000007945 */ /* 0x000fe20003800000 */
[----:B------:R0:W-:Y:S01]  /*ac80*/  STL [R1+0x80], RZ ;  /* 0x000080ff01007387 */ /* 0x0001e20000100800 */
[----:B---3--:R-:W-:Y:S01]  /*ac90*/  R2UR UR4, R12 ;  /* 0x000000000c0472ca */ /* 0x008fe200000e0000 */
[----:B------:R-:W-:Y:S01]  /*aca0*/  VIADD R12, R8, 0x2 ;  /* 0x00000002080c7836 */ /* 0x000fe20000000000 */
[----:B------:R-:W-:Y:S01]  /*acb0*/  R2UR UR5, R13 ;  /* 0x000000000d0572ca */ /* 0x000fe200000e0000 */
[----:B------:R-:W-:Y:S02]  /*acc0*/  IMAD.MOV.U32 R13, RZ, RZ, R9 ;  /* 0x000000ffff0d7224 */ /* 0x000fe400078e0009 */
[----:B----4-:R-:W-:-:S02]  /*acd0*/  VIADD R10, R10, 0x2 ;  /* 0x000000020a0a7836 */ /* 0x010fc40000000000 */
[----:B-----5:R-:W-:Y:S02]  /*ace0*/  VIADD R14, R14, 0x4 ;  /* 0x000000040e0e7836 */ /* 0x020fe40000000000 */
[----:B------:R-:W-:-:S06]  /*acf0*/  VIADD R18, R18, 0x6 ;  /* 0x0000000612127836 */ /* 0x000fcc0000000000 */
[----:B------:R-:W-:Y:S01]  /*ad00*/  HGMMA.64x64x16.F32.BF16 R24, gdesc[UR4], RZ, !UPT, gsb0 ;  /* 0x00e00000041879f0 */ /* 0x000fe2000c0018ff */
[----:B------:R-:W-:Y:S02]  /*ad10*/  R2UR UR6, R12 ;  /* 0x000000000c0672ca */ /* 0x000fe400000e0000 */
[----:B------:R-:W-:Y:S02]  /*ad20*/  R2UR UR7, R13 ;  /* 0x000000000d0772ca */ /* 0x000fe400000e0000 */
[----:B------:R-:W-:Y:S01]  /*ad30*/  R2UR UR4, R10 ;  /* 0x000000000a0472ca */ /* 0x000fe200000e0000 */
[C---:B------:R-:W-:Y:S01]  /*ad40*/  VIADD R10, R8.reuse, 0x4 ;  /* 0x00000004080a7836 */ /* 0x040fe20000000000 */
[----:B------:R-:W-:Y:S01]  /*ad50*/  R2UR UR5, R11 ;  /* 0x000000000b0572ca */ /* 0x000fe200000e0000 */
[----:B------:R-:W-:Y:S01]  /*ad60*/  IMAD.MOV.U32 R11, RZ, RZ, R9 ;  /* 0x000000ffff0b7224 */ /* 0x000fe200078e0009 */
[----:B--2---:R-:W-:Y:S01]  /*ad70*/  LEA.HI R0, R3, R3, RZ, 0x1 ;  /* 0x0000000303007211 */ /* 0x004fe200078f08ff */
[----:B------:R-:W-:Y:S01]  /*ad80*/  VIADD R8, R8, 0x6 ;  /* 0x0000000608087836 */ /* 0x000fe20000000000 */
[----:B------:R-:W-:-:S02]  /*ad90*/  WARPGROUP.DEPBAR.LE gsb0, 0x0 ;  /* 0x00008000000079c5 */ /* 0x000fc40000010000 */
        /* <DEDUP_REMOVED lines=13> */
[----:B------:R-:W-:Y:S01]  /*ae70*/  LOP3.LUT R8, R0, 0xfffffffe, RZ, 0xc0, !PT ;  /* 0xfffffffe00087812 */ /* 0x000fe200078ec0ff */
[----:B------:R-:W-:-:S04]  /*ae80*/  IMAD.MOV.U32 R0, RZ, RZ, 0x1 ;  /* 0x00000001ff007424 */ /* 0x000fc800078e00ff */
[----:B------:R-:W-:Y:S01]  /*ae90*/  IMAD.IADD R3, R3, 0x1, -R8 ;  /* 0x0000000103037824 */ /* 0x000fe200078e0a08 */
[----:B------:R0:W-:Y:S04]  /*aea0*/  STL [R1+0x80], R0 ;  /* 0x0000800001007387 */ /* 0x0001e80000100800 */
[----:B------:R-:W-:Y:S01]  /*aeb0*/  SHF.L.U32 R3, R3, 0x1f, RZ ;  /* 0x0000001f03037819 */ /* 0x000fe200000006ff */
[----:B------:R0:W-:Y:S04]  /*aec0*/  STL [R1+0x80], R0 ;  /* 0x0000800001007387 */ /* 0x0001e80000100800 */
[----:B------:R0:W-:Y:S04]  /*aed0*/  STL [R1+0x80], R0 ;  /* 0x0000800001007387 */ /* 0x0001e80000100800 */
[----:B------:R0:W-:Y:S01]  /*aee0*/  STL [R1+0x80], R0 ;  /* 0x0000800001007387 */ /* 0x0001e20000100800 */
[----:B------:R-:W-:-:S02]  /*aef0*/  WARPGROUP.DEPBAR.LE gsb0, 0x0 ;  /* 0x00008000000079c5 */ /* 0x000fc40000010000 */
[----:B------:R-:W-:-:S06]  /*af00*/  WARPGROUP.ARRIVE ;  /* 0x00000000000079c5 */ /* 0x000fcc0000000000 */
[----:B------:R-:W-:Y:S03]  /*af10*/  HGMMA.64x64x16.F32.BF16 R24, gdesc[UR4], R24, gsb0 ;  /* 0x00e00000041879f0 */ /* 0x000fe60008001818 */
[----:B------:R-:W-:Y:S02]  /*af20*/  WARPGROUP.DEPBAR.LE gsb0, 0x0 ;  /* 0x00008000000079c5 */ /* 0x000fe40000010000 */
[----:B------:R-:W1:Y:S02]  /*af30*/  SYNCS.PHASECHK.TRANS64.TRYWAIT P0, [R56+URZ+0x38810], R3 ;  /* 0x03881003380075a7 */ /* 0x000e64000800017f */
[----:B01----:R-:W-:Y:S05]  /*af40*/  @!P0 BRA `(.L_x_5027) ;  /* 0x0000021c00688947 */ /* 0x003fea0003800000 */
.L_x_5228:
[----:B------:R-:W-:Y:S05]  /*af50*/  BSYNC B0 ;  /* 0x0000000000007941 */ /* 0x000fea0003800000 */
.L_x_5026:
[----:B0-----:R-:W2:Y:S04]  /*af60*/  LDL R3, [R1+0x54] ;  /* 0x0000540001037983 */ /* 0x001ea80000100800 */
[----:B------:R0:W5:Y:S01]  /*af70*/  LDL.64 R8, [R1+0x1e8] ;  /* 0x0001e80001087983 */ /* 0x0001620000100a00 */
[----:B------:R-:W-:Y:S01]  /*af80*/  BSSY B0, `(.L_x_5028) ;  /* 0x0000005000007945 */ /* 0x000fe20003800000 */
[----:B--2---:R-:W-:-:S04]  /*af90*/  LOP3.LUT R3, R3, 0x1, RZ, 0xfc, !PT ;  /* 0x0000000103037812 */ /* 0x004fc800078efcff */
[----:B------:R-:W-:-:S13]  /*afa0*/  ISETP.NE.AND P1, PT, R3, 0x3, PT ;  /* 0x000000030300780c */ /* 0x000fda0003f25270 */
[----:B0-----:R-:W-:Y:S05]  /*afb0*/  @!P1 BRA `(.L_x_5029) ;  /* 0x0000000000049947 */ /* 0x001fea0003800000 */
[----:B------:R-:W-:Y:S01]  /*afc0*/  BPT.TRAP 0x1 ;  /* 0x000000040000795c */ /* 0x000fe20000300000 */
.L_x_5029:
[----:B------:R-:W-:Y:S05]  /*afd0*/  BSYNC B0 ;  /* 0x0000000000007941 */ /* 0x000fea0003800000 */
.L_x_5028:
        /* <DEDUP_REMOVED lines=8> */
.L_x_5031:
[----:B------:R-:W-:Y:S05]  /*b060*/  BSYNC B0 ;  /* 0x0000000000007941 */ /* 0x000fea0003800000 */
.L_x_5030:
[----:B------:R-:W-:Y:S04]  /*b070*/  BSSY B0, `(.L_x_5032) ;  /* 0x0000004000007945 */ /* 0x000fe80003800000 */
[----:B-1----:R-:W-:Y:S05]  /*b080*/  @P0 BRA `(.L_x_5033) ;  /* 0x0000000000080947 */ /* 0x002fea0003800000 */
[----:B------:R-:W1:Y:S02]  /*b090*/  SYNCS.PHASECHK.TRANS64.TRYWAIT P0, [R8+URZ], R9 ;  /* 0x00000009080075a7 */ /* 0x000e64000800017f */
[----:B-1----:R-:W-:Y:S05]  /*b0a0*/  @!P0 BRA `(.L_x_5034) ;  /* 0x0000021c00248947 */ /* 0x002fea0003800000 */
.L_x_5033:
[----:B------:R-:W-:Y:S05]  /*b0b0*/  BSYNC B0 ;  /* 0x0000000000007941 */ /* 0x000fea0003800000 */
.L_x_5032:
[----:B------:R-:W2:Y:S01]  /*b0c0*/  S2R R3, SR_TID.X ;  /* 0x0000000000037919 */ /* 0x000ea20000002100 */
[----:B01----:R-:W3:Y:S01]  /*b0d0*/  LDL.64 R8, [R1+0xb8] ;  /* 0x0000b80001087983 */ /* 0x003ee20000100a00 */
[----:B--2---:R-:W-:-:S03]  /*b0e0*/  LOP3.LUT R7, R3, 0x7f, RZ, 0xc0, !PT ;  /* 0x0000007f03077812 */ /* 0x004fc600078ec0ff */
[----:B------:R-:W3:Y:S01]  /*b0f0*/  LDL R3, [R1+0x1e8] ;  /* 0x0001e80001037983 */ /* 0x000ee20000100800 */
[----:B------:R-:W-:Y:S05]  /*b100*/  WARPSYNC.ALL ;  /* 0x0000000000007948 */ /* 0x000fea0003800000 */
[----:B------:R-:W-:Y:S02]  /*b110*/  ISETP.NE.AND P0, PT, R7, RZ, PT ;  /* 0x000000ff0700720c */ /* 0x000fe40003f05270 */
[----:B------:R-:W2:Y:S04]  /*b120*/  LDL R7, [R1+0x88] ;  /* 0x0000880001077983 */ /* 0x000ea80000100800 */
[----:B------:R-:W4:Y:S04]  /*b130*/  LDL.64 R10, [R1+0xb0] ;  /* 0x0000b000010a7983 */ /* 0x000f280000100a00 */
[----:B------:R-:W5:Y:S04]  /*b140*/  LDL.64 R12, [R1+0xb0] ;  /* 0x0000b000010c7983 */ /* 0x000f680000100a00 */
[----:B------:R-:W5:Y:S04]  /*b150*/  LDL.64 R14, [R1+0xb0] ;  /* 0x0000b000010e7983 */ /* 0x000f680000100a00 */
[----:B------:R-:W5:Y:S01]  /*b160*/  LDL.64 R18, [R1+0xb0] ;  /* 0x0000b00001127983 */ /* 0x000f620000100a00 */
[----:B---3--:R-:W-:Y:S01]  /*b170*/  IMAD R8, R3, 0x1000, R8 ;  /* 0x0000100003087824 */ /* 0x008fe200078e0208 */
[----:B------:R-:W-:Y:S01]  /*b180*/  R2UR UR7, R9 ;  /* 0x00000000090772ca */ /* 0x000fe200000e0000 */
[----:B------:R-:W-:Y:S01]  /*b190*/  WARPGROUP.ARRIVE ;  /* 0x00000000000079c5 */ /* 0x000fe20000000000 */
[----:B------:R-:W3:Y:S02]  /*b1a0*/  LDL.64 R56, [R1+0xb0] ;  /* 0x0000b00001387983 */ /* 0x000ee40000100a00 */
[----:B------:R-:W-:-:S02]  /*b1b0*/  R2UR UR6, R8 ;  /* 0x00000000080672ca */ /* 0x000fc400000e0000 */
[----:B------:R-:W3:Y:S01]  /*b1c0*/  LDL.64 R58, [R1+0xb0] ;  /* 0x0000b000013a7983 */ /* 0x000ee20000100a00 */
[----:B------:R-:W0:Y:S03]  /*b1d0*/  S2R R60, SR_TID.X ;  /* 0x00000000003c7919 */ /* 0x000e260000002100 */
[----:B------:R-:W3:Y:S04]  /*b1e0*/  LDL.64 R62, [R1+0xb0] ;  /* 0x0000b000013e7983 */ /* 0x000ee80000100a00 */
[----:B------:R-:W3:Y:S04]  /*b1f0*/  LDL.64 R64, [R1+0xb0] ;  /* 0x0000b00001407983 */ /* 0x000ee80000100a00 */
[----:B------:R-:W3:Y:S01]  /*b200*/  LDL.64 R66, [R1+0xb0] ;  /* 0x0000b00001427983 */ /* 0x000ee20000100a00 */
[----:B--2---:R-:W-:-:S02]  /*b210*/  ISETP.NE.U32.AND P1, PT, R7, RZ, PT ;  /* 0x000000ff0700720c */ /* 0x004fc40003f25070 */
[----:B----4-:R-:W-:Y:S02]  /*b220*/  R2UR UR4, R10 ;  /* 0x000000000a0472ca */ /* 0x010fe400000e0000 */
[----:B------:R-:W-:-:S09]  /*b230*/  R2UR UR5, R11 ;  /* 0x000000000b0572ca */ /* 0x000fd200000e0000 */
[----:B------:R-:W-:-:S05]  /*b240*/  VOTEU.ANY UP0, P1 ;  /* 0x00000000003f7886 */ /* 0x000fca0000800100 */
[----:B------:R-:W-:Y:S01]  /*b250*/  HGMMA.64x64x16.F32.BF16 R24, gdesc[UR4], R24, UP0, gsb0 ;  /* 0x00e00000041879f0 */ /* 0x000fe2000b801818 */
[----:B-----5:R-:W-:Y:S02]  /*b260*/  VIADD R12, R12, 0x2 ;  /* 0x000000020c0c7836 */ /* 0x020fe40000000000 */
[----:B------:R-:W-:Y:S02]  /*b270*/  VIADD R10, R8, 0x2 ;  /* 0x00000002080a7836 */ /* 0x000fe40000000000 */
[----:B------:R-:W-:Y:S01]  /*b280*/  IMAD.MOV.U32 R11, RZ, RZ, R9 ;  /* 0x000000ffff0b7224 */ /* 0x000fe200078e0009 */
[----:B------:R-:W-:Y:S02]  /*b290*/  R2UR UR4, R12 ;  /* 0x000000000c0472ca */ /* 0x000fe400000e0000 */
[----:B------:R-:W-:Y:S02]  /*b2a0*/  R2UR UR6, R10 ;  /* 0x000000000a0672ca */ /* 0x000fe400000e0000 */
[----:B------:R-:W-:-:S02]  /*b2b0*/  R2UR UR7, R11 ;  /* 0x000000000b0772ca */ /* 0x000fc400000e0000 */
[----:B------:R-:W-:Y:S01]  /*b2c0*/  R2UR UR5, R13 ;  /* 0x000000000d0572ca */ /* 0x000fe200000e0000 */
[----:B------:R-:W-:Y:S02]  /*b2d0*/  WARPGROUP.DEPBAR.LE gsb0, 0x0 ;  /* 0x00008000000079c5 */ /* 0x000fe40000010000 */
[----:B------:R-:W-:Y:S01]  /*b2e0*/  WARPGROUP.ARRIVE ;  /* 0x00000000000079c5 */ /* 0x000fe20000000000 */
[----:B------:R-:W-:Y:S01]  /*b2f0*/  VIADD R14, R14, 0x4 ;  /* 0x000000040e0e7836 */ /* 0x000fe20000000000 */
[----:B------:R-:W2:Y:S08]  /*b300*/  LDL.64 R12, [R1+0xb0] ;  /* 0x0000b000010c7983 */ /* 0x000eb00000100a00 */
[----:B------:R-:W-:Y:S01]  /*b310*/  HGMMA.64x64x16.F32.BF16 R24, gdesc[UR4], R24, gsb0 ;  /* 0x00e00000041879f0 */ /* 0x000fe20008001818 */
[----:B------:R-:W-:-:S02]  /*b320*/  VIADD R10, R8, 0x4 ;  /* 0x00000004080a7836 */ /* 0x000fc40000000000 */
[----:B------:R-:W-:Y:S01]  /*b330*/  IMAD.MOV.U32 R11, RZ, RZ, R9 ;  /* 0x000000ffff0b7224 */ /* 0x000fe200078e0009 */
[----:B------:R-:W-:Y:S02]  /*b340*/  R2UR UR4, R14 ;  /* 0x000000000e0472ca */ /* 0x000fe400000e0000 */
[----:B------:R-:W-:Y:S02]  /*b350*/  R2UR UR6, R10 ;  /* 0x000000000a0672ca */ /* 0x000fe400000e0000 */
[----:B------:R-:W-:Y:S02]  /*b360*/  R2UR UR7, R11 ;  /* 0x000000000b0772ca */ /* 0x000fe400000e0000 */
[----:B------:R-:W-:Y:S01]  /*b370*/  R2UR UR5, R15 ;  /* 0x000000000f0572ca */ /* 0x000fe200000e0000 */
[----:B------:R-:W-:Y:S02]  /*b380*/  WARPGROUP.DEPBAR.LE gsb0, 0x0 ;  /* 0x00008000000079c5 */ /* 0x000fe40000010000 */
[----:B------:R-:W-:Y:S01]  /*b390*/  WARPGROUP.ARRIVE ;  /* 0x00000000000079c5 */ /* 0x000fe20000000000 */
[----:B------:R-:W-:Y:S01]  /*b3a0*/  VIADD R18, R18, 0x6 ;  /* 0x0000000612127836 */ /* 0x000fe20000000000 */
[----:B------:R-:W4:Y:S08]  /*b3b0*/  LDL.64 R14, [R1+0xb0] ;  /* 0x0000b000010e7983 */ /* 0x000f300000100a00 */
        /* <DEDUP_REMOVED lines=9> */
[----:B---3--:R-:W-:Y:S01]  /*b450*/  VIADD R56, R56, 0x200 ;  /* 0x0000020038387836 */ /* 0x008fe20000000000 */
[----:B------:R-:W3:Y:S08]  /*b460*/  LDL.64 R18, [R1+0xb0] ;  /* 0x0000b00001127983 */ /* 0x000ef00000100a00 */
        /* <DEDUP_REMOVED lines=10> */
[----:B------:R-:W5:Y:S08]  /*b510*/  LDL.64 R56, [R1+0xb0] ;  /* 0x0000b00001387983 */ /* 0x000f700000100a00 */
        /* <DEDUP_REMOVED lines=9> */
[----:B--2---:R-:W-:Y:S01]  /*b5b0*/  VIADD R12, R12, 0x204 ;  /* 0x000002040c0c7836 */ /* 0x004fe20000000000 */
        /* <DEDUP_REMOVED lines=10> */
[----:B----4-:R-:W-:Y:S01]  /*b660*/  VIADD R14, R14, 0x206 ;  /* 0x000002060e0e7836 */ /* 0x010fe20000000000 */
        /* <DEDUP_REMOVED lines=21> */
[----:B-----5:R-:W-:Y:S01]  /*b7c0*/  VIADD R56, R56, 0x402 ;  /* 0x0000040238387836 */ /* 0x020fe20000000000 */
        /* <DEDUP_REMOVED lines=73> */
[----:B------:R-:W-:Y:S02]  /*bc60*/  R2UR UR5, R59 ;  /* 0x000000003b0572ca */ /* 0x000fe400000e0000 */
[----:B0-----:R-:W-:-:S05]  /*bc70*/  SHF.R.U32.HI R60, RZ, 0x7, R60 ;  /* 0x00000007ff3c7819 */ /* 0x001fca000001163c */
[----:B------:R0:W1:Y:S01]  /*bc80*/  SHFL.IDX PT, R3, R60, RZ, 0x1f ;  /* 0x00001fff3c037589 */ /* 0x00006200000e0000 */
[----:B------:R-:W-:Y:S02]  /*bc90*/  WARPGROUP.DEPBAR.LE gsb0, 0x0 ;  /* 0x00008000000079c5 */ /* 0x000fe40000010000 */
[----:B------:R-:W-:Y:S01]  /*bca0*/  WARPGROUP.ARRIVE ;  /* 0x00000000000079c5 */ /* 0x000fe20000000000 */
[----:B------:R-:W-:Y:S01]  /*bcb0*/  VIADD R10, R8, 0x800 ;  /* 0x00000800080a7836 */ /* 0x000fe20000000000 */
[----:B---3--:R-:W-:Y:S01]  /*bcc0*/  R2UR UR9, R13 ;  /* 0x000000000d0972ca */ /* 0x008fe200000e0000 */
[----:B------:R-:W-:Y:S01]  /*bcd0*/  IMAD.MOV.U32 R59, RZ, RZ, R9 ;  /* 0x000000ffff3b7224 */ /* 0x000fe200078e0009 */
[----:B0-----:R-:W3:Y:S02]  /*bce0*/  LDL.64 R60, [R1+0xb0] ;  /* 0x0000b000013c7983 */ /* 0x001ee40000100a00 */
[----:B------:R-:W-:Y:S01]  /*bcf0*/  HGMMA.64x64x16.F32.BF16 R24, gdesc[UR4], R24, gsb0 ;  /* 0x00e00000041879f0 */ /* 0x000fe20008001818 */
[----:B-1----:R-:W-:-:S04]  /*bd00*/  ISETP.GT.AND P1, PT, R3, 0x7f, PT ;  /* 0x0000007f0300780c */ /* 0x002fc80003f24270 */
[----:B------:R-:W-:-:S04]  /*bd10*/  SEL R3, RZ, 0x2, !P1 ;  /* 0x00000002ff037807 */ /* 0x000fc80004800000 */
[----:B------:R-:W-:Y:S01]  /*bd20*/  IADD3 R12, R12, 0x800, R3 ;  /* 0x000008000c0c7810 */ /* 0x000fe20007ffe003 */
[----:B------:R-:W-:Y:S01]  /*bd30*/  IMAD.IADD R58, R3, 0x1, R10 ;  /* 0x00000001033a7824 */ /* 0x000fe200078e020a */
[----:B------:R-:W-:Y:S01]  /*bd40*/  R2UR UR11, R59 ;  /* 0x000000003b0b72ca */ /* 0x000fe200000e0000 */
[----:B------:R-:W-:Y:S01]  /*bd50*/  UMOV UR4, 0x1 ;  /* 0x0000000100047882 */ /* 0x000fe20000000000 */
[----:B------:R-:W-:Y:S02]  /*bd60*/  R2UR UR8, R12 ;  /* 0x000000000c0872ca */ /* 0x000fe400000e0000 */
[----:B------:R-:W-:Y:S01]  /*bd70*/  R2UR UR10, R58 ;  /* 0x000000003a0a72ca */ /* 0x000fe200000e0000 */
[----:B------:R-:W-:Y:S01]  /*bd80*/  UISETP.NE.U32.AND UP0, UPT, UR4, URZ, UPT ;  /* 0x0000003f0400728c */ /* 0x000fe2000bf05070 */
[----:B------:R-:W-:Y:S01]  /*bd90*/  IMAD.MOV.U32 R11, RZ, RZ, 0x4 ;  /* 0x00000004ff0b7424 */ /* 0x000fe200078e00ff */
[----:B------:R-:W3:Y:S01]  /*bda0*/  LDL.64 R58, [R1+0xb0] ;  /* 0x0000b000013a7983 */ /* 0x000ee20000100a00 */
[----:B------:R-:W-:-:S02]  /*bdb0*/  WARPGROUP.DEPBAR.LE gsb0, 0x0 ;  /* 0x00008000000079c5 */ /* 0x000fc40000010000 */
[----:B------:R-:W-:-:S07]  /*bdc0*/  WARPGROUP.ARRIVE ;  /* 0x00000000000079c5 */ /* 0x000fce0000000000 */
[----:B------:R-:W-:Y:S01]  /*bdd0*/  HGMMA.64x64x16.F32.BF16 R24, gdesc[UR8], R24, UP0, gsb0 ;  /* 0x00e00000081879f0 */ /* 0x000fe2000b801818 */
[----:B------:R-:W-:Y:S01]  /*bde0*/  SEL R7, R11, 0x2, P1 ;  /* 0x000000020b077807 */ /* 0x000fe20000800000 */
[----:B------:R-:W-:-:S03]  /*bdf0*/  IMAD.MOV.U32 R13, RZ, RZ, R9 ;  /* 0x000000ffff0d7224 */ /* 0x000fc600078e0009 */
[----:B-----5:R-:W-:Y:S01]  /*be00*/  IADD3 R14, R7, 0x800, R14 ;  /* 0x00000800070e7810 */ /* 0x020fe20007ffe00e */
[----:B------:R-:W-:Y:S01]  /*be10*/  IMAD.IADD R12, R10, 0x1, R7 ;  /* 0x000000010a0c7824 */ /* 0x000fe200078e0207 */
[----:B------:R-:W-:Y:S02]  /*be20*/  R2UR UR7, R13 ;  /* 0x000000000d0772ca */ /* 0x000fe400000e0000 */
[----:B------:R-:W-:Y:S02]  /*be30*/  R2UR UR4, R14 ;  /* 0x000000000e0472ca */ /* 0x000fe400000e0000 */
[----:B------:R-:W-:Y:S02]  /*be40*/  R2UR UR6, R12 ;  /* 0x000000000c0672ca */ /* 0x000fe400000e0000 */
[----:B------:R-:W-:Y:S01]  /*be50*/  R2UR UR5, R15 ;  /* 0x000000000f0572ca */ /* 0x000fe200000e0000 */
[----:B------:R-:W-:Y:S02]  /*be60*/  WARPGROUP.DEPBAR.LE gsb0, 0x0 ;  /* 0x00008000000079c5 */ /* 0x000fe40000010000 */
[----:B------:R-:W-:-:S10]  /*be70*/  WARPGROUP.ARRIVE ;  /* 0x00000000000079c5 */ /* 0x000fd40000000000 */
[----:B------:R-:W-:Y:S01]  /*be80*/  HGMMA.64x64x16.F32.BF16 R24, gdesc[UR4], R24, gsb0 ;  /* 0x00e00000041879f0 */ /* 0x000fe20008001818 */
[----:B------:R-:W-:Y:S01]  /*be90*/  SEL R11, R11, 0x6, !P1 ;  /* 0x000000060b0b7807 */ /* 0x000fe20004800000 */
[----:B------:R-:W-:-:S03]  /*bea0*/  IMAD.MOV.U32 R13, RZ, RZ, R9 ;  /* 0x000000ffff0d7224 */ /* 0x000fc600078e0009 */
[----:B--2---:R-:W-:Y:S01]  /*beb0*/  IADD3 R18, R11, 0x800, R18 ;  /* 0x000008000b127810 */ /* 0x004fe20007ffe012 */
[----:B------:R-:W-:Y:S01]  /*bec0*/  IMAD.IADD R12, R10, 0x1, R11 ;  /* 0x000000010a0c7824 */ /* 0x000fe200078e020b */
[----:B------:R-:W-:Y:S02]  /*bed0*/  R2UR UR7, R13 ;  /* 0x000000000d0772ca */ /* 0x000fe400000e0000 */
[----:B------:R-:W-:Y:S02]  /*bee0*/  R2UR UR4, R18 ;  /* 0x00000000120472ca */ /* 0x000fe400000e0000 */
[----:B------:R-:W-:Y:S02]  /*bef0*/  R2UR UR6, R12 ;  /* 0x000000000c0672ca */ /* 0x000fe400000e0000 */
[----:B------:R-:W-:Y:S01]  /*bf00*/  R2UR UR5, R19 ;  /* 0x00000000130572ca */ /* 0x000fe200000e0000 */
[----:B------:R-:W-:Y:S01]  /*bf10*/  IMAD.MOV.U32 R10, RZ, RZ, 0x28 ;  /* 0x00000028ff0a7424 */ /* 0x000fe200078e00ff */
[----:B------:R-:W2:Y:S01]  /*bf20*/  LDL.64 R18, [R1+0xb0] ;  /* 0x0000b00001127983 */ /* 0x000ea20000100a00 */
[----:B------:R-:W-:-:S03]  /*bf30*/  IMAD.MOV.U32 R13, RZ, RZ, 0xa00 ;  /* 0x00000a00ff0d7424 */ /* 0x000fc600078e00ff */
[----:B------:R-:W-:Y:S01]  /*bf40*/  SEL R10, R10, 0x26, P1 ;  /* 0x000000260a0a7807 */ /* 0x000fe20000800000 */
[----:B------:R-:W-:Y:S02]  /*bf50*/  WARPGROUP.DEPBAR.LE gsb0, 0x0 ;  /* 0x00008000000079c5 */ /* 0x000fe40000010000 */
[----:B------:R-:W-:-:S06]  /*bf60*/  WARPGROUP.ARRIVE ;  /* 0x00000000000079c5 */ /* 0x000fcc0000000000 */
[----:B------:R-:W-:Y:S01]  /*bf70*/  HGMMA.64x64x16.F32.BF16 R24, gdesc[UR4], R24, gsb0 ;  /* 0x00e00000041879f0 */ /* 0x000fe20008001818 */
[----:B------:R-:W-:-:S05]  /*bf80*/  SEL R13, R13, 0x980, P1 ;  /* 0x000009800d0d7807 */ /* 0x000fca0000800000 */
[----:B------:R-:W-:-:S05]  /*bf90*/  IMAD.IADD R10, R10, 0x1, R13 ;  /* 0x000000010a0a7824 */ /* 0x000fca00078e020d */
[----:B------:R-:W-:-:S05]  /*bfa0*/  LOP3.LUT R13, R10, 0xa06, RZ, 0xc0, !PT ;  /* 0x00000a060a0d7812 */ /* 0x000fca00078ec0ff */
[----:B----4-:R-:W-:Y:S02]  /*bfb0*/  IMAD.IADD R56, R13, 0x1, R56 ;  /* 0x000000010d387824 */ /* 0x010fe400078e0238 */
[----:B------:R-:W-:Y:S02]  /*bfc0*/  IMAD.IADD R12, R8, 0x1, R13 ;  /* 0x00000001080c7824 */ /* 0x000fe400078e020d */
[----:B------:R-:W-:Y:S01]  /*bfd0*/  IMAD.MOV.U32 R13, RZ, RZ, R9 ;  /* 0x000000ffff0d7224 */ /* 0x000fe200078e0009 */
[----:B------:R-:W-:Y:S02]  /*bfe0*/  R2UR UR4, R56 ;  /* 0x00000000380472ca */ /* 0x000fe400000e0000 */
[----:B------:R-:W-:Y:S02]  /*bff0*/  R2UR UR6, R12 ;  /* 0x000000000c0672ca */ /* 0x000fe400000e0000 */
[----:B------:R-:W-:Y:S02]  /*c000*/  R2UR UR7, R13 ;  /* 0x000000000d0772ca */ /* 0x000fe400000e0000 */
[----:B------:R-:W-:Y:S01]  /*c010*/  R2UR UR5, R57 ;  /* 0x00000000390572ca */ /* 0x000fe200000e0000 */
[----:B------:R-:W-:-:S02]  /*c020*/  WARPGROUP.DEPBAR.LE gsb0, 0x0 ;  /* 0x00008000000079c5 */ /* 0x000fc40000010000 */
[----:B------:R-:W-:Y:S01]  /*c030*/  WARPGROUP.ARRIVE ;  /* 0x00000000000079c5 */ /* 0x000fe20000000000 */
[----:B------:R-:W-:Y:S01]  /*c040*/  VIADD R10, R8, 0xa00 ;  /* 0x00000a00080a7836 */ /* 0x000fe20000000000 */
[C---:B---3--:R-:W-:Y:S01]  /*c050*/  IADD3 R12, R3.reuse, 0xa00, R60 ;  /* 0x00000a00030c7810 */ /* 0x048fe20007ffe03c */
[----:B------:R-:W-:Y:S01]  /*c060*/  IMAD.MOV.U32 R13, RZ, RZ, R61 ;  /* 0x000000ffff0d7224 */ /* 0x000fe200078e003d */
[----:B------:R-:W3:Y:S06]  /*c070*/  LDL.64 R56, [R1+0xb0] ;  /* 0x0000b00001387983 */ /* 0x000eec0000100a00 */
[----:B------:R-:W-:Y:S01]  /*c080*/  HGMMA.64x64x16.F32.BF16 R24, gdesc[UR4], R24, gsb0 ;  /* 0x00e00000041879f0 */ /* 0x000fe20008001818 */
[----:B------:R-:W-:-:S02]  /*c090*/  IMAD.IADD R14, R3, 0x1, R10 ;  /* 0x00000001030e7824 */ /* 0x000fc400078e020a */
[----:B------:R-:W-:Y:S01]  /*c0a0*/  IMAD.MOV.U32 R15, RZ, RZ, R9 ;  /* 0x000000ffff0f7224 */ /* 0x000fe200078e0009 */
[----:B------:R-:W-:Y:S01]  /*c0b0*/  R2UR UR4, R12 ;  /* 0x000000000c0472ca */ /* 0x000fe200000e0000 */
[----:B------:R-:W4:Y:S01]  /*c0c0*/  LDL.64 R60, [R1+0xb0] ;  /* 0x0000b000013c7983 */ /* 0x000f220000100a00 */
[----:B------:R-:W-:Y:S02]  /*c0d0*/  R2UR UR6, R14 ;  /* 0x000000000e0672ca */ /* 0x000fe400000e0000 */
[----:B------:R-:W-:Y:S02]  /*c0e0*/  R2UR UR7, R15 ;  /* 0x000000000f0772ca */ /* 0x000fe400000e0000 */
[----:B------:R-:W-:Y:S01]  /*c0f0*/  R2UR UR5, R13 ;  /* 0x000000000d0572ca */ /* 0x000fe200000e0000 */
[----:B------:R-:W-:Y:S02]  /*c100*/  WARPGROUP.DEPBAR.LE gsb0, 0x0 ;  /* 0x00008000000079c5 */ /* 0x000fe40000010000 */
[----:B------:R-:W-:-:S10]  /*c110*/  WARPGROUP.ARRIVE ;  /* 0x00000000000079c5 */ /* 0x000fd40000000000 */
[----:B------:R-:W-:Y:S01]  /*c120*/  HGMMA.64x64x16.F32.BF16 R24, gdesc[UR4], R24, gsb0 ;  /* 0x00e00000041879f0 */ /* 0x000fe20008001818 */
[C---:B------:R-:W-:Y:S01]  /*c130*/  IMAD.IADD R14, R7.reuse, 0x1, R10 ;  /* 0x00000001070e7824 */ /* 0x040fe200078e020a */
[----:B------:R-:W-:Y:S01]  /*c140*/  IADD3 R12, R7, 0xa00, R62 ;  /* 0x00000a00070c7810 */ /* 0x000fe20007ffe03e */
[----:B------:R-:W-:Y:S02]  /*c150*/  IMAD.MOV.U32 R13, RZ, RZ, R63 ;  /* 0x000000ffff0d7224 */ /* 0x000fe400078e003f */
[----:B------:R-:W-:Y:S01]  /*c160*/  IMAD.MOV.U32 R15, RZ, RZ, R9 ;  /* 0x000000ffff0f7224 */ /* 0x000fe200078e0009 */
[----:B------:R-:W-:Y:S01]  /*c170*/  R2UR UR6, R14 ;  /* 0x000000000e0672ca */ /* 0x000fe200000e0000 */
[----:B------:R-:W5:Y:S01]  /*c180*/  @!P0 LDL.64 R62, [R1+0x30] ;  /* 0x00003000013e8983 */ /* 0x000f620000100a00 */
[----:B------:R-:W-:Y:S02]  /*c190*/  R2UR UR4, R12 ;  /* 0x000000000c0472ca */ /* 0x000fe400000e0000 */
[----:B------:R-:W-:-:S02]  /*c1a0*/  R2UR UR7, R15 ;  /* 0x000000000f0772ca */ /* 0x000fc400000e0000 */
[----:B------:R-:W-:Y:S01]  /*c1b0*/  R2UR UR5, R13 ;  /* 0x000000000d0572ca */ /* 0x000fe200000e0000 */
[----:B------:R-:W-:Y:S02]  /*c1c0*/  WARPGROUP.DEPBAR.LE gsb0, 0x0 ;  /* 0x00008000000079c5 */ /* 0x000fe40000010000 */
[----:B------:R-:W-:Y:S01]  /*c1d0*/  WARPGROUP.ARRIVE ;  /* 0x00000000000079c5 */ /* 0x000fe20000000000 */
[C---:B------:R-:W-:Y:S01]  /*c1e0*/  IMAD.IADD R12, R11.reuse, 0x1, R10 ;  /* 0x000000010b0c7824 */ /* 0x040fe200078e020a */
[----:B------:R-:W-:Y:S01]  /*c1f0*/  IADD3 R58, R11, 0xa00, R58 ;  /* 0x00000a000b3a7810 */ /* 0x000fe20007ffe03a */
[----:B------:R-:W4:Y:S07]  /*c200*/  LDL.64 R14, [R1+0xb0] ;  /* 0x0000b000010e7983 */ /* 0x000f2e0000100a00 */
[----:B------:R-:W-:Y:S01]  /*c210*/  HGMMA.64x64x16.F32.BF16 R24, gdesc[UR4], R24, gsb0 ;  /* 0x00e00000041879f0 */ /* 0x000fe20008001818 */
[----:B------:R-:W-:Y:S01]  /*c220*/  IMAD.MOV.U32 R13, RZ, RZ, R9 ;  /* 0x000000ffff0d7224 */ /* 0x000fe200078e0009 */
[----:B------:R-:W-:-:S02]  /*c230*/  R2UR UR6, R12 ;  /* 0x000000000c0672ca */ /* 0x000fc400000e0000 */
[----:B------:R-:W-:Y:S02]  /*c240*/  R2UR UR4, R58 ;  /* 0x000000003a0472ca */ /* 0x000fe400000e0000 */
[----:B------:R-:W-:Y:S02]  /*c250*/  R2UR UR7, R13 ;  /* 0x000000000d0772ca */ /* 0x000fe400000e0000 */
[----:B------:R-:W-:Y:S01]  /*c260*/  R2UR UR5, R59 ;  /* 0x000000003b0572ca */ /* 0x000fe200000e0000 */
[----:B------:R-:W-:Y:S02]  /*c270*/  IMAD.MOV.U32 R10, RZ, RZ, 0x30 ;  /* 0x00000030ff0a7424 */ /* 0x000fe400078e00ff */
[----:B------:R-:W-:-:S03]  /*c280*/  IMAD.MOV.U32 R13, RZ, RZ, 0xc00 ;  /* 0x00000c00ff0d7424 */ /* 0x000fc600078e00ff */
[----:B------:R-:W-:Y:S02]  /*c290*/  SEL R10, R10, 0x2e, P1 ;  /* 0x0000002e0a0a7807 */ /* 0x000fe40000800000 */
[----:B------:R-:W-:Y:S01]  /*c2a0*/  SEL R13, R13, 0xb80, P1 ;  /* 0x00000b800d0d7807 */ /* 0x000fe20000800000 */
[----:B------:R-:W-:Y:S02]  /*c2b0*/  WARPGROUP.DEPBAR.LE gsb0, 0x0 ;  /* 0x00008000000079c5 */ /* 0x000fe40000010000 */
[----:B------:R-:W-:-:S06]  /*c2c0*/  WARPGROUP.ARRIVE ;  /* 0x00000000000079c5 */ /* 0x000fcc0000000000 */
[----:B------:R-:W-:Y:S01]  /*c2d0*/  HGMMA.64x64x16.F32.BF16 R24, gdesc[UR4], R24, gsb0 ;  /* 0x00e00000041879f0 */ /* 0x000fe20008001818 */
[----:B------:R-:W-:-:S05]  /*c2e0*/  IMAD.IADD R10, R10, 0x1, R13 ;  /* 0x000000010a0a7824 */ /* 0x000fca00078e020d */
[----:B------:R-:W-:Y:S01]  /*c2f0*/  LOP3.LUT R59, R10, 0xe06, RZ, 0xc0, !PT ;  /* 0x00000e060a3b7812 */ /* 0x000fe200078ec0ff */
[----:B------:R-:W-:-:S04]  /*c300*/  IMAD.MOV.U32 R13, RZ, RZ, R65 ;  /* 0x000000ffff0d7224 */ /* 0x000fc800078e0041 */
[----:B------:R-:W-:Y:S02]  /*c310*/  IMAD.IADD R12, R59, 0x1, R64 ;  /* 0x000000013b0c7824 */ /* 0x000fe400078e0240 */
[----:B------:R-:W-:Y:S01]  /*c320*/  IMAD.IADD R58, R8, 0x1, R59 ;  /* 0x00000001083a7824 */ /* 0x000fe200078e023b */
[----:B------:R-:W-:Y:S01]  /*c330*/  R2UR UR5, R13 ;  /* 0x000000000d0572ca */ /* 0x000fe200000e0000 */
[--C-:B------:R-:W-:Y:S01]  /*c340*/  IMAD.MOV.U32 R59, RZ, RZ, R9.reuse ;  /* 0x000000ffff3b7224 */ /* 0x100fe200078e0009 */
[----:B------:R-:W-:Y:S01]  /*c350*/  R2UR UR4, R12 ;  /* 0x000000000c0472ca */ /* 0x000fe200000e0000 */
[----:B------:R-:W-:Y:S02]  /*c360*/  WARPGROUP.DEPBAR.LE gsb0, 0x0 ;  /* 0x00008000000079c5 */ /* 0x000fe40000010000 */
[----:B------:R-:W-:Y:S01]  /*c370*/  R2UR UR6, R58 ;  /* 0x000000003a0672ca */ /* 0x000fe200000e0000 */
[----:B------:R-:W-:Y:S01]  /*c380*/  VIADD R10, R8, 0xc00 ;  /* 0x00000c00080a7836 */ /* 0x000fe20000000000 */
[----:B------:R-:W-:Y:S01]  /*c390*/  R2UR UR7, R59 ;  /* 0x000000003b0772ca */ /* 0x000fe200000e0000 */
[----:B------:R-:W-:Y:S01]  /*c3a0*/  WARPGROUP.ARRIVE ;  /* 0x00000000000079c5 */ /* 0x000fe20000000000 */
[----:B------:R-:W-:Y:S01]  /*c3b0*/  IMAD.MOV.U32 R13, RZ, RZ, R9 ;  /* 0x000000ffff0d7224 */ /* 0x000fe200078e0009 */
[C---:B--2---:R-:W-:Y:S01]  /*c3c0*/  IADD3 R18, R3.reuse, 0xc00, R18 ;  /* 0x00000c0003127810 */ /* 0x044fe20007ffe012 */
[----:B------:R-:W-:Y:S01]  /*c3d0*/  IMAD.IADD R12, R3, 0x1, R10 ;  /* 0x00000001030c7824 */ /* 0x000fe200078e020a */
[----:B------:R-:W2:Y:S01]  /*c3e0*/  LDL.64 R58, [R1+0xb0] ;  /* 0x0000b000013a7983 */ /* 0x000ea20000100a00 */
[----:B---3--:R-:W-:-:S03]  /*c3f0*/  IADD3 R56, R7, 0xc00, R56 ;  /* 0x00000c0007387810 */ /* 0x008fc60007ffe038 */
[----:B------:R-:W3:Y:S04]  /*c400*/  @!P0 LDL R64, [R1+0x1e8] ;  /* 0x0001e80001408983 */ /* 0x000ee80000100800 */
[----:B------:R-:W-:Y:S01]  /*c410*/  HGMMA.64x64x16.F32.BF16 R24, gdesc[UR4], R24, gsb0 ;  /* 0x00e00000041879f0 */ /* 0x000fe20008001818 */
[----:B------:R-:W-:Y:S02]  /*c420*/  R2UR UR6, R12 ;  /* 0x000000000c0672ca */ /* 0x000fe400000e0000 */
[----:B------:R-:W-:Y:S02]  /*c430*/  R2UR UR7, R13 ;  /* 0x000000000d0772ca */ /* 0x000fe400000e0000 */
[----:B------:R-:W-:Y:S02]  /*c440*/  R2UR UR4, R18 ;  /* 0x00000000120472ca */ /* 0x000fe400000e0000 */
[----:B------:R-:W-:Y:S01]  /*c450*/  R2UR UR5, R19 ;  /* 0x00000000130572ca */ /* 0x000fe200000e0000 */
[----:B------:R-:W-:-:S02]  /*c460*/  WARPGROUP.DEPBAR.LE gsb0, 0x0 ;  /* 0x00008000000079c5 */ /* 0x000fc40000010000 */
[----:B------:R-:W-:Y:S01]  /*c470*/  WARPGROUP.ARRIVE ;  /* 0x00000000000079c5 */ /* 0x000fe20000000000 */
[----:B------:R-:W-:Y:S01]  /*c480*/  IMAD.IADD R12, R7, 0x1, R10 ;  /* 0x00000001070c7824 */ /* 0x000fe200078e020a */
[----:B------:R-:W5:Y:S08]  /*c490*/  LDL.64 R18, [R1+0xb0] ;  /* 0x0000b00001127983 */ /* 0x000f700000100a00 */
[----:B------:R-:W-:Y:S01]  /*c4a0*/  HGMMA.64x64x16.F32.BF16 R24, gdesc[UR4], R24, gsb0 ;  /* 0x00e00000041879f0 */ /* 0x000fe20008001818 */
[----:B------:R-:W-:Y:S01]  /*c4b0*/  IMAD.MOV.U32 R13, RZ, RZ, R9 ;  /* 0x000000ffff0d7224 */ /* 0x000fe200078e0009 */
[----:B------:R-:W-:-:S02]  /*c4c0*/  R2UR UR6, R12 ;  /* 0x000000000c0672ca */ /* 0x000fc400000e0000 */
[----:B------:R-:W-:Y:S02]  /*c4d0*/  R2UR UR4, R56 ;  /* 0x00000000380472ca */ /* 0x000fe400000e0000 */
[----:B------:R-:W-:Y:S02]  /*c4e0*/  R2UR UR7, R13 ;  /* 0x000000000d0772ca */ /* 0x000fe400000e0000 */
[----:B------:R-:W-:Y:S01]  /*c4f0*/  R2UR UR5, R57 ;  /* 0x00000000390572ca */ /* 0x000fe200000e0000 */
[----:B------:R-:W-:Y:S02]  /*c500*/  WARPGROUP.DEPBAR.LE gsb0, 0x0 ;  /* 0x00008000000079c5 */ /* 0x000fe40000010000 */
[----:B------:R-:W-:Y:S01]  /*c510*/  WARPGROUP.ARRIVE ;  /* 0x00000000000079c5 */ /* 0x000fe20000000000 */
[C---:B------:R-:W-:Y:S01]  /*c520*/  IMAD.IADD R12, R11.reuse, 0x1, R10 ;  /* 0x000000010b0c7824 */ /* 0x040fe200078e020a */
[----:B----4-:R-:W-:Y:S01]  /*c530*/  IADD3 R14, R11, 0xc00, R14 ;  /* 0x00000c000b0e7810 */ /* 0x010fe20007ffe00e */
[----:B------:R-:W-:Y:S01]  /*c540*/  IMAD.MOV.U32 R13, RZ, RZ, R9 ;  /* 0x000000ffff0d7224 */ /* 0x000fe200078e0009 */
[----:B------:R-:W4:Y:S06]  /*c550*/  LDL.64 R56, [R1+0xb0] ;  /* 0x0000b00001387983 */ /* 0x000f2c0000100a00 */
[----:B------:R-:W-:Y:S01]  /*c560*/  HGMMA.64x64x16.F32.BF16 R24, gdesc[UR4], R24, gsb0 ;  /* 0x00e00000041879f0 */ /* 0x000fe20008001818 */
        /* <DEDUP_REMOVED lines=15> */
[----:B------:R-:W-:Y:S02]  /*c660*/  IMAD.IADD R14, R8, 0x1, R13 ;  /* 0x00000001080e7824 */ /* 0x000fe400078e020d */
[----:B------:R-:W-:Y:S01]  /*c670*/  IMAD.MOV.U32 R13, RZ, RZ, R67 ;  /* 0x000000ffff0d7224 */ /* 0x000fe200078e0043 */
[----:B------:R-:W-:Y:S02]  /*c680*/  R2UR UR7, R15 ;  /* 0x000000000f0772ca */ /* 0x000fe400000e0000 */
[----:B------:R-:W-:Y:S02]  /*c690*/  R2UR UR6, R14 ;  /* 0x000000000e0672ca */ /* 0x000fe400000e0000 */
[----:B------:R-:W-:Y:S02]  /*c6a0*/  R2UR UR4, R12 ;  /* 0x000000000c0472ca */ /* 0x000fe400000e0000 */
[----:B------:R-:W-:Y:S01]  /*c6b0*/  R2UR UR5, R13 ;  /* 0x000000000d0572ca */ /* 0x000fe200000e0000 */
[----:B------:R-:W-:-:S02]  /*c6c0*/  WARPGROUP.DEPBAR.LE gsb0, 0x0 ;  /* 0x00008000000079c5 */ /* 0x000fc40000010000 */
[----:B------:R-:W-:-:S10]  /*c6d0*/  WARPGROUP.ARRIVE ;  /* 0x00000000000079c5 */ /* 0x000fd40000000000 */
[----:B------:R-:W-:Y:S01]  /*c6e0*/  HGMMA.64x64x16.F32.BF16 R24, gdesc[UR4], R24, gsb0 ;  /* 0x00e00000041879f0 */ /* 0x000fe20008001818 */
[----:B------:R-:W-:Y:S01]  /*c6f0*/  VIADD R10, R8, 0xe00 ;  /* 0x00000e00080a7836 */ /* 0x000fe20000000000 */
[C---:B--2---:R-:W-:Y:S01]  /*c700*/  IADD3 R58, R3.reuse, 0xe00, R58 ;  /* 0x00000e00033a7810 */ /* 0x044fe20007ffe03a */
[----:B------:R-:W-:Y:S02]  /*c710*/  IMAD.MOV.U32 R13, RZ, RZ, R9 ;  /* 0x000000ffff0d7224 */ /* 0x000fe400078e0009 */
[----:B------:R-:W-:Y:S01]  /*c720*/  IMAD.IADD R12, R3, 0x1, R10 ;  /* 0x00000001030c7824 */ /* 0x000fe200078e020a */
[----:B------:R-:W-:Y:S02]  /*c730*/  R2UR UR4, R58 ;  /* 0x000000003a0472ca */ /* 0x000fe400000e0000 */
[----:B------:R-:W-:Y:S02]  /*c740*/  R2UR UR7, R13 ;  /* 0x000000000d0772ca */ /* 0x000fe400000e0000 */
[----:B------:R-:W-:-:S02]  /*c750*/  R2UR UR6, R12 ;  /* 0x000000000c0672ca */ /* 0x000fc400000e0000 */
[----:B------:R-:W-:Y:S01]  /*c760*/  R2UR UR5, R59 ;  /* 0x000000003b0572ca */ /* 0x000fe200000e0000 */
[----:B------:R-:W-:Y:S02]  /*c770*/  WARPGROUP.DEPBAR.LE gsb0, 0x0 ;  /* 0x00008000000079c5 */ /* 0x000fe40000010000 */
[----:B------:R-:W-:-:S10]  /*c780*/  WARPGROUP.ARRIVE ;  /* 0x00000000000079c5 */ /* 0x000fd40000000000 */
[----:B------:R-:W-:Y:S01]  /*c790*/  HGMMA.64x64x16.F32.BF16 R24, gdesc[UR4], R24, gsb0 ;  /* 0x00e00000041879f0 */ /* 0x000fe20008001818 */
[C---:B------:R-:W-:Y:S01]  /*c7a0*/  IMAD.IADD R12, R7.reuse, 0x1, R10 ;  /* 0x00000001070c7824 */ /* 0x040fe200078e020a */
[----:B-----5:R-:W-:Y:S01]  /*c7b0*/  IADD3 R18, R7, 0xe00, R18 ;  /* 0x00000e0007127810 */ /* 0x020fe20007ffe012 */
        /* <DEDUP_REMOVED lines=8> */
[C---:B----4-:R-:W-:Y:S01]  /*c840*/  IADD3 R56, R11.reuse, 0xe00, R56 ;  /* 0x00000e000b387810 */ /* 0x050fe20007ffe038 */
[----:B------:R-:W-:Y:S02]  /*c850*/  IMAD.IADD R10, R11, 0x1, R10 ;  /* 0x000000010b0a7824 */ /* 0x000fe400078e020a */
[----:B------:R-:W-:Y:S01]  /*c860*/  IMAD.MOV.U32 R11, RZ, RZ, R9 ;  /* 0x000000ffff0b7224 */ /* 0x000fe200078e0009 */
[----:B------:R-:W-:Y:S02]  /*c870*/  R2UR UR4, R56 ;  /* 0x00000000380472ca */ /* 0x000fe400000e0000 */
[----:B------:R-:W-:Y:S02]  /*c880*/  R2UR UR6, R10 ;  /* 0x000000000a0672ca */ /* 0x000fe400000e0000 */
[----:B------:R-:W-:Y:S02]  /*c890*/  R2UR UR7, R11 ;  /* 0x000000000b0772ca */ /* 0x000fe400000e0000 */
[----:B------:R-:W-:Y:S01]  /*c8a0*/  R2UR UR5, R57 ;  /* 0x00000000390572ca */ /* 0x000fe200000e0000 */
[----:B------:R-:W-:-:S02]  /*c8b0*/  IMAD.MOV.U32 R3, RZ, RZ, 0x40 ;  /* 0x00000040ff037424 */ /* 0x000fc400078e00ff */
[----:B------:R-:W-:-:S03]  /*c8c0*/  IMAD.MOV.U32 R10, RZ, RZ, 0x1000 ;  /* 0x00001000ff0a7424 */ /* 0x000fc600078e00ff */
[----:B------:R-:W-:Y:S02]  /*c8d0*/  SEL R3, R3, 0x3e, P1 ;  /* 0x0000003e03037807 */ /* 0x000fe40000800000 */
[----:B------:R-:W-:Y:S01]  /*c8e0*/  SEL R10, R10, 0xf80, P1 ;  /* 0x00000f800a0a7807 */ /* 0x000fe20000800000 */
[----:B------:R-:W-:Y:S02]  /*c8f0*/  WARPGROUP.DEPBAR.LE gsb0, 0x0 ;  /* 0x00008000000079c5 */ /* 0x000fe40000010000 */
[----:B------:R-:W-:-:S06]  /*c900*/  WARPGROUP.ARRIVE ;  /* 0x00000000000079c5 */ /* 0x000fcc0000000000 */
[----:B------:R-:W-:Y:S01]  /*c910*/  HGMMA.64x64x16.F32.BF16 R24, gdesc[UR4], R24, gsb0 ;  /* 0x00e00000041879f0 */ /* 0x000fe20008001818 */
[----:B------:R-:W-:-:S05]  /*c920*/  IMAD.IADD R3, R3, 0x1, R10 ;  /* 0x0000000103037824 */ /* 0x000fca00078e020a */
[----:B------:R-:W-:-:S05]  /*c930*/  LOP3.LUT R3, R3, 0x1e06, RZ, 0xc0, !PT ;  /* 0x00001e0603037812 */ /* 0x000fca00078ec0ff */
[----:B------:R-:W-:Y:S02]  /*c940*/  IMAD.IADD R8, R8, 0x1, R3 ;  /* 0x0000000108087824 */ /* 0x000fe400078e0203 */
[----:B------:R-:W-:Y:S01]  /*c950*/  IMAD.IADD R60, R3, 0x1, R60 ;  /* 0x00000001033c7824 */ /* 0x000fe200078e023c */
[----:B------:R-:W-:Y:S02]  /*c960*/  R2UR UR7, R9 ;  /* 0x00000000090772ca */ /* 0x000fe400000e0000 */
[----:B------:R-:W-:Y:S02]  /*c970*/  R2UR UR6, R8 ;  /* 0x00000000080672ca */ /* 0x000fe400000e0000 */
[----:B------:R-:W-:Y:S02]  /*c980*/  R2UR UR4, R60 ;  /* 0x000000003c0472ca */ /* 0x000fe400000e0000 */
[----:B------:R-:W-:Y:S01]  /*c990*/  R2UR UR5, R61 ;  /* 0x000000003d0572ca */ /* 0x000fe200000e0000 */
[----:B------:R-:W-:Y:S01]  /*c9a0*/  STL [R1+0x88], R0 ;  /* 0x0000880001007387 */ /* 0x000fe20000100800 */
[----:B------:R-:W-:-:S02]  /*c9b0*/  WARPGROUP.DEPBAR.LE gsb0, 0x0 ;  /* 0x00008000000079c5 */ /* 0x000fc40000010000 */
[----:B------:R-:W-:-:S09]  /*c9c0*/  WARPGROUP.ARRIVE ;  /* 0x00000000000079c5 */ /* 0x000fd20000000000 */
[----:B------:R-:W-:Y:S01]  /*c9d0*/  HGMMA.64x64x16.F32.BF16 R24, gdesc[UR4], R24, gsb0 ;  /* 0x00e00000041879f0 */ /* 0x000fe20008001818 */
        /* <DEDUP_REMOVED lines=14> */
[----:B------:R-:W-:-:S03]  /*cac0*/  @!P0 MOV R63, R62 ;  /* 0x0000003e003f8202 */ /* 0x000fc60000000f00 */
[----:B------:R-:W-:Y:S04]  /*cad0*/  STL [R1+0x88], R0 ;  /* 0x0000880001007387 */ /* 0x000fe80000100800 */
[----:B------:R-:W-:Y:S04]  /*cae0*/  STL [R1+0x88], R0 ;  /* 0x0000880001007387 */ /* 0x000fe80000100800 */
[----:B------:R-:W-:Y:S04]  /*caf0*/  STL [R1+0x88], R0 ;  /* 0x0000880001007387 */ /* 0x000fe80000100800 */
[----:B------:R-:W-:Y:S04]  /*cb00*/  STL [R1+0x88], R0 ;  /* 0x0000880001007387 */ /* 0x000fe80000100800 */
[----:B------:R-:W-:Y:S01]  /*cb10*/  STL [R1+0x88], R0 ;  /* 0x0000880001007387 */ /* 0x000fe20000100800 */
[----:B---3--:R-:W-:-:S03]  /*cb20*/  @!P0 IMAD R3, R64, 0x8, R63 ;  /* 0x0000000840038824 */ /* 0x008fc600078e023f */
[----:B------:R-:W-:Y:S04]  /*cb30*/  STL [R1+0x88], R0 ;  /* 0x0000880001007387 */ /* 0x000fe80000100800 */
[----:B------:R-:W-:Y:S04]  /*cb40*/  STL [R1+0x88], R0 ;  /* 0x0000880001007387 */ /* 0x000fe80000100800 */
[----:B------:R-:W-:Y:S04]  /*cb50*/  STL [R1+0x88], R0 ;  /* 0x0000880001007387 */ /* 0x000fe80000100800 */
[----:B------:R-:W-:Y:S04]  /*cb60*/  STL [R1+0x88], R0 ;  /* 0x0000880001007387 */ /* 0x000fe80000100800 */
[----:B------:R-:W-:Y:S01]  /*cb70*/  STL [R1+0x88], R0 ;  /* 0x0000880001007387 */ /* 0x000fe20000100800 */
[----:B------:R-:W-:-:S03]  /*cb80*/  @!P0 PRMT R3, RZ, 0x654, R3 ;  /* 0x00000654ff038816 */ /* 0x000fc60000000003 */
[----:B------:R-:W-:Y:S04]  /*cb90*/  STL [R1+0x88], R0 ;  /* 0x0000880001007387 */ /* 0x000fe80000100800 */
[----:B------:R-:W-:Y:S04]  /*cba0*/  STL [R1+0x88], R0 ;  /* 0x0000880001007387 */ /* 0x000fe80000100800 */
[----:B------:R-:W-:Y:S01]  /*cbb0*/  STL [R1+0x88], R0 ;  /* 0x0000880001007387 */ /* 0x000fe20000100800 */
[----:B------:R-:W-:-:S03]  /*cbc0*/  WARPGROUP.DEPBAR.LE gsb0, 0x0 ;  /* 0x00008000000079c5 */ /* 0x000fc60000010000 */
[----:B------:R-:W-:Y:S04]  /*cbd0*/  STL [R1+0x88], R0 ;  /* 0x0000880001007387 */ /* 0x000fe80000100800 */
[----:B------:R-:W-:Y:S04]  /*cbe0*/  STL [R1+0x88], R0 ;  /* 0x0000880001007387 */ /* 0x000fe80000100800 */
[----:B------:R-:W-:Y:S04]  /*cbf0*/  STL [R1+0x88], R0 ;  /* 0x0000880001007387 */ /* 0x000fe80000100800 */
[----:B------:R0:W-:Y:S01]  /*cc00*/  STL [R1+0x88], R0 ;  /* 0x0000880001007387 */ /* 0x0001e20000100800 */
[----:B------:R1:W-:Y:S03]  /*cc10*/  @!P0 SYNCS.ARRIVE.TRANS64.RED.A1T0 RZ, [R3+URZ], RZ ;  /* 0x000000ff03ff89a7 */ /* 0x0003e6000810043f */
[----:B------:R-:W2:Y:S04]  /*cc20*/  LDL.64 R56, [R1+0x120] ;  /* 0x0001200001387983 */ /* 0x000ea80000100a00 */
[----:B------:R-:W3:Y:S04]  /*cc30*/  LDL.64 R18, [R1+0x110] ;  /* 0x0001100001127983 */ /* 0x000ee80000100a00 */
[----:B-1----:R-:W0:Y:S04]  /*cc40*/  LDL R3, [R1+0xec] ;  /* 0x0000ec0001037983 */ /* 0x002e280000100800 */
[----:B------:R-:W4:Y:S04]  /*cc50*/  LDL R7, [R1+0x70] ;  /* 0x0000700001077983 */ /* 0x000f280000100800 */
[----:B------:R-:W5:Y:S04]  /*cc60*/  LDL R58, [R1+0x118] ;  /* 0x00011800013a7983 */ /* 0x000f680000100800 */
[----:B------:R-:W5:Y:S04]  /*cc70*/  LDL.128 R8, [R1+0xf0] ;  /* 0x0000f00001087983 */ /* 0x000f680000100c00 */
[----:B------:R-:W4:Y:S04]  /*cc80*/  LDL.128 R12, [R1+0x100] ;  /* 0x00010000010c7983 */ /* 0x000f280000100c00 */
[----:B--2---:R-:W2:Y:S01]  /*cc90*/  LD.E R56, desc[UR44][R56.64] ;  /* 0x0000002c38387980 */ /* 0x004ea2000c101900 */
[----:B0-----:R-:W-:-:S02]  /*cca0*/  SHF.R.S32.HI R0, RZ, 0x1f, R3 ;  /* 0x0000001fff007819 */ /* 0x001fc40000011403 */
[----:B---3--:R-:W-:Y:S01]  /*ccb0*/  ISETP.NE.AND P1, PT, R18, 0x1, PT ;  /* 0x000000011200780c */ /* 0x008fe20003f25270 */
[----:B------:R-:W-:Y:S01]  /*ccc0*/  BSSY B0, `(.L_x_5035) ;  /* 0x000007d000007945 */ /* 0x000fe20003800000 */
[----:B----4-:R-:W-:Y:S01]  /*ccd0*/  ISETP.GE.AND P2, PT, R13, 0x1, PT ;  /* 0x000000010d00780c */ /* 0x010fe20003f46270 */
[-C--:B--2---:R-:W-:Y:S01]  /*cce0*/  FMUL.FTZ R29, R29, R56.reuse ;  /* 0x000000381d1d7220 */ /* 0x084fe20000410000 */
[----:B------:R-:W-:-:S03]  /*ccf0*/  FMUL.FTZ R30, R30, R56 ;  /* 0x000000381e1e7220 */ /* 0x000fc60000410000 */
[----:B------:R0:W1:Y:S02]  /*cd00*/  MUFU.TANH R57, R29 ;  /* 0x0000001d00397308 */ /* 0x0000640000002400 */
[----:B0-----:R-:W-:-:S06]  /*cd10*/  LEA.HI R29, R0, R3, RZ, 0x7 ;  /* 0x00000003001d7211 */ /* 0x001fcc00078f38ff */
[----:B------:R0:W2:Y:S02]  /*cd20*/  MUFU.TANH R59, R30 ;  /* 0x0000001e003b7308 */ /* 0x0000a40000002400 */
[----:B0-----:R-:W-:Y:S01]  /*cd30*/  LOP3.LUT R30, R29, 0xffffff80, RZ, 0xc0, !PT ;  /* 0xffffff801d1e7812 */ /* 0x001fe200078ec0ff */
[----:B------:R-:W-:-:S04]  /*cd40*/  FMUL.FTZ R31, R31, R56 ;  /* 0x000000381f1f7220 */ /* 0x000fc80000410000 */
[----:B------:R-:W-:Y:S02]  /*cd50*/  IMAD.IADD R30, R3, 0x1, -R30 ;  /* 0x00000001031e7824 */ /* 0x000fe400078e0a1e */
[-C--:B------:R-:W-:Y:S01]  /*cd60*/  FMUL.FTZ R32, R32, R56.reuse ;  /* 0x0000003820207220 */ /* 0x080fe20000410000 */
[----:B------:R0:W3:Y:S02]  /*cd70*/  MUFU.TANH R60, R31 ;  /* 0x0000001f003c7308 */ /* 0x0000e40000002400 */
[----:B------:R-:W-:Y:S01]  /*cd80*/  SHF.R.S32.HI R29, RZ, 0x1f, R30 ;  /* 0x0000001fff1d7819 */ /* 0x000fe2000001141e */
[----:B------:R-:W-:-:S05]  /*cd90*/  FMUL.FTZ R33, R33, R56 ;  /* 0x0000003821217220 */ /* 0x000fca0000410000 */
[----:B------:R4:W1:Y:S01]  /*cda0*/  MUFU.TANH R61, R32 ;  /* 0x00000020003d7308 */ /* 0x0008620000002400 */
[----:B0-----:R-:W-:Y:S02]  /*cdb0*/  LEA.HI R31, R29, R30, RZ, 0x2 ;  /* 0x0000001e1d1f7211 */ /* 0x001fe400078f10ff */
[----:B----4-:R-:W-:-:S05]  /*cdc0*/  LEA.HI R32, R0, R3, RZ, 0x2 ;  /* 0x0000000300207211 */ /* 0x010fca00078f10ff */
[----:B------:R0:W4:Y:S01]  /*cdd0*/  MUFU.TANH R62, R33 ;  /* 0x00000021003e7308 */ /* 0x0001220000002400 */
[--C-:B------:R-:W-:Y:S02]  /*cde0*/  SHF.R.S32.HI R0, RZ, 0x2, R31.reuse ;  /* 0x00000002ff007819 */ /* 0x100fe4000001141f */
[----:B------:R-:W-:Y:S02]  /*cdf0*/  LOP3.LUT R32, R32, 0xfffffffc, RZ, 0xc0, !PT ;  /* 0xfffffffc20207812 */ /* 0x000fe400078ec0ff */
[----:B0-----:R-:W-:-:S03]  /*ce00*/  SHF.R.S32.HI R33, RZ, 0x1f, R31 ;  /* 0x0000001fff217819 */ /* 0x001fc6000001141f */
[----:B------:R-:W-:Y:S01]  /*ce10*/  IMAD.IADD R3, R3, 0x1, -R32 ;  /* 0x0000000103037824 */ /* 0x000fe200078e0a20 */
[----:B------:R-:W-:Y:S02]  /*ce20*/  LEA.HI R29, R29, R30, RZ, 0x5 ;  /* 0x0000001e1d1d7211 */ /* 0x000fe400078f28ff */
[----:B------:R-:W-:Y:S02]  /*ce30*/  LEA.HI R33, R33, R0, RZ, 0x3 ;  /* 0x0000000021217211 */ /* 0x000fe400078f18ff */
[----:B------:R-:W-:Y:S02]  /*ce40*/  SHF.R.S32.HI R32, RZ, 0x5, R29 ;  /* 0x00000005ff207819 */ /* 0x000fe4000001141d */
[----:B------:R-:W-:Y:S02]  /*ce50*/  LOP3.LUT R33, R33, 0xfffffff8, RZ, 0xc0, !PT ;  /* 0xfffffff821217812 */ /* 0x000fe400078ec0ff */
[----:B------:R-:W-:Y:S01]  /*ce60*/  LEA.HI R29, R3, R3, RZ, 0x1 ;  /* 0x00000003031d7211 */ /* 0x000fe200078f08ff */
[----:B------:R-:W-:-:S02]  /*ce70*/  IMAD R32, R7, 0x4, R32 ;  /* 0x0000000407207824 */ /* 0x000fc400078e0220 */
[----:B------:R-:W-:Y:S01]  /*ce80*/  IMAD.IADD R33, R0, 0x1, -R33 ;  /* 0x0000000100217824 */ /* 0x000fe200078e0a21 */
[----:B------:R-:W-:-:S03]  /*ce90*/  LOP3.LUT R0, R29, 0x1ffffffe, RZ, 0xc0, !PT ;  /* 0x1ffffffe1d007812 */ /* 0x000fc600078ec0ff */
[----:B------:R-:W-:Y:S02]  /*cea0*/  IMAD.U32 R33, R32, 0x10, R33 ;  /* 0x0000001020217824 */ /* 0x000fe400078e0021 */
[----:B------:R-:W-:-:S04]  /*ceb0*/  IMAD.IADD R0, R3, 0x1, -R0 ;  /* 0x0000000103007824 */ /* 0x000fc800078e0a00 */
[----:B------:R-:W-:-:S04]  /*cec0*/  IMAD R18, R0, 0x8, R33 ;  /* 0x0000000800127824 */ /* 0x000fc800078e0221 */
[----:B------:R-:W-:-:S05]  /*ced0*/  @P1 IMAD.HI.U32 R19, R18, R19, RZ ;  /* 0x0000001312131227 */ /* 0x000fca00078e00ff */
[----:B-----5:R-:W-:Y:S01]  /*cee0*/  @P1 SHF.R.U32.HI R18, RZ, R58, R19 ;  /* 0x0000003aff121219 */ /* 0x020fe20000011613 */
[----:B------:R-:W-:Y:S01]  /*cef0*/  IMAD.MOV.U32 R3, RZ, RZ, -0x40 ;  /* 0xffffffc0ff037424 */ /* 0x000fe200078e00ff */
[----:B------:R-:W-:-:S03]  /*cf00*/  LOP3.LUT R31, R31, 0x7ffffffc, RZ, 0xc0, !PT ;  /* 0x7ffffffc1f1f7812 */ /* 0x000fc600078ec0ff */
[----:B------:R-:W0:Y:S01]  /*cf10*/  SHFL.IDX PT, R7, R18, RZ, 0x1c1f ;  /* 0x001c1fff12077589 */ /* 0x000e2200000e0000 */
[----:B------:R-:W-:Y:S02]  /*cf20*/  IMAD R0, R182, R3, 0x41 ;  /* 0x00000041b6007424 */ /* 0x000fe400078e0203 */
        /* <DEDUP_REMOVED lines=26> */
[----:B------:R-:W-:-:S02]  /*d0d0*/  IMAD.IADD R31, R30, 0x1, -R31 ;  /* 0x000000011e1f7824 */ /* 0x000fc400078e0a1f */
[----:B------:R-:W-:Y:S01]  /*d0e0*/  FMUL.FTZ R55, R55, R56 ;  /* 0x0000003837377220 */ /* 0x000fe20000410000 */
[----:B------:R-:W-:Y:S01]  /*d0f0*/  IMAD.IADD R0, R9, 0x1, R0 ;  /* 0x0000000109007824 */ /* 0x000fe200078e0200 */
[----:B------:R-:W-:Y:S01]  /*d100*/  LEA R32, R182, 0xffffffc0, 0x6 ;  /* 0xffffffc0b6207811 */ /* 0x000fe200078e30ff */
[----:B------:R-:W0:Y:S02]  /*d110*/  MUFU.TANH R24, R24 ;  /* 0x0000001800187308 */ /* 0x000e240000002400 */
[----:B------:R-:W-:Y:S02]  /*d120*/  IMAD R3, R31, -0x2, R0 ;  /* 0xfffffffe1f037824 */ /* 0x000fe400078e0200 */
[----:B------:R-:W-:Y:S02]  /*d130*/  IMAD.IADD R0, R9, 0x1, -R32 ;  /* 0x0000000109007824 */ /* 0x000fe400078e0a20 */
[----:B------:R-:W-:Y:S02]  /*d140*/  IMAD.IADD R30, R3, 0x1, -R8 ;  /* 0x00000001031e7824 */ /* 0x000fe400078e0a08 */
[----:B------:R-:W0:Y:S01]  /*d150*/  MUFU.TANH R25, R25 ;  /* 0x0000001900197308 */ /* 0x000e220000002400 */
[----:B------:R-:W-:-:S07]  /*d160*/  LOP3.LUT R3, RZ, R10, RZ, 0x33, !PT ;  /* 0x0000000aff037212 */ /* 0x000fce00078e33ff */
[----:B------:R-:W0:Y:S01]  /*d170*/  MUFU.TANH R26, R26 ;  /* 0x0000001a001a7308 */ /* 0x000e220000002400 */
[----:B------:R-:W-:-:S07]  /*d180*/  IMAD R19, R31, -0x2, R0 ;  /* 0xfffffffe1f137824 */ /* 0x000fce00078e0200 */
[----:B------:R-:W0:Y:S01]  /*d190*/  MUFU.TANH R27, R27 ;  /* 0x0000001b001b7308 */ /* 0x000e220000002400 */
[----:B------:R-:W-:-:S07]  /*d1a0*/  IMAD.IADD R56, R30, 0x1, R11 ;  /* 0x000000011e387824 */ /* 0x000fce00078e020b */
        /* <DEDUP_REMOVED lines=21> */
[----:B------:R-:W1:Y:S08]  /*d300*/  MUFU.TANH R54, R54 ;  /* 0x0000003600367308 */ /* 0x000e700000002400 */
[----:B------:R-:W1:Y:S01]  /*d310*/  MUFU.TANH R55, R55 ;  /* 0x0000003700377308 */ /* 0x000e620000002400 */
[----:B------:R-:W-:Y:S01]  /*d320*/  IMAD.IADD R30, R30, 0x1, R3 ;  /* 0x000000011e1e7824 */ /* 0x000fe200078e0203 */
[----:B0-----:R-:W-:Y:S01]  /*d330*/  VIADDMNMX R0, R7, R56, R19, PT ;  /* 0x0000003807007246 */ /* 0x001fe20003800113 */
[----:B------:R-:W-:-:S02]  /*d340*/  IMAD.IADD R12, R12, 0x1, -R32 ;  /* 0x000000010c0c7824 */ /* 0x000fc400078e0a20 */
        /* <DEDUP_REMOVED lines=8> */
[----:B------:R-:W-:-:S05]  /*d3d0*/  @P1 IMAD.HI.U32 R10, R7, R14, RZ ;  /* 0x0000000e070a1227 */ /* 0x000fca00078e00ff */
[----:B------:R-:W-:-:S04]  /*d3e0*/  @P1 SHF.R.U32.HI R7, RZ, R15, R10 ;  /* 0x0000000fff071219 */ /* 0x000fc8000001160a */
[----:B------:R-:W-:Y:S01]  /*d3f0*/  LOP3.LUT R7, RZ, R7, RZ, 0x33, !PT ;  /* 0x00000007ff077212 */ /* 0x000fe200078e33ff */
[----:B------:R-:W-:Y:S06]  /*d400*/  BRA `(.L_x_5039) ;  /* 0x00000000000c7947 */ /* 0x000fec0003800000 */
.L_x_5038:
[----:B------:R-:W-:-:S13]  /*d410*/  ISETP.NE.AND P1, PT, R13, 0x1, PT ;  /* 0x000000010d00780c */ /* 0x000fda0003f25270 */
[----:B------:R-:W-:-:S05]  /*d420*/  @P1 IMAD.HI.U32 R10, R7, R14, RZ ;  /* 0x0000000e070a1227 */ /* 0x000fca00078e00ff */
[----:B------:R-:W-:-:S07]  /*d430*/  @P1 SHF.R.U32.HI R7, RZ, R15, R10 ;  /* 0x0000000fff071219 */ /* 0x000fce000001160a */
.L_x_5039:
[----:B------:R-:W-:Y:S05]  /*d440*/  BSYNC B1 ;  /* 0x0000000000017941 */ /* 0x000fea0003800000 */
.L_x_5037:
[----:B------:R-:W-:-:S04]  /*d450*/  IMAD R10, R7, R13, -R32 ;  /* 0x0000000d070a7224 */ /* 0x000fc800078e0a20 */
[----:B------:R-:W-:-:S05]  /*d460*/  IMAD R10, R31, -0x2, R10 ;  /* 0xfffffffe1f0a7824 */ /* 0x000fca00078e020a */
[----:B------:R-:W-:Y:S02]  /*d470*/  VIMNMX R3, R3, R10, !PT ;  /* 0x0000000a03037248 */ /* 0x000fe40007fe0100 */
[----:B------:R-:W-:-:S07]  /*d480*/  VIADDMNMX R0, R10, R13, R0, PT ;  /* 0x0000000d0a007246 */ /* 0x000fce0003800100 */
.L_x_5036:
[----:B------:R-:W-:Y:S05]  /*d490*/  BSYNC B0 ;  /* 0x0000000000007941 */ /* 0x000fea0003800000 */
.L_x_5035:
[C---:B------:R-:W-:Y:S01]  /*d4a0*/  ISETP.GE.AND P1, PT, R12.reuse, 0x2, PT ;  /* 0x000000020c00780c */ /* 0x040fe20003f26270 */
[----:B------:R-:W0:Y:S01]  /*d4b0*/  SHFL.IDX PT, R7, R18, 0x1, 0x1c1f ;  /* 0x003c1f0012077f89 */ /* 0x000e2200000e0000 */
[C---:B------:R-:W-:Y:S01]  /*d4c0*/  ISETP.GE.AND P5, PT, R12.reuse, 0xa, PT ;  /* 0x0000000a0c00780c */ /* 0x040fe20003fa6270 */
[----:B------:R-:W-:Y:S01]  /*d4d0*/  BSSY B0, `(.L_x_5040) ;  /* 0x0000060000007945 */ /* 0x000fe20003800000 */
        /* <DEDUP_REMOVED lines=9> */
[----:B-1----:R-:W-:-:S02]  /*d570*/  FSEL R64, R57, -INF , !P3 ;  /* 0xff80000039407808 */ /* 0x002fc40005800000 */
[----:B------:R-:W-:Y:S02]  /*d580*/  ISETP.LT.OR P4, PT, R0, 0x9, P4 ;  /* 0x000000090000780c */ /* 0x000fe40002781670 */
[----:B------:R-:W-:Y:S02]  /*d590*/  ISETP.GT.AND P3, PT, R3, 0x10, !P5 ;  /* 0x000000100300780c */ /* 0x000fe40006f64270 */
[----:B------:R-:W-:Y:S02]  /*d5a0*/  FSEL R166, R28, -INF , !P4 ;  /* 0xff8000001ca67808 */ /* 0x000fe40006000000 */
[----:B------:R-:W-:Y:S02]  /*d5b0*/  ISETP.LT.OR P3, PT, R0, 0x11, P3 ;  /* 0x000000110000780c */ /* 0x000fe40001f61670 */
[----:B------:R-:W-:Y:S02]  /*d5c0*/  ISETP.GE.AND P4, PT, R12, 0x12, PT ;  /* 0x000000120c00780c */ /* 0x000fe40003f86270 */
[----:B------:R-:W-:-:S02]  /*d5d0*/  FSEL R168, R61, -INF , !P3 ;  /* 0xff8000003da87808 */ /* 0x000fc40005800000 */
[C---:B------:R-:W-:Y:S02]  /*d5e0*/  ISETP.GT.AND P3, PT, R3.reuse, 0x11, !P4 ;  /* 0x000000110300780c */ /* 0x040fe40006764270 */
        /* <DEDUP_REMOVED lines=53> */
[----:B------:R-:W-:Y:S01]  /*d940*/  ISETP.GT.AND P6, PT, R3, 0x39, !P6 ;  /* 0x000000390300780c */ /* 0x000fe200077c4270 */
[----:B0-----:R-:W-:-:S03]  /*d950*/  IMAD.IADD R3, R30, 0x1, R7 ;  /* 0x000000011e037824 */ /* 0x001fc600078e0207 */
[----:B------:R-:W-:Y:S02]  /*d960*/  ISETP.LT.OR P6, PT, R0, 0x3a, P6 ;  /* 0x0000003a0000780c */ /* 0x000fe400037c1670 */
[----:B------:R-:W-:Y:S02]  /*d970*/  VIADDMNMX R0, R7, R56, R19, PT ;  /* 0x0000003807007246 */ /* 0x000fe40003800113 */
        /* <DEDUP_REMOVED lines=13> */
.L_x_5043:
[----:B------:R-:W-:-:S13]  /*da50*/  ISETP.NE.AND P6, PT, R13, 0x1, PT ;  /* 0x000000010d00780c */ /* 0x000fda0003fc5270 */
[----:B------:R-:W-:-:S05]  /*da60*/  @P6 IMAD.HI.U32 R14, R8, R14, RZ ;  /* 0x0000000e080e6227 */ /* 0x000fca00078e00ff */
[----:B------:R-:W-:-:S07]  /*da70*/  @P6 SHF.R.U32.HI R8, RZ, R15, R14 ;  /* 0x0000000fff086219 */ /* 0x000fce000001160e */
.L_x_5044:
[----:B------:R-:W-:Y:S05]  /*da80*/  BSYNC B1 ;  /* 0x0000000000017941 */ /* 0x000fea0003800000 */
.L_x_5042:
[----:B------:R-:W-:-:S04]  /*da90*/  IMAD R8, R8, R13, -R32 ;  /* 0x0000000d08087224 */ /* 0x000fc800078e0a20 */
[----:B------:R-:W-:-:S05]  /*daa0*/  IMAD R8, R31, -0x2, R8 ;  /* 0xfffffffe1f087824 */ /* 0x000fca00078e0208 */
[----:B------:R-:W-:Y:S02]  /*dab0*/  VIADDMNMX R0, R8, R13, R0, PT ;  /* 0x0000000d08007246 */ /* 0x000fe40003800100 */
[----:B------:R-:W-:-:S07]  /*dac0*/  VIMNMX R3, R3, R8, !PT ;  /* 0x0000000803037248 */ /* 0x000fce0007fe0100 */
.L_x_5041:
[----:B------:R-:W-:Y:S05]  /*dad0*/  BSYNC B0 ;  /* 0x0000000000007941 */ /* 0x000fea0003800000 */
.L_x_5040:
[----:B------:R-:W-:Y:S01]  /*dae0*/  ISETP.GT.AND P1, PT, R3, 0x1, !P1 ;  /* 0x000000010300780c */ /* 0x000fe20004f24270 */
[----:B------:R-:W-:Y:S01]  /*daf0*/  BAR.SYNC.DEFER_BLOCKING 0xf, 0x100 ;  /* 0x03c4000000007b1d */ /* 0x000fe20000010000 */
[----:B------:R-:W-:Y:S02]  /*db00*/  FMNMX.FTZ R7, R164, R58, !PT ;  /* 0x0000003aa4077209 */ /* 0x000fe40007810000 */
[----:B------:R-:W-:Y:S02]  /*db10*/  ISETP.LT.OR P1, PT, R0, 0x2, P1 ;  /* 0x000000020000780c */ /* 0x000fe40000f21670 */
[----:B------:R-:W-:Y:S02]  /*db20*/  FMNMX.FTZ R7, R166, R7, !PT ;  /* 0x00000007a6077209 */ /* 0x000fe40007810000 */
[----:B------:R-:W-:Y:S01]  /*db30*/  FSEL R27, R27, -INF , !P1 ;  /* 0xff8000001b1b7808 */ /* 0x000fe20004800000 */
[----:B------:R-:W2:Y:S01]  /*db40*/  LDL R76, [R1+0x25c] ;  /* 0x00025c00014c7983 */ /* 0x000ea20000100800 */
[----:B------:R-:W-:-:S02]  /*db50*/  ISETP.NE.AND P1, PT, R11, RZ, PT ;  /* 0x000000ff0b00720c */ /* 0x000fc40003f25270 */
[----:B------:R-:W-:Y:S01]  /*db60*/  FMNMX.FTZ R7, R64, R7, !PT ;  /* 0x0000000740077209 */ /* 0x000fe20007810000 */
[----:B------:R-:W3:Y:S01]  /*db70*/  LDL R78, [R1+0x264] ;  /* 0x00026400014e7983 */ /* 0x000ee20000100800 */
[----:B------:R-:W-:Y:S02]  /*db80*/  ISETP.GT.AND P1, PT, R3, 0x9, !P1 ;  /* 0x000000090300780c */ /* 0x000fe40004f24270 */
[----:B------:R-:W-:Y:S01]  /*db90*/  FMNMX.FTZ R7, R168, R7, !PT ;  /* 0x00000007a8077209 */ /* 0x000fe20007810000 */
[----:B------:R-:W4:Y:S01]  /*dba0*/  LDL R80, [R1+0x268] ;  /* 0x0002680001507983 */ /* 0x000f220000100800 */
[----:B------:R-:W-:Y:S02]  /*dbb0*/  ISETP.LT.OR P1, PT, R0, 0xa, P1 ;  /* 0x0000000a0000780c */ /* 0x000fe40000f21670 */
[----:B------:R-:W-:Y:S01]  /*dbc0*/  FMNMX.FTZ R7, R62, R7, !PT ;  /* 0x000000073e077209 */ /* 0x000fe20007810000 */
[----:B------:R-:W5:Y:S01]  /*dbd0*/  LDL R82, [R1+0x26c] ;  /* 0x00026c0001527983 */ /* 0x000f620000100800 */
[----:B------:R-:W-:-:S02]  /*dbe0*/  FSEL R14, R60, -INF , !P1 ;  /* 0xff8000003c0e7808 */ /* 0x000fc40004800000 */
[----:B------:R-:W-:Y:S01]  /*dbf0*/  ISETP.NE.AND P1, PT, R25, RZ, PT ;  /* 0x000000ff1900720c */ /* 0x000fe20003f25270 */
[----:B------:R-:W2:Y:S01]  /*dc00*/  LDL R60, [R1+0x234] ;  /* 0x00023400013c7983 */ /* 0x000ea20000100800 */
[C---:B------:R-:W-:Y:S02]  /*dc10*/  ISETP.GT.AND P2, PT, R3.reuse, 0x8, !P2 ;  /* 0x000000080300780c */ /* 0x040fe40005744270 */
[----:B------:R-:W-:Y:S01]  /*dc20*/  ISETP.GT.AND P1, PT, R3, 0x10, !P1 ;  /* 0x000000100300780c */ /* 0x000fe20004f24270 */
[----:B------:R-:W5:Y:S01]  /*dc30*/  LDL R84, [R1+0x274] ;  /* 0x0002740001547983 */ /* 0x000f620000100800 */
[----:B------:R-:W-:Y:S02]  /*dc40*/  FMNMX.FTZ R7, R170, R7, !PT ;  /* 0x00000007aa077209 */ /* 0x000fe40007810000 */
[C---:B------:R-:W-:Y:S01]  /*dc50*/  ISETP.LT.OR P1, PT, R0.reuse, 0x11, P1 ;  /* 0x000000110000780c */ /* 0x040fe20000f21670 */
[----:B------:R-:W5:Y:S01]  /*dc60*/  LDL R86, [R1+0x278] ;  /* 0x0002780001567983 */ /* 0x000f620000100800 */
[----:B------:R-:W-:-:S02]  /*dc70*/  ISETP.LT.OR P2, PT, R0, 0x9, P2 ;  /* 0x000000090000780c */ /* 0x000fc40001741670 */
[----:B------:R-:W-:Y:S01]  /*dc80*/  FSEL R15, R34, -INF , !P1 ;  /* 0xff800000220f7808 */ /* 0x000fe20004800000 */
[----:B------:R-:W5:Y:S01]  /*dc90*/  LDL R88, [R1+0x27c] ;  /* 0x00027c0001587983 */ /* 0x000f620000100800 */
[----:B------:R-:W-:Y:S02]  /*dca0*/  ISETP.NE.AND P1, PT, R28, RZ, PT ;  /* 0x000000ff1c00720c */ /* 0x000fe40003f25270 */
[----:B------:R-:W-:Y:S01]  /*dcb0*/  FMNMX.FTZ R7, R66, R7, !PT ;  /* 0x0000000742077209 */ /* 0x000fe20007810000 */
[----:B------:R-:W5:Y:S01]  /*dcc0*/  LDL R90, [R1+0x284] ;  /* 0x00028400015a7983 */ /* 0x000f620000100800 */
[----:B------:R-:W-:Y:S02]  /*dcd0*/  ISETP.GT.AND P1, PT, R3, 0x11, !P1 ;  /* 0x000000110300780c */ /* 0x000fe40004f24270 */
[----:B------:R-:W-:Y:S01]  /*dce0*/  FSEL R13, R59, -INF , !P2 ;  /* 0xff8000003b0d7808 */ /* 0x000fe20005000000 */
[----:B------:R-:W5:Y:S01]  /*dcf0*/  LDL R92, [R1+0x288] ;  /* 0x00028800015c7983 */ /* 0x000f620000100800 */
[----:B------:R-:W-:-:S02]  /*dd00*/  ISETP.LT.OR P1, PT, R0, 0x12, P1 ;  /* 0x000000120000780c */ /* 0x000fc40000f21670 */
[----:B------:R-:W-:Y:S01]  /*dd10*/  ISETP.NE.AND P2, PT, R37, RZ, PT ;  /* 0x000000ff2500720c */ /* 0x000fe20003f45270 */
[----:B------:R-:W5:Y:S01]  /*dd20*/  LDL R94, [R1+0x28c] ;  /* 0x00028c00015e7983 */ /* 0x000f620000100800 */
[----:B------:R-:W-:Y:S02]  /*dd30*/  FSEL R18, R35, -INF , !P1 ;  /* 0xff80000023127808 */ /* 0x000fe40004800000 */
[----:B------:R-:W-:Y:S01]  /*dd40*/  ISETP.NE.AND P1, PT, R29, RZ, PT ;  /* 0x000000ff1d00720c */ /* 0x000fe20003f25270 */
[----:B------:R-:W5:Y:S01]  /*dd50*/  LDL R96, [R1+0x294] ;  /* 0x0002940001607983 */ /* 0x000f620000100800 */
[----:B------:R-:W-:Y:S02]  /*dd60*/  FMNMX.FTZ R7, R172, R7, !PT ;  /* 0x00000007ac077209 */ /* 0x000fe40007810000 */
[----:B------:R-:W-:Y:S01]  /*dd70*/  ISETP.GT.AND P1, PT, R3, 0x18, !P1 ;  /* 0x000000180300780c */ /* 0x000fe20004f24270 */
[----:B------:R-:W5:Y:S01]  /*dd80*/  LDL R98, [R1+0x298] ;  /* 0x0002980001627983 */ /* 0x000f620000100800 */
[----:B------:R-:W-:-:S02]  /*dd90*/  FMNMX.FTZ R7, R68, R7, !PT ;  /* 0x0000000744077209 */ /* 0x000fc40007810000 */
[----:B------:R-:W-:Y:S01]  /*dda0*/  ISETP.LT.OR P1, PT, R0, 0x19, P1 ;  /* 0x000000190000780c */ /* 0x000fe20000f21670 */
[----:B------:R-:W5:Y:S01]  /*ddb0*/  LDL R100, [R1+0x29c] ;  /* 0x00029c0001647983 */ /* 0x000f620000100800 */
[----:B------:R-:W-:Y:S02]  /*ddc0*/  FMNMX.FTZ R7, R44, R7, !PT ;  /* 0x000000072c077209 */ /* 0x000fe40007810000 */
[----:B------:R-:W-:Y:S01]  /*ddd0*/  FSEL R19, R38, -INF , !P1 ;  /* 0xff80000026137808 */ /* 0x000fe20004800000 */
[----:B------:R-:W5:Y:S01]  /*dde0*/  LDL R102, [R1+0x2a4] ;  /* 0x0002a40001667983 */ /* 0x000f620000100800 */
[----:B------:R-:W-:Y:S02]  /*ddf0*/  ISETP.NE.AND P1, PT, R33, RZ, PT ;  /* 0x000000ff2100720c */ /* 0x000fe40003f25270 */
[----:B------:R-:W-:Y:S01]  /*de00*/  ISETP.NE.AND P6, PT, R10, RZ, PT ;  /* 0x000000ff0a00720c */ /* 0x000fe20003fc5270 */
[----:B------:R-:W5:Y:S01]  /*de10*/  LDL R104, [R1+0x2a8] ;  /* 0x0002a80001687983 */ /* 0x000f620000100800 */
[----:B------:R-:W-:-:S02]  /*de20*/  ISETP.GT.AND P1, PT, R3, 0x19, !P1 ;  /* 0x000000190300780c */ /* 0x000fc40004f24270 */
[----:B------:R-:W-:Y:S01]  /*de30*/  FMNMX.FTZ R7, R70, R7, !PT ;  /* 0x0000000746077209 */ /* 0x000fe20007810000 */
[----:B------:R-:W5:Y:S01]  /*de40*/  LDL R106, [R1+0x2ac] ;  /* 0x0002ac00016a7983 */ /* 0x000f620000100800 */
[----:B------:R-:W-:Y:S02]  /*de50*/  ISETP.LT.OR P1, PT, R0, 0x1a, P1 ;  /* 0x0000001a0000780c */ /* 0x000fe40000f21670 */
[----:B------:R-:W-:Y:S01]  /*de60*/  FMNMX.FTZ R7, R48, R7, !PT ;  /* 0x0000000730077209 */ /* 0x000fe20007810000 */
[----:B------:R-:W5:Y:S01]  /*de70*/  LDL R108, [R1+0x2b4] ;  /* 0x0002b400016c7983 */ /* 0x000f620000100800 */
[----:B------:R-:W-:Y:S02]  /*de80*/  FSEL R24, R39, -INF , !P1 ;  /* 0xff80000027187808 */ /* 0x000fe40004800000 */
[----:B------:R-:W-:Y:S01]  /*de90*/  ISETP.NE.AND P1, PT, R36, RZ, PT ;  /* 0x000000ff2400720c */ /* 0x000fe20003f25270 */
[----:B------:R-:W5:Y:S01]  /*dea0*/  LDL R110, [R1+0x2b8] ;  /* 0x0002b800016e7983 */ /* 0x000f620000100800 */
[----:B------:R-:W-:-:S02]  /*deb0*/  FMNMX.FTZ R7, R72, R7, !PT ;  /* 0x0000000748077209 */ /* 0x000fc40007810000 */
[C---:B------:R-:W-:Y:S01]  /*dec0*/  ISETP.GT.AND P1, PT, R3.reuse, 0x20, !P1 ;  /* 0x000000200300780c */ /* 0x040fe20004f24270 */
[----:B------:R-:W5:Y:S01]  /*ded0*/  LDL R112, [R1+0x2bc] ;  /* 0x0002bc0001707983 */ /* 0x000f620000100800 */
[----:B------:R-:W-:Y:S02]  /*dee0*/  FMNMX.FTZ R7, R52, R7, !PT ;  /* 0x0000000734077209 */ /* 0x000fe40007810000 */
[----:B------:R-:W-:Y:S01]  /*def0*/  ISETP.LT.OR P1, PT, R0, 0x21, P1 ;  /* 0x000000210000780c */ /* 0x000fe20000f21670 */
[----:B------:R-:W5:Y:S01]  /*df00*/  LDL R114, [R1+0x2c4] ;  /* 0x0002c40001727983 */ /* 0x000f620000100800 */
[----:B------:R-:W-:Y:S02]  /*df10*/  FMNMX.FTZ R8, R74, R7, !PT ;  /* 0x000000074a087209 */ /* 0x000fe40007810000 */
[----:B------:R-:W-:Y:S01]  /*df20*/  FSEL R25, R42, -INF , !P1 ;  /* 0xff8000002a197808 */ /* 0x000fe20004800000 */
[----:B------:R-:W5:Y:S01]  /*df30*/  LDL R116, [R1+0x2c8] ;  /* 0x0002c80001747983 */ /* 0x000f620000100800 */
[----:B------:R-:W-:-:S02]  /*df40*/  ISETP.GT.AND P1, PT, R3, 0x21, !P2 ;  /* 0x000000210300780c */ /* 0x000fc40005724270 */
[----:B------:R-:W-:Y:S01]  /*df50*/  ISETP.NE.AND P2, PT, R41, RZ, PT ;  /* 0x000000ff2900720c */ /* 0x000fe20003f45270 */
[----:B------:R-:W0:Y:S01]  /*df60*/  SHFL.BFLY PT, R9, R8, 0x2, 0x1f ;  /* 0x0c401f0008097f89 */ /* 0x000e2200000e0000 */
[----:B------:R-:W-:Y:S02]  /*df70*/  ISETP.LT.OR P1, PT, R0, 0x22, P1 ;  /* 0x000000220000780c */ /* 0x000fe40000f21670 */
[----:B------:R-:W-:Y:S01]  /*df80*/  ISETP.GT.AND P2, PT, R3, 0x29, !P2 ;  /* 0x000000290300780c */ /* 0x000fe20005744270 */
[----:B------:R-:W5:Y:S01]  /*df90*/  LDL R42, [R1+0x2a0] ;  /* 0x0002a000012a7983 */ /* 0x000f620000100800 */
[----:B------:R-:W-:Y:S02]  /*dfa0*/  FSEL R28, R43, -INF , !P1 ;  /* 0xff8000002b1c7808 */ /* 0x000fe40004800000 */
[C---:B------:R-:W-:Y:S01]  /*dfb0*/  ISETP.GT.AND P1, PT, R3.reuse, RZ, !P6 ;  /* 0x000000ff0300720c */ /* 0x040fe20007724270 */
[----:B------:R-:W5:Y:S01]  /*dfc0*/  LDL R118, [R1+0x2cc] ;  /* 0x0002cc0001767983 */ /* 0x000f620000100800 */
[----:B------:R-:W-:-:S02]  /*dfd0*/  ISETP.GT.AND P3, PT, R3, 0x30, !P3 ;  /* 0x000000300300780c */ /* 0x000fc40005f64270 */
[C---:B------:R-:W-:Y:S01]  /*dfe0*/  ISETP.LT.OR P1, PT, R0.reuse, 0x1, P1 ;  /* 0x000000010000780c */ /* 0x040fe20000f21670 */
[----:B------:R-:W5:Y:S01]  /*dff0*/  LDL R120, [R1+0x2d4] ;  /* 0x0002d40001787983 */ /* 0x000f620000100800 */
[----:B------:R-:W-:Y:S02]  /*e000*/  ISETP.LT.OR P2, PT, R0, 0x2a, P2 ;  /* 0x0000002a0000780c */ /* 0x000fe40001741670 */
[----:B------:R-:W-:Y:S01]  /*e010*/  FSEL R26, R26, -INF , !P1 ;  /* 0xff8000001a1a7808 */ /* 0x000fe20004800000 */
[----:B------:R-:W5:Y:S01]  /*e020*/  LDL R122, [R1+0x2d8] ;  /* 0x0002d800017a7983 */ /* 0x000f620000100800 */
[----:B------:R-:W-:Y:S02]  /*e030*/  ISETP.NE.AND P1, PT, R40, RZ, PT ;  /* 0x000000ff2800720c */ /* 0x000fe40003f25270 */
[----:B------:R-:W-:Y:S01]  /*e040*/  FMNMX.FTZ R10, R26, R27, !PT ;  /* 0x0000001b1a0a7209 */ /* 0x000fe20007810000 */
[----:B------:R-:W3:Y:S01]  /*e050*/  LDL R40, [R1+0x220] ;  /* 0x0002200001287983 */ /* 0x000ee20000100800 */
[----:B------:R-:W-:-:S02]  /*e060*/  ISETP.GT.AND P1, PT, R3, 0x28, !P1 ;  /* 0x000000280300780c */ /* 0x000fc40004f24270 */
[----:B------:R-:W-:Y:S01]  /*e070*/  FMNMX.FTZ R7, R13, R10, !PT ;  /* 0x0000000a0d077209 */ /* 0x000fe20007810000 */
[----:B------:R-:W5:Y:S01]  /*e080*/  LDL R124, [R1+0x2dc] ;  /* 0x0002dc00017c7983 */ /* 0x000f620000100800 */
[----:B------:R-:W-:Y:S02]  /*e090*/  ISETP.LT.OR P1, PT, R0, 0x29, P1 ;  /* 0x000000290000780c */ /* 0x000fe40000f21670 */
[----:B------:R-:W-:Y:S01]  /*e0a0*/  FMNMX.FTZ R10, R14, R7, !PT ;  /* 0x000000070e0a7209 */ /* 0x000fe20007810000 */
[----:B------:R-:W5:Y:S01]  /*e0b0*/  LDL R126, [R1+0x2e4] ;  /* 0x0002e400017e7983 */ /* 0x000f620000100800 */
[----:B------:R-:W-:Y:S02]  /*e0c0*/  FSEL R30, R46, -INF , !P1 ;  /* 0xff8000002e1e7808 */ /* 0x000fe40004800000 */
[----:B------:R-:W-:Y:S01]  /*e0d0*/  FMNMX.FTZ R7, R15, R10, !PT ;  /* 0x0000000a0f077209 */ /* 0x000fe20007810000 */
        /* <DEDUP_REMOVED lines=10> */
[----:B------:R-:W-:-:S02]  /*e180*/  ISETP.NE.AND P6, PT, R12, RZ, PT ;  /* 0x000000ff0c00720c */ /* 0x000fc40003fc5270 */
[----:B------:R-:W-:Y:S01]  /*e190*/  FMNMX.FTZ R7, R25, R10, !PT ;  /* 0x0000000a19077209 */ /* 0x000fe20007810000 */
[----:B------:R-:W5:Y:S01]  /*e1a0*/  LDL R134, [R1+0x2f8] ;  /* 0x0002f80001867983 */ /* 0x000f620000100800 */
[----:B------:R-:W-:Y:S02]  /*e1b0*/  ISETP.GT.AND P5, PT, R3, 0x38, !P5 ;  /* 0x000000380300780c */ /* 0x000fe40006fa4270 */
[----:B------:R-:W-:Y:S01]  /*e1c0*/  FMNMX.FTZ R7, R28, R7, !PT ;  /* 0x000000071c077209 */ /* 0x000fe20007810000 */
[----:B------:R-:W5:Y:S01]  /*e1d0*/  LDL R136, [R1+0x2fc] ;  /* 0x0002fc0001887983 */ /* 0x000f620000100800 */
[----:B------:R-:W-:Y:S02]  /*e1e0*/  ISETP.LT.OR P4, PT, R0, 0x32, P4 ;  /* 0x000000320000780c */ /* 0x000fe40002781670 */
[----:B------:R-:W-:Y:S01]  /*e1f0*/  FMNMX.FTZ R10, R30, R7, !PT ;  /* 0x000000071e0a7209 */ /* 0x000fe20007810000 */
[----:B------:R-:W5:Y:S01]  /*e200*/  LDL R138, [R1+0x304] ;  /* 0x00030400018a7983 */ /* 0x000f620000100800 */
[----:B------:R-:W-:-:S02]  /*e210*/  FSEL R32, R50, -INF , !P3 ;  /* 0xff80000032207808 */ /* 0x000fc40005800000 */
[----:B------:R-:W-:Y:S01]  /*e220*/  FMNMX.FTZ R7, R31, R10, !PT ;  /* 0x0000000a1f077209 */ /* 0x000fe20007810000 */
[----:B------:R-:W5:Y:S01]  /*e230*/  LDL R50, [R1+0x2e0] ;  /* 0x0002e00001327983 */ /* 0x000f620000100800 */
[----:B------:R-:W-:Y:S02]  /*e240*/  ISETP.GT.AND P1, PT, R3, 0x39, !P6 ;  /* 0x000000390300780c */ /* 0x000fe40007724270 */
[----:B------:R-:W-:Y:S01]  /*e250*/  ISETP.LT.OR P5, PT, R0, 0x39, P5 ;  /* 0x000000390000780c */ /* 0x000fe20002fa1670 */
[----:B------:R-:W5:Y:S01]  /*e260*/  LDL R140, [R1+0x308] ;  /* 0x00030800018c7983 */ /* 0x000f620000100800 */
[----:B------:R-:W-:Y:S02]  /*e270*/  FSEL R34, R51, -INF , !P4 ;  /* 0xff80000033227808 */ /* 0x000fe40006000000 */
[----:B------:R-:W-:Y:S01]  /*e280*/  FMNMX.FTZ R7, R32, R7, !PT ;  /* 0x0000000720077209 */ /* 0x000fe20007810000 */
[----:B------:R-:W5:Y:S01]  /*e290*/  LDL R142, [R1+0x30c] ;  /* 0x00030c00018e7983 */ /* 0x000f620000100800 */
[----:B------:R-:W-:-:S02]  /*e2a0*/  ISETP.LT.OR P1, PT, R0, 0x3a, P1 ;  /* 0x0000003a0000780c */ /* 0x000fc40000f21670 */
[----:B------:R-:W-:Y:S01]  /*e2b0*/  FSEL R36, R54, -INF , !P5 ;  /* 0xff80000036247808 */ /* 0x000fe20006800000 */
[----:B------:R-:W5:Y:S01]  /*e2c0*/  LDL R56, [R1+0x310] ;  /* 0x0003100001387983 */ /* 0x000f620000100800 */
[----:B------:R-:W-:Y:S02]  /*e2d0*/  FMNMX.FTZ R7, R34, R7, !PT ;  /* 0x0000000722077209 */ /* 0x000fe40007810000 */
[----:B------:R-:W-:Y:S01]  /*e2e0*/  FSEL R38, R55, -INF , !P1 ;  /* 0xff80000037267808 */ /* 0x000fe20004800000 */
[----:B------:R-:W5:Y:S01]  /*e2f0*/  LDL R54, [R1+0x300] ;  /* 0x0003000001367983 */ /* 0x000f620000100800 */
[----:B------:R-:W-:Y:S02]  /*e300*/  FMNMX.FTZ R7, R36, R7, !PT ;  /* 0x0000000724077209 */ /* 0x000fe40007810000 */
[----:B0-----:R-:W-:Y:S01]  /*e310*/  FMNMX.FTZ R11, R8, R9, !PT ;  /* 0x00000009080b7209 */ /* 0x001fe20007810000 */
[----:B------:R-:W5:Y:S01]  /*e320*/  LDL R144, [R1+0x314] ;  /* 0x0003140001907983 */ /* 0x000f620000100800 */
[----:B------:R-:W-:-:S03]  /*e330*/  FMNMX.FTZ R9, R38, R7, !PT ;  /* 0x0000000726097209 */ /* 0x000fc60007810000 */
[----:B------:R-:W0:Y:S04]  /*e340*/  SHFL.BFLY PT, R12, R11, 0x1, 0x1f ;  /* 0x0c201f000b0c7f89 */ /* 0x000e2800000e0000 */
[----:B------:R-:W-:Y:S04]  /*e350*/  STL.64 [R1+0x200], R8 ;  /* 0x0002000801007387 */ /* 0x000fe80000100a00 */
[----:B------:R-:W4:Y:S04]  /*e360*/  LDL R7, [R1+0x204] ;  /* 0x0002040001077983 */ /* 0x000f280000100800 */
[----:B------:R-:W5:Y:S04]  /*e370*/  LDL R146, [R1+0x318] ;  /* 0x0003180001927983 */ /* 0x000f680000100800 */
[----:B------:R-:W5:Y:S04]  /*e380*/  LDL R148, [R1+0x31c] ;  /* 0x00031c0001947983 */ /* 0x000f680000100800 */
[----:B------:R-:W5:Y:S01]  /*e390*/  LDL R235, [R1+0x330] ;  /* 0x0003300001eb7983 */ /* 0x000f620000100800 */
[----:B0-----:R-:W-:-:S03]  /*e3a0*/  FMNMX.FTZ R0, R11, R12, !PT ;  /* 0x0000000c0b007209 */ /* 0x001fc60007810000 */
[----:B------:R-:W5:Y:S04]  /*e3b0*/  LDL R234, [R1+0x340] ;  /* 0x0003400001ea7983 */ /* 0x000f680000100800 */
[----:B------:R-:W-:Y:S04]  /*e3c0*/  STL [R1+0x200], R0 ;  /* 0x0002000001007387 */ /* 0x000fe80000100800 */
[----:B------:R-:W3:Y:S04]  /*e3d0*/  LDL R12, [R1+0x200] ;  /* 0x00020000010c7983 */ /* 0x000ee80000100800 */
[----:B------:R-:W2:Y:S04]  /*e3e0*/  LDL.64 R10, [R1+0x138] ;  /* 0x00013800010a7983 */ /* 0x000ea80000100a00 */
        /* <DEDUP_REMOVED lines=54> */
[----:B----4-:R-:W0:Y:S02]  /*e750*/  SHFL.BFLY PT, R8, R7, 0x2, 0x1f ;  /* 0x0c401f0007087f89 */ /* 0x010e2400000e0000 */
[----:B0-----:R-:W-:-:S05]  /*e760*/  FMNMX.FTZ R8, R8, R7, !PT ;  /* 0x0000000708087209 */ /* 0x001fca0007810000 */
[----:B------:R-:W0:Y:S01]  /*e770*/  SHFL.BFLY PT, R7, R8, 0x1, 0x1f ;  /* 0x0c201f0008077f89 */ /* 0x000e2200000e0000 */
[----:B---3--:R-:W-:Y:S01]  /*e780*/  FMUL.FTZ R3, R40, R12 ;  /* 0x0000000c28037220 */ /* 0x008fe20000410000 */
[----:B------:R-:W-:-:S04]  /*e790*/  FSETP.NEU.FTZ.AND P1, PT, R12, -INF , PT ;  /* 0xff8000000c00780b */ /* 0x000fc80003f3d000 */
        /* <DEDUP_REMOVED lines=14> */
[----:B0-----:R-:W-:Y:S01]  /*e880*/  FMNMX.FTZ R0, R8, R7, !PT ;  /* 0x0000000708007209 */ /* 0x001fe20007810000 */
[-CC-:B------:R-:W-:Y:S01]  /*e890*/  FFMA.FTZ R41, R70, R40.reuse, -R3.reuse ;  /* 0x0000002846297223 */ /* 0x180fe20000010803 */
[-CC-:B------:R-:W-:Y:S01]  /*e8a0*/  FFMA.FTZ R176, R48, R40.reuse, -R3.reuse ;  /* 0x0000002830b07223 */ /* 0x180fe20000010803 */
[-CC-:B------:R-:W-:Y:S01]  /*e8b0*/  FFMA.FTZ R43, R72, R40.reuse, -R3.reuse ;  /* 0x00000028482b7223 */ /* 0x180fe20000010803 */
[C---:B------:R-:W-:Y:S01]  /*e8c0*/  FSETP.NEU.FTZ.AND P1, PT, R0.reuse, -INF , PT ;  /* 0xff8000000000780b */ /* 0x040fe20003f3d000 */
[-C--:B------:R-:W-:Y:S01]  /*e8d0*/  FMUL.FTZ R7, R0, R40.reuse ;  /* 0x0000002800077220 */ /* 0x080fe20000410000 */
[-CC-:B------:R-:W-:Y:S01]  /*e8e0*/  FFMA.FTZ R178, R52, R40.reuse, -R3.reuse ;  /* 0x0000002834b27223 */ /* 0x180fe20000010803 */
[----:B------:R-:W0:Y:S01]  /*e8f0*/  MUFU.EX2 R29, R29 ;  /* 0x0000001d001d7308 */ /* 0x000e220000000800 */
[----:B------:R-:W-:Y:S01]  /*e900*/  FFMA.FTZ R45, R74, R40, -R3 ;  /* 0x000000284a2d7223 */ /* 0x000fe20000010803 */
[----:B------:R-:W3:Y:S01]  /*e910*/  LDL R62, [R1+0x238] ;  /* 0x00023800013e7983 */ /* 0x000ee20000100800 */
[----:B------:R-:W-:-:S03]  /*e920*/  FSEL R7, R7, RZ, P1 ;  /* 0x000000ff07077208 */ /* 0x000fc60000800000 */
[----:B------:R-:W4:Y:S02]  /*e930*/  LDL R64, [R1+0x23c] ;  /* 0x00023c0001407983 */ /* 0x000f240000100800 */
[-CC-:B------:R-:W-:Y:S01]  /*e940*/  FFMA.FTZ R165, R26, R40.reuse, -R7.reuse ;  /* 0x000000281aa57223 */ /* 0x180fe20000010807 */
[-CC-:B------:R-:W-:Y:S01]  /*e950*/  FFMA.FTZ R150, R27, R40.reuse, -R7.reuse ;  /* 0x000000281b967223 */ /* 0x180fe20000010807 */
[-CC-:B------:R-:W-:Y:S01]  /*e960*/  FFMA.FTZ R167, R13, R40.reuse, -R7.reuse ;  /* 0x000000280da77223 */ /* 0x180fe20000010807 */
[-CC-:B------:R-:W-:Y:S01]  /*e970*/  FFMA.FTZ R47, R14, R40.reuse, -R7.reuse ;  /* 0x000000280e2f7223 */ /* 0x180fe20000010807 */
[----:B------:R-:W-:Y:S01]  /*e980*/  MUFU.EX2 R166, R166 ;  /* 0x000000a600a67308 */ /* 0x000fe20000000800 */
[-CC-:B------:R-:W-:Y:S01]  /*e990*/  FFMA.FTZ R169, R15, R40.reuse, -R7.reuse ;  /* 0x000000280fa97223 */ /* 0x180fe20000010807 */
[-CC-:B------:R-:W-:Y:S01]  /*e9a0*/  FFMA.FTZ R49, R18, R40.reuse, -R7.reuse ;  /* 0x0000002812317223 */ /* 0x180fe20000010807 */
[-C--:B------:R-:W-:Y:S01]  /*e9b0*/  FFMA.FTZ R171, R19, R40.reuse, -R7 ;  /* 0x0000002813ab7223 */ /* 0x080fe20000010807 */
[----:B------:R-:W5:Y:S04]  /*e9c0*/  LDL R58, [R1+0x320] ;  /* 0x00032000013a7983 */ /* 0x000f680000100800 */
[----:B------:R-:W-:Y:S01]  /*e9d0*/  MUFU.EX2 R165, R165 ;  /* 0x000000a500a57308 */ /* 0x000fe20000000800 */
[----:B0-----:R-:W-:Y:S01]  /*e9e0*/  FADD.FTZ R3, R164, R29 ;  /* 0x0000001da4037221 */ /* 0x001fe20000010000 */
[----:B------:R-:W-:-:S06]  /*e9f0*/  FFMA.FTZ R51, R24, R40, -R7 ;  /* 0x0000002818337223 */ /* 0x000fcc0000010807 */
[----:B------:R-:W-:Y:S01]  /*ea00*/  MUFU.EX2 R168, R168 ;  /* 0x000000a800a87308 */ /* 0x000fe20000000800 */
[----:B------:R-:W-:-:S07]  /*ea10*/  FFMA.FTZ R173, R25, R40, -R7 ;  /* 0x0000002819ad7223 */ /* 0x000fce0000010807 */
[----:B------:R-:W-:Y:S01]  /*ea20*/  MUFU.EX2 R35, R35 ;  /* 0x0000002300237308 */ /* 0x000fe20000000800 */
[----:B------:R-:W-:-:S07]  /*ea30*/  FFMA.FTZ R53, R28, R40, -R7 ;  /* 0x000000281c357223 */ /* 0x000fce0000010807 */
[----:B------:R-:W-:Y:S01]  /*ea40*/  MUFU.EX2 R170, R170 ;  /* 0x000000aa00aa7308 */ /* 0x000fe20000000800 */
[-CC-:B------:R-:W-:Y:S01]  /*ea50*/  FFMA.FTZ R175, R30, R40.reuse, -R7.reuse ;  /* 0x000000281eaf7223 */ /* 0x180fe20000010807 */
[----:B------:R-:W5:Y:S06]  /*ea60*/  LDL R66, [R1+0x244] ;  /* 0x0002440001427983 */ /* 0x000f6c0000100800 */
[----:B------:R-:W-:Y:S01]  /*ea70*/  MUFU.EX2 R37, R37 ;  /* 0x0000002500257308 */ /* 0x000fe20000000800 */
[----:B------:R-:W-:-:S07]  /*ea80*/  FFMA.FTZ R55, R31, R40, -R7 ;  /* 0x000000281f377223 */ /* 0x000fce0000010807 */
[----:B------:R-:W-:Y:S01]  /*ea90*/  MUFU.EX2 R172, R172 ;  /* 0x000000ac00ac7308 */ /* 0x000fe20000000800 */
[-CC-:B------:R-:W-:Y:S01]  /*eaa0*/  FFMA.FTZ R177, R32, R40.reuse, -R7.reuse ;  /* 0x0000002820b17223 */ /* 0x180fe20000010807 */
[----:B------:R-:W5:Y:S04]  /*eab0*/  LDL R68, [R1+0x248] ;  /* 0x0002480001447983 */ /* 0x000f680000100800 */
[----:B------:R-:W5:Y:S02]  /*eac0*/  LDL R44, [R1+0x2b0] ;  /* 0x0002b000012c7983 */ /* 0x000f640000100800 */
[----:B------:R-:W0:Y:S08]  /*ead0*/  MUFU.EX2 R150, R150 ;  /* 0x0000009600967308 */ /* 0x000e300000000800 */
[----:B------:R-:W-:Y:S01]  /*eae0*/  MUFU.EX2 R39, R39 ;  /* 0x0000002700277308 */ /* 0x000fe20000000800 */
[----:B------:R-:W-:-:S07]  /*eaf0*/  FFMA.FTZ R57, R34, R40, -R7 ;  /* 0x0000002822397223 */ /* 0x000fce0000010807 */
[----:B------:R-:W-:Y:S01]  /*eb00*/  MUFU.EX2 R174, R174 ;  /* 0x000000ae00ae7308 */ /* 0x000fe20000000800 */
[----:B------:R1:W-:Y:S04]  /*eb10*/  STL [R1+0x204], R0 ;  /* 0x0002040001007387 */ /* 0x0003e80000100800 */
[----:B------:R-:W5:Y:S03]  /*eb20*/  LDL R70, [R1+0x24c] ;  /* 0x00024c0001467983 */ /* 0x000f660000100800 */
[----:B------:R-:W2:Y:S08]  /*eb30*/  MUFU.EX2 R167, R167 ;  /* 0x000000a700a77308 */ /* 0x000eb00000000800 */
[----:B------:R-:W-:Y:S01]  /*eb40*/  MUFU.EX2 R41, R41 ;  /* 0x0000002900297308 */ /* 0x000fe20000000800 */
[----:B------:R-:W-:Y:S01]  /*eb50*/  FFMA.FTZ R36, R36, R40, -R7 ;  /* 0x0000002824247223 */ /* 0x000fe20000010807 */
[----:B------:R-:W5:Y:S04]  /*eb60*/  LDL R72, [R1+0x254] ;  /* 0x0002540001487983 */ /* 0x000f680000100800 */
[----:B------:R-:W5:Y:S02]  /*eb70*/  LDL R74, [R1+0x258] ;  /* 0x00025800014a7983 */ /* 0x000f640000100800 */
[----:B------:R-:W1:Y:S01]  /*eb80*/  MUFU.EX2 R47, R47 ;  /* 0x0000002f002f7308 */ /* 0x000e620000000800 */
[----:B0-----:R-:W-:Y:S01]  /*eb90*/  FADD.FTZ R8, R165, R150 ;  /* 0x00000096a5087221 */ /* 0x001fe20000010000 */
[----:B------:R-:W5:Y:S04]  /*eba0*/  LDL R48, [R1+0x2d0] ;  /* 0x0002d00001307983 */ /* 0x000f680000100800 */
[----:B------:R-:W5:Y:S02]  /*ebb0*/  LDL R52, [R1+0x2f0] ;  /* 0x0002f00001347983 */ /* 0x000f640000100800 */
[----:B------:R-:W0:Y:S01]  /*ebc0*/  MUFU.EX2 R169, R169 ;  /* 0x000000a900a97308 */ /* 0x000e220000000800 */
[----:B------:R-:W-:Y:S01]  /*ebd0*/  FADD.FTZ R12, R166, R3 ;  /* 0x00000003a60c7221 */ /* 0x000fe20000010000 */
[----:B--2---:R-:W-:Y:S01]  /*ebe0*/  FADD.FTZ R8, R167, R8 ;  /* 0x00000008a7087221 */ /* 0x004fe20000010000 */
[----:B------:R-:W2:Y:S04]  /*ebf0*/  LDL R31, [R1+0x1e8] ;  /* 0x0001e800011f7983 */ /* 0x000ea80000100800 */
[----:B------:R-:W2:Y:S01]  /*ec00*/  LDL R14, [R1+0x348] ;  /* 0x00034800010e7983 */ /* 0x000ea20000100800 */
[----:B------:R-:W0:Y:S01]  /*ec10*/  MUFU.EX2 R49, R49 ;  /* 0x0000003100317308 */ /* 0x000e220000000800 */
[----:B------:R-:W-:Y:S01]  /*ec20*/  FADD.FTZ R3, R33, R12 ;  /* 0x0000000c21037221 */ /* 0x000fe20000010000 */
[----:B-1----:R-:W-:Y:S01]  /*ec30*/  FADD.FTZ R8, R47, R8 ;  /* 0x000000082f087221 */ /* 0x002fe20000010000 */
[----:B------:R-:W2:Y:S04]  /*ec40*/  LDL R28, [R1+0x230] ;  /* 0x00023000011c7983 */ /* 0x000ea80000100800 */
[----:B------:R-:W2:Y:S01]  /*ec50*/  LDL R15, [R1+0x34c] ;  /* 0x00034c00010f7983 */ /* 0x000ea20000100800 */
[----:B------:R-:W1:Y:S01]  /*ec60*/  MUFU.EX2 R171, R171 ;  /* 0x000000ab00ab7308 */ /* 0x000e620000000800 */
[----:B------:R-:W-:Y:S01]  /*ec70*/  FADD.FTZ R12, R168, R3 ;  /* 0x00000003a80c7221 */ /* 0x000fe20000010000 */
[----:B0-----:R-:W-:Y:S01]  /*ec80*/  FADD.FTZ R8, R169, R8 ;  /* 0x00000008a9087221 */ /* 0x001fe20000010000 */
[----:B------:R-:W2:Y:S04]  /*ec90*/  LDL R30, [R1+0x240] ;  /* 0x00024000011e7983 */ /* 0x000ea80000100800 */
[----:B------:R-:W2:Y:S01]  /*eca0*/  LDL R18, [R1+0x350] ;  /* 0x0003500001127983 */ /* 0x000ea20000100800 */
[----:B------:R-:W0:Y:S01]  /*ecb0*/  MUFU.EX2 R51, R51 ;  /* 0x0000003300337308 */ /* 0x000e220000000800 */
[----:B------:R-:W-:Y:S01]  /*ecc0*/  FADD.FTZ R3, R35, R12 ;  /* 0x0000000c23037221 */ /* 0x000fe20000010000 */
[----:B------:R-:W-:Y:S01]  /*ecd0*/  FADD.FTZ R8, R49, R8 ;  /* 0x0000000831087221 */ /* 0x000fe20000010000 */
[----:B------:R-:W2:Y:S04]  /*ece0*/  LDL R32, [R1+0x250] ;  /* 0x0002500001207983 */ /* 0x000ea80000100800 */
[----:B------:R-:W2:Y:S01]  /*ecf0*/  LDL R19, [R1+0x354] ;  /* 0x0003540001137983 */ /* 0x000ea20000100800 */
[----:B------:R-:W0:Y:S01]  /*ed00*/  MUFU.EX2 R173, R173 ;  /* 0x000000ad00ad7308 */ /* 0x000e220000000800 */
[----:B------:R-:W-:Y:S01]  /*ed10*/  FADD.FTZ R12, R170, R3 ;  /* 0x00000003aa0c7221 */ /* 0x000fe20000010000 */
[----:B-1----:R-:W-:Y:S01]  /*ed20*/  FADD.FTZ R8, R171, R8 ;  /* 0x00000008ab087221 */ /* 0x002fe20000010000 */
[----:B------:R-:W2:Y:S05]  /*ed30*/  LDL R34, [R1+0x260] ;  /* 0x0002600001227983 */ /* 0x000eaa0000100800 */
[----:B------:R-:W1:Y:S01]  /*ed40*/  MUFU.EX2 R53, R53 ;  /* 0x0000003500357308 */ /* 0x000e620000000800 */
[----:B------:R-:W-:Y:S01]  /*ed50*/  FADD.FTZ R3, R37, R12 ;  /* 0x0000000c25037221 */ /* 0x000fe20000010000 */
[----:B0-----:R-:W-:Y:S01]  /*ed60*/  FADD.FTZ R8, R51, R8 ;  /* 0x0000000833087221 */ /* 0x001fe20000010000 */
[----:B------:R-:W2:Y:S05]  /*ed70*/  LDL R0, [R1+0x324] ;  /* 0x0003240001007983 */ /* 0x000eaa0000100800 */
[----:B------:R-:W0:Y:S01]  /*ed80*/  MUFU.EX2 R175, R175 ;  /* 0x000000af00af7308 */ /* 0x000e220000000800 */
[----:B------:R-:W-:Y:S01]  /*ed90*/  FADD.FTZ R12, R172, R3 ;  /* 0x00000003ac0c7221 */ /* 0x000fe20000010000 */
[----:B------:R-:W-:-:S06]  /*eda0*/  FADD.FTZ R8, R173, R8 ;  /* 0x00000008ad087221 */ /* 0x000fcc0000010000 */
[----:B------:R-:W0:Y:S01]  /*edb0*/  MUFU.EX2 R55, R55 ;  /* 0x0000003700377308 */ /* 0x000e220000000800 */
[----:B------:R-:W-:Y:S01]  /*edc0*/  FADD.FTZ R3, R39, R12 ;  /* 0x0000000c27037221 */ /* 0x000fe20000010000 */
[----:B-1----:R-:W-:-:S06]  /*edd0*/  FADD.FTZ R8, R53, R8 ;  /* 0x0000000835087221 */ /* 0x002fcc0000010000 */
[----:B------:R-:W1:Y:S08]  /*ede0*/  MUFU.EX2 R176, R176 ;  /* 0x000000b000b07308 */ /* 0x000e700000000800 */
[----:B------:R-:W1:Y:S01]  /*edf0*/  MUFU.EX2 R177, R177 ;  /* 0x000000b100b17308 */ /* 0x000e620000000800 */
[----:B------:R-:W-:Y:S01]  /*ee00*/  FFMA.FTZ R7, R38, R40, -R7 ;  /* 0x0000002826077223 */ /* 0x000fe20000010807 */
[----:B------:R-:W-:Y:S01]  /*ee10*/  FADD.FTZ R12, R174, R3 ;  /* 0x00000003ae0c7221 */ /* 0x000fe20000010000 */
[----:B0-----:R-:W-:Y:S01]  /*ee20*/  FADD.FTZ R8, R175, R8 ;  /* 0x00000008af087221 */ /* 0x001fe20000010000 */
[----:B------:R-:W2:Y:S04]  /*ee30*/  LDL R38, [R1+0x280] ;  /* 0x0002800001267983 */ /* 0x000ea80000100800 */
[----:B------:R-:W0:Y:S08]  /*ee40*/  MUFU.EX2 R43, R43 ;  /* 0x0000002b002b7308 */ /* 0x000e300000000800 */
[----:B------:R-:W0:Y:S01]  /*ee50*/  MUFU.EX2 R57, R57 ;  /* 0x0000003900397308 */ /* 0x000e220000000800 */
[----:B------:R-:W-:Y:S01]  /*ee60*/  FADD.FTZ R3, R41, R12 ;  /* 0x0000000c29037221 */ /* 0x000fe20000010000 */
[----:B------:R-:W-:Y:S01]  /*ee70*/  FADD.FTZ R8, R55, R8 ;  /* 0x0000000837087221 */ /* 0x000fe20000010000 */
[----:B------:R-:W2:Y:S05]  /*ee80*/  LDL R40, [R1+0x290] ;  /* 0x0002900001287983 */ /* 0x000eaa0000100800 */
[----:B------:R-:W0:Y:S08]  /*ee90*/  MUFU.EX2 R178, R178 ;  /* 0x000000b200b27308 */ /* 0x000e300000000800 */
[----:B------:R0:W0:Y:S01]  /*eea0*/  MUFU.EX2 R179, R36 ;  /* 0x0000002400b37308 */ /* 0x0000220000000800 */
[----:B-1----:R-:W-:Y:S01]  /*eeb0*/  FADD.FTZ R12, R176, R3 ;  /* 0x00000003b00c7221 */ /* 0x002fe20000010000 */
[----:B------:R-:W-:-:S06]  /*eec0*/  FADD.FTZ R8, R177, R8 ;  /* 0x00000008b1087221 */ /* 0x000fcc0000010000 */
[----:B------:R-:W1:Y:S08]  /*eed0*/  MUFU.EX2 R45, R45 ;  /* 0x0000002d002d7308 */ /* 0x000e700000000800 */
[----:B------:R1:W1:Y:S01]  /*eee0*/  MUFU.EX2 R59, R7 ;  /* 0x00000007003b7308 */ /* 0x0002620000000800 */
[----:B0-----:R-:W-:Y:S01]  /*eef0*/  FADD.FTZ R3, R43, R12 ;  /* 0x0000000c2b037221 */ /* 0x001fe20000010000 */
[----:B------:R-:W-:Y:S01]  /*ef00*/  FADD.FTZ R8, R57, R8 ;  /* 0x0000000839087221 */ /* 0x000fe20000010000 */
[----:B------:R-:W2:Y:S02]  /*ef10*/  LDL R36, [R1+0x270] ;  /* 0x0002700001247983 */ /* 0x000ea40000100800 */
[----:B------:R-:W-:Y:S01]  /*ef20*/  FADD.FTZ R12, R178, R3 ;  /* 0x00000003b20c7221 */ /* 0x000fe20000010000 */
[----:B------:R-:W-:Y:S01]  /*ef30*/  FADD.FTZ R8, R179, R8 ;  /* 0x00000008b3087221 */ /* 0x000fe20000010000 */
[----:B------:R-:W2:Y:S02]  /*ef40*/  LDL R3, [R1+0x328] ;  /* 0x0003280001037983 */ /* 0x000ea40000100800 */
[----:B-1----:R-:W-:-:S02]  /*ef50*/  FADD.FTZ R12, R45, R12 ;  /* 0x0000000c2d0c7221 */ /* 0x002fc40000010000 */
[----:B------:R-:W2:Y:S01]  /*ef60*/  LDL R7, [R1+0x32c] ;  /* 0x00032c0001077983 */ /* 0x000ea20000100800 */
[----:B------:R-:W-:-:S03]  /*ef70*/  FADD.FTZ R13, R59, R8 ;  /* 0x000000083b0d7221 */ /* 0x000fc60000010000 */
[----:B------:R-:W2:Y:S04]  /*ef80*/  LDL.64 R8, [R1+0xa8] ;  /* 0x0000a80001087983 */ /* 0x000ea80000100a00 */
[----:B------:R0:W-:Y:S04]  /*ef90*/  STL.64 [R1+0x210], R12 ;  /* 0x0002100c01007387 */ /* 0x0001e80000100a00 */
[----:B------:R-:W2:Y:S04]  /*efa0*/  LD.E.64 R26, desc[UR44][R10.64+0x8] ;  /* 0x0000082c0a1a7980 */ /* 0x000ea8000c101b00 */
[----:B------:R-:W2:Y:S04]  /*efb0*/  LD.E.64 R24, desc[UR44][R10.64] ;  /* 0x0000002c0a187980 */ /* 0x000ea8000c101b00 */
[----:B0-----:R-:W2:Y:S04]  /*efc0*/  LDL R12, [R1+0x33c] ;  /* 0x00033c00010c7983 */ /* 0x001ea80000100800 */
[----:B------:R-:W2:Y:S04]  /*efd0*/  LDL R13, [R1+0x344] ;  /* 0x00034400010d7983 */ /* 0x000ea80000100800 */
[----:B------:R-:W2:Y:S04]  /*efe0*/  LDL R10, [R1+0x334] ;  /* 0x00033400010a7983 */ /* 0x000ea80000100800 */
[----:B------:R-:W2:Y:S01]  /*eff0*/  LDL R11, [R1+0x338] ;  /* 0x00033800010b7983 */ /* 0x000ea20000100800 */
[----:B------:R-:W-:-:S02]  /*f000*/  F2FP.BF16.F32.PACK_AB R164, R29, R164 ;  /* 0x000000a41da4723e */ /* 0x000fc400000010ff */
[----:B------:R-:W-:Y:S02]  /*f010*/  F2FP.BF16.F32.PACK_AB R166, R33, R166 ;  /* 0x000000a621a6723e */ /* 0x000fe400000010ff */
[----:B------:R-:W-:Y:S02]  /*f020*/  F2FP.BF16.F32.PACK_AB R165, R150, R165 ;  /* 0x000000a596a5723e */ /* 0x000fe400000010ff */
[----:B------:R-:W-:Y:S02]  /*f030*/  F2FP.BF16.F32.PACK_AB R167, R47, R167 ;  /* 0x000000a72fa7723e */ /* 0x000fe400000010ff */
[----:B------:R-:W-:Y:S02]  /*f040*/  F2FP.BF16.F32.PACK_AB R168, R35, R168 ;  /* 0x000000a823a8723e */ /* 0x000fe400000010ff */
[----:B------:R-:W-:Y:S02]  /*f050*/  F2FP.BF16.F32.PACK_AB R170, R37, R170 ;  /* 0x000000aa25aa723e */ /* 0x000fe400000010ff */
        /* <DEDUP_REMOVED lines=9> */
[----:B------:R-:W-:Y:S01]  /*f0f0*/  F2FP.BF16.F32.PACK_AB R179, R59, R179 ;  /* 0x000000b33bb3723e */ /* 0x000fe200000010ff */
[----:B------:R-:W-:Y:S04]  /*f100*/  STL [R1+0x234], R60 ;  /* 0x0002343c01007387 */ /* 0x000fe80000100800 */
[----:B---3--:R-:W-:Y:S04]  /*f110*/  STL [R1+0x238], R62 ;  /* 0x0002383e01007387 */ /* 0x008fe80000100800 */
        /* <DEDUP_REMOVED lines=26> */
[----:B--2---:R-:W-:Y:S04]  /*f2c0*/  STL [R1+0x230], R28 ;  /* 0x0002301c01007387 */ /* 0x004fe80000100800 */
        /* <DEDUP_REMOVED lines=29> */
[----:B------:R-:W-:Y:S01]  /*f4a0*/  IMAD R8, R31, 0x1000, R8 ;  /* 0x000010001f087824 */ /* 0x000fe200078e0208 */
[----:B------:R-:W-:-:S04]  /*f4b0*/  MOV R26, R26 ;  /* 0x0000001a001a7202 */ /* 0x000fc80000000f00 */
[----:B------:R-:W-:Y:S01]  /*f4c0*/  R2UR UR6, R8 ;  /* 0x00000000080672ca */ /* 0x000fe200000e0000 */
[--C-:B------:R-:W-:Y:S01]  /*f4d0*/  IMAD R27, R25, 0x2, R26.reuse ;  /* 0x00000002191b7824 */ /* 0x100fe200078e021a */
[----:B------:R-:W-:Y:S01]  /*f4e0*/  R2UR UR7, R9 ;  /* 0x00000000090772ca */ /* 0x000fe200000e0000 */
[C---:B------:R-:W-:Y:S02]  /*f4f0*/  IMAD R25, R24.reuse, 0x2, R26 ;  /* 0x0000000218197824 */ /* 0x040fe400078e021a */
[----:B------:R-:W-:Y:S01]  /*f500*/  IMAD R24, R24, 0x2, R27 ;  /* 0x0000000218187824 */ /* 0x000fe200078e021b */
[----:B------:R-:W-:Y:S04]  /*f510*/  STSM.16.M88.4 [R26], R164 ;  /* 0x000000a41a007844 */ /* 0x000fe80000000200 */
[----:B------:R-:W-:Y:S04]  /*f520*/  STSM.16.M88.4 [R25], R168 ;  /* 0x000000a819007844 */ /* 0x000fe80000000200 */
[----:B------:R-:W-:Y:S04]  /*f530*/  STSM.16.M88.4 [R27], R172 ;  /* 0x000000ac1b007844 */ /* 0x000fe80000000200 */
[----:B------:R-:W-:Y:S04]  /*f540*/  STSM.16.M88.4 [R24], R176 ;  /* 0x000000b018007844 */ /* 0x000fe80000000200 */
[----:B------:R-:W-:Y:S04]  /*f550*/  STL [R1+0x318], R146 ;  /* 0x0003189201007387 */ /* 0x000fe80000100800 */
[----:B------:R-:W-:Y:S04]  /*f560*/  STL [R1+0x31c], R148 ;  /* 0x00031c9401007387 */ /* 0x000fe80000100800 */
[----:B------:R0:W-:Y:S02]  /*f570*/  STL [R1+0x320], R58 ;  /* 0x0003203a01007387 */ /* 0x0001e40000100800 */
[----:B0-----:R-:W-:-:S06]  /*f580*/  WARPGROUP.ARRIVE ;  /* 0x00000000000079c5 */ /* 0x001fcc0000000000 */
[----:B------:R-:W-:Y:S01]  /*f590*/  HGMMA.64x256x16.F32.BF16 R24, R164, gdesc[UR4].tnspB, RZ, !UPT, gsb0 ;  /* 0x43e00004a4187df0 */ /* 0x000fe2000c0018ff */
[----:B------:R0:W-:Y:S04]  /*f5a0*/  STL [R1+0x334], R10 ;  /* 0x0003340a01007387 */ /* 0x0001e80000100800 */
[----:B------:R1:W-:Y:S01]  /*f5b0*/  STL [R1+0x338], R11 ;  /* 0x0003380b01007387 */ /* 0x0003e20000100800 */
[----:B0-----:R-:W-:Y:S02]  /*f5c0*/  VIADD R10, R8, 0x80 ;  /* 0x00000080080a7836 */ /* 0x001fe40000000000 */
[----:B-1----:R-:W-:-:S03]  /*f5d0*/  IMAD.MOV.U32 R11, RZ, RZ, R9 ;  /* 0x000000ffff0b7224 */ /* 0x002fc600078e0009 */
[----:B------:R-:W-:Y:S02]  /*f5e0*/  R2UR UR6, R10 ;  /* 0x000000000a0672ca */ /* 0x000fe400000e0000 */
[----:B------:R-:W-:Y:S01]  /*f5f0*/  R2UR UR7, R11 ;  /* 0x000000000b0772ca */ /* 0x000fe200000e0000 */
        /* <DEDUP_REMOVED lines=99> */
[----:B------:R-:W-:Y:S01]  /*fc30*/  HGMMA.64x256x16.F32.BF16 R24, R168, gdesc[UR4].tnspB, R24, gsb0 ;  /* 0x43e00004a8187df0 */ /* 0x000fe20008001818 */
[----:B------:R-:W-:Y:S02]  /*fc40*/  VIADD R10, R8, 0x100 ;  /* 0x00000100080a7836 */ /* 0x000fe40000000000 */
[----:B------:R-:W-:-:S03]  /*fc50*/  IMAD.MOV.U32 R11, RZ, RZ, R9 ;  /* 0x000000ffff0b7224 */ /* 0x000fc600078e0009 */
[----:B------:R-:W-:Y:S02]  /*fc60*/  R2UR UR6, R10 ;  /* 0x000000000a0672ca */ /* 0x000fe400000e0000 */
[----:B------:R-:W-:Y:S01]  /*fc70*/  R2UR UR7, R11 ;  /* 0x000000000b0772ca */ /* 0x000fe200000e0000 */
[----:B------:R-:W-:Y:S01]  /*fc80*/  VIADD R8, R8, 0x180 ;  /* 0x0000018008087836 */ /* 0x000fe20000000000 */
        /* <DEDUP_REMOVED lines=35> */
[----:B------:R-:W-:Y:S02]  /*fec0*/  R2UR UR6, R8 ;  /* 0x00000000080672ca */ /* 0x000fe400000e0000 */
[----:B------:R-:W-:Y:S01]  /*fed0*/  R2UR UR7, R9 ;  /* 0x00000000090772ca */ /* 0x000fe200000e0000 */
        /* <DEDUP_REMOVED lines=34> */
[----:B------:R-:W-:Y:S03]  /*10100*/  HGMMA.64x256x16.F32.BF16 R24, R176, gdesc[UR4].tnspB, R24, gsb0 ;  /* 0x43e00004b0187df0 */ /* 0x000fe60008001818 */
        /* <DEDUP_REMOVED lines=33> */
[----:B------:R-:W5:Y:S04]  /*10320*/  LDL R0, [R1+0x230] ;  /* 0x0002300001007983 */ /* 0x000f680000100800 */
[----:B0-----:R-:W5:Y:S04]  /*10330*/  LDL R76, [R1+0x234] ;  /* 0x00023400014c7983 */ /* 0x001f680000100800 */
[----:B------:R-:W5:Y:S04]  /*10340*/  LDL R78, [R1+0x238] ;  /* 0x00023800014e7983 */ /* 0x000f680000100800 */
[----:B-1----:R-:W5:Y:S04]  /*10350*/  LDL R80, [R1+0x23c] ;  /* 0x00023c0001507983 */ /* 0x002f680000100800 */
[----:B------:R-:W5:Y:S04]  /*10360*/  LDL R8, [R1+0x240] ;  /* 0x0002400001087983 */ /* 0x000f680000100800 */
[----:B------:R-:W5:Y:S04]  /*10370*/  LDL R82, [R1+0x244] ;  /* 0x0002440001527983 */ /* 0x000f680000100800 */
[----:B--2---:R-:W2:Y:S04]  /*10380*/  LDL R84, [R1+0x248] ;  /* 0x0002480001547983 */ /* 0x004ea80000100800 */
[----:B------:R-:W2:Y:S04]  /*10390*/  LDL R86, [R1+0x24c] ;  /* 0x00024c0001567983 */ /* 0x000ea80000100800 */
[----:B------:R-:W2:Y:S04]  /*103a0*/  LDL R10, [R1+0x250] ;  /* 0x00025000010a7983 */ /* 0x000ea80000100800 */
[----:B---3--:R-:W3:Y:S04]  /*103b0*/  LDL R88, [R1+0x254] ;  /* 0x0002540001587983 */ /* 0x008ee80000100800 */
[----:B------:R-:W3:Y:S04]  /*103c0*/  LDL R90, [R1+0x258] ;  /* 0x00025800015a7983 */ /* 0x000ee80000100800 */
[----:B----4-:R-:W4:Y:S04]  /*103d0*/  LDL R92, [R1+0x25c] ;  /* 0x00025c00015c7983 */ /* 0x010f280000100800 */
        /* <DEDUP_REMOVED lines=116> */
[----:B------:R-:W-:Y:S01]  /*10b20*/  @!PT LDS RZ, [RZ] ;  /* 0x00000000fffff984 */ /* 0x000fe20000000800 */
[----:B------:R-:W-:Y:S01]  /*10b30*/  @!PT LDS RZ, [RZ] ;  /* 0x00000000fffff984 */ /* 0x000fe20000000800 */
[----:B------:R-:W-:Y:S01]  /*10b40*/  @!PT LDS RZ, [RZ] ;  /* 0x00000000fffff984 */ /* 0x000fe20000000800 */
[----:B------:R-:W-:Y:S01]  /*10b50*/  @!PT LDS RZ, [RZ] ;  /* 0x00000000fffff984 */ /* 0x000fe20000000800 */
[----:B------:R0:W-:Y:S06]  /*10b60*/  MEMBAR.ALL.CTA ;  /* 0x0000000000007992 */ /* 0x0001ec0000008000 */
[----:B0-----:R-:W0:Y:S04]  /*10b70*/  FENCE.VIEW.ASYNC.S ;  /* 0x00000000000073c6 */ /* 0x001e280000000000 */
        /* <DEDUP_REMOVED lines=9> */
[----:B---3--:R-:W-:Y:S04]  /*10c10*/  STL [R1+0x254], R88 ;  /* 0x0002545801007387 */ /* 0x008fe80000100800 */
[----:B------:R-:W-:Y:S04]  /*10c20*/  STL [R1+0x258], R90 ;  /* 0x0002585a01007387 */ /* 0x000fe80000100800 */
[----:B----4-:R-:W-:Y:S04]  /*10c30*/  STL [R1+0x25c], R92 ;  /* 0x00025c5c01007387 */ /* 0x010fe80000100800 */
        /* <DEDUP_REMOVED lines=116> */
[----:B0-----:R-:W-:-:S03]  /*11380*/  NOP ;  /* 0x0000000000007918 */ /* 0x001fc60000000000 */
[----:B-1----:R-:W3:Y:S04]  /*11390*/  @!P0 LDL.64 R8, [R1+0x68] ;  /* 0x0000680001088983 */ /* 0x002ee80000100a00 */
[----:B------:R-:W4:Y:S01]  /*113a0*/  @!P0 LDL R0, [R1+0x1e8] ;  /* 0x0001e80001008983 */ /* 0x000f220000100800 */
[----:B------:R-:W-:Y:S06]  /*113b0*/  BAR.ARV 0xe, 0x100 ;  /* 0x0384000000007b1d */ /* 0x000fec0000002000 */
[----:B---3--:R-:W-:-:S05]  /*113c0*/  @!P0 MOV R9, R8 ;  /* 0x0000000800098202 */ /* 0x008fca0000000f00 */
[----:B----4-:R-:W-:-:S05]  /*113d0*/  @!P0 IMAD R0, R0, 0x8, R9 ;  /* 0x0000000800008824 */ /* 0x010fca00078e0209 */
[----:B------:R-:W-:-:S04]  /*113e0*/  @!P0 PRMT R0, RZ, 0x654, R0 ;  /* 0x00000654ff008816 */ /* 0x000fc80000000000 */
[----:B------:R0:W-:Y:S02]  /*113f0*/  @!P0 SYNCS.ARRIVE.TRANS64.RED.A1T0 RZ, [R0+URZ], RZ ;  /* 0x000000ff00ff89a7 */ /* 0x0001e4000810043f */
[----:B0-----:R-:W3:Y:S01]  /*11400*/  LDL R0, [R1+0x70] ;  /* 0x0000700001007983 */ /* 0x001ee20000100800 */
[----:B------:R-:W-:Y:S01]  /*11410*/  ISETP.NE.AND P1, PT, R4, 0x1, PT ;  /* 0x000000010400780c */ /* 0x000fe20003f25270 */
[----:B---3--:R-:W-:-:S12]  /*11420*/  IMAD.SHL.U32 R4, R0, 0x40, RZ ;  /* 0x0000004000047824 */ /* 0x008fd800078e00ff */
[----:B------:R-:W-:-:S04]  /*11430*/  @P1 IMAD.HI.U32 R5, R4, R5, RZ ;  /* 0x0000000504051227 */ /* 0x000fc800078e00ff */
[----:B------:R-:W-:Y:S01]  /*11440*/  IMAD.MOV.U32 R3, RZ, RZ, R4 ;  /* 0x000000ffff037224 */ /* 0x000fe200078e0004 */
[----:B------:R-:W-:Y:S02]  /*11450*/  @P1 SHF.R.U32.HI R3, RZ, R6, R5 ;  /* 0x00000006ff031219 */ /* 0x000fe40000011605 */
[----:B------:R-:W-:-:S03]  /*11460*/  ISETP.GE.AND P1, PT, R163, 0x1, PT ;  /* 0x00000001a300780c */ /* 0x000fc60003f26270 */
[----:B------:R-:W-:Y:S02]  /*11470*/  IMAD.IADD R3, R236, 0x1, R3 ;  /* 0x00000001ec037824 */ /* 0x000fe400078e0203 */
[----:B------:R-:W-:Y:S02]  /*11480*/  VIADD R0, R182, 0xfffffffe ;  /* 0xfffffffeb6007836 */ /* 0x000fe40000000000 */
[----:B------:R-:W-:-:S06]  /*11490*/  IMAD.IADD R162, R3, 0x1, R162 ;  /* 0x0000000103a27824 */ /* 0x000fcc00078e02a2 */
[----:B--2---:R-:W-:Y:S05]  /*114a0*/  @!P1 BRA `(.L_x_5045) ;  /* 0x0000000000409947 */ /* 0x004fea0003800000 */
[C---:B------:R-:W-:Y:S01]  /*114b0*/  ISETP.GT.AND P1, PT, R3.reuse, RZ, PT ;  /* 0x000000ff0300720c */ /* 0x040fe20003f24270 */
[----:B------:R-:W-:Y:S01]  /*114c0*/  BSSY B0, `(.L_x_5046) ;  /* 0x000000c000007945 */ /* 0x000fe20003800000 */
[----:B------:R-:W-:-:S11]  /*114d0*/  VIADD R5, R3, 0xffffffff ;  /* 0xffffffff03057836 */ /* 0x000fd60000000000 */
[----:B------:R-:W-:Y:S05]  /*114e0*/  @P1 BRA `(.L_x_5047) ;  /* 0x0000000000181947 */ /* 0x000fea0003800000 */
[----:B------:R-:W-:Y:S01]  /*114f0*/  ISETP.NE.AND P1, PT, R163, 0x1, PT ;  /* 0x00000001a300780c */ /* 0x000fe20003f25270 */
[----:B------:R-:W-:-:S12]  /*11500*/  IMAD.MOV R3, RZ, RZ, -R3 ;  /* 0x000000ffff037224 */ /* 0x000fd800078e0a03 */
[----:B------:R-:W-:-:S05]  /*11510*/  @P1 IMAD.HI.U32 R20, R3, R20, RZ ;  /* 0x0000001403141227 */ /* 0x000fca00078e00ff */
[----:B------:R-:W-:-:S04]  /*11520*/  @P1 SHF.R.U32.HI R3, RZ, R21, R20 ;  /* 0x00000015ff031219 */ /* 0x000fc80000011614 */
[----:B------:R-:W-:Y:S01]  /*11530*/  LOP3.LUT R5, RZ, R3, RZ, 0x33, !PT ;  /* 0x00000003ff057212 */ /* 0x000fe200078e33ff */
[----:B------:R-:W-:Y:S06]  /*11540*/  BRA `(.L_x_5048) ;  /* 0x00000000000c7947 */ /* 0x000fec0003800000 */
.L_x_5047:
[----:B------:R-:W-:-:S13]  /*11550*/  ISETP.NE.AND P1, PT, R163, 0x1, PT ;  /* 0x00000001a300780c */ /* 0x000fda0003f25270 */
[----:B------:R-:W-:-:S05]  /*11560*/  @P1 IMAD.HI.U32 R20, R5, R20, RZ ;  /* 0x0000001405141227 */ /* 0x000fca00078e00ff */
[----:B------:R-:W-:-:S07]  /*11570*/  @P1 SHF.R.U32.HI R5, RZ, R21, R20 ;  /* 0x00000015ff051219 */ /* 0x000fce0000011614 */
.L_x_5048:
[----:B------:R-:W-:Y:S05]  /*11580*/  BSYNC B0 ;  /* 0x0000000000007941 */ /* 0x000fea0003800000 */
.L_x_5046:
[----:B------:R-:W-:-:S05]  /*11590*/  IMAD R5, R5, R163, R163 ;  /* 0x000000a305057224 */ /* 0x000fca00078e02a3 */
[----:B------:R-:W-:-:S07]  /*115a0*/  VIMNMX R162, R162, R5, PT ;  /* 0x00000005a2a27248 */ /* 0x000fce0003fe0100 */
.L_x_5045:
[----:B------:R-:W-:Y:S01]  /*115b0*/  SHF.R.S32.HI R3, RZ, 0x1f, R162 ;  /* 0x0000001fff037819 */ /* 0x000fe200000114a2 */
[----:B------:R-:W-:Y:S03]  /*115c0*/  BSSY B2, `(.L_x_5049) ;  /* 0x0000011000027945 */ /* 0x000fe60003800000 */
[----:B------:R-:W-:-:S04]  /*115d0*/  LEA.HI R3, R3, R162, RZ, 0x6 ;  /* 0x000000a203037211 */ /* 0x000fc800078f30ff */
[----:B------:R-:W-:-:S04]  /*115e0*/  SHF.R.S32.HI R6, RZ, 0x6, R3 ;  /* 0x00000006ff067819 */ /* 0x000fc80000011403 */
[----:B------:R-:W-:-:S04]  /*115f0*/  VIMNMX R3, R157, R6, !PT ;  /* 0x000000069d037248 */ /* 0x000fc80007fe0100 */
[----:B------:R-:W-:-:S13]  /*11600*/  ISETP.GE.AND P1, PT, R0, R3, PT ;  /* 0x000000030000720c */ /* 0x000fda0003f26270 */
[----:B------:R-:W-:Y:S05]  /*11610*/  @!P1 BRA `(.L_x_5050) ;  /* 0x00000000002c9947 */ /* 0x000fea0003800000 */
[----:B------:R-:W-:Y:S01]  /*11620*/  BSSY B1, `(.L_x_5051) ;  /* 0x0000008000017945 */ /* 0x000fe20003800000 */
.L_x_5053:
[----:B------:R-:W-:Y:S01]  /*11630*/  BSSY B0, `(.L_x_5052) ;  /* 0x0000003000007945 */ /* 0x000fe20003800000 */
[----:B------:R-:W-:-:S07]  /*11640*/  MOV R6, 0x11660 ;  /* 0x0001166000067802 */ /* 0x000fce0000000f00 */
[----:B------:R-:W-:Y:S05]  /*11650*/  CALL.REL.NOINC `($_ZN7cutlass13device_kernelIN5flash11enable_sm90INS1_16FlashAttnFwdSm90INS1_25CollectiveMainloopFwdSm90ILi2EN4cute5tupleIJNS5_1CILi1EEES8_S8_EEENS6_IJNS7_ILi64EEESA_SA_EEELi512ENS_10bfloat16_tEfNS_4arch4Sm90ELb0ELb1ELb1ELb0ELb0ELb0ELb1ELb0ELb0ELb1ELb1ELb0EEENS1_21CollectiveEpilogueFwdINS6_IJSA_NS7_ILi512EEESA_EEES9_SC_SE_Li256ELb0ELb1ELb1ELb0EEENS1_19SingleTileSchedulerILb0ELb1ELb1ELi64EEEEEEEEEvNT_6ParamsE$_ZZN5flash25CollectiveMainloopFwdSm90ILi2EN4cute5tupleIJNS1_1CILi1EEES4_S4_EEENS2_IJNS3_ILi64EEES6_S6_EEELi512EN7cutlass10bfloat16_tEfNS8_4arch4Sm90ELb0ELb1ELb1ELb0ELb0ELb0ELb1ELb0ELb0ELb1ELb1ELb0EE3mmaINS_16FlashAttnFwdSm90ISC_NS_21CollectiveEpilogueFwdINS2_IJS6_NS3_ILi512EEES6_EEES5_S9_SB_Li256ELb0ELb1ELb1ELb0EEENS_19SingleTileSchedulerILb0ELb1ELb1ELi64EEEE13SharedStorageENS1_6TensorINS1_11ArrayEngineIfLm128EEENS1_6LayoutINS2_IJNS2_IJNS3_ILi2EEESR_NS3_ILi32EEEEEES4_S4_EEENS2_IJNS2_IJS4_SR_NS3_ILi4EEEEEENS3_ILi0EEESX_EEEEEEENS_7SoftmaxILi2ELi0EEEEEbRKNSC_6ParamsENS8_25PipelineTmaAsyncNoClusterILi2ENS8_16PipelineTmaAsyncILi2EEEEES19_RNS8_13PipelineStateILj2EEERT0_RT1_iRiRKNS_16SeqlenInfoQKNewKILb0ELb0EEENS2_IJiiiiEEERT_ENKUliT_T0_T1_E_clIZSD_ISM_S10_S12_EbS15_S19_S19_S1C_S1E_S1G_iS1H_S1L_S1M_S1O_EUlRS1P_iE1_NS3_ILb0EEENS3_ILb1EEEEEDaiS1P_S1Q_S1R_) ;  /* 0x000001cc00c87944 */ /* 0x000fea0003c00000 */
[----:B------:R-:W-:Y:S05]  /*11660*/  BSYNC B0 ;  /* 0x0000000000007941 */ /* 0x000fea0003800000 */
.L_x_5052:
[C---:B------:R-:W-:Y:S01]  /*11670*/  ISETP.GT.AND P1, PT, R0.reuse, R3, PT ;  /* 0x000000030000720c */ /* 0x040fe20003f24270 */
[----:B------:R-:W-:-:S12]  /*11680*/  VIADD R0, R0, 0xffffffff ;  /* 0xffffffff00007836 */ /* 0x000fd80000000000 */
[----:B------:R-:W-:Y:S05]  /*11690*/  @P1 BRA `(.L_x_5053) ;  /* 0xfffffffc00e41947 */ /* 0x000fea000383ffff */
[----:B------:R-:W-:Y:S05]  /*116a0*/  BSYNC B1 ;  /* 0x0000000000017941 */ /* 0x000fea0003800000 */
.L_x_5051:
[----:B------:R-:W2:Y:S02]  /*116b0*/  LDL R4, [R1+0x70] ;  /* 0x0000700001047983 */ /* 0x000ea40000100800 */
[----:B--2---:R-:W-:-:S07]  /*116c0*/  IMAD.SHL.U32 R4, R4, 0x40, RZ ;  /* 0x0000004004047824 */ /* 0x004fce00078e00ff */
.L_x_5050:
[----:B------:R-:W-:Y:S05]  /*116d0*/  BSYNC B2 ;  /* 0x0000000000027941 */ /* 0x000fea0003800000 */
.L_x_5049:
[----:B------:R-:W0:Y:S01]  /*116e0*/  LDC R2, c[0x0][0x448] ;  /* 0x00011200ff027b82 */ /* 0x000e220000000800 */
[----:B------:R-:W-:Y:S01]  /*116f0*/  VIADD R4, R4, 0x3f ;  /* 0x0000003f04047836 */ /* 0x000fe20000000000 */
[----:B------:R-:W-:-:S06]  /*11700*/  ULDC UR4, c[0x0][0xad4] ;  /* 0x0002b50000047ab9 */ /* 0x000fcc0000000800 */
[----:B------:R-:W1:Y:S01]  /*11710*/  LDC R7, c[0x0][0xadc] ;  /* 0x0002b700ff077b82 */ /* 0x000e620000000800 */
[----:B0-----:R-:W-:-:S13]  /*11720*/  ISETP.NE.AND P1, PT, R2, 0x1, PT ;  /* 0x000000010200780c */ /* 0x001fda0003f25270 */
[----:B------:R-:W0:Y:S08]  /*11730*/  @P1 LDC R3, c[0x0][0x44c] ;  /* 0x00011300ff031b82 */ /* 0x000e300000000800 */
[----:B------:R-:W2:Y:S01]  /*11740*/  @P1 LDC R5, c[0x0][0x450] ;  /* 0x00011400ff051b82 */ /* 0x000ea20000000800 */
[----:B0-----:R-:W-:-:S05]  /*11750*/  @P1 IMAD.HI.U32 R2, R4, R3, RZ ;  /* 0x0000000304021227 */ /* 0x001fca00078e00ff */
[----:B--2---:R-:W-:Y:S02]  /*11760*/  @P1 SHF.R.U32.HI R4, RZ, R5, R2 ;  /* 0x00000005ff041219 */ /* 0x004fe40000011602 */
[----:B-1----:R-:W-:-:S03]  /*11770*/  ISETP.GE.AND P1, PT, R7, 0x1, PT ;  /* 0x000000010700780c */ /* 0x002fc60003f26270 */
[----:B------:R-:W-:-:S04]  /*11780*/  IMAD.IADD R4, R237, 0x1, R4 ;  /* 0x00000001ed047824 */ /* 0x000fc800078e0204 */
[----:B------:R-:W-:-:S06]  /*11790*/  VIADD R2, R4, -UR4 ;  /* 0x8000000404027c36 */ /* 0x000fcc0008000000 */
[----:B------:R-:W-:Y:S05]  /*117a0*/  @!P1 BRA `(.L_x_5054) ;  /* 0x0000000000449947 */ /* 0x000fea0003800000 */
        /* <DEDUP_REMOVED lines=10> */
.L_x_5056:
[----:B------:R-:W-:-:S13]  /*11850*/  ISETP.NE.AND P1, PT, R7, 0x1, PT ;  /* 0x000000010700780c */ /* 0x000fda0003f25270 */
[----:B------:R-:W0:Y:S02]  /*11860*/  @P1 LDC.64 R8, c[0x0][0xae0] ;  /* 0x0002b800ff081b82 */ /* 0x000e240000000a00 */
[----:B0-----:R-:W-:-:S05]  /*11870*/  @P1 IMAD.HI.U32 R6, R4, R8, RZ ;  /* 0x0000000804061227 */ /* 0x001fca00078e00ff */
[----:B------:R-:W-:-:S07]  /*11880*/  @P1 SHF.R.U32.HI R4, RZ, R9, R6 ;  /* 0x00000009ff041219 */ /* 0x000fce0000011606 */
.L_x_5057:
[----:B------:R-:W-:Y:S05]  /*11890*/  BSYNC B0 ;  /* 0x0000000000007941 */ /* 0x000fea0003800000 */
.L_x_5055:
[----:B------:R-:W-:-:S05]  /*118a0*/  IMAD R3, R4, R7, RZ ;  /* 0x0000000704037224 */ /* 0x000fca00078e02ff */
[----:B------:R-:W-:-:S07]  /*118b0*/  VIMNMX R2, R2, R3, !PT ;  /* 0x0000000302027248 */ /* 0x000fce0007fe0100 */
.L_x_5054:
[----:B------:R-:W-:-:S05]  /*118c0*/  VIADD R2, R2, 0x3f ;  /* 0x0000003f02027836 */ /* 0x000fca0000000000 */
[----:B------:R-:W-:-:S04]  /*118d0*/  SHF.R.S32.HI R3, RZ, 0x1f, R2 ;  /* 0x0000001fff037819 */ /* 0x000fc80000011402 */
[----:B------:R-:W-:-:S04]  /*118e0*/  LEA.HI R3, R3, R2, RZ, 0x6 ;  /* 0x0000000203037211 */ /* 0x000fc800078f30ff */
[----:B------:R-:W-:-:S04]  /*118f0*/  SHF.R.S32.HI R2, RZ, 0x6, R3 ;  /* 0x00000006ff027819 */ /* 0x000fc80000011403 */
[----:B------:R-:W-:-:S04]  /*11900*/  VIMNMX R161, R157, R2, !PT ;  /* 0x000000029da17248 */ /* 0x000fc80007fe0100 */
[----:B------:R-:W-:-:S13]  /*11910*/  ISETP.GE.AND P1, PT, R0, R161, PT ;  /* 0x000000a10000720c */ /* 0x000fda0003f26270 */
[----:B------:R-:W-:Y:S05]  /*11920*/  @!P1 BRA `(.L_x_5058) ;  /* 0x0000007000209947 */ /* 0x000fea0003800000 */
.L_x_5079:
[----:B-1----:R-:W2:Y:S04]  /*11930*/  LDL R56, [R1+0x1e8] ;  /* 0x0001e80001387983 */ /* 0x002ea80000100800 */
[----:B0-----:R-:W3:Y:S04]  /*11940*/  LDL R2, [R1+0x1f0] ;  /* 0x0001f00001027983 */ /* 0x001ee80000100800 */
[----:B------:R-:W4:Y:S01]  /*11950*/  LDL R3, [R1+0x1c] ;  /* 0x00001c0001037983 */ /* 0x000f220000100800 */
[----:B--2---:R-:W-:-:S05]  /*11960*/  VIADD R4, R56, 0x1 ;  /* 0x0000000138047836 */ /* 0x004fca0000000000 */
[----:B------:R-:W-:-:S13]  /*11970*/  ISETP.NE.AND P2, PT, R4, 0x2, PT ;  /* 0x000000020400780c */ /* 0x000fda0003f45270 */
[----:B------:R0:W5:Y:S04]  /*11980*/  @P2 LDL R6, [R1+0x1ec] ;  /* 0x0001ec0001062983 */ /* 0x0001680000100800 */
[----:B------:R-:W2:Y:S01]  /*11990*/  @!P2 LDL R5, [R1+0x1ec] ;  /* 0x0001ec000105a983 */ /* 0x000ea20000100800 */
[----:B---3--:R-:W-:Y:S01]  /*119a0*/  VIADD R2, R2, 0x1 ;  /* 0x0000000102027836 */ /* 0x008fe20000000000 */
[----:B----4-:R-:W-:Y:S02]  /*119b0*/  LOP3.LUT R3, R3, 0x1, RZ, 0xfc, !PT ;  /* 0x0000000103037812 */ /* 0x010fe400078efcff */
[----:B------:R1:W-:Y:S04]  /*119c0*/  STL [R1+0x1e8], R4 ;  /* 0x0001e80401007387 */ /* 0x0003e80000100800 */
[----:B------:R0:W-:Y:S04]  /*119d0*/  STL [R1+0x1f0], R2 ;  /* 0x0001f00201007387 */ /* 0x0001e80000100800 */
[----:B------:R0:W-:Y:S01]  /*119e0*/  @!P2 STL [R1+0x1e8], RZ ;  /* 0x0001e8ff0100a387 */ /* 0x0001e20000100800 */
[----:B------:R-:W-:Y:S01]  /*119f0*/  ISETP.NE.AND P3, PT, R3, 0x3, PT ;  /* 0x000000030300780c */ /* 0x000fe20003f65270 */
[----:B------:R-:W-:Y:S01]  /*11a00*/  IMAD.MOV.U32 R8, RZ, RZ, R0 ;  /* 0x000000ffff087224 */ /* 0x000fe200078e0000 */
[----:B------:R-:W-:Y:S05]  /*11a10*/  YIELD ;  /* 0x0000000000007946 */ /* 0x000fea0003800000 */
[----:B------:R-:W-:Y:S01]  /*11a20*/  BSSY B0, `(.L_x_5059) ;  /* 0x0000008000007945 */ /* 0x000fe20003800000 */
[----:B------:R-:W-:Y:S01]  /*11a30*/  VIADD R0, R0, 0xffffffff ;  /* 0xffffffff00007836 */ /* 0x000fe20000000000 */
[----:B------:R-:W-:Y:S01]  /*11a40*/  ISETP.GT.AND P1, PT, R8, R161, PT ;  /* 0x000000a10800720c */ /* 0x000fe20003f24270 */
[----:B-1----:R-:W-:Y:S01]  /*11a50*/  @!P2 IMAD.MOV.U32 R4, RZ, RZ, RZ ;  /* 0x000000ffff04a224 */ /* 0x002fe200078e00ff */
[----:B--2---:R-:W-:-:S05]  /*11a60*/  @!P2 LOP3.LUT R6, R5, 0x1, RZ, 0x3c, !PT ;  /* 0x000000010506a812 */ /* 0x004fca00078e3cff */
[----:B------:R0:W-:Y:S01]  /*11a70*/  @!P2 STL [R1+0x1ec], R6 ;  /* 0x0001ec060100a387 */ /* 0x0001e20000100800 */
[----:B------:R-:W-:Y:S05]  /*11a80*/  @!P3 BRA `(.L_x_5060) ;  /* 0x000000000004b947 */ /* 0x000fea0003800000 */
[----:B------:R-:W-:Y:S01]  /*11a90*/  BPT.TRAP 0x1 ;  /* 0x000000040000795c */ /* 0x000fe20000300000 */
.L_x_5060:
[----:B------:R-:W-:Y:S05]  /*11aa0*/  BSYNC B0 ;  /* 0x0000000000007941 */ /* 0x000fea0003800000 */
.L_x_5059:
[----:B0-----:R-:W2:Y:S01]  /*11ab0*/  LDL.64 R2, [R1+0x8] ;  /* 0x0000080001027983 */ /* 0x001ea20000100a00 */
[----:B-----5:R-:W-:Y:S02]  /*11ac0*/  SHF.L.U32 R5, R6, 0x1f, RZ ;  /* 0x0000001f06057819 */ /* 0x020fe400000006ff */
[----:B--2---:R-:W-:-:S05]  /*11ad0*/  MOV R3, R2 ;  /* 0x0000000200037202 */ /* 0x004fca0000000f00 */
[----:B------:R-:W-:-:S04]  /*11ae0*/  IMAD R4, R4, 0x8, R3 ;  /* 0x0000000804047824 */ /* 0x000fc800078e0203 */
[----:B------:R0:W1:Y:S01]  /*11af0*/  SYNCS.PHASECHK.TRANS64.TRYWAIT P2, [R4+URZ], R5 ;  /* 0x00000005040075a7 */ /* 0x000062000804017f */
[----:B------:R0:W5:Y:S01]  /*11b00*/  LDL.64 R6, [R1+0x1e8] ;  /* 0x0001e80001067983 */ /* 0x0001620000100a00 */
[----:B------:R-:W-:Y:S04]  /*11b10*/  BSSY B0, `(.L_x_5061) ;  /* 0x0000003000007945 */ /* 0x000fe80003800000 */
[----:B------:R-:W-:Y:S05]  /*11b20*/  @!P3 BRA `(.L_x_5062) ;  /* 0x000000000004b947 */ /* 0x000fea0003800000 */
[----:B------:R-:W-:Y:S01]  /*11b30*/  BPT.TRAP 0x1 ;  /* 0x000000040000795c */ /* 0x000fe20000300000 */
.L_x_5062:
[----:B------:R-:W-:Y:S05]  /*11b40*/  BSYNC B0 ;  /* 0x0000000000007941 */ /* 0x000fea0003800000 */
.L_x_5061:
[----:B------:R-:W-:Y:S04]  /*11b50*/  BSSY B0, `(.L_x_5063) ;  /* 0x0000006000007945 */ /* 0x000fe80003800000 */
[----:B-1----:R-:W-:Y:S05]  /*11b60*/  @P2 BRA `(.L_x_5064) ;  /* 0x0000000000102947 */ /* 0x002fea0003800000 */
[----:B-----5:R-:W-:Y:S01]  /*11b70*/  IMAD R6, R6, 0x8, R3 ;  /* 0x0000000806067824 */ /* 0x020fe200078e0203 */
[----:B------:R-:W-:-:S04]  /*11b80*/  SHF.L.U32 R7, R7, 0x1f, RZ ;  /* 0x0000001f07077819 */ /* 0x000fc800000006ff */
[----:B------:R-:W1:Y:S02]  /*11b90*/  SYNCS.PHASECHK.TRANS64.TRYWAIT P2, [R6+URZ], R7 ;  /* 0x00000007060075a7 */ /* 0x000e64000804017f */
[----:B-1----:R-:W-:Y:S05]  /*11ba0*/  @!P2 BRA `(.L_x_5065) ;  /* 0x000001b00078a947 */ /* 0x002fea0003800000 */
.L_x_5064:
[----:B------:R-:W-:Y:S05]  /*11bb0*/  BSYNC B0 ;  /* 0x0000000000007941 */ /* 0x000fea0003800000 */
.L_x_5063:
[----:B-1---5:R-:W2:Y:S04]  /*11bc0*/  LDL R7, [R1+0x1e8] ;  /* 0x0001e80001077983 */ /* 0x022ea80000100800 */
[----:B------:R-:W2:Y:S01]  /*11bd0*/  LDL.64 R2, [R1+0xa0] ;  /* 0x0000a00001027983 */ /* 0x000ea20000100a00 */
[----:B------:R-:W-:Y:S05]  /*11be0*/  WARPSYNC.ALL ;  /* 0x0000000000007948 */ /* 0x000fea0003800000 */
[----:B------:R-:W3:Y:S04]  /*11bf0*/  LDL.64 R12, [R1+0x98] ;  /* 0x00009800010c7983 */ /* 0x000ee80000100a00 */
[----:B0-----:R-:W4:Y:S04]  /*11c00*/  LDL.64 R4, [R1+0x98] ;  /* 0x0000980001047983 */ /* 0x001f280000100a00 */
[----:B------:R-:W4:Y:S04]  /*11c10*/  LDL.64 R8, [R1+0x98] ;  /* 0x0000980001087983 */ /* 0x000f280000100a00 */
[----:B------:R-:W4:Y:S01]  /*11c20*/  LDL.64 R10, [R1+0x98] ;  /* 0x00009800010a7983 */ /* 0x000f220000100a00 */
[----:B--2---:R-:W-:Y:S01]  /*11c30*/  IMAD R2, R7, 0x200, R2 ;  /* 0x0000020007027824 */ /* 0x004fe200078e0202 */
[----:B------:R-:W-:-:S02]  /*11c40*/  R2UR UR7, R3 ;  /* 0x00000000030772ca */ /* 0x000fc400000e0000 */
[----:B------:R-:W2:Y:S02]  /*11c50*/  LDL R14, [R1+0x54] ;  /* 0x00005400010e7983 */ /* 0x000ea40000100800 */
[C---:B------:R-:W-:Y:S01]  /*11c60*/  R2UR UR6, R2.reuse ;  /* 0x00000000020672ca */ /* 0x040fe200000e0000 */
[----:B------:R-:W-:Y:S01]  /*11c70*/  WARPGROUP.ARRIVE ;  /* 0x00000000000079c5 */ /* 0x000fe20000000000 */
[----:B------:R-:W-:Y:S02]  /*11c80*/  VIADD R6, R2, 0x2 ;  /* 0x0000000202067836 */ /* 0x000fe40000000000 */
[----:B------:R-:W-:Y:S01]  /*11c90*/  IMAD.MOV.U32 R7, RZ, RZ, R3 ;  /* 0x000000ffff077224 */ /* 0x000fe200078e0003 */
[----:B---3--:R-:W-:Y:S02]  /*11ca0*/  R2UR UR4, R12 ;  /* 0x000000000c0472ca */ /* 0x008fe400000e0000 */
[----:B------:R-:W-:Y:S02]  /*11cb0*/  R2UR UR5, R13 ;  /* 0x000000000d0572ca */ /* 0x000fe400000e0000 */
[----:B------:R0:W5:Y:S11]  /*11cc0*/  LDL.64 R12, [R1+0x1e8] ;  /* 0x0001e800010c7983 */ /* 0x0001760000100a00 */
[----:B------:R-:W-:Y:S01]  /*11cd0*/  HGMMA.64x64x16.F32.BF16 R24, gdesc[UR4], RZ, !UPT, gsb0 ;  /* 0x00e00000041879f0 */ /* 0x000fe2000c0018ff */
[----:B----4-:R-:W-:Y:S01]  /*11ce0*/  VIADD R4, R4, 0x2 ;  /* 0x0000000204047836 */ /* 0x010fe20000000000 */
[----:B------:R-:W-:-:S02]  /*11cf0*/  R2UR UR6, R6 ;  /* 0x00000000060672ca */ /* 0x000fc400000e0000 */
[----:B------:R-:W-:Y:S02]  /*11d00*/  R2UR UR7, R7 ;  /* 0x00000000070772ca */ /* 0x000fe400000e0000 */
[----:B------:R-:W-:Y:S02]  /*11d10*/  R2UR UR4, R4 ;  /* 0x00000000040472ca */ /* 0x000fe400000e0000 */
[----:B------:R-:W-:Y:S01]  /*11d20*/  R2UR UR5, R5 ;  /* 0x00000000050572ca */ /* 0x000fe200000e0000 */
[----:B------:R-:W-:Y:S02]  /*11d30*/  WARPGROUP.DEPBAR.LE gsb0, 0x0 ;  /* 0x00008000000079c5 */ /* 0x000fe40000010000 */
[----:B------:R-:W-:-:S10]  /*11d40*/  WARPGROUP.ARRIVE ;  /* 0x00000000000079c5 */ /* 0x000fd40000000000 */
[----:B------:R-:W-:Y:S01]  /*11d50*/  HGMMA.64x64x16.F32.BF16 R24, gdesc[UR4], R24, gsb0 ;  /* 0x00e00000041879f0 */ /* 0x000fe20008001818 */
[----:B------:R-:W-:Y:S02]  /*11d60*/  VIADD R8, R8, 0x4 ;  /* 0x0000000408087836 */ /* 0x000fe40000000000 */
[----:B------:R-:W-:Y:S02]  /*11d70*/  VIADD R4, R2, 0x4 ;  /* 0x0000000402047836 */ /* 0x000fe40000000000 */
[----:B------:R-:W-:Y:S01]  /*11d80*/  IMAD.MOV.U32 R5, RZ, RZ, R3 ;  /* 0x000000ffff057224 */ /* 0x000fe200078e0003 */
        /* <DEDUP_REMOVED lines=8> */
[----:B------:R-:W-:Y:S01]  /*11e10*/  VIADD R10, R10, 0x6 ;  /* 0x000000060a0a7836 */ /* 0x000fe20000000000 */
[----:B------:R-:W-:Y:S02]  /*11e20*/  R2UR UR7, R3 ;  /* 0x00000000030772ca */ /* 0x000fe400000e0000 */
[----:B------:R-:W-:Y:S02]  /*11e30*/  R2UR UR6, R2 ;  /* 0x00000000020672ca */ /* 0x000fe400000e0000 */
[----:B------:R-:W-:Y:S02]  /*11e40*/  R2UR UR4, R10 ;  /* 0x000000000a0472ca */ /* 0x000fe400000e0000 */
[----:B------:R-:W-:Y:S01]  /*11e50*/  R2UR UR5, R11 ;  /* 0x000000000b0572ca */ /* 0x000fe200000e0000 */
[----:B------:R-:W-:Y:S01]  /*11e60*/  IMAD.MOV.U32 R4, RZ, RZ, 0x1 ;  /* 0x00000001ff047424 */ /* 0x000fe200078e00ff */
[----:B------:R0:W-:Y:S01]  /*11e70*/  STL [R1+0x80], RZ ;  /* 0x000080ff01007387 */ /* 0x0001e20000100800 */
[----:B------:R-:W-:-:S02]  /*11e80*/  WARPGROUP.DEPBAR.LE gsb0, 0x0 ;  /* 0x00008000000079c5 */ /* 0x000fc40000010000 */
[----:B------:R-:W-:-:S08]  /*11e90*/  WARPGROUP.ARRIVE ;  /* 0x00000000000079c5 */ /* 0x000fd00000000000 */
[----:B------:R-:W-:Y:S01]  /*11ea0*/  HGMMA.64x64x16.F32.BF16 R24, gdesc[UR4], R24, gsb0 ;  /* 0x00e00000041879f0 */ /* 0x000fe20008001818 */
[----:B------:R0:W-:Y:S01]  /*11eb0*/  STL [R1+0x80], R4 ;  /* 0x0000800401007387 */ /* 0x0001e20000100800 */
[----:B--2---:R-:W-:-:S03]  /*11ec0*/  LOP3.LUT R14, R14, 0x1, RZ, 0xfc, !PT ;  /* 0x000000010e0e7812 */ /* 0x004fc600078efcff */
[----:B------:R0:W-:Y:S04]  /*11ed0*/  STL [R1+0x80], R4 ;  /* 0x0000800401007387 */ /* 0x0001e80000100800 */
[----:B------:R0:W-:Y:S04]  /*11ee0*/  STL [R1+0x80], R4 ;  /* 0x0000800401007387 */ /* 0x0001e80000100800 */
[----:B------:R0:W-:Y:S01]  /*11ef0*/  STL [R1+0x80], R4 ;  /* 0x0000800401007387 */ /* 0x0001e20000100800 */
[----:B------:R-:W-:Y:S01]  /*11f00*/  ISETP.NE.AND P3, PT, R14, 0x3, PT ;  /* 0x000000030e00780c */ /* 0x000fe20003f65270 */
[----:B------:R-:W-:Y:S01]  /*11f10*/  BSSY B0, `(.L_x_5066) ;  /* 0x0000004000007945 */ /* 0x000fe20003800000 */
[----:B------:R-:W-:-:S11]  /*11f20*/  WARPGROUP.DEPBAR.LE gsb0, 0x0 ;  /* 0x00008000000079c5 */ /* 0x000fd60000010000 */
[----:B0-----:R-:W-:Y:S05]  /*11f30*/  @!P3 BRA `(.L_x_5067) ;  /* 0x000000000004b947 */ /* 0x001fea0003800000 */
[----:B------:R-:W-:Y:S01]  /*11f40*/  BPT.TRAP 0x1 ;  /* 0x000000040000795c */ /* 0x000fe20000300000 */
.L_x_5067:
[----:B------:R-:W-:Y:S05]  /*11f50*/  BSYNC B0 ;  /* 0x0000000000007941 */ /* 0x000fea0003800000 */
.L_x_5066:
        /* <DEDUP_REMOVED lines=8> */
.L_x_5069:
[----:B------:R-:W-:Y:S05]  /*11fe0*/  BSYNC B0 ;  /* 0x0000000000007941 */ /* 0x000fea0003800000 */
.L_x_5068:
[----:B------:R-:W-:Y:S04]  /*11ff0*/  BSSY B0, `(.L_x_5070) ;  /* 0x0000004000007945 */ /* 0x000fe80003800000 */
[----:B-1----:R-:W-:Y:S05]  /*12000*/  @P2 BRA `(.L_x_5071) ;  /* 0x0000000000082947 */ /* 0x002fea0003800000 */
[----:B------:R-:W1:Y:S02]  /*12010*/  SYNCS.PHASECHK.TRANS64.TRYWAIT P2, [R12+URZ], R13 ;  /* 0x0000000d0c0075a7 */ /* 0x000e64000804017f */
[----:B-1----:R-:W-:Y:S05]  /*12020*/  @!P2 BRA `(.L_x_5072) ;  /* 0x000001ac006ca947 */ /* 0x002fea0003800000 */
.L_x_5071:
[----:B------:R-:W-:Y:S05]  /*12030*/  BSYNC B0 ;  /* 0x0000000000007941 */ /* 0x000fea0003800000 */
.L_x_5070:
[----:B------:R-:W2:Y:S04]  /*12040*/  LDL R14, [R1+0x88] ;  /* 0x00008800010e7983 */ /* 0x000ea80000100800 */
[----:B------:R-:W3:Y:S04]  /*12050*/  LDL R5, [R1+0x1e8] ;  /* 0x0001e80001057983 */ /* 0x000ee80000100800 */
[----:B------:R-:W3:Y:S04]  /*12060*/  LDL.64 R2, [R1+0xb8] ;  /* 0x0000b80001027983 */ /* 0x000ee80000100a00 */
[----:B------:R-:W4:Y:S04]  /*12070*/  LDL.64 R6, [R1+0xb0] ;  /* 0x0000b00001067983 */ /* 0x000f280000100a00 */
[----:B------:R-:W5:Y:S04]  /*12080*/  LDL.64 R8, [R1+0xb0] ;  /* 0x0000b00001087983 */ /* 0x000f680000100a00 */
[----:B------:R-:W5:Y:S04]  /*12090*/  LDL.64 R10, [R1+0xb0] ;  /* 0x0000b000010a7983 */ /* 0x000f680000100a00 */
[----:B01----:R-:W5:Y:S01]  /*120a0*/  LDL.64 R12, [R1+0xb0] ;  /* 0x0000b000010c7983 */ /* 0x003f620000100a00 */
[----:B------:R-:W-:Y:S05]  /*120b0*/  WARPSYNC.ALL ;  /* 0x0000000000007948 */ /* 0x000fea0003800000 */
[----:B------:R-:W-:Y:S01]  /*120c0*/  WARPGROUP.ARRIVE ;  /* 0x00000000000079c5 */ /* 0x000fe20000000000 */
[----:B------:R-:W5:Y:S05]  /*120d0*/  LDL.64 R18, [R1+0xb0] ;  /* 0x0000b00001127983 */ /* 0x000f6a0000100a00 */
[----:B------:R-:W0:Y:S01]  /*120e0*/  S2R R20, SR_TID.X ;  /* 0x0000000000147919 */ /* 0x000e220000002100 */
[----:B------:R-:W5:Y:S04]  /*120f0*/  LDL.64 R58, [R1+0xb0] ;  /* 0x0000b000013a7983 */ /* 0x000f680000100a00 */
[----:B------:R-:W5:Y:S04]  /*12100*/  LDL.64 R60, [R1+0xb0] ;  /* 0x0000b000013c7983 */ /* 0x000f680000100a00 */
[----:B------:R-:W5:Y:S01]  /*12110*/  LDL.64 R62, [R1+0xb0] ;  /* 0x0000b000013e7983 */ /* 0x000f620000100a00 */
[----:B--2---:R-:W-:-:S03]  /*12120*/  ISETP.NE.U32.AND P2, PT, R14, RZ, PT ;  /* 0x000000ff0e00720c */ /* 0x004fc60003f45070 */
[----:B------:R-:W2:Y:S01]  /*12130*/  LDL.64 R14, [R1+0xb0] ;  /* 0x0000b000010e7983 */ /* 0x000ea20000100a00 */
[----:B---3--:R-:W-:Y:S01]  /*12140*/  IMAD R2, R5, 0x1000, R2 ;  /* 0x0000100005027824 */ /* 0x008fe200078e0202 */
[----:B------:R-:W-:Y:S02]  /*12150*/  R2UR UR7, R3 ;  /* 0x00000000030772ca */ /* 0x000fe400000e0000 */
[----:B----4-:R-:W-:Y:S02]  /*12160*/  R2UR UR4, R6 ;  /* 0x00000000060472ca */ /* 0x010fe400000e0000 */
[----:B------:R-:W-:Y:S02]  /*12170*/  R2UR UR6, R2 ;  /* 0x00000000020672ca */ /* 0x000fe400000e0000 */
[----:B------:R-:W-:Y:S02]  /*12180*/  R2UR UR5, R7 ;  /* 0x00000000070572ca */ /* 0x000fe400000e0000 */
[----:B------:R-:W-:-:S11]  /*12190*/  VOTEU.ANY UP0, P2 ;  /* 0x00000000003f7886 */ /* 0x000fd60001000100 */
        /* <DEDUP_REMOVED lines=25> */
[--C-:B------:R-:W-:Y:S01]  /*12330*/  IMAD.MOV.U32 R7, RZ, RZ, R3.reuse ;  /* 0x000000ffff077224 */ /* 0x100fe200078e0003 */
        /* <DEDUP_REMOVED lines=9> */
[----:B------:R-:W-:Y:S01]  /*123d0*/  IMAD.MOV.U32 R7, RZ, RZ, R3 ;  /* 0x000000ffff077224 */ /* 0x000fe200078e0003 */
[----:B------:R-:W-:-:S04]  /*123e0*/  R2UR UR6, R6 ;  /* 0x00000000060672ca */ /* 0x000fc800000e0000 */
[----:B------:R-:W-:Y:S01]  /*123f0*/  R2UR UR7, R7 ;  /* 0x00000000070772ca */ /* 0x000fe200000e0000 */
[----:B--2---:R-:W-:Y:S01]  /*12400*/  VIADD R14, R14, 0x200 ;  /* 0x000002000e0e7836 */ /* 0x004fe20000000000 */
[----:B------:R-:W-:-:S04]  /*12410*/  R2UR UR5, R15 ;  /* 0x000000000f0572ca */ /* 0x000fc800000e0000 */
        /* <DEDUP_REMOVED lines=127> */
[----:B-----5:R-:W-:Y:S01]  /*12c10*/  R2UR UR9, R9 ;  /* 0x00000000090972ca */ /* 0x020fe200000e0000 */
[----:B------:R-:W-:Y:S01]  /*12c20*/  IMAD.MOV.U32 R19, RZ, RZ, R3 ;  /* 0x000000ffff137224 */ /* 0x000fe200078e0003 */
[----:B0-----:R-:W5:Y:S02]  /*12c30*/  LDL.64 R20, [R1+0xb0] ;  /* 0x0000b00001147983 */ /* 0x001f640000100a00 */
        /* <DEDUP_REMOVED lines=10> */
[----:B------:R-:W-:Y:S02]  /*12ce0*/  WARPGROUP.DEPBAR.LE gsb0, 0x0 ;  /* 0x00008000000079c5 */ /* 0x000fe40000010000 */
[----:B------:R-:W-:-:S09]  /*12cf0*/  WARPGROUP.ARRIVE ;  /* 0x00000000000079c5 */ /* 0x000fd20000000000 */
[----:B------:R-:W-:Y:S01]  /*12d00*/  HGMMA.64x64x16.F32.BF16 R24, gdesc[UR8], R24, UP0, gsb0 ;  /* 0x00e00000081879f0 */ /* 0x000fe2000b801818 */
[----:B------:R-:W-:-:S05]  /*12d10*/  IMAD.MOV.U32 R18, RZ, RZ, 0x4 ;  /* 0x00000004ff127424 */ /* 0x000fca00078e00ff */
[----:B------:R-:W-:Y:S01]  /*12d20*/  SEL R7, R18, 0x2, P2 ;  /* 0x0000000212077807 */ /* 0x000fe20001000000 */
[----:B------:R-:W-:-:S03]  /*12d30*/  IMAD.MOV.U32 R9, RZ, RZ, R3 ;  /* 0x000000ffff097224 */ /* 0x000fc600078e0003 */
[----:B--2---:R-:W-:Y:S01]  /*12d40*/  IADD3 R10, R7, 0x800, R10 ;  /* 0x00000800070a7810 */ /* 0x004fe20007ffe00a */
[----:B------:R-:W-:Y:S01]  /*12d50*/  IMAD.IADD R8, R6, 0x1, R7 ;  /* 0x0000000106087824 */ /* 0x000fe200078e0207 */
[----:B------:R-:W-:Y:S02]  /*12d60*/  R2UR UR7, R9 ;  /* 0x00000000090772ca */ /* 0x000fe400000e0000 */
[----:B------:R-:W-:Y:S02]  /*12d70*/  R2UR UR4, R10 ;  /* 0x000000000a0472ca */ /* 0x000fe400000e0000 */
[----:B------:R-:W-:Y:S02]  /*12d80*/  R2UR UR6, R8 ;  /* 0x00000000080672ca */ /* 0x000fe400000e0000 */
[----:B------:R-:W-:Y:S01]  /*12d90*/  R2UR UR5, R11 ;  /* 0x000000000b0572ca */ /* 0x000fe200000e0000 */
[----:B------:R-:W-:Y:S02]  /*12da0*/  WARPGROUP.DEPBAR.LE gsb0, 0x0 ;  /* 0x00008000000079c5 */ /* 0x000fe40000010000 */
[----:B------:R-:W-:Y:S01]  /*12db0*/  WARPGROUP.ARRIVE ;  /* 0x00000000000079c5 */ /* 0x000fe20000000000 */
[----:B------:R-:W-:Y:S01]  /*12dc0*/  SEL R9, R18, 0x6, !P2 ;  /* 0x0000000612097807 */ /* 0x000fe20005000000 */
[----:B------:R-:W-:Y:S01]  /*12dd0*/  IMAD.MOV.U32 R11, RZ, RZ, R3 ;  /* 0x000000ffff0b7224 */ /* 0x000fe200078e0003 */
[----:B------:R-:W2:Y:S07]  /*12de0*/  LDL.64 R18, [R1+0xb0] ;  /* 0x0000b00001127983 */ /* 0x000eae0000100a00 */
[----:B------:R-:W-:Y:S01]  /*12df0*/  HGMMA.64x64x16.F32.BF16 R24, gdesc[UR4], R24, gsb0 ;  /* 0x00e00000041879f0 */ /* 0x000fe20008001818 */
[----:B------:R-:W-:Y:S01]  /*12e00*/  IMAD.IADD R10, R6, 0x1, R9 ;  /* 0x00000001060a7824 */ /* 0x000fe200078e0209 */
[----:B---3--:R-:W-:Y:S01]  /*12e10*/  IADD3 R12, R9, 0x800, R12 ;  /* 0x00000800090c7810 */ /* 0x008fe20007ffe00c */
[----:B------:R-:W3:Y:S01]  /*12e20*/  @!P0 LDL R8, [R1+0x1e8] ;  /* 0x0001e80001088983 */ /* 0x000ee20000100800 */
        /* <DEDUP_REMOVED lines=23> */
[C---:B-----5:R-:W-:Y:S01]  /*12fa0*/  IADD3 R10, R5.reuse, 0xa00, R20 ;  /* 0x00000a00050a7810 */ /* 0x060fe20007ffe014 */
[----:B------:R-:W-:Y:S01]  /*12fb0*/  IMAD.MOV.U32 R11, RZ, RZ, R21 ;  /* 0x000000ffff0b7224 */ /* 0x000fe200078e0015 */
[----:B------:R-:W4:Y:S06]  /*12fc0*/  LDL.64 R14, [R1+0xb0] ;  /* 0x0000b000010e7983 */ /* 0x000f2c0000100a00 */
[----:B------:R-:W-:Y:S01]  /*12fd0*/  HGMMA.64x64x16.F32.BF16 R24, gdesc[UR4], R24, gsb0 ;  /* 0x00e00000041879f0 */ /* 0x000fe20008001818 */
[----:B------:R-:W-:-:S02]  /*12fe0*/  IMAD.IADD R12, R5, 0x1, R6 ;  /* 0x00000001050c7824 */ /* 0x000fc400078e0206 */
[----:B------:R-:W-:Y:S01]  /*12ff0*/  IMAD.MOV.U32 R13, RZ, RZ, R3 ;  /* 0x000000ffff0d7224 */ /* 0x000fe200078e0003 */
[----:B------:R-:W-:Y:S01]  /*13000*/  R2UR UR4, R10 ;  /* 0x000000000a0472ca */ /* 0x000fe200000e0000 */
[----:B------:R-:W5:Y:S01]  /*13010*/  LDL.64 R20, [R1+0xb0] ;  /* 0x0000b00001147983 */ /* 0x000f620000100a00 */
        /* <DEDUP_REMOVED lines=11> */
[----:B------:R-:W3:Y:S01]  /*130d0*/  LDL.64 R58, [R1+0xb0] ;  /* 0x0000b000013a7983 */ /* 0x000ee20000100a00 */
[----:B------:R-:W-:Y:S02]  /*130e0*/  R2UR UR4, R10 ;  /* 0x000000000a0472ca */ /* 0x000fe400000e0000 */
[----:B------:R-:W-:-:S02]  /*130f0*/  R2UR UR7, R13 ;  /* 0x000000000d0772ca */ /* 0x000fc400000e0000 */
[----:B------:R-:W-:Y:S01]  /*13100*/  R2UR UR5, R11 ;  /* 0x000000000b0572ca */ /* 0x000fe200000e0000 */
[----:B------:R-:W-:Y:S02]  /*13110*/  WARPGROUP.DEPBAR.LE gsb0, 0x0 ;  /* 0x00008000000079c5 */ /* 0x000fe40000010000 */
[----:B------:R-:W-:Y:S01]  /*13120*/  WARPGROUP.ARRIVE ;  /* 0x00000000000079c5 */ /* 0x000fe20000000000 */
[C---:B------:R-:W-:Y:S01]  /*13130*/  IMAD.IADD R10, R9.reuse, 0x1, R6 ;  /* 0x00000001090a7824 */ /* 0x040fe200078e0206 */
[----:B--2---:R-:W-:Y:S01]  /*13140*/  IADD3 R18, R9, 0xa00, R18 ;  /* 0x00000a0009127810 */ /* 0x004fe20007ffe012 */
[----:B------:R-:W2:Y:S07]  /*13150*/  LDL.64 R12, [R1+0xb0] ;  /* 0x0000b000010c7983 */ /* 0x000eae0000100a00 */
        /* <DEDUP_REMOVED lines=27> */
[C---:B----4-:R-:W-:Y:S01]  /*13310*/  IADD3 R14, R5.reuse, 0xc00, R14 ;  /* 0x00000c00050e7810 */ /* 0x050fe20007ffe00e */
[----:B------:R-:W-:Y:S01]  /*13320*/  IMAD.IADD R10, R5, 0x1, R6 ;  /* 0x00000001050a7824 */ /* 0x000fe200078e0206 */
[----:B------:R-:W4:Y:S01]  /*13330*/  LDL.64 R18, [R1+0xb0] ;  /* 0x0000b00001127983 */ /* 0x000f220000100a00 */
[----:B-----5:R-:W-:-:S03]  /*13340*/  IADD3 R20, R7, 0xc00, R20 ;  /* 0x00000c0007147810 */ /* 0x020fc60007ffe014 */
[----:B------:R-:W5:Y:S04]  /*13350*/  @!P0 LDL.64 R60, [R1+0x30] ;  /* 0x00003000013c8983 */ /* 0x000f680000100a00 */
        /* <DEDUP_REMOVED lines=8> */
[----:B------:R-:W3:Y:S08]  /*133e0*/  LDL.64 R14, [R1+0xb0] ;  /* 0x0000b000010e7983 */ /* 0x000ef00000100a00 */
        /* <DEDUP_REMOVED lines=9> */
[----:B--2---:R-:W-:Y:S01]  /*13480*/  IADD3 R12, R9, 0xc00, R12 ;  /* 0x00000c00090c7810 */ /* 0x004fe20007ffe00c */
[----:B------:R-:W-:Y:S01]  /*13490*/  IMAD.MOV.U32 R11, RZ, RZ, R3 ;  /* 0x000000ffff0b7224 */ /* 0x000fe200078e0003 */
[----:B------:R-:W2:Y:S06]  /*134a0*/  LDL.64 R20, [R1+0xb0] ;  /* 0x0000b00001147983 */ /* 0x000eac0000100a00 */
        /* <DEDUP_REMOVED lines=26> */
[C---:B----4-:R-:W-:Y:S01]  /*13650*/  IADD3 R18, R5.reuse, 0xe00, R18 ;  /* 0x00000e0005127810 */ /* 0x050fe20007ffe012 */
        /* <DEDUP_REMOVED lines=9> */
[C---:B---3--:R-:W-:Y:S01]  /*136f0*/  IADD3 R14, R7.reuse, 0xe00, R14 ;  /* 0x00000e00070e7810 */ /* 0x048fe20007ffe00e */
        /* <DEDUP_REMOVED lines=9> */
[C---:B------:R-:W-:Y:S01]  /*13790*/  IMAD.IADD R6, R9.reuse, 0x1, R12 ;  /* 0x0000000109067824 */ /* 0x040fe200078e020c */
[----:B--2---:R-:W-:Y:S01]  /*137a0*/  IADD3 R20, R9, 0xe00, R20 ;  /* 0x00000e0009147810 */ /* 0x004fe20007ffe014 */
        /* <DEDUP_REMOVED lines=38> */
[----:B-----5:R-:W-:-:S03]  /*13a10*/  @!P0 MOV R61, R60 ;  /* 0x0000003c003d8202 */ /* 0x020fc60000000f00 */
[----:B------:R-:W-:Y:S04]  /*13a20*/  STL [R1+0x88], R4 ;  /* 0x0000880401007387 */ /* 0x000fe80000100800 */
[----:B------:R-:W-:Y:S04]  /*13a30*/  STL [R1+0x88], R4 ;  /* 0x0000880401007387 */ /* 0x000fe80000100800 */
[----:B------:R-:W-:Y:S04]  /*13a40*/  STL [R1+0x88], R4 ;  /* 0x0000880401007387 */ /* 0x000fe80000100800 */
[----:B------:R-:W-:Y:S04]  /*13a50*/  STL [R1+0x88], R4 ;  /* 0x0000880401007387 */ /* 0x000fe80000100800 */
[----:B------:R-:W-:Y:S01]  /*13a60*/  STL [R1+0x88], R4 ;  /* 0x0000880401007387 */ /* 0x000fe20000100800 */
[----:B------:R-:W-:-:S03]  /*13a70*/  @!P0 IMAD R8, R8, 0x8, R61 ;  /* 0x0000000808088824 */ /* 0x000fc600078e023d */
        /* <DEDUP_REMOVED lines=16> */
[----:B------:R-:W3:Y:S04]  /*13b80*/  LDL R11, [R1+0x220] ;  /* 0x00022000010b7983 */ /* 0x000ee80000100800 */
[----:B-1----:R-:W4:Y:S04]  /*13b90*/  LDL.64 R2, [R1+0x200] ;  /* 0x0002000001027983 */ /* 0x002f280000100a00 */
[----:B------:R-:W5:Y:S04]  /*13ba0*/  LDL.64 R18, [R1+0x210] ;  /* 0x0002100001127983 */ /* 0x000f680000100a00 */
[----:B------:R-:W5:Y:S04]  /*13bb0*/  LDL.64 R20, [R1+0xd8] ;  /* 0x0000d80001147983 */ /* 0x000f680000100a00 */
[----:B--2---:R-:W2:Y:S02]  /*13bc0*/  LD.E R6, desc[UR44][R6.64] ;  /* 0x0000002c06067980 */ /* 0x004ea4000c101900 */
[-C--:B--2---:R-:W-:Y:S01]  /*13bd0*/  FMUL.FTZ R14, R26, R6.reuse ;  /* 0x000000061a0e7220 */ /* 0x084fe20000410000 */
[-C--:B------:R-:W-:Y:S01]  /*13be0*/  FMUL.FTZ R24, R24, R6.reuse ;  /* 0x0000000618187220 */ /* 0x080fe20000410000 */
[-C--:B------:R-:W-:Y:S01]  /*13bf0*/  FMUL.FTZ R5, R25, R6.reuse ;  /* 0x0000000619057220 */ /* 0x080fe20000410000 */
[----:B------:R-:W-:-:S02]  /*13c00*/  FMUL.FTZ R12, R27, R6 ;  /* 0x000000061b0c7220 */ /* 0x000fc40000410000 */
[----:B------:R-:W4:Y:S01]  /*13c10*/  MUFU.TANH R153, R24 ;  /* 0x0000001800997308 */ /* 0x000f220000002400 */
[-C--:B0-----:R-:W-:Y:S01]  /*13c20*/  FMUL.FTZ R4, R28, R6.reuse ;  /* 0x000000061c047220 */ /* 0x081fe20000410000 */
[----:B------:R-:W-:-:S06]  /*13c30*/  FMUL.FTZ R162, R30, R6 ;  /* 0x000000061ea27220 */ /* 0x000fcc0000410000 */
[----:B------:R-:W0:Y:S01]  /*13c40*/  MUFU.TANH R14, R14 ;  /* 0x0000000e000e7308 */ /* 0x000e220000002400 */
[-C--:B------:R-:W-:Y:S01]  /*13c50*/  FMUL.FTZ R81, R29, R6.reuse ;  /* 0x000000061d517220 */ /* 0x080fe20000410000 */
[----:B------:R-:W-:-:S06]  /*13c60*/  FMUL.FTZ R152, R31, R6 ;  /* 0x000000061f987220 */ /* 0x000fcc0000410000 */
[----:B------:R-:W1:Y:S01]  /*13c70*/  MUFU.TANH R5, R5 ;  /* 0x0000000500057308 */ /* 0x000e620000002400 */
[-C--:B------:R-:W-:Y:S01]  /*13c80*/  FMUL.FTZ R85, R32, R6.reuse ;  /* 0x0000000620557220 */ /* 0x080fe20000410000 */
[----:B------:R-:W-:-:S06]  /*13c90*/  FMUL.FTZ R169, R34, R6 ;  /* 0x0000000622a97220 */ /* 0x000fcc0000410000 */
[----:B------:R-:W2:Y:S01]  /*13ca0*/  MUFU.TANH R12, R12 ;  /* 0x0000000c000c7308 */ /* 0x000ea20000002400 */
[-C--:B------:R-:W-:Y:S01]  /*13cb0*/  FMUL.FTZ R91, R33, R6.reuse ;  /* 0x00000006215b7220 */ /* 0x080fe20000410000 */
[----:B------:R-:W-:-:S06]  /*13cc0*/  FMUL.FTZ R163, R35, R6 ;  /* 0x0000000623a37220 */ /* 0x000fcc0000410000 */
[----:B------:R-:W3:Y:S08]  /*13cd0*/  MUFU.TANH R4, R4 ;  /* 0x0000000400047308 */ /* 0x000ef00000002400 */
[----:B------:R-:W5:Y:S01]  /*13ce0*/  MUFU.TANH R162, R162 ;  /* 0x000000a200a27308 */ /* 0x000f620000002400 */
[----:B----4-:R-:W-:Y:S01]  /*13cf0*/  FMNMX.FTZ R8, R153, R2, !PT ;  /* 0x0000000299087209 */ /* 0x010fe20007810000 */
[----:B------:R-:W-:Y:S01]  /*13d00*/  FMUL.FTZ R95, R36, R6 ;  /* 0x00000006245f7220 */ /* 0x000fe20000410000 */
[----:B0-----:R-:W-:-:S05]  /*13d10*/  FMNMX.FTZ R7, R14, R3, !PT ;  /* 0x000000030e077209 */ /* 0x001fca0007810000 */
[----:B------:R-:W0:Y:S01]  /*13d20*/  MUFU.TANH R81, R81 ;  /* 0x0000005100517308 */ /* 0x000e220000002400 */
[----:B------:R-:W-:-:S07]  /*13d30*/  FMUL.FTZ R171, R38, R6 ;  /* 0x0000000626ab7220 */ /* 0x000fce0000410000 */
[----:B------:R-:W4:Y:S01]  /*13d40*/  MUFU.TANH R152, R152 ;  /* 0x0000009800987308 */ /* 0x000f220000002400 */
[----:B-1----:R-:W-:Y:S01]  /*13d50*/  FMNMX.FTZ R9, R5, R8, !PT ;  /* 0x0000000805097209 */ /* 0x002fe20007810000 */
[----:B------:R-:W-:Y:S01]  /*13d60*/  FMUL.FTZ R15, R37, R6 ;  /* 0x00000006250f7220 */ /* 0x000fe20000410000 */
[----:B--2---:R-:W-:-:S05]  /*13d70*/  FMNMX.FTZ R7, R12, R7, !PT ;  /* 0x000000070c077209 */ /* 0x004fca0007810000 */
[----:B------:R-:W1:Y:S01]  /*13d80*/  MUFU.TANH R85, R85 ;  /* 0x0000005500557308 */ /* 0x000e620000002400 */
[----:B------:R-:W-:-:S07]  /*13d90*/  FMUL.FTZ R173, R39, R6 ;  /* 0x0000000627ad7220 */ /* 0x000fce0000410000 */
[----:B------:R-:W2:Y:S01]  /*13da0*/  MUFU.TANH R169, R169 ;  /* 0x000000a900a97308 */ /* 0x000ea20000002400 */
[----:B---3--:R-:W-:Y:S01]  /*13db0*/  FMNMX.FTZ R8, R4, R9, !PT ;  /* 0x0000000904087209 */ /* 0x008fe20007810000 */
[----:B------:R-:W-:Y:S01]  /*13dc0*/  FMUL.FTZ R105, R40, R6 ;  /* 0x0000000628697220 */ /* 0x000fe20000410000 */
[----:B-----5:R-:W-:-:S05]  /*13dd0*/  FMNMX.FTZ R7, R162, R7, !PT ;  /* 0x00000007a2077209 */ /* 0x020fca0007810000 */
[----:B------:R-:W3:Y:S01]  /*13de0*/  MUFU.TANH R91, R91 ;  /* 0x0000005b005b7308 */ /* 0x000ee20000002400 */
[----:B------:R-:W-:-:S07]  /*13df0*/  FMUL.FTZ R175, R42, R6 ;  /* 0x000000062aaf7220 */ /* 0x000fce0000410000 */
[----:B------:R-:W5:Y:S01]  /*13e00*/  MUFU.TANH R163, R163 ;  /* 0x000000a300a37308 */ /* 0x000f620000002400 */
[----:B0-----:R-:W-:Y:S01]  /*13e10*/  FMNMX.FTZ R8, R81, R8, !PT ;  /* 0x0000000851087209 */ /* 0x001fe20007810000 */
[----:B------:R-:W-:Y:S01]  /*13e20*/  FMUL.FTZ R111, R41, R6 ;  /* 0x00000006296f7220 */ /* 0x000fe20000410000 */
[----:B----4-:R-:W-:-:S05]  /*13e30*/  FMNMX.FTZ R10, R152, R7, !PT ;  /* 0x00000007980a7209 */ /* 0x010fca0007810000 */
        /* <DEDUP_REMOVED lines=39> */
[----:B-1----:R-:W-:Y:S02]  /*140b0*/  FMNMX.FTZ R8, R115, R8, !PT ;  /* 0x0000000873087209 */ /* 0x002fe40007810000 */
[----:B--2---:R-:W-:-:S05]  /*140c0*/  FMNMX.FTZ R7, R177, R10, !PT ;  /* 0x0000000ab1077209 */ /* 0x004fca0007810000 */
[----:B------:R-:W1:Y:S08]  /*140d0*/  MUFU.TANH R131, R131 ;  /* 0x0000008300837308 */ /* 0x000e700000002400 */
[----:B------:R-:W2:Y:S01]  /*140e0*/  MUFU.TANH R182, R182 ;  /* 0x000000b600b67308 */ /* 0x000ea20000002400 */
[----:B---3--:R-:W-:Y:S02]  /*140f0*/  FMNMX.FTZ R8, R121, R8, !PT ;  /* 0x0000000879087209 */ /* 0x008fe40007810000 */
[----:B-----5:R-:W-:-:S05]  /*14100*/  FMNMX.FTZ R6, R176, R7, !PT ;  /* 0x00000007b0067209 */ /* 0x020fca0007810000 */
[----:B------:R-:W3:Y:S08]  /*14110*/  MUFU.TANH R133, R133 ;  /* 0x0000008500857308 */ /* 0x000ef00000002400 */
[----:B------:R-:W5:Y:S01]  /*14120*/  MUFU.TANH R183, R183 ;  /* 0x000000b700b77308 */ /* 0x000f620000002400 */
[----:B0-----:R-:W-:Y:S02]  /*14130*/  FMNMX.FTZ R8, R125, R8, !PT ;  /* 0x000000087d087209 */ /* 0x001fe40007810000 */
[----:B----4-:R-:W-:-:S05]  /*14140*/  FMNMX.FTZ R7, R179, R6, !PT ;  /* 0x00000006b3077209 */ /* 0x010fca0007810000 */
[----:B------:R-:W0:Y:S08]  /*14150*/  MUFU.TANH R143, R143 ;  /* 0x0000008f008f7308 */ /* 0x000e300000002400 */
[----:B------:R-:W4:Y:S01]  /*14160*/  MUFU.TANH R184, R184 ;  /* 0x000000b800b87308 */ /* 0x000f220000002400 */
[----:B-1----:R-:W-:Y:S02]  /*14170*/  FMNMX.FTZ R8, R131, R8, !PT ;  /* 0x0000000883087209 */ /* 0x002fe40007810000 */
[----:B--2---:R-:W-:-:S02]  /*14180*/  FMNMX.FTZ R6, R182, R7, !PT ;  /* 0x00000007b6067209 */ /* 0x004fc40007810000 */
[----:B---3--:R-:W-:Y:S02]  /*14190*/  FMNMX.FTZ R8, R133, R8, !PT ;  /* 0x0000000885087209 */ /* 0x008fe40007810000 */
[----:B-----5:R-:W-:Y:S02]  /*141a0*/  FMNMX.FTZ R7, R183, R6, !PT ;  /* 0x00000006b7077209 */ /* 0x020fe40007810000 */
[----:B0-----:R-:W-:Y:S02]  /*141b0*/  FMNMX.FTZ R6, R143, R8, !PT ;  /* 0x000000088f067209 */ /* 0x001fe40007810000 */
[----:B----4-:R-:W-:-:S03]  /*141c0*/  FMNMX.FTZ R7, R184, R7, !PT ;  /* 0x00000007b8077209 */ /* 0x010fc60007810000 */
[----:B------:R-:W0:Y:S04]  /*141d0*/  SHFL.BFLY PT, R9, R6, 0x2, 0x1f ;  /* 0x0c401f0006097f89 */ /* 0x000e2800000e0000 */
[----:B------:R-:W-:Y:S04]  /*141e0*/  STL.64 [R1+0x200], R6 ;  /* 0x0002000601007387 */ /* 0x000fe80000100a00 */
[----:B------:R-:W2:Y:S01]  /*141f0*/  LDL R24, [R1+0x204] ;  /* 0x0002040001187983 */ /* 0x000ea20000100800 */
[----:B0-----:R-:W-:-:S05]  /*14200*/  FMNMX.FTZ R9, R6, R9, !PT ;  /* 0x0000000906097209 */ /* 0x001fca0007810000 */
[----:B------:R-:W0:Y:S02]  /*14210*/  SHFL.BFLY PT, R8, R9, 0x1, 0x1f ;  /* 0x0c201f0009087f89 */ /* 0x000e2400000e0000 */
[----:B0-----:R-:W-:-:S05]  /*14220*/  FMNMX.FTZ R8, R9, R8, !PT ;  /* 0x0000000809087209 */ /* 0x001fca0007810000 */
[----:B------:R-:W-:Y:S04]  /*14230*/  STL [R1+0x200], R8 ;  /* 0x0002000801007387 */ /* 0x000fe80000100800 */
[----:B------:R-:W3:Y:S04]  /*14240*/  LDL R13, [R1+0x200] ;  /* 0x00020000010d7983 */ /* 0x000ee80000100800 */
[----:B--2---:R-:W0:Y:S02]  /*14250*/  SHFL.BFLY PT, R7, R24, 0x2, 0x1f ;  /* 0x0c401f0018077f89 */ /* 0x004e2400000e0000 */
[----:B0-----:R-:W-:-:S05]  /*14260*/  FMNMX.FTZ R7, R7, R24, !PT ;  /* 0x0000001807077209 */ /* 0x001fca0007810000 */
[----:B------:R-:W0:Y:S02]  /*14270*/  SHFL.BFLY PT, R6, R7, 0x1, 0x1f ;  /* 0x0c201f0007067f89 */ /* 0x000e2400000e0000 */
[----:B0-----:R-:W-:Y:S01]  /*14280*/  FMNMX.FTZ R6, R7, R6, !PT ;  /* 0x0000000607067209 */ /* 0x001fe20007810000 */
[----:B---3--:R-:W-:-:S04]  /*14290*/  FADD.FTZ R2, R2, -R13 ;  /* 0x8000000d02027221 */ /* 0x008fc80000010000 */
[----:B------:R-:W-:Y:S01]  /*142a0*/  FADD.FTZ R10, R3, -R6 ;  /* 0x80000006030a7221 */ /* 0x000fe20000010000 */
[----:B------:R-:W-:-:S03]  /*142b0*/  FMUL.FTZ R2, R2, R11 ;  /* 0x0000000b02027220 */ /* 0x000fc60000410000 */
[----:B------:R-:W-:Y:S01]  /*142c0*/  FMUL.FTZ R10, R11, R10 ;  /* 0x0000000a0b0a7220 */ /* 0x000fe20000410000 */
[----:B------:R-:W0:Y:S08]  /*142d0*/  MUFU.EX2 R181, R2 ;  /* 0x0000000200b57308 */ /* 0x000e300000000800 */
[----:B------:R-:W1:Y:S01]  /*142e0*/  MUFU.EX2 R180, R10 ;  /* 0x0000000a00b47308 */ /* 0x000e620000000800 */
[----:B------:R2:W-:Y:S01]  /*142f0*/  STL [R1+0x204], R6 ;  /* 0x0002040601007387 */ /* 0x0005e20000100800 */
[----:B0-----:R-:W-:Y:S01]  /*14300*/  FMUL.FTZ R18, R181, R18 ;  /* 0x00000012b5127220 */ /* 0x001fe20000410000 */
[----:B-1----:R-:W-:-:S05]  /*14310*/  FMUL.FTZ R19, R19, R180 ;  /* 0x000000b413137220 */ /* 0x002fca0000410000 */
[----:B------:R2:W-:Y:S04]  /*14320*/  STL.64 [R1+0x210], R18 ;  /* 0x0002101201007387 */ /* 0x0005e80000100a00 */
[----:B------:R-:W3:Y:S01]  /*14330*/  LD.E R3, desc[UR44][R20.64+0x4] ;  /* 0x0000042c14037980 */ /* 0x000ee2000c101900 */
[----:B------:R-:W-:Y:S01]  /*14340*/  BSSY B0, `(.L_x_5073) ;  /* 0x000000c000007945 */ /* 0x000fe20003800000 */
[----:B---3--:R-:W-:-:S13]  /*14350*/  ISETP.NE.AND P2, PT, R3, RZ, PT ;  /* 0x000000ff0300720c */ /* 0x008fda0003f45270 */
[----:B--2---:R-:W-:Y:S05]  /*14360*/  @P2 BRA `(.L_x_5074) ;  /* 0x0000000000242947 */ /* 0x004fea0003800000 */
[----:B------:R-:W2:Y:S04]  /*14370*/  LDL.64 R8, [R1+0xe0] ;  /* 0x0000e00001087983 */ /* 0x000ea80000100a00 */
[----:B------:R-:W3:Y:S04]  /*14380*/  LD.E R21, desc[UR44][R20.64] ;  /* 0x0000002c14157980 */ /* 0x000ee8000c101900 */
[----:B--2---:R-:W2:Y:S01]  /*14390*/  LD.E.64 R6, desc[UR44][R8.64] ;  /* 0x0000002c08067980 */ /* 0x004ea2000c101b00 */
[----:B---3--:R-:W-:-:S04]  /*143a0*/  IMAD R2, R56, 0x40, R21 ;  /* 0x0000004038027824 */ /* 0x008fc800078e0215 */
[----:B--2---:R-:W-:-:S05]  /*143b0*/  IMAD.WIDE R2, R2, 0x4, R6 ;  /* 0x0000000402027825 */ /* 0x004fca00078e0206 */
[----:B------:R0:W-:Y:S04]  /*143c0*/  ST.E desc[UR44][R2.64], R181 ;  /* 0x000000b502007985 */ /* 0x0001e8000c10192c */
[----:B------:R-:W2:Y:S04]  /*143d0*/  LDL.64 R20, [R1+0xd8] ;  /* 0x0000d80001147983 */ /* 0x000ea80000100a00 */
[----:B--2---:R-:W2:Y:S02]  /*143e0*/  LD.E R6, desc[UR44][R20.64+0x4] ;  /* 0x0000042c14067980 */ /* 0x004ea4000c101900 */
[----:B0-2---:R-:W-:-:S13]  /*143f0*/  ISETP.NE.AND P2, PT, R6, RZ, PT ;  /* 0x000000ff0600720c */ /* 0x005fda0003f45270 */
.L_x_5074:
[----:B------:R-:W-:Y:S05]  /*14400*/  BSYNC B0 ;  /* 0x0000000000007941 */ /* 0x000fea0003800000 */
.L_x_5073:
[----:B------:R-:W-:Y:S04]  /*14410*/  BSSY B0, `(.L_x_5075) ;  /* 0x0000009000007945 */ /* 0x000fe80003800000 */
[----:B------:R-:W-:Y:S05]  /*14420*/  @P2 BRA `(.L_x_5076) ;  /* 0x00000000001c2947 */ /* 0x000fea0003800000 */
[----:B------:R-:W2:Y:S04]  /*14430*/  LDL.64 R6, [R1+0xe0] ;  /* 0x0000e00001067983 */ /* 0x000ea80000100a00 */
[----:B------:R-:W3:Y:S04]  /*14440*/  LD.E R21, desc[UR44][R20.64] ;  /* 0x0000002c14157980 */ /* 0x000ee8000c101900 */
[----:B--2---:R-:W2:Y:S01]  /*14450*/  LD.E.64 R2, desc[UR44][R6.64] ;  /* 0x0000002c06027980 */ /* 0x004ea2000c101b00 */
[----:B---3--:R-:W-:-:S04]  /*14460*/  IMAD R56, R56, 0x40, R21 ;  /* 0x0000004038387824 */ /* 0x008fc800078e0215 */
[----:B------:R-:W-:-:S04]  /*14470*/  VIADD R56, R56, 0x8 ;  /* 0x0000000838387836 */ /* 0x000fc80000000000 */
[----:B--2---:R-:W-:-:S05]  /*14480*/  IMAD.WIDE R2, R56, 0x4, R2 ;  /* 0x0000000438027825 */ /* 0x004fca00078e0202 */
[----:B------:R0:W-:Y:S02]  /*14490*/  ST.E desc[UR44][R2.64], R180 ;  /* 0x000000b402007985 */ /* 0x0001e4000c10192c */
.L_x_5076:
[----:B------:R-:W-:Y:S05]  /*144a0*/  BSYNC B0 ;  /* 0x0000000000007941 */ /* 0x000fea0003800000 */
.L_x_5075:
[----:B------:R-:W2:Y:S04]  /*144b0*/  LDL R185, [R1+0x220] ;  /* 0x0002200001b97983 */ /* 0x000ea80000100800 */
[----:B------:R-:W2:Y:S04]  /*144c0*/  LDL.64 R140, [R1+0x200] ;  /* 0x00020000018c7983 */ /* 0x000ea80000100a00 */
[----:B------:R-:W3:Y:S04]  /*144d0*/  LDL.64 R150, [R1+0x210] ;  /* 0x0002100001967983 */ /* 0x000ee80000100a00 */
[----:B------:R-:W4:Y:S04]  /*144e0*/  LDL.64 R70, [R1+0x230] ;  /* 0x0002300001467983 */ /* 0x000f280000100a00 */
[----:B------:R-:W5:Y:S04]  /*144f0*/  LDL.64 R10, [R1+0x250] ;  /* 0x00025000010a7983 */ /* 0x000f680000100a00 */
[----:B------:R-:W5:Y:S04]  /*14500*/  LDL.64 R128, [R1+0x378] ;  /* 0x0003780001807983 */ /* 0x000f680000100a00 */
[----:B0-----:R-:W5:Y:S04]  /*14510*/  LDL.64 R2, [R1+0x420] ;  /* 0x0004200001027983 */ /* 0x001f680000100a00 */
        /* <DEDUP_REMOVED lines=47> */
[----:B------:R-:W5:Y:S01]  /*14810*/  LDL.64 R148, [R1+0x418] ;  /* 0x0004180001947983 */ /* 0x000f620000100a00 */
[-C--:B--2---:R-:W-:Y:S01]  /*14820*/  FMUL.FTZ R140, R140, R185.reuse ;  /* 0x000000b98c8c7220 */ /* 0x084fe20000410000 */
[----:B------:R-:W-:-:S03]  /*14830*/  FMUL.FTZ R20, R141, R185 ;  /* 0x000000b98d147220 */ /* 0x000fc60000410000 */
        /* <DEDUP_REMOVED lines=15> */
[-C--:B------:R-:W-:Y:S01]  /*14930*/  FFMA.FTZ R4, R143, R185.reuse, -R140 ;  /* 0x000000b98f047223 */ /* 0x080fe2000001088c */
[----:B------:R-:W2:Y:S04]  /*14940*/  LDL.64 R80, [R1+0x3e0] ;  /* 0x0003e00001507983 */ /* 0x000ea80000100a00 */
        /* <DEDUP_REMOVED lines=11> */
[----:B------:R-:W2:Y:S01]  /*14a00*/  LDL.64 R142, [R1+0x3e8] ;  /* 0x0003e800018e7983 */ /* 0x000ea20000100a00 */
[-CC-:B------:R-:W-:Y:S01]  /*14a10*/  FFMA.FTZ R18, R14, R185.reuse, -R20.reuse ;  /* 0x000000b90e127223 */ /* 0x180fe20000010814 */
[-CC-:B------:R-:W-:Y:S01]  /*14a20*/  FFMA.FTZ R165, R12, R185.reuse, -R20.reuse ;  /* 0x000000b90ca57223 */ /* 0x180fe20000010814 */
[----:B------:R-:W-:Y:S01]  /*14a30*/  MUFU.EX2 R153, R153 ;  /* 0x0000009900997308 */ /* 0x000fe20000000800 */
[----:B------:R-:W-:-:S07]  /*14a40*/  FFMA.FTZ R167, R162, R185, -R20 ;  /* 0x000000b9a2a77223 */ /* 0x000fce0000010814 */
[----:B------:R-:W3:Y:S01]  /*14a50*/  MUFU.EX2 R18, R18 ;  /* 0x0000001200127308 */ /* 0x000ee20000000800 */
[-CC-:B------:R-:W-:Y:S01]  /*14a60*/  FFMA.FTZ R14, R152, R185.reuse, -R20.reuse ;  /* 0x000000b9980e7223 */ /* 0x180fe20000010814 */
[----:B------:R-:W-:-:S06]  /*14a70*/  FFMA.FTZ R169, R169, R185, -R20 ;  /* 0x000000b9a9a97223 */ /* 0x000fcc0000010814 */
[----:B------:R-:W-:Y:S08]  /*14a80*/  MUFU.EX2 R164, R164 ;  /* 0x000000a400a47308 */ /* 0x000ff00000000800 */
[----:B------:R-:W0:Y:S01]  /*14a90*/  MUFU.EX2 R165, R165 ;  /* 0x000000a500a57308 */ /* 0x000e220000000800 */
[----:B------:R-:W-:-:S07]  /*14aa0*/  FFMA.FTZ R12, R163, R185, -R20 ;  /* 0x000000b9a30c7223 */ /* 0x000fce0000010814 */
[----:B------:R-:W-:Y:S08]  /*14ab0*/  MUFU.EX2 R166, R166 ;  /* 0x000000a600a67308 */ /* 0x000ff00000000800 */
[----:B------:R-:W1:Y:S01]  /*14ac0*/  MUFU.EX2 R167, R167 ;  /* 0x000000a700a77308 */ /* 0x000e620000000800 */
[----:B---3--:R-:W-:Y:S01]  /*14ad0*/  FADD.FTZ R152, R18, R151 ;  /* 0x0000009712987221 */ /* 0x008fe20000010000 */
[----:B------:R-:W-:-:S06]  /*14ae0*/  FADD.FTZ R151, R153, R150 ;  /* 0x0000009699977221 */ /* 0x000fcc0000010000 */
[----:B------:R-:W-:Y:S01]  /*14af0*/  MUFU.EX2 R21, R21 ;  /* 0x0000001500157308 */ /* 0x000fe20000000800 */
[----:B------:R-:W-:-:S07]  /*14b00*/  FFMA.FTZ R171, R171, R185, -R20 ;  /* 0x000000b9abab7223 */ /* 0x000fce0000010814 */
[----:B------:R-:W3:Y:S01]  /*14b10*/  MUFU.EX2 R14, R14 ;  /* 0x0000000e000e7308 */ /* 0x000ee20000000800 */
[----:B0-----:R-:W-:Y:S01]  /*14b20*/  FADD.FTZ R152, R165, R152 ;  /* 0x00000098a5987221 */ /* 0x001fe20000010000 */
[----:B------:R-:W-:-:S06]  /*14b30*/  FADD.FTZ R151, R164, R151 ;  /* 0x00000097a4977221 */ /* 0x000fcc0000010000 */
[----:B------:R-:W-:Y:S01]  /*14b40*/  MUFU.EX2 R168, R168 ;  /* 0x000000a800a87308 */ /* 0x000fe20000000800 */
[----:B------:R-:W-:-:S07]  /*14b50*/  FFMA.FTZ R178, R173, R185, -R20 ;  /* 0x000000b9adb27223 */ /* 0x000fce0000010814 */
[----:B------:R-:W0:Y:S01]  /*14b60*/  MUFU.EX2 R169, R169 ;  /* 0x000000a900a97308 */ /* 0x000e220000000800 */
[----:B-1----:R-:W-:Y:S01]  /*14b70*/  FADD.FTZ R163, R167, R152 ;  /* 0x00000098a7a37221 */ /* 0x002fe20000010000 */
[----:B------:R-:W-:-:S06]  /*14b80*/  FADD.FTZ R150, R166, R151 ;  /* 0x00000097a6967221 */ /* 0x000fcc0000010000 */
[----:B------:R-:W-:Y:S01]  /*14b90*/  MUFU.EX2 R19, R19 ;  /* 0x0000001300137308 */ /* 0x000fe20000000800 */
[----:B------:R-:W-:-:S07]  /*14ba0*/  FFMA.FTZ R173, R175, R185, -R20 ;  /* 0x000000b9afad7223 */ /* 0x000fce0000010814 */
        /* <DEDUP_REMOVED lines=38> */
[----:B------:R-:W-:Y:S08]  /*14e10*/  MUFU.EX2 R6, R6 ;  /* 0x0000000600067308 */ /* 0x000ff00000000800 */
[----:B------:R-:W0:Y:S01]  /*14e20*/  MUFU.EX2 R152, R152 ;  /* 0x0000009800987308 */ /* 0x000e220000000800 */
[----:B-1----:R-:W-:Y:S01]  /*14e30*/  FADD.FTZ R162, R176, R163 ;  /* 0x000000a3b0a27221 */ /* 0x002fe20000010000 */
[----:B------:R-:W-:-:S06]  /*14e40*/  FADD.FTZ R150, R8, R151 ;  /* 0x0000009708967221 */ /* 0x000fcc0000010000 */
[----:B------:R-:W-:Y:S08]  /*14e50*/  MUFU.EX2 R5, R5 ;  /* 0x0000000500057308 */ /* 0x000ff00000000800 */
[----:B------:R-:W1:Y:S01]  /*14e60*/  MUFU.EX2 R179, R179 ;  /* 0x000000b300b37308 */ /* 0x000e620000000800 */
[----:B---3--:R-:W-:Y:S01]  /*14e70*/  FADD.FTZ R163, R177, R162 ;  /* 0x000000a2b1a37221 */ /* 0x008fe20000010000 */
[----:B------:R-:W-:-:S06]  /*14e80*/  FADD.FTZ R151, R7, R150 ;  /* 0x0000009607977221 */ /* 0x000fcc0000010000 */
[----:B------:R-:W3:Y:S08]  /*14e90*/  MUFU.EX2 R4, R4 ;  /* 0x0000000400047308 */ /* 0x000ef00000000800 */
[----:B------:R-:W5:Y:S01]  /*14ea0*/  MUFU.EX2 R20, R20 ;  /* 0x0000001400147308 */ /* 0x000f620000000800 */
[----:B0-----:R-:W-:Y:S01]  /*14eb0*/  FADD.FTZ R162, R152, R163 ;  /* 0x000000a398a27221 */ /* 0x001fe20000010000 */
[----:B------:R-:W-:-:S03]  /*14ec0*/  FADD.FTZ R150, R6, R151 ;  /* 0x0000009706967221 */ /* 0x000fc60000010000 */
[----:B-1----:R-:W-:Y:S01]  /*14ed0*/  FADD.FTZ R151, R179, R162 ;  /* 0x000000a2b3977221 */ /* 0x002fe20000010000 */
[----:B------:R-:W-:Y:S01]  /*14ee0*/  FADD.FTZ R163, R5, R150 ;  /* 0x0000009605a37221 */ /* 0x000fe20000010000 */
[C---:B----4-:R-:W-:Y:S01]  /*14ef0*/  FMUL.FTZ R71, R181.reuse, R71 ;  /* 0x00000047b5477220 */ /* 0x050fe20000410000 */
[C---:B------:R-:W-:Y:S02]  /*14f00*/  FMUL.FTZ R70, R181.reuse, R70 ;  /* 0x00000046b5467220 */ /* 0x040fe40000410000 */
[----:B---3--:R-:W-:Y:S01]  /*14f10*/  FADD.FTZ R150, R4, R163 ;  /* 0x000000a304967221 */ /* 0x008fe20000010000 */
[C---:B-----5:R-:W-:Y:S01]  /*14f20*/  FMUL.FTZ R11, R181.reuse, R11 ;  /* 0x0000000bb50b7220 */ /* 0x060fe20000410000 */
[C---:B------:R-:W-:Y:S01]  /*14f30*/  FMUL.FTZ R10, R181.reuse, R10 ;  /* 0x0000000ab50a7220 */ /* 0x040fe20000410000 */
[C---:B------:R-:W-:Y:S01]  /*14f40*/  FMUL.FTZ R129, R180.reuse, R129 ;  /* 0x00000081b4817220 */ /* 0x040fe20000410000 */
[----:B------:R-:W-:Y:S01]  /*14f50*/  FMUL.FTZ R128, R180, R128 ;  /* 0x00000080b4807220 */ /* 0x000fe20000410000 */
[----:B------:R-:W-:Y:S01]  /*14f60*/  FADD.FTZ R151, R20, R151 ;  /* 0x0000009714977221 */ /* 0x000fe20000010000 */
[C---:B------:R-:W-:Y:S01]  /*14f70*/  FMUL.FTZ R183, R181.reuse, R3 ;  /* 0x00000003b5b77220 */ /* 0x040fe20000410000 */
[----:B------:R-:W-:-:S03]  /*14f80*/  FMUL.FTZ R182, R181, R2 ;  /* 0x00000002b5b67220 */ /* 0x000fc60000410000 */
[----:B------:R-:W-:Y:S01]  /*14f90*/  STL.64 [R1+0x210], R150 ;  /* 0x0002109601007387 */ /* 0x000fe20000100a00 */
[----:B------:R-:W-:Y:S01]  /*14fa0*/  BAR.SYNC.DEFER_BLOCKING 0xf, 0x100 ;  /* 0x03c4000000007b1d */ /* 0x000fe20000010000 */
        /* <DEDUP_REMOVED lines=16> */
[----:B------:R-:W3:Y:S04]  /*150b0*/  LD.E.64 R2, desc[UR44][R62.64+0x8] ;  /* 0x0000082c3e027980 */ /* 0x000ee8000c101b00 */
[----:B------:R-:W4:Y:S04]  /*150c0*/  LD.E.64 R162, desc[UR44][R62.64] ;  /* 0x0000002c3ea27980 */ /* 0x000f28000c101b00 */
[----:B------:R-:W-:Y:S04]  /*150d0*/  STL.64 [R1+0x230], R70 ;  /* 0x0002304601007387 */ /* 0x000fe80000100a00 */
[----:B------:R0:W-:Y:S04]  /*150e0*/  STL.64 [R1+0x250], R10 ;  /* 0x0002500a01007387 */ /* 0x0001e80000100a00 */
[----:B------:R-:W-:Y:S01]  /*150f0*/  STL.64 [R1+0x378], R128 ;  /* 0x0003788001007387 */ /* 0x000fe20000100a00 */
[C---:B------:R-:W-:Y:S01]  /*15100*/  FMUL.FTZ R37, R181.reuse, R37 ;  /* 0x00000025b5257220 */ /* 0x040fe20000410000 */
[C---:B------:R-:W-:Y:S01]  /*15110*/  FMUL.FTZ R36, R181.reuse, R36 ;  /* 0x00000024b5247220 */ /* 0x040fe20000410000 */
[C---:B------:R-:W-:Y:S01]  /*15120*/  FMUL.FTZ R39, R181.reuse, R39 ;  /* 0x00000027b5277220 */ /* 0x040fe20000410000 */
[C---:B------:R-:W-:Y:S01]  /*15130*/  FMUL.FTZ R38, R181.reuse, R38 ;  /* 0x00000026b5267220 */ /* 0x040fe20000410000 */
[C---:B------:R-:W-:Y:S01]  /*15140*/  FMUL.FTZ R41, R181.reuse, R41 ;  /* 0x00000029b5297220 */ /* 0x040fe20000410000 */
[C---:B------:R-:W-:Y:S01]  /*15150*/  FMUL.FTZ R40, R181.reuse, R40 ;  /* 0x00000028b5287220 */ /* 0x040fe20000410000 */
[----:B0-----:R-:W5:Y:S04]  /*15160*/  LDL R10, [R1+0x230] ;  /* 0x00023000010a7983 */ /* 0x001f680000100800 */
[----:B------:R-:W3:Y:S01]  /*15170*/  LDL R11, [R1+0x37c] ;  /* 0x00037c00010b7983 */ /* 0x000ee20000100800 */
        /* <DEDUP_REMOVED lines=30> */
[C---:B--2---:R-:W-:Y:S01]  /*15360*/  FMUL.FTZ R81, R181.reuse, R81 ;  /* 0x00000051b5517220 */ /* 0x044fe20000410000 */
        /* <DEDUP_REMOVED lines=128> */
[----:B0-----:R-:W3:Y:S04]  /*15b70*/  LDL R86, [R1+0x234] ;  /* 0x0002340001567983 */ /* 0x001ee80000100800 */
[----:B-1----:R-:W3:Y:S04]  /*15b80*/  LDL R88, [R1+0x238] ;  /* 0x0002380001587983 */ /* 0x002ee80000100800 */
[----:B--2---:R-:W2:Y:S04]  /*15b90*/  LDL R90, [R1+0x23c] ;  /* 0x00023c00015a7983 */ /* 0x004ea80000100800 */
[----:B------:R-:W2:Y:S04]  /*15ba0*/  LDL R24, [R1+0x240] ;  /* 0x0002400001187983 */ /* 0x000ea80000100800 */
[----:B------:R-:W2:Y:S04]  /*15bb0*/  LDL R92, [R1+0x244] ;  /* 0x00024400015c7983 */ /* 0x000ea80000100800 */
[----:B------:R-:W2:Y:S04]  /*15bc0*/  LDL R94, [R1+0x248] ;  /* 0x00024800015e7983 */ /* 0x000ea80000100800 */
[----:B------:R-:W2:Y:S04]  /*15bd0*/  LDL R96, [R1+0x24c] ;  /* 0x00024c0001607983 */ /* 0x000ea80000100800 */
[----:B------:R-:W2:Y:S04]  /*15be0*/  LDL R26, [R1+0x250] ;  /* 0x00025000011a7983 */ /* 0x000ea80000100800 */
[----:B----4-:R-:W4:Y:S04]  /*15bf0*/  LDL R98, [R1+0x254] ;  /* 0x0002540001627983 */ /* 0x010f280000100800 */
[----:B------:R-:W4:Y:S04]  /*15c00*/  LDL R100, [R1+0x258] ;  /* 0x0002580001647983 */ /* 0x000f280000100800 */
[----:B------:R-:W4:Y:S04]  /*15c10*/  LDL R102, [R1+0x25c] ;  /* 0x00025c0001667983 */ /* 0x000f280000100800 */
[----:B------:R-:W4:Y:S04]  /*15c20*/  LDL R28, [R1+0x260] ;  /* 0x00026000011c7983 */ /* 0x000f280000100800 */
[----:B------:R-:W4:Y:S04]  /*15c30*/  LDL R104, [R1+0x264] ;  /* 0x0002640001687983 */ /* 0x000f280000100800 */
[----:B------:R-:W4:Y:S04]  /*15c40*/  LDL R106, [R1+0x268] ;  /* 0x00026800016a7983 */ /* 0x000f280000100800 */
[----:B-----5:R-:W5:Y:S04]  /*15c50*/  LDL R108, [R1+0x26c] ;  /* 0x00026c00016c7983 */ /* 0x020f680000100800 */
[----:B------:R-:W5:Y:S04]  /*15c60*/  LDL R30, [R1+0x270] ;  /* 0x00027000011e7983 */ /* 0x000f680000100800 */
[----:B------:R-:W5:Y:S04]  /*15c70*/  LDL R110, [R1+0x274] ;  /* 0x00027400016e7983 */ /* 0x000f680000100800 */
[----:B------:R-:W5:Y:S04]  /*15c80*/  LDL R112, [R1+0x278] ;  /* 0x0002780001707983 */ /* 0x000f680000100800 */
[----:B---3--:R-:W3:Y:S04]  /*15c90*/  LDL R114, [R1+0x27c] ;  /* 0x00027c0001727983 */ /* 0x008ee80000100800 */
[----:B------:R-:W3:Y:S04]  /*15ca0*/  LDL R32, [R1+0x280] ;  /* 0x0002800001207983 */ /* 0x000ee80000100800 */
        /* <DEDUP_REMOVED lines=106> */
[----:B------:R-:W-:Y:S04]  /*16350*/  STL [R1+0x230], R10 ;  /* 0x0002300a01007387 */ /* 0x000fe80000100800 */
[----:B------:R0:W-:Y:S04]  /*16360*/  STL [R1+0x37c], R11 ;  /* 0x00037c0b01007387 */ /* 0x0001e80000100800 */
[----:B------:R-:W3:Y:S04]  /*16370*/  LDL R181, [R1+0x1e8] ;  /* 0x0001e80001b57983 */ /* 0x000ee80000100800 */
[----:B0-----:R-:W3:Y:S04]  /*16380*/  LDL.64 R10, [R1+0xa8] ;  /* 0x0000a800010a7983 */ /* 0x001ee80000100a00 */
        /* <DEDUP_REMOVED lines=8> */
[----:B----4-:R-:W-:Y:S04]  /*16410*/  STL [R1+0x254], R98 ;  /* 0x0002546201007387 */ /* 0x010fe80000100800 */
[----:B------:R-:W-:Y:S04]  /*16420*/  STL [R1+0x258], R100 ;  /* 0x0002586401007387 */ /* 0x000fe80000100800 */
[----:B------:R-:W-:Y:S04]  /*16430*/  STL [R1+0x25c], R102 ;  /* 0x00025c6601007387 */ /* 0x000fe80000100800 */
[----:B------:R-:W-:Y:S04]  /*16440*/  STL [R1+0x260], R28 ;  /* 0x0002601c01007387 */ /* 0x000fe80000100800 */
[----:B------:R-:W-:Y:S04]  /*16450*/  STL [R1+0x264], R104 ;  /* 0x0002646801007387 */ /* 0x000fe80000100800 */
[----:B------:R-:W-:Y:S04]  /*16460*/  STL [R1+0x268], R106 ;  /* 0x0002686a01007387 */ /* 0x000fe80000100800 */
[----:B-----5:R-:W-:Y:S04]  /*16470*/  STL [R1+0x26c], R108 ;  /* 0x00026c6c01007387 */ /* 0x020fe80000100800 */
[----:B------:R-:W-:Y:S04]  /*16480*/  STL [R1+0x270], R30 ;  /* 0x0002701e01007387 */ /* 0x000fe80000100800 */
[----:B------:R-:W-:Y:S04]  /*16490*/  STL [R1+0x274], R110 ;  /* 0x0002746e01007387 */ /* 0x000fe80000100800 */
[----:B------:R-:W-:Y:S04]  /*164a0*/  STL [R1+0x278], R112 ;  /* 0x0002787001007387 */ /* 0x000fe80000100800 */
[----:B---3--:R-:W-:Y:S04]  /*164b0*/  STL [R1+0x27c], R114 ;  /* 0x00027c7201007387 */ /* 0x008fe80000100800 */
        /* <DEDUP_REMOVED lines=68> */
[----:B------:R1:W-:Y:S04]  /*16900*/  STL [R1+0x394], R31 ;  /* 0x0003941f01007387 */ /* 0x0003e80000100800 */
[----:B------:R-:W-:Y:S04]  /*16910*/  STL [R1+0x398], R33 ;  /* 0x0003982101007387 */ /* 0x000fe80000100800 */
[----:B------:R2:W-:Y:S04]  /*16920*/  STL [R1+0x39c], R35 ;  /* 0x00039c2301007387 */ /* 0x0005e80000100800 */
        /* <DEDUP_REMOVED lines=68> */
[----:B------:R-:W-:Y:S01]  /*16d70*/  MOV R3, R2 ;  /* 0x0000000200037202 */ /* 0x000fe20000000f00 */
[----:B------:R-:W-:Y:S01]  /*16d80*/  IMAD R10, R181, 0x1000, R10 ;  /* 0x00001000b50a7824 */ /* 0x000fe200078e020a */
[----:B------:R-:W-:-:S02]  /*16d90*/  F2FP.BF16.F32.PACK_AB R164, R164, R153 ;  /* 0x00000099a4a4723e */ /* 0x000fc400000010ff */
[----:B------:R-:W-:Y:S01]  /*16da0*/  F2FP.BF16.F32.PACK_AB R165, R165, R18 ;  /* 0x00000012a5a5723e */ /* 0x000fe200000010ff */
[--C-:B------:R-:W-:Y:S01]  /*16db0*/  IMAD R163, R163, 0x2, R3.reuse ;  /* 0x00000002a3a37824 */ /* 0x100fe200078e0203 */
[----:B------:R-:W-:Y:S01]  /*16dc0*/  F2FP.BF16.F32.PACK_AB R166, R21, R166 ;  /* 0x000000a615a6723e */ /* 0x000fe200000010ff */
[----:B------:R-:W-:Y:S01]  /*16dd0*/  IMAD R2, R162, 0x2, R3 ;  /* 0x00000002a2027824 */ /* 0x000fe200078e0203 */
[----:B------:R-:W-:Y:S02]  /*16de0*/  F2FP.BF16.F32.PACK_AB R167, R14, R167 ;  /* 0x000000a70ea7723e */ /* 0x000fe400000010ff */
[----:B------:R-:W-:Y:S02]  /*16df0*/  F2FP.BF16.F32.PACK_AB R168, R19, R168 ;  /* 0x000000a813a8723e */ /* 0x000fe400000010ff */
[----:B------:R-:W-:Y:S02]  /*16e00*/  F2FP.BF16.F32.PACK_AB R169, R12, R169 ;  /* 0x000000a90ca9723e */ /* 0x000fe400000010ff */
[----:B------:R-:W-:-:S02]  /*16e10*/  F2FP.BF16.F32.PACK_AB R170, R15, R170 ;  /* 0x000000aa0faa723e */ /* 0x000fc400000010ff */
[----:B------:R-:W-:Y:S02]  /*16e20*/  F2FP.BF16.F32.PACK_AB R171, R178, R171 ;  /* 0x000000abb2ab723e */ /* 0x000fe400000010ff */
[----:B------:R-:W-:Y:S01]  /*16e30*/  F2FP.BF16.F32.PACK_AB R173, R174, R173 ;  /* 0x000000adaead723e */ /* 0x000fe200000010ff */
[----:B------:R-:W-:Y:S01]  /*16e40*/  IMAD R162, R162, 0x2, R163 ;  /* 0x00000002a2a27824 */ /* 0x000fe200078e02a3 */
[----:B------:R-:W-:Y:S02]  /*16e50*/  R2UR UR6, R10 ;  /* 0x000000000a0672ca */ /* 0x000fe400000e0000 */
[----:B------:R-:W-:Y:S02]  /*16e60*/  R2UR UR7, R11 ;  /* 0x000000000b0772ca */ /* 0x000fe400000e0000 */
[----:B------:R-:W-:Y:S02]  /*16e70*/  F2FP.BF16.F32.PACK_AB R172, R13, R172 ;  /* 0x000000ac0dac723e */ /* 0x000fe400000010ff */
[----:B------:R-:W-:-:S02]  /*16e80*/  F2FP.BF16.F32.PACK_AB R174, R8, R9 ;  /* 0x0000000908ae723e */ /* 0x000fc400000010ff */
[----:B------:R-:W-:Y:S02]  /*16e90*/  F2FP.BF16.F32.PACK_AB R175, R176, R175 ;  /* 0x000000afb0af723e */ /* 0x000fe400000010ff */
[----:B------:R-:W-:Y:S02]  /*16ea0*/  F2FP.BF16.F32.PACK_AB R176, R6, R7 ;  /* 0x0000000706b0723e */ /* 0x000fe400000010ff */
[----:B------:R-:W-:Y:S02]  /*16eb0*/  F2FP.BF16.F32.PACK_AB R177, R152, R177 ;  /* 0x000000b198b1723e */ /* 0x000fe400000010ff */
[----:B------:R-:W-:Y:S02]  /*16ec0*/  F2FP.BF16.F32.PACK_AB R178, R4, R5 ;  /* 0x0000000504b2723e */ /* 0x000fe400000010ff */
[----:B------:R-:W-:Y:S01]  /*16ed0*/  F2FP.BF16.F32.PACK_AB R179, R20, R179 ;  /* 0x000000b314b3723e */ /* 0x000fe200000010ff */
[----:B------:R-:W-:Y:S04]  /*16ee0*/  STSM.16.M88.4 [R3], R164 ;  /* 0x000000a403007844 */ /* 0x000fe80000000200 */
[----:B------:R0:W-:Y:S04]  /*16ef0*/  STSM.16.M88.4 [R2], R168 ;  /* 0x000000a802007844 */ /* 0x0001e80000000200 */
[----:B------:R-:W-:Y:S04]  /*16f00*/  STSM.16.M88.4 [R163], R172 ;  /* 0x000000aca3007844 */ /* 0x000fe80000000200 */
[----:B------:R-:W-:Y:S01]  /*16f10*/  STSM.16.M88.4 [R162], R176 ;  /* 0x000000b0a2007844 */ /* 0x000fe20000000200 */
[----:B------:R-:W-:-:S02]  /*16f20*/  VIADD R4, R10, 0x80 ;  /* 0x000000800a047836 */ /* 0x000fc40000000000 */
[----:B------:R-:W-:Y:S01]  /*16f30*/  IMAD.MOV.U32 R5, RZ, RZ, R11 ;  /* 0x000000ffff057224 */ /* 0x000fe200078e000b */
[----:B--2---:R-:W-:-:S06]  /*16f40*/  WARPGROUP.ARRIVE ;  /* 0x00000000000079c5 */ /* 0x004fcc0000000000 */
[----:B------:R-:W-:Y:S01]  /*16f50*/  HGMMA.64x256x16.F32.BF16 R24, R164, gdesc[UR4].tnspB, R24, gsb0 ;  /* 0x43e00004a4187df0 */ /* 0x000fe20008001818 */
[----:B------:R-:W-:Y:S02]  /*16f60*/  R2UR UR6, R4 ;  /* 0x00000000040672ca */ /* 0x000fe400000e0000 */
[----:B------:R-:W-:Y:S01]  /*16f70*/  R2UR UR7, R5 ;  /* 0x00000000050772ca */ /* 0x000fe200000e0000 */
[----:B0-----:R-:W-:Y:S02]  /*16f80*/  VIADD R2, R10, 0x100 ;  /* 0x000001000a027836 */ /* 0x001fe40000000000 */
[----:B------:R-:W-:Y:S01]  /*16f90*/  IMAD.MOV.U32 R3, RZ, RZ, R11 ;  /* 0x000000ffff037224 */ /* 0x000fe200078e000b */
        /* <DEDUP_REMOVED lines=145> */
[----:B-1----:R-:W5:Y:S04]  /*178b0*/  LDL R72, [R1+0x238] ;  /* 0x0002380001487983 */ /* 0x002f680000100800 */
[----:B------:R-:W5:Y:S04]  /*178c0*/  LDL R74, [R1+0x23c] ;  /* 0x00023c00014a7983 */ /* 0x000f680000100800 */
[----:B------:R-:W5:Y:S04]  /*178d0*/  LDL R4, [R1+0x240] ;  /* 0x0002400001047983 */ /* 0x000f680000100800 */
[----:B--2---:R-:W2:Y:S04]  /*178e0*/  LDL R76, [R1+0x244] ;  /* 0x00024400014c7983 */ /* 0x004ea80000100800 */
[----:B------:R-:W2:Y:S04]  /*178f0*/  LDL R78, [R1+0x248] ;  /* 0x00024800014e7983 */ /* 0x000ea80000100800 */
[----:B---3--:R-:W3:Y:S04]  /*17900*/  LDL R80, [R1+0x24c] ;  /* 0x00024c0001507983 */ /* 0x008ee80000100800 */
[----:B------:R-:W3:Y:S04]  /*17910*/  LDL R6, [R1+0x250] ;  /* 0x0002500001067983 */ /* 0x000ee80000100800 */
        /* <DEDUP_REMOVED lines=124> */
[----:B0-----:R-:W0:Y:S01]  /*180e0*/  FENCE.VIEW.ASYNC.S ;  /* 0x00000000000073c6 */ /* 0x001e220000000000 */
[----:B------:R-:W-:Y:S03]  /*180f0*/  BSSY B0, `(.L_x_5077) ;  /* 0x000008a000007945 */ /* 0x000fe60003800000 */
[----:B------:R1:W-:Y:S04]  /*18100*/  STL [R1+0x230], R2 ;  /* 0x0002300201007387 */ /* 0x0003e80000100800 */
[----:B------:R1:W-:Y:S04]  /*18110*/  STL [R1+0x234], R70 ;  /* 0x0002344601007387 */ /* 0x0003e80000100800 */
[----:B------:R1:W-:Y:S04]  /*18120*/  STL [R1+0x238], R72 ;  /* 0x0002384801007387 */ /* 0x0003e80000100800 */
[----:B------:R1:W-:Y:S04]  /*18130*/  STL [R1+0x23c], R74 ;  /* 0x00023c4a01007387 */ /* 0x0003e80000100800 */
[----:B------:R1:W-:Y:S04]  /*18140*/  STL [R1+0x240], R4 ;  /* 0x0002400401007387 */ /* 0x0003e80000100800 */
[----:B--2---:R1:W-:Y:S04]  /*18150*/  STL [R1+0x244], R76 ;  /* 0x0002444c01007387 */ /* 0x0043e80000100800 */
[----:B------:R1:W-:Y:S04]  /*18160*/  STL [R1+0x248], R78 ;  /* 0x0002484e01007387 */ /* 0x0003e80000100800 */
[----:B---3--:R1:W-:Y:S04]  /*18170*/  STL [R1+0x24c], R80 ;  /* 0x00024c5001007387 */ /* 0x0083e80000100800 */
[----:B------:R1:W-:Y:S04]  /*18180*/  STL [R1+0x250], R6 ;  /* 0x0002500601007387 */ /* 0x0003e80000100800 */
[----:B------:R1:W-:Y:S04]  /*18190*/  STL [R1+0x254], R82 ;  /* 0x0002545201007387 */ /* 0x0003e80000100800 */
[----:B----4-:R1:W-:Y:S04]  /*181a0*/  STL [R1+0x258], R84 ;  /* 0x0002585401007387 */ /* 0x0103e80000100800 */
[----:B------:R1:W-:Y:S04]  /*181b0*/  STL [R1+0x25c], R86 ;  /* 0x00025c5601007387 */ /* 0x0003e80000100800 */
[----:B------:R1:W-:Y:S04]  /*181c0*/  STL [R1+0x260], R8 ;  /* 0x0002600801007387 */ /* 0x0003e80000100800 */
[----:B-----5:R1:W-:Y:S04]  /*181d0*/  STL [R1+0x264], R88 ;  /* 0x0002645801007387 */ /* 0x0203e80000100800 */
        /* <DEDUP_REMOVED lines=114> */
[----:B0-----:R-:W-:Y:S01]  /*18900*/  NOP ;  /* 0x0000000000007918 */ /* 0x001fe20000000000 */
[----:B------:R-:W-:Y:S06]  /*18910*/  BAR.ARV 0xe, 0x100 ;  /* 0x0384000000007b1d */ /* 0x000fec0000002000 */
[----:B------:R-:W-:Y:S05]  /*18920*/  @P0 BRA `(.L_x_5078) ;  /* 0x0000000000180947 */ /* 0x000fea0003800000 */
[----:B-1----:R-:W2:Y:S04]  /*18930*/  LDL.64 R4, [R1+0x68] ;  /* 0x0000680001047983 */ /* 0x002ea80000100a00 */
[----:B------:R-:W3:Y:S01]  /*18940*/  LDL R2, [R1+0x1e8] ;  /* 0x0001e80001027983 */ /* 0x000ee20000100800 */
[----:B--2---:R-:W-:-:S05]  /*18950*/  MOV R3, R4 ;  /* 0x0000000400037202 */ /* 0x004fca0000000f00 */
[----:B---3--:R-:W-:-:S05]  /*18960*/  IMAD R2, R2, 0x8, R3 ;  /* 0x0000000802027824 */ /* 0x008fca00078e0203 */
[----:B------:R-:W-:-:S04]  /*18970*/  PRMT R2, RZ, 0x654, R2 ;  /* 0x00000654ff027816 */ /* 0x000fc80000000002 */
[----:B------:R0:W-:Y:S03]  /*18980*/  SYNCS.ARRIVE.TRANS64.RED.A1T0 RZ, [R2+URZ], RZ ;  /* 0x000000ff02ff79a7 */ /* 0x0001e6000810043f */
.L_x_5078:
[----:B------:R-:W-:Y:S05]  /*18990*/  BSYNC B0 ;  /* 0x0000000000007941 */ /* 0x000fea0003800000 */
.L_x_5077:
[----:B------:R-:W-:Y:S05]  /*189a0*/  @P1 BRA `(.L_x_5079) ;  /* 0xffffff8c00e01947 */ /* 0x000fea000383ffff */
.L_x_5058:
[----:B------:R-:W-:-:S13]  /*189b0*/  ISETP.GE.AND P1, PT, R0, R157, PT ;  /* 0x0000009d0000720c */ /* 0x000fda0003f26270 */
[----:B------:R-:W-:Y:S05]  /*189c0*/  @!P1 BRA `(.L_x_5080) ;  /* 0x000000a8001c9947 */ /* 0x000fea0003800000 */
.L_x_5109:
[----:B01----:R-:W2:Y:S04]  /*189d0*/  LD.E R14, desc[UR44][R16.64+0x1e8] ;  /* 0x0001e82c100e7980 */ /* 0x003ea8000c101900 */
[----:B0-----:R-:W3:Y:S04]  /*189e0*/  LD.E R2, desc[UR44][R16.64+0x1f0] ;  /* 0x0001f02c10027980 */ /* 0x001ee8000c101900 */
[----:B------:R-:W4:Y:S01]  /*189f0*/  LD.E R6, desc[UR44][R16.64+0x1c] ;  /* 0x00001c2c10067980 */ /* 0x000f22000c101900 */
[----:B--2---:R-:W-:-:S05]  /*18a00*/  VIADD R5, R14, 0x1 ;  /* 0x000000010e057836 */ /* 0x004fca0000000000 */
[----:B------:R-:W-:-:S13]  /*18a10*/  ISETP.NE.AND P1, PT, R5, 0x2, PT ;  /* 0x000000020500780c */ /* 0x000fda0003f25270 */
[----:B------:R0:W5:Y:S04]  /*18a20*/  @P1 LD.E R7, desc[UR44][R16.64+0x1ec] ;  /* 0x0001ec2c10071980 */ /* 0x000168000c101900 */
[----:B------:R-:W2:Y:S01]  /*18a30*/  @!P1 LD.E R4, desc[UR44][R16.64+0x1ec] ;  /* 0x0001ec2c10049980 */ /* 0x000ea2000c101900 */
[----:B---3--:R-:W-:Y:S01]  /*18a40*/  VIADD R3, R2, 0x1 ;  /* 0x0000000102037836 */ /* 0x008fe20000000000 */
[----:B----4-:R-:W-:Y:S02]  /*18a50*/  LOP3.LUT R6, R6, 0x1, RZ, 0xfc, !PT ;  /* 0x0000000106067812 */ /* 0x010fe400078efcff */
[----:B------:R1:W-:Y:S04]  /*18a60*/  ST.E desc[UR44][R16.64+0x1e8], R5 ;  /* 0x0001e80510007985 */ /* 0x0003e8000c10192c */
[----:B------:R0:W-:Y:S04]  /*18a70*/  ST.E desc[UR44][R16.64+0x1f0], R3 ;  /* 0x0001f00310007985 */ /* 0x0001e8000c10192c */
[----:B------:R0:W-:Y:S01]  /*18a80*/  @!P1 ST.E desc[UR44][R16.64+0x1e8], RZ ;  /* 0x0001e8ff10009985 */ /* 0x0001e2000c10192c */
[----:B------:R-:W-:Y:S01]  /*18a90*/  ISETP.NE.AND P2, PT, R6, 0x3, PT ;  /* 0x000000030600780c */ /* 0x000fe20003f45270 */
[----:B------:R-:W-:Y:S05]  /*18aa0*/  YIELD ;  /* 0x0000000000007946 */ /* 0x000fea0003800000 */
[----:B------:R-:W-:Y:S01]  /*18ab0*/  BSSY B0, `(.L_x_5081) ;  /* 0x0000006000007945 */ /* 0x000fe20003800000 */
[----:B-1----:R-:W-:Y:S01]  /*18ac0*/  @!P1 IMAD.MOV.U32 R5, RZ, RZ, RZ ;  /* 0x000000ffff059224 */ /* 0x002fe200078e00ff */
[----:B--2---:R-:W-:-:S05]  /*18ad0*/  @!P1 LOP3.LUT R7, R4, 0x1, RZ, 0x3c, !PT ;  /* 0x0000000104079812 */ /* 0x004fca00078e3cff */
[----:B------:R0:W-:Y:S01]  /*18ae0*/  @!P1 ST.E desc[UR44][R16.64+0x1ec], R7 ;  /* 0x0001ec0710009985 */ /* 0x0001e2000c10192c */
[----:B------:R-:W-:Y:S05]  /*18af0*/  @!P2 BRA `(.L_x_5082) ;  /* 0x000000000004a947 */ /* 0x000fea0003800000 */
[----:B------:R-:W-:Y:S01]  /*18b00*/  BPT.TRAP 0x1 ;  /* 0x000000040000795c */ /* 0x000fe20000300000 */
.L_x_5082:
[----:B------:R-:W-:Y:S05]  /*18b10*/  BSYNC B0 ;  /* 0x0000000000007941 */ /* 0x000fea0003800000 */
.L_x_5081:
[----:B0-----:R-:W2:Y:S01]  /*18b20*/  LD.E.64 R2, desc[UR44][R16.64+0x8] ;  /* 0x0000082c10027980 */ /* 0x001ea2000c101b00 */
[----:B-----5:R-:W-:Y:S02]  /*18b30*/  SHF.L.U32 R8, R7, 0x1f, RZ ;  /* 0x0000001f07087819 */ /* 0x020fe400000006ff */
[----:B--2---:R-:W-:-:S05]  /*18b40*/  MOV R2, R2 ;  /* 0x0000000200027202 */ /* 0x004fca0000000f00 */
[----:B------:R-:W-:-:S04]  /*18b50*/  IMAD R5, R5, 0x8, R2 ;  /* 0x0000000805057824 */ /* 0x000fc800078e0202 */
[----:B------:R0:W1:Y:S01]  /*18b60*/  SYNCS.PHASECHK.TRANS64.TRYWAIT P1, [R5+URZ], R8 ;  /* 0x00000008050075a7 */ /* 0x000062000802017f */
[----:B------:R-:W2:Y:S04]  /*18b70*/  LD.E R2, desc[UR44][R16.64+0x1c] ;  /* 0x00001c2c10027980 */ /* 0x000ea8000c101900 */
[----:B------:R0:W5:Y:S04]  /*18b80*/  LD.E R4, desc[UR44][R16.64+0x1e8] ;  /* 0x0001e82c10047980 */ /* 0x000168000c101900 */
[----:B------:R0:W5:Y:S01]  /*18b90*/  LD.E R6, desc[UR44][R16.64+0x1ec] ;  /* 0x0001ec2c10067980 */ /* 0x000162000c101900 */
[----:B------:R-:W-:Y:S01]  /*18ba0*/  BSSY B0, `(.L_x_5083) ;  /* 0x0000005000007945 */ /* 0x000fe20003800000 */
[----:B--2---:R-:W-:-:S04]  /*18bb0*/  LOP3.LUT R2, R2, 0x1, RZ, 0xfc, !PT ;  /* 0x0000000102027812 */ /* 0x004fc800078efcff */
[----:B------:R-:W-:-:S13]  /*18bc0*/  ISETP.NE.AND P2, PT, R2, 0x3, PT ;  /* 0x000000030200780c */ /* 0x000fda0003f45270 */
[----:B01----:R-:W-:Y:S05]  /*18bd0*/  @!P2 BRA `(.L_x_5084) ;  /* 0x000000000004a947 */ /* 0x003fea0003800000 */
[----:B------:R-:W-:Y:S01]  /*18be0*/  BPT.TRAP 0x1 ;  /* 0x000000040000795c */ /* 0x000fe20000300000 */
.L_x_5084:
[----:B------:R-:W-:Y:S05]  /*18bf0*/  BSYNC B0 ;  /* 0x0000000000007941 */ /* 0x000fea0003800000 */
.L_x_5083:
[----:B------:R-:W-:Y:S04]  /*18c00*/  BSSY B0, `(.L_x_5085) ;  /* 0x0000008000007945 */ /* 0x000fe80003800000 */
[----:B------:R-:W-:Y:S05]  /*18c10*/  @P1 BRA `(.L_x_5086) ;  /* 0x0000000000181947 */ /* 0x000fea0003800000 */
[----:B------:R-:W2:Y:S01]  /*18c20*/  LD.E.64 R2, desc[UR44][R16.64+0x8] ;  /* 0x0000082c10027980 */ /* 0x000ea2000c101b00 */
[----:B-----5:R-:W-:Y:S02]  /*18c30*/  SHF.L.U32 R5, R6, 0x1f, RZ ;  /* 0x0000001f06057819 */ /* 0x020fe400000006ff */
[----:B--2---:R-:W-:-:S05]  /*18c40*/  MOV R3, R2 ;  /* 0x0000000200037202 */ /* 0x004fca0000000f00 */
[----:B------:R-:W-:-:S04]  /*18c50*/  IMAD R4, R4, 0x8, R3 ;  /* 0x0000000804047824 */ /* 0x000fc800078e0203 */
[----:B------:R-:W0:Y:S02]  /*18c60*/  SYNCS.PHASECHK.TRANS64.TRYWAIT P1, [R4+URZ], R5 ;  /* 0x00000005040075a7 */ /* 0x000e24000802017f */
[----:B0-----:R-:W-:Y:S05]  /*18c70*/  @!P1 BRA `(.L_x_5087) ;  /* 0x00000140006c9947 */ /* 0x001fea0003800000 */
.L_x_5086:
[----:B------:R-:W-:Y:S05]  /*18c80*/  BSYNC B0 ;  /* 0x0000000000007941 */ /* 0x000fea0003800000 */
.L_x_5085:
[----:B------:R-:W2:Y:S04]  /*18c90*/  LD.E R3, desc[UR44][R16.64+0x1e8] ;  /* 0x0001e82c10037980 */ /* 0x000ea8000c101900 */
[----:B-----5:R-:W2:Y:S01]  /*18ca0*/  LD.E.64 R6, desc[UR44][R16.64+0xa0] ;  /* 0x0000a02c10067980 */ /* 0x020ea2000c101b00 */
[----:B------:R-:W-:Y:S05]  /*18cb0*/  WARPSYNC.ALL ;  /* 0x0000000000007948 */ /* 0x000fea0003800000 */
[----:B------:R-:W3:Y:S04]  /*18cc0*/  LD.E.64 R12, desc[UR44][R16.64+0x98] ;  /* 0x0000982c100c7980 */ /* 0x000ee8000c101b00 */
[----:B0-----:R-:W4:Y:S04]  /*18cd0*/  LD.E.64 R4, desc[UR44][R16.64+0x98] ;  /* 0x0000982c10047980 */ /* 0x001f28000c101b00 */
[----:B------:R-:W4:Y:S04]  /*18ce0*/  LD.E.64 R8, desc[UR44][R16.64+0x98] ;  /* 0x0000982c10087980 */ /* 0x000f28000c101b00 */
[----:B------:R-:W4:Y:S01]  /*18cf0*/  LD.E.64 R10, desc[UR44][R16.64+0x98] ;  /* 0x0000982c100a7980 */ /* 0x000f22000c101b00 */
[----:B--2---:R-:W-:-:S02]  /*18d00*/  IMAD R2, R3, 0x200, R6 ;  /* 0x0000020003027824 */ /* 0x004fc400078e0206 */
[----:B------:R-:W-:Y:S01]  /*18d10*/  IMAD.MOV.U32 R3, RZ, RZ, R7 ;  /* 0x000000ffff037224 */ /* 0x000fe200078e0007 */
[----:B------:R-:W2:Y:S02]  /*18d20*/  LD.E R18, desc[UR44][R16.64+0x54] ;  /* 0x0000542c10127980 */ /* 0x000ea4000c101900 */
[C---:B------:R-:W-:Y:S02]  /*18d30*/  R2UR UR6, R2.reuse ;  /* 0x00000000020672ca */ /* 0x040fe400000e0000 */
[----:B------:R-:W-:Y:S01]  /*18d40*/  R2UR UR7, R3 ;  /* 0x00000000030772ca */ /* 0x000fe200000e0000 */
[----:B------:R0:W-:Y:S01]  /*18d50*/  ST.E desc[UR44][R16.64+0x80], RZ ;  /* 0x000080ff10007985 */ /* 0x0001e2000c10192c */
[----:B------:R-:W-:Y:S01]  /*18d60*/  WARPGROUP.ARRIVE ;  /* 0x00000000000079c5 */ /* 0x000fe20000000000 */
[----:B------:R-:W-:Y:S02]  /*18d70*/  VIADD R6, R2, 0x2 ;  /* 0x0000000202067836 */ /* 0x000fe40000000000 */
[----:B------:R-:W-:Y:S01]  /*18d80*/  IMAD.MOV.U32 R15, RZ, RZ, 0x1 ;  /* 0x00000001ff0f7424 */ /* 0x000fe200078e00ff */
[----:B---3--:R-:W-:-:S02]  /*18d90*/  R2UR UR4, R12 ;  /* 0x000000000c0472ca */ /* 0x008fc400000e0000 */
[----:B------:R-:W-:-:S13]  /*18da0*/  R2UR UR5, R13 ;  /* 0x000000000d0572ca */ /* 0x000fda00000e0000 */
[----:B------:R-:W-:Y:S01]  /*18db0*/  HGMMA.64x64x16.F32.BF16 R24, gdesc[UR4], RZ, !UPT, gsb0 ;  /* 0x00e00000041879f0 */ /* 0x000fe2000c0018ff */
[----:B----4-:R-:W-:Y:S01]  /*18dc0*/  VIADD R4, R4, 0x2 ;  /* 0x0000000204047836 */ /* 0x010fe20000000000 */
[----:B------:R-:W-:Y:S02]  /*18dd0*/  R2UR UR6, R6 ;  /* 0x00000000060672ca */ /* 0x000fe400000e0000 */
[----:B------:R-:W-:Y:S02]  /*18de0*/  R2UR UR7, R7 ;  /* 0x00000000070772ca */ /* 0x000fe400000e0000 */
[----:B------:R-:W-:Y:S02]  /*18df0*/  R2UR UR4, R4 ;  /* 0x00000000040472ca */ /* 0x000fe400000e0000 */
[----:B------:R-:W-:Y:S01]  /*18e00*/  R2UR UR5, R5 ;  /* 0x00000000050572ca */ /* 0x000fe200000e0000 */
[----:B------:R-:W-:Y:S02]  /*18e10*/  WARPGROUP.DEPBAR.LE gsb0, 0x0 ;  /* 0x00008000000079c5 */ /* 0x000fe40000010000 */
[----:B------:R0:W5:Y:S04]  /*18e20*/  LD.E R12, desc[UR44][R16.64+0x1e8] ;  /* 0x0001e82c100c7980 */ /* 0x000168000c101900 */
[----:B------:R0:W5:Y:S04]  /*18e30*/  LD.E R13, desc[UR44][R16.64+0x1ec] ;  /* 0x0001ec2c100d7980 */ /* 0x000168000c101900 */
[----:B------:R0:W-:Y:S01]  /*18e40*/  ST.E desc[UR44][R16.64+0x80], R15 ;  /* 0x0000800f10007985 */ /* 0x0001e2000c10192c */
[----:B------:R-:W-:-:S06]  /*18e50*/  WARPGROUP.ARRIVE ;  /* 0x00000000000079c5 */ /* 0x000fcc0000000000 */
        /* <DEDUP_REMOVED lines=9> */
[----:B------:R0:W-:Y:S01]  /*18ef0*/  ST.E desc[UR44][R16.64+0x80], R15 ;  /* 0x0000800f10007985 */ /* 0x0001e2000c10192c */
[----:B------:R-:W-:-:S09]  /*18f00*/  WARPGROUP.ARRIVE ;  /* 0x00000000000079c5 */ /* 0x000fd20000000000 */
[----:B------:R-:W-:Y:S01]  /*18f10*/  HGMMA.64x64x16.F32.BF16 R24, gdesc[UR4], R24, gsb0 ;  /* 0x00e00000041879f0 */ /* 0x000fe20008001818 */
[----:B------:R-:W-:Y:S02]  /*18f20*/  VIADD R4, R2, 0x6 ;  /* 0x0000000602047836 */ /* 0x000fe40000000000 */
[----:B------:R-:W-:Y:S02]  /*18f30*/  VIADD R2, R10, 0x6 ;  /* 0x000000060a027836 */ /* 0x000fe40000000000 */
[----:B------:R-:W-:Y:S02]  /*18f40*/  IMAD.MOV.U32 R5, RZ, RZ, R7 ;  /* 0x000000ffff057224 */ /* 0x000fe400078e0007 */
[----:B------:R-:W-:Y:S01]  /*18f50*/  IMAD.MOV.U32 R3, RZ, RZ, R11 ;  /* 0x000000ffff037224 */ /* 0x000fe200078e000b */
[----:B------:R-:W-:Y:S02]  /*18f60*/  R2UR UR6, R4 ;  /* 0x00000000040672ca */ /* 0x000fe400000e0000 */
[----:B------:R-:W-:-:S02]  /*18f70*/  R2UR UR7, R5 ;  /* 0x00000000050772ca */ /* 0x000fc400000e0000 */
[----:B------:R-:W-:Y:S02]  /*18f80*/  R2UR UR4, R2 ;  /* 0x00000000020472ca */ /* 0x000fe400000e0000 */
[----:B------:R-:W-:Y:S01]  /*18f90*/  R2UR UR5, R3 ;  /* 0x00000000030572ca */ /* 0x000fe200000e0000 */
[----:B------:R-:W-:Y:S02]  /*18fa0*/  WARPGROUP.DEPBAR.LE gsb0, 0x0 ;  /* 0x00008000000079c5 */ /* 0x000fe40000010000 */
[----:B------:R0:W-:Y:S01]  /*18fb0*/  ST.E desc[UR44][R16.64+0x80], R15 ;  /* 0x0000800f10007985 */ /* 0x0001e2000c10192c */
[----:B------:R-:W-:-:S09]  /*18fc0*/  WARPGROUP.ARRIVE ;  /* 0x00000000000079c5 */ /* 0x000fd20000000000 */
[----:B------:R-:W-:Y:S01]  /*18fd0*/  HGMMA.64x64x16.F32.BF16 R24, gdesc[UR4], R24, gsb0 ;  /* 0x00e00000041879f0 */ /* 0x000fe20008001818 */
[----:B--2---:R-:W-:-:S04]  /*18fe0*/  LOP3.LUT R18, R18, 0x1, RZ, 0xfc, !PT ;  /* 0x0000000112127812 */ /* 0x004fc800078efcff */
[----:B------:R-:W-:Y:S01]  /*18ff0*/  ISETP.NE.AND P1, PT, R18, 0x3, PT ;  /* 0x000000031200780c */ /* 0x000fe20003f25270 */
[----:B------:R-:W-:Y:S01]  /*19000*/  BSSY B0, `(.L_x_5088) ;  /* 0x0000005000007945 */ /* 0x000fe20003800000 */
[----:B------:R-:W-:Y:S02]  /*19010*/  WARPGROUP.DEPBAR.LE gsb0, 0x0 ;  /* 0x00008000000079c5 */ /* 0x000fe40000010000 */
[----:B------:R0:W-:Y:S09]  /*19020*/  ST.E desc[UR44][R16.64+0x80], R15 ;  /* 0x0000800f10007985 */ /* 0x0001f2000c10192c */
[----:B------:R-:W-:Y:S05]  /*19030*/  @!P1 BRA `(.L_x_5089) ;  /* 0x0000000000049947 */ /* 0x000fea0003800000 */
[----:B------:R-:W-:Y:S01]  /*19040*/  BPT.TRAP 0x1 ;  /* 0x000000040000795c */ /* 0x000fe20000300000 */
.L_x_5089:
[----:B------:R-:W-:Y:S05]  /*19050*/  BSYNC B0 ;  /* 0x0000000000007941 */ /* 0x000fea0003800000 */
.L_x_5088:
[----:B------:R-:W2:Y:S01]  /*19060*/  LD.E.64 R2, desc[UR44][R16.64+0x40] ;  /* 0x0000402c10027980 */ /* 0x000ea2000c101b00 */
[----:B-----5:R-:W-:Y:S02]  /*19070*/  SHF.L.U32 R13, R13, 0x1f, RZ ;  /* 0x0000001f0d0d7819 */ /* 0x020fe400000006ff */
[----:B--2---:R-:W-:-:S05]  /*19080*/  MOV R3, R2 ;  /* 0x0000000200037202 */ /* 0x004fca0000000f00 */
[----:B------:R-:W-:-:S04]  /*19090*/  IMAD R12, R12, 0x8, R3 ;  /* 0x000000080c0c7824 */ /* 0x000fc800078e0203 */
[----:B------:R1:W2:Y:S01]  /*190a0*/  SYNCS.PHASECHK.TRANS64.TRYWAIT P1, [R12+URZ], R13 ;  /* 0x0000000d0c0075a7 */ /* 0x0002a2000802017f */
[----:B------:R-:W3:Y:S04]  /*190b0*/  LD.E R2, desc[UR44][R16.64+0x54] ;  /* 0x0000542c10027980 */ /* 0x000ee8000c101900 */
[----:B------:R1:W5:Y:S04]  /*190c0*/  LD.E R4, desc[UR44][R16.64+0x1e8] ;  /* 0x0001e82c10047980 */ /* 0x000368000c101900 */
[----:B------:R1:W5:Y:S01]  /*190d0*/  LD.E R5, desc[UR44][R16.64+0x1ec] ;  /* 0x0001ec2c10057980 */ /* 0x000362000c101900 */
[----:B------:R-:W-:Y:S01]  /*190e0*/  BSSY B0, `(.L_x_5090) ;  /* 0x0000005000007945 */ /* 0x000fe20003800000 */
[----:B---3--:R-:W-:-:S04]  /*190f0*/  LOP3.LUT R2, R2, 0x1, RZ, 0xfc, !PT ;  /* 0x0000000102027812 */ /* 0x008fc800078efcff */
[----:B------:R-:W-:-:S13]  /*19100*/  ISETP.NE.AND P2, PT, R2, 0x3, PT ;  /* 0x000000030200780c */ /* 0x000fda0003f45270 */
[----:B-12---:R-:W-:Y:S05]  /*19110*/  @!P2 BRA `(.L_x_5091) ;  /* 0x000000000004a947 */ /* 0x006fea0003800000 */
[----:B------:R-:W-:Y:S01]  /*19120*/  BPT.TRAP 0x1 ;  /* 0x000000040000795c */ /* 0x000fe20000300000 */
.L_x_5091:
[----:B------:R-:W-:Y:S05]  /*19130*/  BSYNC B0 ;  /* 0x0000000000007941 */ /* 0x000fea0003800000 */
.L_x_5090:
[----:B------:R-:W-:Y:S04]  /*19140*/  BSSY B0, `(.L_x_5092) ;  /* 0x0000008000007945 */ /* 0x000fe80003800000 */
[----:B------:R-:W-:Y:S05]  /*19150*/  @P1 BRA `(.L_x_5093) ;  /* 0x0000000000181947 */ /* 0x000fea0003800000 */
[----:B------:R-:W2:Y:S01]  /*19160*/  LD.E.64 R2, desc[UR44][R16.64+0x40] ;  /* 0x0000402c10027980 */ /* 0x000ea2000c101b00 */
[----:B-----5:R-:W-:Y:S02]  /*19170*/  SHF.L.U32 R5, R5, 0x1f, RZ ;  /* 0x0000001f05057819 */ /* 0x020fe400000006ff */
[----:B--2---:R-:W-:-:S05]  /*19180*/  MOV R3, R2 ;  /* 0x0000000200037202 */ /* 0x004fca0000000f00 */
[----:B------:R-:W-:-:S04]  /*19190*/  IMAD R4, R4, 0x8, R3 ;  /* 0x0000000804047824 */ /* 0x000fc800078e0203 */
[----:B------:R-:W1:Y:S02]  /*191a0*/  SYNCS.PHASECHK.TRANS64.TRYWAIT P1, [R4+URZ], R5 ;  /* 0x00000005040075a7 */ /* 0x000e64000802017f */
[----:B-1----:R-:W-:Y:S05]  /*191b0*/  @!P1 BRA `(.L_x_5094) ;  /* 0x0000013c00309947 */ /* 0x002fea0003800000 */
.L_x_5093:
[----:B------:R-:W-:Y:S05]  /*191c0*/  BSYNC B0 ;  /* 0x0000000000007941 */ /* 0x000fea0003800000 */
.L_x_5092:
[----:B------:R-:W2:Y:S04]  /*191d0*/  LD.E R6, desc[UR44][R16.64+0x88] ;  /* 0x0000882c10067980 */ /* 0x000ea8000c101900 */
[----:B------:R-:W3:Y:S04]  /*191e0*/  LD.E R7, desc[UR44][R16.64+0x1e8] ;  /* 0x0001e82c10077980 */ /* 0x000ee8000c101900 */
[----:B------:R-:W3:Y:S04]  /*191f0*/  LD.E.64 R2, desc[UR44][R16.64+0xb8] ;  /* 0x0000b82c10027980 */ /* 0x000ee8000c101b00 */
[----:B-1---5:R-:W4:Y:S04]  /*19200*/  LD.E.64 R4, desc[UR44][R16.64+0xb0] ;  /* 0x0000b02c10047980 */ /* 0x022f28000c101b00 */
[----:B------:R-:W4:Y:S04]  /*19210*/  LD.E.64 R8, desc[UR44][R16.64+0xb0] ;  /* 0x0000b02c10087980 */ /* 0x000f28000c101b00 */
[----:B------:R-:W4:Y:S04]  /*19220*/  LD.E.64 R10, desc[UR44][R16.64+0xb0] ;  /* 0x0000b02c100a7980 */ /* 0x000f28000c101b00 */
[----:B------:R-:W4:Y:S01]  /*19230*/  LD.E.64 R12, desc[UR44][R16.64+0xb0] ;  /* 0x0000b02c100c7980 */ /* 0x000f22000c101b00 */
[----:B------:R-:W-:Y:S05]  /*19240*/  WARPSYNC.ALL ;  /* 0x0000000000007948 */ /* 0x000fea0003800000 */
[----:B------:R-:W4:Y:S01]  /*19250*/  LD.E.64 R18, desc[UR44][R16.64+0xb0] ;  /* 0x0000b02c10127980 */ /* 0x000f22000c101b00 */
[----:B------:R-:W-:Y:S01]  /*19260*/  WARPGROUP.ARRIVE ;  /* 0x00000000000079c5 */ /* 0x000fe20000000000 */
[----:B--2---:R-:W-:Y:S01]  /*19270*/  ISETP.NE.U32.AND P1, PT, R6, RZ, PT ;  /* 0x000000ff0600720c */ /* 0x004fe20003f25070 */
[----:B---3--:R-:W-:Y:S01]  /*19280*/  IMAD R2, R7, 0x1000, R2 ;  /* 0x0000100007027824 */ /* 0x008fe200078e0202 */
[----:B------:R-:W-:-:S02]  /*19290*/  R2UR UR7, R3 ;  /* 0x00000000030772ca */ /* 0x000fc400000e0000 */
[----:B----4-:R-:W-:Y:S02]  /*192a0*/  R2UR UR4, R4 ;  /* 0x00000000040472ca */ /* 0x010fe400000e0000 */
[----:B------:R-:W-:Y:S02]  /*192b0*/  R2UR UR6, R2 ;  /* 0x00000000020672ca */ /* 0x000fe400000e0000 */
[----:B------:R-:W-:-:S05]  /*192c0*/  R2UR UR5, R5 ;  /* 0x00000000050572ca */ /* 0x000fca00000e0000 */
[----:B------:R-:W-:-:S08]  /*192d0*/  VOTEU.ANY UP0, P1 ;  /* 0x00000000003f7886 */ /* 0x000fd00000800100 */
[----:B------:R-:W-:Y:S01]  /*192e0*/  HGMMA.64x64x16.F32.BF16 R24, gdesc[UR4], R24, UP0, gsb0 ;  /* 0x00e00000041879f0 */ /* 0x000fe2000b801818 */
        /* <DEDUP_REMOVED lines=9> */
[----:B------:R-:W2:Y:S04]  /*19380*/  LD.E.64 R20, desc[UR44][R16.64+0xb0] ;  /* 0x0000b02c10147980 */ /* 0x000ea8000c101b00 */
[----:B------:R-:W-:Y:S01]  /*19390*/  ST.E desc[UR44][R16.64+0x88], R15 ;  /* 0x0000880f10007985 */ /* 0x000fe2000c10192c */
[----:B------:R-:W-:-:S06]  /*193a0*/  WARPGROUP.ARRIVE ;  /* 0x00000000000079c5 */ /* 0x000fcc0000000000 */
        /* <DEDUP_REMOVED lines=10> */
[----:B------:R-:W3:Y:S04]  /*19450*/  LD.E.64 R8, desc[UR44][R16.64+0xb0] ;  /* 0x0000b02c10087980 */ /* 0x000ee8000c101b00 */
        /* <DEDUP_REMOVED lines=12> */
[----:B------:R-:W4:Y:S04]  /*19520*/  LD.E.64 R10, desc[UR44][R16.64+0xb0] ;  /* 0x0000b02c100a7980 */ /* 0x000f28000c101b00 */
        /* <DEDUP_REMOVED lines=17> */
[----:B------:R-:W-:-:S03]  /*19640*/  IMAD.MOV.U32 R7, RZ, RZ, R3 ;  /* 0x000000ffff077224 */ /* 0x000fc600078e0003 */
[----:B------:R-:W-:Y:S02]  /*19650*/  R2UR UR6, R6 ;  /* 0x00000000060672ca */ /* 0x000fe400000e0000 */
[----:B------:R-:W-:Y:S01]  /*19660*/  R2UR UR7, R7 ;  /* 0x00000000070772ca */ /* 0x000fe200000e0000 */
[----:B--2---:R-:W-:Y:S02]  /*19670*/  VIADD R4, R20, 0x202 ;  /* 0x0000020214047836 */ /* 0x004fe40000000000 */
[----:B------:R-:W-:-:S03]  /*19680*/  IMAD.MOV.U32 R5, RZ, RZ, R21 ;  /* 0x000000ffff057224 */ /* 0x000fc600078e0015 */
        /* <DEDUP_REMOVED lines=8> */
[----:B------:R-:W-:-:S03]  /*19710*/  IMAD.MOV.U32 R7, RZ, RZ, R3 ;  /* 0x000000ffff077224 */ /* 0x000fc600078e0003 */
[----:B------:R-:W-:Y:S02]  /*19720*/  R2UR UR6, R6 ;  /* 0x00000000060672ca */ /* 0x000fe400000e0000 */
[----:B------:R-:W-:Y:S01]  /*19730*/  R2UR UR7, R7 ;  /* 0x00000000070772ca */ /* 0x000fe200000e0000 */
[----:B---3--:R-:W-:Y:S02]  /*19740*/  VIADD R4, R8, 0x204 ;  /* 0x0000020408047836 */ /* 0x008fe40000000000 */
[----:B------:R-:W-:-:S03]  /*19750*/  IMAD.MOV.U32 R5, RZ, RZ, R9 ;  /* 0x000000ffff057224 */ /* 0x000fc600078e0009 */
        /* <DEDUP_REMOVED lines=8> */
[----:B------:R-:W-:-:S03]  /*197e0*/  IMAD.MOV.U32 R7, RZ, RZ, R3 ;  /* 0x000000ffff077224 */ /* 0x000fc600078e0003 */
[----:B------:R-:W-:Y:S02]  /*197f0*/  R2UR UR6, R6 ;  /* 0x00000000060672ca */ /* 0x000fe400000e0000 */
[----:B------:R-:W-:Y:S01]  /*19800*/  R2UR UR7, R7 ;  /* 0x00000000070772ca */ /* 0x000fe200000e0000 */
[----:B----4-:R-:W-:Y:S02]  /*19810*/  VIADD R4, R10, 0x206 ;  /* 0x000002060a047836 */ /* 0x010fe40000000000 */
[----:B------:R-:W-:-:S03]  /*19820*/  IMAD.MOV.U32 R5, RZ, RZ, R11 ;  /* 0x000000ffff057224 */ /* 0x000fc600078e000b */
        /* <DEDUP_REMOVED lines=11> */
[----:B------:R-:W-:Y:S02]  /*198e0*/  VIADD R4, R12, 0x400 ;  /* 0x000004000c047836 */ /* 0x000fe40000000000 */
        /* <DEDUP_REMOVED lines=94> */
[----:B------:R-:W1:Y:S01]  /*19ed0*/  S2R R62, SR_TID.X ;  /* 0x00000000003e7919 */ /* 0x000e620000002100 */
[----:B------:R-:W-:Y:S02]  /*19ee0*/  WARPGROUP.DEPBAR.LE gsb0, 0x0 ;  /* 0x00008000000079c5 */ /* 0x000fe40000010000 */
[----:B------:R-:W4:Y:S04]  /*19ef0*/  LD.E.64 R60, desc[UR44][R16.64+0xb0] ;  /* 0x0000b02c103c7980 */ /* 0x000f28000c101b00 */
[----:B------:R-:W-:Y:S01]  /*19f00*/  ST.E desc[UR44][R16.64+0x88], R15 ;  /* 0x0000880f10007985 */ /* 0x000fe2000c10192c */
[----:B------:R-:W-:-:S06]  /*19f10*/  WARPGROUP.ARRIVE ;  /* 0x00000000000079c5 */ /* 0x000fcc0000000000 */
[----:B------:R-:W-:Y:S01]  /*19f20*/  HGMMA.64x64x16.F32.BF16 R24, gdesc[UR4], R24, gsb0 ;  /* 0x00e00000041879f0 */ /* 0x000fe20008001818 */
[----:B-1----:R-:W-:-:S05]  /*19f30*/  SHF.R.U32.HI R62, RZ, 0x7, R62 ;  /* 0x00000007ff3e7819 */ /* 0x002fca000001163e */
[----:B------:R-:W1:Y:S01]  /*19f40*/  SHFL.IDX PT, R4, R62, RZ, 0x1f ;  /* 0x00001fff3e047589 */ /* 0x000e6200000e0000 */
[----:B------:R-:W-:Y:S02]  /*19f50*/  VIADD R10, R2, 0x800 ;  /* 0x00000800020a7836 */ /* 0x000fe40000000000 */
[----:B------:R-:W-:Y:S01]  /*19f60*/  IMAD.MOV.U32 R7, RZ, RZ, R3 ;  /* 0x000000ffff077224 */ /* 0x000fe200078e0003 */
[----:B------:R-:W-:Y:S02]  /*19f70*/  UMOV UR4, 0x1 ;  /* 0x0000000100047882 */ /* 0x000fe40000000000 */
[----:B------:R-:W-:Y:S02]  /*19f80*/  UISETP.NE.U32.AND UP0, UPT, UR4, URZ, UPT ;  /* 0x0000003f0400728c */ /* 0x000fe4000bf05070 */
[----:B------:R-:W-:Y:S02]  /*19f90*/  R2UR UR11, R7 ;  /* 0x00000000070b72ca */ /* 0x000fe400000e0000 */
[----:B-1----:R-:W-:-:S04]  /*19fa0*/  ISETP.GT.AND P1, PT, R4, 0x7f, PT ;  /* 0x0000007f0400780c */ /* 0x002fc80003f24270 */
[----:B------:R-:W-:Y:S01]  /*19fb0*/  SEL R11, RZ, 0x2, !P1 ;  /* 0x00000002ff0b7807 */ /* 0x000fe20004800000 */
[----:B------:R-:W-:-:S03]  /*19fc0*/  IMAD.MOV.U32 R5, RZ, RZ, R9 ;  /* 0x000000ffff057224 */ /* 0x000fc600078e0009 */
[----:B------:R-:W-:Y:S01]  /*19fd0*/  IADD3 R4, R8, 0x800, R11 ;  /* 0x0000080008047810 */ /* 0x000fe20007ffe00b */
[----:B------:R-:W-:Y:S01]  /*19fe0*/  IMAD.IADD R6, R11, 0x1, R10 ;  /* 0x000000010b067824 */ /* 0x000fe200078e020a */
[----:B------:R-:W-:Y:S02]  /*19ff0*/  R2UR UR9, R5 ;  /* 0x00000000050972ca */ /* 0x000fe400000e0000 */
[----:B------:R-:W-:Y:S02]  /*1a000*/  R2UR UR8, R4 ;  /* 0x00000000040872ca */ /* 0x000fe400000e0000 */
[----:B------:R-:W-:Y:S01]  /*1a010*/  R2UR UR10, R6 ;  /* 0x00000000060a72ca */ /* 0x000fe200000e0000 */
[----:B------:R-:W-:Y:S02]  /*1a020*/  WARPGROUP.DEPBAR.LE gsb0, 0x0 ;  /* 0x00008000000079c5 */ /* 0x000fe40000010000 */
[----:B------:R-:W4:Y:S04]  /*1a030*/  LD.E.64 R8, desc[UR44][R16.64+0xb0] ;  /* 0x0000b02c10087980 */ /* 0x000f28000c101b00 */
[----:B------:R-:W-:Y:S01]  /*1a040*/  ST.E desc[UR44][R16.64+0x88], R15 ;  /* 0x0000880f10007985 */ /* 0x000fe2000c10192c */
[----:B------:R-:W-:-:S06]  /*1a050*/  WARPGROUP.ARRIVE ;  /* 0x00000000000079c5 */ /* 0x000fcc0000000000 */
[----:B------:R-:W-:Y:S01]  /*1a060*/  HGMMA.64x64x16.F32.BF16 R24, gdesc[UR8], R24, UP0, gsb0 ;  /* 0x00e00000081879f0 */ /* 0x000fe2000b801818 */
[----:B------:R-:W-:-:S05]  /*1a070*/  IMAD.MOV.U32 R19, RZ, RZ, 0x4 ;  /* 0x00000004ff137424 */ /* 0x000fca00078e00ff */
[----:B------:R-:W-:Y:S01]  /*1a080*/  SEL R13, R19, 0x2, P1 ;  /* 0x00000002130d7807 */ /* 0x000fe20000800000 */
[----:B------:R-:W-:-:S04]  /*1a090*/  IMAD.MOV.U32 R7, RZ, RZ, R3 ;  /* 0x000000ffff077224 */ /* 0x000fc800078e0003 */
[----:B------:R-:W-:Y:S01]  /*1a0a0*/  IMAD.IADD R6, R10, 0x1, R13 ;  /* 0x000000010a067824 */ /* 0x000fe200078e020d */
[----:B------:R-:W-:-:S04]  /*1a0b0*/  R2UR UR7, R7 ;  /* 0x00000000070772ca */ /* 0x000fc800000e0000 */
[----:B------:R-:W-:Y:S01]  /*1a0c0*/  R2UR UR6, R6 ;  /* 0x00000000060672ca */ /* 0x000fe200000e0000 */
[----:B--2---:R-:W-:Y:S01]  /*1a0d0*/  IMAD.MOV.U32 R5, RZ, RZ, R57 ;  /* 0x000000ffff057224 */ /* 0x004fe200078e0039 */
[----:B------:R-:W-:-:S04]  /*1a0e0*/  IADD3 R4, R13, 0x800, R56 ;  /* 0x000008000d047810 */ /* 0x000fc80007ffe038 */
[----:B------:R-:W-:Y:S02]  /*1a0f0*/  R2UR UR4, R4 ;  /* 0x00000000040472ca */ /* 0x000fe400000e0000 */
[----:B------:R-:W-:Y:S01]  /*1a100*/  R2UR UR5, R5 ;  /* 0x00000000050572ca */ /* 0x000fe200000e0000 */
[----:B------:R-:W-:Y:S02]  /*1a110*/  WARPGROUP.DEPBAR.LE gsb0, 0x0 ;  /* 0x00008000000079c5 */ /* 0x000fe40000010000 */
[----:B------:R-:W2:Y:S04]  /*1a120*/  LD.E.64 R20, desc[UR44][R16.64+0xb0] ;  /* 0x0000b02c10147980 */ /* 0x000ea8000c101b00 */
[----:B------:R-:W-:Y:S01]  /*1a130*/  ST.E desc[UR44][R16.64+0x88], R15 ;  /* 0x0000880f10007985 */ /* 0x000fe2000c10192c */
[----:B------:R-:W-:-:S06]  /*1a140*/  WARPGROUP.ARRIVE ;  /* 0x00000000000079c5 */ /* 0x000fcc0000000000 */
[----:B------:R-:W-:Y:S01]  /*1a150*/  HGMMA.64x64x16.F32.BF16 R24, gdesc[UR4], R24, gsb0 ;  /* 0x00e00000041879f0 */ /* 0x000fe20008001818 */
[----:B------:R-:W-:Y:S01]  /*1a160*/  SEL R19, R19, 0x6, !P1 ;  /* 0x0000000613137807 */ /* 0x000fe20004800000 */
[----:B------:R-:W-:-:S04]  /*1a170*/  IMAD.MOV.U32 R7, RZ, RZ, R3 ;  /* 0x000000ffff077224 */ /* 0x000fc800078e0003 */
[----:B------:R-:W-:Y:S01]  /*1a180*/  IMAD.IADD R6, R10, 0x1, R19 ;  /* 0x000000010a067824 */ /* 0x000fe200078e0213 */
[----:B------:R-:W-:-:S04]  /*1a190*/  R2UR UR7, R7 ;  /* 0x00000000070772ca */ /* 0x000fc800000e0000 */
[----:B------:R-:W-:Y:S01]  /*1a1a0*/  R2UR UR6, R6 ;  /* 0x00000000060672ca */ /* 0x000fe200000e0000 */
[----:B---3--:R-:W-:Y:S01]  /*1a1b0*/  IMAD.MOV.U32 R5, RZ, RZ, R59 ;  /* 0x000000ffff057224 */ /* 0x008fe200078e003b */
[----:B------:R-:W-:-:S04]  /*1a1c0*/  IADD3 R4, R19, 0x800, R58 ;  /* 0x0000080013047810 */ /* 0x000fc80007ffe03a */
[----:B------:R-:W-:Y:S02]  /*1a1d0*/  R2UR UR4, R4 ;  /* 0x00000000040472ca */ /* 0x000fe400000e0000 */
[----:B------:R-:W-:Y:S01]  /*1a1e0*/  R2UR UR5, R5 ;  /* 0x00000000050572ca */ /* 0x000fe200000e0000 */
[----:B------:R-:W-:Y:S02]  /*1a1f0*/  WARPGROUP.DEPBAR.LE gsb0, 0x0 ;  /* 0x00008000000079c5 */ /* 0x000fe40000010000 */
[----:B------:R-:W3:Y:S04]  /*1a200*/  LD.E.64 R56, desc[UR44][R16.64+0xb0] ;  /* 0x0000b02c10387980 */ /* 0x000ee8000c101b00 */
[----:B------:R-:W-:Y:S01]  /*1a210*/  ST.E desc[UR44][R16.64+0x88], R15 ;  /* 0x0000880f10007985 */ /* 0x000fe2000c10192c */
[----:B------:R-:W-:-:S06]  /*1a220*/  WARPGROUP.ARRIVE ;  /* 0x00000000000079c5 */ /* 0x000fcc0000000000 */
[----:B------:R-:W-:Y:S01]  /*1a230*/  HGMMA.64x64x16.F32.BF16 R24, gdesc[UR4], R24, gsb0 ;  /* 0x00e00000041879f0 */ /* 0x000fe20008001818 */
[----:B------:R-:W-:Y:S02]  /*1a240*/  IMAD.MOV.U32 R4, RZ, RZ, 0x28 ;  /* 0x00000028ff047424 */ /* 0x000fe400078e00ff */
[----:B------:R-:W-:-:S03]  /*1a250*/  IMAD.MOV.U32 R5, RZ, RZ, 0xa00 ;  /* 0x00000a00ff057424 */ /* 0x000fc600078e00ff */
[----:B------:R-:W-:Y:S02]  /*1a260*/  SEL R4, R4, 0x26, P1 ;  /* 0x0000002604047807 */ /* 0x000fe40000800000 */
[----:B------:R-:W-:-:S05]  /*1a270*/  SEL R5, R5, 0x980, P1 ;  /* 0x0000098005057807 */ /* 0x000fca0000800000 */
[----:B------:R-:W-:-:S05]  /*1a280*/  IMAD.IADD R4, R4, 0x1, R5 ;  /* 0x0000000104047824 */ /* 0x000fca00078e0205 */
[----:B------:R-:W-:Y:S01]  /*1a290*/  LOP3.LUT R7, R4, 0xa06, RZ, 0xc0, !PT ;  /* 0x00000a0604077812 */ /* 0x000fe200078ec0ff */
[----:B----4-:R-:W-:-:S04]  /*1a2a0*/  IMAD.MOV.U32 R5, RZ, RZ, R61 ;  /* 0x000000ffff057224 */ /* 0x010fc800078e003d */
        /* <DEDUP_REMOVED lines=8> */
[----:B------:R-:W4:Y:S04]  /*1a330*/  LD.E.64 R58, desc[UR44][R16.64+0xb0] ;  /* 0x0000b02c103a7980 */ /* 0x000f28000c101b00 */
[----:B------:R-:W-:Y:S01]  /*1a340*/  ST.E desc[UR44][R16.64+0x88], R15 ;  /* 0x0000880f10007985 */ /* 0x000fe2000c10192c */
[----:B------:R-:W-:-:S06]  /*1a350*/  WARPGROUP.ARRIVE ;  /* 0x00000000000079c5 */ /* 0x000fcc0000000000 */
[----:B------:R-:W-:Y:S01]  /*1a360*/  HGMMA.64x64x16.F32.BF16 R24, gdesc[UR4], R24, gsb0 ;  /* 0x00e00000041879f0 */ /* 0x000fe20008001818 */
[----:B------:R-:W-:Y:S02]  /*1a370*/  VIADD R10, R2, 0xa00 ;  /* 0x00000a00020a7836 */ /* 0x000fe40000000000 */
[----:B------:R-:W-:Y:S02]  /*1a380*/  IMAD.MOV.U32 R7, RZ, RZ, R3 ;  /* 0x000000ffff077224 */ /* 0x000fe400078e0003 */
[----:B------:R-:W-:-:S03]  /*1a390*/  IMAD.IADD R6, R11, 0x1, R10 ;  /* 0x000000010b067824 */ /* 0x000fc600078e020a */
[----:B------:R-:W-:Y:S02]  /*1a3a0*/  R2UR UR7, R7 ;  /* 0x00000000070772ca */ /* 0x000fe400000e0000 */
[----:B------:R-:W-:Y:S01]  /*1a3b0*/  R2UR UR6, R6 ;  /* 0x00000000060672ca */ /* 0x000fe200000e0000 */
[----:B------:R-:W-:Y:S01]  /*1a3c0*/  IMAD.MOV.U32 R5, RZ, RZ, R9 ;  /* 0x000000ffff057224 */ /* 0x000fe200078e0009 */
[----:B------:R-:W-:-:S04]  /*1a3d0*/  IADD3 R4, R11, 0xa00, R8 ;  /* 0x00000a000b047810 */ /* 0x000fc80007ffe008 */
[----:B------:R-:W-:Y:S02]  /*1a3e0*/  R2UR UR4, R4 ;  /* 0x00000000040472ca */ /* 0x000fe400000e0000 */
[----:B------:R-:W-:Y:S01]  /*1a3f0*/  R2UR UR5, R5 ;  /* 0x00000000050572ca */ /* 0x000fe200000e0000 */
[----:B------:R-:W-:Y:S02]  /*1a400*/  WARPGROUP.DEPBAR.LE gsb0, 0x0 ;  /* 0x00008000000079c5 */ /* 0x000fe40000010000 */
[----:B------:R-:W4:Y:S04]  /*1a410*/  LD.E.64 R60, desc[UR44][R16.64+0xb0] ;  /* 0x0000b02c103c7980 */ /* 0x000f28000c101b00 */
[----:B------:R-:W-:Y:S01]  /*1a420*/  ST.E desc[UR44][R16.64+0x88], R15 ;  /* 0x0000880f10007985 */ /* 0x000fe2000c10192c */
[----:B------:R-:W-:-:S06]  /*1a430*/  WARPGROUP.ARRIVE ;  /* 0x00000000000079c5 */ /* 0x000fcc0000000000 */
[----:B------:R-:W-:Y:S01]  /*1a440*/  HGMMA.64x64x16.F32.BF16 R24, gdesc[UR4], R24, gsb0 ;  /* 0x00e00000041879f0 */ /* 0x000fe20008001818 */
[----:B------:R-:W-:Y:S02]  /*1a450*/  IMAD.IADD R6, R13, 0x1, R10 ;  /* 0x000000010d067824 */ /* 0x000fe400078e020a */
[----:B------:R-:W-:-:S03]  /*1a460*/  IMAD.MOV.U32 R7, RZ, RZ, R3 ;  /* 0x000000ffff077224 */ /* 0x000fc600078e0003 */
[----:B------:R-:W-:Y:S02]  /*1a470*/  R2UR UR6, R6 ;  /* 0x00000000060672ca */ /* 0x000fe400000e0000 */
        /* <DEDUP_REMOVED lines=10> */
[----:B------:R-:W-:Y:S02]  /*1a520*/  IMAD.IADD R6, R19, 0x1, R10 ;  /* 0x0000000113067824 */ /* 0x000fe400078e020a */
[----:B------:R-:W-:-:S03]  /*1a530*/  IMAD.MOV.U32 R7, RZ, RZ, R3 ;  /* 0x000000ffff077224 */ /* 0x000fc600078e0003 */
[----:B------:R-:W-:Y:S02]  /*1a540*/  R2UR UR6, R6 ;  /* 0x00000000060672ca */ /* 0x000fe400000e0000 */
        /* <DEDUP_REMOVED lines=85> */
[----:B------:R-:W4:Y:S04]  /*1aaa0*/  @!P0 LD.E.64 R8, desc[UR44][R16.64+0x30] ;  /* 0x0000302c10088980 */ /* 0x000f28000c101b00 */
[----:B------:R-:W4:Y:S04]  /*1aab0*/  @!P0 LD.E R12, desc[UR44][R16.64+0x1e8] ;  /* 0x0001e82c100c8980 */ /* 0x000f28000c101900 */
[----:B------:R-:W-:Y:S01]  /*1aac0*/  ST.E desc[UR44][R16.64+0x88], R15 ;  /* 0x0000880f10007985 */ /* 0x000fe2000c10192c */
[----:B------:R-:W-:-:S06]  /*1aad0*/  WARPGROUP.ARRIVE ;  /* 0x00000000000079c5 */ /* 0x000fcc0000000000 */
[----:B------:R-:W-:Y:S01]  /*1aae0*/  HGMMA.64x64x16.F32.BF16 R24, gdesc[UR4], R24, gsb0 ;  /* 0x00e00000041879f0 */ /* 0x000fe20008001818 */
[----:B------:R-:W-:Y:S02]  /*1aaf0*/  VIADD R10, R2, 0xe00 ;  /* 0x00000e00020a7836 */ /* 0x000fe40000000000 */
[----:B------:R-:W-:Y:S02]  /*1ab00*/  IMAD.MOV.U32 R7, RZ, RZ, R3 ;  /* 0x000000ffff077224 */ /* 0x000fe400078e0003 */
[----:B------:R-:W-:-:S03]  /*1ab10*/  IMAD.IADD R6, R11, 0x1, R10 ;  /* 0x000000010b067824 */ /* 0x000fc600078e020a */
[----:B------:R-:W-:Y:S01]  /*1ab20*/  R2UR UR7, R7 ;  /* 0x00000000070772ca */ /* 0x000fe200000e0000 */
[----:B------:R-:W-:Y:S01]  /*1ab30*/  IMAD.MOV.U32 R5, RZ, RZ, R59 ;  /* 0x000000ffff057224 */ /* 0x000fe200078e003b */
[----:B------:R-:W-:Y:S02]  /*1ab40*/  IADD3 R4, R11, 0xe00, R58 ;  /* 0x00000e000b047810 */ /* 0x000fe40007ffe03a */
[----:B------:R-:W-:Y:S02]  /*1ab50*/  R2UR UR6, R6 ;  /* 0x00000000060672ca */ /* 0x000fe400000e0000 */
[----:B------:R-:W-:Y:S02]  /*1ab60*/  R2UR UR4, R4 ;  /* 0x00000000040472ca */ /* 0x000fe400000e0000 */
[----:B------:R-:W-:Y:S01]  /*1ab70*/  R2UR UR5, R5 ;  /* 0x00000000050572ca */ /* 0x000fe200000e0000 */
[----:B------:R-:W-:Y:S02]  /*1ab80*/  WARPGROUP.DEPBAR.LE gsb0, 0x0 ;  /* 0x00008000000079c5 */ /* 0x000fe40000010000 */
[----:B------:R-:W-:Y:S01]  /*1ab90*/  ST.E desc[UR44][R16.64+0x88], R15 ;  /* 0x0000880f10007985 */ /* 0x000fe2000c10192c */
[----:B------:R-:W-:-:S09]  /*1aba0*/  WARPGROUP.ARRIVE ;  /* 0x00000000000079c5 */ /* 0x000fd20000000000 */
        /* <DEDUP_REMOVED lines=22> */
[----:B------:R-:W-:Y:S01]  /*1ad10*/  ST.E desc[UR44][R16.64+0x88], R15 ;  /* 0x0000880f10007985 */ /* 0x000fe2000c10192c */
[----:B------:R-:W-:-:S09]  /*1ad20*/  WARPGROUP.ARRIVE ;  /* 0x00000000000079c5 */ /* 0x000fd20000000000 */
[----:B------:R-:W-:Y:S01]  /*1ad30*/  HGMMA.64x64x16.F32.BF16 R24, gdesc[UR4], R24, gsb0 ;  /* 0x00e00000041879f0 */ /* 0x000fe20008001818 */
[----:B------:R-:W-:Y:S02]  /*1ad40*/  IMAD.MOV.U32 R4, RZ, RZ, 0x40 ;  /* 0x00000040ff047424 */ /* 0x000fe400078e00ff */
[----:B------:R-:W-:-:S03]  /*1ad50*/  IMAD.MOV.U32 R5, RZ, RZ, 0x1000 ;  /* 0x00001000ff057424 */ /* 0x000fc600078e00ff */
[----:B------:R-:W-:Y:S02]  /*1ad60*/  SEL R4, R4, 0x3e, P1 ;  /* 0x0000003e04047807 */ /* 0x000fe40000800000 */
[----:B------:R-:W-:-:S05]  /*1ad70*/  SEL R5, R5, 0xf80, P1 ;  /* 0x00000f8005057807 */ /* 0x000fca0000800000 */
[----:B------:R-:W-:-:S05]  /*1ad80*/  IMAD.IADD R4, R4, 0x1, R5 ;  /* 0x0000000104047824 */ /* 0x000fca00078e0205 */
[----:B------:R-:W-:-:S05]  /*1ad90*/  LOP3.LUT R5, R4, 0x1e06, RZ, 0xc0, !PT ;  /* 0x00001e0604057812 */ /* 0x000fca00078ec0ff */
[----:B------:R-:W-:Y:S02]  /*1ada0*/  IMAD.IADD R4, R2, 0x1, R5 ;  /* 0x0000000102047824 */ /* 0x000fe400078e0205 */
[----:B----4-:R-:W-:Y:S02]  /*1adb0*/  IMAD.IADD R2, R5, 0x1, R20 ;  /* 0x0000000105027824 */ /* 0x010fe400078e0214 */
[----:B------:R-:W-:Y:S02]  /*1adc0*/  IMAD.MOV.U32 R5, RZ, RZ, R3 ;  /* 0x000000ffff057224 */ /* 0x000fe400078e0003 */
[----:B------:R-:W-:Y:S01]  /*1add0*/  IMAD.MOV.U32 R3, RZ, RZ, R21 ;  /* 0x000000ffff037224 */ /* 0x000fe200078e0015 */
[----:B------:R-:W-:Y:S02]  /*1ade0*/  R2UR UR6, R4 ;  /* 0x00000000040672ca */ /* 0x000fe400000e0000 */
[----:B------:R-:W-:Y:S02]  /*1adf0*/  R2UR UR7, R5 ;  /* 0x00000000050772ca */ /* 0x000fe400000e0000 */
[----:B------:R-:W-:-:S02]  /*1ae00*/  R2UR UR4, R2 ;  /* 0x00000000020472ca */ /* 0x000fc400000e0000 */
[----:B------:R-:W-:Y:S01]  /*1ae10*/  R2UR UR5, R3 ;  /* 0x00000000030572ca */ /* 0x000fe200000e0000 */
[----:B------:R-:W-:Y:S02]  /*1ae20*/  WARPGROUP.DEPBAR.LE gsb0, 0x0 ;  /* 0x00008000000079c5 */ /* 0x000fe40000010000 */
[----:B------:R-:W-:Y:S01]  /*1ae30*/  ST.E desc[UR44][R16.64+0x88], R15 ;  /* 0x0000880f10007985 */ /* 0x000fe2000c10192c */
[----:B------:R-:W-:-:S09]  /*1ae40*/  WARPGROUP.ARRIVE ;  /* 0x00000000000079c5 */ /* 0x000fd20000000000 */
[----:B------:R-:W-:Y:S01]  /*1ae50*/  HGMMA.64x64x16.F32.BF16 R24, gdesc[UR4], R24, gsb0 ;  /* 0x00e00000041879f0 */ /* 0x000fe20008001818 */
[----:B------:R-:W-:-:S05]  /*1ae60*/  @!P0 MOV R9, R8 ;  /* 0x0000000800098202 */ /* 0x000fca0000000f00 */
[----:B------:R-:W-:-:S05]  /*1ae70*/  @!P0 IMAD R12, R12, 0x8, R9 ;  /* 0x000000080c0c8824 */ /* 0x000fca00078e0209 */
[----:B------:R-:W-:Y:S01]  /*1ae80*/  @!P0 PRMT R12, RZ, 0x654, R12 ;  /* 0x00000654ff0c8816 */ /* 0x000fe2000000000c */
[----:B------:R-:W-:Y:S02]  /*1ae90*/  WARPGROUP.DEPBAR.LE gsb0, 0x0 ;  /* 0x00008000000079c5 */ /* 0x000fe40000010000 */
[----:B------:R0:W-:Y:S01]  /*1aea0*/  ST.E desc[UR44][R16.64+0x88], R15 ;  /* 0x0000880f10007985 */ /* 0x0001e2000c10192c */
[----:B------:R1:W-:Y:S03]  /*1aeb0*/  @!P0 SYNCS.ARRIVE.TRANS64.RED.A1T0 RZ, [R12+URZ], RZ ;  /* 0x000000ff0cff89a7 */ /* 0x0003e6000810043f */
[----:B------:R-:W2:Y:S04]  /*1aec0*/  LD.E.64 R18, desc[UR44][R16.64+0x120] ;  /* 0x0001202c10127980 */ /* 0x000ea8000c101b00 */
[----:B------:R-:W0:Y:S04]  /*1aed0*/  LDL R20, [R1+0xec] ;  /* 0x0000ec0001147983 */ /* 0x000e280000100800 */
[----:B-1----:R-:W3:Y:S04]  /*1aee0*/  LDL.64 R12, [R1+0x110] ;  /* 0x00011000010c7983 */ /* 0x002ee80000100a00 */
[----:B------:R-:W4:Y:S04]  /*1aef0*/  LDL R2, [R1+0x70] ;  /* 0x0000700001027983 */ /* 0x000f280000100800 */
[----:B------:R-:W4:Y:S04]  /*1af00*/  LDL R3, [R1+0x118] ;  /* 0x0001180001037983 */ /* 0x000f280000100800 */
[----:B------:R-:W4:Y:S04]  /*1af10*/  LDL.128 R8, [R1+0x100] ;  /* 0x0001000001087983 */ /* 0x000f280000100c00 */
[----:B------:R-:W4:Y:S04]  /*1af20*/  LDL.128 R4, [R1+0xf0] ;  /* 0x0000f00001047983 */ /* 0x000f280000100c00 */
[----:B--2---:R1:W2:Y:S01]  /*1af30*/  LD.E R18, desc[UR44][R18.64] ;  /* 0x0000002c12127980 */ /* 0x0042a2000c101900 */
[----:B0-----:R-:W-:-:S04]  /*1af40*/  SHF.R.S32.HI R15, RZ, 0x1f, R20 ;  /* 0x0000001fff0f7819 */ /* 0x001fc80000011414 */
[----:B-1----:R-:W-:-:S04]  /*1af50*/  LEA.HI R19, R15, R20, RZ, 0x7 ;  /* 0x000000140f137211 */ /* 0x002fc800078f38ff */
[----:B------:R-:W-:-:S05]  /*1af60*/  LOP3.LUT R19, R19, 0xffffff80, RZ, 0xc0, !PT ;  /* 0xffffff8013137812 */ /* 0x000fca00078ec0ff */
[----:B------:R-:W-:Y:S01]  /*1af70*/  IMAD.IADD R19, R20, 0x1, -R19 ;  /* 0x0000000114137824 */ /* 0x000fe200078e0a13 */
[----:B---3--:R-:W-:Y:S02]  /*1af80*/  ISETP.NE.AND P1, PT, R12, 0x1, PT ;  /* 0x000000010c00780c */ /* 0x008fe40003f25270 */
[----:B----4-:R-:W-:Y:S01]  /*1af90*/  ISETP.GE.AND P2, PT, R9, 0x1, PT ;  /* 0x000000010900780c */ /* 0x010fe20003f46270 */
[----:B------:R-:W-:Y:S01]  /*1afa0*/  BSSY B0, `(.L_x_5095) ;  /* 0x0000075000007945 */ /* 0x000fe20003800000 */
[-C--:B--2---:R-:W-:Y:S01]  /*1afb0*/  FMUL.FTZ R30, R30, R18.reuse ;  /* 0x000000121e1e7220 */ /* 0x084fe20000410000 */
[----:B------:R-:W-:-:S03]  /*1afc0*/  FMUL.FTZ R29, R29, R18 ;  /* 0x000000121d1d7220 */ /* 0x000fc60000410000 */
[----:B------:R0:W1:Y:S01]  /*1afd0*/  MUFU.TANH R57, R30 ;  /* 0x0000001e00397308 */ /* 0x0000620000002400 */
[----:B------:R-:W-:-:S07]  /*1afe0*/  FMUL.FTZ R32, R32, R18 ;  /* 0x0000001220207220 */ /* 0x000fce0000410000 */
[----:B------:R2:W3:Y:S01]  /*1aff0*/  MUFU.TANH R56, R29 ;  /* 0x0000001d00387308 */ /* 0x0004e20000002400 */
[----:B0-----:R-:W-:-:S04]  /*1b000*/  SHF.R.S32.HI R30, RZ, 0x1f, R19 ;  /* 0x0000001fff1e7819 */ /* 0x001fc80000011413 */
[CC--:B------:R-:W-:Y:S02]  /*1b010*/  LEA.HI R21, R30.reuse, R19.reuse, RZ, 0x2 ;  /* 0x000000131e157211 */ /* 0x0c0fe400078f10ff */
[----:B--2---:R-:W-:Y:S01]  /*1b020*/  LEA.HI R29, R15, R20, RZ, 0x2 ;  /* 0x000000140f1d7211 */ /* 0x004fe200078f10ff */
[----:B------:R0:W2:Y:S01]  /*1b030*/  MUFU.TANH R59, R32 ;  /* 0x00000020003b7308 */ /* 0x0000a20000002400 */
[--C-:B------:R-:W-:Y:S02]  /*1b040*/  SHF.R.S32.HI R15, RZ, 0x2, R21.reuse ;  /* 0x00000002ff0f7819 */ /* 0x100fe40000011415 */
[----:B------:R-:W-:Y:S01]  /*1b050*/  LOP3.LUT R29, R29, 0xfffffffc, RZ, 0xc0, !PT ;  /* 0xfffffffc1d1d7812 */ /* 0x000fe200078ec0ff */
[----:B------:R-:W-:Y:S01]  /*1b060*/  FMUL.FTZ R31, R31, R18 ;  /* 0x000000121f1f7220 */ /* 0x000fe20000410000 */
[----:B------:R-:W-:Y:S02]  /*1b070*/  LEA.HI R30, R30, R19, RZ, 0x5 ;  /* 0x000000131e1e7211 */ /* 0x000fe400078f28ff */
[----:B0-----:R-:W-:Y:S01]  /*1b080*/  SHF.R.S32.HI R32, RZ, 0x1f, R21 ;  /* 0x0000001fff207819 */ /* 0x001fe20000011415 */
[----:B------:R-:W-:-:S03]  /*1b090*/  IMAD.IADD R20, R20, 0x1, -R29 ;  /* 0x0000000114147824 */ /* 0x000fc600078e0a1d */
[----:B------:R-:W-:Y:S01]  /*1b0a0*/  LEA.HI R32, R32, R15, RZ, 0x3 ;  /* 0x0000000f20207211 */ /* 0x000fe200078f18ff */
[----:B------:R0:W4:Y:S01]  /*1b0b0*/  MUFU.TANH R58, R31 ;  /* 0x0000001f003a7308 */ /* 0x0001220000002400 */
[----:B------:R-:W-:Y:S02]  /*1b0c0*/  SHF.R.S32.HI R29, RZ, 0x5, R30 ;  /* 0x00000005ff1d7819 */ /* 0x000fe4000001141e */
[----:B------:R-:W-:Y:S02]  /*1b0d0*/  LOP3.LUT R32, R32, 0xfffffff8, RZ, 0xc0, !PT ;  /* 0xfffffff820207812 */ /* 0x000fe400078ec0ff */
[----:B0-----:R-:W-:-:S03]  /*1b0e0*/  LEA.HI R31, R20, R20, RZ, 0x1 ;  /* 0x00000014141f7211 */ /* 0x001fc600078f08ff */
[----:B------:R-:W-:Y:S02]  /*1b0f0*/  IMAD.IADD R32, R15, 0x1, -R32 ;  /* 0x000000010f207824 */ /* 0x000fe400078e0a20 */
[----:B------:R-:W-:Y:S01]  /*1b100*/  IMAD R29, R2, 0x4, R29 ;  /* 0x00000004021d7824 */ /* 0x000fe200078e021d */
[----:B------:R-:W-:-:S03]  /*1b110*/  LOP3.LUT R31, R31, 0x1ffffffe, RZ, 0xc0, !PT ;  /* 0x1ffffffe1f1f7812 */ /* 0x000fc600078ec0ff */
[----:B------:R-:W-:Y:S02]  /*1b120*/  IMAD.U32 R32, R29, 0x10, R32 ;  /* 0x000000101d207824 */ /* 0x000fe400078e0020 */
[----:B------:R-:W-:-:S04]  /*1b130*/  IMAD.IADD R31, R20, 0x1, -R31 ;  /* 0x00000001141f7824 */ /* 0x000fc800078e0a1f */
[----:B------:R-:W-:-:S04]  /*1b140*/  IMAD R32, R31, 0x8, R32 ;  /* 0x000000081f207824 */ /* 0x000fc800078e0220 */
[----:B------:R-:W-:-:S05]  /*1b150*/  @P1 IMAD.HI.U32 R2, R32, R13, RZ ;  /* 0x0000000d20021227 */ /* 0x000fca00078e00ff */
[----:B------:R-:W-:Y:S01]  /*1b160*/  @P1 SHF.R.U32.HI R32, RZ, R3, R2 ;  /* 0x00000003ff201219 */ /* 0x000fe20000011602 */
[----:B------:R-:W-:Y:S01]  /*1b170*/  IMAD.SHL.U32 R20, R0, 0x40, RZ ;  /* 0x0000004000147824 */ /* 0x000fe200078e00ff */
[----:B------:R-:W-:-:S03]  /*1b180*/  LOP3.LUT R2, R21, 0x7ffffffc, RZ, 0xc0, !PT ;  /* 0x7ffffffc15027812 */ /* 0x000fc600078ec0ff */
[----:B------:R-:W0:Y:S01]  /*1b190*/  SHFL.IDX PT, R21, R32, RZ, 0x1c1f ;  /* 0x001c1fff20157589 */ /* 0x000e2200000e0000 */
[----:B------:R-:W-:Y:S01]  /*1b1a0*/  IADD3 R3, -R20, 0x1, RZ ;  /* 0x0000000114037810 */ /* 0x000fe20007ffe1ff */
        /* <DEDUP_REMOVED lines=27> */
[-C--:B------:R-:W-:Y:S01]  /*1b360*/  FMUL.FTZ R54, R54, R18.reuse ;  /* 0x0000001236367220 */ /* 0x080fe20000410000 */
[----:B------:R-:W-:Y:S01]  /*1b370*/  FMUL.FTZ R18, R55, R18 ;  /* 0x0000001237127220 */ /* 0x000fe20000410000 */
[----:B------:R-:W-:Y:S01]  /*1b380*/  IMAD R3, R2, -0x2, R3 ;  /* 0xfffffffe02037824 */ /* 0x000fe200078e0203 */
[----:B------:R-:W0:Y:S04]  /*1b390*/  MUFU.TANH R24, R24 ;  /* 0x0000001800187308 */ /* 0x000e280000002400 */
[----:B------:R-:W-:-:S04]  /*1b3a0*/  IADD3 R12, -R4, R3, R5 ;  /* 0x00000003040c7210 */ /* 0x000fc80007ffe105 */
[----:B------:R-:W0:Y:S01]  /*1b3b0*/  MUFU.TANH R25, R25 ;  /* 0x0000001900197308 */ /* 0x000e220000002400 */
[----:B------:R-:W-:-:S07]  /*1b3c0*/  LOP3.LUT R3, RZ, R6, RZ, 0x33, !PT ;  /* 0x00000006ff037212 */ /* 0x000fce00078e33ff */
        /* <DEDUP_REMOVED lines=27> */
[----:B------:R-:W-:-:S02]  /*1b580*/  IMAD.IADD R12, R12, 0x1, R3 ;  /* 0x000000010c0c7824 */ /* 0x000fc400078e0203 */
[----:B------:R-:W-:Y:S02]  /*1b590*/  IMAD.IADD R15, R8, 0x1, -R20 ;  /* 0x00000001080f7824 */ /* 0x000fe400078e0a14 */
[--C-:B0-----:R-:W-:Y:S02]  /*1b5a0*/  IMAD.IADD R6, R13, 0x1, R21.reuse ;  /* 0x000000010d067824 */ /* 0x101fe400078e0215 */
        /* <DEDUP_REMOVED lines=12> */
.L_x_5098:
[----:B------:R-:W-:-:S13]  /*1b670*/  ISETP.NE.AND P1, PT, R9, 0x1, PT ;  /* 0x000000010900780c */ /* 0x000fda0003f25270 */
[----:B------:R-:W-:-:S05]  /*1b680*/  @P1 IMAD.HI.U32 R8, R7, R10, RZ ;  /* 0x0000000a07081227 */ /* 0x000fca00078e00ff */
[----:B------:R-:W-:-:S07]  /*1b690*/  @P1 SHF.R.U32.HI R7, RZ, R11, R8 ;  /* 0x0000000bff071219 */ /* 0x000fce0000011608 */
.L_x_5099:
[----:B------:R-:W-:Y:S05]  /*1b6a0*/  BSYNC B1 ;  /* 0x0000000000017941 */ /* 0x000fea0003800000 */
.L_x_5097:
[----:B------:R-:W-:-:S04]  /*1b6b0*/  IMAD R7, R7, R9, -R20 ;  /* 0x0000000907077224 */ /* 0x000fc800078e0a14 */
[----:B------:R-:W-:-:S05]  /*1b6c0*/  IMAD R8, R2, -0x2, R7 ;  /* 0xfffffffe02087824 */ /* 0x000fca00078e0207 */
[----:B------:R-:W-:Y:S02]  /*1b6d0*/  VIMNMX R3, R3, R8, !PT ;  /* 0x0000000803037248 */ /* 0x000fe40007fe0100 */
[----:B------:R-:W-:-:S07]  /*1b6e0*/  VIADDMNMX R6, R8, R9, R6, PT ;  /* 0x0000000908067246 */ /* 0x000fce0003800106 */
.L_x_5096:
[----:B------:R-:W-:Y:S05]  /*1b6f0*/  BSYNC B0 ;  /* 0x0000000000007941 */ /* 0x000fea0003800000 */
.L_x_5095:
[C---:B------:R-:W-:Y:S01]  /*1b700*/  ISETP.GE.AND P1, PT, R15.reuse, 0x2, PT ;  /* 0x000000020f00780c */ /* 0x040fe20003f26270 */
[----:B------:R-:W0:Y:S01]  /*1b710*/  SHFL.IDX PT, R32, R32, 0x1, 0x1c1f ;  /* 0x003c1f0020207f89 */ /* 0x000e2200000e0000 */
[----:B------:R-:W-:Y:S01]  /*1b720*/  ISETP.GE.AND P5, PT, R15, 0xa, PT ;  /* 0x0000000a0f00780c */ /* 0x000fe20003fa6270 */
        /* <DEDUP_REMOVED lines=73> */
[----:B------:R-:W-:Y:S01]  /*1bbc0*/  ISETP.LT.OR P6, PT, R6, 0x3a, P6 ;  /* 0x0000003a0600780c */ /* 0x000fe200037c1670 */
[----:B------:R-:W-:-:S03]  /*1bbd0*/  IMAD.IADD R6, R13, 0x1, R32 ;  /* 0x000000010d067824 */ /* 0x000fc600078e0220 */
        /* <DEDUP_REMOVED lines=13> */
.L_x_5103:
[----:B------:R-:W-:-:S13]  /*1bcb0*/  ISETP.NE.AND P6, PT, R9, 0x1, PT ;  /* 0x000000010900780c */ /* 0x000fda0003fc5270 */
[----:B------:R-:W-:-:S05]  /*1bcc0*/  @P6 IMAD.HI.U32 R10, R4, R10, RZ ;  /* 0x0000000a040a6227 */ /* 0x000fca00078e00ff */
[----:B------:R-:W-:-:S07]  /*1bcd0*/  @P6 SHF.R.U32.HI R4, RZ, R11, R10 ;  /* 0x0000000bff046219 */ /* 0x000fce000001160a */
.L_x_5104:
[----:B------:R-:W-:Y:S05]  /*1bce0*/  BSYNC B1 ;  /* 0x0000000000017941 */ /* 0x000fea0003800000 */
.L_x_5102:
[----:B------:R-:W-:-:S04]  /*1bcf0*/  IMAD R5, R4, R9, -R20 ;  /* 0x0000000904057224 */ /* 0x000fc800078e0a14 */
[----:B------:R-:W-:-:S05]  /*1bd00*/  IMAD R2, R2, -0x2, R5 ;  /* 0xfffffffe02027824 */ /* 0x000fca00078e0205 */
[----:B------:R-:W-:Y:S02]  /*1bd10*/  VIADDMNMX R6, R2, R9, R6, PT ;  /* 0x0000000902067246 */ /* 0x000fe40003800106 */
[----:B------:R-:W-:-:S07]  /*1bd20*/  VIMNMX R3, R3, R2, !PT ;  /* 0x0000000203037248 */ /* 0x000fce0007fe0100 */
.L_x_5101:
[----:B------:R-:W-:Y:S05]  /*1bd30*/  BSYNC B0 ;  /* 0x0000000000007941 */ /* 0x000fea0003800000 */
.L_x_5100:
[C---:B------:R-:W-:Y:S02]  /*1bd40*/  ISETP.GT.AND P1, PT, R3.reuse, 0x1, !P1 ;  /* 0x000000010300780c */ /* 0x040fe40004f24270 */
[----:B------:R-:W-:Y:S02]  /*1bd50*/  ISETP.GT.AND P2, PT, R3, 0x8, !P2 ;  /* 0x000000080300780c */ /* 0x000fe40005744270 */
[C---:B------:R-:W-:Y:S02]  /*1bd60*/  ISETP.LT.OR P1, PT, R6.reuse, 0x2, P1 ;  /* 0x000000020600780c */ /* 0x040fe40000f21670 */
[----:B------:R-:W-:Y:S02]  /*1bd70*/  ISETP.LT.OR P2, PT, R6, 0x9, P2 ;  /* 0x000000090600780c */ /* 0x000fe40001741670 */
[----:B------:R-:W-:Y:S02]  /*1bd80*/  FSEL R71, R27, -INF , !P1 ;  /* 0xff8000001b477808 */ /* 0x000fe40004800000 */
[----:B------:R-:W-:-:S02]  /*1bd90*/  ISETP.NE.AND P1, PT, R8, RZ, PT ;  /* 0x000000ff0800720c */ /* 0x000fc40003f25270 */
[----:B------:R-:W2:Y:S01]  /*1bda0*/  LD.E.64 R8, desc[UR44][R16.64+0x200] ;  /* 0x0002002c10087980 */ /* 0x000ea2000c101b00 */
[----:B-1----:R-:W-:Y:S02]  /*1bdb0*/  FSEL R57, R57, -INF , !P2 ;  /* 0xff80000039397808 */ /* 0x002fe40005000000 */
[----:B------:R-:W-:Y:S02]  /*1bdc0*/  ISETP.GT.AND P1, PT, R3, 0x9, !P1 ;  /* 0x000000090300780c */ /* 0x000fe40004f24270 */
[----:B------:R-:W-:Y:S02]  /*1bdd0*/  ISETP.NE.AND P2, PT, R40, RZ, PT ;  /* 0x000000ff2800720c */ /* 0x000fe40003f45270 */
[----:B------:R-:W-:Y:S02]  /*1bde0*/  ISETP.LT.OR P1, PT, R6, 0xa, P1 ;  /* 0x0000000a0600780c */ /* 0x000fe40000f21670 */
[----:B------:R-:W-:Y:S02]  /*1bdf0*/  ISETP.NE.AND P6, PT, R7, RZ, PT ;  /* 0x000000ff0700720c */ /* 0x000fe40003fc5270 */
[----:B------:R-:W-:-:S02]  /*1be00*/  FSEL R73, R58, -INF , !P1 ;  /* 0xff8000003a497808 */ /* 0x000fc40004800000 */
[----:B------:R-:W-:-:S04]  /*1be10*/  ISETP.NE.AND P1, PT, R28, RZ, PT ;  /* 0x000000ff1c00720c */ /* 0x000fc80003f25270 */
[----:B------:R-:W-:-:S04]  /*1be20*/  ISETP.GT.AND P1, PT, R3, 0x10, !P1 ;  /* 0x000000100300780c */ /* 0x000fc80004f24270 */
[----:B------:R-:W-:-:S04]  /*1be30*/  ISETP.LT.OR P1, PT, R6, 0x11, P1 ;  /* 0x000000110600780c */ /* 0x000fc80000f21670 */
[----:B------:R-:W-:Y:S02]  /*1be40*/  FSEL R75, R34, -INF , !P1 ;  /* 0xff800000224b7808 */ /* 0x000fe40004800000 */
        /* <DEDUP_REMOVED lines=16> */
[----:B------:R-:W-:Y:S02]  /*1bf50*/  ISETP.GT.AND P1, PT, R3, 0x21, !P2 ;  /* 0x000000210300780c */ /* 0x000fe40005724270 */
[----:B------:R-:W-:Y:S02]  /*1bf60*/  ISETP.NE.AND P2, PT, R44, RZ, PT ;  /* 0x000000ff2c00720c */ /* 0x000fe40003f45270 */
[----:B------:R-:W-:-:S04]  /*1bf70*/  ISETP.LT.OR P1, PT, R6, 0x22, P1 ;  /* 0x000000220600780c */ /* 0x000fc80000f21670 */
[----:B------:R-:W-:Y:S02]  /*1bf80*/  FSEL R43, R43, -INF , !P1 ;  /* 0xff8000002b2b7808 */ /* 0x000fe40004800000 */
[C---:B------:R-:W-:Y:S02]  /*1bf90*/  ISETP.GT.AND P1, PT, R3.reuse, RZ, !P6 ;  /* 0x000000ff0300720c */ /* 0x040fe40007724270 */
[C---:B------:R-:W-:Y:S02]  /*1bfa0*/  ISETP.GT.AND P2, PT, R3.reuse, 0x29, !P2 ;  /* 0x000000290300780c */ /* 0x040fe40005744270 */
[----:B------:R-:W-:Y:S02]  /*1bfb0*/  ISETP.LT.OR P1, PT, R6, 0x1, P1 ;  /* 0x000000010600780c */ /* 0x000fe40000f21670 */
[----:B------:R-:W-:Y:S02]  /*1bfc0*/  ISETP.GT.AND P3, PT, R3, 0x30, !P3 ;  /* 0x000000300300780c */ /* 0x000fe40005f64270 */
[----:B------:R-:W-:-:S02]  /*1bfd0*/  FSEL R35, R26, -INF , !P1 ;  /* 0xff8000001a237808 */ /* 0x000fc40004800000 */
[----:B------:R-:W-:Y:S02]  /*1bfe0*/  ISETP.NE.AND P1, PT, R56, RZ, PT ;  /* 0x000000ff3800720c */ /* 0x000fe40003f25270 */
[C---:B------:R-:W-:Y:S02]  /*1bff0*/  ISETP.GT.AND P4, PT, R3.reuse, 0x31, !P4 ;  /* 0x000000310300780c */ /* 0x040fe40006784270 */
[----:B------:R-:W-:Y:S02]  /*1c000*/  ISETP.GT.AND P1, PT, R3, 0x28, !P1 ;  /* 0x000000280300780c */ /* 0x000fe40004f24270 */
[----:B------:R-:W-:Y:S02]  /*1c010*/  ISETP.NE.AND P6, PT, R15, RZ, PT ;  /* 0x000000ff0f00720c */ /* 0x000fe40003fc5270 */
[C---:B------:R-:W-:Y:S02]  /*1c020*/  ISETP.LT.OR P1, PT, R6.reuse, 0x29, P1 ;  /* 0x000000290600780c */ /* 0x040fe40000f21670 */
[----:B------:R-:W-:-:S02]  /*1c030*/  ISETP.LT.OR P2, PT, R6, 0x2a, P2 ;  /* 0x0000002a0600780c */ /* 0x000fc40001741670 */
[----:B------:R-:W-:Y:S02]  /*1c040*/  FSEL R83, R46, -INF , !P1 ;  /* 0xff8000002e537808 */ /* 0x000fe40004800000 */
[C---:B------:R-:W-:Y:S02]  /*1c050*/  ISETP.LT.OR P3, PT, R6.reuse, 0x31, P3 ;  /* 0x000000310600780c */ /* 0x040fe40001f61670 */
[----:B------:R-:W-:Y:S02]  /*1c060*/  FSEL R47, R47, -INF , !P2 ;  /* 0xff8000002f2f7808 */ /* 0x000fe40005000000 */
[----:B------:R-:W-:Y:S02]  /*1c070*/  ISETP.GT.AND P5, PT, R3, 0x38, !P5 ;  /* 0x000000380300780c */ /* 0x000fe40006fa4270 */
[----:B------:R-:W-:Y:S02]  /*1c080*/  ISETP.LT.OR P4, PT, R6, 0x32, P4 ;  /* 0x000000320600780c */ /* 0x000fe40002781670 */
[----:B------:R-:W-:-:S02]  /*1c090*/  FSEL R85, R50, -INF , !P3 ;  /* 0xff80000032557808 */ /* 0x000fc40005800000 */
[----:B------:R-:W-:Y:S02]  /*1c0a0*/  ISETP.GT.AND P1, PT, R3, 0x39, !P6 ;  /* 0x000000390300780c */ /* 0x000fe40007724270 */
[C---:B------:R-:W-:Y:S02]  /*1c0b0*/  ISETP.LT.OR P5, PT, R6.reuse, 0x39, P5 ;  /* 0x000000390600780c */ /* 0x040fe40002fa1670 */
[----:B------:R-:W-:Y:S02]  /*1c0c0*/  FSEL R51, R51, -INF , !P4 ;  /* 0xff80000033337808 */ /* 0x000fe40006000000 */
[----:B------:R-:W-:Y:S02]  /*1c0d0*/  ISETP.LT.OR P1, PT, R6, 0x3a, P1 ;  /* 0x0000003a0600780c */ /* 0x000fe40000f21670 */
[----:B------:R-:W-:Y:S02]  /*1c0e0*/  FSEL R87, R54, -INF , !P5 ;  /* 0xff80000036577808 */ /* 0x000fe40006800000 */
[----:B------:R-:W-:-:S02]  /*1c0f0*/  FSEL R89, R18, -INF , !P1 ;  /* 0xff80000012597808 */ /* 0x000fc40004800000 */
[----:B------:R-:W-:Y:S02]  /*1c100*/  LOP3.LUT R154, R158, 0x4, RZ, 0xfc, !PT ;  /* 0x000000049e9a7812 */ /* 0x000fe400078efcff */
[----:B--2---:R-:W-:-:S04]  /*1c110*/  FMNMX.FTZ R2, R19, R8, !PT ;  /* 0x0000000813027209 */ /* 0x004fc80007810000 */
        /* <DEDUP_REMOVED lines=12> */
[----:B------:R-:W-:Y:S02]  /*1c1e0*/  FMNMX.FTZ R4, R49, R2, !PT ;  /* 0x0000000231047209 */ /* 0x000fe40007810000 */
[----:B------:R-:W-:Y:S02]  /*1c1f0*/  FMNMX.FTZ R2, R35, R9, !PT ;  /* 0x0000000923027209 */ /* 0x000fe40007810000 */
[----:B------:R-:W-:Y:S02]  /*1c200*/  FMNMX.FTZ R4, R69, R4, !PT ;  /* 0x0000000445047209 */ /* 0x000fe40007810000 */
[----:B------:R-:W-:Y:S02]  /*1c210*/  FMNMX.FTZ R2, R71, R2, !PT ;  /* 0x0000000247027209 */ /* 0x000fe40007810000 */
[----:B------:R-:W-:Y:S02]  /*1c220*/  FMNMX.FTZ R5, R53, R4, !PT ;  /* 0x0000000435057209 */ /* 0x000fe40007810000 */
[----:B------:R-:W-:-:S03]  /*1c230*/  FMNMX.FTZ R2, R57, R2, !PT ;  /* 0x0000000239027209 */ /* 0x000fc60007810000 */
[----:B------:R-:W0:Y:S01]  /*1c240*/  SHFL.BFLY PT, R4, R5, 0x2, 0x1f ;  /* 0x0c401f0005047f89 */ /* 0x000e2200000e0000 */
[----:B------:R-:W-:-:S04]  /*1c250*/  FMNMX.FTZ R2, R73, R2, !PT ;  /* 0x0000000249027209 */ /* 0x000fc80007810000 */
[----:B------:R-:W-:-:S04]  /*1c260*/  FMNMX.FTZ R2, R75, R2, !PT ;  /* 0x000000024b027209 */ /* 0x000fc80007810000 */
[----:B------:R-:W-:-:S04]  /*1c270*/  FMNMX.FTZ R2, R77, R2, !PT ;  /* 0x000000024d027209 */ /* 0x000fc80007810000 */
[----:B------:R-:W-:-:S04]  /*1c280*/  FMNMX.FTZ R2, R79, R2, !PT ;  /* 0x000000024f027209 */ /* 0x000fc80007810000 */
[----:B------:R-:W-:-:S04]  /*1c290*/  FMNMX.FTZ R2, R39, R2, !PT ;  /* 0x0000000227027209 */ /* 0x000fc80007810000 */
[----:B------:R-:W-:Y:S02]  /*1c2a0*/  FMNMX.FTZ R2, R81, R2, !PT ;  /* 0x0000000251027209 */ /* 0x000fe40007810000 */
[----:B0-----:R-:W-:Y:S02]  /*1c2b0*/  FMNMX.FTZ R4, R5, R4, !PT ;  /* 0x0000000405047209 */ /* 0x001fe40007810000 */
        /* <DEDUP_REMOVED lines=8> */
[----:B0-----:R-:W-:Y:S01]  /*1c340*/  FMNMX.FTZ R7, R4, R7, !PT ;  /* 0x0000000704077209 */ /* 0x001fe20007810000 */
[----:B------:R-:W-:Y:S04]  /*1c350*/  ST.E desc[UR44][R16.64+0x200], R5 ;  /* 0x0002000510007985 */ /* 0x000fe8000c10192c */
[----:B------:R-:W-:Y:S04]  /*1c360*/  ST.E desc[UR44][R154.64], R3 ;  /* 0x000000039a007985 */ /* 0x000fe8000c10192c */
[----:B------:R-:W-:Y:S04]  /*1c370*/  ST.E desc[UR44][R16.64+0x200], R7 ;  /* 0x0002000710007985 */ /* 0x000fe8000c10192c */
[----:B------:R-:W2:Y:S04]  /*1c380*/  LD.E R2, desc[UR44][R154.64] ;  /* 0x0000002c9a027980 */ /* 0x000ea8000c101900 */
[----:B--2---:R-:W0:Y:S02]  /*1c390*/  SHFL.BFLY PT, R11, R2, 0x2, 0x1f ;  /* 0x0c401f00020b7f89 */ /* 0x004e2400000e0000 */
[----:B0-----:R-:W-:-:S05]  /*1c3a0*/  FMNMX.FTZ R11, R2, R11, !PT ;  /* 0x0000000b020b7209 */ /* 0x001fca0007810000 */
[----:B------:R-:W0:Y:S02]  /*1c3b0*/  SHFL.BFLY PT, R4, R11, 0x1, 0x1f ;  /* 0x0c201f000b047f89 */ /* 0x000e2400000e0000 */
[----:B0-----:R-:W-:-:S05]  /*1c3c0*/  FMNMX.FTZ R13, R11, R4, !PT ;  /* 0x000000040b0d7209 */ /* 0x001fca0007810000 */
[----:B------:R0:W-:Y:S04]  /*1c3d0*/  ST.E desc[UR44][R154.64], R13 ;  /* 0x0000000d9a007985 */ /* 0x0001e8000c10192c */
[----:B------:R-:W2:Y:S04]  /*1c3e0*/  LD.E R6, desc[UR44][R16.64+0x200] ;  /* 0x0002002c10067980 */ /* 0x000ea8000c101900 */
[----:B------:R-:W3:Y:S04]  /*1c3f0*/  LD.E R10, desc[UR44][R16.64+0x220] ;  /* 0x0002202c100a7980 */ /* 0x000ee8000c101900 */
[----:B------:R-:W4:Y:S04]  /*1c400*/  LD.E R15, desc[UR44][R16.64+0x214] ;  /* 0x0002142c100f7980 */ /* 0x000f28000c101900 */
[----:B------:R-:W5:Y:S04]  /*1c410*/  LD.E R12, desc[UR44][R16.64+0x210] ;  /* 0x0002102c100c7980 */ /* 0x000f68000c101900 */
[----:B------:R-:W5:Y:S01]  /*1c420*/  LD.E.64 R4, desc[UR44][R16.64+0xd8] ;  /* 0x0000d82c10047980 */ /* 0x000f62000c101b00 */
[----:B------:R-:W-:-:S04]  /*1c430*/  FSETP.NEU.FTZ.AND P1, PT, R13, -INF , PT ;  /* 0xff8000000d00780b */ /* 0x000fc80003f3d000 */
[----:B------:R-:W-:-:S05]  /*1c440*/  FSEL R2, R13, RZ, P1 ;  /* 0x000000ff0d027208 */ /* 0x000fca0000800000 */
[----:B------:R-:W-:Y:S01]  /*1c450*/  FADD.FTZ R9, R9, -R2 ;  /* 0x8000000209097221 */ /* 0x000fe20000010000 */
[----:B--2---:R-:W-:-:S04]  /*1c460*/  FSETP.NEU.FTZ.AND P1, PT, R6, -INF , PT ;  /* 0xff8000000600780b */ /* 0x004fc80003f3d000 */
[----:B------:R-:W-:Y:S01]  /*1c470*/  FSEL R3, R6, RZ, P1 ;  /* 0x000000ff06037208 */ /* 0x000fe20000800000 */
[----:B---3--:R-:W-:-:S04]  /*1c480*/  FMUL.FTZ R2, R10, R9 ;  /* 0x000000090a027220 */ /* 0x008fc80000410000 */
[----:B------:R-:W-:-:S04]  /*1c490*/  FADD.FTZ R3, R8, -R3 ;  /* 0x8000000308037221 */ /* 0x000fc80000010000 */
[----:B------:R-:W-:Y:S01]  /*1c4a0*/  FMUL.FTZ R3, R3, R10 ;  /* 0x0000000a03037220 */ /* 0x000fe20000410000 */
[----:B------:R-:W4:Y:S08]  /*1c4b0*/  MUFU.EX2 R2, R2 ;  /* 0x0000000200027308 */ /* 0x000f300000000800 */
[----:B------:R-:W5:Y:S01]  /*1c4c0*/  MUFU.EX2 R3, R3 ;  /* 0x0000000300037308 */ /* 0x000f620000000800 */
[----:B----4-:R-:W-:Y:S01]  /*1c4d0*/  FMUL.FTZ R15, R2, R15 ;  /* 0x0000000f020f7220 */ /* 0x010fe20000410000 */
[----:B-----5:R-:W-:-:S04]  /*1c4e0*/  FMUL.FTZ R7, R3, R12 ;  /* 0x0000000c03077220 */ /* 0x020fc80000410000 */
[----:B------:R0:W-:Y:S04]  /*1c4f0*/  ST.E desc[UR44][R16.64+0x214], R15 ;  /* 0x0002140f10007985 */ /* 0x0001e8000c10192c */
[----:B------:R0:W-:Y:S04]  /*1c500*/  ST.E desc[UR44][R16.64+0x210], R7 ;  /* 0x0002100710007985 */ /* 0x0001e8000c10192c */
[----:B------:R-:W2:Y:S01]  /*1c510*/  LD.E R6, desc[UR44][R4.64+0x4] ;  /* 0x0000042c04067980 */ /* 0x000ea2000c101900 */
[----:B------:R-:W-:Y:S01]  /*1c520*/  BSSY B0, `(.L_x_5105) ;  /* 0x000000c000007945 */ /* 0x000fe20003800000 */
[----:B--2---:R-:W-:-:S13]  /*1c530*/  ISETP.NE.AND P1, PT, R6, RZ, PT ;  /* 0x000000ff0600720c */ /* 0x004fda0003f25270 */
[----:B0-----:R-:W-:Y:S05]  /*1c540*/  @P1 BRA `(.L_x_5106) ;  /* 0x0000000000241947 */ /* 0x001fea0003800000 */
[----:B------:R-:W2:Y:S04]  /*1c550*/  LD.E.64 R6, desc[UR44][R16.64+0xe0] ;  /* 0x0000e02c10067980 */ /* 0x000ea8000c101b00 */
[----:B------:R-:W3:Y:S04]  /*1c560*/  LD.E R5, desc[UR44][R4.64] ;  /* 0x0000002c04057980 */ /* 0x000ee8000c101900 */
[----:B--2---:R-:W2:Y:S01]  /*1c570*/  LD.E.64 R6, desc[UR44][R6.64] ;  /* 0x0000002c06067980 */ /* 0x004ea2000c101b00 */
[----:B---3--:R-:W-:-:S04]  /*1c580*/  IMAD R9, R14, 0x40, R5 ;  /* 0x000000400e097824 */ /* 0x008fc800078e0205 */
[----:B--2---:R-:W-:-:S05]  /*1c590*/  IMAD.WIDE R8, R9, 0x4, R6 ;  /* 0x0000000409087825 */ /* 0x004fca00078e0206 */
[----:B------:R0:W-:Y:S04]  /*1c5a0*/  ST.E desc[UR44][R8.64], R3 ;  /* 0x0000000308007985 */ /* 0x0001e8000c10192c */
[----:B------:R-:W2:Y:S04]  /*1c5b0*/  LD.E.64 R4, desc[UR44][R16.64+0xd8] ;  /* 0x0000d82c10047980 */ /* 0x000ea8000c101b00 */
[----:B--2---:R-:W2:Y:S02]  /*1c5c0*/  LD.E R10, desc[UR44][R4.64+0x4] ;  /* 0x0000042c040a7980 */ /* 0x004ea4000c101900 */
[----:B0-2---:R-:W-:-:S13]  /*1c5d0*/  ISETP.NE.AND P1, PT, R10, RZ, PT ;  /* 0x000000ff0a00720c */ /* 0x005fda0003f25270 */
.L_x_5106:
[----:B------:R-:W-:Y:S05]  /*1c5e0*/  BSYNC B0 ;  /* 0x0000000000007941 */ /* 0x000fea0003800000 */
.L_x_5105:
[----:B------:R-:W2:Y:S04]  /*1c5f0*/  @!P1 LD.E.64 R6, desc[UR44][R16.64+0xe0] ;  /* 0x0000e02c10069980 */ /* 0x000ea8000c101b00 */
[----:B------:R-:W3:Y:S04]  /*1c600*/  @!P1 LD.E R5, desc[UR44][R4.64] ;  /* 0x0000002c04059980 */ /* 0x000ee8000c101900 */
[----:B--2---:R-:W2:Y:S01]  /*1c610*/  @!P1 LD.E.64 R6, desc[UR44][R6.64] ;  /* 0x0000002c06069980 */ /* 0x004ea2000c101b00 */
[----:B---3--:R-:W-:-:S04]  /*1c620*/  @!P1 IMAD R14, R14, 0x40, R5 ;  /* 0x000000400e0e9824 */ /* 0x008fc800078e0205 */
[----:B------:R-:W-:-:S04]  /*1c630*/  @!P1 VIADD R9, R14, 0x8 ;  /* 0x000000080e099836 */ /* 0x000fc80000000000 */
[----:B--2---:R-:W-:-:S05]  /*1c640*/  @!P1 IMAD.WIDE R8, R9, 0x4, R6 ;  /* 0x0000000409089825 */ /* 0x004fca00078e0206 */
[----:B------:R0:W-:Y:S04]  /*1c650*/  @!P1 ST.E desc[UR44][R8.64], R2 ;  /* 0x0000000208009985 */ /* 0x0001e8000c10192c */
[----:B------:R-:W2:Y:S04]  /*1c660*/  LD.E R10, desc[UR44][R16.64+0x200] ;  /* 0x0002002c100a7980 */ /* 0x000ea8000c101900 */
[----:B------:R-:W3:Y:S04]  /*1c670*/  LD.E R11, desc[UR44][R16.64+0x220] ;  /* 0x0002202c100b7980 */ /* 0x000ee8000c101900 */
[----:B------:R-:W4:Y:S04]  /*1c680*/  LD.E R18, desc[UR44][R16.64+0x204] ;  /* 0x0002042c10127980 */ /* 0x000f28000c101900 */
[----:B------:R-:W5:Y:S04]  /*1c690*/  LD.E R31, desc[UR44][R16.64+0x210] ;  /* 0x0002102c101f7980 */ /* 0x000f68000c101900 */
[----:B------:R-:W5:Y:S01]  /*1c6a0*/  LD.E R33, desc[UR44][R16.64+0x214] ;  /* 0x0002142c10217980 */ /* 0x000f62000c101900 */
[C---:B--2---:R-:W-:Y:S01]  /*1c6b0*/  FSETP.NEU.FTZ.AND P1, PT, R10.reuse, -INF , PT ;  /* 0xff8000000a00780b */ /* 0x044fe20003f3d000 */
[----:B---3--:R-:W-:Y:S01]  /*1c6c0*/  FMUL.FTZ R4, R10, R11 ;  /* 0x0000000b0a047220 */ /* 0x008fe20000410000 */
[----:B----4-:R-:W-:-:S04]  /*1c6d0*/  FMUL.FTZ R20, R11, R18 ;  /* 0x000000120b147220 */ /* 0x010fc80000410000 */
[----:B------:R-:W-:Y:S02]  /*1c6e0*/  FSEL R4, R4, RZ, P1 ;  /* 0x000000ff04047208 */ /* 0x000fe40000800000 */
[----:B------:R-:W-:-:S03]  /*1c6f0*/  FSETP.NEU.FTZ.AND P1, PT, R18, -INF , PT ;  /* 0xff8000001200780b */ /* 0x000fc60003f3d000 */
[-CC-:B0-----:R-:W-:Y:S01]  /*1c700*/  FFMA.FTZ R8, R29, R11.reuse, -R4.reuse ;  /* 0x0000000b1d087223 */ /* 0x181fe20000010804 */
[-CC-:B------:R-:W-:Y:S01]  /*1c710*/  FFMA.FTZ R5, R19, R11.reuse, -R4.reuse ;  /* 0x0000000b13057223 */ /* 0x180fe20000010804 */
[-CC-:B------:R-:W-:Y:S01]  /*1c720*/  FFMA.FTZ R6, R25, R11.reuse, -R4.reuse ;  /* 0x0000000b19067223 */ /* 0x180fe20000010804 */
[----:B------:R-:W-:Y:S01]  /*1c730*/  FSEL R20, R20, RZ, P1 ;  /* 0x000000ff14147208 */ /* 0x000fe20000800000 */
[----:B------:R0:W-:Y:S01]  /*1c740*/  MUFU.EX2 R13, R8 ;  /* 0x00000008000d7308 */ /* 0x0001e20000000800 */
[-CC-:B------:R-:W-:Y:S01]  /*1c750*/  FFMA.FTZ R7, R21, R11.reuse, -R4.reuse ;  /* 0x0000000b15077223 */ /* 0x180fe20000010804 */
[-CC-:B------:R-:W-:Y:S01]  /*1c760*/  FFMA.FTZ R12, R55, R11.reuse, -R4.reuse ;  /* 0x0000000b370c7223 */ /* 0x180fe20000010804 */
[-CC-:B------:R-:W-:Y:S01]  /*1c770*/  FFMA.FTZ R10, R59, R11.reuse, -R4.reuse ;  /* 0x0000000b3b0a7223 */ /* 0x180fe20000010804 */
[-C--:B------:R-:W-:Y:S01]  /*1c780*/  FFMA.FTZ R14, R65, R11.reuse, -R4 ;  /* 0x0000000b410e7223 */ /* 0x080fe20000010804 */
[-CC-:B------:R-:W-:Y:S01]  /*1c790*/  FFMA.FTZ R22, R79, R11.reuse, -R20.reuse ;  /* 0x0000000b4f167223 */ /* 0x180fe20000010814 */
[----:B------:R-:W-:-:S02]  /*1c7a0*/  FFMA.FTZ R24, R43, R11, -R20 ;  /* 0x0000000b2b187223 */ /* 0x000fc40000010814 */
[----:B------:R1:W5:Y:S01]  /*1c7b0*/  MUFU.EX2 R176, R5 ;  /* 0x0000000500b07308 */ /* 0x0003620000000800 */
[----:B0-----:R-:W-:-:S07]  /*1c7c0*/  FFMA.FTZ R8, R41, R11, -R4 ;  /* 0x0000000b29087223 */ /* 0x001fce0000010804 */
[----:B------:R0:W2:Y:S01]  /*1c7d0*/  MUFU.EX2 R9, R6 ;  /* 0x0000000600097308 */ /* 0x0000a20000000800 */
[----:B-1----:R-:W-:-:S07]  /*1c7e0*/  FFMA.FTZ R5, R61, R11, -R4 ;  /* 0x0000000b3d057223 */ /* 0x002fce0000010804 */
[----:B------:R1:W-:Y:S01]  /*1c7f0*/  MUFU.EX2 R21, R8 ;  /* 0x0000000800157308 */ /* 0x0003e20000000800 */
[----:B0-----:R-:W-:Y:S01]  /*1c800*/  FFMA.FTZ R6, R37, R11, -R4 ;  /* 0x0000000b25067223 */ /* 0x001fe20000010804 */
[----:B-----5:R-:W-:-:S06]  /*1c810*/  FADD.FTZ R26, R176, R31 ;  /* 0x0000001fb01a7221 */ /* 0x020fcc0000010000 */
[----:B------:R0:W-:Y:S01]  /*1c820*/  MUFU.EX2 R174, R5 ;  /* 0x0000000500ae7308 */ /* 0x0001e20000000800 */
[----:B-1----:R-:W-:Y:S01]  /*1c830*/  FFMA.FTZ R8, R35, R11, -R20 ;  /* 0x0000000b23087223 */ /* 0x002fe20000010814 */
[----:B--2---:R-:W-:-:S06]  /*1c840*/  FADD.FTZ R31, R9, R26 ;  /* 0x0000001a091f7221 */ /* 0x004fcc0000010000 */
[----:B------:R1:W-:Y:S01]  /*1c850*/  MUFU.EX2 R19, R6 ;  /* 0x0000000600137308 */ /* 0x0003e20000000800 */
[----:B0-----:R-:W-:-:S07]  /*1c860*/  FFMA.FTZ R5, R67, R11, -R4 ;  /* 0x0000000b43057223 */ /* 0x001fce0000010804 */
[----:B------:R0:W-:Y:S01]  /*1c870*/  MUFU.EX2 R164, R5 ;  /* 0x0000000500a47308 */ /* 0x0001e20000000800 */
[----:B-1----:R-:W-:-:S07]  /*1c880*/  FFMA.FTZ R6, R49, R11, -R4 ;  /* 0x0000000b31067223 */ /* 0x002fce0000010804 */
[----:B------:R1:W2:Y:S01]  /*1c890*/  MUFU.EX2 R178, R7 ;  /* 0x0000000700b27308 */ /* 0x0002a20000000800 */
[----:B0-----:R-:W-:-:S07]  /*1c8a0*/  FFMA.FTZ R5, R71, R11, -R20 ;  /* 0x0000000b47057223 */ /* 0x001fce0000010814 */
[----:B------:R0:W-:Y:S01]  /*1c8b0*/  MUFU.EX2 R15, R12 ;  /* 0x0000000c000f7308 */ /* 0x0001e20000000800 */
[----:B-1----:R-:W-:-:S07]  /*1c8c0*/  FFMA.FTZ R7, R63, R11, -R4 ;  /* 0x0000000b3f077223 */ /* 0x002fce0000010804 */
[----:B------:R-:W-:Y:S01]  /*1c8d0*/  MUFU.EX2 R8, R8 ;  /* 0x0000000800087308 */ /* 0x000fe20000000800 */
[----:B0-----:R-:W-:Y:S01]  /*1c8e0*/  FFMA.FTZ R12, R45, R11, -R4 ;  /* 0x0000000b2d0c7223 */ /* 0x001fe20000010804 */
[----:B--2---:R-:W-:-:S04]  /*1c8f0*/  FADD.FTZ R28, R178, R31 ;  /* 0x0000001fb21c7221 */ /* 0x004fc80000010000 */
[----:B------:R-:W-:Y:S02]  /*1c900*/  FADD.FTZ R31, R13, R28 ;  /* 0x0000001c0d1f7221 */ /* 0x000fe40000010000 */
[----:B------:R0:W-:Y:S08]  /*1c910*/  MUFU.EX2 R27, R6 ;  /* 0x00000006001b7308 */ /* 0x0001f00000000800 */
[----:B------:R1:W-:Y:S01]  /*1c920*/  MUFU.EX2 R177, R5 ;  /* 0x0000000500b17308 */ /* 0x0003e20000000800 */
[----:B0-----:R-:W-:-:S07]  /*1c930*/  FFMA.FTZ R6, R57, R11, -R20 ;  /* 0x0000000b39067223 */ /* 0x001fce0000010814 */
[----:B------:R0:W-:Y:S01]  /*1c940*/  MUFU.EX2 R168, R7 ;  /* 0x0000000700a87308 */ /* 0x0001e20000000800 */
[----:B-1----:R-:W-:-:S07]  /*1c950*/  FFMA.FTZ R5, R39, R11, -R20 ;  /* 0x0000000b27057223 */ /* 0x002fce0000010814 */
[----:B------:R1:W-:Y:S01]  /*1c960*/  MUFU.EX2 R25, R12 ;  /* 0x0000000c00197308 */ /* 0x0003e20000000800 */
[-CC-:B0-----:R-:W-:Y:S01]  /*1c970*/  FFMA.FTZ R7, R69, R11.reuse, -R4.reuse ;  /* 0x0000000b45077223 */ /* 0x181fe20000010804 */
[----:B------:R-:W-:-:S06]  /*1c980*/  FFMA.FTZ R4, R53, R11, -R4 ;  /* 0x0000000b35047223 */ /* 0x000fcc0000010804 */
[----:B------:R0:W-:Y:S01]  /*1c990*/  MUFU.EX2 R179, R6 ;  /* 0x0000000600b37308 */ /* 0x0001e20000000800 */
[----:B-1----:R-:W-:-:S07]  /*1c9a0*/  FFMA.FTZ R12, R73, R11, -R20 ;  /* 0x0000000b490c7223 */ /* 0x002fce0000010814 */
[----:B------:R1:W-:Y:S01]  /*1c9b0*/  MUFU.EX2 R166, R7 ;  /* 0x0000000700a67308 */ /* 0x0003e20000000800 */
[----:B0-----:R-:W-:-:S07]  /*1c9c0*/  FFMA.FTZ R6, R81, R11, -R20 ;  /* 0x0000000b51067223 */ /* 0x001fce0000010814 */
[----:B------:R0:W-:Y:S01]  /*1c9d0*/  MUFU.EX2 R29, R4 ;  /* 0x00000004001d7308 */ /* 0x0001e20000000800 */
[----:B-1----:R-:W-:-:S07]  /*1c9e0*/  FFMA.FTZ R7, R75, R11, -R20 ;  /* 0x0000000b4b077223 */ /* 0x002fce0000010814 */
[----:B------:R-:W-:Y:S01]  /*1c9f0*/  MUFU.EX2 R12, R12 ;  /* 0x0000000c000c7308 */ /* 0x000fe20000000800 */
[----:B0-----:R-:W-:-:S07]  /*1ca00*/  FFMA.FTZ R4, R77, R11, -R20 ;  /* 0x0000000b4d047223 */ /* 0x001fce0000010814 */
[----:B------:R-:W0:Y:S08]  /*1ca10*/  MUFU.EX2 R10, R10 ;  /* 0x0000000a000a7308 */ /* 0x000e300000000800 */
[----:B------:R1:W2:Y:S08]  /*1ca20*/  MUFU.EX2 R173, R7 ;  /* 0x0000000700ad7308 */ /* 0x0002b00000000800 */
[----:B------:R3:W4:Y:S01]  /*1ca30*/  MUFU.EX2 R18, R4 ;  /* 0x0000000400127308 */ /* 0x0007220000000800 */
[----:B-1----:R-:W-:Y:S01]  /*1ca40*/  FFMA.FTZ R7, R83, R11, -R20 ;  /* 0x0000000b53077223 */ /* 0x002fe20000010814 */
[----:B0-----:R-:W-:-:S04]  /*1ca50*/  FADD.FTZ R28, R10, R31 ;  /* 0x0000001f0a1c7221 */ /* 0x001fc80000010000 */
[----:B------:R-:W-:Y:S02]  /*1ca60*/  FADD.FTZ R31, R15, R28 ;  /* 0x0000001c0f1f7221 */ /* 0x000fe40000010000 */
[----:B------:R-:W0:Y:S01]  /*1ca70*/  MUFU.EX2 R22, R22 ;  /* 0x0000001600167308 */ /* 0x000e220000000800 */
[----:B---3--:R-:W-:Y:S01]  /*1ca80*/  FADD.FTZ R4, R8, R33 ;  /* 0x0000002108047221 */ /* 0x008fe20000010000 */
[----:B------:R-:W-:-:S03]  /*1ca90*/  FADD.FTZ R30, R174, R31 ;  /* 0x0000001fae1e7221 */ /* 0x000fc60000010000 */
[----:B------:R-:W-:Y:S01]  /*1caa0*/  FADD.FTZ R26, R177, R4 ;  /* 0x00000004b11a7221 */ /* 0x000fe20000010000 */
[----:B------:R-:W-:Y:S02]  /*1cab0*/  FFMA.FTZ R4, R47, R11, -R20 ;  /* 0x0000000b2f047223 */ /* 0x000fe40000010814 */
[----:B------:R1:W3:Y:S08]  /*1cac0*/  MUFU.EX2 R175, R5 ;  /* 0x0000000500af7308 */ /* 0x0002f00000000800 */
[----:B------:R5:W3:Y:S01]  /*1cad0*/  MUFU.EX2 R169, R6 ;  /* 0x0000000600a97308 */ /* 0x000ae20000000800 */
[----:B-1----:R-:W-:-:S07]  /*1cae0*/  FADD.FTZ R5, R179, R26 ;  /* 0x0000001ab3057221 */ /* 0x002fce0000010000 */
[----:B------:R2:W-:Y:S01]  /*1caf0*/  MUFU.EX2 R171, R7 ;  /* 0x0000000700ab7308 */ /* 0x0005e20000000800 */
[----:B-----5:R-:W-:Y:S01]  /*1cb00*/  FADD.FTZ R6, R12, R5 ;  /* 0x000000050c067221 */ /* 0x020fe20000010000 */
[----:B------:R-:W-:-:S06]  /*1cb10*/  FFMA.FTZ R5, R85, R11, -R20 ;  /* 0x0000000b55057223 */ /* 0x000fcc0000010814 */
[----:B------:R-:W1:Y:S01]  /*1cb20*/  MUFU.EX2 R24, R24 ;  /* 0x0000001800187308 */ /* 0x000e620000000800 */
[----:B--2---:R-:W-:Y:S01]  /*1cb30*/  FADD.FTZ R7, R173, R6 ;  /* 0x00000006ad077221 */ /* 0x004fe20000010000 */
[----:B------:R-:W-:-:S03]  /*1cb40*/  FFMA.FTZ R6, R51, R11, -R20 ;  /* 0x0000000b33067223 */ /* 0x000fc60000010814 */
[----:B----4-:R-:W-:-:S03]  /*1cb50*/  FADD.FTZ R7, R18, R7 ;  /* 0x0000000712077221 */ /* 0x010fc60000010000 */
[----:B------:R-:W2:Y:S08]  /*1cb60*/  MUFU.EX2 R14, R14 ;  /* 0x0000000e000e7308 */ /* 0x000eb00000000800 */
[----:B------:R0:W4:Y:S08]  /*1cb70*/  MUFU.EX2 R26, R4 ;  /* 0x00000004001a7308 */ /* 0x0001300000000800 */
[----:B------:R5:W4:Y:S01]  /*1cb80*/  MUFU.EX2 R165, R5 ;  /* 0x0000000500a57308 */ /* 0x000b220000000800 */
[----:B0-----:R-:W-:Y:S01]  /*1cb90*/  FADD.FTZ R4, R22, R7 ;  /* 0x0000000716047221 */ /* 0x001fe20000010000 */
[----:B------:R-:W-:-:S03]  /*1cba0*/  FADD.FTZ R7, R19, R30 ;  /* 0x0000001e13077221 */ /* 0x000fc60000010000 */
[----:B---3--:R-:W-:Y:S01]  /*1cbb0*/  FADD.FTZ R30, R175, R4 ;  /* 0x00000004af1e7221 */ /* 0x008fe20000010000 */
[----:B------:R-:W-:Y:S01]  /*1cbc0*/  FADD.FTZ R32, R168, R7 ;  /* 0x00000007a8207221 */ /* 0x000fe20000010000 */
[-C--:B------:R-:W-:Y:S01]  /*1cbd0*/  FFMA.FTZ R4, R87, R11.reuse, -R20 ;  /* 0x0000000b57047223 */ /* 0x080fe20000010814 */
[----:B------:R4:W0:Y:S01]  /*1cbe0*/  MUFU.EX2 R28, R6 ;  /* 0x00000006001c7308 */ /* 0x0008220000000800 */
[----:B-----5:R-:W-:Y:S01]  /*1cbf0*/  FADD.FTZ R5, R169, R30 ;  /* 0x0000001ea9057221 */ /* 0x020fe20000010000 */
[----:B------:R-:W-:Y:S01]  /*1cc00*/  FADD.FTZ R7, R21, R32 ;  /* 0x0000002015077221 */ /* 0x000fe20000010000 */
[----:B------:R-:W-:Y:S02]  /*1cc10*/  FFMA.FTZ R11, R89, R11, -R20 ;  /* 0x0000000b590b7223 */ /* 0x000fe40000010814 */
[----:B-1----:R-:W-:Y:S01]  /*1cc20*/  FADD.FTZ R30, R24, R5 ;  /* 0x00000005181e7221 */ /* 0x002fe20000010000 */
[----:B--2---:R-:W-:Y:S02]  /*1cc30*/  FADD.FTZ R32, R14, R7 ;  /* 0x000000070e207221 */ /* 0x004fe40000010000 */
[----:B------:R0:W1:Y:S01]  /*1cc40*/  MUFU.EX2 R167, R4 ;  /* 0x0000000400a77308 */ /* 0x0000620000000800 */
[----:B------:R-:W-:Y:S01]  /*1cc50*/  FADD.FTZ R5, R171, R30 ;  /* 0x0000001eab057221 */ /* 0x000fe20000010000 */
[----:B------:R-:W-:-:S03]  /*1cc60*/  FADD.FTZ R7, R25, R32 ;  /* 0x0000002019077221 */ /* 0x000fc60000010000 */
[----:B----4-:R-:W-:Y:S01]  /*1cc70*/  FADD.FTZ R6, R26, R5 ;  /* 0x000000051a067221 */ /* 0x010fe20000010000 */
[----:B------:R-:W-:Y:S02]  /*1cc80*/  FADD.FTZ R30, R164, R7 ;  /* 0x00000007a41e7221 */ /* 0x000fe40000010000 */
[----:B------:R-:W2:Y:S01]  /*1cc90*/  MUFU.EX2 R20, R11 ;  /* 0x0000000b00147308 */ /* 0x000ea20000000800 */
[----:B------:R-:W-:Y:S01]  /*1cca0*/  FADD.FTZ R5, R165, R6 ;  /* 0x00000006a5057221 */ /* 0x000fe20000010000 */
[----:B------:R-:W-:-:S03]  /*1ccb0*/  FADD.FTZ R7, R27, R30 ;  /* 0x0000001e1b077221 */ /* 0x000fc60000010000 */
[----:B0-----:R-:W-:Y:S01]  /*1ccc0*/  FADD.FTZ R4, R28, R5 ;  /* 0x000000051c047221 */ /* 0x001fe20000010000 */
[----:B------:R-:W-:-:S03]  /*1ccd0*/  FADD.FTZ R6, R166, R7 ;  /* 0x00000007a6067221 */ /* 0x000fc60000010000 */
[----:B-1----:R-:W-:Y:S01]  /*1cce0*/  FADD.FTZ R5, R167, R4 ;  /* 0x00000004a7057221 */ /* 0x002fe20000010000 */
[----:B------:R-:W-:-:S05]  /*1ccf0*/  FADD.FTZ R31, R29, R6 ;  /* 0x000000061d1f7221 */ /* 0x000fca0000010000 */
[----:B------:R-:W-:Y:S01]  /*1cd00*/  ST.E desc[UR44][R16.64+0x210], R31 ;  /* 0x0002101f10007985 */ /* 0x000fe2000c10192c */
[----:B--2---:R-:W-:-:S05]  /*1cd10*/  FADD.FTZ R33, R20, R5 ;  /* 0x0000000514217221 */ /* 0x004fca0000010000 */
[----:B------:R-:W-:Y:S01]  /*1cd20*/  ST.E desc[UR44][R16.64+0x214], R33 ;  /* 0x0002142110007985 */ /* 0x000fe2000c10192c */
[----:B------:R-:W-:Y:S06]  /*1cd30*/  BAR.SYNC.DEFER_BLOCKING 0xf, 0x100 ;  /* 0x03c4000000007b1d */ /* 0x000fec0000010000 */
[----:B------:R-:W2:Y:S04]  /*1cd40*/  LD.E.64 R4, desc[UR44][R16.64+0x138] ;  /* 0x0001382c10047980 */ /* 0x000ea8000c101b00 */
[----:B--2---:R-:W2:Y:S04]  /*1cd50*/  LD.E.64 R6, desc[UR44][R4.64+0x8] ;  /* 0x0000082c04067980 */ /* 0x004ea8000c101b00 */
[----:B------:R-:W3:Y:S01]  /*1cd60*/  LD.E.64 R34, desc[UR44][R4.64] ;  /* 0x0000002c04227980 */ /* 0x000ee2000c101b00 */
        /* <DEDUP_REMOVED lines=16> */
[----:B--2---:R-:W-:-:S05]  /*1ce70*/  MOV R11, R6 ;  /* 0x00000006000b7202 */ /* 0x004fca0000000f00 */
[--C-:B---3--:R-:W-:Y:S01]  /*1ce80*/  IMAD R35, R35, 0x2, R11.reuse ;  /* 0x0000000223237824 */ /* 0x108fe200078e020b */
[----:B------:R-:W-:Y:S01]  /*1ce90*/  STSM.16.M88.4 [R11], R176 ;  /* 0x000000b00b007844 */ /* 0x000fe20000000200 */
[C---:B------:R-:W-:Y:S02]  /*1cea0*/  IMAD R6, R34.reuse, 0x2, R11 ;  /* 0x0000000222067824 */ /* 0x040fe400078e020b */
[----:B------:R-:W-:-:S03]  /*1ceb0*/  IMAD R34, R34, 0x2, R35 ;  /* 0x0000000222227824 */ /* 0x000fc600078e0223 */
[----:B------:R0:W-:Y:S04]  /*1cec0*/  STSM.16.M88.4 [R6], R172 ;  /* 0x000000ac06007844 */ /* 0x0001e80000000200 */
[----:B------:R-:W-:Y:S04]  /*1ced0*/  STSM.16.M88.4 [R35], R168 ;  /* 0x000000a823007844 */ /* 0x000fe80000000200 */
[----:B------:R1:W-:Y:S04]  /*1cee0*/  STSM.16.M88.4 [R34], R164 ;  /* 0x000000a422007844 */ /* 0x0003e80000000200 */
[----:B------:R-:W2:Y:S01]  /*1cef0*/  LD.E R4, desc[UR44][R16.64+0x230] ;  /* 0x0002302c10047980 */ /* 0x000ea2000c101900 */
[----:B------:R-:W-:Y:S01]  /*1cf00*/  LOP3.LUT R22, R156, 0x4, RZ, 0xfc, !PT ;  /* 0x000000049c167812 */ /* 0x000fe200078efcff */
[----:B--2---:R-:W-:-:S05]  /*1cf10*/  FMUL.FTZ R5, R3, R4 ;  /* 0x0000000403057220 */ /* 0x004fca0000410000 */
[----:B------:R2:W-:Y:S04]  /*1cf20*/  ST.E desc[UR44][R16.64+0x230], R5 ;  /* 0x0002300510007985 */ /* 0x0005e8000c10192c */
[----:B------:R-:W3:Y:S02]  /*1cf30*/  LD.E R4, desc[UR44][R22.64] ;  /* 0x0000002c16047980 */ /* 0x000ee4000c101900 */
[----:B---3--:R-:W-:-:S05]  /*1cf40*/  FMUL.FTZ R7, R3, R4 ;  /* 0x0000000403077220 */ /* 0x008fca0000410000 */
[----:B------:R3:W-:Y:S04]  /*1cf50*/  ST.E desc[UR44][R22.64], R7 ;  /* 0x0000000716007985 */ /* 0x0007e8000c10192c */
[----:B------:R-:W2:Y:S04]  /*1cf60*/  LD.E R4, desc[UR44][R16.64+0x240] ;  /* 0x0002402c10047980 */ /* 0x000ea8000c101900 */
[----:B------:R-:W4:Y:S04]  /*1cf70*/  LD.E R130, desc[UR44][R16.64+0x424] ;  /* 0x0004242c10827980 */ /* 0x000f28000c101900 */
[----:B------:R-:W5:Y:S04]  /*1cf80*/  LD.E R20, desc[UR44][R16.64+0x274] ;  /* 0x0002742c10147980 */ /* 0x000f68000c101900 */
[----:B0-----:R-:W3:Y:S04]  /*1cf90*/  LD.E R6, desc[UR44][R16.64+0x244] ;  /* 0x0002442c10067980 */ /* 0x001ee8000c101900 */
[----:B------:R-:W5:Y:S04]  /*1cfa0*/  LD.E R8, desc[UR44][R16.64+0x250] ;  /* 0x0002502c10087980 */ /* 0x000f68000c101900 */
        /* <DEDUP_REMOVED lines=10> */
[----:B-1----:R-:W5:Y:S04]  /*1d050*/  LD.E R34, desc[UR44][R16.64+0x2a4] ;  /* 0x0002a42c10227980 */ /* 0x002f68000c101900 */
        /* <DEDUP_REMOVED lines=45> */
[----:B------:R-:W5:Y:S01]  /*1d330*/  LD.E R128, desc[UR44][R16.64+0x420] ;  /* 0x0004202c10807980 */ /* 0x000f62000c101900 */
[C---:B--2---:R-:W-:Y:S01]  /*1d340*/  FMUL.FTZ R5, R3.reuse, R4 ;  /* 0x0000000403057220 */ /* 0x044fe20000410000 */
[----:B----4-:R-:W-:-:S04]  /*1d350*/  FMUL.FTZ R21, R3, R130 ;  /* 0x0000008203157220 */ /* 0x010fc80000410000 */
[----:B------:R5:W-:Y:S04]  /*1d360*/  ST.E desc[UR44][R16.64+0x240], R5 ;  /* 0x0002400510007985 */ /* 0x000be8000c10192c */
[----:B------:R0:W-:Y:S01]  /*1d370*/  ST.E desc[UR44][R16.64+0x424], R21 ;  /* 0x0004241510007985 */ /* 0x0001e2000c10192c */
[C---:B---3--:R-:W-:Y:S01]  /*1d380*/  FMUL.FTZ R7, R3.reuse, R6 ;  /* 0x0000000603077220 */ /* 0x048fe20000410000 */
[C---:B-----5:R-:W-:Y:S01]  /*1d390*/  FMUL.FTZ R5, R3.reuse, R20 ;  /* 0x0000001403057220 */ /* 0x060fe20000410000 */
[C---:B------:R-:W-:Y:S01]  /*1d3a0*/  FMUL.FTZ R9, R3.reuse, R8 ;  /* 0x0000000803097220 */ /* 0x040fe20000410000 */
[----:B------:R-:W-:-:S03]  /*1d3b0*/  FMUL.FTZ R11, R3, R10 ;  /* 0x0000000a030b7220 */ /* 0x000fc60000410000 */
[----:B------:R1:W-:Y:S01]  /*1d3c0*/  ST.E desc[UR44][R16.64+0x274], R5 ;  /* 0x0002740510007985 */ /* 0x0003e2000c10192c */
[C---:B------:R-:W-:Y:S01]  /*1d3d0*/  FMUL.FTZ R13, R3.reuse, R12 ;  /* 0x0000000c030d7220 */ /* 0x040fe20000410000 */
[C---:B------:R-:W-:Y:S01]  /*1d3e0*/  FMUL.FTZ R15, R3.reuse, R14 ;  /* 0x0000000e030f7220 */ /* 0x040fe20000410000 */
[C---:B------:R-:W-:Y:S01]  /*1d3f0*/  FMUL.FTZ R19, R3.reuse, R18 ;  /* 0x0000001203137220 */ /* 0x040fe20000410000 */
[C---:B0-----:R-:W-:Y:S01]  /*1d400*/  FMUL.FTZ R21, R3.reuse, R26 ;  /* 0x0000001a03157220 */ /* 0x041fe20000410000 */
[C---:B------:R-:W-:Y:S01]  /*1d410*/  FMUL.FTZ R25, R3.reuse, R28 ;  /* 0x0000001c03197220 */ /* 0x040fe20000410000 */
[----:B------:R0:W-:Y:S01]  /*1d420*/  ST.E desc[UR44][R16.64+0x244], R7 ;  /* 0x0002440710007985 */ /* 0x0001e2000c10192c */
[----:B-1----:R-:W-:-:S03]  /*1d430*/  FMUL.FTZ R5, R3, R42 ;  /* 0x0000002a03057220 */ /* 0x002fc60000410000 */
[----:B------:R1:W-:Y:S04]  /*1d440*/  ST.E desc[UR44][R16.64+0x250], R9 ;  /* 0x0002500910007985 */ /* 0x0003e8000c10192c */
[----:B------:R2:W-:Y:S01]  /*1d450*/  ST.E desc[UR44][R16.64+0x254], R11 ;  /* 0x0002540b10007985 */ /* 0x0005e2000c10192c */
[----:B------:R-:W-:-:S03]  /*1d460*/  FMUL.FTZ R27, R3, R30 ;  /* 0x0000001e031b7220 */ /* 0x000fc60000410000 */
[----:B------:R3:W-:Y:S01]  /*1d470*/  ST.E desc[UR44][R16.64+0x260], R13 ;  /* 0x0002600d10007985 */ /* 0x0007e2000c10192c */
[----:B0-----:R-:W-:-:S03]  /*1d480*/  FMUL.FTZ R7, R3, R24 ;  /* 0x0000001803077220 */ /* 0x001fc60000410000 */
[----:B------:R0:W-:Y:S01]  /*1d490*/  ST.E desc[UR44][R16.64+0x264], R15 ;  /* 0x0002640f10007985 */ /* 0x0001e2000c10192c */
[----:B-1----:R-:W-:-:S03]  /*1d4a0*/  FMUL.FTZ R9, R3, R32 ;  /* 0x0000002003097220 */ /* 0x002fc60000410000 */
[----:B------:R1:W-:Y:S01]  /*1d4b0*/  ST.E desc[UR44][R16.64+0x270], R19 ;  /* 0x0002701310007985 */ /* 0x0003e2000c10192c */
[----:B--2---:R-:W-:-:S03]  /*1d4c0*/  FMUL.FTZ R11, R3, R34 ;  /* 0x00000022030b7220 */ /* 0x004fc60000410000 */
[----:B------:R2:W-:Y:S01]  /*1d4d0*/  ST.E desc[UR44][R16.64+0x284], R21 ;  /* 0x0002841510007985 */ /* 0x0005e2000c10192c */
[----:B---3--:R-:W-:-:S03]  /*1d4e0*/  FMUL.FTZ R13, R3, R36 ;  /* 0x00000024030d7220 */ /* 0x008fc60000410000 */
[----:B------:R3:W-:Y:S01]  /*1d4f0*/  ST.E desc[UR44][R16.64+0x290], R25 ;  /* 0x0002901910007985 */ /* 0x0007e2000c10192c */
[C---:B0-----:R-:W-:Y:S01]  /*1d500*/  FMUL.FTZ R15, R3.reuse, R38 ;  /* 0x00000026030f7220 */ /* 0x041fe20000410000 */
[C---:B-1----:R-:W-:Y:S02]  /*1d510*/  FMUL.FTZ R19, R3.reuse, R40 ;  /* 0x0000002803137220 */ /* 0x042fe40000410000 */
[----:B------:R0:W-:Y:S01]  /*1d520*/  ST.E desc[UR44][R16.64+0x2c4], R5 ;  /* 0x0002c40510007985 */ /* 0x0001e2000c10192c */
[C---:B--2---:R-:W-:Y:S01]  /*1d530*/  FMUL.FTZ R21, R3.reuse, R46 ;  /* 0x0000002e03157220 */ /* 0x044fe20000410000 */
[C---:B---3--:R-:W-:Y:S02]  /*1d540*/  FMUL.FTZ R25, R3.reuse, R48 ;  /* 0x0000003003197220 */ /* 0x048fe40000410000 */
[----:B------:R1:W-:Y:S01]  /*1d550*/  ST.E desc[UR44][R16.64+0x280], R7 ;  /* 0x0002800710007985 */ /* 0x0003e2000c10192c */
[----:B0-----:R-:W-:-:S03]  /*1d560*/  FMUL.FTZ R5, R3, R62 ;  /* 0x0000003e03057220 */ /* 0x001fc60000410000 */
[----:B------:R0:W-:Y:S04]  /*1d570*/  ST.E desc[UR44][R16.64+0x294], R27 ;  /* 0x0002941b10007985 */ /* 0x0001e8000c10192c */
[----:B------:R2:W-:Y:S01]  /*1d580*/  ST.E desc[UR44][R16.64+0x2a0], R9 ;  /* 0x0002a00910007985 */ /* 0x0005e2000c10192c */
[----:B-1----:R-:W-:-:S03]  /*1d590*/  FMUL.FTZ R7, R3, R44 ;  /* 0x0000002c03077220 */ /* 0x002fc60000410000 */
[----:B------:R1:W-:Y:S04]  /*1d5a0*/  ST.E desc[UR44][R16.64+0x2a4], R11 ;  /* 0x0002a40b10007985 */ /* 0x0003e8000c10192c */
[----:B------:R3:W-:Y:S01]  /*1d5b0*/  ST.E desc[UR44][R16.64+0x2b0], R13 ;  /* 0x0002b00d10007985 */ /* 0x0007e2000c10192c */
[----:B0-----:R-:W-:-:S03]  /*1d5c0*/  FMUL.FTZ R27, R3, R50 ;  /* 0x00000032031b7220 */ /* 0x001fc60000410000 */
[----:B------:R0:W-:Y:S01]  /*1d5d0*/  ST.E desc[UR44][R16.64+0x2b4], R15 ;  /* 0x0002b40f10007985 */ /* 0x0001e2000c10192c */
[----:B--2---:R-:W-:-:S03]  /*1d5e0*/  FMUL.FTZ R9, R3, R52 ;  /* 0x0000003403097220 */ /* 0x004fc60000410000 */
[----:B------:R2:W-:Y:S01]  /*1d5f0*/  ST.E desc[UR44][R16.64+0x2c0], R19 ;  /* 0x0002c01310007985 */ /* 0x0005e2000c10192c */
[----:B-1----:R-:W-:-:S03]  /*1d600*/  FMUL.FTZ R11, R3, R54 ;  /* 0x00000036030b7220 */ /* 0x002fc60000410000 */
[----:B------:R1:W-:Y:S01]  /*1d610*/  ST.E desc[UR44][R16.64+0x2d4], R21 ;  /* 0x0002d41510007985 */ /* 0x0003e2000c10192c */
[----:B---3--:R-:W-:-:S03]  /*1d620*/  FMUL.FTZ R13, R3, R56 ;  /* 0x00000038030d7220 */ /* 0x008fc60000410000 */
[----:B------:R3:W-:Y:S01]  /*1d630*/  ST.E desc[UR44][R16.64+0x2e0], R25 ;  /* 0x0002e01910007985 */ /* 0x0007e2000c10192c */
[C---:B0-----:R-:W-:Y:S01]  /*1d640*/  FMUL.FTZ R15, R3.reuse, R58 ;  /* 0x0000003a030f7220 */ /* 0x041fe20000410000 */
[C---:B--2---:R-:W-:Y:S02]  /*1d650*/  FMUL.FTZ R19, R3.reuse, R60 ;  /* 0x0000003c03137220 */ /* 0x044fe40000410000 */
[----:B------:R0:W-:Y:S01]  /*1d660*/  ST.E desc[UR44][R16.64+0x314], R5 ;  /* 0x0003140510007985 */ /* 0x0001e2000c10192c */
[C---:B-1----:R-:W-:Y:S01]  /*1d670*/  FMUL.FTZ R21, R3.reuse, R66 ;  /* 0x0000004203157220 */ /* 0x042fe20000410000 */
        /* <DEDUP_REMOVED lines=43> */
[----:B------:R0:W-:Y:S01]  /*1d930*/  ST.E desc[UR44][R16.64+0x384], R27 ;  /* 0x0003841b10007985 */ /* 0x0001e2000c10192c */
[----:B------:R-:W-:-:S03]  /*1d940*/  LOP3.LUT R4, R156, 0x8, RZ, 0xfc, !PT ;  /* 0x000000089c047812 */ /* 0x000fc600078efcff */
        /* <DEDUP_REMOVED lines=16> */
[C---:B---3--:R-:W-:Y:S01]  /*1da50*/  FMUL.FTZ R25, R3.reuse, R126 ;  /* 0x0000007e03197220 */ /* 0x048fe20000410000 */
[----:B------:R-:W-:Y:S01]  /*1da60*/  FMUL.FTZ R3, R3, R128 ;  /* 0x0000008003037220 */ /* 0x000fe20000410000 */
[--C-:B0-----:R-:W-:Y:S01]  /*1da70*/  IMAD.MOV.U32 R5, RZ, RZ, R23.reuse ;  /* 0x000000ffff057224 */ /* 0x101fe200078e0017 */
[----:B------:R0:W-:Y:S04]  /*1da80*/  ST.E desc[UR44][R16.64+0x3c0], R7 ;  /* 0x0003c00710007985 */ /* 0x0001e8000c10192c */
[----:B------:R-:W-:Y:S04]  /*1da90*/  ST.E desc[UR44][R16.64+0x3d4], R27 ;  /* 0x0003d41b10007985 */ /* 0x000fe8000c10192c */
[----:B------:R1:W-:Y:S04]  /*1daa0*/  ST.E desc[UR44][R16.64+0x3e0], R9 ;  /* 0x0003e00910007985 */ /* 0x0003e8000c10192c */
[----:B------:R2:W-:Y:S04]  /*1dab0*/  ST.E desc[UR44][R16.64+0x3e4], R11 ;  /* 0x0003e40b10007985 */ /* 0x0005e8000c10192c */
[----:B------:R-:W-:Y:S04]  /*1dac0*/  ST.E desc[UR44][R16.64+0x3f0], R13 ;  /* 0x0003f00d10007985 */ /* 0x000fe8000c10192c */
[----:B------:R-:W-:Y:S04]  /*1dad0*/  ST.E desc[UR44][R16.64+0x3f4], R15 ;  /* 0x0003f40f10007985 */ /* 0x000fe8000c10192c */
[----:B------:R-:W-:Y:S04]  /*1dae0*/  ST.E desc[UR44][R16.64+0x400], R19 ;  /* 0x0004001310007985 */ /* 0x000fe8000c10192c */
[----:B------:R-:W-:Y:S04]  /*1daf0*/  ST.E desc[UR44][R16.64+0x410], R21 ;  /* 0x0004101510007985 */ /* 0x000fe8000c10192c */
[----:B------:R-:W-:Y:S04]  /*1db00*/  ST.E desc[UR44][R16.64+0x414], R25 ;  /* 0x0004141910007985 */ /* 0x000fe8000c10192c */
[----:B------:R3:W-:Y:S04]  /*1db10*/  ST.E desc[UR44][R16.64+0x420], R3 ;  /* 0x0004200310007985 */ /* 0x0007e8000c10192c */
[----:B0-----:R-:W1:Y:S01]  /*1db20*/  LD.E R7, desc[UR44][R4.64] ;  /* 0x0000002c04077980 */ /* 0x001e62000c101900 */
[----:B------:R-:W-:Y:S01]  /*1db30*/  LOP3.LUT R6, R156, 0xc, RZ, 0xfc, !PT ;  /* 0x0000000c9c067812 */ /* 0x000fe200078efcff */
[----:B-1----:R-:W-:Y:S01]  /*1db40*/  FMUL.FTZ R9, R2, R7 ;  /* 0x0000000702097220 */ /* 0x002fe20000410000 */
[----:B------:R-:W-:-:S04]  /*1db50*/  IMAD.MOV.U32 R7, RZ, RZ, R23 ;  /* 0x000000ffff077224 */ /* 0x000fc800078e0017 */
[----:B------:R0:W-:Y:S04]  /*1db60*/  ST.E desc[UR44][R4.64], R9 ;  /* 0x0000000904007985 */ /* 0x0001e8000c10192c */
[----:B--2---:R-:W2:Y:S02]  /*1db70*/  LD.E R11, desc[UR44][R6.64] ;  /* 0x0000002c060b7980 */ /* 0x004ea4000c101900 */
[----:B--2---:R-:W-:-:S05]  /*1db80*/  FMUL.FTZ R11, R2, R11 ;  /* 0x0000000b020b7220 */ /* 0x004fca0000410000 */
[----:B------:R1:W-:Y:S04]  /*1db90*/  ST.E desc[UR44][R6.64], R11 ;  /* 0x0000000b06007985 */ /* 0x0003e8000c10192c */
[----:B------:R-:W2:Y:S04]  /*1dba0*/  LD.E R133, desc[UR44][R16.64+0x42c] ;  /* 0x00042c2c10857980 */ /* 0x000ea8000c101900 */
[----:B---3--:R-:W3:Y:S04]  /*1dbb0*/  LD.E R3, desc[UR44][R16.64+0x248] ;  /* 0x0002482c10037980 */ /* 0x008ee8000c101900 */
[----:B------:R-:W4:Y:S04]  /*1dbc0*/  LD.E R13, desc[UR44][R16.64+0x24c] ;  /* 0x00024c2c100d7980 */ /* 0x000f28000c101900 */
[----:B------:R-:W5:Y:S04]  /*1dbd0*/  LD.E R15, desc[UR44][R16.64+0x258] ;  /* 0x0002582c100f7980 */ /* 0x000f68000c101900 */
[----:B------:R-:W5:Y:S04]  /*1dbe0*/  LD.E R19, desc[UR44][R16.64+0x25c] ;  /* 0x00025c2c10137980 */ /* 0x000f68000c101900 */
[----:B------:R-:W5:Y:S04]  /*1dbf0*/  LD.E R21, desc[UR44][R16.64+0x268] ;  /* 0x0002682c10157980 */ /* 0x000f68000c101900 */
[----:B------:R-:W5:Y:S04]  /*1dc00*/  LD.E R25, desc[UR44][R16.64+0x26c] ;  /* 0x00026c2c10197980 */ /* 0x000f68000c101900 */
[----:B0-----:R-:W5:Y:S04]  /*1dc10*/  LD.E R9, desc[UR44][R16.64+0x278] ;  /* 0x0002782c10097980 */ /* 0x001f68000c101900 */
        /* <DEDUP_REMOVED lines=56> */
[C---:B---3--:R-:W-:Y:S01]  /*1dfa0*/  FMUL.FTZ R3, R2.reuse, R3 ;  /* 0x0000000302037220 */ /* 0x048fe20000410000 */
[C---:B----4-:R-:W-:Y:S01]  /*1dfb0*/  FMUL.FTZ R13, R2.reuse, R13 ;  /* 0x0000000d020d7220 */ /* 0x050fe20000410000 */
        /* <DEDUP_REMOVED lines=59> */
[----:B------:R-:W-:Y:S04]  /*1e370*/  ST.E desc[UR44][R16.64+0x42c], R133 ;  /* 0x00042c8510007985 */ /* 0x000fe8000c10192c */
        /* <DEDUP_REMOVED lines=62> */
[----:B0-----:R-:W2:Y:S04]  /*1e760*/  LD.E R11, desc[UR44][R22.64] ;  /* 0x0000002c160b7980 */ /* 0x001ea8000c101900 */
[----:B------:R-:W3:Y:S04]  /*1e770*/  LD.E R9, desc[UR44][R16.64+0x1e8] ;  /* 0x0001e82c10097980 */ /* 0x000ee8000c101900 */
[----:B------:R-:W3:Y:S04]  /*1e780*/  LD.E.64 R2, desc[UR44][R16.64+0xa8] ;  /* 0x0000a82c10027980 */ /* 0x000ee8000c101b00 */
[----:B--2---:R0:W-:Y:S04]  /*1e790*/  ST.E desc[UR44][R22.64], R11 ;  /* 0x0000000b16007985 */ /* 0x0041e8000c10192c */
[----:B------:R-:W2:Y:S04]  /*1e7a0*/  LD.E R13, desc[UR44][R4.64] ;  /* 0x0000002c040d7980 */ /* 0x000ea8000c101900 */
[----:B--2---:R2:W-:Y:S04]  /*1e7b0*/  ST.E desc[UR44][R4.64], R13 ;  /* 0x0000000d04007985 */ /* 0x0045e8000c10192c */
[----:B------:R-:W4:Y:S04]  /*1e7c0*/  LD.E R15, desc[UR44][R6.64] ;  /* 0x0000002c060f7980 */ /* 0x000f28000c101900 */
[----:B----4-:R4:W-:Y:S04]  /*1e7d0*/  ST.E desc[UR44][R6.64], R15 ;  /* 0x0000000f06007985 */ /* 0x0109e8000c10192c */
[----:B------:R-:W5:Y:S04]  /*1e7e0*/  LD.E R19, desc[UR44][R16.64+0x240] ;  /* 0x0002402c10137980 */ /* 0x000f68000c101900 */
[----:B------:R-:W3:Y:S04]  /*1e7f0*/  LD.E R21, desc[UR44][R16.64+0x244] ;  /* 0x0002442c10157980 */ /* 0x000ee8000c101900 */
[----:B------:R-:W3:Y:S04]  /*1e800*/  LD.E R25, desc[UR44][R16.64+0x248] ;  /* 0x0002482c10197980 */ /* 0x000ee8000c101900 */
[----:B------:R-:W3:Y:S04]  /*1e810*/  LD.E R27, desc[UR44][R16.64+0x24c] ;  /* 0x00024c2c101b7980 */ /* 0x000ee8000c101900 */
[----:B------:R-:W3:Y:S04]  /*1e820*/  LD.E R29, desc[UR44][R16.64+0x250] ;  /* 0x0002502c101d7980 */ /* 0x000ee8000c101900 */
[----:B-1----:R-:W3:Y:S04]  /*1e830*/  LD.E R31, desc[UR44][R16.64+0x254] ;  /* 0x0002542c101f7980 */ /* 0x002ee8000c101900 */
[----:B0-----:R-:W3:Y:S04]  /*1e840*/  LD.E R11, desc[UR44][R16.64+0x258] ;  /* 0x0002582c100b7980 */ /* 0x001ee8000c101900 */
[----:B------:R-:W3:Y:S04]  /*1e850*/  LD.E R33, desc[UR44][R16.64+0x25c] ;  /* 0x00025c2c10217980 */ /* 0x000ee8000c101900 */
[----:B--2---:R-:W2:Y:S04]  /*1e860*/  LD.E R13, desc[UR44][R16.64+0x260] ;  /* 0x0002602c100d7980 */ /* 0x004ea8000c101900 */
[----:B------:R-:W2:Y:S04]  /*1e870*/  LD.E R35, desc[UR44][R16.64+0x264] ;  /* 0x0002642c10237980 */ /* 0x000ea8000c101900 */
[----:B----4-:R-:W4:Y:S04]  /*1e880*/  LD.E R15, desc[UR44][R16.64+0x268] ;  /* 0x0002682c100f7980 */ /* 0x010f28000c101900 */
[----:B------:R-:W4:Y:S04]  /*1e890*/  LD.E R37, desc[UR44][R16.64+0x26c] ;  /* 0x00026c2c10257980 */ /* 0x000f28000c101900 */
        /* <DEDUP_REMOVED lines=112> */
[----:B-----5:R-:W-:Y:S04]  /*1efa0*/  ST.E desc[UR44][R16.64+0x240], R19 ;  /* 0x0002401310007985 */ /* 0x020fe8000c10192c */
[----:B---3--:R-:W-:Y:S04]  /*1efb0*/  ST.E desc[UR44][R16.64+0x244], R21 ;  /* 0x0002441510007985 */ /* 0x008fe8000c10192c */
[----:B------:R-:W-:Y:S04]  /*1efc0*/  ST.E desc[UR44][R16.64+0x248], R25 ;  /* 0x0002481910007985 */ /* 0x000fe8000c10192c */
[----:B------:R-:W-:Y:S04]  /*1efd0*/  ST.E desc[UR44][R16.64+0x24c], R27 ;  /* 0x00024c1b10007985 */ /* 0x000fe8000c10192c */
[----:B------:R-:W-:Y:S04]  /*1efe0*/  ST.E desc[UR44][R16.64+0x250], R29 ;  /* 0x0002501d10007985 */ /* 0x000fe8000c10192c */
[----:B------:R-:W-:Y:S04]  /*1eff0*/  ST.E desc[UR44][R16.64+0x254], R31 ;  /* 0x0002541f10007985 */ /* 0x000fe8000c10192c */
[----:B------:R-:W-:Y:S04]  /*1f000*/  ST.E desc[UR44][R16.64+0x258], R11 ;  /* 0x0002580b10007985 */ /* 0x000fe8000c10192c */
[----:B------:R-:W-:Y:S04]  /*1f010*/  ST.E desc[UR44][R16.64+0x25c], R33 ;  /* 0x00025c2110007985 */ /* 0x000fe8000c10192c */
[----:B--2---:R-:W-:Y:S04]  /*1f020*/  ST.E desc[UR44][R16.64+0x260], R13 ;  /* 0x0002600d10007985 */ /* 0x004fe8000c10192c */
[----:B------:R-:W-:Y:S04]  /*1f030*/  ST.E desc[UR44][R16.64+0x264], R35 ;  /* 0x0002642310007985 */ /* 0x000fe8000c10192c */
[----:B----4-:R-:W-:Y:S04]  /*1f040*/  ST.E desc[UR44][R16.64+0x268], R15 ;  /* 0x0002680f10007985 */ /* 0x010fe8000c10192c */
        /* <DEDUP_REMOVED lines=97> */
[----:B------:R-:W-:Y:S04]  /*1f660*/  ST.E desc[UR44][R16.64+0x3f0], R26 ;  /* 0x0003f01a10007985 */ /* 0x000fe8000c10192c */
[----:B------:R1:W-:Y:S04]  /*1f670*/  ST.E desc[UR44][R16.64+0x3f4], R28 ;  /* 0x0003f41c10007985 */ /* 0x0003e8000c10192c */
        /* <DEDUP_REMOVED lines=14> */
[----:B0-----:R-:W5:Y:S04]  /*1f760*/  LD.E R24, desc[UR44][R16.64+0x230] ;  /* 0x0002302c10187980 */ /* 0x001f68000c101900 */
[----:B-1----:R-:W5:Y:S04]  /*1f770*/  LD.E R28, desc[UR44][R16.64+0x240] ;  /* 0x0002402c101c7980 */ /* 0x002f68000c101900 */
[----:B------:R-:W5:Y:S04]  /*1f780*/  LD.E R29, desc[UR44][R16.64+0x244] ;  /* 0x0002442c101d7980 */ /* 0x000f68000c101900 */
[----:B--2---:R-:W2:Y:S04]  /*1f790*/  LD.E R30, desc[UR44][R16.64+0x248] ;  /* 0x0002482c101e7980 */ /* 0x004ea8000c101900 */
[----:B------:R-:W2:Y:S04]  /*1f7a0*/  LD.E R31, desc[UR44][R16.64+0x24c] ;  /* 0x00024c2c101f7980 */ /* 0x000ea8000c101900 */
[----:B---3--:R-:W2:Y:S04]  /*1f7b0*/  LD.E R32, desc[UR44][R16.64+0x250] ;  /* 0x0002502c10207980 */ /* 0x008ea8000c101900 */
[----:B------:R-:W2:Y:S04]  /*1f7c0*/  LD.E R33, desc[UR44][R16.64+0x254] ;  /* 0x0002542c10217980 */ /* 0x000ea8000c101900 */
[----:B----4-:R-:W2:Y:S04]  /*1f7d0*/  LD.E R34, desc[UR44][R16.64+0x258] ;  /* 0x0002582c10227980 */ /* 0x010ea8000c101900 */
[----:B------:R-:W2:Y:S04]  /*1f7e0*/  LD.E R35, desc[UR44][R16.64+0x25c] ;  /* 0x00025c2c10237980 */ /* 0x000ea8000c101900 */
[----:B-----5:R-:W2:Y:S04]  /*1f7f0*/  LD.E R36, desc[UR44][R16.64+0x260] ;  /* 0x0002602c10247980 */ /* 0x020ea8000c101900 */
[----:B------:R-:W2:Y:S04]  /*1f800*/  LD.E R37, desc[UR44][R16.64+0x264] ;  /* 0x0002642c10257980 */ /* 0x000ea8000c101900 */
        /* <DEDUP_REMOVED lines=116> */
[----:B------:R-:W2:Y:S01]  /*1ff50*/  LD.E R151, desc[UR44][R16.64+0x42c] ;  /* 0x00042c2c10977980 */ /* 0x000ea2000c101900 */
[----:B------:R-:W-:Y:S01]  /*1ff60*/  IMAD R2, R9, 0x1000, R2 ;  /* 0x0000100009027824 */ /* 0x000fe200078e0202 */
[----:B------:R-:W-:-:S04]  /*1ff70*/  R2UR UR7, R3 ;  /* 0x00000000030772ca */ /* 0x000fc800000e0000 */
[C---:B------:R-:W-:Y:S01]  /*1ff80*/  R2UR UR6, R2.reuse ;  /* 0x00000000020672ca */ /* 0x040fe200000e0000 */
[----:B------:R-:W-:Y:S02]  /*1ff90*/  VIADD R8, R2, 0x80 ;  /* 0x0000008002087836 */ /* 0x000fe40000000000 */
[----:B------:R-:W-:Y:S01]  /*1ffa0*/  IMAD.MOV.U32 R9, RZ, RZ, R3 ;  /* 0x000000ffff097224 */ /* 0x000fe200078e0003 */
[----:B--2---:R-:W-:-:S09]  /*1ffb0*/  WARPGROUP.ARRIVE ;  /* 0x00000000000079c5 */ /* 0x004fd20000000000 */
[----:B------:R-:W-:Y:S01]  /*1ffc0*/  HGMMA.64x256x16.F32.BF16 R24, R176, gdesc[UR4].tnspB, R24, gsb0 ;  /* 0x43e00004b0187df0 */ /* 0x000fe20008001818 */
[----:B------:R-:W-:Y:S02]  /*1ffd0*/  R2UR UR6, R8 ;  /* 0x00000000080672ca */ /* 0x000fe400000e0000 */
[----:B------:R-:W-:Y:S01]  /*1ffe0*/  R2UR UR7, R9 ;  /* 0x00000000090772ca */ /* 0x000fe200000e0000 */
[----:B------:R-:W-:Y:S02]  /*1fff0*/  VIADD R8, R2, 0x100 ;  /* 0x0000010002087836 */ /* 0x000fe40000000000 */
[----:B------:R-:W-:Y:S01]  /*20000*/  IMAD.MOV.U32 R9, RZ, RZ, R3 ;  /* 0x000000ffff097224 */ /* 0x000fe200078e0003 */
[----:B------:R-:W-:Y:S02]  /*20010*/  WARPGROUP.DEPBAR.LE gsb0, 0x0 ;  /* 0x00008000000079c5 */ /* 0x000fe40000010000 */
        /* <DEDUP_REMOVED lines=127> */
[----:B------:R0:W-:Y:S02]  /*20810*/  ST.E desc[UR44][R16.64+0x42c], R151 ;  /* 0x00042c9710007985 */ /* 0x0001e4000c10192c */
[----:B0-----:R-:W-:-:S06]  /*20820*/  WARPGROUP.ARRIVE ;  /* 0x00000000000079c5 */ /* 0x001fcc0000000000 */
[----:B------:R-:W-:Y:S01]  /*20830*/  HGMMA.64x256x16.F32.BF16 R24, R172, gdesc[UR4].tnspB, R24, gsb0 ;  /* 0x43e00004ac187df0 */ /* 0x000fe20008001818 */
[----:B------:R-:W-:Y:S02]  /*20840*/  R2UR UR6, R8 ;  /* 0x00000000080672ca */ /* 0x000fe400000e0000 */
[----:B------:R-:W-:Y:S01]  /*20850*/  R2UR UR7, R9 ;  /* 0x00000000090772ca */ /* 0x000fe200000e0000 */
[----:B------:R-:W-:Y:S01]  /*20860*/  VIADD R2, R2, 0x180 ;  /* 0x0000018002027836 */ /* 0x000fe20000000000 */
        /* <DEDUP_REMOVED lines=263> */
[----:B------:R-:W-:Y:S03]  /*218e0*/  HGMMA.64x256x16.F32.BF16 R24, R164, gdesc[UR4].tnspB, R24, gsb0 ;  /* 0x43e00004a4187df0 */ /* 0x000fe60008001818 */
[----:B------:R-:W-:Y:S02]  /*218f0*/  WARPGROUP.DEPBAR.LE gsb0, 0x0 ;  /* 0x00008000000079c5 */ /* 0x000fe40000010000 */
[----:B------:R-:W-:Y:S04]  /*21900*/  ST.E desc[UR44][R16.64+0x230], R24 ;  /* 0x0002301810007985 */ /* 0x000fe8000c10192c */
[----:B------:R0:W-:Y:S04]  /*21910*/  ST.E desc[UR44][R22.64], R25 ;  /* 0x0000001916007985 */ /* 0x0001e8000c10192c */
[----:B------:R-:W-:Y:S04]  /*21920*/  ST.E desc[UR44][R4.64], R26 ;  /* 0x0000001a04007985 */ /* 0x000fe8000c10192c */
[----:B------:R-:W-:Y:S04]  /*21930*/  ST.E desc[UR44][R6.64], R27 ;  /* 0x0000001b06007985 */ /* 0x000fe8000c10192c */
[----:B------:R-:W2:Y:S04]  /*21940*/  LD.E R3, desc[UR44][R16.64+0x230] ;  /* 0x0002302c10037980 */ /* 0x000ea8000c101900 */
        /* <DEDUP_REMOVED lines=124> */
[----:B--2---:R1:W-:Y:S04]  /*22110*/  ST.E desc[UR44][R16.64+0x230], R3 ;  /* 0x0002300310007985 */ /* 0x0043e8000c10192c */
[----:B------:R-:W2:Y:S04]  /*22120*/  LD.E R9, desc[UR44][R22.64] ;  /* 0x0000002c16097980 */ /* 0x000ea8000c101900 */
[----:B--2---:R2:W-:Y:S04]  /*22130*/  ST.E desc[UR44][R22.64], R9 ;  /* 0x0000000916007985 */ /* 0x0045e8000c10192c */
[----:B------:R-:W3:Y:S04]  /*22140*/  LD.E R11, desc[UR44][R4.64] ;  /* 0x0000002c040b7980 */ /* 0x000ee8000c101900 */
[----:B---3--:R3:W-:Y:S04]  /*22150*/  ST.E desc[UR44][R4.64], R11 ;  /* 0x0000000b04007985 */ /* 0x0087e8000c10192c */
[----:B------:R-:W4:Y:S04]  /*22160*/  LD.E R13, desc[UR44][R6.64] ;  /* 0x0000002c060d7980 */ /* 0x000f28000c101900 */
[----:B----4-:R4:W-:Y:S04]  /*22170*/  ST.E desc[UR44][R6.64], R13 ;  /* 0x0000000d06007985 */ /* 0x0109e8000c10192c */
[----:B------:R-:W5:Y:S04]  /*22180*/  LD.E R15, desc[UR44][R16.64+0x240] ;  /* 0x0002402c100f7980 */ /* 0x000f68000c101900 */
[----:B------:R-:W5:Y:S04]  /*22190*/  LD.E R19, desc[UR44][R16.64+0x244] ;  /* 0x0002442c10137980 */ /* 0x000f68000c101900 */
[----:B------:R-:W5:Y:S04]  /*221a0*/  LD.E R21, desc[UR44][R16.64+0x248] ;  /* 0x0002482c10157980 */ /* 0x000f68000c101900 */
[----:B0-----:R-:W5:Y:S04]  /*221b0*/  LD.E R25, desc[UR44][R16.64+0x24c] ;  /* 0x00024c2c10197980 */ /* 0x001f68000c101900 */
[----:B-1----:R-:W5:Y:S04]  /*221c0*/  LD.E R3, desc[UR44][R16.64+0x250] ;  /* 0x0002502c10037980 */ /* 0x002f68000c101900 */
[----:B------:R-:W5:Y:S04]  /*221d0*/  LD.E R27, desc[UR44][R16.64+0x254] ;  /* 0x0002542c101b7980 */ /* 0x000f68000c101900 */
[----:B--2---:R-:W2:Y:S04]  /*221e0*/  LD.E R9, desc[UR44][R16.64+0x258] ;  /* 0x0002582c10097980 */ /* 0x004ea8000c101900 */
[----:B------:R-:W2:Y:S04]  /*221f0*/  LD.E R29, desc[UR44][R16.64+0x25c] ;  /* 0x00025c2c101d7980 */ /* 0x000ea8000c101900 */
[----:B---3--:R-:W3:Y:S04]  /*22200*/  LD.E R5, desc[UR44][R16.64+0x260] ;  /* 0x0002602c10057980 */ /* 0x008ee8000c101900 */
[----:B------:R-:W3:Y:S04]  /*22210*/  LD.E R11, desc[UR44][R16.64+0x264] ;  /* 0x0002642c100b7980 */ /* 0x000ee8000c101900 */
        /* <DEDUP_REMOVED lines=114> */
[----:B-----5:R0:W-:Y:S04]  /*22940*/  ST.E desc[UR44][R16.64+0x240], R15 ;  /* 0x0002400f10007985 */ /* 0x0201e8000c10192c */
[----:B------:R0:W-:Y:S04]  /*22950*/  ST.E desc[UR44][R16.64+0x244], R19 ;  /* 0x0002441310007985 */ /* 0x0001e8000c10192c */
[----:B------:R0:W-:Y:S04]  /*22960*/  ST.E desc[UR44][R16.64+0x248], R21 ;  /* 0x0002481510007985 */ /* 0x0001e8000c10192c */
[----:B------:R0:W-:Y:S04]  /*22970*/  ST.E desc[UR44][R16.64+0x24c], R25 ;  /* 0x00024c1910007985 */ /* 0x0001e8000c10192c */
[----:B------:R0:W-:Y:S04]  /*22980*/  ST.E desc[UR44][R16.64+0x250], R3 ;  /* 0x0002500310007985 */ /* 0x0001e8000c10192c */
[----:B------:R0:W-:Y:S04]  /*22990*/  ST.E desc[UR44][R16.64+0x254], R27 ;  /* 0x0002541b10007985 */ /* 0x0001e8000c10192c */
[----:B--2---:R0:W-:Y:S04]  /*229a0*/  ST.E desc[UR44][R16.64+0x258], R9 ;  /* 0x0002580910007985 */ /* 0x0041e8000c10192c */
[----:B------:R0:W-:Y:S04]  /*229b0*/  ST.E desc[UR44][R16.64+0x25c], R29 ;  /* 0x00025c1d10007985 */ /* 0x0001e8000c10192c */
[----:B---3--:R0:W-:Y:S04]  /*229c0*/  ST.E desc[UR44][R16.64+0x260], R5 ;  /* 0x0002600510007985 */ /* 0x0081e8000c10192c */
[----:B------:R0:W-:Y:S04]  /*229d0*/  ST.E desc[UR44][R16.64+0x264], R11 ;  /* 0x0002640b10007985 */ /* 0x0001e8000c10192c */
[----:B----4-:R0:W-:Y:S04]  /*229e0*/  ST.E desc[UR44][R16.64+0x268], R7 ;  /* 0x0002680710007985 */ /* 0x0101e8000c10192c */
        /* <DEDUP_REMOVED lines=112> */
[----:B------:R0:W-:Y:S01]  /*230f0*/  ST.E desc[UR44][R16.64+0x42c], R26 ;  /* 0x00042c1a10007985 */ /* 0x0001e2000c10192c */
[----:B------:R-:W-:Y:S01]  /*23100*/  @!PT LDS RZ, [RZ] ;  /* 0x00000000fffff984 */ /* 0x000fe20000000800 */
[----:B------:R-:W-:Y:S01]  /*23110*/  @!PT LDS RZ, [RZ] ;  /* 0x00000000fffff984 */ /* 0x000fe20000000800 */
[----:B------:R-:W-:Y:S01]  /*23120*/  @!PT LDS RZ, [RZ] ;  /* 0x00000000fffff984 */ /* 0x000fe20000000800 */
[----:B------:R-:W-:Y:S01]  /*23130*/  @!PT LDS RZ, [RZ] ;  /* 0x00000000fffff984 */ /* 0x000fe20000000800 */
[----:B------:R1:W-:Y:S06]  /*23140*/  MEMBAR.ALL.CTA ;  /* 0x0000000000007992 */ /* 0x0003ec0000008000 */
[----:B-1----:R-:W1:Y:S01]  /*23150*/  FENCE.VIEW.ASYNC.S ;  /* 0x00000000000073c6 */ /* 0x002e620000000000 */
[----:B------:R-:W-:Y:S01]  /*23160*/  BSSY B0, `(.L_x_5107) ;  /* 0x000000a000007945 */ /* 0x000fe20003800000 */
[----:B-1----:R-:W-:Y:S01]  /*23170*/  NOP ;  /* 0x0000000000007918 */ /* 0x002fe20000000000 */
[----:B------:R-:W-:Y:S06]  /*23180*/  BAR.ARV 0xe, 0x100 ;  /* 0x0384000000007b1d */ /* 0x000fec0000002000 */
[----:B------:R-:W-:Y:S05]  /*23190*/  @P0 BRA `(.L_x_5108) ;  /* 0x0000000000180947 */ /* 0x000fea0003800000 */
[----:B0-----:R-:W2:Y:S04]  /*231a0*/  LD.E.64 R2, desc[UR44][R16.64+0x68] ;  /* 0x0000682c10027980 */ /* 0x001ea8000c101b00 */
[----:B------:R-:W3:Y:S01]  /*231b0*/  LD.E R4, desc[UR44][R16.64+0x1e8] ;  /* 0x0001e82c10047980 */ /* 0x000ee2000c101900 */
[----:B--2---:R-:W-:-:S05]  /*231c0*/  MOV R3, R2 ;  /* 0x0000000200037202 */ /* 0x004fca0000000f00 */
[----:B---3--:R-:W-:-:S05]  /*231d0*/  IMAD R4, R4, 0x8, R3 ;  /* 0x0000000804047824 */ /* 0x008fca00078e0203 */
[----:B------:R-:W-:-:S04]  /*231e0*/  PRMT R4, RZ, 0x654, R4 ;  /* 0x00000654ff047816 */ /* 0x000fc80000000004 */
[----:B------:R1:W-:Y:S03]  /*231f0*/  SYNCS.ARRIVE.TRANS64.RED.A1T0 RZ, [R4+URZ], RZ ;  /* 0x000000ff04ff79a7 */ /* 0x0003e6000810043f */
.L_x_5108:
[----:B------:R-:W-:Y:S05]  /*23200*/  BSYNC B0 ;  /* 0x0000000000007941 */ /* 0x000fea0003800000 */
.L_x_5107:
[C---:B------:R-:W-:Y:S01]  /*23210*/  ISETP.GT.AND P1, PT, R0.reuse, R157, PT ;  /* 0x0000009d0000720c */ /* 0x040fe20003f24270 */
[----:B------:R-:W-:-:S12]  /*23220*/  VIADD R0, R0, 0xffffffff ;  /* 0xffffffff00007836 */ /* 0x000fd80000000000 */
[----:B------:R-:W-:Y:S05]  /*23230*/  @P1 BRA `(.L_x_5109) ;  /* 0xffffff5400e41947 */ /* 0x000fea000383ffff */
.L_x_5080:
[----:B------:R-:W-:Y:S05]  /*23240*/  WARPSYNC.ALL ;  /* 0x0000000000007948 */ /* 0x000fea0003800000 */
[----:B01----:R-:W2:Y:S04]  /*23250*/  LDL R5, [R1+0x210] ;  /* 0x0002100001057983 */ /* 0x003ea80000100800 */
[----:B------:R-:W3:Y:S04]  /*23260*/  LDL R6, [R1+0x214] ;  /* 0x0002140001067983 */ /* 0x000ee80000100800 */
[----:B------:R-:W4:Y:S01]  /*23270*/  LDL.64 R14, [R1+0xd8] ;  /* 0x0000d800010e7983 */ /* 0x000f220000100a00 */
[----:B------:R-:W-:Y:S01]  /*23280*/  IMAD.MOV.U32 R8, RZ, RZ, -0x800000 ;  /* 0xff800000ff087424 */ /* 0x000fe200078e00ff */
[----:B------:R-:W-:Y:S08]  /*23290*/  BAR.ARV 0x8, 0x100 ;  /* 0x0204000000007b1d */ /* 0x000ff00000002000 */
[----:B------:R-:W-:Y:S06]  /*232a0*/  BAR.SYNC.DEFER_BLOCKING 0xf, 0x100 ;  /* 0x03c4000000007b1d */ /* 0x000fec0000010000 */
[----:B--2---:R-:W0:Y:S02]  /*232b0*/  SHFL.BFLY PT, R0, R5, 0x2, 0x1f ;  /* 0x0c401f0005007f89 */ /* 0x004e2400000e0000 */
[----:B0-----:R-:W-:-:S05]  /*232c0*/  FADD.FTZ R0, R5, R0 ;  /* 0x0000000005007221 */ /* 0x001fca0000010000 */
[----:B------:R-:W0:Y:S02]  /*232d0*/  SHFL.BFLY PT, R3, R0, 0x1, 0x1f ;  /* 0x0c201f0000037f89 */ /* 0x000e2400000e0000 */
[----:B0-----:R-:W-:-:S05]  /*232e0*/  FADD.FTZ R2, R0, R3 ;  /* 0x0000000300027221 */ /* 0x001fca0000010000 */
[----:B------:R-:W-:Y:S04]  /*232f0*/  STL [R1+0x210], R2 ;  /* 0x0002100201007387 */ /* 0x000fe80000100800 */
[----:B------:R-:W2:Y:S04]  /*23300*/  LDL R13, [R1+0x210] ;  /* 0x00021000010d7983 */ /* 0x000ea80000100800 */
[----:B---3--:R-:W0:Y:S02]  /*23310*/  SHFL.BFLY PT, R3, R6, 0x2, 0x1f ;  /* 0x0c401f0006037f89 */ /* 0x008e2400000e0000 */
[----:B0-----:R-:W-:-:S05]  /*23320*/  FADD.FTZ R3, R3, R6 ;  /* 0x0000000603037221 */ /* 0x001fca0000010000 */
[----:B------:R-:W0:Y:S02]  /*23330*/  SHFL.BFLY PT, R4, R3, 0x1, 0x1f ;  /* 0x0c201f0003047f89 */ /* 0x000e2400000e0000 */
[----:B0-----:R-:W-:-:S05]  /*23340*/  FADD.FTZ R4, R3, R4 ;  /* 0x0000000403047221 */ /* 0x001fca0000010000 */
[----:B------:R-:W-:-:S13]  /*23350*/  FSETP.NE.FTZ.AND P2, PT, R4, RZ, PT ;  /* 0x000000ff0400720b */ /* 0x000fda0003f55000 */
[----:B------:R-:W3:Y:S04]  /*23360*/  @P2 LDL R7, [R1+0x220] ;  /* 0x0002200001072983 */ /* 0x000ee80000100800 */
[----:B------:R-:W5:Y:S01]  /*23370*/  @P2 LDL R10, [R1+0x204] ;  /* 0x00020400010a2983 */ /* 0x000f620000100800 */
[----:B--2---:R-:W-:-:S13]  /*23380*/  FSETP.NE.FTZ.AND P1, PT, R13, RZ, PT ;  /* 0x000000ff0d00720b */ /* 0x004fda0003f35000 */
[----:B------:R-:W2:Y:S04]  /*23390*/  @P1 LDL R5, [R1+0x220] ;  /* 0x0002200001051983 */ /* 0x000ea80000100800 */
[----:B------:R-:W4:Y:S01]  /*233a0*/  @P1 LDL R2, [R1+0x200] ;  /* 0x0002000001021983 */ /* 0x000f220000100800 */
[----:B------:R-:W0:Y:S08]  /*233b0*/  @P2 MUFU.LG2 R9, R4 ;  /* 0x0000000400092308 */ /* 0x000e300000000c00 */
[----:B------:R-:W1:Y:S01]  /*233c0*/  @P1 MUFU.LG2 R6, R13 ;  /* 0x0000000d00061308 */ /* 0x000e620000000c00 */
[----:B------:R-:W-:-:S02]  /*233d0*/  IMAD.MOV.U32 R0, RZ, RZ, -0x800000 ;  /* 0xff800000ff007424 */ /* 0x000fc400078e00ff */
[----:B0-----:R-:W-:Y:S01]  /*233e0*/  @P2 FMUL.FTZ R12, R9, 0.69314718246459960938 ;  /* 0x3f317218090c2820 */ /* 0x001fe20000410000 */
[----:B-1----:R-:W-:Y:S01]  /*233f0*/  @P1 FMUL.FTZ R6, R6, 0.69314718246459960938 ;  /* 0x3f31721806061820 */ /* 0x002fe20000410000 */
[----:B------:R-:W-:Y:S01]  /*23400*/  STL [R1+0x214], R4 ;  /* 0x0002140401007387 */ /* 0x000fe20000100800 */
[----:B---3--:R-:W-:-:S04]  /*23410*/  @P2 FMUL.FTZ R7, R7, 0.69314718246459960938 ;  /* 0x3f31721807072820 */ /* 0x008fc80000410000 */
[----:B-----5:R-:W-:-:S05]  /*23420*/  @P2 FFMA.FTZ R8, R7, R10, R12 ;  /* 0x0000000a07082223 */ /* 0x020fca000001000c */
[----:B------:R0:W-:Y:S01]  /*23430*/  STL [R1+0x214], R8 ;  /* 0x0002140801007387 */ /* 0x0001e20000100800 */
[----:B--2---:R-:W-:-:S04]  /*23440*/  @P1 FMUL.FTZ R5, R5, 0.69314718246459960938 ;  /* 0x3f31721805051820 */ /* 0x004fc80000410000 */
[----:B----4-:R-:W-:-:S05]  /*23450*/  @P1 FFMA.FTZ R0, R5, R2, R6 ;  /* 0x0000000205001223 */ /* 0x010fca0000010006 */
[----:B------:R1:W-:Y:S04]  /*23460*/  STL [R1+0x210], R0 ;  /* 0x0002100001007387 */ /* 0x0003e80000100800 */
[----:B------:R-:W2:Y:S02]  /*23470*/  LD.E R2, desc[UR44][R14.64+0x4] ;  /* 0x0000042c0e027980 */ /* 0x000ea4000c101900 */
[----:B--2---:R-:W-:Y:S02]  /*23480*/  ISETP.NE.AND P0, PT, R2, RZ, PT ;  /* 0x000000ff0200720c */ /* 0x004fe40003f05270 */
[----:B------:R-:W2:Y:S11]  /*23490*/  LDL R2, [R1+0x1e8] ;  /* 0x0001e80001027983 */ /* 0x000eb60000100800 */
[----:B------:R-:W3:Y:S04]  /*234a0*/  @!P0 LDL.64 R6, [R1+0xe0] ;  /* 0x0000e00001068983 */ /* 0x000ee80000100a00 */
[----:B------:R-:W2:Y:S01]  /*234b0*/  @!P0 LD.E R3, desc[UR44][R14.64] ;  /* 0x0000002c0e038980 */ /* 0x000ea2000c101900 */
[----:B------:R-:W-:-:S06]  /*234c0*/  IMAD.MOV.U32 R42, RZ, RZ, RZ ;  /* 0x000000ffff2a7224 */ /* 0x000fcc00078e00ff */
[----:B------:R-:W4:Y:S01]  /*234d0*/  @P1 MUFU.RCP R42, R13 ;  /* 0x0000000d002a1308 */ /* 0x000f220000001000 */
[----:B---3--:R-:W0:Y:S01]  /*234e0*/  @!P0 LD.E.64 R6, desc[UR44][R6.64] ;  /* 0x0000002c06068980 */ /* 0x008e22000c101b00 */
[----:B--2---:R-:W-:-:S04]  /*234f0*/  @!P0 IMAD R3, R2, 0x40, R3 ;  /* 0x0000004002038824 */ /* 0x004fc800078e0203 */
[----:B0-----:R-:W-:-:S05]  /*23500*/  @!P0 IMAD.WIDE R8, R3, 0x4, R6 ;  /* 0x0000000403088825 */ /* 0x001fca00078e0206 */
[----:B----4-:R0:W-:Y:S04]  /*23510*/  @!P0 ST.E desc[UR44][R8.64], R42 ;  /* 0x0000002a08008985 */ /* 0x0101e8000c10192c */
[----:B------:R-:W1:Y:S04]  /*23520*/  @!P0 LDL.64 R14, [R1+0xd8] ;  /* 0x0000d800010e8983 */ /* 0x000e680000100a00 */
[----:B-1----:R-:W2:Y:S02]  /*23530*/  @!P0 LD.E R0, desc[UR44][R14.64+0x4] ;  /* 0x0000042c0e008980 */ /* 0x002ea4000c101900 */
[----:B--2---:R-:W-:-:S13]  /*23540*/  @!P0 ISETP.NE.AND P0, PT, R0, RZ, PT ;  /* 0x000000ff0000820c */ /* 0x004fda0003f05270 */
[----:B------:R-:W2:Y:S04]  /*23550*/  @!P0 LDL.64 R10, [R1+0xe0] ;  /* 0x0000e000010a8983 */ /* 0x000ea80000100a00 */
[----:B------:R-:W3:Y:S01]  /*23560*/  @!P0 LD.E R3, desc[UR44][R14.64] ;  /* 0x0000002c0e038980 */ /* 0x000ee2000c101900 */
[----:B------:R-:W-:-:S06]  /*23570*/  IMAD.MOV.U32 R0, RZ, RZ, RZ ;  /* 0x000000ffff007224 */ /* 0x000fcc00078e00ff */
[----:B------:R-:W1:Y:S01]  /*23580*/  @P2 MUFU.RCP R0, R4 ;  /* 0x0000000400002308 */ /* 0x000e620000001000 */
[----:B--2---:R-:W2:Y:S01]  /*23590*/  @!P0 LD.E.64 R10, desc[UR44][R10.64] ;  /* 0x0000002c0a0a8980 */ /* 0x004ea2000c101b00 */
[----:B---3--:R-:W-:-:S04]  /*235a0*/  @!P0 IMAD R3, R2, 0x40, R3 ;  /* 0x0000004002038824 */ /* 0x008fc800078e0203 */
[----:B------:R-:W-:-:S04]  /*235b0*/  @!P0 VIADD R3, R3, 0x8 ;  /* 0x0000000803038836 */ /* 0x000fc80000000000 */
[----:B--2---:R-:W-:-:S05]  /*235c0*/  @!P0 IMAD.WIDE R2, R3, 0x4, R10 ;  /* 0x0000000403028825 */ /* 0x004fca00078e020a */
[----:B-1----:R1:W-:Y:S04]  /*235d0*/  @!P0 ST.E desc[UR44][R2.64], R0 ;  /* 0x0000000002008985 */ /* 0x0023e8000c10192c */
[----:B------:R-:W2:Y:S04]  /*235e0*/  LDL R34, [R1+0x1e8] ;  /* 0x0001e80001227983 */ /* 0x000ea80000100800 */
[----:B------:R-:W3:Y:S04]  /*235f0*/  LDL.64 R12, [R1+0x388] ;  /* 0x00038800010c7983 */ /* 0x000ee80000100a00 */
        /* <DEDUP_REMOVED lines=26> */
[----:B0-----:R-:W5:Y:S04]  /*237a0*/  LDL.64 R8, [R1+0x3d8] ;  /* 0x0003d80001087983 */ /* 0x001f680000100a00 */
[----:B------:R-:W5:Y:S04]  /*237b0*/  LDL.64 R4, [R1+0x3e8] ;  /* 0x0003e80001047983 */ /* 0x000f680000100a00 */
[----:B------:R-:W5:Y:S04]  /*237c0*/  LDL.64 R10, [R1+0x3f8] ;  /* 0x0003f800010a7983 */ /* 0x000f680000100a00 */
[----:B-1----:R-:W5:Y:S04]  /*237d0*/  LDL.64 R2, [R1+0x408] ;  /* 0x0004080001027983 */ /* 0x002f680000100a00 */
        /* <DEDUP_REMOVED lines=33> */
[----:B------:R-:W5:Y:S04]  /*239f0*/  LDL R35, [R1+0x1f0] ;  /* 0x0001f00001237983 */ /* 0x000f680000100800 */
[----:B------:R-:W5:Y:S01]  /*23a00*/  LDL R32, [R1+0x1f4] ;  /* 0x0001f40001207983 */ /* 0x000f620000100800 */
[----:B--2---:R-:W-:-:S05]  /*23a10*/  VIADD R34, R34, 0x1 ;  /* 0x0000000122227836 */ /* 0x004fca0000000000 */
[----:B------:R-:W-:-:S13]  /*23a20*/  ISETP.NE.AND P0, PT, R34, 0x2, PT ;  /* 0x000000022200780c */ /* 0x000fda0003f05270 */
[----:B------:R-:W2:Y:S01]  /*23a30*/  @!P0 LDL R33, [R1+0x1ec] ;  /* 0x0001ec0001218983 */ /* 0x000ea20000100800 */
[-C--:B---3--:R-:W-:Y:S01]  /*23a40*/  FMUL.FTZ R13, R13, R0.reuse ;  /* 0x000000000d0d7220 */ /* 0x088fe20000410000 */
[-C--:B------:R-:W-:Y:S01]  /*23a50*/  FMUL.FTZ R12, R12, R0.reuse ;  /* 0x000000000c0c7220 */ /* 0x080fe20000410000 */
[-C--:B----4-:R-:W-:Y:S01]  /*23a60*/  FMUL.FTZ R135, R135, R0.reuse ;  /* 0x0000000087877220 */ /* 0x090fe20000410000 */
[-C--:B------:R-:W-:Y:S01]  /*23a70*/  FMUL.FTZ R134, R134, R0.reuse ;  /* 0x0000000086867220 */ /* 0x080fe20000410000 */
        /* <DEDUP_REMOVED lines=12> */
[----:B------:R2:W-:Y:S01]  /*23b40*/  STL.64 [R1+0x388], R12 ;  /* 0x0003880c01007387 */ /* 0x0005e20000100a00 */
        /* <DEDUP_REMOVED lines=113> */
[----:B------:R-:W-:Y:S01]  /*24260*/  VIADD R32, R32, 0x1 ;  /* 0x0000000120207836 */ /* 0x000fe20000000000 */
[----:B------:R-:W-:Y:S04]  /*24270*/  STL [R1+0x1e8], R34 ;  /* 0x0001e82201007387 */ /* 0x000fe80000100800 */
        /* <DEDUP_REMOVED lines=11> */
[----:B------:R-:W-:Y:S01]  /*24330*/  STL.64 [R1+0x2c0], R62 ;  /* 0x0002c03e01007387 */ /* 0x000fe20000100a00 */
[----:B--2---:R-:W-:-:S03]  /*24340*/  @!P0 LOP3.LUT R12, R33, 0x1, RZ, 0x3c, !PT ;  /* 0x00000001210c8812 */ /* 0x004fc600078e3cff */
        /* <DEDUP_REMOVED lines=50> */
[----:B------:R-:W-:Y:S04]  /*24670*/  STL [R1+0x1f0], R0 ;  /* 0x0001f00001007387 */ /* 0x000fe80000100800 */
[----:B------:R-:W-:Y:S04]  /*24680*/  @!P0 STL [R1+0x1ec], R12 ;  /* 0x0001ec0c01008387 */ /* 0x000fe80000100800 */
[----:B------:R-:W-:Y:S04]  /*24690*/  STL [R1+0x1f4], R32 ;  /* 0x0001f42001007387 */ /* 0x000fe80000100800 */
[----:B------:R-:W-:Y:S04]  /*246a0*/  @!P0 STL [R1+0x1e8], RZ ;  /* 0x0001e8ff01008387 */ /* 0x000fe80000100800 */
[----:B------:R0:W-:Y:S02]  /*246b0*/  STL.64 [R1+0x408], R2 ;  /* 0x0004080201007387 */ /* 0x0001e40000100a00 */
[----:B0-----:R-:W-:Y:S01]  /*246c0*/  IMAD.MOV.U32 R3, RZ, RZ, 0x1 ;  /* 0x00000001ff037424 */ /* 0x001fe200078e00ff */
[----:B------:R-:W-:Y:S06]  /*246d0*/  BAR.ARV 0xe, 0x100 ;  /* 0x0384000000007b1d */ /* 0x000fec0000002000 */
.L_x_4999:
[----:B0-----:R-:W-:-:S04]  /*246e0*/  PRMT R0, R3, 0x9910, RZ ;  /* 0x0000991003007816 */ /* 0x001fc800000000ff */
[----:B------:R-:W-:-:S13]  /*246f0*/  ISETP.NE.AND P0, PT, R0, RZ, PT ;  /* 0x000000ff0000720c */ /* 0x000fda0003f05270 */
[----:B------:R-:W-:Y:S05]  /*24700*/  @!P0 BRA `(.L_x_5110) ;  /* 0x0000002400e08947 */ /* 0x000fea0003800000 */
[----:B------:R-:W0:Y:S01]  /*24710*/  S2R R0, SR_TID.X ;  /* 0x0000000000007919 */ /* 0x000e220000002100 */
[----:B------:R-:W1:Y:S01]  /*24720*/  S2UR UR5, SR_CgaCtaId ;  /* 0x00000000000579c3 */ /* 0x000e620000008800 */
[----:B------:R-:W-:Y:S01]  /*24730*/  UMOV UR4, 0x400 ;  /* 0x0000040000047882 */ /* 0x000fe20000000000 */
[----:B------:R-:W-:-:S06]  /*24740*/  SHF.R.S32.HI R14, RZ, 0x1f, R160 ;  /* 0x0000001fff0e7819 */ /* 0x000fcc00000114a0 */
[----:B------:R-:W-:Y:S01]  /*24750*/  BAR.SYNC.DEFER_BLOCKING 0x1, 0x100 ;  /* 0x0044000000007b1d */ /* 0x000fe20000010000 */
[----:B------:R-:W-:-:S07]  /*24760*/  SHF.R.S32.HI R16, RZ, 0x1f, R159 ;  /* 0x0000001fff107819 */ /* 0x000fce000001149f */
[----:B------:R-:W2:Y:S01]  /*24770*/  LDC R28, c[0x0][0xce8] ;  /* 0x00033a00ff1c7b82 */ /* 0x000ea20000000800 */
[----:B------:R-:W3:Y:S07]  /*24780*/  S2R R23, SR_CTAID.X ;  /* 0x0000000000177919 */ /* 0x000eee0000002500 */
[----:B------:R-:W4:Y:S01]  /*24790*/  LDC.64 R18, c[0x0][0xc40] ;  /* 0x00031000ff127b82 */ /* 0x000f220000000a00 */
[----:B-1----:R-:W-:-:S04]  /*247a0*/  ULEA UR4, UR5, UR4, 0x18 ;  /* 0x0000000405047291 */ /* 0x002fc8000f8ec03f */
[----:B------:R-:W-:Y:S01]  /*247b0*/  UIADD3 UR4, UR4, 0x38820, URZ ;  /* 0x0003882004047890 */ /* 0x000fe2000fffe03f */
[----:B0-----:R-:W-:-:S03]  /*247c0*/  VIADD R5, R0, 0xffffff80 ;  /* 0xffffff8000057836 */ /* 0x001fc60000000000 */
[----:B------:R-:W-:Y:S01]  /*247d0*/  UPRMT UR4, URZ, 0x654, UR4 ;  /* 0x000006543f047896 */ /* 0x000fe20008000004 */
[----:B--2---:R-:W-:Y:S02]  /*247e0*/  ISETP.NE.AND P1, PT, R28, 0x1, PT ;  /* 0x000000011c00780c */ /* 0x004fe40003f25270 */
[----:B------:R-:W-:-:S04]  /*247f0*/  SHF.R.S32.HI R2, RZ, 0x1f, R5 ;  /* 0x0000001fff027819 */ /* 0x000fc80000011405 */
[----:B------:R-:W-:Y:S02]  /*24800*/  LEA.HI R0, R2, R5, RZ, 0x7 ;  /* 0x0000000502007211 */ /* 0x000fe400078f38ff */
[----:B------:R-:W-:Y:S02]  /*24810*/  SYNCS.ARRIVE.TRANS64.RED.A1T0 RZ, [UR4], RZ ;  /* 0x000000ffffff79a7 */ /* 0x000fe40008100404 */
[----:B------:R-:W-:Y:S02]  /*24820*/  SHF.R.S32.HI R22, RZ, 0x7, R0 ;  /* 0x00000007ff167819 */ /* 0x000fe40000011400 */
[----:B------:R-:W-:-:S03]  /*24830*/  LOP3.LUT R4, R0, 0xffffff80, RZ, 0xc0, !PT ;  /* 0xffffff8000047812 */ /* 0x000fc600078ec0ff */
[----:B------:R-:W0:Y:S02]  /*24840*/  SHFL.IDX PT, R3, R22, RZ, 0x1f ;  /* 0x00001fff16037589 */ /* 0x000e2400000e0000 */
[----:B------:R-:W-:-:S05]  /*24850*/  IMAD.IADD R24, R5, 0x1, -R4 ;  /* 0x0000000105187824 */ /* 0x000fca00078e0a04 */
[----:B------:R-:W-:-:S04]  /*24860*/  SHF.R.S32.HI R21, RZ, 0x1f, R24 ;  /* 0x0000001fff157819 */ /* 0x000fc80000011418 */
[----:B------:R-:W-:-:S04]  /*24870*/  LEA.HI R20, R21, R24, RZ, 0x2 ;  /* 0x0000001815147211 */ /* 0x000fc800078f10ff */
[--C-:B------:R-:W-:Y:S02]  /*24880*/  SHF.R.S32.HI R25, RZ, 0x2, R20.reuse ;  /* 0x00000002ff197819 */ /* 0x100fe40000011414 */
[----:B------:R-:W-:-:S04]  /*24890*/  SHF.R.S32.HI R4, RZ, 0x1f, R20 ;  /* 0x0000001fff047819 */ /* 0x000fc80000011414 */
[----:B------:R-:W-:Y:S02]  /*248a0*/  LEA.HI R4, R4, R25, RZ, 0x3 ;  /* 0x0000001904047211 */ /* 0x000fe400078f18ff */
[----:B0-----:R-:W-:Y:S02]  /*248b0*/  ISETP.NE.AND P0, PT, R3, RZ, PT ;  /* 0x000000ff0300720c */ /* 0x001fe40003f05270 */
[----:B------:R-:W-:Y:S02]  /*248c0*/  LEA.HI R3, R2, R5, RZ, 0x2 ;  /* 0x0000000502037211 */ /* 0x000fe400078f10ff */
[----:B------:R-:W-:Y:S02]  /*248d0*/  LOP3.LUT R26, R4, 0xfffffff8, RZ, 0xc0, !PT ;  /* 0xfffffff8041a7812 */ /* 0x000fe400078ec0ff */
[----:B------:R-:W-:-:S05]  /*248e0*/  LOP3.LUT R6, R3, 0xfffffffc, RZ, 0xc0, !PT ;  /* 0xfffffffc03067812 */ /* 0x000fca00078ec0ff */
[----:B------:R-:W-:Y:S02]  /*248f0*/  IMAD.IADD R27, R5, 0x1, -R6 ;  /* 0x00000001051b7824 */ /* 0x000fe400078e0a06 */
[----:B---34-:R-:W-:Y:S05]  /*24900*/  @P0 BRA `(.L_x_5111) ;  /* 0x0000000400440947 */ /* 0x018fea0003800000 */
[----:B------:R-:W-:Y:S01]  /*24910*/  LOP3.LUT R0, R0, 0xffffff80, RZ, 0xc0, !PT ;  /* 0xffffff8000007812 */ /* 0x000fe200078ec0ff */
[----:B------:R-:W0:Y:S01]  /*24920*/  S2R R11, SR_CTAID.X ;  /* 0x00000000000b7919 */ /* 0x000e220000002500 */
[----:B------:R-:W1:Y:S01]  /*24930*/  LDC R12, c[0x0][0xce8] ;  /* 0x00033a00ff0c7b82 */ /* 0x000e620000000800 */
[----:B------:R-:W-:Y:S01]  /*24940*/  LEA.HI R9, R22, R22, RZ, 0x1 ;  /* 0x0000001616097211 */ /* 0x000fe200078f08ff */
[----:B------:R-:W-:Y:S01]  /*24950*/  ULDC UR4, c[0x0][0xb88] ;  /* 0x0002e20000047ab9 */ /* 0x000fe20000000800 */
[----:B------:R-:W-:Y:S02]  /*24960*/  IMAD.IADD R0, R5, 0x1, -R0 ;  /* 0x0000000105007824 */ /* 0x000fe400078e0a00 */
[----:B------:R-:W-:-:S03]  /*24970*/  LOP3.LUT R13, R9, 0xfffffe, RZ, 0xc0, !PT ;  /* 0x00fffffe090d7812 */ /* 0x000fc600078ec0ff */
[----:B------:R-:W-:Y:S02]  /*24980*/  SHF.R.S32.HI R3, RZ, 0x1f, R0 ;  /* 0x0000001fff037819 */ /* 0x000fe40000011400 */
[----:B------:R-:W-:Y:S02]  /*24990*/  IMAD.IADD R13, R22, 0x1, -R13 ;  /* 0x00000001160d7824 */ /* 0x000fe400078e0a0d */
[CC--:B------:R-:W-:Y:S02]  /*249a0*/  LEA.HI R4, R3.reuse, R0.reuse, RZ, 0x2 ;  /* 0x0000000003047211 */ /* 0x0c0fe400078f10ff */
[----:B------:R-:W-:Y:S02]  /*249b0*/  LEA.HI R3, R3, R0, RZ, 0x5 ;  /* 0x0000000003037211 */ /* 0x000fe400078f28ff */
[--C-:B------:R-:W-:Y:S02]  /*249c0*/  SHF.R.S32.HI R6, RZ, 0x2, R4.reuse ;  /* 0x00000002ff067819 */ /* 0x100fe40000011404 */
[----:B------:R-:W-:-:S04]  /*249d0*/  SHF.R.S32.HI R7, RZ, 0x1f, R4 ;  /* 0x0000001fff077819 */ /* 0x000fc80000011404 */
[----:B------:R-:W-:Y:S02]  /*249e0*/  LEA.HI R8, R7, R6, RZ, 0x3 ;  /* 0x0000000607087211 */ /* 0x000fe400078f18ff */
[----:B------:R-:W-:Y:S02]  /*249f0*/  LOP3.LUT R7, R4, 0x7ffffffc, RZ, 0xc0, !PT ;  /* 0x7ffffffc04077812 */ /* 0x000fe400078ec0ff */
[----:B------:R-:W-:Y:S01]  /*24a00*/  LOP3.LUT R9, R8, 0xfffffff8, RZ, 0xc0, !PT ;  /* 0xfffffff808097812 */ /* 0x000fe200078ec0ff */
[----:B-1----:R-:W-:Y:S01]  /*24a10*/  IMAD R8, R12, UR4, RZ ;  /* 0x000000040c087c24 */ /* 0x002fe2000f8e02ff */
[----:B------:R-:W-:Y:S01]  /*24a20*/  SHF.R.S32.HI R4, RZ, 0x5, R3 ;  /* 0x00000005ff047819 */ /* 0x000fe20000011403 */
[----:B------:R-:W-:Y:S01]  /*24a30*/  IMAD.IADD R0, R0, 0x1, -R7 ;  /* 0x0000000100007824 */ /* 0x000fe200078e0a07 */
[----:B------:R-:W-:Y:S01]  /*24a40*/  ISETP.NE.AND P3, PT, R12, 0x1, PT ;  /* 0x000000010c00780c */ /* 0x000fe20003f65270 */
[----:B------:R-:W-:Y:S01]  /*24a50*/  IMAD.IADD R9, R6, 0x1, -R9 ;  /* 0x0000000106097824 */ /* 0x000fe200078e0a09 */
[----:B------:R-:W-:Y:S01]  /*24a60*/  ULDC.64 UR4, c[0x0][0xcd0] ;  /* 0x0003340000047ab9 */ /* 0x000fe20000000a00 */
[----:B------:R-:W-:Y:S01]  /*24a70*/  IMAD.U32 R3, R13, -0x100, RZ ;  /* 0xffffff000d037824 */ /* 0x000fe200078e00ff */
[----:B------:R-:W1:Y:S01]  /*24a80*/  LDC.64 R6, c[0x0][0xcd8] ;  /* 0x00033600ff067b82 */ /* 0x000e620000000a00 */
[----:B------:R-:W-:-:S02]  /*24a90*/  IMAD.SHL.U32 R0, R0, 0x2, RZ ;  /* 0x0000000200007824 */ /* 0x000fc400078e00ff */
[----:B------:R-:W-:-:S03]  /*24aa0*/  IMAD R10, R4, 0x10, R9 ;  /* 0x00000010040a7824 */ /* 0x000fc600078e0209 */
[----:B------:R-:W-:Y:S01]  /*24ab0*/  ISETP.NE.AND P0, PT, R0, R3, PT ;  /* 0x000000030000720c */ /* 0x000fe20003f05270 */
[----:B0-----:R-:W-:Y:S02]  /*24ac0*/  IMAD R13, R11, 0x40, R10 ;  /* 0x000000400b0d7824 */ /* 0x001fe400078e020a */
[----:B------:R-:W0:Y:S03]  /*24ad0*/  @P3 LDC R4, c[0x0][0xcec] ;  /* 0x00033b00ff043b82 */ /* 0x000e260000000800 */
[----:B------:R-:W-:-:S13]  /*24ae0*/  ISETP.GE.OR P2, PT, R13, R8, P0 ;  /* 0x000000080d00720c */ /* 0x000fda0000746670 */
[----:B------:R-:W2:Y:S01]  /*24af0*/  @!P2 LDL R15, [R1+0x210] ;  /* 0x00021000010fa983 */ /* 0x000ea20000100800 */
[----:B------:R-:W-:Y:S01]  /*24b00*/  LEA.HI R0, R2, R5, RZ, 0x2 ;  /* 0x0000000502007211 */ /* 0x000fe200078f10ff */
[----:B------:R-:W-:Y:S01]  /*24b10*/  IMAD R9, R14, UR4, RZ ;  /* 0x000000040e097c24 */ /* 0x000fe2000f8e02ff */
[----:B------:R-:W-:Y:S01]  /*24b20*/  BSSY B0, `(.L_x_5111) ;  /* 0x000002f000007945 */ /* 0x000fe20003800000 */
[----:B------:R-:W-:Y:S01]  /*24b30*/  VIADD R13, R13, 0x8 ;  /* 0x000000080d0d7836 */ /* 0x000fe20000000000 */
[----:B------:R-:W-:Y:S01]  /*24b40*/  LOP3.LUT R0, R0, 0xfffffffc, RZ, 0xc0, !PT ;  /* 0xfffffffc00007812 */ /* 0x000fe200078ec0ff */
[----:B------:R-:W-:-:S03]  /*24b50*/  IMAD R9, R160, UR5, R9 ;  /* 0x00000005a0097c24 */ /* 0x000fc6000f8e0209 */
[----:B------:R-:W-:Y:S01]  /*24b60*/  ISETP.GE.OR P0, PT, R13, R8, P0 ;  /* 0x000000080d00720c */ /* 0x000fe20000706670 */
[----:B------:R-:W-:Y:S02]  /*24b70*/  IMAD.IADD R0, R5, 0x1, -R0 ;  /* 0x0000000105007824 */ /* 0x000fe400078e0a00 */
[----:B------:R-:W3:Y:S03]  /*24b80*/  @P3 LDC R5, c[0x0][0xcf0] ;  /* 0x00033c00ff053b82 */ /* 0x000ee60000000800 */
[----:B------:R-:W-:-:S04]  /*24b90*/  LEA.HI R2, R0, R0, RZ, 0x1 ;  /* 0x0000000000027211 */ /* 0x000fc800078f08ff */
[----:B------:R-:W-:-:S05]  /*24ba0*/  LOP3.LUT R3, R2, 0x1ffffffe, RZ, 0xc0, !PT ;  /* 0x1ffffffe02037812 */ /* 0x000fca00078ec0ff */
[----:B------:R-:W-:Y:S02]  /*24bb0*/  IMAD.IADD R0, R0, 0x1, -R3 ;  /* 0x0000000100007824 */ /* 0x000fe400078e0a03 */
[----:B------:R-:W-:Y:S01]  /*24bc0*/  IMAD.WIDE.U32 R2, R160, UR4, RZ ;  /* 0x00000004a0027c25 */ /* 0x000fe2000f8e00ff */
[----:B------:R-:W-:-:S03]  /*24bd0*/  ULDC.64 UR4, c[0x0][0xce0] ;  /* 0x0003380000047ab9 */ /* 0x000fc60000000a00 */
[----:B------:R-:W-:Y:S02]  /*24be0*/  IMAD R0, R0, 0x8, R10 ;  /* 0x0000000800007824 */ /* 0x000fe400078e020a */
[----:B------:R-:W-:Y:S02]  /*24bf0*/  IMAD.IADD R3, R3, 0x1, R9 ;  /* 0x0000000103037824 */ /* 0x000fe400078e0209 */
[----:B------:R-:W-:Y:S02]  /*24c00*/  IMAD R9, R11, 0x40, R0 ;  /* 0x000000400b097824 */ /* 0x000fe400078e0200 */
[----:B-1----:R-:W-:Y:S02]  /*24c10*/  IMAD R10, R6, UR37, RZ ;  /* 0x00000025060a7c24 */ /* 0x002fe4000f8e02ff */
[----:B0-----:R-:W-:-:S04]  /*24c20*/  @P3 IMAD.HI.U32 R4, R9, R4, RZ ;  /* 0x0000000409043227 */ /* 0x001fc800078e00ff */
[----:B------:R-:W-:Y:S02]  /*24c30*/  IMAD R17, R7, UR36, R10 ;  /* 0x0000002407117c24 */ /* 0x000fe4000f8e020a */
[----:B------:R-:W-:Y:S01]  /*24c40*/  IMAD.MOV.U32 R11, RZ, RZ, R9 ;  /* 0x000000ffff0b7224 */ /* 0x000fe200078e0009 */
[----:B---3--:R-:W-:Y:S01]  /*24c50*/  @P3 SHF.R.U32.HI R11, RZ, R5, R4 ;  /* 0x00000005ff0b3219 */ /* 0x008fe20000011604 */
[----:B------:R-:W-:-:S04]  /*24c60*/  IMAD.WIDE.U32 R6, R6, UR36, R2 ;  /* 0x0000002406067c25 */ /* 0x000fc8000f8e0002 */
[----:B------:R-:W-:Y:S02]  /*24c70*/  IMAD.IADD R7, R7, 0x1, R17 ;  /* 0x0000000107077824 */ /* 0x000fe400078e0211 */
[----:B------:R-:W-:Y:S02]  /*24c80*/  IMAD.MOV R5, RZ, RZ, -R11 ;  /* 0x000000ffff057224 */ /* 0x000fe400078e0a0b */
[----:B------:R-:W-:Y:S02]  /*24c90*/  IMAD R0, R16, UR4, RZ ;  /* 0x0000000410007c24 */ /* 0x000fe4000f8e02ff */
[----:B------:R-:W-:Y:S01]  /*24ca0*/  IMAD.WIDE.U32 R2, R159, UR4, R6 ;  /* 0x000000049f027c25 */ /* 0x000fe2000f8e0006 */
[----:B------:R-:W-:-:S03]  /*24cb0*/  SHF.R.S32.HI R7, RZ, 0x1f, R11 ;  /* 0x0000001fff077819 */ /* 0x000fc6000001140b */
[----:B------:R-:W-:Y:S01]  /*24cc0*/  IMAD R5, R12, R5, R9 ;  /* 0x000000050c057224 */ /* 0x000fe200078e0209 */
[----:B------:R-:W-:Y:S01]  /*24cd0*/  IADD3 R2, P3, R11, R2, RZ ;  /* 0x000000020b027210 */ /* 0x000fe20007f7e0ff */
[----:B------:R-:W-:Y:S01]  /*24ce0*/  IMAD R4, R159, UR5, R0 ;  /* 0x000000059f047c24 */ /* 0x000fe2000f8e0200 */
[----:B------:R-:W-:Y:S02]  /*24cf0*/  ULDC.64 UR4, c[0x0][0xcc8] ;  /* 0x0003320000047ab9 */ /* 0x000fe40000000a00 */
[----:B------:R-:W-:Y:S02]  /*24d00*/  SHF.R.S32.HI R0, RZ, 0x1f, R5 ;  /* 0x0000001fff007819 */ /* 0x000fe40000011405 */
[----:B------:R-:W-:-:S03]  /*24d10*/  IADD3.X R3, R7, R3, R4, P3, !PT ;  /* 0x0000000307037210 */ /* 0x000fc60001ffe404 */
[----:B------:R-:W-:Y:S02]  /*24d20*/  IMAD R0, R0, UR4, RZ ;  /* 0x0000000400007c24 */ /* 0x000fe4000f8e02ff */
[----:B------:R-:W-:-:S04]  /*24d30*/  IMAD.WIDE.U32 R2, R5, UR4, R2 ;  /* 0x0000000405027c25 */ /* 0x000fc8000f8e0002 */
[----:B------:R-:W-:Y:S01]  /*24d40*/  IMAD R5, R5, UR5, R0 ;  /* 0x0000000505057c24 */ /* 0x000fe2000f8e0200 */
[----:B------:R-:W-:Y:S02]  /*24d50*/  ULDC.64 UR4, c[0x0][0xca8] ;  /* 0x00032a0000047ab9 */ /* 0x000fe40000000a00 */
[----:B------:R-:W-:Y:S01]  /*24d60*/  LEA R0, P3, R2, UR4, 0x2 ;  /* 0x0000000402007c11 */ /* 0x000fe2000f8610ff */
[----:B------:R-:W-:-:S04]  /*24d70*/  IMAD.IADD R3, R3, 0x1, R5 ;  /* 0x0000000103037824 */ /* 0x000fc800078e0205 */
[----:B------:R-:W-:Y:S01]  /*24d80*/  SHFL.IDX PT, R4, R0, 0x1, 0x1c1f ;  /* 0x003c1f0000047f89 */ /* 0x000fe200000e0000 */
[----:B------:R-:W-:-:S03]  /*24d90*/  LEA.HI.X R6, R2, UR5, R3, 0x2, P3 ;  /* 0x0000000502067c11 */ /* 0x000fc600098f1403 */
[----:B------:R-:W-:Y:S04]  /*24da0*/  SHFL.IDX PT, R2, R0, RZ, 0x1c1f ;  /* 0x001c1fff00027589 */ /* 0x000fe800000e0000 */
[----:B------:R-:W2:Y:S04]  /*24db0*/  SHFL.IDX PT, R3, R6, RZ, 0x1c1f ;  /* 0x001c1fff06037589 */ /* 0x000ea800000e0000 */
[----:B------:R0:W1:Y:S04]  /*24dc0*/  SHFL.IDX PT, R5, R6, 0x1, 0x1c1f ;  /* 0x003c1f0006057f89 */ /* 0x00006800000e0000 */
[----:B--2---:R0:W-:Y:S01]  /*24dd0*/  @!P2 ST.E desc[UR44][R2.64], R15 ;  /* 0x0000000f0200a985 */ /* 0x0041e2000c10192c */
[----:B-1----:R-:W-:Y:S05]  /*24de0*/  @P0 BRA `(.L_x_5112) ;  /* 0x0000000000080947 */ /* 0x002fea0003800000 */
[----:B0-----:R-:W2:Y:S04]  /*24df0*/  LDL R3, [R1+0x214] ;  /* 0x0002140001037983 */ /* 0x001ea80000100800 */
[----:B--2---:R1:W-:Y:S02]  /*24e00*/  ST.E desc[UR44][R4.64], R3 ;  /* 0x0000000304007985 */ /* 0x0043e4000c10192c */
.L_x_5112:
[----:B------:R-:W-:Y:S05]  /*24e10*/  BSYNC B0 ;  /* 0x0000000000007941 */ /* 0x000fea0003800000 */
.L_x_5111:
[----:B------:R-:W2:Y:S01]  /*24e20*/  @P1 LDC R9, c[0x0][0xcec] ;  /* 0x00033b00ff091b82 */ /* 0x000ea20000000800 */
[----:B------:R-:W-:Y:S01]  /*24e30*/  LEA.HI R0, R27, R27, RZ, 0x1 ;  /* 0x0000001b1b007211 */ /* 0x000fe200078f08ff */
[----:B------:R-:W-:Y:S01]  /*24e40*/  IMAD.IADD R26, R25, 0x1, -R26 ;  /* 0x00000001191a7824 */ /* 0x000fe200078e0a1a */
[----:B------:R-:W-:Y:S01]  /*24e50*/  LEA.HI R21, R21, R24, RZ, 0x5 ;  /* 0x0000001815157211 */ /* 0x000fe200078f28ff */
[----:B------:R-:W-:Y:S01]  /*24e60*/  ULDC.64 UR4, c[0x0][0xc38] ;  /* 0x00030e0000047ab9 */ /* 0x000fe20000000a00 */
[----:B------:R-:W-:Y:S01]  /*24e70*/  LOP3.LUT R0, R0, 0x1ffffffe, RZ, 0xc0, !PT ;  /* 0x1ffffffe00007812 */ /* 0x000fe200078ec0ff */
[----:B01----:R-:W-:Y:S01]  /*24e80*/  IMAD R3, R14, UR4, RZ ;  /* 0x000000040e037c24 */ /* 0x003fe2000f8e02ff */
[----:B------:R-:W-:Y:S01]  /*24e90*/  SHF.R.S32.HI R21, RZ, 0x5, R21 ;  /* 0x00000005ff157819 */ /* 0x000fe20000011415 */
[----:B------:R-:W0:Y:S01]  /*24ea0*/  @P1 LDC R6, c[0x0][0xcf0] ;  /* 0x00033c00ff061b82 */ /* 0x000e220000000800 */
[----:B------:R-:W-:Y:S01]  /*24eb0*/  BSSY B0, `(.L_x_5113) ;  /* 0x0000113000007945 */ /* 0x000fe20003800000 */
[----:B------:R-:W-:-:S02]  /*24ec0*/  IMAD.IADD R27, R27, 0x1, -R0 ;  /* 0x000000011b1b7824 */ /* 0x000fc400078e0a00 */
[----:B------:R-:W-:Y:S02]  /*24ed0*/  IMAD R26, R21, 0x10, R26 ;  /* 0x00000010151a7824 */ /* 0x000fe400078e021a */
[C---:B------:R-:W-:Y:S02]  /*24ee0*/  IMAD R5, R160.reuse, UR5, R3 ;  /* 0x00000005a0057c24 */ /* 0x040fe4000f8e0203 */
[----:B------:R-:W-:Y:S02]  /*24ef0*/  IMAD R4, R27, 0x8, R26 ;  /* 0x000000081b047824 */ /* 0x000fe400078e021a */
[----:B------:R-:W-:Y:S01]  /*24f00*/  IMAD.WIDE.U32 R2, R160, UR4, RZ ;  /* 0x00000004a0027c25 */ /* 0x000fe2000f8e00ff */
[----:B------:R-:W-:-:S03]  /*24f10*/  ULDC.64 UR4, c[0x0][0xc48] ;  /* 0x0003120000047ab9 */ /* 0x000fc60000000a00 */
[----:B------:R-:W-:Y:S02]  /*24f20*/  IMAD R4, R23, 0x40, R4 ;  /* 0x0000004017047824 */ /* 0x000fe400078e0204 */
[----:B------:R-:W-:Y:S02]  /*24f30*/  IMAD.IADD R3, R3, 0x1, R5 ;  /* 0x0000000103037824 */ /* 0x000fe400078e0205 */
[----:B------:R-:W-:Y:S02]  /*24f40*/  IMAD R0, R18, UR37, RZ ;  /* 0x0000002512007c24 */ /* 0x000fe4000f8e02ff */
[----:B--2---:R-:W-:-:S04]  /*24f50*/  @P1 IMAD.HI.U32 R9, R4, R9, RZ ;  /* 0x0000000904091227 */ /* 0x004fc800078e00ff */
[----:B------:R-:W-:Y:S02]  /*24f60*/  IMAD R7, R19, UR36, R0 ;  /* 0x0000002413077c24 */ /* 0x000fe4000f8e0200 */
[----:B------:R-:W-:-:S04]  /*24f70*/  IMAD.WIDE.U32 R2, R18, UR36, R2 ;  /* 0x0000002412027c25 */ /* 0x000fc8000f8e0002 */
[----:B------:R-:W-:Y:S01]  /*24f80*/  IMAD.MOV.U32 R5, RZ, RZ, R4 ;  /* 0x000000ffff057224 */ /* 0x000fe200078e0004 */
[----:B0-----:R-:W-:Y:S01]  /*24f90*/  @P1 SHF.R.U32.HI R5, RZ, R6, R9 ;  /* 0x00000006ff051219 */ /* 0x001fe20000011609 */
[----:B------:R-:W-:Y:S02]  /*24fa0*/  IMAD R0, R16, UR4, RZ ;  /* 0x0000000410007c24 */ /* 0x000fe4000f8e02ff */
[----:B------:R-:W-:Y:S02]  /*24fb0*/  IMAD.IADD R3, R3, 0x1, R7 ;  /* 0x0000000103037824 */ /* 0x000fe400078e0207 */
[C---:B------:R-:W-:Y:S01]  /*24fc0*/  IMAD R9, R159.reuse, UR5, R0 ;  /* 0x000000059f097c24 */ /* 0x040fe2000f8e0200 */
[--C-:B------:R-:W-:Y:S01]  /*24fd0*/  SHF.R.S32.HI R0, RZ, 0x1f, R5.reuse ;  /* 0x0000001fff007819 */ /* 0x100fe20000011405 */
[----:B------:R-:W-:Y:S02]  /*24fe0*/  IMAD.MOV R7, RZ, RZ, -R5 ;  /* 0x000000ffff077224 */ /* 0x000fe400078e0a05 */
[----:B------:R-:W-:Y:S01]  /*24ff0*/  IMAD.WIDE.U32 R2, R159, UR4, R2 ;  /* 0x000000049f027c25 */ /* 0x000fe2000f8e0002 */
[----:B------:R-:W-:-:S03]  /*25000*/  ULDC.64 UR4, c[0x0][0xc30] ;  /* 0x00030c0000047ab9 */ /* 0x000fc60000000a00 */
[----:B------:R-:W-:Y:S02]  /*25010*/  IMAD R7, R28, R7, R4 ;  /* 0x000000071c077224 */ /* 0x000fe400078e0204 */
[----:B------:R-:W-:Y:S02]  /*25020*/  IMAD R0, R0, UR4, RZ ;  /* 0x0000000400007c24 */ /* 0x000fe4000f8e02ff */
[----:B------:R-:W-:Y:S02]  /*25030*/  IMAD.IADD R3, R3, 0x1, R9 ;  /* 0x0000000103037824 */ /* 0x000fe400078e0209 */
[C---:B------:R-:W-:Y:S01]  /*25040*/  IMAD R9, R5.reuse, UR5, R0 ;  /* 0x0000000505097c24 */ /* 0x040fe2000f8e0200 */
[----:B------:R-:W-:Y:S01]  /*25050*/  SHF.R.S32.HI R0, RZ, 0x1f, R7 ;  /* 0x0000001fff007819 */ /* 0x000fe20000011407 */
[----:B------:R-:W-:Y:S01]  /*25060*/  IMAD.WIDE.U32 R2, R5, UR4, R2 ;  /* 0x0000000405027c25 */ /* 0x000fe2000f8e0002 */
[----:B------:R-:W-:-:S03]  /*25070*/  ULDC.64 UR4, c[0x0][0xc28] ;  /* 0x00030a0000047ab9 */ /* 0x000fc60000000a00 */
[----:B------:R-:W-:Y:S02]  /*25080*/  IMAD.IADD R3, R3, 0x1, R9 ;  /* 0x0000000103037824 */ /* 0x000fe400078e0209 */
[----:B------:R-:W-:Y:S02]  /*25090*/  IMAD R0, R0, UR4, RZ ;  /* 0x0000000400007c24 */ /* 0x000fe4000f8e02ff */
[----:B------:R-:W-:-:S04]  /*250a0*/  IMAD.WIDE.U32 R2, R7, UR4, R2 ;  /* 0x0000000407027c25 */ /* 0x000fc8000f8e0002 */
[----:B------:R-:W-:Y:S01]  /*250b0*/  IMAD R21, R7, UR5, R0 ;  /* 0x0000000507157c24 */ /* 0x000fe2000f8e0200 */
[----:B------:R-:W-:Y:S01]  /*250c0*/  ULDC.64 UR4, c[0x0][0xc00] ;  /* 0x0003000000047ab9 */ /* 0x000fe20000000a00 */
[----:B------:R-:W-:Y:S01]  /*250d0*/  IMAD R23, R23, 0x40, R26 ;  /* 0x0000004017177824 */ /* 0x000fe200078e021a */
[----:B------:R-:W-:Y:S01]  /*250e0*/  LEA R19, P0, R2, UR4, 0x2 ;  /* 0x0000000402137c11 */ /* 0x000fe2000f8010ff */
[----:B------:R-:W-:Y:S01]  /*250f0*/  IMAD.IADD R21, R3, 0x1, R21 ;  /* 0x0000000103157824 */ /* 0x000fe200078e0215 */
[----:B------:R-:W-:Y:S01]  /*25100*/  ULDC UR4, c[0x0][0xb88] ;  /* 0x0002e20000047ab9 */ /* 0x000fe20000000800 */
[----:B------:R-:W-:Y:S01]  /*25110*/  LOP3.LUT R3, R20, 0x7ffffffc, RZ, 0xc0, !PT ;  /* 0x7ffffffc14037812 */ /* 0x000fe200078ec0ff */
[----:B------:R-:W-:Y:S01]  /*25120*/  IMAD R20, R28, UR4, RZ ;  /* 0x000000041c147c24 */ /* 0x000fe2000f8e02ff */
[----:B------:R-:W-:Y:S01]  /*25130*/  LEA.HI R0, R22, R22, RZ, 0x1 ;  /* 0x0000001616007211 */ /* 0x000fe200078f08ff */
[----:B------:R0:W1:Y:S01]  /*25140*/  SHFL.IDX PT, R14, R19, RZ, 0x1c1f ;  /* 0x001c1fff130e7589 */ /* 0x00006200000e0000 */
[----:B------:R-:W-:Y:S01]  /*25150*/  LEA.HI.X R21, R2, UR5, R21, 0x2, P0 ;  /* 0x0000000502157c11 */ /* 0x000fe200080f1415 */
[----:B------:R-:W-:Y:S01]  /*25160*/  IMAD.IADD R3, R24, 0x1, -R3 ;  /* 0x0000000118037824 */ /* 0x000fe200078e0a03 */
[----:B------:R-:W-:-:S02]  /*25170*/  ISETP.GE.AND P0, PT, R23, R20, PT ;  /* 0x000000141700720c */ /* 0x000fc40003f06270 */
[----:B------:R-:W-:Y:S01]  /*25180*/  LOP3.LUT R5, R0, 0xfffffe, RZ, 0xc0, !PT ;  /* 0x00fffffe00057812 */ /* 0x000fe200078ec0ff */
[----:B------:R0:W2:Y:S04]  /*25190*/  SHFL.IDX PT, R15, R21, RZ, 0x1c1f ;  /* 0x001c1fff150f7589 */ /* 0x0000a800000e0000 */
[----:B------:R-:W-:-:S04]  /*251a0*/  IMAD.IADD R22, R22, 0x1, -R5 ;  /* 0x0000000116167824 */ /* 0x000fc800078e0a05 */
[----:B------:R-:W-:-:S04]  /*251b0*/  IMAD R3, R22, 0x80, R3 ;  /* 0x0000008016037824 */ /* 0x000fc800078e0203 */
[----:B------:R-:W-:Y:S01]  /*251c0*/  IMAD.SHL.U32 R18, R3, 0x2, RZ ;  /* 0x0000000203127824 */ /* 0x000fe200078e00ff */
[----:B0-----:R-:W-:Y:S06]  /*251d0*/  @P0 BRA `(.L_x_5114) ;  /* 0x0000000c00800947 */ /* 0x001fec0003800000 */
[----:B------:R-:W-:Y:S02]  /*251e0*/  ULDC UR4, c[0x0][0xbc8] ;  /* 0x0002f20000047ab9 */ /* 0x000fe40000000800 */
[----:B------:R-:W-:-:S13]  /*251f0*/  ISETP.GE.AND P0, PT, R18, UR4, PT ;  /* 0x0000000412007c0c */ /* 0x000fda000bf06270 */
[----:B------:R-:W3:Y:S01]  /*25200*/  @!P0 LDL.64 R12, [R1+0x230] ;  /* 0x00023000010c8983 */ /* 0x000ee20000100a00 */
[C---:B------:R-:W-:Y:S01]  /*25210*/  VIADD R4, R18.reuse, 0x8 ;  /* 0x0000000812047836 */ /* 0x040fe20000000000 */
[----:B------:R-:W-:-:S04]  /*25220*/  @!P0 LEA.HI R0, R18, R18, RZ, 0x1 ;  /* 0x0000001212008211 */ /* 0x000fc800078f08ff */
[----:B------:R-:W-:Y:S02]  /*25230*/  ISETP.GE.AND P1, PT, R4, UR4, PT ;  /* 0x0000000404007c0c */ /* 0x000fe4000bf26270 */
[----:B------:R-:W-:-:S05]  /*25240*/  @!P0 LOP3.LUT R0, R0, 0xfffffffe, RZ, 0xc0, !PT ;  /* 0xfffffffe00008812 */ /* 0x000fca00078ec0ff */
[----:B-12---:R-:W-:-:S05]  /*25250*/  @!P0 IMAD.WIDE R2, R0, 0x4, R14 ;  /* 0x0000000400028825 */ /* 0x006fca00078e020e */
[----:B---3--:R0:W-:Y:S04]  /*25260*/  @!P0 ST.E.64 desc[UR44][R2.64], R12 ;  /* 0x0000000c02008985 */ /* 0x0081e8000c101b2c */
[----:B------:R-:W2:Y:S01]  /*25270*/  @!P1 LDL.64 R6, [R1+0x240] ;  /* 0x0002400001069983 */ /* 0x000ea20000100a00 */
[----:B------:R-:W-:Y:S01]  /*25280*/  VIADD R0, R18, 0x10 ;  /* 0x0000001012007836 */ /* 0x000fe20000000000 */
[----:B------:R-:W-:-:S04]  /*25290*/  @!P1 LEA.HI R4, R4, R4, RZ, 0x1 ;  /* 0x0000000404049211 */ /* 0x000fc800078f08ff */
[----:B------:R-:W-:Y:S02]  /*252a0*/  ISETP.GE.AND P0, PT, R0, UR4, PT ;  /* 0x0000000400007c0c */ /* 0x000fe4000bf06270 */
[----:B------:R-:W-:-:S05]  /*252b0*/  @!P1 LOP3.LUT R4, R4, 0xfffffffe, RZ, 0xc0, !PT ;  /* 0xfffffffe04049812 */ /* 0x000fca00078ec0ff */
[----:B------:R-:W-:-:S05]  /*252c0*/  @!P1 IMAD.WIDE R4, R4, 0x4, R14 ;  /* 0x0000000404049825 */ /* 0x000fca00078e020e */
[----:B--2---:R1:W-:Y:S04]  /*252d0*/  @!P1 ST.E.64 desc[UR44][R4.64], R6 ;  /* 0x0000000604009985 */ /* 0x0043e8000c101b2c */
[----:B------:R-:W2:Y:S01]  /*252e0*/  @!P0 LDL.64 R8, [R1+0x250] ;  /* 0x0002500001088983 */ /* 0x000ea20000100a00 */
[----:B------:R-:W-:Y:S01]  /*252f0*/  VIADD R10, R18, 0x18 ;  /* 0x00000018120a7836 */ /* 0x000fe20000000000 */
[----:B------:R-:W-:-:S04]  /*25300*/  @!P0 LEA.HI R0, R0, R0, RZ, 0x1 ;  /* 0x0000000000008211 */ /* 0x000fc800078f08ff */
[----:B------:R-:W-:Y:S02]  /*25310*/  ISETP.GE.AND P1, PT, R10, UR4, PT ;  /* 0x000000040a007c0c */ /* 0x000fe4000bf26270 */
[----:B------:R-:W-:-:S05]  /*25320*/  @!P0 LOP3.LUT R0, R0, 0xfffffffe, RZ, 0xc0, !PT ;  /* 0xfffffffe00008812 */ /* 0x000fca00078ec0ff */
[----:B0-----:R-:W-:-:S05]  /*25330*/  @!P0 IMAD.WIDE R2, R0, 0x4, R14 ;  /* 0x0000000400028825 */ /* 0x001fca00078e020e */
[----:B--2---:R0:W-:Y:S04]  /*25340*/  @!P0 ST.E.64 desc[UR44][R2.64], R8 ;  /* 0x0000000802008985 */ /* 0x0041e8000c101b2c */
[----:B------:R-:W2:Y:S01]  /*25350*/  @!P1 LDL.64 R12, [R1+0x260] ;  /* 0x00026000010c9983 */ /* 0x000ea20000100a00 */
[----:B------:R-:W-:Y:S01]  /*25360*/  VIADD R0, R18, 0x20 ;  /* 0x0000002012007836 */ /* 0x000fe20000000000 */
[----:B------:R-:W-:-:S04]  /*25370*/  @!P1 LEA.HI R10, R10, R10, RZ, 0x1 ;  /* 0x0000000a0a0a9211 */ /* 0x000fc800078f08ff */
[----:B------:R-:W-:Y:S02]  /*25380*/  ISETP.GE.AND P0, PT, R0, UR4, PT ;  /* 0x0000000400007c0c */ /* 0x000fe4000bf06270 */
[----:B------:R-:W-:-:S05]  /*25390*/  @!P1 LOP3.LUT R10, R10, 0xfffffffe, RZ, 0xc0, !PT ;  /* 0xfffffffe0a0a9812 */ /* 0x000fca00078ec0ff */
[----:B------:R-:W-:-:S05]  /*253a0*/  @!P1 IMAD.WIDE R10, R10, 0x4, R14 ;  /* 0x000000040a0a9825 */ /* 0x000fca00078e020e */
[----:B--2---:R2:W-:Y:S04]  /*253b0*/  @!P1 ST.E.64 desc[UR44][R10.64], R12 ;  /* 0x0000000c0a009985 */ /* 0x0045e8000c101b2c */
[----:B-1----:R-:W3:Y:S01]  /*253c0*/  @!P0 LDL.64 R4, [R1+0x270] ;  /* 0x0002700001048983 */ /* 0x002ee20000100a00 */
[----:B------:R-:W-:Y:S01]  /*253d0*/  VIADD R6, R18, 0x28 ;  /* 0x0000002812067836 */ /* 0x000fe20000000000 */
[----:B------:R-:W-:-:S04]  /*253e0*/  @!P0 LEA.HI R0, R0, R0, RZ, 0x1 ;  /* 0x0000000000008211 */ /* 0x000fc800078f08ff */
[----:B------:R-:W-:Y:S02]  /*253f0*/  ISETP.GE.AND P1, PT, R6, UR4, PT ;  /* 0x0000000406007c0c */ /* 0x000fe4000bf26270 */
[----:B------:R-:W-:-:S05]  /*25400*/  @!P0 LOP3.LUT R0, R0, 0xfffffffe, RZ, 0xc0, !PT ;  /* 0xfffffffe00008812 */ /* 0x000fca00078ec0ff */
[----:B0-----:R-:W-:-:S05]  /*25410*/  @!P0 IMAD.WIDE R2, R0, 0x4, R14 ;  /* 0x0000000400028825 */ /* 0x001fca00078e020e */
[----:B---3--:R0:W-:Y:S04]  /*25420*/  @!P0 ST.E.64 desc[UR44][R2.64], R4 ;  /* 0x0000000402008985 */ /* 0x0081e8000c101b2c */
[----:B------:R-:W3:Y:S01]  /*25430*/  @!P1 LDL.64 R8, [R1+0x280] ;  /* 0x0002800001089983 */ /* 0x000ee20000100a00 */
[----:B------:R-:W-:Y:S01]  /*25440*/  VIADD R0, R18, 0x30 ;  /* 0x0000003012007836 */ /* 0x000fe20000000000 */
[----:B------:R-:W-:-:S04]  /*25450*/  @!P1 LEA.HI R6, R6, R6, RZ, 0x1 ;  /* 0x0000000606069211 */ /* 0x000fc800078f08ff */
[----:B------:R-:W-:Y:S02]  /*25460*/  ISETP.GE.AND P0, PT, R0, UR4, PT ;  /* 0x0000000400007c0c */ /* 0x000fe4000bf06270 */
[----:B------:R-:W-:-:S05]  /*25470*/  @!P1 LOP3.LUT R6, R6, 0xfffffffe, RZ, 0xc0, !PT ;  /* 0xfffffffe06069812 */ /* 0x000fca00078ec0ff */
[----:B------:R-:W-:-:S05]  /*25480*/  @!P1 IMAD.WIDE R6, R6, 0x4, R14 ;  /* 0x0000000406069825 */ /* 0x000fca00078e020e */
[----:B---3--:R1:W-:Y:S04]  /*25490*/  @!P1 ST.E.64 desc[UR44][R6.64], R8 ;  /* 0x0000000806009985 */ /* 0x0083e8000c101b2c */
[----:B--2---:R-:W2:Y:S01]  /*254a0*/  @!P0 LDL.64 R10, [R1+0x290] ;  /* 0x00029000010a8983 */ /* 0x004ea20000100a00 */
        /* <DEDUP_REMOVED lines=129> */
[----:B0-----:R-:W-:-:S05]  /*25cc0*/  @!P0 LOP3.LUT R3, R0, 0xfffffffe, RZ, 0xc0, !PT ;  /* 0xfffffffe00038812 */ /* 0x001fca00078ec0ff */
[----:B------:R-:W-:-:S05]  /*25cd0*/  @!P0 IMAD.WIDE R2, R3, 0x4, R14 ;  /* 0x0000000403028825 */ /* 0x000fca00078e020e */
        /* <DEDUP_REMOVED lines=12> */
[----:B0-----:R-:W-:-:S05]  /*25da0*/  @!P0 LOP3.LUT R3, R0, 0xfffffffe, RZ, 0xc0, !PT ;  /* 0xfffffffe00038812 */ /* 0x001fca00078ec0ff */
[----:B------:R-:W-:-:S05]  /*25db0*/  @!P0 IMAD.WIDE R2, R3, 0x4, R14 ;  /* 0x0000000403028825 */ /* 0x000fca00078e020e */
[----:B--2---:R0:W-:Y:S04]  /*25dc0*/  @!P0 ST.E.64 desc[UR44][R2.64], R6 ;  /* 0x0000000602008985 */ /* 0x0041e8000c101b2c */
[----:B------:R-:W2:Y:S01]  /*25dd0*/  @!P1 LDL.64 R8, [R1+0x3e0] ;  /* 0x0003e00001089983 */ /* 0x000ea20000100a00 */
[----:B------:R-:W-:Y:S01]  /*25de0*/  VIADD R0, R18, 0xe0 ;  /* 0x000000e012007836 */ /* 0x000fe20000000000 */
[----:B------:R-:W-:-:S04]  /*25df0*/  @!P1 LEA.HI R10, R10, R10, RZ, 0x1 ;  /* 0x0000000a0a0a9211 */ /* 0x000fc800078f08ff */
[----:B------:R-:W-:Y:S02]  /*25e00*/  ISETP.GE.AND P0, PT, R0, UR4, PT ;  /* 0x0000000400007c0c */ /* 0x000fe4000bf06270 */
[----:B-1----:R-:W-:-:S05]  /*25e10*/  @!P1 LOP3.LUT R5, R10, 0xfffffffe, RZ, 0xc0, !PT ;  /* 0xfffffffe0a059812 */ /* 0x002fca00078ec0ff */
[----:B------:R-:W-:-:S05]  /*25e20*/  @!P1 IMAD.WIDE R4, R5, 0x4, R14 ;  /* 0x0000000405049825 */ /* 0x000fca00078e020e */
[----:B--2---:R1:W-:Y:S04]  /*25e30*/  @!P1 ST.E.64 desc[UR44][R4.64], R8 ;  /* 0x0000000804009985 */ /* 0x0043e8000c101b2c */
[----:B------:R-:W2:Y:S01]  /*25e40*/  @!P0 LDL.64 R10, [R1+0x3f0] ;  /* 0x0003f000010a8983 */ /* 0x000ea20000100a00 */
        /* <DEDUP_REMOVED lines=21> */
[----:B------:R-:W-:-:S04]  /*25fa0*/  @!P1 LEA.HI R12, R12, R12, RZ, 0x1 ;  /* 0x0000000c0c0c9211 */ /* 0x000fc800078f08ff */
[----:B------:R-:W-:-:S05]  /*25fb0*/  @!P1 LOP3.LUT R11, R12, 0xfffffffe, RZ, 0xc0, !PT ;  /* 0xfffffffe0c0b9812 */ /* 0x000fca00078ec0ff */
[----:B------:R-:W-:-:S05]  /*25fc0*/  @!P1 IMAD.WIDE R14, R11, 0x4, R14 ;  /* 0x000000040b0e9825 */ /* 0x000fca00078e020e */
[----:B--2---:R3:W-:Y:S02]  /*25fd0*/  @!P1 ST.E.64 desc[UR44][R14.64], R16 ;  /* 0x000000100e009985 */ /* 0x0047e4000c101b2c */
.L_x_5114:
[----:B------:R-:W-:Y:S05]  /*25fe0*/  BSYNC B0 ;  /* 0x0000000000007941 */ /* 0x000fea0003800000 */
.L_x_5113:
[----:B------:R-:W-:Y:S01]  /*25ff0*/  VIADD R23, R23, 0x8 ;  /* 0x0000000817177836 */ /* 0x000fe20000000000 */
[----:B--23--:R2:W3:Y:S04]  /*26000*/  SHFL.IDX PT, R15, R21, 0x1, 0x1c1f ;  /* 0x003c1f00150f7f89 */ /* 0x00c4e800000e0000 */
[----:B------:R-:W-:Y:S01]  /*26010*/  ISETP.GE.AND P0, PT, R23, R20, PT ;  /* 0x000000141700720c */ /* 0x000fe20003f06270 */
[----:B-1----:R2:W1:-:S12]  /*26020*/  SHFL.IDX PT, R14, R19, 0x1, 0x1c1f ;  /* 0x003c1f00130e7f89 */ /* 0x00245800000e0000 */
[----:B--2---:R-:W-:Y:S05]  /*26030*/  @P0 BRA `(.L_x_4990) ;  /* 0x0000006800fc0947 */ /* 0x004fea0003800000 */
[----:B------:R-:W0:Y:S02]  /*26040*/  LDC R17, c[0x0][0xbc8] ;  /* 0x0002f200ff117b82 */ /* 0x000e240000000800 */
[----:B0-----:R-:W-:-:S13]  /*26050*/  ISETP.GE.AND P0, PT, R18, R17, PT ;  /* 0x000000111200720c */ /* 0x001fda0003f06270 */
[----:B------:R-:W2:Y:S01]  /*26060*/  @!P0 LDL.64 R10, [R1+0x238] ;  /* 0x00023800010a8983 */ /* 0x000ea20000100a00 */
[C---:B------:R-:W-:Y:S01]  /*26070*/  VIADD R4, R18.reuse, 0x8 ;  /* 0x0000000812047836 */ /* 0x040fe20000000000 */
[----:B------:R-:W-:-:S04]  /*26080*/  @!P0 LEA.HI R0, R18, R18, RZ, 0x1 ;  /* 0x0000001212008211 */ /* 0x000fc800078f08ff */
[----:B------:R-:W-:Y:S02]  /*26090*/  ISETP.GE.AND P1, PT, R4, R17, PT ;  /* 0x000000110400720c */ /* 0x000fe40003f26270 */
[----:B------:R-:W-:-:S05]  /*260a0*/  @!P0 LOP3.LUT R0, R0, 0xfffffffe, RZ, 0xc0, !PT ;  /* 0xfffffffe00008812 */ /* 0x000fca00078ec0ff */
[----:B-1-3--:R-:W-:-:S05]  /*260b0*/  @!P0 IMAD.WIDE R2, R0, 0x4, R14 ;  /* 0x0000000400028825 */ /* 0x00afca00078e020e */
[----:B--2---:R0:W-:Y:S04]  /*260c0*/  @!P0 ST.E.64 desc[UR44][R2.64], R10 ;  /* 0x0000000a02008985 */ /* 0x0041e8000c101b2c */
[----:B------:R-:W2:Y:S01]  /*260d0*/  @!P1 LDL.64 R6, [R1+0x248] ;  /* 0x0002480001069983 */ /* 0x000ea20000100a00 */
[----:B------:R-:W-:Y:S01]  /*260e0*/  VIADD R0, R18, 0x10 ;  /* 0x0000001012007836 */ /* 0x000fe20000000000 */
[----:B------:R-:W-:-:S04]  /*260f0*/  @!P1 LEA.HI R4, R4, R4, RZ, 0x1 ;  /* 0x0000000404049211 */ /* 0x000fc800078f08ff */
[----:B------:R-:W-:Y:S02]  /*26100*/  ISETP.GE.AND P0, PT, R0, R17, PT ;  /* 0x000000110000720c */ /* 0x000fe40003f06270 */
[----:B------:R-:W-:-:S05]  /*26110*/  @!P1 LOP3.LUT R4, R4, 0xfffffffe, RZ, 0xc0, !PT ;  /* 0xfffffffe04049812 */ /* 0x000fca00078ec0ff */
[----:B------:R-:W-:-:S05]  /*26120*/  @!P1 IMAD.WIDE R4, R4, 0x4, R14 ;  /* 0x0000000404049825 */ /* 0x000fca00078e020e */
[----:B--2---:R1:W-:Y:S04]  /*26130*/  @!P1 ST.E.64 desc[UR44][R4.64], R6 ;  /* 0x0000000604009985 */ /* 0x0043e8000c101b2c */
[----:B------:R-:W2:Y:S01]  /*26140*/  @!P0 LDL.64 R8, [R1+0x258] ;  /* 0x0002580001088983 */ /* 0x000ea20000100a00 */
[----:B------:R-:W-:Y:S01]  /*26150*/  VIADD R12, R18, 0x18 ;  /* 0x00000018120c7836 */ /* 0x000fe20000000000 */
[----:B------:R-:W-:-:S04]  /*26160*/  @!P0 LEA.HI R0, R0, R0, RZ, 0x1 ;  /* 0x0000000000008211 */ /* 0x000fc800078f08ff */
[----:B------:R-:W-:Y:S02]  /*26170*/  ISETP.GE.AND P1, PT, R12, R17, PT ;  /* 0x000000110c00720c */ /* 0x000fe40003f26270 */
[----:B------:R-:W-:-:S05]  /*26180*/  @!P0 LOP3.LUT R0, R0, 0xfffffffe, RZ, 0xc0, !PT ;  /* 0xfffffffe00008812 */ /* 0x000fca00078ec0ff */
[----:B0-----:R-:W-:-:S05]  /*26190*/  @!P0 IMAD.WIDE R2, R0, 0x4, R14 ;  /* 0x0000000400028825 */ /* 0x001fca00078e020e */
[----:B--2---:R0:W-:Y:S04]  /*261a0*/  @!P0 ST.E.64 desc[UR44][R2.64], R8 ;  /* 0x0000000802008985 */ /* 0x0041e8000c101b2c */
[----:B------:R-:W2:Y:S01]  /*261b0*/  @!P1 LDL.64 R10, [R1+0x268] ;  /* 0x00026800010a9983 */ /* 0x000ea20000100a00 */
[----:B------:R-:W-:Y:S01]  /*261c0*/  VIADD R0, R18, 0x20 ;  /* 0x0000002012007836 */ /* 0x000fe20000000000 */
[----:B------:R-:W-:-:S04]  /*261d0*/  @!P1 LEA.HI R12, R12, R12, RZ, 0x1 ;  /* 0x0000000c0c0c9211 */ /* 0x000fc800078f08ff */
[----:B------:R-:W-:Y:S02]  /*261e0*/  ISETP.GE.AND P0, PT, R0, R17, PT ;  /* 0x000000110000720c */ /* 0x000fe40003f06270 */
[----:B-1----:R-:W-:-:S05]  /*261f0*/  @!P1 LOP3.LUT R4, R12, 0xfffffffe, RZ, 0xc0, !PT ;  /* 0xfffffffe0c049812 */ /* 0x002fca00078ec0ff */
        /* <DEDUP_REMOVED lines=118> */
[----:B0-----:R-:W-:-:S05]  /*26960*/  @!P0 LOP3.LUT R3, R0, 0xfffffffe, RZ, 0xc0, !PT ;  /* 0xfffffffe00038812 */ /* 0x001fca00078ec0ff */
[----:B------:R-:W-:-:S05]  /*26970*/  @!P0 IMAD.WIDE R2, R3, 0x4, R14 ;  /* 0x0000000403028825 */ /* 0x000fca00078e020e */
        /* <DEDUP_REMOVED lines=55> */
[----:B------:R-:W-:-:S04]  /*26cf0*/  @!P0 IMAD.WIDE R2, R3, 0x4, R14 ;  /* 0x0000000403028825 */ /* 0x000fc800078e020e */
[----:B------:R-:W-:Y:S01]  /*26d00*/  VIADD R0, R18, 0xf0 ;  /* 0x000000f012007836 */ /* 0x000fe20000000000 */
[----:B--2---:R0:W-:Y:S04]  /*26d10*/  @!P0 ST.E.64 desc[UR44][R2.64], R6 ;  /* 0x0000000602008985 */ /* 0x0041e8000c101b2c */
[----:B------:R-:W2:Y:S01]  /*26d20*/  @!P1 LDL.64 R8, [R1+0x408] ;  /* 0x0004080001089983 */ /* 0x000ea20000100a00 */
[----:B------:R-:W-:Y:S01]  /*26d30*/  @!P1 LEA.HI R12, R12, R12, RZ, 0x1 ;  /* 0x0000000c0c0c9211 */ /* 0x000fe200078f08ff */
[----:B------:R-:W-:Y:S01]  /*26d40*/  VIADD R18, R18, 0xf8 ;  /* 0x000000f812127836 */ /* 0x000fe20000000000 */
[----:B------:R-:W-:Y:S01]  /*26d50*/  ISETP.GE.AND P0, PT, R0, R17, PT ;  /* 0x000000110000720c */ /* 0x000fe20003f06270 */
[----:B------:R-:W-:Y:S01]  /*26d60*/  BSSY B0, `(.L_x_5115) ;  /* 0x000000b000007945 */ /* 0x000fe20003800000 */
[----:B------:R-:W-:-:S05]  /*26d70*/  @!P1 LOP3.LUT R13, R12, 0xfffffffe, RZ, 0xc0, !PT ;  /* 0xfffffffe0c0d9812 */ /* 0x000fca00078ec0ff */
[----:B-1----:R-:W-:-:S05]  /*26d80*/  @!P1 IMAD.WIDE R4, R13, 0x4, R14 ;  /* 0x000000040d049825 */ /* 0x002fca00078e020e */
[----:B--2---:R0:W-:Y:S01]  /*26d90*/  @!P1 ST.E.64 desc[UR44][R4.64], R8 ;  /* 0x0000000804009985 */ /* 0x0041e2000c101b2c */
[----:B------:R-:W-:Y:S01]  /*26da0*/  ISETP.GE.AND P1, PT, R18, R17, PT ;  /* 0x000000111200720c */ /* 0x000fe20003f26270 */
[----:B------:R-:W-:-:S12]  /*26db0*/  @P0 BRA `(.L_x_5116) ;  /* 0x0000000000140947 */ /* 0x000fd80003800000 */
[----:B0-----:R-:W2:Y:S01]  /*26dc0*/  LDL.64 R4, [R1+0x418] ;  /* 0x0004180001047983 */ /* 0x001ea20000100a00 */
[----:B------:R-:W-:-:S04]  /*26dd0*/  LEA.HI R0, R0, R0, RZ, 0x1 ;  /* 0x0000000000007211 */ /* 0x000fc800078f08ff */
[----:B------:R-:W-:-:S05]  /*26de0*/  LOP3.LUT R3, R0, 0xfffffffe, RZ, 0xc0, !PT ;  /* 0xfffffffe00037812 */ /* 0x000fca00078ec0ff */
[----:B------:R-:W-:-:S05]  /*26df0*/  IMAD.WIDE R2, R3, 0x4, R14 ;  /* 0x0000000403027825 */ /* 0x000fca00078e020e */
[----:B--2---:R1:W-:Y:S02]  /*26e00*/  ST.E.64 desc[UR44][R2.64], R4 ;  /* 0x0000000402007985 */ /* 0x0043e4000c101b2c */
.L_x_5116:
[----:B------:R-:W-:Y:S05]  /*26e10*/  BSYNC B0 ;  /* 0x0000000000007941 */ /* 0x000fea0003800000 */
.L_x_5115:
[----:B------:R-:W-:Y:S05]  /*26e20*/  @P1 BRA `(.L_x_4990) ;  /* 0x0000005c00801947 */ /* 0x000fea0003800000 */
[----:B01----:R-:W2:Y:S01]  /*26e30*/  LDL.64 R4, [R1+0x428] ;  /* 0x0004280001047983 */ /* 0x003ea20000100a00 */
[----:B------:R-:W-:-:S04]  /*26e40*/  LEA.HI R18, R18, R18, RZ, 0x1 ;  /* 0x0000001212127211 */ /* 0x000fc800078f08ff */
[----:B------:R-:W-:-:S05]  /*26e50*/  LOP3.LUT R3, R18, 0xfffffffe, RZ, 0xc0, !PT ;  /* 0xfffffffe12037812 */ /* 0x000fca00078ec0ff */
[----:B------:R-:W-:-:S05]  /*26e60*/  IMAD.WIDE R2, R3, 0x4, R14 ;  /* 0x0000000403027825 */ /* 0x000fca00078e020e */
[----:B--2---:R2:W-:Y:S01]  /*26e70*/  ST.E.64 desc[UR44][R2.64], R4 ;  /* 0x0000000402007985 */ /* 0x0045e2000c101b2c */
[----:B------:R-:W-:Y:S05]  /*26e80*/  BRA `(.L_x_4990) ;  /* 0x0000005c00687947 */ /* 0x000fea0003800000 */
.L_x_5110:
[----:B------:R-:W0:Y:S02]  /*26e90*/  S2R R0, SR_TID.X ;  /* 0x0000000000007919 */ /* 0x000e240000002100 */
[----:B0-----:R-:W-:-:S05]  /*26ea0*/  VIADD R0, R0, 0xffffff80 ;  /* 0xffffff8000007836 */ /* 0x001fca0000000000 */
[----:B------:R-:W-:-:S13]  /*26eb0*/  ISETP.GT.AND P0, PT, R0, 0x3f, PT ;  /* 0x0000003f0000780c */ /* 0x000fda0003f04270 */
[----:B------:R-:W-:Y:S05]  /*26ec0*/  @P0 BRA `(.L_x_4990) ;  /* 0x0000005c00580947 */ /* 0x000fea0003800000 */
[----:B------:R-:W0:Y:S01]  /*26ed0*/  S2R R3, SR_CTAID.X ;  /* 0x0000000000037919 */ /* 0x000e220000002500 */
[----:B------:R-:W1:Y:S01]  /*26ee0*/  LDC R6, c[0x0][0xce8] ;  /* 0x00033a00ff067b82 */ /* 0x000e620000000800 */
[----:B------:R-:W-:Y:S02]  /*26ef0*/  ULDC UR4, c[0x0][0xb88] ;  /* 0x0002e20000047ab9 */ /* 0x000fe40000000800 */
[----:B-1----:R-:W-:Y:S02]  /*26f00*/  IMAD R5, R6, UR4, RZ ;  /* 0x0000000406057c24 */ /* 0x002fe4000f8e02ff */
[----:B0-----:R-:W-:-:S05]  /*26f10*/  IMAD R0, R3, 0x40, R0 ;  /* 0x0000004003007824 */ /* 0x001fca00078e0200 */
[----:B------:R-:W-:-:S13]  /*26f20*/  ISETP.GE.AND P0, PT, R0, R5, PT ;  /* 0x000000050000720c */ /* 0x000fda0003f06270 */
[----:B------:R-:W-:Y:S05]  /*26f30*/  @P0 BRA `(.L_x_4990) ;  /* 0x0000005c003c0947 */ /* 0x000fea0003800000 */
[----:B------:R-:W-:Y:S01]  /*26f40*/  ISETP.NE.AND P0, PT, R6, 0x1, PT ;  /* 0x000000010600780c */ /* 0x000fe20003f05270 */
[----:B------:R-:W0:Y:S01]  /*26f50*/  LDC.64 R12, c[0x0][0xcd8] ;  /* 0x00033600ff0c7b82 */ /* 0x000e220000000a00 */
[----:B------:R-:W-:Y:S01]  /*26f60*/  SHF.R.S32.HI R3, RZ, 0x1f, R160 ;  /* 0x0000001fff037819 */ /* 0x000fe200000114a0 */
[----:B------:R-:W-:Y:S01]  /*26f70*/  ULDC.64 UR4, c[0x0][0xcd0] ;  /* 0x0003340000047ab9 */ /* 0x000fe20000000a00 */
[----:B------:R-:W-:-:S03]  /*26f80*/  IMAD.MOV.U32 R5, RZ, RZ, R0 ;  /* 0x000000ffff057224 */ /* 0x000fc600078e0000 */
[----:B------:R-:W-:-:S04]  /*26f90*/  IMAD R3, R3, UR4, RZ ;  /* 0x0000000403037c24 */ /* 0x000fc8000f8e02ff */
[C---:B------:R-:W-:Y:S02]  /*26fa0*/  IMAD R7, R160.reuse, UR5, R3 ;  /* 0x00000005a0077c24 */ /* 0x040fe4000f8e0203 */
[----:B------:R-:W1:Y:S01]  /*26fb0*/  @P0 LDC R9, c[0x0][0xcec] ;  /* 0x00033b00ff090b82 */ /* 0x000e620000000800 */
[----:B------:R-:W-:Y:S01]  /*26fc0*/  IMAD.WIDE.U32 R2, R160, UR4, RZ ;  /* 0x00000004a0027c25 */ /* 0x000fe2000f8e00ff */
[----:B------:R-:W-:-:S03]  /*26fd0*/  ULDC.64 UR4, c[0x0][0xce0] ;  /* 0x0003380000047ab9 */ /* 0x000fc60000000a00 */
[----:B------:R-:W-:-:S03]  /*26fe0*/  IMAD.IADD R3, R3, 0x1, R7 ;  /* 0x0000000103037824 */ /* 0x000fc600078e0207 */
[----:B------:R-:W2:Y:S01]  /*26ff0*/  @P0 LDC R11, c[0x0][0xcf0] ;  /* 0x00033c00ff0b0b82 */ /* 0x000ea20000000800 */
[C---:B0-----:R-:W-:Y:S02]  /*27000*/  IMAD R8, R12.reuse, UR37, RZ ;  /* 0x000000250c087c24 */ /* 0x041fe4000f8e02ff */
[----:B------:R-:W-:-:S04]  /*27010*/  IMAD.WIDE.U32 R2, R12, UR36, R2 ;  /* 0x000000240c027c25 */ /* 0x000fc8000f8e0002 */
[----:B------:R-:W-:-:S04]  /*27020*/  IMAD R13, R13, UR36, R8 ;  /* 0x000000240d0d7c24 */ /* 0x000fc8000f8e0208 */
[----:B------:R-:W-:Y:S02]  /*27030*/  IMAD.IADD R3, R13, 0x1, R3 ;  /* 0x000000010d037824 */ /* 0x000fe400078e0203 */
[----:B-1----:R-:W-:-:S04]  /*27040*/  @P0 IMAD.HI.U32 R4, R0, R9, RZ ;  /* 0x0000000900040227 */ /* 0x002fc800078e00ff */
[----:B------:R-:W-:Y:S01]  /*27050*/  IMAD.WIDE.U32 R2, R159, UR4, R2 ;  /* 0x000000049f027c25 */ /* 0x000fe2000f8e0002 */
[----:B--2---:R-:W-:Y:S02]  /*27060*/  @P0 SHF.R.U32.HI R5, RZ, R11, R4 ;  /* 0x0000000bff050219 */ /* 0x004fe40000011604 */
[----:B------:R-:W-:Y:S02]  /*27070*/  SHF.R.S32.HI R4, RZ, 0x1f, R159 ;  /* 0x0000001fff047819 */ /* 0x000fe4000001149f */
[--C-:B------:R-:W-:Y:S01]  /*27080*/  SHF.R.S32.HI R9, RZ, 0x1f, R5.reuse ;  /* 0x0000001fff097819 */ /* 0x100fe20000011405 */
[----:B------:R-:W-:Y:S01]  /*27090*/  IMAD.MOV R7, RZ, RZ, -R5 ;  /* 0x000000ffff077224 */ /* 0x000fe200078e0a05 */
[----:B------:R-:W-:Y:S01]  /*270a0*/  IADD3 R2, P0, R5, R2, RZ ;  /* 0x0000000205027210 */ /* 0x000fe20007f1e0ff */
[----:B------:R-:W-:Y:S02]  /*270b0*/  IMAD R4, R4, UR4, RZ ;  /* 0x0000000404047c24 */ /* 0x000fe4000f8e02ff */
[----:B------:R-:W-:-:S02]  /*270c0*/  IMAD R7, R6, R7, R0 ;  /* 0x0000000706077224 */ /* 0x000fc400078e0200 */
        /* <DEDUP_REMOVED lines=14> */
.L_x_4988:
[----:B------:R-:W-:-:S08]  /*271b0*/  NOP ;  /* 0x0000000000007918 */ /* 0x000fd00000000000 */
[----:B0-----:R-:W0:-:S00]  /*271c0*/  USETMAXREG.DEALLOC.CTAPOOL 0x18 ;  /* 0x00000018000079c8 */ /* 0x001e0000080e0500 */
[----:B0-----:R-:W-:Y:S01]  /*271d0*/  LOP3.LUT R0, R0, 0x3, RZ, 0xc0, !PT ;  /* 0x0000000300007812 */ /* 0x001fe200078ec0ff */
[----:B------:R-:W0:Y:S05]  /*271e0*/  S2R R18, SR_CTAID.Z ;  /* 0x0000000000127919 */ /* 0x000e2a0000002700 */
[----:B--2---:R-:W1:Y:S01]  /*271f0*/  S2UR UR6, SR_CTAID.Y ;  /* 0x00000000000679c3 */ /* 0x004e620000002600 */
        /* <DEDUP_REMOVED lines=13> */
.L_x_5117:
[----:B------:R-:W-:Y:S01]  /*272d0*/  ULDC UR7, c[0x0][0xd50] ;  /* 0x0003540000077ab9 */ /* 0x000fe20000000800 */
[----:B------:R-:W-:Y:S01]  /*272e0*/  UMOV UR36, UR6 ;  /* 0x0000000600247c82 */ /* 0x000fe20008000000 */
[----:B------:R-:W-:-:S11]  /*272f0*/  UISETP.NE.AND UP0, UPT, UR7, 0x1, UPT ;  /* 0x000000010700788c */ /* 0x000fd6000bf05270 */
[----:B------:R-:W-:Y:S01]  /*27300*/  @UP0 ULDC UR4, c[0x0][0xd54] ;  /* 0x0003550000040ab9 */ /* 0x000fe20000000800 */
[----:B------:R-:W-:Y:S01]  /*27310*/  @UP0 ULDC UR8, c[0x0][0xd58] ;  /* 0x0003560000080ab9 */ /* 0x000fe20000000800 */
[----:B------:R-:W-:-:S04]  /*27320*/  UIMAD.WIDE.U32 UR4, UR6, UR4, URZ ;  /* 0x00000004060472a5 */ /* 0x000fc8000f8e003f */
[----:B------:R-:W-:-:S12]  /*27330*/  @UP0 USHF.R.U32.HI UR36, URZ, UR8, UR5 ;  /* 0x000000083f240299 */ /* 0x000fd80008011605 */
.L_x_5118:
        /* <DEDUP_REMOVED lines=17> */
[----:B------:R-:W-:Y:S01]  /*27450*/  ULDC UR12, c[0x0][0x288] ;  /* 0x0000a200000c7ab9 */ /* 0x000fe20000000800 */
[----:B------:R-:W-:Y:S01]  /*27460*/  ULDC UR13, c[0x0][0x2f0] ;  /* 0x0000bc00000d7ab9 */ /* 0x000fe20000000800 */
[----:B------:R-:W-:Y:S01]  /*27470*/  @UP1 ULDC UR7, c[0x0][0x44c] ;  /* 0x0001130000071ab9 */ /* 0x000fe20000000800 */
[----:B------:R-:W-:Y:S02]  /*27480*/  UIADD3 UR9, -UR12, 0x1, URZ ;  /* 0x000000010c097890 */ /* 0x000fe4000fffe13f */
[----:B------:R-:W-:Y:S01]  /*27490*/  PLOP3.LUT P1, PT, PT, PT, UP0, 0x80, 0x0 ;  /* 0x000000000000781c */ /* 0x000fe20003f2f008 */
[----:B------:R-:W-:Y:S01]  /*274a0*/  UIMAD UR10, UR11, UR13, 0x3f ;  /* 0x0000003f0b0a74a4 */ /* 0x000fe2000f8e020d */
[----:B------:R-:W-:Y:S01]  /*274b0*/  @UP1 ULDC UR14, c[0x0][0x450] ;  /* 0x00011400000e1ab9 */ /* 0x000fe20000000800 */
[----:B------:R-:W-:Y:S02]  /*274c0*/  UIMAD UR9, UR11, UR13, UR9 ;  /* 0x0000000d0b0972a4 */ /* 0x000fe4000f8e0209 */
[----:B0-----:R-:W-:-:S04]  /*274d0*/  USHF.L.U32 UR39, UR39, 0x6, URZ ;  /* 0x0000000627277899 */ /* 0x001fc8000800063f */
[----:B------:R-:W-:-:S04]  /*274e0*/  UIADD3 UR8, UR39, 0x3f, URZ ;  /* 0x0000003f27087890 */ /* 0x000fc8000fffe03f */
[----:B------:R-:W-:Y:S02]  /*274f0*/  UIMAD.WIDE.U32 UR6, UR8, UR7, URZ ;  /* 0x00000007080672a5 */ /* 0x000fe4000f8e003f */
[----:B------:R-:W-:Y:S02]  /*27500*/  USHF.R.S32.HI UR6, URZ, 0x1f, UR10 ;  /* 0x0000001f3f067899 */ /* 0x000fe4000801140a */
[----:B------:R-:W-:Y:S02]  /*27510*/  @UP1 USHF.R.U32.HI UR8, URZ, UR14, UR7 ;  /* 0x0000000e3f081299 */ /* 0x000fe40008011607 */
[----:B------:R-:W-:Y:S02]  /*27520*/  ULEA.HI UR6, UR6, UR10, URZ, 0x6 ;  /* 0x0000000a06067291 */ /* 0x000fe4000f8f303f */
[----:B------:R-:W-:Y:S02]  /*27530*/  UIADD3 UR9, UR9, UR8, URZ ;  /* 0x0000000809097290 */ /* 0x000fe4000fffe03f */
[----:B------:R-:W-:-:S02]  /*27540*/  USHF.R.S32.HI UR42, URZ, 0x6, UR6 ;  /* 0x000000063f2a7899 */ /* 0x000fc40008011406 */
        /* <DEDUP_REMOVED lines=12> */
.L_x_5121:
[----:B------:R-:W-:-:S11]  /*27610*/  UISETP.NE.AND UP0, UPT, UR5, 0x1, UPT ;  /* 0x000000010500788c */ /* 0x000fd6000bf05270 */
[----:B------:R-:W-:Y:S02]  /*27620*/  @UP0 ULDC.64 UR14, c[0x0][0xae0] ;  /* 0x0002b800000e0ab9 */ /* 0x000fe40000000a00 */
[----:B------:R-:W-:-:S04]  /*27630*/  UIMAD.WIDE.U32 UR6, UR8, UR14, URZ ;  /* 0x0000000e080672a5 */ /* 0x000fc8000f8e003f */
[----:B------:R-:W-:-:S12]  /*27640*/  @UP0 USHF.R.U32.HI UR8, URZ, UR15, UR7 ;  /* 0x0000000f3f080299 */ /* 0x000fd80008011607 */
.L_x_5122:
[----:B------:R-:W-:-:S04]  /*27650*/  UIMAD UR8, UR8, UR5, UR5 ;  /* 0x00000005080872a4 */ /* 0x000fc8000f8e0205 */
[----:B------:R-:W-:-:S04]  /*27660*/  UISETP.LT.AND UP0, UPT, UR4, UR8, UPT ;  /* 0x000000080400728c */ /* 0x000fc8000bf01270 */
[----:B------:R-:W-:-:S12]  /*27670*/  USEL UR4, UR4, UR8, UP0 ;  /* 0x0000000804047287 */ /* 0x000fd80008000000 */
.L_x_5120:
        /* <DEDUP_REMOVED lines=8> */
[----:B------:R-:W-:-:S02]  /*27700*/  @UP1 USHF.R.U32.HI UR4, URZ, UR10, UR7 ;  /* 0x0000000a3f041299 */ /* 0x000fc40008011607 */
[----:B------:R-:W-:Y:S02]  /*27710*/  USHF.R.S32.HI UR41, URZ, 0x6, UR8 ;  /* 0x000000063f297899 */ /* 0x000fe40008011408 */
[----:B------:R-:W-:Y:S02]  /*27720*/  UIADD3 UR9, UR9, UR4, URZ ;  /* 0x0000000409097290 */ /* 0x000fe4000fffe03f */
[----:B------:R-:W-:Y:S01]  /*27730*/  UISETP.LT.AND UP0, UPT, UR41, UR42, UPT ;  /* 0x0000002a2900728c */ /* 0x000fe2000bf01270 */
[----:B------:R-:W-:-:S03]  /*27740*/  ULDC UR4, c[0x0][0xad4] ;  /* 0x0002b50000047ab9 */ /* 0x000fc60000000800 */
        /* <DEDUP_REMOVED lines=13> */
.L_x_5124:
[----:B------:R-:W-:-:S11]  /*27820*/  UISETP.NE.AND UP0, UPT, UR5, 0x1, UPT ;  /* 0x000000010500788c */ /* 0x000fd6000bf05270 */
[----:B------:R-:W-:Y:S02]  /*27830*/  @UP0 ULDC.64 UR10, c[0x0][0xae0] ;  /* 0x0002b800000a0ab9 */ /* 0x000fe40000000a00 */
[----:B------:R-:W-:-:S04]  /*27840*/  UIMAD.WIDE.U32 UR6, UR9, UR10, URZ ;  /* 0x0000000a090672a5 */ /* 0x000fc8000f8e003f */
[----:B------:R-:W-:-:S12]  /*27850*/  @UP0 USHF.R.U32.HI UR9, URZ, UR11, UR7 ;  /* 0x0000000b3f090299 */ /* 0x000fd80008011607 */
.L_x_5125:
[----:B------:R-:W-:-:S04]  /*27860*/  UIMAD UR5, UR9, UR5, URZ ;  /* 0x00000005090572a4 */ /* 0x000fc8000f8e023f */
[----:B------:R-:W-:-:S04]  /*27870*/  UISETP.LT.AND UP0, UPT, UR4, UR5, UPT ;  /* 0x000000050400728c */ /* 0x000fc8000bf01270 */
[----:B------:R-:W-:-:S12]  /*27880*/  USEL UR4, UR4, UR5, !UP0 ;  /* 0x0000000504047287 */ /* 0x000fd8000c000000 */
.L_x_5123:
[----:B------:R-:W-:Y:S01]  /*27890*/  USHF.R.S32.HI UR5, URZ, 0x1f, UR4 ;  /* 0x0000001f3f057899 */ /* 0x000fe20008011404 */
[----:B------:R0:W-:Y:S03]  /*278a0*/  STL [R1+0x454], RZ ;  /* 0x000454ff01007387 */ /* 0x0001e60000100800 */
[----:B------:R-:W-:Y:S02]  /*278b0*/  ULEA.HI UR5, UR5, UR4, URZ, 0x6 ;  /* 0x0000000405057291 */ /* 0x000fe4000f8f303f */
[----:B------:R-:W-:Y:S02]  /*278c0*/  USHF.R.U32.HI UR4, URZ, 0x10, UR40 ;  /* 0x000000103f047899 */ /* 0x000fe40008011628 */
[----:B------:R-:W-:Y:S02]  /*278d0*/  USHF.R.S32.HI UR5, URZ, 0x6, UR5 ;  /* 0x000000063f057899 */ /* 0x000fe40008011405 */
[----:B------:R-:W-:-:S02]  /*278e0*/  UISETP.NE.AND UP0, UPT, UR4, URZ, UPT ;  /* 0x0000003f0400728c */ /* 0x000fc4000bf05270 */
[----:B------:R-:W-:Y:S02]  /*278f0*/  ULOP3.LUT UR40, UR40, 0xffff, URZ, 0xc0, !UPT ;  /* 0x0000ffff28287892 */ /* 0x000fe4000f8ec03f */
[----:B------:R-:W-:-:S04]  /*27900*/  VIMNMX R7, RZ, UR5, !PT ;  /* 0x00000005ff077c48 */ /* 0x000fc8000ffe0100 */
[----:B------:R-:W-:Y:S01]  /*27910*/  ISETP.LT.AND P0, PT, R7, UR8, PT ;  /* 0x0000000807007c0c */ /* 0x000fe2000bf01270 */
[----:B------:R0:W-:Y:S02]  /*27920*/  STL [R1+0x450], R7 ;  /* 0x0004500701007387 */ /* 0x0001e40000100800 */
[----:B------:R-:W-:-:S10]  /*27930*/  @!UP0 ULDC UR4, c[0x0][0xae8] ;  /* 0x0002ba0000048ab9 */ /* 0x000fd40000000800 */
        /* <DEDUP_REMOVED lines=29> */
.L_x_5126:
[----:B------:R-:W2:Y:S01]  /*27b10*/  LDL R2, [R1+0x454] ;  /* 0x0004540001027983 */ /* 0x000ea20000100800 */
[----:B------:R-:W-:Y:S02]  /*27b20*/  IMAD.MOV.U32 R6, RZ, RZ, RZ ;  /* 0x000000ffff067224 */ /* 0x000fe400078e00ff */
[----:B--2---:R-:W-:Y:S02]  /*27b30*/  IMAD R0, R2, UR40, R7 ;  /* 0x0000002802007c24 */ /* 0x004fe4000f8e0207 */
[----:B------:R-:W-:-:S03]  /*27b40*/  IMAD.MOV.U32 R7, RZ, RZ, 0x1 ;  /* 0x00000001ff077424 */ /* 0x000fc600078e00ff */
[----:B------:R-:W-:Y:S01]  /*27b50*/  VIADDMNMX R19, R0, R2, UR8, PT ;  /* 0x0000000800137e46 */ /* 0x000fe2000b800102 */
[----:B------:R1:W-:Y:S03]  /*27b60*/  STL [R1+0x448], R0 ;  /* 0x0004480001007387 */ /* 0x0003e60000100800 */
[----:B------:R-:W-:Y:S01]  /*27b70*/  ISETP.GT.AND P0, PT, R19, R0, PT ;  /* 0x000000001300720c */ /* 0x000fe20003f04270 */
[----:B------:R2:W-:Y:S01]  /*27b80*/  STL [R1+0x468], R19 ;  /* 0x0004681301007387 */ /* 0x0005e20000100800 */
[----:B-1----:R-:W-:-:S11]  /*27b90*/  IMAD.MOV.U32 R0, RZ, RZ, 0x1 ;  /* 0x00000001ff007424 */ /* 0x002fd600078e00ff */
        /* <DEDUP_REMOVED lines=24> */
.L_x_5127:
        /* <DEDUP_REMOVED lines=20> */
.L_x_5129:
        /* <DEDUP_REMOVED lines=15> */
.L_x_5128:
[----:B------:R-:W1:Y:S02]  /*27f50*/  LDC.64 R2, c[0x0][0xaf0] ;  /* 0x0002bc00ff027b82 */ /* 0x000e640000000a00 */
        /* <DEDUP_REMOVED lines=16> */
[----:B------:R-:W-:Y:S01]  /*28060*/  SEL R16, R18, RZ, !P1 ;  /* 0x000000ff12107207 */ /* 0x000fe20004800000 */
[----:B------:R-:W-:Y:S06]  /*28070*/  BRA.DIV UR4, `(.L_x_5130) ;  /* 0x0000004e04947947 */ /* 0x000fec000b800000 */
[----:B------:R1:W2:Y:S02]  /*28080*/  SHFL.IDX PT, R14, R4, RZ, 0x1f ;  /* 0x00001fff040e7589 */ /* 0x0002a400000e0000 */
.L_x_5230:
[----:B------:R3:W-:Y:S01]  /*28090*/  STL [R1+0x444], R0 ;  /* 0x0004440001007387 */ /* 0x0007e20000100800 */
[----:B--2---:R-:W-:Y:S02]  /*280a0*/  ISETP.NE.AND P0, PT, R14, RZ, PT ;  /* 0x000000ff0e00720c */ /* 0x004fe40003f05270 */
[----:B------:R-:W-:Y:S02]  /*280b0*/  PLOP3.LUT P2, PT, PT, PT, PT, 0x8, 0x0 ;  /* 0x000000000000781c */ /* 0x000fe40003f4e170 */
[----:B------:R-:W-:-:S11]  /*280c0*/  LOP3.LUT R17, R17, 0xfffffffd, RZ, 0xc0, !PT ;  /* 0xfffffffd11117812 */ /* 0x000fd600078ec0ff */
[----:B------:R-:W-:Y:S01]  /*280d0*/  @P2 LOP3.LUT R17, R17, 0x2, RZ, 0xfc, !PT ;  /* 0x0000000211112812 */ /* 0x000fe200078efcff */
[----:B---3--:R-:W-:Y:S06]  /*280e0*/  @P0 BRA `(.L_x_5131) ;  /* 0x0000000000e40947 */ /* 0x008fec0003800000 */
[----:B------:R-:W-:-:S03]  /*280f0*/  UMOV UR4, 0xffffffff ;  /* 0xffffffff00047882 */ /* 0x000fc60000000000 */
[----:B------:R-:W-:Y:S05]  /*28100*/  BRA.DIV UR4, `(.L_x_5132) ;  /* 0x0000004e04907947 */ /* 0x000fea000b800000 */
[----:B------:R-:W-:-:S13]  /*28110*/  ELECT P6, URZ, PT ;  /* 0x00000000003f782f */ /* 0x000fda00038c0000 */
.L_x_5233:
[----:B------:R-:W-:Y:S05]  /*28120*/  @!P6 BRA `(.L_x_5131) ;  /* 0x0000000000d4e947 */ /* 0x000fea0003800000 */
[----:B------:R-:W-:Y:S01]  /*28130*/  IMAD.MOV.U32 R16, RZ, RZ, R18 ;  /* 0x000000ffff107224 */ /* 0x000fe200078e0012 */
[----:B------:R-:W-:Y:S06]  /*28140*/  @!P1 BRA `(.L_x_5133) ;  /* 0x00000000004c9947 */ /* 0x000fec0003800000 */
[----:B------:R-:W2:Y:S01]  /*28150*/  LDC R6, c[0x0][0x43c] ;  /* 0x00010f00ff067b82 */ /* 0x000ea20000000800 */
[----:B------:R-:W-:Y:S01]  /*28160*/  IMAD.MOV.U32 R7, RZ, RZ, R0 ;  /* 0x000000ffff077224 */ /* 0x000fe200078e0000 */
[----:B------:R-:W-:Y:S01]  /*28170*/  ULDC.64 UR4, c[0x0][0x428] ;  /* 0x00010a0000047ab9 */ /* 0x000fe20000000a00 */
[----:B--2---:R-:W-:-:S13]  /*28180*/  ISETP.NE.AND P0, PT, R6, 0x1, PT ;  /* 0x000000010600780c */ /* 0x004fda0003f05270 */
[----:B01----:R-:W0:Y:S02]  /*28190*/  @P0 LDC.64 R4, c[0x0][0x440] ;  /* 0x00011000ff040b82 */ /* 0x003e240000000a00 */
[----:B0-----:R-:W-:-:S04]  /*281a0*/  @P0 IMAD.HI.U32 R0, R7, R4, RZ ;  /* 0x0000000407000227 */ /* 0x001fc800078e00ff */
[----:B------:R-:W-:Y:S01]  /*281b0*/  IMAD.MOV.U32 R4, RZ, RZ, R7 ;  /* 0x000000ffff047224 */ /* 0x000fe200078e0007 */
[----:B------:R-:W-:-:S05]  /*281c0*/  @P0 SHF.R.U32.HI R4, RZ, R5, R0 ;  /* 0x00000005ff040219 */ /* 0x000fca0000011600 */
[----:B------:R-:W-:-:S04]  /*281d0*/  IMAD.MOV R5, RZ, RZ, -R4 ;  /* 0x000000ffff057224 */ /* 0x000fc800078e0a04 */
[----:B------:R-:W-:Y:S01]  /*281e0*/  IMAD R7, R6, R5, R7 ;  /* 0x0000000506077224 */ /* 0x000fe200078e0207 */
[----:B------:R-:W-:-:S04]  /*281f0*/  SHF.R.S32.HI R5, RZ, 0x1f, R4 ;  /* 0x0000001fff057819 */ /* 0x000fc80000011404 */
[----:B------:R0:W-:Y:S01]  /*28200*/  STL [R1+0x444], R7 ;  /* 0x0004440701007387 */ /* 0x0001e20000100800 */
[----:B------:R-:W-:-:S03]  /*28210*/  IMAD.WIDE.U32 R4, R18, UR4, R4 ;  /* 0x0000000412047c25 */ /* 0x000fc6000f8e0004 */
[----:B------:R-:W-:Y:S01]  /*28220*/  LEA R2, P0, R4, R2, 0x2 ;  /* 0x0000000204027211 */ /* 0x000fe200078010ff */
[----:B0-----:R-:W-:-:S04]  /*28230*/  IMAD R7, R19, UR4, RZ ;  /* 0x0000000413077c24 */ /* 0x001fc8000f8e02ff */
[----:B------:R-:W-:-:S04]  /*28240*/  IMAD R7, R18, UR5, R7 ;  /* 0x0000000512077c24 */ /* 0x000fc8000f8e0207 */
[----:B------:R-:W-:-:S05]  /*28250*/  IMAD.IADD R0, R5, 0x1, R7 ;  /* 0x0000000105007824 */ /* 0x000fca00078e0207 */
[----:B------:R-:W-:-:S05]  /*28260*/  LEA.HI.X R3, R4, R3, R0, 0x2, P0 ;  /* 0x0000000304037211 */ /* 0x000fca00000f1400 */
[----:B------:R2:W5:Y:S02]  /*28270*/  LDG.E R16, desc[UR44][R2.64] ;  /* 0x0000002c02107981 */ /* 0x000564000c1e1900 */
.L_x_5133:
[----:B------:R-:W-:Y:S01]  /*28280*/  IMAD.MOV.U32 R0, RZ, RZ, 0x1 ;  /* 0x00000001ff007424 */ /* 0x000fe200078e00ff */
[----:B------:R-:W2:Y:S04]  /*28290*/  S2R R8, SR_TID.X ;  /* 0x0000000000087919 */ /* 0x000ea80000002100 */
[----:B------:R-:W-:-:S04]  /*282a0*/  SHF.L.U32 R0, R0, 0x1f, RZ ;  /* 0x0000001f00007819 */ /* 0x000fc800000006ff */
[----:B------:R-:W3:Y:S01]  /*282b0*/  SYNCS.PHASECHK.TRANS64.TRYWAIT P0, [UR38+0x38840], R0 ;  /* 0x03884000ff0075a7 */ /* 0x000ee20008000166 */
[----:B--2---:R-:W-:-:S04]  /*282c0*/  LOP3.LUT R2, R8, 0x7f, RZ, 0xc0, !PT ;  /* 0x0000007f08027812 */ /* 0x004fc800078ec0ff */
[----:B------:R-:W-:Y:S01]  /*282d0*/  ISETP.NE.AND P1, PT, R2, RZ, PT ;  /* 0x000000ff0200720c */ /* 0x000fe20003f25270 */
[----:B---3--:R-:W-:-:S12]  /*282e0*/  @!P0 BRA `(.L_x_5134) ;  /* 0x0000004c00388947 */ /* 0x008fd80003800000 */
.L_x_5234:
[----:B------:R-:W-:Y:S05]  /*282f0*/  @P1 BRA `(.L_x_5135) ;  /* 0x0000000000181947 */ /* 0x000fea0003800000 */
[----:B------:R-:W3:Y:S01]  /*28300*/  S2R R2, SR_TID.X ;  /* 0x0000000000027919 */ /* 0x000ee20000002100 */
[----:B--2---:R-:W-:-:S04]  /*28310*/  IMAD.MOV.U32 R0, RZ, RZ, 0x2000 ;  /* 0x00002000ff007424 */ /* 0x004fc800078e00ff */
[----:B------:R4:W-:Y:S01]  /*28320*/  SYNCS.ARRIVE.TRANS64 RZ, [UR38+0x38830], R0 ;  /* 0x03883000ffff79a7 */ /* 0x0009e20008000026 */
[----:B---3--:R-:W-:-:S13]  /*28330*/  LOP3.LUT P0, RZ, R2, 0x1f, RZ, 0xc0, !PT ;  /* 0x0000001f02ff7812 */ /* 0x008fda000780c0ff */
[----:B----4-:R-:W-:Y:S05]  /*28340*/  @!P0 BRA `(.L_x_5135) ;  /* 0x0000000000048947 */ /* 0x010fea0003800000 */
[----:B------:R-:W-:Y:S01]  /*28350*/  BPT.TRAP 0x1 ;  /* 0x000000040000795c */ /* 0x000fe20000300000 */
.L_x_5135:
[----:B--2---:R-:W2:Y:S01]  /*28360*/  LDL R0, [R1+0x444] ;  /* 0x0004440001007983 */ /* 0x004ea20000100800 */
        /* <DEDUP_REMOVED lines=16> */
[----:B--2---:R-:W-:Y:S01]  /*28470*/  NOP ;  /* 0x0000000000007918 */ /* 0x004fe20000000000 */
.L_x_5131:
[----:B------:R-:W-:Y:S05]  /*28480*/  WARPSYNC.ALL ;  /* 0x0000000000007948 */ /* 0x000fea0003800000 */
[----:B------:R-:W-:Y:S01]  /*28490*/  UIADD3 UR4, UR38, 0x20400, URZ ;  /* 0x0002040026047890 */ /* 0x000fe2000fffe03f */
[----:B------:R-:W-:Y:S01]  /*284a0*/  BAR.SYNC.DEFER_BLOCKING 0x8, 0x100 ;  /* 0x0204000000007b1d */ /* 0x000fe20000010000 */
[----:B------:R-:W-:Y:S02]  /*284b0*/  USHF.R.S32.HI UR43, URZ, 0x1f, UR36 ;  /* 0x0000001f3f2b7899 */ /* 0x000fe40008011424 */
[----:B------:R-:W-:-:S06]  /*284c0*/  ULOP3.LUT UP0, URZ, UR4, 0x3ff, URZ, 0xc0, !UPT ;  /* 0x000003ff043f7892 */ /* 0x000fcc000f80c03f */
[----:B------:R-:W-:-:S13]  /*284d0*/  PLOP3.LUT P0, PT, PT, PT, UP0, 0x80, 0x0 ;  /* 0x000000000000781c */ /* 0x000fda0003f0f008 */
        /* <DEDUP_REMOVED lines=17> */
.L_x_5136:
[----:B------:R-:W2:Y:S01]  /*285f0*/  LDC R7, c[0x0][0x448] ;  /* 0x00011200ff077b82 */ /* 0x000ea20000000800 */
[----:B------:R-:W3:Y:S01]  /*28600*/  S2R R10, SR_TID.X ;  /* 0x00000000000a7919 */ /* 0x000ee20000002100 */
[----:B------:R-:W-:Y:S02]  /*28610*/  ULDC.64 UR8, c[0x0][0x2d8] ;  /* 0x0000b60000087ab9 */ /* 0x000fe40000000a00 */
[----:B------:R-:W-:Y:S01]  /*28620*/  UIMAD UR6, UR43, UR8, URZ ;  /* 0x000000082b0672a4 */ /* 0x000fe2000f8e023f */
[----:B-1----:R-:W1:Y:S01]  /*28630*/  S2R R4, SR_CTAID.Z ;  /* 0x0000000000047919 */ /* 0x002e620000002700 */
[----:B------:R-:W-:Y:S02]  /*28640*/  UIMAD.WIDE.U32 UR4, UR36, UR8, URZ ;  /* 0x00000008240472a5 */ /* 0x000fe4000f8e003f */
[----:B------:R-:W-:Y:S01]  /*28650*/  UIMAD UR6, UR36, UR9, UR6 ;  /* 0x00000009240672a4 */ /* 0x000fe2000f8e0206 */
[----:B------:R-:W4:Y:S03]  /*28660*/  S2R R9, SR_CTAID.Z ;  /* 0x0000000000097919 */ /* 0x000f260000002700 */
[----:B------:R-:W-:Y:S01]  /*28670*/  UIADD3 UR5, UR5, UR6, URZ ;  /* 0x0000000605057290 */ /* 0x000fe2000fffe03f */
[----:B--2---:R-:W-:-:S02]  /*28680*/  ISETP.NE.AND P0, PT, R7, 0x1, PT ;  /* 0x000000010700780c */ /* 0x004fc40003f05270 */
[C---:B---3--:R-:W-:Y:S01]  /*28690*/  LOP3.LUT R8, R10.reuse, 0x7f, RZ, 0xc0, !PT ;  /* 0x0000007f0a087812 */ /* 0x048fe200078ec0ff */
[----:B------:R-:W-:-:S10]  /*286a0*/  IMAD.SHL.U32 R3, R10, 0x10, RZ ;  /* 0x000000100a037824 */ /* 0x000fd400078e00ff */
[----:B------:R-:W2:Y:S01]  /*286b0*/  @P0 LDC R0, c[0x0][0x44c] ;  /* 0x00011300ff000b82 */ /* 0x000ea20000000800 */
[----:B------:R-:W-:Y:S02]  /*286c0*/  SHF.R.U32.HI R6, RZ, 0x3, R8 ;  /* 0x00000003ff067819 */ /* 0x000fe40000011608 */
[----:B-1----:R-:W-:Y:S02]  /*286d0*/  SHF.R.S32.HI R4, RZ, 0x1f, R4 ;  /* 0x0000001fff047819 */ /* 0x002fe40000011404 */
[----:B------:R-:W-:-:S03]  /*286e0*/  LOP3.LUT R3, R6, 0x70, R3, 0xf8, !PT ;  /* 0x0000007006037812 */ /* 0x000fc600078ef803 */
[----:B------:R-:W1:Y:S02]  /*286f0*/  @P0 LDC R2, c[0x0][0x450] ;  /* 0x00011400ff020b82 */ /* 0x000e640000000800 */
[----:B0-----:R-:W-:-:S04]  /*28700*/  VIADD R5, R3, UR39 ;  /* 0x0000002703057c36 */ /* 0x001fc80008000000 */
[----:B--2---:R-:W-:-:S04]  /*28710*/  @P0 IMAD.HI.U32 R3, R5, R0, RZ ;  /* 0x0000000005030227 */ /* 0x004fc800078e00ff */
[----:B------:R-:W-:Y:S01]  /*28720*/  IMAD.MOV.U32 R0, RZ, RZ, R5 ;  /* 0x000000ffff007224 */ /* 0x000fe200078e0005 */
[----:B-1----:R-:W-:Y:S02]  /*28730*/  @P0 SHF.R.U32.HI R0, RZ, R2, R3 ;  /* 0x00000002ff000219 */ /* 0x002fe40000011603 */
[----:B------:R-:W0:Y:S02]  /*28740*/  LDC.64 R2, c[0x0][0x2e0] ;  /* 0x0000b800ff027b82 */ /* 0x000e240000000a00 */
[----:B0-----:R-:W-:-:S04]  /*28750*/  IMAD R4, R4, R2, RZ ;  /* 0x0000000204047224 */ /* 0x001fc800078e02ff */
[C---:B----4-:R-:W-:Y:S02]  /*28760*/  IMAD R4, R9.reuse, R3, R4 ;  /* 0x0000000309047224 */ /* 0x050fe400078e0204 */
[----:B------:R-:W-:Y:S01]  /*28770*/  IMAD.WIDE.U32 R2, R9, R2, UR4 ;  /* 0x0000000409027e25 */ /* 0x000fe2000f8e0002 */
[----:B------:R-:W-:-:S03]  /*28780*/  ULDC.64 UR4, c[0x0][0x2d0] ;  /* 0x0000b40000047ab9 */ /* 0x000fc60000000a00 */
[----:B------:R-:W-:Y:S01]  /*28790*/  IMAD.IADD R3, R3, 0x1, R4 ;  /* 0x0000000103037824 */ /* 0x000fe200078e0204 */
[----:B------:R-:W-:Y:S01]  /*287a0*/  SHF.R.S32.HI R4, RZ, 0x1f, R0 ;  /* 0x0000001fff047819 */ /* 0x000fe20000011400 */
[----:B------:R-:W-:-:S04]  /*287b0*/  IMAD.WIDE.U32 R2, R0, UR4, R2 ;  /* 0x0000000400027c25 */ /* 0x000fc8000f8e0002 */
[----:B------:R-:W-:-:S04]  /*287c0*/  IMAD R4, R4, UR4, RZ ;  /* 0x0000000404047c24 */ /* 0x000fc8000f8e02ff */
[----:B------:R-:W-:Y:S01]  /*287d0*/  IMAD R4, R0, UR5, R4 ;  /* 0x0000000500047c24 */ /* 0x000fe2000f8e0204 */
[----:B------:R-:W-:Y:S01]  /*287e0*/  ULDC.64 UR4, c[0x0][0x2c8] ;  /* 0x0000b20000047ab9 */ /* 0x000fe20000000a00 */
[----:B------:R-:W-:Y:S02]  /*287f0*/  IMAD.MOV R0, RZ, RZ, -R0 ;  /* 0x000000ffff007224 */ /* 0x000fe400078e0a00 */
[----:B------:R-:W-:Y:S02]  /*28800*/  IMAD.IADD R3, R3, 0x1, R4 ;  /* 0x0000000103037824 */ /* 0x000fe400078e0204 */
[----:B------:R-:W-:-:S04]  /*28810*/  IMAD R0, R7, R0, R5 ;  /* 0x0000000007007224 */ /* 0x000fc800078e0205 */
[----:B------:R-:W-:Y:S01]  /*28820*/  IMAD.WIDE.U32 R2, R0, UR4, R2 ;  /* 0x0000000400027c25 */ /* 0x000fe2000f8e0002 */
[----:B------:R-:W-:-:S05]  /*28830*/  SHF.R.S32.HI R4, RZ, 0x1f, R0 ;  /* 0x0000001fff047819 */ /* 0x000fca0000011400 */
[----:B------:R-:W-:-:S04]  /*28840*/  IMAD R4, R4, UR4, RZ ;  /* 0x0000000404047c24 */ /* 0x000fc8000f8e02ff */
[----:B------:R-:W-:Y:S01]  /*28850*/  IMAD R5, R0, UR5, R4 ;  /* 0x0000000500057c24 */ /* 0x000fe2000f8e0204 */
[----:B------:R-:W-:Y:S01]  /*28860*/  ULDC.64 UR4, c[0x0][0x280] ;  /* 0x0000a00000047ab9 */ /* 0x000fe20000000a00 */
[----:B------:R-:W-:Y:S01]  /*28870*/  IMAD.SHL.U32 R4, R8, 0x8, RZ ;  /* 0x0000000808047824 */ /* 0x000fe200078e00ff */
        /* <DEDUP_REMOVED lines=14> */
[----:B------:R-:W-:Y:S02]  /*28960*/  VIADD R10, R6, UR39 ;  /* 0x00000027060a7c36 */ /* 0x000fe40008000000 */
[----:B------:R-:W1:Y:S01]  /*28970*/  SHFL.IDX PT, R4, R3, RZ, 0x181f ;  /* 0x00181fff03047589 */ /* 0x000e6200000e0000 */
[----:B------:R-:W-:Y:S02]  /*28980*/  IMAD R2, R7, UR4, RZ ;  /* 0x0000000407027c24 */ /* 0x000fe4000f8e02ff */
[C---:B------:R-:W-:Y:S01]  /*28990*/  VIADD R11, R10.reuse, 0x10 ;  /* 0x000000100a0b7836 */ /* 0x040fe20000000000 */
[----:B------:R-:W-:Y:S01]  /*289a0*/  STL [R1+0x440], R10 ;  /* 0x0004400a01007387 */ /* 0x000fe20000100800 */
[C---:B------:R-:W-:Y:S01]  /*289b0*/  VIADD R7, R10.reuse, 0x20 ;  /* 0x000000200a077836 */ /* 0x040fe20000000000 */
[----:B------:R-:W-:-:S02]  /*289c0*/  ISETP.GE.AND P1, PT, R10, R2, PT ;  /* 0x000000020a00720c */ /* 0x000fc40003f26270 */
[----:B------:R-:W-:Y:S04]  /*289d0*/  STL [R1+0x460], R11 ;  /* 0x0004600b01007387 */ /* 0x000fe80000100800 */
[----:B------:R-:W-:Y:S07]  /*289e0*/  STL [R1+0x464], R7 ;  /* 0x0004640701007387 */ /* 0x000fee0000100800 */
[----:B------:R-:W-:-:S02]  /*289f0*/  @!P1 LEA R6, R8, UR38, 0x1 ;  /* 0x0000002608069c11 */ /* 0x000fc4000f8e08ff */
[----:B0-----:R-:W-:-:S05]  /*28a00*/  @!P1 LEA R5, P2, R9, R5, 0x1 ;  /* 0x0000000509059211 */ /* 0x001fca00078408ff */
[----:B-1----:R-:W-:-:S05]  /*28a10*/  @!P1 IMAD.X R4, RZ, RZ, R4, P2 ;  /* 0x000000ffff049224 */ /* 0x002fca00010e0604 */
[----:B------:R-:W-:-:S04]  /*28a20*/  @!P1 LOP3.LUT R5, R5, R4, RZ, 0x3c, !PT ;  /* 0x0000000405059212 */ /* 0x000fc800078e3cff */
[----:B------:R-:W-:-:S04]  /*28a30*/  @!P1 LOP3.LUT R4, R5, R4, RZ, 0x3c, !PT ;  /* 0x0000000405049212 */ /* 0x000fc800078e3cff */
[----:B------:R-:W-:-:S05]  /*28a40*/  @!P1 LOP3.LUT R5, R5, R4, RZ, 0x3c, !PT ;  /* 0x0000000405059212 */ /* 0x000fca00078e3cff */
[----:B------:R-:W-:Y:S01]  /*28a50*/  @!PT LDS RZ, [RZ] ;  /* 0x00000000fffff984 */ /* 0x000fe20000000800 */
[----:B------:R0:W-:Y:S01]  /*28a60*/  @!P1 LDGSTS.E.BYPASS.LTC128B.128 [R6+0x20400], desc[UR44][R4.64], !P0 ;  /* 0x2040000004069fae */ /* 0x0001e2000c101d6c */
[----:B------:R-:W-:-:S03]  /*28a70*/  ISETP.GE.AND P1, PT, R11, R2, PT ;  /* 0x000000020b00720c */ /* 0x000fc60003f26270 */
[----:B0-----:R-:W0:Y:S10]  /*28a80*/  SHFL.IDX PT, R5, R0, 0x1, 0x181f ;  /* 0x00381f0000057f89 */ /* 0x001e3400000e0000 */
[----:B------:R-:W-:Y:S01]  /*28a90*/  @!P1 LEA R6, R8, UR38, 0x1 ;  /* 0x0000002608069c11 */ /* 0x000fe2000f8e08ff */
[----:B------:R-:W1:Y:S01]  /*28aa0*/  SHFL.IDX PT, R4, R3, 0x1, 0x181f ;  /* 0x00381f0003047f89 */ /* 0x000e6200000e0000 */
[----:B0-----:R-:W-:-:S05]  /*28ab0*/  @!P1 LEA R5, P2, R9, R5, 0x1 ;  /* 0x0000000509059211 */ /* 0x001fca00078408ff */
[----:B-1----:R-:W-:-:S05]  /*28ac0*/  @!P1 IMAD.X R4, RZ, RZ, R4, P2 ;  /* 0x000000ffff049224 */ /* 0x002fca00010e0604 */
[----:B------:R-:W-:-:S04]  /*28ad0*/  @!P1 LOP3.LUT R5, R5, R4, RZ, 0x3c, !PT ;  /* 0x0000000405059212 */ /* 0x000fc800078e3cff */
[----:B------:R-:W-:-:S04]  /*28ae0*/  @!P1 LOP3.LUT R4, R5, R4, RZ, 0x3c, !PT ;  /* 0x0000000405049212 */ /* 0x000fc800078e3cff */
[----:B------:R-:W-:-:S05]  /*28af0*/  @!P1 LOP3.LUT R5, R5, R4, RZ, 0x3c, !PT ;  /* 0x0000000405059212 */ /* 0x000fca00078e3cff */
[----:B------:R0:W-:Y:S01]  /*28b00*/  @!P1 LDGSTS.E.BYPASS.LTC128B.128 [R6+0x20c00], desc[UR44][R4.64], !P0 ;  /* 0x20c0000004069fae */ /* 0x0001e2000c101d6c */
[----:B------:R-:W-:-:S03]  /*28b10*/  ISETP.GE.AND P1, PT, R7, R2, PT ;  /* 0x000000020700720c */ /* 0x000fc60003f26270 */
[----:B0-----:R-:W0:Y:S10]  /*28b20*/  SHFL.IDX PT, R5, R0, 0x2, 0x181f ;  /* 0x00581f0000057f89 */ /* 0x001e3400000e0000 */
[----:B------:R-:W-:Y:S01]  /*28b30*/  @!P1 LEA R6, R8, UR38, 0x1 ;  /* 0x0000002608069c11 */ /* 0x000fe2000f8e08ff */
[----:B------:R-:W1:Y:S04]  /*28b40*/  SHFL.IDX PT, R4, R3, 0x2, 0x181f ;  /* 0x00581f0003047f89 */ /* 0x000e6800000e0000 */
[----:B------:R-:W2:Y:S04]  /*28b50*/  SHFL.IDX PT, R0, R0, 0x3, 0x181f ;  /* 0x00781f0000007f89 */ /* 0x000ea800000e0000 */
[----:B------:R-:W3:Y:S01]  /*28b60*/  SHFL.IDX PT, R3, R3, 0x3, 0x181f ;  /* 0x00781f0003037f89 */ /* 0x000ee200000e0000 */
[----:B0-----:R-:W-:-:S05]  /*28b70*/  @!P1 LEA R5, P2, R9, R5, 0x1 ;  /* 0x0000000509059211 */ /* 0x001fca00078408ff */
[----:B-1----:R-:W-:-:S05]  /*28b80*/  @!P1 IMAD.X R4, RZ, RZ, R4, P2 ;  /* 0x000000ffff049224 */ /* 0x002fca00010e0604 */
[----:B------:R-:W-:-:S04]  /*28b90*/  @!P1 LOP3.LUT R5, R5, R4, RZ, 0x3c, !PT ;  /* 0x0000000405059212 */ /* 0x000fc800078e3cff */
[----:B------:R-:W-:-:S04]  /*28ba0*/  @!P1 LOP3.LUT R4, R5, R4, RZ, 0x3c, !PT ;  /* 0x0000000405049212 */ /* 0x000fc800078e3cff */
[----:B------:R-:W-:-:S05]  /*28bb0*/  @!P1 LOP3.LUT R5, R5, R4, RZ, 0x3c, !PT ;  /* 0x0000000405059212 */ /* 0x000fca00078e3cff */
[----:B--23--:R0:W-:Y:S02]  /*28bc0*/  @!P1 LDGSTS.E.BYPASS.LTC128B.128 [R6+0x21400], desc[UR44][R4.64], !P0 ;  /* 0x2140000004069fae */ /* 0x00c1e4000c101d6c */
.L_x_5243:
[----:B01----:R-:W2:Y:S02]  /*28bd0*/  LDL R4, [R1+0x440] ;  /* 0x0004400001047983 */ /* 0x003ea40000100800 */
        /* <DEDUP_REMOVED lines=13> */
[----:B-1----:R-:W1:Y:S01]  /*28cb0*/  LDC.64 R2, c[0x0][0x3d8] ;  /* 0x0000f600ff027b82 */ /* 0x002e620000000a00 */
[----:B------:R-:W-:Y:S01]  /*28cc0*/  NOP ;  /* 0x0000000000007918 */ /* 0x000fe20000000000 */
[C---:B-1----:R-:W-:Y:S01]  /*28cd0*/  IMAD R0, R2.reuse, UR43, RZ ;  /* 0x0000002b02007c24 */ /* 0x042fe2000f8e02ff */
[----:B------:R-:W-:Y:S01]  /*28ce0*/  UIADD3 UR4, UR38, 0x26400, URZ ;  /* 0x0002640026047890 */ /* 0x000fe2000fffe03f */
[----:B0-----:R-:W-:Y:S01]  /*28cf0*/  IMAD.WIDE.U32 R4, R2, UR36, RZ ;  /* 0x0000002402047c25 */ /* 0x001fe2000f8e00ff */
        /* <DEDUP_REMOVED lines=24> */
.L_x_5138:
[----:B0-----:R-:W2:Y:S01]  /*28e80*/  LDL.LU.64 R4, [R1+0x470] ;  /* 0x0004700001047983 */ /* 0x001ea20000300a00 */
[----:B------:R-:W0:Y:S01]  /*28e90*/  LDC R7, c[0x0][0x448] ;  /* 0x00011200ff077b82 */ /* 0x000e220000000800 */
[----:B------:R-:W-:Y:S02]  /*28ea0*/  ULDC.64 UR4, c[0x0][0x3e0] ;  /* 0x0000f80000047ab9 */ /* 0x000fe40000000a00 */
[----:B------:R-:W2:Y:S01]  /*28eb0*/  LDL.LU.64 R2, [R1+0x458] ;  /* 0x0004580001027983 */ /* 0x000ea20000300a00 */
[----:B------:R-:W1:Y:S01]  /*28ec0*/  S2R R0, SR_CTAID.Z ;  /* 0x0000000000007919 */ /* 0x000e620000002700 */
[----:B0-----:R-:W-:Y:S02]  /*28ed0*/  ISETP.NE.AND P0, PT, R7, 0x1, PT ;  /* 0x000000010700780c */ /* 0x001fe40003f05270 */
[----:B-1----:R-:W-:-:S05]  /*28ee0*/  SHF.R.S32.HI R0, RZ, 0x1f, R0 ;  /* 0x0000001fff007819 */ /* 0x002fca0000011400 */
[----:B------:R-:W-:Y:S01]  /*28ef0*/  IMAD R0, R0, UR4, RZ ;  /* 0x0000000400007c24 */ /* 0x000fe2000f8e02ff */
[----:B------:R-:W0:Y:S02]  /*28f00*/  S2R R8, SR_TID.X ;  /* 0x0000000000087919 */ /* 0x000e240000002100 */
[----:B0-----:R-:W-:-:S05]  /*28f10*/  IMAD.SHL.U32 R10, R8, 0x8, RZ ;  /* 0x00000008080a7824 */ /* 0x001fca00078e00ff */
[----:B------:R-:W-:Y:S02]  /*28f20*/  LOP3.LUT R10, R10, 0x38, RZ, 0xc0, !PT ;  /* 0x000000380a0a7812 */ /* 0x000fe400078ec0ff */
[----:B------:R-:W-:Y:S01]  /*28f30*/  LOP3.LUT R17, R17, 0xfffffff7, RZ, 0xc0, !PT ;  /* 0xfffffff711117812 */ /* 0x000fe200078ec0ff */
[----:B--2---:R-:W-:Y:S02]  /*28f40*/  IMAD.MOV.U32 R2, RZ, RZ, R4 ;  /* 0x000000ffff027224 */ /* 0x004fe400078e0004 */
[----:B------:R-:W0:Y:S01]  /*28f50*/  S2R R4, SR_CTAID.Z ;  /* 0x0000000000047919 */ /* 0x000e220000002700 */
[----:B------:R-:W1:Y:S01]  /*28f60*/  S2R R5, SR_TID.X ;  /* 0x0000000000057919 */ /* 0x000e620000002100 */
[C---:B0-----:R-:W-:Y:S02]  /*28f70*/  IMAD R0, R4.reuse, UR5, R0 ;  /* 0x0000000504007c24 */ /* 0x041fe4000f8e0200 */
[----:B------:R-:W-:Y:S01]  /*28f80*/  IMAD.WIDE.U32 R2, R4, UR4, R2 ;  /* 0x0000000404027c25 */ /* 0x000fe2000f8e0002 */
[----:B------:R-:W-:-:S03]  /*28f90*/  ULDC.64 UR4, c[0x0][0x3d0] ;  /* 0x0000f40000047ab9 */ /* 0x000fc60000000a00 */
[----:B------:R-:W-:Y:S02]  /*28fa0*/  IMAD.IADD R3, R3, 0x1, R0 ;  /* 0x0000000103037824 */ /* 0x000fe400078e0200 */
[----:B------:R-:W0:Y:S01]  /*28fb0*/  @P0 LDC R0, c[0x0][0x44c] ;  /* 0x00011300ff000b82 */ /* 0x000e220000000800 */
[C---:B-1----:R-:W-:Y:S01]  /*28fc0*/  LOP3.LUT R4, R5.reuse, 0x7f, RZ, 0xc0, !PT ;  /* 0x0000007f05047812 */ /* 0x042fe200078ec0ff */
[----:B------:R-:W-:-:S06]  /*28fd0*/  IMAD.SHL.U32 R15, R5, 0x10, RZ ;  /* 0x00000010050f7824 */ /* 0x000fcc00078e00ff */
[----:B------:R-:W1:Y:S01]  /*28fe0*/  @P0 LDC R5, c[0x0][0x450] ;  /* 0x00011400ff050b82 */ /* 0x000e620000000800 */
[----:B------:R-:W-:-:S04]  /*28ff0*/  SHF.R.U32.HI R6, RZ, 0x3, R4 ;  /* 0x00000003ff067819 */ /* 0x000fc80000011604 */
[----:B------:R-:W-:-:S05]  /*29000*/  LOP3.LUT R6, R6, 0x70, R15, 0xf8, !PT ;  /* 0x0000007006067812 */ /* 0x000fca00078ef80f */
[----:B------:R-:W-:-:S04]  /*29010*/  VIADD R6, R6, UR39 ;  /* 0x0000002706067c36 */ /* 0x000fc80008000000 */
[----:B0-----:R-:W-:-:S04]  /*29020*/  @P0 IMAD.HI.U32 R0, R6, R0, RZ ;  /* 0x0000000006000227 */ /* 0x001fc800078e00ff */
[----:B------:R-:W-:Y:S01]  /*29030*/  IMAD.MOV.U32 R4, RZ, RZ, R6 ;  /* 0x000000ffff047224 */ /* 0x000fe200078e0006 */
[----:B-1----:R-:W-:-:S04]  /*29040*/  @P0 SHF.R.U32.HI R4, RZ, R5, R0 ;  /* 0x00000005ff040219 */ /* 0x002fc80000011600 */
[--C-:B------:R-:W-:Y:S01]  /*29050*/  SHF.R.S32.HI R5, RZ, 0x1f, R4.reuse ;  /* 0x0000001fff057819 */ /* 0x100fe20000011404 */
[----:B------:R-:W-:-:S04]  /*29060*/  IMAD.MOV R0, RZ, RZ, -R4 ;  /* 0x000000ffff007224 */ /* 0x000fc800078e0a04 */
[----:B------:R-:W-:Y:S02]  /*29070*/  IMAD R0, R7, R0, R6 ;  /* 0x0000000007007224 */ /* 0x000fe400078e0206 */
[----:B------:R-:W-:Y:S02]  /*29080*/  IMAD R5, R5, UR4, RZ ;  /* 0x0000000405057c24 */ /* 0x000fe4000f8e02ff */
[----:B------:R-:W-:-:S04]  /*29090*/  IMAD.WIDE.U32 R2, R4, UR4, R2 ;  /* 0x0000000404027c25 */ /* 0x000fc8000f8e0002 */
        /* <DEDUP_REMOVED lines=56> */
[----:B------:R-:W-:Y:S01]  /*29420*/  LOP3.LUT R17, R17, 0xffffdfff, RZ, 0xc0, !PT ;  /* 0xffffdfff11117812 */ /* 0x000fe200078ec0ff */
[----:B------:R-:W5:Y:S03]  /*29430*/  SHFL.IDX PT, R3, R0, RZ, 0x181f ;  /* 0x00181fff00037589 */ /* 0x000f6600000e0000 */
[----:B------:R-:W-:-:S04]  /*29440*/  @P1 LOP3.LUT R17, R17, 0x2000, RZ, 0xfc, !PT ;  /* 0x0000200011111812 */ /* 0x000fc800078efcff */
[C---:B------:R-:W-:Y:S02]  /*29450*/  LOP3.LUT P1, RZ, R17.reuse, 0x8, RZ, 0xc0, !PT ;  /* 0x0000000811ff7812 */ /* 0x040fe4000782c0ff */
        /* <DEDUP_REMOVED lines=11> */
[----:B------:R-:W0:Y:S10]  /*29510*/  SHFL.IDX PT, R2, R6, RZ, 0x181f ;  /* 0x00181fff06027589 */ /* 0x000e3400000e0000 */
[----:B-----5:R-:W-:-:S02]  /*29520*/  @!P2 LEA R3, P6, R13, R3, 0x1 ;  /* 0x000000030d03a211 */ /* 0x020fc400078c08ff */
[----:B------:R-:W-:-:S04]  /*29530*/  @!P2 LOP3.LUT R8, R4, 0x40, RZ, 0xc0, !PT ;  /* 0x000000400408a812 */ /* 0x000fc800078ec0ff */
[----:B------:R-:W-:Y:S02]  /*29540*/  @!P2 SHF.R.U32.HI R8, RZ, 0x2, R8 ;  /* 0x00000002ff08a819 */ /* 0x000fe40000011608 */
[----:B------:R-:W-:Y:S02]  /*29550*/  @!P2 LEA R9, R11, UR38, 0x1 ;  /* 0x000000260b09ac11 */ /* 0x000fe4000f8e08ff */
[----:B------:R-:W-:Y:S01]  /*29560*/  @!P2 ISETP.NE.U32.AND P4, PT, R8, RZ, PT ;  /* 0x000000ff0800a20c */ /* 0x000fe20003f85070 */
[----:B0-----:R-:W-:-:S05]  /*29570*/  @!P2 IMAD.X R2, RZ, RZ, R2, P6 ;  /* 0x000000ffff02a224 */ /* 0x001fca00030e0602 */
[----:B------:R-:W-:-:S04]  /*29580*/  @!P2 LOP3.LUT R3, R3, R2, RZ, 0x3c, !PT ;  /* 0x000000020303a212 */ /* 0x000fc800078e3cff */
[----:B------:R-:W-:Y:S02]  /*29590*/  @!P2 LOP3.LUT R2, R3, R2, RZ, 0x3c, !PT ;  /* 0x000000020302a212 */ /* 0x000fe400078e3cff */
[----:B------:R-:W-:Y:S02]  /*295a0*/  @!P2 LOP3.LUT R8, R5, 0x80, RZ, 0xc0, !PT ;  /* 0x000000800508a812 */ /* 0x000fe400078ec0ff */
        /* <DEDUP_REMOVED lines=14> */
[----:B---3--:R-:W-:-:S13]  /*29690*/  ISETP.GE.AND P2, PT, R10, R7, PT ;  /* 0x000000070a00720c */ /* 0x008fda0003f46270 */
        /* <DEDUP_REMOVED lines=19> */
[----:B------:R-:W-:-:S13]  /*297d0*/  @!P2 ISETP.NE.U32.AND P4, PT, R8, RZ, PT ;  /* 0x000000ff0800a20c */ /* 0x000fda0003f85070 */
[----:B------:R0:W-:Y:S01]  /*297e0*/  @!P2 LDGSTS.E.BYPASS.LTC128B.128 [R21+0x34c00], desc[UR44][R2.64+0x380], P4 ;  /* 0x34c003800215afae */ /* 0x0001e2000a101d6c */
[----:B----4-:R-:W-:-:S03]  /*297f0*/  ISETP.GE.AND P2, PT, R15, R7, PT ;  /* 0x000000070f00720c */ /* 0x010fc60003f46270 */
[----:B0-----:R-:W0:Y:S04]  /*29800*/  SHFL.IDX PT, R3, R0, 0x2, 0x181f ;  /* 0x00581f0000037f89 */ /* 0x001e2800000e0000 */
[----:B------:R-:W1:Y:S06]  /*29810*/  SHFL.IDX PT, R2, R6, 0x2, 0x181f ;  /* 0x00581f0006027f89 */ /* 0x000e6c00000e0000 */
[----:B------:R-:W-:-:S02]  /*29820*/  @!P2 LOP3.LUT R8, R4, 0x40, RZ, 0xc0, !PT ;  /* 0x000000400408a812 */ /* 0x000fc400078ec0ff */
[----:B0-----:R-:W-:-:S05]  /*29830*/  @!P2 LEA R3, P4, R13, R3, 0x1 ;  /* 0x000000030d03a211 */ /* 0x001fca00078808ff */
[----:B-1----:R-:W-:Y:S01]  /*29840*/  @!P2 IMAD.X R2, RZ, RZ, R2, P4 ;  /* 0x000000ffff02a224 */ /* 0x002fe200020e0602 */
[----:B------:R-:W-:-:S04]  /*29850*/  LOP3.LUT P4, RZ, R17, 0x10, RZ, 0xc0, !PT ;  /* 0x0000001011ff7812 */ /* 0x000fc8000788c0ff */
[----:B------:R-:W-:-:S04]  /*29860*/  @!P2 LOP3.LUT R3, R3, R2, RZ, 0x3c, !PT ;  /* 0x000000020303a212 */ /* 0x000fc800078e3cff */
[----:B------:R-:W-:Y:S02]  /*29870*/  @!P2 LOP3.LUT R2, R3, R2, RZ, 0x3c, !PT ;  /* 0x000000020302a212 */ /* 0x000fe400078e3cff */
[----:B------:R-:W-:Y:S02]  /*29880*/  @!P2 LEA R9, R11, UR38, 0x1 ;  /* 0x000000260b09ac11 */ /* 0x000fe4000f8e08ff */
[----:B------:R-:W-:Y:S02]  /*29890*/  @!P2 LOP3.LUT R3, R3, R2, RZ, 0x3c, !PT ;  /* 0x000000020303a212 */ /* 0x000fe400078e3cff */
[----:B------:R-:W-:-:S03]  /*298a0*/  @!P2 SHF.R.U32.HI R8, RZ, 0x2, R8 ;  /* 0x00000002ff08a819 */ /* 0x000fc60000011608 */
        /* <DEDUP_REMOVED lines=14> */
.L_x_5253:
[----:B0-----:R-:W4:Y:S01]  /*29990*/  LDL.LU R0, [R1+0x478] ;  /* 0x0004780001007983 */ /* 0x001f220000300800 */
[----:B------:R-:W-:Y:S01]  /*299a0*/  BSSY B0, `(.L_x_5140) ;  /* 0x0000024000007945 */ /* 0x000fe20003800000 */
[----:B----4-:R-:W-:-:S13]  /*299b0*/  ISETP.GE.AND P2, PT, R0, R7, PT ;  /* 0x000000070000720c */ /* 0x010fda0003f46270 */
[----:B------:R-:W-:Y:S05]  /*299c0*/  @P2 BRA `(.L_x_5141) ;  /* 0x0000000000842947 */ /* 0x000fea0003800000 */
[----:B------:R-:W0:Y:S01]  /*299d0*/  S2R R0, SR_TID.X ;  /* 0x0000000000007919 */ /* 0x000e220000002100 */
[C---:B------:R-:W-:Y:S02]  /*299e0*/  LOP3.LUT P6, RZ, R17.reuse, 0x10, RZ, 0xc0, !PT ;  /* 0x0000001011ff7812 */ /* 0x040fe400078cc0ff */
[C---:B------:R-:W-:Y:S01]  /*299f0*/  LOP3.LUT P4, RZ, R17.reuse, 0x8, RZ, 0xc0, !PT ;  /* 0x0000000811ff7812 */ /* 0x040fe2000788c0ff */
[----:B---3--:R-:W3:Y:S01]  /*29a00*/  S2R R3, SR_TID.X ;  /* 0x0000000000037919 */ /* 0x008ee20000002100 */
        /* <DEDUP_REMOVED lines=29> */
.L_x_5141:
[----:B------:R-:W-:Y:S05]  /*29be0*/  BSYNC B0 ;  /* 0x0000000000007941 */ /* 0x000fea0003800000 */
.L_x_5140:
[----:B------:R-:W-:Y:S01]  /*29bf0*/  NOP ;  /* 0x0000000000007918 */ /* 0x000fe20000000000 */
[----:B------:R-:W-:Y:S01]  /*29c00*/  SYNCS.ARRIVE.TRANS64.RED.A0T1 RZ, [UR38+0x38810], RZ ;  /* 0x038810ffffff79a7 */ /* 0x000fe20008200426 */
[----:B0--3--:R-:W-:Y:S01]  /*29c10*/  IMAD.MOV.U32 R2, RZ, RZ, 0x1 ;  /* 0x00000001ff027424 */ /* 0x009fe200078e00ff */
[----:B------:R-:W-:Y:S04]  /*29c20*/  ARRIVES.LDGSTSBAR.64.TRANSCNT [UR38+0x38810] ;  /* 0x03881000ff0079b0 */ /* 0x000fe80008000aa6 */
[----:B------:R-:W-:Y:S01]  /*29c30*/  SHF.L.U32 R2, R2, 0x1f, RZ ;  /* 0x0000001f02027819 */ /* 0x000fe200000006ff */
[----:B------:R-:W-:Y:S01]  /*29c40*/  NOP ;  /* 0x0000000000007918 */ /* 0x000fe20000000000 */
[----:B------:R-:W-:Y:S02]  /*29c50*/  SYNCS.ARRIVE.TRANS64.A1T0 RZ, [UR38+0x38810], RZ ;  /* 0x038810ffffff79a7 */ /* 0x000fe40008100026 */
[----:B------:R-:W0:Y:S02]  /*29c60*/  SYNCS.PHASECHK.TRANS64.TRYWAIT P0, [UR38+0x38820], R2 ;  /* 0x03882002ff0075a7 */ /* 0x000e240008000166 */
[----:B0-----:R-:W-:Y:S05]  /*29c70*/  @!P0 BRA `(.L_x_5142) ;  /* 0x0000004000dc8947 */ /* 0x001fea0003800000 */
.L_x_5254:
        /* <DEDUP_REMOVED lines=9> */
.L_x_5255:
        /* <DEDUP_REMOVED lines=8> */
.L_x_5147:
[----:B------:R-:W-:Y:S05]  /*29d90*/  BSYNC B1 ;  /* 0x0000000000017941 */ /* 0x000fea0003800000 */
.L_x_5146:
        /* <DEDUP_REMOVED lines=11> */
.L_x_5148:
        /* <DEDUP_REMOVED lines=13> */
.L_x_5149:
        /* <DEDUP_REMOVED lines=13> */
.L_x_5150:
        /* <DEDUP_REMOVED lines=13> */
.L_x_5151:
        /* <DEDUP_REMOVED lines=13> */
.L_x_5152:
        /* <DEDUP_REMOVED lines=13> */
.L_x_5153:
        /* <DEDUP_REMOVED lines=13> */
.L_x_5154:
        /* <DEDUP_REMOVED lines=13> */
.L_x_5155:
        /* <DEDUP_REMOVED lines=8> */
.L_x_5144:
[----:B------:R-:W-:Y:S05]  /*2a480*/  BSYNC B0 ;  /* 0x0000000000007941 */ /* 0x000fea0003800000 */
.L_x_5143:
[----:B------:R-:W3:Y:S04]  /*2a490*/  LDL.LU R4, [R1+0x468] ;  /* 0x0004680001047983 */ /* 0x000ee80000300800 */
[----:B0-----:R-:W4:Y:S01]  /*2a4a0*/  LDL R3, [R1+0x448] ;  /* 0x0004480001037983 */ /* 0x001f220000100800 */
[----:B------:R-:W-:Y:S02]  /*2a4b0*/  IMAD.MOV.U32 R7, RZ, RZ, RZ ;  /* 0x000000ffff077224 */ /* 0x000fe400078e00ff */
[----:B-1----:R-:W-:Y:S02]  /*2a4c0*/  IMAD.MOV.U32 R6, RZ, RZ, 0x1 ;  /* 0x00000001ff067424 */ /* 0x002fe400078e00ff */
[----:B---3--:R-:W-:-:S05]  /*2a4d0*/  VIADD R8, R4, 0xfffffffe ;  /* 0xfffffffe04087836 */ /* 0x008fca0000000000 */
[----:B----4-:R-:W-:-:S13]  /*2a4e0*/  ISETP.GE.AND P0, PT, R8, R3, PT ;  /* 0x000000030800720c */ /* 0x010fda0003f06270 */
[----:B------:R-:W-:Y:S05]  /*2a4f0*/  @!P0 BRA `(.L_x_5119) ;  /* 0x00000024000c8947 */ /* 0x000fea0003800000 */
[----:B------:R-:W3:Y:S04]  /*2a500*/  LDL.LU R5, [R1+0x454] ;  /* 0x0004540001057983 */ /* 0x000ee80000300800 */
[----:B------:R-:W4:Y:S01]  /*2a510*/  LDL.LU R4, [R1+0x450] ;  /* 0x0004500001047983 */ /* 0x000f220000300800 */
[----:B------:R-:W-:Y:S01]  /*2a520*/  UIADD3 UR4, UR40, 0x1, URZ ;  /* 0x0000000128047890 */ /* 0x000fe2000fffe03f */
[----:B------:R-:W-:Y:S01]  /*2a530*/  LOP3.LUT R3, RZ, R3, RZ, 0x33, !PT ;  /* 0x00000003ff037212 */ /* 0x000fe200078e33ff */
[----:B------:R-:W-:-:S04]  /*2a540*/  IMAD.MOV.U32 R6, RZ, RZ, 0x1 ;  /* 0x00000001ff067424 */ /* 0x000fc800078e00ff */
[----:B---3--:R-:W-:Y:S01]  /*2a550*/  IMAD R0, R5, UR4, RZ ;  /* 0x0000000405007c24 */ /* 0x008fe2000f8e02ff */
[----:B------:R-:W-:-:S04]  /*2a560*/  ULOP3.LUT UR4, URZ, UR41, URZ, 0x33, !UPT ;  /* 0x000000293f047292 */ /* 0x000fc8000f8e333f */
[----:B------:R-:W-:-:S04]  /*2a570*/  LOP3.LUT R0, RZ, R0, RZ, 0x33, !PT ;  /* 0x00000000ff007212 */ /* 0x000fc800078e33ff */
[----:B----4-:R-:W-:Y:S01]  /*2a580*/  VIADDMNMX R0, R0, -R4, UR4, !PT ;  /* 0x0000000400007e46 */ /* 0x010fe2000f800904 */
[----:B------:R-:W-:Y:S01]  /*2a590*/  ULOP3.LUT UR4, URZ, UR42, URZ, 0x33, !UPT ;  /* 0x0000002a3f047292 */ /* 0x000fe2000f8e333f */
[----:B------:R-:W0:Y:S05]  /*2a5a0*/  S2R R4, SR_TID.X ;  /* 0x0000000000047919 */ /* 0x000e2a0000002100 */
[----:B------:R-:W-:-:S04]  /*2a5b0*/  VIMNMX R0, R0, UR4, !PT ;  /* 0x0000000400007c48 */ /* 0x000fc8000ffe0100 */
[----:B------:R-:W-:-:S05]  /*2a5c0*/  VIADDMNMX R3, R0, 0x2, R3, !PT ;  /* 0x0000000200037846 */ /* 0x000fca0007800103 */
[----:B------:R-:W-:-:S05]  /*2a5d0*/  VIADD R5, R3, 0xfffffffe ;  /* 0xfffffffe03057836 */ /* 0x000fca0000000000 */
[-C--:B------:R-:W-:Y:S02]  /*2a5e0*/  ISETP.NE.AND P0, PT, R5, R0.reuse, PT ;  /* 0x000000000500720c */ /* 0x080fe40003f05270 */
[----:B------:R-:W-:-:S05]  /*2a5f0*/  LOP3.LUT R0, RZ, R0, RZ, 0x33, !PT ;  /* 0x00000000ff007212 */ /* 0x000fca00078e33ff */
[----:B------:R-:W-:Y:S02]  /*2a600*/  IMAD.IADD R2, R3, 0x1, R0 ;  /* 0x0000000103027824 */ /* 0x000fe400078e0200 */
[----:B------:R-:W-:-:S03]  /*2a610*/  IMAD.MOV.U32 R0, RZ, RZ, 0x1 ;  /* 0x00000001ff007424 */ /* 0x000fc600078e00ff */
[----:B------:R-:W-:Y:S02]  /*2a620*/  LOP3.LUT R11, R2, 0x1, RZ, 0xc0, !PT ;  /* 0x00000001020b7812 */ /* 0x000fe400078ec0ff */
[----:B0-----:R-:W-:Y:S01]  /*2a630*/  LOP3.LUT R10, R4, 0x1f, RZ, 0xc0, !PT ;  /* 0x0000001f040a7812 */ /* 0x001fe200078ec0ff */
[----:B------:R-:W-:Y:S06]  /*2a640*/  @!P0 BRA `(.L_x_5156) ;  /* 0x0000001400d48947 */ /* 0x000fec0003800000 */
[----:B------:R-:W-:Y:S01]  /*2a650*/  BSSY B0, `(.L_x_5156) ;  /* 0x0000174000007945 */ /* 0x000fe20003800000 */
[----:B------:R-:W-:Y:S02]  /*2a660*/  IMAD.IADD R9, R2, 0x1, -R11 ;  /* 0x0000000102097824 */ /* 0x000fe400078e0a0b */
[----:B------:R-:W-:-:S07]  /*2a670*/  IMAD.MOV.U32 R0, RZ, RZ, 0x1 ;  /* 0x00000001ff007424 */ /* 0x000fce00078e00ff */
.L_x_5197:
        /* <DEDUP_REMOVED lines=27> */
.L_x_5159:
[----:B------:R-:W1:Y:S01]  /*2a830*/  S2R R2, SR_TID.X ;  /* 0x0000000000027919 */ /* 0x000e620000002100 */
[----:B------:R-:W-:Y:S01]  /*2a840*/  BSSY B2, `(.L_x_5160) ;  /* 0x0000006000027945 */ /* 0x000fe20003800000 */
[----:B-1----:R-:W-:Y:S02]  /*2a850*/  LOP3.LUT R3, R2, 0x7f, RZ, 0xc0, !PT ;  /* 0x0000007f02037812 */ /* 0x002fe400078ec0ff */
[----:B------:R-:W-:Y:S02]  /*2a860*/  SHF.L.U32 R2, R0, 0x1f, RZ ;  /* 0x0000001f00027819 */ /* 0x000fe400000006ff */
[----:B------:R-:W-:Y:S02]  /*2a870*/  ISETP.NE.AND P2, PT, R3, RZ, PT ;  /* 0x000000ff0300720c */ /* 0x000fe40003f45270 */
[----:B------:R-:W1:Y:S02]  /*2a880*/  SYNCS.PHASECHK.TRANS64.TRYWAIT P0, [UR38+0x38848], R2 ;  /* 0x03884802ff0075a7 */ /* 0x000e640008000166 */
[----:B-1----:R-:W-:Y:S09]  /*2a890*/  @!P0 BRA `(.L_x_5161) ;  /* 0x0000003800048947 */ /* 0x002ff20003800000 */
.L_x_5256:
[----:B------:R-:W-:Y:S05]  /*2a8a0*/  BSYNC B2 ;  /* 0x0000000000027941 */ /* 0x000fea0003800000 */
.L_x_5160:
[----:B------:R-:W-:Y:S04]  /*2a8b0*/  BSSY B2, `(.L_x_5162) ;  /* 0x0000007000027945 */ /* 0x000fe80003800000 */
[----:B------:R-:W-:Y:S05]  /*2a8c0*/  @P2 BRA `(.L_x_5163) ;  /* 0x0000000000142947 */ /* 0x000fea0003800000 */
[----:B------:R-:W-:Y:S01]  /*2a8d0*/  ISETP.NE.AND P0, PT, R10, RZ, PT ;  /* 0x000000ff0a00720c */ /* 0x000fe20003f05270 */
[----:B-1----:R-:W-:-:S04]  /*2a8e0*/  IMAD.MOV.U32 R3, RZ, RZ, 0x2000 ;  /* 0x00002000ff037424 */ /* 0x002fc800078e00ff */
[----:B------:R3:W-:Y:S08]  /*2a8f0*/  SYNCS.ARRIVE.TRANS64 RZ, [UR38+0x38838], R3 ;  /* 0x03883803ffff79a7 */ /* 0x0007f00008000026 */
[----:B---3--:R-:W-:Y:S05]  /*2a900*/  @!P0 BRA `(.L_x_5163) ;  /* 0x0000000000048947 */ /* 0x008fea0003800000 */
[----:B------:R-:W-:Y:S01]  /*2a910*/  BPT.TRAP 0x1 ;  /* 0x000000040000795c */ /* 0x000fe20000300000 */
.L_x_5163:
[----:B------:R-:W-:Y:S05]  /*2a920*/  BSYNC B2 ;  /* 0x0000000000027941 */ /* 0x000fea0003800000 */
.L_x_5162:
        /* <DEDUP_REMOVED lines=11> */
.L_x_5164:
        /* <DEDUP_REMOVED lines=10> */
.L_x_5257:
[----:B------:R-:W-:Y:S05]  /*2aa80*/  BSYNC B2 ;  /* 0x0000000000027941 */ /* 0x000fea0003800000 */
.L_x_5165:
        /* <DEDUP_REMOVED lines=9> */
.L_x_5168:
[----:B------:R-:W-:Y:S05]  /*2ab20*/  BSYNC B2 ;  /* 0x0000000000027941 */ /* 0x000fea0003800000 */
.L_x_5167:
        /* <DEDUP_REMOVED lines=9> */
.L_x_5169:
        /* <DEDUP_REMOVED lines=13> */
.L_x_5170:
        /* <DEDUP_REMOVED lines=13> */
.L_x_5171:
        /* <DEDUP_REMOVED lines=13> */
.L_x_5172:
        /* <DEDUP_REMOVED lines=13> */
.L_x_5173:
        /* <DEDUP_REMOVED lines=13> */
.L_x_5174:
        /* <DEDUP_REMOVED lines=13> */
.L_x_5175:
        /* <DEDUP_REMOVED lines=13> */
.L_x_5176:
        /* <DEDUP_REMOVED lines=8> */
.L_x_5158:
[----:B------:R-:W-:Y:S05]  /*2b1f0*/  BSYNC B1 ;  /* 0x0000000000017941 */ /* 0x000fea0003800000 */
.L_x_5157:
[----:B------:R-:W-:Y:S01]  /*2b200*/  LOP3.LUT P3, RZ, R17, 0x2, RZ, 0xc0, !PT ;  /* 0x0000000211ff7812 */ /* 0x000fe2000786c0ff */
[----:B------:R-:W-:Y:S01]  /*2b210*/  BSSY B1, `(.L_x_5177) ;  /* 0x00000b5000017945 */ /* 0x000fe20003800000 */
[----:B------:R-:W-:-:S11]  /*2b220*/  LOP3.LUT R0, R0, 0x1, RZ, 0x3c, !PT ;  /* 0x0000000100007812 */ /* 0x000fd600078e3cff */
[----:B------:R-:W-:Y:S05]  /*2b230*/  @!P3 BRA `(.L_x_5178) ;  /* 0x0000000800c8b947 */ /* 0x000fea0003800000 */
[----:B------:R-:W-:Y:S01]  /*2b240*/  LOP3.LUT P3, RZ, R17, 0x1, RZ, 0xc0, !PT ;  /* 0x0000000111ff7812 */ /* 0x000fe2000786c0ff */
[----:B------:R-:W-:-:S12]  /*2b250*/  VIADD R12, R8, 0xffffffff ;  /* 0xffffffff080c7836 */ /* 0x000fd80000000000 */
[----:B------:R-:W-:Y:S05]  /*2b260*/  @!P3 BRA `(.L_x_5179) ;  /* 0x000000000048b947 */ /* 0x000fea0003800000 */
[----:B------:R-:W0:Y:S01]  /*2b270*/  LDC R5, c[0x0][0x43c] ;  /* 0x00010f00ff057b82 */ /* 0x000e220000000800 */
        /* <DEDUP_REMOVED lines=17> */
.L_x_5179:
[----:B------:R-:W1:Y:S01]  /*2b390*/  S2R R2, SR_TID.X ;  /* 0x0000000000027919 */ /* 0x000e620000002100 */
[----:B------:R-:W-:Y:S01]  /*2b3a0*/  BSSY B2, `(.L_x_5180) ;  /* 0x0000006000027945 */ /* 0x000fe20003800000 */
[----:B-1----:R-:W-:Y:S02]  /*2b3b0*/  LOP3.LUT R3, R2, 0x7f, RZ, 0xc0, !PT ;  /* 0x0000007f02037812 */ /* 0x002fe400078ec0ff */
[----:B------:R-:W-:Y:S02]  /*2b3c0*/  SHF.L.U32 R2, R0, 0x1f, RZ ;  /* 0x0000001f00027819 */ /* 0x000fe400000006ff */
[----:B------:R-:W-:Y:S02]  /*2b3d0*/  ISETP.NE.AND P2, PT, R3, RZ, PT ;  /* 0x000000ff0300720c */ /* 0x000fe40003f45270 */
[----:B------:R-:W1:Y:S02]  /*2b3e0*/  SYNCS.PHASECHK.TRANS64.TRYWAIT P0, [UR38+0x38840], R2 ;  /* 0x03884002ff0075a7 */ /* 0x000e640008000166 */
[----:B-1----:R-:W-:Y:S09]  /*2b3f0*/  @!P0 BRA `(.L_x_5181) ;  /* 0x0000002c005c8947 */ /* 0x002ff20003800000 */
.L_x_5258:
[----:B------:R-:W-:Y:S05]  /*2b400*/  BSYNC B2 ;  /* 0x0000000000027941 */ /* 0x000fea0003800000 */
.L_x_5180:
[----:B------:R-:W-:Y:S04]  /*2b410*/  BSSY B2, `(.L_x_5182) ;  /* 0x0000007000027945 */ /* 0x000fe80003800000 */
[----:B------:R-:W-:Y:S05]  /*2b420*/  @P2 BRA `(.L_x_5183) ;  /* 0x0000000000142947 */ /* 0x000fea0003800000 */
[----:B------:R-:W-:Y:S01]  /*2b430*/  ISETP.NE.AND P0, PT, R10, RZ, PT ;  /* 0x000000ff0a00720c */ /* 0x000fe20003f05270 */
[----:B-1----:R-:W-:-:S04]  /*2b440*/  IMAD.MOV.U32 R3, RZ, RZ, 0x2000 ;  /* 0x00002000ff037424 */ /* 0x002fc800078e00ff */
[----:B------:R3:W-:Y:S08]  /*2b450*/  SYNCS.ARRIVE.TRANS64 RZ, [UR38+0x38830], R3 ;  /* 0x03883003ffff79a7 */ /* 0x0007f00008000026 */
[----:B---3--:R-:W-:Y:S05]  /*2b460*/  @!P0 BRA `(.L_x_5183) ;  /* 0x0000000000048947 */ /* 0x008fea0003800000 */
[----:B------:R-:W-:Y:S01]  /*2b470*/  BPT.TRAP 0x1 ;  /* 0x000000040000795c */ /* 0x000fe20000300000 */
.L_x_5183:
[----:B------:R-:W-:Y:S05]  /*2b480*/  BSYNC B2 ;  /* 0x0000000000027941 */ /* 0x000fea0003800000 */
.L_x_5182:
        /* <DEDUP_REMOVED lines=11> */
.L_x_5184:
        /* <DEDUP_REMOVED lines=11> */
.L_x_5259:
[----:B------:R-:W-:Y:S05]  /*2b5f0*/  BSYNC B2 ;  /* 0x0000000000027941 */ /* 0x000fea0003800000 */
.L_x_5185:
        /* <DEDUP_REMOVED lines=9> */
.L_x_5188:
[----:B------:R-:W-:Y:S05]  /*2b690*/  BSYNC B2 ;  /* 0x0000000000027941 */ /* 0x000fea0003800000 */
.L_x_5187:
        /* <DEDUP_REMOVED lines=9> */
.L_x_5189:
        /* <DEDUP_REMOVED lines=13> */
.L_x_5190:
        /* <DEDUP_REMOVED lines=13> */
.L_x_5191:
        /* <DEDUP_REMOVED lines=13> */
.L_x_5192:
        /* <DEDUP_REMOVED lines=13> */
.L_x_5193:
        /* <DEDUP_REMOVED lines=13> */
.L_x_5194:
        /* <DEDUP_REMOVED lines=13> */
.L_x_5195:
        /* <DEDUP_REMOVED lines=13> */
.L_x_5196:
        /* <DEDUP_REMOVED lines=8> */
.L_x_5178:
[----:B------:R-:W-:Y:S05]  /*2bd60*/  BSYNC B1 ;  /* 0x0000000000017941 */ /* 0x000fea0003800000 */
.L_x_5177:
[----:B------:R-:W-:Y:S01]  /*2bd70*/  VIADD R8, R8, 0xfffffffe ;  /* 0xfffffffe08087836 */ /* 0x000fe20000000000 */
[----:B------:R-:W-:Y:S06]  /*2bd80*/  @P1 BRA `(.L_x_5197) ;  /* 0xffffffe8003c1947 */ /* 0x000fec000383ffff */
[----:B------:R-:W-:Y:S05]  /*2bd90*/  BSYNC B0 ;  /* 0x0000000000007941 */ /* 0x000fea0003800000 */
.L_x_5156:
        /* <DEDUP_REMOVED lines=8> */
[----:B------:R-:W-:Y:S02]  /*2be20*/  ULDC.64 UR4, c[0x0][0x428] ;  /* 0x00010a0000047ab9 */ /* 0x000fe40000000a00 */
        /* <DEDUP_REMOVED lines=16> */
.L_x_5200:
[----:B------:R-:W1:Y:S01]  /*2bf30*/  S2R R2, SR_TID.X ;  /* 0x0000000000027919 */ /* 0x000e620000002100 */
[----:B------:R-:W-:Y:S01]  /*2bf40*/  BSSY B1, `(.L_x_5201) ;  /* 0x0000006000017945 */ /* 0x000fe20003800000 */
[----:B-1----:R-:W-:Y:S02]  /*2bf50*/  LOP3.LUT R3, R2, 0x7f, RZ, 0xc0, !PT ;  /* 0x0000007f02037812 */ /* 0x002fe400078ec0ff */
[----:B------:R-:W-:Y:S02]  /*2bf60*/  SHF.L.U32 R2, R0, 0x1f, RZ ;  /* 0x0000001f00027819 */ /* 0x000fe400000006ff */
[----:B------:R-:W-:Y:S02]  /*2bf70*/  ISETP.NE.AND P1, PT, R3, RZ, PT ;  /* 0x000000ff0300720c */ /* 0x000fe40003f25270 */
[----:B------:R-:W1:Y:S02]  /*2bf80*/  SYNCS.PHASECHK.TRANS64.TRYWAIT P0, [UR38+0x38848], R2 ;  /* 0x03884802ff0075a7 */ /* 0x000e640008000166 */
[----:B-1----:R-:W-:Y:S09]  /*2bf90*/  @!P0 BRA `(.L_x_5202) ;  /* 0x0000002000a48947 */ /* 0x002ff20003800000 */
.L_x_5260:
[----:B------:R-:W-:Y:S05]  /*2bfa0*/  BSYNC B1 ;  /* 0x0000000000017941 */ /* 0x000fea0003800000 */
.L_x_5201:
[----:B------:R-:W-:Y:S04]  /*2bfb0*/  BSSY B1, `(.L_x_5203) ;  /* 0x0000007000017945 */ /* 0x000fe80003800000 */
[----:B------:R-:W-:Y:S05]  /*2bfc0*/  @P1 BRA `(.L_x_5204) ;  /* 0x0000000000141947 */ /* 0x000fea0003800000 */
[----:B------:R-:W-:Y:S01]  /*2bfd0*/  ISETP.NE.AND P0, PT, R10, RZ, PT ;  /* 0x000000ff0a00720c */ /* 0x000fe20003f05270 */
[----:B-1----:R-:W-:-:S04]  /*2bfe0*/  IMAD.MOV.U32 R3, RZ, RZ, 0x2000 ;  /* 0x00002000ff037424 */ /* 0x002fc800078e00ff */
[----:B------:R3:W-:Y:S08]  /*2bff0*/  SYNCS.ARRIVE.TRANS64 RZ, [UR38+0x38838], R3 ;  /* 0x03883803ffff79a7 */ /* 0x0007f00008000026 */
[----:B---3--:R-:W-:Y:S05]  /*2c000*/  @!P0 BRA `(.L_x_5204) ;  /* 0x0000000000048947 */ /* 0x008fea0003800000 */
[----:B------:R-:W-:Y:S01]  /*2c010*/  BPT.TRAP 0x1 ;  /* 0x000000040000795c */ /* 0x000fe20000300000 */
.L_x_5204:
[----:B------:R-:W-:Y:S05]  /*2c020*/  BSYNC B1 ;  /* 0x0000000000017941 */ /* 0x000fea0003800000 */
.L_x_5203:
        /* <DEDUP_REMOVED lines=11> */
.L_x_5205:
        /* <DEDUP_REMOVED lines=11> */
.L_x_5261:
[----:B------:R-:W-:Y:S05]  /*2c190*/  BSYNC B1 ;  /* 0x0000000000017941 */ /* 0x000fea0003800000 */
.L_x_5206:
        /* <DEDUP_REMOVED lines=9> */
.L_x_5209:
[----:B------:R-:W-:Y:S05]  /*2c230*/  BSYNC B1 ;  /* 0x0000000000017941 */ /* 0x000fea0003800000 */
.L_x_5208:
        /* <DEDUP_REMOVED lines=9> */
.L_x_5210:
        /* <DEDUP_REMOVED lines=13> */
.L_x_5211:
        /* <DEDUP_REMOVED lines=13> */
.L_x_5212:
        /* <DEDUP_REMOVED lines=13> */
.L_x_5213:
        /* <DEDUP_REMOVED lines=13> */
.L_x_5214:
        /* <DEDUP_REMOVED lines=13> */
.L_x_5215:
        /* <DEDUP_REMOVED lines=13> */
.L_x_5216:
        /* <DEDUP_REMOVED lines=13> */
.L_x_5217:
        /* <DEDUP_REMOVED lines=8> */
.L_x_5199:
[----:B------:R-:W-:Y:S05]  /*2c900*/  BSYNC B0 ;  /* 0x0000000000007941 */ /* 0x000fea0003800000 */
.L_x_5198:
[----:B------:R-:W-:Y:S02]  /*2c910*/  LOP3.LUT R0, R0, 0x1, RZ, 0x3c, !PT ;  /* 0x0000000100007812 */ /* 0x000fe400078e3cff */
[----:B------:R-:W-:-:S07]  /*2c920*/  CS2R R6, SRZ ;  /* 0x0000000000067805 */ /* 0x000fce000001ff00 */
.L_x_5119:
[----:B------:R-:W1:Y:S01]  /*2c930*/  S2R R3, SR_CgaCtaId ;  /* 0x0000000000037919 */ /* 0x000e620000008800 */
[----:B------:R-:W-:Y:S02]  /*2c940*/  MOV R2, 0x400 ;  /* 0x0000040000027802 */ /* 0x000fe40000000f00 */
[----:B------:R-:W-:Y:S02]  /*2c950*/  SHF.L.U32 R7, R7, 0x1f, RZ ;  /* 0x0000001f07077819 */ /* 0x000fe400000006ff */
[----:B-1----:R-:W-:-:S04]  /*2c960*/  LEA R2, R3, R2, 0x18 ;  /* 0x0000000203027211 */ /* 0x002fc800078ec0ff */
[----:B------:R-:W1:Y:S02]  /*2c970*/  SYNCS.PHASECHK.TRANS64.TRYWAIT P0, [R2+URZ+0x38820], R7 ;  /* 0x03882007020075a7 */ /* 0x000e64000800017f */
[----:B-1----:R-:W-:Y:S05]  /*2c980*/  @!P0 BRA `(.L_x_5218) ;  /* 0x0000001800588947 */ /* 0x002fea0003800000 */
.L_x_5262:
[----:B------:R-:W-:-:S03]  /*2c990*/  UMOV UR4, 0xffffffff ;  /* 0xffffffff00047882 */ /* 0x000fc60000000000 */
[----:B------:R-:W-:Y:S05]  /*2c9a0*/  BRA.DIV UR4, `(.L_x_5219) ;  /* 0x0000001a04647947 */ /* 0x000fea000b800000 */
[----:B------:R-:W3:Y:S02]  /*2c9b0*/  S2R R3, SR_TID.X ;  /* 0x0000000000037919 */ /* 0x000ee40000002100 */
[----:B---3--:R-:W-:-:S04]  /*2c9c0*/  SHF.R.U32.HI R3, RZ, 0x5, R3 ;  /* 0x00000005ff037819 */ /* 0x008fc80000011603 */
[----:B------:R-:W-:-:S05]  /*2c9d0*/  LOP3.LUT R3, R3, 0x3, RZ, 0xc0, !PT ;  /* 0x0000000303037812 */ /* 0x000fca00078ec0ff */
[----:B--2---:R2:W3:Y:S02]  /*2c9e0*/  SHFL.IDX PT, R14, R3, RZ, 0x1f ;  /* 0x00001fff030e7589 */ /* 0x0044e400000e0000 */
.L_x_5265:
[----:B---3--:R-:W-:-:S13]  /*2c9f0*/  ISETP.NE.AND P0, PT, R14, RZ, PT ;  /* 0x000000ff0e00720c */ /* 0x008fda0003f05270 */
[----:B------:R-:W-:Y:S05]  /*2ca00*/  @P0 BRA `(.L_x_4990) ;  /* 0x0000000000880947 */ /* 0x000fea0003800000 */
[----:B------:R-:W-:-:S03]  /*2ca10*/  UMOV UR4, 0xffffffff ;  /* 0xffffffff00047882 */ /* 0x000fc60000000000 */
[----:B------:R-:W-:Y:S05]  /*2ca20*/  BRA.DIV UR4, `(.L_x_5220) ;  /* 0x0000001a04787947 */ /* 0x000fea000b800000 */
[----:B------:R-:W-:-:S13]  /*2ca30*/  ELECT P6, URZ, PT ;  /* 0x00000000003f782f */ /* 0x000fda00038c0000 */
.L_x_5268:
[----:B------:R-:W-:Y:S05]  /*2ca40*/  @!P6 BRA `(.L_x_4990) ;  /* 0x000000000078e947 */ /* 0x000fea0003800000 */
[----:B--2---:R-:W2:Y:S02]  /*2ca50*/  LDL.LU R3, [R1+0x44c] ;  /* 0x00044c0001037983 */ /* 0x004ea40000300800 */
[----:B--2---:R-:W-:-:S04]  /*2ca60*/  LOP3.LUT R3, R3, 0x2, RZ, 0xfc, !PT ;  /* 0x0000000203037812 */ /* 0x004fc800078efcff */
[----:B------:R-:W-:-:S13]  /*2ca70*/  ISETP.NE.AND P2, PT, R3, 0x3, PT ;  /* 0x000000030300780c */ /* 0x000fda0003f45270 */
[----:B------:R-:W-:Y:S05]  /*2ca80*/  @!P2 BRA `(.L_x_5221) ;  /* 0x000000000004a947 */ /* 0x000fea0003800000 */
[----:B------:R-:W-:Y:S01]  /*2ca90*/  BPT.TRAP 0x1 ;  /* 0x000000040000795c */ /* 0x000fe20000300000 */
.L_x_5221:
[----:B------:R-:W-:Y:S01]  /*2caa0*/  VIADD R3, R2, 0x38840 ;  /* 0x0003884002037836 */ /* 0x000fe20000000000 */
[----:B-1----:R-:W-:Y:S01]  /*2cab0*/  SHF.L.U32 R7, R0, 0x1f, RZ ;  /* 0x0000001f00077819 */ /* 0x002fe200000006ff */
[C---:B------:R-:W-:Y:S02]  /*2cac0*/  VIADD R4, R6.reuse, 0x1 ;  /* 0x0000000106047836 */ /* 0x040fe40000000000 */
[----:B------:R-:W-:-:S03]  /*2cad0*/  IMAD R8, R6, 0x8, R3 ;  /* 0x0000000806087824 */ /* 0x000fc600078e0203 */
[C---:B------:R-:W-:Y:S01]  /*2cae0*/  ISETP.NE.AND P1, PT, R4.reuse, 0x2, PT ;  /* 0x000000020400780c */ /* 0x040fe20003f25270 */
[----:B------:R-:W1:Y:S03]  /*2caf0*/  SYNCS.PHASECHK.TRANS64.TRYWAIT P0, [R8+URZ], R7 ;  /* 0x00000007080075a7 */ /* 0x000e66000800017f */
[----:B0-----:R-:W-:Y:S02]  /*2cb00*/  SEL R5, RZ, 0x1, P1 ;  /* 0x00000001ff057807 */ /* 0x001fe40000800000 */
[----:B------:R-:W-:Y:S02]  /*2cb10*/  SEL R4, R4, RZ, P1 ;  /* 0x000000ff04047207 */ /* 0x000fe40000800000 */
[----:B------:R-:W-:-:S03]  /*2cb20*/  LOP3.LUT R0, R0, R5, RZ, 0x3c, !PT ;  /* 0x0000000500007212 */ /* 0x000fc600078e3cff */
[----:B------:R-:W-:Y:S01]  /*2cb30*/  IMAD R3, R4, 0x8, R3 ;  /* 0x0000000804037824 */ /* 0x000fe200078e0203 */
[----:B------:R-:W-:Y:S01]  /*2cb40*/  SHF.L.U32 R0, R0, 0x1f, RZ ;  /* 0x0000001f00007819 */ /* 0x000fe200000006ff */
[----:B-1----:R-:W-:Y:S06]  /*2cb50*/  @!P0 BRA `(.L_x_5222) ;  /* 0x00000018004c8947 */ /* 0x002fec0003800000 */
.L_x_5269:
[----:B------:R-:W1:Y:S02]  /*2cb60*/  SYNCS.PHASECHK.TRANS64.TRYWAIT P0, [R3+URZ], R0 ;  /* 0x00000000030075a7 */ /* 0x000e64000800017f */
[----:B-1----:R-:W-:Y:S05]  /*2cb70*/  @!P0 BRA `(.L_x_5223) ;  /* 0x0000001800588947 */ /* 0x002fea0003800000 */
.L_x_5270:
[----:B------:R-:W-:Y:S05]  /*2cb80*/  @!P2 BRA `(.L_x_5224) ;  /* 0x000000000004a947 */ /* 0x000fea0003800000 */
[----:B------:R-:W-:Y:S01]  /*2cb90*/  BPT.TRAP 0x1 ;  /* 0x000000040000795c */ /* 0x000fe20000300000 */
.L_x_5224:
[----:B-1----:R-:W-:-:S04]  /*2cba0*/  VIADD R3, R2, 0x38860 ;  /* 0x0003886002037836 */ /* 0x002fc80000000000 */
[----:B------:R-:W-:-:S04]  /*2cbb0*/  IMAD R6, R6, 0x8, R3 ;  /* 0x0000000806067824 */ /* 0x000fc800078e0203 */
[----:B------:R-:W1:Y:S02]  /*2cbc0*/  SYNCS.PHASECHK.TRANS64.TRYWAIT P0, [R6+URZ], R7 ;  /* 0x00000007060075a7 */ /* 0x000e64000800017f */
[----:B-1----:R-:W-:Y:S05]  /*2cbd0*/  @!P0 BRA `(.L_x_5225) ;  /* 0x0000001800548947 */ /* 0x002fea0003800000 */
.L_x_5271:
[----:B------:R-:W-:-:S07]  /*2cbe0*/  IMAD R3, R4, 0x8, R3 ;  /* 0x0000000804037824 */ /* 0x000fce00078e0203 */
.L_x_5226:
[----:B--2---:R2:W3:Y:S02]  /*2cbf0*/  SYNCS.PHASECHK.TRANS64.TRYWAIT P0, [R3+URZ], R0 ;  /* 0x00000000030075a7 */ /* 0x0044e4000800017f */
[----:B---3--:R-:W-:Y:S05]  /*2cc00*/  @!P0 NANOSLEEP.SYNCS 0x989680 ;  /* 0x009896800000895d */ /* 0x008fea0003900000 */
[----:B------:R-:W3:Y:S02]  /*2cc10*/  @!P0 SYNCS.PHASECHK.TRANS64 P0, [R3+URZ], R0 ;  /* 0x00000000030085a7 */ /* 0x000ee4000800007f */
[----:B---3--:R-:W-:Y:S05]  /*2cc20*/  @!P0 BRA `(.L_x_5226) ;  /* 0xfffffffc00f08947 */ /* 0x008fea000383ffff */
.L_x_4990:
[----:B------:R-:W-:Y:S05]  /*2cc30*/  BSYNC B6 ;  /* 0x0000000000067941 */ /* 0x000fea0003800000 */
.L_x_4987:
[----:B------:R-:W-:Y:S05]  /*2cc40*/  EXIT ;  /* 0x000000000000794d */ /* 0x000fea0003800000 */
.L_x_5018:
[----:B0-----:R0:W1:Y:S02]  /*2cc50*/  SYNCS.PHASECHK.TRANS64.TRYWAIT P0, [R56+URZ+0x38800], R0 ;  /* 0x03880000380075a7 */ /* 0x001064000800017f */
[----:B-1----:R-:W-:Y:S05]  /*2cc60*/  @!P0 NANOSLEEP.SYNCS 0x989680 ;  /* 0x009896800000895d */ /* 0x002fea0003900000 */
[----:B------:R-:W1:Y:S02]  /*2cc70*/  @!P0 SYNCS.PHASECHK.TRANS64 P0, [R56+URZ+0x38800], R0 ;  /* 0x03880000380085a7 */ /* 0x000e64000800007f */
[----:B-1----:R-:W-:Y:S05]  /*2cc80*/  @!P0 BRA `(.L_x_5018) ;  /* 0xfffffffc00f08947 */ /* 0x002fea000383ffff */
[----:B------:R-:W-:Y:S05]  /*2cc90*/  BRA `(.L_x_5227) ;  /* 0xfffffdd800bc7947 */ /* 0x000fea000383ffff */
.L_x_5025:
[----:B-1----:R1:W2:Y:S02]  /*2cca0*/  SYNCS.PHASECHK.TRANS64.TRYWAIT P0, [R8+URZ], R9 ;  /* 0x00000009080075a7 */ /* 0x0022a4000800017f */
[----:B--2---:R-:W-:Y:S05]  /*2ccb0*/  @!P0 NANOSLEEP.SYNCS 0x989680 ;  /* 0x009896800000895d */ /* 0x004fea0003900000 */
[----:B------:R-:W2:Y:S02]  /*2ccc0*/  @!P0 SYNCS.PHASECHK.TRANS64 P0, [R8+URZ], R9 ;  /* 0x00000009080085a7 */ /* 0x000ea4000800007f */
[----:B--2---:R-:W-:Y:S05]  /*2ccd0*/  @!P0 BRA `(.L_x_5025) ;  /* 0xfffffffc00f08947 */ /* 0x004fea000383ffff */
[----:B------:R-:W-:Y:S05]  /*2cce0*/  BRA `(.L_x_5024) ;  /* 0xfffffddc00ac7947 */ /* 0x000fea000383ffff */
.L_x_5027:
[----:B0-----:R0:W1:Y:S02]  /*2ccf0*/  SYNCS.PHASECHK.TRANS64.TRYWAIT P0, [R56+URZ+0x38810], R3 ;  /* 0x03881003380075a7 */ /* 0x001064000800017f */
[----:B-1----:R-:W-:Y:S05]  /*2cd00*/  @!P0 NANOSLEEP.SYNCS 0x989680 ;  /* 0x009896800000895d */ /* 0x002fea0003900000 */
[----:B------:R-:W1:Y:S02]  /*2cd10*/  @!P0 SYNCS.PHASECHK.TRANS64 P0, [R56+URZ+0x38810], R3 ;  /* 0x03881003380085a7 */ /* 0x000e64000800007f */
[----:B-1----:R-:W-:Y:S05]  /*2cd20*/  @!P0 BRA `(.L_x_5027) ;  /* 0xfffffffc00f08947 */ /* 0x002fea000383ffff */
[----:B------:R-:W-:Y:S05]  /*2cd30*/  BRA `(.L_x_5228) ;  /* 0xfffffde000847947 */ /* 0x000fea000383ffff */
.L_x_5034:
[----:B-1----:R1:W2:Y:S02]  /*2cd40*/  SYNCS.PHASECHK.TRANS64.TRYWAIT P0, [R8+URZ], R9 ;  /* 0x00000009080075a7 */ /* 0x0022a4000800017f */
[----:B--2---:R-:W-:Y:S05]  /*2cd50*/  @!P0 NANOSLEEP.SYNCS 0x989680 ;  /* 0x009896800000895d */ /* 0x004fea0003900000 */
[----:B------:R-:W2:Y:S02]  /*2cd60*/  @!P0 SYNCS.PHASECHK.TRANS64 P0, [R8+URZ], R9 ;  /* 0x00000009080085a7 */ /* 0x000ea4000800007f */
[----:B--2---:R-:W-:Y:S05]  /*2cd70*/  @!P0 BRA `(.L_x_5034) ;  /* 0xfffffffc00f08947 */ /* 0x004fea000383ffff */
[----:B------:R-:W-:Y:S05]  /*2cd80*/  BRA `(.L_x_5033) ;  /* 0xfffffde000c87947 */ /* 0x000fea000383ffff */
.L_x_5065:
[----:B-1----:R1:W2:Y:S02]  /*2cd90*/  SYNCS.PHASECHK.TRANS64.TRYWAIT P2, [R6+URZ], R7 ;  /* 0x00000007060075a7 */ /* 0x0022a4000804017f */
[----:B--2---:R-:W-:Y:S05]  /*2cda0*/  @!P2 NANOSLEEP.SYNCS 0x989680 ;  /* 0x009896800000a95d */ /* 0x004fea0003900000 */
[----:B------:R-:W2:Y:S02]  /*2cdb0*/  @!P2 SYNCS.PHASECHK.TRANS64 P2, [R6+URZ], R7 ;  /* 0x000000070600a5a7 */ /* 0x000ea4000804007f */
[----:B--2---:R-:W-:Y:S05]  /*2cdc0*/  @!P2 BRA `(.L_x_5065) ;  /* 0xfffffffc00f0a947 */ /* 0x004fea000383ffff */
[----:B------:R-:W-:Y:S05]  /*2cdd0*/  BRA `(.L_x_5064) ;  /* 0xfffffe4c00747947 */ /* 0x000fea000383ffff */
.L_x_5072:
[----:B-1----:R1:W2:Y:S02]  /*2cde0*/  SYNCS.PHASECHK.TRANS64.TRYWAIT P2, [R12+URZ], R13 ;  /* 0x0000000d0c0075a7 */ /* 0x0022a4000804017f */
[----:B--2---:R-:W-:Y:S05]  /*2cdf0*/  @!P2 NANOSLEEP.SYNCS 0x989680 ;  /* 0x009896800000a95d */ /* 0x004fea0003900000 */
[----:B------:R-:W2:Y:S02]  /*2ce00*/  @!P2 SYNCS.PHASECHK.TRANS64 P2, [R12+URZ], R13 ;  /* 0x0000000d0c00a5a7 */ /* 0x000ea4000804007f */
[----:B--2---:R-:W-:Y:S05]  /*2ce10*/  @!P2 BRA `(.L_x_5072) ;  /* 0xfffffffc00f0a947 */ /* 0x004fea000383ffff */
[----:B------:R-:W-:Y:S05]  /*2ce20*/  BRA `(.L_x_5071) ;  /* 0xfffffe5000807947 */ /* 0x000fea000383ffff */
.L_x_5087:
[----:B0-----:R0:W1:Y:S02]  /*2ce30*/  SYNCS.PHASECHK.TRANS64.TRYWAIT P1, [R4+URZ], R5 ;  /* 0x00000005040075a7 */ /* 0x001064000802017f */
[----:B-1----:R-:W-:Y:S05]  /*2ce40*/  @!P1 NANOSLEEP.SYNCS 0x989680 ;  /* 0x009896800000995d */ /* 0x002fea0003900000 */
[----:B------:R-:W1:Y:S02]  /*2ce50*/  @!P1 SYNCS.PHASECHK.TRANS64 P1, [R4+URZ], R5 ;  /* 0x00000005040095a7 */ /* 0x000e64000802007f */
[----:B-1----:R-:W-:Y:S05]  /*2ce60*/  @!P1 BRA `(.L_x_5087) ;  /* 0xfffffffc00f09947 */ /* 0x002fea000383ffff */
[----:B------:R-:W-:Y:S05]  /*2ce70*/  BRA `(.L_x_5086) ;  /* 0xfffffebc00807947 */ /* 0x000fea000383ffff */
.L_x_5094:
[----:B-1----:R1:W2:Y:S02]  /*2ce80*/  SYNCS.PHASECHK.TRANS64.TRYWAIT P1, [R4+URZ], R5 ;  /* 0x00000005040075a7 */ /* 0x0022a4000802017f */
[----:B--2---:R-:W-:Y:S05]  /*2ce90*/  @!P1 NANOSLEEP.SYNCS 0x989680 ;  /* 0x009896800000995d */ /* 0x004fea0003900000 */
[----:B------:R-:W2:Y:S02]  /*2cea0*/  @!P1 SYNCS.PHASECHK.TRANS64 P1, [R4+URZ], R5 ;  /* 0x00000005040095a7 */ /* 0x000ea4000802007f */
[----:B--2---:R-:W-:Y:S05]  /*2ceb0*/  @!P1 BRA `(.L_x_5094) ;  /* 0xfffffffc00f09947 */ /* 0x004fea000383ffff */
[----:B------:R-:W-:Y:S05]  /*2cec0*/  BRA `(.L_x_5093) ;  /* 0xfffffec000bc7947 */ /* 0x000fea000383ffff */
.L_x_5130:
[----:B------:R-:W-:Y:S02]  /*2ced0*/  IMAD.MOV.U32 R13, RZ, RZ, R4 ;  /* 0x000000ffff0d7224 */ /* 0x000fe400078e0004 */
[----:B------:R-:W-:Y:S02]  /*2cee0*/  IMAD.MOV.U32 R12, RZ, RZ, RZ ;  /* 0x000000ffff0c7224 */ /* 0x000fe400078e00ff */
[----:B------:R-:W-:Y:S02]  /*2cef0*/  IMAD.MOV.U32 R11, RZ, RZ, 0x1f ;  /* 0x0000001fff0b7424 */ /* 0x000fe400078e00ff */
[----:B------:R-:W-:-:S07]  /*2cf00*/  IMAD.MOV.U32 R15, RZ, RZ, -0x1 ;  /* 0xffffffffff0f7424 */ /* 0x000fce00078e00ff */
[----:B0-----:R-:W-:Y:S05]  /*2cf10*/  WARPSYNC.COLLECTIVE R15, `(.L_x_5229) ;  /* 0x000000000f087348 */ /* 0x001fea0003c00000 */
[----:B------:R1:W2:Y:S02]  /*2cf20*/  SHFL.IDX P6, R14, R13, R12, R11 ;  /* 0x0000000c0d0e7389 */ /* 0x0002a400000c000b */
[----:B012---:R-:W-:Y:S01]  /*2cf30*/  ENDCOLLECTIVE ;  /* 0x000000000000791b */ /* 0x007fe20003800000 */
.L_x_5229:
[----:B------:R-:W-:Y:S05]  /*2cf40*/  BRA `(.L_x_5230) ;  /* 0xffffffb000507947 */ /* 0x000fea000383ffff */
.L_x_5132:
[----:B------:R-:W-:Y:S01]  /*2cf50*/  BSSY B0, `(.L_x_5231) ;  /* 0x0000006000007945 */ /* 0x000fe20003800000 */
[----:B------:R-:W-:-:S07]  /*2cf60*/  IMAD.MOV.U32 R15, RZ, RZ, -0x1 ;  /* 0xffffffffff0f7424 */ /* 0x000fce00078e00ff */
[----:B01----:R-:W-:Y:S05]  /*2cf70*/  WARPSYNC.COLLECTIVE R15, `(.L_x_5232) ;  /* 0x000000000f0c7348 */ /* 0x003fea0003c00000 */
[----:B------:R-:W-:Y:S02]  /*2cf80*/  ELECT P6, UR62, PT ;  /* 0x00000000003e782f */ /* 0x000fe400038c0000 */
[----:B------:R-:W-:Y:S01]  /*2cf90*/  MOV R14, UR62 ;  /* 0x0000003e000e7c02 */ /* 0x000fe20008000f00 */
[----:B01----:R-:W-:Y:S10]  /*2cfa0*/  ENDCOLLECTIVE ;  /* 0x000000000000791b */ /* 0x003ff40003800000 */
.L_x_5232:
[----:B------:R-:W-:Y:S05]  /*2cfb0*/  BSYNC B0 ;  /* 0x0000000000007941 */ /* 0x000fea0003800000 */
.L_x_5231:
[----:B------:R-:W-:Y:S05]  /*2cfc0*/  BRA `(.L_x_5233) ;  /* 0xffffffb000547947 */ /* 0x000fea000383ffff */
.L_x_5134:
[----:B--2---:R-:W-:-:S04]  /*2cfd0*/  IMAD.U32 R3, RZ, RZ, UR38 ;  /* 0x00000026ff037e24 */ /* 0x004fc8000f8e00ff */
[----:B------:R2:W3:Y:S03]  /*2cfe0*/  SYNCS.PHASECHK.TRANS64.TRYWAIT P0, [R3+URZ+0x38840], R0 ;  /* 0x03884000030075a7 */ /* 0x0004e6000800017f */
[----:B---3--:R-:W-:Y:S05]  /*2cff0*/  @!P0 NANOSLEEP.SYNCS 0x989680 ;  /* 0x009896800000895d */ /* 0x008fea0003900000 */
[----:B------:R-:W3:Y:S02]  /*2d000*/  @!P0 SYNCS.PHASECHK.TRANS64 P0, [R3+URZ+0x38840], R0 ;  /* 0x03884000030085a7 */ /* 0x000ee4000800007f */
[----:B---3--:R-:W-:Y:S05]  /*2d010*/  @!P0 BRA `(.L_x_5134) ;  /* 0xfffffffc00ec8947 */ /* 0x008fea000383ffff */
[----:B------:R-:W-:Y:S05]  /*2d020*/  BRA `(.L_x_5234) ;  /* 0xffffffb000b07947 */ /* 0x000fea000383ffff */
.L_x_5137:
        /* <DEDUP_REMOVED lines=8> */
.L_x_5235:
[----:B------:R0:W-:Y:S01]  /*2d0b0*/  STL [R1+0x440], R10 ;  /* 0x0004400a01007387 */ /* 0x0001e20000100800 */
[----:B------:R-:W-:Y:S02]  /*2d0c0*/  IMAD.MOV.U32 R13, RZ, RZ, R0 ;  /* 0x000000ffff0d7224 */ /* 0x000fe400078e0000 */
[----:B------:R-:W-:-:S07]  /*2d0d0*/  IMAD.MOV.U32 R4, RZ, RZ, R14 ;  /* 0x000000ffff047224 */ /* 0x000fce00078e000e */
[----:B0-----:R-:W-:Y:S05]  /*2d0e0*/  WARPSYNC.COLLECTIVE R15, `(.L_x_5236) ;  /* 0x000000000f087348 */ /* 0x001fea0003c00000 */
[----:B------:R1:W2:Y:S02]  /*2d0f0*/  SHFL.IDX P6, R14, R13, R12, R11 ;  /* 0x0000000c0d0e7389 */ /* 0x0002a400000c000b */
[----:B012---:R-:W-:Y:S01]  /*2d100*/  ENDCOLLECTIVE ;  /* 0x000000000000791b */ /* 0x007fe20003800000 */
.L_x_5236:
[----:B------:R-:W-:Y:S02]  /*2d110*/  ULDC UR4, c[0x0][0x288] ;  /* 0x0000a20000047ab9 */ /* 0x000fe40000000800 */
[----:B------:R-:W-:Y:S02]  /*2d120*/  IMAD R2, R7, UR4, RZ ;  /* 0x0000000407027c24 */ /* 0x000fe4000f8e02ff */
[----:B------:R-:W-:-:S03]  /*2d130*/  VIADD R7, R10, 0x10 ;  /* 0x000000100a077836 */ /* 0x000fc60000000000 */
[----:B------:R-:W-:Y:S02]  /*2d140*/  ISETP.GE.AND P1, PT, R10, R2, PT ;  /* 0x000000020a00720c */ /* 0x000fe40003f26270 */
[----:B------:R0:W-:Y:S01]  /*2d150*/  STL [R1+0x460], R7 ;  /* 0x0004600701007387 */ /* 0x0001e20000100800 */
[----:B------:R-:W-:Y:S02]  /*2d160*/  IMAD.MOV.U32 R13, RZ, RZ, R3 ;  /* 0x000000ffff0d7224 */ /* 0x000fe400078e0003 */
[----:B------:R-:W-:-:S08]  /*2d170*/  IMAD.MOV.U32 R12, RZ, RZ, 0x1 ;  /* 0x00000001ff0c7424 */ /* 0x000fd000078e00ff */
[----:B------:R-:W-:Y:S01]  /*2d180*/  @!P1 LEA R6, R8, UR38, 0x1 ;  /* 0x0000002608069c11 */ /* 0x000fe2000f8e08ff */
[----:B0-----:R-:W-:-:S07]  /*2d190*/  IMAD.MOV.U32 R5, RZ, RZ, R14 ;  /* 0x000000ffff057224 */ /* 0x001fce00078e000e */
[----:B------:R-:W-:Y:S05]  /*2d1a0*/  WARPSYNC.COLLECTIVE R15, `(.L_x_5237) ;  /* 0x000000000f087348 */ /* 0x000fea0003c00000 */
[----:B------:R0:W1:Y:S02]  /*2d1b0*/  SHFL.IDX P6, R14, R13, R12, R11 ;  /* 0x0000000c0d0e7389 */ /* 0x00006400000c000b */
[----:B01----:R-:W-:Y:S01]  /*2d1c0*/  ENDCOLLECTIVE ;  /* 0x000000000000791b */ /* 0x003fe20003800000 */
.L_x_5237:
        /* <DEDUP_REMOVED lines=11> */
[----:B------:R-:W-:-:S05]  /*2d280*/  VIADD R7, R10, 0x20 ;  /* 0x000000200a077836 */ /* 0x000fca0000000000 */
[----:B------:R1:W-:Y:S01]  /*2d290*/  STL [R1+0x464], R7 ;  /* 0x0004640701007387 */ /* 0x0003e20000100800 */
[----:B0-----:R-:W-:-:S07]  /*2d2a0*/  IMAD.MOV.U32 R4, RZ, RZ, R14 ;  /* 0x000000ffff047224 */ /* 0x001fce00078e000e */
[----:B-1----:R-:W-:Y:S05]  /*2d2b0*/  WARPSYNC.COLLECTIVE R15, `(.L_x_5238) ;  /* 0x000000000f087348 */ /* 0x002fea0003c00000 */
[----:B------:R0:W2:Y:S02]  /*2d2c0*/  SHFL.IDX P6, R14, R13, R12, R11 ;  /* 0x0000000c0d0e7389 */ /* 0x0000a400000c000b */
[----:B012---:R-:W-:Y:S01]  /*2d2d0*/  ENDCOLLECTIVE ;  /* 0x000000000000791b */ /* 0x007fe20003800000 */
.L_x_5238:
[----:B------:R-:W-:Y:S01]  /*2d2e0*/  @!P1 LEA R6, R8, UR38, 0x1 ;  /* 0x0000002608069c11 */ /* 0x000fe2000f8e08ff */
[----:B------:R-:W-:Y:S02]  /*2d2f0*/  IMAD.MOV.U32 R13, RZ, RZ, R3 ;  /* 0x000000ffff0d7224 */ /* 0x000fe400078e0003 */
[----:B------:R-:W-:Y:S02]  /*2d300*/  IMAD.MOV.U32 R12, RZ, RZ, 0x2 ;  /* 0x00000002ff0c7424 */ /* 0x000fe400078e00ff */
[----:B------:R-:W-:-:S07]  /*2d310*/  IMAD.MOV.U32 R5, RZ, RZ, R14 ;  /* 0x000000ffff057224 */ /* 0x000fce00078e000e */
[----:B------:R-:W-:Y:S05]  /*2d320*/  WARPSYNC.COLLECTIVE R15, `(.L_x_5239) ;  /* 0x000000000f087348 */ /* 0x000fea0003c00000 */
[----:B------:R0:W1:Y:S02]  /*2d330*/  SHFL.IDX P6, R14, R13, R12, R11 ;  /* 0x0000000c0d0e7389 */ /* 0x00006400000c000b */
[----:B01----:R-:W-:Y:S01]  /*2d340*/  ENDCOLLECTIVE ;  /* 0x000000000000791b */ /* 0x003fe20003800000 */
.L_x_5239:
        /* <DEDUP_REMOVED lines=15> */
.L_x_5240:
[----:B------:R-:W-:Y:S01]  /*2d440*/  @!P1 LEA R6, R8, UR38, 0x1 ;  /* 0x0000002608069c11 */ /* 0x000fe2000f8e08ff */
[----:B------:R-:W-:Y:S02]  /*2d450*/  IMAD.MOV.U32 R13, RZ, RZ, R3 ;  /* 0x000000ffff0d7224 */ /* 0x000fe400078e0003 */
[----:B------:R-:W-:Y:S02]  /*2d460*/  IMAD.MOV.U32 R12, RZ, RZ, 0x3 ;  /* 0x00000003ff0c7424 */ /* 0x000fe400078e00ff */
[----:B------:R-:W-:-:S07]  /*2d470*/  IMAD.MOV.U32 R5, RZ, RZ, R14 ;  /* 0x000000ffff057224 */ /* 0x000fce00078e000e */
[----:B------:R-:W-:Y:S05]  /*2d480*/  WARPSYNC.COLLECTIVE R15, `(.L_x_5241) ;  /* 0x000000000f087348 */ /* 0x000fea0003c00000 */
[----:B------:R0:W1:Y:S02]  /*2d490*/  SHFL.IDX P6, R14, R13, R12, R11 ;  /* 0x0000000c0d0e7389 */ /* 0x00006400000c000b */
[----:B01----:R-:W-:Y:S01]  /*2d4a0*/  ENDCOLLECTIVE ;  /* 0x000000000000791b */ /* 0x003fe20003800000 */
.L_x_5241:
        /* <DEDUP_REMOVED lines=10> */
.L_x_5242:
[----:B------:R-:W-:Y:S01]  /*2d550*/  @!PT LDS RZ, [RZ] ;  /* 0x00000000fffff984 */ /* 0x000fe20000000800 */
[----:B------:R-:W-:Y:S01]  /*2d560*/  @!PT LDS RZ, [RZ] ;  /* 0x00000000fffff984 */ /* 0x000fe20000000800 */
[----:B------:R-:W-:Y:S01]  /*2d570*/  @!PT LDS RZ, [RZ] ;  /* 0x00000000fffff984 */ /* 0x000fe20000000800 */
[----:B------:R1:W-:Y:S01]  /*2d580*/  @!P1 LDGSTS.E.BYPASS.LTC128B.128 [R6+0x21400], desc[UR44][R4.64], !P0 ;  /* 0x2140000004069fae */ /* 0x0003e2000c101d6c */
[----:B------:R-:W-:Y:S01]  /*2d590*/  IMAD.MOV.U32 R0, RZ, RZ, R14 ;  /* 0x000000ffff007224 */ /* 0x000fe200078e000e */
[----:B------:R-:W-:Y:S06]  /*2d5a0*/  BRA `(.L_x_5243) ;  /* 0xffffffb400887947 */ /* 0x000fec000383ffff */
.L_x_5139:
        /* <DEDUP_REMOVED lines=8> */
.L_x_5245:
[----:B------:R-:W-:Y:S05]  /*2d630*/  BSYNC B0 ;  /* 0x0000000000007941 */ /* 0x000fea0003800000 */
.L_x_5244:
[----:B------:R-:W0:Y:S01]  /*2d640*/  S2R R3, SR_TID.X ;  /* 0x0000000000037919 */ /* 0x000e220000002100 */
[----:B------:R-:W-:-:S05]  /*2d650*/  LOP3.LUT R8, R8, 0x7f, RZ, 0xc0, !PT ;  /* 0x0000007f08087812 */ /* 0x000fca00078ec0ff */
[----:B------:R-:W-:Y:S02]  /*2d660*/  IMAD.SHL.U32 R9, R8, 0x8, RZ ;  /* 0x0000000808097824 */ /* 0x000fe400078e00ff */
[----:B------:R-:W-:Y:S02]  /*2d670*/  IMAD.MOV.U32 R13, RZ, RZ, R0 ;  /* 0x000000ffff0d7224 */ /* 0x000fe400078e0000 */
[----:B------:R-:W-:Y:S02]  /*2d680*/  IMAD.MOV.U32 R12, RZ, RZ, RZ ;  /* 0x000000ffff0c7224 */ /* 0x000fe400078e00ff */
[----:B------:R-:W-:Y:S02]  /*2d690*/  IMAD.MOV.U32 R11, RZ, RZ, 0x181f ;  /* 0x0000181fff0b7424 */ /* 0x000fe400078e00ff */
[----:B------:R-:W-:Y:S02]  /*2d6a0*/  IMAD.MOV.U32 R15, RZ, RZ, -0x1 ;  /* 0xffffffffff0f7424 */ /* 0x000fe400078e00ff */
[----:B------:R-:W-:-:S07]  /*2d6b0*/  IMAD.MOV.U32 R2, RZ, RZ, R14 ;  /* 0x000000ffff027224 */ /* 0x000fce00078e000e */
[----:B0-----:R-:W-:Y:S05]  /*2d6c0*/  WARPSYNC.COLLECTIVE R15, `(.L_x_5246) ;  /* 0x000000000f087348 */ /* 0x001fea0003c00000 */
[----:B------:R1:W2:Y:S02]  /*2d6d0*/  SHFL.IDX P6, R14, R13, R12, R11 ;  /* 0x0000000c0d0e7389 */ /* 0x0002a400000c000b */
[----:B012---:R-:W-:Y:S01]  /*2d6e0*/  ENDCOLLECTIVE ;  /* 0x000000000000791b */ /* 0x007fe20003800000 */
.L_x_5246:
[----:B------:R-:W-:Y:S01]  /*2d6f0*/  ULDC UR4, c[0x0][0x288] ;  /* 0x0000a20000047ab9 */ /* 0x000fe20000000800 */
[----:B------:R-:W-:Y:S01]  /*2d700*/  IMAD.SHL.U32 R8, R3, 0x8, RZ ;  /* 0x0000000803087824 */ /* 0x000fe200078e00ff */
[----:B------:R-:W2:Y:S04]  /*2d710*/  LDL.LU R11, [R1+0x440] ;  /* 0x00044000010b7983 */ /* 0x000ea80000300800 */
[----:B------:R-:W-:-:S04]  /*2d720*/  LOP3.LUT R8, R8, 0x1f8, RZ, 0xc0, !PT ;  /* 0x000001f808087812 */ /* 0x000fc800078ec0ff */
[----:B------:R-:W-:-:S04]  /*2d730*/  LOP3.LUT R8, R8, 0x38, R3, 0x78, !PT ;  /* 0x0000003808087812 */ /* 0x000fc800078e7803 */
[----:B------:R-:W-:Y:S02]  /*2d740*/  LOP3.LUT R8, R8, 0x200, R9, 0xf8, !PT ;  /* 0x0000020008087812 */ /* 0x000fe400078ef809 */
[----:B------:R-:W3:Y:S03]  /*2d750*/  LDL.LU R9, [R1+0x460] ;  /* 0x0004600001097983 */ /* 0x000ee60000300800 */
[----:B------:R-:W-:Y:S02]  /*2d760*/  IMAD.MOV.U32 R3, RZ, RZ, R8 ;  /* 0x000000ffff037224 */ /* 0x000fe400078e0008 */
[----:B------:R-:W4:Y:S01]  /*2d770*/  LDL.LU R8, [R1+0x464] ;  /* 0x0004640001087983 */ /* 0x000f220000300800 */
[----:B------:R-:W-:Y:S01]  /*2d780*/  IMAD R7, R7, UR4, RZ ;  /* 0x0000000407077c24 */ /* 0x000fe2000f8e02ff */
[----:B------:R-:W-:Y:S01]  /*2d790*/  LOP3.LUT R17, R17, 0xffffbfff, RZ, 0xc0, !PT ;  /* 0xffffbfff11117812 */ /* 0x000fe200078ec0ff */
[----:B------:R-:W-:-:S02]  /*2d7a0*/  IMAD.MOV.U32 R15, RZ, RZ, R3 ;  /* 0x000000ffff0f7224 */ /* 0x000fc400078e0003 */
[----:B------:R-:W-:Y:S01]  /*2d7b0*/  IMAD.MOV.U32 R3, RZ, RZ, R14 ;  /* 0x000000ffff037224 */ /* 0x000fe200078e000e */
[----:B------:R-:W-:-:S04]  /*2d7c0*/  @P1 LOP3.LUT R17, R17, 0x4000, RZ, 0xfc, !PT ;  /* 0x0000400011111812 */ /* 0x000fc800078efcff */
[C---:B------:R-:W-:Y:S02]  /*2d7d0*/  LOP3.LUT P1, RZ, R17.reuse, 0x10, RZ, 0xc0, !PT ;  /* 0x0000001011ff7812 */ /* 0x040fe4000782c0ff */
[----:B------:R-:W-:Y:S01]  /*2d7e0*/  LOP3.LUT R17, R17, 0xffffdfff, RZ, 0xc0, !PT ;  /* 0xffffdfff11117812 */ /* 0x000fe200078ec0ff */
[----:B------:R-:W-:Y:S02]  /*2d7f0*/  IMAD.MOV.U32 R13, RZ, RZ, R6 ;  /* 0x000000ffff0d7224 */ /* 0x000fe400078e0006 */
[----:B------:R-:W-:Y:S01]  /*2d800*/  IMAD.MOV.U32 R12, RZ, RZ, 0x1 ;  /* 0x00000001ff0c7424 */ /* 0x000fe200078e00ff */
[----:B--2---:R-:W-:-:S13]  /*2d810*/  ISETP.GE.AND P4, PT, R11, R7, PT ;  /* 0x000000070b00720c */ /* 0x004fda0003f86270 */
[----:B------:R-:W-:Y:S02]  /*2d820*/  @!P4 LEA R3, P6, R10, R3, 0x1 ;  /* 0x000000030a03c211 */ /* 0x000fe400078c08ff */
[----:B----4-:R-:W-:-:S03]  /*2d830*/  ISETP.GE.AND P3, PT, R8, R7, PT ;  /* 0x000000070800720c */ /* 0x010fc60003f66270 */
[----:B------:R-:W-:-:S05]  /*2d840*/  @!P4 IMAD.X R2, RZ, RZ, R2, P6 ;  /* 0x000000ffff02c224 */ /* 0x000fca00030e0602 */
[----:B------:R-:W-:-:S05]  /*2d850*/  @!P4 LOP3.LUT R3, R3, R2, RZ, 0x3c, !PT ;  /* 0x000000020303c212 */ /* 0x000fca00078e3cff */
[----:B------:R-:W-:-:S04]  /*2d860*/  @P3 LOP3.LUT R17, R17, 0x2000, RZ, 0xfc, !PT ;  /* 0x0000200011113812 */ /* 0x000fc800078efcff */
[----:B------:R-:W-:Y:S02]  /*2d870*/  LOP3.LUT P6, RZ, R17, 0x8, RZ, 0xc0, !PT ;  /* 0x0000000811ff7812 */ /* 0x000fe400078cc0ff */
[----:B------:R-:W-:Y:S02]  /*2d880*/  @!P4 LOP3.LUT R2, R3, R2, RZ, 0x3c, !PT ;  /* 0x000000020302c212 */ /* 0x000fe400078e3cff */
[----:B---3--:R-:W-:Y:S02]  /*2d890*/  ISETP.GE.AND P2, PT, R9, R7, PT ;  /* 0x000000070900720c */ /* 0x008fe40003f46270 */
[----:B------:R-:W-:Y:S02]  /*2d8a0*/  @!P4 LOP3.LUT R8, R4, 0x40, RZ, 0xc0, !PT ;  /* 0x000000400408c812 */ /* 0x000fe400078ec0ff */
[----:B------:R-:W-:Y:S02]  /*2d8b0*/  @!P4 LEA R9, R15, UR38, 0x1 ;  /* 0x000000260f09cc11 */ /* 0x000fe4000f8e08ff */
[----:B------:R-:W-:-:S02]  /*2d8c0*/  @!P4 LOP3.LUT R3, R3, R2, RZ, 0x3c, !PT ;  /* 0x000000020303c212 */ /* 0x000fc400078e3cff */
[C---:B------:R-:W-:Y:S02]  /*2d8d0*/  LOP3.LUT P3, RZ, R17.reuse, 0x4, RZ, 0xc0, !PT ;  /* 0x0000000411ff7812 */ /* 0x040fe4000786c0ff */
        /* <DEDUP_REMOVED lines=23> */
.L_x_5247:
[----:B------:R-:W-:Y:S02]  /*2da50*/  IMAD.MOV.U32 R13, RZ, RZ, R0 ;  /* 0x000000ffff0d7224 */ /* 0x000fe400078e0000 */
[----:B------:R-:W-:-:S07]  /*2da60*/  IMAD.MOV.U32 R8, RZ, RZ, R14 ;  /* 0x000000ffff087224 */ /* 0x000fce00078e000e */
[----:B------:R-:W-:Y:S05]  /*2da70*/  WARPSYNC.COLLECTIVE R15, `(.L_x_5248) ;  /* 0x000000000f087348 */ /* 0x000fea0003c00000 */
[----:B------:R0:W1:Y:S02]  /*2da80*/  SHFL.IDX P6, R14, R13, R12, R11 ;  /* 0x0000000c0d0e7389 */ /* 0x00006400000c000b */
[----:B01----:R-:W-:Y:S01]  /*2da90*/  ENDCOLLECTIVE ;  /* 0x000000000000791b */ /* 0x003fe20003800000 */
.L_x_5248:
[----:B------:R-:W-:Y:S02]  /*2daa0*/  @!P2 LEA R21, R9, UR38, 0x1 ;  /* 0x000000260915ac11 */ /* 0x000fe4000f8e08ff */
[----:B------:R-:W-:-:S05]  /*2dab0*/  @!P2 LEA R10, P4, R10, R14, 0x1 ;  /* 0x0000000e0a0aa211 */ /* 0x000fca00078808ff */
[----:B------:R-:W-:Y:S01]  /*2dac0*/  @!P2 IMAD.X R14, RZ, RZ, R8, P4 ;  /* 0x000000ffff0ea224 */ /* 0x000fe200020e0608 */
[C---:B------:R-:W-:Y:S02]  /*2dad0*/  LOP3.LUT P4, RZ, R17.reuse, 0x10, RZ, 0xc0, !PT ;  /* 0x0000001011ff7812 */ /* 0x040fe4000788c0ff */
[----:B------:R-:W-:Y:S02]  /*2dae0*/  LOP3.LUT P6, RZ, R17, 0x8, RZ, 0xc0, !PT ;  /* 0x0000000811ff7812 */ /* 0x000fe400078cc0ff */
[----:B------:R-:W-:Y:S01]  /*2daf0*/  @!P2 LOP3.LUT R8, R4, 0x40, RZ, 0xc0, !PT ;  /* 0x000000400408a812 */ /* 0x000fe200078ec0ff */
[----:B------:R-:W-:Y:S02]  /*2db00*/  @!P2 IMAD.MOV.U32 R2, RZ, RZ, R10 ;  /* 0x000000ffff02a224 */ /* 0x000fe400078e000a */
[----:B------:R-:W-:Y:S01]  /*2db10*/  @!P2 IMAD.MOV.U32 R3, RZ, RZ, R14 ;  /* 0x000000ffff03a224 */ /* 0x000fe200078e000e */
[----:B------:R-:W-:Y:S01]  /*2db20*/  @!P2 SHF.R.U32.HI R8, RZ, 0x2, R8 ;  /* 0x00000002ff08a819 */ /* 0x000fe20000011608 */
[----:B------:R-:W-:-:S02]  /*2db30*/  IMAD.MOV.U32 R13, RZ, RZ, R6 ;  /* 0x000000ffff0d7224 */ /* 0x000fc400078e0006 */
[----:B------:R-:W-:Y:S02]  /*2db40*/  IMAD.MOV.U32 R12, RZ, RZ, 0x2 ;  /* 0x00000002ff0c7424 */ /* 0x000fe400078e00ff */
[----:B------:R-:W-:Y:S01]  /*2db50*/  @!PT LDS RZ, [RZ] ;  /* 0x00000000fffff984 */ /* 0x000fe20000000800 */
[----:B------:R-:W-:Y:S01]  /*2db60*/  @!PT LDS RZ, [RZ] ;  /* 0x00000000fffff984 */ /* 0x000fe20000000800 */
[----:B------:R-:W-:Y:S01]  /*2db70*/  @!PT LDS RZ, [RZ] ;  /* 0x00000000fffff984 */ /* 0x000fe20000000800 */
[----:B------:R0:W-:Y:S01]  /*2db80*/  @!P2 LDGSTS.E.BYPASS.LTC128B.128 [R21+0x26c00], desc[UR44][R2.64], !P4 ;  /* 0x26c000000215afae */ /* 0x0001e2000e101d6c */
[----:B------:R-:W-:-:S03]  /*2db90*/  @!P2 ISETP.NE.U32.AND P4, PT, R8, RZ, PT ;  /* 0x000000ff0800a20c */ /* 0x000fc60003f85070 */
[----:B------:R0:W-:Y:S01]  /*2dba0*/  @!P2 LDGSTS.E.BYPASS.LTC128B.128 [R21+0x28c00], desc[UR44][R2.64+0x80], !P6 ;  /* 0x28c000800215afae */ /* 0x0001e2000f101d6c */
[----:B------:R-:W-:-:S09]  /*2dbb0*/  @!P2 LOP3.LUT R8, R5, 0x80, RZ, 0xc0, !PT ;  /* 0x000000800508a812 */ /* 0x000fd200078ec0ff */
[----:B0-----:R-:W-:Y:S05]  /*2dbc0*/  WARPSYNC.COLLECTIVE R15, `(.L_x_5249) ;  /* 0x000000000f087348 */ /* 0x001fea0003c00000 */
[----:B------:R1:W2:Y:S02]  /*2dbd0*/  SHFL.IDX P6, R14, R13, R12, R11 ;  /* 0x0000000c0d0e7389 */ /* 0x0002a400000c000b */
[----:B012---:R-:W-:Y:S01]  /*2dbe0*/  ENDCOLLECTIVE ;  /* 0x000000000000791b */ /* 0x007fe20003800000 */
.L_x_5249:
[----:B------:R-:W-:Y:S01]  /*2dbf0*/  @!P2 SHF.R.U32.HI R8, RZ, 0x3, R8 ;  /* 0x00000003ff08a819 */ /* 0x000fe20000011608 */
[----:B------:R-:W-:Y:S01]  /*2dc00*/  @!PT LDS RZ, [RZ] ;  /* 0x00000000fffff984 */ /* 0x000fe20000000800 */
[----:B------:R-:W-:Y:S01]  /*2dc10*/  @!PT LDS RZ, [RZ] ;  /* 0x00000000fffff984 */ /* 0x000fe20000000800 */
[----:B------:R-:W-:Y:S01]  /*2dc20*/  @!PT LDS RZ, [RZ] ;  /* 0x00000000fffff984 */ /* 0x000fe20000000800 */
[----:B------:R-:W-:Y:S04]  /*2dc30*/  @!P2 LDGSTS.E.BYPASS.LTC128B.128 [R21+0x2ac00], desc[UR44][R2.64+0x100], !P3 ;  /* 0x2ac001000215afae */ /* 0x000fe8000d901d6c */
[----:B------:R-:W-:Y:S04]  /*2dc40*/  @!P2 LDGSTS.E.BYPASS.LTC128B.128 [R21+0x2cc00], desc[UR44][R2.64+0x180], !P5 ;  /* 0x2cc001800215afae */ /* 0x000fe8000e901d6c */
[----:B------:R-:W-:Y:S04]  /*2dc50*/  @!P2 LDGSTS.E.BYPASS.LTC128B.128 [R21+0x2ec00], desc[UR44][R2.64+0x200], !P0 ;  /* 0x2ec002000215afae */ /* 0x000fe8000c101d6c */
[----:B------:R-:W-:Y:S04]  /*2dc60*/  @!P2 LDGSTS.E.BYPASS.LTC128B.128 [R21+0x30c00], desc[UR44][R2.64+0x280], !P1 ;  /* 0x30c002800215afae */ /* 0x000fe8000c901d6c */
[----:B------:R-:W-:Y:S01]  /*2dc70*/  @!P2 LDGSTS.E.BYPASS.LTC128B.128 [R21+0x32c00], desc[UR44][R2.64+0x300], P4 ;  /* 0x32c003000215afae */ /* 0x000fe2000a101d6c */
[----:B------:R-:W-:Y:S01]  /*2dc80*/  @!P2 ISETP.NE.U32.AND P4, PT, R8, RZ, PT ;  /* 0x000000ff0800a20c */ /* 0x000fe20003f85070 */
[----:B------:R-:W0:Y:S01]  /*2dc90*/  S2R R10, SR_TID.X ;  /* 0x00000000000a7919 */ /* 0x000e220000002100 */
[----:B------:R-:W-:-:S11]  /*2dca0*/  IMAD.MOV.U32 R13, RZ, RZ, R0 ;  /* 0x000000ffff0d7224 */ /* 0x000fd600078e0000 */
[----:B------:R1:W-:Y:S02]  /*2dcb0*/  @!P2 LDGSTS.E.BYPASS.LTC128B.128 [R21+0x34c00], desc[UR44][R2.64+0x380], P4 ;  /* 0x34c003800215afae */ /* 0x0003e4000a101d6c */
[----:B-1----:R-:W-:-:S07]  /*2dcc0*/  IMAD.MOV.U32 R2, RZ, RZ, R14 ;  /* 0x000000ffff027224 */ /* 0x002fce00078e000e */
[----:B0-----:R-:W-:Y:S05]  /*2dcd0*/  WARPSYNC.COLLECTIVE R15, `(.L_x_5250) ;  /* 0x000000000f087348 */ /* 0x001fea0003c00000 */
[----:B------:R1:W2:Y:S02]  /*2dce0*/  SHFL.IDX P6, R14, R13, R12, R11 ;  /* 0x0000000c0d0e7389 */ /* 0x0002a400000c000b */
[----:B012---:R-:W-:Y:S01]  /*2dcf0*/  ENDCOLLECTIVE ;  /* 0x000000000000791b */ /* 0x007fe20003800000 */
.L_x_5250:
[----:B------:R-:W-:Y:S01]  /*2dd00*/  LOP3.LUT P3, RZ, R17, 0x2000, RZ, 0xc0, !PT ;  /* 0x0000200011ff7812 */ /* 0x000fe2000786c0ff */
[----:B------:R-:W-:-:S05]  /*2dd10*/  IMAD.SHL.U32 R10, R10, 0x8, RZ ;  /* 0x000000080a0a7824 */ /* 0x000fca00078e00ff */
[----:B------:R-:W-:Y:S01]  /*2dd20*/  LOP3.LUT R10, R10, 0x38, RZ, 0xc0, !PT ;  /* 0x000000380a0a7812 */ /* 0x000fe200078ec0ff */
[----:B------:R-:W-:-:S06]  /*2dd30*/  IMAD.MOV.U32 R3, RZ, RZ, R14 ;  /* 0x000000ffff037224 */ /* 0x000fcc00078e000e */
[----:B------:R-:W-:-:S05]  /*2dd40*/  @!P3 LEA R3, P4, R10, R3, 0x1 ;  /* 0x000000030a03b211 */ /* 0x000fca00078808ff */
[----:B------:R-:W-:Y:S01]  /*2dd50*/  @!P3 IMAD.X R2, RZ, RZ, R2, P4 ;  /* 0x000000ffff02b224 */ /* 0x000fe200020e0602 */
[C---:B------:R-:W-:Y:S02]  /*2dd60*/  LOP3.LUT P4, RZ, R17.reuse, 0x10, RZ, 0xc0, !PT ;  /* 0x0000001011ff7812 */ /* 0x040fe4000788c0ff */
[----:B------:R-:W-:Y:S02]  /*2dd70*/  LOP3.LUT P6, RZ, R17, 0x8, RZ, 0xc0, !PT ;  /* 0x0000000811ff7812 */ /* 0x000fe400078cc0ff */
[-C--:B------:R-:W-:Y:S02]  /*2dd80*/  @!P3 LOP3.LUT R3, R3, R2.reuse, RZ, 0x3c, !PT ;  /* 0x000000020303b212 */ /* 0x080fe400078e3cff */
[----:B------:R-:W-:Y:S02]  /*2dd90*/  @!P3 LOP3.LUT R8, R4, 0x40, RZ, 0xc0, !PT ;  /* 0x000000400408b812 */ /* 0x000fe400078ec0ff */
[----:B------:R-:W-:Y:S02]  /*2dda0*/  @!P3 LOP3.LUT R2, R3, R2, RZ, 0x3c, !PT ;  /* 0x000000020302b212 */ /* 0x000fe400078e3cff */
[----:B------:R-:W-:-:S02]  /*2ddb0*/  @!P3 LEA R9, R9, UR38, 0x1 ;  /* 0x000000260909bc11 */ /* 0x000fc4000f8e08ff */
[----:B------:R-:W-:Y:S01]  /*2ddc0*/  @!P3 LOP3.LUT R3, R3, R2, RZ, 0x3c, !PT ;  /* 0x000000020303b212 */ /* 0x000fe200078e3cff */
[----:B------:R-:W-:Y:S01]  /*2ddd0*/  IMAD.MOV.U32 R13, RZ, RZ, R6 ;  /* 0x000000ffff0d7224 */ /* 0x000fe200078e0006 */
[----:B------:R-:W-:Y:S01]  /*2dde0*/  LOP3.LUT P2, RZ, R17, 0x4, RZ, 0xc0, !PT ;  /* 0x0000000411ff7812 */ /* 0x000fe2000784c0ff */
[----:B------:R-:W-:Y:S01]  /*2ddf0*/  IMAD.MOV.U32 R12, RZ, RZ, 0x3 ;  /* 0x00000003ff0c7424 */ /* 0x000fe200078e00ff */
[----:B------:R-:W-:Y:S01]  /*2de00*/  @!P3 SHF.R.U32.HI R8, RZ, 0x2, R8 ;  /* 0x00000002ff08b819 */ /* 0x000fe20000011608 */
[----:B------:R-:W-:Y:S01]  /*2de10*/  @!PT LDS RZ, [RZ] ;  /* 0x00000000fffff984 */ /* 0x000fe20000000800 */
[----:B------:R-:W-:Y:S01]  /*2de20*/  @!PT LDS RZ, [RZ] ;  /* 0x00000000fffff984 */ /* 0x000fe20000000800 */
[----:B------:R-:W-:Y:S01]  /*2de30*/  @!PT LDS RZ, [RZ] ;  /* 0x00000000fffff984 */ /* 0x000fe20000000800 */
[----:B------:R0:W-:Y:S03]  /*2de40*/  @!P3 LDGSTS.E.BYPASS.LTC128B.128 [R9+0x27400], desc[UR44][R2.64], !P4 ;  /* 0x274000000209bfae */ /* 0x0001e6000e101d6c */
[----:B------:R-:W-:Y:S01]  /*2de50*/  @!P3 ISETP.NE.U32.AND P4, PT, R8, RZ, PT ;  /* 0x000000ff0800b20c */ /* 0x000fe20003f85070 */
[----:B------:R0:W-:-:S12]  /*2de60*/  @!P3 LDGSTS.E.BYPASS.LTC128B.128 [R9+0x29400], desc[UR44][R2.64+0x80], !P6 ;  /* 0x294000800209bfae */ /* 0x0001d8000f101d6c */
[----:B0-----:R-:W-:Y:S05]  /*2de70*/  WARPSYNC.COLLECTIVE R15, `(.L_x_5251) ;  /* 0x000000000f087348 */ /* 0x001fea0003c00000 */
[----:B------:R1:W2:Y:S02]  /*2de80*/  SHFL.IDX P6, R14, R13, R12, R11 ;  /* 0x0000000c0d0e7389 */ /* 0x0002a400000c000b */
[----:B012---:R-:W-:Y:S01]  /*2de90*/  ENDCOLLECTIVE ;  /* 0x000000000000791b */ /* 0x007fe20003800000 */
.L_x_5251:
[----:B------:R-:W-:Y:S01]  /*2dea0*/  @!P3 LOP3.LUT R8, R5, 0x80, RZ, 0xc0, !PT ;  /* 0x000000800508b812 */ /* 0x000fe200078ec0ff */
[----:B------:R-:W-:Y:S01]  /*2deb0*/  @!PT LDS RZ, [RZ] ;  /* 0x00000000fffff984 */ /* 0x000fe20000000800 */
[----:B------:R-:W-:Y:S01]  /*2dec0*/  @!PT LDS RZ, [RZ] ;  /* 0x00000000fffff984 */ /* 0x000fe20000000800 */
[----:B------:R-:W-:Y:S01]  /*2ded0*/  @!PT LDS RZ, [RZ] ;  /* 0x00000000fffff984 */ /* 0x000fe20000000800 */
[----:B------:R0:W-:Y:S03]  /*2dee0*/  @!P3 LDGSTS.E.BYPASS.LTC128B.128 [R9+0x2b400], desc[UR44][R2.64+0x100], !P2 ;  /* 0x2b4001000209bfae */ /* 0x0001e6000d101d6c */
[----:B------:R-:W-:Y:S01]  /*2def0*/  @!P3 SHF.R.U32.HI R8, RZ, 0x3, R8 ;  /* 0x00000003ff08b819 */ /* 0x000fe20000011608 */
[----:B------:R0:W-:Y:S04]  /*2df00*/  @!P3 LDGSTS.E.BYPASS.LTC128B.128 [R9+0x2d400], desc[UR44][R2.64+0x180], !P5 ;  /* 0x2d4001800209bfae */ /* 0x0001e8000e901d6c */
[----:B------:R0:W-:Y:S04]  /*2df10*/  @!P3 LDGSTS.E.BYPASS.LTC128B.128 [R9+0x2f400], desc[UR44][R2.64+0x200], !P0 ;  /* 0x2f4002000209bfae */ /* 0x0001e8000c101d6c */
[----:B------:R0:W-:Y:S04]  /*2df20*/  @!P3 LDGSTS.E.BYPASS.LTC128B.128 [R9+0x31400], desc[UR44][R2.64+0x280], !P1 ;  /* 0x314002800209bfae */ /* 0x0001e8000c901d6c */
[----:B------:R0:W-:Y:S01]  /*2df30*/  @!P3 LDGSTS.E.BYPASS.LTC128B.128 [R9+0x33400], desc[UR44][R2.64+0x300], P4 ;  /* 0x334003000209bfae */ /* 0x0001e2000a101d6c */
[----:B------:R-:W-:Y:S01]  /*2df40*/  @!P3 ISETP.NE.U32.AND P4, PT, R8, RZ, PT ;  /* 0x000000ff0800b20c */ /* 0x000fe20003f85070 */
[----:B------:R-:W-:-:S02]  /*2df50*/  IMAD.MOV.U32 R13, RZ, RZ, R0 ;  /* 0x000000ffff0d7224 */ /* 0x000fc400078e0000 */
[----:B------:R-:W-:-:S10]  /*2df60*/  IMAD.MOV.U32 R6, RZ, RZ, R14 ;  /* 0x000000ffff067224 */ /* 0x000fd400078e000e */
[----:B0-----:R-:W-:Y:S05]  /*2df70*/  WARPSYNC.COLLECTIVE R15, `(.L_x_5252) ;  /* 0x000000000f087348 */ /* 0x001fea0003c00000 */
[----:B------:R1:W2:Y:S02]  /*2df80*/  SHFL.IDX P6, R14, R13, R12, R11 ;  /* 0x0000000c0d0e7389 */ /* 0x0002a400000c000b */
[----:B012---:R-:W-:Y:S01]  /*2df90*/  ENDCOLLECTIVE ;  /* 0x000000000000791b */ /* 0x007fe20003800000 */
.L_x_5252:
[----:B------:R-:W-:Y:S01]  /*2dfa0*/  @!PT LDS RZ, [RZ] ;  /* 0x00000000fffff984 */ /* 0x000fe20000000800 */
[----:B------:R-:W-:Y:S01]  /*2dfb0*/  @!PT LDS RZ, [RZ] ;  /* 0x00000000fffff984 */ /* 0x000fe20000000800 */
[----:B------:R-:W-:Y:S01]  /*2dfc0*/  @!PT LDS RZ, [RZ] ;  /* 0x00000000fffff984 */ /* 0x000fe20000000800 */
[----:B------:R3:W-:Y:S01]  /*2dfd0*/  @!P3 LDGSTS.E.BYPASS.LTC128B.128 [R9+0x35400], desc[UR44][R2.64+0x380], P4 ;  /* 0x354003800209bfae */ /* 0x0007e2000a101d6c */
[----:B------:R-:W-:Y:S05]  /*2dfe0*/  BRA `(.L_x_5253) ;  /* 0xffffffb800687947 */ /* 0x000fea000383ffff */
.L_x_5142:
[----:B0-----:R-:W-:-:S04]  /*2dff0*/  IMAD.U32 R3, RZ, RZ, UR38 ;  /* 0x00000026ff037e24 */ /* 0x001fc8000f8e00ff */
[----:B------:R0:W3:Y:S03]  /*2e000*/  SYNCS.PHASECHK.TRANS64.TRYWAIT P0, [R3+URZ+0x38820], R2 ;  /* 0x03882002030075a7 */ /* 0x0000e6000800017f */
[----:B---3--:R-:W-:Y:S05]  /*2e010*/  @!P0 NANOSLEEP.SYNCS 0x989680 ;  /* 0x009896800000895d */ /* 0x008fea0003900000 */
[----:B------:R-:W3:Y:S02]  /*2e020*/  @!P0 SYNCS.PHASECHK.TRANS64 P0, [R3+URZ+0x38820], R2 ;  /* 0x03882002030085a7 */ /* 0x000ee4000800007f */
[----:B---3--:R-:W-:Y:S05]  /*2e030*/  @!P0 BRA `(.L_x_5142) ;  /* 0xfffffffc00ec8947 */ /* 0x008fea000383ffff */
[----:B------:R-:W-:Y:S05]  /*2e040*/  BRA `(.L_x_5254) ;  /* 0xffffffbc000c7947 */ /* 0x000fea000383ffff */
.L_x_5145:
[----:B0-----:R-:W-:-:S04]  /*2e050*/  IMAD.U32 R3, RZ, RZ, UR38 ;  /* 0x00000026ff037e24 */ /* 0x001fc8000f8e00ff */
[----:B------:R0:W3:Y:S03]  /*2e060*/  SYNCS.PHASECHK.TRANS64.TRYWAIT P0, [R3+URZ+0x38860], R2 ;  /* 0x03886002030075a7 */ /* 0x0000e6000800017f */
[----:B---3--:R-:W-:Y:S05]  /*2e070*/  @!P0 NANOSLEEP.SYNCS 0x989680 ;  /* 0x009896800000895d */ /* 0x008fea0003900000 */
[----:B------:R-:W3:Y:S02]  /*2e080*/  @!P0 SYNCS.PHASECHK.TRANS64 P0, [R3+URZ+0x38860], R2 ;  /* 0x03886002030085a7 */ /* 0x000ee4000800007f */
[----:B---3--:R-:W-:Y:S05]  /*2e090*/  @!P0 BRA `(.L_x_5145) ;  /* 0xfffffffc00ec8947 */ /* 0x008fea000383ffff */
[----:B------:R-:W-:Y:S05]  /*2e0a0*/  BRA `(.L_x_5255) ;  /* 0xffffffbc00187947 */ /* 0x000fea000383ffff */
.L_x_5161:
[----:B-1----:R-:W-:-:S04]  /*2e0b0*/  IMAD.U32 R3, RZ, RZ, UR38 ;  /* 0x00000026ff037e24 */ /* 0x002fc8000f8e00ff */
[----:B------:R1:W3:Y:S03]  /*2e0c0*/  SYNCS.PHASECHK.TRANS64.TRYWAIT P0, [R3+URZ+0x38848], R2 ;  /* 0x03884802030075a7 */ /* 0x0002e6000800017f */
[----:B---3--:R-:W-:Y:S05]  /*2e0d0*/  @!P0 NANOSLEEP.SYNCS 0x989680 ;  /* 0x009896800000895d */ /* 0x008fea0003900000 */
[----:B------:R-:W3:Y:S02]  /*2e0e0*/  @!P0 SYNCS.PHASECHK.TRANS64 P0, [R3+URZ+0x38848], R2 ;  /* 0x03884802030085a7 */ /* 0x000ee4000800007f */
[----:B---3--:R-:W-:Y:S05]  /*2e0f0*/  @!P0 BRA `(.L_x_5161) ;  /* 0xfffffffc00ec8947 */ /* 0x008fea000383ffff */
[----:B------:R-:W-:Y:S05]  /*2e100*/  BRA `(.L_x_5256) ;  /* 0xffffffc400e47947 */ /* 0x000fea000383ffff */
.L_x_5166:
[----:B01----:R-:W-:-:S04]  /*2e110*/  IMAD.U32 R3, RZ, RZ, UR38 ;  /* 0x00000026ff037e24 */ /* 0x003fc8000f8e00ff */
[----:B------:R0:W1:Y:S03]  /*2e120*/  SYNCS.PHASECHK.TRANS64.TRYWAIT P0, [R3+URZ+0x38868], R2 ;  /* 0x03886802030075a7 */ /* 0x000066000800017f */
[----:B-1----:R-:W-:Y:S05]  /*2e130*/  @!P0 NANOSLEEP.SYNCS 0x989680 ;  /* 0x009896800000895d */ /* 0x002fea0003900000 */
[----:B------:R-:W1:Y:S02]  /*2e140*/  @!P0 SYNCS.PHASECHK.TRANS64 P0, [R3+URZ+0x38868], R2 ;  /* 0x03886802030085a7 */ /* 0x000e64000800007f */
[----:B-1----:R-:W-:Y:S05]  /*2e150*/  @!P0 BRA `(.L_x_5166) ;  /* 0xfffffffc00ec8947 */ /* 0x002fea000383ffff */
[----:B------:R-:W-:Y:S05]  /*2e160*/  BRA `(.L_x_5257) ;  /* 0xffffffc800447947 */ /* 0x000fea000383ffff */
.L_x_5181:
[----:B-1----:R-:W-:-:S04]  /*2e170*/  IMAD.U32 R3, RZ, RZ, UR38 ;  /* 0x00000026ff037e24 */ /* 0x002fc8000f8e00ff */
[----:B------:R1:W3:Y:S03]  /*2e180*/  SYNCS.PHASECHK.TRANS64.TRYWAIT P0, [R3+URZ+0x38840], R2 ;  /* 0x03884002030075a7 */ /* 0x0002e6000800017f */
[----:B---3--:R-:W-:Y:S05]  /*2e190*/  @!P0 NANOSLEEP.SYNCS 0x989680 ;  /* 0x009896800000895d */ /* 0x008fea0003900000 */
[----:B------:R-:W3:Y:S02]  /*2e1a0*/  @!P0 SYNCS.PHASECHK.TRANS64 P0, [R3+URZ+0x38840], R2 ;  /* 0x03884002030085a7 */ /* 0x000ee4000800007f */
[----:B---3--:R-:W-:Y:S05]  /*2e1b0*/  @!P0 BRA `(.L_x_5181) ;  /* 0xfffffffc00ec8947 */ /* 0x008fea000383ffff */
[----:B------:R-:W-:Y:S05]  /*2e1c0*/  BRA `(.L_x_5258) ;  /* 0xffffffd0008c7947 */ /* 0x000fea000383ffff */
.L_x_5186:
[----:B01----:R-:W-:-:S04]  /*2e1d0*/  IMAD.U32 R3, RZ, RZ, UR38 ;  /* 0x00000026ff037e24 */ /* 0x003fc8000f8e00ff */
[----:B------:R0:W1:Y:S03]  /*2e1e0*/  SYNCS.PHASECHK.TRANS64.TRYWAIT P0, [R3+URZ+0x38860], R2 ;  /* 0x03886002030075a7 */ /* 0x000066000800017f */
[----:B-1----:R-:W-:Y:S05]  /*2e1f0*/  @!P0 NANOSLEEP.SYNCS 0x989680 ;  /* 0x009896800000895d */ /* 0x002fea0003900000 */
[----:B------:R-:W1:Y:S02]  /*2e200*/  @!P0 SYNCS.PHASECHK.TRANS64 P0, [R3+URZ+0x38860], R2 ;  /* 0x03886002030085a7 */ /* 0x000e64000800007f */
[----:B-1----:R-:W-:Y:S05]  /*2e210*/  @!P0 BRA `(.L_x_5186) ;  /* 0xfffffffc00ec8947 */ /* 0x002fea000383ffff */
[----:B------:R-:W-:Y:S05]  /*2e220*/  BRA `(.L_x_5259) ;  /* 0xffffffd000f07947 */ /* 0x000fea000383ffff */
.L_x_5202:
[----:B-1----:R-:W-:-:S04]  /*2e230*/  IMAD.U32 R3, RZ, RZ, UR38 ;  /* 0x00000026ff037e24 */ /* 0x002fc8000f8e00ff */
[----:B------:R1:W3:Y:S03]  /*2e240*/  SYNCS.PHASECHK.TRANS64.TRYWAIT P0, [R3+URZ+0x38848], R2 ;  /* 0x03884802030075a7 */ /* 0x0002e6000800017f */
[----:B---3--:R-:W-:Y:S05]  /*2e250*/  @!P0 NANOSLEEP.SYNCS 0x989680 ;  /* 0x009896800000895d */ /* 0x008fea0003900000 */
[----:B------:R-:W3:Y:S02]  /*2e260*/  @!P0 SYNCS.PHASECHK.TRANS64 P0, [R3+URZ+0x38848], R2 ;  /* 0x03884802030085a7 */ /* 0x000ee4000800007f */
[----:B---3--:R-:W-:Y:S05]  /*2e270*/  @!P0 BRA `(.L_x_5202) ;  /* 0xfffffffc00ec8947 */ /* 0x008fea000383ffff */
[----:B------:R-:W-:Y:S05]  /*2e280*/  BRA `(.L_x_5260) ;  /* 0xffffffdc00447947 */ /* 0x000fea000383ffff */
.L_x_5207:
[----:B-1----:R-:W-:-:S04]  /*2e290*/  IMAD.U32 R3, RZ, RZ, UR38 ;  /* 0x00000026ff037e24 */ /* 0x002fc8000f8e00ff */
[----:B------:R1:W3:Y:S03]  /*2e2a0*/  SYNCS.PHASECHK.TRANS64.TRYWAIT P0, [R3+URZ+0x38868], R2 ;  /* 0x03886802030075a7 */ /* 0x0002e6000800017f */
[----:B---3--:R-:W-:Y:S05]  /*2e2b0*/  @!P0 NANOSLEEP.SYNCS 0x989680 ;  /* 0x009896800000895d */ /* 0x008fea0003900000 */
[----:B------:R-:W3:Y:S02]  /*2e2c0*/  @!P0 SYNCS.PHASECHK.TRANS64 P0, [R3+URZ+0x38868], R2 ;  /* 0x03886802030085a7 */ /* 0x000ee4000800007f */
[----:B---3--:R-:W-:Y:S05]  /*2e2d0*/  @!P0 BRA `(.L_x_5207) ;  /* 0xfffffffc00ec8947 */ /* 0x008fea000383ffff */
[----:B------:R-:W-:Y:S05]  /*2e2e0*/  BRA `(.L_x_5261) ;  /* 0xffffffdc00a87947 */ /* 0x000fea000383ffff */
.L_x_5218:
[----:B-1----:R1:W3:Y:S02]  /*2e2f0*/  SYNCS.PHASECHK.TRANS64.TRYWAIT P0, [R2+URZ+0x38820], R7 ;  /* 0x03882007020075a7 */ /* 0x0022e4000800017f */
[----:B---3--:R-:W-:Y:S05]  /*2e300*/  @!P0 NANOSLEEP.SYNCS 0x989680 ;  /* 0x009896800000895d */ /* 0x008fea0003900000 */
[----:B------:R-:W3:Y:S02]  /*2e310*/  @!P0 SYNCS.PHASECHK.TRANS64 P0, [R2+URZ+0x38820], R7 ;  /* 0x03882007020085a7 */ /* 0x000ee4000800007f */
[----:B---3--:R-:W-:Y:S05]  /*2e320*/  @!P0 BRA `(.L_x_5218) ;  /* 0xfffffffc00f08947 */ /* 0x008fea000383ffff */
[----:B------:R-:W-:Y:S05]  /*2e330*/  BRA `(.L_x_5262) ;  /* 0xffffffe400947947 */ /* 0x000fea000383ffff */
.L_x_5219:
        /* <DEDUP_REMOVED lines=11> */
.L_x_5264:
[----:B------:R-:W-:Y:S05]  /*2e3f0*/  BSYNC B0 ;  /* 0x0000000000007941 */ /* 0x000fea0003800000 */
.L_x_5263:
[----:B------:R-:W-:Y:S05]  /*2e400*/  BRA `(.L_x_5265) ;  /* 0xffffffe400787947 */ /* 0x000fea000383ffff */
.L_x_5220:
[----:B------:R-:W-:Y:S01]  /*2e410*/  BSSY B0, `(.L_x_5266) ;  /* 0x0000006000007945 */ /* 0x000fe20003800000 */
[----:B------:R-:W-:-:S07]  /*2e420*/  IMAD.MOV.U32 R15, RZ, RZ, -0x1 ;  /* 0xffffffffff0f7424 */ /* 0x000fce00078e00ff */
[----:B012---:R-:W-:Y:S05]  /*2e430*/  WARPSYNC.COLLECTIVE R15, `(.L_x_5267) ;  /* 0x000000000f0c7348 */ /* 0x007fea0003c00000 */
[----:B------:R-:W-:Y:S02]  /*2e440*/  ELECT P6, UR62, PT ;  /* 0x00000000003e782f */ /* 0x000fe400038c0000 */
[----:B------:R-:W-:Y:S01]  /*2e450*/  MOV R14, UR62 ;  /* 0x0000003e000e7c02 */ /* 0x000fe20008000f00 */
[----:B012---:R-:W-:Y:S10]  /*2e460*/  ENDCOLLECTIVE ;  /* 0x000000000000791b */ /* 0x007ff40003800000 */
.L_x_5267:
[----:B------:R-:W-:Y:S05]  /*2e470*/  BSYNC B0 ;  /* 0x0000000000007941 */ /* 0x000fea0003800000 */
.L_x_5266:
[----:B------:R-:W-:Y:S05]  /*2e480*/  BRA `(.L_x_5268) ;  /* 0xffffffe4006c7947 */ /* 0x000fea000383ffff */
.L_x_5222:
[----:B0-----:R0:W1:Y:S02]  /*2e490*/  SYNCS.PHASECHK.TRANS64.TRYWAIT P0, [R8+URZ], R7 ;  /* 0x00000007080075a7 */ /* 0x001064000800017f */
[----:B-1----:R-:W-:Y:S05]  /*2e4a0*/  @!P0 NANOSLEEP.SYNCS 0x989680 ;  /* 0x009896800000895d */ /* 0x002fea0003900000 */
[----:B------:R-:W1:Y:S02]  /*2e4b0*/  @!P0 SYNCS.PHASECHK.TRANS64 P0, [R8+URZ], R7 ;  /* 0x00000007080085a7 */ /* 0x000e64000800007f */
[----:B-1----:R-:W-:Y:S05]  /*2e4c0*/  @!P0 BRA `(.L_x_5222) ;  /* 0xfffffffc00f08947 */ /* 0x002fea000383ffff */
[----:B------:R-:W-:Y:S05]  /*2e4d0*/  BRA `(.L_x_5269) ;  /* 0xffffffe400a07947 */ /* 0x000fea000383ffff */
.L_x_5223:
[----:B-1----:R1:W2:Y:S02]  /*2e4e0*/  SYNCS.PHASECHK.TRANS64.TRYWAIT P0, [R3+URZ], R0 ;  /* 0x00000000030075a7 */ /* 0x0022a4000800017f */
[----:B--2---:R-:W-:Y:S05]  /*2e4f0*/  @!P0 NANOSLEEP.SYNCS 0x989680 ;  /* 0x009896800000895d */ /* 0x004fea0003900000 */
[----:B------:R-:W2:Y:S02]  /*2e500*/  @!P0 SYNCS.PHASECHK.TRANS64 P0, [R3+URZ], R0 ;  /* 0x00000000030085a7 */ /* 0x000ea4000800007f */
[----:B--2---:R-:W-:Y:S05]  /*2e510*/  @!P0 BRA `(.L_x_5223) ;  /* 0xfffffffc00f08947 */ /* 0x004fea000383ffff */
[----:B------:R-:W-:Y:S05]  /*2e520*/  BRA `(.L_x_5270) ;  /* 0xffffffe400947947 */ /* 0x000fea000383ffff */
.L_x_5225:
[----:B-1----:R1:W2:Y:S02]  /*2e530*/  SYNCS.PHASECHK.TRANS64.TRYWAIT P0, [R6+URZ], R7 ;  /* 0x00000007060075a7 */ /* 0x0022a4000800017f */
[----:B--2---:R-:W-:Y:S05]  /*2e540*/  @!P0 NANOSLEEP.SYNCS 0x989680 ;  /* 0x009896800000895d */ /* 0x004fea0003900000 */
[----:B------:R-:W2:Y:S02]  /*2e550*/  @!P0 SYNCS.PHASECHK.TRANS64 P0, [R6+URZ], R7 ;  /* 0x00000007060085a7 */ /* 0x000ea4000800007f */
[----:B--2---:R-:W-:Y:S05]  /*2e560*/  @!P0 BRA `(.L_x_5225) ;  /* 0xfffffffc00f08947 */ /* 0x004fea000383ffff */
[----:B------:R-:W-:Y:S05]  /*2e570*/  BRA `(.L_x_5271) ;  /* 0xffffffe400987947 */ /* 0x000fea000383ffff */
        .type           $_ZN7cutlass13device_kernelIN5flash11enable_sm90INS1_16FlashAttnFwdSm90INS1_25CollectiveMainloopFwdSm90ILi2EN4cute5tupleIJNS5_1CILi1EEES8_S8_EEENS6_IJNS7_ILi64EEESA_SA_EEELi512ENS_10bfloat16_tEfNS_4arch4Sm90ELb0ELb1ELb1ELb0ELb0ELb0ELb1ELb0ELb0ELb1ELb1ELb0EEENS1_21CollectiveEpilogueFwdINS6_IJSA_NS7_ILi512EEESA_EEES9_SC_SE_Li256ELb0ELb1ELb1ELb0EEENS1_19SingleTileSchedulerILb0ELb1ELb1ELi64EEEEEEEEEvNT_6ParamsE$_ZZN5flash25CollectiveMainloopFwdSm90ILi2EN4cute5tupleIJNS1_1CILi1EEES4_S4_EEENS2_IJNS3_ILi64EEES6_S6_EEELi512EN7cutlass10bfloat16_tEfNS8_4arch4Sm90ELb0ELb1ELb1ELb0ELb0ELb0ELb1ELb0ELb0ELb1ELb1ELb0EE3mmaINS_16FlashAttnFwdSm90ISC_NS_21CollectiveEpilogueFwdINS2_IJS6_NS3_ILi512EEES6_EEES5_S9_SB_Li256ELb0ELb1ELb1ELb0EEENS_19SingleTileSchedulerILb0ELb1ELb1ELi64EEEE13SharedStorageENS1_6TensorINS1_11ArrayEngineIfLm128EEENS1_6LayoutINS2_IJNS2_IJNS3_ILi2EEESR_NS3_ILi32EEEEEES4_S4_EEENS2_IJNS2_IJS4_SR_NS3_ILi4EEEEEENS3_ILi0EEESX_EEEEEEENS_7SoftmaxILi2ELi0EEEEEbRKNSC_6ParamsENS8_25PipelineTmaAsyncNoClusterILi2ENS8_16PipelineTmaAsyncILi2EEEEES19_RNS8_13PipelineStateILj2EEERT0_RT1_iRiRKNS_16SeqlenInfoQKNewKILb0ELb0EEENS2_IJiiiiEEERT_ENKUliT_T0_T1_E_clIZSD_ISM_S10_S12_EbS15_S19_S19_S1C_S1E_S1G_iS1H_S1L_S1M_S1O_EUlRS1P_iE1_NS3_ILb0EEENS3_ILb1EEEEEDaiS1P_S1Q_S1R_,@function
        .size           $_ZN7cutlass13device_kernelIN5flash11enable_sm90INS1_16FlashAttnFwdSm90INS1_25CollectiveMainloopFwdSm90ILi2EN4cute5tupleIJNS5_1CILi1EEES8_S8_EEENS6_IJNS7_ILi64EEESA_SA_EEELi512ENS_10bfloat16_tEfNS_4arch4Sm90ELb0ELb1ELb1ELb0ELb0ELb0ELb1ELb0ELb0ELb1ELb1ELb0EEENS1_21CollectiveEpilogueFwdINS6_IJSA_NS7_ILi512EEESA_EEES9_SC_SE_Li256ELb0ELb1ELb1ELb0EEENS1_19SingleTileSchedulerILb0ELb1ELb1ELi64EEEEEEEEEvNT_6ParamsE$_ZZN5flash25CollectiveMainloopFwdSm90ILi2EN4cute5tupleIJNS1_1CILi1EEES4_S4_EEENS2_IJNS3_ILi64EEES6_S6_EEELi512EN7cutlass10bfloat16_tEfNS8_4arch4Sm90ELb0ELb1ELb1ELb0ELb0ELb0ELb1ELb0ELb0ELb1ELb1ELb0EE3mmaINS_16FlashAttnFwdSm90ISC_NS_21CollectiveEpilogueFwdINS2_IJS6_NS3_ILi512EEES6_EEES5_S9_SB_Li256ELb0ELb1ELb1ELb0EEENS_19SingleTileSchedulerILb0ELb1ELb1ELi64EEEE13SharedStorageENS1_6TensorINS1_11ArrayEngineIfLm128EEENS1_6LayoutINS2_IJNS2_IJNS3_ILi2EEESR_NS3_ILi32EEEEEES4_S4_EEENS2_IJNS2_IJS4_SR_NS3_ILi4EEEEEENS3_ILi0EEESX_EEEEEEENS_7SoftmaxILi2ELi0EEEEEbRKNSC_6ParamsENS8_25PipelineTmaAsyncNoClusterILi2ENS8_16PipelineTmaAsyncILi2EEEEES19_RNS8_13PipelineStateILj2EEERT0_RT1_iRiRKNS_16SeqlenInfoQKNewKILb0ELb0EEENS2_IJiiiiEEERT_ENKUliT_T0_T1_E_clIZSD_ISM_S10_S12_EbS15_S19_S19_S1C_S1E_S1G_iS1H_S1L_S1M_S1O_EUlRS1P_iE1_NS3_ILb0EEENS3_ILb1EEEEEDaiS1P_S1Q_S1R_,(.L_x_15174 - $_ZN7cutlass13device_kernelIN5flash11enable_sm90INS1_16FlashAttnFwdSm90INS1_25CollectiveMainloopFwdSm90ILi2EN4cute5tupleIJNS5_1CILi1EEES8_S8_EEENS6_IJNS7_ILi64EEESA_SA_EEELi512ENS_10bfloat16_tEfNS_4arch4Sm90ELb0ELb1ELb1ELb0ELb0ELb0ELb1ELb0ELb0ELb1ELb1ELb0EEENS1_21CollectiveEpilogueFwdINS6_IJSA_NS7_ILi512EEESA_EEES9_SC_SE_Li256ELb0ELb1ELb1ELb0EEENS1_19SingleTileSchedulerILb0ELb1ELb1ELi64EEEEEEEEEvNT_6ParamsE$_ZZN5flash25CollectiveMainloopFwdSm90ILi2EN4cute5tupleIJNS1_1CILi1EEES4_S4_EEENS2_IJNS3_ILi64EEES6_S6_EEELi512EN7cutlass10bfloat16_tEfNS8_4arch4Sm90ELb0ELb1ELb1ELb0ELb0ELb0ELb1ELb0ELb0ELb1ELb1ELb0EE3mmaINS_16FlashAttnFwdSm90ISC_NS_21CollectiveEpilogueFwdINS2_IJS6_NS3_ILi512EEES6_EEES5_S9_SB_Li256ELb0ELb1ELb1ELb0EEENS_19SingleTileSchedulerILb0ELb1ELb1ELi64EEEE13SharedStorageENS1_6TensorINS1_11ArrayEngineIfLm128EEENS1_6LayoutINS2_IJNS2_IJNS3_ILi2EEESR_NS3_ILi32EEEEEES4_S4_EEENS2_IJNS2_IJS4_SR_NS3_ILi4EEEEEENS3_ILi0EEESX_EEEEEEENS_7SoftmaxILi2ELi0EEEEEbRKNSC_6ParamsENS8_25PipelineTmaAsyncNoClusterILi2ENS8_16PipelineTmaAsyncILi2EEEEES19_RNS8_13PipelineStateILj2EEERT0_RT1_iRiRKNS_16SeqlenInfoQKNewKILb0ELb0EEENS2_IJiiiiEEERT_ENKUliT_T0_T1_E_clIZSD_ISM_S10_S12_EbS15_S19_S19_S1C_S1E_S1G_iS1H_S1L_S1M_S1O_EUlRS1P_iE1_NS3_ILb0EEENS3_ILb1EEEEEDaiS1P_S1Q_S1R_)
$_ZN7cutlass13device_kernelIN5flash11enable_sm90INS1_16FlashAttnFwdSm90INS1_25CollectiveMainloopFwdSm90ILi2EN4cute5tupleIJNS5_1CILi1EEES8_S8_EEENS6_IJNS7_ILi64EEESA_SA_EEELi512ENS_10bfloat16_tEfNS_4arch4Sm90ELb0ELb1ELb1ELb0ELb0ELb0ELb1ELb0ELb0ELb1ELb1ELb0EEENS1_21CollectiveEpilogueFwdINS6_IJSA_NS7_ILi512EEESA_EEES9_SC_SE_Li256ELb0ELb1ELb1ELb0EEENS1_19SingleTileSchedulerILb0ELb1ELb1ELi64EEEEEEEEEvNT_6ParamsE$_ZZN5flash25CollectiveMainloopFwdSm90ILi2EN4cute5tupleIJNS1_1CILi1EEES4_S4_EEENS2_IJNS3_ILi64EEES6_S6_EEELi512EN7cutlass10bfloat16_tEfNS8_4arch4Sm90ELb0ELb1ELb1ELb0ELb0ELb0ELb1ELb0ELb0ELb1ELb1ELb0EE3mmaINS_16FlashAttnFwdSm90ISC_NS_21CollectiveEpilogueFwdINS2_IJS6_NS3_ILi512EEES6_EEES5_S9_SB_Li256ELb0ELb1ELb1ELb0EEENS_19SingleTileSchedulerILb0ELb1ELb1ELi64EEEE13SharedStorageENS1_6TensorINS1_11ArrayEngineIfLm128EEENS1_6LayoutINS2_IJNS2_IJNS3_ILi2EEESR_NS3_ILi32EEEEEES4_S4_EEENS2_IJNS2_IJS4_SR_NS3_ILi4EEEEEENS3_ILi0EEESX_EEEEEEENS_7SoftmaxILi2ELi0EEEEEbRKNSC_6ParamsENS8_25PipelineTmaAsyncNoClusterILi2ENS8_16PipelineTmaAsyncILi2EEEEES19_RNS8_13PipelineStateILj2EEERT0_RT1_iRiRKNS_16SeqlenInfoQKNewKILb0ELb0EEENS2_IJiiiiEEERT_ENKUliT_T0_T1_E_clIZSD_ISM_S10_S12_EbS15_S19_S19_S1C_S1E_S1G_iS1H_S1L_S1M_S1O_EUlRS1P_iE1_NS3_ILb0EEENS3_ILb1EEEEEDaiS1P_S1Q_S1R_:
[----:B------:R-:W-:Y:S05]  /*2e580*/  YIELD ;  /* 0x0000000000007946 */ /* 0x000fea0003800000 */
[----:B------:R-:W-:Y:S02]  /*2e590*/  ULDC UR4, c[0x0][0x20] ;  /* 0x0000080000047ab9 */ /* 0x000fe40000000800 */
[----:B------:R-:W-:-:S05]  /*2e5a0*/  VIADD R7, R153, -UR4 ;  /* 0x8000000499077c36 */ /* 0x000fca0008000000 */
[----:B------:R-:W2:Y:S01]  /*2e5b0*/  LDL.64 R8, [R7] ;  /* 0x0000000007087983 */ /* 0x000ea20000100a00 */
[----:B------:R-:W0:Y:S02]  /*2e5c0*/  LDC.64 R4, c[0x0][0x208] ;  /* 0x00008200ff047b82 */ /* 0x000e240000000a00 */
[----:B0-----:R-:W-:Y:S02]  /*2e5d0*/  R2UR UR4, R4 ;  /* 0x00000000040472ca */ /* 0x001fe400000e0000 */
[----:B------:R-:W-:-:S13]  /*2e5e0*/  R2UR UR5, R5 ;  /* 0x00000000050572ca */ /* 0x000fda00000e0000 */
[----:B--2---:R-:W2:Y:S01]  /*2e5f0*/  LD.E R10, desc[UR4][R8.64] ;  /* 0x00000004080a7980 */ /* 0x004ea2000c101900 */
[----:B------:R-:W-:Y:S02]  /*2e600*/  R2UR UR4, R4 ;  /* 0x00000000040472ca */ /* 0x000fe400000e0000 */
[----:B------:R-:W-:-:S13]  /*2e610*/  R2UR UR5, R5 ;  /* 0x00000000050572ca */ /* 0x000fda00000e0000 */
[----:B------:R-:W3:Y:S01]  /*2e620*/  LD.E R12, desc[UR4][R8.64+0x8] ;  /* 0x00000804080c7980 */ /* 0x000ee2000c101900 */
[----:B--2---:R-:W-:-:S05]  /*2e630*/  VIADD R11, R10, 0x1 ;  /* 0x000000010a0b7836 */ /* 0x004fca0000000000 */
[----:B------:R-:W-:-:S13]  /*2e640*/  ISETP.NE.AND P1, PT, R11, 0x2, PT ;  /* 0x000000020b00780c */ /* 0x000fda0003f25270 */
[----:B------:R-:W-:Y:S02]  /*2e650*/  @!P1 R2UR UR6, R4 ;  /* 0x00000000040692ca */ /* 0x000fe400000e0000 */
[----:B------:R-:W-:-:S13]  /*2e660*/  @!P1 R2UR UR7, R5 ;  /* 0x00000000050792ca */ /* 0x000fda00000e0000 */
[----:B------:R-:W2:Y:S01]  /*2e670*/  @!P1 LD.E R13, desc[UR6][R8.64+0x4] ;  /* 0x00000406080d9980 */ /* 0x000ea2000c101900 */
[C---:B------:R-:W-:Y:S02]  /*2e680*/  R2UR UR4, R4.reuse ;  /* 0x00000000040472ca */ /* 0x040fe400000e0000 */
[C---:B------:R-:W-:Y:S02]  /*2e690*/  R2UR UR5, R5.reuse ;  /* 0x00000000050572ca */ /* 0x040fe400000e0000 */
[C---:B------:R-:W-:Y:S02]  /*2e6a0*/  R2UR UR6, R4.reuse ;  /* 0x00000000040672ca */ /* 0x040fe400000e0000 */
[C---:B------:R-:W-:Y:S02]  /*2e6b0*/  R2UR UR7, R5.reuse ;  /* 0x00000000050772ca */ /* 0x040fe400000e0000 */
[----:B------:R-:W-:Y:S02]  /*2e6c0*/  @!P1 R2UR UR8, R4 ;  /* 0x00000000040892ca */ /* 0x000fe400000e0000 */
[----:B------:R-:W-:-:S02]  /*2e6d0*/  @!P1 R2UR UR9, R5 ;  /* 0x00000000050992ca */ /* 0x000fc400000e0000 */
[----:B------:R-:W-:Y:S02]  /*2e6e0*/  @!P1 R2UR UR10, R4 ;  /* 0x00000000040a92ca */ /* 0x000fe400000e0000 */
[----:B------:R-:W-:Y:S01]  /*2e6f0*/  @!P1 R2UR UR11, R5 ;  /* 0x00000000050b92ca */ /* 0x000fe200000e0000 */
[----:B---3--:R-:W-:Y:S01]  /*2e700*/  VIADD R19, R12, 0x1 ;  /* 0x000000010c137836 */ /* 0x008fe20000000000 */
[----:B------:R-:W-:Y:S04]  /*2e710*/  ST.E desc[UR4][R8.64], R11 ;  /* 0x0000000b08007985 */ /* 0x000fe8000c101904 */
[----:B------:R-:W-:Y:S04]  /*2e720*/  ST.E desc[UR6][R8.64+0x8], R19 ;  /* 0x0000081308007985 */ /* 0x000fe8000c101906 */
[----:B------:R-:W-:Y:S01]  /*2e730*/  @!P1 ST.E desc[UR8][R8.64], RZ ;  /* 0x000000ff08009985 */ /* 0x000fe2000c101908 */
[----:B--2---:R-:W-:-:S05]  /*2e740*/  @!P1 LOP3.LUT R21, R13, 0x1, RZ, 0x3c, !PT ;  /* 0x000000010d159812 */ /* 0x004fca00078e3cff */
[----:B------:R0:W-:Y:S04]  /*2e750*/  @!P1 ST.E desc[UR10][R8.64+0x4], R21 ;  /* 0x0000041508009985 */ /* 0x0001e8000c10190a */
[----:B------:R-:W2:Y:S01]  /*2e760*/  LDL.64 R14, [R7+0x18] ;  /* 0x00001800070e7983 */ /* 0x000ea20000100a00 */
[----:B------:R-:W-:Y:S02]  /*2e770*/  R2UR UR4, R4 ;  /* 0x00000000040472ca */ /* 0x000fe400000e0000 */
[----:B------:R-:W-:Y:S01]  /*2e780*/  R2UR UR5, R5 ;  /* 0x00000000050572ca */ /* 0x000fe200000e0000 */
[----:B------:R-:W3:-:S12]  /*2e790*/  LDL.64 R12, [R7] ;  /* 0x00000000070c7983 */ /* 0x000ed80000100a00 */
[----:B--2---:R-:W2:Y:S01]  /*2e7a0*/  LD.E R18, desc[UR4][R14.64+0x1c] ;  /* 0x00001c040e127980 */ /* 0x004ea2000c101900 */
[C---:B------:R-:W-:Y:S02]  /*2e7b0*/  R2UR UR4, R4.reuse ;  /* 0x00000000040472ca */ /* 0x040fe400000e0000 */
[C---:B------:R-:W-:Y:S02]  /*2e7c0*/  R2UR UR5, R5.reuse ;  /* 0x00000000050572ca */ /* 0x040fe400000e0000 */
[----:B------:R-:W-:Y:S02]  /*2e7d0*/  R2UR UR6, R4 ;  /* 0x00000000040672ca */ /* 0x000fe400000e0000 */
[----:B------:R-:W-:Y:S01]  /*2e7e0*/  R2UR UR7, R5 ;  /* 0x00000000050772ca */ /* 0x000fe200000e0000 */
[----:B------:R-:W-:Y:S01]  /*2e7f0*/  BSSY B3, `(.L_x_5272) ;  /* 0x0000009000037945 */ /* 0x000fe20003800000 */
[----:B0-----:R-:W-:Y:S02]  /*2e800*/  IMAD.MOV.U32 R8, RZ, RZ, R152 ;  /* 0x000000ffff087224 */ /* 0x001fe400078e0098 */
[----:B------:R-:W-:-:S05]  /*2e810*/  IMAD.MOV.U32 R9, RZ, RZ, R2 ;  /* 0x000000ffff097224 */ /* 0x000fca00078e0002 */
[----:B---3--:R0:W5:Y:S04]  /*2e820*/  LD.E R20, desc[UR4][R12.64] ;  /* 0x000000040c147980 */ /* 0x008168000c101900 */
[----:B------:R0:W5:Y:S01]  /*2e830*/  LD.E R11, desc[UR6][R12.64+0x4] ;  /* 0x000004060c0b7980 */ /* 0x000162000c101900 */
[----:B--2---:R-:W-:-:S04]  /*2e840*/  LOP3.LUT R18, R18, 0x1, RZ, 0xfc, !PT ;  /* 0x0000000112127812 */ /* 0x004fc800078efcff */
[----:B------:R-:W-:-:S13]  /*2e850*/  ISETP.NE.AND P1, PT, R18, 0x3, PT ;  /* 0x000000031200780c */ /* 0x000fda0003f25270 */
[----:B0-----:R-:W-:Y:S05]  /*2e860*/  @!P1 BRA `(.L_x_5273) ;  /* 0x0000000000049947 */ /* 0x001fea0003800000 */
[----:B------:R-:W-:Y:S01]  /*2e870*/  BPT.TRAP 0x1 ;  /* 0x000000040000795c */ /* 0x000fe20000300000 */
.L_x_5273:
[----:B------:R-:W-:Y:S05]  /*2e880*/  BSYNC B3 ;  /* 0x0000000000037941 */ /* 0x000fea0003800000 */
.L_x_5272:
[----:B------:R-:W-:Y:S02]  /*2e890*/  R2UR UR4, R4 ;  /* 0x00000000040472ca */ /* 0x000fe400000e0000 */
[----:B------:R-:W-:-:S13]  /*2e8a0*/  R2UR UR5, R5 ;  /* 0x00000000050572ca */ /* 0x000fda00000e0000 */
[----:B------:R-:W2:Y:S01]  /*2e8b0*/  LD.E.64 R18, desc[UR4][R14.64+0x8] ;  /* 0x000008040e127980 */ /* 0x000ea2000c101b00 */
[----:B-----5:R-:W-:Y:S02]  /*2e8c0*/  SHF.L.U32 R21, R11, 0x1f, RZ ;  /* 0x0000001f0b157819 */ /* 0x020fe400000006ff */
[----:B--2---:R-:W-:-:S05]  /*2e8d0*/  MOV R19, R18 ;  /* 0x0000001200137202 */ /* 0x004fca0000000f00 */
[----:B------:R-:W-:-:S04]  /*2e8e0*/  IMAD R20, R20, 0x8, R19 ;  /* 0x0000000814147824 */ /* 0x000fc800078e0213 */
[----:B------:R0:W1:Y:S01]  /*2e8f0*/  SYNCS.PHASECHK.TRANS64.TRYWAIT P1, [R20+URZ], R21 ;  /* 0x00000015140075a7 */ /* 0x000062000802017f */
[----:B------:R-:W2:Y:S01]  /*2e900*/  LD.E R19, desc[UR4][R14.64+0x1c] ;  /* 0x00001c040e137980 */ /* 0x000ea2000c101900 */
[----:B------:R-:W-:Y:S02]  /*2e910*/  R2UR UR6, R4 ;  /* 0x00000000040672ca */ /* 0x000fe400000e0000 */
[----:B------:R-:W-:Y:S01]  /*2e920*/  R2UR UR7, R5 ;  /* 0x00000000050772ca */ /* 0x000fe200000e0000 */
[----:B------:R0:W5:Y:S01]  /*2e930*/  LD.E R11, desc[UR4][R12.64] ;  /* 0x000000040c0b7980 */ /* 0x000162000c101900 */
[----:B------:R-:W-:Y:S11]  /*2e940*/  BSSY B3, `(.L_x_5274) ;  /* 0x0000006000037945 */ /* 0x000ff60003800000 */
[----:B------:R0:W5:Y:S01]  /*2e950*/  LD.E R18, desc[UR6][R12.64+0x4] ;  /* 0x000004060c127980 */ /* 0x000162000c101900 */
[----:B--2---:R-:W-:-:S04]  /*2e960*/  LOP3.LUT R19, R19, 0x1, RZ, 0xfc, !PT ;  /* 0x0000000113137812 */ /* 0x004fc800078efcff */
[----:B------:R-:W-:-:S13]  /*2e970*/  ISETP.NE.AND P2, PT, R19, 0x3, PT ;  /* 0x000000031300780c */ /* 0x000fda0003f45270 */
[----:B01----:R-:W-:Y:S05]  /*2e980*/  @!P2 BRA `(.L_x_5275) ;  /* 0x000000000004a947 */ /* 0x003fea0003800000 */
[----:B------:R-:W-:Y:S01]  /*2e990*/  BPT.TRAP 0x1 ;  /* 0x000000040000795c */ /* 0x000fe20000300000 */
.L_x_5275:
[----:B------:R-:W-:Y:S05]  /*2e9a0*/  BSYNC B3 ;  /* 0x0000000000037941 */ /* 0x000fea0003800000 */
.L_x_5274:
[----:B------:R-:W-:Y:S04]  /*2e9b0*/  BSSY B3, `(.L_x_5276) ;  /* 0x000000a000037945 */ /* 0x000fe80003800000 */
[----:B------:R-:W-:Y:S05]  /*2e9c0*/  @P1 BRA `(.L_x_5277) ;  /* 0x0000000000201947 */ /* 0x000fea0003800000 */
[----:B------:R-:W-:Y:S02]  /*2e9d0*/  R2UR UR4, R4 ;  /* 0x00000000040472ca */ /* 0x000fe400000e0000 */
[----:B------:R-:W-:-:S13]  /*2e9e0*/  R2UR UR5, R5 ;  /* 0x00000000050572ca */ /* 0x000fda00000e0000 */
[----:B------:R-:W2:Y:S01]  /*2e9f0*/  LD.E.64 R14, desc[UR4][R14.64+0x8] ;  /* 0x000008040e0e7980 */ /* 0x000ea2000c101b00 */
[----:B-----5:R-:W-:Y:S02]  /*2ea00*/  SHF.L.U32 R18, R18, 0x1f, RZ ;  /* 0x0000001f12127819 */ /* 0x020fe400000006ff */
[----:B--2---:R-:W-:-:S05]  /*2ea10*/  MOV R12, R14 ;  /* 0x0000000e000c7202 */ /* 0x004fca0000000f00 */
[----:B------:R-:W-:-:S04]  /*2ea20*/  IMAD R11, R11, 0x8, R12 ;  /* 0x000000080b0b7824 */ /* 0x000fc800078e020c */
[----:B------:R-:W0:Y:S02]  /*2ea30*/  SYNCS.PHASECHK.TRANS64.TRYWAIT P1, [R11+URZ], R18 ;  /* 0x000000120b0075a7 */ /* 0x000e24000802017f */
[----:B0-----:R-:W-:Y:S05]  /*2ea40*/  @!P1 BRA `(.L_x_5278) ;  /* 0x00000118001c9947 */ /* 0x001fea0003800000 */
.L_x_5277:
[----:B------:R-:W-:Y:S05]  /*2ea50*/  BSYNC B3 ;  /* 0x0000000000037941 */ /* 0x000fea0003800000 */
.L_x_5276:
[----:B0----5:R-:W2:Y:S04]  /*2ea60*/  LDL.64 R18, [R7] ;  /* 0x0000000007127983 */ /* 0x021ea80000100a00 */
[----:B------:R-:W3:Y:S01]  /*2ea70*/  LDL.64 R14, [R7+0x28] ;  /* 0x00002800070e7983 */ /* 0x000ee20000100a00 */
[C---:B------:R-:W-:Y:S02]  /*2ea80*/  R2UR UR6, R4.reuse ;  /* 0x00000000040672ca */ /* 0x040fe400000e0000 */
[C---:B------:R-:W-:Y:S01]  /*2ea90*/  R2UR UR7, R5.reuse ;  /* 0x00000000050772ca */ /* 0x040fe200000e0000 */
[----:B------:R-:W4:Y:S01]  /*2eaa0*/  LDL.64 R12, [R7+0x20] ;  /* 0x00002000070c7983 */ /* 0x000f220000100a00 */
[C---:B------:R-:W-:Y:S02]  /*2eab0*/  R2UR UR4, R4.reuse ;  /* 0x00000000040472ca */ /* 0x040fe400000e0000 */
[----:B------:R-:W-:Y:S01]  /*2eac0*/  R2UR UR5, R5 ;  /* 0x00000000050572ca */ /* 0x000fe200000e0000 */
[----:B------:R-:W4:Y:S08]  /*2ead0*/  LDL.64 R20, [R7+0x8] ;  /* 0x0000080007147983 */ /* 0x000f300000100a00 */
[----:B--2---:R-:W2:Y:S04]  /*2eae0*/  LD.E R19, desc[UR6][R18.64] ;  /* 0x0000000612137980 */ /* 0x004ea8000c101900 */
[----:B---3--:R-:W2:Y:S01]  /*2eaf0*/  LD.E.64 R56, desc[UR4][R14.64] ;  /* 0x000000040e387980 */ /* 0x008ea2000c101b00 */
[----:B------:R-:W-:Y:S05]  /*2eb00*/  WARPSYNC.ALL ;  /* 0x0000000000007948 */ /* 0x000fea0003800000 */
[----:B------:R-:W-:-:S02]  /*2eb10*/  R2UR UR4, R4 ;  /* 0x00000000040472ca */ /* 0x000fc400000e0000 */
[C---:B------:R-:W-:Y:S02]  /*2eb20*/  R2UR UR5, R5.reuse ;  /* 0x00000000050572ca */ /* 0x040fe400000e0000 */
[----:B------:R-:W-:Y:S02]  /*2eb30*/  R2UR UR6, R4 ;  /* 0x00000000040672ca */ /* 0x000fe400000e0000 */
[----:B------:R-:W-:-:S09]  /*2eb40*/  R2UR UR7, R5 ;  /* 0x00000000050772ca */ /* 0x000fd200000e0000 */
[----:B----4-:R0:W-:Y:S04]  /*2eb50*/  ST.E desc[UR4][R20.64], RZ ;  /* 0x000000ff14007985 */ /* 0x0101e8000c101904 */
[----:B------:R-:W3:Y:S01]  /*2eb60*/  LD.E.64 R14, desc[UR6][R12.64] ;  /* 0x000000060c0e7980 */ /* 0x000ee2000c101b00 */
[----:B--2---:R-:W-:Y:S01]  /*2eb70*/  IMAD R18, R19, 0x200, R56 ;  /* 0x0000020013127824 */ /* 0x004fe200078e0238 */
[----:B------:R-:W-:Y:S01]  /*2eb80*/  WARPGROUP.ARRIVE ;  /* 0x00000000000079c5 */ /* 0x000fe20000000000 */
[----:B------:R-:W-:Y:S01]  /*2eb90*/  IMAD.MOV.U32 R19, RZ, RZ, R57 ;  /* 0x000000ffff137224 */ /* 0x000fe200078e0039 */
[----:B------:R-:W-:Y:S01]  /*2eba0*/  R2UR UR8, R4 ;  /* 0x00000000040872ca */ /* 0x000fe200000e0000 */
[----:B------:R-:W-:Y:S01]  /*2ebb0*/  IMAD.MOV.U32 R11, RZ, RZ, 0x1 ;  /* 0x00000001ff0b7424 */ /* 0x000fe200078e00ff */
[----:B------:R-:W-:-:S02]  /*2ebc0*/  R2UR UR6, R18 ;  /* 0x00000000120672ca */ /* 0x000fc400000e0000 */
[----:B------:R-:W-:Y:S02]  /*2ebd0*/  R2UR UR7, R19 ;  /* 0x00000000130772ca */ /* 0x000fe400000e0000 */
[C---:B------:R-:W-:Y:S02]  /*2ebe0*/  R2UR UR9, R5.reuse ;  /* 0x00000000050972ca */ /* 0x040fe400000e0000 */
[----:B------:R-:W-:Y:S02]  /*2ebf0*/  R2UR UR10, R4 ;  /* 0x00000000040a72ca */ /* 0x000fe400000e0000 */
[----:B------:R-:W-:Y:S02]  /*2ec00*/  R2UR UR11, R5 ;  /* 0x00000000050b72ca */ /* 0x000fe400000e0000 */
[----:B---3--:R-:W-:Y:S02]  /*2ec10*/  R2UR UR4, R14 ;  /* 0x000000000e0472ca */ /* 0x008fe400000e0000 */
[----:B------:R-:W-:-:S13]  /*2ec20*/  R2UR UR5, R15 ;  /* 0x000000000f0572ca */ /* 0x000fda00000e0000 */
[----:B------:R-:W-:Y:S03]  /*2ec30*/  HGMMA.64x64x16.F32.BF16 R24, gdesc[UR4], RZ, !UPT, gsb0 ;  /* 0x00e00000041879f0 */ /* 0x000fe6000c0018ff */
[----:B------:R-:W-:Y:S02]  /*2ec40*/  WARPGROUP.DEPBAR.LE gsb0, 0x0 ;  /* 0x00008000000079c5 */ /* 0x000fe40000010000 */
[----:B------:R0:W-:Y:S04]  /*2ec50*/  ST.E desc[UR8][R20.64], R11 ;  /* 0x0000000b14007985 */ /* 0x0001e8000c101908 */
[----:B------:R-:W2:Y:S01]  /*2ec60*/  LD.E.64 R14, desc[UR10][R12.64] ;  /* 0x0000000a0c0e7980 */ /* 0x000ea2000c101b00 */
[----:B------:R-:W-:Y:S01]  /*2ec70*/  VIADD R56, R18, 0x2 ;  /* 0x0000000212387836 */ /* 0x000fe20000000000 */
[----:B------:R-:W-:Y:S01]  /*2ec80*/  R2UR UR7, R57 ;  /* 0x00000000390772ca */ /* 0x000fe200000e0000 */
[----:B------:R-:W-:Y:S01]  /*2ec90*/  WARPGROUP.ARRIVE ;  /* 0x00000000000079c5 */ /* 0x000fe20000000000 */
[----:B------:R-:W-:-:S02]  /*2eca0*/  R2UR UR8, R4 ;  /* 0x00000000040872ca */ /* 0x000fc400000e0000 */
[----:B------:R-:W-:Y:S02]  /*2ecb0*/  R2UR UR6, R56 ;  /* 0x00000000380672ca */ /* 0x000fe400000e0000 */
[C---:B------:R-:W-:Y:S02]  /*2ecc0*/  R2UR UR9, R5.reuse ;  /* 0x00000000050972ca */ /* 0x040fe400000e0000 */
[----:B------:R-:W-:Y:S02]  /*2ecd0*/  R2UR UR10, R4 ;  /* 0x00000000040a72ca */ /* 0x000fe400000e0000 */
[----:B------:R-:W-:Y:S01]  /*2ece0*/  R2UR UR11, R5 ;  /* 0x00000000050b72ca */ /* 0x000fe200000e0000 */
[----:B--2---:R-:W-:Y:S01]  /*2ecf0*/  VIADD R14, R14, 0x2 ;  /* 0x000000020e0e7836 */ /* 0x004fe20000000000 */
[----:B------:R-:W-:-:S04]  /*2ed00*/  R2UR UR5, R15 ;  /* 0x000000000f0572ca */ /* 0x000fc800000e0000 */
[----:B------:R-:W-:-:S13]  /*2ed10*/  R2UR UR4, R14 ;  /* 0x000000000e0472ca */ /* 0x000fda00000e0000 */
[----:B------:R-:W-:Y:S03]  /*2ed20*/  HGMMA.64x64x16.F32.BF16 R24, gdesc[UR4], R24, gsb0 ;  /* 0x00e00000041879f0 */ /* 0x000fe60008001818 */
        /* <DEDUP_REMOVED lines=19> */
[----:B------:R-:W-:Y:S01]  /*2ee60*/  WARPGROUP.ARRIVE ;  /* 0x00000000000079c5 */ /* 0x000fe20000000000 */
[----:B------:R-:W-:Y:S01]  /*2ee70*/  IMAD.MOV.U32 R19, RZ, RZ, R57 ;  /* 0x000000ffff137224 */ /* 0x000fe200078e0039 */
[----:B------:R-:W-:-:S02]  /*2ee80*/  R2UR UR8, R4 ;  /* 0x00000000040872ca */ /* 0x000fc400000e0000 */
[----:B------:R-:W-:Y:S02]  /*2ee90*/  R2UR UR6, R18 ;  /* 0x00000000120672ca */ /* 0x000fe400000e0000 */
        /* <DEDUP_REMOVED lines=8> */
[----:B------:R-:W2:Y:S01]  /*2ef20*/  LDL.64 R14, [R7+0x40] ;  /* 0x00004000070e7983 */ /* 0x000ea20000100a00 */
[----:B------:R-:W-:-:S02]  /*2ef30*/  R2UR UR4, R4 ;  /* 0x00000000040472ca */ /* 0x000fc400000e0000 */
[----:B------:R-:W-:Y:S01]  /*2ef40*/  R2UR UR5, R5 ;  /* 0x00000000050572ca */ /* 0x000fe200000e0000 */
[----:B------:R-:W3:-:S12]  /*2ef50*/  LDL.64 R12, [R7] ;  /* 0x00000000070c7983 */ /* 0x000ed80000100a00 */
[----:B--2---:R-:W2:Y:S01]  /*2ef60*/  LD.E R18, desc[UR4][R14.64+0x1c] ;  /* 0x00001c040e127980 */ /* 0x004ea2000c101900 */
[C---:B------:R-:W-:Y:S02]  /*2ef70*/  R2UR UR4, R4.reuse ;  /* 0x00000000040472ca */ /* 0x040fe400000e0000 */
[C---:B------:R-:W-:Y:S02]  /*2ef80*/  R2UR UR5, R5.reuse ;  /* 0x00000000050572ca */ /* 0x040fe400000e0000 */
[----:B------:R-:W-:Y:S02]  /*2ef90*/  R2UR UR6, R4 ;  /* 0x00000000040672ca */ /* 0x000fe400000e0000 */
[----:B------:R-:W-:Y:S01]  /*2efa0*/  R2UR UR7, R5 ;  /* 0x00000000050772ca */ /* 0x000fe200000e0000 */
[----:B------:R-:W-:Y:S08]  /*2efb0*/  BSSY B3, `(.L_x_5279) ;  /* 0x0000007000037945 */ /* 0x000ff00003800000 */
[----:B---3--:R0:W5:Y:S04]  /*2efc0*/  LD.E R56, desc[UR4][R12.64] ;  /* 0x000000040c387980 */ /* 0x008168000c101900 */
[----:B------:R0:W5:Y:S01]  /*2efd0*/  LD.E R57, desc[UR6][R12.64+0x4] ;  /* 0x000004060c397980 */ /* 0x000162000c101900 */
[----:B--2---:R-:W-:-:S04]  /*2efe0*/  LOP3.LUT R18, R18, 0x1, RZ, 0xfc, !PT ;  /* 0x0000000112127812 */ /* 0x004fc800078efcff */
[----:B------:R-:W-:-:S13]  /*2eff0*/  ISETP.NE.AND P1, PT, R18, 0x3, PT ;  /* 0x000000031200780c */ /* 0x000fda0003f25270 */
[----:B0-----:R-:W-:Y:S05]  /*2f000*/  @!P1 BRA `(.L_x_5280) ;  /* 0x0000000000049947 */ /* 0x001fea0003800000 */
[----:B------:R-:W-:Y:S01]  /*2f010*/  BPT.TRAP 0x1 ;  /* 0x000000040000795c */ /* 0x000fe20000300000 */
.L_x_5280:
[----:B------:R-:W-:Y:S05]  /*2f020*/  BSYNC B3 ;  /* 0x0000000000037941 */ /* 0x000fea0003800000 */
.L_x_5279:
        /* <DEDUP_REMOVED lines=17> */
.L_x_5282:
[----:B------:R-:W-:Y:S05]  /*2f140*/  BSYNC B3 ;  /* 0x0000000000037941 */ /* 0x000fea0003800000 */
.L_x_5281:
        /* <DEDUP_REMOVED lines=10> */
.L_x_5284:
[----:B------:R-:W-:Y:S05]  /*2f1f0*/  BSYNC B3 ;  /* 0x0000000000037941 */ /* 0x000fea0003800000 */
.L_x_5283:
[----:B------:R-:W2:Y:S04]  /*2f200*/  LDL.64 R56, [R7] ;  /* 0x0000000007387983 */ /* 0x000ea80000100a00 */
[----:B------:R-:W3:Y:S04]  /*2f210*/  LDL.64 R20, [R7+0x58] ;  /* 0x0000580007147983 */ /* 0x000ee80000100a00 */
[----:B------:R-:W4:Y:S04]  /*2f220*/  LDL.64 R12, [R7+0x48] ;  /* 0x00004800070c7983 */ /* 0x000f280000100a00 */
[----:B0----5:R-:W4:Y:S01]  /*2f230*/  LDL.64 R18, [R7+0x50] ;  /* 0x0000500007127983 */ /* 0x021f220000100a00 */
[----:B------:R-:W-:-:S02]  /*2f240*/  R2UR UR6, R4 ;  /* 0x00000000040672ca */ /* 0x000fc400000e0000 */
[C---:B------:R-:W-:Y:S02]  /*2f250*/  R2UR UR7, R5.reuse ;  /* 0x00000000050772ca */ /* 0x040fe400000e0000 */
[----:B------:R-:W-:Y:S02]  /*2f260*/  R2UR UR4, R4 ;  /* 0x00000000040472ca */ /* 0x000fe400000e0000 */
[----:B------:R-:W-:-:S09]  /*2f270*/  R2UR UR5, R5 ;  /* 0x00000000050572ca */ /* 0x000fd200000e0000 */
[----:B--2---:R-:W2:Y:S04]  /*2f280*/  LD.E R57, desc[UR6][R56.64] ;  /* 0x0000000638397980 */ /* 0x004ea8000c101900 */
[----:B---3--:R-:W2:Y:S01]  /*2f290*/  LD.E.64 R14, desc[UR4][R20.64] ;  /* 0x00000004140e7980 */ /* 0x008ea2000c101b00 */
[----:B------:R-:W-:Y:S05]  /*2f2a0*/  WARPSYNC.ALL ;  /* 0x0000000000007948 */ /* 0x000fea0003800000 */
[----:B------:R-:W-:-:S02]  /*2f2b0*/  R2UR UR6, R4 ;  /* 0x00000000040672ca */ /* 0x000fc400000e0000 */
[C---:B------:R-:W-:Y:S02]  /*2f2c0*/  R2UR UR7, R5.reuse ;  /* 0x00000000050772ca */ /* 0x040fe400000e0000 */
[----:B------:R-:W-:Y:S02]  /*2f2d0*/  R2UR UR4, R4 ;  /* 0x00000000040472ca */ /* 0x000fe400000e0000 */
[----:B------:R-:W-:-:S09]  /*2f2e0*/  R2UR UR5, R5 ;  /* 0x00000000050572ca */ /* 0x000fd200000e0000 */
[----:B----4-:R-:W3:Y:S04]  /*2f2f0*/  LD.E R60, desc[UR6][R12.64] ;  /* 0x000000060c3c7980 */ /* 0x010ee8000c101900 */
[----:B------:R-:W4:Y:S01]  /*2f300*/  LD.E.64 R58, desc[UR4][R18.64] ;  /* 0x00000004123a7980 */ /* 0x000f22000c101b00 */
[----:B------:R-:W-:Y:S01]  /*2f310*/  WARPGROUP.ARRIVE ;  /* 0x00000000000079c5 */ /* 0x000fe20000000000 */
[C---:B------:R-:W-:Y:S02]  /*2f320*/  R2UR UR8, R4.reuse ;  /* 0x00000000040872ca */ /* 0x040fe400000e0000 */
[----:B------:R-:W-:Y:S02]  /*2f330*/  R2UR UR9, R5 ;  /* 0x00000000050972ca */ /* 0x000fe400000e0000 */
[----:B------:R-:W-:-:S02]  /*2f340*/  R2UR UR10, R4 ;  /* 0x00000000040a72ca */ /* 0x000fc400000e0000 */
[----:B------:R-:W-:Y:S01]  /*2f350*/  R2UR UR11, R5 ;  /* 0x00000000050b72ca */ /* 0x000fe200000e0000 */
[----:B--2---:R-:W-:Y:S01]  /*2f360*/  IMAD R14, R57, 0x1000, R14 ;  /* 0x00001000390e7824 */ /* 0x004fe200078e020e */
[----:B------:R-:W-:-:S04]  /*2f370*/  R2UR UR7, R15 ;  /* 0x000000000f0772ca */ /* 0x000fc800000e0000 */
[----:B------:R-:W-:Y:S02]  /*2f380*/  R2UR UR6, R14 ;  /* 0x000000000e0672ca */ /* 0x000fe400000e0000 */
[----:B---3--:R-:W-:Y:S02]  /*2f390*/  ISETP.NE.U32.AND P1, PT, R60, RZ, PT ;  /* 0x000000ff3c00720c */ /* 0x008fe40003f25070 */
[----:B----4-:R-:W-:Y:S02]  /*2f3a0*/  R2UR UR4, R58 ;  /* 0x000000003a0472ca */ /* 0x010fe400000e0000 */
[----:B------:R-:W-:-:S09]  /*2f3b0*/  R2UR UR5, R59 ;  /* 0x000000003b0572ca */ /* 0x000fd200000e0000 */
[----:B------:R-:W-:-:S05]  /*2f3c0*/  VOTEU.ANY UP0, P1 ;  /* 0x00000000003f7886 */ /* 0x000fca0000800100 */
[----:B------:R-:W-:Y:S03]  /*2f3d0*/  HGMMA.64x64x16.F32.BF16 R24, gdesc[UR4], R24, UP0, gsb0 ;  /* 0x00e00000041879f0 */ /* 0x000fe6000b801818 */
[----:B------:R-:W-:Y:S02]  /*2f3e0*/  WARPGROUP.DEPBAR.LE gsb0, 0x0 ;  /* 0x00008000000079c5 */ /* 0x000fe40000010000 */
[----:B------:R-:W-:Y:S04]  /*2f3f0*/  ST.E desc[UR8][R12.64], R11 ;  /* 0x0000000b0c007985 */ /* 0x000fe8000c101908 */
[----:B------:R-:W2:Y:S01]  /*2f400*/  LD.E.64 R20, desc[UR10][R18.64] ;  /* 0x0000000a12147980 */ /* 0x000ea2000c101b00 */
[----:B------:R-:W-:Y:S01]  /*2f410*/  VIADD R56, R14, 0x2 ;  /* 0x000000020e387836 */ /* 0x000fe20000000000 */
[----:B------:R-:W-:Y:S01]  /*2f420*/  WARPGROUP.ARRIVE ;  /* 0x00000000000079c5 */ /* 0x000fe20000000000 */
[----:B------:R-:W-:Y:S01]  /*2f430*/  IMAD.MOV.U32 R57, RZ, RZ, R15 ;  /* 0x000000ffff397224 */ /* 0x000fe200078e000f */
[----:B------:R-:W-:-:S02]  /*2f440*/  R2UR UR8, R4 ;  /* 0x00000000040872ca */ /* 0x000fc400000e0000 */
[----:B------:R-:W-:Y:S02]  /*2f450*/  R2UR UR6, R56 ;  /* 0x00000000380672ca */ /* 0x000fe400000e0000 */
        /* <DEDUP_REMOVED lines=236> */
[----:B------:R-:W-:Y:S01]  /*30320*/  UMOV UR4, 0x1 ;  /* 0x0000000100047882 */ /* 0x000fe20000000000 */
[----:B------:R-:W-:Y:S01]  /*30330*/  IMAD.MOV.U32 R57, RZ, RZ, R15 ;  /* 0x000000ffff397224 */ /* 0x000fe200078e000f */
[----:B------:R-:W0:Y:S01]  /*30340*/  S2R R62, SR_TID.X ;  /* 0x00000000003e7919 */ /* 0x000e220000002100 */
[----:B------:R-:W-:Y:S01]  /*30350*/  UISETP.NE.U32.AND UP0, UPT, UR4, URZ, UPT ;  /* 0x0000003f0400728c */ /* 0x000fe2000bf05070 */
[----:B------:R-:W-:Y:S01]  /*30360*/  WARPGROUP.ARRIVE ;  /* 0x00000000000079c5 */ /* 0x000fe20000000000 */
[----:B------:R-:W-:-:S02]  /*30370*/  R2UR UR6, R4 ;  /* 0x00000000040672ca */ /* 0x000fc400000e0000 */
[----:B------:R-:W-:Y:S02]  /*30380*/  R2UR UR11, R57 ;  /* 0x00000000390b72ca */ /* 0x000fe400000e0000 */
[C---:B------:R-:W-:Y:S02]  /*30390*/  R2UR UR7, R5.reuse ;  /* 0x00000000050772ca */ /* 0x040fe400000e0000 */
[----:B------:R-:W-:Y:S02]  /*303a0*/  R2UR UR12, R4 ;  /* 0x00000000040c72ca */ /* 0x000fe400000e0000 */
[----:B------:R-:W-:Y:S02]  /*303b0*/  R2UR UR13, R5 ;  /* 0x00000000050d72ca */ /* 0x000fe400000e0000 */
[----:B0-----:R-:W-:-:S06]  /*303c0*/  SHF.R.U32.HI R58, RZ, 0x7, R62 ;  /* 0x00000007ff3a7819 */ /* 0x001fcc000001163e */
[----:B------:R-:W0:Y:S02]  /*303d0*/  SHFL.IDX PT, R58, R58, RZ, 0x1f ;  /* 0x00001fff3a3a7589 */ /* 0x000e2400000e0000 */
[----:B0-----:R-:W-:-:S04]  /*303e0*/  ISETP.GT.AND P1, PT, R58, 0x7f, PT ;  /* 0x0000007f3a00780c */ /* 0x001fc80003f24270 */
[----:B------:R-:W-:-:S05]  /*303f0*/  SEL R59, RZ, 0x2, !P1 ;  /* 0x00000002ff3b7807 */ /* 0x000fca0004800000 */
[----:B------:R-:W-:-:S05]  /*30400*/  IMAD.IADD R56, R59, 0x1, R60 ;  /* 0x000000013b387824 */ /* 0x000fca00078e023c */
[----:B------:R-:W-:Y:S02]  /*30410*/  R2UR UR10, R56 ;  /* 0x00000000380a72ca */ /* 0x000fe400000e0000 */
[----:B--2---:R-:W-:Y:S02]  /*30420*/  IADD3 R20, R59, 0x800, R20 ;  /* 0x000008003b147810 */ /* 0x004fe40007ffe014 */
[----:B------:R-:W-:Y:S02]  /*30430*/  R2UR UR9, R21 ;  /* 0x00000000150972ca */ /* 0x000fe400000e0000 */
[----:B------:R-:W-:-:S13]  /*30440*/  R2UR UR8, R20 ;  /* 0x00000000140872ca */ /* 0x000fda00000e0000 */
[----:B------:R-:W-:Y:S03]  /*30450*/  HGMMA.64x64x16.F32.BF16 R24, gdesc[UR8], R24, UP0, gsb0 ;  /* 0x00e00000081879f0 */ /* 0x000fe6000b801818 */
[----:B------:R-:W-:Y:S02]  /*30460*/  WARPGROUP.DEPBAR.LE gsb0, 0x0 ;  /* 0x00008000000079c5 */ /* 0x000fe40000010000 */
[----:B------:R-:W-:Y:S04]  /*30470*/  ST.E desc[UR6][R12.64], R11 ;  /* 0x0000000b0c007985 */ /* 0x000fe8000c101906 */
[----:B------:R-:W2:Y:S01]  /*30480*/  LD.E.64 R20, desc[UR12][R18.64] ;  /* 0x0000000c12147980 */ /* 0x000ea2000c101b00 */
[----:B------:R-:W-:Y:S01]  /*30490*/  IMAD.MOV.U32 R63, RZ, RZ, 0x4 ;  /* 0x00000004ff3f7424 */ /* 0x000fe200078e00ff */
[----:B------:R-:W-:Y:S01]  /*304a0*/  WARPGROUP.ARRIVE ;  /* 0x00000000000079c5 */ /* 0x000fe20000000000 */
[----:B------:R-:W-:Y:S01]  /*304b0*/  IMAD.MOV.U32 R57, RZ, RZ, R15 ;  /* 0x000000ffff397224 */ /* 0x000fe200078e000f */
[----:B------:R-:W-:-:S02]  /*304c0*/  R2UR UR8, R4 ;  /* 0x00000000040872ca */ /* 0x000fc400000e0000 */
[----:B------:R-:W-:Y:S02]  /*304d0*/  SEL R61, R63, 0x2, P1 ;  /* 0x000000023f3d7807 */ /* 0x000fe40000800000 */
[----:B------:R-:W-:Y:S02]  /*304e0*/  R2UR UR7, R57 ;  /* 0x00000000390772ca */ /* 0x000fe400000e0000 */
[C---:B------:R-:W-:Y:S01]  /*304f0*/  R2UR UR9, R5.reuse ;  /* 0x00000000050972ca */ /* 0x040fe200000e0000 */
[----:B------:R-:W-:Y:S01]  /*30500*/  IMAD.IADD R56, R60, 0x1, R61 ;  /* 0x000000013c387824 */ /* 0x000fe200078e023d */
[----:B------:R-:W-:Y:S02]  /*30510*/  R2UR UR10, R4 ;  /* 0x00000000040a72ca */ /* 0x000fe400000e0000 */
[----:B------:R-:W-:Y:S02]  /*30520*/  R2UR UR11, R5 ;  /* 0x00000000050b72ca */ /* 0x000fe400000e0000 */
[----:B------:R-:W-:-:S02]  /*30530*/  R2UR UR6, R56 ;  /* 0x00000000380672ca */ /* 0x000fc400000e0000 */
[----:B--2---:R-:W-:Y:S02]  /*30540*/  IADD3 R20, R61, 0x800, R20 ;  /* 0x000008003d147810 */ /* 0x004fe40007ffe014 */
[----:B------:R-:W-:Y:S02]  /*30550*/  R2UR UR5, R21 ;  /* 0x00000000150572ca */ /* 0x000fe400000e0000 */
[----:B------:R-:W-:-:S13]  /*30560*/  R2UR UR4, R20 ;  /* 0x00000000140472ca */ /* 0x000fda00000e0000 */
[----:B------:R-:W-:Y:S03]  /*30570*/  HGMMA.64x64x16.F32.BF16 R24, gdesc[UR4], R24, gsb0 ;  /* 0x00e00000041879f0 */ /* 0x000fe60008001818 */
[----:B------:R-:W-:Y:S02]  /*30580*/  WARPGROUP.DEPBAR.LE gsb0, 0x0 ;  /* 0x00008000000079c5 */ /* 0x000fe40000010000 */
[----:B------:R-:W-:Y:S04]  /*30590*/  ST.E desc[UR8][R12.64], R11 ;  /* 0x0000000b0c007985 */ /* 0x000fe8000c101908 */
[----:B------:R-:W2:Y:S01]  /*305a0*/  LD.E.64 R20, desc[UR10][R18.64] ;  /* 0x0000000a12147980 */ /* 0x000ea2000c101b00 */
[----:B------:R-:W-:Y:S01]  /*305b0*/  SEL R63, R63, 0x6, !P1 ;  /* 0x000000063f3f7807 */ /* 0x000fe20004800000 */
[----:B------:R-:W-:Y:S01]  /*305c0*/  IMAD.MOV.U32 R57, RZ, RZ, R15 ;  /* 0x000000ffff397224 */ /* 0x000fe200078e000f */
[----:B------:R-:W-:Y:S01]  /*305d0*/  WARPGROUP.ARRIVE ;  /* 0x00000000000079c5 */ /* 0x000fe20000000000 */
[----:B------:R-:W-:-:S02]  /*305e0*/  R2UR UR8, R4 ;  /* 0x00000000040872ca */ /* 0x000fc400000e0000 */
[----:B------:R-:W-:Y:S01]  /*305f0*/  IMAD.IADD R56, R60, 0x1, R63 ;  /* 0x000000013c387824 */ /* 0x000fe200078e023f */
[----:B------:R-:W-:Y:S02]  /*30600*/  R2UR UR7, R57 ;  /* 0x00000000390772ca */ /* 0x000fe400000e0000 */
[C---:B------:R-:W-:Y:S02]  /*30610*/  R2UR UR9, R5.reuse ;  /* 0x00000000050972ca */ /* 0x040fe400000e0000 */
[----:B------:R-:W-:Y:S02]  /*30620*/  R2UR UR6, R56 ;  /* 0x00000000380672ca */ /* 0x000fe400000e0000 */
[----:B------:R-:W-:Y:S02]  /*30630*/  R2UR UR10, R4 ;  /* 0x00000000040a72ca */ /* 0x000fe400000e0000 */
[----:B------:R-:W-:Y:S02]  /*30640*/  R2UR UR11, R5 ;  /* 0x00000000050b72ca */ /* 0x000fe400000e0000 */
[----:B--2---:R-:W-:-:S02]  /*30650*/  IADD3 R20, R63, 0x800, R20 ;  /* 0x000008003f147810 */ /* 0x004fc40007ffe014 */
[----:B------:R-:W-:Y:S02]  /*30660*/  R2UR UR5, R21 ;  /* 0x00000000150572ca */ /* 0x000fe400000e0000 */
[----:B------:R-:W-:-:S13]  /*30670*/  R2UR UR4, R20 ;  /* 0x00000000140472ca */ /* 0x000fda00000e0000 */
[----:B------:R-:W-:Y:S03]  /*30680*/  HGMMA.64x64x16.F32.BF16 R24, gdesc[UR4], R24, gsb0 ;  /* 0x00e00000041879f0 */ /* 0x000fe60008001818 */
[----:B------:R-:W-:Y:S02]  /*30690*/  WARPGROUP.DEPBAR.LE gsb0, 0x0 ;  /* 0x00008000000079c5 */ /* 0x000fe40000010000 */
[----:B------:R-:W-:Y:S04]  /*306a0*/  ST.E desc[UR8][R12.64], R11 ;  /* 0x0000000b0c007985 */ /* 0x000fe8000c101908 */
[----:B------:R-:W2:Y:S01]  /*306b0*/  LD.E.64 R64, desc[UR10][R18.64] ;  /* 0x0000000a12407980 */ /* 0x000ea2000c101b00 */
[----:B------:R-:W-:Y:S01]  /*306c0*/  IMAD.MOV.U32 R20, RZ, RZ, 0x28 ;  /* 0x00000028ff147424 */ /* 0x000fe200078e00ff */
[----:B------:R-:W-:Y:S01]  /*306d0*/  WARPGROUP.ARRIVE ;  /* 0x00000000000079c5 */ /* 0x000fe20000000000 */
[----:B------:R-:W-:Y:S01]  /*306e0*/  IMAD.MOV.U32 R21, RZ, RZ, 0xa00 ;  /* 0x00000a00ff157424 */ /* 0x000fe200078e00ff */
[----:B------:R-:W-:Y:S01]  /*306f0*/  R2UR UR8, R4 ;  /* 0x00000000040872ca */ /* 0x000fe200000e0000 */
[----:B------:R-:W-:Y:S01]  /*30700*/  IMAD.MOV.U32 R57, RZ, RZ, R15 ;  /* 0x000000ffff397224 */ /* 0x000fe200078e000f */
[----:B------:R-:W-:-:S02]  /*30710*/  SEL R20, R20, 0x26, P1 ;  /* 0x0000002614147807 */ /* 0x000fc40000800000 */
[----:B------:R-:W-:Y:S02]  /*30720*/  SEL R21, R21, 0x980, P1 ;  /* 0x0000098015157807 */ /* 0x000fe40000800000 */
[----:B------:R-:W-:Y:S02]  /*30730*/  R2UR UR7, R57 ;  /* 0x00000000390772ca */ /* 0x000fe400000e0000 */
[C---:B------:R-:W-:Y:S01]  /*30740*/  R2UR UR9, R5.reuse ;  /* 0x00000000050972ca */ /* 0x040fe200000e0000 */
[----:B------:R-:W-:Y:S01]  /*30750*/  IMAD.IADD R20, R20, 0x1, R21 ;  /* 0x0000000114147824 */ /* 0x000fe200078e0215 */
[----:B------:R-:W-:Y:S02]  /*30760*/  R2UR UR10, R4 ;  /* 0x00000000040a72ca */ /* 0x000fe400000e0000 */
[----:B------:R-:W-:Y:S02]  /*30770*/  R2UR UR11, R5 ;  /* 0x00000000050b72ca */ /* 0x000fe400000e0000 */
[----:B------:R-:W-:-:S05]  /*30780*/  LOP3.LUT R21, R20, 0xa06, RZ, 0xc0, !PT ;  /* 0x00000a0614157812 */ /* 0x000fca00078ec0ff */
[----:B------:R-:W-:-:S05]  /*30790*/  IMAD.IADD R56, R14, 0x1, R21 ;  /* 0x000000010e387824 */ /* 0x000fca00078e0215 */
[----:B------:R-:W-:Y:S01]  /*307a0*/  R2UR UR6, R56 ;  /* 0x00000000380672ca */ /* 0x000fe200000e0000 */
[----:B--2---:R-:W-:Y:S02]  /*307b0*/  IMAD.IADD R20, R21, 0x1, R64 ;  /* 0x0000000115147824 */ /* 0x004fe400078e0240 */
[----:B------:R-:W-:-:S03]  /*307c0*/  IMAD.MOV.U32 R21, RZ, RZ, R65 ;  /* 0x000000ffff157224 */ /* 0x000fc600078e0041 */
[----:B------:R-:W-:Y:S02]  /*307d0*/  R2UR UR4, R20 ;  /* 0x00000000140472ca */ /* 0x000fe400000e0000 */
        /* <DEDUP_REMOVED lines=8> */
[----:B------:R-:W-:Y:S01]  /*30860*/  R2UR UR8, R4 ;  /* 0x00000000040872ca */ /* 0x000fe200000e0000 */
[----:B------:R-:W-:Y:S01]  /*30870*/  IMAD.IADD R56, R59, 0x1, R58 ;  /* 0x000000013b387824 */ /* 0x000fe200078e023a */
[----:B------:R-:W-:-:S02]  /*30880*/  R2UR UR9, R5 ;  /* 0x00000000050972ca */ /* 0x000fc400000e0000 */
[----:B------:R-:W-:Y:S02]  /*30890*/  R2UR UR7, R57 ;  /* 0x00000000390772ca */ /* 0x000fe400000e0000 */
[----:B------:R-:W-:Y:S02]  /*308a0*/  R2UR UR6, R56 ;  /* 0x00000000380672ca */ /* 0x000fe400000e0000 */
[----:B------:R-:W-:Y:S02]  /*308b0*/  R2UR UR10, R4 ;  /* 0x00000000040a72ca */ /* 0x000fe400000e0000 */
[----:B------:R-:W-:Y:S02]  /*308c0*/  R2UR UR11, R5 ;  /* 0x00000000050b72ca */ /* 0x000fe400000e0000 */
[----:B--2---:R-:W-:Y:S02]  /*308d0*/  IADD3 R20, R59, 0xa00, R20 ;  /* 0x00000a003b147810 */ /* 0x004fe40007ffe014 */
[----:B------:R-:W-:-:S02]  /*308e0*/  R2UR UR5, R21 ;  /* 0x00000000150572ca */ /* 0x000fc400000e0000 */
[----:B------:R-:W-:-:S13]  /*308f0*/  R2UR UR4, R20 ;  /* 0x00000000140472ca */ /* 0x000fda00000e0000 */
[----:B------:R-:W-:Y:S03]  /*30900*/  HGMMA.64x64x16.F32.BF16 R24, gdesc[UR4], R24, gsb0 ;  /* 0x00e00000041879f0 */ /* 0x000fe60008001818 */
[----:B------:R-:W-:Y:S02]  /*30910*/  WARPGROUP.DEPBAR.LE gsb0, 0x0 ;  /* 0x00008000000079c5 */ /* 0x000fe40000010000 */
[----:B------:R-:W-:Y:S04]  /*30920*/  ST.E desc[UR8][R12.64], R11 ;  /* 0x0000000b0c007985 */ /* 0x000fe8000c101908 */
[----:B------:R-:W2:Y:S01]  /*30930*/  LD.E.64 R20, desc[UR10][R18.64] ;  /* 0x0000000a12147980 */ /* 0x000ea2000c101b00 */
[----:B------:R-:W-:Y:S01]  /*30940*/  IMAD.IADD R56, R61, 0x1, R58 ;  /* 0x000000013d387824 */ /* 0x000fe200078e023a */
[----:B------:R-:W-:Y:S01]  /*30950*/  WARPGROUP.ARRIVE ;  /* 0x00000000000079c5 */ /* 0x000fe20000000000 */
[----:B------:R-:W-:Y:S01]  /*30960*/  IMAD.MOV.U32 R57, RZ, RZ, R15 ;  /* 0x000000ffff397224 */ /* 0x000fe200078e000f */
[----:B------:R-:W-:-:S02]  /*30970*/  R2UR UR8, R4 ;  /* 0x00000000040872ca */ /* 0x000fc400000e0000 */
[----:B------:R-:W-:Y:S02]  /*30980*/  R2UR UR6, R56 ;  /* 0x00000000380672ca */ /* 0x000fe400000e0000 */
[----:B------:R-:W-:Y:S02]  /*30990*/  R2UR UR7, R57 ;  /* 0x00000000390772ca */ /* 0x000fe400000e0000 */
[C---:B------:R-:W-:Y:S02]  /*309a0*/  R2UR UR9, R5.reuse ;  /* 0x00000000050972ca */ /* 0x040fe400000e0000 */
        /* <DEDUP_REMOVED lines=172> */
[----:B------:R-:W-:-:S02]  /*31470*/  R2UR UR8, R4 ;  /* 0x00000000040872ca */ /* 0x000fc400000e0000 */
[----:B------:R-:W-:Y:S02]  /*31480*/  SEL R20, R20, 0x3e, P1 ;  /* 0x0000003e14147807 */ /* 0x000fe40000800000 */
[----:B------:R-:W-:Y:S02]  /*31490*/  SEL R21, R21, 0xf80, P1 ;  /* 0x00000f8015157807 */ /* 0x000fe40000800000 */
[----:B------:R-:W-:Y:S02]  /*314a0*/  R2UR UR9, R5 ;  /* 0x00000000050972ca */ /* 0x000fe400000e0000 */
[----:B------:R-:W-:Y:S01]  /*314b0*/  LOP3.LUT P1, RZ, R62, 0x7f, RZ, 0xc0, !PT ;  /* 0x0000007f3eff7812 */ /* 0x000fe2000782c0ff */
[----:B------:R-:W-:-:S05]  /*314c0*/  IMAD.IADD R20, R20, 0x1, R21 ;  /* 0x0000000114147824 */ /* 0x000fca00078e0215 */
[----:B------:R-:W-:-:S05]  /*314d0*/  LOP3.LUT R21, R20, 0x1e06, RZ, 0xc0, !PT ;  /* 0x00001e0614157812 */ /* 0x000fca00078ec0ff */
[----:B------:R-:W-:-:S05]  /*314e0*/  IMAD.IADD R20, R14, 0x1, R21 ;  /* 0x000000010e147824 */ /* 0x000fca00078e0215 */
[----:B------:R-:W-:Y:S01]  /*314f0*/  R2UR UR6, R20 ;  /* 0x00000000140672ca */ /* 0x000fe200000e0000 */
[----:B--2---:R-:W-:Y:S02]  /*31500*/  IMAD.IADD R14, R21, 0x1, R18 ;  /* 0x00000001150e7824 */ /* 0x004fe400078e0212 */
[----:B------:R-:W-:Y:S02]  /*31510*/  IMAD.MOV.U32 R21, RZ, RZ, R15 ;  /* 0x000000ffff157224 */ /* 0x000fe400078e000f */
[----:B------:R-:W-:Y:S01]  /*31520*/  IMAD.MOV.U32 R15, RZ, RZ, R19 ;  /* 0x000000ffff0f7224 */ /* 0x000fe200078e0013 */
[----:B------:R-:W-:Y:S02]  /*31530*/  R2UR UR4, R14 ;  /* 0x000000000e0472ca */ /* 0x000fe400000e0000 */
[----:B------:R-:W-:Y:S02]  /*31540*/  R2UR UR7, R21 ;  /* 0x00000000150772ca */ /* 0x000fe400000e0000 */
[----:B------:R-:W-:-:S13]  /*31550*/  R2UR UR5, R15 ;  /* 0x000000000f0572ca */ /* 0x000fda00000e0000 */
[----:B------:R-:W-:Y:S03]  /*31560*/  HGMMA.64x64x16.F32.BF16 R24, gdesc[UR4], R24, gsb0 ;  /* 0x00e00000041879f0 */ /* 0x000fe60008001818 */
[----:B------:R-:W-:Y:S02]  /*31570*/  WARPGROUP.DEPBAR.LE gsb0, 0x0 ;  /* 0x00008000000079c5 */ /* 0x000fe40000010000 */
[----:B------:R0:W-:Y:S04]  /*31580*/  ST.E desc[UR8][R12.64], R11 ;  /* 0x0000000b0c007985 */ /* 0x0001e8000c101908 */
[----:B------:R-:W2:Y:S04]  /*31590*/  @!P1 LDL.64 R14, [R7+0x18] ;  /* 0x00001800070e9983 */ /* 0x000ea80000100a00 */
[----:B------:R-:W3:Y:S01]  /*315a0*/  @!P1 LDL.64 R18, [R7] ;  /* 0x0000000007129983 */ /* 0x000ee20000100a00 */
[----:B------:R-:W-:-:S02]  /*315b0*/  @!P1 R2UR UR4, R4 ;  /* 0x00000000040492ca */ /* 0x000fc400000e0000 */
[C---:B------:R-:W-:Y:S02]  /*315c0*/  @!P1 R2UR UR5, R5.reuse ;  /* 0x00000000050592ca */ /* 0x040fe400000e0000 */
[----:B------:R-:W-:Y:S02]  /*315d0*/  @!P1 R2UR UR6, R4 ;  /* 0x00000000040692ca */ /* 0x000fe400000e0000 */
[----:B------:R-:W-:-:S09]  /*315e0*/  @!P1 R2UR UR7, R5 ;  /* 0x00000000050792ca */ /* 0x000fd200000e0000 */
[----:B--2---:R-:W2:Y:S04]  /*315f0*/  @!P1 LD.E.64 R14, desc[UR4][R14.64+0x30] ;  /* 0x000030040e0e9980 */ /* 0x004ea8000c101b00 */
[----:B---3--:R-:W3:Y:S01]  /*31600*/  @!P1 LD.E R18, desc[UR6][R18.64] ;  /* 0x0000000612129980 */ /* 0x008ee2000c101900 */
[----:B--2---:R-:W-:-:S05]  /*31610*/  @!P1 MOV R21, R14 ;  /* 0x0000000e00159202 */ /* 0x004fca0000000f00 */
[----:B---3--:R-:W-:-:S05]  /*31620*/  @!P1 IMAD R20, R18, 0x8, R21 ;  /* 0x0000000812149824 */ /* 0x008fca00078e0215 */
[----:B------:R-:W-:-:S04]  /*31630*/  @!P1 PRMT R20, RZ, 0x654, R20 ;  /* 0x00000654ff149816 */ /* 0x000fc80000000014 */
[----:B------:R1:W-:Y:S01]  /*31640*/  @!P1 SYNCS.ARRIVE.TRANS64.RED.A1T0 RZ, [R20+URZ], RZ ;  /* 0x000000ff14ff99a7 */ /* 0x0003e2000810043f */
[----:B0-----:R-:W2:Y:S01]  /*31650*/  LDL.64 R12, [R7+0x68] ;  /* 0x00006800070c7983 */ /* 0x001ea20000100a00 */
[----:B------:R-:W-:Y:S02]  /*31660*/  R2UR UR4, R4 ;  /* 0x00000000040472ca */ /* 0x000fe400000e0000 */
[----:B------:R-:W-:-:S13]  /*31670*/  R2UR UR5, R5 ;  /* 0x00000000050572ca */ /* 0x000fda00000e0000 */
[----:B--2---:R-:W2:Y:S01]  /*31680*/  LD.E.64 R12, desc[UR4][R12.64] ;  /* 0x000000040c0c7980 */ /* 0x004ea2000c101b00 */
[----:B------:R-:W-:Y:S02]  /*31690*/  R2UR UR4, R4 ;  /* 0x00000000040472ca */ /* 0x000fe400000e0000 */
[----:B------:R-:W-:-:S13]  /*316a0*/  R2UR UR5, R5 ;  /* 0x00000000050572ca */ /* 0x000fda00000e0000 */
[----:B-1----:R-:W3:Y:S01]  /*316b0*/  LD.E R20, desc[UR4][R8.64+0x24] ;  /* 0x0000240408147980 */ /* 0x002ee2000c101900 */
[C---:B------:R-:W-:Y:S02]  /*316c0*/  R2UR UR4, R4.reuse ;  /* 0x00000000040472ca */ /* 0x040fe400000e0000 */
[C---:B------:R-:W-:Y:S02]  /*316d0*/  R2UR UR5, R5.reuse ;  /* 0x00000000050572ca */ /* 0x040fe400000e0000 */
[C---:B------:R-:W-:Y:S02]  /*316e0*/  R2UR UR14, R4.reuse ;  /* 0x00000000040e72ca */ /* 0x040fe400000e0000 */
[C---:B------:R-:W-:Y:S02]  /*316f0*/  R2UR UR15, R5.reuse ;  /* 0x00000000050f72ca */ /* 0x040fe400000e0000 */
[----:B------:R-:W-:Y:S02]  /*31700*/  R2UR UR10, R4 ;  /* 0x00000000040a72ca */ /* 0x000fe400000e0000 */
[----:B------:R-:W-:-:S02]  /*31710*/  R2UR UR11, R5 ;  /* 0x00000000050b72ca */ /* 0x000fc400000e0000 */
[C---:B------:R-:W-:Y:S02]  /*31720*/  R2UR UR8, R4.reuse ;  /* 0x00000000040872ca */ /* 0x040fe400000e0000 */
[----:B------:R-:W-:Y:S02]  /*31730*/  R2UR UR9, R5 ;  /* 0x00000000050972ca */ /* 0x000fe400000e0000 */
[----:B------:R-:W-:-:S03]  /*31740*/  R2UR UR12, R4 ;  /* 0x00000000040c72ca */ /* 0x000fc600000e0000 */
[----:B------:R-:W4:Y:S01]  /*31750*/  LD.E R62, desc[UR14][R8.64+0x18] ;  /* 0x0000180e083e7980 */ /* 0x000f22000c101900 */
[----:B------:R-:W-:-:S03]  /*31760*/  R2UR UR13, R5 ;  /* 0x00000000050d72ca */ /* 0x000fc600000e0000 */
[----:B------:R-:W4:Y:S04]  /*31770*/  LD.E R60, desc[UR10][R8.64+0xc] ;  /* 0x00000c0a083c7980 */ /* 0x000f28000c101900 */
[----:B------:R-:W4:Y:S06]  /*31780*/  LD.E R58, desc[UR8][R8.64+0x10] ;  /* 0x00001008083a7980 */ /* 0x000f2c000c101900 */
[----:B------:R-:W4:Y:S04]  /*31790*/  LD.E R61, desc[UR12][R8.64+0x14] ;  /* 0x0000140c083d7980 */ /* 0x000f28000c101900 */
[----:B--2---:R0:W2:Y:S01]  /*317a0*/  LD.E R11, desc[UR4][R12.64] ;  /* 0x000000040c0b7980 */ /* 0x0040a2000c101900 */
[----:B------:R-:W-:-:S02]  /*317b0*/  R2UR UR4, R4 ;  /* 0x00000000040472ca */ /* 0x000fc400000e0000 */
[----:B------:R-:W-:-:S13]  /*317c0*/  R2UR UR5, R5 ;  /* 0x00000000050572ca */ /* 0x000fda00000e0000 */
[----:B------:R-:W2:Y:S01]  /*317d0*/  LD.E R14, desc[UR4][R8.64] ;  /* 0x00000004080e7980 */ /* 0x000ea2000c101900 */
[----:B------:R-:W-:Y:S01]  /*317e0*/  R2UR UR4, R4 ;  /* 0x00000000040472ca */ /* 0x000fe200000e0000 */
[----:B0-----:R-:W-:Y:S01]  /*317f0*/  IMAD.MOV.U32 R12, RZ, RZ, R154 ;  /* 0x000000ffff0c7224 */ /* 0x001fe200078e009a */
[----:B------:R-:W-:Y:S01]  /*31800*/  R2UR UR5, R5 ;  /* 0x00000000050572ca */ /* 0x000fe200000e0000 */
[----:B------:R-:W-:Y:S01]  /*31810*/  IMAD.MOV.U32 R13, RZ, RZ, R22 ;  /* 0x000000ffff0d7224 */ /* 0x000fe200078e0016 */
[----:B---3--:R-:W-:-:S11]  /*31820*/  ISETP.NE.AND P2, PT, R20, 0x1, PT ;  /* 0x000000011400780c */ /* 0x008fd60003f45270 */
[----:B------:R2:W3:Y:S02]  /*31830*/  LD.E R21, desc[UR4][R12.64] ;  /* 0x000000040c157980 */ /* 0x0004e4000c101900 */
[C---:B------:R-:W-:Y:S02]  /*31840*/  @P2 R2UR UR4, R4.reuse ;  /* 0x00000000040422ca */ /* 0x040fe400000e0000 */
[C---:B------:R-:W-:Y:S02]  /*31850*/  @P2 R2UR UR5, R5.reuse ;  /* 0x00000000050522ca */ /* 0x040fe400000e0000 */
[----:B------:R-:W-:Y:S02]  /*31860*/  @P2 R2UR UR6, R4 ;  /* 0x00000000040622ca */ /* 0x000fe400000e0000 */
[----:B------:R-:W-:-:S09]  /*31870*/  @P2 R2UR UR7, R5 ;  /* 0x00000000050722ca */ /* 0x000fd200000e0000 */
[----:B------:R-:W3:Y:S04]  /*31880*/  @P2 LD.E R57, desc[UR4][R8.64+0x28] ;  /* 0x0000280408392980 */ /* 0x000ee8000c101900 */
[----:B------:R-:W3:Y:S01]  /*31890*/  @P2 LD.E R20, desc[UR6][R8.64+0x2c] ;  /* 0x00002c0608142980 */ /* 0x000ee2000c101900 */
[C---:B------:R-:W-:Y:S02]  /*318a0*/  R2UR UR4, R4.reuse ;  /* 0x00000000040472ca */ /* 0x040fe400000e0000 */
[C---:B------:R-:W-:Y:S02]  /*318b0*/  R2UR UR5, R5.reuse ;  /* 0x00000000050572ca */ /* 0x040fe400000e0000 */
[----:B------:R-:W-:Y:S02]  /*318c0*/  R2UR UR6, R4 ;  /* 0x00000000040672ca */ /* 0x000fe400000e0000 */
[----:B------:R-:W-:-:S09]  /*318d0*/  R2UR UR7, R5 ;  /* 0x00000000050772ca */ /* 0x000fd200000e0000 */
[----:B------:R-:W3:Y:S04]  /*318e0*/  LD.E R56, desc[UR4][R8.64+0x8] ;  /* 0x0000080408387980 */ /* 0x000ee8000c101900 */
[----:B------:R-:W3:Y:S01]  /*318f0*/  LD.E R59, desc[UR6][R8.64+0x4] ;  /* 0x00000406083b7980 */ /* 0x000ee2000c101900 */
[----:B------:R-:W-:Y:S01]  /*31900*/  IMAD.SHL.U32 R64, R0, 0x40, RZ ;  /* 0x0000004000407824 */ /* 0x000fe200078e00ff */
[----:B----4-:R-:W-:Y:S02]  /*31910*/  ISETP.GE.AND P3, PT, R62, 0x1, PT ;  /* 0x000000013e00780c */ /* 0x010fe40003f66270 */
[----:B------:R-:W-:Y:S01]  /*31920*/  LOP3.LUT R60, RZ, R60, RZ, 0x33, !PT ;  /* 0x0000003cff3c7212 */ /* 0x000fe200078e33ff */
[----:B------:R-:W-:Y:S01]  /*31930*/  BSSY B3, `(.L_x_5286) ;  /* 0x0000087000037945 */ /* 0x000fe20003800000 */
[----:B------:R-:W-:Y:S01]  /*31940*/  IMAD.IADD R61, R61, 0x1, -R64 ;  /* 0x000000013d3d7824 */ /* 0x000fe200078e0a40 */
[----:B--2---:R-:W-:-:S04]  /*31950*/  SHF.R.S32.HI R13, RZ, 0x1f, R14 ;  /* 0x0000001fff0d7819 */ /* 0x004fc8000001140e */
[----:B------:R-:W-:-:S04]  /*31960*/  LEA.HI R12, R13, R14, RZ, 0x7 ;  /* 0x0000000e0d0c7211 */ /* 0x000fc800078f38ff */
[----:B------:R-:W-:-:S05]  /*31970*/  LOP3.LUT R15, R12, 0xffffff80, RZ, 0xc0, !PT ;  /* 0xffffff800c0f7812 */ /* 0x000fca00078ec0ff */
[----:B------:R-:W-:Y:S02]  /*31980*/  IMAD.IADD R15, R14, 0x1, -R15 ;  /* 0x000000010e0f7824 */ /* 0x000fe400078e0a0f */
[----:B------:R-:W-:Y:S01]  /*31990*/  FMUL.FTZ R25, R25, R11 ;  /* 0x0000000b19197220 */ /* 0x000fe20000410000 */
[----:B------:R-:W-:Y:S02]  /*319a0*/  LEA.HI R18, R13, R14, RZ, 0x2 ;  /* 0x0000000e0d127211 */ /* 0x000fe400078f10ff */
[----:B------:R-:W-:Y:S01]  /*319b0*/  SHF.R.S32.HI R12, RZ, 0x1f, R15 ;  /* 0x0000001fff0c7819 */ /* 0x000fe2000001140f */
[----:B------:R0:W1:Y:S03]  /*319c0*/  MUFU.TANH R63, R25 ;  /* 0x00000019003f7308 */ /* 0x0000660000002400 */
[----:B------:R-:W-:-:S04]  /*319d0*/  LEA.HI R13, R12, R15, RZ, 0x2 ;  /* 0x0000000f0c0d7211 */ /* 0x000fc800078f10ff */
[--C-:B------:R-:W-:Y:S02]  /*319e0*/  SHF.R.S32.HI R19, RZ, 0x1f, R13.reuse ;  /* 0x0000001fff137819 */ /* 0x100fe4000001140d */
[----:B0-----:R-:W-:Y:S02]  /*319f0*/  LOP3.LUT R25, R18, 0xfffffffc, RZ, 0xc0, !PT ;  /* 0xfffffffc12197812 */ /* 0x001fe400078ec0ff */
[----:B------:R-:W-:Y:S02]  /*31a00*/  SHF.R.S32.HI R18, RZ, 0x2, R13 ;  /* 0x00000002ff127819 */ /* 0x000fe4000001140d */
[----:B------:R-:W-:Y:S01]  /*31a10*/  LEA.HI R12, R12, R15, RZ, 0x5 ;  /* 0x0000000f0c0c7211 */ /* 0x000fe200078f28ff */
[----:B------:R-:W-:Y:S01]  /*31a20*/  IMAD.IADD R25, R14, 0x1, -R25 ;  /* 0x000000010e197824 */ /* 0x000fe200078e0a19 */
[----:B------:R-:W-:Y:S02]  /*31a30*/  LEA.HI R19, R19, R18, RZ, 0x3 ;  /* 0x0000001213137211 */ /* 0x000fe400078f18ff */
[----:B------:R-:W-:-:S02]  /*31a40*/  SHF.R.S32.HI R12, RZ, 0x5, R12 ;  /* 0x00000005ff0c7819 */ /* 0x000fc4000001140c */
[----:B------:R-:W-:Y:S02]  /*31a50*/  LEA.HI R14, R25, R25, RZ, 0x1 ;  /* 0x00000019190e7211 */ /* 0x000fe400078f08ff */
[----:B------:R-:W-:Y:S01]  /*31a60*/  LOP3.LUT R19, R19, 0xfffffff8, RZ, 0xc0, !PT ;  /* 0xfffffff813137812 */ /* 0x000fe200078ec0ff */
[----:B---3--:R-:W-:Y:S01]  /*31a70*/  IMAD R12, R21, 0x4, R12 ;  /* 0x00000004150c7824 */ /* 0x008fe200078e020c */
[----:B------:R-:W-:-:S03]  /*31a80*/  LOP3.LUT R14, R14, 0x1ffffffe, RZ, 0xc0, !PT ;  /* 0x1ffffffe0e0e7812 */ /* 0x000fc600078ec0ff */
[----:B------:R-:W-:Y:S02]  /*31a90*/  IMAD.IADD R19, R18, 0x1, -R19 ;  /* 0x0000000112137824 */ /* 0x000fe400078e0a13 */
[----:B------:R-:W-:Y:S02]  /*31aa0*/  IMAD.IADD R14, R25, 0x1, -R14 ;  /* 0x00000001190e7824 */ /* 0x000fe400078e0a0e */
[----:B------:R-:W-:-:S04]  /*31ab0*/  IMAD.U32 R19, R12, 0x10, R19 ;  /* 0x000000100c137824 */ /* 0x000fc800078e0013 */
[----:B------:R-:W-:-:S04]  /*31ac0*/  IMAD R14, R14, 0x8, R19 ;  /* 0x000000080e0e7824 */ /* 0x000fc800078e0213 */
[----:B------:R-:W-:-:S05]  /*31ad0*/  @P2 IMAD.HI.U32 R57, R14, R57, RZ ;  /* 0x000000390e392227 */ /* 0x000fca00078e00ff */
[----:B------:R-:W-:Y:S02]  /*31ae0*/  @P2 SHF.R.U32.HI R14, RZ, R20, R57 ;  /* 0x00000014ff0e2219 */ /* 0x000fe40000011639 */
        /* <DEDUP_REMOVED lines=36> */
[----:B------:R-:W2:Y:S04]  /*31d30*/  MUFU.TANH R24, R24 ;  /* 0x0000001800187308 */ /* 0x000ea80000002400 */
[----:B------:R-:W-:-:S04]  /*31d40*/  IADD3 R13, -R59, R13, R56 ;  /* 0x0000000d3b0d7210 */ /* 0x000fc80007ffe138 */
        /* <DEDUP_REMOVED lines=29> */
[----:B------:R1:W1:Y:S01]  /*31f20*/  MUFU.TANH R19, R11 ;  /* 0x0000000b00137308 */ /* 0x0002620000002400 */
[----:B------:R-:W-:-:S02]  /*31f30*/  IMAD.IADD R58, R13, 0x1, R58 ;  /* 0x000000010d3a7824 */ /* 0x000fc400078e023a */
[----:B------:R-:W-:Y:S02]  /*31f40*/  IMAD.IADD R60, R13, 0x1, R60 ;  /* 0x000000010d3c7824 */ /* 0x000fe400078e023c */
[--C-:B0-----:R-:W-:Y:S02]  /*31f50*/  IMAD.IADD R13, R58, 0x1, R21.reuse ;  /* 0x000000013a0d7824 */ /* 0x101fe400078e0215 */
[----:B------:R-:W-:Y:S01]  /*31f60*/  IMAD.IADD R15, R60, 0x1, R21 ;  /* 0x000000013c0f7824 */ /* 0x000fe200078e0215 */
[----:B--234-:R-:W-:Y:S06]  /*31f70*/  @!P3 BRA `(.L_x_5287) ;  /* 0x000000000088b947 */ /* 0x01cfec0003800000 */
[----:B-1----:R-:W-:Y:S01]  /*31f80*/  IADD3 R11, -R59, R56, R21 ;  /* 0x000000383b0b7210 */ /* 0x002fe20007ffe115 */
[----:B------:R-:W-:Y:S03]  /*31f90*/  BSSY B4, `(.L_x_5288) ;  /* 0x000001c000047945 */ /* 0x000fe60003800000 */
[----:B------:R-:W-:-:S13]  /*31fa0*/  ISETP.GT.AND P2, PT, R11, -0x1, PT ;  /* 0xffffffff0b00780c */ /* 0x000fda0003f44270 */
[----:B------:R-:W-:Y:S05]  /*31fb0*/  @P2 BRA `(.L_x_5289) ;  /* 0x00000000003c2947 */ /* 0x000fea0003800000 */
[----:B------:R-:W-:Y:S01]  /*31fc0*/  ISETP.NE.AND P2, PT, R62, 0x1, PT ;  /* 0x000000013e00780c */ /* 0x000fe20003f45270 */
[----:B------:R-:W-:Y:S01]  /*31fd0*/  BSSY B5, `(.L_x_5290) ;  /* 0x000000b000057945 */ /* 0x000fe20003800000 */
[----:B------:R-:W-:-:S11]  /*31fe0*/  LOP3.LUT R11, RZ, R11, RZ, 0x33, !PT ;  /* 0x0000000bff0b7212 */ /* 0x000fd600078e33ff */
[----:B------:R-:W-:Y:S05]  /*31ff0*/  @!P2 BRA `(.L_x_5291) ;  /* 0x000000000020a947 */ /* 0x000fea0003800000 */
[C---:B------:R-:W-:Y:S02]  /*32000*/  R2UR UR4, R4.reuse ;  /* 0x00000000040472ca */ /* 0x040fe400000e0000 */
[C---:B------:R-:W-:Y:S02]  /*32010*/  R2UR UR5, R5.reuse ;  /* 0x00000000050572ca */ /* 0x040fe400000e0000 */
[----:B------:R-:W-:Y:S02]  /*32020*/  R2UR UR6, R4 ;  /* 0x00000000040672ca */ /* 0x000fe400000e0000 */
[----:B------:R-:W-:-:S09]  /*32030*/  R2UR UR7, R5 ;  /* 0x00000000050772ca */ /* 0x000fd200000e0000 */
[----:B------:R-:W2:Y:S04]  /*32040*/  LD.E R18, desc[UR4][R8.64+0x1c] ;  /* 0x00001c0408127980 */ /* 0x000ea8000c101900 */
[----:B------:R-:W3:Y:S01]  /*32050*/  LD.E R20, desc[UR6][R8.64+0x20] ;  /* 0x0000200608147980 */ /* 0x000ee2000c101900 */
[----:B--2---:R-:W-:-:S05]  /*32060*/  IMAD.HI.U32 R11, R11, R18, RZ ;  /* 0x000000120b0b7227 */ /* 0x004fca00078e00ff */
[----:B---3--:R-:W-:-:S07]  /*32070*/  SHF.R.U32.HI R11, RZ, R20, R11 ;  /* 0x00000014ff0b7219 */ /* 0x008fce000001160b */
.L_x_5291:
[----:B------:R-:W-:Y:S05]  /*32080*/  BSYNC B5 ;  /* 0x0000000000057941 */ /* 0x000fea0003800000 */
.L_x_5290:
[----:B------:R-:W-:Y:S01]  /*32090*/  LOP3.LUT R11, RZ, R11, RZ, 0x33, !PT ;  /* 0x0000000bff0b7212 */ /* 0x000fe200078e33ff */
[----:B------:R-:W-:Y:S06]  /*320a0*/  BRA `(.L_x_5292) ;  /* 0x0000000000287947 */ /* 0x000fec0003800000 */
.L_x_5289:
[----:B------:R-:W-:-:S13]  /*320b0*/  ISETP.NE.AND P2, PT, R62, 0x1, PT ;  /* 0x000000013e00780c */ /* 0x000fda0003f45270 */
        /* <DEDUP_REMOVED lines=9> */
.L_x_5292:
[----:B------:R-:W-:Y:S05]  /*32150*/  BSYNC B4 ;  /* 0x0000000000047941 */ /* 0x000fea0003800000 */
.L_x_5288:
[----:B------:R-:W-:-:S04]  /*32160*/  IMAD R11, R62, R11, -R64 ;  /* 0x0000000b3e0b7224 */ /* 0x000fc800078e0a40 */
[----:B------:R-:W-:-:S05]  /*32170*/  IMAD R18, R12, -0x2, R11 ;  /* 0xfffffffe0c127824 */ /* 0x000fca00078e020b */
[----:B------:R-:W-:Y:S02]  /*32180*/  VIMNMX R15, R15, R18, !PT ;  /* 0x000000120f0f7248 */ /* 0x000fe40007fe0100 */
[----:B------:R-:W-:-:S07]  /*32190*/  VIADDMNMX R13, R18, R62, R13, PT ;  /* 0x0000003e120d7246 */ /* 0x000fce000380010d */
.L_x_5287:
[----:B------:R-:W-:Y:S05]  /*321a0*/  BSYNC B3 ;  /* 0x0000000000037941 */ /* 0x000fea0003800000 */
.L_x_5286:
[C---:B------:R-:W-:Y:S01]  /*321b0*/  ISETP.GE.AND P3, PT, R61.reuse, 0x9, PT ;  /* 0x000000093d00780c */ /* 0x040fe20003f66270 */
[----:B------:R-:W-:Y:S01]  /*321c0*/  BSSY B3, `(.L_x_5293) ;  /* 0x0000073000037945 */ /* 0x000fe20003800000 */
[----:B------:R-:W-:Y:S02]  /*321d0*/  ISETP.GE.AND P2, PT, R61, 0x2, PT ;  /* 0x000000023d00780c */ /* 0x000fe40003f46270 */
[C---:B------:R-:W-:Y:S02]  /*321e0*/  ISETP.GT.AND P4, PT, R15.reuse, 0x8, !P3 ;  /* 0x000000080f00780c */ /* 0x040fe40005f84270 */
[----:B------:R-:W-:Y:S02]  /*321f0*/  ISETP.GT.AND P5, PT, R15, 0x1, !P2 ;  /* 0x000000010f00780c */ /* 0x000fe400057a4270 */
[----:B------:R-:W-:Y:S02]  /*32200*/  ISETP.LT.OR P4, PT, R13, 0x9, P4 ;  /* 0x000000090d00780c */ /* 0x000fe40002781670 */
[----:B------:R-:W-:-:S02]  /*32210*/  ISETP.GE.AND P6, PT, R61, 0xa, PT ;  /* 0x0000000a3d00780c */ /* 0x000fc40003fc6270 */
[----:B------:R-:W-:Y:S02]  /*32220*/  FSEL R57, R28, -INF , !P4 ;  /* 0xff8000001c397808 */ /* 0x000fe40006000000 */
[----:B------:R-:W-:Y:S02]  /*32230*/  ISETP.LT.OR P5, PT, R13, 0x2, P5 ;  /* 0x000000020d00780c */ /* 0x000fe40002fa1670 */
[----:B------:R-:W-:Y:S02]  /*32240*/  ISETP.GT.AND P4, PT, R15, 0x9, !P6 ;  /* 0x000000090f00780c */ /* 0x000fe40007784270 */
[----:B-1----:R-:W-:Y:S02]  /*32250*/  FSEL R63, R63, -INF , !P5 ;  /* 0xff8000003f3f7808 */ /* 0x002fe40006800000 */
        /* <DEDUP_REMOVED lines=63> */
[----:B------:R-:W-:Y:S02]  /*32650*/  ISETP.GT.AND P6, PT, R15, 0x39, !P6 ;  /* 0x000000390f00780c */ /* 0x000fe400077c4270 */
[----:B------:R-:W0:Y:S02]  /*32660*/  SHFL.IDX PT, R15, R14, 0x1, 0x1c1f ;  /* 0x003c1f000e0f7f89 */ /* 0x000e2400000e0000 */
[----:B------:R-:W-:-:S04]  /*32670*/  ISETP.LT.OR P6, PT, R13, 0x3a, P6 ;  /* 0x0000003a0d00780c */ /* 0x000fc800037c1670 */
[----:B------:R-:W-:Y:S02]  /*32680*/  FSEL R53, R53, -INF , !P6 ;  /* 0xff80000035357808 */ /* 0x000fe40007000000 */
[----:B------:R-:W-:Y:S01]  /*32690*/  ISETP.GE.AND P6, PT, R62, 0x1, PT ;  /* 0x000000013e00780c */ /* 0x000fe20003fc6270 */
[--C-:B0-----:R-:W-:Y:S02]  /*326a0*/  IMAD.IADD R11, R58, 0x1, R15.reuse ;  /* 0x000000013a0b7824 */ /* 0x101fe400078e020f */
[----:B------:R-:W-:-:S10]  /*326b0*/  IMAD.IADD R13, R60, 0x1, R15 ;  /* 0x000000013c0d7824 */ /* 0x000fd400078e020f */
[----:B------:R-:W-:Y:S05]  /*326c0*/  @!P6 BRA `(.L_x_5294) ;  /* 0x000000000088e947 */ /* 0x000fea0003800000 */
[----:B------:R-:W-:Y:S01]  /*326d0*/  IADD3 R59, -R59, R56, R15 ;  /* 0x000000383b3b7210 */ /* 0x000fe20007ffe10f */
        /* <DEDUP_REMOVED lines=15> */
.L_x_5298:
[----:B------:R-:W-:Y:S05]  /*327d0*/  BSYNC B5 ;  /* 0x0000000000057941 */ /* 0x000fea0003800000 */
.L_x_5297:
[----:B------:R-:W-:Y:S01]  /*327e0*/  LOP3.LUT R59, RZ, R59, RZ, 0x33, !PT ;  /* 0x0000003bff3b7212 */ /* 0x000fe200078e33ff */
[----:B------:R-:W-:Y:S06]  /*327f0*/  BRA `(.L_x_5299) ;  /* 0x0000000000287947 */ /* 0x000fec0003800000 */
.L_x_5296:
        /* <DEDUP_REMOVED lines=10> */
.L_x_5299:
[----:B------:R-:W-:Y:S05]  /*328a0*/  BSYNC B4 ;  /* 0x0000000000047941 */ /* 0x000fea0003800000 */
.L_x_5295:
[----:B------:R-:W-:-:S04]  /*328b0*/  IMAD R59, R62, R59, -R64 ;  /* 0x0000003b3e3b7224 */ /* 0x000fc800078e0a40 */
[----:B------:R-:W-:-:S05]  /*328c0*/  IMAD R12, R12, -0x2, R59 ;  /* 0xfffffffe0c0c7824 */ /* 0x000fca00078e023b */
[----:B------:R-:W-:Y:S02]  /*328d0*/  VIADDMNMX R11, R12, R62, R11, PT ;  /* 0x0000003e0c0b7246 */ /* 0x000fe4000380010b */
[----:B------:R-:W-:-:S07]  /*328e0*/  VIMNMX R13, R13, R12, !PT ;  /* 0x0000000c0d0d7248 */ /* 0x000fce0007fe0100 */
.L_x_5294:
[----:B------:R-:W-:Y:S05]  /*328f0*/  BSYNC B3 ;  /* 0x0000000000037941 */ /* 0x000fea0003800000 */
.L_x_5293:
[----:B------:R-:W2:Y:S01]  /*32900*/  LDL.64 R8, [R7+0x70] ;  /* 0x0000700007087983 */ /* 0x000ea20000100a00 */
[----:B------:R-:W-:Y:S02]  /*32910*/  R2UR UR4, R4 ;  /* 0x00000000040472ca */ /* 0x000fe400000e0000 */
[----:B------:R-:W-:Y:S02]  /*32920*/  R2UR UR5, R5 ;  /* 0x00000000050572ca */ /* 0x000fe400000e0000 */
[C---:B------:R-:W-:Y:S02]  /*32930*/  ISETP.GT.AND P2, PT, R13.reuse, 0x1, !P2 ;  /* 0x000000010d00780c */ /* 0x040fe40005744270 */
[----:B------:R-:W-:Y:S02]  /*32940*/  ISETP.GT.AND P3, PT, R13, 0x8, !P3 ;  /* 0x000000080d00780c */ /* 0x000fe40005f64270 */
[C---:B------:R-:W-:Y:S02]  /*32950*/  ISETP.LT.OR P2, PT, R11.reuse, 0x2, P2 ;  /* 0x000000020b00780c */ /* 0x040fe40001741670 */
[----:B------:R-:W-:-:S02]  /*32960*/  ISETP.LT.OR P3, PT, R11, 0x9, P3 ;  /* 0x000000090b00780c */ /* 0x000fc40001f61670 */
[----:B------:R-:W-:Y:S02]  /*32970*/  FSEL R27, R27, -INF , !P2 ;  /* 0xff8000001b1b7808 */ /* 0x000fe40005000000 */
[----:B------:R-:W-:Y:S02]  /*32980*/  ISETP.NE.AND P2, PT, R21, RZ, PT ;  /* 0x000000ff1500720c */ /* 0x000fe40003f45270 */
[----:B------:R-:W-:Y:S02]  /*32990*/  FSEL R59, R30, -INF , !P3 ;  /* 0xff8000001e3b7808 */ /* 0x000fe40005800000 */
[----:B------:R-:W-:Y:S02]  /*329a0*/  ISETP.GT.AND P2, PT, R13, 0x9, !P2 ;  /* 0x000000090d00780c */ /* 0x000fe40005744270 */
[----:B------:R-:W-:Y:S02]  /*329b0*/  ISETP.NE.AND P3, PT, R36, RZ, PT ;  /* 0x000000ff2400720c */ /* 0x000fe40003f65270 */
[----:B------:R-:W-:-:S02]  /*329c0*/  ISETP.LT.OR P2, PT, R11, 0xa, P2 ;  /* 0x0000000a0b00780c */ /* 0x000fc40001741670 */
[----:B------:R-:W-:Y:S02]  /*329d0*/  ISETP.NE.AND P6, PT, R40, RZ, PT ;  /* 0x000000ff2800720c */ /* 0x000fe40003fc5270 */
        /* <DEDUP_REMOVED lines=17> */
[----:B------:R-:W-:-:S04]  /*32af0*/  ISETP.NE.AND P2, PT, R55, RZ, PT ;  /* 0x000000ff3700720c */ /* 0x000fc80003f45270 */
[----:B------:R-:W-:-:S04]  /*32b00*/  ISETP.GT.AND P2, PT, R13, 0x20, !P2 ;  /* 0x000000200d00780c */ /* 0x000fc80005744270 */
[----:B------:R-:W-:-:S04]  /*32b10*/  ISETP.LT.OR P2, PT, R11, 0x21, P2 ;  /* 0x000000210b00780c */ /* 0x000fc80001741670 */
[----:B------:R-:W-:Y:S02]  /*32b20*/  FSEL R85, R42, -INF , !P2 ;  /* 0xff8000002a557808 */ /* 0x000fe40005000000 */
[----:B------:R-:W-:Y:S01]  /*32b30*/  ISETP.GT.AND P2, PT, R13, 0x21, !P6 ;  /* 0x000000210d00780c */ /* 0x000fe20007744270 */
[----:B--2---:R-:W2:Y:S03]  /*32b40*/  LD.E.64 R14, desc[UR4][R8.64] ;  /* 0x00000004080e7980 */ /* 0x004ea6000c101b00 */
[----:B------:R-:W-:Y:S02]  /*32b50*/  ISETP.LT.OR P2, PT, R11, 0x22, P2 ;  /* 0x000000220b00780c */ /* 0x000fe40001741670 */
[----:B------:R-:W-:Y:S02]  /*32b60*/  ISETP.GT.AND P3, PT, R13, 0x30, !P3 ;  /* 0x000000300d00780c */ /* 0x000fe40005f64270 */
[----:B------:R-:W-:-:S02]  /*32b70*/  FSEL R87, R43, -INF , !P2 ;  /* 0xff8000002b577808 */ /* 0x000fc40005000000 */
[----:B------:R-:W-:Y:S02]  /*32b80*/  ISETP.NE.AND P2, PT, R66, RZ, PT ;  /* 0x000000ff4200720c */ /* 0x000fe40003f45270 */
[C---:B------:R-:W-:Y:S02]  /*32b90*/  ISETP.GT.AND P4, PT, R13.reuse, 0x31, !P4 ;  /* 0x000000310d00780c */ /* 0x040fe40006784270 */
[----:B------:R-:W-:Y:S02]  /*32ba0*/  ISETP.GT.AND P2, PT, R13, 0x28, !P2 ;  /* 0x000000280d00780c */ /* 0x000fe40005744270 */
[----:B------:R-:W-:Y:S02]  /*32bb0*/  ISETP.NE.AND P6, PT, R24, RZ, PT ;  /* 0x000000ff1800720c */ /* 0x000fe40003fc5270 */
[----:B------:R-:W-:-:S04]  /*32bc0*/  ISETP.LT.OR P2, PT, R11, 0x29, P2 ;  /* 0x000000290b00780c */ /* 0x000fc80001741670 */
[----:B------:R-:W-:Y:S02]  /*32bd0*/  FSEL R89, R46, -INF , !P2 ;  /* 0xff8000002e597808 */ /* 0x000fe40005000000 */
[----:B------:R-:W-:Y:S02]  /*32be0*/  ISETP.NE.AND P2, PT, R20, RZ, PT ;  /* 0x000000ff1400720c */ /* 0x000fe40003f45270 */
[----:B------:R-:W-:Y:S01]  /*32bf0*/  ISETP.LT.OR P3, PT, R11, 0x31, P3 ;  /* 0x000000310b00780c */ /* 0x000fe20001f61670 */
[----:B------:R-:W3:Y:S01]  /*32c00*/  LD.E R20, desc[UR4][R8.64+0x10] ;  /* 0x0000100408147980 */ /* 0x000ee2000c101900 */
[----:B------:R-:W-:-:S04]  /*32c10*/  ISETP.GT.AND P2, PT, R13, RZ, !P2 ;  /* 0x000000ff0d00720c */ /* 0x000fc80005744270 */
[----:B------:R-:W-:-:S04]  /*32c20*/  ISETP.LT.OR P2, PT, R11, 0x1, P2 ;  /* 0x000000010b00780c */ /* 0x000fc80001741670 */
[----:B------:R-:W-:Y:S02]  /*32c30*/  FSEL R39, R26, -INF , !P2 ;  /* 0xff8000001a277808 */ /* 0x000fe40005000000 */
[----:B------:R-:W-:-:S04]  /*32c40*/  ISETP.NE.AND P2, PT, R44, RZ, PT ;  /* 0x000000ff2c00720c */ /* 0x000fc80003f45270 */
[----:B------:R-:W-:-:S04]  /*32c50*/  ISETP.GT.AND P2, PT, R13, 0x29, !P2 ;  /* 0x000000290d00780c */ /* 0x000fc80005744270 */
[----:B------:R-:W-:-:S04]  /*32c60*/  ISETP.LT.OR P2, PT, R11, 0x2a, P2 ;  /* 0x0000002a0b00780c */ /* 0x000fc80001741670 */
[----:B------:R-:W-:Y:S02]  /*32c70*/  FSEL R91, R47, -INF , !P2 ;  /* 0xff8000002f5b7808 */ /* 0x000fe40005000000 */
[----:B------:R-:W-:Y:S02]  /*32c80*/  ISETP.GT.AND P5, PT, R13, 0x38, !P5 ;  /* 0x000000380d00780c */ /* 0x000fe40006fa4270 */
[----:B------:R-:W-:Y:S02]  /*32c90*/  ISETP.LT.OR P4, PT, R11, 0x32, P4 ;  /* 0x000000320b00780c */ /* 0x000fe40002781670 */
[----:B------:R-:W-:Y:S02]  /*32ca0*/  FSEL R93, R50, -INF , !P3 ;  /* 0xff800000325d7808 */ /* 0x000fe40005800000 */
[----:B------:R-:W-:Y:S02]  /*32cb0*/  ISETP.GT.AND P6, PT, R13, 0x39, !P6 ;  /* 0x000000390d00780c */ /* 0x000fe400077c4270 */
[----:B------:R-:W-:-:S02]  /*32cc0*/  ISETP.LT.OR P5, PT, R11, 0x39, P5 ;  /* 0x000000390b00780c */ /* 0x000fc40002fa1670 */
[----:B------:R-:W-:Y:S02]  /*32cd0*/  FSEL R95, R51, -INF , !P4 ;  /* 0xff800000335f7808 */ /* 0x000fe40006000000 */
[----:B------:R-:W-:Y:S02]  /*32ce0*/  ISETP.LT.OR P6, PT, R11, 0x3a, P6 ;  /* 0x0000003a0b00780c */ /* 0x000fe400037c1670 */
[----:B------:R-:W-:Y:S02]  /*32cf0*/  FSEL R97, R54, -INF , !P5 ;  /* 0xff80000036617808 */ /* 0x000fe40006800000 */
[----:B------:R-:W-:Y:S02]  /*32d00*/  R2UR UR6, R4 ;  /* 0x00000000040672ca */ /* 0x000fe400000e0000 */
[----:B------:R-:W-:Y:S02]  /*32d10*/  R2UR UR7, R5 ;  /* 0x00000000050772ca */ /* 0x000fe400000e0000 */
[----:B------:R-:W-:-:S11]  /*32d20*/  FSEL R99, R19, -INF , !P6 ;  /* 0xff80000013637808 */ /* 0x000fd60007000000 */
[----:B------:R-:W4:Y:S01]  /*32d30*/  LD.E R25, desc[UR6][R8.64+0x14] ;  /* 0x0000140608197980 */ /* 0x000f22000c101900 */
[----:B--2---:R-:W-:Y:S02]  /*32d40*/  FMNMX.FTZ R12, R29, R14, !PT ;  /* 0x0000000e1d0c7209 */ /* 0x004fe40007810000 */
[----:B------:R-:W-:Y:S02]  /*32d50*/  FMNMX.FTZ R18, R39, R15, !PT ;  /* 0x0000000f27127209 */ /* 0x000fe40007810000 */
[----:B------:R-:W-:Y:S02]  /*32d60*/  FMNMX.FTZ R12, R63, R12, !PT ;  /* 0x0000000c3f0c7209 */ /* 0x000fe40007810000 */
[----:B------:R-:W-:Y:S02]  /*32d70*/  FMNMX.FTZ R18, R27, R18, !PT ;  /* 0x000000121b127209 */ /* 0x000fe40007810000 */
[----:B------:R-:W-:Y:S02]  /*32d80*/  FMNMX.FTZ R12, R57, R12, !PT ;  /* 0x0000000c390c7209 */ /* 0x000fe40007810000 */
[----:B------:R-:W-:-:S02]  /*32d90*/  FMNMX.FTZ R18, R59, R18, !PT ;  /* 0x000000123b127209 */ /* 0x000fc40007810000 */
[----:B------:R-:W-:Y:S02]  /*32da0*/  FMNMX.FTZ R12, R65, R12, !PT ;  /* 0x0000000c410c7209 */ /* 0x000fe40007810000 */
        /* <DEDUP_REMOVED lines=24> */
[----:B------:R-:W-:-:S03]  /*32f30*/  FMNMX.FTZ R13, R99, R18, !PT ;  /* 0x00000012630d7209 */ /* 0x000fc60007810000 */
[----:B------:R-:W0:Y:S04]  /*32f40*/  SHFL.BFLY PT, R11, R12, 0x2, 0x1f ;  /* 0x0c401f000c0b7f89 */ /* 0x000e2800000e0000 */
[----:B------:R-:W-:Y:S04]  /*32f50*/  ST.E.64 desc[UR4][R8.64], R12 ;  /* 0x0000000c08007985 */ /* 0x000fe8000c101b04 */
[----:B------:R-:W2:Y:S01]  /*32f60*/  LD.E R26, desc[UR6][R8.64+0x4] ;  /* 0x00000406081a7980 */ /* 0x000ea2000c101900 */
[----:B0-----:R-:W-:-:S05]  /*32f70*/  FMNMX.FTZ R11, R12, R11, !PT ;  /* 0x0000000b0c0b7209 */ /* 0x001fca0007810000 */
[----:B------:R-:W0:Y:S02]  /*32f80*/  SHFL.BFLY PT, R18, R11, 0x1, 0x1f ;  /* 0x0c201f000b127f89 */ /* 0x000e2400000e0000 */
[----:B0-----:R-:W-:Y:S02]  /*32f90*/  FMNMX.FTZ R19, R11, R18, !PT ;  /* 0x000000120b137209 */ /* 0x001fe40007810000 */
[----:B------:R-:W5:Y:S04]  /*32fa0*/  LD.E R18, desc[UR4][R8.64+0x20] ;  /* 0x0000200408127980 */ /* 0x000f68000c101900 */
[----:B------:R-:W-:Y:S04]  /*32fb0*/  ST.E desc[UR4][R8.64], R19 ;  /* 0x0000001308007985 */ /* 0x000fe8000c101904 */
[----:B------:R-:W3:Y:S01]  /*32fc0*/  LD.E R21, desc[UR6][R8.64] ;  /* 0x0000000608157980 */ /* 0x000ee2000c101900 */
[----:B------:R-:W-:-:S02]  /*32fd0*/  R2UR UR8, R4 ;  /* 0x00000000040872ca */ /* 0x000fc400000e0000 */
[----:B------:R-:W-:Y:S01]  /*32fe0*/  R2UR UR9, R5 ;  /* 0x00000000050972ca */ /* 0x000fe200000e0000 */
[----:B--2---:R-:W0:Y:S02]  /*32ff0*/  SHFL.BFLY PT, R11, R26, 0x2, 0x1f ;  /* 0x0c401f001a0b7f89 */ /* 0x004e2400000e0000 */
[----:B0-----:R-:W-:-:S05]  /*33000*/  FMNMX.FTZ R12, R11, R26, !PT ;  /* 0x0000001a0b0c7209 */ /* 0x001fca0007810000 */
[----:B------:R-:W0:Y:S02]  /*33010*/  SHFL.BFLY PT, R11, R12, 0x1, 0x1f ;  /* 0x0c201f000c0b7f89 */ /* 0x000e2400000e0000 */
[----:B0-----:R-:W-:Y:S02]  /*33020*/  FMNMX.FTZ R13, R12, R11, !PT ;  /* 0x0000000b0c0d7209 */ /* 0x001fe40007810000 */
[----:B---3--:R-:W-:Y:S02]  /*33030*/  FSETP.NEU.FTZ.AND P2, PT, R21, -INF , PT ;  /* 0xff8000001500780b */ /* 0x008fe40003f5d000 */
[----:B------:R-:W-:Y:S02]  /*33040*/  FSETP.NEU.FTZ.AND P3, PT, R13, -INF , PT ;  /* 0xff8000000d00780b */ /* 0x000fe40003f7d000 */
[----:B------:R-:W-:Y:S02]  /*33050*/  FSEL R11, R21, RZ, P2 ;  /* 0x000000ff150b7208 */ /* 0x000fe40001000000 */
[----:B------:R-:W-:-:S03]  /*33060*/  FSEL R24, R13, RZ, P3 ;  /* 0x000000ff0d187208 */ /* 0x000fc60001800000 */
[----:B------:R-:W-:Y:S02]  /*33070*/  FADD.FTZ R11, R14, -R11 ;  /* 0x8000000b0e0b7221 */ /* 0x000fe40000010000 */
[----:B------:R-:W-:Y:S02]  /*33080*/  FADD.FTZ R15, R15, -R24 ;  /* 0x800000180f0f7221 */ /* 0x000fe40000010000 */
[----:B-----5:R-:W-:Y:S02]  /*33090*/  FMUL.FTZ R11, R11, R18 ;  /* 0x000000120b0b7220 */ /* 0x020fe40000410000 */
[----:B------:R-:W-:-:S04]  /*330a0*/  FMUL.FTZ R18, R18, R15 ;  /* 0x0000000f12127220 */ /* 0x000fc80000410000 */
[----:B------:R-:W0:Y:S08]  /*330b0*/  MUFU.EX2 R11, R11 ;  /* 0x0000000b000b7308 */ /* 0x000e300000000800 */
[----:B------:R-:W4:Y:S01]  /*330c0*/  MUFU.EX2 R12, R18 ;  /* 0x00000012000c7308 */ /* 0x000f220000000800 */
[----:B------:R1:W-:Y:S01]  /*330d0*/  ST.E desc[UR4][R8.64+0x4], R13 ;  /* 0x0000040d08007985 */ /* 0x0003e2000c101904 */
[----:B0-----:R-:W-:Y:S01]  /*330e0*/  FMUL.FTZ R21, R11, R20 ;  /* 0x000000140b157220 */ /* 0x001fe20000410000 */
[----:B----4-:R-:W-:-:S04]  /*330f0*/  FMUL.FTZ R25, R12, R25 ;  /* 0x000000190c197220 */ /* 0x010fc80000410000 */
[----:B------:R1:W-:Y:S04]  /*33100*/  ST.E desc[UR6][R8.64+0x10], R21 ;  /* 0x0000101508007985 */ /* 0x0003e8000c101906 */
[----:B------:R1:W-:Y:S04]  /*33110*/  ST.E desc[UR8][R8.64+0x14], R25 ;  /* 0x0000141908007985 */ /* 0x0003e8000c101908 */
[----:B------:R-:W2:Y:S04]  /*33120*/  LDL.64 R14, [R7+0x78] ;  /* 0x00007800070e7983 */ /* 0x000ea80000100a00 */
[----:B--2---:R-:W2:Y:S04]  /*33130*/  LD.E.64 R18, desc[UR4][R14.64] ;  /* 0x000000040e127980 */ /* 0x004ea8000c101b00 */
[----:B--2---:R-:W2:Y:S01]  /*33140*/  LD.E R20, desc[UR4][R18.64+0x4] ;  /* 0x0000040412147980 */ /* 0x004ea2000c101900 */
[----:B------:R-:W-:Y:S01]  /*33150*/  BSSY B3, `(.L_x_5300) ;  /* 0x0000010000037945 */ /* 0x000fe20003800000 */
[----:B--2---:R-:W-:-:S13]  /*33160*/  ISETP.NE.AND P2, PT, R20, RZ, PT ;  /* 0x000000ff1400720c */ /* 0x004fda0003f45270 */
[----:B-1----:R-:W-:Y:S05]  /*33170*/  @P2 BRA `(.L_x_5301) ;  /* 0x0000000000342947 */ /* 0x002fea0003800000 */
[----:B------:R-:W-:Y:S02]  /*33180*/  R2UR UR4, R4 ;  /* 0x00000000040472ca */ /* 0x000fe400000e0000 */
[----:B------:R-:W-:-:S13]  /*33190*/  R2UR UR5, R5 ;  /* 0x00000000050572ca */ /* 0x000fda00000e0000 */
[----:B------:R-:W2:Y:S01]  /*331a0*/  LD.E.64 R8, desc[UR4][R14.64+0x8] ;  /* 0x000008040e087980 */ /* 0x000ea2000c101b00 */
[----:B------:R-:W-:Y:S02]  /*331b0*/  R2UR UR6, R4 ;  /* 0x00000000040672ca */ /* 0x000fe400000e0000 */
[----:B------:R-:W-:Y:S01]  /*331c0*/  R2UR UR7, R5 ;  /* 0x00000000050772ca */ /* 0x000fe200000e0000 */
[----:B------:R-:W3:-:S12]  /*331d0*/  LD.E R19, desc[UR4][R18.64] ;  /* 0x0000000412137980 */ /* 0x000ed8000c101900 */
[----:B--2---:R-:W2:Y:S01]  /*331e0*/  LD.E.64 R8, desc[UR6][R8.64] ;  /* 0x0000000608087980 */ /* 0x004ea2000c101b00 */
[----:B---3--:R-:W-:-:S04]  /*331f0*/  IMAD R21, R10, 0x40, R19 ;  /* 0x000000400a157824 */ /* 0x008fc800078e0213 */
[----:B--2---:R-:W-:-:S05]  /*33200*/  IMAD.WIDE R20, R21, 0x4, R8 ;  /* 0x0000000415147825 */ /* 0x004fca00078e0208 */
[----:B------:R0:W-:Y:S04]  /*33210*/  ST.E desc[UR4][R20.64], R11 ;  /* 0x0000000b14007985 */ /* 0x0001e8000c101904 */
[----:B------:R-:W2:Y:S04]  /*33220*/  LD.E.64 R18, desc[UR6][R14.64] ;  /* 0x000000060e127980 */ /* 0x000ea8000c101b00 */
[----:B--2---:R-:W2:Y:S02]  /*33230*/  LD.E R13, desc[UR4][R18.64+0x4] ;  /* 0x00000404120d7980 */ /* 0x004ea4000c101900 */
[----:B0-2---:R-:W-:-:S13]  /*33240*/  ISETP.NE.AND P2, PT, R13, RZ, PT ;  /* 0x000000ff0d00720c */ /* 0x005fda0003f45270 */
.L_x_5301:
[----:B------:R-:W-:Y:S05]  /*33250*/  BSYNC B3 ;  /* 0x0000000000037941 */ /* 0x000fea0003800000 */
.L_x_5300:
[----:B------:R-:W-:Y:S04]  /*33260*/  BSSY B3, `(.L_x_5302) ;  /* 0x000000d000037945 */ /* 0x000fe80003800000 */
[----:B------:R-:W-:Y:S05]  /*33270*/  @P2 BRA `(.L_x_5303) ;  /* 0x00000000002c2947 */ /* 0x000fea0003800000 */
        /* <DEDUP_REMOVED lines=8> */
[----:B------:R-:W-:-:S04]  /*33300*/  VIADD R13, R10, 0x8 ;  /* 0x000000080a0d7836 */ /* 0x000fc80000000000 */
[----:B--2---:R-:W-:-:S05]  /*33310*/  IMAD.WIDE R8, R13, 0x4, R8 ;  /* 0x000000040d087825 */ /* 0x004fca00078e0208 */
[----:B------:R0:W-:Y:S02]  /*33320*/  ST.E desc[UR4][R8.64], R12 ;  /* 0x0000000c08007985 */ /* 0x0001e4000c101904 */
.L_x_5303:
[----:B------:R-:W-:Y:S05]  /*33330*/  BSYNC B3 ;  /* 0x0000000000037941 */ /* 0x000fea0003800000 */
.L_x_5302:
[----:B0-----:R-:W2:Y:S01]  /*33340*/  LDL.64 R8, [R7+0x70] ;  /* 0x0000700007087983 */ /* 0x001ea20000100a00 */
[C---:B------:R-:W-:Y:S02]  /*33350*/  R2UR UR4, R4.reuse ;  /* 0x00000000040472ca */ /* 0x040fe400000e0000 */
[C---:B------:R-:W-:Y:S02]  /*33360*/  R2UR UR5, R5.reuse ;  /* 0x00000000050572ca */ /* 0x040fe400000e0000 */
[C---:B------:R-:W-:Y:S02]  /*33370*/  R2UR UR6, R4.reuse ;  /* 0x00000000040672ca */ /* 0x040fe400000e0000 */
[C---:B------:R-:W-:Y:S02]  /*33380*/  R2UR UR7, R5.reuse ;  /* 0x00000000050772ca */ /* 0x040fe400000e0000 */
[----:B------:R-:W-:Y:S02]  /*33390*/  R2UR UR8, R4 ;  /* 0x00000000040872ca */ /* 0x000fe400000e0000 */
[----:B------:R-:W-:-:S05]  /*333a0*/  R2UR UR9, R5 ;  /* 0x00000000050972ca */ /* 0x000fca00000e0000 */
[----:B--2---:R-:W2:Y:S04]  /*333b0*/  LD.E R10, desc[UR4][R8.64] ;  /* 0x00000004080a7980 */ /* 0x004ea8000c101900 */
[----:B------:R-:W3:Y:S04]  /*333c0*/  LD.E R13, desc[UR6][R8.64+0x20] ;  /* 0x00002006080d7980 */ /* 0x000ee8000c101900 */
[----:B------:R-:W4:Y:S04]  /*333d0*/  LD.E R18, desc[UR8][R8.64+0x4] ;  /* 0x0000040808127980 */ /* 0x000f28000c101900 */
[----:B------:R-:W5:Y:S04]  /*333e0*/  LD.E R55, desc[UR4][R8.64+0x10] ;  /* 0x0000100408377980 */ /* 0x000f68000c101900 */
[----:B------:R-:W5:Y:S01]  /*333f0*/  LD.E R54, desc[UR6][R8.64+0x14] ;  /* 0x0000140608367980 */ /* 0x000f62000c101900 */
[C---:B--2---:R-:W-:Y:S01]  /*33400*/  FSETP.NEU.FTZ.AND P2, PT, R10.reuse, -INF , PT ;  /* 0xff8000000a00780b */ /* 0x044fe20003f5d000 */
[----:B---3--:R-:W-:Y:S01]  /*33410*/  FMUL.FTZ R14, R10, R13 ;  /* 0x0000000d0a0e7220 */ /* 0x008fe20000410000 */
[----:B----4-:R-:W-:Y:S01]  /*33420*/  FSETP.NEU.FTZ.AND P3, PT, R18, -INF , PT ;  /* 0xff8000001200780b */ /* 0x010fe20003f7d000 */
[----:B------:R-:W-:-:S03]  /*33430*/  FMUL.FTZ R18, R13, R18 ;  /* 0x000000120d127220 */ /* 0x000fc60000410000 */
[----:B------:R-:W-:Y:S02]  /*33440*/  FSEL R14, R14, RZ, P2 ;  /* 0x000000ff0e0e7208 */ /* 0x000fe40001000000 */
[----:B------:R-:W-:-:S03]  /*33450*/  FSEL R38, R18, RZ, P3 ;  /* 0x000000ff12267208 */ /* 0x000fc60001800000 */
[-CC-:B------:R-:W-:Y:S01]  /*33460*/  FFMA.FTZ R10, R29, R13.reuse, -R14.reuse ;  /* 0x0000000d1d0a7223 */ /* 0x180fe2000001080e */
[-CC-:B------:R-:W-:Y:S01]  /*33470*/  FFMA.FTZ R21, R33, R13.reuse, -R14.reuse ;  /* 0x0000000d21157223 */ /* 0x180fe2000001080e */
[-CC-:B------:R-:W-:Y:S01]  /*33480*/  FFMA.FTZ R15, R63, R13.reuse, -R14.reuse ;  /* 0x0000000d3f0f7223 */ /* 0x180fe2000001080e */
[-C--:B------:R-:W-:Y:S01]  /*33490*/  FFMA.FTZ R18, R57, R13.reuse, -R14 ;  /* 0x0000000d39127223 */ /* 0x080fe2000001080e */
[-CC-:B------:R-:W-:Y:S01]  /*334a0*/  FFMA.FTZ R39, R39, R13.reuse, -R38.reuse ;  /* 0x0000000d27277223 */ /* 0x180fe20000010826 */
[-C--:B------:R-:W-:Y:S01]  /*334b0*/  FFMA.FTZ R40, R27, R13.reuse, -R38 ;  /* 0x0000000d1b287223 */ /* 0x080fe20000010826 */
        /* <DEDUP_REMOVED lines=12> */
[-C--:B------:R-:W-:Y:S01]  /*33580*/  FFMA.FTZ R14, R53, R13.reuse, -R14 ;  /* 0x0000000d350e7223 */ /* 0x080fe2000001080e */
[-CC-:B------:R-:W-:Y:S01]  /*33590*/  FFMA.FTZ R41, R59, R13.reuse, -R38.reuse ;  /* 0x0000000d3b297223 */ /* 0x180fe20000010826 */
[-CC-:B------:R-:W-:Y:S01]  /*335a0*/  FFMA.FTZ R42, R31, R13.reuse, -R38.reuse ;  /* 0x0000000d1f2a7223 */ /* 0x180fe20000010826 */
[-CC-:B------:R-:W-:Y:S01]  /*335b0*/  FFMA.FTZ R43, R61, R13.reuse, -R38.reuse ;  /* 0x0000000d3d2b7223 */ /* 0x180fe20000010826 */
[-CC-:B------:R-:W-:Y:S01]  /*335c0*/  FFMA.FTZ R44, R79, R13.reuse, -R38.reuse ;  /* 0x0000000d4f2c7223 */ /* 0x180fe20000010826 */
[-CC-:B------:R-:W-:Y:S01]  /*335d0*/  FFMA.FTZ R45, R81, R13.reuse, -R38.reuse ;  /* 0x0000000d512d7223 */ /* 0x180fe20000010826 */
[-CC-:B------:R-:W-:Y:S01]  /*335e0*/  FFMA.FTZ R46, R83, R13.reuse, -R38.reuse ;  /* 0x0000000d532e7223 */ /* 0x180fe20000010826 */
[----:B------:R-:W5:Y:S01]  /*335f0*/  MUFU.EX2 R39, R39 ;  /* 0x0000002700277308 */ /* 0x000f620000000800 */
[-CC-:B------:R-:W-:Y:S01]  /*33600*/  FFMA.FTZ R47, R85, R13.reuse, -R38.reuse ;  /* 0x0000000d552f7223 */ /* 0x180fe20000010826 */
[-CC-:B------:R-:W-:Y:S01]  /*33610*/  FFMA.FTZ R48, R87, R13.reuse, -R38.reuse ;  /* 0x0000000d57307223 */ /* 0x180fe20000010826 */
[-CC-:B------:R-:W-:Y:S01]  /*33620*/  FFMA.FTZ R49, R89, R13.reuse, -R38.reuse ;  /* 0x0000000d59317223 */ /* 0x180fe20000010826 */
[-CC-:B------:R-:W-:Y:S01]  /*33630*/  FFMA.FTZ R50, R91, R13.reuse, -R38.reuse ;  /* 0x0000000d5b327223 */ /* 0x180fe20000010826 */
[-CC-:B------:R-:W-:Y:S01]  /*33640*/  FFMA.FTZ R51, R93, R13.reuse, -R38.reuse ;  /* 0x0000000d5d337223 */ /* 0x180fe20000010826 */
[-CC-:B------:R-:W-:Y:S01]  /*33650*/  FFMA.FTZ R52, R95, R13.reuse, -R38.reuse ;  /* 0x0000000d5f347223 */ /* 0x180fe20000010826 */
[-CC-:B------:R-:W-:Y:S01]  /*33660*/  FFMA.FTZ R53, R97, R13.reuse, -R38.reuse ;  /* 0x0000000d61357223 */ /* 0x180fe20000010826 */
[----:B------:R-:W-:Y:S01]  /*33670*/  FFMA.FTZ R38, R99, R13, -R38 ;  /* 0x0000000d63267223 */ /* 0x000fe20000010826 */
[----:B------:R-:W-:Y:S08]  /*33680*/  MUFU.EX2 R40, R40 ;  /* 0x0000002800287308 */ /* 0x000ff00000000800 */
[----:B------:R5:W0:Y:S08]  /*33690*/  MUFU.EX2 R13, R15 ;  /* 0x0000000f000d7308 */ /* 0x000a300000000800 */
[----:B------:R1:W-:Y:S01]  /*336a0*/  MUFU.EX2 R166, R18 ;  /* 0x0000001200a67308 */ /* 0x0003e20000000800 */
[----:B-----5:R-:W-:-:S07]  /*336b0*/  FADD.FTZ R15, R39, R54 ;  /* 0x00000036270f7221 */ /* 0x020fce0000010000 */
[----:B------:R-:W2:Y:S01]  /*336c0*/  MUFU.EX2 R41, R41 ;  /* 0x0000002900297308 */ /* 0x000ea20000000800 */
[----:B-1----:R-:W-:-:S07]  /*336d0*/  FADD.FTZ R18, R10, R55 ;  /* 0x000000370a127221 */ /* 0x002fce0000010000 */
[----:B------:R0:W1:Y:S08]  /*336e0*/  MUFU.EX2 R25, R19 ;  /* 0x0000001300197308 */ /* 0x0000700000000800 */
[----:B------:R-:W3:Y:S01]  /*336f0*/  MUFU.EX2 R42, R42 ;  /* 0x0000002a002a7308 */ /* 0x000ee20000000800 */
[----:B0-----:R-:W-:Y:S01]  /*33700*/  FADD.FTZ R19, R13, R18 ;  /* 0x000000120d137221 */ /* 0x001fe20000010000 */
[----:B------:R-:W-:-:S04]  /*33710*/  FADD.FTZ R18, R40, R15 ;  /* 0x0000000f28127221 */ /* 0x000fc80000010000 */
[----:B--2---:R-:W-:Y:S02]  /*33720*/  FADD.FTZ R15, R41, R18 ;  /* 0x00000012290f7221 */ /* 0x004fe40000010000 */
[----:B------:R-:W0:Y:S08]  /*33730*/  MUFU.EX2 R168, R20 ;  /* 0x0000001400a87308 */ /* 0x000e300000000800 */
[----:B------:R-:W2:Y:S08]  /*33740*/  MUFU.EX2 R43, R43 ;  /* 0x0000002b002b7308 */ /* 0x000eb00000000800 */
[----:B------:R-:W4:Y:S08]  /*33750*/  MUFU.EX2 R27, R21 ;  /* 0x00000015001b7308 */ /* 0x000f300000000800 */
[----:B------:R-:W5:Y:S08]  /*33760*/  MUFU.EX2 R44, R44 ;  /* 0x0000002c002c7308 */ /* 0x000f700000000800 */
[----:B------:R1:W-:Y:S08]  /*33770*/  MUFU.EX2 R37, R14 ;  /* 0x0000000e00257308 */ /* 0x0003f00000000800 */
[----:B------:R-:W5:Y:S01]  /*33780*/  MUFU.EX2 R24, R24 ;  /* 0x0000001800187308 */ /* 0x000f620000000800 */
[----:B-1----:R-:W-:-:S04]  /*33790*/  FADD.FTZ R14, R166, R19 ;  /* 0x00000013a60e7221 */ /* 0x002fc80000010000 */
[----:B------:R-:W-:Y:S01]  /*337a0*/  FADD.FTZ R19, R25, R14 ;  /* 0x0000000e19137221 */ /* 0x000fe20000010000 */
[----:B---3--:R-:W-:Y:S02]  /*337b0*/  FADD.FTZ R14, R42, R15 ;  /* 0x0000000f2a0e7221 */ /* 0x008fe40000010000 */
[----:B------:R-:W1:Y:S01]  /*337c0*/  MUFU.EX2 R45, R45 ;  /* 0x0000002d002d7308 */ /* 0x000e620000000800 */
[----:B0-----:R-:W-:Y:S01]  /*337d0*/  FADD.FTZ R18, R168, R19 ;  /* 0x00000013a8127221 */ /* 0x001fe20000010000 */
[----:B--2---:R-:W-:-:S03]  /*337e0*/  FADD.FTZ R15, R43, R14 ;  /* 0x0000000e2b0f7221 */ /* 0x004fc60000010000 */
[----:B----4-:R-:W-:Y:S01]  /*337f0*/  FADD.FTZ R19, R27, R18 ;  /* 0x000000121b137221 */ /* 0x010fe20000010000 */
[----:B-----5:R-:W-:Y:S02]  /*33800*/  FADD.FTZ R14, R44, R15 ;  /* 0x0000000f2c0e7221 */ /* 0x020fe40000010000 */
[----:B------:R-:W0:Y:S01]  /*33810*/  MUFU.EX2 R29, R26 ;  /* 0x0000001a001d7308 */ /* 0x000e220000000800 */
[----:B------:R-:W-:-:S07]  /*33820*/  FADD.FTZ R18, R24, R19 ;  /* 0x0000001318127221 */ /* 0x000fce0000010000 */
[----:B------:R-:W2:Y:S01]  /*33830*/  MUFU.EX2 R46, R46 ;  /* 0x0000002e002e7308 */ /* 0x000ea20000000800 */
[----:B-1----:R-:W-:-:S07]  /*33840*/  FADD.FTZ R15, R45, R14 ;  /* 0x0000000e2d0f7221 */ /* 0x002fce0000010000 */
[----:B------:R-:W1:Y:S01]  /*33850*/  MUFU.EX2 R28, R28 ;  /* 0x0000001c001c7308 */ /* 0x000e620000000800 */
[----:B0-----:R-:W-:-:S07]  /*33860*/  FADD.FTZ R19, R29, R18 ;  /* 0x000000121d137221 */ /* 0x001fce0000010000 */
[----:B------:R-:W0:Y:S01]  /*33870*/  MUFU.EX2 R47, R47 ;  /* 0x0000002f002f7308 */ /* 0x000e220000000800 */
[----:B--2---:R-:W-:-:S07]  /*33880*/  FADD.FTZ R14, R46, R15 ;  /* 0x0000000f2e0e7221 */ /* 0x004fce0000010000 */
        /* <DEDUP_REMOVED lines=25> */
[----:B-1----:R-:W-:-:S04]  /*33a20*/  FADD.FTZ R18, R36, R19 ;  /* 0x0000001324127221 */ /* 0x002fc80000010000 */
[----:B------:R-:W-:Y:S01]  /*33a30*/  FADD.FTZ R55, R37, R18 ;  /* 0x0000001225377221 */ /* 0x000fe20000010000 */
[----:B0-----:R-:W-:-:S04]  /*33a40*/  FADD.FTZ R15, R53, R14 ;  /* 0x0000000e350f7221 */ /* 0x001fc80000010000 */
[----:B------:R-:W-:Y:S01]  /*33a50*/  ST.E desc[UR4][R8.64+0x10], R55 ;  /* 0x0000103708007985 */ /* 0x000fe2000c101904 */
[----:B--2---:R-:W-:-:S05]  /*33a60*/  FADD.FTZ R57, R38, R15 ;  /* 0x0000000f26397221 */ /* 0x004fca0000010000 */
[----:B------:R0:W-:Y:S04]  /*33a70*/  ST.E desc[UR6][R8.64+0x14], R57 ;  /* 0x0000143908007985 */ /* 0x0001e8000c101906 */
[----:B------:R-:W2:Y:S01]  /*33a80*/  LDL.64 R18, [R7+0x80] ;  /* 0x0000800007127983 */ /* 0x000ea20000100a00 */
[----:B------:R-:W-:Y:S06]  /*33a90*/  BAR.SYNC.DEFER_BLOCKING 0xf, 0x100 ;  /* 0x03c4000000007b1d */ /* 0x000fec0000010000 */
[----:B------:R-:W3:Y:S04]  /*33aa0*/  LDL.64 R14, [R7+0x88] ;  /* 0x00008800070e7983 */ /* 0x000ee80000100a00 */
[----:B--2---:R-:W2:Y:S04]  /*33ab0*/  LD.E.64 R18, desc[UR4][R18.64+0x10] ;  /* 0x0000100412127980 */ /* 0x004ea8000c101b00 */
[----:B--2---:R-:W2:Y:S04]  /*33ac0*/  LD.E.64 R20, desc[UR6][R18.64+0x8] ;  /* 0x0000080612147980 */ /* 0x004ea8000c101b00 */
[----:B------:R-:W4:Y:S01]  /*33ad0*/  LD.E.64 R58, desc[UR4][R18.64] ;  /* 0x00000004123a7980 */ /* 0x000f22000c101b00 */
        /* <DEDUP_REMOVED lines=17> */
[--C-:B----4-:R-:W-:Y:S02]  /*33bf0*/  IMAD R59, R59, 0x2, R20.reuse ;  /* 0x000000023b3b7824 */ /* 0x110fe400078e0214 */
[C---:B0-----:R-:W-:Y:S02]  /*33c00*/  IMAD R8, R58.reuse, 0x2, R20 ;  /* 0x000000023a087824 */ /* 0x041fe400078e0214 */
[----:B------:R-:W-:Y:S01]  /*33c10*/  IMAD R58, R58, 0x2, R59 ;  /* 0x000000023a3a7824 */ /* 0x000fe200078e023b */
[----:B------:R-:W-:Y:S04]  /*33c20*/  STSM.16.M88.4 [R20], R164 ;  /* 0x000000a414007844 */ /* 0x000fe80000000200 */
[----:B------:R0:W-:Y:S04]  /*33c30*/  STSM.16.M88.4 [R8], R168 ;  /* 0x000000a808007844 */ /* 0x0001e80000000200 */
[----:B------:R-:W-:Y:S04]  /*33c40*/  STSM.16.M88.4 [R59], R172 ;  /* 0x000000ac3b007844 */ /* 0x000fe80000000200 */
[----:B------:R1:W-:Y:S04]  /*33c50*/  STSM.16.M88.4 [R58], R176 ;  /* 0x000000b03a007844 */ /* 0x0003e80000000200 */
[----:B---3--:R-:W2:Y:S04]  /*33c60*/  LD.E R10, desc[UR4][R14.64] ;  /* 0x000000040e0a7980 */ /* 0x008ea8000c101900 */
[----:B0-----:R-:W3:Y:S04]  /*33c70*/  LD.E R8, desc[UR4][R14.64+0x14] ;  /* 0x000014040e087980 */ /* 0x001ee8000c101900 */
[----:B------:R-:W4:Y:S04]  /*33c80*/  LD.E R34, desc[UR4][R14.64+0x44] ;  /* 0x000044040e227980 */ /* 0x000f28000c101900 */
[----:B------:R-:W5:Y:S01]  /*33c90*/  LD.E R48, desc[UR4][R14.64+0x80] ;  /* 0x000080040e307980 */ /* 0x000f62000c101900 */
[----:B------:R-:W-:-:S02]  /*33ca0*/  R2UR UR18, R4 ;  /* 0x00000000041272ca */ /* 0x000fc400000e0000 */
[----:B------:R-:W-:Y:S01]  /*33cb0*/  R2UR UR19, R5 ;  /* 0x00000000051372ca */ /* 0x000fe200000e0000 */
        /* <DEDUP_REMOVED lines=13> */
[----:B------:R-:W-:-:S02]  /*33d90*/  R2UR UR10, R4 ;  /* 0x00000000040a72ca */ /* 0x000fc400000e0000 */
[C---:B------:R-:W-:Y:S01]  /*33da0*/  R2UR UR11, R5.reuse ;  /* 0x00000000050b72ca */ /* 0x040fe200000e0000 */
[----:B------:R-:W5:Y:S01]  /*33db0*/  LD.E R62, desc[UR18][R14.64+0xb4] ;  /* 0x0000b4120e3e7980 */ /* 0x000f62000c101900 */
[C---:B------:R-:W-:Y:S02]  /*33dc0*/  R2UR UR12, R4.reuse ;  /* 0x00000000040c72ca */ /* 0x040fe400000e0000 */
[C---:B------:R-:W-:Y:S01]  /*33dd0*/  R2UR UR13, R5.reuse ;  /* 0x00000000050d72ca */ /* 0x040fe200000e0000 */
[----:B------:R-:W5:Y:S01]  /*33de0*/  LD.E R78, desc[UR18][R14.64+0xf4] ;  /* 0x0000f4120e4e7980 */ /* 0x000f62000c101900 */
[C---:B------:R-:W-:Y:S02]  /*33df0*/  R2UR UR14, R4.reuse ;  /* 0x00000000040e72ca */ /* 0x040fe400000e0000 */
[----:B------:R-:W-:Y:S02]  /*33e00*/  R2UR UR15, R5 ;  /* 0x00000000050f72ca */ /* 0x000fe400000e0000 */
        /* <DEDUP_REMOVED lines=22> */
[----:B--2---:R-:W-:-:S05]  /*33f70*/  FMUL.FTZ R9, R11, R10 ;  /* 0x0000000a0b097220 */ /* 0x004fca0000410000 */
[----:B------:R3:W-:Y:S02]  /*33f80*/  ST.E desc[UR4][R14.64], R9 ;  /* 0x000000090e007985 */ /* 0x0007e4000c101904 */
[C---:B---3--:R-:W-:Y:S02]  /*33f90*/  FMUL.FTZ R9, R11.reuse, R8 ;  /* 0x000000080b097220 */ /* 0x048fe40000410000 */
[----:B------:R-:W2:Y:S04]  /*33fa0*/  LD.E R8, desc[UR18][R14.64+0x134] ;  /* 0x000134120e087980 */ /* 0x000ea8000c101900 */
[----:B------:R4:W-:Y:S02]  /*33fb0*/  ST.E desc[UR4][R14.64+0x14], R9 ;  /* 0x000014090e007985 */ /* 0x0009e4000c101904 */
[----:B----4-:R-:W-:-:S05]  /*33fc0*/  FMUL.FTZ R9, R11, R34 ;  /* 0x000000220b097220 */ /* 0x010fca0000410000 */
[----:B------:R5:W-:Y:S02]  /*33fd0*/  ST.E desc[UR4][R14.64+0x44], R9 ;  /* 0x000044090e007985 */ /* 0x000be4000c101904 */
[----:B-----5:R-:W-:-:S05]  /*33fe0*/  FMUL.FTZ R9, R11, R48 ;  /* 0x000000300b097220 */ /* 0x020fca0000410000 */
[----:B------:R0:W-:Y:S02]  /*33ff0*/  ST.E desc[UR4][R14.64+0x80], R9 ;  /* 0x000080090e007985 */ /* 0x0001e4000c101904 */
[----:B0-----:R-:W-:-:S05]  /*34000*/  FMUL.FTZ R9, R11, R64 ;  /* 0x000000400b097220 */ /* 0x001fca0000410000 */
[----:B------:R0:W-:Y:S02]  /*34010*/  ST.E desc[UR4][R14.64+0xc0], R9 ;  /* 0x0000c0090e007985 */ /* 0x0001e4000c101904 */
[----:B0-----:R-:W-:-:S05]  /*34020*/  FMUL.FTZ R9, R11, R80 ;  /* 0x000000500b097220 */ /* 0x001fca0000410000 */
[----:B------:R2:W-:Y:S02]  /*34030*/  ST.E desc[UR4][R14.64+0x100], R9 ;  /* 0x000100090e007985 */ /* 0x0005e4000c101904 */
[C---:B--2---:R-:W-:Y:S02]  /*34040*/  FMUL.FTZ R9, R11.reuse, R8 ;  /* 0x000000080b097220 */ /* 0x044fe40000410000 */
[----:B------:R-:W2:Y:S01]  /*34050*/  LD.E R8, desc[UR6][R14.64+0x140] ;  /* 0x000140060e087980 */ /* 0x000ea2000c101900 */
[----:B------:R-:W-:-:S05]  /*34060*/  FMUL.FTZ R13, R11, R18 ;  /* 0x000000120b0d7220 */ /* 0x000fca0000410000 */
[----:B------:R0:W-:Y:S02]  /*34070*/  ST.E desc[UR6][R14.64+0x4], R13 ;  /* 0x0000040d0e007985 */ /* 0x0001e4000c101906 */
[----:B0-----:R-:W-:-:S05]  /*34080*/  FMUL.FTZ R13, R11, R32 ;  /* 0x000000200b0d7220 */ /* 0x001fca0000410000 */
        /* <DEDUP_REMOVED lines=22> */
[----:B------:R-:W2:Y:S04]  /*341f0*/  LD.E R8, desc[UR6][R14.64+0x150] ;  /* 0x000150060e087980 */ /* 0x000ea8000c101900 */
[----:B------:R2:W-:Y:S02]  /*34200*/  ST.E desc[UR4][R14.64+0x134], R9 ;  /* 0x000134090e007985 */ /* 0x0005e4000c101904 */
[----:B--2---:R-:W-:-:S02]  /*34210*/  FMUL.FTZ R9, R11, R8 ;  /* 0x000000080b097220 */ /* 0x004fc40000410000 */
[----:B------:R-:W2:Y:S04]  /*34220*/  LD.E R8, desc[UR6][R14.64+0x154] ;  /* 0x000154060e087980 */ /* 0x000ea8000c101900 */
        /* <DEDUP_REMOVED lines=57> */
[----:B------:R2:W-:Y:S01]  /*345c0*/  ST.E desc[UR4][R14.64+0x1d4], R19 ;  /* 0x0001d4130e007985 */ /* 0x0005e2000c101904 */
[C---:B------:R-:W-:Y:S01]  /*345d0*/  FMUL.FTZ R21, R11.reuse, R24 ;  /* 0x000000180b157220 */ /* 0x040fe20000410000 */
[C---:B------:R-:W-:Y:S01]  /*345e0*/  FMUL.FTZ R25, R11.reuse, R26 ;  /* 0x0000001a0b197220 */ /* 0x040fe20000410000 */
[C---:B------:R-:W-:Y:S01]  /*345f0*/  FMUL.FTZ R27, R11.reuse, R28 ;  /* 0x0000001c0b1b7220 */ /* 0x040fe20000410000 */
[----:B------:R-:W-:-:S02]  /*34600*/  FMUL.FTZ R29, R11, R30 ;  /* 0x0000001e0b1d7220 */ /* 0x000fc40000410000 */
[----:B------:R0:W-:Y:S04]  /*34610*/  ST.E desc[UR10][R14.64+0x20], R21 ;  /* 0x000020150e007985 */ /* 0x0001e8000c10190a */
[----:B------:R1:W-:Y:S04]  /*34620*/  ST.E desc[UR12][R14.64+0x24], R25 ;  /* 0x000024190e007985 */ /* 0x0003e8000c10190c */
[----:B------:R3:W-:Y:S01]  /*34630*/  ST.E desc[UR14][R14.64+0x30], R27 ;  /* 0x0000301b0e007985 */ /* 0x0007e2000c10190e */
[----:B--2---:R-:W-:-:S03]  /*34640*/  FMUL.FTZ R19, R11, R8 ;  /* 0x000000080b137220 */ /* 0x004fc60000410000 */
[----:B------:R-:W2:Y:S01]  /*34650*/  LD.E R8, desc[UR6][R14.64+0x1f4] ;  /* 0x0001f4060e087980 */ /* 0x000ea2000c101900 */
[C---:B0-----:R-:W-:Y:S01]  /*34660*/  FMUL.FTZ R21, R11.reuse, R38 ;  /* 0x000000260b157220 */ /* 0x041fe20000410000 */
[C---:B-1----:R-:W-:Y:S01]  /*34670*/  FMUL.FTZ R25, R11.reuse, R40 ;  /* 0x000000280b197220 */ /* 0x042fe20000410000 */
[C---:B---3--:R-:W-:Y:S01]  /*34680*/  FMUL.FTZ R27, R11.reuse, R42 ;  /* 0x0000002a0b1b7220 */ /* 0x048fe20000410000 */
[----:B------:R0:W-:Y:S04]  /*34690*/  ST.E desc[UR16][R14.64+0x34], R29 ;  /* 0x0000341d0e007985 */ /* 0x0001e8000c101910 */
[----:B------:R1:W-:Y:S01]  /*346a0*/  ST.E desc[UR10][R14.64+0x54], R21 ;  /* 0x000054150e007985 */ /* 0x0003e2000c10190a */
[----:B0-----:R-:W-:-:S03]  /*346b0*/  FMUL.FTZ R29, R11, R46 ;  /* 0x0000002e0b1d7220 */ /* 0x001fc60000410000 */
[----:B------:R0:W-:Y:S01]  /*346c0*/  ST.E desc[UR12][R14.64+0x60], R25 ;  /* 0x000060190e007985 */ /* 0x0001e2000c10190c */
[----:B-1----:R-:W-:-:S03]  /*346d0*/  FMUL.FTZ R21, R11, R52 ;  /* 0x000000340b157220 */ /* 0x002fc60000410000 */
[----:B------:R1:W-:Y:S04]  /*346e0*/  ST.E desc[UR14][R14.64+0x64], R27 ;  /* 0x0000641b0e007985 */ /* 0x0003e8000c10190e */
[----:B------:R3:W-:Y:S01]  /*346f0*/  ST.E desc[UR16][R14.64+0x74], R29 ;  /* 0x0000741d0e007985 */ /* 0x0007e2000c101910 */
[C---:B0-----:R-:W-:Y:S01]  /*34700*/  FMUL.FTZ R25, R11.reuse, R56 ;  /* 0x000000380b197220 */ /* 0x041fe20000410000 */
[C---:B-1----:R-:W-:Y:S01]  /*34710*/  FMUL.FTZ R27, R11.reuse, R58 ;  /* 0x0000003a0b1b7220 */ /* 0x042fe20000410000 */
[C---:B---3--:R-:W-:Y:S01]  /*34720*/  FMUL.FTZ R29, R11.reuse, R60 ;  /* 0x0000003c0b1d7220 */ /* 0x048fe20000410000 */
[----:B------:R0:W-:Y:S01]  /*34730*/  ST.E desc[UR10][R14.64+0x90], R21 ;  /* 0x000090150e007985 */ /* 0x0001e2000c10190a */
[----:B------:R-:W-:-:S03]  /*34740*/  FMUL.FTZ R31, R11, R62 ;  /* 0x0000003e0b1f7220 */ /* 0x000fc60000410000 */
[----:B------:R1:W-:Y:S04]  /*34750*/  ST.E desc[UR12][R14.64+0xa0], R25 ;  /* 0x0000a0190e007985 */ /* 0x0003e8000c10190c */
[----:B------:R3:W-:Y:S04]  /*34760*/  ST.E desc[UR14][R14.64+0xa4], R27 ;  /* 0x0000a41b0e007985 */ /* 0x0007e8000c10190e */
[----:B------:R4:W-:Y:S01]  /*34770*/  ST.E desc[UR16][R14.64+0xb0], R29 ;  /* 0x0000b01d0e007985 */ /* 0x0009e2000c101910 */
[C---:B0-----:R-:W-:Y:S01]  /*34780*/  FMUL.FTZ R21, R11.reuse, R70 ;  /* 0x000000460b157220 */ /* 0x041fe20000410000 */
[C---:B-1----:R-:W-:Y:S01]  /*34790*/  FMUL.FTZ R25, R11.reuse, R72 ;  /* 0x000000480b197220 */ /* 0x042fe20000410000 */
[C---:B---3--:R-:W-:Y:S01]  /*347a0*/  FMUL.FTZ R27, R11.reuse, R74 ;  /* 0x0000004a0b1b7220 */ /* 0x048fe20000410000 */
[C---:B----4-:R-:W-:Y:S01]  /*347b0*/  FMUL.FTZ R29, R11.reuse, R76 ;  /* 0x0000004c0b1d7220 */ /* 0x050fe20000410000 */
[----:B------:R0:W-:Y:S04]  /*347c0*/  ST.E desc[UR18][R14.64+0xb4], R31 ;  /* 0x0000b41f0e007985 */ /* 0x0001e8000c101912 */
[----:B------:R1:W-:Y:S04]  /*347d0*/  ST.E desc[UR10][R14.64+0xd4], R21 ;  /* 0x0000d4150e007985 */ /* 0x0003e8000c10190a */
[----:B------:R3:W-:Y:S04]  /*347e0*/  ST.E desc[UR12][R14.64+0xe0], R25 ;  /* 0x0000e0190e007985 */ /* 0x0007e8000c10190c */
[----:B------:R4:W-:Y:S01]  /*347f0*/  ST.E desc[UR14][R14.64+0xe4], R27 ;  /* 0x0000e41b0e007985 */ /* 0x0009e2000c10190e */
[----:B0-----:R-:W-:-:S03]  /*34800*/  FMUL.FTZ R31, R11, R78 ;  /* 0x0000004e0b1f7220 */ /* 0x001fc60000410000 */
[----:B------:R0:W-:Y:S01]  /*34810*/  ST.E desc[UR16][R14.64+0xf0], R29 ;  /* 0x0000f01d0e007985 */ /* 0x0001e2000c101910 */
[C---:B-1----:R-:W-:Y:S01]  /*34820*/  FMUL.FTZ R21, R11.reuse, R86 ;  /* 0x000000560b157220 */ /* 0x042fe20000410000 */
[C---:B---3--:R-:W-:Y:S01]  /*34830*/  FMUL.FTZ R25, R11.reuse, R88 ;  /* 0x000000580b197220 */ /* 0x048fe20000410000 */
[C---:B----4-:R-:W-:Y:S01]  /*34840*/  FMUL.FTZ R27, R11.reuse, R90 ;  /* 0x0000005a0b1b7220 */ /* 0x050fe20000410000 */
[C---:B0-----:R-:W-:Y:S01]  /*34850*/  FMUL.FTZ R29, R11.reuse, R92 ;  /* 0x0000005c0b1d7220 */ /* 0x041fe20000410000 */
[----:B------:R0:W-:Y:S04]  /*34860*/  ST.E desc[UR4][R14.64+0x1e0], R9 ;  /* 0x0001e0090e007985 */ /* 0x0001e8000c101904 */
[----:B------:R1:W-:Y:S04]  /*34870*/  ST.E desc[UR4][R14.64+0x1e4], R13 ;  /* 0x0001e40d0e007985 */ /* 0x0003e8000c101904 */
[----:B0-----:R-:W3:Y:S04]  /*34880*/  LD.E R9, desc[UR6][R14.64+0x8] ;  /* 0x000008060e097980 */ /* 0x001ee8000c101900 */
[----:B-1----:R-:W4:Y:S01]  /*34890*/  LD.E R13, desc[UR6][R14.64+0xc] ;  /* 0x00000c060e0d7980 */ /* 0x002f22000c101900 */
[----:B--2---:R-:W-:-:S05]  /*348a0*/  FMUL.FTZ R11, R11, R8 ;  /* 0x000000080b0b7220 */ /* 0x004fca0000410000 */
[----:B------:R0:W-:Y:S04]  /*348b0*/  ST.E desc[UR4][R14.64+0x1f4], R11 ;  /* 0x0001f40b0e007985 */ /* 0x0001e8000c101904 */
[----:B0-----:R-:W2:Y:S01]  /*348c0*/  LD.E R11, desc[UR6][R14.64+0x18] ;  /* 0x000018060e0b7980 */ /* 0x001ea2000c101900 */
[C---:B---3--:R-:W-:Y:S01]  /*348d0*/  FMUL.FTZ R9, R12.reuse, R9 ;  /* 0x000000090c097220 */ /* 0x048fe20000410000 */
[----:B----4-:R-:W-:-:S04]  /*348e0*/  FMUL.FTZ R13, R12, R13 ;  /* 0x0000000d0c0d7220 */ /* 0x010fc80000410000 */
        /* <DEDUP_REMOVED lines=60> */
[----:B0-----:R-:W2:Y:S04]  /*34cb0*/  LD.E R11, desc[UR6][R14.64+0xbc] ;  /* 0x0000bc060e0b7980 */ /* 0x001ea8000c101900 */
[----:B------:R-:W-:Y:S04]  /*34cc0*/  ST.E desc[UR18][R14.64+0xf4], R31 ;  /* 0x0000f41f0e007985 */ /* 0x000fe8000c101912 */
[----:B------:R-:W-:Y:S04]  /*34cd0*/  ST.E desc[UR10][R14.64+0x114], R21 ;  /* 0x000114150e007985 */ /* 0x000fe8000c10190a */
[----:B------:R-:W-:Y:S04]  /*34ce0*/  ST.E desc[UR12][R14.64+0x120], R25 ;  /* 0x000120190e007985 */ /* 0x000fe8000c10190c */
[----:B------:R-:W-:Y:S04]  /*34cf0*/  ST.E desc[UR14][R14.64+0x124], R27 ;  /* 0x0001241b0e007985 */ /* 0x000fe8000c10190e */
[----:B------:R-:W-:Y:S04]  /*34d00*/  ST.E desc[UR16][R14.64+0x130], R29 ;  /* 0x0001301d0e007985 */ /* 0x000fe8000c101910 */
[----:B------:R-:W-:Y:S01]  /*34d10*/  ST.E desc[UR4][R14.64+0x1f0], R19 ;  /* 0x0001f0130e007985 */ /* 0x000fe2000c101904 */
[C---:B---3--:R-:W-:Y:S01]  /*34d20*/  FMUL.FTZ R9, R12.reuse, R9 ;  /* 0x000000090c097220 */ /* 0x048fe20000410000 */
[----:B----4-:R-:W-:-:S04]  /*34d30*/  FMUL.FTZ R13, R12, R13 ;  /* 0x0000000d0c0d7220 */ /* 0x010fc80000410000 */
[----:B------:R0:W-:Y:S04]  /*34d40*/  ST.E desc[UR4][R14.64+0xac], R9 ;  /* 0x0000ac090e007985 */ /* 0x0001e8000c101904 */
[----:B------:R1:W-:Y:S01]  /*34d50*/  ST.E desc[UR4][R14.64+0xb8], R13 ;  /* 0x0000b80d0e007985 */ /* 0x0003e2000c101904 */
[----:B--2---:R-:W-:-:S05]  /*34d60*/  FMUL.FTZ R11, R12, R11 ;  /* 0x0000000b0c0b7220 */ /* 0x004fca0000410000 */
[----:B------:R2:W-:Y:S04]  /*34d70*/  ST.E desc[UR4][R14.64+0xbc], R11 ;  /* 0x0000bc0b0e007985 */ /* 0x0005e8000c101904 */
[----:B0-----:R-:W3:Y:S02]  /*34d80*/  LD.E R9, desc[UR6][R14.64+0xc8] ;  /* 0x0000c8060e097980 */ /* 0x001ee4000c101900 */
[----:B---3--:R-:W-:-:S05]  /*34d90*/  FMUL.FTZ R9, R12, R9 ;  /* 0x000000090c097220 */ /* 0x008fca0000410000 */
[----:B------:R0:W-:Y:S04]  /*34da0*/  ST.E desc[UR4][R14.64+0xc8], R9 ;  /* 0x0000c8090e007985 */ /* 0x0001e8000c101904 */
[----:B-1----:R-:W3:Y:S02]  /*34db0*/  LD.E R13, desc[UR6][R14.64+0xcc] ;  /* 0x0000cc060e0d7980 */ /* 0x002ee4000c101900 */
[----:B---3--:R-:W-:-:S05]  /*34dc0*/  FMUL.FTZ R13, R12, R13 ;  /* 0x0000000d0c0d7220 */ /* 0x008fca0000410000 */
[----:B------:R1:W-:Y:S04]  /*34dd0*/  ST.E desc[UR4][R14.64+0xcc], R13 ;  /* 0x0000cc0d0e007985 */ /* 0x0003e8000c101904 */
[----:B--2---:R-:W2:Y:S02]  /*34de0*/  LD.E R11, desc[UR6][R14.64+0xd8] ;  /* 0x0000d8060e0b7980 */ /* 0x004ea4000c101900 */
        /* <DEDUP_REMOVED lines=109> */
[----:B------:R-:W-:Y:S04]  /*354c0*/  ST.E desc[UR4][R14.64+0x1f8], R19 ;  /* 0x0001f8130e007985 */ /* 0x000fe8000c101904 */
[----:B0-----:R-:W2:Y:S02]  /*354d0*/  LD.E R9, desc[UR6][R14.64+0x1fc] ;  /* 0x0001fc060e097980 */ /* 0x001ea4000c101900 */
[----:B--2---:R-:W-:-:S05]  /*354e0*/  FMUL.FTZ R21, R12, R9 ;  /* 0x000000090c157220 */ /* 0x004fca0000410000 */
[----:B------:R0:W-:Y:S04]  /*354f0*/  ST.E desc[UR4][R14.64+0x1fc], R21 ;  /* 0x0001fc150e007985 */ /* 0x0001e8000c101904 */
[----:B------:R-:W2:Y:S04]  /*35500*/  LDL.64 R8, [R7+0x88] ;  /* 0x0000880007087983 */ /* 0x000ea80000100a00 */
[----:B-1----:R-:W3:Y:S04]  /*35510*/  LDL.64 R12, [R7] ;  /* 0x00000000070c7983 */ /* 0x002ee80000100a00 */
[----:B------:R-:W4:Y:S04]  /*35520*/  LDL.64 R10, [R7+0x90] ;  /* 0x00009000070a7983 */ /* 0x000f280000100a00 */
[----:B--2---:R-:W2:Y:S04]  /*35530*/  LD.E R25, desc[UR4][R8.64] ;  /* 0x0000000408197980 */ /* 0x004ea8000c101900 */
[----:B---3--:R-:W3:Y:S04]  /*35540*/  LD.E R13, desc[UR6][R12.64] ;  /* 0x000000060c0d7980 */ /* 0x008ee8000c101900 */
[----:B----4-:R-:W3:Y:S04]  /*35550*/  LD.E.64 R10, desc[UR4][R10.64] ;  /* 0x000000040a0a7980 */ /* 0x010ee8000c101b00 */
[----:B--2---:R1:W-:Y:S04]  /*35560*/  ST.E desc[UR8][R8.64], R25 ;  /* 0x0000001908007985 */ /* 0x0043e8000c101908 */
[----:B0-----:R-:W2:Y:S04]  /*35570*/  LD.E R15, desc[UR10][R8.64+0x4] ;  /* 0x0000040a080f7980 */ /* 0x001ea8000c101900 */
[----:B--2---:R0:W-:Y:S04]  /*35580*/  ST.E desc[UR4][R8.64+0x4], R15 ;  /* 0x0000040f08007985 */ /* 0x0041e8000c101904 */
[----:B------:R-:W2:Y:S04]  /*35590*/  LD.E R19, desc[UR6][R8.64+0x8] ;  /* 0x0000080608137980 */ /* 0x000ea8000c101900 */
[----:B--2---:R2:W-:Y:S04]  /*355a0*/  ST.E desc[UR4][R8.64+0x8], R19 ;  /* 0x0000081308007985 */ /* 0x0045e8000c101904 */
[----:B------:R-:W4:Y:S04]  /*355b0*/  LD.E R21, desc[UR6][R8.64+0xc] ;  /* 0x00000c0608157980 */ /* 0x000f28000c101900 */
[----:B----4-:R4:W-:Y:S04]  /*355c0*/  ST.E desc[UR4][R8.64+0xc], R21 ;  /* 0x00000c1508007985 */ /* 0x0109e8000c101904 */
[----:B-1----:R-:W5:Y:S04]  /*355d0*/  LD.E R25, desc[UR6][R8.64+0x10] ;  /* 0x0000100608197980 */ /* 0x002f68000c101900 */
[----:B-----5:R1:W-:Y:S04]  /*355e0*/  ST.E desc[UR4][R8.64+0x10], R25 ;  /* 0x0000101908007985 */ /* 0x0203e8000c101904 */
[----:B0-----:R-:W5:Y:S04]  /*355f0*/  LD.E R15, desc[UR6][R8.64+0x14] ;  /* 0x00001406080f7980 */ /* 0x001f68000c101900 */
[----:B-----5:R0:W-:Y:S04]  /*35600*/  ST.E desc[UR4][R8.64+0x14], R15 ;  /* 0x0000140f08007985 */ /* 0x0201e8000c101904 */
[----:B--2---:R-:W2:Y:S04]  /*35610*/  LD.E R19, desc[UR6][R8.64+0x18] ;  /* 0x0000180608137980 */ /* 0x004ea8000c101900 */
[----:B--2---:R2:W-:Y:S04]  /*35620*/  ST.E desc[UR4][R8.64+0x18], R19 ;  /* 0x0000181308007985 */ /* 0x0045e8000c101904 */
[----:B----4-:R-:W4:Y:S04]  /*35630*/  LD.E R21, desc[UR6][R8.64+0x1c] ;  /* 0x00001c0608157980 */ /* 0x010f28000c101900 */
        /* <DEDUP_REMOVED lines=236> */
[----:B-----5:R-:W-:Y:S04]  /*36500*/  ST.E desc[UR4][R8.64+0x1f4], R15 ;  /* 0x0001f40f08007985 */ /* 0x020fe8000c101904 */
[----:B--2---:R-:W2:Y:S01]  /*36510*/  LD.E R19, desc[UR6][R8.64+0x1f8] ;  /* 0x0001f80608137980 */ /* 0x004ea2000c101900 */
[----:B------:R-:W-:-:S02]  /*36520*/  R2UR UR20, R4 ;  /* 0x00000000041472ca */ /* 0x000fc400000e0000 */
[C---:B------:R-:W-:Y:S02]  /*36530*/  R2UR UR21, R5.reuse ;  /* 0x00000000051572ca */ /* 0x040fe400000e0000 */
[C---:B------:R-:W-:Y:S02]  /*36540*/  R2UR UR22, R4.reuse ;  /* 0x00000000041672ca */ /* 0x040fe400000e0000 */
[C---:B------:R-:W-:Y:S02]  /*36550*/  R2UR UR23, R5.reuse ;  /* 0x00000000051772ca */ /* 0x040fe400000e0000 */
[C---:B------:R-:W-:Y:S02]  /*36560*/  R2UR UR24, R4.reuse ;  /* 0x00000000041872ca */ /* 0x040fe400000e0000 */
[----:B------:R-:W-:Y:S01]  /*36570*/  R2UR UR25, R5 ;  /* 0x00000000051972ca */ /* 0x000fe200000e0000 */
[----:B--2---:R-:W-:Y:S04]  /*36580*/  ST.E desc[UR4][R8.64+0x1f8], R19 ;  /* 0x0001f81308007985 */ /* 0x004fe8000c101904 */
[----:B----4-:R-:W2:Y:S01]  /*36590*/  LD.E R21, desc[UR6][R8.64+0x1fc] ;  /* 0x0001fc0608157980 */ /* 0x010ea2000c101900 */
[----:B------:R-:W-:-:S02]  /*365a0*/  R2UR UR26, R4 ;  /* 0x00000000041a72ca */ /* 0x000fc400000e0000 */
[C---:B------:R-:W-:Y:S02]  /*365b0*/  R2UR UR27, R5.reuse ;  /* 0x00000000051b72ca */ /* 0x040fe400000e0000 */
[C---:B------:R-:W-:Y:S02]  /*365c0*/  R2UR UR28, R4.reuse ;  /* 0x00000000041c72ca */ /* 0x040fe400000e0000 */
[C---:B------:R-:W-:Y:S02]  /*365d0*/  R2UR UR29, R5.reuse ;  /* 0x00000000051d72ca */ /* 0x040fe400000e0000 */
[C---:B------:R-:W-:Y:S02]  /*365e0*/  R2UR UR30, R4.reuse ;  /* 0x00000000041e72ca */ /* 0x040fe400000e0000 */
[----:B------:R-:W-:Y:S02]  /*365f0*/  R2UR UR31, R5 ;  /* 0x00000000051f72ca */ /* 0x000fe400000e0000 */
        /* <DEDUP_REMOVED lines=25> */
[----:B------:R-:W-:Y:S01]  /*36790*/  R2UR UR61, R5 ;  /* 0x00000000053d72ca */ /* 0x000fe200000e0000 */
[----:B--2---:R-:W-:Y:S04]  /*367a0*/  ST.E desc[UR4][R8.64+0x1fc], R21 ;  /* 0x0001fc1508007985 */ /* 0x004fe8000c101904 */
[----:B------:R-:W2:Y:S04]  /*367b0*/  LD.E R24, desc[UR16][R8.64] ;  /* 0x0000001008187980 */ /* 0x000ea8000c101900 */
[----:B-1----:R-:W2:Y:S04]  /*367c0*/  LD.E R25, desc[UR18][R8.64+0x4] ;  /* 0x0000041208197980 */ /* 0x002ea8000c101900 */
        /* <DEDUP_REMOVED lines=126> */
[----:B---3--:R-:W-:Y:S01]  /*36fb0*/  IMAD R10, R13, 0x1000, R10 ;  /* 0x000010000d0a7824 */ /* 0x008fe200078e020a */
[----:B------:R-:W-:-:S04]  /*36fc0*/  R2UR UR7, R11 ;  /* 0x000000000b0772ca */ /* 0x000fc800000e0000 */
[----:B------:R-:W-:Y:S02]  /*36fd0*/  R2UR UR6, R10 ;  /* 0x000000000a0672ca */ /* 0x000fe400000e0000 */
        /* <DEDUP_REMOVED lines=50> */
[----:B------:R-:W-:Y:S02]  /*37300*/  R2UR UR4, R4 ;  /* 0x00000000040472ca */ /* 0x000fe400000e0000 */
[----:B------:R-:W-:Y:S01]  /*37310*/  R2UR UR5, R5 ;  /* 0x00000000050572ca */ /* 0x000fe200000e0000 */
[----:B--2---:R-:W-:-:S12]  /*37320*/  WARPGROUP.ARRIVE ;  /* 0x00000000000079c5 */ /* 0x004fd80000000000 */
[----:B------:R-:W-:Y:S01]  /*37330*/  HGMMA.64x256x16.F32.BF16 R24, R164, gdesc[UR4].tnspB, R24, gsb0 ;  /* 0x43e00004a4187df0 */ /* 0x000fe20008001818 */
[----:B------:R-:W-:Y:S02]  /*37340*/  VIADD R12, R10, 0x80 ;  /* 0x000000800a0c7836 */ /* 0x000fe40000000000 */
[----:B------:R-:W-:-:S03]  /*37350*/  IMAD.MOV.U32 R13, RZ, RZ, R11 ;  /* 0x000000ffff0d7224 */ /* 0x000fc600078e000b */
        /* <DEDUP_REMOVED lines=12> */
[----:B------:R-:W-:Y:S01]  /*37420*/  ST.E desc[UR26][R8.64+0x24], R33 ;  /* 0x0000242108007985 */ /* 0x000fe2000c10191a */
[----:B------:R-:W-:-:S03]  /*37430*/  R2UR UR8, R4 ;  /* 0x00000000040872ca */ /* 0x000fc600000e0000 */
[----:B------:R-:W-:Y:S01]  /*37440*/  ST.E desc[UR28][R8.64+0x28], R34 ;  /* 0x0000282208007985 */ /* 0x000fe2000c10191c */
[----:B------:R-:W-:-:S03]  /*37450*/  R2UR UR9, R5 ;  /* 0x00000000050972ca */ /* 0x000fc600000e0000 */
[----:B------:R-:W-:Y:S01]  /*37460*/  ST.E desc[UR30][R8.64+0x2c], R35 ;  /* 0x00002c2308007985 */ /* 0x000fe2000c10191e */
[----:B------:R-:W-:-:S03]  /*37470*/  R2UR UR10, R4 ;  /* 0x00000000040a72ca */ /* 0x000fc600000e0000 */
[----:B------:R-:W-:Y:S01]  /*37480*/  ST.E desc[UR32][R8.64+0x30], R36 ;  /* 0x0000302408007985 */ /* 0x000fe2000c101920 */
[----:B------:R-:W-:-:S03]  /*37490*/  R2UR UR11, R5 ;  /* 0x00000000050b72ca */ /* 0x000fc600000e0000 */
[----:B------:R-:W-:Y:S01]  /*374a0*/  ST.E desc[UR34][R8.64+0x34], R37 ;  /* 0x0000342508007985 */ /* 0x000fe2000c101922 */
[C---:B------:R-:W-:Y:S02]  /*374b0*/  R2UR UR12, R4.reuse ;  /* 0x00000000040c72ca */ /* 0x040fe400000e0000 */
[C---:B------:R-:W-:Y:S01]  /*374c0*/  R2UR UR13, R5.reuse ;  /* 0x00000000050d72ca */ /* 0x040fe200000e0000 */
[----:B------:R-:W-:Y:S01]  /*374d0*/  ST.E desc[UR38][R8.64+0x38], R38 ;  /* 0x0000382608007985 */ /* 0x000fe2000c101926 */
[C---:B------:R-:W-:Y:S02]  /*374e0*/  R2UR UR14, R4.reuse ;  /* 0x00000000040e72ca */ /* 0x040fe400000e0000 */
[C---:B------:R-:W-:Y:S01]  /*374f0*/  R2UR UR15, R5.reuse ;  /* 0x00000000050f72ca */ /* 0x040fe200000e0000 */
[----:B------:R-:W-:Y:S01]  /*37500*/  ST.E desc[UR40][R8.64+0x3c], R39 ;  /* 0x00003c2708007985 */ /* 0x000fe2000c101928 */
[C---:B------:R-:W-:Y:S02]  /*37510*/  R2UR UR16, R4.reuse ;  /* 0x00000000041072ca */ /* 0x040fe400000e0000 */
[----:B------:R-:W-:Y:S01]  /*37520*/  R2UR UR17, R5 ;  /* 0x00000000051172ca */ /* 0x000fe200000e0000 */
[----:B------:R-:W-:Y:S01]  /*37530*/  ST.E desc[UR42][R8.64+0x40], R40 ;  /* 0x0000402808007985 */ /* 0x000fe2000c10192a */
[----:B------:R-:W-:-:S02]  /*37540*/  R2UR UR18, R4 ;  /* 0x00000000041272ca */ /* 0x000fc400000e0000 */
        /* <DEDUP_REMOVED lines=288> */
[----:B------:R-:W-:Y:S01]  /*38750*/  R2UR UR59, R5 ;  /* 0x00000000053b72ca */ /* 0x000fe200000e0000 */
        /* <DEDUP_REMOVED lines=67> */
[----:B------:R-:W-:Y:S02]  /*38b90*/  R2UR UR4, R4 ;  /* 0x00000000040472ca */ /* 0x000fe400000e0000 */
[----:B------:R-:W-:Y:S01]  /*38ba0*/  R2UR UR5, R5 ;  /* 0x00000000050572ca */ /* 0x000fe200000e0000 */
        /* <DEDUP_REMOVED lines=391> */
[----:B------:R-:W-:Y:S01]  /*3a420*/  VIADD R10, R10, 0x180 ;  /* 0x000001800a0a7836 */ /* 0x000fe20000000000 */
[----:B------:R-:W-:-:S04]  /*3a430*/  R2UR UR7, R11 ;  /* 0x000000000b0772ca */ /* 0x000fc800000e0000 */
        /* <DEDUP_REMOVED lines=357> */
[----:B------:R-:W-:Y:S01]  /*3ba90*/  R2UR UR25, R5 ;  /* 0x00000000051972ca */ /* 0x000fe200000e0000 */
[----:B------:R-:W-:Y:S02]  /*3baa0*/  WARPGROUP.DEPBAR.LE gsb0, 0x0 ;  /* 0x00008000000079c5 */ /* 0x000fe40000010000 */
[----:B------:R-:W-:Y:S01]  /*3bab0*/  ST.E desc[UR4][R8.64], R24 ;  /* 0x0000001808007985 */ /* 0x000fe2000c101904 */
[----:B------:R-:W-:-:S02]  /*3bac0*/  R2UR UR4, R4 ;  /* 0x00000000040472ca */ /* 0x000fc400000e0000 */
[----:B------:R-:W-:Y:S01]  /*3bad0*/  R2UR UR5, R5 ;  /* 0x00000000050572ca */ /* 0x000fe200000e0000 */
[----:B------:R-:W-:Y:S04]  /*3bae0*/  ST.E desc[UR6][R8.64+0x4], R25 ;  /* 0x0000041908007985 */ /* 0x000fe8000c101906 */
[----:B------:R-:W-:Y:S04]  /*3baf0*/  ST.E desc[UR8][R8.64+0x8], R26 ;  /* 0x0000081a08007985 */ /* 0x000fe8000c101908 */
[----:B------:R-:W-:Y:S01]  /*3bb00*/  ST.E desc[UR10][R8.64+0xc], R27 ;  /* 0x00000c1b08007985 */ /* 0x000fe2000c10190a */
[----:B------:R-:W-:-:S03]  /*3bb10*/  R2UR UR6, R4 ;  /* 0x00000000040672ca */ /* 0x000fc600000e0000 */
[----:B------:R-:W-:Y:S01]  /*3bb20*/  ST.E desc[UR12][R8.64+0x10], R28 ;  /* 0x0000101c08007985 */ /* 0x000fe2000c10190c */
[----:B------:R-:W-:-:S03]  /*3bb30*/  R2UR UR7, R5 ;  /* 0x00000000050772ca */ /* 0x000fc600000e0000 */
        /* <DEDUP_REMOVED lines=21> */
[C---:B------:R-:W-:Y:S02]  /*3bc90*/  R2UR UR20, R4.reuse ;  /* 0x00000000041472ca */ /* 0x040fe400000e0000 */
[----:B------:R-:W-:Y:S01]  /*3bca0*/  R2UR UR21, R5 ;  /* 0x00000000051572ca */ /* 0x000fe200000e0000 */
[----:B------:R-:W-:Y:S01]  /*3bcb0*/  ST.E desc[UR6][R8.64+0x30], R36 ;  /* 0x0000302408007985 */ /* 0x000fe2000c101906 */
[----:B------:R-:W-:-:S02]  /*3bcc0*/  R2UR UR22, R4 ;  /* 0x00000000041672ca */ /* 0x000fc400000e0000 */
[C---:B------:R-:W-:Y:S02]  /*3bcd0*/  R2UR UR23, R5.reuse ;  /* 0x00000000051772ca */ /* 0x040fe400000e0000 */
[C---:B------:R-:W-:Y:S02]  /*3bce0*/  R2UR UR24, R4.reuse ;  /* 0x00000000041872ca */ /* 0x040fe400000e0000 */
[C---:B------:R-:W-:Y:S02]  /*3bcf0*/  R2UR UR25, R5.reuse ;  /* 0x00000000051972ca */ /* 0x040fe400000e0000 */
        /* <DEDUP_REMOVED lines=33> */
[C---:B------:R-:W-:Y:S01]  /*3bf10*/  R2UR UR21, R5.reuse ;  /* 0x00000000051572ca */ /* 0x040fe200000e0000 */
[----:B------:R-:W-:Y:S01]  /*3bf20*/  ST.E desc[UR4][R8.64+0x64], R49 ;  /* 0x0000643108007985 */ /* 0x000fe2000c101904 */
[C---:B------:R-:W-:Y:S02]  /*3bf30*/  R2UR UR22, R4.reuse ;  /* 0x00000000041672ca */ /* 0x040fe400000e0000 */
[C---:B------:R-:W-:Y:S01]  /*3bf40*/  R2UR UR23, R5.reuse ;  /* 0x00000000051772ca */ /* 0x040fe200000e0000 */
[----:B------:R-:W-:Y:S01]  /*3bf50*/  ST.E desc[UR6][R8.64+0x68], R50 ;  /* 0x0000683208007985 */ /* 0x000fe2000c101906 */
[C---:B------:R-:W-:Y:S02]  /*3bf60*/  R2UR UR24, R4.reuse ;  /* 0x00000000041872ca */ /* 0x040fe400000e0000 */
[----:B------:R-:W-:Y:S02]  /*3bf70*/  R2UR UR25, R5 ;  /* 0x00000000051972ca */ /* 0x000fe400000e0000 */
[----:B------:R-:W-:-:S02]  /*3bf80*/  R2UR UR4, R4 ;  /* 0x00000000040472ca */ /* 0x000fc400000e0000 */
[C---:B------:R-:W-:Y:S02]  /*3bf90*/  R2UR UR5, R5.reuse ;  /* 0x00000000050572ca */ /* 0x040fe400000e0000 */
[C---:B------:R-:W-:Y:S02]  /*3bfa0*/  R2UR UR6, R4.reuse ;  /* 0x00000000040672ca */ /* 0x040fe400000e0000 */
        /* <DEDUP_REMOVED lines=9> */
[----:B------:R-:W-:Y:S04]  /*3c040*/  ST.E desc[UR20][R8.64+0x84], R57 ;  /* 0x0000843908007985 */ /* 0x000fe8000c101914 */
[----:B------:R-:W-:Y:S04]  /*3c050*/  ST.E desc[UR22][R8.64+0x88], R58 ;  /* 0x0000883a08007985 */ /* 0x000fe8000c101916 */
[----:B------:R-:W-:Y:S01]  /*3c060*/  ST.E desc[UR24][R8.64+0x8c], R59 ;  /* 0x00008c3b08007985 */ /* 0x000fe2000c101918 */
[----:B------:R-:W-:-:S03]  /*3c070*/  R2UR UR10, R4 ;  /* 0x00000000040a72ca */ /* 0x000fc600000e0000 */
[----:B------:R-:W-:Y:S01]  /*3c080*/  ST.E desc[UR4][R8.64+0x90], R60 ;  /* 0x0000903c08007985 */ /* 0x000fe2000c101904 */
[C---:B------:R-:W-:Y:S02]  /*3c090*/  R2UR UR4, R4.reuse ;  /* 0x00000000040472ca */ /* 0x040fe400000e0000 */
[C---:B------:R-:W-:Y:S01]  /*3c0a0*/  R2UR UR5, R5.reuse ;  /* 0x00000000050572ca */ /* 0x040fe200000e0000 */
[----:B------:R-:W-:Y:S01]  /*3c0b0*/  ST.E desc[UR6][R8.64+0x94], R61 ;  /* 0x0000943d08007985 */ /* 0x000fe2000c101906 */
        /* <DEDUP_REMOVED lines=267> */
[----:B------:R-:W2:Y:S01]  /*3d170*/  LD.E R19, desc[UR28][R8.64+0x1fc] ;  /* 0x0001fc1c08137980 */ /* 0x000ea2000c101900 */
[----:B------:R-:W-:-:S02]  /*3d180*/  R2UR UR6, R4 ;  /* 0x00000000040672ca */ /* 0x000fc400000e0000 */
[C---:B------:R-:W-:Y:S02]  /*3d190*/  R2UR UR7, R5.reuse ;  /* 0x00000000050772ca */ /* 0x040fe400000e0000 */
[----:B------:R-:W-:Y:S02]  /*3d1a0*/  R2UR UR4, R4 ;  /* 0x00000000040472ca */ /* 0x000fe400000e0000 */
[----:B------:R-:W-:-:S09]  /*3d1b0*/  R2UR UR5, R5 ;  /* 0x00000000050572ca */ /* 0x000fd200000e0000 */
[----:B--2---:R0:W-:Y:S04]  /*3d1c0*/  ST.E desc[UR6][R8.64+0x1fc], R19 ;  /* 0x0001fc1308007985 */ /* 0x0041e8000c101906 */
[----:B------:R-:W2:Y:S01]  /*3d1d0*/  LD.E R11, desc[UR4][R8.64] ;  /* 0x00000004080b7980 */ /* 0x000ea2000c101900 */
[C---:B------:R-:W-:Y:S02]  /*3d1e0*/  R2UR UR4, R4.reuse ;  /* 0x00000000040472ca */ /* 0x040fe400000e0000 */
        /* <DEDUP_REMOVED lines=10> */
[----:B------:R-:W3:Y:S01]  /*3d290*/  LD.E R15, desc[UR6][R8.64+0x8] ;  /* 0x00000806080f7980 */ /* 0x000ee2000c101900 */
[C---:B------:R-:W-:Y:S02]  /*3d2a0*/  R2UR UR4, R4.reuse ;  /* 0x00000000040472ca */ /* 0x040fe400000e0000 */
[C---:B------:R-:W-:Y:S02]  /*3d2b0*/  R2UR UR5, R5.reuse ;  /* 0x00000000050572ca */ /* 0x040fe400000e0000 */
[----:B------:R-:W-:Y:S02]  /*3d2c0*/  R2UR UR6, R4 ;  /* 0x00000000040672ca */ /* 0x000fe400000e0000 */
[----:B------:R-:W-:-:S09]  /*3d2d0*/  R2UR UR7, R5 ;  /* 0x00000000050772ca */ /* 0x000fd200000e0000 */
[----:B---3--:R3:W-:Y:S04]  /*3d2e0*/  ST.E desc[UR4][R8.64+0x8], R15 ;  /* 0x0000080f08007985 */ /* 0x0087e8000c101904 */
[----:B0-----:R-:W4:Y:S01]  /*3d2f0*/  LD.E R19, desc[UR6][R8.64+0xc] ;  /* 0x00000c0608137980 */ /* 0x001f22000c101900 */
[C---:B------:R-:W-:Y:S02]  /*3d300*/  R2UR UR4, R4.reuse ;  /* 0x00000000040472ca */ /* 0x040fe400000e0000 */
[C---:B------:R-:W-:Y:S02]  /*3d310*/  R2UR UR5, R5.reuse ;  /* 0x00000000050572ca */ /* 0x040fe400000e0000 */
[----:B------:R-:W-:Y:S02]  /*3d320*/  R2UR UR6, R4 ;  /* 0x00000000040672ca */ /* 0x000fe400000e0000 */
[----:B------:R-:W-:-:S09]  /*3d330*/  R2UR UR7, R5 ;  /* 0x00000000050772ca */ /* 0x000fd200000e0000 */
[----:B----4-:R0:W-:Y:S04]  /*3d340*/  ST.E desc[UR4][R8.64+0xc], R19 ;  /* 0x00000c1308007985 */ /* 0x0101e8000c101904 */
[----:B-1----:R-:W4:Y:S01]  /*3d350*/  LD.E R11, desc[UR6][R8.64+0x10] ;  /* 0x00001006080b7980 */ /* 0x002f22000c101900 */
[C---:B------:R-:W-:Y:S02]  /*3d360*/  R2UR UR4, R4.reuse ;  /* 0x00000000040472ca */ /* 0x040fe400000e0000 */
[C---:B------:R-:W-:Y:S02]  /*3d370*/  R2UR UR5, R5.reuse ;  /* 0x00000000050572ca */ /* 0x040fe400000e0000 */
[----:B------:R-:W-:Y:S02]  /*3d380*/  R2UR UR6, R4 ;  /* 0x00000000040672ca */ /* 0x000fe400000e0000 */
[----:B------:R-:W-:-:S09]  /*3d390*/  R2UR UR7, R5 ;  /* 0x00000000050772ca */ /* 0x000fd200000e0000 */
[----:B----4-:R1:W-:Y:S04]  /*3d3a0*/  ST.E desc[UR4][R8.64+0x10], R11 ;  /* 0x0000100b08007985 */ /* 0x0103e8000c101904 */
[----:B--2---:R-:W2:Y:S01]  /*3d3b0*/  LD.E R13, desc[UR6][R8.64+0x14] ;  /* 0x00001406080d7980 */ /* 0x004ea2000c101900 */
[C---:B------:R-:W-:Y:S02]  /*3d3c0*/  R2UR UR4, R4.reuse ;  /* 0x00000000040472ca */ /* 0x040fe400000e0000 */
[C---:B------:R-:W-:Y:S02]  /*3d3d0*/  R2UR UR5, R5.reuse ;  /* 0x00000000050572ca */ /* 0x040fe400000e0000 */
[----:B------:R-:W-:Y:S02]  /*3d3e0*/  R2UR UR6, R4 ;  /* 0x00000000040672ca */ /* 0x000fe400000e0000 */
[----:B------:R-:W-:-:S09]  /*3d3f0*/  R2UR UR7, R5 ;  /* 0x00000000050772ca */ /* 0x000fd200000e0000 */
[----:B--2---:R2:W-:Y:S04]  /*3d400*/  ST.E desc[UR4][R8.64+0x14], R13 ;  /* 0x0000140d08007985 */ /* 0x0045e8000c101904 */
[----:B---3--:R-:W3:Y:S01]  /*3d410*/  LD.E R15, desc[UR6][R8.64+0x18] ;  /* 0x00001806080f7980 */ /* 0x008ee2000c101900 */
        /* <DEDUP_REMOVED lines=719> */
[----:B---3--:R-:W2:Y:S01]  /*40110*/  LD.E R15, desc[UR6][R8.64+0x1f8] ;  /* 0x0001f806080f7980 */ /* 0x008ea2000c101900 */
[----:B------:R-:W-:Y:S02]  /*40120*/  R2UR UR4, R4 ;  /* 0x00000000040472ca */ /* 0x000fe400000e0000 */
[----:B------:R-:W-:-:S13]  /*40130*/  R2UR UR5, R5 ;  /* 0x00000000050572ca */ /* 0x000fda00000e0000 */
[----:B--2---:R0:W-:Y:S01]  /*40140*/  ST.E desc[UR4][R8.64+0x1f8], R15 ;  /* 0x0001f80f08007985 */ /* 0x0041e2000c101904 */
        /* <DEDUP_REMOVED lines=8> */
[----:B------:R-:W-:Y:S05]  /*401d0*/  @P1 BRA `(.L_x_5304) ;  /* 0x0000000000301947 */ /* 0x000fea0003800000 */
[----:B0-----:R-:W2:Y:S04]  /*401e0*/  LDL.64 R8, [R7+0x40] ;  /* 0x0000400007087983 */ /* 0x001ea80000100a00 */
[----:B------:R-:W3:Y:S01]  /*401f0*/  LDL.64 R10, [R7] ;  /* 0x00000000070a7983 */ /* 0x000ee20000100a00 */
[C---:B------:R-:W-:Y:S02]  /*40200*/  R2UR UR4, R4.reuse ;  /* 0x00000000040472ca */ /* 0x040fe400000e0000 */
[C---:B------:R-:W-:Y:S02]  /*40210*/  R2UR UR5, R5.reuse ;  /* 0x00000000050572ca */ /* 0x040fe400000e0000 */
[----:B------:R-:W-:Y:S02]  /*40220*/  R2UR UR6, R4 ;  /* 0x00000000040672ca */ /* 0x000fe400000e0000 */
[----:B------:R-:W-:-:S09]  /*40230*/  R2UR UR7, R5 ;  /* 0x00000000050772ca */ /* 0x000fd200000e0000 */
[----:B--2---:R-:W2:Y:S04]  /*40240*/  LD.E.64 R8, desc[UR4][R8.64+0x30] ;  /* 0x0000300408087980 */ /* 0x004ea8000c101b00 */
[----:B---3--:R-:W3:Y:S01]  /*40250*/  LD.E R10, desc[UR6][R10.64] ;  /* 0x000000060a0a7980 */ /* 0x008ee2000c101900 */
[----:B--2---:R-:W-:-:S05]  /*40260*/  MOV R5, R8 ;  /* 0x0000000800057202 */ /* 0x004fca0000000f00 */
[----:B---3--:R-:W-:-:S05]  /*40270*/  IMAD R4, R10, 0x8, R5 ;  /* 0x000000080a047824 */ /* 0x008fca00078e0205 */
[----:B------:R-:W-:-:S04]  /*40280*/  PRMT R4, RZ, 0x654, R4 ;  /* 0x00000654ff047816 */ /* 0x000fc80000000004 */
[----:B------:R1:W-:Y:S03]  /*40290*/  SYNCS.ARRIVE.TRANS64.RED.A1T0 RZ, [R4+URZ], RZ ;  /* 0x000000ff04ff79a7 */ /* 0x0003e6000810043f */
.L_x_5304:
[----:B------:R-:W-:-:S04]  /*402a0*/  IMAD.MOV.U32 R7, RZ, RZ, 0x0 ;  /* 0x00000000ff077424 */ /* 0x000fc800078e00ff */
[----:B01----:R-:W-:Y:S05]  /*402b0*/  RET.REL.NODEC R6 `(_ZN7cutlass13device_kernelIN5flash11enable_sm90INS1_16FlashAttnFwdSm90INS1_25CollectiveMainloopFwdSm90ILi2EN4cute5tupleIJNS5_1CILi1EEES8_S8_EEENS6_IJNS7_ILi64EEESA_SA_EEELi512ENS_10bfloat16_tEfNS_4arch4Sm90ELb0ELb1ELb1ELb0ELb0ELb0ELb1ELb0ELb0ELb1ELb1ELb0EEENS1_21CollectiveEpilogueFwdINS6_IJSA_NS7_ILi512EEESA_EEES9_SC_SE_Li256ELb0ELb1ELb1ELb0EEENS1_19SingleTileSchedulerILb0ELb1ELb1ELi64EEEEEEEEEvNT_6ParamsE) ;  /* 0xfffffbfc06507950 */ /* 0x003fea0003c3ffff */
.L_x_5278:
[----:B0-----:R0:W1:Y:S02]  /*402c0*/  SYNCS.PHASECHK.TRANS64.TRYWAIT P1, [R11+URZ], R18 ;  /* 0x000000120b0075a7 */ /* 0x001064000802017f */
[----:B-1----:R-:W-:Y:S05]  /*402d0*/  @!P1 NANOSLEEP.SYNCS 0x989680 ;  /* 0x009896800000995d */ /* 0x002fea0003900000 */
[----:B------:R-:W1:Y:S02]  /*402e0*/  @!P1 SYNCS.PHASECHK.TRANS64 P1, [R11+URZ], R18 ;  /* 0x000000120b0095a7 */ /* 0x000e64000802007f */
[----:B-1----:R-:W-:Y:S05]  /*402f0*/  @!P1 BRA `(.L_x_5278) ;  /* 0xfffffffc00f09947 */ /* 0x002fea000383ffff */
[----:B------:R-:W-:Y:S05]  /*40300*/  BRA `(.L_x_5277) ;  /* 0xfffffee400d07947 */ /* 0x000fea000383ffff */
.L_x_5285:
[----:B0-----:R0:W1:Y:S02]  /*40310*/  SYNCS.PHASECHK.TRANS64.TRYWAIT P1, [R18+URZ], R19 ;  /* 0x00000013120075a7 */ /* 0x001064000802017f */
[----:B-1----:R-:W-:Y:S05]  /*40320*/  @!P1 NANOSLEEP.SYNCS 0x989680 ;  /* 0x009896800000995d */ /* 0x002fea0003900000 */
[----:B------:R-:W1:Y:S02]  /*40330*/  @!P1 SYNCS.PHASECHK.TRANS64 P1, [R18+URZ], R19 ;  /* 0x00000013120095a7 */ /* 0x000e64000802007f */
[----:B-1----:R-:W-:Y:S05]  /*40340*/  @!P1 BRA `(.L_x_5285) ;  /* 0xfffffffc00f09947 */ /* 0x002fea000383ffff */
[----:B------:R-:W-:Y:S05]  /*40350*/  BRA `(.L_x_5284) ;  /* 0xfffffeec00a47947 */ /* 0x000fea000383ffff */
.L_x_5305:
        /* <DEDUP_REMOVED lines=10> */
.L_x_15174:


//--------------------- .text._ZN7cutlass13device_kernelIN5flash11enable_sm90INS1_16FlashAttnFwdSm90INS1_25CollectiveMainloopFwdSm90ILi2EN4cute5tupleIJNS5_1CILi1EEES8_S8_EEENS6_IJNS7_ILi64EEESA_SA_EEELi512ENS_10bfloat16_tEfNS_4arch4Sm90ELb0ELb1ELb1ELb1ELb0ELb0ELb0ELb0ELb0ELb1ELb1ELb0EEENS1_21CollectiveEpilogueFwdINS6_IJSA_NS7_ILi512EEESA_EEES9_SC_SE_Li256ELb1ELb1ELb1ELb0EEENS1_36VarlenDynamicPersistentTileSchedulerILi64ELi64ELi256ELi128ELb1ELb1ELb1ELb1ELb0ELb1EEEEEEEEEvNT_6ParamsE --------------------------
	.section	.text._ZN7cutlass13device_kernelIN5flash11enable_sm90INS1_16FlashAttnFwdSm90INS1_25CollectiveMainloopFwdSm90ILi2EN4cute5tupleIJNS5_1CILi1EEES8_S8_EEENS6_IJNS7_ILi64EEESA_SA_EEELi512ENS_10bfloat16_tEfNS_4arch4Sm90ELb0ELb1ELb1ELb1ELb0ELb0ELb0ELb0ELb0ELb1ELb1ELb0EEENS1_21CollectiveEpilogueFwdINS6_IJSA_NS7_ILi512EEESA_EEES9_SC_SE_Li256ELb1ELb1ELb1ELb0EEENS1_36VarlenDynamicPersistentTileSchedulerILi64ELi64ELi256ELi128ELb1ELb1ELb1ELb1ELb0ELb1EEEEEEEEEvNT_6ParamsE,"ax",@progbits
	.align	128
.text._ZN7cutlass13device_kernelIN5flash11enable_sm90INS1_16FlashAttnFwdSm90INS1_25CollectiveMainloopFwdSm90ILi2EN4cute5tupleIJNS5_1CILi1EEES8_S8_EEENS6_IJNS7_ILi64EEESA_SA_EEELi512ENS_10bfloat16_tEfNS_4arch4Sm90ELb0ELb1ELb1ELb1ELb0ELb0ELb0ELb0ELb0ELb1ELb1ELb0EEENS1_21CollectiveEpilogueFwdINS6_IJSA_NS7_ILi512EEESA_EEES9_SC_SE_Li256ELb1ELb1ELb1ELb0EEENS1_36VarlenDynamicPersistentTileSchedulerILi64ELi64ELi256ELi128ELb1ELb1ELb1ELb1ELb0ELb1EEEEEEEEEvNT_6ParamsE:
        .type           _ZN7cutlass13device_kernelIN5flash11enable_sm90INS1_16FlashAttnFwdSm90INS1_25CollectiveMainloopFwdSm90ILi2EN4cute5tupleIJNS5_1CILi1EEES8_S8_EEENS6_IJNS7_ILi64EEESA_SA_EEELi512ENS_10bfloat16_tEfNS_4arch4Sm90ELb0ELb1ELb1ELb1ELb0ELb0ELb0ELb0ELb0ELb1ELb1ELb0EEENS1_21CollectiveEpilogueFwdINS6_IJSA_NS7_ILi512EEESA_EEES9_SC_SE_Li256ELb1ELb1ELb1ELb0EEENS1_36VarlenDynamicPersistentTileSchedulerILi64ELi64ELi256ELi128ELb1ELb1ELb1ELb1ELb0ELb1EEEEEEEEEvNT_6ParamsE,@function
        .size           _ZN7cutlass13device_kernelIN5flash11enable_sm90INS1_16FlashAttnFwdSm90INS1_25CollectiveMainloopFwdSm90ILi2EN4cute5tupleIJNS5_1CILi1EEES8_S8_EEENS6_IJNS7_ILi64EEESA_SA_EEELi512ENS_10bfloat16_tEfNS_4arch4Sm90ELb0ELb1ELb1ELb1ELb0ELb0ELb0ELb0ELb0ELb1ELb1ELb0EEENS1_21CollectiveEpilogueFwdINS6_IJSA_NS7_ILi512EEESA_EEES9_SC_SE_Li256ELb1ELb1ELb1ELb0EEENS1_36VarlenDynamicPersistentTileSchedulerILi64ELi64ELi256ELi128ELb1ELb1ELb1ELb1ELb0ELb1EEEEEEEEEvNT_6ParamsE,(.L_x_15176 - _ZN7cutlass13device_kernelIN5flash11enable_sm90INS1_16FlashAttnFwdSm90INS1_25CollectiveMainloopFwdSm90ILi2EN4cute5tupleIJNS5_1CILi1EEES8_S8_EEENS6_IJNS7_ILi64EEESA_SA_EEELi512ENS_10bfloat16_tEfNS_4arch4Sm90ELb0ELb1ELb1ELb1ELb0ELb0ELb0ELb0ELb0ELb1ELb1ELb0EEENS1_21CollectiveEpilogueFwdINS6_IJSA_NS7_ILi512EEESA_EEES9_SC_SE_Li256ELb1ELb1ELb1ELb0EEENS1_36VarlenDynamicPersistentTileSchedulerILi64ELi64ELi256ELi128ELb1ELb1ELb1ELb1ELb0ELb1EEEEEEEEEvNT_6ParamsE)
        .other          _ZN7cutlass13device_kernelIN5flash11enable_sm90INS1_16FlashAttnFwdSm90INS1_25CollectiveMainloopFwdSm90ILi2EN4cute5tupleIJNS5_1CILi1EEES8_S8_EEENS6_IJNS7_ILi64EEESA_SA_EEELi512ENS_10bfloat16_tEfNS_4arch4Sm90ELb0ELb1ELb1ELb1ELb0ELb0ELb0ELb0ELb0ELb1ELb1ELb0EEENS1_21CollectiveEpilogueFwdINS6_IJSA_NS7_ILi512EEESA_EEES9_SC_SE_Li256ELb1ELb1ELb1ELb0EEENS1_36VarlenDynamicPersistentTileSchedulerILi64ELi64ELi256ELi128ELb1ELb1ELb1ELb1ELb0ELb1EEEEEEEEEvNT_6ParamsE,@"STO_CUDA_ENTRY STV_DEFAULT"
_ZN7cutlass13device_kernelIN5flash11enable_sm90INS1_16FlashAttnFwdSm90INS1_25CollectiveMainloopFwdSm90ILi2EN4cute5tupleIJNS5_1CILi1EEES8_S8_EEENS6_IJNS7_ILi64EEESA_SA_EEELi512ENS_10bfloat16_tEfNS_4arch4Sm90ELb0ELb1ELb1ELb1ELb0ELb0ELb0ELb0ELb0ELb1ELb1ELb0EEENS1_21CollectiveEpilogueFwdINS6_IJSA_NS7_ILi512EEESA_EEES9_SC_SE_Li256ELb1ELb1ELb1ELb0EEENS1_36VarlenDynamicPersistentTileSchedulerILi64ELi64ELi256ELi128ELb1ELb1ELb1ELb1ELb0ELb1EEEEEEEEEvNT_6ParamsE:
        /* <DEDUP_REMOVED lines=18> */
.L_x_5307:
[----:B------:R-:W-:Y:S05]  /*0120*/  BSYNC B0 ;  /* 0x0000000000007941 */ /* 0x000fea0003800000 */
.L_x_5306:
        /* <DEDUP_REMOVED lines=37> */
.L_x_5308:
        /* <DEDUP_REMOVED lines=22> */
.L_x_5309:
        /* <DEDUP_REMOVED lines=18> */
.L_x_5310:
        /* <DEDUP_REMOVED lines=22> */
.L_x_5311:
        /* <DEDUP_REMOVED lines=22> */
.L_x_5312:
[----:B------:R-:W-:Y:S01]  /*08c0*/  PLOP3.LUT P0, PT, PT, PT, UP0, 0x80, 0x0 ;  /* 0x000000000000781c */ /* 0x000fe20003f0f008 */
[----:B------:R-:W-:Y:S01]  /*08d0*/  UMOV UR36, 0x1 ;  /* 0x0000000100247882 */ /* 0x000fe20000000000 */
[----:B------:R-:W-:Y:S01]  /*08e0*/  NOP ;  /* 0x0000000000007918 */ /* 0x000fe20000000000 */
[----:B------:R-:W-:Y:S01]  /*08f0*/  USEL UR36, UR36, 0x2, !UP0 ;  /* 0x0000000224247887 */ /* 0x000fe2000c000000 */
[----:B------:R-:W-:Y:S01]  /*0900*/  ULDC.64 UR40, c[0x0][0x208] ;  /* 0x0000820000287ab9 */ /* 0x000fe20000000a00 */
[----:B012-4-:R-:W-:Y:S08]  /*0910*/  BAR.SYNC.DEFER_BLOCKING 0x0 ;  /* 0x0000000000007b1d */ /* 0x017ff00000010000 */
[----:B------:R-:W-:Y:S05]  /*0920*/  @!P0 BRA `(.L_x_5313) ;  /* 0x0000012800c08947 */ /* 0x000fea0003800000 */
.L_x_5314:
        /* <DEDUP_REMOVED lines=25> */
[----:B------:R-:W-:Y:S01]  /*0ac0*/  R2UR UR5, R9 ;  /* 0x00000000090572ca */ /* 0x000fe200000e0000 */
[----:B------:R-:W-:Y:S01]  /*0ad0*/  UMOV UR37, URZ ;  /* 0x0000003f00257c82 */ /* 0x000fe20008000000 */
        /* <DEDUP_REMOVED lines=9> */
[----:B------:R-:W-:Y:S01]  /*0b70*/  IMAD.IADD R10, R6, 0x1, -R11 ;  /* 0x00000001060a7824 */ /* 0x000fe200078e0a0b */
[----:B------:R-:W-:Y:S02]  /*0b80*/  SHF.R.S32.HI R7, RZ, 0x1f, R2 ;  /* 0x0000001fff077819 */ /* 0x000fe40000011402 */
[----:B------:R-:W-:Y:S01]  /*0b90*/  LEA.HI R2, R0, R5, RZ, 0x1 ;  /* 0x0000000500027211 */ /* 0x000fe200078f08ff */
[----:B------:R-:W-:Y:S01]  /*0ba0*/  IMAD.IADD R0, R6, 0x1, -R3 ;  /* 0x0000000106007824 */ /* 0x000fe200078e0a03 */
[----:B------:R-:W-:Y:S02]  /*0bb0*/  LEA.HI R7, R7, R4, RZ, 0x2 ;  /* 0x0000000407077211 */ /* 0x000fe400078f10ff */
[----:B------:R-:W-:Y:S02]  /*0bc0*/  LOP3.LUT R2, R2, 0x1ffffffe, RZ, 0xc0, !PT ;  /* 0x1ffffffe02027812 */ /* 0x000fe400078ec0ff */
[----:B------:R-:W-:-:S02]  /*0bd0*/  SHF.R.S32.HI R3, RZ, 0x1f, R0 ;  /* 0x0000001fff037819 */ /* 0x000fc40000011400 */
[----:B------:R-:W-:Y:S01]  /*0be0*/  SHF.R.S32.HI R221, RZ, 0x7, R8 ;  /* 0x00000007ffdd7819 */ /* 0x000fe20000011408 */
[----:B------:R-:W-:Y:S01]  /*0bf0*/  IMAD.IADD R2, R5, 0x1, -R2 ;  /* 0x0000000105027824 */ /* 0x000fe200078e0a02 */
[----:B------:R-:W-:Y:S02]  /*0c00*/  LEA.HI R5, R3, R0, RZ, 0x3 ;  /* 0x0000000003057211 */ /* 0x000fe400078f18ff */
[----:B------:R-:W-:Y:S01]  /*0c10*/  LOP3.LUT R7, R7, 0x3ffffc, RZ, 0xc0, !PT ;  /* 0x003ffffc07077812 */ /* 0x000fe200078ec0ff */
[----:B------:R-:W-:Y:S01]  /*0c20*/  IMAD R12, R221, 0x100, R0 ;  /* 0x00000100dd0c7824 */ /* 0x000fe200078e0200 */
[----:B------:R-:W-:Y:S01]  /*0c30*/  LOP3.LUT R9, R8, 0xffffff80, RZ, 0xc0, !PT ;  /* 0xffffff8008097812 */ /* 0x000fe200078ec0ff */
[----:B------:R-:W-:Y:S01]  /*0c40*/  IMAD.SHL.U32 R2, R2, 0x8, RZ ;  /* 0x0000000802027824 */ /* 0x000fe200078e00ff */
[----:B------:R-:W-:Y:S01]  /*0c50*/  LOP3.LUT R187, R220, 0xfffffff8, RZ, 0xc0, !PT ;  /* 0xfffffff8dcbb7812 */ /* 0x000fe200078ec0ff */
[----:B------:R-:W-:Y:S01]  /*0c60*/  IMAD.IADD R7, R4, 0x1, -R7 ;  /* 0x0000000104077824 */ /* 0x000fe200078e0a07 */
[C---:B------:R-:W-:Y:S01]  /*0c70*/  LOP3.LUT R11, R5.reuse, 0xfffffff8, RZ, 0xc0, !PT ;  /* 0xfffffff8050b7812 */ /* 0x040fe200078ec0ff */
[----:B------:R-:W-:Y:S01]  /*0c80*/  IMAD.SHL.U32 R5, R5, 0x40, RZ ;  /* 0x0000004005057824 */ /* 0x000fe200078e00ff */
[----:B------:R-:W-:Y:S01]  /*0c90*/  LEA.HI R8, R8, R221, RZ, 0x1 ;  /* 0x000000dd08087211 */ /* 0x000fe200078f08ff */
[C---:B------:R-:W-:Y:S01]  /*0ca0*/  IMAD.IADD R9, R6.reuse, 0x1, -R9 ;  /* 0x0000000106097824 */ /* 0x040fe200078e0a09 */
[----:B------:R-:W-:Y:S01]  /*0cb0*/  SHF.R.S32.HI R220, RZ, 0x3, R220 ;  /* 0x00000003ffdc7819 */ /* 0x000fe200000114dc */
[----:B------:R-:W-:Y:S01]  /*0cc0*/  IMAD.IADD R187, R6, 0x1, -R187 ;  /* 0x0000000106bb7824 */ /* 0x000fe200078e0abb */
[----:B------:R-:W-:Y:S01]  /*0cd0*/  LEA.HI R6, R10, R10, RZ, 0x1 ;  /* 0x0000000a0a067211 */ /* 0x000fe200078f08ff */
[----:B------:R-:W-:Y:S01]  /*0ce0*/  IMAD.IADD R11, R0, 0x1, -R11 ;  /* 0x00000001000b7824 */ /* 0x000fe200078e0a0b */
[----:B------:R-:W-:Y:S01]  /*0cf0*/  LOP3.LUT R8, R8, 0xfffffe, RZ, 0xc0, !PT ;  /* 0x00fffffe08087812 */ /* 0x000fe200078ec0ff */
[----:B------:R-:W-:Y:S01]  /*0d00*/  IMAD R15, R7, 0x10, R12 ;  /* 0x00000010070f7824 */ /* 0x000fe200078e020c */
[----:B------:R-:W-:Y:S01]  /*0d10*/  LOP3.LUT R7, R5, 0x7ffffe00, RZ, 0xc0, !PT ;  /* 0x7ffffe0005077812 */ /* 0x000fe200078ec0ff */
[----:B------:R-:W-:Y:S01]  /*0d20*/  IMAD.SHL.U32 R5, R11, 0x40, RZ ;  /* 0x000000400b057824 */ /* 0x000fe200078e00ff */
[----:B------:R-:W-:Y:S01]  /*0d30*/  LOP3.LUT R3, R6, 0x1ffffffe, RZ, 0xc0, !PT ;  /* 0x1ffffffe06037812 */ /* 0x000fe200078ec0ff */
[----:B------:R-:W-:Y:S01]  /*0d40*/  IMAD.IADD R8, R221, 0x1, -R8 ;  /* 0x00000001dd087824 */ /* 0x000fe200078e0a08 */
[----:B------:R-:W-:Y:S01]  /*0d50*/  SHF.R.S32.HI R6, RZ, 0x1f, R9 ;  /* 0x0000001fff067819 */ /* 0x000fe20000011409 */
[----:B------:R-:W-:Y:S01]  /*0d60*/  IMAD R7, R4, 0x400, R7 ;  /* 0x0000040004077824 */ /* 0x000fe200078e0207 */
[----:B------:R-:W-:Y:S01]  /*0d70*/  LOP3.LUT R5, R5, 0x1c0, RZ, 0xc0, !PT ;  /* 0x000001c005057812 */ /* 0x000fe200078ec0ff */
[----:B------:R-:W-:Y:S01]  /*0d80*/  IMAD.IADD R13, R10, 0x1, -R3 ;  /* 0x000000010a0d7824 */ /* 0x000fe200078e0a03 */
[----:B------:R-:W-:Y:S01]  /*0d90*/  LEA.HI R3, R6, R9, RZ, 0x2 ;  /* 0x0000000906037211 */ /* 0x000fe200078f10ff */
[--C-:B------:R-:W-:Y:S01]  /*0da0*/  IMAD.U32 R4, R15, 0x40, R2.reuse ;  /* 0x000000400f047824 */ /* 0x100fe200078e0002 */
[----:B------:R-:W-:Y:S01]  /*0db0*/  LOP3.LUT R2, R5, 0x8, R2, 0xf8, !PT ;  /* 0x0000000805027812 */ /* 0x000fe200078ef802 */
[----:B------:R-:W-:Y:S01]  /*0dc0*/  IMAD.SHL.U32 R185, R187, 0x8, RZ ;  /* 0x00000008bbb97824 */ /* 0x000fe200078e00ff */
[----:B------:R-:W-:-:S02]  /*0dd0*/  SHF.R.U32.HI R5, RZ, 0x3, R5 ;  /* 0x00000003ff057819 */ /* 0x000fc40000011605 */
[----:B------:R-:W-:Y:S01]  /*0de0*/  LOP3.LUT R10, R3, 0x7ffffffc, RZ, 0xc0, !PT ;  /* 0x7ffffffc030a7812 */ /* 0x000fe200078ec0ff */
[----:B------:R0:W-:Y:S01]  /*0df0*/  STL [R1+0x44], R4 ;  /* 0x0000440401007387 */ /* 0x0001e20000100800 */
[--C-:B------:R-:W-:Y:S01]  /*0e00*/  SHF.R.S32.HI R0, RZ, 0x2, R3.reuse ;  /* 0x00000002ff007819 */ /* 0x100fe20000011403 */
[----:B------:R-:W-:Y:S01]  /*0e10*/  VIADD R188, R185, 0x40 ;  /* 0x00000040b9bc7836 */ /* 0x000fe20000000000 */
[----:B------:R-:W-:Y:S01]  /*0e20*/  SHF.R.S32.HI R3, RZ, 0x1f, R3 ;  /* 0x0000001fff037819 */ /* 0x000fe20000011403 */
[----:B------:R-:W-:Y:S01]  /*0e30*/  IMAD.IADD R10, R9, 0x1, -R10 ;  /* 0x00000001090a7824 */ /* 0x000fe200078e0a0a */
[----:B------:R-:W-:Y:S02]  /*0e40*/  LOP3.LUT R2, R2, R5, RZ, 0x3c, !PT ;  /* 0x0000000502027212 */ /* 0x000fe400078e3cff */
[----:B------:R-:W-:Y:S02]  /*0e50*/  LEA.HI R3, R3, R0, RZ, 0x3 ;  /* 0x0000000003037211 */ /* 0x000fe400078f18ff */
[----:B------:R-:W-:Y:S01]  /*0e60*/  R2P PR, R11, 0x6 ;  /* 0x000000060b007804 */ /* 0x000fe20000000000 */
[----:B------:R-:W-:Y:S01]  /*0e70*/  IMAD.IADD R7, R7, 0x1, R2 ;  /* 0x0000000107077824 */ /* 0x000fe200078e0202 */
[----:B------:R-:W-:Y:S01]  /*0e80*/  LEA.HI R6, R6, R9, RZ, 0x5 ;  /* 0x0000000906067211 */ /* 0x000fe200078f28ff */
[----:B0-----:R-:W-:Y:S01]  /*0e90*/  IMAD.SHL.U32 R4, R8, 0x100, RZ ;  /* 0x0000010008047824 */ /* 0x001fe200078e00ff */
[----:B------:R-:W-:Y:S01]  /*0ea0*/  LOP3.LUT R3, R3, 0xfffffff8, RZ, 0xc0, !PT ;  /* 0xfffffff803037812 */ /* 0x000fe200078ec0ff */
[----:B------:R-:W-:Y:S01]  /*0eb0*/  IMAD.SHL.U32 R2, R10, 0x2, RZ ;  /* 0x000000020a027824 */ /* 0x000fe200078e00ff */
[----:B------:R-:W-:-:S02]  /*0ec0*/  LEA R19, R7, UR46, 0x1 ;  /* 0x0000002e07137c11 */ /* 0x000fc4000f8e08ff */
[----:B------:R-:W-:Y:S01]  /*0ed0*/  SHF.R.S32.HI R6, RZ, 0x5, R6 ;  /* 0x00000005ff067819 */ /* 0x000fe20000011406 */
[----:B------:R-:W-:Y:S01]  /*0ee0*/  IMAD.IADD R17, R2, 0x1, R4 ;  /* 0x0000000102117824 */ /* 0x000fe200078e0204 */
[----:B------:R-:W-:Y:S01]  /*0ef0*/  SEL R23, R23, 0xffffffe0, !P1 ;  /* 0xffffffe017177807 */ /* 0x000fe20004800000 */
[----:B------:R-:W-:Y:S01]  /*0f00*/  IMAD.IADD R3, R0, 0x1, -R3 ;  /* 0x0000000100037824 */ /* 0x000fe200078e0a03 */
[----:B------:R0:W-:Y:S01]  /*0f10*/  STL [R1+0x40], R4 ;  /* 0x0000400401007387 */ /* 0x0001e20000100800 */
[C---:B------:R-:W-:Y:S01]  /*0f20*/  VIADD R219, R17.reuse, 0x8 ;  /* 0x0000000811db7836 */ /* 0x040fe20000000000 */
[----:B------:R-:W-:Y:S01]  /*0f30*/  SHF.R.S32.HI R0, RZ, 0x1f, R17 ;  /* 0x0000001fff007819 */ /* 0x000fe20000011411 */
[C---:B------:R-:W-:Y:S02]  /*0f40*/  VIADD R218, R17.reuse, 0x10 ;  /* 0x0000001011da7836 */ /* 0x040fe40000000000 */
[C---:B------:R-:W-:Y:S02]  /*0f50*/  VIADD R217, R17.reuse, 0x18 ;  /* 0x0000001811d97836 */ /* 0x040fe40000000000 */
[----:B------:R-:W-:-:S02]  /*0f60*/  VIADD R216, R17, 0x20 ;  /* 0x0000002011d87836 */ /* 0x000fc40000000000 */
[C---:B------:R-:W-:Y:S01]  /*0f70*/  VIADD R215, R17.reuse, 0x28 ;  /* 0x0000002811d77836 */ /* 0x040fe20000000000 */
[----:B0-----:R-:W-:Y:S01]  /*0f80*/  SHF.R.S32.HI R4, RZ, 0x1f, R219 ;  /* 0x0000001fff047819 */ /* 0x001fe200000114db */
[----:B------:R-:W-:Y:S01]  /*0f90*/  VIADD R214, R17, 0x30 ;  /* 0x0000003011d67836 */ /* 0x000fe20000000000 */
[----:B------:R-:W-:Y:S01]  /*0fa0*/  SHF.R.S32.HI R0, RZ, 0x1f, R217 ;  /* 0x0000001fff007819 */ /* 0x000fe200000114d9 */
[----:B------:R-:W-:Y:S01]  /*0fb0*/  VIADD R184, R19, 0x26800 ;  /* 0x0002680013b87836 */ /* 0x000fe20000000000 */
[----:B------:R-:W-:Y:S01]  /*0fc0*/  SHF.R.S32.HI R4, RZ, 0x1f, R216 ;  /* 0x0000001fff047819 */ /* 0x000fe200000114d8 */
[C---:B------:R-:W-:Y:S01]  /*0fd0*/  VIADD R213, R17.reuse, 0x38 ;  /* 0x0000003811d57836 */ /* 0x040fe20000000000 */
[----:B------:R-:W-:Y:S01]  /*0fe0*/  SHF.R.S32.HI R0, RZ, 0x1f, R214 ;  /* 0x0000001fff007819 */ /* 0x000fe200000114d6 */
[C---:B------:R-:W-:Y:S02]  /*0ff0*/  VIADD R212, R17.reuse, 0x40 ;  /* 0x0000004011d47836 */ /* 0x040fe40000000000 */
[C---:B------:R-:W-:Y:S01]  /*1000*/  VIADD R211, R17.reuse, 0x48 ;  /* 0x0000004811d37836 */ /* 0x040fe20000000000 */
[----:B------:R-:W-:Y:S01]  /*1010*/  SHF.R.S32.HI R4, RZ, 0x1f, R213 ;  /* 0x0000001fff047819 */ /* 0x000fe200000114d5 */
[----:B------:R-:W-:Y:S01]  /*1020*/  IMAD R16, R6, 0x10, R3 ;  /* 0x0000001006107824 */ /* 0x000fe200078e0203 */
        /* <DEDUP_REMOVED lines=51> */
[----:B------:R-:W-:Y:S01]  /*1360*/  IMAD R186, R13, 0x8, R16 ;  /* 0x000000080dba7824 */ /* 0x000fe200078e0210 */
[----:B------:R-:W-:Y:S01]  /*1370*/  SHF.R.S32.HI R222, RZ, 0x1f, R189 ;  /* 0x0000001fffde7819 */ /* 0x000fe200000114bd */
[----:B------:R-:W-:-:S07]  /*1380*/  IMAD.IADD R23, R23, 0x1, R22 ;  /* 0x0000000117177824 */ /* 0x000fce00078e0216 */
.L_x_5427:
[----:B------:R-:W-:Y:S02]  /*1390*/  ULDC.64 UR8, c[0x0][0xa28] ;  /* 0x00028a0000087ab9 */ /* 0x000fe40000000a00 */
[----:B------:R-:W-:-:S04]  /*13a0*/  UISETP.NE.U32.AND UP0, UPT, UR8, URZ, UPT ;  /* 0x0000003f0800728c */ /* 0x000fc8000bf05070 */
[----:B------:R-:W-:-:S03]  /*13b0*/  UISETP.NE.AND.EX UP0, UPT, UR9, URZ, UPT, UP0 ;  /* 0x0000003f0900728c */ /* 0x000fc6000bf05300 */
[----:B------:R-:W-:Y:S02]  /*13c0*/  ULDC.64 UR8, c[0x0][0xa18] ;  /* 0x0002860000087ab9 */ /* 0x000fe40000000a00 */
[----:B------:R-:W-:Y:S01]  /*13d0*/  UISETP.NE.U32.AND UP1, UPT, UR8, URZ, UPT ;  /* 0x0000003f0800728c */ /* 0x000fe2000bf25070 */
[----:B------:R-:W-:-:S03]  /*13e0*/  PLOP3.LUT P0, PT, PT, PT, UP0, 0x80, 0x0 ;  /* 0x000000000000781c */ /* 0x000fc60003f0f008 */
[----:B------:R-:W-:-:S03]  /*13f0*/  UISETP.NE.AND.EX UP1, UPT, UR9, URZ, UPT, UP1 ;  /* 0x0000003f0900728c */ /* 0x000fc6000bf25310 */
[----:B------:R-:W-:Y:S02]  /*1400*/  @UP0 ULDC.64 UR8, c[0x0][0xa28] ;  /* 0x00028a0000080ab9 */ /* 0x000fe40000000a00 */
[----:B------:R-:W-:Y:S01]  /*1410*/  @UP0 UIMAD.WIDE UR8, UR6, 0x4, UR8 ;  /* 0x00000004060808a5 */ /* 0x000fe2000f8e0208 */
[----:B------:R-:W-:-:S05]  /*1420*/  PLOP3.LUT P2, PT, PT, PT, UP1, 0x80, 0x0 ;  /* 0x000000000000781c */ /* 0x000fca0003f4f018 */
[----:B------:R-:W-:Y:S01]  /*1430*/  @UP1 ULDC.64 UR10, c[0x0][0xa18] ;  /* 0x00028600000a1ab9 */ /* 0x000fe20000000a00 */
[----:B0---4-:R-:W-:Y:S02]  /*1440*/  IMAD.U32 R4, RZ, RZ, UR8 ;  /* 0x00000008ff047e24 */ /* 0x011fe4000f8e00ff */
[----:B------:R-:W-:Y:S01]  /*1450*/  IMAD.U32 R5, RZ, RZ, UR9 ;  /* 0x00000009ff057e24 */ /* 0x000fe2000f8e00ff */
[----:B------:R-:W-:Y:S02]  /*1460*/  @UP1 UIMAD.WIDE UR8, UR6, 0x4, UR10 ;  /* 0x00000004060818a5 */ /* 0x000fe4000f8e020a */
[----:B------:R-:W-:Y:S02]  /*1470*/  ULOP3.LUT UR4, UR7, 0xff000000, URZ, 0xc0, !UPT ;  /* 0xff00000007047892 */ /* 0x000fe4000f8ec03f */
[----:B--2---:R-:W2:Y:S01]  /*1480*/  @P0 LDG.E R4, desc[UR40][R4.64] ;  /* 0x0000002804040981 */ /* 0x004ea2000c1e1900 */
[----:B------:R-:W-:Y:S01]  /*1490*/  ULDC.64 UR10, c[0x0][0xa20] ;  /* 0x00028800000a7ab9 */ /* 0x000fe20000000a00 */
[----:B-1----:R-:W-:-:S02]  /*14a0*/  IMAD.U32 R6, RZ, RZ, UR8 ;  /* 0x00000008ff067e24 */ /* 0x002fc4000f8e00ff */
[----:B------:R-:W-:Y:S01]  /*14b0*/  IMAD.U32 R7, RZ, RZ, UR9 ;  /* 0x00000009ff077e24 */ /* 0x000fe2000f8e00ff */
[----:B------:R-:W-:-:S04]  /*14c0*/  ULDC.64 UR8, c[0x0][0x418] ;  /* 0x0001060000087ab9 */ /* 0x000fc80000000a00 */
[----:B---3--:R-:W3:Y:S01]  /*14d0*/  @P2 LDG.E R6, desc[UR40][R6.64] ;  /* 0x0000002806062981 */ /* 0x008ee2000c1e1900 */
[----:B------:R-:W-:Y:S01]  /*14e0*/  UISETP.NE.U32.AND UP0, UPT, UR8, URZ, UPT ;  /* 0x0000003f0800728c */ /* 0x000fe2000bf05070 */
[----:B------:R-:W-:Y:S01]  /*14f0*/  ISETP.NE.U32.AND P1, PT, RZ, UR10, PT ;  /* 0x0000000aff007c0c */ /* 0x000fe2000bf25070 */
[----:B------:R-:W-:Y:S02]  /*1500*/  ULOP3.LUT UR45, UR7, 0xff0000, URZ, 0xc0, !UPT ;  /* 0x00ff0000072d7892 */ /* 0x000fe4000f8ec03f */
[----:B------:R-:W-:Y:S01]  /*1510*/  UISETP.NE.AND.EX UP0, UPT, UR9, URZ, UPT, UP0 ;  /* 0x0000003f0900728c */ /* 0x000fe2000bf05300 */
[----:B------:R-:W-:Y:S01]  /*1520*/  ISETP.NE.AND.EX P1, PT, RZ, UR11, PT, P1 ;  /* 0x0000000bff007c0c */ /* 0x000fe2000bf25310 */
[----:B------:R-:W-:Y:S01]  /*1530*/  ULDC UR8, c[0x0][0x424] ;  /* 0x0001090000087ab9 */ /* 0x000fe20000000800 */
[----:B------:R-:W-:Y:S02]  /*1540*/  USHF.R.U32.HI UR4, URZ, 0x8, UR4 ;  /* 0x000000083f047899 */ /* 0x000fe40008011604 */
[----:B------:R-:W-:Y:S01]  /*1550*/  USEL UR8, UR8, 0x1, UP0 ;  /* 0x0000000108087887 */ /* 0x000fe20008000000 */
[----:B------:R-:W-:Y:S01]  /*1560*/  ULDC UR9, c[0x0][0x2f0] ;  /* 0x0000bc0000097ab9 */ /* 0x000fe20000000800 */
[----:B------:R-:W-:Y:S01]  /*1570*/  UMOV UR49, URZ ;  /* 0x0000003f00317c82 */ /* 0x000fe20008000000 */
[----:B------:R-:W-:Y:S01]  /*1580*/  ULEA.HI UR45, UR45, UR4, URZ, 0x10 ;  /* 0x000000042d2d7291 */ /* 0x000fe2000f8f803f */
[----:B------:R-:W-:Y:S01]  /*1590*/  ULDC UR51, c[0x0][0x288] ;  /* 0x0000a20000337ab9 */ /* 0x000fe20000000800 */
[----:B------:R-:W-:-:S02]  /*15a0*/  UIMAD UR4, UR8, UR9, URZ ;  /* 0x00000009080472a4 */ /* 0x000fc4000f8e023f */
[----:B------:R-:W-:Y:S01]  /*15b0*/  ULOP3.LUT UR44, UR7, 0xffff, URZ, 0xc0, !UPT ;  /* 0x0000ffff072c7892 */ /* 0x000fe2000f8ec03f */
[----:B--2---:R-:W-:Y:S02]  /*15c0*/  @P0 R2UR UR49, R4 ;  /* 0x00000000043102ca */ /* 0x004fe400000e0000 */
        /* <DEDUP_REMOVED lines=15> */
.L_x_5315:
[----:B------:R-:W-:Y:S01]  /*16c0*/  UMOV UR43, UR6 ;  /* 0x00000006002b7c82 */ /* 0x000fe20008000000 */
[----:B------:R-:W-:Y:S05]  /*16d0*/  @!P1 BRA `(.L_x_5316) ;  /* 0x00000000001c9947 */ /* 0x000fea0003800000 */
[----:B------:R-:W-:Y:S02]  /*16e0*/  ULDC.64 UR8, c[0x0][0xa20] ;  /* 0x0002880000087ab9 */ /* 0x000fe40000000a00 */
[----:B------:R-:W-:-:S06]  /*16f0*/  UIMAD.WIDE UR6, UR6, 0x4, UR8 ;  /* 0x00000004060678a5 */ /* 0x000fcc000f8e0208 */
[----:B------:R-:W-:Y:S02]  /*1700*/  IMAD.U32 R4, RZ, RZ, UR6 ;  /* 0x00000006ff047e24 */ /* 0x000fe4000f8e00ff */
[----:B------:R-:W-:-:S05]  /*1710*/  IMAD.U32 R5, RZ, RZ, UR7 ;  /* 0x00000007ff057e24 */ /* 0x000fca000f8e00ff */
[----:B------:R-:W2:Y:S02]  /*1720*/  LDG.E R4, desc[UR40][R4.64] ;  /* 0x0000002804047981 */ /* 0x000ea4000c1e1900 */
[----:B--2---:R-:W-:Y:S01]  /*1730*/  R2UR UR4, R4 ;  /* 0x00000000040472ca */ /* 0x004fe200000e0000 */
[----:B------:R-:W-:-:S14]  /*1740*/  BRA `(.L_x_5317) ;  /* 0x0000000000347947 */ /* 0x000fdc0003800000 */
.L_x_5316:
        /* <DEDUP_REMOVED lines=13> */
.L_x_5317:
[----:B------:R-:W-:Y:S02]  /*1820*/  UISETP.NE.AND UP0, UPT, UR47, 0x1, UPT ;  /* 0x000000012f00788c */ /* 0x000fe4000bf05270 */
[----:B------:R-:W-:Y:S02]  /*1830*/  UIADD3 UR49, UR4, -UR49, URZ ;  /* 0x8000003104317290 */ /* 0x000fe4000fffe03f */
[----:B------:R-:W-:Y:S02]  /*1840*/  USHF.L.U32 UR42, UR5, 0x6, URZ ;  /* 0x00000006052a7899 */ /* 0x000fe4000800063f */
[----:B------:R-:W-:Y:S01]  /*1850*/  UIADD3 UR4, UR49, 0x3f, URZ ;  /* 0x0000003f31047890 */ /* 0x000fe2000fffe03f */
[----:B------:R-:W-:-:S03]  /*1860*/  PLOP3.LUT P0, PT, PT, PT, UP0, 0x80, 0x0 ;  /* 0x000000000000781c */ /* 0x000fc60003f0f008 */
[----:B------:R-:W-:-:S04]  /*1870*/  USHF.R.S32.HI UR6, URZ, 0x1f, UR4 ;  /* 0x0000001f3f067899 */ /* 0x000fc80008011404 */
[----:B------:R-:W-:-:S04]  /*1880*/  ULEA.HI UR6, UR6, UR4, URZ, 0x6 ;  /* 0x0000000406067291 */ /* 0x000fc8000f8f303f */
[----:B------:R-:W-:Y:S02]  /*1890*/  USHF.R.S32.HI UR6, URZ, 0x6, UR6 ;  /* 0x000000063f067899 */ /* 0x000fe40008011406 */
[----:B------:R-:W-:Y:S10]  /*18a0*/  @!P0 BRA `(.L_x_5318) ;  /* 0x0000002400108947 */ /* 0x000ff40003800000 */
[----:B------:R-:W-:Y:S01]  /*18b0*/  ULDC UR4, c[0x0][0x448] ;  /* 0x0001120000047ab9 */ /* 0x000fe20000000800 */
[----:B------:R-:W-:Y:S02]  /*18c0*/  UIADD3 UR7, UR42, 0x3f, URZ ;  /* 0x0000003f2a077890 */ /* 0x000fe4000fffe03f */
[----:B------:R-:W-:Y:S02]  /*18d0*/  UISETP.NE.AND UP0, UPT, UR4, 0x1, UPT ;  /* 0x000000010400788c */ /* 0x000fe4000bf05270 */
[----:B------:R-:W-:Y:S01]  /*18e0*/  UIADD3 UR10, UR49, 0x1, -UR51 ;  /* 0x00000001310a7890 */ /* 0x000fe2000fffe833 */
[----:B------:R-:W-:Y:S02]  /*18f0*/  ULDC.64 UR4, c[0x0][0x9e0] ;  /* 0x0002780000047ab9 */ /* 0x000fe40000000a00 */
[----:B------:R-:W-:-:S06]  /*1900*/  UISETP.GE.AND UP1, UPT, UR5, 0x1, UPT ;  /* 0x000000010500788c */ /* 0x000fcc000bf26270 */
        /* <DEDUP_REMOVED lines=18> */
.L_x_5320:
[----:B------:R-:W-:-:S11]  /*1a30*/  UISETP.NE.AND UP1, UPT, UR5, 0x1, UPT ;  /* 0x000000010500788c */ /* 0x000fd6000bf25270 */
[----:B------:R-:W-:Y:S02]  /*1a40*/  @UP1 ULDC.64 UR10, c[0x0][0x9e8] ;  /* 0x00027a00000a1ab9 */ /* 0x000fe40000000a00 */
[----:B------:R-:W-:-:S04]  /*1a50*/  UIMAD.WIDE.U32 UR8, UR7, UR10, URZ ;  /* 0x0000000a070872a5 */ /* 0x000fc8000f8e003f */
[----:B------:R-:W-:-:S12]  /*1a60*/  @UP1 USHF.R.U32.HI UR7, URZ, UR11, UR9 ;  /* 0x0000000b3f071299 */ /* 0x000fd80008011609 */
.L_x_5321:
[----:B------:R-:W-:-:S04]  /*1a70*/  UIMAD UR7, UR7, UR5, UR5 ;  /* 0x00000005070772a4 */ /* 0x000fc8000f8e0205 */
[----:B------:R-:W-:-:S04]  /*1a80*/  UISETP.LT.AND UP1, UPT, UR4, UR7, UPT ;  /* 0x000000070400728c */ /* 0x000fc8000bf21270 */
[----:B------:R-:W-:-:S12]  /*1a90*/  USEL UR4, UR4, UR7, UP1 ;  /* 0x0000000704047287 */ /* 0x000fd80008800000 */
.L_x_5319:
[----:B------:R-:W-:Y:S01]  /*1aa0*/  UIADD3 UR4, UR4, 0x3f, URZ ;  /* 0x0000003f04047890 */ /* 0x000fe2000fffe03f */
[----:B------:R-:W-:Y:S01]  /*1ab0*/  @UP0 ULDC UR8, c[0x0][0x44c] ;  /* 0x0001130000080ab9 */ /* 0x000fe20000000800 */
[----:B------:R-:W-:Y:S02]  /*1ac0*/  @UP0 ULDC UR10, c[0x0][0x450] ;  /* 0x00011400000a0ab9 */ /* 0x000fe40000000800 */
[----:B------:R-:W-:Y:S02]  /*1ad0*/  USHF.R.S32.HI UR7, URZ, 0x1f, UR4 ;  /* 0x0000001f3f077899 */ /* 0x000fe40008011404 */
[----:B------:R-:W-:Y:S02]  /*1ae0*/  UIMAD.WIDE.U32 UR8, UR42, UR8, URZ ;  /* 0x000000082a0872a5 */ /* 0x000fe4000f8e003f */
[----:B------:R-:W-:-:S03]  /*1af0*/  ULEA.HI UR7, UR7, UR4, URZ, 0x6 ;  /* 0x0000000407077291 */ /* 0x000fc6000f8f303f */
[----:B------:R-:W-:Y:S01]  /*1b00*/  UMOV UR4, UR42 ;  /* 0x0000002a00047c82 */ /* 0x000fe20008000000 */
[----:B------:R-:W-:Y:S02]  /*1b10*/  @UP0 USHF.R.U32.HI UR4, URZ, UR10, UR9 ;  /* 0x0000000a3f040299 */ /* 0x000fe40008011609 */
[----:B------:R-:W-:Y:S02]  /*1b20*/  USHF.R.S32.HI UR7, URZ, 0x6, UR7 ;  /* 0x000000063f077899 */ /* 0x000fe40008011407 */
[----:B------:R-:W-:Y:S02]  /*1b30*/  UIADD3 UR49, UR4, UR49, -UR51 ;  /* 0x0000003104317290 */ /* 0x000fe4000fffe833 */
        /* <DEDUP_REMOVED lines=15> */
.L_x_5323:
[----:B------:R-:W-:-:S11]  /*1c30*/  UISETP.NE.AND UP0, UPT, UR5, 0x1, UPT ;  /* 0x000000010500788c */ /* 0x000fd6000bf05270 */
[----:B------:R-:W-:Y:S02]  /*1c40*/  @UP0 ULDC.64 UR10, c[0x0][0x9e8] ;  /* 0x00027a00000a0ab9 */ /* 0x000fe40000000a00 */
[----:B------:R-:W-:-:S04]  /*1c50*/  UIMAD.WIDE.U32 UR6, UR49, UR10, URZ ;  /* 0x0000000a310672a5 */ /* 0x000fc8000f8e003f */
[----:B------:R-:W-:-:S12]  /*1c60*/  @UP0 USHF.R.U32.HI UR49, URZ, UR11, UR7 ;  /* 0x0000000b3f310299 */ /* 0x000fd80008011607 */
.L_x_5324:
[----:B------:R-:W-:-:S04]  /*1c70*/  UIMAD UR5, UR49, UR5, URZ ;  /* 0x00000005310572a4 */ /* 0x000fc8000f8e023f */
[----:B------:R-:W-:-:S04]  /*1c80*/  UISETP.LT.AND UP0, UPT, UR4, UR5, UPT ;  /* 0x000000050400728c */ /* 0x000fc8000bf01270 */
[----:B------:R-:W-:-:S12]  /*1c90*/  USEL UR4, UR4, UR5, !UP0 ;  /* 0x0000000504047287 */ /* 0x000fd8000c000000 */
.L_x_5322:
[----:B------:R-:W-:Y:S02]  /*1ca0*/  USHF.R.S32.HI UR5, URZ, 0x1f, UR4 ;  /* 0x0000001f3f057899 */ /* 0x000fe40008011404 */
[----:B------:R-:W-:Y:S02]  /*1cb0*/  ULOP3.LUT UR20, UR45, 0xff, URZ, 0xc0, !UPT ;  /* 0x000000ff2d147892 */ /* 0x000fe4000f8ec03f */
[----:B------:R-:W-:-:S03]  /*1cc0*/  ULEA.HI UR5, UR5, UR4, URZ, 0x6 ;  /* 0x0000000405057291 */ /* 0x000fc6000f8f303f */
[----:B------:R-:W-:Y:S01]  /*1cd0*/  UMOV UR4, URZ ;  /* 0x0000003f00047c82 */ /* 0x000fe20008000000 */
[----:B------:R-:W-:-:S04]  /*1ce0*/  USHF.R.S32.HI UR5, URZ, 0x6, UR5 ;  /* 0x000000063f057899 */ /* 0x000fc80008011405 */
[----:B------:R-:W-:-:S04]  /*1cf0*/  UISETP.LT.AND UP0, UPT, URZ, UR5, UPT ;  /* 0x000000053f00728c */ /* 0x000fc8000bf01270 */
[----:B------:R-:W-:-:S04]  /*1d00*/  USEL UR10, URZ, UR5, !UP0 ;  /* 0x000000053f0a7287 */ /* 0x000fc8000c000000 */
[----:B------:R-:W-:-:S06]  /*1d10*/  UISETP.GT.AND UP0, UPT, UR9, UR10, UPT ;  /* 0x0000000a0900728c */ /* 0x000fcc000bf04270 */
[----:B------:R-:W-:-:S13]  /*1d20*/  PLOP3.LUT P0, PT, PT, PT, UP0, 0x80, 0x0 ;  /* 0x000000000000781c */ /* 0x000fda0003f0f008 */
[----:B------:R-:W-:Y:S05]  /*1d30*/  @!P0 BRA `(.L_x_5325) ;  /* 0x0000000000948947 */ /* 0x000fea0003800000 */
[----:B------:R-:W-:-:S04]  /*1d40*/  USHF.R.U32.HI UR11, URZ, 0x10, UR45 ;  /* 0x000000103f0b7899 */ /* 0x000fc8000801162d */
[----:B------:R-:W-:-:S11]  /*1d50*/  UISETP.NE.AND UP0, UPT, UR11, URZ, UPT ;  /* 0x0000003f0b00728c */ /* 0x000fd6000bf05270 */
[----:B------:R-:W-:Y:S02]  /*1d60*/  @!UP0 ULDC UR11, c[0x0][0x9f0] ;  /* 0x00027c00000b8ab9 */ /* 0x000fe40000000800 */
        /* <DEDUP_REMOVED lines=9> */
[----:B------:R-:W-:-:S05]  /*1e00*/  IABS R5, R5 ;  /* 0x0000000500057213 */ /* 0x000fca0000000000 */
[----:B------:R-:W0:Y:S01]  /*1e10*/  I2F.RP R0, UR12 ;  /* 0x0000000c00007d06 */ /* 0x000e220008209400 */
[----:B------:R-:W-:-:S05]  /*1e20*/  IMAD.MOV.U32 R4, RZ, RZ, R5 ;  /* 0x000000ffff047224 */ /* 0x000fca00078e0005 */
[----:B------:R-:W-:Y:S02]  /*1e30*/  R2UR UR8, R4 ;  /* 0x00000000040872ca */ /* 0x000fe400000e0000 */
        /* <DEDUP_REMOVED lines=21> */
.L_x_5325:
[----:B------:R-:W-:Y:S01]  /*1f90*/  UIMAD UR20, UR20, UR4, UR10 ;  /* 0x00000004141472a4 */ /* 0x000fe2000f8e020a */
[----:B------:R-:W-:Y:S01]  /*1fa0*/  IMAD.U32 R0, RZ, RZ, UR9 ;  /* 0x00000009ff007e24 */ /* 0x000fe2000f8e00ff */
[----:B------:R-:W-:Y:S01]  /*1fb0*/  PLOP3.LUT P0, PT, PT, PT, PT, 0x80, 0x0 ;  /* 0x000000000000781c */ /* 0x000fe20003f0f070 */
[----:B------:R-:W-:Y:S01]  /*1fc0*/  IMAD.U32 R3, RZ, RZ, UR4 ;  /* 0x00000004ff037e24 */ /* 0x000fe2000f8e00ff */
[----:B------:R-:W-:Y:S01]  /*1fd0*/  CS2R R150, SRZ ;  /* 0x0000000000967805 */ /* 0x000fe2000001ff00 */
[----:B------:R-:W-:Y:S01]  /*1fe0*/  IMAD.MOV.U32 R12, RZ, RZ, RZ ;  /* 0x000000ffff0c7224 */ /* 0x000fe200078e00ff */
[----:B------:R-:W-:Y:S02]  /*1ff0*/  CS2R R148, SRZ ;  /* 0x0000000000947805 */ /* 0x000fe4000001ff00 */
[----:B------:R-:W-:Y:S02]  /*2000*/  CS2R R146, SRZ ;  /* 0x0000000000927805 */ /* 0x000fe4000001ff00 */
[----:B------:R-:W-:Y:S01]  /*2010*/  VIADDMNMX R0, R3, UR20, R0, PT ;  /* 0x0000001403007c46 */ /* 0x000fe2000b800100 */
[----:B------:R-:W-:Y:S01]  /*2020*/  IMAD.MOV.U32 R3, RZ, RZ, RZ ;  /* 0x000000ffff037224 */ /* 0x000fe200078e00ff */
[----:B------:R-:W-:-:S02]  /*2030*/  CS2R R144, SRZ ;  /* 0x0000000000907805 */ /* 0x000fc4000001ff00 */
[----:B------:R-:W-:Y:S02]  /*2040*/  CS2R R142, SRZ ;  /* 0x00000000008e7805 */ /* 0x000fe4000001ff00 */
[----:B------:R-:W-:Y:S02]  /*2050*/  R2UR UR22, R0 ;  /* 0x00000000001672ca */ /* 0x000fe400000e0000 */
        /* <DEDUP_REMOVED lines=12> */
[----:B------:R-:W-:Y:S01]  /*2120*/  UISETP.GT.AND UP0, UPT, UR22, UR20, UPT ;  /* 0x000000141600728c */ /* 0x000fe2000bf04270 */
[----:B------:R-:W-:Y:S02]  /*2130*/  CS2R R116, SRZ ;  /* 0x0000000000747805 */ /* 0x000fe4000001ff00 */
[----:B------:R-:W-:Y:S02]  /*2140*/  CS2R R114, SRZ ;  /* 0x0000000000727805 */ /* 0x000fe4000001ff00 */
[----:B------:R-:W-:Y:S02]  /*2150*/  CS2R R112, SRZ ;  /* 0x0000000000707805 */ /* 0x000fe4000001ff00 */
[----:B------:R-:W-:-:S02]  /*2160*/  CS2R R110, SRZ ;  /* 0x00000000006e7805 */ /* 0x000fc4000001ff00 */
[----:B------:R-:W-:Y:S02]  /*2170*/  CS2R R108, SRZ ;  /* 0x00000000006c7805 */ /* 0x000fe4000001ff00 */
[----:B------:R-:W-:Y:S02]  /*2180*/  PLOP3.LUT P1, PT, PT, PT, UP0, 0x80, 0x0 ;  /* 0x000000000000781c */ /* 0x000fe40003f2f008 */
        /* <DEDUP_REMOVED lines=44> */
[----:B------:R-:W-:Y:S02]  /*2450*/  ISETP.NE.AND P0, PT, RZ, UR47, PT ;  /* 0x0000002fff007c0c */ /* 0x000fe4000bf05270 */
[----:B0-----:R-:W-:Y:S01]  /*2460*/  R2UR UR4, R0 ;  /* 0x00000000000472ca */ /* 0x001fe200000e0000 */
[----:B------:R-:W-:-:S05]  /*2470*/  IMAD.MOV.U32 R0, RZ, RZ, 0x1 ;  /* 0x00000001ff007424 */ /* 0x000fca00078e00ff */
[----:B------:R-:W-:-:S04]  /*2480*/  SEL R0, R0, 0x2, !P0 ;  /* 0x0000000200007807 */ /* 0x000fc80004000000 */
[----:B------:R-:W-:-:S03]  /*2490*/  LOP3.LUT R0, R0, 0x1, RZ, 0xfc, !PT ;  /* 0x0000000100007812 */ /* 0x000fc600078efcff */
[----:B------:R-:W-:Y:S01]  /*24a0*/  ULEA.HI UR5, UR4, UR4, URZ, 0x1 ;  /* 0x0000000404057291 */ /* 0x000fe2000f8f083f */
[----:B------:R-:W-:-:S03]  /*24b0*/  ISETP.NE.AND P0, PT, R0, 0x3, PT ;  /* 0x000000030000780c */ /* 0x000fc60003f05270 */
        /* <DEDUP_REMOVED lines=9> */
.L_x_5327:
[----:B------:R-:W-:Y:S01]  /*2550*/  ULEA UR23, UR37, UR46, 0x3 ;  /* 0x0000002e25177291 */ /* 0x000fe2000f8e183f */
[----:B------:R-:W-:-:S05]  /*2560*/  IMAD.U32 R0, RZ, RZ, UR38 ;  /* 0x00000026ff007e24 */ /* 0x000fca000f8e00ff */
[----:B------:R-:W-:-:S04]  /*2570*/  SHF.L.U32 R0, R0, 0x1f, RZ ;  /* 0x0000001f00007819 */ /* 0x000fc800000006ff */
[----:B------:R-:W0:Y:S02]  /*2580*/  SYNCS.PHASECHK.TRANS64.TRYWAIT P1, [UR23+0x28c50], R0 ;  /* 0x028c5000ff0075a7 */ /* 0x000e240008020157 */
[----:B0-----:R-:W-:Y:S05]  /*2590*/  @!P1 BRA `(.L_x_5328) ;  /* 0x0000018c004c9947 */ /* 0x001fea0003800000 */
.L_x_5578:
        /* <DEDUP_REMOVED lines=9> */
[----:B------:R-:W-:-:S02]  /*2630*/  UIADD3 UR6, UR18, 0x80, URZ ;  /* 0x0000008012067890 */ /* 0x000fc4000fffe03f */
[----:B------:R-:W-:Y:S01]  /*2640*/  ULOP3.LUT UR16, UR4, 0x10000, URZ, 0xfc, !UPT ;  /* 0x0001000004107892 */ /* 0x000fe2000f8efc3f */
[----:B------:R-:W-:Y:S01]  /*2650*/  UMOV UR7, 0x40000040 ;  /* 0x4000004000077882 */ /* 0x000fe20000000000 */
[----:B------:R-:W-:Y:S02]  /*2660*/  UMOV UR5, 0x40000040 ;  /* 0x4000004000057882 */ /* 0x000fe40000000000 */
[----:B------:R-:W-:Y:S02]  /*2670*/  UIADD3 UR4, UR16, 0x2, URZ ;  /* 0x0000000210047890 */ /* 0x000fe4000fffe03f */
[----:B------:R-:W-:Y:S02]  /*2680*/  UIADD3 UR10, UR18, 0x100, URZ ;  /* 0x00000100120a7890 */ /* 0x000fe4000fffe03f */
[----:B------:R-:W-:Y:S01]  /*2690*/  UIADD3 UR8, UR16, 0x4, URZ ;  /* 0x0000000410087890 */ /* 0x000fe2000fffe03f */
[----:B------:R-:W-:Y:S01]  /*26a0*/  UMOV UR11, 0x40000040 ;  /* 0x40000040000b7882 */ /* 0x000fe20000000000 */
[----:B------:R-:W-:Y:S01]  /*26b0*/  WARPGROUP.ARRIVE ;  /* 0x00000000000079c5 */ /* 0x000fe20000000000 */
[----:B------:R-:W-:Y:S01]  /*26c0*/  UMOV UR9, 0x40000040 ;  /* 0x4000004000097882 */ /* 0x000fe20000000000 */
[----:B------:R-:W-:-:S02]  /*26d0*/  UIADD3 UR14, UR18, 0x180, URZ ;  /* 0x00000180120e7890 */ /* 0x000fc4000fffe03f */
[----:B------:R-:W-:Y:S02]  /*26e0*/  UIADD3 UR12, UR16, 0x6, URZ ;  /* 0x00000006100c7890 */ /* 0x000fe4000fffe03f */
[----:B------:R-:W-:Y:S01]  /*26f0*/  HGMMA.64x256x16.F32.BF16 R24, gdesc[UR16].tnspB, RZ, !UPT, gsb0 ;  /* 0x43e00000101879f0 */ /* 0x000fe2000c0018ff */
[----:B------:R-:W-:Y:S01]  /*2700*/  UMOV UR15, 0x40000040 ;  /* 0x40000040000f7882 */ /* 0x000fe20000000000 */
        /* <DEDUP_REMOVED lines=9> */
[----:B------:R-:W-:-:S06]  /*27a0*/  UISETP.GE.AND UP0, UPT, UR6, UR20, UPT ;  /* 0x000000140600728c */ /* 0x000fcc000bf06270 */
[----:B------:R-:W-:Y:S01]  /*27b0*/  PLOP3.LUT P1, PT, PT, PT, UP0, 0x80, 0x0 ;  /* 0x000000000000781c */ /* 0x000fe20003f2f008 */
        /* <DEDUP_REMOVED lines=12> */
.L_x_5334:
[----:B------:R-:W-:Y:S01]  /*2880*/  BAR.SYNC.DEFER_BLOCKING 0xe, 0x100 ;  /* 0x0384000000007b1d */ /* 0x000fe20000010000 */
[----:B------:R-:W-:Y:S01]  /*2890*/  IMAD.U32 R3, RZ, RZ, UR37 ;  /* 0x00000025ff037e24 */ /* 0x000fe2000f8e00ff */
[----:B------:R-:W-:-:S03]  /*28a0*/  UIADD3 UR37, UR37, 0x1, URZ ;  /* 0x0000000125257890 */ /* 0x000fc6000fffe03f */
[----:B01----:R-:W-:Y:S01]  /*28b0*/  IMAD R0, R3, 0x40, R16 ;  /* 0x0000004003007824 */ /* 0x003fe200078e0210 */
[----:B------:R-:W-:Y:S01]  /*28c0*/  UISETP.NE.AND UP0, UPT, UR37, 0x2, UPT ;  /* 0x000000022500788c */ /* 0x000fe2000bf05270 */
[----:B------:R-:W-:Y:S01]  /*28d0*/  UMOV UR6, UR22 ;  /* 0x0000001600067c82 */ /* 0x000fe20008000000 */
[----:B------:R-:W-:Y:S02]  /*28e0*/  UIADD3 UR22, UR22, -0x1, URZ ;  /* 0xffffffff16167890 */ /* 0x000fe4000fffe03f */
[----:B------:R-:W-:Y:S01]  /*28f0*/  LEA R0, R0, UR46, 0x2 ;  /* 0x0000002e00007c11 */ /* 0x000fe2000f8e10ff */
[----:B------:R-:W-:Y:S02]  /*2900*/  UISETP.GT.AND UP1, UPT, UR6, UR20, UPT ;  /* 0x000000140600728c */ /* 0x000fe4000bf24270 */
[----:B------:R-:W-:Y:S02]  /*2910*/  USEL UR6, URZ, 0x1, UP0 ;  /* 0x000000013f067887 */ /* 0x000fe40008000000 */
[----:B------:R-:W-:-:S02]  /*2920*/  USEL UR37, UR37, URZ, UP0 ;  /* 0x0000003f25257287 */ /* 0x000fc40008000000 */
        /* <DEDUP_REMOVED lines=133> */
.L_x_5330:
[----:B------:R-:W-:Y:S01]  /*3180*/  ULEA UR23, UR37, UR46, 0x3 ;  /* 0x0000002e25177291 */ /* 0x000fe2000f8e183f */
[----:B------:R-:W-:-:S05]  /*3190*/  IMAD.U32 R0, RZ, RZ, UR38 ;  /* 0x00000026ff007e24 */ /* 0x000fca000f8e00ff */
[----:B------:R-:W-:-:S04]  /*31a0*/  SHF.L.U32 R0, R0, 0x1f, RZ ;  /* 0x0000001f00007819 */ /* 0x000fc800000006ff */
[----:B------:R0:W1:Y:S01]  /*31b0*/  SYNCS.PHASECHK.TRANS64.TRYWAIT P1, [UR23+0x28c50], R0 ;  /* 0x028c5000ff0075a7 */ /* 0x0000620008020157 */
[----:B------:R-:W-:Y:S05]  /*31c0*/  @!P0 BRA `(.L_x_5331) ;  /* 0x0000000000048947 */ /* 0x000fea0003800000 */
[----:B------:R-:W-:Y:S01]  /*31d0*/  BPT.TRAP 0x1 ;  /* 0x000000040000795c */ /* 0x000fe20000300000 */
.L_x_5331:
[----:B-1----:R-:W-:Y:S05]  /*31e0*/  @P1 BRA `(.L_x_5332) ;  /* 0x0000000000081947 */ /* 0x002fea0003800000 */
[----:B------:R-:W1:Y:S02]  /*31f0*/  SYNCS.PHASECHK.TRANS64.TRYWAIT P1, [UR23+0x28c50], R0 ;  /* 0x028c5000ff0075a7 */ /* 0x000e640008020157 */
[----:B-1----:R-:W-:Y:S05]  /*3200*/  @!P1 BRA `(.L_x_5333) ;  /* 0x0000018000489947 */ /* 0x002fea0003800000 */
.L_x_5332:
[----:B------:R-:W-:Y:S01]  /*3210*/  ULEA UR18, UR37, UR21, 0xc ;  /* 0x0000001525127291 */ /* 0x000fe2000f8e603f */
[----:B------:R-:W-:Y:S01]  /*3220*/  WARPGROUP.ARRIVE ;  /* 0x00000000000079c5 */ /* 0x000fe20000000000 */
[----:B------:R-:W-:Y:S01]  /*3230*/  UMOV UR19, 0x40000040 ;  /* 0x4000004000137882 */ /* 0x000fe20000000000 */
[----:B------:R-:W-:Y:S01]  /*3240*/  UMOV UR7, 0x40000040 ;  /* 0x4000004000077882 */ /* 0x000fe20000000000 */
[----:B------:R-:W-:Y:S01]  /*3250*/  UIADD3 UR6, UR18, 0x80, URZ ;  /* 0x0000008012067890 */ /* 0x000fe2000fffe03f */
[----:B01----:R-:W-:Y:S01]  /*3260*/  IMAD.U32 R0, RZ, RZ, UR23 ;  /* 0x00000017ff007e24 */ /* 0x003fe2000f8e00ff */
[----:B------:R-:W-:Y:S01]  /*3270*/  UIADD3 UR10, UR18, 0x100, URZ ;  /* 0x00000100120a7890 */ /* 0x000fe2000fffe03f */
[----:B------:R-:W-:Y:S01]  /*3280*/  PLOP3.LUT P1, PT, PT, PT, UP1, 0x80, 0x0 ;  /* 0x000000000000781c */ /* 0x000fe20003f2f018 */
[----:B------:R-:W-:Y:S01]  /*3290*/  UMOV UR11, 0x40000040 ;  /* 0x40000040000b7882 */ /* 0x000fe20000000000 */
        /* <DEDUP_REMOVED lines=21> */
.L_x_5329:
[----:B------:R-:W-:Y:S01]  /*33f0*/  BAR.SYNC.DEFER_BLOCKING 0xe, 0x100 ;  /* 0x0384000000007b1d */ /* 0x000fe20000010000 */
[----:B------:R-:W-:Y:S01]  /*3400*/  IMAD.U32 R3, RZ, RZ, UR37 ;  /* 0x00000025ff037e24 */ /* 0x000fe2000f8e00ff */
[----:B------:R-:W-:Y:S01]  /*3410*/  UIADD3 UR37, UR37, 0x1, URZ ;  /* 0x0000000125257890 */ /* 0x000fe2000fffe03f */
[----:B------:R-:W-:Y:S01]  /*3420*/  PLOP3.LUT P0, PT, PT, PT, PT, 0x8, 0x0 ;  /* 0x000000000000781c */ /* 0x000fe20003f0e170 */
[----:B------:R-:W-:Y:S02]  /*3430*/  IMAD.MOV.U32 R12, RZ, RZ, RZ ;  /* 0x000000ffff0c7224 */ /* 0x000fe400078e00ff */
[----:B01----:R-:W-:Y:S01]  /*3440*/  IMAD R0, R3, 0x40, R16 ;  /* 0x0000004003007824 */ /* 0x003fe200078e0210 */
        /* <DEDUP_REMOVED lines=138> */
.L_x_5318:
        /* <DEDUP_REMOVED lines=24> */
.L_x_5336:
[----:B------:R-:W-:-:S11]  /*3e70*/  UISETP.NE.AND UP1, UPT, UR5, 0x1, UPT ;  /* 0x000000010500788c */ /* 0x000fd6000bf25270 */
[----:B------:R-:W-:Y:S02]  /*3e80*/  @UP1 ULDC.64 UR10, c[0x0][0x9e8] ;  /* 0x00027a00000a1ab9 */ /* 0x000fe40000000a00 */
[----:B------:R-:W-:-:S04]  /*3e90*/  UIMAD.WIDE.U32 UR8, UR7, UR10, URZ ;  /* 0x0000000a070872a5 */ /* 0x000fc8000f8e003f */
[----:B------:R-:W-:-:S12]  /*3ea0*/  @UP1 USHF.R.U32.HI UR7, URZ, UR11, UR9 ;  /* 0x0000000b3f071299 */ /* 0x000fd80008011609 */
.L_x_5337:
[----:B------:R-:W-:-:S04]  /*3eb0*/  UIMAD UR7, UR7, UR5, UR5 ;  /* 0x00000005070772a4 */ /* 0x000fc8000f8e0205 */
[----:B------:R-:W-:-:S04]  /*3ec0*/  UISETP.LT.AND UP1, UPT, UR4, UR7, UPT ;  /* 0x000000070400728c */ /* 0x000fc8000bf21270 */
[----:B------:R-:W-:-:S12]  /*3ed0*/  USEL UR4, UR4, UR7, UP1 ;  /* 0x0000000704047287 */ /* 0x000fd80008800000 */
.L_x_5335:
[----:B------:R-:W-:Y:S01]  /*3ee0*/  UIADD3 UR4, UR4, 0x3f, URZ ;  /* 0x0000003f04047890 */ /* 0x000fe2000fffe03f */
[----:B------:R-:W-:Y:S01]  /*3ef0*/  @UP0 ULDC UR8, c[0x0][0x44c] ;  /* 0x0001130000080ab9 */ /* 0x000fe20000000800 */
[----:B------:R-:W-:Y:S02]  /*3f00*/  @UP0 ULDC UR10, c[0x0][0x450] ;  /* 0x00011400000a0ab9 */ /* 0x000fe40000000800 */
[----:B------:R-:W-:Y:S02]  /*3f10*/  USHF.R.S32.HI UR7, URZ, 0x1f, UR4 ;  /* 0x0000001f3f077899 */ /* 0x000fe40008011404 */
[----:B------:R-:W-:Y:S02]  /*3f20*/  UIMAD.WIDE.U32 UR8, UR42, UR8, URZ ;  /* 0x000000082a0872a5 */ /* 0x000fe4000f8e003f */
[----:B------:R-:W-:-:S03]  /*3f30*/  ULEA.HI UR7, UR7, UR4, URZ, 0x6 ;  /* 0x0000000407077291 */ /* 0x000fc6000f8f303f */
[----:B------:R-:W-:Y:S01]  /*3f40*/  UMOV UR4, UR42 ;  /* 0x0000002a00047c82 */ /* 0x000fe20008000000 */
[----:B------:R-:W-:Y:S02]  /*3f50*/  USHF.R.S32.HI UR7, URZ, 0x6, UR7 ;  /* 0x000000063f077899 */ /* 0x000fe40008011407 */
[----:B------:R-:W-:Y:S02]  /*3f60*/  @UP0 USHF.R.U32.HI UR4, URZ, UR10, UR9 ;  /* 0x0000000a3f040299 */ /* 0x000fe40008011609 */
[----:B------:R-:W-:Y:S02]  /*3f70*/  UISETP.LT.AND UP0, UPT, UR6, UR7, UPT ;  /* 0x000000070600728c */ /* 0x000fe4000bf01270 */
[----:B------:R-:W-:Y:S01]  /*3f80*/  UIADD3 UR4, UR4, UR49, -UR51 ;  /* 0x0000003104047290 */ /* 0x000fe2000fffe833 */
        /* <DEDUP_REMOVED lines=14> */
.L_x_5339:
[----:B------:R-:W-:-:S11]  /*4070*/  UISETP.NE.AND UP0, UPT, UR5, 0x1, UPT ;  /* 0x000000010500788c */ /* 0x000fd6000bf05270 */
[----:B------:R-:W-:Y:S02]  /*4080*/  @UP0 ULDC.64 UR10, c[0x0][0x9e8] ;  /* 0x00027a00000a0ab9 */ /* 0x000fe40000000a00 */
[----:B------:R-:W-:-:S04]  /*4090*/  UIMAD.WIDE.U32 UR8, UR4, UR10, URZ ;  /* 0x0000000a040872a5 */ /* 0x000fc8000f8e003f */
[----:B------:R-:W-:-:S12]  /*40a0*/  @UP0 USHF.R.U32.HI UR4, URZ, UR11, UR9 ;  /* 0x0000000b3f040299 */ /* 0x000fd80008011609 */
.L_x_5340:
[----:B------:R-:W-:-:S04]  /*40b0*/  UIMAD UR4, UR4, UR5, URZ ;  /* 0x00000005040472a4 */ /* 0x000fc8000f8e023f */
[----:B------:R-:W-:-:S04]  /*40c0*/  UISETP.LT.AND UP0, UPT, UR7, UR4, UPT ;  /* 0x000000040700728c */ /* 0x000fc8000bf01270 */
[----:B------:R-:W-:-:S12]  /*40d0*/  USEL UR7, UR7, UR4, !UP0 ;  /* 0x0000000407077287 */ /* 0x000fd8000c000000 */
.L_x_5338:
[----:B------:R-:W-:Y:S02]  /*40e0*/  USHF.R.S32.HI UR4, URZ, 0x1f, UR7 ;  /* 0x0000001f3f047899 */ /* 0x000fe40008011407 */
[----:B------:R-:W-:Y:S02]  /*40f0*/  ULOP3.LUT UR10, UR45, 0xff, URZ, 0xc0, !UPT ;  /* 0x000000ff2d0a7892 */ /* 0x000fe4000f8ec03f */
[----:B------:R-:W-:-:S04]  /*4100*/  ULEA.HI UR4, UR4, UR7, URZ, 0x6 ;  /* 0x0000000704047291 */ /* 0x000fc8000f8f303f */
[----:B------:R-:W-:-:S04]  /*4110*/  USHF.R.S32.HI UR4, URZ, 0x6, UR4 ;  /* 0x000000063f047899 */ /* 0x000fc80008011404 */
[----:B------:R-:W-:-:S04]  /*4120*/  UISETP.LT.AND UP0, UPT, URZ, UR4, UPT ;  /* 0x000000043f00728c */ /* 0x000fc8000bf01270 */
[----:B------:R-:W-:-:S03]  /*4130*/  USEL UR48, URZ, UR4, !UP0 ;  /* 0x000000043f307287 */ /* 0x000fc6000c000000 */
[----:B------:R-:W-:Y:S01]  /*4140*/  UMOV UR4, URZ ;  /* 0x0000003f00047c82 */ /* 0x000fe20008000000 */
        /* <DEDUP_REMOVED lines=40> */
.L_x_5341:
        /* <DEDUP_REMOVED lines=12> */
[----:B------:R-:W-:Y:S02]  /*4490*/  ISETP.GT.AND P1, PT, R168, UR48, PT ;  /* 0x00000030a8007c0c */ /* 0x000fe4000bf24270 */
        /* <DEDUP_REMOVED lines=90> */
.L_x_5342:
[----:B------:R-:W-:Y:S01]  /*4a40*/  ULEA.HI UR4, UR39, UR39, URZ, 0x1 ;  /* 0x0000002727047291 */ /* 0x000fe2000f8f083f */
[----:B------:R-:W-:Y:S01]  /*4a50*/  IMAD.MOV.U32 R3, RZ, RZ, 0x1 ;  /* 0x00000001ff037424 */ /* 0x000fe200078e00ff */
[----:B------:R-:W-:Y:S02]  /*4a60*/  ISETP.NE.AND P0, PT, RZ, UR47, PT ;  /* 0x0000002fff007c0c */ /* 0x000fe4000bf05270 */
[----:B------:R-:W-:Y:S02]  /*4a70*/  ULOP3.LUT UR4, UR4, 0xfffffffe, URZ, 0xc0, !UPT ;  /* 0xfffffffe04047892 */ /* 0x000fe4000f8ec03f */
[----:B------:R-:W-:Y:S02]  /*4a80*/  SEL R3, R3, 0x2, !P0 ;  /* 0x0000000203037807 */ /* 0x000fe40004000000 */
[----:B------:R-:W-:Y:S02]  /*4a90*/  UIADD3 UR4, UR39, -UR4, URZ ;  /* 0x8000000427047290 */ /* 0x000fe4000fffe03f */
[----:B------:R-:W-:-:S04]  /*4aa0*/  LOP3.LUT R3, R3, 0x1, RZ, 0xfc, !PT ;  /* 0x0000000103037812 */ /* 0x000fc800078efcff */
[----:B------:R-:W-:Y:S01]  /*4ab0*/  IMAD.U32 R0, RZ, RZ, UR4 ;  /* 0x00000004ff007e24 */ /* 0x000fe2000f8e00ff */
[----:B------:R-:W-:-:S04]  /*4ac0*/  ISETP.NE.AND P0, PT, R3, 0x3, PT ;  /* 0x000000030300780c */ /* 0x000fc80003f05270 */
[----:B------:R-:W-:-:S04]  /*4ad0*/  SHF.L.U32 R0, R0, 0x1f, RZ ;  /* 0x0000001f00007819 */ /* 0x000fc800000006ff */
[----:B------:R-:W0:Y:S02]  /*4ae0*/  SYNCS.PHASECHK.TRANS64.TRYWAIT P1, [UR46+0x28c00], R0 ;  /* 0x028c0000ff0075a7 */ /* 0x000e24000802016e */
[----:B0-----:R-:W-:Y:S05]  /*4af0*/  @!P1 BRA `(.L_x_5343) ;  /* 0x0000016800249947 */ /* 0x001fea0003800000 */
.L_x_5579:
[----:B------:R-:W-:Y:S05]  /*4b00*/  @!P0 BRA `(.L_x_5344) ;  /* 0x0000000000048947 */ /* 0x000fea0003800000 */
[----:B------:R-:W-:Y:S01]  /*4b10*/  BPT.TRAP 0x1 ;  /* 0x000000040000795c */ /* 0x000fe20000300000 */
.L_x_5344:
[----:B------:R-:W-:Y:S02]  /*4b20*/  IMAD.U32 R7, RZ, RZ, UR37 ;  /* 0x00000025ff077e24 */ /* 0x000fe4000f8e00ff */
[----:B------:R-:W-:-:S03]  /*4b30*/  IMAD.U32 R8, RZ, RZ, UR38 ;  /* 0x00000026ff087e24 */ /* 0x000fc6000f8e00ff */
[----:B------:R-:W-:Y:S02]  /*4b40*/  LEA R7, R7, UR46, 0x3 ;  /* 0x0000002e07077c11 */ /* 0x000fe4000f8e18ff */
[----:B------:R-:W-:-:S04]  /*4b50*/  SHF.L.U32 R8, R8, 0x1f, RZ ;  /* 0x0000001f08087819 */ /* 0x000fc800000006ff */
[----:B------:R1:W2:Y:S01]  /*4b60*/  SYNCS.PHASECHK.TRANS64.TRYWAIT P1, [R7+URZ+0x28c30], R8 ;  /* 0x028c3008070075a7 */ /* 0x0002a2000802017f */
[----:B------:R-:W-:Y:S05]  /*4b70*/  @!P0 BRA `(.L_x_5345) ;  /* 0x0000000000048947 */ /* 0x000fea0003800000 */
[----:B------:R-:W-:Y:S01]  /*4b80*/  BPT.TRAP 0x1 ;  /* 0x000000040000795c */ /* 0x000fe20000300000 */
.L_x_5345:
[----:B--2---:R-:W-:Y:S05]  /*4b90*/  @P1 BRA `(.L_x_5346) ;  /* 0x0000000000081947 */ /* 0x004fea0003800000 */
[----:B------:R-:W2:Y:S02]  /*4ba0*/  SYNCS.PHASECHK.TRANS64.TRYWAIT P1, [R7+URZ+0x28c30], R8 ;  /* 0x028c3008070075a7 */ /* 0x000ea4000802017f */
[----:B--2---:R-:W-:Y:S05]  /*4bb0*/  @!P1 BRA `(.L_x_5347) ;  /* 0x00000168000c9947 */ /* 0x004fea0003800000 */
.L_x_5346:
        /* <DEDUP_REMOVED lines=15> */
[----:B------:R-:W-:Y:S01]  /*4cb0*/  VIADD R4, R186, UR42 ;  /* 0x0000002aba047c36 */ /* 0x000fe20008000000 */
[----:B------:R-:W-:Y:S01]  /*4cc0*/  UMOV UR7, 0x40000040 ;  /* 0x4000004000077882 */ /* 0x000fe20000000000 */
[----:B------:R-:W-:Y:S01]  /*4cd0*/  UMOV UR5, 0x40000040 ;  /* 0x4000004000057882 */ /* 0x000fe20000000000 */
[----:B------:R-:W-:Y:S01]  /*4ce0*/  ULOP3.LUT UR4, UR4, 0x3fff, URZ, 0xc0, !UPT ;  /* 0x00003fff04047892 */ /* 0x000fe2000f8ec03f */
[----:B------:R-:W-:Y:S01]  /*4cf0*/  IMAD.MOV.U32 R5, RZ, RZ, R4 ;  /* 0x000000ffff057224 */ /* 0x000fe200078e0004 */
[----:B------:R-:W-:Y:S01]  /*4d00*/  UMOV UR11, 0x40000040 ;  /* 0x40000040000b7882 */ /* 0x000fe20000000000 */
[----:B------:R-:W-:Y:S01]  /*4d10*/  UMOV UR9, 0x40000040 ;  /* 0x4000004000097882 */ /* 0x000fe20000000000 */
[----:B------:R-:W-:Y:S01]  /*4d20*/  ULEA UR18, UR37, UR18, 0x9 ;  /* 0x0000001225127291 */ /* 0x000fe2000f8e483f */
[----:B------:R-:W-:Y:S01]  /*4d30*/  IMAD.MOV.U32 R9, RZ, RZ, -0x40 ;  /* 0xffffffc0ff097424 */ /* 0x000fe200078e00ff */
[----:B------:R-:W-:-:S02]  /*4d40*/  ULOP3.LUT UR16, UR4, 0x10000, URZ, 0xfc, !UPT ;  /* 0x0001000004107892 */ /* 0x000fc4000f8efc3f */
[----:B------:R-:W-:Y:S01]  /*4d50*/  UIADD3 UR6, UR18, 0x2, URZ ;  /* 0x0000000212067890 */ /* 0x000fe2000fffe03f */
[----:B------:R-:W-:Y:S01]  /*4d60*/  IMAD R9, R168, R9, 0x41 ;  /* 0x00000041a8097424 */ /* 0x000fe200078e0209 */
[----:B------:R-:W-:Y:S02]  /*4d70*/  UIADD3 UR4, UR16, 0x2, URZ ;  /* 0x0000000210047890 */ /* 0x000fe4000fffe03f */
[----:B------:R-:W-:Y:S02]  /*4d80*/  UIADD3 UR10, UR18, 0x4, URZ ;  /* 0x00000004120a7890 */ /* 0x000fe4000fffe03f */
[----:B------:R-:W-:Y:S02]  /*4d90*/  UIADD3 UR8, UR16, 0x4, URZ ;  /* 0x0000000410087890 */ /* 0x000fe4000fffe03f */
[----:B------:R-:W-:Y:S01]  /*4da0*/  HGMMA.64x64x16.F32.BF16 R24, gdesc[UR16], RZ, !UPT, gsb0 ;  /* 0x00e00000101879f0 */ /* 0x000fe2000c0018ff */
[----:B------:R-:W-:Y:S02]  /*4db0*/  UIADD3 UR14, UR18, 0x6, URZ ;  /* 0x00000006120e7890 */ /* 0x000fe4000fffe03f */
[----:B------:R-:W-:Y:S01]  /*4dc0*/  UIADD3 UR12, UR16, 0x6, URZ ;  /* 0x00000006100c7890 */ /* 0x000fe2000fffe03f */
[----:B------:R-:W-:Y:S01]  /*4dd0*/  UMOV UR15, 0x40000040 ;  /* 0x40000040000f7882 */ /* 0x000fe20000000000 */
[----:B------:R-:W-:Y:S01]  /*4de0*/  UMOV UR13, 0x40000040 ;  /* 0x40000040000d7882 */ /* 0x000fe20000000000 */
[----:B------:R-:W-:-:S02]  /*4df0*/  ULDC UR20, c[0x0][0x9dc] ;  /* 0x0002770000147ab9 */ /* 0x000fc40000000800 */
[----:B------:R-:W-:Y:S01]  /*4e00*/  ULOP3.LUT UR20, URZ, UR20, URZ, 0x33, !UPT ;  /* 0x000000143f147292 */ /* 0x000fe2000f8e333f */
[----:B------:R-:W-:Y:S02]  /*4e10*/  WARPGROUP.DEPBAR.LE gsb0, 0x0 ;  /* 0x00008000000079c5 */ /* 0x000fe40000010000 */
[----:B------:R-:W-:-:S06]  /*4e20*/  WARPGROUP.ARRIVE ;  /* 0x00000000000079c5 */ /* 0x000fcc0000000000 */
[----:B------:R-:W-:Y:S01]  /*4e30*/  HGMMA.64x64x16.F32.BF16 R24, gdesc[UR4], R24, gsb0 ;  /* 0x00e00000041879f0 */ /* 0x000fe20008001818 */
[----:B------:R-:W-:Y:S01]  /*4e40*/  ULDC UR7, c[0x0][0x448] ;  /* 0x0001120000077ab9 */ /* 0x000fe20000000800 */
[----:B------:R-:W-:Y:S01]  /*4e50*/  ULDC UR6, c[0x0][0x9d8] ;  /* 0x0002760000067ab9 */ /* 0x000fe20000000800 */
[----:B------:R-:W-:-:S06]  /*4e60*/  UISETP.NE.AND UP0, UPT, UR7, 0x1, UPT ;  /* 0x000000010700788c */ /* 0x000fcc000bf05270 */
[----:B------:R-:W-:Y:S02]  /*4e70*/  PLOP3.LUT P2, PT, PT, PT, UP0, 0x80, 0x0 ;  /* 0x000000000000781c */ /* 0x000fe40003f4f008 */
[----:B------:R-:W-:-:S03]  /*4e80*/  PLOP3.LUT P3, PT, PT, PT, UP0, 0x80, 0x0 ;  /* 0x000000000000781c */ /* 0x000fc60003f6f008 */
[----:B------:R-:W-:-:S08]  /*4e90*/  @UP0 ULDC UR7, c[0x0][0x44c] ;  /* 0x0001130000070ab9 */ /* 0x000fd00000000800 */
[----:B------:R-:W-:Y:S01]  /*4ea0*/  @P2 IMAD.HI.U32 R6, R4, UR7, RZ ;  /* 0x0000000704062c27 */ /* 0x000fe2000f8e00ff */
[----:B------:R-:W-:-:S03]  /*4eb0*/  @UP0 ULDC UR7, c[0x0][0x450] ;  /* 0x0001140000070ab9 */ /* 0x000fc60000000800 */
[----:B------:R-:W-:Y:S01]  /*4ec0*/  @!P1 VIADD R4, R7, 0x28c40 ;  /* 0x00028c4007049836 */ /* 0x000fe20000000000 */
[----:B------:R-:W-:-:S04]  /*4ed0*/  @P3 SHF.R.U32.HI R5, RZ, UR7, R6 ;  /* 0x00000007ff053c19 */ /* 0x000fc80008011606 */
[----:B------:R-:W-:Y:S01]  /*4ee0*/  @!P1 PRMT R4, RZ, 0x654, R4 ;  /* 0x00000654ff049816 */ /* 0x000fe20000000004 */
[----:B------:R-:W-:Y:S02]  /*4ef0*/  WARPGROUP.DEPBAR.LE gsb0, 0x0 ;  /* 0x00008000000079c5 */ /* 0x000fe40000010000 */
[----:B------:R-:W-:-:S06]  /*4f00*/  WARPGROUP.ARRIVE ;  /* 0x00000000000079c5 */ /* 0x000fcc0000000000 */
[----:B------:R-:W-:Y:S03]  /*4f10*/  HGMMA.64x64x16.F32.BF16 R24, gdesc[UR8], R24, gsb0 ;  /* 0x00e00000081879f0 */ /* 0x000fe60008001818 */
[----:B------:R-:W-:Y:S02]  /*4f20*/  WARPGROUP.DEPBAR.LE gsb0, 0x0 ;  /* 0x00008000000079c5 */ /* 0x000fe40000010000 */
[----:B------:R-:W-:-:S06]  /*4f30*/  WARPGROUP.ARRIVE ;  /* 0x00000000000079c5 */ /* 0x000fcc0000000000 */
[----:B------:R-:W-:Y:S01]  /*4f40*/  HGMMA.64x64x16.F32.BF16 R24, gdesc[UR12], R24, gsb0 ;  /* 0x00e000000c1879f0 */ /* 0x000fe20008001818 */
[----:B------:R-:W-:Y:S02]  /*4f50*/  ULDC.64 UR14, c[0x0][0x9e0] ;  /* 0x00027800000e7ab9 */ /* 0x000fe40000000a00 */
[----:B------:R-:W-:-:S06]  /*4f60*/  UISETP.GE.AND UP1, UPT, UR15, 0x1, UPT ;  /* 0x000000010f00788c */ /* 0x000fcc000bf26270 */
[----:B------:R-:W-:Y:S01]  /*4f70*/  PLOP3.LUT P2, PT, PT, PT, UP1, 0x40, 0x0 ;  /* 0x000000000000781c */ /* 0x000fe20003f4e818 */
[----:B------:R-:W-:Y:S02]  /*4f80*/  WARPGROUP.DEPBAR.LE gsb0, 0x0 ;  /* 0x00008000000079c5 */ /* 0x000fe40000010000 */
[----:B------:R-:W-:Y:S01]  /*4f90*/  FMUL.FTZ R38, R38, UR6 ;  /* 0x0000000626267c20 */ /* 0x000fe20008410000 */
[----:B------:R-:W-:Y:S01]  /*4fa0*/  FMUL.FTZ R24, R24, UR6 ;  /* 0x0000000618187c20 */ /* 0x000fe20008410000 */
[----:B------:R-:W-:Y:S01]  /*4fb0*/  FMUL.FTZ R25, R25, UR6 ;  /* 0x0000000619197c20 */ /* 0x000fe20008410000 */
[----:B------:R-:W-:Y:S01]  /*4fc0*/  FMUL.FTZ R3, R26, UR6 ;  /* 0x000000061a037c20 */ /* 0x000fe20008410000 */
[----:B------:R0:W3:Y:S01]  /*4fd0*/  MUFU.TANH R14, R38 ;  /* 0x00000026000e7308 */ /* 0x0000e20000002400 */
        /* <DEDUP_REMOVED lines=8> */
[----:B0-----:R-:W0:Y:S01]  /*5060*/  SHFL.IDX PT, R38, R5, RZ, 0x1c1f ;  /* 0x001c1fff05267589 */ /* 0x001e2200000e0000 */
        /* <DEDUP_REMOVED lines=17> */
[----:B------:R-:W0:Y:S01]  /*5180*/  MUFU.TANH R24, R24 ;  /* 0x0000001800187308 */ /* 0x000e220000002400 */
[----:B------:R-:W-:Y:S01]  /*5190*/  FMUL.FTZ R34, R34, UR6 ;  /* 0x0000000622227c20 */ /* 0x000fe20008410000 */
[----:B------:R-:W-:Y:S01]  /*51a0*/  FMUL.FTZ R27, R27, UR6 ;  /* 0x000000061b1b7c20 */ /* 0x000fe20008410000 */
[----:B------:R-:W-:Y:S01]  /*51b0*/  FMUL.FTZ R31, R31, UR6 ;  /* 0x000000061f1f7c20 */ /* 0x000fe20008410000 */
[----:B------:R-:W-:Y:S01]  /*51c0*/  LEA R26, R168, 0xffffffc0, 0x6 ;  /* 0xffffffc0a81a7811 */ /* 0x000fe200078e30ff */
[----:B------:R-:W-:Y:S01]  /*51d0*/  FMUL.FTZ R35, R35, UR6 ;  /* 0x0000000623237c20 */ /* 0x000fe20008410000 */
[----:B----4-:R-:W-:-:S02]  /*51e0*/  IADD3 R4, -R2, UR49, R9 ;  /* 0x0000003102047c10 */ /* 0x010fc4000fffe109 */
[----:B------:R-:W4:Y:S03]  /*51f0*/  MUFU.TANH R25, R25 ;  /* 0x0000001900197308 */ /* 0x000f260000002400 */
[----:B------:R-:W-:-:S05]  /*5200*/  VIADD R4, R4, -UR51 ;  /* 0x8000003304047c36 */ /* 0x000fca0008000000 */
        /* <DEDUP_REMOVED lines=27> */
[----:B-----5:R-:W-:-:S07]  /*53c0*/  VIADD R34, R4, UR14 ;  /* 0x0000000e04227c36 */ /* 0x020fce0008000000 */
[----:B------:R5:W2:Y:S01]  /*53d0*/  MUFU.TANH R11, R31 ;  /* 0x0000001f000b7308 */ /* 0x000aa20000002400 */
[----:B-1----:R-:W-:-:S07]  /*53e0*/  IADD3 R27, -R2, UR49, -R26 ;  /* 0x00000031021b7c10 */ /* 0x002fce000fffe91a */
[----:B------:R1:W2:Y:S01]  /*53f0*/  MUFU.TANH R13, R35 ;  /* 0x00000023000d7308 */ /* 0x0002a20000002400 */
[----:B-----5:R-:W-:Y:S01]  /*5400*/  VIADD R31, R4, UR20 ;  /* 0x00000014041f7c36 */ /* 0x020fe20008000000 */
[----:B0-----:R-:W-:-:S03]  /*5410*/  VIADDMNMX R4, R38, R34, R27, PT ;  /* 0x0000002226047246 */ /* 0x001fc6000380011b */
[----:B------:R-:W-:Y:S02]  /*5420*/  IMAD.IADD R6, R31, 0x1, R38 ;  /* 0x000000011f067824 */ /* 0x000fe400078e0226 */
[----:B-1----:R-:W-:Y:S01]  /*5430*/  VIADD R35, R9, 0xffffffff ;  /* 0xffffffff09237836 */ /* 0x002fe20000000000 */
[----:B---34-:R-:W-:Y:S06]  /*5440*/  @P2 BRA `(.L_x_5348) ;  /* 0x00000000005c2947 */ /* 0x018fec0003800000 */
[----:B------:R-:W-:Y:S01]  /*5450*/  IMAD.U32 R9, RZ, RZ, UR51 ;  /* 0x00000033ff097e24 */ /* 0x000fe2000f8e00ff */
[----:B------:R-:W-:Y:S04]  /*5460*/  BSSY B0, `(.L_x_5349) ;  /* 0x0000011000007945 */ /* 0x000fe80003800000 */
[----:B------:R-:W-:-:S04]  /*5470*/  IADD3 R9, -R9, UR49, R38 ;  /* 0x0000003109097c10 */ /* 0x000fc8000fffe126 */
        /* <DEDUP_REMOVED lines=10> */
.L_x_5350:
[----:B------:R-:W-:-:S06]  /*5520*/  UISETP.NE.AND UP2, UPT, UR15, 0x1, UPT ;  /* 0x000000010f00788c */ /* 0x000fcc000bf45270 */
[----:B------:R-:W-:-:S05]  /*5530*/  PLOP3.LUT P2, PT, PT, PT, UP2, 0x80, 0x0 ;  /* 0x000000000000781c */ /* 0x000fca0003f4f028 */
[----:B------:R-:W-:-:S08]  /*5540*/  @UP2 ULDC.64 UR6, c[0x0][0x9e8] ;  /* 0x00027a0000062ab9 */ /* 0x000fd00000000a00 */
[----:B------:R-:W-:-:S05]  /*5550*/  @P2 IMAD.HI.U32 R38, R9, UR6, RZ ;  /* 0x0000000609262c27 */ /* 0x000fca000f8e00ff */
[----:B------:R-:W-:-:S07]  /*5560*/  @P2 SHF.R.U32.HI R9, RZ, UR7, R38 ;  /* 0x00000007ff092c19 */ /* 0x000fce0008011626 */
.L_x_5351:
[----:B------:R-:W-:Y:S05]  /*5570*/  BSYNC B0 ;  /* 0x0000000000007941 */ /* 0x000fea0003800000 */
.L_x_5349:
[----:B------:R-:W-:-:S04]  /*5580*/  IMAD R9, R9, UR15, -R26 ;  /* 0x0000000f09097c24 */ /* 0x000fc8000f8e0a1a */
[----:B------:R-:W-:-:S05]  /*5590*/  IMAD.IADD R9, R9, 0x1, -R2 ;  /* 0x0000000109097824 */ /* 0x000fca00078e0a02 */
[----:B------:R-:W-:Y:S02]  /*55a0*/  VIMNMX R6, R6, R9, !PT ;  /* 0x0000000906067248 */ /* 0x000fe40007fe0100 */
[----:B------:R-:W-:-:S07]  /*55b0*/  VIADDMNMX R4, R9, UR15, R4, PT ;  /* 0x0000000f09047c46 */ /* 0x000fce000b800104 */
.L_x_5348:
[C---:B------:R-:W-:Y:S02]  /*55c0*/  ISETP.GE.AND P2, PT, R35.reuse, 0x2, PT ;  /* 0x000000022300780c */ /* 0x040fe40003f46270 */
[C---:B------:R-:W-:Y:S02]  /*55d0*/  ISETP.GE.AND P6, PT, R35.reuse, 0xa, PT ;  /* 0x0000000a2300780c */ /* 0x040fe40003fc6270 */
[----:B------:R-:W-:Y:S02]  /*55e0*/  ISETP.GT.AND P4, PT, R6, 0x1, !P2 ;  /* 0x000000010600780c */ /* 0x000fe40005784270 */
[----:B------:R-:W-:Y:S02]  /*55f0*/  ISETP.GE.AND P3, PT, R35, 0x9, PT ;  /* 0x000000092300780c */ /* 0x000fe40003f66270 */
[----:B------:R-:W-:Y:S02]  /*5600*/  ISETP.LT.OR P4, PT, R4, 0x2, P4 ;  /* 0x000000020400780c */ /* 0x000fe40002781670 */
[----:B------:R-:W-:-:S02]  /*5610*/  ISETP.GT.AND P5, PT, R6, 0x8, !P3 ;  /* 0x000000080600780c */ /* 0x000fc40005fa4270 */
[----:B------:R-:W-:Y:S02]  /*5620*/  FSEL R38, R25, -INF , !P4 ;  /* 0xff80000019267808 */ /* 0x000fe40006000000 */
[----:B------:R-:W-:Y:S02]  /*5630*/  ISETP.GT.AND P4, PT, R6, 0x9, !P6 ;  /* 0x000000090600780c */ /* 0x000fe40007784270 */
[----:B------:R-:W-:Y:S02]  /*5640*/  P2R R25, PR, RZ, 0x40 ;  /* 0x00000040ff197803 */ /* 0x000fe40000000000 */
        /* <DEDUP_REMOVED lines=68> */
[----:B------:R-:W-:Y:S02]  /*5a90*/  PLOP3.LUT P6, PT, PT, PT, UP1, 0x40, 0x0 ;  /* 0x000000000000781c */ /* 0x000fe40003fce818 */
[----:B0-----:R-:W-:Y:S01]  /*5aa0*/  VIADDMNMX R4, R24, R34, R27, PT ;  /* 0x0000002218047246 */ /* 0x001fe2000380011b */
[----:B------:R-:W-:-:S10]  /*5ab0*/  IMAD.IADD R6, R31, 0x1, R24 ;  /* 0x000000011f067824 */ /* 0x000fd400078e0218 */
[----:B------:R-:W-:Y:S05]  /*5ac0*/  @P6 BRA `(.L_x_5352) ;  /* 0x0000000000646947 */ /* 0x000fea0003800000 */
        /* <DEDUP_REMOVED lines=14> */
.L_x_5354:
[----:B------:R-:W-:-:S06]  /*5bb0*/  UISETP.NE.AND UP2, UPT, UR15, 0x1, UPT ;  /* 0x000000010f00788c */ /* 0x000fcc000bf45270 */
[----:B------:R-:W-:-:S05]  /*5bc0*/  PLOP3.LUT P6, PT, PT, PT, UP2, 0x80, 0x0 ;  /* 0x000000000000781c */ /* 0x000fca0003fcf028 */
[----:B------:R-:W-:-:S08]  /*5bd0*/  @UP2 ULDC.64 UR6, c[0x0][0x9e8] ;  /* 0x00027a0000062ab9 */ /* 0x000fd00000000a00 */
[----:B------:R-:W-:Y:S01]  /*5be0*/  @P6 IMAD.HI.U32 R24, R5, UR6, RZ ;  /* 0x0000000605186c27 */ /* 0x000fe2000f8e00ff */
[----:B------:R-:W-:-:S13]  /*5bf0*/  PLOP3.LUT P6, PT, PT, PT, UP2, 0x80, 0x0 ;  /* 0x000000000000781c */ /* 0x000fda0003fcf028 */
[----:B------:R-:W-:-:S07]  /*5c00*/  @P6 SHF.R.U32.HI R5, RZ, UR7, R24 ;  /* 0x00000007ff056c19 */ /* 0x000fce0008011618 */
.L_x_5355:
[----:B------:R-:W-:Y:S05]  /*5c10*/  BSYNC B0 ;  /* 0x0000000000007941 */ /* 0x000fea0003800000 */
.L_x_5353:
[----:B------:R-:W-:-:S04]  /*5c20*/  IMAD R5, R5, UR15, -R26 ;  /* 0x0000000f05057c24 */ /* 0x000fc8000f8e0a1a */
[----:B------:R-:W-:-:S05]  /*5c30*/  IMAD.IADD R5, R5, 0x1, -R2 ;  /* 0x0000000105057824 */ /* 0x000fca00078e0a02 */
[----:B------:R-:W-:Y:S02]  /*5c40*/  VIMNMX R6, R6, R5, !PT ;  /* 0x0000000506067248 */ /* 0x000fe40007fe0100 */
[----:B------:R-:W-:-:S07]  /*5c50*/  VIADDMNMX R4, R5, UR15, R4, PT ;  /* 0x0000000f05047c46 */ /* 0x000fce000b800104 */
.L_x_5352:
[----:B------:R-:W-:Y:S01]  /*5c60*/  BAR.SYNC.DEFER_BLOCKING 0xf, 0x100 ;  /* 0x03c4000000007b1d */ /* 0x000fe20000010000 */
[----:B------:R-:W-:Y:S02]  /*5c70*/  ISETP.GT.AND P2, PT, R6, 0x1, !P2 ;  /* 0x000000010600780c */ /* 0x000fe40005744270 */
[----:B------:R-:W-:Y:S02]  /*5c80*/  FMNMX.FTZ R5, R32, R38, !PT ;  /* 0x0000002620057209 */ /* 0x000fe40007810000 */
[----:B------:R-:W-:Y:S01]  /*5c90*/  ISETP.LT.OR P2, PT, R4, 0x2, P2 ;  /* 0x000000020400780c */ /* 0x000fe20001741670 */
[----:B------:R-:W-:Y:S01]  /*5ca0*/  ULDC UR10, c[0x0][0x988] ;  /* 0x00026200000a7ab9 */ /* 0x000fe20000000800 */
[----:B------:R-:W-:Y:S02]  /*5cb0*/  FMNMX.FTZ R5, R42, R5, !PT ;  /* 0x000000052a057209 */ /* 0x000fe40007810000 */
[----:B------:R-:W-:Y:S02]  /*5cc0*/  FSEL R10, R10, -INF , !P2 ;  /* 0xff8000000a0a7808 */ /* 0x000fe40005000000 */
[----:B------:R-:W-:-:S02]  /*5cd0*/  ISETP.NE.AND P2, PT, R25, RZ, PT ;  /* 0x000000ff1900720c */ /* 0x000fc40003f45270 */
[----:B------:R-:W-:Y:S02]  /*5ce0*/  FMNMX.FTZ R5, R56, R5, !PT ;  /* 0x0000000538057209 */ /* 0x000fe40007810000 */
[----:B------:R-:W-:Y:S02]  /*5cf0*/  ISETP.GT.AND P2, PT, R6, 0x9, !P2 ;  /* 0x000000090600780c */ /* 0x000fe40005744270 */
[----:B------:R-:W-:Y:S02]  /*5d00*/  FMNMX.FTZ R5, R58, R5, !PT ;  /* 0x000000053a057209 */ /* 0x000fe40007810000 */
[----:B------:R-:W-:Y:S02]  /*5d10*/  ISETP.LT.OR P2, PT, R4, 0xa, P2 ;  /* 0x0000000a0400780c */ /* 0x000fe40001741670 */
[----:B------:R-:W-:Y:S02]  /*5d20*/  FMNMX.FTZ R5, R60, R5, !PT ;  /* 0x000000053c057209 */ /* 0x000fe40007810000 */
[----:B--2---:R-:W-:-:S02]  /*5d30*/  FSEL R11, R11, -INF , !P2 ;  /* 0xff8000000b0b7808 */ /* 0x004fc40005000000 */
        /* <DEDUP_REMOVED lines=22> */
[C---:B------:R-:W-:Y:S02]  /*5ea0*/  ISETP.GT.AND P3, PT, R6.reuse, 0x8, !P3 ;  /* 0x000000080600780c */ /* 0x040fe40005f64270 */
[----:B------:R-:W-:-:S02]  /*5eb0*/  ISETP.GT.AND P2, PT, R6, 0x19, !P2 ;  /* 0x000000190600780c */ /* 0x000fc40005744270 */
[----:B------:R-:W-:Y:S02]  /*5ec0*/  FMNMX.FTZ R27, R72, R5, !PT ;  /* 0x00000005481b7209 */ /* 0x000fe40007810000 */
[C---:B------:R-:W-:Y:S02]  /*5ed0*/  ISETP.LT.OR P2, PT, R4.reuse, 0x1a, P2 ;  /* 0x0000001a0400780c */ /* 0x040fe40001741670 */
[----:B------:R-:W-:Y:S01]  /*5ee0*/  ISETP.LT.OR P3, PT, R4, 0x9, P3 ;  /* 0x000000090400780c */ /* 0x000fe20001f61670 */
[----:B------:R-:W0:Y:S01]  /*5ef0*/  SHFL.BFLY PT, R26, R27, 0x2, 0x1f ;  /* 0x0c401f001b1a7f89 */ /* 0x000e2200000e0000 */
[----:B------:R-:W-:Y:S02]  /*5f00*/  FSEL R15, R15, -INF , !P2 ;  /* 0xff8000000f0f7808 */ /* 0x000fe40005000000 */
[----:B------:R-:W-:Y:S02]  /*5f10*/  ISETP.NE.AND P2, PT, R37, RZ, PT ;  /* 0x000000ff2500720c */ /* 0x000fe40003f45270 */
[----:B------:R-:W-:-:S02]  /*5f20*/  ISETP.NE.AND P6, PT, R9, RZ, PT ;  /* 0x000000ff0900720c */ /* 0x000fc40003fc5270 */
[----:B------:R-:W-:Y:S02]  /*5f30*/  ISETP.GT.AND P2, PT, R6, 0x20, !P2 ;  /* 0x000000200600780c */ /* 0x000fe40005744270 */
[----:B------:R-:W-:Y:S02]  /*5f40*/  FSEL R9, R30, -INF , !P3 ;  /* 0xff8000001e097808 */ /* 0x000fe40005800000 */
[----:B------:R-:W-:Y:S02]  /*5f50*/  ISETP.LT.OR P2, PT, R4, 0x21, P2 ;  /* 0x000000210400780c */ /* 0x000fe40001741670 */
[----:B------:R-:W-:Y:S02]  /*5f60*/  ISETP.NE.AND P3, PT, R41, RZ, PT ;  /* 0x000000ff2900720c */ /* 0x000fe40003f65270 */
[----:B------:R-:W-:Y:S02]  /*5f70*/  FSEL R20, R20, -INF , !P2 ;  /* 0xff80000014147808 */ /* 0x000fe40005000000 */
[----:B------:R-:W-:-:S02]  /*5f80*/  ISETP.NE.AND P2, PT, R39, RZ, PT ;  /* 0x000000ff2700720c */ /* 0x000fc40003f45270 */
[C---:B------:R-:W-:Y:S02]  /*5f90*/  ISETP.GT.AND P4, PT, R6.reuse, 0x31, !P4 ;  /* 0x000000310600780c */ /* 0x040fe40006784270 */
[C---:B------:R-:W-:Y:S02]  /*5fa0*/  ISETP.GT.AND P2, PT, R6.reuse, 0x21, !P2 ;  /* 0x000000210600780c */ /* 0x040fe40005744270 */
[----:B------:R-:W-:Y:S02]  /*5fb0*/  ISETP.GT.AND P5, PT, R6, 0x38, !P5 ;  /* 0x000000380600780c */ /* 0x000fe40006fa4270 */
[----:B------:R-:W-:Y:S02]  /*5fc0*/  ISETP.LT.OR P2, PT, R4, 0x22, P2 ;  /* 0x000000220400780c */ /* 0x000fe40001741670 */
[----:B0-----:R-:W-:Y:S02]  /*5fd0*/  FMNMX.FTZ R28, R27, R26, !PT ;  /* 0x0000001a1b1c7209 */ /* 0x001fe40007810000 */
[----:B------:R-:W-:-:S02]  /*5fe0*/  FSEL R21, R21, -INF , !P2 ;  /* 0xff80000015157808 */ /* 0x000fc40005000000 */
[----:B------:R-:W-:Y:S01]  /*5ff0*/  ISETP.GT.AND P2, PT, R6, 0x28, !P3 ;  /* 0x000000280600780c */ /* 0x000fe20005f44270 */
[----:B------:R-:W0:Y:S01]  /*6000*/  SHFL.BFLY PT, R29, R28, 0x1, 0x1f ;  /* 0x0c201f001c1d7f89 */ /* 0x000e2200000e0000 */
[----:B------:R-:W-:Y:S02]  /*6010*/  ISETP.NE.AND P3, PT, R45, RZ, PT ;  /* 0x000000ff2d00720c */ /* 0x000fe40003f65270 */
[----:B------:R-:W-:Y:S02]  /*6020*/  ISETP.LT.OR P2, PT, R4, 0x29, P2 ;  /* 0x000000290400780c */ /* 0x000fe40001741670 */
[----:B------:R-:W-:Y:S02]  /*6030*/  ISETP.GT.AND P3, PT, R6, 0x30, !P3 ;  /* 0x000000300600780c */ /* 0x000fe40005f64270 */
[----:B------:R-:W-:Y:S02]  /*6040*/  FSEL R24, R46, -INF , !P2 ;  /* 0xff8000002e187808 */ /* 0x000fe40005000000 */
[----:B------:R-:W-:-:S02]  /*6050*/  ISETP.GT.AND P2, PT, R6, RZ, !P6 ;  /* 0x000000ff0600720c */ /* 0x000fc40007744270 */
[----:B------:R-:W-:Y:S02]  /*6060*/  ISETP.NE.AND P6, PT, R35, RZ, PT ;  /* 0x000000ff2300720c */ /* 0x000fe40003fc5270 */
[C---:B------:R-:W-:Y:S02]  /*6070*/  ISETP.LT.OR P2, PT, R4.reuse, 0x1, P2 ;  /* 0x000000010400780c */ /* 0x040fe40001741670 */
[----:B------:R-:W-:Y:S02]  /*6080*/  ISETP.LT.OR P3, PT, R4, 0x31, P3 ;  /* 0x000000310400780c */ /* 0x000fe40001f61670 */
[----:B------:R-:W-:Y:S02]  /*6090*/  FSEL R3, R3, -INF , !P2 ;  /* 0xff80000003037808 */ /* 0x000fe40005000000 */
[----:B------:R-:W-:Y:S02]  /*60a0*/  ISETP.NE.AND P2, PT, R43, RZ, PT ;  /* 0x000000ff2b00720c */ /* 0x000fe40003f45270 */
[----:B------:R-:W-:-:S02]  /*60b0*/  FMNMX.FTZ R26, R3, R10, !PT ;  /* 0x0000000a031a7209 */ /* 0x000fc40007810000 */
[----:B------:R-:W-:Y:S02]  /*60c0*/  ISETP.GT.AND P2, PT, R6, 0x29, !P2 ;  /* 0x000000290600780c */ /* 0x000fe40005744270 */
[----:B------:R-:W-:Y:S02]  /*60d0*/  FMNMX.FTZ R26, R9, R26, !PT ;  /* 0x0000001a091a7209 */ /* 0x000fe40007810000 */
[C---:B------:R-:W-:Y:S02]  /*60e0*/  ISETP.LT.OR P2, PT, R4.reuse, 0x2a, P2 ;  /* 0x0000002a0400780c */ /* 0x040fe40001741670 */
[----:B------:R-:W-:Y:S02]  /*60f0*/  FMNMX.FTZ R5, R11, R26, !PT ;  /* 0x0000001a0b057209 */ /* 0x000fe40007810000 */
[----:B------:R-:W-:Y:S02]  /*6100*/  ISETP.LT.OR P4, PT, R4, 0x32, P4 ;  /* 0x000000320400780c */ /* 0x000fe40002781670 */
[----:B------:R-:W-:-:S02]  /*6110*/  FMNMX.FTZ R26, R12, R5, !PT ;  /* 0x000000050c1a7209 */ /* 0x000fc40007810000 */
[----:B0-----:R-:W-:Y:S02]  /*6120*/  FMNMX.FTZ R5, R28, R29, !PT ;  /* 0x0000001d1c057209 */ /* 0x001fe40007810000 */
[----:B------:R-:W-:Y:S02]  /*6130*/  FMNMX.FTZ R25, R13, R26, !PT ;  /* 0x0000001a0d197209 */ /* 0x000fe40007810000 */
[----:B------:R-:W-:Y:S01]  /*6140*/  ISETP.LT.OR P5, PT, R4, 0x39, P5 ;  /* 0x000000390400780c */ /* 0x000fe20002fa1670 */
[----:B------:R-:W-:Y:S01]  /*6150*/  FMUL.FTZ R28, R5, UR10 ;  /* 0x0000000a051c7c20 */ /* 0x000fe20008410000 */
[----:B------:R-:W-:Y:S02]  /*6160*/  FMNMX.FTZ R26, R14, R25, !PT ;  /* 0x000000190e1a7209 */ /* 0x000fe40007810000 */
[----:B------:R-:W-:Y:S02]  /*6170*/  FSEL R25, R47, -INF , !P2 ;  /* 0xff8000002f197808 */ /* 0x000fe40005000000 */
[----:B------:R-:W-:-:S02]  /*6180*/  FMNMX.FTZ R27, R15, R26, !PT ;  /* 0x0000001a0f1b7209 */ /* 0x000fc40007810000 */
[----:B------:R-:W-:Y:S02]  /*6190*/  FSETP.NEU.FTZ.AND P2, PT, R5, -INF , PT ;  /* 0xff8000000500780b */ /* 0x000fe40003f5d000 */
[----:B------:R-:W-:Y:S02]  /*61a0*/  FMNMX.FTZ R26, R20, R27, !PT ;  /* 0x0000001b141a7209 */ /* 0x000fe40007810000 */
[----:B------:R-:W-:Y:S02]  /*61b0*/  FSEL R31, R28, RZ, P2 ;  /* 0x000000ff1c1f7208 */ /* 0x000fe40001000000 */
[----:B------:R-:W-:Y:S02]  /*61c0*/  FMNMX.FTZ R27, R21, R26, !PT ;  /* 0x0000001a151b7209 */ /* 0x000fe40007810000 */
[----:B------:R-:W-:Y:S01]  /*61d0*/  ISETP.GT.AND P2, PT, R6, 0x39, !P6 ;  /* 0x000000390600780c */ /* 0x000fe20007744270 */
[--C-:B------:R-:W-:Y:S01]  /*61e0*/  FFMA.FTZ R30, R32, UR10, -R31.reuse ;  /* 0x0000000a201e7c23 */ /* 0x100fe2000801081f */
[----:B------:R-:W-:Y:S01]  /*61f0*/  FMNMX.FTZ R6, R24, R27, !PT ;  /* 0x0000001b18067209 */ /* 0x000fe20007810000 */
[--C-:B------:R-:W-:Y:S01]  /*6200*/  FFMA.FTZ R34, R56, UR10, -R31.reuse ;  /* 0x0000000a38227c23 */ /* 0x100fe2000801081f */
[----:B------:R-:W-:Y:S01]  /*6210*/  FSEL R26, R50, -INF , !P3 ;  /* 0xff800000321a7808 */ /* 0x000fe20005800000 */
[----:B------:R0:W-:Y:S01]  /*6220*/  MUFU.EX2 R152, R30 ;  /* 0x0000001e00987308 */ /* 0x0001e20000000800 */
        /* <DEDUP_REMOVED lines=8> */
[----:B------:R-:W-:Y:S01]  /*62b0*/  FSEL R4, R54, -INF , !P5 ;  /* 0xff80000036047808 */ /* 0x000fe20006800000 */
[--C-:B0-----:R-:W-:Y:S01]  /*62c0*/  FFMA.FTZ R30, R42, UR10, -R31.reuse ;  /* 0x0000000a2a1e7c23 */ /* 0x101fe2000801081f */
[----:B------:R-:W-:Y:S01]  /*62d0*/  FMNMX.FTZ R29, R27, R6, !PT ;  /* 0x000000061b1d7209 */ /* 0x000fe20007810000 */
[--C-:B------:R-:W-:Y:S01]  /*62e0*/  FFMA.FTZ R42, R68, UR10, -R31.reuse ;  /* 0x0000000a442a7c23 */ /* 0x100fe2000801081f */
[----:B------:R-:W-:Y:S01]  /*62f0*/  FSEL R28, R55, -INF , !P2 ;  /* 0xff800000371c7808 */ /* 0x000fe20005000000 */
[--C-:B------:R-:W-:Y:S01]  /*6300*/  FFMA.FTZ R39, R64, UR10, -R31.reuse ;  /* 0x0000000a40277c23 */ /* 0x100fe2000801081f */
[----:B------:R-:W-:Y:S01]  /*6310*/  FMNMX.FTZ R29, R4, R29, !PT ;  /* 0x0000001d041d7209 */ /* 0x000fe20007810000 */
[----:B------:R-:W-:Y:S01]  /*6320*/  MUFU.EX2 R154, R30 ;  /* 0x0000001e009a7308 */ /* 0x000fe20000000800 */
[--C-:B-1----:R-:W-:Y:S01]  /*6330*/  FFMA.FTZ R34, R66, UR10, -R31.reuse ;  /* 0x0000000a42227c23 */ /* 0x102fe2000801081f */
[--C-:B------:R-:W-:Y:S01]  /*6340*/  FFMA.FTZ R40, R40, UR10, -R31.reuse ;  /* 0x0000000a28287c23 */ /* 0x100fe2000801081f */
[----:B------:R-:W-:Y:S01]  /*6350*/  FMNMX.FTZ R29, R28, R29, !PT ;  /* 0x0000001d1c1d7209 */ /* 0x000fe20007810000 */
[----:B------:R-:W-:-:S04]  /*6360*/  FFMA.FTZ R45, R70, UR10, -R31 ;  /* 0x0000000a462d7c23 */ /* 0x000fc8000801081f */
[----:B------:R-:W0:Y:S01]  /*6370*/  SHFL.BFLY PT, R6, R29, 0x2, 0x1f ;  /* 0x0c401f001d067f89 */ /* 0x000e2200000e0000 */
[----:B------:R-:W-:Y:S08]  /*6380*/  MUFU.EX2 R41, R34 ;  /* 0x0000002200297308 */ /* 0x000ff00000000800 */
[----:B------:R1:W-:Y:S08]  /*6390*/  MUFU.EX2 R33, R32 ;  /* 0x0000002000217308 */ /* 0x0003f00000000800 */
[----:B------:R-:W-:Y:S01]  /*63a0*/  MUFU.EX2 R36, R36 ;  /* 0x0000002400247308 */ /* 0x000fe20000000800 */
[----:B-1----:R-:W-:Y:S01]  /*63b0*/  FFMA.FTZ R32, R60, UR10, -R31 ;  /* 0x0000000a3c207c23 */ /* 0x002fe2000801081f */
[----:B0-----:R-:W-:-:S06]  /*63c0*/  FMNMX.FTZ R30, R29, R6, !PT ;  /* 0x000000061d1e7209 */ /* 0x001fcc0007810000 */
[----:B------:R-:W-:Y:S01]  /*63d0*/  MUFU.EX2 R43, R42 ;  /* 0x0000002a002b7308 */ /* 0x000fe20000000800 */
[----:B------:R-:W0:Y:S07]  /*63e0*/  SHFL.BFLY PT, R29, R30, 0x1, 0x1f ;  /* 0x0c201f001e1d7f89 */ /* 0x000e2e00000e0000 */
[----:B------:R1:W2:Y:S08]  /*63f0*/  MUFU.EX2 R37, R32 ;  /* 0x0000002000257308 */ /* 0x0002b00000000800 */
[----:B------:R-:W-:Y:S01]  /*6400*/  MUFU.EX2 R38, R38 ;  /* 0x0000002600267308 */ /* 0x000fe20000000800 */
[--C-:B-1----:R-:W-:Y:S01]  /*6410*/  FFMA.FTZ R32, R44, UR10, -R31.reuse ;  /* 0x0000000a2c207c23 */ /* 0x102fe2000801081f */
[----:B------:R-:W-:-:S06]  /*6420*/  FFMA.FTZ R44, R48, UR10, -R31 ;  /* 0x0000000a302c7c23 */ /* 0x000fcc000801081f */
[----:B------:R-:W1:Y:S01]  /*6430*/  MUFU.EX2 R39, R39 ;  /* 0x0000002700277308 */ /* 0x000e620000000800 */
[----:B--2---:R-:W-:Y:S02]  /*6440*/  F2FP.BF16.F32.PACK_AB R156, R37, R36 ;  /* 0x00000024259c723e */ /* 0x004fe400000010ff */
[----:B0-----:R-:W-:Y:S01]  /*6450*/  FMNMX.FTZ R6, R30, R29, !PT ;  /* 0x0000001d1e067209 */ /* 0x001fe20007810000 */
[--C-:B------:R-:W-:Y:S01]  /*6460*/  FFMA.FTZ R29, R52, UR10, -R31.reuse ;  /* 0x0000000a341d7c23 */ /* 0x100fe2000801081f */
[----:B------:R-:W-:Y:S02]  /*6470*/  FFMA.FTZ R31, R72, UR10, -R31 ;  /* 0x0000000a481f7c23 */ /* 0x000fe4000801081f */
[C---:B------:R-:W-:Y:S01]  /*6480*/  FSETP.NEU.FTZ.AND P2, PT, R6.reuse, -INF , PT ;  /* 0xff8000000600780b */ /* 0x040fe20003f5d000 */
[----:B------:R-:W-:Y:S01]  /*6490*/  FMUL.FTZ R30, R6, UR10 ;  /* 0x0000000a061e7c20 */ /* 0x000fe20008410000 */
[----:B------:R-:W0:Y:S04]  /*64a0*/  MUFU.EX2 R40, R40 ;  /* 0x0000002800287308 */ /* 0x000e280000000800 */
[----:B------:R-:W-:-:S02]  /*64b0*/  FSEL R34, R30, RZ, P2 ;  /* 0x000000ff1e227208 */ /* 0x000fc40001000000 */
[----:B-1----:R-:W-:Y:S02]  /*64c0*/  F2FP.BF16.F32.PACK_AB R158, R39, R38 ;  /* 0x00000026279e723e */ /* 0x002fe400000010ff */
        /* <DEDUP_REMOVED lines=18> */
[----:B------:R-:W-:Y:S01]  /*65f0*/  FFMA.FTZ R28, R28, UR10, -R34 ;  /* 0x0000000a1c1c7c23 */ /* 0x000fe20008010822 */
[----:B0-----:R-:W-:-:S05]  /*6600*/  F2FP.BF16.F32.PACK_AB R160, R41, R40 ;  /* 0x0000002829a0723e */ /* 0x001fca00000010ff */
[----:B------:R-:W0:Y:S08]  /*6610*/  MUFU.EX2 R9, R9 ;  /* 0x0000000900097308 */ /* 0x000e300000000800 */
[----:B------:R2:W3:Y:S01]  /*6620*/  MUFU.EX2 R42, R11 ;  /* 0x0000000b002a7308 */ /* 0x0004e20000000800 */
[----:B-1----:R-:W-:Y:S01]  /*6630*/  FADD.FTZ R46, R3, R10 ;  /* 0x0000000a032e7221 */ /* 0x002fe20000010000 */
[----:B------:R-:W-:-:S06]  /*6640*/  F2FP.BF16.F32.PACK_AB R153, R10, R3 ;  /* 0x000000030a99723e */ /* 0x000fcc00000010ff */
[----:B------:R-:W1:Y:S01]  /*6650*/  MUFU.EX2 R12, R12 ;  /* 0x0000000c000c7308 */ /* 0x000e620000000800 */
[----:B--2---:R-:W-:Y:S01]  /*6660*/  FADD.FTZ R11, R152, R33 ;  /* 0x00000021980b7221 */ /* 0x004fe20000010000 */
[----:B------:R-:W-:-:S03]  /*6670*/  F2FP.BF16.F32.PACK_AB R152, R33, R152 ;  /* 0x000000982198723e */ /* 0x000fc600000010ff */
[----:B------:R-:W-:Y:S01]  /*6680*/  FADD.FTZ R48, R154, R11 ;  /* 0x0000000b9a307221 */ /* 0x000fe20000010000 */
[----:B0-----:R-:W-:Y:S01]  /*6690*/  FADD.FTZ R11, R9, R46 ;  /* 0x0000002e090b7221 */ /* 0x001fe20000010000 */
[C---:B------:R-:W-:Y:S01]  /*66a0*/  F2FP.BF16.F32.PACK_AB R154, R35.reuse, R154 ;  /* 0x0000009a239a723e */ /* 0x040fe200000010ff */
[----:B------:R-:W0:Y:S01]  /*66b0*/  MUFU.EX2 R13, R13 ;  /* 0x0000000d000d7308 */ /* 0x000e220000000800 */
[----:B------:R-:W-:Y:S01]  /*66c0*/  FADD.FTZ R31, R35, R48 ;  /* 0x00000030231f7221 */ /* 0x000fe20000010000 */
[C---:B---3--:R-:W-:Y:S01]  /*66d0*/  FADD.FTZ R11, R42.reuse, R11 ;  /* 0x0000000b2a0b7221 */ /* 0x048fe20000010000 */
[----:B------:R-:W-:Y:S02]  /*66e0*/  F2FP.BF16.F32.PACK_AB R155, R42, R9 ;  /* 0x000000092a9b723e */ /* 0x000fe400000010ff */
[----:B------:R-:W-:-:S03]  /*66f0*/  FADD.FTZ R46, R36, R31 ;  /* 0x0000001f242e7221 */ /* 0x000fc60000010000 */
[----:B------:R-:W2:Y:S01]  /*6700*/  MUFU.EX2 R14, R14 ;  /* 0x0000000e000e7308 */ /* 0x000ea20000000800 */
[----:B------:R-:W-:Y:S01]  /*6710*/  FADD.FTZ R31, R37, R46 ;  /* 0x0000002e251f7221 */ /* 0x000fe20000010000 */
[----:B-1----:R-:W-:Y:S01]  /*6720*/  FADD.FTZ R34, R12, R11 ;  /* 0x0000000b0c227221 */ /* 0x002fe20000010000 */
[----:B------:R1:W-:Y:S02]  /*6730*/  STSM.16.M88.4 [R19+0x26800], R152 ;  /* 0x0268009813007844 */ /* 0x0003e40000000200 */
[----:B------:R-:W-:-:S03]  /*6740*/  FADD.FTZ R46, R38, R31 ;  /* 0x0000001f262e7221 */ /* 0x000fc60000010000 */
[----:B------:R-:W3:Y:S01]  /*6750*/  MUFU.EX2 R15, R15 ;  /* 0x0000000f000f7308 */ /* 0x000ee20000000800 */
[----:B0-----:R-:W-:Y:S01]  /*6760*/  FADD.FTZ R11, R13, R34 ;  /* 0x000000220d0b7221 */ /* 0x001fe20000010000 */
[----:B------:R-:W-:Y:S01]  /*6770*/  FADD.FTZ R31, R39, R46 ;  /* 0x0000002e271f7221 */ /* 0x000fe20000010000 */
[----:B------:R-:W-:-:S03]  /*6780*/  F2FP.BF16.F32.PACK_AB R157, R13, R12 ;  /* 0x0000000c0d9d723e */ /* 0x000fc600000010ff */
[----:B------:R-:W-:Y:S02]  /*6790*/  FADD.FTZ R36, R40, R31 ;  /* 0x0000001f28247221 */ /* 0x000fe40000010000 */
[----:B------:R-:W0:Y:S01]  /*67a0*/  MUFU.EX2 R20, R20 ;  /* 0x0000001400147308 */ /* 0x000e220000000800 */
[----:B--2---:R-:W-:Y:S01]  /*67b0*/  FADD.FTZ R34, R14, R11 ;  /* 0x0000000b0e227221 */ /* 0x004fe20000010000 */
[----:B------:R-:W-:-:S06]  /*67c0*/  FADD.FTZ R33, R41, R36 ;  /* 0x0000002429217221 */ /* 0x000fcc0000010000 */
[----:B------:R-:W2:Y:S01]  /*67d0*/  MUFU.EX2 R21, R21 ;  /* 0x0000001500157308 */ /* 0x000ea20000000800 */
[C---:B---3--:R-:W-:Y:S01]  /*67e0*/  FADD.FTZ R31, R15.reuse, R34 ;  /* 0x000000220f1f7221 */ /* 0x048fe20000010000 */
[----:B------:R-:W-:-:S05]  /*67f0*/  F2FP.BF16.F32.PACK_AB R159, R15, R14 ;  /* 0x0000000e0f9f723e */ /* 0x000fca00000010ff */
[----:B------:R1:W-:Y:S01]  /*6800*/  STSM.16.M88.4 [R184], R156 ;  /* 0x0000009cb8007844 */ /* 0x0003e20000000200 */
[----:B------:R-:W3:Y:S01]  /*6810*/  MUFU.EX2 R32, R32 ;  /* 0x0000002000207308 */ /* 0x000ee20000000800 */
[----:B0-----:R-:W-:-:S07]  /*6820*/  FADD.FTZ R10, R20, R31 ;  /* 0x0000001f140a7221 */ /* 0x001fce0000010000 */
[----:B------:R-:W0:Y:S01]  /*6830*/  MUFU.EX2 R24, R24 ;  /* 0x0000001800187308 */ /* 0x000e220000000800 */
[C---:B--2---:R-:W-:Y:S01]  /*6840*/  FADD.FTZ R3, R21.reuse, R10 ;  /* 0x0000000a15037221 */ /* 0x044fe20000010000 */
[----:B------:R-:W-:-:S06]  /*6850*/  F2FP.BF16.F32.PACK_AB R161, R21, R20 ;  /* 0x0000001415a1723e */ /* 0x000fcc00000010ff */
[----:B------:R-:W2:Y:S01]  /*6860*/  MUFU.EX2 R25, R25 ;  /* 0x0000001900197308 */ /* 0x000ea20000000800 */
[----:B---3--:R-:W-:Y:S01]  /*6870*/  FADD.FTZ R10, R32, R33 ;  /* 0x00000021200a7221 */ /* 0x008fe20000010000 */
[----:B------:R-:W-:-:S03]  /*6880*/  F2FP.BF16.F32.PACK_AB R162, R43, R32 ;  /* 0x000000202ba2723e */ /* 0x000fc600000010ff */
[----:B------:R-:W-:-:S03]  /*6890*/  FADD.FTZ R43, R43, R10 ;  /* 0x0000000a2b2b7221 */ /* 0x000fc60000010000 */
[----:B------:R-:W-:Y:S01]  /*68a0*/  MUFU.EX2 R44, R44 ;  /* 0x0000002c002c7308 */ /* 0x000fe20000000800 */
[----:B0-----:R-:W-:-:S07]  /*68b0*/  FADD.FTZ R12, R24, R3 ;  /* 0x00000003180c7221 */ /* 0x001fce0000010000 */
[----:B------:R-:W0:Y:S01]  /*68c0*/  MUFU.EX2 R45, R45 ;  /* 0x0000002d002d7308 */ /* 0x000e220000000800 */
[C---:B--2---:R-:W-:Y:S01]  /*68d0*/  F2FP.BF16.F32.PACK_AB R163, R25.reuse, R24 ;  /* 0x0000001819a3723e */ /* 0x044fe200000010ff */
[----:B------:R-:W-:-:S04]  /*68e0*/  FADD.FTZ R25, R25, R12 ;  /* 0x0000000c19197221 */ /* 0x000fc80000010000 */
[----:B------:R1:W-:Y:S02]  /*68f0*/  STSM.16.M88.4 [R22], R160 ;  /* 0x000000a016007844 */ /* 0x0003e40000000200 */
[----:B------:R-:W-:Y:S08]  /*6900*/  MUFU.EX2 R26, R26 ;  /* 0x0000001a001a7308 */ /* 0x000ff00000000800 */
[----:B------:R-:W2:Y:S01]  /*6910*/  MUFU.EX2 R27, R27 ;  /* 0x0000001b001b7308 */ /* 0x000ea20000000800 */
[----:B0-----:R-:W-:Y:S01]  /*6920*/  F2FP.BF16.F32.PACK_AB R164, R45, R44 ;  /* 0x0000002c2da4723e */ /* 0x001fe200000010ff */
[----:B------:R-:W-:-:S04]  /*6930*/  FADD.FTZ R44, R44, R43 ;  /* 0x0000002b2c2c7221 */ /* 0x000fc80000010000 */
[----:B------:R-:W-:Y:S02]  /*6940*/  FADD.FTZ R44, R45, R44 ;  /* 0x0000002c2d2c7221 */ /* 0x000fe40000010000 */
[----:B------:R-:W0:Y:S08]  /*6950*/  MUFU.EX2 R29, R29 ;  /* 0x0000001d001d7308 */ /* 0x000e300000000800 */
[----:B------:R-:W-:Y:S01]  /*6960*/  MUFU.EX2 R4, R4 ;  /* 0x0000000400047308 */ /* 0x000fe20000000800 */
[----:B--2---:R-:W-:Y:S01]  /*6970*/  F2FP.BF16.F32.PACK_AB R165, R27, R26 ;  /* 0x0000001a1ba5723e */ /* 0x004fe200000010ff */
[----:B------:R-:W-:-:S04]  /*6980*/  FADD.FTZ R26, R26, R25 ;  /* 0x000000191a1a7221 */ /* 0x000fc80000010000 */
[----:B------:R-:W-:Y:S02]  /*6990*/  FADD.FTZ R27, R27, R26 ;  /* 0x0000001a1b1b7221 */ /* 0x000fe40000010000 */
        /* <DEDUP_REMOVED lines=10> */
.L_x_5356:
[----:B------:R0:W2:Y:S01]  /*6a40*/  SYNCS.PHASECHK.TRANS64.TRYWAIT P2, [R7+URZ+0x28c50], R8 ;  /* 0x028c5008070075a7 */ /* 0x0000a2000804017f */
[----:B------:R-:W-:Y:S05]  /*6a50*/  @!P0 BRA `(.L_x_5357) ;  /* 0x0000000000048947 */ /* 0x000fea0003800000 */
[----:B------:R-:W-:Y:S01]  /*6a60*/  BPT.TRAP 0x1 ;  /* 0x000000040000795c */ /* 0x000fe20000300000 */
.L_x_5357:
[----:B--2---:R-:W-:Y:S05]  /*6a70*/  @P2 BRA `(.L_x_5358) ;  /* 0x0000000000082947 */ /* 0x004fea0003800000 */
[----:B------:R-:W2:Y:S02]  /*6a80*/  SYNCS.PHASECHK.TRANS64.TRYWAIT P2, [R7+URZ+0x28c50], R8 ;  /* 0x028c5008070075a7 */ /* 0x000ea4000804017f */
[----:B--2---:R-:W-:Y:S05]  /*6a90*/  @!P2 BRA `(.L_x_5359) ;  /* 0x000001480068a947 */ /* 0x004fea0003800000 */
.L_x_5358:
[----:B------:R-:W-:Y:S01]  /*6aa0*/  ULEA UR11, UR37, UR50, 0xc ;  /* 0x00000032250b7291 */ /* 0x000fe2000f8e603f */
[----:B------:R-:W-:Y:S01]  /*6ab0*/  WARPGROUP.ARRIVE ;  /* 0x00000000000079c5 */ /* 0x000fe20000000000 */
[----:B------:R-:W-:Y:S01]  /*6ac0*/  UMOV UR7, 0x40000040 ;  /* 0x4000004000077882 */ /* 0x000fe20000000000 */
[----:B------:R-:W-:Y:S01]  /*6ad0*/  R2UR UR21, R168 ;  /* 0x00000000a81572ca */ /* 0x000fe200000e0000 */
[----:B------:R-:W-:Y:S01]  /*6ae0*/  @UP0 ULDC UR18, c[0x0][0x450] ;  /* 0x0001140000120ab9 */ /* 0x000fe20000000800 */
[----:B------:R-:W-:Y:S01]  /*6af0*/  PLOP3.LUT P2, PT, PT, PT, UP1, 0x40, 0x0 ;  /* 0x000000000000781c */ /* 0x000fe20003f4e818 */
[----:B0-2---:R-:W-:Y:S01]  /*6b00*/  @!P1 VIADD R7, R7, 0x28c60 ;  /* 0x00028c6007079836 */ /* 0x005fe20000000000 */
[----:B------:R-:W-:Y:S02]  /*6b10*/  UMOV UR6, UR11 ;  /* 0x0000000b00067c82 */ /* 0x000fe40008000000 */
[----:B------:R-:W-:Y:S01]  /*6b20*/  HGMMA.64x256x16.F32.BF16 R24, R152, gdesc[UR4].tnspB, RZ, !UPT, gsb0 ;  /* 0x43e0000498187df0 */ /* 0x000fe2000c0018ff */
[----:B------:R-:W-:Y:S01]  /*6b30*/  UIADD3 UR6, UR11, 0x80, URZ ;  /* 0x000000800b067890 */ /* 0x000fe2000fffe03f */
[----:B------:R-:W-:Y:S01]  /*6b40*/  @!P1 PRMT R7, RZ, 0x654, R7 ;  /* 0x00000654ff079816 */ /* 0x000fe20000000007 */
[----:B------:R-:W-:-:S04]  /*6b50*/  UMOV UR7, 0x40000040 ;  /* 0x4000004000077882 */ /* 0x000fc80000000000 */
[----:B------:R-:W-:Y:S01]  /*6b60*/  UIADD3 UR21, UR21, -0x2, URZ ;  /* 0xfffffffe15157890 */ /* 0x000fe2000fffe03f */
[----:B------:R-:W-:Y:S02]  /*6b70*/  WARPGROUP.DEPBAR.LE gsb0, 0x0 ;  /* 0x00008000000079c5 */ /* 0x000fe40000010000 */
[----:B------:R-:W-:-:S15]  /*6b80*/  WARPGROUP.ARRIVE ;  /* 0x00000000000079c5 */ /* 0x000fde0000000000 */
[----:B------:R-:W-:-:S03]  /*6b90*/  NOP ;  /* 0x0000000000007918 */ /* 0x000fc60000000000 */
        /* <DEDUP_REMOVED lines=8> */
[----:B------:R-:W-:Y:S02]  /*6c20*/  UMOV UR7, 0x40000040 ;  /* 0x4000004000077882 */ /* 0x000fe40000000000 */
[----:B------:R-:W-:Y:S01]  /*6c30*/  UMOV UR11, UR42 ;  /* 0x0000002a000b7c82 */ /* 0x000fe20008000000 */
[----:B------:R-:W-:Y:S02]  /*6c40*/  WARPGROUP.DEPBAR.LE gsb0, 0x0 ;  /* 0x00008000000079c5 */ /* 0x000fe40000010000 */
[----:B------:R-:W-:-:S15]  /*6c50*/  WARPGROUP.ARRIVE ;  /* 0x00000000000079c5 */ /* 0x000fde0000000000 */
[----:B------:R-:W-:-:S06]  /*6c60*/  NOP ;  /* 0x0000000000007918 */ /* 0x000fcc0000000000 */
[----:B------:R-:W-:Y:S01]  /*6c70*/  HGMMA.64x256x16.F32.BF16 R24, R164, gdesc[UR4].tnspB, R24, gsb0 ;  /* 0x43e00004a4187df0 */ /* 0x000fe20008001818 */
[----:B------:R-:W-:Y:S02]  /*6c80*/  @UP0 ULDC UR6, c[0x0][0x44c] ;  /* 0x0001130000060ab9 */ /* 0x000fe40000000800 */
[----:B------:R-:W-:-:S04]  /*6c90*/  UIMAD.WIDE.U32 UR6, UR42, UR6, URZ ;  /* 0x000000062a0672a5 */ /* 0x000fc8000f8e003f */
[----:B------:R-:W-:-:S04]  /*6ca0*/  @UP0 USHF.R.U32.HI UR11, URZ, UR18, UR7 ;  /* 0x000000123f0b0299 */ /* 0x000fc80008011607 */
[----:B------:R-:W-:-:S04]  /*6cb0*/  UIADD3 UR6, UR11, UR49, -UR51 ;  /* 0x000000310b067290 */ /* 0x000fc8000fffe833 */
[----:B------:R-:W-:Y:S01]  /*6cc0*/  UIADD3 UR14, UR6, UR14, URZ ;  /* 0x0000000e060e7290 */ /* 0x000fe2000fffe03f */
        /* <DEDUP_REMOVED lines=21> */
.L_x_5361:
[----:B------:R-:W-:-:S11]  /*6e20*/  UISETP.NE.AND UP2, UPT, UR15, 0x1, UPT ;  /* 0x000000010f00788c */ /* 0x000fd6000bf45270 */
[----:B------:R-:W-:Y:S02]  /*6e30*/  @UP2 ULDC.64 UR18, c[0x0][0x9e8] ;  /* 0x00027a0000122ab9 */ /* 0x000fe40000000a00 */
[----:B------:R-:W-:-:S04]  /*6e40*/  UIMAD.WIDE.U32 UR6, UR11, UR18, URZ ;  /* 0x000000120b0672a5 */ /* 0x000fc8000f8e003f */
[----:B------:R-:W-:-:S12]  /*6e50*/  @UP2 USHF.R.U32.HI UR11, URZ, UR19, UR7 ;  /* 0x000000133f0b2299 */ /* 0x000fd80008011607 */
.L_x_5362:
[----:B------:R-:W-:-:S04]  /*6e60*/  UIMAD UR11, UR11, UR15, UR15 ;  /* 0x0000000f0b0b72a4 */ /* 0x000fc8000f8e020f */
[----:B------:R-:W-:-:S04]  /*6e70*/  UISETP.LT.AND UP2, UPT, UR14, UR11, UPT ;  /* 0x0000000b0e00728c */ /* 0x000fc8000bf41270 */
[----:B------:R-:W-:-:S12]  /*6e80*/  USEL UR14, UR14, UR11, UP2 ;  /* 0x0000000b0e0e7287 */ /* 0x000fd80009000000 */
.L_x_5360:
[----:B------:R-:W-:Y:S01]  /*6e90*/  USHF.R.S32.HI UR6, URZ, 0x1f, UR14 ;  /* 0x0000001f3f067899 */ /* 0x000fe2000801140e */
[----:B------:R-:W-:Y:S01]  /*6ea0*/  ULDC UR25, c[0x0][0x9e4] ;  /* 0x0002790000197ab9 */ /* 0x000fe20000000800 */
[----:B------:R-:W-:Y:S02]  /*6eb0*/  ULDC UR26, c[0x0][0x9d8] ;  /* 0x00027600001a7ab9 */ /* 0x000fe40000000800 */
[----:B------:R-:W-:Y:S01]  /*6ec0*/  ULEA.HI UR6, UR6, UR14, URZ, 0x6 ;  /* 0x0000000e06067291 */ /* 0x000fe2000f8f303f */
[----:B------:R-:W-:Y:S01]  /*6ed0*/  ULDC UR23, c[0x0][0x988] ;  /* 0x0002620000177ab9 */ /* 0x000fe20000000800 */
[----:B------:R-:W-:Y:S02]  /*6ee0*/  ULDC UR27, c[0x0][0x9e0] ;  /* 0x00027800001b7ab9 */ /* 0x000fe40000000800 */
[----:B------:R-:W-:-:S04]  /*6ef0*/  USHF.R.S32.HI UR6, URZ, 0x6, UR6 ;  /* 0x000000063f067899 */ /* 0x000fc80008011406 */
[----:B------:R-:W-:-:S04]  /*6f00*/  UISETP.LT.AND UP2, UPT, UR48, UR6, UPT ;  /* 0x000000063000728c */ /* 0x000fc8000bf41270 */
[----:B------:R-:W-:-:S04]  /*6f10*/  USEL UR22, UR48, UR6, !UP2 ;  /* 0x0000000630167287 */ /* 0x000fc8000d000000 */
[----:B------:R-:W-:-:S06]  /*6f20*/  UISETP.GE.AND UP2, UPT, UR21, UR22, UPT ;  /* 0x000000161500728c */ /* 0x000fcc000bf46270 */
[----:B------:R-:W-:-:S13]  /*6f30*/  PLOP3.LUT P2, PT, PT, PT, UP2, 0x80, 0x0 ;  /* 0x000000000000781c */ /* 0x000fda0003f4f028 */
[----:B------:R-:W-:Y:S05]  /*6f40*/  @!P2 BRA `(.L_x_5363) ;  /* 0x000000280058a947 */ /* 0x000fea0003800000 */
.L_x_5380:
[----:B------:R-:W-:-:S04]  /*6f50*/  UIADD3 UR24, UR37, 0x1, URZ ;  /* 0x0000000125187890 */ /* 0x000fc8000fffe03f */
[----:B------:R-:W-:-:S04]  /*6f60*/  UISETP.NE.AND UP2, UPT, UR24, 0x2, UPT ;  /* 0x000000021800788c */ /* 0x000fc8000bf45270 */
[----:B------:R-:W-:Y:S02]  /*6f70*/  USEL UR6, URZ, 0x1, UP2 ;  /* 0x000000013f067887 */ /* 0x000fe40009000000 */
[----:B------:R-:W-:Y:S02]  /*6f80*/  USEL UR24, UR24, URZ, UP2 ;  /* 0x0000003f18187287 */ /* 0x000fe40009000000 */
[----:B------:R-:W-:Y:S01]  /*6f90*/  ULOP3.LUT UR38, UR38, UR6, URZ, 0x3c, !UPT ;  /* 0x0000000626267292 */ /* 0x000fe2000f8e3c3f */
[----:B--2---:R-:W-:Y:S11]  /*6fa0*/  @!P0 BRA `(.L_x_5364) ;  /* 0x0000000000048947 */ /* 0x004ff60003800000 */
[----:B------:R-:W-:Y:S01]  /*6fb0*/  BPT.TRAP 0x1 ;  /* 0x000000040000795c */ /* 0x000fe20000300000 */
.L_x_5364:
[----:B------:R-:W-:Y:S01]  /*6fc0*/  ULEA UR28, UR24, UR46, 0x3 ;  /* 0x0000002e181c7291 */ /* 0x000fe2000f8e183f */
[----:B0-----:R-:W-:-:S05]  /*6fd0*/  IMAD.U32 R7, RZ, RZ, UR38 ;  /* 0x00000026ff077e24 */ /* 0x001fca000f8e00ff */
[----:B------:R-:W-:-:S04]  /*6fe0*/  SHF.L.U32 R7, R7, 0x1f, RZ ;  /* 0x0000001f07077819 */ /* 0x000fc800000006ff */
[----:B------:R0:W2:Y:S01]  /*6ff0*/  SYNCS.PHASECHK.TRANS64.TRYWAIT P2, [UR28+0x28c30], R7 ;  /* 0x028c3007ff0075a7 */ /* 0x0000a2000804015c */
[----:B------:R-:W-:Y:S05]  /*7000*/  @!P0 BRA `(.L_x_5365) ;  /* 0x0000000000048947 */ /* 0x000fea0003800000 */
[----:B------:R-:W-:Y:S01]  /*7010*/  BPT.TRAP 0x1 ;  /* 0x000000040000795c */ /* 0x000fe20000300000 */
.L_x_5365:
[----:B--2---:R-:W-:Y:S05]  /*7020*/  @P2 BRA `(.L_x_5366) ;  /* 0x0000000000082947 */ /* 0x004fea0003800000 */
[----:B------:R-:W2:Y:S02]  /*7030*/  SYNCS.PHASECHK.TRANS64.TRYWAIT P2, [UR28+0x28c30], R7 ;  /* 0x028c3007ff0075a7 */ /* 0x000ea4000804015c */
[----:B--2---:R-:W-:Y:S05]  /*7040*/  @!P2 BRA `(.L_x_5367) ;  /* 0x000001440010a947 */ /* 0x004fea0003800000 */
.L_x_5366:
[----:B------:R-:W-:Y:S01]  /*7050*/  R2UR UR18, R0 ;  /* 0x00000000001272ca */ /* 0x000fe200000e0000 */
[----:B-1----:R-:W-:Y:S01]  /*7060*/  WARPGROUP.ARRIVE ;  /* 0x00000000000079c5 */ /* 0x002fe20000000000 */
[----:B------:R-:W-:Y:S01]  /*7070*/  UMOV UR19, 0x40000040 ;  /* 0x4000004000137882 */ /* 0x000fe20000000000 */
[----:B------:R-:W-:Y:S01]  /*7080*/  UMOV UR7, 0x40000040 ;  /* 0x4000004000077882 */ /* 0x000fe20000000000 */
[----:B------:R-:W-:Y:S01]  /*7090*/  UMOV UR11, 0x40000040 ;  /* 0x40000040000b7882 */ /* 0x000fe20000000000 */
[----:B------:R-:W-:Y:S01]  /*70a0*/  UMOV UR15, 0x40000040 ;  /* 0x40000040000f7882 */ /* 0x000fe20000000000 */
[----:B------:R-:W-:Y:S02]  /*70b0*/  PLOP3.LUT P2, PT, PT, PT, UP0, 0x80, 0x0 ;  /* 0x000000000000781c */ /* 0x000fe40003f4f008 */
[----:B------:R-:W-:-:S05]  /*70c0*/  PLOP3.LUT P3, PT, PT, PT, UP0, 0x80, 0x0 ;  /* 0x000000000000781c */ /* 0x000fca0003f6f008 */
[----:B------:R-:W-:-:S04]  /*70d0*/  ULEA UR18, UR24, UR18, 0x9 ;  /* 0x0000001218127291 */ /* 0x000fc8000f8e483f */
[----:B------:R-:W-:Y:S02]  /*70e0*/  UIADD3 UR6, UR18, 0x2, URZ ;  /* 0x0000000212067890 */ /* 0x000fe4000fffe03f */
[----:B------:R-:W-:Y:S02]  /*70f0*/  UIADD3 UR10, UR18, 0x4, URZ ;  /* 0x00000004120a7890 */ /* 0x000fe4000fffe03f */
[----:B------:R-:W-:Y:S02]  /*7100*/  UIADD3 UR14, UR18, 0x6, URZ ;  /* 0x00000006120e7890 */ /* 0x000fe4000fffe03f */
[----:B------:R-:W-:Y:S03]  /*7110*/  HGMMA.64x64x16.F32.BF16 R152, gdesc[UR16], RZ, !UPT, gsb0 ;  /* 0x00e00000109879f0 */ /* 0x000fe6000c0018ff */
[----:B------:R-:W-:Y:S02]  /*7120*/  WARPGROUP.DEPBAR.LE gsb0, 0x0 ;  /* 0x00008000000079c5 */ /* 0x000fe40000010000 */
[----:B------:R-:W-:-:S06]  /*7130*/  WARPGROUP.ARRIVE ;  /* 0x00000000000079c5 */ /* 0x000fcc0000000000 */
[----:B------:R-:W-:Y:S01]  /*7140*/  HGMMA.64x64x16.F32.BF16 R152, gdesc[UR4], R152, gsb0 ;  /* 0x00e00000049879f0 */ /* 0x000fe20008001898 */
[----:B------:R-:W-:Y:S02]  /*7150*/  @UP0 ULDC UR6, c[0x0][0x44c] ;  /* 0x0001130000060ab9 */ /* 0x000fe40000000800 */
        /* <DEDUP_REMOVED lines=10> */
[----:B------:R-:W-:Y:S02]  /*7200*/  VIADD R172, R186, UR42 ;  /* 0x0000002abaac7c36 */ /* 0x000fe40008000000 */
[----:B------:R-:W-:Y:S01]  /*7210*/  FMUL.FTZ R12, R152, UR26 ;  /* 0x0000001a980c7c20 */ /* 0x000fe20008410000 */
[----:B------:R-:W-:Y:S01]  /*7220*/  FMUL.FTZ R152, R162, UR26 ;  /* 0x0000001aa2987c20 */ /* 0x000fe20008410000 */
[----:B------:R-:W-:Y:S01]  /*7230*/  FMUL.FTZ R162, R168, UR26 ;  /* 0x0000001aa8a27c20 */ /* 0x000fe20008410000 */
[----:B--2---:R-:W-:Y:S01]  /*7240*/  @P2 IMAD.HI.U32 R8, R172, UR6, RZ ;  /* 0x00000006ac082c27 */ /* 0x004fe2000f8e00ff */
[----:B------:R-:W-:-:S03]  /*7250*/  @UP0 ULDC UR6, c[0x0][0x450] ;  /* 0x0001140000060ab9 */ /* 0x000fc60000000800 */
[----:B------:R-:W-:Y:S01]  /*7260*/  FMUL.FTZ R11, R155, UR26 ;  /* 0x0000001a9b0b7c20 */ /* 0x000fe20008410000 */
[----:B------:R-:W-:Y:S01]  /*7270*/  FMUL.FTZ R155, R161, UR26 ;  /* 0x0000001aa19b7c20 */ /* 0x000fe20008410000 */
[----:B------:R-:W-:Y:S01]  /*7280*/  IMAD.U32 R168, RZ, RZ, UR28 ;  /* 0x0000001cffa87e24 */ /* 0x000fe2000f8e00ff */
[----:B------:R-:W-:Y:S01]  /*7290*/  @P3 SHF.R.U32.HI R172, RZ, UR6, R8 ;  /* 0x00000006ffac3c19 */ /* 0x000fe20008011608 */
[----:B------:R-:W-:Y:S01]  /*72a0*/  USHF.L.U32 UR6, UR21, 0x6, URZ ;  /* 0x0000000615067899 */ /* 0x000fe2000800063f */
[----:B------:R-:W-:Y:S01]  /*72b0*/  FMUL.FTZ R161, R171, UR26 ;  /* 0x0000001aaba17c20 */ /* 0x000fe20008410000 */
[----:B------:R-:W-:Y:S02]  /*72c0*/  @!P1 VIADD R8, R168, 0x28c40 ;  /* 0x00028c40a8089836 */ /* 0x000fe40000000000 */
[----:B------:R-:W-:Y:S01]  /*72d0*/  FMUL.FTZ R171, R176, UR26 ;  /* 0x0000001ab0ab7c20 */ /* 0x000fe20008410000 */
[----:B------:R-:W-:Y:S01]  /*72e0*/  FMUL.FTZ R176, R180, UR26 ;  /* 0x0000001ab4b07c20 */ /* 0x000fe20008410000 */
[----:B------:R-:W-:-:S02]  /*72f0*/  IMAD.U32 R180, RZ, RZ, UR51 ;  /* 0x00000033ffb47e24 */ /* 0x000fc4000f8e00ff */
[----:B------:R-:W-:Y:S01]  /*7300*/  FMUL.FTZ R21, R157, UR26 ;  /* 0x0000001a9d157c20 */ /* 0x000fe20008410000 */
[----:B------:R-:W-:Y:S01]  /*7310*/  @!P1 PRMT R8, RZ, 0x654, R8 ;  /* 0x00000654ff089816 */ /* 0x000fe20000000008 */
        /* <DEDUP_REMOVED lines=11> */
[----:B-1----:R-:W-:-:S02]  /*73d0*/  IMAD.U32 R8, RZ, RZ, UR6 ;  /* 0x00000006ff087e24 */ /* 0x002fc4000f8e00ff */
[----:B------:R-:W-:Y:S01]  /*73e0*/  FMUL.FTZ R163, R169, UR26 ;  /* 0x0000001aa9a37c20 */ /* 0x000fe20008410000 */
[----:B------:R-:W-:Y:S01]  /*73f0*/  FMUL.FTZ R160, R170, UR26 ;  /* 0x0000001aaaa07c20 */ /* 0x000fe20008410000 */
[----:B------:R-:W-:Y:S01]  /*7400*/  FMUL.FTZ R164, R174, UR26 ;  /* 0x0000001aaea47c20 */ /* 0x000fe20008410000 */
[----:B------:R-:W-:Y:S01]  /*7410*/  FMUL.FTZ R165, R175, UR26 ;  /* 0x0000001aafa57c20 */ /* 0x000fe20008410000 */
[----:B------:R-:W-:Y:S01]  /*7420*/  IADD3 R8, -R2, 0x1, -R8 ;  /* 0x0000000102087810 */ /* 0x000fe20007ffe908 */
[----:B------:R-:W-:Y:S01]  /*7430*/  FMUL.FTZ R173, R177, UR26 ;  /* 0x0000001ab1ad7c20 */ /* 0x000fe20008410000 */
[----:B------:R-:W-:Y:S01]  /*7440*/  FMUL.FTZ R169, R178, UR26 ;  /* 0x0000001ab2a97c20 */ /* 0x000fe20008410000 */
[----:B------:R-:W-:Y:S01]  /*7450*/  FMUL.FTZ R170, R179, UR26 ;  /* 0x0000001ab3aa7c20 */ /* 0x000fe20008410000 */
[----:B------:R-:W-:Y:S01]  /*7460*/  IADD3 R180, -R180, UR49, R8 ;  /* 0x00000031b4b47c10 */ /* 0x000fe2000fffe108 */
[----:B------:R-:W-:Y:S01]  /*7470*/  FMUL.FTZ R177, R181, UR26 ;  /* 0x0000001ab5b17c20 */ /* 0x000fe20008410000 */
[----:B------:R-:W1:Y:S01]  /*7480*/  SHFL.IDX PT, R8, R172, RZ, 0x1c1f ;  /* 0x001c1fffac087589 */ /* 0x000e6200000e0000 */
[----:B------:R-:W-:Y:S01]  /*7490*/  FMUL.FTZ R174, R182, UR26 ;  /* 0x0000001ab6ae7c20 */ /* 0x000fe20008410000 */
[----:B------:R-:W-:Y:S01]  /*74a0*/  FMUL.FTZ R175, R183, UR26 ;  /* 0x0000001ab7af7c20 */ /* 0x000fe20008410000 */
[----:B------:R-:W-:Y:S01]  /*74b0*/  PLOP3.LUT P2, PT, PT, PT, UP1, 0x40, 0x0 ;  /* 0x000000000000781c */ /* 0x000fe20003f4e818 */
[----:B------:R-:W2:Y:S01]  /*74c0*/  MUFU.TANH R12, R12 ;  /* 0x0000000c000c7308 */ /* 0x000ea20000002400 */
[----:B------:R-:W-:-:S02]  /*74d0*/  VIADD R181, R180, UR27 ;  /* 0x0000001bb4b57c36 */ /* 0x000fc40008000000 */
[----:B------:R-:W-:-:S05]  /*74e0*/  VIADD R180, R180, UR20 ;  /* 0x00000014b4b47c36 */ /* 0x000fca0008000000 */
[----:B------:R-:W3:Y:S08]  /*74f0*/  MUFU.TANH R13, R13 ;  /* 0x0000000d000d7308 */ /* 0x000ef00000002400 */
[----:B------:R-:W4:Y:S01]  /*7500*/  MUFU.TANH R10, R10 ;  /* 0x0000000a000a7308 */ /* 0x000f220000002400 */
[C---:B-1----:R-:W-:Y:S02]  /*7510*/  IMAD.IADD R179, R8.reuse, 0x1, R181 ;  /* 0x0000000108b37824 */ /* 0x042fe400078e02b5 */
[----:B------:R-:W-:-:S05]  /*7520*/  IMAD.IADD R178, R8, 0x1, R180 ;  /* 0x0000000108b27824 */ /* 0x000fca00078e02b4 */
        /* <DEDUP_REMOVED lines=29> */
[----:B-1234-:R-:W-:Y:S05]  /*7700*/  @P2 BRA `(.L_x_5368) ;  /* 0x00000000005c2947 */ /* 0x01efea0003800000 */
[----:B------:R-:W-:Y:S01]  /*7710*/  IMAD.U32 R182, RZ, RZ, UR51 ;  /* 0x00000033ffb67e24 */ /* 0x000fe2000f8e00ff */
[----:B------:R-:W-:Y:S04]  /*7720*/  BSSY B0, `(.L_x_5369) ;  /* 0x0000011000007945 */ /* 0x000fe80003800000 */
[----:B------:R-:W-:-:S04]  /*7730*/  IADD3 R182, -R182, UR49, R8 ;  /* 0x00000031b6b67c10 */ /* 0x000fc8000fffe108 */
        /* <DEDUP_REMOVED lines=10> */
.L_x_5370:
[----:B------:R-:W-:-:S05]  /*77e0*/  IMAD.U32 R183, RZ, RZ, UR25 ;  /* 0x00000019ffb77e24 */ /* 0x000fca000f8e00ff */
[----:B------:R-:W-:-:S13]  /*77f0*/  ISETP.NE.AND P2, PT, R183, 0x1, PT ;  /* 0x00000001b700780c */ /* 0x000fda0003f45270 */
[----:B------:R-:W1:Y:S02]  /*7800*/  @P2 LDC.64 R8, c[0x0][0x9e8] ;  /* 0x00027a00ff082b82 */ /* 0x000e640000000a00 */
[----:B-1----:R-:W-:-:S05]  /*7810*/  @P2 IMAD.HI.U32 R8, R182, R8, RZ ;  /* 0x00000008b6082227 */ /* 0x002fca00078e00ff */
[----:B------:R-:W-:-:S07]  /*7820*/  @P2 SHF.R.U32.HI R182, RZ, R9, R8 ;  /* 0x00000009ffb62219 */ /* 0x000fce0000011608 */
.L_x_5371:
[----:B------:R-:W-:Y:S05]  /*7830*/  BSYNC B0 ;  /* 0x0000000000007941 */ /* 0x000fea0003800000 */
.L_x_5369:
[----:B------:R-:W-:-:S04]  /*7840*/  IMAD R182, R182, R183, -UR6 ;  /* 0x80000006b6b67e24 */ /* 0x000fc8000f8e02b7 */
[----:B------:R-:W-:-:S05]  /*7850*/  IMAD.IADD R182, R182, 0x1, -R2 ;  /* 0x00000001b6b67824 */ /* 0x000fca00078e0a02 */
[----:B------:R-:W-:Y:S02]  /*7860*/  VIMNMX R178, R178, R182, !PT ;  /* 0x000000b6b2b27248 */ /* 0x000fe40007fe0100 */
[----:B------:R-:W-:-:S07]  /*7870*/  VIADDMNMX R179, R182, R183, R179, PT ;  /* 0x000000b7b6b37246 */ /* 0x000fce00038001b3 */
.L_x_5368:
[----:B------:R-:W-:Y:S01]  /*7880*/  UISETP.GT.AND UP2, UPT, UR21, -0x1, UPT ;  /* 0xffffffff1500788c */ /* 0x000fe2000bf44270 */
[----:B------:R-:W1:Y:S05]  /*7890*/  SHFL.IDX PT, R172, R172, 0x1, 0x1c1f ;  /* 0x003c1f00acac7f89 */ /* 0x000e6a00000e0000 */
[----:B------:R-:W-:-:S04]  /*78a0*/  PLOP3.LUT P2, PT, PT, PT, UP2, 0x80, 0x0 ;  /* 0x000000000000781c */ /* 0x000fc80003f4f028 */
[C---:B------:R-:W-:Y:S02]  /*78b0*/  ISETP.GT.AND P5, PT, R178.reuse, RZ, P2 ;  /* 0x000000ffb200720c */ /* 0x040fe400017a4270 */
[C---:B------:R-:W-:Y:S02]  /*78c0*/  ISETP.GT.AND P4, PT, R178.reuse, 0x1, P2 ;  /* 0x00000001b200780c */ /* 0x040fe40001784270 */
[----:B------:R-:W-:Y:S02]  /*78d0*/  ISETP.LT.OR P5, PT, R179, 0x1, P5 ;  /* 0x00000001b300780c */ /* 0x000fe40002fa1670 */
[----:B------:R-:W-:Y:S02]  /*78e0*/  ISETP.GT.AND P6, PT, R178, 0x8, P2 ;  /* 0x00000008b200780c */ /* 0x000fe400017c4270 */
[----:B------:R-:W-:Y:S02]  /*78f0*/  FSEL R12, R12, -INF , !P5 ;  /* 0xff8000000c0c7808 */ /* 0x000fe40006800000 */
[----:B------:R-:W-:-:S02]  /*7900*/  ISETP.GT.AND P5, PT, R178, 0x10, P2 ;  /* 0x00000010b200780c */ /* 0x000fc400017a4270 */
[----:B------:R-:W-:Y:S02]  /*7910*/  ISETP.GT.AND P3, PT, R178, 0x9, P2 ;  /* 0x00000009b200780c */ /* 0x000fe40001764270 */
[----:B------:R-:W-:Y:S01]  /*7920*/  ISETP.LT.OR P5, PT, R179, 0x11, P5 ;  /* 0x00000011b300780c */ /* 0x000fe20002fa1670 */
[--C-:B-1----:R-:W-:Y:S01]  /*7930*/  IMAD.IADD R181, R181, 0x1, R172.reuse ;  /* 0x00000001b5b57824 */ /* 0x102fe200078e02ac */
[C---:B------:R-:W-:Y:S01]  /*7940*/  ISETP.LT.OR P4, PT, R179.reuse, 0x2, P4 ;  /* 0x00000002b300780c */ /* 0x040fe20002781670 */
[----:B------:R-:W-:Y:S01]  /*7950*/  IMAD.IADD R180, R180, 0x1, R172 ;  /* 0x00000001b4b47824 */ /* 0x000fe200078e02ac */
[----:B0-----:R-:W-:Y:S02]  /*7960*/  FSEL R154, R154, -INF , !P5 ;  /* 0xff8000009a9a7808 */ /* 0x001fe40006800000 */
        /* <DEDUP_REMOVED lines=28> */
[----:B------:R-:W-:Y:S02]  /*7b30*/  FSEL R166, R166, -INF , !P6 ;  /* 0xff800000a6a67808 */ /* 0x000fe40007000000 */
[----:B------:R-:W-:Y:S02]  /*7b40*/  FSEL R167, R167, -INF , !P3 ;  /* 0xff800000a7a77808 */ /* 0x000fe40005800000 */
[C---:B------:R-:W-:Y:S02]  /*7b50*/  ISETP.GT.AND P4, PT, R178.reuse, 0x31, P2 ;  /* 0x00000031b200780c */ /* 0x040fe40001784270 */
[----:B------:R-:W-:-:S02]  /*7b60*/  ISETP.GT.AND P6, PT, R178, 0x38, P2 ;  /* 0x00000038b200780c */ /* 0x000fc400017c4270 */
[----:B------:R-:W-:Y:S02]  /*7b70*/  ISETP.GT.AND P3, PT, R178, 0x39, P2 ;  /* 0x00000039b200780c */ /* 0x000fe40001764270 */
[C---:B------:R-:W-:Y:S02]  /*7b80*/  ISETP.LT.OR P4, PT, R179.reuse, 0x32, P4 ;  /* 0x00000032b300780c */ /* 0x040fe40002781670 */
[C---:B------:R-:W-:Y:S02]  /*7b90*/  ISETP.LT.OR P6, PT, R179.reuse, 0x39, P6 ;  /* 0x00000039b300780c */ /* 0x040fe400037c1670 */
[----:B------:R-:W-:Y:S02]  /*7ba0*/  ISETP.LT.OR P3, PT, R179, 0x3a, P3 ;  /* 0x0000003ab300780c */ /* 0x000fe40001f61670 */
[----:B------:R-:W-:Y:S02]  /*7bb0*/  FSEL R173, R173, -INF , !P4 ;  /* 0xff800000adad7808 */ /* 0x000fe40006000000 */
[----:B------:R-:W-:-:S02]  /*7bc0*/  FSEL R176, R176, -INF , !P6 ;  /* 0xff800000b0b07808 */ /* 0x000fc40007000000 */
[----:B------:R-:W-:Y:S01]  /*7bd0*/  FSEL R177, R177, -INF , !P3 ;  /* 0xff800000b1b17808 */ /* 0x000fe20005800000 */
[----:B------:R-:W-:Y:S06]  /*7be0*/  @P5 BRA `(.L_x_5372) ;  /* 0x00000000005c5947 */ /* 0x000fec0003800000 */
        /* <DEDUP_REMOVED lines=13> */
.L_x_5374:
[----:B------:R-:W-:-:S05]  /*7cc0*/  IMAD.U32 R178, RZ, RZ, UR25 ;  /* 0x00000019ffb27e24 */ /* 0x000fca000f8e00ff */
[----:B------:R-:W-:-:S13]  /*7cd0*/  ISETP.NE.AND P3, PT, R178, 0x1, PT ;  /* 0x00000001b200780c */ /* 0x000fda0003f65270 */
[----:B------:R-:W0:Y:S02]  /*7ce0*/  @P3 LDC.64 R8, c[0x0][0x9e8] ;  /* 0x00027a00ff083b82 */ /* 0x000e240000000a00 */
[----:B0-----:R-:W-:-:S05]  /*7cf0*/  @P3 IMAD.HI.U32 R8, R172, R8, RZ ;  /* 0x00000008ac083227 */ /* 0x001fca00078e00ff */
[----:B------:R-:W-:-:S07]  /*7d00*/  @P3 SHF.R.U32.HI R172, RZ, R9, R8 ;  /* 0x00000009ffac3219 */ /* 0x000fce0000011608 */
.L_x_5375:
[----:B------:R-:W-:Y:S05]  /*7d10*/  BSYNC B0 ;  /* 0x0000000000007941 */ /* 0x000fea0003800000 */
.L_x_5373:
[----:B------:R-:W-:-:S04]  /*7d20*/  IMAD R172, R172, R178, -UR6 ;  /* 0x80000006acac7e24 */ /* 0x000fc8000f8e02b2 */
[----:B------:R-:W-:-:S05]  /*7d30*/  IMAD.IADD R172, R172, 0x1, -R2 ;  /* 0x00000001acac7824 */ /* 0x000fca00078e0a02 */
[----:B------:R-:W-:Y:S02]  /*7d40*/  VIMNMX R180, R180, R172, !PT ;  /* 0x000000acb4b47248 */ /* 0x000fe40007fe0100 */
[----:B------:R-:W-:-:S07]  /*7d50*/  VIADDMNMX R181, R172, R178, R181, PT ;  /* 0x000000b2acb57246 */ /* 0x000fce00038001b5 */
.L_x_5372:
[----:B------:R-:W-:Y:S01]  /*7d60*/  FMNMX.FTZ R8, R12, R5, !PT ;  /* 0x000000050c087209 */ /* 0x000fe20007810000 */
[----:B------:R-:W-:Y:S01]  /*7d70*/  UMOV UR10, UR23 ;  /* 0x00000017000a7c82 */ /* 0x000fe20008000000 */
[----:B------:R-:W-:Y:S02]  /*7d80*/  LOP3.LUT R18, R18, 0xffffdfff, RZ, 0xc0, !PT ;  /* 0xffffdfff12127812 */ /* 0x000fe400078ec0ff */
[----:B------:R-:W-:Y:S02]  /*7d90*/  FMNMX.FTZ R8, R13, R8, !PT ;  /* 0x000000080d087209 */ /* 0x000fe40007810000 */
[----:B------:R-:W-:Y:S02]  /*7da0*/  @P0 LOP3.LUT R18, R18, 0x2000, RZ, 0xfc, !PT ;  /* 0x0000200012120812 */ /* 0x000fe400078efcff */
[----:B------:R-:W-:Y:S02]  /*7db0*/  FMNMX.FTZ R8, R20, R8, !PT ;  /* 0x0000000814087209 */ /* 0x000fe40007810000 */
[----:B------:R-:W-:-:S02]  /*7dc0*/  ISETP.GT.AND P0, PT, R180, 0x31, P2 ;  /* 0x00000031b400780c */ /* 0x000fc40001704270 */
[----:B------:R-:W-:Y:S02]  /*7dd0*/  FMNMX.FTZ R8, R21, R8, !PT ;  /* 0x0000000815087209 */ /* 0x000fe40007810000 */
[----:B------:R-:W-:Y:S02]  /*7de0*/  LOP3.LUT R18, R18, 0xffffefff, RZ, 0xc0, !PT ;  /* 0xffffefff12127812 */ /* 0x000fe400078ec0ff */
[----:B------:R-:W-:Y:S02]  /*7df0*/  FMNMX.FTZ R8, R154, R8, !PT ;  /* 0x000000089a087209 */ /* 0x000fe40007810000 */
[----:B------:R-:W-:Y:S02]  /*7e00*/  @P1 LOP3.LUT R18, R18, 0x1000, RZ, 0xfc, !PT ;  /* 0x0000100012121812 */ /* 0x000fe400078efcff */
[----:B------:R-:W-:Y:S02]  /*7e10*/  FMNMX.FTZ R8, R155, R8, !PT ;  /* 0x000000089b087209 */ /* 0x000fe40007810000 */
[----:B------:R-:W-:-:S02]  /*7e20*/  LOP3.LUT R18, R18, 0xfffffffd, RZ, 0xc0, !PT ;  /* 0xfffffffd12127812 */ /* 0x000fc400078ec0ff */
[----:B------:R-:W-:Y:S02]  /*7e30*/  FMNMX.FTZ R8, R158, R8, !PT ;  /* 0x000000089e087209 */ /* 0x000fe40007810000 */
[C---:B------:R-:W-:Y:S02]  /*7e40*/  ISETP.GT.AND P3, PT, R180.reuse, 0x1, P2 ;  /* 0x00000001b400780c */ /* 0x040fe40001764270 */
[----:B------:R-:W-:Y:S02]  /*7e50*/  FMNMX.FTZ R8, R159, R8, !PT ;  /* 0x000000089f087209 */ /* 0x000fe40007810000 */
[----:B------:R-:W-:Y:S02]  /*7e60*/  ISETP.GT.AND P4, PT, R180, 0x8, P2 ;  /* 0x00000008b400780c */ /* 0x000fe40001784270 */
[----:B------:R-:W-:Y:S02]  /*7e70*/  FMNMX.FTZ R8, R162, R8, !PT ;  /* 0x00000008a2087209 */ /* 0x000fe40007810000 */
[----:B------:R-:W-:-:S02]  /*7e80*/  ISETP.GT.AND P5, PT, R180, 0x9, P2 ;  /* 0x00000009b400780c */ /* 0x000fc400017a4270 */
[----:B------:R-:W-:Y:S02]  /*7e90*/  FMNMX.FTZ R8, R163, R8, !PT ;  /* 0x00000008a3087209 */ /* 0x000fe40007810000 */
[----:B------:R-:W-:Y:S02]  /*7ea0*/  @P0 LOP3.LUT R18, R18, 0x2, RZ, 0xfc, !PT ;  /* 0x0000000212120812 */ /* 0x000fe400078efcff */
[----:B------:R-:W-:Y:S02]  /*7eb0*/  FMNMX.FTZ R8, R166, R8, !PT ;  /* 0x00000008a6087209 */ /* 0x000fe40007810000 */
[----:B------:R-:W-:Y:S02]  /*7ec0*/  ISETP.LT.OR P3, PT, R181, 0x2, P3 ;  /* 0x00000002b500780c */ /* 0x000fe40001f61670 */
[----:B------:R-:W-:Y:S02]  /*7ed0*/  FMNMX.FTZ R8, R167, R8, !PT ;  /* 0x00000008a7087209 */ /* 0x000fe40007810000 */
[----:B------:R-:W-:-:S02]  /*7ee0*/  ISETP.LT.OR P4, PT, R181, 0x9, P4 ;  /* 0x00000009b500780c */ /* 0x000fc40002781670 */
[----:B------:R-:W-:Y:S02]  /*7ef0*/  FMNMX.FTZ R8, R171, R8, !PT ;  /* 0x00000008ab087209 */ /* 0x000fe40007810000 */
[----:B------:R-:W-:Y:S02]  /*7f00*/  ISETP.LT.OR P5, PT, R181, 0xa, P5 ;  /* 0x0000000ab500780c */ /* 0x000fe40002fa1670 */
[----:B------:R-:W-:Y:S02]  /*7f10*/  FMNMX.FTZ R8, R173, R8, !PT ;  /* 0x00000008ad087209 */ /* 0x000fe40007810000 */
[----:B------:R-:W-:Y:S02]  /*7f20*/  ISETP.GT.AND P0, PT, R180, 0x38, P2 ;  /* 0x00000038b400780c */ /* 0x000fe40001704270 */
[----:B------:R-:W-:Y:S02]  /*7f30*/  FMNMX.FTZ R8, R176, R8, !PT ;  /* 0x00000008b0087209 */ /* 0x000fe40007810000 */
[----:B------:R-:W-:-:S02]  /*7f40*/  FSEL R11, R11, -INF , !P3 ;  /* 0xff8000000b0b7808 */ /* 0x000fc40005800000 */
[----:B------:R-:W-:Y:S02]  /*7f50*/  FSEL R14, R14, -INF , !P4 ;  /* 0xff8000000e0e7808 */ /* 0x000fe40006000000 */
[----:B------:R-:W-:Y:S02]  /*7f60*/  FSEL R15, R15, -INF , !P5 ;  /* 0xff8000000f0f7808 */ /* 0x000fe40006800000 */
[C---:B------:R-:W-:Y:S02]  /*7f70*/  ISETP.GT.AND P6, PT, R180.reuse, 0x10, P2 ;  /* 0x00000010b400780c */ /* 0x040fe400017c4270 */
[C---:B------:R-:W-:Y:S02]  /*7f80*/  ISETP.GT.AND P3, PT, R180.reuse, 0x11, P2 ;  /* 0x00000011b400780c */ /* 0x040fe40001764270 */
[C---:B------:R-:W-:Y:S02]  /*7f90*/  ISETP.GT.AND P4, PT, R180.reuse, 0x18, P2 ;  /* 0x00000018b400780c */ /* 0x040fe40001784270 */
[----:B------:R-:W-:-:S02]  /*7fa0*/  ISETP.GT.AND P5, PT, R180, 0x19, P2 ;  /* 0x00000019b400780c */ /* 0x000fc400017a4270 */
[----:B------:R-:W-:Y:S02]  /*7fb0*/  FMNMX.FTZ R8, R177, R8, !PT ;  /* 0x00000008b1087209 */ /* 0x000fe40007810000 */
[C---:B------:R-:W-:Y:S02]  /*7fc0*/  ISETP.LT.OR P6, PT, R181.reuse, 0x11, P6 ;  /* 0x00000011b500780c */ /* 0x040fe400037c1670 */
[C---:B------:R-:W-:Y:S01]  /*7fd0*/  ISETP.LT.OR P3, PT, R181.reuse, 0x12, P3 ;  /* 0x00000012b500780c */ /* 0x040fe20001f61670 */
[----:B------:R-:W0:Y:S01]  /*7fe0*/  SHFL.BFLY PT, R9, R8, 0x2, 0x1f ;  /* 0x0c401f0008097f89 */ /* 0x000e2200000e0000 */
[C---:B------:R-:W-:Y:S02]  /*7ff0*/  ISETP.LT.OR P4, PT, R181.reuse, 0x19, P4 ;  /* 0x00000019b500780c */ /* 0x040fe40002781670 */
[----:B------:R-:W-:Y:S02]  /*8000*/  ISETP.LT.OR P5, PT, R181, 0x1a, P5 ;  /* 0x0000001ab500780c */ /* 0x000fe40002fa1670 */
[----:B------:R-:W-:-:S02]  /*8010*/  LOP3.LUT R18, R18, 0xfffffff7, RZ, 0xc0, !PT ;  /* 0xfffffff712127812 */ /* 0x000fc400078ec0ff */
[----:B------:R-:W-:Y:S02]  /*8020*/  FSEL R152, R152, -INF , !P6 ;  /* 0xff80000098987808 */ /* 0x000fe40007000000 */
[----:B------:R-:W-:Y:S02]  /*8030*/  FSEL R153, R153, -INF , !P3 ;  /* 0xff80000099997808 */ /* 0x000fe40005800000 */
[----:B------:R-:W-:Y:S02]  /*8040*/  FSEL R156, R156, -INF , !P4 ;  /* 0xff8000009c9c7808 */ /* 0x000fe40006000000 */
[----:B------:R-:W-:Y:S02]  /*8050*/  FSEL R157, R157, -INF , !P5 ;  /* 0xff8000009d9d7808 */ /* 0x000fe40006800000 */
[----:B------:R-:W-:Y:S02]  /*8060*/  @P0 LOP3.LUT R18, R18, 0x8, RZ, 0xfc, !PT ;  /* 0x0000000812120812 */ /* 0x000fe400078efcff */
[----:B------:R-:W-:-:S02]  /*8070*/  ISETP.GT.AND P1, PT, R180, 0x20, P2 ;  /* 0x00000020b400780c */ /* 0x000fc40001724270 */
[C---:B------:R-:W-:Y:S02]  /*8080*/  ISETP.GT.AND P3, PT, R180.reuse, 0x21, P2 ;  /* 0x00000021b400780c */ /* 0x040fe40001764270 */
[C---:B------:R-:W-:Y:S02]  /*8090*/  ISETP.GT.AND P4, PT, R180.reuse, 0x28, P2 ;  /* 0x00000028b400780c */ /* 0x040fe40001784270 */
[C---:B------:R-:W-:Y:S02]  /*80a0*/  ISETP.GT.AND P5, PT, R180.reuse, 0x29, P2 ;  /* 0x00000029b400780c */ /* 0x040fe400017a4270 */
[C---:B------:R-:W-:Y:S02]  /*80b0*/  ISETP.GT.AND P6, PT, R180.reuse, 0x30, P2 ;  /* 0x00000030b400780c */ /* 0x040fe400017c4270 */
[C---:B------:R-:W-:Y:S02]  /*80c0*/  ISETP.GT.AND P0, PT, R180.reuse, RZ, P2 ;  /* 0x000000ffb400720c */ /* 0x040fe40001704270 */
[----:B------:R-:W-:-:S02]  /*80d0*/  ISETP.GT.AND P2, PT, R180, 0x39, P2 ;  /* 0x00000039b400780c */ /* 0x000fc40001744270 */
[----:B------:R-:W-:Y:S02]  /*80e0*/  LOP3.LUT R18, R18, 0xffffffdf, RZ, 0xc0, !PT ;  /* 0xffffffdf12127812 */ /* 0x000fe400078ec0ff */
[C---:B------:R-:W-:Y:S02]  /*80f0*/  ISETP.LT.OR P1, PT, R181.reuse, 0x21, P1 ;  /* 0x00000021b500780c */ /* 0x040fe40000f21670 */
[----:B0-----:R-:W-:Y:S02]  /*8100*/  FMNMX.FTZ R8, R8, R9, !PT ;  /* 0x0000000908087209 */ /* 0x001fe40007810000 */
[C---:B------:R-:W-:Y:S02]  /*8110*/  ISETP.LT.OR P0, PT, R181.reuse, 0x1, P0 ;  /* 0x00000001b500780c */ /* 0x040fe40000701670 */
[----:B------:R-:W-:Y:S01]  /*8120*/  ISETP.LT.OR P6, PT, R181, 0x31, P6 ;  /* 0x00000031b500780c */ /* 0x000fe200037c1670 */
[----:B------:R-:W0:Y:S01]  /*8130*/  SHFL.BFLY PT, R9, R8, 0x1, 0x1f ;  /* 0x0c201f0008097f89 */ /* 0x000e2200000e0000 */
[----:B------:R-:W-:-:S02]  /*8140*/  FSEL R10, R10, -INF , !P0 ;  /* 0xff8000000a0a7808 */ /* 0x000fc40004000000 */
[----:B------:R-:W-:-:S04]  /*8150*/  @P2 LOP3.LUT R18, R18, 0x20, RZ, 0xfc, !PT ;  /* 0x0000002012122812 */ /* 0x000fc800078efcff */
[C---:B------:R-:W-:Y:S02]  /*8160*/  LOP3.LUT P2, RZ, R18.reuse, 0x8, RZ, 0xc0, !PT ;  /* 0x0000000812ff7812 */ /* 0x040fe4000784c0ff */
[----:B------:R-:W-:Y:S02]  /*8170*/  LOP3.LUT R18, R18, 0xfffffeff, RZ, 0xc0, !PT ;  /* 0xfffffeff12127812 */ /* 0x000fe400078ec0ff */
[C---:B------:R-:W-:Y:S02]  /*8180*/  ISETP.LT.OR P2, PT, R181.reuse, 0x39, P2 ;  /* 0x00000039b500780c */ /* 0x040fe40001741670 */
[----:B------:R-:W-:Y:S02]  /*8190*/  @P1 LOP3.LUT R18, R18, 0x100, RZ, 0xfc, !PT ;  /* 0x0000010012121812 */ /* 0x000fe400078efcff */
[----:B------:R-:W-:Y:S02]  /*81a0*/  ISETP.LT.OR P1, PT, R181, 0x22, P3 ;  /* 0x00000022b500780c */ /* 0x000fe40001f21670 */
[----:B------:R-:W-:-:S02]  /*81b0*/  LOP3.LUT P3, RZ, R18, 0x2, RZ, 0xc0, !PT ;  /* 0x0000000212ff7812 */ /* 0x000fc4000786c0ff */
[----:B------:R-:W-:Y:S02]  /*81c0*/  LOP3.LUT R18, R18, 0xffffffbf, RZ, 0xc0, !PT ;  /* 0xffffffbf12127812 */ /* 0x000fe400078ec0ff */
[----:B------:R-:W-:Y:S02]  /*81d0*/  ISETP.LT.OR P3, PT, R181, 0x32, P3 ;  /* 0x00000032b500780c */ /* 0x000fe40001f61670 */
[----:B------:R-:W-:Y:S02]  /*81e0*/  FSEL R174, R174, -INF , !P2 ;  /* 0xff800000aeae7808 */ /* 0x000fe40005000000 */
[----:B0-----:R-:W-:Y:S02]  /*81f0*/  FMNMX.FTZ R8, R8, R9, !PT ;  /* 0x0000000908087209 */ /* 0x001fe40007810000 */
[----:B------:R-:W-:Y:S02]  /*8200*/  FSEL R170, R170, -INF , !P3 ;  /* 0xff800000aaaa7808 */ /* 0x000fe40005800000 */
[----:B------:R-:W-:-:S02]  /*8210*/  @P1 LOP3.LUT R18, R18, 0x40, RZ, 0xfc, !PT ;  /* 0x0000004012121812 */ /* 0x000fc400078efcff */
[C---:B------:R-:W-:Y:S02]  /*8220*/  ISETP.LT.OR P1, PT, R181.reuse, 0x29, P4 ;  /* 0x00000029b500780c */ /* 0x040fe40002721670 */
[C---:B------:R-:W-:Y:S02]  /*8230*/  LOP3.LUT P4, RZ, R18.reuse, 0x20, RZ, 0xc0, !PT ;  /* 0x0000002012ff7812 */ /* 0x040fe4000788c0ff */
[----:B------:R-:W-:Y:S02]  /*8240*/  LOP3.LUT R18, R18, 0xffffffef, RZ, 0xc0, !PT ;  /* 0xffffffef12127812 */ /* 0x000fe400078ec0ff */
[----:B------:R-:W-:Y:S02]  /*8250*/  ISETP.LT.OR P4, PT, R181, 0x3a, P4 ;  /* 0x0000003ab500780c */ /* 0x000fe40002781670 */
[----:B------:R-:W-:Y:S02]  /*8260*/  ISETP.NE.AND P2, PT, R17, RZ, PT ;  /* 0x000000ff1100720c */ /* 0x000fe40003f45270 */
[----:B------:R-:W-:-:S03]  /*8270*/  FSEL R175, R175, -INF , !P4 ;  /* 0xff800000afaf7808 */ /* 0x000fc60006000000 */
[----:B------:R-:W-:Y:S02]  /*8280*/  @P1 LOP3.LUT R18, R18, 0x10, RZ, 0xfc, !PT ;  /* 0x0000001012121812 */ /* 0x000fe400078efcff */
[----:B------:R-:W-:Y:S02]  /*8290*/  ISETP.LT.OR P1, PT, R181, 0x2a, P5 ;  /* 0x0000002ab500780c */ /* 0x000fe40002f21670 */
[----:B------:R-:W-:Y:S02]  /*82a0*/  FSETP.NEU.FTZ.AND P5, PT, R8, -INF , PT ;  /* 0xff8000000800780b */ /* 0x000fe40003fbd000 */
[----:B------:R-:W-:Y:S02]  /*82b0*/  LOP3.LUT R18, R18, 0xffffbfff, RZ, 0xc0, !PT ;  /* 0xffffbfff12127812 */ /* 0x000fe400078ec0ff */
[----:B------:R-:W-:-:S05]  /*82c0*/  FSEL R9, R8, RZ, P5 ;  /* 0x000000ff08097208 */ /* 0x000fca0002800000 */
[----:B------:R-:W-:Y:S01]  /*82d0*/  FADD.FTZ R5, -R9, R5 ;  /* 0x0000000509057221 */ /* 0x000fe20000010100 */
[----:B------:R-:W-:Y:S01]  /*82e0*/  FMUL.FTZ R9, R8, UR10 ;  /* 0x0000000a08097c20 */ /* 0x000fe20008410000 */
[----:B------:R-:W-:Y:S02]  /*82f0*/  @P1 LOP3.LUT R18, R18, 0x4000, RZ, 0xfc, !PT ;  /* 0x0000400012121812 */ /* 0x000fe400078efcff */
[----:B------:R-:W-:Y:S02]  /*8300*/  FMUL.FTZ R5, R5, UR10 ;  /* 0x0000000a05057c20 */ /* 0x000fe40008410000 */
[----:B------:R-:W-:Y:S02]  /*8310*/  FSEL R9, R9, RZ, P5 ;  /* 0x000000ff09097208 */ /* 0x000fe40002800000 */
[----:B------:R-:W-:-:S03]  /*8320*/  LOP3.LUT R18, R18, 0xffff7fff, RZ, 0xc0, !PT ;  /* 0xffff7fff12127812 */ /* 0x000fc600078ec0ff */
        /* <DEDUP_REMOVED lines=15> */
[----:B------:R-:W-:Y:S01]  /*8420*/  FFMA.FTZ R177, R177, UR10, -R9 ;  /* 0x0000000ab1b17c23 */ /* 0x000fe20008010809 */
[----:B------:R-:W-:Y:S01]  /*8430*/  FMNMX.FTZ R9, R10, R6, !PT ;  /* 0x000000060a097209 */ /* 0x000fe20007810000 */
[----:B------:R-:W-:Y:S01]  /*8440*/  MUFU.EX2 R12, R12 ;  /* 0x0000000c000c7308 */ /* 0x000fe20000000800 */
[----:B------:R-:W-:-:S02]  /*8450*/  @P6 LOP3.LUT R18, R18, 0x8000, RZ, 0xfc, !PT ;  /* 0x0000800012126812 */ /* 0x000fc400078efcff */
[----:B------:R-:W-:Y:S02]  /*8460*/  FMNMX.FTZ R9, R11, R9, !PT ;  /* 0x000000090b097209 */ /* 0x000fe40007810000 */
[----:B------:R-:W-:Y:S02]  /*8470*/  LOP3.LUT P6, RZ, R18, 0x100, RZ, 0xc0, !PT ;  /* 0x0000010012ff7812 */ /* 0x000fe400078cc0ff */
[----:B------:R-:W-:Y:S01]  /*8480*/  FMNMX.FTZ R9, R14, R9, !PT ;  /* 0x000000090e097209 */ /* 0x000fe20007810000 */
[----:B------:R-:W-:Y:S01]  /*8490*/  MUFU.EX2 R13, R13 ;  /* 0x0000000d000d7308 */ /* 0x000fe20000000800 */
[----:B------:R-:W-:Y:S02]  /*84a0*/  LOP3.LUT P1, RZ, R18, 0x40, RZ, 0xc0, !PT ;  /* 0x0000004012ff7812 */ /* 0x000fe4000782c0ff */
[----:B------:R-:W-:Y:S02]  /*84b0*/  FMNMX.FTZ R9, R15, R9, !PT ;  /* 0x000000090f097209 */ /* 0x000fe40007810000 */
[----:B------:R-:W-:-:S02]  /*84c0*/  FSEL R160, R160, -INF , !P6 ;  /* 0xff800000a0a07808 */ /* 0x000fc40007000000 */
[----:B------:R-:W-:Y:S01]  /*84d0*/  FMNMX.FTZ R9, R152, R9, !PT ;  /* 0x0000000998097209 */ /* 0x000fe20007810000 */
[----:B------:R-:W-:Y:S01]  /*84e0*/  MUFU.EX2 R20, R20 ;  /* 0x0000001400147308 */ /* 0x000fe20000000800 */
[----:B------:R-:W-:Y:S02]  /*84f0*/  LOP3.LUT P5, RZ, R18, 0x10, RZ, 0xc0, !PT ;  /* 0x0000001012ff7812 */ /* 0x000fe400078ac0ff */
[----:B------:R-:W-:Y:S02]  /*8500*/  FMNMX.FTZ R9, R153, R9, !PT ;  /* 0x0000000999097209 */ /* 0x000fe40007810000 */
[----:B------:R-:W-:Y:S02]  /*8510*/  FSEL R161, R161, -INF , !P1 ;  /* 0xff800000a1a17808 */ /* 0x000fe40004800000 */
[----:B------:R-:W-:Y:S01]  /*8520*/  FMNMX.FTZ R9, R156, R9, !PT ;  /* 0x000000099c097209 */ /* 0x000fe20007810000 */
[----:B------:R-:W-:Y:S01]  /*8530*/  MUFU.EX2 R21, R21 ;  /* 0x0000001500157308 */ /* 0x000fe20000000800 */
[----:B------:R-:W-:-:S02]  /*8540*/  LOP3.LUT P1, RZ, R18, 0x4000, RZ, 0xc0, !PT ;  /* 0x0000400012ff7812 */ /* 0x000fc4000782c0ff */
[----:B------:R-:W-:Y:S02]  /*8550*/  FMNMX.FTZ R9, R157, R9, !PT ;  /* 0x000000099d097209 */ /* 0x000fe40007810000 */
[----:B------:R-:W-:Y:S02]  /*8560*/  FSEL R164, R164, -INF , !P5 ;  /* 0xff800000a4a47808 */ /* 0x000fe40006800000 */
[----:B------:R-:W-:Y:S01]  /*8570*/  FMNMX.FTZ R9, R160, R9, !PT ;  /* 0x00000009a0097209 */ /* 0x000fe20007810000 */
[----:B------:R-:W-:Y:S01]  /*8580*/  MUFU.EX2 R155, R155 ;  /* 0x0000009b009b7308 */ /* 0x000fe20000000800 */
[----:B------:R-:W-:Y:S02]  /*8590*/  LOP3.LUT P6, RZ, R18, 0x8000, RZ, 0xc0, !PT ;  /* 0x0000800012ff7812 */ /* 0x000fe400078cc0ff */
[----:B------:R-:W-:Y:S02]  /*85a0*/  FMNMX.FTZ R9, R161, R9, !PT ;  /* 0x00000009a1097209 */ /* 0x000fe40007810000 */
[----:B------:R-:W-:-:S02]  /*85b0*/  FSEL R165, R165, -INF , !P1 ;  /* 0xff800000a5a57808 */ /* 0x000fc40004800000 */
[----:B------:R-:W-:Y:S01]  /*85c0*/  FMNMX.FTZ R9, R164, R9, !PT ;  /* 0x00000009a4097209 */ /* 0x000fe20007810000 */
[----:B------:R-:W-:Y:S01]  /*85d0*/  MUFU.EX2 R158, R158 ;  /* 0x0000009e009e7308 */ /* 0x000fe20000000800 */
[----:B------:R-:W-:Y:S02]  /*85e0*/  FSEL R169, R169, -INF , !P6 ;  /* 0xff800000a9a97808 */ /* 0x000fe40007000000 */
[----:B------:R-:W-:Y:S02]  /*85f0*/  FMNMX.FTZ R9, R165, R9, !PT ;  /* 0x00000009a5097209 */ /* 0x000fe40007810000 */
[C---:B------:R-:W-:Y:S02]  /*8600*/  LOP3.LUT P0, RZ, R18.reuse, 0x2000, RZ, 0xc0, !PT ;  /* 0x0000200012ff7812 */ /* 0x040fe4000780c0ff */
[----:B------:R-:W-:Y:S01]  /*8610*/  FMNMX.FTZ R9, R169, R9, !PT ;  /* 0x00000009a9097209 */ /* 0x000fe20007810000 */
[----:B------:R-:W-:Y:S01]  /*8620*/  MUFU.EX2 R159, R159 ;  /* 0x0000009f009f7308 */ /* 0x000fe20000000800 */
[----:B------:R-:W-:-:S02]  /*8630*/  LOP3.LUT P1, RZ, R18, 0x1000, RZ, 0xc0, !PT ;  /* 0x0000100012ff7812 */ /* 0x000fc4000782c0ff */
        /* <DEDUP_REMOVED lines=12> */
[----:B------:R-:W-:Y:S01]  /*8700*/  MUFU.EX2 R177, R177 ;  /* 0x000000b100b17308 */ /* 0x000fe20000000800 */
[----:B0-----:R-:W-:-:S07]  /*8710*/  FMNMX.FTZ R9, R9, R172, !PT ;  /* 0x000000ac09097209 */ /* 0x001fce0007810000 */
[----:B------:R0:W-:Y:S01]  /*8720*/  MUFU.EX2 R172, R154 ;  /* 0x0000009a00ac7308 */ /* 0x0001e20000000800 */
[----:B------:R-:W-:-:S04]  /*8730*/  FSETP.NEU.FTZ.AND P3, PT, R9, -INF , PT ;  /* 0xff8000000900780b */ /* 0x000fc80003f7d000 */
[----:B0-----:R-:W-:-:S05]  /*8740*/  FSEL R154, R9, RZ, P3 ;  /* 0x000000ff099a7208 */ /* 0x001fca0001800000 */
[----:B------:R-:W-:Y:S02]  /*8750*/  FADD.FTZ R154, -R154, R6 ;  /* 0x000000069a9a7221 */ /* 0x000fe40000010100 */
[----:B------:R0:W1:Y:S02]  /*8760*/  MUFU.EX2 R6, R5 ;  /* 0x0000000500067308 */ /* 0x0000640000000800 */
[----:B0-----:R-:W-:Y:S01]  /*8770*/  FMUL.FTZ R5, R154, UR10 ;  /* 0x0000000a9a057c20 */ /* 0x001fe20008410000 */
[----:B------:R-:W-:-:S04]  /*8780*/  IMAD.U32 R154, RZ, RZ, UR37 ;  /* 0x00000025ff9a7e24 */ /* 0x000fc8000f8e00ff */
[----:B------:R-:W-:Y:S01]  /*8790*/  @!P2 IMAD R154, R154, 0x40, R16 ;  /* 0x000000409a9aa824 */ /* 0x000fe200078e0210 */
[----:B------:R-:W0:Y:S01]  /*87a0*/  MUFU.EX2 R5, R5 ;  /* 0x0000000500057308 */ /* 0x000e220000000800 */
[----:B-1----:R-:W-:Y:S01]  /*87b0*/  FFMA.FTZ R3, R6, R3, R12 ;  /* 0x0000000306037223 */ /* 0x002fe2000001000c */
[-C--:B------:R-:W-:Y:S02]  /*87c0*/  FMUL.FTZ R24, R24, R6.reuse ;  /* 0x0000000618187220 */ /* 0x080fe40000410000 */
[----:B------:R-:W-:Y:S01]  /*87d0*/  @!P2 LEA R154, R154, UR46, 0x2 ;  /* 0x0000002e9a9aac11 */ /* 0x000fe2000f8e10ff */
[-C--:B------:R-:W-:Y:S01]  /*87e0*/  FMUL.FTZ R25, R25, R6.reuse ;  /* 0x0000000619197220 */ /* 0x080fe20000410000 */
[----:B------:R-:W-:Y:S01]  /*87f0*/  FADD.FTZ R3, R13, R3 ;  /* 0x000000030d037221 */ /* 0x000fe20000010000 */
[-C--:B------:R-:W-:Y:S01]  /*8800*/  FMUL.FTZ R28, R28, R6.reuse ;  /* 0x000000061c1c7220 */ /* 0x080fe20000410000 */
[-C--:B------:R-:W-:Y:S01]  /*8810*/  FMUL.FTZ R29, R29, R6.reuse ;  /* 0x000000061d1d7220 */ /* 0x080fe20000410000 */
[----:B------:R-:W-:Y:S01]  /*8820*/  @!P2 STS [R154+0x28800], R6 ;  /* 0x028800069a00a388 */ /* 0x000fe20000000800 */
[----:B------:R-:W-:Y:S01]  /*8830*/  FADD.FTZ R3, R20, R3 ;  /* 0x0000000314037221 */ /* 0x000fe20000010000 */
[-C--:B------:R-:W-:Y:S01]  /*8840*/  FMUL.FTZ R32, R32, R6.reuse ;  /* 0x0000000620207220 */ /* 0x080fe20000410000 */
[-C--:B------:R-:W-:Y:S01]  /*8850*/  FMUL.FTZ R33, R33, R6.reuse ;  /* 0x0000000621217220 */ /* 0x080fe20000410000 */
[-C--:B------:R-:W-:Y:S01]  /*8860*/  FMUL.FTZ R36, R36, R6.reuse ;  /* 0x0000000624247220 */ /* 0x080fe20000410000 */
[----:B------:R-:W-:Y:S01]  /*8870*/  FADD.FTZ R3, R21, R3 ;  /* 0x0000000315037221 */ /* 0x000fe20000010000 */
[-C--:B------:R-:W-:Y:S01]  /*8880*/  FMUL.FTZ R37, R37, R6.reuse ;  /* 0x0000000625257220 */ /* 0x080fe20000410000 */
[-C--:B------:R-:W-:Y:S01]  /*8890*/  FMUL.FTZ R40, R40, R6.reuse ;  /* 0x0000000628287220 */ /* 0x080fe20000410000 */
[----:B0-----:R0:W-:Y:S01]  /*88a0*/  @!P2 STS [R154+0x28820], R5 ;  /* 0x028820059a00a388 */ /* 0x0011e20000000800 */
[----:B------:R-:W-:Y:S01]  /*88b0*/  FADD.FTZ R3, R172, R3 ;  /* 0x00000003ac037221 */ /* 0x000fe20000010000 */
[-C--:B------:R-:W-:Y:S01]  /*88c0*/  FMUL.FTZ R41, R41, R6.reuse ;  /* 0x0000000629297220 */ /* 0x080fe20000410000 */
[-C--:B------:R-:W-:Y:S01]  /*88d0*/  FMUL.FTZ R44, R44, R6.reuse ;  /* 0x000000062c2c7220 */ /* 0x080fe20000410000 */
[-C--:B------:R-:W-:Y:S01]  /*88e0*/  FMUL.FTZ R45, R45, R6.reuse ;  /* 0x000000062d2d7220 */ /* 0x080fe20000410000 */
[----:B------:R-:W-:Y:S01]  /*88f0*/  FADD.FTZ R3, R155, R3 ;  /* 0x000000039b037221 */ /* 0x000fe20000010000 */
[-C--:B------:R-:W-:Y:S01]  /*8900*/  FMUL.FTZ R48, R48, R6.reuse ;  /* 0x0000000630307220 */ /* 0x080fe20000410000 */
[-C--:B------:R-:W-:Y:S01]  /*8910*/  FMUL.FTZ R49, R49, R6.reuse ;  /* 0x0000000631317220 */ /* 0x080fe20000410000 */
[----:B------:R-:W-:Y:S01]  /*8920*/  FMUL.FTZ R52, R52, R6 ;  /* 0x0000000634347220 */ /* 0x000fe20000410000 */
[----:B------:R-:W-:Y:S01]  /*8930*/  FADD.FTZ R3, R158, R3 ;  /* 0x000000039e037221 */ /* 0x000fe20000010000 */
[----:B0-----:R-:W-:Y:S01]  /*8940*/  FMUL.FTZ R154, R9, UR10 ;  /* 0x0000000a099a7c20 */ /* 0x001fe20008410000 */
[----:B------:R-:W-:Y:S01]  /*8950*/  F2FP.BF16.F32.PACK_AB R158, R159, R158 ;  /* 0x0000009e9f9e723e */ /* 0x000fe200000010ff */
[-C--:B------:R-:W-:Y:S01]  /*8960*/  FMUL.FTZ R53, R53, R6.reuse ;  /* 0x0000000635357220 */ /* 0x080fe20000410000 */
[----:B------:R-:W-:Y:S01]  /*8970*/  FADD.FTZ R3, R159, R3 ;  /* 0x000000039f037221 */ /* 0x000fe20000010000 */
[-C--:B------:R-:W-:Y:S01]  /*8980*/  FMUL.FTZ R56, R56, R6.reuse ;  /* 0x0000000638387220 */ /* 0x080fe20000410000 */
[----:B------:R-:W-:Y:S01]  /*8990*/  FSEL R154, R154, RZ, P3 ;  /* 0x000000ff9a9a7208 */ /* 0x000fe20001800000 */
[-C--:B------:R-:W-:Y:S01]  /*89a0*/  FMUL.FTZ R57, R57, R6.reuse ;  /* 0x0000000639397220 */ /* 0x080fe20000410000 */
[----:B------:R-:W-:Y:S01]  /*89b0*/  FADD.FTZ R3, R162, R3 ;  /* 0x00000003a2037221 */ /* 0x000fe20000010000 */
[-C--:B------:R-:W-:Y:S01]  /*89c0*/  FMUL.FTZ R60, R60, R6.reuse ;  /* 0x000000063c3c7220 */ /* 0x080fe20000410000 */
[----:B------:R-:W-:Y:S01]  /*89d0*/  FMUL.FTZ R61, R61, R6 ;  /* 0x000000063d3d7220 */ /* 0x000fe20000410000 */
[--C-:B------:R-:W-:Y:S01]  /*89e0*/  FFMA.FTZ R10, R10, UR10, -R154.reuse ;  /* 0x0000000a0a0a7c23 */ /* 0x100fe2000801089a */
[--C-:B------:R-:W-:Y:S01]  /*89f0*/  FFMA.FTZ R11, R11, UR10, -R154.reuse ;  /* 0x0000000a0b0b7c23 */ /* 0x100fe2000801089a */
[--C-:B------:R-:W-:Y:S01]  /*8a00*/  FFMA.FTZ R14, R14, UR10, -R154.reuse ;  /* 0x0000000a0e0e7c23 */ /* 0x100fe2000801089a */
[--C-:B------:R-:W-:Y:S01]  /*8a10*/  FFMA.FTZ R15, R15, UR10, -R154.reuse ;  /* 0x0000000a0f0f7c23 */ /* 0x100fe2000801089a */
[--C-:B------:R-:W-:Y:S01]  /*8a20*/  FFMA.FTZ R178, R152, UR10, -R154.reuse ;  /* 0x0000000a98b27c23 */ /* 0x100fe2000801089a */
[--C-:B------:R-:W-:Y:S01]  /*8a30*/  FFMA.FTZ R153, R153, UR10, -R154.reuse ;  /* 0x0000000a99997c23 */ /* 0x100fe2000801089a */
[----:B------:R-:W0:Y:S01]  /*8a40*/  MUFU.EX2 R10, R10 ;  /* 0x0000000a000a7308 */ /* 0x000e220000000800 */
[----:B------:R-:W-:Y:S01]  /*8a50*/  F2FP.BF16.F32.PACK_AB R152, R13, R12 ;  /* 0x0000000c0d98723e */ /* 0x000fe200000010ff */
[--C-:B------:R-:W-:Y:S01]  /*8a60*/  FFMA.FTZ R179, R156, UR10, -R154.reuse ;  /* 0x0000000a9cb37c23 */ /* 0x100fe2000801089a */
[--C-:B------:R-:W-:Y:S01]  /*8a70*/  FFMA.FTZ R157, R157, UR10, -R154.reuse ;  /* 0x0000000a9d9d7c23 */ /* 0x100fe2000801089a */
[--C-:B------:R-:W-:Y:S01]  /*8a80*/  FFMA.FTZ R180, R160, UR10, -R154.reuse ;  /* 0x0000000aa0b47c23 */ /* 0x100fe2000801089a */
[--C-:B------:R-:W-:Y:S01]  /*8a90*/  FFMA.FTZ R161, R161, UR10, -R154.reuse ;  /* 0x0000000aa1a17c23 */ /* 0x100fe2000801089a */
[--C-:B------:R-:W-:Y:S01]  /*8aa0*/  FFMA.FTZ R181, R164, UR10, -R154.reuse ;  /* 0x0000000aa4b57c23 */ /* 0x100fe2000801089a */
[--C-:B------:R-:W-:Y:S01]  /*8ab0*/  FFMA.FTZ R165, R165, UR10, -R154.reuse ;  /* 0x0000000aa5a57c23 */ /* 0x100fe2000801089a */
[----:B------:R-:W1:Y:S01]  /*8ac0*/  MUFU.EX2 R11, R11 ;  /* 0x0000000b000b7308 */ /* 0x000e620000000800 */
[C---:B------:R-:W-:Y:S01]  /*8ad0*/  FADD.FTZ R3, R163.reuse, R3 ;  /* 0x00000003a3037221 */ /* 0x040fe20000010000 */
[----:B------:R-:W-:Y:S01]  /*8ae0*/  F2FP.BF16.F32.PACK_AB R160, R163, R162 ;  /* 0x000000a2a3a0723e */ /* 0x000fe200000010ff */
[--C-:B------:R-:W-:Y:S01]  /*8af0*/  FFMA.FTZ R169, R169, UR10, -R154.reuse ;  /* 0x0000000aa9a97c23 */ /* 0x100fe2000801089a */
[--C-:B------:R-:W-:Y:S01]  /*8b00*/  FFMA.FTZ R170, R170, UR10, -R154.reuse ;  /* 0x0000000aaaaa7c23 */ /* 0x100fe2000801089a */
[--C-:B------:R-:W-:Y:S01]  /*8b10*/  FFMA.FTZ R175, R175, UR10, -R154.reuse ;  /* 0x0000000aafaf7c23 */ /* 0x100fe2000801089a */
[----:B------:R-:W-:Y:S01]  /*8b20*/  FADD.FTZ R3, R166, R3 ;  /* 0x00000003a6037221 */ /* 0x000fe20000010000 */
[----:B------:R-:W-:Y:S01]  /*8b30*/  FFMA.FTZ R174, R174, UR10, -R154 ;  /* 0x0000000aaeae7c23 */ /* 0x000fe2000801089a */
[----:B------:R-:W2:Y:S01]  /*8b40*/  MUFU.EX2 R14, R14 ;  /* 0x0000000e000e7308 */ /* 0x000ea20000000800 */
[----:B0-----:R-:W-:Y:S01]  /*8b50*/  FFMA.FTZ R4, R5, R4, R10 ;  /* 0x0000000405047223 */ /* 0x001fe2000001000a */
[C---:B------:R-:W-:Y:S01]  /*8b60*/  FADD.FTZ R3, R167.reuse, R3 ;  /* 0x00000003a7037221 */ /* 0x040fe20000010000 */
[----:B------:R-:W-:Y:S01]  /*8b70*/  F2FP.BF16.F32.PACK_AB R162, R167, R166 ;  /* 0x000000a6a7a2723e */ /* 0x000fe200000010ff */
[----:B------:R-:W-:Y:S01]  /*8b80*/  FMUL.FTZ R64, R64, R6 ;  /* 0x0000000640407220 */ /* 0x000fe20000410000 */
[----:B------:R-:W-:Y:S01]  /*8b90*/  F2FP.BF16.F32.PACK_AB R156, R155, R172 ;  /* 0x000000ac9b9c723e */ /* 0x000fe200000010ff */
[----:B------:R-:W-:Y:S01]  /*8ba0*/  FMUL.FTZ R65, R65, R6 ;  /* 0x0000000641417220 */ /* 0x000fe20000410000 */
[----:B------:R-:W-:Y:S01]  /*8bb0*/  F2FP.BF16.F32.PACK_AB R154, R21, R20 ;  /* 0x00000014159a723e */ /* 0x000fe200000010ff */
[----:B------:R-:W0:Y:S01]  /*8bc0*/  MUFU.EX2 R15, R15 ;  /* 0x0000000f000f7308 */ /* 0x000e220000000800 */
[----:B-1----:R-:W-:Y:S01]  /*8bd0*/  FADD.FTZ R4, R11, R4 ;  /* 0x000000040b047221 */ /* 0x002fe20000010000 */
[----:B------:R-:W-:Y:S01]  /*8be0*/  F2FP.BF16.F32.PACK_AB R166, R177, R176 ;  /* 0x000000b0b1a6723e */ /* 0x000fe200000010ff */
        /* <DEDUP_REMOVED lines=12> */
[----:B------:R-:W-:Y:S01]  /*8cb0*/  FMUL.FTZ R88, R88, R6 ;  /* 0x0000000658587220 */ /* 0x000fe20000410000 */
[----:B------:R2:W3:Y:S01]  /*8cc0*/  MUFU.EX2 R12, R153 ;  /* 0x00000099000c7308 */ /* 0x0004e20000000800 */
[C---:B0-----:R-:W-:Y:S01]  /*8cd0*/  FADD.FTZ R4, R15.reuse, R4 ;  /* 0x000000040f047221 */ /* 0x041fe20000010000 */
[----:B------:R-:W-:Y:S01]  /*8ce0*/  F2FP.BF16.F32.PACK_AB R155, R15, R14 ;  /* 0x0000000e0f9b723e */ /* 0x000fe200000010ff */
[-C--:B------:R-:W-:Y:S01]  /*8cf0*/  FMUL.FTZ R89, R89, R6.reuse ;  /* 0x0000000659597220 */ /* 0x080fe20000410000 */
[-C--:B------:R-:W-:Y:S01]  /*8d00*/  FMUL.FTZ R92, R92, R6.reuse ;  /* 0x000000065c5c7220 */ /* 0x080fe20000410000 */
[-C--:B------:R-:W-:Y:S01]  /*8d10*/  FMUL.FTZ R93, R93, R6.reuse ;  /* 0x000000065d5d7220 */ /* 0x080fe20000410000 */
[-C--:B------:R-:W-:Y:S01]  /*8d20*/  FMUL.FTZ R96, R96, R6.reuse ;  /* 0x0000000660607220 */ /* 0x080fe20000410000 */
[----:B------:R-:W-:Y:S01]  /*8d30*/  FMUL.FTZ R97, R97, R6 ;  /* 0x0000000661617220 */ /* 0x000fe20000410000 */
        /* <DEDUP_REMOVED lines=20> */
[-C--:B------:R-:W-:Y:S01]  /*8e80*/  FMUL.FTZ R121, R121, R6.reuse ;  /* 0x0000000679797220 */ /* 0x080fe20000410000 */
[-C--:B------:R-:W-:Y:S01]  /*8e90*/  FMUL.FTZ R124, R124, R6.reuse ;  /* 0x000000067c7c7220 */ /* 0x080fe20000410000 */
[-C--:B------:R-:W-:Y:S01]  /*8ea0*/  FMUL.FTZ R125, R125, R6.reuse ;  /* 0x000000067d7d7220 */ /* 0x080fe20000410000 */
[-C--:B------:R-:W-:Y:S01]  /*8eb0*/  FMUL.FTZ R128, R128, R6.reuse ;  /* 0x0000000680807220 */ /* 0x080fe20000410000 */
[-C--:B------:R-:W-:Y:S01]  /*8ec0*/  FMUL.FTZ R129, R129, R6.reuse ;  /* 0x0000000681817220 */ /* 0x080fe20000410000 */
[----:B------:R-:W0:Y:S01]  /*8ed0*/  MUFU.EX2 R161, R161 ;  /* 0x000000a100a17308 */ /* 0x000e220000000800 */
[C---:B--2---:R-:W-:Y:S01]  /*8ee0*/  FADD.FTZ R4, R13.reuse, R4 ;  /* 0x000000040d047221 */ /* 0x044fe20000010000 */
[----:B------:R-:W-:Y:S01]  /*8ef0*/  F2FP.BF16.F32.PACK_AB R159, R13, R159 ;  /* 0x0000009f0d9f723e */ /* 0x000fe200000010ff */
[----:B------:R1:W-:Y:S01]  /*8f00*/  STSM.16.M88.4 [R19+0x26800], R152 ;  /* 0x0268009813007844 */ /* 0x0003e20000000200 */
[-C--:B------:R-:W-:Y:S01]  /*8f10*/  FMUL.FTZ R132, R132, R6.reuse ;  /* 0x0000000684847220 */ /* 0x080fe20000410000 */
[-C--:B------:R-:W-:Y:S01]  /*8f20*/  FMUL.FTZ R133, R133, R6.reuse ;  /* 0x0000000685857220 */ /* 0x080fe20000410000 */
[-C--:B------:R-:W-:Y:S01]  /*8f30*/  FMUL.FTZ R136, R136, R6.reuse ;  /* 0x0000000688887220 */ /* 0x080fe20000410000 */
[----:B------:R1:W-:Y:S01]  /*8f40*/  STSM.16.M88.4 [R184], R156 ;  /* 0x0000009cb8007844 */ /* 0x0003e20000000200 */
[----:B------:R-:W2:Y:S01]  /*8f50*/  MUFU.EX2 R163, R181 ;  /* 0x000000b500a37308 */ /* 0x000ea20000000800 */
        /* <DEDUP_REMOVED lines=8> */
[C---:B0-----:R-:W-:Y:S01]  /*8fe0*/  FADD.FTZ R4, R161.reuse, R4 ;  /* 0x00000004a1047221 */ /* 0x041fe20000010000 */
[----:B------:R-:W-:Y:S01]  /*8ff0*/  F2FP.BF16.F32.PACK_AB R161, R161, R180 ;  /* 0x000000b4a1a1723e */ /* 0x000fe200000010ff */
[----:B------:R-:W-:Y:S01]  /*9000*/  FMUL.FTZ R149, R149, R6 ;  /* 0x0000000695957220 */ /* 0x000fe20000410000 */
[-C--:B------:R-:W-:Y:S01]  /*9010*/  FMUL.FTZ R26, R26, R5.reuse ;  /* 0x000000051a1a7220 */ /* 0x080fe20000410000 */
[-C--:B------:R-:W-:Y:S01]  /*9020*/  FMUL.FTZ R27, R27, R5.reuse ;  /* 0x000000051b1b7220 */ /* 0x080fe20000410000 */
[-C--:B------:R-:W-:Y:S01]  /*9030*/  FMUL.FTZ R30, R30, R5.reuse ;  /* 0x000000051e1e7220 */ /* 0x080fe20000410000 */
[-C--:B------:R-:W-:Y:S01]  /*9040*/  FMUL.FTZ R31, R31, R5.reuse ;  /* 0x000000051f1f7220 */ /* 0x080fe20000410000 */
[----:B------:R-:W0:Y:S01]  /*9050*/  MUFU.EX2 R169, R169 ;  /* 0x000000a900a97308 */ /* 0x000e220000000800 */
[----:B--2---:R-:W-:Y:S01]  /*9060*/  FADD.FTZ R4, R163, R4 ;  /* 0x00000004a3047221 */ /* 0x004fe20000010000 */
[-C--:B------:R-:W-:Y:S01]  /*9070*/  FMUL.FTZ R34, R34, R5.reuse ;  /* 0x0000000522227220 */ /* 0x080fe20000410000 */
[-C--:B------:R-:W-:Y:S01]  /*9080*/  FMUL.FTZ R35, R35, R5.reuse ;  /* 0x0000000523237220 */ /* 0x080fe20000410000 */
[-C--:B------:R-:W-:Y:S01]  /*9090*/  FMUL.FTZ R38, R38, R5.reuse ;  /* 0x0000000526267220 */ /* 0x080fe20000410000 */
        /* <DEDUP_REMOVED lines=10> */
[----:B------:R1:W-:Y:S01]  /*9140*/  STSM.16.M88.4 [R22], R160 ;  /* 0x000000a016007844 */ /* 0x0003e20000000200 */
[----:B------:R-:W3:Y:S01]  /*9150*/  MUFU.EX2 R164, R171 ;  /* 0x000000ab00a47308 */ /* 0x000ee20000000800 */
        /* <DEDUP_REMOVED lines=8> */
[C---:B--2---:R-:W-:Y:S01]  /*91e0*/  FADD.FTZ R4, R170.reuse, R4 ;  /* 0x00000004aa047221 */ /* 0x044fe20000010000 */
[----:B------:R-:W-:Y:S01]  /*91f0*/  F2FP.BF16.F32.PACK_AB R165, R170, R169 ;  /* 0x000000a9aaa5723e */ /* 0x000fe200000010ff */
[-C--:B------:R-:W-:Y:S01]  /*9200*/  FMUL.FTZ R66, R66, R5.reuse ;  /* 0x0000000542427220 */ /* 0x080fe20000410000 */
[-C--:B------:R-:W-:Y:S01]  /*9210*/  FMUL.FTZ R67, R67, R5.reuse ;  /* 0x0000000543437220 */ /* 0x080fe20000410000 */
[-C--:B------:R-:W-:Y:S01]  /*9220*/  FMUL.FTZ R70, R70, R5.reuse ;  /* 0x0000000546467220 */ /* 0x080fe20000410000 */
[-C--:B------:R-:W-:Y:S01]  /*9230*/  FMUL.FTZ R71, R71, R5.reuse ;  /* 0x0000000547477220 */ /* 0x080fe20000410000 */
[-C--:B------:R-:W-:Y:S01]  /*9240*/  FMUL.FTZ R74, R74, R5.reuse ;  /* 0x000000054a4a7220 */ /* 0x080fe20000410000 */
[----:B------:R-:W2:Y:S01]  /*9250*/  MUFU.EX2 R175, R175 ;  /* 0x000000af00af7308 */ /* 0x000ea20000000800 */
[----:B---3--:R-:W-:Y:S01]  /*9260*/  FADD.FTZ R3, R164, R3 ;  /* 0x00000003a4037221 */ /* 0x008fe20000010000 */
[----:B------:R-:W-:Y:S01]  /*9270*/  F2FP.BF16.F32.PACK_AB R164, R173, R164 ;  /* 0x000000a4ada4723e */ /* 0x000fe200000010ff */
[-C--:B------:R-:W-:Y:S01]  /*9280*/  FMUL.FTZ R75, R75, R5.reuse ;  /* 0x000000054b4b7220 */ /* 0x080fe20000410000 */
[-C--:B------:R-:W-:Y:S01]  /*9290*/  FMUL.FTZ R78, R78, R5.reuse ;  /* 0x000000054e4e7220 */ /* 0x080fe20000410000 */
[----:B------:R-:W-:Y:S01]  /*92a0*/  FADD.FTZ R3, R173, R3 ;  /* 0x00000003ad037221 */ /* 0x000fe20000010000 */
[-C--:B------:R-:W-:Y:S01]  /*92b0*/  FMUL.FTZ R79, R79, R5.reuse ;  /* 0x000000054f4f7220 */ /* 0x080fe20000410000 */
[-C--:B------:R-:W-:Y:S01]  /*92c0*/  FMUL.FTZ R82, R82, R5.reuse ;  /* 0x0000000552527220 */ /* 0x080fe20000410000 */
[-C--:B------:R-:W-:Y:S01]  /*92d0*/  FMUL.FTZ R83, R83, R5.reuse ;  /* 0x0000000553537220 */ /* 0x080fe20000410000 */
[----:B0-----:R-:W-:Y:S01]  /*92e0*/  FADD.FTZ R4, R167, R4 ;  /* 0x00000004a7047221 */ /* 0x001fe20000010000 */
[----:B------:R-:W-:Y:S01]  /*92f0*/  FADD.FTZ R3, R176, R3 ;  /* 0x00000003b0037221 */ /* 0x000fe20000010000 */
[-C--:B------:R-:W-:Y:S01]  /*9300*/  FMUL.FTZ R86, R86, R5.reuse ;  /* 0x0000000556567220 */ /* 0x080fe20000410000 */
[-C--:B------:R-:W-:Y:S01]  /*9310*/  FMUL.FTZ R87, R87, R5.reuse ;  /* 0x0000000557577220 */ /* 0x080fe20000410000 */
[-C--:B------:R-:W-:Y:S01]  /*9320*/  FMUL.FTZ R90, R90, R5.reuse ;  /* 0x000000055a5a7220 */ /* 0x080fe20000410000 */
[----:B------:R-:W-:Y:S01]  /*9330*/  FADD.FTZ R3, R177, R3 ;  /* 0x00000003b1037221 */ /* 0x000fe20000010000 */
[-C--:B------:R-:W-:Y:S01]  /*9340*/  FMUL.FTZ R91, R91, R5.reuse ;  /* 0x000000055b5b7220 */ /* 0x080fe20000410000 */
[----:B------:R-:W-:Y:S01]  /*9350*/  FMUL.FTZ R94, R94, R5 ;  /* 0x000000055e5e7220 */ /* 0x000fe20000410000 */
[C---:B--2---:R-:W-:Y:S01]  /*9360*/  F2FP.BF16.F32.PACK_AB R167, R175.reuse, R167 ;  /* 0x000000a7afa7723e */ /* 0x044fe200000010ff */
[----:B------:R-:W-:Y:S01]  /*9370*/  FADD.FTZ R4, R175, R4 ;  /* 0x00000004af047221 */ /* 0x000fe20000010000 */
[-C--:B------:R-:W-:Y:S01]  /*9380*/  FMUL.FTZ R95, R95, R5.reuse ;  /* 0x000000055f5f7220 */ /* 0x080fe20000410000 */
[-C--:B------:R-:W-:Y:S01]  /*9390*/  FMUL.FTZ R98, R98, R5.reuse ;  /* 0x0000000562627220 */ /* 0x080fe20000410000 */
[-C--:B------:R-:W-:Y:S01]  /*93a0*/  FMUL.FTZ R99, R99, R5.reuse ;  /* 0x0000000563637220 */ /* 0x080fe20000410000 */
[----:B------:R1:W-:Y:S01]  /*93b0*/  STSM.16.M88.4 [R23], R164 ;  /* 0x000000a417007844 */ /* 0x0003e20000000200 */
        /* <DEDUP_REMOVED lines=26> */
[----:B-1----:R-:W-:Y:S06]  /*9560*/  @!P0 BRA `(.L_x_5376) ;  /* 0x0000000000048947 */ /* 0x002fec0003800000 */
[----:B------:R-:W-:Y:S01]  /*9570*/  BPT.TRAP 0x1 ;  /* 0x000000040000795c */ /* 0x000fe20000300000 */
.L_x_5376:
[----:B------:R0:W1:Y:S01]  /*9580*/  SYNCS.PHASECHK.TRANS64.TRYWAIT P2, [UR28+0x28c50], R7 ;  /* 0x028c5007ff0075a7 */ /* 0x000062000804015c */
[----:B------:R-:W-:Y:S05]  /*9590*/  @!P0 BRA `(.L_x_5377) ;  /* 0x0000000000048947 */ /* 0x000fea0003800000 */
[----:B------:R-:W-:Y:S01]  /*95a0*/  BPT.TRAP 0x1 ;  /* 0x000000040000795c */ /* 0x000fe20000300000 */
.L_x_5377:
[----:B-1----:R-:W-:Y:S05]  /*95b0*/  @P2 BRA `(.L_x_5378) ;  /* 0x0000000000082947 */ /* 0x002fea0003800000 */
[----:B------:R-:W1:Y:S02]  /*95c0*/  SYNCS.PHASECHK.TRANS64.TRYWAIT P2, [UR28+0x28c50], R7 ;  /* 0x028c5007ff0075a7 */ /* 0x000e64000804015c */
[----:B-1----:R-:W-:Y:S05]  /*95d0*/  @!P2 BRA `(.L_x_5379) ;  /* 0x0000011c00c4a947 */ /* 0x002fea0003800000 */
.L_x_5378:
        /* <DEDUP_REMOVED lines=42> */
[----:B------:R-:W-:Y:S01]  /*9880*/  IMAD.MOV.U32 R6, RZ, RZ, R9 ;  /* 0x000000ffff067224 */ /* 0x000fe200078e0009 */
[----:B------:R-:W-:Y:S01]  /*9890*/  UMOV UR37, UR24 ;  /* 0x0000001800257c82 */ /* 0x000fe20008000000 */
[----:B------:R-:W-:-:S07]  /*98a0*/  IMAD.MOV.U32 R5, RZ, RZ, R8 ;  /* 0x000000ffff057224 */ /* 0x000fce00078e0008 */
.L_x_5363:
[----:B------:R-:W-:Y:S01]  /*98b0*/  ULDC UR6, c[0x0][0x448] ;  /* 0x0001120000067ab9 */ /* 0x000fe20000000800 */
[----:B------:R-:W-:Y:S01]  /*98c0*/  ULDC UR15, c[0x0][0x9e4] ;  /* 0x00027900000f7ab9 */ /* 0x000fe20000000800 */
[----:B------:R-:W-:Y:S02]  /*98d0*/  UISETP.NE.AND UP0, UPT, UR6, 0x1, UPT ;  /* 0x000000010600788c */ /* 0x000fe4000bf05270 */
[----:B------:R-:W-:Y:S02]  /*98e0*/  UISETP.GE.AND UP1, UPT, UR15, 0x1, UPT ;  /* 0x000000010f00788c */ /* 0x000fe4000bf26270 */
[----:B------:R-:W-:Y:S02]  /*98f0*/  UIADD3 UR11, UR42, 0x3f, URZ ;  /* 0x0000003f2a0b7890 */ /* 0x000fe4000fffe03f */
[----:B------:R-:W-:Y:S02]  /*9900*/  UIADD3 UR14, UR49, 0x1, -UR51 ;  /* 0x00000001310e7890 */ /* 0x000fe4000fffe833 */
[----:B------:R-:W-:-:S03]  /*9910*/  PLOP3.LUT P5, PT, PT, PT, UP1, 0x80, 0x0 ;  /* 0x000000000000781c */ /* 0x000fc60003faf018 */
[----:B------:R-:W-:Y:S01]  /*9920*/  @UP0 ULDC UR6, c[0x0][0x44c] ;  /* 0x0001130000060ab9 */ /* 0x000fe20000000800 */
[----:B------:R-:W-:Y:S01]  /*9930*/  @UP0 ULDC UR18, c[0x0][0x450] ;  /* 0x0001140000120ab9 */ /* 0x000fe20000000800 */
[----:B------:R-:W-:-:S04]  /*9940*/  UIMAD.WIDE.U32 UR6, UR11, UR6, URZ ;  /* 0x000000060b0672a5 */ /* 0x000fc8000f8e003f */
[----:B------:R-:W-:-:S04]  /*9950*/  @UP0 USHF.R.U32.HI UR11, URZ, UR18, UR7 ;  /* 0x000000123f0b0299 */ /* 0x000fc80008011607 */
[----:B------:R-:W-:-:S03]  /*9960*/  UIADD3 UR11, UR14, UR11, URZ ;  /* 0x0000000b0e0b7290 */ /* 0x000fc6000fffe03f */
        /* <DEDUP_REMOVED lines=13> */
.L_x_5382:
[----:B------:R-:W-:-:S11]  /*9a40*/  UISETP.NE.AND UP1, UPT, UR15, 0x1, UPT ;  /* 0x000000010f00788c */ /* 0x000fd6000bf25270 */
[----:B------:R-:W-:Y:S02]  /*9a50*/  @UP1 ULDC.64 UR18, c[0x0][0x9e8] ;  /* 0x00027a0000121ab9 */ /* 0x000fe40000000a00 */
[----:B------:R-:W-:-:S04]  /*9a60*/  UIMAD.WIDE.U32 UR6, UR11, UR18, URZ ;  /* 0x000000120b0672a5 */ /* 0x000fc8000f8e003f */
[----:B------:R-:W-:-:S12]  /*9a70*/  @UP1 USHF.R.U32.HI UR11, URZ, UR19, UR7 ;  /* 0x000000133f0b1299 */ /* 0x000fd80008011607 */
.L_x_5383:
[----:B------:R-:W-:-:S04]  /*9a80*/  UIMAD UR11, UR11, UR15, URZ ;  /* 0x0000000f0b0b72a4 */ /* 0x000fc8000f8e023f */
[----:B------:R-:W-:-:S04]  /*9a90*/  UISETP.LT.AND UP1, UPT, UR14, UR11, UPT ;  /* 0x0000000b0e00728c */ /* 0x000fc8000bf21270 */
[----:B------:R-:W-:-:S12]  /*9aa0*/  USEL UR14, UR14, UR11, !UP1 ;  /* 0x0000000b0e0e7287 */ /* 0x000fd8000c800000 */
.L_x_5381:
        /* <DEDUP_REMOVED lines=12> */
[----:B------:R-:W-:Y:S01]  /*9b70*/  UMOV UR24, UR37 ;  /* 0x0000002500187c82 */ /* 0x000fe20008000000 */
[----:B------:R-:W-:Y:S01]  /*9b80*/  ULDC UR25, c[0x0][0x9d8] ;  /* 0x0002760000197ab9 */ /* 0x000fe20000000800 */
[----:B------:R-:W-:-:S05]  /*9b90*/  ULDC UR21, c[0x0][0x988] ;  /* 0x0002620000157ab9 */ /* 0x000fca0000000800 */
.L_x_5393:
        /* <DEDUP_REMOVED lines=10> */
.L_x_5385:
[----:B------:R-:W-:Y:S01]  /*9c40*/  ULEA UR26, UR37, UR46, 0x3 ;  /* 0x0000002e251a7291 */ /* 0x000fe2000f8e183f */
[----:B0-----:R-:W-:-:S05]  /*9c50*/  IMAD.U32 R7, RZ, RZ, UR38 ;  /* 0x00000026ff077e24 */ /* 0x001fca000f8e00ff */
[----:B------:R-:W-:-:S04]  /*9c60*/  SHF.L.U32 R7, R7, 0x1f, RZ ;  /* 0x0000001f07077819 */ /* 0x000fc800000006ff */
[----:B------:R0:W3:Y:S01]  /*9c70*/  SYNCS.PHASECHK.TRANS64.TRYWAIT P2, [UR26+0x28c30], R7 ;  /* 0x028c3007ff0075a7 */ /* 0x0000e2000804015a */
[----:B------:R-:W-:Y:S05]  /*9c80*/  @!P0 BRA `(.L_x_5386) ;  /* 0x0000000000048947 */ /* 0x000fea0003800000 */
[----:B------:R-:W-:Y:S01]  /*9c90*/  BPT.TRAP 0x1 ;  /* 0x000000040000795c */ /* 0x000fe20000300000 */
.L_x_5386:
[----:B---3--:R-:W-:Y:S05]  /*9ca0*/  @P2 BRA `(.L_x_5387) ;  /* 0x0000000000082947 */ /* 0x008fea0003800000 */
[----:B------:R-:W3:Y:S02]  /*9cb0*/  SYNCS.PHASECHK.TRANS64.TRYWAIT P2, [UR26+0x28c30], R7 ;  /* 0x028c3007ff0075a7 */ /* 0x000ee4000804015a */
[----:B---3--:R-:W-:Y:S05]  /*9cc0*/  @!P2 BRA `(.L_x_5388) ;  /* 0x00000118001ca947 */ /* 0x008fea0003800000 */
.L_x_5387:
[----:B------:R-:W-:Y:S01]  /*9cd0*/  R2UR UR18, R0 ;  /* 0x00000000001272ca */ /* 0x000fe200000e0000 */
[----:B-12---:R-:W-:Y:S01]  /*9ce0*/  WARPGROUP.ARRIVE ;  /* 0x00000000000079c5 */ /* 0x006fe20000000000 */
[----:B------:R-:W-:Y:S01]  /*9cf0*/  UMOV UR19, 0x40000040 ;  /* 0x4000004000137882 */ /* 0x000fe20000000000 */
[----:B------:R-:W-:Y:S01]  /*9d00*/  UMOV UR7, 0x40000040 ;  /* 0x4000004000077882 */ /* 0x000fe20000000000 */
[----:B------:R-:W-:Y:S01]  /*9d10*/  UMOV UR11, 0x40000040 ;  /* 0x40000040000b7882 */ /* 0x000fe20000000000 */
[----:B------:R-:W-:Y:S01]  /*9d20*/  UMOV UR15, 0x40000040 ;  /* 0x40000040000f7882 */ /* 0x000fe20000000000 */
[----:B------:R-:W-:-:S07]  /*9d30*/  ISETP.NE.AND P2, PT, R17, RZ, PT ;  /* 0x000000ff1100720c */ /* 0x000fce0003f45270 */
[----:B------:R-:W-:-:S04]  /*9d40*/  ULEA UR18, UR37, UR18, 0x9 ;  /* 0x0000001225127291 */ /* 0x000fc8000f8e483f */
[----:B------:R-:W-:Y:S02]  /*9d50*/  UIADD3 UR6, UR18, 0x2, URZ ;  /* 0x0000000212067890 */ /* 0x000fe4000fffe03f */
[----:B------:R-:W-:Y:S02]  /*9d60*/  UIADD3 UR10, UR18, 0x4, URZ ;  /* 0x00000004120a7890 */ /* 0x000fe4000fffe03f */
[----:B------:R-:W-:Y:S02]  /*9d70*/  UIADD3 UR14, UR18, 0x6, URZ ;  /* 0x00000006120e7890 */ /* 0x000fe4000fffe03f */
[----:B------:R-:W-:Y:S03]  /*9d80*/  HGMMA.64x64x16.F32.BF16 R152, gdesc[UR16], RZ, !UPT, gsb0 ;  /* 0x00e00000109879f0 */ /* 0x000fe6000c0018ff */
        /* <DEDUP_REMOVED lines=8> */
[----:B------:R-:W-:-:S06]  /*9e10*/  WARPGROUP.ARRIVE ;  /* 0x00000000000079c5 */ /* 0x000fcc0000000000 */
[----:B------:R-:W-:Y:S03]  /*9e20*/  HGMMA.64x64x16.F32.BF16 R152, gdesc[UR12], R152, gsb0 ;  /* 0x00e000000c9879f0 */ /* 0x000fe60008001898 */
[----:B------:R-:W-:Y:S02]  /*9e30*/  WARPGROUP.DEPBAR.LE gsb0, 0x0 ;  /* 0x00008000000079c5 */ /* 0x000fe40000010000 */
[----:B---3--:R-:W-:Y:S01]  /*9e40*/  FMUL.FTZ R6, R152, UR25 ;  /* 0x0000001998067c20 */ /* 0x008fe20008410000 */
        /* <DEDUP_REMOVED lines=246> */
[----:B------:R-:W-:Y:S01]  /*adb0*/  FMUL.FTZ R38, R38, R8 ;  /* 0x0000000826267220 */ /* 0x000fe20000410000 */
        /* <DEDUP_REMOVED lines=120> */
.L_x_5389:
[----:B------:R1:W2:Y:S01]  /*b540*/  SYNCS.PHASECHK.TRANS64.TRYWAIT P2, [UR26+0x28c50], R7 ;  /* 0x028c5007ff0075a7 */ /* 0x0002a2000804015a */
[----:B------:R-:W-:Y:S05]  /*b550*/  @!P0 BRA `(.L_x_5390) ;  /* 0x0000000000048947 */ /* 0x000fea0003800000 */
[----:B------:R-:W-:Y:S01]  /*b560*/  BPT.TRAP 0x1 ;  /* 0x000000040000795c */ /* 0x000fe20000300000 */
.L_x_5390:
[----:B--2---:R-:W-:Y:S05]  /*b570*/  @P2 BRA `(.L_x_5391) ;  /* 0x0000000000082947 */ /* 0x004fea0003800000 */
[----:B------:R-:W2:Y:S02]  /*b580*/  SYNCS.PHASECHK.TRANS64.TRYWAIT P2, [UR26+0x28c50], R7 ;  /* 0x028c5007ff0075a7 */ /* 0x000ea4000804015a */
[----:B--2---:R-:W-:Y:S05]  /*b590*/  @!P2 BRA `(.L_x_5392) ;  /* 0x000001000000a947 */ /* 0x004fea0003800000 */
.L_x_5391:
        /* <DEDUP_REMOVED lines=40> */
[----:B------:R-:W-:-:S05]  /*b820*/  UMOV UR21, UR23 ;  /* 0x0000001700157c82 */ /* 0x000fca0008000000 */
.L_x_5384:
[----:B------:R-:W-:-:S06]  /*b830*/  UISETP.GE.AND UP1, UPT, UR21, UR48, UPT ;  /* 0x000000301500728c */ /* 0x000fcc000bf26270 */
[----:B------:R-:W-:-:S13]  /*b840*/  PLOP3.LUT P2, PT, PT, PT, UP1, 0x80, 0x0 ;  /* 0x000000000000781c */ /* 0x000fda0003f4f018 */
[----:B------:R-:W-:Y:S05]  /*b850*/  @!P2 BRA `(.L_x_5394) ;  /* 0x0000002400e4a947 */ /* 0x000fea0003800000 */
[----:B------:R-:W-:Y:S01]  /*b860*/  IMAD.MOV.U32 R10, RZ, RZ, R6 ;  /* 0x000000ffff0a7224 */ /* 0x000fe200078e0006 */
[----:B------:R-:W-:Y:S01]  /*b870*/  UMOV UR23, UR37 ;  /* 0x0000002500177c82 */ /* 0x000fe20008000000 */
[----:B------:R-:W-:Y:S01]  /*b880*/  IMAD.MOV.U32 R11, RZ, RZ, R5 ;  /* 0x000000ffff0b7224 */ /* 0x000fe200078e0005 */
[----:B------:R-:W-:Y:S01]  /*b890*/  ULDC UR24, c[0x0][0x9e4] ;  /* 0x0002790000187ab9 */ /* 0x000fe20000000800 */
[----:B------:R-:W-:Y:S01]  /*b8a0*/  ULDC UR25, c[0x0][0x9d8] ;  /* 0x0002760000197ab9 */ /* 0x000fe20000000800 */
[----:B------:R-:W-:Y:S01]  /*b8b0*/  ULDC UR22, c[0x0][0x988] ;  /* 0x0002620000167ab9 */ /* 0x000fe20000000800 */
[----:B------:R-:W-:-:S05]  /*b8c0*/  ULDC UR26, c[0x0][0x9e0] ;  /* 0x00027800001a7ab9 */ /* 0x000fca0000000800 */
.L_x_5411:
[----:B------:R-:W-:-:S04]  /*b8d0*/  UIADD3 UR37, UR23, 0x1, URZ ;  /* 0x0000000117257890 */ /* 0x000fc8000fffe03f */
[----:B------:R-:W-:-:S04]  /*b8e0*/  UISETP.NE.AND UP1, UPT, UR37, 0x2, UPT ;  /* 0x000000022500788c */ /* 0x000fc8000bf25270 */
[----:B------:R-:W-:Y:S02]  /*b8f0*/  USEL UR6, URZ, 0x1, UP1 ;  /* 0x000000013f067887 */ /* 0x000fe40008800000 */
[----:B------:R-:W-:Y:S02]  /*b900*/  USEL UR37, UR37, URZ, UP1 ;  /* 0x0000003f25257287 */ /* 0x000fe40008800000 */
[----:B------:R-:W-:Y:S01]  /*b910*/  ULOP3.LUT UR38, UR38, UR6, URZ, 0x3c, !UPT ;  /* 0x0000000626267292 */ /* 0x000fe2000f8e3c3f */
[----:B---3--:R-:W-:Y:S11]  /*b920*/  @!P0 BRA `(.L_x_5395) ;  /* 0x0000000000048947 */ /* 0x008ff60003800000 */
[----:B------:R-:W-:Y:S01]  /*b930*/  BPT.TRAP 0x1 ;  /* 0x000000040000795c */ /* 0x000fe20000300000 */
.L_x_5395:
[----:B------:R-:W-:Y:S01]  /*b940*/  ULEA UR27, UR37, UR46, 0x3 ;  /* 0x0000002e251b7291 */ /* 0x000fe2000f8e183f */
[----:B01----:R-:W-:-:S05]  /*b950*/  IMAD.U32 R7, RZ, RZ, UR38 ;  /* 0x00000026ff077e24 */ /* 0x003fca000f8e00ff */
[----:B------:R-:W-:-:S04]  /*b960*/  SHF.L.U32 R7, R7, 0x1f, RZ ;  /* 0x0000001f07077819 */ /* 0x000fc800000006ff */
[----:B------:R0:W1:Y:S01]  /*b970*/  SYNCS.PHASECHK.TRANS64.TRYWAIT P2, [UR27+0x28c30], R7 ;  /* 0x028c3007ff0075a7 */ /* 0x000062000804015b */
[----:B------:R-:W-:Y:S05]  /*b980*/  @!P0 BRA `(.L_x_5396) ;  /* 0x0000000000048947 */ /* 0x000fea0003800000 */
[----:B------:R-:W-:Y:S01]  /*b990*/  BPT.TRAP 0x1 ;  /* 0x000000040000795c */ /* 0x000fe20000300000 */
.L_x_5396:
[----:B-1----:R-:W-:Y:S05]  /*b9a0*/  @P2 BRA `(.L_x_5397) ;  /* 0x0000000000082947 */ /* 0x002fea0003800000 */
[----:B------:R-:W1:Y:S02]  /*b9b0*/  SYNCS.PHASECHK.TRANS64.TRYWAIT P2, [UR27+0x28c30], R7 ;  /* 0x028c3007ff0075a7 */ /* 0x000e64000804015b */
[----:B-1----:R-:W-:Y:S05]  /*b9c0*/  @!P2 BRA `(.L_x_5398) ;  /* 0x000000fc0008a947 */ /* 0x002fea0003800000 */
.L_x_5397:
[----:B------:R-:W-:Y:S01]  /*b9d0*/  R2UR UR18, R0 ;  /* 0x00000000001272ca */ /* 0x000fe200000e0000 */
[----:B--2---:R-:W-:Y:S01]  /*b9e0*/  WARPGROUP.ARRIVE ;  /* 0x00000000000079c5 */ /* 0x004fe20000000000 */
[----:B------:R-:W-:Y:S01]  /*b9f0*/  UMOV UR19, 0x40000040 ;  /* 0x4000004000137882 */ /* 0x000fe20000000000 */
[----:B------:R-:W-:Y:S01]  /*ba00*/  UMOV UR7, 0x40000040 ;  /* 0x4000004000077882 */ /* 0x000fe20000000000 */
[----:B------:R-:W-:Y:S01]  /*ba10*/  UMOV UR11, 0x40000040 ;  /* 0x40000040000b7882 */ /* 0x000fe20000000000 */
[----:B------:R-:W-:Y:S01]  /*ba20*/  UMOV UR15, 0x40000040 ;  /* 0x40000040000f7882 */ /* 0x000fe20000000000 */
[----:B------:R-:W-:Y:S01]  /*ba30*/  PLOP3.LUT P2, PT, PT, PT, UP0, 0x80, 0x0 ;  /* 0x000000000000781c */ /* 0x000fe20003f4f008 */
[----:B------:R-:W-:Y:S02]  /*ba40*/  IMAD.U32 R20, RZ, RZ, UR27 ;  /* 0x0000001bff147e24 */ /* 0x000fe4000f8e00ff */
[----:B------:R-:W-:-:S04]  /*ba50*/  IMAD.U32 R9, RZ, RZ, UR51 ;  /* 0x00000033ff097e24 */ /* 0x000fc8000f8e00ff */
        /* <DEDUP_REMOVED lines=20> */
[----:B------:R-:W-:Y:S02]  /*bba0*/  VIADD R172, R186, UR42 ;  /* 0x0000002abaac7c36 */ /* 0x000fe40008000000 */
[----:B------:R-:W-:Y:S01]  /*bbb0*/  FMUL.FTZ R13, R158, UR25 ;  /* 0x000000199e0d7c20 */ /* 0x000fe20008410000 */
[----:B------:R-:W-:Y:S01]  /*bbc0*/  FMUL.FTZ R158, R167, UR25 ;  /* 0x00000019a79e7c20 */ /* 0x000fe20008410000 */
[----:B------:R-:W-:Y:S01]  /*bbd0*/  FMUL.FTZ R167, R178, UR25 ;  /* 0x00000019b2a77c20 */ /* 0x000fe20008410000 */
[----:B------:R-:W-:Y:S01]  /*bbe0*/  @P2 IMAD.HI.U32 R8, R172, UR6, RZ ;  /* 0x00000006ac082c27 */ /* 0x000fe2000f8e00ff */
[----:B------:R-:W-:-:S03]  /*bbf0*/  @UP0 ULDC UR6, c[0x0][0x450] ;  /* 0x0001140000060ab9 */ /* 0x000fc60000000800 */
[----:B------:R-:W-:Y:S01]  /*bc00*/  FMUL.FTZ R5, R152, UR25 ;  /* 0x0000001998057c20 */ /* 0x000fe20008410000 */
[----:B------:R-:W-:Y:S01]  /*bc10*/  FMUL.FTZ R14, R153, UR25 ;  /* 0x00000019990e7c20 */ /* 0x000fe20008410000 */
[----:B------:R-:W-:Y:S01]  /*bc20*/  FMUL.FTZ R12, R155, UR25 ;  /* 0x000000199b0c7c20 */ /* 0x000fe20008410000 */
[----:B------:R-:W-:Y:S01]  /*bc30*/  @P2 SHF.R.U32.HI R172, RZ, UR6, R8 ;  /* 0x00000006ffac2c19 */ /* 0x000fe20008011608 */
[----:B------:R-:W-:Y:S01]  /*bc40*/  @!P1 VIADD R8, R20, 0x28c40 ;  /* 0x00028c4014089836 */ /* 0x000fe20000000000 */
[----:B------:R-:W-:Y:S01]  /*bc50*/  USHF.L.U32 UR6, UR21, 0x6, URZ ;  /* 0x0000000615067899 */ /* 0x000fe2000800063f */
[----:B------:R-:W-:Y:S01]  /*bc60*/  FMUL.FTZ R21, R156, UR25 ;  /* 0x000000199c157c20 */ /* 0x000fe20008410000 */
[----:B------:R-:W-:Y:S01]  /*bc70*/  FMUL.FTZ R152, R157, UR25 ;  /* 0x000000199d987c20 */ /* 0x000fe20008410000 */
[----:B------:R-:W2:Y:S01]  /*bc80*/  SHFL.IDX PT, R178, R172, RZ, 0x1c1f ;  /* 0x001c1fffacb27589 */ /* 0x000ea200000e0000 */
[----:B------:R-:W-:Y:S01]  /*bc90*/  @!P1 PRMT R8, RZ, 0x654, R8 ;  /* 0x00000654ff089816 */ /* 0x000fe20000000008 */
[----:B-1----:R-:W-:Y:S01]  /*bca0*/  FMUL.FTZ R6, R154, UR25 ;  /* 0x000000199a067c20 */ /* 0x002fe20008410000 */
        /* <DEDUP_REMOVED lines=20> */
[----:B------:R-:W3:Y:S01]  /*bdf0*/  MUFU.TANH R5, R5 ;  /* 0x0000000500057308 */ /* 0x000ee20000002400 */
[----:B-1----:R-:W-:-:S05]  /*be00*/  IMAD.U32 R8, RZ, RZ, UR6 ;  /* 0x00000006ff087e24 */ /* 0x002fca000f8e00ff */
[----:B------:R-:W-:Y:S02]  /*be10*/  IADD3 R8, -R2, 0x1, -R8 ;  /* 0x0000000102087810 */ /* 0x000fe40007ffe908 */
[----:B------:R-:W1:Y:S02]  /*be20*/  MUFU.TANH R14, R14 ;  /* 0x0000000e000e7308 */ /* 0x000e640000002400 */
[----:B------:R-:W-:-:S06]  /*be30*/  IADD3 R8, -R9, UR49, R8 ;  /* 0x0000003109087c10 */ /* 0x000fcc000fffe108 */
[----:B------:R-:W4:Y:S01]  /*be40*/  MUFU.TANH R6, R6 ;  /* 0x0000000600067308 */ /* 0x000f220000002400 */
[C---:B------:R-:W-:Y:S02]  /*be50*/  VIADD R182, R8.reuse, UR26 ;  /* 0x0000001a08b67c36 */ /* 0x040fe40008000000 */
[----:B------:R-:W-:Y:S02]  /*be60*/  VIADD R181, R8, UR20 ;  /* 0x0000001408b57c36 */ /* 0x000fe40008000000 */
[--C-:B--2---:R-:W-:Y:S02]  /*be70*/  IMAD.IADD R180, R182, 0x1, R178.reuse ;  /* 0x00000001b6b47824 */ /* 0x104fe400078e02b2 */
[----:B------:R-:W-:Y:S01]  /*be80*/  IMAD.IADD R179, R181, 0x1, R178 ;  /* 0x00000001b5b37824 */ /* 0x000fe200078e02b2 */
        /* <DEDUP_REMOVED lines=43> */
.L_x_5401:
[----:B------:R-:W-:-:S05]  /*c140*/  IMAD.U32 R183, RZ, RZ, UR24 ;  /* 0x00000018ffb77e24 */ /* 0x000fca000f8e00ff */
[----:B------:R-:W-:-:S13]  /*c150*/  ISETP.NE.AND P2, PT, R183, 0x1, PT ;  /* 0x00000001b700780c */ /* 0x000fda0003f45270 */
[----:B------:R-:W1:Y:S02]  /*c160*/  @P2 LDC.64 R8, c[0x0][0x9e8] ;  /* 0x00027a00ff082b82 */ /* 0x000e640000000a00 */
[----:B-1----:R-:W-:-:S05]  /*c170*/  @P2 IMAD.HI.U32 R8, R178, R8, RZ ;  /* 0x00000008b2082227 */ /* 0x002fca00078e00ff */
[----:B------:R-:W-:-:S07]  /*c180*/  @P2 SHF.R.U32.HI R178, RZ, R9, R8 ;  /* 0x00000009ffb22219 */ /* 0x000fce0000011608 */
.L_x_5402:
[----:B------:R-:W-:Y:S05]  /*c190*/  BSYNC B0 ;  /* 0x0000000000007941 */ /* 0x000fea0003800000 */
.L_x_5400:
[----:B------:R-:W-:-:S04]  /*c1a0*/  IMAD R178, R178, R183, -UR6 ;  /* 0x80000006b2b27e24 */ /* 0x000fc8000f8e02b7 */
[----:B------:R-:W-:-:S05]  /*c1b0*/  IMAD.IADD R178, R178, 0x1, -R2 ;  /* 0x00000001b2b27824 */ /* 0x000fca00078e0a02 */
[----:B------:R-:W-:Y:S02]  /*c1c0*/  VIMNMX R179, R179, R178, !PT ;  /* 0x000000b2b3b37248 */ /* 0x000fe40007fe0100 */
[----:B------:R-:W-:-:S07]  /*c1d0*/  VIADDMNMX R180, R178, R183, R180, PT ;  /* 0x000000b7b2b47246 */ /* 0x000fce00038001b4 */
.L_x_5399:
        /* <DEDUP_REMOVED lines=9> */
[C---:B------:R-:W-:Y:S02]  /*c270*/  ISETP.LT.OR P6, PT, R180.reuse, 0x2, P6 ;  /* 0x00000002b400780c */ /* 0x040fe400037c1670 */
[----:B------:R-:W-:Y:S01]  /*c280*/  ISETP.LT.OR P3, PT, R180, 0x9, P3 ;  /* 0x00000009b400780c */ /* 0x000fe20001f61670 */
[--C-:B-1----:R-:W-:Y:S01]  /*c290*/  IMAD.IADD R182, R182, 0x1, R172.reuse ;  /* 0x00000001b6b67824 */ /* 0x102fe200078e02ac */
[----:B------:R-:W-:Y:S01]  /*c2a0*/  ISETP.LT.OR P4, PT, R180, 0xa, P4 ;  /* 0x0000000ab400780c */ /* 0x000fe20002781670 */
[----:B------:R-:W-:Y:S01]  /*c2b0*/  IMAD.IADD R181, R181, 0x1, R172 ;  /* 0x00000001b5b57824 */ /* 0x000fe200078e02ac */
        /* <DEDUP_REMOVED lines=38> */
[----:B------:R-:W-:Y:S01]  /*c520*/  FSEL R177, R177, -INF , !P4 ;  /* 0xff800000b1b17808 */ /* 0x000fe20006000000 */
[----:B------:R-:W-:Y:S06]  /*c530*/  @!P5 BRA `(.L_x_5403) ;  /* 0x00000000005cd947 */ /* 0x000fec0003800000 */
        /* <DEDUP_REMOVED lines=13> */
.L_x_5405:
[----:B------:R-:W-:-:S05]  /*c610*/  IMAD.U32 R5, RZ, RZ, UR24 ;  /* 0x00000018ff057e24 */ /* 0x000fca000f8e00ff */
[----:B------:R-:W-:-:S13]  /*c620*/  ISETP.NE.AND P3, PT, R5, 0x1, PT ;  /* 0x000000010500780c */ /* 0x000fda0003f65270 */
[----:B------:R-:W0:Y:S02]  /*c630*/  @P3 LDC.64 R8, c[0x0][0x9e8] ;  /* 0x00027a00ff083b82 */ /* 0x000e240000000a00 */
[----:B0-----:R-:W-:-:S05]  /*c640*/  @P3 IMAD.HI.U32 R8, R172, R8, RZ ;  /* 0x00000008ac083227 */ /* 0x001fca00078e00ff */
[----:B------:R-:W-:-:S07]  /*c650*/  @P3 SHF.R.U32.HI R172, RZ, R9, R8 ;  /* 0x00000009ffac3219 */ /* 0x000fce0000011608 */
.L_x_5406:
[----:B------:R-:W-:Y:S05]  /*c660*/  BSYNC B0 ;  /* 0x0000000000007941 */ /* 0x000fea0003800000 */
.L_x_5404:
[----:B------:R-:W-:-:S04]  /*c670*/  IMAD R172, R172, R5, -UR6 ;  /* 0x80000006acac7e24 */ /* 0x000fc8000f8e0205 */
[----:B------:R-:W-:-:S05]  /*c680*/  IMAD.IADD R172, R172, 0x1, -R2 ;  /* 0x00000001acac7824 */ /* 0x000fca00078e0a02 */
[----:B------:R-:W-:Y:S02]  /*c690*/  VIMNMX R181, R181, R172, !PT ;  /* 0x000000acb5b57248 */ /* 0x000fe40007fe0100 */
[----:B------:R-:W-:-:S07]  /*c6a0*/  VIADDMNMX R182, R172, R5, R182, PT ;  /* 0x00000005acb67246 */ /* 0x000fce00038001b6 */
.L_x_5403:
        /* <DEDUP_REMOVED lines=22> */
[----:B------:R-:W-:Y:S02]  /*c810*/  ISETP.GT.AND P4, PT, R181, 0x1, P2 ;  /* 0x00000001b500780c */ /* 0x000fe40001784270 */
[----:B------:R-:W-:Y:S02]  /*c820*/  FMNMX.FTZ R5, R170, R5, !PT ;  /* 0x00000005aa057209 */ /* 0x000fe40007810000 */
[----:B------:R-:W-:-:S02]  /*c830*/  ISETP.LT.OR P6, PT, R182, 0x1, P6 ;  /* 0x00000001b600780c */ /* 0x000fc400037c1670 */
[----:B------:R-:W-:Y:S02]  /*c840*/  FMNMX.FTZ R5, R171, R5, !PT ;  /* 0x00000005ab057209 */ /* 0x000fe40007810000 */
[----:B------:R-:W-:Y:S02]  /*c850*/  ISETP.LT.OR P4, PT, R182, 0x2, P4 ;  /* 0x00000002b600780c */ /* 0x000fe40002781670 */
[----:B------:R-:W-:Y:S02]  /*c860*/  FMNMX.FTZ R5, R175, R5, !PT ;  /* 0x00000005af057209 */ /* 0x000fe40007810000 */
[----:B------:R-:W-:Y:S02]  /*c870*/  FSEL R12, R12, -INF , !P4 ;  /* 0xff8000000c0c7808 */ /* 0x000fe40006000000 */
[----:B------:R-:W-:Y:S02]  /*c880*/  FMNMX.FTZ R5, R176, R5, !PT ;  /* 0x00000005b0057209 */ /* 0x000fe40007810000 */
[----:B------:R-:W-:-:S02]  /*c890*/  ISETP.GT.AND P4, PT, R181, 0x10, P2 ;  /* 0x00000010b500780c */ /* 0x000fc40001784270 */
[----:B------:R-:W-:Y:S02]  /*c8a0*/  FMNMX.FTZ R5, R177, R5, !PT ;  /* 0x00000005b1057209 */ /* 0x000fe40007810000 */
[----:B------:R-:W-:-:S03]  /*c8b0*/  ISETP.LT.OR P4, PT, R182, 0x11, P4 ;  /* 0x00000011b600780c */ /* 0x000fc60002781670 */
[----:B------:R-:W0:Y:S01]  /*c8c0*/  SHFL.BFLY PT, R8, R5, 0x2, 0x1f ;  /* 0x0c401f0005087f89 */ /* 0x000e2200000e0000 */
[----:B------:R-:W-:Y:S02]  /*c8d0*/  FSEL R153, R153, -INF , !P4 ;  /* 0xff80000099997808 */ /* 0x000fe40006000000 */
[----:B------:R-:W-:-:S04]  /*c8e0*/  ISETP.GT.AND P4, PT, R181, 0x19, P2 ;  /* 0x00000019b500780c */ /* 0x000fc80001784270 */
[----:B------:R-:W-:-:S04]  /*c8f0*/  ISETP.LT.OR P4, PT, R182, 0x1a, P4 ;  /* 0x0000001ab600780c */ /* 0x000fc80002781670 */
[----:B------:R-:W-:Y:S02]  /*c900*/  FSEL R158, R158, -INF , !P4 ;  /* 0xff8000009e9e7808 */ /* 0x000fe40006000000 */
[----:B------:R-:W-:-:S04]  /*c910*/  ISETP.GT.AND P4, PT, R181, 0x28, P2 ;  /* 0x00000028b500780c */ /* 0x000fc80001784270 */
[----:B------:R-:W-:-:S04]  /*c920*/  ISETP.LT.OR P4, PT, R182, 0x29, P4 ;  /* 0x00000029b600780c */ /* 0x000fc80002781670 */
[----:B------:R-:W-:Y:S02]  /*c930*/  FSEL R163, R163, -INF , !P4 ;  /* 0xff800000a3a37808 */ /* 0x000fe40006000000 */
[----:B------:R-:W-:Y:S02]  /*c940*/  ISETP.GT.AND P4, PT, R181, 0x30, P2 ;  /* 0x00000030b500780c */ /* 0x000fe40001784270 */
[----:B0-----:R-:W-:Y:S02]  /*c950*/  FMNMX.FTZ R5, R5, R8, !PT ;  /* 0x0000000805057209 */ /* 0x001fe40007810000 */
[----:B------:R-:W-:-:S03]  /*c960*/  ISETP.LT.OR P4, PT, R182, 0x31, P4 ;  /* 0x00000031b600780c */ /* 0x000fc60002781670 */
[----:B------:R-:W0:Y:S01]  /*c970*/  SHFL.BFLY PT, R8, R5, 0x1, 0x1f ;  /* 0x0c201f0005087f89 */ /* 0x000e2200000e0000 */
[----:B------:R-:W-:Y:S02]  /*c980*/  FSEL R167, R167, -INF , !P4 ;  /* 0xff800000a7a77808 */ /* 0x000fe40006000000 */
[----:B0-----:R-:W-:-:S04]  /*c990*/  FMNMX.FTZ R5, R5, R8, !PT ;  /* 0x0000000805057209 */ /* 0x001fc80007810000 */
[C---:B------:R-:W-:Y:S01]  /*c9a0*/  FSETP.NEU.FTZ.AND P3, PT, R5.reuse, -INF , PT ;  /* 0xff8000000500780b */ /* 0x040fe20003f7d000 */
[----:B------:R-:W-:-:S03]  /*c9b0*/  FMUL.FTZ R8, R5, UR10 ;  /* 0x0000000a05087c20 */ /* 0x000fc60008410000 */
[----:B------:R-:W-:Y:S02]  /*c9c0*/  FSEL R9, R5, RZ, P3 ;  /* 0x000000ff05097208 */ /* 0x000fe40001800000 */
[----:B------:R-:W-:Y:S02]  /*c9d0*/  FSEL R8, R8, RZ, P3 ;  /* 0x000000ff08087208 */ /* 0x000fe40001800000 */
[----:B------:R-:W-:Y:S01]  /*c9e0*/  ISETP.GT.AND P3, PT, R181, 0x8, P2 ;  /* 0x00000008b500780c */ /* 0x000fe20001764270 */
[----:B------:R-:W-:Y:S02]  /*c9f0*/  FADD.FTZ R9, -R9, R11 ;  /* 0x0000000b09097221 */ /* 0x000fe40000010100 */
        /* <DEDUP_REMOVED lines=16> */
[----:B------:R-:W-:Y:S01]  /*cb00*/  FMUL.FTZ R8, R9, UR10 ;  /* 0x0000000a09087c20 */ /* 0x000fe20008410000 */
[----:B------:R-:W-:Y:S01]  /*cb10*/  MUFU.EX2 R152, R178 ;  /* 0x000000b200987308 */ /* 0x000fe20000000800 */
[----:B------:R-:W-:-:S04]  /*cb20*/  ISETP.LT.OR P3, PT, R182, 0x9, P3 ;  /* 0x00000009b600780c */ /* 0x000fc80001f61670 */
[----:B------:R-:W-:Y:S02]  /*cb30*/  FSEL R13, R13, -INF , !P3 ;  /* 0xff8000000d0d7808 */ /* 0x000fe40005800000 */
[----:B------:R-:W-:Y:S01]  /*cb40*/  ISETP.GT.AND P3, PT, R181, 0x11, P2 ;  /* 0x00000011b500780c */ /* 0x000fe20001764270 */
[----:B------:R-:W0:Y:S03]  /*cb50*/  MUFU.EX2 R8, R8 ;  /* 0x0000000800087308 */ /* 0x000e260000000800 */
[----:B------:R-:W-:-:S04]  /*cb60*/  ISETP.LT.OR P3, PT, R182, 0x12, P3 ;  /* 0x00000012b600780c */ /* 0x000fc80001f61670 */
[----:B------:R-:W-:Y:S01]  /*cb70*/  FSEL R154, R154, -INF , !P3 ;  /* 0xff8000009a9a7808 */ /* 0x000fe20005800000 */
[----:B------:R-:W1:Y:S01]  /*cb80*/  MUFU.EX2 R14, R14 ;  /* 0x0000000e000e7308 */ /* 0x000e620000000800 */
[----:B------:R-:W-:-:S04]  /*cb90*/  ISETP.GT.AND P3, PT, R181, 0x20, P2 ;  /* 0x00000020b500780c */ /* 0x000fc80001764270 */
[----:B------:R-:W-:-:S03]  /*cba0*/  ISETP.LT.OR P3, PT, R182, 0x21, P3 ;  /* 0x00000021b600780c */ /* 0x000fc60001f61670 */
[----:B------:R-:W2:Y:S01]  /*cbb0*/  MUFU.EX2 R21, R21 ;  /* 0x0000001500157308 */ /* 0x000ea20000000800 */
[----:B0-----:R-:W-:Y:S01]  /*cbc0*/  FFMA.FTZ R3, R8, R3, R152 ;  /* 0x0000000308037223 */ /* 0x001fe20000010098 */
[----:B------:R-:W-:Y:S01]  /*cbd0*/  FSEL R160, R160, -INF , !P3 ;  /* 0xff800000a0a07808 */ /* 0x000fe20005800000 */
[-C--:B------:R-:W-:Y:S01]  /*cbe0*/  FMUL.FTZ R24, R24, R8.reuse ;  /* 0x0000000818187220 */ /* 0x080fe20000410000 */
[----:B------:R-:W-:Y:S01]  /*cbf0*/  ISETP.GT.AND P3, PT, R181, 0x29, P2 ;  /* 0x00000029b500780c */ /* 0x000fe20001764270 */
[-C--:B------:R-:W-:Y:S01]  /*cc00*/  FMUL.FTZ R25, R25, R8.reuse ;  /* 0x0000000819197220 */ /* 0x080fe20000410000 */
[-C--:B------:R-:W-:Y:S01]  /*cc10*/  FMUL.FTZ R28, R28, R8.reuse ;  /* 0x000000081c1c7220 */ /* 0x080fe20000410000 */
[----:B------:R-:W-:Y:S01]  /*cc20*/  FMUL.FTZ R29, R29, R8 ;  /* 0x000000081d1d7220 */ /* 0x000fe20000410000 */
[----:B------:R-:W-:Y:S01]  /*cc30*/  ISETP.LT.OR P3, PT, R182, 0x2a, P3 ;  /* 0x0000002ab600780c */ /* 0x000fe20001f61670 */
[C---:B-1----:R-:W-:Y:S01]  /*cc40*/  FADD.FTZ R3, R14.reuse, R3 ;  /* 0x000000030e037221 */ /* 0x042fe20000010000 */
[----:B------:R-:W-:Y:S01]  /*cc50*/  F2FP.BF16.F32.PACK_AB R152, R14, R152 ;  /* 0x000000980e98723e */ /* 0x000fe200000010ff */
[----:B------:R-:W0:Y:S01]  /*cc60*/  MUFU.EX2 R11, R11 ;  /* 0x0000000b000b7308 */ /* 0x000e220000000800 */
[----:B------:R-:W-:Y:S01]  /*cc70*/  FSEL R14, R6, -INF , !P6 ;  /* 0xff800000060e7808 */ /* 0x000fe20007000000 */
[-C--:B------:R-:W-:Y:S01]  /*cc80*/  FMUL.FTZ R32, R32, R8.reuse ;  /* 0x0000000820207220 */ /* 0x080fe20000410000 */
[----:B------:R-:W-:Y:S01]  /*cc90*/  FSEL R166, R166, -INF , !P3 ;  /* 0xff800000a6a67808 */ /* 0x000fe20005800000 */
[----:B------:R-:W-:Y:S01]  /*cca0*/  FMUL.FTZ R33, R33, R8 ;  /* 0x0000000821217220 */ /* 0x000fe20000410000 */
[----:B------:R-:W-:Y:S01]  /*ccb0*/  FMNMX.FTZ R6, R14, R10, !PT ;  /* 0x0000000a0e067209 */ /* 0x000fe20007810000 */
[----:B--2---:R-:W-:Y:S01]  /*ccc0*/  FADD.FTZ R3, R21, R3 ;  /* 0x0000000315037221 */ /* 0x004fe20000010000 */
[C---:B------:R-:W-:Y:S01]  /*ccd0*/  ISETP.GT.AND P3, PT, R181.reuse, 0x31, P2 ;  /* 0x00000031b500780c */ /* 0x040fe20001764270 */
[----:B------:R-:W1:Y:S01]  /*cce0*/  MUFU.EX2 R156, R156 ;  /* 0x0000009c009c7308 */ /* 0x000e620000000800 */
[----:B------:R-:W-:Y:S01]  /*ccf0*/  FMNMX.FTZ R6, R12, R6, !PT ;  /* 0x000000060c067209 */ /* 0x000fe20007810000 */
[-C--:B------:R-:W-:Y:S01]  /*cd00*/  FMUL.FTZ R36, R36, R8.reuse ;  /* 0x0000000824247220 */ /* 0x080fe20000410000 */
[----:B------:R-:W-:Y:S01]  /*cd10*/  ISETP.GT.AND P6, PT, R181, 0x38, P2 ;  /* 0x00000038b500780c */ /* 0x000fe200017c4270 */
[----:B------:R-:W-:Y:S01]  /*cd20*/  FMUL.FTZ R37, R37, R8 ;  /* 0x0000000825257220 */ /* 0x000fe20000410000 */
[----:B------:R-:W-:Y:S01]  /*cd30*/  FMNMX.FTZ R6, R13, R6, !PT ;  /* 0x000000060d067209 */ /* 0x000fe20007810000 */
[----:B------:R-:W-:Y:S01]  /*cd40*/  FMUL.FTZ R40, R40, R8 ;  /* 0x0000000828287220 */ /* 0x000fe20000410000 */
[----:B------:R-:W-:Y:S01]  /*cd50*/  ISETP.LT.OR P3, PT, R182, 0x32, P3 ;  /* 0x00000032b600780c */ /* 0x000fe20001f61670 */
[----:B------:R-:W2:Y:S01]  /*cd60*/  MUFU.EX2 R157, R157 ;  /* 0x0000009d009d7308 */ /* 0x000ea20000000800 */
[----:B------:R-:W-:Y:S01]  /*cd70*/  FMNMX.FTZ R6, R15, R6, !PT ;  /* 0x000000060f067209 */ /* 0x000fe20007810000 */
[----:B0-----:R-:W-:Y:S01]  /*cd80*/  FADD.FTZ R3, R11, R3 ;  /* 0x000000030b037221 */ /* 0x001fe20000010000 */
[----:B------:R-:W-:Y:S01]  /*cd90*/  ISETP.GT.AND P2, PT, R181, 0x39, P2 ;  /* 0x00000039b500780c */ /* 0x000fe20001744270 */
[----:B------:R-:W-:Y:S01]  /*cda0*/  FMUL.FTZ R41, R41, R8 ;  /* 0x0000000829297220 */ /* 0x000fe20000410000 */
[----:B------:R-:W-:Y:S01]  /*cdb0*/  FMNMX.FTZ R6, R153, R6, !PT ;  /* 0x0000000699067209 */ /* 0x000fe20007810000 */
[----:B------:R-:W-:Y:S01]  /*cdc0*/  FMUL.FTZ R44, R44, R8 ;  /* 0x000000082c2c7220 */ /* 0x000fe20000410000 */
[----:B------:R-:W-:Y:S01]  /*cdd0*/  ISETP.LT.OR P6, PT, R182, 0x39, P6 ;  /* 0x00000039b600780c */ /* 0x000fe200037c1670 */
[----:B------:R-:W0:Y:S01]  /*cde0*/  MUFU.EX2 R159, R159 ;  /* 0x0000009f009f7308 */ /* 0x000e220000000800 */
[----:B------:R-:W-:Y:S01]  /*cdf0*/  FMNMX.FTZ R6, R154, R6, !PT ;  /* 0x000000069a067209 */ /* 0x000fe20007810000 */
[----:B-1----:R-:W-:Y:S01]  /*ce00*/  FADD.FTZ R3, R156, R3 ;  /* 0x000000039c037221 */ /* 0x002fe20000010000 */
[----:B------:R-:W-:Y:S01]  /*ce10*/  FSEL R169, R169, -INF , !P3 ;  /* 0xff800000a9a97808 */ /* 0x000fe20005800000 */
[----:B------:R-:W-:Y:S01]  /*ce20*/  FMUL.FTZ R45, R45, R8 ;  /* 0x000000082d2d7220 */ /* 0x000fe20000410000 */
[----:B------:R-:W-:Y:S01]  /*ce30*/  FMNMX.FTZ R6, R155, R6, !PT ;  /* 0x000000069b067209 */ /* 0x000fe20007810000 */
[----:B------:R-:W-:Y:S01]  /*ce40*/  FMUL.FTZ R48, R48, R8 ;  /* 0x0000000830307220 */ /* 0x000fe20000410000 */
[----:B------:R-:W-:Y:S01]  /*ce50*/  ISETP.LT.OR P2, PT, R182, 0x3a, P2 ;  /* 0x0000003ab600780c */ /* 0x000fe20001741670 */
[----:B------:R-:W1:Y:S01]  /*ce60*/  MUFU.EX2 R162, R162 ;  /* 0x000000a200a27308 */ /* 0x000e620000000800 */
[----:B------:R-:W-:Y:S01]  /*ce70*/  FMNMX.FTZ R6, R158, R6, !PT ;  /* 0x000000069e067209 */ /* 0x000fe20007810000 */
[----:B--2---:R-:W-:Y:S01]  /*ce80*/  FADD.FTZ R3, R157, R3 ;  /* 0x000000039d037221 */ /* 0x004fe20000010000 */
[----:B------:R-:W-:Y:S01]  /*ce90*/  FSEL R173, R173, -INF , !P6 ;  /* 0xff800000adad7808 */ /* 0x000fe20007000000 */
[----:B------:R-:W-:Y:S01]  /*cea0*/  FMUL.FTZ R49, R49, R8 ;  /* 0x0000000831317220 */ /* 0x000fe20000410000 */
[----:B------:R-:W-:Y:S01]  /*ceb0*/  FMNMX.FTZ R6, R160, R6, !PT ;  /* 0x00000006a0067209 */ /* 0x000fe20007810000 */
[----:B------:R-:W-:Y:S01]  /*cec0*/  FMUL.FTZ R52, R52, R8 ;  /* 0x0000000834347220 */ /* 0x000fe20000410000 */
[----:B------:R-:W-:Y:S01]  /*ced0*/  FSEL R174, R174, -INF , !P2 ;  /* 0xff800000aeae7808 */ /* 0x000fe20005000000 */
[----:B------:R-:W2:Y:S01]  /*cee0*/  MUFU.EX2 R164, R164 ;  /* 0x000000a400a47308 */ /* 0x000ea20000000800 */
[----:B------:R-:W-:Y:S01]  /*cef0*/  FMNMX.FTZ R6, R161, R6, !PT ;  /* 0x00000006a1067209 */ /* 0x000fe20007810000 */
[----:B0-----:R-:W-:Y:S01]  /*cf00*/  FADD.FTZ R3, R159, R3 ;  /* 0x000000039f037221 */ /* 0x001fe20000010000 */
[----:B------:R-:W-:Y:S01]  /*cf10*/  ISETP.NE.AND P3, PT, R17, RZ, PT ;  /* 0x000000ff1100720c */ /* 0x000fe20003f65270 */
[----:B------:R-:W-:Y:S01]  /*cf20*/  FMUL.FTZ R53, R53, R8 ;  /* 0x0000000835357220 */ /* 0x000fe20000410000 */
[----:B------:R-:W-:Y:S01]  /*cf30*/  FMNMX.FTZ R6, R163, R6, !PT ;  /* 0x00000006a3067209 */ /* 0x000fe20007810000 */
[----:B------:R-:W-:Y:S01]  /*cf40*/  FMUL.FTZ R56, R56, R8 ;  /* 0x0000000838387220 */ /* 0x000fe20000410000 */
[----:B------:R-:W-:Y:S01]  /*cf50*/  F2FP.BF16.F32.PACK_AB R156, R157, R156 ;  /* 0x0000009c9d9c723e */ /* 0x000fe200000010ff */
[----:B------:R-:W0:Y:S01]  /*cf60*/  MUFU.EX2 R165, R165 ;  /* 0x000000a500a57308 */ /* 0x000e220000000800 */
[----:B------:R-:W-:Y:S01]  /*cf70*/  FMNMX.FTZ R6, R166, R6, !PT ;  /* 0x00000006a6067209 */ /* 0x000fe20007810000 */
[----:B-1----:R-:W-:Y:S01]  /*cf80*/  FADD.FTZ R3, R162, R3 ;  /* 0x00000003a2037221 */ /* 0x002fe20000010000 */
[-C--:B------:R-:W-:Y:S01]  /*cf90*/  FMUL.FTZ R57, R57, R8.reuse ;  /* 0x0000000839397220 */ /* 0x080fe20000410000 */
[----:B------:R-:W-:Y:S01]  /*cfa0*/  FMUL.FTZ R60, R60, R8 ;  /* 0x000000083c3c7220 */ /* 0x000fe20000410000 */
[----:B------:R-:W-:Y:S01]  /*cfb0*/  FMNMX.FTZ R6, R167, R6, !PT ;  /* 0x00000006a7067209 */ /* 0x000fe20007810000 */
[-C--:B------:R-:W-:Y:S01]  /*cfc0*/  FMUL.FTZ R61, R61, R8.reuse ;  /* 0x000000083d3d7220 */ /* 0x080fe20000410000 */
[----:B------:R-:W-:Y:S01]  /*cfd0*/  FMUL.FTZ R64, R64, R8 ;  /* 0x0000000840407220 */ /* 0x000fe20000410000 */
[----:B------:R-:W1:Y:S01]  /*cfe0*/  MUFU.EX2 R168, R168 ;  /* 0x000000a800a87308 */ /* 0x000e620000000800 */
[----:B------:R-:W-:Y:S01]  /*cff0*/  FMNMX.FTZ R6, R169, R6, !PT ;  /* 0x00000006a9067209 */ /* 0x000fe20007810000 */
[----:B--2---:R-:W-:Y:S01]  /*d000*/  FADD.FTZ R3, R164, R3 ;  /* 0x00000003a4037221 */ /* 0x004fe20000010000 */
[-C--:B------:R-:W-:Y:S01]  /*d010*/  FMUL.FTZ R65, R65, R8.reuse ;  /* 0x0000000841417220 */ /* 0x080fe20000410000 */
[----:B------:R-:W-:Y:S01]  /*d020*/  FMUL.FTZ R68, R68, R8 ;  /* 0x0000000844447220 */ /* 0x000fe20000410000 */
[----:B------:R-:W-:Y:S01]  /*d030*/  FMNMX.FTZ R6, R173, R6, !PT ;  /* 0x00000006ad067209 */ /* 0x000fe20007810000 */
[-C--:B------:R-:W-:Y:S01]  /*d040*/  FMUL.FTZ R69, R69, R8.reuse ;  /* 0x0000000845457220 */ /* 0x080fe20000410000 */
[----:B------:R-:W-:Y:S01]  /*d050*/  FMUL.FTZ R72, R72, R8 ;  /* 0x0000000848487220 */ /* 0x000fe20000410000 */
[----:B------:R-:W2:Y:S01]  /*d060*/  MUFU.EX2 R170, R170 ;  /* 0x000000aa00aa7308 */ /* 0x000ea20000000800 */
[----:B------:R-:W-:Y:S01]  /*d070*/  FMNMX.FTZ R6, R174, R6, !PT ;  /* 0x00000006ae067209 */ /* 0x000fe20007810000 */
[----:B0-----:R-:W-:Y:S01]  /*d080*/  FADD.FTZ R3, R165, R3 ;  /* 0x00000003a5037221 */ /* 0x001fe20000010000 */
[-C--:B------:R-:W-:Y:S01]  /*d090*/  FMUL.FTZ R73, R73, R8.reuse ;  /* 0x0000000849497220 */ /* 0x080fe20000410000 */
[-C--:B------:R-:W-:Y:S01]  /*d0a0*/  FMUL.FTZ R76, R76, R8.reuse ;  /* 0x000000084c4c7220 */ /* 0x080fe20000410000 */
[-C--:B------:R-:W-:Y:S01]  /*d0b0*/  FMUL.FTZ R77, R77, R8.reuse ;  /* 0x000000084d4d7220 */ /* 0x080fe20000410000 */
[----:B------:R-:W0:Y:S01]  /*d0c0*/  SHFL.BFLY PT, R9, R6, 0x2, 0x1f ;  /* 0x0c401f0006097f89 */ /* 0x000e2200000e0000 */
        /* <DEDUP_REMOVED lines=17> */
[----:B------:R-:W-:Y:S01]  /*d1e0*/  MUFU.EX2 R177, R177 ;  /* 0x000000b100b17308 */ /* 0x000fe20000000800 */
[----:B---3--:R-:W-:Y:S01]  /*d1f0*/  FADD.FTZ R3, R171, R3 ;  /* 0x00000003ab037221 */ /* 0x008fe20000010000 */
[-C--:B------:R-:W-:Y:S01]  /*d200*/  FMUL.FTZ R105, R105, R8.reuse ;  /* 0x0000000869697220 */ /* 0x080fe20000410000 */
[-C--:B------:R-:W-:Y:S01]  /*d210*/  FMUL.FTZ R108, R108, R8.reuse ;  /* 0x000000086c6c7220 */ /* 0x080fe20000410000 */
[-C--:B------:R-:W-:Y:S01]  /*d220*/  FMUL.FTZ R109, R109, R8.reuse ;  /* 0x000000086d6d7220 */ /* 0x080fe20000410000 */
[-C--:B------:R-:W-:Y:S01]  /*d230*/  FMUL.FTZ R112, R112, R8.reuse ;  /* 0x0000000870707220 */ /* 0x080fe20000410000 */
[----:B0-----:R-:W-:Y:S01]  /*d240*/  FMNMX.FTZ R6, R6, R9, !PT ;  /* 0x0000000906067209 */ /* 0x001fe20007810000 */
[-C--:B------:R-:W-:Y:S01]  /*d250*/  FMUL.FTZ R113, R113, R8.reuse ;  /* 0x0000000871717220 */ /* 0x080fe20000410000 */
[-C--:B------:R-:W-:Y:S01]  /*d260*/  FMUL.FTZ R116, R116, R8.reuse ;  /* 0x0000000874747220 */ /* 0x080fe20000410000 */
[----:B-1----:R-:W-:Y:S01]  /*d270*/  FADD.FTZ R3, R175, R3 ;  /* 0x00000003af037221 */ /* 0x002fe20000010000 */
[-C--:B------:R-:W-:Y:S01]  /*d280*/  FMUL.FTZ R117, R117, R8.reuse ;  /* 0x0000000875757220 */ /* 0x080fe20000410000 */
[----:B------:R-:W0:Y:S01]  /*d290*/  SHFL.BFLY PT, R9, R6, 0x1, 0x1f ;  /* 0x0c201f0006097f89 */ /* 0x000e2200000e0000 */
        /* <DEDUP_REMOVED lines=16> */
[----:B0-----:R-:W-:-:S04]  /*d3a0*/  FMNMX.FTZ R6, R6, R9, !PT ;  /* 0x0000000906067209 */ /* 0x001fc80007810000 */
[C---:B------:R-:W-:Y:S01]  /*d3b0*/  FSETP.NEU.FTZ.AND P2, PT, R6.reuse, -INF , PT ;  /* 0xff8000000600780b */ /* 0x040fe20003f5d000 */
[----:B------:R-:W-:-:S03]  /*d3c0*/  FMUL.FTZ R172, R6, UR10 ;  /* 0x0000000a06ac7c20 */ /* 0x000fc60008410000 */
[----:B------:R-:W-:Y:S02]  /*d3d0*/  FSEL R9, R6, RZ, P2 ;  /* 0x000000ff06097208 */ /* 0x000fe40001000000 */
[----:B------:R-:W-:-:S03]  /*d3e0*/  FSEL R172, R172, RZ, P2 ;  /* 0x000000ffacac7208 */ /* 0x000fc60001000000 */
[----:B------:R-:W-:Y:S01]  /*d3f0*/  FADD.FTZ R9, -R9, R10 ;  /* 0x0000000a09097221 */ /* 0x000fe20000010100 */
[----:B------:R-:W-:Y:S02]  /*d400*/  IMAD.U32 R10, RZ, RZ, UR23 ;  /* 0x00000017ff0a7e24 */ /* 0x000fe4000f8e00ff */
[--C-:B------:R-:W-:Y:S01]  /*d410*/  FFMA.FTZ R14, R14, UR10, -R172.reuse ;  /* 0x0000000a0e0e7c23 */ /* 0x100fe200080108ac */
[--C-:B------:R-:W-:Y:S01]  /*d420*/  FFMA.FTZ R12, R12, UR10, -R172.reuse ;  /* 0x0000000a0c0c7c23 */ /* 0x100fe200080108ac */
[----:B------:R-:W-:Y:S01]  /*d430*/  FMUL.FTZ R9, R9, UR10 ;  /* 0x0000000a09097c20 */ /* 0x000fe20008410000 */
[----:B------:R-:W-:Y:S01]  /*d440*/  FFMA.FTZ R13, R13, UR10, -R172 ;  /* 0x0000000a0d0d7c23 */ /* 0x000fe200080108ac */
[----:B------:R-:W-:Y:S02]  /*d450*/  @!P3 IMAD R10, R10, 0x40, R16 ;  /* 0x000000400a0ab824 */ /* 0x000fe400078e0210 */
[--C-:B------:R-:W-:Y:S01]  /*d460*/  FFMA.FTZ R15, R15, UR10, -R172.reuse ;  /* 0x0000000a0f0f7c23 */ /* 0x100fe200080108ac */
[----:B------:R-:W-:Y:S01]  /*d470*/  MUFU.EX2 R14, R14 ;  /* 0x0000000e000e7308 */ /* 0x000fe20000000800 */
[--C-:B------:R-:W-:Y:S01]  /*d480*/  FFMA.FTZ R153, R153, UR10, -R172.reuse ;  /* 0x0000000a99997c23 */ /* 0x100fe200080108ac */
[--C-:B------:R-:W-:Y:S01]  /*d490*/  FFMA.FTZ R155, R155, UR10, -R172.reuse ;  /* 0x0000000a9b9b7c23 */ /* 0x100fe200080108ac */
[----:B------:R-:W-:Y:S01]  /*d4a0*/  @!P3 LEA R10, R10, UR46, 0x2 ;  /* 0x0000002e0a0abc11 */ /* 0x000fe2000f8e10ff */
[--C-:B------:R-:W-:Y:S01]  /*d4b0*/  FFMA.FTZ R178, R158, UR10, -R172.reuse ;  /* 0x0000000a9eb27c23 */ /* 0x100fe200080108ac */
[----:B------:R-:W-:Y:S01]  /*d4c0*/  F2FP.BF16.F32.PACK_AB R158, R162, R159 ;  /* 0x0000009fa29e723e */ /* 0x000fe200000010ff */
[--C-:B------:R-:W-:Y:S01]  /*d4d0*/  FFMA.FTZ R179, R160, UR10, -R172.reuse ;  /* 0x0000000aa0b37c23 */ /* 0x100fe200080108ac */
[--C-:B------:R-:W-:Y:S01]  /*d4e0*/  FFMA.FTZ R161, R161, UR10, -R172.reuse ;  /* 0x0000000aa1a17c23 */ /* 0x100fe200080108ac */
[----:B------:R-:W0:Y:S01]  /*d4f0*/  MUFU.EX2 R9, R9 ;  /* 0x0000000900097308 */ /* 0x000e220000000800 */
[----:B------:R-:W-:Y:S01]  /*d500*/  @!P3 STS [R10+0x28800], R8 ;  /* 0x028800080a00b388 */ /* 0x000fe20000000800 */
[--C-:B------:R-:W-:Y:S01]  /*d510*/  FFMA.FTZ R163, R163, UR10, -R172.reuse ;  /* 0x0000000aa3a37c23 */ /* 0x100fe200080108ac */
[--C-:B------:R-:W-:Y:S01]  /*d520*/  FFMA.FTZ R180, R166, UR10, -R172.reuse ;  /* 0x0000000aa6b47c23 */ /* 0x100fe200080108ac */
[--C-:B------:R-:W-:Y:S01]  /*d530*/  FFMA.FTZ R167, R167, UR10, -R172.reuse ;  /* 0x0000000aa7a77c23 */ /* 0x100fe200080108ac */
[--C-:B------:R-:W-:Y:S01]  /*d540*/  FFMA.FTZ R169, R169, UR10, -R172.reuse ;  /* 0x0000000aa9a97c23 */ /* 0x100fe200080108ac */
[----:B------:R-:W-:Y:S01]  /*d550*/  F2FP.BF16.F32.PACK_AB R160, R165, R164 ;  /* 0x000000a4a5a0723e */ /* 0x000fe200000010ff */
[----:B------:R-:W-:Y:S01]  /*d560*/  FFMA.FTZ R173, R173, UR10, -R172 ;  /* 0x0000000aadad7c23 */ /* 0x000fe200080108ac */
[----:B------:R-:W1:Y:S01]  /*d570*/  MUFU.EX2 R12, R12 ;  /* 0x0000000c000c7308 */ /* 0x000e620000000800 */
[----:B------:R-:W-:-:S02]  /*d580*/  F2FP.BF16.F32.PACK_AB R162, R170, R168 ;  /* 0x000000a8aaa2723e */ /* 0x000fc400000010ff */
[----:B------:R-:W-:-:S05]  /*d590*/  F2FP.BF16.F32.PACK_AB R164, R175, R171 ;  /* 0x000000abafa4723e */ /* 0x000fca00000010ff */
[----:B------:R-:W2:Y:S01]  /*d5a0*/  MUFU.EX2 R13, R13 ;  /* 0x0000000d000d7308 */ /* 0x000ea20000000800 */
[----:B0-----:R0:W-:Y:S01]  /*d5b0*/  @!P3 STS [R10+0x28820], R9 ;  /* 0x028820090a00b388 */ /* 0x0011e20000000800 */
[----:B------:R-:W-:Y:S01]  /*d5c0*/  FFMA.FTZ R4, R9, R4, R14 ;  /* 0x0000000409047223 */ /* 0x000fe2000001000e */
[-C--:B------:R-:W-:Y:S01]  /*d5d0*/  FMUL.FTZ R26, R26, R9.reuse ;  /* 0x000000091a1a7220 */ /* 0x080fe20000410000 */
[-C--:B------:R-:W-:Y:S01]  /*d5e0*/  FMUL.FTZ R27, R27, R9.reuse ;  /* 0x000000091b1b7220 */ /* 0x080fe20000410000 */
[-C--:B------:R-:W-:Y:S01]  /*d5f0*/  FMUL.FTZ R30, R30, R9.reuse ;  /* 0x000000091e1e7220 */ /* 0x080fe20000410000 */
[-C--:B------:R-:W-:Y:S01]  /*d600*/  FMUL.FTZ R31, R31, R9.reuse ;  /* 0x000000091f1f7220 */ /* 0x080fe20000410000 */
[-C--:B------:R-:W-:Y:S01]  /*d610*/  FMUL.FTZ R34, R34, R9.reuse ;  /* 0x0000000922227220 */ /* 0x080fe20000410000 */
[----:B------:R-:W3:Y:S01]  /*d620*/  MUFU.EX2 R15, R15 ;  /* 0x0000000f000f7308 */ /* 0x000ee20000000800 */
[----:B-1----:R-:W-:Y:S01]  /*d630*/  FADD.FTZ R4, R12, R4 ;  /* 0x000000040c047221 */ /* 0x002fe20000010000 */
[----:B------:R-:W-:Y:S01]  /*d640*/  FMUL.FTZ R35, R35, R9 ;  /* 0x0000000923237220 */ /* 0x000fe20000410000 */
[--C-:B0-----:R-:W-:Y:S01]  /*d650*/  FFMA.FTZ R10, R154, UR10, -R172.reuse ;  /* 0x0000000a9a0a7c23 */ /* 0x101fe200080108ac */
[----:B------:R-:W-:Y:S01]  /*d660*/  FFMA.FTZ R172, R174, UR10, -R172 ;  /* 0x0000000aaeac7c23 */ /* 0x000fe200080108ac */
[----:B------:R-:W-:Y:S01]  /*d670*/  F2FP.BF16.F32.PACK_AB R154, R11, R21 ;  /* 0x000000150b9a723e */ /* 0x000fe200000010ff */
[-C--:B------:R-:W-:Y:S01]  /*d680*/  FMUL.FTZ R38, R38, R9.reuse ;  /* 0x0000000926267220 */ /* 0x080fe20000410000 */
[-C--:B------:R-:W-:Y:S01]  /*d690*/  FMUL.FTZ R39, R39, R9.reuse ;  /* 0x0000000927277220 */ /* 0x080fe20000410000 */
[----:B------:R0:W1:Y:S01]  /*d6a0*/  MUFU.EX2 R157, R153 ;  /* 0x00000099009d7308 */ /* 0x0000620000000800 */
        /* <DEDUP_REMOVED lines=8> */
[----:B---3--:R-:W-:Y:S01]  /*d730*/  FADD.FTZ R4, R15, R4 ;  /* 0x000000040f047221 */ /* 0x008fe20000010000 */
[----:B0-----:R-:W-:Y:S01]  /*d740*/  F2FP.BF16.F32.PACK_AB R153, R12, R14 ;  /* 0x0000000e0c99723e */ /* 0x001fe200000010ff */
        /* <DEDUP_REMOVED lines=12> */
[----:B------:R-:W-:Y:S01]  /*d810*/  FMUL.FTZ R74, R74, R9 ;  /* 0x000000094a4a7220 */ /* 0x000fe20000410000 */
[----:B------:R-:W1:Y:S01]  /*d820*/  MUFU.EX2 R178, R178 ;  /* 0x000000b200b27308 */ /* 0x000e620000000800 */
[C---:B--2---:R-:W-:Y:S01]  /*d830*/  FADD.FTZ R4, R10.reuse, R4 ;  /* 0x000000040a047221 */ /* 0x044fe20000010000 */
[----:B0-----:R-:W-:Y:S01]  /*d840*/  F2FP.BF16.F32.PACK_AB R155, R15, R13 ;  /* 0x0000000d0f9b723e */ /* 0x001fe200000010ff */
[----:B------:R-:W-:Y:S01]  /*d850*/  BAR.SYNC.DEFER_BLOCKING 0xf, 0x100 ;  /* 0x03c4000000007b1d */ /* 0x000fe20000010000 */
[----:B------:R-:W-:Y:S01]  /*d860*/  F2FP.BF16.F32.PACK_AB R157, R10, R157 ;  /* 0x0000009d0a9d723e */ /* 0x000fe200000010ff */
        /* <DEDUP_REMOVED lines=11> */
[----:B------:R-:W-:Y:S01]  /*d920*/  FMUL.FTZ R94, R94, R9 ;  /* 0x000000095e5e7220 */ /* 0x000fe20000410000 */
[----:B------:R-:W2:Y:S01]  /*d930*/  MUFU.EX2 R161, R161 ;  /* 0x000000a100a17308 */ /* 0x000ea20000000800 */
[C---:B-1----:R-:W-:Y:S01]  /*d940*/  FADD.FTZ R4, R178.reuse, R4 ;  /* 0x00000004b2047221 */ /* 0x042fe20000010000 */
[----:B------:R-:W-:Y:S01]  /*d950*/  F2FP.BF16.F32.PACK_AB R159, R178, R159 ;  /* 0x0000009fb29f723e */ /* 0x000fe200000010ff */
[-C--:B------:R-:W-:Y:S01]  /*d960*/  FMUL.FTZ R95, R95, R9.reuse ;  /* 0x000000095f5f7220 */ /* 0x080fe20000410000 */
[-C--:B------:R-:W-:Y:S01]  /*d970*/  FMUL.FTZ R98, R98, R9.reuse ;  /* 0x0000000962627220 */ /* 0x080fe20000410000 */
[-C--:B------:R-:W-:Y:S01]  /*d980*/  FMUL.FTZ R99, R99, R9.reuse ;  /* 0x0000000963637220 */ /* 0x080fe20000410000 */
[-C--:B------:R-:W-:Y:S01]  /*d990*/  FMUL.FTZ R102, R102, R9.reuse ;  /* 0x0000000966667220 */ /* 0x080fe20000410000 */
[-C--:B------:R-:W-:Y:S01]  /*d9a0*/  FMUL.FTZ R103, R103, R9.reuse ;  /* 0x0000000967677220 */ /* 0x080fe20000410000 */
[----:B------:R-:W1:Y:S01]  /*d9b0*/  MUFU.EX2 R163, R163 ;  /* 0x000000a300a37308 */ /* 0x000e620000000800 */
[----:B0-----:R-:W-:Y:S01]  /*d9c0*/  FADD.FTZ R4, R179, R4 ;  /* 0x00000004b3047221 */ /* 0x001fe20000010000 */
[----:B------:R0:W-:Y:S01]  /*d9d0*/  STSM.16.M88.4 [R19+0x26800], R152 ;  /* 0x0268009813007844 */ /* 0x0001e20000000200 */
[-C--:B------:R-:W-:Y:S01]  /*d9e0*/  FMUL.FTZ R106, R106, R9.reuse ;  /* 0x000000096a6a7220 */ /* 0x080fe20000410000 */
[-C--:B------:R-:W-:Y:S01]  /*d9f0*/  FMUL.FTZ R107, R107, R9.reuse ;  /* 0x000000096b6b7220 */ /* 0x080fe20000410000 */
[-C--:B------:R-:W-:Y:S01]  /*da00*/  FMUL.FTZ R110, R110, R9.reuse ;  /* 0x000000096e6e7220 */ /* 0x080fe20000410000 */
[----:B------:R0:W-:Y:S01]  /*da10*/  STSM.16.M88.4 [R184], R156 ;  /* 0x0000009cb8007844 */ /* 0x0001e20000000200 */
[----:B------:R-:W-:Y:S01]  /*da20*/  FMUL.FTZ R111, R111, R9 ;  /* 0x000000096f6f7220 */ /* 0x000fe20000410000 */
[----:B------:R-:W3:Y:S01]  /*da30*/  MUFU.EX2 R180, R180 ;  /* 0x000000b400b47308 */ /* 0x000ee20000000800 */
        /* <DEDUP_REMOVED lines=24> */
[----:B--2---:R-:W-:Y:S01]  /*dbc0*/  FADD.FTZ R4, R165, R4 ;  /* 0x00000004a5047221 */ /* 0x004fe20000010000 */
[-C--:B------:R-:W-:Y:S01]  /*dbd0*/  FMUL.FTZ R143, R143, R9.reuse ;  /* 0x000000098f8f7220 */ /* 0x080fe20000410000 */
[-C--:B------:R-:W-:Y:S01]  /*dbe0*/  FMUL.FTZ R146, R146, R9.reuse ;  /* 0x0000000992927220 */ /* 0x080fe20000410000 */
[-C--:B------:R-:W-:Y:S01]  /*dbf0*/  FMUL.FTZ R147, R147, R9.reuse ;  /* 0x0000000993937220 */ /* 0x080fe20000410000 */
[-C--:B------:R-:W-:Y:S01]  /*dc00*/  FMUL.FTZ R150, R150, R9.reuse ;  /* 0x0000000996967220 */ /* 0x080fe20000410000 */
[----:B------:R-:W-:-:S02]  /*dc10*/  FMUL.FTZ R151, R151, R9 ;  /* 0x0000000997977220 */ /* 0x000fc40000410000 */
[----:B------:R-:W2:Y:S01]  /*dc20*/  MUFU.EX2 R167, R173 ;  /* 0x000000ad00a77308 */ /* 0x000ea20000000800 */
[C---:B-1----:R-:W-:Y:S01]  /*dc30*/  FADD.FTZ R4, R169.reuse, R4 ;  /* 0x00000004a9047221 */ /* 0x042fe20000010000 */
[----:B------:R-:W-:-:S06]  /*dc40*/  F2FP.BF16.F32.PACK_AB R165, R169, R165 ;  /* 0x000000a5a9a5723e */ /* 0x000fcc00000010ff */
[----:B------:R-:W1:Y:S01]  /*dc50*/  MUFU.EX2 R172, R172 ;  /* 0x000000ac00ac7308 */ /* 0x000e620000000800 */
[----:B---3--:R-:W-:Y:S01]  /*dc60*/  FADD.FTZ R3, R166, R3 ;  /* 0x00000003a6037221 */ /* 0x008fe20000010000 */
[----:B------:R-:W-:-:S03]  /*dc70*/  F2FP.BF16.F32.PACK_AB R166, R177, R166 ;  /* 0x000000a6b1a6723e */ /* 0x000fc600000010ff */
[----:B------:R-:W-:Y:S01]  /*dc80*/  FADD.FTZ R3, R177, R3 ;  /* 0x00000003b1037221 */ /* 0x000fe20000010000 */
[----:B--2---:R-:W-:Y:S01]  /*dc90*/  FADD.FTZ R11, R167, R4 ;  /* 0x00000004a70b7221 */ /* 0x004fe20000010000 */
[----:B-1----:R-:W-:-:S03]  /*dca0*/  F2FP.BF16.F32.PACK_AB R167, R172, R167 ;  /* 0x000000a7aca7723e */ /* 0x002fc600000010ff */
[----:B------:R-:W-:Y:S02]  /*dcb0*/  FADD.FTZ R4, R172, R11 ;  /* 0x0000000bac047221 */ /* 0x000fe40000010000 */
[----:B------:R0:W-:Y:S01]  /*dcc0*/  STSM.16.M88.4 [R23], R164 ;  /* 0x000000a417007844 */ /* 0x0001e20000000200 */
[----:B------:R-:W-:Y:S05]  /*dcd0*/  @!P0 BRA `(.L_x_5407) ;  /* 0x0000000000048947 */ /* 0x000fea0003800000 */
[----:B------:R-:W-:Y:S01]  /*dce0*/  BPT.TRAP 0x1 ;  /* 0x000000040000795c */ /* 0x000fe20000300000 */
.L_x_5407:
[----:B------:R1:W2:Y:S01]  /*dcf0*/  SYNCS.PHASECHK.TRANS64.TRYWAIT P2, [UR27+0x28c50], R7 ;  /* 0x028c5007ff0075a7 */ /* 0x0002a2000804015b */
[----:B------:R-:W-:Y:S05]  /*dd00*/  @!P0 BRA `(.L_x_5408) ;  /* 0x0000000000048947 */ /* 0x000fea0003800000 */
[----:B------:R-:W-:Y:S01]  /*dd10*/  BPT.TRAP 0x1 ;  /* 0x000000040000795c */ /* 0x000fe20000300000 */
.L_x_5408:
[----:B--2---:R-:W-:Y:S05]  /*dd20*/  @P2 BRA `(.L_x_5409) ;  /* 0x0000000000082947 */ /* 0x004fea0003800000 */
[----:B------:R-:W2:Y:S02]  /*dd30*/  SYNCS.PHASECHK.TRANS64.TRYWAIT P2, [UR27+0x28c50], R7 ;  /* 0x028c5007ff0075a7 */ /* 0x000ea4000804015b */
[----:B--2---:R-:W-:Y:S05]  /*dd40*/  @!P2 BRA `(.L_x_5410) ;  /* 0x000000d80040a947 */ /* 0x004fea0003800000 */
.L_x_5409:
[----:B------:R-:W-:Y:S01]  /*dd50*/  ULEA UR11, UR37, UR50, 0xc ;  /* 0x00000032250b7291 */ /* 0x000fe2000f8e603f */
[----:B------:R-:W-:Y:S01]  /*dd60*/  WARPGROUP.ARRIVE ;  /* 0x00000000000079c5 */ /* 0x000fe20000000000 */
[----:B------:R-:W-:Y:S01]  /*dd70*/  UMOV UR7, 0x40000040 ;  /* 0x4000004000077882 */ /* 0x000fe20000000000 */
[----:B------:R-:W-:Y:S01]  /*dd80*/  UISETP.GT.AND UP1, UPT, UR21, UR48, UPT ;  /* 0x000000301500728c */ /* 0x000fe2000bf24270 */
[----:B--2---:R-:W-:Y:S01]  /*dd90*/  @!P1 VIADD R20, R20, 0x28c60 ;  /* 0x00028c6014149836 */ /* 0x004fe20000000000 */
        /* <DEDUP_REMOVED lines=37> */
.L_x_5394:
[----:B------:R-:W0:Y:S01]  /*dff0*/  SHFL.BFLY PT, R0, R3, 0x2, 0x1f ;  /* 0x0c401f0003007f89 */ /* 0x000e2200000e0000 */
[----:B------:R-:W-:Y:S08]  /*e000*/  BAR.ARV 0x8, 0x100 ;  /* 0x0204000000007b1d */ /* 0x000ff00000002000 */
[----:B------:R-:W-:Y:S01]  /*e010*/  BAR.SYNC.DEFER_BLOCKING 0xf, 0x100 ;  /* 0x03c4000000007b1d */ /* 0x000fe20000010000 */
[----:B------:R-:W-:Y:S01]  /*e020*/  ISETP.NE.AND P0, PT, R17, RZ, PT ;  /* 0x000000ff1100720c */ /* 0x000fe20003f05270 */
[----:B------:R-:W-:Y:S01]  /*e030*/  IMAD.U32 R13, RZ, RZ, UR37 ;  /* 0x00000025ff0d7e24 */ /* 0x000fe2000f8e00ff */
[----:B------:R-:W-:Y:S01]  /*e040*/  UIADD3 UR37, UR37, 0x1, URZ ;  /* 0x0000000125257890 */ /* 0x000fe2000fffe03f */
[----:B------:R-:W-:Y:S01]  /*e050*/  IMAD.MOV.U32 R12, RZ, RZ, -0x800000 ;  /* 0xff800000ff0c7424 */ /* 0x000fe200078e00ff */
[----:B------:R-:W-:-:S02]  /*e060*/  UIADD3 UR39, UR39, 0x1, URZ ;  /* 0x0000000127277890 */ /* 0x000fc4000fffe03f */
[----:B------:R-:W-:Y:S01]  /*e070*/  UISETP.NE.AND UP0, UPT, UR37, 0x2, UPT ;  /* 0x000000022500788c */ /* 0x000fe2000bf05270 */
[----:B------:R-:W4:Y:S03]  /*e080*/  SHFL.BFLY PT, R9, R4, 0x2, 0x1f ;  /* 0x0c401f0004097f89 */ /* 0x000f2600000e0000 */
[----:B------:R-:W-:Y:S01]  /*e090*/  USEL UR4, URZ, 0x1, UP0 ;  /* 0x000000013f047887 */ /* 0x000fe20008000000 */
[----:B01----:R-:W-:Y:S01]  /*e0a0*/  FADD.FTZ R7, R0, R3 ;  /* 0x0000000300077221 */ /* 0x003fe20000010000 */
[----:B------:R-:W-:Y:S01]  /*e0b0*/  IMAD.MOV.U32 R3, RZ, RZ, RZ ;  /* 0x000000ffff037224 */ /* 0x000fe200078e00ff */
[----:B------:R-:W-:Y:S02]  /*e0c0*/  USEL UR37, UR37, URZ, UP0 ;  /* 0x0000003f25257287 */ /* 0x000fe40008000000 */
[----:B------:R-:W-:Y:S01]  /*e0d0*/  ULOP3.LUT UR38, UR38, UR4, URZ, 0x3c, !UPT ;  /* 0x0000000426267292 */ /* 0x000fe2000f8e3c3f */
[----:B------:R-:W0:Y:S01]  /*e0e0*/  SHFL.BFLY PT, R0, R7, 0x1, 0x1f ;  /* 0x0c201f0007007f89 */ /* 0x000e2200000e0000 */
[----:B----4-:R-:W-:Y:S01]  /*e0f0*/  FADD.FTZ R9, R9, R4 ;  /* 0x0000000409097221 */ /* 0x010fe20000010000 */
[----:B------:R-:W-:-:S04]  /*e100*/  @!P0 IMAD R4, R13, 0x40, R16 ;  /* 0x000000400d048824 */ /* 0x000fc800078e0210 */
[----:B------:R-:W1:Y:S01]  /*e110*/  SHFL.BFLY PT, R8, R9, 0x1, 0x1f ;  /* 0x0c201f0009087f89 */ /* 0x000e6200000e0000 */
[----:B0-----:R-:W-:Y:S01]  /*e120*/  FADD.FTZ R10, R7, R0 ;  /* 0x00000000070a7221 */ /* 0x001fe20000010000 */
[----:B------:R-:W-:-:S04]  /*e130*/  IMAD.MOV.U32 R0, RZ, RZ, RZ ;  /* 0x000000ffff007224 */ /* 0x000fc800078e00ff */
[----:B------:R-:W-:-:S13]  /*e140*/  FSETP.NE.FTZ.AND P1, PT, R10, RZ, PT ;  /* 0x000000ff0a00720b */ /* 0x000fda0003f35000 */
[----:B------:R-:W0:Y:S01]  /*e150*/  @P1 MUFU.RCP R3, R10 ;  /* 0x0000000a00031308 */ /* 0x000e220000001000 */
[----:B-1----:R-:W-:Y:S01]  /*e160*/  FADD.FTZ R11, R9, R8 ;  /* 0x00000008090b7221 */ /* 0x002fe20000010000 */
[----:B------:R-:W-:Y:S01]  /*e170*/  @!P0 LEA R8, R4, UR46, 0x2 ;  /* 0x0000002e04088c11 */ /* 0x000fe2000f8e10ff */
[----:B------:R-:W-:-:S03]  /*e180*/  IMAD.U32 R9, RZ, RZ, UR10 ;  /* 0x0000000aff097e24 */ /* 0x000fc6000f8e00ff */
[----:B------:R-:W-:Y:S02]  /*e190*/  FSETP.NE.FTZ.AND P2, PT, R11, RZ, PT ;  /* 0x000000ff0b00720b */ /* 0x000fe40003f55000 */
[----:B------:R-:W1:Y:S01]  /*e1a0*/  @P1 MUFU.LG2 R7, R10 ;  /* 0x0000000a00071308 */ /* 0x000e620000000c00 */
[----:B------:R-:W-:Y:S01]  /*e1b0*/  @P1 FMUL.FTZ R9, R9, 0.69314718246459960938 ;  /* 0x3f31721809091820 */ /* 0x000fe20000410000 */
[----:B0-----:R-:W-:Y:S01]  /*e1c0*/  @!P0 STS [R8+0x28800], R3 ;  /* 0x0288000308008388 */ /* 0x001fe20000000800 */
[-C--:B------:R-:W-:Y:S01]  /*e1d0*/  FMUL.FTZ R24, R24, R3.reuse ;  /* 0x0000000318187220 */ /* 0x080fe20000410000 */
[----:B------:R-:W-:-:S07]  /*e1e0*/  FMUL.FTZ R25, R25, R3 ;  /* 0x0000000319197220 */ /* 0x000fce0000410000 */
[----:B------:R-:W0:Y:S01]  /*e1f0*/  @P2 MUFU.RCP R0, R11 ;  /* 0x0000000b00002308 */ /* 0x000e220000001000 */
[-C--:B------:R-:W-:Y:S01]  /*e200*/  FMUL.FTZ R28, R28, R3.reuse ;  /* 0x000000031c1c7220 */ /* 0x080fe20000410000 */
[-C--:B------:R-:W-:Y:S01]  /*e210*/  FMUL.FTZ R29, R29, R3.reuse ;  /* 0x000000031d1d7220 */ /* 0x080fe20000410000 */
[-C--:B------:R-:W-:Y:S01]  /*e220*/  FMUL.FTZ R32, R32, R3.reuse ;  /* 0x0000000320207220 */ /* 0x080fe20000410000 */
[-C--:B------:R-:W-:Y:S01]  /*e230*/  FMUL.FTZ R33, R33, R3.reuse ;  /* 0x0000000321217220 */ /* 0x080fe20000410000 */
[----:B-1----:R-:W-:Y:S01]  /*e240*/  @P1 FMUL.FTZ R7, R7, 0.69314718246459960938 ;  /* 0x3f31721807071820 */ /* 0x002fe20000410000 */
[-C--:B------:R-:W-:Y:S01]  /*e250*/  FMUL.FTZ R36, R36, R3.reuse ;  /* 0x0000000324247220 */ /* 0x080fe20000410000 */
[-C--:B------:R-:W-:Y:S01]  /*e260*/  FMUL.FTZ R37, R37, R3.reuse ;  /* 0x0000000325257220 */ /* 0x080fe20000410000 */
        /* <DEDUP_REMOVED lines=130> */
.L_x_5326:
[----:B------:R-:W0:Y:S08]  /*ea90*/  S2UR UR4, SR_CgaCtaId ;  /* 0x00000000000479c3 */ /* 0x000e300000008800 */
[----:B------:R-:W-:Y:S01]  /*eaa0*/  BAR.SYNC.DEFER_BLOCKING 0x5, 0x180 ;  /* 0x0146000000007b1d */ /* 0x000fe20000010000 */
[----:B------:R-:W-:-:S05]  /*eab0*/  USHF.R.U32.HI UR9, URZ, 0x10, UR45 ;  /* 0x000000103f097899 */ /* 0x000fca000801162d */
        /* <DEDUP_REMOVED lines=9> */
[----:B------:R-:W3:Y:S01]  /*eb50*/  LDL R0, [R1+0x44] ;  /* 0x0000440001007983 */ /* 0x000ee20000100800 */
[----:B------:R-:W0:Y:S01]  /*eb60*/  S2UR UR4, SR_SWINHI ;  /* 0x00000000000479c3 */ /* 0x000e220000002f00 */
[----:B------:R-:W-:Y:S01]  /*eb70*/  F2FP.BF16.F32.PACK_AB R4, R25, R24 ;  /* 0x000000181904723e */ /* 0x000fe200000010ff */
[----:B------:R-:W-:Y:S01]  /*eb80*/  ULDC.64 UR14, c[0x0][0xc00] ;  /* 0x00030000000e7ab9 */ /* 0x000fe20000000a00 */
[----:B------:R-:W-:Y:S01]  /*eb90*/  F2FP.BF16.F32.PACK_AB R5, R27, R26 ;  /* 0x0000001a1b05723e */ /* 0x000fe200000010ff */
[----:B------:R-:W-:Y:S01]  /*eba0*/  ULDC.64 UR12, c[0x0][0xc00] ;  /* 0x00030000000c7ab9 */ /* 0x000fe20000000a00 */
[----:B------:R-:W-:Y:S01]  /*ebb0*/  F2FP.BF16.F32.PACK_AB R8, R33, R32 ;  /* 0x000000202108723e */ /* 0x000fe200000010ff */
[----:B------:R-:W-:Y:S01]  /*ebc0*/  UIMAD.WIDE UR12, UR43, 0x4, UR12 ;  /* 0x000000042b0c78a5 */ /* 0x000fe2000f8e020c */
[----:B------:R-:W-:Y:S02]  /*ebd0*/  F2FP.BF16.F32.PACK_AB R10, R37, R36 ;  /* 0x00000024250a723e */ /* 0x000fe400000010ff */
[----:B------:R-:W-:Y:S01]  /*ebe0*/  F2FP.BF16.F32.PACK_AB R11, R39, R38 ;  /* 0x00000026270b723e */ /* 0x000fe200000010ff */
[----:B------:R-:W-:Y:S01]  /*ebf0*/  UMOV UR10, UR46 ;  /* 0x0000002e000a7c82 */ /* 0x000fe20008000000 */
[----:B0-----:R-:W-:Y:S01]  /*ec00*/  UMOV UR11, UR4 ;  /* 0x00000004000b7c82 */ /* 0x001fe20008000000 */
[----:B------:R-:W-:Y:S01]  /*ec10*/  ULDC UR4, c[0x0][0xad4] ;  /* 0x0002b50000047ab9 */ /* 0x000fe20000000800 */
[----:B------:R-:W-:-:S02]  /*ec20*/  IMAD.U32 R14, RZ, RZ, UR10 ;  /* 0x0000000aff0e7e24 */ /* 0x000fc4000f8e00ff */
[----:B------:R-:W-:Y:S01]  /*ec30*/  IMAD.U32 R15, RZ, RZ, UR11 ;  /* 0x0000000bff0f7e24 */ /* 0x000fe2000f8e00ff */
[----:B------:R-:W-:Y:S02]  /*ec40*/  ULDC.64 UR10, c[0x0][0xc08] ;  /* 0x00030200000a7ab9 */ /* 0x000fe40000000a00 */
[----:B------:R-:W-:-:S04]  /*ec50*/  UISETP.NE.U32.AND UP0, UPT, UR10, URZ, UPT ;  /* 0x0000003f0a00728c */ /* 0x000fc8000bf05070 */
[----:B------:R-:W-:-:S11]  /*ec60*/  UISETP.NE.AND.EX UP0, UPT, UR11, URZ, UPT, UP0 ;  /* 0x0000003f0b00728c */ /* 0x000fd6000bf05300 */
[----:B------:R-:W-:Y:S02]  /*ec70*/  @UP0 ULDC.64 UR10, c[0x0][0xc08] ;  /* 0x00030200000a0ab9 */ /* 0x000fe40000000a00 */
[----:B------:R-:W-:Y:S01]  /*ec80*/  @UP0 UIMAD.WIDE UR10, UR43, 0x4, UR10 ;  /* 0x000000042b0a08a5 */ /* 0x000fe2000f8e020a */
[----:B------:R-:W-:Y:S01]  /*ec90*/  BAR.SYNC.DEFER_BLOCKING 0x1, 0x100 ;  /* 0x0044000000007b1d */ /* 0x000fe20000010000 */
[----:B---3--:R-:W-:-:S03]  /*eca0*/  IMAD.WIDE R20, R0, 0x2, R14 ;  /* 0x0000000200147825 */ /* 0x008fc600078e020e */
        /* <DEDUP_REMOVED lines=11> */
[--C-:B0-----:R-:W-:Y:S01]  /*ed60*/  IMAD.X R5, RZ, RZ, R21.reuse, P0 ;  /* 0x000000ffff057224 */ /* 0x101fe200000e0615 */
[----:B------:R-:W-:Y:S02]  /*ed70*/  LOP3.LUT R4, R0, R9, RZ, 0x3c, !PT ;  /* 0x0000000900047212 */ /* 0x000fe400078e3cff */
[----:B------:R-:W-:Y:S02]  /*ed80*/  IADD3 R153, P0, R20, 0x40, RZ ;  /* 0x0000004014997810 */ /* 0x000fe40007f1e0ff */
[----:B------:R-:W-:Y:S02]  /*ed90*/  MOV R0, R4 ;  /* 0x0000000400007202 */ /* 0x000fe40000000f00 */
[----:B------:R-:W-:Y:S01]  /*eda0*/  LOP3.LUT R4, R153, 0x380, RZ, 0xc0, !PT ;  /* 0x0000038099047812 */ /* 0x000fe200078ec0ff */
[----:B------:R-:W-:Y:S01]  /*edb0*/  IMAD.X R7, RZ, RZ, R21, P0 ;  /* 0x000000ffff077224 */ /* 0x000fe200000e0615 */
[----:B------:R-:W-:-:S02]  /*edc0*/  F2FP.BF16.F32.PACK_AB R9, R35, R34 ;  /* 0x000000222309723e */ /* 0x000fc400000010ff */
[----:B------:R-:W-:Y:S02]  /*edd0*/  SHF.R.U64 R4, R4, 0x3, RZ ;  /* 0x0000000304047819 */ /* 0x000fe400000012ff */
[----:B------:R-:W-:Y:S01]  /*ede0*/  F2FP.BF16.F32.PACK_AB R5, R43, R42 ;  /* 0x0000002a2b05723e */ /* 0x000fe200000010ff */
[----:B------:R0:W-:Y:S01]  /*edf0*/  STSM.16.M88.4 [R0], R8 ;  /* 0x0000000800007844 */ /* 0x0001e20000000200 */
[----:B------:R-:W-:Y:S02]  /*ee00*/  LOP3.LUT R6, R4, R153, RZ, 0x3c, !PT ;  /* 0x0000009904067212 */ /* 0x000fe400078e3cff */
[----:B------:R-:W-:Y:S02]  /*ee10*/  IADD3 R153, P0, R20, 0x60, RZ ;  /* 0x0000006014997810 */ /* 0x000fe40007f1e0ff */
[----:B------:R-:W-:Y:S02]  /*ee20*/  MOV R13, R6 ;  /* 0x00000006000d7202 */ /* 0x000fe40000000f00 */
[----:B------:R-:W-:-:S02]  /*ee30*/  F2FP.BF16.F32.PACK_AB R4, R41, R40 ;  /* 0x000000282904723e */ /* 0x000fc400000010ff */
[----:B------:R-:W-:Y:S02]  /*ee40*/  F2FP.BF16.F32.PACK_AB R6, R45, R44 ;  /* 0x0000002c2d06723e */ /* 0x000fe400000010ff */
[----:B------:R-:W-:Y:S02]  /*ee50*/  F2FP.BF16.F32.PACK_AB R7, R47, R46 ;  /* 0x0000002e2f07723e */ /* 0x000fe400000010ff */
[----:B0-----:R-:W-:-:S03]  /*ee60*/  LOP3.LUT R0, R153, 0x380, RZ, 0xc0, !PT ;  /* 0x0000038099007812 */ /* 0x001fc600078ec0ff */
[----:B------:R0:W-:Y:S01]  /*ee70*/  STSM.16.M88.4 [R13], R4 ;  /* 0x000000040d007844 */ /* 0x0001e20000000200 */
[----:B------:R-:W-:Y:S02]  /*ee80*/  F2FP.BF16.F32.PACK_AB R8, R49, R48 ;  /* 0x000000303108723e */ /* 0x000fe400000010ff */
[----:B------:R-:W-:Y:S02]  /*ee90*/  SHF.R.U64 R0, R0, 0x3, RZ ;  /* 0x0000000300007819 */ /* 0x000fe400000012ff */
[----:B------:R-:W-:Y:S02]  /*eea0*/  F2FP.BF16.F32.PACK_AB R9, R51, R50 ;  /* 0x000000323309723e */ /* 0x000fe400000010ff */
[----:B------:R-:W-:Y:S02]  /*eeb0*/  F2FP.BF16.F32.PACK_AB R10, R53, R52 ;  /* 0x00000034350a723e */ /* 0x000fe400000010ff */
[----:B------:R-:W-:Y:S01]  /*eec0*/  F2FP.BF16.F32.PACK_AB R11, R55, R54 ;  /* 0x00000036370b723e */ /* 0x000fe200000010ff */
[----:B0-----:R-:W-:Y:S01]  /*eed0*/  IMAD.X R5, RZ, RZ, R21, P0 ;  /* 0x000000ffff057224 */ /* 0x001fe200000e0615 */
[----:B------:R-:W-:-:S02]  /*eee0*/  LOP3.LUT R4, R0, R153, RZ, 0x3c, !PT ;  /* 0x0000009900047212 */ /* 0x000fc400078e3cff */
[----:B------:R-:W-:Y:S02]  /*eef0*/  IADD3 R153, P0, R20, 0x2000, RZ ;  /* 0x0000200014997810 */ /* 0x000fe40007f1e0ff */
[----:B------:R-:W-:Y:S02]  /*ef00*/  MOV R0, R4 ;  /* 0x0000000400007202 */ /* 0x000fe40000000f00 */
[----:B------:R-:W-:Y:S01]  /*ef10*/  LOP3.LUT R4, R153, 0x380, RZ, 0xc0, !PT ;  /* 0x0000038099047812 */ /* 0x000fe200078ec0ff */
[----:B------:R-:W-:Y:S01]  /*ef20*/  IMAD.X R7, RZ, RZ, R21, P0 ;  /* 0x000000ffff077224 */ /* 0x000fe200000e0615 */
[----:B------:R-:W-:Y:S01]  /*ef30*/  F2FP.BF16.F32.PACK_AB R5, R59, R58 ;  /* 0x0000003a3b05723e */ /* 0x000fe200000010ff */
[----:B------:R0:W-:Y:S01]  /*ef40*/  STSM.16.M88.4 [R0], R8 ;  /* 0x0000000800007844 */ /* 0x0001e20000000200 */
[----:B------:R-:W-:-:S04]  /*ef50*/  SHF.R.U64 R4, R4, 0x3, RZ ;  /* 0x0000000304047819 */ /* 0x000fc800000012ff */
[----:B------:R-:W-:Y:S02]  /*ef60*/  LOP3.LUT R6, R4, R153, RZ, 0x3c, !PT ;  /* 0x0000009904067212 */ /* 0x000fe400078e3cff */
[----:B------:R-:W-:Y:S02]  /*ef70*/  IADD3 R153, P0, R20, 0x2020, RZ ;  /* 0x0000202014997810 */ /* 0x000fe40007f1e0ff */
[----:B------:R-:W-:Y:S02]  /*ef80*/  MOV R13, R6 ;  /* 0x00000006000d7202 */ /* 0x000fe40000000f00 */
[----:B------:R-:W-:Y:S02]  /*ef90*/  F2FP.BF16.F32.PACK_AB R4, R57, R56 ;  /* 0x000000383904723e */ /* 0x000fe400000010ff */
[----:B------:R-:W-:Y:S02]  /*efa0*/  F2FP.BF16.F32.PACK_AB R6, R61, R60 ;  /* 0x0000003c3d06723e */ /* 0x000fe400000010ff */
[----:B------:R-:W-:-:S02]  /*efb0*/  F2FP.BF16.F32.PACK_AB R7, R63, R62 ;  /* 0x0000003e3f07723e */ /* 0x000fc400000010ff */
[----:B0-----:R-:W-:Y:S02]  /*efc0*/  LOP3.LUT R0, R153, 0x380, RZ, 0xc0, !PT ;  /* 0x0000038099007812 */ /* 0x001fe400078ec0ff */
[----:B------:R-:W-:Y:S01]  /*efd0*/  F2FP.BF16.F32.PACK_AB R8, R65, R64 ;  /* 0x000000404108723e */ /* 0x000fe200000010ff */
[----:B------:R0:W-:Y:S01]  /*efe0*/  STSM.16.M88.4 [R13], R4 ;  /* 0x000000040d007844 */ /* 0x0001e20000000200 */
        /* <DEDUP_REMOVED lines=94> */
[C---:B------:R-:W-:Y:S02]  /*f5d0*/  IADD3 R153, P1, R20.reuse, 0x6040, RZ ;  /* 0x0000604014997810 */ /* 0x040fe40007f3e0ff */
[----:B------:R-:W-:Y:S02]  /*f5e0*/  IADD3 R7, P0, R20, 0x6060, RZ ;  /* 0x0000606014077810 */ /* 0x000fe40007f1e0ff */
[----:B------:R-:W-:Y:S01]  /*f5f0*/  MOV R0, R4 ;  /* 0x0000000400007202 */ /* 0x000fe20000000f00 */
[--C-:B------:R-:W-:Y:S01]  /*f600*/  IMAD.X R5, RZ, RZ, R21.reuse, P1 ;  /* 0x000000ffff057224 */ /* 0x100fe200008e0615 */
[----:B------:R-:W-:Y:S01]  /*f610*/  LOP3.LUT R4, R153, 0x380, RZ, 0xc0, !PT ;  /* 0x0000038099047812 */ /* 0x000fe200078ec0ff */
[----:B------:R-:W-:Y:S01]  /*f620*/  IMAD.X R21, RZ, RZ, R21, P0 ;  /* 0x000000ffff157224 */ /* 0x000fe200000e0615 */
[----:B------:R-:W-:Y:S01]  /*f630*/  LOP3.LUT R6, R7, 0x380, RZ, 0xc0, !PT ;  /* 0x0000038007067812 */ /* 0x000fe200078ec0ff */
[----:B------:R0:W-:Y:S01]  /*f640*/  STSM.16.M88.4 [R0], R8 ;  /* 0x0000000800007844 */ /* 0x0001e20000000200 */
[----:B------:R-:W-:-:S02]  /*f650*/  SHF.R.U64 R4, R4, 0x3, RZ ;  /* 0x0000000304047819 */ /* 0x000fc400000012ff */
[----:B------:R-:W-:Y:S02]  /*f660*/  SHF.R.U64 R6, R6, 0x3, RZ ;  /* 0x0000000306067819 */ /* 0x000fe400000012ff */
[----:B------:R-:W-:Y:S02]  /*f670*/  LOP3.LUT R4, R4, R153, RZ, 0x3c, !PT ;  /* 0x0000009904047212 */ /* 0x000fe400078e3cff */
[----:B------:R-:W-:Y:S02]  /*f680*/  LOP3.LUT R20, R6, R7, RZ, 0x3c, !PT ;  /* 0x0000000706147212 */ /* 0x000fe400078e3cff */
[----:B------:R-:W-:Y:S02]  /*f690*/  F2FP.BF16.F32.PACK_AB R6, R141, R140 ;  /* 0x0000008c8d06723e */ /* 0x000fe400000010ff */
[----:B------:R-:W-:Y:S02]  /*f6a0*/  F2FP.BF16.F32.PACK_AB R7, R143, R142 ;  /* 0x0000008e8f07723e */ /* 0x000fe400000010ff */
[----:B------:R-:W-:-:S02]  /*f6b0*/  MOV R20, R20 ;  /* 0x0000001400147202 */ /* 0x000fc40000000f00 */
[----:B------:R-:W-:Y:S02]  /*f6c0*/  PLOP3.LUT P1, PT, PT, PT, UP0, 0x80, 0x0 ;  /* 0x000000000000781c */ /* 0x000fe40003f2f008 */
[----:B0-----:R-:W-:Y:S02]  /*f6d0*/  MOV R0, R4 ;  /* 0x0000000400007202 */ /* 0x001fe40000000f00 */
[----:B------:R-:W-:Y:S02]  /*f6e0*/  F2FP.BF16.F32.PACK_AB R4, R137, R136 ;  /* 0x000000888904723e */ /* 0x000fe400000010ff */
[----:B------:R-:W-:Y:S02]  /*f6f0*/  F2FP.BF16.F32.PACK_AB R5, R139, R138 ;  /* 0x0000008a8b05723e */ /* 0x000fe400000010ff */
[----:B------:R-:W-:Y:S02]  /*f700*/  F2FP.BF16.F32.PACK_AB R8, R145, R144 ;  /* 0x000000909108723e */ /* 0x000fe400000010ff */
[----:B------:R-:W-:Y:S01]  /*f710*/  F2FP.BF16.F32.PACK_AB R9, R147, R146 ;  /* 0x000000929309723e */ /* 0x000fe200000010ff */
[----:B------:R0:W-:Y:S01]  /*f720*/  STSM.16.M88.4 [R0], R4 ;  /* 0x0000000400007844 */ /* 0x0001e20000000200 */
[----:B------:R-:W-:-:S02]  /*f730*/  F2FP.BF16.F32.PACK_AB R10, R149, R148 ;  /* 0x00000094950a723e */ /* 0x000fc400000010ff */
[----:B------:R-:W-:Y:S02]  /*f740*/  F2FP.BF16.F32.PACK_AB R11, R151, R150 ;  /* 0x00000096970b723e */ /* 0x000fe400000010ff */
[----:B------:R-:W-:-:S03]  /*f750*/  ISETP.NE.U32.AND P0, PT, RZ, UR14, PT ;  /* 0x0000000eff007c0c */ /* 0x000fc6000bf05070 */
[----:B------:R1:W-:Y:S01]  /*f760*/  STSM.16.M88.4 [R20], R8 ;  /* 0x0000000814007844 */ /* 0x0003e20000000200 */
[----:B------:R-:W-:Y:S01]  /*f770*/  BAR.SYNC.DEFER_BLOCKING 0x1, 0x100 ;  /* 0x0044000000007b1d */ /* 0x000fe20000010000 */
[----:B------:R-:W-:Y:S01]  /*f780*/  ISETP.NE.AND.EX P0, PT, RZ, UR15, PT, P0 ;  /* 0x0000000fff007c0c */ /* 0x000fe2000bf05300 */
[----:B0-----:R-:W-:Y:S02]  /*f790*/  IMAD.U32 R4, RZ, RZ, UR10 ;  /* 0x0000000aff047e24 */ /* 0x001fe4000f8e00ff */
[----:B------:R-:W-:-:S05]  /*f7a0*/  IMAD.U32 R5, RZ, RZ, UR11 ;  /* 0x0000000bff057e24 */ /* 0x000fca000f8e00ff */
[----:B------:R0:W3:Y:S02]  /*f7b0*/  @P1 LDG.E R6, desc[UR40][R4.64] ;  /* 0x0000002804061981 */ /* 0x0000e4000c1e1900 */
[----:B0-----:R-:W-:Y:S02]  /*f7c0*/  IMAD.U32 R4, RZ, RZ, UR12 ;  /* 0x0000000cff047e24 */ /* 0x001fe4000f8e00ff */
[----:B------:R-:W-:-:S05]  /*f7d0*/  IMAD.U32 R5, RZ, RZ, UR13 ;  /* 0x0000000dff057e24 */ /* 0x000fca000f8e00ff */
[----:B------:R1:W5:Y:S01]  /*f7e0*/  @P0 LDG.E R0, desc[UR40][R4.64] ;  /* 0x0000002804000981 */ /* 0x000362000c1e1900 */
[----:B------:R-:W-:Y:S01]  /*f7f0*/  UISETP.NE.AND UP0, UPT, UR9, URZ, UPT ;  /* 0x0000003f0900728c */ /* 0x000fe2000bf05270 */
[----:B------:R-:W-:Y:S01]  /*f800*/  ULDC UR8, c[0x0][0xa88] ;  /* 0x0002a20000087ab9 */ /* 0x000fe20000000800 */
[----:B------:R-:W-:Y:S02]  /*f810*/  ULOP3.LUT UR45, UR45, 0xff, URZ, 0xc0, !UPT ;  /* 0x000000ff2d2d7892 */ /* 0x000fe4000f8ec03f */
[----:B------:R-:W-:Y:S01]  /*f820*/  USEL UR10, UR9, UR4, UP0 ;  /* 0x00000004090a7287 */ /* 0x000fe20008000000 */
[----:B---3--:R-:W-:Y:S01]  /*f830*/  @P1 R2UR UR8, R6 ;  /* 0x00000000060812ca */ /* 0x008fe200000e0000 */
[----:B-1----:R-:W-:-:S14]  /*f840*/  @P1 BRA `(.L_x_5414) ;  /* 0x0000000000281947 */ /* 0x002fdc0003800000 */
[----:B------:R-:W-:Y:S05]  /*f850*/  @!P0 BRA `(.L_x_5414) ;  /* 0x0000000000248947 */ /* 0x000fea0003800000 */
[----:B------:R-:W-:Y:S02]  /*f860*/  IMAD.U32 R4, RZ, RZ, UR12 ;  /* 0x0000000cff047e24 */ /* 0x000fe4000f8e00ff */
[----:B------:R-:W-:Y:S02]  /*f870*/  IMAD.U32 R6, RZ, RZ, UR12 ;  /* 0x0000000cff067e24 */ /* 0x000fe4000f8e00ff */
[----:B------:R-:W-:Y:S02]  /*f880*/  IMAD.U32 R5, RZ, RZ, UR13 ;  /* 0x0000000dff057e24 */ /* 0x000fe4000f8e00ff */
[----:B------:R-:W-:-:S03]  /*f890*/  IMAD.U32 R7, RZ, RZ, UR13 ;  /* 0x0000000dff077e24 */ /* 0x000fc6000f8e00ff */
[----:B------:R-:W3:Y:S04]  /*f8a0*/  LDG.E R4, desc[UR40][R4.64] ;  /* 0x0000002804047981 */ /* 0x000ee8000c1e1900 */
[----:B------:R-:W4:Y:S01]  /*f8b0*/  LDG.E R6, desc[UR40][R6.64+0x4] ;  /* 0x0000042806067981 */ /* 0x000f22000c1e1900 */
[----:B---3--:R-:W-:Y:S02]  /*f8c0*/  R2UR UR4, R4 ;  /* 0x00000000040472ca */ /* 0x008fe400000e0000 */
[----:B----4-:R-:W-:-:S13]  /*f8d0*/  R2UR UR8, R6 ;  /* 0x00000000060872ca */ /* 0x010fda00000e0000 */
[----:B------:R-:W-:-:S12]  /*f8e0*/  UIADD3 UR8, -UR4, UR8, URZ ;  /* 0x0000000804087290 */ /* 0x000fd8000fffe13f */
.L_x_5414:
        /* <DEDUP_REMOVED lines=11> */
[----:B------:R-:W3:Y:S01]  /*f9a0*/  LDL R11, [R1+0x40] ;  /* 0x00004000010b7983 */ /* 0x000ee20000100800 */
[----:B------:R-:W0:Y:S01]  /*f9b0*/  LDC R0, c[0x0][0xbe8] ;  /* 0x0002fa00ff007b82 */ /* 0x000e220000000800 */
[----:B------:R-:W-:Y:S01]  /*f9c0*/  UISETP.GT.AND UP1, UPT, UR10, 0x1, UPT ;  /* 0x000000010a00788c */ /* 0x000fe2000bf24270 */
[----:B------:R-:W-:Y:S01]  /*f9d0*/  VIADD R9, R186, UR42 ;  /* 0x0000002aba097c36 */ /* 0x000fe20008000000 */
[----:B------:R-:W-:Y:S01]  /*f9e0*/  UMOV UR20, 0x9b8 ;  /* 0x000009b800147882 */ /* 0x000fe20000000000 */
[----:B------:R-:W-:Y:S01]  /*f9f0*/  UISETP.NE.U32.AND UP0, UPT, UR14, URZ, UPT ;  /* 0x0000003f0e00728c */ /* 0x000fe2000bf05070 */
[----:B------:R-:W-:Y:S01]  /*fa00*/  VIADD R20, R16, UR42 ;  /* 0x0000002a10147c36 */ /* 0x000fe20008000000 */
[----:B------:R-:W-:Y:S01]  /*fa10*/  USEL UR20, UR20, 0x978, UP1 ;  /* 0x0000097814147887 */ /* 0x000fe20008800000 */
[----:B------:R-:W-:Y:S01]  /*fa20*/  IMAD.MOV.U32 R5, RZ, RZ, R9 ;  /* 0x000000ffff057224 */ /* 0x000fe200078e0009 */
[----:B------:R-:W-:Y:S02]  /*fa30*/  UISETP.NE.AND.EX UP0, UPT, UR15, URZ, UPT, UP0 ;  /* 0x0000003f0f00728c */ /* 0x000fe4000bf05300 */
[----:B------:R-:W-:-:S02]  /*fa40*/  USEL UR16, UR45, URZ, UP1 ;  /* 0x0000003f2d107287 */ /* 0x000fc40008800000 */
[----:B------:R-:W-:Y:S02]  /*fa50*/  USEL UR18, UR43, URZ, !UP0 ;  /* 0x0000003f2b127287 */ /* 0x000fe4000c000000 */
[----:B------:R-:W-:-:S04]  /*fa60*/  USHF.R.S32.HI UR17, URZ, 0x1f, UR43 ;  /* 0x0000001f3f117899 */ /* 0x000fc8000801142b */
[----:B------:R-:W-:Y:S01]  /*fa70*/  ULDC.64 UR14, c[0x0][UR20+0x228] ;  /* 0x00008a00140e7abb */ /* 0x000fe20008000a00 */
[----:B------:R-:W-:Y:S01]  /*fa80*/  ULDC.64 UR10, c[0x0][UR20+0x220] ;  /* 0x00008800140a7abb */ /* 0x000fe20008000a00 */
[----:B------:R-:W-:Y:S02]  /*fa90*/  UIMAD.WIDE.U32 UR22, UR14, UR16, URZ ;  /* 0x000000100e1672a5 */ /* 0x000fe4000f8e003f */
[----:B------:R-:W-:Y:S01]  /*faa0*/  UIMAD UR21, UR15, UR16, URZ ;  /* 0x000000100f1572a4 */ /* 0x000fe2000f8e023f */
[----:B0-----:R-:W-:Y:S01]  /*fab0*/  ISETP.NE.AND P0, PT, R0, 0x1, PT ;  /* 0x000000010000780c */ /* 0x001fe20003f05270 */
[----:B------:R-:W-:Y:S01]  /*fac0*/  UIMAD.WIDE.U32 UR14, UR10, UR18, URZ ;  /* 0x000000120a0e72a5 */ /* 0x000fe2000f8e003f */
[----:B------:R-:W-:Y:S01]  /*fad0*/  ULDC.64 UR12, c[0x0][UR20+0x218] ;  /* 0x00008600140c7abb */ /* 0x000fe20008000a00 */
[----:B------:R-:W-:Y:S02]  /*fae0*/  USEL UR19, UR17, URZ, !UP0 ;  /* 0x0000003f11137287 */ /* 0x000fe4000c000000 */
[----:B------:R-:W-:-:S02]  /*faf0*/  UIMAD UR18, UR11, UR18, URZ ;  /* 0x000000120b1272a4 */ /* 0x000fc4000f8e023f */
[----:B------:R-:W-:Y:S02]  /*fb00*/  UIMAD.WIDE.U32 UR16, UR12, UR44, URZ ;  /* 0x0000002c0c1072a5 */ /* 0x000fe4000f8e003f */
[----:B------:R-:W-:Y:S02]  /*fb10*/  UIMAD UR12, UR13, UR44, URZ ;  /* 0x0000002c0d0c72a4 */ /* 0x000fe4000f8e023f */
[----:B------:R-:W-:Y:S02]  /*fb20*/  UIMAD UR18, UR10, UR19, UR18 ;  /* 0x000000130a1272a4 */ /* 0x000fe4000f8e0212 */
[----:B------:R-:W0:Y:S01]  /*fb30*/  @P0 LDC R4, c[0x0][0xbec] ;  /* 0x0002fb00ff040b82 */ /* 0x000e220000000800 */
[----:B------:R-:W-:Y:S02]  /*fb40*/  UIADD3 UR21, UR23, UR21, URZ ;  /* 0x0000001517157290 */ /* 0x000fe4000fffe03f */
[----:B------:R-:W-:Y:S02]  /*fb50*/  UIADD3 UR10, UR17, UR12, URZ ;  /* 0x0000000c110a7290 */ /* 0x000fe4000fffe03f */
[----:B------:R-:W-:-:S02]  /*fb60*/  UIADD3 UR16, UP0, UP2, UR14, UR16, UR4 ;  /* 0x000000100e107290 */ /* 0x000fc4000fa1e004 */
[----:B------:R-:W-:Y:S01]  /*fb70*/  UIADD3 UR12, UR15, UR18, URZ ;  /* 0x000000120f0c7290 */ /* 0x000fe2000fffe03f */
[----:B------:R-:W1:Y:S01]  /*fb80*/  @P0 LDC R7, c[0x0][0xbf0] ;  /* 0x0002fc00ff070b82 */ /* 0x000e620000000800 */
[----:B------:R-:W-:Y:S02]  /*fb90*/  IMAD.U32 R6, RZ, RZ, UR21 ;  /* 0x00000015ff067e24 */ /* 0x000fe4000f8e00ff */
[----:B------:R-:W-:-:S03]  /*fba0*/  UIADD3.X UR12, UR12, UR10, UR24, UP0, UP2 ;  /* 0x0000000a0c0c7290 */ /* 0x000fc600087e4418 */
[----:B------:R-:W-:Y:S01]  /*fbb0*/  ULDC.64 UR10, c[0x0][UR20+0x210] ;  /* 0x00008400140a7abb */ /* 0x000fe20008000a00 */
[----:B0-----:R-:W-:-:S05]  /*fbc0*/  @P0 IMAD.HI.U32 R4, R9, R4, RZ ;  /* 0x0000000409040227 */ /* 0x001fca00078e00ff */
[----:B-1----:R-:W-:Y:S01]  /*fbd0*/  @P0 SHF.R.U32.HI R5, RZ, R7, R4 ;  /* 0x00000007ff050219 */ /* 0x002fe20000011604 */
[----:B------:R-:W-:-:S04]  /*fbe0*/  IMAD.U32 R4, RZ, RZ, UR22 ;  /* 0x00000016ff047e24 */ /* 0x000fc8000f8e00ff */
[--C-:B------:R-:W-:Y:S01]  /*fbf0*/  IMAD.MOV R7, RZ, RZ, -R5.reuse ;  /* 0x000000ffff077224 */ /* 0x100fe200078e0a05 */
[----:B------:R-:W-:Y:S02]  /*fc00*/  IADD3 R4, P0, P2, R5, UR16, R4 ;  /* 0x0000001005047c10 */ /* 0x000fe4000fa1e004 */
[----:B------:R-:W-:Y:S01]  /*fc10*/  SHF.R.S32.HI R5, RZ, 0x1f, R5 ;  /* 0x0000001fff057819 */ /* 0x000fe20000011405 */
[----:B------:R-:W-:-:S03]  /*fc20*/  IMAD R7, R0, R7, R9 ;  /* 0x0000000700077224 */ /* 0x000fc600078e0209 */
        /* <DEDUP_REMOVED lines=9> */
[----:B------:R-:W-:Y:S02]  /*fcc0*/  IMAD.IADD R5, R5, 0x1, R9 ;  /* 0x0000000105057824 */ /* 0x000fe400078e0209 */
[----:B------:R-:W-:Y:S03]  /*fcd0*/  SHFL.IDX PT, R6, R8, 0x1, 0x1c1f ;  /* 0x003c1f0008067f89 */ /* 0x000fe600000e0000 */
[----:B------:R-:W-:Y:S02]  /*fce0*/  LEA.HI.X R10, R4, UR13, R5, 0x2, P0 ;  /* 0x0000000d040a7c11 */ /* 0x000fe400080f1405 */
[----:B------:R-:W-:Y:S04]  /*fcf0*/  SHFL.IDX PT, R4, R8, RZ, 0x1c1f ;  /* 0x001c1fff08047589 */ /* 0x000fe800000e0000 */
[----:B------:R-:W0:Y:S04]  /*fd00*/  SHFL.IDX PT, R5, R10, RZ, 0x1c1f ;  /* 0x001c1fff0a057589 */ /* 0x000e2800000e0000 */
[----:B------:R-:W1:Y:S01]  /*fd10*/  SHFL.IDX PT, R7, R10, 0x1, 0x1c1f ;  /* 0x003c1f000a077f89 */ /* 0x000e6200000e0000 */
[----:B---3--:R-:W-:-:S02]  /*fd20*/  IMAD.MOV R9, RZ, RZ, -R11 ;  /* 0x000000ffff097224 */ /* 0x008fc400078e0a0b */
[----:B------:R-:W-:Y:S02]  /*fd30*/  IMAD R11, R0, UR8, RZ ;  /* 0x00000008000b7c24 */ /* 0x000fe4000f8e02ff */
[----:B------:R-:W-:Y:S01]  /*fd40*/  VIADD R0, R20, 0x8 ;  /* 0x0000000814007836 */ /* 0x000fe20000000000 */
[----:B------:R-:W-:-:S04]  /*fd50*/  ISETP.NE.AND P0, PT, R2, R9, PT ;  /* 0x000000090200720c */ /* 0x000fc80003f05270 */
[-C--:B------:R-:W-:Y:S02]  /*fd60*/  ISETP.GE.OR P2, PT, R20, R11.reuse, P0 ;  /* 0x0000000b1400720c */ /* 0x080fe40000746670 */
[----:B------:R-:W-:-:S11]  /*fd70*/  ISETP.GE.OR P0, PT, R0, R11, P0 ;  /* 0x0000000b0000720c */ /* 0x000fd60000706670 */
[----:B0-----:R0:W-:Y:S04]  /*fd80*/  @!P2 ST.E desc[UR40][R4.64], R3 ;  /* 0x000000030400a985 */ /* 0x0011e8000c101928 */
[----:B-1----:R0:W-:Y:S02]  /*fd90*/  @!P0 ST.E desc[UR40][R6.64], R12 ;  /* 0x0000000c06008985 */ /* 0x0021e4000c101928 */
.L_x_5415:
[----:B------:R-:W-:Y:S05]  /*fda0*/  @P1 BRA `(.L_x_5416) ;  /* 0x0000001000481947 */ /* 0x000fea0003800000 */
[----:B0-----:R-:W-:Y:S01]  /*fdb0*/  IMAD R3, R220, 0x40, R185 ;  /* 0x00000040dc037824 */ /* 0x001fe200078e02b9 */
[----:B------:R-:W0:Y:S01]  /*fdc0*/  LDC R81, c[0x0][0xbe8] ;  /* 0x0002fa00ff517b82 */ /* 0x000e220000000800 */
[----:B------:R-:W-:Y:S01]  /*fdd0*/  ULDC UR16, c[0x0][0xac8] ;  /* 0x0002b20000107ab9 */ /* 0x000fe20000000800 */
[----:B------:R-:W-:Y:S01]  /*fde0*/  ULDC.64 UR14, c[0x0][0xaa0] ;  /* 0x0002a800000e7ab9 */ /* 0x000fe20000000a00 */
[----:B------:R-:W-:-:S03]  /*fdf0*/  IMAD.WIDE R14, R3, 0x2, R14 ;  /* 0x00000002030e7825 */ /* 0x000fc600078e020e */
[C---:B------:R-:W-:Y:S02]  /*fe00*/  IADD3 R41, P2, R14.reuse, 0x7000, RZ ;  /* 0x000070000e297810 */ /* 0x040fe40007f5e0ff */
[----:B------:R-:W-:Y:S02]  /*fe10*/  IADD3 R9, P3, R14, 0x1000, RZ ;  /* 0x000010000e097810 */ /* 0x000fe40007f7e0ff */
[----:B------:R-:W-:Y:S02]  /*fe20*/  LOP3.LUT R40, R41, 0x380, RZ, 0xc0, !PT ;  /* 0x0000038029287812 */ /* 0x000fe400078ec0ff */
[----:B------:R-:W-:Y:S02]  /*fe30*/  LOP3.LUT R8, R9, 0x380, RZ, 0xc0, !PT ;  /* 0x0000038009087812 */ /* 0x000fe400078ec0ff */
[----:B------:R-:W-:Y:S02]  /*fe40*/  SHF.R.U64 R40, R40, 0x3, RZ ;  /* 0x0000000328287819 */ /* 0x000fe400000012ff */
[----:B------:R-:W-:-:S02]  /*fe50*/  SHF.R.U64 R8, R8, 0x3, RZ ;  /* 0x0000000308087819 */ /* 0x000fc400000012ff */
[----:B------:R-:W-:Y:S02]  /*fe60*/  IADD3 R33, P0, R14, 0x5000, RZ ;  /* 0x000050000e217810 */ /* 0x000fe40007f1e0ff */
[----:B------:R-:W-:Y:S01]  /*fe70*/  LOP3.LUT R40, R40, R41, RZ, 0x3c, !PT ;  /* 0x0000002928287212 */ /* 0x000fe200078e3cff */
[--C-:B------:R-:W-:Y:S01]  /*fe80*/  IMAD.X R41, RZ, RZ, R15.reuse, P2 ;  /* 0x000000ffff297224 */ /* 0x100fe200010e060f */
[----:B------:R-:W-:Y:S01]  /*fe90*/  LOP3.LUT R8, R8, R9, RZ, 0x3c, !PT ;  /* 0x0000000908087212 */ /* 0x000fe200078e3cff */
[----:B------:R-:W-:Y:S01]  /*fea0*/  IMAD.X R9, RZ, RZ, R15, P3 ;  /* 0x000000ffff097224 */ /* 0x000fe200018e060f */
[C---:B------:R-:W-:Y:S02]  /*feb0*/  IADD3 R69, P2, R14.reuse, 0xe000, RZ ;  /* 0x0000e0000e457810 */ /* 0x040fe40007f5e0ff */
[----:B------:R-:W-:Y:S01]  /*fec0*/  LOP3.LUT R32, R33, 0x380, RZ, 0xc0, !PT ;  /* 0x0000038021207812 */ /* 0x000fe200078ec0ff */
[----:B------:R-:W-:Y:S01]  /*fed0*/  UIMAD UR12, UR24, UR14, URZ ;  /* 0x0000000e180c72a4 */ /* 0x000fe2000f8e023f */
[C---:B------:R-:W-:Y:S01]  /*fee0*/  IADD3 R45, P3, R14.reuse, 0x8000, RZ ;  /* 0x000080000e2d7810 */ /* 0x040fe20007f7e0ff */
[C---:B------:R-:W-:Y:S01]  /*fef0*/  VIADD R101, R185.reuse, 0x80 ;  /* 0x00000080b9657836 */ /* 0x040fe20000000000 */
[----:B------:R-:W-:Y:S01]  /*ff00*/  IADD3 R37, P1, R14, 0x6000, RZ ;  /* 0x000060000e257810 */ /* 0x000fe20007f3e0ff */
[----:B------:R-:W-:Y:S01]  /*ff10*/  VIADD R97, R185, 0xc0 ;  /* 0x000000c0b9617836 */ /* 0x000fe20000000000 */
[----:B------:R-:W-:Y:S01]  /*ff20*/  LOP3.LUT R68, R69, 0x380, RZ, 0xc0, !PT ;  /* 0x0000038045447812 */ /* 0x000fe200078ec0ff */
[----:B------:R-:W-:Y:S01]  /*ff30*/  UIMAD.WIDE.U32 UR10, UR4, UR14, URZ ;  /* 0x0000000e040a72a5 */ /* 0x000fe2000f8e003f */
[----:B------:R-:W-:Y:S01]  /*ff40*/  SHF.R.U64 R32, R32, 0x3, RZ ;  /* 0x0000000320207819 */ /* 0x000fe200000012ff */
[----:B------:R-:W-:Y:S01]  /*ff50*/  VIADD R99, R185, 0x100 ;  /* 0x00000100b9637836 */ /* 0x000fe20000000000 */
[----:B------:R-:W-:Y:S01]  /*ff60*/  LOP3.LUT R44, R45, 0x380, RZ, 0xc0, !PT ;  /* 0x000003802d2c7812 */ /* 0x000fe200078ec0ff */
[----:B------:R-:W-:Y:S01]  /*ff70*/  VIADD R91, R185, 0x140 ;  /* 0x00000140b95b7836 */ /* 0x000fe20000000000 */
[----:B------:R-:W-:Y:S01]  /*ff80*/  LOP3.LUT R36, R37, 0x380, RZ, 0xc0, !PT ;  /* 0x0000038025247812 */ /* 0x000fe200078ec0ff */
[----:B------:R-:W5:Y:S01]  /*ff90*/  LD.E.128 R8, desc[UR40][R8.64] ;  /* 0x0000002808087980 */ /* 0x000f62000c101d00 */
[----:B------:R-:W-:-:S02]  /*ffa0*/  SHF.R.U64 R68, R68, 0x3, RZ ;  /* 0x0000000344447819 */ /* 0x000fc400000012ff */
[----:B------:R-:W-:Y:S01]  /*ffb0*/  LOP3.LUT R32, R32, R33, RZ, 0x3c, !PT ;  /* 0x0000002120207212 */ /* 0x000fe200078e3cff */
[--C-:B------:R-:W-:Y:S01]  /*ffc0*/  IMAD.X R33, RZ, RZ, R15.reuse, P0 ;  /* 0x000000ffff217224 */ /* 0x100fe200000e060f */
[----:B------:R-:W-:Y:S01]  /*ffd0*/  SHF.R.U64 R44, R44, 0x3, RZ ;  /* 0x000000032c2c7819 */ /* 0x000fe200000012ff */
[----:B------:R-:W5:Y:S01]  /*ffe0*/  LD.E.128 R40, desc[UR40][R40.64] ;  /* 0x0000002828287980 */ /* 0x000f62000c101d00 */
[----:B------:R-:W-:Y:S02]  /*fff0*/  SHF.R.U64 R36, R36, 0x3, RZ ;  /* 0x0000000324247819 */ /* 0x000fe400000012ff */
[----:B------:R-:W-:Y:S01]  /*10000*/  IADD3 R61, P0, R14, 0xc000, RZ ;  /* 0x0000c0000e3d7810 */ /* 0x000fe20007f1e0ff */
[----:B------:R-:W-:Y:S01]  /*10010*/  UIMAD UR12, UR4, UR15, UR12 ;  /* 0x0000000f040c72a4 */ /* 0x000fe2000f8e020c */
[----:B------:R-:W-:Y:S01]  /*10020*/  LOP3.LUT R68, R68, R69, RZ, 0x3c, !PT ;  /* 0x0000004544447212 */ /* 0x000fe200078e3cff */
[--C-:B------:R-:W-:Y:S01]  /*10030*/  IMAD.X R69, RZ, RZ, R15.reuse, P2 ;  /* 0x000000ffff457224 */ /* 0x100fe200010e060f */
[----:B------:R-:W-:Y:S01]  /*10040*/  LOP3.LUT R44, R44, R45, RZ, 0x3c, !PT ;  /* 0x0000002d2c2c7212 */ /* 0x000fe200078e3cff */
[--C-:B------:R-:W-:Y:S01]  /*10050*/  IMAD.X R45, RZ, RZ, R15.reuse, P3 ;  /* 0x000000ffff2d7224 */ /* 0x100fe200018e060f */
[----:B0-----:R-:W-:Y:S01]  /*10060*/  ISETP.NE.AND P2, PT, R81, 0x1, PT ;  /* 0x000000015100780c */ /* 0x001fe20003f45270 */
[----:B------:R-:W5:Y:S01]  /*10070*/  LD.E.128 R32, desc[UR40][R32.64] ;  /* 0x0000002820207980 */ /* 0x000f62000c101d00 */
[----:B------:R-:W-:Y:S01]  /*10080*/  LOP3.LUT R36, R36, R37, RZ, 0x3c, !PT ;  /* 0x0000002524247212 */ /* 0x000fe200078e3cff */
[----:B------:R-:W-:Y:S01]  /*10090*/  IMAD.X R37, RZ, RZ, R15, P1 ;  /* 0x000000ffff257224 */ /* 0x000fe200008e060f */
[----:B------:R-:W-:-:S02]  /*100a0*/  LOP3.LUT R60, R61, 0x380, RZ, 0xc0, !PT ;  /* 0x000003803d3c7812 */ /* 0x000fc400078ec0ff */
[C---:B------:R-:W-:Y:S02]  /*100b0*/  IADD3 R13, P4, R14.reuse, 0x2000, RZ ;  /* 0x000020000e0d7810 */ /* 0x040fe40007f9e0ff */
[C---:B------:R-:W-:Y:S02]  /*100c0*/  IADD3 R25, P5, R14.reuse, 0x3000, RZ ;  /* 0x000030000e197810 */ /* 0x040fe40007fbe0ff */
[C---:B------:R-:W-:Y:S01]  /*100d0*/  IADD3 R29, P6, R14.reuse, 0x4000, RZ ;  /* 0x000040000e1d7810 */ /* 0x040fe20007fde0ff */
[----:B------:R-:W-:Y:S01]  /*100e0*/  UIADD3 UR11, UR11, UR12, URZ ;  /* 0x0000000c0b0b7290 */ /* 0x000fe2000fffe03f */
[C---:B------:R-:W-:Y:S01]  /*100f0*/  IADD3 R3, P3, R14.reuse, 0xf000, RZ ;  /* 0x0000f0000e037810 */ /* 0x040fe20007f7e0ff */
[----:B------:R-:W0:Y:S01]  /*10100*/  @P2 LDC R21, c[0x0][0xbec] ;  /* 0x0002fb00ff152b82 */ /* 0x000e220000000800 */
[----:B------:R-:W-:Y:S01]  /*10110*/  IADD3 R65, P1, R14, 0xd000, RZ ;  /* 0x0000d0000e417810 */ /* 0x000fe20007f3e0ff */
[----:B------:R-:W-:Y:S01]  /*10120*/  ULDC.64 UR12, c[0x0][0xae8] ;  /* 0x0002ba00000c7ab9 */ /* 0x000fe20000000a00 */
[----:B------:R-:W-:Y:S01]  /*10130*/  SHF.R.U64 R60, R60, 0x3, RZ ;  /* 0x000000033c3c7819 */ /* 0x000fe200000012ff */
[----:B------:R-:W-:Y:S01]  /*10140*/  USHF.R.S32.HI UR4, URZ, 0x1f, UR9 ;  /* 0x0000001f3f047899 */ /* 0x000fe20008011409 */
[----:B------:R-:W-:Y:S01]  /*10150*/  LOP3.LUT R0, R3, 0x380, RZ, 0xc0, !PT ;  /* 0x0000038003007812 */ /* 0x000fe200078ec0ff */
[--C-:B------:R-:W-:Y:S01]  /*10160*/  IMAD.X R73, RZ, RZ, R15.reuse, P3 ;  /* 0x000000ffff497224 */ /* 0x100fe200018e060f */
[----:B------:R-:W-:Y:S01]  /*10170*/  LOP3.LUT R64, R65, 0x380, RZ, 0xc0, !PT ;  /* 0x0000038041407812 */ /* 0x000fe200078ec0ff */
[----:B------:R-:W1:Y:S01]  /*10180*/  @P2 LDC R77, c[0x0][0xbf0] ;  /* 0x0002fc00ff4d2b82 */ /* 0x000e620000000800 */
[----:B------:R-:W-:Y:S01]  /*10190*/  LOP3.LUT R60, R60, R61, RZ, 0x3c, !PT ;  /* 0x0000003d3c3c7212 */ /* 0x000fe200078e3cff */
[----:B------:R-:W-:Y:S01]  /*101a0*/  IMAD.X R61, RZ, RZ, R15, P0 ;  /* 0x000000ffff3d7224 */ /* 0x000fe200000e060f */
[----:B------:R-:W-:Y:S01]  /*101b0*/  SHF.R.U64 R0, R0, 0x3, RZ ;  /* 0x0000000300007819 */ /* 0x000fe200000012ff */
[----:B------:R-:W5:Y:S01]  /*101c0*/  LD.E.128 R36, desc[UR40][R36.64] ;  /* 0x0000002824247980 */ /* 0x000f62000c101d00 */
[----:B------:R-:W-:-:S02]  /*101d0*/  SHF.R.U64 R64, R64, 0x3, RZ ;  /* 0x0000000340407819 */ /* 0x000fc400000012ff */
[----:B------:R-:W-:Y:S01]  /*101e0*/  ISETP.GE.AND P0, PT, R188, UR16, PT ;  /* 0x00000010bc007c0c */ /* 0x000fe2000bf06270 */
[----:B------:R-:W5:Y:S01]  /*101f0*/  LD.E.128 R44, desc[UR40][R44.64] ;  /* 0x000000282c2c7980 */ /* 0x000f62000c101d00 */
[----:B------:R-:W-:Y:S02]  /*10200*/  LOP3.LUT R72, R0, R3, RZ, 0x3c, !PT ;  /* 0x0000000300487212 */ /* 0x000fe400078e3cff */
[----:B------:R-:W-:Y:S01]  /*10210*/  LOP3.LUT R64, R64, R65, RZ, 0x3c, !PT ;  /* 0x0000004140407212 */ /* 0x000fe200078e3cff */
[----:B------:R-:W-:Y:S01]  /*10220*/  IMAD.X R65, RZ, RZ, R15, P1 ;  /* 0x000000ffff417224 */ /* 0x000fe200008e060f */
[----:B------:R-:W-:Y:S01]  /*10230*/  SEL R3, RZ, 0xffffffff, P0 ;  /* 0xffffffffff037807 */ /* 0x000fe20000000000 */
[----:B------:R-:W5:Y:S01]  /*10240*/  LD.E.128 R68, desc[UR40][R68.64] ;  /* 0x0000002844447980 */ /* 0x000f62000c101d00 */
[----:B------:R-:W-:Y:S02]  /*10250*/  ISETP.GE.AND P1, PT, R185, UR16, PT ;  /* 0x00000010b9007c0c */ /* 0x000fe4000bf26270 */
[----:B------:R-:W-:Y:S01]  /*10260*/  LOP3.LUT R12, R13, 0x380, RZ, 0xc0, !PT ;  /* 0x000003800d0c7812 */ /* 0x000fe200078ec0ff */
[----:B------:R-:W-:Y:S01]  /*10270*/  IMAD.SHL.U32 R3, R3, 0x2, RZ ;  /* 0x0000000203037824 */ /* 0x000fe200078e00ff */
[----:B------:R-:W-:-:S02]  /*10280*/  SEL R0, RZ, 0x1, P1 ;  /* 0x00000001ff007807 */ /* 0x000fc40000800000 */
[----:B------:R-:W-:Y:S02]  /*10290*/  LOP3.LUT R24, R25, 0x380, RZ, 0xc0, !PT ;  /* 0x0000038019187812 */ /* 0x000fe400078ec0ff */
[----:B------:R-:W-:Y:S01]  /*102a0*/  LOP3.LUT R28, R29, 0x380, RZ, 0xc0, !PT ;  /* 0x000003801d1c7812 */ /* 0x000fe200078ec0ff */
[----:B------:R-:W-:Y:S01]  /*102b0*/  UIMAD.WIDE.U32 UR10, UR44, UR12, UR10 ;  /* 0x0000000c2c0a72a5 */ /* 0x000fe2000f8e000a */
[----:B------:R-:W-:Y:S01]  /*102c0*/  LOP3.LUT R3, R3, 0x2, R0, 0xe2, !PT ;  /* 0x0000000203037812 */ /* 0x000fe200078ee200 */
[----:B------:R-:W-:Y:S01]  /*102d0*/  IMAD R0, R187, 0x20, R220 ;  /* 0x00000020bb007824 */ /* 0x000fe200078e02dc */
[----:B------:R-:W-:Y:S01]  /*102e0*/  ISETP.GE.AND P1, PT, R101, UR16, PT ;  /* 0x0000001065007c0c */ /* 0x000fe2000bf26270 */
[----:B------:R-:W5:Y:S01]  /*102f0*/  LD.E.128 R60, desc[UR40][R60.64] ;  /* 0x000000283c3c7980 */ /* 0x000f62000c101d00 */
[----:B------:R-:W-:Y:S01]  /*10300*/  ISETP.GE.AND P0, PT, R97, UR16, PT ;  /* 0x0000001061007c0c */ /* 0x000fe2000bf06270 */
[----:B------:R-:W-:Y:S01]  /*10310*/  VIADD R80, R0, UR42 ;  /* 0x0000002a00507c36 */ /* 0x000fe20008000000 */
[----:B------:R-:W-:Y:S01]  /*10320*/  SHF.R.U64 R12, R12, 0x3, RZ ;  /* 0x000000030c0c7819 */ /* 0x000fe200000012ff */
[----:B------:R-:W5:Y:S01]  /*10330*/  LD.E.128 R64, desc[UR40][R64.64] ;  /* 0x0000002840407980 */ /* 0x000f62000c101d00 */
[----:B------:R-:W-:-:S02]  /*10340*/  SHF.R.U64 R24, R24, 0x3, RZ ;  /* 0x0000000318187819 */ /* 0x000fc400000012ff */
[----:B------:R-:W-:Y:S01]  /*10350*/  SHF.R.U64 R28, R28, 0x3, RZ ;  /* 0x000000031c1c7819 */ /* 0x000fe200000012ff */
[----:B------:R-:W5:Y:S01]  /*10360*/  LD.E.128 R72, desc[UR40][R72.64] ;  /* 0x0000002848487980 */ /* 0x000f62000c101d00 */
[----:B------:R-:W-:Y:S02]  /*10370*/  SEL R20, RZ, 0xffffffff, P1 ;  /* 0xffffffffff147807 */ /* 0x000fe40000800000 */
[----:B------:R-:W-:Y:S01]  /*10380*/  SEL R0, RZ, 0xffffffff, P0 ;  /* 0xffffffffff007807 */ /* 0x000fe20000000000 */
[----:B------:R-:W-:Y:S01]  /*10390*/  UIMAD UR11, UR44, UR13, UR11 ;  /* 0x0000000d2c0b72a4 */ /* 0x000fe2000f8e020b */
[----:B------:R-:W-:Y:S01]  /*103a0*/  LOP3.LUT R12, R12, R13, RZ, 0x3c, !PT ;  /* 0x0000000d0c0c7212 */ /* 0x000fe200078e3cff */
[--C-:B------:R-:W-:Y:S01]  /*103b0*/  IMAD.X R13, RZ, RZ, R15.reuse, P4 ;  /* 0x000000ffff0d7224 */ /* 0x100fe200020e060f */
[----:B------:R-:W-:Y:S01]  /*103c0*/  LOP3.LUT R24, R24, R25, RZ, 0x3c, !PT ;  /* 0x0000001918187212 */ /* 0x000fe200078e3cff */
[--C-:B------:R-:W-:Y:S01]  /*103d0*/  IMAD.X R25, RZ, RZ, R15.reuse, P5 ;  /* 0x000000ffff197224 */ /* 0x100fe200028e060f */
[----:B------:R-:W-:Y:S01]  /*103e0*/  LOP3.LUT R28, R28, R29, RZ, 0x3c, !PT ;  /* 0x0000001d1c1c7212 */ /* 0x000fe200078e3cff */
[----:B------:R-:W-:Y:S01]  /*103f0*/  IMAD.X R29, RZ, RZ, R15, P6 ;  /* 0x000000ffff1d7224 */ /* 0x000fe200030e060f */
[----:B------:R-:W-:Y:S01]  /*10400*/  IADD3 R49, P4, R14, 0x9000, RZ ;  /* 0x000090000e317810 */ /* 0x000fe20007f9e0ff */
[----:B------:R-:W-:Y:S01]  /*10410*/  IMAD.SHL.U32 R20, R20, 0x4, RZ ;  /* 0x0000000414147824 */ /* 0x000fe200078e00ff */
[C---:B------:R-:W-:Y:S01]  /*10420*/  IADD3 R53, P5, R14.reuse, 0xa000, RZ ;  /* 0x0000a0000e357810 */ /* 0x040fe20007fbe0ff */
[----:B------:R-:W-:Y:S01]  /*10430*/  ULDC.64 UR12, c[0x0][0xaf0] ;  /* 0x0002bc00000c7ab9 */ /* 0x000fe20000000a00 */
[----:B------:R-:W-:Y:S01]  /*10440*/  IADD3 R57, P6, R14, 0xb000, RZ ;  /* 0x0000b0000e397810 */ /* 0x000fe20007fde0ff */
[----:B------:R-:W-:Y:S01]  /*10450*/  IMAD.SHL.U32 R79, R0, 0x8, RZ ;  /* 0x00000008004f7824 */ /* 0x000fe200078e00ff */
[----:B------:R-:W-:Y:S01]  /*10460*/  UIMAD UR4, UR4, UR12, URZ ;  /* 0x0000000c040472a4 */ /* 0x000fe2000f8e023f */
[----:B0-----:R-:W-:Y:S01]  /*10470*/  @P2 IMAD.HI.U32 R0, R80, R21, RZ ;  /* 0x0000001550002227 */ /* 0x001fe200078e00ff */
[----:B------:R-:W-:Y:S01]  /*10480*/  LOP3.LUT R48, R49, 0x380, RZ, 0xc0, !PT ;  /* 0x0000038031307812 */ /* 0x000fe200078ec0ff */
[----:B------:R-:W5:Y:S01]  /*10490*/  LD.E.128 R24, desc[UR40][R24.64] ;  /* 0x0000002818187980 */ /* 0x000f62000c101d00 */
[----:B------:R-:W-:-:S02]  /*104a0*/  LOP3.LUT R52, R53, 0x380, RZ, 0xc0, !PT ;  /* 0x0000038035347812 */ /* 0x000fc400078ec0ff */
[----:B------:R-:W-:Y:S01]  /*104b0*/  LOP3.LUT R56, R57, 0x380, RZ, 0xc0, !PT ;  /* 0x0000038039387812 */ /* 0x000fe200078ec0ff */
[----:B------:R-:W5:Y:S01]  /*104c0*/  LD.E.128 R28, desc[UR40][R28.64] ;  /* 0x000000281c1c7980 */ /* 0x000f62000c101d00 */
[----:B------:R-:W-:Y:S02]  /*104d0*/  LOP3.LUT R5, R14, 0x380, RZ, 0xc0, !PT ;  /* 0x000003800e057812 */ /* 0x000fe400078ec0ff */
[----:B------:R-:W-:Y:S01]  /*104e0*/  LOP3.LUT R76, R20, 0x4, R3, 0xe2, !PT ;  /* 0x00000004144c7812 */ /* 0x000fe200078ee203 */
[----:B------:R-:W-:Y:S01]  /*104f0*/  IMAD.MOV.U32 R3, RZ, RZ, R80 ;  /* 0x000000ffff037224 */ /* 0x000fe200078e0050 */
[----:B------:R-:W-:Y:S01]  /*10500*/  UIMAD UR4, UR9, UR13, UR4 ;  /* 0x0000000d090472a4 */ /* 0x000fe2000f8e0204 */
[----:B-1----:R-:W-:Y:S01]  /*10510*/  @P2 SHF.R.U32.HI R3, RZ, R77, R0 ;  /* 0x0000004dff032219 */ /* 0x002fe20000011600 */
[----:B------:R-:W-:Y:S01]  /*10520*/  UIMAD.WIDE.U32 UR10, UR9, UR12, UR10 ;  /* 0x0000000c090a72a5 */ /* 0x000fe2000f8e000a */
[----:B------:R-:W-:Y:S02]  /*10530*/  SHF.R.U64 R48, R48, 0x3, RZ ;  /* 0x0000000330307819 */ /* 0x000fe400000012ff */
[----:B------:R-:W-:-:S02]  /*10540*/  SHF.R.U64 R52, R52, 0x3, RZ ;  /* 0x0000000334347819 */ /* 0x000fc400000012ff */
[----:B------:R-:W-:Y:S02]  /*10550*/  SHF.R.U64 R56, R56, 0x3, RZ ;  /* 0x0000000338387819 */ /* 0x000fe400000012ff */
[----:B------:R-:W-:Y:S01]  /*10560*/  SHF.R.U64 R5, R5, 0x3, RZ ;  /* 0x0000000305057819 */ /* 0x000fe200000012ff */
[----:B------:R-:W-:Y:S01]  /*10570*/  UIADD3 UR4, UR11, UR4, URZ ;  /* 0x000000040b047290 */ /* 0x000fe2000fffe03f */
[----:B------:R-:W-:Y:S02]  /*10580*/  ISETP.GE.AND P0, PT, R99, UR16, PT ;  /* 0x0000001063007c0c */ /* 0x000fe4000bf06270 */
[--C-:B------:R-:W-:Y:S01]  /*10590*/  SHF.R.S32.HI R77, RZ, 0x1f, R3.reuse ;  /* 0x0000001fff4d7819 */ /* 0x100fe20000011403 */
[----:B------:R-:W-:Y:S01]  /*105a0*/  IMAD.U32 R20, RZ, RZ, UR10 ;  /* 0x0000000aff147e24 */ /* 0x000fe2000f8e00ff */
[----:B------:R-:W-:Y:S01]  /*105b0*/  LOP3.LUT R76, R79, 0x8, R76, 0xe2, !PT ;  /* 0x000000084f4c7812 */ /* 0x000fe200078ee24c */
[----:B------:R-:W-:Y:S01]  /*105c0*/  IMAD.U32 R21, RZ, RZ, UR11 ;  /* 0x0000000bff157e24 */ /* 0x000fe2000f8e00ff */
        /* <DEDUP_REMOVED lines=8> */
[----:B------:R-:W-:Y:S01]  /*10650*/  ULDC.64 UR10, c[0x0][0xae0] ;  /* 0x0002b800000a7ab9 */ /* 0x000fe20000000a00 */
[----:B------:R-:W-:Y:S01]  /*10660*/  IMAD.MOV.U32 R5, RZ, RZ, R15 ;  /* 0x000000ffff057224 */ /* 0x000fe200078e000f */
[----:B------:R-:W-:Y:S01]  /*10670*/  SEL R0, RZ, 0xffffffff, P0 ;  /* 0xffffffffff007807 */ /* 0x000fe20000000000 */
[----:B------:R-:W-:Y:S01]  /*10680*/  IMAD R78, R77, UR10, RZ ;  /* 0x0000000a4d4e7c24 */ /* 0x000fe2000f8e02ff */
[----:B------:R-:W-:Y:S01]  /*10690*/  ISETP.GE.AND P0, PT, R91, UR16, PT ;  /* 0x000000105b007c0c */ /* 0x000fe2000bf06270 */
[----:B------:R-:W-:Y:S01]  /*106a0*/  IMAD.U32 R21, RZ, RZ, UR4 ;  /* 0x00000004ff157e24 */ /* 0x000fe2000f8e00ff */
[----:B------:R-:W5:Y:S01]  /*106b0*/  LD.E.128 R12, desc[UR40][R12.64] ;  /* 0x000000280c0c7980 */ /* 0x000f62000c101d00 */
[----:B------:R-:W-:-:S02]  /*106c0*/  IMAD R77, R81, R79, R80 ;  /* 0x0000004f514d7224 */ /* 0x000fc400078e0250 */
[----:B------:R-:W-:Y:S01]  /*106d0*/  IMAD.SHL.U32 R83, R0, 0x10, RZ ;  /* 0x0000001000537824 */ /* 0x000fe200078e00ff */
[----:B------:R-:W5:Y:S01]  /*106e0*/  LD.E.128 R4, desc[UR40][R4.64] ;  /* 0x0000002804047980 */ /* 0x000f62000c101d00 */
[C---:B------:R-:W-:Y:S01]  /*106f0*/  IMAD R79, R3.reuse, UR11, R78 ;  /* 0x0000000b034f7c24 */ /* 0x040fe2000f8e024e */
[----:B------:R-:W-:Y:S01]  /*10700*/  SEL R0, RZ, 0xffffffff, P0 ;  /* 0xffffffffff007807 */ /* 0x000fe20000000000 */
[----:B------:R-:W-:Y:S01]  /*10710*/  IMAD.WIDE.U32 R20, R3, UR10, R20 ;  /* 0x0000000a03147c25 */ /* 0x000fe2000f8e0014 */
[----:B------:R-:W5:Y:S01]  /*10720*/  LD.E.128 R48, desc[UR40][R48.64] ;  /* 0x0000002830307980 */ /* 0x000f62000c101d00 */
[----:B------:R-:W-:Y:S01]  /*10730*/  SHF.R.S32.HI R3, RZ, 0x1f, R77 ;  /* 0x0000001fff037819 */ /* 0x000fe2000001144d */
[----:B------:R-:W-:Y:S02]  /*10740*/  ULDC.64 UR10, c[0x0][0xad8] ;  /* 0x0002b600000a7ab9 */ /* 0x000fe40000000a00 */
[----:B------:R-:W5:Y:S01]  /*10750*/  LD.E.128 R52, desc[UR40][R52.64] ;  /* 0x0000002834347980 */ /* 0x000f62000c101d00 */
[----:B------:R-:W-:-:S03]  /*10760*/  VIADD R93, R185, 0x180 ;  /* 0x00000180b95d7836 */ /* 0x000fc60000000000 */
[----:B------:R-:W5:Y:S01]  /*10770*/  LD.E.128 R56, desc[UR40][R56.64] ;  /* 0x0000002838387980 */ /* 0x000f62000c101d00 */
[----:B------:R-:W-:Y:S01]  /*10780*/  @!PT LDS RZ, [RZ] ;  /* 0x00000000fffff984 */ /* 0x000fe20000000800 */
[----:B------:R-:W-:Y:S01]  /*10790*/  @!PT LDS RZ, [RZ] ;  /* 0x00000000fffff984 */ /* 0x000fe20000000800 */
[----:B------:R-:W-:Y:S01]  /*107a0*/  @!PT LDS RZ, [RZ] ;  /* 0x00000000fffff984 */ /* 0x000fe20000000800 */
[----:B------:R-:W-:Y:S01]  /*107b0*/  @!PT LDS RZ, [RZ] ;  /* 0x00000000fffff984 */ /* 0x000fe20000000800 */
[----:B------:R0:W-:Y:S06]  /*107c0*/  MEMBAR.ALL.CTA ;  /* 0x0000000000007992 */ /* 0x0001ec0000008000 */
[----:B0-----:R-:W0:Y:S01]  /*107d0*/  FENCE.VIEW.ASYNC.S ;  /* 0x00000000000073c6 */ /* 0x001e220000000000 */
[----:B------:R-:W-:Y:S01]  /*107e0*/  LOP3.LUT R76, R83, 0x10, R76, 0xe2, !PT ;  /* 0x00000010534c7812 */ /* 0x000fe200078ee24c */
[----:B------:R-:W-:Y:S01]  /*107f0*/  IMAD.SHL.U32 R83, R0, 0x20, RZ ;  /* 0x0000002000537824 */ /* 0x000fe200078e00ff */
[----:B------:R-:W-:Y:S01]  /*10800*/  ISETP.GE.AND P0, PT, R93, UR16, PT ;  /* 0x000000105d007c0c */ /* 0x000fe2000bf06270 */
[----:B------:R-:W-:-:S02]  /*10810*/  IMAD.IADD R21, R21, 0x1, R79 ;  /* 0x0000000115157824 */ /* 0x000fc400078e024f */
[----:B------:R-:W-:Y:S02]  /*10820*/  IMAD R0, R3, UR10, RZ ;  /* 0x0000000a03007c24 */ /* 0x000fe4000f8e02ff */
[----:B------:R-:W-:Y:S02]  /*10830*/  VIADD R88, R220, UR42 ;  /* 0x0000002adc587c36 */ /* 0x000fe40008000000 */
[----:B------:R-:W-:Y:S01]  /*10840*/  IMAD R89, R81, UR8, RZ ;  /* 0x0000000851597c24 */ /* 0x000fe2000f8e02ff */
[----:B------:R-:W-:Y:S01]  /*10850*/  UIADD3 UR4, UR46, 0x28c20, URZ ;  /* 0x00028c202e047890 */ /* 0x000fe2000fffe03f */
[C---:B------:R-:W-:Y:S01]  /*10860*/  IMAD R79, R77.reuse, UR11, R0 ;  /* 0x0000000b4d4f7c24 */ /* 0x040fe2000f8e0200 */
[----:B------:R-:W-:Y:S01]  /*10870*/  SEL R3, RZ, 0x40, P0 ;  /* 0x00000040ff037807 */ /* 0x000fe20000000000 */
[----:B------:R-:W-:Y:S01]  /*10880*/  IMAD.WIDE.U32 R20, R77, UR10, R20 ;  /* 0x0000000a4d147c25 */ /* 0x000fe2000f8e0014 */
[----:B------:R-:W-:Y:S01]  /*10890*/  ISETP.GE.AND P0, PT, R88, R89, PT ;  /* 0x000000595800720c */ /* 0x000fe20003f06270 */
[----:B------:R-:W-:Y:S01]  /*108a0*/  ULDC.64 UR10, c[0x0][0xa80] ;  /* 0x0002a000000a7ab9 */ /* 0x000fe20000000a00 */
[----:B------:R-:W-:Y:S01]  /*108b0*/  UPRMT UR4, URZ, 0x654, UR4 ;  /* 0x000006543f047896 */ /* 0x000fe20008000004 */
[----:B------:R-:W-:Y:S01]  /*108c0*/  VIADD R95, R185, 0x1c0 ;  /* 0x000001c0b95f7836 */ /* 0x000fe20000000000 */
[----:B------:R-:W-:Y:S01]  /*108d0*/  LEA R86, P2, R20, UR10, 0x1 ;  /* 0x0000000a14567c11 */ /* 0x000fe2000f8408ff */
[----:B------:R-:W-:Y:S01]  /*108e0*/  IMAD.IADD R21, R21, 0x1, R79 ;  /* 0x0000000115157824 */ /* 0x000fe200078e024f */
[----:B------:R-:W-:-:S02]  /*108f0*/  LOP3.LUT R76, R83, 0x20, R76, 0xe2, !PT ;  /* 0x00000020534c7812 */ /* 0x000fc400078ee24c */
[----:B------:R-:W-:Y:S02]  /*10900*/  ISETP.GE.AND P1, PT, R95, UR16, PT ;  /* 0x000000105f007c0c */ /* 0x000fe4000bf26270 */
[----:B------:R-:W-:Y:S01]  /*10910*/  LEA.HI.X R87, R20, UR11, R21, 0x1, P2 ;  /* 0x0000000b14577c11 */ /* 0x000fe200090f0c15 */
[----:B0-----:R-:W-:Y:S01]  /*10920*/  SYNCS.ARRIVE.TRANS64.RED.A1T0 RZ, [UR4], RZ ;  /* 0x000000ffffff79a7 */ /* 0x001fe20008100404 */
[----:B------:R-:W-:Y:S01]  /*10930*/  LOP3.LUT R3, R76, R3, RZ, 0xfc, !PT ;  /* 0x000000034c037212 */ /* 0x000fe200078efcff */
[----:B------:R0:W1:Y:S01]  /*10940*/  SHFL.IDX PT, R20, R86, RZ, 0x181f ;  /* 0x00181fff56147589 */ /* 0x00006200000e0000 */
[----:B------:R-:W-:Y:S01]  /*10950*/  SEL R0, RZ, 0x80, P1 ;  /* 0x00000080ff007807 */ /* 0x000fe20000800000 */
[----:B------:R-:W-:Y:S02]  /*10960*/  BSSY B1, `(.L_x_5417) ;  /* 0x000002a000017945 */ /* 0x000fe40003800000 */
[----:B------:R0:W3:Y:S01]  /*10970*/  SHFL.IDX PT, R21, R87, RZ, 0x181f ;  /* 0x00181fff57157589 */ /* 0x0000e200000e0000 */
[----:B------:R-:W-:-:S02]  /*10980*/  LOP3.LUT R0, R3, R0, RZ, 0xfc, !PT ;  /* 0x0000000003007212 */ /* 0x000fc400078efcff */
        /* <DEDUP_REMOVED lines=9> */
[CC--:B-1----:R-:W-:Y:S01]  /*10a20*/  @!P1 LEA R76, P2, R188.reuse, R20.reuse, 0x1 ;  /* 0x00000014bc4c9211 */ /* 0x0c2fe200078408ff */
[----:B---3--:R-:W-:Y:S02]  /*10a30*/  @!P0 IMAD.WIDE R78, R185, 0x2, R20 ;  /* 0x00000002b94e8825 */ /* 0x008fe400078e0214 */
[----:B------:R-:W-:Y:S02]  /*10a40*/  @!P4 LEA R80, P5, R101, R20, 0x1 ;  /* 0x000000146550c211 */ /* 0x000fe400078a08ff */
[----:B------:R-:W-:Y:S01]  /*10a50*/  @!P1 LEA.HI.X R77, R188, R21, R152, 0x1, P2 ;  /* 0x00000015bc4d9211 */ /* 0x000fe200010f0c98 */
[----:B-----5:R1:W-:Y:S01]  /*10a60*/  @!P0 ST.E.128 desc[UR40][R78.64], R4 ;  /* 0x000000044e008985 */ /* 0x0203e2000c101d28 */
[----:B------:R-:W-:Y:S02]  /*10a70*/  ISETP.GE.AND P2, PT, R99, UR16, PT ;  /* 0x0000001063007c0c */ /* 0x000fe4000bf46270 */
[----:B------:R-:W-:Y:S01]  /*10a80*/  LOP3.LUT P0, RZ, R3, 0x40, RZ, 0xc0, !PT ;  /* 0x0000004003ff7812 */ /* 0x000fe2000780c0ff */
[----:B------:R3:W-:Y:S01]  /*10a90*/  @!P1 ST.E.128 desc[UR40][R76.64], R12 ;  /* 0x0000000c4c009985 */ /* 0x0007e2000c101d28 */
[----:B------:R-:W-:-:S02]  /*10aa0*/  ISETP.GE.AND P1, PT, R91, UR16, PT ;  /* 0x000000105b007c0c */ /* 0x000fc4000bf26270 */
[-C--:B------:R-:W-:Y:S02]  /*10ab0*/  @!P3 LEA R82, P6, R97, R20.reuse, 0x1 ;  /* 0x000000146152b211 */ /* 0x080fe400078c08ff */
        /* <DEDUP_REMOVED lines=13> */
[----:B---3--:R-:W-:Y:S01]  /*10b90*/  SHF.R.S32.HI R13, RZ, 0x1f, R95 ;  /* 0x0000001fff0d7819 */ /* 0x008fe2000001145f */
[----:B------:R4:W-:Y:S01]  /*10ba0*/  @!P1 ST.E.128 desc[UR40][R4.64], R52 ;  /* 0x0000003404009985 */ /* 0x0009e2000c101d28 */
[----:B------:R-:W-:-:S02]  /*10bb0*/  @P0 LEA.HI.X R7, R93, R21, R7, 0x1, P5 ;  /* 0x000000155d070211 */ /* 0x000fc400028f0c07 */
[----:B------:R-:W-:-:S03]  /*10bc0*/  @P6 LEA R12, P5, R95, R20, 0x1 ;  /* 0x000000145f0c6211 */ /* 0x000fc600078a08ff */
[----:B------:R4:W-:Y:S01]  /*10bd0*/  @P0 ST.E.128 desc[UR40][R6.64], R60 ;  /* 0x0000003c06000985 */ /* 0x0009e2000c101d28 */
[----:B------:R-:W-:-:S05]  /*10be0*/  @P6 LEA.HI.X R13, R95, R21, R13, 0x1, P5 ;  /* 0x000000155f0d6211 */ /* 0x000fca00028f0c0d */
[----:B------:R4:W-:Y:S04]  /*10bf0*/  @P6 ST.E.128 desc[UR40][R12.64], R68 ;  /* 0x000000440c006985 */ /* 0x0009e8000c101d28 */
.L_x_5418:
[----:B------:R-:W-:Y:S05]  /*10c00*/  BSYNC B1 ;  /* 0x0000000000017941 */ /* 0x000fea0003800000 */
.L_x_5417:
[----:B----45:R-:W-:Y:S01]  /*10c10*/  VIADD R6, R88, 0x20 ;  /* 0x0000002058067836 */ /* 0x030fe20000000000 */
[----:B------:R4:W0:Y:S04]  /*10c20*/  SHFL.IDX PT, R5, R87, 0x1, 0x181f ;  /* 0x00381f0057057f89 */ /* 0x00082800000e0000 */
[----:B------:R-:W-:Y:S01]  /*10c30*/  ISETP.GE.AND P0, PT, R6, R89, PT ;  /* 0x000000590600720c */ /* 0x000fe20003f06270 */
[----:B------:R4:W0:-:S12]  /*10c40*/  SHFL.IDX PT, R4, R86, 0x1, 0x181f ;  /* 0x00381f0056047f89 */ /* 0x00081800000e0000 */
[----:B----4-:R-:W-:Y:S05]  /*10c50*/  @P0 BRA `(.L_x_5419) ;  /* 0x0000002400dc0947 */ /* 0x010fea0003800000 */
[----:B------:R-:W-:Y:S02]  /*10c60*/  ISETP.GE.AND P0, PT, R185, UR16, PT ;  /* 0x00000010b9007c0c */ /* 0x000fe4000bf06270 */
[----:B------:R-:W-:Y:S02]  /*10c70*/  ISETP.GE.AND P4, PT, R188, UR16, PT ;  /* 0x00000010bc007c0c */ /* 0x000fe4000bf86270 */
[----:B------:R-:W-:Y:S02]  /*10c80*/  ISETP.GE.AND P3, PT, R101, UR16, PT ;  /* 0x0000001065007c0c */ /* 0x000fe4000bf66270 */
[----:B------:R-:W-:Y:S02]  /*10c90*/  ISETP.GE.AND P2, PT, R97, UR16, PT ;  /* 0x0000001061007c0c */ /* 0x000fe4000bf46270 */
[----:B------:R-:W-:Y:S02]  /*10ca0*/  ISETP.GE.AND P1, PT, R99, UR16, PT ;  /* 0x0000001063007c0c */ /* 0x000fe4000bf26270 */
[----:B------:R-:W-:-:S02]  /*10cb0*/  SHF.R.S32.HI R15, RZ, 0x1f, R101 ;  /* 0x0000001fff0f7819 */ /* 0x000fc40000011465 */
[----:B---3--:R-:W-:Y:S01]  /*10cc0*/  SHF.R.S32.HI R21, RZ, 0x1f, R97 ;  /* 0x0000001fff157819 */ /* 0x008fe20000011461 */
[----:B0-----:R-:W-:Y:S02]  /*10cd0*/  @!P0 IMAD.WIDE R6, R185, 0x2, R4 ;  /* 0x00000002b9068825 */ /* 0x001fe400078e0204 */
[CC--:B------:R-:W-:Y:S02]  /*10ce0*/  @!P4 LEA R12, P5, R188.reuse, R4.reuse, 0x1 ;  /* 0x00000004bc0cc211 */ /* 0x0c0fe400078a08ff */
[-C--:B------:R-:W-:Y:S01]  /*10cf0*/  @!P3 LEA R14, P6, R101, R4.reuse, 0x1 ;  /* 0x00000004650eb211 */ /* 0x080fe200078c08ff */
[----:B------:R0:W-:Y:S01]  /*10d00*/  @!P0 ST.E.128 desc[UR40][R6.64], R8 ;  /* 0x0000000806008985 */ /* 0x0001e2000c101d28 */
[----:B------:R-:W-:Y:S02]  /*10d10*/  ISETP.GE.AND P0, PT, R91, UR16, PT ;  /* 0x000000105b007c0c */ /* 0x000fe4000bf06270 */
[----:B------:R-:W-:Y:S02]  /*10d20*/  @!P4 LEA.HI.X R13, R188, R5, R152, 0x1, P5 ;  /* 0x00000005bc0dc211 */ /* 0x000fe400028f0c98 */
[----:B-1----:R-:W-:-:S02]  /*10d30*/  @!P2 LEA R20, P5, R97, R4, 0x1 ;  /* 0x000000046114a211 */ /* 0x002fc400078a08ff */
[-C--:B------:R-:W-:Y:S01]  /*10d40*/  @!P3 LEA.HI.X R15, R101, R5.reuse, R15, 0x1, P6 ;  /* 0x00000005650fb211 */ /* 0x080fe200030f0c0f */
[----:B------:R1:W-:Y:S01]  /*10d50*/  @!P4 ST.E.128 desc[UR40][R12.64], R24 ;  /* 0x000000180c00c985 */ /* 0x0003e2000c101d28 */
[----:B------:R-:W-:Y:S02]  /*10d60*/  LOP3.LUT P6, RZ, R3, 0x40, RZ, 0xc0, !PT ;  /* 0x0000004003ff7812 */ /* 0x000fe400078cc0ff */
[----:B------:R-:W-:Y:S01]  /*10d70*/  @!P2 LEA.HI.X R21, R97, R5, R21, 0x1, P5 ;  /* 0x000000056115a211 */ /* 0x000fe200028f0c15 */
[----:B------:R1:W-:Y:S01]  /*10d80*/  @!P3 ST.E.128 desc[UR40][R14.64], R32 ;  /* 0x000000200e00b985 */ /* 0x0003e2000c101d28 */
[----:B------:R-:W-:-:S03]  /*10d90*/  SHF.R.S32.HI R3, RZ, 0x1f, R99 ;  /* 0x0000001fff037819 */ /* 0x000fc60000011463 */
[----:B------:R1:W-:Y:S01]  /*10da0*/  @!P2 ST.E.128 desc[UR40][R20.64], R40 ;  /* 0x000000281400a985 */ /* 0x0003e2000c101d28 */
[----:B0-----:R-:W-:-:S04]  /*10db0*/  @!P1 LEA R6, P5, R99, R4, 0x1 ;  /* 0x0000000463069211 */ /* 0x001fc800078a08ff */
[-C--:B------:R-:W-:Y:S02]  /*10dc0*/  @!P1 LEA.HI.X R7, R99, R5.reuse, R3, 0x1, P5 ;  /* 0x0000000563079211 */ /* 0x080fe400028f0c03 */
[----:B------:R-:W-:Y:S02]  /*10dd0*/  SHF.R.S32.HI R3, RZ, 0x1f, R91 ;  /* 0x0000001fff037819 */ /* 0x000fe4000001145b */
[C---:B------:R-:W-:Y:S01]  /*10de0*/  @!P0 LEA R8, P5, R91.reuse, R4, 0x1 ;  /* 0x000000045b088211 */ /* 0x040fe200078a08ff */
[----:B------:R1:W-:Y:S03]  /*10df0*/  @!P1 ST.E.128 desc[UR40][R6.64], R48 ;  /* 0x0000003006009985 */ /* 0x0003e6000c101d28 */
[----:B------:R-:W-:Y:S02]  /*10e00*/  @!P0 LEA.HI.X R9, R91, R5, R3, 0x1, P5 ;  /* 0x000000055b098211 */ /* 0x000fe400028f0c03 */
[----:B------:R-:W-:-:S02]  /*10e10*/  SHF.R.S32.HI R3, RZ, 0x1f, R93 ;  /* 0x0000001fff037819 */ /* 0x000fc4000001145d */
[C---:B------:R-:W-:Y:S01]  /*10e20*/  @P6 LEA R10, P5, R93.reuse, R4, 0x1 ;  /* 0x000000045d0a6211 */ /* 0x040fe200078a08ff */
[----:B------:R1:W-:Y:S01]  /*10e30*/  @!P0 ST.E.128 desc[UR40][R8.64], R56 ;  /* 0x0000003808008985 */ /* 0x0003e2000c101d28 */
[----:B------:R-:W-:Y:S02]  /*10e40*/  LOP3.LUT P0, RZ, R0, 0x80, RZ, 0xc0, !PT ;  /* 0x0000008000ff7812 */ /* 0x000fe4000780c0ff */
[----:B------:R-:W-:-:S05]  /*10e50*/  @P6 LEA.HI.X R11, R93, R5, R3, 0x1, P5 ;  /* 0x000000055d0b6211 */ /* 0x000fca00028f0c03 */
[----:B------:R1:W-:Y:S06]  /*10e60*/  @P6 ST.E.128 desc[UR40][R10.64], R64 ;  /* 0x000000400a006985 */ /* 0x0003ec000c101d28 */
[----:B------:R-:W-:Y:S05]  /*10e70*/  @!P0 BRA `(.L_x_5419) ;  /* 0x0000002400548947 */ /* 0x000fea0003800000 */
[----:B------:R-:W-:Y:S02]  /*10e80*/  LEA R4, P0, R95, R4, 0x1 ;  /* 0x000000045f047211 */ /* 0x000fe400078008ff */
[----:B------:R-:W-:-:S04]  /*10e90*/  SHF.R.S32.HI R0, RZ, 0x1f, R95 ;  /* 0x0000001fff007819 */ /* 0x000fc8000001145f */
[----:B------:R-:W-:-:S05]  /*10ea0*/  LEA.HI.X R5, R95, R5, R0, 0x1, P0 ;  /* 0x000000055f057211 */ /* 0x000fca00000f0c00 */
[----:B------:R0:W-:Y:S01]  /*10eb0*/  ST.E.128 desc[UR40][R4.64], R72 ;  /* 0x0000004804007985 */ /* 0x0001e2000c101d28 */
[----:B------:R-:W-:Y:S05]  /*10ec0*/  BRA `(.L_x_5419) ;  /* 0x0000002400407947 */ /* 0x000fea0003800000 */
.L_x_5416:
[----:B------:R-:W-:Y:S01]  /*10ed0*/  ULDC.64 UR14, c[0x0][0xb08] ;  /* 0x0002c200000e7ab9 */ /* 0x000fe20000000a00 */
[----:B0-----:R-:W-:Y:S01]  /*10ee0*/  VIADD R4, R186, UR42 ;  /* 0x0000002aba047c36 */ /* 0x001fe20008000000 */
[----:B------:R-:W-:Y:S01]  /*10ef0*/  UIMAD UR12, UR24, UR14, URZ ;  /* 0x0000000e180c72a4 */ /* 0x000fe2000f8e023f */
[----:B------:R-:W-:Y:S01]  /*10f00*/  BSSY B1, `(.L_x_5420) ;  /* 0x00000c6000017945 */ /* 0x000fe20003800000 */
[----:B------:R-:W-:Y:S01]  /*10f10*/  UIMAD.WIDE.U32 UR10, UR4, UR14, URZ ;  /* 0x0000000e040a72a5 */ /* 0x000fe2000f8e003f */
[----:B------:R-:W-:Y:S01]  /*10f20*/  IMAD.MOV.U32 R3, RZ, RZ, R4 ;  /* 0x000000ffff037224 */ /* 0x000fe200078e0004 */
[----:B------:R-:W-:Y:S01]  /*10f30*/  UIMAD UR12, UR4, UR15, UR12 ;  /* 0x0000000f040c72a4 */ /* 0x000fe2000f8e020c */
[----:B------:R-:W-:Y:S01]  /*10f40*/  SHF.R.S32.HI R21, RZ, 0x1f, R205 ;  /* 0x0000001fff157819 */ /* 0x000fe200000114cd */
[----:B------:R-:W-:Y:S01]  /*10f50*/  ULDC UR14, c[0x0][0xbe8] ;  /* 0x0002fa00000e7ab9 */ /* 0x000fe20000000800 */
[----:B------:R-:W-:Y:S01]  /*10f60*/  USHF.R.S32.HI UR4, URZ, 0x1f, UR9 ;  /* 0x0000001f3f047899 */ /* 0x000fe20008011409 */
[----:B------:R-:W-:Y:S01]  /*10f70*/  SHF.R.S32.HI R152, RZ, 0x1f, R206 ;  /* 0x0000001fff987819 */ /* 0x000fe200000114ce */
[----:B------:R-:W-:Y:S01]  /*10f80*/  UIADD3 UR11, UR11, UR12, URZ ;  /* 0x0000000c0b0b7290 */ /* 0x000fe2000fffe03f */
[----:B------:R-:W-:Y:S01]  /*10f90*/  SHF.R.S32.HI R153, RZ, 0x1f, R207 ;  /* 0x0000001fff997819 */ /* 0x000fe200000114cf */
[----:B------:R-:W-:Y:S01]  /*10fa0*/  UISETP.NE.AND UP0, UPT, UR14, 0x1, UPT ;  /* 0x000000010e00788c */ /* 0x000fe2000bf05270 */
[----:B------:R-:W-:Y:S01]  /*10fb0*/  SHF.R.S32.HI R154, RZ, 0x1f, R208 ;  /* 0x0000001fff9a7819 */ /* 0x000fe200000114d0 */
[----:B------:R-:W-:Y:S01]  /*10fc0*/  ULDC.64 UR12, c[0x0][0xb38] ;  /* 0x0002ce00000c7ab9 */ /* 0x000fe20000000a00 */
[----:B------:R-:W-:Y:S01]  /*10fd0*/  UIMAD UR8, UR8, UR14, URZ ;  /* 0x0000000e080872a4 */ /* 0x000fe2000f8e023f */
[----:B------:R-:W-:Y:S01]  /*10fe0*/  SHF.R.S32.HI R155, RZ, 0x1f, R209 ;  /* 0x0000001fff9b7819 */ /* 0x000fe200000114d1 */
[----:B------:R-:W-:Y:S01]  /*10ff0*/  UIMAD.WIDE.U32 UR10, UR44, UR12, UR10 ;  /* 0x0000000c2c0a72a5 */ /* 0x000fe2000f8e000a */
[----:B------:R-:W-:-:S02]  /*11000*/  PLOP3.LUT P0, PT, PT, PT, UP0, 0x80, 0x0 ;  /* 0x000000000000781c */ /* 0x000fc40003f0f008 */
[----:B------:R-:W-:Y:S01]  /*11010*/  SHF.R.S32.HI R156, RZ, 0x1f, R210 ;  /* 0x0000001fff9c7819 */ /* 0x000fe200000114d2 */
[----:B------:R-:W-:Y:S01]  /*11020*/  UIMAD UR11, UR44, UR13, UR11 ;  /* 0x0000000d2c0b72a4 */ /* 0x000fe2000f8e020b */
[----:B------:R-:W-:Y:S02]  /*11030*/  SHF.R.S32.HI R157, RZ, 0x1f, R211 ;  /* 0x0000001fff9d7819 */ /* 0x000fe400000114d3 */
[----:B------:R-:W-:Y:S01]  /*11040*/  ULDC.64 UR12, c[0x0][0xb40] ;  /* 0x0002d000000c7ab9 */ /* 0x000fe20000000a00 */
[----:B------:R-:W-:Y:S01]  /*11050*/  SHF.R.S32.HI R158, RZ, 0x1f, R212 ;  /* 0x0000001fff9e7819 */ /* 0x000fe200000114d4 */
[----:B------:R-:W-:Y:S01]  /*11060*/  UIMAD UR4, UR4, UR12, URZ ;  /* 0x0000000c040472a4 */ /* 0x000fe2000f8e023f */
[----:B------:R-:W-:Y:S01]  /*11070*/  SHF.R.S32.HI R159, RZ, 0x1f, R213 ;  /* 0x0000001fff9f7819 */ /* 0x000fe200000114d5 */
[----:B------:R-:W-:Y:S01]  /*11080*/  UIMAD.WIDE.U32 UR10, UR9, UR12, UR10 ;  /* 0x0000000c090a72a5 */ /* 0x000fe2000f8e000a */
[----:B------:R-:W-:Y:S01]  /*11090*/  SHF.R.S32.HI R160, RZ, 0x1f, R214 ;  /* 0x0000001fffa07819 */ /* 0x000fe200000114d6 */
[----:B------:R-:W-:Y:S01]  /*110a0*/  UIMAD UR4, UR9, UR13, UR4 ;  /* 0x0000000d090472a4 */ /* 0x000fe2000f8e0204 */
[----:B------:R-:W-:-:S02]  /*110b0*/  SHF.R.S32.HI R161, RZ, 0x1f, R215 ;  /* 0x0000001fffa17819 */ /* 0x000fc400000114d7 */
[----:B------:R-:W-:Y:S01]  /*110c0*/  @UP0 ULDC UR9, c[0x0][0xbec] ;  /* 0x0002fb0000090ab9 */ /* 0x000fe20000000800 */
[----:B------:R-:W-:Y:S01]  /*110d0*/  UIADD3 UR11, UR11, UR4, URZ ;  /* 0x000000040b0b7290 */ /* 0x000fe2000fffe03f */
[----:B------:R-:W-:Y:S01]  /*110e0*/  @P0 IMAD.HI.U32 R0, R4, UR9, RZ ;  /* 0x0000000904000c27 */ /* 0x000fe2000f8e00ff */
[----:B------:R-:W-:Y:S01]  /*110f0*/  ULDC.64 UR12, c[0x0][0xb48] ;  /* 0x0002d200000c7ab9 */ /* 0x000fe20000000a00 */
[----:B------:R-:W-:Y:S01]  /*11100*/  @UP0 ULDC UR4, c[0x0][0xbf0] ;  /* 0x0002fc0000040ab9 */ /* 0x000fe20000000800 */
[----:B------:R-:W-:Y:S01]  /*11110*/  UIMAD.WIDE.U32 UR10, UR45, UR12, UR10 ;  /* 0x0000000c2d0a72a5 */ /* 0x000fe2000f8e000a */
[----:B------:R-:W-:Y:S02]  /*11120*/  SHF.R.S32.HI R162, RZ, 0x1f, R216 ;  /* 0x0000001fffa27819 */ /* 0x000fe400000114d8 */
[----:B------:R-:W-:Y:S01]  /*11130*/  @P0 SHF.R.U32.HI R3, RZ, UR4, R0 ;  /* 0x00000004ff030c19 */ /* 0x000fe20008011600 */
[----:B------:R-:W-:Y:S01]  /*11140*/  UIMAD UR45, UR45, UR13, UR11 ;  /* 0x0000000d2d2d72a4 */ /* 0x000fe2000f8e020b */
[----:B------:R-:W-:Y:S01]  /*11150*/  SHF.R.S32.HI R13, RZ, 0x1f, R217 ;  /* 0x0000001fff0d7819 */ /* 0x000fe200000114d9 */
[----:B------:R-:W-:Y:S01]  /*11160*/  IMAD.U32 R5, RZ, RZ, UR11 ;  /* 0x0000000bff057e24 */ /* 0x000fe2000f8e00ff */
[--C-:B------:R-:W-:Y:S01]  /*11170*/  SHF.R.S32.HI R0, RZ, 0x1f, R3.reuse ;  /* 0x0000001fff007819 */ /* 0x100fe20000011403 */
[----:B------:R-:W-:Y:S01]  /*11180*/  IMAD.MOV R7, RZ, RZ, -R3 ;  /* 0x000000ffff077224 */ /* 0x000fe200078e0a03 */
[----:B------:R-:W-:Y:S01]  /*11190*/  ULDC.64 UR12, c[0x0][0xb30] ;  /* 0x0002cc00000c7ab9 */ /* 0x000fe20000000a00 */
[----:B------:R-:W-:Y:S01]  /*111a0*/  IMAD.U32 R5, RZ, RZ, UR45 ;  /* 0x0000002dff057e24 */ /* 0x000fe2000f8e00ff */
[----:B------:R-:W-:Y:S01]  /*111b0*/  UIADD3 UR4, UR46, 0x28c20, URZ ;  /* 0x00028c202e047890 */ /* 0x000fe2000fffe03f */
[----:B------:R-:W-:Y:S01]  /*111c0*/  IMAD R7, R7, UR14, R4 ;  /* 0x0000000e07077c24 */ /* 0x000fe2000f8e0204 */
[----:B------:R-:W-:Y:S01]  /*111d0*/  SHF.R.S32.HI R163, RZ, 0x1f, R218 ;  /* 0x0000001fffa37819 */ /* 0x000fe200000114da */
[----:B------:R-:W-:Y:S01]  /*111e0*/  IMAD R0, R0, UR12, RZ ;  /* 0x0000000c00007c24 */ /* 0x000fe2000f8e02ff */
[----:B------:R-:W-:Y:S01]  /*111f0*/  UPRMT UR4, URZ, 0x654, UR4 ;  /* 0x000006543f047896 */ /* 0x000fe20008000004 */
[----:B------:R-:W-:Y:S01]  /*11200*/  IMAD.U32 R4, RZ, RZ, UR10 ;  /* 0x0000000aff047e24 */ /* 0x000fe2000f8e00ff */
[----:B------:R-:W-:Y:S01]  /*11210*/  ULDC.64 UR10, c[0x0][0xb28] ;  /* 0x0002ca00000a7ab9 */ /* 0x000fe20000000a00 */
[C---:B------:R-:W-:Y:S01]  /*11220*/  IMAD R9, R3.reuse, UR13, R0 ;  /* 0x0000000d03097c24 */ /* 0x040fe2000f8e0200 */
[----:B------:R-:W-:Y:S01]  /*11230*/  SHF.R.S32.HI R0, RZ, 0x1f, R7 ;  /* 0x0000001fff007819 */ /* 0x000fe20000011407 */
[----:B------:R-:W-:Y:S01]  /*11240*/  IMAD.WIDE.U32 R4, R3, UR12, R4 ;  /* 0x0000000c03047c25 */ /* 0x000fe2000f8e0004 */
[----:B------:R-:W-:-:S02]  /*11250*/  SHF.R.S32.HI R164, RZ, 0x1f, R219 ;  /* 0x0000001fffa47819 */ /* 0x000fc400000114db */
[----:B------:R-:W-:Y:S01]  /*11260*/  SHF.R.S32.HI R165, RZ, 0x1f, R17 ;  /* 0x0000001fffa57819 */ /* 0x000fe20000011411 */
[----:B------:R-:W-:Y:S01]  /*11270*/  IMAD R0, R0, UR10, RZ ;  /* 0x0000000a00007c24 */ /* 0x000fe2000f8e02ff */
[----:B------:R-:W-:Y:S01]  /*11280*/  SYNCS.ARRIVE.TRANS64.RED.A1T0 RZ, [UR4], RZ ;  /* 0x000000ffffff79a7 */ /* 0x000fe20008100404 */
[----:B------:R-:W-:Y:S02]  /*11290*/  IMAD.IADD R5, R5, 0x1, R9 ;  /* 0x0000000105057824 */ /* 0x000fe400078e0209 */
[C---:B------:R-:W-:Y:S02]  /*112a0*/  IMAD R3, R7.reuse, UR11, R0 ;  /* 0x0000000b07037c24 */ /* 0x040fe4000f8e0200 */
[----:B------:R-:W-:Y:S02]  /*112b0*/  VIADD R0, R16, UR42 ;  /* 0x0000002a10007c36 */ /* 0x000fe40008000000 */
[----:B------:R-:W-:Y:S01]  /*112c0*/  IMAD.WIDE.U32 R4, R7, UR10, R4 ;  /* 0x0000000a07047c25 */ /* 0x000fe2000f8e0004 */
[----:B------:R-:W-:-:S02]  /*112d0*/  ULDC.64 UR10, c[0x0][0xb00] ;  /* 0x0002c000000a7ab9 */ /* 0x000fc40000000a00 */
[----:B------:R-:W-:Y:S01]  /*112e0*/  ISETP.GE.AND P0, PT, R0, UR8, PT ;  /* 0x0000000800007c0c */ /* 0x000fe2000bf06270 */
[----:B------:R-:W-:Y:S01]  /*112f0*/  IMAD.IADD R5, R5, 0x1, R3 ;  /* 0x0000000105057824 */ /* 0x000fe200078e0203 */
[----:B------:R-:W-:-:S04]  /*11300*/  LEA R3, P1, R4, UR10, 0x2 ;  /* 0x0000000a04037c11 */ /* 0x000fc8000f8210ff */
[----:B------:R-:W-:Y:S01]  /*11310*/  LEA.HI.X R10, R4, UR11, R5, 0x2, P1 ;  /* 0x0000000b040a7c11 */ /* 0x000fe200088f1405 */
[----:B------:R0:W1:Y:S04]  /*11320*/  SHFL.IDX PT, R11, R3, RZ, 0x1c1f ;  /* 0x001c1fff030b7589 */ /* 0x00006800000e0000 */
[----:B------:R0:W3:Y:S02]  /*11330*/  SHFL.IDX PT, R12, R10, RZ, 0x1c1f ;  /* 0x001c1fff0a0c7589 */ /* 0x0000e400000e0000 */
        /* <DEDUP_REMOVED lines=8> */
[-C--:B---3--:R-:W-:Y:S02]  /*113c0*/  @!P3 LEA.HI.X R5, R17, R12.reuse, R165, 0x2, P0 ;  /* 0x0000000c1105b211 */ /* 0x088fe400000f14a5 */
[----:B------:R-:W-:Y:S02]  /*113d0*/  ISETP.GE.AND P0, PT, R216, UR4, PT ;  /* 0x00000004d8007c0c */ /* 0x000fe4000bf06270 */
[----:B------:R-:W-:Y:S01]  /*113e0*/  @!P4 LEA.HI.X R7, R219, R12, R164, 0x2, P5 ;  /* 0x0000000cdb07c211 */ /* 0x000fe200028f14a4 */
[----:B------:R1:W-:Y:S01]  /*113f0*/  @!P3 ST.E.64 desc[UR40][R4.64], R24 ;  /* 0x000000180400b985 */ /* 0x0003e2000c101b28 */
[----:B------:R-:W-:-:S03]  /*11400*/  ISETP.GE.AND P3, PT, R215, UR4, PT ;  /* 0x00000004d7007c0c */ /* 0x000fc6000bf66270 */
[----:B------:R3:W-:Y:S01]  /*11410*/  @!P4 ST.E.64 desc[UR40][R6.64], R28 ;  /* 0x0000001c0600c985 */ /* 0x0007e2000c101b28 */
[----:B------:R-:W-:Y:S02]  /*11420*/  ISETP.GE.AND P4, PT, R214, UR4, PT ;  /* 0x00000004d6007c0c */ /* 0x000fe4000bf86270 */
[CC--:B-1----:R-:W-:Y:S02]  /*11430*/  @!P2 LEA R4, P6, R218.reuse, R11.reuse, 0x2 ;  /* 0x0000000bda04a211 */ /* 0x0c2fe400078c10ff */
[CC--:B---3--:R-:W-:Y:S02]  /*11440*/  @!P1 LEA R6, P5, R217.reuse, R11.reuse, 0x2 ;  /* 0x0000000bd9069211 */ /* 0x0c8fe400078a10ff */
        /* <DEDUP_REMOVED lines=10> */
[----:B---3--:R-:W-:-:S02]  /*114f0*/  @!P4 LEA R6, P2, R214, R11, 0x2 ;  /* 0x0000000bd606c211 */ /* 0x008fc400078410ff */
[-C--:B------:R-:W-:Y:S02]  /*11500*/  @!P3 LEA.HI.X R5, R215, R12.reuse, R161, 0x2, P1 ;  /* 0x0000000cd705b211 */ /* 0x080fe400008f14a1 */
[----:B------:R-:W-:Y:S02]  /*11510*/  ISETP.GE.AND P1, PT, R211, UR4, PT ;  /* 0x00000004d3007c0c */ /* 0x000fe4000bf26270 */
[----:B------:R-:W-:Y:S01]  /*11520*/  @!P4 LEA.HI.X R7, R214, R12, R160, 0x2, P2 ;  /* 0x0000000cd607c211 */ /* 0x000fe200010f14a0 */
[----:B------:R1:W-:Y:S01]  /*11530*/  @!P3 ST.E.64 desc[UR40][R4.64], R44 ;  /* 0x0000002c0400b985 */ /* 0x0003e2000c101b28 */
[----:B------:R-:W-:Y:S02]  /*11540*/  ISETP.GE.AND P2, PT, R210, UR4, PT ;  /* 0x00000004d2007c0c */ /* 0x000fe4000bf46270 */
[----:B----4-:R-:W-:Y:S01]  /*11550*/  @!P5 LEA R8, P6, R213, R11, 0x2 ;  /* 0x0000000bd508d211 */ /* 0x010fe200078c10ff */
[----:B------:R3:W-:Y:S01]  /*11560*/  @!P4 ST.E.64 desc[UR40][R6.64], R48 ;  /* 0x000000300600c985 */ /* 0x0007e2000c101b28 */
[----:B------:R-:W-:-:S02]  /*11570*/  ISETP.GE.AND P3, PT, R209, UR4, PT ;  /* 0x00000004d1007c0c */ /* 0x000fc4000bf66270 */
[----:B------:R-:W-:Y:S02]  /*11580*/  @!P5 LEA.HI.X R9, R213, R12, R159, 0x2, P6 ;  /* 0x0000000cd509d211 */ /* 0x000fe400030f149f */
[----:B------:R-:W-:-:S03]  /*11590*/  ISETP.GE.AND P4, PT, R208, UR4, PT ;  /* 0x00000004d0007c0c */ /* 0x000fc6000bf86270 */
[----:B------:R4:W-:Y:S01]  /*115a0*/  @!P5 ST.E.64 desc[UR40][R8.64], R52 ;  /* 0x000000340800d985 */ /* 0x0009e2000c101b28 */
[CC--:B-1----:R-:W-:Y:S02]  /*115b0*/  @!P0 LEA R4, P6, R212.reuse, R11.reuse, 0x2 ;  /* 0x0000000bd4048211 */ /* 0x0c2fe400078c10ff */
[CC--:B---3--:R-:W-:Y:S02]  /*115c0*/  @!P1 LEA R6, P5, R211.reuse, R11.reuse, 0x2 ;  /* 0x0000000bd3069211 */ /* 0x0c8fe400078a10ff */
        /* <DEDUP_REMOVED lines=21> */
[----:B-1----:R-:W-:-:S04]  /*11720*/  @!P0 LEA R4, P4, R206, R11, 0x2 ;  /* 0x0000000bce048211 */ /* 0x002fc800078810ff */
[-C--:B------:R-:W-:Y:S02]  /*11730*/  @!P0 LEA.HI.X R5, R206, R12.reuse, R152, 0x2, P4 ;  /* 0x0000000cce058211 */ /* 0x080fe400020f1498 */
[----:B------:R-:W-:Y:S02]  /*11740*/  ISETP.GE.AND P4, PT, R202, UR4, PT ;  /* 0x00000004ca007c0c */ /* 0x000fe4000bf86270 */
[CC--:B---3--:R-:W-:Y:S01]  /*11750*/  @!P1 LEA R6, P3, R205.reuse, R11.reuse, 0x2 ;  /* 0x0000000bcd069211 */ /* 0x0c8fe200078610ff */
        /* <DEDUP_REMOVED lines=11> */
[----:B---3--:R-:W-:-:S03]  /*11810*/  @!P4 LEA R6, P0, R202, R11, 0x2 ;  /* 0x0000000bca06c211 */ /* 0x008fc600078010ff */
[----:B------:R1:W-:Y:S01]  /*11820*/  @!P5 ST.E.64 desc[UR40][R4.64], R92 ;  /* 0x0000005c0400d985 */ /* 0x0003e2000c101b28 */
[----:B------:R-:W-:Y:S02]  /*11830*/  ISETP.GE.AND P5, PT, R197, UR4, PT ;  /* 0x00000004c5007c0c */ /* 0x000fe4000bfa6270 */
[-C--:B------:R-:W-:Y:S02]  /*11840*/  @!P4 LEA.HI.X R7, R202, R12.reuse, R235, 0x2, P0 ;  /* 0x0000000cca07c211 */ /* 0x080fe400000f14eb */
[----:B------:R-:W-:Y:S02]  /*11850*/  ISETP.GE.AND P0, PT, R198, UR4, PT ;  /* 0x00000004c6007c0c */ /* 0x000fe4000bf06270 */
[C---:B----4-:R-:W-:Y:S01]  /*11860*/  @!P3 LEA R8, P6, R201.reuse, R11, 0x2 ;  /* 0x0000000bc908b211 */ /* 0x050fe200078c10ff */
[----:B------:R3:W-:Y:S01]  /*11870*/  @!P4 ST.E.64 desc[UR40][R6.64], R96 ;  /* 0x000000600600c985 */ /* 0x0007e2000c101b28 */
[----:B------:R-:W-:Y:S02]  /*11880*/  ISETP.GE.AND P4, PT, R196, UR4, PT ;  /* 0x00000004c4007c0c */ /* 0x000fe4000bf86270 */
[----:B------:R-:W-:-:S02]  /*11890*/  @!P3 LEA.HI.X R9, R201, R12, R234, 0x2, P6 ;  /* 0x0000000cc909b211 */ /* 0x000fc400030f14ea */
[----:B-1----:R-:W-:-:S03]  /*118a0*/  @!P2 LEA R4, P6, R200, R11, 0x2 ;  /* 0x0000000bc804a211 */ /* 0x002fc600078c10ff */
[----:B------:R1:W-:Y:S01]  /*118b0*/  @!P3 ST.E.64 desc[UR40][R8.64], R100 ;  /* 0x000000640800b985 */ /* 0x0003e2000c101b28 */
[----:B------:R-:W-:Y:S02]  /*118c0*/  @!P2 LEA.HI.X R5, R200, R12, R233, 0x2, P6 ;  /* 0x0000000cc805a211 */ /* 0x000fe400030f14e9 */
[----:B---3--:R-:W-:-:S03]  /*118d0*/  @!P1 LEA R6, P3, R199, R11, 0x2 ;  /* 0x0000000bc7069211 */ /* 0x008fc600078610ff */
[----:B------:R3:W-:Y:S01]  /*118e0*/  @!P2 ST.E.64 desc[UR40][R4.64], R104 ;  /* 0x000000680400a985 */ /* 0x0007e2000c101b28 */
[-C--:B------:R-:W-:Y:S02]  /*118f0*/  @!P1 LEA.HI.X R7, R199, R12.reuse, R232, 0x2, P3 ;  /* 0x0000000cc7079211 */ /* 0x080fe400018f14e8 */
[----:B------:R-:W-:Y:S02]  /*11900*/  ISETP.GE.AND P3, PT, R195, UR4, PT ;  /* 0x00000004c3007c0c */ /* 0x000fe4000bf66270 */
[CC--:B-1----:R-:W-:Y:S01]  /*11910*/  @!P0 LEA R8, P6, R198.reuse, R11.reuse, 0x2 ;  /* 0x0000000bc6088211 */ /* 0x0c2fe200078c10ff */
[----:B------:R1:W-:Y:S03]  /*11920*/  @!P1 ST.E.64 desc[UR40][R6.64], R108 ;  /* 0x0000006c06009985 */ /* 0x0003e6000c101b28 */
[----:B------:R-:W-:Y:S02]  /*11930*/  @!P0 LEA.HI.X R9, R198, R12, R231, 0x2, P6 ;  /* 0x0000000cc6098211 */ /* 0x000fe400030f14e7 */
[----:B---3--:R-:W-:-:S03]  /*11940*/  @!P5 LEA R4, P1, R197, R11, 0x2 ;  /* 0x0000000bc504d211 */ /* 0x008fc600078210ff */
        /* <DEDUP_REMOVED lines=17> */
[C---:B---3--:R-:W-:Y:S01]  /*11a60*/  @!P1 LEA R6, P6, R193.reuse, R11, 0x2 ;  /* 0x0000000bc1069211 */ /* 0x048fe200078c10ff */
[----:B------:R3:W-:Y:S03]  /*11a70*/  @!P0 ST.E.64 desc[UR40][R4.64], R128 ;  /* 0x0000008004008985 */ /* 0x0007e6000c101b28 */
[----:B------:R-:W-:-:S03]  /*11a80*/  @!P1 LEA.HI.X R7, R193, R12, R226, 0x2, P6 ;  /* 0x0000000cc1079211 */ /* 0x000fc600030f14e2 */
[CC--:B-1----:R-:W-:Y:S02]  /*11a90*/  @!P3 LEA R8, P6, R191.reuse, R11.reuse, 0x2 ;  /* 0x0000000bbf08b211 */ /* 0x0c2fe400078c10ff */
[----:B------:R1:W-:Y:S02]  /*11aa0*/  @!P1 ST.E.64 desc[UR40][R6.64], R132 ;  /* 0x0000008406009985 */ /* 0x0003e4000c101b28 */
[----:B------:R-:W-:Y:S02]  /*11ab0*/  @!P3 LEA.HI.X R9, R191, R12, R224, 0x2, P6 ;  /* 0x0000000cbf09b211 */ /* 0x000fe400030f14e0 */
[----:B---3--:R-:W-:-:S04]  /*11ac0*/  @!P4 LEA R4, P0, R192, R11, 0x2 ;  /* 0x0000000bc004c211 */ /* 0x008fc800078010ff */
        /* <DEDUP_REMOVED lines=9> */
.L_x_5421:
[----:B------:R-:W-:Y:S05]  /*11b60*/  BSYNC B1 ;  /* 0x0000000000017941 */ /* 0x000fea0003800000 */
.L_x_5420:
[----:B------:R-:W-:Y:S01]  /*11b70*/  VIADD R0, R0, 0x8 ;  /* 0x0000000800007836 */ /* 0x000fe20000000000 */
[----:B------:R0:W0:Y:S04]  /*11b80*/  SHFL.IDX PT, R20, R10, 0x1, 0x1c1f ;  /* 0x003c1f000a147f89 */ /* 0x00002800000e0000 */
[----:B------:R-:W-:Y:S01]  /*11b90*/  ISETP.GE.AND P0, PT, R0, UR8, PT ;  /* 0x0000000800007c0c */ /* 0x000fe2000bf06270 */
[----:B------:R0:W0:-:S12]  /*11ba0*/  SHFL.IDX PT, R24, R3, 0x1, 0x1c1f ;  /* 0x003c1f0003187f89 */ /* 0x00001800000e0000 */
[----:B------:R-:W-:Y:S05]  /*11bb0*/  @P0 BRA `(.L_x_5419) ;  /* 0x0000001800040947 */ /* 0x000fea0003800000 */
[----:B------:R-:W-:Y:S02]  /*11bc0*/  ULDC UR4, c[0x0][0xac8] ;  /* 0x0002b20000047ab9 */ /* 0x000fe40000000800 */
[----:B------:R-:W-:Y:S02]  /*11bd0*/  ISETP.GE.AND P4, PT, R17, UR4, PT ;  /* 0x0000000411007c0c */ /* 0x000fe4000bf86270 */
[----:B------:R-:W-:Y:S02]  /*11be0*/  ISETP.GE.AND P2, PT, R219, UR4, PT ;  /* 0x00000004db007c0c */ /* 0x000fe4000bf46270 */
[----:B------:R-:W-:Y:S02]  /*11bf0*/  ISETP.GE.AND P1, PT, R218, UR4, PT ;  /* 0x00000004da007c0c */ /* 0x000fe4000bf26270 */
[----:B------:R-:W-:-:S07]  /*11c00*/  ISETP.GE.AND P0, PT, R217, UR4, PT ;  /* 0x00000004d9007c0c */ /* 0x000fce000bf06270 */
[-C--:B0---4-:R-:W-:Y:S02]  /*11c10*/  @!P4 LEA R4, P3, R17, R24.reuse, 0x2 ;  /* 0x000000181104c211 */ /* 0x091fe400078610ff */
[----:B------:R-:W-:Y:S02]  /*11c20*/  @!P2 LEA R6, P6, R219, R24, 0x2 ;  /* 0x00000018db06a211 */ /* 0x000fe400078c10ff */
[----:B------:R-:W-:Y:S02]  /*11c30*/  @!P4 LEA.HI.X R5, R17, R20, R165, 0x2, P3 ;  /* 0x000000141105c211 */ /* 0x000fe400018f14a5 */
        /* <DEDUP_REMOVED lines=9> */
[----:B-1----:R-:W-:Y:S01]  /*11cd0*/  @!P0 LEA.HI.X R11, R217, R20, R13, 0x2, P6 ;  /* 0x00000014d90b8211 */ /* 0x002fe200030f140d */
[----:B------:R1:W-:Y:S01]  /*11ce0*/  @!P1 ST.E.64 desc[UR40][R8.64], R34 ;  /* 0x0000002208009985 */ /* 0x0003e2000c101b28 */
[----:B0-----:R-:W-:-:S03]  /*11cf0*/  @!P3 LEA R4, P1, R216, R24, 0x2 ;  /* 0x00000018d804b211 */ /* 0x001fc600078210ff */
[----:B------:R0:W-:Y:S01]  /*11d00*/  @!P0 ST.E.64 desc[UR40][R10.64], R38 ;  /* 0x000000260a008985 */ /* 0x0001e2000c101b28 */
[----:B------:R-:W-:Y:S02]  /*11d10*/  ISETP.GE.AND P0, PT, R213, UR4, PT ;  /* 0x00000004d5007c0c */ /* 0x000fe4000bf06270 */
[C---:B---3--:R-:W-:Y:S02]  /*11d20*/  @!P4 LEA R12, P2, R215.reuse, R24, 0x2 ;  /* 0x00000018d70cc211 */ /* 0x048fe400078410ff */
        /* <DEDUP_REMOVED lines=9> */
[-C--:B----4-:R-:W-:Y:S02]  /*11dc0*/  @!P0 LEA R6, P6, R213, R24.reuse, 0x2 ;  /* 0x00000018d5068211 */ /* 0x090fe400078c10ff */
[----:B------:R-:W-:Y:S01]  /*11dd0*/  ISETP.GE.AND P4, PT, R209, UR4, PT ;  /* 0x00000004d1007c0c */ /* 0x000fe2000bf86270 */
[----:B------:R4:W-:Y:S01]  /*11de0*/  @!P5 ST.E.64 desc[UR40][R14.64], R50 ;  /* 0x000000320e00d985 */ /* 0x0009e2000c101b28 */
[----:B-1----:R-:W-:-:S02]  /*11df0*/  @!P1 LEA R8, P5, R212, R24, 0x2 ;  /* 0x00000018d4089211 */ /* 0x002fc400078a10ff */
        /* <DEDUP_REMOVED lines=8> */
[-C--:B---3--:R-:W-:Y:S01]  /*11e80*/  @!P3 LEA R4, P6, R210, R24.reuse, 0x2 ;  /* 0x00000018d204b211 */ /* 0x088fe200078c10ff */
[----:B------:R3:W-:Y:S01]  /*11e90*/  @!P2 ST.E.64 desc[UR40][R10.64], R62 ;  /* 0x0000003e0a00a985 */ /* 0x0007e2000c101b28 */
[C---:B-----5:R-:W-:Y:S02]  /*11ea0*/  @!P4 LEA R12, P2, R209.reuse, R24, 0x2 ;  /* 0x00000018d10cc211 */ /* 0x060fe400078410ff */
[----:B------:R-:W-:Y:S02]  /*11eb0*/  ISETP.GE.AND P1, PT, R206, UR4, PT ;  /* 0x00000004ce007c0c */ /* 0x000fe4000bf26270 */
[-C--:B------:R-:W-:Y:S02]  /*11ec0*/  @!P3 LEA.HI.X R5, R210, R20.reuse, R156, 0x2, P6 ;  /* 0x00000014d205b211 */ /* 0x080fe400030f149c */
[----:B------:R-:W-:Y:S02]  /*11ed0*/  @!P4 LEA.HI.X R13, R209, R20, R155, 0x2, P2 ;  /* 0x00000014d10dc211 */ /* 0x000fe400010f149b */
[----:B------:R-:W-:Y:S01]  /*11ee0*/  ISETP.GE.AND P2, PT, R205, UR4, PT ;  /* 0x00000004cd007c0c */ /* 0x000fe2000bf46270 */
[----:B------:R-:W-:Y:S01]  /*11ef0*/  @!P3 ST.E.64 desc[UR40][R4.64], R66 ;  /* 0x000000420400b985 */ /* 0x000fe2000c101b28 */
[----:B----4-:R-:W-:-:S03]  /*11f00*/  @!P5 LEA R14, P6, R208, R24, 0x2 ;  /* 0x00000018d00ed211 */ /* 0x010fc600078c10ff */
[----:B------:R4:W-:Y:S01]  /*11f10*/  @!P4 ST.E.64 desc[UR40][R12.64], R70 ;  /* 0x000000460c00c985 */ /* 0x0009e2000c101b28 */
[----:B------:R-:W-:Y:S02]  /*11f20*/  @!P5 LEA.HI.X R15, R208, R20, R154, 0x2, P6 ;  /* 0x00000014d00fd211 */ /* 0x000fe400030f149a */
[CC--:B0-----:R-:W-:Y:S02]  /*11f30*/  @!P0 LEA R6, P4, R207.reuse, R24.reuse, 0x2 ;  /* 0x00000018cf068211 */ /* 0x0c1fe400078810ff */
[----:B-1----:R-:W-:Y:S01]  /*11f40*/  @!P1 LEA R8, P3, R206, R24, 0x2 ;  /* 0x00000018ce089211 */ /* 0x002fe200078610ff */
[----:B------:R0:W-:Y:S01]  /*11f50*/  @!P5 ST.E.64 desc[UR40][R14.64], R74 ;  /* 0x0000004a0e00d985 */ /* 0x0001e2000c101b28 */
[----:B------:R-:W-:Y:S02]  /*11f60*/  @!P0 LEA.HI.X R7, R207, R20, R153, 0x2, P4 ;  /* 0x00000014cf078211 */ /* 0x000fe400020f1499 */
[----:B------:R-:W-:Y:S02]  /*11f70*/  ISETP.GE.AND P4, PT, R203, UR4, PT ;  /* 0x00000004cb007c0c */ /* 0x000fe4000bf86270 */
[----:B------:R-:W-:Y:S01]  /*11f80*/  ISETP.GE.AND P5, PT, R204, UR4, PT ;  /* 0x00000004cc007c0c */ /* 0x000fe2000bfa6270 */
[----:B------:R1:W-:Y:S01]  /*11f90*/  @!P0 ST.E.64 desc[UR40][R6.64], R78 ;  /* 0x0000004e06008985 */ /* 0x0003e2000c101b28 */
        /* <DEDUP_REMOVED lines=18> */
[-C--:B-1----:R-:W-:Y:S02]  /*120c0*/  @!P2 LEA R6, P6, R201, R24.reuse, 0x2 ;  /* 0x00000018c906a211 */ /* 0x082fe400078c10ff */
[----:B------:R-:W-:Y:S01]  /*120d0*/  ISETP.GE.AND P4, PT, R197, UR4, PT ;  /* 0x00000004c5007c0c */ /* 0x000fe2000bf86270 */
[----:B------:R1:W-:Y:S01]  /*120e0*/  @!P3 ST.E.64 desc[UR40][R14.64], R98 ;  /* 0x000000620e00b985 */ /* 0x0003e2000c101b28 */
[----:B---3--:R-:W-:Y:S02]  /*120f0*/  @!P1 LEA R8, P3, R200, R24, 0x2 ;  /* 0x00000018c8089211 */ /* 0x008fe400078610ff */
[----:B------:R-:W-:Y:S02]  /*12100*/  @!P2 LEA.HI.X R7, R201, R20, R234, 0x2, P6 ;  /* 0x00000014c907a211 */ /* 0x000fe400030f14ea */
[----:B----4-:R-:W-:-:S02]  /*12110*/  @!P0 LEA R10, P6, R199, R24, 0x2 ;  /* 0x00000018c70a8211 */ /* 0x010fc400078c10ff */
[-C--:B------:R-:W-:Y:S01]  /*12120*/  @!P1 LEA.HI.X R9, R200, R20.reuse, R233, 0x2, P3 ;  /* 0x00000014c8099211 */ /* 0x080fe200018f14e9 */
[----:B------:R3:W-:Y:S01]  /*12130*/  @!P2 ST.E.64 desc[UR40][R6.64], R102 ;  /* 0x000000660600a985 */ /* 0x0007e2000c101b28 */
[----:B------:R-:W-:Y:S02]  /*12140*/  ISETP.GE.AND P3, PT, R196, UR4, PT ;  /* 0x00000004c4007c0c */ /* 0x000fe4000bf66270 */
[----:B------:R-:W-:Y:S01]  /*12150*/  @!P0 LEA.HI.X R11, R199, R20, R232, 0x2, P6 ;  /* 0x00000014c70b8211 */ /* 0x000fe200030f14e8 */
[----:B------:R4:W-:Y:S01]  /*12160*/  @!P1 ST.E.64 desc[UR40][R8.64], R106 ;  /* 0x0000006a08009985 */ /* 0x0009e2000c101b28 */
[-C--:B0-----:R-:W-:Y:S02]  /*12170*/  @!P5 LEA R4, P1, R198, R24.reuse, 0x2 ;  /* 0x00000018c604d211 */ /* 0x081fe400078210ff */
[----:B-----5:R-:W-:Y:S01]  /*12180*/  @!P4 LEA R12, P2, R197, R24, 0x2 ;  /* 0x00000018c50cc211 */ /* 0x020fe200078410ff */
[----:B------:R-:W-:Y:S01]  /*12190*/  @!P0 ST.E.64 desc[UR40][R10.64], R110 ;  /* 0x0000006e0a008985 */ /* 0x000fe2000c101b28 */
[----:B------:R-:W-:-:S02]  /*121a0*/  ISETP.GE.AND P0, PT, R195, UR4, PT ;  /* 0x00000004c3007c0c */ /* 0x000fc4000bf06270 */
[----:B------:R-:W-:Y:S02]  /*121b0*/  @!P5 LEA.HI.X R5, R198, R20, R231, 0x2, P1 ;  /* 0x00000014c605d211 */ /* 0x000fe400008f14e7 */
[----:B------:R-:W-:Y:S02]  /*121c0*/  ISETP.GE.AND P1, PT, R194, UR4, PT ;  /* 0x00000004c2007c0c */ /* 0x000fe4000bf26270 */
[C---:B-1----:R-:W-:Y:S01]  /*121d0*/  @!P3 LEA R14, P6, R196.reuse, R24, 0x2 ;  /* 0x00000018c40eb211 */ /* 0x042fe200078c10ff */
[----:B------:R0:W-:Y:S01]  /*121e0*/  @!P5 ST.E.64 desc[UR40][R4.64], R114 ;  /* 0x000000720400d985 */ /* 0x0001e2000c101b28 */
[-C--:B------:R-:W-:Y:S02]  /*121f0*/  @!P4 LEA.HI.X R13, R197, R20.reuse, R230, 0x2, P2 ;  /* 0x00000014c50dc211 */ /* 0x080fe400010f14e6 */
[----:B------:R-:W-:Y:S02]  /*12200*/  @!P3 LEA.HI.X R15, R196, R20, R229, 0x2, P6 ;  /* 0x00000014c40fb211 */ /* 0x000fe400030f14e5 */
[----:B------:R-:W-:Y:S01]  /*12210*/  ISETP.GE.AND P2, PT, R191, UR4, PT ;  /* 0x00000004bf007c0c */ /* 0x000fe2000bf46270 */
[----:B------:R1:W-:Y:S01]  /*12220*/  @!P4 ST.E.64 desc[UR40][R12.64], R118 ;  /* 0x000000760c00c985 */ /* 0x0003e2000c101b28 */
[----:B------:R-:W-:-:S02]  /*12230*/  ISETP.GE.AND P4, PT, R193, UR4, PT ;  /* 0x00000004c1007c0c */ /* 0x000fc4000bf86270 */
[C---:B---3--:R-:W-:Y:S01]  /*12240*/  @!P0 LEA R6, P5, R195.reuse, R24, 0x2 ;  /* 0x00000018c3068211 */ /* 0x048fe200078a10ff */
[----:B------:R3:W-:Y:S01]  /*12250*/  @!P3 ST.E.64 desc[UR40][R14.64], R122 ;  /* 0x0000007a0e00b985 */ /* 0x0007e2000c101b28 */
[----:B------:R-:W-:Y:S02]  /*12260*/  ISETP.GE.AND P3, PT, R192, UR4, PT ;  /* 0x00000004c0007c0c */ /* 0x000fe4000bf66270 */
[----:B------:R-:W-:Y:S02]  /*12270*/  @!P0 LEA.HI.X R7, R195, R20, R228, 0x2, P5 ;  /* 0x00000014c3078211 */ /* 0x000fe400028f14e4 */
[----:B------:R-:W-:Y:S02]  /*12280*/  ISETP.GE.AND P5, PT, R190, UR4, PT ;  /* 0x00000004be007c0c */ /* 0x000fe4000bfa6270 */
[-C--:B----4-:R-:W-:Y:S01]  /*12290*/  @!P1 LEA R8, P6, R194, R24.reuse, 0x2 ;  /* 0x00000018c2089211 */ /* 0x090fe200078c10ff */
[----:B------:R4:W-:Y:S02]  /*122a0*/  @!P0 ST.E.64 desc[UR40][R6.64], R126 ;  /* 0x0000007e06008985 */ /* 0x0009e4000c101b28 */
[----:B0-----:R-:W-:-:S02]  /*122b0*/  @!P4 LEA R4, P0, R193, R24, 0x2 ;  /* 0x00000018c104c211 */ /* 0x001fc400078010ff */
[----:B------:R-:W-:Y:S02]  /*122c0*/  @!P1 LEA.HI.X R9, R194, R20, R227, 0x2, P6 ;  /* 0x00000014c2099211 */ /* 0x000fe400030f14e3 */
[----:B------:R-:W-:Y:S02]  /*122d0*/  @!P3 LEA R10, P6, R192, R24, 0x2 ;  /* 0x00000018c00ab211 */ /* 0x000fe400078c10ff */
[----:B------:R-:W-:Y:S01]  /*122e0*/  @!P4 LEA.HI.X R5, R193, R20, R226, 0x2, P0 ;  /* 0x00000014c105c211 */ /* 0x000fe200000f14e2 */
[----:B------:R4:W-:Y:S01]  /*122f0*/  @!P1 ST.E.64 desc[UR40][R8.64], R130 ;  /* 0x0000008208009985 */ /* 0x0009e2000c101b28 */
[-C--:B-1----:R-:W-:Y:S02]  /*12300*/  @!P2 LEA R12, P1, R191, R24.reuse, 0x2 ;  /* 0x00000018bf0ca211 */ /* 0x082fe400078210ff */
[----:B---3--:R-:W-:Y:S01]  /*12310*/  @!P5 LEA R14, P0, R190, R24, 0x2 ;  /* 0x00000018be0ed211 */ /* 0x008fe200078010ff */
        /* <DEDUP_REMOVED lines=9> */
[----:B----4-:R-:W-:-:S04]  /*123b0*/  LEA R4, P0, R189, R24, 0x2 ;  /* 0x00000018bd047211 */ /* 0x010fc800078010ff */
[----:B------:R-:W-:-:S05]  /*123c0*/  LEA.HI.X R5, R189, R20, R222, 0x2, P0 ;  /* 0x00000014bd057211 */ /* 0x000fca00000f14de */
[----:B------:R0:W-:Y:S01]  /*123d0*/  ST.E.64 desc[UR40][R4.64], R150 ;  /* 0x0000009604007985 */ /* 0x0001e2000c101b28 */
[----:B------:R-:W-:Y:S05]  /*123e0*/  BRA `(.L_x_5419) ;  /* 0x0000000c00f87947 */ /* 0x000fea0003800000 */
.L_x_5413:
        /* <DEDUP_REMOVED lines=9> */
[----:B------:R-:W-:Y:S01]  /*12480*/  UISETP.NE.U32.AND UP1, UPT, UR10, URZ, UPT ;  /* 0x0000003f0a00728c */ /* 0x000fe2000bf25070 */
[----:B------:R-:W-:Y:S02]  /*12490*/  ULDC UR4, c[0x0][0xa88] ;  /* 0x0002a20000047ab9 */ /* 0x000fe40000000800 */
[----:B------:R-:W4:Y:S01]  /*124a0*/  @P1 LDG.E R9, desc[UR40][R4.64] ;  /* 0x0000002804091981 */ /* 0x000f22000c1e1900 */
[----:B------:R-:W-:Y:S01]  /*124b0*/  UISETP.NE.AND.EX UP1, UPT, UR11, URZ, UPT, UP1 ;  /* 0x0000003f0b00728c */ /* 0x000fe2000bf25310 */
[----:B------:R-:W-:-:S05]  /*124c0*/  IMAD.U32 R0, RZ, RZ, UR4 ;  /* 0x00000004ff007e24 */ /* 0x000fca000f8e00ff */
[----:B------:R-:W-:-:S05]  /*124d0*/  PLOP3.LUT P2, PT, PT, PT, UP1, 0x80, 0x0 ;  /* 0x000000000000781c */ /* 0x000fca0003f4f018 */
[----:B------:R-:W-:Y:S02]  /*124e0*/  @UP1 ULDC.64 UR10, c[0x0][0xc08] ;  /* 0x00030200000a1ab9 */ /* 0x000fe40000000a00 */
[----:B------:R-:W-:-:S06]  /*124f0*/  @UP1 UIMAD.WIDE UR10, UR43, 0x4, UR10 ;  /* 0x000000042b0a18a5 */ /* 0x000fcc000f8e020a */
[----:B------:R-:W-:Y:S02]  /*12500*/  IMAD.U32 R6, RZ, RZ, UR10 ;  /* 0x0000000aff067e24 */ /* 0x000fe4000f8e00ff */
[----:B------:R-:W-:-:S05]  /*12510*/  IMAD.U32 R7, RZ, RZ, UR11 ;  /* 0x0000000bff077e24 */ /* 0x000fca000f8e00ff */
[----:B------:R0:W5:Y:S01]  /*12520*/  @P2 LDG.E R0, desc[UR40][R6.64] ;  /* 0x0000002806002981 */ /* 0x000162000c1e1900 */
[----:B------:R-:W-:Y:S01]  /*12530*/  UISETP.NE.AND UP1, UPT, UR9, URZ, UPT ;  /* 0x0000003f0900728c */ /* 0x000fe2000bf25270 */
[----:B------:R-:W-:Y:S01]  /*12540*/  UMOV UR4, URZ ;  /* 0x0000003f00047c82 */ /* 0x000fe20008000000 */
[----:B------:R-:W1:Y:S09]  /*12550*/  S2R R8, SR_TID.X ;  /* 0x0000000000087919 */ /* 0x000e720000002100 */
[----:B------:R-:W-:Y:S01]  /*12560*/  @!UP1 ULDC UR9, c[0x0][0xad4] ;  /* 0x0002b50000099ab9 */ /* 0x000fe20000000800 */
[----:B-1----:R-:W-:-:S05]  /*12570*/  VIADD R3, R8, 0xffffff80 ;  /* 0xffffff8008037836 */ /* 0x002fca0000000000 */
[----:B------:R-:W-:Y:S02]  /*12580*/  ISETP.GT.AND P0, PT, R3, 0x3f, PT ;  /* 0x0000003f0300780c */ /* 0x000fe40003f04270 */
[----:B----4-:R-:W-:Y:S01]  /*12590*/  @P1 R2UR UR4, R9 ;  /* 0x00000000090412ca */ /* 0x010fe200000e0000 */
[----:B0-----:R-:W-:-:S14]  /*125a0*/  @P2 BRA `(.L_x_5422) ;  /* 0x0000000000102947 */ /* 0x001fdc0003800000 */
[----:B------:R-:W-:Y:S05]  /*125b0*/  @!P1 BRA `(.L_x_5422) ;  /* 0x00000000000c9947 */ /* 0x000fea0003800000 */
[----:B------:R-:W4:Y:S04]  /*125c0*/  LDG.E R3, desc[UR40][R4.64] ;  /* 0x0000002804037981 */ /* 0x000f28000c1e1900 */
[----:B-----5:R-:W4:Y:S02]  /*125d0*/  LDG.E R0, desc[UR40][R4.64+0x4] ;  /* 0x0000042804007981 */ /* 0x020f24000c1e1900 */
[----:B----4-:R-:W-:-:S07]  /*125e0*/  IMAD.IADD R0, R0, 0x1, -R3 ;  /* 0x0000000100007824 */ /* 0x010fce00078e0a03 */
.L_x_5422:
[----:B------:R-:W-:Y:S01]  /*125f0*/  USHF.R.S32.HI UR16, URZ, 0x1f, UR43 ;  /* 0x0000001f3f107899 */ /* 0x000fe2000801142b */
[----:B------:R-:W-:Y:S01]  /*12600*/  BSSY B1, `(.L_x_5423) ;  /* 0x000003a000017945 */ /* 0x000fe20003800000 */
[----:B------:R-:W-:Y:S02]  /*12610*/  USHF.R.S32.HI UR24, URZ, 0x1f, UR4 ;  /* 0x0000001f3f187899 */ /* 0x000fe40008011404 */
[----:B------:R-:W-:Y:S02]  /*12620*/  USEL UR8, UR43, URZ, !UP0 ;  /* 0x0000003f2b087287 */ /* 0x000fe4000c000000 */
[----:B------:R-:W-:Y:S01]  /*12630*/  USEL UR16, UR16, URZ, !UP0 ;  /* 0x0000003f10107287 */ /* 0x000fe2000c000000 */
[----:B------:R-:W-:Y:S11]  /*12640*/  @P0 BRA `(.L_x_5424) ;  /* 0x0000000000d40947 */ /* 0x000ff60003800000 */
[----:B------:R-:W0:Y:S01]  /*12650*/  LDC R9, c[0x0][0xbe8] ;  /* 0x0002fa00ff097b82 */ /* 0x000e220000000800 */
[----:B------:R-:W-:-:S05]  /*12660*/  IMAD.U32 R5, RZ, RZ, UR42 ;  /* 0x0000002aff057e24 */ /* 0x000fca000f8e00ff */
[----:B------:R-:W-:Y:S01]  /*12670*/  IADD3 R6, R5, -0x80, R8 ;  /* 0xffffff8005067810 */ /* 0x000fe20007ffe008 */
[----:B0----5:R-:W-:-:S05]  /*12680*/  IMAD R3, R0, R9, RZ ;  /* 0x0000000900037224 */ /* 0x021fca00078e02ff */
[----:B------:R-:W-:-:S13]  /*12690*/  ISETP.GE.AND P0, PT, R6, R3, PT ;  /* 0x000000030600720c */ /* 0x000fda0003f06270 */
[----:B------:R-:W-:Y:S05]  /*126a0*/  @P0 BRA `(.L_x_5424) ;  /* 0x0000000000bc0947 */ /* 0x000fea0003800000 */
[----:B------:R-:W-:Y:S01]  /*126b0*/  ISETP.NE.AND P0, PT, R9, 0x1, PT ;  /* 0x000000010900780c */ /* 0x000fe20003f05270 */
[----:B------:R-:W-:Y:S01]  /*126c0*/  UISETP.GT.AND UP0, UPT, UR9, 0x1, UPT ;  /* 0x000000010900788c */ /* 0x000fe2000bf04270 */
[----:B------:R-:W-:Y:S01]  /*126d0*/  UMOV UR20, 0x9b8 ;  /* 0x000009b800147882 */ /* 0x000fe20000000000 */
[----:B------:R-:W-:Y:S02]  /*126e0*/  ULOP3.LUT UR17, UR45, 0xff, URZ, 0xc0, !UPT ;  /* 0x000000ff2d117892 */ /* 0x000fe4000f8ec03f */
[----:B------:R-:W-:Y:S02]  /*126f0*/  USEL UR20, UR20, 0x978, UP0 ;  /* 0x0000097814147887 */ /* 0x000fe40008000000 */
[----:B------:R-:W-:-:S06]  /*12700*/  USEL UR17, UR17, URZ, UP0 ;  /* 0x0000003f11117287 */ /* 0x000fcc0008000000 */
[----:B------:R-:W0:Y:S04]  /*12710*/  @P0 LDC R3, c[0x0][0xbec] ;  /* 0x0002fb00ff030b82 */ /* 0x000e280000000800 */
[----:B------:R-:W-:Y:S01]  /*12720*/  ULDC.64 UR14, c[0x0][UR20+0x220] ;  /* 0x00008800140e7abb */ /* 0x000fe20008000a00 */
[----:B------:R-:W-:Y:S01]  /*12730*/  ULDC.64 UR12, c[0x0][UR20+0x218] ;  /* 0x00008600140c7abb */ /* 0x000fe20008000a00 */
[----:B------:R-:W-:Y:S02]  /*12740*/  ULDC.64 UR18, c[0x0][UR20+0x228] ;  /* 0x00008a0014127abb */ /* 0x000fe40008000a00 */
[----:B------:R-:W1:Y:S01]  /*12750*/  @P0 LDC R5, c[0x0][0xbf0] ;  /* 0x0002fc00ff050b82 */ /* 0x000e620000000800 */
[----:B------:R-:W-:Y:S02]  /*12760*/  UIMAD UR15, UR15, UR8, URZ ;  /* 0x000000080f0f72a4 */ /* 0x000fe4000f8e023f */
[----:B------:R-:W-:-:S02]  /*12770*/  UIMAD.WIDE.U32 UR10, UR12, UR44, URZ ;  /* 0x0000002c0c0a72a5 */ /* 0x000fc4000f8e003f */
[----:B------:R-:W-:Y:S02]  /*12780*/  UIMAD UR21, UR13, UR44, URZ ;  /* 0x0000002c0d1572a4 */ /* 0x000fe4000f8e023f */
[----:B------:R-:W-:Y:S02]  /*12790*/  UIMAD.WIDE.U32 UR22, UR18, UR17, URZ ;  /* 0x00000011121672a5 */ /* 0x000fe4000f8e003f */
[----:B------:R-:W-:Y:S02]  /*127a0*/  UIMAD.WIDE.U32 UR12, UR14, UR8, URZ ;  /* 0x000000080e0c72a5 */ /* 0x000fe4000f8e003f */
[----:B------:R-:W-:Y:S02]  /*127b0*/  UIMAD UR17, UR19, UR17, URZ ;  /* 0x00000011131172a4 */ /* 0x000fe4000f8e023f */
[----:B------:R-:W-:Y:S02]  /*127c0*/  UIMAD UR15, UR14, UR16, UR15 ;  /* 0x000000100e0f72a4 */ /* 0x000fe4000f8e020f */
[----:B------:R-:W-:Y:S01]  /*127d0*/  UIADD3 UR10, UP1, UP2, UR12, UR10, UR4 ;  /* 0x0000000a0c0a7290 */ /* 0x000fe2000fa3e004 */
[----:B0-----:R-:W-:Y:S01]  /*127e0*/  @P0 IMAD.HI.U32 R4, R6, R3, RZ ;  /* 0x0000000306040227 */ /* 0x001fe200078e00ff */
[----:B------:R-:W-:-:S02]  /*127f0*/  UIADD3 UR17, UR23, UR17, URZ ;  /* 0x0000001117117290 */ /* 0x000fc4000fffe03f */
[----:B------:R-:W-:Y:S01]  /*12800*/  UIADD3 UR21, UR11, UR21, URZ ;  /* 0x000000150b157290 */ /* 0x000fe2000fffe03f */
[----:B------:R-:W-:Y:S01]  /*12810*/  IMAD.MOV.U32 R3, RZ, RZ, R6 ;  /* 0x000000ffff037224 */ /* 0x000fe200078e0006 */
[----:B------:R-:W-:Y:S02]  /*12820*/  UIADD3 UR12, UR13, UR15, URZ ;  /* 0x0000000f0d0c7290 */ /* 0x000fe4000fffe03f */
[----:B------:R-:W-:Y:S01]  /*12830*/  IMAD.U32 R8, RZ, RZ, UR17 ;  /* 0x00000011ff087e24 */ /* 0x000fe2000f8e00ff */
[----:B-1----:R-:W-:Y:S01]  /*12840*/  @P0 SHF.R.U32.HI R3, RZ, R5, R4 ;  /* 0x00000005ff030219 */ /* 0x002fe20000011604 */
[----:B------:R-:W-:Y:S01]  /*12850*/  IMAD.U32 R4, RZ, RZ, UR22 ;  /* 0x00000016ff047e24 */ /* 0x000fe2000f8e00ff */
[----:B------:R-:W-:Y:S01]  /*12860*/  UIADD3.X UR12, UR12, UR21, UR24, UP1, UP2 ;  /* 0x000000150c0c7290 */ /* 0x000fe20008fe4418 */
[----:B------:R-:W-:Y:S01]  /*12870*/  IMAD.U32 R5, RZ, RZ, UR23 ;  /* 0x00000017ff057e24 */ /* 0x000fe2000f8e00ff */
[--C-:B------:R-:W-:Y:S01]  /*12880*/  SHF.R.S32.HI R5, RZ, 0x1f, R3.reuse ;  /* 0x0000001fff057819 */ /* 0x100fe20000011403 */
[----:B------:R-:W-:Y:S01]  /*12890*/  IMAD.MOV R7, RZ, RZ, -R3 ;  /* 0x000000ffff077224 */ /* 0x000fe200078e0a03 */
[----:B------:R-:W-:Y:S01]  /*128a0*/  IADD3 R4, P0, P1, R3, UR10, R4 ;  /* 0x0000000a03047c10 */ /* 0x000fe2000f91e004 */
[----:B------:R-:W-:-:S02]  /*128b0*/  ULDC.64 UR10, c[0x0][UR20+0x210] ;  /* 0x00008400140a7abb */ /* 0x000fc40008000a00 */
[----:B------:R-:W-:Y:S01]  /*128c0*/  IMAD R7, R9, R7, R6 ;  /* 0x0000000709077224 */ /* 0x000fe200078e0206 */
[----:B------:R-:W-:Y:S01]  /*128d0*/  IADD3.X R5, R5, UR12, R8, P0, P1 ;  /* 0x0000000c05057c10 */ /* 0x000fe200087e2408 */
[----:B------:R-:W-:Y:S01]  /*128e0*/  ULDC.64 UR12, c[0x0][0xba8] ;  /* 0x0002ea00000c7ab9 */ /* 0x000fe20000000a00 */
[----:B------:R-:W-:Y:S01]  /*128f0*/  @!UP0 ULDC UR12, c[0x0][0xb50] ;  /* 0x0002d400000c8ab9 */ /* 0x000fe20000000800 */
[C---:B------:R-:W-:Y:S01]  /*12900*/  IMAD R6, R7.reuse, UR11, RZ ;  /* 0x0000000b07067c24 */ /* 0x040fe2000f8e02ff */
[----:B------:R-:W-:Y:S01]  /*12910*/  SHF.R.S32.HI R3, RZ, 0x1f, R7 ;  /* 0x0000001fff037819 */ /* 0x000fe20000011407 */
        /* <DEDUP_REMOVED lines=8> */
.L_x_5424:
[----:B------:R-:W-:Y:S05]  /*129a0*/  BSYNC B1 ;  /* 0x0000000000017941 */ /* 0x000fea0003800000 */
.L_x_5423:
[----:B------:R-:W-:-:S06]  /*129b0*/  UISETP.GT.AND UP0, UPT, UR9, 0x1, UPT ;  /* 0x000000010900788c */ /* 0x000fcc000bf04270 */
[----:B------:R-:W-:-:S13]  /*129c0*/  PLOP3.LUT P0, PT, PT, PT, UP0, 0x80, 0x0 ;  /* 0x000000000000781c */ /* 0x000fda0003f0f008 */
[----:B------:R-:W-:Y:S05]  /*129d0*/  @P0 BRA `(.L_x_5419) ;  /* 0x00000008007c0947 */ /* 0x000fea0003800000 */
[----:B------:R-:W1:Y:S01]  /*129e0*/  LDC R11, c[0x0][0xbe8] ;  /* 0x0002fa00ff0b7b82 */ /* 0x000e620000000800 */
[----:B------:R-:W-:Y:S01]  /*129f0*/  ULDC UR14, c[0x0][0xac8] ;  /* 0x0002b200000e7ab9 */ /* 0x000fe20000000800 */
[----:B------:R-:W-:Y:S01]  /*12a00*/  ULDC.64 UR12, c[0x0][0xaa0] ;  /* 0x0002a800000c7ab9 */ /* 0x000fe20000000a00 */
[----:B------:R-:W-:Y:S01]  /*12a10*/  ISETP.GE.AND P1, PT, R188, UR14, PT ;  /* 0x0000000ebc007c0c */ /* 0x000fe2000bf26270 */
[----:B------:R-:W-:Y:S01]  /*12a20*/  UIMAD UR9, UR24, UR12, URZ ;  /* 0x0000000c180972a4 */ /* 0x000fe2000f8e023f */
[C---:B------:R-:W-:Y:S01]  /*12a30*/  ISETP.GE.AND P2, PT, R185.reuse, UR14, PT ;  /* 0x0000000eb9007c0c */ /* 0x040fe2000bf46270 */
[----:B------:R-:W-:Y:S01]  /*12a40*/  UIMAD.WIDE.U32 UR10, UR4, UR12, URZ ;  /* 0x0000000c040a72a5 */ /* 0x000fe2000f8e003f */
[----:B------:R-:W-:Y:S01]  /*12a50*/  SEL R4, RZ, 0xffffffff, P1 ;  /* 0xffffffffff047807 */ /* 0x000fe20000800000 */
[----:B------:R-:W-:Y:S01]  /*12a60*/  UIMAD UR9, UR4, UR13, UR9 ;  /* 0x0000000d040972a4 */ /* 0x000fe2000f8e0209 */
[----:B0-----:R-:W-:Y:S01]  /*12a70*/  SEL R3, RZ, 0x1, P2 ;  /* 0x00000001ff037807 */ /* 0x001fe20001000000 */
[C---:B------:R-:W-:Y:S01]  /*12a80*/  VIADD R37, R185.reuse, 0x80 ;  /* 0x00000080b9257836 */ /* 0x040fe20000000000 */
[----:B------:R-:W-:Y:S01]  /*12a90*/  ULDC.64 UR12, c[0x0][0xae8] ;  /* 0x0002ba00000c7ab9 */ /* 0x000fe20000000a00 */
[----:B------:R-:W-:Y:S01]  /*12aa0*/  IMAD.SHL.U32 R4, R4, 0x2, RZ ;  /* 0x0000000204047824 */ /* 0x000fe200078e00ff */
[----:B------:R-:W-:Y:S01]  /*12ab0*/  UIADD3 UR11, UR11, UR9, URZ ;  /* 0x000000090b0b7290 */ /* 0x000fe2000fffe03f */
[----:B------:R-:W-:Y:S01]  /*12ac0*/  VIADD R29, R185, 0xc0 ;  /* 0x000000c0b91d7836 */ /* 0x000fe20000000000 */
[----:B------:R-:W-:Y:S01]  /*12ad0*/  ISETP.GE.AND P1, PT, R37, UR14, PT ;  /* 0x0000000e25007c0c */ /* 0x000fe2000bf26270 */
[----:B------:R-:W-:Y:S01]  /*12ae0*/  VIADD R31, R185, 0x100 ;  /* 0x00000100b91f7836 */ /* 0x000fe20000000000 */
[----:B------:R-:W-:Y:S01]  /*12af0*/  LOP3.LUT R6, R4, 0x2, R3, 0xe2, !PT ;  /* 0x0000000204067812 */ /* 0x000fe200078ee203 */
[----:B------:R-:W-:Y:S01]  /*12b00*/  IMAD R3, R187, 0x20, R220 ;  /* 0x00000020bb037824 */ /* 0x000fe200078e02dc */
[----:B------:R-:W-:Y:S01]  /*12b10*/  UIMAD.WIDE.U32 UR10, UR44, UR12, UR10 ;  /* 0x0000000c2c0a72a5 */ /* 0x000fe2000f8e000a */
[----:B------:R-:W-:Y:S01]  /*12b20*/  VIADD R35, R185, 0x140 ;  /* 0x00000140b9237836 */ /* 0x000fe20000000000 */
[----:B------:R-:W-:Y:S01]  /*12b30*/  BSSY B1, `(.L_x_5425) ;  /* 0x0000065000017945 */ /* 0x000fe20003800000 */
[----:B------:R-:W-:Y:S01]  /*12b40*/  VIADD R8, R3, UR42 ;  /* 0x0000002a03087c36 */ /* 0x000fe20008000000 */
[----:B------:R-:W-:Y:S01]  /*12b50*/  SEL R3, RZ, 0xffffffff, P1 ;  /* 0xffffffffff037807 */ /* 0x000fe20000800000 */
[----:B------:R-:W-:Y:S01]  /*12b60*/  UIMAD UR11, UR44, UR13, UR11 ;  /* 0x0000000d2c0b72a4 */ /* 0x000fe2000f8e020b */
[----:B-1----:R-:W-:Y:S01]  /*12b70*/  ISETP.NE.AND P0, PT, R11, 0x1, PT ;  /* 0x000000010b00780c */ /* 0x002fe20003f05270 */
[----:B------:R-:W-:Y:S01]  /*12b80*/  VIADD R27, R185, 0x180 ;  /* 0x00000180b91b7836 */ /* 0x000fe20000000000 */
[----:B------:R-:W-:Y:S01]  /*12b90*/  ISETP.GE.AND P1, PT, R29, UR14, PT ;  /* 0x0000000e1d007c0c */ /* 0x000fe2000bf26270 */
[----:B------:R-:W-:Y:S01]  /*12ba0*/  ULDC.64 UR12, c[0x0][0xaf0] ;  /* 0x0002bc00000c7ab9 */ /* 0x000fe20000000a00 */
[----:B------:R-:W-:Y:S01]  /*12bb0*/  IMAD.SHL.U32 R9, R3, 0x4, RZ ;  /* 0x0000000403097824 */ /* 0x000fe200078e00ff */
[----:B------:R-:W-:Y:S01]  /*12bc0*/  UIMAD UR16, UR16, UR12, URZ ;  /* 0x0000000c101072a4 */ /* 0x000fe2000f8e023f */
[----:B------:R-:W-:Y:S01]  /*12bd0*/  IMAD.MOV.U32 R3, RZ, RZ, R8 ;  /* 0x000000ffff037224 */ /* 0x000fe200078e0008 */
[----:B------:R-:W-:Y:S01]  /*12be0*/  SHF.R.S32.HI R30, RZ, 0x1f, R31 ;  /* 0x0000001fff1e7819 */ /* 0x000fe2000001141f */
[----:B-----5:R-:W-:Y:S01]  /*12bf0*/  IMAD R25, R0, R11, RZ ;  /* 0x0000000b00197224 */ /* 0x020fe200078e02ff */
[----:B------:R-:W-:Y:S01]  /*12c00*/  UIMAD UR4, UR8, UR13, UR16 ;  /* 0x0000000d080472a4 */ /* 0x000fe2000f8e0210 */
[----:B------:R-:W-:Y:S01]  /*12c10*/  LOP3.LUT R6, R9, 0x4, R6, 0xe2, !PT ;  /* 0x0000000409067812 */ /* 0x000fe200078ee206 */
[----:B------:R-:W-:Y:S01]  /*12c20*/  UIMAD.WIDE.U32 UR8, UR8, UR12, UR10 ;  /* 0x0000000c080872a5 */ /* 0x000fe2000f8e000a */
[----:B------:R-:W-:Y:S01]  /*12c30*/  VIADD R26, R220, UR42 ;  /* 0x0000002adc1a7c36 */ /* 0x000fe20008000000 */
[----:B------:R-:W0:Y:S01]  /*12c40*/  @P0 LDC R5, c[0x0][0xbec] ;  /* 0x0002fb00ff050b82 */ /* 0x000e220000000800 */
[----:B------:R-:W-:Y:S01]  /*12c50*/  VIADD R33, R185, 0x1c0 ;  /* 0x000001c0b9217836 */ /* 0x000fe20000000000 */
[----:B------:R-:W-:Y:S01]  /*12c60*/  UIADD3 UR4, UR9, UR4, URZ ;  /* 0x0000000409047290 */ /* 0x000fe2000fffe03f */
[----:B------:R-:W-:-:S02]  /*12c70*/  SHF.R.S32.HI R32, RZ, 0x1f, R27 ;  /* 0x0000001fff207819 */ /* 0x000fc4000001141b */
[----:B------:R-:W-:Y:S02]  /*12c80*/  SHF.R.S32.HI R34, RZ, 0x1f, R37 ;  /* 0x0000001fff227819 */ /* 0x000fe40000011425 */
[----:B------:R-:W-:Y:S01]  /*12c90*/  SHF.R.S32.HI R28, RZ, 0x1f, R33 ;  /* 0x0000001fff1c7819 */ /* 0x000fe20000011421 */
[----:B------:R-:W1:Y:S01]  /*12ca0*/  @P0 LDC R7, c[0x0][0xbf0] ;  /* 0x0002fc00ff070b82 */ /* 0x000e620000000800 */
[----:B------:R-:W-:Y:S02]  /*12cb0*/  SHF.R.S32.HI R36, RZ, 0x1f, R29 ;  /* 0x0000001fff247819 */ /* 0x000fe4000001141d */
[----:B------:R-:W-:Y:S02]  /*12cc0*/  SHF.R.S32.HI R38, RZ, 0x1f, R35 ;  /* 0x0000001fff267819 */ /* 0x000fe40000011423 */
[----:B------:R-:W-:Y:S01]  /*12cd0*/  SHF.R.S32.HI R39, RZ, 0x1f, R188 ;  /* 0x0000001fff277819 */ /* 0x000fe200000114bc */
[----:B0-----:R-:W-:Y:S01]  /*12ce0*/  @P0 IMAD.HI.U32 R4, R8, R5, RZ ;  /* 0x0000000508040227 */ /* 0x001fe200078e00ff */
[----:B------:R-:W-:-:S02]  /*12cf0*/  SEL R5, RZ, 0xffffffff, P1 ;  /* 0xffffffffff057807 */ /* 0x000fc40000800000 */
[----:B------:R-:W-:-:S04]  /*12d00*/  ISETP.GE.AND P1, PT, R33, UR14, PT ;  /* 0x0000000e21007c0c */ /* 0x000fc8000bf26270 */
[----:B------:R-:W-:Y:S02]  /*12d10*/  SEL R0, RZ, 0x80, P1 ;  /* 0x00000080ff007807 */ /* 0x000fe40000800000 */
[----:B-1----:R-:W-:Y:S01]  /*12d20*/  @P0 SHF.R.U32.HI R3, RZ, R7, R4 ;  /* 0x00000007ff030219 */ /* 0x002fe20000011604 */
[----:B------:R-:W-:Y:S01]  /*12d30*/  IMAD.SHL.U32 R7, R5, 0x8, RZ ;  /* 0x0000000805077824 */ /* 0x000fe200078e00ff */
[----:B------:R-:W-:Y:S01]  /*12d40*/  ISETP.GE.AND P0, PT, R31, UR14, PT ;  /* 0x0000000e1f007c0c */ /* 0x000fe2000bf06270 */
[----:B------:R-:W-:Y:S02]  /*12d50*/  IMAD.U32 R4, RZ, RZ, UR8 ;  /* 0x00000008ff047e24 */ /* 0x000fe4000f8e00ff */
[----:B------:R-:W-:Y:S01]  /*12d60*/  IMAD.U32 R5, RZ, RZ, UR9 ;  /* 0x00000009ff057e24 */ /* 0x000fe2000f8e00ff */
[----:B------:R-:W-:Y:S01]  /*12d70*/  LOP3.LUT R10, R7, 0x8, R6, 0xe2, !PT ;  /* 0x00000008070a7812 */ /* 0x000fe200078ee206 */
[--C-:B------:R-:W-:Y:S01]  /*12d80*/  IMAD.MOV R7, RZ, RZ, -R3.reuse ;  /* 0x000000ffff077224 */ /* 0x100fe200078e0a03 */
[----:B------:R-:W-:Y:S01]  /*12d90*/  SHF.R.S32.HI R6, RZ, 0x1f, R3 ;  /* 0x0000001fff067819 */ /* 0x000fe20000011403 */
[----:B------:R-:W-:Y:S01]  /*12da0*/  ULDC.64 UR8, c[0x0][0xae0] ;  /* 0x0002b80000087ab9 */ /* 0x000fe20000000a00 */
[----:B------:R-:W-:Y:S01]  /*12db0*/  SEL R9, RZ, 0xffffffff, P0 ;  /* 0xffffffffff097807 */ /* 0x000fe20000000000 */
[----:B------:R-:W-:Y:S01]  /*12dc0*/  IMAD.U32 R5, RZ, RZ, UR4 ;  /* 0x00000004ff057e24 */ /* 0x000fe2000f8e00ff */
[----:B------:R-:W-:Y:S01]  /*12dd0*/  ISETP.GE.AND P0, PT, R35, UR14, PT ;  /* 0x0000000e23007c0c */ /* 0x000fe2000bf06270 */
[----:B------:R-:W-:-:S02]  /*12de0*/  IMAD R6, R6, UR8, RZ ;  /* 0x0000000806067c24 */ /* 0x000fc4000f8e02ff */
[----:B------:R-:W-:Y:S01]  /*12df0*/  IMAD R7, R11, R7, R8 ;  /* 0x000000070b077224 */ /* 0x000fe200078e0208 */
[----:B------:R-:W-:Y:S01]  /*12e00*/  SEL R8, RZ, 0xffffffff, P0 ;  /* 0xffffffffff087807 */ /* 0x000fe20000000000 */
[----:B------:R-:W-:Y:S01]  /*12e10*/  IMAD.SHL.U32 R13, R9, 0x10, RZ ;  /* 0x00000010090d7824 */ /* 0x000fe200078e00ff */
[----:B------:R-:W-:Y:S01]  /*12e20*/  ISETP.GE.AND P0, PT, R27, UR14, PT ;  /* 0x0000000e1b007c0c */ /* 0x000fe2000bf06270 */
[C---:B------:R-:W-:Y:S02]  /*12e30*/  IMAD R9, R3.reuse, UR9, R6 ;  /* 0x0000000903097c24 */ /* 0x040fe4000f8e0206 */
[----:B------:R-:W-:Y:S01]  /*12e40*/  IMAD.WIDE.U32 R4, R3, UR8, R4 ;  /* 0x0000000803047c25 */ /* 0x000fe2000f8e0004 */
[----:B------:R-:W-:Y:S01]  /*12e50*/  SHF.R.S32.HI R3, RZ, 0x1f, R7 ;  /* 0x0000001fff037819 */ /* 0x000fe20000011407 */
[----:B------:R-:W-:Y:S01]  /*12e60*/  ULDC.64 UR8, c[0x0][0xad8] ;  /* 0x0002b60000087ab9 */ /* 0x000fe20000000a00 */
[----:B------:R-:W-:Y:S01]  /*12e70*/  LOP3.LUT R10, R13, 0x10, R10, 0xe2, !PT ;  /* 0x000000100d0a7812 */ /* 0x000fe200078ee20a */
[----:B------:R-:W-:-:S02]  /*12e80*/  IMAD.IADD R5, R5, 0x1, R9 ;  /* 0x0000000105057824 */ /* 0x000fc400078e0209 */
[----:B------:R-:W-:Y:S02]  /*12e90*/  IMAD R6, R3, UR8, RZ ;  /* 0x0000000803067c24 */ /* 0x000fe4000f8e02ff */
[----:B------:R-:W-:-:S04]  /*12ea0*/  IMAD.WIDE.U32 R4, R7, UR8, R4 ;  /* 0x0000000807047c25 */ /* 0x000fc8000f8e0004 */
[----:B------:R-:W-:Y:S01]  /*12eb0*/  IMAD R3, R7, UR9, R6 ;  /* 0x0000000907037c24 */ /* 0x000fe2000f8e0206 */
[----:B------:R-:W-:Y:S01]  /*12ec0*/  ULDC.64 UR8, c[0x0][0xa80] ;  /* 0x0002a00000087ab9 */ /* 0x000fe20000000a00 */
[----:B------:R-:W-:Y:S01]  /*12ed0*/  SEL R7, RZ, 0x40, P0 ;  /* 0x00000040ff077807 */ /* 0x000fe20000000000 */
[----:B------:R-:W-:Y:S01]  /*12ee0*/  IMAD.SHL.U32 R9, R8, 0x20, RZ ;  /* 0x0000002008097824 */ /* 0x000fe200078e00ff */
[----:B---3--:R-:W-:Y:S01]  /*12ef0*/  LEA R20, P0, R4, UR8, 0x1 ;  /* 0x0000000804147c11 */ /* 0x008fe2000f8008ff */
[----:B------:R-:W-:-:S03]  /*12f00*/  IMAD.IADD R3, R5, 0x1, R3 ;  /* 0x0000000105037824 */ /* 0x000fc600078e0203 */
[----:B------:R-:W-:Y:S01]  /*12f10*/  LOP3.LUT R10, R9, 0x20, R10, 0xe2, !PT ;  /* 0x00000020090a7812 */ /* 0x000fe200078ee20a */
[----:B------:R0:W1:Y:S01]  /*12f20*/  SHFL.IDX PT, R6, R20, RZ, 0x181f ;  /* 0x00181fff14067589 */ /* 0x00006200000e0000 */
[----:B------:R-:W-:Y:S02]  /*12f30*/  LEA.HI.X R3, R4, UR9, R3, 0x1, P0 ;  /* 0x0000000904037c11 */ /* 0x000fe400080f0c03 */
[----:B------:R-:W-:Y:S02]  /*12f40*/  ISETP.GE.AND P0, PT, R26, R25, PT ;  /* 0x000000191a00720c */ /* 0x000fe40003f06270 */
[----:B------:R-:W-:Y:S02]  /*12f50*/  LOP3.LUT R21, R10, R7, RZ, 0xfc, !PT ;  /* 0x000000070a157212 */ /* 0x000fe400078efcff */
[----:B------:R0:W3:Y:S02]  /*12f60*/  SHFL.IDX PT, R7, R3, RZ, 0x181f ;  /* 0x00181fff03077589 */ /* 0x0000e400000e0000 */
[----:B------:R-:W-:-:S07]  /*12f70*/  LOP3.LUT R24, R21, R0, RZ, 0xfc, !PT ;  /* 0x0000000015187212 */ /* 0x000fce00078efcff */
[----:B0-----:R-:W-:Y:S05]  /*12f80*/  @P0 BRA `(.L_x_5426) ;  /* 0x00000000007c0947 */ /* 0x001fea0003800000 */
[----:B------:R-:W-:Y:S02]  /*12f90*/  ISETP.GE.AND P2, PT, R188, UR14, PT ;  /* 0x0000000ebc007c0c */ /* 0x000fe4000bf46270 */
[----:B------:R-:W-:Y:S02]  /*12fa0*/  ISETP.GE.AND P1, PT, R185, UR14, PT ;  /* 0x0000000eb9007c0c */ /* 0x000fe4000bf26270 */
[----:B------:R-:W-:Y:S02]  /*12fb0*/  ISETP.GE.AND P5, PT, R37, UR14, PT ;  /* 0x0000000e25007c0c */ /* 0x000fe4000bfa6270 */
[----:B------:R-:W-:-:S07]  /*12fc0*/  ISETP.GE.AND P3, PT, R29, UR14, PT ;  /* 0x0000000e1d007c0c */ /* 0x000fce000bf66270 */
[CC--:B-1----:R-:W-:Y:S02]  /*12fd0*/  @!P2 LEA R8, P0, R188.reuse, R6.reuse, 0x1 ;  /* 0x00000006bc08a211 */ /* 0x0c2fe400078008ff */
[----:B---3--:R-:W-:Y:S02]  /*12fe0*/  @!P1 IMAD.WIDE R4, R185, 0x2, R6 ;  /* 0x00000002b9049825 */ /* 0x008fe400078e0206 */
        /* <DEDUP_REMOVED lines=13> */
[-C--:B------:R-:W-:Y:S01]  /*130c0*/  @!P2 LEA R4, P5, R31, R6.reuse, 0x1 ;  /* 0x000000061f04a211 */ /* 0x080fe200078a08ff */
        /* <DEDUP_REMOVED lines=11> */
.L_x_5426:
[----:B------:R-:W-:Y:S05]  /*13180*/  BSYNC B1 ;  /* 0x0000000000017941 */ /* 0x000fea0003800000 */
.L_x_5425:
[----:B------:R-:W-:Y:S01]  /*13190*/  VIADD R0, R26, 0x20 ;  /* 0x000000201a007836 */ /* 0x000fe20000000000 */
[----:B---34-:R4:W0:Y:S04]  /*131a0*/  SHFL.IDX PT, R7, R3, 0x1, 0x181f ;  /* 0x00381f0003077f89 */ /* 0x01882800000e0000 */
[----:B------:R-:W-:Y:S01]  /*131b0*/  ISETP.GE.AND P0, PT, R0, R25, PT ;  /* 0x000000190000720c */ /* 0x000fe20003f06270 */
[----:B-1----:R4:W1:-:S12]  /*131c0*/  SHFL.IDX PT, R6, R20, 0x1, 0x181f ;  /* 0x00381f0014067f89 */ /* 0x00285800000e0000 */
[----:B----4-:R-:W-:Y:S05]  /*131d0*/  @P0 BRA `(.L_x_5419) ;  /* 0x00000000007c0947 */ /* 0x010fea0003800000 */
        /* <DEDUP_REMOVED lines=31> */
.L_x_5419:
[----:B------:R-:W-:Y:S05]  /*133d0*/  BSYNC B0 ;  /* 0x0000000000007941 */ /* 0x000fea0003800000 */
.L_x_5412:
[----:B------:R-:W-:Y:S02]  /*133e0*/  ULDC UR4, c[0x0][0xc3c] ;  /* 0x00030f0000047ab9 */ /* 0x000fe40000000800 */
[----:B------:R-:W-:-:S06]  /*133f0*/  UISETP.GE.AND UP0, UPT, UR6, UR4, UPT ;  /* 0x000000040600728c */ /* 0x000fcc000bf06270 */
[----:B------:R-:W-:-:S13]  /*13400*/  PLOP3.LUT P0, PT, PT, PT, UP0, 0x80, 0x0 ;  /* 0x000000000000781c */ /* 0x000fda0003f0f008 */
[----:B------:R-:W-:Y:S05]  /*13410*/  @!P0 BRA `(.L_x_5427) ;  /* 0xfffffedc00dc8947 */ /* 0x000fea000383ffff */
[----:B------:R-:W-:Y:S05]  /*13420*/  EXIT ;  /* 0x000000000000794d */ /* 0x000fea0003800000 */
.L_x_5313:
        /* <DEDUP_REMOVED lines=18> */
.L_x_5428:
        /* <DEDUP_REMOVED lines=43> */
.L_x_5432:
        /* <DEDUP_REMOVED lines=39> */
.L_x_5430:
        /* <DEDUP_REMOVED lines=12> */
.L_x_5433:
[----:B---34-:R-:W-:Y:S01]  /*13b30*/  IMAD R2, R3, UR5, R10 ;  /* 0x0000000503027c24 */ /* 0x018fe2000f8e020a */
[----:B-1----:R-:W-:Y:S01]  /*13b40*/  ISETP.NE.AND P0, PT, R8, 0x1, PT ;  /* 0x000000010800780c */ /* 0x002fe20003f05270 */
[----:B------:R-:W-:-:S03]  /*13b50*/  VIADD R14, R9, UR4 ;  /* 0x00000004090e7c36 */ /* 0x000fc60008000000 */
[----:B------:R1:W-:Y:S01]  /*13b60*/  STL [R1], R2 ;  /* 0x0000000201007387 */ /* 0x0003e20000100800 */
[----:B------:R-:W-:-:S03]  /*13b70*/  IADD3 R5, -R2, UR6, RZ ;  /* 0x0000000602057c10 */ /* 0x000fc6000fffe1ff */
[----:B------:R1:W-:Y:S05]  /*13b80*/  STL [R1+0xc], R14 ;  /* 0x00000c0e01007387 */ /* 0x0003ea0000100800 */
[----:B------:R-:W-:Y:S05]  /*13b90*/  @!P0 BRA `(.L_x_5434) ;  /* 0x0000000000e08947 */ /* 0x000fea0003800000 */
[----:B0-2---:R-:W-:Y:S02]  /*13ba0*/  IABS R7, R4 ;  /* 0x0000000400077213 */ /* 0x005fe40000000000 */
[----:B------:R-:W-:Y:S02]  /*13bb0*/  IABS R9, R8 ;  /* 0x0000000800097213 */ /* 0x000fe40000000000 */
[----:B------:R-:W0:Y:S08]  /*13bc0*/  I2F.RP R10, R7 ;  /* 0x00000007000a7306 */ /* 0x000e300000209400 */
[----:B------:R-:W2:Y:S08]  /*13bd0*/  I2F.RP R11, R9 ;  /* 0x00000009000b7306 */ /* 0x000eb00000209400 */
[----:B0-----:R-:W1:Y:S08]  /*13be0*/  MUFU.RCP R10, R10 ;  /* 0x0000000a000a7308 */ /* 0x001e700000001000 */
[----:B--2---:R-:W-:Y:S01]  /*13bf0*/  MUFU.RCP R11, R11 ;  /* 0x0000000b000b7308 */ /* 0x004fe20000001000 */
[----:B-1----:R-:W-:Y:S01]  /*13c00*/  VIADD R2, R10, 0xffffffe ;  /* 0x0ffffffe0a027836 */ /* 0x002fe20000000000 */
[----:B------:R-:W-:-:S06]  /*13c10*/  IABS R10, R4 ;  /* 0x00000004000a7213 */ /* 0x000fcc0000000000 */
[----:B------:R0:W1:Y:S02]  /*13c20*/  F2I.FTZ.U32.TRUNC.NTZ R3, R2 ;  /* 0x0000000200037305 */ /* 0x000064000021f000 */
[----:B0-----:R-:W-:Y:S02]  /*13c30*/  IMAD.MOV.U32 R2, RZ, RZ, RZ ;  /* 0x000000ffff027224 */ /* 0x001fe400078e00ff */
[----:B-1----:R-:W-:-:S04]  /*13c40*/  IMAD.MOV R12, RZ, RZ, -R3 ;  /* 0x000000ffff0c7224 */ /* 0x002fc800078e0a03 */
[----:B------:R-:W-:-:S04]  /*13c50*/  IMAD R13, R12, R7, RZ ;  /* 0x000000070c0d7224 */ /* 0x000fc800078e02ff */
[----:B------:R-:W-:Y:S01]  /*13c60*/  IMAD.HI.U32 R3, R3, R13, R2 ;  /* 0x0000000d03037227 */ /* 0x000fe200078e0002 */
[----:B------:R-:W-:-:S03]  /*13c70*/  IABS R2, R5 ;  /* 0x0000000500027213 */ /* 0x000fc60000000000 */
[----:B------:R-:W-:Y:S02]  /*13c80*/  IMAD.MOV R13, RZ, RZ, -R10 ;  /* 0x000000ffff0d7224 */ /* 0x000fe400078e0a0a */
[----:B------:R-:W-:-:S04]  /*13c90*/  IMAD.HI.U32 R10, R3, R2, RZ ;  /* 0x00000002030a7227 */ /* 0x000fc800078e00ff */
[----:B------:R-:W-:Y:S02]  /*13ca0*/  IMAD R2, R10, R13, R2 ;  /* 0x0000000d0a027224 */ /* 0x000fe400078e0202 */
[----:B------:R-:W-:-:S03]  /*13cb0*/  VIADD R3, R11, 0xffffffe ;  /* 0x0ffffffe0b037836 */ /* 0x000fc60000000000 */
[----:B------:R-:W-:-:S03]  /*13cc0*/  ISETP.GT.U32.AND P1, PT, R7, R2, PT ;  /* 0x000000020700720c */ /* 0x000fc60003f24070 */
[----:B------:R-:W0:Y:S10]  /*13cd0*/  F2I.FTZ.U32.TRUNC.NTZ R3, R3 ;  /* 0x0000000300037305 */ /* 0x000e34000021f000 */
[----:B------:R-:W-:-:S02]  /*13ce0*/  @!P1 IMAD.IADD R2, R2, 0x1, -R7 ;  /* 0x0000000102029824 */ /* 0x000fc400078e0a07 */
[----:B------:R-:W-:Y:S01]  /*13cf0*/  @!P1 VIADD R10, R10, 0x1 ;  /* 0x000000010a0a9836 */ /* 0x000fe20000000000 */
[----:B------:R-:W-:Y:S02]  /*13d00*/  ISETP.NE.AND P1, PT, R4, RZ, PT ;  /* 0x000000ff0400720c */ /* 0x000fe40003f25270 */
[----:B------:R-:W-:Y:S01]  /*13d10*/  ISETP.GE.U32.AND P0, PT, R2, R7, PT ;  /* 0x000000070200720c */ /* 0x000fe20003f06070 */
[----:B0-----:R-:W-:-:S04]  /*13d20*/  IMAD.MOV R2, RZ, RZ, -R3 ;  /* 0x000000ffff027224 */ /* 0x001fc800078e0a03 */
[----:B------:R-:W-:Y:S02]  /*13d30*/  IMAD R7, R2, R9, RZ ;  /* 0x0000000902077224 */ /* 0x000fe400078e02ff */
[----:B------:R-:W-:-:S04]  /*13d40*/  IMAD.MOV.U32 R2, RZ, RZ, RZ ;  /* 0x000000ffff027224 */ /* 0x000fc800078e00ff */
        /* <DEDUP_REMOVED lines=29> */
.L_x_5434:
        /* <DEDUP_REMOVED lines=61> */
.L_x_5435:
[----:B01----:R-:W-:-:S05]  /*142f0*/  LOP3.LUT R3, RZ, R2, RZ, 0x33, !PT ;  /* 0x00000002ff037212 */ /* 0x003fca00078e33ff */
[----:B------:R-:W-:-:S05]  /*14300*/  IMAD.IADD R2, R4, 0x1, R3 ;  /* 0x0000000104027824 */ /* 0x000fca00078e0203 */
[----:B------:R1:W-:Y:S01]  /*14310*/  STL [R1+0x4], R2 ;  /* 0x0000040201007387 */ /* 0x0003e20000100800 */
[----:B------:R-:W-:Y:S05]  /*14320*/  BRA `(.L_x_5436) ;  /* 0x0000000000107947 */ /* 0x000fea0003800000 */
.L_x_5431:
[----:B------:R-:W-:Y:S01]  /*14330*/  IMAD.U32 R2, RZ, RZ, UR6 ;  /* 0x00000006ff027e24 */ /* 0x000fe2000f8e00ff */
[----:B------:R0:W-:Y:S04]  /*14340*/  STL [R1+0x4], RZ ;  /* 0x000004ff01007387 */ /* 0x0001e80000100800 */
[----:B------:R0:W-:Y:S04]  /*14350*/  STL [R1+0x8], RZ ;  /* 0x000008ff01007387 */ /* 0x0001e80000100800 */
[----:B------:R0:W-:Y:S02]  /*14360*/  STL [R1], R2 ;  /* 0x0000000201007387 */ /* 0x0001e40000100800 */
.L_x_5436:
        /* <DEDUP_REMOVED lines=10> */
.L_x_5429:
        /* <DEDUP_REMOVED lines=8> */
[----:B------:R-:W2:Y:S01]  /*14490*/  S2UR UR5, SR_CgaCtaId ;  /* 0x00000000000579c3 */ /* 0x000ea20000008800 */
[C---:B---3--:R-:W-:Y:S01]  /*144a0*/  IMAD.SHL.U32 R0, R6.reuse, 0x8, RZ ;  /* 0x0000000806007824 */ /* 0x048fe200078e00ff */
[----:B------:R-:W-:Y:S01]  /*144b0*/  LOP3.LUT R4, R6, 0x7f, RZ, 0xc0, !PT ;  /* 0x0000007f06047812 */ /* 0x000fe200078ec0ff */
[----:B------:R-:W-:Y:S01]  /*144c0*/  UMOV UR4, 0x400 ;  /* 0x0000040000047882 */ /* 0x000fe20000000000 */
[----:B------:R-:W-:Y:S01]  /*144d0*/  BSSY B8, `(.L_x_5437) ;  /* 0x00006a2000087945 */ /* 0x000fe20003800000 */
[----:B------:R-:W-:Y:S01]  /*144e0*/  ULDC UR37, c[0x0][0xc] ;  /* 0x0000030000257ab9 */ /* 0x000fe20000000800 */
[----:B------:R-:W-:Y:S01]  /*144f0*/  LOP3.LUT R3, R0, 0x1f8, RZ, 0xc0, !PT ;  /* 0x000001f800037812 */ /* 0x000fe200078ec0ff */
[----:B01----:R-:W-:Y:S01]  /*14500*/  IMAD.SHL.U32 R2, R4, 0x8, RZ ;  /* 0x0000000804027824 */ /* 0x003fe200078e00ff */
[----:B------:R-:W-:Y:S01]  /*14510*/  ULDC.64 UR38, c[0x0][0x198] ;  /* 0x0000660000267ab9 */ /* 0x000fe20000000a00 */
[----:B------:R-:W-:Y:S01]  /*14520*/  IMAD.MOV.U32 R0, RZ, RZ, 0x1 ;  /* 0x00000001ff007424 */ /* 0x000fe200078e00ff */
[----:B------:R-:W-:Y:S01]  /*14530*/  LOP3.LUT R3, R3, 0x38, R6, 0x78, !PT ;  /* 0x0000003803037812 */ /* 0x000fe200078e7806 */
[----:B------:R-:W-:-:S03]  /*14540*/  IMAD.SHL.U32 R6, R6, 0x10, RZ ;  /* 0x0000001006067824 */ /* 0x000fc600078e00ff */
[----:B------:R-:W-:Y:S02]  /*14550*/  LOP3.LUT R2, R3, 0x200, R2, 0xf8, !PT ;  /* 0x0000020003027812 */ /* 0x000fe400078ef802 */
[----:B------:R-:W-:-:S04]  /*14560*/  SHF.R.U32.HI R3, RZ, 0x3, R4 ;  /* 0x00000003ff037819 */ /* 0x000fc80000011604 */
[----:B------:R-:W-:Y:S01]  /*14570*/  LOP3.LUT R3, R3, 0x70, R6, 0xf8, !PT ;  /* 0x0000007003037812 */ /* 0x000fe200078ef806 */
[----:B--2---:R-:W-:-:S06]  /*14580*/  ULEA UR4, UR5, UR4, 0x18 ;  /* 0x0000000405047291 */ /* 0x004fcc000f8ec03f */
[----:B------:R-:W-:-:S04]  /*14590*/  IMAD.U32 R19, RZ, RZ, UR4 ;  /* 0x00000004ff137e24 */ /* 0x000fc8000f8e00ff */
[----:B------:R-:W-:-:S05]  /*145a0*/  IMAD R2, R2, 0x2, R19 ;  /* 0x0000000202027824 */ /* 0x000fca00078e0213 */
[----:B------:R0:W-:Y:S04]  /*145b0*/  STL [R1+0x54], R2 ;  /* 0x0000540201007387 */ /* 0x0001e80000100800 */
[----:B------:R0:W-:Y:S04]  /*145c0*/  STL [R1+0x48], RZ ;  /* 0x000048ff01007387 */ /* 0x0001e80000100800 */
[----:B------:R0:W-:Y:S04]  /*145d0*/  STL [R1+0x14], R0 ;  /* 0x0000140001007387 */ /* 0x0001e80000100800 */
[----:B------:R0:W-:Y:S02]  /*145e0*/  STL [R1+0x10], RZ ;  /* 0x000010ff01007387 */ /* 0x0001e40000100800 */
.L_x_5565:
[----:B--2---:R-:W2:Y:S01]  /*145f0*/  LDL R9, [R1+0xc] ;  /* 0x00000c0001097983 */ /* 0x004ea20000100800 */
[----:B------:R-:W-:Y:S05]  /*14600*/  YIELD ;  /* 0x0000000000007946 */ /* 0x000fea0003800000 */
[----:B------:R-:W-:Y:S01]  /*14610*/  ULDC.64 UR4, c[0x0][0xa28] ;  /* 0x00028a0000047ab9 */ /* 0x000fe20000000a00 */
[----:B0-----:R-:W-:Y:S01]  /*14620*/  IMAD.MOV.U32 R0, RZ, RZ, RZ ;  /* 0x000000ffff007224 */ /* 0x001fe200078e00ff */
[----:B------:R-:W-:Y:S01]  /*14630*/  ISETP.NE.U32.AND P0, PT, RZ, UR4, PT ;  /* 0x00000004ff007c0c */ /* 0x000fe2000bf05070 */
[----:B-1----:R-:W0:Y:S01]  /*14640*/  LDC.64 R4, c[0x0][0xa00] ;  /* 0x00028000ff047b82 */ /* 0x002e220000000a00 */
[----:B------:R-:W-:Y:S01]  /*14650*/  IMAD.MOV.U32 R10, RZ, RZ, RZ ;  /* 0x000000ffff0a7224 */ /* 0x000fe200078e00ff */
[----:B------:R-:W-:Y:S01]  /*14660*/  ULDC.64 UR6, c[0x0][0xa08] ;  /* 0x0002820000067ab9 */ /* 0x000fe20000000a00 */
[----:B------:R-:W-:Y:S01]  /*14670*/  ISETP.NE.AND.EX P0, PT, RZ, UR5, PT, P0 ;  /* 0x00000005ff007c0c */ /* 0x000fe2000bf05300 */
[----:B------:R-:W-:-:S12]  /*14680*/  ULDC.64 UR4, c[0x0][0xa18] ;  /* 0x0002860000047ab9 */ /* 0x000fd80000000a00 */
        /* <DEDUP_REMOVED lines=37> */
.L_x_5438:
        /* <DEDUP_REMOVED lines=12> */
[----:B------:R-:W3:Y:S02]  /*149a0*/  LDC.64 R2, c[0x0][0xa20] ;  /* 0x00028800ff027b82 */ /* 0x000ee40000000a00 */
[----:B---3--:R-:W-:-:S05]  /*149b0*/  IMAD.WIDE R2, R9, 0x4, R2 ;  /* 0x0000000409027825 */ /* 0x008fca00078e0202 */
[----:B------:R3:W5:Y:S01]  /*149c0*/  LDG.E R7, desc[UR40][R2.64] ;  /* 0x0000002802077981 */ /* 0x000762000c1e1900 */
[----:B------:R-:W-:Y:S05]  /*149d0*/  BRA `(.L_x_5440) ;  /* 0x0000000000107947 */ /* 0x000fea0003800000 */
.L_x_5439:
[----:B------:R-:W-:Y:S05]  /*149e0*/  @!P1 BRA `(.L_x_5440) ;  /* 0x00000000000c9947 */ /* 0x000fea0003800000 */
[----:B------:R-:W3:Y:S04]  /*149f0*/  LDG.E R7, desc[UR40][R2.64] ;  /* 0x0000002802077981 */ /* 0x000ee8000c1e1900 */
[----:B------:R-:W3:Y:S02]  /*14a00*/  LDG.E R2, desc[UR40][R2.64+0x4] ;  /* 0x0000042802027981 */ /* 0x000ee4000c1e1900 */
[----:B---3--:R-:W-:-:S07]  /*14a10*/  IMAD.IADD R7, R2, 0x1, -R7 ;  /* 0x0000000102077824 */ /* 0x008fce00078e0a07 */
.L_x_5440:
        /* <DEDUP_REMOVED lines=12> */
[----:B------:R-:W-:-:S05]  /*14ae0*/  VIADD R4, R0, 0x3f ;  /* 0x0000003f00047836 */ /* 0x000fca0000000000 */
[----:B------:R-:W-:-:S04]  /*14af0*/  SHF.R.S32.HI R2, RZ, 0x1f, R4 ;  /* 0x0000001fff027819 */ /* 0x000fc80000011404 */
[----:B------:R-:W-:Y:S02]  /*14b00*/  LEA.HI R4, R2, R4, RZ, 0x6 ;  /* 0x0000000402047211 */ /* 0x000fe400078f30ff */
[----:B------:R-:W-:Y:S02]  /*14b10*/  IADD3 R2, R0, 0x1, -R10 ;  /* 0x0000000100027810 */ /* 0x000fe40007ffe80a */
[----:B------:R-:W-:-:S03]  /*14b20*/  SHF.R.S32.HI R9, RZ, 0x6, R4 ;  /* 0x00000006ff097819 */ /* 0x000fc60000011404 */
[----:B------:R-:W-:Y:S02]  /*14b30*/  IMAD.IADD R7, R2, 0x1, R7 ;  /* 0x0000000102077824 */ /* 0x000fe400078e0207 */
[----:B------:R-:W3:Y:S01]  /*14b40*/  LDC.64 R2, c[0x0][0x9e0] ;  /* 0x00027800ff027b82 */ /* 0x000ee20000000a00 */
[----:B------:R2:W-:Y:S01]  /*14b50*/  STL [R1+0x58], R9 ;  /* 0x0000580901007387 */ /* 0x0005e20000100800 */
        /* <DEDUP_REMOVED lines=14> */
.L_x_5443:
[----:B------:R-:W-:-:S13]  /*14c40*/  ISETP.NE.AND P0, PT, R3, 0x1, PT ;  /* 0x000000010300780c */ /* 0x000fda0003f05270 */
[----:B------:R-:W2:Y:S02]  /*14c50*/  @P0 LDC.64 R4, c[0x0][0x9e8] ;  /* 0x00027a00ff040b82 */ /* 0x000ea40000000a00 */
[----:B--2---:R-:W-:-:S05]  /*14c60*/  @P0 IMAD.HI.U32 R4, R8, R4, RZ ;  /* 0x0000000408040227 */ /* 0x004fca00078e00ff */
[----:B------:R-:W-:-:S07]  /*14c70*/  @P0 SHF.R.U32.HI R8, RZ, R5, R4 ;  /* 0x00000005ff080219 */ /* 0x000fce0000011604 */
.L_x_5444:
[----:B------:R-:W-:Y:S05]  /*14c80*/  BSYNC B0 ;  /* 0x0000000000007941 */ /* 0x000fea0003800000 */
.L_x_5442:
[----:B------:R-:W-:-:S05]  /*14c90*/  IMAD R8, R8, R3, R3 ;  /* 0x0000000308087224 */ /* 0x000fca00078e0203 */
[----:B------:R-:W-:-:S07]  /*14ca0*/  VIMNMX R2, R2, R8, PT ;  /* 0x0000000802027248 */ /* 0x000fce0003fe0100 */
.L_x_5441:
[----:B------:R-:W2:Y:S01]  /*14cb0*/  @P1 LDC R4, c[0x0][0x44c] ;  /* 0x00011300ff041b82 */ /* 0x000ea20000000800 */
[----:B------:R-:W-:Y:S01]  /*14cc0*/  IMAD.MOV.U32 R5, RZ, RZ, R11 ;  /* 0x000000ffff057224 */ /* 0x000fe200078e000b */
[----:B------:R-:W-:Y:S01]  /*14cd0*/  ULDC UR4, c[0x0][0x9dc] ;  /* 0x0002770000047ab9 */ /* 0x000fe20000000800 */
[----:B------:R-:W-:-:S05]  /*14ce0*/  VIADD R2, R2, 0x3f ;  /* 0x0000003f02027836 */ /* 0x000fca0000000000 */
[----:B------:R-:W3:Y:S01]  /*14cf0*/  @P1 LDC R7, c[0x0][0x450] ;  /* 0x00011400ff071b82 */ /* 0x000ee20000000800 */
[----:B--2---:R-:W-:-:S05]  /*14d00*/  @P1 IMAD.HI.U32 R4, R11, R4, RZ ;  /* 0x000000040b041227 */ /* 0x004fca00078e00ff */
[----:B---3--:R-:W-:-:S04]  /*14d10*/  @P1 SHF.R.U32.HI R5, RZ, R7, R4 ;  /* 0x00000007ff051219 */ /* 0x008fc80000011604 */
[----:B------:R-:W-:Y:S02]  /*14d20*/  IADD3 R7, R5, R0, -R10 ;  /* 0x0000000005077210 */ /* 0x000fe40007ffe80a */
[----:B------:R-:W-:-:S04]  /*14d30*/  SHF.R.S32.HI R0, RZ, 0x1f, R2 ;  /* 0x0000001fff007819 */ /* 0x000fc80000011402 */
[----:B------:R-:W-:Y:S01]  /*14d40*/  LEA.HI R0, R0, R2, RZ, 0x6 ;  /* 0x0000000200007211 */ /* 0x000fe200078f30ff */
[----:B------:R-:W-:-:S03]  /*14d50*/  VIADD R2, R7, -UR4 ;  /* 0x8000000407027c36 */ /* 0x000fc60008000000 */
[----:B------:R-:W-:-:S04]  /*14d60*/  SHF.R.S32.HI R4, RZ, 0x6, R0 ;  /* 0x00000006ff047819 */ /* 0x000fc80000011400 */
        /* <DEDUP_REMOVED lines=13> */
.L_x_5447:
[----:B------:R-:W-:-:S13]  /*14e40*/  ISETP.NE.AND P0, PT, R3, 0x1, PT ;  /* 0x000000010300780c */ /* 0x000fda0003f05270 */
[----:B--2---:R-:W2:Y:S02]  /*14e50*/  @P0 LDC.64 R4, c[0x0][0x9e8] ;  /* 0x00027a00ff040b82 */ /* 0x004ea40000000a00 */
[----:B--2---:R-:W-:-:S05]  /*14e60*/  @P0 IMAD.HI.U32 R4, R7, R4, RZ ;  /* 0x0000000407040227 */ /* 0x004fca00078e00ff */
[----:B------:R-:W-:-:S07]  /*14e70*/  @P0 SHF.R.U32.HI R7, RZ, R5, R4 ;  /* 0x00000005ff070219 */ /* 0x000fce0000011604 */
.L_x_5448:
[----:B------:R-:W-:Y:S05]  /*14e80*/  BSYNC B0 ;  /* 0x0000000000007941 */ /* 0x000fea0003800000 */
.L_x_5446:
[----:B------:R-:W-:-:S05]  /*14e90*/  IMAD R3, R7, R3, RZ ;  /* 0x0000000307037224 */ /* 0x000fca00078e02ff */
[----:B------:R-:W-:-:S07]  /*14ea0*/  VIMNMX R2, R2, R3, !PT ;  /* 0x0000000302027248 */ /* 0x000fce0007fe0100 */
.L_x_5445:
[----:B------:R-:W-:Y:S01]  /*14eb0*/  SHF.R.S32.HI R3, RZ, 0x1f, R2 ;  /* 0x0000001fff037819 */ /* 0x000fe20000011402 */
[----:B------:R-:W-:Y:S01]  /*14ec0*/  IMAD.MOV.U32 R5, RZ, RZ, RZ ;  /* 0x000000ffff057224 */ /* 0x000fe200078e00ff */
[----:B--2---:R-:W-:Y:S01]  /*14ed0*/  SHF.R.U32.HI R4, RZ, 0x10, R6 ;  /* 0x00000010ff047819 */ /* 0x004fe20000011606 */
[----:B------:R-:W-:Y:S01]  /*14ee0*/  BSSY B0, `(.L_x_5449) ;  /* 0x0000029000007945 */ /* 0x000fe20003800000 */
[----:B------:R-:W-:Y:S01]  /*14ef0*/  LEA.HI R3, R3, R2, RZ, 0x6 ;  /* 0x0000000203037211 */ /* 0x000fe200078f30ff */
[----:B01----:R-:W-:Y:S01]  /*14f00*/  IMAD.MOV.U32 R10, RZ, RZ, R5 ;  /* 0x000000ffff0a7224 */ /* 0x003fe200078e0005 */
[----:B------:R-:W-:Y:S02]  /*14f10*/  ISETP.NE.AND P0, PT, R4, RZ, PT ;  /* 0x000000ff0400720c */ /* 0x000fe40003f05270 */
[----:B------:R-:W-:Y:S02]  /*14f20*/  SHF.R.S32.HI R3, RZ, 0x6, R3 ;  /* 0x00000006ff037819 */ /* 0x000fe40000011403 */
[----:B------:R-:W-:-:S02]  /*14f30*/  LOP3.LUT R8, R6, 0xff, RZ, 0xc0, !PT ;  /* 0x000000ff06087812 */ /* 0x000fc400078ec0ff */
        /* <DEDUP_REMOVED lines=35> */
.L_x_5450:
[----:B------:R-:W-:Y:S05]  /*15170*/  BSYNC B0 ;  /* 0x0000000000007941 */ /* 0x000fea0003800000 */
.L_x_5449:
        /* <DEDUP_REMOVED lines=15> */
[----:B------:R-:W0:Y:S02]  /*15270*/  FLO.U32 R0, UR4 ;  /* 0x0000000400007d00 */ /* 0x000e2400080e0000 */
        /* <DEDUP_REMOVED lines=10> */
.L_x_5452:
        /* <DEDUP_REMOVED lines=20> */
.L_x_5455:
[----:B------:R-:W-:Y:S05]  /*15460*/  BSYNC B6 ;  /* 0x0000000000067941 */ /* 0x000fea0003800000 */
.L_x_5454:
        /* <DEDUP_REMOVED lines=20> */
.L_x_5458:
        /* <DEDUP_REMOVED lines=15> */
.L_x_5457:
[----:B------:R-:W-:Y:S05]  /*156a0*/  BSYNC B6 ;  /* 0x0000000000067941 */ /* 0x000fea0003800000 */
.L_x_5456:
[----:B------:R-:W3:Y:S01]  /*156b0*/  LDL R0, [R1+0xc] ;  /* 0x00000c0001007983 */ /* 0x000ee20000100800 */
[----:B------:R-:W-:Y:S02]  /*156c0*/  ULDC.64 UR4, c[0x0][0x9f8] ;  /* 0x00027e0000047ab9 */ /* 0x000fe40000000a00 */
[----:B------:R-:W-:Y:S01]  /*156d0*/  ISETP.NE.U32.AND P0, PT, RZ, UR4, PT ;  /* 0x00000004ff007c0c */ /* 0x000fe2000bf05070 */
[----:B------:R-:W4:Y:S03]  /*156e0*/  LDL R16, [R1+0x30] ;  /* 0x0000300001107983 */ /* 0x000f260000100800 */
        /* <DEDUP_REMOVED lines=20> */
.L_x_5582:
        /* <DEDUP_REMOVED lines=9> */
.L_x_5585:
        /* <DEDUP_REMOVED lines=9> */
[----:B-1----:R-:W1:Y:S02]  /*15950*/  @P0 LDC.64 R4, c[0x0][0x440] ;  /* 0x00011000ff040b82 */ /* 0x002e640000000a00 */
        /* <DEDUP_REMOVED lines=14> */
.L_x_5462:
[----:B------:R-:W4:Y:S04]  /*15a40*/  LDL R0, [R1+0x10] ;  /* 0x0000100001007983 */ /* 0x000f280000100800 */
[----:B---3--:R-:W3:Y:S01]  /*15a50*/  LDL R2, [R1+0x14] ;  /* 0x0000140001027983 */ /* 0x008ee20000100800 */
[----:B----4-:R-:W-:Y:S01]  /*15a60*/  IMAD R0, R0, 0x8, R19 ;  /* 0x0000000800007824 */ /* 0x010fe200078e0213 */
[----:B---3--:R-:W-:-:S04]  /*15a70*/  SHF.L.U32 R2, R2, 0x1f, RZ ;  /* 0x0000001f02027819 */ /* 0x008fc800000006ff */
[----:B------:R-:W3:Y:S02]  /*15a80*/  SYNCS.PHASECHK.TRANS64.TRYWAIT P0, [R0+URZ+0x28c40], R2 ;  /* 0x028c4002000075a7 */ /* 0x000ee4000800017f */
[----:B---3--:R-:W-:Y:S05]  /*15a90*/  @!P0 BRA `(.L_x_5463) ;  /* 0x0000005c00548947 */ /* 0x008fea0003800000 */
.L_x_5586:
        /* <DEDUP_REMOVED lines=11> */
.L_x_5464:
[----:B------:R-:W4:Y:S04]  /*15b50*/  LDL R3, [R1+0x10] ;  /* 0x0000100001037983 */ /* 0x000f280000100800 */
[----:B-1----:R-:W2:Y:S04]  /*15b60*/  LDL R4, [R1+0x20] ;  /* 0x0000200001047983 */ /* 0x002ea80000100800 */
        /* <DEDUP_REMOVED lines=21> */
.L_x_5460:
[----:B------:R-:W3:Y:S01]  /*15cc0*/  LDL.LU R3, [R1+0x3c] ;  /* 0x00003c0001037983 */ /* 0x000ee20000300800 */
[----:B------:R-:W-:Y:S05]  /*15cd0*/  WARPSYNC.ALL ;  /* 0x0000000000007948 */ /* 0x000fea0003800000 */
[----:B------:R-:W-:Y:S01]  /*15ce0*/  ULDC.64 UR4, c[0x0][0x298] ;  /* 0x0000a60000047ab9 */ /* 0x000fe20000000a00 */
[----:B------:R-:W-:Y:S01]  /*15cf0*/  BSSY B6, `(.L_x_5465) ;  /* 0x000001c000067945 */ /* 0x000fe20003800000 */
[----:B------:R-:W-:Y:S01]  /*15d00*/  BAR.SYNC.DEFER_BLOCKING 0x8, 0x100 ;  /* 0x0204000000007b1d */ /* 0x000fe20000010000 */
[----:B---3--:R-:W-:Y:S01]  /*15d10*/  SHF.R.S32.HI R0, RZ, 0x1f, R3 ;  /* 0x0000001fff007819 */ /* 0x008fe20000011403 */
[----:B-1----:R-:W-:-:S04]  /*15d20*/  IMAD.WIDE.U32 R4, R3, UR4, RZ ;  /* 0x0000000403047c25 */ /* 0x002fc8000f8e00ff */
        /* <DEDUP_REMOVED lines=24> */
.L_x_5466:
[----:B------:R-:W-:Y:S05]  /*15eb0*/  BSYNC B6 ;  /* 0x0000000000067941 */ /* 0x000fea0003800000 */
.L_x_5465:
[----:B-1----:R-:W3:Y:S01]  /*15ec0*/  LDL.LU R0, [R1+0x3c] ;  /* 0x00003c0001007983 */ /* 0x002ee20000300800 */
[----:B------:R-:W-:Y:S01]  /*15ed0*/  ULDC.64 UR6, c[0x0][0xa00] ;  /* 0x0002800000067ab9 */ /* 0x000fe20000000a00 */
[----:B------:R-:W-:Y:S01]  /*15ee0*/  ULDC.64 UR4, c[0x0][0x2d8] ;  /* 0x0000b60000047ab9 */ /* 0x000fe20000000a00 */
[----:B0-----:R-:W0:Y:S01]  /*15ef0*/  LDC R7, c[0x0][0x448] ;  /* 0x00011200ff077b82 */ /* 0x001e220000000800 */
[----:B------:R-:W3:Y:S04]  /*15f00*/  LDL.LU.64 R2, [R1+0x40] ;  /* 0x0000400001027983 */ /* 0x000ee80000300a00 */
[----:B------:R-:W4:Y:S04]  /*15f10*/  LDL R5, [R1+0xc] ;  /* 0x00000c0001057983 */ /* 0x000f280000100800 */
[----:B------:R-:W2:Y:S01]  /*15f20*/  LDL R12, [R1+0x24] ;  /* 0x00002400010c7983 */ /* 0x000ea20000100800 */
[----:B------:R-:W-:Y:S01]  /*15f30*/  ISETP.NE.U32.AND P0, PT, RZ, UR6, PT ;  /* 0x00000006ff007c0c */ /* 0x000fe2000bf05070 */
[----:B------:R-:W-:-:S03]  /*15f40*/  ULDC UR6, c[0x0][0x2b8] ;  /* 0x0000ae0000067ab9 */ /* 0x000fc60000000800 */
[----:B------:R-:W-:Y:S01]  /*15f50*/  ISETP.NE.AND.EX P0, PT, RZ, UR7, PT, P0 ;  /* 0x00000007ff007c0c */ /* 0x000fe2000bf05300 */
[----:B------:R-:W1:Y:S02]  /*15f60*/  S2R R8, SR_TID.X ;  /* 0x0000000000087919 */ /* 0x000e640000002100 */
[----:B-1----:R-:W-:Y:S02]  /*15f70*/  IMAD.SHL.U32 R8, R8, 0x10, RZ ;  /* 0x0000001008087824 */ /* 0x002fe400078e00ff */
[----:B---3--:R-:W-:Y:S01]  /*15f80*/  IMAD.MOV.U32 R3, RZ, RZ, R0 ;  /* 0x000000ffff037224 */ /* 0x008fe200078e0000 */
[----:B----4-:R-:W-:-:S04]  /*15f90*/  SHF.R.S32.HI R0, RZ, 0x1f, R5 ;  /* 0x0000001fff007819 */ /* 0x010fc80000011405 */
[----:B------:R-:W-:Y:S02]  /*15fa0*/  SEL R4, R0, RZ, !P0 ;  /* 0x000000ff00047207 */ /* 0x000fe40004000000 */
[----:B------:R-:W-:Y:S02]  /*15fb0*/  SEL R0, R5, RZ, !P0 ;  /* 0x000000ff05007207 */ /* 0x000fe40004000000 */
[----:B------:R-:W1:Y:S01]  /*15fc0*/  S2R R5, SR_TID.X ;  /* 0x0000000000057919 */ /* 0x000e620000002100 */
[----:B------:R-:W-:-:S04]  /*15fd0*/  IMAD.WIDE.U32 R2, R17, UR4, R2 ;  /* 0x0000000411027c25 */ /* 0x000fc8000f8e0002 */
[----:B------:R-:W-:Y:S01]  /*15fe0*/  IMAD R3, R17, UR5, R3 ;  /* 0x0000000511037c24 */ /* 0x000fe2000f8e0203 */
[----:B------:R-:W-:Y:S02]  /*15ff0*/  ULDC.64 UR4, c[0x0][0x2e0] ;  /* 0x0000b80000047ab9 */ /* 0x000fe40000000a00 */
[----:B------:R-:W-:Y:S02]  /*16000*/  IMAD R4, R4, UR4, RZ ;  /* 0x0000000404047c24 */ /* 0x000fe4000f8e02ff */
[----:B------:R-:W-:-:S04]  /*16010*/  IMAD.WIDE.U32 R2, R0, UR4, R2 ;  /* 0x0000000400027c25 */ /* 0x000fc8000f8e0002 */
[----:B------:R-:W-:Y:S01]  /*16020*/  IMAD R0, R0, UR5, R4 ;  /* 0x0000000500007c24 */ /* 0x000fe2000f8e0204 */
[----:B0-----:R-:W-:Y:S01]  /*16030*/  ISETP.NE.AND P0, PT, R7, 0x1, PT ;  /* 0x000000010700780c */ /* 0x001fe20003f05270 */
[----:B------:R-:W0:Y:S01]  /*16040*/  S2R R9, SR_TID.X ;  /* 0x0000000000097919 */ /* 0x000e220000002100 */
[----:B------:R-:W-:-:S11]  /*16050*/  ULDC.64 UR4, c[0x0][0x2d0] ;  /* 0x0000b40000047ab9 */ /* 0x000fd60000000a00 */
[----:B------:R-:W3:Y:S01]  /*16060*/  @P0 LDC R6, c[0x0][0x450] ;  /* 0x00011400ff060b82 */ /* 0x000ee20000000800 */
[----:B-1----:R-:W-:-:S04]  /*16070*/  LOP3.LUT R5, R5, 0x7f, RZ, 0xc0, !PT ;  /* 0x0000007f05057812 */ /* 0x002fc800078ec0ff */
[----:B------:R-:W-:-:S04]  /*16080*/  SHF.R.U32.HI R5, RZ, 0x3, R5 ;  /* 0x00000003ff057819 */ /* 0x000fc80000011605 */
[----:B------:R-:W-:Y:S02]  /*16090*/  LOP3.LUT R8, R5, 0x70, R8, 0xf8, !PT ;  /* 0x0000007005087812 */ /* 0x000fe400078ef808 */
[----:B------:R-:W1:Y:S03]  /*160a0*/  @P0 LDC R5, c[0x0][0x44c] ;  /* 0x00011300ff050b82 */ /* 0x000e660000000800 */
[----:B--2---:R-:W-:Y:S02]  /*160b0*/  IMAD.IADD R4, R8, 0x1, R12 ;  /* 0x0000000108047824 */ /* 0x004fe400078e020c */
[----:B------:R2:W5:Y:S01]  /*160c0*/  LDL R8, [R1+0x54] ;  /* 0x0000540001087983 */ /* 0x0005620000100800 */
[----:B------:R-:W-:Y:S02]  /*160d0*/  IMAD.IADD R3, R3, 0x1, R0 ;  /* 0x0000000103037824 */ /* 0x000fe400078e0200 */
[----:B------:R-:W-:Y:S01]  /*160e0*/  IMAD.MOV.U32 R0, RZ, RZ, R4 ;  /* 0x000000ffff007224 */ /* 0x000fe200078e0004 */
[----:B------:R-:W4:Y:S01]  /*160f0*/  S2R R10, SR_TID.X ;  /* 0x00000000000a7919 */ /* 0x000f220000002100 */
[----:B-1----:R-:W-:-:S05]  /*16100*/  @P0 IMAD.HI.U32 R5, R4, R5, RZ ;  /* 0x0000000504050227 */ /* 0x002fca00078e00ff */
        /* <DEDUP_REMOVED lines=10> */
[----:B0-----:R-:W-:-:S04]  /*161b0*/  IMAD.SHL.U32 R9, R9, 0x8, RZ ;  /* 0x0000000809097824 */ /* 0x001fc800078e00ff */
[----:B------:R-:W-:Y:S02]  /*161c0*/  IMAD R0, R0, UR4, RZ ;  /* 0x0000000400007c24 */ /* 0x000fe4000f8e02ff */
[----:B------:R-:W-:-:S04]  /*161d0*/  IMAD.WIDE.U32 R2, R4, UR4, R2 ;  /* 0x0000000404027c25 */ /* 0x000fc8000f8e0002 */
[----:B------:R-:W-:Y:S01]  /*161e0*/  IMAD R0, R4, UR5, R0 ;  /* 0x0000000504007c24 */ /* 0x000fe2000f8e0200 */
[----:B------:R-:W-:Y:S01]  /*161f0*/  ULDC.64 UR4, c[0x0][0x280] ;  /* 0x0000a00000047ab9 */ /* 0x000fe20000000a00 */
[----:B------:R-:W-:Y:S02]  /*16200*/  LOP3.LUT R9, R9, 0x38, RZ, 0xc0, !PT ;  /* 0x0000003809097812 */ /* 0x000fe400078ec0ff */
[----:B------:R-:W-:Y:S01]  /*16210*/  IMAD.IADD R0, R3, 0x1, R0 ;  /* 0x0000000103007824 */ /* 0x000fe200078e0200 */
[----:B------:R-:W-:Y:S01]  /*16220*/  LEA R4, P1, R2, UR4, 0x1 ;  /* 0x0000000402047c11 */ /* 0x000fe2000f8208ff */
[----:B------:R-:W-:Y:S01]  /*16230*/  UMOV UR4, 0xffffffff ;  /* 0xffffffff00047882 */ /* 0x000fe20000000000 */
[----:B----4-:R-:W-:Y:S02]  /*16240*/  LOP3.LUT R10, R10, 0x7f, RZ, 0xc0, !PT ;  /* 0x0000007f0a0a7812 */ /* 0x010fe400078ec0ff */
[----:B------:R-:W-:Y:S02]  /*16250*/  ISETP.GE.AND P0, PT, R9, UR6, PT ;  /* 0x0000000609007c0c */ /* 0x000fe4000bf06270 */
[----:B------:R-:W-:-:S02]  /*16260*/  LEA.HI.X R0, R2, UR5, R0, 0x1, P1 ;  /* 0x0000000502007c11 */ /* 0x000fc400088f0c00 */
[----:B------:R-:W-:Y:S01]  /*16270*/  SHF.R.U32.HI R10, RZ, 0x3, R10 ;  /* 0x00000003ff0a7819 */ /* 0x000fe2000001160a */
[----:B--2---:R-:W-:Y:S08]  /*16280*/  BRA.DIV UR4, `(.L_x_5467) ;  /* 0x00000056046c7947 */ /* 0x004ff0000b800000 */
[----:B------:R-:W2:Y:S04]  /*16290*/  LDL.LU R6, [R1+0x28] ;  /* 0x0000280001067983 */ /* 0x000ea80000300800 */
[----:B------:R-:W3:Y:S01]  /*162a0*/  LDL.LU R5, [R1+0x24] ;  /* 0x0000240001057983 */ /* 0x000ee20000300800 */
        /* <DEDUP_REMOVED lines=24> */
[----:B------:R-:W-:Y:S04]  /*16430*/  SHFL.IDX PT, R4, R4, 0x3, 0x181f ;  /* 0x00781f0004047f89 */ /* 0x000fe800000e0000 */
[----:B0-----:R-:W0:Y:S04]  /*16440*/  SHFL.IDX PT, R6, R0, 0x2, 0x181f ;  /* 0x00581f0000067f89 */ /* 0x001e2800000e0000 */
[----:B------:R-:W2:Y:S01]  /*16450*/  SHFL.IDX PT, R0, R0, 0x3, 0x181f ;  /* 0x00781f0000007f89 */ /* 0x000ea200000e0000 */
[----:B-1----:R-:W-:-:S05]  /*16460*/  @!P1 LEA R5, P2, R9, R5, 0x1 ;  /* 0x0000000509059211 */ /* 0x002fca00078408ff */
[----:B0-----:R-:W-:-:S04]  /*16470*/  @!P1 IMAD.X R6, RZ, RZ, R6, P2 ;  /* 0x000000ffff069224 */ /* 0x001fc800010e0606 */
[----:B------:R-:W-:Y:S02]  /*16480*/  @!P1 IMAD.MOV.U32 R7, RZ, RZ, R6 ;  /* 0x000000ffff079224 */ /* 0x000fe400078e0006 */
[----:B------:R-:W-:-:S05]  /*16490*/  @!P1 IMAD.MOV.U32 R6, RZ, RZ, R5 ;  /* 0x000000ffff069224 */ /* 0x000fca00078e0005 */
[----:B--2---:R0:W-:Y:S02]  /*164a0*/  @!P1 LDGSTS.E.BYPASS.LTC128B.128 [R8+0x21400], desc[UR40][R6.64], !P0 ;  /* 0x2140000006089fae */ /* 0x0041e4000c101d68 */
.L_x_5595:
[----:B------:R-:W-:-:S05]  /*164b0*/  VIADD R3, R3, 0x30 ;  /* 0x0000003003037836 */ /* 0x000fca0000000000 */
[----:B------:R-:W-:-:S13]  /*164c0*/  ISETP.GE.AND P1, PT, R3, R2, PT ;  /* 0x000000020300720c */ /* 0x000fda0003f26270 */
[----:B------:R-:W-:-:S05]  /*164d0*/  @!P1 LEA R2, P2, R9, R4, 0x1 ;  /* 0x0000000409029211 */ /* 0x000fca00078408ff */
[----:B------:R-:W-:-:S05]  /*164e0*/  @!P1 IMAD.X R3, RZ, RZ, R0, P2 ;  /* 0x000000ffff039224 */ /* 0x000fca00010e0600 */
[----:B------:R-:W-:Y:S01]  /*164f0*/  @!PT LDS RZ, [RZ] ;  /* 0x00000000fffff984 */ /* 0x000fe20000000800 */
[----:B------:R-:W-:Y:S01]  /*16500*/  @!PT LDS RZ, [RZ] ;  /* 0x00000000fffff984 */ /* 0x000fe20000000800 */
[----:B------:R-:W-:Y:S01]  /*16510*/  @!PT LDS RZ, [RZ] ;  /* 0x00000000fffff984 */ /* 0x000fe20000000800 */
[----:B------:R1:W-:Y:S01]  /*16520*/  @!P1 LDGSTS.E.BYPASS.LTC128B.128 [R8+0x21c00], desc[UR40][R2.64], !P0 ;  /* 0x21c0000002089fae */ /* 0x0003e2000c101d68 */
[----:B------:R-:W-:Y:S01]  /*16530*/  PLOP3.LUT P0, PT, PT, PT, PT, 0x80, 0x0 ;  /* 0x000000000000781c */ /* 0x000fe20003f0f070 */
[----:B------:R-:W-:-:S12]  /*16540*/  NOP ;  /* 0x0000000000007918 */ /* 0x000fd80000000000 */
.L_x_5468:
[----:B------:R-:W-:Y:S02]  /*16550*/  PLOP3.LUT P1, PT, P1, P0, PT, 0xa2, 0x0 ;  /* 0x000000000000781c */ /* 0x000fe40000f21472 */
[----:B------:R-:W-:-:S08]  /*16560*/  @P0 R2UR P1, UR4, R19 ;  /* 0x00000000130402ca */ /* 0x000fd00000020000 */
[----:B------:R-:W-:-:S05]  /*16570*/  @P0 PLOP3.LUT P0, PT, P1, PT, PT, 0x80, 0x0 ;  /* 0x000000000000081c */ /* 0x000fca0000f0f070 */
[----:B------:R-:W-:Y:S01]  /*16580*/  @!P1 SYNCS.ARRIVE.TRANS64.RED.A0T1 RZ, [UR4+0x28c00], RZ ;  /* 0x028c00ffffff99a7 */ /* 0x000fe20008200404 */
[----:B------:R-:W-:Y:S07]  /*16590*/  @!P1 ARRIVES.LDGSTSBAR.64.TRANSCNT [UR4+0x28c00] ;  /* 0x028c0000ff0099b0 */ /* 0x000fee0008000a84 */
[----:B------:R-:W-:Y:S05]  /*165a0*/  @P0 BRA.U.ANY `(.L_x_5468) ;  /* 0xfffffffd00e80947 */ /* 0x000fea000393ffff */
[----:B-1----:R-:W2:Y:S02]  /*165b0*/  LDL.LU R2, [R1+0x48] ;  /* 0x0000480001027983 */ /* 0x002ea40000300800 */
        /* <DEDUP_REMOVED lines=9> */
[----:B------:R-:W2:Y:S03]  /*16650*/  SYNCS.PHASECHK.TRANS64.TRYWAIT P0, [R19+URZ+0x28c20], R0 ;  /* 0x028c2000130075a7 */ /* 0x000ea6000800017f */
[----:B-12---:R-:W-:Y:S05]  /*16660*/  @!P0 BRA `(.L_x_5470) ;  /* 0x0000005400b88947 */ /* 0x006fea0003800000 */
.L_x_5596:
[----:B------:R-:W-:Y:S05]  /*16670*/  BSYNC B0 ;  /* 0x0000000000007941 */ /* 0x000fea0003800000 */
.L_x_5469:
[----:B------:R-:W-:Y:S01]  /*16680*/  LOP3.LUT P0, RZ, R18, 0x1, RZ, 0xc0, !PT ;  /* 0x0000000112ff7812 */ /* 0x000fe2000780c0ff */
[----:B------:R-:W-:-:S12]  /*16690*/  BSSY B0, `(.L_x_5471) ;  /* 0x0000097000007945 */ /* 0x000fd80003800000 */
[----:B------:R-:W-:Y:S05]  /*166a0*/  @!P0 BRA `(.L_x_5472) ;  /* 0x0000000800548947 */ /* 0x000fea0003800000 */
[----:B------:R-:W1:Y:S04]  /*166b0*/  LDL R4, [R1+0x10] ;  /* 0x0000100001047983 */ /* 0x000e680000100800 */
[----:B------:R-:W2:Y:S01]  /*166c0*/  LDL R2, [R1+0x14] ;  /* 0x0000140001027983 */ /* 0x000ea20000100800 */
[----:B------:R-:W-:Y:S01]  /*166d0*/  BSSY B1, `(.L_x_5473) ;  /* 0x0000008000017945 */ /* 0x000fe20003800000 */
[----:B------:R-:W3:Y:S02]  /*166e0*/  S2R R3, SR_TID.X ;  /* 0x0000000000037919 */ /* 0x000ee40000002100 */
[----:B---3--:R-:W-:-:S04]  /*166f0*/  LOP3.LUT R3, R3, 0x7f, RZ, 0xc0, !PT ;  /* 0x0000007f03037812 */ /* 0x008fc800078ec0ff */
[----:B------:R-:W-:Y:S01]  /*16700*/  ISETP.NE.AND P1, PT, R3, RZ, PT ;  /* 0x000000ff0300720c */ /* 0x000fe20003f25270 */
[----:B-1----:R-:W-:Y:S01]  /*16710*/  IMAD R0, R4, 0x8, R19 ;  /* 0x0000000804007824 */ /* 0x002fe200078e0213 */
[----:B--2---:R-:W-:-:S04]  /*16720*/  SHF.L.U32 R2, R2, 0x1f, RZ ;  /* 0x0000001f02027819 */ /* 0x004fc800000006ff */
[----:B------:R-:W1:Y:S02]  /*16730*/  SYNCS.PHASECHK.TRANS64.TRYWAIT P0, [R0+URZ+0x28c60], R2 ;  /* 0x028c6002000075a7 */ /* 0x000e64000800017f */
[----:B-1----:R-:W-:Y:S05]  /*16740*/  @!P0 BRA `(.L_x_5474) ;  /* 0x0000005400948947 */ /* 0x002fea0003800000 */
.L_x_5597:
[----:B------:R-:W-:Y:S05]  /*16750*/  BSYNC B1 ;  /* 0x0000000000017941 */ /* 0x000fea0003800000 */
.L_x_5473:
[----:B------:R-:W-:Y:S04]  /*16760*/  BSSY B1, `(.L_x_5475) ;  /* 0x0000009000017945 */ /* 0x000fe80003800000 */
        /* <DEDUP_REMOVED lines=8> */
.L_x_5476:
[----:B------:R-:W-:Y:S05]  /*167f0*/  BSYNC B1 ;  /* 0x0000000000017941 */ /* 0x000fea0003800000 */
.L_x_5475:
[----:B------:R-:W2:Y:S04]  /*16800*/  LDL R4, [R1+0x18] ;  /* 0x0000180001047983 */ /* 0x000ea80000100800 */
[----:B------:R-:W2:Y:S04]  /*16810*/  LDL.LU R3, [R1+0x20] ;  /* 0x0000200001037983 */ /* 0x000ea80000300800 */
[----:B-1----:R-:W3:Y:S01]  /*16820*/  LDL R2, [R1+0x10] ;  /* 0x0000100001027983 */ /* 0x002ee20000100800 */
        /* <DEDUP_REMOVED lines=10> */
.L_x_5477:
        /* <DEDUP_REMOVED lines=15> */
.L_x_5478:
        /* <DEDUP_REMOVED lines=15> */
.L_x_5479:
        /* <DEDUP_REMOVED lines=15> */
.L_x_5480:
        /* <DEDUP_REMOVED lines=15> */
.L_x_5481:
        /* <DEDUP_REMOVED lines=15> */
.L_x_5482:
        /* <DEDUP_REMOVED lines=15> */
.L_x_5483:
        /* <DEDUP_REMOVED lines=15> */
.L_x_5484:
        /* <DEDUP_REMOVED lines=10> */
.L_x_5472:
[----:B------:R-:W-:Y:S05]  /*17000*/  BSYNC B0 ;  /* 0x0000000000007941 */ /* 0x000fea0003800000 */
.L_x_5471:
[----:B------:R-:W1:Y:S04]  /*17010*/  LDL R4, [R1+0x30] ;  /* 0x0000300001047983 */ /* 0x000e680000100800 */
[----:B------:R-:W2:Y:S01]  /*17020*/  LDL R5, [R1+0x1c] ;  /* 0x00001c0001057983 */ /* 0x000ea20000100800 */
[----:B------:R-:W-:Y:S01]  /*17030*/  BSSY B0, `(.L_x_5485) ;  /* 0x00002b1000007945 */ /* 0x000fe20003800000 */
[----:B-1----:R-:W-:-:S05]  /*17040*/  VIADD R0, R4, 0xfffffffe ;  /* 0xfffffffe04007836 */ /* 0x002fca0000000000 */
[----:B--2---:R-:W-:-:S13]  /*17050*/  ISETP.GE.AND P0, PT, R0, R5, PT ;  /* 0x000000050000720c */ /* 0x004fda0003f06270 */
[----:B------:R-:W-:Y:S05]  /*17060*/  @!P0 BRA `(.L_x_5486) ;  /* 0x0000002800b48947 */ /* 0x000fea0003800000 */
[----:B------:R-:W2:Y:S04]  /*17070*/  LDL.LU R9, [R1+0x4c] ;  /* 0x00004c0001097983 */ /* 0x000ea80000300800 */
[----:B0-----:R-:W3:Y:S04]  /*17080*/  LDL.LU R8, [R1+0x38] ;  /* 0x0000380001087983 */ /* 0x001ee80000300800 */
[----:B------:R-:W4:Y:S04]  /*17090*/  LDL.LU R7, [R1+0x50] ;  /* 0x0000500001077983 */ /* 0x000f280000300800 */
[----:B------:R-:W5:Y:S04]  /*170a0*/  LDL.LU R6, [R1+0x34] ;  /* 0x0000340001067983 */ /* 0x000f680000300800 */
[----:B------:R-:W5:Y:S01]  /*170b0*/  LDL.LU R4, [R1+0x58] ;  /* 0x0000580001047983 */ /* 0x000f620000300800 */
[----:B------:R-:W-:Y:S01]  /*170c0*/  LOP3.LUT R5, RZ, R5, RZ, 0x33, !PT ;  /* 0x00000005ff057212 */ /* 0x000fe200078e33ff */
[----:B------:R-:W-:Y:S01]  /*170d0*/  BSSY B2, `(.L_x_5487) ;  /* 0x00000eb000027945 */ /* 0x000fe20003800000 */
[----:B--2---:R-:W-:-:S04]  /*170e0*/  VIADD R2, R9, 0x1 ;  /* 0x0000000109027836 */ /* 0x004fc80000000000 */
[----:B---3--:R-:W-:Y:S01]  /*170f0*/  IMAD R2, R2, R8, RZ ;  /* 0x0000000802027224 */ /* 0x008fe200078e02ff */
[----:B----4-:R-:W-:-:S04]  /*17100*/  LOP3.LUT R3, RZ, R7, RZ, 0x33, !PT ;  /* 0x00000007ff037212 */ /* 0x010fc800078e33ff */
        /* <DEDUP_REMOVED lines=45> */
.L_x_5491:
        /* <DEDUP_REMOVED lines=8> */
.L_x_5598:
[----:B------:R-:W-:Y:S05]  /*17460*/  BSYNC B3 ;  /* 0x0000000000037941 */ /* 0x000fea0003800000 */
.L_x_5492:
        /* <DEDUP_REMOVED lines=9> */
.L_x_5495:
[----:B------:R-:W-:Y:S05]  /*17500*/  BSYNC B3 ;  /* 0x0000000000037941 */ /* 0x000fea0003800000 */
.L_x_5494:
[----:B------:R-:W2:Y:S04]  /*17510*/  LDL R6, [R1+0x10] ;  /* 0x0000100001067983 */ /* 0x000ea80000100800 */
[----:B------:R-:W3:Y:S01]  /*17520*/  LDL R7, [R1+0x18] ;  /* 0x0000180001077983 */ /* 0x000ee20000100800 */
[----:B------:R-:W-:Y:S01]  /*17530*/  IMAD.MOV.U32 R10, RZ, RZ, RZ ;  /* 0x000000ffff0a7224 */ /* 0x000fe200078e00ff */
        /* <DEDUP_REMOVED lines=10> */
.L_x_5496:
        /* <DEDUP_REMOVED lines=13> */
.L_x_5599:
[----:B------:R-:W-:Y:S05]  /*176b0*/  BSYNC B3 ;  /* 0x0000000000037941 */ /* 0x000fea0003800000 */
.L_x_5497:
        /* <DEDUP_REMOVED lines=11> */
.L_x_5500:
[----:B------:R-:W-:Y:S05]  /*17770*/  BSYNC B3 ;  /* 0x0000000000037941 */ /* 0x000fea0003800000 */
.L_x_5499:
[----:B-12---:R-:W2:Y:S01]  /*17780*/  LDL R2, [R1+0x10] ;  /* 0x0000100001027983 */ /* 0x006ea20000100800 */
        /* <DEDUP_REMOVED lines=9> */
.L_x_5501:
        /* <DEDUP_REMOVED lines=15> */
.L_x_5502:
        /* <DEDUP_REMOVED lines=15> */
.L_x_5503:
        /* <DEDUP_REMOVED lines=15> */
.L_x_5504:
        /* <DEDUP_REMOVED lines=15> */
.L_x_5505:
        /* <DEDUP_REMOVED lines=15> */
.L_x_5506:
        /* <DEDUP_REMOVED lines=15> */
.L_x_5507:
        /* <DEDUP_REMOVED lines=15> */
.L_x_5508:
        /* <DEDUP_REMOVED lines=10> */
.L_x_5490:
[----:B------:R-:W-:Y:S05]  /*17f50*/  BSYNC B1 ;  /* 0x0000000000017941 */ /* 0x000fea0003800000 */
.L_x_5489:
[----:B------:R-:W2:Y:S02]  /*17f60*/  LDL.LU R6, [R1+0x30] ;  /* 0x0000300001067983 */ /* 0x000ea40000300800 */
[----:B--2---:R-:W-:-:S07]  /*17f70*/  VIADD R0, R6, 0xfffffffd ;  /* 0xfffffffd06007836 */ /* 0x004fce0000000000 */
.L_x_5488:
[----:B------:R-:W-:Y:S05]  /*17f80*/  BSYNC B2 ;  /* 0x0000000000027941 */ /* 0x000fea0003800000 */
.L_x_5487:
[----:B------:R-:W-:-:S05]  /*17f90*/  VIADD R5, R5, 0xfffffffe ;  /* 0xfffffffe05057836 */ /* 0x000fca0000000000 */
[----:B------:R-:W-:-:S13]  /*17fa0*/  ISETP.NE.AND P0, PT, R5, R4, PT ;  /* 0x000000040500720c */ /* 0x000fda0003f05270 */
[----:B------:R-:W-:Y:S05]  /*17fb0*/  @!P0 BRA `(.L_x_5486) ;  /* 0x0000001800e08947 */ /* 0x000fea0003800000 */
.L_x_5549:
        /* <DEDUP_REMOVED lines=35> */
.L_x_5511:
        /* <DEDUP_REMOVED lines=8> */
.L_x_5600:
[----:B------:R-:W-:Y:S05]  /*18270*/  BSYNC B2 ;  /* 0x0000000000027941 */ /* 0x000fea0003800000 */
.L_x_5512:
        /* <DEDUP_REMOVED lines=9> */
.L_x_5515:
[----:B------:R-:W-:Y:S05]  /*18310*/  BSYNC B2 ;  /* 0x0000000000027941 */ /* 0x000fea0003800000 */
.L_x_5514:
        /* <DEDUP_REMOVED lines=12> */
.L_x_5516:
        /* <DEDUP_REMOVED lines=13> */
.L_x_5601:
[----:B------:R-:W-:Y:S05]  /*184b0*/  BSYNC B2 ;  /* 0x0000000000027941 */ /* 0x000fea0003800000 */
.L_x_5517:
        /* <DEDUP_REMOVED lines=11> */
.L_x_5520:
[----:B------:R-:W-:Y:S05]  /*18570*/  BSYNC B2 ;  /* 0x0000000000027941 */ /* 0x000fea0003800000 */
.L_x_5519:
        /* <DEDUP_REMOVED lines=9> */
.L_x_5521:
        /* <DEDUP_REMOVED lines=15> */
.L_x_5522:
        /* <DEDUP_REMOVED lines=15> */
.L_x_5523:
        /* <DEDUP_REMOVED lines=15> */
.L_x_5524:
        /* <DEDUP_REMOVED lines=15> */
.L_x_5525:
        /* <DEDUP_REMOVED lines=15> */
.L_x_5526:
        /* <DEDUP_REMOVED lines=15> */
.L_x_5527:
        /* <DEDUP_REMOVED lines=15> */
.L_x_5528:
        /* <DEDUP_REMOVED lines=10> */
.L_x_5510:
[----:B------:R-:W-:Y:S05]  /*18d40*/  BSYNC B1 ;  /* 0x0000000000017941 */ /* 0x000fea0003800000 */
.L_x_5509:
        /* <DEDUP_REMOVED lines=35> */
.L_x_5531:
        /* <DEDUP_REMOVED lines=8> */
.L_x_5602:
[----:B------:R-:W-:Y:S05]  /*19000*/  BSYNC B2 ;  /* 0x0000000000027941 */ /* 0x000fea0003800000 */
.L_x_5532:
        /* <DEDUP_REMOVED lines=9> */
.L_x_5535:
[----:B------:R-:W-:Y:S05]  /*190a0*/  BSYNC B2 ;  /* 0x0000000000027941 */ /* 0x000fea0003800000 */
.L_x_5534:
        /* <DEDUP_REMOVED lines=13> */
.L_x_5536:
        /* <DEDUP_REMOVED lines=13> */
.L_x_5603:
[----:B------:R-:W-:Y:S05]  /*19250*/  BSYNC B2 ;  /* 0x0000000000027941 */ /* 0x000fea0003800000 */
.L_x_5537:
        /* <DEDUP_REMOVED lines=11> */
.L_x_5540:
[----:B------:R-:W-:Y:S05]  /*19310*/  BSYNC B2 ;  /* 0x0000000000027941 */ /* 0x000fea0003800000 */
.L_x_5539:
        /* <DEDUP_REMOVED lines=10> */
.L_x_5541:
        /* <DEDUP_REMOVED lines=15> */
.L_x_5542:
        /* <DEDUP_REMOVED lines=15> */
.L_x_5543:
        /* <DEDUP_REMOVED lines=15> */
.L_x_5544:
        /* <DEDUP_REMOVED lines=15> */
.L_x_5545:
        /* <DEDUP_REMOVED lines=15> */
.L_x_5546:
        /* <DEDUP_REMOVED lines=15> */
.L_x_5547:
        /* <DEDUP_REMOVED lines=15> */
.L_x_5548:
        /* <DEDUP_REMOVED lines=10> */
.L_x_5530:
[----:B------:R-:W-:Y:S05]  /*19af0*/  BSYNC B1 ;  /* 0x0000000000017941 */ /* 0x000fea0003800000 */
.L_x_5529:
[----:B------:R-:W2:Y:S01]  /*19b00*/  LDL R2, [R1+0x1c] ;  /* 0x00001c0001027983 */ /* 0x000ea20000100800 */
[----:B------:R-:W-:Y:S01]  /*19b10*/  VIADD R0, R0, 0xfffffffe ;  /* 0xfffffffe00007836 */ /* 0x000fe20000000000 */
[----:B--2---:R-:W-:-:S13]  /*19b20*/  ISETP.GT.AND P0, PT, R6, R2, PT ;  /* 0x000000020600720c */ /* 0x004fda0003f04270 */
[----:B------:R-:W-:Y:S05]  /*19b30*/  @P0 BRA `(.L_x_5549) ;  /* 0xffffffe400200947 */ /* 0x000fea000383ffff */
.L_x_5486:
[----:B------:R-:W-:Y:S05]  /*19b40*/  BSYNC B0 ;  /* 0x0000000000007941 */ /* 0x000fea0003800000 */
.L_x_5485:
        /* <DEDUP_REMOVED lines=19> */
[----:B0-----:R-:W0:Y:S02]  /*19c80*/  S2R R6, SR_LTMASK ;  /* 0x0000000000067919 */ /* 0x001e240000003900 */
[----:B0-----:R-:W-:-:S04]  /*19c90*/  LOP3.LUT R6, R6, UR4, RZ, 0xc0, !PT ;  /* 0x0000000406067c12 */ /* 0x001fc8000f8ec0ff */
[----:B------:R-:W0:Y:S01]  /*19ca0*/  POPC R7, R6 ;  /* 0x0000000600077309 */ /* 0x000e220000000000 */
[----:B--2---:R-:W0:Y:S02]  /*19cb0*/  SHFL.IDX PT, R4, R3, R4, 0x1f ;  /* 0x00001f0403047589 */ /* 0x004e2400000e0000 */
[----:B0-----:R-:W-:-:S05]  /*19cc0*/  IADD3 R2, R4, UR37, R7 ;  /* 0x0000002504027c10 */ /* 0x001fca000fffe007 */
[----:B------:R2:W-:Y:S02]  /*19cd0*/  STL [R1], R2 ;  /* 0x0000000201007387 */ /* 0x0005e40000100800 */
.L_x_5551:
[----:B------:R-:W-:Y:S05]  /*19ce0*/  BSYNC B0 ;  /* 0x0000000000007941 */ /* 0x000fea0003800000 */
.L_x_5550:
[----:B------:R-:W-:-:S05]  /*19cf0*/  SEL R0, R0, RZ, P0 ;  /* 0x000000ff00007207 */ /* 0x000fca0000000000 */
[----:B------:R3:W-:Y:S02]  /*19d00*/  STL [R1+0x10], R0 ;  /* 0x0000100001007387 */ /* 0x0007e40000100800 */
.L_x_5453:
[----:B------:R-:W-:Y:S05]  /*19d10*/  BSYNC B7 ;  /* 0x0000000000077941 */ /* 0x000fea0003800000 */
.L_x_5451:
        /* <DEDUP_REMOVED lines=8> */
[----:B01----:R-:W0:Y:S04]  /*19da0*/  LDS.128 R4, [R19+0x28cd0] ;  /* 0x028cd00013047984 */ /* 0x003e280000000c00 */
[----:B0-----:R1:W-:Y:S04]  /*19db0*/  STL.64 [R1], R4 ;  /* 0x0000000401007387 */ /* 0x0013e80000100a00 */
[----:B------:R1:W-:Y:S01]  /*19dc0*/  STL.64 [R1+0x8], R6 ;  /* 0x0000080601007387 */ /* 0x0003e20000100a00 */
[----:B------:R-:W-:Y:S06]  /*19dd0*/  BAR.ARV 0x4, 0x180 ;  /* 0x0106000000007b1d */ /* 0x000fec0000002000 */
[----:B------:R-:W-:Y:S05]  /*19de0*/  BRA `(.L_x_5553) ;  /* 0x0000001000307947 */ /* 0x000fea0003800000 */
.L_x_5552:
[----:B------:R-:W5:Y:S01]  /*19df0*/  S2R R16, SR_TID.X ;  /* 0x0000000000107919 */ /* 0x000f620000002100 */
[----:B------:R-:W-:Y:S01]  /*19e00*/  UMOV UR4, 0xffffffff ;  /* 0xffffffff00047882 */ /* 0x000fe20000000000 */
[----:B-----5:R-:W-:-:S04]  /*19e10*/  LOP3.LUT R16, R16, 0x1f, RZ, 0xc0, !PT ;  /* 0x0000001f10107812 */ /* 0x020fc800078ec0ff */
[----:B------:R-:W-:Y:S01]  /*19e20*/  ISETP.NE.AND P0, PT, R16, 0x1f, PT ;  /* 0x0000001f1000780c */ /* 0x000fe20003f05270 */
[----:B------:R-:W-:-:S12]  /*19e30*/  BRA.DIV UR4, `(.L_x_5554) ;  /* 0x0000002204647947 */ /* 0x000fd8000b800000 */
[----:B-1----:R-:W2:Y:S01]  /*19e40*/  LDL.LU R3, [R1] ;  /* 0x0000000001037983 */ /* 0x002ea20000300800 */
[----:B------:R-:W-:-:S03]  /*19e50*/  ULDC UR4, c[0x0][0xc3c] ;  /* 0x00030f0000047ab9 */ /* 0x000fc60000000800 */
[----:B0-----:R-:W3:Y:S01]  /*19e60*/  LDL R8, [R1+0xc] ;  /* 0x00000c0001087983 */ /* 0x001ee20000100800 */
[----:B--2---:R-:W-:Y:S02]  /*19e70*/  IMAD.MOV.U32 R10, RZ, RZ, R3 ;  /* 0x000000ffff0a7224 */ /* 0x004fe400078e0003 */
[----:B---34-:R-:W-:-:S05]  /*19e80*/  IMAD.IADD R0, R8, 0x1, R16 ;  /* 0x0000000108007824 */ /* 0x018fca00078e0210 */
        /* <DEDUP_REMOVED lines=16> */
[----:B---3--:R-:W-:Y:S01]  /*19f90*/  @!P1 IMAD.MOV.U32 R7, RZ, RZ, R6 ;  /* 0x000000ffff079224 */ /* 0x008fe200078e0006 */
        /* <DEDUP_REMOVED lines=19> */
.L_x_5613:
[----:B------:R-:W-:Y:S02]  /*1a0d0*/  ULDC UR4, c[0x0][0xc38] ;  /* 0x00030e0000047ab9 */ /* 0x000fe40000000800 */
[----:B------:R-:W-:-:S04]  /*1a0e0*/  IMAD.U32 R8, RZ, RZ, UR4 ;  /* 0x00000004ff087e24 */ /* 0x000fc8000f8e00ff */
[----:B-1----:R-:W-:-:S04]  /*1a0f0*/  IMAD R9, R14, R8, RZ ;  /* 0x000000080e097224 */ /* 0x002fc800078e02ff */
[----:B------:R-:W-:-:S05]  /*1a100*/  IMAD.IADD R0, R0, 0x1, R9 ;  /* 0x0000000100007824 */ /* 0x000fca00078e0209 */
[----:B------:R-:W-:-:S13]  /*1a110*/  ISETP.GT.AND P6, PT, R0, R4, PT ;  /* 0x000000040000720c */ /* 0x000fda0003fc4270 */
[----:B------:R-:W-:Y:S05]  /*1a120*/  @P6 BRA `(.L_x_5555) ;  /* 0x0000000000ac6947 */ /* 0x000fea0003800000 */
.L_x_5558:
        /* <DEDUP_REMOVED lines=37> */
.L_x_5621:
[----:B------:R-:W-:Y:S02]  /*1a380*/  ULDC UR4, c[0x0][0xc38] ;  /* 0x00030e0000047ab9 */ /* 0x000fe40000000800 */
[----:B------:R-:W-:-:S04]  /*1a390*/  IMAD.U32 R8, RZ, RZ, UR4 ;  /* 0x00000004ff087e24 */ /* 0x000fc8000f8e00ff */
[----:B-1----:R-:W-:-:S04]  /*1a3a0*/  IMAD R9, R14, R8, RZ ;  /* 0x000000080e097224 */ /* 0x002fc800078e02ff */
[----:B------:R-:W-:-:S05]  /*1a3b0*/  IMAD.IADD R0, R9, 0x1, R0 ;  /* 0x0000000109007824 */ /* 0x000fca00078e0200 */
[----:B------:R-:W-:-:S13]  /*1a3c0*/  ISETP.GT.AND P6, PT, R0, R4, PT ;  /* 0x000000040000720c */ /* 0x000fda0003fc4270 */
[----:B------:R-:W-:Y:S05]  /*1a3d0*/  @!P6 BRA `(.L_x_5558) ;  /* 0xfffffffc0054e947 */ /* 0x000fea000383ffff */
.L_x_5555:
        /* <DEDUP_REMOVED lines=12> */
.L_x_5626:
[----:B------:R-:W-:-:S13]  /*1a4a0*/  ISETP.NE.AND P0, PT, R3, RZ, PT ;  /* 0x000000ff0300720c */ /* 0x000fda0003f05270 */
[----:B------:R-:W-:Y:S05]  /*1a4b0*/  @!P0 BRA `(.L_x_5560) ;  /* 0x0000000000108947 */ /* 0x000fea0003800000 */
[----:B------:R-:W-:Y:S01]  /*1a4c0*/  UMOV UR4, 0xffffffff ;  /* 0xffffffff00047882 */ /* 0x000fe20000000000 */
[----:B------:R-:W-:Y:S02]  /*1a4d0*/  VIADD R12, R10, 0xffffffff ;  /* 0xffffffff0a0c7836 */ /* 0x000fe40000000000 */
[----:B------:R-:W-:Y:S05]  /*1a4e0*/  BRA.DIV UR4, `(.L_x_5561) ;  /* 0x0000002604287947 */ /* 0x000fea000b800000 */
[----:B------:R2:W4:Y:S02]  /*1a4f0*/  SHFL.IDX PT, R6, R2, R12, 0x1f ;  /* 0x00001f0c02067589 */ /* 0x00052400000e0000 */
.L_x_5560:
[----:B----4-:R-:W-:Y:S01]  /*1a500*/  IMAD R3, R6, R8, R9 ;  /* 0x0000000806037224 */ /* 0x010fe200078e0209 */
[----:B------:R-:W-:-:S03]  /*1a510*/  ISETP.NE.AND P0, PT, R7, 0x1, PT ;  /* 0x000000010700780c */ /* 0x000fc60003f05270 */
[----:B------:R-:W-:Y:S01]  /*1a520*/  IMAD.IADD R4, R4, 0x1, -R3 ;  /* 0x0000000104047824 */ /* 0x000fe200078e0a03 */
[----:B------:R4:W-:Y:S09]  /*1a530*/  STL [R1], R3 ;  /* 0x0000000301007387 */ /* 0x0009f20000100800 */
[----:B------:R-:W-:Y:S05]  /*1a540*/  @!P0 BRA `(.L_x_5562) ;  /* 0x0000000000e48947 */ /* 0x000fea0003800000 */
[----:B-1-3--:R-:W-:-:S04]  /*1a550*/  IABS R5, R0 ;  /* 0x0000000000057213 */ /* 0x00afc80000000000 */
[----:B------:R-:W1:Y:S08]  /*1a560*/  I2F.RP R6, R5 ;  /* 0x0000000500067306 */ /* 0x000e700000209400 */
[----:B-1----:R-:W1:Y:S02]  /*1a570*/  MUFU.RCP R6, R6 ;  /* 0x0000000600067308 */ /* 0x002e640000001000 */
[----:B-1----:R-:W-:-:S06]  /*1a580*/  VIADD R9, R6, 0xffffffe ;  /* 0x0ffffffe06097836 */ /* 0x002fcc0000000000 */
[----:B----4-:R-:W0:Y:S02]  /*1a590*/  F2I.FTZ.U32.TRUNC.NTZ R3, R9 ;  /* 0x0000000900037305 */ /* 0x010e24000021f000 */
[----:B0-2---:R-:W-:-:S04]  /*1a5a0*/  IMAD.MOV R2, RZ, RZ, -R3 ;  /* 0x000000ffff027224 */ /* 0x005fc800078e0a03 */
        /* <DEDUP_REMOVED lines=38> */
[----:B------:R-:W-:Y:S01]  /*1a810*/  IMAD.MOV R5, RZ, RZ, -R3 ;  /* 0x000000ffff057224 */ /* 0x000fe200078e0a03 */
[----:B------:R-:W-:-:S03]  /*1a820*/  LOP3.LUT R2, R3, R7, RZ, 0x3c, !PT ;  /* 0x0000000703027212 */ /* 0x000fc600078e3cff */
[----:B------:R-:W-:Y:S01]  /*1a830*/  IMAD R4, R0, R5, R4 ;  /* 0x0000000500047224 */ /* 0x000fe200078e0204 */
        /* <DEDUP_REMOVED lines=10> */
.L_x_5562:
[----:B-1-3--:R-:W3:Y:S01]  /*1a8e0*/  LDL R5, [R1+0xc] ;  /* 0x00000c0001057983 */ /* 0x00aee20000100800 */
[----:B0-2-4-:R-:W3:Y:S02]  /*1a8f0*/  LDC.64 R2, c[0x0][0xc90] ;  /* 0x00032400ff027b82 */ /* 0x015ee40000000a00 */
[----:B---3--:R-:W-:-:S05]  /*1a900*/  IMAD.WIDE R2, R5, 0x4, R2 ;  /* 0x0000000405027825 */ /* 0x008fca00078e0202 */
        /* <DEDUP_REMOVED lines=60> */
.L_x_5563:
[----:B-1----:R-:W-:-:S05]  /*1acd0*/  LOP3.LUT R3, RZ, R4, RZ, 0x33, !PT ;  /* 0x00000004ff037212 */ /* 0x002fca00078e33ff */
[----:B------:R-:W-:-:S05]  /*1ace0*/  IMAD.IADD R0, R0, 0x1, R3 ;  /* 0x0000000100007824 */ /* 0x000fca00078e0203 */
[----:B------:R1:W-:Y:S01]  /*1acf0*/  STL [R1+0x4], R0 ;  /* 0x0000040001007387 */ /* 0x0003e20000100800 */
[----:B------:R-:W-:Y:S05]  /*1ad00*/  BRA `(.L_x_5564) ;  /* 0x0000000000287947 */ /* 0x000fea0003800000 */
.L_x_5556:
        /* <DEDUP_REMOVED lines=10> */
.L_x_5564:
[----:B0-----:R-:W2:Y:S04]  /*1adb0*/  LDL R3, [R1+0x8] ;  /* 0x0000080001037983 */ /* 0x001ea80000100800 */
[----:B------:R-:W3:Y:S04]  /*1adc0*/  LDL R2, [R1+0xc] ;  /* 0x00000c0001027983 */ /* 0x000ee80000100800 */
[----:B------:R-:W4:Y:S04]  /*1add0*/  LDL R5, [R1+0x4] ;  /* 0x0000040001057983 */ /* 0x000f280000100800 */
[----:B------:R-:W4:Y:S01]  /*1ade0*/  LDL R4, [R1] ;  /* 0x0000000001047983 */ /* 0x000f220000100800 */
[----:B-1----:R-:W0:Y:S01]  /*1adf0*/  S2R R0, SR_TID.X ;  /* 0x0000000000007919 */ /* 0x002e220000002100 */
        /* <DEDUP_REMOVED lines=11> */
.L_x_5553:
[----:B---34-:R-:W3:Y:S01]  /*1aeb0*/  LDL R0, [R1+0xc] ;  /* 0x00000c0001007983 */ /* 0x018ee20000100800 */
[----:B------:R-:W-:Y:S02]  /*1aec0*/  ULDC UR4, c[0x0][0xc3c] ;  /* 0x00030f0000047ab9 */ /* 0x000fe40000000800 */
[----:B---3--:R-:W-:-:S13]  /*1aed0*/  ISETP.GE.AND P0, PT, R0, UR4, PT ;  /* 0x0000000400007c0c */ /* 0x008fda000bf06270 */
[----:B------:R-:W-:Y:S05]  /*1aee0*/  @!P0 BRA `(.L_x_5565) ;  /* 0xffffff9400c08947 */ /* 0x000fea000383ffff */
[----:B------:R-:W-:Y:S05]  /*1aef0*/  BSYNC B8 ;  /* 0x0000000000087941 */ /* 0x000fea0003800000 */
.L_x_5437:
[----:B---3--:R-:W3:Y:S01]  /*1af00*/  LDL.LU R0, [R1+0x48] ;  /* 0x0000480001007983 */ /* 0x008ee20000300800 */
[----:B------:R-:W-:Y:S01]  /*1af10*/  BSSY B0, `(.L_x_5566) ;  /* 0x000000b000007945 */ /* 0x000fe20003800000 */
[----:B01----:R-:W0:Y:S01]  /*1af20*/  S2R R5, SR_CgaCtaId ;  /* 0x0000000000057919 */ /* 0x003e220000008800 */
[----:B---3--:R-:W-:-:S05]  /*1af30*/  VIADD R0, R0, 0x1 ;  /* 0x0000000100007836 */ /* 0x008fca0000000000 */
[----:B--2---:R-:W-:-:S04]  /*1af40*/  LEA.HI R2, R0, R0, RZ, 0x1 ;  /* 0x0000000000027211 */ /* 0x004fc800078f08ff */
[----:B------:R-:W-:-:S05]  /*1af50*/  LOP3.LUT R3, R2, 0xfffffffe, RZ, 0xc0, !PT ;  /* 0xfffffffe02037812 */ /* 0x000fca00078ec0ff */
[----:B------:R-:W-:Y:S01]  /*1af60*/  IMAD.IADD R3, R0, 0x1, -R3 ;  /* 0x0000000100037824 */ /* 0x000fe200078e0a03 */
[----:B------:R-:W-:-:S04]  /*1af70*/  MOV R0, 0x400 ;  /* 0x0000040000007802 */ /* 0x000fc80000000f00 */
[----:B0-----:R-:W-:Y:S02]  /*1af80*/  LEA R0, R5, R0, 0x18 ;  /* 0x0000000005007211 */ /* 0x001fe400078ec0ff */
[----:B------:R-:W-:-:S04]  /*1af90*/  SHF.L.U32 R3, R3, 0x1f, RZ ;  /* 0x0000001f03037819 */ /* 0x000fc800000006ff */
[----:B------:R-:W0:Y:S02]  /*1afa0*/  SYNCS.PHASECHK.TRANS64.TRYWAIT P0, [R0+URZ+0x28c20], R3 ;  /* 0x028c2003000075a7 */ /* 0x000e24000800017f */
[----:B0-----:R-:W-:Y:S05]  /*1afb0*/  @!P0 BRA `(.L_x_5567) ;  /* 0x00000018009c8947 */ /* 0x001fea0003800000 */
.L_x_5629:
[----:B------:R-:W-:Y:S05]  /*1afc0*/  BSYNC B0 ;  /* 0x0000000000007941 */ /* 0x000fea0003800000 */
.L_x_5566:
[----:B------:R-:W-:-:S03]  /*1afd0*/  UMOV UR4, 0xffffffff ;  /* 0xffffffff00047882 */ /* 0x000fc60000000000 */
[----:B------:R-:W-:Y:S05]  /*1afe0*/  BRA.DIV UR4, `(.L_x_5568) ;  /* 0x0000001a04a47947 */ /* 0x000fea000b800000 */
[----:B------:R-:W1:Y:S02]  /*1aff0*/  S2R R2, SR_TID.X ;  /* 0x0000000000027919 */ /* 0x000e640000002100 */
[----:B-1----:R-:W-:-:S04]  /*1b000*/  SHF.R.U32.HI R2, RZ, 0x5, R2 ;  /* 0x00000005ff027819 */ /* 0x002fc80000011602 */
[----:B------:R-:W-:-:S05]  /*1b010*/  LOP3.LUT R2, R2, 0x3, RZ, 0xc0, !PT ;  /* 0x0000000302027812 */ /* 0x000fca00078ec0ff */
[----:B------:R1:W2:Y:S02]  /*1b020*/  SHFL.IDX PT, R14, R2, RZ, 0x1f ;  /* 0x00001fff020e7589 */ /* 0x0002a400000e0000 */
.L_x_5632:
[----:B--2---:R-:W-:Y:S01]  /*1b030*/  ISETP.NE.AND P0, PT, R14, RZ, PT ;  /* 0x000000ff0e00720c */ /* 0x004fe20003f05270 */
[----:B------:R-:W-:-:S12]  /*1b040*/  BSSY B0, `(.L_x_5569) ;  /* 0x0000027000007945 */ /* 0x000fd80003800000 */
[----:B------:R-:W-:Y:S05]  /*1b050*/  @P0 BRA `(.L_x_5570) ;  /* 0x0000000000940947 */ /* 0x000fea0003800000 */
[----:B------:R-:W-:-:S03]  /*1b060*/  UMOV UR4, 0xffffffff ;  /* 0xffffffff00047882 */ /* 0x000fc60000000000 */
[----:B------:R-:W-:Y:S05]  /*1b070*/  BRA.DIV UR4, `(.L_x_5571) ;  /* 0x0000001a04b47947 */ /* 0x000fea000b800000 */
[----:B------:R-:W-:-:S13]  /*1b080*/  ELECT P6, URZ, PT ;  /* 0x00000000003f782f */ /* 0x000fda00038c0000 */
.L_x_5635:
[----:B------:R-:W-:Y:S05]  /*1b090*/  @!P6 BRA `(.L_x_5570) ;  /* 0x000000000084e947 */ /* 0x000fea0003800000 */
[----:B------:R-:W-:-:S06]  /*1b0a0*/  ULOP3.LUT UR4, UR36, 0x2, URZ, 0xfc, !UPT ;  /* 0x0000000224047892 */ /* 0x000fcc000f8efc3f */
[----:B-1----:R-:W-:-:S05]  /*1b0b0*/  IMAD.U32 R2, RZ, RZ, UR4 ;  /* 0x00000004ff027e24 */ /* 0x002fca000f8e00ff */
[----:B------:R-:W-:-:S13]  /*1b0c0*/  ISETP.NE.AND P2, PT, R2, 0x3, PT ;  /* 0x000000030200780c */ /* 0x000fda0003f45270 */
[----:B------:R-:W-:Y:S05]  /*1b0d0*/  @!P2 BRA `(.L_x_5572) ;  /* 0x000000000004a947 */ /* 0x000fea0003800000 */
[----:B------:R-:W-:Y:S01]  /*1b0e0*/  BPT.TRAP 0x1 ;  /* 0x000000040000795c */ /* 0x000fe20000300000 */
.L_x_5572:
        /* <DEDUP_REMOVED lines=14> */
.L_x_5636:
[----:B------:R-:W1:Y:S02]  /*1b1d0*/  SYNCS.PHASECHK.TRANS64.TRYWAIT P0, [R7+URZ], R2 ;  /* 0x00000002070075a7 */ /* 0x000e64000800017f */
[----:B-1----:R-:W-:Y:S05]  /*1b1e0*/  @!P0 BRA `(.L_x_5574) ;  /* 0x00000018008c8947 */ /* 0x002fea0003800000 */
.L_x_5637:
[----:B------:R-:W-:Y:S05]  /*1b1f0*/  @!P2 BRA `(.L_x_5575) ;  /* 0x000000000004a947 */ /* 0x000fea0003800000 */
[----:B------:R-:W-:Y:S01]  /*1b200*/  BPT.TRAP 0x1 ;  /* 0x000000040000795c */ /* 0x000fe20000300000 */
.L_x_5575:
[----:B------:R-:W2:Y:S01]  /*1b210*/  LDL.LU R4, [R1+0x10] ;  /* 0x0000100001047983 */ /* 0x000ea20000300800 */
[----:B------:R-:W-:-:S04]  /*1b220*/  VIADD R0, R0, 0x28c60 ;  /* 0x00028c6000007836 */ /* 0x000fc80000000000 */
[----:B--2---:R-:W-:-:S04]  /*1b230*/  IMAD R4, R4, 0x8, R0 ;  /* 0x0000000804047824 */ /* 0x004fc800078e0200 */
[----:B------:R-:W2:Y:S02]  /*1b240*/  SYNCS.PHASECHK.TRANS64.TRYWAIT P0, [R4+URZ], R5 ;  /* 0x00000005040075a7 */ /* 0x000ea4000800017f */
[----:B--2---:R-:W-:Y:S05]  /*1b250*/  @!P0 BRA `(.L_x_5576) ;  /* 0x0000001800848947 */ /* 0x004fea0003800000 */
.L_x_5638:
[----:B------:R-:W-:-:S07]  /*1b260*/  IMAD R3, R3, 0x8, R0 ;  /* 0x0000000803037824 */ /* 0x000fce00078e0200 */
.L_x_5577:
[----:B---3--:R3:W4:Y:S02]  /*1b270*/  SYNCS.PHASECHK.TRANS64.TRYWAIT P0, [R3+URZ], R2 ;  /* 0x00000002030075a7 */ /* 0x008724000800017f */
[----:B----4-:R-:W-:Y:S05]  /*1b280*/  @!P0 NANOSLEEP.SYNCS 0x989680 ;  /* 0x009896800000895d */ /* 0x010fea0003900000 */
[----:B------:R-:W4:Y:S02]  /*1b290*/  @!P0 SYNCS.PHASECHK.TRANS64 P0, [R3+URZ], R2 ;  /* 0x00000002030085a7 */ /* 0x000f24000800007f */
[----:B----4-:R-:W-:Y:S05]  /*1b2a0*/  @!P0 BRA `(.L_x_5577) ;  /* 0xfffffffc00f08947 */ /* 0x010fea000383ffff */
.L_x_5570:
[----:B------:R-:W-:Y:S05]  /*1b2b0*/  BSYNC B0 ;  /* 0x0000000000007941 */ /* 0x000fea0003800000 */
.L_x_5569:
[----:B------:R-:W-:Y:S05]  /*1b2c0*/  EXIT ;  /* 0x000000000000794d */ /* 0x000fea0003800000 */
.L_x_5328:
[----:B0-----:R-:W-:-:S04]  /*1b2d0*/  IMAD.U32 R3, RZ, RZ, UR23 ;  /* 0x00000017ff037e24 */ /* 0x001fc8000f8e00ff */
[----:B------:R0:W1:Y:S03]  /*1b2e0*/  SYNCS.PHASECHK.TRANS64.TRYWAIT P1, [R3+URZ+0x28c50], R0 ;  /* 0x028c5000030075a7 */ /* 0x000066000802017f */
[----:B-1----:R-:W-:Y:S05]  /*1b2f0*/  @!P1 NANOSLEEP.SYNCS 0x989680 ;  /* 0x009896800000995d */ /* 0x002fea0003900000 */
[----:B------:R-:W1:Y:S02]  /*1b300*/  @!P1 SYNCS.PHASECHK.TRANS64 P1, [R3+URZ+0x28c50], R0 ;  /* 0x028c5000030095a7 */ /* 0x000e64000802007f */
[----:B-1----:R-:W-:Y:S05]  /*1b310*/  @!P1 BRA `(.L_x_5328) ;  /* 0xfffffffc00ec9947 */ /* 0x002fea000383ffff */
[----:B------:R-:W-:Y:S05]  /*1b320*/  BRA `(.L_x_5578) ;  /* 0xfffffe70009c7947 */ /* 0x000fea000383ffff */
.L_x_5333:
[----:B-1----:R-:W-:-:S04]  /*1b330*/  IMAD.U32 R3, RZ, RZ, UR23 ;  /* 0x00000017ff037e24 */ /* 0x002fc8000f8e00ff */
[----:B------:R1:W2:Y:S03]  /*1b340*/  SYNCS.PHASECHK.TRANS64.TRYWAIT P1, [R3+URZ+0x28c50], R0 ;  /* 0x028c5000030075a7 */ /* 0x0002a6000802017f */
[----:B--2---:R-:W-:Y:S05]  /*1b350*/  @!P1 NANOSLEEP.SYNCS 0x989680 ;  /* 0x009896800000995d */ /* 0x004fea0003900000 */
[----:B------:R-:W2:Y:S02]  /*1b360*/  @!P1 SYNCS.PHASECHK.TRANS64 P1, [R3+URZ+0x28c50], R0 ;  /* 0x028c5000030095a7 */ /* 0x000ea4000802007f */
[----:B--2---:R-:W-:Y:S05]  /*1b370*/  @!P1 BRA `(.L_x_5333) ;  /* 0xfffffffc00ec9947 */ /* 0x004fea000383ffff */
[----:B------:R-:W-:Y:S05]  /*1b380*/  BRA `(.L_x_5332) ;  /* 0xfffffe7c00a07947 */ /* 0x000fea000383ffff */
.L_x_5343:
[----:B0-----:R-:W-:-:S04]  /*1b390*/  IMAD.U32 R3, RZ, RZ, UR46 ;  /* 0x0000002eff037e24 */ /* 0x001fc8000f8e00ff */
[----:B------:R0:W1:Y:S03]  /*1b3a0*/  SYNCS.PHASECHK.TRANS64.TRYWAIT P1, [R3+URZ+0x28c00], R0 ;  /* 0x028c0000030075a7 */ /* 0x000066000802017f */
[----:B-1----:R-:W-:Y:S05]  /*1b3b0*/  @!P1 NANOSLEEP.SYNCS 0x989680 ;  /* 0x009896800000995d */ /* 0x002fea0003900000 */
[----:B------:R-:W1:Y:S02]  /*1b3c0*/  @!P1 SYNCS.PHASECHK.TRANS64 P1, [R3+URZ+0x28c00], R0 ;  /* 0x028c0000030095a7 */ /* 0x000e64000802007f */
[----:B-1----:R-:W-:Y:S05]  /*1b3d0*/  @!P1 BRA `(.L_x_5343) ;  /* 0xfffffffc00ec9947 */ /* 0x002fea000383ffff */
[----:B------:R-:W-:Y:S05]  /*1b3e0*/  BRA `(.L_x_5579) ;  /* 0xfffffe9400c47947 */ /* 0x000fea000383ffff */
.L_x_5347:
[----:B--2---:R2:W3:Y:S02]  /*1b3f0*/  SYNCS.PHASECHK.TRANS64.TRYWAIT P1, [R7+URZ+0x28c30], R8 ;  /* 0x028c3008070075a7 */ /* 0x0044e4000802017f */
[----:B---3--:R-:W-:Y:S05]  /*1b400*/  @!P1 NANOSLEEP.SYNCS 0x989680 ;  /* 0x009896800000995d */ /* 0x008fea0003900000 */
[----:B------:R-:W3:Y:S02]  /*1b410*/  @!P1 SYNCS.PHASECHK.TRANS64 P1, [R7+URZ+0x28c30], R8 ;  /* 0x028c3008070095a7 */ /* 0x000ee4000802007f */
[----:B---3--:R-:W-:Y:S05]  /*1b420*/  @!P1 BRA `(.L_x_5347) ;  /* 0xfffffffc00f09947 */ /* 0x008fea000383ffff */
[----:B------:R-:W-:Y:S05]  /*1b430*/  BRA `(.L_x_5346) ;  /* 0xfffffe9400e07947 */ /* 0x000fea000383ffff */
.L_x_5359:
[----:B--2---:R2:W3:Y:S02]  /*1b440*/  SYNCS.PHASECHK.TRANS64.TRYWAIT P2, [R7+URZ+0x28c50], R8 ;  /* 0x028c5008070075a7 */ /* 0x0044e4000804017f */
[----:B---3--:R-:W-:Y:S05]  /*1b450*/  @!P2 NANOSLEEP.SYNCS 0x989680 ;  /* 0x009896800000a95d */ /* 0x008fea0003900000 */
[----:B------:R-:W3:Y:S02]  /*1b460*/  @!P2 SYNCS.PHASECHK.TRANS64 P2, [R7+URZ+0x28c50], R8 ;  /* 0x028c50080700a5a7 */ /* 0x000ee4000804007f */
[----:B---3--:R-:W-:Y:S05]  /*1b470*/  @!P2 BRA `(.L_x_5359) ;  /* 0xfffffffc00f0a947 */ /* 0x008fea000383ffff */
[----:B------:R-:W-:Y:S05]  /*1b480*/  BRA `(.L_x_5358) ;  /* 0xfffffeb400847947 */ /* 0x000fea000383ffff */
.L_x_5367:
[----:B--2---:R-:W-:-:S04]  /*1b490*/  IMAD.U32 R8, RZ, RZ, UR28 ;  /* 0x0000001cff087e24 */ /* 0x004fc8000f8e00ff */
[----:B------:R2:W3:Y:S03]  /*1b4a0*/  SYNCS.PHASECHK.TRANS64.TRYWAIT P2, [R8+URZ+0x28c30], R7 ;  /* 0x028c3007080075a7 */ /* 0x0004e6000804017f */
[----:B---3--:R-:W-:Y:S05]  /*1b4b0*/  @!P2 NANOSLEEP.SYNCS 0x989680 ;  /* 0x009896800000a95d */ /* 0x008fea0003900000 */
[----:B------:R-:W3:Y:S02]  /*1b4c0*/  @!P2 SYNCS.PHASECHK.TRANS64 P2, [R8+URZ+0x28c30], R7 ;  /* 0x028c30070800a5a7 */ /* 0x000ee4000804007f */
[----:B---3--:R-:W-:Y:S05]  /*1b4d0*/  @!P2 BRA `(.L_x_5367) ;  /* 0xfffffffc00eca947 */ /* 0x008fea000383ffff */
[----:B------:R-:W-:Y:S05]  /*1b4e0*/  BRA `(.L_x_5366) ;  /* 0xfffffeb800d87947 */ /* 0x000fea000383ffff */
.L_x_5379:
[----:B-1----:R1:W2:Y:S02]  /*1b4f0*/  SYNCS.PHASECHK.TRANS64.TRYWAIT P2, [R168+URZ+0x28c50], R7 ;  /* 0x028c5007a80075a7 */ /* 0x0022a4000804017f */
[----:B--2---:R-:W-:Y:S05]  /*1b500*/  @!P2 NANOSLEEP.SYNCS 0x989680 ;  /* 0x009896800000a95d */ /* 0x004fea0003900000 */
[----:B------:R-:W2:Y:S02]  /*1b510*/  @!P2 SYNCS.PHASECHK.TRANS64 P2, [R168+URZ+0x28c50], R7 ;  /* 0x028c5007a800a5a7 */ /* 0x000ea4000804007f */
[----:B--2---:R-:W-:Y:S05]  /*1b520*/  @!P2 BRA `(.L_x_5379) ;  /* 0xfffffffc00f0a947 */ /* 0x004fea000383ffff */
[----:B------:R-:W-:Y:S05]  /*1b530*/  BRA `(.L_x_5378) ;  /* 0xfffffee000287947 */ /* 0x000fea000383ffff */
.L_x_5388:
[----:B---3--:R-:W-:-:S04]  /*1b540*/  IMAD.U32 R6, RZ, RZ, UR26 ;  /* 0x0000001aff067e24 */ /* 0x008fc8000f8e00ff */
[----:B------:R3:W4:Y:S03]  /*1b550*/  SYNCS.PHASECHK.TRANS64.TRYWAIT P2, [R6+URZ+0x28c30], R7 ;  /* 0x028c3007060075a7 */ /* 0x000726000804017f */
[----:B----4-:R-:W-:Y:S05]  /*1b560*/  @!P2 NANOSLEEP.SYNCS 0x989680 ;  /* 0x009896800000a95d */ /* 0x010fea0003900000 */
[----:B------:R-:W4:Y:S02]  /*1b570*/  @!P2 SYNCS.PHASECHK.TRANS64 P2, [R6+URZ+0x28c30], R7 ;  /* 0x028c30070600a5a7 */ /* 0x000f24000804007f */
[----:B----4-:R-:W-:Y:S05]  /*1b580*/  @!P2 BRA `(.L_x_5388) ;  /* 0xfffffffc00eca947 */ /* 0x010fea000383ffff */
[----:B------:R-:W-:Y:S05]  /*1b590*/  BRA `(.L_x_5387) ;  /* 0xfffffee400cc7947 */ /* 0x000fea000383ffff */
.L_x_5392:
[----:B--2---:R2:W3:Y:S02]  /*1b5a0*/  SYNCS.PHASECHK.TRANS64.TRYWAIT P2, [R9+URZ+0x28c50], R7 ;  /* 0x028c5007090075a7 */ /* 0x0044e4000804017f */
[----:B---3--:R-:W-:Y:S05]  /*1b5b0*/  @!P2 NANOSLEEP.SYNCS 0x989680 ;  /* 0x009896800000a95d */ /* 0x008fea0003900000 */
[----:B------:R-:W3:Y:S02]  /*1b5c0*/  @!P2 SYNCS.PHASECHK.TRANS64 P2, [R9+URZ+0x28c50], R7 ;  /* 0x028c50070900a5a7 */ /* 0x000ee4000804007f */
[----:B---3--:R-:W-:Y:S05]  /*1b5d0*/  @!P2 BRA `(.L_x_5392) ;  /* 0xfffffffc00f0a947 */ /* 0x008fea000383ffff */
[----:B------:R-:W-:Y:S05]  /*1b5e0*/  BRA `(.L_x_5391) ;  /* 0xfffffefc00ec7947 */ /* 0x000fea000383ffff */
.L_x_5398:
[----:B-1----:R-:W-:-:S04]  /*1b5f0*/  IMAD.U32 R6, RZ, RZ, UR27 ;  /* 0x0000001bff067e24 */ /* 0x002fc8000f8e00ff */
[----:B------:R1:W3:Y:S03]  /*1b600*/  SYNCS.PHASECHK.TRANS64.TRYWAIT P2, [R6+URZ+0x28c30], R7 ;  /* 0x028c3007060075a7 */ /* 0x0002e6000804017f */
[----:B---3--:R-:W-:Y:S05]  /*1b610*/  @!P2 NANOSLEEP.SYNCS 0x989680 ;  /* 0x009896800000a95d */ /* 0x008fea0003900000 */
[----:B------:R-:W3:Y:S02]  /*1b620*/  @!P2 SYNCS.PHASECHK.TRANS64 P2, [R6+URZ+0x28c30], R7 ;  /* 0x028c30070600a5a7 */ /* 0x000ee4000804007f */
[----:B---3--:R-:W-:Y:S05]  /*1b630*/  @!P2 BRA `(.L_x_5398) ;  /* 0xfffffffc00eca947 */ /* 0x008fea000383ffff */
[----:B------:R-:W-:Y:S05]  /*1b640*/  BRA `(.L_x_5397) ;  /* 0xffffff0000e07947 */ /* 0x000fea000383ffff */
.L_x_5410:
[----:B--2---:R2:W3:Y:S02]  /*1b650*/  SYNCS.PHASECHK.TRANS64.TRYWAIT P2, [R20+URZ+0x28c50], R7 ;  /* 0x028c5007140075a7 */ /* 0x0044e4000804017f */
[----:B---3--:R-:W-:Y:S05]  /*1b660*/  @!P2 NANOSLEEP.SYNCS 0x989680 ;  /* 0x009896800000a95d */ /* 0x008fea0003900000 */
[----:B------:R-:W3:Y:S02]  /*1b670*/  @!P2 SYNCS.PHASECHK.TRANS64 P2, [R20+URZ+0x28c50], R7 ;  /* 0x028c50071400a5a7 */ /* 0x000ee4000804007f */
[----:B---3--:R-:W-:Y:S05]  /*1b680*/  @!P2 BRA `(.L_x_5410) ;  /* 0xfffffffc00f0a947 */ /* 0x008fea000383ffff */
[----:B------:R-:W-:Y:S05]  /*1b690*/  BRA `(.L_x_5409) ;  /* 0xffffff2400ac7947 */ /* 0x000fea000383ffff */
.L_x_5459:
        /* <DEDUP_REMOVED lines=11> */
.L_x_5581:
[----:B------:R-:W-:Y:S05]  /*1b750*/  BSYNC B0 ;  /* 0x0000000000007941 */ /* 0x000fea0003800000 */
.L_x_5580:
[----:B------:R-:W-:Y:S05]  /*1b760*/  BRA `(.L_x_5582) ;  /* 0xffffffa000307947 */ /* 0x000fea000383ffff */
.L_x_5461:
[----:B------:R-:W-:Y:S01]  /*1b770*/  BSSY B0, `(.L_x_5583) ;  /* 0x0000006000007945 */ /* 0x000fe20003800000 */
[----:B------:R-:W-:-:S07]  /*1b780*/  IMAD.MOV.U32 R15, RZ, RZ, -0x1 ;  /* 0xffffffffff0f7424 */ /* 0x000fce00078e00ff */
[----:B012---:R-:W-:Y:S05]  /*1b790*/  WARPSYNC.COLLECTIVE R15, `(.L_x_5584) ;  /* 0x000000000f0c7348 */ /* 0x007fea0003c00000 */
[----:B------:R-:W-:Y:S02]  /*1b7a0*/  ELECT P6, UR62, PT ;  /* 0x00000000003e782f */ /* 0x000fe400038c0000 */
[----:B------:R-:W-:Y:S01]  /*1b7b0*/  MOV R14, UR62 ;  /* 0x0000003e000e7c02 */ /* 0x000fe20008000f00 */
[----:B012---:R-:W-:Y:S10]  /*1b7c0*/  ENDCOLLECTIVE ;  /* 0x000000000000791b */ /* 0x007ff40003800000 */
.L_x_5584:
[----:B------:R-:W-:Y:S05]  /*1b7d0*/  BSYNC B0 ;  /* 0x0000000000007941 */ /* 0x000fea0003800000 */
.L_x_5583:
[----:B------:R-:W-:Y:S05]  /*1b7e0*/  BRA `(.L_x_5585) ;  /* 0xffffffa000347947 */ /* 0x000fea000383ffff */
.L_x_5463:
[----:B---3--:R3:W4:Y:S02]  /*1b7f0*/  SYNCS.PHASECHK.TRANS64.TRYWAIT P0, [R0+URZ+0x28c40], R2 ;  /* 0x028c4002000075a7 */ /* 0x008724000800017f */
[----:B----4-:R-:W-:Y:S05]  /*1b800*/  @!P0 NANOSLEEP.SYNCS 0x989680 ;  /* 0x009896800000895d */ /* 0x010fea0003900000 */
[----:B------:R-:W4:Y:S02]  /*1b810*/  @!P0 SYNCS.PHASECHK.TRANS64 P0, [R0+URZ+0x28c40], R2 ;  /* 0x028c4002000085a7 */ /* 0x000f24000800007f */
[----:B----4-:R-:W-:Y:S05]  /*1b820*/  @!P0 BRA `(.L_x_5463) ;  /* 0xfffffffc00f08947 */ /* 0x010fea000383ffff */
[----:B------:R-:W-:Y:S05]  /*1b830*/  BRA `(.L_x_5586) ;  /* 0xffffffa000987947 */ /* 0x000fea000383ffff */
.L_x_5467:
[----:B------:R-:W2:Y:S01]  /*1b840*/  LDL.LU R11, [R1+0x28] ;  /* 0x00002800010b7983 */ /* 0x000ea20000300800 */
[----:B------:R-:W-:Y:S02]  /*1b850*/  IMAD.MOV.U32 R5, RZ, RZ, R12 ;  /* 0x000000ffff057224 */ /* 0x000fe400078e000c */
[----:B------:R-:W-:Y:S02]  /*1b860*/  IMAD.MOV.U32 R13, RZ, RZ, R0 ;  /* 0x000000ffff0d7224 */ /* 0x000fe400078e0000 */
[----:B------:R-:W-:Y:S02]  /*1b870*/  IMAD.MOV.U32 R12, RZ, RZ, RZ ;  /* 0x000000ffff0c7224 */ /* 0x000fe400078e00ff */
[----:B------:R-:W-:Y:S02]  /*1b880*/  IMAD.MOV.U32 R15, RZ, RZ, -0x1 ;  /* 0xffffffffff0f7424 */ /* 0x000fe400078e00ff */
        /* <DEDUP_REMOVED lines=8> */
.L_x_5587:
[----:B------:R-:W-:Y:S02]  /*1b910*/  IMAD.MOV.U32 R13, RZ, RZ, R4 ;  /* 0x000000ffff0d7224 */ /* 0x000fe400078e0004 */
[----:B------:R-:W-:-:S07]  /*1b920*/  IMAD.MOV.U32 R6, RZ, RZ, R14 ;  /* 0x000000ffff067224 */ /* 0x000fce00078e000e */
[----:B------:R-:W-:Y:S05]  /*1b930*/  WARPSYNC.COLLECTIVE R15, `(.L_x_5588) ;  /* 0x000000000f087348 */ /* 0x000fea0003c00000 */
[----:B------:R0:W1:Y:S02]  /*1b940*/  SHFL.IDX P6, R14, R13, R12, R11 ;  /* 0x0000000c0d0e7389 */ /* 0x00006400000c000b */
[----:B01----:R-:W-:Y:S01]  /*1b950*/  ENDCOLLECTIVE ;  /* 0x000000000000791b */ /* 0x003fe20003800000 */
.L_x_5588:
[----:B------:R-:W-:Y:S02]  /*1b960*/  IMAD.MOV.U32 R13, RZ, RZ, R0 ;  /* 0x000000ffff0d7224 */ /* 0x000fe400078e0000 */
[----:B------:R-:W-:Y:S02]  /*1b970*/  IMAD.MOV.U32 R12, RZ, RZ, 0x1 ;  /* 0x00000001ff0c7424 */ /* 0x000fe400078e00ff */
[----:B------:R-:W-:-:S07]  /*1b980*/  IMAD.MOV.U32 R7, RZ, RZ, R14 ;  /* 0x000000ffff077224 */ /* 0x000fce00078e000e */
[----:B------:R-:W-:Y:S05]  /*1b990*/  WARPSYNC.COLLECTIVE R15, `(.L_x_5589) ;  /* 0x000000000f087348 */ /* 0x000fea0003c00000 */
[----:B------:R0:W1:Y:S02]  /*1b9a0*/  SHFL.IDX P6, R14, R13, R12, R11 ;  /* 0x0000000c0d0e7389 */ /* 0x00006400000c000b */
[----:B01----:R-:W-:Y:S01]  /*1b9b0*/  ENDCOLLECTIVE ;  /* 0x000000000000791b */ /* 0x003fe20003800000 */
.L_x_5589:
        /* <DEDUP_REMOVED lines=15> */
.L_x_5590:
[----:B------:R-:W-:Y:S02]  /*1bab0*/  IMAD.MOV.U32 R13, RZ, RZ, R0 ;  /* 0x000000ffff0d7224 */ /* 0x000fe400078e0000 */
[----:B------:R-:W-:Y:S02]  /*1bac0*/  IMAD.MOV.U32 R12, RZ, RZ, 0x2 ;  /* 0x00000002ff0c7424 */ /* 0x000fe400078e00ff */
[----:B------:R-:W-:-:S07]  /*1bad0*/  IMAD.MOV.U32 R5, RZ, RZ, R14 ;  /* 0x000000ffff057224 */ /* 0x000fce00078e000e */
[----:B------:R-:W-:Y:S05]  /*1bae0*/  WARPSYNC.COLLECTIVE R15, `(.L_x_5591) ;  /* 0x000000000f087348 */ /* 0x000fea0003c00000 */
[----:B------:R0:W1:Y:S02]  /*1baf0*/  SHFL.IDX P6, R14, R13, R12, R11 ;  /* 0x0000000c0d0e7389 */ /* 0x00006400000c000b */
[----:B01----:R-:W-:Y:S01]  /*1bb00*/  ENDCOLLECTIVE ;  /* 0x000000000000791b */ /* 0x003fe20003800000 */
.L_x_5591:
        /* <DEDUP_REMOVED lines=15> */
.L_x_5592:
[----:B------:R-:W-:Y:S02]  /*1bc00*/  IMAD.MOV.U32 R13, RZ, RZ, R0 ;  /* 0x000000ffff0d7224 */ /* 0x000fe400078e0000 */
[----:B------:R-:W-:Y:S02]  /*1bc10*/  IMAD.MOV.U32 R12, RZ, RZ, 0x3 ;  /* 0x00000003ff0c7424 */ /* 0x000fe400078e00ff */
[----:B------:R-:W-:-:S07]  /*1bc20*/  IMAD.MOV.U32 R5, RZ, RZ, R14 ;  /* 0x000000ffff057224 */ /* 0x000fce00078e000e */
[----:B------:R-:W-:Y:S05]  /*1bc30*/  WARPSYNC.COLLECTIVE R15, `(.L_x_5593) ;  /* 0x000000000f087348 */ /* 0x000fea0003c00000 */
[----:B------:R0:W1:Y:S02]  /*1bc40*/  SHFL.IDX P6, R14, R13, R12, R11 ;  /* 0x0000000c0d0e7389 */ /* 0x00006400000c000b */
[----:B01----:R-:W-:Y:S01]  /*1bc50*/  ENDCOLLECTIVE ;  /* 0x000000000000791b */ /* 0x003fe20003800000 */
.L_x_5593:
        /* <DEDUP_REMOVED lines=13> */
.L_x_5594:
[----:B------:R-:W-:Y:S01]  /*1bd30*/  IMAD.MOV.U32 R4, RZ, RZ, R14 ;  /* 0x000000ffff047224 */ /* 0x000fe200078e000e */
[----:B------:R-:W-:Y:S06]  /*1bd40*/  BRA `(.L_x_5595) ;  /* 0xffffffa400d87947 */ /* 0x000fec000383ffff */
.L_x_5470:
[----:B-1----:R1:W2:Y:S02]  /*1bd50*/  SYNCS.PHASECHK.TRANS64.TRYWAIT P0, [R19+URZ+0x28c20], R0 ;  /* 0x028c2000130075a7 */ /* 0x0022a4000800017f */
[----:B--2---:R-:W-:Y:S05]  /*1bd60*/  @!P0 NANOSLEEP.SYNCS 0x989680 ;  /* 0x009896800000895d */ /* 0x004fea0003900000 */
[----:B------:R-:W2:Y:S02]  /*1bd70*/  @!P0 SYNCS.PHASECHK.TRANS64 P0, [R19+URZ+0x28c20], R0 ;  /* 0x028c2000130085a7 */ /* 0x000ea4000800007f */
[----:B--2---:R-:W-:Y:S05]  /*1bd80*/  @!P0 BRA `(.L_x_5470) ;  /* 0xfffffffc00f08947 */ /* 0x004fea000383ffff */
[----:B------:R-:W-:Y:S05]  /*1bd90*/  BRA `(.L_x_5596) ;  /* 0xffffffa800347947 */ /* 0x000fea000383ffff */
.L_x_5474:
[----:B-1----:R1:W2:Y:S02]  /*1bda0*/  SYNCS.PHASECHK.TRANS64.TRYWAIT P0, [R0+URZ+0x28c60], R2 ;  /* 0x028c6002000075a7 */ /* 0x0022a4000800017f */
[----:B--2---:R-:W-:Y:S05]  /*1bdb0*/  @!P0 NANOSLEEP.SYNCS 0x989680 ;  /* 0x009896800000895d */ /* 0x004fea0003900000 */
[----:B------:R-:W2:Y:S02]  /*1bdc0*/  @!P0 SYNCS.PHASECHK.TRANS64 P0, [R0+URZ+0x28c60], R2 ;  /* 0x028c6002000085a7 */ /* 0x000ea4000800007f */
[----:B--2---:R-:W-:Y:S05]  /*1bdd0*/  @!P0 BRA `(.L_x_5474) ;  /* 0xfffffffc00f08947 */ /* 0x004fea000383ffff */
[----:B------:R-:W-:Y:S05]  /*1bde0*/  BRA `(.L_x_5597) ;  /* 0xffffffa800587947 */ /* 0x000fea000383ffff */
.L_x_5493:
[----:B-1----:R1:W2:Y:S02]  /*1bdf0*/  SYNCS.PHASECHK.TRANS64.TRYWAIT P0, [R3+URZ+0x28c40], R2 ;  /* 0x028c4002030075a7 */ /* 0x0022a4000800017f */
[----:B--2---:R-:W-:Y:S05]  /*1be00*/  @!P0 NANOSLEEP.SYNCS 0x989680 ;  /* 0x009896800000895d */ /* 0x004fea0003900000 */
[----:B------:R-:W2:Y:S02]  /*1be10*/  @!P0 SYNCS.PHASECHK.TRANS64 P0, [R3+URZ+0x28c40], R2 ;  /* 0x028c4002030085a7 */ /* 0x000ea4000800007f */
[----:B--2---:R-:W-:Y:S05]  /*1be20*/  @!P0 BRA `(.L_x_5493) ;  /* 0xfffffffc00f08947 */ /* 0x004fea000383ffff */
[----:B------:R-:W-:Y:S05]  /*1be30*/  BRA `(.L_x_5598) ;  /* 0xffffffb400887947 */ /* 0x000fea000383ffff */
.L_x_5498:
[----:B--2---:R2:W3:Y:S02]  /*1be40*/  SYNCS.PHASECHK.TRANS64.TRYWAIT P0, [R3+URZ+0x28c60], R2 ;  /* 0x028c6002030075a7 */ /* 0x0044e4000800017f */
[----:B---3--:R-:W-:Y:S05]  /*1be50*/  @!P0 NANOSLEEP.SYNCS 0x989680 ;  /* 0x009896800000895d */ /* 0x008fea0003900000 */
[----:B------:R-:W3:Y:S02]  /*1be60*/  @!P0 SYNCS.PHASECHK.TRANS64 P0, [R3+URZ+0x28c60], R2 ;  /* 0x028c6002030085a7 */ /* 0x000ee4000800007f */
[----:B---3--:R-:W-:Y:S05]  /*1be70*/  @!P0 BRA `(.L_x_5498) ;  /* 0xfffffffc00f08947 */ /* 0x008fea000383ffff */
[----:B------:R-:W-:Y:S05]  /*1be80*/  BRA `(.L_x_5599) ;  /* 0xffffffb800087947 */ /* 0x000fea000383ffff */
.L_x_5513:
[----:B0-----:R0:W1:Y:S02]  /*1be90*/  SYNCS.PHASECHK.TRANS64.TRYWAIT P0, [R4+URZ+0x28c40], R2 ;  /* 0x028c4002040075a7 */ /* 0x001064000800017f */
[----:B-1----:R-:W-:Y:S05]  /*1bea0*/  @!P0 NANOSLEEP.SYNCS 0x989680 ;  /* 0x009896800000895d */ /* 0x002fea0003900000 */
[----:B------:R-:W1:Y:S02]  /*1beb0*/  @!P0 SYNCS.PHASECHK.TRANS64 P0, [R4+URZ+0x28c40], R2 ;  /* 0x028c4002040085a7 */ /* 0x000e64000800007f */
[----:B-1----:R-:W-:Y:S05]  /*1bec0*/  @!P0 BRA `(.L_x_5513) ;  /* 0xfffffffc00f08947 */ /* 0x002fea000383ffff */
[----:B------:R-:W-:Y:S05]  /*1bed0*/  BRA `(.L_x_5600) ;  /* 0xffffffc000e47947 */ /* 0x000fea000383ffff */
.L_x_5518:
[----:B-1----:R1:W2:Y:S02]  /*1bee0*/  SYNCS.PHASECHK.TRANS64.TRYWAIT P0, [R4+URZ+0x28c60], R2 ;  /* 0x028c6002040075a7 */ /* 0x0022a4000800017f */
[----:B--2---:R-:W-:Y:S05]  /*1bef0*/  @!P0 NANOSLEEP.SYNCS 0x989680 ;  /* 0x009896800000895d */ /* 0x004fea0003900000 */
[----:B------:R-:W2:Y:S02]  /*1bf00*/  @!P0 SYNCS.PHASECHK.TRANS64 P0, [R4+URZ+0x28c60], R2 ;  /* 0x028c6002040085a7 */ /* 0x000ea4000800007f */
[----:B--2---:R-:W-:Y:S05]  /*1bf10*/  @!P0 BRA `(.L_x_5518) ;  /* 0xfffffffc00f08947 */ /* 0x004fea000383ffff */
[----:B------:R-:W-:Y:S05]  /*1bf20*/  BRA `(.L_x_5601) ;  /* 0xffffffc400607947 */ /* 0x000fea000383ffff */
.L_x_5533:
[----:B-1----:R1:W2:Y:S02]  /*1bf30*/  SYNCS.PHASECHK.TRANS64.TRYWAIT P0, [R4+URZ+0x28c40], R2 ;  /* 0x028c4002040075a7 */ /* 0x0022a4000800017f */
[----:B--2---:R-:W-:Y:S05]  /*1bf40*/  @!P0 NANOSLEEP.SYNCS 0x989680 ;  /* 0x009896800000895d */ /* 0x004fea0003900000 */
[----:B------:R-:W2:Y:S02]  /*1bf50*/  @!P0 SYNCS.PHASECHK.TRANS64 P0, [R4+URZ+0x28c40], R2 ;  /* 0x028c4002040085a7 */ /* 0x000ea4000800007f */
[----:B--2---:R-:W-:Y:S05]  /*1bf60*/  @!P0 BRA `(.L_x_5533) ;  /* 0xfffffffc00f08947 */ /* 0x004fea000383ffff */
[----:B------:R-:W-:Y:S05]  /*1bf70*/  BRA `(.L_x_5602) ;  /* 0xffffffd000207947 */ /* 0x000fea000383ffff */
.L_x_5538:
[----:B0-----:R0:W2:Y:S02]  /*1bf80*/  SYNCS.PHASECHK.TRANS64.TRYWAIT P0, [R4+URZ+0x28c60], R2 ;  /* 0x028c6002040075a7 */ /* 0x0010a4000800017f */
[----:B--2---:R-:W-:Y:S05]  /*1bf90*/  @!P0 NANOSLEEP.SYNCS 0x989680 ;  /* 0x009896800000895d */ /* 0x004fea0003900000 */
[----:B------:R-:W2:Y:S02]  /*1bfa0*/  @!P0 SYNCS.PHASECHK.TRANS64 P0, [R4+URZ+0x28c60], R2 ;  /* 0x028c6002040085a7 */ /* 0x000ea4000800007f */
[----:B--2---:R-:W-:Y:S05]  /*1bfb0*/  @!P0 BRA `(.L_x_5538) ;  /* 0xfffffffc00f08947 */ /* 0x004fea000383ffff */
[----:B------:R-:W-:Y:S05]  /*1bfc0*/  BRA `(.L_x_5603) ;  /* 0xffffffd000a07947 */ /* 0x000fea000383ffff */
.L_x_5554:
[----:B---34-:R-:W3:Y:S01]  /*1bfd0*/  LDL R0, [R1] ;  /* 0x0000000001007983 */ /* 0x018ee20000100800 */
[----:B------:R-:W-:Y:S01]  /*1bfe0*/  BSSY B0, `(.L_x_5604) ;  /* 0x0000008000007945 */ /* 0x000fe20003800000 */
[----:B------:R-:W-:Y:S02]  /*1bff0*/  IMAD.MOV.U32 R12, RZ, RZ, RZ ;  /* 0x000000ffff0c7224 */ /* 0x000fe400078e00ff */
[----:B------:R-:W-:Y:S02]  /*1c000*/  IMAD.MOV.U32 R11, RZ, RZ, 0x1f ;  /* 0x0000001fff0b7424 */ /* 0x000fe400078e00ff */
[----:B------:R-:W-:Y:S02]  /*1c010*/  IMAD.MOV.U32 R15, RZ, RZ, -0x1 ;  /* 0xffffffffff0f7424 */ /* 0x000fe400078e00ff */
[----:B---3--:R-:W-:-:S07]  /*1c020*/  IMAD.MOV.U32 R13, RZ, RZ, R0 ;  /* 0x000000ffff0d7224 */ /* 0x008fce00078e0000 */
[----:B012---:R-:W-:Y:S05]  /*1c030*/  WARPSYNC.COLLECTIVE R15, `(.L_x_5605) ;  /* 0x000000000f087348 */ /* 0x007fea0003c00000 */
[----:B------:R3:W4:Y:S02]  /*1c040*/  SHFL.IDX P6, R14, R13, R12, R11 ;  /* 0x0000000c0d0e7389 */ /* 0x00072400000c000b */
[----:B01234-:R-:W-:Y:S01]  /*1c050*/  ENDCOLLECTIVE ;  /* 0x000000000000791b */ /* 0x01ffe20003800000 */
.L_x_5605:
[----:B------:R-:W-:Y:S05]  /*1c060*/  BSYNC B0 ;  /* 0x0000000000007941 */ /* 0x000fea0003800000 */
.L_x_5604:
        /* <DEDUP_REMOVED lines=9> */
.L_x_5606:
        /* <DEDUP_REMOVED lines=14> */
[C---:B------:R-:W-:Y:S02]  /*1c1e0*/  ISETP.GE.U32.AND P3, PT, R16.reuse, 0x4, PT ;  /* 0x000000041000780c */ /* 0x040fe40003f66070 */
[C---:B------:R-:W-:Y:S02]  /*1c1f0*/  ISETP.GE.U32.AND P4, PT, R16.reuse, 0x8, PT ;  /* 0x000000081000780c */ /* 0x040fe40003f86070 */
[C---:B------:R-:W-:Y:S01]  /*1c200*/  ISETP.GE.U32.AND P5, PT, R16.reuse, 0x10, PT ;  /* 0x000000101000780c */ /* 0x040fe20003fa6070 */
[----:B--2---:R-:W-:Y:S02]  /*1c210*/  @!P1 IMAD.MOV.U32 R5, RZ, RZ, R8 ;  /* 0x000000ffff059224 */ /* 0x004fe400078e0008 */
[----:B---3--:R-:W-:Y:S01]  /*1c220*/  @!P1 IMAD.MOV.U32 R7, RZ, RZ, R6 ;  /* 0x000000ffff079224 */ /* 0x008fe200078e0006 */
[----:B------:R-:W-:Y:S01]  /*1c230*/  ISETP.NE.AND P1, PT, R16, RZ, PT ;  /* 0x000000ff1000720c */ /* 0x000fe20003f25270 */
[----:B------:R-:W-:-:S02]  /*1c240*/  IMAD.MOV.U32 R6, RZ, RZ, RZ ;  /* 0x000000ffff067224 */ /* 0x000fc400078e00ff */
[----:B------:R-:W-:-:S04]  /*1c250*/  IMAD R2, R7, R5, RZ ;  /* 0x0000000507027224 */ /* 0x000fc800078e02ff */
[----:B------:R-:W-:-:S07]  /*1c260*/  IMAD.MOV.U32 R13, RZ, RZ, R2 ;  /* 0x000000ffff0d7224 */ /* 0x000fce00078e0002 */
[----:B------:R-:W-:Y:S05]  /*1c270*/  WARPSYNC.COLLECTIVE R15, `(.L_x_5607) ;  /* 0x000000000f087348 */ /* 0x000fea0003c00000 */
[----:B------:R0:W1:Y:S02]  /*1c280*/  SHFL.UP P6, R14, R13, R12, R11 ;  /* 0x0400000c0d0e7389 */ /* 0x00006400000c000b */
[----:B01----:R-:W-:Y:S01]  /*1c290*/  ENDCOLLECTIVE ;  /* 0x000000000000791b */ /* 0x003fe20003800000 */
.L_x_5607:
[----:B------:R-:W-:Y:S01]  /*1c2a0*/  IMAD.MOV.U32 R12, RZ, RZ, 0x2 ;  /* 0x00000002ff0c7424 */ /* 0x000fe200078e00ff */
[----:B------:R-:W-:-:S05]  /*1c2b0*/  SEL R3, R14, RZ, P1 ;  /* 0x000000ff0e037207 */ /* 0x000fca0000800000 */
[----:B------:R-:W-:-:S04]  /*1c2c0*/  IMAD.IADD R2, R2, 0x1, R3 ;  /* 0x0000000102027824 */ /* 0x000fc800078e0203 */
[----:B------:R-:W-:-:S07]  /*1c2d0*/  IMAD.MOV.U32 R13, RZ, RZ, R2 ;  /* 0x000000ffff0d7224 */ /* 0x000fce00078e0002 */
[----:B------:R-:W-:Y:S05]  /*1c2e0*/  WARPSYNC.COLLECTIVE R15, `(.L_x_5608) ;  /* 0x000000000f087348 */ /* 0x000fea0003c00000 */
[----:B------:R0:W1:Y:S02]  /*1c2f0*/  SHFL.UP P6, R14, R13, R12, R11 ;  /* 0x0400000c0d0e7389 */ /* 0x00006400000c000b */
[----:B01----:R-:W-:Y:S01]  /*1c300*/  ENDCOLLECTIVE ;  /* 0x000000000000791b */ /* 0x003fe20003800000 */
.L_x_5608:
[----:B------:R-:W-:Y:S01]  /*1c310*/  IMAD.MOV.U32 R12, RZ, RZ, 0x4 ;  /* 0x00000004ff0c7424 */ /* 0x000fe200078e00ff */
[----:B------:R-:W-:-:S05]  /*1c320*/  SEL R3, R14, RZ, P2 ;  /* 0x000000ff0e037207 */ /* 0x000fca0001000000 */
[----:B------:R-:W-:-:S04]  /*1c330*/  IMAD.IADD R2, R2, 0x1, R3 ;  /* 0x0000000102027824 */ /* 0x000fc800078e0203 */
[----:B------:R-:W-:-:S07]  /*1c340*/  IMAD.MOV.U32 R13, RZ, RZ, R2 ;  /* 0x000000ffff0d7224 */ /* 0x000fce00078e0002 */
[----:B------:R-:W-:Y:S05]  /*1c350*/  WARPSYNC.COLLECTIVE R15, `(.L_x_5609) ;  /* 0x000000000f087348 */ /* 0x000fea0003c00000 */
[----:B------:R0:W1:Y:S02]  /*1c360*/  SHFL.UP P6, R14, R13, R12, R11 ;  /* 0x0400000c0d0e7389 */ /* 0x00006400000c000b */
[----:B01----:R-:W-:Y:S01]  /*1c370*/  ENDCOLLECTIVE ;  /* 0x000000000000791b */ /* 0x003fe20003800000 */
.L_x_5609:
[----:B------:R-:W-:Y:S01]  /*1c380*/  IMAD.MOV.U32 R12, RZ, RZ, 0x8 ;  /* 0x00000008ff0c7424 */ /* 0x000fe200078e00ff */
[----:B------:R-:W-:-:S05]  /*1c390*/  SEL R3, R14, RZ, P3 ;  /* 0x000000ff0e037207 */ /* 0x000fca0001800000 */
[----:B------:R-:W-:-:S04]  /*1c3a0*/  IMAD.IADD R2, R2, 0x1, R3 ;  /* 0x0000000102027824 */ /* 0x000fc800078e0203 */
[----:B------:R-:W-:-:S07]  /*1c3b0*/  IMAD.MOV.U32 R13, RZ, RZ, R2 ;  /* 0x000000ffff0d7224 */ /* 0x000fce00078e0002 */
[----:B------:R-:W-:Y:S05]  /*1c3c0*/  WARPSYNC.COLLECTIVE R15, `(.L_x_5610) ;  /* 0x000000000f087348 */ /* 0x000fea0003c00000 */
[----:B------:R0:W1:Y:S02]  /*1c3d0*/  SHFL.UP P6, R14, R13, R12, R11 ;  /* 0x0400000c0d0e7389 */ /* 0x00006400000c000b */
[----:B01----:R-:W-:Y:S01]  /*1c3e0*/  ENDCOLLECTIVE ;  /* 0x000000000000791b */ /* 0x003fe20003800000 */
.L_x_5610:
[----:B------:R-:W-:Y:S01]  /*1c3f0*/  IMAD.MOV.U32 R12, RZ, RZ, 0x10 ;  /* 0x00000010ff0c7424 */ /* 0x000fe200078e00ff */
[----:B------:R-:W-:-:S05]  /*1c400*/  SEL R3, R14, RZ, P4 ;  /* 0x000000ff0e037207 */ /* 0x000fca0002000000 */
[----:B------:R-:W-:-:S04]  /*1c410*/  IMAD.IADD R2, R2, 0x1, R3 ;  /* 0x0000000102027824 */ /* 0x000fc800078e0203 */
[----:B------:R-:W-:-:S07]  /*1c420*/  IMAD.MOV.U32 R13, RZ, RZ, R2 ;  /* 0x000000ffff0d7224 */ /* 0x000fce00078e0002 */
[----:B------:R-:W-:Y:S05]  /*1c430*/  WARPSYNC.COLLECTIVE R15, `(.L_x_5611) ;  /* 0x000000000f087348 */ /* 0x000fea0003c00000 */
[----:B------:R0:W1:Y:S02]  /*1c440*/  SHFL.UP P6, R14, R13, R12, R11 ;  /* 0x0400000c0d0e7389 */ /* 0x00006400000c000b */
[----:B01----:R-:W-:Y:S01]  /*1c450*/  ENDCOLLECTIVE ;  /* 0x000000000000791b */ /* 0x003fe20003800000 */
.L_x_5611:
        /* <DEDUP_REMOVED lines=8> */
.L_x_5612:
[----:B------:R-:W-:Y:S05]  /*1c4e0*/  BRA `(.L_x_5613) ;  /* 0xffffffd800f87947 */ /* 0x000fea000383ffff */
.L_x_5557:
        /* <DEDUP_REMOVED lines=8> */
.L_x_5615:
[----:B------:R-:W-:Y:S05]  /*1c570*/  BSYNC B0 ;  /* 0x0000000000007941 */ /* 0x000fea0003800000 */
.L_x_5614:
        /* <DEDUP_REMOVED lines=9> */
.L_x_5616:
[----:B------:R-:W-:Y:S01]  /*1c610*/  IMAD.MOV.U32 R12, RZ, RZ, 0x4 ;  /* 0x00000004ff0c7424 */ /* 0x000fe200078e00ff */
[----:B------:R-:W-:-:S05]  /*1c620*/  SEL R3, R14, RZ, P2 ;  /* 0x000000ff0e037207 */ /* 0x000fca0001000000 */
[----:B------:R-:W-:-:S04]  /*1c630*/  IMAD.IADD R2, R2, 0x1, R3 ;  /* 0x0000000102027824 */ /* 0x000fc800078e0203 */
[----:B------:R-:W-:-:S07]  /*1c640*/  IMAD.MOV.U32 R13, RZ, RZ, R2 ;  /* 0x000000ffff0d7224 */ /* 0x000fce00078e0002 */
[----:B------:R-:W-:Y:S05]  /*1c650*/  WARPSYNC.COLLECTIVE R15, `(.L_x_5617) ;  /* 0x000000000f087348 */ /* 0x000fea0003c00000 */
[----:B------:R0:W1:Y:S02]  /*1c660*/  SHFL.UP P6, R14, R13, R12, R11 ;  /* 0x0400000c0d0e7389 */ /* 0x00006400000c000b */
[----:B01----:R-:W-:Y:S01]  /*1c670*/  ENDCOLLECTIVE ;  /* 0x000000000000791b */ /* 0x003fe20003800000 */
.L_x_5617:
[----:B------:R-:W-:Y:S01]  /*1c680*/  IMAD.MOV.U32 R12, RZ, RZ, 0x8 ;  /* 0x00000008ff0c7424 */ /* 0x000fe200078e00ff */
[----:B------:R-:W-:-:S05]  /*1c690*/  SEL R3, R14, RZ, P3 ;  /* 0x000000ff0e037207 */ /* 0x000fca0001800000 */
[----:B------:R-:W-:-:S04]  /*1c6a0*/  IMAD.IADD R2, R2, 0x1, R3 ;  /* 0x0000000102027824 */ /* 0x000fc800078e0203 */
[----:B------:R-:W-:-:S07]  /*1c6b0*/  IMAD.MOV.U32 R13, RZ, RZ, R2 ;  /* 0x000000ffff0d7224 */ /* 0x000fce00078e0002 */
[----:B------:R-:W-:Y:S05]  /*1c6c0*/  WARPSYNC.COLLECTIVE R15, `(.L_x_5618) ;  /* 0x000000000f087348 */ /* 0x000fea0003c00000 */
[----:B------:R0:W1:Y:S02]  /*1c6d0*/  SHFL.UP P6, R14, R13, R12, R11 ;  /* 0x0400000c0d0e7389 */ /* 0x00006400000c000b */
[----:B01----:R-:W-:Y:S01]  /*1c6e0*/  ENDCOLLECTIVE ;  /* 0x000000000000791b */ /* 0x003fe20003800000 */
.L_x_5618:
[----:B------:R-:W-:Y:S01]  /*1c6f0*/  IMAD.MOV.U32 R12, RZ, RZ, 0x10 ;  /* 0x00000010ff0c7424 */ /* 0x000fe200078e00ff */
[----:B------:R-:W-:-:S05]  /*1c700*/  SEL R3, R14, RZ, P4 ;  /* 0x000000ff0e037207 */ /* 0x000fca0002000000 */
[----:B------:R-:W-:-:S04]  /*1c710*/  IMAD.IADD R2, R2, 0x1, R3 ;  /* 0x0000000102027824 */ /* 0x000fc800078e0203 */
[----:B------:R-:W-:-:S07]  /*1c720*/  IMAD.MOV.U32 R13, RZ, RZ, R2 ;  /* 0x000000ffff0d7224 */ /* 0x000fce00078e0002 */
[----:B------:R-:W-:Y:S05]  /*1c730*/  WARPSYNC.COLLECTIVE R15, `(.L_x_5619) ;  /* 0x000000000f087348 */ /* 0x000fea0003c00000 */
[----:B------:R0:W1:Y:S02]  /*1c740*/  SHFL.UP P6, R14, R13, R12, R11 ;  /* 0x0400000c0d0e7389 */ /* 0x00006400000c000b */
[----:B01----:R-:W-:Y:S01]  /*1c750*/  ENDCOLLECTIVE ;  /* 0x000000000000791b */ /* 0x003fe20003800000 */
.L_x_5619:
        /* <DEDUP_REMOVED lines=8> */
.L_x_5620:
[----:B------:R-:W-:Y:S05]  /*1c7e0*/  BRA `(.L_x_5621) ;  /* 0xffffffd800e47947 */ /* 0x000fea000383ffff */
.L_x_5559:
[----:B------:R-:W-:Y:S01]  /*1c7f0*/  BSSY B0, `(.L_x_5622) ;  /* 0x0000006000007945 */ /* 0x000fe20003800000 */
[----:B------:R-:W-:Y:S01]  /*1c800*/  PLOP3.LUT P6, PT, P6, PT, PT, 0x8, 0x0 ;  /* 0x000000000000781c */ /* 0x000fe200037ce170 */
[----:B------:R-:W-:-:S12]  /*1c810*/  IMAD.MOV.U32 R15, RZ, RZ, -0x1 ;  /* 0xffffffffff0f7424 */ /* 0x000fd800078e00ff */
[----:B0-----:R-:W-:Y:S05]  /*1c820*/  WARPSYNC.COLLECTIVE R15, `(.L_x_5623) ;  /* 0x000000000f087348 */ /* 0x001fea0003c00000 */
[----:B------:R-:W-:Y:S01]  /*1c830*/  VOTE.ANY R14, PT, P6 ;  /* 0x00000000000e7806 */ /* 0x000fe200030e0100 */
[----:B0-----:R-:W-:Y:S06]  /*1c840*/  ENDCOLLECTIVE ;  /* 0x000000000000791b */ /* 0x001fec0003800000 */
.L_x_5623:
[----:B------:R-:W-:Y:S05]  /*1c850*/  BSYNC B0 ;  /* 0x0000000000007941 */ /* 0x000fea0003800000 */
.L_x_5622:
        /* <DEDUP_REMOVED lines=10> */
.L_x_5624:
[----:B------:R-:W-:Y:S02]  /*1c900*/  IMAD.MOV.U32 R13, RZ, RZ, R7 ;  /* 0x000000ffff0d7224 */ /* 0x000fe400078e0007 */
[----:B------:R-:W-:-:S07]  /*1c910*/  IMAD.MOV.U32 R0, RZ, RZ, R14 ;  /* 0x000000ffff007224 */ /* 0x000fce00078e000e */
[----:B------:R-:W-:Y:S05]  /*1c920*/  WARPSYNC.COLLECTIVE R15, `(.L_x_5625) ;  /* 0x000000000f087348 */ /* 0x000fea0003c00000 */
[----:B------:R0:W1:Y:S02]  /*1c930*/  SHFL.IDX P6, R14, R13, R12, R11 ;  /* 0x0000000c0d0e7389 */ /* 0x00006400000c000b */
[----:B01----:R-:W-:Y:S01]  /*1c940*/  ENDCOLLECTIVE ;  /* 0x000000000000791b */ /* 0x003fe20003800000 */
.L_x_5625:
[----:B------:R-:W-:Y:S02]  /*1c950*/  IMAD.MOV.U32 R7, RZ, RZ, R14 ;  /* 0x000000ffff077224 */ /* 0x000fe400078e000e */
[----:B------:R-:W-:-:S05]  /*1c960*/  IMAD.IADD R5, R10, 0x1, R16 ;  /* 0x000000010a057824 */ /* 0x000fca00078e0210 */
[----:B------:R1:W-:Y:S01]  /*1c970*/  STL [R1+0xc], R5 ;  /* 0x00000c0501007387 */ /* 0x0003e20000100800 */
[----:B------:R-:W-:Y:S05]  /*1c980*/  BRA `(.L_x_5626) ;  /* 0xffffffd800c47947 */ /* 0x000fea000383ffff */
.L_x_5561:
[----:B------:R-:W-:Y:S01]  /*1c990*/  BSSY B0, `(.L_x_5627) ;  /* 0x0000007000007945 */ /* 0x000fe20003800000 */
[----:B------:R-:W-:Y:S02]  /*1c9a0*/  IMAD.MOV.U32 R13, RZ, RZ, R2 ;  /* 0x000000ffff0d7224 */ /* 0x000fe400078e0002 */
[----:B------:R-:W-:Y:S02]  /*1c9b0*/  IMAD.MOV.U32 R11, RZ, RZ, 0x1f ;  /* 0x0000001fff0b7424 */ /* 0x000fe400078e00ff */
[----:B------:R-:W-:-:S07]  /*1c9c0*/  IMAD.MOV.U32 R15, RZ, RZ, -0x1 ;  /* 0xffffffffff0f7424 */ /* 0x000fce00078e00ff */
[----:B01-3--:R-:W-:Y:S05]  /*1c9d0*/  WARPSYNC.COLLECTIVE R15, `(.L_x_5628) ;  /* 0x000000000f087348 */ /* 0x00bfea0003c00000 */
[----:B------:R2:W4:Y:S02]  /*1c9e0*/  SHFL.IDX P6, R14, R13, R12, R11 ;  /* 0x0000000c0d0e7389 */ /* 0x00052400000c000b */
[----:B01234-:R-:W-:Y:S01]  /*1c9f0*/  ENDCOLLECTIVE ;  /* 0x000000000000791b */ /* 0x01ffe20003800000 */
.L_x_5628:
[----:B------:R-:W-:Y:S05]  /*1ca00*/  BSYNC B0 ;  /* 0x0000000000007941 */ /* 0x000fea0003800000 */
.L_x_5627:
[----:B------:R-:W-:Y:S01]  /*1ca10*/  IMAD.MOV.U32 R6, RZ, RZ, R14 ;  /* 0x000000ffff067224 */ /* 0x000fe200078e000e */
[----:B------:R-:W-:Y:S06]  /*1ca20*/  BRA `(.L_x_5560) ;  /* 0xffffffd800b47947 */ /* 0x000fec000383ffff */
.L_x_5567:
[----:B0-----:R0:W1:Y:S02]  /*1ca30*/  SYNCS.PHASECHK.TRANS64.TRYWAIT P0, [R0+URZ+0x28c20], R3 ;  /* 0x028c2003000075a7 */ /* 0x001064000800017f */
[----:B-1----:R-:W-:Y:S05]  /*1ca40*/  @!P0 NANOSLEEP.SYNCS 0x989680 ;  /* 0x009896800000895d */ /* 0x002fea0003900000 */
[----:B------:R-:W1:Y:S02]  /*1ca50*/  @!P0 SYNCS.PHASECHK.TRANS64 P0, [R0+URZ+0x28c20], R3 ;  /* 0x028c2003000085a7 */ /* 0x000e64000800007f */
[----:B-1----:R-:W-:Y:S05]  /*1ca60*/  @!P0 BRA `(.L_x_5567) ;  /* 0xfffffffc00f08947 */ /* 0x002fea000383ffff */
[----:B------:R-:W-:Y:S05]  /*1ca70*/  BRA `(.L_x_5629) ;  /* 0xffffffe400507947 */ /* 0x000fea000383ffff */
.L_x_5568:
        /* <DEDUP_REMOVED lines=11> */
.L_x_5631:
[----:B------:R-:W-:Y:S05]  /*1cb30*/  BSYNC B0 ;  /* 0x0000000000007941 */ /* 0x000fea0003800000 */
.L_x_5630:
[----:B------:R-:W-:Y:S05]  /*1cb40*/  BRA `(.L_x_5632) ;  /* 0xffffffe400387947 */ /* 0x000fea000383ffff */
.L_x_5571:
[----:B------:R-:W-:Y:S01]  /*1cb50*/  BSSY B1, `(.L_x_5633) ;  /* 0x0000006000017945 */ /* 0x000fe20003800000 */
[----:B------:R-:W-:-:S07]  /*1cb60*/  IMAD.MOV.U32 R15, RZ, RZ, -0x1 ;  /* 0xffffffffff0f7424 */ /* 0x000fce00078e00ff */
[----:B01----:R-:W-:Y:S05]  /*1cb70*/  WARPSYNC.COLLECTIVE R15, `(.L_x_5634) ;  /* 0x000000000f0c7348 */ /* 0x003fea0003c00000 */
[----:B------:R-:W-:Y:S02]  /*1cb80*/  ELECT P6, UR62, PT ;  /* 0x00000000003e782f */ /* 0x000fe400038c0000 */
[----:B------:R-:W-:Y:S01]  /*1cb90*/  MOV R14, UR62 ;  /* 0x0000003e000e7c02 */ /* 0x000fe20008000f00 */
[----:B01----:R-:W-:Y:S10]  /*1cba0*/  ENDCOLLECTIVE ;  /* 0x000000000000791b */ /* 0x003ff40003800000 */
.L_x_5634:
[----:B------:R-:W-:Y:S05]  /*1cbb0*/  BSYNC B1 ;  /* 0x0000000000017941 */ /* 0x000fea0003800000 */
.L_x_5633:
[----:B------:R-:W-:Y:S05]  /*1cbc0*/  BRA `(.L_x_5635) ;  /* 0xffffffe400307947 */ /* 0x000fea000383ffff */
.L_x_5573:
[----:B0-----:R0:W1:Y:S02]  /*1cbd0*/  SYNCS.PHASECHK.TRANS64.TRYWAIT P0, [R6+URZ], R5 ;  /* 0x00000005060075a7 */ /* 0x001064000800017f */
[----:B-1----:R-:W-:Y:S05]  /*1cbe0*/  @!P0 NANOSLEEP.SYNCS 0x989680 ;  /* 0x009896800000895d */ /* 0x002fea0003900000 */
[----:B------:R-:W1:Y:S02]  /*1cbf0*/  @!P0 SYNCS.PHASECHK.TRANS64 P0, [R6+URZ], R5 ;  /* 0x00000005060085a7 */ /* 0x000e64000800007f */
[----:B-1----:R-:W-:Y:S05]  /*1cc00*/  @!P0 BRA `(.L_x_5573) ;  /* 0xfffffffc00f08947 */ /* 0x002fea000383ffff */
[----:B------:R-:W-:Y:S05]  /*1cc10*/  BRA `(.L_x_5636) ;  /* 0xffffffe4006c7947 */ /* 0x000fea000383ffff */
.L_x_5574:
[----:B-1----:R1:W2:Y:S02]  /*1cc20*/  SYNCS.PHASECHK.TRANS64.TRYWAIT P0, [R7+URZ], R2 ;  /* 0x00000002070075a7 */ /* 0x0022a4000800017f */
[----:B--2---:R-:W-:Y:S05]  /*1cc30*/  @!P0 NANOSLEEP.SYNCS 0x989680 ;  /* 0x009896800000895d */ /* 0x004fea0003900000 */
[----:B------:R-:W2:Y:S02]  /*1cc40*/  @!P0 SYNCS.PHASECHK.TRANS64 P0, [R7+URZ], R2 ;  /* 0x00000002070085a7 */ /* 0x000ea4000800007f */
[----:B--2---:R-:W-:Y:S05]  /*1cc50*/  @!P0 BRA `(.L_x_5574) ;  /* 0xfffffffc00f08947 */ /* 0x004fea000383ffff */
[----:B------:R-:W-:Y:S05]  /*1cc60*/  BRA `(.L_x_5637) ;  /* 0xffffffe400607947 */ /* 0x000fea000383ffff */
.L_x_5576:
[----:B--2---:R2:W3:Y:S02]  /*1cc70*/  SYNCS.PHASECHK.TRANS64.TRYWAIT P0, [R4+URZ], R5 ;  /* 0x00000005040075a7 */ /* 0x0044e4000800017f */
[----:B---3--:R-:W-:Y:S05]  /*1cc80*/  @!P0 NANOSLEEP.SYNCS 0x989680 ;  /* 0x009896800000895d */ /* 0x008fea0003900000 */
[----:B------:R-:W3:Y:S02]  /*1cc90*/  @!P0 SYNCS.PHASECHK.TRANS64 P0, [R4+URZ], R5 ;  /* 0x00000005040085a7 */ /* 0x000ee4000800007f */
[----:B---3--:R-:W-:Y:S05]  /*1cca0*/  @!P0 BRA `(.L_x_5576) ;  /* 0xfffffffc00f08947 */ /* 0x008fea000383ffff */
[----:B------:R-:W-:Y:S05]  /*1ccb0*/  BRA `(.L_x_5638) ;  /* 0xffffffe400687947 */ /* 0x000fea000383ffff */
.L_x_5639:
        /* <DEDUP_REMOVED lines=12> */
.L_x_15176:


//--------------------- .text._ZN7cutlass13device_kernelIN5flash11enable_sm90INS1_16FlashAttnFwdSm90INS1_25CollectiveMainloopFwdSm90ILi2EN4cute5tupleIJNS5_1CILi1EEES8_S8_EEENS6_IJNS7_ILi64EEESA_SA_EEELi512ENS_10bfloat16_tEfNS_4arch4Sm90ELb0ELb1ELb1ELb1ELb0ELb1ELb0ELb0ELb0ELb1ELb1ELb0EEENS1_21CollectiveEpilogueFwdINS6_IJSA_NS7_ILi512EEESA_EEES9_SC_SE_Li256ELb1ELb1ELb1ELb0EEENS1_36VarlenDynamicPersistentTileSchedulerILi64ELi64ELi256ELi128ELb1ELb1ELb1ELb1ELb0ELb1EEEEEEEEEvNT_6ParamsE --------------------------
	.section	.text._ZN7cutlass13device_kernelIN5flash11enable_sm90INS1_16FlashAttnFwdSm90INS1_25CollectiveMainloopFwdSm90ILi2EN4cute5tupleIJNS5_1CILi1EEES8_S8_EEENS6_IJNS7_ILi64EEESA_SA_EEELi512ENS_10bfloat16_tEfNS_4arch4Sm90ELb0ELb1ELb1ELb1ELb0ELb1ELb0ELb0ELb0ELb1ELb1ELb0EEENS1_21CollectiveEpilogueFwdINS6_IJSA_NS7_ILi512EEESA_EEES9_SC_SE_Li256ELb1ELb1ELb1ELb0EEENS1_36VarlenDynamicPersistentTileSchedulerILi64ELi64ELi256ELi128ELb1ELb1ELb1ELb1ELb0ELb1EEEEEEEEEvNT_6ParamsE,"ax",@progbits
	.align	128
.text._ZN7cutlass13device_kernelIN5flash11enable_sm90INS1_16FlashAttnFwdSm90INS1_25CollectiveMainloopFwdSm90ILi2EN4cute5tupleIJNS5_1CILi1EEES8_S8_EEENS6_IJNS7_ILi64EEESA_SA_EEELi512ENS_10bfloat16_tEfNS_4arch4Sm90ELb0ELb1ELb1ELb1ELb0ELb1ELb0ELb0ELb0ELb1ELb1ELb0EEENS1_21CollectiveEpilogueFwdINS6_IJSA_NS7_ILi512EEESA_EEES9_SC_SE_Li256ELb1ELb1ELb1ELb0EEENS1_36VarlenDynamicPersistentTileSchedulerILi64ELi64ELi256ELi128ELb1ELb1ELb1ELb1ELb0ELb1EEEEEEEEEvNT_6ParamsE:
        .type           _ZN7cutlass13device_kernelIN5flash11enable_sm90INS1_16FlashAttnFwdSm90INS1_25CollectiveMainloopFwdSm90ILi2EN4cute5tupleIJNS5_1CILi1EEES8_S8_EEENS6_IJNS7_ILi64EEESA_SA_EEELi512ENS_10bfloat16_tEfNS_4arch4Sm90ELb0ELb1ELb1ELb1ELb0ELb1ELb0ELb0ELb0ELb1ELb1ELb0EEENS1_21CollectiveEpilogueFwdINS6_IJSA_NS7_ILi512EEESA_EEES9_SC_SE_Li256ELb1ELb1ELb1ELb0EEENS1_36VarlenDynamicPersistentTileSchedulerILi64ELi64ELi256ELi128ELb1ELb1ELb1ELb1ELb0ELb1EEEEEEEEEvNT_6ParamsE,@function
        .size           _ZN7cutlass13device_kernelIN5flash11enable_sm90INS1_16FlashAttnFwdSm90INS1_25CollectiveMainloopFwdSm90ILi2EN4cute5tupleIJNS5_1CILi1EEES8_S8_EEENS6_IJNS7_ILi64EEESA_SA_EEELi512ENS_10bfloat16_tEfNS_4arch4Sm90ELb0ELb1ELb1ELb1ELb0ELb1ELb0ELb0ELb0ELb1ELb1ELb0EEENS1_21CollectiveEpilogueFwdINS6_IJSA_NS7_ILi512EEESA_EEES9_SC_SE_Li256ELb1ELb1ELb1ELb0EEENS1_36VarlenDynamicPersistentTileSchedulerILi64ELi64ELi256ELi128ELb1ELb1ELb1ELb1ELb0ELb1EEEEEEEEEvNT_6ParamsE,(.L_x_15177 - _ZN7cutlass13device_kernelIN5flash11enable_sm90INS1_16FlashAttnFwdSm90INS1_25CollectiveMainloopFwdSm90ILi2EN4cute5tupleIJNS5_1CILi1EEES8_S8_EEENS6_IJNS7_ILi64EEESA_SA_EEELi512ENS_10bfloat16_tEfNS_4arch4Sm90ELb0ELb1ELb1ELb1ELb0ELb1ELb0ELb0ELb0ELb1ELb1ELb0EEENS1_21CollectiveEpilogueFwdINS6_IJSA_NS7_ILi512EEESA_EEES9_SC_SE_Li256ELb1ELb1ELb1ELb0EEENS1_36VarlenDynamicPersistentTileSchedulerILi64ELi64ELi256ELi128ELb1ELb1ELb1ELb1ELb0ELb1EEEEEEEEEvNT_6ParamsE)
        .other          _ZN7cutlass13device_kernelIN5flash11enable_sm90INS1_16FlashAttnFwdSm90INS1_25CollectiveMainloopFwdSm90ILi2EN4cute5tupleIJNS5_1CILi1EEES8_S8_EEENS6_IJNS7_ILi64EEESA_SA_EEELi512ENS_10bfloat16_tEfNS_4arch4Sm90ELb0ELb1ELb1ELb1ELb0ELb1ELb0ELb0ELb0ELb1ELb1ELb0EEENS1_21CollectiveEpilogueFwdINS6_IJSA_NS7_ILi512EEESA_EEES9_SC_SE_Li256ELb1ELb1ELb1ELb0EEENS1_36VarlenDynamicPersistentTileSchedulerILi64ELi64ELi256ELi128ELb1ELb1ELb1ELb1ELb0ELb1EEEEEEEEEvNT_6ParamsE,@"STO_CUDA_ENTRY STV_DEFAULT"
_ZN7cutlass13device_kernelIN5flash11enable_sm90INS1_16FlashAttnFwdSm90INS1_25CollectiveMainloopFwdSm90ILi2EN4cute5tupleIJNS5_1CILi1EEES8_S8_EEENS6_IJNS7_ILi64EEESA_SA_EEELi512ENS_10bfloat16_tEfNS_4arch4Sm90ELb0ELb1ELb1ELb1ELb0ELb1ELb0ELb0ELb0ELb1ELb1ELb0EEENS1_21CollectiveEpilogueFwdINS6_IJSA_NS7_ILi512EEESA_EEES9_SC_SE_Li256ELb1ELb1ELb1ELb0EEENS1_36VarlenDynamicPersistentTileSchedulerILi64ELi64ELi256ELi128ELb1ELb1ELb1ELb1ELb0ELb1EEEEEEEEEvNT_6ParamsE:
        /* <DEDUP_REMOVED lines=24> */
.L_x_5641:
[----:B------:R-:W-:Y:S05]  /*0180*/  BSYNC B0 ;  /* 0x0000000000007941 */ /* 0x000fea0003800000 */
.L_x_5640:
        /* <DEDUP_REMOVED lines=37> */
.L_x_5642:
        /* <DEDUP_REMOVED lines=22> */
.L_x_5643:
        /* <DEDUP_REMOVED lines=18> */
.L_x_5644:
        /* <DEDUP_REMOVED lines=22> */
.L_x_5645:
        /* <DEDUP_REMOVED lines=22> */
.L_x_5646:
        /* <DEDUP_REMOVED lines=8> */
.L_x_5649:
        /* <DEDUP_REMOVED lines=18> */
[----:B------:R-:W-:Y:S01]  /*0ac0*/  VIADD R6, R6, 0xffffff80 ;  /* 0xffffff8006067836 */ /* 0x000fe20000000000 */
[----:B------:R-:W-:Y:S01]  /*0ad0*/  CS2R R18, SRZ ;  /* 0x0000000000127805 */ /* 0x000fe2000001ff00 */
[----:B------:R-:W-:Y:S01]  /*0ae0*/  IMAD.MOV.U32 R198, RZ, RZ, 0x20 ;  /* 0x00000020ffc67424 */ /* 0x000fe200078e00ff */
[----:B------:R-:W-:Y:S01]  /*0af0*/  ULOP3.LUT UR37, UR36, 0x1, URZ, 0xfc, !UPT ;  /* 0x0000000124257892 */ /* 0x000fe2000f8efc3f */
[----:B------:R-:W-:Y:S01]  /*0b00*/  IMAD.MOV.U32 R217, RZ, RZ, RZ ;  /* 0x000000ffffd97224 */ /* 0x000fe200078e00ff */
[----:B------:R-:W-:Y:S01]  /*0b10*/  SHF.R.S32.HI R3, RZ, 0x1f, R6 ;  /* 0x0000001fff037819 */ /* 0x000fe20000011406 */
[----:B------:R-:W-:Y:S02]  /*0b20*/  IMAD.MOV.U32 R184, RZ, RZ, RZ ;  /* 0x000000ffffb87224 */ /* 0x000fe400078e00ff */
[----:B------:R-:W-:Y:S01]  /*0b30*/  IMAD.MOV.U32 R187, RZ, RZ, RZ ;  /* 0x000000ffffbb7224 */ /* 0x000fe200078e00ff */
        /* <DEDUP_REMOVED lines=8> */
[----:B------:R-:W-:Y:S01]  /*0bc0*/  LOP3.LUT R9, R7, 0xffffff80, RZ, 0xc0, !PT ;  /* 0xffffff8007097812 */ /* 0x000fe200078ec0ff */
[C---:B------:R-:W-:Y:S01]  /*0bd0*/  IMAD.IADD R13, R6.reuse, 0x1, -R13 ;  /* 0x00000001060d7824 */ /* 0x040fe200078e0a0d */
[--C-:B------:R-:W-:Y:S01]  /*0be0*/  SHF.R.S32.HI R203, RZ, 0x5, R4.reuse ;  /* 0x00000005ffcb7819 */ /* 0x100fe20000011404 */
[----:B------:R-:W-:Y:S01]  /*0bf0*/  IMAD.IADD R3, R6, 0x1, -R3 ;  /* 0x0000000106037824 */ /* 0x000fe200078e0a03 */
[----:B------:R-:W-:Y:S01]  /*0c00*/  LEA.HI R0, R0, R5, RZ, 0x1 ;  /* 0x0000000500007211 */ /* 0x000fe200078f08ff */
[----:B------:R-:W-:Y:S01]  /*0c10*/  IMAD.IADD R9, R6, 0x1, -R9 ;  /* 0x0000000106097824 */ /* 0x000fe200078e0a09 */
[----:B------:R-:W-:Y:S01]  /*0c20*/  LOP3.LUT R11, R10, 0xfffffffc, RZ, 0xc0, !PT ;  /* 0xfffffffc0a0b7812 */ /* 0x000fe200078ec0ff */
[----:B------:R-:W-:Y:S01]  /*0c30*/  IMAD.SHL.U32 R193, R13, 0x8, RZ ;  /* 0x000000080dc17824 */ /* 0x000fe200078e00ff */
[----:B------:R-:W-:Y:S02]  /*0c40*/  SHF.R.S32.HI R4, RZ, 0x1f, R4 ;  /* 0x0000001fff047819 */ /* 0x000fe40000011404 */
[----:B------:R-:W-:Y:S01]  /*0c50*/  SHF.R.S32.HI R8, RZ, 0x1f, R3 ;  /* 0x0000001fff087819 */ /* 0x000fe20000011403 */
[----:B------:R-:W-:Y:S01]  /*0c60*/  IMAD.IADD R188, R6, 0x1, -R11 ;  /* 0x0000000106bc7824 */ /* 0x000fe200078e0a0b */
[----:B------:R-:W-:Y:S01]  /*0c70*/  LOP3.LUT R0, R0, 0x1ffffffe, RZ, 0xc0, !PT ;  /* 0x1ffffffe00007812 */ /* 0x000fe200078ec0ff */
[C---:B------:R-:W-:Y:S01]  /*0c80*/  VIADD R212, R193.reuse, 0x40 ;  /* 0x00000040c1d47836 */ /* 0x040fe20000000000 */
[----:B------:R-:W-:Y:S01]  /*0c90*/  LEA.HI R4, R4, R203, RZ, 0x2 ;  /* 0x000000cb04047211 */ /* 0x000fe200078f10ff */
[----:B------:R-:W-:Y:S01]  /*0ca0*/  VIADD R210, R193, 0xc0 ;  /* 0x000000c0c1d27836 */ /* 0x000fe20000000000 */
[----:B------:R-:W-:Y:S01]  /*0cb0*/  SHF.R.S32.HI R6, RZ, 0x1f, R9 ;  /* 0x0000001fff067819 */ /* 0x000fe20000011409 */
[----:B------:R-:W-:Y:S01]  /*0cc0*/  IMAD.IADD R0, R5, 0x1, -R0 ;  /* 0x0000000105007824 */ /* 0x000fe200078e0a00 */
[----:B------:R-:W-:Y:S01]  /*0cd0*/  LEA.HI R12, R8, R3, RZ, 0x3 ;  /* 0x00000003080c7211 */ /* 0x000fe200078f18ff */
[C---:B------:R-:W-:Y:S01]  /*0ce0*/  VIADD R211, R193.reuse, 0x80 ;  /* 0x00000080c1d37836 */ /* 0x040fe20000000000 */
[----:B------:R-:W-:Y:S01]  /*0cf0*/  SHF.R.S32.HI R20, RZ, 0x7, R7 ;  /* 0x00000007ff147819 */ /* 0x000fe20000011407 */
[----:B------:R-:W-:Y:S01]  /*0d00*/  IMAD.SHL.U32 R0, R0, 0x8, RZ ;  /* 0x0000000800007824 */ /* 0x000fe200078e00ff */
[----:B------:R-:W-:Y:S01]  /*0d10*/  LOP3.LUT R4, R4, 0x3ffffc, RZ, 0xc0, !PT ;  /* 0x003ffffc04047812 */ /* 0x000fe200078ec0ff */
[----:B------:R-:W-:Y:S01]  /*0d20*/  VIADD R209, R193, 0x100 ;  /* 0x00000100c1d17836 */ /* 0x000fe20000000000 */
[----:B------:R-:W-:Y:S01]  /*0d30*/  LEA.HI R5, R6, R9, RZ, 0x2 ;  /* 0x0000000906057211 */ /* 0x000fe200078f10ff */
[----:B------:R-:W-:Y:S01]  /*0d40*/  IMAD R15, R20, 0x100, R3 ;  /* 0x00000100140f7824 */ /* 0x000fe200078e0203 */
[C---:B------:R-:W-:Y:S01]  /*0d50*/  LOP3.LUT R14, R12.reuse, 0xfffffff8, RZ, 0xc0, !PT ;  /* 0xfffffff80c0e7812 */ /* 0x040fe200078ec0ff */
[----:B------:R-:W-:Y:S01]  /*0d60*/  IMAD.IADD R4, R203, 0x1, -R4 ;  /* 0x00000001cb047824 */ /* 0x000fe200078e0a04 */
[----:B------:R-:W-:Y:S01]  /*0d70*/  SHF.R.S32.HI R186, RZ, 0x2, R10 ;  /* 0x00000002ffba7819 */ /* 0x000fe2000001140a */
[----:B------:R-:W-:Y:S01]  /*0d80*/  IMAD.SHL.U32 R12, R12, 0x40, RZ ;  /* 0x000000400c0c7824 */ /* 0x000fe200078e00ff */
[--C-:B------:R-:W-:Y:S01]  /*0d90*/  SHF.R.S32.HI R8, RZ, 0x2, R5.reuse ;  /* 0x00000002ff087819 */ /* 0x100fe20000011405 */
[----:B------:R-:W-:Y:S01]  /*0da0*/  IMAD.IADD R14, R3, 0x1, -R14 ;  /* 0x00000001030e7824 */ /* 0x000fe200078e0a0e */
[----:B------:R-:W-:Y:S01]  /*0db0*/  SHF.R.S32.HI R11, RZ, 0x1f, R5 ;  /* 0x0000001fff0b7819 */ /* 0x000fe20000011405 */
[----:B------:R-:W-:Y:S01]  /*0dc0*/  IMAD R17, R4, 0x10, R15 ;  /* 0x0000001004117824 */ /* 0x000fe200078e020f */
[----:B------:R-:W-:Y:S01]  /*0dd0*/  LOP3.LUT R4, R5, 0x7ffffffc, RZ, 0xc0, !PT ;  /* 0x7ffffffc05047812 */ /* 0x000fe200078ec0ff */
[----:B------:R-:W-:Y:S01]  /*0de0*/  VIADD R15, R186, 0x20 ;  /* 0x00000020ba0f7836 */ /* 0x000fe20000000000 */
[----:B------:R-:W-:Y:S01]  /*0df0*/  LEA.HI R11, R11, R8, RZ, 0x3 ;  /* 0x000000080b0b7211 */ /* 0x000fe200078f18ff */
[----:B------:R-:W-:Y:S01]  /*0e00*/  IMAD.SHL.U32 R3, R14, 0x40, RZ ;  /* 0x000000400e037824 */ /* 0x000fe200078e00ff */
[----:B------:R-:W-:Y:S01]  /*0e10*/  LOP3.LUT R12, R12, 0x7ffffe00, RZ, 0xc0, !PT ;  /* 0x7ffffe000c0c7812 */ /* 0x000fe200078ec0ff */
[----:B------:R-:W-:Y:S01]  /*0e20*/  STL [R1+0x48], R20 ;  /* 0x0000481401007387 */ /* 0x000fe20000100800 */
        /* <DEDUP_REMOVED lines=10> */
[----:B------:R-:W-:Y:S01]  /*0ed0*/  SHF.R.U32.HI R3, RZ, 0x3, R3 ;  /* 0x00000003ff037819 */ /* 0x000fe20000011603 */
[----:B------:R-:W-:Y:S01]  /*0ee0*/  IMAD.SHL.U32 R5, R5, 0x40, RZ ;  /* 0x0000004005057824 */ /* 0x000fe200078e00ff */
[----:B------:R-:W-:Y:S01]  /*0ef0*/  LEA.HI R7, R7, R20, RZ, 0x1 ;  /* 0x0000001407077211 */ /* 0x000fe200078f08ff */
[----:B------:R-:W-:Y:S01]  /*0f00*/  IMAD.SHL.U32 R16, R188, 0x8, RZ ;  /* 0x00000008bc107824 */ /* 0x000fe200078e00ff */
[----:B------:R-:W-:Y:S01]  /*0f10*/  LEA.HI R6, R6, R9, RZ, 0x5 ;  /* 0x0000000906067211 */ /* 0x000fe200078f28ff */
[----:B------:R0:W-:Y:S01]  /*0f20*/  STL [R1+0x6c], R8 ;  /* 0x00006c0801007387 */ /* 0x0001e20000100800 */
[----:B------:R-:W-:Y:S01]  /*0f30*/  LOP3.LUT R3, R0, R3, RZ, 0x3c, !PT ;  /* 0x0000000300037212 */ /* 0x000fe200078e3cff */
[----:B------:R-:W-:Y:S01]  /*0f40*/  IMAD.SHL.U32 R185, R4, 0x2, RZ ;  /* 0x0000000204b97824 */ /* 0x000fe200078e00ff */
[----:B------:R-:W-:-:S02]  /*0f50*/  LOP3.LUT R7, R7, 0xfffffe, RZ, 0xc0, !PT ;  /* 0x00fffffe07077812 */ /* 0x000fc400078ec0ff */
[----:B------:R-:W-:Y:S02]  /*0f60*/  LOP3.LUT R15, R15, 0x1c0, RZ, 0xc0, !PT ;  /* 0x000001c00f0f7812 */ /* 0x000fe400078ec0ff */
[----:B------:R-:W-:Y:S01]  /*0f70*/  SHF.R.S32.HI R6, RZ, 0x5, R6 ;  /* 0x00000005ff067819 */ /* 0x000fe20000011406 */
[----:B------:R-:W-:Y:S01]  /*0f80*/  IMAD.IADD R7, R20, 0x1, -R7 ;  /* 0x0000000114077824 */ /* 0x000fe200078e0a07 */
[----:B------:R-:W-:Y:S02]  /*0f90*/  SHF.R.U32.HI R9, RZ, 0x3, R15 ;  /* 0x00000003ff097819 */ /* 0x000fe4000001160f */
[----:B0-----:R-:W-:Y:S01]  /*0fa0*/  LOP3.LUT R8, R5, 0xfffffe00, RZ, 0xc0, !PT ;  /* 0xfffffe0005087812 */ /* 0x001fe200078ec0ff */
[----:B------:R-:W-:Y:S01]  /*0fb0*/  IMAD.IADD R5, R12, 0x1, R3 ;  /* 0x000000010c057824 */ /* 0x000fe200078e0203 */
[----:B------:R-:W-:Y:S01]  /*0fc0*/  SHF.R.S32.HI R3, RZ, 0x1f, R10 ;  /* 0x0000001fff037819 */ /* 0x000fe2000001140a */
[----:B------:R-:W-:Y:S01]  /*0fd0*/  IMAD R191, R6, 0x10, R11 ;  /* 0x0000001006bf7824 */ /* 0x000fe200078e020b */
[----:B------:R-:W-:Y:S01]  /*0fe0*/  LOP3.LUT R15, R15, 0x38, R16, 0xf8, !PT ;  /* 0x000000380f0f7812 */ /* 0x000fe200078ef810 */
[----:B------:R-:W-:Y:S01]  /*0ff0*/  IMAD.SHL.U32 R6, R7, 0x100, RZ ;  /* 0x0000010007067824 */ /* 0x000fe200078e00ff */
[----:B------:R-:W-:Y:S01]  /*1000*/  LEA.HI R0, R188, R188, RZ, 0x1 ;  /* 0x000000bcbc007211 */ /* 0x000fe200078f08ff */
[----:B------:R-:W-:Y:S01]  /*1010*/  IMAD R196, R5, 0x2, R2 ;  /* 0x0000000205c47824 */ /* 0x000fe200078e0202 */
[----:B------:R-:W-:Y:S01]  /*1020*/  LEA.HI R3, R3, R186, RZ, 0x3 ;  /* 0x000000ba03037211 */ /* 0x000fe200078f18ff */
[----:B------:R-:W-:Y:S01]  /*1030*/  IMAD.IADD R194, R185, 0x1, R6 ;  /* 0x00000001b9c27824 */ /* 0x000fe200078e0206 */
[----:B------:R-:W-:Y:S01]  /*1040*/  LOP3.LUT R15, R8, R15, R9, 0xf6, !PT ;  /* 0x0000000f080f7212 */ /* 0x000fe200078ef609 */
[----:B------:R-:W-:Y:S01]  /*1050*/  STL [R1+0x68], R6 ;  /* 0x0000680601007387 */ /* 0x000fe20000100800 */
[----:B------:R-:W-:Y:S01]  /*1060*/  LOP3.LUT R9, R0, 0x1ffffffe, RZ, 0xc0, !PT ;  /* 0x1ffffffe00097812 */ /* 0x000fe200078ec0ff */
[C---:B------:R-:W-:Y:S01]  /*1070*/  VIADD R24, R194.reuse, 0x10 ;  /* 0x00000010c2187836 */ /* 0x040fe20000000000 */
[----:B------:R-:W-:Y:S01]  /*1080*/  LOP3.LUT R3, R3, 0xfffffff8, RZ, 0xc0, !PT ;  /* 0xfffffff803037812 */ /* 0x000fe200078ec0ff */
[----:B------:R-:W-:Y:S01]  /*1090*/  VIADD R21, R194, 0x28 ;  /* 0x00000028c2157836 */ /* 0x000fe20000000000 */
[----:B------:R-:W-:Y:S01]  /*10a0*/  SHF.R.S32.HI R4, RZ, 0x1f, R212 ;  /* 0x0000001fff047819 */ /* 0x000fe200000114d4 */
[----:B------:R-:W-:Y:S01]  /*10b0*/  IMAD.IADD R0, R188, 0x1, -R9 ;  /* 0x00000001bc007824 */ /* 0x000fe200078e0a09 */
[----:B------:R-:W-:Y:S01]  /*10c0*/  SHF.R.S32.HI R4, RZ, 0x1f, R210 ;  /* 0x0000001fff047819 */ /* 0x000fe200000114d2 */
[----:B------:R-:W-:Y:S01]  /*10d0*/  IMAD R4, R15, 0x2, R2 ;  /* 0x000000020f047824 */ /* 0x000fe200078e0202 */
[----:B------:R-:W-:Y:S01]  /*10e0*/  R2P PR, R14, 0x6 ;  /* 0x000000060e007804 */ /* 0x000fe20000000000 */
[----:B------:R-:W-:Y:S01]  /*10f0*/  IMAD.IADD R195, R186, 0x1, -R3 ;  /* 0x00000001bac37824 */ /* 0x000fe200078e0a03 */
[----:B------:R-:W-:Y:S01]  /*1100*/  SHF.R.S32.HI R3, RZ, 0x1f, R211 ;  /* 0x0000001fff037819 */ /* 0x000fe200000114d3 */
[C---:B------:R-:W-:Y:S01]  /*1110*/  VIADD R14, R194.reuse, 0x40 ;  /* 0x00000040c20e7836 */ /* 0x040fe20000000000 */
[----:B------:R-:W-:Y:S01]  /*1120*/  SHF.R.S32.HI R3, RZ, 0x1f, R209 ;  /* 0x0000001fff037819 */ /* 0x000fe200000114d1 */
[C---:B------:R-:W-:Y:S01]  /*1130*/  VIADD R11, R194.reuse, 0x58 ;  /* 0x00000058c20b7836 */ /* 0x040fe20000000000 */
[----:B------:R0:W-:Y:S01]  /*1140*/  STL [R1+0x64], R4 ;  /* 0x0000640401007387 */ /* 0x0001e20000100800 */
[----:B------:R-:W-:Y:S01]  /*1150*/  VIADD R8, R194, 0x70 ;  /* 0x00000070c2087836 */ /* 0x000fe20000000000 */
        /* <DEDUP_REMOVED lines=9> */
[C---:B0-----:R-:W-:Y:S01]  /*11f0*/  VIADD R4, R194.reuse, 0x88 ;  /* 0x00000088c2047836 */ /* 0x041fe20000000000 */
[----:B------:R-:W-:Y:S01]  /*1200*/  SHF.R.S32.HI R0, RZ, 0x1f, R8 ;  /* 0x0000001fff007819 */ /* 0x000fe20000011408 */
[----:B------:R-:W-:Y:S01]  /*1210*/  VIADD R228, R194, 0xb0 ;  /* 0x000000b0c2e47836 */ /* 0x000fe20000000000 */
[----:B------:R-:W-:Y:S01]  /*1220*/  SEL R198, R198, 0xffffffe0, !P1 ;  /* 0xffffffe0c6c67807 */ /* 0x000fe20004800000 */
        /* <DEDUP_REMOVED lines=52> */
[----:B------:R-:W-:-:S02]  /*1570*/  VIADD R200, R188, 0x10 ;  /* 0x00000010bcc87836 */ /* 0x000fc40000000000 */
[----:B------:R-:W-:-:S07]  /*1580*/  IMAD.IADD R198, R198, 0x1, R197 ;  /* 0x00000001c6c67824 */ /* 0x000fce00078e02c5 */
.L_x_5868:
[----:B------:R-:W-:Y:S01]  /*1590*/  ULDC.64 UR4, c[0x0][0xa28] ;  /* 0x00028a0000047ab9 */ /* 0x000fe20000000a00 */
[----:B01--4-:R-:W0:Y:S01]  /*15a0*/  LDC.64 R4, c[0x0][0xa08] ;  /* 0x00028200ff047b82 */ /* 0x013e220000000a00 */
        /* <DEDUP_REMOVED lines=10> */
[----:B------:R-:W1:Y:S01]  /*1650*/  @P0 LDC.64 R6, c[0x0][0xa28] ;  /* 0x00028a00ff060b82 */ /* 0x000e620000000a00 */
[----:B------:R-:W-:Y:S01]  /*1660*/  ISETP.NE.AND.EX P3, PT, RZ, UR5, PT, P3 ;  /* 0x00000005ff007c0c */ /* 0x000fe2000bf65330 */
[----:B0-----:R-:W-:-:S06]  /*1670*/  IMAD.WIDE R4, R79, 0x4, R4 ;  /* 0x000000044f047825 */ /* 0x001fcc00078e0204 */
[----:B------:R-:W0:Y:S01]  /*1680*/  @P1 LDC.64 R8, c[0x0][0xa18] ;  /* 0x00028600ff081b82 */ /* 0x000e220000000a00 */
[----:B------:R-:W-:Y:S02]  /*1690*/  ULDC UR4, c[0x0][0x288] ;  /* 0x0000a20000047ab9 */ /* 0x000fe40000000800 */
[----:B------:R-:W-:Y:S01]  /*16a0*/  IMAD.U32 R22, RZ, RZ, UR4 ;  /* 0x00000004ff167e24 */ /* 0x000fe2000f8e00ff */
[----:B------:R-:W-:Y:S02]  /*16b0*/  ULDC.64 UR4, c[0x0][0x418] ;  /* 0x0001060000047ab9 */ /* 0x000fe40000000a00 */
[----:B--2---:R2:W5:Y:S01]  /*16c0*/  @P3 LDG.E R24, desc[UR42][R4.64] ;  /* 0x0000002a04183981 */ /* 0x004562000c1e1900 */
[----:B-1----:R-:W-:-:S05]  /*16d0*/  @P0 IMAD.WIDE R6, R79, 0x4, R6 ;  /* 0x000000044f060825 */ /* 0x002fca00078e0206 */
[----:B------:R2:W5:Y:S01]  /*16e0*/  @P0 LDG.E R10, desc[UR42][R6.64] ;  /* 0x0000002a060a0981 */ /* 0x000562000c1e1900 */
[----:B0-----:R-:W-:-:S05]  /*16f0*/  @P1 IMAD.WIDE R8, R79, 0x4, R8 ;  /* 0x000000044f081825 */ /* 0x001fca00078e0208 */
[----:B------:R2:W5:Y:S01]  /*1700*/  @P1 LDG.E R22, desc[UR42][R8.64] ;  /* 0x0000002a08161981 */ /* 0x000562000c1e1900 */
[----:B------:R-:W-:Y:S01]  /*1710*/  UISETP.NE.U32.AND UP0, UPT, UR4, URZ, UPT ;  /* 0x0000003f0400728c */ /* 0x000fe2000bf05070 */
[C---:B------:R-:W-:Y:S02]  /*1720*/  LOP3.LUT R3, R78.reuse, 0xff000000, RZ, 0xc0, !PT ;  /* 0xff0000004e037812 */ /* 0x040fe400078ec0ff */
[----:B------:R-:W-:Y:S01]  /*1730*/  ULDC UR4, c[0x0][0x424] ;  /* 0x0001090000047ab9 */ /* 0x000fe20000000800 */
[----:B------:R-:W-:Y:S01]  /*1740*/  UISETP.NE.AND.EX UP0, UPT, UR5, URZ, UPT, UP0 ;  /* 0x0000003f0500728c */ /* 0x000fe2000bf05300 */
[----:B------:R-:W-:Y:S02]  /*1750*/  ISETP.NE.U32.AND P2, PT, RZ, UR6, PT ;  /* 0x00000006ff007c0c */ /* 0x000fe4000bf45070 */
[----:B------:R-:W-:Y:S01]  /*1760*/  ULDC UR5, c[0x0][0x2f0] ;  /* 0x0000bc0000057ab9 */ /* 0x000fe20000000800 */
[----:B------:R-:W-:Y:S01]  /*1770*/  USEL UR4, UR4, 0x1, UP0 ;  /* 0x0000000104047887 */ /* 0x000fe20008000000 */
[----:B------:R-:W-:-:S02]  /*1780*/  LOP3.LUT R0, R78, 0xff0000, RZ, 0xc0, !PT ;  /* 0x00ff00004e007812 */ /* 0x000fc400078ec0ff */
[----:B------:R-:W-:Y:S01]  /*1790*/  SHF.R.U32.HI R3, RZ, 0x8, R3 ;  /* 0x00000008ff037819 */ /* 0x000fe20000011603 */
[----:B------:R-:W-:Y:S01]  /*17a0*/  UIMAD UR4, UR4, UR5, URZ ;  /* 0x00000005040472a4 */ /* 0x000fe2000f8e023f */
[----:B------:R-:W-:Y:S02]  /*17b0*/  ISETP.NE.AND.EX P2, PT, RZ, UR7, PT, P2 ;  /* 0x00000007ff007c0c */ /* 0x000fe4000bf45320 */
[----:B------:R-:W-:Y:S01]  /*17c0*/  ULDC UR5, c[0x0][0x348] ;  /* 0x0000d20000057ab9 */ /* 0x000fe20000000800 */
[----:B------:R-:W-:Y:S01]  /*17d0*/  LEA.HI R205, R0, R3, RZ, 0x10 ;  /* 0x0000000300cd7211 */ /* 0x000fe200078f80ff */
[----:B------:R-:W-:Y:S01]  /*17e0*/  IMAD.MOV.U32 R208, RZ, RZ, R79 ;  /* 0x000000ffffd07224 */ /* 0x000fe200078e004f */
[----:B------:R-:W-:Y:S01]  /*17f0*/  LOP3.LUT R204, R78, 0xffff, RZ, 0xc0, !PT ;  /* 0x0000ffff4ecc7812 */ /* 0x000fe200078ec0ff */
[----:B--2---:R-:W-:Y:S07]  /*1800*/  @P1 BRA `(.L_x_5651) ;  /* 0x0000000000241947 */ /* 0x004fee0003800000 */
        /* <DEDUP_REMOVED lines=9> */
.L_x_5651:
[----:B------:R-:W-:Y:S02]  /*18a0*/  IMAD.U32 R40, RZ, RZ, UR5 ;  /* 0x00000005ff287e24 */ /* 0x000fe4000f8e00ff */
[----:B------:R-:W-:Y:S01]  /*18b0*/  IMAD.U32 R25, RZ, RZ, UR4 ;  /* 0x00000004ff197e24 */ /* 0x000fe2000f8e00ff */
[----:B------:R-:W-:Y:S06]  /*18c0*/  @!P2 BRA `(.L_x_5652) ;  /* 0x000000000010a947 */ /* 0x000fec0003800000 */
[----:B------:R-:W0:Y:S02]  /*18d0*/  LDC.64 R4, c[0x0][0xa20] ;  /* 0x00028800ff047b82 */ /* 0x000e240000000a00 */
[----:B0-----:R-:W-:-:S05]  /*18e0*/  IMAD.WIDE R4, R79, 0x4, R4 ;  /* 0x000000044f047825 */ /* 0x001fca00078e0204 */
[----:B------:R0:W5:Y:S01]  /*18f0*/  LDG.E R25, desc[UR42][R4.64] ;  /* 0x0000002a04197981 */ /* 0x000162000c1e1900 */
[----:B------:R-:W-:Y:S05]  /*1900*/  BRA `(.L_x_5653) ;  /* 0x0000000000107947 */ /* 0x000fea0003800000 */
.L_x_5652:
[----:B------:R-:W-:Y:S05]  /*1910*/  @!P3 BRA `(.L_x_5653) ;  /* 0x00000000000cb947 */ /* 0x000fea0003800000 */
[----:B------:R-:W2:Y:S04]  /*1920*/  LDG.E R0, desc[UR42][R4.64] ;  /* 0x0000002a04007981 */ /* 0x000ea8000c1e1900 */
[----:B------:R-:W2:Y:S02]  /*1930*/  LDG.E R25, desc[UR42][R4.64+0x4] ;  /* 0x0000042a04197981 */ /* 0x000ea4000c1e1900 */
[----:B--2---:R-:W-:-:S07]  /*1940*/  IMAD.IADD R25, R25, 0x1, -R0 ;  /* 0x0000000119197824 */ /* 0x004fce00078e0a00 */
.L_x_5653:
        /* <DEDUP_REMOVED lines=25> */
[----:B--2---:R-:W-:-:S03]  /*1ae0*/  @P1 IMAD.HI.U32 R3, R0, R11, RZ ;  /* 0x0000000b00031227 */ /* 0x004fc600078e00ff */
[C---:B------:R-:W-:Y:S01]  /*1af0*/  IADD3 R7, R23.reuse, 0x1, -R22 ;  /* 0x0000000117077810 */ /* 0x040fe20007ffe816 */
[----:B------:R-:W-:Y:S01]  /*1b00*/  IMAD.MOV.U32 R6, RZ, RZ, R0 ;  /* 0x000000ffff067224 */ /* 0x000fe200078e0000 */
[----:B----4-:R-:W-:Y:S01]  /*1b10*/  @P1 SHF.R.U32.HI R6, RZ, R12, R3 ;  /* 0x0000000cff061219 */ /* 0x010fe20000011603 */
[----:B------:R-:W-:-:S04]  /*1b20*/  VIADD R0, R23, 0x3f ;  /* 0x0000003f17007836 */ /* 0x000fc80000000000 */
[----:B-1----:R-:W-:Y:S01]  /*1b30*/  IMAD.IADD R9, R7, 0x1, R6 ;  /* 0x0000000107097824 */ /* 0x002fe200078e0206 */
[----:B------:R-:W-:-:S03]  /*1b40*/  SHF.R.S32.HI R3, RZ, 0x1f, R0 ;  /* 0x0000001fff037819 */ /* 0x000fc60000011400 */
[----:B------:R-:W-:Y:S01]  /*1b50*/  IMAD.IADD R4, R9, 0x1, R4 ;  /* 0x0000000109047824 */ /* 0x000fe200078e0204 */
[----:B------:R-:W-:-:S04]  /*1b60*/  LEA.HI R3, R3, R0, RZ, 0x6 ;  /* 0x0000000003037211 */ /* 0x000fc800078f30ff */
[----:B------:R-:W-:Y:S01]  /*1b70*/  SHF.R.S32.HI R43, RZ, 0x6, R3 ;  /* 0x00000006ff2b7819 */ /* 0x000fe20000011403 */
        /* <DEDUP_REMOVED lines=12> */
.L_x_5656:
[----:B------:R-:W-:-:S13]  /*1c40*/  ISETP.NE.AND P0, PT, R5, 0x1, PT ;  /* 0x000000010500780c */ /* 0x000fda0003f05270 */
[----:B------:R-:W0:Y:S02]  /*1c50*/  @P0 LDC.64 R6, c[0x0][0x9e8] ;  /* 0x00027a00ff060b82 */ /* 0x000e240000000a00 */
[----:B0-----:R-:W-:-:S05]  /*1c60*/  @P0 IMAD.HI.U32 R6, R0, R6, RZ ;  /* 0x0000000600060227 */ /* 0x001fca00078e00ff */
[----:B------:R-:W-:-:S07]  /*1c70*/  @P0 SHF.R.U32.HI R0, RZ, R7, R6 ;  /* 0x00000007ff000219 */ /* 0x000fce0000011606 */
.L_x_5657:
[----:B------:R-:W-:Y:S05]  /*1c80*/  BSYNC B0 ;  /* 0x0000000000007941 */ /* 0x000fea0003800000 */
.L_x_5655:
[----:B------:R-:W-:-:S05]  /*1c90*/  IMAD R3, R0, R5, R5 ;  /* 0x0000000500037224 */ /* 0x000fca00078e0205 */
[----:B------:R-:W-:-:S07]  /*1ca0*/  VIMNMX R4, R4, R3, PT ;  /* 0x0000000304047248 */ /* 0x000fce0003fe0100 */
.L_x_5654:
[----:B------:R-:W0:Y:S01]  /*1cb0*/  @P1 LDC R7, c[0x0][0x44c] ;  /* 0x00011300ff071b82 */ /* 0x000e220000000800 */
[----:B------:R-:W-:Y:S01]  /*1cc0*/  VIADD R4, R4, 0x3f ;  /* 0x0000003f04047836 */ /* 0x000fe20000000000 */
[----:B------:R-:W-:Y:S01]  /*1cd0*/  ULDC UR4, c[0x0][0x9dc] ;  /* 0x0002770000047ab9 */ /* 0x000fe20000000800 */
[----:B------:R-:W-:-:S03]  /*1ce0*/  IMAD.MOV.U32 R6, RZ, RZ, R192 ;  /* 0x000000ffff067224 */ /* 0x000fc600078e00c0 */
[----:B------:R-:W-:Y:S02]  /*1cf0*/  SHF.R.S32.HI R3, RZ, 0x1f, R4 ;  /* 0x0000001fff037819 */ /* 0x000fe40000011404 */
[----:B------:R-:W1:Y:S02]  /*1d00*/  @P1 LDC R9, c[0x0][0x450] ;  /* 0x00011400ff091b82 */ /* 0x000e640000000800 */
[----:B------:R-:W-:Y:S01]  /*1d10*/  LEA.HI R3, R3, R4, RZ, 0x6 ;  /* 0x0000000403037211 */ /* 0x000fe200078f30ff */
[----:B0-----:R-:W-:-:S05]  /*1d20*/  @P1 IMAD.HI.U32 R0, R192, R7, RZ ;  /* 0x00000007c0001227 */ /* 0x001fca00078e00ff */
[----:B-1----:R-:W-:Y:S02]  /*1d30*/  @P1 SHF.R.U32.HI R6, RZ, R9, R0 ;  /* 0x00000009ff061219 */ /* 0x002fe40000011600 */
[----:B------:R-:W-:Y:S02]  /*1d40*/  SHF.R.S32.HI R0, RZ, 0x6, R3 ;  /* 0x00000006ff007819 */ /* 0x000fe40000011403 */
[----:B------:R-:W-:Y:S02]  /*1d50*/  IADD3 R3, R6, R23, -R22 ;  /* 0x0000001706037210 */ /* 0x000fe40007ffe816 */
[----:B------:R-:W-:-:S03]  /*1d60*/  VIMNMX R8, R43, R0, PT ;  /* 0x000000002b087248 */ /* 0x000fc60003fe0100 */
        /* <DEDUP_REMOVED lines=12> */
.L_x_5660:
[----:B------:R-:W-:-:S13]  /*1e30*/  ISETP.NE.AND P0, PT, R5, 0x1, PT ;  /* 0x000000010500780c */ /* 0x000fda0003f05270 */
[----:B------:R-:W0:Y:S02]  /*1e40*/  @P0 LDC.64 R6, c[0x0][0x9e8] ;  /* 0x00027a00ff060b82 */ /* 0x000e240000000a00 */
[----:B0-----:R-:W-:-:S05]  /*1e50*/  @P0 IMAD.HI.U32 R4, R3, R6, RZ ;  /* 0x0000000603040227 */ /* 0x001fca00078e00ff */
[----:B------:R-:W-:-:S07]  /*1e60*/  @P0 SHF.R.U32.HI R3, RZ, R7, R4 ;  /* 0x00000007ff030219 */ /* 0x000fce0000011604 */
.L_x_5661:
[----:B------:R-:W-:Y:S05]  /*1e70*/  BSYNC B0 ;  /* 0x0000000000007941 */ /* 0x000fea0003800000 */
.L_x_5659:
[----:B------:R-:W-:-:S05]  /*1e80*/  IMAD R3, R3, R5, RZ ;  /* 0x0000000503037224 */ /* 0x000fca00078e02ff */
[----:B------:R-:W-:-:S07]  /*1e90*/  VIMNMX R0, R0, R3, !PT ;  /* 0x0000000300007248 */ /* 0x000fce0007fe0100 */
.L_x_5658:
[----:B------:R-:W-:Y:S01]  /*1ea0*/  SHF.R.S32.HI R3, RZ, 0x1f, R0 ;  /* 0x0000001fff037819 */ /* 0x000fe20000011400 */
[----:B------:R-:W-:Y:S01]  /*1eb0*/  BSSY B0, `(.L_x_5662) ;  /* 0x0000028000007945 */ /* 0x000fe20003800000 */
[----:B------:R-:W-:Y:S02]  /*1ec0*/  LOP3.LUT R218, R205, 0xff, RZ, 0xc0, !PT ;  /* 0x000000ffcdda7812 */ /* 0x000fe400078ec0ff */
[----:B------:R-:W-:Y:S02]  /*1ed0*/  LEA.HI R3, R3, R0, RZ, 0x6 ;  /* 0x0000000003037211 */ /* 0x000fe400078f30ff */
[----:B------:R-:W-:Y:S02]  /*1ee0*/  SHF.R.U32.HI R205, RZ, 0x10, R205 ;  /* 0x00000010ffcd7819 */ /* 0x000fe400000116cd */
[----:B------:R-:W-:-:S04]  /*1ef0*/  SHF.R.S32.HI R3, RZ, 0x6, R3 ;  /* 0x00000006ff037819 */ /* 0x000fc80000011403 */
[----:B------:R-:W-:Y:S01]  /*1f00*/  VIMNMX R9, RZ, R3, !PT ;  /* 0x00000003ff097248 */ /* 0x000fe20007fe0100 */
[----:B------:R-:W-:-:S03]  /*1f10*/  IMAD.MOV.U32 R3, RZ, RZ, RZ ;  /* 0x000000ffff037224 */ /* 0x000fc600078e00ff */
        /* <DEDUP_REMOVED lines=33> */
.L_x_5663:
[----:B------:R-:W-:Y:S05]  /*2130*/  BSYNC B0 ;  /* 0x0000000000007941 */ /* 0x000fea0003800000 */
.L_x_5662:
[----:B------:R-:W-:-:S05]  /*2140*/  IMAD R0, R218, R3, R9 ;  /* 0x00000003da007224 */ /* 0x000fca00078e0209 */
        /* <DEDUP_REMOVED lines=35> */
.L_x_5666:
[----:B------:R-:W-:Y:S05]  /*2380*/  BSYNC B6 ;  /* 0x0000000000067941 */ /* 0x000fea0003800000 */
.L_x_5665:
        /* <DEDUP_REMOVED lines=20> */
.L_x_5668:
[----:B------:R-:W-:Y:S05]  /*24d0*/  BSYNC B6 ;  /* 0x0000000000067941 */ /* 0x000fea0003800000 */
.L_x_5667:
[----:B------:R-:W-:Y:S01]  /*24e0*/  ULDC.64 UR4, c[0x0][0x9f8] ;  /* 0x00027e0000047ab9 */ /* 0x000fe20000000a00 */
[----:B------:R-:W0:Y:S01]  /*24f0*/  LDC.64 R60, c[0x0][0x300] ;  /* 0x0000c000ff3c7b82 */ /* 0x000e220000000a00 */
[----:B------:R-:W-:Y:S01]  /*2500*/  ISETP.NE.U32.AND P0, PT, RZ, UR4, PT ;  /* 0x00000004ff007c0c */ /* 0x000fe2000bf05070 */
[----:B------:R-:W-:Y:S01]  /*2510*/  IMAD.IADD R39, R24, 0x1, R25 ;  /* 0x0000000118277824 */ /* 0x000fe200078e0219 */
[----:B------:R-:W-:Y:S02]  /*2520*/  ULDC.64 UR6, c[0x0][0xa08] ;  /* 0x0002820000067ab9 */ /* 0x000fe40000000a00 */
[----:B------:R-:W-:Y:S01]  /*2530*/  ISETP.NE.AND.EX P0, PT, RZ, UR5, PT, P0 ;  /* 0x00000005ff007c0c */ /* 0x000fe2000bf05300 */
[----:B------:R-:W-:Y:S02]  /*2540*/  ULDC.64 UR4, c[0x0][0x308] ;  /* 0x0000c20000047ab9 */ /* 0x000fe40000000a00 */
[----:B------:R-:W1:Y:S01]  /*2550*/  LDC.64 R58, c[0x0][0x3f8] ;  /* 0x0000fe00ff3a7b82 */ /* 0x000e620000000a00 */
[----:B------:R-:W-:-:S07]  /*2560*/  SHF.R.S32.HI R17, RZ, 0x1f, R16 ;  /* 0x0000001fff117819 */ /* 0x000fce0000011410 */
[----:B------:R-:W2:Y:S08]  /*2570*/  LDC R51, c[0x0][0x3f4] ;  /* 0x0000fd00ff337b82 */ /* 0x000eb00000000800 */
[----:B------:R-:W3:Y:S02]  /*2580*/  @P0 LDC.64 R4, c[0x0][0x9f8] ;  /* 0x00027e00ff040b82 */ /* 0x000ee40000000a00 */
[----:B---3--:R-:W-:-:S05]  /*2590*/  @P0 IMAD.WIDE R4, R79, 0x4, R4 ;  /* 0x000000044f040825 */ /* 0x008fca00078e0204 */
        /* <DEDUP_REMOVED lines=9> */
[----:B------:R-:W-:Y:S01]  /*2630*/  SHF.R.S32.HI R189, RZ, 0x1f, R188 ;  /* 0x0000001fffbd7819 */ /* 0x000fe200000114bc */
[----:B------:R-:W-:Y:S01]  /*2640*/  IMAD R3, R39, R61, R0 ;  /* 0x0000003d27037224 */ /* 0x000fe200078e0200 */
[----:B---3--:R-:W3:Y:S01]  /*2650*/  LDC.64 R4, c[0x0][0x408] ;  /* 0x00010200ff047b82 */ /* 0x008ee20000000a00 */
[----:B------:R-:W-:Y:S01]  /*2660*/  IMAD R8, R72, R60, RZ ;  /* 0x0000003c48087224 */ /* 0x000fe200078e02ff */
[----:B--2---:R-:W-:Y:S01]  /*2670*/  ISETP.GE.AND P1, PT, R16, R51, PT ;  /* 0x000000331000720c */ /* 0x004fe20003f26270 */
[----:B------:R-:W-:Y:S01]  /*2680*/  IMAD.IADD R7, R7, 0x1, R3 ;  /* 0x0000000107077824 */ /* 0x000fe200078e0203 */
[----:B------:R-:W-:Y:S01]  /*2690*/  LOP3.LUT R57, R57, 0x1c0, RZ, 0xc0, !PT ;  /* 0x000001c039397812 */ /* 0x000fe200078ec0ff */
[----:B-1----:R-:W-:Y:S01]  /*26a0*/  IMAD R3, R72, R58, RZ ;  /* 0x0000003a48037224 */ /* 0x002fe200078e02ff */
[----:B------:R-:W-:Y:S01]  /*26b0*/  P2R R73, PR, RZ, 0x2 ;  /* 0x00000002ff497803 */ /* 0x000fe20000000000 */
[----:B------:R-:W-:Y:S01]  /*26c0*/  IMAD.WIDE.U32 R20, R204, UR4, R6 ;  /* 0x00000004cc147c25 */ /* 0x000fe2000f8e0006 */
[----:B------:R-:W-:-:S03]  /*26d0*/  SHF.R.U32.HI R53, RZ, 0x3, R57 ;  /* 0x00000003ff357819 */ /* 0x000fc60000011639 */
[----:B------:R-:W-:Y:S01]  /*26e0*/  IMAD R21, R204, UR5, R21 ;  /* 0x00000005cc157c24 */ /* 0x000fe2000f8e0215 */
[----:B------:R-:W-:Y:S01]  /*26f0*/  ULDC.64 UR4, c[0x0][0x330] ;  /* 0x0000cc0000047ab9 */ /* 0x000fe20000000a00 */
[----:B------:R-:W-:Y:S01]  /*2700*/  IMAD R8, R186, R61, R8 ;  /* 0x0000003dba087224 */ /* 0x000fe200078e0208 */
[----:B------:R-:W-:Y:S01]  /*2710*/  SHF.L.U64.HI R61, R60, 0x6, R61 ;  /* 0x000000063c3d7819 */ /* 0x000fe2000001023d */
[----:B------:R-:W-:-:S04]  /*2720*/  IMAD.WIDE.U32 R28, R204, UR4, R16 ;  /* 0x00000004cc1c7c25 */ /* 0x000fc8000f8e0010 */
[----:B------:R-:W-:Y:S01]  /*2730*/  IMAD R29, R204, UR5, R29 ;  /* 0x00000005cc1d7c24 */ /* 0x000fe2000f8e021d */
[----:B------:R-:W-:Y:S01]  /*2740*/  ULDC.64 UR4, c[0x0][0x310] ;  /* 0x0000c40000047ab9 */ /* 0x000fe20000000a00 */
[C---:B------:R-:W-:Y:S01]  /*2750*/  IMAD R11, R186.reuse, R59, R3 ;  /* 0x0000003bba0b7224 */ /* 0x040fe200078e0203 */
[----:B------:R-:W-:Y:S01]  /*2760*/  SEL R3, R51, RZ, P1 ;  /* 0x000000ff33037207 */ /* 0x000fe20000800000 */
[----:B------:R-:W-:Y:S01]  /*2770*/  IMAD.WIDE.U32 R30, R186, R58, R188 ;  /* 0x0000003aba1e7225 */ /* 0x000fe200078e00bc */
[----:B---3--:R-:W-:Y:S02]  /*2780*/  SHF.L.U64.HI R56, R4, 0x6, R5 ;  /* 0x0000000604387819 */ /* 0x008fe40000010205 */
[----:B0-----:R-:W-:Y:S01]  /*2790*/  LEA.HI R52, R52, 0x8, RZ, 0x19 ;  /* 0x0000000834347811 */ /* 0x001fe200078fc8ff */
[----:B------:R-:W-:-:S04]  /*27a0*/  IMAD.WIDE.U32 R34, R186, R4, R188 ;  /* 0x00000004ba227225 */ /* 0x000fc800078e00bc */
[----:B------:R-:W-:-:S04]  /*27b0*/  IMAD.WIDE.U32 R36, R186, R4, R16 ;  /* 0x00000004ba247225 */ /* 0x000fc800078e0010 */
[----:B------:R-:W-:Y:S02]  /*27c0*/  IMAD.IADD R3, R16, 0x1, R3 ;  /* 0x0000000110037824 */ /* 0x000fe400078e0203 */
[----:B------:R-:W-:-:S03]  /*27d0*/  IMAD.WIDE.U32 R32, R186, R58, R16 ;  /* 0x0000003aba207225 */ /* 0x000fc600078e0010 */
[----:B------:R-:W-:Y:S01]  /*27e0*/  SHF.R.S32.HI R62, RZ, 0x1f, R3 ;  /* 0x0000001fff3e7819 */ /* 0x000fe20000011403 */
[----:B------:R-:W-:Y:S02]  /*27f0*/  IMAD.IADD R31, R31, 0x1, R11 ;  /* 0x000000011f1f7824 */ /* 0x000fe400078e020b */
[----:B------:R-:W-:Y:S01]  /*2800*/  IMAD.IADD R33, R11, 0x1, R33 ;  /* 0x000000010b217824 */ /* 0x000fe200078e0221 */
[----:B------:R-:W-:Y:S01]  /*2810*/  LEA.HI R62, R62, R3, RZ, 0x3 ;  /* 0x000000033e3e7211 */ /* 0x000fe200078f18ff */
[----:B-----5:R-:W-:-:S03]  /*2820*/  IMAD.WIDE.U32 R30, R76, R58, R30 ;  /* 0x0000003a4c1e7225 */ /* 0x020fc600078e001e */
[----:B------:R-:W-:Y:S01]  /*2830*/  LOP3.LUT R47, R62, 0xfffffff8, RZ, 0xc0, !PT ;  /* 0xfffffff83e2f7812 */ /* 0x000fe200078ec0ff */
[----:B------:R-:W-:-:S03]  /*2840*/  IMAD.WIDE.U32 R32, R76, R58, R32 ;  /* 0x0000003a4c207225 */ /* 0x000fc600078e0020 */
[----:B------:R-:W-:Y:S01]  /*2850*/  SHF.R.S32.HI R44, RZ, 0x1f, R47 ;  /* 0x0000001fff2c7819 */ /* 0x000fe2000001142f */
[----:B------:R-:W-:Y:S02]  /*2860*/  VIADD R54, R16, 0x20 ;  /* 0x0000002010367836 */ /* 0x000fe40000000000 */
[----:B------:R-:W-:Y:S02]  /*2870*/  IMAD.SHL.U32 R55, R4, 0x40, RZ ;  /* 0x0000004004377824 */ /* 0x000fe400078e00ff */
[----:B------:R-:W-:Y:S01]  /*2880*/  IMAD.SHL.U32 R51, R51, 0x2, RZ ;  /* 0x0000000233337824 */ /* 0x000fe200078e00ff */
[----:B----4-:R-:W-:Y:S02]  /*2890*/  SHF.R.S32.HI R0, RZ, 0x1f, R79 ;  /* 0x0000001fff007819 */ /* 0x010fe4000001144f */
[----:B------:R-:W-:Y:S02]  /*28a0*/  SEL R79, R79, RZ, !P0 ;  /* 0x000000ff4f4f7207 */ /* 0x000fe40004000000 */
[----:B------:R-:W-:-:S03]  /*28b0*/  SEL R0, R0, RZ, !P0 ;  /* 0x000000ff00007207 */ /* 0x000fc60004000000 */
[----:B------:R-:W-:-:S04]  /*28c0*/  IMAD.WIDE.U32 R20, R79, UR4, R20 ;  /* 0x000000044f147c25 */ /* 0x000fc8000f8e0014 */
[----:B------:R-:W-:-:S04]  /*28d0*/  IMAD R6, R0, UR4, RZ ;  /* 0x0000000400067c24 */ /* 0x000fc8000f8e02ff */
[----:B------:R-:W-:Y:S01]  /*28e0*/  IMAD R65, R79, UR5, R6 ;  /* 0x000000054f417c24 */ /* 0x000fe2000f8e0206 */
[----:B------:R-:W-:Y:S01]  /*28f0*/  ULDC.64 UR4, c[0x0][0x338] ;  /* 0x0000ce0000047ab9 */ /* 0x000fe20000000a00 */
[----:B------:R-:W-:-:S04]  /*2900*/  IMAD.WIDE.U32 R6, R186, R60, R16 ;  /* 0x0000003cba067225 */ /* 0x000fc800078e0010 */
[----:B------:R-:W-:Y:S01]  /*2910*/  IMAD R0, R0, UR4, RZ ;  /* 0x0000000400007c24 */ /* 0x000fe2000f8e02ff */
[----:B------:R-:W-:Y:S01]  /*2920*/  IADD3 R64, P0, R20, R6, RZ ;  /* 0x0000000614407210 */ /* 0x000fe20007f1e0ff */
[----:B------:R-:W-:Y:S02]  /*2930*/  IMAD.IADD R65, R21, 0x1, R65 ;  /* 0x0000000115417824 */ /* 0x000fe400078e0241 */
[----:B------:R-:W-:Y:S01]  /*2940*/  IMAD.WIDE.U32 R28, R79, UR4, R28 ;  /* 0x000000044f1c7c25 */ /* 0x000fe2000f8e001c */
[----:B------:R-:W-:Y:S02]  /*2950*/  ULDC UR4, c[0x0][0x2f4] ;  /* 0x0000bd0000047ab9 */ /* 0x000fe40000000800 */
[----:B------:R-:W-:Y:S01]  /*2960*/  IADD3.X R63, R65, R7, R8, P0, !PT ;  /* 0x00000007413f7210 */ /* 0x000fe200007fe408 */
[----:B------:R-:W-:Y:S01]  /*2970*/  IMAD R79, R79, UR5, R0 ;  /* 0x000000054f4f7c24 */ /* 0x000fe2000f8e0200 */
[----:B------:R-:W-:Y:S01]  /*2980*/  IADD3 R38, P0, R186, R39, RZ ;  /* 0x00000027ba267210 */ /* 0x000fe20007f1e0ff */
[----:B------:R-:W-:Y:S01]  /*2990*/  IMAD R0, R72, R4, RZ ;  /* 0x0000000448007224 */ /* 0x000fe200078e02ff */
[----:B------:R-:W-:Y:S01]  /*29a0*/  ISETP.GE.AND P4, PT, R16, UR4, PT ;  /* 0x0000000410007c0c */ /* 0x000fe2000bf86270 */
[----:B------:R-:W-:Y:S01]  /*29b0*/  IMAD.SHL.U32 R60, R60, 0x40, RZ ;  /* 0x000000403c3c7824 */ /* 0x000fe200078e00ff */
[----:B------:R-:W-:Y:S01]  /*29c0*/  ISETP.GE.AND P3, PT, R54, UR4, PT ;  /* 0x0000000436007c0c */ /* 0x000fe2000bf66270 */
[----:B------:R-:W-:-:S02]  /*29d0*/  IMAD R7, R186, R5, R0 ;  /* 0x00000005ba077224 */ /* 0x000fc400078e0200 */
[----:B------:R-:W-:Y:S02]  /*29e0*/  IMAD.X R39, R9, 0x1, R72, P0 ;  /* 0x0000000109277824 */ /* 0x000fe400000e0648 */
[----:B------:R-:W-:Y:S02]  /*29f0*/  IMAD.IADD R35, R35, 0x1, R7 ;  /* 0x0000000123237824 */ /* 0x000fe400078e0207 */
[----:B------:R-:W-:Y:S01]  /*2a00*/  IMAD.IADD R37, R7, 0x1, R37 ;  /* 0x0000000107257824 */ /* 0x000fe200078e0225 */
[----:B------:R-:W-:Y:S01]  /*2a10*/  SHF.R.S32.HI R7, RZ, 0x1f, R76 ;  /* 0x0000001fff077819 */ /* 0x000fe2000001144c */
[----:B------:R-:W-:-:S04]  /*2a20*/  IMAD.WIDE.U32 R34, R76, R4, R34 ;  /* 0x000000044c227225 */ /* 0x000fc800078e0022 */
[C---:B------:R-:W-:Y:S02]  /*2a30*/  IMAD R0, R7.reuse, R58, RZ ;  /* 0x0000003a07007224 */ /* 0x040fe400078e02ff */
[-C--:B------:R-:W-:Y:S02]  /*2a40*/  IMAD R7, R7, R4.reuse, RZ ;  /* 0x0000000407077224 */ /* 0x080fe400078e02ff */
[C---:B------:R-:W-:Y:S01]  /*2a50*/  IMAD R3, R76.reuse, R59, R0 ;  /* 0x0000003b4c037224 */ /* 0x040fe200078e0200 */
[----:B------:R-:W-:Y:S01]  /*2a60*/  LOP3.LUT R0, R57, 0x18, R16, 0xf8, !PT ;  /* 0x0000001839007812 */ /* 0x000fe200078ef810 */
[----:B------:R-:W-:Y:S01]  /*2a70*/  IMAD R7, R76, R5, R7 ;  /* 0x000000054c077224 */ /* 0x000fe200078e0207 */
[----:B------:R-:W-:Y:S01]  /*2a80*/  SHF.L.U64.HI R59, R58, 0x6, R59 ;  /* 0x000000063a3b7819 */ /* 0x000fe2000001023b */
[----:B------:R-:W-:Y:S01]  /*2a90*/  IMAD.WIDE.U32 R36, R76, R4, R36 ;  /* 0x000000044c247225 */ /* 0x000fe200078e0024 */
[----:B------:R-:W-:-:S03]  /*2aa0*/  LOP3.LUT R0, R0, R53, RZ, 0x3c, !PT ;  /* 0x0000003500007212 */ /* 0x000fc600078e3cff */
[----:B------:R-:W-:Y:S02]  /*2ab0*/  IMAD.IADD R49, R31, 0x1, R3 ;  /* 0x000000011f317824 */ /* 0x000fe400078e0203 */
[----:B------:R-:W-:Y:S01]  /*2ac0*/  IMAD R50, R203, 0x200, R0 ;  /* 0x00000200cb327824 */ /* 0x000fe200078e0200 */
[----:B------:R-:W-:Y:S01]  /*2ad0*/  LOP3.LUT R0, R57, 0x38, R62, 0xf8, !PT ;  /* 0x0000003839007812 */ /* 0x000fe200078ef83e */
[----:B------:R-:W-:Y:S02]  /*2ae0*/  IMAD.IADD R48, R3, 0x1, R33 ;  /* 0x0000000103307824 */ /* 0x000fe400078e0221 */
[----:B------:R-:W-:Y:S01]  /*2af0*/  IMAD.SHL.U32 R58, R58, 0x40, RZ ;  /* 0x000000403a3a7824 */ /* 0x000fe200078e00ff */
[----:B------:R-:W-:Y:S01]  /*2b00*/  LOP3.LUT R0, R0, R53, RZ, 0x3c, !PT ;  /* 0x0000003500007212 */ /* 0x000fe200078e3cff */
[----:B------:R-:W-:Y:S02]  /*2b10*/  IMAD.IADD R46, R35, 0x1, R7 ;  /* 0x00000001232e7824 */ /* 0x000fe400078e0207 */
[----:B------:R-:W-:-:S02]  /*2b20*/  IMAD.IADD R45, R7, 0x1, R37 ;  /* 0x00000001072d7824 */ /* 0x000fc400078e0225 */
[----:B------:R-:W-:Y:S02]  /*2b30*/  IMAD R3, R203, 0x200, R0 ;  /* 0x00000200cb037824 */ /* 0x000fe400078e0200 */
[----:B------:R-:W-:-:S07]  /*2b40*/  IMAD.IADD R0, R29, 0x1, R79 ;  /* 0x000000011d007824 */ /* 0x000fce00078e024f */
.L_x_5698:
[----:B0-----:R-:W0:Y:S01]  /*2b50*/  LDC R69, c[0x0][0x3f4] ;  /* 0x0000fd00ff457b82 */ /* 0x001e220000000800 */
[----:B------:R-:W-:Y:S01]  /*2b60*/  VIADD R41, R41, 0xffffffff ;  /* 0xffffffff29297836 */ /* 0x000fe20000000000 */
[----:B------:R-:W-:Y:S05]  /*2b70*/  YIELD ;  /* 0x0000000000007946 */ /* 0x000fea0003800000 */
[----:B------:R-:W-:Y:S01]  /*2b80*/  SHF.R.S32.HI R68, RZ, 0x1f, R41 ;  /* 0x0000001fff447819 */ /* 0x000fe20000011429 */
[----:B----4-:R-:W1:Y:S01]  /*2b90*/  LDC.64 R66, c[0x0][0x2e8] ;  /* 0x0000ba00ff427b82 */ /* 0x010e620000000a00 */
[-C--:B------:R-:W-:Y:S01]  /*2ba0*/  IMAD R5, R61, R41.reuse, RZ ;  /* 0x000000293d057224 */ /* 0x080fe200078e02ff */
[----:B------:R-:W-:Y:S01]  /*2bb0*/  BSSY B0, `(.L_x_5669) ;  /* 0x0000192000007945 */ /* 0x000fe20003800000 */
[----:B---3--:R-:W-:Y:S01]  /*2bc0*/  IMAD.WIDE.U32 R14, R60, R41, RZ ;  /* 0x000000293c0e7225 */ /* 0x008fe200078e00ff */
[----:B------:R-:W-:-:S03]  /*2bd0*/  ISETP.GT.AND P2, PT, R41, R42, PT ;  /* 0x0000002a2900720c */ /* 0x000fc60003f44270 */
[----:B------:R-:W-:Y:S01]  /*2be0*/  IMAD R5, R68, R60, R5 ;  /* 0x0000003c44057224 */ /* 0x000fe200078e0205 */
[----:B------:R-:W-:Y:S01]  /*2bf0*/  IADD3 R4, P0, R64, R14, RZ ;  /* 0x0000000e40047210 */ /* 0x000fe20007f1e0ff */
[----:B--2---:R-:W-:Y:S02]  /*2c00*/  IMAD.SHL.U32 R27, R184, 0x1000, RZ ;  /* 0x00001000b81b7824 */ /* 0x004fe400078e00ff */
        /* <DEDUP_REMOVED lines=25> */
[----:B------:R-:W-:Y:S01]  /*2da0*/  ULDC.64 UR4, c[0x0][0x3e8] ;  /* 0x0000fa0000047ab9 */ /* 0x000fe20000000a00 */
[----:B------:R-:W-:Y:S01]  /*2db0*/  IMAD.MOV.U32 R6, RZ, RZ, R34 ;  /* 0x000000ffff067224 */ /* 0x000fe200078e0022 */
[----:B------:R-:W-:Y:S01]  /*2dc0*/  ULDC.64 UR6, c[0x0][0x400] ;  /* 0x0001000000067ab9 */ /* 0x000fe20000000a00 */
[----:B------:R-:W-:Y:S02]  /*2dd0*/  IMAD.MOV.U32 R7, RZ, RZ, R46 ;  /* 0x000000ffff077224 */ /* 0x000fe400078e002e */
[-C--:B------:R-:W-:Y:S02]  /*2de0*/  IMAD R5, R68, R55.reuse, R8 ;  /* 0x0000003744057224 */ /* 0x080fe400078e0208 */
[----:B------:R-:W-:Y:S01]  /*2df0*/  IMAD.WIDE.U32 R8, R41, R55, R6 ;  /* 0x0000003729087225 */ /* 0x000fe200078e0006 */
[----:B------:R-:W-:-:S03]  /*2e00*/  IADD3 R7, P0, R30, R4, RZ ;  /* 0x000000041e077210 */ /* 0x000fc60007f1e0ff */
[----:B------:R-:W-:Y:S01]  /*2e10*/  IMAD.IADD R5, R9, 0x1, R5 ;  /* 0x0000000109057824 */ /* 0x000fe200078e0205 */
[----:B------:R-:W-:Y:S01]  /*2e20*/  LEA R4, P5, R8, UR6, 0x1 ;  /* 0x0000000608047c11 */ /* 0x000fe2000f8a08ff */
[----:B------:R-:W-:Y:S01]  /*2e30*/  IMAD.X R10, R70, 0x1, R49, P0 ;  /* 0x00000001460a7824 */ /* 0x000fe200000e0631 */
[C---:B------:R-:W-:Y:S02]  /*2e40*/  LEA R6, P0, R7.reuse, UR4, 0x1 ;  /* 0x0000000407067c11 */ /* 0x040fe4000f8008ff */
[----:B------:R-:W-:Y:S02]  /*2e50*/  LEA.HI.X R5, R8, UR7, R5, 0x1, P5 ;  /* 0x0000000708057c11 */ /* 0x000fe4000a8f0c05 */
[----:B------:R-:W-:Y:S02]  /*2e60*/  CS2R R8, SRZ ;  /* 0x0000000000087805 */ /* 0x000fe4000001ff00 */
[----:B------:R-:W-:Y:S02]  /*2e70*/  LEA.HI.X R7, R7, UR5, R10, 0x1, P0 ;  /* 0x0000000507077c11 */ /* 0x000fe400080f0c0a */
[----:B------:R-:W-:-:S02]  /*2e80*/  CS2R R10, SRZ ;  /* 0x00000000000a7805 */ /* 0x000fc4000001ff00 */
[-C--:B------:R-:W-:Y:S02]  /*2e90*/  ISETP.GE.AND P5, PT, R188, R69.reuse, PT ;  /* 0x00000045bc00720c */ /* 0x080fe40003fa6270 */
[----:B------:R-:W-:-:S11]  /*2ea0*/  ISETP.GE.AND P0, PT, R200, R69, PT ;  /* 0x00000045c800720c */ /* 0x000fd60003f06270 */
[----:B------:R0:W5:Y:S04]  /*2eb0*/  @!P5 LDG.E.64 R14, desc[UR42][R6.64] ;  /* 0x0000002a060ed981 */ /* 0x000168000c1e1b00 */
[----:B------:R0:W5:Y:S04]  /*2ec0*/  @!P0 LDG.E.64 R8, desc[UR42][R6.64+0x20] ;  /* 0x0000202a06088981 */ /* 0x000168000c1e1b00 */
[----:B------:R0:W5:Y:S04]  /*2ed0*/  @!P5 LDG.E.64 R24, desc[UR42][R4.64] ;  /* 0x0000002a0418d981 */ /* 0x000168000c1e1b00 */
[----:B------:R0:W5:Y:S02]  /*2ee0*/  @!P0 LDG.E.64 R10, desc[UR42][R4.64+0x20] ;  /* 0x0000202a040a8981 */ /* 0x000164000c1e1b00 */
.L_x_5673:
[----:B------:R-:W-:Y:S05]  /*2ef0*/  BSYNC B1 ;  /* 0x0000000000017941 */ /* 0x000fea0003800000 */
.L_x_5672:
[----:B------:R-:W-:Y:S01]  /*2f00*/  UISETP.NE.AND UP0, UPT, UR37, 0x3, UPT ;  /* 0x000000032500788c */ /* 0x000fe2000bf05270 */
[----:B0----5:R-:W-:Y:S02]  /*2f10*/  IMAD.MOV.U32 R4, RZ, RZ, R8 ;  /* 0x000000ffff047224 */ /* 0x021fe400078e0008 */
[----:B------:R-:W-:Y:S02]  /*2f20*/  IMAD.MOV.U32 R5, RZ, RZ, R9 ;  /* 0x000000ffff057224 */ /* 0x000fe400078e0009 */
[----:B------:R-:W-:Y:S01]  /*2f30*/  IMAD.MOV.U32 R6, RZ, RZ, R14 ;  /* 0x000000ffff067224 */ /* 0x000fe200078e000e */
[----:B------:R-:W-:Y:S01]  /*2f40*/  PLOP3.LUT P0, PT, PT, PT, UP0, 0x80, 0x0 ;  /* 0x000000000000781c */ /* 0x000fe20003f0f008 */
[----:B------:R-:W-:Y:S01]  /*2f50*/  IMAD.MOV.U32 R7, RZ, RZ, R25 ;  /* 0x000000ffff077224 */ /* 0x000fe200078e0019 */
        /* <DEDUP_REMOVED lines=8> */
[----:B------:R-:W-:Y:S02]  /*2fe0*/  PRMT R83, R83, 0x5410, R4 ;  /* 0x0000541053537816 */ /* 0x000fe40000000004 */
[----:B------:R-:W-:Y:S01]  /*2ff0*/  PRMT R68, R7, 0x5410, R6 ;  /* 0x0000541007447816 */ /* 0x000fe20000000006 */
[----:B------:R-:W-:Y:S06]  /*3000*/  @!P0 BRA `(.L_x_5674) ;  /* 0x0000000000048947 */ /* 0x000fec0003800000 */
[----:B------:R-:W-:Y:S01]  /*3010*/  BPT.TRAP 0x1 ;  /* 0x000000040000795c */ /* 0x000fe20000300000 */
.L_x_5674:
[----:B------:R-:W-:Y:S01]  /*3020*/  IMAD R74, R184, 0x8, R2 ;  /* 0x00000008b84a7824 */ /* 0x000fe200078e0202 */
[----:B------:R-:W-:Y:S01]  /*3030*/  SHF.L.U32 R75, R187, 0x1f, RZ ;  /* 0x0000001fbb4b7819 */ /* 0x000fe200000006ff */
[----:B------:R-:W-:Y:S03]  /*3040*/  BSSY B1, `(.L_x_5675) ;  /* 0x0000003000017945 */ /* 0x000fe60003800000 */
[----:B------:R-:W0:Y:S02]  /*3050*/  SYNCS.PHASECHK.TRANS64.TRYWAIT P5, [R74+URZ+0x28c90], R75 ;  /* 0x028c904b4a0075a7 */ /* 0x000e2400080a017f */
[----:B0-----:R-:W-:Y:S05]  /*3060*/  @!P5 BRA `(.L_x_5676) ;  /* 0x0000020c003cd947 */ /* 0x001fea0003800000 */
.L_x_6073:
[----:B------:R-:W-:Y:S05]  /*3070*/  BSYNC B1 ;  /* 0x0000000000017941 */ /* 0x000fea0003800000 */
.L_x_5675:
        /* <DEDUP_REMOVED lines=27> */
[----:B------:R-:W-:-:S02]  /*3230*/  IMAD.U32 R6, R5, 0x10000, RZ ;  /* 0x0001000005067824 */ /* 0x000fc400078e00ff */
[----:B------:R-:W-:Y:S01]  /*3240*/  FMUL.FTZ R80, R7, R66 ;  /* 0x0000004207507220 */ /* 0x000fe20000410000 */
[----:B------:R-:W-:Y:S01]  /*3250*/  LOP3.LUT R77, R77, 0xffff0000, RZ, 0xc0, !PT ;  /* 0xffff00004d4d7812 */ /* 0x000fe200078ec0ff */
[C---:B------:R-:W-:Y:S01]  /*3260*/  FMUL.FTZ R7, R15.reuse, R78 ;  /* 0x0000004e0f077220 */ /* 0x040fe20000410000 */
[-C--:B------:R-:W-:Y:S01]  /*3270*/  FMUL.FTZ R15, R15, R68.reuse ;  /* 0x000000440f0f7220 */ /* 0x080fe20000410000 */
[----:B------:R-:W-:Y:S01]  /*3280*/  LOP3.LUT R67, R67, 0xffff0000, RZ, 0xc0, !PT ;  /* 0xffff000043437812 */ /* 0x000fe200078ec0ff */
[C---:B------:R-:W-:Y:S01]  /*3290*/  IMAD.U32 R5, R4.reuse, 0x10000, RZ ;  /* 0x0001000004057824 */ /* 0x040fe200078e00ff */
[----:B------:R-:W-:Y:S01]  /*32a0*/  LOP3.LUT R4, R4, 0xffff0000, RZ, 0xc0, !PT ;  /* 0xffff000004047812 */ /* 0x000fe200078ec0ff */
[----:B------:R-:W-:Y:S01]  /*32b0*/  FFMA.FTZ R80, R6, R71, R80 ;  /* 0x0000004706507223 */ /* 0x000fe20000010050 */
[C---:B------:R-:W-:Y:S01]  /*32c0*/  FFMA.FTZ R68, R14.reuse, R68, -R7 ;  /* 0x000000440e447223 */ /* 0x040fe20000010807 */
[----:B------:R-:W-:Y:S01]  /*32d0*/  FFMA.FTZ R15, R14, R78, R15 ;  /* 0x0000004e0e0f7223 */ /* 0x000fe2000001000f */
[C---:B------:R-:W-:Y:S01]  /*32e0*/  FMUL.FTZ R71, R25.reuse, R77 ;  /* 0x0000004d19477220 */ /* 0x040fe20000410000 */
[-C--:B------:R-:W-:Y:S01]  /*32f0*/  FMUL.FTZ R14, R25, R67.reuse ;  /* 0x00000043190e7220 */ /* 0x080fe20000410000 */
[----:B------:R-:W-:Y:S01]  /*3300*/  FFMA.FTZ R79, R6, R66, -R79 ;  /* 0x00000042064f7223 */ /* 0x000fe2000001084f */
        /* <DEDUP_REMOVED lines=12> */
.L_x_5681:
[----:B------:R-:W-:Y:S05]  /*33d0*/  BSYNC B2 ;  /* 0x0000000000027941 */ /* 0x000fea0003800000 */
.L_x_5680:
[----:B--2---:R1:W-:Y:S02]  /*33e0*/  STG.E.128 desc[UR42][R12.64], R4 ;  /* 0x000000040c007986 */ /* 0x0043e4000c101d2a */
.L_x_5679:
[----:B------:R-:W-:Y:S05]  /*33f0*/  BSYNC B1 ;  /* 0x0000000000017941 */ /* 0x000fea0003800000 */
.L_x_5678:
        /* <DEDUP_REMOVED lines=56> */
.L_x_5683:
[----:B------:R-:W-:Y:S05]  /*3780*/  BSYNC B1 ;  /* 0x0000000000017941 */ /* 0x000fea0003800000 */
.L_x_5682:
[----:B-1----:R1:W-:Y:S01]  /*3790*/  STG.E.128 desc[UR42][R12.64+0x40], R4 ;  /* 0x000040040c007986 */ /* 0x0023e2000c101d2a */
[----:B------:R-:W-:Y:S05]  /*37a0*/  BRA `(.L_x_5677) ;  /* 0x0000000c00487947 */ /* 0x000fea0003800000 */
.L_x_5671:
[----:B------:R-:W-:-:S05]  /*37b0*/  IMAD R5, R41, -0x40, R40 ;  /* 0xffffffc029057824 */ /* 0x000fca00078e0228 */
[----:B------:R-:W-:-:S04]  /*37c0*/  VIMNMX R5, R5, 0x40, PT ;  /* 0x0000004005057848 */ /* 0x000fc80003fe0100 */
[----:B------:R-:W-:-:S04]  /*37d0*/  ISETP.GE.AND P1, PT, R186, R5, PT ;  /* 0x00000005ba00720c */ /* 0x000fc80003f26270 */
[----:B------:R-:W-:-:S13]  /*37e0*/  ISETP.GE.OR P0, PT, R16, R69, P1 ;  /* 0x000000451000720c */ /* 0x000fda0000f06670 */
[----:B------:R-:W0:Y:S01]  /*37f0*/  @!P0 LDC.64 R8, c[0x0][0x3e8] ;  /* 0x0000fa00ff088b82 */ /* 0x000e220000000a00 */
[----:B------:R-:W-:Y:S01]  /*3800*/  @!P0 IADD3 R6, P5, R32, R4, RZ ;  /* 0x0000000420068210 */ /* 0x000fe20007fbe0ff */
[----:B------:R-:W-:Y:S02]  /*3810*/  @!P0 IMAD R4, R56, R41, RZ ;  /* 0x0000002938048224 */ /* 0x000fe400078e02ff */
[----:B------:R-:W-:Y:S02]  /*3820*/  @!P0 IMAD.MOV.U32 R5, RZ, RZ, R45 ;  /* 0x000000ffff058224 */ /* 0x000fe400078e002d */
[----:B------:R-:W-:Y:S02]  /*3830*/  @!P0 IMAD R25, R68, R55, R4 ;  /* 0x0000003744198224 */ /* 0x000fe400078e0204 */
[----:B------:R-:W1:Y:S01]  /*3840*/  @!P0 LDC.64 R12, c[0x0][0x400] ;  /* 0x00010000ff0c8b82 */ /* 0x000e620000000a00 */
[----:B------:R-:W-:Y:S02]  /*3850*/  @!P0 IMAD.MOV.U32 R4, RZ, RZ, R36 ;  /* 0x000000ffff048224 */ /* 0x000fe400078e0024 */
[----:B------:R-:W-:-:S02]  /*3860*/  @!P0 IMAD.X R7, R70, 0x1, R48, P5 ;  /* 0x0000000146078824 */ /* 0x000fc400028e0630 */
[----:B------:R-:W-:Y:S01]  /*3870*/  @!P0 IMAD.WIDE.U32 R10, R41, R55, R4 ;  /* 0x00000037290a8225 */ /* 0x000fe200078e0004 */
[----:B------:R-:W-:-:S03]  /*3880*/  CS2R R4, SRZ ;  /* 0x0000000000047805 */ /* 0x000fc6000001ff00 */
[----:B------:R-:W-:Y:S01]  /*3890*/  @!P0 IMAD.IADD R11, R25, 0x1, R11 ;  /* 0x00000001190b8824 */ /* 0x000fe200078e020b */
[----:B0-----:R-:W-:-:S04]  /*38a0*/  @!P0 LEA R8, P5, R6, R8, 0x1 ;  /* 0x0000000806088211 */ /* 0x001fc800078a08ff */
[----:B------:R-:W-:Y:S02]  /*38b0*/  @!P0 LEA.HI.X R9, R6, R9, R7, 0x1, P5 ;  /* 0x0000000906098211 */ /* 0x000fe400028f0c07 */
[----:B------:R-:W-:Y:S02]  /*38c0*/  CS2R R6, SRZ ;  /* 0x0000000000067805 */ /* 0x000fe4000001ff00 */
[----:B-1----:R-:W-:-:S04]  /*38d0*/  @!P0 LEA R12, P5, R10, R12, 0x1 ;  /* 0x0000000c0a0c8211 */ /* 0x002fc800078a08ff */
[----:B------:R0:W2:Y:S01]  /*38e0*/  @!P0 LDG.E.128 R4, desc[UR42][R8.64] ;  /* 0x0000002a08048981 */ /* 0x0000a2000c1e1d00 */
[----:B------:R-:W-:Y:S02]  /*38f0*/  @!P0 LEA.HI.X R13, R10, R13, R11, 0x1, P5 ;  /* 0x0000000d0a0d8211 */ /* 0x000fe400028f0c0b */
[----:B------:R-:W-:Y:S02]  /*3900*/  CS2R R10, SRZ ;  /* 0x00000000000a7805 */ /* 0x000fe4000001ff00 */
[----:B0-----:R-:W-:-:S06]  /*3910*/  CS2R R8, SRZ ;  /* 0x0000000000087805 */ /* 0x001fcc000001ff00 */
[----:B------:R-:W3:Y:S01]  /*3920*/  @!P0 LDG.E.128 R8, desc[UR42][R12.64] ;  /* 0x0000002a0c088981 */ /* 0x000ee2000c1e1d00 */
[----:B------:R-:W-:Y:S01]  /*3930*/  UISETP.NE.AND UP0, UPT, UR37, 0x3, UPT ;  /* 0x000000032500788c */ /* 0x000fe2000bf05270 */
[----:B------:R-:W-:-:S04]  /*3940*/  ISETP.GE.AND P0, PT, R16, R69, PT ;  /* 0x000000451000720c */ /* 0x000fc80003f06270 */
[----:B------:R-:W-:Y:S02]  /*3950*/  P2R R70, PR, RZ, 0x1 ;  /* 0x00000001ff467803 */ /* 0x000fe40000000000 */
[----:B------:R-:W-:Y:S01]  /*3960*/  PLOP3.LUT P0, PT, PT, PT, UP0, 0x80, 0x0 ;  /* 0x000000000000781c */ /* 0x000fe20003f0f008 */
[----:B--2---:R-:W-:Y:S02]  /*3970*/  IMAD.MOV.U32 R25, RZ, RZ, R4 ;  /* 0x000000ffff197224 */ /* 0x004fe400078e0004 */
[----:B------:R-:W-:Y:S02]  /*3980*/  IMAD.MOV.U32 R26, RZ, RZ, R5 ;  /* 0x000000ffff1a7224 */ /* 0x000fe400078e0005 */
[----:B------:R-:W-:Y:S02]  /*3990*/  IMAD.MOV.U32 R69, RZ, RZ, R7 ;  /* 0x000000ffff457224 */ /* 0x000fe400078e0007 */
[----:B------:R-:W-:Y:S01]  /*39a0*/  IMAD.MOV.U32 R68, RZ, RZ, R6 ;  /* 0x000000ffff447224 */ /* 0x000fe200078e0006 */
[----:B------:R-:W-:-:S02]  /*39b0*/  PRMT R88, R26, 0x5410, R25 ;  /* 0x000054101a587816 */ /* 0x000fc40000000019 */
[----:B------:R-:W-:Y:S02]  /*39c0*/  PRMT R90, R90, 0x5410, R69 ;  /* 0x000054105a5a7816 */ /* 0x000fe40000000045 */
[----:B------:R-:W-:Y:S01]  /*39d0*/  PRMT R92, R68, 0x7610, R92 ;  /* 0x00007610445c7816 */ /* 0x000fe2000000005c */
[----:B---3--:R-:W-:Y:S02]  /*39e0*/  IMAD.MOV.U32 R12, RZ, RZ, R8 ;  /* 0x000000ffff0c7224 */ /* 0x008fe400078e0008 */
[----:B------:R-:W-:Y:S02]  /*39f0*/  IMAD.MOV.U32 R13, RZ, RZ, R9 ;  /* 0x000000ffff0d7224 */ /* 0x000fe400078e0009 */
[----:B------:R-:W-:Y:S02]  /*3a00*/  IMAD.MOV.U32 R25, RZ, RZ, R10 ;  /* 0x000000ffff197224 */ /* 0x000fe400078e000a */
[----:B------:R-:W-:Y:S01]  /*3a10*/  IMAD.MOV.U32 R26, RZ, RZ, R11 ;  /* 0x000000ffff1a7224 */ /* 0x000fe200078e000b */
[----:B------:R-:W-:-:S02]  /*3a20*/  PRMT R82, R12, 0x5410, R13 ;  /* 0x000054100c527816 */ /* 0x000fc4000000000d */
[----:B------:R-:W-:Y:S02]  /*3a30*/  PRMT R90, R25, 0x7610, R90 ;  /* 0x00007610195a7816 */ /* 0x000fe4000000005a */
[----:B------:R-:W-:Y:S01]  /*3a40*/  PRMT R91, R26, 0x7610, R91 ;  /* 0x000076101a5b7816 */ /* 0x000fe2000000005b */
[----:B------:R-:W-:Y:S06]  /*3a50*/  @!P0 BRA `(.L_x_5684) ;  /* 0x0000000000048947 */ /* 0x000fec0003800000 */
[----:B------:R-:W-:Y:S01]  /*3a60*/  BPT.TRAP 0x1 ;  /* 0x000000040000795c */ /* 0x000fe20000300000 */
.L_x_5684:
[----:B------:R-:W-:Y:S01]  /*3a70*/  IMAD R74, R184, 0x8, R2 ;  /* 0x00000008b84a7824 */ /* 0x000fe200078e0202 */
[----:B------:R-:W-:Y:S01]  /*3a80*/  SHF.L.U32 R75, R187, 0x1f, RZ ;  /* 0x0000001fbb4b7819 */ /* 0x000fe200000006ff */
[----:B------:R-:W0:Y:S01]  /*3a90*/  LDC R77, c[0x0][0x2f4] ;  /* 0x0000bd00ff4d7b82 */ /* 0x000e220000000800 */
[----:B------:R-:W-:Y:S02]  /*3aa0*/  BSSY B1, `(.L_x_5685) ;  /* 0x0000003000017945 */ /* 0x000fe40003800000 */
[----:B------:R-:W1:Y:S02]  /*3ab0*/  SYNCS.PHASECHK.TRANS64.TRYWAIT P5, [R74+URZ+0x28c90], R75 ;  /* 0x028c904b4a0075a7 */ /* 0x000e6400080a017f */
[----:B-1----:R-:W-:Y:S05]  /*3ac0*/  @!P5 BRA `(.L_x_5686) ;  /* 0x0000020000b8d947 */ /* 0x002fea0003800000 */
.L_x_6074:
[----:B------:R-:W-:Y:S05]  /*3ad0*/  BSYNC B1 ;  /* 0x0000000000017941 */ /* 0x000fea0003800000 */
.L_x_5685:
        /* <DEDUP_REMOVED lines=22> */
[----:B------:R-:W-:Y:S02]  /*3c40*/  IMAD.SHL.U32 R79, R13, 0x8, RZ ;  /* 0x000000080d4f7824 */ /* 0x000fe400078e00ff */
[----:B------:R-:W-:-:S03]  /*3c50*/  IMAD.IADD R13, R3, 0x1, R27 ;  /* 0x00000001030d7824 */ /* 0x000fc600078e021b */
[----:B------:R-:W-:Y:S01]  /*3c60*/  LOP3.LUT R12, R57, 0x38, R79, 0xf8, !PT ;  /* 0x00000038390c7812 */ /* 0x000fe200078ef84f */
[----:B------:R-:W-:-:S03]  /*3c70*/  IMAD R13, R13, 0x2, R2 ;  /* 0x000000020d0d7824 */ /* 0x000fc600078e0202 */
[----:B------:R-:W-:-:S05]  /*3c80*/  LOP3.LUT R12, R12, R53, RZ, 0x3c, !PT ;  /* 0x000000350c0c7212 */ /* 0x000fca00078e3cff */
[----:B------:R-:W-:-:S04]  /*3c90*/  IMAD R12, R203, 0x200, R12 ;  /* 0x00000200cb0c7824 */ /* 0x000fc800078e020c */
[----:B------:R-:W-:Y:S02]  /*3ca0*/  IMAD.IADD R27, R27, 0x1, R12 ;  /* 0x000000011b1b7824 */ /* 0x000fe400078e020c */
[----:B------:R-:W0:Y:S02]  /*3cb0*/  LDS.128 R12, [R13+0x22400] ;  /* 0x022400000d0c7984 */ /* 0x000e240000000c00 */
[----:B------:R-:W-:-:S06]  /*3cc0*/  IMAD R27, R27, 0x2, R2 ;  /* 0x000000021b1b7824 */ /* 0x000fcc00078e0202 */
[----:B------:R-:W2:Y:S01]  /*3cd0*/  LDS.128 R24, [R27+0x22400] ;  /* 0x022400001b187984 */ /* 0x000ea20000000c00 */
[----:B------:R-:W-:Y:S05]  /*3ce0*/  @P6 BRA `(.L_x_5688) ;  /* 0x0000000400686947 */ /* 0x000fea0003800000 */
[----:B------:R-:W-:Y:S02]  /*3cf0*/  SHF.R.U32.HI R86, RZ, 0x10, R9 ;  /* 0x00000010ff567819 */ /* 0x000fe40000011609 */
[--C-:B------:R-:W-:Y:S01]  /*3d00*/  SHF.R.U64 R80, R4, 0x10, R5.reuse ;  /* 0x0000001004507819 */ /* 0x100fe20000001205 */
[----:B0-----:R-:W-:Y:S01]  /*3d10*/  IMAD.U32 R4, R14, 0x10000, RZ ;  /* 0x000100000e047824 */ /* 0x001fe200078e00ff */
[----:B------:R-:W-:Y:S01]  /*3d20*/  SHF.R.U32.HI R81, RZ, 0x10, R5 ;  /* 0x00000010ff517819 */ /* 0x000fe20000011605 */
[----:B--2---:R-:W-:Y:S01]  /*3d30*/  IMAD.U32 R5, R26, 0x10000, RZ ;  /* 0x000100001a057824 */ /* 0x004fe200078e00ff */
[----:B------:R-:W-:Y:S02]  /*3d40*/  PRMT R86, R82, 0x5432, R86 ;  /* 0x0000543252567816 */ /* 0x000fe40000000056 */
[--C-:B------:R-:W-:Y:S01]  /*3d50*/  SHF.R.U64 R83, R6, 0x10, R7.reuse ;  /* 0x0000001006537819 */ /* 0x100fe20000001207 */
[----:B------:R-:W-:Y:S01]  /*3d60*/  IMAD.U32 R6, R12, 0x10000, RZ ;  /* 0x000100000c067824 */ /* 0x000fe200078e00ff */
[----:B------:R-:W-:Y:S01]  /*3d70*/  SHF.R.U32.HI R84, RZ, 0x10, R7 ;  /* 0x00000010ff547819 */ /* 0x000fe20000011607 */
[----:B------:R-:W-:Y:S01]  /*3d80*/  IMAD.U32 R7, R13, 0x10000, RZ ;  /* 0x000100000d077824 */ /* 0x000fe200078e00ff */
[----:B------:R-:W-:Y:S01]  /*3d90*/  SHF.R.U64 R85, R8, 0x10, R9 ;  /* 0x0000001008557819 */ /* 0x000fe20000001209 */
[----:B------:R-:W-:Y:S01]  /*3da0*/  IMAD.U32 R9, R15, 0x10000, RZ ;  /* 0x000100000f097824 */ /* 0x000fe200078e00ff */
[----:B------:R-:W-:-:S02]  /*3db0*/  SHF.R.U64 R87, R10, 0x10, R11 ;  /* 0x000000100a577819 */ /* 0x000fc4000000120b */
[----:B------:R-:W-:Y:S01]  /*3dc0*/  LOP3.LUT R8, R13, 0xffff0000, RZ, 0xc0, !PT ;  /* 0xffff00000d087812 */ /* 0x000fe200078ec0ff */
[----:B------:R-:W-:Y:S01]  /*3dd0*/  IMAD.U32 R13, R25, 0x10000, RZ ;  /* 0x00010000190d7824 */ /* 0x000fe200078e00ff */
[C---:B------:R-:W-:Y:S02]  /*3de0*/  PRMT R80, R88.reuse, 0x5432, R80 ;  /* 0x0000543258507816 */ /* 0x040fe40000000050 */
[----:B------:R-:W-:Y:S01]  /*3df0*/  PRMT R81, R88, 0x5410, R81 ;  /* 0x0000541058517816 */ /* 0x000fe20000000051 */
[----:B------:R-:W-:Y:S01]  /*3e00*/  IMAD.U32 R88, R86, 0x10000, RZ ;  /* 0x0001000056587824 */ /* 0x000fe200078e00ff */
[----:B------:R-:W-:Y:S01]  /*3e10*/  SHF.R.U32.HI R89, RZ, 0x10, R11 ;  /* 0x00000010ff597819 */ /* 0x000fe2000001160b */
[----:B------:R-:W-:Y:S01]  /*3e20*/  IMAD.U32 R11, R24, 0x10000, RZ ;  /* 0x00010000180b7824 */ /* 0x000fe200078e00ff */
[----:B------:R-:W-:Y:S02]  /*3e30*/  PRMT R84, R90, 0x5432, R84 ;  /* 0x000054325a547816 */ /* 0x000fe40000000054 */
[----:B------:R-:W-:Y:S01]  /*3e40*/  PRMT R85, R82, 0x5410, R85 ;  /* 0x0000541052557816 */ /* 0x000fe20000000055 */
[----:B------:R-:W-:Y:S01]  /*3e50*/  IMAD.U32 R82, R81, 0x10000, RZ ;  /* 0x0001000051527824 */ /* 0x000fe200078e00ff */
[----:B------:R-:W-:Y:S01]  /*3e60*/  PRMT R87, R90, 0x5410, R87 ;  /* 0x000054105a577816 */ /* 0x000fe20000000057 */
[----:B------:R-:W-:Y:S01]  /*3e70*/  FMUL.FTZ R90, R13, R88 ;  /* 0x000000580d5a7220 */ /* 0x000fe20000410000 */
[----:B------:R-:W-:-:S02]  /*3e80*/  PRMT R89, R91, 0x5410, R89 ;  /* 0x000054105b597816 */ /* 0x000fc40000000059 */
[----:B------:R-:W-:Y:S01]  /*3e90*/  LOP3.LUT R25, R25, 0xffff0000, RZ, 0xc0, !PT ;  /* 0xffff000019197812 */ /* 0x000fe200078ec0ff */
[-C--:B------:R-:W-:Y:S01]  /*3ea0*/  FFMA.FTZ R91, R7, R82.reuse, -R90 ;  /* 0x00000052075b7223 */ /* 0x080fe2000001085a */
[----:B------:R-:W-:Y:S01]  /*3eb0*/  LOP3.LUT R86, R86, 0xffff0000, RZ, 0xc0, !PT ;  /* 0xffff000056567812 */ /* 0x000fe200078ec0ff */
[----:B------:R-:W-:Y:S01]  /*3ec0*/  IMAD.U32 R90, R89, 0x10000, RZ ;  /* 0x00010000595a7824 */ /* 0x000fe200078e00ff */
[----:B------:R-:W-:Y:S02]  /*3ed0*/  LOP3.LUT R81, R81, 0xffff0000, RZ, 0xc0, !PT ;  /* 0xffff000051517812 */ /* 0x000fe400078ec0ff */
[----:B------:R-:W-:Y:S01]  /*3ee0*/  LOP3.LUT R10, R15, 0xffff0000, RZ, 0xc0, !PT ;  /* 0xffff00000f0a7812 */ /* 0x000fe200078ec0ff */
[----:B------:R-:W-:Y:S01]  /*3ef0*/  IMAD.U32 R15, R27, 0x10000, RZ ;  /* 0x000100001b0f7824 */ /* 0x000fe200078e00ff */
[----:B------:R-:W-:Y:S01]  /*3f00*/  PRMT R83, R92, 0x5410, R83 ;  /* 0x000054105c537816 */ /* 0x000fe20000000053 */
[----:B------:R-:W-:Y:S01]  /*3f10*/  FMUL.FTZ R92, R13, R82 ;  /* 0x000000520d5c7220 */ /* 0x000fe20000410000 */
[----:B------:R-:W-:Y:S01]  /*3f20*/  FMUL.FTZ R13, R25, R86 ;  /* 0x00000056190d7220 */ /* 0x000fe20000410000 */
[----:B------:R-:W-:-:S02]  /*3f30*/  IMAD.U32 R82, R84, 0x10000, RZ ;  /* 0x0001000054527824 */ /* 0x000fc400078e00ff */
[-C--:B------:R-:W-:Y:S01]  /*3f40*/  FMUL.FTZ R25, R25, R81.reuse ;  /* 0x0000005119197220 */ /* 0x080fe20000410000 */
[----:B------:R-:W-:Y:S01]  /*3f50*/  FFMA.FTZ R92, R7, R88, R92 ;  /* 0x00000058075c7223 */ /* 0x000fe2000001005c */
[----:B------:R-:W-:Y:S01]  /*3f60*/  FMUL.FTZ R94, R15, R90 ;  /* 0x0000005a0f5e7220 */ /* 0x000fe20000410000 */
[----:B------:R-:W-:Y:S01]  /*3f70*/  LOP3.LUT R27, R27, 0xffff0000, RZ, 0xc0, !PT ;  /* 0xffff00001b1b7812 */ /* 0x000fe200078ec0ff */
[C---:B------:R-:W-:Y:S01]  /*3f80*/  FFMA.FTZ R88, R8.reuse, R81, -R13 ;  /* 0x0000005108587223 */ /* 0x040fe2000001080d */
[----:B------:R-:W-:Y:S01]  /*3f90*/  LOP3.LUT R89, R89, 0xffff0000, RZ, 0xc0, !PT ;  /* 0xffff000059597812 */ /* 0x000fe200078ec0ff */
[----:B------:R-:W-:Y:S01]  /*3fa0*/  FMUL.FTZ R15, R15, R82 ;  /* 0x000000520f0f7220 */ /* 0x000fe20000410000 */
[----:B------:R-:W-:Y:S01]  /*3fb0*/  FFMA.FTZ R81, R8, R86, R25 ;  /* 0x0000005608517223 */ /* 0x000fe20000010019 */
[----:B------:R-:W-:Y:S01]  /*3fc0*/  LOP3.LUT R84, R84, 0xffff0000, RZ, 0xc0, !PT ;  /* 0xffff000054547812 */ /* 0x000fe200078ec0ff */
[----:B------:R-:W-:Y:S02]  /*3fd0*/  IMAD.U32 R8, R85, 0x10000, RZ ;  /* 0x0001000055087824 */ /* 0x000fe400078e00ff */
[----:B------:R-:W-:Y:S01]  /*3fe0*/  FFMA.FTZ R94, R9, R82, -R94 ;  /* 0x00000052095e7223 */ /* 0x000fe2000001085e */
[----:B------:R-:W-:-:S02]  /*3ff0*/  IMAD.U32 R7, R80, 0x10000, RZ ;  /* 0x0001000050077824 */ /* 0x000fc400078e00ff */
[----:B------:R-:W-:Y:S01]  /*4000*/  FFMA.FTZ R90, R9, R90, R15 ;  /* 0x0000005a095a7223 */ /* 0x000fe2000001000f */
[C---:B------:R-:W-:Y:S01]  /*4010*/  FMUL.FTZ R9, R27.reuse, R89 ;  /* 0x000000591b097220 */ /* 0x040fe20000410000 */
[----:B------:R-:W-:Y:S01]  /*4020*/  LOP3.LUT R24, R24, 0xffff0000, RZ, 0xc0, !PT ;  /* 0xffff000018187812 */ /* 0x000fe200078ec0ff */
[----:B------:R-:W-:Y:S01]  /*4030*/  FMUL.FTZ R15, R27, R84 ;  /* 0x000000541b0f7220 */ /* 0x000fe20000410000 */
[----:B------:R-:W-:Y:S01]  /*4040*/  LOP3.LUT R85, R85, 0xffff0000, RZ, 0xc0, !PT ;  /* 0xffff000055557812 */ /* 0x000fe200078ec0ff */
[C---:B------:R-:W-:Y:S01]  /*4050*/  FMUL.FTZ R13, R11.reuse, R8 ;  /* 0x000000080b0d7220 */ /* 0x040fe20000410000 */
[----:B------:R-:W-:Y:S01]  /*4060*/  FMUL.FTZ R11, R11, R7 ;  /* 0x000000070b0b7220 */ /* 0x000fe20000410000 */
[----:B------:R-:W-:Y:S01]  /*4070*/  FFMA.FTZ R27, R10, R84, -R9 ;  /* 0x000000540a1b7223 */ /* 0x000fe20000010809 */
[----:B------:R-:W-:Y:S01]  /*4080*/  LOP3.LUT R12, R12, 0xffff0000, RZ, 0xc0, !PT ;  /* 0xffff00000c0c7812 */ /* 0x000fe200078ec0ff */
[----:B------:R-:W-:Y:S01]  /*4090*/  FFMA.FTZ R89, R10, R89, R15 ;  /* 0x000000590a597223 */ /* 0x000fe2000001000f */
[----:B------:R-:W-:Y:S01]  /*40a0*/  LOP3.LUT R9, R80, 0xffff0000, RZ, 0xc0, !PT ;  /* 0xffff000050097812 */ /* 0x000fe200078ec0ff */
[----:B------:R-:W-:Y:S01]  /*40b0*/  FFMA.FTZ R13, R6, R7, -R13 ;  /* 0x00000007060d7223 */ /* 0x000fe2000001080d */
[----:B------:R-:W-:Y:S01]  /*40c0*/  FMUL.FTZ R15, R24, R85 ;  /* 0x00000055180f7220 */ /* 0x000fe20000410000 */
[----:B------:R-:W-:Y:S01]  /*40d0*/  FFMA.FTZ R11, R6, R8, R11 ;  /* 0x00000008060b7223 */ /* 0x000fe2000001000b */
[----:B------:R-:W-:Y:S01]  /*40e0*/  IMAD.U32 R7, R87, 0x10000, RZ ;  /* 0x0001000057077824 */ /* 0x000fe200078e00ff */
[----:B------:R-:W-:Y:S01]  /*40f0*/  LOP3.LUT R26, R26, 0xffff0000, RZ, 0xc0, !PT ;  /* 0xffff00001a1a7812 */ /* 0x000fe200078ec0ff */
[----:B------:R-:W-:Y:S01]  /*4100*/  IMAD.U32 R6, R83, 0x10000, RZ ;  /* 0x0001000053067824 */ /* 0x000fe200078e00ff */
[----:B------:R-:W-:Y:S01]  /*4110*/  LOP3.LUT R87, R87, 0xffff0000, RZ, 0xc0, !PT ;  /* 0xffff000057577812 */ /* 0x000fe200078ec0ff */
[-C--:B------:R-:W-:Y:S01]  /*4120*/  FMUL.FTZ R25, R24, R9.reuse ;  /* 0x0000000918197220 */ /* 0x080fe20000410000 */
[----:B------:R-:W-:Y:S01]  /*4130*/  LOP3.LUT R83, R83, 0xffff0000, RZ, 0xc0, !PT ;  /* 0xffff000053537812 */ /* 0x000fe200078ec0ff */
[----:B------:R-:W-:Y:S01]  /*4140*/  FFMA.FTZ R8, R12, R9, -R15 ;  /* 0x000000090c087223 */ /* 0x000fe2000001080f */
[----:B------:R-:W-:Y:S01]  /*4150*/  LOP3.LUT R14, R14, 0xffff0000, RZ, 0xc0, !PT ;  /* 0xffff00000e0e7812 */ /* 0x000fe200078ec0ff */
[C---:B------:R-:W-:Y:S01]  /*4160*/  FMUL.FTZ R9, R5.reuse, R7 ;  /* 0x0000000705097220 */ /* 0x040fe20000410000 */
[-C--:B------:R-:W-:Y:S01]  /*4170*/  FMUL.FTZ R10, R5, R6.reuse ;  /* 0x00000006050a7220 */ /* 0x080fe20000410000 */
        /* <DEDUP_REMOVED lines=12> */
[----:B------:R-:W-:Y:S01]  /*4240*/  IMAD.MOV.U32 R12, RZ, RZ, R5 ;  /* 0x000000ffff0c7224 */ /* 0x000fe200078e0005 */
[----:B------:R-:W-:Y:S02]  /*4250*/  F2FP.BF16.F32.PACK_AB R25, R81, R92 ;  /* 0x0000005c5119723e */ /* 0x000fe400000010ff */
[----:B------:R-:W-:Y:S02]  /*4260*/  F2FP.BF16.F32.PACK_AB R27, R89, R90 ;  /* 0x0000005a591b723e */ /* 0x000fe400000010ff */
[----:B------:R-:W-:-:S02]  /*4270*/  F2FP.BF16.F32.PACK_AB R14, R4, R9 ;  /* 0x00000009040e723e */ /* 0x000fc400000010ff */
[----:B------:R-:W-:-:S07]  /*4280*/  F2FP.BF16.F32.PACK_AB R26, R87, R10 ;  /* 0x0000000a571a723e */ /* 0x000fce00000010ff */
.L_x_5688:
[----:B------:R-:W-:Y:S05]  /*4290*/  BSYNC B1 ;  /* 0x0000000000017941 */ /* 0x000fea0003800000 */
.L_x_5687:
        /* <DEDUP_REMOVED lines=10> */
.L_x_5670:
[----:B------:R-:W-:-:S06]  /*4340*/  UISETP.NE.AND UP0, UPT, UR37, 0x3, UPT ;  /* 0x000000032500788c */ /* 0x000fcc000bf05270 */
[----:B------:R-:W-:-:S13]  /*4350*/  PLOP3.LUT P0, PT, PT, PT, UP0, 0x80, 0x0 ;  /* 0x000000000000781c */ /* 0x000fda0003f0f008 */
[----:B------:R-:W-:Y:S05]  /*4360*/  @!P0 BRA `(.L_x_5689) ;  /* 0x0000000000048947 */ /* 0x000fea0003800000 */
[----:B------:R-:W-:Y:S01]  /*4370*/  BPT.TRAP 0x1 ;  /* 0x000000040000795c */ /* 0x000fe20000300000 */
.L_x_5689:
        /* <DEDUP_REMOVED lines=8> */
.L_x_6075:
[----:B------:R-:W-:Y:S05]  /*4400*/  BSYNC B1 ;  /* 0x0000000000017941 */ /* 0x000fea0003800000 */
.L_x_5690:
[----:B------:R-:W-:Y:S05]  /*4410*/  @P1 BRA `(.L_x_5677) ;  /* 0x00000000002c1947 */ /* 0x000fea0003800000 */
[----:B------:R-:W-:Y:S01]  /*4420*/  @!P3 LOP3.LUT P5, RZ, R195, 0x4, RZ, 0xc0, !PT ;  /* 0x00000004c3ffb812 */ /* 0x000fe200078ac0ff */
[----:B------:R-:W-:Y:S01]  /*4430*/  @!P3 VIADD R4, R50, 0x20 ;  /* 0x000000203204b836 */ /* 0x000fe20000000000 */
[----:B------:R-:W-:Y:S02]  /*4440*/  PLOP3.LUT P6, PT, PT, PT, PT, 0x8, 0x0 ;  /* 0x000000000000781c */ /* 0x000fe40003fce170 */
[----:B------:R-:W-:-:S13]  /*4450*/  @!P3 PLOP3.LUT P6, PT, P5, PT, PT, 0x80, 0x0 ;  /* 0x000000000000b81c */ /* 0x000fda0002fcf070 */
[----:B------:R-:W-:-:S04]  /*4460*/  @P6 VIADD R4, R50, 0xffffffe0 ;  /* 0xffffffe032046836 */ /* 0x000fc80000000000 */
[----:B------:R-:W-:Y:S02]  /*4470*/  @!P3 IMAD.IADD R27, R27, 0x1, R4 ;  /* 0x000000011b1bb824 */ /* 0x000fe400078e0204 */
[----:B------:R-:W1:Y:S02]  /*4480*/  @!P4 LDS.128 R4, [R26+0x22400] ;  /* 0x022400001a04c984 */ /* 0x000e640000000c00 */
[----:B------:R-:W-:-:S06]  /*4490*/  @!P3 IMAD R8, R27, 0x2, R2 ;  /* 0x000000021b08b824 */ /* 0x000fcc00078e0202 */
[----:B------:R-:W2:Y:S04]  /*44a0*/  @!P3 LDS.128 R8, [R8+0x22400] ;  /* 0x022400000808b984 */ /* 0x000ea80000000c00 */
[----:B-1----:R1:W-:Y:S04]  /*44b0*/  @!P4 STG.E.128 desc[UR42][R12.64], R4 ;  /* 0x000000040c00c986 */ /* 0x0023e8000c101d2a */
[----:B--2---:R1:W-:Y:S02]  /*44c0*/  @!P3 STG.E.128 desc[UR42][R12.64+0x40], R8 ;  /* 0x000040080c00b986 */ /* 0x0043e4000c101d2a */
.L_x_5677:
[----:B------:R-:W-:Y:S05]  /*44d0*/  BSYNC B0 ;  /* 0x0000000000007941 */ /* 0x000fea0003800000 */
.L_x_5669:
[----:B-1----:R-:W1:Y:S01]  /*44e0*/  S2R R4, SR_TID.X ;  /* 0x0000000000047919 */ /* 0x002e620000002100 */
[----:B------:R-:W-:Y:S01]  /*44f0*/  @!PT LDS RZ, [RZ] ;  /* 0x00000000fffff984 */ /* 0x000fe20000000800 */
[----:B------:R-:W-:Y:S01]  /*4500*/  @!PT LDS RZ, [RZ] ;  /* 0x00000000fffff984 */ /* 0x000fe20000000800 */
[----:B------:R-:W-:Y:S01]  /*4510*/  @!PT LDS RZ, [RZ] ;  /* 0x00000000fffff984 */ /* 0x000fe20000000800 */
[----:B------:R-:W-:Y:S01]  /*4520*/  @!PT LDS RZ, [RZ] ;  /* 0x00000000fffff984 */ /* 0x000fe20000000800 */
[----:B------:R5:W-:Y:S06]  /*4530*/  MEMBAR.ALL.CTA ;  /* 0x0000000000007992 */ /* 0x000bec0000008000 */
[----:B-----5:R-:W5:Y:S01]  /*4540*/  FENCE.VIEW.ASYNC.S ;  /* 0x00000000000073c6 */ /* 0x020f620000000000 */
[----:B------:R-:W-:Y:S05]  /*4550*/  WARPSYNC.ALL ;  /* 0x0000000000007948 */ /* 0x000fea0003800000 */
[----:B------:R-:W-:Y:S01]  /*4560*/  BSSY B0, `(.L_x_5692) ;  /* 0x0000009000007945 */ /* 0x000fe20003800000 */
[----:B-1----:R-:W-:Y:S01]  /*4570*/  LOP3.LUT R4, R4, 0x7f, RZ, 0xc0, !PT ;  /* 0x0000007f04047812 */ /* 0x002fe200078ec0ff */
[----:B-----5:R1:W-:Y:S03]  /*4580*/  BAR.SYNC.DEFER_BLOCKING R52, 0x80 ;  /* 0x000200340000751d */ /* 0x0203e60000010000 */
[----:B------:R-:W-:-:S13]  /*4590*/  ISETP.NE.AND P5, PT, R4, RZ, PT ;  /* 0x000000ff0400720c */ /* 0x000fda0003fa5270 */
[----:B------:R-:W-:-:S05]  /*45a0*/  @!P5 VIADD R4, R74, 0x28ca0 ;  /* 0x00028ca04a04d836 */ /* 0x000fca0000000000 */
[----:B------:R-:W-:-:S04]  /*45b0*/  @!P5 PRMT R4, RZ, 0x654, R4 ;  /* 0x00000654ff04d816 */ /* 0x000fc80000000004 */
[----:B------:R1:W-:Y:S01]  /*45c0*/  @!P5 SYNCS.ARRIVE.TRANS64.RED.A1T0 RZ, [R4+URZ], RZ ;  /* 0x000000ff04ffd9a7 */ /* 0x0003e2000810043f */
[----:B------:R-:W-:Y:S05]  /*45d0*/  @!P0 BRA `(.L_x_5693) ;  /* 0x0000000000048947 */ /* 0x000fea0003800000 */
[----:B------:R-:W-:Y:S01]  /*45e0*/  BPT.TRAP 0x1 ;  /* 0x000000040000795c */ /* 0x000fe20000300000 */
.L_x_5693:
[----:B------:R-:W-:Y:S05]  /*45f0*/  BSYNC B0 ;  /* 0x0000000000007941 */ /* 0x000fea0003800000 */
.L_x_5692:
[----:B------:R-:W5:Y:S01]  /*4600*/  SYNCS.PHASECHK.TRANS64.TRYWAIT P0, [R74+URZ+0x28cb0], R75 ;  /* 0x028cb04b4a0075a7 */ /* 0x000f62000800017f */
[----:B------:R-:W-:Y:S04]  /*4610*/  BSSY B0, `(.L_x_5694) ;  /* 0x0000002000007945 */ /* 0x000fe80003800000 */
[----:B-----5:R-:W-:Y:S05]  /*4620*/  @!P0 BRA `(.L_x_5695) ;  /* 0x000001f800088947 */ /* 0x020fea0003800000 */
.L_x_6076:
[----:B------:R-:W-:Y:S05]  /*4630*/  BSYNC B0 ;  /* 0x0000000000007941 */ /* 0x000fea0003800000 */
.L_x_5694:
[----:B------:R-:W-:Y:S04]  /*4640*/  BSSY B0, `(.L_x_5696) ;  /* 0x0000052000007945 */ /* 0x000fe80003800000 */
[----:B------:R-:W-:Y:S05]  /*4650*/  @P1 BRA `(.L_x_5697) ;  /* 0x0000000400401947 */ /* 0x000fea0003800000 */
[----:B------:R-:W-:Y:S01]  /*4660*/  IMAD.WIDE R6, R41, 0x40, R38 ;  /* 0x0000004029067825 */ /* 0x000fe200078e0226 */
[----:B------:R-:W-:Y:S01]  /*4670*/  ULDC.64 UR4, c[0x0][0x328] ;  /* 0x0000ca0000047ab9 */ /* 0x000fe20000000a00 */
[----:B------:R-:W-:Y:S02]  /*4680*/  LOP3.LUT P0, RZ, R195, 0x4, RZ, 0xc0, !PT ;  /* 0x00000004c3ff7812 */ /* 0x000fe4000780c0ff */
[----:B------:R-:W-:Y:S02]  /*4690*/  IMAD R7, R7, UR4, RZ ;  /* 0x0000000407077c24 */ /* 0x000fe4000f8e02ff */
[----:B-1----:R-:W-:Y:S02]  /*46a0*/  IMAD.MOV.U32 R4, RZ, RZ, R28 ;  /* 0x000000ffff047224 */ /* 0x002fe400078e001c */
[----:B------:R-:W-:Y:S02]  /*46b0*/  IMAD.MOV.U32 R5, RZ, RZ, R0 ;  /* 0x000000ffff057224 */ /* 0x000fe400078e0000 */
[----:B------:R-:W-:-:S02]  /*46c0*/  IMAD R7, R6, UR5, R7 ;  /* 0x0000000506077c24 */ /* 0x000fc4000f8e0207 */
[----:B------:R-:W-:Y:S01]  /*46d0*/  IMAD.WIDE.U32 R4, R6, UR4, R4 ;  /* 0x0000000406047c25 */ /* 0x000fe2000f8e0004 */
[----:B------:R-:W-:-:S03]  /*46e0*/  ULDC.64 UR4, c[0x0][0x318] ;  /* 0x0000c60000047ab9 */ /* 0x000fc60000000a00 */
[----:B------:R-:W-:Y:S01]  /*46f0*/  IMAD R9, R184, 0x8000, R50 ;  /* 0x00008000b8097824 */ /* 0x000fe200078e0232 */
[----:B---3--:R-:W-:Y:S01]  /*4700*/  LEA R12, P1, R4, UR4, 0x1 ;  /* 0x00000004040c7c11 */ /* 0x008fe2000f8208ff */
[----:B------:R-:W-:Y:S01]  /*4710*/  IMAD.IADD R5, R5, 0x1, R7 ;  /* 0x0000000105057824 */ /* 0x000fe200078e0207 */
[----:B------:R-:W-:Y:S01]  /*4720*/  ULDC UR4, c[0x0][0x320] ;  /* 0x0000c80000047ab9 */ /* 0x000fe20000000800 */
[----:B------:R-:W-:Y:S02]  /*4730*/  VIADD R6, R16, 0x40 ;  /* 0x0000004010067836 */ /* 0x000fe40000000000 */
[C---:B------:R-:W-:Y:S01]  /*4740*/  VIADD R15, R9.reuse, 0x20 ;  /* 0x00000020090f7836 */ /* 0x040fe20000000000 */
[----:B------:R-:W-:Y:S01]  /*4750*/  LEA.HI.X R13, R4, UR5, R5, 0x1, P1 ;  /* 0x00000005040d7c11 */ /* 0x000fe200088f0c05 */
[C---:B------:R-:W-:Y:S01]  /*4760*/  @P0 VIADD R15, R9.reuse, 0xffffffe0 ;  /* 0xffffffe0090f0836 */ /* 0x040fe20000000000 */
[----:B------:R-:W-:Y:S01]  /*4770*/  ISETP.GE.AND P1, PT, R16, UR4, PT ;  /* 0x0000000410007c0c */ /* 0x000fe2000bf26270 */
[----:B--2-4-:R-:W-:Y:S01]  /*4780*/  IMAD R25, R9, 0x2, R2 ;  /* 0x0000000209197824 */ /* 0x014fe200078e0202 */
[----:B------:R-:W-:Y:S01]  /*4790*/  ISETP.GE.AND P0, PT, R6, UR4, PT ;  /* 0x0000000406007c0c */ /* 0x000fe2000bf06270 */
[----:B------:R-:W-:-:S02]  /*47a0*/  VIADD R14, R16, 0x80 ;  /* 0x00000080100e7836 */ /* 0x000fc40000000000 */
[----:B------:R-:W-:-:S08]  /*47b0*/  VIADD R24, R16, 0xc0 ;  /* 0x000000c010187836 */ /* 0x000fd00000000000 */
[----:B------:R-:W1:Y:S04]  /*47c0*/  @!P1 LDS.128 R4, [R25+0x400] ;  /* 0x0004000019049984 */ /* 0x000e680000000c00 */
[----:B------:R-:W2:Y:S04]  /*47d0*/  @!P0 LDS.128 R8, [R25+0x2400] ;  /* 0x0024000019088984 */ /* 0x000ea80000000c00 */
[----:B-1----:R-:W-:Y:S01]  /*47e0*/  @!P1 STG.E.128 desc[UR42][R12.64], R4 ;  /* 0x000000040c009986 */ /* 0x002fe2000c101d2a */
[----:B------:R-:W-:Y:S01]  /*47f0*/  ISETP.GE.AND P1, PT, R14, UR4, PT ;  /* 0x000000040e007c0c */ /* 0x000fe2000bf26270 */
[----:B------:R-:W-:-:S02]  /*4800*/  VIADD R14, R16, 0x100 ;  /* 0x00000100100e7836 */ /* 0x000fc40000000000 */
[----:B--2---:R-:W-:Y:S01]  /*4810*/  @!P0 STG.E.128 desc[UR42][R12.64+0x80], R8 ;  /* 0x000080080c008986 */ /* 0x004fe2000c101d2a */
[----:B------:R-:W-:Y:S01]  /*4820*/  ISETP.GE.AND P0, PT, R24, UR4, PT ;  /* 0x0000000418007c0c */ /* 0x000fe2000bf06270 */
        /* <DEDUP_REMOVED lines=16> */
[----:B------:R-:W-:Y:S02]  /*4930*/  IMAD R24, R15, 0x2, R2 ;  /* 0x000000020f187824 */ /* 0x000fe400078e0202 */
[----:B------:R-:W-:-:S06]  /*4940*/  VIADD R15, R16, 0xe0 ;  /* 0x000000e0100f7836 */ /* 0x000fcc0000000000 */
[----:B------:R-:W1:Y:S04]  /*4950*/  @!P1 LDS.128 R4, [R25+0xc400] ;  /* 0x00c4000019049984 */ /* 0x000e680000000c00 */
[----:B------:R-:W2:Y:S04]  /*4960*/  @!P0 LDS.128 R8, [R25+0xe400] ;  /* 0x00e4000019088984 */ /* 0x000ea80000000c00 */
[----:B-1----:R-:W-:Y:S01]  /*4970*/  @!P1 STG.E.128 desc[UR42][R12.64+0x300], R4 ;  /* 0x000300040c009986 */ /* 0x002fe2000c101d2a */
[----:B------:R-:W-:-:S03]  /*4980*/  ISETP.GE.AND P1, PT, R54, UR4, PT ;  /* 0x0000000436007c0c */ /* 0x000fc6000bf26270 */
        /* <DEDUP_REMOVED lines=22> */
[----:B------:R-:W-:-:S03]  /*4af0*/  ISETP.GE.AND P1, PT, R14, UR4, PT ;  /* 0x000000040e007c0c */ /* 0x000fc6000bf26270 */
[----:B--2---:R-:W-:Y:S01]  /*4b00*/  @!P0 STG.E.128 desc[UR42][R12.64+0x2c0], R8 ;  /* 0x0002c0080c008986 */ /* 0x004fe2000c101d2a */
[----:B------:R-:W-:-:S09]  /*4b10*/  ISETP.GE.AND P0, PT, R15, UR4, PT ;  /* 0x000000040f007c0c */ /* 0x000fd2000bf06270 */
[----:B------:R-:W1:Y:S04]  /*4b20*/  @!P1 LDS.128 R4, [R24+0xc400] ;  /* 0x00c4000018049984 */ /* 0x000e680000000c00 */
[----:B------:R-:W2:Y:S04]  /*4b30*/  @!P0 LDS.128 R8, [R24+0xe400] ;  /* 0x00e4000018088984 */ /* 0x000ea80000000c00 */
[----:B-1----:R1:W-:Y:S04]  /*4b40*/  @!P1 STG.E.128 desc[UR42][R12.64+0x340], R4 ;  /* 0x000340040c009986 */ /* 0x0023e8000c101d2a */
[----:B--2---:R1:W-:Y:S02]  /*4b50*/  @!P0 STG.E.128 desc[UR42][R12.64+0x3c0], R8 ;  /* 0x0003c0080c008986 */ /* 0x0043e4000c101d2a */
.L_x_5697:
[----:B------:R-:W-:Y:S05]  /*4b60*/  BSYNC B0 ;  /* 0x0000000000007941 */ /* 0x000fea0003800000 */
.L_x_5696:
        /* <DEDUP_REMOVED lines=8> */
[----:B0-----:R-:W-:-:S03]  /*4bf0*/  @!P5 VIADD R74, R74, 0x28cc0 ;  /* 0x00028cc04a4ad836 */ /* 0x001fc60000000000 */
        /* <DEDUP_REMOVED lines=8> */
.L_x_5664:
[----:B------:R-:W-:Y:S04]  /*4c80*/  BSSY B0, `(.L_x_5699) ;  /* 0x0000004000007945 */ /* 0x000fe80003800000 */
[----:B------:R-:W-:Y:S05]  /*4c90*/  @P0 BRA `(.L_x_5700) ;  /* 0x0000000000080947 */ /* 0x000fea0003800000 */
[----:B------:R-:W1:Y:S02]  /*4ca0*/  FENCE.VIEW.ASYNC.G ;  /* 0x00000000000073c6 */ /* 0x000e640000000100 */
[----:B-1----:R-:W-:Y:S06]  /*4cb0*/  BAR.ARV 0xc, 0x180 ;  /* 0x0306000000007b1d */ /* 0x002fec0000002000 */
.L_x_5700:
[----:B------:R-:W-:Y:S05]  /*4cc0*/  BSYNC B0 ;  /* 0x0000000000007941 */ /* 0x000fea0003800000 */
.L_x_5699:
[----:B------:R-:W-:Y:S01]  /*4cd0*/  UISETP.NE.AND UP0, UPT, UR38, 0x1, UPT ;  /* 0x000000012600788c */ /* 0x000fe2000bf05270 */
[----:B------:R-:W-:Y:S05]  /*4ce0*/  BSSY B7, `(.L_x_5701) ;  /* 0x000104e000077945 */ /* 0x000fea0003800000 */
[----:B------:R-:W-:-:S13]  /*4cf0*/  PLOP3.LUT P0, PT, PT, PT, UP0, 0x80, 0x0 ;  /* 0x000000000000781c */ /* 0x000fda0003f0f008 */
[----:B------:R-:W-:Y:S05]  /*4d00*/  @!P0 BRA `(.L_x_5702) ;  /* 0x00000024004c8947 */ /* 0x000fea0003800000 */
[----:B------:R-:W1:Y:S01]  /*4d10*/  LDC R0, c[0x0][0x448] ;  /* 0x00011200ff007b82 */ /* 0x000e620000000800 */
[----:B------:R-:W-:-:S07]  /*4d20*/  IADD3 R7, R23, 0x1, -R22 ;  /* 0x0000000117077810 */ /* 0x000fce0007ffe816 */
[----:B------:R-:W0:Y:S01]  /*4d30*/  LDC.64 R4, c[0x0][0x9e0] ;  /* 0x00027800ff047b82 */ /* 0x000e220000000a00 */
[----:B-1----:R-:W-:Y:S01]  /*4d40*/  ISETP.NE.AND P1, PT, R0, 0x1, PT ;  /* 0x000000010000780c */ /* 0x002fe20003f25270 */
[----:B------:R-:W-:Y:S01]  /*4d50*/  VIADD R0, R192, 0x3f ;  /* 0x0000003fc0007836 */ /* 0x000fe20000000000 */
[----:B0-----:R-:W-:-:S11]  /*4d60*/  ISETP.GE.AND P2, PT, R5, 0x1, PT ;  /* 0x000000010500780c */ /* 0x001fd60003f46270 */
[----:B------:R-:W0:Y:S08]  /*4d70*/  @P1 LDC R3, c[0x0][0x44c] ;  /* 0x00011300ff031b82 */ /* 0x000e300000000800 */
[----:B------:R-:W1:Y:S01]  /*4d80*/  @P1 LDC R6, c[0x0][0x450] ;  /* 0x00011400ff061b82 */ /* 0x000e620000000800 */
[----:B0-----:R-:W-:-:S05]  /*4d90*/  @P1 IMAD.HI.U32 R3, R0, R3, RZ ;  /* 0x0000000300031227 */ /* 0x001fca00078e00ff */
[----:B-1----:R-:W-:-:S05]  /*4da0*/  @P1 SHF.R.U32.HI R0, RZ, R6, R3 ;  /* 0x00000006ff001219 */ /* 0x002fca0000011603 */
[----:B------:R-:W-:-:S04]  /*4db0*/  IMAD.IADD R3, R7, 0x1, R0 ;  /* 0x0000000107037824 */ /* 0x000fc800078e0200 */
        /* <DEDUP_REMOVED lines=13> */
.L_x_5705:
[----:B------:R-:W-:-:S13]  /*4e90*/  ISETP.NE.AND P0, PT, R5, 0x1, PT ;  /* 0x000000010500780c */ /* 0x000fda0003f05270 */
[----:B------:R-:W0:Y:S02]  /*4ea0*/  @P0 LDC.64 R6, c[0x0][0x9e8] ;  /* 0x00027a00ff060b82 */ /* 0x000e240000000a00 */
[----:B0-----:R-:W-:-:S05]  /*4eb0*/  @P0 IMAD.HI.U32 R6, R0, R6, RZ ;  /* 0x0000000600060227 */ /* 0x001fca00078e00ff */
[----:B------:R-:W-:-:S07]  /*4ec0*/  @P0 SHF.R.U32.HI R0, RZ, R7, R6 ;  /* 0x00000007ff000219 */ /* 0x000fce0000011606 */
.L_x_5706:
[----:B------:R-:W-:Y:S05]  /*4ed0*/  BSYNC B0 ;  /* 0x0000000000007941 */ /* 0x000fea0003800000 */
.L_x_5704:
[----:B------:R-:W-:-:S05]  /*4ee0*/  IMAD R3, R0, R5, R5 ;  /* 0x0000000500037224 */ /* 0x000fca00078e0205 */
[----:B------:R-:W-:-:S07]  /*4ef0*/  VIMNMX R4, R4, R3, PT ;  /* 0x0000000304047248 */ /* 0x000fce0003fe0100 */
.L_x_5703:
        /* <DEDUP_REMOVED lines=24> */
.L_x_5709:
[----:B------:R-:W-:-:S13]  /*5080*/  ISETP.NE.AND P0, PT, R5, 0x1, PT ;  /* 0x000000010500780c */ /* 0x000fda0003f05270 */
[----:B------:R-:W0:Y:S02]  /*5090*/  @P0 LDC.64 R6, c[0x0][0x9e8] ;  /* 0x00027a00ff060b82 */ /* 0x000e240000000a00 */
[----:B0-----:R-:W-:-:S05]  /*50a0*/  @P0 IMAD.HI.U32 R4, R22, R6, RZ ;  /* 0x0000000616040227 */ /* 0x001fca00078e00ff */
[----:B------:R-:W-:-:S07]  /*50b0*/  @P0 SHF.R.U32.HI R22, RZ, R7, R4 ;  /* 0x00000007ff160219 */ /* 0x000fce0000011604 */
.L_x_5710:
[----:B------:R-:W-:Y:S05]  /*50c0*/  BSYNC B0 ;  /* 0x0000000000007941 */ /* 0x000fea0003800000 */
.L_x_5708:
[----:B------:R-:W-:-:S05]  /*50d0*/  IMAD R5, R22, R5, RZ ;  /* 0x0000000516057224 */ /* 0x000fca00078e02ff */
[----:B------:R-:W-:-:S07]  /*50e0*/  VIMNMX R0, R0, R5, !PT ;  /* 0x0000000500007248 */ /* 0x000fce0007fe0100 */
.L_x_5707:
[----:B------:R-:W-:Y:S01]  /*50f0*/  SHF.R.S32.HI R3, RZ, 0x1f, R0 ;  /* 0x0000001fff037819 */ /* 0x000fe20000011400 */
[----:B------:R-:W-:Y:S01]  /*5100*/  BSSY B0, `(.L_x_5711) ;  /* 0x0000025000007945 */ /* 0x000fe20003800000 */
[----:B------:R-:W-:Y:S02]  /*5110*/  IMAD.MOV.U32 R5, RZ, RZ, RZ ;  /* 0x000000ffff057224 */ /* 0x000fe400078e00ff */
[----:B------:R-:W-:-:S04]  /*5120*/  LEA.HI R3, R3, R0, RZ, 0x6 ;  /* 0x0000000003037211 */ /* 0x000fc800078f30ff */
[----:B------:R-:W-:-:S04]  /*5130*/  SHF.R.S32.HI R3, RZ, 0x6, R3 ;  /* 0x00000006ff037819 */ /* 0x000fc80000011403 */
        /* <DEDUP_REMOVED lines=9> */
[----:B---3--:R-:W-:Y:S02]  /*51d0*/  IABS R12, R11 ;  /* 0x0000000b000c7213 */ /* 0x008fe40000000000 */
        /* <DEDUP_REMOVED lines=23> */
.L_x_5712:
[----:B------:R-:W-:Y:S05]  /*5350*/  BSYNC B0 ;  /* 0x0000000000007941 */ /* 0x000fea0003800000 */
.L_x_5711:
        /* <DEDUP_REMOVED lines=46> */
[----:B---3--:R-:W-:Y:S02]  /*5640*/  CS2R R70, SRZ ;  /* 0x0000000000467805 */ /* 0x008fe4000001ff00 */
[----:B------:R-:W-:Y:S02]  /*5650*/  CS2R R68, SRZ ;  /* 0x0000000000447805 */ /* 0x000fe4000001ff00 */
[----:B----4-:R-:W-:Y:S02]  /*5660*/  CS2R R66, SRZ ;  /* 0x0000000000427805 */ /* 0x010fe4000001ff00 */
        /* <DEDUP_REMOVED lines=19> */
[----:B--2---:R-:W-:-:S02]  /*57a0*/  CS2R R26, SRZ ;  /* 0x00000000001a7805 */ /* 0x004fc4000001ff00 */
[----:B------:R-:W-:Y:S01]  /*57b0*/  CS2R R24, SRZ ;  /* 0x0000000000187805 */ /* 0x000fe2000001ff00 */
[----:B------:R-:W-:Y:S06]  /*57c0*/  @!P1 BRA `(.L_x_5713) ;  /* 0x000000f8007c9947 */ /* 0x000fec0003800000 */
[----:B------:R-:W2:Y:S04]  /*57d0*/  LDL R10, [R1+0x48] ;  /* 0x00004800010a7983 */ /* 0x000ea80000100800 */
[----:B--2---:R-:W0:Y:S02]  /*57e0*/  SHFL.IDX PT, R3, R10, RZ, 0x1f ;  /* 0x00001fff0a037589 */ /* 0x004e2400000e0000 */
[----:B0-----:R-:W-:-:S04]  /*57f0*/  LEA.HI R4, R3, R3, RZ, 0x1 ;  /* 0x0000000303047211 */ /* 0x001fc800078f08ff */
[----:B------:R-:W-:-:S05]  /*5800*/  LOP3.LUT R4, R4, 0x1fffe, RZ, 0xc0, !PT ;  /* 0x0001fffe04047812 */ /* 0x000fca00078ec0ff */
[----:B------:R-:W-:Y:S02]  /*5810*/  IMAD.IADD R3, R3, 0x1, -R4 ;  /* 0x0000000103037824 */ /* 0x000fe400078e0a04 */
[----:B------:R-:W-:Y:S02]  /*5820*/  IMAD.U32 R4, RZ, RZ, UR37 ;  /* 0x00000025ff047e24 */ /* 0x000fe4000f8e00ff */
[----:B------:R-:W-:-:S03]  /*5830*/  IMAD R3, R3, 0x8000, R2 ;  /* 0x0000800003037824 */ /* 0x000fc600078e0202 */
[----:B------:R-:W-:Y:S01]  /*5840*/  ISETP.NE.AND P0, PT, R4, 0x3, PT ;  /* 0x000000030400780c */ /* 0x000fe20003f05270 */
[----:B------:R-:W-:-:S05]  /*5850*/  VIADD R3, R3, 0x400 ;  /* 0x0000040003037836 */ /* 0x000fca0000000000 */
[----:B------:R-:W-:-:S04]  /*5860*/  SHF.R.U32.HI R3, RZ, 0x4, R3 ;  /* 0x00000004ff037819 */ /* 0x000fc80000011603 */
[----:B------:R-:W-:-:S04]  /*5870*/  LOP3.LUT R3, R3, 0x3fff, RZ, 0xc0, !PT ;  /* 0x00003fff03037812 */ /* 0x000fc800078ec0ff */
[----:B------:R-:W-:Y:S01]  /*5880*/  LOP3.LUT R3, R3, 0x2000000, RZ, 0xfc, !PT ;  /* 0x0200000003037812 */ /* 0x000fe200078efcff */
[----:B------:R-:W-:Y:S06]  /*5890*/  @!P0 BRA `(.L_x_5714) ;  /* 0x0000000000048947 */ /* 0x000fec0003800000 */
[----:B------:R-:W-:Y:S01]  /*58a0*/  BPT.TRAP 0x1 ;  /* 0x000000040000795c */ /* 0x000fe20000300000 */
.L_x_5714:
[----:B------:R-:W-:Y:S01]  /*58b0*/  IMAD R9, R18, 0x8, R2 ;  /* 0x0000000812097824 */ /* 0x000fe200078e0202 */
[----:B------:R-:W-:Y:S01]  /*58c0*/  SHF.L.U32 R10, R19, 0x1f, RZ ;  /* 0x0000001f130a7819 */ /* 0x000fe200000006ff */
[----:B------:R-:W-:Y:S01]  /*58d0*/  VIADD R4, R2, 0x26800 ;  /* 0x0002680002047836 */ /* 0x000fe20000000000 */
[----:B------:R-:W-:Y:S01]  /*58e0*/  BSSY B0, `(.L_x_5715) ;  /* 0x0000008000007945 */ /* 0x000fe20003800000 */
[----:B------:R-:W-:Y:S01]  /*58f0*/  IMAD R6, R18, 0x1000, R3 ;  /* 0x0000100012067824 */ /* 0x000fe200078e0203 */
[----:B------:R-:W0:Y:S01]  /*5900*/  SYNCS.PHASECHK.TRANS64.TRYWAIT P1, [R9+URZ+0x28c50], R10 ;  /* 0x028c500a090075a7 */ /* 0x000e22000802017f */
[----:B------:R-:W-:Y:S01]  /*5910*/  IMAD.MOV.U32 R7, RZ, RZ, 0x40000040 ;  /* 0x40000040ff077424 */ /* 0x000fe200078e00ff */
[----:B------:R-:W-:-:S04]  /*5920*/  SHF.R.U32.HI R4, RZ, 0x4, R4 ;  /* 0x00000004ff047819 */ /* 0x000fc80000011604 */
[----:B------:R-:W-:-:S04]  /*5930*/  LOP3.LUT R4, R4, 0x3fff, RZ, 0xc0, !PT ;  /* 0x00003fff04047812 */ /* 0x000fc800078ec0ff */
[----:B------:R-:W-:Y:S01]  /*5940*/  LOP3.LUT R4, R4, 0x10000, RZ, 0xfc, !PT ;  /* 0x0001000004047812 */ /* 0x000fe200078efcff */
[----:B0-----:R-:W-:Y:S06]  /*5950*/  @!P1 BRA `(.L_x_5716) ;  /* 0x000001e400509947 */ /* 0x001fec0003800000 */
.L_x_6077:
[----:B------:R-:W-:Y:S05]  /*5960*/  BSYNC B0 ;  /* 0x0000000000007941 */ /* 0x000fea0003800000 */
.L_x_5715:
        /* <DEDUP_REMOVED lines=24> */
[----:B-----5:R-:W-:Y:S01]  /*5af0*/  WARPGROUP.ARRIVE ;  /* 0x00000000000079c5 */ /* 0x020fe20000000000 */
[----:B------:R-:W-:Y:S01]  /*5b00*/  R2UR UR5, R11 ;  /* 0x000000000b0572ca */ /* 0x000fe200000e0000 */
[----:B------:R-:W-:Y:S01]  /*5b10*/  VIADD R8, R8, 0xfffffffe ;  /* 0xfffffffe08087836 */ /* 0x000fe20000000000 */
[----:B------:R-:W-:Y:S03]  /*5b20*/  BSSY B0, `(.L_x_5717) ;  /* 0x00000e2000007945 */ /* 0x000fe60003800000 */
[----:B------:R-:W-:Y:S01]  /*5b30*/  HGMMA.64x256x16.F32.BF16 R24, gdesc[UR12].tnspB, RZ, !UPT, gsb0 ;  /* 0x43e000000c1879f0 */ /* 0x000fe2000c0018ff */
[----:B------:R-:W-:Y:S01]  /*5b40*/  R2UR UR14, R6 ;  /* 0x00000000060e72ca */ /* 0x000fe200000e0000 */
[----:B------:R-:W-:Y:S01]  /*5b50*/  VIADD R6, R4, 0x6 ;  /* 0x0000000604067836 */ /* 0x000fe20000000000 */
[----:B------:R-:W-:Y:S01]  /*5b60*/  R2UR UR15, R7 ;  /* 0x00000000070f72ca */ /* 0x000fe200000e0000 */
[----:B------:R-:W-:Y:S01]  /*5b70*/  IMAD.MOV.U32 R7, RZ, RZ, 0x40000040 ;  /* 0x40000040ff077424 */ /* 0x000fe200078e00ff */
[----:B------:R-:W-:-:S02]  /*5b80*/  ISETP.GE.AND P2, PT, R8, R0, PT ;  /* 0x000000000800720c */ /* 0x000fc40003f46270 */
        /* <DEDUP_REMOVED lines=22> */
.L_x_5724:
[----:B------:R-:W-:Y:S01]  /*5cf0*/  BAR.SYNC.DEFER_BLOCKING 0xe, 0x100 ;  /* 0x0384000000007b1d */ /* 0x000fe20000010000 */
[C---:B------:R-:W-:Y:S02]  /*5d00*/  IMAD R8, R18.reuse, 0x40, R191 ;  /* 0x0000004012087824 */ /* 0x040fe400078e02bf */
[----:B------:R-:W-:Y:S02]  /*5d10*/  VIADD R18, R18, 0x1 ;  /* 0x0000000112127836 */ /* 0x000fe40000000000 */
[----:B------:R-:W-:-:S03]  /*5d20*/  IMAD R8, R8, 0x4, R2 ;  /* 0x0000000408087824 */ /* 0x000fc600078e0202 */
[----:B------:R-:W-:-:S04]  /*5d30*/  ISETP.NE.AND P2, PT, R18, 0x2, PT ;  /* 0x000000021200780c */ /* 0x000fc80003f45270 */
[----:B------:R-:W-:Y:S01]  /*5d40*/  SEL R18, R18, RZ, P2 ;  /* 0x000000ff12127207 */ /* 0x000fe20001000000 */
[----:B0-----:R-:W0:Y:S04]  /*5d50*/  LDS R9, [R8+0x28800] ;  /* 0x0288000008097984 */ /* 0x001e280000000800 */
[----:B-1----:R-:W1:Y:S01]  /*5d60*/  LDS R8, [R8+0x28820] ;  /* 0x0288200008087984 */ /* 0x002e620000000800 */
        /* <DEDUP_REMOVED lines=135> */
.L_x_5719:
[----:B------:R-:W-:Y:S01]  /*65e0*/  IMAD R21, R18, 0x8, R2 ;  /* 0x0000000812157824 */ /* 0x000fe200078e0202 */
[----:B------:R-:W-:-:S04]  /*65f0*/  SHF.L.U32 R8, R19, 0x1f, RZ ;  /* 0x0000001f13087819 */ /* 0x000fc800000006ff */
[----:B------:R0:W1:Y:S01]  /*6600*/  SYNCS.PHASECHK.TRANS64.TRYWAIT P2, [R21+URZ+0x28c50], R8 ;  /* 0x028c5008150075a7 */ /* 0x000062000804017f */
[----:B------:R-:W-:Y:S05]  /*6610*/  @!P0 BRA `(.L_x_5720) ;  /* 0x0000000000048947 */ /* 0x000fea0003800000 */
[----:B------:R-:W-:Y:S01]  /*6620*/  BPT.TRAP 0x1 ;  /* 0x000000040000795c */ /* 0x000fe20000300000 */
.L_x_5720:
[----:B------:R-:W-:Y:S04]  /*6630*/  BSSY B1, `(.L_x_5721) ;  /* 0x0000004000017945 */ /* 0x000fe80003800000 */
[----:B-1----:R-:W-:Y:S05]  /*6640*/  @P2 BRA `(.L_x_5722) ;  /* 0x0000000000082947 */ /* 0x002fea0003800000 */
[----:B------:R-:W1:Y:S02]  /*6650*/  SYNCS.PHASECHK.TRANS64.TRYWAIT P2, [R21+URZ+0x28c50], R8 ;  /* 0x028c5008150075a7 */ /* 0x000e64000804017f */
[----:B-1----:R-:W-:Y:S05]  /*6660*/  @!P2 BRA `(.L_x_5723) ;  /* 0x000001d80020a947 */ /* 0x002fea0003800000 */
.L_x_5722:
[----:B------:R-:W-:Y:S05]  /*6670*/  BSYNC B1 ;  /* 0x0000000000017941 */ /* 0x000fea0003800000 */
.L_x_5721:
[----:B01----:R-:W-:Y:S01]  /*6680*/  IMAD R8, R18, 0x1000, R3 ;  /* 0x0000100012087824 */ /* 0x003fe200078e0203 */
[----:B------:R-:W-:Y:S01]  /*6690*/  R2UR UR4, R4 ;  /* 0x00000000040472ca */ /* 0x000fe200000e0000 */
[----:B------:R-:W-:Y:S01]  /*66a0*/  IMAD.MOV.U32 R9, RZ, RZ, 0x40000040 ;  /* 0x40000040ff097424 */ /* 0x000fe200078e00ff */
[----:B------:R-:W-:Y:S01]  /*66b0*/  R2UR UR5, R5 ;  /* 0x00000000050572ca */ /* 0x000fe200000e0000 */
[----:B------:R-:W-:Y:S01]  /*66c0*/  WARPGROUP.ARRIVE ;  /* 0x00000000000079c5 */ /* 0x000fe20000000000 */
[C---:B------:R-:W-:Y:S01]  /*66d0*/  R2UR UR6, R8.reuse ;  /* 0x00000000080672ca */ /* 0x040fe200000e0000 */
[----:B------:R-:W-:Y:S01]  /*66e0*/  VIADD R14, R8, 0x80 ;  /* 0x00000080080e7836 */ /* 0x000fe20000000000 */
[----:B------:R-:W-:Y:S01]  /*66f0*/  R2UR UR7, R9 ;  /* 0x00000000090772ca */ /* 0x000fe200000e0000 */
[----:B------:R-:W-:Y:S02]  /*6700*/  IMAD.MOV.U32 R15, RZ, RZ, 0x40000040 ;  /* 0x40000040ff0f7424 */ /* 0x000fe400078e00ff */
[----:B------:R-:W-:-:S02]  /*6710*/  IMAD.MOV.U32 R9, RZ, RZ, 0x40000040 ;  /* 0x40000040ff097424 */ /* 0x000fc400078e00ff */
[----:B------:R-:W-:-:S05]  /*6720*/  @!P1 VIADD R21, R21, 0x28c60 ;  /* 0x00028c6015159836 */ /* 0x000fca0000000000 */
[----:B------:R-:W-:-:S03]  /*6730*/  @!P1 PRMT R21, RZ, 0x654, R21 ;  /* 0x00000654ff159816 */ /* 0x000fc60000000015 */
        /* <DEDUP_REMOVED lines=27> */
[----:B------:R-:W-:Y:S03]  /*68f0*/  HGMMA.64x256x16.F32.BF16 R24, gdesc[UR4].tnspB, R24, gsb0 ;  /* 0x43e00000041879f0 */ /* 0x000fe60008001818 */
[----:B------:R-:W-:Y:S02]  /*6900*/  WARPGROUP.DEPBAR.LE gsb0, 0x0 ;  /* 0x00008000000079c5 */ /* 0x000fe40000010000 */
[----:B------:R-:W-:Y:S06]  /*6910*/  BAR.ARV 0xf, 0x100 ;  /* 0x03c4000000007b1d */ /* 0x000fec0000002000 */
[----:B------:R1:W-:Y:S01]  /*6920*/  @!P1 SYNCS.ARRIVE.TRANS64.RED.A1T0 RZ, [R21+URZ], RZ ;  /* 0x000000ff15ff99a7 */ /* 0x0003e2000810043f */
[----:B------:R-:W-:Y:S05]  /*6930*/  @P3 BRA `(.L_x_5724) ;  /* 0xfffffff000ec3947 */ /* 0x000fea000383ffff */
.L_x_5718:
[----:B------:R-:W-:Y:S05]  /*6940*/  BSYNC B0 ;  /* 0x0000000000007941 */ /* 0x000fea0003800000 */
.L_x_5717:
[----:B------:R-:W-:Y:S01]  /*6950*/  BAR.SYNC.DEFER_BLOCKING 0xe, 0x100 ;  /* 0x0384000000007b1d */ /* 0x000fe20000010000 */
[C---:B------:R-:W-:Y:S01]  /*6960*/  IMAD R3, R18.reuse, 0x40, R191 ;  /* 0x0000004012037824 */ /* 0x040fe200078e02bf */
[----:B------:R-:W-:Y:S01]  /*6970*/  PLOP3.LUT P0, PT, PT, PT, PT, 0x8, 0x0 ;  /* 0x000000000000781c */ /* 0x000fe20003f0e170 */
[----:B------:R-:W-:Y:S02]  /*6980*/  VIADD R18, R18, 0x1 ;  /* 0x0000000112127836 */ /* 0x000fe40000000000 */
[----:B------:R-:W-:Y:S02]  /*6990*/  IMAD R3, R3, 0x4, R2 ;  /* 0x0000000403037824 */ /* 0x000fe400078e0202 */
[----:B------:R-:W-:Y:S01]  /*69a0*/  IMAD.MOV.U32 R152, RZ, RZ, RZ ;  /* 0x000000ffff987224 */ /* 0x000fe200078e00ff */
[----:B------:R-:W-:-:S04]  /*69b0*/  ISETP.NE.AND P1, PT, R18, 0x2, PT ;  /* 0x000000021200780c */ /* 0x000fc80003f25270 */
[----:B------:R-:W-:Y:S01]  /*69c0*/  SEL R18, R18, RZ, P1 ;  /* 0x000000ff12127207 */ /* 0x000fe20000800000 */
[----:B------:R-:W2:Y:S04]  /*69d0*/  LDS R0, [R3+0x28820] ;  /* 0x0288200003007984 */ /* 0x000ea80000000800 */
[----:B------:R3:W4:Y:S02]  /*69e0*/  LDS R2, [R3+0x28800] ;  /* 0x0288000003027984 */ /* 0x0007240000000800 */
[----:B---3--:R-:W-:Y:S02]  /*69f0*/  IMAD.MOV.U32 R3, RZ, RZ, RZ ;  /* 0x000000ffff037224 */ /* 0x008fe400078e00ff */
        /* <DEDUP_REMOVED lines=132> */
.L_x_5702:
        /* <DEDUP_REMOVED lines=24> */
.L_x_5727:
[----:B------:R-:W-:-:S13]  /*73c0*/  ISETP.NE.AND P0, PT, R5, 0x1, PT ;  /* 0x000000010500780c */ /* 0x000fda0003f05270 */
[----:B------:R-:W0:Y:S02]  /*73d0*/  @P0 LDC.64 R6, c[0x0][0x9e8] ;  /* 0x00027a00ff060b82 */ /* 0x000e240000000a00 */
[----:B0-----:R-:W-:-:S05]  /*73e0*/  @P0 IMAD.HI.U32 R6, R0, R6, RZ ;  /* 0x0000000600060227 */ /* 0x001fca00078e00ff */
[----:B------:R-:W-:-:S07]  /*73f0*/  @P0 SHF.R.U32.HI R0, RZ, R7, R6 ;  /* 0x00000007ff000219 */ /* 0x000fce0000011606 */
.L_x_5728:
[----:B------:R-:W-:Y:S05]  /*7400*/  BSYNC B0 ;  /* 0x0000000000007941 */ /* 0x000fea0003800000 */
.L_x_5726:
[----:B------:R-:W-:-:S05]  /*7410*/  IMAD R3, R0, R5, R5 ;  /* 0x0000000500037224 */ /* 0x000fca00078e0205 */
[----:B------:R-:W-:-:S07]  /*7420*/  VIMNMX R4, R4, R3, PT ;  /* 0x0000000304047248 */ /* 0x000fce0003fe0100 */
.L_x_5725:
        /* <DEDUP_REMOVED lines=24> */
.L_x_5731:
[----:B------:R-:W-:-:S13]  /*75b0*/  ISETP.NE.AND P0, PT, R5, 0x1, PT ;  /* 0x000000010500780c */ /* 0x000fda0003f05270 */
[----:B------:R-:W0:Y:S02]  /*75c0*/  @P0 LDC.64 R6, c[0x0][0x9e8] ;  /* 0x00027a00ff060b82 */ /* 0x000e240000000a00 */
[----:B0-----:R-:W-:-:S05]  /*75d0*/  @P0 IMAD.HI.U32 R4, R3, R6, RZ ;  /* 0x0000000603040227 */ /* 0x001fca00078e00ff */
[----:B------:R-:W-:-:S07]  /*75e0*/  @P0 SHF.R.U32.HI R3, RZ, R7, R4 ;  /* 0x00000007ff030219 */ /* 0x000fce0000011604 */
.L_x_5732:
[----:B------:R-:W-:Y:S05]  /*75f0*/  BSYNC B0 ;  /* 0x0000000000007941 */ /* 0x000fea0003800000 */
.L_x_5730:
[----:B------:R-:W-:-:S05]  /*7600*/  IMAD R3, R3, R5, RZ ;  /* 0x0000000503037224 */ /* 0x000fca00078e02ff */
[----:B------:R-:W-:-:S07]  /*7610*/  VIMNMX R0, R0, R3, !PT ;  /* 0x0000000300007248 */ /* 0x000fce0007fe0100 */
.L_x_5729:
        /* <DEDUP_REMOVED lines=38> */
.L_x_5734:
[----:B------:R-:W-:Y:S05]  /*7880*/  BSYNC B0 ;  /* 0x0000000000007941 */ /* 0x000fea0003800000 */
.L_x_5733:
        /* <DEDUP_REMOVED lines=82> */
[----:B------:R-:W-:-:S04]  /*7db0*/  LOP3.LUT R3, R3, 0x3fff, RZ, 0xc0, !PT ;  /* 0x00003fff03037812 */ /* 0x000fc800078ec0ff */
[----:B------:R-:W-:Y:S01]  /*7dc0*/  LOP3.LUT R190, R3, 0x2000000, RZ, 0xfc, !PT ;  /* 0x0200000003be7812 */ /* 0x000fe200078efcff */
        /* <DEDUP_REMOVED lines=17> */
.L_x_5736:
[----:B------:R-:W-:Y:S05]  /*7ee0*/  BSYNC B6 ;  /* 0x0000000000067941 */ /* 0x000fea0003800000 */
.L_x_5735:
        /* <DEDUP_REMOVED lines=12> */
.L_x_5740:
[----:B-1----:R1:W2:Y:S02]  /*7fb0*/  SYNCS.PHASECHK.TRANS64.TRYWAIT P0, [R2+URZ+0x28c00], R3 ;  /* 0x028c0003020075a7 */ /* 0x0022a4000800017f */
[----:B--2---:R-:W-:Y:S05]  /*7fc0*/  @!P0 NANOSLEEP.SYNCS 0x989680 ;  /* 0x009896800000895d */ /* 0x004fea0003900000 */
[----:B------:R-:W2:Y:S02]  /*7fd0*/  @!P0 SYNCS.PHASECHK.TRANS64 P0, [R2+URZ+0x28c00], R3 ;  /* 0x028c0003020085a7 */ /* 0x000ea4000800007f */
[----:B--2---:R-:W-:Y:S05]  /*7fe0*/  @!P0 BRA `(.L_x_5740) ;  /* 0xfffffffc00f08947 */ /* 0x004fea000383ffff */
.L_x_5739:
[----:B------:R-:W-:Y:S05]  /*7ff0*/  BSYNC B0 ;  /* 0x0000000000007941 */ /* 0x000fea0003800000 */
.L_x_5738:
[----:B------:R-:W-:Y:S05]  /*8000*/  BRA `(.L_x_5741) ;  /* 0x0000002c00ac7947 */ /* 0x000fea0003800000 */
.L_x_5737:
[----:B------:R-:W-:Y:S01]  /*8010*/  VIADD R4, R2, 0x20400 ;  /* 0x0002040002047836 */ /* 0x000fe20000000000 */
[----:B-----5:R-:W-:Y:S01]  /*8020*/  SHF.R.S32.HI R0, RZ, 0x1f, R76 ;  /* 0x0000001fff007819 */ /* 0x020fe2000001144c */
[----:B------:R-:W-:Y:S01]  /*8030*/  ULDC.64 UR4, c[0x0][0x3f8] ;  /* 0x0000fe0000047ab9 */ /* 0x000fe20000000a00 */
[----:B------:R-:W-:Y:S01]  /*8040*/  ULDC.64 UR6, c[0x0][0x408] ;  /* 0x0001020000067ab9 */ /* 0x000fe20000000a00 */
[----:B------:R-:W-:Y:S01]  /*8050*/  IMAD.WIDE.U32 R24, R76, UR4, RZ ;  /* 0x000000044c187c25 */ /* 0x000fe2000f8e00ff */
[----:B------:R-:W-:Y:S01]  /*8060*/  LOP3.LUT P0, RZ, R4, 0x3ff, RZ, 0xc0, !PT ;  /* 0x000003ff04ff7812 */ /* 0x000fe2000780c0ff */
[----:B------:R-:W-:Y:S02]  /*8070*/  BSSY B6, `(.L_x_5742) ;  /* 0x0000019000067945 */ /* 0x000fe40003800000 */
[C---:B------:R-:W-:Y:S02]  /*8080*/  IMAD R3, R0.reuse, UR4, RZ ;  /* 0x0000000400037c24 */ /* 0x040fe4000f8e02ff */
[----:B------:R-:W-:-:S02]  /*8090*/  IMAD R5, R0, UR6, RZ ;  /* 0x0000000600057c24 */ /* 0x000fc4000f8e02ff */
        /* <DEDUP_REMOVED lines=22> */
.L_x_5743:
[----:B------:R-:W-:Y:S05]  /*8200*/  BSYNC B6 ;  /* 0x0000000000067941 */ /* 0x000fea0003800000 */
.L_x_5742:
[----:B------:R-:W0:Y:S01]  /*8210*/  S2R R0, SR_TID.X ;  /* 0x0000000000007919 */ /* 0x000e220000002100 */
[----:B------:R-:W-:Y:S01]  /*8220*/  ULDC.U8 UR4, c[0x0][0x410] ;  /* 0x0001040000047ab9 */ /* 0x000fe20000000000 */
[----:B------:R-:W-:Y:S01]  /*8230*/  BSSY B0, `(.L_x_5744) ;  /* 0x00002c0000007945 */ /* 0x000fe20003800000 */
[----:B------:R-:W-:Y:S01]  /*8240*/  ISETP.NE.AND P0, PT, RZ, UR4, PT ;  /* 0x00000004ff007c0c */ /* 0x000fe2000bf05270 */
[C---:B------:R-:W-:Y:S02]  /*8250*/  VIADD R36, R186.reuse, 0x20 ;  /* 0x00000020ba247836 */ /* 0x040fe40000000000 */
[----:B------:R-:W-:Y:S02]  /*8260*/  IMAD.IADD R34, R186, 0x1, R192 ;  /* 0x00000001ba227824 */ /* 0x000fe400078e02c0 */
[----:B0-----:R-:W-:-:S05]  /*8270*/  VIADD R0, R0, 0xffffff80 ;  /* 0xffffff8000007836 */ /* 0x001fca0000000000 */
[----:B------:R-:W-:-:S04]  /*8280*/  SHF.R.S32.HI R3, RZ, 0x1f, R0 ;  /* 0x0000001fff037819 */ /* 0x000fc80000011400 */
[----:B------:R-:W-:-:S04]  /*8290*/  LEA.HI R3, R3, R0, RZ, 0x2 ;  /* 0x0000000003037211 */ /* 0x000fc800078f10ff */
[----:B------:R-:W-:-:S05]  /*82a0*/  LOP3.LUT R3, R3, 0xfffffffc, RZ, 0xc0, !PT ;  /* 0xfffffffc03037812 */ /* 0x000fca00078ec0ff */
[----:B------:R-:W-:Y:S01]  /*82b0*/  IMAD.IADD R3, R0, 0x1, -R3 ;  /* 0x0000000100037824 */ /* 0x000fe200078e0a03 */
[----:B------:R-:W-:Y:S06]  /*82c0*/  @!P0 BRA `(.L_x_5745) ;  /* 0x0000001400988947 */ /* 0x000fec0003800000 */
[----:B------:R-:W0:Y:S01]  /*82d0*/  LDC R37, c[0x0][0x448] ;  /* 0x00011200ff257b82 */ /* 0x000e220000000800 */
[----:B------:R-:W-:Y:S01]  /*82e0*/  IMAD R3, R3, 0x20, R34 ;  /* 0x0000002003037824 */ /* 0x000fe200078e0222 */
[----:B------:R-:W-:Y:S01]  /*82f0*/  ULDC.64 UR4, c[0x0][0x3f8] ;  /* 0x0000fe0000047ab9 */ /* 0x000fe20000000a00 */
[----:B------:R-:W-:Y:S01]  /*8300*/  ULDC.64 UR6, c[0x0][0x408] ;  /* 0x0001020000067ab9 */ /* 0x000fe20000000a00 */
[----:B------:R-:W-:Y:S01]  /*8310*/  IMAD.MOV.U32 R6, RZ, RZ, R24 ;  /* 0x000000ffff067224 */ /* 0x000fe200078e0018 */
[----:B------:R-:W-:Y:S01]  /*8320*/  SHF.R.S32.HI R31, RZ, 0x1f, R200 ;  /* 0x0000001fff1f7819 */ /* 0x000fe200000114c8 */
[----:B------:R-:W-:Y:S02]  /*8330*/  IMAD.MOV.U32 R7, RZ, RZ, R27 ;  /* 0x000000ffff077224 */ /* 0x000fe400078e001b */
[----:B------:R-:W-:Y:S02]  /*8340*/  IMAD.MOV.U32 R8, RZ, RZ, R76 ;  /* 0x000000ffff087224 */ /* 0x000fe400078e004c */
[----:B------:R-:W-:Y:S01]  /*8350*/  IMAD.MOV.U32 R9, RZ, RZ, R29 ;  /* 0x000000ffff097224 */ /* 0x000fe200078e001d */
[----:B0-----:R-:W-:-:S13]  /*8360*/  ISETP.NE.AND P0, PT, R37, 0x1, PT ;  /* 0x000000012500780c */ /* 0x001fda0003f05270 */
[----:B------:R-:W0:Y:S08]  /*8370*/  @P0 LDC R0, c[0x0][0x44c] ;  /* 0x00011300ff000b82 */ /* 0x000e300000000800 */
[----:B------:R-:W1:Y:S01]  /*8380*/  @P0 LDC R5, c[0x0][0x450] ;  /* 0x00011400ff050b82 */ /* 0x000e620000000800 */
[----:B0-----:R-:W-:-:S05]  /*8390*/  @P0 IMAD.HI.U32 R0, R3, R0, RZ ;  /* 0x0000000003000227 */ /* 0x001fca00078e00ff */
[----:B-1----:R-:W-:-:S04]  /*83a0*/  @P0 SHF.R.U32.HI R3, RZ, R5, R0 ;  /* 0x00000005ff030219 */ /* 0x002fc80000011600 */
        /* <DEDUP_REMOVED lines=21> */
.L_x_6083:
[----:B------:R-:W-:Y:S01]  /*8500*/  IMAD R37, R22, R37, RZ ;  /* 0x0000002516257224 */ /* 0x000fe200078e02ff */
[----:B------:R-:W-:Y:S01]  /*8510*/  BSSY B1, `(.L_x_5747) ;  /* 0x000001d000017945 */ /* 0x000fe20003800000 */
[----:B------:R-:W-:Y:S02]  /*8520*/  CS2R R24, SRZ ;  /* 0x0000000000187805 */ /* 0x000fe4000001ff00 */
[----:B------:R-:W-:Y:S02]  /*8530*/  CS2R R26, SRZ ;  /* 0x00000000001a7805 */ /* 0x000fe4000001ff00 */
[----:B------:R-:W-:Y:S02]  /*8540*/  CS2R R20, SRZ ;  /* 0x0000000000147805 */ /* 0x000fe4000001ff00 */
[----:B------:R-:W-:Y:S02]  /*8550*/  ISETP.GE.AND P0, PT, R34, R37, PT ;  /* 0x000000252200720c */ /* 0x000fe40003f06270 */
[----:B------:R-:W-:-:S11]  /*8560*/  CS2R R28, SRZ ;  /* 0x00000000001c7805 */ /* 0x000fd6000001ff00 */
[----:B------:R-:W-:Y:S05]  /*8570*/  @P0 BRA `(.L_x_5748) ;  /* 0x0000000000580947 */ /* 0x000fea0003800000 */
[----:B------:R-:W-:Y:S01]  /*8580*/  ULDC UR4, c[0x0][0x3f4] ;  /* 0x0000fd0000047ab9 */ /* 0x000fe20000000800 */
[----:B--2---:R-:W-:Y:S01]  /*8590*/  IMAD.MOV.U32 R8, RZ, RZ, R0 ;  /* 0x000000ffff087224 */ /* 0x004fe200078e0000 */
[----:B------:R-:W-:Y:S01]  /*85a0*/  ISETP.GE.AND P2, PT, R188, UR4, PT ;  /* 0x00000004bc007c0c */ /* 0x000fe2000bf46270 */
[----:B-1----:R-:W-:Y:S01]  /*85b0*/  IMAD.MOV.U32 R9, RZ, RZ, R3 ;  /* 0x000000ffff097224 */ /* 0x002fe200078e0003 */
[----:B------:R-:W-:Y:S01]  /*85c0*/  ISETP.GE.AND P3, PT, R200, UR4, PT ;  /* 0x00000004c8007c0c */ /* 0x000fe2000bf66270 */
[----:B---3--:R-:W-:Y:S01]  /*85d0*/  IMAD.MOV.U32 R15, RZ, RZ, R5 ;  /* 0x000000ffff0f7224 */ /* 0x008fe200078e0005 */
[----:B------:R-:W-:-:S09]  /*85e0*/  CS2R R26, SRZ ;  /* 0x00000000001a7805 */ /* 0x000fd2000001ff00 */
[----:B------:R-:W-:Y:S02]  /*85f0*/  @!P2 IMAD.WIDE R32, R188, 0x2, R8 ;  /* 0x00000002bc20a825 */ /* 0x000fe400078e0208 */
[C---:B------:R-:W-:Y:S02]  /*8600*/  @!P3 SHF.L.U64.HI R20, R200.reuse, 0x1, R31 ;  /* 0x00000001c814b819 */ /* 0x040fe4000001021f */
[----:B------:R-:W-:Y:S01]  /*8610*/  @!P3 IMAD.SHL.U32 R9, R200, 0x2, RZ ;  /* 0x00000002c809b824 */ /* 0x000fe200078e00ff */
[----:B------:R-:W-:Y:S02]  /*8620*/  CS2R R28, SRZ ;  /* 0x00000000001c7805 */ /* 0x000fe4000001ff00 */
[----:B------:R-:W-:Y:S01]  /*8630*/  CS2R R24, SRZ ;  /* 0x0000000000187805 */ /* 0x000fe2000001ff00 */
[----:B----4-:R-:W-:Y:S01]  /*8640*/  @!P2 IMAD.WIDE R12, R188, 0x2, R14 ;  /* 0x00000002bc0ca825 */ /* 0x010fe200078e020e */
[----:B------:R1:W5:Y:S01]  /*8650*/  @!P2 LD.E.64 R26, desc[UR42][R32.64] ;  /* 0x0000002a201aa980 */ /* 0x000362000c101b00 */
[----:B------:R-:W-:-:S02]  /*8660*/  @!P3 IADD3 R10, P0, R0, R9, RZ ;  /* 0x00000009000ab210 */ /* 0x000fc40007f1e0ff */
[----:B------:R-:W-:Y:S01]  /*8670*/  @!P3 IADD3 R8, P1, R14, R9, RZ ;  /* 0x000000090e08b210 */ /* 0x000fe20007f3e0ff */
[----:B------:R1:W5:Y:S02]  /*8680*/  @!P2 LD.E.64 R28, desc[UR42][R12.64] ;  /* 0x0000002a0c1ca980 */ /* 0x000364000c101b00 */
[--C-:B------:R-:W-:Y:S02]  /*8690*/  @!P3 IMAD.X R11, R3, 0x1, R20.reuse, P0 ;  /* 0x00000001030bb824 */ /* 0x100fe400000e0614 */
[----:B------:R-:W-:Y:S01]  /*86a0*/  @!P3 IMAD.X R9, R5, 0x1, R20, P1 ;  /* 0x000000010509b824 */ /* 0x000fe200008e0614 */
[----:B------:R-:W-:Y:S02]  /*86b0*/  CS2R R20, SRZ ;  /* 0x0000000000147805 */ /* 0x000fe4000001ff00 */
[----:B------:R1:W5:Y:S04]  /*86c0*/  @!P3 LD.E.64 R24, desc[UR42][R10.64] ;  /* 0x0000002a0a18b980 */ /* 0x000368000c101b00 */
[----:B------:R1:W5:Y:S02]  /*86d0*/  @!P3 LD.E.64 R20, desc[UR42][R8.64] ;  /* 0x0000002a0814b980 */ /* 0x000364000c101b00 */
.L_x_5748:
[----:B------:R-:W-:Y:S05]  /*86e0*/  BSYNC B1 ;  /* 0x0000000000017941 */ /* 0x000fea0003800000 */
.L_x_5747:
[----:B-1---5:R-:W-:Y:S01]  /*86f0*/  IMAD.MOV.U32 R8, RZ, RZ, R27 ;  /* 0x000000ffff087224 */ /* 0x022fe200078e001b */
[----:B------:R-:W-:Y:S01]  /*8700*/  UMOV UR4, 0xffffffff ;  /* 0xffffffff00047882 */ /* 0x000fe20000000000 */
[----:B--2---:R-:W-:Y:S02]  /*8710*/  IMAD.MOV.U32 R0, RZ, RZ, R24 ;  /* 0x000000ffff007224 */ /* 0x004fe400078e0018 */
[----:B------:R-:W-:Y:S01]  /*8720*/  IMAD.MOV.U32 R3, RZ, RZ, R25 ;  /* 0x000000ffff037224 */ /* 0x000fe200078e0019 */
[----:B------:R-:W-:Y:S01]  /*8730*/  PRMT R41, R8, 0x7610, R41 ;  /* 0x0000761008297816 */ /* 0x000fe20000000029 */
[----:B---3--:R-:W-:Y:S02]  /*8740*/  IMAD.MOV.U32 R5, RZ, RZ, R26 ;  /* 0x000000ffff057224 */ /* 0x008fe400078e001a */
[----:B------:R-:W-:Y:S01]  /*8750*/  IMAD.MOV.U32 R8, RZ, RZ, R29 ;  /* 0x000000ffff087224 */ /* 0x000fe200078e001d */
[----:B------:R-:W-:Y:S01]  /*8760*/  PRMT R46, R3, 0x5410, R0 ;  /* 0x00005410032e7816 */ /* 0x000fe20000000000 */
[----:B------:R-:W-:Y:S01]  /*8770*/  IMAD.MOV.U32 R0, RZ, RZ, R20 ;  /* 0x000000ffff007224 */ /* 0x000fe200078e0014 */
[----:B------:R-:W-:Y:S01]  /*8780*/  PRMT R38, R5, 0x7610, R38 ;  /* 0x0000761005267816 */ /* 0x000fe20000000026 */
[----:B------:R-:W-:-:S02]  /*8790*/  IMAD.MOV.U32 R3, RZ, RZ, R21 ;  /* 0x000000ffff037224 */ /* 0x000fc400078e0015 */
[----:B------:R-:W-:Y:S01]  /*87a0*/  IMAD.MOV.U32 R5, RZ, RZ, R28 ;  /* 0x000000ffff057224 */ /* 0x000fe200078e001c */
[----:B------:R-:W-:Y:S02]  /*87b0*/  PRMT R38, R38, 0x5410, R8 ;  /* 0x0000541026267816 */ /* 0x000fe40000000008 */
[----:B------:R-:W-:Y:S02]  /*87c0*/  CS2R R8, SRZ ;  /* 0x0000000000087805 */ /* 0x000fe4000001ff00 */
[----:B------:R-:W-:Y:S02]  /*87d0*/  PRMT R47, R0, 0x7610, R47 ;  /* 0x00007610002f7816 */ /* 0x000fe4000000002f */
[----:B------:R-:W-:Y:S02]  /*87e0*/  PRMT R48, R3, 0x7610, R48 ;  /* 0x0000761003307816 */ /* 0x000fe40000000030 */
[----:B------:R-:W-:Y:S01]  /*87f0*/  PRMT R42, R5, 0x7610, R42 ;  /* 0x00007610052a7816 */ /* 0x000fe2000000002a */
[----:B------:R-:W-:Y:S06]  /*8800*/  BRA.DIV UR4, `(.L_x_5749) ;  /* 0x000001ba043c7947 */ /* 0x000fec000b800000 */
[----:B------:R1:W2:Y:S04]  /*8810*/  SHFL.IDX PT, R3, R6, 0x1, 0x1c1f ;  /* 0x003c1f0006037f89 */ /* 0x0002a800000e0000 */
[----:B0-----:R-:W0:Y:S04]  /*8820*/  SHFL.IDX PT, R4, R4, 0x1, 0x1c1f ;  /* 0x003c1f0004047f89 */ /* 0x001e2800000e0000 */
[----:B------:R-:W3:Y:S04]  /*8830*/  SHFL.IDX PT, R7, R7, 0x1, 0x1c1f ;  /* 0x003c1f0007077f89 */ /* 0x000ee800000e0000 */
[----:B------:R1:W0:Y:S02]  /*8840*/  SHFL.IDX PT, R0, R30, 0x1, 0x1c1f ;  /* 0x003c1f001e007f89 */ /* 0x00022400000e0000 */
.L_x_6089:
[----:B------:R-:W-:Y:S01]  /*8850*/  VIADD R34, R34, 0x20 ;  /* 0x0000002022227836 */ /* 0x000fe20000000000 */
[----:B------:R-:W-:Y:S01]  /*8860*/  LEA.HI R5, R217, R217, RZ, 0x1 ;  /* 0x000000d9d9057211 */ /* 0x000fe200078f08ff */
[----:B------:R-:W-:Y:S01]  /*8870*/  BSSY B1, `(.L_x_5750) ;  /* 0x0000020000017945 */ /* 0x000fe20003800000 */
[----:B------:R-:W-:Y:S02]  /*8880*/  CS2R R12, SRZ ;  /* 0x00000000000c7805 */ /* 0x000fe4000001ff00 */
[----:B------:R-:W-:Y:S02]  /*8890*/  CS2R R10, SRZ ;  /* 0x00000000000a7805 */ /* 0x000fe4000001ff00 */
[----:B------:R-:W-:Y:S01]  /*88a0*/  ISETP.GE.AND P0, PT, R34, R37, PT ;  /* 0x000000252200720c */ /* 0x000fe20003f06270 */
[----:B------:R-:W-:Y:S01]  /*88b0*/  IMAD.SHL.U32 R34, R195, 0x40, RZ ;  /* 0x00000040c3227824 */ /* 0x000fe200078e00ff */
[----:B-1----:R-:W-:Y:S02]  /*88c0*/  LOP3.LUT R6, R5, 0xfffffffe, RZ, 0xc0, !PT ;  /* 0xfffffffe05067812 */ /* 0x002fe400078ec0ff */
[----:B----4-:R-:W-:-:S03]  /*88d0*/  CS2R R14, SRZ ;  /* 0x00000000000e7805 */ /* 0x010fc6000001ff00 */
[----:B------:R-:W-:-:S05]  /*88e0*/  IMAD.IADD R6, R217, 0x1, -R6 ;  /* 0x00000001d9067824 */ /* 0x000fca00078e0a06 */
[----:B------:R-:W-:Y:S01]  /*88f0*/  SHF.L.U32 R35, R6, 0x1f, RZ ;  /* 0x0000001f06237819 */ /* 0x000fe200000006ff */
[----:B------:R-:W-:Y:S06]  /*8900*/  @P0 BRA `(.L_x_5751) ;  /* 0x0000000000580947 */ /* 0x000fec0003800000 */
[----:B------:R-:W-:Y:S01]  /*8910*/  ULDC UR4, c[0x0][0x3f4] ;  /* 0x0000fd0000047ab9 */ /* 0x000fe20000000800 */
[----:B--2---:R-:W-:Y:S01]  /*8920*/  IMAD.MOV.U32 R5, RZ, RZ, R3 ;  /* 0x000000ffff057224 */ /* 0x004fe200078e0003 */
[----:B------:R-:W-:Y:S02]  /*8930*/  ISETP.GE.AND P2, PT, R188, UR4, PT ;  /* 0x00000004bc007c0c */ /* 0x000fe4000bf46270 */
[----:B------:R-:W-:Y:S02]  /*8940*/  CS2R R12, SRZ ;  /* 0x00000000000c7805 */ /* 0x000fe4000001ff00 */
[----:B------:R-:W-:Y:S01]  /*8950*/  ISETP.GE.AND P3, PT, R200, UR4, PT ;  /* 0x00000004c8007c0c */ /* 0x000fe2000bf66270 */
[----:B0-----:R-:W-:Y:S02]  /*8960*/  IMAD.MOV.U32 R8, RZ, RZ, R0 ;  /* 0x000000ffff087224 */ /* 0x001fe400078e0000 */
[----:B---3--:R-:W-:-:S06]  /*8970*/  IMAD.MOV.U32 R9, RZ, RZ, R7 ;  /* 0x000000ffff097224 */ /* 0x008fcc00078e0007 */
[----:B------:R-:W-:-:S04]  /*8980*/  @!P2 IMAD.WIDE R32, R188, 0x2, R4 ;  /* 0x00000002bc20a825 */ /* 0x000fc800078e0204 */
[C---:B------:R-:W-:Y:S01]  /*8990*/  @!P3 SHF.L.U64.HI R10, R200.reuse, 0x1, R31 ;  /* 0x00000001c80ab819 */ /* 0x040fe2000001021f */
[----:B------:R-:W-:Y:S01]  /*89a0*/  @!P3 IMAD.SHL.U32 R5, R200, 0x2, RZ ;  /* 0x00000002c805b824 */ /* 0x000fe200078e00ff */
[----:B------:R-:W-:Y:S01]  /*89b0*/  CS2R R14, SRZ ;  /* 0x00000000000e7805 */ /* 0x000fe2000001ff00 */
[----:B------:R1:W5:Y:S01]  /*89c0*/  @!P2 LD.E.64 R12, desc[UR42][R32.64] ;  /* 0x0000002a200ca980 */ /* 0x000362000c101b00 */
[----:B------:R-:W-:Y:S01]  /*89d0*/  @!P2 IMAD.WIDE R30, R188, 0x2, R8 ;  /* 0x00000002bc1ea825 */ /* 0x000fe200078e0208 */
[----:B------:R-:W-:Y:S02]  /*89e0*/  CS2R R8, SRZ ;  /* 0x0000000000087805 */ /* 0x000fe4000001ff00 */
[-C--:B------:R-:W-:Y:S02]  /*89f0*/  @!P3 IADD3 R4, P0, R4, R5.reuse, RZ ;  /* 0x000000050404b210 */ /* 0x080fe40007f1e0ff */
[----:B------:R-:W-:Y:S01]  /*8a00*/  @!P3 IADD3 R6, P1, R0, R5, RZ ;  /* 0x000000050006b210 */ /* 0x000fe20007f3e0ff */
[----:B------:R1:W5:Y:S02]  /*8a10*/  @!P2 LD.E.64 R14, desc[UR42][R30.64] ;  /* 0x0000002a1e0ea980 */ /* 0x000364000c101b00 */
[----:B------:R-:W-:-:S02]  /*8a20*/  @!P3 IMAD.X R5, R3, 0x1, R10, P0 ;  /* 0x000000010305b824 */ /* 0x000fc400000e060a */
[----:B------:R-:W-:Y:S01]  /*8a30*/  @!P3 IMAD.X R7, R7, 0x1, R10, P1 ;  /* 0x000000010707b824 */ /* 0x000fe200008e060a */
[----:B------:R-:W-:Y:S02]  /*8a40*/  CS2R R10, SRZ ;  /* 0x00000000000a7805 */ /* 0x000fe4000001ff00 */
[----:B------:R1:W5:Y:S04]  /*8a50*/  @!P3 LD.E.64 R8, desc[UR42][R4.64] ;  /* 0x0000002a0408b980 */ /* 0x000368000c101b00 */
[----:B------:R1:W5:Y:S02]  /*8a60*/  @!P3 LD.E.64 R10, desc[UR42][R6.64] ;  /* 0x0000002a060ab980 */ /* 0x000364000c101b00 */
.L_x_5751:
[----:B------:R-:W-:Y:S05]  /*8a70*/  BSYNC B1 ;  /* 0x0000000000017941 */ /* 0x000fea0003800000 */
.L_x_5750:
[----:B------:R-:W4:Y:S01]  /*8a80*/  SYNCS.PHASECHK.TRANS64.TRYWAIT P0, [R2+URZ+0x28c00], R35 ;  /* 0x028c0023020075a7 */ /* 0x000f22000800017f */
[----:B--2---:R-:W-:Y:S01]  /*8a90*/  LOP3.LUT R3, R34, 0x1c0, RZ, 0xc0, !PT ;  /* 0x000001c022037812 */ /* 0x004fe200078ec0ff */
[----:B01---5:R-:W-:Y:S01]  /*8aa0*/  IMAD.MOV.U32 R4, RZ, RZ, R8 ;  /* 0x000000ffff047224 */ /* 0x023fe200078e0008 */
[----:B------:R-:W-:Y:S01]  /*8ab0*/  VIADDMNMX R31, R37, -R192, 0x40, PT ;  /* 0x00000040251f7446 */ /* 0x000fe200038009c0 */
[----:B------:R-:W-:Y:S01]  /*8ac0*/  IMAD.MOV.U32 R6, RZ, RZ, R10 ;  /* 0x000000ffff067224 */ /* 0x000fe200078e000a */
[----:B------:R-:W-:Y:S01]  /*8ad0*/  LOP3.LUT R0, R3, 0x18, R16, 0xf8, !PT ;  /* 0x0000001803007812 */ /* 0x000fe200078ef810 */
[----:B------:R-:W-:Y:S01]  /*8ae0*/  IMAD.MOV.U32 R5, RZ, RZ, R13 ;  /* 0x000000ffff057224 */ /* 0x000fe200078e000d */
[----:B------:R-:W-:Y:S01]  /*8af0*/  SHF.R.U32.HI R3, RZ, 0x3, R3 ;  /* 0x00000003ff037819 */ /* 0x000fe20000011603 */
[----:B------:R-:W-:Y:S01]  /*8b00*/  BSSY B1, `(.L_x_5752) ;  /* 0x0000014000017945 */ /* 0x000fe20003800000 */
[----:B------:R-:W-:Y:S01]  /*8b10*/  PRMT R33, R4, 0x7610, R33 ;  /* 0x0000761004217816 */ /* 0x000fe20000000021 */
[----:B------:R-:W-:Y:S01]  /*8b20*/  IMAD.MOV.U32 R4, RZ, RZ, R12 ;  /* 0x000000ffff047224 */ /* 0x000fe200078e000c */
[----:B------:R-:W-:Y:S01]  /*8b30*/  LOP3.LUT R0, R0, R3, RZ, 0x3c, !PT ;  /* 0x0000000300007212 */ /* 0x000fe200078e3cff */
[----:B------:R-:W-:Y:S01]  /*8b40*/  IMAD.MOV.U32 R3, RZ, RZ, R9 ;  /* 0x000000ffff037224 */ /* 0x000fe200078e0009 */
[----:B------:R-:W-:Y:S01]  /*8b50*/  PRMT R49, R5, 0x7610, R49 ;  /* 0x0000761005317816 */ /* 0x000fe20000000031 */
[----:B------:R-:W-:Y:S01]  /*8b60*/  IMAD.MOV.U32 R5, RZ, RZ, R15 ;  /* 0x000000ffff057224 */ /* 0x000fe200078e000f */
[----:B------:R-:W-:Y:S01]  /*8b70*/  PRMT R30, R6, 0x5410, R4 ;  /* 0x00005410061e7816 */ /* 0x000fe20000000004 */
[----:B------:R-:W-:Y:S01]  /*8b80*/  IMAD.MOV.U32 R4, RZ, RZ, R14 ;  /* 0x000000ffff047224 */ /* 0x000fe200078e000e */
[----:B------:R-:W-:Y:S01]  /*8b90*/  PRMT R32, R3, 0x7610, R32 ;  /* 0x0000761003207816 */ /* 0x000fe20000000020 */
[----:B------:R-:W-:Y:S01]  /*8ba0*/  IMAD R3, R203, 0x200, R0 ;  /* 0x00000200cb037824 */ /* 0x000fe200078e0200 */
[----:B------:R-:W-:Y:S01]  /*8bb0*/  LOP3.LUT P2, RZ, R195, 0x4, RZ, 0xc0, !PT ;  /* 0x00000004c3ff7812 */ /* 0x000fe2000784c0ff */
[----:B------:R-:W-:Y:S01]  /*8bc0*/  IMAD.MOV.U32 R0, RZ, RZ, R11 ;  /* 0x000000ffff007224 */ /* 0x000fe200078e000b */
[----:B------:R-:W-:Y:S01]  /*8bd0*/  PRMT R50, R4, 0x7610, R50 ;  /* 0x0000761004327816 */ /* 0x000fe20000000032 */
[----:B------:R-:W-:Y:S01]  /*8be0*/  IMAD R3, R3, 0x2, R2 ;  /* 0x0000000203037824 */ /* 0x000fe200078e0202 */
[----:B------:R-:W-:-:S02]  /*8bf0*/  ISETP.GE.AND P1, PT, R186, R31, PT ;  /* 0x0000001fba00720c */ /* 0x000fc40003f26270 */
[----:B------:R-:W-:Y:S01]  /*8c00*/  PRMT R34, R0, 0x7610, R34 ;  /* 0x0000761000227816 */ /* 0x000fe20000000022 */
[C---:B------:R-:W-:Y:S02]  /*8c10*/  VIADD R4, R3.reuse, 0x20400 ;  /* 0x0002040003047836 */ /* 0x040fe40000000000 */
[----:B------:R-:W-:Y:S01]  /*8c20*/  VIADD R0, R3, 0x20440 ;  /* 0x0002044003007836 */ /* 0x000fe20000000000 */
[----:B----4-:R-:W-:Y:S07]  /*8c30*/  @!P0 BRA `(.L_x_5753) ;  /* 0x000001b400a48947 */ /* 0x010fee0003800000 */
.L_x_6090:
[----:B------:R-:W-:Y:S05]  /*8c40*/  BSYNC B1 ;  /* 0x0000000000017941 */ /* 0x000fea0003800000 */
.L_x_5752:
[----:B------:R-:W-:Y:S01]  /*8c50*/  BSSY B1, `(.L_x_5754) ;  /* 0x0000067000017945 */ /* 0x000fe20003800000 */
[----:B------:R-:W-:Y:S01]  /*8c60*/  PRMT R32, R32, 0x5410, R5 ;  /* 0x0000541020207816 */ /* 0x000fe20000000005 */
[----:B------:R-:W-:Y:S02]  /*8c70*/  @P2 VIADD R0, R4, 0xffffffc0 ;  /* 0xffffffc004002836 */ /* 0x000fe40000000000 */
[----:B------:R-:W-:Y:S05]  /*8c80*/  @P1 BRA `(.L_x_5755) ;  /* 0x00000004008c1947 */ /* 0x000fea0003800000 */
[----:B------:R-:W1:Y:S01]  /*8c90*/  LDC R5, c[0x0][0x3f4] ;  /* 0x0000fd00ff057b82 */ /* 0x000e620000000800 */
[----:B------:R-:W-:Y:S01]  /*8ca0*/  BSSY B2, `(.L_x_5756) ;  /* 0x0000032000027945 */ /* 0x000fe20003800000 */
[-C--:B-1----:R-:W-:Y:S02]  /*8cb0*/  ISETP.GE.AND P0, PT, R188, R5.reuse, PT ;  /* 0x00000005bc00720c */ /* 0x082fe40003f06270 */
[----:B------:R-:W-:-:S11]  /*8cc0*/  ISETP.GE.AND P1, PT, R200, R5, PT ;  /* 0x00000005c800720c */ /* 0x000fd60003f26270 */
[----:B------:R-:W-:Y:S05]  /*8cd0*/  @P0 BRA `(.L_x_5757) ;  /* 0x0000000000b80947 */ /* 0x000fea0003800000 */
[----:B---3--:R-:W1:Y:S01]  /*8ce0*/  LDS.128 R4, [R3+0x20400] ;  /* 0x0204000003047984 */ /* 0x008e620000000c00 */
[----:B------:R-:W-:Y:S02]  /*8cf0*/  SHF.R.U32.HI R40, RZ, 0x10, R29 ;  /* 0x00000010ff287819 */ /* 0x000fe4000001161d */
[--C-:B------:R-:W-:Y:S02]  /*8d00*/  SHF.R.U32.HI R37, RZ, 0x10, R27.reuse ;  /* 0x00000010ff257819 */ /* 0x100fe4000001161b */
[----:B------:R-:W-:Y:S02]  /*8d10*/  PRMT R40, R38, 0x5432, R40 ;  /* 0x0000543226287816 */ /* 0x000fe40000000028 */
[----:B0-----:R-:W-:Y:S02]  /*8d20*/  SHF.R.U64 R35, R26, 0x10, R27 ;  /* 0x000000101a237819 */ /* 0x001fe4000000121b */
[----:B------:R-:W-:Y:S01]  /*8d30*/  PRMT R37, R41, 0x5410, R37 ;  /* 0x0000541029257816 */ /* 0x000fe20000000025 */
[----:B------:R-:W-:Y:S01]  /*8d40*/  IMAD.U32 R41, R40, 0x10000, RZ ;  /* 0x0001000028297824 */ /* 0x000fe200078e00ff */
[----:B------:R-:W-:-:S02]  /*8d50*/  SHF.R.U64 R39, R28, 0x10, R29 ;  /* 0x000000101c277819 */ /* 0x000fc4000000121d */
[----:B------:R-:W-:Y:S01]  /*8d60*/  PRMT R35, R38, 0x5410, R35 ;  /* 0x0000541026237816 */ /* 0x000fe20000000023 */
[C---:B------:R-:W-:Y:S01]  /*8d70*/  IMAD.U32 R38, R37.reuse, 0x10000, RZ ;  /* 0x0001000025267824 */ /* 0x040fe200078e00ff */
[----:B------:R-:W-:Y:S02]  /*8d80*/  LOP3.LUT R40, R40, 0xffff0000, RZ, 0xc0, !PT ;  /* 0xffff000028287812 */ /* 0x000fe400078ec0ff */
[----:B------:R-:W-:Y:S02]  /*8d90*/  PRMT R39, R42, 0x5410, R39 ;  /* 0x000054102a277816 */ /* 0x000fe40000000027 */
[----:B------:R-:W-:Y:S02]  /*8da0*/  LOP3.LUT R37, R37, 0xffff0000, RZ, 0xc0, !PT ;  /* 0xffff000025257812 */ /* 0x000fe400078ec0ff */
[C---:B-1----:R-:W-:Y:S01]  /*8db0*/  LOP3.LUT R27, R6.reuse, 0xffff0000, RZ, 0xc0, !PT ;  /* 0xffff0000061b7812 */ /* 0x042fe200078ec0ff */
[----:B------:R-:W-:Y:S01]  /*8dc0*/  IMAD.U32 R26, R6, 0x10000, RZ ;  /* 0x00010000061a7824 */ /* 0x000fe200078e00ff */
[C---:B------:R-:W-:Y:S01]  /*8dd0*/  LOP3.LUT R29, R7.reuse, 0xffff0000, RZ, 0xc0, !PT ;  /* 0xffff0000071d7812 */ /* 0x040fe200078ec0ff */
[----:B------:R-:W-:-:S02]  /*8de0*/  IMAD.U32 R28, R7, 0x10000, RZ ;  /* 0x00010000071c7824 */ /* 0x000fc400078e00ff */
[CC--:B------:R-:W-:Y:S01]  /*8df0*/  FMUL.FTZ R43, R27.reuse, R41.reuse ;  /* 0x000000291b2b7220 */ /* 0x0c0fe20000410000 */
[----:B------:R-:W-:Y:S01]  /*8e00*/  FMUL.FTZ R42, R27, R38 ;  /* 0x000000261b2a7220 */ /* 0x000fe20000410000 */
[----:B------:R-:W-:Y:S01]  /*8e10*/  FMUL.FTZ R27, R29, R40 ;  /* 0x000000281d1b7220 */ /* 0x000fe20000410000 */
[----:B------:R-:W-:Y:S02]  /*8e20*/  IMAD.U32 R6, R4, 0x10000, RZ ;  /* 0x0001000004067824 */ /* 0x000fe400078e00ff */
[C---:B------:R-:W-:Y:S01]  /*8e30*/  FFMA.FTZ R43, R26.reuse, R38, -R43 ;  /* 0x000000261a2b7223 */ /* 0x040fe2000001082b */
[----:B------:R-:W-:Y:S02]  /*8e40*/  IMAD.U32 R7, R5, 0x10000, RZ ;  /* 0x0001000005077824 */ /* 0x000fe400078e00ff */
[----:B------:R-:W-:Y:S01]  /*8e50*/  FFMA.FTZ R42, R26, R41, R42 ;  /* 0x000000291a2a7223 */ /* 0x000fe2000001002a */
[----:B------:R-:W-:Y:S01]  /*8e60*/  LOP3.LUT R4, R4, 0xffff0000, RZ, 0xc0, !PT ;  /* 0xffff000004047812 */ /* 0x000fe200078ec0ff */
[-C--:B------:R-:W-:Y:S01]  /*8e70*/  FMUL.FTZ R45, R29, R37.reuse ;  /* 0x000000251d2d7220 */ /* 0x080fe20000410000 */
        /* <DEDUP_REMOVED lines=15> */
[----:B------:R-:W-:Y:S02]  /*8f70*/  F2FP.BF16.F32.PACK_AB R6, R42, R43 ;  /* 0x0000002b2a06723e */ /* 0x000fe400000010ff */
[----:B------:R-:W-:-:S02]  /*8f80*/  F2FP.BF16.F32.PACK_AB R7, R44, R41 ;  /* 0x000000292c07723e */ /* 0x000fc400000010ff */
[----:B------:R-:W-:Y:S02]  /*8f90*/  F2FP.BF16.F32.PACK_AB R4, R29, R4 ;  /* 0x000000041d04723e */ /* 0x000fe400000010ff */
[----:B------:R-:W-:-:S05]  /*8fa0*/  F2FP.BF16.F32.PACK_AB R5, R38, R5 ;  /* 0x000000052605723e */ /* 0x000fca00000010ff */
[----:B------:R1:W-:Y:S02]  /*8fb0*/  STS.128 [R3+0x20400], R4 ;  /* 0x0204000403007388 */ /* 0x0003e40000000c00 */
.L_x_5757:
[----:B------:R-:W-:Y:S05]  /*8fc0*/  BSYNC B2 ;  /* 0x0000000000027941 */ /* 0x000fea0003800000 */
.L_x_5756:
[----:B------:R-:W-:Y:S05]  /*8fd0*/  @P1 BRA `(.L_x_5755) ;  /* 0x0000000000b81947 */ /* 0x000fea0003800000 */
[----:B-1-3--:R-:W1:Y:S01]  /*8fe0*/  LDS.128 R4, [R0] ;  /* 0x0000000000047984 */ /* 0x00ae620000000c00 */
[----:B0-----:R-:W-:Y:S02]  /*8ff0*/  SHF.R.U32.HI R35, RZ, 0x10, R21 ;  /* 0x00000010ff237819 */ /* 0x001fe40000011615 */
[----:B------:R-:W-:Y:S02]  /*9000*/  SHF.R.U32.HI R27, RZ, 0x10, R25 ;  /* 0x00000010ff1b7819 */ /* 0x000fe40000011619 */
[----:B------:R-:W-:Y:S02]  /*9010*/  PRMT R35, R48, 0x5410, R35 ;  /* 0x0000541030237816 */ /* 0x000fe40000000023 */
[----:B------:R-:W-:Y:S02]  /*9020*/  PRMT R27, R46, 0x5410, R27 ;  /* 0x000054102e1b7816 */ /* 0x000fe4000000001b */
[----:B------:R-:W-:Y:S01]  /*9030*/  SHF.R.U64 R29, R20, 0x10, R21 ;  /* 0x00000010141d7819 */ /* 0x000fe20000001215 */
[----:B------:R-:W-:Y:S01]  /*9040*/  IMAD.U32 R37, R35, 0x10000, RZ ;  /* 0x0001000023257824 */ /* 0x000fe200078e00ff */
[----:B------:R-:W-:Y:S01]  /*9050*/  SHF.R.U64 R26, R24, 0x10, R25 ;  /* 0x00000010181a7819 */ /* 0x000fe20000001219 */
[----:B------:R-:W-:Y:S01]  /*9060*/  IMAD.U32 R28, R27, 0x10000, RZ ;  /* 0x000100001b1c7824 */ /* 0x000fe200078e00ff */
[----:B------:R-:W-:-:S02]  /*9070*/  LOP3.LUT R35, R35, 0xffff0000, RZ, 0xc0, !PT ;  /* 0xffff000023237812 */ /* 0x000fc400078ec0ff */
[----:B------:R-:W-:Y:S02]  /*9080*/  LOP3.LUT R27, R27, 0xffff0000, RZ, 0xc0, !PT ;  /* 0xffff00001b1b7812 */ /* 0x000fe400078ec0ff */
[----:B------:R-:W-:Y:S02]  /*9090*/  PRMT R26, R46, 0x5432, R26 ;  /* 0x000054322e1a7816 */ /* 0x000fe4000000001a */
[----:B------:R-:W-:Y:S02]  /*90a0*/  PRMT R29, R47, 0x5410, R29 ;  /* 0x000054102f1d7816 */ /* 0x000fe4000000001d */
[C---:B-1----:R-:W-:Y:S01]  /*90b0*/  LOP3.LUT R21, R6.reuse, 0xffff0000, RZ, 0xc0, !PT ;  /* 0xffff000006157812 */ /* 0x042fe200078ec0ff */
[----:B------:R-:W-:Y:S01]  /*90c0*/  IMAD.U32 R20, R6, 0x10000, RZ ;  /* 0x0001000006147824 */ /* 0x000fe200078e00ff */
[C---:B------:R-:W-:Y:S01]  /*90d0*/  LOP3.LUT R25, R7.reuse, 0xffff0000, RZ, 0xc0, !PT ;  /* 0xffff000007197812 */ /* 0x040fe200078ec0ff */
[----:B------:R-:W-:Y:S02]  /*90e0*/  IMAD.U32 R24, R7, 0x10000, RZ ;  /* 0x0001000007187824 */ /* 0x000fe400078e00ff */
[C---:B------:R-:W-:Y:S01]  /*90f0*/  FMUL.FTZ R39, R21.reuse, R37 ;  /* 0x0000002515277220 */ /* 0x040fe20000410000 */
[----:B------:R-:W-:Y:S01]  /*9100*/  FMUL.FTZ R38, R21, R28 ;  /* 0x0000001c15267220 */ /* 0x000fe20000410000 */
[----:B------:R-:W-:Y:S01]  /*9110*/  FMUL.FTZ R21, R25, R35 ;  /* 0x0000002319157220 */ /* 0x000fe20000410000 */
[----:B------:R-:W-:-:S02]  /*9120*/  IMAD.U32 R6, R4, 0x10000, RZ ;  /* 0x0001000004067824 */ /* 0x000fc400078e00ff */
[C---:B------:R-:W-:Y:S01]  /*9130*/  FFMA.FTZ R39, R20.reuse, R28, -R39 ;  /* 0x0000001c14277223 */ /* 0x040fe20000010827 */
[----:B------:R-:W-:Y:S01]  /*9140*/  FFMA.FTZ R38, R20, R37, R38 ;  /* 0x0000002514267223 */ /* 0x000fe20000010026 */
[-C--:B------:R-:W-:Y:S01]  /*9150*/  FFMA.FTZ R37, R24, R27.reuse, -R21 ;  /* 0x0000001b18257223 */ /* 0x080fe20000010815 */
[C---:B------:R-:W-:Y:S01]  /*9160*/  IMAD.U32 R7, R5.reuse, 0x10000, RZ ;  /* 0x0001000005077824 */ /* 0x040fe200078e00ff */
[----:B------:R-:W-:Y:S01]  /*9170*/  LOP3.LUT R4, R4, 0xffff0000, RZ, 0xc0, !PT ;  /* 0xffff000004047812 */ /* 0x000fe200078ec0ff */
[C---:B------:R-:W-:Y:S01]  /*9180*/  IMAD.U32 R21, R26.reuse, 0x10000, RZ ;  /* 0x000100001a157824 */ /* 0x040fe200078e00ff */
[----:B------:R-:W-:Y:S01]  /*9190*/  LOP3.LUT R5, R5, 0xffff0000, RZ, 0xc0, !PT ;  /* 0xffff000005057812 */ /* 0x000fe200078ec0ff */
[----:B------:R-:W-:Y:S01]  /*91a0*/  FMUL.FTZ R41, R25, R27 ;  /* 0x0000001b19297220 */ /* 0x000fe20000410000 */
[C---:B------:R-:W-:Y:S01]  /*91b0*/  LOP3.LUT R20, R29.reuse, 0xffff0000, RZ, 0xc0, !PT ;  /* 0xffff00001d147812 */ /* 0x040fe200078ec0ff */
[----:B------:R-:W-:Y:S01]  /*91c0*/  IMAD.U32 R25, R29, 0x10000, RZ ;  /* 0x000100001d197824 */ /* 0x000fe200078e00ff */
[----:B------:R-:W-:Y:S01]  /*91d0*/  LOP3.LUT R26, R26, 0xffff0000, RZ, 0xc0, !PT ;  /* 0xffff00001a1a7812 */ /* 0x000fe200078ec0ff */
[----:B------:R-:W-:Y:S01]  /*91e0*/  FFMA.FTZ R40, R24, R35, R41 ;  /* 0x0000002318287223 */ /* 0x000fe20000010029 */
[C---:B------:R-:W-:Y:S01]  /*91f0*/  FMUL.FTZ R24, R4.reuse, R21 ;  /* 0x0000001504187220 */ /* 0x040fe20000410000 */
        /* <DEDUP_REMOVED lines=10> */
[----:B------:R-:W-:-:S05]  /*92a0*/  F2FP.BF16.F32.PACK_AB R5, R20, R5 ;  /* 0x000000051405723e */ /* 0x000fca00000010ff */
[----:B------:R2:W-:Y:S02]  /*92b0*/  STS.128 [R0], R4 ;  /* 0x0000000400007388 */ /* 0x0005e40000000c00 */
.L_x_5755:
[----:B------:R-:W-:Y:S05]  /*92c0*/  BSYNC B1 ;  /* 0x0000000000017941 */ /* 0x000fea0003800000 */
.L_x_5754:
[----:B------:R-:W-:-:S13]  /*92d0*/  ISETP.GE.AND P0, PT, R36, R31, PT ;  /* 0x0000001f2400720c */ /* 0x000fda0003f06270 */
[----:B------:R-:W-:Y:S05]  /*92e0*/  @P0 BRA `(.L_x_5758) ;  /* 0x0000001800d00947 */ /* 0x000fea0003800000 */
[----:B-12---:R-:W1:Y:S01]  /*92f0*/  LDC R5, c[0x0][0x3f4] ;  /* 0x0000fd00ff057b82 */ /* 0x006e620000000800 */
[----:B------:R-:W-:Y:S01]  /*9300*/  BSSY B1, `(.L_x_5759) ;  /* 0x0000032000017945 */ /* 0x000fe20003800000 */
[-C--:B-1----:R-:W-:Y:S02]  /*9310*/  ISETP.GE.AND P0, PT, R188, R5.reuse, PT ;  /* 0x00000005bc00720c */ /* 0x082fe40003f06270 */
[----:B------:R-:W-:-:S11]  /*9320*/  ISETP.GE.AND P1, PT, R200, R5, PT ;  /* 0x00000005c800720c */ /* 0x000fd60003f26270 */
[----:B------:R-:W-:Y:S05]  /*9330*/  @P0 BRA `(.L_x_5760) ;  /* 0x0000000000b80947 */ /* 0x000fea0003800000 */
[----:B---3--:R-:W1:Y:S01]  /*9340*/  LDS.128 R4, [R3+0x21400] ;  /* 0x0214000003047984 */ /* 0x008e620000000c00 */
[----:B------:R-:W-:Y:S02]  /*9350*/  SHF.R.U32.HI R26, RZ, 0x10, R15 ;  /* 0x00000010ff1a7819 */ /* 0x000fe4000001160f */
        /* <DEDUP_REMOVED lines=43> */
[----:B------:R1:W-:Y:S02]  /*9610*/  STS.128 [R3+0x21400], R4 ;  /* 0x0214000403007388 */ /* 0x0003e40000000c00 */
.L_x_5760:
[----:B------:R-:W-:Y:S05]  /*9620*/  BSYNC B1 ;  /* 0x0000000000017941 */ /* 0x000fea0003800000 */
.L_x_5759:
[----:B------:R-:W-:Y:S05]  /*9630*/  @P1 BRA `(.L_x_5758) ;  /* 0x0000001400fc1947 */ /* 0x000fea0003800000 */
[----:B-1-3--:R-:W1:Y:S01]  /*9640*/  LDS.128 R4, [R0+0x1000] ;  /* 0x0010000000047984 */ /* 0x00ae620000000c00 */
        /* <DEDUP_REMOVED lines=12> */
[C---:B-1----:R-:W-:Y:S01]  /*9710*/  LOP3.LUT R9, R6.reuse, 0xffff0000, RZ, 0xc0, !PT ;  /* 0xffff000006097812 */ /* 0x042fe200078ec0ff */
        /* <DEDUP_REMOVED lines=10> */
[C---:B------:R-:W-:Y:S01]  /*97c0*/  IMAD.U32 R6, R5.reuse, 0x10000, RZ ;  /* 0x0001000005067824 */ /* 0x040fe200078e00ff */
[----:B------:R-:W-:Y:S01]  /*97d0*/  LOP3.LUT R4, R4, 0xffff0000, RZ, 0xc0, !PT ;  /* 0xffff000004047812 */ /* 0x000fe200078ec0ff */
[C---:B------:R-:W-:Y:S01]  /*97e0*/  IMAD.U32 R8, R30.reuse, 0x10000, RZ ;  /* 0x000100001e087824 */ /* 0x040fe200078e00ff */
[----:B------:R-:W-:Y:S01]  /*97f0*/  LOP3.LUT R5, R5, 0xffff0000, RZ, 0xc0, !PT ;  /* 0xffff000005057812 */ /* 0x000fe200078ec0ff */
[C---:B------:R-:W-:Y:S01]  /*9800*/  IMAD.U32 R7, R33.reuse, 0x10000, RZ ;  /* 0x0001000021077824 */ /* 0x040fe200078e00ff */
[----:B------:R-:W-:Y:S01]  /*9810*/  LOP3.LUT R30, R30, 0xffff0000, RZ, 0xc0, !PT ;  /* 0xffff00001e1e7812 */ /* 0x000fe200078ec0ff */
[C---:B------:R-:W-:Y:S01]  /*9820*/  FFMA.FTZ R21, R10.reuse, R32, -R21 ;  /* 0x000000200a157223 */ /* 0x040fe20000010815 */
        /* <DEDUP_REMOVED lines=16> */
.L_x_5745:
        /* <DEDUP_REMOVED lines=36> */
.L_x_6096:
[----:B------:R-:W-:Y:S01]  /*9b70*/  IMAD R33, R22, R21, RZ ;  /* 0x0000001516217224 */ /* 0x000fe200078e02ff */
[----:B------:R-:W-:Y:S01]  /*9b80*/  BSSY B1, `(.L_x_5762) ;  /* 0x000000f000017945 */ /* 0x000fe20003800000 */
[----:B---3--:R-:W-:Y:S01]  /*9b90*/  IMAD.MOV.U32 R15, RZ, RZ, R5 ;  /* 0x000000ffff0f7224 */ /* 0x008fe200078e0005 */
[----:B------:R-:W-:Y:S02]  /*9ba0*/  CS2R R28, SRZ ;  /* 0x00000000001c7805 */ /* 0x000fe4000001ff00 */
[----:B------:R-:W-:Y:S02]  /*9bb0*/  CS2R R30, SRZ ;  /* 0x00000000001e7805 */ /* 0x000fe4000001ff00 */
[----:B------:R-:W-:Y:S02]  /*9bc0*/  ISETP.GE.AND P0, PT, R34, R33, PT ;  /* 0x000000212200720c */ /* 0x000fe40003f06270 */
[----:B------:R-:W-:Y:S02]  /*9bd0*/  CS2R R24, SRZ ;  /* 0x0000000000187805 */ /* 0x000fe4000001ff00 */
[----:B------:R-:W-:-:S09]  /*9be0*/  CS2R R26, SRZ ;  /* 0x00000000001a7805 */ /* 0x000fd2000001ff00 */
[----:B------:R-:W-:Y:S05]  /*9bf0*/  @P0 BRA `(.L_x_5763) ;  /* 0x00000000001c0947 */ /* 0x000fea0003800000 */
[----:B------:R-:W-:Y:S02]  /*9c00*/  ULDC UR4, c[0x0][0x3f4] ;  /* 0x0000fd0000047ab9 */ /* 0x000fe40000000800 */
[----:B------:R-:W-:-:S13]  /*9c10*/  ISETP.GE.AND P0, PT, R16, UR4, PT ;  /* 0x0000000410007c0c */ /* 0x000fda000bf06270 */
[----:B------:R-:W-:Y:S05]  /*9c20*/  @P0 BRA `(.L_x_5763) ;  /* 0x0000000000100947 */ /* 0x000fea0003800000 */
[----:B------:R-:W-:-:S04]  /*9c30*/  IMAD.WIDE R10, R16, 0x2, R10 ;  /* 0x00000002100a7825 */ /* 0x000fc800078e020a */
[----:B----4-:R-:W-:Y:S01]  /*9c40*/  IMAD.WIDE R14, R16, 0x2, R14 ;  /* 0x00000002100e7825 */ /* 0x010fe200078e020e */
[----:B------:R0:W5:Y:S04]  /*9c50*/  LD.E.128 R24, desc[UR42][R10.64] ;  /* 0x0000002a0a187980 */ /* 0x000168000c101d00 */
[----:B------:R0:W5:Y:S02]  /*9c60*/  LD.E.128 R28, desc[UR42][R14.64] ;  /* 0x0000002a0e1c7980 */ /* 0x000164000c101d00 */
.L_x_5763:
[----:B------:R-:W-:Y:S05]  /*9c70*/  BSYNC B1 ;  /* 0x0000000000017941 */ /* 0x000fea0003800000 */
.L_x_5762:
[----:B-----5:R-:W-:Y:S01]  /*9c80*/  IMAD.MOV.U32 R0, RZ, RZ, R28 ;  /* 0x000000ffff007224 */ /* 0x020fe200078e001c */
[----:B------:R-:W-:Y:S01]  /*9c90*/  UMOV UR4, 0xffffffff ;  /* 0xffffffff00047882 */ /* 0x000fe20000000000 */
        /* <DEDUP_REMOVED lines=16> */
[----:B------:R-:W1:Y:S04]  /*9da0*/  SHFL.IDX PT, R3, R8, 0x1, 0x1c1f ;  /* 0x003c1f0008037f89 */ /* 0x000e6800000e0000 */
[----:B------:R-:W2:Y:S04]  /*9db0*/  SHFL.IDX PT, R0, R6, 0x1, 0x1c1f ;  /* 0x003c1f0006007f89 */ /* 0x000ea800000e0000 */
[----:B------:R-:W3:Y:S04]  /*9dc0*/  SHFL.IDX PT, R7, R7, 0x1, 0x1c1f ;  /* 0x003c1f0007077f89 */ /* 0x000ee800000e0000 */
[----:B0---4-:R0:W4:Y:S01]  /*9dd0*/  SHFL.IDX PT, R14, R9, 0x1, 0x1c1f ;  /* 0x003c1f00090e7f89 */ /* 0x01112200000e0000 */
[----:B-1----:R-:W-:-:S02]  /*9de0*/  IMAD.MOV.U32 R13, RZ, RZ, R3 ;  /* 0x000000ffff0d7224 */ /* 0x002fc400078e0003 */
[----:B0-2---:R-:W-:-:S07]  /*9df0*/  IMAD.MOV.U32 R12, RZ, RZ, R0 ;  /* 0x000000ffff0c7224 */ /* 0x005fce00078e0000 */
.L_x_6102:
[----:B------:R-:W0:Y:S01]  /*9e00*/  LDC R3, c[0x0][0x3f4] ;  /* 0x0000fd00ff037b82 */ /* 0x000e220000000800 */
[----:B------:R-:W-:Y:S01]  /*9e10*/  VIADD R34, R34, 0x20 ;  /* 0x0000002022227836 */ /* 0x000fe20000000000 */
[----:B------:R-:W-:Y:S01]  /*9e20*/  LEA.HI R0, R217, R217, RZ, 0x1 ;  /* 0x000000d9d9007211 */ /* 0x000fe200078f08ff */
[----:B------:R-:W-:Y:S01]  /*9e30*/  BSSY B1, `(.L_x_5765) ;  /* 0x0000014000017945 */ /* 0x000fe20003800000 */
[----:B---3--:R-:W-:Y:S01]  /*9e40*/  IMAD.MOV.U32 R15, RZ, RZ, R7 ;  /* 0x000000ffff0f7224 */ /* 0x008fe200078e0007 */
[----:B------:R-:W-:Y:S02]  /*9e50*/  CS2R R6, SRZ ;  /* 0x0000000000067805 */ /* 0x000fe4000001ff00 */
[----:B------:R-:W-:Y:S02]  /*9e60*/  ISETP.GE.AND P0, PT, R34, R33, PT ;  /* 0x000000212200720c */ /* 0x000fe40003f06270 */
[----:B------:R-:W-:Y:S02]  /*9e70*/  CS2R R8, SRZ ;  /* 0x0000000000087805 */ /* 0x000fe4000001ff00 */
[----:B------:R-:W-:-:S02]  /*9e80*/  LOP3.LUT R0, R0, 0xfffffffe, RZ, 0xc0, !PT ;  /* 0xfffffffe00007812 */ /* 0x000fc400078ec0ff */
[----:B------:R-:W-:-:S03]  /*9e90*/  CS2R R10, SRZ ;  /* 0x00000000000a7805 */ /* 0x000fc6000001ff00 */
[----:B------:R-:W-:-:S05]  /*9ea0*/  IMAD.IADD R0, R217, 0x1, -R0 ;  /* 0x00000001d9007824 */ /* 0x000fca00078e0a00 */
[----:B------:R-:W-:Y:S01]  /*9eb0*/  SHF.L.U32 R21, R0, 0x1f, RZ ;  /* 0x0000001f00157819 */ /* 0x000fe200000006ff */
[----:B------:R-:W-:Y:S06]  /*9ec0*/  @P0 BRA `(.L_x_5766) ;  /* 0x0000000000280947 */ /* 0x000fec0003800000 */
[----:B------:R-:W-:Y:S01]  /*9ed0*/  ULDC UR4, c[0x0][0x3f4] ;  /* 0x0000fd0000047ab9 */ /* 0x000fe20000000800 */
[----:B------:R-:W-:Y:S02]  /*9ee0*/  CS2R R6, SRZ ;  /* 0x0000000000067805 */ /* 0x000fe4000001ff00 */
[----:B------:R-:W-:Y:S02]  /*9ef0*/  ISETP.GE.AND P0, PT, R16, UR4, PT ;  /* 0x0000000410007c0c */ /* 0x000fe4000bf06270 */
[----:B------:R-:W-:Y:S02]  /*9f00*/  CS2R R8, SRZ ;  /* 0x0000000000087805 */ /* 0x000fe4000001ff00 */
[----:B------:R-:W-:-:S09]  /*9f10*/  CS2R R10, SRZ ;  /* 0x00000000000a7805 */ /* 0x000fd2000001ff00 */
[----:B------:R-:W-:Y:S05]  /*9f20*/  @P0 BRA `(.L_x_5766) ;  /* 0x0000000000100947 */ /* 0x000fea0003800000 */
[----:B------:R-:W-:-:S04]  /*9f30*/  IMAD.WIDE R12, R16, 0x2, R12 ;  /* 0x00000002100c7825 */ /* 0x000fc800078e020c */
[----:B----4-:R-:W-:Y:S01]  /*9f40*/  IMAD.WIDE R14, R16, 0x2, R14 ;  /* 0x00000002100e7825 */ /* 0x010fe200078e020e */
[----:B------:R1:W5:Y:S04]  /*9f50*/  LD.E.128 R8, desc[UR42][R12.64] ;  /* 0x0000002a0c087980 */ /* 0x000368000c101d00 */
[----:B------:R1:W5:Y:S02]  /*9f60*/  LD.E.128 R4, desc[UR42][R14.64] ;  /* 0x0000002a0e047980 */ /* 0x000364000c101d00 */
.L_x_5766:
[----:B------:R-:W-:Y:S05]  /*9f70*/  BSYNC B1 ;  /* 0x0000000000017941 */ /* 0x000fea0003800000 */
.L_x_5765:
[----:B------:R-:W2:Y:S01]  /*9f80*/  SYNCS.PHASECHK.TRANS64.TRYWAIT P1, [R2+URZ+0x28c00], R21 ;  /* 0x028c0015020075a7 */ /* 0x000ea2000802017f */
[----:B-----5:R-:W-:Y:S01]  /*9f90*/  IMAD.MOV.U32 R0, RZ, RZ, R4 ;  /* 0x000000ffff007224 */ /* 0x020fe200078e0004 */
[----:B-1----:R-:W-:Y:S01]  /*9fa0*/  VIADDMNMX R13, R33, -R192, 0x40, PT ;  /* 0x00000040210d7446 */ /* 0x002fe200038009c0 */
[----:B------:R-:W-:Y:S01]  /*9fb0*/  IMAD.MOV.U32 R12, RZ, RZ, R5 ;  /* 0x000000ffff0c7224 */ /* 0x000fe200078e0005 */
[----:B0-----:R-:W-:Y:S01]  /*9fc0*/  ISETP.GE.AND P0, PT, R16, R3, PT ;  /* 0x000000031000720c */ /* 0x001fe20003f06270 */
[----:B----4-:R-:W-:Y:S01]  /*9fd0*/  IMAD.MOV.U32 R14, RZ, RZ, R9 ;  /* 0x000000ffff0e7224 */ /* 0x010fe200078e0009 */
[----:B------:R-:W-:Y:S01]  /*9fe0*/  PRMT R51, R51, 0x5410, R0 ;  /* 0x0000541033337816 */ /* 0x000fe20000000000 */
[----:B------:R-:W-:Y:S01]  /*9ff0*/  IMAD.MOV.U32 R0, RZ, RZ, R6 ;  /* 0x000000ffff007224 */ /* 0x000fe200078e0006 */
[-C--:B------:R-:W-:Y:S01]  /*a000*/  ISETP.GE.OR P2, PT, R186, R13.reuse, P0 ;  /* 0x0000000dba00720c */ /* 0x080fe20000746670 */
[----:B------:R-:W-:Y:S01]  /*a010*/  BSSY B1, `(.L_x_5767) ;  /* 0x000000b000017945 */ /* 0x000fe20003800000 */
[----:B------:R-:W-:Y:S01]  /*a020*/  PRMT R53, R53, 0x5410, R12 ;  /* 0x0000541035357816 */ /* 0x000fe2000000000c */
[----:B------:R-:W-:Y:S01]  /*a030*/  IMAD.MOV.U32 R12, RZ, RZ, R7 ;  /* 0x000000ffff0c7224 */ /* 0x000fe200078e0007 */
[----:B------:R-:W-:Y:S01]  /*a040*/  ISETP.GE.OR P0, PT, R36, R13, P0 ;  /* 0x0000000d2400720c */ /* 0x000fe20000706670 */
[----:B------:R-:W-:Y:S01]  /*a050*/  IMAD.MOV.U32 R13, RZ, RZ, R8 ;  /* 0x000000ffff0d7224 */ /* 0x000fe200078e0008 */
[----:B------:R-:W-:Y:S01]  /*a060*/  PRMT R51, R0, 0x7610, R51 ;  /* 0x0000761000337816 */ /* 0x000fe20000000033 */
[----:B------:R-:W-:Y:S01]  /*a070*/  IMAD.MOV.U32 R0, RZ, RZ, R10 ;  /* 0x000000ffff007224 */ /* 0x000fe200078e000a */
[----:B------:R-:W-:Y:S01]  /*a080*/  PRMT R53, R12, 0x7610, R53 ;  /* 0x000076100c357816 */ /* 0x000fe20000000035 */
[----:B------:R-:W-:Y:S01]  /*a090*/  IMAD.MOV.U32 R20, RZ, RZ, R11 ;  /* 0x000000ffff147224 */ /* 0x000fe200078e000b */
[----:B------:R-:W-:Y:S01]  /*a0a0*/  PRMT R54, R13, 0x5410, R14 ;  /* 0x000054100d367816 */ /* 0x000fe2000000000e */
[----:B--2---:R-:W-:Y:S06]  /*a0b0*/  @!P1 BRA `(.L_x_5768) ;  /* 0x000001a400889947 */ /* 0x004fec0003800000 */
.L_x_6103:
[----:B------:R-:W-:Y:S05]  /*a0c0*/  BSYNC B1 ;  /* 0x0000000000017941 */ /* 0x000fea0003800000 */
.L_x_5767:
[----:B------:R-:W-:Y:S04]  /*a0d0*/  BSSY B1, `(.L_x_5769) ;  /* 0x000006a000017945 */ /* 0x000fe80003800000 */
[----:B------:R-:W-:Y:S05]  /*a0e0*/  @P2 BRA `(.L_x_5770) ;  /* 0x0000000400a02947 */ /* 0x000fea0003800000 */
[----:B------:R-:W-:Y:S01]  /*a0f0*/  IMAD.SHL.U32 R12, R195, 0x40, RZ ;  /* 0x00000040c30c7824 */ /* 0x000fe200078e00ff */
[----:B------:R-:W-:Y:S01]  /*a100*/  SHF.R.U64 R44, R28, 0x10, R29 ;  /* 0x000000101c2c7819 */ /* 0x000fe2000000121d */
[----:B------:R-:W-:Y:S01]  /*a110*/  IMAD.IADD R13, R16, 0x1, R3 ;  /* 0x00000001100d7824 */ /* 0x000fe200078e0203 */
[----:B------:R-:W-:Y:S02]  /*a120*/  SHF.R.U64 R39, R24, 0x10, R25 ;  /* 0x0000001018277819 */ /* 0x000fe40000001219 */
[----:B------:R-:W-:Y:S02]  /*a130*/  LOP3.LUT R14, R12, 0x1c0, RZ, 0xc0, !PT ;  /* 0x000001c00c0e7812 */ /* 0x000fe400078ec0ff */
[----:B------:R-:W-:Y:S02]  /*a140*/  SHF.R.U32.HI R43, RZ, 0x10, R27 ;  /* 0x00000010ff2b7819 */ /* 0x000fe4000001161b */
[----:B------:R-:W-:Y:S02]  /*a150*/  LOP3.LUT R12, R14, 0x38, R16, 0xf8, !PT ;  /* 0x000000380e0c7812 */ /* 0x000fe400078ef810 */
[----:B------:R-:W-:-:S02]  /*a160*/  SHF.R.U32.HI R15, RZ, 0x3, R14 ;  /* 0x00000003ff0f7819 */ /* 0x000fc4000001160e */
[----:B------:R-:W-:Y:S02]  /*a170*/  LOP3.LUT R13, R14, 0x38, R13, 0xf8, !PT ;  /* 0x000000380e0d7812 */ /* 0x000fe400078ef80d */
[-C--:B------:R-:W-:Y:S02]  /*a180*/  LOP3.LUT R12, R12, R15.reuse, RZ, 0x3c, !PT ;  /* 0x0000000f0c0c7212 */ /* 0x080fe400078e3cff */
[----:B------:R-:W-:Y:S02]  /*a190*/  SHF.R.U32.HI R48, RZ, 0x10, R31 ;  /* 0x00000010ff307819 */ /* 0x000fe4000001161f */
[----:B------:R-:W-:Y:S01]  /*a1a0*/  PRMT R44, R38, 0x5432, R44 ;  /* 0x00005432262c7816 */ /* 0x000fe2000000002c */
[----:B0-----:R-:W-:Y:S01]  /*a1b0*/  IMAD R21, R203, 0x200, R12 ;  /* 0x00000200cb157824 */ /* 0x001fe200078e020c */
[----:B------:R-:W-:Y:S02]  /*a1c0*/  LOP3.LUT R12, R13, R15, RZ, 0x3c, !PT ;  /* 0x0000000f0d0c7212 */ /* 0x000fe400078e3cff */
[----:B------:R-:W-:Y:S01]  /*a1d0*/  SHF.R.U32.HI R46, RZ, 0x10, R29 ;  /* 0x00000010ff2e7819 */ /* 0x000fe2000001161d */
[----:B------:R-:W-:Y:S01]  /*a1e0*/  IMAD R21, R21, 0x2, R2 ;  /* 0x0000000215157824 */ /* 0x000fe200078e0202 */
[----:B------:R-:W-:Y:S01]  /*a1f0*/  PRMT R39, R41, 0x5410, R39 ;  /* 0x0000541029277816 */ /* 0x000fe20000000027 */
[----:B------:R-:W-:Y:S01]  /*a200*/  IMAD R37, R203, 0x200, R12 ;  /* 0x00000200cb257824 */ /* 0x000fe200078e020c */
[----:B------:R-:W-:-:S02]  /*a210*/  SHF.R.U32.HI R40, RZ, 0x10, R25 ;  /* 0x00000010ff287819 */ /* 0x000fc40000011619 */
[----:B------:R-:W0:Y:S01]  /*a220*/  LDS.128 R12, [R21+0x20400] ;  /* 0x02040000150c7984 */ /* 0x000e220000000c00 */
[----:B------:R-:W-:Y:S01]  /*a230*/  IMAD R37, R37, 0x2, R2 ;  /* 0x0000000225257824 */ /* 0x000fe200078e0202 */
[----:B------:R-:W-:Y:S02]  /*a240*/  SHF.R.U64 R47, R30, 0x10, R31 ;  /* 0x000000101e2f7819 */ /* 0x000fe4000000121f */
[C---:B------:R-:W-:Y:S02]  /*a250*/  PRMT R43, R45.reuse, 0x5410, R43 ;  /* 0x000054102d2b7816 */ /* 0x040fe4000000002b */
[----:B------:R-:W1:Y:S01]  /*a260*/  LDS.128 R32, [R37+0x20400] ;  /* 0x0204000025207984 */ /* 0x000e620000000c00 */
[----:B------:R-:W-:Y:S01]  /*a270*/  PRMT R48, R45, 0x5432, R48 ;  /* 0x000054322d307816 */ /* 0x000fe20000000030 */
[----:B------:R-:W-:Y:S01]  /*a280*/  IMAD.U32 R45, R44, 0x10000, RZ ;  /* 0x000100002c2d7824 */ /* 0x000fe200078e00ff */
[----:B------:R-:W-:Y:S01]  /*a290*/  PRMT R46, R41, 0x5432, R46 ;  /* 0x00005432292e7816 */ /* 0x000fe2000000002e */
[----:B------:R-:W-:Y:S01]  /*a2a0*/  IMAD.U32 R41, R39, 0x10000, RZ ;  /* 0x0001000027297824 */ /* 0x000fe200078e00ff */
[----:B------:R-:W-:-:S02]  /*a2b0*/  PRMT R40, R49, 0x5432, R40 ;  /* 0x0000543231287816 */ /* 0x000fc40000000028 */
[----:B------:R-:W-:Y:S02]  /*a2c0*/  PRMT R47, R38, 0x5410, R47 ;  /* 0x00005410262f7816 */ /* 0x000fe4000000002f */
[----:B------:R-:W-:Y:S02]  /*a2d0*/  LOP3.LUT R44, R44, 0xffff0000, RZ, 0xc0, !PT ;  /* 0xffff00002c2c7812 */ /* 0x000fe400078ec0ff */
[----:B------:R-:W-:Y:S02]  /*a2e0*/  SHF.R.U64 R42, R26, 0x10, R27 ;  /* 0x000000101a2a7819 */ /* 0x000fe4000000121b */
[----:B------:R-:W-:Y:S02]  /*a2f0*/  LOP3.LUT R39, R39, 0xffff0000, RZ, 0xc0, !PT ;  /* 0xffff000027277812 */ /* 0x000fe400078ec0ff */
[----:B------:R-:W-:Y:S01]  /*a300*/  PRMT R42, R50, 0x5432, R42 ;  /* 0x00005432322a7816 */ /* 0x000fe2000000002a */
[C---:B0-----:R-:W-:Y:S01]  /*a310*/  IMAD.U32 R24, R12.reuse, 0x10000, RZ ;  /* 0x000100000c187824 */ /* 0x041fe200078e00ff */
        /* <DEDUP_REMOVED lines=11> */
[----:B------:R-:W-:-:S02]  /*a3d0*/  IMAD.U32 R38, R35, 0x10000, RZ ;  /* 0x0001000023267824 */ /* 0x000fc400078e00ff */
[C---:B------:R-:W-:Y:S01]  /*a3e0*/  FMUL.FTZ R49, R28.reuse, R45 ;  /* 0x0000002d1c317220 */ /* 0x040fe20000410000 */
[----:B------:R-:W-:Y:S01]  /*a3f0*/  LOP3.LUT R34, R35, 0xffff0000, RZ, 0xc0, !PT ;  /* 0xffff000023227812 */ /* 0x000fe200078ec0ff */
[-C--:B------:R-:W-:Y:S01]  /*a400*/  FMUL.FTZ R35, R28, R41.reuse ;  /* 0x000000291c237220 */ /* 0x080fe20000410000 */
[----:B------:R-:W-:Y:S02]  /*a410*/  IMAD.U32 R28, R46, 0x10000, RZ ;  /* 0x000100002e1c7824 */ /* 0x000fe400078e00ff */
[C---:B------:R-:W-:Y:S01]  /*a420*/  FFMA.FTZ R49, R24.reuse, R41, -R49 ;  /* 0x0000002918317223 */ /* 0x040fe20000010831 */
[C---:B------:R-:W-:Y:S01]  /*a430*/  FMUL.FTZ R41, R29.reuse, R44 ;  /* 0x0000002c1d297220 */ /* 0x040fe20000410000 */
[----:B------:R-:W-:Y:S01]  /*a440*/  FFMA.FTZ R35, R24, R45, R35 ;  /* 0x0000002d18237223 */ /* 0x000fe20000010023 */
[----:B------:R-:W-:Y:S02]  /*a450*/  IMAD.U32 R24, R40, 0x10000, RZ ;  /* 0x0001000028187824 */ /* 0x000fe400078e00ff */
[-C--:B------:R-:W-:Y:S01]  /*a460*/  FMUL.FTZ R29, R29, R39.reuse ;  /* 0x000000271d1d7220 */ /* 0x080fe20000410000 */
[----:B------:R-:W-:Y:S01]  /*a470*/  FFMA.FTZ R50, R12, R39, -R41 ;  /* 0x000000270c327223 */ /* 0x000fe20000010829 */
[----:B------:R-:W-:Y:S01]  /*a480*/  FMUL.FTZ R52, R30, R28 ;  /* 0x0000001c1e347220 */ /* 0x000fe20000410000 */
[----:B------:R-:W-:Y:S01]  /*a490*/  LOP3.LUT R46, R46, 0xffff0000, RZ, 0xc0, !PT ;  /* 0xffff00002e2e7812 */ /* 0x000fe200078ec0ff */
[-C--:B------:R-:W-:Y:S01]  /*a4a0*/  FMUL.FTZ R39, R30, R24.reuse ;  /* 0x000000181e277220 */ /* 0x080fe20000410000 */
[----:B------:R-:W-:Y:S01]  /*a4b0*/  LOP3.LUT R40, R40, 0xffff0000, RZ, 0xc0, !PT ;  /* 0xffff000028287812 */ /* 0x000fe200078ec0ff */
[C---:B------:R-:W-:Y:S01]  /*a4c0*/  FFMA.FTZ R52, R25.reuse, R24, -R52 ;  /* 0x0000001819347223 */ /* 0x040fe20000010834 */
[----:B------:R-:W-:Y:S01]  /*a4d0*/  FFMA.FTZ R44, R12, R44, R29 ;  /* 0x0000002c0c2c7223 */ /* 0x000fe2000001001d */
[----:B------:R-:W-:Y:S01]  /*a4e0*/  FFMA.FTZ R39, R25, R28, R39 ;  /* 0x0000001c19277223 */ /* 0x000fe20000010027 */
[----:B------:R-:W-:Y:S01]  /*a4f0*/  FMUL.FTZ R24, R32, R46 ;  /* 0x0000002e20187220 */ /* 0x000fe20000410000 */
[----:B------:R-:W-:-:S02]  /*a500*/  IMAD.U32 R25, R47, 0x10000, RZ ;  /* 0x000100002f197824 */ /* 0x000fc400078e00ff */
[-C--:B------:R-:W-:Y:S01]  /*a510*/  FMUL.FTZ R32, R32, R40.reuse ;  /* 0x0000002820207220 */ /* 0x080fe20000410000 */
[----:B------:R-:W-:Y:S02]  /*a520*/  IMAD.U32 R28, R48, 0x10000, RZ ;  /* 0x00010000301c7824 */ /* 0x000fe400078e00ff */
[----:B------:R-:W-:Y:S01]  /*a530*/  FFMA.FTZ R29, R13, R40, -R24 ;  /* 0x000000280d1d7223 */ /* 0x000fe20000010818 */
[----:B------:R-:W-:Y:S02]  /*a540*/  IMAD.U32 R12, R42, 0x10000, RZ ;  /* 0x000100002a0c7824 */ /* 0x000fe400078e00ff */
[-C--:B------:R-:W-:Y:S01]  /*a550*/  FMUL.FTZ R41, R31, R25.reuse ;  /* 0x000000191f297220 */ /* 0x080fe20000410000 */
[----:B------:R-:W-:Y:S02]  /*a560*/  IMAD.U32 R27, R15, 0x10000, RZ ;  /* 0x000100000f1b7824 */ /* 0x000fe400078e00ff */
[----:B------:R-:W-:Y:S01]  /*a570*/  FMUL.FTZ R40, R38, R28 ;  /* 0x0000001c26287220 */ /* 0x000fe20000410000 */
[----:B------:R-:W-:Y:S01]  /*a580*/  IMAD.U32 R24, R43, 0x10000, RZ ;  /* 0x000100002b187824 */ /* 0x000fe200078e00ff */
[----:B------:R-:W-:Y:S01]  /*a590*/  LOP3.LUT R47, R47, 0xffff0000, RZ, 0xc0, !PT ;  /* 0xffff00002f2f7812 */ /* 0x000fe200078ec0ff */
[----:B------:R-:W-:Y:S01]  /*a5a0*/  FMUL.FTZ R30, R31, R12 ;  /* 0x0000000c1f1e7220 */ /* 0x000fe20000410000 */
[----:B------:R-:W-:Y:S01]  /*a5b0*/  LOP3.LUT R48, R48, 0xffff0000, RZ, 0xc0, !PT ;  /* 0xffff000030307812 */ /* 0x000fe200078ec0ff */
[----:B------:R-:W-:Y:S01]  /*a5c0*/  FFMA.FTZ R32, R13, R46, R32 ;  /* 0x0000002e0d207223 */ /* 0x000fe20000010020 */
[----:B------:R-:W-:Y:S01]  /*a5d0*/  LOP3.LUT R42, R42, 0xffff0000, RZ, 0xc0, !PT ;  /* 0xffff00002a2a7812 */ /* 0x000fe200078ec0ff */
[----:B------:R-:W-:Y:S01]  /*a5e0*/  FFMA.FTZ R41, R26, R12, -R41 ;  /* 0x0000000c1a297223 */ /* 0x000fe20000010829 */
[----:B------:R-:W-:Y:S01]  /*a5f0*/  LOP3.LUT R43, R43, 0xffff0000, RZ, 0xc0, !PT ;  /* 0xffff00002b2b7812 */ /* 0x000fe200078ec0ff */
[-C--:B------:R-:W-:Y:S01]  /*a600*/  FMUL.FTZ R38, R38, R24.reuse ;  /* 0x0000001826267220 */ /* 0x080fe20000410000 */
[----:B------:R-:W-:Y:S01]  /*a610*/  LOP3.LUT R15, R15, 0xffff0000, RZ, 0xc0, !PT ;  /* 0xffff00000f0f7812 */ /* 0x000fe200078ec0ff */
[----:B------:R-:W-:Y:S01]  /*a620*/  FFMA.FTZ R40, R27, R24, -R40 ;  /* 0x000000181b287223 */ /* 0x000fe20000010828 */
[----:B------:R-:W-:Y:S01]  /*a630*/  FFMA.FTZ R26, R26, R25, R30 ;  /* 0x000000191a1a7223 */ /* 0x000fe2000001001e */
        /* <DEDUP_REMOVED lines=19> */
.L_x_5770:
[----:B------:R-:W-:Y:S05]  /*a770*/  BSYNC B1 ;  /* 0x0000000000017941 */ /* 0x000fea0003800000 */
.L_x_5769:
[----:B------:R-:W-:Y:S01]  /*a780*/  PRMT R30, R0, 0x7610, R30 ;  /* 0x00007610001e7816 */ /* 0x000fe2000000001e */
[----:B------:R-:W-:Y:S06]  /*a790*/  @P0 BRA `(.L_x_5758) ;  /* 0x0000000400a40947 */ /* 0x000fec0003800000 */
[----:B------:R-:W2:Y:S01]  /*a7a0*/  LDL R40, [R1+0x64] ;  /* 0x0000640001287983 */ /* 0x000ea20000100800 */
[----:B-1----:R-:W-:Y:S01]  /*a7b0*/  IMAD.SHL.U32 R12, R36, 0x40, RZ ;  /* 0x00000040240c7824 */ /* 0x002fe200078e00ff */
[----:B------:R-:W-:Y:S01]  /*a7c0*/  SHF.R.S32.HI R13, RZ, 0x1f, R36 ;  /* 0x0000001fff0d7819 */ /* 0x000fe20000011424 */
[----:B------:R-:W-:Y:S01]  /*a7d0*/  IMAD.IADD R0, R16, 0x1, R3 ;  /* 0x0000000110007824 */ /* 0x000fe200078e0203 */
[----:B------:R-:W-:Y:S02]  /*a7e0*/  SHF.R.U64 R32, R4, 0x10, R5 ;  /* 0x0000001004207819 */ /* 0x000fe40000001205 */
[----:B------:R-:W-:Y:S02]  /*a7f0*/  LOP3.LUT R3, R12, 0x1c0, RZ, 0xc0, !PT ;  /* 0x000001c00c037812 */ /* 0x000fe400078ec0ff */
[----:B------:R-:W-:Y:S02]  /*a800*/  LEA.HI R13, R13, R36, RZ, 0x3 ;  /* 0x000000240d0d7211 */ /* 0x000fe400078f18ff */
[----:B------:R-:W-:-:S02]  /*a810*/  LOP3.LUT R0, R3, 0x38, R0, 0xf8, !PT ;  /* 0x0000003803007812 */ /* 0x000fc400078ef800 */
[----:B------:R-:W-:Y:S01]  /*a820*/  SHF.R.U32.HI R3, RZ, 0x3, R3 ;  /* 0x00000003ff037819 */ /* 0x000fe20000011603 */
[----:B------:R-:W-:Y:S01]  /*a830*/  IMAD.SHL.U32 R13, R13, 0x40, RZ ;  /* 0x000000400d0d7824 */ /* 0x000fe200078e00ff */
[----:B0-----:R-:W-:Y:S02]  /*a840*/  SHF.R.U64 R21, R8, 0x10, R9 ;  /* 0x0000001008157819 */ /* 0x001fe40000001209 */
[----:B------:R-:W-:Y:S02]  /*a850*/  LOP3.LUT R0, R0, R3, RZ, 0x3c, !PT ;  /* 0x0000000300007212 */ /* 0x000fe400078e3cff */
[----:B------:R-:W-:Y:S02]  /*a860*/  LOP3.LUT R3, R13, 0xfffffe00, RZ, 0xc0, !PT ;  /* 0xfffffe000d037812 */ /* 0x000fe400078ec0ff */
[----:B------:R-:W-:Y:S02]  /*a870*/  PRMT R32, R51, 0x5432, R32 ;  /* 0x0000543233207816 */ /* 0x000fe40000000020 */
[----:B------:R-:W-:Y:S01]  /*a880*/  PRMT R21, R54, 0x5410, R21 ;  /* 0x0000541036157816 */ /* 0x000fe20000000015 */
[----:B------:R-:W-:Y:S01]  /*a890*/  IMAD.IADD R3, R3, 0x1, R0 ;  /* 0x0000000103037824 */ /* 0x000fe200078e0200 */
[----:B------:R-:W-:Y:S01]  /*a8a0*/  SHF.R.U32.HI R28, RZ, 0x10, R9 ;  /* 0x00000010ff1c7819 */ /* 0x000fe20000011609 */
[----:B------:R-:W-:Y:S01]  /*a8b0*/  IMAD.U32 R33, R32, 0x10000, RZ ;  /* 0x0001000020217824 */ /* 0x000fe200078e00ff */
[--C-:B------:R-:W-:Y:S01]  /*a8c0*/  SHF.R.U64 R29, R10, 0x10, R11.reuse ;  /* 0x000000100a1d7819 */ /* 0x100fe2000000120b */
[----:B------:R-:W-:Y:S01]  /*a8d0*/  IMAD R3, R3, 0x2, R2 ;  /* 0x0000000203037824 */ /* 0x000fe200078e0202 */
[----:B------:R-:W-:-:S02]  /*a8e0*/  SHF.R.U32.HI R31, RZ, 0x10, R11 ;  /* 0x00000010ff1f7819 */ /* 0x000fc4000001160b */
[----:B------:R-:W-:Y:S02]  /*a8f0*/  SHF.R.U32.HI R34, RZ, 0x10, R5 ;  /* 0x00000010ff227819 */ /* 0x000fe40000011605 */
[----:B------:R-:W0:Y:S01]  /*a900*/  LDS.128 R24, [R3+0x20400] ;  /* 0x0204000003187984 */ /* 0x000e220000000c00 */
[----:B------:R-:W-:Y:S02]  /*a910*/  SHF.R.U32.HI R37, RZ, 0x10, R7 ;  /* 0x00000010ff257819 */ /* 0x000fe40000011607 */
[C---:B------:R-:W-:Y:S02]  /*a920*/  PRMT R34, R53.reuse, 0x5432, R34 ;  /* 0x0000543235227816 */ /* 0x040fe40000000022 */
[----:B------:R-:W-:Y:S02]  /*a930*/  PRMT R37, R53, 0x5410, R37 ;  /* 0x0000541035257816 */ /* 0x000fe40000000025 */
[----:B------:R-:W-:Y:S01]  /*a940*/  PRMT R31, R20, 0x5410, R31 ;  /* 0x00005410141f7816 */ /* 0x000fe2000000001f */
[----:B------:R-:W-:Y:S01]  /*a950*/  IMAD.U32 R36, R34, 0x10000, RZ ;  /* 0x0001000022247824 */ /* 0x000fe200078e00ff */
[----:B------:R-:W-:-:S02]  /*a960*/  PRMT R28, R54, 0x5432, R28 ;  /* 0x00005432361c7816 */ /* 0x000fc4000000001c */
[----:B------:R-:W-:Y:S02]  /*a970*/  SHF.R.U64 R35, R6, 0x10, R7 ;  /* 0x0000001006237819 */ /* 0x000fe40000001207 */
[----:B------:R-:W-:Y:S01]  /*a980*/  PRMT R29, R30, 0x5410, R29 ;  /* 0x000054101e1d7816 */ /* 0x000fe2000000001d */
[----:B------:R-:W-:Y:S01]  /*a990*/  IMAD.U32 R30, R28, 0x10000, RZ ;  /* 0x000100001c1e7824 */ /* 0x000fe200078e00ff */
[----:B------:R-:W-:Y:S01]  /*a9a0*/  PRMT R35, R51, 0x5410, R35 ;  /* 0x0000541033237816 */ /* 0x000fe20000000023 */
[C---:B0-----:R-:W-:Y:S01]  /*a9b0*/  IMAD.U32 R9, R24.reuse, 0x10000, RZ ;  /* 0x0001000018097824 */ /* 0x041fe200078e00ff */
[----:B------:R-:W-:Y:S01]  /*a9c0*/  LOP3.LUT R10, R24, 0xffff0000, RZ, 0xc0, !PT ;  /* 0xffff0000180a7812 */ /* 0x000fe200078ec0ff */
[C---:B------:R-:W-:Y:S01]  /*a9d0*/  IMAD.U32 R11, R25.reuse, 0x10000, RZ ;  /* 0x00010000190b7824 */ /* 0x040fe200078e00ff */
[----:B------:R-:W-:Y:S01]  /*a9e0*/  LOP3.LUT R24, R25, 0xffff0000, RZ, 0xc0, !PT ;  /* 0xffff000019187812 */ /* 0x000fe200078ec0ff */
[----:B------:R-:W-:Y:S02]  /*a9f0*/  IMAD.U32 R25, R21, 0x10000, RZ ;  /* 0x0001000015197824 */ /* 0x000fe400078e00ff */
[----:B------:R-:W-:Y:S01]  /*aa00*/  FMUL.FTZ R39, R9, R33 ;  /* 0x0000002109277220 */ /* 0x000fe20000410000 */
[----:B------:R-:W-:-:S02]  /*aa10*/  IMAD.U32 R20, R27, 0x10000, RZ ;  /* 0x000100001b147824 */ /* 0x000fc400078e00ff */
[----:B------:R-:W-:Y:S01]  /*aa20*/  FMUL.FTZ R38, R11, R36 ;  /* 0x000000240b267220 */ /* 0x000fe20000410000 */
[-C--:B------:R-:W-:Y:S01]  /*aa30*/  FMUL.FTZ R9, R9, R25.reuse ;  /* 0x0000001909097220 */ /* 0x080fe20000410000 */
[----:B------:R-:W-:Y:S01]  /*aa40*/  LOP3.LUT R21, R21, 0xffff0000, RZ, 0xc0, !PT ;  /* 0xffff000015157812 */ /* 0x000fe200078ec0ff */
[----:B--2---:R-:W0:Y:S02]  /*aa50*/  LDS.128 R12, [R40+0x20400] ;  /* 0x02040000280c7984 */ /* 0x004e240000000c00 */
[C---:B0-----:R-:W-:Y:S01]  /*aa60*/  IMAD.U32 R0, R12.reuse, 0x10000, RZ ;  /* 0x000100000c007824 */ /* 0x041fe200078e00ff */
[----:B------:R-:W-:Y:S01]  /*aa70*/  LOP3.LUT R4, R12, 0xffff0000, RZ, 0xc0, !PT ;  /* 0xffff00000c047812 */ /* 0x000fe200078ec0ff */
[C---:B------:R-:W-:Y:S01]  /*aa80*/  IMAD.U32 R6, R14.reuse, 0x10000, RZ ;  /* 0x000100000e067824 */ /* 0x040fe200078e00ff */
[----:B------:R-:W-:Y:S01]  /*aa90*/  LOP3.LUT R7, R14, 0xffff0000, RZ, 0xc0, !PT ;  /* 0xffff00000e077812 */ /* 0x000fe200078ec0ff */
[----:B------:R-:W-:Y:S01]  /*aaa0*/  FFMA.FTZ R39, R0, R25, -R39 ;  /* 0x0000001900277223 */ /* 0x000fe20000010827 */
[----:B------:R-:W-:-:S02]  /*aab0*/  IMAD.U32 R25, R37, 0x10000, RZ ;  /* 0x0001000025197824 */ /* 0x000fc400078e00ff */
[----:B------:R-:W-:Y:S01]  /*aac0*/  FFMA.FTZ R33, R0, R33, R9 ;  /* 0x0000002100217223 */ /* 0x000fe20000010009 */
[C---:B------:R-:W-:Y:S01]  /*aad0*/  IMAD.U32 R5, R13.reuse, 0x10000, RZ ;  /* 0x000100000d057824 */ /* 0x040fe200078e00ff */
[----:B------:R-:W-:Y:S01]  /*aae0*/  LOP3.LUT R12, R13, 0xffff0000, RZ, 0xc0, !PT ;  /* 0xffff00000d0c7812 */ /* 0x000fe200078ec0ff */
[C---:B------:R-:W-:Y:S01]  /*aaf0*/  IMAD.U32 R8, R15.reuse, 0x10000, RZ ;  /* 0x000100000f087824 */ /* 0x040fe200078e00ff */
[----:B------:R-:W-:Y:S01]  /*ab00*/  LOP3.LUT R14, R15, 0xffff0000, RZ, 0xc0, !PT ;  /* 0xffff00000f0e7812 */ /* 0x000fe200078ec0ff */
[----:B------:R-:W-:Y:S01]  /*ab10*/  IMAD.U32 R9, R31, 0x10000, RZ ;  /* 0x000100001f097824 */ /* 0x000fe200078e00ff */
[C---:B------:R-:W-:Y:S01]  /*ab20*/  LOP3.LUT R15, R26.reuse, 0xffff0000, RZ, 0xc0, !PT ;  /* 0xffff00001a0f7812 */ /* 0x040fe200078ec0ff */
[----:B------:R-:W-:Y:S01]  /*ab30*/  IMAD.U32 R13, R26, 0x10000, RZ ;  /* 0x000100001a0d7824 */ /* 0x000fe200078e00ff */
[----:B------:R-:W-:Y:S01]  /*ab40*/  LOP3.LUT R26, R27, 0xffff0000, RZ, 0xc0, !PT ;  /* 0xffff00001b1a7812 */ /* 0x000fe200078ec0ff */
[C---:B------:R-:W-:Y:S01]  /*ab50*/  FMUL.FTZ R27, R20.reuse, R25 ;  /* 0x00000019141b7220 */ /* 0x040fe20000410000 */
[-C--:B------:R-:W-:Y:S01]  /*ab60*/  FMUL.FTZ R20, R20, R9.reuse ;  /* 0x0000000914147220 */ /* 0x080fe20000410000 */
[-C--:B------:R-:W-:Y:S01]  /*ab70*/  FMUL.FTZ R0, R11, R30.reuse ;  /* 0x0000001e0b007220 */ /* 0x080fe20000410000 */
[----:B------:R-:W-:Y:S01]  /*ab80*/  FFMA.FTZ R38, R5, R30, -R38 ;  /* 0x0000001e05267223 */ /* 0x000fe20000010826 */
[----:B------:R-:W-:Y:S01]  /*ab90*/  LOP3.LUT R11, R32, 0xffff0000, RZ, 0xc0, !PT ;  /* 0xffff0000200b7812 */ /* 0x000fe200078ec0ff */
[C---:B------:R-:W-:Y:S01]  /*aba0*/  FFMA.FTZ R30, R8.reuse, R9, -R27 ;  /* 0x00000009081e7223 */ /* 0x040fe2000001081b */
[----:B------:R-:W-:Y:S01]  /*abb0*/  FFMA.FTZ R32, R8, R25, R20 ;  /* 0x0000001908207223 */ /* 0x000fe20000010014 */
[----:B------:R-:W-:Y:S01]  /*abc0*/  FMUL.FTZ R27, R10, R21 ;  /* 0x000000150a1b7220 */ /* 0x000fe20000410000 */
[----:B------:R-:W-:-:S02]  /*abd0*/  IMAD.U32 R8, R35, 0x10000, RZ ;  /* 0x0001000023087824 */ /* 0x000fc400078e00ff */
[----:B------:R-:W-:Y:S01]  /*abe0*/  FFMA.FTZ R36, R5, R36, R0 ;  /* 0x0000002405247223 */ /* 0x000fe20000010000 */
[-C--:B------:R-:W-:Y:S01]  /*abf0*/  FMUL.FTZ R25, R10, R11.reuse ;  /* 0x0000000b0a197220 */ /* 0x080fe20000410000 */
[----:B------:R-:W-:Y:S01]  /*ac00*/  FFMA.FTZ R20, R4, R11, R27 ;  /* 0x0000000b04147223 */ /* 0x000fe2000001001b */
[----:B------:R-:W-:Y:S02]  /*ac10*/  IMAD.U32 R0, R29, 0x10000, RZ ;  /* 0x000100001d007824 */ /* 0x000fe400078e00ff */
[C---:B------:R-:W-:Y:S01]  /*ac20*/  FMUL.FTZ R11, R13.reuse, R8 ;  /* 0x000000080d0b7220 */ /* 0x040fe20000410000 */
[----:B------:R-:W-:Y:S01]  /*ac30*/  LOP3.LUT R9, R34, 0xffff0000, RZ, 0xc0, !PT ;  /* 0xffff000022097812 */ /* 0x000fe200078ec0ff */
[----:B------:R-:W-:Y:S01]  /*ac40*/  FFMA.FTZ R10, R4, R21, -R25 ;  /* 0x00000015040a7223 */ /* 0x000fe20000010819 */
[----:B------:R-:W-:Y:S01]  /*ac50*/  LOP3.LUT R5, R28, 0xffff0000, RZ, 0xc0, !PT ;  /* 0xffff00001c057812 */ /* 0x000fe200078ec0ff */
[-C--:B------:R-:W-:Y:S01]  /*ac60*/  FMUL.FTZ R13, R13, R0.reuse ;  /* 0x000000000d0d7220 */ /* 0x080fe20000410000 */
[----:B------:R-:W-:Y:S01]  /*ac70*/  FFMA.FTZ R11, R6, R0, -R11 ;  /* 0x00000000060b7223 */ /* 0x000fe2000001080b */
[----:B------:R-:W-:Y:S01]  /*ac80*/  LOP3.LUT R4, R35, 0xffff0000, RZ, 0xc0, !PT ;  /* 0xffff000023047812 */ /* 0x000fe200078ec0ff */
[----:B------:R-:W-:Y:S01]  /*ac90*/  FMUL.FTZ R21, R24, R9 ;  /* 0x0000000918157220 */ /* 0x000fe20000410000 */
[----:B------:R-:W-:Y:S01]  /*aca0*/  LOP3.LUT R0, R29, 0xffff0000, RZ, 0xc0, !PT ;  /* 0xffff00001d007812 */ /* 0x000fe200078ec0ff */
[----:B------:R-:W-:Y:S01]  /*acb0*/  FFMA.FTZ R13, R6, R8, R13 ;  /* 0x00000008060d7223 */ /* 0x000fe2000001000d */
[----:B------:R-:W-:Y:S01]  /*acc0*/  LOP3.LUT R37, R37, 0xffff0000, RZ, 0xc0, !PT ;  /* 0xffff000025257812 */ /* 0x000fe200078ec0ff */
[-C--:B------:R-:W-:Y:S01]  /*acd0*/  FMUL.FTZ R24, R24, R5.reuse ;  /* 0x0000000518187220 */ /* 0x080fe20000410000 */
[----:B------:R-:W-:Y:S01]  /*ace0*/  LOP3.LUT R31, R31, 0xffff0000, RZ, 0xc0, !PT ;  /* 0xffff00001f1f7812 */ /* 0x000fe200078ec0ff */
[C---:B------:R-:W-:Y:S01]  /*acf0*/  FMUL.FTZ R6, R15.reuse, R4 ;  /* 0x000000040f067220 */ /* 0x040fe20000410000 */
[----:B------:R-:W-:Y:S01]  /*ad00*/  FFMA.FTZ R5, R12, R5, -R21 ;  /* 0x000000050c057223 */ /* 0x000fe20000010815 */
[-C--:B------:R-:W-:Y:S01]  /*ad10*/  FMUL.FTZ R15, R15, R0.reuse ;  /* 0x000000000f0f7220 */ /* 0x080fe20000410000 */
[C---:B------:R-:W-:Y:S01]  /*ad20*/  FMUL.FTZ R21, R26.reuse, R37 ;  /* 0x000000251a157220 */ /* 0x040fe20000410000 */
[-C--:B------:R-:W-:Y:S01]  /*ad30*/  FMUL.FTZ R26, R26, R31.reuse ;  /* 0x0000001f1a1a7220 */ /* 0x080fe20000410000 */
        /* <DEDUP_REMOVED lines=15> */
.L_x_5758:
[----:B------:R-:W-:Y:S05]  /*ae30*/  BSYNC B0 ;  /* 0x0000000000007941 */ /* 0x000fea0003800000 */
.L_x_5744:
        /* <DEDUP_REMOVED lines=8> */
.L_x_5741:
[----:B--2-4-:R-:W-:-:S05]  /*aec0*/  IMAD.U32 R0, RZ, RZ, UR37 ;  /* 0x00000025ff007e24 */ /* 0x014fca000f8e00ff */
[----:B------:R-:W-:-:S13]  /*aed0*/  ISETP.NE.AND P0, PT, R0, 0x3, PT ;  /* 0x000000030000780c */ /* 0x000fda0003f05270 */
[----:B------:R-:W-:Y:S05]  /*aee0*/  @!P0 BRA `(.L_x_5771) ;  /* 0x0000000000048947 */ /* 0x000fea0003800000 */
[----:B------:R-:W-:Y:S01]  /*aef0*/  BPT.TRAP 0x1 ;  /* 0x000000040000795c */ /* 0x000fe20000300000 */
.L_x_5771:
[----:B-1----:R-:W-:Y:S01]  /*af00*/  IMAD R12, R18, 0x8, R2 ;  /* 0x00000008120c7824 */ /* 0x002fe200078e0202 */
[----:B0-----:R-:W-:-:S04]  /*af10*/  SHF.L.U32 R21, R19, 0x1f, RZ ;  /* 0x0000001f13157819 */ /* 0x001fc800000006ff */
[----:B------:R0:W1:Y:S01]  /*af20*/  SYNCS.PHASECHK.TRANS64.TRYWAIT P2, [R12+URZ+0x28c30], R21 ;  /* 0x028c30150c0075a7 */ /* 0x000062000804017f */
[----:B------:R-:W-:Y:S05]  /*af30*/  @!P0 BRA `(.L_x_5772) ;  /* 0x0000000000048947 */ /* 0x000fea0003800000 */
[----:B------:R-:W-:Y:S01]  /*af40*/  BPT.TRAP 0x1 ;  /* 0x000000040000795c */ /* 0x000fe20000300000 */
.L_x_5772:
[----:B------:R-:W2:Y:S02]  /*af50*/  S2R R0, SR_TID.X ;  /* 0x0000000000007919 */ /* 0x000ea40000002100 */
[----:B--2---:R-:W-:-:S04]  /*af60*/  LOP3.LUT R0, R0, 0x7f, RZ, 0xc0, !PT ;  /* 0x0000007f00007812 */ /* 0x004fc800078ec0ff */
[----:B------:R-:W-:Y:S01]  /*af70*/  ISETP.NE.AND P1, PT, R0, RZ, PT ;  /* 0x000000ff0000720c */ /* 0x000fe20003f25270 */
[----:B------:R-:W-:-:S05]  /*af80*/  VIADD R0, R2, 0x22400 ;  /* 0x0002240002007836 */ /* 0x000fca0000000000 */
[----:B------:R-:W-:Y:S01]  /*af90*/  SHF.R.U32.HI R0, RZ, 0x4, R0 ;  /* 0x00000004ff007819 */ /* 0x000fe20000011600 */
[----:B-1----:R-:W-:Y:S06]  /*afa0*/  @P2 BRA `(.L_x_5773) ;  /* 0x0000000000082947 */ /* 0x002fec0003800000 */
[----:B------:R-:W1:Y:S02]  /*afb0*/  SYNCS.PHASECHK.TRANS64.TRYWAIT P2, [R12+URZ+0x28c30], R21 ;  /* 0x028c30150c0075a7 */ /* 0x000e64000804017f */
[----:B-1----:R-:W-:Y:S05]  /*afc0*/  @!P2 BRA `(.L_x_5774) ;  /* 0x0000019400d8a947 */ /* 0x002fea0003800000 */
.L_x_5773:
[----:B------:R-:W-:Y:S01]  /*afd0*/  LOP3.LUT R0, R0, 0x3fff, RZ, 0xc0, !PT ;  /* 0x00003fff00007812 */ /* 0x000fe200078ec0ff */
[----:B------:R-:W-:Y:S05]  /*afe0*/  WARPSYNC.ALL ;  /* 0x0000000000007948 */ /* 0x000fea0003800000 */
[----:B------:R-:W-:Y:S01]  /*aff0*/  LOP3.LUT R13, R0, 0x10000, RZ, 0xfc, !PT ;  /* 0x00010000000d7812 */ /* 0x000fe200078efcff */
[----:B------:R-:W-:Y:S01]  /*b000*/  VIADD R0, R2, 0x20400 ;  /* 0x0002040002007836 */ /* 0x000fe20000000000 */
[----:B------:R-:W-:-:S03]  /*b010*/  WARPGROUP.ARRIVE ;  /* 0x00000000000079c5 */ /* 0x000fc60000000000 */
[----:B------:R-:W-:Y:S01]  /*b020*/  IMAD R6, R18, 0x200, R13 ;  /* 0x0000020012067824 */ /* 0x000fe200078e020d */
[----:B------:R-:W-:Y:S01]  /*b030*/  ULDC.64 UR46, c[0x0][0x9e0] ;  /* 0x00027800002e7ab9 */ /* 0x000fe20000000a00 */
[----:B---3--:R-:W-:Y:S01]  /*b040*/  IMAD.MOV.U32 R7, RZ, RZ, 0x40000040 ;  /* 0x40000040ff077424 */ /* 0x008fe200078e00ff */
[----:B------:R-:W-:Y:S01]  /*b050*/  SHF.R.U32.HI R0, RZ, 0x4, R0 ;  /* 0x00000004ff007819 */ /* 0x000fe20000011600 */
[----:B------:R-:W-:Y:S01]  /*b060*/  IMAD.MOV.U32 R5, RZ, RZ, 0x40000040 ;  /* 0x40000040ff057424 */ /* 0x000fe200078e00ff */
[C---:B------:R-:W-:Y:S01]  /*b070*/  R2UR UR6, R6.reuse ;  /* 0x00000000060672ca */ /* 0x040fe200000e0000 */
[----:B------:R-:W-:Y:S01]  /*b080*/  VIADD R8, R6, 0x2 ;  /* 0x0000000206087836 */ /* 0x000fe20000000000 */
[----:B------:R-:W-:Y:S01]  /*b090*/  LOP3.LUT R0, R0, 0x3fff, RZ, 0xc0, !PT ;  /* 0x00003fff00007812 */ /* 0x000fe200078ec0ff */
[----:B------:R-:W-:Y:S01]  /*b0a0*/  IMAD.MOV.U32 R9, RZ, RZ, 0x40000040 ;  /* 0x40000040ff097424 */ /* 0x000fe200078e00ff */
[----:B------:R-:W-:Y:S01]  /*b0b0*/  R2UR UR7, R7 ;  /* 0x00000000070772ca */ /* 0x000fe200000e0000 */
[----:B------:R-:W-:Y:S01]  /*b0c0*/  IMAD.MOV.U32 R11, RZ, RZ, 0x40000040 ;  /* 0x40000040ff0b7424 */ /* 0x000fe200078e00ff */
[----:B------:R-:W-:Y:S01]  /*b0d0*/  LOP3.LUT R4, R0, 0x10000, RZ, 0xfc, !PT ;  /* 0x0001000000047812 */ /* 0x000fe200078efcff */
[----:B------:R-:W-:Y:S01]  /*b0e0*/  VIADD R14, R6, 0x4 ;  /* 0x00000004060e7836 */ /* 0x000fe20000000000 */
[----:B------:R-:W-:Y:S01]  /*b0f0*/  R2UR UR5, R5 ;  /* 0x00000000050572ca */ /* 0x000fe200000e0000 */
[----:B------:R-:W-:Y:S01]  /*b100*/  IMAD.MOV.U32 R15, RZ, RZ, 0x40000040 ;  /* 0x40000040ff0f7424 */ /* 0x000fe200078e00ff */
[C---:B------:R-:W-:Y:S01]  /*b110*/  R2UR UR4, R4.reuse ;  /* 0x00000000040472ca */ /* 0x040fe200000e0000 */
[----:B------:R-:W-:Y:S01]  /*b120*/  VIADD R10, R4, 0x2 ;  /* 0x00000002040a7836 */ /* 0x000fe20000000000 */
[----:B------:R-:W-:Y:S01]  /*b130*/  UISETP.GE.AND UP0, UPT, UR47, 0x1, UPT ;  /* 0x000000012f00788c */ /* 0x000fe2000bf06270 */
[----:B------:R-:W-:Y:S01]  /*b140*/  IMAD.MOV.U32 R7, RZ, RZ, 0x40000040 ;  /* 0x40000040ff077424 */ /* 0x000fe200078e00ff */
[----:B------:R-:W-:-:S02]  /*b150*/  ULDC UR45, c[0x0][0x9dc] ;  /* 0x00027700002d7ab9 */ /* 0x000fc40000000800 */
[----:B------:R-:W-:Y:S02]  /*b160*/  ULOP3.LUT UR45, URZ, UR45, URZ, 0x33, !UPT ;  /* 0x0000002d3f2d7292 */ /* 0x000fe4000f8e333f */
[----:B------:R-:W-:Y:S01]  /*b170*/  PLOP3.LUT P3, PT, PT, PT, UP0, 0x40, 0x0 ;  /* 0x000000000000781c */ /* 0x000fe20003f6e808 */
[----:B------:R-:W-:-:S04]  /*b180*/  UP2UR UR48, UPR, URZ, 0x1 ;  /* 0x000000013f307883 */ /* 0x000fc80008000000 */
[----:B------:R-:W-:Y:S01]  /*b190*/  HGMMA.64x64x16.F32.BF16 R24, gdesc[UR4], RZ, !UPT, gsb0 ;  /* 0x00e00000041879f0 */ /* 0x000fe2000c0018ff */
[----:B------:R-:W-:Y:S01]  /*b1a0*/  R2UR UR6, R8 ;  /* 0x00000000080672ca */ /* 0x000fe200000e0000 */
[----:B------:R-:W-:Y:S01]  /*b1b0*/  VIADD R8, R4, 0x4 ;  /* 0x0000000404087836 */ /* 0x000fe20000000000 */
[----:B------:R-:W-:Y:S01]  /*b1c0*/  R2UR UR7, R9 ;  /* 0x00000000090772ca */ /* 0x000fe200000e0000 */
[----:B------:R-:W-:Y:S01]  /*b1d0*/  IMAD.MOV.U32 R9, RZ, RZ, 0x40000040 ;  /* 0x40000040ff097424 */ /* 0x000fe200078e00ff */
[----:B------:R-:W-:Y:S02]  /*b1e0*/  R2UR UR4, R10 ;  /* 0x000000000a0472ca */ /* 0x000fe400000e0000 */
[----:B------:R-:W-:Y:S01]  /*b1f0*/  R2UR UR5, R11 ;  /* 0x000000000b0572ca */ /* 0x000fe200000e0000 */
[----:B------:R-:W-:Y:S02]  /*b200*/  WARPGROUP.DEPBAR.LE gsb0, 0x0 ;  /* 0x00008000000079c5 */ /* 0x000fe40000010000 */
[----:B------:R-:W-:-:S10]  /*b210*/  WARPGROUP.ARRIVE ;  /* 0x00000000000079c5 */ /* 0x000fd40000000000 */
[----:B------:R-:W-:Y:S01]  /*b220*/  HGMMA.64x64x16.F32.BF16 R24, gdesc[UR4], R24, gsb0 ;  /* 0x00e00000041879f0 */ /* 0x000fe20008001818 */
[----:B------:R-:W-:Y:S01]  /*b230*/  R2UR UR6, R14 ;  /* 0x000000000e0672ca */ /* 0x000fe200000e0000 */
[----:B------:R-:W-:Y:S01]  /*b240*/  VIADD R14, R6, 0x6 ;  /* 0x00000006060e7836 */ /* 0x000fe20000000000 */
[----:B------:R-:W-:Y:S01]  /*b250*/  R2UR UR7, R15 ;  /* 0x000000000f0772ca */ /* 0x000fe200000e0000 */
[----:B------:R-:W-:Y:S01]  /*b260*/  VIADD R6, R4, 0x6 ;  /* 0x0000000604067836 */ /* 0x000fe20000000000 */
[----:B------:R-:W-:Y:S01]  /*b270*/  R2UR UR4, R8 ;  /* 0x00000000080472ca */ /* 0x000fe200000e0000 */
[----:B------:R-:W-:Y:S01]  /*b280*/  IMAD.MOV.U32 R15, RZ, RZ, 0x40000040 ;  /* 0x40000040ff0f7424 */ /* 0x000fe200078e00ff */
        /* <DEDUP_REMOVED lines=11> */
[----:B------:R-:W-:Y:S02]  /*b340*/  ULDC UR4, c[0x0][0x9d8] ;  /* 0x0002760000047ab9 */ /* 0x000fe40000000800 */
[----:B------:R-:W-:Y:S02]  /*b350*/  WARPGROUP.DEPBAR.LE gsb0, 0x0 ;  /* 0x00008000000079c5 */ /* 0x000fe40000010000 */
[----:B------:R-:W-:Y:S01]  /*b360*/  FMUL.FTZ R20, R24, UR4 ;  /* 0x0000000418147c20 */ /* 0x000fe20008410000 */
[----:B------:R-:W-:Y:S01]  /*b370*/  FMUL.FTZ R32, R32, UR4 ;  /* 0x0000000420207c20 */ /* 0x000fe20008410000 */
[----:B------:R-:W2:Y:S01]  /*b380*/  LDC R24, c[0x0][0x448] ;  /* 0x00011200ff187b82 */ /* 0x000ea20000000800 */
        /* <DEDUP_REMOVED lines=10> */
[----:B------:R4:W0:Y:S01]  /*b430*/  MUFU.TANH R69, R3 ;  /* 0x0000000300457308 */ /* 0x0008220000002400 */
        /* <DEDUP_REMOVED lines=8> */
[----:B----4-:R-:W-:Y:S01]  /*b4c0*/  FMUL.FTZ R3, R36, UR4 ;  /* 0x0000000424037c20 */ /* 0x010fe20008410000 */
[----:B------:R-:W-:Y:S01]  /*b4d0*/  FMUL.FTZ R36, R38, UR4 ;  /* 0x0000000426247c20 */ /* 0x000fe20008410000 */
[----:B------:R-:W-:Y:S01]  /*b4e0*/  FMUL.FTZ R38, R39, UR4 ;  /* 0x0000000427267c20 */ /* 0x000fe20008410000 */
[----:B------:R-:W-:Y:S01]  /*b4f0*/  FMUL.FTZ R52, R52, UR4 ;  /* 0x0000000434347c20 */ /* 0x000fe20008410000 */
[----:B--2---:R-:W-:Y:S01]  /*b500*/  ISETP.NE.AND P2, PT, R24, 0x1, PT ;  /* 0x000000011800780c */ /* 0x004fe20003f45270 */
[----:B------:R-:W-:Y:S01]  /*b510*/  FMUL.FTZ R24, R51, UR4 ;  /* 0x0000000433187c20 */ /* 0x000fe20008410000 */
[----:B------:R-:W-:Y:S01]  /*b520*/  FMUL.FTZ R53, R53, UR4 ;  /* 0x0000000435357c20 */ /* 0x000fe20008410000 */
[----:B------:R2:W4:Y:S01]  /*b530*/  MUFU.TANH R61, R3 ;  /* 0x00000003003d7308 */ /* 0x0005220000002400 */
[----:B------:R-:W-:Y:S01]  /*b540*/  FMUL.FTZ R45, R45, UR4 ;  /* 0x000000042d2d7c20 */ /* 0x000fe20008410000 */
[----:B------:R-:W-:Y:S01]  /*b550*/  FMUL.FTZ R29, R29, UR4 ;  /* 0x000000041d1d7c20 */ /* 0x000fe20008410000 */
[----:B------:R-:W-:-:S05]  /*b560*/  FMUL.FTZ R33, R33, UR4 ;  /* 0x0000000421217c20 */ /* 0x000fca0008410000 */
[----:B------:R-:W0:Y:S01]  /*b570*/  MUFU.TANH R35, R48 ;  /* 0x0000003000237308 */ /* 0x000e220000002400 */
[----:B--2---:R-:W-:Y:S01]  /*b580*/  FMUL.FTZ R3, R44, UR4 ;  /* 0x000000042c037c20 */ /* 0x004fe20008410000 */
[----:B------:R-:W2:Y:S01]  /*b590*/  @P2 LDC R32, c[0x0][0x44c] ;  /* 0x00011300ff202b82 */ /* 0x000ea20000000800 */
[----:B------:R-:W-:Y:S01]  /*b5a0*/  FMUL.FTZ R44, R46, UR4 ;  /* 0x000000042e2c7c20 */ /* 0x000fe20008410000 */
[----:B------:R-:W-:-:S04]  /*b5b0*/  FMUL.FTZ R46, R47, UR4 ;  /* 0x000000042f2e7c20 */ /* 0x000fc80008410000 */
[----:B------:R1:W0:Y:S02]  /*b5c0*/  MUFU.TANH R25, R3 ;  /* 0x0000000300197308 */ /* 0x0002240000002400 */
[----:B------:R-:W3:Y:S06]  /*b5d0*/  @P2 LDC R34, c[0x0][0x450] ;  /* 0x00011400ff222b82 */ /* 0x000eec0000000800 */
[----:B------:R-:W0:Y:S01]  /*b5e0*/  MUFU.TANH R20, R20 ;  /* 0x0000001400147308 */ /* 0x000e220000002400 */
[----:B-1----:R-:W-:-:S04]  /*b5f0*/  IMAD.IADD R3, R201, 0x1, R192 ;  /* 0x00000001c9037824 */ /* 0x002fc800078e02c0 */
[----:B------:R-:W-:-:S03]  /*b600*/  IMAD.MOV.U32 R31, RZ, RZ, R3 ;  /* 0x000000ffff1f7224 */ /* 0x000fc600078e0003 */
[----:B------:R-:W1:Y:S01]  /*b610*/  MUFU.TANH R71, R71 ;  /* 0x0000004700477308 */ /* 0x000e620000002400 */
[----:B--2---:R-:W-:-:S04]  /*b620*/  @P2 IMAD.HI.U32 R15, R3, R32, RZ ;  /* 0x00000020030f2227 */ /* 0x004fc800078e00ff */
[----:B------:R-:W-:Y:S01]  /*b630*/  FMUL.FTZ R32, R55, UR4 ;  /* 0x0000000437207c20 */ /* 0x000fe20008410000 */
[----:B------:R-:W-:Y:S02]  /*b640*/  @!P1 VIADD R3, R12, 0x28c40 ;  /* 0x00028c400c039836 */ /* 0x000fe40000000000 */
[----:B------:R-:W2:Y:S01]  /*b650*/  MUFU.TANH R0, R0 ;  /* 0x0000000000007308 */ /* 0x000ea20000002400 */
[----:B---3--:R-:W-:Y:S01]  /*b660*/  @P2 SHF.R.U32.HI R31, RZ, R34, R15 ;  /* 0x00000022ff1f2219 */ /* 0x008fe2000001160f */
[----:B------:R-:W-:Y:S01]  /*b670*/  IMAD.MOV.U32 R15, RZ, RZ, -0x40 ;  /* 0xffffffc0ff0f7424 */ /* 0x000fe200078e00ff */
[----:B------:R-:W-:Y:S01]  /*b680*/  @!P1 PRMT R3, RZ, 0x654, R3 ;  /* 0x00000654ff039816 */ /* 0x000fe20000000003 */
[----:B------:R-:W-:Y:S01]  /*b690*/  FMUL.FTZ R34, R54, UR4 ;  /* 0x0000000436227c20 */ /* 0x000fe20008410000 */
[C---:B------:R-:W-:Y:S01]  /*b6a0*/  LEA R54, R168.reuse, 0xffffffc0, 0x6 ;  /* 0xffffffc0a8367811 */ /* 0x040fe200078e30ff */
[----:B------:R-:W3:Y:S01]  /*b6b0*/  SHFL.IDX PT, R60, R31, RZ, 0x1c1f ;  /* 0x001c1fff1f3c7589 */ /* 0x000ee200000e0000 */
[----:B------:R-:W-:Y:S01]  /*b6c0*/  IMAD R48, R168, R15, 0x41 ;  /* 0x00000041a8307424 */ /* 0x000fe200078e020f */
[----:B------:R4:W-:Y:S01]  /*b6d0*/  @!P1 SYNCS.ARRIVE.TRANS64.RED.A1T0 RZ, [R3+URZ], RZ ;  /* 0x000000ff03ff99a7 */ /* 0x0009e2000810043f */
[----:B------:R-:W0:Y:S01]  /*b6e0*/  MUFU.TANH R14, R14 ;  /* 0x0000000e000e7308 */ /* 0x000e220000002400 */
[C---:B------:R-:W-:Y:S01]  /*b6f0*/  IADD3 R43, -R185.reuse, R23, -R54 ;  /* 0x00000017b92b7210 */ /* 0x040fe20007ffe936 */
[----:B------:R-:W-:Y:S01]  /*b700*/  VIADD R47, R48, 0xffffffff ;  /* 0xffffffff302f7836 */ /* 0x000fe20000000000 */
[----:B----4-:R-:W-:-:S05]  /*b710*/  IADD3 R3, -R185, R48, R23 ;  /* 0x00000030b9037210 */ /* 0x010fca0007ffe117 */
[----:B------:R-:W4:Y:S01]  /*b720*/  MUFU.TANH R28, R28 ;  /* 0x0000001c001c7308 */ /* 0x000f220000002400 */
[----:B------:R-:W-:-:S07]  /*b730*/  IMAD.IADD R3, R3, 0x1, -R22 ;  /* 0x0000000103037824 */ /* 0x000fce00078e0a16 */
[----:B------:R-:W0:Y:S01]  /*b740*/  MUFU.TANH R30, R30 ;  /* 0x0000001e001e7308 */ /* 0x000e220000002400 */
[----:B------:R-:W-:-:S07]  /*b750*/  VIADD R50, R3, UR46 ;  /* 0x0000002e03327c36 */ /* 0x000fce0008000000 */
        /* <DEDUP_REMOVED lines=19> */
[----:B-1----:R-:W-:-:S07]  /*b890*/  VIADD R45, R3, UR45 ;  /* 0x0000002d032d7c36 */ /* 0x002fce0008000000 */
[----:B------:R1:W0:Y:S01]  /*b8a0*/  MUFU.TANH R63, R33 ;  /* 0x00000021003f7308 */ /* 0x0002220000002400 */
[----:B---3--:R-:W-:Y:S01]  /*b8b0*/  VIADDMNMX R29, R60, R50, R43, PT ;  /* 0x000000323c1d7246 */ /* 0x008fe2000380012b */
[----:B-1----:R-:W-:Y:S01]  /*b8c0*/  IMAD.IADD R33, R45, 0x1, R60 ;  /* 0x000000012d217824 */ /* 0x002fe200078e023c */
[----:B--2-4-:R-:W-:Y:S06]  /*b8d0*/  @P3 BRA `(.L_x_5775) ;  /* 0x0000000000583947 */ /* 0x014fec0003800000 */
        /* <DEDUP_REMOVED lines=12> */
.L_x_5777:
[----:B------:R-:W-:-:S06]  /*b9a0*/  UISETP.NE.AND UP0, UPT, UR47, 0x1, UPT ;  /* 0x000000012f00788c */ /* 0x000fcc000bf05270 */
[----:B------:R-:W-:-:S05]  /*b9b0*/  PLOP3.LUT P3, PT, PT, PT, UP0, 0x80, 0x0 ;  /* 0x000000000000781c */ /* 0x000fca0003f6f008 */
[----:B------:R-:W-:-:S08]  /*b9c0*/  @UP0 ULDC.64 UR4, c[0x0][0x9e8] ;  /* 0x00027a0000040ab9 */ /* 0x000fd00000000a00 */
[----:B------:R-:W-:-:S05]  /*b9d0*/  @P3 IMAD.HI.U32 R15, R3, UR4, RZ ;  /* 0x00000004030f3c27 */ /* 0x000fca000f8e00ff */
[----:B------:R-:W-:-:S07]  /*b9e0*/  @P3 SHF.R.U32.HI R3, RZ, UR5, R15 ;  /* 0x00000005ff033c19 */ /* 0x000fce000801160f */
.L_x_5778:
[----:B------:R-:W-:Y:S05]  /*b9f0*/  BSYNC B0 ;  /* 0x0000000000007941 */ /* 0x000fea0003800000 */
.L_x_5776:
[----:B------:R-:W-:-:S04]  /*ba00*/  IMAD R48, R3, UR47, -R54 ;  /* 0x0000002f03307c24 */ /* 0x000fc8000f8e0a36 */
[----:B------:R-:W-:-:S05]  /*ba10*/  IMAD.IADD R48, R48, 0x1, -R185 ;  /* 0x0000000130307824 */ /* 0x000fca00078e0ab9 */
[----:B------:R-:W-:Y:S02]  /*ba20*/  VIMNMX R33, R33, R48, !PT ;  /* 0x0000003021217248 */ /* 0x000fe40007fe0100 */
[----:B------:R-:W-:-:S07]  /*ba30*/  VIADDMNMX R29, R48, UR47, R29, PT ;  /* 0x0000002f301d7c46 */ /* 0x000fce000b80011d */
.L_x_5775:
[C---:B------:R-:W-:Y:S01]  /*ba40*/  ISETP.GE.AND P3, PT, R47.reuse, 0x2, PT ;  /* 0x000000022f00780c */ /* 0x040fe20003f66270 */
[----:B------:R-:W-:Y:S01]  /*ba50*/  UISETP.NE.AND UP0, UPT, UR48, URZ, UPT ;  /* 0x0000003f3000728c */ /* 0x000fe2000bf05270 */
[----:B------:R-:W-:Y:S02]  /*ba60*/  ISETP.GE.AND P4, PT, R47, 0x9, PT ;  /* 0x000000092f00780c */ /* 0x000fe40003f86270 */
[C---:B------:R-:W-:Y:S02]  /*ba70*/  ISETP.GT.AND P6, PT, R33.reuse, 0x1, !P3 ;  /* 0x000000012100780c */ /* 0x040fe40005fc4270 */
[----:B------:R-:W-:Y:S02]  /*ba80*/  ISETP.GT.AND P5, PT, R33, 0x8, !P4 ;  /* 0x000000082100780c */ /* 0x000fe400067a4270 */
[C---:B------:R-:W-:Y:S02]  /*ba90*/  ISETP.LT.OR P6, PT, R29.reuse, 0x2, P6 ;  /* 0x000000021d00780c */ /* 0x040fe400037c1670 */
[----:B------:R-:W-:-:S02]  /*baa0*/  ISETP.LT.OR P5, PT, R29, 0x9, P5 ;  /* 0x000000091d00780c */ /* 0x000fc40002fa1670 */
[----:B------:R-:W-:Y:S02]  /*bab0*/  FSEL R71, R71, -INF , !P6 ;  /* 0xff80000047477808 */ /* 0x000fe40007000000 */
[----:B------:R-:W-:Y:S02]  /*bac0*/  ISETP.GE.AND P6, PT, R47, 0xa, PT ;  /* 0x0000000a2f00780c */ /* 0x000fe40003fc6270 */
[----:B0-----:R-:W-:Y:S02]  /*bad0*/  FSEL R69, R69, -INF , !P5 ;  /* 0xff80000045457808 */ /* 0x001fe40006800000 */
        /* <DEDUP_REMOVED lines=86> */
.L_x_5781:
[----:B------:R-:W-:-:S06]  /*c040*/  UISETP.NE.AND UP0, UPT, UR47, 0x1, UPT ;  /* 0x000000012f00788c */ /* 0x000fcc000bf05270 */
[----:B------:R-:W-:-:S05]  /*c050*/  PLOP3.LUT P6, PT, PT, PT, UP0, 0x80, 0x0 ;  /* 0x000000000000781c */ /* 0x000fca0003fcf008 */
[----:B------:R-:W-:-:S08]  /*c060*/  @UP0 ULDC.64 UR4, c[0x0][0x9e8] ;  /* 0x00027a0000040ab9 */ /* 0x000fd00000000a00 */
[----:B------:R-:W-:Y:S01]  /*c070*/  @P6 IMAD.HI.U32 R31, R20, UR4, RZ ;  /* 0x00000004141f6c27 */ /* 0x000fe2000f8e00ff */
[----:B------:R-:W-:-:S13]  /*c080*/  PLOP3.LUT P6, PT, PT, PT, UP0, 0x80, 0x0 ;  /* 0x000000000000781c */ /* 0x000fda0003fcf008 */
[----:B------:R-:W-:-:S07]  /*c090*/  @P6 SHF.R.U32.HI R20, RZ, UR5, R31 ;  /* 0x00000005ff146c19 */ /* 0x000fce000801161f */
.L_x_5782:
[----:B------:R-:W-:Y:S05]  /*c0a0*/  BSYNC B0 ;  /* 0x0000000000007941 */ /* 0x000fea0003800000 */
.L_x_5780:
[----:B------:R-:W-:-:S04]  /*c0b0*/  IMAD R20, R20, UR47, -R54 ;  /* 0x0000002f14147c24 */ /* 0x000fc8000f8e0a36 */
[----:B------:R-:W-:-:S05]  /*c0c0*/  IMAD.IADD R31, R20, 0x1, -R185 ;  /* 0x00000001141f7824 */ /* 0x000fca00078e0ab9 */
[----:B------:R-:W-:Y:S02]  /*c0d0*/  VIMNMX R50, R50, R31, !PT ;  /* 0x0000001f32327248 */ /* 0x000fe40007fe0100 */
[----:B------:R-:W-:-:S07]  /*c0e0*/  VIADDMNMX R48, R31, UR47, R48, PT ;  /* 0x0000002f1f307c46 */ /* 0x000fce000b800130 */
.L_x_5779:
[----:B------:R-:W-:Y:S01]  /*c0f0*/  BAR.SYNC.DEFER_BLOCKING 0xf, 0x100 ;  /* 0x03c4000000007b1d */ /* 0x000fe20000010000 */
[----:B------:R-:W-:Y:S02]  /*c100*/  ISETP.GT.AND P3, PT, R50, 0x1, !P3 ;  /* 0x000000013200780c */ /* 0x000fe40005f64270 */
[----:B------:R-:W-:Y:S02]  /*c110*/  ISETP.NE.AND P6, PT, R35, RZ, PT ;  /* 0x000000ff2300720c */ /* 0x000fe40003fc5270 */
[----:B------:R-:W-:Y:S01]  /*c120*/  ISETP.LT.OR P3, PT, R48, 0x2, P3 ;  /* 0x000000023000780c */ /* 0x000fe20001f61670 */
[----:B------:R-:W-:Y:S01]  /*c130*/  ULDC UR4, c[0x0][0x988] ;  /* 0x0002620000047ab9 */ /* 0x000fe20000000800 */
[----:B------:R-:W-:Y:S01]  /*c140*/  ISETP.GT.AND P4, PT, R50, 0x8, !P4 ;  /* 0x000000083200780c */ /* 0x000fe20006784270 */
[----:B------:R-:W-:Y:S01]  /*c150*/  IMAD.U32 R20, RZ, RZ, UR4 ;  /* 0x00000004ff147e24 */ /* 0x000fe2000f8e00ff */
        /* <DEDUP_REMOVED lines=43> */
[----:B------:R-:W-:-:S02]  /*c410*/  ISETP.NE.AND P3, PT, R70, RZ, PT ;  /* 0x000000ff4600720c */ /* 0x000fc40003f65270 */
[C---:B------:R-:W-:Y:S02]  /*c420*/  ISETP.GT.AND P5, PT, R50.reuse, 0x38, !P5 ;  /* 0x000000383200780c */ /* 0x040fe40006fa4270 */
[----:B------:R-:W-:Y:S02]  /*c430*/  ISETP.GT.AND P3, PT, R50, 0x21, !P3 ;  /* 0x000000213200780c */ /* 0x000fe40005f64270 */
[C---:B------:R-:W-:Y:S02]  /*c440*/  ISETP.LT.OR P5, PT, R48.reuse, 0x39, P5 ;  /* 0x000000393000780c */ /* 0x040fe40002fa1670 */
        /* <DEDUP_REMOVED lines=8> */
[----:B------:R-:W0:Y:S01]  /*c4d0*/  SHFL.BFLY PT, R73, R30, 0x2, 0x1f ;  /* 0x0c401f001e497f89 */ /* 0x000e2200000e0000 */
[----:B------:R-:W-:Y:S02]  /*c4e0*/  ISETP.LT.OR P3, PT, R48, 0x2a, P3 ;  /* 0x0000002a3000780c */ /* 0x000fe40001f61670 */
[----:B------:R-:W-:Y:S02]  /*c4f0*/  ISETP.GT.AND P4, PT, R50, 0x31, !P4 ;  /* 0x000000313200780c */ /* 0x000fe40006784270 */
[----:B------:R-:W-:-:S02]  /*c500*/  FSEL R51, R46, -INF , !P3 ;  /* 0xff8000002e337808 */ /* 0x000fc40005800000 */
[----:B------:R-:W-:Y:S02]  /*c510*/  ISETP.GT.AND P3, PT, R50, RZ, !P6 ;  /* 0x000000ff3200720c */ /* 0x000fe40007764270 */
[----:B------:R-:W-:Y:S02]  /*c520*/  ISETP.NE.AND P6, PT, R52, RZ, PT ;  /* 0x000000ff3400720c */ /* 0x000fe40003fc5270 */
[C---:B------:R-:W-:Y:S02]  /*c530*/  ISETP.LT.OR P3, PT, R48.reuse, 0x1, P3 ;  /* 0x000000013000780c */ /* 0x040fe40001f61670 */
[----:B------:R-:W-:Y:S02]  /*c540*/  ISETP.LT.OR P4, PT, R48, 0x32, P4 ;  /* 0x000000323000780c */ /* 0x000fe40002781670 */
[----:B------:R-:W-:Y:S02]  /*c550*/  FSEL R0, R0, -INF , !P3 ;  /* 0xff80000000007808 */ /* 0x000fe40005800000 */
[----:B------:R-:W-:-:S04]  /*c560*/  ISETP.GT.AND P6, PT, R50, 0x39, !P6 ;  /* 0x000000393200780c */ /* 0x000fc800077c4270 */
[----:B------:R-:W-:Y:S02]  /*c570*/  ISETP.LT.OR P6, PT, R48, 0x3a, P6 ;  /* 0x0000003a3000780c */ /* 0x000fe400037c1670 */
[----:B0-----:R-:W-:Y:S02]  /*c580*/  FMNMX.FTZ R73, R30, R73, !PT ;  /* 0x000000491e497209 */ /* 0x001fe40007810000 */
[----:B------:R-:W-:-:S03]  /*c590*/  FSEL R77, R32, -INF , !P6 ;  /* 0xff800000204d7808 */ /* 0x000fc60007000000 */
[----:B------:R-:W0:Y:S02]  /*c5a0*/  SHFL.BFLY PT, R14, R73, 0x1, 0x1f ;  /* 0x0c201f00490e7f89 */ /* 0x000e2400000e0000 */
[----:B0-----:R-:W-:-:S04]  /*c5b0*/  FMNMX.FTZ R14, R73, R14, !PT ;  /* 0x0000000e490e7209 */ /* 0x001fc80007810000 */
[C---:B------:R-:W-:Y:S01]  /*c5c0*/  FSETP.NEU.FTZ.AND P3, PT, R14.reuse, -INF , PT ;  /* 0xff8000000e00780b */ /* 0x040fe20003f7d000 */
[----:B------:R-:W-:-:S05]  /*c5d0*/  FMUL.FTZ R28, R14, R20 ;  /* 0x000000140e1c7220 */ /* 0x000fca0000410000 */
[----:B------:R-:W-:Y:S02]  /*c5e0*/  FSEL R36, R28, RZ, P3 ;  /* 0x000000ff1c247208 */ /* 0x000fe40001800000 */
[----:B------:R-:W-:Y:S02]  /*c5f0*/  FMNMX.FTZ R28, R0, R31, !PT ;  /* 0x0000001f001c7209 */ /* 0x000fe40007810000 */
[----:B------:R-:W-:Y:S01]  /*c600*/  ISETP.NE.AND P3, PT, R74, RZ, PT ;  /* 0x000000ff4a00720c */ /* 0x000fe20003f65270 */
[--C-:B------:R-:W-:Y:S01]  /*c610*/  FFMA.FTZ R164, R75, R20, -R36.reuse ;  /* 0x000000144ba47223 */ /* 0x100fe20000010824 */
[----:B------:R-:W-:Y:S01]  /*c620*/  FMNMX.FTZ R28, R33, R28, !PT ;  /* 0x0000001c211c7209 */ /* 0x000fe20007810000 */
[-CC-:B------:R-:W-:Y:S01]  /*c630*/  FFMA.FTZ R30, R15, R20.reuse, -R36.reuse ;  /* 0x000000140f1e7223 */ /* 0x180fe20000010824 */
[----:B------:R-:W-:Y:S01]  /*c640*/  ISETP.GT.AND P3, PT, R50, 0x30, !P3 ;  /* 0x000000303200780c */ /* 0x000fe20005f64270 */
        /* <DEDUP_REMOVED lines=10> */
[----:B------:R-:W-:Y:S01]  /*c6f0*/  MUFU.EX2 R69, R69 ;  /* 0x0000004500457308 */ /* 0x000fe20000000800 */
[----:B------:R-:W-:Y:S01]  /*c700*/  FSEL R75, R24, -INF , !P4 ;  /* 0xff800000184b7808 */ /* 0x000fe20006000000 */
[--C-:B------:R-:W-:Y:S01]  /*c710*/  FFMA.FTZ R24, R71, R20, -R36.reuse ;  /* 0x0000001447187223 */ /* 0x100fe20000010824 */
[----:B------:R-:W-:Y:S01]  /*c720*/  FMNMX.FTZ R28, R41, R28, !PT ;  /* 0x0000001c291c7209 */ /* 0x000fe20007810000 */
[-CC-:B------:R-:W-:Y:S01]  /*c730*/  FFMA.FTZ R27, R27, R20.reuse, -R36.reuse ;  /* 0x000000141b1b7223 */ /* 0x180fe20000010824 */
[----:B------:R-:W-:Y:S01]  /*c740*/  FSEL R71, R34, -INF , !P5 ;  /* 0xff80000022477808 */ /* 0x000fe20006800000 */
        /* <DEDUP_REMOVED lines=12> */
[----:B------:R-:W-:Y:S01]  /*c810*/  FFMA.FTZ R29, R29, R20, -R36 ;  /* 0x000000141d1d7223 */ /* 0x000fe20000010824 */
[----:B------:R-:W-:-:S04]  /*c820*/  FMNMX.FTZ R28, R49, R28, !PT ;  /* 0x0000001c311c7209 */ /* 0x000fc80007810000 */
[----:B------:R-:W-:Y:S01]  /*c830*/  FMNMX.FTZ R28, R51, R28, !PT ;  /* 0x0000001c331c7209 */ /* 0x000fe20007810000 */
[----:B------:R-:W-:Y:S01]  /*c840*/  MUFU.EX2 R65, R65 ;  /* 0x0000004100417308 */ /* 0x000fe20000000800 */
[----:B0-----:R-:W-:Y:S01]  /*c850*/  FADD.FTZ R44, R164, R79 ;  /* 0x0000004fa42c7221 */ /* 0x001fe20000010000 */
[----:B------:R-:W-:Y:S02]  /*c860*/  F2FP.BF16.F32.PACK_AB R164, R79, R164 ;  /* 0x000000a44fa4723e */ /* 0x000fe400000010ff */
[----:B------:R-:W-:-:S04]  /*c870*/  FMNMX.FTZ R28, R73, R28, !PT ;  /* 0x0000001c491c7209 */ /* 0x000fc80007810000 */
[----:B------:R-:W-:Y:S01]  /*c880*/  FMNMX.FTZ R28, R75, R28, !PT ;  /* 0x0000001c4b1c7209 */ /* 0x000fe20007810000 */
[----:B------:R-:W-:Y:S01]  /*c890*/  MUFU.EX2 R160, R63 ;  /* 0x0000003f00a07308 */ /* 0x000fe20000000800 */
[----:B-1----:R-:W-:Y:S02]  /*c8a0*/  F2FP.BF16.F32.PACK_AB R166, R26, R69 ;  /* 0x000000451aa6723e */ /* 0x002fe400000010ff */
[----:B------:R-:W-:-:S04]  /*c8b0*/  FMNMX.FTZ R28, R71, R28, !PT ;  /* 0x0000001c471c7209 */ /* 0x000fc80007810000 */
[----:B------:R-:W-:Y:S01]  /*c8c0*/  FMNMX.FTZ R28, R77, R28, !PT ;  /* 0x0000001c4d1c7209 */ /* 0x000fe20007810000 */
[----:B------:R-:W-:Y:S04]  /*c8d0*/  MUFU.EX2 R61, R61 ;  /* 0x0000003d003d7308 */ /* 0x000fe80000000800 */
[----:B------:R-:W0:Y:S04]  /*c8e0*/  SHFL.BFLY PT, R67, R28, 0x2, 0x1f ;  /* 0x0c401f001c437f89 */ /* 0x000e2800000e0000 */
[----:B------:R-:W-:Y:S08]  /*c8f0*/  MUFU.EX2 R162, R59 ;  /* 0x0000003b00a27308 */ /* 0x000ff00000000800 */
[----:B------:R-:W-:Y:S08]  /*c900*/  MUFU.EX2 R57, R57 ;  /* 0x0000003900397308 */ /* 0x000ff00000000800 */
[----:B------:R-:W-:Y:S01]  /*c910*/  MUFU.EX2 R156, R55 ;  /* 0x00000037009c7308 */ /* 0x000fe20000000800 */
[----:B0-----:R-:W-:-:S07]  /*c920*/  FMNMX.FTZ R67, R28, R67, !PT ;  /* 0x000000431c437209 */ /* 0x001fce0007810000 */
[----:B------:R0:W-:Y:S01]  /*c930*/  MUFU.EX2 R28, R27 ;  /* 0x0000001b001c7308 */ /* 0x0001e20000000800 */
[----:B------:R-:W1:Y:S07]  /*c940*/  SHFL.BFLY PT, R24, R67, 0x1, 0x1f ;  /* 0x0c201f0043187f89 */ /* 0x000e6e00000e0000 */
[----:B------:R-:W2:Y:S01]  /*c950*/  MUFU.EX2 R53, R53 ;  /* 0x0000003500357308 */ /* 0x000ea20000000800 */
[----:B0-----:R-:W-:-:S04]  /*c960*/  FADD.FTZ R27, R69, R44 ;  /* 0x0000002c451b7221 */ /* 0x001fc80000010000 */
[----:B------:R-:W-:-:S03]  /*c970*/  FADD.FTZ R46, R26, R27 ;  /* 0x0000001b1a2e7221 */ /* 0x000fc60000010000 */
[----:B------:R-:W-:Y:S08]  /*c980*/  MUFU.EX2 R25, R25 ;  /* 0x0000001900197308 */ /* 0x000ff00000000800 */
[----:B------:R-:W0:Y:S01]  /*c990*/  MUFU.EX2 R30, R30 ;  /* 0x0000001e001e7308 */ /* 0x000e220000000800 */
[----:B-1----:R-:W-:Y:S02]  /*c9a0*/  FMNMX.FTZ R15, R67, R24, !PT ;  /* 0x00000018430f7209 */ /* 0x002fe40007810000 */
[----:B--2---:R-:W-:-:S02]  /*c9b0*/  F2FP.BF16.F32.PACK_AB R158, R28, R53 ;  /* 0x000000351c9e723e */ /* 0x004fc400000010ff */
        /* <DEDUP_REMOVED lines=21> */
[----:B------:R-:W-:Y:S01]  /*cb10*/  FFMA.FTZ R32, R77, R20, -R32 ;  /* 0x000000144d207223 */ /* 0x000fe20000010820 */
[----:B0-----:R-:W-:-:S04]  /*cb20*/  F2FP.BF16.F32.PACK_AB R152, R30, R25 ;  /* 0x000000191e98723e */ /* 0x001fc800000010ff */
[----:B------:R-:W0:Y:S08]  /*cb30*/  MUFU.EX2 R33, R33 ;  /* 0x0000002100217308 */ /* 0x000e300000000800 */
[----:B------:R-:W2:Y:S01]  /*cb40*/  MUFU.EX2 R34, R35 ;  /* 0x0000002300227308 */ /* 0x000ea20000000800 */
[----:B-1----:R-:W-:Y:S01]  /*cb50*/  FADD.FTZ R44, R0, R31 ;  /* 0x0000001f002c7221 */ /* 0x002fe20000010000 */
[----:B------:R-:W-:-:S06]  /*cb60*/  F2FP.BF16.F32.PACK_AB R165, R31, R0 ;  /* 0x000000001fa5723e */ /* 0x000fcc00000010ff */
[----:B------:R-:W-:Y:S01]  /*cb70*/  MUFU.EX2 R37, R37 ;  /* 0x0000002500257308 */ /* 0x000fe20000000800 */
[----:B0-----:R-:W-:-:S07]  /*cb80*/  FADD.FTZ R27, R33, R44 ;  /* 0x0000002c211b7221 */ /* 0x001fce0000010000 */
[----:B------:R-:W0:Y:S01]  /*cb90*/  MUFU.EX2 R36, R39 ;  /* 0x0000002700247308 */ /* 0x000e220000000800 */
[----:B--2---:R-:W-:-:S05]  /*cba0*/  F2FP.BF16.F32.PACK_AB R167, R34, R33 ;  /* 0x0000002122a7723e */ /* 0x004fca00000010ff */
[----:B------:R1:W-:Y:S02]  /*cbb0*/  STSM.16.M88.4 [R196+0x26800], R164 ;  /* 0x026800a4c4007844 */ /* 0x0003e40000000200 */
[----:B------:R-:W-:Y:S08]  /*cbc0*/  MUFU.EX2 R41, R41 ;  /* 0x0000002900297308 */ /* 0x000ff00000000800 */
[----:B------:R2:W3:Y:S01]  /*cbd0*/  MUFU.EX2 R24, R29 ;  /* 0x0000001d00187308 */ /* 0x0004e20000000800 */
[----:B0-----:R-:W-:-:S07]  /*cbe0*/  F2FP.BF16.F32.PACK_AB R161, R36, R37 ;  /* 0x0000002524a1723e */ /* 0x001fce00000010ff */
[----:B------:R-:W0:Y:S01]  /*cbf0*/  MUFU.EX2 R38, R43 ;  /* 0x0000002b00267308 */ /* 0x000e220000000800 */
[----:B--2---:R-:W-:Y:S01]  /*cc00*/  FADD.FTZ R29, R65, R46 ;  /* 0x0000002e411d7221 */ /* 0x004fe20000010000 */
[----:B------:R-:W-:-:S03]  /*cc10*/  FADD.FTZ R46, R34, R27 ;  /* 0x0000001b222e7221 */ /* 0x000fc60000010000 */
[C---:B------:R-:W-:Y:S01]  /*cc20*/  FADD.FTZ R48, R160.reuse, R29 ;  /* 0x0000001da0307221 */ /* 0x040fe20000010000 */
[----:B------:R-:W-:Y:S01]  /*cc30*/  FADD.FTZ R27, R37, R46 ;  /* 0x0000002e251b7221 */ /* 0x000fe20000010000 */
[----:B------:R-:W-:Y:S01]  /*cc40*/  F2FP.BF16.F32.PACK_AB R160, R160, R65 ;  /* 0x00000041a0a0723e */ /* 0x000fe200000010ff */
[----:B------:R-:W2:Y:S01]  /*cc50*/  MUFU.EX2 R45, R45 ;  /* 0x0000002d002d7308 */ /* 0x000ea20000000800 */
[----:B------:R-:W-:Y:S01]  /*cc60*/  FADD.FTZ R29, R61, R48 ;  /* 0x000000303d1d7221 */ /* 0x000fe20000010000 */
[----:B------:R-:W-:Y:S01]  /*cc70*/  FADD.FTZ R46, R36, R27 ;  /* 0x0000001b242e7221 */ /* 0x000fe20000010000 */
[----:B---3--:R-:W-:Y:S02]  /*cc80*/  F2FP.BF16.F32.PACK_AB R154, R24, R3 ;  /* 0x00000003189a723e */ /* 0x008fe400000010ff */
[C---:B------:R-:W-:Y:S01]  /*cc90*/  FADD.FTZ R48, R162.reuse, R29 ;  /* 0x0000001da2307221 */ /* 0x040fe20000010000 */
[----:B------:R-:W-:Y:S01]  /*cca0*/  FADD.FTZ R27, R41, R46 ;  /* 0x0000002e291b7221 */ /* 0x000fe20000010000 */
[----:B------:R-:W-:Y:S01]  /*ccb0*/  F2FP.BF16.F32.PACK_AB R162, R162, R61 ;  /* 0x0000003da2a2723e */ /* 0x000fe200000010ff */
[----:B------:R-:W3:Y:S01]  /*ccc0*/  MUFU.EX2 R40, R47 ;  /* 0x0000002f00287308 */ /* 0x000ee20000000800 */
[----:B------:R-:W-:Y:S01]  /*ccd0*/  FADD.FTZ R29, R57, R48 ;  /* 0x00000030391d7221 */ /* 0x000fe20000010000 */
[C---:B0-----:R-:W-:Y:S01]  /*cce0*/  FADD.FTZ R26, R38.reuse, R27 ;  /* 0x0000001b261a7221 */ /* 0x041fe20000010000 */
[----:B------:R-:W-:-:S02]  /*ccf0*/  F2FP.BF16.F32.PACK_AB R163, R38, R41 ;  /* 0x0000002926a3723e */ /* 0x000fc400000010ff */
[C---:B------:R-:W-:Y:S01]  /*cd00*/  FADD.FTZ R46, R156.reuse, R29 ;  /* 0x0000001d9c2e7221 */ /* 0x040fe20000010000 */
[----:B------:R-:W-:Y:S02]  /*cd10*/  F2FP.BF16.F32.PACK_AB R156, R156, R57 ;  /* 0x000000399c9c723e */ /* 0x000fe400000010ff */
[----:B------:R-:W0:Y:S01]  /*cd20*/  MUFU.EX2 R49, R49 ;  /* 0x0000003100317308 */ /* 0x000e220000000800 */
[----:B--2---:R-:W-:Y:S01]  /*cd30*/  FADD.FTZ R27, R45, R26 ;  /* 0x0000001a2d1b7221 */ /* 0x004fe20000010000 */
[----:B------:R1:W-:Y:S06]  /*cd40*/  STSM.16.M88.4 [R199], R160 ;  /* 0x000000a0c7007844 */ /* 0x0003ec0000000200 */
[----:B------:R-:W2:Y:S01]  /*cd50*/  MUFU.EX2 R42, R51 ;  /* 0x00000033002a7308 */ /* 0x000ea20000000800 */
[C---:B---3--:R-:W-:Y:S01]  /*cd60*/  FADD.FTZ R0, R40.reuse, R27 ;  /* 0x0000001b28007221 */ /* 0x048fe20000010000 */
[----:B------:R-:W-:Y:S01]  /*cd70*/  FADD.FTZ R27, R53, R46 ;  /* 0x0000002e351b7221 */ /* 0x000fe20000010000 */
[----:B------:R-:W-:-:S03]  /*cd80*/  F2FP.BF16.F32.PACK_AB R157, R40, R45 ;  /* 0x0000002d289d723e */ /* 0x000fc600000010ff */
[----:B------:R-:W-:Y:S02]  /*cd90*/  FADD.FTZ R28, R28, R27 ;  /* 0x0000001b1c1c7221 */ /* 0x000fe40000010000 */
[----:B------:R-:W-:Y:S01]  /*cda0*/  MUFU.EX2 R73, R73 ;  /* 0x0000004900497308 */ /* 0x000fe20000000800 */
[----:B0-----:R-:W-:Y:S01]  /*cdb0*/  FADD.FTZ R29, R49, R0 ;  /* 0x00000000311d7221 */ /* 0x001fe20000010000 */
[----:B------:R-:W-:-:S04]  /*cdc0*/  FADD.FTZ R25, R25, R28 ;  /* 0x0000001c19197221 */ /* 0x000fc80000010000 */
[----:B------:R-:W-:Y:S02]  /*cdd0*/  FADD.FTZ R30, R30, R25 ;  /* 0x000000191e1e7221 */ /* 0x000fe40000010000 */
[----:B------:R-:W0:Y:S01]  /*cde0*/  MUFU.EX2 R44, R75 ;  /* 0x0000004b002c7308 */ /* 0x000e220000000800 */
[C---:B--2---:R-:W-:Y:S01]  /*cdf0*/  F2FP.BF16.F32.PACK_AB R159, R42.reuse, R49 ;  /* 0x000000312a9f723e */ /* 0x044fe200000010ff */
[----:B------:R-:W-:Y:S01]  /*ce00*/  FADD.FTZ R42, R42, R29 ;  /* 0x0000001d2a2a7221 */ /* 0x000fe20000010000 */
[----:B------:R-:W-:-:S03]  /*ce10*/  FADD.FTZ R3, R3, R30 ;  /* 0x0000001e03037221 */ /* 0x000fc60000010000 */
[----:B------:R1:W-:Y:S01]  /*ce20*/  STSM.16.M88.4 [R197], R156 ;  /* 0x0000009cc5007844 */ /* 0x0003e20000000200 */
[----:B------:R-:W-:Y:S01]  /*ce30*/  FADD.FTZ R0, R24, R3 ;  /* 0x0000000318007221 */ /* 0x000fe20000010000 */
[----:B------:R-:W-:Y:S08]  /*ce40*/  MUFU.EX2 R71, R71 ;  /* 0x0000004700477308 */ /* 0x000ff00000000800 */
[----:B------:R-:W2:Y:S01]  /*ce50*/  MUFU.EX2 R32, R32 ;  /* 0x0000002000207308 */ /* 0x000ea20000000800 */
[----:B0-----:R-:W-:Y:S01]  /*ce60*/  F2FP.BF16.F32.PACK_AB R153, R44, R73 ;  /* 0x000000492c99723e */ /* 0x001fe200000010ff */
[----:B------:R-:W-:-:S04]  /*ce70*/  FADD.FTZ R73, R73, R42 ;  /* 0x0000002a49497221 */ /* 0x000fc80000010000 */
[----:B------:R-:W-:Y:S01]  /*ce80*/  FADD.FTZ R44, R44, R73 ;  /* 0x000000492c2c7221 */ /* 0x000fe20000010000 */
[----:B--2---:R-:W-:-:S03]  /*ce90*/  F2FP.BF16.F32.PACK_AB R155, R32, R71 ;  /* 0x00000047209b723e */ /* 0x004fc600000010ff */
[----:B------:R-:W-:Y:S02]  /*cea0*/  FADD.FTZ R71, R71, R44 ;  /* 0x0000002c47477221 */ /* 0x000fe40000010000 */
[----:B------:R1:W-:Y:S02]  /*ceb0*/  STSM.16.M88.4 [R198], R152 ;  /* 0x00000098c6007844 */ /* 0x0003e40000000200 */
[----:B------:R-:W-:Y:S01]  /*cec0*/  FADD.FTZ R3, R32, R71 ;  /* 0x0000004720037221 */ /* 0x000fe20000010000 */
[----:B------:R-:W-:Y:S06]  /*ced0*/  @!P0 BRA `(.L_x_5783) ;  /* 0x0000000000048947 */ /* 0x000fec0003800000 */
[----:B------:R-:W-:Y:S01]  /*cee0*/  BPT.TRAP 0x1 ;  /* 0x000000040000795c */ /* 0x000fe20000300000 */
.L_x_5783:
[----:B------:R0:W2:Y:S01]  /*cef0*/  SYNCS.PHASECHK.TRANS64.TRYWAIT P3, [R12+URZ+0x28c50], R21 ;  /* 0x028c50150c0075a7 */ /* 0x0000a2000806017f */
[----:B------:R-:W-:Y:S05]  /*cf00*/  @!P0 BRA `(.L_x_5784) ;  /* 0x0000000000048947 */ /* 0x000fea0003800000 */
[----:B------:R-:W-:Y:S01]  /*cf10*/  BPT.TRAP 0x1 ;  /* 0x000000040000795c */ /* 0x000fe20000300000 */
.L_x_5784:
[----:B------:R-:W3:Y:S01]  /*cf20*/  @P2 LDC R27, c[0x0][0x44c] ;  /* 0x00011300ff1b2b82 */ /* 0x000ee20000000800 */
[----:B------:R-:W-:Y:S01]  /*cf30*/  ULDC UR40, c[0x0][0x9e4] ;  /* 0x0002790000287ab9 */ /* 0x000fe20000000800 */
[----:B------:R-:W-:Y:S01]  /*cf40*/  ULDC UR44, c[0x0][0x9d8] ;  /* 0x00027600002c7ab9 */ /* 0x000fe20000000800 */
[----:B------:R-:W-:Y:S01]  /*cf50*/  ULDC UR39, c[0x0][0x988] ;  /* 0x0002620000277ab9 */ /* 0x000fe20000000800 */
[----:B------:R-:W-:Y:S01]  /*cf60*/  ULDC UR41, c[0x0][0x9e0] ;  /* 0x0002780000297ab9 */ /* 0x000fe20000000800 */
[----:B------:R-:W-:Y:S01]  /*cf70*/  BSSY B0, `(.L_x_5785) ;  /* 0x0000006000007945 */ /* 0x000fe20003800000 */
[----:B------:R-:W-:Y:S02]  /*cf80*/  IMAD R28, R18, 0x1000, R190 ;  /* 0x00001000121c7824 */ /* 0x000fe400078e02be */
[----:B------:R-:W4:Y:S01]  /*cf90*/  @P2 LDC R30, c[0x0][0x450] ;  /* 0x00011400ff1e2b82 */ /* 0x000f220000000800 */
[----:B--2---:R-:W-:Y:S05]  /*cfa0*/  @P3 BRA `(.L_x_5786) ;  /* 0x0000000000083947 */ /* 0x004fea0003800000 */
[----:B------:R-:W2:Y:S02]  /*cfb0*/  SYNCS.PHASECHK.TRANS64.TRYWAIT P3, [R12+URZ+0x28c50], R21 ;  /* 0x028c50150c0075a7 */ /* 0x000ea4000806017f */
[----:B--2---:R-:W-:Y:S05]  /*cfc0*/  @!P3 BRA `(.L_x_5787) ;  /* 0x0000017400ecb947 */ /* 0x004fea0003800000 */
.L_x_5786:
[----:B------:R-:W-:Y:S05]  /*cfd0*/  BSYNC B0 ;  /* 0x0000000000007941 */ /* 0x000fea0003800000 */
.L_x_5785:
[----:B------:R-:W-:Y:S01]  /*cfe0*/  IMAD.MOV.U32 R24, RZ, RZ, R28 ;  /* 0x000000ffff187224 */ /* 0x000fe200078e001c */
[----:B------:R-:W-:Y:S01]  /*cff0*/  UISETP.NE.AND UP0, UPT, UR48, URZ, UPT ;  /* 0x0000003f3000728c */ /* 0x000fe2000bf05270 */
[----:B------:R-:W-:Y:S02]  /*d000*/  IMAD.MOV.U32 R25, RZ, RZ, 0x40000040 ;  /* 0x40000040ff197424 */ /* 0x000fe400078e00ff */
[----:B---3--:R-:W-:Y:S01]  /*d010*/  @P2 IMAD.HI.U32 R27, R192, R27, RZ ;  /* 0x0000001bc01b2227 */ /* 0x008fe200078e00ff */
[----:B------:R-:W-:Y:S02]  /*d020*/  R2UR UR6, R24 ;  /* 0x00000000180672ca */ /* 0x000fe400000e0000 */
[C---:B------:R-:W-:Y:S01]  /*d030*/  R2UR UR7, R25.reuse ;  /* 0x00000000190772ca */ /* 0x040fe200000e0000 */
[----:B0-2---:R-:W-:Y:S01]  /*d040*/  IMAD.MOV.U32 R21, RZ, RZ, R192 ;  /* 0x000000ffff157224 */ /* 0x005fe200078e00c0 */
[----:B----4-:R-:W-:Y:S01]  /*d050*/  @P2 SHF.R.U32.HI R21, RZ, R30, R27 ;  /* 0x0000001eff152219 */ /* 0x010fe2000001161b */
[C---:B------:R-:W-:Y:S01]  /*d060*/  VIADD R24, R28.reuse, 0x80 ;  /* 0x000000801c187836 */ /* 0x040fe20000000000 */
[----:B------:R-:W-:Y:S01]  /*d070*/  R2UR UR11, R25 ;  /* 0x00000000190b72ca */ /* 0x000fe200000e0000 */
[C---:B------:R-:W-:Y:S01]  /*d080*/  VIADD R26, R28.reuse, 0x100 ;  /* 0x000001001c1a7836 */ /* 0x040fe20000000000 */
[----:B------:R-:W-:Y:S01]  /*d090*/  PLOP3.LUT P3, PT, PT, PT, UP0, 0x40, 0x0 ;  /* 0x000000000000781c */ /* 0x000fe20003f6e808 */
[----:B------:R-:W-:Y:S01]  /*d0a0*/  VIADD R28, R28, 0x180 ;  /* 0x000001801c1c7836 */ /* 0x000fe20000000000 */
[----:B------:R-:W-:Y:S01]  /*d0b0*/  R2UR UR10, R24 ;  /* 0x00000000180a72ca */ /* 0x000fe200000e0000 */
[----:B------:R-:W-:Y:S01]  /*d0c0*/  IMAD.MOV.U32 R27, RZ, RZ, 0x40000040 ;  /* 0x40000040ff1b7424 */ /* 0x000fe200078e00ff */
[----:B------:R-:W-:Y:S01]  /*d0d0*/  R2UR UR14, R26 ;  /* 0x000000001a0e72ca */ /* 0x000fe200000e0000 */
[----:B------:R-:W-:Y:S01]  /*d0e0*/  IMAD.MOV.U32 R29, RZ, RZ, 0x40000040 ;  /* 0x40000040ff1d7424 */ /* 0x000fe200078e00ff */
[----:B------:R-:W-:Y:S01]  /*d0f0*/  R2UR UR18, R28 ;  /* 0x000000001c1272ca */ /* 0x000fe200000e0000 */
[----:B------:R-:W-:Y:S01]  /*d100*/  @!P1 VIADD R12, R12, 0x28c60 ;  /* 0x00028c600c0c9836 */ /* 0x000fe20000000000 */
[----:B------:R-:W-:-:S02]  /*d110*/  R2UR UR15, R27 ;  /* 0x000000001b0f72ca */ /* 0x000fc400000e0000 */
[----:B------:R-:W-:Y:S02]  /*d120*/  R2UR UR19, R29 ;  /* 0x000000001d1372ca */ /* 0x000fe400000e0000 */
[----:B-----5:R-:W-:Y:S01]  /*d130*/  WARPGROUP.ARRIVE ;  /* 0x00000000000079c5 */ /* 0x020fe20000000000 */
[----:B------:R-:W-:Y:S02]  /*d140*/  @!P1 PRMT R12, RZ, 0x654, R12 ;  /* 0x00000654ff0c9816 */ /* 0x000fe4000000000c */
[----:B------:R-:W-:-:S03]  /*d150*/  IADD3 R21, R21, R23, -R22 ;  /* 0x0000001715157210 */ /* 0x000fc60007ffe816 */
        /* <DEDUP_REMOVED lines=19> */
[----:B0-----:R-:W0:Y:S01]  /*d290*/  FENCE.VIEW.ASYNC.S ;  /* 0x00000000000073c6 */ /* 0x001e220000000000 */
[----:B-1----:R-:W-:Y:S01]  /*d2a0*/  VIADD R152, R21, UR46 ;  /* 0x0000002e15987c36 */ /* 0x002fe20008000000 */
[----:B0-----:R-:W-:Y:S01]  /*d2b0*/  NOP ;  /* 0x0000000000007918 */ /* 0x001fe20000000000 */
[----:B------:R-:W-:Y:S06]  /*d2c0*/  BAR.ARV 0xe, 0x100 ;  /* 0x0384000000007b1d */ /* 0x000fec0000002000 */
[----:B------:R0:W-:Y:S02]  /*d2d0*/  @!P1 SYNCS.ARRIVE.TRANS64.RED.A1T0 RZ, [R12+URZ], RZ ;  /* 0x000000ff0cff99a7 */ /* 0x0001e4000810043f */
[----:B0-----:R-:W-:Y:S01]  /*d2e0*/  VIADD R12, R168, 0xfffffffe ;  /* 0xfffffffea80c7836 */ /* 0x001fe20000000000 */
[----:B------:R-:W-:Y:S06]  /*d2f0*/  @P3 BRA `(.L_x_5788) ;  /* 0x0000000000543947 */ /* 0x000fec0003800000 */
[C---:B------:R-:W-:Y:S01]  /*d300*/  ISETP.GT.AND P3, PT, R21.reuse, RZ, PT ;  /* 0x000000ff1500720c */ /* 0x040fe20003f64270 */
[----:B------:R-:W-:Y:S01]  /*d310*/  BSSY B0, `(.L_x_5789) ;  /* 0x0000010000007945 */ /* 0x000fe20003800000 */
[----:B------:R-:W-:-:S11]  /*d320*/  VIADD R153, R21, 0xffffffff ;  /* 0xffffffff15997836 */ /* 0x000fd60000000000 */
[----:B------:R-:W-:Y:S05]  /*d330*/  @P3 BRA `(.L_x_5790) ;  /* 0x0000000000203947 */ /* 0x000fea0003800000 */
[----:B------:R-:W-:Y:S01]  /*d340*/  UISETP.NE.AND UP0, UPT, UR47, 0x1, UPT ;  /* 0x000000012f00788c */ /* 0x000fe2000bf05270 */
[----:B------:R-:W-:-:S05]  /*d350*/  IMAD.MOV R21, RZ, RZ, -R21 ;  /* 0x000000ffff157224 */ /* 0x000fca00078e0a15 */
[----:B------:R-:W-:-:S05]  /*d360*/  PLOP3.LUT P3, PT, PT, PT, UP0, 0x80, 0x0 ;  /* 0x000000000000781c */ /* 0x000fca0003f6f008 */
[----:B------:R-:W-:-:S08]  /*d370*/  @UP0 ULDC.64 UR4, c[0x0][0x9e8] ;  /* 0x00027a0000040ab9 */ /* 0x000fd00000000a00 */
[----:B------:R-:W-:-:S05]  /*d380*/  @P3 IMAD.HI.U32 R153, R21, UR4, RZ ;  /* 0x0000000415993c27 */ /* 0x000fca000f8e00ff */
[----:B------:R-:W-:-:S04]  /*d390*/  @P3 SHF.R.U32.HI R21, RZ, UR5, R153 ;  /* 0x00000005ff153c19 */ /* 0x000fc80008011699 */
[----:B------:R-:W-:Y:S01]  /*d3a0*/  LOP3.LUT R153, RZ, R21, RZ, 0x33, !PT ;  /* 0x00000015ff997212 */ /* 0x000fe200078e33ff */
[----:B------:R-:W-:Y:S06]  /*d3b0*/  BRA `(.L_x_5791) ;  /* 0x0000000000147947 */ /* 0x000fec0003800000 */
.L_x_5790:
[----:B------:R-:W-:-:S06]  /*d3c0*/  UISETP.NE.AND UP0, UPT, UR47, 0x1, UPT ;  /* 0x000000012f00788c */ /* 0x000fcc000bf05270 */
[----:B------:R-:W-:-:S05]  /*d3d0*/  PLOP3.LUT P3, PT, PT, PT, UP0, 0x80, 0x0 ;  /* 0x000000000000781c */ /* 0x000fca0003f6f008 */
[----:B------:R-:W-:-:S08]  /*d3e0*/  @UP0 ULDC.64 UR4, c[0x0][0x9e8] ;  /* 0x00027a0000040ab9 */ /* 0x000fd00000000a00 */
[----:B------:R-:W-:-:S05]  /*d3f0*/  @P3 IMAD.HI.U32 R21, R153, UR4, RZ ;  /* 0x0000000499153c27 */ /* 0x000fca000f8e00ff */
[----:B------:R-:W-:-:S07]  /*d400*/  @P3 SHF.R.U32.HI R153, RZ, UR5, R21 ;  /* 0x00000005ff993c19 */ /* 0x000fce0008011615 */
.L_x_5791:
[----:B------:R-:W-:Y:S05]  /*d410*/  BSYNC B0 ;  /* 0x0000000000007941 */ /* 0x000fea0003800000 */
.L_x_5789:
[----:B------:R-:W-:-:S04]  /*d420*/  IMAD.U32 R21, RZ, RZ, UR47 ;  /* 0x0000002fff157e24 */ /* 0x000fc8000f8e00ff */
[----:B------:R-:W-:-:S05]  /*d430*/  IMAD R153, R153, R21, UR47 ;  /* 0x0000002f99997e24 */ /* 0x000fca000f8e0215 */
[----:B------:R-:W-:-:S07]  /*d440*/  VIMNMX R152, R152, R153, PT ;  /* 0x0000009998987248 */ /* 0x000fce0003fe0100 */
.L_x_5788:
        /* <DEDUP_REMOVED lines=8> */
.L_x_5813:
[----:B------:R-:W-:-:S05]  /*d4d0*/  VIADD R214, R18, 0x1 ;  /* 0x0000000112d67836 */ /* 0x000fca0000000000 */
[----:B------:R-:W-:-:S04]  /*d4e0*/  ISETP.NE.AND P3, PT, R214, 0x2, PT ;  /* 0x00000002d600780c */ /* 0x000fc80003f65270 */
[----:B------:R-:W-:Y:S02]  /*d4f0*/  SEL R20, RZ, 0x1, P3 ;  /* 0x00000001ff147807 */ /* 0x000fe40001800000 */
[----:B------:R-:W-:Y:S02]  /*d500*/  SEL R214, R214, RZ, P3 ;  /* 0x000000ffd6d67207 */ /* 0x000fe40001800000 */
[----:B------:R-:W-:Y:S01]  /*d510*/  LOP3.LUT R19, R19, R20, RZ, 0x3c, !PT ;  /* 0x0000001413137212 */ /* 0x000fe200078e3cff */
[----:B0-----:R-:W-:Y:S06]  /*d520*/  @!P0 BRA `(.L_x_5795) ;  /* 0x0000000000048947 */ /* 0x001fec0003800000 */
[----:B------:R-:W-:Y:S01]  /*d530*/  BPT.TRAP 0x1 ;  /* 0x000000040000795c */ /* 0x000fe20000300000 */
.L_x_5795:
[----:B------:R-:W-:Y:S01]  /*d540*/  IMAD R215, R214, 0x8, R2 ;  /* 0x00000008d6d77824 */ /* 0x000fe200078e0202 */
[----:B------:R-:W-:-:S04]  /*d550*/  SHF.L.U32 R216, R19, 0x1f, RZ ;  /* 0x0000001f13d87819 */ /* 0x000fc800000006ff */
[----:B------:R0:W1:Y:S01]  /*d560*/  SYNCS.PHASECHK.TRANS64.TRYWAIT P3, [R215+URZ+0x28c30], R216 ;  /* 0x028c30d8d70075a7 */ /* 0x000062000806017f */
[----:B------:R-:W-:Y:S05]  /*d570*/  @!P0 BRA `(.L_x_5796) ;  /* 0x0000000000048947 */ /* 0x000fea0003800000 */
[----:B------:R-:W-:Y:S01]  /*d580*/  BPT.TRAP 0x1 ;  /* 0x000000040000795c */ /* 0x000fe20000300000 */
.L_x_5796:
[----:B------:R-:W-:Y:S01]  /*d590*/  BSSY B2, `(.L_x_5797) ;  /* 0x0000006000027945 */ /* 0x000fe20003800000 */
[----:B------:R-:W-:Y:S02]  /*d5a0*/  IMAD R20, R214, 0x200, R13 ;  /* 0x00000200d6147824 */ /* 0x000fe400078e020d */
[----:B------:R-:W-:Y:S01]  /*d5b0*/  IMAD.MOV.U32 R21, RZ, RZ, 0x40000040 ;  /* 0x40000040ff157424 */ /* 0x000fe200078e00ff */
[----:B-1----:R-:W-:Y:S06]  /*d5c0*/  @P3 BRA `(.L_x_5798) ;  /* 0x0000000000083947 */ /* 0x002fec0003800000 */
[----:B------:R-:W1:Y:S02]  /*d5d0*/  SYNCS.PHASECHK.TRANS64.TRYWAIT P3, [R215+URZ+0x28c30], R216 ;  /* 0x028c30d8d70075a7 */ /* 0x000e64000806017f */
[----:B-1----:R-:W-:Y:S05]  /*d5e0*/  @!P3 BRA `(.L_x_5799) ;  /* 0x000001700078b947 */ /* 0x002fea0003800000 */
.L_x_5798:
[----:B------:R-:W-:Y:S05]  /*d5f0*/  BSYNC B2 ;  /* 0x0000000000027941 */ /* 0x000fea0003800000 */
.L_x_5797:
[C---:B------:R-:W-:Y:S01]  /*d600*/  R2UR UR6, R20.reuse ;  /* 0x00000000140672ca */ /* 0x040fe200000e0000 */
[----:B------:R-:W-:Y:S01]  /*d610*/  WARPGROUP.ARRIVE ;  /* 0x00000000000079c5 */ /* 0x000fe20000000000 */
[----:B------:R-:W-:Y:S01]  /*d620*/  R2UR UR7, R21 ;  /* 0x00000000150772ca */ /* 0x000fe200000e0000 */
[----:B------:R-:W-:Y:S01]  /*d630*/  VIADD R206, R20, 0x2 ;  /* 0x0000000214ce7836 */ /* 0x000fe20000000000 */
[----:B------:R-:W-:Y:S01]  /*d640*/  R2UR UR4, R4 ;  /* 0x00000000040472ca */ /* 0x000fe200000e0000 */
[----:B------:R-:W-:Y:S01]  /*d650*/  IMAD.MOV.U32 R207, RZ, RZ, 0x40000040 ;  /* 0x40000040ffcf7424 */ /* 0x000fe200078e00ff */
[----:B------:R-:W-:Y:S01]  /*d660*/  R2UR UR5, R5 ;  /* 0x00000000050572ca */ /* 0x000fe200000e0000 */
[----:B------:R-:W-:Y:S01]  /*d670*/  IMAD.MOV.U32 R21, RZ, RZ, 0x40000040 ;  /* 0x40000040ff157424 */ /* 0x000fe200078e00ff */
[----:B------:R-:W-:-:S06]  /*d680*/  UISETP.NE.AND UP0, UPT, UR48, URZ, UPT ;  /* 0x0000003f3000728c */ /* 0x000fcc000bf05270 */
[----:B------:R-:W-:-:S05]  /*d690*/  PLOP3.LUT P3, PT, PT, PT, UP0, 0x40, 0x0 ;  /* 0x000000000000781c */ /* 0x000fca0003f6e808 */
[----:B------:R-:W-:Y:S01]  /*d6a0*/  HGMMA.64x64x16.F32.BF16 R152, gdesc[UR4], RZ, !UPT, gsb0 ;  /* 0x00e00000049879f0 */ /* 0x000fe2000c0018ff */
        /* <DEDUP_REMOVED lines=12> */
[----:B------:R-:W-:Y:S02]  /*d770*/  R2UR UR7, R207 ;  /* 0x00000000cf0772ca */ /* 0x000fe400000e0000 */
[----:B------:R-:W-:Y:S02]  /*d780*/  R2UR UR4, R8 ;  /* 0x00000000080472ca */ /* 0x000fe400000e0000 */
[----:B------:R-:W-:Y:S01]  /*d790*/  R2UR UR5, R9 ;  /* 0x00000000090572ca */ /* 0x000fe200000e0000 */
[----:B------:R-:W-:Y:S02]  /*d7a0*/  WARPGROUP.DEPBAR.LE gsb0, 0x0 ;  /* 0x00008000000079c5 */ /* 0x000fe40000010000 */
[----:B------:R-:W-:-:S10]  /*d7b0*/  WARPGROUP.ARRIVE ;  /* 0x00000000000079c5 */ /* 0x000fd40000000000 */
[----:B------:R-:W-:Y:S01]  /*d7c0*/  HGMMA.64x64x16.F32.BF16 R152, gdesc[UR4], R152, gsb0 ;  /* 0x00e00000049879f0 */ /* 0x000fe20008001898 */
[----:B------:R-:W-:Y:S02]  /*d7d0*/  R2UR UR6, R20 ;  /* 0x00000000140672ca */ /* 0x000fe400000e0000 */
[----:B------:R-:W-:Y:S01]  /*d7e0*/  R2UR UR7, R21 ;  /* 0x00000000150772ca */ /* 0x000fe200000e0000 */
[----:B------:R-:W2:Y:S01]  /*d7f0*/  @P2 LDC R20, c[0x0][0x450] ;  /* 0x00011400ff142b82 */ /* 0x000ea20000000800 */
[----:B------:R-:W-:Y:S02]  /*d800*/  R2UR UR4, R6 ;  /* 0x00000000060472ca */ /* 0x000fe400000e0000 */
[----:B------:R-:W-:-:S05]  /*d810*/  R2UR UR5, R7 ;  /* 0x00000000070572ca */ /* 0x000fca00000e0000 */
[----:B------:R-:W3:Y:S02]  /*d820*/  @P2 LDC R21, c[0x0][0x44c] ;  /* 0x00011300ff152b82 */ /* 0x000ee40000000800 */
[----:B---3--:R-:W-:-:S05]  /*d830*/  @P2 IMAD.HI.U32 R21, R206, R21, RZ ;  /* 0x00000015ce152227 */ /* 0x008fca00078e00ff */
[----:B--2---:R-:W-:Y:S01]  /*d840*/  @P2 SHF.R.U32.HI R206, RZ, R20, R21 ;  /* 0x00000014ffce2219 */ /* 0x004fe20000011615 */
[----:B------:R-:W-:-:S04]  /*d850*/  @!P1 VIADD R20, R215, 0x28c40 ;  /* 0x00028c40d7149836 */ /* 0x000fc80000000000 */
[----:B------:R-:W2:Y:S01]  /*d860*/  SHFL.IDX PT, R234, R206, RZ, 0x1c1f ;  /* 0x001c1fffceea7589 */ /* 0x000ea200000e0000 */
[----:B------:R-:W-:Y:S01]  /*d870*/  @!P1 PRMT R20, RZ, 0x654, R20 ;  /* 0x00000654ff149816 */ /* 0x000fe20000000014 */
        /* <DEDUP_REMOVED lines=30> */
[----:B------:R-:W-:-:S02]  /*da60*/  IMAD.SHL.U32 R178, R12, 0x40, RZ ;  /* 0x000000400cb27824 */ /* 0x000fc400078e00ff */
[----:B------:R-:W-:Y:S01]  /*da70*/  FMUL.FTZ R152, R152, UR44 ;  /* 0x0000002c98987c20 */ /* 0x000fe20008410000 */
[----:B------:R-:W-:Y:S01]  /*da80*/  FMUL.FTZ R169, R169, UR44 ;  /* 0x0000002ca9a97c20 */ /* 0x000fe20008410000 */
[----:B------:R-:W-:Y:S01]  /*da90*/  FMUL.FTZ R177, R177, UR44 ;  /* 0x0000002cb1b17c20 */ /* 0x000fe20008410000 */
[----:B------:R-:W-:Y:S01]  /*daa0*/  FMUL.FTZ R180, R181, UR44 ;  /* 0x0000002cb5b47c20 */ /* 0x000fe20008410000 */
[----:B------:R-:W-:Y:S01]  /*dab0*/  FMUL.FTZ R175, R182, UR44 ;  /* 0x0000002cb6af7c20 */ /* 0x000fe20008410000 */
[----:B------:R-:W-:Y:S01]  /*dac0*/  FMUL.FTZ R176, R183, UR44 ;  /* 0x0000002cb7b07c20 */ /* 0x000fe20008410000 */
[----:B------:R-:W-:Y:S01]  /*dad0*/  IADD3 R183, -R185, 0x1, -R178 ;  /* 0x00000001b9b77810 */ /* 0x000fe20007ffe9b2 */
[----:B------:R-:W3:Y:S01]  /*dae0*/  MUFU.TANH R152, R152 ;  /* 0x0000009800987308 */ /* 0x000ee20000002400 */
[----:B------:R4:W-:Y:S02]  /*daf0*/  @!P1 SYNCS.ARRIVE.TRANS64.RED.A1T0 RZ, [R20+URZ], RZ ;  /* 0x000000ff14ff99a7 */ /* 0x0009e4000810043f */
[----:B------:R-:W-:-:S05]  /*db00*/  IADD3 R183, -R22, R183, R23 ;  /* 0x000000b716b77210 */ /* 0x000fca0007ffe117 */
[----:B------:R-:W0:Y:S01]  /*db10*/  MUFU.TANH R207, R207 ;  /* 0x000000cf00cf7308 */ /* 0x000e220000002400 */
[C---:B------:R-:W-:Y:S02]  /*db20*/  VIADD R233, R183.reuse, UR41 ;  /* 0x00000029b7e97c36 */ /* 0x040fe40008000000 */
[----:B------:R-:W-:Y:S02]  /*db30*/  VIADD R183, R183, UR45 ;  /* 0x0000002db7b77c36 */ /* 0x000fe40008000000 */
[C---:B--2---:R-:W-:Y:S02]  /*db40*/  IMAD.IADD R182, R234.reuse, 0x1, R233 ;  /* 0x00000001eab67824 */ /* 0x044fe400078e02e9 */
        /* <DEDUP_REMOVED lines=31> */
[----:B--234-:R-:W-:Y:S05]  /*dd40*/  @P3 BRA `(.L_x_5800) ;  /* 0x0000000000583947 */ /* 0x01cfea0003800000 */
[----:B------:R-:W-:Y:S01]  /*dd50*/  IADD3 R234, -R22, R23, R234 ;  /* 0x0000001716ea7210 */ /* 0x000fe20007ffe1ea */
[----:B------:R-:W-:Y:S03]  /*dd60*/  BSSY B2, `(.L_x_5801) ;  /* 0x0000010000027945 */ /* 0x000fe60003800000 */
        /* <DEDUP_REMOVED lines=10> */
.L_x_5802:
[----:B------:R-:W-:-:S05]  /*de10*/  IMAD.U32 R235, RZ, RZ, UR40 ;  /* 0x00000028ffeb7e24 */ /* 0x000fca000f8e00ff */
[----:B------:R-:W-:-:S13]  /*de20*/  ISETP.NE.AND P3, PT, R235, 0x1, PT ;  /* 0x00000001eb00780c */ /* 0x000fda0003f65270 */
[----:B------:R-:W2:Y:S02]  /*de30*/  @P3 LDC.64 R20, c[0x0][0x9e8] ;  /* 0x00027a00ff143b82 */ /* 0x000ea40000000a00 */
[----:B--2---:R-:W-:-:S05]  /*de40*/  @P3 IMAD.HI.U32 R20, R234, R20, RZ ;  /* 0x00000014ea143227 */ /* 0x004fca00078e00ff */
[----:B------:R-:W-:-:S07]  /*de50*/  @P3 SHF.R.U32.HI R234, RZ, R21, R20 ;  /* 0x00000015ffea3219 */ /* 0x000fce0000011614 */
.L_x_5803:
[----:B------:R-:W-:Y:S05]  /*de60*/  BSYNC B2 ;  /* 0x0000000000027941 */ /* 0x000fea0003800000 */
.L_x_5801:
[----:B------:R-:W-:-:S04]  /*de70*/  IMAD R234, R234, R235, -R178 ;  /* 0x000000ebeaea7224 */ /* 0x000fc800078e0ab2 */
[----:B------:R-:W-:-:S05]  /*de80*/  IMAD.IADD R234, R234, 0x1, -R185 ;  /* 0x00000001eaea7824 */ /* 0x000fca00078e0ab9 */
[----:B------:R-:W-:Y:S02]  /*de90*/  VIMNMX R181, R181, R234, !PT ;  /* 0x000000eab5b57248 */ /* 0x000fe40007fe0100 */
[----:B------:R-:W-:-:S07]  /*dea0*/  VIADDMNMX R182, R234, R235, R182, PT ;  /* 0x000000ebeab67246 */ /* 0x000fce00038001b6 */
.L_x_5800:
[----:B------:R-:W-:Y:S01]  /*deb0*/  ISETP.GT.AND P3, PT, R12, -0x1, PT ;  /* 0xffffffff0c00780c */ /* 0x000fe20003f64270 */
[----:B------:R-:W2:Y:S01]  /*dec0*/  SHFL.IDX PT, R206, R206, 0x1, 0x1c1f ;  /* 0x003c1f00cece7f89 */ /* 0x000ea200000e0000 */
[----:B------:R-:W-:Y:S02]  /*ded0*/  UISETP.NE.AND UP0, UPT, UR48, URZ, UPT ;  /* 0x0000003f3000728c */ /* 0x000fe4000bf05270 */
[C---:B------:R-:W-:Y:S02]  /*dee0*/  ISETP.GT.AND P4, PT, R181.reuse, RZ, P3 ;  /* 0x000000ffb500720c */ /* 0x040fe40001f84270 */
[C---:B------:R-:W-:Y:S02]  /*def0*/  ISETP.GT.AND P6, PT, R181.reuse, 0x8, P3 ;  /* 0x00000008b500780c */ /* 0x040fe40001fc4270 */
[----:B------:R-:W-:Y:S02]  /*df00*/  ISETP.LT.OR P5, PT, R182, 0x1, P4 ;  /* 0x00000001b600780c */ /* 0x000fe400027a1670 */
[----:B------:R-:W-:-:S02]  /*df10*/  ISETP.GT.AND P4, PT, R181, 0x1, P3 ;  /* 0x00000001b500780c */ /* 0x000fc40001f84270 */
[----:B------:R-:W-:Y:S02]  /*df20*/  FSEL R152, R152, -INF , !P5 ;  /* 0xff80000098987808 */ /* 0x000fe40006800000 */
[C---:B------:R-:W-:Y:S02]  /*df30*/  ISETP.LT.OR P4, PT, R182.reuse, 0x2, P4 ;  /* 0x00000002b600780c */ /* 0x040fe40002781670 */
[----:B------:R-:W-:Y:S02]  /*df40*/  ISETP.GT.AND P5, PT, R181, 0x9, P3 ;  /* 0x00000009b500780c */ /* 0x000fe40001fa4270 */
[----:B0-----:R-:W-:Y:S02]  /*df50*/  FSEL R207, R207, -INF , !P4 ;  /* 0xff800000cfcf7808 */ /* 0x001fe40006000000 */
[----:B------:R-:W-:Y:S02]  /*df60*/  ISETP.GT.AND P4, PT, R181, 0x10, P3 ;  /* 0x00000010b500780c */ /* 0x000fe40001f84270 */
[----:B------:R-:W-:-:S02]  /*df70*/  ISETP.LT.OR P6, PT, R182, 0x9, P6 ;  /* 0x00000009b600780c */ /* 0x000fc400037c1670 */
[C---:B------:R-:W-:Y:S01]  /*df80*/  ISETP.LT.OR P4, PT, R182.reuse, 0x11, P4 ;  /* 0x00000011b600780c */ /* 0x040fe20002781670 */
[--C-:B--2---:R-:W-:Y:S01]  /*df90*/  IMAD.IADD R233, R233, 0x1, R206.reuse ;  /* 0x00000001e9e97824 */ /* 0x104fe200078e02ce */
[----:B------:R-:W-:Y:S01]  /*dfa0*/  ISETP.LT.OR P5, PT, R182, 0xa, P5 ;  /* 0x0000000ab600780c */ /* 0x000fe20002fa1670 */
[----:B------:R-:W-:Y:S01]  /*dfb0*/  IMAD.IADD R183, R183, 0x1, R206 ;  /* 0x00000001b7b77824 */ /* 0x000fe200078e02ce */
[----:B------:R-:W-:Y:S02]  /*dfc0*/  FSEL R159, R159, -INF , !P4 ;  /* 0xff8000009f9f7808 */ /* 0x000fe40006000000 */
[----:B------:R-:W-:Y:S02]  /*dfd0*/  ISETP.GT.AND P4, PT, R181, 0x19, P3 ;  /* 0x00000019b500780c */ /* 0x000fe40001f84270 */
[----:B------:R-:W-:Y:S02]  /*dfe0*/  FSEL R230, R230, -INF , !P6 ;  /* 0xff800000e6e67808 */ /* 0x000fe40007000000 */
[----:B------:R-:W-:-:S02]  /*dff0*/  ISETP.LT.OR P4, PT, R182, 0x1a, P4 ;  /* 0x0000001ab600780c */ /* 0x000fc40002781670 */
[----:B------:R-:W-:Y:S02]  /*e000*/  FSEL R231, R231, -INF , !P5 ;  /* 0xff800000e7e77808 */ /* 0x000fe40006800000 */
[C---:B------:R-:W-:Y:S02]  /*e010*/  ISETP.GT.AND P6, PT, R181.reuse, 0x11, P3 ;  /* 0x00000011b500780c */ /* 0x040fe40001fc4270 */
[C---:B------:R-:W-:Y:S02]  /*e020*/  ISETP.GT.AND P5, PT, R181.reuse, 0x18, P3 ;  /* 0x00000018b500780c */ /* 0x040fe40001fa4270 */
[----:B------:R-:W-:Y:S02]  /*e030*/  FSEL R164, R164, -INF , !P4 ;  /* 0xff800000a4a47808 */ /* 0x000fe40006000000 */
[----:B------:R-:W-:Y:S02]  /*e040*/  ISETP.GT.AND P4, PT, R181, 0x28, P3 ;  /* 0x00000028b500780c */ /* 0x000fe40001f84270 */
[----:B------:R-:W-:-:S02]  /*e050*/  ISETP.LT.OR P6, PT, R182, 0x12, P6 ;  /* 0x00000012b600780c */ /* 0x000fc400037c1670 */
[C---:B------:R-:W-:Y:S02]  /*e060*/  ISETP.LT.OR P5, PT, R182.reuse, 0x19, P5 ;  /* 0x00000019b600780c */ /* 0x040fe40002fa1670 */
[----:B------:R-:W-:Y:S02]  /*e070*/  ISETP.LT.OR P4, PT, R182, 0x29, P4 ;  /* 0x00000029b600780c */ /* 0x000fe40002781670 */
[----:B------:R-:W-:Y:S02]  /*e080*/  FSEL R232, R232, -INF , !P6 ;  /* 0xff800000e8e87808 */ /* 0x000fe40007000000 */
[----:B------:R-:W-:Y:S02]  /*e090*/  FSEL R163, R163, -INF , !P5 ;  /* 0xff800000a3a37808 */ /* 0x000fe40006800000 */
[C---:B------:R-:W-:Y:S02]  /*e0a0*/  ISETP.GT.AND P6, PT, R181.reuse, 0x20, P3 ;  /* 0x00000020b500780c */ /* 0x040fe40001fc4270 */
[----:B------:R-:W-:-:S02]  /*e0b0*/  ISETP.GT.AND P5, PT, R181, 0x21, P3 ;  /* 0x00000021b500780c */ /* 0x000fc40001fa4270 */
[----:B------:R-:W-:Y:S02]  /*e0c0*/  FSEL R171, R171, -INF , !P4 ;  /* 0xff800000abab7808 */ /* 0x000fe40006000000 */
[----:B------:R-:W-:Y:S02]  /*e0d0*/  ISETP.GT.AND P4, PT, R181, 0x31, P3 ;  /* 0x00000031b500780c */ /* 0x000fe40001f84270 */
[C---:B------:R-:W-:Y:S02]  /*e0e0*/  ISETP.LT.OR P6, PT, R182.reuse, 0x21, P6 ;  /* 0x00000021b600780c */ /* 0x040fe400037c1670 */
[C---:B------:R-:W-:Y:S02]  /*e0f0*/  ISETP.LT.OR P5, PT, R182.reuse, 0x22, P5 ;  /* 0x00000022b600780c */ /* 0x040fe40002fa1670 */
[----:B------:R-:W-:Y:S02]  /*e100*/  ISETP.LT.OR P4, PT, R182, 0x32, P4 ;  /* 0x00000032b600780c */ /* 0x000fe40002781670 */
[----:B------:R-:W-:-:S02]  /*e110*/  FSEL R166, R166, -INF , !P6 ;  /* 0xff800000a6a67808 */ /* 0x000fc40007000000 */
[----:B------:R-:W-:Y:S02]  /*e120*/  FSEL R169, R169, -INF , !P5 ;  /* 0xff800000a9a97808 */ /* 0x000fe40006800000 */
[C---:B------:R-:W-:Y:S02]  /*e130*/  ISETP.GT.AND P6, PT, R181.reuse, 0x29, P3 ;  /* 0x00000029b500780c */ /* 0x040fe40001fc4270 */
[----:B------:R-:W-:Y:S02]  /*e140*/  ISETP.GT.AND P5, PT, R181, 0x30, P3 ;  /* 0x00000030b500780c */ /* 0x000fe40001fa4270 */
[----:B------:R-:W-:Y:S02]  /*e150*/  FSEL R177, R177, -INF , !P4 ;  /* 0xff800000b1b17808 */ /* 0x000fe40006000000 */
[----:B------:R-:W-:Y:S02]  /*e160*/  PLOP3.LUT P4, PT, PT, PT, UP0, 0x40, 0x0 ;  /* 0x000000000000781c */ /* 0x000fe40003f8e808 */
[----:B------:R-:W-:-:S02]  /*e170*/  ISETP.LT.OR P6, PT, R182, 0x2a, P6 ;  /* 0x0000002ab600780c */ /* 0x000fc400037c1670 */
[----:B------:R-:W-:Y:S02]  /*e180*/  ISETP.LT.OR P5, PT, R182, 0x31, P5 ;  /* 0x00000031b600780c */ /* 0x000fe40002fa1670 */
[----:B------:R-:W-:Y:S02]  /*e190*/  FSEL R172, R172, -INF , !P6 ;  /* 0xff800000acac7808 */ /* 0x000fe40007000000 */
[----:B------:R-:W-:Y:S02]  /*e1a0*/  FSEL R174, R174, -INF , !P5 ;  /* 0xff800000aeae7808 */ /* 0x000fe40006800000 */
[C---:B------:R-:W-:Y:S02]  /*e1b0*/  ISETP.GT.AND P6, PT, R181.reuse, 0x38, P3 ;  /* 0x00000038b500780c */ /* 0x040fe40001fc4270 */
[----:B------:R-:W-:Y:S02]  /*e1c0*/  ISETP.GT.AND P5, PT, R181, 0x39, P3 ;  /* 0x00000039b500780c */ /* 0x000fe40001fa4270 */
[----:B------:R-:W-:-:S02]  /*e1d0*/  ISETP.LT.OR P6, PT, R182, 0x39, P6 ;  /* 0x00000039b600780c */ /* 0x000fc400037c1670 */
[----:B------:R-:W-:Y:S02]  /*e1e0*/  ISETP.LT.OR P5, PT, R182, 0x3a, P5 ;  /* 0x0000003ab600780c */ /* 0x000fe40002fa1670 */
[----:B------:R-:W-:Y:S02]  /*e1f0*/  FSEL R179, R179, -INF , !P6 ;  /* 0xff800000b3b37808 */ /* 0x000fe40007000000 */
[----:B------:R-:W-:Y:S01]  /*e200*/  FSEL R180, R180, -INF , !P5 ;  /* 0xff800000b4b47808 */ /* 0x000fe20006800000 */
[----:B------:R-:W-:Y:S08]  /*e210*/  @P4 BRA `(.L_x_5804) ;  /* 0x0000000000584947 */ /* 0x000ff00003800000 */
        /* <DEDUP_REMOVED lines=12> */
.L_x_5806:
[----:B------:R-:W-:-:S05]  /*e2e0*/  IMAD.U32 R181, RZ, RZ, UR40 ;  /* 0x00000028ffb57e24 */ /* 0x000fca000f8e00ff */
[----:B------:R-:W-:-:S13]  /*e2f0*/  ISETP.NE.AND P4, PT, R181, 0x1, PT ;  /* 0x00000001b500780c */ /* 0x000fda0003f85270 */
[----:B------:R-:W0:Y:S02]  /*e300*/  @P4 LDC.64 R20, c[0x0][0x9e8] ;  /* 0x00027a00ff144b82 */ /* 0x000e240000000a00 */
[----:B0-----:R-:W-:-:S05]  /*e310*/  @P4 IMAD.HI.U32 R20, R206, R20, RZ ;  /* 0x00000014ce144227 */ /* 0x001fca00078e00ff */
[----:B------:R-:W-:-:S07]  /*e320*/  @P4 SHF.R.U32.HI R206, RZ, R21, R20 ;  /* 0x00000015ffce4219 */ /* 0x000fce0000011614 */
.L_x_5807:
[----:B------:R-:W-:Y:S05]  /*e330*/  BSYNC B2 ;  /* 0x0000000000027941 */ /* 0x000fea0003800000 */
.L_x_5805:
[----:B------:R-:W-:-:S04]  /*e340*/  IMAD R178, R206, R181, -R178 ;  /* 0x000000b5ceb27224 */ /* 0x000fc800078e0ab2 */
[----:B------:R-:W-:-:S05]  /*e350*/  IMAD.IADD R178, R178, 0x1, -R185 ;  /* 0x00000001b2b27824 */ /* 0x000fca00078e0ab9 */
[----:B------:R-:W-:Y:S02]  /*e360*/  VIMNMX R183, R183, R178, !PT ;  /* 0x000000b2b7b77248 */ /* 0x000fe40007fe0100 */
[----:B------:R-:W-:-:S07]  /*e370*/  VIADDMNMX R233, R178, R181, R233, PT ;  /* 0x000000b5b2e97246 */ /* 0x000fce00038001e9 */
.L_x_5804:
        /* <DEDUP_REMOVED lines=19> */
[----:B------:R-:W-:Y:S02]  /*e4b0*/  ISETP.GT.AND P6, PT, R183, RZ, P3 ;  /* 0x000000ffb700720c */ /* 0x000fe40001fc4270 */
        /* <DEDUP_REMOVED lines=9> */
[----:B------:R-:W-:-:S02]  /*e550*/  FSEL R154, R154, -INF , !P5 ;  /* 0xff8000009a9a7808 */ /* 0x000fc40006800000 */
[----:B------:R-:W-:Y:S02]  /*e560*/  FMNMX.FTZ R20, R180, R20, !PT ;  /* 0x00000014b4147209 */ /* 0x000fe40007810000 */
[C---:B------:R-:W-:Y:S02]  /*e570*/  ISETP.GT.AND P5, PT, R183.reuse, 0x10, P3 ;  /* 0x00000010b700780c */ /* 0x040fe40001fa4270 */
[----:B------:R-:W-:Y:S01]  /*e580*/  ISETP.GT.AND P6, PT, R183, 0x38, P3 ;  /* 0x00000038b700780c */ /* 0x000fe20001fc4270 */
[----:B------:R-:W0:Y:S01]  /*e590*/  SHFL.BFLY PT, R21, R20, 0x2, 0x1f ;  /* 0x0c401f0014157f89 */ /* 0x000e2200000e0000 */
[C---:B------:R-:W-:Y:S02]  /*e5a0*/  ISETP.LT.OR P5, PT, R233.reuse, 0x11, P5 ;  /* 0x00000011e900780c */ /* 0x040fe40002fa1670 */
[----:B------:R-:W-:Y:S02]  /*e5b0*/  ISETP.LT.OR P6, PT, R233, 0x39, P6 ;  /* 0x00000039e900780c */ /* 0x000fe400037c1670 */
[----:B------:R-:W-:-:S02]  /*e5c0*/  FSEL R157, R157, -INF , !P5 ;  /* 0xff8000009d9d7808 */ /* 0x000fc40006800000 */
[----:B------:R-:W-:Y:S02]  /*e5d0*/  ISETP.GT.AND P5, PT, R183, 0x19, P3 ;  /* 0x00000019b700780c */ /* 0x000fe40001fa4270 */
[----:B------:R-:W-:Y:S02]  /*e5e0*/  FSEL R175, R175, -INF , !P6 ;  /* 0xff800000afaf7808 */ /* 0x000fe40007000000 */
[----:B------:R-:W-:-:S04]  /*e5f0*/  ISETP.LT.OR P5, PT, R233, 0x1a, P5 ;  /* 0x0000001ae900780c */ /* 0x000fc80002fa1670 */
[----:B------:R-:W-:Y:S02]  /*e600*/  FSEL R161, R161, -INF , !P5 ;  /* 0xff800000a1a17808 */ /* 0x000fe40006800000 */
[----:B------:R-:W-:-:S04]  /*e610*/  ISETP.GT.AND P5, PT, R183, 0x28, P3 ;  /* 0x00000028b700780c */ /* 0x000fc80001fa4270 */
[----:B------:R-:W-:Y:S02]  /*e620*/  ISETP.LT.OR P5, PT, R233, 0x29, P5 ;  /* 0x00000029e900780c */ /* 0x000fe40002fa1670 */
[----:B0-----:R-:W-:Y:S02]  /*e630*/  FMNMX.FTZ R21, R20, R21, !PT ;  /* 0x0000001514157209 */ /* 0x001fe40007810000 */
[----:B------:R-:W-:Y:S02]  /*e640*/  FSEL R167, R167, -INF , !P5 ;  /* 0xff800000a7a77808 */ /* 0x000fe40006800000 */
[----:B------:R-:W-:Y:S01]  /*e650*/  ISETP.GT.AND P5, PT, R183, 0x30, P3 ;  /* 0x00000030b700780c */ /* 0x000fe20001fa4270 */
[----:B------:R-:W0:Y:S03]  /*e660*/  SHFL.BFLY PT, R20, R21, 0x1, 0x1f ;  /* 0x0c201f0015147f89 */ /* 0x000e2600000e0000 */
[----:B------:R-:W-:-:S04]  /*e670*/  ISETP.LT.OR P5, PT, R233, 0x31, P5 ;  /* 0x00000031e900780c */ /* 0x000fc80002fa1670 */
[----:B------:R-:W-:Y:S02]  /*e680*/  FSEL R170, R170, -INF , !P5 ;  /* 0xff800000aaaa7808 */ /* 0x000fe40006800000 */
[----:B0-----:R-:W-:Y:S01]  /*e690*/  FMNMX.FTZ R21, R21, R20, !PT ;  /* 0x0000001415157209 */ /* 0x001fe20007810000 */
[----:B------:R-:W-:-:S03]  /*e6a0*/  IMAD.U32 R20, RZ, RZ, UR39 ;  /* 0x00000027ff147e24 */ /* 0x000fc6000f8e00ff */
[----:B------:R-:W-:-:S04]  /*e6b0*/  FSETP.NEU.FTZ.AND P4, PT, R21, -INF , PT ;  /* 0xff8000001500780b */ /* 0x000fc80003f9d000 */
[----:B------:R-:W-:-:S05]  /*e6c0*/  FSEL R178, R21, RZ, P4 ;  /* 0x000000ff15b27208 */ /* 0x000fca0002000000 */
[----:B------:R-:W-:Y:S01]  /*e6d0*/  FADD.FTZ R178, -R178, R14 ;  /* 0x0000000eb2b27221 */ /* 0x000fe20000010100 */
[----:B------:R-:W-:-:S05]  /*e6e0*/  FMUL.FTZ R14, R21, R20 ;  /* 0x00000014150e7220 */ /* 0x000fca0000410000 */
[----:B------:R-:W-:Y:S02]  /*e6f0*/  FSEL R14, R14, RZ, P4 ;  /* 0x000000ff0e0e7208 */ /* 0x000fe40002000000 */
[----:B------:R-:W-:-:S03]  /*e700*/  ISETP.GT.AND P4, PT, R183, 0x8, P3 ;  /* 0x00000008b700780c */ /* 0x000fc60001f84270 */
[-CC-:B------:R-:W-:Y:S01]  /*e710*/  FFMA.FTZ R152, R152, R20.reuse, -R14.reuse ;  /* 0x0000001498987223 */ /* 0x180fe2000001080e */
[----:B------:R-:W-:Y:S01]  /*e720*/  ISETP.LT.OR P4, PT, R233, 0x9, P4 ;  /* 0x00000009e900780c */ /* 0x000fe20002781670 */
[-CC-:B------:R-:W-:Y:S01]  /*e730*/  FFMA.FTZ R207, R207, R20.reuse, -R14.reuse ;  /* 0x00000014cfcf7223 */ /* 0x180fe2000001080e */
[-CC-:B------:R-:W-:Y:S01]  /*e740*/  FFMA.FTZ R230, R230, R20.reuse, -R14.reuse ;  /* 0x00000014e6e67223 */ /* 0x180fe2000001080e */
[-CC-:B------:R-:W-:Y:S01]  /*e750*/  FFMA.FTZ R231, R231, R20.reuse, -R14.reuse ;  /* 0x00000014e7e77223 */ /* 0x180fe2000001080e */
[----:B------:R-:W-:Y:S01]  /*e760*/  FSEL R155, R155, -INF , !P4 ;  /* 0xff8000009b9b7808 */ /* 0x000fe20006000000 */
[-CC-:B------:R-:W-:Y:S01]  /*e770*/  FFMA.FTZ R159, R159, R20.reuse, -R14.reuse ;  /* 0x000000149f9f7223 */ /* 0x180fe2000001080e */
[----:B------:R-:W-:Y:S01]  /*e780*/  ISETP.GT.AND P4, PT, R183, 0x11, P3 ;  /* 0x00000011b700780c */ /* 0x000fe20001f84270 */
[-CC-:B------:R-:W-:Y:S01]  /*e790*/  FFMA.FTZ R232, R232, R20.reuse, -R14.reuse ;  /* 0x00000014e8e87223 */ /* 0x180fe2000001080e */
[-CC-:B------:R-:W-:Y:S01]  /*e7a0*/  FFMA.FTZ R163, R163, R20.reuse, -R14.reuse ;  /* 0x00000014a3a37223 */ /* 0x180fe2000001080e */
        /* <DEDUP_REMOVED lines=12> */
[-C--:B------:R-:W-:Y:S01]  /*e870*/  FFMA.FTZ R180, R180, R20.reuse, -R14 ;  /* 0x00000014b4b47223 */ /* 0x080fe2000001080e */
[----:B------:R-:W-:Y:S01]  /*e880*/  FMUL.FTZ R14, R178, R20 ;  /* 0x00000014b20e7220 */ /* 0x000fe20000410000 */
[----:B------:R-:W-:Y:S01]  /*e890*/  MUFU.EX2 R152, R152 ;  /* 0x0000009800987308 */ /* 0x000fe20000000800 */
[----:B------:R-:W-:-:S02]  /*e8a0*/  FSEL R162, R162, -INF , !P4 ;  /* 0xff800000a2a27808 */ /* 0x000fc40006000000 */
[----:B------:R-:W-:-:S04]  /*e8b0*/  ISETP.GT.AND P4, PT, R183, 0x29, P3 ;  /* 0x00000029b700780c */ /* 0x000fc80001f84270 */
[----:B------:R-:W-:Y:S01]  /*e8c0*/  ISETP.LT.OR P4, PT, R233, 0x2a, P4 ;  /* 0x0000002ae900780c */ /* 0x000fe20002781670 */
[----:B------:R-:W0:Y:S03]  /*e8d0*/  MUFU.EX2 R14, R14 ;  /* 0x0000000e000e7308 */ /* 0x000e260000000800 */
[----:B------:R-:W-:Y:S02]  /*e8e0*/  FSEL R178, R168, -INF , !P4 ;  /* 0xff800000a8b27808 */ /* 0x000fe40006000000 */
[----:B------:R-:W-:Y:S02]  /*e8f0*/  FMNMX.FTZ R168, R153, R15, !PT ;  /* 0x0000000f99a87209 */ /* 0x000fe40007810000 */
[----:B------:R-:W-:Y:S01]  /*e900*/  ISETP.GT.AND P4, PT, R183, 0x31, P3 ;  /* 0x00000031b700780c */ /* 0x000fe20001f84270 */
[----:B------:R-:W2:Y:S01]  /*e910*/  MUFU.EX2 R207, R207 ;  /* 0x000000cf00cf7308 */ /* 0x000ea20000000800 */
[----:B------:R-:W-:-:S02]  /*e920*/  FMNMX.FTZ R168, R154, R168, !PT ;  /* 0x000000a89aa87209 */ /* 0x000fc40007810000 */
[----:B------:R-:W-:Y:S02]  /*e930*/  ISETP.LT.OR P4, PT, R233, 0x32, P4 ;  /* 0x00000032e900780c */ /* 0x000fe40002781670 */
[----:B------:R-:W-:Y:S02]  /*e940*/  FMNMX.FTZ R168, R155, R168, !PT ;  /* 0x000000a89ba87209 */ /* 0x000fe40007810000 */
[----:B------:R-:W-:Y:S01]  /*e950*/  ISETP.GT.AND P3, PT, R183, 0x39, P3 ;  /* 0x00000039b700780c */ /* 0x000fe20001f64270 */
[----:B------:R-:W3:Y:S01]  /*e960*/  MUFU.EX2 R230, R230 ;  /* 0x000000e600e67308 */ /* 0x000ee20000000800 */
[----:B------:R-:W-:Y:S01]  /*e970*/  FMNMX.FTZ R168, R156, R168, !PT ;  /* 0x000000a89ca87209 */ /* 0x000fe20007810000 */
[----:B0-----:R-:W-:Y:S01]  /*e980*/  FFMA.FTZ R0, R14, R0, R152 ;  /* 0x000000000e007223 */ /* 0x001fe20000010098 */
[----:B------:R-:W-:Y:S01]  /*e990*/  FSEL R173, R173, -INF , !P4 ;  /* 0xff800000adad7808 */ /* 0x000fe20006000000 */
[----:B------:R-:W-:Y:S01]  /*e9a0*/  FMUL.FTZ R24, R24, R14 ;  /* 0x0000000e18187220 */ /* 0x000fe20000410000 */
[----:B------:R-:W-:Y:S01]  /*e9b0*/  FMNMX.FTZ R168, R157, R168, !PT ;  /* 0x000000a89da87209 */ /* 0x000fe20007810000 */
[----:B------:R-:W-:Y:S01]  /*e9c0*/  FMUL.FTZ R25, R25, R14 ;  /* 0x0000000e19197220 */ /* 0x000fe20000410000 */
[----:B------:R-:W-:Y:S01]  /*e9d0*/  ISETP.LT.OR P3, PT, R233, 0x3a, P3 ;  /* 0x0000003ae900780c */ /* 0x000fe20001f61670 */
[----:B------:R-:W0:Y:S01]  /*e9e0*/  MUFU.EX2 R231, R231 ;  /* 0x000000e700e77308 */ /* 0x000e220000000800 */
[----:B------:R-:W-:Y:S01]  /*e9f0*/  FMNMX.FTZ R168, R158, R168, !PT ;  /* 0x000000a89ea87209 */ /* 0x000fe20007810000 */
[----:B--2---:R-:W-:Y:S01]  /*ea00*/  FADD.FTZ R0, R207, R0 ;  /* 0x00000000cf007221 */ /* 0x004fe20000010000 */
[----:B------:R-:W-:Y:S01]  /*ea10*/  FSEL R176, R176, -INF , !P3 ;  /* 0xff800000b0b07808 */ /* 0x000fe20005800000 */
[----:B------:R-:W-:Y:S01]  /*ea20*/  FMUL.FTZ R28, R28, R14 ;  /* 0x0000000e1c1c7220 */ /* 0x000fe20000410000 */
[----:B------:R-:W-:Y:S01]  /*ea30*/  FMNMX.FTZ R168, R160, R168, !PT ;  /* 0x000000a8a0a87209 */ /* 0x000fe20007810000 */
[----:B------:R-:W-:Y:S01]  /*ea40*/  FMUL.FTZ R29, R29, R14 ;  /* 0x0000000e1d1d7220 */ /* 0x000fe20000410000 */
[----:B------:R-:W-:Y:S01]  /*ea50*/  ISETP.NE.AND P3, PT, R194, RZ, PT ;  /* 0x000000ffc200720c */ /* 0x000fe20003f65270 */
[----:B------:R-:W2:Y:S01]  /*ea60*/  MUFU.EX2 R159, R159 ;  /* 0x0000009f009f7308 */ /* 0x000ea20000000800 */
[----:B------:R-:W-:Y:S01]  /*ea70*/  FMNMX.FTZ R168, R161, R168, !PT ;  /* 0x000000a8a1a87209 */ /* 0x000fe20007810000 */
[----:B---3--:R-:W-:Y:S01]  /*ea80*/  FADD.FTZ R0, R230, R0 ;  /* 0x00000000e6007221 */ /* 0x008fe20000010000 */
[----:B------:R-:W-:Y:S01]  /*ea90*/  F2FP.BF16.F32.PACK_AB R152, R207, R152 ;  /* 0x00000098cf98723e */ /* 0x000fe200000010ff */
[----:B------:R-:W-:Y:S01]  /*eaa0*/  FMUL.FTZ R32, R32, R14 ;  /* 0x0000000e20207220 */ /* 0x000fe20000410000 */
[----:B------:R-:W-:Y:S01]  /*eab0*/  FMNMX.FTZ R168, R162, R168, !PT ;  /* 0x000000a8a2a87209 */ /* 0x000fe20007810000 */
[-C--:B------:R-:W-:Y:S01]  /*eac0*/  FMUL.FTZ R33, R33, R14.reuse ;  /* 0x0000000e21217220 */ /* 0x080fe20000410000 */
[----:B------:R-:W-:Y:S01]  /*ead0*/  FMUL.FTZ R36, R36, R14 ;  /* 0x0000000e24247220 */ /* 0x000fe20000410000 */
[----:B------:R-:W3:Y:S01]  /*eae0*/  MUFU.EX2 R232, R232 ;  /* 0x000000e800e87308 */ /* 0x000ee20000000800 */
[----:B------:R-:W-:Y:S01]  /*eaf0*/  FMNMX.FTZ R168, R165, R168, !PT ;  /* 0x000000a8a5a87209 */ /* 0x000fe20007810000 */
[----:B0-----:R-:W-:Y:S01]  /*eb00*/  FADD.FTZ R0, R231, R0 ;  /* 0x00000000e7007221 */ /* 0x001fe20000010000 */
[----:B------:R-:W-:Y:S01]  /*eb10*/  FMUL.FTZ R37, R37, R14 ;  /* 0x0000000e25257220 */ /* 0x000fe20000410000 */
[----:B------:R-:W-:Y:S01]  /*eb20*/  @!P3 IMAD R18, R18, 0x40, R191 ;  /* 0x000000401212b824 */ /* 0x000fe200078e02bf */
[----:B------:R-:W-:Y:S01]  /*eb30*/  FMNMX.FTZ R168, R167, R168, !PT ;  /* 0x000000a8a7a87209 */ /* 0x000fe20007810000 */
[-C--:B------:R-:W-:Y:S01]  /*eb40*/  FMUL.FTZ R40, R40, R14.reuse ;  /* 0x0000000e28287220 */ /* 0x080fe20000410000 */
[----:B------:R-:W-:Y:S01]  /*eb50*/  FMUL.FTZ R41, R41, R14 ;  /* 0x0000000e29297220 */ /* 0x000fe20000410000 */
[----:B------:R-:W-:Y:S01]  /*eb60*/  @!P3 IMAD R18, R18, 0x4, R2 ;  /* 0x000000041212b824 */ /* 0x000fe200078e0202 */
[----:B------:R-:W-:Y:S01]  /*eb70*/  FMNMX.FTZ R168, R178, R168, !PT ;  /* 0x000000a8b2a87209 */ /* 0x000fe20007810000 */
[----:B------:R-:W0:Y:S01]  /*eb80*/  MUFU.EX2 R163, R163 ;  /* 0x000000a300a37308 */ /* 0x000e220000000800 */
[----:B--2---:R-:W-:Y:S01]  /*eb90*/  FADD.FTZ R0, R159, R0 ;  /* 0x000000009f007221 */ /* 0x004fe20000010000 */
[----:B------:R-:W-:Y:S01]  /*eba0*/  FMUL.FTZ R44, R44, R14 ;  /* 0x0000000e2c2c7220 */ /* 0x000fe20000410000 */
[----:B------:R-:W-:Y:S01]  /*ebb0*/  FMNMX.FTZ R168, R170, R168, !PT ;  /* 0x000000a8aaa87209 */ /* 0x000fe20007810000 */
[----:B------:R-:W-:Y:S01]  /*ebc0*/  @!P3 STS [R18+0x28800], R14 ;  /* 0x0288000e1200b388 */ /* 0x000fe20000000800 */
[-C--:B------:R-:W-:Y:S01]  /*ebd0*/  FMUL.FTZ R45, R45, R14.reuse ;  /* 0x0000000e2d2d7220 */ /* 0x080fe20000410000 */
[----:B------:R-:W-:Y:S01]  /*ebe0*/  FMUL.FTZ R48, R48, R14 ;  /* 0x0000000e30307220 */ /* 0x000fe20000410000 */
[----:B------:R-:W-:Y:S01]  /*ebf0*/  FMNMX.FTZ R168, R173, R168, !PT ;  /* 0x000000a8ada87209 */ /* 0x000fe20007810000 */
[----:B------:R-:W2:Y:S01]  /*ec00*/  MUFU.EX2 R164, R164 ;  /* 0x000000a400a47308 */ /* 0x000ea20000000800 */
[----:B---3--:R-:W-:Y:S01]  /*ec10*/  FADD.FTZ R0, R232, R0 ;  /* 0x00000000e8007221 */ /* 0x008fe20000010000 */
[----:B------:R-:W-:Y:S01]  /*ec20*/  FMUL.FTZ R49, R49, R14 ;  /* 0x0000000e31317220 */ /* 0x000fe20000410000 */
[----:B------:R-:W-:Y:S01]  /*ec30*/  FMNMX.FTZ R168, R175, R168, !PT ;  /* 0x000000a8afa87209 */ /* 0x000fe20007810000 */
[-C--:B------:R-:W-:Y:S01]  /*ec40*/  FMUL.FTZ R52, R52, R14.reuse ;  /* 0x0000000e34347220 */ /* 0x080fe20000410000 */
[-C--:B------:R-:W-:Y:S01]  /*ec50*/  FMUL.FTZ R53, R53, R14.reuse ;  /* 0x0000000e35357220 */ /* 0x080fe20000410000 */
[----:B------:R-:W-:Y:S01]  /*ec60*/  FMUL.FTZ R56, R56, R14 ;  /* 0x0000000e38387220 */ /* 0x000fe20000410000 */
[----:B------:R-:W-:Y:S01]  /*ec70*/  FMNMX.FTZ R168, R176, R168, !PT ;  /* 0x000000a8b0a87209 */ /* 0x000fe20007810000 */
[----:B------:R-:W3:Y:S01]  /*ec80*/  MUFU.EX2 R166, R166 ;  /* 0x000000a600a67308 */ /* 0x000ee20000000800 */
[----:B0-----:R-:W-:Y:S01]  /*ec90*/  FADD.FTZ R0, R163, R0 ;  /* 0x00000000a3007221 */ /* 0x001fe20000010000 */
[-C--:B------:R-:W-:Y:S01]  /*eca0*/  FMUL.FTZ R57, R57, R14.reuse ;  /* 0x0000000e39397220 */ /* 0x080fe20000410000 */
[-C--:B------:R-:W-:Y:S01]  /*ecb0*/  FMUL.FTZ R60, R60, R14.reuse ;  /* 0x0000000e3c3c7220 */ /* 0x080fe20000410000 */
[----:B------:R-:W0:Y:S01]  /*ecc0*/  SHFL.BFLY PT, R181, R168, 0x2, 0x1f ;  /* 0x0c401f00a8b57f89 */ /* 0x000e2200000e0000 */
        /* <DEDUP_REMOVED lines=20> */
[----:B----4-:R-:W-:Y:S01]  /*ee10*/  FADD.FTZ R0, R169, R0 ;  /* 0x00000000a9007221 */ /* 0x010fe20000010000 */
[-C--:B------:R-:W-:Y:S01]  /*ee20*/  FMUL.FTZ R92, R92, R14.reuse ;  /* 0x0000000e5c5c7220 */ /* 0x080fe20000410000 */
[-C--:B------:R-:W-:Y:S01]  /*ee30*/  FMUL.FTZ R93, R93, R14.reuse ;  /* 0x0000000e5d5d7220 */ /* 0x080fe20000410000 */
[----:B0-----:R-:W-:Y:S01]  /*ee40*/  FMNMX.FTZ R168, R168, R181, !PT ;  /* 0x000000b5a8a87209 */ /* 0x001fe20007810000 */
[-C--:B------:R-:W-:Y:S01]  /*ee50*/  FMUL.FTZ R96, R96, R14.reuse ;  /* 0x0000000e60607220 */ /* 0x080fe20000410000 */
[-C--:B------:R-:W-:Y:S01]  /*ee60*/  FMUL.FTZ R97, R97, R14.reuse ;  /* 0x0000000e61617220 */ /* 0x080fe20000410000 */
[-C--:B------:R-:W-:Y:S01]  /*ee70*/  FMUL.FTZ R100, R100, R14.reuse ;  /* 0x0000000e64647220 */ /* 0x080fe20000410000 */
[----:B------:R-:W0:Y:S01]  /*ee80*/  MUFU.EX2 R174, R174 ;  /* 0x000000ae00ae7308 */ /* 0x000e220000000800 */
[----:B------:R-:W4:Y:S01]  /*ee90*/  SHFL.BFLY PT, R181, R168, 0x1, 0x1f ;  /* 0x0c201f00a8b57f89 */ /* 0x000f2200000e0000 */
[----:B--2---:R-:W-:Y:S01]  /*eea0*/  FADD.FTZ R0, R171, R0 ;  /* 0x00000000ab007221 */ /* 0x004fe20000010000 */
        /* <DEDUP_REMOVED lines=22> */
[----:B----4-:R-:W-:Y:S01]  /*f010*/  FMNMX.FTZ R168, R168, R181, !PT ;  /* 0x000000b5a8a87209 */ /* 0x010fe20007810000 */
[----:B--2---:R-:W-:Y:S01]  /*f020*/  FADD.FTZ R0, R177, R0 ;  /* 0x00000000b1007221 */ /* 0x004fe20000010000 */
[-C--:B------:R-:W-:Y:S01]  /*f030*/  FMUL.FTZ R136, R136, R14.reuse ;  /* 0x0000000e88887220 */ /* 0x080fe20000410000 */
[----:B------:R-:W-:Y:S01]  /*f040*/  FMUL.FTZ R137, R137, R14 ;  /* 0x0000000e89897220 */ /* 0x000fe20000410000 */
[C---:B------:R-:W-:Y:S01]  /*f050*/  FSETP.NEU.FTZ.AND P4, PT, R168.reuse, -INF , PT ;  /* 0xff800000a800780b */ /* 0x040fe20003f9d000 */
[----:B------:R-:W-:Y:S01]  /*f060*/  FMUL.FTZ R206, R168, R20 ;  /* 0x00000014a8ce7220 */ /* 0x000fe20000410000 */
[-C--:B------:R-:W-:Y:S01]  /*f070*/  FMUL.FTZ R140, R140, R14.reuse ;  /* 0x0000000e8c8c7220 */ /* 0x080fe20000410000 */
[-C--:B------:R-:W-:Y:S01]  /*f080*/  FMUL.FTZ R141, R141, R14.reuse ;  /* 0x0000000e8d8d7220 */ /* 0x080fe20000410000 */
[----:B------:R-:W-:Y:S01]  /*f090*/  FSEL R181, R168, RZ, P4 ;  /* 0x000000ffa8b57208 */ /* 0x000fe20002000000 */
[----:B---3--:R-:W-:Y:S01]  /*f0a0*/  FADD.FTZ R0, R179, R0 ;  /* 0x00000000b3007221 */ /* 0x008fe20000010000 */
[----:B------:R-:W-:Y:S01]  /*f0b0*/  FSEL R206, R206, RZ, P4 ;  /* 0x000000ffcece7208 */ /* 0x000fe20002000000 */
[-C--:B------:R-:W-:Y:S01]  /*f0c0*/  FMUL.FTZ R144, R144, R14.reuse ;  /* 0x0000000e90907220 */ /* 0x080fe20000410000 */
[-C--:B------:R-:W-:Y:S01]  /*f0d0*/  FMUL.FTZ R145, R145, R14.reuse ;  /* 0x0000000e91917220 */ /* 0x080fe20000410000 */
[----:B------:R-:W-:Y:S01]  /*f0e0*/  FADD.FTZ R181, -R181, R15 ;  /* 0x0000000fb5b57221 */ /* 0x000fe20000010100 */
[----:B------:R-:W-:Y:S01]  /*f0f0*/  FMUL.FTZ R148, R148, R14 ;  /* 0x0000000e94947220 */ /* 0x000fe20000410000 */
[-CC-:B------:R-:W-:Y:S01]  /*f100*/  FFMA.FTZ R153, R153, R20.reuse, -R206.reuse ;  /* 0x0000001499997223 */ /* 0x180fe200000108ce */
[-CC-:B------:R-:W-:Y:S01]  /*f110*/  FFMA.FTZ R155, R155, R20.reuse, -R206.reuse ;  /* 0x000000149b9b7223 */ /* 0x180fe200000108ce */
[-C--:B------:R-:W-:Y:S01]  /*f120*/  FMUL.FTZ R15, R181, R20.reuse ;  /* 0x00000014b50f7220 */ /* 0x080fe20000410000 */
        /* <DEDUP_REMOVED lines=10> */
[----:B------:R-:W-:Y:S01]  /*f1d0*/  F2FP.BF16.F32.PACK_AB R158, R164, R163 ;  /* 0x000000a3a49e723e */ /* 0x000fe200000010ff */
[----:B------:R-:W2:Y:S01]  /*f1e0*/  MUFU.EX2 R15, R15 ;  /* 0x0000000f000f7308 */ /* 0x000ea20000000800 */
[-CC-:B------:R-:W-:Y:S01]  /*f1f0*/  FFMA.FTZ R170, R170, R20.reuse, -R206.reuse ;  /* 0x00000014aaaa7223 */ /* 0x180fe200000108ce */
[-CC-:B------:R-:W-:Y:S01]  /*f200*/  FFMA.FTZ R173, R173, R20.reuse, -R206.reuse ;  /* 0x00000014adad7223 */ /* 0x180fe200000108ce */
[-CC-:B------:R-:W-:Y:S01]  /*f210*/  FFMA.FTZ R176, R176, R20.reuse, -R206.reuse ;  /* 0x00000014b0b07223 */ /* 0x180fe200000108ce */
[----:B------:R-:W-:Y:S01]  /*f220*/  FFMA.FTZ R175, R175, R20, -R206 ;  /* 0x00000014afaf7223 */ /* 0x000fe200000108ce */
[----:B------:R-:W-:Y:S01]  /*f230*/  F2FP.BF16.F32.PACK_AB R154, R231, R230 ;  /* 0x000000e6e79a723e */ /* 0x000fe200000010ff */
[----:B0-----:R-:W-:Y:S01]  /*f240*/  FADD.FTZ R0, R180, R0 ;  /* 0x00000000b4007221 */ /* 0x001fe20000010000 */
[----:B------:R-:W-:Y:S01]  /*f250*/  F2FP.BF16.F32.PACK_AB R160, R169, R166 ;  /* 0x000000a6a9a0723e */ /* 0x000fe200000010ff */
[----:B------:R-:W0:Y:S01]  /*f260*/  MUFU.EX2 R181, R181 ;  /* 0x000000b500b57308 */ /* 0x000e220000000800 */
[----:B------:R-:W-:Y:S01]  /*f270*/  F2FP.BF16.F32.PACK_AB R162, R172, R171 ;  /* 0x000000abaca2723e */ /* 0x000fe200000010ff */
[----:B------:R-:W-:Y:S01]  /*f280*/  FMUL.FTZ R149, R149, R14 ;  /* 0x0000000e95957220 */ /* 0x000fe20000410000 */
[----:B------:R-:W-:-:S02]  /*f290*/  F2FP.BF16.F32.PACK_AB R164, R177, R174 ;  /* 0x000000aeb1a4723e */ /* 0x000fc400000010ff */
[----:B------:R-:W-:-:S03]  /*f2a0*/  F2FP.BF16.F32.PACK_AB R166, R180, R179 ;  /* 0x000000b3b4a6723e */ /* 0x000fc600000010ff */
[----:B------:R-:W3:Y:S01]  /*f2b0*/  MUFU.EX2 R155, R155 ;  /* 0x0000009b009b7308 */ /* 0x000ee20000000800 */
[----:B--2---:R2:W-:Y:S01]  /*f2c0*/  @!P3 STS [R18+0x28820], R15 ;  /* 0x0288200f1200b388 */ /* 0x0045e20000000800 */
[----:B------:R-:W-:Y:S01]  /*f2d0*/  FFMA.FTZ R3, R15, R3, R153 ;  /* 0x000000030f037223 */ /* 0x000fe20000010099 */
[-C--:B------:R-:W-:Y:S01]  /*f2e0*/  FMUL.FTZ R26, R26, R15.reuse ;  /* 0x0000000f1a1a7220 */ /* 0x080fe20000410000 */
[-C--:B------:R-:W-:Y:S01]  /*f2f0*/  FMUL.FTZ R27, R27, R15.reuse ;  /* 0x0000000f1b1b7220 */ /* 0x080fe20000410000 */
[-C--:B------:R-:W-:Y:S01]  /*f300*/  FMUL.FTZ R30, R30, R15.reuse ;  /* 0x0000000f1e1e7220 */ /* 0x080fe20000410000 */
[-C--:B------:R-:W-:Y:S01]  /*f310*/  FMUL.FTZ R31, R31, R15.reuse ;  /* 0x0000000f1f1f7220 */ /* 0x080fe20000410000 */
[----:B------:R-:W-:Y:S01]  /*f320*/  FMUL.FTZ R34, R34, R15 ;  /* 0x0000000f22227220 */ /* 0x000fe20000410000 */
[----:B------:R-:W-:Y:S01]  /*f330*/  MUFU.EX2 R157, R157 ;  /* 0x0000009d009d7308 */ /* 0x000fe20000000800 */
[C---:B0-----:R-:W-:Y:S01]  /*f340*/  FADD.FTZ R3, R181.reuse, R3 ;  /* 0x00000003b5037221 */ /* 0x041fe20000010000 */
[----:B------:R-:W-:Y:S01]  /*f350*/  F2FP.BF16.F32.PACK_AB R153, R181, R153 ;  /* 0x00000099b599723e */ /* 0x000fe200000010ff */
[----:B--2---:R-:W-:Y:S01]  /*f360*/  FFMA.FTZ R18, R156, R20, -R206 ;  /* 0x000000149c127223 */ /* 0x004fe200000108ce */
[----:B------:R-:W-:Y:S01]  /*f370*/  F2FP.BF16.F32.PACK_AB R156, R232, R159 ;  /* 0x0000009fe89c723e */ /* 0x000fe200000010ff */
        /* <DEDUP_REMOVED lines=9> */
[-C--:B------:R-:W-:Y:S01]  /*f410*/  FMUL.FTZ R50, R50, R15.reuse ;  /* 0x0000000f32327220 */ /* 0x080fe20000410000 */
[-C--:B------:R-:W-:Y:S01]  /*f420*/  FMUL.FTZ R51, R51, R15.reuse ;  /* 0x0000000f33337220 */ /* 0x080fe20000410000 */
[----:B------:R-:W0:Y:S01]  /*f430*/  MUFU.EX2 R18, R18 ;  /* 0x0000001200127308 */ /* 0x000e220000000800 */
        /* <DEDUP_REMOVED lines=18> */
[----:B------:R-:W-:Y:S01]  /*f560*/  BAR.SYNC.DEFER_BLOCKING 0xf, 0x100 ;  /* 0x03c4000000007b1d */ /* 0x000fe20000010000 */
[----:B------:R-:W-:Y:S01]  /*f570*/  FMUL.FTZ R82, R82, R15 ;  /* 0x0000000f52527220 */ /* 0x000fe20000410000 */
[----:B------:R-:W-:Y:S01]  /*f580*/  FADD.FTZ R3, R157, R3 ;  /* 0x000000039d037221 */ /* 0x000fe20000010000 */
[----:B------:R-:W-:Y:S01]  /*f590*/  F2FP.BF16.F32.PACK_AB R157, R182, R157 ;  /* 0x0000009db69d723e */ /* 0x000fe200000010ff */
[-C--:B------:R-:W-:Y:S01]  /*f5a0*/  FMUL.FTZ R83, R83, R15.reuse ;  /* 0x0000000f53537220 */ /* 0x080fe20000410000 */
[-C--:B------:R-:W-:Y:S01]  /*f5b0*/  FMUL.FTZ R86, R86, R15.reuse ;  /* 0x0000000f56567220 */ /* 0x080fe20000410000 */
[----:B------:R-:W0:Y:S01]  /*f5c0*/  MUFU.EX2 R207, R207 ;  /* 0x000000cf00cf7308 */ /* 0x000e220000000800 */
[----:B------:R-:W-:Y:S01]  /*f5d0*/  FADD.FTZ R3, R182, R3 ;  /* 0x00000003b6037221 */ /* 0x000fe20000010000 */
[-C--:B------:R-:W-:Y:S01]  /*f5e0*/  FMUL.FTZ R87, R87, R15.reuse ;  /* 0x0000000f57577220 */ /* 0x080fe20000410000 */
[-C--:B------:R-:W-:Y:S01]  /*f5f0*/  FMUL.FTZ R90, R90, R15.reuse ;  /* 0x0000000f5a5a7220 */ /* 0x080fe20000410000 */
[-C--:B------:R-:W-:Y:S01]  /*f600*/  FMUL.FTZ R91, R91, R15.reuse ;  /* 0x0000000f5b5b7220 */ /* 0x080fe20000410000 */
[----:B--2---:R-:W-:Y:S01]  /*f610*/  FADD.FTZ R3, R159, R3 ;  /* 0x000000039f037221 */ /* 0x004fe20000010000 */
        /* <DEDUP_REMOVED lines=11> */
[----:B0-----:R-:W-:Y:S01]  /*f6d0*/  FADD.FTZ R3, R207, R3 ;  /* 0x00000003cf037221 */ /* 0x001fe20000010000 */
[----:B------:R0:W-:Y:S01]  /*f6e0*/  STSM.16.M88.4 [R196+0x26800], R152 ;  /* 0x02680098c4007844 */ /* 0x0001e20000000200 */
[-C--:B------:R-:W-:Y:S01]  /*f6f0*/  FMUL.FTZ R107, R107, R15.reuse ;  /* 0x0000000f6b6b7220 */ /* 0x080fe20000410000 */
[-C--:B------:R-:W-:Y:S01]  /*f700*/  FMUL.FTZ R110, R110, R15.reuse ;  /* 0x0000000f6e6e7220 */ /* 0x080fe20000410000 */
[-C--:B------:R-:W-:Y:S01]  /*f710*/  FMUL.FTZ R111, R111, R15.reuse ;  /* 0x0000000f6f6f7220 */ /* 0x080fe20000410000 */
[----:B------:R0:W-:Y:S01]  /*f720*/  STSM.16.M88.4 [R199], R156 ;  /* 0x0000009cc7007844 */ /* 0x0001e20000000200 */
[----:B------:R-:W-:Y:S01]  /*f730*/  FMUL.FTZ R114, R114, R15 ;  /* 0x0000000f72727220 */ /* 0x000fe20000410000 */
[----:B------:R-:W4:Y:S01]  /*f740*/  MUFU.EX2 R178, R178 ;  /* 0x000000b200b27308 */ /* 0x000f220000000800 */
        /* <DEDUP_REMOVED lines=16> */
[C---:B----4-:R-:W-:Y:S01]  /*f850*/  FADD.FTZ R3, R178.reuse, R3 ;  /* 0x00000003b2037221 */ /* 0x050fe20000010000 */
[----:B------:R-:W-:Y:S01]  /*f860*/  F2FP.BF16.F32.PACK_AB R163, R178, R163 ;  /* 0x000000a3b2a3723e */ /* 0x000fe200000010ff */
[-C--:B------:R-:W-:Y:S01]  /*f870*/  FMUL.FTZ R138, R138, R15.reuse ;  /* 0x0000000f8a8a7220 */ /* 0x080fe20000410000 */
[-C--:B------:R-:W-:Y:S01]  /*f880*/  FMUL.FTZ R139, R139, R15.reuse ;  /* 0x0000000f8b8b7220 */ /* 0x080fe20000410000 */
[-C--:B------:R-:W-:Y:S01]  /*f890*/  FMUL.FTZ R142, R142, R15.reuse ;  /* 0x0000000f8e8e7220 */ /* 0x080fe20000410000 */
[-C--:B------:R-:W-:Y:S01]  /*f8a0*/  FMUL.FTZ R143, R143, R15.reuse ;  /* 0x0000000f8f8f7220 */ /* 0x080fe20000410000 */
[----:B------:R0:W-:Y:S01]  /*f8b0*/  STSM.16.M88.4 [R197], R160 ;  /* 0x000000a0c5007844 */ /* 0x0001e20000000200 */
[----:B------:R-:W4:Y:S01]  /*f8c0*/  MUFU.EX2 R167, R175 ;  /* 0x000000af00a77308 */ /* 0x000f220000000800 */
[----:B--2---:R-:W-:Y:S01]  /*f8d0*/  FADD.FTZ R3, R170, R3 ;  /* 0x00000003aa037221 */ /* 0x004fe20000010000 */
[-C--:B------:R-:W-:Y:S01]  /*f8e0*/  FMUL.FTZ R146, R146, R15.reuse ;  /* 0x0000000f92927220 */ /* 0x080fe20000410000 */
[-C--:B------:R-:W-:Y:S01]  /*f8f0*/  FMUL.FTZ R147, R147, R15.reuse ;  /* 0x0000000f93937220 */ /* 0x080fe20000410000 */
[-C--:B------:R-:W-:Y:S01]  /*f900*/  FMUL.FTZ R150, R150, R15.reuse ;  /* 0x0000000f96967220 */ /* 0x080fe20000410000 */
[----:B------:R-:W-:-:S03]  /*f910*/  FMUL.FTZ R151, R151, R15 ;  /* 0x0000000f97977220 */ /* 0x000fc60000410000 */
        /* <DEDUP_REMOVED lines=9> */
.L_x_5808:
[----:B------:R2:W3:Y:S01]  /*f9b0*/  SYNCS.PHASECHK.TRANS64.TRYWAIT P3, [R215+URZ+0x28c50], R216 ;  /* 0x028c50d8d70075a7 */ /* 0x0004e2000806017f */
[----:B------:R-:W-:Y:S05]  /*f9c0*/  @!P0 BRA `(.L_x_5809) ;  /* 0x0000000000048947 */ /* 0x000fea0003800000 */
[----:B------:R-:W-:Y:S01]  /*f9d0*/  BPT.TRAP 0x1 ;  /* 0x000000040000795c */ /* 0x000fe20000300000 */
.L_x_5809:
[----:B------:R-:W-:Y:S04]  /*f9e0*/  BSSY B2, `(.L_x_5810) ;  /* 0x0000004000027945 */ /* 0x000fe80003800000 */
[----:B---3--:R-:W-:Y:S05]  /*f9f0*/  @P3 BRA `(.L_x_5811) ;  /* 0x0000000000083947 */ /* 0x008fea0003800000 */
[----:B------:R-:W3:Y:S02]  /*fa00*/  SYNCS.PHASECHK.TRANS64.TRYWAIT P3, [R215+URZ+0x28c50], R216 ;  /* 0x028c50d8d70075a7 */ /* 0x000ee4000806017f */
[----:B---3--:R-:W-:Y:S05]  /*fa10*/  @!P3 BRA `(.L_x_5812) ;  /* 0x0000014c0080b947 */ /* 0x008fea0003800000 */
.L_x_5811:
[----:B------:R-:W-:Y:S05]  /*fa20*/  BSYNC B2 ;  /* 0x0000000000027941 */ /* 0x000fea0003800000 */
.L_x_5810:
[----:B------:R-:W-:Y:S01]  /*fa30*/  IMAD R14, R214, 0x1000, R190 ;  /* 0x00001000d60e7824 */ /* 0x000fe200078e02be */
[----:B------:R-:W-:Y:S01]  /*fa40*/  WARPGROUP.ARRIVE ;  /* 0x00000000000079c5 */ /* 0x000fe20000000000 */
[----:B------:R-:W-:Y:S01]  /*fa50*/  IMAD.MOV.U32 R15, RZ, RZ, 0x40000040 ;  /* 0x40000040ff0f7424 */ /* 0x000fe200078e00ff */
[----:B------:R-:W-:Y:S01]  /*fa60*/  ISETP.GT.AND P3, PT, R12, R213, PT ;  /* 0x000000d50c00720c */ /* 0x000fe20003f64270 */
[----:B-123--:R-:W-:Y:S01]  /*fa70*/  @!P1 VIADD R215, R215, 0x28c60 ;  /* 0x00028c60d7d79836 */ /* 0x00efe20000000000 */
[----:B------:R-:W-:Y:S01]  /*fa80*/  R2UR UR6, R14 ;  /* 0x000000000e0672ca */ /* 0x000fe200000e0000 */
[----:B------:R-:W-:Y:S01]  /*fa90*/  VIADD R12, R12, 0xffffffff ;  /* 0xffffffff0c0c7836 */ /* 0x000fe20000000000 */
[----:B------:R-:W-:Y:S01]  /*faa0*/  R2UR UR7, R15 ;  /* 0x000000000f0772ca */ /* 0x000fe200000e0000 */
[----:B------:R-:W-:Y:S01]  /*fab0*/  IMAD.MOV.U32 R15, RZ, RZ, 0x40000040 ;  /* 0x40000040ff0f7424 */ /* 0x000fe200078e00ff */
[----:B------:R-:W-:Y:S01]  /*fac0*/  @!P1 PRMT R215, RZ, 0x654, R215 ;  /* 0x00000654ffd79816 */ /* 0x000fe200000000d7 */
[----:B------:R-:W-:-:S10]  /*fad0*/  IMAD.MOV.U32 R18, RZ, RZ, R214 ;  /* 0x000000ffff127224 */ /* 0x000fd400078e00d6 */
[----:B------:R-:W-:Y:S03]  /*fae0*/  HGMMA.64x256x16.F32.BF16 R24, R152, gdesc[UR4].tnspB, R24, gsb0 ;  /* 0x43e0000498187df0 */ /* 0x000fe60008001818 */
[----:B------:R-:W-:Y:S02]  /*faf0*/  WARPGROUP.DEPBAR.LE gsb0, 0x0 ;  /* 0x00008000000079c5 */ /* 0x000fe40000010000 */
[----:B0-----:R-:W-:Y:S01]  /*fb00*/  VIADD R152, R14, 0x80 ;  /* 0x000000800e987836 */ /* 0x001fe20000000000 */
[----:B------:R-:W-:Y:S01]  /*fb10*/  WARPGROUP.ARRIVE ;  /* 0x00000000000079c5 */ /* 0x000fe20000000000 */
[----:B------:R-:W-:-:S03]  /*fb20*/  IMAD.MOV.U32 R153, RZ, RZ, 0x40000040 ;  /* 0x40000040ff997424 */ /* 0x000fc600078e00ff */
[----:B------:R-:W-:Y:S01]  /*fb30*/  R2UR UR6, R152 ;  /* 0x00000000980672ca */ /* 0x000fe200000e0000 */
[C---:B------:R-:W-:Y:S01]  /*fb40*/  VIADD R152, R14.reuse, 0x100 ;  /* 0x000001000e987836 */ /* 0x040fe20000000000 */
[----:B------:R-:W-:Y:S01]  /*fb50*/  R2UR UR7, R153 ;  /* 0x00000000990772ca */ /* 0x000fe200000e0000 */
[----:B------:R-:W-:Y:S02]  /*fb60*/  IMAD.MOV.U32 R153, RZ, RZ, 0x40000040 ;  /* 0x40000040ff997424 */ /* 0x000fe400078e00ff */
[----:B------:R-:W-:-:S13]  /*fb70*/  VIADD R14, R14, 0x180 ;  /* 0x000001800e0e7836 */ /* 0x000fda0000000000 */
[----:B------:R-:W-:Y:S01]  /*fb80*/  HGMMA.64x256x16.F32.BF16 R24, R156, gdesc[UR4].tnspB, R24, gsb0 ;  /* 0x43e000049c187df0 */ /* 0x000fe20008001818 */
[----:B------:R-:W-:Y:S02]  /*fb90*/  R2UR UR6, R152 ;  /* 0x00000000980672ca */ /* 0x000fe400000e0000 */
[----:B------:R-:W-:Y:S01]  /*fba0*/  R2UR UR7, R153 ;  /* 0x00000000990772ca */ /* 0x000fe200000e0000 */
[----:B------:R-:W-:Y:S02]  /*fbb0*/  WARPGROUP.DEPBAR.LE gsb0, 0x0 ;  /* 0x00008000000079c5 */ /* 0x000fe40000010000 */
[----:B------:R-:W-:-:S15]  /*fbc0*/  WARPGROUP.ARRIVE ;  /* 0x00000000000079c5 */ /* 0x000fde0000000000 */
[----:B------:R-:W-:-:S07]  /*fbd0*/  NOP ;  /* 0x0000000000007918 */ /* 0x000fce0000000000 */
[----:B------:R-:W-:Y:S01]  /*fbe0*/  HGMMA.64x256x16.F32.BF16 R24, R160, gdesc[UR4].tnspB, R24, gsb0 ;  /* 0x43e00004a0187df0 */ /* 0x000fe20008001818 */
[----:B------:R-:W-:Y:S01]  /*fbf0*/  R2UR UR6, R14 ;  /* 0x000000000e0672ca */ /* 0x000fe200000e0000 */
[----:B------:R-:W-:Y:S01]  /*fc00*/  IMAD.MOV.U32 R14, RZ, RZ, R21 ;  /* 0x000000ffff0e7224 */ /* 0x000fe200078e0015 */
        /* <DEDUP_REMOVED lines=17> */
[----:B------:R-:W-:Y:S05]  /*fd20*/  BSYNC B0 ;  /* 0x0000000000007941 */ /* 0x000fea0003800000 */
.L_x_5794:
[----:B------:R-:W-:Y:S02]  /*fd30*/  IMAD.MOV.U32 R15, RZ, RZ, R168 ;  /* 0x000000ffff0f7224 */ /* 0x000fe400078e00a8 */
[----:B------:R-:W-:Y:S02]  /*fd40*/  IMAD.MOV.U32 R14, RZ, RZ, R21 ;  /* 0x000000ffff0e7224 */ /* 0x000fe400078e0015 */
[----:B------:R-:W-:-:S07]  /*fd50*/  IMAD.MOV.U32 R18, RZ, RZ, R214 ;  /* 0x000000ffff127224 */ /* 0x000fce00078e00d6 */
.L_x_5793:
[----:B------:R-:W-:Y:S05]  /*fd60*/  BSYNC B1 ;  /* 0x0000000000017941 */ /* 0x000fea0003800000 */
.L_x_5792:
[----:B------:R-:W1:Y:S01]  /*fd70*/  LDC R21, c[0x0][0x448] ;  /* 0x00011200ff157b82 */ /* 0x000e620000000800 */
[----:B------:R-:W-:Y:S01]  /*fd80*/  VIADD R152, R192, 0x3f ;  /* 0x0000003fc0987836 */ /* 0x000fe20000000000 */
[----:B------:R-:W-:-:S06]  /*fd90*/  ULDC UR4, c[0x0][0x9dc] ;  /* 0x0002770000047ab9 */ /* 0x000fcc0000000800 */
[----:B------:R-:W2:Y:S01]  /*fda0*/  LDC R155, c[0x0][0x9e4] ;  /* 0x00027900ff9b7b82 */ /* 0x000ea20000000800 */
[----:B-1----:R-:W-:Y:S02]  /*fdb0*/  ISETP.NE.AND P5, PT, R21, 0x1, PT ;  /* 0x000000011500780c */ /* 0x002fe40003fa5270 */
[----:B--2---:R-:W-:-:S11]  /*fdc0*/  ISETP.GE.AND P6, PT, R155, 0x1, PT ;  /* 0x000000019b00780c */ /* 0x004fd60003fc6270 */
[----:B------:R-:W1:Y:S08]  /*fdd0*/  @P5 LDC R153, c[0x0][0x44c] ;  /* 0x00011300ff995b82 */ /* 0x000e700000000800 */
[----:B------:R-:W2:Y:S01]  /*fde0*/  @P5 LDC R21, c[0x0][0x450] ;  /* 0x00011400ff155b82 */ /* 0x000ea20000000800 */
[----:B-1----:R-:W-:-:S05]  /*fdf0*/  @P5 IMAD.HI.U32 R153, R152, R153, RZ ;  /* 0x0000009998995227 */ /* 0x002fca00078e00ff */
[----:B--2---:R-:W-:Y:S02]  /*fe00*/  @P5 SHF.R.U32.HI R152, RZ, R21, R153 ;  /* 0x00000015ff985219 */ /* 0x004fe40000011699 */
[----:B------:R-:W-:-:S05]  /*fe10*/  IADD3 R21, R23, 0x1, -R22 ;  /* 0x0000000117157810 */ /* 0x000fca0007ffe816 */
[----:B------:R-:W-:-:S04]  /*fe20*/  IMAD.IADD R152, R21, 0x1, R152 ;  /* 0x0000000115987824 */ /* 0x000fc800078e0298 */
[----:B------:R-:W-:Y:S01]  /*fe30*/  VIADD R21, R152, -UR4 ;  /* 0x8000000498157c36 */ /* 0x000fe20008000000 */
[----:B------:R-:W-:Y:S06]  /*fe40*/  @!P6 BRA `(.L_x_5814) ;  /* 0x000000000048e947 */ /* 0x000fec0003800000 */
[----:B------:R-:W-:Y:S01]  /*fe50*/  IMAD.MOV.U32 R154, RZ, RZ, R152 ;  /* 0x000000ffff9a7224 */ /* 0x000fe200078e0098 */
[----:B------:R-:W-:Y:S04]  /*fe60*/  BSSY B0, `(.L_x_5815) ;  /* 0x000000e000007945 */ /* 0x000fe80003800000 */
        /* <DEDUP_REMOVED lines=9> */
.L_x_5816:
[----:B------:R-:W-:-:S13]  /*ff00*/  ISETP.NE.AND P2, PT, R155, 0x1, PT ;  /* 0x000000019b00780c */ /* 0x000fda0003f45270 */
[----:B------:R-:W1:Y:S02]  /*ff10*/  @P2 LDC.64 R152, c[0x0][0x9e8] ;  /* 0x00027a00ff982b82 */ /* 0x000e640000000a00 */
[----:B-1----:R-:W-:-:S05]  /*ff20*/  @P2 IMAD.HI.U32 R152, R154, R152, RZ ;  /* 0x000000989a982227 */ /* 0x002fca00078e00ff */
[----:B------:R-:W-:-:S07]  /*ff30*/  @P2 SHF.R.U32.HI R154, RZ, R153, R152 ;  /* 0x00000099ff9a2219 */ /* 0x000fce0000011698 */
.L_x_5817:
[----:B------:R-:W-:Y:S05]  /*ff40*/  BSYNC B0 ;  /* 0x0000000000007941 */ /* 0x000fea0003800000 */
.L_x_5815:
[----:B------:R-:W-:-:S05]  /*ff50*/  IMAD R154, R154, R155, RZ ;  /* 0x0000009b9a9a7224 */ /* 0x000fca00078e02ff */
[----:B------:R-:W-:-:S07]  /*ff60*/  VIMNMX R21, R21, R154, !PT ;  /* 0x0000009a15157248 */ /* 0x000fce0007fe0100 */
.L_x_5814:
[----:B------:R-:W-:Y:S01]  /*ff70*/  VIADD R21, R21, 0x3f ;  /* 0x0000003f15157836 */ /* 0x000fe20000000000 */
[----:B------:R-:W-:Y:S04]  /*ff80*/  BSSY B0, `(.L_x_5818) ;  /* 0x00001ed000007945 */ /* 0x000fe80003800000 */
[----:B------:R-:W-:-:S04]  /*ff90*/  SHF.R.S32.HI R152, RZ, 0x1f, R21 ;  /* 0x0000001fff987819 */ /* 0x000fc80000011415 */
[----:B------:R-:W-:-:S04]  /*ffa0*/  LEA.HI R152, R152, R21, RZ, 0x6 ;  /* 0x0000001598987211 */ /* 0x000fc800078f30ff */
[----:B------:R-:W-:-:S04]  /*ffb0*/  SHF.R.S32.HI R21, RZ, 0x6, R152 ;  /* 0x00000006ff157819 */ /* 0x000fc80000011498 */
[----:B------:R-:W-:-:S04]  /*ffc0*/  VIMNMX R21, R202, R21, !PT ;  /* 0x00000015ca157248 */ /* 0x000fc80007fe0100 */
[----:B------:R-:W-:-:S13]  /*ffd0*/  ISETP.GE.AND P2, PT, R12, R21, PT ;  /* 0x000000150c00720c */ /* 0x000fda0003f46270 */
[----:B------:R-:W-:Y:S05]  /*ffe0*/  @!P2 BRA `(.L_x_5819) ;  /* 0x0000001c0098a947 */ /* 0x000fea0003800000 */
[----:B------:R-:W-:Y:S01]  /*fff0*/  BSSY B1, `(.L_x_5820) ;  /* 0x00001e4000017945 */ /* 0x000fe20003800000 */
[----:B------:R-:W-:Y:S02]  /*10000*/  IMAD.MOV.U32 R213, RZ, RZ, R15 ;  /* 0x000000ffffd57224 */ /* 0x000fe400078e000f */
[----:B------:R-:W-:Y:S02]  /*10010*/  IMAD.MOV.U32 R214, RZ, RZ, R14 ;  /* 0x000000ffffd67224 */ /* 0x000fe400078e000e */
[----:B------:R-:W-:Y:S02]  /*10020*/  IMAD.MOV.U32 R206, RZ, RZ, R12 ;  /* 0x000000ffffce7224 */ /* 0x000fe400078e000c */
[----:B0-----:R-:W-:-:S07]  /*10030*/  IMAD.MOV.U32 R215, RZ, RZ, R18 ;  /* 0x000000ffffd77224 */ /* 0x001fce00078e0012 */
.L_x_5831:
        /* <DEDUP_REMOVED lines=8> */
[----:B------:R-:W-:Y:S06]  /*100c0*/  @!P0 BRA `(.L_x_5821) ;  /* 0x0000000000048947 */ /* 0x000fec0003800000 */
[----:B------:R-:W-:Y:S01]  /*100d0*/  BPT.TRAP 0x1 ;  /* 0x000000040000795c */ /* 0x000fe20000300000 */
.L_x_5821:
[----:B------:R-:W-:Y:S01]  /*100e0*/  IMAD R12, R18, 0x8, R2 ;  /* 0x00000008120c7824 */ /* 0x000fe200078e0202 */
[----:B------:R-:W-:-:S04]  /*100f0*/  SHF.L.U32 R207, R19, 0x1f, RZ ;  /* 0x0000001f13cf7819 */ /* 0x000fc800000006ff */
[----:B------:R0:W1:Y:S01]  /*10100*/  SYNCS.PHASECHK.TRANS64.TRYWAIT P3, [R12+URZ+0x28c30], R207 ;  /* 0x028c30cf0c0075a7 */ /* 0x000062000806017f */
[----:B------:R-:W-:Y:S05]  /*10110*/  @!P0 BRA `(.L_x_5822) ;  /* 0x0000000000048947 */ /* 0x000fea0003800000 */
[----:B------:R-:W-:Y:S01]  /*10120*/  BPT.TRAP 0x1 ;  /* 0x000000040000795c */ /* 0x000fe20000300000 */
.L_x_5822:
[----:B------:R-:W-:Y:S01]  /*10130*/  BSSY B2, `(.L_x_5823) ;  /* 0x0000006000027945 */ /* 0x000fe20003800000 */
[----:B------:R-:W-:Y:S02]  /*10140*/  IMAD R154, R18, 0x200, R13 ;  /* 0x00000200129a7824 */ /* 0x000fe400078e020d */
[----:B------:R-:W-:Y:S01]  /*10150*/  IMAD.MOV.U32 R155, RZ, RZ, 0x40000040 ;  /* 0x40000040ff9b7424 */ /* 0x000fe200078e00ff */
[----:B-1----:R-:W-:Y:S06]  /*10160*/  @P3 BRA `(.L_x_5824) ;  /* 0x0000000000083947 */ /* 0x002fec0003800000 */
[----:B------:R-:W1:Y:S02]  /*10170*/  SYNCS.PHASECHK.TRANS64.TRYWAIT P3, [R12+URZ+0x28c30], R207 ;  /* 0x028c30cf0c0075a7 */ /* 0x000e64000806017f */
[----:B-1----:R-:W-:Y:S05]  /*10180*/  @!P3 BRA `(.L_x_5825) ;  /* 0x0000014400b8b947 */ /* 0x002fea0003800000 */
.L_x_5824:
[----:B------:R-:W-:Y:S05]  /*10190*/  BSYNC B2 ;  /* 0x0000000000027941 */ /* 0x000fea0003800000 */
.L_x_5823:
[C---:B------:R-:W-:Y:S01]  /*101a0*/  R2UR UR6, R154.reuse ;  /* 0x000000009a0672ca */ /* 0x040fe200000e0000 */
[C---:B------:R-:W-:Y:S01]  /*101b0*/  VIADD R152, R154.reuse, 0x2 ;  /* 0x000000029a987836 */ /* 0x040fe20000000000 */
[----:B------:R-:W-:Y:S01]  /*101c0*/  R2UR UR7, R155 ;  /* 0x000000009b0772ca */ /* 0x000fe200000e0000 */
[----:B------:R-:W-:Y:S01]  /*101d0*/  VIADD R14, R154, 0x4 ;  /* 0x000000049a0e7836 */ /* 0x000fe20000000000 */
[----:B------:R-:W-:Y:S01]  /*101e0*/  R2UR UR4, R4 ;  /* 0x00000000040472ca */ /* 0x000fe200000e0000 */
[----:B------:R-:W-:Y:S01]  /*101f0*/  VIADD R154, R154, 0x6 ;  /* 0x000000069a9a7836 */ /* 0x000fe20000000000 */
[----:B------:R-:W-:Y:S01]  /*10200*/  R2UR UR5, R5 ;  /* 0x00000000050572ca */ /* 0x000fe200000e0000 */
        /* <DEDUP_REMOVED lines=12> */
[----:B------:R-:W-:Y:S01]  /*102d0*/  R2UR UR15, R15 ;  /* 0x000000000f0f72ca */ /* 0x000fe200000e0000 */
[----:B------:R-:W-:Y:S01]  /*102e0*/  ULDC UR4, c[0x0][0x9d8] ;  /* 0x0002760000047ab9 */ /* 0x000fe20000000800 */
[----:B------:R-:W-:Y:S01]  /*102f0*/  R2UR UR12, R8 ;  /* 0x00000000080c72ca */ /* 0x000fe200000e0000 */
[----:B------:R-:W-:Y:S01]  /*10300*/  ULDC UR5, c[0x0][0x988] ;  /* 0x0002620000057ab9 */ /* 0x000fe20000000800 */
[----:B------:R-:W-:-:S02]  /*10310*/  R2UR UR13, R9 ;  /* 0x00000000090d72ca */ /* 0x000fc400000e0000 */
[----:B------:R-:W-:Y:S02]  /*10320*/  R2UR UR16, R6 ;  /* 0x00000000061072ca */ /* 0x000fe400000e0000 */
[----:B------:R-:W-:Y:S02]  /*10330*/  R2UR UR17, R7 ;  /* 0x00000000071172ca */ /* 0x000fe400000e0000 */
[----:B------:R-:W-:-:S13]  /*10340*/  ISETP.NE.AND P3, PT, R194, RZ, PT ;  /* 0x000000ffc200720c */ /* 0x000fda0003f65270 */
[----:B------:R-:W-:-:S04]  /*10350*/  @!P3 IMAD R215, R215, 0x40, R191 ;  /* 0x00000040d7d7b824 */ /* 0x000fc800078e02bf */
[----:B------:R-:W-:Y:S01]  /*10360*/  @!P3 IMAD R215, R215, 0x4, R2 ;  /* 0x00000004d7d7b824 */ /* 0x000fe200078e0202 */
        /* <DEDUP_REMOVED lines=41> */
[----:B---3--:R-:W-:Y:S01]  /*10600*/  FMNMX.FTZ R14, R152, R14, !PT ;  /* 0x0000000e980e7209 */ /* 0x008fe20007810000 */
[----:B------:R-:W-:Y:S01]  /*10610*/  FMUL.FTZ R175, R175, UR4 ;  /* 0x00000004afaf7c20 */ /* 0x000fe20008410000 */
[----:B------:R-:W-:Y:S01]  /*10620*/  FMUL.FTZ R178, R178, UR4 ;  /* 0x00000004b2b27c20 */ /* 0x000fe20008410000 */
[----:B------:R-:W-:Y:S01]  /*10630*/  FMUL.FTZ R179, R179, UR4 ;  /* 0x00000004b3b37c20 */ /* 0x000fe20008410000 */
[----:B------:R-:W-:Y:S01]  /*10640*/  FMUL.FTZ R182, R182, UR4 ;  /* 0x00000004b6b67c20 */ /* 0x000fe20008410000 */
[----:B------:R-:W-:-:S02]  /*10650*/  FMUL.FTZ R183, R183, UR4 ;  /* 0x00000004b7b77c20 */ /* 0x000fc40008410000 */
        /* <DEDUP_REMOVED lines=36> */
[----:B------:R-:W-:Y:S08]  /*108a0*/  MUFU.TANH R171, R171 ;  /* 0x000000ab00ab7308 */ /* 0x000ff00000002400 */
[----:B------:R-:W-:Y:S01]  /*108b0*/  MUFU.TANH R174, R174 ;  /* 0x000000ae00ae7308 */ /* 0x000fe20000002400 */
[----:B--2---:R-:W-:Y:S01]  /*108c0*/  FMNMX.FTZ R14, R14, R20, !PT ;  /* 0x000000140e0e7209 */ /* 0x004fe20007810000 */
[----:B------:R-:W-:-:S04]  /*108d0*/  IMAD.U32 R20, RZ, RZ, UR5 ;  /* 0x00000005ff147e24 */ /* 0x000fc8000f8e00ff */
[C---:B------:R-:W-:Y:S01]  /*108e0*/  FADD.FTZ R214, -R14.reuse, R214 ;  /* 0x000000d60ed67221 */ /* 0x040fe20000010100 */
[-C--:B------:R-:W-:Y:S01]  /*108f0*/  FMUL.FTZ R181, R14, R20.reuse ;  /* 0x000000140eb57220 */ /* 0x080fe20000410000 */
[----:B------:R-:W-:Y:S02]  /*10900*/  MUFU.TANH R175, R175 ;  /* 0x000000af00af7308 */ /* 0x000fe40000002400 */
[-C--:B------:R-:W-:Y:S01]  /*10910*/  FMUL.FTZ R214, R214, R20.reuse ;  /* 0x00000014d6d67220 */ /* 0x080fe20000410000 */
        /* <DEDUP_REMOVED lines=10> */
[-CC-:B------:R-:W-:Y:S01]  /*109c0*/  FFMA.FTZ R168, R168, R20.reuse, -R181.reuse ;  /* 0x00000014a8a87223 */ /* 0x180fe200000108b5 */
[-CC-:B------:R-:W-:Y:S01]  /*109d0*/  FFMA.FTZ R169, R169, R20.reuse, -R181.reuse ;  /* 0x00000014a9a97223 */ /* 0x180fe200000108b5 */
[-CC-:B------:R-:W-:Y:S01]  /*109e0*/  FFMA.FTZ R172, R172, R20.reuse, -R181.reuse ;  /* 0x00000014acac7223 */ /* 0x180fe200000108b5 */
[----:B------:R-:W3:Y:S01]  /*109f0*/  MUFU.EX2 R15, R15 ;  /* 0x0000000f000f7308 */ /* 0x000ee20000000800 */
[-CC-:B------:R-:W-:Y:S01]  /*10a00*/  FFMA.FTZ R173, R173, R20.reuse, -R181.reuse ;  /* 0x00000014adad7223 */ /* 0x180fe200000108b5 */
[-CC-:B------:R-:W-:Y:S01]  /*10a10*/  FFMA.FTZ R176, R176, R20.reuse, -R181.reuse ;  /* 0x00000014b0b07223 */ /* 0x180fe200000108b5 */
[-CC-:B------:R-:W-:Y:S01]  /*10a20*/  FFMA.FTZ R177, R177, R20.reuse, -R181.reuse ;  /* 0x00000014b1b17223 */ /* 0x180fe200000108b5 */
[----:B------:R-:W-:-:S04]  /*10a30*/  FFMA.FTZ R180, R180, R20, -R181 ;  /* 0x00000014b4b47223 */ /* 0x000fc800000108b5 */
[----:B------:R-:W4:Y:S01]  /*10a40*/  MUFU.EX2 R152, R152 ;  /* 0x0000009800987308 */ /* 0x000f220000000800 */
[-C--:B--2---:R-:W-:Y:S01]  /*10a50*/  FMUL.FTZ R24, R24, R214.reuse ;  /* 0x000000d618187220 */ /* 0x084fe20000410000 */
[-C--:B------:R-:W-:Y:S01]  /*10a60*/  FMUL.FTZ R25, R25, R214.reuse ;  /* 0x000000d619197220 */ /* 0x080fe20000410000 */
[-C--:B------:R-:W-:Y:S01]  /*10a70*/  FMUL.FTZ R28, R28, R214.reuse ;  /* 0x000000d61c1c7220 */ /* 0x080fe20000410000 */
[-C--:B------:R-:W-:Y:S01]  /*10a80*/  FMUL.FTZ R29, R29, R214.reuse ;  /* 0x000000d61d1d7220 */ /* 0x080fe20000410000 */
[-C--:B------:R-:W-:Y:S01]  /*10a90*/  FMUL.FTZ R32, R32, R214.reuse ;  /* 0x000000d620207220 */ /* 0x080fe20000410000 */
[-C--:B------:R-:W-:Y:S01]  /*10aa0*/  FMUL.FTZ R33, R33, R214.reuse ;  /* 0x000000d621217220 */ /* 0x080fe20000410000 */
[----:B------:R-:W-:Y:S01]  /*10ab0*/  FMUL.FTZ R36, R36, R214 ;  /* 0x000000d624247220 */ /* 0x000fe20000410000 */
[----:B------:R-:W-:Y:S01]  /*10ac0*/  MUFU.TANH R178, R178 ;  /* 0x000000b200b27308 */ /* 0x000fe20000002400 */
[----:B---3--:R-:W-:Y:S01]  /*10ad0*/  FFMA.FTZ R181, R214, R0, R15 ;  /* 0x00000000d6b57223 */ /* 0x008fe2000001000f */
[-C--:B------:R-:W-:Y:S01]  /*10ae0*/  FMUL.FTZ R37, R37, R214.reuse ;  /* 0x000000d625257220 */ /* 0x080fe20000410000 */
[-C--:B------:R-:W-:Y:S01]  /*10af0*/  FMUL.FTZ R40, R40, R214.reuse ;  /* 0x000000d628287220 */ /* 0x080fe20000410000 */
[-C--:B------:R-:W-:Y:S01]  /*10b00*/  FMUL.FTZ R41, R41, R214.reuse ;  /* 0x000000d629297220 */ /* 0x080fe20000410000 */
[-C--:B------:R-:W-:Y:S01]  /*10b10*/  FMUL.FTZ R44, R44, R214.reuse ;  /* 0x000000d62c2c7220 */ /* 0x080fe20000410000 */
[-C--:B------:R-:W-:Y:S01]  /*10b20*/  FMUL.FTZ R45, R45, R214.reuse ;  /* 0x000000d62d2d7220 */ /* 0x080fe20000410000 */
[-C--:B------:R-:W-:Y:S01]  /*10b30*/  FMUL.FTZ R48, R48, R214.reuse ;  /* 0x000000d630307220 */ /* 0x080fe20000410000 */
[----:B------:R4:W2:Y:S01]  /*10b40*/  MUFU.TANH R0, R166 ;  /* 0x000000a600007308 */ /* 0x0008a20000002400 */
[-C--:B------:R-:W-:Y:S01]  /*10b50*/  FMUL.FTZ R49, R49, R214.reuse ;  /* 0x000000d631317220 */ /* 0x080fe20000410000 */
[-C--:B------:R-:W-:Y:S01]  /*10b60*/  FMUL.FTZ R52, R52, R214.reuse ;  /* 0x000000d634347220 */ /* 0x080fe20000410000 */
[-C--:B------:R-:W-:Y:S01]  /*10b70*/  FMUL.FTZ R53, R53, R214.reuse ;  /* 0x000000d635357220 */ /* 0x080fe20000410000 */
[-C--:B------:R-:W-:Y:S01]  /*10b80*/  FMUL.FTZ R56, R56, R214.reuse ;  /* 0x000000d638387220 */ /* 0x080fe20000410000 */
[-C--:B------:R-:W-:Y:S01]  /*10b90*/  FMUL.FTZ R57, R57, R214.reuse ;  /* 0x000000d639397220 */ /* 0x080fe20000410000 */
[-C--:B------:R-:W-:Y:S01]  /*10ba0*/  FMUL.FTZ R60, R60, R214.reuse ;  /* 0x000000d63c3c7220 */ /* 0x080fe20000410000 */
[----:B------:R-:W-:Y:S01]  /*10bb0*/  FMUL.FTZ R61, R61, R214 ;  /* 0x000000d63d3d7220 */ /* 0x000fe20000410000 */
[----:B------:R-:W-:Y:S01]  /*10bc0*/  MUFU.TANH R179, R179 ;  /* 0x000000b300b37308 */ /* 0x000fe20000002400 */
[C---:B----4-:R-:W-:Y:S01]  /*10bd0*/  FADD.FTZ R166, R152.reuse, R181 ;  /* 0x000000b598a67221 */ /* 0x050fe20000010000 */
[----:B------:R-:W-:Y:S01]  /*10be0*/  F2FP.BF16.F32.PACK_AB R152, R152, R15 ;  /* 0x0000000f9898723e */ /* 0x000fe200000010ff */
[----:B------:R-:W-:-:S02]  /*10bf0*/  @!P1 VIADD R15, R12, 0x28c40 ;  /* 0x00028c400c0f9836 */ /* 0x000fc40000000000 */
[----:B------:R-:W-:Y:S01]  /*10c00*/  FMUL.FTZ R181, R170, UR4 ;  /* 0x00000004aab57c20 */ /* 0x000fe20008410000 */
[-C--:B------:R-:W-:Y:S01]  /*10c10*/  FMUL.FTZ R64, R64, R214.reuse ;  /* 0x000000d640407220 */ /* 0x080fe20000410000 */
[-C--:B------:R-:W-:Y:S01]  /*10c20*/  FMUL.FTZ R65, R65, R214.reuse ;  /* 0x000000d641417220 */ /* 0x080fe20000410000 */
[-C--:B------:R-:W-:Y:S01]  /*10c30*/  FMUL.FTZ R68, R68, R214.reuse ;  /* 0x000000d644447220 */ /* 0x080fe20000410000 */
[----:B------:R-:W-:Y:S01]  /*10c40*/  @!P1 PRMT R15, RZ, 0x654, R15 ;  /* 0x00000654ff0f9816 */ /* 0x000fe2000000000f */
[----:B------:R-:W-:Y:S01]  /*10c50*/  MUFU.TANH R182, R182 ;  /* 0x000000b600b67308 */ /* 0x000fe20000002400 */
[-C--:B------:R-:W-:Y:S01]  /*10c60*/  FMUL.FTZ R69, R69, R214.reuse ;  /* 0x000000d645457220 */ /* 0x080fe20000410000 */
[-C--:B------:R-:W-:Y:S01]  /*10c70*/  FMUL.FTZ R72, R72, R214.reuse ;  /* 0x000000d648487220 */ /* 0x080fe20000410000 */
[----:B------:R3:W-:Y:S01]  /*10c80*/  @!P1 SYNCS.ARRIVE.TRANS64.RED.A1T0 RZ, [R15+URZ], RZ ;  /* 0x000000ff0fff99a7 */ /* 0x0007e2000810043f */
[-C--:B------:R-:W-:Y:S01]  /*10c90*/  FMUL.FTZ R73, R73, R214.reuse ;  /* 0x000000d649497220 */ /* 0x080fe20000410000 */
[-C--:B------:R-:W-:Y:S01]  /*10ca0*/  FMUL.FTZ R76, R76, R214.reuse ;  /* 0x000000d64c4c7220 */ /* 0x080fe20000410000 */
[-C--:B------:R-:W-:Y:S01]  /*10cb0*/  FMUL.FTZ R77, R77, R214.reuse ;  /* 0x000000d64d4d7220 */ /* 0x080fe20000410000 */
[-C--:B------:R-:W-:Y:S01]  /*10cc0*/  FMUL.FTZ R80, R80, R214.reuse ;  /* 0x000000d650507220 */ /* 0x080fe20000410000 */
[----:B------:R-:W4:Y:S01]  /*10cd0*/  MUFU.TANH R181, R181 ;  /* 0x000000b500b57308 */ /* 0x000f220000002400 */
[-C--:B------:R-:W-:Y:S01]  /*10ce0*/  FMUL.FTZ R81, R81, R214.reuse ;  /* 0x000000d651517220 */ /* 0x080fe20000410000 */
[-C--:B------:R-:W-:Y:S01]  /*10cf0*/  FMUL.FTZ R84, R84, R214.reuse ;  /* 0x000000d654547220 */ /* 0x080fe20000410000 */
[----:B---3--:R-:W-:Y:S01]  /*10d00*/  FMNMX.FTZ R15, R154, R213, !PT ;  /* 0x000000d59a0f7209 */ /* 0x008fe20007810000 */
[-C--:B------:R-:W-:Y:S01]  /*10d10*/  FMUL.FTZ R85, R85, R214.reuse ;  /* 0x000000d655557220 */ /* 0x080fe20000410000 */
[-C--:B------:R-:W-:Y:S01]  /*10d20*/  FMUL.FTZ R88, R88, R214.reuse ;  /* 0x000000d658587220 */ /* 0x080fe20000410000 */
[-C--:B------:R-:W-:Y:S01]  /*10d30*/  FMUL.FTZ R89, R89, R214.reuse ;  /* 0x000000d659597220 */ /* 0x080fe20000410000 */
[----:B------:R-:W-:Y:S01]  /*10d40*/  FMNMX.FTZ R15, R155, R15, !PT ;  /* 0x0000000f9b0f7209 */ /* 0x000fe20007810000 */
[----:B------:R-:W-:Y:S01]  /*10d50*/  MUFU.TANH R183, R183 ;  /* 0x000000b700b77308 */ /* 0x000fe20000002400 */
[-C--:B------:R-:W-:Y:S01]  /*10d60*/  FMUL.FTZ R92, R92, R214.reuse ;  /* 0x000000d65c5c7220 */ /* 0x080fe20000410000 */
[-C--:B------:R-:W-:Y:S01]  /*10d70*/  FMUL.FTZ R93, R93, R214.reuse ;  /* 0x000000d65d5d7220 */ /* 0x080fe20000410000 */
[----:B------:R-:W-:Y:S01]  /*10d80*/  FMNMX.FTZ R15, R158, R15, !PT ;  /* 0x0000000f9e0f7209 */ /* 0x000fe20007810000 */
[-C--:B------:R-:W-:Y:S01]  /*10d90*/  FMUL.FTZ R96, R96, R214.reuse ;  /* 0x000000d660607220 */ /* 0x080fe20000410000 */
[-C--:B------:R-:W-:Y:S01]  /*10da0*/  FMUL.FTZ R97, R97, R214.reuse ;  /* 0x000000d661617220 */ /* 0x080fe20000410000 */
[-C--:B------:R-:W-:Y:S01]  /*10db0*/  FMUL.FTZ R100, R100, R214.reuse ;  /* 0x000000d664647220 */ /* 0x080fe20000410000 */
[----:B------:R-:W-:Y:S01]  /*10dc0*/  FMNMX.FTZ R15, R159, R15, !PT ;  /* 0x0000000f9f0f7209 */ /* 0x000fe20007810000 */
[----:B------:R-:W3:Y:S01]  /*10dd0*/  MUFU.EX2 R153, R153 ;  /* 0x0000009900997308 */ /* 0x000ee20000000800 */
[-C--:B------:R-:W-:Y:S01]  /*10de0*/  FMUL.FTZ R101, R101, R214.reuse ;  /* 0x000000d665657220 */ /* 0x080fe20000410000 */
[-C--:B------:R-:W-:Y:S01]  /*10df0*/  FMUL.FTZ R104, R104, R214.reuse ;  /* 0x000000d668687220 */ /* 0x080fe20000410000 */
[----:B------:R-:W-:Y:S01]  /*10e00*/  FMNMX.FTZ R15, R162, R15, !PT ;  /* 0x0000000fa20f7209 */ /* 0x000fe20007810000 */
[-C--:B------:R-:W-:Y:S01]  /*10e10*/  FMUL.FTZ R105, R105, R214.reuse ;  /* 0x000000d669697220 */ /* 0x080fe20000410000 */
[-C--:B------:R-:W-:Y:S01]  /*10e20*/  FMUL.FTZ R108, R108, R214.reuse ;  /* 0x000000d66c6c7220 */ /* 0x080fe20000410000 */
[-C--:B------:R-:W-:Y:S01]  /*10e30*/  FMUL.FTZ R109, R109, R214.reuse ;  /* 0x000000d66d6d7220 */ /* 0x080fe20000410000 */
[----:B------:R-:W-:Y:S01]  /*10e40*/  FMNMX.FTZ R15, R163, R15, !PT ;  /* 0x0000000fa30f7209 */ /* 0x000fe20007810000 */
[----:B------:R-:W5:Y:S01]  /*10e50*/  MUFU.EX2 R156, R156 ;  /* 0x0000009c009c7308 */ /* 0x000f620000000800 */
[-C--:B------:R-:W-:Y:S01]  /*10e60*/  FMUL.FTZ R112, R112, R214.reuse ;  /* 0x000000d670707220 */ /* 0x080fe20000410000 */
[-C--:B------:R-:W-:Y:S01]  /*10e70*/  FMUL.FTZ R113, R113, R214.reuse ;  /* 0x000000d671717220 */ /* 0x080fe20000410000 */
[----:B--2---:R-:W-:Y:S01]  /*10e80*/  FMNMX.FTZ R15, R0, R15, !PT ;  /* 0x0000000f000f7209 */ /* 0x004fe20007810000 */
[-C--:B------:R-:W-:Y:S01]  /*10e90*/  FMUL.FTZ R116, R116, R214.reuse ;  /* 0x000000d674747220 */ /* 0x080fe20000410000 */
[-C--:B------:R-:W-:Y:S01]  /*10ea0*/  FMUL.FTZ R117, R117, R214.reuse ;  /* 0x000000d675757220 */ /* 0x080fe20000410000 */
[-C--:B------:R-:W-:Y:S01]  /*10eb0*/  FMUL.FTZ R120, R120, R214.reuse ;  /* 0x000000d678787220 */ /* 0x080fe20000410000 */
[----:B------:R-:W-:Y:S01]  /*10ec0*/  FMNMX.FTZ R15, R167, R15, !PT ;  /* 0x0000000fa70f7209 */ /* 0x000fe20007810000 */
[----:B------:R-:W2:Y:S01]  /*10ed0*/  MUFU.EX2 R157, R157 ;  /* 0x0000009d009d7308 */ /* 0x000ea20000000800 */
[-C--:B------:R-:W-:Y:S01]  /*10ee0*/  FMUL.FTZ R121, R121, R214.reuse ;  /* 0x000000d679797220 */ /* 0x080fe20000410000 */
[-C--:B------:R-:W-:Y:S01]  /*10ef0*/  FMUL.FTZ R124, R124, R214.reuse ;  /* 0x000000d67c7c7220 */ /* 0x080fe20000410000 */
[----:B----4-:R-:W-:Y:S01]  /*10f00*/  FMNMX.FTZ R15, R181, R15, !PT ;  /* 0x0000000fb50f7209 */ /* 0x010fe20007810000 */
[-C--:B------:R-:W-:Y:S01]  /*10f10*/  FMUL.FTZ R125, R125, R214.reuse ;  /* 0x000000d67d7d7220 */ /* 0x080fe20000410000 */
[-C--:B------:R-:W-:Y:S01]  /*10f20*/  FMUL.FTZ R128, R128, R214.reuse ;  /* 0x000000d680807220 */ /* 0x080fe20000410000 */
[-C--:B------:R-:W-:Y:S01]  /*10f30*/  FMUL.FTZ R129, R129, R214.reuse ;  /* 0x000000d681817220 */ /* 0x080fe20000410000 */
[----:B------:R-:W-:Y:S01]  /*10f40*/  FMNMX.FTZ R15, R171, R15, !PT ;  /* 0x0000000fab0f7209 */ /* 0x000fe20007810000 */
        /* <DEDUP_REMOVED lines=12> */
[----:B------:R-:W-:Y:S01]  /*11010*/  FMUL.FTZ R149, R149, R214 ;  /* 0x000000d695957220 */ /* 0x000fe20000410000 */
[----:B------:R-:W-:Y:S01]  /*11020*/  @!P3 STS [R215+0x28800], R214 ;  /* 0x028800d6d700b388 */ /* 0x000fe20000000800 */
[----:B------:R-:W4:Y:S01]  /*11030*/  MUFU.EX2 R160, R160 ;  /* 0x000000a000a07308 */ /* 0x000f220000000800 */
[----:B------:R-:W-:Y:S01]  /*11040*/  FMNMX.FTZ R15, R179, R15, !PT ;  /* 0x0000000fb30f7209 */ /* 0x000fe20007810000 */
[----:B---3--:R-:W-:-:S03]  /*11050*/  FADD.FTZ R166, R153, R166 ;  /* 0x000000a699a67221 */ /* 0x008fc60000010000 */
[----:B------:R-:W-:Y:S01]  /*11060*/  FMNMX.FTZ R15, R182, R15, !PT ;  /* 0x0000000fb60f7209 */ /* 0x000fe20007810000 */
[----:B-----5:R-:W-:Y:S02]  /*11070*/  FADD.FTZ R166, R156, R166 ;  /* 0x000000a69ca67221 */ /* 0x020fe40000010000 */
[----:B------:R-:W3:Y:S01]  /*11080*/  MUFU.EX2 R161, R161 ;  /* 0x000000a100a17308 */ /* 0x000ee20000000800 */
[----:B------:R-:W-:Y:S01]  /*11090*/  FMNMX.FTZ R15, R183, R15, !PT ;  /* 0x0000000fb70f7209 */ /* 0x000fe20007810000 */
[----:B--2---:R-:W-:-:S04]  /*110a0*/  FADD.FTZ R166, R157, R166 ;  /* 0x000000a69da67221 */ /* 0x004fc80000010000 */
[----:B------:R-:W2:Y:S02]  /*110b0*/  SHFL.BFLY PT, R170, R15, 0x2, 0x1f ;  /* 0x0c401f000faa7f89 */ /* 0x000ea400000e0000 */
[----:B------:R-:W5:Y:S01]  /*110c0*/  MUFU.EX2 R164, R164 ;  /* 0x000000a400a47308 */ /* 0x000f620000000800 */
[----:B----4-:R-:W-:-:S07]  /*110d0*/  FADD.FTZ R166, R160, R166 ;  /* 0x000000a6a0a67221 */ /* 0x010fce0000010000 */
[----:B------:R-:W4:Y:S01]  /*110e0*/  MUFU.EX2 R165, R165 ;  /* 0x000000a500a57308 */ /* 0x000f220000000800 */
[----:B---3--:R-:W-:-:S07]  /*110f0*/  FADD.FTZ R166, R161, R166 ;  /* 0x000000a6a1a67221 */ /* 0x008fce0000010000 */
[----:B------:R-:W3:Y:S01]  /*11100*/  MUFU.EX2 R168, R168 ;  /* 0x000000a800a87308 */ /* 0x000ee20000000800 */
[----:B-----5:R-:W-:Y:S01]  /*11110*/  FADD.FTZ R166, R164, R166 ;  /* 0x000000a6a4a67221 */ /* 0x020fe20000010000 */
[----:B--2---:R-:W-:-:S06]  /*11120*/  FMNMX.FTZ R15, R15, R170, !PT ;  /* 0x000000aa0f0f7209 */ /* 0x004fcc0007810000 */
[----:B------:R-:W2:Y:S01]  /*11130*/  MUFU.EX2 R169, R169 ;  /* 0x000000a900a97308 */ /* 0x000ea20000000800 */
[----:B----4-:R-:W-:Y:S01]  /*11140*/  FADD.FTZ R166, R165, R166 ;  /* 0x000000a6a5a67221 */ /* 0x010fe20000010000 */
[----:B------:R-:W4:Y:S06]  /*11150*/  SHFL.BFLY PT, R170, R15, 0x1, 0x1f ;  /* 0x0c201f000faa7f89 */ /* 0x000f2c00000e0000 */
[----:B------:R-:W5:Y:S01]  /*11160*/  MUFU.EX2 R172, R172 ;  /* 0x000000ac00ac7308 */ /* 0x000f620000000800 */
[----:B---3--:R-:W-:-:S07]  /*11170*/  FADD.FTZ R166, R168, R166 ;  /* 0x000000a6a8a67221 */ /* 0x008fce0000010000 */
[----:B------:R-:W3:Y:S01]  /*11180*/  MUFU.EX2 R173, R173 ;  /* 0x000000ad00ad7308 */ /* 0x000ee20000000800 */
[----:B--2---:R-:W-:-:S07]  /*11190*/  FADD.FTZ R166, R169, R166 ;  /* 0x000000a6a9a67221 */ /* 0x004fce0000010000 */
[----:B------:R-:W2:Y:S01]  /*111a0*/  MUFU.EX2 R176, R176 ;  /* 0x000000b000b07308 */ /* 0x000ea20000000800 */
[----:B-----5:R-:W-:Y:S01]  /*111b0*/  FADD.FTZ R166, R172, R166 ;  /* 0x000000a6aca67221 */ /* 0x020fe20000010000 */
[----:B----4-:R-:W-:-:S05]  /*111c0*/  FMNMX.FTZ R15, R15, R170, !PT ;  /* 0x000000aa0f0f7209 */ /* 0x010fca0007810000 */
[C---:B------:R-:W-:Y:S01]  /*111d0*/  FADD.FTZ R170, -R15.reuse, R213 ;  /* 0x000000d50faa7221 */ /* 0x040fe20000010100 */
[-C--:B------:R-:W-:Y:S01]  /*111e0*/  FMUL.FTZ R213, R15, R20.reuse ;  /* 0x000000140fd57220 */ /* 0x080fe20000410000 */
[----:B------:R-:W-:Y:S01]  /*111f0*/  MUFU.EX2 R177, R177 ;  /* 0x000000b100b17308 */ /* 0x000fe20000000800 */
[----:B---3--:R-:W-:Y:S01]  /*11200*/  FADD.FTZ R166, R173, R166 ;  /* 0x000000a6ada67221 */ /* 0x008fe20000010000 */
[-C--:B------:R-:W-:Y:S01]  /*11210*/  FMUL.FTZ R170, R170, R20.reuse ;  /* 0x00000014aaaa7220 */ /* 0x080fe20000410000 */
        /* <DEDUP_REMOVED lines=18> */
[----:B--2---:R-:W-:Y:S01]  /*11340*/  FADD.FTZ R166, R176, R166 ;  /* 0x000000a6b0a67221 */ /* 0x004fe20000010000 */
[----:B---3--:R2:W-:Y:S03]  /*11350*/  @!P3 STS [R215+0x28820], R170 ;  /* 0x028820aad700b388 */ /* 0x0085e60000000800 */
[----:B------:R-:W-:Y:S01]  /*11360*/  FADD.FTZ R166, R177, R166 ;  /* 0x000000a6b1a67221 */ /* 0x000fe20000010000 */
[----:B------:R-:W-:-:S02]  /*11370*/  FMUL.FTZ R26, R26, R170 ;  /* 0x000000aa1a1a7220 */ /* 0x000fc40000410000 */
[----:B------:R3:W4:Y:S01]  /*11380*/  MUFU.EX2 R213, R154 ;  /* 0x0000009a00d57308 */ /* 0x0007220000000800 */
[-C--:B------:R-:W-:Y:S01]  /*11390*/  FMUL.FTZ R27, R27, R170.reuse ;  /* 0x000000aa1b1b7220 */ /* 0x080fe20000410000 */
[-C--:B------:R-:W-:Y:S01]  /*113a0*/  FMUL.FTZ R30, R30, R170.reuse ;  /* 0x000000aa1e1e7220 */ /* 0x080fe20000410000 */
[-C--:B------:R-:W-:Y:S01]  /*113b0*/  FMUL.FTZ R31, R31, R170.reuse ;  /* 0x000000aa1f1f7220 */ /* 0x080fe20000410000 */
[-C--:B------:R-:W-:Y:S01]  /*113c0*/  FMUL.FTZ R34, R34, R170.reuse ;  /* 0x000000aa22227220 */ /* 0x080fe20000410000 */
[-C--:B------:R-:W-:Y:S01]  /*113d0*/  FMUL.FTZ R35, R35, R170.reuse ;  /* 0x000000aa23237220 */ /* 0x080fe20000410000 */
[-C--:B------:R-:W-:Y:S01]  /*113e0*/  FMUL.FTZ R38, R38, R170.reuse ;  /* 0x000000aa26267220 */ /* 0x080fe20000410000 */
[-C--:B------:R-:W-:Y:S01]  /*113f0*/  FMUL.FTZ R39, R39, R170.reuse ;  /* 0x000000aa27277220 */ /* 0x080fe20000410000 */
[----:B------:R5:W0:Y:S01]  /*11400*/  MUFU.EX2 R214, R158 ;  /* 0x0000009e00d67308 */ /* 0x000a220000000800 */
[----:B---3--:R-:W-:Y:S01]  /*11410*/  F2FP.BF16.F32.PACK_AB R154, R156, R153 ;  /* 0x000000999c9a723e */ /* 0x008fe200000010ff */
[-C--:B------:R-:W-:Y:S01]  /*11420*/  FMUL.FTZ R42, R42, R170.reuse ;  /* 0x000000aa2a2a7220 */ /* 0x080fe20000410000 */
[----:B------:R-:W-:Y:S01]  /*11430*/  F2FP.BF16.F32.PACK_AB R156, R160, R157 ;  /* 0x0000009da09c723e */ /* 0x000fe200000010ff */
[-C--:B------:R-:W-:Y:S01]  /*11440*/  FMUL.FTZ R43, R43, R170.reuse ;  /* 0x000000aa2b2b7220 */ /* 0x080fe20000410000 */
[----:B------:R-:W-:Y:S01]  /*11450*/  F2FP.BF16.F32.PACK_AB R160, R168, R165 ;  /* 0x000000a5a8a0723e */ /* 0x000fe200000010ff */
[-C--:B------:R-:W-:Y:S01]  /*11460*/  FMUL.FTZ R46, R46, R170.reuse ;  /* 0x000000aa2e2e7220 */ /* 0x080fe20000410000 */
[-C--:B------:R-:W-:Y:S01]  /*11470*/  FMUL.FTZ R47, R47, R170.reuse ;  /* 0x000000aa2f2f7220 */ /* 0x080fe20000410000 */
[----:B------:R-:W3:Y:S01]  /*11480*/  MUFU.EX2 R159, R159 ;  /* 0x0000009f009f7308 */ /* 0x000ee20000000800 */
[----:B----4-:R-:W-:Y:S01]  /*11490*/  FFMA.FTZ R3, R170, R3, R213 ;  /* 0x00000003aa037223 */ /* 0x010fe200000100d5 */
[----:B-----5:R-:W-:Y:S01]  /*114a0*/  F2FP.BF16.F32.PACK_AB R158, R164, R161 ;  /* 0x000000a1a49e723e */ /* 0x020fe200000010ff */
[-C--:B------:R-:W-:Y:S01]  /*114b0*/  FMUL.FTZ R50, R50, R170.reuse ;  /* 0x000000aa32327220 */ /* 0x080fe20000410000 */
[C---:B------:R-:W-:Y:S01]  /*114c0*/  F2FP.BF16.F32.PACK_AB R153, R155.reuse, R213 ;  /* 0x000000d59b99723e */ /* 0x040fe200000010ff */
[----:B------:R-:W-:Y:S01]  /*114d0*/  FADD.FTZ R3, R155, R3 ;  /* 0x000000039b037221 */ /* 0x000fe20000010000 */
[----:B------:R-:W-:Y:S01]  /*114e0*/  F2FP.BF16.F32.PACK_AB R164, R176, R173 ;  /* 0x000000adb0a4723e */ /* 0x000fe200000010ff */
[-C--:B------:R-:W-:Y:S01]  /*114f0*/  FMUL.FTZ R51, R51, R170.reuse ;  /* 0x000000aa33337220 */ /* 0x080fe20000410000 */
[----:B--2---:R2:W4:Y:S01]  /*11500*/  MUFU.EX2 R215, R162 ;  /* 0x000000a200d77308 */ /* 0x0045220000000800 */
        /* <DEDUP_REMOVED lines=8> */
[C---:B---3--:R-:W-:Y:S01]  /*11590*/  FADD.FTZ R3, R159.reuse, R3 ;  /* 0x000000039f037221 */ /* 0x048fe20000010000 */
[----:B------:R-:W-:Y:S01]  /*115a0*/  F2FP.BF16.F32.PACK_AB R155, R159, R214 ;  /* 0x000000d69f9b723e */ /* 0x000fe200000010ff */
[----:B------:R-:W-:Y:S01]  /*115b0*/  BAR.SYNC.DEFER_BLOCKING 0xf, 0x100 ;  /* 0x03c4000000007b1d */ /* 0x000fe20000010000 */
[----:B--2---:R-:W-:Y:S01]  /*115c0*/  F2FP.BF16.F32.PACK_AB R162, R172, R169 ;  /* 0x000000a9aca2723e */ /* 0x004fe200000010ff */
        /* <DEDUP_REMOVED lines=45> */
[C---:B----4-:R-:W-:Y:S01]  /*118a0*/  FADD.FTZ R3, R171.reuse, R3 ;  /* 0x00000003ab037221 */ /* 0x050fe20000010000 */
[----:B------:R-:W-:Y:S01]  /*118b0*/  F2FP.BF16.F32.PACK_AB R161, R171, R161 ;  /* 0x000000a1aba1723e */ /* 0x000fe200000010ff */
        /* <DEDUP_REMOVED lines=16> */
[-C--:B------:R-:W-:Y:S01]  /*119c0*/  FMUL.FTZ R147, R147, R170.reuse ;  /* 0x000000aa93937220 */ /* 0x080fe20000410000 */
[-C--:B------:R-:W-:Y:S01]  /*119d0*/  FMUL.FTZ R150, R150, R170.reuse ;  /* 0x000000aa96967220 */ /* 0x080fe20000410000 */
[----:B------:R-:W-:-:S02]  /*119e0*/  FMUL.FTZ R151, R151, R170 ;  /* 0x000000aa97977220 */ /* 0x000fc40000410000 */
[----:B------:R2:W-:Y:S01]  /*119f0*/  STSM.16.M88.4 [R197], R160 ;  /* 0x000000a0c5007844 */ /* 0x0005e20000000200 */
[----:B------:R-:W0:Y:S01]  /*11a00*/  MUFU.EX2 R179, R179 ;  /* 0x000000b300b37308 */ /* 0x000e220000000800 */
[----:B----4-:R-:W-:-:S07]  /*11a10*/  FADD.FTZ R3, R165, R3 ;  /* 0x00000003a5037221 */ /* 0x010fce0000010000 */
[----:B------:R-:W4:Y:S01]  /*11a20*/  MUFU.EX2 R182, R182 ;  /* 0x000000b600b67308 */ /* 0x000f220000000800 */
[C---:B---3--:R-:W-:Y:S01]  /*11a30*/  FADD.FTZ R0, R180.reuse, R166 ;  /* 0x000000a6b4007221 */ /* 0x048fe20000010000 */
[----:B------:R-:W-:-:S06]  /*11a40*/  F2FP.BF16.F32.PACK_AB R166, R180, R177 ;  /* 0x000000b1b4a6723e */ /* 0x000fcc00000010ff */
[----:B------:R-:W3:Y:S01]  /*11a50*/  MUFU.EX2 R183, R183 ;  /* 0x000000b700b77308 */ /* 0x000ee20000000800 */
[C---:B0-----:R-:W-:Y:S01]  /*11a60*/  FADD.FTZ R3, R179.reuse, R3 ;  /* 0x00000003b3037221 */ /* 0x041fe20000010000 */
[----:B------:R-:W-:-:S03]  /*11a70*/  F2FP.BF16.F32.PACK_AB R165, R179, R165 ;  /* 0x000000a5b3a5723e */ /* 0x000fc600000010ff */
[----:B----4-:R-:W-:Y:S01]  /*11a80*/  FADD.FTZ R3, R182, R3 ;  /* 0x00000003b6037221 */ /* 0x010fe20000010000 */
[----:B---3--:R-:W-:-:S03]  /*11a90*/  F2FP.BF16.F32.PACK_AB R167, R183, R182 ;  /* 0x000000b6b7a7723e */ /* 0x008fc600000010ff */
[----:B------:R-:W-:Y:S02]  /*11aa0*/  FADD.FTZ R3, R183, R3 ;  /* 0x00000003b7037221 */ /* 0x000fe40000010000 */
[----:B------:R2:W-:Y:S01]  /*11ab0*/  STSM.16.M88.4 [R198], R164 ;  /* 0x000000a4c6007844 */ /* 0x0005e20000000200 */
[----:B------:R-:W-:Y:S05]  /*11ac0*/  @!P0 BRA `(.L_x_5826) ;  /* 0x0000000000048947 */ /* 0x000fea0003800000 */
[----:B------:R-:W-:Y:S01]  /*11ad0*/  BPT.TRAP 0x1 ;  /* 0x000000040000795c */ /* 0x000fe20000300000 */
.L_x_5826:
[----:B------:R0:W3:Y:S01]  /*11ae0*/  SYNCS.PHASECHK.TRANS64.TRYWAIT P3, [R12+URZ+0x28c50], R207 ;  /* 0x028c50cf0c0075a7 */ /* 0x0000e2000806017f */
[----:B------:R-:W-:Y:S05]  /*11af0*/  @!P0 BRA `(.L_x_5827) ;  /* 0x0000000000048947 */ /* 0x000fea0003800000 */
[----:B------:R-:W-:Y:S01]  /*11b00*/  BPT.TRAP 0x1 ;  /* 0x000000040000795c */ /* 0x000fe20000300000 */
.L_x_5827:
[----:B------:R-:W-:Y:S04]  /*11b10*/  BSSY B2, `(.L_x_5828) ;  /* 0x0000004000027945 */ /* 0x000fe80003800000 */
[----:B---3--:R-:W-:Y:S05]  /*11b20*/  @P3 BRA `(.L_x_5829) ;  /* 0x0000000000083947 */ /* 0x008fea0003800000 */
[----:B------:R-:W3:Y:S02]  /*11b30*/  SYNCS.PHASECHK.TRANS64.TRYWAIT P3, [R12+URZ+0x28c50], R207 ;  /* 0x028c50cf0c0075a7 */ /* 0x000ee4000806017f */
[----:B---3--:R-:W-:Y:S05]  /*11b40*/  @!P3 BRA `(.L_x_5830) ;  /* 0x0000012c005cb947 */ /* 0x008fea0003800000 */
.L_x_5829:
[----:B------:R-:W-:Y:S05]  /*11b50*/  BSYNC B2 ;  /* 0x0000000000027941 */ /* 0x000fea0003800000 */
.L_x_5828:
[----:B------:R-:W-:Y:S01]  /*11b60*/  IMAD R168, R18, 0x1000, R190 ;  /* 0x0000100012a87824 */ /* 0x000fe200078e02be */
[----:B------:R-:W-:Y:S01]  /*11b70*/  WARPGROUP.ARRIVE ;  /* 0x00000000000079c5 */ /* 0x000fe20000000000 */
[----:B------:R-:W-:Y:S02]  /*11b80*/  IMAD.MOV.U32 R169, RZ, RZ, 0x40000040 ;  /* 0x40000040ffa97424 */ /* 0x000fe400078e00ff */
[----:B01-3--:R-:W-:Y:S01]  /*11b90*/  @!P1 VIADD R12, R12, 0x28c60 ;  /* 0x00028c600c0c9836 */ /* 0x00bfe20000000000 */
[----:B------:R-:W-:Y:S01]  /*11ba0*/  R2UR UR6, R168 ;  /* 0x00000000a80672ca */ /* 0x000fe200000e0000 */
[----:B------:R-:W-:Y:S01]  /*11bb0*/  IMAD.MOV.U32 R213, RZ, RZ, R15 ;  /* 0x000000ffffd57224 */ /* 0x000fe200078e000f */
[----:B------:R-:W-:Y:S01]  /*11bc0*/  R2UR UR7, R169 ;  /* 0x00000000a90772ca */ /* 0x000fe200000e0000 */
[----:B------:R-:W-:Y:S01]  /*11bd0*/  IMAD.MOV.U32 R169, RZ, RZ, 0x40000040 ;  /* 0x40000040ffa97424 */ /* 0x000fe200078e00ff */
[----:B------:R-:W-:Y:S01]  /*11be0*/  @!P1 PRMT R12, RZ, 0x654, R12 ;  /* 0x00000654ff0c9816 */ /* 0x000fe2000000000c */
[----:B------:R-:W-:-:S02]  /*11bf0*/  IMAD.MOV.U32 R214, RZ, RZ, R14 ;  /* 0x000000ffffd67224 */ /* 0x000fc400078e000e */
[----:B------:R-:W-:-:S08]  /*11c00*/  IMAD.MOV.U32 R215, RZ, RZ, R18 ;  /* 0x000000ffffd77224 */ /* 0x000fd000078e0012 */
[----:B------:R-:W-:Y:S03]  /*11c10*/  HGMMA.64x256x16.F32.BF16 R24, R152, gdesc[UR4].tnspB, R24, gsb0 ;  /* 0x43e0000498187df0 */ /* 0x000fe60008001818 */
[----:B------:R-:W-:Y:S02]  /*11c20*/  WARPGROUP.DEPBAR.LE gsb0, 0x0 ;  /* 0x00008000000079c5 */ /* 0x000fe40000010000 */
[----:B--2---:R-:W-:Y:S01]  /*11c30*/  VIADD R152, R168, 0x80 ;  /* 0x00000080a8987836 */ /* 0x004fe20000000000 */
        /* <DEDUP_REMOVED lines=32> */
.L_x_5820:
[----:B0-----:R-:W-:-:S07]  /*11e40*/  IMAD.MOV.U32 R12, RZ, RZ, R206 ;  /* 0x000000ffff0c7224 */ /* 0x001fce00078e00ce */
.L_x_5819:
[----:B------:R-:W-:Y:S05]  /*11e50*/  BSYNC B0 ;  /* 0x0000000000007941 */ /* 0x000fea0003800000 */
.L_x_5818:
[----:B------:R-:W-:Y:S01]  /*11e60*/  ISETP.GE.AND P2, PT, R12, R202, PT ;  /* 0x000000ca0c00720c */ /* 0x000fe20003f46270 */
[----:B------:R-:W-:-:S12]  /*11e70*/  BSSY B0, `(.L_x_5832) ;  /* 0x000028d000007945 */ /* 0x000fd80003800000 */
[----:B------:R-:W-:Y:S05]  /*11e80*/  @!P2 BRA `(.L_x_5833) ;  /* 0x00000028002ca947 */ /* 0x000fea0003800000 */
[----:B------:R-:W-:Y:S02]  /*11e90*/  IMAD.MOV.U32 R213, RZ, RZ, R15 ;  /* 0x000000ffffd57224 */ /* 0x000fe400078e000f */
[----:B0-----:R-:W-:Y:S02]  /*11ea0*/  IMAD.MOV.U32 R215, RZ, RZ, R14 ;  /* 0x000000ffffd77224 */ /* 0x001fe400078e000e */
[----:B------:R-:W-:-:S07]  /*11eb0*/  IMAD.MOV.U32 R214, RZ, RZ, R18 ;  /* 0x000000ffffd67224 */ /* 0x000fce00078e0012 */
.L_x_5852:
[----:B------:R-:W-:-:S05]  /*11ec0*/  VIADD R18, R214, 0x1 ;  /* 0x00000001d6127836 */ /* 0x000fca0000000000 */
[----:B------:R-:W-:-:S04]  /*11ed0*/  ISETP.NE.AND P2, PT, R18, 0x2, PT ;  /* 0x000000021200780c */ /* 0x000fc80003f45270 */
[----:B------:R-:W-:Y:S02]  /*11ee0*/  SEL R14, RZ, 0x1, P2 ;  /* 0x00000001ff0e7807 */ /* 0x000fe40001000000 */
[----:B------:R-:W-:Y:S02]  /*11ef0*/  SEL R18, R18, RZ, P2 ;  /* 0x000000ff12127207 */ /* 0x000fe40001000000 */
[----:B------:R-:W-:Y:S01]  /*11f00*/  LOP3.LUT R19, R19, R14, RZ, 0x3c, !PT ;  /* 0x0000000e13137212 */ /* 0x000fe200078e3cff */
[----:B-1----:R-:W-:Y:S06]  /*11f10*/  @!P0 BRA `(.L_x_5834) ;  /* 0x0000000000048947 */ /* 0x002fec0003800000 */
[----:B------:R-:W-:Y:S01]  /*11f20*/  BPT.TRAP 0x1 ;  /* 0x000000040000795c */ /* 0x000fe20000300000 */
.L_x_5834:
[----:B------:R-:W-:Y:S01]  /*11f30*/  IMAD R206, R18, 0x8, R2 ;  /* 0x0000000812ce7824 */ /* 0x000fe200078e0202 */
[----:B------:R-:W-:-:S04]  /*11f40*/  SHF.L.U32 R207, R19, 0x1f, RZ ;  /* 0x0000001f13cf7819 */ /* 0x000fc800000006ff */
[----:B------:R0:W1:Y:S01]  /*11f50*/  SYNCS.PHASECHK.TRANS64.TRYWAIT P2, [R206+URZ+0x28c30], R207 ;  /* 0x028c30cfce0075a7 */ /* 0x000062000804017f */
[----:B------:R-:W-:Y:S05]  /*11f60*/  @!P0 BRA `(.L_x_5835) ;  /* 0x0000000000048947 */ /* 0x000fea0003800000 */
[----:B------:R-:W-:Y:S01]  /*11f70*/  BPT.TRAP 0x1 ;  /* 0x000000040000795c */ /* 0x000fe20000300000 */
.L_x_5835:
[----:B------:R-:W-:Y:S01]  /*11f80*/  BSSY B1, `(.L_x_5836) ;  /* 0x0000006000017945 */ /* 0x000fe20003800000 */
[----:B------:R-:W-:Y:S02]  /*11f90*/  IMAD R14, R18, 0x200, R13 ;  /* 0x00000200120e7824 */ /* 0x000fe400078e020d */
[----:B------:R-:W-:Y:S01]  /*11fa0*/  IMAD.MOV.U32 R15, RZ, RZ, 0x40000040 ;  /* 0x40000040ff0f7424 */ /* 0x000fe200078e00ff */
[----:B-1----:R-:W-:Y:S06]  /*11fb0*/  @P2 BRA `(.L_x_5837) ;  /* 0x0000000000082947 */ /* 0x002fec0003800000 */
[----:B------:R-:W1:Y:S02]  /*11fc0*/  SYNCS.PHASECHK.TRANS64.TRYWAIT P2, [R206+URZ+0x28c30], R207 ;  /* 0x028c30cfce0075a7 */ /* 0x000e64000804017f */
[----:B-1----:R-:W-:Y:S05]  /*11fd0*/  @!P2 BRA `(.L_x_5838) ;  /* 0x00000128004ca947 */ /* 0x002fea0003800000 */
.L_x_5837:
[----:B------:R-:W-:Y:S05]  /*11fe0*/  BSYNC B1 ;  /* 0x0000000000017941 */ /* 0x000fea0003800000 */
.L_x_5836:
[C---:B------:R-:W-:Y:S01]  /*11ff0*/  R2UR UR6, R14.reuse ;  /* 0x000000000e0672ca */ /* 0x040fe200000e0000 */
[----:B------:R-:W-:Y:S01]  /*12000*/  WARPGROUP.ARRIVE ;  /* 0x00000000000079c5 */ /* 0x000fe20000000000 */
[----:B------:R-:W-:Y:S01]  /*12010*/  R2UR UR7, R15 ;  /* 0x000000000f0772ca */ /* 0x000fe200000e0000 */
[----:B------:R-:W-:Y:S01]  /*12020*/  VIADD R20, R14, 0x2 ;  /* 0x000000020e147836 */ /* 0x000fe20000000000 */
[----:B------:R-:W-:Y:S01]  /*12030*/  R2UR UR4, R4 ;  /* 0x00000000040472ca */ /* 0x000fe200000e0000 */
[----:B------:R-:W-:Y:S01]  /*12040*/  IMAD.MOV.U32 R21, RZ, RZ, 0x40000040 ;  /* 0x40000040ff157424 */ /* 0x000fe200078e00ff */
[----:B------:R-:W-:Y:S01]  /*12050*/  R2UR UR5, R5 ;  /* 0x00000000050572ca */ /* 0x000fe200000e0000 */
[----:B------:R-:W-:-:S12]  /*12060*/  IMAD.MOV.U32 R15, RZ, RZ, 0x40000040 ;  /* 0x40000040ff0f7424 */ /* 0x000fd800078e00ff */
        /* <DEDUP_REMOVED lines=32> */
[----:B------:R-:W-:Y:S01]  /*12270*/  HGMMA.64x64x16.F32.BF16 R152, gdesc[UR4], R152, gsb0 ;  /* 0x00e00000049879f0 */ /* 0x000fe20008001898 */
[----:B------:R-:W-:Y:S02]  /*12280*/  ULDC UR4, c[0x0][0x9d8] ;  /* 0x0002760000047ab9 */ /* 0x000fe40000000800 */
        /* <DEDUP_REMOVED lines=36> */
[----:B------:R-:W-:Y:S01]  /*124d0*/  ULDC UR4, c[0x0][0x9e0] ;  /* 0x0002780000047ab9 */ /* 0x000fe20000000800 */
[----:B------:R4:W-:Y:S01]  /*124e0*/  @!P1 SYNCS.ARRIVE.TRANS64.RED.A1T0 RZ, [R14+URZ], RZ ;  /* 0x000000ff0eff99a7 */ /* 0x0009e2000810043f */
[----:B------:R-:W-:-:S05]  /*124f0*/  IADD3 R183, -R22, R183, R23 ;  /* 0x000000b716b77210 */ /* 0x000fca0007ffe117 */
[----:B------:R-:W0:Y:S01]  /*12500*/  MUFU.TANH R230, R230 ;  /* 0x000000e600e67308 */ /* 0x000e220000002400 */
        /* <DEDUP_REMOVED lines=34> */
[----:B--234-:R-:W-:Y:S05]  /*12730*/  @!P6 BRA `(.L_x_5839) ;  /* 0x000000000060e947 */ /* 0x01cfea0003800000 */
        /* <DEDUP_REMOVED lines=8> */
[----:B------:R-:W2:Y:S02]  /*127c0*/  @P2 LDC.64 R14, c[0x0][0x9e8] ;  /* 0x00027a00ff0e2b82 */ /* 0x000ea40000000a00 */
[----:B--2---:R-:W-:-:S05]  /*127d0*/  @P2 IMAD.HI.U32 R14, R233, R14, RZ ;  /* 0x0000000ee90e2227 */ /* 0x004fca00078e00ff */
[----:B------:R-:W-:-:S04]  /*127e0*/  @P2 SHF.R.U32.HI R233, RZ, R15, R14 ;  /* 0x0000000fffe92219 */ /* 0x000fc8000001160e */
[----:B------:R-:W-:Y:S01]  /*127f0*/  LOP3.LUT R233, RZ, R233, RZ, 0x33, !PT ;  /* 0x000000e9ffe97212 */ /* 0x000fe200078e33ff */
[----:B------:R-:W-:Y:S06]  /*12800*/  BRA `(.L_x_5842) ;  /* 0x0000000000187947 */ /* 0x000fec0003800000 */
.L_x_5841:
[----:B------:R-:W-:Y:S02]  /*12810*/  ULDC UR4, c[0x0][0x9e4] ;  /* 0x0002790000047ab9 */ /* 0x000fe40000000800 */
[----:B------:R-:W-:-:S05]  /*12820*/  IMAD.U32 R234, RZ, RZ, UR4 ;  /* 0x00000004ffea7e24 */ /* 0x000fca000f8e00ff */
[----:B------:R-:W-:-:S13]  /*12830*/  ISETP.NE.AND P2, PT, R234, 0x1, PT ;  /* 0x00000001ea00780c */ /* 0x000fda0003f45270 */
[----:B------:R-:W2:Y:S02]  /*12840*/  @P2 LDC.64 R14, c[0x0][0x9e8] ;  /* 0x00027a00ff0e2b82 */ /* 0x000ea40000000a00 */
[----:B--2---:R-:W-:-:S05]  /*12850*/  @P2 IMAD.HI.U32 R14, R233, R14, RZ ;  /* 0x0000000ee90e2227 */ /* 0x004fca00078e00ff */
[----:B------:R-:W-:-:S07]  /*12860*/  @P2 SHF.R.U32.HI R233, RZ, R15, R14 ;  /* 0x0000000fffe92219 */ /* 0x000fce000001160e */
.L_x_5842:
[----:B------:R-:W-:Y:S05]  /*12870*/  BSYNC B1 ;  /* 0x0000000000017941 */ /* 0x000fea0003800000 */
.L_x_5840:
[----:B------:R-:W-:-:S04]  /*12880*/  IMAD R233, R233, R234, -R178 ;  /* 0x000000eae9e97224 */ /* 0x000fc800078e0ab2 */
[----:B------:R-:W-:-:S05]  /*12890*/  IMAD.IADD R233, R233, 0x1, -R185 ;  /* 0x00000001e9e97824 */ /* 0x000fca00078e0ab9 */
[----:B------:R-:W-:Y:S02]  /*128a0*/  VIMNMX R182, R182, R233, !PT ;  /* 0x000000e9b6b67248 */ /* 0x000fe40007fe0100 */
[----:B------:R-:W-:-:S07]  /*128b0*/  VIADDMNMX R181, R233, R234, R181, PT ;  /* 0x000000eae9b57246 */ /* 0x000fce00038001b5 */
.L_x_5839:
[----:B------:R-:W-:Y:S01]  /*128c0*/  ISETP.GT.AND P2, PT, R12, -0x1, PT ;  /* 0xffffffff0c00780c */ /* 0x000fe20003f44270 */
[----:B------:R-:W2:Y:S03]  /*128d0*/  SHFL.IDX PT, R20, R20, 0x1, 0x1c1f ;  /* 0x003c1f0014147f89 */ /* 0x000ea600000e0000 */
[C---:B------:R-:W-:Y:S02]  /*128e0*/  ISETP.GT.AND P4, PT, R182.reuse, RZ, P2 ;  /* 0x000000ffb600720c */ /* 0x040fe40001784270 */
[----:B------:R-:W-:Y:S02]  /*128f0*/  ISETP.GT.AND P3, PT, R182, 0x1, P2 ;  /* 0x00000001b600780c */ /* 0x000fe40001764270 */
[C---:B------:R-:W-:Y:S02]  /*12900*/  ISETP.LT.OR P4, PT, R181.reuse, 0x1, P4 ;  /* 0x00000001b500780c */ /* 0x040fe40002781670 */
[----:B------:R-:W-:-:S02]  /*12910*/  ISETP.LT.OR P3, PT, R181, 0x2, P3 ;  /* 0x00000002b500780c */ /* 0x000fc40001f61670 */
[----:B------:R-:W-:Y:S02]  /*12920*/  FSEL R216, R216, -INF , !P4 ;  /* 0xff800000d8d87808 */ /* 0x000fe40006000000 */
[----:B0-----:R-:W-:Y:S02]  /*12930*/  FSEL R230, R230, -INF , !P3 ;  /* 0xff800000e6e67808 */ /* 0x001fe40005800000 */
[C---:B------:R-:W-:Y:S02]  /*12940*/  ISETP.GT.AND P4, PT, R182.reuse, 0x8, P2 ;  /* 0x00000008b600780c */ /* 0x040fe40001784270 */
[----:B------:R-:W-:Y:S02]  /*12950*/  ISETP.GT.AND P3, PT, R182, 0x9, P2 ;  /* 0x00000009b600780c */ /* 0x000fe40001764270 */
[C---:B------:R-:W-:Y:S02]  /*12960*/  ISETP.LT.OR P4, PT, R181.reuse, 0x9, P4 ;  /* 0x00000009b500780c */ /* 0x040fe40002781670 */
[----:B------:R-:W-:-:S02]  /*12970*/  ISETP.LT.OR P3, PT, R181, 0xa, P3 ;  /* 0x0000000ab500780c */ /* 0x000fc40001f61670 */
[----:B------:R-:W-:Y:S01]  /*12980*/  FSEL R155, R155, -INF , !P4 ;  /* 0xff8000009b9b7808 */ /* 0x000fe20006000000 */
[--C-:B--2---:R-:W-:Y:S01]  /*12990*/  IMAD.IADD R183, R183, 0x1, R20.reuse ;  /* 0x00000001b7b77824 */ /* 0x104fe200078e0214 */
[----:B------:R-:W-:Y:S01]  /*129a0*/  FSEL R231, R231, -INF , !P3 ;  /* 0xff800000e7e77808 */ /* 0x000fe20005800000 */
[----:B------:R-:W-:Y:S01]  /*129b0*/  IMAD.IADD R232, R232, 0x1, R20 ;  /* 0x00000001e8e87824 */ /* 0x000fe200078e0214 */
[C---:B------:R-:W-:Y:S02]  /*129c0*/  ISETP.GT.AND P4, PT, R182.reuse, 0x10, P2 ;  /* 0x00000010b600780c */ /* 0x040fe40001784270 */
[----:B------:R-:W-:Y:S02]  /*129d0*/  ISETP.GT.AND P3, PT, R182, 0x11, P2 ;  /* 0x00000011b600780c */ /* 0x000fe40001764270 */
[C---:B------:R-:W-:Y:S02]  /*129e0*/  ISETP.LT.OR P4, PT, R181.reuse, 0x11, P4 ;  /* 0x00000011b500780c */ /* 0x040fe40002781670 */
[----:B------:R-:W-:-:S02]  /*129f0*/  ISETP.LT.OR P3, PT, R181, 0x12, P3 ;  /* 0x00000012b500780c */ /* 0x000fc40001f61670 */
[----:B------:R-:W-:Y:S02]  /*12a00*/  FSEL R158, R158, -INF , !P4 ;  /* 0xff8000009e9e7808 */ /* 0x000fe40006000000 */
[----:B------:R-:W-:Y:S02]  /*12a10*/  FSEL R161, R161, -INF , !P3 ;  /* 0xff800000a1a17808 */ /* 0x000fe40005800000 */
        /* <DEDUP_REMOVED lines=29> */
[----:B------:R-:W-:Y:S01]  /*12bf0*/  FSEL R180, R180, -INF , !P3 ;  /* 0xff800000b4b47808 */ /* 0x000fe20005800000 */
[----:B------:R-:W-:Y:S08]  /*12c00*/  @!P6 BRA `(.L_x_5843) ;  /* 0x000000000060e947 */ /* 0x000ff00003800000 */
        /* <DEDUP_REMOVED lines=13> */
.L_x_5845:
[----:B------:R-:W-:Y:S02]  /*12ce0*/  ULDC UR4, c[0x0][0x9e4] ;  /* 0x0002790000047ab9 */ /* 0x000fe40000000800 */
[----:B------:R-:W-:-:S05]  /*12cf0*/  IMAD.U32 R181, RZ, RZ, UR4 ;  /* 0x00000004ffb57e24 */ /* 0x000fca000f8e00ff */
[----:B------:R-:W-:-:S13]  /*12d00*/  ISETP.NE.AND P3, PT, R181, 0x1, PT ;  /* 0x00000001b500780c */ /* 0x000fda0003f65270 */
[----:B------:R-:W0:Y:S02]  /*12d10*/  @P3 LDC.64 R14, c[0x0][0x9e8] ;  /* 0x00027a00ff0e3b82 */ /* 0x000e240000000a00 */
[----:B0-----:R-:W-:-:S05]  /*12d20*/  @P3 IMAD.HI.U32 R14, R20, R14, RZ ;  /* 0x0000000e140e3227 */ /* 0x001fca00078e00ff */
[----:B------:R-:W-:-:S07]  /*12d30*/  @P3 SHF.R.U32.HI R20, RZ, R15, R14 ;  /* 0x0000000fff143219 */ /* 0x000fce000001160e */
.L_x_5846:
[----:B------:R-:W-:Y:S05]  /*12d40*/  BSYNC B1 ;  /* 0x0000000000017941 */ /* 0x000fea0003800000 */
.L_x_5844:
[----:B------:R-:W-:-:S04]  /*12d50*/  IMAD R20, R20, R181, -R178 ;  /* 0x000000b514147224 */ /* 0x000fc800078e0ab2 */
[----:B------:R-:W-:-:S05]  /*12d60*/  IMAD.IADD R20, R20, 0x1, -R185 ;  /* 0x0000000114147824 */ /* 0x000fca00078e0ab9 */
[----:B------:R-:W-:Y:S02]  /*12d70*/  VIMNMX R232, R232, R20, !PT ;  /* 0x00000014e8e87248 */ /* 0x000fe40007fe0100 */
[----:B------:R-:W-:-:S07]  /*12d80*/  VIADDMNMX R183, R20, R181, R183, PT ;  /* 0x000000b514b77246 */ /* 0x000fce00038001b7 */
.L_x_5843:
[----:B------:R-:W-:Y:S01]  /*12d90*/  FMNMX.FTZ R14, R216, R215, !PT ;  /* 0x000000d7d80e7209 */ /* 0x000fe20007810000 */
[----:B------:R-:W-:Y:S02]  /*12da0*/  ULDC UR4, c[0x0][0x988] ;  /* 0x0002620000047ab9 */ /* 0x000fe40000000800 */
[----:B------:R-:W-:Y:S01]  /*12db0*/  IMAD.U32 R20, RZ, RZ, UR4 ;  /* 0x00000004ff147e24 */ /* 0x000fe2000f8e00ff */
        /* <DEDUP_REMOVED lines=16> */
[----:B0-----:R-:W-:-:S05]  /*12ec0*/  FMNMX.FTZ R14, R14, R15, !PT ;  /* 0x0000000f0e0e7209 */ /* 0x001fca0007810000 */
[----:B------:R-:W0:Y:S02]  /*12ed0*/  SHFL.BFLY PT, R15, R14, 0x1, 0x1f ;  /* 0x0c201f000e0f7f89 */ /* 0x000e2400000e0000 */
[----:B0-----:R-:W-:-:S04]  /*12ee0*/  FMNMX.FTZ R14, R14, R15, !PT ;  /* 0x0000000f0e0e7209 */ /* 0x001fc80007810000 */
[C---:B------:R-:W-:Y:S01]  /*12ef0*/  FSETP.NEU.FTZ.AND P3, PT, R14.reuse, -INF , PT ;  /* 0xff8000000e00780b */ /* 0x040fe20003f7d000 */
[----:B------:R-:W-:-:S03]  /*12f00*/  FMUL.FTZ R15, R14, R20 ;  /* 0x000000140e0f7220 */ /* 0x000fc60000410000 */
[----:B------:R-:W-:Y:S02]  /*12f10*/  FSEL R178, R14, RZ, P3 ;  /* 0x000000ff0eb27208 */ /* 0x000fe40001800000 */
[----:B------:R-:W-:Y:S02]  /*12f20*/  FSEL R15, R15, RZ, P3 ;  /* 0x000000ff0f0f7208 */ /* 0x000fe40001800000 */
[----:B------:R-:W-:Y:S01]  /*12f30*/  ISETP.GT.AND P3, PT, R232, 0x1, P2 ;  /* 0x00000001e800780c */ /* 0x000fe20001764270 */
[----:B------:R-:W-:Y:S02]  /*12f40*/  FADD.FTZ R178, -R178, R215 ;  /* 0x000000d7b2b27221 */ /* 0x000fe40000010100 */
[-CC-:B------:R-:W-:Y:S01]  /*12f50*/  FFMA.FTZ R216, R216, R20.reuse, -R15.reuse ;  /* 0x00000014d8d87223 */ /* 0x180fe2000001080f */
[----:B------:R-:W-:Y:S01]  /*12f60*/  ISETP.LT.OR P4, PT, R183, 0x2, P3 ;  /* 0x00000002b700780c */ /* 0x000fe20001f81670 */
[-CC-:B------:R-:W-:Y:S01]  /*12f70*/  FFMA.FTZ R230, R230, R20.reuse, -R15.reuse ;  /* 0x00000014e6e67223 */ /* 0x180fe2000001080f */
[----:B------:R-:W-:Y:S01]  /*12f80*/  ISETP.GT.AND P3, PT, R232, 0x8, P2 ;  /* 0x00000008e800780c */ /* 0x000fe20001764270 */
[-CC-:B------:R-:W-:Y:S01]  /*12f90*/  FFMA.FTZ R155, R155, R20.reuse, -R15.reuse ;  /* 0x000000149b9b7223 */ /* 0x180fe2000001080f */
[----:B------:R-:W-:Y:S01]  /*12fa0*/  FSEL R181, R152, -INF , !P4 ;  /* 0xff80000098b57808 */ /* 0x000fe20006000000 */
[-CC-:B------:R-:W-:Y:S01]  /*12fb0*/  FFMA.FTZ R231, R231, R20.reuse, -R15.reuse ;  /* 0x00000014e7e77223 */ /* 0x180fe2000001080f */
[----:B------:R-:W-:Y:S01]  /*12fc0*/  ISETP.GT.AND P4, PT, R232, 0x9, P2 ;  /* 0x00000009e800780c */ /* 0x000fe20001784270 */
[-CC-:B------:R-:W-:Y:S01]  /*12fd0*/  FFMA.FTZ R158, R158, R20.reuse, -R15.reuse ;  /* 0x000000149e9e7223 */ /* 0x180fe2000001080f */
[----:B------:R-:W-:Y:S01]  /*12fe0*/  ISETP.LT.OR P3, PT, R183, 0x9, P3 ;  /* 0x00000009b700780c */ /* 0x000fe20001f61670 */
[-CC-:B------:R-:W-:Y:S01]  /*12ff0*/  FFMA.FTZ R161, R161, R20.reuse, -R15.reuse ;  /* 0x00000014a1a17223 */ /* 0x180fe2000001080f */
[----:B------:R-:W-:Y:S01]  /*13000*/  ISETP.LT.OR P4, PT, R183, 0xa, P4 ;  /* 0x0000000ab700780c */ /* 0x000fe20002781670 */
[-CC-:B------:R-:W-:Y:S01]  /*13010*/  FFMA.FTZ R162, R162, R20.reuse, -R15.reuse ;  /* 0x00000014a2a27223 */ /* 0x180fe2000001080f */
[----:B------:R-:W-:Y:S01]  /*13020*/  FSEL R153, R153, -INF , !P3 ;  /* 0xff80000099997808 */ /* 0x000fe20005800000 */
[-CC-:B------:R-:W-:Y:S01]  /*13030*/  FFMA.FTZ R165, R165, R20.reuse, -R15.reuse ;  /* 0x00000014a5a57223 */ /* 0x180fe2000001080f */
[----:B------:R-:W-:Y:S01]  /*13040*/  FSEL R154, R154, -INF , !P4 ;  /* 0xff8000009a9a7808 */ /* 0x000fe20006000000 */
[-CC-:B------:R-:W-:Y:S01]  /*13050*/  FFMA.FTZ R166, R166, R20.reuse, -R15.reuse ;  /* 0x00000014a6a67223 */ /* 0x180fe2000001080f */
[C---:B------:R-:W-:Y:S01]  /*13060*/  ISETP.GT.AND P4, PT, R232.reuse, 0x11, P2 ;  /* 0x00000011e800780c */ /* 0x040fe20001784270 */
[-CC-:B------:R-:W-:Y:S01]  /*13070*/  FFMA.FTZ R169, R169, R20.reuse, -R15.reuse ;  /* 0x00000014a9a97223 */ /* 0x180fe2000001080f */
[----:B------:R-:W-:Y:S01]  /*13080*/  ISETP.GT.AND P3, PT, R232, 0x10, P2 ;  /* 0x00000010e800780c */ /* 0x000fe20001764270 */
        /* <DEDUP_REMOVED lines=8> */
[-C--:B------:R-:W-:Y:S01]  /*13110*/  FFMA.FTZ R180, R180, R20.reuse, -R15 ;  /* 0x00000014b4b47223 */ /* 0x080fe2000001080f */
[C---:B------:R-:W-:Y:S01]  /*13120*/  ISETP.LT.OR P3, PT, R183.reuse, 0x11, P3 ;  /* 0x00000011b700780c */ /* 0x040fe20001f61670 */
[----:B------:R-:W-:Y:S01]  /*13130*/  FMUL.FTZ R157, R178, R20 ;  /* 0x00000014b29d7220 */ /* 0x000fe20000410000 */
[----:B------:R-:W-:Y:S01]  /*13140*/  ISETP.LT.OR P4, PT, R183, 0x1a, P4 ;  /* 0x0000001ab700780c */ /* 0x000fe20002781670 */
[----:B------:R-:W-:Y:S01]  /*13150*/  MUFU.EX2 R152, R216 ;  /* 0x000000d800987308 */ /* 0x000fe20000000800 */
[----:B------:R-:W-:-:S02]  /*13160*/  FSEL R156, R156, -INF , !P3 ;  /* 0xff8000009c9c7808 */ /* 0x000fc40005800000 */
[----:B------:R-:W-:Y:S02]  /*13170*/  FSEL R160, R160, -INF , !P4 ;  /* 0xff800000a0a07808 */ /* 0x000fe40006000000 */
[C---:B------:R-:W-:Y:S02]  /*13180*/  ISETP.GT.AND P4, PT, R232.reuse, 0x21, P2 ;  /* 0x00000021e800780c */ /* 0x040fe40001784270 */
[----:B------:R-:W-:Y:S01]  /*13190*/  ISETP.GT.AND P3, PT, R232, 0x18, P2 ;  /* 0x00000018e800780c */ /* 0x000fe20001764270 */
[----:B------:R-:W0:Y:S01]  /*131a0*/  MUFU.EX2 R157, R157 ;  /* 0x0000009d009d7308 */ /* 0x000e220000000800 */
[C---:B------:R-:W-:Y:S02]  /*131b0*/  ISETP.LT.OR P4, PT, R183.reuse, 0x22, P4 ;  /* 0x00000022b700780c */ /* 0x040fe40002781670 */
[----:B------:R-:W-:Y:S02]  /*131c0*/  ISETP.LT.OR P3, PT, R183, 0x19, P3 ;  /* 0x00000019b700780c */ /* 0x000fe40001f61670 */
[----:B------:R-:W-:-:S02]  /*131d0*/  FSEL R164, R164, -INF , !P4 ;  /* 0xff800000a4a47808 */ /* 0x000fc40006000000 */
[C---:B------:R-:W-:Y:S01]  /*131e0*/  ISETP.GT.AND P4, PT, R232.reuse, 0x29, P2 ;  /* 0x00000029e800780c */ /* 0x040fe20001784270 */
[----:B------:R-:W2:Y:S01]  /*131f0*/  MUFU.EX2 R230, R230 ;  /* 0x000000e600e67308 */ /* 0x000ea20000000800 */
[----:B------:R-:W-:Y:S02]  /*13200*/  FSEL R159, R159, -INF , !P3 ;  /* 0xff8000009f9f7808 */ /* 0x000fe40005800000 */
[----:B------:R-:W-:Y:S02]  /*13210*/  ISETP.LT.OR P4, PT, R183, 0x2a, P4 ;  /* 0x0000002ab700780c */ /* 0x000fe40002781670 */
[----:B------:R-:W-:Y:S02]  /*13220*/  ISETP.GT.AND P3, PT, R232, 0x20, P2 ;  /* 0x00000020e800780c */ /* 0x000fe40001764270 */
[----:B------:R-:W-:Y:S01]  /*13230*/  FSEL R168, R168, -INF , !P4 ;  /* 0xff800000a8a87808 */ /* 0x000fe20006000000 */
[----:B------:R-:W3:Y:S01]  /*13240*/  MUFU.EX2 R155, R155 ;  /* 0x0000009b009b7308 */ /* 0x000ee20000000800 */
[----:B------:R-:W-:Y:S01]  /*13250*/  ISETP.GT.AND P4, PT, R232, RZ, P2 ;  /* 0x000000ffe800720c */ /* 0x000fe20001784270 */
[----:B0-----:R-:W-:Y:S01]  /*13260*/  FFMA.FTZ R0, R157, R0, R152 ;  /* 0x000000009d007223 */ /* 0x001fe20000010098 */
[C---:B------:R-:W-:Y:S01]  /*13270*/  ISETP.LT.OR P3, PT, R183.reuse, 0x21, P3 ;  /* 0x00000021b700780c */ /* 0x040fe20001f61670 */
[-C--:B------:R-:W-:Y:S01]  /*13280*/  FMUL.FTZ R24, R24, R157.reuse ;  /* 0x0000009d18187220 */ /* 0x080fe20000410000 */
[----:B------:R-:W-:Y:S01]  /*13290*/  ISETP.LT.OR P4, PT, R183, 0x1, P4 ;  /* 0x00000001b700780c */ /* 0x000fe20002781670 */
[-C--:B------:R-:W-:Y:S01]  /*132a0*/  FMUL.FTZ R25, R25, R157.reuse ;  /* 0x0000009d19197220 */ /* 0x080fe20000410000 */
[----:B------:R-:W-:Y:S01]  /*132b0*/  FSEL R163, R163, -INF , !P3 ;  /* 0xff800000a3a37808 */ /* 0x000fe20005800000 */
[----:B------:R-:W0:Y:S01]  /*132c0*/  MUFU.EX2 R231, R231 ;  /* 0x000000e700e77308 */ /* 0x000e220000000800 */
[----:B------:R-:W-:Y:S01]  /*132d0*/  FSEL R21, R21, -INF , !P4 ;  /* 0xff80000015157808 */ /* 0x000fe20006000000 */
[----:B--2---:R-:W-:Y:S01]  /*132e0*/  FADD.FTZ R0, R230, R0 ;  /* 0x00000000e6007221 */ /* 0x004fe20000010000 */
[----:B------:R-:W-:Y:S01]  /*132f0*/  ISETP.GT.AND P3, PT, R232, 0x28, P2 ;  /* 0x00000028e800780c */ /* 0x000fe20001764270 */
[----:B------:R-:W-:Y:S01]  /*13300*/  FMUL.FTZ R28, R28, R157 ;  /* 0x0000009d1c1c7220 */ /* 0x000fe20000410000 */
[----:B------:R-:W-:Y:S01]  /*13310*/  FMNMX.FTZ R15, R21, R213, !PT ;  /* 0x000000d5150f7209 */ /* 0x000fe20007810000 */
[----:B------:R-:W-:Y:S01]  /*13320*/  FMUL.FTZ R29, R29, R157 ;  /* 0x0000009d1d1d7220 */ /* 0x000fe20000410000 */
[----:B------:R-:W-:Y:S01]  /*13330*/  ISETP.LT.OR P3, PT, R183, 0x29, P3 ;  /* 0x00000029b700780c */ /* 0x000fe20001f61670 */
[----:B------:R-:W2:Y:S01]  /*13340*/  MUFU.EX2 R158, R158 ;  /* 0x0000009e009e7308 */ /* 0x000ea20000000800 */
[----:B------:R-:W-:Y:S01]  /*13350*/  FMNMX.FTZ R15, R181, R15, !PT ;  /* 0x0000000fb50f7209 */ /* 0x000fe20007810000 */
[----:B---3--:R-:W-:Y:S01]  /*13360*/  FADD.FTZ R0, R155, R0 ;  /* 0x000000009b007221 */ /* 0x008fe20000010000 */
[----:B------:R-:W-:Y:S01]  /*13370*/  FSEL R167, R167, -INF , !P3 ;  /* 0xff800000a7a77808 */ /* 0x000fe20005800000 */
[----:B------:R-:W-:Y:S01]  /*13380*/  FMUL.FTZ R32, R32, R157 ;  /* 0x0000009d20207220 */ /* 0x000fe20000410000 */
[----:B------:R-:W-:Y:S01]  /*13390*/  FMNMX.FTZ R15, R153, R15, !PT ;  /* 0x0000000f990f7209 */ /* 0x000fe20007810000 */
[----:B------:R-:W-:Y:S01]  /*133a0*/  FMUL.FTZ R33, R33, R157 ;  /* 0x0000009d21217220 */ /* 0x000fe20000410000 */
[----:B------:R-:W-:Y:S01]  /*133b0*/  ISETP.GT.AND P3, PT, R232, 0x30, P2 ;  /* 0x00000030e800780c */ /* 0x000fe20001764270 */
[----:B------:R-:W3:Y:S01]  /*133c0*/  MUFU.EX2 R161, R161 ;  /* 0x000000a100a17308 */ /* 0x000ee20000000800 */
[----:B------:R-:W-:Y:S01]  /*133d0*/  FMNMX.FTZ R15, R154, R15, !PT ;  /* 0x0000000f9a0f7209 */ /* 0x000fe20007810000 */
[----:B0-----:R-:W-:Y:S01]  /*133e0*/  FADD.FTZ R0, R231, R0 ;  /* 0x00000000e7007221 */ /* 0x001fe20000010000 */
[----:B------:R-:W-:Y:S01]  /*133f0*/  ISETP.LT.OR P3, PT, R183, 0x31, P3 ;  /* 0x00000031b700780c */ /* 0x000fe20001f61670 */
[----:B------:R-:W-:Y:S01]  /*13400*/  FMUL.FTZ R36, R36, R157 ;  /* 0x0000009d24247220 */ /* 0x000fe20000410000 */
[----:B------:R-:W-:Y:S01]  /*13410*/  FMNMX.FTZ R15, R156, R15, !PT ;  /* 0x0000000f9c0f7209 */ /* 0x000fe20007810000 */
[----:B------:R-:W-:Y:S01]  /*13420*/  FMUL.FTZ R37, R37, R157 ;  /* 0x0000009d25257220 */ /* 0x000fe20000410000 */
[----:B------:R-:W-:Y:S01]  /*13430*/  FSEL R171, R171, -INF , !P3 ;  /* 0xff800000abab7808 */ /* 0x000fe20005800000 */
[----:B------:R-:W0:Y:S01]  /*13440*/  MUFU.EX2 R162, R162 ;  /* 0x000000a200a27308 */ /* 0x000e220000000800 */
[----:B------:R-:W-:Y:S01]  /*13450*/  FMNMX.FTZ R15, R182, R15, !PT ;  /* 0x0000000fb60f7209 */ /* 0x000fe20007810000 */
[----:B--2---:R-:W-:Y:S01]  /*13460*/  FADD.FTZ R0, R158, R0 ;  /* 0x000000009e007221 */ /* 0x004fe20000010000 */
[----:B------:R-:W-:Y:S01]  /*13470*/  ISETP.GT.AND P3, PT, R232, 0x31, P2 ;  /* 0x00000031e800780c */ /* 0x000fe20001764270 */
[----:B------:R-:W-:Y:S01]  /*13480*/  FMUL.FTZ R40, R40, R157 ;  /* 0x0000009d28287220 */ /* 0x000fe20000410000 */
[----:B------:R-:W-:Y:S01]  /*13490*/  FMNMX.FTZ R15, R159, R15, !PT ;  /* 0x0000000f9f0f7209 */ /* 0x000fe20007810000 */
[----:B------:R-:W-:Y:S01]  /*134a0*/  FMUL.FTZ R41, R41, R157 ;  /* 0x0000009d29297220 */ /* 0x000fe20000410000 */
[----:B------:R-:W-:Y:S01]  /*134b0*/  ISETP.GT.AND P4, PT, R232, 0x38, P2 ;  /* 0x00000038e800780c */ /* 0x000fe20001784270 */
[----:B------:R-:W2:Y:S01]  /*134c0*/  MUFU.EX2 R165, R165 ;  /* 0x000000a500a57308 */ /* 0x000ea20000000800 */
[----:B------:R-:W-:Y:S01]  /*134d0*/  FMNMX.FTZ R15, R160, R15, !PT ;  /* 0x0000000fa00f7209 */ /* 0x000fe20007810000 */
[----:B---3--:R-:W-:Y:S01]  /*134e0*/  FADD.FTZ R0, R161, R0 ;  /* 0x00000000a1007221 */ /* 0x008fe20000010000 */
[----:B------:R-:W-:Y:S01]  /*134f0*/  ISETP.LT.OR P3, PT, R183, 0x32, P3 ;  /* 0x00000032b700780c */ /* 0x000fe20001f61670 */
        /* <DEDUP_REMOVED lines=15> */
[----:B------:R-:W-:Y:S01]  /*135f0*/  ISETP.LT.OR P2, PT, R183, 0x3a, P2 ;  /* 0x0000003ab700780c */ /* 0x000fe20001741670 */
[----:B------:R-:W-:Y:S01]  /*13600*/  FMUL.FTZ R52, R52, R157 ;  /* 0x0000009d34347220 */ /* 0x000fe20000410000 */
[----:B------:R-:W-:Y:S01]  /*13610*/  FMNMX.FTZ R15, R171, R15, !PT ;  /* 0x0000000fab0f7209 */ /* 0x000fe20007810000 */
[----:B------:R-:W-:Y:S01]  /*13620*/  FMUL.FTZ R53, R53, R157 ;  /* 0x0000009d35357220 */ /* 0x000fe20000410000 */
[----:B------:R-:W-:Y:S01]  /*13630*/  FSEL R174, R174, -INF , !P4 ;  /* 0xff800000aeae7808 */ /* 0x000fe20006000000 */
[----:B------:R-:W-:Y:S01]  /*13640*/  MUFU.EX2 R173, R173 ;  /* 0x000000ad00ad7308 */ /* 0x000fe20000000800 */
[----:B------:R-:W-:Y:S01]  /*13650*/  FMNMX.FTZ R15, R172, R15, !PT ;  /* 0x0000000fac0f7209 */ /* 0x000fe20007810000 */
[----:B---3--:R-:W-:Y:S01]  /*13660*/  FADD.FTZ R0, R166, R0 ;  /* 0x00000000a6007221 */ /* 0x008fe20000010000 */
[----:B------:R-:W-:Y:S01]  /*13670*/  FSEL R175, R175, -INF , !P2 ;  /* 0xff800000afaf7808 */ /* 0x000fe20005000000 */
[----:B------:R-:W-:Y:S01]  /*13680*/  FMUL.FTZ R56, R56, R157 ;  /* 0x0000009d38387220 */ /* 0x000fe20000410000 */
[----:B------:R-:W-:Y:S01]  /*13690*/  FMNMX.FTZ R15, R174, R15, !PT ;  /* 0x0000000fae0f7209 */ /* 0x000fe20007810000 */
[----:B------:R-:W-:Y:S01]  /*136a0*/  FMUL.FTZ R57, R57, R157 ;  /* 0x0000009d39397220 */ /* 0x000fe20000410000 */
[----:B------:R-:W-:Y:S01]  /*136b0*/  F2FP.BF16.F32.PACK_AB R152, R230, R152 ;  /* 0x00000098e698723e */ /* 0x000fe200000010ff */
[----:B------:R-:W-:Y:S01]  /*136c0*/  MUFU.EX2 R177, R177 ;  /* 0x000000b100b17308 */ /* 0x000fe20000000800 */
[----:B------:R-:W-:Y:S01]  /*136d0*/  FMNMX.FTZ R15, R175, R15, !PT ;  /* 0x0000000faf0f7209 */ /* 0x000fe20007810000 */
[----:B0-----:R-:W-:Y:S01]  /*136e0*/  FADD.FTZ R0, R169, R0 ;  /* 0x00000000a9007221 */ /* 0x001fe20000010000 */
[----:B------:R-:W-:Y:S01]  /*136f0*/  ISETP.NE.AND P3, PT, R194, RZ, PT ;  /* 0x000000ffc200720c */ /* 0x000fe20003f65270 */
[-C--:B------:R-:W-:Y:S01]  /*13700*/  FMUL.FTZ R60, R60, R157.reuse ;  /* 0x0000009d3c3c7220 */ /* 0x080fe20000410000 */
[-C--:B------:R-:W-:Y:S01]  /*13710*/  FMUL.FTZ R61, R61, R157.reuse ;  /* 0x0000009d3d3d7220 */ /* 0x080fe20000410000 */
[----:B------:R-:W0:Y:S01]  /*13720*/  SHFL.BFLY PT, R178, R15, 0x2, 0x1f ;  /* 0x0c401f000fb27f89 */ /* 0x000e2200000e0000 */
        /* <DEDUP_REMOVED lines=9> */
[----:B------:R-:W-:Y:S01]  /*137c0*/  @!P3 IMAD R214, R214, 0x40, R191 ;  /* 0x00000040d6d6b824 */ /* 0x000fe200078e02bf */
[----:B------:R-:W-:Y:S01]  /*137d0*/  MUFU.EX2 R180, R180 ;  /* 0x000000b400b47308 */ /* 0x000fe20000000800 */
[-C--:B------:R-:W-:Y:S01]  /*137e0*/  FMUL.FTZ R80, R80, R157.reuse ;  /* 0x0000009d50507220 */ /* 0x080fe20000410000 */
[----:B------:R-:W-:Y:S01]  /*137f0*/  FMUL.FTZ R81, R81, R157 ;  /* 0x0000009d51517220 */ /* 0x000fe20000410000 */
[----:B------:R-:W-:-:S02]  /*13800*/  @!P3 IMAD R214, R214, 0x4, R2 ;  /* 0x00000004d6d6b824 */ /* 0x000fc400078e0202 */
[-C--:B------:R-:W-:Y:S01]  /*13810*/  FMUL.FTZ R84, R84, R157.reuse ;  /* 0x0000009d54547220 */ /* 0x080fe20000410000 */
[-C--:B------:R-:W-:Y:S01]  /*13820*/  FMUL.FTZ R85, R85, R157.reuse ;  /* 0x0000009d55557220 */ /* 0x080fe20000410000 */
[-C--:B------:R-:W-:Y:S01]  /*13830*/  FMUL.FTZ R88, R88, R157.reuse ;  /* 0x0000009d58587220 */ /* 0x080fe20000410000 */
[-C--:B------:R-:W-:Y:S01]  /*13840*/  FMUL.FTZ R89, R89, R157.reuse ;  /* 0x0000009d59597220 */ /* 0x080fe20000410000 */
[----:B------:R-:W-:Y:S01]  /*13850*/  @!P3 STS [R214+0x28800], R157 ;  /* 0x0288009dd600b388 */ /* 0x000fe20000000800 */
[-C--:B------:R-:W-:Y:S01]  /*13860*/  FMUL.FTZ R92, R92, R157.reuse ;  /* 0x0000009d5c5c7220 */ /* 0x080fe20000410000 */
[-C--:B------:R-:W-:Y:S01]  /*13870*/  FMUL.FTZ R93, R93, R157.reuse ;  /* 0x0000009d5d5d7220 */ /* 0x080fe20000410000 */
[-C--:B------:R-:W-:Y:S01]  /*13880*/  FMUL.FTZ R96, R96, R157.reuse ;  /* 0x0000009d60607220 */ /* 0x080fe20000410000 */
[-C--:B------:R-:W-:Y:S01]  /*13890*/  FMUL.FTZ R97, R97, R157.reuse ;  /* 0x0000009d61617220 */ /* 0x080fe20000410000 */
[----:B0-----:R-:W-:Y:S01]  /*138a0*/  FMNMX.FTZ R15, R15, R178, !PT ;  /* 0x000000b20f0f7209 */ /* 0x001fe20007810000 */
[-C--:B------:R-:W-:Y:S01]  /*138b0*/  FMUL.FTZ R100, R100, R157.reuse ;  /* 0x0000009d64647220 */ /* 0x080fe20000410000 */
[-C--:B------:R-:W-:Y:S01]  /*138c0*/  FMUL.FTZ R101, R101, R157.reuse ;  /* 0x0000009d65657220 */ /* 0x080fe20000410000 */
[-C--:B------:R-:W-:Y:S01]  /*138d0*/  FMUL.FTZ R104, R104, R157.reuse ;  /* 0x0000009d68687220 */ /* 0x080fe20000410000 */
        /* <DEDUP_REMOVED lines=24> */
[----:B0-----:R-:W-:-:S02]  /*13a60*/  FMNMX.FTZ R15, R15, R178, !PT ;  /* 0x000000b20f0f7209 */ /* 0x001fc40007810000 */
[----:B------:R0:W2:Y:S02]  /*13a70*/  MUFU.EX2 R178, R170 ;  /* 0x000000aa00b27308 */ /* 0x0000a40000000800 */
[C---:B------:R-:W-:Y:S01]  /*13a80*/  FSETP.NEU.FTZ.AND P2, PT, R15.reuse, -INF , PT ;  /* 0xff8000000f00780b */ /* 0x040fe20003f5d000 */
[----:B------:R-:W-:-:S03]  /*13a90*/  FMUL.FTZ R215, R15, R20 ;  /* 0x000000140fd77220 */ /* 0x000fc60000410000 */
[----:B------:R-:W-:Y:S02]  /*13aa0*/  FSEL R216, R15, RZ, P2 ;  /* 0x000000ff0fd87208 */ /* 0x000fe40001000000 */
[----:B------:R-:W-:-:S03]  /*13ab0*/  FSEL R215, R215, RZ, P2 ;  /* 0x000000ffd7d77208 */ /* 0x000fc60001000000 */
[----:B------:R-:W-:Y:S02]  /*13ac0*/  FADD.FTZ R216, -R216, R213 ;  /* 0x000000d5d8d87221 */ /* 0x000fe40000010100 */
[-CC-:B------:R-:W-:Y:S01]  /*13ad0*/  FFMA.FTZ R213, R21, R20.reuse, -R215.reuse ;  /* 0x0000001415d57223 */ /* 0x180fe200000108d7 */
[-CC-:B------:R-:W-:Y:S01]  /*13ae0*/  FFMA.FTZ R183, R181, R20.reuse, -R215.reuse ;  /* 0x00000014b5b77223 */ /* 0x180fe200000108d7 */
[-C--:B------:R-:W-:Y:S01]  /*13af0*/  FMUL.FTZ R21, R216, R20.reuse ;  /* 0x00000014d8157220 */ /* 0x080fe20000410000 */
[-CC-:B------:R-:W-:Y:S01]  /*13b00*/  FFMA.FTZ R153, R153, R20.reuse, -R215.reuse ;  /* 0x0000001499997223 */ /* 0x180fe200000108d7 */
[-CC-:B0-----:R-:W-:Y:S01]  /*13b10*/  FFMA.FTZ R170, R154, R20.reuse, -R215.reuse ;  /* 0x000000149aaa7223 */ /* 0x181fe200000108d7 */
[----:B------:R-:W-:Y:S01]  /*13b20*/  F2FP.BF16.F32.PACK_AB R154, R231, R155 ;  /* 0x0000009be79a723e */ /* 0x000fe200000010ff */
[----:B------:R-:W-:Y:S01]  /*13b30*/  MUFU.EX2 R213, R213 ;  /* 0x000000d500d57308 */ /* 0x000fe20000000800 */
[-CC-:B------:R-:W-:Y:S01]  /*13b40*/  FFMA.FTZ R181, R156, R20.reuse, -R215.reuse ;  /* 0x000000149cb57223 */ /* 0x180fe200000108d7 */
[-CC-:B------:R-:W-:Y:S01]  /*13b50*/  FFMA.FTZ R182, R182, R20.reuse, -R215.reuse ;  /* 0x00000014b6b67223 */ /* 0x180fe200000108d7 */
[-CC-:B------:R-:W-:Y:S01]  /*13b60*/  FFMA.FTZ R159, R159, R20.reuse, -R215.reuse ;  /* 0x000000149f9f7223 */ /* 0x180fe200000108d7 */
[-CC-:B------:R-:W-:Y:S01]  /*13b70*/  FFMA.FTZ R216, R160, R20.reuse, -R215.reuse ;  /* 0x00000014a0d87223 */ /* 0x180fe200000108d7 */
[-CC-:B------:R-:W-:Y:S01]  /*13b80*/  FFMA.FTZ R163, R163, R20.reuse, -R215.reuse ;  /* 0x00000014a3a37223 */ /* 0x180fe200000108d7 */
[--C-:B------:R-:W-:Y:S01]  /*13b90*/  FFMA.FTZ R230, R164, R20, -R215.reuse ;  /* 0x00000014a4e67223 */ /* 0x100fe200000108d7 */
[----:B------:R-:W-:Y:S01]  /*13ba0*/  F2FP.BF16.F32.PACK_AB R156, R161, R158 ;  /* 0x0000009ea19c723e */ /* 0x000fe200000010ff */
[----:B------:R-:W0:Y:S01]  /*13bb0*/  MUFU.EX2 R21, R21 ;  /* 0x0000001500157308 */ /* 0x000e220000000800 */
[-CC-:B------:R-:W-:Y:S01]  /*13bc0*/  FFMA.FTZ R167, R167, R20.reuse, -R215.reuse ;  /* 0x00000014a7a77223 */ /* 0x180fe200000108d7 */
[-CC-:B------:R-:W-:Y:S01]  /*13bd0*/  FFMA.FTZ R168, R168, R20.reuse, -R215.reuse ;  /* 0x00000014a8a87223 */ /* 0x180fe200000108d7 */
[-CC-:B------:R-:W-:Y:S01]  /*13be0*/  FFMA.FTZ R171, R171, R20.reuse, -R215.reuse ;  /* 0x00000014abab7223 */ /* 0x180fe200000108d7 */
[--C-:B------:R-:W-:Y:S01]  /*13bf0*/  FFMA.FTZ R172, R172, R20, -R215.reuse ;  /* 0x00000014acac7223 */ /* 0x100fe200000108d7 */
[----:B------:R-:W-:Y:S01]  /*13c00*/  F2FP.BF16.F32.PACK_AB R158, R165, R162 ;  /* 0x000000a2a59e723e */ /* 0x000fe200000010ff */
[-CC-:B------:R-:W-:Y:S01]  /*13c10*/  FFMA.FTZ R175, R175, R20.reuse, -R215.reuse ;  /* 0x00000014afaf7223 */ /* 0x180fe200000108d7 */
[----:B------:R-:W-:Y:S01]  /*13c20*/  FFMA.FTZ R174, R174, R20, -R215 ;  /* 0x00000014aeae7223 */ /* 0x000fe200000108d7 */
[----:B------:R-:W3:Y:S01]  /*13c30*/  MUFU.EX2 R183, R183 ;  /* 0x000000b700b77308 */ /* 0x000ee20000000800 */
[----:B--2---:R-:W-:Y:S01]  /*13c40*/  FADD.FTZ R0, R178, R0 ;  /* 0x00000000b2007221 */ /* 0x004fe20000010000 */
[----:B------:R-:W-:-:S02]  /*13c50*/  F2FP.BF16.F32.PACK_AB R160, R169, R166 ;  /* 0x000000a6a9a0723e */ /* 0x000fc400000010ff */
[C---:B------:R-:W-:Y:S01]  /*13c60*/  F2FP.BF16.F32.PACK_AB R162, R173.reuse, R178 ;  /* 0x000000b2ada2723e */ /* 0x040fe200000010ff */
[----:B------:R-:W-:Y:S01]  /*13c70*/  FADD.FTZ R0, R173, R0 ;  /* 0x00000000ad007221 */ /* 0x000fe20000010000 */
[----:B------:R-:W-:Y:S02]  /*13c80*/  F2FP.BF16.F32.PACK_AB R166, R180, R179 ;  /* 0x000000b3b4a6723e */ /* 0x000fe400000010ff */
[----:B------:R2:W4:Y:S01]  /*13c90*/  MUFU.EX2 R155, R153 ;  /* 0x00000099009b7308 */ /* 0x0005220000000800 */
[----:B0-----:R-:W-:Y:S01]  /*13ca0*/  FFMA.FTZ R3, R21, R3, R213 ;  /* 0x0000000315037223 */ /* 0x001fe200000100d5 */
[----:B------:R0:W-:Y:S01]  /*13cb0*/  @!P3 STS [R214+0x28820], R21 ;  /* 0x02882015d600b388 */ /* 0x0001e20000000800 */
[-C--:B------:R-:W-:Y:S01]  /*13cc0*/  FMUL.FTZ R26, R26, R21.reuse ;  /* 0x000000151a1a7220 */ /* 0x080fe20000410000 */
[-C--:B------:R-:W-:Y:S01]  /*13cd0*/  FMUL.FTZ R27, R27, R21.reuse ;  /* 0x000000151b1b7220 */ /* 0x080fe20000410000 */
[-C--:B------:R-:W-:Y:S01]  /*13ce0*/  FMUL.FTZ R30, R30, R21.reuse ;  /* 0x000000151e1e7220 */ /* 0x080fe20000410000 */
[-C--:B------:R-:W-:Y:S01]  /*13cf0*/  FMUL.FTZ R31, R31, R21.reuse ;  /* 0x000000151f1f7220 */ /* 0x080fe20000410000 */
[----:B------:R-:W-:Y:S01]  /*13d00*/  FMUL.FTZ R34, R34, R21 ;  /* 0x0000001522227220 */ /* 0x000fe20000410000 */
[----:B------:R-:W5:Y:S01]  /*13d10*/  MUFU.EX2 R170, R170 ;  /* 0x000000aa00aa7308 */ /* 0x000f620000000800 */
[C---:B---3--:R-:W-:Y:S01]  /*13d20*/  FADD.FTZ R3, R183.reuse, R3 ;  /* 0x00000003b7037221 */ /* 0x048fe20000010000 */
[----:B--2---:R-:W-:Y:S01]  /*13d30*/  F2FP.BF16.F32.PACK_AB R153, R183, R213 ;  /* 0x000000d5b799723e */ /* 0x004fe200000010ff */
        /* <DEDUP_REMOVED lines=13> */
[----:B------:R-:W3:Y:S01]  /*13e10*/  MUFU.EX2 R182, R182 ;  /* 0x000000b600b67308 */ /* 0x000ee20000000800 */
[C---:B-----5:R-:W-:Y:S01]  /*13e20*/  FADD.FTZ R3, R170.reuse, R3 ;  /* 0x00000003aa037221 */ /* 0x060fe20000010000 */
[----:B------:R-:W-:Y:S01]  /*13e30*/  F2FP.BF16.F32.PACK_AB R155, R170, R155 ;  /* 0x0000009baa9b723e */ /* 0x000fe200000010ff */
[----:B------:R-:W-:Y:S01]  /*13e40*/  BAR.SYNC.DEFER_BLOCKING 0xf, 0x100 ;  /* 0x03c4000000007b1d */ /* 0x000fe20000010000 */
        /* <DEDUP_REMOVED lines=22> */
[----:B----4-:R-:W-:Y:S01]  /*13fb0*/  FADD.FTZ R3, R159, R3 ;  /* 0x000000039f037221 */ /* 0x010fe20000010000 */
[----:B------:R0:W-:Y:S01]  /*13fc0*/  STSM.16.M88.4 [R196+0x26800], R152 ;  /* 0x02680098c4007844 */ /* 0x0001e20000000200 */
[-C--:B------:R-:W-:Y:S01]  /*13fd0*/  FMUL.FTZ R90, R90, R21.reuse ;  /* 0x000000155a5a7220 */ /* 0x080fe20000410000 */
[-C--:B------:R-:W-:Y:S01]  /*13fe0*/  FMUL.FTZ R91, R91, R21.reuse ;  /* 0x000000155b5b7220 */ /* 0x080fe20000410000 */
[-C--:B------:R-:W-:Y:S01]  /*13ff0*/  FMUL.FTZ R94, R94, R21.reuse ;  /* 0x000000155e5e7220 */ /* 0x080fe20000410000 */
[-C--:B------:R-:W-:Y:S01]  /*14000*/  FMUL.FTZ R95, R95, R21.reuse ;  /* 0x000000155f5f7220 */ /* 0x080fe20000410000 */
        /* <DEDUP_REMOVED lines=42> */
[----:B----4-:R-:W-:Y:S01]  /*142b0*/  FADD.FTZ R3, R165, R3 ;  /* 0x00000003a5037221 */ /* 0x010fe20000010000 */
[-C--:B------:R-:W-:Y:S01]  /*142c0*/  FMUL.FTZ R150, R150, R21.reuse ;  /* 0x0000001596967220 */ /* 0x080fe20000410000 */
[----:B------:R-:W-:-:S05]  /*142d0*/  FMUL.FTZ R151, R151, R21 ;  /* 0x0000001597977220 */ /* 0x000fca0000410000 */
[----:B------:R-:W4:Y:S01]  /*142e0*/  MUFU.EX2 R167, R174 ;  /* 0x000000ae00a77308 */ /* 0x000f220000000800 */
[C---:B--2---:R-:W-:Y:S01]  /*142f0*/  FADD.FTZ R3, R172.reuse, R3 ;  /* 0x00000003ac037221 */ /* 0x044fe20000010000 */
[----:B------:R-:W-:-:S06]  /*14300*/  F2FP.BF16.F32.PACK_AB R165, R172, R165 ;  /* 0x000000a5aca5723e */ /* 0x000fcc00000010ff */
[----:B------:R-:W2:Y:S01]  /*14310*/  MUFU.EX2 R175, R175 ;  /* 0x000000af00af7308 */ /* 0x000ea20000000800 */
[----:B---3--:R-:W-:Y:S01]  /*14320*/  FADD.FTZ R0, R164, R0 ;  /* 0x00000000a4007221 */ /* 0x008fe20000010000 */
[----:B------:R-:W-:-:S03]  /*14330*/  F2FP.BF16.F32.PACK_AB R164, R177, R164 ;  /* 0x000000a4b1a4723e */ /* 0x000fc600000010ff */
[----:B------:R-:W-:Y:S01]  /*14340*/  FADD.FTZ R0, R177, R0 ;  /* 0x00000000b1007221 */ /* 0x000fe20000010000 */
[----:B----4-:R-:W-:-:S03]  /*14350*/  FADD.FTZ R3, R167, R3 ;  /* 0x00000003a7037221 */ /* 0x010fc60000010000 */
[----:B------:R-:W-:-:S04]  /*14360*/  FADD.FTZ R0, R179, R0 ;  /* 0x00000000b3007221 */ /* 0x000fc80000010000 */
[----:B------:R-:W-:Y:S01]  /*14370*/  FADD.FTZ R0, R180, R0 ;  /* 0x00000000b4007221 */ /* 0x000fe20000010000 */
[C---:B--2---:R-:W-:Y:S01]  /*14380*/  F2FP.BF16.F32.PACK_AB R167, R175.reuse, R167 ;  /* 0x000000a7afa7723e */ /* 0x044fe200000010ff */
[----:B------:R-:W-:-:S04]  /*14390*/  FADD.FTZ R3, R175, R3 ;  /* 0x00000003af037221 */ /* 0x000fc80000010000 */
[----:B------:R0:W-:Y:S01]  /*143a0*/  STSM.16.M88.4 [R198], R164 ;  /* 0x000000a4c6007844 */ /* 0x0001e20000000200 */
[----:B------:R-:W-:Y:S05]  /*143b0*/  @!P0 BRA `(.L_x_5847) ;  /* 0x0000000000048947 */ /* 0x000fea0003800000 */
[----:B------:R-:W-:Y:S01]  /*143c0*/  BPT.TRAP 0x1 ;  /* 0x000000040000795c */ /* 0x000fe20000300000 */
.L_x_5847:
[----:B------:R2:W3:Y:S01]  /*143d0*/  SYNCS.PHASECHK.TRANS64.TRYWAIT P2, [R206+URZ+0x28c50], R207 ;  /* 0x028c50cfce0075a7 */ /* 0x0004e2000804017f */
[----:B------:R-:W-:Y:S05]  /*143e0*/  @!P0 BRA `(.L_x_5848) ;  /* 0x0000000000048947 */ /* 0x000fea0003800000 */
[----:B------:R-:W-:Y:S01]  /*143f0*/  BPT.TRAP 0x1 ;  /* 0x000000040000795c */ /* 0x000fe20000300000 */
.L_x_5848:
[----:B------:R-:W-:Y:S04]  /*14400*/  BSSY B1, `(.L_x_5849) ;  /* 0x0000004000017945 */ /* 0x000fe80003800000 */
[----:B---3--:R-:W-:Y:S05]  /*14410*/  @P2 BRA `(.L_x_5850) ;  /* 0x0000000000082947 */ /* 0x008fea0003800000 */
[----:B------:R-:W3:Y:S02]  /*14420*/  SYNCS.PHASECHK.TRANS64.TRYWAIT P2, [R206+URZ+0x28c50], R207 ;  /* 0x028c50cfce0075a7 */ /* 0x000ee4000804017f */
[----:B---3--:R-:W-:Y:S05]  /*14430*/  @!P2 BRA `(.L_x_5851) ;  /* 0x000001040048a947 */ /* 0x008fea0003800000 */
.L_x_5850:
[----:B------:R-:W-:Y:S05]  /*14440*/  BSYNC B1 ;  /* 0x0000000000017941 */ /* 0x000fea0003800000 */
.L_x_5849:
        /* <DEDUP_REMOVED lines=10> */
[----:B------:R-:W-:-:S02]  /*144f0*/  IMAD.MOV.U32 R213, RZ, RZ, R15 ;  /* 0x000000ffffd57224 */ /* 0x000fc400078e000f */
[----:B------:R-:W-:Y:S02]  /*14500*/  IMAD.MOV.U32 R215, RZ, RZ, R14 ;  /* 0x000000ffffd77224 */ /* 0x000fe400078e000e */
[----:B0-----:R-:W-:-:S06]  /*14510*/  IMAD.MOV.U32 R214, RZ, RZ, R18 ;  /* 0x000000ffffd67224 */ /* 0x001fcc00078e0012 */
[----:B------:R-:W-:Y:S03]  /*14520*/  HGMMA.64x256x16.F32.BF16 R24, R152, gdesc[UR4].tnspB, R24, gsb0 ;  /* 0x43e0000498187df0 */ /* 0x000fe60008001818 */
[----:B------:R-:W-:Y:S02]  /*14530*/  WARPGROUP.DEPBAR.LE gsb0, 0x0 ;  /* 0x00008000000079c5 */ /* 0x000fe40000010000 */
[----:B------:R-:W-:Y:S01]  /*14540*/  VIADD R152, R168, 0x80 ;  /* 0x00000080a8987836 */ /* 0x000fe20000000000 */
        /* <DEDUP_REMOVED lines=31> */
.L_x_5833:
[----:B------:R-:W-:Y:S05]  /*14740*/  BSYNC B0 ;  /* 0x0000000000007941 */ /* 0x000fea0003800000 */
.L_x_5832:
[----:B------:R-:W2:Y:S01]  /*14750*/  SHFL.BFLY PT, R4, R0, 0x2, 0x1f ;  /* 0x0c401f0000047f89 */ /* 0x000ea200000e0000 */
[----:B------:R-:W-:Y:S02]  /*14760*/  IMAD.MOV.U32 R152, RZ, RZ, -0x800000 ;  /* 0xff800000ff987424 */ /* 0x000fe400078e00ff */
[----:B------:R-:W-:Y:S01]  /*14770*/  VIADD R217, R217, 0x1 ;  /* 0x00000001d9d97836 */ /* 0x000fe20000000000 */
[----:B------:R-:W-:Y:S08]  /*14780*/  BAR.ARV 0x8, 0x100 ;  /* 0x0204000000007b1d */ /* 0x000ff00000002000 */
[----:B------:R-:W-:Y:S01]  /*14790*/  BAR.SYNC.DEFER_BLOCKING 0xf, 0x100 ;  /* 0x03c4000000007b1d */ /* 0x000fe20000010000 */
[----:B--2---:R-:W-:-:S05]  /*147a0*/  FADD.FTZ R4, R4, R0 ;  /* 0x0000000004047221 */ /* 0x004fca0000010000 */
[----:B------:R-:W2:Y:S02]  /*147b0*/  SHFL.BFLY PT, R0, R4, 0x1, 0x1f ;  /* 0x0c201f0004007f89 */ /* 0x000ea400000e0000 */
[----:B--2---:R-:W-:Y:S01]  /*147c0*/  FADD.FTZ R0, R4, R0 ;  /* 0x0000000004007221 */ /* 0x004fe20000010000 */
[----:B------:R-:W-:-:S04]  /*147d0*/  IMAD.MOV.U32 R4, RZ, RZ, RZ ;  /* 0x000000ffff047224 */ /* 0x000fc800078e00ff */
[----:B------:R-:W-:-:S13]  /*147e0*/  FSETP.NE.FTZ.AND P0, PT, R0, RZ, PT ;  /* 0x000000ff0000720b */ /* 0x000fda0003f15000 */
        /* <DEDUP_REMOVED lines=11> */
[----:B---3--:R-:W-:Y:S01]  /*148a0*/  @P0 FMUL.FTZ R0, R0, 0.69314718246459960938 ;  /* 0x3f31721800000820 */ /* 0x008fe20000410000 */
[-C--:B------:R-:W-:Y:S01]  /*148b0*/  FMUL.FTZ R40, R40, R4.reuse ;  /* 0x0000000428287220 */ /* 0x080fe20000410000 */
[-C--:B------:R-:W-:Y:S01]  /*148c0*/  FMUL.FTZ R41, R41, R4.reuse ;  /* 0x0000000429297220 */ /* 0x080fe20000410000 */
[----:B------:R-:W-:Y:S01]  /*148d0*/  FMUL.FTZ R44, R44, R4 ;  /* 0x000000042c2c7220 */ /* 0x000fe20000410000 */
[----:B------:R-:W-:Y:S01]  /*148e0*/  @P0 FFMA.FTZ R152, R5, R14, R0 ;  /* 0x0000000e05980223 */ /* 0x000fe20000010000 */
        /* <DEDUP_REMOVED lines=57> */
[----:B------:R-:W-:Y:S01]  /*14c80*/  FMUL.FTZ R149, R149, R4 ;  /* 0x0000000495957220 */ /* 0x000fe20000410000 */
        /* <DEDUP_REMOVED lines=39> */
[----:B------:R2:W-:Y:S01]  /*14f00*/  @!P0 STS [R5+0x28800], R4 ;  /* 0x0288000405008388 */ /* 0x0005e20000000800 */
        /* <DEDUP_REMOVED lines=9> */
[-C--:B--2---:R-:W-:Y:S01]  /*14fa0*/  FMUL.FTZ R4, R78, R0.reuse ;  /* 0x000000004e047220 */ /* 0x084fe20000410000 */
[-C--:B------:R-:W-:Y:S01]  /*14fb0*/  FMUL.FTZ R99, R99, R0.reuse ;  /* 0x0000000063637220 */ /* 0x080fe20000410000 */
[-C--:B------:R-:W-:Y:S01]  /*14fc0*/  FMUL.FTZ R102, R102, R0.reuse ;  /* 0x0000000066667220 */ /* 0x080fe20000410000 */
[-C--:B------:R-:W-:Y:S01]  /*14fd0*/  FMUL.FTZ R103, R103, R0.reuse ;  /* 0x0000000067677220 */ /* 0x080fe20000410000 */
        /* <DEDUP_REMOVED lines=26> */
[----:B------:R-:W-:Y:S06]  /*15180*/  BAR.ARV 0xe, 0x100 ;  /* 0x0384000000007b1d */ /* 0x000fec0000002000 */
[----:B------:R-:W-:-:S02]  /*15190*/  PLOP3.LUT P0, PT, PT, PT, PT, 0x8, 0x0 ;  /* 0x000000000000781c */ /* 0x000fc40003f0e170 */
[----:B------:R-:W-:Y:S02]  /*151a0*/  LOP3.LUT R19, R19, R0, RZ, 0x3c, !PT ;  /* 0x0000000013137212 */ /* 0x000fe400078e3cff */
[----:B------:R-:W-:-:S09]  /*151b0*/  SEL R18, R18, RZ, P1 ;  /* 0x000000ff12127207 */ /* 0x000fd20000800000 */
.L_x_5713:
[----:B------:R-:W-:Y:S05]  /*151c0*/  BSYNC B7 ;  /* 0x0000000000077941 */ /* 0x000fea0003800000 */
.L_x_5701:
[----:B------:R-:W2:Y:S08]  /*151d0*/  S2UR UR5, SR_CgaCtaId ;  /* 0x00000000000579c3 */ /* 0x000eb00000008800 */
[----:B------:R-:W-:Y:S06]  /*151e0*/  BAR.SYNC.DEFER_BLOCKING 0x5, 0x180 ;  /* 0x0146000000007b1d */ /* 0x000fec0000010000 */
[----:B------:R-:W-:Y:S01]  /*151f0*/  UMOV UR4, 0x400 ;  /* 0x0000040000047882 */ /* 0x000fe20000000000 */
[----:B------:R-:W-:Y:S01]  /*15200*/  BSSY B0, `(.L_x_5853) ;  /* 0x000049e000007945 */ /* 0x000fe20003800000 */
[----:B--2---:R-:W-:-:S06]  /*15210*/  ULEA UR4, UR5, UR4, 0x18 ;  /* 0x0000000405047291 */ /* 0x004fcc000f8ec03f */
[----:B------:R-:W-:-:S05]  /*15220*/  IMAD.U32 R2, RZ, RZ, UR4 ;  /* 0x00000004ff027e24 */ /* 0x000fca000f8e00ff */
[----:B-----5:R2:W3:Y:S01]  /*15230*/  LDS.128 R76, [R2+0x28cd0] ;  /* 0x028cd000024c7984 */ /* 0x0204e20000000c00 */
[----:B------:R-:W-:Y:S06]  /*15240*/  BAR.ARV 0x4, 0x180 ;  /* 0x0106000000007b1d */ /* 0x000fec0000002000 */
[----:B------:R-:W-:Y:S05]  /*15250*/  @P0 BRA `(.L_x_5854) ;  /* 0x0000003800980947 */ /* 0x000fea0003800000 */
[----:B------:R-:W4:Y:S01]  /*15260*/  LDL R8, [R1+0x6c] ;  /* 0x00006c0001087983 */ /* 0x000f220000100800 */
        /* <DEDUP_REMOVED lines=12> */
[----:B----4-:R-:W-:-:S04]  /*15330*/  IMAD.WIDE R22, R8, 0x2, R20 ;  /* 0x0000000208167825 */ /* 0x010fc800078e0214 */
[----:B0-----:R-:W-:Y:S01]  /*15340*/  IMAD.MOV.U32 R9, RZ, RZ, R23 ;  /* 0x000000ffff097224 */ /* 0x001fe200078e0017 */
[----:B------:R-:W-:-:S04]  /*15350*/  LOP3.LUT R0, R22, 0x380, RZ, 0xc0, !PT ;  /* 0x0000038016007812 */ /* 0x000fc800078ec0ff */
[----:B------:R-:W-:-:S04]  /*15360*/  SHF.R.U64 R0, R0, 0x3, RZ ;  /* 0x0000000300007819 */ /* 0x000fc800000012ff */
[----:B------:R-:W-:-:S04]  /*15370*/  LOP3.LUT R8, R0, R22, RZ, 0x3c, !PT ;  /* 0x0000001600087212 */ /* 0x000fc800078e3cff */
[----:B------:R-:W-:Y:S02]  /*15380*/  MOV R0, R8 ;  /* 0x0000000800007202 */ /* 0x000fe40000000f00 */
[----:B------:R-:W-:Y:S02]  /*15390*/  F2FP.BF16.F32.PACK_AB R8, R25, R24 ;  /* 0x000000181908723e */ /* 0x000fe400000010ff */
[----:B------:R-:W-:-:S05]  /*153a0*/  F2FP.BF16.F32.PACK_AB R9, R27, R26 ;  /* 0x0000001a1b09723e */ /* 0x000fca00000010ff */
[----:B------:R0:W-:Y:S02]  /*153b0*/  STSM.16.M88.4 [R0], R8 ;  /* 0x0000000800007844 */ /* 0x0001e40000000200 */
[----:B0-----:R-:W-:Y:S02]  /*153c0*/  IADD3 R8, P0, R22, 0x20, RZ ;  /* 0x0000002016087810 */ /* 0x001fe40007f1e0ff */
        /* <DEDUP_REMOVED lines=8> */
[----:B0-----:R-:W-:Y:S02]  /*15450*/  IADD3 R8, P0, R22, 0x40, RZ ;  /* 0x0000004016087810 */ /* 0x001fe40007f1e0ff */
        /* <DEDUP_REMOVED lines=144> */
[----:B------:R-:W-:Y:S01]  /*15d60*/  ISETP.NE.U32.AND P0, PT, RZ, UR4, PT ;  /* 0x00000004ff007c0c */ /* 0x000fe2000bf05070 */
[----:B------:R-:W-:Y:S02]  /*15d70*/  ULDC UR4, c[0x0][0xa88] ;  /* 0x0002a20000047ab9 */ /* 0x000fe40000000800 */
[----:B------:R0:W-:Y:S01]  /*15d80*/  STSM.16.M88.4 [R12], R8 ;  /* 0x000000080c007844 */ /* 0x0001e20000000200 */
[----:B------:R-:W-:Y:S02]  /*15d90*/  ISETP.NE.AND.EX P0, PT, RZ, UR5, PT, P0 ;  /* 0x00000005ff007c0c */ /* 0x000fe4000bf05300 */
[----:B0-----:R-:W-:-:S11]  /*15da0*/  LOP3.LUT R8, R0, 0x380, RZ, 0xc0, !PT ;  /* 0x0000038000087812 */ /* 0x001fd600078ec0ff */
[----:B------:R-:W0:Y:S01]  /*15db0*/  @P0 LDC.64 R10, c[0x0][0xc08] ;  /* 0x00030200ff0a0b82 */ /* 0x000e220000000a00 */
[----:B------:R-:W-:Y:S02]  /*15dc0*/  F2FP.BF16.F32.PACK_AB R12, R145, R144 ;  /* 0x00000090910c723e */ /* 0x000fe400000010ff */
[----:B------:R-:W-:-:S04]  /*15dd0*/  SHF.R.U64 R8, R8, 0x3, RZ ;  /* 0x0000000308087819 */ /* 0x000fc800000012ff */
[----:B------:R-:W-:Y:S01]  /*15de0*/  LOP3.LUT R22, R8, R0, RZ, 0x3c, !PT ;  /* 0x0000000008167212 */ /* 0x000fe200078e3cff */
[----:B------:R-:W-:-:S03]  /*15df0*/  IMAD.U32 R8, RZ, RZ, UR4 ;  /* 0x00000004ff087e24 */ /* 0x000fc6000f8e00ff */
[----:B------:R-:W-:-:S05]  /*15e00*/  MOV R22, R22 ;  /* 0x0000001600167202 */ /* 0x000fca0000000f00 */
[----:B------:R1:W-:Y:S01]  /*15e10*/  STSM.16.M88.4 [R22], R12 ;  /* 0x0000000c16007844 */ /* 0x0003e20000000200 */
[----:B0-----:R-:W-:Y:S01]  /*15e20*/  @P0 IMAD.WIDE R10, R208, 0x4, R10 ;  /* 0x00000004d00a0825 */ /* 0x001fe200078e020a */
[----:B------:R-:W-:Y:S01]  /*15e30*/  BAR.SYNC.DEFER_BLOCKING 0x1, 0x100 ;  /* 0x0044000000007b1d */ /* 0x000fe20000010000 */
[----:B------:R-:W-:-:S04]  /*15e40*/  ISETP.NE.U32.AND P1, PT, RZ, UR6, PT ;  /* 0x00000006ff007c0c */ /* 0x000fc8000bf25070 */
[----:B------:R-:W-:Y:S01]  /*15e50*/  ISETP.NE.AND.EX P1, PT, RZ, UR7, PT, P1 ;  /* 0x00000007ff007c0c */ /* 0x000fe2000bf25310 */
[----:B------:R0:W5:Y:S01]  /*15e60*/  @P0 LDG.E R8, desc[UR42][R10.64] ;  /* 0x0000002a0a080981 */ /* 0x000162000c1e1900 */
[----:B------:R-:W-:Y:S01]  /*15e70*/  IMAD.MOV.U32 R0, RZ, RZ, RZ ;  /* 0x000000ffff007224 */ /* 0x000fe200078e00ff */
[----:B0-----:R-:W0:Y:S02]  /*15e80*/  LDC.64 R10, c[0x0][0xc00] ;  /* 0x00030000ff0a7b82 */ /* 0x001e240000000a00 */
[----:B0-----:R-:W-:-:S08]  /*15e90*/  IMAD.WIDE R10, R208, 0x4, R10 ;  /* 0x00000004d00a7825 */ /* 0x001fd000078e020a */
[----:B------:R1:W5:Y:S01]  /*15ea0*/  @P1 LDG.E R0, desc[UR42][R10.64] ;  /* 0x0000002a0a001981 */ /* 0x000362000c1e1900 */
[----:B------:R-:W-:Y:S05]  /*15eb0*/  @P0 BRA `(.L_x_5855) ;  /* 0x0000000000100947 */ /* 0x000fea0003800000 */
[----:B------:R-:W-:Y:S05]  /*15ec0*/  @!P1 BRA `(.L_x_5855) ;  /* 0x00000000000c9947 */ /* 0x000fea0003800000 */
[----:B-----5:R-:W4:Y:S04]  /*15ed0*/  LDG.E R8, desc[UR42][R10.64] ;  /* 0x0000002a0a087981 */ /* 0x020f28000c1e1900 */
[----:B-1----:R-:W4:Y:S02]  /*15ee0*/  LDG.E R10, desc[UR42][R10.64+0x4] ;  /* 0x0000042a0a0a7981 */ /* 0x002f24000c1e1900 */
[----:B----4-:R-:W-:-:S07]  /*15ef0*/  IMAD.IADD R8, R10, 0x1, -R8 ;  /* 0x000000010a087824 */ /* 0x010fce00078e0a08 */
.L_x_5855:
[----:B------:R-:W4:Y:S01]  /*15f00*/  LDL R9, [R1+0x48] ;  /* 0x0000480001097983 */ /* 0x000f220000100800 */
[----:B------:R-:W-:Y:S01]  /*15f10*/  ISETP.NE.AND P1, PT, R205, RZ, PT ;  /* 0x000000ffcd00720c */ /* 0x000fe20003f25270 */
[----:B------:R-:W-:-:S03]  /*15f20*/  ULDC UR4, c[0x0][0xad4] ;  /* 0x0002b50000047ab9 */ /* 0x000fc60000000800 */
[----:B------:R-:W-:Y:S01]  /*15f30*/  SEL R205, R205, UR4, P1 ;  /* 0x00000004cdcd7c07 */ /* 0x000fe20008800000 */
[----:B----4-:R-:W0:Y:S02]  /*15f40*/  SHFL.IDX PT, R9, R9, RZ, 0x1f ;  /* 0x00001fff09097589 */ /* 0x010e2400000e0000 */
[----:B0-----:R-:W-:Y:S02]  /*15f50*/  ISETP.NE.AND P0, PT, R9, RZ, PT ;  /* 0x000000ff0900720c */ /* 0x001fe40003f05270 */
[----:B-----5:R-:W-:-:S11]  /*15f60*/  SHF.R.S32.HI R9, RZ, 0x1f, R0 ;  /* 0x0000001fff097819 */ /* 0x020fd60000011400 */
[----:B------:R-:W-:Y:S05]  /*15f70*/  @P0 BRA `(.L_x_5856) ;  /* 0x0000000000f80947 */ /* 0x000fea0003800000 */
[----:B------:R-:W4:Y:S01]  /*15f80*/  LDL R155, [R1+0x68] ;  /* 0x00006800019b7983 */ /* 0x000f220000100800 */
[----:B-1----:R-:W-:Y:S01]  /*15f90*/  IMAD.MOV.U32 R14, RZ, RZ, 0x9b8 ;  /* 0x000009b8ff0e7424 */ /* 0x002fe200078e00ff */
[----:B------:R-:W-:Y:S01]  /*15fa0*/  ISETP.GT.AND P1, PT, R205, 0x1, PT ;  /* 0x00000001cd00780c */ /* 0x000fe20003f24270 */
[----:B------:R-:W0:Y:S01]  /*15fb0*/  LDC R154, c[0x0][0xbe8] ;  /* 0x0002fa00ff9a7b82 */ /* 0x000e220000000800 */
[----:B------:R-:W-:Y:S01]  /*15fc0*/  ISETP.NE.U32.AND P0, PT, RZ, UR6, PT ;  /* 0x00000006ff007c0c */ /* 0x000fe2000bf05070 */
[----:B---3--:R-:W-:Y:S01]  /*15fd0*/  IMAD.IADD R76, R201, 0x1, R192 ;  /* 0x00000001c94c7824 */ /* 0x008fe200078e02c0 */
[----:B------:R-:W-:Y:S02]  /*15fe0*/  SEL R14, R14, 0x978, P1 ;  /* 0x000009780e0e7807 */ /* 0x000fe40000800000 */
[----:B------:R-:W-:Y:S02]  /*15ff0*/  ISETP.NE.AND.EX P0, PT, RZ, UR7, PT, P0 ;  /* 0x00000007ff007c0c */ /* 0x000fe4000bf05300 */
[----:B------:R-:W-:Y:S01]  /*16000*/  SHF.R.S32.HI R15, RZ, 0x1f, R208 ;  /* 0x0000001fff0f7819 */ /* 0x000fe200000114d0 */
[----:B------:R-:W1:Y:S01]  /*16010*/  LDC.64 R12, c[0x0][R14+0x220] ;  /* 0x000088000e0c7b82 */ /* 0x000e620000000a00 */
[----:B------:R-:W-:-:S02]  /*16020*/  SEL R22, R208, RZ, !P0 ;  /* 0x000000ffd0167207 */ /* 0x000fc40004000000 */
[----:B------:R-:W-:Y:S02]  /*16030*/  SEL R15, R15, RZ, !P0 ;  /* 0x000000ff0f0f7207 */ /* 0x000fe40004000000 */
[----:B------:R-:W-:-:S03]  /*16040*/  SEL R153, R218, RZ, P1 ;  /* 0x000000ffda997207 */ /* 0x000fc60000800000 */
[----:B------:R-:W3:Y:S01]  /*16050*/  LDC.64 R10, c[0x0][R14+0x218] ;  /* 0x000086000e0a7b82 */ /* 0x000ee20000000a00 */
[----:B0-----:R-:W-:Y:S01]  /*16060*/  ISETP.NE.AND P0, PT, R154, 0x1, PT ;  /* 0x000000019a00780c */ /* 0x001fe20003f05270 */
[----:B-1----:R-:W-:-:S04]  /*16070*/  IMAD R13, R13, R22, RZ ;  /* 0x000000160d0d7224 */ /* 0x002fc800078e02ff */
[C---:B------:R-:W-:Y:S02]  /*16080*/  IMAD R15, R12.reuse, R15, R13 ;  /* 0x0000000f0c0f7224 */ /* 0x040fe400078e020d */
[----:B------:R-:W-:-:S04]  /*16090*/  IMAD.WIDE.U32 R12, R12, R22, RZ ;  /* 0x000000160c0c7225 */ /* 0x000fc800078e00ff */
[-C--:B---3--:R-:W-:Y:S02]  /*160a0*/  IMAD R22, R11, R204.reuse, RZ ;  /* 0x000000cc0b167224 */ /* 0x088fe400078e02ff */
[----:B------:R-:W-:-:S04]  /*160b0*/  IMAD.WIDE.U32 R10, R10, R204, RZ ;  /* 0x000000cc0a0a7225 */ /* 0x000fc800078e00ff */
[----:B------:R-:W-:Y:S01]  /*160c0*/  IMAD.IADD R22, R11, 0x1, R22 ;  /* 0x000000010b167824 */ /* 0x000fe200078e0216 */
[----:B------:R-:W-:Y:S01]  /*160d0*/  IADD3 R23, P2, P3, R12, R10, R0 ;  /* 0x0000000a0c177210 */ /* 0x000fe20007b5e000 */
[----:B------:R-:W0:Y:S01]  /*160e0*/  @P0 LDC R11, c[0x0][0xbec] ;  /* 0x0002fb00ff0b0b82 */ /* 0x000e220000000800 */
[----:B------:R-:W-:-:S05]  /*160f0*/  IMAD.IADD R15, R13, 0x1, R15 ;  /* 0x000000010d0f7824 */ /* 0x000fca00078e020f */
[----:B------:R-:W-:Y:S01]  /*16100*/  IADD3.X R15, R15, R22, R9, P2, P3 ;  /* 0x000000160f0f7210 */ /* 0x000fe200017e6409 */
[----:B------:R-:W-:Y:S01]  /*16110*/  IMAD.MOV.U32 R22, RZ, RZ, R76 ;  /* 0x000000ffff167224 */ /* 0x000fe200078e004c */
[----:B------:R-:W1:Y:S01]  /*16120*/  @P0 LDC R10, c[0x0][0xbf0] ;  /* 0x0002fc00ff0a0b82 */ /* 0x000e620000000800 */
[----:B0-----:R-:W-:-:S05]  /*16130*/  @P0 IMAD.HI.U32 R11, R76, R11, RZ ;  /* 0x0000000b4c0b0227 */ /* 0x001fca00078e00ff */
[----:B-1----:R-:W-:Y:S02]  /*16140*/  @P0 SHF.R.U32.HI R22, RZ, R10, R11 ;  /* 0x0000000aff160219 */ /* 0x002fe4000001160b */
[----:B------:R-:W0:Y:S02]  /*16150*/  LDC.64 R10, c[0x0][R14+0x228] ;  /* 0x00008a000e0a7b82 */ /* 0x000e240000000a00 */
[----:B0-----:R-:W-:-:S04]  /*16160*/  IMAD.WIDE.U32 R12, R10, R153, RZ ;  /* 0x000000990a0c7225 */ /* 0x001fc800078e00ff */
[----:B------:R-:W-:Y:S01]  /*16170*/  IMAD R10, R11, R153, RZ ;  /* 0x000000990b0a7224 */ /* 0x000fe200078e02ff */
[----:B------:R-:W-:Y:S01]  /*16180*/  IADD3 R12, P0, P2, R22, R23, R12 ;  /* 0x00000017160c7210 */ /* 0x000fe20007a1e00c */
[--C-:B------:R-:W-:Y:S01]  /*16190*/  IMAD.MOV R23, RZ, RZ, -R22.reuse ;  /* 0x000000ffff177224 */ /* 0x100fe200078e0a16 */
[----:B------:R-:W-:Y:S01]  /*161a0*/  SHF.R.S32.HI R22, RZ, 0x1f, R22 ;  /* 0x0000001fff167819 */ /* 0x000fe20000011416 */
[----:B------:R-:W-:Y:S02]  /*161b0*/  IMAD.IADD R13, R13, 0x1, R10 ;  /* 0x000000010d0d7824 */ /* 0x000fe400078e020a */
[----:B------:R0:W1:Y:S01]  /*161c0*/  LDC.64 R10, c[0x0][R14+0x210] ;  /* 0x000084000e0a7b82 */ /* 0x0000620000000a00 */
[----:B------:R-:W-:Y:S02]  /*161d0*/  IMAD R23, R154, R23, R76 ;  /* 0x000000179a177224 */ /* 0x000fe400078e024c */
[----:B------:R-:W-:Y:S01]  /*161e0*/  IADD3.X R13, R22, R15, R13, P0, P2 ;  /* 0x0000000f160d7210 */ /* 0x000fe200007e440d */
[----:B------:R-:W-:-:S02]  /*161f0*/  IMAD.IADD R15, R191, 0x1, R192 ;  /* 0x00000001bf0f7824 */ /* 0x000fc400078e02c0 */
[----:B0-----:R-:W-:Y:S01]  /*16200*/  SHF.R.S32.HI R14, RZ, 0x1f, R23 ;  /* 0x0000001fff0e7819 */ /* 0x001fe20000011417 */
[-C--:B-1----:R-:W-:Y:S02]  /*16210*/  IMAD R11, R11, R23.reuse, RZ ;  /* 0x000000170b0b7224 */ /* 0x082fe400078e02ff */
[----:B------:R-:W-:-:S04]  /*16220*/  IMAD.WIDE.U32 R12, R10, R23, R12 ;  /* 0x000000170a0c7225 */ /* 0x000fc800078e000c */
[----:B------:R-:W-:Y:S02]  /*16230*/  IMAD R14, R10, R14, R11 ;  /* 0x0000000e0a0e7224 */ /* 0x000fe400078e020b */
[----:B------:R-:W0:Y:S02]  /*16240*/  LDC.64 R10, c[0x0][0xba8] ;  /* 0x0002ea00ff0a7b82 */ /* 0x000e240000000a00 */
[----:B------:R-:W-:-:S06]  /*16250*/  IMAD.IADD R14, R13, 0x1, R14 ;  /* 0x000000010d0e7824 */ /* 0x000fcc00078e020e */
[----:B0-----:R-:W0:Y:S08]  /*16260*/  @!P1 LDC R10, c[0x0][0xb50] ;  /* 0x0002d400ff0a9b82 */ /* 0x001e300000000800 */
[----:B------:R-:W1:Y:S01]  /*16270*/  @!P1 LDC R11, c[0x0][0xb54] ;  /* 0x0002d500ff0b9b82 */ /* 0x000e620000000800 */
[----:B0-----:R-:W-:-:S04]  /*16280*/  LEA R13, P0, R12, R10, 0x2 ;  /* 0x0000000a0c0d7211 */ /* 0x001fc800078010ff */
[----:B-1----:R-:W-:Y:S02]  /*16290*/  LEA.HI.X R14, R12, R11, R14, 0x2, P0 ;  /* 0x0000000b0c0e7211 */ /* 0x002fe400000f140e */
[----:B------:R-:W-:Y:S04]  /*162a0*/  SHFL.IDX PT, R12, R13, 0x1, 0x1c1f ;  /* 0x003c1f000d0c7f89 */ /* 0x000fe800000e0000 */
[----:B------:R-:W-:Y:S01]  /*162b0*/  SHFL.IDX PT, R11, R14, RZ, 0x1c1f ;  /* 0x001c1fff0e0b7589 */ /* 0x000fe200000e0000 */
[----:B----4-:R-:W-:-:S05]  /*162c0*/  IMAD.MOV R10, RZ, RZ, -R155 ;  /* 0x000000ffff0a7224 */ /* 0x010fca00078e0a9b */
[----:B------:R-:W-:Y:S02]  /*162d0*/  ISETP.NE.AND P0, PT, R185, R10, PT ;  /* 0x0000000ab900720c */ /* 0x000fe40003f05270 */
[----:B------:R-:W0:Y:S04]  /*162e0*/  SHFL.IDX PT, R10, R13, RZ, 0x1c1f ;  /* 0x001c1fff0d0a7589 */ /* 0x000e2800000e0000 */
[----:B------:R1:W3:Y:S02]  /*162f0*/  SHFL.IDX PT, R13, R14, 0x1, 0x1c1f ;  /* 0x003c1f000e0d7f89 */ /* 0x0002e400000e0000 */
[----:B-1----:R-:W-:-:S05]  /*16300*/  IMAD R14, R8, R154, RZ ;  /* 0x0000009a080e7224 */ /* 0x002fca00078e02ff */
[C---:B------:R-:W-:Y:S01]  /*16310*/  ISETP.GE.OR P1, PT, R15.reuse, R14, P0 ;  /* 0x0000000e0f00720c */ /* 0x040fe20000726670 */
[----:B------:R-:W-:-:S05]  /*16320*/  VIADD R15, R15, 0x8 ;  /* 0x000000080f0f7836 */ /* 0x000fca0000000000 */
[----:B------:R-:W-:-:S07]  /*16330*/  ISETP.GE.OR P0, PT, R15, R14, P0 ;  /* 0x0000000e0f00720c */ /* 0x000fce0000706670 */
[----:B0-----:R0:W-:Y:S06]  /*16340*/  @!P1 ST.E desc[UR42][R10.64], R152 ;  /* 0x000000980a009985 */ /* 0x0011ec000c10192a */
[----:B---3--:R0:W-:Y:S02]  /*16350*/  @!P0 ST.E desc[UR42][R12.64], R3 ;  /* 0x000000030c008985 */ /* 0x0081e4000c10192a */
.L_x_5856:
[----:B------:R-:W-:Y:S02]  /*16360*/  ISETP.GT.AND P1, PT, R205, 0x1, PT ;  /* 0x00000001cd00780c */ /* 0x000fe40003f24270 */
[----:B------:R-:W-:-:S04]  /*16370*/  ISETP.NE.U32.AND P0, PT, RZ, UR6, PT ;  /* 0x00000006ff007c0c */ /* 0x000fc8000bf05070 */
[----:B------:R-:W-:-:S04]  /*16380*/  ISETP.NE.AND.EX P0, PT, RZ, UR7, PT, P0 ;  /* 0x00000007ff007c0c */ /* 0x000fc8000bf05300 */
[----:B0-----:R-:W-:-:S03]  /*16390*/  SEL R3, R208, RZ, !P0 ;  /* 0x000000ffd0037207 */ /* 0x001fc60004000000 */
[----:B------:R-:W-:Y:S06]  /*163a0*/  @P1 BRA `(.L_x_5857) ;  /* 0x00000010003c1947 */ /* 0x000fec0003800000 */
[----:B------:R-:W0:Y:S01]  /*163b0*/  S2R R81, SR_TID.X ;  /* 0x0000000000517919 */ /* 0x000e220000002100 */
[----:B------:R-:W4:Y:S01]  /*163c0*/  LDC R83, c[0x0][0xbe8] ;  /* 0x0002fa00ff537b82 */ /* 0x000f220000000800 */
[----:B------:R-:W-:Y:S01]  /*163d0*/  ULDC.64 UR4, c[0x0][0xaa0] ;  /* 0x0002a80000047ab9 */ /* 0x000fe20000000a00 */
[----:B0-----:R-:W-:-:S05]  /*163e0*/  VIADD R81, R81, 0xffffff80 ;  /* 0xffffff8051517836 */ /* 0x001fca0000000000 */
[----:B------:R-:W-:-:S04]  /*163f0*/  SHF.R.S32.HI R80, RZ, 0x1f, R81 ;  /* 0x0000001fff507819 */ /* 0x000fc80000011451 */
[----:B------:R-:W-:-:S04]  /*16400*/  LEA.HI R80, R80, R81, RZ, 0x3 ;  /* 0x0000005150507211 */ /* 0x000fc800078f18ff */
[----:B---3--:R-:W-:-:S05]  /*16410*/  SHF.R.S32.HI R76, RZ, 0x3, R80 ;  /* 0x00000003ff4c7819 */ /* 0x008fca0000011450 */
[----:B------:R-:W-:-:S04]  /*16420*/  IMAD R5, R76, 0x40, R193 ;  /* 0x000000404c057824 */ /* 0x000fc800078e02c1 */
[----:B------:R-:W-:-:S03]  /*16430*/  IMAD.WIDE R4, R5, 0x2, R20 ;  /* 0x0000000205047825 */ /* 0x000fc600078e0214 */
[C---:B------:R-:W-:Y:S02]  /*16440*/  IADD3 R41, P2, R4.reuse, 0x7000, RZ ;  /* 0x0000700004297810 */ /* 0x040fe40007f5e0ff */
[----:B-1----:R-:W-:Y:S02]  /*16450*/  IADD3 R13, P3, R4, 0x1000, RZ ;  /* 0x00001000040d7810 */ /* 0x002fe40007f7e0ff */
[----:B------:R-:W-:Y:S02]  /*16460*/  LOP3.LUT R40, R41, 0x380, RZ, 0xc0, !PT ;  /* 0x0000038029287812 */ /* 0x000fe400078ec0ff */
[----:B------:R-:W-:Y:S02]  /*16470*/  LOP3.LUT R12, R13, 0x380, RZ, 0xc0, !PT ;  /* 0x000003800d0c7812 */ /* 0x000fe400078ec0ff */
[----:B------:R-:W-:Y:S02]  /*16480*/  SHF.R.U64 R40, R40, 0x3, RZ ;  /* 0x0000000328287819 */ /* 0x000fe400000012ff */
[----:B------:R-:W-:-:S02]  /*16490*/  SHF.R.U64 R12, R12, 0x3, RZ ;  /* 0x000000030c0c7819 */ /* 0x000fc400000012ff */
[----:B------:R-:W-:Y:S01]  /*164a0*/  LOP3.LUT R40, R40, R41, RZ, 0x3c, !PT ;  /* 0x0000002928287212 */ /* 0x000fe200078e3cff */
[--C-:B------:R-:W-:Y:S01]  /*164b0*/  IMAD.X R41, RZ, RZ, R5.reuse, P2 ;  /* 0x000000ffff297224 */ /* 0x100fe200010e0605 */
[----:B------:R-:W-:Y:S02]  /*164c0*/  IADD3 R69, P2, R4, 0xe000, RZ ;  /* 0x0000e00004457810 */ /* 0x000fe40007f5e0ff */
[----:B------:R-:W-:Y:S01]  /*164d0*/  LOP3.LUT R12, R12, R13, RZ, 0x3c, !PT ;  /* 0x0000000d0c0c7212 */ /* 0x000fe200078e3cff */
[----:B------:R-:W-:Y:S01]  /*164e0*/  IMAD.X R13, RZ, RZ, R5, P3 ;  /* 0x000000ffff0d7224 */ /* 0x000fe200018e0605 */
[----:B------:R-:W-:Y:S01]  /*164f0*/  LOP3.LUT R68, R69, 0x380, RZ, 0xc0, !PT ;  /* 0x0000038045447812 */ /* 0x000fe200078ec0ff */
[----:B------:R-:W-:Y:S01]  /*16500*/  IMAD R9, R9, UR4, RZ ;  /* 0x0000000409097c24 */ /* 0x000fe2000f8e02ff */
[----:B------:R-:W-:Y:S01]  /*16510*/  IADD3 R21, P4, R4, 0x2000, RZ ;  /* 0x0000200004157810 */ /* 0x000fe20007f9e0ff */
[----:B----4-:R-:W-:Y:S01]  /*16520*/  IMAD R87, R8, R83, RZ ;  /* 0x0000005308577224 */ /* 0x010fe200078e02ff */
[C---:B------:R-:W-:Y:S01]  /*16530*/  IADD3 R25, P5, R4.reuse, 0x3000, RZ ;  /* 0x0000300004197810 */ /* 0x040fe20007fbe0ff */
[----:B------:R-:W5:Y:S01]  /*16540*/  LD.E.128 R12, desc[UR42][R12.64] ;  /* 0x0000002a0c0c7980 */ /* 0x000f62000c101d00 */
[----:B------:R-:W-:-:S02]  /*16550*/  IADD3 R29, P6, R4, 0x4000, RZ ;  /* 0x00004000041d7810 */ /* 0x000fc40007fde0ff */
[C---:B------:R-:W-:Y:S01]  /*16560*/  IADD3 R33, P0, R4.reuse, 0x5000, RZ ;  /* 0x0000500004217810 */ /* 0x040fe20007f1e0ff */
[----:B------:R-:W5:Y:S01]  /*16570*/  LD.E.128 R40, desc[UR42][R40.64] ;  /* 0x0000002a28287980 */ /* 0x000f62000c101d00 */
[C---:B------:R-:W-:Y:S02]  /*16580*/  IADD3 R37, P1, R4.reuse, 0x6000, RZ ;  /* 0x0000600004257810 */ /* 0x040fe40007f3e0ff */
[----:B------:R-:W-:Y:S02]  /*16590*/  IADD3 R45, P3, R4, 0x8000, RZ ;  /* 0x00008000042d7810 */ /* 0x000fe40007f7e0ff */
[----:B------:R-:W-:Y:S02]  /*165a0*/  SHF.R.U64 R68, R68, 0x3, RZ ;  /* 0x0000000344447819 */ /* 0x000fe400000012ff */
[----:B------:R-:W-:Y:S02]  /*165b0*/  LOP3.LUT R20, R21, 0x380, RZ, 0xc0, !PT ;  /* 0x0000038015147812 */ /* 0x000fe400078ec0ff */
[----:B------:R-:W-:-:S02]  /*165c0*/  LOP3.LUT R24, R25, 0x380, RZ, 0xc0, !PT ;  /* 0x0000038019187812 */ /* 0x000fc400078ec0ff */
[----:B------:R-:W-:Y:S02]  /*165d0*/  LOP3.LUT R28, R29, 0x380, RZ, 0xc0, !PT ;  /* 0x000003801d1c7812 */ /* 0x000fe400078ec0ff */
[----:B------:R-:W-:Y:S02]  /*165e0*/  LOP3.LUT R32, R33, 0x380, RZ, 0xc0, !PT ;  /* 0x0000038021207812 */ /* 0x000fe400078ec0ff */
[----:B------:R-:W-:Y:S02]  /*165f0*/  LOP3.LUT R36, R37, 0x380, RZ, 0xc0, !PT ;  /* 0x0000038025247812 */ /* 0x000fe400078ec0ff */
[----:B------:R-:W-:Y:S02]  /*16600*/  LOP3.LUT R44, R45, 0x380, RZ, 0xc0, !PT ;  /* 0x000003802d2c7812 */ /* 0x000fe400078ec0ff */
[----:B------:R-:W-:Y:S01]  /*16610*/  LOP3.LUT R68, R68, R69, RZ, 0x3c, !PT ;  /* 0x0000004544447212 */ /* 0x000fe200078e3cff */
[----:B------:R-:W-:Y:S01]  /*16620*/  IMAD.X R69, RZ, RZ, R5, P2 ;  /* 0x000000ffff457224 */ /* 0x000fe200010e0605 */
[----:B------:R-:W-:-:S02]  /*16630*/  LOP3.LUT R11, R4, 0x380, RZ, 0xc0, !PT ;  /* 0x00000380040b7812 */ /* 0x000fc400078ec0ff */
[----:B------:R-:W-:Y:S02]  /*16640*/  ISETP.NE.AND P2, PT, R83, 0x1, PT ;  /* 0x000000015300780c */ /* 0x000fe40003f45270 */
[----:B------:R-:W-:Y:S01]  /*16650*/  SHF.R.U64 R20, R20, 0x3, RZ ;  /* 0x0000000314147819 */ /* 0x000fe200000012ff */
[----:B------:R-:W-:Y:S01]  /*16660*/  IMAD R9, R0, UR5, R9 ;  /* 0x0000000500097c24 */ /* 0x000fe2000f8e0209 */
[----:B------:R-:W-:Y:S01]  /*16670*/  SHF.R.U64 R24, R24, 0x3, RZ ;  /* 0x0000000318187819 */ /* 0x000fe200000012ff */
[----:B------:R-:W5:Y:S01]  /*16680*/  LD.E.128 R68, desc[UR42][R68.64] ;  /* 0x0000002a44447980 */ /* 0x000f62000c101d00 */
[----:B------:R-:W-:Y:S02]  /*16690*/  SHF.R.U64 R28, R28, 0x3, RZ ;  /* 0x000000031c1c7819 */ /* 0x000fe400000012ff */
[----:B------:R-:W-:Y:S02]  /*166a0*/  SHF.R.U64 R32, R32, 0x3, RZ ;  /* 0x0000000320207819 */ /* 0x000fe400000012ff */
[----:B------:R-:W-:-:S02]  /*166b0*/  SHF.R.U64 R36, R36, 0x3, RZ ;  /* 0x0000000324247819 */ /* 0x000fc400000012ff */
[----:B------:R-:W-:Y:S01]  /*166c0*/  SHF.R.U64 R44, R44, 0x3, RZ ;  /* 0x000000032c2c7819 */ /* 0x000fe200000012ff */
[----:B------:R-:W0:Y:S01]  /*166d0*/  @P2 LDC R85, c[0x0][0xbec] ;  /* 0x0002fb00ff552b82 */ /* 0x000e220000000800 */
        /* <DEDUP_REMOVED lines=14> */
[----:B------:R-:W1:Y:S01]  /*167c0*/  @P2 LDC R84, c[0x0][0xbf0] ;  /* 0x0002fc00ff542b82 */ /* 0x000e620000000800 */
[C---:B------:R-:W-:Y:S01]  /*167d0*/  IADD3 R53, P5, R4.reuse, 0xa000, RZ ;  /* 0x0000a00004357810 */ /* 0x040fe20007fbe0ff */
[----:B------:R-:W5:Y:S01]  /*167e0*/  LD.E.128 R20, desc[UR42][R20.64] ;  /* 0x0000002a14147980 */ /* 0x000f62000c101d00 */
[----:B------:R-:W-:-:S02]  /*167f0*/  IADD3 R57, P6, R4, 0xb000, RZ ;  /* 0x0000b00004397810 */ /* 0x000fc40007fde0ff */
[C---:B------:R-:W-:Y:S01]  /*16800*/  IADD3 R61, P0, R4.reuse, 0xc000, RZ ;  /* 0x0000c000043d7810 */ /* 0x040fe20007f1e0ff */
[----:B------:R-:W5:Y:S01]  /*16810*/  LD.E.128 R24, desc[UR42][R24.64] ;  /* 0x0000002a18187980 */ /* 0x000f62000c101d00 */
[C---:B------:R-:W-:Y:S02]  /*16820*/  IADD3 R65, P1, R4.reuse, 0xd000, RZ ;  /* 0x0000d00004417810 */ /* 0x040fe40007f3e0ff */
[----:B------:R-:W-:Y:S01]  /*16830*/  IADD3 R7, P3, R4, 0xf000, RZ ;  /* 0x0000f00004077810 */ /* 0x000fe20007f7e0ff */
[----:B------:R-:W5:Y:S01]  /*16840*/  LD.E.128 R28, desc[UR42][R28.64] ;  /* 0x0000002a1c1c7980 */ /* 0x000f62000c101d00 */
[----:B------:R-:W-:Y:S01]  /*16850*/  LOP3.LUT R4, R11, R4, RZ, 0x3c, !PT ;  /* 0x000000040b047212 */ /* 0x000fe200078e3cff */
[----:B------:R-:W-:Y:S01]  /*16860*/  IMAD.WIDE.U32 R10, R0, UR4, RZ ;  /* 0x00000004000a7c25 */ /* 0x000fe2000f8e00ff */
[----:B------:R-:W-:Y:S01]  /*16870*/  ULDC.64 UR4, c[0x0][0xae8] ;  /* 0x0002ba0000047ab9 */ /* 0x000fe20000000a00 */
[----:B------:R-:W3:Y:S01]  /*16880*/  LDC R0, c[0x0][0xac8] ;  /* 0x0002b200ff007b82 */ /* 0x000ee20000000800 */
[----:B------:R-:W-:Y:S01]  /*16890*/  LOP3.LUT R82, R80, 0xfffffff8, RZ, 0xc0, !PT ;  /* 0xfffffff850527812 */ /* 0x000fe200078ec0ff */
[----:B------:R-:W-:Y:S01]  /*168a0*/  IMAD.IADD R11, R11, 0x1, R9 ;  /* 0x000000010b0b7824 */ /* 0x000fe200078e0209 */
[----:B------:R-:W-:Y:S01]  /*168b0*/  SHF.R.S32.HI R9, RZ, 0x1f, R3 ;  /* 0x0000001fff097819 */ /* 0x000fe20000011403 */
[----:B------:R-:W-:Y:S01]  /*168c0*/  IMAD.X R73, RZ, RZ, R5, P3 ;  /* 0x000000ffff497224 */ /* 0x000fe200018e0605 */
[----:B------:R-:W-:Y:S01]  /*168d0*/  LOP3.LUT R60, R61, 0x380, RZ, 0xc0, !PT ;  /* 0x000003803d3c7812 */ /* 0x000fe200078ec0ff */
[----:B------:R-:W-:Y:S01]  /*168e0*/  IMAD.WIDE.U32 R10, R204, UR4, R10 ;  /* 0x00000004cc0a7c25 */ /* 0x000fe2000f8e000a */
[----:B------:R-:W-:Y:S01]  /*168f0*/  LOP3.LUT R64, R65, 0x380, RZ, 0xc0, !PT ;  /* 0x0000038041407812 */ /* 0x000fe200078ec0ff */
[----:B------:R-:W5:Y:S01]  /*16900*/  LD.E.128 R32, desc[UR42][R32.64] ;  /* 0x0000002a20207980 */ /* 0x000f62000c101d00 */
[----:B------:R-:W-:Y:S01]  /*16910*/  SHF.R.U64 R60, R60, 0x3, RZ ;  /* 0x000000033c3c7819 */ /* 0x000fe200000012ff */
[----:B------:R-:W-:Y:S01]  /*16920*/  IMAD R11, R204, UR5, R11 ;  /* 0x00000005cc0b7c24 */ /* 0x000fe2000f8e020b */
[----:B------:R-:W-:Y:S01]  /*16930*/  ULDC.64 UR4, c[0x0][0xaf0] ;  /* 0x0002bc0000047ab9 */ /* 0x000fe20000000a00 */
[----:B------:R-:W-:Y:S01]  /*16940*/  IMAD.IADD R81, R81, 0x1, -R82 ;  /* 0x0000000151517824 */ /* 0x000fe200078e0a52 */
[----:B------:R-:W-:Y:S01]  /*16950*/  LOP3.LUT R60, R60, R61, RZ, 0x3c, !PT ;  /* 0x0000003d3c3c7212 */ /* 0x000fe200078e3cff */
[----:B------:R-:W-:Y:S01]  /*16960*/  IMAD R80, R9, UR4, RZ ;  /* 0x0000000409507c24 */ /* 0x000fe2000f8e02ff */
[----:B------:R-:W-:Y:S01]  /*16970*/  SHF.R.U64 R64, R64, 0x3, RZ ;  /* 0x0000000340407819 */ /* 0x000fe200000012ff */
[----:B------:R-:W-:Y:S01]  /*16980*/  IMAD.WIDE.U32 R10, R3, UR4, R10 ;  /* 0x00000004030a7c25 */ /* 0x000fe2000f8e000a */
[----:B------:R-:W-:Y:S01]  /*16990*/  LOP3.LUT R48, R49, 0x380, RZ, 0xc0, !PT ;  /* 0x0000038031307812 */ /* 0x000fe200078ec0ff */
[----:B------:R-:W5:Y:S01]  /*169a0*/  LD.E.128 R36, desc[UR42][R36.64] ;  /* 0x0000002a24247980 */ /* 0x000f62000c101d00 */
[----:B------:R-:W-:Y:S01]  /*169b0*/  LOP3.LUT R64, R64, R65, RZ, 0x3c, !PT ;  /* 0x0000004140407212 */ /* 0x000fe200078e3cff */
[----:B------:R-:W-:Y:S01]  /*169c0*/  IMAD R9, R3, UR5, R80 ;  /* 0x0000000503097c24 */ /* 0x000fe2000f8e0250 */
[----:B------:R-:W-:Y:S01]  /*169d0*/  LOP3.LUT R52, R53, 0x380, RZ, 0xc0, !PT ;  /* 0x0000038035347812 */ /* 0x000fe200078ec0ff */
[----:B------:R-:W-:Y:S01]  /*169e0*/  IMAD R3, R81, 0x20, R76 ;  /* 0x0000002051037824 */ /* 0x000fe200078e024c */
[----:B------:R-:W-:Y:S01]  /*169f0*/  LOP3.LUT R56, R57, 0x380, RZ, 0xc0, !PT ;  /* 0x0000038039387812 */ /* 0x000fe200078ec0ff */
[----:B------:R-:W-:Y:S01]  /*16a00*/  IMAD.X R61, RZ, RZ, R5, P0 ;  /* 0x000000ffff3d7224 */ /* 0x000fe200000e0605 */
[-C--:B---3--:R-:W-:Y:S01]  /*16a10*/  ISETP.GE.AND P0, PT, R212, R0.reuse, PT ;  /* 0x00000000d400720c */ /* 0x088fe20003f06270 */
[----:B------:R-:W-:Y:S01]  /*16a20*/  IMAD.IADD R82, R192, 0x1, R3 ;  /* 0x00000001c0527824 */ /* 0x000fe200078e0203 */
[----:B------:R-:W-:Y:S01]  /*16a30*/  LOP3.LUT R6, R7, 0x380, RZ, 0xc0, !PT ;  /* 0x0000038007067812 */ /* 0x000fe200078ec0ff */
[----:B------:R-:W-:Y:S01]  /*16a40*/  IMAD.X R65, RZ, RZ, R5, P1 ;  /* 0x000000ffff417224 */ /* 0x000fe200008e0605 */
[----:B------:R-:W-:Y:S01]  /*16a50*/  SEL R80, RZ, 0xffffffff, P0 ;  /* 0xffffffffff507807 */ /* 0x000fe20000000000 */
[----:B0-----:R-:W-:Y:S01]  /*16a60*/  @P2 IMAD.HI.U32 R3, R82, R85, RZ ;  /* 0x0000005552032227 */ /* 0x001fe200078e00ff */
[-C--:B------:R-:W-:Y:S01]  /*16a70*/  ISETP.GE.AND P1, PT, R193, R0.reuse, PT ;  /* 0x00000000c100720c */ /* 0x080fe20003f26270 */
[----:B------:R-:W-:Y:S01]  /*16a80*/  ULDC.64 UR4, c[0x0][0xae0] ;  /* 0x0002b80000047ab9 */ /* 0x000fe20000000a00 */
[----:B------:R-:W-:Y:S01]  /*16a90*/  ISETP.GE.AND P0, PT, R211, R0, PT ;  /* 0x00000000d300720c */ /* 0x000fe20003f06270 */
[----:B------:R-:W-:Y:S01]  /*16aa0*/  IMAD.IADD R11, R11, 0x1, R9 ;  /* 0x000000010b0b7824 */ /* 0x000fe200078e0209 */
[----:B------:R-:W-:Y:S01]  /*16ab0*/  SHF.R.U64 R48, R48, 0x3, RZ ;  /* 0x0000000330307819 */ /* 0x000fe200000012ff */
[--C-:B------:R-:W-:Y:S01]  /*16ac0*/  IMAD.MOV.U32 R9, RZ, RZ, R82.reuse ;  /* 0x000000ffff097224 */ /* 0x100fe200078e0052 */
[----:B-1----:R-:W-:Y:S01]  /*16ad0*/  @P2 SHF.R.U32.HI R9, RZ, R84, R3 ;  /* 0x00000054ff092219 */ /* 0x002fe20000011603 */
[----:B------:R-:W-:Y:S01]  /*16ae0*/  IMAD.SHL.U32 R84, R80, 0x2, RZ ;  /* 0x0000000250547824 */ /* 0x000fe200078e00ff */
[----:B------:R-:W-:Y:S01]  /*16af0*/  SEL R3, RZ, 0x1, P1 ;  /* 0x00000001ff037807 */ /* 0x000fe20000800000 */
[----:B------:R-:W5:Y:S01]  /*16b00*/  LD.E.128 R44, desc[UR42][R44.64] ;  /* 0x0000002a2c2c7980 */ /* 0x000f62000c101d00 */
[----:B------:R-:W-:Y:S01]  /*16b10*/  SEL R80, RZ, 0xffffffff, P0 ;  /* 0xffffffffff507807 */ /* 0x000fe20000000000 */
[----:B------:R-:W-:Y:S01]  /*16b20*/  IMAD.MOV R81, RZ, RZ, -R9 ;  /* 0x000000ffff517224 */ /* 0x000fe200078e0a09 */
[----:B------:R-:W-:Y:S01]  /*16b30*/  ISETP.GE.AND P0, PT, R210, R0, PT ;  /* 0x00000000d200720c */ /* 0x000fe20003f06270 */
[----:B------:R-:W5:Y:S01]  /*16b40*/  LD.E.128 R60, desc[UR42][R60.64] ;  /* 0x0000002a3c3c7980 */ /* 0x000f62000c101d00 */
[----:B------:R-:W-:Y:S01]  /*16b50*/  LOP3.LUT R3, R84, 0x2, R3, 0xe2, !PT ;  /* 0x0000000254037812 */ /* 0x000fe200078ee203 */
[----:B------:R-:W-:Y:S01]  /*16b60*/  IMAD.SHL.U32 R84, R80, 0x4, RZ ;  /* 0x0000000450547824 */ /* 0x000fe200078e00ff */
[----:B------:R-:W-:Y:S01]  /*16b70*/  SEL R80, RZ, 0xffffffff, P0 ;  /* 0xffffffffff507807 */ /* 0x000fe20000000000 */
[----:B------:R-:W-:Y:S01]  /*16b80*/  IMAD R81, R83, R81, R82 ;  /* 0x0000005153517224 */ /* 0x000fe200078e0252 */
[----:B------:R-:W-:Y:S01]  /*16b90*/  SHF.R.U64 R52, R52, 0x3, RZ ;  /* 0x0000000334347819 */ /* 0x000fe200000012ff */
[----:B------:R-:W5:Y:S01]  /*16ba0*/  LD.E.128 R64, desc[UR42][R64.64] ;  /* 0x0000002a40407980 */ /* 0x000f62000c101d00 */
[----:B------:R-:W-:-:S02]  /*16bb0*/  SHF.R.U64 R56, R56, 0x3, RZ ;  /* 0x0000000338387819 */ /* 0x000fc400000012ff */
[----:B------:R-:W-:Y:S01]  /*16bc0*/  LOP3.LUT R8, R84, 0x4, R3, 0xe2, !PT ;  /* 0x0000000454087812 */ /* 0x000fe200078ee203 */
[----:B------:R-:W-:Y:S01]  /*16bd0*/  VIADD R3, R193, 0x140 ;  /* 0x00000140c1037836 */ /* 0x000fe20000000000 */
[----:B------:R-:W-:Y:S02]  /*16be0*/  SHF.R.S32.HI R82, RZ, 0x1f, R9 ;  /* 0x0000001fff527819 */ /* 0x000fe40000011409 */
[----:B------:R-:W-:Y:S02]  /*16bf0*/  SHF.R.U64 R6, R6, 0x3, RZ ;  /* 0x0000000306067819 */ /* 0x000fe400000012ff */
[-C--:B------:R-:W-:Y:S01]  /*16c00*/  ISETP.GE.AND P0, PT, R209, R0.reuse, PT ;  /* 0x00000000d100720c */ /* 0x080fe20003f06270 */
[----:B------:R-:W-:Y:S01]  /*16c10*/  IMAD.SHL.U32 R83, R80, 0x8, RZ ;  /* 0x0000000850537824 */ /* 0x000fe200078e00ff */
[----:B------:R-:W-:Y:S01]  /*16c20*/  LOP3.LUT R48, R48, R49, RZ, 0x3c, !PT ;  /* 0x0000003130307212 */ /* 0x000fe200078e3cff */
[--C-:B------:R-:W-:Y:S01]  /*16c30*/  IMAD.X R49, RZ, RZ, R5.reuse, P4 ;  /* 0x000000ffff317224 */ /* 0x100fe200020e0605 */
[----:B------:R-:W-:Y:S01]  /*16c40*/  LOP3.LUT R52, R52, R53, RZ, 0x3c, !PT ;  /* 0x0000003534347212 */ /* 0x000fe200078e3cff */
[--C-:B------:R-:W-:Y:S01]  /*16c50*/  IMAD.X R53, RZ, RZ, R5.reuse, P5 ;  /* 0x000000ffff357224 */ /* 0x100fe200028e0605 */
[----:B------:R-:W-:Y:S01]  /*16c60*/  LOP3.LUT R56, R56, R57, RZ, 0x3c, !PT ;  /* 0x0000003938387212 */ /* 0x000fe200078e3cff */
[----:B------:R-:W-:Y:S01]  /*16c70*/  IMAD.X R57, RZ, RZ, R5, P6 ;  /* 0x000000ffff397224 */ /* 0x000fe200030e0605 */
[----:B------:R-:W-:Y:S01]  /*16c80*/  LOP3.LUT R72, R6, R7, RZ, 0x3c, !PT ;  /* 0x0000000706487212 */ /* 0x000fe200078e3cff */
[----:B------:R-:W-:Y:S01]  /*16c90*/  IMAD R82, R82, UR4, RZ ;  /* 0x0000000452527c24 */ /* 0x000fe2000f8e02ff */
[----:B------:R-:W-:Y:S01]  /*16ca0*/  SEL R80, RZ, 0xffffffff, P0 ;  /* 0xffffffffff507807 */ /* 0x000fe20000000000 */
[----:B------:R-:W-:Y:S01]  /*16cb0*/  IMAD.WIDE.U32 R10, R9, UR4, R10 ;  /* 0x00000004090a7c25 */ /* 0x000fe2000f8e000a */
[----:B------:R-:W-:Y:S01]  /*16cc0*/  ISETP.GE.AND P0, PT, R3, R0, PT ;  /* 0x000000000300720c */ /* 0x000fe20003f06270 */
[----:B------:R-:W5:Y:S01]  /*16cd0*/  LD.E.128 R4, desc[UR42][R4.64] ;  /* 0x0000002a04047980 */ /* 0x000f62000c101d00 */
[----:B------:R-:W-:Y:S01]  /*16ce0*/  LOP3.LUT R8, R83, 0x8, R8, 0xe2, !PT ;  /* 0x0000000853087812 */ /* 0x000fe200078ee208 */
[----:B------:R-:W-:Y:S01]  /*16cf0*/  IMAD R83, R9, UR5, R82 ;  /* 0x0000000509537c24 */ /* 0x000fe2000f8e0252 */
[----:B------:R-:W-:Y:S01]  /*16d00*/  SEL R9, RZ, 0xffffffff, P0 ;  /* 0xffffffffff097807 */ /* 0x000fe20000000000 */
[----:B------:R-:W5:Y:S01]  /*16d10*/  LD.E.128 R48, desc[UR42][R48.64] ;  /* 0x0000002a30307980 */ /* 0x000f62000c101d00 */
[----:B------:R-:W-:-:S02]  /*16d20*/  IMAD.SHL.U32 R85, R80, 0x10, RZ ;  /* 0x0000001050557824 */ /* 0x000fc400078e00ff */
[----:B------:R-:W-:Y:S01]  /*16d30*/  VIADD R91, R193, 0x180 ;  /* 0x00000180c15b7836 */ /* 0x000fe20000000000 */
[----:B------:R-:W5:Y:S01]  /*16d40*/  LD.E.128 R52, desc[UR42][R52.64] ;  /* 0x0000002a34347980 */ /* 0x000f62000c101d00 */
[----:B------:R-:W-:-:S03]  /*16d50*/  SHF.R.S32.HI R80, RZ, 0x1f, R81 ;  /* 0x0000001fff507819 */ /* 0x000fc60000011451 */
[----:B------:R-:W5:Y:S04]  /*16d60*/  LD.E.128 R56, desc[UR42][R56.64] ;  /* 0x0000002a38387980 */ /* 0x000f68000c101d00 */
[----:B------:R-:W5:Y:S01]  /*16d70*/  LD.E.128 R72, desc[UR42][R72.64] ;  /* 0x0000002a48487980 */ /* 0x000f62000c101d00 */
[----:B------:R-:W-:Y:S01]  /*16d80*/  IMAD.SHL.U32 R9, R9, 0x20, RZ ;  /* 0x0000002009097824 */ /* 0x000fe200078e00ff */
[----:B------:R-:W-:Y:S01]  /*16d90*/  ULDC.64 UR4, c[0x0][0xad8] ;  /* 0x0002b60000047ab9 */ /* 0x000fe20000000a00 */
[----:B------:R-:W-:Y:S01]  /*16da0*/  @!PT LDS RZ, [RZ] ;  /* 0x00000000fffff984 */ /* 0x000fe20000000800 */
[----:B------:R-:W-:Y:S01]  /*16db0*/  @!PT LDS RZ, [RZ] ;  /* 0x00000000fffff984 */ /* 0x000fe20000000800 */
[----:B------:R-:W-:Y:S01]  /*16dc0*/  @!PT LDS RZ, [RZ] ;  /* 0x00000000fffff984 */ /* 0x000fe20000000800 */
[----:B------:R-:W-:Y:S01]  /*16dd0*/  @!PT LDS RZ, [RZ] ;  /* 0x00000000fffff984 */ /* 0x000fe20000000800 */
[----:B------:R0:W-:Y:S06]  /*16de0*/  MEMBAR.ALL.CTA ;  /* 0x0000000000007992 */ /* 0x0001ec0000008000 */
[----:B0-----:R-:W0:Y:S01]  /*16df0*/  FENCE.VIEW.ASYNC.S ;  /* 0x00000000000073c6 */ /* 0x001e220000000000 */
[----:B------:R-:W-:-:S02]  /*16e00*/  LOP3.LUT R8, R85, 0x10, R8, 0xe2, !PT ;  /* 0x0000001055087812 */ /* 0x000fc400078ee208 */
[-C--:B------:R-:W-:Y:S01]  /*16e10*/  ISETP.GE.AND P0, PT, R91, R0.reuse, PT ;  /* 0x000000005b00720c */ /* 0x080fe20003f06270 */
[----:B------:R-:W-:Y:S01]  /*16e20*/  IMAD.IADD R11, R11, 0x1, R83 ;  /* 0x000000010b0b7824 */ /* 0x000fe200078e0253 */
[----:B------:R-:W-:Y:S01]  /*16e30*/  LOP3.LUT R8, R9, 0x20, R8, 0xe2, !PT ;  /* 0x0000002009087812 */ /* 0x000fe200078ee208 */
[----:B------:R-:W-:Y:S01]  /*16e40*/  IMAD R80, R80, UR4, RZ ;  /* 0x0000000450507c24 */ /* 0x000fe2000f8e02ff */
[----:B------:R-:W-:Y:S01]  /*16e50*/  SEL R9, RZ, 0x40, P0 ;  /* 0x00000040ff097807 */ /* 0x000fe20000000000 */
[----:B------:R-:W-:Y:S02]  /*16e60*/  IMAD.IADD R76, R76, 0x1, R192 ;  /* 0x000000014c4c7824 */ /* 0x000fe400078e02c0 */
[----:B------:R-:W-:Y:S02]  /*16e70*/  VIADD R89, R193, 0x1c0 ;  /* 0x000001c0c1597836 */ /* 0x000fe40000000000 */
[C---:B------:R-:W-:Y:S02]  /*16e80*/  IMAD R83, R81.reuse, UR5, R80 ;  /* 0x0000000551537c24 */ /* 0x040fe4000f8e0250 */
[----:B------:R-:W-:Y:S01]  /*16e90*/  IMAD.WIDE.U32 R10, R81, UR4, R10 ;  /* 0x00000004510a7c25 */ /* 0x000fe2000f8e000a */
[----:B------:R-:W-:Y:S01]  /*16ea0*/  LOP3.LUT R82, R8, R9, RZ, 0xfc, !PT ;  /* 0x0000000908527212 */ /* 0x000fe200078efcff */
[----:B------:R-:W-:Y:S01]  /*16eb0*/  ULDC.64 UR4, c[0x0][0xa80] ;  /* 0x0002a00000047ab9 */ /* 0x000fe20000000a00 */
[----:B------:R-:W-:Y:S01]  /*16ec0*/  ISETP.GE.AND P1, PT, R76, R87, PT ;  /* 0x000000574c00720c */ /* 0x000fe20003f26270 */
[----:B------:R-:W-:Y:S01]  /*16ed0*/  VIADD R8, R2, 0x28c20 ;  /* 0x00028c2002087836 */ /* 0x000fe20000000000 */
[----:B------:R-:W-:Y:S01]  /*16ee0*/  ISETP.GE.AND P0, PT, R89, R0, PT ;  /* 0x000000005900720c */ /* 0x000fe20003f06270 */
[----:B------:R-:W-:Y:S01]  /*16ef0*/  IMAD.IADD R11, R11, 0x1, R83 ;  /* 0x000000010b0b7824 */ /* 0x000fe200078e0253 */
[----:B------:R-:W-:-:S02]  /*16f00*/  LEA R84, P2, R10, UR4, 0x1 ;  /* 0x000000040a547c11 */ /* 0x000fc4000f8408ff */
[----:B------:R-:W-:Y:S02]  /*16f10*/  PRMT R8, RZ, 0x654, R8 ;  /* 0x00000654ff087816 */ /* 0x000fe40000000008 */
[----:B------:R-:W-:Y:S02]  /*16f20*/  SEL R9, RZ, 0x80, P0 ;  /* 0x00000080ff097807 */ /* 0x000fe40000000000 */
[----:B------:R-:W-:Y:S01]  /*16f30*/  LEA.HI.X R85, R10, UR5, R11, 0x1, P2 ;  /* 0x000000050a557c11 */ /* 0x000fe200090f0c0b */
[----:B0-----:R0:W-:Y:S01]  /*16f40*/  SYNCS.ARRIVE.TRANS64.RED.A1T0 RZ, [R8+URZ], RZ ;  /* 0x000000ff08ff79a7 */ /* 0x0011e2000810043f */
[----:B------:R-:W-:Y:S01]  /*16f50*/  LOP3.LUT R83, R82, R9, RZ, 0xfc, !PT ;  /* 0x0000000952537212 */ /* 0x000fe200078efcff */
[----:B------:R-:W-:Y:S02]  /*16f60*/  BSSY B1, `(.L_x_5858) ;  /* 0x000002a000017945 */ /* 0x000fe40003800000 */
[----:B------:R1:W3:Y:S01]  /*16f70*/  SHFL.IDX PT, R9, R85, RZ, 0x181f ;  /* 0x00181fff55097589 */ /* 0x0002e200000e0000 */
[----:B------:R-:W-:-:S03]  /*16f80*/  SHF.R.S32.HI R152, RZ, 0x1f, R209 ;  /* 0x0000001fff987819 */ /* 0x000fc600000114d1 */
[----:B0-----:R1:W0:Y:S01]  /*16f90*/  SHFL.IDX PT, R8, R84, RZ, 0x181f ;  /* 0x00181fff54087589 */ /* 0x00122200000e0000 */
[----:B------:R-:W-:Y:S02]  /*16fa0*/  SHF.R.S32.HI R153, RZ, 0x1f, R210 ;  /* 0x0000001fff997819 */ /* 0x000fe400000114d2 */
[----:B------:R-:W-:Y:S02]  /*16fb0*/  SHF.R.S32.HI R154, RZ, 0x1f, R211 ;  /* 0x0000001fff9a7819 */ /* 0x000fe400000114d3 */
[----:B------:R-:W-:Y:S01]  /*16fc0*/  SHF.R.S32.HI R155, RZ, 0x1f, R212 ;  /* 0x0000001fff9b7819 */ /* 0x000fe200000114d4 */
[----:B------:R-:W-:Y:S06]  /*16fd0*/  @P1 BRA `(.L_x_5859) ;  /* 0x0000000000881947 */ /* 0x000fec0003800000 */
[-C--:B------:R-:W-:Y:S02]  /*16fe0*/  ISETP.GE.AND P5, PT, R212, R0.reuse, PT ;  /* 0x00000000d400720c */ /* 0x080fe40003fa6270 */
[-C--:B------:R-:W-:Y:S02]  /*16ff0*/  ISETP.GE.AND P0, PT, R193, R0.reuse, PT ;  /* 0x00000000c100720c */ /* 0x080fe40003f06270 */
[-C--:B------:R-:W-:Y:S02]  /*17000*/  ISETP.GE.AND P4, PT, R211, R0.reuse, PT ;  /* 0x00000000d300720c */ /* 0x080fe40003f86270 */
[-C--:B------:R-:W-:Y:S02]  /*17010*/  ISETP.GE.AND P3, PT, R210, R0.reuse, PT ;  /* 0x00000000d200720c */ /* 0x080fe40003f66270 */
[----:B------:R-:W-:Y:S02]  /*17020*/  ISETP.GE.AND P2, PT, R209, R0, PT ;  /* 0x00000000d100720c */ /* 0x000fe40003f46270 */
[----:B------:R-:W-:-:S03]  /*17030*/  SHF.R.S32.HI R86, RZ, 0x1f, R3 ;  /* 0x0000001fff567819 */ /* 0x000fc60000011403 */
[C---:B0-----:R-:W-:Y:S02]  /*17040*/  @!P5 LEA R10, P1, R212.reuse, R8, 0x1 ;  /* 0x00000008d40ad211 */ /* 0x041fe400078208ff */
[----:B---3--:R-:W-:Y:S02]  /*17050*/  @!P0 IMAD.WIDE R80, R193, 0x2, R8 ;  /* 0x00000002c1508825 */ /* 0x008fe400078e0208 */
[----:B------:R-:W-:Y:S02]  /*17060*/  @!P5 LEA.HI.X R11, R212, R9, R155, 0x1, P1 ;  /* 0x00000009d40bd211 */ /* 0x000fe400008f0c9b */
[----:B------:R-:W-:Y:S01]  /*17070*/  ISETP.GE.AND P1, PT, R3, R0, PT ;  /* 0x000000000300720c */ /* 0x000fe20003f26270 */
[----:B-----5:R0:W-:Y:S01]  /*17080*/  @!P0 ST.E.128 desc[UR42][R80.64], R4 ;  /* 0x0000000450008985 */ /* 0x0201e2000c101d2a */
[----:B------:R-:W-:-:S03]  /*17090*/  LOP3.LUT P0, RZ, R82, 0x40, RZ, 0xc0, !PT ;  /* 0x0000004052ff7812 */ /* 0x000fc6000780c0ff */
[----:B------:R3:W-:Y:S01]  /*170a0*/  @!P5 ST.E.128 desc[UR42][R10.64], R20 ;  /* 0x000000140a00d985 */ /* 0x0007e2000c101d2a */
[----:B0-----:R-:W-:Y:S02]  /*170b0*/  SHF.R.S32.HI R5, RZ, 0x1f, R91 ;  /* 0x0000001fff057819 */ /* 0x001fe4000001145b */
[----:B------:R-:W-:Y:S02]  /*170c0*/  SHF.R.S32.HI R80, RZ, 0x1f, R89 ;  /* 0x0000001fff507819 */ /* 0x000fe40000011459 */
[CC--:B---3--:R-:W-:Y:S02]  /*170d0*/  @!P4 LEA R22, P5, R211.reuse, R8.reuse, 0x1 ;  /* 0x00000008d316c211 */ /* 0x0c8fe400078a08ff */
[-C--:B------:R-:W-:Y:S02]  /*170e0*/  @!P3 LEA R20, P6, R210, R8.reuse, 0x1 ;  /* 0x00000008d214b211 */ /* 0x080fe400078c08ff */
[----:B------:R-:W-:Y:S02]  /*170f0*/  @!P4 LEA.HI.X R23, R211, R9, R154, 0x1, P5 ;  /* 0x00000009d317c211 */ /* 0x000fe400028f0c9a */
[----:B------:R-:W-:-:S02]  /*17100*/  @!P2 LEA R10, P5, R209, R8, 0x1 ;  /* 0x00000008d10aa211 */ /* 0x000fc400078a08ff */
[-C--:B------:R-:W-:Y:S01]  /*17110*/  @!P3 LEA.HI.X R21, R210, R9.reuse, R153, 0x1, P6 ;  /* 0x00000009d215b211 */ /* 0x080fe200030f0c99 */
[----:B------:R4:W-:Y:S01]  /*17120*/  @!P4 ST.E.128 desc[UR42][R22.64], R28 ;  /* 0x0000001c1600c985 */ /* 0x0009e2000c101d2a */
[----:B------:R-:W-:Y:S02]  /*17130*/  LOP3.LUT P6, RZ, R83, 0x80, RZ, 0xc0, !PT ;  /* 0x0000008053ff7812 */ /* 0x000fe400078cc0ff */
[----:B------:R-:W-:Y:S01]  /*17140*/  @!P2 LEA.HI.X R11, R209, R9, R152, 0x1, P5 ;  /* 0x00000009d10ba211 */ /* 0x000fe200028f0c98 */
[----:B------:R4:W-:Y:S01]  /*17150*/  @!P3 ST.E.128 desc[UR42][R20.64], R36 ;  /* 0x000000241400b985 */ /* 0x0009e2000c101d2a */
[----:B------:R-:W-:-:S03]  /*17160*/  @!P1 LEA R6, P5, R3, R8, 0x1 ;  /* 0x0000000803069211 */ /* 0x000fc600078a08ff */
[----:B------:R4:W-:Y:S01]  /*17170*/  @!P2 ST.E.128 desc[UR42][R10.64], R44 ;  /* 0x0000002c0a00a985 */ /* 0x0009e2000c101d2a */
[----:B------:R-:W-:Y:S02]  /*17180*/  @!P1 LEA.HI.X R7, R3, R9, R86, 0x1, P5 ;  /* 0x0000000903079211 */ /* 0x000fe400028f0c56 */
[----:B------:R-:W-:-:S03]  /*17190*/  @P0 LEA R4, P5, R91, R8, 0x1 ;  /* 0x000000085b040211 */ /* 0x000fc600078a08ff */
[----:B------:R4:W-:Y:S01]  /*171a0*/  @!P1 ST.E.128 desc[UR42][R6.64], R52 ;  /* 0x0000003406009985 */ /* 0x0009e2000c101d2a */
[----:B------:R-:W-:Y:S02]  /*171b0*/  @P0 LEA.HI.X R5, R91, R9, R5, 0x1, P5 ;  /* 0x000000095b050211 */ /* 0x000fe400028f0c05 */
[----:B------:R-:W-:-:S03]  /*171c0*/  @P6 LEA R8, P5, R89, R8, 0x1 ;  /* 0x0000000859086211 */ /* 0x000fc600078a08ff */
[----:B------:R4:W-:Y:S01]  /*171d0*/  @P0 ST.E.128 desc[UR42][R4.64], R60 ;  /* 0x0000003c04000985 */ /* 0x0009e2000c101d2a */
[----:B------:R-:W-:-:S05]  /*171e0*/  @P6 LEA.HI.X R9, R89, R9, R80, 0x1, P5 ;  /* 0x0000000959096211 */ /* 0x000fca00028f0c50 */
[----:B------:R4:W-:Y:S04]  /*171f0*/  @P6 ST.E.128 desc[UR42][R8.64], R68 ;  /* 0x0000004408006985 */ /* 0x0009e8000c101d2a */
.L_x_5859:
[----:B------:R-:W-:Y:S05]  /*17200*/  BSYNC B1 ;  /* 0x0000000000017941 */ /* 0x000fea0003800000 */
.L_x_5858:
[----:B------:R-:W-:Y:S01]  /*17210*/  VIADD R76, R76, 0x20 ;  /* 0x000000204c4c7836 */ /* 0x000fe20000000000 */
[----:B----45:R4:W0:Y:S04]  /*17220*/  SHFL.IDX PT, R5, R85, 0x1, 0x181f ;  /* 0x00381f0055057f89 */ /* 0x03082800000e0000 */
[----:B------:R-:W-:Y:S01]  /*17230*/  ISETP.GE.AND P0, PT, R76, R87, PT ;  /* 0x000000574c00720c */ /* 0x000fe20003f06270 */
[----:B------:R4:W0:-:S12]  /*17240*/  SHFL.IDX PT, R4, R84, 0x1, 0x181f ;  /* 0x00381f0054047f89 */ /* 0x00081800000e0000 */
[----:B----4-:R-:W-:Y:S05]  /*17250*/  @P0 BRA `(.L_x_5860) ;  /* 0x0000002800600947 */ /* 0x010fea0003800000 */
[-C--:B------:R-:W-:Y:S02]  /*17260*/  ISETP.GE.AND P2, PT, R193, R0.reuse, PT ;  /* 0x00000000c100720c */ /* 0x080fe40003f46270 */
[-C--:B------:R-:W-:Y:S02]  /*17270*/  ISETP.GE.AND P6, PT, R212, R0.reuse, PT ;  /* 0x00000000d400720c */ /* 0x080fe40003fc6270 */
[-C--:B------:R-:W-:Y:S02]  /*17280*/  ISETP.GE.AND P4, PT, R211, R0.reuse, PT ;  /* 0x00000000d300720c */ /* 0x080fe40003f86270 */
[-C--:B------:R-:W-:Y:S02]  /*17290*/  ISETP.GE.AND P3, PT, R210, R0.reuse, PT ;  /* 0x00000000d200720c */ /* 0x080fe40003f66270 */
[----:B------:R-:W-:-:S05]  /*172a0*/  ISETP.GE.AND P1, PT, R3, R0, PT ;  /* 0x000000000300720c */ /* 0x000fca0003f26270 */
[----:B0--3--:R-:W-:Y:S02]  /*172b0*/  @!P2 IMAD.WIDE R8, R193, 0x2, R4 ;  /* 0x00000002c108a825 */ /* 0x009fe400078e0204 */
[CC--:B------:R-:W-:Y:S02]  /*172c0*/  @!P6 LEA R6, P0, R212.reuse, R4.reuse, 0x1 ;  /* 0x00000004d406e211 */ /* 0x0c0fe400078008ff */
[----:B------:R-:W-:Y:S01]  /*172d0*/  @!P4 LEA R10, P5, R211, R4, 0x1 ;  /* 0x00000004d30ac211 */ /* 0x000fe200078a08ff */
[----:B------:R0:W-:Y:S01]  /*172e0*/  @!P2 ST.E.128 desc[UR42][R8.64], R12 ;  /* 0x0000000c0800a985 */ /* 0x0001e2000c101d2a */
[----:B------:R-:W-:Y:S02]  /*172f0*/  ISETP.GE.AND P2, PT, R209, R0, PT ;  /* 0x00000000d100720c */ /* 0x000fe40003f46270 */
[----:B------:R-:W-:Y:S02]  /*17300*/  @!P6 LEA.HI.X R7, R212, R5, R155, 0x1, P0 ;  /* 0x00000005d407e211 */ /* 0x000fe400000f0c9b */
[----:B------:R-:W-:-:S02]  /*17310*/  LOP3.LUT P0, RZ, R82, 0x40, RZ, 0xc0, !PT ;  /* 0x0000004052ff7812 */ /* 0x000fc4000780c0ff */
[-C--:B------:R-:W-:Y:S01]  /*17320*/  @!P4 LEA.HI.X R11, R211, R5.reuse, R154, 0x1, P5 ;  /* 0x00000005d30bc211 */ /* 0x080fe200028f0c9a */
[----:B------:R3:W-:Y:S01]  /*17330*/  @!P6 ST.E.128 desc[UR42][R6.64], R24 ;  /* 0x000000180600e985 */ /* 0x0007e2000c101d2a */
[CC--:B------:R-:W-:Y:S02]  /*17340*/  @!P3 LEA R22, P5, R210.reuse, R4.reuse, 0x1 ;  /* 0x00000004d216b211 */ /* 0x0c0fe400078a08ff */
[----:B------:R-:W-:Y:S01]  /*17350*/  SHF.R.S32.HI R0, RZ, 0x1f, R3 ;  /* 0x0000001fff007819 */ /* 0x000fe20000011403 */
[----:B------:R3:W-:Y:S01]  /*17360*/  @!P4 ST.E.128 desc[UR42][R10.64], R32 ;  /* 0x000000200a00c985 */ /* 0x0007e2000c101d2a */
[C---:B------:R-:W-:Y:S02]  /*17370*/  @!P1 LEA R20, P6, R3.reuse, R4, 0x1 ;  /* 0x0000000403149211 */ /* 0x040fe400078c08ff */
[-C--:B------:R-:W-:Y:S02]  /*17380*/  @!P3 LEA.HI.X R23, R210, R5.reuse, R153, 0x1, P5 ;  /* 0x00000005d217b211 */ /* 0x080fe400028f0c99 */
[----:B------:R-:W-:-:S02]  /*17390*/  @!P1 LEA.HI.X R21, R3, R5, R0, 0x1, P6 ;  /* 0x0000000503159211 */ /* 0x000fc400030f0c00 */
[-C--:B0-----:R-:W-:Y:S01]  /*173a0*/  @!P2 LEA R12, P5, R209, R4.reuse, 0x1 ;  /* 0x00000004d10ca211 */ /* 0x081fe200078a08ff */
[----:B------:R3:W-:Y:S01]  /*173b0*/  @!P3 ST.E.128 desc[UR42][R22.64], R40 ;  /* 0x000000281600b985 */ /* 0x0007e2000c101d2a */
[----:B------:R-:W-:Y:S02]  /*173c0*/  SHF.R.S32.HI R0, RZ, 0x1f, R91 ;  /* 0x0000001fff007819 */ /* 0x000fe4000001145b */
[----:B------:R-:W-:Y:S02]  /*173d0*/  @P0 LEA R8, P6, R91, R4, 0x1 ;  /* 0x000000045b080211 */ /* 0x000fe400078c08ff */
[-C--:B------:R-:W-:Y:S02]  /*173e0*/  @!P2 LEA.HI.X R13, R209, R5.reuse, R152, 0x1, P5 ;  /* 0x00000005d10da211 */ /* 0x080fe400028f0c98 */
[----:B------:R-:W-:-:S03]  /*173f0*/  @P0 LEA.HI.X R9, R91, R5, R0, 0x1, P6 ;  /* 0x000000055b090211 */ /* 0x000fc600030f0c00 */
        /* <DEDUP_REMOVED lines=10> */
.L_x_5857:
[----:B------:R-:W-:Y:S01]  /*174a0*/  ULDC.64 UR4, c[0x0][0xb08] ;  /* 0x0002c20000047ab9 */ /* 0x000fe20000000a00 */
[----:B-1----:R-:W-:Y:S01]  /*174b0*/  IMAD.IADD R12, R201, 0x1, R192 ;  /* 0x00000001c90c7824 */ /* 0x002fe200078e02c0 */
[----:B------:R-:W-:Y:S01]  /*174c0*/  BSSY B1, `(.L_x_5861) ;  /* 0x00000f7000017945 */ /* 0x000fe20003800000 */
[----:B------:R-:W-:Y:S01]  /*174d0*/  IMAD R9, R9, UR4, RZ ;  /* 0x0000000409097c24 */ /* 0x000fe2000f8e02ff */
[----:B------:R-:W-:Y:S01]  /*174e0*/  SHF.R.S32.HI R23, RZ, 0x1f, R219 ;  /* 0x0000001fff177819 */ /* 0x000fe200000114db */
[C---:B------:R-:W-:Y:S01]  /*174f0*/  IMAD.WIDE.U32 R10, R0.reuse, UR4, RZ ;  /* 0x00000004000a7c25 */ /* 0x040fe2000f8e00ff */
[----:B---3--:R-:W-:Y:S02]  /*17500*/  SHF.R.S32.HI R76, RZ, 0x1f, R220 ;  /* 0x0000001fff4c7819 */ /* 0x008fe400000114dc */
[----:B------:R-:W-:Y:S01]  /*17510*/  SHF.R.S32.HI R152, RZ, 0x1f, R221 ;  /* 0x0000001fff987819 */ /* 0x000fe200000114dd */
[----:B------:R-:W-:Y:S01]  /*17520*/  IMAD R9, R0, UR5, R9 ;  /* 0x0000000500097c24 */ /* 0x000fe2000f8e0209 */
[----:B------:R-:W-:Y:S01]  /*17530*/  ULDC.64 UR4, c[0x0][0xb38] ;  /* 0x0002ce0000047ab9 */ /* 0x000fe20000000a00 */
[----:B------:R-:W-:Y:S01]  /*17540*/  SHF.R.S32.HI R0, RZ, 0x1f, R3 ;  /* 0x0000001fff007819 */ /* 0x000fe20000011403 */
[----:B------:R-:W-:Y:S01]  /*17550*/  IMAD.IADD R192, R191, 0x1, R192 ;  /* 0x00000001bfc07824 */ /* 0x000fe200078e02c0 */
[----:B------:R-:W-:Y:S01]  /*17560*/  SHF.R.S32.HI R153, RZ, 0x1f, R222 ;  /* 0x0000001fff997819 */ /* 0x000fe200000114de */
[----:B------:R-:W-:Y:S01]  /*17570*/  IMAD.IADD R11, R11, 0x1, R9 ;  /* 0x000000010b0b7824 */ /* 0x000fe200078e0209 */
[----:B------:R-:W-:Y:S01]  /*17580*/  SHF.R.S32.HI R154, RZ, 0x1f, R223 ;  /* 0x0000001fff9a7819 */ /* 0x000fe200000114df */
[----:B------:R-:W-:Y:S01]  /*17590*/  IMAD.MOV.U32 R9, RZ, RZ, R12 ;  /* 0x000000ffff097224 */ /* 0x000fe200078e000c */
[----:B------:R-:W-:Y:S01]  /*175a0*/  SHF.R.S32.HI R155, RZ, 0x1f, R224 ;  /* 0x0000001fff9b7819 */ /* 0x000fe200000114e0 */
[----:B------:R-:W-:Y:S01]  /*175b0*/  IMAD.WIDE.U32 R10, R204, UR4, R10 ;  /* 0x00000004cc0a7c25 */ /* 0x000fe2000f8e000a */
[----:B------:R-:W-:-:S02]  /*175c0*/  SHF.R.S32.HI R156, RZ, 0x1f, R225 ;  /* 0x0000001fff9c7819 */ /* 0x000fc400000114e1 */
[----:B------:R-:W-:Y:S01]  /*175d0*/  SHF.R.S32.HI R157, RZ, 0x1f, R226 ;  /* 0x0000001fff9d7819 */ /* 0x000fe200000114e2 */
[----:B------:R-:W-:Y:S01]  /*175e0*/  IMAD R11, R204, UR5, R11 ;  /* 0x00000005cc0b7c24 */ /* 0x000fe2000f8e020b */
[----:B------:R-:W-:Y:S01]  /*175f0*/  ULDC.64 UR4, c[0x0][0xb40] ;  /* 0x0002d00000047ab9 */ /* 0x000fe20000000a00 */
[----:B------:R-:W-:Y:S01]  /*17600*/  VIADD R164, R194, 0x90 ;  /* 0x00000090c2a47836 */ /* 0x000fe20000000000 */
        /* <DEDUP_REMOVED lines=8> */
[----:B------:R-:W0:Y:S01]  /*17690*/  LDC R0, c[0x0][0xbe8] ;  /* 0x0002fa00ff007b82 */ /* 0x000e220000000800 */
[C---:B------:R-:W-:Y:S01]  /*176a0*/  VIADD R166, R194.reuse, 0x88 ;  /* 0x00000088c2a67836 */ /* 0x040fe20000000000 */
        /* <DEDUP_REMOVED lines=9> */
[----:B------:R-:W-:Y:S01]  /*17740*/  ULDC.64 UR4, c[0x0][0xb30] ;  /* 0x0002cc0000047ab9 */ /* 0x000fe20000000a00 */
[C---:B------:R-:W-:Y:S02]  /*17750*/  VIADD R170, R194.reuse, 0x78 ;  /* 0x00000078c2aa7836 */ /* 0x040fe40000000000 */
[C---:B------:R-:W-:Y:S02]  /*17760*/  VIADD R172, R194.reuse, 0x70 ;  /* 0x00000070c2ac7836 */ /* 0x040fe40000000000 */
[C---:B------:R-:W-:Y:S01]  /*17770*/  VIADD R174, R194.reuse, 0x68 ;  /* 0x00000068c2ae7836 */ /* 0x040fe20000000000 */
[----:B------:R-:W-:Y:S01]  /*17780*/  SHF.R.S32.HI R170, RZ, 0x1f, R170 ;  /* 0x0000001fffaa7819 */ /* 0x000fe200000114aa */
[C---:B------:R-:W-:Y:S01]  /*17790*/  VIADD R176, R194.reuse, 0x60 ;  /* 0x00000060c2b07836 */ /* 0x040fe20000000000 */
[----:B------:R-:W-:Y:S01]  /*177a0*/  SHF.R.S32.HI R172, RZ, 0x1f, R172 ;  /* 0x0000001fffac7819 */ /* 0x000fe200000114ac */
[C---:B------:R-:W-:Y:S01]  /*177b0*/  VIADD R178, R194.reuse, 0x58 ;  /* 0x00000058c2b27836 */ /* 0x040fe20000000000 */
[----:B------:R-:W-:Y:S01]  /*177c0*/  SHF.R.S32.HI R174, RZ, 0x1f, R174 ;  /* 0x0000001fffae7819 */ /* 0x000fe200000114ae */
[----:B------:R-:W-:Y:S01]  /*177d0*/  VIADD R180, R194, 0x50 ;  /* 0x00000050c2b47836 */ /* 0x000fe20000000000 */
[----:B0-----:R-:W-:Y:S01]  /*177e0*/  ISETP.NE.AND P0, PT, R0, 0x1, PT ;  /* 0x000000010000780c */ /* 0x001fe20003f05270 */
        /* <DEDUP_REMOVED lines=12> */
[----:B------:R-:W0:Y:S01]  /*178b0*/  @P0 LDC R13, c[0x0][0xbec] ;  /* 0x0002fb00ff0d0b82 */ /* 0x000e220000000800 */
[C---:B------:R-:W-:Y:S01]  /*178c0*/  VIADD R230, R194.reuse, 0x18 ;  /* 0x00000018c2e67836 */ /* 0x040fe20000000000 */
[----:B------:R-:W-:Y:S01]  /*178d0*/  SHF.R.S32.HI R207, RZ, 0x1f, R207 ;  /* 0x0000001fffcf7819 */ /* 0x000fe200000114cf */
[C---:B------:R-:W-:Y:S01]  /*178e0*/  VIADD R232, R194.reuse, 0x10 ;  /* 0x00000010c2e87836 */ /* 0x040fe20000000000 */
[----:B------:R-:W-:Y:S01]  /*178f0*/  SHF.R.S32.HI R213, RZ, 0x1f, R213 ;  /* 0x0000001fffd57819 */ /* 0x000fe200000114d5 */
[C---:B------:R-:W-:Y:S01]  /*17900*/  VIADD R234, R194.reuse, 0x8 ;  /* 0x00000008c2ea7836 */ /* 0x040fe20000000000 */
[----:B------:R-:W-:Y:S01]  /*17910*/  SHF.R.S32.HI R215, RZ, 0x1f, R215 ;  /* 0x0000001fffd77819 */ /* 0x000fe200000114d7 */
[C---:B------:R-:W-:Y:S01]  /*17920*/  VIADD R163, R194.reuse, 0x90 ;  /* 0x00000090c2a37836 */ /* 0x040fe20000000000 */
[----:B------:R-:W1:Y:S01]  /*17930*/  @P0 LDC R3, c[0x0][0xbf0] ;  /* 0x0002fc00ff030b82 */ /* 0x000e620000000800 */
        /* <DEDUP_REMOVED lines=10> */
[----:B------:R-:W-:Y:S02]  /*179e0*/  VIADD R179, R194, 0x50 ;  /* 0x00000050c2b37836 */ /* 0x000fe40000000000 */
[----:B0-----:R-:W-:-:S04]  /*179f0*/  @P0 IMAD.HI.U32 R13, R12, R13, RZ ;  /* 0x0000000d0c0d0227 */ /* 0x001fc800078e00ff */
[C---:B------:R-:W-:Y:S02]  /*17a00*/  VIADD R181, R194.reuse, 0x48 ;  /* 0x00000048c2b57836 */ /* 0x040fe40000000000 */
[C---:B------:R-:W-:Y:S01]  /*17a10*/  VIADD R183, R194.reuse, 0x40 ;  /* 0x00000040c2b77836 */ /* 0x040fe20000000000 */
[----:B-1----:R-:W-:Y:S01]  /*17a20*/  @P0 SHF.R.U32.HI R9, RZ, R3, R13 ;  /* 0x00000003ff090219 */ /* 0x002fe2000001160d */
[C---:B------:R-:W-:Y:S02]  /*17a30*/  VIADD R202, R194.reuse, 0x38 ;  /* 0x00000038c2ca7836 */ /* 0x040fe40000000000 */
[----:B------:R-:W-:Y:S02]  /*17a40*/  VIADD R206, R194, 0x30 ;  /* 0x00000030c2ce7836 */ /* 0x000fe40000000000 */
[----:B------:R-:W-:Y:S02]  /*17a50*/  IMAD.MOV R3, RZ, RZ, -R9 ;  /* 0x000000ffff037224 */ /* 0x000fe400078e0a09 */
[----:B------:R-:W-:-:S04]  /*17a60*/  IMAD.WIDE.U32 R10, R9, UR4, R10 ;  /* 0x00000004090a7c25 */ /* 0x000fc8000f8e000a */
[----:B------:R-:W-:Y:S02]  /*17a70*/  IMAD R3, R0, R3, R12 ;  /* 0x0000000300037224 */ /* 0x000fe400078e020c */
[----:B------:R-:W-:Y:S01]  /*17a80*/  IMAD R0, R8, R0, RZ ;  /* 0x0000000008007224 */ /* 0x000fe200078e02ff */
[----:B------:R-:W-:Y:S01]  /*17a90*/  SHF.R.S32.HI R8, RZ, 0x1f, R9 ;  /* 0x0000001fff087819 */ /* 0x000fe20000011409 */
[C---:B------:R-:W-:Y:S02]  /*17aa0*/  VIADD R208, R194.reuse, 0x28 ;  /* 0x00000028c2d07836 */ /* 0x040fe40000000000 */
[----:B------:R-:W-:Y:S02]  /*17ab0*/  VIADD R214, R194, 0x20 ;  /* 0x00000020c2d67836 */ /* 0x000fe40000000000 */
[----:B------:R-:W-:Y:S02]  /*17ac0*/  IMAD R8, R8, UR4, RZ ;  /* 0x0000000408087c24 */ /* 0x000fe4000f8e02ff */
[----:B------:R-:W-:-:S02]  /*17ad0*/  VIADD R216, R194, 0x18 ;  /* 0x00000018c2d87836 */ /* 0x000fc40000000000 */
[----:B------:R-:W-:Y:S01]  /*17ae0*/  IMAD R9, R9, UR5, R8 ;  /* 0x0000000509097c24 */ /* 0x000fe2000f8e0208 */
[----:B------:R-:W-:Y:S01]  /*17af0*/  SHF.R.S32.HI R8, RZ, 0x1f, R3 ;  /* 0x0000001fff087819 */ /* 0x000fe20000011403 */
[----:B------:R-:W-:Y:S01]  /*17b00*/  ULDC.64 UR4, c[0x0][0xb28] ;  /* 0x0002ca0000047ab9 */ /* 0x000fe20000000a00 */
[----:B------:R-:W-:Y:S02]  /*17b10*/  VIADD R231, R194, 0x10 ;  /* 0x00000010c2e77836 */ /* 0x000fe40000000000 */
[----:B------:R-:W-:Y:S02]  /*17b20*/  IMAD.IADD R11, R11, 0x1, R9 ;  /* 0x000000010b0b7824 */ /* 0x000fe400078e0209 */
[----:B------:R-:W-:Y:S02]  /*17b30*/  IMAD R8, R8, UR4, RZ ;  /* 0x0000000408087c24 */ /* 0x000fe4000f8e02ff */
[----:B------:R-:W-:-:S04]  /*17b40*/  IMAD.WIDE.U32 R10, R3, UR4, R10 ;  /* 0x00000004030a7c25 */ /* 0x000fc8000f8e000a */
[----:B------:R-:W-:Y:S01]  /*17b50*/  IMAD R8, R3, UR5, R8 ;  /* 0x0000000503087c24 */ /* 0x000fe2000f8e0208 */
[----:B------:R-:W-:Y:S01]  /*17b60*/  ULDC.64 UR4, c[0x0][0xb00] ;  /* 0x0002c00000047ab9 */ /* 0x000fe20000000a00 */
[----:B------:R-:W-:Y:S01]  /*17b70*/  VIADD R233, R194, 0x8 ;  /* 0x00000008c2e97836 */ /* 0x000fe20000000000 */
[----:B------:R-:W-:Y:S01]  /*17b80*/  LEA R3, P0, R10, UR4, 0x2 ;  /* 0x000000040a037c11 */ /* 0x000fe2000f8010ff */
[----:B------:R-:W-:Y:S02]  /*17b90*/  IMAD.IADD R9, R11, 0x1, R8 ;  /* 0x000000010b097824 */ /* 0x000fe400078e0208 */
[----:B------:R-:W-:Y:S02]  /*17ba0*/  VIADD R8, R2, 0x28c20 ;  /* 0x00028c2002087836 */ /* 0x000fe40000000000 */
[----:B------:R0:W1:Y:S01]  /*17bb0*/  SHFL.IDX PT, R20, R3, RZ, 0x1c1f ;  /* 0x001c1fff03147589 */ /* 0x00006200000e0000 */
[----:B------:R-:W-:Y:S02]  /*17bc0*/  LEA.HI.X R14, R10, UR5, R9, 0x2, P0 ;  /* 0x000000050a0e7c11 */ /* 0x000fe400080f1409 */
[----:B------:R-:W-:-:S02]  /*17bd0*/  ISETP.GE.AND P0, PT, R192, R0, PT ;  /* 0x00000000c000720c */ /* 0x000fc40003f06270 */
[----:B------:R-:W-:Y:S01]  /*17be0*/  PRMT R8, RZ, 0x654, R8 ;  /* 0x00000654ff087816 */ /* 0x000fe20000000008 */
[----:B------:R0:W3:Y:S03]  /*17bf0*/  SHFL.IDX PT, R15, R14, RZ, 0x1c1f ;  /* 0x001c1fff0e0f7589 */ /* 0x0000e600000e0000 */
[----:B------:R0:W-:Y:S07]  /*17c00*/  SYNCS.ARRIVE.TRANS64.RED.A1T0 RZ, [R8+URZ], RZ ;  /* 0x000000ff08ff79a7 */ /* 0x0001ee000810043f */
[----:B------:R-:W-:Y:S05]  /*17c10*/  @P0 BRA `(.L_x_5862) ;  /* 0x0000000800040947 */ /* 0x000fea0003800000 */
[----:B------:R-:W-:Y:S02]  /*17c20*/  ULDC UR4, c[0x0][0xac8] ;  /* 0x0002b20000047ab9 */ /* 0x000fe40000000800 */
[----:B------:R-:W-:Y:S02]  /*17c30*/  ISETP.GE.AND P0, PT, R194, UR4, PT ;  /* 0x00000004c2007c0c */ /* 0x000fe4000bf06270 */
[----:B------:R-:W-:Y:S02]  /*17c40*/  ISETP.GE.AND P4, PT, R175, UR4, PT ;  /* 0x00000004af007c0c */ /* 0x000fe4000bf86270 */
[----:B------:R-:W-:-:S09]  /*17c50*/  ISETP.GE.AND P5, PT, R173, UR4, PT ;  /* 0x00000004ad007c0c */ /* 0x000fd2000bfa6270 */
[----:B01----:R-:W-:-:S04]  /*17c60*/  @!P0 LEA R8, P1, R194, R20, 0x2 ;  /* 0x00000014c2088211 */ /* 0x003fc800078210ff */
[----:B---3--:R-:W-:Y:S02]  /*17c70*/  @!P0 LEA.HI.X R9, R194, R15, R235, 0x2, P1 ;  /* 0x0000000fc2098211 */ /* 0x008fe400008f14eb */
[----:B------:R-:W-:-:S03]  /*17c80*/  ISETP.GE.AND P1, PT, R231, UR4, PT ;  /* 0x00000004e7007c0c */ /* 0x000fc6000bf26270 */
[----:B------:R0:W-:Y:S01]  /*17c90*/  @!P0 ST.E.64 desc[UR42][R8.64], R24 ;  /* 0x0000001808008985 */ /* 0x0001e2000c101b2a */
[----:B------:R-:W-:-:S13]  /*17ca0*/  ISETP.GE.AND P0, PT, R233, UR4, PT ;  /* 0x00000004e9007c0c */ /* 0x000fda000bf06270 */
[----:B0-----:R-:W-:-:S04]  /*17cb0*/  @!P0 LEA R8, P2, R233, R20, 0x2 ;  /* 0x00000014e9088211 */ /* 0x001fc800078410ff */
[----:B------:R-:W-:-:S05]  /*17cc0*/  @!P0 LEA.HI.X R9, R233, R15, R234, 0x2, P2 ;  /* 0x0000000fe9098211 */ /* 0x000fca00010f14ea */
[----:B------:R0:W-:Y:S01]  /*17cd0*/  @!P0 ST.E.64 desc[UR42][R8.64], R28 ;  /* 0x0000001c08008985 */ /* 0x0001e2000c101b2a */
[----:B------:R-:W-:Y:S02]  /*17ce0*/  ISETP.GE.AND P0, PT, R216, UR4, PT ;  /* 0x00000004d8007c0c */ /* 0x000fe4000bf06270 */
        /* <DEDUP_REMOVED lines=17> */
[----:B------:R-:W-:Y:S02]  /*17e00*/  @!P1 LEA.HI.X R9, R206, R15, R207, 0x2, P2 ;  /* 0x0000000fce099211 */ /* 0x000fe400010f14cf */
[----:B------:R-:W-:-:S03]  /*17e10*/  ISETP.GE.AND P2, PT, R183, UR4, PT ;  /* 0x00000004b7007c0c */ /* 0x000fc6000bf46270 */
[----:B------:R0:W-:Y:S02]  /*17e20*/  @!P1 ST.E.64 desc[UR42][R8.64], R48 ;  /* 0x0000003008009985 */ /* 0x0001e4000c101b2a */
[----:B0-----:R-:W-:-:S04]  /*17e30*/  @!P0 LEA R8, P1, R202, R20, 0x2 ;  /* 0x00000014ca088211 */ /* 0x001fc800078210ff */
[----:B------:R-:W-:Y:S02]  /*17e40*/  @!P0 LEA.HI.X R9, R202, R15, R205, 0x2, P1 ;  /* 0x0000000fca098211 */ /* 0x000fe400008f14cd */
[----:B------:R-:W-:-:S03]  /*17e50*/  ISETP.GE.AND P1, PT, R179, UR4, PT ;  /* 0x00000004b3007c0c */ /* 0x000fc6000bf26270 */
[----:B------:R0:W-:Y:S01]  /*17e60*/  @!P0 ST.E.64 desc[UR42][R8.64], R52 ;  /* 0x0000003408008985 */ /* 0x0001e2000c101b2a */
[----:B------:R-:W-:-:S09]  /*17e70*/  ISETP.GE.AND P0, PT, R181, UR4, PT ;  /* 0x00000004b5007c0c */ /* 0x000fd2000bf06270 */
[-C--:B------:R-:W-:Y:S02]  /*17e80*/  @!P1 LEA R10, P6, R179, R20.reuse, 0x2 ;  /* 0x00000014b30a9211 */ /* 0x080fe400078c10ff */
[----:B0-----:R-:W-:Y:S02]  /*17e90*/  @!P2 LEA R8, P3, R183, R20, 0x2 ;  /* 0x00000014b708a211 */ /* 0x001fe400078610ff */
[-C--:B------:R-:W-:Y:S02]  /*17ea0*/  @!P1 LEA.HI.X R11, R179, R15.reuse, R180, 0x2, P6 ;  /* 0x0000000fb30b9211 */ /* 0x080fe400030f14b4 */
[----:B------:R-:W-:Y:S02]  /*17eb0*/  @!P2 LEA.HI.X R9, R183, R15, R190, 0x2, P3 ;  /* 0x0000000fb709a211 */ /* 0x000fe400018f14be */
[----:B------:R-:W-:-:S03]  /*17ec0*/  ISETP.GE.AND P3, PT, R177, UR4, PT ;  /* 0x00000004b1007c0c */ /* 0x000fc6000bf66270 */
[----:B------:R0:W-:Y:S02]  /*17ed0*/  @!P2 ST.E.64 desc[UR42][R8.64], R56 ;  /* 0x000000380800a985 */ /* 0x0001e4000c101b2a */
[----:B0-----:R-:W-:-:S04]  /*17ee0*/  @!P0 LEA R8, P2, R181, R20, 0x2 ;  /* 0x00000014b5088211 */ /* 0x001fc800078410ff */
[----:B------:R-:W-:-:S05]  /*17ef0*/  @!P0 LEA.HI.X R9, R181, R15, R182, 0x2, P2 ;  /* 0x0000000fb5098211 */ /* 0x000fca00010f14b6 */
[----:B------:R0:W-:Y:S01]  /*17f00*/  @!P0 ST.E.64 desc[UR42][R8.64], R60 ;  /* 0x0000003c08008985 */ /* 0x0001e2000c101b2a */
[----:B------:R-:W-:-:S03]  /*17f10*/  ISETP.GE.AND P0, PT, R171, UR4, PT ;  /* 0x00000004ab007c0c */ /* 0x000fc6000bf06270 */
[----:B------:R1:W-:Y:S01]  /*17f20*/  @!P1 ST.E.64 desc[UR42][R10.64], R64 ;  /* 0x000000400a009985 */ /* 0x0003e2000c101b2a */
[----:B------:R-:W-:Y:S02]  /*17f30*/  ISETP.GE.AND P1, PT, R169, UR4, PT ;  /* 0x00000004a9007c0c */ /* 0x000fe4000bf26270 */
[-C--:B0-----:R-:W-:Y:S02]  /*17f40*/  @!P3 LEA R8, P6, R177, R20.reuse, 0x2 ;  /* 0x00000014b108b211 */ /* 0x081fe400078c10ff */
[-C--:B-1----:R-:W-:Y:S02]  /*17f50*/  @!P4 LEA R10, P2, R175, R20.reuse, 0x2 ;  /* 0x00000014af0ac211 */ /* 0x082fe400078410ff */
[-C--:B------:R-:W-:Y:S02]  /*17f60*/  @!P3 LEA.HI.X R9, R177, R15.reuse, R178, 0x2, P6 ;  /* 0x0000000fb109b211 */ /* 0x080fe400030f14b2 */
[----:B------:R-:W-:Y:S02]  /*17f70*/  @!P5 LEA R12, P6, R173, R20, 0x2 ;  /* 0x00000014ad0cd211 */ /* 0x000fe400078c10ff */
[-C--:B------:R-:W-:Y:S01]  /*17f80*/  @!P4 LEA.HI.X R11, R175, R15.reuse, R176, 0x2, P2 ;  /* 0x0000000faf0bc211 */ /* 0x080fe200010f14b0 */
[----:B------:R0:W-:Y:S01]  /*17f90*/  @!P3 ST.E.64 desc[UR42][R8.64], R68 ;  /* 0x000000440800b985 */ /* 0x0001e2000c101b2a */
[----:B------:R-:W-:-:S02]  /*17fa0*/  @!P5 LEA.HI.X R13, R173, R15, R174, 0x2, P6 ;  /* 0x0000000fad0dd211 */ /* 0x000fc400030f14ae */
[----:B------:R-:W-:Y:S01]  /*17fb0*/  ISETP.GE.AND P2, PT, R167, UR4, PT ;  /* 0x00000004a7007c0c */ /* 0x000fe2000bf46270 */
[----:B------:R1:W-:Y:S01]  /*17fc0*/  @!P4 ST.E.64 desc[UR42][R10.64], R72 ;  /* 0x000000480a00c985 */ /* 0x0003e2000c101b2a */
[----:B------:R-:W-:-:S03]  /*17fd0*/  ISETP.GE.AND P3, PT, R165, UR4, PT ;  /* 0x00000004a5007c0c */ /* 0x000fc6000bf66270 */
[----:B------:R3:W-:Y:S01]  /*17fe0*/  @!P5 ST.E.64 desc[UR42][R12.64], R6 ;  /* 0x000000060c00d985 */ /* 0x0007e2000c101b2a */
[----:B0-----:R-:W-:-:S07]  /*17ff0*/  @!P1 LEA R8, P5, R169, R20, 0x2 ;  /* 0x00000014a9089211 */ /* 0x001fce00078a10ff */
[-C--:B-1----:R-:W-:Y:S02]  /*18000*/  @!P2 LEA R10, P6, R167, R20.reuse, 0x2 ;  /* 0x00000014a70aa211 */ /* 0x082fe400078c10ff */
[-C--:B------:R-:W-:Y:S02]  /*18010*/  @!P1 LEA.HI.X R9, R169, R15.reuse, R170, 0x2, P5 ;  /* 0x0000000fa9099211 */ /* 0x080fe400028f14aa */
[----:B---3--:R-:W-:Y:S02]  /*18020*/  @!P0 LEA R6, P4, R171, R20, 0x2 ;  /* 0x00000014ab068211 */ /* 0x008fe400078810ff */
[----:B------:R-:W-:Y:S02]  /*18030*/  ISETP.GE.AND P5, PT, R237, UR4, PT ;  /* 0x00000004ed007c0c */ /* 0x000fe4000bfa6270 */
[----:B------:R-:W-:Y:S02]  /*18040*/  @!P0 LEA.HI.X R7, R171, R15, R172, 0x2, P4 ;  /* 0x0000000fab078211 */ /* 0x000fe400020f14ac */
[----:B------:R-:W-:-:S02]  /*18050*/  ISETP.GE.AND P4, PT, R163, UR4, PT ;  /* 0x00000004a3007c0c */ /* 0x000fc4000bf86270 */
[----:B------:R-:W-:Y:S01]  /*18060*/  @!P2 LEA.HI.X R11, R167, R15, R168, 0x2, P6 ;  /* 0x0000000fa70ba211 */ /* 0x000fe200030f14a8 */
[----:B------:R0:W-:Y:S04]  /*18070*/  @!P0 ST.E.64 desc[UR42][R6.64], R80 ;  /* 0x0000005006008985 */ /* 0x0001e8000c101b2a */
[----:B------:R1:W-:Y:S01]  /*18080*/  @!P1 ST.E.64 desc[UR42][R8.64], R84 ;  /* 0x0000005408009985 */ /* 0x0003e2000c101b2a */
[----:B------:R-:W-:-:S03]  /*18090*/  ISETP.GE.AND P1, PT, R229, UR4, PT ;  /* 0x00000004e5007c0c */ /* 0x000fc6000bf26270 */
[----:B------:R3:W-:Y:S01]  /*180a0*/  @!P2 ST.E.64 desc[UR42][R10.64], R88 ;  /* 0x000000580a00a985 */ /* 0x0007e2000c101b2a */
[----:B------:R-:W-:Y:S02]  /*180b0*/  ISETP.GE.AND P2, PT, R236, UR4, PT ;  /* 0x00000004ec007c0c */ /* 0x000fe4000bf46270 */
[-C--:B0-----:R-:W-:Y:S02]  /*180c0*/  @!P3 LEA R6, P6, R165, R20.reuse, 0x2 ;  /* 0x00000014a506b211 */ /* 0x081fe400078c10ff */
[-C--:B-1----:R-:W-:Y:S02]  /*180d0*/  @!P4 LEA R8, P0, R163, R20.reuse, 0x2 ;  /* 0x00000014a308c211 */ /* 0x082fe400078010ff */
[-C--:B------:R-:W-:Y:S02]  /*180e0*/  @!P3 LEA.HI.X R7, R165, R15.reuse, R166, 0x2, P6 ;  /* 0x0000000fa507b211 */ /* 0x080fe400030f14a6 */
[----:B------:R-:W-:Y:S02]  /*180f0*/  @!P4 LEA.HI.X R9, R163, R15, R164, 0x2, P0 ;  /* 0x0000000fa309c211 */ /* 0x000fe400000f14a4 */
[----:B------:R-:W-:Y:S01]  /*18100*/  ISETP.GE.AND P0, PT, R228, UR4, PT ;  /* 0x00000004e4007c0c */ /* 0x000fe2000bf06270 */
[----:B------:R0:W-:Y:S01]  /*18110*/  @!P3 ST.E.64 desc[UR42][R6.64], R92 ;  /* 0x0000005c0600b985 */ /* 0x0001e2000c101b2a */
[----:B---3--:R-:W-:-:S03]  /*18120*/  @!P5 LEA R10, P6, R237, R20, 0x2 ;  /* 0x00000014ed0ad211 */ /* 0x008fc600078c10ff */
[----:B------:R1:W-:Y:S01]  /*18130*/  @!P4 ST.E.64 desc[UR42][R8.64], R96 ;  /* 0x000000600800c985 */ /* 0x0003e2000c101b2a */
[----:B------:R-:W-:Y:S02]  /*18140*/  @!P5 LEA.HI.X R11, R237, R15, R162, 0x2, P6 ;  /* 0x0000000fed0bd211 */ /* 0x000fe400030f14a2 */
[----:B------:R-:W-:-:S03]  /*18150*/  ISETP.GE.AND P4, PT, R226, UR4, PT ;  /* 0x00000004e2007c0c */ /* 0x000fc6000bf86270 */
[----:B------:R3:W-:Y:S01]  /*18160*/  @!P5 ST.E.64 desc[UR42][R10.64], R100 ;  /* 0x000000640a00d985 */ /* 0x0007e2000c101b2a */
[----:B------:R-:W-:Y:S02]  /*18170*/  ISETP.GE.AND P5, PT, R227, UR4, PT ;  /* 0x00000004e3007c0c */ /* 0x000fe4000bfa6270 */
[CC--:B0-----:R-:W-:Y:S02]  /*18180*/  @!P2 LEA R6, P6, R236.reuse, R20.reuse, 0x2 ;  /* 0x00000014ec06a211 */ /* 0x0c1fe400078c10ff */
[CC--:B-1----:R-:W-:Y:S02]  /*18190*/  @!P1 LEA R8, P3, R229.reuse, R20.reuse, 0x2 ;  /* 0x00000014e5089211 */ /* 0x0c2fe400078610ff */
[-C--:B------:R-:W-:Y:S02]  /*181a0*/  @!P2 LEA.HI.X R7, R236, R15.reuse, R161, 0x2, P6 ;  /* 0x0000000fec07a211 */ /* 0x080fe400030f14a1 */
[----:B------:R-:W-:Y:S02]  /*181b0*/  @!P1 LEA.HI.X R9, R229, R15, R160, 0x2, P3 ;  /* 0x0000000fe5099211 */ /* 0x000fe400018f14a0 */
[----:B---3--:R-:W-:Y:S01]  /*181c0*/  @!P0 LEA R10, P6, R228, R20, 0x2 ;  /* 0x00000014e40a8211 */ /* 0x008fe200078c10ff */
[----:B------:R0:W-:Y:S01]  /*181d0*/  @!P2 ST.E.64 desc[UR42][R6.64], R104 ;  /* 0x000000680600a985 */ /* 0x0001e2000c101b2a */
[----:B------:R-:W-:-:S02]  /*181e0*/  ISETP.GE.AND P3, PT, R225, UR4, PT ;  /* 0x00000004e1007c0c */ /* 0x000fc4000bf66270 */
[----:B------:R-:W-:Y:S01]  /*181f0*/  @!P0 LEA.HI.X R11, R228, R15, R159, 0x2, P6 ;  /* 0x0000000fe40b8211 */ /* 0x000fe200030f149f */
[----:B------:R1:W-:Y:S04]  /*18200*/  @!P1 ST.E.64 desc[UR42][R8.64], R108 ;  /* 0x0000006c08009985 */ /* 0x0003e8000c101b2a */
[----:B------:R3:W-:Y:S01]  /*18210*/  @!P0 ST.E.64 desc[UR42][R10.64], R112 ;  /* 0x000000700a008985 */ /* 0x0007e2000c101b2a */
[----:B------:R-:W-:Y:S02]  /*18220*/  ISETP.GE.AND P0, PT, R224, UR4, PT ;  /* 0x00000004e0007c0c */ /* 0x000fe4000bf06270 */
[-C--:B0-----:R-:W-:Y:S02]  /*18230*/  @!P5 LEA R6, P1, R227, R20.reuse, 0x2 ;  /* 0x00000014e306d211 */ /* 0x081fe400078210ff */
[----:B-1----:R-:W-:-:S02]  /*18240*/  @!P4 LEA R8, P2, R226, R20, 0x2 ;  /* 0x00000014e208c211 */ /* 0x002fc400078410ff */
[-C--:B------:R-:W-:Y:S02]  /*18250*/  @!P5 LEA.HI.X R7, R227, R15.reuse, R158, 0x2, P1 ;  /* 0x0000000fe307d211 */ /* 0x080fe400008f149e */
[----:B---3--:R-:W-:Y:S02]  /*18260*/  @!P3 LEA R10, P6, R225, R20, 0x2 ;  /* 0x00000014e10ab211 */ /* 0x008fe400078c10ff */
[----:B------:R-:W-:Y:S01]  /*18270*/  ISETP.GE.AND P1, PT, R223, UR4, PT ;  /* 0x00000004df007c0c */ /* 0x000fe2000bf26270 */
[----:B------:R0:W-:Y:S01]  /*18280*/  @!P5 ST.E.64 desc[UR42][R6.64], R116 ;  /* 0x000000740600d985 */ /* 0x0001e2000c101b2a */
[-C--:B------:R-:W-:Y:S02]  /*18290*/  @!P4 LEA.HI.X R9, R226, R15.reuse, R157, 0x2, P2 ;  /* 0x0000000fe209c211 */ /* 0x080fe400010f149d */
        /* <DEDUP_REMOVED lines=12> */
[----:B---3--:R-:W-:-:S03]  /*18360*/  @!P3 LEA R10, P6, R221, R20, 0x2 ;  /* 0x00000014dd0ab211 */ /* 0x008fc600078c10ff */
        /* <DEDUP_REMOVED lines=12> */
.L_x_5862:
[----:B------:R-:W-:Y:S05]  /*18430*/  BSYNC B1 ;  /* 0x0000000000017941 */ /* 0x000fea0003800000 */
.L_x_5861:
[----:B----4-:R-:W-:Y:S01]  /*18440*/  VIADD R7, R192, 0x8 ;  /* 0x00000008c0077836 */ /* 0x010fe20000000000 */
[----:B------:R4:W1:Y:S04]  /*18450*/  SHFL.IDX PT, R22, R14, 0x1, 0x1c1f ;  /* 0x003c1f000e167f89 */ /* 0x00086800000e0000 */
[----:B------:R-:W-:Y:S01]  /*18460*/  ISETP.GE.AND P0, PT, R7, R0, PT ;  /* 0x000000000700720c */ /* 0x000fe20003f06270 */
[----:B0-----:R-:W0:-:S12]  /*18470*/  SHFL.IDX PT, R3, R3, 0x1, 0x1c1f ;  /* 0x003c1f0003037f89 */ /* 0x001e1800000e0000 */
[----:B----4-:R-:W-:Y:S05]  /*18480*/  @P0 BRA `(.L_x_5860) ;  /* 0x0000001400d40947 */ /* 0x010fea0003800000 */
[----:B------:R-:W-:Y:S02]  /*18490*/  ULDC UR4, c[0x0][0xac8] ;  /* 0x0002b20000047ab9 */ /* 0x000fe40000000800 */
[----:B------:R-:W-:Y:S02]  /*184a0*/  ISETP.GE.AND P4, PT, R194, UR4, PT ;  /* 0x00000004c2007c0c */ /* 0x000fe4000bf86270 */
[----:B------:R-:W-:Y:S02]  /*184b0*/  ISETP.GE.AND P2, PT, R233, UR4, PT ;  /* 0x00000004e9007c0c */ /* 0x000fe4000bf46270 */
[----:B------:R-:W-:Y:S02]  /*184c0*/  ISETP.GE.AND P1, PT, R231, UR4, PT ;  /* 0x00000004e7007c0c */ /* 0x000fe4000bf26270 */
[----:B------:R-:W-:-:S07]  /*184d0*/  ISETP.GE.AND P0, PT, R216, UR4, PT ;  /* 0x00000004d8007c0c */ /* 0x000fce000bf06270 */
[----:B0-----:R-:W-:-:S04]  /*184e0*/  @!P4 LEA R6, P3, R194, R3, 0x2 ;  /* 0x00000003c206c211 */ /* 0x001fc800078610ff */
        /* <DEDUP_REMOVED lines=19> */
[-C--:B------:R-:W-:Y:S01]  /*18620*/  @!P4 LEA.HI.X R9, R208, R22.reuse, R213, 0x2, P2 ;  /* 0x00000016d009c211 */ /* 0x080fe200010f14d5 */
        /* <DEDUP_REMOVED lines=21> */
[-C--:B-1----:R-:W-:Y:S02]  /*18780*/  @!P4 LEA R8, P2, R177, R3.reuse, 0x2 ;  /* 0x00000003b108c211 */ /* 0x082fe400078410ff */
        /* <DEDUP_REMOVED lines=10> */
[-C--:B------:R-:W-:Y:S02]  /*18830*/  @!P0 LEA.HI.X R7, R173, R22.reuse, R174, 0x2, P4 ;  /* 0x00000016ad078211 */ /* 0x080fe400020f14ae */
[----:B------:R-:W-:Y:S02]  /*18840*/  ISETP.GE.AND P4, PT, R165, UR4, PT ;  /* 0x00000004a5007c0c */ /* 0x000fe4000bf86270 */
[-C--:B-1----:R-:W-:Y:S01]  /*18850*/  @!P1 LEA R8, P3, R171, R3.reuse, 0x2 ;  /* 0x00000003ab089211 */ /* 0x082fe200078610ff */
[----:B------:R0:W-:Y:S01]  /*18860*/  @!P0 ST.E.64 desc[UR42][R6.64], R4 ;  /* 0x0000000406008985 */ /* 0x0001e2000c101b2a */
[----:B----4-:R-:W-:Y:S02]  /*18870*/  @!P2 LEA R10, P6, R169, R3, 0x2 ;  /* 0x00000003a90aa211 */ /* 0x010fe400078c10ff */
[----:B------:R-:W-:Y:S02]  /*18880*/  @!P1 LEA.HI.X R9, R171, R22, R172, 0x2, P3 ;  /* 0x00000016ab099211 */ /* 0x000fe400018f14ac */
[----:B------:R-:W-:-:S02]  /*18890*/  ISETP.GE.AND P3, PT, R163, UR4, PT ;  /* 0x00000004a3007c0c */ /* 0x000fc4000bf66270 */
[-C--:B------:R-:W-:Y:S01]  /*188a0*/  @!P2 LEA.HI.X R11, R169, R22.reuse, R170, 0x2, P6 ;  /* 0x00000016a90ba211 */ /* 0x080fe200030f14aa */
[----:B------:R1:W-:Y:S01]  /*188b0*/  @!P1 ST.E.64 desc[UR42][R8.64], R82 ;  /* 0x0000005208009985 */ /* 0x0003e2000c101b2a */
[-C--:B------:R-:W-:Y:S02]  /*188c0*/  @!P5 LEA R12, P6, R167, R3.reuse, 0x2 ;  /* 0x00000003a70cd211 */ /* 0x080fe400078c10ff */
[----:B------:R-:W-:Y:S01]  /*188d0*/  @!P4 LEA R14, P0, R165, R3, 0x2 ;  /* 0x00000003a50ec211 */ /* 0x000fe200078010ff */
[----:B------:R4:W-:Y:S01]  /*188e0*/  @!P2 ST.E.64 desc[UR42][R10.64], R86 ;  /* 0x000000560a00a985 */ /* 0x0009e2000c101b2a */
[----:B------:R-:W-:Y:S02]  /*188f0*/  ISETP.GE.AND P2, PT, R237, UR4, PT ;  /* 0x00000004ed007c0c */ /* 0x000fe4000bf46270 */
[----:B------:R-:W-:Y:S02]  /*18900*/  ISETP.GE.AND P1, PT, R236, UR4, PT ;  /* 0x00000004ec007c0c */ /* 0x000fe4000bf26270 */
[----:B---3--:R-:W-:-:S02]  /*18910*/  @!P4 LEA.HI.X R15, R165, R22, R166, 0x2, P0 ;  /* 0x00000016a50fc211 */ /* 0x008fc400000f14a6 */
[-C--:B------:R-:W-:Y:S02]  /*18920*/  @!P5 LEA.HI.X R13, R167, R22.reuse, R168, 0x2, P6 ;  /* 0x00000016a70dd211 */ /* 0x080fe400030f14a8 */
[----:B------:R-:W-:Y:S02]  /*18930*/  ISETP.GE.AND P0, PT, R229, UR4, PT ;  /* 0x00000004e5007c0c */ /* 0x000fe4000bf06270 */
[CC--:B------:R-:W-:Y:S01]  /*18940*/  @!P3 LEA R20, P6, R163.reuse, R3.reuse, 0x2 ;  /* 0x00000003a314b211 */ /* 0x0c0fe200078c10ff */
[----:B------:R3:W-:Y:S01]  /*18950*/  @!P5 ST.E.64 desc[UR42][R12.64], R90 ;  /* 0x0000005a0c00d985 */ /* 0x0007e2000c101b2a */
[----:B------:R-:W-:Y:S02]  /*18960*/  ISETP.GE.AND P5, PT, R228, UR4, PT ;  /* 0x00000004e4007c0c */ /* 0x000fe4000bfa6270 */
[----:B------:R-:W-:Y:S01]  /*18970*/  @!P3 LEA.HI.X R21, R163, R22, R164, 0x2, P6 ;  /* 0x00000016a315b211 */ /* 0x000fe200030f14a4 */
[----:B------:R5:W-:Y:S01]  /*18980*/  @!P4 ST.E.64 desc[UR42][R14.64], R94 ;  /* 0x0000005e0e00c985 */ /* 0x000be2000c101b2a */
[----:B0-----:R-:W-:-:S02]  /*18990*/  @!P2 LEA R4, P6, R237, R3, 0x2 ;  /* 0x00000003ed04a211 */ /* 0x001fc400078c10ff */
[----:B------:R-:W-:Y:S01]  /*189a0*/  ISETP.GE.AND P4, PT, R227, UR4, PT ;  /* 0x00000004e3007c0c */ /* 0x000fe2000bf86270 */
[----:B------:R-:W-:Y:S01]  /*189b0*/  @!P3 ST.E.64 desc[UR42][R20.64], R98 ;  /* 0x000000621400b985 */ /* 0x000fe2000c101b2a */
[CC--:B------:R-:W-:Y:S02]  /*189c0*/  @!P1 LEA R6, P3, R236.reuse, R3.reuse, 0x2 ;  /* 0x00000003ec069211 */ /* 0x0c0fe400078610ff */
[-C--:B------:R-:W-:Y:S02]  /*189d0*/  @!P2 LEA.HI.X R5, R237, R22.reuse, R162, 0x2, P6 ;  /* 0x00000016ed05a211 */ /* 0x080fe400030f14a2 */
[----:B-1----:R-:W-:Y:S02]  /*189e0*/  @!P0 LEA R8, P6, R229, R3, 0x2 ;  /* 0x00000003e5088211 */ /* 0x002fe400078c10ff */
[----:B------:R-:W-:Y:S01]  /*189f0*/  @!P1 LEA.HI.X R7, R236, R22, R161, 0x2, P3 ;  /* 0x00000016ec079211 */ /* 0x000fe200018f14a1 */
[----:B------:R0:W-:Y:S01]  /*18a00*/  @!P2 ST.E.64 desc[UR42][R4.64], R102 ;  /* 0x000000660400a985 */ /* 0x0001e2000c101b2a */
[----:B------:R-:W-:-:S02]  /*18a10*/  ISETP.GE.AND P3, PT, R226, UR4, PT ;  /* 0x00000004e2007c0c */ /* 0x000fc4000bf66270 */
[-C--:B------:R-:W-:Y:S01]  /*18a20*/  @!P0 LEA.HI.X R9, R229, R22.reuse, R160, 0x2, P6 ;  /* 0x00000016e5098211 */ /* 0x080fe200030f14a0 */
[----:B------:R1:W-:Y:S01]  /*18a30*/  @!P1 ST.E.64 desc[UR42][R6.64], R106 ;  /* 0x0000006a06009985 */ /* 0x0003e2000c101b2a */
[CC--:B----4-:R-:W-:Y:S02]  /*18a40*/  @!P5 LEA R10, P1, R228.reuse, R3.reuse, 0x2 ;  /* 0x00000003e40ad211 */ /* 0x0d0fe400078210ff */
[----:B---3--:R-:W-:Y:S01]  /*18a50*/  @!P4 LEA R12, P2, R227, R3, 0x2 ;  /* 0x00000003e30cc211 */ /* 0x008fe200078410ff */
[----:B------:R3:W-:Y:S01]  /*18a60*/  @!P0 ST.E.64 desc[UR42][R8.64], R110 ;  /* 0x0000006e08008985 */ /* 0x0007e2000c101b2a */
[----:B------:R-:W-:Y:S02]  /*18a70*/  ISETP.GE.AND P0, PT, R225, UR4, PT ;  /* 0x00000004e1007c0c */ /* 0x000fe4000bf06270 */
[----:B------:R-:W-:Y:S02]  /*18a80*/  @!P5 LEA.HI.X R11, R228, R22, R159, 0x2, P1 ;  /* 0x00000016e40bd211 */ /* 0x000fe400008f149f */
[----:B------:R-:W-:-:S02]  /*18a90*/  ISETP.GE.AND P1, PT, R224, UR4, PT ;  /* 0x00000004e0007c0c */ /* 0x000fc4000bf26270 */
[CC--:B-----5:R-:W-:Y:S01]  /*18aa0*/  @!P3 LEA R14, P6, R226.reuse, R3.reuse, 0x2 ;  /* 0x00000003e20eb211 */ /* 0x0e0fe200078c10ff */
[----:B------:R4:W-:Y:S01]  /*18ab0*/  @!P5 ST.E.64 desc[UR42][R10.64], R114 ;  /* 0x000000720a00d985 */ /* 0x0009e2000c101b2a */
[-C--:B------:R-:W-:Y:S02]  /*18ac0*/  @!P4 LEA.HI.X R13, R227, R22.reuse, R158, 0x2, P2 ;  /* 0x00000016e30dc211 */ /* 0x080fe400010f149e */
[----:B------:R-:W-:Y:S02]  /*18ad0*/  @!P3 LEA.HI.X R15, R226, R22, R157, 0x2, P6 ;  /* 0x00000016e20fb211 */ /* 0x000fe400030f149d */
[----:B------:R-:W-:Y:S01]  /*18ae0*/  ISETP.GE.AND P2, PT, R221, UR4, PT ;  /* 0x00000004dd007c0c */ /* 0x000fe2000bf46270 */
[----:B------:R5:W-:Y:S01]  /*18af0*/  @!P4 ST.E.64 desc[UR42][R12.64], R118 ;  /* 0x000000760c00c985 */ /* 0x000be2000c101b2a */
[----:B------:R-:W-:Y:S02]  /*18b00*/  ISETP.GE.AND P4, PT, R223, UR4, PT ;  /* 0x00000004df007c0c */ /* 0x000fe4000bf86270 */
[----:B0-----:R-:W-:Y:S01]  /*18b10*/  @!P0 LEA R4, P5, R225, R3, 0x2 ;  /* 0x00000003e1048211 */ /* 0x001fe200078a10ff */
[----:B------:R0:W-:Y:S01]  /*18b20*/  @!P3 ST.E.64 desc[UR42][R14.64], R122 ;  /* 0x0000007a0e00b985 */ /* 0x0001e2000c101b2a */
[----:B------:R-:W-:-:S02]  /*18b30*/  ISETP.GE.AND P3, PT, R222, UR4, PT ;  /* 0x00000004de007c0c */ /* 0x000fc4000bf66270 */
[-C--:B------:R-:W-:Y:S02]  /*18b40*/  @!P0 LEA.HI.X R5, R225, R22.reuse, R156, 0x2, P5 ;  /* 0x00000016e1058211 */ /* 0x080fe400028f149c */
[----:B------:R-:W-:Y:S02]  /*18b50*/  ISETP.GE.AND P5, PT, R220, UR4, PT ;  /* 0x00000004dc007c0c */ /* 0x000fe4000bfa6270 */
[CC--:B-1----:R-:W-:Y:S01]  /*18b60*/  @!P1 LEA R6, P6, R224.reuse, R3.reuse, 0x2 ;  /* 0x00000003e0069211 */ /* 0x0c2fe200078c10ff */
[----:B------:R1:W-:Y:S02]  /*18b70*/  @!P0 ST.E.64 desc[UR42][R4.64], R126 ;  /* 0x0000007e04008985 */ /* 0x0003e4000c101b2a */
[-C--:B---3--:R-:W-:Y:S02]  /*18b80*/  @!P4 LEA R8, P0, R223, R3.reuse, 0x2 ;  /* 0x00000003df08c211 */ /* 0x088fe400078010ff */
[----:B------:R-:W-:Y:S02]  /*18b90*/  @!P1 LEA.HI.X R7, R224, R22, R155, 0x2, P6 ;  /* 0x00000016e0079211 */ /* 0x000fe400030f149b */
[----:B----4-:R-:W-:-:S02]  /*18ba0*/  @!P3 LEA R10, P6, R222, R3, 0x2 ;  /* 0x00000003de0ab211 */ /* 0x010fc400078c10ff */
[-C--:B------:R-:W-:Y:S01]  /*18bb0*/  @!P4 LEA.HI.X R9, R223, R22.reuse, R154, 0x2, P0 ;  /* 0x00000016df09c211 */ /* 0x080fe200000f149a */
[----:B------:R1:W-:Y:S01]  /*18bc0*/  @!P1 ST.E.64 desc[UR42][R6.64], R130 ;  /* 0x0000008206009985 */ /* 0x0003e2000c101b2a */
[CC--:B-----5:R-:W-:Y:S02]  /*18bd0*/  @!P2 LEA R12, P1, R221.reuse, R3.reuse, 0x2 ;  /* 0x00000003dd0ca211 */ /* 0x0e0fe400078210ff */
[----:B0-----:R-:W-:Y:S01]  /*18be0*/  @!P5 LEA R14, P0, R220, R3, 0x2 ;  /* 0x00000003dc0ed211 */ /* 0x001fe200078010ff */
[----:B------:R1:W-:Y:S01]  /*18bf0*/  @!P4 ST.E.64 desc[UR42][R8.64], R134 ;  /* 0x000000860800c985 */ /* 0x0003e2000c101b2a */
[-C--:B------:R-:W-:Y:S02]  /*18c00*/  @!P3 LEA.HI.X R11, R222, R22.reuse, R153, 0x2, P6 ;  /* 0x00000016de0bb211 */ /* 0x080fe400030f1499 */
[-C--:B------:R-:W-:Y:S02]  /*18c10*/  @!P2 LEA.HI.X R13, R221, R22.reuse, R152, 0x2, P1 ;  /* 0x00000016dd0da211 */ /* 0x080fe400008f1498 */
[----:B------:R-:W-:Y:S01]  /*18c20*/  @!P5 LEA.HI.X R15, R220, R22, R76, 0x2, P0 ;  /* 0x00000016dc0fd211 */ /* 0x000fe200000f144c */
[----:B------:R1:W-:Y:S01]  /*18c30*/  @!P3 ST.E.64 desc[UR42][R10.64], R138 ;  /* 0x0000008a0a00b985 */ /* 0x0003e2000c101b2a */
[----:B------:R-:W-:-:S03]  /*18c40*/  ISETP.GE.AND P0, PT, R219, UR4, PT ;  /* 0x00000004db007c0c */ /* 0x000fc6000bf06270 */
[----:B------:R1:W-:Y:S04]  /*18c50*/  @!P2 ST.E.64 desc[UR42][R12.64], R142 ;  /* 0x0000008e0c00a985 */ /* 0x0003e8000c101b2a */
[----:B------:R1:W-:Y:S06]  /*18c60*/  @!P5 ST.E.64 desc[UR42][R14.64], R146 ;  /* 0x000000920e00d985 */ /* 0x0003ec000c101b2a */
[----:B------:R-:W-:Y:S05]  /*18c70*/  @P0 BRA `(.L_x_5860) ;  /* 0x0000000c00d80947 */ /* 0x000fea0003800000 */
[----:B-1----:R-:W-:-:S04]  /*18c80*/  LEA R4, P0, R219, R3, 0x2 ;  /* 0x00000003db047211 */ /* 0x002fc800078010ff */
[----:B------:R-:W-:-:S05]  /*18c90*/  LEA.HI.X R5, R219, R22, R23, 0x2, P0 ;  /* 0x00000016db057211 */ /* 0x000fca00000f1417 */
[----:B------:R0:W-:Y:S01]  /*18ca0*/  ST.E.64 desc[UR42][R4.64], R150 ;  /* 0x0000009604007985 */ /* 0x0001e2000c101b2a */
[----:B------:R-:W-:Y:S05]  /*18cb0*/  BRA `(.L_x_5860) ;  /* 0x0000000c00c87947 */ /* 0x000fea0003800000 */
.L_x_5854:
[----:B------:R-:W-:Y:S01]  /*18cc0*/  ULDC.64 UR4, c[0x0][0xc08] ;  /* 0x0003020000047ab9 */ /* 0x000fe20000000a00 */
[----:B------:R-:W4:Y:S01]  /*18cd0*/  LDC.64 R4, c[0x0][0xc00] ;  /* 0x00030000ff047b82 */ /* 0x000f220000000a00 */
[----:B------:R-:W-:Y:S01]  /*18ce0*/  ISETP.NE.U32.AND P0, PT, RZ, UR4, PT ;  /* 0x00000004ff007c0c */ /* 0x000fe2000bf05070 */
[----:B------:R-:W-:-:S03]  /*18cf0*/  IMAD.MOV.U32 R3, RZ, RZ, RZ ;  /* 0x000000ffff037224 */ /* 0x000fc600078e00ff */
[----:B------:R-:W-:Y:S01]  /*18d00*/  ISETP.NE.AND.EX P1, PT, RZ, UR5, PT, P0 ;  /* 0x00000005ff007c0c */ /* 0x000fe2000bf25300 */
[----:B------:R-:W-:Y:S02]  /*18d10*/  ULDC.64 UR4, c[0x0][0xc00] ;  /* 0x0003000000047ab9 */ /* 0x000fe40000000a00 */
[----:B------:R-:W-:-:S04]  /*18d20*/  ISETP.NE.U32.AND P0, PT, RZ, UR4, PT ;  /* 0x00000004ff007c0c */ /* 0x000fc8000bf05070 */
[----:B------:R-:W-:-:S06]  /*18d30*/  ISETP.NE.AND.EX P0, PT, RZ, UR5, PT, P0 ;  /* 0x00000005ff007c0c */ /* 0x000fcc000bf05300 */
[----:B------:R-:W0:Y:S01]  /*18d40*/  @P1 LDC.64 R6, c[0x0][0xc08] ;  /* 0x00030200ff061b82 */ /* 0x000e220000000a00 */
[----:B------:R-:W-:Y:S02]  /*18d50*/  ULDC UR4, c[0x0][0xa88] ;  /* 0x0002a20000047ab9 */ /* 0x000fe40000000800 */
[----:B------:R-:W-:Y:S02]  /*18d60*/  IMAD.U32 R0, RZ, RZ, UR4 ;  /* 0x00000004ff007e24 */ /* 0x000fe4000f8e00ff */
[----:B----4-:R-:W-:-:S05]  /*18d70*/  IMAD.WIDE R4, R208, 0x4, R4 ;  /* 0x00000004d0047825 */ /* 0x010fca00078e0204 */
[----:B------:R4:W5:Y:S01]  /*18d80*/  @P0 LDG.E R3, desc[UR42][R4.64] ;  /* 0x0000002a04030981 */ /* 0x000962000c1e1900 */
[----:B0-----:R-:W-:-:S05]  /*18d90*/  @P1 IMAD.WIDE R6, R208, 0x4, R6 ;  /* 0x00000004d0061825 */ /* 0x001fca00078e0206 */
[----:B------:R4:W5:Y:S01]  /*18da0*/  @P1 LDG.E R0, desc[UR42][R6.64] ;  /* 0x0000002a06001981 */ /* 0x000962000c1e1900 */
[----:B------:R-:W-:Y:S02]  /*18db0*/  ISETP.NE.AND P2, PT, R205, RZ, PT ;  /* 0x000000ffcd00720c */ /* 0x000fe40003f45270 */
[----:B------:R-:W-:Y:S01]  /*18dc0*/  SHF.R.S32.HI R26, RZ, 0x1f, R208 ;  /* 0x0000001fff1a7819 */ /* 0x000fe200000114d0 */
[----:B------:R-:W0:Y:S10]  /*18dd0*/  S2R R29, SR_TID.X ;  /* 0x00000000001d7919 */ /* 0x000e340000002100 */
[----:B------:R-:W1:Y:S01]  /*18de0*/  @!P2 LDC R205, c[0x0][0xad4] ;  /* 0x0002b500ffcdab82 */ /* 0x000e620000000800 */
[----:B0-----:R-:W-:Y:S01]  /*18df0*/  VIADD R8, R29, 0xffffff80 ;  /* 0xffffff801d087836 */ /* 0x001fe20000000000 */
[----:B-1----:R-:W-:-:S04]  /*18e00*/  ISETP.GT.AND P2, PT, R205, 0x1, PT ;  /* 0x00000001cd00780c */ /* 0x002fc80003f44270 */
[----:B------:R-:W-:Y:S01]  /*18e10*/  ISETP.GT.AND P3, PT, R8, 0x3f, PT ;  /* 0x0000003f0800780c */ /* 0x000fe20003f64270 */
[----:B----4-:R-:W-:-:S12]  /*18e20*/  @P1 BRA `(.L_x_5863) ;  /* 0x0000000000101947 */ /* 0x010fd80003800000 */
[----:B------:R-:W-:Y:S05]  /*18e30*/  @!P0 BRA `(.L_x_5863) ;  /* 0x00000000000c8947 */ /* 0x000fea0003800000 */
[----:B------:R-:W4:Y:S04]  /*18e40*/  LDG.E R7, desc[UR42][R4.64] ;  /* 0x0000002a04077981 */ /* 0x000f28000c1e1900 */
[----:B-----5:R-:W4:Y:S02]  /*18e50*/  LDG.E R0, desc[UR42][R4.64+0x4] ;  /* 0x0000042a04007981 */ /* 0x020f24000c1e1900 */
[----:B----4-:R-:W-:-:S07]  /*18e60*/  IMAD.IADD R0, R0, 0x1, -R7 ;  /* 0x0000000100007824 */ /* 0x010fce00078e0a07 */
.L_x_5863:
[----:B------:R-:W-:Y:S01]  /*18e70*/  BSSY B1, `(.L_x_5864) ;  /* 0x0000035000017945 */ /* 0x000fe20003800000 */
[----:B------:R-:W-:Y:S02]  /*18e80*/  SEL R27, R208, RZ, !P0 ;  /* 0x000000ffd01b7207 */ /* 0x000fe40004000000 */
[----:B------:R-:W-:Y:S02]  /*18e90*/  SEL R26, R26, RZ, !P0 ;  /* 0x000000ff1a1a7207 */ /* 0x000fe40004000000 */
[----:B-----5:R-:W-:Y:S01]  /*18ea0*/  SHF.R.S32.HI R24, RZ, 0x1f, R3 ;  /* 0x0000001fff187819 */ /* 0x020fe20000011403 */
[----:B------:R-:W-:Y:S06]  /*18eb0*/  @P3 BRA `(.L_x_5865) ;  /* 0x0000000000c03947 */ /* 0x000fec0003800000 */
[----:B------:R-:W0:Y:S01]  /*18ec0*/  LDC R31, c[0x0][0xbe8] ;  /* 0x0002fa00ff1f7b82 */ /* 0x000e220000000800 */
[----:B------:R-:W-:Y:S01]  /*18ed0*/  IADD3 R29, R192, -0x80, R29 ;  /* 0xffffff80c01d7810 */ /* 0x000fe20007ffe01d */
[----:B0-----:R-:W-:-:S05]  /*18ee0*/  IMAD R4, R0, R31, RZ ;  /* 0x0000001f00047224 */ /* 0x001fca00078e02ff */
[----:B------:R-:W-:-:S13]  /*18ef0*/  ISETP.GE.AND P0, PT, R29, R4, PT ;  /* 0x000000041d00720c */ /* 0x000fda0003f06270 */
[----:B------:R-:W-:Y:S05]  /*18f00*/  @P0 BRA `(.L_x_5865) ;  /* 0x0000000000ac0947 */ /* 0x000fea0003800000 */
[----:B------:R-:W-:Y:S01]  /*18f10*/  IMAD.MOV.U32 R22, RZ, RZ, 0x9b8 ;  /* 0x000009b8ff167424 */ /* 0x000fe200078e00ff */
[----:B------:R-:W-:Y:S01]  /*18f20*/  ISETP.GT.AND P0, PT, R205, 0x1, PT ;  /* 0x00000001cd00780c */ /* 0x000fe20003f04270 */
[----:B------:R-:W0:Y:S01]  /*18f30*/  LDC.64 R4, c[0x0][0xba8] ;  /* 0x0002ea00ff047b82 */ /* 0x000e220000000a00 */
[----:B------:R-:W-:Y:S01]  /*18f40*/  ISETP.NE.AND P1, PT, R31, 0x1, PT ;  /* 0x000000011f00780c */ /* 0x000fe20003f25270 */
[----:B------:R-:W-:Y:S01]  /*18f50*/  IMAD.MOV.U32 R21, RZ, RZ, R29 ;  /* 0x000000ffff157224 */ /* 0x000fe200078e001d */
[----:B------:R-:W-:-:S05]  /*18f60*/  SEL R22, R22, 0x978, P0 ;  /* 0x0000097816167807 */ /* 0x000fca0000000000 */
[----:B------:R-:W1:Y:S08]  /*18f70*/  LDC.64 R12, c[0x0][R22+0x220] ;  /* 0x00008800160c7b82 */ /* 0x000e700000000a00 */
[----:B------:R-:W4:Y:S08]  /*18f80*/  LDC.64 R14, c[0x0][R22+0x218] ;  /* 0x00008600160e7b82 */ /* 0x000f300000000a00 */
[----:B------:R-:W5:Y:S08]  /*18f90*/  LDC.64 R8, c[0x0][R22+0x228] ;  /* 0x00008a0016087b82 */ /* 0x000f700000000a00 */
[----:B------:R-:W2:Y:S08]  /*18fa0*/  LDC.64 R6, c[0x0][R22+0x210] ;  /* 0x0000840016067b82 */ /* 0x000eb00000000a00 */
[----:B------:R-:W3:Y:S08]  /*18fb0*/  @P1 LDC R20, c[0x0][0xbec] ;  /* 0x0002fb00ff141b82 */ /* 0x000ef00000000800 */
[----:B------:R-:W5:Y:S01]  /*18fc0*/  @P1 LDC R25, c[0x0][0xbf0] ;  /* 0x0002fc00ff191b82 */ /* 0x000f620000000800 */
[----:B-1----:R-:W-:-:S07]  /*18fd0*/  IMAD R13, R13, R27, RZ ;  /* 0x0000001b0d0d7224 */ /* 0x002fce00078e02ff */
[----:B0-----:R-:W0:Y:S01]  /*18fe0*/  @!P0 LDC R4, c[0x0][0xb50] ;  /* 0x0002d400ff048b82 */ /* 0x001e220000000800 */
[----:B------:R-:W-:-:S04]  /*18ff0*/  IMAD.WIDE.U32 R10, R12, R27, RZ ;  /* 0x0000001b0c0a7225 */ /* 0x000fc800078e00ff */
[----:B---3--:R-:W-:-:S03]  /*19000*/  @P1 IMAD.HI.U32 R20, R29, R20, RZ ;  /* 0x000000141d141227 */ /* 0x008fc600078e00ff */
[----:B------:R-:W1:Y:S01]  /*19010*/  @!P0 LDC R5, c[0x0][0xb54] ;  /* 0x0002d500ff058b82 */ /* 0x000e620000000800 */
[-C--:B----4-:R-:W-:Y:S02]  /*19020*/  IMAD R23, R15, R204.reuse, RZ ;  /* 0x000000cc0f177224 */ /* 0x090fe400078e02ff */
[----:B------:R-:W-:Y:S01]  /*19030*/  IMAD.WIDE.U32 R14, R14, R204, RZ ;  /* 0x000000cc0e0e7225 */ /* 0x000fe200078e00ff */
[----:B-----5:R-:W-:-:S03]  /*19040*/  @P1 SHF.R.U32.HI R21, RZ, R25, R20 ;  /* 0x00000019ff151219 */ /* 0x020fc60000011614 */
        /* <DEDUP_REMOVED lines=12> */
[----:B--2---:R-:W-:Y:S01]  /*19110*/  IMAD R7, R7, R11, RZ ;  /* 0x0000000b07077224 */ /* 0x004fe200078e02ff */
[----:B------:R-:W-:Y:S02]  /*19120*/  SHF.R.S32.HI R21, RZ, 0x1f, R21 ;  /* 0x0000001fff157819 */ /* 0x000fe40000011415 */
[----:B------:R-:W-:Y:S02]  /*19130*/  SHF.R.S32.HI R13, RZ, 0x1f, R11 ;  /* 0x0000001fff0d7819 */ /* 0x000fe4000001140b */
[----:B------:R-:W-:-:S03]  /*19140*/  IADD3.X R9, R21, R10, R15, P0, P1 ;  /* 0x0000000a15097210 */ /* 0x000fc600007e240f */
[C---:B------:R-:W-:Y:S02]  /*19150*/  IMAD R13, R6.reuse, R13, R7 ;  /* 0x0000000d060d7224 */ /* 0x040fe400078e0207 */
[----:B------:R-:W-:-:S04]  /*19160*/  IMAD.WIDE.U32 R6, R6, R11, R8 ;  /* 0x0000000b06067225 */ /* 0x000fc800078e0008 */
[----:B------:R-:W-:Y:S01]  /*19170*/  IMAD.IADD R7, R7, 0x1, R13 ;  /* 0x0000000107077824 */ /* 0x000fe200078e020d */
[----:B0-----:R-:W-:-:S04]  /*19180*/  LEA R4, P0, R6, R4, 0x2 ;  /* 0x0000000406047211 */ /* 0x001fc800078010ff */
[----:B-1----:R-:W-:Y:S01]  /*19190*/  LEA.HI.X R5, R6, R5, R7, 0x2, P0 ;  /* 0x0000000506057211 */ /* 0x002fe200000f1407 */
[----:B------:R-:W-:-:S05]  /*191a0*/  IMAD.MOV.U32 R7, RZ, RZ, -0x800000 ;  /* 0xff800000ff077424 */ /* 0x000fca00078e00ff */
[----:B------:R0:W-:Y:S03]  /*191b0*/  STG.E desc[UR42][R4.64], R7 ;  /* 0x0000000704007986 */ /* 0x0001e6000c10192a */
.L_x_5865:
[----:B------:R-:W-:Y:S05]  /*191c0*/  BSYNC B1 ;  /* 0x0000000000017941 */ /* 0x000fea0003800000 */
.L_x_5864:
[----:B------:R-:W-:Y:S05]  /*191d0*/  @P2 BRA `(.L_x_5860) ;  /* 0x0000000800802947 */ /* 0x000fea0003800000 */
[----:B0-----:R-:W0:Y:S01]  /*191e0*/  S2R R5, SR_TID.X ;  /* 0x0000000000057919 */ /* 0x001e220000002100 */
[----:B------:R-:W1:Y:S01]  /*191f0*/  LDC R9, c[0x0][0xbe8] ;  /* 0x0002fa00ff097b82 */ /* 0x000e620000000800 */
[----:B------:R-:W-:Y:S01]  /*19200*/  ULDC.64 UR4, c[0x0][0xaa0] ;  /* 0x0002a80000047ab9 */ /* 0x000fe20000000a00 */
[C---:B------:R-:W-:Y:S01]  /*19210*/  VIADD R29, R193.reuse, 0x180 ;  /* 0x00000180c11d7836 */ /* 0x040fe20000000000 */
[----:B------:R-:W-:Y:S01]  /*19220*/  BSSY B1, `(.L_x_5866) ;  /* 0x0000077000017945 */ /* 0x000fe20003800000 */
[----:B------:R-:W-:Y:S01]  /*19230*/  IMAD R4, R24, UR4, RZ ;  /* 0x0000000418047c24 */ /* 0x000fe2000f8e02ff */
[----:B------:R-:W-:Y:S01]  /*19240*/  SHF.R.S32.HI R30, RZ, 0x1f, R209 ;  /* 0x0000001fff1e7819 */ /* 0x000fe200000114d1 */
[----:B------:R-:W-:Y:S01]  /*19250*/  VIADD R31, R193, 0x1c0 ;  /* 0x000001c0c11f7836 */ /* 0x000fe20000000000 */
[----:B------:R-:W-:Y:S01]  /*19260*/  SHF.R.S32.HI R28, RZ, 0x1f, R29 ;  /* 0x0000001fff1c7819 */ /* 0x000fe2000001141d */
[----:B------:R-:W-:Y:S01]  /*19270*/  IMAD R7, R3, UR5, R4 ;  /* 0x0000000503077c24 */ /* 0x000fe2000f8e0204 */
[----:B------:R-:W4:Y:S01]  /*19280*/  LDC R22, c[0x0][0xac8] ;  /* 0x0002b200ff167b82 */ /* 0x000f220000000800 */
[----:B------:R-:W-:-:S02]  /*19290*/  SHF.R.S32.HI R32, RZ, 0x1f, R210 ;  /* 0x0000001fff207819 */ /* 0x000fc400000114d2 */
[----:B------:R-:W-:Y:S02]  /*192a0*/  SHF.R.S32.HI R24, RZ, 0x1f, R31 ;  /* 0x0000001fff187819 */ /* 0x000fe4000001141f */
[----:B------:R-:W-:Y:S02]  /*192b0*/  SHF.R.S32.HI R33, RZ, 0x1f, R211 ;  /* 0x0000001fff217819 */ /* 0x000fe400000114d3 */
[----:B------:R-:W-:Y:S02]  /*192c0*/  SHF.R.S32.HI R34, RZ, 0x1f, R212 ;  /* 0x0000001fff227819 */ /* 0x000fe400000114d4 */
[----:B-1----:R-:W-:Y:S01]  /*192d0*/  ISETP.NE.AND P0, PT, R9, 0x1, PT ;  /* 0x000000010900780c */ /* 0x002fe20003f05270 */
[----:B------:R-:W-:Y:S02]  /*192e0*/  IMAD R25, R0, R9, RZ ;  /* 0x0000000900197224 */ /* 0x000fe400078e02ff */
[----:B0-----:R-:W-:Y:S02]  /*192f0*/  VIADD R6, R5, 0xffffff80 ;  /* 0xffffff8005067836 */ /* 0x001fe40000000000 */
[----:B------:R-:W-:Y:S01]  /*19300*/  IMAD.WIDE.U32 R4, R3, UR4, RZ ;  /* 0x0000000403047c25 */ /* 0x000fe2000f8e00ff */
[----:B------:R-:W-:Y:S01]  /*19310*/  ULDC.64 UR4, c[0x0][0xae8] ;  /* 0x0002ba0000047ab9 */ /* 0x000fe20000000a00 */
[----:B----4-:R-:W-:-:S02]  /*19320*/  ISETP.GE.AND P1, PT, R193, R22, PT ;  /* 0x00000016c100720c */ /* 0x010fc40003f26270 */
[----:B------:R-:W-:-:S04]  /*19330*/  SHF.R.S32.HI R3, RZ, 0x1f, R6 ;  /* 0x0000001fff037819 */ /* 0x000fc80000011406 */
[----:B------:R-:W0:Y:S01]  /*19340*/  @P0 LDC R11, c[0x0][0xbec] ;  /* 0x0002fb00ff0b0b82 */ /* 0x000e220000000800 */
[----:B------:R-:W-:Y:S01]  /*19350*/  IMAD.IADD R5, R5, 0x1, R7 ;  /* 0x0000000105057824 */ /* 0x000fe200078e0207 */
[----:B------:R-:W-:Y:S02]  /*19360*/  SEL R10, RZ, 0x1, P1 ;  /* 0x00000001ff0a7807 */ /* 0x000fe40000800000 */
[----:B------:R-:W-:Y:S01]  /*19370*/  LEA.HI R3, R3, R6, RZ, 0x3 ;  /* 0x0000000603037211 */ /* 0x000fe200078f18ff */
[C---:B------:R-:W-:Y:S01]  /*19380*/  IMAD.WIDE.U32 R4, R204.reuse, UR4, R4 ;  /* 0x00000004cc047c25 */ /* 0x040fe2000f8e0004 */
[----:B------:R-:W-:Y:S02]  /*19390*/  ISETP.GE.AND P1, PT, R29, R22, PT ;  /* 0x000000161d00720c */ /* 0x000fe40003f26270 */
[----:B------:R-:W1:Y:S01]  /*193a0*/  @P0 LDC R13, c[0x0][0xbf0] ;  /* 0x0002fc00ff0d0b82 */ /* 0x000e620000000800 */
[----:B------:R-:W-:Y:S01]  /*193b0*/  LOP3.LUT R7, R3, 0xfffffff8, RZ, 0xc0, !PT ;  /* 0xfffffff803077812 */ /* 0x000fe200078ec0ff */
[----:B------:R-:W-:Y:S01]  /*193c0*/  IMAD R5, R204, UR5, R5 ;  /* 0x00000005cc057c24 */ /* 0x000fe2000f8e0205 */
[----:B------:R-:W-:Y:S01]  /*193d0*/  SHF.R.S32.HI R15, RZ, 0x3, R3 ;  /* 0x00000003ff0f7819 */ /* 0x000fe20000011403 */
[----:B------:R-:W-:-:S02]  /*193e0*/  ULDC.64 UR4, c[0x0][0xaf0] ;  /* 0x0002bc0000047ab9 */ /* 0x000fc40000000a00 */
[----:B------:R-:W-:Y:S02]  /*193f0*/  IMAD.IADD R6, R6, 0x1, -R7 ;  /* 0x0000000106067824 */ /* 0x000fe400078e0a07 */
[----:B------:R-:W-:Y:S02]  /*19400*/  IMAD R3, R26, UR4, RZ ;  /* 0x000000041a037c24 */ /* 0x000fe4000f8e02ff */
[----:B------:R-:W-:Y:S02]  /*19410*/  IMAD R7, R6, 0x20, R15 ;  /* 0x0000002006077824 */ /* 0x000fe400078e020f */
[----:B------:R-:W-:-:S04]  /*19420*/  IMAD.WIDE.U32 R4, R27, UR4, R4 ;  /* 0x000000041b047c25 */ /* 0x000fc8000f8e0004 */
[----:B------:R-:W-:Y:S02]  /*19430*/  IMAD.IADD R8, R192, 0x1, R7 ;  /* 0x00000001c0087824 */ /* 0x000fe400078e0207 */
[----:B------:R-:W-:Y:S01]  /*19440*/  IMAD R7, R27, UR5, R3 ;  /* 0x000000051b077c24 */ /* 0x000fe2000f8e0203 */
[----:B------:R-:W-:Y:S01]  /*19450*/  ULDC.64 UR4, c[0x0][0xae0] ;  /* 0x0002b80000047ab9 */ /* 0x000fe20000000a00 */
[----:B0-----:R-:W-:-:S04]  /*19460*/  @P0 IMAD.HI.U32 R6, R8, R11, RZ ;  /* 0x0000000b08060227 */ /* 0x001fc800078e00ff */
[----:B------:R-:W-:Y:S01]  /*19470*/  IMAD.MOV.U32 R3, RZ, RZ, R8 ;  /* 0x000000ffff037224 */ /* 0x000fe200078e0008 */
[----:B-1----:R-:W-:Y:S01]  /*19480*/  @P0 SHF.R.U32.HI R3, RZ, R13, R6 ;  /* 0x0000000dff030219 */ /* 0x002fe20000011606 */
[----:B------:R-:W-:Y:S01]  /*19490*/  IMAD.IADD R5, R5, 0x1, R7 ;  /* 0x0000000105057824 */ /* 0x000fe200078e0207 */
[-C--:B------:R-:W-:Y:S01]  /*194a0*/  ISETP.GE.AND P0, PT, R212, R22.reuse, PT ;  /* 0x00000016d400720c */ /* 0x080fe20003f06270 */
[----:B------:R-:W-:Y:S01]  /*194b0*/  VIADD R27, R193, 0x140 ;  /* 0x00000140c11b7836 */ /* 0x000fe20000000000 */
[----:B------:R-:W-:Y:S01]  /*194c0*/  SHF.R.S32.HI R6, RZ, 0x1f, R3 ;  /* 0x0000001fff067819 */ /* 0x000fe20000011403 */
[----:B------:R-:W-:Y:S01]  /*194d0*/  IMAD.WIDE.U32 R4, R3, UR4, R4 ;  /* 0x0000000403047c25 */ /* 0x000fe2000f8e0004 */
[----:B------:R-:W-:Y:S02]  /*194e0*/  SEL R7, RZ, 0xffffffff, P0 ;  /* 0xffffffffff077807 */ /* 0x000fe40000000000 */
[----:B------:R-:W-:Y:S01]  /*194f0*/  ISETP.GE.AND P0, PT, R211, R22, PT ;  /* 0x00000016d300720c */ /* 0x000fe20003f06270 */
[----:B------:R-:W-:Y:S01]  /*19500*/  IMAD R6, R6, UR4, RZ ;  /* 0x0000000406067c24 */ /* 0x000fe2000f8e02ff */
[----:B------:R-:W-:Y:S01]  /*19510*/  SHF.R.S32.HI R26, RZ, 0x1f, R27 ;  /* 0x0000001fff1a7819 */ /* 0x000fe2000001141b */
[----:B------:R-:W-:-:S02]  /*19520*/  IMAD.SHL.U32 R11, R7, 0x2, RZ ;  /* 0x00000002070b7824 */ /* 0x000fc400078e00ff */
[----:B------:R-:W-:Y:S01]  /*19530*/  IMAD R7, R3, UR5, R6 ;  /* 0x0000000503077c24 */ /* 0x000fe2000f8e0206 */
[----:B------:R-:W-:Y:S01]  /*19540*/  SEL R6, RZ, 0xffffffff, P0 ;  /* 0xffffffffff067807 */ /* 0x000fe20000000000 */
[----:B------:R-:W-:Y:S01]  /*19550*/  IMAD.MOV R3, RZ, RZ, -R3 ;  /* 0x000000ffff037224 */ /* 0x000fe200078e0a03 */
[----:B------:R-:W-:Y:S01]  /*19560*/  ISETP.GE.AND P0, PT, R210, R22, PT ;  /* 0x00000016d200720c */ /* 0x000fe20003f06270 */
[----:B------:R-:W-:Y:S01]  /*19570*/  IMAD.IADD R5, R5, 0x1, R7 ;  /* 0x0000000105057824 */ /* 0x000fe200078e0207 */
[----:B------:R-:W-:Y:S01]  /*19580*/  LOP3.LUT R10, R11, 0x2, R10, 0xe2, !PT ;  /* 0x000000020b0a7812 */ /* 0x000fe200078ee20a */
[----:B------:R-:W-:Y:S01]  /*19590*/  IMAD R3, R9, R3, R8 ;  /* 0x0000000309037224 */ /* 0x000fe200078e0208 */
[----:B------:R-:W-:Y:S01]  /*195a0*/  ULDC.64 UR4, c[0x0][0xad8] ;  /* 0x0002b60000047ab9 */ /* 0x000fe20000000a00 */
[----:B------:R-:W-:Y:S01]  /*195b0*/  IMAD.SHL.U32 R7, R6, 0x4, RZ ;  /* 0x0000000406077824 */ /* 0x000fe200078e00ff */
[----:B------:R-:W-:Y:S01]  /*195c0*/  SEL R6, RZ, 0xffffffff, P0 ;  /* 0xffffffffff067807 */ /* 0x000fe20000000000 */
[----:B------:R-:W-:Y:S01]  /*195d0*/  IMAD.WIDE.U32 R4, R3, UR4, R4 ;  /* 0x0000000403047c25 */ /* 0x000fe2000f8e0004 */
[----:B------:R-:W-:-:S02]  /*195e0*/  SHF.R.S32.HI R0, RZ, 0x1f, R3 ;  /* 0x0000001fff007819 */ /* 0x000fc40000011403 */
[----:B------:R-:W-:Y:S01]  /*195f0*/  LOP3.LUT R10, R7, 0x4, R10, 0xe2, !PT ;  /* 0x00000004070a7812 */ /* 0x000fe200078ee20a */
[----:B------:R-:W-:Y:S01]  /*19600*/  IMAD.SHL.U32 R7, R6, 0x8, RZ ;  /* 0x0000000806077824 */ /* 0x000fe200078e00ff */
[-C--:B------:R-:W-:Y:S01]  /*19610*/  ISETP.GE.AND P0, PT, R209, R22.reuse, PT ;  /* 0x00000016d100720c */ /* 0x080fe20003f06270 */
[----:B------:R-:W-:Y:S02]  /*19620*/  IMAD R0, R0, UR4, RZ ;  /* 0x0000000400007c24 */ /* 0x000fe4000f8e02ff */
[----:B------:R-:W-:Y:S01]  /*19630*/  IMAD.IADD R192, R15, 0x1, R192 ;  /* 0x000000010fc07824 */ /* 0x000fe200078e02c0 */
[----:B------:R-:W-:Y:S02]  /*19640*/  SEL R6, RZ, 0xffffffff, P0 ;  /* 0xffffffffff067807 */ /* 0x000fe40000000000 */
[----:B------:R-:W-:Y:S01]  /*19650*/  LOP3.LUT R10, R7, 0x8, R10, 0xe2, !PT ;  /* 0x00000008070a7812 */ /* 0x000fe200078ee20a */
[----:B------:R-:W-:Y:S01]  /*19660*/  IMAD R7, R3, UR5, R0 ;  /* 0x0000000503077c24 */ /* 0x000fe2000f8e0200 */
[----:B------:R-:W-:Y:S01]  /*19670*/  ISETP.GE.AND P0, PT, R27, R22, PT ;  /* 0x000000161b00720c */ /* 0x000fe20003f06270 */
[----:B------:R-:W-:Y:S01]  /*19680*/  ULDC.64 UR4, c[0x0][0xa80] ;  /* 0x0002a00000047ab9 */ /* 0x000fe20000000a00 */
[----:B------:R-:W-:-:S02]  /*19690*/  IMAD.SHL.U32 R9, R6, 0x10, RZ ;  /* 0x0000001006097824 */ /* 0x000fc400078e00ff */
[----:B------:R-:W-:Y:S01]  /*196a0*/  SEL R0, RZ, 0xffffffff, P0 ;  /* 0xffffffffff007807 */ /* 0x000fe20000000000 */
[----:B------:R-:W-:Y:S01]  /*196b0*/  IMAD.IADD R3, R5, 0x1, R7 ;  /* 0x0000000105037824 */ /* 0x000fe200078e0207 */
[----:B------:R-:W-:Y:S02]  /*196c0*/  LEA R20, P0, R4, UR4, 0x1 ;  /* 0x0000000404147c11 */ /* 0x000fe4000f8008ff */
[----:B------:R-:W-:Y:S01]  /*196d0*/  LOP3.LUT R10, R9, 0x10, R10, 0xe2, !PT ;  /* 0x00000010090a7812 */ /* 0x000fe200078ee20a */
[----:B------:R-:W-:Y:S01]  /*196e0*/  IMAD.SHL.U32 R9, R0, 0x20, RZ ;  /* 0x0000002000097824 */ /* 0x000fe200078e00ff */
[----:B------:R-:W-:Y:S02]  /*196f0*/  LEA.HI.X R3, R4, UR5, R3, 0x1, P0 ;  /* 0x0000000504037c11 */ /* 0x000fe400080f0c03 */
[----:B------:R-:W-:Y:S01]  /*19700*/  ISETP.GE.AND P0, PT, R192, R25, PT ;  /* 0x00000019c000720c */ /* 0x000fe20003f06270 */
[----:B------:R0:W1:Y:S01]  /*19710*/  SHFL.IDX PT, R4, R20, RZ, 0x181f ;  /* 0x00181fff14047589 */ /* 0x00006200000e0000 */
[----:B------:R-:W-:-:S02]  /*19720*/  SEL R5, RZ, 0x40, P1 ;  /* 0x00000040ff057807 */ /* 0x000fc40000800000 */
[----:B------:R-:W-:Y:S02]  /*19730*/  LOP3.LUT R10, R9, 0x20, R10, 0xe2, !PT ;  /* 0x00000020090a7812 */ /* 0x000fe400078ee20a */
[----:B------:R-:W-:Y:S02]  /*19740*/  ISETP.GE.AND P1, PT, R31, R22, PT ;  /* 0x000000161f00720c */ /* 0x000fe40003f26270 */
[----:B------:R-:W-:Y:S02]  /*19750*/  LOP3.LUT R21, R10, R5, RZ, 0xfc, !PT ;  /* 0x000000050a157212 */ /* 0x000fe400078efcff */
[----:B------:R-:W-:Y:S01]  /*19760*/  SEL R0, RZ, 0x80, P1 ;  /* 0x00000080ff007807 */ /* 0x000fe20000800000 */
[----:B------:R0:W4:Y:S03]  /*19770*/  SHFL.IDX PT, R5, R3, RZ, 0x181f ;  /* 0x00181fff03057589 */ /* 0x00012600000e0000 */
[----:B------:R-:W-:Y:S01]  /*19780*/  LOP3.LUT R23, R21, R0, RZ, 0xfc, !PT ;  /* 0x0000000015177212 */ /* 0x000fe200078efcff */
[----:B------:R-:W-:Y:S06]  /*19790*/  @P0 BRA `(.L_x_5867) ;  /* 0x00000000007c0947 */ /* 0x000fec0003800000 */
[-C--:B------:R-:W-:Y:S02]  /*197a0*/  ISETP.GE.AND P2, PT, R212, R22.reuse, PT ;  /* 0x00000016d400720c */ /* 0x080fe40003f46270 */
[-C--:B------:R-:W-:Y:S02]  /*197b0*/  ISETP.GE.AND P1, PT, R193, R22.reuse, PT ;  /* 0x00000016c100720c */ /* 0x080fe40003f26270 */
[-C--:B------:R-:W-:Y:S02]  /*197c0*/  ISETP.GE.AND P5, PT, R211, R22.reuse, PT ;  /* 0x00000016d300720c */ /* 0x080fe40003fa6270 */
[----:B------:R-:W-:-:S07]  /*197d0*/  ISETP.GE.AND P3, PT, R210, R22, PT ;  /* 0x00000016d200720c */ /* 0x000fce0003f66270 */
[CC--:B-1----:R-:W-:Y:S02]  /*197e0*/  @!P2 LEA R8, P0, R212.reuse, R4.reuse, 0x1 ;  /* 0x00000004d408a211 */ /* 0x0c2fe400078008ff */
        /* <DEDUP_REMOVED lines=13> */
[----:B-1----:R-:W-:-:S02]  /*198c0*/  @!P1 LEA R8, P6, R27, R4, 0x1 ;  /* 0x000000041b089211 */ /* 0x002fc400078c08ff */
        /* <DEDUP_REMOVED lines=12> */
.L_x_5867:
[----:B------:R-:W-:Y:S05]  /*19990*/  BSYNC B1 ;  /* 0x0000000000017941 */ /* 0x000fea0003800000 */
.L_x_5866:
[----:B------:R-:W-:Y:S01]  /*199a0*/  VIADD R0, R192, 0x20 ;  /* 0x00000020c0007836 */ /* 0x000fe20000000000 */
[----:B----4-:R4:W0:Y:S04]  /*199b0*/  SHFL.IDX PT, R5, R3, 0x1, 0x181f ;  /* 0x00381f0003057f89 */ /* 0x01082800000e0000 */
[----:B------:R-:W-:Y:S01]  /*199c0*/  ISETP.GE.AND P0, PT, R0, R25, PT ;  /* 0x000000190000720c */ /* 0x000fe20003f06270 */
[----:B-1----:R4:W1:-:S12]  /*199d0*/  SHFL.IDX PT, R4, R20, 0x1, 0x181f ;  /* 0x00381f0014047f89 */ /* 0x00285800000e0000 */
[----:B----4-:R-:W-:Y:S05]  /*199e0*/  @P0 BRA `(.L_x_5860) ;  /* 0x00000000007c0947 */ /* 0x010fea0003800000 */
[-C--:B------:R-:W-:Y:S02]  /*199f0*/  ISETP.GE.AND P5, PT, R212, R22.reuse, PT ;  /* 0x00000016d400720c */ /* 0x080fe40003fa6270 */
[-C--:B------:R-:W-:Y:S02]  /*19a00*/  ISETP.GE.AND P6, PT, R193, R22.reuse, PT ;  /* 0x00000016c100720c */ /* 0x080fe40003fc6270 */
[-C--:B------:R-:W-:Y:S02]  /*19a10*/  ISETP.GE.AND P4, PT, R211, R22.reuse, PT ;  /* 0x00000016d300720c */ /* 0x080fe40003f86270 */
[-C--:B------:R-:W-:Y:S02]  /*19a20*/  ISETP.GE.AND P3, PT, R210, R22.reuse, PT ;  /* 0x00000016d200720c */ /* 0x080fe40003f66270 */
[-C--:B------:R-:W-:Y:S02]  /*19a30*/  ISETP.GE.AND P2, PT, R209, R22.reuse, PT ;  /* 0x00000016d100720c */ /* 0x080fe40003f46270 */
[----:B------:R-:W-:-:S03]  /*19a40*/  ISETP.GE.AND P1, PT, R27, R22, PT ;  /* 0x000000161b00720c */ /* 0x000fc60003f26270 */
[CC--:B-1----:R-:W-:Y:S02]  /*19a50*/  @!P5 LEA R8, P0, R212.reuse, R4.reuse, 0x1 ;  /* 0x00000004d408d211 */ /* 0x0c2fe400078008ff */
[----:B0-----:R-:W-:Y:S02]  /*19a60*/  @!P6 IMAD.WIDE R6, R193, 0x2, R4 ;  /* 0x00000002c106e825 */ /* 0x001fe400078e0204 */
[----:B------:R-:W-:Y:S02]  /*19a70*/  @!P5 LEA.HI.X R9, R212, R5, R34, 0x1, P0 ;  /* 0x00000005d409d211 */ /* 0x000fe400000f0c22 */
[----:B------:R-:W-:Y:S01]  /*19a80*/  LOP3.LUT P0, RZ, R21, 0x40, RZ, 0xc0, !PT ;  /* 0x0000004015ff7812 */ /* 0x000fe2000780c0ff */
[----:B------:R0:W-:Y:S01]  /*19a90*/  @!P6 ST.E.128 desc[UR42][R6.64], RZ ;  /* 0x000000ff0600e985 */ /* 0x0001e2000c101d2a */
[----:B------:R-:W-:-:S03]  /*19aa0*/  @!P4 LEA R10, P6, R211, R4, 0x1 ;  /* 0x00000004d30ac211 */ /* 0x000fc600078c08ff */
[----:B------:R4:W-:Y:S01]  /*19ab0*/  @!P5 ST.E.128 desc[UR42][R8.64], RZ ;  /* 0x000000ff0800d985 */ /* 0x0009e2000c101d2a */
[CC--:B------:R-:W-:Y:S02]  /*19ac0*/  @!P3 LEA R12, P5, R210.reuse, R4.reuse, 0x1 ;  /* 0x00000004d20cb211 */ /* 0x0c0fe400078a08ff */
[-C--:B------:R-:W-:Y:S02]  /*19ad0*/  @!P4 LEA.HI.X R11, R211, R5.reuse, R33, 0x1, P6 ;  /* 0x00000005d30bc211 */ /* 0x080fe400030f0c21 */
[-C--:B------:R-:W-:Y:S02]  /*19ae0*/  @!P2 LEA R14, P6, R209, R4.reuse, 0x1 ;  /* 0x00000004d10ea211 */ /* 0x080fe400078c08ff */
[-C--:B------:R-:W-:Y:S01]  /*19af0*/  @!P3 LEA.HI.X R13, R210, R5.reuse, R32, 0x1, P5 ;  /* 0x00000005d20db211 */ /* 0x080fe200028f0c20 */
[----:B------:R4:W-:Y:S01]  /*19b00*/  @!P4 ST.E.128 desc[UR42][R10.64], RZ ;  /* 0x000000ff0a00c985 */ /* 0x0009e2000c101d2a */
[----:B------:R-:W-:Y:S02]  /*19b10*/  LOP3.LUT P5, RZ, R23, 0x80, RZ, 0xc0, !PT ;  /* 0x0000008017ff7812 */ /* 0x000fe400078ac0ff */
[----:B------:R-:W-:Y:S01]  /*19b20*/  @!P2 LEA.HI.X R15, R209, R5, R30, 0x1, P6 ;  /* 0x00000005d10fa211 */ /* 0x000fe200030f0c1e */
[----:B------:R4:W-:Y:S01]  /*19b30*/  @!P3 ST.E.128 desc[UR42][R12.64], RZ ;  /* 0x000000ff0c00b985 */ /* 0x0009e2000c101d2a */
[----:B------:R-:W-:-:S03]  /*19b40*/  @!P1 LEA R20, P6, R27, R4, 0x1 ;  /* 0x000000041b149211 */ /* 0x000fc600078c08ff */
[----:B------:R4:W-:Y:S01]  /*19b50*/  @!P2 ST.E.128 desc[UR42][R14.64], RZ ;  /* 0x000000ff0e00a985 */ /* 0x0009e2000c101d2a */
[----:B------:R-:W-:Y:S02]  /*19b60*/  @!P1 LEA.HI.X R21, R27, R5, R26, 0x1, P6 ;  /* 0x000000051b159211 */ /* 0x000fe400030f0c1a */
[----:B0-----:R-:W-:-:S03]  /*19b70*/  @P0 LEA R6, P6, R29, R4, 0x1 ;  /* 0x000000041d060211 */ /* 0x001fc600078c08ff */
[----:B------:R4:W-:Y:S01]  /*19b80*/  @!P1 ST.E.128 desc[UR42][R20.64], RZ ;  /* 0x000000ff14009985 */ /* 0x0009e2000c101d2a */
[----:B------:R-:W-:Y:S02]  /*19b90*/  @P0 LEA.HI.X R7, R29, R5, R28, 0x1, P6 ;  /* 0x000000051d070211 */ /* 0x000fe400030f0c1c */
[----:B------:R-:W-:-:S03]  /*19ba0*/  @P5 LEA R4, P6, R31, R4, 0x1 ;  /* 0x000000041f045211 */ /* 0x000fc600078c08ff */
[----:B------:R4:W-:Y:S01]  /*19bb0*/  @P0 ST.E.128 desc[UR42][R6.64], RZ ;  /* 0x000000ff06000985 */ /* 0x0009e2000c101d2a */
[----:B------:R-:W-:-:S05]  /*19bc0*/  @P5 LEA.HI.X R5, R31, R5, R24, 0x1, P6 ;  /* 0x000000051f055211 */ /* 0x000fca00030f0c18 */
[----:B------:R4:W-:Y:S04]  /*19bd0*/  @P5 ST.E.128 desc[UR42][R4.64], RZ ;  /* 0x000000ff04005985 */ /* 0x0009e8000c101d2a */
.L_x_5860:
[----:B------:R-:W-:Y:S05]  /*19be0*/  BSYNC B0 ;  /* 0x0000000000007941 */ /* 0x000fea0003800000 */
.L_x_5853:
[----:B------:R-:W-:Y:S02]  /*19bf0*/  ULDC UR4, c[0x0][0xc3c] ;  /* 0x00030f0000047ab9 */ /* 0x000fe40000000800 */
[----:B---3--:R-:W-:-:S13]  /*19c00*/  ISETP.GE.AND P0, PT, R79, UR4, PT ;  /* 0x000000044f007c0c */ /* 0x008fda000bf06270 */
[----:B------:R-:W-:Y:S05]  /*19c10*/  @!P0 BRA `(.L_x_5868) ;  /* 0xfffffe78005c8947 */ /* 0x000fea000383ffff */
[----:B------:R-:W-:Y:S05]  /*19c20*/  BRA `(.L_x_5650) ;  /* 0x000000a000447947 */ /* 0x000fea0003800000 */
.L_x_5648:
        /* <DEDUP_REMOVED lines=20> */
.L_x_5869:
        /* <DEDUP_REMOVED lines=43> */
.L_x_5873:
        /* <DEDUP_REMOVED lines=39> */
.L_x_5871:
        /* <DEDUP_REMOVED lines=12> */
.L_x_5874:
        /* <DEDUP_REMOVED lines=63> */
.L_x_5875:
        /* <DEDUP_REMOVED lines=61> */
.L_x_5876:
[----:B01----:R-:W-:-:S05]  /*1ab10*/  LOP3.LUT R3, RZ, R2, RZ, 0x33, !PT ;  /* 0x00000002ff037212 */ /* 0x003fca00078e33ff */
[----:B------:R-:W-:-:S05]  /*1ab20*/  IMAD.IADD R2, R4, 0x1, R3 ;  /* 0x0000000104027824 */ /* 0x000fca00078e0203 */
[----:B------:R1:W-:Y:S01]  /*1ab30*/  STL [R1+0x4], R2 ;  /* 0x0000040201007387 */ /* 0x0003e20000100800 */
[----:B------:R-:W-:Y:S05]  /*1ab40*/  BRA `(.L_x_5877) ;  /* 0x0000000000107947 */ /* 0x000fea0003800000 */
.L_x_5872:
[----:B------:R-:W-:Y:S01]  /*1ab50*/  IMAD.U32 R2, RZ, RZ, UR6 ;  /* 0x00000006ff027e24 */ /* 0x000fe2000f8e00ff */
[----:B------:R0:W-:Y:S04]  /*1ab60*/  STL [R1+0x4], RZ ;  /* 0x000004ff01007387 */ /* 0x0001e80000100800 */
[----:B------:R0:W-:Y:S04]  /*1ab70*/  STL [R1+0x8], RZ ;  /* 0x000008ff01007387 */ /* 0x0001e80000100800 */
[----:B------:R0:W-:Y:S02]  /*1ab80*/  STL [R1], R2 ;  /* 0x0000000201007387 */ /* 0x0001e40000100800 */
.L_x_5877:
        /* <DEDUP_REMOVED lines=10> */
.L_x_5870:
        /* <DEDUP_REMOVED lines=24> */
[----:B----4-:R-:W-:-:S06]  /*1adb0*/  ULEA UR4, UR5, UR4, 0x18 ;  /* 0x0000000405047291 */ /* 0x010fcc000f8ec03f */
[----:B------:R-:W-:-:S04]  /*1adc0*/  IMAD.U32 R18, RZ, RZ, UR4 ;  /* 0x00000004ff127e24 */ /* 0x000fc8000f8e00ff */
[----:B------:R-:W-:-:S05]  /*1add0*/  IMAD R2, R3, 0x2, R18 ;  /* 0x0000000203027824 */ /* 0x000fca00078e0212 */
[----:B------:R0:W-:Y:S04]  /*1ade0*/  STL [R1+0x60], R2 ;  /* 0x0000600201007387 */ /* 0x0001e80000100800 */
[----:B------:R0:W-:Y:S04]  /*1adf0*/  STL [R1+0x54], RZ ;  /* 0x000054ff01007387 */ /* 0x0001e80000100800 */
[----:B------:R0:W-:Y:S04]  /*1ae00*/  STL [R1+0x18], R0 ;  /* 0x0000180001007387 */ /* 0x0001e80000100800 */
[----:B------:R0:W-:Y:S04]  /*1ae10*/  STL [R1+0x10], RZ ;  /* 0x000010ff01007387 */ /* 0x0001e80000100800 */
[----:B------:R0:W-:Y:S02]  /*1ae20*/  STL [R1+0x14], R0 ;  /* 0x0000140001007387 */ /* 0x0001e40000100800 */
.L_x_6062:
[----:B------:R-:W2:Y:S01]  /*1ae30*/  LDL R14, [R1+0xc] ;  /* 0x00000c00010e7983 */ /* 0x000ea20000100800 */
[----:B------:R-:W-:Y:S05]  /*1ae40*/  YIELD ;  /* 0x0000000000007946 */ /* 0x000fea0003800000 */
[----:B------:R-:W-:Y:S01]  /*1ae50*/  ULDC.64 UR4, c[0x0][0xa28] ;  /* 0x00028a0000047ab9 */ /* 0x000fe20000000a00 */
[----:B01----:R-:W-:Y:S02]  /*1ae60*/  CS2R R6, SRZ ;  /* 0x0000000000067805 */ /* 0x003fe4000001ff00 */
[----:B------:R-:W-:Y:S01]  /*1ae70*/  ISETP.NE.U32.AND P0, PT, RZ, UR4, PT ;  /* 0x00000004ff007c0c */ /* 0x000fe2000bf05070 */
[----:B------:R-:W1:Y:S01]  /*1ae80*/  LDC.64 R12, c[0x0][0xa00] ;  /* 0x00028000ff0c7b82 */ /* 0x000e620000000a00 */
[----:B------:R-:W-:Y:S01]  /*1ae90*/  ULDC.64 UR6, c[0x0][0xa08] ;  /* 0x0002820000067ab9 */ /* 0x000fe20000000a00 */
[----:B------:R-:W-:Y:S01]  /*1aea0*/  ULDC.64 UR8, c[0x0][0xa10] ;  /* 0x0002840000087ab9 */ /* 0x000fe20000000a00 */
[----:B------:R-:W-:Y:S01]  /*1aeb0*/  ISETP.NE.AND.EX P0, PT, RZ, UR5, PT, P0 ;  /* 0x00000005ff007c0c */ /* 0x000fe2000bf05300 */
[----:B------:R-:W-:-:S04]  /*1aec0*/  ULDC.64 UR4, c[0x0][0xa18] ;  /* 0x0002860000047ab9 */ /* 0x000fc80000000a00 */
[----:B------:R-:W4:Y:S08]  /*1aed0*/  LDC.64 R4, c[0x0][0xa08] ;  /* 0x00028200ff047b82 */ /* 0x000f300000000a00 */
[----:B0-----:R-:W2:Y:S02]  /*1aee0*/  @P0 LDC.64 R2, c[0x0][0xa28] ;  /* 0x00028a00ff020b82 */ /* 0x001ea40000000a00 */
[----:B--2---:R-:W-:-:S05]  /*1aef0*/  @P0 IMAD.WIDE R2, R14, 0x4, R2 ;  /* 0x000000040e020825 */ /* 0x004fca00078e0202 */
[----:B------:R0:W5:Y:S01]  /*1af00*/  @P0 LDG.E R6, desc[UR42][R2.64] ;  /* 0x0000002a02060981 */ /* 0x000162000c1e1900 */
[----:B------:R-:W-:Y:S01]  /*1af10*/  ISETP.NE.U32.AND P0, PT, RZ, UR4, PT ;  /* 0x00000004ff007c0c */ /* 0x000fe2000bf05070 */
[----:B-1----:R-:W-:Y:S01]  /*1af20*/  IMAD.WIDE R12, R14, 0x4, R12 ;  /* 0x000000040e0c7825 */ /* 0x002fe200078e020c */
[----:B------:R-:W-:Y:S02]  /*1af30*/  ISETP.NE.U32.AND P2, PT, RZ, UR6, PT ;  /* 0x00000006ff007c0c */ /* 0x000fe4000bf45070 */
[----:B------:R-:W-:Y:S01]  /*1af40*/  ISETP.NE.AND.EX P0, PT, RZ, UR5, PT, P0 ;  /* 0x00000005ff007c0c */ /* 0x000fe2000bf05300 */
[----:B------:R-:W-:Y:S01]  /*1af50*/  ULDC.64 UR4, c[0x0][0xa00] ;  /* 0x0002800000047ab9 */ /* 0x000fe20000000a00 */
[----:B------:R-:W-:Y:S01]  /*1af60*/  ISETP.NE.U32.AND P4, PT, RZ, UR8, PT ;  /* 0x00000008ff007c0c */ /* 0x000fe2000bf85070 */
[----:B---3--:R-:W-:Y:S01]  /*1af70*/  IMAD.MOV.U32 R8, RZ, RZ, RZ ;  /* 0x000000ffff087224 */ /* 0x008fe200078e00ff */
[----:B------:R-:W-:Y:S01]  /*1af80*/  ISETP.NE.U32.AND P1, PT, RZ, UR4, PT ;  /* 0x00000004ff007c0c */ /* 0x000fe2000bf25070 */
[----:B0-----:R-:W0:Y:S01]  /*1af90*/  LDC.64 R2, c[0x0][0xa10] ;  /* 0x00028400ff027b82 */ /* 0x001e220000000a00 */
[----:B------:R-:W-:-:S02]  /*1afa0*/  IMAD.MOV.U32 R0, RZ, RZ, RZ ;  /* 0x000000ffff007224 */ /* 0x000fc400078e00ff */
[----:B------:R-:W-:Y:S01]  /*1afb0*/  ISETP.NE.AND.EX P3, PT, RZ, UR5, PT, P1 ;  /* 0x00000005ff007c0c */ /* 0x000fe2000bf65310 */
[----:B----4-:R-:W-:-:S04]  /*1afc0*/  IMAD.WIDE R4, R14, 0x4, R4 ;  /* 0x000000040e047825 */ /* 0x010fc800078e0204 */
[----:B------:R-:W1:Y:S01]  /*1afd0*/  @P0 LDC.64 R10, c[0x0][0xa18] ;  /* 0x00028600ff0a0b82 */ /* 0x000e620000000a00 */
[----:B------:R-:W-:Y:S01]  /*1afe0*/  ULDC UR4, c[0x0][0x288] ;  /* 0x0000a20000047ab9 */ /* 0x000fe20000000800 */
[----:B------:R-:W-:Y:S02]  /*1aff0*/  ISETP.NE.AND.EX P1, PT, RZ, UR7, PT, P2 ;  /* 0x00000007ff007c0c */ /* 0x000fe4000bf25320 */
[----:B------:R-:W-:-:S04]  /*1b000*/  ISETP.NE.AND.EX P2, PT, RZ, UR9, PT, P4 ;  /* 0x00000009ff007c0c */ /* 0x000fc8000bf45340 */
[----:B------:R-:W2:Y:S07]  /*1b010*/  @P3 LDG.E R7, desc[UR42][R12.64] ;  /* 0x0000002a0c073981 */ /* 0x000eae000c1e1900 */
[----:B------:R3:W5:Y:S01]  /*1b020*/  @P1 LDG.E R8, desc[UR42][R4.64] ;  /* 0x0000002a04081981 */ /* 0x000762000c1e1900 */
[----:B0-----:R-:W-:-:S05]  /*1b030*/  IMAD.WIDE R2, R14, 0x4, R2 ;  /* 0x000000040e027825 */ /* 0x001fca00078e0202 */
[----:B------:R3:W5:Y:S01]  /*1b040*/  @P2 LDG.E R0, desc[UR42][R2.64] ;  /* 0x0000002a02002981 */ /* 0x000762000c1e1900 */
[----:B-1----:R-:W-:-:S03]  /*1b050*/  @P0 IMAD.WIDE R10, R14, 0x4, R10 ;  /* 0x000000040e0a0825 */ /* 0x002fc600078e020a */
[----:B--2---:R0:W-:Y:S02]  /*1b060*/  STL [R1+0x40], R7 ;  /* 0x0000400701007387 */ /* 0x0041e40000100800 */
[----:B0-----:R-:W-:Y:S01]  /*1b070*/  IMAD.U32 R7, RZ, RZ, UR4 ;  /* 0x00000004ff077e24 */ /* 0x001fe2000f8e00ff */
        /* <DEDUP_REMOVED lines=12> */
[----:B0-----:R-:W-:Y:S01]  /*1b140*/  IMAD.U32 R7, RZ, RZ, UR4 ;  /* 0x00000004ff077e24 */ /* 0x001fe2000f8e00ff */
[----:B---3--:R-:W-:Y:S06]  /*1b150*/  @P0 BRA `(.L_x_5879) ;  /* 0x0000000000140947 */ /* 0x008fec0003800000 */
[----:B------:R-:W-:Y:S05]  /*1b160*/  @!P3 BRA `(.L_x_5879) ;  /* 0x000000000010b947 */ /* 0x000fea0003800000 */
[----:B------:R-:W2:Y:S04]  /*1b170*/  LDG.E R9, desc[UR42][R12.64] ;  /* 0x0000002a0c097981 */ /* 0x000ea8000c1e1900 */
[----:B------:R-:W2:Y:S02]  /*1b180*/  LDG.E R12, desc[UR42][R12.64+0x4] ;  /* 0x0000042a0c0c7981 */ /* 0x000ea4000c1e1900 */
[----:B--2--5:R-:W-:-:S05]  /*1b190*/  IMAD.IADD R15, R12, 0x1, -R9 ;  /* 0x000000010c0f7824 */ /* 0x024fca00078e0a09 */
[----:B------:R0:W-:Y:S02]  /*1b1a0*/  STL [R1+0x38], R15 ;  /* 0x0000380f01007387 */ /* 0x0001e40000100800 */
.L_x_5879:
        /* <DEDUP_REMOVED lines=16> */
.L_x_5880:
[----:B------:R-:W-:Y:S05]  /*1b2b0*/  @!P1 BRA `(.L_x_5881) ;  /* 0x00000000000c9947 */ /* 0x000fea0003800000 */
[----:B------:R-:W2:Y:S04]  /*1b2c0*/  LDG.E R7, desc[UR42][R4.64] ;  /* 0x0000002a04077981 */ /* 0x000ea8000c1e1900 */
[----:B------:R-:W2:Y:S02]  /*1b2d0*/  LDG.E R4, desc[UR42][R4.64+0x4] ;  /* 0x0000042a04047981 */ /* 0x000ea4000c1e1900 */
[----:B--2---:R-:W-:-:S07]  /*1b2e0*/  IMAD.IADD R7, R4, 0x1, -R7 ;  /* 0x0000000104077824 */ /* 0x004fce00078e0a07 */
.L_x_5881:
        /* <DEDUP_REMOVED lines=16> */
[----:B------:R-:W-:-:S04]  /*1b3f0*/  IADD3 R20, R6, 0x1, -R15 ;  /* 0x0000000106147810 */ /* 0x000fc80007ffe80f */
[----:B------:R-:W-:Y:S01]  /*1b400*/  SHF.R.S32.HI R3, RZ, 0x1f, R2 ;  /* 0x0000001fff037819 */ /* 0x000fe20000011402 */
[----:B------:R-:W-:-:S03]  /*1b410*/  IMAD.IADD R7, R20, 0x1, R7 ;  /* 0x0000000114077824 */ /* 0x000fc600078e0207 */
[----:B------:R-:W-:Y:S02]  /*1b420*/  LEA.HI R4, R3, R2, RZ, 0x6 ;  /* 0x0000000203047211 */ /* 0x000fe400078f30ff */
[----:B------:R-:W1:Y:S02]  /*1b430*/  LDC.64 R2, c[0x0][0x9e0] ;  /* 0x00027800ff027b82 */ /* 0x000e640000000a00 */
[----:B------:R-:W-:-:S05]  /*1b440*/  SHF.R.S32.HI R12, RZ, 0x6, R4 ;  /* 0x00000006ff0c7819 */ /* 0x000fca0000011404 */
        /* <DEDUP_REMOVED lines=15> */
.L_x_5884:
[----:B------:R-:W-:-:S13]  /*1b540*/  ISETP.NE.AND P0, PT, R3, 0x1, PT ;  /* 0x000000010300780c */ /* 0x000fda0003f05270 */
[----:B------:R-:W1:Y:S02]  /*1b550*/  @P0 LDC.64 R4, c[0x0][0x9e8] ;  /* 0x00027a00ff040b82 */ /* 0x000e640000000a00 */
[----:B-1----:R-:W-:-:S05]  /*1b560*/  @P0 IMAD.HI.U32 R4, R8, R4, RZ ;  /* 0x0000000408040227 */ /* 0x002fca00078e00ff */
[----:B------:R-:W-:-:S07]  /*1b570*/  @P0 SHF.R.U32.HI R8, RZ, R5, R4 ;  /* 0x00000005ff080219 */ /* 0x000fce0000011604 */
.L_x_5885:
[----:B------:R-:W-:Y:S05]  /*1b580*/  BSYNC B0 ;  /* 0x0000000000007941 */ /* 0x000fea0003800000 */
.L_x_5883:
[----:B------:R-:W-:-:S05]  /*1b590*/  IMAD R8, R8, R3, R3 ;  /* 0x0000000308087224 */ /* 0x000fca00078e0203 */
[----:B------:R-:W-:-:S07]  /*1b5a0*/  VIMNMX R2, R2, R8, PT ;  /* 0x0000000802027248 */ /* 0x000fce0003fe0100 */
.L_x_5882:
[----:B------:R-:W1:Y:S01]  /*1b5b0*/  @P1 LDC R5, c[0x0][0x44c] ;  /* 0x00011300ff051b82 */ /* 0x000e620000000800 */
[----:B------:R-:W-:Y:S01]  /*1b5c0*/  VIADD R2, R2, 0x3f ;  /* 0x0000003f02027836 */ /* 0x000fe20000000000 */
[----:B------:R-:W-:Y:S01]  /*1b5d0*/  ULDC UR4, c[0x0][0x9dc] ;  /* 0x0002770000047ab9 */ /* 0x000fe20000000800 */
[----:B------:R-:W-:Y:S02]  /*1b5e0*/  IMAD.MOV.U32 R4, RZ, RZ, R13 ;  /* 0x000000ffff047224 */ /* 0x000fe400078e000d */
[----:B------:R-:W-:-:S03]  /*1b5f0*/  IMAD.IADD R17, R6, 0x1, -R15 ;  /* 0x0000000106117824 */ /* 0x000fc600078e0a0f */
[----:B------:R-:W2:Y:S01]  /*1b600*/  @P1 LDC R7, c[0x0][0x450] ;  /* 0x00011400ff071b82 */ /* 0x000ea20000000800 */
[----:B-1----:R-:W-:-:S05]  /*1b610*/  @P1 IMAD.HI.U32 R5, R13, R5, RZ ;  /* 0x000000050d051227 */ /* 0x002fca00078e00ff */
[----:B--2---:R-:W-:Y:S02]  /*1b620*/  @P1 SHF.R.U32.HI R4, RZ, R7, R5 ;  /* 0x00000007ff041219 */ /* 0x004fe40000011605 */
[----:B------:R-:W-:-:S03]  /*1b630*/  SHF.R.S32.HI R7, RZ, 0x1f, R2 ;  /* 0x0000001fff077819 */ /* 0x000fc60000011402 */
[----:B------:R-:W-:Y:S01]  /*1b640*/  IMAD.IADD R6, R17, 0x1, R4 ;  /* 0x0000000111067824 */ /* 0x000fe200078e0204 */
[----:B------:R-:W-:-:S03]  /*1b650*/  LEA.HI R7, R7, R2, RZ, 0x6 ;  /* 0x0000000207077211 */ /* 0x000fc600078f30ff */
[----:B------:R-:W-:Y:S01]  /*1b660*/  VIADD R2, R6, -UR4 ;  /* 0x8000000406027c36 */ /* 0x000fe20008000000 */
[----:B------:R-:W-:-:S04]  /*1b670*/  SHF.R.S32.HI R7, RZ, 0x6, R7 ;  /* 0x00000006ff077819 */ /* 0x000fc80000011407 */
[----:B------:R-:W-:Y:S01]  /*1b680*/  VIMNMX R7, R12, R7, PT ;  /* 0x000000070c077248 */ /* 0x000fe20003fe0100 */
        /* <DEDUP_REMOVED lines=11> */
.L_x_5888:
[----:B------:R-:W-:-:S13]  /*1b740*/  ISETP.NE.AND P0, PT, R3, 0x1, PT ;  /* 0x000000010300780c */ /* 0x000fda0003f05270 */
[----:B------:R-:W1:Y:S02]  /*1b750*/  @P0 LDC.64 R4, c[0x0][0x9e8] ;  /* 0x00027a00ff040b82 */ /* 0x000e640000000a00 */
[----:B-1----:R-:W-:-:S05]  /*1b760*/  @P0 IMAD.HI.U32 R4, R6, R4, RZ ;  /* 0x0000000406040227 */ /* 0x002fca00078e00ff */
[----:B------:R-:W-:-:S07]  /*1b770*/  @P0 SHF.R.U32.HI R6, RZ, R5, R4 ;  /* 0x00000005ff060219 */ /* 0x000fce0000011604 */
.L_x_5889:
[----:B------:R-:W-:Y:S05]  /*1b780*/  BSYNC B0 ;  /* 0x0000000000007941 */ /* 0x000fea0003800000 */
.L_x_5887:
[----:B------:R-:W-:-:S05]  /*1b790*/  IMAD R3, R6, R3, RZ ;  /* 0x0000000306037224 */ /* 0x000fca00078e02ff */
[----:B------:R-:W-:-:S07]  /*1b7a0*/  VIMNMX R2, R2, R3, !PT ;  /* 0x0000000302027248 */ /* 0x000fce0007fe0100 */
.L_x_5886:
[----:B------:R-:W-:Y:S01]  /*1b7b0*/  SHF.R.S32.HI R5, RZ, 0x1f, R2 ;  /* 0x0000001fff057819 */ /* 0x000fe20000011402 */
[----:B------:R-:W-:Y:S01]  /*1b7c0*/  BSSY B0, `(.L_x_5890) ;  /* 0x0000028000007945 */ /* 0x000fe20003800000 */
[----:B------:R-:W-:Y:S02]  /*1b7d0*/  LOP3.LUT R13, R11, 0xff, RZ, 0xc0, !PT ;  /* 0x000000ff0b0d7812 */ /* 0x000fe400078ec0ff */
[----:B------:R-:W-:Y:S01]  /*1b7e0*/  LEA.HI R5, R5, R2, RZ, 0x6 ;  /* 0x0000000205057211 */ /* 0x000fe200078f30ff */
[----:B------:R-:W-:Y:S01]  /*1b7f0*/  IMAD.MOV.U32 R2, RZ, RZ, RZ ;  /* 0x000000ffff027224 */ /* 0x000fe200078e00ff */
[----:B------:R-:W-:Y:S01]  /*1b800*/  SHF.R.U32.HI R4, RZ, 0x10, R11 ;  /* 0x00000010ff047819 */ /* 0x000fe2000001160b */
[----:B------:R1:W-:Y:S01]  /*1b810*/  STL [R1+0x50], R13 ;  /* 0x0000500d01007387 */ /* 0x0003e20000100800 */
[----:B------:R-:W-:-:S04]  /*1b820*/  SHF.R.S32.HI R5, RZ, 0x6, R5 ;  /* 0x00000006ff057819 */ /* 0x000fc80000011405 */
        /* <DEDUP_REMOVED lines=33> */
.L_x_5891:
[----:B------:R-:W-:Y:S05]  /*1ba40*/  BSYNC B0 ;  /* 0x0000000000007941 */ /* 0x000fea0003800000 */
.L_x_5890:
[-C--:B------:R-:W-:Y:S01]  /*1ba50*/  IMAD R5, R13, R2.reuse, R5 ;  /* 0x000000020d057224 */ /* 0x080fe200078e0205 */
[----:B------:R-:W-:Y:S04]  /*1ba60*/  BSSY B0, `(.L_x_5892) ;  /* 0x00001b8000007945 */ /* 0x000fe80003800000 */
[C---:B------:R-:W-:Y:S01]  /*1ba70*/  VIADDMNMX R2, R5.reuse, R2, R7, PT ;  /* 0x0000000205027246 */ /* 0x040fe20003800107 */
[----:B------:R-:W-:-:S04]  /*1ba80*/  IMAD R5, R5, 0x40, -R9 ;  /* 0x0000004005057824 */ /* 0x000fc800078e0a09 */
[----:B------:R-:W-:Y:S01]  /*1ba90*/  IMAD R2, R2, 0x40, -R9 ;  /* 0x0000004002027824 */ /* 0x000fe200078e0a09 */
[----:B------:R-:W-:-:S04]  /*1baa0*/  VIMNMX R5, RZ, R5, !PT ;  /* 0x00000005ff057248 */ /* 0x000fc80007fe0100 */
[----:B------:R-:W-:Y:S02]  /*1bab0*/  VIMNMX R2, R2, R10, PT ;  /* 0x0000000a02027248 */ /* 0x000fe40003fe0100 */
[----:B------:R-:W-:Y:S02]  /*1bac0*/  SHF.R.U32.HI R3, RZ, 0x6, R5 ;  /* 0x00000006ff037819 */ /* 0x000fe40000011605 */
[----:B------:R-:W-:-:S13]  /*1bad0*/  ISETP.GT.AND P0, PT, R2, R5, PT ;  /* 0x000000050200720c */ /* 0x000fda0003f04270 */
[----:B------:R-:W-:-:S05]  /*1bae0*/  @P0 VIADD R2, R2, 0x3f ;  /* 0x0000003f02020836 */ /* 0x000fca0000000000 */
[----:B------:R-:W-:-:S04]  /*1baf0*/  @P0 SHF.R.S32.HI R5, RZ, 0x1f, R2 ;  /* 0x0000001fff050819 */ /* 0x000fc80000011402 */
[----:B------:R-:W-:Y:S01]  /*1bb00*/  @P0 LEA.HI R2, R5, R2, RZ, 0x6 ;  /* 0x0000000205020211 */ /* 0x000fe200078f30ff */
[----:B------:R-:W-:-:S03]  /*1bb10*/  IMAD.MOV.U32 R5, RZ, RZ, R3 ;  /* 0x000000ffff057224 */ /* 0x000fc600078e0003 */
        /* <DEDUP_REMOVED lines=11> */
.L_x_6106:
[----:B--2---:R-:W-:Y:S02]  /*1bbd0*/  ISETP.NE.AND P0, PT, R14, RZ, PT ;  /* 0x000000ff0e00720c */ /* 0x004fe40003f05270 */
[----:B------:R-:W-:-:S11]  /*1bbe0*/  PLOP3.LUT P6, PT, PT, PT, PT, 0x8, 0x0 ;  /* 0x000000000000781c */ /* 0x000fd60003fce170 */
[----:B------:R-:W-:Y:S05]  /*1bbf0*/  @P0 BRA `(.L_x_5895) ;  /* 0x00000000000c0947 */ /* 0x000fea0003800000 */
[----:B------:R-:W-:-:S03]  /*1bc00*/  UMOV UR4, 0xffffffff ;  /* 0xffffffff00047882 */ /* 0x000fc60000000000 */
[----:B------:R-:W-:Y:S05]  /*1bc10*/  BRA.DIV UR4, `(.L_x_5896) ;  /* 0x0000008e04987947 */ /* 0x000fea000b800000 */
[----:B------:R-:W-:-:S13]  /*1bc20*/  ELECT P6, URZ, PT ;  /* 0x00000000003f782f */ /* 0x000fda00038c0000 */
.L_x_5895:
        /* <DEDUP_REMOVED lines=9> */
.L_x_6109:
[----:B------:R-:W-:Y:S05]  /*1bcc0*/  BSYNC B1 ;  /* 0x0000000000017941 */ /* 0x000fea0003800000 */
.L_x_5897:
        /* <DEDUP_REMOVED lines=12> */
.L_x_6110:
[----:B------:R-:W-:Y:S05]  /*1bd90*/  BSYNC B2 ;  /* 0x0000000000027941 */ /* 0x000fea0003800000 */
.L_x_5901:
[----:B------:R-:W-:Y:S04]  /*1bda0*/  BSSY B2, `(.L_x_5903) ;  /* 0x0000009000027945 */ /* 0x000fe80003800000 */
        /* <DEDUP_REMOVED lines=8> */
.L_x_5904:
[----:B------:R-:W-:Y:S05]  /*1be30*/  BSYNC B2 ;  /* 0x0000000000027941 */ /* 0x000fea0003800000 */
.L_x_5903:
[----:B------:R-:W3:Y:S01]  /*1be40*/  LDL R8, [R1+0x10] ;  /* 0x0000100001087983 */ /* 0x000ee20000100800 */
[----:B------:R-:W-:Y:S01]  /*1be50*/  IMAD.MOV.U32 R12, RZ, RZ, RZ ;  /* 0x000000ffff0c7224 */ /* 0x000fe200078e00ff */
[----:B------:R-:W-:Y:S01]  /*1be60*/  UIADD3 UR4, UP0, UR40, 0x570, URZ ;  /* 0x0000057028047890 */ /* 0x000fe2000ff1e03f */
[----:B-1----:R-:W-:Y:S01]  /*1be70*/  IMAD R6, R5, 0x40, R0 ;  /* 0x0000004005067824 */ /* 0x002fe200078e0200 */
[----:B------:R-:W-:Y:S01]  /*1be80*/  PLOP3.LUT P0, PT, PT, PT, PT, 0x80, 0x0 ;  /* 0x000000000000781c */ /* 0x000fe20003f0f070 */
[----:B------:R-:W-:Y:S01]  /*1be90*/  VIADD R9, R7, 0x28c90 ;  /* 0x00028c9007097836 */ /* 0x000fe20000000000 */
[----:B------:R-:W-:Y:S01]  /*1bea0*/  R2UR UR10, R12 ;  /* 0x000000000c0a72ca */ /* 0x000fe200000e0000 */
[----:B------:R-:W-:Y:S01]  /*1beb0*/  VIADD R6, R6, 0xffffffc0 ;  /* 0xffffffc006067836 */ /* 0x000fe20000000000 */
[----:B------:R-:W-:Y:S01]  /*1bec0*/  UIADD3.X UR5, URZ, UR41, URZ, UP0, !UPT ;  /* 0x000000293f057290 */ /* 0x000fe200087fe43f */
[----:B------:R-:W-:Y:S01]  /*1bed0*/  UMOV UR6, 0x0 ;  /* 0x0000000000067882 */ /* 0x000fe20000000000 */
[----:B------:R-:W-:Y:S01]  /*1bee0*/  UMOV UR7, 0x12f00000 ;  /* 0x12f0000000077882 */ /* 0x000fe20000000000 */
[----:B---3--:R-:W-:-:S04]  /*1bef0*/  IMAD R8, R8, 0x2000, R18 ;  /* 0x0000200008087824 */ /* 0x008fc800078e0212 */
[----:B------:R-:W-:-:S07]  /*1bf00*/  VIADD R8, R8, 0x22400 ;  /* 0x0002240008087836 */ /* 0x000fce0000000000 */
.L_x_5905:
        /* <DEDUP_REMOVED lines=13> */
.L_x_6111:
[----:B------:R-:W-:Y:S05]  /*1bfe0*/  BSYNC B2 ;  /* 0x0000000000027941 */ /* 0x000fea0003800000 */
.L_x_5906:
[----:B------:R-:W-:Y:S01]  /*1bff0*/  BSSY B2, `(.L_x_5908) ;  /* 0x000000b000027945 */ /* 0x000fe20003800000 */
[----:B-12---:R-:W-:Y:S02]  /*1c000*/  IMAD.MOV.U32 R10, RZ, RZ, 0x0 ;  /* 0x00000000ff0a7424 */ /* 0x006fe400078e00ff */
        /* <DEDUP_REMOVED lines=9> */
.L_x_5909:
[----:B------:R-:W-:Y:S05]  /*1c0a0*/  BSYNC B2 ;  /* 0x0000000000027941 */ /* 0x000fea0003800000 */
.L_x_5908:
        /* <DEDUP_REMOVED lines=10> */
.L_x_5910:
        /* <DEDUP_REMOVED lines=12> */
[----:B------:R-:W-:Y:S01]  /*1c210*/  R2UR UR7, R11 ;  /* 0x000000000b0772ca */ /* 0x000fe200000e0000 */
[----:B------:R-:W-:Y:S01]  /*1c220*/  UMOV UR10, 0x40 ;  /* 0x00000040000a7882 */ /* 0x000fe20000000000 */
[----:B------:R-:W-:-:S13]  /*1c230*/  PLOP3.LUT P0, PT, PT, PT, PT, 0x80, 0x0 ;  /* 0x000000000000781c */ /* 0x000fda0003f0f070 */
.L_x_5911:
        /* <DEDUP_REMOVED lines=15> */
.L_x_5912:
        /* <DEDUP_REMOVED lines=15> */
.L_x_5913:
        /* <DEDUP_REMOVED lines=15> */
.L_x_5914:
        /* <DEDUP_REMOVED lines=15> */
.L_x_5915:
        /* <DEDUP_REMOVED lines=15> */
.L_x_5916:
        /* <DEDUP_REMOVED lines=15> */
.L_x_5917:
        /* <DEDUP_REMOVED lines=10> */
.L_x_5900:
[----:B------:R-:W-:Y:S05]  /*1c880*/  BSYNC B1 ;  /* 0x0000000000017941 */ /* 0x000fea0003800000 */
.L_x_5899:
[----:B------:R-:W1:Y:S04]  /*1c890*/  LDL.LU R10, [R1+0x10] ;  /* 0x00001000010a7983 */ /* 0x000e680000300800 */
[----:B------:R-:W2:Y:S01]  /*1c8a0*/  LDL.LU R9, [R1+0x18] ;  /* 0x0000180001097983 */ /* 0x000ea20000300800 */
[----:B------:R-:W-:Y:S01]  /*1c8b0*/  VIADD R5, R5, 0xfffffffe ;  /* 0xfffffffe05057836 */ /* 0x000fe20000000000 */
[----:B------:R-:W-:-:S04]  /*1c8c0*/  PLOP3.LUT P0, PT, PT, PT, PT, 0x8, 0x0 ;  /* 0x000000000000781c */ /* 0x000fc80003f0e170 */
[----:B------:R-:W-:Y:S01]  /*1c8d0*/  ISETP.GE.AND P2, PT, R5, R3, PT ;  /* 0x000000030500720c */ /* 0x000fe20003f46270 */
[----:B-1----:R-:W-:-:S05]  /*1c8e0*/  VIADD R6, R10, 0x1 ;  /* 0x000000010a067836 */ /* 0x002fca0000000000 */
[----:B------:R-:W-:-:S04]  /*1c8f0*/  ISETP.NE.AND P1, PT, R6, 0x2, PT ;  /* 0x000000020600780c */ /* 0x000fc80003f25270 */
[----:B------:R-:W-:Y:S02]  /*1c900*/  SEL R7, RZ, 0x1, P1 ;  /* 0x00000001ff077807 */ /* 0x000fe40000800000 */
[----:B------:R-:W-:Y:S02]  /*1c910*/  SEL R6, R6, RZ, P1 ;  /* 0x000000ff06067207 */ /* 0x000fe40000800000 */
[----:B--2---:R-:W-:-:S03]  /*1c920*/  LOP3.LUT R9, R9, R7, RZ, 0x3c, !PT ;  /* 0x0000000709097212 */ /* 0x004fc600078e3cff */
[----:B------:R1:W-:Y:S04]  /*1c930*/  STL [R1+0x10], R6 ;  /* 0x0000100601007387 */ /* 0x0003e80000100800 */
[----:B------:R1:W-:Y:S01]  /*1c940*/  STL [R1+0x18], R9 ;  /* 0x0000180901007387 */ /* 0x0003e20000100800 */
[----:B------:R-:W-:Y:S05]  /*1c950*/  @!P2 BRA `(.L_x_5893) ;  /* 0x0000000c0020a947 */ /* 0x000fea0003800000 */
.L_x_5937:
[----:B------:R-:W-:Y:S05]  /*1c960*/  YIELD ;  /* 0x0000000000007946 */ /* 0x000fea0003800000 */
[----:B------:R-:W-:Y:S04]  /*1c970*/  BSSY B1, `(.L_x_5918) ;  /* 0x00000ba000017945 */ /* 0x000fe80003800000 */
[----:B--2---:R-:W-:Y:S05]  /*1c980*/  @!P6 BRA `(.L_x_5919) ;  /* 0x0000000800e0e947 */ /* 0x004fea0003800000 */
[----:B-1----:R-:W2:Y:S04]  /*1c990*/  LDL R6, [R1+0x10] ;  /* 0x0000100001067983 */ /* 0x002ea80000100800 */
        /* <DEDUP_REMOVED lines=9> */
.L_x_6112:
[----:B------:R-:W-:Y:S05]  /*1ca30*/  BSYNC B2 ;  /* 0x0000000000027941 */ /* 0x000fea0003800000 */
.L_x_5920:
        /* <DEDUP_REMOVED lines=9> */
.L_x_5923:
[----:B------:R-:W-:Y:S05]  /*1cad0*/  BSYNC B2 ;  /* 0x0000000000027941 */ /* 0x000fea0003800000 */
.L_x_5922:
        /* <DEDUP_REMOVED lines=12> */
.L_x_5924:
        /* <DEDUP_REMOVED lines=13> */
.L_x_6113:
[----:B------:R-:W-:Y:S05]  /*1cc70*/  BSYNC B2 ;  /* 0x0000000000027941 */ /* 0x000fea0003800000 */
.L_x_5925:
[----:B------:R-:W-:Y:S01]  /*1cc80*/  BSSY B2, `(.L_x_5927) ;  /* 0x000000b000027945 */ /* 0x000fe20003800000 */
[----:B------:R-:W-:Y:S02]  /*1cc90*/  IMAD.MOV.U32 R10, RZ, RZ, 0x0 ;  /* 0x00000000ff0a7424 */ /* 0x000fe400078e00ff */
[----:B------:R-:W-:Y:S01]  /*1cca0*/  IMAD.MOV.U32 R11, RZ, RZ, 0x12f00000 ;  /* 0x12f00000ff0b7424 */ /* 0x000fe200078e00ff */
[----:B------:R-:W-:Y:S06]  /*1ccb0*/  @P2 BRA `(.L_x_5928) ;  /* 0x00000000001c2947 */ /* 0x000fec0003800000 */
[----:B------:R-:W3:Y:S01]  /*1ccc0*/  S2R R8, SR_TID.X ;  /* 0x0000000000087919 */ /* 0x000ee20000002100 */
[----:B-12---:R-:W-:-:S04]  /*1ccd0*/  IMAD.MOV.U32 R7, RZ, RZ, 0x10000 ;  /* 0x00010000ff077424 */ /* 0x006fc800078e00ff */
[----:B------:R4:W-:Y:S01]  /*1cce0*/  SYNCS.ARRIVE.TRANS64 RZ, [R6+URZ+0x28cb0], R7 ;  /* 0x028cb00706ff79a7 */ /* 0x0009e2000800003f */
[----:B---3--:R-:W-:-:S04]  /*1ccf0*/  LOP3.LUT R8, R8, 0x1f, RZ, 0xc0, !PT ;  /* 0x0000001f08087812 */ /* 0x008fc800078ec0ff */
[----:B------:R-:W-:-:S13]  /*1cd00*/  ISETP.NE.AND P1, PT, R8, RZ, PT ;  /* 0x000000ff0800720c */ /* 0x000fda0003f25270 */
[----:B----4-:R-:W-:Y:S05]  /*1cd10*/  @!P1 BRA `(.L_x_5928) ;  /* 0x0000000000049947 */ /* 0x010fea0003800000 */
[----:B------:R-:W-:Y:S01]  /*1cd20*/  BPT.TRAP 0x1 ;  /* 0x000000040000795c */ /* 0x000fe20000300000 */
.L_x_5928:
[----:B------:R-:W-:Y:S05]  /*1cd30*/  BSYNC B2 ;  /* 0x0000000000027941 */ /* 0x000fea0003800000 */
.L_x_5927:
        /* <DEDUP_REMOVED lines=10> */
.L_x_5929:
        /* <DEDUP_REMOVED lines=15> */
.L_x_5930:
        /* <DEDUP_REMOVED lines=15> */
.L_x_5931:
        /* <DEDUP_REMOVED lines=15> */
.L_x_5932:
        /* <DEDUP_REMOVED lines=15> */
.L_x_5933:
        /* <DEDUP_REMOVED lines=15> */
.L_x_5934:
        /* <DEDUP_REMOVED lines=15> */
.L_x_5935:
        /* <DEDUP_REMOVED lines=15> */
.L_x_5936:
        /* <DEDUP_REMOVED lines=10> */
.L_x_5919:
[----:B------:R-:W-:Y:S05]  /*1d510*/  BSYNC B1 ;  /* 0x0000000000017941 */ /* 0x000fea0003800000 */
.L_x_5918:
[----:B------:R-:W1:Y:S04]  /*1d520*/  LDL.LU R10, [R1+0x10] ;  /* 0x00001000010a7983 */ /* 0x000e680000300800 */
[----:B------:R-:W2:Y:S01]  /*1d530*/  LDL.LU R8, [R1+0x18] ;  /* 0x0000180001087983 */ /* 0x000ea20000300800 */
[C---:B------:R-:W-:Y:S01]  /*1d540*/  ISETP.GT.AND P2, PT, R5.reuse, R3, PT ;  /* 0x000000030500720c */ /* 0x040fe20003f44270 */
[----:B------:R-:W-:Y:S02]  /*1d550*/  VIADD R5, R5, 0xffffffff ;  /* 0xffffffff05057836 */ /* 0x000fe40000000000 */
[----:B-1----:R-:W-:-:S05]  /*1d560*/  VIADD R6, R10, 0x1 ;  /* 0x000000010a067836 */ /* 0x002fca0000000000 */
[----:B------:R-:W-:-:S04]  /*1d570*/  ISETP.NE.AND P1, PT, R6, 0x2, PT ;  /* 0x000000020600780c */ /* 0x000fc80003f25270 */
[----:B------:R-:W-:Y:S02]  /*1d580*/  SEL R7, RZ, 0x1, P1 ;  /* 0x00000001ff077807 */ /* 0x000fe40000800000 */
[----:B------:R-:W-:Y:S02]  /*1d590*/  SEL R6, R6, RZ, P1 ;  /* 0x000000ff06067207 */ /* 0x000fe40000800000 */
[----:B--2---:R-:W-:-:S05]  /*1d5a0*/  LOP3.LUT R8, R8, R7, RZ, 0x3c, !PT ;  /* 0x0000000708087212 */ /* 0x004fca00078e3cff */
[----:B------:R2:W-:Y:S04]  /*1d5b0*/  STL [R1+0x18], R8 ;  /* 0x0000180801007387 */ /* 0x0005e80000100800 */
[----:B------:R2:W-:Y:S01]  /*1d5c0*/  STL [R1+0x10], R6 ;  /* 0x0000100601007387 */ /* 0x0005e20000100800 */
[----:B------:R-:W-:Y:S05]  /*1d5d0*/  @P2 BRA `(.L_x_5937) ;  /* 0xfffffff000e02947 */ /* 0x000fea000383ffff */
.L_x_5893:
[----:B------:R-:W-:Y:S05]  /*1d5e0*/  BSYNC B0 ;  /* 0x0000000000007941 */ /* 0x000fea0003800000 */
.L_x_5892:
[----:B--2---:R-:W2:Y:S01]  /*1d5f0*/  LDL R8, [R1+0x28] ;  /* 0x0000280001087983 */ /* 0x004ea20000100800 */
[----:B------:R-:W3:Y:S01]  /*1d600*/  LDC R0, c[0x0][0x448] ;  /* 0x00011200ff007b82 */ /* 0x000ee20000000800 */
[----:B------:R-:W-:Y:S07]  /*1d610*/  @!P0 WARPSYNC.ALL ;  /* 0x0000000000008948 */ /* 0x000fee0003800000 */
[----:B------:R-:W-:Y:S01]  /*1d620*/  @!P0 BAR.SYNC.DEFER_BLOCKING 0xc, 0x180 ;  /* 0x0306000000008b1d */ /* 0x000fe20000010000 */
[----:B---3--:R-:W-:-:S13]  /*1d630*/  ISETP.NE.AND P1, PT, R0, 0x1, PT ;  /* 0x000000010000780c */ /* 0x008fda0003f25270 */
[----:B------:R-:W3:Y:S08]  /*1d640*/  @P1 LDC R0, c[0x0][0x44c] ;  /* 0x00011300ff001b82 */ /* 0x000ef00000000800 */
[----:B------:R-:W4:Y:S01]  /*1d650*/  @P1 LDC R3, c[0x0][0x450] ;  /* 0x00011400ff031b82 */ /* 0x000f220000000800 */
[----:B--2---:R-:W-:-:S04]  /*1d660*/  VIADD R2, R8, 0x3f ;  /* 0x0000003f08027836 */ /* 0x004fc80000000000 */
[----:B---3--:R-:W-:-:S05]  /*1d670*/  @P1 IMAD.HI.U32 R0, R2, R0, RZ ;  /* 0x0000000002001227 */ /* 0x008fca00078e00ff */
[----:B----4-:R-:W-:-:S05]  /*1d680*/  @P1 SHF.R.U32.HI R2, RZ, R3, R0 ;  /* 0x00000003ff021219 */ /* 0x010fca0000011600 */
[----:B------:R-:W-:Y:S02]  /*1d690*/  IMAD.IADD R0, R20, 0x1, R2 ;  /* 0x0000000114007824 */ /* 0x000fe400078e0202 */
[----:B------:R-:W2:Y:S02]  /*1d6a0*/  LDC.64 R2, c[0x0][0x9e0] ;  /* 0x00027800ff027b82 */ /* 0x000ea40000000a00 */
[----:B--2---:R-:W-:Y:S01]  /*1d6b0*/  ISETP.GE.AND P2, PT, R3, 0x1, PT ;  /* 0x000000010300780c */ /* 0x004fe20003f46270 */
[----:B------:R-:W-:-:S12]  /*1d6c0*/  IMAD.IADD R2, R0, 0x1, R2 ;  /* 0x0000000100027824 */ /* 0x000fd800078e0202 */
[----:B------:R-:W-:Y:S05]  /*1d6d0*/  @!P2 BRA `(.L_x_5938) ;  /* 0x000000000048a947 */ /* 0x000fea0003800000 */
[C---:B------:R-:W-:Y:S01]  /*1d6e0*/  ISETP.GT.AND P0, PT, R0.reuse, RZ, PT ;  /* 0x000000ff0000720c */ /* 0x040fe20003f04270 */
[----:B------:R-:W-:Y:S01]  /*1d6f0*/  BSSY B0, `(.L_x_5939) ;  /* 0x000000e000007945 */ /* 0x000fe20003800000 */
[----:B------:R-:W-:-:S11]  /*1d700*/  VIADD R5, R0, 0xffffffff ;  /* 0xffffffff00057836 */ /* 0x000fd60000000000 */
[----:B------:R-:W-:Y:S05]  /*1d710*/  @P0 BRA `(.L_x_5940) ;  /* 0x00000000001c0947 */ /* 0x000fea0003800000 */
[----:B------:R-:W-:Y:S01]  /*1d720*/  ISETP.NE.AND P0, PT, R3, 0x1, PT ;  /* 0x000000010300780c */ /* 0x000fe20003f05270 */
[----:B------:R-:W-:-:S12]  /*1d730*/  IMAD.MOV R0, RZ, RZ, -R0 ;  /* 0x000000ffff007224 */ /* 0x000fd800078e0a00 */
[----:B-1----:R-:W1:Y:S02]  /*1d740*/  @P0 LDC.64 R6, c[0x0][0x9e8] ;  /* 0x00027a00ff060b82 */ /* 0x002e640000000a00 */
[----:B-1----:R-:W-:-:S05]  /*1d750*/  @P0 IMAD.HI.U32 R6, R0, R6, RZ ;  /* 0x0000000600060227 */ /* 0x002fca00078e00ff */
[----:B------:R-:W-:-:S04]  /*1d760*/  @P0 SHF.R.U32.HI R0, RZ, R7, R6 ;  /* 0x00000007ff000219 */ /* 0x000fc80000011606 */
[----:B------:R-:W-:Y:S01]  /*1d770*/  LOP3.LUT R5, RZ, R0, RZ, 0x33, !PT ;  /* 0x00000000ff057212 */ /* 0x000fe200078e33ff */
[----:B------:R-:W-:Y:S06]  /*1d780*/  BRA `(.L_x_5941) ;  /* 0x0000000000107947 */ /* 0x000fec0003800000 */
.L_x_5940:
[----:B------:R-:W-:-:S13]  /*1d790*/  ISETP.NE.AND P0, PT, R3, 0x1, PT ;  /* 0x000000010300780c */ /* 0x000fda0003f05270 */
[----:B-1----:R-:W1:Y:S02]  /*1d7a0*/  @P0 LDC.64 R6, c[0x0][0x9e8] ;  /* 0x00027a00ff060b82 */ /* 0x002e640000000a00 */
[----:B-1----:R-:W-:-:S05]  /*1d7b0*/  @P0 IMAD.HI.U32 R6, R5, R6, RZ ;  /* 0x0000000605060227 */ /* 0x002fca00078e00ff */
[----:B------:R-:W-:-:S07]  /*1d7c0*/  @P0 SHF.R.U32.HI R5, RZ, R7, R6 ;  /* 0x00000007ff050219 */ /* 0x000fce0000011606 */
.L_x_5941:
[----:B------:R-:W-:Y:S05]  /*1d7d0*/  BSYNC B0 ;  /* 0x0000000000007941 */ /* 0x000fea0003800000 */
.L_x_5939:
[----:B------:R-:W-:-:S05]  /*1d7e0*/  IMAD R5, R5, R3, R3 ;  /* 0x0000000305057224 */ /* 0x000fca00078e0203 */
[----:B------:R-:W-:-:S07]  /*1d7f0*/  VIMNMX R2, R2, R5, PT ;  /* 0x0000000502027248 */ /* 0x000fce0003fe0100 */
.L_x_5938:
[----:B------:R-:W2:Y:S01]  /*1d800*/  LDL R7, [R1+0x5c] ;  /* 0x00005c0001077983 */ /* 0x000ea20000100800 */
[----:B------:R-:W3:Y:S01]  /*1d810*/  @P1 LDC R5, c[0x0][0x44c] ;  /* 0x00011300ff051b82 */ /* 0x000ee20000000800 */
[----:B------:R-:W-:Y:S01]  /*1d820*/  IMAD.MOV.U32 R0, RZ, RZ, R8 ;  /* 0x000000ffff007224 */ /* 0x000fe200078e0008 */
[----:B------:R-:W-:-:S06]  /*1d830*/  ULDC UR4, c[0x0][0x9dc] ;  /* 0x0002770000047ab9 */ /* 0x000fcc0000000800 */
[----:B-1----:R-:W1:Y:S01]  /*1d840*/  @P1 LDC R6, c[0x0][0x450] ;  /* 0x00011400ff061b82 */ /* 0x002e620000000800 */
[----:B---3--:R-:W-:-:S05]  /*1d850*/  @P1 IMAD.HI.U32 R5, R8, R5, RZ ;  /* 0x0000000508051227 */ /* 0x008fca00078e00ff */
[----:B-1----:R-:W-:Y:S01]  /*1d860*/  @P1 SHF.R.U32.HI R0, RZ, R6, R5 ;  /* 0x00000006ff001219 */ /* 0x002fe20000011605 */
[----:B------:R-:W-:-:S04]  /*1d870*/  VIADD R5, R2, 0x3f ;  /* 0x0000003f02057836 */ /* 0x000fc80000000000 */
[----:B------:R-:W-:Y:S01]  /*1d880*/  IMAD.IADD R2, R17, 0x1, R0 ;  /* 0x0000000111027824 */ /* 0x000fe200078e0200 */
[----:B------:R-:W-:-:S04]  /*1d890*/  SHF.R.S32.HI R0, RZ, 0x1f, R5 ;  /* 0x0000001fff007819 */ /* 0x000fc80000011405 */
[----:B------:R-:W-:-:S04]  /*1d8a0*/  LEA.HI R0, R0, R5, RZ, 0x6 ;  /* 0x0000000500007211 */ /* 0x000fc800078f30ff */
[----:B------:R-:W-:Y:S01]  /*1d8b0*/  SHF.R.S32.HI R8, RZ, 0x6, R0 ;  /* 0x00000006ff087819 */ /* 0x000fe20000011400 */
        /* <DEDUP_REMOVED lines=14> */
.L_x_5944:
[----:B------:R-:W-:-:S13]  /*1d9a0*/  ISETP.NE.AND P0, PT, R3, 0x1, PT ;  /* 0x000000010300780c */ /* 0x000fda0003f05270 */
[----:B------:R-:W1:Y:S02]  /*1d9b0*/  @P0 LDC.64 R6, c[0x0][0x9e8] ;  /* 0x00027a00ff060b82 */ /* 0x000e640000000a00 */
[----:B-1----:R-:W-:-:S05]  /*1d9c0*/  @P0 IMAD.HI.U32 R6, R2, R6, RZ ;  /* 0x0000000602060227 */ /* 0x002fca00078e00ff */
[----:B------:R-:W-:-:S07]  /*1d9d0*/  @P0 SHF.R.U32.HI R2, RZ, R7, R6 ;  /* 0x00000007ff020219 */ /* 0x000fce0000011606 */
.L_x_5945:
[----:B------:R-:W-:Y:S05]  /*1d9e0*/  BSYNC B0 ;  /* 0x0000000000007941 */ /* 0x000fea0003800000 */
.L_x_5943:
[----:B------:R-:W-:-:S05]  /*1d9f0*/  IMAD R2, R2, R3, RZ ;  /* 0x0000000302027224 */ /* 0x000fca00078e02ff */
[----:B------:R-:W-:-:S07]  /*1da00*/  VIMNMX R0, R0, R2, !PT ;  /* 0x0000000200007248 */ /* 0x000fce0007fe0100 */
.L_x_5942:
[----:B------:R-:W-:Y:S01]  /*1da10*/  SHF.R.S32.HI R2, RZ, 0x1f, R0 ;  /* 0x0000001fff027819 */ /* 0x000fe20000011400 */
[----:B------:R-:W-:Y:S01]  /*1da20*/  BSSY B0, `(.L_x_5946) ;  /* 0x0000025000007945 */ /* 0x000fe20003800000 */
[----:B------:R-:W-:Y:S02]  /*1da30*/  ISETP.NE.AND P1, PT, R4, RZ, PT ;  /* 0x000000ff0400720c */ /* 0x000fe40003f25270 */
[----:B------:R-:W-:-:S04]  /*1da40*/  LEA.HI R2, R2, R0, RZ, 0x6 ;  /* 0x0000000002027211 */ /* 0x000fc800078f30ff */
[----:B------:R-:W-:-:S04]  /*1da50*/  SHF.R.S32.HI R2, RZ, 0x6, R2 ;  /* 0x00000006ff027819 */ /* 0x000fc80000011402 */
[----:B------:R-:W-:-:S03]  /*1da60*/  VIMNMX R8, RZ, R2, !PT ;  /* 0x00000002ff087248 */ /* 0x000fc60007fe0100 */
[----:B------:R-:W1:Y:S01]  /*1da70*/  @!P1 LDC R4, c[0x0][0x9f0] ;  /* 0x00027c00ff049b82 */ /* 0x000e620000000800 */
[----:B------:R-:W-:Y:S01]  /*1da80*/  ISETP.GT.AND P0, PT, R5, R8, PT ;  /* 0x000000080500720c */ /* 0x000fe20003f04270 */
[----:B------:R2:W-:Y:S04]  /*1da90*/  STL [R1+0x34], R8 ;  /* 0x0000340801007387 */ /* 0x0005e80000100800 */
[----:B------:R2:W-:Y:S08]  /*1daa0*/  STL [R1+0x3c], RZ ;  /* 0x00003cff01007387 */ /* 0x0005f00000100800 */
[----:B--2---:R-:W-:Y:S05]  /*1dab0*/  @!P0 BRA `(.L_x_5947) ;  /* 0x00000000006c8947 */ /* 0x004fea0003800000 */
[-C--:B-1----:R-:W-:Y:S02]  /*1dac0*/  IABS R0, R4.reuse ;  /* 0x0000000400007213 */ /* 0x082fe40000000000 */
[----:B------:R-:W-:Y:S02]  /*1dad0*/  IABS R7, R4 ;  /* 0x0000000400077213 */ /* 0x000fe40000000000 */
[----:B------:R-:W1:Y:S03]  /*1dae0*/  I2F.RP R2, R0 ;  /* 0x0000000000027306 */ /* 0x000e660000209400 */
[----:B------:R-:W-:-:S05]  /*1daf0*/  IMAD.MOV R7, RZ, RZ, -R7 ;  /* 0x000000ffff077224 */ /* 0x000fca00078e0a07 */
[----:B-1----:R-:W1:Y:S02]  /*1db00*/  MUFU.RCP R2, R2 ;  /* 0x0000000200027308 */ /* 0x002e640000001000 */
[----:B-1----:R-:W-:-:S06]  /*1db10*/  VIADD R2, R2, 0xffffffe ;  /* 0x0ffffffe02027836 */ /* 0x002fcc0000000000 */
[----:B------:R-:W1:Y:S02]  /*1db20*/  F2I.FTZ.U32.TRUNC.NTZ R3, R2 ;  /* 0x0000000200037305 */ /* 0x000e64000021f000 */
[----:B-1----:R-:W-:-:S04]  /*1db30*/  IMAD.MOV R2, RZ, RZ, -R3 ;  /* 0x000000ffff027224 */ /* 0x002fc800078e0a03 */
        /* <DEDUP_REMOVED lines=19> */
.L_x_5947:
[----:B------:R-:W-:Y:S05]  /*1dc70*/  BSYNC B0 ;  /* 0x0000000000007941 */ /* 0x000fea0003800000 */
.L_x_5946:
        /* <DEDUP_REMOVED lines=15> */
[----:B------:R-:W3:Y:S01]  /*1dd70*/  LDC.64 R2, c[0x0][0xc60] ;  /* 0x00031800ff027b82 */ /* 0x000ee20000000a00 */
[----:B------:R-:W2:Y:S02]  /*1dd80*/  FLO.U32 R0, UR4 ;  /* 0x0000000400007d00 */ /* 0x000ea400080e0000 */
[----:B--2---:R-:W-:-:S06]  /*1dd90*/  ISETP.EQ.U32.AND P0, PT, R0, R5, PT ;  /* 0x000000050000720c */ /* 0x004fcc0003f02070 */
[----:B------:R-:W3:Y:S07]  /*1dda0*/  POPC R5, UR4 ;  /* 0x0000000400057d09 */ /* 0x000eee0008000000 */
[----:B---3--:R-:W2:Y:S01]  /*1ddb0*/  @P0 ATOMG.E.ADD.STRONG.GPU PT, R3, desc[UR42][R2.64], R5 ;  /* 0x00000005020309a8 */ /* 0x008ea200081ee1ea */
[----:B-1----:R-:W1:Y:S02]  /*1ddc0*/  S2R R4, SR_LTMASK ;  /* 0x0000000000047919 */ /* 0x002e640000003900 */
[----:B-1----:R-:W-:-:S04]  /*1ddd0*/  LOP3.LUT R4, R4, UR4, RZ, 0xc0, !PT ;  /* 0x0000000404047c12 */ /* 0x002fc8000f8ec0ff */
[----:B------:R-:W1:Y:S01]  /*1dde0*/  POPC R7, R4 ;  /* 0x0000000400077309 */ /* 0x000e620000000000 */
[----:B--2---:R-:W1:Y:S02]  /*1ddf0*/  SHFL.IDX PT, R0, R3, R0, 0x1f ;  /* 0x00001f0003007589 */ /* 0x004e6400000e0000 */
[----:B-1----:R-:W-:-:S05]  /*1de00*/  IADD3 R0, R0, UR37, R7 ;  /* 0x0000002500007c10 */ /* 0x002fca000fffe007 */
[----:B------:R2:W-:Y:S01]  /*1de10*/  STL [R1], R0 ;  /* 0x0000000001007387 */ /* 0x0005e20000100800 */
[----:B------:R-:W-:Y:S05]  /*1de20*/  BRA `(.L_x_5950) ;  /* 0x0000004800647947 */ /* 0x000fea0003800000 */
.L_x_5949:
        /* <DEDUP_REMOVED lines=19> */
[----:B01----:R-:W-:Y:S05]  /*1df60*/  CALL.ABS.NOINC R2 ;  /* 0x0000000002007343 */ /* 0x003fea0003c00000 */
.L_x_5952:
[----:B------:R-:W-:Y:S05]  /*1df70*/  BSYNC B6 ;  /* 0x0000000000067941 */ /* 0x000fea0003800000 */
.L_x_5951:
        /* <DEDUP_REMOVED lines=8> */
[----:B------:R2:W3:Y:S01]  /*1e000*/  LDC.64 R2, c[0x4][R17] ;  /* 0x0100000011027b82 */ /* 0x0004e20000000a00 */
[----:B-1----:R-:W-:Y:S02]  /*1e010*/  IMAD.U32 R4, RZ, RZ, UR6 ;  /* 0x00000006ff047e24 */ /* 0x002fe4000f8e00ff */
[----:B------:R-:W-:Y:S02]  /*1e020*/  IMAD.U32 R5, RZ, RZ, UR7 ;  /* 0x00000007ff057e24 */ /* 0x000fe4000f8e00ff */
[----:B------:R-:W-:Y:S02]  /*1e030*/  IMAD.U32 R6, RZ, RZ, UR8 ;  /* 0x00000008ff067e24 */ /* 0x000fe4000f8e00ff */
[----:B------:R-:W-:-:S02]  /*1e040*/  IMAD.U32 R7, RZ, RZ, UR9 ;  /* 0x00000009ff077e24 */ /* 0x000fc4000f8e00ff */
[----:B------:R-:W-:Y:S02]  /*1e050*/  IMAD.U32 R10, RZ, RZ, UR4 ;  /* 0x00000004ff0a7e24 */ /* 0x000fe4000f8e00ff */
[----:B------:R-:W-:Y:S02]  /*1e060*/  IMAD.U32 R11, RZ, RZ, UR5 ;  /* 0x00000005ff0b7e24 */ /* 0x000fe4000f8e00ff */
[----:B------:R-:W-:Y:S02]  /*1e070*/  IMAD.MOV.U32 R8, RZ, RZ, 0x70 ;  /* 0x00000070ff087424 */ /* 0x000fe400078e00ff */
[----:B------:R-:W-:Y:S02]  /*1e080*/  IMAD.MOV.U32 R12, RZ, RZ, 0x1 ;  /* 0x00000001ff0c7424 */ /* 0x000fe400078e00ff */
[----:B--2---:R-:W-:-:S07]  /*1e090*/  IMAD.MOV.U32 R13, RZ, RZ, RZ ;  /* 0x000000ffff0d7224 */ /* 0x004fce00078e00ff */
[----:B------:R-:W-:-:S07]  /*1e0a0*/  LEPC R20, `(.L_x_5955) ;  /* 0x000000001014794e */ /* 0x000fce0000000000 */
[----:B0--3--:R-:W-:Y:S05]  /*1e0b0*/  CALL.ABS.NOINC R2 ;  /* 0x0000000002007343 */ /* 0x009fea0003c00000 */
.L_x_5955:
        /* <DEDUP_REMOVED lines=15> */
.L_x_5954:
[----:B------:R-:W-:Y:S05]  /*1e1b0*/  BSYNC B6 ;  /* 0x0000000000067941 */ /* 0x000fea0003800000 */
.L_x_5953:
[----:B------:R-:W2:Y:S01]  /*1e1c0*/  LDL R0, [R1+0xc] ;  /* 0x00000c0001007983 */ /* 0x000ea20000100800 */
[----:B------:R-:W-:Y:S02]  /*1e1d0*/  ULDC.64 UR4, c[0x0][0x9f8] ;  /* 0x00027e0000047ab9 */ /* 0x000fe40000000a00 */
[----:B------:R-:W-:Y:S01]  /*1e1e0*/  ISETP.NE.U32.AND P0, PT, RZ, UR4, PT ;  /* 0x00000004ff007c0c */ /* 0x000fe2000bf05070 */
[----:B------:R-:W3:Y:S03]  /*1e1f0*/  LDL R17, [R1+0x30] ;  /* 0x0000300001117983 */ /* 0x000ee60000100800 */
[----:B------:R-:W-:Y:S01]  /*1e200*/  ISETP.NE.AND.EX P0, PT, RZ, UR5, PT, P0 ;  /* 0x00000005ff007c0c */ /* 0x000fe2000bf05300 */
[----:B------:R-:W-:-:S12]  /*1e210*/  ULDC.64 UR4, c[0x0][0xa08] ;  /* 0x0002820000047ab9 */ /* 0x000fd80000000a00 */
[----:B------:R-:W4:Y:S01]  /*1e220*/  @P0 LDC.64 R2, c[0x0][0x9f8] ;  /* 0x00027e00ff020b82 */ /* 0x000f220000000a00 */
[----:B--2---:R-:W-:Y:S02]  /*1e230*/  IMAD.MOV.U32 R7, RZ, RZ, R0 ;  /* 0x000000ffff077224 */ /* 0x004fe400078e0000 */
[----:B----4-:R-:W-:-:S05]  /*1e240*/  @P0 IMAD.WIDE R2, R0, 0x4, R2 ;  /* 0x0000000400020825 */ /* 0x010fca00078e0202 */
[----:B------:R2:W4:Y:S01]  /*1e250*/  @P0 LDG.E R7, desc[UR42][R2.64] ;  /* 0x0000002a02070981 */ /* 0x000522000c1e1900 */
[----:B---3--:R-:W-:Y:S01]  /*1e260*/  VIADD R0, R17, 0xffffffff ;  /* 0xffffffff11007836 */ /* 0x008fe20000000000 */
[----:B--2---:R-:W2:Y:S02]  /*1e270*/  LDC.64 R2, c[0x0][0x418] ;  /* 0x00010600ff027b82 */ /* 0x004ea40000000a00 */
[----:B--2---:R-:W-:Y:S01]  /*1e280*/  LOP3.LUT P0, RZ, R2, UR4, RZ, 0xfc, !PT ;  /* 0x0000000402ff7c12 */ /* 0x004fe2000f80fcff */
[----:B------:R-:W-:-:S03]  /*1e290*/  UMOV UR4, 0xffffffff ;  /* 0xffffffff00047882 */ /* 0x000fc60000000000 */
[----:B------:R-:W-:Y:S02]  /*1e2a0*/  LOP3.LUT P0, RZ, R3, UR5, RZ, 0xfc, P0 ;  /* 0x0000000503ff7c12 */ /* 0x000fe4000800fcff */
[----:B----4-:R-:W-:Y:S01]  /*1e2b0*/  SHF.R.S32.HI R8, RZ, 0x1f, R7 ;  /* 0x0000001fff087819 */ /* 0x010fe20000011407 */
        /* <DEDUP_REMOVED lines=8> */
.L_x_6116:
        /* <DEDUP_REMOVED lines=11> */
.L_x_6119:
[----:B------:R-:W-:Y:S05]  /*1e3f0*/  @!P6 BRA `(.L_x_5957) ;  /* 0x0000000000fce947 */ /* 0x000fea0003800000 */
[----:B------:R-:W-:-:S04]  /*1e400*/  ISETP.NE.U32.AND P0, PT, R2, RZ, PT ;  /* 0x000000ff0200720c */ /* 0x000fc80003f05070 */
[----:B------:R-:W-:-:S13]  /*1e410*/  ISETP.NE.AND.EX P0, PT, R3, RZ, PT, P0 ;  /* 0x000000ff0300720c */ /* 0x000fda0003f05300 */
[----:B------:R-:W-:Y:S05]  /*1e420*/  @!P0 BRA `(.L_x_5959) ;  /* 0x0000000000508947 */ /* 0x000fea0003800000 */
[----:B------:R-:W3:Y:S01]  /*1e430*/  LDC R6, c[0x0][0x43c] ;  /* 0x00010f00ff067b82 */ /* 0x000ee20000000800 */
[----:B------:R-:W-:Y:S01]  /*1e440*/  IMAD.MOV.U32 R9, RZ, RZ, R0 ;  /* 0x000000ffff097224 */ /* 0x000fe200078e0000 */
[----:B------:R-:W-:-:S03]  /*1e450*/  ULDC.64 UR4, c[0x0][0x428] ;  /* 0x00010a0000047ab9 */ /* 0x000fc60000000a00 */
        /* <DEDUP_REMOVED lines=17> */
.L_x_5959:
[----:B---3--:R-:W3:Y:S01]  /*1e570*/  LDL R2, [R1+0x14] ;  /* 0x0000140001027983 */ /* 0x008ee20000100800 */
[----:B-1----:R-:W-:Y:S01]  /*1e580*/  IMAD R0, R19, 0x8, R18 ;  /* 0x0000000813007824 */ /* 0x002fe200078e0212 */
[----:B---3--:R-:W-:-:S04]  /*1e590*/  SHF.L.U32 R2, R2, 0x1f, RZ ;  /* 0x0000001f02027819 */ /* 0x008fc800000006ff */
[----:B------:R-:W1:Y:S02]  /*1e5a0*/  SYNCS.PHASECHK.TRANS64.TRYWAIT P0, [R0+URZ+0x28c40], R2 ;  /* 0x028c4002000075a7 */ /* 0x000e64000800017f */
[----:B-1----:R-:W-:Y:S05]  /*1e5b0*/  @!P0 BRA `(.L_x_5960) ;  /* 0x0000006800088947 */ /* 0x002fea0003800000 */
.L_x_6120:
        /* <DEDUP_REMOVED lines=11> */
.L_x_5961:
[----:B------:R-:W3:Y:S04]  /*1e670*/  LDL R4, [R1+0x2c] ;  /* 0x00002c0001047983 */ /* 0x000ee80000100800 */
[----:B------:R-:W4:Y:S04]  /*1e680*/  LDL R3, [R1+0x20] ;  /* 0x0000200001037983 */ /* 0x000f280000100800 */
[----:B-1----:R-:W2:Y:S01]  /*1e690*/  LDL.LU R2, [R1+0x1c] ;  /* 0x00001c0001027983 */ /* 0x002ea20000300800 */
        /* <DEDUP_REMOVED lines=12> */
[----:B---3--:R-:W-:Y:S02]  /*1e760*/  R2UR UR11, R4 ;  /* 0x00000000040b72ca */ /* 0x008fe400000e0000 */
[----:B----4-:R-:W-:Y:S02]  /*1e770*/  R2UR UR4, R3 ;  /* 0x00000000030472ca */ /* 0x010fe400000e0000 */
[----:B--2---:R-:W-:-:S04]  /*1e780*/  LOP3.LUT R2, R2, 0xfffffffe, RZ, 0xc0, !PT ;  /* 0xfffffffe02027812 */ /* 0x004fc800078ec0ff */
[----:B------:R-:W-:-:S07]  /*1e790*/  @P0 LOP3.LUT R2, R2, 0x1, RZ, 0xfc, !PT ;  /* 0x0000000102020812 */ /* 0x000fce00078efcff */
[----:B------:R-:W-:Y:S01]  /*1e7a0*/  ULEA UR11, UR11, UR4, 0x6 ;  /* 0x000000040b0b7291 */ /* 0x000fe2000f8e303f */
[----:B------:R3:W-:Y:S02]  /*1e7b0*/  STL [R1+0x1c], R2 ;  /* 0x00001c0201007387 */ /* 0x0007e40000100800 */
[----:B------:R-:W-:-:S06]  /*1e7c0*/  UMOV UR4, 0x0 ;  /* 0x0000000000047882 */ /* 0x000fcc0000000000 */
[----:B------:R3:W-:Y:S01]  /*1e7d0*/  UTMALDG.4D [UR8], [UR6], desc[UR4] ;  /* 0x00000408060075b4 */ /* 0x0007e20008019000 */
[----:B------:R-:W-:Y:S02]  /*1e7e0*/  NOP ;  /* 0x0000000000007918 */ /* 0x000fe40000000000 */
.L_x_5957:
[----:B------:R-:W1:Y:S01]  /*1e7f0*/  LDL.LU R3, [R1+0x40] ;  /* 0x0000400001037983 */ /* 0x000e620000300800 */
[----:B------:R-:W-:Y:S05]  /*1e800*/  WARPSYNC.ALL ;  /* 0x0000000000007948 */ /* 0x000fea0003800000 */
[----:B---3--:R-:W-:Y:S01]  /*1e810*/  ULDC.64 UR4, c[0x0][0x298] ;  /* 0x0000a60000047ab9 */ /* 0x008fe20000000a00 */
        /* <DEDUP_REMOVED lines=21> */
[----:B------:R-:W-:Y:S02]  /*1e970*/  IMAD.U32 R10, RZ, RZ, UR8 ;  /* 0x00000008ff0a7e24 */ /* 0x000fe4000f8e00ff */
[----:B------:R-:W-:Y:S02]  /*1e980*/  IMAD.U32 R11, RZ, RZ, UR9 ;  /* 0x00000009ff0b7e24 */ /* 0x000fe4000f8e00ff */
[----:B------:R-:W-:Y:S02]  /*1e990*/  IMAD.MOV.U32 R8, RZ, RZ, 0x70 ;  /* 0x00000070ff087424 */ /* 0x000fe400078e00ff */
[----:B------:R-:W-:Y:S02]  /*1e9a0*/  IMAD.MOV.U32 R12, RZ, RZ, 0x1 ;  /* 0x00000001ff0c7424 */ /* 0x000fe400078e00ff */
[----:B------:R-:W-:-:S07]  /*1e9b0*/  IMAD.MOV.U32 R13, RZ, RZ, RZ ;  /* 0x000000ffff0d7224 */ /* 0x000fce00078e00ff */
[----:B------:R-:W-:-:S07]  /*1e9c0*/  LEPC R20, `(.L_x_5963) ;  /* 0x000000001014794e */ /* 0x000fce0000000000 */
[----:B01----:R-:W-:Y:S05]  /*1e9d0*/  CALL.ABS.NOINC R2 ;  /* 0x0000000002007343 */ /* 0x003fea0003c00000 */
.L_x_5963:
[----:B------:R-:W-:Y:S05]  /*1e9e0*/  BSYNC B6 ;  /* 0x0000000000067941 */ /* 0x000fea0003800000 */
.L_x_5962:
[----:B-1----:R-:W3:Y:S01]  /*1e9f0*/  LDL.LU R0, [R1+0x40] ;  /* 0x0000400001007983 */ /* 0x002ee20000300800 */
[----:B------:R-:W-:Y:S01]  /*1ea00*/  ULDC.64 UR6, c[0x0][0xa00] ;  /* 0x0002800000067ab9 */ /* 0x000fe20000000a00 */
[----:B------:R-:W-:Y:S01]  /*1ea10*/  ULDC.64 UR4, c[0x0][0x2d8] ;  /* 0x0000b60000047ab9 */ /* 0x000fe20000000a00 */
[----:B--2---:R-:W1:Y:S01]  /*1ea20*/  LDC R7, c[0x0][0x448] ;  /* 0x00011200ff077b82 */ /* 0x004e620000000800 */
[----:B------:R-:W3:Y:S04]  /*1ea30*/  LDL.LU.64 R2, [R1+0x48] ;  /* 0x0000480001027983 */ /* 0x000ee80000300a00 */
[----:B------:R-:W2:Y:S04]  /*1ea40*/  LDL R5, [R1+0xc] ;  /* 0x00000c0001057983 */ /* 0x000ea80000100800 */
[----:B------:R-:W4:Y:S01]  /*1ea50*/  LDL R12, [R1+0x28] ;  /* 0x00002800010c7983 */ /* 0x000f220000100800 */
[----:B------:R-:W-:Y:S01]  /*1ea60*/  ISETP.NE.U32.AND P0, PT, RZ, UR6, PT ;  /* 0x00000006ff007c0c */ /* 0x000fe2000bf05070 */
[----:B------:R-:W-:-:S03]  /*1ea70*/  ULDC UR6, c[0x0][0x2b8] ;  /* 0x0000ae0000067ab9 */ /* 0x000fc60000000800 */
[----:B------:R-:W-:Y:S01]  /*1ea80*/  ISETP.NE.AND.EX P0, PT, RZ, UR7, PT, P0 ;  /* 0x00000007ff007c0c */ /* 0x000fe2000bf05300 */
[----:B------:R-:W0:Y:S02]  /*1ea90*/  S2R R8, SR_TID.X ;  /* 0x0000000000087919 */ /* 0x000e240000002100 */
[----:B0-----:R-:W-:Y:S02]  /*1eaa0*/  IMAD.SHL.U32 R8, R8, 0x10, RZ ;  /* 0x0000001008087824 */ /* 0x001fe400078e00ff */
[----:B---3--:R-:W-:Y:S01]  /*1eab0*/  IMAD.MOV.U32 R3, RZ, RZ, R0 ;  /* 0x000000ffff037224 */ /* 0x008fe200078e0000 */
[----:B--2---:R-:W-:-:S04]  /*1eac0*/  SHF.R.S32.HI R0, RZ, 0x1f, R5 ;  /* 0x0000001fff007819 */ /* 0x004fc80000011405 */
[----:B------:R-:W-:Y:S02]  /*1ead0*/  SEL R4, R0, RZ, !P0 ;  /* 0x000000ff00047207 */ /* 0x000fe40004000000 */
[----:B------:R-:W-:Y:S02]  /*1eae0*/  SEL R0, R5, RZ, !P0 ;  /* 0x000000ff05007207 */ /* 0x000fe40004000000 */
[----:B------:R-:W0:Y:S01]  /*1eaf0*/  S2R R5, SR_TID.X ;  /* 0x0000000000057919 */ /* 0x000e220000002100 */
[----:B------:R-:W-:-:S04]  /*1eb00*/  IMAD.WIDE.U32 R2, R16, UR4, R2 ;  /* 0x0000000410027c25 */ /* 0x000fc8000f8e0002 */
[----:B------:R-:W-:Y:S01]  /*1eb10*/  IMAD R3, R16, UR5, R3 ;  /* 0x0000000510037c24 */ /* 0x000fe2000f8e0203 */
[----:B------:R-:W-:Y:S02]  /*1eb20*/  ULDC.64 UR4, c[0x0][0x2e0] ;  /* 0x0000b80000047ab9 */ /* 0x000fe40000000a00 */
[----:B------:R-:W-:Y:S02]  /*1eb30*/  IMAD R4, R4, UR4, RZ ;  /* 0x0000000404047c24 */ /* 0x000fe4000f8e02ff */
[----:B------:R-:W-:-:S04]  /*1eb40*/  IMAD.WIDE.U32 R2, R0, UR4, R2 ;  /* 0x0000000400027c25 */ /* 0x000fc8000f8e0002 */
[----:B------:R-:W-:Y:S01]  /*1eb50*/  IMAD R0, R0, UR5, R4 ;  /* 0x0000000500007c24 */ /* 0x000fe2000f8e0204 */
[----:B-1----:R-:W-:Y:S01]  /*1eb60*/  ISETP.NE.AND P0, PT, R7, 0x1, PT ;  /* 0x000000010700780c */ /* 0x002fe20003f05270 */
[----:B------:R-:W1:Y:S01]  /*1eb70*/  S2R R9, SR_TID.X ;  /* 0x0000000000097919 */ /* 0x000e620000002100 */
[----:B------:R-:W-:-:S11]  /*1eb80*/  ULDC.64 UR4, c[0x0][0x2d0] ;  /* 0x0000b40000047ab9 */ /* 0x000fd60000000a00 */
[----:B------:R-:W2:Y:S01]  /*1eb90*/  @P0 LDC R6, c[0x0][0x450] ;  /* 0x00011400ff060b82 */ /* 0x000ea20000000800 */
[----:B0-----:R-:W-:-:S04]  /*1eba0*/  LOP3.LUT R5, R5, 0x7f, RZ, 0xc0, !PT ;  /* 0x0000007f05057812 */ /* 0x001fc800078ec0ff */
[----:B------:R-:W-:-:S04]  /*1ebb0*/  SHF.R.U32.HI R5, RZ, 0x3, R5 ;  /* 0x00000003ff057819 */ /* 0x000fc80000011605 */
[----:B------:R-:W-:Y:S02]  /*1ebc0*/  LOP3.LUT R8, R5, 0x70, R8, 0xf8, !PT ;  /* 0x0000007005087812 */ /* 0x000fe400078ef808 */
[----:B------:R-:W0:Y:S03]  /*1ebd0*/  @P0 LDC R5, c[0x0][0x44c] ;  /* 0x00011300ff050b82 */ /* 0x000e260000000800 */
[----:B----4-:R-:W-:Y:S02]  /*1ebe0*/  IMAD.IADD R4, R8, 0x1, R12 ;  /* 0x0000000108047824 */ /* 0x010fe400078e020c */
[----:B------:R3:W5:Y:S01]  /*1ebf0*/  LDL R8, [R1+0x60] ;  /* 0x0000600001087983 */ /* 0x0007620000100800 */
[----:B------:R-:W-:Y:S02]  /*1ec00*/  IMAD.IADD R3, R3, 0x1, R0 ;  /* 0x0000000103037824 */ /* 0x000fe400078e0200 */
[----:B------:R-:W-:Y:S01]  /*1ec10*/  IMAD.MOV.U32 R0, RZ, RZ, R4 ;  /* 0x000000ffff007224 */ /* 0x000fe200078e0004 */
[----:B------:R-:W4:Y:S01]  /*1ec20*/  S2R R10, SR_TID.X ;  /* 0x00000000000a7919 */ /* 0x000f220000002100 */
[----:B0-----:R-:W-:-:S05]  /*1ec30*/  @P0 IMAD.HI.U32 R5, R4, R5, RZ ;  /* 0x0000000504050227 */ /* 0x001fca00078e00ff */
[----:B--2---:R-:W-:-:S05]  /*1ec40*/  @P0 SHF.R.U32.HI R0, RZ, R6, R5 ;  /* 0x00000006ff000219 */ /* 0x004fca0000011605 */
        /* <DEDUP_REMOVED lines=9> */
[----:B-1----:R-:W-:-:S04]  /*1ece0*/  IMAD.SHL.U32 R9, R9, 0x8, RZ ;  /* 0x0000000809097824 */ /* 0x002fc800078e00ff */
        /* <DEDUP_REMOVED lines=12> */
[----:B---3--:R-:W-:Y:S08]  /*1edb0*/  BRA.DIV UR4, `(.L_x_5964) ;  /* 0x00000062041c7947 */ /* 0x008ff0000b800000 */
        /* <DEDUP_REMOVED lines=34> */
.L_x_6129:
        /* <DEDUP_REMOVED lines=10> */
.L_x_5965:
        /* <DEDUP_REMOVED lines=18> */
.L_x_6130:
[----:B------:R-:W-:Y:S05]  /*1f1a0*/  BSYNC B0 ;  /* 0x0000000000007941 */ /* 0x000fea0003800000 */
.L_x_5966:
        /* <DEDUP_REMOVED lines=13> */
.L_x_6131:
[----:B------:R-:W-:Y:S05]  /*1f280*/  BSYNC B1 ;  /* 0x0000000000017941 */ /* 0x000fea0003800000 */
.L_x_5970:
        /* <DEDUP_REMOVED lines=9> */
.L_x_5973:
[----:B------:R-:W-:Y:S05]  /*1f320*/  BSYNC B1 ;  /* 0x0000000000017941 */ /* 0x000fea0003800000 */
.L_x_5972:
        /* <DEDUP_REMOVED lines=12> */
.L_x_5974:
        /* <DEDUP_REMOVED lines=15> */
.L_x_5975:
        /* <DEDUP_REMOVED lines=15> */
.L_x_5976:
        /* <DEDUP_REMOVED lines=15> */
.L_x_5977:
        /* <DEDUP_REMOVED lines=15> */
.L_x_5978:
        /* <DEDUP_REMOVED lines=15> */
.L_x_5979:
        /* <DEDUP_REMOVED lines=15> */
.L_x_5980:
        /* <DEDUP_REMOVED lines=15> */
.L_x_5981:
        /* <DEDUP_REMOVED lines=10> */
.L_x_5969:
[----:B------:R-:W-:Y:S05]  /*1fb20*/  BSYNC B0 ;  /* 0x0000000000007941 */ /* 0x000fea0003800000 */
.L_x_5968:
        /* <DEDUP_REMOVED lines=8> */
[----:B------:R-:W4:Y:S04]  /*1fbb0*/  LDL.LU R7, [R1+0x58] ;  /* 0x0000580001077983 */ /* 0x000f280000300800 */
[----:B------:R-:W5:Y:S04]  /*1fbc0*/  LDL.LU R6, [R1+0x34] ;  /* 0x0000340001067983 */ /* 0x000f680000300800 */
[----:B------:R-:W5:Y:S01]  /*1fbd0*/  LDL.LU R4, [R1+0x5c] ;  /* 0x00005c0001047983 */ /* 0x000f620000300800 */
[----:B------:R-:W-:Y:S01]  /*1fbe0*/  BSSY B2, `(.L_x_5984) ;  /* 0x00000e9000027945 */ /* 0x000fe20003800000 */
[----:B--2---:R-:W-:-:S04]  /*1fbf0*/  VIADD R2, R9, 0x1 ;  /* 0x0000000109027836 */ /* 0x004fc80000000000 */
[----:B---3--:R-:W-:Y:S01]  /*1fc00*/  IMAD R2, R2, R8, RZ ;  /* 0x0000000802027224 */ /* 0x008fe200078e02ff */
[----:B------:R-:W-:Y:S02]  /*1fc10*/  LOP3.LUT R8, RZ, R5, RZ, 0x33, !PT ;  /* 0x00000005ff087212 */ /* 0x000fe400078e33ff */
[----:B----4-:R-:W-:Y:S02]  /*1fc20*/  LOP3.LUT R3, RZ, R7, RZ, 0x33, !PT ;  /* 0x00000007ff037212 */ /* 0x010fe400078e33ff */
        /* <DEDUP_REMOVED lines=44> */
.L_x_5988:
        /* <DEDUP_REMOVED lines=8> */
.L_x_6132:
[----:B------:R-:W-:Y:S05]  /*1ff70*/  BSYNC B3 ;  /* 0x0000000000037941 */ /* 0x000fea0003800000 */
.L_x_5989:
        /* <DEDUP_REMOVED lines=9> */
.L_x_5992:
[----:B------:R-:W-:Y:S05]  /*20010*/  BSYNC B3 ;  /* 0x0000000000037941 */ /* 0x000fea0003800000 */
.L_x_5991:
        /* <DEDUP_REMOVED lines=12> */
.L_x_5993:
        /* <DEDUP_REMOVED lines=13> */
.L_x_6133:
[----:B------:R-:W-:Y:S05]  /*201b0*/  BSYNC B3 ;  /* 0x0000000000037941 */ /* 0x000fea0003800000 */
.L_x_5994:
        /* <DEDUP_REMOVED lines=11> */
.L_x_5997:
[----:B------:R-:W-:Y:S05]  /*20270*/  BSYNC B3 ;  /* 0x0000000000037941 */ /* 0x000fea0003800000 */
.L_x_5996:
        /* <DEDUP_REMOVED lines=9> */
.L_x_5998:
        /* <DEDUP_REMOVED lines=15> */
.L_x_5999:
        /* <DEDUP_REMOVED lines=15> */
.L_x_6000:
        /* <DEDUP_REMOVED lines=15> */
.L_x_6001:
        /* <DEDUP_REMOVED lines=15> */
.L_x_6002:
        /* <DEDUP_REMOVED lines=15> */
.L_x_6003:
        /* <DEDUP_REMOVED lines=15> */
.L_x_6004:
        /* <DEDUP_REMOVED lines=15> */
.L_x_6005:
        /* <DEDUP_REMOVED lines=10> */
.L_x_5987:
[----:B------:R-:W-:Y:S05]  /*20a40*/  BSYNC B1 ;  /* 0x0000000000017941 */ /* 0x000fea0003800000 */
.L_x_5986:
[----:B------:R-:W2:Y:S02]  /*20a50*/  LDL.LU R5, [R1+0x30] ;  /* 0x0000300001057983 */ /* 0x000ea40000300800 */
[----:B--2---:R-:W-:-:S07]  /*20a60*/  VIADD R0, R5, 0xfffffffd ;  /* 0xfffffffd05007836 */ /* 0x004fce0000000000 */
.L_x_5985:
[----:B------:R-:W-:Y:S05]  /*20a70*/  BSYNC B2 ;  /* 0x0000000000027941 */ /* 0x000fea0003800000 */
.L_x_5984:
[----:B------:R-:W-:-:S05]  /*20a80*/  VIADD R8, R8, 0xfffffffe ;  /* 0xfffffffe08087836 */ /* 0x000fca0000000000 */
[----:B------:R-:W-:-:S13]  /*20a90*/  ISETP.NE.AND P0, PT, R8, R4, PT ;  /* 0x000000040800720c */ /* 0x000fda0003f05270 */
[----:B------:R-:W-:Y:S05]  /*20aa0*/  @!P0 BRA `(.L_x_5983) ;  /* 0x0000001800d88947 */ /* 0x000fea0003800000 */
.L_x_6046:
        /* <DEDUP_REMOVED lines=35> */
.L_x_6008:
        /* <DEDUP_REMOVED lines=8> */
.L_x_6134:
[----:B------:R-:W-:Y:S05]  /*20d60*/  BSYNC B2 ;  /* 0x0000000000027941 */ /* 0x000fea0003800000 */
.L_x_6009:
        /* <DEDUP_REMOVED lines=9> */
.L_x_6012:
[----:B------:R-:W-:Y:S05]  /*20e00*/  BSYNC B2 ;  /* 0x0000000000027941 */ /* 0x000fea0003800000 */
.L_x_6011:
        /* <DEDUP_REMOVED lines=12> */
.L_x_6013:
        /* <DEDUP_REMOVED lines=13> */
.L_x_6135:
[----:B------:R-:W-:Y:S05]  /*20fa0*/  BSYNC B2 ;  /* 0x0000000000027941 */ /* 0x000fea0003800000 */
.L_x_6014:
        /* <DEDUP_REMOVED lines=11> */
.L_x_6017:
[----:B------:R-:W-:Y:S05]  /*21060*/  BSYNC B2 ;  /* 0x0000000000027941 */ /* 0x000fea0003800000 */
.L_x_6016:
        /* <DEDUP_REMOVED lines=9> */
.L_x_6018:
        /* <DEDUP_REMOVED lines=15> */
.L_x_6019:
        /* <DEDUP_REMOVED lines=15> */
.L_x_6020:
        /* <DEDUP_REMOVED lines=15> */
.L_x_6021:
        /* <DEDUP_REMOVED lines=15> */
.L_x_6022:
        /* <DEDUP_REMOVED lines=15> */
.L_x_6023:
        /* <DEDUP_REMOVED lines=15> */
.L_x_6024:
        /* <DEDUP_REMOVED lines=15> */
.L_x_6025:
        /* <DEDUP_REMOVED lines=10> */
.L_x_6007:
[----:B------:R-:W-:Y:S05]  /*21830*/  BSYNC B1 ;  /* 0x0000000000017941 */ /* 0x000fea0003800000 */
.L_x_6006:
        /* <DEDUP_REMOVED lines=35> */
.L_x_6028:
        /* <DEDUP_REMOVED lines=8> */
.L_x_6136:
[----:B------:R-:W-:Y:S05]  /*21af0*/  BSYNC B2 ;  /* 0x0000000000027941 */ /* 0x000fea0003800000 */
.L_x_6029:
        /* <DEDUP_REMOVED lines=9> */
.L_x_6032:
[----:B------:R-:W-:Y:S05]  /*21b90*/  BSYNC B2 ;  /* 0x0000000000027941 */ /* 0x000fea0003800000 */
.L_x_6031:
        /* <DEDUP_REMOVED lines=12> */
.L_x_6033:
        /* <DEDUP_REMOVED lines=13> */
.L_x_6137:
[----:B------:R-:W-:Y:S05]  /*21d30*/  BSYNC B2 ;  /* 0x0000000000027941 */ /* 0x000fea0003800000 */
.L_x_6034:
        /* <DEDUP_REMOVED lines=11> */
.L_x_6037:
[----:B------:R-:W-:Y:S05]  /*21df0*/  BSYNC B2 ;  /* 0x0000000000027941 */ /* 0x000fea0003800000 */
.L_x_6036:
        /* <DEDUP_REMOVED lines=9> */
.L_x_6038:
        /* <DEDUP_REMOVED lines=15> */
.L_x_6039:
        /* <DEDUP_REMOVED lines=15> */
.L_x_6040:
        /* <DEDUP_REMOVED lines=15> */
.L_x_6041:
        /* <DEDUP_REMOVED lines=15> */
.L_x_6042:
        /* <DEDUP_REMOVED lines=15> */
.L_x_6043:
        /* <DEDUP_REMOVED lines=15> */
.L_x_6044:
        /* <DEDUP_REMOVED lines=15> */
.L_x_6045:
        /* <DEDUP_REMOVED lines=10> */
.L_x_6027:
[----:B------:R-:W-:Y:S05]  /*225c0*/  BSYNC B1 ;  /* 0x0000000000017941 */ /* 0x000fea0003800000 */
.L_x_6026:
[----:B------:R-:W2:Y:S01]  /*225d0*/  LDL R5, [R1+0x24] ;  /* 0x0000240001057983 */ /* 0x000ea20000100800 */
[----:B------:R-:W-:Y:S01]  /*225e0*/  VIADD R0, R0, 0xfffffffe ;  /* 0xfffffffe00007836 */ /* 0x000fe20000000000 */
[----:B--2---:R-:W-:-:S13]  /*225f0*/  ISETP.GT.AND P0, PT, R6, R5, PT ;  /* 0x000000050600720c */ /* 0x004fda0003f04270 */
[----:B------:R-:W-:Y:S05]  /*22600*/  @P0 BRA `(.L_x_6046) ;  /* 0xffffffe400280947 */ /* 0x000fea000383ffff */
.L_x_5983:
[----:B------:R-:W-:Y:S05]  /*22610*/  BSYNC B0 ;  /* 0x0000000000007941 */ /* 0x000fea0003800000 */
.L_x_5982:
        /* <DEDUP_REMOVED lines=24> */
.L_x_6048:
[----:B------:R-:W-:Y:S05]  /*227a0*/  BSYNC B0 ;  /* 0x0000000000007941 */ /* 0x000fea0003800000 */
.L_x_6047:
[----:B------:R-:W-:-:S07]  /*227b0*/  SEL R19, R19, RZ, P0 ;  /* 0x000000ff13137207 */ /* 0x000fce0000000000 */
.L_x_5950:
[----:B------:R-:W-:Y:S05]  /*227c0*/  BSYNC B7 ;  /* 0x0000000000077941 */ /* 0x000fea0003800000 */
.L_x_5948:
[----:B--2---:R-:W2:Y:S02]  /*227d0*/  LDL R0, [R1+0x1c] ;  /* 0x00001c0001007983 */ /* 0x004ea40000100800 */
        /* <DEDUP_REMOVED lines=13> */
.L_x_6049:
[----:B------:R-:W2:Y:S01]  /*228b0*/  S2R R16, SR_TID.X ;  /* 0x0000000000107919 */ /* 0x000ea20000002100 */
[----:B------:R-:W-:Y:S01]  /*228c0*/  UMOV UR4, 0xffffffff ;  /* 0xffffffff00047882 */ /* 0x000fe20000000000 */
[----:B--2---:R-:W-:-:S04]  /*228d0*/  LOP3.LUT R16, R16, 0x1f, RZ, 0xc0, !PT ;  /* 0x0000001f10107812 */ /* 0x004fc800078ec0ff */
[----:B------:R-:W-:Y:S01]  /*228e0*/  ISETP.NE.AND P0, PT, R16, 0x1f, PT ;  /* 0x0000001f1000780c */ /* 0x000fe20003f05270 */
[----:B------:R-:W-:-:S12]  /*228f0*/  BRA.DIV UR4, `(.L_x_6051) ;  /* 0x0000002e04307947 */ /* 0x000fd8000b800000 */
[----:B-1----:R-:W2:Y:S01]  /*22900*/  LDL.LU R2, [R1] ;  /* 0x0000000001027983 */ /* 0x002ea20000300800 */
        /* <DEDUP_REMOVED lines=15> */
[----:B------:R-:W-:Y:S01]  /*22a00*/  SHFL.IDX PT, R0, R10, 0x1, 0x1f ;  /* 0x00201f000a007f89 */ /* 0x000fe200000e0000 */
        /* <DEDUP_REMOVED lines=10> */
[----:B------:R-:W-:Y:S04]  /*22ab0*/  SHFL.IDX PT, R5, R10, RZ, 0x1f ;  /* 0x00001fff0a057589 */ /* 0x000fe800000e0000 */
        /* <DEDUP_REMOVED lines=13> */
.L_x_6147:
[----:B------:R-:W-:Y:S02]  /*22b90*/  ULDC UR4, c[0x0][0xc38] ;  /* 0x00030e0000047ab9 */ /* 0x000fe40000000800 */
[----:B------:R-:W-:-:S04]  /*22ba0*/  IMAD.U32 R2, RZ, RZ, UR4 ;  /* 0x00000004ff027e24 */ /* 0x000fc8000f8e00ff */
[----:B-1----:R-:W-:-:S04]  /*22bb0*/  IMAD R9, R9, R2, RZ ;  /* 0x0000000209097224 */ /* 0x002fc800078e02ff */
[----:B------:R-:W-:-:S05]  /*22bc0*/  IMAD.IADD R0, R0, 0x1, R9 ;  /* 0x0000000100007824 */ /* 0x000fca00078e0209 */
[----:B------:R-:W-:-:S13]  /*22bd0*/  ISETP.GT.AND P6, PT, R0, R5, PT ;  /* 0x000000050000720c */ /* 0x000fda0003fc4270 */
[----:B------:R-:W-:Y:S05]  /*22be0*/  @P6 BRA `(.L_x_6052) ;  /* 0x0000000000ac6947 */ /* 0x000fea0003800000 */
.L_x_6055:
        /* <DEDUP_REMOVED lines=37> */
.L_x_6155:
[----:B------:R-:W-:Y:S02]  /*22e40*/  ULDC UR4, c[0x0][0xc38] ;  /* 0x00030e0000047ab9 */ /* 0x000fe40000000800 */
[----:B------:R-:W-:-:S04]  /*22e50*/  IMAD.U32 R2, RZ, RZ, UR4 ;  /* 0x00000004ff027e24 */ /* 0x000fc8000f8e00ff */
[----:B-1----:R-:W-:-:S04]  /*22e60*/  IMAD R9, R9, R2, RZ ;  /* 0x0000000209097224 */ /* 0x002fc800078e02ff */
[----:B------:R-:W-:-:S05]  /*22e70*/  IMAD.IADD R0, R9, 0x1, R0 ;  /* 0x0000000109007824 */ /* 0x000fca00078e0200 */
[----:B------:R-:W-:-:S13]  /*22e80*/  ISETP.GT.AND P6, PT, R0, R5, PT ;  /* 0x000000050000720c */ /* 0x000fda0003fc4270 */
[----:B------:R-:W-:Y:S05]  /*22e90*/  @!P6 BRA `(.L_x_6055) ;  /* 0xfffffffc0054e947 */ /* 0x000fea000383ffff */
.L_x_6052:
        /* <DEDUP_REMOVED lines=12> */
.L_x_6160:
[----:B------:R-:W-:-:S13]  /*22f60*/  ISETP.NE.AND P0, PT, R0, RZ, PT ;  /* 0x000000ff0000720c */ /* 0x000fda0003f05270 */
[----:B------:R-:W-:Y:S05]  /*22f70*/  @!P0 BRA `(.L_x_6057) ;  /* 0x0000000000108947 */ /* 0x000fea0003800000 */
[----:B------:R-:W-:Y:S01]  /*22f80*/  UMOV UR4, 0xffffffff ;  /* 0xffffffff00047882 */ /* 0x000fe20000000000 */
[----:B-1----:R-:W-:Y:S02]  /*22f90*/  VIADD R7, R7, 0xffffffff ;  /* 0xffffffff07077836 */ /* 0x002fe40000000000 */
[----:B------:R-:W-:Y:S05]  /*22fa0*/  BRA.DIV UR4, `(.L_x_6058) ;  /* 0x0000003204247947 */ /* 0x000fea000b800000 */
[----:B------:R3:W4:Y:S02]  /*22fb0*/  SHFL.IDX PT, R8, R3, R7, 0x1f ;  /* 0x00001f0703087589 */ /* 0x00072400000e0000 */
.L_x_6057:
[----:B------:R-:W-:Y:S01]  /*22fc0*/  ISETP.NE.AND P0, PT, R6, 0x1, PT ;  /* 0x000000010600780c */ /* 0x000fe20003f05270 */
[----:B----4-:R-:W-:-:S05]  /*22fd0*/  IMAD R0, R8, R2, R9 ;  /* 0x0000000208007224 */ /* 0x010fca00078e0209 */
[----:B------:R4:W-:Y:S02]  /*22fe0*/  STL [R1], R0 ;  /* 0x0000000001007387 */ /* 0x0009e40000100800 */
[----:B----4-:R-:W-:-:S05]  /*22ff0*/  IMAD.IADD R0, R5, 0x1, -R0 ;  /* 0x0000000105007824 */ /* 0x010fca00078e0a00 */
[----:B------:R-:W-:Y:S05]  /*23000*/  @!P0 BRA `(.L_x_6059) ;  /* 0x0000000000e48947 */ /* 0x000fea0003800000 */
[----:B------:R-:W-:-:S04]  /*23010*/  IABS R5, R4 ;  /* 0x0000000400057213 */ /* 0x000fc80000000000 */
[----:B-1-3--:R-:W1:Y:S08]  /*23020*/  I2F.RP R7, R5 ;  /* 0x0000000500077306 */ /* 0x00ae700000209400 */
        /* <DEDUP_REMOVED lines=55> */
.L_x_6059:
[----:B0--3--:R-:W3:Y:S01]  /*233a0*/  LDL R3, [R1+0xc] ;  /* 0x00000c0001037983 */ /* 0x009ee20000100800 */
[----:B-1----:R-:W3:Y:S02]  /*233b0*/  LDC.64 R6, c[0x0][0xc90] ;  /* 0x00032400ff067b82 */ /* 0x002ee40000000a00 */
[----:B---3--:R-:W-:-:S05]  /*233c0*/  IMAD.WIDE R6, R3, 0x4, R6 ;  /* 0x0000000403067825 */ /* 0x008fca00078e0206 */
[----:B------:R-:W3:Y:S02]  /*233d0*/  LDG.E R3, desc[UR42][R6.64] ;  /* 0x0000002a06037981 */ /* 0x000ee4000c1e1900 */
[----:B---3--:R-:W-:-:S05]  /*233e0*/  IMAD R5, R4, R3, RZ ;  /* 0x0000000304057224 */ /* 0x008fca00078e02ff */
        /* <DEDUP_REMOVED lines=58> */
.L_x_6060:
[----:B------:R-:W-:-:S05]  /*23790*/  LOP3.LUT R3, RZ, R0, RZ, 0x33, !PT ;  /* 0x00000000ff037212 */ /* 0x000fca00078e33ff */
[----:B------:R-:W-:-:S05]  /*237a0*/  IMAD.IADD R0, R4, 0x1, R3 ;  /* 0x0000000104007824 */ /* 0x000fca00078e0203 */
[----:B------:R3:W-:Y:S01]  /*237b0*/  STL [R1+0x4], R0 ;  /* 0x0000040001007387 */ /* 0x0007e20000100800 */
[----:B------:R-:W-:Y:S05]  /*237c0*/  BRA `(.L_x_6061) ;  /* 0x0000000000287947 */ /* 0x000fea0003800000 */
.L_x_6053:
        /* <DEDUP_REMOVED lines=10> */
.L_x_6061:
[----:B0-----:R-:W4:Y:S04]  /*23870*/  LDL R3, [R1+0x8] ;  /* 0x0000080001037983 */ /* 0x001f280000100800 */
[----:B-1----:R-:W5:Y:S04]  /*23880*/  LDL R2, [R1+0xc] ;  /* 0x00000c0001027983 */ /* 0x002f680000100800 */
[----:B------:R-:W2:Y:S04]  /*23890*/  LDL R5, [R1+0x4] ;  /* 0x0000040001057983 */ /* 0x000ea80000100800 */
[----:B------:R-:W2:Y:S01]  /*238a0*/  LDL R4, [R1] ;  /* 0x0000000001047983 */ /* 0x000ea20000100800 */
[----:B---3--:R-:W0:Y:S01]  /*238b0*/  S2R R0, SR_TID.X ;  /* 0x0000000000007919 */ /* 0x008e220000002100 */
[----:B------:R-:W-:Y:S05]  /*238c0*/  WARPSYNC.ALL ;  /* 0x0000000000007948 */ /* 0x000fea0003800000 */
[----:B0-----:R-:W-:Y:S01]  /*238d0*/  LOP3.LUT R0, R0, 0x1f, RZ, 0xc0, !PT ;  /* 0x0000001f00007812 */ /* 0x001fe200078ec0ff */
[----:B------:R-:W-:Y:S03]  /*238e0*/  BAR.SYNC.DEFER_BLOCKING 0x4, 0x180 ;  /* 0x0106000000007b1d */ /* 0x000fe60000010000 */
[----:B------:R-:W-:-:S13]  /*238f0*/  ISETP.NE.AND P0, PT, R0, RZ, PT ;  /* 0x000000ff0000720c */ /* 0x000fda0003f05270 */
[----:B------:R-:W-:Y:S01]  /*23900*/  @!P0 MOV R0, 0x400 ;  /* 0x0000040000008802 */ /* 0x000fe20000000f00 */
[----:B----4-:R-:W-:Y:S02]  /*23910*/  IMAD.MOV.U32 R6, RZ, RZ, R3 ;  /* 0x000000ffff067224 */ /* 0x010fe400078e0003 */
[----:B------:R-:W0:Y:S01]  /*23920*/  @!P0 S2R R3, SR_CgaCtaId ;  /* 0x0000000000038919 */ /* 0x000e220000008800 */
[----:B-----5:R-:W-:Y:S01]  /*23930*/  IMAD.MOV.U32 R7, RZ, RZ, R2 ;  /* 0x000000ffff077224 */ /* 0x020fe200078e0002 */
[----:B0-----:R-:W-:-:S05]  /*23940*/  @!P0 LEA R18, R3, R0, 0x18 ;  /* 0x0000000003128211 */ /* 0x001fca00078ec0ff */
[----:B--2---:R0:W-:Y:S01]  /*23950*/  @!P0 STS.128 [R18+0x28cd0], R4 ;  /* 0x028cd00412008388 */ /* 0x0041e20000000c00 */
[----:B------:R-:W-:Y:S06]  /*23960*/  BAR.ARV 0x5, 0x180 ;  /* 0x0146000000007b1d */ /* 0x000fec0000002000 */
.L_x_6050:
[----:B------:R-:W2:Y:S01]  /*23970*/  LDL R0, [R1+0xc] ;  /* 0x00000c0001007983 */ /* 0x000ea20000100800 */
[----:B------:R-:W-:Y:S02]  /*23980*/  ULDC UR4, c[0x0][0xc3c] ;  /* 0x00030f0000047ab9 */ /* 0x000fe40000000800 */
[----:B--2---:R-:W-:-:S13]  /*23990*/  ISETP.GE.AND P0, PT, R0, UR4, PT ;  /* 0x0000000400007c0c */ /* 0x004fda000bf06270 */
[----:B------:R-:W-:Y:S05]  /*239a0*/  @!P0 BRA `(.L_x_6062) ;  /* 0xffffff7400208947 */ /* 0x000fea000383ffff */
[----:B------:R-:W-:Y:S05]  /*239b0*/  BSYNC B8 ;  /* 0x0000000000087941 */ /* 0x000fea0003800000 */
.L_x_5878:
        /* <DEDUP_REMOVED lines=12> */
.L_x_6163:
[----:B------:R-:W-:Y:S05]  /*23a80*/  BSYNC B0 ;  /* 0x0000000000007941 */ /* 0x000fea0003800000 */
.L_x_6063:
[----:B------:R-:W-:-:S03]  /*23a90*/  UMOV UR4, 0xffffffff ;  /* 0xffffffff00047882 */ /* 0x000fc60000000000 */
[----:B------:R-:W-:Y:S05]  /*23aa0*/  BRA.DIV UR4, `(.L_x_6065) ;  /* 0x0000002604a47947 */ /* 0x000fea000b800000 */
[----:B------:R-:W1:Y:S02]  /*23ab0*/  S2R R2, SR_TID.X ;  /* 0x0000000000027919 */ /* 0x000e640000002100 */
[----:B-1----:R-:W-:-:S04]  /*23ac0*/  SHF.R.U32.HI R2, RZ, 0x5, R2 ;  /* 0x00000005ff027819 */ /* 0x002fc80000011602 */
[----:B------:R-:W-:-:S05]  /*23ad0*/  LOP3.LUT R2, R2, 0x3, RZ, 0xc0, !PT ;  /* 0x0000000302027812 */ /* 0x000fca00078ec0ff */
[----:B------:R1:W2:Y:S02]  /*23ae0*/  SHFL.IDX PT, R14, R2, RZ, 0x1f ;  /* 0x00001fff020e7589 */ /* 0x0002a400000e0000 */
.L_x_6166:
[----:B--2---:R-:W-:-:S13]  /*23af0*/  ISETP.NE.AND P0, PT, R14, RZ, PT ;  /* 0x000000ff0e00720c */ /* 0x004fda0003f05270 */
[----:B------:R-:W-:Y:S05]  /*23b00*/  @P0 BRA `(.L_x_5650) ;  /* 0x00000000008c0947 */ /* 0x000fea0003800000 */
[----:B------:R-:W-:-:S03]  /*23b10*/  UMOV UR4, 0xffffffff ;  /* 0xffffffff00047882 */ /* 0x000fc60000000000 */
[----:B------:R-:W-:Y:S05]  /*23b20*/  BRA.DIV UR4, `(.L_x_6066) ;  /* 0x0000002604b87947 */ /* 0x000fea000b800000 */
[----:B------:R-:W-:-:S13]  /*23b30*/  ELECT P6, URZ, PT ;  /* 0x00000000003f782f */ /* 0x000fda00038c0000 */
.L_x_6169:
[----:B------:R-:W-:Y:S05]  /*23b40*/  @!P6 BRA `(.L_x_5650) ;  /* 0x00000000007ce947 */ /* 0x000fea0003800000 */
[----:B------:R-:W-:-:S06]  /*23b50*/  ULOP3.LUT UR4, UR36, 0x2, URZ, 0xfc, !UPT ;  /* 0x0000000224047892 */ /* 0x000fcc000f8efc3f */
[----:B-1----:R-:W-:-:S05]  /*23b60*/  IMAD.U32 R2, RZ, RZ, UR4 ;  /* 0x00000004ff027e24 */ /* 0x002fca000f8e00ff */
[----:B------:R-:W-:-:S13]  /*23b70*/  ISETP.NE.AND P2, PT, R2, 0x3, PT ;  /* 0x000000030200780c */ /* 0x000fda0003f45270 */
[----:B------:R-:W-:Y:S05]  /*23b80*/  @!P2 BRA `(.L_x_6067) ;  /* 0x000000000004a947 */ /* 0x000fea0003800000 */
[----:B------:R-:W-:Y:S01]  /*23b90*/  BPT.TRAP 0x1 ;  /* 0x000000040000795c */ /* 0x000fe20000300000 */
.L_x_6067:
        /* <DEDUP_REMOVED lines=13> */
.L_x_6170:
[----:B------:R-:W1:Y:S02]  /*23c70*/  SYNCS.PHASECHK.TRANS64.TRYWAIT P0, [R7+URZ], R2 ;  /* 0x00000002070075a7 */ /* 0x000e64000800017f */
[----:B-1----:R-:W-:Y:S05]  /*23c80*/  @!P0 BRA `(.L_x_6069) ;  /* 0x0000002400948947 */ /* 0x002fea0003800000 */
.L_x_6171:
[----:B------:R-:W-:Y:S05]  /*23c90*/  @!P2 BRA `(.L_x_6070) ;  /* 0x000000000004a947 */ /* 0x000fea0003800000 */
[----:B------:R-:W-:Y:S01]  /*23ca0*/  BPT.TRAP 0x1 ;  /* 0x000000040000795c */ /* 0x000fe20000300000 */
.L_x_6070:
[----:B------:R-:W-:-:S04]  /*23cb0*/  VIADD R0, R0, 0x28c60 ;  /* 0x00028c6000007836 */ /* 0x000fc80000000000 */
[----:B------:R-:W-:-:S04]  /*23cc0*/  IMAD R4, R19, 0x8, R0 ;  /* 0x0000000813047824 */ /* 0x000fc800078e0200 */
[----:B------:R-:W2:Y:S02]  /*23cd0*/  SYNCS.PHASECHK.TRANS64.TRYWAIT P0, [R4+URZ], R5 ;  /* 0x00000005040075a7 */ /* 0x000ea4000800017f */
[----:B--2---:R-:W-:Y:S05]  /*23ce0*/  @!P0 BRA `(.L_x_6071) ;  /* 0x0000002400908947 */ /* 0x004fea0003800000 */
.L_x_6172:
[----:B------:R-:W-:-:S07]  /*23cf0*/  IMAD R3, R3, 0x8, R0 ;  /* 0x0000000803037824 */ /* 0x000fce00078e0200 */
.L_x_6072:
[----:B----4-:R4:W0:Y:S02]  /*23d00*/  SYNCS.PHASECHK.TRANS64.TRYWAIT P0, [R3+URZ], R2 ;  /* 0x00000002030075a7 */ /* 0x010824000800017f */
[----:B0-----:R-:W-:Y:S05]  /*23d10*/  @!P0 NANOSLEEP.SYNCS 0x989680 ;  /* 0x009896800000895d */ /* 0x001fea0003900000 */
[----:B------:R-:W0:Y:S02]  /*23d20*/  @!P0 SYNCS.PHASECHK.TRANS64 P0, [R3+URZ], R2 ;  /* 0x00000002030085a7 */ /* 0x000e24000800007f */
[----:B0-----:R-:W-:Y:S05]  /*23d30*/  @!P0 BRA `(.L_x_6072) ;  /* 0xfffffffc00f08947 */ /* 0x001fea000383ffff */
.L_x_5650:
[----:B------:R-:W-:Y:S05]  /*23d40*/  BSYNC B9 ;  /* 0x0000000000097941 */ /* 0x000fea0003800000 */
.L_x_5647:
[----:B------:R-:W-:Y:S05]  /*23d50*/  EXIT ;  /* 0x000000000000794d */ /* 0x000fea0003800000 */
.L_x_5676:
[----:B0-----:R0:W1:Y:S02]  /*23d60*/  SYNCS.PHASECHK.TRANS64.TRYWAIT P5, [R74+URZ+0x28c90], R75 ;  /* 0x028c904b4a0075a7 */ /* 0x00106400080a017f */
[----:B-1----:R-:W-:Y:S05]  /*23d70*/  @!P5 NANOSLEEP.SYNCS 0x989680 ;  /* 0x009896800000d95d */ /* 0x002fea0003900000 */
[----:B------:R-:W1:Y:S02]  /*23d80*/  @!P5 SYNCS.PHASECHK.TRANS64 P5, [R74+URZ+0x28c90], R75 ;  /* 0x028c904b4a00d5a7 */ /* 0x000e6400080a007f */
[----:B-1----:R-:W-:Y:S05]  /*23d90*/  @!P5 BRA `(.L_x_5676) ;  /* 0xfffffffc00f0d947 */ /* 0x002fea000383ffff */
[----:B------:R-:W-:Y:S05]  /*23da0*/  BRA `(.L_x_6073) ;  /* 0xfffffdf000b07947 */ /* 0x000fea000383ffff */
.L_x_5686:
[----:B-1----:R1:W2:Y:S02]  /*23db0*/  SYNCS.PHASECHK.TRANS64.TRYWAIT P5, [R74+URZ+0x28c90], R75 ;  /* 0x028c904b4a0075a7 */ /* 0x0022a400080a017f */
[----:B--2---:R-:W-:Y:S05]  /*23dc0*/  @!P5 NANOSLEEP.SYNCS 0x989680 ;  /* 0x009896800000d95d */ /* 0x004fea0003900000 */
[----:B------:R-:W2:Y:S02]  /*23dd0*/  @!P5 SYNCS.PHASECHK.TRANS64 P5, [R74+URZ+0x28c90], R75 ;  /* 0x028c904b4a00d5a7 */ /* 0x000ea400080a007f */
[----:B--2---:R-:W-:Y:S05]  /*23de0*/  @!P5 BRA `(.L_x_5686) ;  /* 0xfffffffc00f0d947 */ /* 0x004fea000383ffff */
[----:B------:R-:W-:Y:S05]  /*23df0*/  BRA `(.L_x_6074) ;  /* 0xfffffdfc00347947 */ /* 0x000fea000383ffff */
.L_x_5691:
[----:B0-----:R0:W1:Y:S02]  /*23e00*/  SYNCS.PHASECHK.TRANS64.TRYWAIT P5, [R74+URZ+0x28c90], R75 ;  /* 0x028c904b4a0075a7 */ /* 0x00106400080a017f */
[----:B-1----:R-:W-:Y:S05]  /*23e10*/  @!P5 NANOSLEEP.SYNCS 0x989680 ;  /* 0x009896800000d95d */ /* 0x002fea0003900000 */
[----:B------:R-:W1:Y:S02]  /*23e20*/  @!P5 SYNCS.PHASECHK.TRANS64 P5, [R74+URZ+0x28c90], R75 ;  /* 0x028c904b4a00d5a7 */ /* 0x000e6400080a007f */
[----:B-1----:R-:W-:Y:S05]  /*23e30*/  @!P5 BRA `(.L_x_5691) ;  /* 0xfffffffc00f0d947 */ /* 0x002fea000383ffff */
[----:B------:R-:W-:Y:S05]  /*23e40*/  BRA `(.L_x_6075) ;  /* 0xfffffe04006c7947 */ /* 0x000fea000383ffff */
.L_x_5695:
[----:B------:R0:W0:Y:S02]  /*23e50*/  SYNCS.PHASECHK.TRANS64.TRYWAIT P0, [R74+URZ+0x28cb0], R75 ;  /* 0x028cb04b4a0075a7 */ /* 0x000024000800017f */
[----:B0-----:R-:W-:Y:S05]  /*23e60*/  @!P0 NANOSLEEP.SYNCS 0x989680 ;  /* 0x009896800000895d */ /* 0x001fea0003900000 */
[----:B------:R-:W0:Y:S02]  /*23e70*/  @!P0 SYNCS.PHASECHK.TRANS64 P0, [R74+URZ+0x28cb0], R75 ;  /* 0x028cb04b4a0085a7 */ /* 0x000e24000800007f */
[----:B0-----:R-:W-:Y:S05]  /*23e80*/  @!P0 BRA `(.L_x_5695) ;  /* 0xfffffffc00f08947 */ /* 0x001fea000383ffff */
[----:B------:R-:W-:Y:S05]  /*23e90*/  BRA `(.L_x_6076) ;  /* 0xfffffe0400e47947 */ /* 0x000fea000383ffff */
.L_x_5716:
[----:B0-----:R0:W1:Y:S02]  /*23ea0*/  SYNCS.PHASECHK.TRANS64.TRYWAIT P1, [R9+URZ+0x28c50], R10 ;  /* 0x028c500a090075a7 */ /* 0x001064000802017f */
[----:B-1----:R-:W-:Y:S05]  /*23eb0*/  @!P1 NANOSLEEP.SYNCS 0x989680 ;  /* 0x009896800000995d */ /* 0x002fea0003900000 */
[----:B------:R-:W1:Y:S02]  /*23ec0*/  @!P1 SYNCS.PHASECHK.TRANS64 P1, [R9+URZ+0x28c50], R10 ;  /* 0x028c500a090095a7 */ /* 0x000e64000802007f */
[----:B-1----:R-:W-:Y:S05]  /*23ed0*/  @!P1 BRA `(.L_x_5716) ;  /* 0xfffffffc00f09947 */ /* 0x002fea000383ffff */
[----:B------:R-:W-:Y:S05]  /*23ee0*/  BRA `(.L_x_6077) ;  /* 0xfffffe18009c7947 */ /* 0x000fea000383ffff */
.L_x_5723:
[----:B-1----:R1:W2:Y:S02]  /*23ef0*/  SYNCS.PHASECHK.TRANS64.TRYWAIT P2, [R21+URZ+0x28c50], R8 ;  /* 0x028c5008150075a7 */ /* 0x0022a4000804017f */
[----:B--2---:R-:W-:Y:S05]  /*23f00*/  @!P2 NANOSLEEP.SYNCS 0x989680 ;  /* 0x009896800000a95d */ /* 0x004fea0003900000 */
[----:B------:R-:W2:Y:S02]  /*23f10*/  @!P2 SYNCS.PHASECHK.TRANS64 P2, [R21+URZ+0x28c50], R8 ;  /* 0x028c50081500a5a7 */ /* 0x000ea4000804007f */
[----:B--2---:R-:W-:Y:S05]  /*23f20*/  @!P2 BRA `(.L_x_5723) ;  /* 0xfffffffc00f0a947 */ /* 0x004fea000383ffff */
[----:B------:R-:W-:Y:S05]  /*23f30*/  BRA `(.L_x_5722) ;  /* 0xfffffe2400cc7947 */ /* 0x000fea000383ffff */
.L_x_5746:
        /* <DEDUP_REMOVED lines=8> */
.L_x_6079:
[----:B------:R-:W-:Y:S05]  /*23fc0*/  BSYNC B1 ;  /* 0x0000000000017941 */ /* 0x000fea0003800000 */
.L_x_6078:
        /* <DEDUP_REMOVED lines=8> */
.L_x_6080:
[----:B------:R-:W-:Y:S02]  /*24050*/  IMAD.MOV.U32 R13, RZ, RZ, R7 ;  /* 0x000000ffff0d7224 */ /* 0x000fe400078e0007 */
[----:B------:R-:W-:-:S07]  /*24060*/  IMAD.MOV.U32 R0, RZ, RZ, R14 ;  /* 0x000000ffff007224 */ /* 0x000fce00078e000e */
[----:B------:R-:W-:Y:S05]  /*24070*/  WARPSYNC.COLLECTIVE R15, `(.L_x_6081) ;  /* 0x000000000f087348 */ /* 0x000fea0003c00000 */
[----:B------:R0:W1:Y:S02]  /*24080*/  SHFL.IDX P6, R14, R13, R12, R11 ;  /* 0x0000000c0d0e7389 */ /* 0x00006400000c000b */
[----:B01----:R-:W-:Y:S01]  /*24090*/  ENDCOLLECTIVE ;  /* 0x000000000000791b */ /* 0x003fe20003800000 */
.L_x_6081:
[----:B------:R-:W-:Y:S02]  /*240a0*/  IMAD.MOV.U32 R13, RZ, RZ, R30 ;  /* 0x000000ffff0d7224 */ /* 0x000fe400078e001e */
[----:B------:R-:W-:-:S07]  /*240b0*/  IMAD.MOV.U32 R5, RZ, RZ, R14 ;  /* 0x000000ffff057224 */ /* 0x000fce00078e000e */
[----:B------:R-:W-:Y:S05]  /*240c0*/  WARPSYNC.COLLECTIVE R15, `(.L_x_6082) ;  /* 0x000000000f087348 */ /* 0x000fea0003c00000 */
[----:B------:R0:W1:Y:S02]  /*240d0*/  SHFL.IDX P6, R14, R13, R12, R11 ;  /* 0x0000000c0d0e7389 */ /* 0x00006400000c000b */
[----:B01----:R-:W-:Y:S01]  /*240e0*/  ENDCOLLECTIVE ;  /* 0x000000000000791b */ /* 0x003fe20003800000 */
.L_x_6082:
[----:B------:R-:W-:Y:S05]  /*240f0*/  BRA `(.L_x_6083) ;  /* 0xfffffe4400007947 */ /* 0x000fea000383ffff */
.L_x_5749:
[----:B------:R-:W-:Y:S01]  /*24100*/  BSSY B1, `(.L_x_6084) ;  /* 0x0000008000017945 */ /* 0x000fe20003800000 */
[----:B------:R-:W-:Y:S02]  /*24110*/  IMAD.MOV.U32 R13, RZ, RZ, R6 ;  /* 0x000000ffff0d7224 */ /* 0x000fe400078e0006 */
[----:B------:R-:W-:Y:S02]  /*24120*/  IMAD.MOV.U32 R12, RZ, RZ, 0x1 ;  /* 0x00000001ff0c7424 */ /* 0x000fe400078e00ff */
[----:B------:R-:W-:Y:S02]  /*24130*/  IMAD.MOV.U32 R11, RZ, RZ, 0x1c1f ;  /* 0x00001c1fff0b7424 */ /* 0x000fe400078e00ff */
[----:B------:R-:W-:-:S07]  /*24140*/  IMAD.MOV.U32 R15, RZ, RZ, -0x1 ;  /* 0xffffffffff0f7424 */ /* 0x000fce00078e00ff */
[----:B0---4-:R-:W-:Y:S05]  /*24150*/  WARPSYNC.COLLECTIVE R15, `(.L_x_6085) ;  /* 0x000000000f087348 */ /* 0x011fea0003c00000 */
[----:B----4-:R1:W2:Y:S02]  /*24160*/  SHFL.IDX P6, R14, R13, R12, R11 ;  /* 0x0000000c0d0e7389 */ /* 0x0102a400000c000b */
[----:B012---:R-:W-:Y:S01]  /*24170*/  ENDCOLLECTIVE ;  /* 0x000000000000791b */ /* 0x007fe20003800000 */
.L_x_6085:
[----:B------:R-:W-:Y:S05]  /*24180*/  BSYNC B1 ;  /* 0x0000000000017941 */ /* 0x000fea0003800000 */
.L_x_6084:
        /* <DEDUP_REMOVED lines=8> */
.L_x_6086:
[----:B------:R-:W-:Y:S02]  /*24210*/  IMAD.MOV.U32 R13, RZ, RZ, R7 ;  /* 0x000000ffff0d7224 */ /* 0x000fe400078e0007 */
[----:B------:R-:W-:-:S07]  /*24220*/  IMAD.MOV.U32 R4, RZ, RZ, R14 ;  /* 0x000000ffff047224 */ /* 0x000fce00078e000e */
[----:B------:R-:W-:Y:S05]  /*24230*/  WARPSYNC.COLLECTIVE R15, `(.L_x_6087) ;  /* 0x000000000f087348 */ /* 0x000fea0003c00000 */
[----:B------:R0:W1:Y:S02]  /*24240*/  SHFL.IDX P6, R14, R13, R12, R11 ;  /* 0x0000000c0d0e7389 */ /* 0x00006400000c000b */
[----:B01----:R-:W-:Y:S01]  /*24250*/  ENDCOLLECTIVE ;  /* 0x000000000000791b */ /* 0x003fe20003800000 */
.L_x_6087:
[----:B------:R-:W-:Y:S02]  /*24260*/  IMAD.MOV.U32 R13, RZ, RZ, R30 ;  /* 0x000000ffff0d7224 */ /* 0x000fe400078e001e */
[----:B------:R-:W-:-:S07]  /*24270*/  IMAD.MOV.U32 R7, RZ, RZ, R14 ;  /* 0x000000ffff077224 */ /* 0x000fce00078e000e */
[----:B------:R-:W-:Y:S05]  /*24280*/  WARPSYNC.COLLECTIVE R15, `(.L_x_6088) ;  /* 0x000000000f087348 */ /* 0x000fea0003c00000 */
[----:B------:R0:W1:Y:S02]  /*24290*/  SHFL.IDX P6, R14, R13, R12, R11 ;  /* 0x0000000c0d0e7389 */ /* 0x00006400000c000b */
[----:B01----:R-:W-:Y:S01]  /*242a0*/  ENDCOLLECTIVE ;  /* 0x000000000000791b */ /* 0x003fe20003800000 */
.L_x_6088:
[----:B------:R-:W-:Y:S01]  /*242b0*/  IMAD.MOV.U32 R0, RZ, RZ, R14 ;  /* 0x000000ffff007224 */ /* 0x000fe200078e000e */
[----:B------:R-:W-:Y:S06]  /*242c0*/  BRA `(.L_x_6089) ;  /* 0xfffffe4400607947 */ /* 0x000fec000383ffff */
.L_x_5753:
[----:B0-----:R0:W1:Y:S02]  /*242d0*/  SYNCS.PHASECHK.TRANS64.TRYWAIT P0, [R2+URZ+0x28c00], R35 ;  /* 0x028c0023020075a7 */ /* 0x001064000800017f */
[----:B-1----:R-:W-:Y:S05]  /*242e0*/  @!P0 NANOSLEEP.SYNCS 0x989680 ;  /* 0x009896800000895d */ /* 0x002fea0003900000 */
[----:B------:R-:W1:Y:S02]  /*242f0*/  @!P0 SYNCS.PHASECHK.TRANS64 P0, [R2+URZ+0x28c00], R35 ;  /* 0x028c0023020085a7 */ /* 0x000e64000800007f */
[----:B-1----:R-:W-:Y:S05]  /*24300*/  @!P0 BRA `(.L_x_5753) ;  /* 0xfffffffc00f08947 */ /* 0x002fea000383ffff */
[----:B------:R-:W-:Y:S05]  /*24310*/  BRA `(.L_x_6090) ;  /* 0xfffffe4800487947 */ /* 0x000fea000383ffff */
.L_x_5761:
        /* <DEDUP_REMOVED lines=8> */
.L_x_6092:
[----:B------:R-:W-:Y:S05]  /*243a0*/  BSYNC B1 ;  /* 0x0000000000017941 */ /* 0x000fea0003800000 */
.L_x_6091:
        /* <DEDUP_REMOVED lines=8> */
.L_x_6093:
[----:B------:R-:W-:Y:S02]  /*24430*/  IMAD.MOV.U32 R13, RZ, RZ, R7 ;  /* 0x000000ffff0d7224 */ /* 0x000fe400078e0007 */
[----:B------:R-:W-:-:S07]  /*24440*/  IMAD.MOV.U32 R0, RZ, RZ, R14 ;  /* 0x000000ffff007224 */ /* 0x000fce00078e000e */
[----:B------:R-:W-:Y:S05]  /*24450*/  WARPSYNC.COLLECTIVE R15, `(.L_x_6094) ;  /* 0x000000000f087348 */ /* 0x000fea0003c00000 */
[----:B------:R0:W1:Y:S02]  /*24460*/  SHFL.IDX P6, R14, R13, R12, R11 ;  /* 0x0000000c0d0e7389 */ /* 0x00006400000c000b */
[----:B01----:R-:W-:Y:S01]  /*24470*/  ENDCOLLECTIVE ;  /* 0x000000000000791b */ /* 0x003fe20003800000 */
.L_x_6094:
[----:B------:R-:W-:Y:S02]  /*24480*/  IMAD.MOV.U32 R10, RZ, RZ, R0 ;  /* 0x000000ffff0a7224 */ /* 0x000fe400078e0000 */
[----:B------:R-:W-:Y:S02]  /*24490*/  IMAD.MOV.U32 R13, RZ, RZ, R9 ;  /* 0x000000ffff0d7224 */ /* 0x000fe400078e0009 */
[----:B------:R-:W-:-:S07]  /*244a0*/  IMAD.MOV.U32 R5, RZ, RZ, R14 ;  /* 0x000000ffff057224 */ /* 0x000fce00078e000e */
[----:B------:R-:W-:Y:S05]  /*244b0*/  WARPSYNC.COLLECTIVE R15, `(.L_x_6095) ;  /* 0x000000000f087348 */ /* 0x000fea0003c00000 */
[----:B------:R0:W1:Y:S02]  /*244c0*/  SHFL.IDX P6, R14, R13, R12, R11 ;  /* 0x0000000c0d0e7389 */ /* 0x00006400000c000b */
[----:B01----:R-:W-:Y:S01]  /*244d0*/  ENDCOLLECTIVE ;  /* 0x000000000000791b */ /* 0x003fe20003800000 */
.L_x_6095:
[----:B------:R-:W-:Y:S01]  /*244e0*/  IMAD.MOV.U32 R11, RZ, RZ, R3 ;  /* 0x000000ffff0b7224 */ /* 0x000fe200078e0003 */
[----:B------:R-:W-:Y:S06]  /*244f0*/  BRA `(.L_x_6096) ;  /* 0xfffffe54009c7947 */ /* 0x000fec000383ffff */
.L_x_5764:
[----:B------:R-:W-:Y:S01]  /*24500*/  BSSY B1, `(.L_x_6097) ;  /* 0x0000008000017945 */ /* 0x000fe20003800000 */
[----:B------:R-:W-:Y:S02]  /*24510*/  IMAD.MOV.U32 R13, RZ, RZ, R8 ;  /* 0x000000ffff0d7224 */ /* 0x000fe400078e0008 */
[----:B------:R-:W-:Y:S02]  /*24520*/  IMAD.MOV.U32 R12, RZ, RZ, 0x1 ;  /* 0x00000001ff0c7424 */ /* 0x000fe400078e00ff */
[----:B0-----:R-:W-:Y:S02]  /*24530*/  IMAD.MOV.U32 R11, RZ, RZ, 0x1c1f ;  /* 0x00001c1fff0b7424 */ /* 0x001fe400078e00ff */
[----:B------:R-:W-:-:S07]  /*24540*/  IMAD.MOV.U32 R15, RZ, RZ, -0x1 ;  /* 0xffffffffff0f7424 */ /* 0x000fce00078e00ff */
[----:B----4-:R-:W-:Y:S05]  /*24550*/  WARPSYNC.COLLECTIVE R15, `(.L_x_6098) ;  /* 0x000000000f087348 */ /* 0x010fea0003c00000 */
[----:B----4-:R0:W1:Y:S02]  /*24560*/  SHFL.IDX P6, R14, R13, R12, R11 ;  /* 0x0000000c0d0e7389 */ /* 0x01006400000c000b */
[----:B01----:R-:W-:Y:S01]  /*24570*/  ENDCOLLECTIVE ;  /* 0x000000000000791b */ /* 0x003fe20003800000 */
.L_x_6098:
[----:B------:R-:W-:Y:S05]  /*24580*/  BSYNC B1 ;  /* 0x0000000000017941 */ /* 0x000fea0003800000 */
.L_x_6097:
        /* <DEDUP_REMOVED lines=8> */
.L_x_6099:
[----:B------:R-:W-:Y:S02]  /*24610*/  IMAD.MOV.U32 R13, RZ, RZ, R7 ;  /* 0x000000ffff0d7224 */ /* 0x000fe400078e0007 */
[----:B------:R-:W-:-:S07]  /*24620*/  IMAD.MOV.U32 R0, RZ, RZ, R14 ;  /* 0x000000ffff007224 */ /* 0x000fce00078e000e */
[----:B------:R-:W-:Y:S05]  /*24630*/  WARPSYNC.COLLECTIVE R15, `(.L_x_6100) ;  /* 0x000000000f087348 */ /* 0x000fea0003c00000 */
[----:B------:R0:W1:Y:S02]  /*24640*/  SHFL.IDX P6, R14, R13, R12, R11 ;  /* 0x0000000c0d0e7389 */ /* 0x00006400000c000b */
[----:B01----:R-:W-:Y:S01]  /*24650*/  ENDCOLLECTIVE ;  /* 0x000000000000791b */ /* 0x003fe20003800000 */
.L_x_6100:
[----:B------:R-:W-:Y:S02]  /*24660*/  IMAD.MOV.U32 R13, RZ, RZ, R9 ;  /* 0x000000ffff0d7224 */ /* 0x000fe400078e0009 */
[----:B------:R-:W-:-:S07]  /*24670*/  IMAD.MOV.U32 R7, RZ, RZ, R14 ;  /* 0x000000ffff077224 */ /* 0x000fce00078e000e */
[----:B------:R-:W-:Y:S05]  /*24680*/  WARPSYNC.COLLECTIVE R15, `(.L_x_6101) ;  /* 0x000000000f087348 */ /* 0x000fea0003c00000 */
[----:B------:R0:W1:Y:S02]  /*24690*/  SHFL.IDX P6, R14, R13, R12, R11 ;  /* 0x0000000c0d0e7389 */ /* 0x00006400000c000b */
[----:B01----:R-:W-:Y:S01]  /*246a0*/  ENDCOLLECTIVE ;  /* 0x000000000000791b */ /* 0x003fe20003800000 */
.L_x_6101:
[----:B------:R-:W-:Y:S02]  /*246b0*/  IMAD.MOV.U32 R12, RZ, RZ, R0 ;  /* 0x000000ffff0c7224 */ /* 0x000fe400078e0000 */
[----:B------:R-:W-:Y:S01]  /*246c0*/  IMAD.MOV.U32 R13, RZ, RZ, R3 ;  /* 0x000000ffff0d7224 */ /* 0x000fe200078e0003 */
[----:B------:R-:W-:Y:S06]  /*246d0*/  BRA `(.L_x_6102) ;  /* 0xfffffe5400c87947 */ /* 0x000fec000383ffff */
.L_x_5768:
[----:B0-----:R0:W1:Y:S02]  /*246e0*/  SYNCS.PHASECHK.TRANS64.TRYWAIT P1, [R2+URZ+0x28c00], R21 ;  /* 0x028c0015020075a7 */ /* 0x001064000802017f */
[----:B-1----:R-:W-:Y:S05]  /*246f0*/  @!P1 NANOSLEEP.SYNCS 0x989680 ;  /* 0x009896800000995d */ /* 0x002fea0003900000 */
[----:B------:R-:W1:Y:S02]  /*24700*/  @!P1 SYNCS.PHASECHK.TRANS64 P1, [R2+URZ+0x28c00], R21 ;  /* 0x028c0015020095a7 */ /* 0x000e64000802007f */
[----:B-1----:R-:W-:Y:S05]  /*24710*/  @!P1 BRA `(.L_x_5768) ;  /* 0xfffffffc00f09947 */ /* 0x002fea000383ffff */
[----:B------:R-:W-:Y:S05]  /*24720*/  BRA `(.L_x_6103) ;  /* 0xfffffe5800647947 */ /* 0x000fea000383ffff */
.L_x_5774:
[----:B-1----:R1:W2:Y:S02]  /*24730*/  SYNCS.PHASECHK.TRANS64.TRYWAIT P2, [R12+URZ+0x28c30], R21 ;  /* 0x028c30150c0075a7 */ /* 0x0022a4000804017f */
[----:B--2---:R-:W-:Y:S05]  /*24740*/  @!P2 NANOSLEEP.SYNCS 0x989680 ;  /* 0x009896800000a95d */ /* 0x004fea0003900000 */
[----:B------:R-:W2:Y:S02]  /*24750*/  @!P2 SYNCS.PHASECHK.TRANS64 P2, [R12+URZ+0x28c30], R21 ;  /* 0x028c30150c00a5a7 */ /* 0x000ea4000804007f */
[----:B--2---:R-:W-:Y:S05]  /*24760*/  @!P2 BRA `(.L_x_5774) ;  /* 0xfffffffc00f0a947 */ /* 0x004fea000383ffff */
[----:B------:R-:W-:Y:S05]  /*24770*/  BRA `(.L_x_5773) ;  /* 0xfffffe6800147947 */ /* 0x000fea000383ffff */
.L_x_5787:
[----:B--2---:R2:W0:Y:S02]  /*24780*/  SYNCS.PHASECHK.TRANS64.TRYWAIT P3, [R12+URZ+0x28c50], R21 ;  /* 0x028c50150c0075a7 */ /* 0x004424000806017f */
[----:B0-----:R-:W-:Y:S05]  /*24790*/  @!P3 NANOSLEEP.SYNCS 0x989680 ;  /* 0x009896800000b95d */ /* 0x001fea0003900000 */
[----:B------:R-:W0:Y:S02]  /*247a0*/  @!P3 SYNCS.PHASECHK.TRANS64 P3, [R12+URZ+0x28c50], R21 ;  /* 0x028c50150c00b5a7 */ /* 0x000e24000806007f */
[----:B0-----:R-:W-:Y:S05]  /*247b0*/  @!P3 BRA `(.L_x_5787) ;  /* 0xfffffffc00f0b947 */ /* 0x001fea000383ffff */
[----:B------:R-:W-:Y:S05]  /*247c0*/  BRA `(.L_x_5786) ;  /* 0xfffffe8800007947 */ /* 0x000fea000383ffff */
.L_x_5799:
[----:B-1----:R1:W2:Y:S02]  /*247d0*/  SYNCS.PHASECHK.TRANS64.TRYWAIT P3, [R215+URZ+0x28c30], R216 ;  /* 0x028c30d8d70075a7 */ /* 0x0022a4000806017f */
[----:B--2---:R-:W-:Y:S05]  /*247e0*/  @!P3 NANOSLEEP.SYNCS 0x989680 ;  /* 0x009896800000b95d */ /* 0x004fea0003900000 */
[----:B------:R-:W2:Y:S02]  /*247f0*/  @!P3 SYNCS.PHASECHK.TRANS64 P3, [R215+URZ+0x28c30], R216 ;  /* 0x028c30d8d700b5a7 */ /* 0x000ea4000806007f */
[----:B--2---:R-:W-:Y:S05]  /*24800*/  @!P3 BRA `(.L_x_5799) ;  /* 0xfffffffc00f0b947 */ /* 0x004fea000383ffff */
[----:B------:R-:W-:Y:S05]  /*24810*/  BRA `(.L_x_5798) ;  /* 0xfffffe8c00747947 */ /* 0x000fea000383ffff */
.L_x_5812:
[----:B---3--:R3:W4:Y:S02]  /*24820*/  SYNCS.PHASECHK.TRANS64.TRYWAIT P3, [R215+URZ+0x28c50], R216 ;  /* 0x028c50d8d70075a7 */ /* 0x008724000806017f */
[----:B----4-:R-:W-:Y:S05]  /*24830*/  @!P3 NANOSLEEP.SYNCS 0x989680 ;  /* 0x009896800000b95d */ /* 0x010fea0003900000 */
[----:B------:R-:W4:Y:S02]  /*24840*/  @!P3 SYNCS.PHASECHK.TRANS64 P3, [R215+URZ+0x28c50], R216 ;  /* 0x028c50d8d700b5a7 */ /* 0x000f24000806007f */
[----:B----4-:R-:W-:Y:S05]  /*24850*/  @!P3 BRA `(.L_x_5812) ;  /* 0xfffffffc00f0b947 */ /* 0x010fea000383ffff */
[----:B------:R-:W-:Y:S05]  /*24860*/  BRA `(.L_x_5811) ;  /* 0xfffffeb0006c7947 */ /* 0x000fea000383ffff */
.L_x_5825:
[----:B-1----:R1:W2:Y:S02]  /*24870*/  SYNCS.PHASECHK.TRANS64.TRYWAIT P3, [R12+URZ+0x28c30], R207 ;  /* 0x028c30cf0c0075a7 */ /* 0x0022a4000806017f */
[----:B--2---:R-:W-:Y:S05]  /*24880*/  @!P3 NANOSLEEP.SYNCS 0x989680 ;  /* 0x009896800000b95d */ /* 0x004fea0003900000 */
[----:B------:R-:W2:Y:S02]  /*24890*/  @!P3 SYNCS.PHASECHK.TRANS64 P3, [R12+URZ+0x28c30], R207 ;  /* 0x028c30cf0c00b5a7 */ /* 0x000ea4000806007f */
[----:B--2---:R-:W-:Y:S05]  /*248a0*/  @!P3 BRA `(.L_x_5825) ;  /* 0xfffffffc00f0b947 */ /* 0x004fea000383ffff */
[----:B------:R-:W-:Y:S05]  /*248b0*/  BRA `(.L_x_5824) ;  /* 0xfffffeb800347947 */ /* 0x000fea000383ffff */
.L_x_5830:
[----:B---3--:R3:W4:Y:S02]  /*248c0*/  SYNCS.PHASECHK.TRANS64.TRYWAIT P3, [R12+URZ+0x28c50], R207 ;  /* 0x028c50cf0c0075a7 */ /* 0x008724000806017f */
[----:B----4-:R-:W-:Y:S05]  /*248d0*/  @!P3 NANOSLEEP.SYNCS 0x989680 ;  /* 0x009896800000b95d */ /* 0x010fea0003900000 */
[----:B------:R-:W4:Y:S02]  /*248e0*/  @!P3 SYNCS.PHASECHK.TRANS64 P3, [R12+URZ+0x28c50], R207 ;  /* 0x028c50cf0c00b5a7 */ /* 0x000f24000806007f */
[----:B----4-:R-:W-:Y:S05]  /*248f0*/  @!P3 BRA `(.L_x_5830) ;  /* 0xfffffffc00f0b947 */ /* 0x010fea000383ffff */
[----:B------:R-:W-:Y:S05]  /*24900*/  BRA `(.L_x_5829) ;  /* 0xfffffed000907947 */ /* 0x000fea000383ffff */
.L_x_5838:
[----:B-1----:R1:W2:Y:S02]  /*24910*/  SYNCS.PHASECHK.TRANS64.TRYWAIT P2, [R206+URZ+0x28c30], R207 ;  /* 0x028c30cfce0075a7 */ /* 0x0022a4000804017f */
[----:B--2---:R-:W-:Y:S05]  /*24920*/  @!P2 NANOSLEEP.SYNCS 0x989680 ;  /* 0x009896800000a95d */ /* 0x004fea0003900000 */
[----:B------:R-:W2:Y:S02]  /*24930*/  @!P2 SYNCS.PHASECHK.TRANS64 P2, [R206+URZ+0x28c30], R207 ;  /* 0x028c30cfce00a5a7 */ /* 0x000ea4000804007f */
[----:B--2---:R-:W-:Y:S05]  /*24940*/  @!P2 BRA `(.L_x_5838) ;  /* 0xfffffffc00f0a947 */ /* 0x004fea000383ffff */
[----:B------:R-:W-:Y:S05]  /*24950*/  BRA `(.L_x_5837) ;  /* 0xfffffed400a07947 */ /* 0x000fea000383ffff */
.L_x_5851:
[----:B---3--:R3:W4:Y:S02]  /*24960*/  SYNCS.PHASECHK.TRANS64.TRYWAIT P2, [R206+URZ+0x28c50], R207 ;  /* 0x028c50cfce0075a7 */ /* 0x008724000804017f */
[----:B----4-:R-:W-:Y:S05]  /*24970*/  @!P2 NANOSLEEP.SYNCS 0x989680 ;  /* 0x009896800000a95d */ /* 0x010fea0003900000 */
[----:B------:R-:W4:Y:S02]  /*24980*/  @!P2 SYNCS.PHASECHK.TRANS64 P2, [R206+URZ+0x28c50], R207 ;  /* 0x028c50cfce00a5a7 */ /* 0x000f24000804007f */
[----:B----4-:R-:W-:Y:S05]  /*24990*/  @!P2 BRA `(.L_x_5851) ;  /* 0xfffffffc00f0a947 */ /* 0x010fea000383ffff */
[----:B------:R-:W-:Y:S05]  /*249a0*/  BRA `(.L_x_5850) ;  /* 0xfffffef800a47947 */ /* 0x000fea000383ffff */
.L_x_5894:
        /* <DEDUP_REMOVED lines=11> */
.L_x_6105:
[----:B------:R-:W-:Y:S05]  /*24a60*/  BSYNC B1 ;  /* 0x0000000000017941 */ /* 0x000fea0003800000 */
.L_x_6104:
[----:B------:R-:W-:Y:S05]  /*24a70*/  BRA `(.L_x_6106) ;  /* 0xffffff7000547947 */ /* 0x000fea000383ffff */
.L_x_5896:
[----:B------:R-:W-:Y:S01]  /*24a80*/  BSSY B1, `(.L_x_6107) ;  /* 0x0000006000017945 */ /* 0x000fe20003800000 */
[----:B0-----:R-:W-:-:S07]  /*24a90*/  IMAD.MOV.U32 R15, RZ, RZ, -0x1 ;  /* 0xffffffffff0f7424 */ /* 0x001fce00078e00ff */
[----:B-1----:R-:W-:Y:S05]  /*24aa0*/  WARPSYNC.COLLECTIVE R15, `(.L_x_6108) ;  /* 0x000000000f0c7348 */ /* 0x002fea0003c00000 */
[----:B------:R-:W-:Y:S02]  /*24ab0*/  ELECT P6, UR62, PT ;  /* 0x00000000003e782f */ /* 0x000fe400038c0000 */
[----:B------:R-:W-:Y:S01]  /*24ac0*/  MOV R14, UR62 ;  /* 0x0000003e000e7c02 */ /* 0x000fe20008000f00 */
[----:B-1----:R-:W-:Y:S10]  /*24ad0*/  ENDCOLLECTIVE ;  /* 0x000000000000791b */ /* 0x002ff40003800000 */
.L_x_6108:
[----:B------:R-:W-:Y:S05]  /*24ae0*/  BSYNC B1 ;  /* 0x0000000000017941 */ /* 0x000fea0003800000 */
.L_x_6107:
[----:B------:R-:W-:Y:S05]  /*24af0*/  BRA `(.L_x_5895) ;  /* 0xffffff70004c7947 */ /* 0x000fea000383ffff */
.L_x_5898:
[----:B-1----:R1:W2:Y:S02]  /*24b00*/  SYNCS.PHASECHK.TRANS64.TRYWAIT P0, [R18+URZ+0x28c20], R6 ;  /* 0x028c2006120075a7 */ /* 0x0022a4000800017f */
[----:B--2---:R-:W-:Y:S05]  /*24b10*/  @!P0 NANOSLEEP.SYNCS 0x989680 ;  /* 0x009896800000895d */ /* 0x004fea0003900000 */
[----:B------:R-:W2:Y:S02]  /*24b20*/  @!P0 SYNCS.PHASECHK.TRANS64 P0, [R18+URZ+0x28c20], R6 ;  /* 0x028c2006120085a7 */ /* 0x000ea4000800007f */
[----:B--2---:R-:W-:Y:S05]  /*24b30*/  @!P0 BRA `(.L_x_5898) ;  /* 0xfffffffc00f08947 */ /* 0x004fea000383ffff */
[----:B------:R-:W-:Y:S05]  /*24b40*/  BRA `(.L_x_6109) ;  /* 0xffffff70005c7947 */ /* 0x000fea000383ffff */
.L_x_5902:
[----:B--2---:R2:W3:Y:S02]  /*24b50*/  SYNCS.PHASECHK.TRANS64.TRYWAIT P0, [R7+URZ+0x28ca0], R10 ;  /* 0x028ca00a070075a7 */ /* 0x0044e4000800017f */
[----:B---3--:R-:W-:Y:S05]  /*24b60*/  @!P0 NANOSLEEP.SYNCS 0x989680 ;  /* 0x009896800000895d */ /* 0x008fea0003900000 */
[----:B------:R-:W3:Y:S02]  /*24b70*/  @!P0 SYNCS.PHASECHK.TRANS64 P0, [R7+URZ+0x28ca0], R10 ;  /* 0x028ca00a070085a7 */ /* 0x000ee4000800007f */
[----:B---3--:R-:W-:Y:S05]  /*24b80*/  @!P0 BRA `(.L_x_5902) ;  /* 0xfffffffc00f08947 */ /* 0x008fea000383ffff */
[----:B------:R-:W-:Y:S05]  /*24b90*/  BRA `(.L_x_6110) ;  /* 0xffffff70007c7947 */ /* 0x000fea000383ffff */
.L_x_5907:
[----:B-1----:R1:W3:Y:S02]  /*24ba0*/  SYNCS.PHASECHK.TRANS64.TRYWAIT P0, [R7+URZ+0x28cc0], R10 ;  /* 0x028cc00a070075a7 */ /* 0x0022e4000800017f */
[----:B---3--:R-:W-:Y:S05]  /*24bb0*/  @!P0 NANOSLEEP.SYNCS 0x989680 ;  /* 0x009896800000895d */ /* 0x008fea0003900000 */
[----:B------:R-:W3:Y:S02]  /*24bc0*/  @!P0 SYNCS.PHASECHK.TRANS64 P0, [R7+URZ+0x28cc0], R10 ;  /* 0x028cc00a070085a7 */ /* 0x000ee4000800007f */
[----:B---3--:R-:W-:Y:S05]  /*24bd0*/  @!P0 BRA `(.L_x_5907) ;  /* 0xfffffffc00f08947 */ /* 0x008fea000383ffff */
[----:B------:R-:W-:Y:S05]  /*24be0*/  BRA `(.L_x_6111) ;  /* 0xffffff7000fc7947 */ /* 0x000fea000383ffff */
.L_x_5921:
[----:B-1----:R1:W2:Y:S02]  /*24bf0*/  SYNCS.PHASECHK.TRANS64.TRYWAIT P1, [R6+URZ+0x28ca0], R7 ;  /* 0x028ca007060075a7 */ /* 0x0022a4000802017f */
[----:B--2---:R-:W-:Y:S05]  /*24c00*/  @!P1 NANOSLEEP.SYNCS 0x989680 ;  /* 0x009896800000995d */ /* 0x004fea0003900000 */
[----:B------:R-:W2:Y:S02]  /*24c10*/  @!P1 SYNCS.PHASECHK.TRANS64 P1, [R6+URZ+0x28ca0], R7 ;  /* 0x028ca007060095a7 */ /* 0x000ea4000802007f */
[----:B--2---:R-:W-:Y:S05]  /*24c20*/  @!P1 BRA `(.L_x_5921) ;  /* 0xfffffffc00f09947 */ /* 0x004fea000383ffff */
[----:B------:R-:W-:Y:S05]  /*24c30*/  BRA `(.L_x_6112) ;  /* 0xffffff7c007c7947 */ /* 0x000fea000383ffff */
.L_x_5926:
[----:B--2---:R2:W3:Y:S02]  /*24c40*/  SYNCS.PHASECHK.TRANS64.TRYWAIT P1, [R6+URZ+0x28cc0], R7 ;  /* 0x028cc007060075a7 */ /* 0x0044e4000802017f */
[----:B---3--:R-:W-:Y:S05]  /*24c50*/  @!P1 NANOSLEEP.SYNCS 0x989680 ;  /* 0x009896800000995d */ /* 0x008fea0003900000 */
[----:B------:R-:W3:Y:S02]  /*24c60*/  @!P1 SYNCS.PHASECHK.TRANS64 P1, [R6+URZ+0x28cc0], R7 ;  /* 0x028cc007060095a7 */ /* 0x000ee4000802007f */
[----:B---3--:R-:W-:Y:S05]  /*24c70*/  @!P1 BRA `(.L_x_5926) ;  /* 0xfffffffc00f09947 */ /* 0x008fea000383ffff */
[----:B------:R-:W-:Y:S05]  /*24c80*/  BRA `(.L_x_6113) ;  /* 0xffffff7c00f87947 */ /* 0x000fea000383ffff */
.L_x_5956:
[----:B-1----:R-:W1:Y:S01]  /*24c90*/  S2R R4, SR_TID.X ;  /* 0x0000000000047919 */ /* 0x002e620000002100 */
[----:B------:R-:W-:Y:S01]  /*24ca0*/  BSSY B0, `(.L_x_6114) ;  /* 0x000000a000007945 */ /* 0x000fe20003800000 */
[----:B------:R-:W-:Y:S02]  /*24cb0*/  IMAD.MOV.U32 R12, RZ, RZ, RZ ;  /* 0x000000ffff0c7224 */ /* 0x000fe400078e00ff */
[----:B------:R-:W-:Y:S02]  /*24cc0*/  IMAD.MOV.U32 R11, RZ, RZ, 0x1f ;  /* 0x0000001fff0b7424 */ /* 0x000fe400078e00ff */
[----:B0-----:R-:W-:Y:S01]  /*24cd0*/  IMAD.MOV.U32 R15, RZ, RZ, -0x1 ;  /* 0xffffffffff0f7424 */ /* 0x001fe200078e00ff */
[----:B-1----:R-:W-:-:S04]  /*24ce0*/  SHF.R.U32.HI R4, RZ, 0x5, R4 ;  /* 0x00000005ff047819 */ /* 0x002fc80000011604 */
[----:B------:R-:W-:-:S05]  /*24cf0*/  LOP3.LUT R4, R4, 0x3, RZ, 0xc0, !PT ;  /* 0x0000000304047812 */ /* 0x000fca00078ec0ff */
[----:B------:R-:W-:-:S07]  /*24d00*/  IMAD.MOV.U32 R13, RZ, RZ, R4 ;  /* 0x000000ffff0d7224 */ /* 0x000fce00078e0004 */
[----:B--2---:R-:W-:Y:S05]  /*24d10*/  WARPSYNC.COLLECTIVE R15, `(.L_x_6115) ;  /* 0x000000000f087348 */ /* 0x004fea0003c00000 */
[----:B------:R0:W1:Y:S02]  /*24d20*/  SHFL.IDX P6, R14, R13, R12, R11 ;  /* 0x0000000c0d0e7389 */ /* 0x00006400000c000b */
[----:B012---:R-:W-:Y:S01]  /*24d30*/  ENDCOLLECTIVE ;  /* 0x000000000000791b */ /* 0x007fe20003800000 */
.L_x_6115:
[----:B------:R-:W-:Y:S05]  /*24d40*/  BSYNC B0 ;  /* 0x0000000000007941 */ /* 0x000fea0003800000 */
.L_x_6114:
[----:B------:R-:W-:Y:S05]  /*24d50*/  BRA `(.L_x_6116) ;  /* 0xffffff9400787947 */ /* 0x000fea000383ffff */
.L_x_5958:
[----:B------:R-:W-:Y:S01]  /*24d60*/  BSSY B0, `(.L_x_6117) ;  /* 0x0000006000007945 */ /* 0x000fe20003800000 */
[----:B0-----:R-:W-:-:S07]  /*24d70*/  IMAD.MOV.U32 R15, RZ, RZ, -0x1 ;  /* 0xffffffffff0f7424 */ /* 0x001fce00078e00ff */
[----:B-12---:R-:W-:Y:S05]  /*24d80*/  WARPSYNC.COLLECTIVE R15, `(.L_x_6118) ;  /* 0x000000000f0c7348 */ /* 0x006fea0003c00000 */
[----:B------:R-:W-:Y:S02]  /*24d90*/  ELECT P6, UR62, PT ;  /* 0x00000000003e782f */ /* 0x000fe400038c0000 */
[----:B------:R-:W-:Y:S01]  /*24da0*/  MOV R14, UR62 ;  /* 0x0000003e000e7c02 */ /* 0x000fe20008000f00 */
[----:B-12---:R-:W-:Y:S10]  /*24db0*/  ENDCOLLECTIVE ;  /* 0x000000000000791b */ /* 0x006ff40003800000 */
.L_x_6118:
[----:B------:R-:W-:Y:S05]  /*24dc0*/  BSYNC B0 ;  /* 0x0000000000007941 */ /* 0x000fea0003800000 */
.L_x_6117:
[----:B------:R-:W-:Y:S05]  /*24dd0*/  BRA `(.L_x_6119) ;  /* 0xffffff9400847947 */ /* 0x000fea000383ffff */
.L_x_5960:
[----:B-1----:R1:W3:Y:S02]  /*24de0*/  SYNCS.PHASECHK.TRANS64.TRYWAIT P0, [R0+URZ+0x28c40], R2 ;  /* 0x028c4002000075a7 */ /* 0x0022e4000800017f */
[----:B---3--:R-:W-:Y:S05]  /*24df0*/  @!P0 NANOSLEEP.SYNCS 0x989680 ;  /* 0x009896800000895d */ /* 0x008fea0003900000 */
[----:B------:R-:W3:Y:S02]  /*24e00*/  @!P0 SYNCS.PHASECHK.TRANS64 P0, [R0+URZ+0x28c40], R2 ;  /* 0x028c4002000085a7 */ /* 0x000ee4000800007f */
[----:B---3--:R-:W-:Y:S05]  /*24e10*/  @!P0 BRA `(.L_x_5960) ;  /* 0xfffffffc00f08947 */ /* 0x008fea000383ffff */
[----:B------:R-:W-:Y:S05]  /*24e20*/  BRA `(.L_x_6120) ;  /* 0xffffff9400e47947 */ /* 0x000fea000383ffff */
.L_x_5964:
        /* <DEDUP_REMOVED lines=13> */
.L_x_6121:
[----:B------:R-:W-:Y:S02]  /*24f00*/  IMAD.MOV.U32 R13, RZ, RZ, R4 ;  /* 0x000000ffff0d7224 */ /* 0x000fe400078e0004 */
[----:B------:R-:W-:-:S07]  /*24f10*/  IMAD.MOV.U32 R6, RZ, RZ, R14 ;  /* 0x000000ffff067224 */ /* 0x000fce00078e000e */
[----:B------:R-:W-:Y:S05]  /*24f20*/  WARPSYNC.COLLECTIVE R15, `(.L_x_6122) ;  /* 0x000000000f087348 */ /* 0x000fea0003c00000 */
[----:B------:R0:W1:Y:S02]  /*24f30*/  SHFL.IDX P6, R14, R13, R12, R11 ;  /* 0x0000000c0d0e7389 */ /* 0x00006400000c000b */
[----:B01----:R-:W-:Y:S01]  /*24f40*/  ENDCOLLECTIVE ;  /* 0x000000000000791b */ /* 0x003fe20003800000 */
.L_x_6122:
[----:B------:R-:W-:Y:S02]  /*24f50*/  IMAD.MOV.U32 R13, RZ, RZ, R3 ;  /* 0x000000ffff0d7224 */ /* 0x000fe400078e0003 */
[----:B------:R-:W-:Y:S02]  /*24f60*/  IMAD.MOV.U32 R12, RZ, RZ, 0x1 ;  /* 0x00000001ff0c7424 */ /* 0x000fe400078e00ff */
[----:B------:R-:W-:-:S07]  /*24f70*/  IMAD.MOV.U32 R7, RZ, RZ, R14 ;  /* 0x000000ffff077224 */ /* 0x000fce00078e000e */
[----:B------:R-:W-:Y:S05]  /*24f80*/  WARPSYNC.COLLECTIVE R15, `(.L_x_6123) ;  /* 0x000000000f087348 */ /* 0x000fea0003c00000 */
[----:B------:R0:W1:Y:S02]  /*24f90*/  SHFL.IDX P6, R14, R13, R12, R11 ;  /* 0x0000000c0d0e7389 */ /* 0x00006400000c000b */
[----:B01----:R-:W-:Y:S01]  /*24fa0*/  ENDCOLLECTIVE ;  /* 0x000000000000791b */ /* 0x003fe20003800000 */
.L_x_6123:
        /* <DEDUP_REMOVED lines=15> */
.L_x_6124:
[----:B------:R-:W-:Y:S02]  /*250a0*/  IMAD.MOV.U32 R13, RZ, RZ, R3 ;  /* 0x000000ffff0d7224 */ /* 0x000fe400078e0003 */
[----:B------:R-:W-:Y:S02]  /*250b0*/  IMAD.MOV.U32 R12, RZ, RZ, 0x2 ;  /* 0x00000002ff0c7424 */ /* 0x000fe400078e00ff */
[----:B------:R-:W-:-:S07]  /*250c0*/  IMAD.MOV.U32 R5, RZ, RZ, R14 ;  /* 0x000000ffff057224 */ /* 0x000fce00078e000e */
[----:B------:R-:W-:Y:S05]  /*250d0*/  WARPSYNC.COLLECTIVE R15, `(.L_x_6125) ;  /* 0x000000000f087348 */ /* 0x000fea0003c00000 */
[----:B------:R0:W1:Y:S02]  /*250e0*/  SHFL.IDX P6, R14, R13, R12, R11 ;  /* 0x0000000c0d0e7389 */ /* 0x00006400000c000b */
[----:B01----:R-:W-:Y:S01]  /*250f0*/  ENDCOLLECTIVE ;  /* 0x000000000000791b */ /* 0x003fe20003800000 */
.L_x_6125:
        /* <DEDUP_REMOVED lines=15> */
.L_x_6126:
[----:B------:R-:W-:Y:S02]  /*251f0*/  IMAD.MOV.U32 R13, RZ, RZ, R3 ;  /* 0x000000ffff0d7224 */ /* 0x000fe400078e0003 */
[----:B------:R-:W-:Y:S02]  /*25200*/  IMAD.MOV.U32 R12, RZ, RZ, 0x3 ;  /* 0x00000003ff0c7424 */ /* 0x000fe400078e00ff */
[----:B------:R-:W-:-:S07]  /*25210*/  IMAD.MOV.U32 R5, RZ, RZ, R14 ;  /* 0x000000ffff057224 */ /* 0x000fce00078e000e */
[----:B------:R-:W-:Y:S05]  /*25220*/  WARPSYNC.COLLECTIVE R15, `(.L_x_6127) ;  /* 0x000000000f087348 */ /* 0x000fea0003c00000 */
[----:B------:R0:W1:Y:S02]  /*25230*/  SHFL.IDX P6, R14, R13, R12, R11 ;  /* 0x0000000c0d0e7389 */ /* 0x00006400000c000b */
[----:B01----:R-:W-:Y:S01]  /*25240*/  ENDCOLLECTIVE ;  /* 0x000000000000791b */ /* 0x003fe20003800000 */
.L_x_6127:
        /* <DEDUP_REMOVED lines=13> */
.L_x_6128:
[----:B------:R-:W-:Y:S01]  /*25320*/  IMAD.MOV.U32 R3, RZ, RZ, R14 ;  /* 0x000000ffff037224 */ /* 0x000fe200078e000e */
[----:B------:R-:W-:Y:S06]  /*25330*/  BRA `(.L_x_6129) ;  /* 0xffffff9c00287947 */ /* 0x000fec000383ffff */
.L_x_5967:
[----:B0-----:R0:W1:Y:S02]  /*25340*/  SYNCS.PHASECHK.TRANS64.TRYWAIT P0, [R18+URZ+0x28c20], R0 ;  /* 0x028c2000120075a7 */ /* 0x001064000800017f */
[----:B-1----:R-:W-:Y:S05]  /*25350*/  @!P0 NANOSLEEP.SYNCS 0x989680 ;  /* 0x009896800000895d */ /* 0x002fea0003900000 */
[----:B------:R-:W1:Y:S02]  /*25360*/  @!P0 SYNCS.PHASECHK.TRANS64 P0, [R18+URZ+0x28c20], R0 ;  /* 0x028c2000120085a7 */ /* 0x000e64000800007f */
[----:B-1----:R-:W-:Y:S05]  /*25370*/  @!P0 BRA `(.L_x_5967) ;  /* 0xfffffffc00f08947 */ /* 0x002fea000383ffff */
[----:B------:R-:W-:Y:S05]  /*25380*/  BRA `(.L_x_6130) ;  /* 0xffffff9c00847947 */ /* 0x000fea000383ffff */
.L_x_5971:
[----:B0-----:R0:W1:Y:S02]  /*25390*/  SYNCS.PHASECHK.TRANS64.TRYWAIT P0, [R0+URZ+0x28c60], R2 ;  /* 0x028c6002000075a7 */ /* 0x001064000800017f */
[----:B-1----:R-:W-:Y:S05]  /*253a0*/  @!P0 NANOSLEEP.SYNCS 0x989680 ;  /* 0x009896800000895d */ /* 0x002fea0003900000 */
[----:B------:R-:W1:Y:S02]  /*253b0*/  @!P0 SYNCS.PHASECHK.TRANS64 P0, [R0+URZ+0x28c60], R2 ;  /* 0x028c6002000085a7 */ /* 0x000e64000800007f */
[----:B-1----:R-:W-:Y:S05]  /*253c0*/  @!P0 BRA `(.L_x_5971) ;  /* 0xfffffffc00f08947 */ /* 0x002fea000383ffff */
[----:B------:R-:W-:Y:S05]  /*253d0*/  BRA `(.L_x_6131) ;  /* 0xffffff9c00a87947 */ /* 0x000fea000383ffff */
.L_x_5990:
[----:B-1----:R1:W2:Y:S02]  /*253e0*/  SYNCS.PHASECHK.TRANS64.TRYWAIT P0, [R2+URZ+0x28c40], R6 ;  /* 0x028c4006020075a7 */ /* 0x0022a4000800017f */
[----:B--2---:R-:W-:Y:S05]  /*253f0*/  @!P0 NANOSLEEP.SYNCS 0x989680 ;  /* 0x009896800000895d */ /* 0x004fea0003900000 */
[----:B------:R-:W2:Y:S02]  /*25400*/  @!P0 SYNCS.PHASECHK.TRANS64 P0, [R2+URZ+0x28c40], R6 ;  /* 0x028c4006020085a7 */ /* 0x000ea4000800007f */
[----:B--2---:R-:W-:Y:S05]  /*25410*/  @!P0 BRA `(.L_x_5990) ;  /* 0xfffffffc00f08947 */ /* 0x004fea000383ffff */
[----:B------:R-:W-:Y:S05]  /*25420*/  BRA `(.L_x_6132) ;  /* 0xffffffa800d07947 */ /* 0x000fea000383ffff */
.L_x_5995:
[----:B0-----:R0:W2:Y:S02]  /*25430*/  SYNCS.PHASECHK.TRANS64.TRYWAIT P0, [R2+URZ+0x28c60], R6 ;  /* 0x028c6006020075a7 */ /* 0x0010a4000800017f */
[----:B--2---:R-:W-:Y:S05]  /*25440*/  @!P0 NANOSLEEP.SYNCS 0x989680 ;  /* 0x009896800000895d */ /* 0x004fea0003900000 */
[----:B------:R-:W2:Y:S02]  /*25450*/  @!P0 SYNCS.PHASECHK.TRANS64 P0, [R2+URZ+0x28c60], R6 ;  /* 0x028c6006020085a7 */ /* 0x000ea4000800007f */
[----:B--2---:R-:W-:Y:S05]  /*25460*/  @!P0 BRA `(.L_x_5995) ;  /* 0xfffffffc00f08947 */ /* 0x004fea000383ffff */
[----:B------:R-:W-:Y:S05]  /*25470*/  BRA `(.L_x_6133) ;  /* 0xffffffac004c7947 */ /* 0x000fea000383ffff */
.L_x_6010:
[----:B-1----:R1:W2:Y:S02]  /*25480*/  SYNCS.PHASECHK.TRANS64.TRYWAIT P0, [R2+URZ+0x28c40], R3 ;  /* 0x028c4003020075a7 */ /* 0x0022a4000800017f */
[----:B--2---:R-:W-:Y:S05]  /*25490*/  @!P0 NANOSLEEP.SYNCS 0x989680 ;  /* 0x009896800000895d */ /* 0x004fea0003900000 */
[----:B------:R-:W2:Y:S02]  /*254a0*/  @!P0 SYNCS.PHASECHK.TRANS64 P0, [R2+URZ+0x28c40], R3 ;  /* 0x028c4003020085a7 */ /* 0x000ea4000800007f */
[----:B--2---:R-:W-:Y:S05]  /*254b0*/  @!P0 BRA `(.L_x_6010) ;  /* 0xfffffffc00f08947 */ /* 0x004fea000383ffff */
[----:B------:R-:W-:Y:S05]  /*254c0*/  BRA `(.L_x_6134) ;  /* 0xffffffb800247947 */ /* 0x000fea000383ffff */
.L_x_6015:
[----:B--2---:R2:W3:Y:S02]  /*254d0*/  SYNCS.PHASECHK.TRANS64.TRYWAIT P0, [R2+URZ+0x28c60], R3 ;  /* 0x028c6003020075a7 */ /* 0x0044e4000800017f */
[----:B---3--:R-:W-:Y:S05]  /*254e0*/  @!P0 NANOSLEEP.SYNCS 0x989680 ;  /* 0x009896800000895d */ /* 0x008fea0003900000 */
[----:B------:R-:W3:Y:S02]  /*254f0*/  @!P0 SYNCS.PHASECHK.TRANS64 P0, [R2+URZ+0x28c60], R3 ;  /* 0x028c6003020085a7 */ /* 0x000ee4000800007f */
[----:B---3--:R-:W-:Y:S05]  /*25500*/  @!P0 BRA `(.L_x_6015) ;  /* 0xfffffffc00f08947 */ /* 0x008fea000383ffff */
[----:B------:R-:W-:Y:S05]  /*25510*/  BRA `(.L_x_6135) ;  /* 0xffffffb800a07947 */ /* 0x000fea000383ffff */
.L_x_6030:
[----:B-1----:R1:W2:Y:S02]  /*25520*/  SYNCS.PHASECHK.TRANS64.TRYWAIT P0, [R3+URZ+0x28c40], R2 ;  /* 0x028c4002030075a7 */ /* 0x0022a4000800017f */
[----:B--2---:R-:W-:Y:S05]  /*25530*/  @!P0 NANOSLEEP.SYNCS 0x989680 ;  /* 0x009896800000895d */ /* 0x004fea0003900000 */
[----:B------:R-:W2:Y:S02]  /*25540*/  @!P0 SYNCS.PHASECHK.TRANS64 P0, [R3+URZ+0x28c40], R2 ;  /* 0x028c4002030085a7 */ /* 0x000ea4000800007f */
[----:B--2---:R-:W-:Y:S05]  /*25550*/  @!P0 BRA `(.L_x_6030) ;  /* 0xfffffffc00f08947 */ /* 0x004fea000383ffff */
[----:B------:R-:W-:Y:S05]  /*25560*/  BRA `(.L_x_6136) ;  /* 0xffffffc400607947 */ /* 0x000fea000383ffff */
.L_x_6035:
[----:B--2---:R2:W3:Y:S02]  /*25570*/  SYNCS.PHASECHK.TRANS64.TRYWAIT P0, [R3+URZ+0x28c60], R2 ;  /* 0x028c6002030075a7 */ /* 0x0044e4000800017f */
[----:B---3--:R-:W-:Y:S05]  /*25580*/  @!P0 NANOSLEEP.SYNCS 0x989680 ;  /* 0x009896800000895d */ /* 0x008fea0003900000 */
[----:B------:R-:W3:Y:S02]  /*25590*/  @!P0 SYNCS.PHASECHK.TRANS64 P0, [R3+URZ+0x28c60], R2 ;  /* 0x028c6002030085a7 */ /* 0x000ee4000800007f */
[----:B---3--:R-:W-:Y:S05]  /*255a0*/  @!P0 BRA `(.L_x_6035) ;  /* 0xfffffffc00f08947 */ /* 0x008fea000383ffff */
[----:B------:R-:W-:Y:S05]  /*255b0*/  BRA `(.L_x_6137) ;  /* 0xffffffc400dc7947 */ /* 0x000fea000383ffff */
.L_x_6051:
[----:B------:R-:W2:Y:S01]  /*255c0*/  LDL R0, [R1] ;  /* 0x0000000001007983 */ /* 0x000ea20000100800 */
[----:B------:R-:W-:Y:S01]  /*255d0*/  BSSY B0, `(.L_x_6138) ;  /* 0x0000008000007945 */ /* 0x000fe20003800000 */
[----:B------:R-:W-:Y:S02]  /*255e0*/  IMAD.MOV.U32 R12, RZ, RZ, RZ ;  /* 0x000000ffff0c7224 */ /* 0x000fe400078e00ff */
[----:B------:R-:W-:Y:S02]  /*255f0*/  IMAD.MOV.U32 R11, RZ, RZ, 0x1f ;  /* 0x0000001fff0b7424 */ /* 0x000fe400078e00ff */
[----:B0-----:R-:W-:Y:S02]  /*25600*/  IMAD.MOV.U32 R15, RZ, RZ, -0x1 ;  /* 0xffffffffff0f7424 */ /* 0x001fe400078e00ff */
[----:B--2---:R-:W-:-:S07]  /*25610*/  IMAD.MOV.U32 R13, RZ, RZ, R0 ;  /* 0x000000ffff0d7224 */ /* 0x004fce00078e0000 */
[----:B-1----:R-:W-:Y:S05]  /*25620*/  WARPSYNC.COLLECTIVE R15, `(.L_x_6139) ;  /* 0x000000000f087348 */ /* 0x002fea0003c00000 */
[----:B------:R0:W2:Y:S02]  /*25630*/  SHFL.IDX P6, R14, R13, R12, R11 ;  /* 0x0000000c0d0e7389 */ /* 0x0000a400000c000b */
[----:B012---:R-:W-:Y:S01]  /*25640*/  ENDCOLLECTIVE ;  /* 0x000000000000791b */ /* 0x007fe20003800000 */
.L_x_6139:
[----:B------:R-:W-:Y:S05]  /*25650*/  BSYNC B0 ;  /* 0x0000000000007941 */ /* 0x000fea0003800000 */
.L_x_6138:
        /* <DEDUP_REMOVED lines=9> */
.L_x_6140:
        /* <DEDUP_REMOVED lines=26> */
.L_x_6141:
        /* <DEDUP_REMOVED lines=8> */
.L_x_6142:
        /* <DEDUP_REMOVED lines=8> */
.L_x_6143:
        /* <DEDUP_REMOVED lines=8> */
.L_x_6144:
        /* <DEDUP_REMOVED lines=8> */
.L_x_6145:
        /* <DEDUP_REMOVED lines=9> */
.L_x_6146:
[----:B------:R-:W-:Y:S01]  /*25b20*/  IMAD.MOV.U32 R9, RZ, RZ, R14 ;  /* 0x000000ffff097224 */ /* 0x000fe200078e000e */
[----:B------:R-:W-:Y:S06]  /*25b30*/  BRA `(.L_x_6147) ;  /* 0xffffffd000147947 */ /* 0x000fec000383ffff */
.L_x_6054:
        /* <DEDUP_REMOVED lines=8> */
.L_x_6149:
[----:B------:R-:W-:Y:S05]  /*25bc0*/  BSYNC B0 ;  /* 0x0000000000007941 */ /* 0x000fea0003800000 */
.L_x_6148:
        /* <DEDUP_REMOVED lines=10> */
.L_x_6150:
        /* <DEDUP_REMOVED lines=8> */
.L_x_6151:
        /* <DEDUP_REMOVED lines=8> */
.L_x_6152:
        /* <DEDUP_REMOVED lines=8> */
.L_x_6153:
        /* <DEDUP_REMOVED lines=9> */
.L_x_6154:
[----:B------:R-:W-:Y:S01]  /*25e80*/  IMAD.MOV.U32 R9, RZ, RZ, R14 ;  /* 0x000000ffff097224 */ /* 0x000fe200078e000e */
[----:B------:R-:W-:Y:S06]  /*25e90*/  BRA `(.L_x_6155) ;  /* 0xffffffcc00e87947 */ /* 0x000fec000383ffff */
.L_x_6056:
[----:B------:R-:W-:Y:S01]  /*25ea0*/  BSSY B0, `(.L_x_6156) ;  /* 0x0000006000007945 */ /* 0x000fe20003800000 */
[----:B------:R-:W-:Y:S01]  /*25eb0*/  PLOP3.LUT P6, PT, P6, PT, PT, 0x8, 0x0 ;  /* 0x000000000000781c */ /* 0x000fe200037ce170 */
[----:B------:R-:W-:-:S12]  /*25ec0*/  IMAD.MOV.U32 R15, RZ, RZ, -0x1 ;  /* 0xffffffffff0f7424 */ /* 0x000fd800078e00ff */
[----:B0-----:R-:W-:Y:S05]  /*25ed0*/  WARPSYNC.COLLECTIVE R15, `(.L_x_6157) ;  /* 0x000000000f087348 */ /* 0x001fea0003c00000 */
[----:B------:R-:W-:Y:S01]  /*25ee0*/  VOTE.ANY R14, PT, P6 ;  /* 0x00000000000e7806 */ /* 0x000fe200030e0100 */
[----:B0-----:R-:W-:Y:S06]  /*25ef0*/  ENDCOLLECTIVE ;  /* 0x000000000000791b */ /* 0x001fec0003800000 */
.L_x_6157:
[----:B------:R-:W-:Y:S05]  /*25f00*/  BSYNC B0 ;  /* 0x0000000000007941 */ /* 0x000fea0003800000 */
.L_x_6156:
        /* <DEDUP_REMOVED lines=10> */
.L_x_6158:
[----:B------:R-:W-:Y:S02]  /*25fb0*/  IMAD.MOV.U32 R13, RZ, RZ, R6 ;  /* 0x000000ffff0d7224 */ /* 0x000fe400078e0006 */
[----:B------:R-:W-:-:S07]  /*25fc0*/  IMAD.MOV.U32 R4, RZ, RZ, R14 ;  /* 0x000000ffff047224 */ /* 0x000fce00078e000e */
[----:B------:R-:W-:Y:S05]  /*25fd0*/  WARPSYNC.COLLECTIVE R15, `(.L_x_6159) ;  /* 0x000000000f087348 */ /* 0x000fea0003c00000 */
[----:B------:R0:W1:Y:S02]  /*25fe0*/  SHFL.IDX P6, R14, R13, R12, R11 ;  /* 0x0000000c0d0e7389 */ /* 0x00006400000c000b */
[----:B01----:R-:W-:Y:S01]  /*25ff0*/  ENDCOLLECTIVE ;  /* 0x000000000000791b */ /* 0x003fe20003800000 */
.L_x_6159:
[----:B------:R-:W-:Y:S02]  /*26000*/  IMAD.MOV.U32 R6, RZ, RZ, R14 ;  /* 0x000000ffff067224 */ /* 0x000fe400078e000e */
[----:B------:R-:W-:-:S05]  /*26010*/  IMAD.IADD R10, R7, 0x1, R10 ;  /* 0x00000001070a7824 */ /* 0x000fca00078e020a */
[----:B------:R2:W-:Y:S01]  /*26020*/  STL [R1+0xc], R10 ;  /* 0x00000c0a01007387 */ /* 0x0005e20000100800 */
[----:B------:R-:W-:Y:S05]  /*26030*/  BRA `(.L_x_6160) ;  /* 0xffffffcc00c87947 */ /* 0x000fea000383ffff */
.L_x_6058:
[----:B------:R-:W-:Y:S01]  /*26040*/  BSSY B0, `(.L_x_6161) ;  /* 0x0000008000007945 */ /* 0x000fe20003800000 */
[----:B------:R-:W-:Y:S02]  /*26050*/  IMAD.MOV.U32 R13, RZ, RZ, R3 ;  /* 0x000000ffff0d7224 */ /* 0x000fe400078e0003 */
[----:B------:R-:W-:Y:S02]  /*26060*/  IMAD.MOV.U32 R12, RZ, RZ, R7 ;  /* 0x000000ffff0c7224 */ /* 0x000fe400078e0007 */
[----:B------:R-:W-:Y:S02]  /*26070*/  IMAD.MOV.U32 R11, RZ, RZ, 0x1f ;  /* 0x0000001fff0b7424 */ /* 0x000fe400078e00ff */
[----:B------:R-:W-:-:S07]  /*26080*/  IMAD.MOV.U32 R15, RZ, RZ, -0x1 ;  /* 0xffffffffff0f7424 */ /* 0x000fce00078e00ff */
[----:B0-2---:R-:W-:Y:S05]  /*26090*/  WARPSYNC.COLLECTIVE R15, `(.L_x_6162) ;  /* 0x000000000f087348 */ /* 0x005fea0003c00000 */
[----:B------:R1:W3:Y:S02]  /*260a0*/  SHFL.IDX P6, R14, R13, R12, R11 ;  /* 0x0000000c0d0e7389 */ /* 0x0002e400000c000b */
[----:B0123--:R-:W-:Y:S01]  /*260b0*/  ENDCOLLECTIVE ;  /* 0x000000000000791b */ /* 0x00ffe20003800000 */
.L_x_6162:
[----:B------:R-:W-:Y:S05]  /*260c0*/  BSYNC B0 ;  /* 0x0000000000007941 */ /* 0x000fea0003800000 */
.L_x_6161:
[----:B------:R-:W-:Y:S01]  /*260d0*/  IMAD.MOV.U32 R8, RZ, RZ, R14 ;  /* 0x000000ffff087224 */ /* 0x000fe200078e000e */
[----:B------:R-:W-:Y:S06]  /*260e0*/  BRA `(.L_x_6057) ;  /* 0xffffffcc00b47947 */ /* 0x000fec000383ffff */
.L_x_6064:
[----:B0-----:R0:W1:Y:S02]  /*260f0*/  SYNCS.PHASECHK.TRANS64.TRYWAIT P0, [R0+URZ+0x28c20], R3 ;  /* 0x028c2003000075a7 */ /* 0x001064000800017f */
[----:B-1----:R-:W-:Y:S05]  /*26100*/  @!P0 NANOSLEEP.SYNCS 0x989680 ;  /* 0x009896800000895d */ /* 0x002fea0003900000 */
[----:B------:R-:W1:Y:S02]  /*26110*/  @!P0 SYNCS.PHASECHK.TRANS64 P0, [R0+URZ+0x28c20], R3 ;  /* 0x028c2003000085a7 */ /* 0x000e64000800007f */
[----:B-1----:R-:W-:Y:S05]  /*26120*/  @!P0 BRA `(.L_x_6064) ;  /* 0xfffffffc00f08947 */ /* 0x002fea000383ffff */
[----:B------:R-:W-:Y:S05]  /*26130*/  BRA `(.L_x_6163) ;  /* 0xffffffd800507947 */ /* 0x000fea000383ffff */
.L_x_6065:
        /* <DEDUP_REMOVED lines=11> */
.L_x_6165:
[----:B------:R-:W-:Y:S05]  /*261f0*/  BSYNC B0 ;  /* 0x0000000000007941 */ /* 0x000fea0003800000 */
.L_x_6164:
[----:B------:R-:W-:Y:S05]  /*26200*/  BRA `(.L_x_6166) ;  /* 0xffffffd800387947 */ /* 0x000fea000383ffff */
.L_x_6066:
[----:B------:R-:W-:Y:S01]  /*26210*/  BSSY B0, `(.L_x_6167) ;  /* 0x0000006000007945 */ /* 0x000fe20003800000 */
[----:B------:R-:W-:-:S07]  /*26220*/  IMAD.MOV.U32 R15, RZ, RZ, -0x1 ;  /* 0xffffffffff0f7424 */ /* 0x000fce00078e00ff */
[----:B01-3--:R-:W-:Y:S05]  /*26230*/  WARPSYNC.COLLECTIVE R15, `(.L_x_6168) ;  /* 0x000000000f0c7348 */ /* 0x00bfea0003c00000 */
[----:B------:R-:W-:Y:S02]  /*26240*/  ELECT P6, UR62, PT ;  /* 0x00000000003e782f */ /* 0x000fe400038c0000 */
[----:B------:R-:W-:Y:S01]  /*26250*/  MOV R14, UR62 ;  /* 0x0000003e000e7c02 */ /* 0x000fe20008000f00 */
[----:B01-3--:R-:W-:Y:S10]  /*26260*/  ENDCOLLECTIVE ;  /* 0x000000000000791b */ /* 0x00bff40003800000 */
.L_x_6168:
[----:B------:R-:W-:Y:S05]  /*26270*/  BSYNC B0 ;  /* 0x0000000000007941 */ /* 0x000fea0003800000 */
.L_x_6167:
[----:B------:R-:W-:Y:S05]  /*26280*/  BRA `(.L_x_6169) ;  /* 0xffffffd8002c7947 */ /* 0x000fea000383ffff */
.L_x_6068:
[----:B0-----:R0:W1:Y:S02]  /*26290*/  SYNCS.PHASECHK.TRANS64.TRYWAIT P0, [R6+URZ], R5 ;  /* 0x00000005060075a7 */ /* 0x001064000800017f */
[----:B-1----:R-:W-:Y:S05]  /*262a0*/  @!P0 NANOSLEEP.SYNCS 0x989680 ;  /* 0x009896800000895d */ /* 0x002fea0003900000 */
[----:B------:R-:W1:Y:S02]  /*262b0*/  @!P0 SYNCS.PHASECHK.TRANS64 P0, [R6+URZ], R5 ;  /* 0x00000005060085a7 */ /* 0x000e64000800007f */
[----:B-1----:R-:W-:Y:S05]  /*262c0*/  @!P0 BRA `(.L_x_6068) ;  /* 0xfffffffc00f08947 */ /* 0x002fea000383ffff */
[----:B------:R-:W-:Y:S05]  /*262d0*/  BRA `(.L_x_6170) ;  /* 0xffffffd800647947 */ /* 0x000fea000383ffff */
.L_x_6069:
[----:B-1----:R1:W2:Y:S02]  /*262e0*/  SYNCS.PHASECHK.TRANS64.TRYWAIT P0, [R7+URZ], R2 ;  /* 0x00000002070075a7 */ /* 0x0022a4000800017f */
[----:B--2---:R-:W-:Y:S05]  /*262f0*/  @!P0 NANOSLEEP.SYNCS 0x989680 ;  /* 0x009896800000895d */ /* 0x004fea0003900000 */
[----:B------:R-:W2:Y:S02]  /*26300*/  @!P0 SYNCS.PHASECHK.TRANS64 P0, [R7+URZ], R2 ;  /* 0x00000002070085a7 */ /* 0x000ea4000800007f */
[----:B--2---:R-:W-:Y:S05]  /*26310*/  @!P0 BRA `(.L_x_6069) ;  /* 0xfffffffc00f08947 */ /* 0x004fea000383ffff */
[----:B------:R-:W-:Y:S05]  /*26320*/  BRA `(.L_x_6171) ;  /* 0xffffffd800587947 */ /* 0x000fea000383ffff */
.L_x_6071:
[----:B--2---:R2:W4:Y:S02]  /*26330*/  SYNCS.PHASECHK.TRANS64.TRYWAIT P0, [R4+URZ], R5 ;  /* 0x00000005040075a7 */ /* 0x004524000800017f */
[----:B----4-:R-:W-:Y:S05]  /*26340*/  @!P0 NANOSLEEP.SYNCS 0x989680 ;  /* 0x009896800000895d */ /* 0x010fea0003900000 */
[----:B------:R-:W4:Y:S02]  /*26350*/  @!P0 SYNCS.PHASECHK.TRANS64 P0, [R4+URZ], R5 ;  /* 0x00000005040085a7 */ /* 0x000f24000800007f */
[----:B----4-:R-:W-:Y:S05]  /*26360*/  @!P0 BRA `(.L_x_6071) ;  /* 0xfffffffc00f08947 */ /* 0x010fea000383ffff */
[----:B------:R-:W-:Y:S05]  /*26370*/  BRA `(.L_x_6172) ;  /* 0xffffffd8005c7947 */ /* 0x000fea000383ffff */
.L_x_6173:
        /* <DEDUP_REMOVED lines=16> */
.L_x_15177:


//--------------------- .text._ZN7cutlass13device_kernelIN5flash11enable_sm90INS1_16FlashAttnFwdSm90INS1_25CollectiveMainloopFwdSm90ILi2EN4cute5tupleIJNS5_1CILi1EEES8_S8_EEENS6_IJNS7_ILi64EEESA_SA_EEELi512ENS_10bfloat16_tEfNS_4arch4Sm90ELb0ELb1ELb1ELb1ELb0ELb0ELb1ELb0ELb0ELb1ELb1ELb0EEENS1_21CollectiveEpilogueFwdINS6_IJSA_NS7_ILi512EEESA_EEES9_SC_SE_Li256ELb1ELb1ELb1ELb0EEENS1_36VarlenDynamicPersistentTileSchedulerILi64ELi64ELi256ELi128ELb1ELb1ELb1ELb1ELb0ELb1EEEEEEEEEvNT_6ParamsE --------------------------
	.section	.text._ZN7cutlass13device_kernelIN5flash11enable_sm90INS1_16FlashAttnFwdSm90INS1_25CollectiveMainloopFwdSm90ILi2EN4cute5tupleIJNS5_1CILi1EEES8_S8_EEENS6_IJNS7_ILi64EEESA_SA_EEELi512ENS_10bfloat16_tEfNS_4arch4Sm90ELb0ELb1ELb1ELb1ELb0ELb0ELb1ELb0ELb0ELb1ELb1ELb0EEENS1_21CollectiveEpilogueFwdINS6_IJSA_NS7_ILi512EEESA_EEES9_SC_SE_Li256ELb1ELb1ELb1ELb0EEENS1_36VarlenDynamicPersistentTileSchedulerILi64ELi64ELi256ELi128ELb1ELb1ELb1ELb1ELb0ELb1EEEEEEEEEvNT_6ParamsE,"ax",@progbits
	.align	128
.text._ZN7cutlass13device_kernelIN5flash11enable_sm90INS1_16FlashAttnFwdSm90INS1_25CollectiveMainloopFwdSm90ILi2EN4cute5tupleIJNS5_1CILi1EEES8_S8_EEENS6_IJNS7_ILi64EEESA_SA_EEELi512ENS_10bfloat16_tEfNS_4arch4Sm90ELb0ELb1ELb1ELb1ELb0ELb0ELb1ELb0ELb0ELb1ELb1ELb0EEENS1_21CollectiveEpilogueFwdINS6_IJSA_NS7_ILi512EEESA_EEES9_SC_SE_Li256ELb1ELb1ELb1ELb0EEENS1_36VarlenDynamicPersistentTileSchedulerILi64ELi64ELi256ELi128ELb1ELb1ELb1ELb1ELb0ELb1EEEEEEEEEvNT_6ParamsE:
        .type           _ZN7cutlass13device_kernelIN5flash11enable_sm90INS1_16FlashAttnFwdSm90INS1_25CollectiveMainloopFwdSm90ILi2EN4cute5tupleIJNS5_1CILi1EEES8_S8_EEENS6_IJNS7_ILi64EEESA_SA_EEELi512ENS_10bfloat16_tEfNS_4arch4Sm90ELb0ELb1ELb1ELb1ELb0ELb0ELb1ELb0ELb0ELb1ELb1ELb0EEENS1_21CollectiveEpilogueFwdINS6_IJSA_NS7_ILi512EEESA_EEES9_SC_SE_Li256ELb1ELb1ELb1ELb0EEENS1_36VarlenDynamicPersistentTileSchedulerILi64ELi64ELi256ELi128ELb1ELb1ELb1ELb1ELb0ELb1EEEEEEEEEvNT_6ParamsE,@function
        .size           _ZN7cutlass13device_kernelIN5flash11enable_sm90INS1_16FlashAttnFwdSm90INS1_25CollectiveMainloopFwdSm90ILi2EN4cute5tupleIJNS5_1CILi1EEES8_S8_EEENS6_IJNS7_ILi64EEESA_SA_EEELi512ENS_10bfloat16_tEfNS_4arch4Sm90ELb0ELb1ELb1ELb1ELb0ELb0ELb1ELb0ELb0ELb1ELb1ELb0EEENS1_21CollectiveEpilogueFwdINS6_IJSA_NS7_ILi512EEESA_EEES9_SC_SE_Li256ELb1ELb1ELb1ELb0EEENS1_36VarlenDynamicPersistentTileSchedulerILi64ELi64ELi256ELi128ELb1ELb1ELb1ELb1ELb0ELb1EEEEEEEEEvNT_6ParamsE,(.L_x_15178 - _ZN7cutlass13device_kernelIN5flash11enable_sm90INS1_16FlashAttnFwdSm90INS1_25CollectiveMainloopFwdSm90ILi2EN4cute5tupleIJNS5_1CILi1EEES8_S8_EEENS6_IJNS7_ILi64EEESA_SA_EEELi512ENS_10bfloat16_tEfNS_4arch4Sm90ELb0ELb1ELb1ELb1ELb0ELb0ELb1ELb0ELb0ELb1ELb1ELb0EEENS1_21CollectiveEpilogueFwdINS6_IJSA_NS7_ILi512EEESA_EEES9_SC_SE_Li256ELb1ELb1ELb1ELb0EEENS1_36VarlenDynamicPersistentTileSchedulerILi64ELi64ELi256ELi128ELb1ELb1ELb1ELb1ELb0ELb1EEEEEEEEEvNT_6ParamsE)
        .other          _ZN7cutlass13device_kernelIN5flash11enable_sm90INS1_16FlashAttnFwdSm90INS1_25CollectiveMainloopFwdSm90ILi2EN4cute5tupleIJNS5_1CILi1EEES8_S8_EEENS6_IJNS7_ILi64EEESA_SA_EEELi512ENS_10bfloat16_tEfNS_4arch4Sm90ELb0ELb1ELb1ELb1ELb0ELb0ELb1ELb0ELb0ELb1ELb1ELb0EEENS1_21CollectiveEpilogueFwdINS6_IJSA_NS7_ILi512EEESA_EEES9_SC_SE_Li256ELb1ELb1ELb1ELb0EEENS1_36VarlenDynamicPersistentTileSchedulerILi64ELi64ELi256ELi128ELb1ELb1ELb1ELb1ELb0ELb1EEEEEEEEEvNT_6ParamsE,@"STO_CUDA_ENTRY STV_DEFAULT"
_ZN7cutlass13device_kernelIN5flash11enable_sm90INS1_16FlashAttnFwdSm90INS1_25CollectiveMainloopFwdSm90ILi2EN4cute5tupleIJNS5_1CILi1EEES8_S8_EEENS6_IJNS7_ILi64EEESA_SA_EEELi512ENS_10bfloat16_tEfNS_4arch4Sm90ELb0ELb1ELb1ELb1ELb0ELb0ELb1ELb0ELb0ELb1ELb1ELb0EEENS1_21CollectiveEpilogueFwdINS6_IJSA_NS7_ILi512EEESA_EEES9_SC_SE_Li256ELb1ELb1ELb1ELb0EEENS1_36VarlenDynamicPersistentTileSchedulerILi64ELi64ELi256ELi128ELb1ELb1ELb1ELb1ELb0ELb1EEEEEEEEEvNT_6ParamsE:
[----:B------:R-:W0:Y:S02]  /*0000*/  LDC R1, c[0x0][0x28] ;  /* 0x00000a00ff017b82 */ /* 0x000e240000000800 */
[----:B0-----:R-:W-:Y:S01]  /*0010*/  VIADD R1, R1, 0xfffffb40 ;  /* 0xfffffb4001017836 */ /* 0x001fe20000000000 */
[----:B------:R-:W0:Y:S01]  /*0020*/  S2R R4, SR_TID.X ;  /* 0x0000000000047919 */ /* 0x000e220000002100 */
[----:B------:R-:W-:Y:S01]  /*0030*/  ELECT P0, URZ, PT ;  /* 0x00000000003f782f */ /* 0x000fe20003800000 */
[----:B------:R-:W-:Y:S01]  /*0040*/  BSSY B0, `(.L_x_6174) ;  /* 0x0000011000007945 */ /* 0x000fe20003800000 */
[----:B------:R-:W-:Y:S01]  /*0050*/  ULDC UR4, c[0x0][0x20] ;  /* 0x0000080000047ab9 */ /* 0x000fe20000000800 */
[----:B0-----:R-:W-:-:S05]  /*0060*/  SHF.R.U32.HI R0, RZ, 0x5, R4 ;  /* 0x00000005ff007819 */ /* 0x001fca0000011604 */
[----:B------:R-:W0:Y:S02]  /*0070*/  SHFL.IDX PT, R2, R0, RZ, 0x1f ;  /* 0x00001fff00027589 */ /* 0x000e2400000e0000 */
[----:B0-----:R-:W-:Y:S02]  /*0080*/  ISETP.EQ.AND P0, PT, R2, RZ, P0 ;  /* 0x000000ff0200720c */ /* 0x001fe40000702270 */
[----:B------:R-:W-:Y:S01]  /*0090*/  IADD3 R2, P1, R1, UR4, RZ ;  /* 0x0000000401027c10 */ /* 0x000fe2000ff3e0ff */
[----:B------:R-:W-:-:S04]  /*00a0*/  ULDC UR4, c[0x0][0x24] ;  /* 0x0000090000047ab9 */ /* 0x000fc80000000800 */
[----:B------:R-:W-:-:S06]  /*00b0*/  IMAD.X R16, RZ, RZ, UR4, P1 ;  /* 0x00000004ff107e24 */ /* 0x000fcc00088e06ff */
        /* <DEDUP_REMOVED lines=9> */
.L_x_6175:
[----:B------:R-:W-:Y:S05]  /*0150*/  BSYNC B0 ;  /* 0x0000000000007941 */ /* 0x000fea0003800000 */
.L_x_6174:
[----:B------:R-:W-:Y:S01]  /*0160*/  VOTEU.ANY UP0, P0 ;  /* 0x00000000003f7886 */ /* 0x000fe20000000100 */
[----:B------:R-:W0:Y:S01]  /*0170*/  SHFL.IDX PT, R3, R0, RZ, 0x1f ;  /* 0x00001fff00037589 */ /* 0x000e2200000e0000 */
[----:B------:R-:W-:Y:S01]  /*0180*/  UMOV UR4, 0x80 ;  /* 0x0000008000047882 */ /* 0x000fe20000000000 */
[----:B------:R-:W-:Y:S01]  /*0190*/  UMOV UR7, 0x100 ;  /* 0x0000010000077882 */ /* 0x000fe20000000000 */
[----:B------:R-:W-:Y:S01]  /*01a0*/  SHF.R.U32.HI R4, RZ, 0x7, R4 ;  /* 0x00000007ff047819 */ /* 0x000fe20000011604 */
[----:B------:R-:W1:Y:S01]  /*01b0*/  @UP0 S2UR UR8, SR_CgaCtaId ;  /* 0x00000000000809c3 */ /* 0x000e620000008800 */
[----:B------:R-:W-:Y:S01]  /*01c0*/  @UP0 UMOV UR6, 0x400 ;  /* 0x0000040000060882 */ /* 0x000fe20000000000 */
[----:B------:R-:W-:-:S04]  /*01d0*/  @UP0 UIADD3 UR4, -UR4, 0x100000, URZ ;  /* 0x0010000004040890 */ /* 0x000fc8000fffe13f */
[----:B------:R-:W-:Y:S02]  /*01e0*/  @UP0 USHF.L.U32 UR5, UR4, 0xb, URZ ;  /* 0x0000000b04050899 */ /* 0x000fe4000800063f */
[----:B------:R-:W-:Y:S01]  /*01f0*/  @UP0 USHF.L.U32 UR4, UR4, 0x1, URZ ;  /* 0x0000000104040899 */ /* 0x000fe2000800063f */
[----:B------:R-:W-:Y:S01]  /*0200*/  VOTEU.ANY UP1, P0 ;  /* 0x00000000003f7886 */ /* 0x000fe20000020100 */
[----:B------:R-:W-:Y:S01]  /*0210*/  VOTEU.ANY UP2, P0 ;  /* 0x00000000003f7886 */ /* 0x000fe20000040100 */
[----:B------:R-:W2:Y:S01]  /*0220*/  SHFL.IDX PT, R4, R4, RZ, 0x1f ;  /* 0x00001fff04047589 */ /* 0x000ea200000e0000 */
[----:B0-----:R-:W-:Y:S01]  /*0230*/  ISETP.NE.AND P1, PT, R3, RZ, PT ;  /* 0x000000ff0300720c */ /* 0x001fe20003f25270 */
[----:B-1----:R-:W-:Y:S02]  /*0240*/  @UP0 ULEA UR8, UR8, UR6, 0x18 ;  /* 0x0000000608080291 */ /* 0x002fe4000f8ec03f */
[----:B------:R-:W-:-:S04]  /*0250*/  @UP0 UIADD3 UR6, -UR7, 0x100000, URZ ;  /* 0x0010000007060890 */ /* 0x000fc8000fffe13f */
[----:B------:R-:W-:Y:S02]  /*0260*/  @UP0 USHF.L.U32 UR7, UR6, 0xb, URZ ;  /* 0x0000000b06070899 */ /* 0x000fe4000800063f */
[----:B------:R-:W-:Y:S01]  /*0270*/  @UP0 USHF.L.U32 UR6, UR6, 0x1, URZ ;  /* 0x0000000106060899 */ /* 0x000fe2000800063f */
[----:B------:R-:W-:Y:S01]  /*0280*/  VOTEU.ANY UP0, P0 ;  /* 0x00000000003f7886 */ /* 0x000fe20000000100 */
[----:B------:R-:W0:Y:S04]  /*0290*/  FENCE.VIEW.ASYNC.S ;  /* 0x00000000000073c6 */ /* 0x000e280000000000 */
[----:B0-----:R0:W1:Y:S01]  /*02a0*/  @UP0 SYNCS.EXCH.64 URZ, [UR8+0x38800], UR4 ;  /* 0x03880004083f05b2 */ /* 0x0010620008000100 */
[----:B------:R0:W3:Y:S05]  /*02b0*/  @UP1 SYNCS.EXCH.64 URZ, [UR8+0x38810], UR4 ;  /* 0x03881004083f15b2 */ /* 0x0000ea0008000100 */
[----:B------:R0:W4:Y:S01]  /*02c0*/  @UP2 SYNCS.EXCH.64 URZ, [UR8+0x38820], UR6 ;  /* 0x03882006083f25b2 */ /* 0x0001220008000100 */
[----:B--2---:R-:W-:Y:S05]  /*02d0*/  @P1 BRA `(.L_x_6176) ;  /* 0x0000000000381947 */ /* 0x004fea0003800000 */
        /* <DEDUP_REMOVED lines=13> */
[----:B--2---:R-:W-:Y:S01]  /*03b0*/  NOP ;  /* 0x0000000000007918 */ /* 0x004fe20000000000 */
.L_x_6176:
[----:B------:R-:W2:Y:S01]  /*03c0*/  SHFL.IDX PT, R3, R0, RZ, 0x1f ;  /* 0x00001fff00037589 */ /* 0x000ea200000e0000 */
[----:B------:R-:W-:Y:S01]  /*03d0*/  NOP ;  /* 0x0000000000007918 */ /* 0x000fe20000000000 */
[----:B--2---:R-:W-:-:S13]  /*03e0*/  ISETP.NE.AND P0, PT, R3, RZ, PT ;  /* 0x000000ff0300720c */ /* 0x004fda0003f05270 */
        /* <DEDUP_REMOVED lines=18> */
[----:B--2---:R-:W-:Y:S01]  /*0510*/  NOP ;  /* 0x0000000000007918 */ /* 0x004fe20000000000 */
.L_x_6177:
[----:B------:R-:W2:Y:S01]  /*0520*/  SHFL.IDX PT, R3, R0, RZ, 0x1f ;  /* 0x00001fff00037589 */ /* 0x000ea200000e0000 */
[----:B------:R-:W-:Y:S01]  /*0530*/  NOP ;  /* 0x0000000000007918 */ /* 0x000fe20000000000 */
[----:B--2---:R-:W-:-:S13]  /*0540*/  ISETP.NE.AND P0, PT, R3, RZ, PT ;  /* 0x000000ff0300720c */ /* 0x004fda0003f05270 */
        /* <DEDUP_REMOVED lines=15> */
.L_x_6178:
        /* <DEDUP_REMOVED lines=22> */
.L_x_6179:
[----:B------:R-:W2:Y:S01]  /*07a0*/  SHFL.IDX PT, R3, R0, RZ, 0x1f ;  /* 0x00001fff00037589 */ /* 0x000ea200000e0000 */
[----:B------:R-:W-:Y:S01]  /*07b0*/  R2UR UR38, R4 ;  /* 0x00000000042672ca */ /* 0x000fe200000e0000 */
        /* <DEDUP_REMOVED lines=21> */
.L_x_6180:
[----:B------:R-:W-:Y:S01]  /*0910*/  UISETP.NE.AND UP0, UPT, UR38, URZ, UPT ;  /* 0x0000003f2600728c */ /* 0x000fe2000bf05270 */
[----:B------:R-:W-:Y:S01]  /*0920*/  NOP ;  /* 0x0000000000007918 */ /* 0x000fe20000000000 */
[----:B------:R-:W-:Y:S01]  /*0930*/  ULDC.64 UR40, c[0x0][0x208] ;  /* 0x0000820000287ab9 */ /* 0x000fe20000000a00 */
[----:B------:R-:W-:Y:S01]  /*0940*/  IMAD.MOV.U32 R152, RZ, RZ, R2 ;  /* 0x000000ffff987224 */ /* 0x000fe200078e0002 */
[----:B0-----:R-:W-:Y:S01]  /*0950*/  UP2UR UR4, UPR, URZ, 0x1 ;  /* 0x000000013f047883 */ /* 0x001fe20008000000 */
[----:B------:R-:W-:Y:S01]  /*0960*/  IMAD.MOV.U32 R153, RZ, RZ, R16 ;  /* 0x000000ffff997224 */ /* 0x000fe200078e0010 */
[----:B-1-34-:R-:W-:Y:S01]  /*0970*/  BAR.SYNC.DEFER_BLOCKING 0x0 ;  /* 0x0000000000007b1d */ /* 0x01afe20000010000 */
[----:B------:R-:W-:-:S13]  /*0980*/  PLOP3.LUT P0, PT, PT, PT, UP0, 0x40, 0x0 ;  /* 0x000000000000781c */ /* 0x000fda0003f0e808 */
[----:B------:R-:W-:Y:S05]  /*0990*/  @P0 BRA `(.L_x_6181) ;  /* 0x000002c000140947 */ /* 0x000fea0003800000 */
.L_x_6182:
[----:B------:R-:W-:-:S08]  /*09a0*/  NOP ;  /* 0x0000000000007918 */ /* 0x000fd00000000000 */
[----:B------:R-:W0:Y:S02]  /*09b0*/  USETMAXREG.TRY_ALLOC.CTAPOOL UP0, 0xf0 ;  /* 0x000000f0000079c8 */ /* 0x000e240008000600 */
[----:B0-----:R-:W-:-:S13]  /*09c0*/  PLOP3.LUT P0, PT, PT, PT, UP0, 0x80, 0x0 ;  /* 0x000000000000781c */ /* 0x001fda0003f0f008 */
[----:B------:R-:W-:Y:S05]  /*09d0*/  @!P0 BRA `(.L_x_6182) ;  /* 0xfffffffc00f08947 */ /* 0x000fea000383ffff */
[----:B------:R-:W0:Y:S01]  /*09e0*/  S2R R3, SR_TID.X ;  /* 0x0000000000037919 */ /* 0x000e220000002100 */
[----:B------:R-:W1:Y:S01]  /*09f0*/  S2UR UR4, SR_CgaCtaId ;  /* 0x00000000000479c3 */ /* 0x000e620000008800 */
[----:B------:R-:W-:Y:S01]  /*0a00*/  UMOV UR47, 0x400 ;  /* 0x00000400002f7882 */ /* 0x000fe20000000000 */
[----:B------:R-:W-:Y:S01]  /*0a10*/  IADD3 R8, P1, R2, 0x1e8, RZ ;  /* 0x000001e802087810 */ /* 0x000fe20007f3e0ff */
[----:B------:R-:W-:Y:S04]  /*0a20*/  STL.64 [R1+0x1e8], RZ ;  /* 0x0001e8ff01007387 */ /* 0x000fe80000100a00 */
[----:B------:R-:W-:Y:S01]  /*0a30*/  IMAD.X R9, RZ, RZ, R16, P1 ;  /* 0x000000ffff097224 */ /* 0x000fe200008e0610 */
[----:B------:R-:W-:Y:S04]  /*0a40*/  STL [R1+0x1f0], RZ ;  /* 0x0001f0ff01007387 */ /* 0x000fe80000100800 */
[----:B------:R-:W-:Y:S04]  /*0a50*/  STL.64 [R1+0x490], R8 ;  /* 0x0004900801007387 */ /* 0x000fe80000100a00 */
[----:B------:R-:W-:Y:S01]  /*0a60*/  STL [R1+0x1f4], RZ ;  /* 0x0001f4ff01007387 */ /* 0x000fe20000100800 */
[----:B-1----:R-:W-:-:S03]  /*0a70*/  ULEA UR47, UR4, UR47, 0x18 ;  /* 0x0000002f042f7291 */ /* 0x002fc6000f8ec03f */
[----:B------:R-:W-:Y:S01]  /*0a80*/  ULDC UR4, c[0x0][0xd3c] ;  /* 0x00034f0000047ab9 */ /* 0x000fe20000000800 */
[----:B0-----:R-:W-:-:S04]  /*0a90*/  LOP3.LUT R0, R3, 0xffffff80, RZ, 0xc0, !PT ;  /* 0xffffff8003007812 */ /* 0x001fc800078ec0ff */
[----:B------:R-:W-:-:S13]  /*0aa0*/  ISETP.NE.AND P0, PT, R0, 0x80, PT ;  /* 0x000000800000780c */ /* 0x000fda0003f05270 */
[----:B------:R-:W-:Y:S06]  /*0ab0*/  @!P0 BAR.ARV 0x8, 0x100 ;  /* 0x0204000000008b1d */ /* 0x000fec0000002000 */
[----:B------:R-:W-:-:S13]  /*0ac0*/  ISETP.GE.U32.AND P0, PT, R3, 0x100, PT ;  /* 0x000001000300780c */ /* 0x000fda0003f06070 */
[----:B------:R-:W-:Y:S08]  /*0ad0*/  @P0 BAR.ARV 0xf, 0x100 ;  /* 0x03c4000000000b1d */ /* 0x000ff00000002000 */
[----:B------:R-:W-:Y:S01]  /*0ae0*/  BAR.SYNC.DEFER_BLOCKING 0x5, 0x180 ;  /* 0x0146000000007b1d */ /* 0x000fe20000010000 */
[----:B------:R-:W-:-:S05]  /*0af0*/  IADD3 R0, P2, R2, 0x1f4, RZ ;  /* 0x000001f402007810 */ /* 0x000fca0007f5e0ff */
[----:B------:R0:W-:Y:S02]  /*0b00*/  STL [R1+0x498], R0 ;  /* 0x0004980001007387 */ /* 0x0001e40000100800 */
[----:B0-----:R-:W-:-:S05]  /*0b10*/  IMAD.X R0, RZ, RZ, R16, P2 ;  /* 0x000000ffff007224 */ /* 0x001fca00010e0610 */
[----:B------:R-:W-:Y:S04]  /*0b20*/  STL [R1+0x484], R0 ;  /* 0x0004840001007387 */ /* 0x000fe80000100800 */
[----:B------:R-:W0:Y:S01]  /*0b30*/  LDS.128 R4, [UR47+0x388d0] ;  /* 0x0388d02fff047984 */ /* 0x000e220008000c00 */
[----:B------:R-:W-:Y:S06]  /*0b40*/  BAR.ARV 0x4, 0x180 ;  /* 0x0106000000007b1d */ /* 0x000fec0000002000 */
[----:B0-----:R-:W-:-:S13]  /*0b50*/  ISETP.GE.AND P0, PT, R7, UR4, PT ;  /* 0x0000000407007c0c */ /* 0x001fda000bf06270 */
[----:B------:R-:W-:Y:S05]  /*0b60*/  @P0 EXIT ;  /* 0x000000000000094d */ /* 0x000fea0003800000 */
[----:B------:R-:W-:Y:S01]  /*0b70*/  VIADD R218, R3, 0xffffff80 ;  /* 0xffffff8003da7836 */ /* 0x000fe20000000000 */
[----:B------:R-:W-:Y:S01]  /*0b80*/  R2UR UR7, R6 ;  /* 0x00000000060772ca */ /* 0x000fe200000e0000 */
[----:B------:R-:W0:Y:S01]  /*0b90*/  S2UR UR4, SR_SWINHI ;  /* 0x00000000000479c3 */ /* 0x000e220000002f00 */
[----:B------:R-:W-:Y:S02]  /*0ba0*/  R2UR UR5, R5 ;  /* 0x00000000050572ca */ /* 0x000fe400000e0000 */
[----:B------:R-:W-:Y:S02]  /*0bb0*/  SHF.R.S32.HI R3, RZ, 0x1f, R218 ;  /* 0x0000001fff037819 */ /* 0x000fe400000114da */
[----:B------:R-:W-:Y:S02]  /*0bc0*/  R2UR UR6, R7 ;  /* 0x00000000070672ca */ /* 0x000fe400000e0000 */
[CC--:B------:R-:W-:Y:S02]  /*0bd0*/  LEA.HI R6, R3.reuse, R218.reuse, RZ, 0x7 ;  /* 0x000000da03067211 */ /* 0x0c0fe400078f38ff */
[----:B------:R-:W-:-:S02]  /*0be0*/  LEA.HI R5, R3, R218, RZ, 0x2 ;  /* 0x000000da03057211 */ /* 0x000fc400078f10ff */
[-C--:B------:R-:W-:Y:S02]  /*0bf0*/  LEA.HI R0, R3, R218.reuse, RZ, 0x4 ;  /* 0x000000da03007211 */ /* 0x080fe400078f20ff */
[----:B------:R-:W-:Y:S02]  /*0c00*/  LOP3.LUT R7, R6, 0xffffff80, RZ, 0xc0, !PT ;  /* 0xffffff8006077812 */ /* 0x000fe400078ec0ff */
[----:B------:R-:W-:Y:S02]  /*0c10*/  LOP3.LUT R9, R5, 0xfffffffc, RZ, 0xc0, !PT ;  /* 0xfffffffc05097812 */ /* 0x000fe400078ec0ff */
[----:B------:R-:W-:Y:S01]  /*0c20*/  LOP3.LUT R5, R0, 0xfffffff0, RZ, 0xc0, !PT ;  /* 0xfffffff000057812 */ /* 0x000fe200078ec0ff */
[C---:B------:R-:W-:Y:S01]  /*0c30*/  IMAD.IADD R8, R218.reuse, 0x1, -R7 ;  /* 0x00000001da087824 */ /* 0x040fe200078e0a07 */
[----:B------:R-:W-:Y:S01]  /*0c40*/  LEA.HI R4, R3, R218, RZ, 0x5 ;  /* 0x000000da03047211 */ /* 0x000fe200078f28ff */
[C---:B------:R-:W-:Y:S01]  /*0c50*/  IMAD.IADD R12, R218.reuse, 0x1, -R9 ;  /* 0x00000001da0c7824 */ /* 0x040fe200078e0a09 */
[----:B------:R-:W-:Y:S01]  /*0c60*/  SHF.R.S32.HI R7, RZ, 0x4, R0 ;  /* 0x00000004ff077819 */ /* 0x000fe20000011400 */
[----:B------:R-:W-:Y:S01]  /*0c70*/  IMAD.IADD R15, R218, 0x1, -R5 ;  /* 0x00000001da0f7824 */ /* 0x000fe200078e0a05 */
[----:B------:R-:W-:Y:S01]  /*0c80*/  SHF.R.S32.HI R5, RZ, 0x1f, R8 ;  /* 0x0000001fff057819 */ /* 0x000fe20000011408 */
[----:B------:R-:W-:Y:S01]  /*0c90*/  UMOV UR36, UR47 ;  /* 0x0000002f00247c82 */ /* 0x000fe20008000000 */
[----:B0-----:R-:W-:Y:S01]  /*0ca0*/  UMOV UR37, UR4 ;  /* 0x0000000400257c82 */ /* 0x001fe20008000000 */
[----:B------:R-:W-:Y:S01]  /*0cb0*/  SHF.R.S32.HI R219, RZ, 0x7, R6 ;  /* 0x00000007ffdb7819 */ /* 0x000fe20000011406 */
[----:B------:R-:W-:Y:S01]  /*0cc0*/  IMAD.U32 R20, RZ, RZ, UR36 ;  /* 0x00000024ff147e24 */ /* 0x000fe2000f8e00ff */
[--C-:B------:R-:W-:Y:S01]  /*0cd0*/  SHF.R.S32.HI R14, RZ, 0x5, R4.reuse ;  /* 0x00000005ff0e7819 */ /* 0x100fe20000011404 */
[----:B------:R0:W-:Y:S01]  /*0ce0*/  STL [R1+0x4a4], R15 ;  /* 0x0004a40f01007387 */ /* 0x0001e20000100800 */
[----:B------:R-:W-:Y:S01]  /*0cf0*/  SHF.R.S32.HI R4, RZ, 0x1f, R4 ;  /* 0x0000001fff047819 */ /* 0x000fe20000011404 */
[----:B------:R-:W-:Y:S01]  /*0d00*/  IMAD.U32 R21, RZ, RZ, UR37 ;  /* 0x00000025ff157e24 */ /* 0x000fe2000f8e00ff */
[----:B------:R-:W-:Y:S01]  /*0d10*/  LEA.HI R0, R0, R7, RZ, 0x1 ;  /* 0x0000000700007211 */ /* 0x000fe200078f08ff */
[----:B------:R1:W-:Y:S01]  /*0d20*/  STL [R1+0x4a0], R14 ;  /* 0x0004a00e01007387 */ /* 0x0003e20000100800 */
[----:B------:R-:W-:-:S02]  /*0d30*/  LEA.HI R9, R5, R8, RZ, 0x2 ;  /* 0x0000000805097211 */ /* 0x000fc400078f10ff */
[----:B------:R-:W-:Y:S01]  /*0d40*/  LEA.HI R6, R6, R219, RZ, 0x1 ;  /* 0x000000db06067211 */ /* 0x000fe200078f08ff */
[----:B------:R-:W-:Y:S01]  /*0d50*/  STL.64 [R1+0x488], R20 ;  /* 0x0004881401007387 */ /* 0x000fe20000100a00 */
[----:B------:R-:W-:Y:S01]  /*0d60*/  LEA.HI R4, R4, R14, RZ, 0x2 ;  /* 0x0000000e04047211 */ /* 0x000fe200078f10ff */
[----:B0-----:R-:W-:Y:S01]  /*0d70*/  IMAD R15, R219, 0x100, R15 ;  /* 0x00000100db0f7824 */ /* 0x001fe200078e020f */
[----:B------:R-:W-:Y:S02]  /*0d80*/  LOP3.LUT R0, R0, 0x1ffffffe, RZ, 0xc0, !PT ;  /* 0x1ffffffe00007812 */ /* 0x000fe400078ec0ff */
[--C-:B------:R-:W-:Y:S02]  /*0d90*/  SHF.R.S32.HI R10, RZ, 0x2, R9.reuse ;  /* 0x00000002ff0a7819 */ /* 0x100fe40000011409 */
[----:B------:R-:W-:Y:S01]  /*0da0*/  SHF.R.S32.HI R11, RZ, 0x1f, R9 ;  /* 0x0000001fff0b7819 */ /* 0x000fe20000011409 */
[----:B------:R-:W-:Y:S01]  /*0db0*/  IMAD.IADD R0, R7, 0x1, -R0 ;  /* 0x0000000107007824 */ /* 0x000fe200078e0a00 */
[----:B------:R-:W-:-:S02]  /*0dc0*/  LOP3.LUT R9, R9, 0x7ffffffc, RZ, 0xc0, !PT ;  /* 0x7ffffffc09097812 */ /* 0x000fc400078ec0ff */
[----:B------:R-:W-:Y:S01]  /*0dd0*/  LOP3.LUT R6, R6, 0xfffffe, RZ, 0xc0, !PT ;  /* 0x00fffffe06067812 */ /* 0x000fe200078ec0ff */
[----:B------:R-:W-:Y:S01]  /*0de0*/  IMAD.SHL.U32 R18, R0, 0x8, RZ ;  /* 0x0000000800127824 */ /* 0x000fe200078e00ff */
[----:B------:R-:W-:Y:S01]  /*0df0*/  LOP3.LUT R4, R4, 0x3ffffc, RZ, 0xc0, !PT ;  /* 0x003ffffc04047812 */ /* 0x000fe200078ec0ff */
[----:B------:R-:W-:Y:S01]  /*0e00*/  IMAD.IADD R9, R8, 0x1, -R9 ;  /* 0x0000000108097824 */ /* 0x000fe200078e0a09 */
[----:B------:R-:W-:Y:S01]  /*0e10*/  LEA.HI R11, R11, R10, RZ, 0x3 ;  /* 0x0000000a0b0b7211 */ /* 0x000fe200078f18ff */
[----:B------:R-:W-:Y:S01]  /*0e20*/  IMAD.IADD R6, R219, 0x1, -R6 ;  /* 0x00000001db067824 */ /* 0x000fe200078e0a06 */
[----:B------:R-:W-:Y:S01]  /*0e30*/  LEA.HI R13, R12, R12, RZ, 0x1 ;  /* 0x0000000c0c0d7211 */ /* 0x000fe200078f08ff */
[----:B------:R-:W-:Y:S01]  /*0e40*/  IMAD.IADD R4, R14, 0x1, -R4 ;  /* 0x000000010e047824 */ /* 0x000fe200078e0a04 */
[----:B------:R-:W-:Y:S01]  /*0e50*/  LOP3.LUT R11, R11, 0xfffffff8, RZ, 0xc0, !PT ;  /* 0xfffffff80b0b7812 */ /* 0x000fe200078ec0ff */
[----:B-1----:R-:W-:Y:S01]  /*0e60*/  IMAD.SHL.U32 R14, R6, 0x100, RZ ;  /* 0x00000100060e7824 */ /* 0x002fe200078e00ff */
[----:B------:R-:W-:Y:S01]  /*0e70*/  LEA.HI R5, R5, R8, RZ, 0x5 ;  /* 0x0000000805057211 */ /* 0x000fe200078f28ff */
[----:B------:R-:W-:Y:S01]  /*0e80*/  IMAD.SHL.U32 R0, R9, 0x2, RZ ;  /* 0x0000000209007824 */ /* 0x000fe200078e00ff */
[----:B------:R-:W-:Y:S01]  /*0e90*/  LOP3.LUT R13, R13, 0x1ffffffe, RZ, 0xc0, !PT ;  /* 0x1ffffffe0d0d7812 */ /* 0x000fe200078ec0ff */
[----:B------:R-:W-:Y:S01]  /*0ea0*/  IMAD.IADD R22, R10, 0x1, -R11 ;  /* 0x000000010a167824 */ /* 0x000fe200078e0a0b */
[----:B------:R-:W-:Y:S01]  /*0eb0*/  SHF.R.S32.HI R5, RZ, 0x5, R5 ;  /* 0x00000005ff057819 */ /* 0x000fe20000011405 */
[----:B------:R-:W-:Y:S01]  /*0ec0*/  IMAD.IADD R23, R0, 0x1, R14 ;  /* 0x0000000100177824 */ /* 0x000fe200078e020e */
[----:B------:R0:W-:Y:S01]  /*0ed0*/  STL [R1+0x4a8], R0 ;  /* 0x0004a80001007387 */ /* 0x0001e20000100800 */
[----:B------:R-:W-:Y:S01]  /*0ee0*/  IMAD R4, R4, 0x10, R15 ;  /* 0x0000001004047824 */ /* 0x000fe200078e020f */
[----:B------:R-:W-:Y:S01]  /*0ef0*/  LEA.HI R3, R3, R218, RZ, 0x3 ;  /* 0x000000da03037211 */ /* 0x000fe200078f18ff */
[C---:B------:R-:W-:Y:S01]  /*0f00*/  VIADD R207, R23.reuse, 0x8 ;  /* 0x0000000817cf7836 */ /* 0x040fe20000000000 */
[----:B------:R1:W-:Y:S01]  /*0f10*/  STL [R1+0x4ac], R18 ;  /* 0x0004ac1201007387 */ /* 0x0003e20000100800 */
[----:B------:R-:W-:Y:S01]  /*0f20*/  VIADD R206, R23, 0x10 ;  /* 0x0000001017ce7836 */ /* 0x000fe20000000000 */
[----:B------:R-:W-:Y:S01]  /*0f30*/  LOP3.LUT R7, R3, 0xfffffff8, RZ, 0xc0, !PT ;  /* 0xfffffff803077812 */ /* 0x000fe200078ec0ff */
[----:B------:R-:W-:Y:S01]  /*0f40*/  IMAD.IADD R13, R12, 0x1, -R13 ;  /* 0x000000010c0d7824 */ /* 0x000fe200078e0a0d */
[----:B------:R-:W-:Y:S01]  /*0f50*/  SHF.R.S32.HI R210, RZ, 0x3, R3 ;  /* 0x00000003ffd27819 */ /* 0x000fe20000011403 */
[----:B------:R-:W-:Y:S01]  /*0f60*/  IMAD R22, R5, 0x10, R22 ;  /* 0x0000001005167824 */ /* 0x000fe200078e0216 */
[----:B0-----:R-:W-:Y:S01]  /*0f70*/  SHF.R.S32.HI R0, RZ, 0x1f, R23 ;  /* 0x0000001fff007819 */ /* 0x001fe20000011417 */
[C---:B------:R-:W-:Y:S01]  /*0f80*/  VIADD R205, R23.reuse, 0x18 ;  /* 0x0000001817cd7836 */ /* 0x040fe20000000000 */
[----:B------:R-:W-:Y:S01]  /*0f90*/  SHF.R.S32.HI R3, RZ, 0x1f, R207 ;  /* 0x0000001fff037819 */ /* 0x000fe200000114cf */
[----:B------:R-:W-:Y:S01]  /*0fa0*/  VIADD R204, R23, 0x20 ;  /* 0x0000002017cc7836 */ /* 0x000fe20000000000 */
[----:B------:R-:W-:Y:S01]  /*0fb0*/  STL [R1+0x49c], R14 ;  /* 0x00049c0e01007387 */ /* 0x000fe20000100800 */
[----:B-1----:R-:W-:-:S02]  /*0fc0*/  IMAD.U32 R18, R4, 0x40, R18 ;  /* 0x0000004004127824 */ /* 0x002fc400078e0012 */
[----:B------:R-:W-:Y:S01]  /*0fd0*/  IMAD R4, R13, 0x8, R22 ;  /* 0x000000080d047824 */ /* 0x000fe200078e0216 */
[----:B------:R0:W-:Y:S01]  /*0fe0*/  STL [R1+0x47c], R0 ;  /* 0x00047c0001007387 */ /* 0x0001e20000100800 */
[C---:B------:R-:W-:Y:S02]  /*0ff0*/  VIADD R203, R23.reuse, 0x28 ;  /* 0x0000002817cb7836 */ /* 0x040fe40000000000 */
[C---:B------:R-:W-:Y:S01]  /*1000*/  VIADD R202, R23.reuse, 0x30 ;  /* 0x0000003017ca7836 */ /* 0x040fe20000000000 */
[----:B------:R1:W-:Y:S01]  /*1010*/  STL [R1+0x480], R4 ;  /* 0x0004800401007387 */ /* 0x0003e20000100800 */
[C---:B------:R-:W-:Y:S02]  /*1020*/  VIADD R201, R23.reuse, 0x38 ;  /* 0x0000003817c97836 */ /* 0x040fe40000000000 */
[C---:B------:R-:W-:Y:S01]  /*1030*/  VIADD R200, R23.reuse, 0x40 ;  /* 0x0000004017c87836 */ /* 0x040fe20000000000 */
[----:B------:R2:W-:Y:S01]  /*1040*/  STL [R1+0x478], R3 ;  /* 0x0004780301007387 */ /* 0x0005e20000100800 */
[C---:B------:R-:W-:Y:S01]  /*1050*/  VIADD R199, R23.reuse, 0x48 ;  /* 0x0000004817c77836 */ /* 0x040fe20000000000 */
[----:B0-----:R-:W-:Y:S01]  /*1060*/  SHF.R.S32.HI R0, RZ, 0x1f, R206 ;  /* 0x0000001fff007819 */ /* 0x001fe200000114ce */
[----:B------:R-:W-:-:S02]  /*1070*/  VIADD R198, R23, 0x50 ;  /* 0x0000005017c67836 */ /* 0x000fc40000000000 */
[C---:B------:R-:W-:Y:S01]  /*1080*/  VIADD R197, R23.reuse, 0x58 ;  /* 0x0000005817c57836 */ /* 0x040fe20000000000 */
[----:B-1----:R-:W-:Y:S01]  /*1090*/  SHF.R.S32.HI R4, RZ, 0x1f, R205 ;  /* 0x0000001fff047819 */ /* 0x002fe200000114cd */
[----:B------:R0:W-:Y:S01]  /*10a0*/  STL [R1+0x474], R0 ;  /* 0x0004740001007387 */ /* 0x0001e20000100800 */
[C---:B------:R-:W-:Y:S01]  /*10b0*/  VIADD R196, R23.reuse, 0x60 ;  /* 0x0000006017c47836 */ /* 0x040fe20000000000 */
[----:B--2---:R-:W-:Y:S02]  /*10c0*/  SHF.R.S32.HI R3, RZ, 0x1f, R204 ;  /* 0x0000001fff037819 */ /* 0x004fe400000114cc */
[----:B------:R1:W-:Y:S01]  /*10d0*/  STL [R1+0x470], R4 ;  /* 0x0004700401007387 */ /* 0x0003e20000100800 */
[C---:B------:R-:W-:Y:S02]  /*10e0*/  VIADD R195, R23.reuse, 0x68 ;  /* 0x0000006817c37836 */ /* 0x040fe40000000000 */
[C---:B------:R-:W-:Y:S01]  /*10f0*/  VIADD R194, R23.reuse, 0x70 ;  /* 0x0000007017c27836 */ /* 0x040fe20000000000 */
[----:B------:R2:W-:Y:S01]  /*1100*/  STL [R1+0x46c], R3 ;  /* 0x00046c0301007387 */ /* 0x0005e20000100800 */
[----:B------:R-:W-:Y:S01]  /*1110*/  IMAD.IADD R220, R218, 0x1, -R7 ;  /* 0x00000001dadc7824 */ /* 0x000fe200078e0a07 */
[----:B0-----:R-:W-:Y:S01]  /*1120*/  SHF.R.S32.HI R0, RZ, 0x1f, R203 ;  /* 0x0000001fff007819 */ /* 0x001fe200000114cb */
[----:B------:R-:W-:-:S02]  /*1130*/  VIADD R193, R23, 0x78 ;  /* 0x0000007817c17836 */ /* 0x000fc40000000000 */
[----:B------:R-:W-:Y:S01]  /*1140*/  IMAD.SHL.U32 R160, R220, 0x8, RZ ;  /* 0x00000008dca07824 */ /* 0x000fe200078e00ff */
[----:B-1----:R-:W-:Y:S01]  /*1150*/  SHF.R.S32.HI R4, RZ, 0x1f, R202 ;  /* 0x0000001fff047819 */ /* 0x002fe200000114ca */
[----:B------:R0:W-:Y:S01]  /*1160*/  STL [R1+0x468], R0 ;  /* 0x0004680001007387 */ /* 0x0001e20000100800 */
[C---:B------:R-:W-:Y:S01]  /*1170*/  VIADD R192, R23.reuse, 0x80 ;  /* 0x0000008017c07836 */ /* 0x040fe20000000000 */
[----:B------:R-:W-:Y:S01]  /*1180*/  SHF.R.S32.HI R237, RZ, 0x1f, R193 ;  /* 0x0000001fffed7819 */ /* 0x000fe200000114c1 */
[C---:B------:R-:W-:Y:S01]  /*1190*/  VIADD R159, R160.reuse, 0x40 ;  /* 0x00000040a09f7836 */ /* 0x040fe20000000000 */
[----:B--2---:R-:W-:Y:S01]  /*11a0*/  SHF.R.S32.HI R3, RZ, 0x1f, R201 ;  /* 0x0000001fff037819 */ /* 0x004fe200000114c9 */
[----:B------:R1:W-:Y:S01]  /*11b0*/  STL [R1+0x464], R4 ;  /* 0x0004640401007387 */ /* 0x0003e20000100800 */
[C---:B------:R-:W-:Y:S01]  /*11c0*/  VIADD R158, R160.reuse, 0x80 ;  /* 0x00000080a09e7836 */ /* 0x040fe20000000000 */
[----:B------:R-:W-:Y:S01]  /*11d0*/  SHF.R.S32.HI R236, RZ, 0x1f, R192 ;  /* 0x0000001fffec7819 */ /* 0x000fe200000114c0 */
[C---:B------:R-:W-:Y:S01]  /*11e0*/  VIADD R157, R160.reuse, 0xc0 ;  /* 0x000000c0a09d7836 */ /* 0x040fe20000000000 */
[----:B------:R2:W-:Y:S01]  /*11f0*/  STL [R1+0x460], R3 ;  /* 0x0004600301007387 */ /* 0x0005e20000100800 */
[----:B0-----:R-:W-:Y:S01]  /*1200*/  SHF.R.S32.HI R0, RZ, 0x1f, R200 ;  /* 0x0000001fff007819 */ /* 0x001fe200000114c8 */
[C---:B------:R-:W-:Y:S01]  /*1210*/  VIADD R156, R160.reuse, 0x100 ;  /* 0x00000100a09c7836 */ /* 0x040fe20000000000 */
[----:B------:R-:W-:Y:S01]  /*1220*/  SHF.R.S32.HI R217, RZ, 0x1f, R159 ;  /* 0x0000001fffd97819 */ /* 0x000fe2000001149f */
[C---:B------:R-:W-:Y:S01]  /*1230*/  VIADD R17, R160.reuse, 0x140 ;  /* 0x00000140a0117836 */ /* 0x040fe20000000000 */
[----:B------:R-:W-:Y:S01]  /*1240*/  SHF.R.S32.HI R216, RZ, 0x1f, R158 ;  /* 0x0000001fffd87819 */ /* 0x000fe2000001149e */
[----:B------:R0:W-:Y:S01]  /*1250*/  STL [R1+0x45c], R0 ;  /* 0x00045c0001007387 */ /* 0x0001e20000100800 */
[----:B-1----:R-:W-:Y:S01]  /*1260*/  SHF.R.S32.HI R4, RZ, 0x1f, R199 ;  /* 0x0000001fff047819 */ /* 0x002fe200000114c7 */
[C---:B------:R-:W-:Y:S01]  /*1270*/  VIADD R162, R160.reuse, 0x180 ;  /* 0x00000180a0a27836 */ /* 0x040fe20000000000 */
[----:B------:R-:W-:Y:S01]  /*1280*/  SHF.R.S32.HI R215, RZ, 0x1f, R157 ;  /* 0x0000001fffd77819 */ /* 0x000fe2000001149d */
[----:B------:R-:W-:Y:S01]  /*1290*/  VIADD R161, R160, 0x1c0 ;  /* 0x000001c0a0a17836 */ /* 0x000fe20000000000 */
[----:B--2---:R-:W-:Y:S01]  /*12a0*/  SHF.R.S32.HI R3, RZ, 0x1f, R198 ;  /* 0x0000001fff037819 */ /* 0x004fe200000114c6 */
[----:B------:R1:W-:Y:S01]  /*12b0*/  STL [R1+0x458], R4 ;  /* 0x0004580401007387 */ /* 0x0003e20000100800 */
[C---:B------:R-:W-:Y:S01]  /*12c0*/  VIADD R191, R23.reuse, 0x88 ;  /* 0x0000008817bf7836 */ /* 0x040fe20000000000 */
[----:B------:R-:W-:Y:S01]  /*12d0*/  SHF.R.S32.HI R214, RZ, 0x1f, R156 ;  /* 0x0000001fffd67819 */ /* 0x000fe2000001149c */
[C---:B------:R-:W-:Y:S01]  /*12e0*/  VIADD R190, R23.reuse, 0x90 ;  /* 0x0000009017be7836 */ /* 0x040fe20000000000 */
[----:B0-----:R-:W-:Y:S01]  /*12f0*/  SHF.R.S32.HI R0, RZ, 0x1f, R197 ;  /* 0x0000001fff007819 */ /* 0x001fe200000114c5 */
[----:B------:R0:W-:Y:S01]  /*1300*/  STL [R1+0x454], R3 ;  /* 0x0004540301007387 */ /* 0x0001e20000100800 */
[C---:B------:R-:W-:Y:S01]  /*1310*/  VIADD R189, R23.reuse, 0x98 ;  /* 0x0000009817bd7836 */ /* 0x040fe20000000000 */
[----:B------:R-:W-:Y:S01]  /*1320*/  SHF.R.S32.HI R213, RZ, 0x1f, R17 ;  /* 0x0000001fffd57819 */ /* 0x000fe20000011411 */
[C---:B------:R-:W-:Y:S01]  /*1330*/  VIADD R188, R23.reuse, 0xa0 ;  /* 0x000000a017bc7836 */ /* 0x040fe20000000000 */
[----:B------:R2:W-:Y:S01]  /*1340*/  STL [R1+0x450], R0 ;  /* 0x0004500001007387 */ /* 0x0005e20000100800 */
[----:B-1----:R-:W-:Y:S01]  /*1350*/  SHF.R.S32.HI R4, RZ, 0x1f, R196 ;  /* 0x0000001fff047819 */ /* 0x002fe200000114c4 */
[C---:B------:R-:W-:Y:S01]  /*1360*/  VIADD R187, R23.reuse, 0xa8 ;  /* 0x000000a817bb7836 */ /* 0x040fe20000000000 */
[----:B------:R-:W-:Y:S01]  /*1370*/  SHF.R.S32.HI R212, RZ, 0x1f, R162 ;  /* 0x0000001fffd47819 */ /* 0x000fe200000114a2 */
[C---:B------:R-:W-:Y:S01]  /*1380*/  VIADD R186, R23.reuse, 0xb0 ;  /* 0x000000b017ba7836 */ /* 0x040fe20000000000 */
[----:B------:R-:W-:Y:S01]  /*1390*/  SHF.R.S32.HI R211, RZ, 0x1f, R161 ;  /* 0x0000001fffd37819 */ /* 0x000fe200000114a1 */
[----:B------:R1:W-:Y:S01]  /*13a0*/  STL [R1+0x44c], R4 ;  /* 0x00044c0401007387 */ /* 0x0003e20000100800 */
[----:B0-----:R-:W-:Y:S01]  /*13b0*/  SHF.R.S32.HI R3, RZ, 0x1f, R195 ;  /* 0x0000001fff037819 */ /* 0x001fe200000114c3 */
        /* <DEDUP_REMOVED lines=19> */
[----:B------:R-:W-:Y:S01]  /*14f0*/  IMAD.WIDE R18, R18, 0x2, R20 ;  /* 0x0000000212127825 */ /* 0x000fe200078e0214 */
[----:B------:R-:W-:-:S02]  /*1500*/  SHF.R.S32.HI R228, RZ, 0x1f, R184 ;  /* 0x0000001fffe47819 */ /* 0x000fc400000114b8 */
[----:B------:R-:W-:Y:S02]  /*1510*/  SHF.R.S32.HI R227, RZ, 0x1f, R167 ;  /* 0x0000001fffe37819 */ /* 0x000fe400000114a7 */
[----:B------:R-:W-:Y:S02]  /*1520*/  SHF.R.S32.HI R226, RZ, 0x1f, R166 ;  /* 0x0000001fffe27819 */ /* 0x000fe400000114a6 */
[----:B------:R-:W-:Y:S02]  /*1530*/  SHF.R.S32.HI R225, RZ, 0x1f, R165 ;  /* 0x0000001fffe17819 */ /* 0x000fe400000114a5 */
[----:B------:R-:W-:Y:S02]  /*1540*/  SHF.R.S32.HI R224, RZ, 0x1f, R164 ;  /* 0x0000001fffe07819 */ /* 0x000fe400000114a4 */
[----:B------:R-:W-:Y:S02]  /*1550*/  SHF.R.S32.HI R223, RZ, 0x1f, R163 ;  /* 0x0000001fffdf7819 */ /* 0x000fe400000114a3 */
[----:B------:R-:W-:-:S02]  /*1560*/  SHF.R.S32.HI R222, RZ, 0x1f, R209 ;  /* 0x0000001fffde7819 */ /* 0x000fc400000114d1 */
[----:B-1----:R-:W-:-:S07]  /*1570*/  SHF.R.S32.HI R221, RZ, 0x1f, R208 ;  /* 0x0000001fffdd7819 */ /* 0x002fce00000114d0 */
.L_x_6321:
[----:B------:R-:W-:Y:S01]  /*1580*/  ULDC.64 UR8, c[0x0][0xb20] ;  /* 0x0002c80000087ab9 */ /* 0x000fe20000000a00 */
[----:B------:R-:W-:Y:S02]  /*1590*/  ULOP3.LUT UR39, UR7, 0xff0000, URZ, 0xc0, !UPT ;  /* 0x00ff000007277892 */ /* 0x000fe4000f8ec03f */
[----:B------:R-:W-:Y:S01]  /*15a0*/  UISETP.NE.U32.AND UP0, UPT, UR8, URZ, UPT ;  /* 0x0000003f0800728c */ /* 0x000fe2000bf05070 */
[----:B------:R-:W-:-:S03]  /*15b0*/  ULDC UR49, c[0x0][0x2f0] ;  /* 0x0000bc0000317ab9 */ /* 0x000fc60000000800 */
        /* <DEDUP_REMOVED lines=9> */
[----:B0123--:R-:W-:Y:S02]  /*1650*/  IMAD.U32 R4, RZ, RZ, UR8 ;  /* 0x00000008ff047e24 */ /* 0x00ffe4000f8e00ff */
[----:B----4-:R-:W-:Y:S01]  /*1660*/  IMAD.U32 R5, RZ, RZ, UR9 ;  /* 0x00000009ff057e24 */ /* 0x010fe2000f8e00ff */
[----:B------:R-:W-:-:S03]  /*1670*/  @UP1 UIMAD.WIDE UR8, UR6, 0x4, UR10 ;  /* 0x00000004060818a5 */ /* 0x000fc6000f8e020a */
[----:B------:R-:W-:Y:S01]  /*1680*/  ULDC.64 UR10, c[0x0][0xb18] ;  /* 0x0002c600000a7ab9 */ /* 0x000fe20000000a00 */
[----:B------:R-:W2:Y:S02]  /*1690*/  @P0 LDG.E R4, desc[UR40][R4.64] ;  /* 0x0000002804040981 */ /* 0x000ea4000c1e1900 */
[----:B------:R-:W-:Y:S02]  /*16a0*/  IMAD.U32 R6, RZ, RZ, UR8 ;  /* 0x00000008ff067e24 */ /* 0x000fe4000f8e00ff */
[----:B------:R-:W-:Y:S01]  /*16b0*/  IMAD.U32 R7, RZ, RZ, UR9 ;  /* 0x00000009ff077e24 */ /* 0x000fe2000f8e00ff */
[----:B------:R-:W-:-:S04]  /*16c0*/  ULDC.64 UR8, c[0x0][0x418] ;  /* 0x0001060000087ab9 */ /* 0x000fc80000000a00 */
[----:B------:R-:W3:Y:S01]  /*16d0*/  @P2 LDG.E R6, desc[UR40][R6.64] ;  /* 0x0000002806062981 */ /* 0x000ee2000c1e1900 */
[----:B------:R-:W-:Y:S01]  /*16e0*/  UISETP.NE.U32.AND UP0, UPT, UR8, URZ, UPT ;  /* 0x0000003f0800728c */ /* 0x000fe2000bf05070 */
[----:B------:R-:W-:Y:S01]  /*16f0*/  ISETP.NE.U32.AND P1, PT, RZ, UR10, PT ;  /* 0x0000000aff007c0c */ /* 0x000fe2000bf25070 */
[----:B------:R-:W-:Y:S02]  /*1700*/  ULOP3.LUT UR8, UR7, 0xff000000, URZ, 0xc0, !UPT ;  /* 0xff00000007087892 */ /* 0x000fe4000f8ec03f */
[----:B------:R-:W-:Y:S01]  /*1710*/  UISETP.NE.AND.EX UP0, UPT, UR9, URZ, UPT, UP0 ;  /* 0x0000003f0900728c */ /* 0x000fe2000bf05300 */
[----:B------:R-:W-:Y:S01]  /*1720*/  ISETP.NE.AND.EX P1, PT, RZ, UR11, PT, P1 ;  /* 0x0000000bff007c0c */ /* 0x000fe2000bf25310 */
[----:B------:R-:W-:Y:S01]  /*1730*/  USHF.R.U32.HI UR8, URZ, 0x8, UR8 ;  /* 0x000000083f087899 */ /* 0x000fe20008011608 */
[----:B------:R-:W-:Y:S01]  /*1740*/  ULDC UR9, c[0x0][0x424] ;  /* 0x0001090000097ab9 */ /* 0x000fe20000000800 */
[----:B------:R-:W-:Y:S01]  /*1750*/  UMOV UR4, URZ ;  /* 0x0000003f00047c82 */ /* 0x000fe20008000000 */
[----:B------:R-:W-:Y:S01]  /*1760*/  USEL UR9, UR9, 0x1, UP0 ;  /* 0x0000000109097887 */ /* 0x000fe20008000000 */
[----:B------:R-:W-:Y:S01]  /*1770*/  ULDC UR48, c[0x0][0x288] ;  /* 0x0000a20000307ab9 */ /* 0x000fe20000000800 */
[----:B------:R-:W-:-:S02]  /*1780*/  ULEA.HI UR39, UR39, UR8, URZ, 0x10 ;  /* 0x0000000827277291 */ /* 0x000fc4000f8f803f */
[----:B------:R-:W-:Y:S01]  /*1790*/  UIMAD UR49, UR9, UR49, URZ ;  /* 0x00000031093172a4 */ /* 0x000fe2000f8e023f */
[----:B------:R-:W-:Y:S01]  /*17a0*/  UMOV UR42, UR7 ;  /* 0x00000007002a7c82 */ /* 0x000fe20008000000 */
        /* <DEDUP_REMOVED lines=16> */
.L_x_6183:
[----:B------:R-:W-:Y:S01]  /*18b0*/  UMOV UR43, UR5 ;  /* 0x00000005002b7c82 */ /* 0x000fe20008000000 */
        /* <DEDUP_REMOVED lines=9> */
.L_x_6184:
        /* <DEDUP_REMOVED lines=13> */
.L_x_6185:
[----:B------:R-:W0:Y:S01]  /*1a20*/  LDC R0, c[0x0][0xa80] ;  /* 0x0002a000ff007b82 */ /* 0x000e220000000800 */
[----:B------:R-:W-:Y:S01]  /*1a30*/  UISETP.NE.AND UP0, UPT, UR38, 0x1, UPT ;  /* 0x000000012600788c */ /* 0x000fe2000bf05270 */
[----:B------:R1:W-:Y:S01]  /*1a40*/  STL.128 [R1+0x200], RZ ;  /* 0x000200ff01007387 */ /* 0x0003e20000100c00 */
[C---:B------:R-:W-:Y:S01]  /*1a50*/  IADD3 R36, P0, R2.reuse, 0x200, RZ ;  /* 0x0000020002247810 */ /* 0x040fe20007f1e0ff */
[----:B------:R-:W-:Y:S01]  /*1a60*/  UIADD3 UR49, -UR4, UR49, URZ ;  /* 0x0000003104317290 */ /* 0x000fe2000fffe13f */
[----:B------:R-:W-:Y:S01]  /*1a70*/  IADD3 R35, P1, R2, 0x240, RZ ;  /* 0x0000024002237810 */ /* 0x000fe20007f3e0ff */
[----:B------:R1:W-:Y:S01]  /*1a80*/  STL.128 [R1+0x210], RZ ;  /* 0x000210ff01007387 */ /* 0x0003e20000100c00 */
[----:B------:R-:W-:Y:S01]  /*1a90*/  PLOP3.LUT P2, PT, PT, PT, UP0, 0x80, 0x0 ;  /* 0x000000000000781c */ /* 0x000fe20003f4f008 */
[--C-:B------:R-:W-:Y:S02]  /*1aa0*/  IMAD.X R37, RZ, RZ, R16.reuse, P0 ;  /* 0x000000ffff257224 */ /* 0x100fe400000e0610 */
[----:B------:R1:W-:Y:S01]  /*1ab0*/  STL.128 [R1+0x240], RZ ;  /* 0x000240ff01007387 */ /* 0x0003e20000100c00 */
[----:B------:R-:W-:-:S03]  /*1ac0*/  IMAD.X R34, RZ, RZ, R16, P1 ;  /* 0x000000ffff227224 */ /* 0x000fc600008e0610 */
[----:B------:R1:W-:Y:S04]  /*1ad0*/  STL.128 [R1+0x250], RZ ;  /* 0x000250ff01007387 */ /* 0x0003e80000100c00 */
[----:B------:R1:W-:Y:S04]  /*1ae0*/  STL.128 [R1+0x260], RZ ;  /* 0x000260ff01007387 */ /* 0x0003e80000100c00 */
[----:B------:R1:W-:Y:S04]  /*1af0*/  STL.128 [R1+0x270], RZ ;  /* 0x000270ff01007387 */ /* 0x0003e80000100c00 */
[----:B0-----:R1:W-:Y:S04]  /*1b00*/  STL [R1+0x220], R0 ;  /* 0x0002200001007387 */ /* 0x0013e80000100800 */
        /* <DEDUP_REMOVED lines=28> */
[----:B------:R-:W-:Y:S05]  /*1cd0*/  @!P2 BRA `(.L_x_6186) ;  /* 0x0000008000c0a947 */ /* 0x000fea0003800000 */
[----:B------:R-:W-:Y:S01]  /*1ce0*/  ULDC UR4, c[0x0][0x448] ;  /* 0x0001120000047ab9 */ /* 0x000fe20000000800 */
[----:B------:R-:W-:Y:S02]  /*1cf0*/  USHF.L.U32 UR8, UR5, 0x6, URZ ;  /* 0x0000000605087899 */ /* 0x000fe4000800063f */
[----:B------:R-:W-:Y:S02]  /*1d00*/  UISETP.NE.AND UP0, UPT, UR4, 0x1, UPT ;  /* 0x000000010400788c */ /* 0x000fe4000bf05270 */
[----:B------:R-:W-:Y:S01]  /*1d10*/  UIADD3 UR9, UR8, 0x3f, URZ ;  /* 0x0000003f08097890 */ /* 0x000fe2000fffe03f */
[----:B------:R-:W-:Y:S01]  /*1d20*/  ULDC.64 UR4, c[0x0][0xad8] ;  /* 0x0002b60000047ab9 */ /* 0x000fe20000000a00 */
[----:B------:R-:W-:Y:S02]  /*1d30*/  UIADD3 UR10, UR49, 0x1, -UR48 ;  /* 0x00000001310a7890 */ /* 0x000fe4000fffe830 */
[----:B------:R-:W-:-:S05]  /*1d40*/  UISETP.GE.AND UP1, UPT, UR5, 0x1, UPT ;  /* 0x000000010500788c */ /* 0x000fca000bf26270 */
[----:B------:R-:W-:Y:S01]  /*1d50*/  @UP0 UIADD3 UR6, UR8, 0x3f, URZ ;  /* 0x0000003f08060890 */ /* 0x000fe2000fffe03f */
[----:B------:R-:W-:Y:S01]  /*1d60*/  @UP0 ULDC UR7, c[0x0][0x44c] ;  /* 0x0001130000070ab9 */ /* 0x000fe20000000800 */
[----:B------:R-:W-:Y:S02]  /*1d70*/  PLOP3.LUT P1, PT, PT, PT, UP1, 0x80, 0x0 ;  /* 0x000000000000781c */ /* 0x000fe40003f2f018 */
        /* <DEDUP_REMOVED lines=16> */
.L_x_6188:
[----:B------:R-:W-:-:S11]  /*1e80*/  UISETP.NE.AND UP1, UPT, UR5, 0x1, UPT ;  /* 0x000000010500788c */ /* 0x000fd6000bf25270 */
[----:B------:R-:W-:Y:S02]  /*1e90*/  @UP1 ULDC.64 UR10, c[0x0][0xae0] ;  /* 0x0002b800000a1ab9 */ /* 0x000fe40000000a00 */
[----:B------:R-:W-:-:S04]  /*1ea0*/  UIMAD.WIDE.U32 UR6, UR9, UR10, URZ ;  /* 0x0000000a090672a5 */ /* 0x000fc8000f8e003f */
[----:B------:R-:W-:-:S12]  /*1eb0*/  @UP1 USHF.R.U32.HI UR9, URZ, UR11, UR7 ;  /* 0x0000000b3f091299 */ /* 0x000fd80008011607 */
.L_x_6189:
[----:B------:R-:W-:-:S04]  /*1ec0*/  UIMAD UR9, UR9, UR5, UR5 ;  /* 0x00000005090972a4 */ /* 0x000fc8000f8e0205 */
[----:B------:R-:W-:-:S04]  /*1ed0*/  UISETP.LT.AND UP1, UPT, UR4, UR9, UPT ;  /* 0x000000090400728c */ /* 0x000fc8000bf21270 */
[----:B------:R-:W-:-:S12]  /*1ee0*/  USEL UR4, UR4, UR9, UP1 ;  /* 0x0000000904047287 */ /* 0x000fd80008800000 */
.L_x_6187:
[----:B------:R-:W-:Y:S02]  /*1ef0*/  UIADD3 UR9, UR49, 0x3f, URZ ;  /* 0x0000003f31097890 */ /* 0x000fe4000fffe03f */
[----:B------:R-:W-:Y:S02]  /*1f00*/  UIADD3 UR10, UR4, 0x3f, URZ ;  /* 0x0000003f040a7890 */ /* 0x000fe4000fffe03f */
[----:B------:R-:W-:Y:S02]  /*1f10*/  USHF.R.S32.HI UR4, URZ, 0x1f, UR9 ;  /* 0x0000001f3f047899 */ /* 0x000fe40008011409 */
[----:B------:R-:W-:Y:S01]  /*1f20*/  USHF.R.S32.HI UR11, URZ, 0x1f, UR10 ;  /* 0x0000001f3f0b7899 */ /* 0x000fe2000801140a */
[----:B------:R-:W-:Y:S01]  /*1f30*/  @UP0 ULDC UR6, c[0x0][0x44c] ;  /* 0x0001130000060ab9 */ /* 0x000fe20000000800 */
[----:B------:R-:W-:Y:S02]  /*1f40*/  ULEA.HI UR4, UR4, UR9, URZ, 0x6 ;  /* 0x0000000904047291 */ /* 0x000fe4000f8f303f */
[----:B------:R-:W-:-:S02]  /*1f50*/  ULEA.HI UR11, UR11, UR10, URZ, 0x6 ;  /* 0x0000000a0b0b7291 */ /* 0x000fc4000f8f303f */
[----:B------:R-:W-:Y:S01]  /*1f60*/  UIMAD.WIDE.U32 UR6, UR8, UR6, URZ ;  /* 0x00000006080672a5 */ /* 0x000fe2000f8e003f */
[----:B------:R-:W-:Y:S01]  /*1f70*/  @UP0 ULDC UR9, c[0x0][0x450] ;  /* 0x0001140000090ab9 */ /* 0x000fe20000000800 */
[----:B------:R-:W-:Y:S02]  /*1f80*/  USHF.R.S32.HI UR4, URZ, 0x6, UR4 ;  /* 0x000000063f047899 */ /* 0x000fe40008011404 */
[----:B------:R-:W-:Y:S02]  /*1f90*/  USHF.R.S32.HI UR11, URZ, 0x6, UR11 ;  /* 0x000000063f0b7899 */ /* 0x000fe4000801140b */
[----:B------:R-:W-:Y:S02]  /*1fa0*/  @UP0 USHF.R.U32.HI UR8, URZ, UR9, UR7 ;  /* 0x000000093f080299 */ /* 0x000fe40008011607 */
[----:B------:R-:W-:Y:S02]  /*1fb0*/  UISETP.LT.AND UP0, UPT, UR4, UR11, UPT ;  /* 0x0000000b0400728c */ /* 0x000fe4000bf01270 */
[----:B------:R-:W-:Y:S01]  /*1fc0*/  UIADD3 UR8, UR8, UR49, -UR48 ;  /* 0x0000003108087290 */ /* 0x000fe2000fffe830 */
[----:B------:R-:W-:Y:S01]  /*1fd0*/  ULDC UR6, c[0x0][0xad4] ;  /* 0x0002b50000067ab9 */ /* 0x000fe20000000800 */
[----:B------:R-:W-:-:S02]  /*1fe0*/  USEL UR11, UR4, UR11, UP0 ;  /* 0x0000000b040b7287 */ /* 0x000fc40008000000 */
        /* <DEDUP_REMOVED lines=12> */
.L_x_6191:
[----:B------:R-:W-:-:S11]  /*20b0*/  UISETP.NE.AND UP0, UPT, UR5, 0x1, UPT ;  /* 0x000000010500788c */ /* 0x000fd6000bf05270 */
[----:B------:R-:W-:Y:S02]  /*20c0*/  @UP0 ULDC.64 UR12, c[0x0][0xae0] ;  /* 0x0002b800000c0ab9 */ /* 0x000fe40000000a00 */
[----:B------:R-:W-:-:S04]  /*20d0*/  UIMAD.WIDE.U32 UR6, UR8, UR12, URZ ;  /* 0x0000000c080672a5 */ /* 0x000fc8000f8e003f */
[----:B------:R-:W-:-:S12]  /*20e0*/  @UP0 USHF.R.U32.HI UR8, URZ, UR13, UR7 ;  /* 0x0000000d3f080299 */ /* 0x000fd80008011607 */
.L_x_6192:
[----:B------:R-:W-:-:S04]  /*20f0*/  UIMAD UR5, UR8, UR5, URZ ;  /* 0x00000005080572a4 */ /* 0x000fc8000f8e023f */
[----:B------:R-:W-:-:S04]  /*2100*/  UISETP.LT.AND UP0, UPT, UR4, UR5, UPT ;  /* 0x000000050400728c */ /* 0x000fc8000bf01270 */
[----:B------:R-:W-:-:S12]  /*2110*/  USEL UR4, UR4, UR5, !UP0 ;  /* 0x0000000504047287 */ /* 0x000fd8000c000000 */
.L_x_6190:
        /* <DEDUP_REMOVED lines=15> */
[-C--:B-1----:R-:W-:Y:S01]  /*2210*/  IABS R0, R4.reuse ;  /* 0x0000000400007213 */ /* 0x082fe20000000000 */
        /* <DEDUP_REMOVED lines=31> */
.L_x_6193:
[----:B------:R-:W-:Y:S01]  /*2410*/  UIMAD UR20, UR20, UR4, UR9 ;  /* 0x00000004141472a4 */ /* 0x000fe2000f8e0209 */
[----:B-1----:R-:W-:Y:S02]  /*2420*/  IMAD.U32 R0, RZ, RZ, UR11 ;  /* 0x0000000bff007e24 */ /* 0x002fe4000f8e00ff */
[----:B------:R-:W-:-:S05]  /*2430*/  IMAD.U32 R3, RZ, RZ, UR4 ;  /* 0x00000004ff037e24 */ /* 0x000fca000f8e00ff */
[----:B------:R-:W-:-:S04]  /*2440*/  VIADDMNMX R0, R3, UR20, R0, PT ;  /* 0x0000001403007c46 */ /* 0x000fc8000b800100 */
[----:B------:R-:W-:Y:S02]  /*2450*/  R2UR UR21, R0 ;  /* 0x00000000001572ca */ /* 0x000fe400000e0000 */
[----:B------:R-:W-:-:S11]  /*2460*/  PRMT R0, RZ, 0x7610, R0 ;  /* 0x00007610ff007816 */ /* 0x000fd60000000000 */
[----:B------:R-:W-:-:S06]  /*2470*/  UISETP.GT.AND UP0, UPT, UR21, UR20, UPT ;  /* 0x000000141500728c */ /* 0x000fcc000bf04270 */
[----:B------:R-:W-:-:S13]  /*2480*/  PLOP3.LUT P0, PT, PT, PT, UP0, 0x80, 0x0 ;  /* 0x000000000000781c */ /* 0x000fda0003f0f008 */
        /* <DEDUP_REMOVED lines=106> */
[----:B------:R-:W0:Y:S04]  /*2b30*/  SHFL.IDX PT, R3, R219, RZ, 0x1f ;  /* 0x00001fffdb037589 */ /* 0x000e2800000e0000 */
[----:B------:R-:W5:Y:S04]  /*2b40*/  LDL R20, [R1+0x260] ;  /* 0x0002600001147983 */ /* 0x000f680000100800 */
[----:B------:R-:W5:Y:S04]  /*2b50*/  LDL R21, [R1+0x354] ;  /* 0x0003540001157983 */ /* 0x000f680000100800 */
[----:B--2---:R1:W-:Y:S04]  /*2b60*/  STL [R1+0x240], R0 ;  /* 0x0002400001007387 */ /* 0x0043e80000100800 */
[----:B---3--:R-:W-:Y:S04]  /*2b70*/  STL [R1+0x244], R8 ;  /* 0x0002440801007387 */ /* 0x008fe80000100800 */
[----:B----4-:R2:W-:Y:S01]  /*2b80*/  STL [R1+0x250], R6 ;  /* 0x0002500601007387 */ /* 0x0105e20000100800 */
[----:B0-----:R-:W-:-:S03]  /*2b90*/  R2UR UR4, R3 ;  /* 0x00000000030472ca */ /* 0x001fc600000e0000 */
[----:B------:R-:W3:Y:S04]  /*2ba0*/  LDL R154, [R1+0x30c] ;  /* 0x00030c00019a7983 */ /* 0x000ee80000100800 */
        /* <DEDUP_REMOVED lines=15> */
[----:B-1----:R-:W4:Y:S04]  /*2ca0*/  LDL R0, [R1+0x428] ;  /* 0x0004280001007983 */ /* 0x002f280000100800 */
[----:B------:R-:W4:Y:S04]  /*2cb0*/  LDL R3, [R1+0x42c] ;  /* 0x00042c0001037983 */ /* 0x000f280000100800 */
[----:B--2---:R-:W2:Y:S04]  /*2cc0*/  LDL R6, [R1+0x430] ;  /* 0x0004300001067983 */ /* 0x004ea80000100800 */
[----:B------:R-:W2:Y:S04]  /*2cd0*/  LDL R7, [R1+0x434] ;  /* 0x0004340001077983 */ /* 0x000ea80000100800 */
[----:B------:R-:W2:Y:S04]  /*2ce0*/  LDL R8, [R1+0x438] ;  /* 0x0004380001087983 */ /* 0x000ea80000100800 */
[----:B------:R-:W2:Y:S01]  /*2cf0*/  LDL R9, [R1+0x43c] ;  /* 0x00043c0001097983 */ /* 0x000ea20000100800 */
[----:B------:R-:W-:-:S04]  /*2d00*/  ULEA.HI UR5, UR4, UR4, URZ, 0x1 ;  /* 0x0000000404057291 */ /* 0x000fc8000f8f083f */
[----:B------:R-:W-:-:S04]  /*2d10*/  ULOP3.LUT UR5, UR5, 0x1fffe, URZ, 0xc0, !UPT ;  /* 0x0001fffe05057892 */ /* 0x000fc8000f8ec03f */
[----:B------:R-:W-:-:S04]  /*2d20*/  UIADD3 UR5, UR4, -UR5, URZ ;  /* 0x8000000504057290 */ /* 0x000fc8000fffe03f */
[----:B------:R-:W-:-:S04]  /*2d30*/  ULEA UR5, UR5, UR47, 0xf ;  /* 0x0000002f05057291 */ /* 0x000fc8000f8e783f */
[----:B------:R-:W-:-:S04]  /*2d40*/  UIADD3 UR5, UR5, 0x400, URZ ;  /* 0x0000040005057890 */ /* 0x000fc8000fffe03f */
[----:B------:R-:W-:-:S04]  /*2d50*/  USHF.R.U32.HI UR5, URZ, 0x4, UR5 ;  /* 0x000000043f057899 */ /* 0x000fc80008011605 */
[----:B------:R-:W-:Y:S02]  /*2d60*/  ULOP3.LUT UR5, UR5, 0x3fff, URZ, 0xc0, !UPT ;  /* 0x00003fff05057892 */ /* 0x000fe4000f8ec03f */
[----:B------:R-:W-:Y:S02]  /*2d70*/  UIADD3 UR4, UR47, 0x36400, URZ ;  /* 0x000364002f047890 */ /* 0x000fe4000fffe03f */
[----:B------:R-:W-:Y:S01]  /*2d80*/  ULOP3.LUT UR22, UR5, 0x2000000, URZ, 0xfc, !UPT ;  /* 0x0200000005167892 */ /* 0x000fe2000f8efc3f */
[----:B-----5:R0:W-:Y:S01]  /*2d90*/  STL [R1+0x33c], R5 ;  /* 0x00033c0501007387 */ /* 0x0201e20000100800 */
[----:B------:R-:W-:-:S04]  /*2da0*/  USHF.R.U32.HI UR4, URZ, 0x4, UR4 ;  /* 0x000000043f047899 */ /* 0x000fc80008011604 */
[----:B------:R-:W-:Y:S01]  /*2db0*/  LEA R4, R4, UR22, 0xc ;  /* 0x0000001604047c11 */ /* 0x000fe2000f8e60ff */
[----:B0-----:R-:W-:-:S03]  /*2dc0*/  IMAD.MOV.U32 R5, RZ, RZ, 0x40000040 ;  /* 0x40000040ff057424 */ /* 0x001fc600078e00ff */
[----:B------:R-:W-:Y:S01]  /*2dd0*/  R2UR UR14, R4 ;  /* 0x00000000040e72ca */ /* 0x000fe200000e0000 */
[----:B------:R-:W-:Y:S01]  /*2de0*/  ULOP3.LUT UR4, UR4, 0x3fff, URZ, 0xc0, !UPT ;  /* 0x00003fff04047892 */ /* 0x000fe2000f8ec03f */
[----:B------:R-:W-:-:S03]  /*2df0*/  R2UR UR15, R5 ;  /* 0x00000000050f72ca */ /* 0x000fc600000e0000 */
[----:B------:R-:W-:Y:S01]  /*2e00*/  ULOP3.LUT UR12, UR4, 0x10000, URZ, 0xfc, !UPT ;  /* 0x00010000040c7892 */ /* 0x000fe2000f8efc3f */
        /* <DEDUP_REMOVED lines=111> */
[----:B---3--:R-:W-:Y:S04]  /*3500*/  STL [R1+0x30c], R154 ;  /* 0x00030c9a01007387 */ /* 0x008fe80000100800 */
[----:B----4-:R-:W-:Y:S04]  /*3510*/  STL [R1+0x314], R168 ;  /* 0x000314a801007387 */ /* 0x010fe80000100800 */
        /* <DEDUP_REMOVED lines=19> */
[----:B------:R-:W-:Y:S01]  /*3650*/  STL [R1+0x43c], R9 ;  /* 0x00043c0901007387 */ /* 0x000fe20000100800 */
[----:B------:R-:W-:Y:S01]  /*3660*/  UMOV UR17, 0x40000040 ;  /* 0x4000004000117882 */ /* 0x000fe20000000000 */
[----:B------:R-:W-:-:S02]  /*3670*/  WARPGROUP.DEPBAR.LE gsb0, 0x0 ;  /* 0x00008000000079c5 */ /* 0x000fc40000010000 */
        /* <DEDUP_REMOVED lines=277> */
[----:B------:R-:W0:Y:S03]  /*47d0*/  S2R R169, SR_TID.X ;  /* 0x0000000000a97919 */ /* 0x000e260000002100 */
[----:B------:R1:W-:Y:S04]  /*47e0*/  STL [R1+0x240], R0 ;  /* 0x0002400001007387 */ /* 0x0003e80000100800 */
[----:B------:R1:W-:Y:S04]  /*47f0*/  STL [R1+0x244], R72 ;  /* 0x0002444801007387 */ /* 0x0003e80000100800 */
[----:B------:R1:W-:Y:S04]  /*4800*/  STL [R1+0x248], R74 ;  /* 0x0002484a01007387 */ /* 0x0003e80000100800 */
[----:B------:R1:W-:Y:S04]  /*4810*/  STL [R1+0x24c], R76 ;  /* 0x00024c4c01007387 */ /* 0x0003e80000100800 */
[----:B------:R1:W-:Y:S04]  /*4820*/  STL [R1+0x250], R4 ;  /* 0x0002500401007387 */ /* 0x0003e80000100800 */
[----:B------:R1:W-:Y:S04]  /*4830*/  STL [R1+0x254], R78 ;  /* 0x0002544e01007387 */ /* 0x0003e80000100800 */
[----:B--2---:R1:W-:Y:S04]  /*4840*/  STL [R1+0x258], R80 ;  /* 0x0002585001007387 */ /* 0x0043e80000100800 */
[----:B------:R1:W-:Y:S01]  /*4850*/  STL [R1+0x25c], R82 ;  /* 0x00025c5201007387 */ /* 0x0003e20000100800 */
[----:B0-----:R-:W-:-:S03]  /*4860*/  LOP3.LUT R169, R169, 0x7f, RZ, 0xc0, !PT ;  /* 0x0000007fa9a97812 */ /* 0x001fc600078ec0ff */
[----:B------:R1:W-:Y:S04]  /*4870*/  STL [R1+0x260], R6 ;  /* 0x0002600601007387 */ /* 0x0003e80000100800 */
[----:B---3--:R1:W-:Y:S04]  /*4880*/  STL [R1+0x264], R84 ;  /* 0x0002645401007387 */ /* 0x0083e80000100800 */
        /* <DEDUP_REMOVED lines=118> */
[----:B------:R-:W-:Y:S06]  /*4ff0*/  BAR.ARV 0xf, 0x100 ;  /* 0x03c4000000007b1d */ /* 0x000fec0000002000 */
[----:B------:R-:W-:Y:S01]  /*5000*/  ISETP.NE.AND P1, PT, R169, RZ, PT ;  /* 0x000000ffa900720c */ /* 0x000fe20003f25270 */
[----:B------:R-:W-:-:S12]  /*5010*/  BSSY B0, `(.L_x_6195) ;  /* 0x0000007000007945 */ /* 0x000fd80003800000 */
[----:B-1----:R-:W-:Y:S05]  /*5020*/  @P1 BRA `(.L_x_6196) ;  /* 0x0000000000141947 */ /* 0x002fea0003800000 */
[----:B------:R-:W2:Y:S02]  /*5030*/  LDL R0, [R1+0x1e8] ;  /* 0x0001e80001007983 */ /* 0x000ea40000100800 */
[----:B--2---:R-:W-:-:S05]  /*5040*/  LEA R0, R0, UR47, 0x3 ;  /* 0x0000002f00007c11 */ /* 0x004fca000f8e18ff */
[----:B------:R-:W-:-:S05]  /*5050*/  VIADD R0, R0, 0x38860 ;  /* 0x0003886000007836 */ /* 0x000fca0000000000 */
[----:B------:R-:W-:-:S04]  /*5060*/  PRMT R0, RZ, 0x654, R0 ;  /* 0x00000654ff007816 */ /* 0x000fc80000000000 */
[----:B------:R0:W-:Y:S03]  /*5070*/  SYNCS.ARRIVE.TRANS64.RED.A1T0 RZ, [R0+URZ], RZ ;  /* 0x000000ff00ff79a7 */ /* 0x0001e6000810043f */
.L_x_6196:
[----:B------:R-:W-:Y:S05]  /*5080*/  BSYNC B0 ;  /* 0x0000000000007941 */ /* 0x000fea0003800000 */
.L_x_6195:
[----:B------:R-:W-:-:S04]  /*5090*/  UIADD3 UR6, UR21, -0x2, URZ ;  /* 0xfffffffe15067890 */ /* 0x000fc8000fffe03f */
[----:B------:R-:W-:-:S06]  /*50a0*/  UISETP.GE.AND UP0, UPT, UR6, UR20, UPT ;  /* 0x000000140600728c */ /* 0x000fcc000bf06270 */
[----:B------:R-:W-:-:S13]  /*50b0*/  PLOP3.LUT P0, PT, PT, PT, UP0, 0x80, 0x0 ;  /* 0x000000000000781c */ /* 0x000fda0003f0f008 */
[----:B------:R-:W-:Y:S05]  /*50c0*/  @!P0 BRA `(.L_x_6197) ;  /* 0x0000003c00688947 */ /* 0x000fea0003800000 */
[----:B------:R-:W-:-:S05]  /*50d0*/  UMOV UR21, UR6 ;  /* 0x0000000600157c82 */ /* 0x000fca0008000000 */
.L_x_6200:
[----:B0-----:R-:W2:Y:S04]  /*50e0*/  LDL R0, [R1+0x1e8] ;  /* 0x0001e80001007983 */ /* 0x001ea80000100800 */
        /* <DEDUP_REMOVED lines=63> */
[----:B------:R-:W5:Y:S01]  /*54e0*/  LDL.64 R6, [R1+0x438] ;  /* 0x0004380001067983 */ /* 0x000f620000100a00 */
[----:B--2---:R-:W-:-:S05]  /*54f0*/  IMAD R138, R0, 0x40, R22 ;  /* 0x00000040008a7824 */ /* 0x004fca00078e0216 */
[----:B------:R-:W-:Y:S01]  /*5500*/  LEA R138, R138, UR47, 0x2 ;  /* 0x0000002f8a8a7c11 */ /* 0x000fe2000f8e10ff */
[----:B------:R-:W-:Y:S06]  /*5510*/  BAR.SYNC.DEFER_BLOCKING 0xe, 0x100 ;  /* 0x0384000000007b1d */ /* 0x000fec0000010000 */
[----:B------:R-:W3:Y:S04]  /*5520*/  LDS R3, [R138+0x38400] ;  /* 0x038400008a037984 */ /* 0x000ee80000000800 */
[----:B------:R-:W0:Y:S01]  /*5530*/  LDS R138, [R138+0x38420] ;  /* 0x038420008a8a7984 */ /* 0x000e220000000800 */
        /* <DEDUP_REMOVED lines=60> */
[-C--:B------:R-:W-:Y:S01]  /*5900*/  FMUL.FTZ R80, R80, R3.reuse ;  /* 0x0000000350507220 */ /* 0x080fe20000410000 */
[----:B------:R-:W-:Y:S01]  /*5910*/  FMUL.FTZ R81, R81, R3 ;  /* 0x0000000351517220 */ /* 0x000fe20000410000 */
[C---:B------:R-:W-:Y:S01]  /*5920*/  FMUL.FTZ R79, R3.reuse, R79 ;  /* 0x0000004f034f7220 */ /* 0x040fe20000410000 */
[----:B------:R-:W-:Y:S01]  /*5930*/  FMUL.FTZ R78, R3, R78 ;  /* 0x0000004e034e7220 */ /* 0x000fe20000410000 */
[C---:B0-----:R-:W-:Y:S01]  /*5940*/  FMUL.FTZ R77, R138.reuse, R77 ;  /* 0x0000004d8a4d7220 */ /* 0x041fe20000410000 */
        /* <DEDUP_REMOVED lines=90> */
[----:B------:R0:W-:Y:S01]  /*5ef0*/  STL.64 [R1+0x420], R72 ;  /* 0x0004204801007387 */ /* 0x0001e20000100a00 */
[C---:B------:R-:W-:Y:S01]  /*5f00*/  FMUL.FTZ R7, R138.reuse, R7 ;  /* 0x000000078a077220 */ /* 0x040fe20000410000 */
[----:B------:R-:W-:Y:S02]  /*5f10*/  FMUL.FTZ R6, R138, R6 ;  /* 0x000000068a067220 */ /* 0x000fe40000410000 */
        /* <DEDUP_REMOVED lines=34> */
[----:B0-----:R-:W4:Y:S04]  /*6140*/  LDL R72, [R1+0x244] ;  /* 0x0002440001487983 */ /* 0x001f280000100800 */
[----:B-1----:R-:W5:Y:S04]  /*6150*/  LDL R74, [R1+0x248] ;  /* 0x00024800014a7983 */ /* 0x002f680000100800 */
[----:B------:R-:W5:Y:S04]  /*6160*/  LDL R76, [R1+0x24c] ;  /* 0x00024c00014c7983 */ /* 0x000f680000100800 */
[----:B------:R-:W5:Y:S04]  /*6170*/  LDL R14, [R1+0x250] ;  /* 0x00025000010e7983 */ /* 0x000f680000100800 */
[----:B------:R-:W5:Y:S04]  /*6180*/  LDL R78, [R1+0x254] ;  /* 0x00025400014e7983 */ /* 0x000f680000100800 */
[----:B------:R-:W5:Y:S04]  /*6190*/  LDL R82, [R1+0x258] ;  /* 0x0002580001527983 */ /* 0x000f680000100800 */
[----:B------:R-:W5:Y:S04]  /*61a0*/  LDL R84, [R1+0x25c] ;  /* 0x00025c0001547983 */ /* 0x000f680000100800 */
[----:B--2---:R-:W2:Y:S04]  /*61b0*/  LDL R4, [R1+0x260] ;  /* 0x0002600001047983 */ /* 0x004ea80000100800 */
[----:B------:R-:W2:Y:S04]  /*61c0*/  LDL R86, [R1+0x264] ;  /* 0x0002640001567983 */ /* 0x000ea80000100800 */
[----:B------:R-:W2:Y:S04]  /*61d0*/  LDL R88, [R1+0x268] ;  /* 0x0002680001587983 */ /* 0x000ea80000100800 */
[----:B------:R-:W2:Y:S04]  /*61e0*/  LDL R90, [R1+0x26c] ;  /* 0x00026c00015a7983 */ /* 0x000ea80000100800 */
        /* <DEDUP_REMOVED lines=117> */
[----:B----4-:R-:W-:Y:S04]  /*6940*/  STL [R1+0x244], R72 ;  /* 0x0002444801007387 */ /* 0x010fe80000100800 */
[----:B-----5:R-:W-:Y:S04]  /*6950*/  STL [R1+0x248], R74 ;  /* 0x0002484a01007387 */ /* 0x020fe80000100800 */
        /* <DEDUP_REMOVED lines=168> */
[----:B0-----:R-:W-:Y:S01]  /*73e0*/  @!P0 IMAD.MOV.U32 R0, RZ, RZ, RZ ;  /* 0x000000ffff008224 */ /* 0x001fe200078e00ff */
[----:B------:R-:W3:Y:S04]  /*73f0*/  @!P0 LDL R3, [R1+0x1ec] ;  /* 0x0001ec0001038983 */ /* 0x000ee80000100800 */
[----:B------:R-:W-:Y:S02]  /*7400*/  LEA R4, R0, UR22, 0xc ;  /* 0x0000001600047c11 */ /* 0x000fe4000f8e60ff */
[----:B------:R-:W4:Y:S02]  /*7410*/  LDL R0, [R1+0x1f0] ;  /* 0x0001f00001007983 */ /* 0x000f240000100800 */
[C---:B------:R-:W-:Y:S01]  /*7420*/  R2UR UR14, R4.reuse ;  /* 0x00000000040e72ca */ /* 0x040fe200000e0000 */
[----:B------:R-:W-:-:S05]  /*7430*/  VIADD R6, R4, 0x80 ;  /* 0x0000008004067836 */ /* 0x000fca0000000000 */
[----:B------:R-:W-:Y:S01]  /*7440*/  R2UR UR18, R6 ;  /* 0x00000000061272ca */ /* 0x000fe200000e0000 */
[C---:B------:R-:W-:Y:S02]  /*7450*/  VIADD R6, R4.reuse, 0x100 ;  /* 0x0000010004067836 */ /* 0x040fe40000000000 */
[----:B------:R-:W-:-:S03]  /*7460*/  VIADD R4, R4, 0x180 ;  /* 0x0000018004047836 */ /* 0x000fc60000000000 */
[----:B------:R-:W-:Y:S02]  /*7470*/  R2UR UR6, R6 ;  /* 0x00000000060672ca */ /* 0x000fe400000e0000 */
[----:B------:R-:W-:Y:S01]  /*7480*/  R2UR UR10, R4 ;  /* 0x00000000040a72ca */ /* 0x000fe200000e0000 */
        /* <DEDUP_REMOVED lines=142> */
[----:B------:R-:W4:Y:S04]  /*7d70*/  LDL R78, [R1+0x248] ;  /* 0x00024800014e7983 */ /* 0x000f280000100800 */
[----:B-1----:R-:W4:Y:S04]  /*7d80*/  LDL R80, [R1+0x24c] ;  /* 0x00024c0001507983 */ /* 0x002f280000100800 */
[----:B------:R-:W4:Y:S04]  /*7d90*/  LDL R8, [R1+0x250] ;  /* 0x0002500001087983 */ /* 0x000f280000100800 */
[----:B------:R-:W4:Y:S04]  /*7da0*/  LDL R82, [R1+0x254] ;  /* 0x0002540001527983 */ /* 0x000f280000100800 */
[----:B--2---:R-:W2:Y:S04]  /*7db0*/  LDL R84, [R1+0x258] ;  /* 0x0002580001547983 */ /* 0x004ea80000100800 */
[----:B------:R-:W2:Y:S04]  /*7dc0*/  LDL R86, [R1+0x25c] ;  /* 0x00025c0001567983 */ /* 0x000ea80000100800 */
[----:B------:R-:W2:Y:S04]  /*7dd0*/  LDL R10, [R1+0x260] ;  /* 0x00026000010a7983 */ /* 0x000ea80000100800 */
[----:B-----5:R-:W5:Y:S04]  /*7de0*/  LDL R88, [R1+0x264] ;  /* 0x0002640001587983 */ /* 0x020f680000100800 */
        /* <DEDUP_REMOVED lines=127> */
[----:B-----5:R-:W-:Y:S04]  /*85e0*/  STL [R1+0x264], R88 ;  /* 0x0002645801007387 */ /* 0x020fe80000100800 */
[----:B------:R-:W-:Y:S04]  /*85f0*/  STL [R1+0x268], R90 ;  /* 0x0002685a01007387 */ /* 0x000fe80000100800 */
[----:B---3--:R-:W-:Y:S04]  /*8600*/  STL [R1+0x26c], R92 ;  /* 0x00026c5c01007387 */ /* 0x008fe80000100800 */
        /* <DEDUP_REMOVED lines=116> */
[----:B------:R-:W-:Y:S01]  /*8d50*/  VIADD R0, R0, 0x1 ;  /* 0x0000000100007836 */ /* 0x000fe20000000000 */
[----:B------:R-:W-:Y:S01]  /*8d60*/  @!P0 LOP3.LUT R4, R3, 0x1, RZ, 0x3c, !PT ;  /* 0x0000000103048812 */ /* 0x000fe200078e3cff */
[----:B------:R-:W-:Y:S03]  /*8d70*/  BSSY B0, `(.L_x_6198) ;  /* 0x000000e000007945 */ /* 0x000fe60003800000 */
[----:B------:R0:W-:Y:S04]  /*8d80*/  STL [R1+0x1f0], R0 ;  /* 0x0001f00001007387 */ /* 0x0001e80000100800 */
[----:B------:R1:W-:Y:S01]  /*8d90*/  @!P0 STL [R1+0x1ec], R4 ;  /* 0x0001ec0401008387 */ /* 0x0003e20000100800 */
[----:B0-----:R-:W-:Y:S01]  /*8da0*/  IMAD.U32 R0, RZ, RZ, UR21 ;  /* 0x00000015ff007e24 */ /* 0x001fe2000f8e00ff */
[----:B------:R-:W-:-:S02]  /*8db0*/  UIADD3 UR21, UR21, -0x1, URZ ;  /* 0xffffffff15157890 */ /* 0x000fc4000fffe03f */
[----:B------:R1:W-:Y:S01]  /*8dc0*/  @!P0 STL [R1+0x1e8], RZ ;  /* 0x0001e8ff01008387 */ /* 0x0003e20000100800 */
[----:B------:R-:W-:Y:S06]  /*8dd0*/  BAR.ARV 0xf, 0x100 ;  /* 0x03c4000000007b1d */ /* 0x000fec0000002000 */
[----:B------:R-:W-:Y:S01]  /*8de0*/  ISETP.GT.AND P0, PT, R0, UR20, PT ;  /* 0x0000001400007c0c */ /* 0x000fe2000bf04270 */
[----:B------:R-:W-:-:S12]  /*8df0*/  @P1 BRA `(.L_x_6199) ;  /* 0x0000000000141947 */ /* 0x000fd80003800000 */
[----:B------:R-:W2:Y:S02]  /*8e00*/  LDL R0, [R1+0x1e8] ;  /* 0x0001e80001007983 */ /* 0x000ea40000100800 */
[----:B--2---:R-:W-:-:S05]  /*8e10*/  LEA R0, R0, UR47, 0x3 ;  /* 0x0000002f00007c11 */ /* 0x004fca000f8e18ff */
[----:B------:R-:W-:-:S05]  /*8e20*/  VIADD R0, R0, 0x38860 ;  /* 0x0003886000007836 */ /* 0x000fca0000000000 */
[----:B------:R-:W-:-:S04]  /*8e30*/  PRMT R0, RZ, 0x654, R0 ;  /* 0x00000654ff007816 */ /* 0x000fc80000000000 */
[----:B------:R0:W-:Y:S03]  /*8e40*/  SYNCS.ARRIVE.TRANS64.RED.A1T0 RZ, [R0+URZ], RZ ;  /* 0x000000ff00ff79a7 */ /* 0x0001e6000810043f */
.L_x_6199:
[----:B------:R-:W-:Y:S05]  /*8e50*/  BSYNC B0 ;  /* 0x0000000000007941 */ /* 0x000fea0003800000 */
.L_x_6198:
[----:B------:R-:W-:Y:S05]  /*8e60*/  @P0 BRA `(.L_x_6200) ;  /* 0xffffffc0009c0947 */ /* 0x000fea000383ffff */
.L_x_6197:
[----:B------:R-:W2:Y:S04]  /*8e70*/  LDL R135, [R1+0x1e8] ;  /* 0x0001e80001877983 */ /* 0x000ea80000100800 */
[----:B------:R-:W3:Y:S04]  /*8e80*/  LDL.64 R6, [R1+0x240] ;  /* 0x0002400001067983 */ /* 0x000ee80000100a00 */
[----:B-1----:R-:W4:Y:S04]  /*8e90*/  LDL.64 R4, [R1+0x250] ;  /* 0x0002500001047983 */ /* 0x002f280000100a00 */
        /* <DEDUP_REMOVED lines=62> */
[----:B--2---:R-:W-:-:S05]  /*9280*/  IMAD R135, R135, 0x40, R22 ;  /* 0x0000004087877824 */ /* 0x004fca00078e0216 */
[----:B------:R-:W-:Y:S01]  /*9290*/  LEA R135, R135, UR47, 0x2 ;  /* 0x0000002f87877c11 */ /* 0x000fe2000f8e10ff */
[----:B------:R-:W-:Y:S06]  /*92a0*/  BAR.SYNC.DEFER_BLOCKING 0xe, 0x100 ;  /* 0x0384000000007b1d */ /* 0x000fec0000010000 */
[----:B0-----:R-:W3:Y:S04]  /*92b0*/  LDS R0, [R135+0x38400] ;  /* 0x0384000087007984 */ /* 0x001ee80000000800 */
[----:B------:R-:W5:Y:S01]  /*92c0*/  LDS R135, [R135+0x38420] ;  /* 0x0384200087877984 */ /* 0x000f620000000800 */
[C---:B---3--:R-:W-:Y:S01]  /*92d0*/  FMUL.FTZ R7, R0.reuse, R7 ;  /* 0x0000000700077220 */ /* 0x048fe20000410000 */
[C---:B------:R-:W-:Y:S01]  /*92e0*/  FMUL.FTZ R6, R0.reuse, R6 ;  /* 0x0000000600067220 */ /* 0x040fe20000410000 */
[C---:B----4-:R-:W-:Y:S01]  /*92f0*/  FMUL.FTZ R5, R0.reuse, R5 ;  /* 0x0000000500057220 */ /* 0x050fe20000410000 */
[----:B------:R-:W-:-:S03]  /*9300*/  FMUL.FTZ R4, R0, R4 ;  /* 0x0000000400047220 */ /* 0x000fc60000410000 */
[----:B------:R0:W-:Y:S04]  /*9310*/  STL.64 [R1+0x240], R6 ;  /* 0x0002400601007387 */ /* 0x0001e80000100a00 */
[----:B------:R1:W-:Y:S04]  /*9320*/  STL.64 [R1+0x250], R4 ;  /* 0x0002500401007387 */ /* 0x0003e80000100a00 */
[----:B0-----:R-:W2:Y:S04]  /*9330*/  LDL.64 R6, [R1+0x438] ;  /* 0x0004380001067983 */ /* 0x001ea80000100a00 */
[----:B-1----:R-:W3:Y:S01]  /*9340*/  LDL.64 R4, [R1+0x418] ;  /* 0x0004180001047983 */ /* 0x002ee20000100a00 */
[C---:B-----5:R-:W-:Y:S01]  /*9350*/  FMUL.FTZ R11, R135.reuse, R11 ;  /* 0x0000000b870b7220 */ /* 0x060fe20000410000 */
[C---:B------:R-:W-:Y:S01]  /*9360*/  FMUL.FTZ R10, R135.reuse, R10 ;  /* 0x0000000a870a7220 */ /* 0x040fe20000410000 */
[C---:B------:R-:W-:Y:S01]  /*9370*/  FMUL.FTZ R133, R0.reuse, R133 ;  /* 0x0000008500857220 */ /* 0x040fe20000410000 */
[C---:B------:R-:W-:Y:S01]  /*9380*/  FMUL.FTZ R132, R0.reuse, R132 ;  /* 0x0000008400847220 */ /* 0x040fe20000410000 */
[C---:B------:R-:W-:Y:S01]  /*9390*/  FMUL.FTZ R131, R0.reuse, R131 ;  /* 0x0000008300837220 */ /* 0x040fe20000410000 */
        /* <DEDUP_REMOVED lines=116> */
[----:B0-----:R-:W-:-:S02]  /*9ae0*/  VIADD R10, R3, 0x1 ;  /* 0x00000001030a7836 */ /* 0x001fc40000000000 */
        /* <DEDUP_REMOVED lines=32> */
[----:B------:R0:W-:Y:S01]  /*9cf0*/  STL.64 [R1+0x258], R72 ;  /* 0x0002584801007387 */ /* 0x0001e20000100a00 */
[C---:B--2---:R-:W-:Y:S01]  /*9d00*/  FMUL.FTZ R7, R135.reuse, R7 ;  /* 0x0000000787077220 */ /* 0x044fe20000410000 */
[C---:B------:R-:W-:Y:S01]  /*9d10*/  FMUL.FTZ R6, R135.reuse, R6 ;  /* 0x0000000687067220 */ /* 0x040fe20000410000 */
[C---:B---3--:R-:W-:Y:S01]  /*9d20*/  FMUL.FTZ R5, R135.reuse, R5 ;  /* 0x0000000587057220 */ /* 0x048fe20000410000 */
[----:B------:R-:W-:Y:S01]  /*9d30*/  FMUL.FTZ R4, R135, R4 ;  /* 0x0000000487047220 */ /* 0x000fe20000410000 */
        /* <DEDUP_REMOVED lines=33> */
[----:B------:R-:W-:Y:S01]  /*9f50*/  BSSY B0, `(.L_x_6201) ;  /* 0x0000007000007945 */ /* 0x000fe20003800000 */
[----:B------:R-:W-:-:S11]  /*9f60*/  IMAD.MOV.U32 R0, RZ, RZ, 0x1 ;  /* 0x00000001ff007424 */ /* 0x000fd600078e00ff */
[----:B0-----:R-:W-:Y:S05]  /*9f70*/  @P0 BRA `(.L_x_6202) ;  /* 0x0000000000100947 */ /* 0x001fea0003800000 */
[----:B------:R-:W2:Y:S04]  /*9f80*/  LDL R4, [R1+0x1ec] ;  /* 0x0001ec0001047983 */ /* 0x000ea80000100800 */
[----:B------:R0:W-:Y:S01]  /*9f90*/  STL [R1+0x1e8], RZ ;  /* 0x0001e8ff01007387 */ /* 0x0001e20000100800 */
[----:B--2---:R-:W-:-:S05]  /*9fa0*/  LOP3.LUT R4, R4, 0x1, RZ, 0x3c, !PT ;  /* 0x0000000104047812 */ /* 0x004fca00078e3cff */
[----:B------:R0:W-:Y:S02]  /*9fb0*/  STL [R1+0x1ec], R4 ;  /* 0x0001ec0401007387 */ /* 0x0001e40000100800 */
.L_x_6202:
[----:B------:R-:W-:Y:S05]  /*9fc0*/  BSYNC B0 ;  /* 0x0000000000007941 */ /* 0x000fea0003800000 */
.L_x_6201:
[----:B------:R-:W-:Y:S05]  /*9fd0*/  BRA `(.L_x_6194) ;  /* 0x000001d800f07947 */ /* 0x000fea0003800000 */
.L_x_6186:
[----:B------:R-:W0:Y:S01]  /*9fe0*/  S2R R3, SR_TID.X ;  /* 0x0000000000037919 */ /* 0x000e220000002100 */
[----:B------:R-:W-:Y:S01]  /*9ff0*/  UISETP.NE.AND UP0, UPT, UR38, URZ, UPT ;  /* 0x0000003f2600728c */ /* 0x000fe2000bf05270 */
[----:B-1----:R-:W-:Y:S01]  /*a000*/  IMAD.U32 R0, RZ, RZ, UR5 ;  /* 0x00000005ff007e24 */ /* 0x002fe2000f8e00ff */
[----:B------:R-:W-:Y:S01]  /*a010*/  UMOV UR4, 0x1 ;  /* 0x0000000100047882 */ /* 0x000fe20000000000 */
[----:B------:R-:W-:Y:S01]  /*a020*/  IMAD.MOV.U32 R5, RZ, RZ, 0x80 ;  /* 0x00000080ff057424 */ /* 0x000fe200078e00ff */
[----:B------:R-:W-:Y:S01]  /*a030*/  USEL UR4, UR4, 0x2, !UP0 ;  /* 0x0000000204047887 */ /* 0x000fe2000c000000 */
[----:B------:R-:W-:Y:S01]  /*a040*/  IMAD.MOV.U32 R6, RZ, RZ, 0x1 ;  /* 0x00000001ff067424 */ /* 0x000fe200078e00ff */
[----:B------:R-:W-:Y:S01]  /*a050*/  UIADD3 UR7, UP1, UR36, 0x38830, URZ ;  /* 0x0003883024077890 */ /* 0x000fe2000ff3e03f */
[----:B------:R-:W-:Y:S01]  /*a060*/  IMAD.MOV.U32 R7, RZ, RZ, RZ ;  /* 0x000000ffff077224 */ /* 0x000fe200078e00ff */
[----:B------:R-:W-:Y:S01]  /*a070*/  UIADD3 UR9, UP0, UR36, 0x38840, URZ ;  /* 0x0003884024097890 */ /* 0x000fe2000ff1e03f */
[----:B------:R1:W-:Y:S01]  /*a080*/  STL [R1+0x70], R0 ;  /* 0x0000700001007387 */ /* 0x0003e20000100800 */
[----:B------:R-:W-:Y:S01]  /*a090*/  IMAD.U32 R13, RZ, RZ, UR4 ;  /* 0x00000004ff0d7e24 */ /* 0x000fe2000f8e00ff */
[----:B------:R-:W-:Y:S01]  /*a0a0*/  UIADD3 UR4, UP2, UR36, 0x38850, URZ ;  /* 0x0003885024047890 */ /* 0x000fe2000ff5e03f */
[----:B------:R-:W-:Y:S01]  /*a0b0*/  IMAD.MOV.U32 R8, RZ, RZ, 0x1 ;  /* 0x00000001ff087424 */ /* 0x000fe200078e00ff */
[----:B------:R-:W-:Y:S01]  /*a0c0*/  UIADD3 UR8, UP3, UR36, 0x38860, URZ ;  /* 0x0003886024087890 */ /* 0x000fe2000ff7e03f */
[----:B------:R-:W-:Y:S01]  /*a0d0*/  IMAD.MOV.U32 R9, RZ, RZ, RZ ;  /* 0x000000ffff097224 */ /* 0x000fe200078e00ff */
[----:B------:R-:W-:Y:S01]  /*a0e0*/  UIADD3.X UR6, URZ, UR37, URZ, UP2, !UPT ;  /* 0x000000253f067290 */ /* 0x000fe200097fe43f */
[----:B------:R-:W-:Y:S01]  /*a0f0*/  IMAD.MOV.U32 R12, RZ, RZ, 0x2000 ;  /* 0x00002000ff0c7424 */ /* 0x000fe200078e00ff */
[----:B------:R-:W-:Y:S01]  /*a100*/  ULDC UR11, c[0x0][0x448] ;  /* 0x00011200000b7ab9 */ /* 0x000fe20000000800 */
[----:B------:R-:W-:Y:S01]  /*a110*/  UIADD3.X UR10, URZ, UR37, URZ, UP3, !UPT ;  /* 0x000000253f0a7290 */ /* 0x000fe20009ffe43f */
[----:B-1----:R-:W-:Y:S01]  /*a120*/  IMAD.U32 R0, RZ, RZ, UR4 ;  /* 0x00000004ff007e24 */ /* 0x002fe2000f8e00ff */
[----:B------:R-:W-:Y:S01]  /*a130*/  UIADD3.X UR4, URZ, UR37, URZ, UP1, !UPT ;  /* 0x000000253f047290 */ /* 0x000fe20008ffe43f */
[----:B------:R1:W-:Y:S01]  /*a140*/  STL.64 [R1+0x60], R8 ;  /* 0x0000600801007387 */ /* 0x0003e20000100a00 */
[----:B------:R-:W-:Y:S01]  /*a150*/  UISETP.NE.AND UP1, UPT, UR11, 0x1, UPT ;  /* 0x000000010b00788c */ /* 0x000fe2000bf25270 */
[----:B------:R-:W-:Y:S01]  /*a160*/  IMAD.MOV.U32 R11, RZ, RZ, 0x100 ;  /* 0x00000100ff0b7424 */ /* 0x000fe200078e00ff */
[----:B------:R-:W-:Y:S01]  /*a170*/  UIADD3 UR45, UR49, 0x1, -UR48 ;  /* 0x00000001312d7890 */ /* 0x000fe2000fffe830 */
[----:B------:R2:W-:Y:S01]  /*a180*/  STL.64 [R1+0x18], R12 ;  /* 0x0000180c01007387 */ /* 0x0005e20000100a00 */
[----:B------:R-:W-:-:S02]  /*a190*/  IMAD.U32 R14, RZ, RZ, UR7 ;  /* 0x00000007ff0e7e24 */ /* 0x000fc4000f8e00ff */
[----:B------:R-:W-:Y:S01]  /*a1a0*/  IMAD.U32 R15, RZ, RZ, UR4 ;  /* 0x00000004ff0f7e24 */ /* 0x000fe2000f8e00ff */
[----:B------:R-:W-:Y:S01]  /*a1b0*/  STL.64 [R1], RZ ;  /* 0x000000ff01007387 */ /* 0x000fe20000100a00 */
[----:B0-----:R-:W-:Y:S01]  /*a1c0*/  LOP3.LUT R3, R3, 0x7f, RZ, 0xc0, !PT ;  /* 0x0000007f03037812 */ /* 0x001fe200078ec0ff */
[----:B-1----:R-:W-:Y:S02]  /*a1d0*/  IMAD.MOV.U32 R9, RZ, RZ, R13 ;  /* 0x000000ffff097224 */ /* 0x002fe400078e000d */
[----:B------:R-:W-:Y:S01]  /*a1e0*/  STL.64 [R1+0x8], R14 ;  /* 0x0000080e01007387 */ /* 0x000fe20000100a00 */
[----:B------:R-:W-:Y:S01]  /*a1f0*/  ISETP.NE.AND P0, PT, R3, RZ, PT ;  /* 0x000000ff0300720c */ /* 0x000fe20003f05270 */
[----:B------:R-:W-:Y:S01]  /*a200*/  IMAD.MOV.U32 R8, RZ, RZ, 0x10000 ;  /* 0x00010000ff087424 */ /* 0x000fe200078e00ff */
[----:B------:R-:W-:Y:S01]  /*a210*/  @UP1 ULDC UR7, c[0x0][0x44c] ;  /* 0x0001130000071ab9 */ /* 0x000fe20000000800 */
[----:B--2---:R-:W-:Y:S01]  /*a220*/  IMAD.U32 R12, RZ, RZ, UR9 ;  /* 0x00000009ff0c7e24 */ /* 0x004fe2000f8e00ff */
[----:B------:R-:W-:Y:S01]  /*a230*/  SEL R4, RZ, 0x1, P0 ;  /* 0x00000001ff047807 */ /* 0x000fe20000000000 */
[----:B------:R-:W-:Y:S01]  /*a240*/  STL.64 [R1+0x38], RZ ;  /* 0x000038ff01007387 */ /* 0x000fe20000100a00 */
[----:B------:R-:W-:-:S03]  /*a250*/  IADD3 R39, P0, R2, 0x38, RZ ;  /* 0x0000003802277810 */ /* 0x000fc60007f1e0ff */
[----:B------:R0:W-:Y:S01]  /*a260*/  STL.128 [R1+0x20], R4 ;  /* 0x0000200401007387 */ /* 0x0001e20000100c00 */
[----:B------:R-:W-:Y:S02]  /*a270*/  IMAD.MOV.U32 R10, RZ, RZ, R4 ;  /* 0x000000ffff0a7224 */ /* 0x000fe400078e0004 */
[----:B------:R-:W-:-:S03]  /*a280*/  IMAD.X R46, RZ, RZ, R16, P0 ;  /* 0x000000ffff2e7224 */ /* 0x000fc600000e0610 */
[----:B------:R1:W-:Y:S01]  /*a290*/  STL.128 [R1+0x50], R8 ;  /* 0x0000500801007387 */ /* 0x0003e20000100c00 */
[----:B0-----:R-:W-:Y:S01]  /*a2a0*/  IMAD.U32 R5, RZ, RZ, UR6 ;  /* 0x00000006ff057e24 */ /* 0x001fe2000f8e00ff */
[----:B------:R-:W-:Y:S01]  /*a2b0*/  UIADD3.X UR6, URZ, UR37, URZ, UP0, !UPT ;  /* 0x000000253f067290 */ /* 0x000fe200087fe43f */
[----:B------:R-:W-:Y:S01]  /*a2c0*/  IMAD.U32 R6, RZ, RZ, UR8 ;  /* 0x00000008ff067e24 */ /* 0x000fe2000f8e00ff */
[----:B------:R-:W-:Y:S01]  /*a2d0*/  USHF.L.U32 UR8, UR5, 0x6, URZ ;  /* 0x0000000605087899 */ /* 0x000fe2000800063f */
[----:B------:R-:W-:Y:S01]  /*a2e0*/  IMAD.U32 R7, RZ, RZ, UR10 ;  /* 0x0000000aff077e24 */ /* 0x000fe2000f8e00ff */
[----:B------:R-:W-:Y:S01]  /*a2f0*/  @UP1 ULDC UR10, c[0x0][0x450] ;  /* 0x00011400000a1ab9 */ /* 0x000fe20000000800 */
[----:B------:R-:W-:Y:S01]  /*a300*/  IMAD.MOV.U32 R4, RZ, RZ, R0 ;  /* 0x000000ffff047224 */ /* 0x000fe200078e0000 */
[----:B------:R-:W-:Y:S01]  /*a310*/  ULDC.64 UR4, c[0x0][0xad8] ;  /* 0x0002b60000047ab9 */ /* 0x000fe20000000a00 */
[----:B------:R-:W-:Y:S01]  /*a320*/  IMAD.U32 R13, RZ, RZ, UR6 ;  /* 0x00000006ff0d7e24 */ /* 0x000fe2000f8e00ff */
[----:B------:R-:W-:Y:S01]  /*a330*/  UISETP.GE.AND UP0, UPT, UR5, 0x1, UPT ;  /* 0x000000010500788c */ /* 0x000fe2000bf06270 */
[----:B------:R1:W-:Y:S01]  /*a340*/  STL.64 [R1+0x68], R6 ;  /* 0x0000680601007387 */ /* 0x0003e20000100a00 */
[----:B------:R-:W-:-:S02]  /*a350*/  @UP1 UIADD3 UR6, UR8, 0x3f, URZ ;  /* 0x0000003f08061890 */ /* 0x000fc4000fffe03f */
[----:B------:R-:W-:Y:S01]  /*a360*/  UIADD3 UR9, UR8, 0x3f, URZ ;  /* 0x0000003f08097890 */ /* 0x000fe2000fffe03f */
[----:B------:R1:W-:Y:S01]  /*a370*/  STL.128 [R1+0x40], R4 ;  /* 0x0000400401007387 */ /* 0x0003e20000100c00 */
[----:B------:R-:W-:Y:S01]  /*a380*/  UIMAD.WIDE.U32 UR6, UR6, UR7, URZ ;  /* 0x00000007060672a5 */ /* 0x000fe2000f8e003f */
[----:B------:R-:W-:Y:S02]  /*a390*/  PLOP3.LUT P1, PT, PT, PT, UP0, 0x80, 0x0 ;  /* 0x000000000000781c */ /* 0x000fe40003f2f008 */
[----:B------:R1:W-:Y:S01]  /*a3a0*/  STL.64 [R1+0x10], R12 ;  /* 0x0000100c01007387 */ /* 0x0003e20000100a00 */
[----:B------:R-:W-:-:S03]  /*a3b0*/  @UP1 USHF.R.U32.HI UR9, URZ, UR10, UR7 ;  /* 0x0000000a3f091299 */ /* 0x000fc60008011607 */
[----:B------:R1:W-:Y:S01]  /*a3c0*/  STL.64 [R1+0x30], R12 ;  /* 0x0000300c01007387 */ /* 0x0003e20000100a00 */
[----:B------:R-:W-:-:S04]  /*a3d0*/  UIADD3 UR6, UR45, UR9, URZ ;  /* 0x000000092d067290 */ /* 0x000fc8000fffe03f */
[----:B------:R-:W-:Y:S02]  /*a3e0*/  UIADD3 UR4, UR6, UR4, URZ ;  /* 0x0000000406047290 */ /* 0x000fe4000fffe03f */
[----:B------:R-:W-:Y:S10]  /*a3f0*/  @!P1 BRA `(.L_x_6203) ;  /* 0x0000000000449947 */ /* 0x000ff40003800000 */
        /* <DEDUP_REMOVED lines=10> */
.L_x_6204:
[----:B------:R-:W-:-:S11]  /*a4a0*/  UISETP.NE.AND UP0, UPT, UR5, 0x1, UPT ;  /* 0x000000010500788c */ /* 0x000fd6000bf05270 */
[----:B------:R-:W-:Y:S02]  /*a4b0*/  @UP0 ULDC.64 UR10, c[0x0][0xae0] ;  /* 0x0002b800000a0ab9 */ /* 0x000fe40000000a00 */
[----:B------:R-:W-:-:S04]  /*a4c0*/  UIMAD.WIDE.U32 UR6, UR9, UR10, URZ ;  /* 0x0000000a090672a5 */ /* 0x000fc8000f8e003f */
[----:B------:R-:W-:-:S12]  /*a4d0*/  @UP0 USHF.R.U32.HI UR9, URZ, UR11, UR7 ;  /* 0x0000000b3f090299 */ /* 0x000fd80008011607 */
.L_x_6205:
[----:B------:R-:W-:-:S04]  /*a4e0*/  UIMAD UR9, UR9, UR5, UR5 ;  /* 0x00000005090972a4 */ /* 0x000fc8000f8e0205 */
[----:B------:R-:W-:-:S04]  /*a4f0*/  UISETP.LT.AND UP0, UPT, UR4, UR9, UPT ;  /* 0x000000090400728c */ /* 0x000fc8000bf01270 */
[----:B------:R-:W-:-:S12]  /*a500*/  USEL UR4, UR4, UR9, UP0 ;  /* 0x0000000904047287 */ /* 0x000fd80008000000 */
.L_x_6203:
[----:B------:R-:W-:Y:S02]  /*a510*/  UIADD3 UR10, UR49, 0x3f, URZ ;  /* 0x0000003f310a7890 */ /* 0x000fe4000fffe03f */
[----:B------:R-:W-:Y:S02]  /*a520*/  UIADD3 UR4, UR4, 0x3f, URZ ;  /* 0x0000003f04047890 */ /* 0x000fe4000fffe03f */
[----:B------:R-:W-:Y:S02]  /*a530*/  USHF.R.S32.HI UR11, URZ, 0x1f, UR10 ;  /* 0x0000001f3f0b7899 */ /* 0x000fe4000801140a */
[----:B------:R-:W-:Y:S01]  /*a540*/  USHF.R.S32.HI UR9, URZ, 0x1f, UR4 ;  /* 0x0000001f3f097899 */ /* 0x000fe20008011404 */
[----:B------:R-:W-:Y:S01]  /*a550*/  @UP1 ULDC UR6, c[0x0][0x44c] ;  /* 0x0001130000061ab9 */ /* 0x000fe20000000800 */
[----:B------:R-:W-:Y:S02]  /*a560*/  ULEA.HI UR11, UR11, UR10, URZ, 0x6 ;  /* 0x0000000a0b0b7291 */ /* 0x000fe4000f8f303f */
[----:B------:R-:W-:-:S02]  /*a570*/  UIMAD.WIDE.U32 UR6, UR8, UR6, URZ ;  /* 0x00000006080672a5 */ /* 0x000fc4000f8e003f */
[----:B------:R-:W-:Y:S01]  /*a580*/  ULEA.HI UR9, UR9, UR4, URZ, 0x6 ;  /* 0x0000000409097291 */ /* 0x000fe2000f8f303f */
[----:B------:R-:W-:Y:S01]  /*a590*/  @UP1 ULDC UR12, c[0x0][0x450] ;  /* 0x00011400000c1ab9 */ /* 0x000fe20000000800 */
[----:B------:R-:W-:Y:S02]  /*a5a0*/  UIADD3 UR51, UR49, -UR48, URZ ;  /* 0x8000003031337290 */ /* 0x000fe4000fffe03f */
[----:B------:R-:W-:Y:S02]  /*a5b0*/  USHF.R.S32.HI UR11, URZ, 0x6, UR11 ;  /* 0x000000063f0b7899 */ /* 0x000fe4000801140b */
[----:B------:R-:W-:Y:S02]  /*a5c0*/  USHF.R.S32.HI UR9, URZ, 0x6, UR9 ;  /* 0x000000063f097899 */ /* 0x000fe40008011409 */
[----:B------:R-:W-:Y:S02]  /*a5d0*/  @UP1 USHF.R.U32.HI UR8, URZ, UR12, UR7 ;  /* 0x0000000c3f081299 */ /* 0x000fe40008011607 */
[----:B------:R-:W-:-:S02]  /*a5e0*/  UISETP.LT.AND UP0, UPT, UR9, UR11, UPT ;  /* 0x0000000b0900728c */ /* 0x000fc4000bf01270 */
[----:B------:R-:W-:Y:S01]  /*a5f0*/  UIADD3 UR8, UR51, UR8, URZ ;  /* 0x0000000833087290 */ /* 0x000fe2000fffe03f */
[----:B------:R-:W-:Y:S01]  /*a600*/  ULDC UR7, c[0x0][0xad4] ;  /* 0x0002b50000077ab9 */ /* 0x000fe20000000800 */
[----:B------:R-:W-:Y:S02]  /*a610*/  USEL UR6, UR9, UR11, UP0 ;  /* 0x0000000b09067287 */ /* 0x000fe40008000000 */
[----:B------:R-:W-:Y:S01]  /*a620*/  UIADD3 UR7, UR8, -UR7, URZ ;  /* 0x8000000708077290 */ /* 0x000fe2000fffe03f */
[----:B------:R-:W-:Y:S11]  /*a630*/  @!P1 BRA `(.L_x_6206) ;  /* 0x0000000000489947 */ /* 0x000ff60003800000 */
        /* <DEDUP_REMOVED lines=11> */
.L_x_6207:
[----:B------:R-:W-:-:S11]  /*a6f0*/  UISETP.NE.AND UP0, UPT, UR5, 0x1, UPT ;  /* 0x000000010500788c */ /* 0x000fd6000bf05270 */
[----:B------:R-:W-:Y:S02]  /*a700*/  @UP0 ULDC.64 UR10, c[0x0][0xae0] ;  /* 0x0002b800000a0ab9 */ /* 0x000fe40000000a00 */
[----:B------:R-:W-:-:S04]  /*a710*/  UIMAD.WIDE.U32 UR8, UR4, UR10, URZ ;  /* 0x0000000a040872a5 */ /* 0x000fc8000f8e003f */
[----:B------:R-:W-:-:S12]  /*a720*/  @UP0 USHF.R.U32.HI UR4, URZ, UR11, UR9 ;  /* 0x0000000b3f040299 */ /* 0x000fd80008011609 */
.L_x_6208:
[----:B------:R-:W-:-:S04]  /*a730*/  UIMAD UR4, UR4, UR5, URZ ;  /* 0x00000005040472a4 */ /* 0x000fc8000f8e023f */
[----:B------:R-:W-:-:S04]  /*a740*/  UISETP.LT.AND UP0, UPT, UR7, UR4, UPT ;  /* 0x000000040700728c */ /* 0x000fc8000bf01270 */
[----:B------:R-:W-:-:S12]  /*a750*/  USEL UR7, UR7, UR4, !UP0 ;  /* 0x0000000407077287 */ /* 0x000fd8000c000000 */
.L_x_6206:
        /* <DEDUP_REMOVED lines=13> */
[----:B-1----:R-:W-:Y:S01]  /*a830*/  IMAD.U32 R4, RZ, RZ, UR12 ;  /* 0x0000000cff047e24 */ /* 0x002fe2000f8e00ff */
        /* <DEDUP_REMOVED lines=33> */
.L_x_6209:
[----:B------:R-:W-:Y:S01]  /*aa50*/  UIMAD UR46, UR10, UR4, UR46 ;  /* 0x000000040a2e72a4 */ /* 0x000fe2000f8e022e */
[----:B------:R-:W-:Y:S02]  /*aa60*/  IMAD.U32 R0, RZ, RZ, UR6 ;  /* 0x00000006ff007e24 */ /* 0x000fe4000f8e00ff */
[----:B------:R-:W-:-:S05]  /*aa70*/  IMAD.U32 R3, RZ, RZ, UR4 ;  /* 0x00000004ff037e24 */ /* 0x000fca000f8e00ff */
[----:B------:R-:W-:-:S04]  /*aa80*/  VIADDMNMX R0, R3, UR46, R0, PT ;  /* 0x0000002e03007c46 */ /* 0x000fc8000b800100 */
[----:B------:R-:W-:Y:S02]  /*aa90*/  R2UR UR50, R0 ;  /* 0x00000000003272ca */ /* 0x000fe400000e0000 */
[----:B------:R-:W-:-:S11]  /*aaa0*/  PRMT R0, RZ, 0x7610, R0 ;  /* 0x00007610ff007816 */ /* 0x000fd60000000000 */
[----:B------:R-:W-:-:S06]  /*aab0*/  UISETP.GT.AND UP0, UPT, UR50, UR46, UPT ;  /* 0x0000002e3200728c */ /* 0x000fcc000bf04270 */
[----:B------:R-:W-:-:S13]  /*aac0*/  PLOP3.LUT P0, PT, PT, PT, UP0, 0x80, 0x0 ;  /* 0x000000000000781c */ /* 0x000fda0003f0f008 */
[----:B------:R-:W-:Y:S05]  /*aad0*/  @!P0 BRA `(.L_x_6194) ;  /* 0x000001d000308947 */ /* 0x000fea0003800000 */
[----:B------:R-:W0:Y:S01]  /*aae0*/  SHFL.IDX PT, R0, R219, RZ, 0x1f ;  /* 0x00001fffdb007589 */ /* 0x000e2200000e0000 */
[----:B------:R-:W-:Y:S01]  /*aaf0*/  UIADD3 UR8, UR47, 0x400, URZ ;  /* 0x000004002f087890 */ /* 0x000fe2000fffe03f */
[----:B-1----:R-:W-:Y:S01]  /*ab00*/  IMAD.MOV.U32 R4, RZ, RZ, 0x1 ;  /* 0x00000001ff047424 */ /* 0x002fe200078e00ff */
[----:B------:R-:W-:Y:S01]  /*ab10*/  UIADD3 UR6, UR47, 0x26400, URZ ;  /* 0x000264002f067890 */ /* 0x000fe2000fffe03f */
[----:B------:R-:W-:Y:S01]  /*ab20*/  IMAD.MOV.U32 R5, RZ, RZ, RZ ;  /* 0x000000ffff057224 */ /* 0x000fe200078e00ff */
[----:B------:R-:W-:Y:S01]  /*ab30*/  UIADD3 UR4, UR47, 0x20400, URZ ;  /* 0x000204002f047890 */ /* 0x000fe2000fffe03f */
[----:B------:R-:W-:Y:S01]  /*ab40*/  IMAD.MOV.U32 R6, RZ, RZ, 0x1 ;  /* 0x00000001ff067424 */ /* 0x000fe200078e00ff */
[----:B------:R-:W-:Y:S01]  /*ab50*/  UIADD3 UR5, UR47, 0x22400, URZ ;  /* 0x000224002f057890 */ /* 0x000fe2000fffe03f */
[----:B------:R-:W-:Y:S01]  /*ab60*/  IMAD.MOV.U32 R7, RZ, RZ, RZ ;  /* 0x000000ffff077224 */ /* 0x000fe200078e00ff */
[----:B------:R-:W-:Y:S01]  /*ab70*/  USHF.R.U32.HI UR6, URZ, 0x4, UR6 ;  /* 0x000000043f067899 */ /* 0x000fe20008011606 */
[----:B------:R-:W-:Y:S01]  /*ab80*/  IMAD.MOV.U32 R11, RZ, RZ, 0x40000040 ;  /* 0x40000040ff0b7424 */ /* 0x000fe200078e00ff */
[----:B------:R-:W-:Y:S01]  /*ab90*/  USHF.R.U32.HI UR7, URZ, 0x4, UR8 ;  /* 0x000000043f077899 */ /* 0x000fe20008011608 */
[----:B------:R-:W1:Y:S01]  /*aba0*/  S2R R53, SR_TID.X ;  /* 0x0000000000357919 */ /* 0x000e620000002100 */
[----:B------:R-:W-:Y:S01]  /*abb0*/  USHF.R.U32.HI UR4, URZ, 0x4, UR4 ;  /* 0x000000043f047899 */ /* 0x000fe20008011604 */
[C---:B------:R-:W-:Y:S01]  /*abc0*/  IADD3 R38, P5, R2.reuse, 0xa8, RZ ;  /* 0x000000a802267810 */ /* 0x040fe20007fbe0ff */
[----:B------:R-:W-:Y:S01]  /*abd0*/  USHF.R.U32.HI UR5, URZ, 0x4, UR5 ;  /* 0x000000043f057899 */ /* 0x000fe20008011605 */
[----:B------:R2:W-:Y:S01]  /*abe0*/  STL.128 [R1+0x80], R4 ;  /* 0x0000800401007387 */ /* 0x0005e20000100c00 */
[----:B------:R-:W-:Y:S01]  /*abf0*/  ULOP3.LUT UR6, UR6, 0x3fff, URZ, 0xc0, !UPT ;  /* 0x00003fff06067892 */ /* 0x000fe2000f8ec03f */
[C---:B------:R-:W-:Y:S01]  /*ac00*/  IADD3 R41, P1, R2.reuse, 0xb8, RZ ;  /* 0x000000b802297810 */ /* 0x040fe20007f3e0ff */
[----:B------:R-:W-:Y:S01]  /*ac10*/  ULOP3.LUT UR7, UR7, 0x3fff, URZ, 0xc0, !UPT ;  /* 0x00003fff07077892 */ /* 0x000fe2000f8ec03f */
[C---:B------:R-:W-:Y:S01]  /*ac20*/  IADD3 R42, P6, R2.reuse, 0xb0, RZ ;  /* 0x000000b0022a7810 */ /* 0x040fe20007fde0ff */
[----:B------:R-:W-:Y:S01]  /*ac30*/  ULOP3.LUT UR4, UR4, 0x3fff, URZ, 0xc0, !UPT ;  /* 0x00003fff04047892 */ /* 0x000fe2000f8ec03f */
[----:B------:R-:W-:Y:S01]  /*ac40*/  IADD3 R47, P0, R2, 0xa0, RZ ;  /* 0x000000a0022f7810 */ /* 0x000fe20007f1e0ff */
[----:B------:R-:W-:Y:S01]  /*ac50*/  ULOP3.LUT UR5, UR5, 0x3fff, URZ, 0xc0, !UPT ;  /* 0x00003fff05057892 */ /* 0x000fe2000f8ec03f */
[----:B0-----:R-:W-:Y:S01]  /*ac60*/  LEA.HI R3, R0, R0, RZ, 0x1 ;  /* 0x0000000000037211 */ /* 0x001fe200078f08ff */
[----:B------:R-:W-:-:S02]  /*ac70*/  ULOP3.LUT UR6, UR6, 0x10000, URZ, 0xfc, !UPT ;  /* 0x0001000006067892 */ /* 0x000fc4000f8efc3f */
[----:B------:R-:W-:Y:S01]  /*ac80*/  UIADD3 UR9, UP0, UR36, 0x38400, URZ ;  /* 0x0003840024097890 */ /* 0x000fe2000ff1e03f */
[----:B------:R-:W-:Y:S01]  /*ac90*/  LOP3.LUT R3, R3, 0x6, RZ, 0xc0, !PT ;  /* 0x0000000603037812 */ /* 0x000fe200078ec0ff */
[----:B------:R-:W-:Y:S01]  /*aca0*/  ULOP3.LUT UR7, UR7, 0x10000, URZ, 0xfc, !UPT ;  /* 0x0001000007077892 */ /* 0x000fe2000f8efc3f */
[----:B------:R-:W-:Y:S01]  /*acb0*/  IMAD.X R45, RZ, RZ, R16, P5 ;  /* 0x000000ffff2d7224 */ /* 0x000fe200028e0610 */
[----:B------:R-:W-:Y:S01]  /*acc0*/  ULOP3.LUT UR5, UR5, 0x10000, URZ, 0xfc, !UPT ;  /* 0x0001000005057892 */ /* 0x000fe2000f8efc3f */
[----:B--2---:R-:W-:Y:S01]  /*acd0*/  IMAD.U32 R4, RZ, RZ, UR6 ;  /* 0x00000006ff047e24 */ /* 0x004fe2000f8e00ff */
[----:B------:R-:W-:Y:S01]  /*ace0*/  ULOP3.LUT UR4, UR4, 0x10000, URZ, 0xfc, !UPT ;  /* 0x0001000004047892 */ /* 0x000fe2000f8efc3f */
[----:B------:R-:W-:Y:S01]  /*acf0*/  IMAD.IADD R0, R0, 0x1, -R3 ;  /* 0x0000000100007824 */ /* 0x000fe200078e0a03 */
[----:B------:R-:W-:Y:S01]  /*ad00*/  UIADD3.X UR10, URZ, UR37, URZ, UP0, !UPT ;  /* 0x000000253f0a7290 */ /* 0x000fe200087fe43f */
[----:B------:R-:W-:Y:S01]  /*ad10*/  IMAD.U32 R6, RZ, RZ, UR7 ;  /* 0x00000007ff067e24 */ /* 0x000fe2000f8e00ff */
[----:B------:R-:W-:Y:S01]  /*ad20*/  IADD3 R154, P4, R2, 0x98, RZ ;  /* 0x00000098029a7810 */ /* 0x000fe20007f9e0ff */
[----:B------:R-:W-:Y:S01]  /*ad30*/  IMAD.MOV.U32 R5, RZ, RZ, 0x40000040 ;  /* 0x40000040ff057424 */ /* 0x000fe200078e00ff */
[----:B------:R-:W-:Y:S01]  /*ad40*/  LEA R0, R0, UR8, 0xf ;  /* 0x0000000800007c11 */ /* 0x000fe2000f8e78ff */
[----:B------:R-:W-:Y:S01]  /*ad50*/  IMAD.MOV.U32 R7, RZ, RZ, 0x40000040 ;  /* 0x40000040ff077424 */ /* 0x000fe200078e00ff */
[----:B------:R-:W-:Y:S01]  /*ad60*/  IADD3 R27, P3, R2, 0x94, RZ ;  /* 0x00000094021b7810 */ /* 0x000fe20007f7e0ff */
[----:B------:R-:W-:Y:S01]  /*ad70*/  IMAD.U32 R3, RZ, RZ, UR5 ;  /* 0x00000005ff037e24 */ /* 0x000fe2000f8e00ff */
[----:B------:R-:W-:Y:S01]  /*ad80*/  SHF.R.U32.HI R0, RZ, 0x4, R0 ;  /* 0x00000004ff007819 */ /* 0x000fe20000011600 */
[----:B------:R-:W-:Y:S01]  /*ad90*/  IMAD.U32 R10, RZ, RZ, UR4 ;  /* 0x00000004ff0a7e24 */ /* 0x000fe2000f8e00ff */
[----:B------:R0:W-:Y:S01]  /*ada0*/  STL.128 [R1+0xb0], R4 ;  /* 0x0000b00401007387 */ /* 0x0001e20000100c00 */
[----:B-1----:R-:W-:Y:S01]  /*adb0*/  VIADD R12, R53, 0xffffff80 ;  /* 0xffffff80350c7836 */ /* 0x002fe20000000000 */
[----:B------:R-:W-:Y:S01]  /*adc0*/  LOP3.LUT R0, R0, 0x3fff, RZ, 0xc0, !PT ;  /* 0x00003fff00007812 */ /* 0x000fe200078ec0ff */
[----:B------:R-:W-:Y:S01]  /*add0*/  IMAD.U32 R8, RZ, RZ, UR9 ;  /* 0x00000009ff087e24 */ /* 0x000fe2000f8e00ff */
[----:B------:R1:W-:Y:S01]  /*ade0*/  STL.64 [R1+0x98], R10 ;  /* 0x0000980a01007387 */ /* 0x0003e20000100a00 */
[----:B------:R-:W-:Y:S01]  /*adf0*/  IMAD.U32 R9, RZ, RZ, UR10 ;  /* 0x0000000aff097e24 */ /* 0x000fe2000f8e00ff */
[----:B------:R-:W-:Y:S01]  /*ae00*/  LOP3.LUT R0, R0, 0x2000000, RZ, 0xfc, !PT ;  /* 0x0200000000007812 */ /* 0x000fe200078efcff */
[----:B------:R-:W-:Y:S01]  /*ae10*/  UIADD3 UR4, UR47, 0x36400, URZ ;  /* 0x000364002f047890 */ /* 0x000fe2000fffe03f */
[----:B------:R2:W-:Y:S01]  /*ae20*/  STL [R1+0x94], R12 ;  /* 0x0000940c01007387 */ /* 0x0005e20000100800 */
[--C-:B------:R-:W-:Y:S01]  /*ae30*/  IMAD.X R40, RZ, RZ, R16.reuse, P1 ;  /* 0x000000ffff287224 */ /* 0x100fe200008e0610 */
[C---:B------:R-:W-:Y:S01]  /*ae40*/  IADD3 R43, P2, R2.reuse, 0x88, RZ ;  /* 0x00000088022b7810 */ /* 0x040fe20007f5e0ff */
[----:B------:R-:W-:Y:S01]  /*ae50*/  ULOP3.LUT UP0, URZ, UR4, 0x3ff, URZ, 0xc0, !UPT ;  /* 0x000003ff043f7892 */ /* 0x000fe2000f80c03f */
[----:B------:R2:W-:Y:S01]  /*ae60*/  STL.64 [R1+0x78], R8 ;  /* 0x0000780801007387 */ /* 0x0005e20000100a00 */
[----:B------:R-:W-:Y:S01]  /*ae70*/  IMAD.X R49, RZ, RZ, R16, P6 ;  /* 0x000000ffff317224 */ /* 0x000fe200030e0610 */
[----:B------:R-:W-:Y:S01]  /*ae80*/  IADD3 R44, P1, R2, 0x80, RZ ;  /* 0x00000080022c7810 */ /* 0x000fe20007f3e0ff */
[----:B0-----:R-:W-:Y:S01]  /*ae90*/  IMAD.MOV.U32 R4, RZ, RZ, R3 ;  /* 0x000000ffff047224 */ /* 0x001fe200078e0003 */
[----:B-1----:R2:W5:Y:S01]  /*aea0*/  LDL R10, [R1+0x4ac] ;  /* 0x0004ac00010a7983 */ /* 0x0025620000100800 */
[----:B------:R-:W-:Y:S01]  /*aeb0*/  IMAD.MOV.U32 R6, RZ, RZ, R0 ;  /* 0x000000ffff067224 */ /* 0x000fe200078e0000 */
[----:B------:R-:W-:-:S02]  /*aec0*/  PLOP3.LUT P5, PT, PT, PT, UP0, 0x80, 0x0 ;  /* 0x000000000000781c */ /* 0x000fc40003faf008 */
[----:B------:R2:W5:Y:S01]  /*aed0*/  LDL R0, [R1+0x4a0] ;  /* 0x0004a00001007983 */ /* 0x0005620000100800 */
[----:B------:R-:W-:-:S03]  /*aee0*/  IADD3 R24, P6, R2, 0x78, RZ ;  /* 0x0000007802187810 */ /* 0x000fc60007fde0ff */
[----:B------:R2:W5:Y:S04]  /*aef0*/  LDL R3, [R1+0x4a4] ;  /* 0x0004a40001037983 */ /* 0x0005680000100800 */
[----:B------:R2:W-:Y:S01]  /*af00*/  STL.128 [R1+0xa0], R4 ;  /* 0x0000a00401007387 */ /* 0x0005e20000100c00 */
[--C-:B------:R-:W-:Y:S02]  /*af10*/  IMAD.X R52, RZ, RZ, R16.reuse, P0 ;  /* 0x000000ffff347224 */ /* 0x100fe400000e0610 */
[--C-:B------:R-:W-:Y:S02]  /*af20*/  IMAD.X R155, RZ, RZ, R16.reuse, P4 ;  /* 0x000000ffff9b7224 */ /* 0x100fe400020e0610 */
[--C-:B------:R-:W-:Y:S02]  /*af30*/  IMAD.X R28, RZ, RZ, R16.reuse, P3 ;  /* 0x000000ffff1c7224 */ /* 0x100fe400018e0610 */
[----:B------:R-:W-:-:S02]  /*af40*/  IMAD.X R48, RZ, RZ, R16, P2 ;  /* 0x000000ffff307224 */ /* 0x000fc400010e0610 */
[--C-:B------:R-:W-:Y:S02]  /*af50*/  IMAD.X R51, RZ, RZ, R16.reuse, P1 ;  /* 0x000000ffff337224 */ /* 0x100fe400008e0610 */
[----:B------:R-:W-:Y:S01]  /*af60*/  IMAD.X R25, RZ, RZ, R16, P6 ;  /* 0x000000ffff197224 */ /* 0x000fe200030e0610 */
[----:B------:R-:W-:Y:S06]  /*af70*/  @!P5 BRA `(.L_x_6210) ;  /* 0x000000000070d947 */ /* 0x000fec0003800000 */
[----:B------:R-:W-:Y:S01]  /*af80*/  MOV R14, 0x0 ;  /* 0x00000000000e7802 */ /* 0x000fe20000000f00 */
[----:B------:R-:W-:Y:S01]  /*af90*/  ULDC.64 UR4, c[0x4][0x118] ;  /* 0x0100460000047ab9 */ /* 0x000fe20000000a00 */
[----:B------:R-:W-:Y:S01]  /*afa0*/  ULDC.64 UR6, c[0x4][0x58] ;  /* 0x0100160000067ab9 */ /* 0x000fe20000000a00 */
[----:B--2---:R-:W-:Y:S02]  /*afb0*/  IMAD.U32 R4, RZ, RZ, UR4 ;  /* 0x00000004ff047e24 */ /* 0x004fe4000f8e00ff */
[----:B------:R-:W-:Y:S01]  /*afc0*/  IMAD.U32 R5, RZ, RZ, UR5 ;  /* 0x00000005ff057e24 */ /* 0x000fe2000f8e00ff */
[----:B------:R-:W0:Y:S01]  /*afd0*/  LDC.64 R14, c[0x4][R14] ;  /* 0x010000000e0e7b82 */ /* 0x000e220000000a00 */
[----:B------:R-:W-:Y:S01]  /*afe0*/  ULDC.64 UR4, c[0x4][0x120] ;  /* 0x0100480000047ab9 */ /* 0x000fe20000000a00 */
[----:B-----5:R-:W-:Y:S02]  /*aff0*/  IMAD.U32 R10, RZ, RZ, UR6 ;  /* 0x00000006ff0a7e24 */ /* 0x020fe4000f8e00ff */
        /* <DEDUP_REMOVED lines=8> */
.L_x_6211:
[----:B------:R-:W2:Y:S02]  /*b080*/  LDL R7, [R1+0x94] ;  /* 0x0000940001077983 */ /* 0x000ea40000100800 */
[----:B--2---:R-:W-:-:S04]  /*b090*/  SHF.R.S32.HI R0, RZ, 0x1f, R7 ;  /* 0x0000001fff007819 */ /* 0x004fc80000011407 */
[CC--:B------:R-:W-:Y:S02]  /*b0a0*/  LEA.HI R3, R0.reuse, R7.reuse, RZ, 0x4 ;  /* 0x0000000700037211 */ /* 0x0c0fe400078f20ff */
[----:B------:R-:W-:Y:S02]  /*b0b0*/  LEA.HI R0, R0, R7, RZ, 0x5 ;  /* 0x0000000700007211 */ /* 0x000fe400078f28ff */
[----:B------:R-:W-:Y:S02]  /*b0c0*/  SHF.R.S32.HI R4, RZ, 0x4, R3 ;  /* 0x00000004ff047819 */ /* 0x000fe40000011403 */
[----:B------:R-:W-:Y:S02]  /*b0d0*/  SHF.R.S32.HI R0, RZ, 0x5, R0 ;  /* 0x00000005ff007819 */ /* 0x000fe40000011400 */
[C---:B------:R-:W-:Y:S02]  /*b0e0*/  LEA.HI R5, R3.reuse, R4, RZ, 0x1 ;  /* 0x0000000403057211 */ /* 0x040fe400078f08ff */
[----:B------:R-:W-:-:S02]  /*b0f0*/  LOP3.LUT R3, R3, 0xfffffff0, RZ, 0xc0, !PT ;  /* 0xfffffff003037812 */ /* 0x000fc400078ec0ff */
[----:B------:R-:W-:-:S03]  /*b100*/  LOP3.LUT R5, R5, 0x1ffffffe, RZ, 0xc0, !PT ;  /* 0x1ffffffe05057812 */ /* 0x000fc600078ec0ff */
[----:B------:R-:W-:Y:S02]  /*b110*/  IMAD.IADD R3, R7, 0x1, -R3 ;  /* 0x0000000107037824 */ /* 0x000fe400078e0a03 */
[----:B------:R-:W-:-:S04]  /*b120*/  IMAD.IADD R5, R4, 0x1, -R5 ;  /* 0x0000000104057824 */ /* 0x000fc800078e0a05 */
[----:B------:R-:W-:-:S07]  /*b130*/  IMAD.SHL.U32 R10, R5, 0x8, RZ ;  /* 0x00000008050a7824 */ /* 0x000fce00078e00ff */
.L_x_6210:
[----:B------:R-:W3:Y:S01]  /*b140*/  LDL R50, [R1+0x1f4] ;  /* 0x0001f40001327983 */ /* 0x000ee20000100800 */
[----:B--2--5:R-:W-:Y:S01]  /*b150*/  SHF.R.S32.HI R4, RZ, 0x1f, R3 ;  /* 0x0000001fff047819 */ /* 0x024fe20000011403 */
[----:B------:R-:W-:Y:S01]  /*b160*/  IMAD.U32 R14, RZ, RZ, UR36 ;  /* 0x00000024ff0e7e24 */ /* 0x000fe2000f8e00ff */
[----:B------:R-:W-:Y:S01]  /*b170*/  IADD3 R7, P0, R2, 0x11c, RZ ;  /* 0x0000011c02077810 */ /* 0x000fe20007f1e0ff */
[----:B------:R-:W-:Y:S01]  /*b180*/  IMAD.U32 R15, RZ, RZ, UR37 ;  /* 0x00000025ff0f7e24 */ /* 0x000fe2000f8e00ff */
[----:B------:R-:W-:Y:S01]  /*b190*/  LEA.HI R4, R4, R3, RZ, 0x3 ;  /* 0x0000000304047211 */ /* 0x000fe200078f18ff */
[----:B------:R-:W-:Y:S01]  /*b1a0*/  IMAD.MOV.U32 R32, RZ, RZ, 0x10 ;  /* 0x00000010ff207424 */ /* 0x000fe200078e00ff */
[----:B------:R-:W-:Y:S01]  /*b1b0*/  IADD3 R26, P3, R2, 0xc0, RZ ;  /* 0x000000c0021a7810 */ /* 0x000fe20007f7e0ff */
[----:B------:R-:W-:Y:S01]  /*b1c0*/  IMAD.X R8, RZ, RZ, R16, P0 ;  /* 0x000000ffff087224 */ /* 0x000fe200000e0610 */
[C---:B------:R-:W-:Y:S01]  /*b1d0*/  LOP3.LUT R6, R4.reuse, 0xfffffff8, RZ, 0xc0, !PT ;  /* 0xfffffff804067812 */ /* 0x040fe200078ec0ff */
[----:B------:R-:W-:Y:S01]  /*b1e0*/  IMAD.SHL.U32 R4, R4, 0x40, RZ ;  /* 0x0000004004047824 */ /* 0x000fe200078e00ff */
[C---:B------:R-:W-:Y:S01]  /*b1f0*/  IADD3 R30, P2, R2.reuse, 0xd0, RZ ;  /* 0x000000d0021e7810 */ /* 0x040fe20007f5e0ff */
[----:B------:R0:W-:Y:S01]  /*b200*/  STL.64 [R1+0xe0], R24 ;  /* 0x0000e01801007387 */ /* 0x0001e20000100a00 */
[----:B------:R-:W-:Y:S01]  /*b210*/  IMAD.MOV.U32 R33, RZ, RZ, 0x20 ;  /* 0x00000020ff217424 */ /* 0x000fe200078e00ff */
[----:B------:R-:W-:Y:S01]  /*b220*/  BSSY B0, `(.L_x_6212) ;  /* 0x000003b000007945 */ /* 0x000fe20003800000 */
[----:B------:R-:W-:Y:S01]  /*b230*/  IMAD.IADD R3, R3, 0x1, -R6 ;  /* 0x0000000103037824 */ /* 0x000fe200078e0a06 */
[----:B------:R-:W-:Y:S01]  /*b240*/  IADD3 R6, P1, R2, 0x90, RZ ;  /* 0x0000009002067810 */ /* 0x000fe20007f3e0ff */
[--C-:B------:R-:W-:Y:S01]  /*b250*/  IMAD.X R31, RZ, RZ, R16.reuse, P2 ;  /* 0x000000ffff1f7224 */ /* 0x100fe200010e0610 */
[----:B------:R-:W-:Y:S01]  /*b260*/  LOP3.LUT R11, R4, 0xfffffe00, RZ, 0xc0, !PT ;  /* 0xfffffe00040b7812 */ /* 0x000fe200078ec0ff */
[C---:B------:R-:W-:Y:S01]  /*b270*/  IMAD.SHL.U32 R5, R3.reuse, 0x40, RZ ;  /* 0x0000004003057824 */ /* 0x040fe200078e00ff */
[C---:B------:R-:W-:Y:S01]  /*b280*/  LOP3.LUT P0, RZ, R3.reuse, 0x2, RZ, 0xc0, !PT ;  /* 0x0000000203ff7812 */ /* 0x040fe2000780c0ff */
[----:B------:R-:W-:Y:S01]  /*b290*/  IMAD.X R13, RZ, RZ, R16, P1 ;  /* 0x000000ffff0d7224 */ /* 0x000fe200008e0610 */
[----:B------:R-:W-:Y:S01]  /*b2a0*/  LOP3.LUT P1, RZ, R3, 0x4, RZ, 0xc0, !PT ;  /* 0x0000000403ff7812 */ /* 0x000fe2000782c0ff */
[----:B------:R-:W-:Y:S01]  /*b2b0*/  IMAD R0, R0, 0x400, R11 ;  /* 0x0000040000007824 */ /* 0x000fe200078e020b */
[----:B------:R-:W-:Y:S01]  /*b2c0*/  LOP3.LUT R5, R5, 0x1c0, RZ, 0xc0, !PT ;  /* 0x000001c005057812 */ /* 0x000fe200078ec0ff */
[----:B0-----:R-:W-:Y:S01]  /*b2d0*/  IMAD.MOV.U32 R24, RZ, RZ, R27 ;  /* 0x000000ffff187224 */ /* 0x001fe200078e001b */
[----:B------:R-:W-:Y:S01]  /*b2e0*/  SEL R32, R32, 0xfffffff0, !P0 ;  /* 0xfffffff020207807 */ /* 0x000fe20004000000 */
[----:B------:R-:W-:Y:S01]  /*b2f0*/  IMAD.MOV.U32 R25, RZ, RZ, R28 ;  /* 0x000000ffff197224 */ /* 0x000fe200078e001c */
[----:B------:R-:W-:Y:S01]  /*b300*/  LOP3.LUT R9, R5, 0x8, R10, 0xf8, !PT ;  /* 0x0000000805097812 */ /* 0x000fe200078ef80a */
[----:B------:R-:W-:Y:S01]  /*b310*/  IMAD.X R27, RZ, RZ, R16, P3 ;  /* 0x000000ffff1b7224 */ /* 0x000fe200018e0610 */
[----:B------:R-:W-:Y:S01]  /*b320*/  SHF.R.U32.HI R4, RZ, 0x3, R5 ;  /* 0x00000003ff047819 */ /* 0x000fe20000011605 */
[----:B------:R-:W-:Y:S01]  /*b330*/  IMAD.MOV.U32 R5, RZ, RZ, R8 ;  /* 0x000000ffff057224 */ /* 0x000fe200078e0008 */
[----:B------:R-:W0:Y:S01]  /*b340*/  LDC.64 R10, c[0x0][0xae0] ;  /* 0x0002b800ff0a7b82 */ /* 0x000e220000000a00 */
[----:B------:R-:W-:Y:S01]  /*b350*/  STL.64 [R1+0xd8], R30 ;  /* 0x0000d81e01007387 */ /* 0x000fe20000100a00 */
[----:B------:R-:W-:Y:S01]  /*b360*/  LOP3.LUT R9, R9, R4, RZ, 0x3c, !PT ;  /* 0x0000000409097212 */ /* 0x000fe200078e3cff */
[----:B------:R-:W-:Y:S01]  /*b370*/  IMAD.MOV.U32 R4, RZ, RZ, R7 ;  /* 0x000000ffff047224 */ /* 0x000fe200078e0007 */
[----:B------:R-:W-:Y:S01]  /*b380*/  SEL R33, R33, 0xffffffe0, !P1 ;  /* 0xffffffe021217807 */ /* 0x000fe20004800000 */
[----:B------:R-:W-:Y:S01]  /*b390*/  IMAD.MOV.U32 R7, RZ, RZ, R13 ;  /* 0x000000ffff077224 */ /* 0x000fe200078e000d */
[----:B------:R1:W-:Y:S01]  /*b3a0*/  STL.128 [R1+0x130], R24 ;  /* 0x0001301801007387 */ /* 0x0003e20000100c00 */
[----:B------:R-:W-:Y:S01]  /*b3b0*/  IMAD.IADD R21, R0, 0x1, R9 ;  /* 0x0000000100157824 */ /* 0x000fe200078e0209 */
[----:B------:R-:W2:Y:S01]  /*b3c0*/  LDC.64 R12, c[0x0][0xad0] ;  /* 0x0002b400ff0c7b82 */ /* 0x000ea20000000a00 */
[----:B------:R-:W-:Y:S01]  /*b3d0*/  IMAD.MOV.U32 R28, RZ, RZ, RZ ;  /* 0x000000ffff1c7224 */ /* 0x000fe200078e00ff */
[----:B------:R4:W-:Y:S01]  /*b3e0*/  STL.128 [R1+0x120], R4 ;  /* 0x0001200401007387 */ /* 0x0009e20000100c00 */
[----:B------:R-:W-:-:S03]  /*b3f0*/  IMAD.WIDE.U32 R20, R21, 0x2, R14 ;  /* 0x0000000215147825 */ /* 0x000fc600078e000e */
[----:B------:R0:W-:Y:S01]  /*b400*/  STL.64 [R1+0xc0], R32 ;  /* 0x0000c02001007387 */ /* 0x0001e20000100a00 */
[----:B------:R-:W-:Y:S01]  /*b410*/  VIADD R218, R53, 0xffffff80 ;  /* 0xffffff8035da7836 */ /* 0x000fe20000000000 */
[----:B------:R-:W2:Y:S01]  /*b420*/  LDC.64 R8, c[0x0][0xad8] ;  /* 0x0002b600ff087b82 */ /* 0x000ea20000000a00 */
[----:B------:R-:W-:Y:S01]  /*b430*/  IADD3 R20, P0, R20, 0x36400, RZ ;  /* 0x0003640014147810 */ /* 0x000fe20007f1e0ff */
[----:B------:R0:W-:Y:S04]  /*b440*/  STL.64 [R1+0xd0], R22 ;  /* 0x0000d01601007387 */ /* 0x0001e80000100a00 */
[----:B------:R-:W-:Y:S01]  /*b450*/  IMAD.X R21, RZ, RZ, R21, P0 ;  /* 0x000000ffff157224 */ /* 0x000fe200000e0615 */
[----:B------:R0:W-:Y:S01]  /*b460*/  STL.U8 [R1+0xe8], RZ ;  /* 0x0000e8ff01007387 */ /* 0x0001e20000100000 */
[----:B-1----:R-:W-:Y:S01]  /*b470*/  IMAD.U32 R25, RZ, RZ, UR49 ;  /* 0x00000031ff197e24 */ /* 0x002fe2000f8e00ff */
[----:B----4-:R-:W1:Y:S01]  /*b480*/  LDC R6, c[0x0][0x450] ;  /* 0x00011400ff067b82 */ /* 0x010e620000000800 */
[----:B------:R-:W-:Y:S01]  /*b490*/  IMAD.U32 R24, RZ, RZ, UR48 ;  /* 0x00000030ff187e24 */ /* 0x000fe2000f8e00ff */
[----:B------:R4:W-:Y:S01]  /*b4a0*/  STL.64 [R1+0xc8], R20 ;  /* 0x0000c81401007387 */ /* 0x0009e20000100a00 */
[----:B0-----:R-:W-:-:S02]  /*b4b0*/  IMAD.MOV.U32 R30, RZ, RZ, R10 ;  /* 0x000000ffff1e7224 */ /* 0x001fc400078e000a */
[----:B------:R-:W-:Y:S01]  /*b4c0*/  IMAD.MOV.U32 R31, RZ, RZ, R11 ;  /* 0x000000ffff1f7224 */ /* 0x000fe200078e000b */
[----:B------:R4:W-:Y:S01]  /*b4d0*/  STL.U8 [R1+0x140], RZ ;  /* 0x000140ff01007387 */ /* 0x0009e20000100000 */
[----:B--2---:R-:W-:Y:S01]  /*b4e0*/  IMAD.MOV.U32 R26, RZ, RZ, R13 ;  /* 0x000000ffff1a7224 */ /* 0x004fe200078e000d */
[----:B------:R-:W1:Y:S01]  /*b4f0*/  LDC.64 R4, c[0x0][0x448] ;  /* 0x00011200ff047b82 */ /* 0x000e620000000a00 */
[----:B------:R-:W-:Y:S01]  /*b500*/  IMAD.MOV.U32 R7, RZ, RZ, R12 ;  /* 0x000000ffff077224 */ /* 0x000fe200078e000c */
[----:B------:R4:W-:Y:S01]  /*b510*/  STL [R1+0xec], R218 ;  /* 0x0000ecda01007387 */ /* 0x0009e20000100800 */
[----:B------:R-:W-:Y:S02]  /*b520*/  IMAD.MOV.U32 R27, RZ, RZ, R8 ;  /* 0x000000ffff1b7224 */ /* 0x000fe400078e0008 */
[----:B------:R-:W-:-:S03]  /*b530*/  IMAD.MOV.U32 R29, RZ, RZ, R9 ;  /* 0x000000ffff1d7224 */ /* 0x000fc600078e0009 */
[----:B------:R4:W-:Y:S04]  /*b540*/  STL.128 [R1+0xf0], R24 ;  /* 0x0000f01801007387 */ /* 0x0009e80000100c00 */
[----:B------:R4:W-:Y:S04]  /*b550*/  STL.128 [R1+0x100], R28 ;  /* 0x0001001c01007387 */ /* 0x0009e80000100c00 */
[----:B-1----:R4:W-:Y:S01]  /*b560*/  STL.128 [R1+0x110], R4 ;  /* 0x0001100401007387 */ /* 0x0029e20000100c00 */
[----:B---3--:R-:W-:-:S04]  /*b570*/  LEA.HI R0, R50, R50, RZ, 0x1 ;  /* 0x0000003232007211 */ /* 0x008fc800078f08ff */
[----:B------:R-:W-:-:S05]  /*b580*/  LOP3.LUT R3, R0, 0xfffffffe, RZ, 0xc0, !PT ;  /* 0xfffffffe00037812 */ /* 0x000fca00078ec0ff */
[----:B------:R-:W-:-:S05]  /*b590*/  IMAD.IADD R0, R50, 0x1, -R3 ;  /* 0x0000000132007824 */ /* 0x000fca00078e0a03 */
[----:B------:R-:W-:-:S04]  /*b5a0*/  SHF.L.U32 R0, R0, 0x1f, RZ ;  /* 0x0000001f00007819 */ /* 0x000fc800000006ff */
[----:B------:R-:W0:Y:S02]  /*b5b0*/  SYNCS.PHASECHK.TRANS64.TRYWAIT P0, [UR47+0x38800], R0 ;  /* 0x03880000ff0075a7 */ /* 0x000e24000800016f */
[----:B0---4-:R-:W-:Y:S05]  /*b5c0*/  @!P0 BRA `(.L_x_6213) ;  /* 0x000002a000c88947 */ /* 0x011fea0003800000 */
.L_x_6476:
[----:B------:R-:W-:Y:S05]  /*b5d0*/  BSYNC B0 ;  /* 0x0000000000007941 */ /* 0x000fea0003800000 */
.L_x_6212:
[----:B------:R-:W2:Y:S04]  /*b5e0*/  LDL R7, [R1+0x484] ;  /* 0x0004840001077983 */ /* 0x000ea80000100800 */
[----:B0-----:R-:W3:Y:S04]  /*b5f0*/  LDL R3, [R1+0x498] ;  /* 0x0004980001037983 */ /* 0x001ee80000100800 */
[----:B------:R-:W4:Y:S04]  /*b600*/  LDL.64 R32, [R1+0x490] ;  /* 0x0004900001207983 */ /* 0x000f280000100a00 */
[----:B------:R-:W4:Y:S04]  /*b610*/  LDL R30, [R1+0x1c] ;  /* 0x00001c00011e7983 */ /* 0x000f280000100800 */
[----:B------:R0:W5:Y:S01]  /*b620*/  LDL.64 R20, [R1+0x1e8] ;  /* 0x0001e80001147983 */ /* 0x0001620000100a00 */
[----:B------:R-:W-:Y:S01]  /*b630*/  IMAD.MOV.U32 R12, RZ, RZ, R47 ;  /* 0x000000ffff0c7224 */ /* 0x000fe200078e002f */
[C---:B------:R-:W-:Y:S01]  /*b640*/  IADD3 R26, P0, R2.reuse, 0xe8, RZ ;  /* 0x000000e8021a7810 */ /* 0x040fe20007f1e0ff */
[----:B------:R-:W-:Y:S01]  /*b650*/  IMAD.MOV.U32 R13, RZ, RZ, R52 ;  /* 0x000000ffff0d7224 */ /* 0x000fe200078e0034 */
[C---:B------:R-:W-:Y:S01]  /*b660*/  IADD3 R28, P1, R2.reuse, 0x120, RZ ;  /* 0x00000120021c7810 */ /* 0x040fe20007f3e0ff */
[----:B------:R-:W-:Y:S01]  /*b670*/  IMAD.MOV.U32 R24, RZ, RZ, R44 ;  /* 0x000000ffff187224 */ /* 0x000fe200078e002c */
[----:B------:R-:W-:Y:S01]  /*b680*/  STL.128 [R1+0x160], R152 ;  /* 0x0001609801007387 */ /* 0x000fe20000100c00 */
[--C-:B------:R-:W-:Y:S01]  /*b690*/  IMAD.X R27, RZ, RZ, R16.reuse, P0 ;  /* 0x000000ffff1b7224 */ /* 0x100fe200000e0610 */
[----:B------:R-:W-:Y:S01]  /*b6a0*/  IADD3 R0, P0, R2, 0x230, RZ ;  /* 0x0000023002007810 */ /* 0x000fe20007f1e0ff */
[----:B------:R-:W-:Y:S01]  /*b6b0*/  IMAD.MOV.U32 R25, RZ, RZ, R51 ;  /* 0x000000ffff197224 */ /* 0x000fe200078e0033 */
[----:B------:R1:W-:Y:S01]  /*b6c0*/  STL.128 [R1+0x170], R12 ;  /* 0x0001700c01007387 */ /* 0x0003e20000100c00 */
[----:B------:R-:W-:Y:S01]  /*b6d0*/  IMAD.X R29, RZ, RZ, R16, P1 ;  /* 0x000000ffff1d7224 */ /* 0x000fe200008e0610 */
[----:B------:R-:W-:Y:S02]  /*b6e0*/  BSSY B0, `(.L_x_6214) ;  /* 0x000002d000007945 */ /* 0x000fe40003800000 */
[----:B------:R0:W-:Y:S01]  /*b6f0*/  STL.128 [R1+0x150], R24 ;  /* 0x0001501801007387 */ /* 0x0001e20000100c00 */
[----:B-1----:R-:W-:-:S02]  /*b700*/  IMAD.MOV.U32 R14, RZ, RZ, R39 ;  /* 0x000000ffff0e7224 */ /* 0x002fc400078e0027 */
[----:B------:R-:W-:Y:S02]  /*b710*/  IMAD.MOV.U32 R15, RZ, RZ, R46 ;  /* 0x000000ffff0f7224 */ /* 0x000fe400078e002e */
[----:B--2---:R-:W-:Y:S01]  /*b720*/  IMAD.MOV.U32 R13, RZ, RZ, R7 ;  /* 0x000000ffff0d7224 */ /* 0x004fe200078e0007 */
[C---:B------:R-:W-:Y:S01]  /*b730*/  IADD3 R7, P2, R2.reuse, 0xd8, RZ ;  /* 0x000000d802077810 */ /* 0x040fe20007f5e0ff */
[----:B---3--:R-:W-:Y:S02]  /*b740*/  IMAD.MOV.U32 R12, RZ, RZ, R3 ;  /* 0x000000ffff0c7224 */ /* 0x008fe400078e0003 */
[--C-:B------:R-:W-:Y:S01]  /*b750*/  IMAD.X R3, RZ, RZ, R16.reuse, P0 ;  /* 0x000000ffff037224 */ /* 0x100fe200000e0610 */
[C---:B0-----:R-:W-:Y:S01]  /*b760*/  IADD3 R25, P0, R2.reuse, 0x128, RZ ;  /* 0x0000012802197810 */ /* 0x041fe20007f1e0ff */
[----:B----4-:R-:W-:Y:S04]  /*b770*/  STL.64 [R1+0x148], R32 ;  /* 0x0001482001007387 */ /* 0x010fe80000100a00 */
[----:B------:R0:W-:Y:S01]  /*b780*/  STL.128 [R1+0x180], R12 ;  /* 0x0001800c01007387 */ /* 0x0001e20000100c00 */
[----:B------:R-:W-:Y:S01]  /*b790*/  IMAD.X R26, RZ, RZ, R16, P0 ;  /* 0x000000ffff1a7224 */ /* 0x000fe200000e0610 */
[----:B------:R-:W-:Y:S01]  /*b7a0*/  IADD3 R24, P0, R2, 0x140, RZ ;  /* 0x0000014002187810 */ /* 0x000fe20007f1e0ff */
        /* <DEDUP_REMOVED lines=8> */
[----:B------:R-:W-:Y:S02]  /*b830*/  IMAD.MOV.U32 R15, RZ, RZ, R3 ;  /* 0x000000ffff0f7224 */ /* 0x000fe400078e0003 */
[----:B------:R-:W-:-:S03]  /*b840*/  IMAD.X R0, RZ, RZ, R16, P2 ;  /* 0x000000ffff007224 */ /* 0x000fc600010e0610 */
[----:B------:R0:W-:Y:S02]  /*b850*/  STL.128 [R1+0x1a0], R12 ;  /* 0x0001a00c01007387 */ /* 0x0001e40000100c00 */
[----:B0-----:R-:W-:Y:S02]  /*b860*/  IMAD.MOV.U32 R14, RZ, RZ, R36 ;  /* 0x000000ffff0e7224 */ /* 0x001fe400078e0024 */
[----:B------:R-:W-:Y:S02]  /*b870*/  IMAD.MOV.U32 R15, RZ, RZ, R37 ;  /* 0x000000ffff0f7224 */ /* 0x000fe400078e0025 */
[----:B------:R-:W-:Y:S02]  /*b880*/  IMAD.MOV.U32 R12, RZ, RZ, R28 ;  /* 0x000000ffff0c7224 */ /* 0x000fe400078e001c */
[----:B------:R-:W-:-:S05]  /*b890*/  IMAD.MOV.U32 R13, RZ, RZ, R29 ;  /* 0x000000ffff0d7224 */ /* 0x000fca00078e001d */
[----:B------:R0:W-:Y:S02]  /*b8a0*/  STL.128 [R1+0x1b0], R12 ;  /* 0x0001b00c01007387 */ /* 0x0001e40000100c00 */
[----:B0-----:R-:W-:Y:S02]  /*b8b0*/  IMAD.MOV.U32 R12, RZ, RZ, R7 ;  /* 0x000000ffff0c7224 */ /* 0x001fe400078e0007 */
[----:B------:R-:W-:Y:S01]  /*b8c0*/  IMAD.MOV.U32 R13, RZ, RZ, R0 ;  /* 0x000000ffff0d7224 */ /* 0x000fe200078e0000 */
[----:B------:R-:W-:Y:S01]  /*b8d0*/  LOP3.LUT R0, R30, 0x1, RZ, 0xfc, !PT ;  /* 0x000000011e007812 */ /* 0x000fe200078efcff */
[----:B------:R-:W-:Y:S02]  /*b8e0*/  IMAD.MOV.U32 R14, RZ, RZ, R25 ;  /* 0x000000ffff0e7224 */ /* 0x000fe400078e0019 */
[----:B------:R-:W-:Y:S01]  /*b8f0*/  IMAD.MOV.U32 R15, RZ, RZ, R26 ;  /* 0x000000ffff0f7224 */ /* 0x000fe200078e001a */
[----:B------:R-:W-:Y:S01]  /*b900*/  ISETP.NE.AND P1, PT, R0, 0x3, PT ;  /* 0x000000030000780c */ /* 0x000fe20003f25270 */
[----:B------:R-:W-:-:S03]  /*b910*/  IMAD.X R25, RZ, RZ, R16, P0 ;  /* 0x000000ffff197224 */ /* 0x000fc600000e0610 */
[----:B------:R0:W-:Y:S04]  /*b920*/  STL.128 [R1+0x1c0], R12 ;  /* 0x0001c00c01007387 */ /* 0x0001e80000100c00 */
[----:B------:R1:W-:Y:S01]  /*b930*/  STL.64 [R1+0x1e0], R24 ;  /* 0x0001e01801007387 */ /* 0x0003e20000100a00 */
[----:B0-----:R-:W-:Y:S02]  /*b940*/  IMAD.MOV.U32 R12, RZ, RZ, R35 ;  /* 0x000000ffff0c7224 */ /* 0x001fe400078e0023 */
[----:B------:R-:W-:Y:S02]  /*b950*/  IMAD.MOV.U32 R13, RZ, RZ, R34 ;  /* 0x000000ffff0d7224 */ /* 0x000fe400078e0022 */
[----:B------:R-:W-:Y:S02]  /*b960*/  IMAD.MOV.U32 R14, RZ, RZ, R38 ;  /* 0x000000ffff0e7224 */ /* 0x000fe400078e0026 */
[----:B------:R-:W-:-:S05]  /*b970*/  IMAD.MOV.U32 R15, RZ, RZ, R45 ;  /* 0x000000ffff0f7224 */ /* 0x000fca00078e002d */
[----:B------:R1:W-:Y:S01]  /*b980*/  STL.128 [R1+0x1d0], R12 ;  /* 0x0001d00c01007387 */ /* 0x0003e20000100c00 */
[----:B------:R-:W-:Y:S05]  /*b990*/  @!P1 BRA `(.L_x_6215) ;  /* 0x0000000000049947 */ /* 0x000fea0003800000 */
[----:B------:R-:W-:Y:S01]  /*b9a0*/  BPT.TRAP 0x1 ;  /* 0x000000040000795c */ /* 0x000fe20000300000 */
.L_x_6215:
[----:B------:R-:W-:Y:S05]  /*b9b0*/  BSYNC B0 ;  /* 0x0000000000007941 */ /* 0x000fea0003800000 */
.L_x_6214:
[----:B-1----:R-:W2:Y:S01]  /*b9c0*/  LDL.64 R12, [R1+0x8] ;  /* 0x00000800010c7983 */ /* 0x002ea20000100a00 */
[----:B-----5:R-:W-:Y:S01]  /*b9d0*/  SHF.L.U32 R21, R21, 0x1f, RZ ;  /* 0x0000001f15157819 */ /* 0x020fe200000006ff */
[----:B------:R-:W-:Y:S01]  /*b9e0*/  BSSY B0, `(.L_x_6216) ;  /* 0x0000006000007945 */ /* 0x000fe20003800000 */
[----:B--2---:R-:W-:-:S05]  /*b9f0*/  MOV R3, R12 ;  /* 0x0000000c00037202 */ /* 0x004fca0000000f00 */
[----:B------:R-:W-:-:S04]  /*ba00*/  IMAD R20, R20, 0x8, R3 ;  /* 0x0000000814147824 */ /* 0x000fc800078e0203 */
[----:B------:R0:W1:Y:S01]  /*ba10*/  SYNCS.PHASECHK.TRANS64.TRYWAIT P0, [R20+URZ], R21 ;  /* 0x00000015140075a7 */ /* 0x000062000800017f */
[----:B------:R-:W-:Y:S05]  /*ba20*/  @!P1 BRA `(.L_x_6217) ;  /* 0x0000000000049947 */ /* 0x000fea0003800000 */
[----:B------:R-:W-:Y:S01]  /*ba30*/  BPT.TRAP 0x1 ;  /* 0x000000040000795c */ /* 0x000fe20000300000 */
.L_x_6217:
[----:B------:R-:W-:Y:S05]  /*ba40*/  BSYNC B0 ;  /* 0x0000000000007941 */ /* 0x000fea0003800000 */
.L_x_6216:
[----:B------:R-:W-:Y:S04]  /*ba50*/  BSSY B0, `(.L_x_6218) ;  /* 0x0000004000007945 */ /* 0x000fe80003800000 */
[----:B-1----:R-:W-:Y:S05]  /*ba60*/  @P0 BRA `(.L_x_6219) ;  /* 0x0000000000080947 */ /* 0x002fea0003800000 */
[----:B------:R-:W1:Y:S02]  /*ba70*/  SYNCS.PHASECHK.TRANS64.TRYWAIT P0, [R20+URZ], R21 ;  /* 0x00000015140075a7 */ /* 0x000e64000800017f */
[----:B-1----:R-:W-:Y:S05]  /*ba80*/  @!P0 BRA `(.L_x_6220) ;  /* 0x0000029c00b08947 */ /* 0x002fea0003800000 */
.L_x_6219:
[----:B------:R-:W-:Y:S05]  /*ba90*/  BSYNC B0 ;  /* 0x0000000000007941 */ /* 0x000fea0003800000 */
.L_x_6218:
[----:B------:R-:W2:Y:S04]  /*baa0*/  LDL R7, [R1+0x1e8] ;  /* 0x0001e80001077983 */ /* 0x000ea80000100800 */
[----:B------:R-:W2:Y:S01]  /*bab0*/  LDL.64 R12, [R1+0xa0] ;  /* 0x0000a000010c7983 */ /* 0x000ea20000100a00 */
[----:B------:R-:W-:Y:S05]  /*bac0*/  WARPSYNC.ALL ;  /* 0x0000000000007948 */ /* 0x000fea0003800000 */
[----:B------:R-:W3:Y:S04]  /*bad0*/  LDL.64 R24, [R1+0x98] ;  /* 0x0000980001187983 */ /* 0x000ee80000100a00 */
[----:B------:R-:W4:Y:S04]  /*bae0*/  LDL.64 R14, [R1+0x98] ;  /* 0x00009800010e7983 */ /* 0x000f280000100a00 */
[----:B01----:R-:W5:Y:S04]  /*baf0*/  LDL.64 R20, [R1+0x98] ;  /* 0x0000980001147983 */ /* 0x003f680000100a00 */
[----:B------:R-:W5:Y:S01]  /*bb00*/  LDL.64 R56, [R1+0x98] ;  /* 0x0000980001387983 */ /* 0x000f620000100a00 */
[----:B--2---:R-:W-:Y:S01]  /*bb10*/  IMAD R12, R7, 0x200, R12 ;  /* 0x00000200070c7824 */ /* 0x004fe200078e020c */
[----:B------:R-:W-:-:S02]  /*bb20*/  R2UR UR7, R13 ;  /* 0x000000000d0772ca */ /* 0x000fc400000e0000 */
[----:B------:R-:W2:Y:S01]  /*bb30*/  LDL R3, [R1+0x1f4] ;  /* 0x0001f40001037983 */ /* 0x000ea20000100800 */
[C---:B------:R-:W-:Y:S01]  /*bb40*/  VIADD R58, R12.reuse, 0x2 ;  /* 0x000000020c3a7836 */ /* 0x040fe20000000000 */
[----:B------:R-:W-:Y:S01]  /*bb50*/  R2UR UR6, R12 ;  /* 0x000000000c0672ca */ /* 0x000fe200000e0000 */
[----:B------:R-:W-:Y:S01]  /*bb60*/  IMAD.MOV.U32 R59, RZ, RZ, R13 ;  /* 0x000000ffff3b7224 */ /* 0x000fe200078e000d */
[----:B------:R0:W-:Y:S01]  /*bb70*/  STL [R1+0x80], RZ ;  /* 0x000080ff01007387 */ /* 0x0001e20000100800 */
[----:B------:R-:W-:Y:S01]  /*bb80*/  BSSY B0, `(.L_x_6221) ;  /* 0x000002c000007945 */ /* 0x000fe20003800000 */
[----:B---3--:R-:W-:Y:S02]  /*bb90*/  R2UR UR4, R24 ;  /* 0x00000000180472ca */ /* 0x008fe400000e0000 */
[----:B------:R-:W-:Y:S02]  /*bba0*/  R2UR UR5, R25 ;  /* 0x00000000190572ca */ /* 0x000fe400000e0000 */
[----:B------:R-:W-:Y:S01]  /*bbb0*/  WARPGROUP.ARRIVE ;  /* 0x00000000000079c5 */ /* 0x000fe20000000000 */
        /* <DEDUP_REMOVED lines=38> */
[----:B------:R-:W1:Y:S02]  /*be20*/  SYNCS.PHASECHK.TRANS64.TRYWAIT P0, [UR47+0x38810], R3 ;  /* 0x03881003ff0075a7 */ /* 0x000e64000800016f */
[----:B01----:R-:W-:Y:S05]  /*be30*/  @!P0 BRA `(.L_x_6222) ;  /* 0x0000029800d88947 */ /* 0x003fea0003800000 */
.L_x_6477:
[----:B------:R-:W-:Y:S05]  /*be40*/  BSYNC B0 ;  /* 0x0000000000007941 */ /* 0x000fea0003800000 */
.L_x_6221:
[----:B0-----:R-:W2:Y:S04]  /*be50*/  LDL R3, [R1+0x54] ;  /* 0x0000540001037983 */ /* 0x001ea80000100800 */
[----:B------:R0:W5:Y:S01]  /*be60*/  LDL.64 R12, [R1+0x1e8] ;  /* 0x0001e800010c7983 */ /* 0x0001620000100a00 */
[----:B------:R-:W-:Y:S01]  /*be70*/  BSSY B0, `(.L_x_6223) ;  /* 0x0000005000007945 */ /* 0x000fe20003800000 */
[----:B--2---:R-:W-:-:S04]  /*be80*/  LOP3.LUT R3, R3, 0x1, RZ, 0xfc, !PT ;  /* 0x0000000103037812 */ /* 0x004fc800078efcff */
[----:B------:R-:W-:-:S13]  /*be90*/  ISETP.NE.AND P1, PT, R3, 0x3, PT ;  /* 0x000000030300780c */ /* 0x000fda0003f25270 */
[----:B0-----:R-:W-:Y:S05]  /*bea0*/  @!P1 BRA `(.L_x_6224) ;  /* 0x0000000000049947 */ /* 0x001fea0003800000 */
[----:B------:R-:W-:Y:S01]  /*beb0*/  BPT.TRAP 0x1 ;  /* 0x000000040000795c */ /* 0x000fe20000300000 */
.L_x_6224:
[----:B------:R-:W-:Y:S05]  /*bec0*/  BSYNC B0 ;  /* 0x0000000000007941 */ /* 0x000fea0003800000 */
.L_x_6223:
        /* <DEDUP_REMOVED lines=8> */
.L_x_6226:
[----:B------:R-:W-:Y:S05]  /*bf50*/  BSYNC B0 ;  /* 0x0000000000007941 */ /* 0x000fea0003800000 */
.L_x_6225:
[----:B------:R-:W-:Y:S04]  /*bf60*/  BSSY B0, `(.L_x_6227) ;  /* 0x0000004000007945 */ /* 0x000fe80003800000 */
[----:B-1----:R-:W-:Y:S05]  /*bf70*/  @P0 BRA `(.L_x_6228) ;  /* 0x0000000000080947 */ /* 0x002fea0003800000 */
[----:B------:R-:W1:Y:S02]  /*bf80*/  SYNCS.PHASECHK.TRANS64.TRYWAIT P0, [R12+URZ], R13 ;  /* 0x0000000d0c0075a7 */ /* 0x000e64000800017f */
[----:B-1----:R-:W-:Y:S05]  /*bf90*/  @!P0 BRA `(.L_x_6229) ;  /* 0x0000029800988947 */ /* 0x002fea0003800000 */
.L_x_6228:
[----:B------:R-:W-:Y:S05]  /*bfa0*/  BSYNC B0 ;  /* 0x0000000000007941 */ /* 0x000fea0003800000 */
.L_x_6227:
        /* <DEDUP_REMOVED lines=15> */
[C---:B------:R-:W-:Y:S01]  /*c0a0*/  R2UR UR6, R12.reuse ;  /* 0x000000000c0672ca */ /* 0x040fe200000e0000 */
[----:B------:R-:W-:Y:S01]  /*c0b0*/  VIADD R62, R12, 0x2 ;  /* 0x000000020c3e7836 */ /* 0x000fe20000000000 */
[----:B------:R-:W3:Y:S01]  /*c0c0*/  LDL.64 R64, [R1+0xb0] ;  /* 0x0000b00001407983 */ /* 0x000ee20000100a00 */
[----:B------:R-:W-:Y:S01]  /*c0d0*/  IMAD.MOV.U32 R63, RZ, RZ, R13 ;  /* 0x000000ffff3f7224 */ /* 0x000fe200078e000d */
[----:B--2---:R-:W-:-:S02]  /*c0e0*/  ISETP.NE.U32.AND P1, PT, R7, RZ, PT ;  /* 0x000000ff0700720c */ /* 0x004fc40003f25070 */
[----:B----4-:R-:W-:Y:S02]  /*c0f0*/  R2UR UR4, R20 ;  /* 0x00000000140472ca */ /* 0x010fe400000e0000 */
[----:B------:R-:W-:Y:S01]  /*c100*/  R2UR UR5, R21 ;  /* 0x00000000150572ca */ /* 0x000fe200000e0000 */
[----:B-----5:R-:W-:Y:S01]  /*c110*/  VIADD R14, R14, 0x2 ;  /* 0x000000020e0e7836 */ /* 0x020fe20000000000 */
[----:B------:R-:W2:Y:S07]  /*c120*/  LDL.64 R20, [R1+0xb0] ;  /* 0x0000b00001147983 */ /* 0x000eae0000100a00 */
[----:B------:R-:W-:-:S05]  /*c130*/  VOTEU.ANY UP0, P1 ;  /* 0x00000000003f7886 */ /* 0x000fca0000800100 */
[----:B------:R-:W-:Y:S01]  /*c140*/  HGMMA.64x64x16.F32.BF16 R24, gdesc[UR4], R24, UP0, gsb0 ;  /* 0x00e00000041879f0 */ /* 0x000fe2000b801818 */
        /* <DEDUP_REMOVED lines=137> */
[----:B------:R-:W-:-:S10]  /*c9e0*/  WARPGROUP.ARRIVE ;  /* 0x00000000000079c5 */ /* 0x000fd40000000000 */
[----:B------:R-:W-:Y:S01]  /*c9f0*/  HGMMA.64x64x16.F32.BF16 R24, gdesc[UR4], R24, gsb0 ;  /* 0x00e00000041879f0 */ /* 0x000fe20008001818 */
[----:B----4-:R-:W-:Y:S02]  /*ca00*/  VIADD R56, R56, 0x604 ;  /* 0x0000060438387836 */ /* 0x010fe40000000000 */
        /* <DEDUP_REMOVED lines=8> */
[----:B-----5:R-:W-:-:S05]  /*ca90*/  VIADD R20, R20, 0x606 ;  /* 0x0000060614147836 */ /* 0x020fca0000000000 */
[----:B------:R-:W0:Y:S04]  /*caa0*/  S2R R66, SR_TID.X ;  /* 0x0000000000427919 */ /* 0x000e280000002100 */
[----:B------:R-:W-:Y:S01]  /*cab0*/  HGMMA.64x64x16.F32.BF16 R24, gdesc[UR4], R24, gsb0 ;  /* 0x00e00000041879f0 */ /* 0x000fe20008001818 */
[----:B------:R-:W-:Y:S01]  /*cac0*/  VIADD R56, R12, 0x606 ;  /* 0x000006060c387836 */ /* 0x000fe20000000000 */
[----:B------:R-:W4:Y:S01]  /*cad0*/  LDL.64 R14, [R1+0xb0] ;  /* 0x0000b000010e7983 */ /* 0x000f220000100a00 */
[----:B------:R-:W-:Y:S01]  /*cae0*/  IMAD.MOV.U32 R57, RZ, RZ, R13 ;  /* 0x000000ffff397224 */ /* 0x000fe200078e000d */
[----:B------:R-:W-:Y:S02]  /*caf0*/  R2UR UR4, R20 ;  /* 0x00000000140472ca */ /* 0x000fe400000e0000 */
[----:B------:R-:W-:-:S02]  /*cb00*/  R2UR UR6, R56 ;  /* 0x00000000380672ca */ /* 0x000fc400000e0000 */
[----:B------:R-:W-:Y:S02]  /*cb10*/  R2UR UR7, R57 ;  /* 0x00000000390772ca */ /* 0x000fe400000e0000 */
[----:B------:R-:W-:Y:S02]  /*cb20*/  R2UR UR5, R21 ;  /* 0x00000000150572ca */ /* 0x000fe400000e0000 */
[----:B0-----:R-:W-:Y:S01]  /*cb30*/  SHF.R.U32.HI R66, RZ, 0x7, R66 ;  /* 0x00000007ff427819 */ /* 0x001fe20000011642 */
[----:B------:R-:W-:Y:S01]  /*cb40*/  VIADD R60, R12, 0x800 ;  /* 0x000008000c3c7836 */ /* 0x000fe20000000000 */
[----:B------:R-:W-:Y:S01]  /*cb50*/  R2UR UR9, R65 ;  /* 0x00000000410972ca */ /* 0x000fe200000e0000 */
[----:B------:R-:W5:Y:S04]  /*cb60*/  LDL.64 R56, [R1+0xb0] ;  /* 0x0000b00001387983 */ /* 0x000f680000100a00 */
[----:B------:R0:W1:Y:S01]  /*cb70*/  SHFL.IDX PT, R3, R66, RZ, 0x1f ;  /* 0x00001fff42037589 */ /* 0x00006200000e0000 */
[----:B------:R-:W-:-:S02]  /*cb80*/  WARPGROUP.DEPBAR.LE gsb0, 0x0 ;  /* 0x00008000000079c5 */ /* 0x000fc40000010000 */
[----:B------:R-:W-:Y:S01]  /*cb90*/  WARPGROUP.ARRIVE ;  /* 0x00000000000079c5 */ /* 0x000fe20000000000 */
[----:B------:R-:W-:Y:S01]  /*cba0*/  IMAD.MOV.U32 R21, RZ, RZ, R13 ;  /* 0x000000ffff157224 */ /* 0x000fe200078e000d */
[----:B0-----:R-:W5:Y:S04]  /*cbb0*/  @!P0 LDL R66, [R1+0x1e8] ;  /* 0x0001e80001428983 */ /* 0x001f680000100800 */
        /* <DEDUP_REMOVED lines=11> */
[----:B------:R-:W-:Y:S01]  /*cc70*/  WARPGROUP.ARRIVE ;  /* 0x00000000000079c5 */ /* 0x000fe20000000000 */
[----:B------:R-:W-:Y:S01]  /*cc80*/  IMAD.MOV.U32 R67, RZ, RZ, 0x4 ;  /* 0x00000004ff437424 */ /* 0x000fe200078e00ff */
[----:B---3--:R-:W-:Y:S01]  /*cc90*/  R2UR UR5, R63 ;  /* 0x000000003f0572ca */ /* 0x008fe200000e0000 */
[----:B------:R-:W-:Y:S01]  /*cca0*/  IMAD.MOV.U32 R21, RZ, RZ, R13 ;  /* 0x000000ffff157224 */ /* 0x000fe200078e000d */
[----:B------:R-:W3:Y:S05]  /*ccb0*/  LDL.64 R64, [R1+0xb0] ;  /* 0x0000b00001407983 */ /* 0x000eea0000100a00 */
[----:B------:R-:W-:Y:S01]  /*ccc0*/  HGMMA.64x64x16.F32.BF16 R24, gdesc[UR8], R24, UP0, gsb0 ;  /* 0x00e00000081879f0 */ /* 0x000fe2000b801818 */
[----:B------:R-:W-:-:S04]  /*ccd0*/  SEL R7, R67, 0x2, P1 ;  /* 0x0000000243077807 */ /* 0x000fc80000800000 */
[----:B------:R-:W-:Y:S01]  /*cce0*/  IADD3 R62, R7, 0x800, R62 ;  /* 0x00000800073e7810 */ /* 0x000fe20007ffe03e */
[----:B------:R-:W-:Y:S01]  /*ccf0*/  IMAD.IADD R20, R60, 0x1, R7 ;  /* 0x000000013c147824 */ /* 0x000fe200078e0207 */
[----:B------:R-:W-:Y:S02]  /*cd00*/  R2UR UR7, R21 ;  /* 0x00000000150772ca */ /* 0x000fe400000e0000 */
[----:B------:R-:W-:Y:S02]  /*cd10*/  R2UR UR4, R62 ;  /* 0x000000003e0472ca */ /* 0x000fe400000e0000 */
[----:B------:R-:W-:Y:S01]  /*cd20*/  R2UR UR6, R20 ;  /* 0x00000000140672ca */ /* 0x000fe200000e0000 */
[----:B------:R-:W-:Y:S02]  /*cd30*/  WARPGROUP.DEPBAR.LE gsb0, 0x0 ;  /* 0x00008000000079c5 */ /* 0x000fe40000010000 */
[----:B------:R-:W-:Y:S01]  /*cd40*/  WARPGROUP.ARRIVE ;  /* 0x00000000000079c5 */ /* 0x000fe20000000000 */
[----:B------:R-:W-:Y:S01]  /*cd50*/  SEL R67, R67, 0x6, !P1 ;  /* 0x0000000643437807 */ /* 0x000fe20004800000 */
[----:B------:R-:W-:Y:S01]  /*cd60*/  IMAD.MOV.U32 R21, RZ, RZ, R13 ;  /* 0x000000ffff157224 */ /* 0x000fe200078e000d */
[----:B------:R-:W3:Y:S07]  /*cd70*/  LDL.64 R62, [R1+0xb0] ;  /* 0x0000b000013e7983 */ /* 0x000eee0000100a00 */
[----:B------:R-:W-:Y:S01]  /*cd80*/  HGMMA.64x64x16.F32.BF16 R24, gdesc[UR4], R24, gsb0 ;  /* 0x00e00000041879f0 */ /* 0x000fe20008001818 */
[----:B------:R-:W-:Y:S01]  /*cd90*/  IMAD.IADD R20, R60, 0x1, R67 ;  /* 0x000000013c147824 */ /* 0x000fe200078e0243 */
[----:B--2---:R-:W-:Y:S01]  /*cda0*/  IADD3 R58, R67, 0x800, R58 ;  /* 0x00000800433a7810 */ /* 0x004fe20007ffe03a */
[----:B------:R-:W2:Y:S01]  /*cdb0*/  LDL.64 R60, [R1+0xb0] ;  /* 0x0000b000013c7983 */ /* 0x000ea20000100a00 */
        /* <DEDUP_REMOVED lines=24> */
[----:B------:R-:W4:Y:S07]  /*cf40*/  LDL.64 R20, [R1+0xb0] ;  /* 0x0000b00001147983 */ /* 0x000f2e0000100a00 */
[----:B------:R-:W-:Y:S01]  /*cf50*/  HGMMA.64x64x16.F32.BF16 R24, gdesc[UR4], R24, gsb0 ;  /* 0x00e00000041879f0 */ /* 0x000fe20008001818 */
[----:B------:R-:W-:-:S02]  /*cf60*/  IMAD.IADD R14, R3, 0x1, R58 ;  /* 0x00000001030e7824 */ /* 0x000fc400078e023a */
[--C-:B------:R-:W-:Y:S01]  /*cf70*/  IMAD.MOV.U32 R15, RZ, RZ, R13.reuse ;  /* 0x000000ffff0f7224 */ /* 0x100fe200078e000d */
[----:B------:R-:W-:Y:S02]  /*cf80*/  R2UR UR4, R56 ;  /* 0x00000000380472ca */ /* 0x000fe400000e0000 */
[----:B------:R-:W-:Y:S02]  /*cf90*/  R2UR UR6, R14 ;  /* 0x000000000e0672ca */ /* 0x000fe400000e0000 */
[----:B------:R-:W-:Y:S02]  /*cfa0*/  R2UR UR7, R15 ;  /* 0x000000000f0772ca */ /* 0x000fe400000e0000 */
[----:B------:R-:W-:Y:S01]  /*cfb0*/  R2UR UR5, R57 ;  /* 0x00000000390572ca */ /* 0x000fe200000e0000 */
[----:B------:R-:W-:Y:S02]  /*cfc0*/  WARPGROUP.DEPBAR.LE gsb0, 0x0 ;  /* 0x00008000000079c5 */ /* 0x000fe40000010000 */
[----:B------:R-:W-:Y:S01]  /*cfd0*/  WARPGROUP.ARRIVE ;  /* 0x00000000000079c5 */ /* 0x000fe20000000000 */
[C---:B------:R-:W-:Y:S01]  /*cfe0*/  IMAD.IADD R14, R7.reuse, 0x1, R58 ;  /* 0x00000001070e7824 */ /* 0x040fe200078e023a */
[----:B---3--:R-:W-:Y:S01]  /*cff0*/  IADD3 R64, R7, 0xa00, R64 ;  /* 0x00000a0007407810 */ /* 0x008fe20007ffe040 */
[----:B------:R-:W-:Y:S01]  /*d000*/  IMAD.MOV.U32 R15, RZ, RZ, R13 ;  /* 0x000000ffff0f7224 */ /* 0x000fe200078e000d */
[----:B------:R-:W3:Y:S06]  /*d010*/  LDL.64 R56, [R1+0xb0] ;  /* 0x0000b00001387983 */ /* 0x000eec0000100a00 */
[----:B------:R-:W-:Y:S01]  /*d020*/  HGMMA.64x64x16.F32.BF16 R24, gdesc[UR4], R24, gsb0 ;  /* 0x00e00000041879f0 */ /* 0x000fe20008001818 */
[----:B------:R-:W-:-:S02]  /*d030*/  R2UR UR6, R14 ;  /* 0x000000000e0672ca */ /* 0x000fc400000e0000 */
[----:B------:R-:W-:Y:S02]  /*d040*/  R2UR UR7, R15 ;  /* 0x000000000f0772ca */ /* 0x000fe400000e0000 */
[----:B------:R-:W-:Y:S02]  /*d050*/  R2UR UR4, R64 ;  /* 0x00000000400472ca */ /* 0x000fe400000e0000 */
[----:B------:R-:W-:Y:S01]  /*d060*/  R2UR UR5, R65 ;  /* 0x00000000410572ca */ /* 0x000fe200000e0000 */
[----:B------:R-:W-:Y:S02]  /*d070*/  WARPGROUP.DEPBAR.LE gsb0, 0x0 ;  /* 0x00008000000079c5 */ /* 0x000fe40000010000 */
[----:B------:R-:W-:-:S10]  /*d080*/  WARPGROUP.ARRIVE ;  /* 0x00000000000079c5 */ /* 0x000fd40000000000 */
[----:B------:R-:W-:Y:S01]  /*d090*/  HGMMA.64x64x16.F32.BF16 R24, gdesc[UR4], R24, gsb0 ;  /* 0x00e00000041879f0 */ /* 0x000fe20008001818 */
[C---:B------:R-:W-:Y:S01]  /*d0a0*/  IMAD.IADD R14, R67.reuse, 0x1, R58 ;  /* 0x00000001430e7824 */ /* 0x040fe200078e023a */
[----:B--2---:R-:W-:Y:S01]  /*d0b0*/  IADD3 R60, R67, 0xa00, R60 ;  /* 0x00000a00433c7810 */ /* 0x004fe20007ffe03c */
[----:B------:R-:W-:Y:S01]  /*d0c0*/  IMAD.MOV.U32 R15, RZ, RZ, R13 ;  /* 0x000000ffff0f7224 */ /* 0x000fe200078e000d */
[----:B------:R-:W-:Y:S01]  /*d0d0*/  R2UR UR5, R61 ;  /* 0x000000003d0572ca */ /* 0x000fe200000e0000 */
[----:B------:R-:W2:Y:S01]  /*d0e0*/  LDL.64 R58, [R1+0xb0] ;  /* 0x0000b000013a7983 */ /* 0x000ea20000100a00 */
[----:B------:R-:W-:Y:S02]  /*d0f0*/  R2UR UR6, R14 ;  /* 0x000000000e0672ca */ /* 0x000fe400000e0000 */
[----:B------:R-:W-:Y:S02]  /*d100*/  R2UR UR7, R15 ;  /* 0x000000000f0772ca */ /* 0x000fe400000e0000 */
[----:B------:R-:W-:Y:S01]  /*d110*/  R2UR UR4, R60 ;  /* 0x000000003c0472ca */ /* 0x000fe200000e0000 */
[----:B------:R-:W-:Y:S01]  /*d120*/  IMAD.MOV.U32 R14, RZ, RZ, 0x30 ;  /* 0x00000030ff0e7424 */ /* 0x000fe200078e00ff */
[----:B------:R-:W5:Y:S01]  /*d130*/  LDL.64 R60, [R1+0xb0] ;  /* 0x0000b000013c7983 */ /* 0x000f620000100a00 */
        /* <DEDUP_REMOVED lines=18> */
[C---:B----4-:R-:W-:Y:S01]  /*d260*/  IADD3 R20, R3.reuse, 0xc00, R20 ;  /* 0x00000c0003147810 */ /* 0x050fe20007ffe014 */
        /* <DEDUP_REMOVED lines=28> */
[----:B------:R-:W-:Y:S01]  /*d430*/  R2UR UR4, R58 ;  /* 0x000000003a0472ca */ /* 0x000fe200000e0000 */
[----:B------:R-:W-:Y:S01]  /*d440*/  IMAD.MOV.U32 R64, RZ, RZ, 0x38 ;  /* 0x00000038ff407424 */ /* 0x000fe200078e00ff */
[----:B------:R-:W-:Y:S01]  /*d450*/  R2UR UR5, R59 ;  /* 0x000000003b0572ca */ /* 0x000fe200000e0000 */
[----:B------:R-:W-:Y:S01]  /*d460*/  IMAD.MOV.U32 R65, RZ, RZ, 0xe00 ;  /* 0x00000e00ff417424 */ /* 0x000fe200078e00ff */
[----:B------:R-:W2:Y:S02]  /*d470*/  LDL.64 R62, [R1+0xb0] ;  /* 0x0000b000013e7983 */ /* 0x000ea40000100a00 */
[----:B------:R-:W-:Y:S02]  /*d480*/  SEL R64, R64, 0x36, P1 ;  /* 0x0000003640407807 */ /* 0x000fe40000800000 */
[----:B------:R-:W-:Y:S01]  /*d490*/  SEL R65, R65, 0xd80, P1 ;  /* 0x00000d8041417807 */ /* 0x000fe20000800000 */
[----:B------:R-:W2:Y:S01]  /*d4a0*/  @!P0 LDL.64 R58, [R1+0x30] ;  /* 0x00003000013a8983 */ /* 0x000ea20000100a00 */
[----:B------:R-:W-:-:S02]  /*d4b0*/  WARPGROUP.DEPBAR.LE gsb0, 0x0 ;  /* 0x00008000000079c5 */ /* 0x000fc40000010000 */
[----:B------:R-:W-:-:S06]  /*d4c0*/  WARPGROUP.ARRIVE ;  /* 0x00000000000079c5 */ /* 0x000fcc0000000000 */
[----:B------:R-:W-:Y:S01]  /*d4d0*/  HGMMA.64x64x16.F32.BF16 R24, gdesc[UR4], R24, gsb0 ;  /* 0x00e00000041879f0 */ /* 0x000fe20008001818 */
[----:B------:R-:W-:-:S05]  /*d4e0*/  IMAD.IADD R64, R64, 0x1, R65 ;  /* 0x0000000140407824 */ /* 0x000fca00078e0241 */
[----:B------:R-:W-:-:S05]  /*d4f0*/  LOP3.LUT R65, R64, 0xe06, RZ, 0xc0, !PT ;  /* 0x00000e0640417812 */ /* 0x000fca00078ec0ff */
[----:B-----5:R-:W-:Y:S02]  /*d500*/  IMAD.IADD R60, R65, 0x1, R60 ;  /* 0x00000001413c7824 */ /* 0x020fe400078e023c */
        /* <DEDUP_REMOVED lines=21> */
[----:B---3--:R-:W-:Y:S01]  /*d660*/  IADD3 R20, R7, 0xe00, R20 ;  /* 0x00000e0007147810 */ /* 0x008fe20007ffe014 */
        /* <DEDUP_REMOVED lines=72> */
[----:B------:R-:W4:Y:S04]  /*daf0*/  LDL.64 R20, [R1+0x110] ;  /* 0x0001100001147983 */ /* 0x000f280000100a00 */
[----:B------:R-:W5:Y:S04]  /*db00*/  LDL R63, [R1+0x70] ;  /* 0x00007000013f7983 */ /* 0x000f680000100800 */
[----:B------:R-:W5:Y:S04]  /*db10*/  LDL R61, [R1+0x118] ;  /* 0x00011800013d7983 */ /* 0x000f680000100800 */
[----:B------:R-:W3:Y:S04]  /*db20*/  LDL.128 R56, [R1+0x100] ;  /* 0x0001000001387983 */ /* 0x000ee80000100c00 */
[----:B--2---:R-:W2:Y:S04]  /*db30*/  LD.E R60, desc[UR40][R12.64] ;  /* 0x000000280c3c7980 */ /* 0x004ea8000c101900 */
[----:B------:R-:W5:Y:S01]  /*db40*/  LDL.128 R12, [R1+0xf0] ;  /* 0x0000f000010c7983 */ /* 0x000f620000100c00 */
[----:B----4-:R-:W-:Y:S01]  /*db50*/  ISETP.NE.AND P1, PT, R20, 0x1, PT ;  /* 0x000000011400780c */ /* 0x010fe20003f25270 */
[----:B------:R-:W-:-:S02]  /*db60*/  UMOV UR4, 0xffffffc0 ;  /* 0xffffffc000047882 */ /* 0x000fc40000000000 */
[----:B------:R-:W-:Y:S01]  /*db70*/  UIMAD UR4, UR50, UR4, 0x41 ;  /* 0x00000041320474a4 */ /* 0x000fe2000f8e0204 */
[----:B---3--:R-:W-:Y:S01]  /*db80*/  ISETP.GE.AND P2, PT, R57, 0x1, PT ;  /* 0x000000013900780c */ /* 0x008fe20003f46270 */
[----:B------:R-:W-:Y:S01]  /*db90*/  BSSY B0, `(.L_x_6230) ;  /* 0x000007b000007945 */ /* 0x000fe20003800000 */
[-C--:B--2---:R-:W-:Y:S01]  /*dba0*/  FMUL.FTZ R7, R27, R60.reuse ;  /* 0x0000003c1b077220 */ /* 0x084fe20000410000 */
[-C--:B------:R-:W-:Y:S01]  /*dbb0*/  FMUL.FTZ R27, R31, R60.reuse ;  /* 0x0000003c1f1b7220 */ /* 0x080fe20000410000 */
[-C--:B------:R-:W-:Y:S01]  /*dbc0*/  FMUL.FTZ R31, R39, R60.reuse ;  /* 0x0000003c271f7220 */ /* 0x080fe20000410000 */
[----:B------:R-:W-:Y:S01]  /*dbd0*/  SHF.R.S32.HI R39, RZ, 0x1f, R62 ;  /* 0x0000001fff277819 */ /* 0x000fe2000001143e */
[----:B------:R-:W-:-:S03]  /*dbe0*/  FMUL.FTZ R65, R36, R60 ;  /* 0x0000003c24417220 */ /* 0x000fc60000410000 */
[----:B------:R-:W-:Y:S01]  /*dbf0*/  LEA.HI R36, R39, R62, RZ, 0x7 ;  /* 0x0000003e27247211 */ /* 0x000fe200078f38ff */
[----:B------:R-:W-:-:S03]  /*dc00*/  FMUL.FTZ R66, R37, R60 ;  /* 0x0000003c25427220 */ /* 0x000fc60000410000 */
[----:B------:R-:W-:Y:S01]  /*dc10*/  LOP3.LUT R37, R36, 0xffffff80, RZ, 0xc0, !PT ;  /* 0xffffff8024257812 */ /* 0x000fe200078ec0ff */
[-C--:B------:R-:W-:Y:S01]  /*dc20*/  FMUL.FTZ R67, R41, R60.reuse ;  /* 0x0000003c29437220 */ /* 0x080fe20000410000 */
[----:B0-----:R-:W-:-:S03]  /*dc30*/  FMUL.FTZ R0, R26, R60 ;  /* 0x0000003c1a007220 */ /* 0x001fc60000410000 */
[----:B------:R-:W-:Y:S02]  /*dc40*/  IMAD.IADD R41, R62, 0x1, -R37 ;  /* 0x000000013e297824 */ /* 0x000fe400078e0a25 */
[-C--:B-1----:R-:W-:Y:S01]  /*dc50*/  FMUL.FTZ R3, R24, R60.reuse ;  /* 0x0000003c18037220 */ /* 0x082fe20000410000 */
[-C--:B------:R-:W-:Y:S01]  /*dc60*/  FMUL.FTZ R26, R30, R60.reuse ;  /* 0x0000003c1e1a7220 */ /* 0x080fe20000410000 */
[-C--:B------:R-:W-:Y:S01]  /*dc70*/  FMUL.FTZ R24, R25, R60.reuse ;  /* 0x0000003c19187220 */ /* 0x080fe20000410000 */
[-C--:B------:R-:W-:Y:S01]  /*dc80*/  FMUL.FTZ R64, R29, R60.reuse ;  /* 0x0000003c1d407220 */ /* 0x080fe20000410000 */
[-C--:B------:R-:W-:Y:S01]  /*dc90*/  FMUL.FTZ R30, R38, R60.reuse ;  /* 0x0000003c261e7220 */ /* 0x080fe20000410000 */
[-C--:B------:R-:W-:Y:S01]  /*dca0*/  FMUL.FTZ R25, R28, R60.reuse ;  /* 0x0000003c1c197220 */ /* 0x080fe20000410000 */
[-C--:B------:R-:W-:Y:S01]  /*dcb0*/  FMUL.FTZ R29, R35, R60.reuse ;  /* 0x0000003c231d7220 */ /* 0x080fe20000410000 */
[----:B------:R-:W-:Y:S01]  /*dcc0*/  SHF.R.S32.HI R38, RZ, 0x1f, R41 ;  /* 0x0000001fff267819 */ /* 0x000fe20000011429 */
[-C--:B------:R-:W-:Y:S01]  /*dcd0*/  FMUL.FTZ R28, R34, R60.reuse ;  /* 0x0000003c221c7220 */ /* 0x080fe20000410000 */
[-C--:B------:R-:W-:Y:S01]  /*dce0*/  FMUL.FTZ R35, R43, R60.reuse ;  /* 0x0000003c2b237220 */ /* 0x080fe20000410000 */
[-C--:B------:R-:W-:Y:S01]  /*dcf0*/  FMUL.FTZ R34, R42, R60.reuse ;  /* 0x0000003c2a227220 */ /* 0x080fe20000410000 */
[-C--:B------:R-:W-:Y:S01]  /*dd00*/  FMUL.FTZ R43, R45, R60.reuse ;  /* 0x0000003c2d2b7220 */ /* 0x080fe20000410000 */
[----:B------:R-:W-:Y:S01]  /*dd10*/  FMUL.FTZ R42, R44, R60 ;  /* 0x0000003c2c2a7220 */ /* 0x000fe20000410000 */
[----:B------:R-:W-:-:S02]  /*dd20*/  LEA.HI R45, R39, R62, RZ, 0x2 ;  /* 0x0000003e272d7211 */ /* 0x000fc400078f10ff */
[-C--:B------:R-:W-:Y:S01]  /*dd30*/  LEA.HI R44, R38, R41.reuse, RZ, 0x2 ;  /* 0x00000029262c7211 */ /* 0x080fe200078f10ff */
[-C--:B------:R-:W-:Y:S01]  /*dd40*/  FMUL.FTZ R36, R46, R60.reuse ;  /* 0x0000003c2e247220 */ /* 0x080fe20000410000 */
[----:B------:R-:W-:Y:S02]  /*dd50*/  LOP3.LUT R45, R45, 0xfffffffc, RZ, 0xc0, !PT ;  /* 0xfffffffc2d2d7812 */ /* 0x000fe400078ec0ff */
[--C-:B------:R-:W-:Y:S02]  /*dd60*/  SHF.R.S32.HI R39, RZ, 0x2, R44.reuse ;  /* 0x00000002ff277819 */ /* 0x100fe4000001142c */
[----:B------:R-:W-:Y:S01]  /*dd70*/  SHF.R.S32.HI R46, RZ, 0x1f, R44 ;  /* 0x0000001fff2e7819 */ /* 0x000fe2000001142c */
[----:B------:R-:W-:Y:S01]  /*dd80*/  IMAD.IADD R45, R62, 0x1, -R45 ;  /* 0x000000013e2d7824 */ /* 0x000fe200078e0a2d */
[----:B------:R-:W-:Y:S02]  /*dd90*/  LEA.HI R38, R38, R41, RZ, 0x5 ;  /* 0x0000002926267211 */ /* 0x000fe400078f28ff */
[----:B------:R-:W-:Y:S01]  /*dda0*/  LEA.HI R46, R46, R39, RZ, 0x3 ;  /* 0x000000272e2e7211 */ /* 0x000fe200078f18ff */
[----:B------:R-:W-:Y:S01]  /*ddb0*/  FMUL.FTZ R37, R47, R60 ;  /* 0x0000003c2f257220 */ /* 0x000fe20000410000 */
[----:B------:R-:W-:-:S02]  /*ddc0*/  LEA.HI R47, R45, R45, RZ, 0x1 ;  /* 0x0000002d2d2f7211 */ /* 0x000fc400078f08ff */
[----:B------:R-:W-:Y:S02]  /*ddd0*/  LOP3.LUT R46, R46, 0xfffffff8, RZ, 0xc0, !PT ;  /* 0xfffffff82e2e7812 */ /* 0x000fe400078ec0ff */
[----:B------:R-:W-:Y:S02]  /*dde0*/  SHF.R.S32.HI R38, RZ, 0x5, R38 ;  /* 0x00000005ff267819 */ /* 0x000fe40000011426 */
[----:B------:R-:W-:Y:S01]  /*ddf0*/  LOP3.LUT R62, R47, 0x1ffffffe, RZ, 0xc0, !PT ;  /* 0x1ffffffe2f3e7812 */ /* 0x000fe200078ec0ff */
[----:B------:R-:W-:Y:S02]  /*de00*/  IMAD.IADD R46, R39, 0x1, -R46 ;  /* 0x00000001272e7824 */ /* 0x000fe400078e0a2e */
[----:B-----5:R-:W-:Y:S02]  /*de10*/  IMAD R39, R63, 0x4, R38 ;  /* 0x000000043f277824 */ /* 0x020fe400078e0226 */
[----:B------:R-:W-:Y:S02]  /*de20*/  IMAD.IADD R62, R45, 0x1, -R62 ;  /* 0x000000012d3e7824 */ /* 0x000fe400078e0a3e */
[----:B------:R-:W-:-:S04]  /*de30*/  IMAD.U32 R39, R39, 0x10, R46 ;  /* 0x0000001027277824 */ /* 0x000fc800078e002e */
[----:B------:R-:W-:-:S04]  /*de40*/  IMAD R68, R62, 0x8, R39 ;  /* 0x000000083e447824 */ /* 0x000fc800078e0227 */
[----:B------:R-:W-:-:S04]  /*de50*/  @P1 IMAD.HI.U32 R46, R68, R21, RZ ;  /* 0x00000015442e1227 */ /* 0x000fc800078e00ff */
[----:B------:R-:W-:Y:S01]  /*de60*/  FMUL.FTZ R48, R48, R60 ;  /* 0x0000003c30307220 */ /* 0x000fe20000410000 */
[----:B------:R-:W-:-:S03]  /*de70*/  @P1 SHF.R.U32.HI R68, RZ, R61, R46 ;  /* 0x0000003dff441219 */ /* 0x000fc6000001162e */
[----:B------:R0:W1:Y:S01]  /*de80*/  MUFU.TANH R69, R48 ;  /* 0x0000003000457308 */ /* 0x0000620000002400 */
[----:B------:R-:W-:Y:S01]  /*de90*/  LOP3.LUT R44, R44, 0x7ffffffc, RZ, 0xc0, !PT ;  /* 0x7ffffffc2c2c7812 */ /* 0x000fe200078ec0ff */
[-C--:B------:R-:W-:Y:S01]  /*dea0*/  FMUL.FTZ R32, R32, R60.reuse ;  /* 0x0000003c20207220 */ /* 0x080fe20000410000 */
[-C--:B------:R-:W-:Y:S01]  /*deb0*/  FMUL.FTZ R33, R33, R60.reuse ;  /* 0x0000003c21217220 */ /* 0x080fe20000410000 */
[----:B0-----:R-:W0:Y:S02]  /*dec0*/  SHFL.IDX PT, R48, R68, RZ, 0x1c1f ;  /* 0x001c1fff44307589 */ /* 0x001e2400000e0000 */
[----:B------:R-:W-:Y:S02]  /*ded0*/  IMAD.IADD R21, R41, 0x1, -R44 ;  /* 0x0000000129157824 */ /* 0x000fe400078e0a2c */
[-C--:B------:R-:W-:Y:S01]  /*dee0*/  FMUL.FTZ R40, R40, R60.reuse ;  /* 0x0000003c28287220 */ /* 0x080fe20000410000 */
[-C--:B------:R-:W-:Y:S01]  /*def0*/  FMUL.FTZ R49, R49, R60.reuse ;  /* 0x0000003c31317220 */ /* 0x080fe20000410000 */
[-C--:B------:R-:W-:Y:S01]  /*df00*/  FMUL.FTZ R20, R50, R60.reuse ;  /* 0x0000003c32147220 */ /* 0x080fe20000410000 */
[-C--:B------:R-:W-:Y:S01]  /*df10*/  FMUL.FTZ R38, R51, R60.reuse ;  /* 0x0000003c33267220 */ /* 0x080fe20000410000 */
[----:B------:R-:W-:Y:S01]  /*df20*/  FMUL.FTZ R39, R54, R60 ;  /* 0x0000003c36277220 */ /* 0x000fe20000410000 */
[----:B------:R-:W-:-:S02]  /*df30*/  VIADD R44, R13, UR4 ;  /* 0x000000040d2c7c36 */ /* 0x000fc40008000000 */
[-C--:B------:R-:W-:Y:S01]  /*df40*/  FMUL.FTZ R41, R55, R60.reuse ;  /* 0x0000003c37297220 */ /* 0x080fe20000410000 */
[-C--:B------:R-:W-:Y:S01]  /*df50*/  FMUL.FTZ R52, R52, R60.reuse ;  /* 0x0000003c34347220 */ /* 0x080fe20000410000 */
[----:B------:R-:W-:Y:S01]  /*df60*/  ULEA UR4, UR50, 0xffffffc0, 0x6 ;  /* 0xffffffc032047891 */ /* 0x000fe2000f8e303f */
[----:B------:R-:W-:Y:S01]  /*df70*/  IMAD R45, R21, -0x2, R44 ;  /* 0xfffffffe152d7824 */ /* 0x000fe200078e022c */
[----:B------:R-:W2:Y:S01]  /*df80*/  MUFU.TANH R3, R3 ;  /* 0x0000000300037308 */ /* 0x000ea20000002400 */
[----:B------:R-:W-:Y:S02]  /*df90*/  FMUL.FTZ R53, R53, R60 ;  /* 0x0000003c35357220 */ /* 0x000fe40000410000 */
[----:B------:R-:W-:Y:S01]  /*dfa0*/  IMAD.IADD R46, R45, 0x1, -R12 ;  /* 0x000000012d2e7824 */ /* 0x000fe200078e0a0c */
[----:B------:R-:W-:Y:S01]  /*dfb0*/  LOP3.LUT R45, RZ, R14, RZ, 0x33, !PT ;  /* 0x0000000eff2d7212 */ /* 0x000fe200078e33ff */
[----:B------:R-:W-:-:S03]  /*dfc0*/  VIADD R44, R13, -UR4 ;  /* 0x800000040d2c7c36 */ /* 0x000fc60008000000 */
[----:B------:R-:W3:Y:S01]  /*dfd0*/  MUFU.TANH R24, R24 ;  /* 0x0000001800187308 */ /* 0x000ee20000002400 */
[----:B------:R-:W-:-:S07]  /*dfe0*/  IMAD R51, R21, -0x2, R44 ;  /* 0xfffffffe15337824 */ /* 0x000fce00078e022c */
[----:B------:R-:W4:Y:S01]  /*dff0*/  MUFU.TANH R0, R0 ;  /* 0x0000000000007308 */ /* 0x000f220000002400 */
        /* <DEDUP_REMOVED lines=28> */
[----:B------:R-:W-:Y:S01]  /*e1c0*/  VIADD R55, R56, -UR4 ;  /* 0x8000000438377c36 */ /* 0x000fe20008000000 */
[----:B0-----:R-:W-:-:S06]  /*e1d0*/  VIADDMNMX R14, R48, R70, R51, PT ;  /* 0x00000046300e7246 */ /* 0x001fcc0003800133 */
[----:B------:R0:W1:Y:S02]  /*e1e0*/  MUFU.TANH R50, R53 ;  /* 0x0000003500327308 */ /* 0x0000640000002400 */
[----:B0-----:R-:W-:-:S04]  /*e1f0*/  IMAD.IADD R53, R46, 0x1, R45 ;  /* 0x000000012e357824 */ /* 0x001fc800078e022d */
        /* <DEDUP_REMOVED lines=12> */
.L_x_6233:
[----:B------:R-:W-:-:S13]  /*e2c0*/  ISETP.NE.AND P1, PT, R57, 0x1, PT ;  /* 0x000000013900780c */ /* 0x000fda0003f25270 */
[----:B------:R-:W-:-:S05]  /*e2d0*/  @P1 IMAD.HI.U32 R46, R44, R58, RZ ;  /* 0x0000003a2c2e1227 */ /* 0x000fca00078e00ff */
[----:B------:R-:W-:-:S07]  /*e2e0*/  @P1 SHF.R.U32.HI R44, RZ, R59, R46 ;  /* 0x0000003bff2c1219 */ /* 0x000fce000001162e */
.L_x_6234:
[----:B------:R-:W-:Y:S05]  /*e2f0*/  BSYNC B1 ;  /* 0x0000000000017941 */ /* 0x000fea0003800000 */
.L_x_6232:
[----:B------:R-:W-:-:S04]  /*e300*/  IMAD R44, R44, R57, -UR4 ;  /* 0x800000042c2c7e24 */ /* 0x000fc8000f8e0239 */
[----:B------:R-:W-:-:S05]  /*e310*/  IMAD R44, R21, -0x2, R44 ;  /* 0xfffffffe152c7824 */ /* 0x000fca00078e022c */
[----:B------:R-:W-:Y:S02]  /*e320*/  VIMNMX R15, R15, R44, !PT ;  /* 0x0000002c0f0f7248 */ /* 0x000fe40007fe0100 */
[----:B------:R-:W-:-:S07]  /*e330*/  VIADDMNMX R14, R44, R57, R14, PT ;  /* 0x000000392c0e7246 */ /* 0x000fce000380010e */
.L_x_6231:
[----:B------:R-:W-:Y:S05]  /*e340*/  BSYNC B0 ;  /* 0x0000000000007941 */ /* 0x000fea0003800000 */
.L_x_6230:
        /* <DEDUP_REMOVED lines=14> */
[C---:B------:R-:W-:Y:S02]  /*e430*/  ISETP.LT.OR P4, PT, R14.reuse, 0x9, P4 ;  /* 0x000000090e00780c */ /* 0x040fe40002781670 */
        /* <DEDUP_REMOVED lines=40> */
[----:B------:R-:W-:-:S02]  /*e6c0*/  ISETP.GE.AND P3, PT, R55, 0x31, PT ;  /* 0x000000313700780c */ /* 0x000fc40003f66270 */
[----:B0-----:R-:W-:Y:S02]  /*e6d0*/  VIADDMNMX R66, R68, R70, R51, PT ;  /* 0x0000004644427246 */ /* 0x001fe40003800133 */
[----:B------:R-:W-:-:S04]  /*e6e0*/  ISETP.GT.AND P4, PT, R15, 0x30, !P3 ;  /* 0x000000300f00780c */ /* 0x000fc80005f84270 */
[----:B------:R-:W-:-:S04]  /*e6f0*/  ISETP.LT.OR P4, PT, R14, 0x31, P4 ;  /* 0x000000310e00780c */ /* 0x000fc80002781670 */
[----:B-1----:R-:W-:Y:S02]  /*e700*/  FSEL R42, R69, -INF , !P4 ;  /* 0xff800000452a7808 */ /* 0x002fe40006000000 */
        /* <DEDUP_REMOVED lines=13> */
[----:B------:R-:W-:Y:S01]  /*e7e0*/  IMAD.IADD R3, R53, 0x1, R68 ;  /* 0x0000000135037824 */ /* 0x000fe200078e0244 */
        /* <DEDUP_REMOVED lines=17> */
.L_x_6238:
[----:B------:R-:W-:-:S13]  /*e900*/  ISETP.NE.AND P6, PT, R57, 0x1, PT ;  /* 0x000000013900780c */ /* 0x000fda0003fc5270 */
[----:B------:R-:W-:-:S05]  /*e910*/  @P6 IMAD.HI.U32 R58, R12, R58, RZ ;  /* 0x0000003a0c3a6227 */ /* 0x000fca00078e00ff */
[----:B------:R-:W-:-:S07]  /*e920*/  @P6 SHF.R.U32.HI R12, RZ, R59, R58 ;  /* 0x0000003bff0c6219 */ /* 0x000fce000001163a */
.L_x_6239:
[----:B------:R-:W-:Y:S05]  /*e930*/  BSYNC B1 ;  /* 0x0000000000017941 */ /* 0x000fea0003800000 */
.L_x_6237:
[----:B------:R-:W-:-:S04]  /*e940*/  IMAD R12, R12, R57, -UR4 ;  /* 0x800000040c0c7e24 */ /* 0x000fc8000f8e0239 */
[----:B------:R-:W-:-:S05]  /*e950*/  IMAD R12, R21, -0x2, R12 ;  /* 0xfffffffe150c7824 */ /* 0x000fca00078e020c */
[----:B------:R-:W-:Y:S02]  /*e960*/  VIADDMNMX R66, R12, R57, R66, PT ;  /* 0x000000390c427246 */ /* 0x000fe40003800142 */
[----:B------:R-:W-:-:S07]  /*e970*/  VIMNMX R3, R3, R12, !PT ;  /* 0x0000000c03037248 */ /* 0x000fce0007fe0100 */
.L_x_6236:
[----:B------:R-:W-:Y:S05]  /*e980*/  BSYNC B0 ;  /* 0x0000000000007941 */ /* 0x000fea0003800000 */
.L_x_6235:
[C---:B------:R-:W-:Y:S01]  /*e990*/  ISETP.GT.AND P1, PT, R3.reuse, 0x1, !P1 ;  /* 0x000000010300780c */ /* 0x040fe20004f24270 */
[----:B------:R-:W-:Y:S01]  /*e9a0*/  BAR.SYNC.DEFER_BLOCKING 0xf, 0x100 ;  /* 0x03c4000000007b1d */ /* 0x000fe20000010000 */
[----:B------:R-:W-:Y:S02]  /*e9b0*/  ISETP.GT.AND P2, PT, R3, 0x8, !P2 ;  /* 0x000000080300780c */ /* 0x000fe40005744270 */
[C---:B------:R-:W-:Y:S02]  /*e9c0*/  ISETP.LT.OR P1, PT, R66.reuse, 0x2, P1 ;  /* 0x000000024200780c */ /* 0x040fe40000f21670 */
[----:B------:R-:W-:Y:S02]  /*e9d0*/  ISETP.LT.OR P2, PT, R66, 0x9, P2 ;  /* 0x000000094200780c */ /* 0x000fe40001741670 */
[----:B------:R-:W-:Y:S01]  /*e9e0*/  FSEL R21, R7, -INF , !P1 ;  /* 0xff80000007157808 */ /* 0x000fe20004800000 */
[----:B------:R-:W2:Y:S01]  /*e9f0*/  LDL R145, [R1+0x1e8] ;  /* 0x0001e80001917983 */ /* 0x000ea20000100800 */
[----:B------:R-:W-:-:S02]  /*ea00*/  ISETP.NE.AND P1, PT, R45, RZ, PT ;  /* 0x000000ff2d00720c */ /* 0x000fc40003f25270 */
[----:B------:R-:W-:Y:S01]  /*ea10*/  ISETP.NE.AND P6, PT, R25, RZ, PT ;  /* 0x000000ff1900720c */ /* 0x000fe20003fc5270 */
[----:B------:R-:W3:Y:S01]  /*ea20*/  LDL R58, [R1+0x2d0] ;  /* 0x0002d000013a7983 */ /* 0x000ee20000100800 */
[----:B------:R-:W-:Y:S02]  /*ea30*/  ISETP.GT.AND P1, PT, R3, 0x9, !P1 ;  /* 0x000000090300780c */ /* 0x000fe40004f24270 */
[----:B------:R-:W-:Y:S01]  /*ea40*/  FSEL R25, R26, -INF , !P2 ;  /* 0xff8000001a197808 */ /* 0x000fe20005000000 */
[----:B------:R-:W4:Y:S01]  /*ea50*/  LDL R68, [R1+0x2f8] ;  /* 0x0002f80001447983 */ /* 0x000f220000100800 */
[----:B------:R-:W-:Y:S02]  /*ea60*/  ISETP.LT.OR P1, PT, R66, 0xa, P1 ;  /* 0x0000000a4200780c */ /* 0x000fe40000f21670 */
[----:B------:R-:W-:Y:S01]  /*ea70*/  ISETP.NE.AND P2, PT, R33, RZ, PT ;  /* 0x000000ff2100720c */ /* 0x000fe20003f45270 */
[----:B------:R-:W5:Y:S01]  /*ea80*/  LDL R69, [R1+0x2fc] ;  /* 0x0002fc0001457983 */ /* 0x000f620000100800 */
[----:B------:R-:W-:-:S02]  /*ea90*/  FSEL R33, R27, -INF , !P1 ;  /* 0xff8000001b217808 */ /* 0x000fc40004800000 */
[----:B------:R-:W-:Y:S01]  /*eaa0*/  ISETP.NE.AND P1, PT, R61, RZ, PT ;  /* 0x000000ff3d00720c */ /* 0x000fe20003f25270 */
[----:B------:R-:W5:Y:S01]  /*eab0*/  LDL R70, [R1+0x300] ;  /* 0x0003000001467983 */ /* 0x000f620000100800 */
[----:B------:R-:W-:Y:S02]  /*eac0*/  FMNMX.FTZ R7, R168, R62, !PT ;  /* 0x0000003ea8077209 */ /* 0x000fe40007810000 */
[----:B------:R-:W-:Y:S01]  /*ead0*/  ISETP.GT.AND P1, PT, R3, 0x10, !P1 ;  /* 0x000000100300780c */ /* 0x000fe20004f24270 */
[----:B------:R-:W5:Y:S01]  /*eae0*/  LDL R74, [R1+0x310] ;  /* 0x00031000014a7983 */ /* 0x000f620000100800 */
[----:B------:R-:W-:Y:S02]  /*eaf0*/  FMNMX.FTZ R7, R170, R7, !PT ;  /* 0x00000007aa077209 */ /* 0x000fe40007810000 */
[----:B------:R-:W-:Y:S01]  /*eb00*/  ISETP.LT.OR P1, PT, R66, 0x11, P1 ;  /* 0x000000114200780c */ /* 0x000fe20000f21670 */
[----:B------:R-:W5:Y:S01]  /*eb10*/  LDL R75, [R1+0x314] ;  /* 0x00031400014b7983 */ /* 0x000f620000100800 */
[----:B------:R-:W-:-:S02]  /*eb20*/  FMNMX.FTZ R7, R64, R7, !PT ;  /* 0x0000000740077209 */ /* 0x000fc40007810000 */
[----:B------:R-:W-:Y:S01]  /*eb30*/  FSEL R28, R28, -INF , !P1 ;  /* 0xff8000001c1c7808 */ /* 0x000fe20004800000 */
[----:B------:R-:W5:Y:S01]  /*eb40*/  LDL R76, [R1+0x318] ;  /* 0x00031800014c7983 */ /* 0x000f620000100800 */
[----:B------:R-:W-:Y:S02]  /*eb50*/  ISETP.NE.AND P1, PT, R63, RZ, PT ;  /* 0x000000ff3f00720c */ /* 0x000fe40003f25270 */
[----:B------:R-:W-:Y:S01]  /*eb60*/  FMNMX.FTZ R7, R60, R7, !PT ;  /* 0x000000073c077209 */ /* 0x000fe20007810000 */
[----:B------:R-:W2:Y:S01]  /*eb70*/  LDL R63, [R1+0x2e4] ;  /* 0x0002e400013f7983 */ /* 0x000ea20000100800 */
[----:B------:R-:W-:Y:S02]  /*eb80*/  ISETP.GT.AND P1, PT, R3, 0x11, !P1 ;  /* 0x000000110300780c */ /* 0x000fe40004f24270 */
[----:B------:R-:W-:Y:S01]  /*eb90*/  FMNMX.FTZ R7, R56, R7, !PT ;  /* 0x0000000738077209 */ /* 0x000fe20007810000 */
[----:B------:R-:W5:Y:S01]  /*eba0*/  LDL R77, [R1+0x31c] ;  /* 0x00031c00014d7983 */ /* 0x000f620000100800 */
[----:B------:R-:W-:-:S02]  /*ebb0*/  ISETP.LT.OR P1, PT, R66, 0x12, P1 ;  /* 0x000000124200780c */ /* 0x000fc40000f21670 */
[----:B------:R-:W-:Y:S01]  /*ebc0*/  FMNMX.FTZ R7, R54, R7, !PT ;  /* 0x0000000736077209 */ /* 0x000fe20007810000 */
        /* <DEDUP_REMOVED lines=14> */
[----:B------:R-:W-:Y:S01]  /*ecb0*/  FMNMX.FTZ R7, R24, R7, !PT ;  /* 0x0000000718077209 */ /* 0x000fe20007810000 */
[----:B------:R-:W4:Y:S01]  /*ecc0*/  LDL R65, [R1+0x2ec] ;  /* 0x0002ec0001417983 */ /* 0x000f220000100800 */
        /* <DEDUP_REMOVED lines=71> */
[----:B------:R-:W3:Y:S01]  /*f140*/  LDL R38, [R1+0x220] ;  /* 0x0002200001267983 */ /* 0x000ee20000100800 */
        /* <DEDUP_REMOVED lines=12> */
[----:B------:R-:W2:Y:S04]  /*f210*/  LDL R7, [R1+0x204] ;  /* 0x0002040001077983 */ /* 0x000ea80000100800 */
[----:B------:R-:W5:Y:S04]  /*f220*/  LDL R103, [R1+0x384] ;  /* 0x0003840001677983 */ /* 0x000f680000100800 */
[----:B------:R-:W5:Y:S04]  /*f230*/  LDL R104, [R1+0x388] ;  /* 0x0003880001687983 */ /* 0x000f680000100800 */
[----:B------:R-:W5:Y:S01]  /*f240*/  LDL R105, [R1+0x38c] ;  /* 0x00038c0001697983 */ /* 0x000f620000100800 */
[----:B0-----:R-:W-:-:S03]  /*f250*/  FMNMX.FTZ R0, R13, R12, !PT ;  /* 0x0000000c0d007209 */ /* 0x001fc60007810000 */
[----:B------:R-:W5:Y:S04]  /*f260*/  LDL R106, [R1+0x390] ;  /* 0x00039000016a7983 */ /* 0x000f680000100800 */
[----:B------:R-:W-:Y:S04]  /*f270*/  STL [R1+0x200], R0 ;  /* 0x0002000001007387 */ /* 0x000fe80000100800 */
[----:B------:R-:W3:Y:S04]  /*f280*/  LDL R20, [R1+0x200] ;  /* 0x0002000001147983 */ /* 0x000ee80000100800 */
[----:B------:R-:W4:Y:S04]  /*f290*/  LDL.64 R12, [R1+0x138] ;  /* 0x00013800010c7983 */ /* 0x000f280000100a00 */
        /* <DEDUP_REMOVED lines=38> */
[----:B--2---:R-:W0:Y:S02]  /*f500*/  SHFL.BFLY PT, R14, R7, 0x2, 0x1f ;  /* 0x0c401f00070e7f89 */ /* 0x004e2400000e0000 */
[----:B0-----:R-:W-:-:S05]  /*f510*/  FMNMX.FTZ R14, R14, R7, !PT ;  /* 0x000000070e0e7209 */ /* 0x001fca0007810000 */
[----:B------:R-:W0:Y:S01]  /*f520*/  SHFL.BFLY PT, R7, R14, 0x1, 0x1f ;  /* 0x0c201f000e077f89 */ /* 0x000e2200000e0000 */
[----:B---3--:R-:W-:Y:S01]  /*f530*/  FMUL.FTZ R3, R38, R20 ;  /* 0x0000001426037220 */ /* 0x008fe20000410000 */
[----:B------:R-:W-:-:S04]  /*f540*/  FSETP.NEU.FTZ.AND P1, PT, R20, -INF , PT ;  /* 0xff8000001400780b */ /* 0x000fc80003f3d000 */
[----:B------:R-:W-:-:S05]  /*f550*/  FSEL R3, R3, RZ, P1 ;  /* 0x000000ff03037208 */ /* 0x000fca0000800000 */
[----:B------:R-:W-:Y:S01]  /*f560*/  FFMA.FTZ R0, R64, R38, -R3 ;  /* 0x0000002640007223 */ /* 0x000fe20000010803 */
[----:B0-----:R-:W-:-:S03]  /*f570*/  FMNMX.FTZ R26, R14, R7, !PT ;  /* 0x000000070e1a7209 */ /* 0x001fc60007810000 */
[----:B------:R0:W-:Y:S01]  /*f580*/  MUFU.EX2 R39, R0 ;  /* 0x0000000000277308 */ /* 0x0001e20000000800 */
[-CC-:B------:R-:W-:Y:S01]  /*f590*/  FFMA.FTZ R168, R168, R38.reuse, -R3.reuse ;  /* 0x00000026a8a87223 */ /* 0x180fe20000010803 */
[-CC-:B------:R-:W-:Y:S01]  /*f5a0*/  FFMA.FTZ R27, R62, R38.reuse, -R3.reuse ;  /* 0x000000263e1b7223 */ /* 0x180fe20000010803 */
[----:B------:R-:W-:Y:S01]  /*f5b0*/  FSETP.NEU.FTZ.AND P1, PT, R26, -INF , PT ;  /* 0xff8000001a00780b */ /* 0x000fe20003f3d000 */
[-CC-:B------:R-:W-:Y:S01]  /*f5c0*/  FFMA.FTZ R32, R32, R38.reuse, -R3.reuse ;  /* 0x0000002620207223 */ /* 0x180fe20000010803 */
[-CC-:B------:R-:W-:Y:S01]  /*f5d0*/  FFMA.FTZ R170, R170, R38.reuse, -R3.reuse ;  /* 0x00000026aaaa7223 */ /* 0x180fe20000010803 */
[-CC-:B------:R-:W-:Y:S01]  /*f5e0*/  FFMA.FTZ R172, R60, R38.reuse, -R3.reuse ;  /* 0x000000263cac7223 */ /* 0x180fe20000010803 */
[-CC-:B------:R-:W-:Y:S01]  /*f5f0*/  FFMA.FTZ R176, R44, R38.reuse, -R3.reuse ;  /* 0x000000262cb07223 */ /* 0x180fe20000010803 */
[-CC-:B------:R-:W-:Y:S01]  /*f600*/  FFMA.FTZ R41, R56, R38.reuse, -R3.reuse ;  /* 0x0000002638297223 */ /* 0x180fe20000010803 */
[-C--:B0-----:R-:W-:Y:S01]  /*f610*/  FMUL.FTZ R0, R26, R38.reuse ;  /* 0x000000261a007220 */ /* 0x081fe20000410000 */
[----:B------:R-:W-:Y:S01]  /*f620*/  MUFU.EX2 R168, R168 ;  /* 0x000000a800a87308 */ /* 0x000fe20000000800 */
[-CC-:B------:R-:W-:Y:S01]  /*f630*/  FFMA.FTZ R174, R54, R38.reuse, -R3.reuse ;  /* 0x0000002636ae7223 */ /* 0x180fe20000010803 */
[-CC-:B------:R-:W-:Y:S01]  /*f640*/  FFMA.FTZ R43, R52, R38.reuse, -R3.reuse ;  /* 0x00000026342b7223 */ /* 0x180fe20000010803 */
[-CC-:B------:R-:W-:Y:S01]  /*f650*/  FFMA.FTZ R24, R24, R38.reuse, -R3.reuse ;  /* 0x0000002618187223 */ /* 0x180fe20000010803 */
[----:B------:R-:W-:Y:S01]  /*f660*/  FSEL R0, R0, RZ, P1 ;  /* 0x000000ff00007208 */ /* 0x000fe20000800000 */
[-CC-:B------:R-:W-:Y:S01]  /*f670*/  FFMA.FTZ R48, R48, R38.reuse, -R3.reuse ;  /* 0x0000002630307223 */ /* 0x180fe20000010803 */
[-CC-:B------:R-:W-:Y:S01]  /*f680*/  FFMA.FTZ R42, R42, R38.reuse, -R3.reuse ;  /* 0x000000262a2a7223 */ /* 0x180fe20000010803 */
[-CC-:B------:R-:W-:Y:S01]  /*f690*/  FFMA.FTZ R46, R46, R38.reuse, -R3.reuse ;  /* 0x000000262e2e7223 */ /* 0x180fe20000010803 */
[----:B------:R-:W-:Y:S01]  /*f6a0*/  MUFU.EX2 R27, R27 ;  /* 0x0000001b001b7308 */ /* 0x000fe20000000800 */
[-CC-:B------:R-:W-:Y:S01]  /*f6b0*/  FFMA.FTZ R45, R45, R38.reuse, -R0.reuse ;  /* 0x000000262d2d7223 */ /* 0x180fe20000010800 */
[-CC-:B------:R-:W-:Y:S01]  /*f6c0*/  FFMA.FTZ R21, R21, R38.reuse, -R0.reuse ;  /* 0x0000002615157223 */ /* 0x180fe20000010800 */
[-CC-:B------:R-:W-:Y:S01]  /*f6d0*/  FFMA.FTZ R25, R25, R38.reuse, -R0.reuse ;  /* 0x0000002619197223 */ /* 0x180fe20000010800 */
[-C--:B------:R-:W-:Y:S01]  /*f6e0*/  FFMA.FTZ R40, R40, R38.reuse, -R3 ;  /* 0x0000002628287223 */ /* 0x080fe20000010803 */
[----:B------:R0:W-:Y:S03]  /*f6f0*/  STL [R1+0x204], R26 ;  /* 0x0002041a01007387 */ /* 0x0001e60000100800 */
[----:B------:R-:W-:Y:S01]  /*f700*/  MUFU.EX2 R55, R32 ;  /* 0x0000002000377308 */ /* 0x000fe20000000800 */
[-CC-:B------:R-:W-:Y:S01]  /*f710*/  FFMA.FTZ R33, R33, R38.reuse, -R0.reuse ;  /* 0x0000002621217223 */ /* 0x180fe20000010800 */
[-CC-:B------:R-:W-:Y:S01]  /*f720*/  FFMA.FTZ R28, R28, R38.reuse, -R0.reuse ;  /* 0x000000261c1c7223 */ /* 0x180fe20000010800 */
[----:B------:R-:W2:Y:S04]  /*f730*/  LDL R52, [R1+0x2b8] ;  /* 0x0002b80001347983 */ /* 0x000ea80000100800 */
[----:B------:R-:W3:Y:S01]  /*f740*/  LDL R54, [R1+0x2c0] ;  /* 0x0002c00001367983 */ /* 0x000ee20000100800 */
[----:B------:R-:W-:Y:S01]  /*f750*/  MUFU.EX2 R45, R45 ;  /* 0x0000002d002d7308 */ /* 0x000fe20000000800 */
[----:B------:R-:W-:-:S02]  /*f760*/  FFMA.FTZ R29, R29, R38, -R0 ;  /* 0x000000261d1d7223 */ /* 0x000fc40000010800 */
[----:B------:R-:W5:Y:S04]  /*f770*/  LDL R56, [R1+0x2c8] ;  /* 0x0002c80001387983 */ /* 0x000f680000100800 */
[----:B------:R-:W5:Y:S01]  /*f780*/  LDL R60, [R1+0x2d8] ;  /* 0x0002d800013c7983 */ /* 0x000f620000100800 */
[----:B------:R-:W1:Y:S03]  /*f790*/  MUFU.EX2 R32, R21 ;  /* 0x0000001500207308 */ /* 0x000e660000000800 */
[----:B------:R-:W5:Y:S04]  /*f7a0*/  LDL R62, [R1+0x2e0] ;  /* 0x0002e000013e7983 */ /* 0x000f680000100800 */
[----:B------:R-:W5:Y:S01]  /*f7b0*/  LDL R64, [R1+0x2e8] ;  /* 0x0002e80001407983 */ /* 0x000f620000100800 */
[----:B------:R-:W4:Y:S01]  /*f7c0*/  MUFU.EX2 R170, R170 ;  /* 0x000000aa00aa7308 */ /* 0x000f220000000800 */
[-C--:B------:R-:W-:Y:S01]  /*f7d0*/  FFMA.FTZ R3, R50, R38.reuse, -R3 ;  /* 0x0000002632037223 */ /* 0x080fe20000010803 */
[----:B------:R-:W-:-:S06]  /*f7e0*/  FFMA.FTZ R30, R30, R38, -R0 ;  /* 0x000000261e1e7223 */ /* 0x000fcc0000010800 */
[----:B------:R-:W-:Y:S01]  /*f7f0*/  MUFU.EX2 R172, R172 ;  /* 0x000000ac00ac7308 */ /* 0x000fe20000000800 */
[----:B------:R-:W-:-:S07]  /*f800*/  FFMA.FTZ R31, R31, R38, -R0 ;  /* 0x000000261f1f7223 */ /* 0x000fce0000010800 */
[----:B------:R-:W-:Y:S01]  /*f810*/  MUFU.EX2 R41, R41 ;  /* 0x0000002900297308 */ /* 0x000fe20000000800 */
[----:B------:R-:W-:-:S07]  /*f820*/  FFMA.FTZ R34, R34, R38, -R0 ;  /* 0x0000002622227223 */ /* 0x000fce0000010800 */
[----:B------:R-:W-:Y:S01]  /*f830*/  MUFU.EX2 R174, R174 ;  /* 0x000000ae00ae7308 */ /* 0x000fe20000000800 */
[----:B------:R-:W-:-:S07]  /*f840*/  FFMA.FTZ R35, R35, R38, -R0 ;  /* 0x0000002623237223 */ /* 0x000fce0000010800 */
[----:B------:R-:W-:Y:S01]  /*f850*/  MUFU.EX2 R43, R43 ;  /* 0x0000002b002b7308 */ /* 0x000fe20000000800 */
[----:B------:R-:W-:-:S07]  /*f860*/  FFMA.FTZ R47, R47, R38, -R0 ;  /* 0x000000262f2f7223 */ /* 0x000fce0000010800 */
[----:B------:R-:W-:Y:S01]  /*f870*/  MUFU.EX2 R176, R176 ;  /* 0x000000b000b07308 */ /* 0x000fe20000000800 */
[-CC-:B------:R-:W-:Y:S01]  /*f880*/  FFMA.FTZ R49, R49, R38.reuse, -R0.reuse ;  /* 0x0000002631317223 */ /* 0x180fe20000010800 */
[----:B------:R-:W-:-:S06]  /*f890*/  FFMA.FTZ R181, R51, R38, -R0 ;  /* 0x0000002633b57223 */ /* 0x000fcc0000010800 */
[----:B------:R-:W-:Y:S01]  /*f8a0*/  MUFU.EX2 R178, R24 ;  /* 0x0000001800b27308 */ /* 0x000fe20000000800 */
[----:B------:R-:W-:Y:S01]  /*f8b0*/  FFMA.FTZ R183, R36, R38, -R0 ;  /* 0x0000002624b77223 */ /* 0x000fe20000010800 */
[----:B0-----:R-:W5:Y:S06]  /*f8c0*/  LDL R26, [R1+0x250] ;  /* 0x00025000011a7983 */ /* 0x001f6c0000100800 */
[----:B------:R-:W0:Y:S08]  /*f8d0*/  MUFU.EX2 R171, R25 ;  /* 0x0000001900ab7308 */ /* 0x000e300000000800 */
[----:B------:R4:W0:Y:S01]  /*f8e0*/  MUFU.EX2 R44, R33 ;  /* 0x00000021002c7308 */ /* 0x0008220000000800 */
[----:B-1----:R-:W-:-:S07]  /*f8f0*/  FADD.FTZ R14, R45, R32 ;  /* 0x000000202d0e7221 */ /* 0x002fce0000010000 */
[----:B------:R-:W1:Y:S08]  /*f900*/  MUFU.EX2 R28, R28 ;  /* 0x0000001c001c7308 */ /* 0x000e700000000800 */
[----:B------:R-:W1:Y:S08]  /*f910*/  MUFU.EX2 R29, R29 ;  /* 0x0000001d001d7308 */ /* 0x000e700000000800 */
[----:B------:R-:W-:Y:S08]  /*f920*/  MUFU.EX2 R57, R48 ;  /* 0x0000003000397308 */ /* 0x000ff00000000800 */
[----:B------:R-:W-:Y:S08]  /*f930*/  MUFU.EX2 R59, R46 ;  /* 0x0000002e003b7308 */ /* 0x000ff00000000800 */
[----:B------:R-:W-:Y:S08]  /*f940*/  MUFU.EX2 R42, R42 ;  /* 0x0000002a002a7308 */ /* 0x000ff00000000800 */
[----:B------:R-:W-:Y:S01]  /*f950*/  MUFU.EX2 R40, R40 ;  /* 0x0000002800287308 */ /* 0x000fe20000000800 */
[----:B------:R-:W-:Y:S01]  /*f960*/  F2FP.BF16.F32.PACK_AB R169, R32, R45 ;  /* 0x0000002d20a9723e */ /* 0x000fe200000010ff */
[----:B----4-:R-:W4:Y:S04]  /*f970*/  LDL R33, [R1+0x26c] ;  /* 0x00026c0001217983 */ /* 0x010f280000100800 */
[----:B------:R-:W4:Y:S02]  /*f980*/  LDL R36, [R1+0x278] ;  /* 0x0002780001247983 */ /* 0x000f240000100800 */
[----:B------:R0:W-:Y:S02]  /*f990*/  MUFU.EX2 R61, R3 ;  /* 0x00000003003d7308 */ /* 0x0001e40000000800 */
[----:B------:R-:W4:Y:S04]  /*f9a0*/  LDL R50, [R1+0x2b0] ;  /* 0x0002b00001327983 */ /* 0x000f280000100800 */
[----:B------:R-:W4:Y:S01]  /*f9b0*/  LDL R51, [R1+0x2b4] ;  /* 0x0002b40001337983 */ /* 0x000f220000100800 */
[----:B0-----:R-:W-:Y:S01]  /*f9c0*/  FADD.FTZ R3, R168, R27 ;  /* 0x0000001ba8037221 */ /* 0x001fe20000010000 */
[----:B------:R-:W0:Y:S08]  /*f9d0*/  MUFU.EX2 R30, R30 ;  /* 0x0000001e001e7308 */ /* 0x000e300000000800 */
[----:B------:R-:W0:Y:S01]  /*f9e0*/  MUFU.EX2 R31, R31 ;  /* 0x0000001f001f7308 */ /* 0x000e220000000800 */
[----:B------:R-:W-:Y:S01]  /*f9f0*/  FADD.FTZ R20, R170, R3 ;  /* 0x00000003aa147221 */ /* 0x000fe20000010000 */
[----:B------:R-:W-:-:S06]  /*fa00*/  FADD.FTZ R3, R171, R14 ;  /* 0x0000000eab037221 */ /* 0x000fcc0000010000 */
[----:B------:R-:W0:Y:S01]  /*fa10*/  MUFU.EX2 R34, R34 ;  /* 0x0000002200227308 */ /* 0x000e220000000800 */
[----:B------:R-:W-:Y:S01]  /*fa20*/  FADD.FTZ R7, R39, R20 ;  /* 0x0000001427077221 */ /* 0x000fe20000010000 */
[----:B------:R-:W-:-:S06]  /*fa30*/  FADD.FTZ R3, R44, R3 ;  /* 0x000000032c037221 */ /* 0x000fcc0000010000 */
[----:B------:R-:W0:Y:S01]  /*fa40*/  MUFU.EX2 R35, R35 ;  /* 0x0000002300237308 */ /* 0x000e220000000800 */
[----:B------:R-:W-:Y:S01]  /*fa50*/  FADD.FTZ R14, R172, R7 ;  /* 0x00000007ac0e7221 */ /* 0x000fe20000010000 */
[----:B-1----:R-:W-:-:S06]  /*fa60*/  FADD.FTZ R20, R28, R3 ;  /* 0x000000031c147221 */ /* 0x002fcc0000010000 */
[----:B------:R-:W1:Y:S01]  /*fa70*/  MUFU.EX2 R47, R47 ;  /* 0x0000002f002f7308 */ /* 0x000e620000000800 */
[----:B------:R-:W-:Y:S01]  /*fa80*/  FADD.FTZ R3, R41, R14 ;  /* 0x0000000e29037221 */ /* 0x000fe20000010000 */
[----:B------:R-:W-:-:S06]  /*fa90*/  FADD.FTZ R15, R29, R20 ;  /* 0x000000141d0f7221 */ /* 0x000fcc0000010000 */
[----:B------:R-:W-:Y:S01]  /*faa0*/  MUFU.EX2 R181, R181 ;  /* 0x000000b500b57308 */ /* 0x000fe20000000800 */
[----:B------:R-:W-:Y:S01]  /*fab0*/  FADD.FTZ R14, R174, R3 ;  /* 0x00000003ae0e7221 */ /* 0x000fe20000010000 */
[----:B0-----:R-:W-:Y:S01]  /*fac0*/  FADD.FTZ R20, R30, R15 ;  /* 0x0000000f1e147221 */ /* 0x001fe20000010000 */
[----:B------:R-:W-:-:S05]  /*fad0*/  FFMA.FTZ R7, R53, R38, -R0 ;  /* 0x0000002635077223 */ /* 0x000fca0000010800 */
[----:B------:R-:W-:Y:S01]  /*fae0*/  MUFU.EX2 R183, R183 ;  /* 0x000000b700b77308 */ /* 0x000fe20000000800 */
[----:B------:R-:W-:Y:S01]  /*faf0*/  FADD.FTZ R3, R43, R14 ;  /* 0x0000000e2b037221 */ /* 0x000fe20000010000 */
[----:B------:R-:W-:Y:S01]  /*fb00*/  FADD.FTZ R15, R31, R20 ;  /* 0x000000141f0f7221 */ /* 0x000fe20000010000 */
[----:B------:R-:W-:Y:S01]  /*fb10*/  F2FP.BF16.F32.PACK_AB R173, R29, R28 ;  /* 0x0000001c1dad723e */ /* 0x000fe200000010ff */
[----:B------:R-:W4:Y:S04]  /*fb20*/  LDL R32, [R1+0x268] ;  /* 0x0002680001207983 */ /* 0x000f280000100800 */
[----:B------:R-:W0:Y:S01]  /*fb30*/  MUFU.EX2 R46, R49 ;  /* 0x00000031002e7308 */ /* 0x000e220000000800 */
[----:B------:R-:W-:Y:S01]  /*fb40*/  FADD.FTZ R14, R176, R3 ;  /* 0x00000003b00e7221 */ /* 0x000fe20000010000 */
[----:B------:R-:W-:Y:S01]  /*fb50*/  FADD.FTZ R20, R34, R15 ;  /* 0x0000000f22147221 */ /* 0x000fe20000010000 */
[----:B------:R-:W-:Y:S01]  /*fb60*/  FFMA.FTZ R3, R37, R38, -R0 ;  /* 0x0000002625037223 */ /* 0x000fe20000010800 */
[----:B------:R-:W-:Y:S01]  /*fb70*/  F2FP.BF16.F32.PACK_AB R168, R27, R168 ;  /* 0x000000a81ba8723e */ /* 0x000fe200000010ff */
[----:B------:R-:W-:Y:S01]  /*fb80*/  FADD.FTZ R15, R55, R14 ;  /* 0x0000000e370f7221 */ /* 0x000fe20000010000 */
[----:B------:R-:W-:Y:S01]  /*fb90*/  FADD.FTZ R20, R35, R20 ;  /* 0x0000001423147221 */ /* 0x000fe20000010000 */
[----:B------:R-:W-:Y:S01]  /*fba0*/  F2FP.BF16.F32.PACK_AB R170, R39, R170 ;  /* 0x000000aa27aa723e */ /* 0x000fe200000010ff */
[----:B------:R-:W0:Y:S01]  /*fbb0*/  MUFU.EX2 R7, R7 ;  /* 0x0000000700077308 */ /* 0x000e220000000800 */
[----:B------:R-:W-:Y:S01]  /*fbc0*/  FADD.FTZ R0, R178, R15 ;  /* 0x0000000fb2007221 */ /* 0x000fe20000010000 */
[----:B-1----:R-:W-:Y:S01]  /*fbd0*/  FADD.FTZ R15, R47, R20 ;  /* 0x000000142f0f7221 */ /* 0x002fe20000010000 */
[----:B------:R-:W-:Y:S01]  /*fbe0*/  F2FP.BF16.F32.PACK_AB R172, R41, R172 ;  /* 0x000000ac29ac723e */ /* 0x000fe200000010ff */
[----:B------:R-:W4:Y:S01]  /*fbf0*/  LDL R27, [R1+0x254] ;  /* 0x00025400011b7983 */ /* 0x000f220000100800 */
[----:B------:R-:W-:-:S03]  /*fc00*/  FADD.FTZ R21, R57, R0 ;  /* 0x0000000039157221 */ /* 0x000fc60000010000 */
[----:B------:R-:W1:Y:S01]  /*fc10*/  MUFU.EX2 R3, R3 ;  /* 0x0000000300037308 */ /* 0x000e620000000800 */
[----:B0-----:R-:W-:Y:S01]  /*fc20*/  FADD.FTZ R0, R46, R15 ;  /* 0x0000000f2e007221 */ /* 0x001fe20000010000 */
[----:B------:R-:W-:Y:S01]  /*fc30*/  FADD.FTZ R14, R42, R21 ;  /* 0x000000152a0e7221 */ /* 0x000fe20000010000 */
[----:B------:R-:W-:Y:S01]  /*fc40*/  F2FP.BF16.F32.PACK_AB R174, R43, R174 ;  /* 0x000000ae2bae723e */ /* 0x000fe200000010ff */
[----:B------:R-:W4:Y:S01]  /*fc50*/  LDL R28, [R1+0x258] ;  /* 0x00025800011c7983 */ /* 0x000f220000100800 */
[----:B------:R-:W-:Y:S01]  /*fc60*/  FADD.FTZ R0, R181, R0 ;  /* 0x00000000b5007221 */ /* 0x000fe20000010000 */
        /* <DEDUP_REMOVED lines=11> */
[----:B-1----:R-:W-:Y:S01]  /*fd20*/  FADD.FTZ R25, R3, R0 ;  /* 0x0000000003197221 */ /* 0x002fe20000010000 */
[----:B------:R-:W-:-:S02]  /*fd30*/  F2FP.BF16.F32.PACK_AB R182, R61, R40 ;  /* 0x000000283db6723e */ /* 0x000fc400000010ff */
[----:B------:R-:W-:Y:S01]  /*fd40*/  F2FP.BF16.F32.PACK_AB R171, R44, R171 ;  /* 0x000000ab2cab723e */ /* 0x000fe200000010ff */
[----:B------:R-:W4:Y:S04]  /*fd50*/  LDL R39, [R1+0x284] ;  /* 0x0002840001277983 */ /* 0x000f280000100800 */
[----:B------:R0:W-:Y:S04]  /*fd60*/  STL.64 [R1+0x210], R24 ;  /* 0x0002101801007387 */ /* 0x0001e80000100a00 */
[----:B------:R-:W4:Y:S04]  /*fd70*/  LD.E.64 R20, desc[UR40][R12.64+0x8] ;  /* 0x000008280c147980 */ /* 0x000f28000c101b00 */
[----:B------:R-:W4:Y:S01]  /*fd80*/  LD.E.64 R14, desc[UR40][R12.64] ;  /* 0x000000280c0e7980 */ /* 0x000f22000c101b00 */
[----:B------:R-:W-:-:S02]  /*fd90*/  F2FP.BF16.F32.PACK_AB R175, R31, R30 ;  /* 0x0000001e1faf723e */ /* 0x000fc400000010ff */
[----:B------:R-:W-:Y:S01]  /*fda0*/  F2FP.BF16.F32.PACK_AB R177, R35, R34 ;  /* 0x0000002223b1723e */ /* 0x000fe200000010ff */
[----:B0-----:R-:W4:Y:S01]  /*fdb0*/  LDL R24, [R1+0x248] ;  /* 0x0002480001187983 */ /* 0x001f220000100800 */
[----:B------:R-:W-:-:S03]  /*fdc0*/  F2FP.BF16.F32.PACK_AB R179, R46, R47 ;  /* 0x0000002f2eb3723e */ /* 0x000fc600000010ff */
[----:B------:R-:W4:Y:S04]  /*fdd0*/  LDL R25, [R1+0x24c] ;  /* 0x00024c0001197983 */ /* 0x000f280000100800 */
[----:B------:R-:W4:Y:S04]  /*fde0*/  LDL.64 R12, [R1+0xa8] ;  /* 0x0000a800010c7983 */ /* 0x000f280000100a00 */
        /* <DEDUP_REMOVED lines=19> */
[----:B------:R-:W-:-:S02]  /*ff20*/  F2FP.BF16.F32.PACK_AB R181, R7, R181 ;  /* 0x000000b507b5723e */ /* 0x000fc400000010ff */
[----:B------:R-:W-:Y:S01]  /*ff30*/  F2FP.BF16.F32.PACK_AB R183, R3, R183 ;  /* 0x000000b703b7723e */ /* 0x000fe200000010ff */
[----:B------:R-:W4:Y:S04]  /*ff40*/  LDL R7, [R1+0x434] ;  /* 0x0004340001077983 */ /* 0x000f280000100800 */
[----:B------:R-:W4:Y:S04]  /*ff50*/  LDL R3, [R1+0x430] ;  /* 0x0004300001037983 */ /* 0x000f280000100800 */
[----:B--2---:R-:W-:Y:S04]  /*ff60*/  STL [R1+0x2b8], R52 ;  /* 0x0002b83401007387 */ /* 0x004fe80000100800 */
[----:B---3--:R-:W-:Y:S04]  /*ff70*/  STL [R1+0x2c0], R54 ;  /* 0x0002c03601007387 */ /* 0x008fe80000100800 */
        /* <DEDUP_REMOVED lines=11> */
[----:B----4-:R-:W-:-:S03]  /*10030*/  MOV R0, R20 ;  /* 0x0000001400007202 */ /* 0x010fc60000000f00 */
[----:B------:R-:W2:Y:S02]  /*10040*/  LDL R20, [R1+0x240] ;  /* 0x0002400001147983 */ /* 0x000ea40000100800 */
[--C-:B------:R-:W-:Y:S02]  /*10050*/  IMAD R15, R15, 0x2, R0.reuse ;  /* 0x000000020f0f7824 */ /* 0x100fe400078e0200 */
[----:B------:R-:W3:Y:S04]  /*10060*/  LDL R21, [R1+0x244] ;  /* 0x0002440001157983 */ /* 0x000ee80000100800 */
[----:B------:R0:W-:Y:S02]  /*10070*/  STSM.16.M88.4 [R0], R168 ;  /* 0x000000a800007844 */ /* 0x0001e40000000200 */
[----:B0-----:R-:W-:-:S02]  /*10080*/  IMAD R0, R14, 0x2, R0 ;  /* 0x000000020e007824 */ /* 0x001fc400078e0200 */
[----:B------:R-:W-:-:S03]  /*10090*/  IMAD R14, R14, 0x2, R15 ;  /* 0x000000020e0e7824 */ /* 0x000fc600078e020f */
[----:B------:R0:W-:Y:S04]  /*100a0*/  STSM.16.M88.4 [R0], R172 ;  /* 0x000000ac00007844 */ /* 0x0001e80000000200 */
[----:B------:R1:W-:Y:S04]  /*100b0*/  STSM.16.M88.4 [R15], R176 ;  /* 0x000000b00f007844 */ /* 0x0003e80000000200 */
[----:B------:R4:W-:Y:S04]  /*100c0*/  STSM.16.M88.4 [R14], R180 ;  /* 0x000000b40e007844 */ /* 0x0009e80000000200 */
[----:B0-----:R-:W5:Y:S04]  /*100d0*/  LDL R0, [R1+0x42c] ;  /* 0x00042c0001007983 */ /* 0x001f680000100800 */
[----:B-1----:R-:W5:Y:S04]  /*100e0*/  LDL R15, [R1+0x43c] ;  /* 0x00043c00010f7983 */ /* 0x002f680000100800 */
[----:B----4-:R-:W4:Y:S01]  /*100f0*/  LDL R14, [R1+0x438] ;  /* 0x00043800010e7983 */ /* 0x010f220000100800 */
[----:B------:R-:W-:Y:S01]  /*10100*/  IMAD R12, R145, 0x1000, R12 ;  /* 0x00001000910c7824 */ /* 0x000fe200078e020c */
[----:B------:R-:W-:-:S04]  /*10110*/  R2UR UR7, R13 ;  /* 0x000000000d0772ca */ /* 0x000fc800000e0000 */
        /* <DEDUP_REMOVED lines=108> */
[----:B------:R0:W-:Y:S02]  /*107e0*/  STL [R1+0x428], R144 ;  /* 0x0004289001007387 */ /* 0x0001e40000100800 */
[----:B0-----:R-:W-:-:S06]  /*107f0*/  WARPGROUP.ARRIVE ;  /* 0x00000000000079c5 */ /* 0x001fcc0000000000 */
[----:B------:R-:W-:Y:S01]  /*10800*/  HGMMA.64x256x16.F32.BF16 R24, R168, gdesc[UR4].tnspB, RZ, !UPT, gsb0 ;  /* 0x43e00004a8187df0 */ /* 0x000fe2000c0018ff */
[----:B--2---:R0:W-:Y:S04]  /*10810*/  STL [R1+0x240], R20 ;  /* 0x0002401401007387 */ /* 0x0041e80000100800 */
[----:B---3--:R1:W-:Y:S01]  /*10820*/  STL [R1+0x244], R21 ;  /* 0x0002441501007387 */ /* 0x0083e20000100800 */
[----:B0-----:R-:W-:Y:S02]  /*10830*/  VIADD R20, R12, 0x80 ;  /* 0x000000800c147836 */ /* 0x001fe40000000000 */
[----:B-1----:R-:W-:-:S03]  /*10840*/  IMAD.MOV.U32 R21, RZ, RZ, R13 ;  /* 0x000000ffff157224 */ /* 0x002fc600078e000d */
[----:B------:R-:W-:Y:S02]  /*10850*/  R2UR UR10, R20 ;  /* 0x00000000140a72ca */ /* 0x000fe400000e0000 */
[----:B------:R-:W-:Y:S01]  /*10860*/  R2UR UR11, R21 ;  /* 0x00000000150b72ca */ /* 0x000fe200000e0000 */
[----:B-----5:R-:W-:Y:S04]  /*10870*/  STL [R1+0x42c], R0 ;  /* 0x00042c0001007387 */ /* 0x020fe80000100800 */
[----:B------:R-:W-:Y:S04]  /*10880*/  STL [R1+0x430], R3 ;  /* 0x0004300301007387 */ /* 0x000fe80000100800 */
[----:B------:R-:W-:Y:S04]  /*10890*/  STL [R1+0x434], R7 ;  /* 0x0004340701007387 */ /* 0x000fe80000100800 */
[----:B----4-:R0:W-:Y:S04]  /*108a0*/  STL [R1+0x438], R14 ;  /* 0x0004380e01007387 */ /* 0x0101e80000100800 */
[----:B------:R1:W-:Y:S01]  /*108b0*/  STL [R1+0x43c], R15 ;  /* 0x00043c0f01007387 */ /* 0x0003e20000100800 */
[----:B0-----:R-:W-:-:S02]  /*108c0*/  VIADD R14, R12, 0x100 ;  /* 0x000001000c0e7836 */ /* 0x001fc40000000000 */
[----:B-1----:R-:W-:-:S03]  /*108d0*/  IMAD.MOV.U32 R15, RZ, RZ, R13 ;  /* 0x000000ffff0f7224 */ /* 0x002fc600078e000d */
        /* <DEDUP_REMOVED lines=152> */
[----:B0-----:R-:W5:Y:S04]  /*11260*/  LDL R24, [R1+0x264] ;  /* 0x0002640001187983 */ /* 0x001f680000100800 */
[----:B------:R-:W5:Y:S04]  /*11270*/  LDL R25, [R1+0x268] ;  /* 0x0002680001197983 */ /* 0x000f680000100800 */
[----:B------:R-:W5:Y:S04]  /*11280*/  LDL R26, [R1+0x26c] ;  /* 0x00026c00011a7983 */ /* 0x000f680000100800 */
[----:B------:R-:W5:Y:S04]  /*11290*/  LDL R27, [R1+0x270] ;  /* 0x00027000011b7983 */ /* 0x000f680000100800 */
[----:B-1----:R-:W5:Y:S04]  /*112a0*/  LDL R28, [R1+0x274] ;  /* 0x00027400011c7983 */ /* 0x002f680000100800 */
        /* <DEDUP_REMOVED lines=139> */
[----:B------:R2:W-:Y:S04]  /*11b60*/  STL [R1+0x28c], R34 ;  /* 0x00028c2201007387 */ /* 0x0005e80000100800 */
[----:B------:R2:W-:Y:S04]  /*11b70*/  STL [R1+0x290], R35 ;  /* 0x0002902301007387 */ /* 0x0005e80000100800 */
[----:B---3--:R2:W-:Y:S04]  /*11b80*/  STL [R1+0x294], R36 ;  /* 0x0002942401007387 */ /* 0x0085e80000100800 */
[----:B------:R2:W-:Y:S04]  /*11b90*/  STL [R1+0x298], R37 ;  /* 0x0002982501007387 */ /* 0x0005e80000100800 */
[----:B------:R2:W-:Y:S04]  /*11ba0*/  STL [R1+0x29c], R38 ;  /* 0x00029c2601007387 */ /* 0x0005e80000100800 */
[----:B------:R2:W-:Y:S04]  /*11bb0*/  STL [R1+0x2a0], R39 ;  /* 0x0002a02701007387 */ /* 0x0005e80000100800 */
[----:B----4-:R2:W-:Y:S04]  /*11bc0*/  STL [R1+0x2a4], R40 ;  /* 0x0002a42801007387 */ /* 0x0105e80000100800 */
[----:B------:R2:W-:Y:S04]  /*11bd0*/  STL [R1+0x2a8], R41 ;  /* 0x0002a82901007387 */ /* 0x0005e80000100800 */
        /* <DEDUP_REMOVED lines=111> */
[----:B------:R-:W-:Y:S01]  /*122d0*/  UIADD3 UR50, UR50, -0x2, URZ ;  /* 0xfffffffe32327890 */ /* 0x000fe2000fffe03f */
[----:B---3--:R-:W-:-:S11]  /*122e0*/  IMAD.SHL.U32 R4, R0, 0x40, RZ ;  /* 0x0000004000047824 */ /* 0x008fd600078e00ff */
[----:B------:R-:W-:-:S04]  /*122f0*/  @P1 IMAD.HI.U32 R5, R4, R5, RZ ;  /* 0x0000000504051227 */ /* 0x000fc800078e00ff */
[----:B------:R-:W-:Y:S01]  /*12300*/  IMAD.MOV.U32 R0, RZ, RZ, R4 ;  /* 0x000000ffff007224 */ /* 0x000fe200078e0004 */
[----:B------:R-:W-:Y:S02]  /*12310*/  @P1 SHF.R.U32.HI R0, RZ, R6, R5 ;  /* 0x00000006ff001219 */ /* 0x000fe40000011605 */
[----:B------:R-:W-:-:S03]  /*12320*/  ISETP.GE.AND P1, PT, R9, 0x1, PT ;  /* 0x000000010900780c */ /* 0x000fc60003f26270 */
[----:B------:R-:W-:Y:S02]  /*12330*/  VIADD R3, R0, UR51 ;  /* 0x0000003300037c36 */ /* 0x000fe40008000000 */
[----:B------:R-:W-:Y:S02]  /*12340*/  IMAD.U32 R0, RZ, RZ, UR50 ;  /* 0x00000032ff007e24 */ /* 0x000fe4000f8e00ff */
        /* <DEDUP_REMOVED lines=12> */
.L_x_6242:
[----:B------:R-:W-:-:S13]  /*12410*/  ISETP.NE.AND P1, PT, R9, 0x1, PT ;  /* 0x000000010900780c */ /* 0x000fda0003f25270 */
[----:B------:R-:W-:-:S05]  /*12420*/  @P1 IMAD.HI.U32 R10, R5, R10, RZ ;  /* 0x0000000a050a1227 */ /* 0x000fca00078e00ff */
[----:B------:R-:W-:-:S07]  /*12430*/  @P1 SHF.R.U32.HI R5, RZ, R11, R10 ;  /* 0x0000000bff051219 */ /* 0x000fce000001160a */
.L_x_6243:
[----:B------:R-:W-:Y:S05]  /*12440*/  BSYNC B0 ;  /* 0x0000000000007941 */ /* 0x000fea0003800000 */
.L_x_6241:
[----:B------:R-:W-:-:S05]  /*12450*/  IMAD R5, R5, R9, R9 ;  /* 0x0000000905057224 */ /* 0x000fca00078e0209 */
[----:B------:R-:W-:-:S07]  /*12460*/  VIMNMX R8, R8, R5, PT ;  /* 0x0000000508087248 */ /* 0x000fce0003fe0100 */
.L_x_6240:
[----:B------:R-:W-:Y:S01]  /*12470*/  SHF.R.S32.HI R3, RZ, 0x1f, R8 ;  /* 0x0000001fff037819 */ /* 0x000fe20000011408 */
[----:B------:R-:W-:Y:S03]  /*12480*/  BSSY B2, `(.L_x_6244) ;  /* 0x0000016000027945 */ /* 0x000fe60003800000 */
[----:B------:R-:W-:-:S04]  /*12490*/  LEA.HI R3, R3, R8, RZ, 0x6 ;  /* 0x0000000803037211 */ /* 0x000fc800078f30ff */
[----:B------:R-:W-:-:S04]  /*124a0*/  SHF.R.S32.HI R3, RZ, 0x6, R3 ;  /* 0x00000006ff037819 */ /* 0x000fc80000011403 */
[----:B------:R-:W-:-:S04]  /*124b0*/  VIMNMX R3, R3, UR46, !PT ;  /* 0x0000002e03037c48 */ /* 0x000fc8000ffe0100 */
[----:B------:R-:W-:-:S13]  /*124c0*/  ISETP.GE.AND P1, PT, R0, R3, PT ;  /* 0x000000030000720c */ /* 0x000fda0003f26270 */
[----:B------:R-:W-:Y:S05]  /*124d0*/  @!P1 BRA `(.L_x_6245) ;  /* 0x0000000000409947 */ /* 0x000fea0003800000 */
[----:B------:R-:W-:Y:S01]  /*124e0*/  BSSY B1, `(.L_x_6246) ;  /* 0x000000d000017945 */ /* 0x000fe20003800000 */
.L_x_6248:
[C---:B------:R-:W-:Y:S01]  /*124f0*/  IADD3 R8, P1, R2.reuse, 0x70, RZ ;  /* 0x0000007002087810 */ /* 0x040fe20007f3e0ff */
[----:B------:R-:W-:Y:S01]  /*12500*/  BSSY B0, `(.L_x_6247) ;  /* 0x0000007000007945 */ /* 0x000fe20003800000 */
[C---:B------:R-:W-:Y:S01]  /*12510*/  IADD3 R28, P2, R2.reuse, 0xec, RZ ;  /* 0x000000ec021c7810 */ /* 0x040fe20007f5e0ff */
[----:B------:R-:W-:Y:S01]  /*12520*/  VIADD R12, R2, 0x148 ;  /* 0x00000148020c7836 */ /* 0x000fe20000000000 */
[----:B------:R-:W-:Y:S01]  /*12530*/  MOV R13, 0x12570 ;  /* 0x00012570000d7802 */ /* 0x000fe20000000f00 */
[--C-:B------:R-:W-:Y:S02]  /*12540*/  IMAD.X R7, RZ, RZ, R16.reuse, P1 ;  /* 0x000000ffff077224 */ /* 0x100fe400008e0610 */
[----:B------:R-:W-:-:S08]  /*12550*/  IMAD.X R29, RZ, RZ, R16, P2 ;  /* 0x000000ffff1d7224 */ /* 0x000fd000010e0610 */
[----:B------:R-:W-:Y:S05]  /*12560*/  CALL.REL.NOINC `($_ZN7cutlass13device_kernelIN5flash11enable_sm90INS1_16FlashAttnFwdSm90INS1_25CollectiveMainloopFwdSm90ILi2EN4cute5tupleIJNS5_1CILi1EEES8_S8_EEENS6_IJNS7_ILi64EEESA_SA_EEELi512ENS_10bfloat16_tEfNS_4arch4Sm90ELb0ELb1ELb1ELb1ELb0ELb0ELb1ELb0ELb0ELb1ELb1ELb0EEENS1_21CollectiveEpilogueFwdINS6_IJSA_NS7_ILi512EEESA_EEES9_SC_SE_Li256ELb1ELb1ELb1ELb0EEENS1_36VarlenDynamicPersistentTileSchedulerILi64ELi64ELi256ELi128ELb1ELb1ELb1ELb1ELb0ELb1EEEEEEEEEvNT_6ParamsE$_ZZN5flash25CollectiveMainloopFwdSm90ILi2EN4cute5tupleIJNS1_1CILi1EEES4_S4_EEENS2_IJNS3_ILi64EEES6_S6_EEELi512EN7cutlass10bfloat16_tEfNS8_4arch4Sm90ELb0ELb1ELb1ELb1ELb0ELb0ELb1ELb0ELb0ELb1ELb1ELb0EE3mmaINS_16FlashAttnFwdSm90ISC_NS_21CollectiveEpilogueFwdINS2_IJS6_NS3_ILi512EEES6_EEES5_S9_SB_Li256ELb1ELb1ELb1ELb0EEENS_36VarlenDynamicPersistentTileSchedulerILi64ELi64ELi256ELi128ELb1ELb1ELb1ELb1ELb0ELb1EEEE13SharedStorageENS1_6TensorINS1_11ArrayEngineIfLm128EEENS1_6LayoutINS2_IJNS2_IJNS3_ILi2EEESR_NS3_ILi32EEEEEES4_S4_EEENS2_IJNS2_IJS4_SR_NS3_ILi4EEEEEENS3_ILi0EEESX_EEEEEEENS_7SoftmaxILi2ELi0EEEEEbRKNSC_6ParamsENS8_25PipelineTmaAsyncNoClusterILi2ENS8_16PipelineTmaAsyncILi2EEEEES19_RNS8_13PipelineStateILj2EEERT0_RT1_iRiRKNS_16SeqlenInfoQKNewKILb1ELb0EEENS2_IJiiiiEEERT_ENKUliT_T0_T1_E_clIZSD_ISM_S10_S12_EbS15_S19_S19_S1C_S1E_S1G_iS1H_S1L_S1M_S1O_EUlRS1P_iE1_NS3_ILb0EEENS3_ILb1EEEEEDaiS1P_S1Q_S1R_) ;  /* 0x0000025800207944 */ /* 0x000fea0003c00000 */
[----:B------:R-:W-:Y:S05]  /*12570*/  BSYNC B0 ;  /* 0x0000000000007941 */ /* 0x000fea0003800000 */
.L_x_6247:
[C---:B------:R-:W-:Y:S01]  /*12580*/  ISETP.GT.AND P1, PT, R0.reuse, R3, PT ;  /* 0x000000030000720c */ /* 0x040fe20003f24270 */
[----:B------:R-:W-:-:S12]  /*12590*/  VIADD R0, R0, 0xffffffff ;  /* 0xffffffff00007836 */ /* 0x000fd80000000000 */
[----:B------:R-:W-:Y:S05]  /*125a0*/  @P1 BRA `(.L_x_6248) ;  /* 0xfffffffc00d01947 */ /* 0x000fea000383ffff */
[----:B------:R-:W-:Y:S05]  /*125b0*/  BSYNC B1 ;  /* 0x0000000000017941 */ /* 0x000fea0003800000 */
.L_x_6246:
[----:B------:R-:W2:Y:S02]  /*125c0*/  LDL R4, [R1+0x70] ;  /* 0x0000700001047983 */ /* 0x000ea40000100800 */
[----:B--2---:R-:W-:-:S07]  /*125d0*/  IMAD.SHL.U32 R4, R4, 0x40, RZ ;  /* 0x0000004004047824 */ /* 0x004fce00078e00ff */
.L_x_6245:
[----:B------:R-:W-:Y:S05]  /*125e0*/  BSYNC B2 ;  /* 0x0000000000027941 */ /* 0x000fea0003800000 */
.L_x_6244:
        /* <DEDUP_REMOVED lines=10> */
[----:B------:R-:W-:-:S04]  /*12690*/  VIADD R4, R4, UR45 ;  /* 0x0000002d04047c36 */ /* 0x000fc80008000000 */
        /* <DEDUP_REMOVED lines=12> */
.L_x_6251:
[----:B------:R-:W-:-:S13]  /*12760*/  ISETP.NE.AND P1, PT, R7, 0x1, PT ;  /* 0x000000010700780c */ /* 0x000fda0003f25270 */
[----:B------:R-:W0:Y:S02]  /*12770*/  @P1 LDC.64 R8, c[0x0][0xae0] ;  /* 0x0002b800ff081b82 */ /* 0x000e240000000a00 */
[----:B0-----:R-:W-:-:S05]  /*12780*/  @P1 IMAD.HI.U32 R6, R4, R8, RZ ;  /* 0x0000000804061227 */ /* 0x001fca00078e00ff */
[----:B------:R-:W-:-:S07]  /*12790*/  @P1 SHF.R.U32.HI R4, RZ, R9, R6 ;  /* 0x00000009ff041219 */ /* 0x000fce0000011606 */
.L_x_6252:
[----:B------:R-:W-:Y:S05]  /*127a0*/  BSYNC B0 ;  /* 0x0000000000007941 */ /* 0x000fea0003800000 */
.L_x_6250:
[----:B------:R-:W-:-:S05]  /*127b0*/  IMAD R4, R4, R7, RZ ;  /* 0x0000000704047224 */ /* 0x000fca00078e02ff */
[----:B------:R-:W-:-:S07]  /*127c0*/  VIMNMX R3, R3, R4, !PT ;  /* 0x0000000403037248 */ /* 0x000fce0007fe0100 */
.L_x_6249:
[----:B------:R-:W-:-:S05]  /*127d0*/  VIADD R3, R3, 0x3f ;  /* 0x0000003f03037836 */ /* 0x000fca0000000000 */
[----:B------:R-:W-:-:S04]  /*127e0*/  SHF.R.S32.HI R4, RZ, 0x1f, R3 ;  /* 0x0000001fff047819 */ /* 0x000fc80000011403 */
[----:B------:R-:W-:-:S04]  /*127f0*/  LEA.HI R4, R4, R3, RZ, 0x6 ;  /* 0x0000000304047211 */ /* 0x000fc800078f30ff */
[----:B------:R-:W-:-:S04]  /*12800*/  SHF.R.S32.HI R3, RZ, 0x6, R4 ;  /* 0x00000006ff037819 */ /* 0x000fc80000011404 */
[----:B------:R-:W-:-:S04]  /*12810*/  VIMNMX R3, R3, UR46, !PT ;  /* 0x0000002e03037c48 */ /* 0x000fc8000ffe0100 */
[----:B------:R-:W-:-:S13]  /*12820*/  ISETP.GE.AND P1, PT, R0, R3, PT ;  /* 0x000000030000720c */ /* 0x000fda0003f26270 */
[----:B------:R-:W-:Y:S05]  /*12830*/  @!P1 BRA `(.L_x_6253) ;  /* 0x0000009800049947 */ /* 0x000fea0003800000 */
.L_x_6272:
[----:B0-----:R-:W2:Y:S04]  /*12840*/  LD.E R4, desc[UR40][R152.64+0x1e8] ;  /* 0x0001e82898047980 */ /* 0x001ea8000c101900 */
[----:B------:R-:W3:Y:S04]  /*12850*/  LD.E R5, desc[UR40][R152.64+0x1f0] ;  /* 0x0001f02898057980 */ /* 0x000ee8000c101900 */
[----:B------:R-:W4:Y:S01]  /*12860*/  LD.E R7, desc[UR40][R152.64+0x1c] ;  /* 0x00001c2898077980 */ /* 0x000f22000c101900 */
[----:B--2---:R-:W-:-:S05]  /*12870*/  VIADD R9, R4, 0x1 ;  /* 0x0000000104097836 */ /* 0x004fca0000000000 */
[----:B------:R-:W-:-:S13]  /*12880*/  ISETP.NE.AND P2, PT, R9, 0x2, PT ;  /* 0x000000020900780c */ /* 0x000fda0003f45270 */
[----:B------:R0:W5:Y:S04]  /*12890*/  @P2 LD.E R11, desc[UR40][R152.64+0x1ec] ;  /* 0x0001ec28980b2980 */ /* 0x000168000c101900 */
[----:B-1----:R-:W2:Y:S01]  /*128a0*/  @!P2 LD.E R6, desc[UR40][R152.64+0x1ec] ;  /* 0x0001ec289806a980 */ /* 0x002ea2000c101900 */
        /* <DEDUP_REMOVED lines=11> */
[----:B------:R-:W-:Y:S02]  /*12960*/  IMAD.MOV.U32 R6, RZ, RZ, R0 ;  /* 0x000000ffff067224 */ /* 0x000fe400078e0000 */
[----:B------:R-:W-:-:S03]  /*12970*/  VIADD R0, R0, 0xffffffff ;  /* 0xffffffff00007836 */ /* 0x000fc60000000000 */
[----:B------:R-:W-:Y:S01]  /*12980*/  ISETP.GT.AND P1, PT, R6, R3, PT ;  /* 0x000000030600720c */ /* 0x000fe20003f24270 */
[----:B------:R-:W-:-:S12]  /*12990*/  @!P3 BRA `(.L_x_6255) ;  /* 0x000000000004b947 */ /* 0x000fd80003800000 */
[----:B------:R-:W-:Y:S01]  /*129a0*/  BPT.TRAP 0x1 ;  /* 0x000000040000795c */ /* 0x000fe20000300000 */
.L_x_6255:
[----:B------:R-:W-:Y:S05]  /*129b0*/  BSYNC B0 ;  /* 0x0000000000007941 */ /* 0x000fea0003800000 */
.L_x_6254:
[----:B------:R-:W2:Y:S01]  /*129c0*/  LD.E.64 R6, desc[UR40][R152.64+0x8] ;  /* 0x0000082898067980 */ /* 0x000ea2000c101b00 */
[----:B-----5:R-:W-:Y:S02]  /*129d0*/  SHF.L.U32 R10, R11, 0x1f, RZ ;  /* 0x0000001f0b0a7819 */ /* 0x020fe400000006ff */
[----:B--2---:R-:W-:-:S05]  /*129e0*/  MOV R6, R6 ;  /* 0x0000000600067202 */ /* 0x004fca0000000f00 */
[----:B------:R-:W-:-:S04]  /*129f0*/  IMAD R9, R9, 0x8, R6 ;  /* 0x0000000809097824 */ /* 0x000fc800078e0206 */
[----:B------:R1:W2:Y:S01]  /*12a00*/  SYNCS.PHASECHK.TRANS64.TRYWAIT P2, [R9+URZ], R10 ;  /* 0x0000000a090075a7 */ /* 0x0002a2000804017f */
[----:B------:R-:W3:Y:S04]  /*12a10*/  LD.E R6, desc[UR40][R152.64+0x1c] ;  /* 0x00001c2898067980 */ /* 0x000ee8000c101900 */
[----:B0-----:R1:W5:Y:S04]  /*12a20*/  LD.E R5, desc[UR40][R152.64+0x1e8] ;  /* 0x0001e82898057980 */ /* 0x001368000c101900 */
[----:B------:R1:W5:Y:S01]  /*12a30*/  LD.E R8, desc[UR40][R152.64+0x1ec] ;  /* 0x0001ec2898087980 */ /* 0x000362000c101900 */
[----:B------:R-:W-:Y:S01]  /*12a40*/  BSSY B0, `(.L_x_6256) ;  /* 0x0000005000007945 */ /* 0x000fe20003800000 */
[----:B---3--:R-:W-:-:S04]  /*12a50*/  LOP3.LUT R6, R6, 0x1, RZ, 0xfc, !PT ;  /* 0x0000000106067812 */ /* 0x008fc800078efcff */
[----:B------:R-:W-:-:S13]  /*12a60*/  ISETP.NE.AND P3, PT, R6, 0x3, PT ;  /* 0x000000030600780c */ /* 0x000fda0003f65270 */
[----:B-12---:R-:W-:Y:S05]  /*12a70*/  @!P3 BRA `(.L_x_6257) ;  /* 0x000000000004b947 */ /* 0x006fea0003800000 */
[----:B------:R-:W-:Y:S01]  /*12a80*/  BPT.TRAP 0x1 ;  /* 0x000000040000795c */ /* 0x000fe20000300000 */
.L_x_6257:
[----:B------:R-:W-:Y:S05]  /*12a90*/  BSYNC B0 ;  /* 0x0000000000007941 */ /* 0x000fea0003800000 */
.L_x_6256:
        /* <DEDUP_REMOVED lines=8> */
.L_x_6259:
[----:B------:R-:W-:Y:S05]  /*12b20*/  BSYNC B0 ;  /* 0x0000000000007941 */ /* 0x000fea0003800000 */
.L_x_6258:
[----:B0----5:R-:W2:Y:S04]  /*12b30*/  LD.E R5, desc[UR40][R152.64+0x1e8] ;  /* 0x0001e82898057980 */ /* 0x021ea8000c101900 */
[----:B------:R-:W2:Y:S01]  /*12b40*/  LD.E.64 R6, desc[UR40][R152.64+0xa0] ;  /* 0x0000a02898067980 */ /* 0x000ea2000c101b00 */
[----:B------:R-:W-:Y:S05]  /*12b50*/  WARPSYNC.ALL ;  /* 0x0000000000007948 */ /* 0x000fea0003800000 */
[----:B------:R-:W3:Y:S04]  /*12b60*/  LD.E.64 R14, desc[UR40][R152.64+0x98] ;  /* 0x00009828980e7980 */ /* 0x000ee8000c101b00 */
[----:B------:R-:W4:Y:S04]  /*12b70*/  LD.E.64 R12, desc[UR40][R152.64+0x98] ;  /* 0x00009828980c7980 */ /* 0x000f28000c101b00 */
[----:B------:R-:W4:Y:S04]  /*12b80*/  LD.E.64 R10, desc[UR40][R152.64+0x98] ;  /* 0x00009828980a7980 */ /* 0x000f28000c101b00 */
[----:B------:R-:W4:Y:S01]  /*12b90*/  LD.E.64 R8, desc[UR40][R152.64+0x98] ;  /* 0x0000982898087980 */ /* 0x000f22000c101b00 */
[----:B--2---:R-:W-:Y:S01]  /*12ba0*/  IMAD R6, R5, 0x200, R6 ;  /* 0x0000020005067824 */ /* 0x004fe200078e0206 */
[----:B------:R-:W-:-:S02]  /*12bb0*/  R2UR UR7, R7 ;  /* 0x00000000070772ca */ /* 0x000fc400000e0000 */
[----:B------:R-:W2:Y:S02]  /*12bc0*/  LD.E R56, desc[UR40][R152.64+0x54] ;  /* 0x0000542898387980 */ /* 0x000ea4000c101900 */
[----:B------:R-:W-:Y:S02]  /*12bd0*/  R2UR UR6, R6 ;  /* 0x00000000060672ca */ /* 0x000fe400000e0000 */
[----:B------:R0:W-:Y:S01]  /*12be0*/  ST.E desc[UR40][R152.64+0x80], RZ ;  /* 0x000080ff98007985 */ /* 0x0001e2000c101928 */
[----:B------:R-:W-:Y:S01]  /*12bf0*/  WARPGROUP.ARRIVE ;  /* 0x00000000000079c5 */ /* 0x000fe20000000000 */
[----:B------:R-:W-:Y:S01]  /*12c00*/  IMAD.MOV.U32 R5, RZ, RZ, 0x1 ;  /* 0x00000001ff057424 */ /* 0x000fe200078e00ff */
[----:B---3--:R-:W-:Y:S02]  /*12c10*/  R2UR UR4, R14 ;  /* 0x000000000e0472ca */ /* 0x008fe400000e0000 */
[----:B------:R-:W-:-:S13]  /*12c20*/  R2UR UR5, R15 ;  /* 0x000000000f0572ca */ /* 0x000fda00000e0000 */
[----:B------:R-:W-:Y:S01]  /*12c30*/  HGMMA.64x64x16.F32.BF16 R24, gdesc[UR4], RZ, !UPT, gsb0 ;  /* 0x00e00000041879f0 */ /* 0x000fe2000c0018ff */
        /* <DEDUP_REMOVED lines=25> */
[----:B------:R-:W-:Y:S01]  /*12dd0*/  VIADD R8, R8, 0x6 ;  /* 0x0000000608087836 */ /* 0x000fe20000000000 */
[----:B------:R-:W-:Y:S02]  /*12de0*/  R2UR UR7, R7 ;  /* 0x00000000070772ca */ /* 0x000fe400000e0000 */
[----:B------:R-:W-:Y:S02]  /*12df0*/  R2UR UR6, R6 ;  /* 0x00000000060672ca */ /* 0x000fe400000e0000 */
[----:B------:R-:W-:Y:S02]  /*12e00*/  R2UR UR4, R8 ;  /* 0x00000000080472ca */ /* 0x000fe400000e0000 */
[----:B------:R-:W-:Y:S01]  /*12e10*/  R2UR UR5, R9 ;  /* 0x00000000090572ca */ /* 0x000fe200000e0000 */
[----:B------:R-:W-:-:S02]  /*12e20*/  WARPGROUP.DEPBAR.LE gsb0, 0x0 ;  /* 0x00008000000079c5 */ /* 0x000fc40000010000 */
        /* <DEDUP_REMOVED lines=10> */
.L_x_6262:
[----:B------:R-:W-:Y:S05]  /*12ed0*/  BSYNC B0 ;  /* 0x0000000000007941 */ /* 0x000fea0003800000 */
.L_x_6261:
        /* <DEDUP_REMOVED lines=13> */
.L_x_6264:
[----:B------:R-:W-:Y:S05]  /*12fb0*/  BSYNC B0 ;  /* 0x0000000000007941 */ /* 0x000fea0003800000 */
.L_x_6263:
        /* <DEDUP_REMOVED lines=8> */
.L_x_6266:
[----:B------:R-:W-:Y:S05]  /*13040*/  BSYNC B0 ;  /* 0x0000000000007941 */ /* 0x000fea0003800000 */
.L_x_6265:
[----:B------:R-:W2:Y:S04]  /*13050*/  LD.E R13, desc[UR40][R152.64+0x1e8] ;  /* 0x0001e828980d7980 */ /* 0x000ea8000c101900 */
[----:B------:R-:W2:Y:S01]  /*13060*/  LD.E.64 R6, desc[UR40][R152.64+0xb8] ;  /* 0x0000b82898067980 */ /* 0x000ea2000c101b00 */
[----:B------:R-:W-:Y:S05]  /*13070*/  WARPSYNC.ALL ;  /* 0x0000000000007948 */ /* 0x000fea0003800000 */
[----:B------:R-:W3:Y:S04]  /*13080*/  LD.E R12, desc[UR40][R152.64+0x88] ;  /* 0x00008828980c7980 */ /* 0x000ee8000c101900 */
[----:B------:R-:W4:Y:S04]  /*13090*/  LD.E.64 R14, desc[UR40][R152.64+0xb0] ;  /* 0x0000b028980e7980 */ /* 0x000f28000c101b00 */
[----:B------:R-:W4:Y:S04]  /*130a0*/  LD.E.64 R20, desc[UR40][R152.64+0xb0] ;  /* 0x0000b02898147980 */ /* 0x000f28000c101b00 */
[----:B-1---5:R-:W4:Y:S04]  /*130b0*/  LD.E.64 R8, desc[UR40][R152.64+0xb0] ;  /* 0x0000b02898087980 */ /* 0x022f28000c101b00 */
[----:B------:R-:W4:Y:S01]  /*130c0*/  LD.E.64 R10, desc[UR40][R152.64+0xb0] ;  /* 0x0000b028980a7980 */ /* 0x000f22000c101b00 */
[----:B--2---:R-:W-:Y:S01]  /*130d0*/  IMAD R6, R13, 0x1000, R6 ;  /* 0x000010000d067824 */ /* 0x004fe200078e0206 */
[----:B------:R-:W-:-:S04]  /*130e0*/  R2UR UR7, R7 ;  /* 0x00000000070772ca */ /* 0x000fc800000e0000 */
[C---:B------:R-:W-:Y:S01]  /*130f0*/  R2UR UR6, R6.reuse ;  /* 0x00000000060672ca */ /* 0x040fe200000e0000 */
[----:B------:R-:W-:Y:S02]  /*13100*/  VIADD R56, R6, 0x2 ;  /* 0x0000000206387836 */ /* 0x000fe40000000000 */
[----:B------:R-:W-:Y:S01]  /*13110*/  IMAD.MOV.U32 R57, RZ, RZ, R7 ;  /* 0x000000ffff397224 */ /* 0x000fe200078e0007 */
[----:B---3--:R-:W-:Y:S02]  /*13120*/  ISETP.NE.U32.AND P2, PT, R12, RZ, PT ;  /* 0x000000ff0c00720c */ /* 0x008fe40003f45070 */
[----:B------:R-:W2:Y:S01]  /*13130*/  LD.E.64 R12, desc[UR40][R152.64+0xb0] ;  /* 0x0000b028980c7980 */ /* 0x000ea2000c101b00 */
[----:B------:R-:W-:Y:S01]  /*13140*/  WARPGROUP.ARRIVE ;  /* 0x00000000000079c5 */ /* 0x000fe20000000000 */
[----:B----4-:R-:W-:Y:S02]  /*13150*/  R2UR UR4, R14 ;  /* 0x000000000e0472ca */ /* 0x010fe400000e0000 */
[----:B------:R-:W-:Y:S01]  /*13160*/  R2UR UR5, R15 ;  /* 0x000000000f0572ca */ /* 0x000fe200000e0000 */
[----:B------:R-:W-:-:S06]  /*13170*/  VIADD R20, R20, 0x2 ;  /* 0x0000000214147836 */ /* 0x000fcc0000000000 */
[----:B------:R-:W-:-:S06]  /*13180*/  VOTEU.ANY UP0, P2 ;  /* 0x00000000003f7886 */ /* 0x000fcc0001000100 */
[----:B------:R-:W-:Y:S01]  /*13190*/  HGMMA.64x64x16.F32.BF16 R24, gdesc[UR4], R24, UP0, gsb0 ;  /* 0x00e00000041879f0 */ /* 0x000fe2000b801818 */
[----:B------:R-:W-:Y:S02]  /*131a0*/  R2UR UR6, R56 ;  /* 0x00000000380672ca */ /* 0x000fe400000e0000 */
[----:B------:R-:W-:Y:S02]  /*131b0*/  R2UR UR7, R57 ;  /* 0x00000000390772ca */ /* 0x000fe400000e0000 */
[----:B------:R-:W-:Y:S02]  /*131c0*/  R2UR UR4, R20 ;  /* 0x00000000140472ca */ /* 0x000fe400000e0000 */
[----:B------:R-:W-:Y:S01]  /*131d0*/  R2UR UR5, R21 ;  /* 0x00000000150572ca */ /* 0x000fe200000e0000 */
[----:B------:R-:W-:Y:S02]  /*131e0*/  WARPGROUP.DEPBAR.LE gsb0, 0x0 ;  /* 0x00008000000079c5 */ /* 0x000fe40000010000 */
[----:B------:R-:W3:Y:S01]  /*131f0*/  LD.E.64 R14, desc[UR40][R152.64+0xb0] ;  /* 0x0000b028980e7980 */ /* 0x000ee2000c101b00 */
[----:B------:R-:W-:-:S02]  /*13200*/  VIADD R8, R8, 0x4 ;  /* 0x0000000408087836 */ /* 0x000fc40000000000 */
[----:B------:R-:W-:Y:S01]  /*13210*/  VIADD R56, R6, 0x4 ;  /* 0x0000000406387836 */ /* 0x000fe20000000000 */
[----:B------:R-:W-:Y:S01]  /*13220*/  ST.E desc[UR40][R152.64+0x88], R5 ;  /* 0x0000880598007985 */ /* 0x000fe2000c101928 */
[----:B------:R-:W-:-:S06]  /*13230*/  WARPGROUP.ARRIVE ;  /* 0x00000000000079c5 */ /* 0x000fcc0000000000 */
[----:B------:R-:W-:Y:S01]  /*13240*/  HGMMA.64x64x16.F32.BF16 R24, gdesc[UR4], R24, gsb0 ;  /* 0x00e00000041879f0 */ /* 0x000fe20008001818 */
[----:B------:R-:W-:Y:S01]  /*13250*/  IMAD.MOV.U32 R57, RZ, RZ, R7 ;  /* 0x000000ffff397224 */ /* 0x000fe200078e0007 */
[----:B------:R-:W-:Y:S02]  /*13260*/  R2UR UR6, R56 ;  /* 0x00000000380672ca */ /* 0x000fe400000e0000 */
[----:B------:R-:W-:Y:S02]  /*13270*/  R2UR UR4, R8 ;  /* 0x00000000080472ca */ /* 0x000fe400000e0000 */
[----:B------:R-:W-:Y:S02]  /*13280*/  R2UR UR7, R57 ;  /* 0x00000000390772ca */ /* 0x000fe400000e0000 */
[----:B------:R-:W-:Y:S01]  /*13290*/  R2UR UR5, R9 ;  /* 0x00000000090572ca */ /* 0x000fe200000e0000 */
[----:B------:R-:W-:Y:S02]  /*132a0*/  WARPGROUP.DEPBAR.LE gsb0, 0x0 ;  /* 0x00008000000079c5 */ /* 0x000fe40000010000 */
[----:B------:R-:W4:Y:S01]  /*132b0*/  LD.E.64 R20, desc[UR40][R152.64+0xb0] ;  /* 0x0000b02898147980 */ /* 0x000f22000c101b00 */
        /* <DEDUP_REMOVED lines=12> */
[----:B------:R-:W-:-:S03]  /*13380*/  VIADD R56, R6, 0x200 ;  /* 0x0000020006387836 */ /* 0x000fc60000000000 */
[----:B------:R-:W-:Y:S01]  /*13390*/  ST.E desc[UR40][R152.64+0x88], R5 ;  /* 0x0000880598007985 */ /* 0x000fe2000c101928 */
[----:B------:R-:W-:-:S06]  /*133a0*/  WARPGROUP.ARRIVE ;  /* 0x00000000000079c5 */ /* 0x000fcc0000000000 */
        /* <DEDUP_REMOVED lines=8> */
[----:B------:R-:W2:Y:S01]  /*13430*/  LD.E.64 R10, desc[UR40][R152.64+0xb0] ;  /* 0x0000b028980a7980 */ /* 0x000ea2000c101b00 */
[----:B------:R-:W-:-:S03]  /*13440*/  VIADD R56, R6, 0x202 ;  /* 0x0000020206387836 */ /* 0x000fc60000000000 */
[----:B------:R-:W-:Y:S01]  /*13450*/  ST.E desc[UR40][R152.64+0x88], R5 ;  /* 0x0000880598007985 */ /* 0x000fe2000c101928 */
[----:B------:R-:W-:-:S06]  /*13460*/  WARPGROUP.ARRIVE ;  /* 0x00000000000079c5 */ /* 0x000fcc0000000000 */
[----:B------:R-:W-:Y:S01]  /*13470*/  HGMMA.64x64x16.F32.BF16 R24, gdesc[UR4], R24, gsb0 ;  /* 0x00e00000041879f0 */ /* 0x000fe20008001818 */
[----:B------:R-:W-:Y:S01]  /*13480*/  IMAD.MOV.U32 R57, RZ, RZ, R7 ;  /* 0x000000ffff397224 */ /* 0x000fe200078e0007 */
[----:B------:R-:W-:-:S04]  /*13490*/  R2UR UR6, R56 ;  /* 0x00000000380672ca */ /* 0x000fc800000e0000 */
[----:B------:R-:W-:Y:S01]  /*134a0*/  R2UR UR7, R57 ;  /* 0x00000000390772ca */ /* 0x000fe200000e0000 */
[----:B---3--:R-:W-:Y:S01]  /*134b0*/  VIADD R14, R14, 0x202 ;  /* 0x000002020e0e7836 */ /* 0x008fe20000000000 */
[----:B------:R-:W-:-:S04]  /*134c0*/  R2UR UR5, R15 ;  /* 0x000000000f0572ca */ /* 0x000fc800000e0000 */
[----:B------:R-:W-:Y:S01]  /*134d0*/  R2UR UR4, R14 ;  /* 0x000000000e0472ca */ /* 0x000fe200000e0000 */
[----:B------:R-:W-:Y:S02]  /*134e0*/  WARPGROUP.DEPBAR.LE gsb0, 0x0 ;  /* 0x00008000000079c5 */ /* 0x000fe40000010000 */
[----:B------:R-:W3:Y:S01]  /*134f0*/  LD.E.64 R12, desc[UR40][R152.64+0xb0] ;  /* 0x0000b028980c7980 */ /* 0x000ee2000c101b00 */
[----:B------:R-:W-:-:S03]  /*13500*/  VIADD R56, R6, 0x204 ;  /* 0x0000020406387836 */ /* 0x000fc60000000000 */
[----:B------:R-:W-:Y:S01]  /*13510*/  ST.E desc[UR40][R152.64+0x88], R5 ;  /* 0x0000880598007985 */ /* 0x000fe2000c101928 */
[----:B------:R-:W-:-:S06]  /*13520*/  WARPGROUP.ARRIVE ;  /* 0x00000000000079c5 */ /* 0x000fcc0000000000 */
[----:B------:R-:W-:Y:S01]  /*13530*/  HGMMA.64x64x16.F32.BF16 R24, gdesc[UR4], R24, gsb0 ;  /* 0x00e00000041879f0 */ /* 0x000fe20008001818 */
[----:B------:R-:W-:Y:S01]  /*13540*/  IMAD.MOV.U32 R57, RZ, RZ, R7 ;  /* 0x000000ffff397224 */ /* 0x000fe200078e0007 */
[----:B------:R-:W-:-:S04]  /*13550*/  R2UR UR6, R56 ;  /* 0x00000000380672ca */ /* 0x000fc800000e0000 */
[----:B------:R-:W-:Y:S01]  /*13560*/  R2UR UR7, R57 ;  /* 0x00000000390772ca */ /* 0x000fe200000e0000 */
[----:B----4-:R-:W-:Y:S01]  /*13570*/  VIADD R20, R20, 0x204 ;  /* 0x0000020414147836 */ /* 0x010fe20000000000 */
[----:B------:R-:W-:-:S04]  /*13580*/  R2UR UR5, R21 ;  /* 0x00000000150572ca */ /* 0x000fc800000e0000 */
        /* <DEDUP_REMOVED lines=10> */
[----:B------:R-:W-:Y:S01]  /*13630*/  VIADD R8, R8, 0x206 ;  /* 0x0000020608087836 */ /* 0x000fe20000000000 */
        /* <DEDUP_REMOVED lines=95> */
[----:B------:R-:W1:Y:S01]  /*13c30*/  S2R R58, SR_TID.X ;  /* 0x00000000003a7919 */ /* 0x000e620000002100 */
[----:B------:R-:W-:Y:S01]  /*13c40*/  VIADD R14, R14, 0x606 ;  /* 0x000006060e0e7836 */ /* 0x000fe20000000000 */
[----:B------:R-:W-:-:S04]  /*13c50*/  R2UR UR5, R15 ;  /* 0x000000000f0572ca */ /* 0x000fc800000e0000 */
[----:B------:R-:W-:Y:S02]  /*13c60*/  R2UR UR4, R14 ;  /* 0x000000000e0472ca */ /* 0x000fe400000e0000 */
[----:B-1----:R-:W-:Y:S01]  /*13c70*/  SHF.R.U32.HI R58, RZ, 0x7, R58 ;  /* 0x00000007ff3a7819 */ /* 0x002fe2000001163a */
[----:B------:R-:W-:Y:S02]  /*13c80*/  WARPGROUP.DEPBAR.LE gsb0, 0x0 ;  /* 0x00008000000079c5 */ /* 0x000fe40000010000 */
[----:B------:R-:W4:Y:S04]  /*13c90*/  LD.E.64 R12, desc[UR40][R152.64+0xb0] ;  /* 0x0000b028980c7980 */ /* 0x000f28000c101b00 */
[----:B------:R-:W-:Y:S01]  /*13ca0*/  ST.E desc[UR40][R152.64+0x88], R5 ;  /* 0x0000880598007985 */ /* 0x000fe2000c101928 */
[----:B------:R-:W-:-:S03]  /*13cb0*/  WARPGROUP.ARRIVE ;  /* 0x00000000000079c5 */ /* 0x000fc60000000000 */
[----:B------:R1:W0:Y:S03]  /*13cc0*/  SHFL.IDX PT, R14, R58, RZ, 0x1f ;  /* 0x00001fff3a0e7589 */ /* 0x00022600000e0000 */
[----:B------:R-:W-:Y:S01]  /*13cd0*/  HGMMA.64x64x16.F32.BF16 R24, gdesc[UR4], R24, gsb0 ;  /* 0x00e00000041879f0 */ /* 0x000fe20008001818 */
[----:B------:R-:W-:Y:S02]  /*13ce0*/  IMAD.MOV.U32 R15, RZ, RZ, R7 ;  /* 0x000000ffff0f7224 */ /* 0x000fe400078e0007 */
[----:B-1----:R-:W-:-:S03]  /*13cf0*/  VIADD R58, R6, 0x800 ;  /* 0x00000800063a7836 */ /* 0x002fc60000000000 */
[----:B------:R-:W-:Y:S01]  /*13d00*/  R2UR UR11, R15 ;  /* 0x000000000f0b72ca */ /* 0x000fe200000e0000 */
[----:B------:R-:W-:Y:S01]  /*13d10*/  UMOV UR4, 0x1 ;  /* 0x0000000100047882 */ /* 0x000fe20000000000 */
[----:B0-----:R-:W-:-:S04]  /*13d20*/  ISETP.GT.AND P2, PT, R14, 0x7f, PT ;  /* 0x0000007f0e00780c */ /* 0x001fc80003f44270 */
[----:B------:R-:W-:-:S04]  /*13d30*/  SEL R59, RZ, 0x2, !P2 ;  /* 0x00000002ff3b7807 */ /* 0x000fc80005000000 */
[----:B--2---:R-:W-:Y:S01]  /*13d40*/  IADD3 R20, R20, 0x800, R59 ;  /* 0x0000080014147810 */ /* 0x004fe20007ffe03b */
[----:B------:R-:W-:Y:S01]  /*13d50*/  IMAD.IADD R14, R59, 0x1, R58 ;  /* 0x000000013b0e7824 */ /* 0x000fe200078e023a */
[----:B------:R-:W-:Y:S02]  /*13d60*/  R2UR UR9, R21 ;  /* 0x00000000150972ca */ /* 0x000fe400000e0000 */
[----:B------:R-:W-:Y:S02]  /*13d70*/  R2UR UR8, R20 ;  /* 0x00000000140872ca */ /* 0x000fe400000e0000 */
[----:B------:R-:W-:Y:S01]  /*13d80*/  R2UR UR10, R14 ;  /* 0x000000000e0a72ca */ /* 0x000fe200000e0000 */
[----:B------:R-:W-:Y:S01]  /*13d90*/  UISETP.NE.U32.AND UP0, UPT, UR4, URZ, UPT ;  /* 0x0000003f0400728c */ /* 0x000fe2000bf05070 */
[----:B------:R-:W-:Y:S02]  /*13da0*/  WARPGROUP.DEPBAR.LE gsb0, 0x0 ;  /* 0x00008000000079c5 */ /* 0x000fe40000010000 */
[----:B------:R-:W2:Y:S01]  /*13db0*/  LD.E.64 R56, desc[UR40][R152.64+0xb0] ;  /* 0x0000b02898387980 */ /* 0x000ea2000c101b00 */
[----:B------:R-:W-:-:S03]  /*13dc0*/  IMAD.MOV.U32 R63, RZ, RZ, 0x4 ;  /* 0x00000004ff3f7424 */ /* 0x000fc600078e00ff */
[----:B------:R-:W-:Y:S01]  /*13dd0*/  ST.E desc[UR40][R152.64+0x88], R5 ;  /* 0x0000880598007985 */ /* 0x000fe2000c101928 */
[----:B------:R-:W-:Y:S01]  /*13de0*/  WARPGROUP.ARRIVE ;  /* 0x00000000000079c5 */ /* 0x000fe20000000000 */
[----:B------:R-:W-:-:S05]  /*13df0*/  SEL R61, R63, 0x2, P2 ;  /* 0x000000023f3d7807 */ /* 0x000fca0001000000 */
[----:B------:R-:W-:Y:S01]  /*13e00*/  HGMMA.64x64x16.F32.BF16 R24, gdesc[UR8], R24, UP0, gsb0 ;  /* 0x00e00000081879f0 */ /* 0x000fe2000b801818 */
[----:B------:R-:W-:Y:S02]  /*13e10*/  IMAD.IADD R20, R58, 0x1, R61 ;  /* 0x000000013a147824 */ /* 0x000fe400078e023d */
[----:B------:R-:W-:-:S03]  /*13e20*/  IMAD.MOV.U32 R21, RZ, RZ, R7 ;  /* 0x000000ffff157224 */ /* 0x000fc600078e0007 */
[----:B------:R-:W-:Y:S02]  /*13e30*/  R2UR UR6, R20 ;  /* 0x00000000140672ca */ /* 0x000fe400000e0000 */
[----:B------:R-:W-:Y:S02]  /*13e40*/  R2UR UR7, R21 ;  /* 0x00000000150772ca */ /* 0x000fe400000e0000 */
[----:B---3--:R-:W-:Y:S02]  /*13e50*/  IADD3 R8, R61, 0x800, R8 ;  /* 0x000008003d087810 */ /* 0x008fe40007ffe008 */
[----:B------:R-:W-:Y:S02]  /*13e60*/  R2UR UR5, R9 ;  /* 0x00000000090572ca */ /* 0x000fe400000e0000 */
[----:B------:R-:W-:Y:S01]  /*13e70*/  R2UR UR4, R8 ;  /* 0x00000000080472ca */ /* 0x000fe200000e0000 */
[----:B------:R-:W-:Y:S02]  /*13e80*/  WARPGROUP.DEPBAR.LE gsb0, 0x0 ;  /* 0x00008000000079c5 */ /* 0x000fe40000010000 */
[----:B------:R-:W3:Y:S01]  /*13e90*/  LD.E.64 R14, desc[UR40][R152.64+0xb0] ;  /* 0x0000b028980e7980 */ /* 0x000ee2000c101b00 */
[----:B------:R-:W-:-:S03]  /*13ea0*/  SEL R63, R63, 0x6, !P2 ;  /* 0x000000063f3f7807 */ /* 0x000fc60005000000 */
[----:B------:R-:W-:Y:S01]  /*13eb0*/  ST.E desc[UR40][R152.64+0x88], R5 ;  /* 0x0000880598007985 */ /* 0x000fe2000c101928 */
[----:B------:R-:W-:Y:S01]  /*13ec0*/  WARPGROUP.ARRIVE ;  /* 0x00000000000079c5 */ /* 0x000fe20000000000 */
[----:B------:R-:W-:-:S05]  /*13ed0*/  IMAD.IADD R20, R58, 0x1, R63 ;  /* 0x000000013a147824 */ /* 0x000fca00078e023f */
[----:B------:R-:W-:Y:S01]  /*13ee0*/  HGMMA.64x64x16.F32.BF16 R24, gdesc[UR4], R24, gsb0 ;  /* 0x00e00000041879f0 */ /* 0x000fe20008001818 */
[----:B------:R-:W-:Y:S01]  /*13ef0*/  IMAD.MOV.U32 R21, RZ, RZ, R7 ;  /* 0x000000ffff157224 */ /* 0x000fe200078e0007 */
[----:B------:R-:W-:-:S04]  /*13f00*/  R2UR UR6, R20 ;  /* 0x00000000140672ca */ /* 0x000fc800000e0000 */
[----:B------:R-:W-:Y:S02]  /*13f10*/  R2UR UR7, R21 ;  /* 0x00000000150772ca */ /* 0x000fe400000e0000 */
[----:B----4-:R-:W-:Y:S02]  /*13f20*/  IADD3 R10, R63, 0x800, R10 ;  /* 0x000008003f0a7810 */ /* 0x010fe40007ffe00a */
[----:B------:R-:W-:Y:S02]  /*13f30*/  R2UR UR5, R11 ;  /* 0x000000000b0572ca */ /* 0x000fe400000e0000 */
[----:B------:R-:W-:Y:S01]  /*13f40*/  R2UR UR4, R10 ;  /* 0x000000000a0472ca */ /* 0x000fe200000e0000 */
[----:B------:R-:W-:Y:S02]  /*13f50*/  WARPGROUP.DEPBAR.LE gsb0, 0x0 ;  /* 0x00008000000079c5 */ /* 0x000fe40000010000 */
[----:B------:R-:W4:Y:S01]  /*13f60*/  LD.E.64 R8, desc[UR40][R152.64+0xb0] ;  /* 0x0000b02898087980 */ /* 0x000f22000c101b00 */
[----:B------:R-:W-:-:S02]  /*13f70*/  IMAD.MOV.U32 R10, RZ, RZ, 0x28 ;  /* 0x00000028ff0a7424 */ /* 0x000fc400078e00ff */
[----:B------:R-:W-:Y:S01]  /*13f80*/  IMAD.MOV.U32 R11, RZ, RZ, 0xa00 ;  /* 0x00000a00ff0b7424 */ /* 0x000fe200078e00ff */
[----:B------:R-:W-:Y:S01]  /*13f90*/  ST.E desc[UR40][R152.64+0x88], R5 ;  /* 0x0000880598007985 */ /* 0x000fe2000c101928 */
[----:B------:R-:W-:Y:S01]  /*13fa0*/  WARPGROUP.ARRIVE ;  /* 0x00000000000079c5 */ /* 0x000fe20000000000 */
[----:B------:R-:W-:Y:S02]  /*13fb0*/  SEL R10, R10, 0x26, P2 ;  /* 0x000000260a0a7807 */ /* 0x000fe40001000000 */
[----:B------:R-:W-:-:S03]  /*13fc0*/  SEL R11, R11, 0x980, P2 ;  /* 0x000009800b0b7807 */ /* 0x000fc60001000000 */
[----:B------:R-:W-:Y:S02]  /*13fd0*/  HGMMA.64x64x16.F32.BF16 R24, gdesc[UR4], R24, gsb0 ;  /* 0x00e00000041879f0 */ /* 0x000fe40008001818 */
        /* <DEDUP_REMOVED lines=10> */
[----:B------:R-:W4:Y:S01]  /*14080*/  LD.E.64 R10, desc[UR40][R152.64+0xb0] ;  /* 0x0000b028980a7980 */ /* 0x000f22000c101b00 */
[----:B------:R-:W-:-:S03]  /*14090*/  VIADD R58, R6, 0xa00 ;  /* 0x00000a00063a7836 */ /* 0x000fc60000000000 */
[----:B------:R-:W-:Y:S01]  /*140a0*/  ST.E desc[UR40][R152.64+0x88], R5 ;  /* 0x0000880598007985 */ /* 0x000fe2000c101928 */
[----:B------:R-:W-:Y:S01]  /*140b0*/  WARPGROUP.ARRIVE ;  /* 0x00000000000079c5 */ /* 0x000fe20000000000 */
[----:B------:R-:W-:-:S05]  /*140c0*/  IMAD.IADD R20, R59, 0x1, R58 ;  /* 0x000000013b147824 */ /* 0x000fca00078e023a */
[----:B------:R-:W-:Y:S01]  /*140d0*/  HGMMA.64x64x16.F32.BF16 R24, gdesc[UR4], R24, gsb0 ;  /* 0x00e00000041879f0 */ /* 0x000fe20008001818 */
[----:B------:R-:W-:Y:S01]  /*140e0*/  IMAD.MOV.U32 R21, RZ, RZ, R7 ;  /* 0x000000ffff157224 */ /* 0x000fe200078e0007 */
[----:B------:R-:W-:-:S04]  /*140f0*/  R2UR UR6, R20 ;  /* 0x00000000140672ca */ /* 0x000fc800000e0000 */
[----:B------:R-:W-:Y:S02]  /*14100*/  R2UR UR7, R21 ;  /* 0x00000000150772ca */ /* 0x000fe400000e0000 */
[----:B--2---:R-:W-:Y:S02]  /*14110*/  IADD3 R56, R59, 0xa00, R56 ;  /* 0x00000a003b387810 */ /* 0x004fe40007ffe038 */
[----:B------:R-:W-:Y:S02]  /*14120*/  R2UR UR5, R57 ;  /* 0x00000000390572ca */ /* 0x000fe400000e0000 */
[----:B------:R-:W-:Y:S01]  /*14130*/  R2UR UR4, R56 ;  /* 0x00000000380472ca */ /* 0x000fe200000e0000 */
[----:B------:R-:W-:Y:S02]  /*14140*/  WARPGROUP.DEPBAR.LE gsb0, 0x0 ;  /* 0x00008000000079c5 */ /* 0x000fe40000010000 */
[----:B------:R-:W2:Y:S01]  /*14150*/  LD.E.64 R12, desc[UR40][R152.64+0xb0] ;  /* 0x0000b028980c7980 */ /* 0x000ea2000c101b00 */
[----:B------:R-:W-:-:S03]  /*14160*/  IMAD.IADD R56, R61, 0x1, R58 ;  /* 0x000000013d387824 */ /* 0x000fc600078e023a */
[----:B------:R-:W-:Y:S01]  /*14170*/  ST.E desc[UR40][R152.64+0x88], R5 ;  /* 0x0000880598007985 */ /* 0x000fe2000c101928 */
[----:B------:R-:W-:-:S06]  /*14180*/  WARPGROUP.ARRIVE ;  /* 0x00000000000079c5 */ /* 0x000fcc0000000000 */
[----:B------:R-:W-:Y:S01]  /*14190*/  HGMMA.64x64x16.F32.BF16 R24, gdesc[UR4], R24, gsb0 ;  /* 0x00e00000041879f0 */ /* 0x000fe20008001818 */
[----:B------:R-:W-:Y:S01]  /*141a0*/  IMAD.MOV.U32 R57, RZ, RZ, R7 ;  /* 0x000000ffff397224 */ /* 0x000fe200078e0007 */
[----:B------:R-:W-:-:S04]  /*141b0*/  R2UR UR6, R56 ;  /* 0x00000000380672ca */ /* 0x000fc800000e0000 */
[----:B------:R-:W-:Y:S02]  /*141c0*/  R2UR UR7, R57 ;  /* 0x00000000390772ca */ /* 0x000fe400000e0000 */
[----:B---3--:R-:W-:Y:S02]  /*141d0*/  IADD3 R14, R61, 0xa00, R14 ;  /* 0x00000a003d0e7810 */ /* 0x008fe40007ffe00e */
[----:B------:R-:W-:Y:S02]  /*141e0*/  R2UR UR5, R15 ;  /* 0x000000000f0572ca */ /* 0x000fe400000e0000 */
[----:B------:R-:W-:Y:S01]  /*141f0*/  R2UR UR4, R14 ;  /* 0x000000000e0472ca */ /* 0x000fe200000e0000 */
[----:B------:R-:W-:Y:S02]  /*14200*/  WARPGROUP.DEPBAR.LE gsb0, 0x0 ;  /* 0x00008000000079c5 */ /* 0x000fe40000010000 */
[----:B------:R-:W3:Y:S01]  /*14210*/  LD.E.64 R20, desc[UR40][R152.64+0xb0] ;  /* 0x0000b02898147980 */ /* 0x000ee2000c101b00 */
[----:B------:R-:W-:-:S03]  /*14220*/  IMAD.IADD R56, R63, 0x1, R58 ;  /* 0x000000013f387824 */ /* 0x000fc600078e023a */
[----:B------:R-:W-:Y:S01]  /*14230*/  ST.E desc[UR40][R152.64+0x88], R5 ;  /* 0x0000880598007985 */ /* 0x000fe2000c101928 */
[----:B------:R-:W-:-:S06]  /*14240*/  WARPGROUP.ARRIVE ;  /* 0x00000000000079c5 */ /* 0x000fcc0000000000 */
        /* <DEDUP_REMOVED lines=83> */
[----:B------:R-:W4:Y:S01]  /*14780*/  @!P0 LD.E R60, desc[UR40][R152.64+0x1e8] ;  /* 0x0001e828983c8980 */ /* 0x000f22000c101900 */
[----:B------:R-:W-:Y:S02]  /*14790*/  VIADD R58, R6, 0xe00 ;  /* 0x00000e00063a7836 */ /* 0x000fe40000000000 */
[----:B------:R-:W-:Y:S01]  /*147a0*/  IMAD.MOV.U32 R15, RZ, RZ, R7 ;  /* 0x000000ffff0f7224 */ /* 0x000fe200078e0007 */
[----:B------:R-:W-:Y:S01]  /*147b0*/  ST.E desc[UR40][R152.64+0x88], R5 ;  /* 0x0000880598007985 */ /* 0x000fe2000c101928 */
[----:B------:R-:W-:Y:S01]  /*147c0*/  WARPGROUP.ARRIVE ;  /* 0x00000000000079c5 */ /* 0x000fe20000000000 */
[----:B------:R-:W-:-:S05]  /*147d0*/  IMAD.IADD R14, R59, 0x1, R58 ;  /* 0x000000013b0e7824 */ /* 0x000fca00078e023a */
[----:B------:R-:W-:Y:S01]  /*147e0*/  HGMMA.64x64x16.F32.BF16 R24, gdesc[UR4], R24, gsb0 ;  /* 0x00e00000041879f0 */ /* 0x000fe20008001818 */
[----:B------:R-:W-:Y:S02]  /*147f0*/  R2UR UR6, R14 ;  /* 0x000000000e0672ca */ /* 0x000fe400000e0000 */
[----:B------:R-:W-:Y:S02]  /*14800*/  R2UR UR7, R15 ;  /* 0x000000000f0772ca */ /* 0x000fe400000e0000 */
[----:B--2---:R-:W-:Y:S02]  /*14810*/  IADD3 R10, R59, 0xe00, R10 ;  /* 0x00000e003b0a7810 */ /* 0x004fe40007ffe00a */
[----:B------:R-:W-:Y:S01]  /*14820*/  R2UR UR5, R11 ;  /* 0x000000000b0572ca */ /* 0x000fe200000e0000 */
[----:B------:R-:W-:Y:S01]  /*14830*/  IMAD.MOV.U32 R11, RZ, RZ, R7 ;  /* 0x000000ffff0b7224 */ /* 0x000fe200078e0007 */
[----:B------:R-:W-:Y:S01]  /*14840*/  R2UR UR4, R10 ;  /* 0x000000000a0472ca */ /* 0x000fe200000e0000 */
[----:B------:R-:W-:Y:S01]  /*14850*/  IMAD.IADD R10, R61, 0x1, R58 ;  /* 0x000000013d0a7824 */ /* 0x000fe200078e023a */
[----:B------:R-:W-:-:S02]  /*14860*/  WARPGROUP.DEPBAR.LE gsb0, 0x0 ;  /* 0x00008000000079c5 */ /* 0x000fc40000010000 */
[----:B------:R-:W-:Y:S01]  /*14870*/  ST.E desc[UR40][R152.64+0x88], R5 ;  /* 0x0000880598007985 */ /* 0x000fe2000c101928 */
[----:B------:R-:W-:-:S08]  /*14880*/  WARPGROUP.ARRIVE ;  /* 0x00000000000079c5 */ /* 0x000fd00000000000 */
[----:B------:R-:W-:Y:S01]  /*14890*/  HGMMA.64x64x16.F32.BF16 R24, gdesc[UR4], R24, gsb0 ;  /* 0x00e00000041879f0 */ /* 0x000fe20008001818 */
[----:B------:R-:W-:Y:S01]  /*148a0*/  R2UR UR6, R10 ;  /* 0x000000000a0672ca */ /* 0x000fe200000e0000 */
[----:B------:R-:W-:Y:S01]  /*148b0*/  IMAD.IADD R10, R63, 0x1, R58 ;  /* 0x000000013f0a7824 */ /* 0x000fe200078e023a */
[----:B------:R-:W-:Y:S01]  /*148c0*/  R2UR UR7, R11 ;  /* 0x000000000b0772ca */ /* 0x000fe200000e0000 */
[----:B------:R-:W-:Y:S01]  /*148d0*/  IMAD.MOV.U32 R11, RZ, RZ, R7 ;  /* 0x000000ffff0b7224 */ /* 0x000fe200078e0007 */
[----:B---3--:R-:W-:Y:S02]  /*148e0*/  IADD3 R12, R61, 0xe00, R12 ;  /* 0x00000e003d0c7810 */ /* 0x008fe40007ffe00c */
[----:B------:R-:W-:Y:S02]  /*148f0*/  R2UR UR5, R13 ;  /* 0x000000000d0572ca */ /* 0x000fe400000e0000 */
[----:B------:R-:W-:Y:S01]  /*14900*/  R2UR UR4, R12 ;  /* 0x000000000c0472ca */ /* 0x000fe200000e0000 */
[----:B------:R-:W-:-:S02]  /*14910*/  WARPGROUP.DEPBAR.LE gsb0, 0x0 ;  /* 0x00008000000079c5 */ /* 0x000fc40000010000 */
[----:B------:R-:W-:Y:S01]  /*14920*/  ST.E desc[UR40][R152.64+0x88], R5 ;  /* 0x0000880598007985 */ /* 0x000fe2000c101928 */
[----:B------:R-:W-:-:S09]  /*14930*/  WARPGROUP.ARRIVE ;  /* 0x00000000000079c5 */ /* 0x000fd20000000000 */
[----:B------:R-:W-:Y:S01]  /*14940*/  HGMMA.64x64x16.F32.BF16 R24, gdesc[UR4], R24, gsb0 ;  /* 0x00e00000041879f0 */ /* 0x000fe20008001818 */
[----:B------:R-:W-:Y:S01]  /*14950*/  R2UR UR6, R10 ;  /* 0x000000000a0672ca */ /* 0x000fe200000e0000 */
[----:B------:R-:W-:Y:S01]  /*14960*/  IMAD.MOV.U32 R10, RZ, RZ, 0x40 ;  /* 0x00000040ff0a7424 */ /* 0x000fe200078e00ff */
[----:B------:R-:W-:Y:S01]  /*14970*/  R2UR UR7, R11 ;  /* 0x000000000b0772ca */ /* 0x000fe200000e0000 */
[----:B------:R-:W-:-:S03]  /*14980*/  IMAD.MOV.U32 R11, RZ, RZ, 0x1000 ;  /* 0x00001000ff0b7424 */ /* 0x000fc600078e00ff */
[----:B------:R-:W-:Y:S02]  /*14990*/  SEL R10, R10, 0x3e, P2 ;  /* 0x0000003e0a0a7807 */ /* 0x000fe40001000000 */
[----:B------:R-:W-:-:S05]  /*149a0*/  SEL R11, R11, 0xf80, P2 ;  /* 0x00000f800b0b7807 */ /* 0x000fca0001000000 */
[----:B------:R-:W-:-:S05]  /*149b0*/  IMAD.IADD R10, R10, 0x1, R11 ;  /* 0x000000010a0a7824 */ /* 0x000fca00078e020b */
[----:B------:R-:W-:Y:S02]  /*149c0*/  LOP3.LUT R11, R10, 0x1e06, RZ, 0xc0, !PT ;  /* 0x00001e060a0b7812 */ /* 0x000fe400078ec0ff */
[----:B----4-:R-:W-:Y:S02]  /*149d0*/  IADD3 R20, R63, 0xe00, R20 ;  /* 0x00000e003f147810 */ /* 0x010fe40007ffe014 */
[----:B------:R-:W-:Y:S01]  /*149e0*/  R2UR UR5, R21 ;  /* 0x00000000150572ca */ /* 0x000fe200000e0000 */
[----:B------:R-:W-:Y:S01]  /*149f0*/  IMAD.IADD R6, R6, 0x1, R11 ;  /* 0x0000000106067824 */ /* 0x000fe200078e020b */
[----:B------:R-:W-:Y:S01]  /*14a00*/  R2UR UR4, R20 ;  /* 0x00000000140472ca */ /* 0x000fe200000e0000 */
[----:B------:R-:W-:Y:S02]  /*14a10*/  WARPGROUP.DEPBAR.LE gsb0, 0x0 ;  /* 0x00008000000079c5 */ /* 0x000fe40000010000 */
[----:B------:R-:W-:Y:S01]  /*14a20*/  ST.E desc[UR40][R152.64+0x88], R5 ;  /* 0x0000880598007985 */ /* 0x000fe2000c101928 */
[----:B------:R-:W-:-:S09]  /*14a30*/  WARPGROUP.ARRIVE ;  /* 0x00000000000079c5 */ /* 0x000fd20000000000 */
[----:B------:R-:W-:Y:S01]  /*14a40*/  HGMMA.64x64x16.F32.BF16 R24, gdesc[UR4], R24, gsb0 ;  /* 0x00e00000041879f0 */ /* 0x000fe20008001818 */
[----:B------:R-:W-:Y:S02]  /*14a50*/  R2UR UR6, R6 ;  /* 0x00000000060672ca */ /* 0x000fe400000e0000 */
[----:B------:R-:W-:Y:S01]  /*14a60*/  R2UR UR7, R7 ;  /* 0x00000000070772ca */ /* 0x000fe200000e0000 */
[----:B------:R-:W-:Y:S01]  /*14a70*/  IMAD.IADD R56, R11, 0x1, R56 ;  /* 0x000000010b387824 */ /* 0x000fe200078e0238 */
[----:B------:R-:W-:Y:S02]  /*14a80*/  R2UR UR5, R57 ;  /* 0x00000000390572ca */ /* 0x000fe400000e0000 */
[----:B------:R-:W-:Y:S02]  /*14a90*/  @!P0 MOV R9, R8 ;  /* 0x0000000800098202 */ /* 0x000fe40000000f00 */
[----:B------:R-:W-:-:S03]  /*14aa0*/  R2UR UR4, R56 ;  /* 0x00000000380472ca */ /* 0x000fc600000e0000 */
[----:B------:R-:W-:-:S05]  /*14ab0*/  @!P0 IMAD R60, R60, 0x8, R9 ;  /* 0x000000083c3c8824 */ /* 0x000fca00078e0209 */
[----:B------:R-:W-:Y:S01]  /*14ac0*/  @!P0 PRMT R60, RZ, 0x654, R60 ;  /* 0x00000654ff3c8816 */ /* 0x000fe2000000003c */
[----:B------:R-:W-:Y:S02]  /*14ad0*/  WARPGROUP.DEPBAR.LE gsb0, 0x0 ;  /* 0x00008000000079c5 */ /* 0x000fe40000010000 */
[----:B------:R-:W-:Y:S01]  /*14ae0*/  ST.E desc[UR40][R152.64+0x88], R5 ;  /* 0x0000880598007985 */ /* 0x000fe2000c101928 */
[----:B------:R-:W-:-:S06]  /*14af0*/  WARPGROUP.ARRIVE ;  /* 0x00000000000079c5 */ /* 0x000fcc0000000000 */
[----:B------:R-:W-:Y:S03]  /*14b00*/  HGMMA.64x64x16.F32.BF16 R24, gdesc[UR4], R24, gsb0 ;  /* 0x00e00000041879f0 */ /* 0x000fe60008001818 */
[----:B------:R-:W-:Y:S02]  /*14b10*/  WARPGROUP.DEPBAR.LE gsb0, 0x0 ;  /* 0x00008000000079c5 */ /* 0x000fe40000010000 */
[----:B------:R0:W-:Y:S01]  /*14b20*/  ST.E desc[UR40][R152.64+0x88], R5 ;  /* 0x0000880598007985 */ /* 0x0001e2000c101928 */
[----:B------:R1:W-:Y:S03]  /*14b30*/  @!P0 SYNCS.ARRIVE.TRANS64.RED.A1T0 RZ, [R60+URZ], RZ ;  /* 0x000000ff3cff89a7 */ /* 0x0003e6000810043f */
[----:B------:R-:W2:Y:S04]  /*14b40*/  LD.E.64 R6, desc[UR40][R152.64+0x120] ;  /* 0x0001202898067980 */ /* 0x000ea8000c101b00 */
[----:B--2---:R-:W2:Y:S04]  /*14b50*/  LD.E R8, desc[UR40][R6.64] ;  /* 0x0000002806087980 */ /* 0x004ea8000c101900 */
[----:B------:R-:W0:Y:S01]  /*14b60*/  LD.E.64 R6, desc[UR40][R152.64+0x200] ;  /* 0x0002002898067980 */ /* 0x000e22000c101b00 */
[----:B------:R-:W-:Y:S01]  /*14b70*/  IADD3 R9, P2, R2, 0x200, RZ ;  /* 0x0000020002097810 */ /* 0x000fe20007f5e0ff */
[-C--:B--2---:R-:W-:Y:S01]  /*14b80*/  FMUL.FTZ R57, R24, R8.reuse ;  /* 0x0000000818397220 */ /* 0x084fe20000410000 */
[-C--:B------:R-:W-:Y:S01]  /*14b90*/  FMUL.FTZ R24, R25, R8.reuse ;  /* 0x0000000819187220 */ /* 0x080fe20000410000 */
[-C--:B------:R-:W-:Y:S01]  /*14ba0*/  FMUL.FTZ R14, R26, R8.reuse ;  /* 0x000000081a0e7220 */ /* 0x080fe20000410000 */
[-C--:B------:R-:W-:Y:S01]  /*14bb0*/  FMUL.FTZ R26, R28, R8.reuse ;  /* 0x000000081c1a7220 */ /* 0x080fe20000410000 */
[-C--:B------:R-:W-:Y:S01]  /*14bc0*/  FMUL.FTZ R15, R27, R8.reuse ;  /* 0x000000081b0f7220 */ /* 0x080fe20000410000 */
[-C--:B------:R-:W-:Y:S01]  /*14bd0*/  FMUL.FTZ R27, R29, R8.reuse ;  /* 0x000000081d1b7220 */ /* 0x080fe20000410000 */
[----:B------:R-:W0:Y:S01]  /*14be0*/  MUFU.TANH R57, R57 ;  /* 0x0000003900397308 */ /* 0x000e220000002400 */
[-C--:B------:R-:W-:Y:S01]  /*14bf0*/  FMUL.FTZ R29, R32, R8.reuse ;  /* 0x00000008201d7220 */ /* 0x080fe20000410000 */
[-C--:B------:R-:W-:Y:S01]  /*14c00*/  FMUL.FTZ R20, R30, R8.reuse ;  /* 0x000000081e147220 */ /* 0x080fe20000410000 */
[-C--:B------:R-:W-:Y:S01]  /*14c10*/  FMUL.FTZ R30, R33, R8.reuse ;  /* 0x00000008211e7220 */ /* 0x080fe20000410000 */
[-C--:B------:R-:W-:Y:S01]  /*14c20*/  FMUL.FTZ R33, R36, R8.reuse ;  /* 0x0000000824217220 */ /* 0x080fe20000410000 */
[-C--:B------:R-:W-:Y:S01]  /*14c30*/  FMUL.FTZ R25, R34, R8.reuse ;  /* 0x0000000822197220 */ /* 0x080fe20000410000 */
[-C--:B------:R-:W-:Y:S01]  /*14c40*/  FMUL.FTZ R34, R37, R8.reuse ;  /* 0x0000000825227220 */ /* 0x080fe20000410000 */
[-C--:B------:R-:W-:Y:S01]  /*14c50*/  FMUL.FTZ R36, R40, R8.reuse ;  /* 0x0000000828247220 */ /* 0x080fe20000410000 */
[----:B------:R-:W2:Y:S01]  /*14c60*/  MUFU.TANH R24, R24 ;  /* 0x0000001800187308 */ /* 0x000ea20000002400 */
[-C--:B------:R-:W-:Y:S01]  /*14c70*/  FMUL.FTZ R37, R41, R8.reuse ;  /* 0x0000000829257220 */ /* 0x080fe20000410000 */
[-C--:B------:R-:W-:Y:S01]  /*14c80*/  FMUL.FTZ R21, R31, R8.reuse ;  /* 0x000000081f157220 */ /* 0x080fe20000410000 */
[-C--:B------:R-:W-:Y:S01]  /*14c90*/  FMUL.FTZ R31, R38, R8.reuse ;  /* 0x00000008261f7220 */ /* 0x080fe20000410000 */
[-C--:B------:R-:W-:Y:S01]  /*14ca0*/  FMUL.FTZ R38, R44, R8.reuse ;  /* 0x000000082c267220 */ /* 0x080fe20000410000 */
[-C--:B------:R-:W-:Y:S01]  /*14cb0*/  FMUL.FTZ R40, R45, R8.reuse ;  /* 0x000000082d287220 */ /* 0x080fe20000410000 */
[-C--:B------:R-:W-:Y:S01]  /*14cc0*/  FMUL.FTZ R41, R48, R8.reuse ;  /* 0x0000000830297220 */ /* 0x080fe20000410000 */
[----:B------:R-:W-:Y:S01]  /*14cd0*/  FMUL.FTZ R28, R35, R8 ;  /* 0x00000008231c7220 */ /* 0x000fe20000410000 */
[----:B------:R-:W3:Y:S01]  /*14ce0*/  MUFU.TANH R26, R26 ;  /* 0x0000001a001a7308 */ /* 0x000ee20000002400 */
[----:B0-----:R-:W-:Y:S01]  /*14cf0*/  FMNMX.FTZ R5, R57, R6, !PT ;  /* 0x0000000639057209 */ /* 0x001fe20007810000 */
[-C--:B------:R-:W-:Y:S01]  /*14d00*/  FMUL.FTZ R35, R42, R8.reuse ;  /* 0x000000082a237220 */ /* 0x080fe20000410000 */
[-C--:B------:R-:W-:Y:S01]  /*14d10*/  FMUL.FTZ R42, R49, R8.reuse ;  /* 0x00000008312a7220 */ /* 0x080fe20000410000 */
[-C--:B------:R-:W-:Y:S01]  /*14d20*/  FMUL.FTZ R44, R52, R8.reuse ;  /* 0x00000008342c7220 */ /* 0x080fe20000410000 */
[-C--:B------:R-:W-:Y:S01]  /*14d30*/  FMUL.FTZ R45, R53, R8.reuse ;  /* 0x00000008352d7220 */ /* 0x080fe20000410000 */
[-C--:B------:R-:W-:Y:S01]  /*14d40*/  FMUL.FTZ R32, R39, R8.reuse ;  /* 0x0000000827207220 */ /* 0x080fe20000410000 */
[-C--:B------:R-:W-:Y:S01]  /*14d50*/  FMUL.FTZ R43, R43, R8.reuse ;  /* 0x000000082b2b7220 */ /* 0x080fe20000410000 */
[----:B------:R-:W0:Y:S01]  /*14d60*/  MUFU.TANH R27, R27 ;  /* 0x0000001b001b7308 */ /* 0x000e220000002400 */
[----:B--2---:R-:W-:Y:S01]  /*14d70*/  FMNMX.FTZ R5, R24, R5, !PT ;  /* 0x0000000518057209 */ /* 0x004fe20007810000 */
[-C--:B------:R-:W-:Y:S01]  /*14d80*/  FMUL.FTZ R46, R46, R8.reuse ;  /* 0x000000082e2e7220 */ /* 0x080fe20000410000 */
[-C--:B------:R-:W-:Y:S01]  /*14d90*/  FMUL.FTZ R47, R47, R8.reuse ;  /* 0x000000082f2f7220 */ /* 0x080fe20000410000 */
[-C--:B------:R-:W-:Y:S01]  /*14da0*/  FMUL.FTZ R48, R50, R8.reuse ;  /* 0x0000000832307220 */ /* 0x080fe20000410000 */
[-C--:B------:R-:W-:Y:S01]  /*14db0*/  FMUL.FTZ R50, R51, R8.reuse ;  /* 0x0000000833327220 */ /* 0x080fe20000410000 */
[-C--:B------:R-:W-:Y:S01]  /*14dc0*/  FMUL.FTZ R51, R54, R8.reuse ;  /* 0x0000000836337220 */ /* 0x080fe20000410000 */
[----:B------:R-:W-:Y:S01]  /*14dd0*/  FMUL.FTZ R52, R55, R8 ;  /* 0x0000000837347220 */ /* 0x000fe20000410000 */
[----:B------:R-:W2:Y:S01]  /*14de0*/  MUFU.TANH R29, R29 ;  /* 0x0000001d001d7308 */ /* 0x000ea20000002400 */
[----:B---3--:R-:W-:-:S07]  /*14df0*/  FMNMX.FTZ R10, R26, R5, !PT ;  /* 0x000000051a0a7209 */ /* 0x008fce0007810000 */
[----:B------:R-:W3:Y:S01]  /*14e00*/  MUFU.TANH R30, R30 ;  /* 0x0000001e001e7308 */ /* 0x000ee20000002400 */
[----:B0-----:R-:W-:-:S07]  /*14e10*/  FMNMX.FTZ R10, R27, R10, !PT ;  /* 0x0000000a1b0a7209 */ /* 0x001fce0007810000 */
[----:B------:R-:W0:Y:S01]  /*14e20*/  MUFU.TANH R33, R33 ;  /* 0x0000002100217308 */ /* 0x000e220000002400 */
[----:B--2---:R-:W-:-:S07]  /*14e30*/  FMNMX.FTZ R5, R29, R10, !PT ;  /* 0x0000000a1d057209 */ /* 0x004fce0007810000 */
        /* <DEDUP_REMOVED lines=23> */
[----:B--2---:R-:W-:-:S05]  /*14fb0*/  FMNMX.FTZ R11, R45, R12, !PT ;  /* 0x0000000c2d0b7209 */ /* 0x004fca0007810000 */
[----:B------:R-:W2:Y:S02]  /*14fc0*/  SHFL.BFLY PT, R12, R11, 0x2, 0x1f ;  /* 0x0c401f000b0c7f89 */ /* 0x000ea400000e0000 */
[----:B------:R-:W4:Y:S01]  /*14fd0*/  MUFU.TANH R21, R21 ;  /* 0x0000001500157308 */ /* 0x000f220000002400 */
[----:B---3--:R-:W-:Y:S01]  /*14fe0*/  FMNMX.FTZ R5, R15, R10, !PT ;  /* 0x0000000a0f057209 */ /* 0x008fe20007810000 */
[----:B------:R-:W-:Y:S06]  /*14ff0*/  ST.E desc[UR40][R152.64+0x200], R11 ;  /* 0x0002000b98007985 */ /* 0x000fec000c101928 */
[----:B------:R-:W3:Y:S01]  /*15000*/  MUFU.TANH R25, R25 ;  /* 0x0000001900197308 */ /* 0x000ee20000002400 */
[----:B0-----:R-:W-:-:S07]  /*15010*/  FMNMX.FTZ R10, R20, R5, !PT ;  /* 0x00000005140a7209 */ /* 0x001fce0007810000 */
[----:B------:R-:W0:Y:S01]  /*15020*/  MUFU.TANH R28, R28 ;  /* 0x0000001c001c7308 */ /* 0x000e220000002400 */
[----:B----4-:R-:W-:Y:S02]  /*15030*/  FMNMX.FTZ R10, R21, R10, !PT ;  /* 0x0000000a150a7209 */ /* 0x010fe40007810000 */
[----:B--2---:R-:W-:-:S05]  /*15040*/  FMNMX.FTZ R12, R11, R12, !PT ;  /* 0x0000000c0b0c7209 */ /* 0x004fca0007810000 */
[----:B------:R-:W2:Y:S01]  /*15050*/  MUFU.TANH R31, R31 ;  /* 0x0000001f001f7308 */ /* 0x000ea20000002400 */
[----:B---3--:R-:W-:Y:S01]  /*15060*/  FMNMX.FTZ R5, R25, R10, !PT ;  /* 0x0000000a19057209 */ /* 0x008fe20007810000 */
[----:B------:R-:W3:Y:S06]  /*15070*/  SHFL.BFLY PT, R13, R12, 0x1, 0x1f ;  /* 0x0c201f000c0d7f89 */ /* 0x000eec00000e0000 */
[----:B------:R-:W4:Y:S01]  /*15080*/  MUFU.TANH R32, R32 ;  /* 0x0000002000207308 */ /* 0x000f220000002400 */
[----:B0-----:R-:W-:-:S07]  /*15090*/  FMNMX.FTZ R10, R28, R5, !PT ;  /* 0x000000051c0a7209 */ /* 0x001fce0007810000 */
[----:B------:R-:W0:Y:S01]  /*150a0*/  MUFU.TANH R35, R35 ;  /* 0x0000002300237308 */ /* 0x000e220000002400 */
[----:B--2---:R-:W-:-:S07]  /*150b0*/  FMNMX.FTZ R5, R31, R10, !PT ;  /* 0x0000000a1f057209 */ /* 0x004fce0007810000 */
[----:B------:R-:W2:Y:S01]  /*150c0*/  MUFU.TANH R43, R43 ;  /* 0x0000002b002b7308 */ /* 0x000ea20000002400 */
[----:B----4-:R-:W-:Y:S02]  /*150d0*/  FMNMX.FTZ R10, R32, R5, !PT ;  /* 0x00000005200a7209 */ /* 0x010fe40007810000 */
[----:B---3--:R-:W-:-:S05]  /*150e0*/  FMNMX.FTZ R13, R12, R13, !PT ;  /* 0x0000000d0c0d7209 */ /* 0x008fca0007810000 */
        /* <DEDUP_REMOVED lines=11> */
[----:B---3--:R-:W-:-:S04]  /*151a0*/  FMNMX.FTZ R8, R50, R5, !PT ;  /* 0x0000000532087209 */ /* 0x008fc80007810000 */
[----:B0-----:R-:W-:Y:S02]  /*151b0*/  FMNMX.FTZ R5, R51, R8, !PT ;  /* 0x0000000833057209 */ /* 0x001fe40007810000 */
[----:B------:R-:W-:Y:S01]  /*151c0*/  LOP3.LUT R8, R9, 0x4, RZ, 0xfc, !PT ;  /* 0x0000000409087812 */ /* 0x000fe200078efcff */
[----:B------:R-:W-:Y:S01]  /*151d0*/  IMAD.X R9, RZ, RZ, R16, P2 ;  /* 0x000000ffff097224 */ /* 0x000fe200010e0610 */
[----:B--2---:R-:W-:-:S05]  /*151e0*/  FMNMX.FTZ R5, R52, R5, !PT ;  /* 0x0000000534057209 */ /* 0x004fca0007810000 */
        /* <DEDUP_REMOVED lines=11> */
[----:B------:R-:W4:Y:S04]  /*152a0*/  LD.E R56, desc[UR40][R152.64+0x210] ;  /* 0x0002102898387980 */ /* 0x000f28000c101900 */
[----:B------:R-:W4:Y:S01]  /*152b0*/  LD.E.64 R10, desc[UR40][R152.64+0xd8] ;  /* 0x0000d828980a7980 */ /* 0x000f22000c101b00 */
[----:B------:R-:W-:Y:S01]  /*152c0*/  FADD.FTZ R7, R7, -R49 ;  /* 0x8000003107077221 */ /* 0x000fe20000010000 */
[----:B--2---:R-:W-:-:S03]  /*152d0*/  FADD.FTZ R53, R6, -R53 ;  /* 0x8000003506357221 */ /* 0x004fc60000010000 */
[----:B---3--:R-:W-:Y:S01]  /*152e0*/  FMUL.FTZ R7, R54, R7 ;  /* 0x0000000736077220 */ /* 0x008fe20000410000 */
[----:B------:R-:W-:-:S03]  /*152f0*/  FMUL.FTZ R53, R53, R54 ;  /* 0x0000003635357220 */ /* 0x000fc60000410000 */
[----:B------:R-:W4:Y:S08]  /*15300*/  MUFU.EX2 R39, R7 ;  /* 0x0000000700277308 */ /* 0x000f300000000800 */
[----:B0-----:R-:W0:Y:S01]  /*15310*/  MUFU.EX2 R49, R53 ;  /* 0x0000003500317308 */ /* 0x001e220000000800 */
[----:B----4-:R-:W-:Y:S01]  /*15320*/  FMUL.FTZ R13, R39, R58 ;  /* 0x0000003a270d7220 */ /* 0x010fe20000410000 */
[----:B0-----:R-:W-:-:S04]  /*15330*/  FMUL.FTZ R5, R49, R56 ;  /* 0x0000003831057220 */ /* 0x001fc80000410000 */
[----:B------:R1:W-:Y:S04]  /*15340*/  ST.E desc[UR40][R152.64+0x214], R13 ;  /* 0x0002140d98007985 */ /* 0x0003e8000c101928 */
[----:B------:R1:W-:Y:S04]  /*15350*/  ST.E desc[UR40][R152.64+0x210], R5 ;  /* 0x0002100598007985 */ /* 0x0003e8000c101928 */
[----:B------:R-:W2:Y:S01]  /*15360*/  LD.E R6, desc[UR40][R10.64+0x4] ;  /* 0x000004280a067980 */ /* 0x000ea2000c101900 */
[----:B------:R-:W-:Y:S01]  /*15370*/  BSSY B0, `(.L_x_6268) ;  /* 0x000000c000007945 */ /* 0x000fe20003800000 */
[----:B--2---:R-:W-:-:S13]  /*15380*/  ISETP.NE.AND P2, PT, R6, RZ, PT ;  /* 0x000000ff0600720c */ /* 0x004fda0003f45270 */
[----:B-1----:R-:W-:Y:S05]  /*15390*/  @P2 BRA `(.L_x_6269) ;  /* 0x0000000000242947 */ /* 0x002fea0003800000 */
        /* <DEDUP_REMOVED lines=9> */
.L_x_6269:
[----:B------:R-:W-:Y:S05]  /*15430*/  BSYNC B0 ;  /* 0x0000000000007941 */ /* 0x000fea0003800000 */
.L_x_6268:
        /* <DEDUP_REMOVED lines=8> */
[----:B------:R-:W2:Y:S04]  /*154c0*/  LD.E R53, desc[UR40][R152.64+0x220] ;  /* 0x0002202898357980 */ /* 0x000ea8000c101900 */
[----:B------:R-:W3:Y:S04]  /*154d0*/  LD.E R8, desc[UR40][R8.64] ;  /* 0x0000002808087980 */ /* 0x000ee8000c101900 */
[----:B------:R-:W0:Y:S04]  /*154e0*/  LD.E R55, desc[UR40][R152.64+0x210] ;  /* 0x0002102898377980 */ /* 0x000e28000c101900 */
[----:B------:R-:W4:Y:S01]  /*154f0*/  LD.E R59, desc[UR40][R152.64+0x214] ;  /* 0x00021428983b7980 */ /* 0x000f22000c101900 */
[----:B--2---:R-:W-:Y:S01]  /*15500*/  FMUL.FTZ R12, R12, R53 ;  /* 0x000000350c0c7220 */ /* 0x004fe20000410000 */
[----:B---3--:R-:W-:-:S03]  /*15510*/  FMUL.FTZ R8, R53, R8 ;  /* 0x0000000835087220 */ /* 0x008fc60000410000 */
[-CC-:B------:R-:W-:Y:S01]  /*15520*/  FFMA.FTZ R168, R57, R53.reuse, -R12.reuse ;  /* 0x0000003539a87223 */ /* 0x180fe2000001080c */
[-CC-:B------:R-:W-:Y:S01]  /*15530*/  FFMA.FTZ R11, R24, R53.reuse, -R12.reuse ;  /* 0x00000035180b7223 */ /* 0x180fe2000001080c */
[-C--:B------:R-:W-:Y:S01]  /*15540*/  FFMA.FTZ R170, R26, R53.reuse, -R12 ;  /* 0x000000351aaa7223 */ /* 0x080fe2000001080c */
[-CC-:B------:R-:W-:Y:S01]  /*15550*/  FFMA.FTZ R14, R14, R53.reuse, -R8.reuse ;  /* 0x000000350e0e7223 */ /* 0x180fe20000010808 */
[-CC-:B------:R-:W-:Y:S01]  /*15560*/  FFMA.FTZ R15, R15, R53.reuse, -R8.reuse ;  /* 0x000000350f0f7223 */ /* 0x180fe20000010808 */
[-C--:B------:R-:W-:Y:S01]  /*15570*/  FFMA.FTZ R20, R20, R53.reuse, -R8 ;  /* 0x0000003514147223 */ /* 0x080fe20000010808 */
[----:B------:R-:W0:Y:S01]  /*15580*/  MUFU.EX2 R168, R168 ;  /* 0x000000a800a87308 */ /* 0x000e220000000800 */
[-C--:B------:R-:W-:Y:S01]  /*15590*/  FFMA.FTZ R13, R27, R53.reuse, -R12 ;  /* 0x000000351b0d7223 */ /* 0x080fe2000001080c */
[-C--:B------:R-:W-:Y:S01]  /*155a0*/  FFMA.FTZ R21, R21, R53.reuse, -R8 ;  /* 0x0000003515157223 */ /* 0x080fe20000010808 */
[-C--:B------:R-:W-:Y:S01]  /*155b0*/  FFMA.FTZ R172, R29, R53.reuse, -R12 ;  /* 0x000000351dac7223 */ /* 0x080fe2000001080c */
[-C--:B------:R-:W-:Y:S01]  /*155c0*/  FFMA.FTZ R25, R25, R53.reuse, -R8 ;  /* 0x0000003519197223 */ /* 0x080fe20000010808 */
[-C--:B------:R-:W-:Y:S01]  /*155d0*/  FFMA.FTZ R27, R30, R53.reuse, -R12 ;  /* 0x000000351e1b7223 */ /* 0x080fe2000001080c */
[-C--:B------:R-:W-:Y:S01]  /*155e0*/  FFMA.FTZ R28, R28, R53.reuse, -R8 ;  /* 0x000000351c1c7223 */ /* 0x080fe20000010808 */
[-C--:B------:R-:W-:Y:S01]  /*155f0*/  FFMA.FTZ R174, R33, R53.reuse, -R12 ;  /* 0x0000003521ae7223 */ /* 0x080fe2000001080c */
[----:B------:R-:W4:Y:S01]  /*15600*/  MUFU.EX2 R14, R14 ;  /* 0x0000000e000e7308 */ /* 0x000f220000000800 */
[-C--:B------:R-:W-:Y:S01]  /*15610*/  FFMA.FTZ R31, R31, R53.reuse, -R8 ;  /* 0x000000351f1f7223 */ /* 0x080fe20000010808 */
[-C--:B------:R-:W-:Y:S01]  /*15620*/  FFMA.FTZ R29, R34, R53.reuse, -R12 ;  /* 0x00000035221d7223 */ /* 0x080fe2000001080c */
[-C--:B------:R-:W-:Y:S01]  /*15630*/  FFMA.FTZ R32, R32, R53.reuse, -R8 ;  /* 0x0000003520207223 */ /* 0x080fe20000010808 */
[-C--:B------:R-:W-:Y:S01]  /*15640*/  FFMA.FTZ R176, R36, R53.reuse, -R12 ;  /* 0x0000003524b07223 */ /* 0x080fe2000001080c */
[-C--:B------:R-:W-:Y:S01]  /*15650*/  FFMA.FTZ R35, R35, R53.reuse, -R8 ;  /* 0x0000003523237223 */ /* 0x080fe20000010808 */
[-C--:B------:R-:W-:Y:S01]  /*15660*/  FFMA.FTZ R33, R37, R53.reuse, -R12 ;  /* 0x0000003525217223 */ /* 0x080fe2000001080c */
[-C--:B------:R-:W-:Y:S01]  /*15670*/  FFMA.FTZ R43, R43, R53.reuse, -R8 ;  /* 0x000000352b2b7223 */ /* 0x080fe20000010808 */
[----:B------:R-:W1:Y:S01]  /*15680*/  MUFU.EX2 R11, R11 ;  /* 0x0000000b000b7308 */ /* 0x000e620000000800 */
[----:B0-----:R-:W-:Y:S01]  /*15690*/  FADD.FTZ R4, R168, R55 ;  /* 0x00000037a8047221 */ /* 0x001fe20000010000 */
[-C--:B------:R-:W-:Y:S01]  /*156a0*/  FFMA.FTZ R178, R38, R53.reuse, -R12 ;  /* 0x0000003526b27223 */ /* 0x080fe2000001080c */
[-C--:B------:R-:W-:Y:S01]  /*156b0*/  FFMA.FTZ R46, R46, R53.reuse, -R8 ;  /* 0x000000352e2e7223 */ /* 0x080fe20000010808 */
[-C--:B------:R-:W-:Y:S01]  /*156c0*/  FFMA.FTZ R37, R40, R53.reuse, -R12 ;  /* 0x0000003528257223 */ /* 0x080fe2000001080c */
[-C--:B------:R-:W-:Y:S01]  /*156d0*/  FFMA.FTZ R47, R47, R53.reuse, -R8 ;  /* 0x000000352f2f7223 */ /* 0x080fe20000010808 */
[-C--:B------:R-:W-:Y:S01]  /*156e0*/  FFMA.FTZ R180, R41, R53.reuse, -R12 ;  /* 0x0000003529b47223 */ /* 0x080fe2000001080c */
[-C--:B------:R-:W-:Y:S01]  /*156f0*/  FFMA.FTZ R48, R48, R53.reuse, -R8 ;  /* 0x0000003530307223 */ /* 0x080fe20000010808 */
[----:B------:R-:W0:Y:S01]  /*15700*/  MUFU.EX2 R15, R15 ;  /* 0x0000000f000f7308 */ /* 0x000e220000000800 */
[----:B----4-:R-:W-:Y:S01]  /*15710*/  FADD.FTZ R6, R14, R59 ;  /* 0x0000003b0e067221 */ /* 0x010fe20000010000 */
[-C--:B------:R-:W-:Y:S01]  /*15720*/  FFMA.FTZ R41, R42, R53.reuse, -R12 ;  /* 0x000000352a297223 */ /* 0x080fe2000001080c */
[-C--:B------:R-:W-:Y:S01]  /*15730*/  FFMA.FTZ R50, R50, R53.reuse, -R8 ;  /* 0x0000003532327223 */ /* 0x080fe20000010808 */
[-C--:B------:R-:W-:Y:S01]  /*15740*/  FFMA.FTZ R182, R44, R53.reuse, -R12 ;  /* 0x000000352cb67223 */ /* 0x080fe2000001080c */
[-C--:B------:R-:W-:Y:S01]  /*15750*/  FFMA.FTZ R51, R51, R53.reuse, -R8 ;  /* 0x0000003533337223 */ /* 0x080fe20000010808 */
[-C--:B------:R-:W-:Y:S01]  /*15760*/  FFMA.FTZ R12, R45, R53.reuse, -R12 ;  /* 0x000000352d0c7223 */ /* 0x080fe2000001080c */
[----:B------:R-:W-:Y:S01]  /*15770*/  FFMA.FTZ R8, R52, R53, -R8 ;  /* 0x0000003534087223 */ /* 0x000fe20000010808 */
        /* <DEDUP_REMOVED lines=55> */
[----:B-1----:R-:W-:Y:S01]  /*15af0*/  FADD.FTZ R5, R51, R6 ;  /* 0x0000000633057221 */ /* 0x002fe20000010000 */
[----:B0-----:R-:W-:-:S05]  /*15b00*/  FADD.FTZ R43, R45, R4 ;  /* 0x000000042d2b7221 */ /* 0x001fca0000010000 */
        /* <DEDUP_REMOVED lines=25> */
[----:B------:R0:W-:Y:S01]  /*15ca0*/  STSM.16.M88.4 [R24], R168 ;  /* 0x000000a818007844 */ /* 0x0001e20000000200 */
[C---:B------:R-:W-:Y:S02]  /*15cb0*/  IMAD R7, R6.reuse, 0x2, R24 ;  /* 0x0000000206077824 */ /* 0x040fe400078e0218 */
[----:B------:R-:W-:-:S03]  /*15cc0*/  IMAD R6, R6, 0x2, R55 ;  /* 0x0000000206067824 */ /* 0x000fc600078e0237 */
[----:B------:R-:W-:Y:S04]  /*15cd0*/  STSM.16.M88.4 [R7], R172 ;  /* 0x000000ac07007844 */ /* 0x000fe80000000200 */
[----:B------:R-:W-:Y:S04]  /*15ce0*/  STSM.16.M88.4 [R55], R176 ;  /* 0x000000b037007844 */ /* 0x000fe80000000200 */
[----:B------:R1:W-:Y:S04]  /*15cf0*/  STSM.16.M88.4 [R6], R180 ;  /* 0x000000b406007844 */ /* 0x0003e80000000200 */
[----:B------:R-:W2:Y:S01]  /*15d00*/  LD.E R10, desc[UR40][R152.64+0x240] ;  /* 0x00024028980a7980 */ /* 0x000ea2000c101900 */
[----:B------:R-:W-:-:S04]  /*15d10*/  IADD3 R8, P2, R2, 0x240, RZ ;  /* 0x0000024002087810 */ /* 0x000fc80007f5e0ff */
[----:B------:R-:W-:Y:S01]  /*15d20*/  LOP3.LUT R4, R8, 0x4, RZ, 0xfc, !PT ;  /* 0x0000000408047812 */ /* 0x000fe200078efcff */
[----:B------:R-:W-:Y:S02]  /*15d30*/  IMAD.X R5, RZ, RZ, R16, P2 ;  /* 0x000000ffff057224 */ /* 0x000fe400010e0610 */
[----:B--2---:R-:W-:-:S05]  /*15d40*/  FMUL.FTZ R9, R49, R10 ;  /* 0x0000000a31097220 */ /* 0x004fca0000410000 */
[----:B------:R2:W-:Y:S04]  /*15d50*/  ST.E desc[UR40][R152.64+0x240], R9 ;  /* 0x0002400998007985 */ /* 0x0005e8000c101928 */
[----:B------:R-:W3:Y:S02]  /*15d60*/  LD.E R10, desc[UR40][R4.64] ;  /* 0x00000028040a7980 */ /* 0x000ee4000c101900 */
[----:B---3--:R-:W-:-:S05]  /*15d70*/  FMUL.FTZ R11, R49, R10 ;  /* 0x0000000a310b7220 */ /* 0x008fca0000410000 */
[----:B------:R-:W-:Y:S04]  /*15d80*/  ST.E desc[UR40][R4.64], R11 ;  /* 0x0000000b04007985 */ /* 0x000fe8000c101928 */
[----:B------:R-:W3:Y:S04]  /*15d90*/  LD.E R44, desc[UR40][R152.64+0x250] ;  /* 0x00025028982c7980 */ /* 0x000ee8000c101900 */
[----:B------:R-:W4:Y:S04]  /*15da0*/  LD.E R136, desc[UR40][R152.64+0x434] ;  /* 0x0004342898887980 */ /* 0x000f28000c101900 */
[----:B------:R-:W5:Y:S04]  /*15db0*/  LD.E R58, desc[UR40][R152.64+0x284] ;  /* 0x00028428983a7980 */ /* 0x000f68000c101900 */
[----:B------:R-:W2:Y:S04]  /*15dc0*/  LD.E R46, desc[UR40][R152.64+0x254] ;  /* 0x00025428982e7980 */ /* 0x000ea8000c101900 */
        /* <DEDUP_REMOVED lines=54> */
[----:B0-----:R-:W5:Y:S04]  /*16130*/  LD.E R24, desc[UR40][R152.64+0x410] ;  /* 0x0004102898187980 */ /* 0x001f68000c101900 */
[----:B-1----:R-:W5:Y:S04]  /*16140*/  LD.E R6, desc[UR40][R152.64+0x420] ;  /* 0x0004202898067980 */ /* 0x002f68000c101900 */
[----:B------:R-:W5:Y:S04]  /*16150*/  LD.E R10, desc[UR40][R152.64+0x424] ;  /* 0x00042428980a7980 */ /* 0x000f68000c101900 */
[----:B------:R-:W5:Y:S01]  /*16160*/  LD.E R12, desc[UR40][R152.64+0x430] ;  /* 0x00043028980c7980 */ /* 0x000f62000c101900 */
[C---:B---3--:R-:W-:Y:S01]  /*16170*/  FMUL.FTZ R7, R49.reuse, R44 ;  /* 0x0000002c31077220 */ /* 0x048fe20000410000 */
[----:B----4-:R-:W-:-:S04]  /*16180*/  FMUL.FTZ R27, R49, R136 ;  /* 0x00000088311b7220 */ /* 0x010fc80000410000 */
[----:B------:R5:W-:Y:S04]  /*16190*/  ST.E desc[UR40][R152.64+0x250], R7 ;  /* 0x0002500798007985 */ /* 0x000be8000c101928 */
[----:B------:R0:W-:Y:S01]  /*161a0*/  ST.E desc[UR40][R152.64+0x434], R27 ;  /* 0x0004341b98007985 */ /* 0x0001e2000c101928 */
[C---:B--2---:R-:W-:Y:S01]  /*161b0*/  FMUL.FTZ R9, R49.reuse, R46 ;  /* 0x0000002e31097220 */ /* 0x044fe20000410000 */
        /* <DEDUP_REMOVED lines=107> */
[C---:B------:R-:W-:Y:S01]  /*16870*/  LOP3.LUT R6, R8.reuse, 0x8, RZ, 0xfc, !PT ;  /* 0x0000000808067812 */ /* 0x040fe200078efcff */
[C---:B---3--:R-:W-:Y:S01]  /*16880*/  FMUL.FTZ R29, R49.reuse, R10 ;  /* 0x0000000a311d7220 */ /* 0x048fe20000410000 */
[----:B------:R-:W-:Y:S01]  /*16890*/  FMUL.FTZ R49, R49, R12 ;  /* 0x0000000c31317220 */ /* 0x000fe20000410000 */
[--C-:B0-----:R-:W-:Y:S01]  /*168a0*/  IMAD.MOV.U32 R7, RZ, RZ, R5.reuse ;  /* 0x000000ffff077224 */ /* 0x101fe200078e0005 */
[----:B------:R0:W-:Y:S04]  /*168b0*/  ST.E desc[UR40][R152.64+0x3d0], R9 ;  /* 0x0003d00998007985 */ /* 0x0001e8000c101928 */
[----:B------:R-:W-:Y:S04]  /*168c0*/  ST.E desc[UR40][R152.64+0x3e4], R31 ;  /* 0x0003e41f98007985 */ /* 0x000fe8000c101928 */
[----:B------:R1:W-:Y:S04]  /*168d0*/  ST.E desc[UR40][R152.64+0x3f0], R11 ;  /* 0x0003f00b98007985 */ /* 0x0003e8000c101928 */
[----:B------:R2:W-:Y:S04]  /*168e0*/  ST.E desc[UR40][R152.64+0x3f4], R13 ;  /* 0x0003f40d98007985 */ /* 0x0005e8000c101928 */
[----:B------:R3:W-:Y:S04]  /*168f0*/  ST.E desc[UR40][R152.64+0x400], R15 ;  /* 0x0004000f98007985 */ /* 0x0007e8000c101928 */
[----:B------:R-:W-:Y:S04]  /*16900*/  ST.E desc[UR40][R152.64+0x404], R21 ;  /* 0x0004041598007985 */ /* 0x000fe8000c101928 */
[----:B------:R-:W-:Y:S04]  /*16910*/  ST.E desc[UR40][R152.64+0x410], R25 ;  /* 0x0004101998007985 */ /* 0x000fe8000c101928 */
[----:B------:R-:W-:Y:S04]  /*16920*/  ST.E desc[UR40][R152.64+0x420], R27 ;  /* 0x0004201b98007985 */ /* 0x000fe8000c101928 */
[----:B------:R-:W-:Y:S04]  /*16930*/  ST.E desc[UR40][R152.64+0x424], R29 ;  /* 0x0004241d98007985 */ /* 0x000fe8000c101928 */
[----:B------:R-:W-:Y:S04]  /*16940*/  ST.E desc[UR40][R152.64+0x430], R49 ;  /* 0x0004303198007985 */ /* 0x000fe8000c101928 */
[----:B------:R-:W1:Y:S01]  /*16950*/  LD.E R10, desc[UR40][R6.64] ;  /* 0x00000028060a7980 */ /* 0x000e62000c101900 */
[----:B------:R-:W-:Y:S01]  /*16960*/  LOP3.LUT R8, R8, 0xc, RZ, 0xfc, !PT ;  /* 0x0000000c08087812 */ /* 0x000fe200078efcff */
[----:B0-----:R-:W-:-:S02]  /*16970*/  IMAD.MOV.U32 R9, RZ, RZ, R5 ;  /* 0x000000ffff097224 */ /* 0x001fc400078e0005 */
[----:B-1----:R-:W-:-:S05]  /*16980*/  FMUL.FTZ R11, R39, R10 ;  /* 0x0000000a270b7220 */ /* 0x002fca0000410000 */
[----:B------:R0:W-:Y:S04]  /*16990*/  ST.E desc[UR40][R6.64], R11 ;  /* 0x0000000b06007985 */ /* 0x0001e8000c101928 */
[----:B------:R-:W2:Y:S02]  /*169a0*/  LD.E R10, desc[UR40][R8.64] ;  /* 0x00000028080a7980 */ /* 0x000ea4000c101900 */
[----:B--2---:R-:W-:-:S05]  /*169b0*/  FMUL.FTZ R13, R39, R10 ;  /* 0x0000000a270d7220 */ /* 0x004fca0000410000 */
[----:B------:R1:W-:Y:S04]  /*169c0*/  ST.E desc[UR40][R8.64], R13 ;  /* 0x0000000d08007985 */ /* 0x0003e8000c101928 */
[----:B------:R-:W2:Y:S04]  /*169d0*/  LD.E R138, desc[UR40][R152.64+0x43c] ;  /* 0x00043c28988a7980 */ /* 0x000ea8000c101900 */
[----:B------:R-:W0:Y:S04]  /*169e0*/  LD.E R52, desc[UR40][R152.64+0x258] ;  /* 0x0002582898347980 */ /* 0x000e28000c101900 */
[----:B------:R-:W1:Y:S04]  /*169f0*/  LD.E R54, desc[UR40][R152.64+0x25c] ;  /* 0x00025c2898367980 */ /* 0x000e68000c101900 */
[----:B------:R-:W4:Y:S04]  /*16a00*/  LD.E R56, desc[UR40][R152.64+0x268] ;  /* 0x0002682898387980 */ /* 0x000f28000c101900 */
        /* <DEDUP_REMOVED lines=58> */
[----:B---3--:R-:W3:Y:S01]  /*16db0*/  LD.E R15, desc[UR40][R152.64+0x240] ;  /* 0x00024028980f7980 */ /* 0x008ee2000c101900 */
[C---:B--2---:R-:W-:Y:S01]  /*16dc0*/  FMUL.FTZ R31, R39.reuse, R138 ;  /* 0x0000008a271f7220 */ /* 0x044fe20000410000 */
[----:B0-----:R-:W-:-:S04]  /*16dd0*/  FMUL.FTZ R11, R39, R52 ;  /* 0x00000034270b7220 */ /* 0x001fc80000410000 */
[----:B------:R0:W-:Y:S01]  /*16de0*/  ST.E desc[UR40][R152.64+0x43c], R31 ;  /* 0x00043c1f98007985 */ /* 0x0001e2000c101928 */
[C---:B-1----:R-:W-:Y:S01]  /*16df0*/  FMUL.FTZ R13, R39.reuse, R54 ;  /* 0x00000036270d7220 */ /* 0x042fe20000410000 */
[C---:B----4-:R-:W-:Y:S01]  /*16e00*/  FMUL.FTZ R21, R39.reuse, R56 ;  /* 0x0000003827157220 */ /* 0x050fe20000410000 */
[C---:B-----5:R-:W-:Y:S01]  /*16e10*/  FMUL.FTZ R25, R39.reuse, R58 ;  /* 0x0000003a27197220 */ /* 0x060fe20000410000 */
[C---:B------:R-:W-:Y:S01]  /*16e20*/  FMUL.FTZ R27, R39.reuse, R60 ;  /* 0x0000003c271b7220 */ /* 0x040fe20000410000 */
[C---:B------:R-:W-:Y:S01]  /*16e30*/  FMUL.FTZ R29, R39.reuse, R62 ;  /* 0x0000003e271d7220 */ /* 0x040fe20000410000 */
[C---:B0-----:R-:W-:Y:S01]  /*16e40*/  FMUL.FTZ R31, R39.reuse, R66 ;  /* 0x00000042271f7220 */ /* 0x041fe20000410000 */
[C---:B------:R-:W-:Y:S01]  /*16e50*/  FMUL.FTZ R33, R39.reuse, R68 ;  /* 0x0000004427217220 */ /* 0x040fe20000410000 */
[C---:B------:R-:W-:Y:S01]  /*16e60*/  FMUL.FTZ R35, R39.reuse, R70 ;  /* 0x0000004627237220 */ /* 0x040fe20000410000 */
[C---:B------:R-:W-:Y:S01]  /*16e70*/  FMUL.FTZ R37, R39.reuse, R72 ;  /* 0x0000004827257220 */ /* 0x040fe20000410000 */
[----:B------:R0:W-:Y:S04]  /*16e80*/  ST.E desc[UR40][R152.64+0x258], R11 ;  /* 0x0002580b98007985 */ /* 0x0001e8000c101928 */
[----:B------:R1:W-:Y:S04]  /*16e90*/  ST.E desc[UR40][R152.64+0x25c], R13 ;  /* 0x00025c0d98007985 */ /* 0x0003e8000c101928 */
[----:B------:R2:W-:Y:S04]  /*16ea0*/  ST.E desc[UR40][R152.64+0x268], R21 ;  /* 0x0002681598007985 */ /* 0x0005e8000c101928 */
[----:B------:R4:W-:Y:S01]  /*16eb0*/  ST.E desc[UR40][R152.64+0x26c], R25 ;  /* 0x00026c1998007985 */ /* 0x0009e2000c101928 */
[----:B0-----:R-:W-:-:S03]  /*16ec0*/  FMUL.FTZ R11, R39, R64 ;  /* 0x00000040270b7220 */ /* 0x001fc60000410000 */
[----:B------:R0:W-:Y:S01]  /*16ed0*/  ST.E desc[UR40][R152.64+0x278], R27 ;  /* 0x0002781b98007985 */ /* 0x0001e2000c101928 */
[----:B-1----:R-:W-:-:S03]  /*16ee0*/  FMUL.FTZ R13, R39, R74 ;  /* 0x0000004a270d7220 */ /* 0x002fc60000410000 */
[----:B------:R1:W-:Y:S01]  /*16ef0*/  ST.E desc[UR40][R152.64+0x27c], R29 ;  /* 0x00027c1d98007985 */ /* 0x0003e2000c101928 */
[----:B--2---:R-:W-:-:S03]  /*16f00*/  FMUL.FTZ R21, R39, R76 ;  /* 0x0000004c27157220 */ /* 0x004fc60000410000 */
[----:B------:R2:W-:Y:S01]  /*16f10*/  ST.E desc[UR40][R152.64+0x28c], R31 ;  /* 0x00028c1f98007985 */ /* 0x0005e2000c101928 */
[----:B----4-:R-:W-:-:S03]  /*16f20*/  FMUL.FTZ R25, R39, R78 ;  /* 0x0000004e27197220 */ /* 0x010fc60000410000 */
[----:B------:R4:W-:Y:S01]  /*16f30*/  ST.E desc[UR40][R152.64+0x298], R33 ;  /* 0x0002982198007985 */ /* 0x0009e2000c101928 */
[----:B0-----:R-:W-:-:S03]  /*16f40*/  FMUL.FTZ R27, R39, R80 ;  /* 0x00000050271b7220 */ /* 0x001fc60000410000 */
[----:B------:R0:W-:Y:S01]  /*16f50*/  ST.E desc[UR40][R152.64+0x29c], R35 ;  /* 0x00029c2398007985 */ /* 0x0001e2000c101928 */
[----:B-1----:R-:W-:-:S03]  /*16f60*/  FMUL.FTZ R29, R39, R82 ;  /* 0x00000052271d7220 */ /* 0x002fc60000410000 */
[----:B------:R1:W-:Y:S01]  /*16f70*/  ST.E desc[UR40][R152.64+0x2a8], R37 ;  /* 0x0002a82598007985 */ /* 0x0003e2000c101928 */
[C---:B--2---:R-:W-:Y:S01]  /*16f80*/  FMUL.FTZ R31, R39.reuse, R86 ;  /* 0x00000056271f7220 */ /* 0x044fe20000410000 */
[C---:B----4-:R-:W-:Y:S01]  /*16f90*/  FMUL.FTZ R33, R39.reuse, R88 ;  /* 0x0000005827217220 */ /* 0x050fe20000410000 */
[C---:B0-----:R-:W-:Y:S01]  /*16fa0*/  FMUL.FTZ R35, R39.reuse, R90 ;  /* 0x0000005a27237220 */ /* 0x041fe20000410000 */
[C---:B-1----:R-:W-:Y:S01]  /*16fb0*/  FMUL.FTZ R37, R39.reuse, R92 ;  /* 0x0000005c27257220 */ /* 0x042fe20000410000 */
        /* <DEDUP_REMOVED lines=80> */
[----:B------:R-:W-:Y:S01]  /*174c0*/  FMUL.FTZ R39, R39, R12 ;  /* 0x0000000c27277220 */ /* 0x000fe20000410000 */
[----:B------:R-:W-:Y:S04]  /*174d0*/  ST.E desc[UR40][R152.64+0x3c8], R11 ;  /* 0x0003c80b98007985 */ /* 0x000fe8000c101928 */
[----:B------:R-:W-:Y:S04]  /*174e0*/  ST.E desc[UR40][R152.64+0x3ec], R13 ;  /* 0x0003ec0d98007985 */ /* 0x000fe8000c101928 */
        /* <DEDUP_REMOVED lines=9> */
[----:B---3--:R3:W-:Y:S04]  /*17580*/  ST.E desc[UR40][R152.64+0x240], R15 ;  /* 0x0002400f98007985 */ /* 0x0087e8000c101928 */
[----:B0-----:R-:W4:Y:S04]  /*17590*/  LD.E R25, desc[UR40][R4.64] ;  /* 0x0000002804197980 */ /* 0x001f28000c101900 */
[----:B------:R-:W5:Y:S04]  /*175a0*/  LD.E R12, desc[UR40][R152.64+0x1e8] ;  /* 0x0001e828980c7980 */ /* 0x000f68000c101900 */
[----:B------:R-:W5:Y:S04]  /*175b0*/  LD.E.64 R10, desc[UR40][R152.64+0xa8] ;  /* 0x0000a828980a7980 */ /* 0x000f68000c101b00 */
[----:B----4-:R0:W-:Y:S04]  /*175c0*/  ST.E desc[UR40][R4.64], R25 ;  /* 0x0000001904007985 */ /* 0x0101e8000c101928 */
[----:B-1----:R-:W4:Y:S04]  /*175d0*/  LD.E R27, desc[UR40][R6.64] ;  /* 0x00000028061b7980 */ /* 0x002f28000c101900 */
[----:B----4-:R1:W-:Y:S04]  /*175e0*/  ST.E desc[UR40][R6.64], R27 ;  /* 0x0000001b06007985 */ /* 0x0103e8000c101928 */
[----:B--2---:R-:W2:Y:S04]  /*175f0*/  LD.E R29, desc[UR40][R8.64] ;  /* 0x00000028081d7980 */ /* 0x004ea8000c101900 */
[----:B--2---:R2:W-:Y:S04]  /*17600*/  ST.E desc[UR40][R8.64], R29 ;  /* 0x0000001d08007985 */ /* 0x0045e8000c101928 */
[----:B------:R-:W4:Y:S04]  /*17610*/  LD.E R13, desc[UR40][R152.64+0x250] ;  /* 0x00025028980d7980 */ /* 0x000f28000c101900 */
[----:B------:R-:W5:Y:S04]  /*17620*/  LD.E R14, desc[UR40][R152.64+0x254] ;  /* 0x00025428980e7980 */ /* 0x000f68000c101900 */
[----:B---3--:R-:W3:Y:S04]  /*17630*/  LD.E R15, desc[UR40][R152.64+0x258] ;  /* 0x00025828980f7980 */ /* 0x008ee8000c101900 */
[----:B------:R-:W3:Y:S04]  /*17640*/  LD.E R20, desc[UR40][R152.64+0x25c] ;  /* 0x00025c2898147980 */ /* 0x000ee8000c101900 */
[----:B------:R-:W3:Y:S04]  /*17650*/  LD.E R21, desc[UR40][R152.64+0x260] ;  /* 0x0002602898157980 */ /* 0x000ee8000c101900 */
[----:B------:R-:W3:Y:S04]  /*17660*/  LD.E R24, desc[UR40][R152.64+0x264] ;  /* 0x0002642898187980 */ /* 0x000ee8000c101900 */
[----:B0-----:R-:W3:Y:S04]  /*17670*/  LD.E R25, desc[UR40][R152.64+0x268] ;  /* 0x0002682898197980 */ /* 0x001ee8000c101900 */
[----:B------:R-:W3:Y:S04]  /*17680*/  LD.E R26, desc[UR40][R152.64+0x26c] ;  /* 0x00026c28981a7980 */ /* 0x000ee8000c101900 */
[----:B-1----:R-:W3:Y:S04]  /*17690*/  LD.E R27, desc[UR40][R152.64+0x270] ;  /* 0x00027028981b7980 */ /* 0x002ee8000c101900 */
[----:B------:R-:W3:Y:S04]  /*176a0*/  LD.E R28, desc[UR40][R152.64+0x274] ;  /* 0x00027428981c7980 */ /* 0x000ee8000c101900 */
[----:B--2---:R-:W2:Y:S04]  /*176b0*/  LD.E R29, desc[UR40][R152.64+0x278] ;  /* 0x00027828981d7980 */ /* 0x004ea8000c101900 */
        /* <DEDUP_REMOVED lines=113> */
[----:B----4-:R-:W-:Y:S04]  /*17dd0*/  ST.E desc[UR40][R152.64+0x250], R13 ;  /* 0x0002500d98007985 */ /* 0x010fe8000c101928 */
[----:B-----5:R-:W-:Y:S04]  /*17de0*/  ST.E desc[UR40][R152.64+0x254], R14 ;  /* 0x0002540e98007985 */ /* 0x020fe8000c101928 */
[----:B---3--:R-:W-:Y:S04]  /*17df0*/  ST.E desc[UR40][R152.64+0x258], R15 ;  /* 0x0002580f98007985 */ /* 0x008fe8000c101928 */
[----:B------:R-:W-:Y:S04]  /*17e00*/  ST.E desc[UR40][R152.64+0x25c], R20 ;  /* 0x00025c1498007985 */ /* 0x000fe8000c101928 */
[----:B------:R-:W-:Y:S04]  /*17e10*/  ST.E desc[UR40][R152.64+0x260], R21 ;  /* 0x0002601598007985 */ /* 0x000fe8000c101928 */
[----:B------:R0:W-:Y:S04]  /*17e20*/  ST.E desc[UR40][R152.64+0x264], R24 ;  /* 0x0002641898007985 */ /* 0x0001e8000c101928 */
[----:B------:R-:W-:Y:S04]  /*17e30*/  ST.E desc[UR40][R152.64+0x268], R25 ;  /* 0x0002681998007985 */ /* 0x000fe8000c101928 */
[----:B------:R-:W-:Y:S04]  /*17e40*/  ST.E desc[UR40][R152.64+0x26c], R26 ;  /* 0x00026c1a98007985 */ /* 0x000fe8000c101928 */
[----:B------:R-:W-:Y:S04]  /*17e50*/  ST.E desc[UR40][R152.64+0x270], R27 ;  /* 0x0002701b98007985 */ /* 0x000fe8000c101928 */
[----:B------:R1:W-:Y:S04]  /*17e60*/  ST.E desc[UR40][R152.64+0x274], R28 ;  /* 0x0002741c98007985 */ /* 0x0003e8000c101928 */
[----:B--2---:R2:W-:Y:S04]  /*17e70*/  ST.E desc[UR40][R152.64+0x278], R29 ;  /* 0x0002781d98007985 */ /* 0x0045e8000c101928 */
        /* <DEDUP_REMOVED lines=115> */
[----:B--2---:R-:W2:Y:S04]  /*185b0*/  LD.E R29, desc[UR40][R152.64+0x254] ;  /* 0x00025428981d7980 */ /* 0x004ea8000c101900 */
[----:B---3--:R-:W2:Y:S04]  /*185c0*/  LD.E R30, desc[UR40][R152.64+0x258] ;  /* 0x00025828981e7980 */ /* 0x008ea8000c101900 */
[----:B----4-:R-:W2:Y:S04]  /*185d0*/  LD.E R31, desc[UR40][R152.64+0x25c] ;  /* 0x00025c28981f7980 */ /* 0x010ea8000c101900 */
        /* <DEDUP_REMOVED lines=536> */
[----:B------:R1:W-:Y:S04]  /*1a760*/  ST.E desc[UR40][R8.64], R27 ;  /* 0x0000001b08007985 */ /* 0x0003e8000c101928 */
[----:B------:R-:W2:Y:S04]  /*1a770*/  LD.E R10, desc[UR40][R152.64+0x240] ;  /* 0x00024028980a7980 */ /* 0x000ea8000c101900 */
[----:B------:R-:W-:Y:S04]  /*1a780*/  ST.E desc[UR40][R152.64+0x250], R28 ;  /* 0x0002501c98007985 */ /* 0x000fe8000c101928 */
[----:B------:R3:W-:Y:S04]  /*1a790*/  ST.E desc[UR40][R152.64+0x254], R29 ;  /* 0x0002541d98007985 */ /* 0x0007e8000c101928 */
[----:B------:R-:W-:Y:S04]  /*1a7a0*/  ST.E desc[UR40][R152.64+0x258], R30 ;  /* 0x0002581e98007985 */ /* 0x000fe8000c101928 */
[----:B------:R4:W-:Y:S04]  /*1a7b0*/  ST.E desc[UR40][R152.64+0x25c], R31 ;  /* 0x00025c1f98007985 */ /* 0x0009e8000c101928 */
[----:B------:R-:W-:Y:S04]  /*1a7c0*/  ST.E desc[UR40][R152.64+0x260], R32 ;  /* 0x0002602098007985 */ /* 0x000fe8000c101928 */
        /* <DEDUP_REMOVED lines=119> */
[----:B--2---:R-:W-:Y:S04]  /*1af40*/  ST.E desc[UR40][R152.64+0x240], R10 ;  /* 0x0002400a98007985 */ /* 0x004fe8000c101928 */
[----:B------:R-:W2:Y:S04]  /*1af50*/  LD.E R11, desc[UR40][R4.64] ;  /* 0x00000028040b7980 */ /* 0x000ea8000c101900 */
[----:B--2---:R2:W-:Y:S04]  /*1af60*/  ST.E desc[UR40][R4.64], R11 ;  /* 0x0000000b04007985 */ /* 0x0045e8000c101928 */
[----:B------:R-:W3:Y:S04]  /*1af70*/  LD.E R13, desc[UR40][R6.64] ;  /* 0x00000028060d7980 */ /* 0x000ee8000c101900 */
[----:B---3--:R3:W-:Y:S04]  /*1af80*/  ST.E desc[UR40][R6.64], R13 ;  /* 0x0000000d06007985 */ /* 0x0087e8000c101928 */
[----:B------:R-:W4:Y:S04]  /*1af90*/  LD.E R15, desc[UR40][R8.64] ;  /* 0x00000028080f7980 */ /* 0x000f28000c101900 */
[----:B----4-:R4:W-:Y:S04]  /*1afa0*/  ST.E desc[UR40][R8.64], R15 ;  /* 0x0000000f08007985 */ /* 0x0109e8000c101928 */
[----:B------:R-:W4:Y:S04]  /*1afb0*/  LD.E R21, desc[UR40][R152.64+0x250] ;  /* 0x0002502898157980 */ /* 0x000f28000c101900 */
[----:B0-----:R-:W4:Y:S04]  /*1afc0*/  LD.E R25, desc[UR40][R152.64+0x254] ;  /* 0x0002542898197980 */ /* 0x001f28000c101900 */
[----:B-1----:R-:W4:Y:S04]  /*1afd0*/  LD.E R27, desc[UR40][R152.64+0x258] ;  /* 0x00025828981b7980 */ /* 0x002f28000c101900 */
[----:B------:R-:W4:Y:S04]  /*1afe0*/  LD.E R29, desc[UR40][R152.64+0x25c] ;  /* 0x00025c28981d7980 */ /* 0x000f28000c101900 */
[----:B------:R-:W4:Y:S04]  /*1aff0*/  LD.E R31, desc[UR40][R152.64+0x260] ;  /* 0x00026028981f7980 */ /* 0x000f28000c101900 */
[----:B-----5:R-:W5:Y:S04]  /*1b000*/  LD.E R33, desc[UR40][R152.64+0x264] ;  /* 0x0002642898217980 */ /* 0x020f68000c101900 */
        /* <DEDUP_REMOVED lines=118> */
[----:B------:R0:W-:Y:S04]  /*1b770*/  ST.E desc[UR40][R152.64+0x250], R21 ;  /* 0x0002501598007985 */ /* 0x0001e8000c101928 */
[----:B------:R0:W-:Y:S04]  /*1b780*/  ST.E desc[UR40][R152.64+0x254], R25 ;  /* 0x0002541998007985 */ /* 0x0001e8000c101928 */
[----:B------:R0:W-:Y:S04]  /*1b790*/  ST.E desc[UR40][R152.64+0x258], R27 ;  /* 0x0002581b98007985 */ /* 0x0001e8000c101928 */
[----:B------:R0:W-:Y:S04]  /*1b7a0*/  ST.E desc[UR40][R152.64+0x25c], R29 ;  /* 0x00025c1d98007985 */ /* 0x0001e8000c101928 */
[----:B------:R0:W-:Y:S04]  /*1b7b0*/  ST.E desc[UR40][R152.64+0x260], R31 ;  /* 0x0002601f98007985 */ /* 0x0001e8000c101928 */
[----:B-----5:R0:W-:Y:S04]  /*1b7c0*/  ST.E desc[UR40][R152.64+0x264], R33 ;  /* 0x0002642198007985 */ /* 0x0201e8000c101928 */
        /* <DEDUP_REMOVED lines=134> */
.L_x_6271:
[----:B------:R-:W-:Y:S05]  /*1c030*/  BSYNC B0 ;  /* 0x0000000000007941 */ /* 0x000fea0003800000 */
.L_x_6270:
[----:B------:R-:W-:Y:S05]  /*1c040*/  @P1 BRA `(.L_x_6272) ;  /* 0xffffff6400fc1947 */ /* 0x000fea000383ffff */
.L_x_6253:
[----:B------:R-:W-:-:S13]  /*1c050*/  ISETP.GE.AND P1, PT, R0, UR46, PT ;  /* 0x0000002e00007c0c */ /* 0x000fda000bf26270 */
[----:B------:R-:W-:Y:S05]  /*1c060*/  @!P1 BRA `(.L_x_6273) ;  /* 0x000000a400a49947 */ /* 0x000fea0003800000 */
.L_x_6302:
[----:B01----:R-:W2:Y:S04]  /*1c070*/  LD.E R3, desc[UR40][R152.64+0x1e8] ;  /* 0x0001e82898037980 */ /* 0x003ea8000c101900 */
[----:B0-----:R-:W3:Y:S04]  /*1c080*/  LD.E R4, desc[UR40][R152.64+0x1f0] ;  /* 0x0001f02898047980 */ /* 0x001ee8000c101900 */
        /* <DEDUP_REMOVED lines=18> */
.L_x_6275:
[----:B------:R-:W-:Y:S05]  /*1c1b0*/  BSYNC B0 ;  /* 0x0000000000007941 */ /* 0x000fea0003800000 */
.L_x_6274:
        /* <DEDUP_REMOVED lines=13> */
.L_x_6277:
[----:B------:R-:W-:Y:S05]  /*1c290*/  BSYNC B0 ;  /* 0x0000000000007941 */ /* 0x000fea0003800000 */
.L_x_6276:
        /* <DEDUP_REMOVED lines=8> */
.L_x_6279:
[----:B------:R-:W-:Y:S05]  /*1c320*/  BSYNC B0 ;  /* 0x0000000000007941 */ /* 0x000fea0003800000 */
.L_x_6278:
[----:B------:R-:W2:Y:S04]  /*1c330*/  LD.E R13, desc[UR40][R152.64+0x1e8] ;  /* 0x0001e828980d7980 */ /* 0x000ea8000c101900 */
[----:B0----5:R-:W2:Y:S01]  /*1c340*/  LD.E.64 R6, desc[UR40][R152.64+0xa0] ;  /* 0x0000a02898067980 */ /* 0x021ea2000c101b00 */
        /* <DEDUP_REMOVED lines=8> */
[C---:B------:R-:W-:Y:S02]  /*1c3d0*/  R2UR UR6, R6.reuse ;  /* 0x00000000060672ca */ /* 0x040fe400000e0000 */
[----:B------:R0:W-:Y:S01]  /*1c3e0*/  ST.E desc[UR40][R152.64+0x80], RZ ;  /* 0x000080ff98007985 */ /* 0x0001e2000c101928 */
[----:B------:R-:W-:Y:S01]  /*1c3f0*/  WARPGROUP.ARRIVE ;  /* 0x00000000000079c5 */ /* 0x000fe20000000000 */
[----:B------:R-:W-:Y:S02]  /*1c400*/  VIADD R12, R6, 0x2 ;  /* 0x00000002060c7836 */ /* 0x000fe40000000000 */
[----:B------:R-:W-:Y:S01]  /*1c410*/  IMAD.MOV.U32 R13, RZ, RZ, R7 ;  /* 0x000000ffff0d7224 */ /* 0x000fe200078e0007 */
[----:B---3--:R-:W-:Y:S02]  /*1c420*/  R2UR UR4, R14 ;  /* 0x000000000e0472ca */ /* 0x008fe400000e0000 */
[----:B------:R-:W-:-:S13]  /*1c430*/  R2UR UR5, R15 ;  /* 0x000000000f0572ca */ /* 0x000fda00000e0000 */
[----:B------:R-:W-:Y:S01]  /*1c440*/  HGMMA.64x64x16.F32.BF16 R24, gdesc[UR4], RZ, !UPT, gsb0 ;  /* 0x00e00000041879f0 */ /* 0x000fe2000c0018ff */
[----:B----4-:R-:W-:Y:S01]  /*1c450*/  VIADD R4, R4, 0x2 ;  /* 0x0000000204047836 */ /* 0x010fe20000000000 */
[----:B------:R-:W-:Y:S02]  /*1c460*/  R2UR UR6, R12 ;  /* 0x000000000c0672ca */ /* 0x000fe400000e0000 */
[----:B------:R-:W-:Y:S02]  /*1c470*/  R2UR UR7, R13 ;  /* 0x000000000d0772ca */ /* 0x000fe400000e0000 */
[----:B------:R-:W-:Y:S01]  /*1c480*/  R2UR UR4, R4 ;  /* 0x00000000040472ca */ /* 0x000fe200000e0000 */
[----:B------:R-:W-:Y:S01]  /*1c490*/  IMAD.MOV.U32 R4, RZ, RZ, 0x1 ;  /* 0x00000001ff047424 */ /* 0x000fe200078e00ff */
        /* <DEDUP_REMOVED lines=35> */
.L_x_6282:
[----:B------:R-:W-:Y:S05]  /*1c6d0*/  BSYNC B0 ;  /* 0x0000000000007941 */ /* 0x000fea0003800000 */
.L_x_6281:
        /* <DEDUP_REMOVED lines=13> */
.L_x_6284:
[----:B------:R-:W-:Y:S05]  /*1c7b0*/  BSYNC B0 ;  /* 0x0000000000007941 */ /* 0x000fea0003800000 */
.L_x_6283:
        /* <DEDUP_REMOVED lines=8> */
.L_x_6286:
[----:B------:R-:W-:Y:S05]  /*1c840*/  BSYNC B0 ;  /* 0x0000000000007941 */ /* 0x000fea0003800000 */
.L_x_6285:
[----:B------:R-:W2:Y:S04]  /*1c850*/  LD.E R12, desc[UR40][R152.64+0x88] ;  /* 0x00008828980c7980 */ /* 0x000ea8000c101900 */
[----:B-1---5:R-:W3:Y:S04]  /*1c860*/  LD.E R5, desc[UR40][R152.64+0x1e8] ;  /* 0x0001e82898057980 */ /* 0x022ee8000c101900 */
[----:B------:R-:W3:Y:S04]  /*1c870*/  LD.E.64 R6, desc[UR40][R152.64+0xb8] ;  /* 0x0000b82898067980 */ /* 0x000ee8000c101b00 */
[----:B------:R-:W4:Y:S04]  /*1c880*/  LD.E.64 R14, desc[UR40][R152.64+0xb0] ;  /* 0x0000b028980e7980 */ /* 0x000f28000c101b00 */
[----:B------:R-:W4:Y:S04]  /*1c890*/  LD.E.64 R20, desc[UR40][R152.64+0xb0] ;  /* 0x0000b02898147980 */ /* 0x000f28000c101b00 */
[----:B------:R-:W4:Y:S04]  /*1c8a0*/  LD.E.64 R8, desc[UR40][R152.64+0xb0] ;  /* 0x0000b02898087980 */ /* 0x000f28000c101b00 */
[----:B------:R-:W4:Y:S01]  /*1c8b0*/  LD.E.64 R10, desc[UR40][R152.64+0xb0] ;  /* 0x0000b028980a7980 */ /* 0x000f22000c101b00 */
[----:B------:R-:W-:Y:S05]  /*1c8c0*/  WARPSYNC.ALL ;  /* 0x0000000000007948 */ /* 0x000fea0003800000 */
[----:B--2---:R-:W-:-:S02]  /*1c8d0*/  ISETP.NE.U32.AND P1, PT, R12, RZ, PT ;  /* 0x000000ff0c00720c */ /* 0x004fc40003f25070 */
[----:B------:R-:W2:Y:S01]  /*1c8e0*/  LD.E.64 R12, desc[UR40][R152.64+0xb0] ;  /* 0x0000b028980c7980 */ /* 0x000ea2000c101b00 */
[----:B---3--:R-:W-:Y:S01]  /*1c8f0*/  IMAD R6, R5, 0x1000, R6 ;  /* 0x0000100005067824 */ /* 0x008fe200078e0206 */
[----:B------:R-:W-:Y:S02]  /*1c900*/  R2UR UR7, R7 ;  /* 0x00000000070772ca */ /* 0x000fe400000e0000 */
[----:B----4-:R-:W-:Y:S02]  /*1c910*/  R2UR UR4, R14 ;  /* 0x000000000e0472ca */ /* 0x010fe400000e0000 */
[----:B------:R-:W-:Y:S02]  /*1c920*/  R2UR UR6, R6 ;  /* 0x00000000060672ca */ /* 0x000fe400000e0000 */
[----:B------:R-:W-:Y:S01]  /*1c930*/  R2UR UR5, R15 ;  /* 0x000000000f0572ca */ /* 0x000fe200000e0000 */
[----:B------:R-:W-:Y:S02]  /*1c940*/  WARPGROUP.ARRIVE ;  /* 0x00000000000079c5 */ /* 0x000fe40000000000 */
[----:B------:R-:W-:-:S10]  /*1c950*/  VOTEU.ANY UP0, P1 ;  /* 0x00000000003f7886 */ /* 0x000fd40000800100 */
[----:B------:R-:W-:Y:S01]  /*1c960*/  HGMMA.64x64x16.F32.BF16 R24, gdesc[UR4], R24, UP0, gsb0 ;  /* 0x00e00000041879f0 */ /* 0x000fe2000b801818 */
        /* <DEDUP_REMOVED lines=37> */
[----:B------:R-:W-:Y:S02]  /*1cbc0*/  IMAD.MOV.U32 R57, RZ, RZ, R7 ;  /* 0x000000ffff397224 */ /* 0x000fe400078e0007 */
[----:B--2---:R-:W-:Y:S01]  /*1cbd0*/  VIADD R12, R12, 0x200 ;  /* 0x000002000c0c7836 */ /* 0x004fe20000000000 */
[----:B------:R-:W-:Y:S02]  /*1cbe0*/  R2UR UR6, R56 ;  /* 0x00000000380672ca */ /* 0x000fe400000e0000 */
[----:B------:R-:W-:Y:S02]  /*1cbf0*/  R2UR UR7, R57 ;  /* 0x00000000390772ca */ /* 0x000fe400000e0000 */
[----:B------:R-:W-:-:S02]  /*1cc00*/  R2UR UR4, R12 ;  /* 0x000000000c0472ca */ /* 0x000fc400000e0000 */
        /* <DEDUP_REMOVED lines=10> */
[----:B---3--:R-:W-:Y:S01]  /*1ccb0*/  VIADD R14, R14, 0x202 ;  /* 0x000002020e0e7836 */ /* 0x008fe20000000000 */
[----:B------:R-:W-:-:S04]  /*1ccc0*/  R2UR UR5, R15 ;  /* 0x000000000f0572ca */ /* 0x000fc800000e0000 */
        /* <DEDUP_REMOVED lines=10> */
[----:B----4-:R-:W-:Y:S01]  /*1cd70*/  VIADD R20, R20, 0x204 ;  /* 0x0000020414147836 */ /* 0x010fe20000000000 */
[----:B------:R-:W-:-:S04]  /*1cd80*/  R2UR UR5, R21 ;  /* 0x00000000150572ca */ /* 0x000fc800000e0000 */
        /* <DEDUP_REMOVED lines=10> */
[----:B------:R-:W-:Y:S01]  /*1ce30*/  VIADD R8, R8, 0x206 ;  /* 0x0000020608087836 */ /* 0x000fe20000000000 */
        /* <DEDUP_REMOVED lines=11> */
[----:B--2---:R-:W-:Y:S01]  /*1cef0*/  VIADD R10, R10, 0x400 ;  /* 0x000004000a0a7836 */ /* 0x004fe20000000000 */
[----:B------:R-:W-:-:S04]  /*1cf00*/  R2UR UR5, R11 ;  /* 0x000000000b0572ca */ /* 0x000fc800000e0000 */
        /* <DEDUP_REMOVED lines=92> */
[----:B------:R1:W0:Y:S01]  /*1d4d0*/  SHFL.IDX PT, R5, R58, RZ, 0x1f ;  /* 0x00001fff3a057589 */ /* 0x00022200000e0000 */
        /* <DEDUP_REMOVED lines=13> */
[----:B------:R-:W2:Y:S04]  /*1d5b0*/  LD.E.64 R56, desc[UR40][R152.64+0xb0] ;  /* 0x0000b02898387980 */ /* 0x000ea8000c101b00 */
        /* <DEDUP_REMOVED lines=8> */
[----:B------:R-:W-:Y:S02]  /*1d640*/  R2UR UR6, R20 ;  /* 0x00000000140672ca */ /* 0x000fe400000e0000 */
[----:B---3--:R-:W-:Y:S02]  /*1d650*/  IADD3 R8, R59, 0x800, R8 ;  /* 0x000008003b087810 */ /* 0x008fe40007ffe008 */
[----:B------:R-:W-:Y:S02]  /*1d660*/  R2UR UR5, R9 ;  /* 0x00000000090572ca */ /* 0x000fe400000e0000 */
[----:B------:R-:W-:Y:S01]  /*1d670*/  R2UR UR4, R8 ;  /* 0x00000000080472ca */ /* 0x000fe200000e0000 */
[----:B------:R-:W-:Y:S02]  /*1d680*/  WARPGROUP.DEPBAR.LE gsb0, 0x0 ;  /* 0x00008000000079c5 */ /* 0x000fe40000010000 */
[----:B------:R-:W3:Y:S04]  /*1d690*/  LD.E.64 R14, desc[UR40][R152.64+0xb0] ;  /* 0x0000b028980e7980 */ /* 0x000ee8000c101b00 */
[----:B------:R-:W-:Y:S01]  /*1d6a0*/  ST.E desc[UR40][R152.64+0x88], R4 ;  /* 0x0000880498007985 */ /* 0x000fe2000c101928 */
[----:B------:R-:W-:-:S06]  /*1d6b0*/  WARPGROUP.ARRIVE ;  /* 0x00000000000079c5 */ /* 0x000fcc0000000000 */
[----:B------:R-:W-:Y:S01]  /*1d6c0*/  HGMMA.64x64x16.F32.BF16 R24, gdesc[UR4], R24, gsb0 ;  /* 0x00e00000041879f0 */ /* 0x000fe20008001818 */
[----:B------:R-:W-:Y:S01]  /*1d6d0*/  SEL R61, R61, 0x6, !P1 ;  /* 0x000000063d3d7807 */ /* 0x000fe20004800000 */
[----:B------:R-:W-:-:S04]  /*1d6e0*/  IMAD.MOV.U32 R21, RZ, RZ, R7 ;  /* 0x000000ffff157224 */ /* 0x000fc800078e0007 */
[----:B------:R-:W-:Y:S01]  /*1d6f0*/  IMAD.IADD R20, R58, 0x1, R61 ;  /* 0x000000013a147824 */ /* 0x000fe200078e023d */
[----:B------:R-:W-:-:S04]  /*1d700*/  R2UR UR7, R21 ;  /* 0x00000000150772ca */ /* 0x000fc800000e0000 */
[----:B------:R-:W-:Y:S02]  /*1d710*/  R2UR UR6, R20 ;  /* 0x00000000140672ca */ /* 0x000fe400000e0000 */
[----:B----4-:R-:W-:Y:S02]  /*1d720*/  IADD3 R10, R61, 0x800, R10 ;  /* 0x000008003d0a7810 */ /* 0x010fe40007ffe00a */
[----:B------:R-:W-:Y:S02]  /*1d730*/  R2UR UR5, R11 ;  /* 0x000000000b0572ca */ /* 0x000fe400000e0000 */
[----:B------:R-:W-:Y:S01]  /*1d740*/  R2UR UR4, R10 ;  /* 0x000000000a0472ca */ /* 0x000fe200000e0000 */
[----:B------:R-:W-:Y:S02]  /*1d750*/  WARPGROUP.DEPBAR.LE gsb0, 0x0 ;  /* 0x00008000000079c5 */ /* 0x000fe40000010000 */
[----:B------:R-:W4:Y:S04]  /*1d760*/  LD.E.64 R8, desc[UR40][R152.64+0xb0] ;  /* 0x0000b02898087980 */ /* 0x000f28000c101b00 */
        /* <DEDUP_REMOVED lines=25> */
[----:B------:R-:W-:Y:S02]  /*1d900*/  R2UR UR6, R20 ;  /* 0x00000000140672ca */ /* 0x000fe400000e0000 */
[----:B--2---:R-:W-:Y:S02]  /*1d910*/  IADD3 R56, R5, 0xa00, R56 ;  /* 0x00000a0005387810 */ /* 0x004fe40007ffe038 */
        /* <DEDUP_REMOVED lines=19> */
[----:B------:R-:W-:Y:S02]  /*1da50*/  IMAD.IADD R56, R61, 0x1, R58 ;  /* 0x000000013d387824 */ /* 0x000fe400078e023a */
[----:B------:R-:W-:-:S03]  /*1da60*/  IMAD.MOV.U32 R57, RZ, RZ, R7 ;  /* 0x000000ffff397224 */ /* 0x000fc600078e0007 */
[----:B------:R-:W-:Y:S02]  /*1da70*/  R2UR UR6, R56 ;  /* 0x00000000380672ca */ /* 0x000fe400000e0000 */
        /* <DEDUP_REMOVED lines=130> */
[----:B------:R-:W-:-:S02]  /*1e2a0*/  WARPGROUP.DEPBAR.LE gsb0, 0x0 ;  /* 0x00008000000079c5 */ /* 0x000fc40000010000 */
        /* <DEDUP_REMOVED lines=9> */
[----:B------:R-:W2:Y:S04]  /*1e340*/  LDL R64, [R1+0xec] ;  /* 0x0000ec0001407983 */ /* 0x000ea80000100800 */
[----:B------:R-:W3:Y:S04]  /*1e350*/  LDL.64 R12, [R1+0x110] ;  /* 0x00011000010c7983 */ /* 0x000ee80000100a00 */
[----:B0-----:R-:W4:Y:S04]  /*1e360*/  LD.E.64 R4, desc[UR40][R152.64+0x120] ;  /* 0x0001202898047980 */ /* 0x001f28000c101b00 */
[----:B------:R-:W2:Y:S04]  /*1e370*/  LDL R56, [R1+0x70] ;  /* 0x0000700001387983 */ /* 0x000ea80000100800 */
[----:B------:R-:W2:Y:S04]  /*1e380*/  LDL R57, [R1+0x118] ;  /* 0x0001180001397983 */ /* 0x000ea80000100800 */
[----:B------:R-:W2:Y:S04]  /*1e390*/  LDL.128 R8, [R1+0x100] ;  /* 0x0001000001087983 */ /* 0x000ea80000100c00 */
[----:B----4-:R-:W4:Y:S04]  /*1e3a0*/  LD.E R59, desc[UR40][R4.64] ;  /* 0x00000028043b7980 */ /* 0x010f28000c101900 */
[----:B------:R-:W4:Y:S01]  /*1e3b0*/  LDL.128 R4, [R1+0xf0] ;  /* 0x0000f00001047983 */ /* 0x000f220000100c00 */
[----:B---3--:R-:W-:-:S02]  /*1e3c0*/  ISETP.NE.AND P1, PT, R12, 0x1, PT ;  /* 0x000000010c00780c */ /* 0x008fc40003f25270 */
[----:B--2---:R-:W-:Y:S01]  /*1e3d0*/  ISETP.GE.AND P2, PT, R9, 0x1, PT ;  /* 0x000000010900780c */ /* 0x004fe20003f46270 */
[----:B------:R-:W-:Y:S01]  /*1e3e0*/  BSSY B0, `(.L_x_6288) ;  /* 0x0000079000007945 */ /* 0x000fe20003800000 */
[-C--:B----4-:R-:W-:Y:S01]  /*1e3f0*/  FMUL.FTZ R14, R24, R59.reuse ;  /* 0x0000003b180e7220 */ /* 0x090fe20000410000 */
[-C--:B------:R-:W-:Y:S01]  /*1e400*/  FMUL.FTZ R24, R28, R59.reuse ;  /* 0x0000003b1c187220 */ /* 0x080fe20000410000 */
[-C--:B------:R-:W-:Y:S01]  /*1e410*/  FMUL.FTZ R28, R35, R59.reuse ;  /* 0x0000003b231c7220 */ /* 0x080fe20000410000 */
[----:B------:R-:W-:Y:S01]  /*1e420*/  SHF.R.S32.HI R35, RZ, 0x1f, R64 ;  /* 0x0000001fff237819 */ /* 0x000fe20000011440 */
[-C--:B------:R-:W-:Y:S01]  /*1e430*/  FMUL.FTZ R61, R33, R59.reuse ;  /* 0x0000003b213d7220 */ /* 0x080fe20000410000 */
[-C--:B------:R-:W-:Y:S02]  /*1e440*/  FMUL.FTZ R21, R25, R59.reuse ;  /* 0x0000003b19157220 */ /* 0x080fe40000410000 */
[----:B------:R-:W-:Y:S01]  /*1e450*/  LEA.HI R33, R35, R64, RZ, 0x7 ;  /* 0x0000004023217211 */ /* 0x000fe200078f38ff */
[-C--:B------:R-:W-:Y:S01]  /*1e460*/  FMUL.FTZ R25, R30, R59.reuse ;  /* 0x0000003b1e197220 */ /* 0x080fe20000410000 */
[----:B------:R-:W-:-:S02]  /*1e470*/  FMUL.FTZ R30, R39, R59 ;  /* 0x0000003b271e7220 */ /* 0x000fc40000410000 */
[----:B------:R-:W-:Y:S01]  /*1e480*/  LOP3.LUT R39, R33, 0xffffff80, RZ, 0xc0, !PT ;  /* 0xffffff8021277812 */ /* 0x000fe200078ec0ff */
[----:B------:R-:W-:-:S04]  /*1e490*/  FMUL.FTZ R58, R29, R59 ;  /* 0x0000003b1d3a7220 */ /* 0x000fc80000410000 */
[----:B------:R-:W-:Y:S02]  /*1e4a0*/  IMAD.IADD R39, R64, 0x1, -R39 ;  /* 0x0000000140277824 */ /* 0x000fe400078e0a27 */
[-C--:B------:R-:W-:Y:S01]  /*1e4b0*/  FMUL.FTZ R29, R38, R59.reuse ;  /* 0x0000003b261d7220 */ /* 0x080fe20000410000 */
[-C--:B------:R-:W-:Y:S01]  /*1e4c0*/  FMUL.FTZ R63, R41, R59.reuse ;  /* 0x0000003b293f7220 */ /* 0x080fe20000410000 */
[----:B------:R-:W-:Y:S02]  /*1e4d0*/  LEA.HI R41, R35, R64, RZ, 0x2 ;  /* 0x0000004023297211 */ /* 0x000fe400078f10ff */
[----:B------:R-:W-:Y:S01]  /*1e4e0*/  SHF.R.S32.HI R38, RZ, 0x1f, R39 ;  /* 0x0000001fff267819 */ /* 0x000fe20000011427 */
[-C--:B------:R-:W-:Y:S01]  /*1e4f0*/  FMUL.FTZ R62, R40, R59.reuse ;  /* 0x0000003b283e7220 */ /* 0x080fe20000410000 */
[----:B------:R-:W-:Y:S02]  /*1e500*/  FMUL.FTZ R15, R26, R59 ;  /* 0x0000003b1a0f7220 */ /* 0x000fe40000410000 */
[----:B------:R-:W-:Y:S01]  /*1e510*/  LEA.HI R40, R38, R39, RZ, 0x2 ;  /* 0x0000002726287211 */ /* 0x000fe200078f10ff */
[-C--:B------:R-:W-:Y:S01]  /*1e520*/  FMUL.FTZ R26, R31, R59.reuse ;  /* 0x0000003b1f1a7220 */ /* 0x080fe20000410000 */
[----:B------:R-:W-:Y:S01]  /*1e530*/  LOP3.LUT R41, R41, 0xfffffffc, RZ, 0xc0, !PT ;  /* 0xfffffffc29297812 */ /* 0x000fe200078ec0ff */
[----:B------:R-:W-:Y:S01]  /*1e540*/  FMUL.FTZ R31, R42, R59 ;  /* 0x0000003b2a1f7220 */ /* 0x000fe20000410000 */
[----:B------:R-:W-:-:S02]  /*1e550*/  SHF.R.S32.HI R35, RZ, 0x2, R40 ;  /* 0x00000002ff237819 */ /* 0x000fc40000011428 */
[----:B------:R-:W-:Y:S01]  /*1e560*/  SHF.R.S32.HI R42, RZ, 0x1f, R40 ;  /* 0x0000001fff2a7819 */ /* 0x000fe20000011428 */
[----:B------:R-:W-:Y:S01]  /*1e570*/  IMAD.IADD R64, R64, 0x1, -R41 ;  /* 0x0000000140407824 */ /* 0x000fe200078e0a29 */
[----:B------:R-:W-:Y:S02]  /*1e580*/  LEA.HI R38, R38, R39, RZ, 0x5 ;  /* 0x0000002726267211 */ /* 0x000fe400078f28ff */
[----:B------:R-:W-:Y:S01]  /*1e590*/  LEA.HI R42, R42, R35, RZ, 0x3 ;  /* 0x000000232a2a7211 */ /* 0x000fe200078f18ff */
[-C--:B-1----:R-:W-:Y:S01]  /*1e5a0*/  FMUL.FTZ R60, R32, R59.reuse ;  /* 0x0000003b203c7220 */ /* 0x082fe20000410000 */
[----:B------:R-:W-:Y:S01]  /*1e5b0*/  FMUL.FTZ R32, R43, R59 ;  /* 0x0000003b2b207220 */ /* 0x000fe20000410000 */
[----:B------:R-:W-:Y:S02]  /*1e5c0*/  LEA.HI R43, R64, R64, RZ, 0x1 ;  /* 0x00000040402b7211 */ /* 0x000fe400078f08ff */
[----:B------:R-:W-:Y:S02]  /*1e5d0*/  LOP3.LUT R42, R42, 0xfffffff8, RZ, 0xc0, !PT ;  /* 0xfffffff82a2a7812 */ /* 0x000fe400078ec0ff */
[----:B------:R-:W-:-:S02]  /*1e5e0*/  SHF.R.S32.HI R41, RZ, 0x5, R38 ;  /* 0x00000005ff297819 */ /* 0x000fc40000011426 */
[----:B------:R-:W-:Y:S01]  /*1e5f0*/  LOP3.LUT R43, R43, 0x1ffffffe, RZ, 0xc0, !PT ;  /* 0x1ffffffe2b2b7812 */ /* 0x000fe200078ec0ff */
[----:B------:R-:W-:Y:S02]  /*1e600*/  IMAD.IADD R42, R35, 0x1, -R42 ;  /* 0x00000001232a7824 */ /* 0x000fe400078e0a2a */
[----:B------:R-:W-:Y:S02]  /*1e610*/  IMAD R41, R56, 0x4, R41 ;  /* 0x0000000438297824 */ /* 0x000fe400078e0229 */
[----:B------:R-:W-:Y:S02]  /*1e620*/  IMAD.IADD R43, R64, 0x1, -R43 ;  /* 0x00000001402b7824 */ /* 0x000fe400078e0a2b */
[----:B------:R-:W-:-:S04]  /*1e630*/  IMAD.U32 R42, R41, 0x10, R42 ;  /* 0x00000010292a7824 */ /* 0x000fc800078e002a */
[----:B------:R-:W-:-:S04]  /*1e640*/  IMAD R56, R43, 0x8, R42 ;  /* 0x000000082b387824 */ /* 0x000fc800078e022a */
[----:B------:R-:W-:-:S05]  /*1e650*/  @P1 IMAD.HI.U32 R38, R56, R13, RZ ;  /* 0x0000000d38261227 */ /* 0x000fca00078e00ff */
[----:B------:R-:W-:Y:S01]  /*1e660*/  @P1 SHF.R.U32.HI R56, RZ, R57, R38 ;  /* 0x00000039ff381219 */ /* 0x000fe20000011626 */
[----:B------:R-:W-:Y:S02]  /*1e670*/  IMAD.SHL.U32 R57, R0, 0x40, RZ ;  /* 0x0000004000397824 */ /* 0x000fe400078e00ff */
[-C--:B------:R-:W-:Y:S01]  /*1e680*/  FMUL.FTZ R48, R48, R59.reuse ;  /* 0x0000003b30307220 */ /* 0x080fe20000410000 */
[----:B------:R-:W-:Y:S01]  /*1e690*/  LOP3.LUT R40, R40, 0x7ffffffc, RZ, 0xc0, !PT ;  /* 0x7ffffffc28287812 */ /* 0x000fe200078ec0ff */
[-C--:B------:R-:W-:Y:S01]  /*1e6a0*/  FMUL.FTZ R20, R27, R59.reuse ;  /* 0x0000003b1b147220 */ /* 0x080fe20000410000 */
[----:B------:R-:W0:Y:S01]  /*1e6b0*/  SHFL.IDX PT, R41, R56, RZ, 0x1c1f ;  /* 0x001c1fff38297589 */ /* 0x000e2200000e0000 */
[-C--:B------:R-:W-:Y:S01]  /*1e6c0*/  FMUL.FTZ R27, R34, R59.reuse ;  /* 0x0000003b221b7220 */ /* 0x080fe20000410000 */
[-C--:B------:R-:W-:Y:S01]  /*1e6d0*/  FMUL.FTZ R34, R47, R59.reuse ;  /* 0x0000003b2f227220 */ /* 0x080fe20000410000 */
[----:B------:R-:W-:Y:S01]  /*1e6e0*/  IADD3 R13, -R57, 0x1, RZ ;  /* 0x00000001390d7810 */ /* 0x000fe20007ffe1ff */
[----:B------:R1:W2:Y:S01]  /*1e6f0*/  MUFU.TANH R47, R48 ;  /* 0x00000030002f7308 */ /* 0x0002a20000002400 */
        /* <DEDUP_REMOVED lines=8> */
[----:B-1----:R-:W-:-:S02]  /*1e780*/  IMAD.IADD R48, R39, 0x1, -R40 ;  /* 0x0000000127307824 */ /* 0x002fc400078e0a28 */
[-C--:B------:R-:W-:Y:S01]  /*1e790*/  FMUL.FTZ R50, R54, R59.reuse ;  /* 0x0000003b36327220 */ /* 0x080fe20000410000 */
[-C--:B------:R-:W-:Y:S01]  /*1e7a0*/  FMUL.FTZ R51, R55, R59.reuse ;  /* 0x0000003b37337220 */ /* 0x080fe20000410000 */
[-C--:B------:R-:W-:Y:S01]  /*1e7b0*/  FMUL.FTZ R44, R44, R59.reuse ;  /* 0x0000003b2c2c7220 */ /* 0x080fe20000410000 */
[----:B------:R-:W-:Y:S01]  /*1e7c0*/  FMUL.FTZ R45, R45, R59 ;  /* 0x0000003b2d2d7220 */ /* 0x000fe20000410000 */
[----:B------:R-:W-:Y:S01]  /*1e7d0*/  IMAD R13, R48, -0x2, R13 ;  /* 0xfffffffe300d7824 */ /* 0x000fe200078e020d */
[----:B------:R-:W1:Y:S04]  /*1e7e0*/  MUFU.TANH R14, R14 ;  /* 0x0000000e000e7308 */ /* 0x000e680000002400 */
[----:B------:R-:W-:-:S04]  /*1e7f0*/  IADD3 R38, -R4, R13, R5 ;  /* 0x0000000d04267210 */ /* 0x000fc80007ffe105 */
[----:B------:R-:W3:Y:S01]  /*1e800*/  MUFU.TANH R21, R21 ;  /* 0x0000001500157308 */ /* 0x000ee20000002400 */
[----:B------:R-:W-:-:S07]  /*1e810*/  LOP3.LUT R13, RZ, R6, RZ, 0x33, !PT ;  /* 0x00000006ff0d7212 */ /* 0x000fce00078e33ff */
        /* <DEDUP_REMOVED lines=30> */
[----:B------:R-:W-:Y:S02]  /*1ea00*/  IMAD.IADD R55, R38, 0x1, R13 ;  /* 0x0000000126377824 */ /* 0x000fe400078e020d */
        /* <DEDUP_REMOVED lines=14> */
.L_x_6291:
[----:B------:R-:W-:-:S13]  /*1eaf0*/  ISETP.NE.AND P1, PT, R9, 0x1, PT ;  /* 0x000000010900780c */ /* 0x000fda0003f25270 */
[----:B------:R-:W-:-:S05]  /*1eb00*/  @P1 IMAD.HI.U32 R38, R8, R10, RZ ;  /* 0x0000000a08261227 */ /* 0x000fca00078e00ff */
[----:B------:R-:W-:-:S07]  /*1eb10*/  @P1 SHF.R.U32.HI R8, RZ, R11, R38 ;  /* 0x0000000bff081219 */ /* 0x000fce0000011626 */
.L_x_6292:
[----:B------:R-:W-:Y:S05]  /*1eb20*/  BSYNC B1 ;  /* 0x0000000000017941 */ /* 0x000fea0003800000 */
.L_x_6290:
[----:B------:R-:W-:-:S04]  /*1eb30*/  IMAD R13, R8, R9, -R57 ;  /* 0x00000009080d7224 */ /* 0x000fc800078e0a39 */
[----:B------:R-:W-:-:S05]  /*1eb40*/  IMAD R8, R48, -0x2, R13 ;  /* 0xfffffffe30087824 */ /* 0x000fca00078e020d */
[----:B------:R-:W-:Y:S02]  /*1eb50*/  VIMNMX R7, R7, R8, !PT ;  /* 0x0000000807077248 */ /* 0x000fe40007fe0100 */
[----:B------:R-:W-:-:S07]  /*1eb60*/  VIADDMNMX R6, R8, R9, R6, PT ;  /* 0x0000000908067246 */ /* 0x000fce0003800106 */
.L_x_6289:
[----:B------:R-:W-:Y:S05]  /*1eb70*/  BSYNC B0 ;  /* 0x0000000000007941 */ /* 0x000fea0003800000 */
.L_x_6288:
[C---:B------:R-:W-:Y:S01]  /*1eb80*/  ISETP.GE.AND P1, PT, R59.reuse, 0x2, PT ;  /* 0x000000023b00780c */ /* 0x040fe20003f26270 */
[----:B------:R-:W0:Y:S01]  /*1eb90*/  SHFL.IDX PT, R56, R56, 0x1, 0x1c1f ;  /* 0x003c1f0038387f89 */ /* 0x000e2200000e0000 */
[----:B------:R-:W-:Y:S01]  /*1eba0*/  ISETP.GE.AND P3, PT, R59, 0xa, PT ;  /* 0x0000000a3b00780c */ /* 0x000fe20003f66270 */
[----:B------:R-:W-:Y:S01]  /*1ebb0*/  BSSY B0, `(.L_x_6293) ;  /* 0x0000060000007945 */ /* 0x000fe20003800000 */
[----:B------:R-:W-:Y:S02]  /*1ebc0*/  P2R R64, PR, RZ, 0x2 ;  /* 0x00000002ff407803 */ /* 0x000fe40000000000 */
[----:B------:R-:W-:Y:S02]  /*1ebd0*/  ISETP.GT.AND P1, PT, R7, 0x1, !P1 ;  /* 0x000000010700780c */ /* 0x000fe40004f24270 */
[----:B------:R-:W-:Y:S02]  /*1ebe0*/  ISETP.GE.AND P2, PT, R59, 0x9, PT ;  /* 0x000000093b00780c */ /* 0x000fe40003f46270 */
[----:B------:R-:W-:-:S02]  /*1ebf0*/  ISETP.LT.OR P1, PT, R6, 0x2, P1 ;  /* 0x000000020600780c */ /* 0x000fc40000f21670 */
[----:B------:R-:W-:Y:S02]  /*1ec00*/  P2R R67, PR, RZ, 0x4 ;  /* 0x00000004ff437803 */ /* 0x000fe40000000000 */
[----:B------:R-:W-:Y:S02]  /*1ec10*/  FSEL R38, R21, -INF , !P1 ;  /* 0xff80000015267808 */ /* 0x000fe40004800000 */
[C---:B------:R-:W-:Y:S02]  /*1ec20*/  ISETP.GT.AND P1, PT, R7.reuse, 0x9, !P3 ;  /* 0x000000090700780c */ /* 0x040fe40005f24270 */
[----:B------:R-:W-:Y:S02]  /*1ec30*/  P2R R68, PR, RZ, 0x8 ;  /* 0x00000008ff447803 */ /* 0x000fe40000000000 */
[----:B------:R-:W-:Y:S02]  /*1ec40*/  ISETP.LT.OR P1, PT, R6, 0xa, P1 ;  /* 0x0000000a0600780c */ /* 0x000fe40000f21670 */
[----:B------:R-:W-:-:S02]  /*1ec50*/  ISETP.GT.AND P2, PT, R7, 0x8, !P2 ;  /* 0x000000080700780c */ /* 0x000fc40005744270 */
[----:B------:R-:W-:Y:S01]  /*1ec60*/  ISETP.GE.AND P3, PT, R59, 0x11, PT ;  /* 0x000000113b00780c */ /* 0x000fe20003f66270 */
[----:B0-----:R-:W-:Y:S01]  /*1ec70*/  IMAD.IADD R8, R54, 0x1, R56 ;  /* 0x0000000136087824 */ /* 0x001fe200078e0238 */
[----:B------:R-:W-:Y:S02]  /*1ec80*/  FSEL R40, R58, -INF , !P1 ;  /* 0xff8000003a287808 */ /* 0x000fe40004800000 */
[----:B------:R-:W-:Y:S02]  /*1ec90*/  ISETP.LT.OR P2, PT, R6, 0x9, P2 ;  /* 0x000000090600780c */ /* 0x000fe40001741670 */
[----:B------:R-:W-:Y:S02]  /*1eca0*/  ISETP.GT.AND P1, PT, R7, 0x10, !P3 ;  /* 0x000000100700780c */ /* 0x000fe40005f24270 */
[----:B------:R-:W-:Y:S02]  /*1ecb0*/  FSEL R39, R24, -INF , !P2 ;  /* 0xff80000018277808 */ /* 0x000fe40005000000 */
        /* <DEDUP_REMOVED lines=48> */
[----:B------:R-:W-:Y:S01]  /*1efc0*/  FSEL R21, R52, -INF , !P5 ;  /* 0xff80000034157808 */ /* 0x000fe20006800000 */
[----:B------:R-:W-:Y:S01]  /*1efd0*/  IMAD.IADD R52, R55, 0x1, R56 ;  /* 0x0000000137347824 */ /* 0x000fe200078e0238 */
[----:B------:R-:W-:-:S04]  /*1efe0*/  ISETP.GE.AND P5, PT, R59, 0x1, PT ;  /* 0x000000013b00780c */ /* 0x000fc80003fa6270 */
[----:B------:R-:W-:-:S04]  /*1eff0*/  ISETP.GT.AND P6, PT, R7, RZ, !P5 ;  /* 0x000000ff0700720c */ /* 0x000fc80006fc4270 */
[----:B------:R-:W-:-:S04]  /*1f000*/  ISETP.LT.OR P6, PT, R6, 0x1, P6 ;  /* 0x000000010600780c */ /* 0x000fc800037c1670 */
[----:B-1----:R-:W-:Y:S02]  /*1f010*/  FSEL R47, R14, -INF , !P6 ;  /* 0xff8000000e2f7808 */ /* 0x002fe40007000000 */
        /* <DEDUP_REMOVED lines=17> */
.L_x_6296:
[----:B------:R-:W-:-:S13]  /*1f130*/  ISETP.NE.AND P6, PT, R9, 0x1, PT ;  /* 0x000000010900780c */ /* 0x000fda0003fc5270 */
[----:B------:R-:W-:-:S05]  /*1f140*/  @P6 IMAD.HI.U32 R10, R4, R10, RZ ;  /* 0x0000000a040a6227 */ /* 0x000fca00078e00ff */
[----:B------:R-:W-:-:S07]  /*1f150*/  @P6 SHF.R.U32.HI R4, RZ, R11, R10 ;  /* 0x0000000bff046219 */ /* 0x000fce000001160a */
.L_x_6297:
[----:B------:R-:W-:Y:S05]  /*1f160*/  BSYNC B1 ;  /* 0x0000000000017941 */ /* 0x000fea0003800000 */
.L_x_6295:
[----:B------:R-:W-:-:S04]  /*1f170*/  IMAD R5, R4, R9, -R57 ;  /* 0x0000000904057224 */ /* 0x000fc800078e0a39 */
[----:B------:R-:W-:-:S05]  /*1f180*/  IMAD R5, R48, -0x2, R5 ;  /* 0xfffffffe30057824 */ /* 0x000fca00078e0205 */
[----:B------:R-:W-:Y:S02]  /*1f190*/  VIADDMNMX R8, R5, R9, R8, PT ;  /* 0x0000000905087246 */ /* 0x000fe40003800108 */
[----:B------:R-:W-:-:S07]  /*1f1a0*/  VIMNMX R52, R52, R5, !PT ;  /* 0x0000000534347248 */ /* 0x000fce0007fe0100 */
.L_x_6294:
[----:B------:R-:W-:Y:S05]  /*1f1b0*/  BSYNC B0 ;  /* 0x0000000000007941 */ /* 0x000fea0003800000 */
.L_x_6293:
[----:B------:R-:W2:Y:S01]  /*1f1c0*/  LD.E.64 R6, desc[UR40][R152.64+0x200] ;  /* 0x0002002898067980 */ /* 0x000ea2000c101b00 */
[----:B------:R-:W-:Y:S02]  /*1f1d0*/  ISETP.GT.AND P5, PT, R52, RZ, !P5 ;  /* 0x000000ff3400720c */ /* 0x000fe40006fa4270 */
[----:B------:R-:W-:Y:S02]  /*1f1e0*/  ISETP.NE.AND P6, PT, R62, RZ, PT ;  /* 0x000000ff3e00720c */ /* 0x000fe40003fc5270 */
        /* <DEDUP_REMOVED lines=34> */
[C---:B------:R-:W-:Y:S02]  /*1f410*/  ISETP.GT.AND P5, PT, R52.reuse, 0x21, !P6 ;  /* 0x000000213400780c */ /* 0x040fe400077a4270 */
[----:B------:R-:W-:Y:S02]  /*1f420*/  ISETP.GT.AND P1, PT, R52, 0x29, !P1 ;  /* 0x000000293400780c */ /* 0x000fe40004f24270 */
[----:B------:R-:W-:Y:S02]  /*1f430*/  ISETP.LT.OR P5, PT, R8, 0x22, P5 ;  /* 0x000000220800780c */ /* 0x000fe40002fa1670 */
[----:B------:R-:W-:Y:S02]  /*1f440*/  ISETP.NE.AND P6, PT, R49, RZ, PT ;  /* 0x000000ff3100720c */ /* 0x000fe40003fc5270 */
[----:B------:R-:W-:-:S02]  /*1f450*/  FSEL R32, R32, -INF , !P5 ;  /* 0xff80000020207808 */ /* 0x000fc40006800000 */
[----:B------:R-:W-:-:S04]  /*1f460*/  ISETP.NE.AND P5, PT, R63, RZ, PT ;  /* 0x000000ff3f00720c */ /* 0x000fc80003fa5270 */
[----:B------:R-:W-:-:S04]  /*1f470*/  ISETP.GT.AND P5, PT, R52, 0x28, !P5 ;  /* 0x000000283400780c */ /* 0x000fc80006fa4270 */
[----:B------:R-:W-:Y:S02]  /*1f480*/  ISETP.LT.OR P5, PT, R8, 0x29, P5 ;  /* 0x000000290800780c */ /* 0x000fe40002fa1670 */
[----:B------:R-:W-:Y:S02]  /*1f490*/  ISETP.GT.AND P2, PT, R52, 0x30, !P2 ;  /* 0x000000303400780c */ /* 0x000fe40005744270 */
[----:B------:R-:W-:Y:S02]  /*1f4a0*/  ISETP.LT.OR P1, PT, R8, 0x2a, P1 ;  /* 0x0000002a0800780c */ /* 0x000fe40000f21670 */
[----:B------:R-:W-:Y:S02]  /*1f4b0*/  FSEL R49, R33, -INF , !P5 ;  /* 0xff80000021317808 */ /* 0x000fe40006800000 */
[----:B------:R-:W-:Y:S02]  /*1f4c0*/  ISETP.GT.AND P3, PT, R52, 0x31, !P3 ;  /* 0x000000313400780c */ /* 0x000fe40005f64270 */
[----:B------:R-:W-:-:S02]  /*1f4d0*/  ISETP.LT.OR P2, PT, R8, 0x31, P2 ;  /* 0x000000310800780c */ /* 0x000fc40001741670 */
        /* <DEDUP_REMOVED lines=9> */
[----:B------:R-:W-:Y:S02]  /*1f570*/  FSEL R51, R51, -INF , !P1 ;  /* 0xff80000033337808 */ /* 0x000fe40004800000 */
        /* <DEDUP_REMOVED lines=32> */
[----:B------:R-:W-:Y:S02]  /*1f780*/  FMNMX.FTZ R5, R35, R4, !PT ;  /* 0x0000000423057209 */ /* 0x000fe40007810000 */
[----:B------:R-:W-:Y:S02]  /*1f790*/  IADD3 R4, P2, R2, 0x200, RZ ;  /* 0x0000020002047810 */ /* 0x000fe40007f5e0ff */
[----:B------:R-:W-:Y:S02]  /*1f7a0*/  FMNMX.FTZ R8, R50, R5, !PT ;  /* 0x0000000532087209 */ /* 0x000fe40007810000 */
[----:B------:R-:W-:Y:S01]  /*1f7b0*/  LOP3.LUT R4, R4, 0x4, RZ, 0xfc, !PT ;  /* 0x0000000404047812 */ /* 0x000fe200078efcff */
[----:B------:R-:W-:Y:S01]  /*1f7c0*/  IMAD.X R5, RZ, RZ, R16, P2 ;  /* 0x000000ffff057224 */ /* 0x000fe200010e0610 */
        /* <DEDUP_REMOVED lines=13> */
[----:B------:R-:W0:Y:S04]  /*1f8a0*/  LD.E R58, desc[UR40][R152.64+0x214] ;  /* 0x00021428983a7980 */ /* 0x000e28000c101900 */
[----:B------:R-:W4:Y:S04]  /*1f8b0*/  LD.E R56, desc[UR40][R152.64+0x210] ;  /* 0x0002102898387980 */ /* 0x000f28000c101900 */
        /* <DEDUP_REMOVED lines=9> */
[----:B------:R-:W0:Y:S08]  /*1f950*/  MUFU.EX2 R15, R15 ;  /* 0x0000000f000f7308 */ /* 0x000e300000000800 */
[----:B------:R-:W4:Y:S01]  /*1f960*/  MUFU.EX2 R33, R7 ;  /* 0x0000000700217308 */ /* 0x000f220000000800 */
[----:B0-----:R-:W-:Y:S01]  /*1f970*/  FMUL.FTZ R53, R15, R58 ;  /* 0x0000003a0f357220 */ /* 0x001fe20000410000 */
[----:B----4-:R-:W-:-:S04]  /*1f980*/  FMUL.FTZ R11, R33, R56 ;  /* 0x00000038210b7220 */ /* 0x010fc80000410000 */
[----:B------:R0:W-:Y:S04]  /*1f990*/  ST.E desc[UR40][R152.64+0x214], R53 ;  /* 0x0002143598007985 */ /* 0x0001e8000c101928 */
[----:B------:R0:W-:Y:S04]  /*1f9a0*/  ST.E desc[UR40][R152.64+0x210], R11 ;  /* 0x0002100b98007985 */ /* 0x0001e8000c101928 */
[----:B-----5:R-:W2:Y:S01]  /*1f9b0*/  LD.E R6, desc[UR40][R8.64+0x4] ;  /* 0x0000042808067980 */ /* 0x020ea2000c101900 */
        /* <DEDUP_REMOVED lines=12> */
.L_x_6299:
[----:B------:R-:W-:Y:S05]  /*1fa80*/  BSYNC B0 ;  /* 0x0000000000007941 */ /* 0x000fea0003800000 */
.L_x_6298:
        /* <DEDUP_REMOVED lines=17> */
[-CC-:B------:R-:W-:Y:S01]  /*1fba0*/  FFMA.FTZ R168, R47, R53.reuse, -R8.reuse ;  /* 0x000000352fa87223 */ /* 0x180fe20000010808 */
[----:B------:R-:W-:Y:S01]  /*1fbb0*/  FSEL R4, R5, RZ, P1 ;  /* 0x000000ff05047208 */ /* 0x000fe20000800000 */
[-CC-:B------:R-:W-:Y:S01]  /*1fbc0*/  FFMA.FTZ R3, R38, R53.reuse, -R8.reuse ;  /* 0x0000003526037223 */ /* 0x180fe20000010808 */
[-CC-:B------:R-:W-:Y:S01]  /*1fbd0*/  FFMA.FTZ R170, R39, R53.reuse, -R8.reuse ;  /* 0x0000003527aa7223 */ /* 0x180fe20000010808 */
[-CC-:B0-----:R-:W-:Y:S01]  /*1fbe0*/  FFMA.FTZ R11, R40, R53.reuse, -R8.reuse ;  /* 0x00000035280b7223 */ /* 0x181fe20000010808 */
[-C--:B------:R-:W-:Y:S01]  /*1fbf0*/  FFMA.FTZ R172, R41, R53.reuse, -R8 ;  /* 0x0000003529ac7223 */ /* 0x080fe20000010808 */
[-CC-:B------:R-:W-:Y:S01]  /*1fc00*/  FFMA.FTZ R48, R48, R53.reuse, -R4.reuse ;  /* 0x0000003530307223 */ /* 0x180fe20000010804 */
[----:B------:R-:W5:Y:S01]  /*1fc10*/  MUFU.EX2 R168, R168 ;  /* 0x000000a800a87308 */ /* 0x000f620000000800 */
[-CC-:B------:R-:W-:Y:S01]  /*1fc20*/  FFMA.FTZ R20, R20, R53.reuse, -R4.reuse ;  /* 0x0000003514147223 */ /* 0x180fe20000010804 */
[-CC-:B------:R-:W-:Y:S01]  /*1fc30*/  FFMA.FTZ R25, R25, R53.reuse, -R4.reuse ;  /* 0x0000003519197223 */ /* 0x180fe20000010804 */
[-C--:B------:R-:W-:Y:S01]  /*1fc40*/  FFMA.FTZ R26, R26, R53.reuse, -R4 ;  /* 0x000000351a1a7223 */ /* 0x080fe20000010804 */
[-CC-:B------:R-:W-:Y:S01]  /*1fc50*/  FFMA.FTZ R174, R43, R53.reuse, -R8.reuse ;  /* 0x000000352bae7223 */ /* 0x180fe20000010808 */
[-C--:B------:R-:W-:Y:S01]  /*1fc60*/  FFMA.FTZ R178, R37, R53.reuse, -R8 ;  /* 0x0000003525b27223 */ /* 0x080fe20000010808 */
[-C--:B------:R-:W-:Y:S01]  /*1fc70*/  FFMA.FTZ R27, R27, R53.reuse, -R4 ;  /* 0x000000351b1b7223 */ /* 0x080fe20000010804 */
        /* <DEDUP_REMOVED lines=9> */
[----:B------:R-:W0:Y:S01]  /*1fd10*/  MUFU.EX2 R3, R3 ;  /* 0x0000000300037308 */ /* 0x000e220000000800 */
[-C--:B------:R-:W-:Y:S01]  /*1fd20*/  FFMA.FTZ R8, R14, R53.reuse, -R8 ;  /* 0x000000350e087223 */ /* 0x080fe20000010808 */
[-CC-:B------:R-:W-:Y:S01]  /*1fd30*/  FFMA.FTZ R28, R28, R53.reuse, -R4.reuse ;  /* 0x000000351c1c7223 */ /* 0x180fe20000010804 */
[----:B-----5:R-:W-:Y:S01]  /*1fd40*/  FADD.FTZ R6, R168, R55 ;  /* 0x00000037a8067221 */ /* 0x020fe20000010000 */
        /* <DEDUP_REMOVED lines=10> */
[----:B------:R-:W-:-:S02]  /*1fdf0*/  FFMA.FTZ R4, R51, R53, -R4 ;  /* 0x0000003533047223 */ /* 0x000fc40000010804 */
[----:B------:R-:W1:Y:S01]  /*1fe00*/  MUFU.EX2 R170, R170 ;  /* 0x000000aa00aa7308 */ /* 0x000e620000000800 */
[----:B0-----:R-:W-:-:S07]  /*1fe10*/  FADD.FTZ R5, R3, R6 ;  /* 0x0000000603057221 */ /* 0x001fce0000010000 */
[----:B------:R-:W-:Y:S08]  /*1fe20*/  MUFU.EX2 R25, R25 ;  /* 0x0000001900197308 */ /* 0x000ff00000000800 */
[----:B------:R-:W0:Y:S01]  /*1fe30*/  MUFU.EX2 R11, R11 ;  /* 0x0000000b000b7308 */ /* 0x000e220000000800 */
[----:B-1----:R-:W-:-:S07]  /*1fe40*/  FADD.FTZ R6, R170, R5 ;  /* 0x00000005aa067221 */ /* 0x002fce0000010000 */
[----:B------:R-:W-:Y:S08]  /*1fe50*/  MUFU.EX2 R26, R26 ;  /* 0x0000001a001a7308 */ /* 0x000ff00000000800 */
[----:B------:R-:W1:Y:S01]  /*1fe60*/  MUFU.EX2 R172, R172 ;  /* 0x000000ac00ac7308 */ /* 0x000e620000000800 */
[----:B0-----:R-:W-:-:S07]  /*1fe70*/  FADD.FTZ R7, R11, R6 ;  /* 0x000000060b077221 */ /* 0x001fce0000010000 */
[----:B------:R0:W-:Y:S08]  /*1fe80*/  MUFU.EX2 R182, R8 ;  /* 0x0000000800b67308 */ /* 0x0001f00000000800 */
[----:B------:R-:W2:Y:S01]  /*1fe90*/  MUFU.EX2 R27, R27 ;  /* 0x0000001b001b7308 */ /* 0x000ea20000000800 */
[----:B0-----:R-:W-:-:S04]  /*1fea0*/  FADD.FTZ R8, R48, R57 ;  /* 0x0000003930087221 */ /* 0x001fc80000010000 */
[----:B------:R-:W-:-:S03]  /*1feb0*/  FADD.FTZ R8, R169, R8 ;  /* 0x00000008a9087221 */ /* 0x000fc60000010000 */
[----:B------:R-:W0:Y:S01]  /*1fec0*/  MUFU.EX2 R39, R39 ;  /* 0x0000002700277308 */ /* 0x000e220000000800 */
[----:B------:R-:W-:Y:S01]  /*1fed0*/  FADD.FTZ R5, R25, R8 ;  /* 0x0000000819057221 */ /* 0x000fe20000010000 */
[----:B-1----:R-:W-:-:S03]  /*1fee0*/  FADD.FTZ R8, R172, R7 ;  /* 0x00000007ac087221 */ /* 0x002fc60000010000 */
[----:B------:R-:W-:-:S03]  /*1fef0*/  FADD.FTZ R6, R26, R5 ;  /* 0x000000051a067221 */ /* 0x000fc60000010000 */
[----:B------:R-:W1:Y:S01]  /*1ff00*/  MUFU.EX2 R28, R28 ;  /* 0x0000001c001c7308 */ /* 0x000e620000000800 */
[----:B--2---:R-:W-:-:S07]  /*1ff10*/  FADD.FTZ R5, R27, R6 ;  /* 0x000000061b057221 */ /* 0x004fce0000010000 */
[----:B------:R-:W2:Y:S01]  /*1ff20*/  MUFU.EX2 R174, R174 ;  /* 0x000000ae00ae7308 */ /* 0x000ea20000000800 */
[----:B0-----:R-:W-:-:S07]  /*1ff30*/  FADD.FTZ R7, R39, R8 ;  /* 0x0000000827077221 */ /* 0x001fce0000010000 */
[----:B------:R-:W0:Y:S01]  /*1ff40*/  MUFU.EX2 R29, R29 ;  /* 0x0000001d001d7308 */ /* 0x000e220000000800 */
[----:B-1----:R-:W-:-:S07]  /*1ff50*/  FADD.FTZ R6, R28, R5 ;  /* 0x000000051c067221 */ /* 0x002fce0000010000 */
        /* <DEDUP_REMOVED lines=33> */
[----:B0-----:R-:W-:-:S04]  /*20170*/  FADD.FTZ R7, R21, R6 ;  /* 0x0000000615077221 */ /* 0x001fc80000010000 */
[----:B------:R-:W-:Y:S01]  /*20180*/  FADD.FTZ R45, R182, R7 ;  /* 0x00000007b62d7221 */ /* 0x000fe20000010000 */
[----:B-1----:R-:W-:-:S04]  /*20190*/  FADD.FTZ R6, R50, R5 ;  /* 0x0000000532067221 */ /* 0x002fc80000010000 */
        /* <DEDUP_REMOVED lines=36> */
[----:B------:R-:W-:Y:S04]  /*203e0*/  ST.E desc[UR40][R152.64+0x240], R9 ;  /* 0x0002400998007985 */ /* 0x000fe8000c101928 */
[----:B------:R-:W2:Y:S02]  /*203f0*/  LD.E R10, desc[UR40][R4.64] ;  /* 0x00000028040a7980 */ /* 0x000ea4000c101900 */
[----:B--2---:R-:W-:-:S05]  /*20400*/  FMUL.FTZ R11, R33, R10 ;  /* 0x0000000a210b7220 */ /* 0x004fca0000410000 */
[----:B------:R-:W-:Y:S04]  /*20410*/  ST.E desc[UR40][R4.64], R11 ;  /* 0x0000000b04007985 */ /* 0x000fe8000c101928 */
[----:B------:R-:W2:Y:S04]  /*20420*/  LD.E R42, desc[UR40][R152.64+0x254] ;  /* 0x00025428982a7980 */ /* 0x000ea8000c101900 */
[----:B------:R-:W3:Y:S04]  /*20430*/  LD.E R136, desc[UR40][R152.64+0x434] ;  /* 0x0004342898887980 */ /* 0x000ee8000c101900 */
        /* <DEDUP_REMOVED lines=61> */
[----:B---3--:R-:W-:-:S04]  /*20810*/  FMUL.FTZ R27, R33, R136 ;  /* 0x00000088211b7220 */ /* 0x008fc80000410000 */
[----:B------:R5:W-:Y:S01]  /*20820*/  ST.E desc[UR40][R152.64+0x254], R7 ;  /* 0x0002540798007985 */ /* 0x000be2000c101928 */
[----:B----4-:R-:W-:-:S03]  /*20830*/  FMUL.FTZ R3, R33, R40 ;  /* 0x0000002821037220 */ /* 0x010fc60000410000 */
[----:B------:R-:W-:Y:S04]  /*20840*/  ST.E desc[UR40][R152.64+0x434], R27 ;  /* 0x0004341b98007985 */ /* 0x000fe8000c101928 */
[----:B------:R0:W-:Y:S01]  /*20850*/  ST.E desc[UR40][R152.64+0x250], R3 ;  /* 0x0002500398007985 */ /* 0x0001e2000c101928 */
        /* <DEDUP_REMOVED lines=11> */
[----:B------:R1:W-:Y:S01]  /*20910*/  ST.E desc[UR40][R152.64+0x264], R11 ;  /* 0x0002640b98007985 */ /* 0x0003e2000c101928 */
[----:B------:R-:W-:-:S03]  /*20920*/  FMUL.FTZ R29, R33, R60 ;  /* 0x0000003c211d7220 */ /* 0x000fc60000410000 */
        /* <DEDUP_REMOVED lines=12> */
[C---:B-1----:R-:W-:Y:S01]  /*209f0*/  FMUL.FTZ R3, R33.reuse, R74 ;  /* 0x0000004a21037220 */ /* 0x042fe20000410000 */
[C---:B--2---:R-:W-:Y:S01]  /*20a00*/  FMUL.FTZ R27, R33.reuse, R78 ;  /* 0x0000004e211b7220 */ /* 0x044fe20000410000 */
[----:B------:R0:W-:Y:S01]  /*20a10*/  ST.E desc[UR40][R152.64+0x2a0], R29 ;  /* 0x0002a01d98007985 */ /* 0x0001e2000c101928 */
[----:B---3--:R-:W-:-:S03]  /*20a20*/  FMUL.FTZ R7, R33, R96 ;  /* 0x0000006021077220 */ /* 0x008fc60000410000 */
        /* <DEDUP_REMOVED lines=11> */
[----:B0-----:R-:W-:-:S03]  /*20ae0*/  FMUL.FTZ R13, R33, R88 ;  /* 0x00000058210d7220 */ /* 0x001fc60000410000 */
[----:B------:R0:W-:Y:S01]  /*20af0*/  ST.E desc[UR40][R152.64+0x2e4], R27 ;  /* 0x0002e41b98007985 */ /* 0x0001e2000c101928 */
[C---:B-1----:R-:W-:Y:S01]  /*20b00*/  FMUL.FTZ R21, R33.reuse, R90 ;  /* 0x0000005a21157220 */ /* 0x042fe20000410000 */
[C---:B--2---:R-:W-:Y:S02]  /*20b10*/  FMUL.FTZ R25, R33.reuse, R92 ;  /* 0x0000005c21197220 */ /* 0x044fe40000410000 */
[----:B------:R1:W-:Y:S01]  /*20b20*/  ST.E desc[UR40][R152.64+0x330], R7 ;  /* 0x0003300798007985 */ /* 0x0003e2000c101928 */
[C---:B---3--:R-:W-:Y:S01]  /*20b30*/  FMUL.FTZ R3, R33.reuse, R94 ;  /* 0x0000005e21037220 */ /* 0x048fe20000410000 */
[C---:B0-----:R-:W-:Y:S02]  /*20b40*/  FMUL.FTZ R27, R33.reuse, R98 ;  /* 0x00000062211b7220 */ /* 0x041fe40000410000 */
[----:B------:R0:W-:Y:S01]  /*20b50*/  ST.E desc[UR40][R152.64+0x2f0], R29 ;  /* 0x0002f01d98007985 */ /* 0x0001e2000c101928 */
[----:B-1----:R-:W-:-:S03]  /*20b60*/  FMUL.FTZ R7, R33, R116 ;  /* 0x0000007421077220 */ /* 0x002fc60000410000 */
[----:B------:R1:W-:Y:S04]  /*20b70*/  ST.E desc[UR40][R152.64+0x2f4], R31 ;  /* 0x0002f41f98007985 */ /* 0x0003e8000c101928 */
[----:B------:R2:W-:Y:S01]  /*20b80*/  ST.E desc[UR40][R152.64+0x300], R9 ;  /* 0x0003000998007985 */ /* 0x0005e2000c101928 */
[----:B0-----:R-:W-:-:S03]  /*20b90*/  FMUL.FTZ R29, R33, R100 ;  /* 0x00000064211d7220 */ /* 0x001fc60000410000 */
[----:B------:R0:W-:Y:S04]  /*20ba0*/  ST.E desc[UR40][R152.64+0x304], R11 ;  /* 0x0003040b98007985 */ /* 0x0001e8000c101928 */
[----:B------:R3:W-:Y:S01]  /*20bb0*/  ST.E desc[UR40][R152.64+0x310], R13 ;  /* 0x0003100d98007985 */ /* 0x0007e2000c101928 */
[----:B-1----:R-:W-:-:S03]  /*20bc0*/  FMUL.FTZ R31, R33, R102 ;  /* 0x00000066211f7220 */ /* 0x002fc60000410000 */
[----:B------:R1:W-:Y:S01]  /*20bd0*/  ST.E desc[UR40][R152.64+0x314], R21 ;  /* 0x0003141598007985 */ /* 0x0003e2000c101928 */
[----:B--2---:R-:W-:-:S03]  /*20be0*/  FMUL.FTZ R9, R33, R104 ;  /* 0x0000006821097220 */ /* 0x004fc60000410000 */
[----:B------:R2:W-:Y:S01]  /*20bf0*/  ST.E desc[UR40][R152.64+0x320], R25 ;  /* 0x0003201998007985 */ /* 0x0005e2000c101928 */
[----:B0-----:R-:W-:-:S03]  /*20c00*/  FMUL.FTZ R11, R33, R106 ;  /* 0x0000006a210b7220 */ /* 0x001fc60000410000 */
[----:B------:R0:W-:Y:S01]  /*20c10*/  ST.E desc[UR40][R152.64+0x324], R3 ;  /* 0x0003240398007985 */ /* 0x0001e2000c101928 */
[----:B---3--:R-:W-:-:S03]  /*20c20*/  FMUL.FTZ R13, R33, R108 ;  /* 0x0000006c210d7220 */ /* 0x008fc60000410000 */
[----:B------:R3:W-:Y:S01]  /*20c30*/  ST.E desc[UR40][R152.64+0x334], R27 ;  /* 0x0003341b98007985 */ /* 0x0007e2000c101928 */
[C---:B-1----:R-:W-:Y:S01]  /*20c40*/  FMUL.FTZ R21, R33.reuse, R110 ;  /* 0x0000006e21157220 */ /* 0x042fe20000410000 */
[C---:B--2---:R-:W-:Y:S02]  /*20c50*/  FMUL.FTZ R25, R33.reuse, R112 ;  /* 0x0000007021197220 */ /* 0x044fe40000410000 */
[----:B------:R1:W-:Y:S01]  /*20c60*/  ST.E desc[UR40][R152.64+0x380], R7 ;  /* 0x0003800798007985 */ /* 0x0003e2000c101928 */
[C---:B0-----:R-:W-:Y:S01]  /*20c70*/  FMUL.FTZ R3, R33.reuse, R114 ;  /* 0x0000007221037220 */ /* 0x041fe20000410000 */
[C---:B---3--:R-:W-:Y:S02]  /*20c80*/  FMUL.FTZ R27, R33.reuse, R118 ;  /* 0x00000076211b7220 */ /* 0x048fe40000410000 */
        /* <DEDUP_REMOVED lines=22> */
[----:B------:R1:W-:Y:S01]  /*20df0*/  ST.E desc[UR40][R152.64+0x394], R31 ;  /* 0x0003941f98007985 */ /* 0x0003e2000c101928 */
[----:B------:R-:W-:-:S03]  /*20e00*/  LOP3.LUT R6, R8, 0x8, RZ, 0xfc, !PT ;  /* 0x0000000808067812 */ /* 0x000fc600078efcff */
        /* <DEDUP_REMOVED lines=16> */
[C---:B---3--:R-:W-:Y:S01]  /*20f10*/  FMUL.FTZ R27, R33.reuse, R10 ;  /* 0x0000000a211b7220 */ /* 0x048fe20000410000 */
[----:B------:R-:W-:Y:S01]  /*20f20*/  FMUL.FTZ R33, R33, R12 ;  /* 0x0000000c21217220 */ /* 0x000fe20000410000 */
[--C-:B-1----:R-:W-:Y:S01]  /*20f30*/  IMAD.MOV.U32 R7, RZ, RZ, R5.reuse ;  /* 0x000000ffff077224 */ /* 0x102fe200078e0005 */
[----:B------:R-:W-:Y:S04]  /*20f40*/  ST.E desc[UR40][R152.64+0x3e0], R29 ;  /* 0x0003e01d98007985 */ /* 0x000fe8000c101928 */
[----:B------:R-:W-:Y:S04]  /*20f50*/  ST.E desc[UR40][R152.64+0x3e4], R31 ;  /* 0x0003e41f98007985 */ /* 0x000fe8000c101928 */
[----:B------:R0:W-:Y:S04]  /*20f60*/  ST.E desc[UR40][R152.64+0x3f0], R9 ;  /* 0x0003f00998007985 */ /* 0x0001e8000c101928 */
[----:B------:R1:W-:Y:S04]  /*20f70*/  ST.E desc[UR40][R152.64+0x3f4], R11 ;  /* 0x0003f40b98007985 */ /* 0x0003e8000c101928 */
[----:B------:R-:W-:Y:S04]  /*20f80*/  ST.E desc[UR40][R152.64+0x400], R13 ;  /* 0x0004000d98007985 */ /* 0x000fe8000c101928 */
[----:B------:R-:W-:Y:S04]  /*20f90*/  ST.E desc[UR40][R152.64+0x404], R21 ;  /* 0x0004041598007985 */ /* 0x000fe8000c101928 */
[----:B------:R-:W-:Y:S04]  /*20fa0*/  ST.E desc[UR40][R152.64+0x410], R25 ;  /* 0x0004101998007985 */ /* 0x000fe8000c101928 */
[----:B------:R2:W-:Y:S04]  /*20fb0*/  ST.E desc[UR40][R152.64+0x414], R3 ;  /* 0x0004140398007985 */ /* 0x0005e8000c101928 */
[----:B------:R-:W-:Y:S04]  /*20fc0*/  ST.E desc[UR40][R152.64+0x424], R27 ;  /* 0x0004241b98007985 */ /* 0x000fe8000c101928 */
[----:B------:R-:W-:Y:S04]  /*20fd0*/  ST.E desc[UR40][R152.64+0x430], R33 ;  /* 0x0004302198007985 */ /* 0x000fe8000c101928 */
[----:B------:R-:W1:Y:S01]  /*20fe0*/  LD.E R10, desc[UR40][R6.64] ;  /* 0x00000028060a7980 */ /* 0x000e62000c101900 */
[----:B------:R-:W-:Y:S01]  /*20ff0*/  LOP3.LUT R8, R8, 0xc, RZ, 0xfc, !PT ;  /* 0x0000000c08087812 */ /* 0x000fe200078efcff */
[----:B0-----:R-:W-:-:S02]  /*21000*/  IMAD.MOV.U32 R9, RZ, RZ, R5 ;  /* 0x000000ffff097224 */ /* 0x001fc400078e0005 */
[----:B-1----:R-:W-:-:S05]  /*21010*/  FMUL.FTZ R11, R15, R10 ;  /* 0x0000000a0f0b7220 */ /* 0x002fca0000410000 */
[----:B------:R-:W-:Y:S04]  /*21020*/  ST.E desc[UR40][R6.64], R11 ;  /* 0x0000000b06007985 */ /* 0x000fe8000c101928 */
[----:B------:R-:W2:Y:S02]  /*21030*/  LD.E R10, desc[UR40][R8.64] ;  /* 0x00000028080a7980 */ /* 0x000ea4000c101900 */
[----:B--2---:R-:W-:-:S05]  /*21040*/  FMUL.FTZ R3, R15, R10 ;  /* 0x0000000a0f037220 */ /* 0x004fca0000410000 */
[----:B------:R0:W-:Y:S04]  /*21050*/  ST.E desc[UR40][R8.64], R3 ;  /* 0x0000000308007985 */ /* 0x0001e8000c101928 */
[----:B------:R-:W2:Y:S04]  /*21060*/  LD.E R138, desc[UR40][R152.64+0x43c] ;  /* 0x00043c28988a7980 */ /* 0x000ea8000c101900 */
[----:B------:R-:W0:Y:S04]  /*21070*/  LD.E R48, desc[UR40][R152.64+0x258] ;  /* 0x0002582898307980 */ /* 0x000e28000c101900 */
        /* <DEDUP_REMOVED lines=62> */
[----:B0-----:R-:W-:-:S04]  /*21460*/  FMUL.FTZ R3, R15, R48 ;  /* 0x000000300f037220 */ /* 0x001fc80000410000 */
[----:B------:R0:W-:Y:S01]  /*21470*/  ST.E desc[UR40][R152.64+0x43c], R31 ;  /* 0x00043c1f98007985 */ /* 0x0001e2000c101928 */
[C---:B---3--:R-:W-:Y:S01]  /*21480*/  FMUL.FTZ R11, R15.reuse, R50 ;  /* 0x000000320f0b7220 */ /* 0x048fe20000410000 */
        /* <DEDUP_REMOVED lines=22> */
[----:B-1----:R-:W-:-:S03]  /*215f0*/  FMUL.FTZ R29, R15, R78 ;  /* 0x0000004e0f1d7220 */ /* 0x002fc60000410000 */
[----:B------:R1:W-:Y:S01]  /*21600*/  ST.E desc[UR40][R152.64+0x2a8], R37 ;  /* 0x0002a82598007985 */ /* 0x0003e2000c101928 */
[C---:B--2---:R-:W-:Y:S01]  /*21610*/  FMUL.FTZ R31, R15.reuse, R82 ;  /* 0x000000520f1f7220 */ /* 0x044fe20000410000 */
[C---:B---3--:R-:W-:Y:S01]  /*21620*/  FMUL.FTZ R33, R15.reuse, R84 ;  /* 0x000000540f217220 */ /* 0x048fe20000410000 */
        /* <DEDUP_REMOVED lines=93> */
[----:B------:R3:W-:Y:S04]  /*21c00*/  ST.E desc[UR40][R152.64+0x438], R15 ;  /* 0x0004380f98007985 */ /* 0x0007e8000c101928 */
[----:B------:R4:W-:Y:S04]  /*21c10*/  ST.E desc[UR40][R152.64+0x240], R21 ;  /* 0x0002401598007985 */ /* 0x0009e8000c101928 */
[----:B0-----:R-:W5:Y:S04]  /*21c20*/  LD.E R25, desc[UR40][R4.64] ;  /* 0x0000002804197980 */ /* 0x001f68000c101900 */
[----:B------:R-:W4:Y:S04]  /*21c30*/  LD.E R3, desc[UR40][R152.64+0x1e8] ;  /* 0x0001e82898037980 */ /* 0x000f28000c101900 */
[----:B------:R-:W4:Y:S04]  /*21c40*/  LD.E.64 R10, desc[UR40][R152.64+0xa8] ;  /* 0x0000a828980a7980 */ /* 0x000f28000c101b00 */
[----:B-----5:R0:W-:Y:S04]  /*21c50*/  ST.E desc[UR40][R4.64], R25 ;  /* 0x0000001904007985 */ /* 0x0201e8000c101928 */
[----:B-1----:R-:W5:Y:S04]  /*21c60*/  LD.E R27, desc[UR40][R6.64] ;  /* 0x00000028061b7980 */ /* 0x002f68000c101900 */
[----:B-----5:R1:W-:Y:S04]  /*21c70*/  ST.E desc[UR40][R6.64], R27 ;  /* 0x0000001b06007985 */ /* 0x0203e8000c101928 */
[----:B--2---:R-:W2:Y:S04]  /*21c80*/  LD.E R29, desc[UR40][R8.64] ;  /* 0x00000028081d7980 */ /* 0x004ea8000c101900 */
[----:B--2---:R2:W-:Y:S04]  /*21c90*/  ST.E desc[UR40][R8.64], R29 ;  /* 0x0000001d08007985 */ /* 0x0045e8000c101928 */
[----:B------:R-:W5:Y:S04]  /*21ca0*/  LD.E R12, desc[UR40][R152.64+0x250] ;  /* 0x00025028980c7980 */ /* 0x000f68000c101900 */
[----:B------:R-:W5:Y:S04]  /*21cb0*/  LD.E R13, desc[UR40][R152.64+0x254] ;  /* 0x00025428980d7980 */ /* 0x000f68000c101900 */
[----:B------:R-:W5:Y:S04]  /*21cc0*/  LD.E R14, desc[UR40][R152.64+0x258] ;  /* 0x00025828980e7980 */ /* 0x000f68000c101900 */
[----:B---3--:R-:W3:Y:S04]  /*21cd0*/  LD.E R15, desc[UR40][R152.64+0x25c] ;  /* 0x00025c28980f7980 */ /* 0x008ee8000c101900 */
[----:B------:R-:W3:Y:S04]  /*21ce0*/  LD.E R20, desc[UR40][R152.64+0x260] ;  /* 0x0002602898147980 */ /* 0x000ee8000c101900 */
[----:B----4-:R-:W4:Y:S04]  /*21cf0*/  LD.E R21, desc[UR40][R152.64+0x264] ;  /* 0x0002642898157980 */ /* 0x010f28000c101900 */
[----:B------:R-:W4:Y:S04]  /*21d00*/  LD.E R24, desc[UR40][R152.64+0x268] ;  /* 0x0002682898187980 */ /* 0x000f28000c101900 */
[----:B0-----:R-:W4:Y:S04]  /*21d10*/  LD.E R25, desc[UR40][R152.64+0x26c] ;  /* 0x00026c2898197980 */ /* 0x001f28000c101900 */
[----:B------:R-:W4:Y:S04]  /*21d20*/  LD.E R26, desc[UR40][R152.64+0x270] ;  /* 0x00027028981a7980 */ /* 0x000f28000c101900 */
[----:B-1----:R-:W4:Y:S04]  /*21d30*/  LD.E R27, desc[UR40][R152.64+0x274] ;  /* 0x00027428981b7980 */ /* 0x002f28000c101900 */
[----:B------:R-:W4:Y:S04]  /*21d40*/  LD.E R28, desc[UR40][R152.64+0x278] ;  /* 0x00027828981c7980 */ /* 0x000f28000c101900 */
        /* <DEDUP_REMOVED lines=113> */
[----:B-----5:R-:W-:Y:S04]  /*22460*/  ST.E desc[UR40][R152.64+0x250], R12 ;  /* 0x0002500c98007985 */ /* 0x020fe8000c101928 */
[----:B------:R-:W-:Y:S04]  /*22470*/  ST.E desc[UR40][R152.64+0x254], R13 ;  /* 0x0002540d98007985 */ /* 0x000fe8000c101928 */
[----:B------:R-:W-:Y:S04]  /*22480*/  ST.E desc[UR40][R152.64+0x258], R14 ;  /* 0x0002580e98007985 */ /* 0x000fe8000c101928 */
[----:B---3--:R-:W-:Y:S04]  /*22490*/  ST.E desc[UR40][R152.64+0x25c], R15 ;  /* 0x00025c0f98007985 */ /* 0x008fe8000c101928 */
[----:B------:R-:W-:Y:S04]  /*224a0*/  ST.E desc[UR40][R152.64+0x260], R20 ;  /* 0x0002601498007985 */ /* 0x000fe8000c101928 */
[----:B----4-:R-:W-:Y:S04]  /*224b0*/  ST.E desc[UR40][R152.64+0x264], R21 ;  /* 0x0002641598007985 */ /* 0x010fe8000c101928 */
        /* <DEDUP_REMOVED lines=786> */
[----:B------:R-:W4:Y:S04]  /*255e0*/  LD.E R11, desc[UR40][R4.64] ;  /* 0x00000028040b7980 */ /* 0x000f28000c101900 */
[----:B----4-:R4:W-:Y:S04]  /*255f0*/  ST.E desc[UR40][R4.64], R11 ;  /* 0x0000000b04007985 */ /* 0x0109e8000c101928 */
[----:B------:R-:W5:Y:S04]  /*25600*/  LD.E R13, desc[UR40][R6.64] ;  /* 0x00000028060d7980 */ /* 0x000f68000c101900 */
[----:B-----5:R5:W-:Y:S04]  /*25610*/  ST.E desc[UR40][R6.64], R13 ;  /* 0x0000000d06007985 */ /* 0x020be8000c101928 */
[----:B------:R-:W3:Y:S04]  /*25620*/  LD.E R15, desc[UR40][R8.64] ;  /* 0x00000028080f7980 */ /* 0x000ee8000c101900 */
[----:B---3--:R3:W-:Y:S04]  /*25630*/  ST.E desc[UR40][R8.64], R15 ;  /* 0x0000000f08007985 */ /* 0x0087e8000c101928 */
[----:B------:R-:W3:Y:S04]  /*25640*/  LD.E R21, desc[UR40][R152.64+0x250] ;  /* 0x0002502898157980 */ /* 0x000ee8000c101900 */
[----:B0-----:R-:W3:Y:S04]  /*25650*/  LD.E R25, desc[UR40][R152.64+0x254] ;  /* 0x0002542898197980 */ /* 0x001ee8000c101900 */
[----:B-1----:R-:W3:Y:S04]  /*25660*/  LD.E R27, desc[UR40][R152.64+0x258] ;  /* 0x00025828981b7980 */ /* 0x002ee8000c101900 */
[----:B------:R-:W3:Y:S04]  /*25670*/  LD.E R29, desc[UR40][R152.64+0x25c] ;  /* 0x00025c28981d7980 */ /* 0x000ee8000c101900 */
[----:B--2---:R-:W2:Y:S04]  /*25680*/  LD.E R3, desc[UR40][R152.64+0x260] ;  /* 0x0002602898037980 */ /* 0x004ea8000c101900 */
[----:B------:R-:W2:Y:S04]  /*25690*/  LD.E R31, desc[UR40][R152.64+0x264] ;  /* 0x00026428981f7980 */ /* 0x000ea8000c101900 */
[----:B----4-:R-:W4:Y:S04]  /*256a0*/  LD.E R5, desc[UR40][R152.64+0x268] ;  /* 0x0002682898057980 */ /* 0x010f28000c101900 */
[----:B------:R-:W4:Y:S04]  /*256b0*/  LD.E R11, desc[UR40][R152.64+0x26c] ;  /* 0x00026c28980b7980 */ /* 0x000f28000c101900 */
[----:B-----5:R-:W5:Y:S04]  /*256c0*/  LD.E R7, desc[UR40][R152.64+0x270] ;  /* 0x0002702898077980 */ /* 0x020f68000c101900 */
[----:B------:R-:W5:Y:S04]  /*256d0*/  LD.E R13, desc[UR40][R152.64+0x274] ;  /* 0x00027428980d7980 */ /* 0x000f68000c101900 */
[----:B---3--:R-:W3:Y:S04]  /*256e0*/  LD.E R9, desc[UR40][R152.64+0x278] ;  /* 0x0002782898097980 */ /* 0x008ee8000c101900 */
[----:B------:R-:W3:Y:S04]  /*256f0*/  LD.E R15, desc[UR40][R152.64+0x27c] ;  /* 0x00027c28980f7980 */ /* 0x000ee8000c101900 */
        /* <DEDUP_REMOVED lines=112> */
[----:B------:R0:W-:Y:S04]  /*25e00*/  ST.E desc[UR40][R152.64+0x250], R21 ;  /* 0x0002501598007985 */ /* 0x0001e8000c101928 */
[----:B------:R0:W-:Y:S04]  /*25e10*/  ST.E desc[UR40][R152.64+0x254], R25 ;  /* 0x0002541998007985 */ /* 0x0001e8000c101928 */
[----:B------:R0:W-:Y:S04]  /*25e20*/  ST.E desc[UR40][R152.64+0x258], R27 ;  /* 0x0002581b98007985 */ /* 0x0001e8000c101928 */
[----:B------:R0:W-:Y:S04]  /*25e30*/  ST.E desc[UR40][R152.64+0x25c], R29 ;  /* 0x00025c1d98007985 */ /* 0x0001e8000c101928 */
[----:B--2---:R0:W-:Y:S04]  /*25e40*/  ST.E desc[UR40][R152.64+0x260], R3 ;  /* 0x0002600398007985 */ /* 0x0041e8000c101928 */
[----:B------:R0:W-:Y:S04]  /*25e50*/  ST.E desc[UR40][R152.64+0x264], R31 ;  /* 0x0002641f98007985 */ /* 0x0001e8000c101928 */
[----:B----4-:R0:W-:Y:S04]  /*25e60*/  ST.E desc[UR40][R152.64+0x268], R5 ;  /* 0x0002680598007985 */ /* 0x0101e8000c101928 */
[----:B------:R0:W-:Y:S04]  /*25e70*/  ST.E desc[UR40][R152.64+0x26c], R11 ;  /* 0x00026c0b98007985 */ /* 0x0001e8000c101928 */
[----:B-----5:R0:W-:Y:S04]  /*25e80*/  ST.E desc[UR40][R152.64+0x270], R7 ;  /* 0x0002700798007985 */ /* 0x0201e8000c101928 */
[----:B------:R0:W-:Y:S04]  /*25e90*/  ST.E desc[UR40][R152.64+0x274], R13 ;  /* 0x0002740d98007985 */ /* 0x0001e8000c101928 */
[----:B---3--:R0:W-:Y:S04]  /*25ea0*/  ST.E desc[UR40][R152.64+0x278], R9 ;  /* 0x0002780998007985 */ /* 0x0081e8000c101928 */
        /* <DEDUP_REMOVED lines=129> */
.L_x_6301:
[----:B------:R-:W-:Y:S05]  /*266c0*/  BSYNC B0 ;  /* 0x0000000000007941 */ /* 0x000fea0003800000 */
.L_x_6300:
[C---:B------:R-:W-:Y:S01]  /*266d0*/  ISETP.GT.AND P1, PT, R0.reuse, UR46, PT ;  /* 0x0000002e00007c0c */ /* 0x040fe2000bf24270 */
[----:B------:R-:W-:-:S12]  /*266e0*/  VIADD R0, R0, 0xffffffff ;  /* 0xffffffff00007836 */ /* 0x000fd80000000000 */
[----:B------:R-:W-:Y:S05]  /*266f0*/  @P1 BRA `(.L_x_6302) ;  /* 0xffffff58005c1947 */ /* 0x000fea000383ffff */
.L_x_6273:
[----:B------:R-:W-:Y:S05]  /*26700*/  WARPSYNC.ALL ;  /* 0x0000000000007948 */ /* 0x000fea0003800000 */
[----:B0-----:R-:W2:Y:S04]  /*26710*/  LDL R5, [R1+0x210] ;  /* 0x0002100001057983 */ /* 0x001ea80000100800 */
[----:B------:R-:W3:Y:S04]  /*26720*/  LDL R8, [R1+0x214] ;  /* 0x0002140001087983 */ /* 0x000ee80000100800 */
[----:B------:R-:W4:Y:S01]  /*26730*/  LDL.64 R10, [R1+0xd8] ;  /* 0x0000d800010a7983 */ /* 0x000f220000100a00 */
[----:B------:R-:W-:Y:S08]  /*26740*/  BAR.ARV 0x8, 0x100 ;  /* 0x0204000000007b1d */ /* 0x000ff00000002000 */
[----:B------:R-:W-:Y:S06]  /*26750*/  BAR.SYNC.DEFER_BLOCKING 0xf, 0x100 ;  /* 0x03c4000000007b1d */ /* 0x000fec0000010000 */
[----:B--2---:R-:W0:Y:S02]  /*26760*/  SHFL.BFLY PT, R0, R5, 0x2, 0x1f ;  /* 0x0c401f0005007f89 */ /* 0x004e2400000e0000 */
[----:B0-----:R-:W-:-:S05]  /*26770*/  FADD.FTZ R0, R5, R0 ;  /* 0x0000000005007221 */ /* 0x001fca0000010000 */
[----:B-1----:R-:W0:Y:S02]  /*26780*/  SHFL.BFLY PT, R3, R0, 0x1, 0x1f ;  /* 0x0c201f0000037f89 */ /* 0x002e2400000e0000 */
        /* <DEDUP_REMOVED lines=16> */
[----:B------:R-:W-:Y:S02]  /*26890*/  IMAD.MOV.U32 R8, RZ, RZ, -0x800000 ;  /* 0xff800000ff087424 */ /* 0x000fe400078e00ff */
[----:B0-----:R-:W-:Y:S01]  /*268a0*/  @P2 FMUL.FTZ R20, R9, 0.69314718246459960938 ;  /* 0x3f31721809142820 */ /* 0x001fe20000410000 */
[----:B-1----:R-:W-:Y:S01]  /*268b0*/  @P1 FMUL.FTZ R3, R6, 0.69314718246459960938 ;  /* 0x3f31721806031820 */ /* 0x002fe20000410000 */
[----:B------:R-:W-:Y:S01]  /*268c0*/  STL [R1+0x214], R12 ;  /* 0x0002140c01007387 */ /* 0x000fe20000100800 */
[----:B---3--:R-:W-:-:S04]  /*268d0*/  @P2 FMUL.FTZ R7, R7, 0.69314718246459960938 ;  /* 0x3f31721807072820 */ /* 0x008fc80000410000 */
[----:B-----5:R-:W-:-:S05]  /*268e0*/  @P2 FFMA.FTZ R8, R7, R14, R20 ;  /* 0x0000000e07082223 */ /* 0x020fca0000010014 */
[----:B------:R-:W-:Y:S01]  /*268f0*/  STL [R1+0x214], R8 ;  /* 0x0002140801007387 */ /* 0x000fe20000100800 */
[----:B--2---:R-:W-:-:S04]  /*26900*/  @P1 FMUL.FTZ R0, R0, 0.69314718246459960938 ;  /* 0x3f31721800001820 */ /* 0x004fc80000410000 */
[----:B----4-:R-:W-:Y:S02]  /*26910*/  @P1 FFMA.FTZ R4, R0, R5, R3 ;  /* 0x0000000500041223 */ /* 0x010fe40000010003 */
[----:B------:R-:W2:Y:S04]  /*26920*/  LDL R5, [R1+0x1e8] ;  /* 0x0001e80001057983 */ /* 0x000ea80000100800 */
[----:B------:R0:W-:Y:S04]  /*26930*/  STL [R1+0x210], R4 ;  /* 0x0002100401007387 */ /* 0x0001e80000100800 */
[----:B------:R-:W3:Y:S02]  /*26940*/  LD.E R0, desc[UR40][R10.64+0x4] ;  /* 0x000004280a007980 */ /* 0x000ee4000c101900 */
[----:B---3--:R-:W-:-:S13]  /*26950*/  ISETP.NE.AND P0, PT, R0, RZ, PT ;  /* 0x000000ff0000720c */ /* 0x008fda0003f05270 */
[----:B------:R-:W3:Y:S04]  /*26960*/  @!P0 LDL.64 R14, [R1+0xe0] ;  /* 0x0000e000010e8983 */ /* 0x000ee80000100a00 */
[----:B------:R-:W2:Y:S01]  /*26970*/  @!P0 LD.E R6, desc[UR40][R10.64] ;  /* 0x000000280a068980 */ /* 0x000ea2000c101900 */
[----:B------:R-:W-:-:S06]  /*26980*/  IMAD.MOV.U32 R0, RZ, RZ, RZ ;  /* 0x000000ffff007224 */ /* 0x000fcc00078e00ff */
[----:B------:R-:W1:Y:S01]  /*26990*/  @P1 MUFU.RCP R0, R13 ;  /* 0x0000000d00001308 */ /* 0x000e620000001000 */
[----:B---3--:R-:W3:Y:S01]  /*269a0*/  @!P0 LD.E.64 R14, desc[UR40][R14.64] ;  /* 0x000000280e0e8980 */ /* 0x008ee2000c101b00 */
[----:B--2---:R-:W-:-:S04]  /*269b0*/  @!P0 IMAD R6, R5, 0x40, R6 ;  /* 0x0000004005068824 */ /* 0x004fc800078e0206 */
[----:B---3--:R-:W-:-:S05]  /*269c0*/  @!P0 IMAD.WIDE R6, R6, 0x4, R14 ;  /* 0x0000000406068825 */ /* 0x008fca00078e020e */
[----:B-1----:R1:W-:Y:S04]  /*269d0*/  @!P0 ST.E desc[UR40][R6.64], R0 ;  /* 0x0000000006008985 */ /* 0x0023e8000c101928 */
[----:B------:R-:W2:Y:S04]  /*269e0*/  @!P0 LDL.64 R10, [R1+0xd8] ;  /* 0x0000d800010a8983 */ /* 0x000ea80000100a00 */
[----:B--2---:R-:W2:Y:S02]  /*269f0*/  @!P0 LD.E R3, desc[UR40][R10.64+0x4] ;  /* 0x000004280a038980 */ /* 0x004ea4000c101900 */
[----:B--2---:R-:W-:-:S13]  /*26a00*/  @!P0 ISETP.NE.AND P0, PT, R3, RZ, PT ;  /* 0x000000ff0300820c */ /* 0x004fda0003f05270 */
[----:B------:R-:W2:Y:S04]  /*26a10*/  @!P0 LDL.64 R20, [R1+0xe0] ;  /* 0x0000e00001148983 */ /* 0x000ea80000100a00 */
[----:B0-----:R-:W3:Y:S01]  /*26a20*/  @!P0 LD.E R4, desc[UR40][R10.64] ;  /* 0x000000280a048980 */ /* 0x001ee2000c101900 */
[----:B------:R-:W-:-:S06]  /*26a30*/  IMAD.MOV.U32 R3, RZ, RZ, RZ ;  /* 0x000000ffff037224 */ /* 0x000fcc00078e00ff */
[----:B------:R-:W0:Y:S01]  /*26a40*/  @P2 MUFU.RCP R3, R12 ;  /* 0x0000000c00032308 */ /* 0x000e220000001000 */
[----:B--2---:R-:W2:Y:S01]  /*26a50*/  @!P0 LD.E.64 R20, desc[UR40][R20.64] ;  /* 0x0000002814148980 */ /* 0x004ea2000c101b00 */
[----:B---3--:R-:W-:-:S04]  /*26a60*/  @!P0 IMAD R4, R5, 0x40, R4 ;  /* 0x0000004005048824 */ /* 0x008fc800078e0204 */
[----:B------:R-:W-:-:S04]  /*26a70*/  @!P0 VIADD R4, R4, 0x8 ;  /* 0x0000000804048836 */ /* 0x000fc80000000000 */
[----:B--2---:R-:W-:-:S05]  /*26a80*/  @!P0 IMAD.WIDE R14, R4, 0x4, R20 ;  /* 0x00000004040e8825 */ /* 0x004fca00078e0214 */
[----:B0-----:R0:W-:Y:S04]  /*26a90*/  @!P0 ST.E desc[UR40][R14.64], R3 ;  /* 0x000000030e008985 */ /* 0x0011e8000c101928 */
[----:B------:R-:W2:Y:S04]  /*26aa0*/  LDL R134, [R1+0x1e8] ;  /* 0x0001e80001867983 */ /* 0x000ea80000100800 */
[----:B------:R-:W3:Y:S04]  /*26ab0*/  LDL.64 R8, [R1+0x430] ;  /* 0x0004300001087983 */ /* 0x000ee80000100a00 */
[----:B-1----:R-:W4:Y:S04]  /*26ac0*/  LDL.64 R6, [R1+0x438] ;  /* 0x0004380001067983 */ /* 0x002f280000100a00 */
        /* <DEDUP_REMOVED lines=62> */
[----:B------:R-:W-:Y:S01]  /*26eb0*/  ISETP.NE.AND P0, PT, R134, 0x2, PT ;  /* 0x000000028600780c */ /* 0x000fe20003f05270 */
[-C--:B---3--:R-:W-:Y:S01]  /*26ec0*/  FMUL.FTZ R9, R9, R0.reuse ;  /* 0x0000000009097220 */ /* 0x088fe20000410000 */
[-C--:B------:R-:W-:Y:S01]  /*26ed0*/  FMUL.FTZ R8, R8, R0.reuse ;  /* 0x0000000008087220 */ /* 0x080fe20000410000 */
[-C--:B----4-:R-:W-:Y:S01]  /*26ee0*/  FMUL.FTZ R7, R7, R3.reuse ;  /* 0x0000000307077220 */ /* 0x090fe20000410000 */
[-C--:B------:R-:W-:Y:S01]  /*26ef0*/  FMUL.FTZ R6, R6, R3.reuse ;  /* 0x0000000306067220 */ /* 0x080fe20000410000 */
[-C--:B-----5:R-:W-:Y:S01]  /*26f00*/  FMUL.FTZ R5, R5, R0.reuse ;  /* 0x0000000005057220 */ /* 0x0a0fe20000410000 */
[-C--:B------:R-:W-:Y:S01]  /*26f10*/  FMUL.FTZ R4, R4, R0.reuse ;  /* 0x0000000004047220 */ /* 0x080fe20000410000 */
[----:B------:R0:W-:Y:S04]  /*26f20*/  STL.64 [R1+0x430], R8 ;  /* 0x0004300801007387 */ /* 0x0001e80000100a00 */
[----:B------:R1:W-:Y:S04]  /*26f30*/  STL.64 [R1+0x438], R6 ;  /* 0x0004380601007387 */ /* 0x0003e80000100a00 */
[----:B------:R2:W-:Y:S04]  /*26f40*/  STL.64 [R1+0x240], R4 ;  /* 0x0002400401007387 */ /* 0x0005e80000100a00 */
[----:B0-----:R-:W3:Y:S04]  /*26f50*/  LDL.64 R8, [R1+0x428] ;  /* 0x0004280001087983 */ /* 0x001ee80000100a00 */
[----:B-1----:R-:W4:Y:S04]  /*26f60*/  LDL.64 R6, [R1+0x3f8] ;  /* 0x0003f80001067983 */ /* 0x002f280000100a00 */
[----:B--2---:R-:W2:Y:S04]  /*26f70*/  LDL.64 R4, [R1+0x418] ;  /* 0x0004180001047983 */ /* 0x004ea80000100a00 */
[----:B------:R-:W5:Y:S01]  /*26f80*/  @!P0 LDL R133, [R1+0x1ec] ;  /* 0x0001ec0001858983 */ /* 0x000f620000100800 */
        /* <DEDUP_REMOVED lines=118> */
[----:B0-----:R-:W-:-:S02]  /*276f0*/  VIADD R14, R135, 0x1 ;  /* 0x00000001870e7836 */ /* 0x001fc40000000000 */
[----:B------:R-:W-:Y:S01]  /*27700*/  VIADD R132, R132, 0x1 ;  /* 0x0000000184847836 */ /* 0x000fe20000000000 */
[----:B------:R0:W-:Y:S04]  /*27710*/  STL [R1+0x1e8], R134 ;  /* 0x0001e88601007387 */ /* 0x0001e80000100800 */
        /* <DEDUP_REMOVED lines=17> */
[-C--:B---3--:R-:W-:Y:S01]  /*27830*/  FMUL.FTZ R9, R9, R3.reuse ;  /* 0x0000000309097220 */ /* 0x088fe20000410000 */
[-C--:B------:R-:W-:Y:S01]  /*27840*/  FMUL.FTZ R8, R8, R3.reuse ;  /* 0x0000000308087220 */ /* 0x080fe20000410000 */
[-C--:B----4-:R-:W-:Y:S01]  /*27850*/  FMUL.FTZ R7, R7, R3.reuse ;  /* 0x0000000307077220 */ /* 0x090fe20000410000 */
[-C--:B------:R-:W-:Y:S01]  /*27860*/  FMUL.FTZ R6, R6, R3.reuse ;  /* 0x0000000306067220 */ /* 0x080fe20000410000 */
[-C--:B--2---:R-:W-:Y:S01]  /*27870*/  FMUL.FTZ R5, R5, R3.reuse ;  /* 0x0000000305057220 */ /* 0x084fe20000410000 */
[----:B------:R-:W-:Y:S01]  /*27880*/  FMUL.FTZ R4, R4, R3 ;  /* 0x0000000304047220 */ /* 0x000fe20000410000 */
[----:B-----5:R-:W-:Y:S01]  /*27890*/  @!P0 LOP3.LUT R20, R133, 0x1, RZ, 0x3c, !PT ;  /* 0x0000000185148812 */ /* 0x020fe200078e3cff */
        /* <DEDUP_REMOVED lines=43> */
[----:B------:R0:W-:Y:S04]  /*27b50*/  @!P0 STL [R1+0x1ec], R20 ;  /* 0x0001ec1401008387 */ /* 0x0001e80000100800 */
[----:B------:R0:W-:Y:S04]  /*27b60*/  STL [R1+0x1f4], R132 ;  /* 0x0001f48401007387 */ /* 0x0001e80000100800 */
[----:B------:R0:W-:Y:S01]  /*27b70*/  @!P0 STL [R1+0x1e8], RZ ;  /* 0x0001e8ff01008387 */ /* 0x0001e20000100800 */
[----:B------:R-:W-:Y:S01]  /*27b80*/  IMAD.MOV.U32 R0, RZ, RZ, 0x1 ;  /* 0x00000001ff007424 */ /* 0x000fe200078e00ff */
[----:B------:R-:W-:Y:S06]  /*27b90*/  BAR.ARV 0xe, 0x100 ;  /* 0x0384000000007b1d */ /* 0x000fec0000002000 */
.L_x_6194:
[----:B------:R-:W2:Y:S08]  /*27ba0*/  S2UR UR4, SR_CgaCtaId ;  /* 0x00000000000479c3 */ /* 0x000eb00000008800 */
[----:B------:R-:W-:Y:S01]  /*27bb0*/  BAR.SYNC.DEFER_BLOCKING 0x5, 0x180 ;  /* 0x0146000000007b1d */ /* 0x000fe20000010000 */
[----:B------:R-:W-:Y:S01]  /*27bc0*/  PRMT R0, R0, 0x9910, RZ ;  /* 0x0000991000007816 */ /* 0x000fe200000000ff */
[----:B------:R-:W-:-:S03]  /*27bd0*/  USHF.R.U32.HI UR8, URZ, 0x10, UR39 ;  /* 0x000000103f087899 */ /* 0x000fc60008011627 */
[----:B------:R-:W-:Y:S01]  /*27be0*/  ISETP.NE.AND P0, PT, R0, RZ, PT ;  /* 0x000000ff0000720c */ /* 0x000fe20003f05270 */
[----:B------:R-:W-:Y:S01]  /*27bf0*/  UMOV UR47, 0x400 ;  /* 0x00000400002f7882 */ /* 0x000fe20000000000 */
[----:B------:R-:W-:Y:S01]  /*27c00*/  BSSY B0, `(.L_x_6303) ;  /* 0x00004d9000007945 */ /* 0x000fe20003800000 */
[----:B--2---:R-:W-:-:S09]  /*27c10*/  ULEA UR47, UR4, UR47, 0x18 ;  /* 0x0000002f042f7291 */ /* 0x004fd2000f8ec03f */
[----:B01----:R-:W0:Y:S02]  /*27c20*/  LDS.128 R4, [UR47+0x388d0] ;  /* 0x0388d02fff047984 */ /* 0x003e240008000c00 */
[----:B0-----:R-:W-:Y:S02]  /*27c30*/  R2UR UR5, R5 ;  /* 0x00000000050572ca */ /* 0x001fe400000e0000 */
[----:B------:R-:W-:Y:S02]  /*27c40*/  R2UR UR7, R6 ;  /* 0x00000000060772ca */ /* 0x000fe400000e0000 */
[----:B------:R-:W-:Y:S01]  /*27c50*/  R2UR UR6, R7 ;  /* 0x00000000070672ca */ /* 0x000fe200000e0000 */
[----:B------:R-:W-:Y:S06]  /*27c60*/  BAR.ARV 0x4, 0x180 ;  /* 0x0106000000007b1d */ /* 0x000fec0000002000 */
[----:B------:R-:W-:Y:S08]  /*27c70*/  @!P0 BRA `(.L_x_6304) ;  /* 0x0000003c00748947 */ /* 0x000ff00003800000 */
[----:B------:R-:W2:Y:S04]  /*27c80*/  LDL.128 R12, [R1+0x240] ;  /* 0x00024000010c7983 */ /* 0x000ea80000100c00 */
[----:B------:R-:W3:Y:S04]  /*27c90*/  LDL.128 R4, [R1+0x260] ;  /* 0x0002600001047983 */ /* 0x000ee80000100c00 */
[----:B------:R-:W4:Y:S04]  /*27ca0*/  LDL.128 R24, [R1+0x250] ;  /* 0x0002500001187983 */ /* 0x000f280000100c00 */
[----:B------:R-:W4:Y:S01]  /*27cb0*/  LDL.128 R8, [R1+0x270] ;  /* 0x0002700001087983 */ /* 0x000f220000100c00 */
[C---:B------:R-:W-:Y:S01]  /*27cc0*/  IADD3 R35, P1, R18.reuse, 0x20, RZ ;  /* 0x0000002012237810 */ /* 0x040fe20007f3e0ff */
[----:B------:R-:W-:Y:S01]  /*27cd0*/  ULDC.64 UR10, c[0x0][0xd00] ;  /* 0x00034000000a7ab9 */ /* 0x000fe20000000a00 */
[C---:B------:R-:W-:Y:S01]  /*27ce0*/  LOP3.LUT R37, R18.reuse, 0x380, RZ, 0xc0, !PT ;  /* 0x0000038012257812 */ /* 0x040fe200078ec0ff */
[----:B------:R-:W4:Y:S01]  /*27cf0*/  LDL.128 R120, [R1+0x280] ;  /* 0x0002800001787983 */ /* 0x000f220000100c00 */
[----:B------:R-:W-:Y:S01]  /*27d00*/  LOP3.LUT R34, R35, 0x380, RZ, 0xc0, !PT ;  /* 0x0000038023227812 */ /* 0x000fe200078ec0ff */
[----:B------:R-:W-:Y:S01]  /*27d10*/  ULDC.64 UR18, c[0x0][0xd00] ;  /* 0x0003400000127ab9 */ /* 0x000fe20000000a00 */
[C---:B------:R-:W-:Y:S01]  /*27d20*/  IADD3 R33, P0, R18.reuse, 0x40, RZ ;  /* 0x0000004012217810 */ /* 0x040fe20007f1e0ff */
[----:B------:R-:W4:Y:S01]  /*27d30*/  LDL.128 R112, [R1+0x2a0] ;  /* 0x0002a00001707983 */ /* 0x000f220000100c00 */
[----:B------:R-:W-:-:S02]  /*27d40*/  IADD3 R30, P4, R18, 0x60, RZ ;  /* 0x00000060121e7810 */ /* 0x000fc40007f9e0ff */
[----:B------:R-:W-:Y:S01]  /*27d50*/  IADD3 R28, P3, R18, 0x2000, RZ ;  /* 0x00002000121c7810 */ /* 0x000fe20007f7e0ff */
[----:B------:R-:W4:Y:S01]  /*27d60*/  LDL.128 R116, [R1+0x290] ;  /* 0x0002900001747983 */ /* 0x000f220000100c00 */
[----:B------:R-:W-:-:S03]  /*27d70*/  SHF.R.U64 R37, R37, 0x3, RZ ;  /* 0x0000000325257819 */ /* 0x000fc600000012ff */
[----:B------:R-:W4:Y:S01]  /*27d80*/  LDL.128 R104, [R1+0x2c0] ;  /* 0x0002c00001687983 */ /* 0x000f220000100c00 */
[----:B------:R-:W-:-:S03]  /*27d90*/  SHF.R.U64 R34, R34, 0x3, RZ ;  /* 0x0000000322227819 */ /* 0x000fc600000012ff */
[----:B------:R-:W4:Y:S01]  /*27da0*/  LDL.128 R108, [R1+0x2b0] ;  /* 0x0002b000016c7983 */ /* 0x000f220000100c00 */
[----:B------:R-:W-:-:S03]  /*27db0*/  LOP3.LUT R32, R33, 0x380, RZ, 0xc0, !PT ;  /* 0x0000038021207812 */ /* 0x000fc600078ec0ff */
[----:B------:R-:W4:Y:S01]  /*27dc0*/  LDL.128 R96, [R1+0x2e0] ;  /* 0x0002e00001607983 */ /* 0x000f220000100c00 */
[----:B------:R-:W-:-:S03]  /*27dd0*/  LOP3.LUT R0, R30, 0x380, RZ, 0xc0, !PT ;  /* 0x000003801e007812 */ /* 0x000fc600078ec0ff */
[----:B------:R-:W4:Y:S01]  /*27de0*/  LDL.128 R100, [R1+0x2d0] ;  /* 0x0002d00001647983 */ /* 0x000f220000100c00 */
[----:B------:R-:W-:Y:S01]  /*27df0*/  LOP3.LUT R36, R37, R18, RZ, 0x3c, !PT ;  /* 0x0000001225247212 */ /* 0x000fe200078e3cff */
[--C-:B------:R-:W-:Y:S01]  /*27e00*/  IMAD.MOV.U32 R37, RZ, RZ, R19.reuse ;  /* 0x000000ffff257224 */ /* 0x100fe200078e0013 */
[----:B------:R-:W-:Y:S01]  /*27e10*/  LOP3.LUT R3, R28, 0x380, RZ, 0xc0, !PT ;  /* 0x000003801c037812 */ /* 0x000fe200078ec0ff */
[----:B------:R-:W4:Y:S01]  /*27e20*/  LDL.128 R88, [R1+0x300] ;  /* 0x0003000001587983 */ /* 0x000f220000100c00 */
[----:B------:R-:W-:Y:S01]  /*27e30*/  LOP3.LUT R34, R34, R35, RZ, 0x3c, !PT ;  /* 0x0000002322227212 */ /* 0x000fe200078e3cff */
[----:B------:R-:W-:Y:S01]  /*27e40*/  IMAD.X R35, RZ, RZ, R19, P1 ;  /* 0x000000ffff237224 */ /* 0x000fe200008e0613 */
[----:B------:R-:W-:Y:S01]  /*27e50*/  SHF.R.U64 R32, R32, 0x3, RZ ;  /* 0x0000000320207819 */ /* 0x000fe200000012ff */
[----:B------:R-:W4:Y:S01]  /*27e60*/  LDL.128 R92, [R1+0x2f0] ;  /* 0x0002f000015c7983 */ /* 0x000f220000100c00 */
[----:B------:R-:W-:-:S03]  /*27e70*/  SHF.R.U64 R31, R0, 0x3, RZ ;  /* 0x00000003001f7819 */ /* 0x000fc600000012ff */
[----:B------:R-:W4:Y:S01]  /*27e80*/  LDL.128 R80, [R1+0x320] ;  /* 0x0003200001507983 */ /* 0x000f220000100c00 */
[----:B------:R-:W-:-:S03]  /*27e90*/  SHF.R.U64 R3, R3, 0x3, RZ ;  /* 0x0000000303037819 */ /* 0x000fc600000012ff */
[----:B------:R-:W4:Y:S01]  /*27ea0*/  LDL.128 R84, [R1+0x310] ;  /* 0x0003100001547983 */ /* 0x000f220000100c00 */
[----:B------:R-:W-:Y:S01]  /*27eb0*/  LOP3.LUT R32, R32, R33, RZ, 0x3c, !PT ;  /* 0x0000002120207212 */ /* 0x000fe200078e3cff */
[--C-:B------:R-:W-:Y:S01]  /*27ec0*/  IMAD.X R33, RZ, RZ, R19.reuse, P0 ;  /* 0x000000ffff217224 */ /* 0x100fe200000e0613 */
[----:B------:R-:W-:Y:S01]  /*27ed0*/  MOV R36, R36 ;  /* 0x0000002400247202 */ /* 0x000fe20000000f00 */
[----:B------:R-:W4:Y:S01]  /*27ee0*/  LDL.128 R72, [R1+0x340] ;  /* 0x0003400001487983 */ /* 0x000f220000100c00 */
[----:B------:R-:W-:Y:S01]  /*27ef0*/  MOV R34, R34 ;  /* 0x0000002200227202 */ /* 0x000fe20000000f00 */
[--C-:B------:R-:W-:Y:S01]  /*27f00*/  IMAD.X R29, RZ, RZ, R19.reuse, P3 ;  /* 0x000000ffff1d7224 */ /* 0x100fe200018e0613 */
[----:B------:R-:W-:Y:S01]  /*27f10*/  LOP3.LUT R30, R31, R30, RZ, 0x3c, !PT ;  /* 0x0000001e1f1e7212 */ /* 0x000fe200078e3cff */
[----:B------:R-:W-:Y:S01]  /*27f20*/  IMAD.X R31, RZ, RZ, R19, P4 ;  /* 0x000000ffff1f7224 */ /* 0x000fe200020e0613 */
[----:B------:R-:W-:Y:S01]  /*27f30*/  LOP3.LUT R28, R3, R28, RZ, 0x3c, !PT ;  /* 0x0000001c031c7212 */ /* 0x000fe200078e3cff */
[----:B------:R-:W4:Y:S01]  /*27f40*/  LDL.128 R76, [R1+0x330] ;  /* 0x00033000014c7983 */ /* 0x000f220000100c00 */
[----:B------:R-:W-:-:S03]  /*27f50*/  MOV R0, R32 ;  /* 0x0000002000007202 */ /* 0x000fc60000000f00 */
[----:B------:R-:W4:Y:S04]  /*27f60*/  LDL.128 R64, [R1+0x360] ;  /* 0x0003600001407983 */ /* 0x000f280000100c00 */
[----:B------:R-:W4:Y:S04]  /*27f70*/  LDL.128 R68, [R1+0x350] ;  /* 0x0003500001447983 */ /* 0x000f280000100c00 */
[----:B------:R-:W4:Y:S01]  /*27f80*/  LDL.128 R56, [R1+0x380] ;  /* 0x0003800001387983 */ /* 0x000f220000100c00 */
[----:B------:R-:W-:-:S03]  /*27f90*/  MOV R3, R30 ;  /* 0x0000001e00037202 */ /* 0x000fc60000000f00 */
[----:B------:R-:W4:Y:S01]  /*27fa0*/  LDL.128 R60, [R1+0x370] ;  /* 0x00037000013c7983 */ /* 0x000f220000100c00 */
[----:B------:R-:W-:-:S03]  /*27fb0*/  MOV R144, R28 ;  /* 0x0000001c00907202 */ /* 0x000fc60000000f00 */
[----:B------:R-:W4:Y:S04]  /*27fc0*/  LDL.128 R48, [R1+0x3a0] ;  /* 0x0003a00001307983 */ /* 0x000f280000100c00 */
[----:B------:R-:W4:Y:S04]  /*27fd0*/  LDL.128 R52, [R1+0x390] ;  /* 0x0003900001347983 */ /* 0x000f280000100c00 */
[----:B------:R-:W4:Y:S04]  /*27fe0*/  LDL.128 R40, [R1+0x3c0] ;  /* 0x0003c00001287983 */ /* 0x000f280000100c00 */
[----:B------:R-:W4:Y:S01]  /*27ff0*/  LDL.128 R44, [R1+0x3b0] ;  /* 0x0003b000012c7983 */ /* 0x000f220000100c00 */
[----:B------:R-:W-:Y:S01]  /*28000*/  BAR.SYNC.DEFER_BLOCKING 0x1, 0x100 ;  /* 0x0044000000007b1d */ /* 0x000fe20000010000 */
[----:B------:R-:W-:-:S02]  /*28010*/  IADD3 R143, P6, R18, 0x2020, RZ ;  /* 0x00002020128f7810 */ /* 0x000fc40007fde0ff */
[C---:B------:R-:W-:Y:S02]  /*28020*/  IADD3 R139, P5, R18.reuse, 0x2040, RZ ;  /* 0x00002040128b7810 */ /* 0x040fe40007fbe0ff */
[----:B------:R-:W-:Y:S01]  /*28030*/  IADD3 R141, P2, R18, 0x2060, RZ ;  /* 0x00002060128d7810 */ /* 0x000fe20007f5e0ff */
[----:B------:R-:W-:Y:S01]  /*28040*/  ULDC UR4, c[0x0][0xb88] ;  /* 0x0002e20000047ab9 */ /* 0x000fe20000000800 */
[----:B------:R-:W-:Y:S01]  /*28050*/  ULDC UR9, c[0x0][0xbd4] ;  /* 0x0002f50000097ab9 */ /* 0x000fe20000000800 */
[----:B------:R-:W4:Y:S01]  /*28060*/  LDL.128 R28, [R1+0x3f0] ;  /* 0x0003f000011c7983 */ /* 0x000f220000100c00 */
[----:B--2---:R-:W-:Y:S02]  /*28070*/  F2FP.BF16.F32.PACK_AB R12, R13, R12 ;  /* 0x0000000c0d0c723e */ /* 0x004fe400000010ff */
[----:B------:R-:W-:Y:S02]  /*28080*/  F2FP.BF16.F32.PACK_AB R13, R15, R14 ;  /* 0x0000000e0f0d723e */ /* 0x000fe400000010ff */
[----:B---3--:R-:W-:-:S02]  /*28090*/  F2FP.BF16.F32.PACK_AB R4, R5, R4 ;  /* 0x000000040504723e */ /* 0x008fc400000010ff */
[----:B------:R-:W-:Y:S02]  /*280a0*/  F2FP.BF16.F32.PACK_AB R5, R7, R6 ;  /* 0x000000060705723e */ /* 0x000fe400000010ff */
[----:B----4-:R-:W-:Y:S02]  /*280b0*/  F2FP.BF16.F32.PACK_AB R14, R25, R24 ;  /* 0x00000018190e723e */ /* 0x010fe400000010ff */
[----:B------:R-:W-:Y:S02]  /*280c0*/  F2FP.BF16.F32.PACK_AB R15, R27, R26 ;  /* 0x0000001a1b0f723e */ /* 0x000fe400000010ff */
[----:B------:R-:W-:Y:S01]  /*280d0*/  F2FP.BF16.F32.PACK_AB R6, R9, R8 ;  /* 0x000000080906723e */ /* 0x000fe200000010ff */
[----:B------:R-:W2:Y:S01]  /*280e0*/  LDL.128 R24, [R1+0x400] ;  /* 0x0004000001187983 */ /* 0x000ea20000100c00 */
[----:B------:R-:W-:-:S03]  /*280f0*/  F2FP.BF16.F32.PACK_AB R7, R11, R10 ;  /* 0x0000000a0b07723e */ /* 0x000fc600000010ff */
[----:B------:R0:W-:Y:S04]  /*28100*/  STSM.16.M88.4 [R36], R12 ;  /* 0x0000000c24007844 */ /* 0x0001e80000000200 */
[----:B------:R1:W-:Y:S04]  /*28110*/  STSM.16.M88.4 [R34], R4 ;  /* 0x0000000422007844 */ /* 0x0003e80000000200 */
[----:B------:R-:W3:Y:S04]  /*28120*/  LDL.128 R8, [R1+0x420] ;  /* 0x0004200001087983 */ /* 0x000ee80000100c00 */
[----:B0-----:R-:W4:Y:S04]  /*28130*/  LDL.128 R36, [R1+0x3d0] ;  /* 0x0003d00001247983 */ /* 0x001f280000100c00 */
[----:B-1----:R-:W4:Y:S04]  /*28140*/  LDL.128 R32, [R1+0x3e0] ;  /* 0x0003e00001207983 */ /* 0x002f280000100c00 */
[----:B------:R-:W4:Y:S04]  /*28150*/  LDL.128 R4, [R1+0x430] ;  /* 0x0004300001047983 */ /* 0x000f280000100c00 */
[----:B------:R-:W4:Y:S01]  /*28160*/  LDL.128 R12, [R1+0x410] ;  /* 0x00041000010c7983 */ /* 0x000f220000100c00 */
[----:B------:R-:W-:-:S02]  /*28170*/  IADD3 R21, P1, R18, 0x4000, RZ ;  /* 0x0000400012157810 */ /* 0x000fc40007f3e0ff */
[----:B------:R-:W-:Y:S02]  /*28180*/  LOP3.LUT R142, R143, 0x380, RZ, 0xc0, !PT ;  /* 0x000003808f8e7812 */ /* 0x000fe400078ec0ff */
[----:B------:R-:W-:Y:S02]  /*28190*/  LOP3.LUT R138, R139, 0x380, RZ, 0xc0, !PT ;  /* 0x000003808b8a7812 */ /* 0x000fe400078ec0ff */
[----:B------:R-:W-:Y:S02]  /*281a0*/  LOP3.LUT R140, R141, 0x380, RZ, 0xc0, !PT ;  /* 0x000003808d8c7812 */ /* 0x000fe400078ec0ff */
[----:B------:R-:W-:Y:S02]  /*281b0*/  LOP3.LUT R20, R21, 0x380, RZ, 0xc0, !PT ;  /* 0x0000038015147812 */ /* 0x000fe400078ec0ff */
[----:B------:R-:W-:Y:S02]  /*281c0*/  SHF.R.U64 R142, R142, 0x3, RZ ;  /* 0x000000038e8e7819 */ /* 0x000fe400000012ff */
[----:B------:R-:W-:-:S02]  /*281d0*/  SHF.R.U64 R138, R138, 0x3, RZ ;  /* 0x000000038a8a7819 */ /* 0x000fc400000012ff */
[----:B------:R-:W-:Y:S02]  /*281e0*/  SHF.R.U64 R140, R140, 0x3, RZ ;  /* 0x000000038c8c7819 */ /* 0x000fe400000012ff */
[----:B------:R-:W-:Y:S02]  /*281f0*/  SHF.R.U64 R20, R20, 0x3, RZ ;  /* 0x0000000314147819 */ /* 0x000fe400000012ff */
[----:B------:R-:W-:Y:S02]  /*28200*/  IADD3 R125, P0, R18, 0x4020, RZ ;  /* 0x00004020127d7810 */ /* 0x000fe40007f1e0ff */
[----:B------:R-:W-:Y:S01]  /*28210*/  LOP3.LUT R142, R142, R143, RZ, 0x3c, !PT ;  /* 0x0000008f8e8e7212 */ /* 0x000fe200078e3cff */
[--C-:B------:R-:W-:Y:S01]  /*28220*/  IMAD.X R143, RZ, RZ, R19.reuse, P6 ;  /* 0x000000ffff8f7224 */ /* 0x100fe200030e0613 */
[----:B------:R-:W-:Y:S02]  /*28230*/  IADD3 R127, P4, R18, 0x4040, RZ ;  /* 0x00004040127f7810 */ /* 0x000fe40007f9e0ff */
[----:B------:R-:W-:Y:S01]  /*28240*/  LOP3.LUT R138, R138, R139, RZ, 0x3c, !PT ;  /* 0x0000008b8a8a7212 */ /* 0x000fe200078e3cff */
[----:B------:R-:W-:Y:S01]  /*28250*/  IMAD.X R139, RZ, RZ, R19, P5 ;  /* 0x000000ffff8b7224 */ /* 0x000fe200028e0613 */
[----:B------:R-:W-:-:S02]  /*28260*/  IADD3 R129, P3, R18, 0x4060, RZ ;  /* 0x0000406012817810 */ /* 0x000fc40007f7e0ff */
[----:B------:R-:W-:Y:S01]  /*28270*/  LOP3.LUT R140, R140, R141, RZ, 0x3c, !PT ;  /* 0x0000008d8c8c7212 */ /* 0x000fe200078e3cff */
[--C-:B------:R-:W-:Y:S01]  /*28280*/  IMAD.X R141, RZ, RZ, R19.reuse, P2 ;  /* 0x000000ffff8d7224 */ /* 0x100fe200010e0613 */
[----:B------:R-:W-:Y:S02]  /*28290*/  IADD3 R131, P6, R18, 0x6000, RZ ;  /* 0x0000600012837810 */ /* 0x000fe40007fde0ff */
[----:B------:R-:W-:Y:S01]  /*282a0*/  LOP3.LUT R20, R20, R21, RZ, 0x3c, !PT ;  /* 0x0000001514147212 */ /* 0x000fe200078e3cff */
[----:B------:R-:W-:Y:S01]  /*282b0*/  IMAD.X R21, RZ, RZ, R19, P1 ;  /* 0x000000ffff157224 */ /* 0x000fe200008e0613 */
[----:B------:R-:W-:Y:S02]  /*282c0*/  LOP3.LUT R124, R125, 0x380, RZ, 0xc0, !PT ;  /* 0x000003807d7c7812 */ /* 0x000fe400078ec0ff */
[----:B------:R-:W-:Y:S02]  /*282d0*/  IADD3 R133, P5, R18, 0x6020, RZ ;  /* 0x0000602012857810 */ /* 0x000fe40007fbe0ff */
[----:B------:R-:W-:-:S02]  /*282e0*/  LOP3.LUT R126, R127, 0x380, RZ, 0xc0, !PT ;  /* 0x000003807f7e7812 */ /* 0x000fc400078ec0ff */
[C---:B------:R-:W-:Y:S02]  /*282f0*/  IADD3 R135, P2, R18.reuse, 0x6040, RZ ;  /* 0x0000604012877810 */ /* 0x040fe40007f5e0ff */
[----:B------:R-:W-:Y:S02]  /*28300*/  LOP3.LUT R128, R129, 0x380, RZ, 0xc0, !PT ;  /* 0x0000038081807812 */ /* 0x000fe400078ec0ff */
[----:B------:R-:W-:Y:S02]  /*28310*/  IADD3 R137, P1, R18, 0x6060, RZ ;  /* 0x0000606012897810 */ /* 0x000fe40007f3e0ff */
[----:B------:R-:W-:Y:S02]  /*28320*/  LOP3.LUT R130, R131, 0x380, RZ, 0xc0, !PT ;  /* 0x0000038083827812 */ /* 0x000fe400078ec0ff */
[----:B------:R-:W-:Y:S02]  /*28330*/  SHF.R.U64 R124, R124, 0x3, RZ ;  /* 0x000000037c7c7819 */ /* 0x000fe400000012ff */
[----:B------:R-:W-:-:S02]  /*28340*/  LOP3.LUT R132, R133, 0x380, RZ, 0xc0, !PT ;  /* 0x0000038085847812 */ /* 0x000fc400078ec0ff */
[----:B------:R-:W-:Y:S02]  /*28350*/  SHF.R.U64 R126, R126, 0x3, RZ ;  /* 0x000000037e7e7819 */ /* 0x000fe400000012ff */
[----:B------:R-:W-:Y:S02]  /*28360*/  LOP3.LUT R134, R135, 0x380, RZ, 0xc0, !PT ;  /* 0x0000038087867812 */ /* 0x000fe400078ec0ff */
[----:B------:R-:W-:Y:S02]  /*28370*/  F2FP.BF16.F32.PACK_AB R120, R121, R120 ;  /* 0x000000787978723e */ /* 0x000fe400000010ff */
[----:B------:R-:W-:Y:S02]  /*28380*/  SHF.R.U64 R128, R128, 0x3, RZ ;  /* 0x0000000380807819 */ /* 0x000fe400000012ff */
[----:B------:R-:W-:Y:S02]  /*28390*/  LOP3.LUT R136, R137, 0x380, RZ, 0xc0, !PT ;  /* 0x0000038089887812 */ /* 0x000fe400078ec0ff */
[----:B------:R-:W-:-:S02]  /*283a0*/  F2FP.BF16.F32.PACK_AB R121, R123, R122 ;  /* 0x0000007a7b79723e */ /* 0x000fc400000010ff */
[----:B------:R-:W-:Y:S02]  /*283b0*/  F2FP.BF16.F32.PACK_AB R112, R113, R112 ;  /* 0x000000707170723e */ /* 0x000fe400000010ff */
[----:B------:R-:W-:Y:S02]  /*283c0*/  SHF.R.U64 R130, R130, 0x3, RZ ;  /* 0x0000000382827819 */ /* 0x000fe400000012ff */
[----:B------:R-:W-:Y:S02]  /*283d0*/  F2FP.BF16.F32.PACK_AB R122, R117, R116 ;  /* 0x00000074757a723e */ /* 0x000fe400000010ff */
[----:B------:R-:W-:Y:S02]  /*283e0*/  F2FP.BF16.F32.PACK_AB R123, R119, R118 ;  /* 0x00000076777b723e */ /* 0x000fe400000010ff */
[----:B------:R-:W-:Y:S02]  /*283f0*/  F2FP.BF16.F32.PACK_AB R113, R115, R114 ;  /* 0x000000727371723e */ /* 0x000fe400000010ff */
[----:B------:R-:W-:-:S02]  /*28400*/  F2FP.BF16.F32.PACK_AB R104, R105, R104 ;  /* 0x000000686968723e */ /* 0x000fc400000010ff */
[----:B------:R-:W-:Y:S01]  /*28410*/  LOP3.LUT R124, R124, R125, RZ, 0x3c, !PT ;  /* 0x0000007d7c7c7212 */ /* 0x000fe200078e3cff */
[----:B------:R-:W-:Y:S01]  /*28420*/  IMAD.X R125, RZ, RZ, R19, P0 ;  /* 0x000000ffff7d7224 */ /* 0x000fe200000e0613 */
        /* <DEDUP_REMOVED lines=15> */
[----:B------:R-:W-:Y:S02]  /*28520*/  MOV R142, R142 ;  /* 0x0000008e008e7202 */ /* 0x000fe40000000f00 */
[----:B------:R-:W-:Y:S02]  /*28530*/  F2FP.BF16.F32.PACK_AB R98, R93, R92 ;  /* 0x0000005c5d62723e */ /* 0x000fe400000010ff */
[----:B------:R-:W-:Y:S02]  /*28540*/  F2FP.BF16.F32.PACK_AB R99, R95, R94 ;  /* 0x0000005e5f63723e */ /* 0x000fe400000010ff */
[----:B------:R-:W-:-:S02]  /*28550*/  F2FP.BF16.F32.PACK_AB R89, R91, R90 ;  /* 0x0000005a5b59723e */ /* 0x000fc400000010ff */
[----:B------:R-:W-:Y:S01]  /*28560*/  F2FP.BF16.F32.PACK_AB R80, R81, R80 ;  /* 0x000000505150723e */ /* 0x000fe200000010ff */
[----:B------:R0:W-:Y:S01]  /*28570*/  STSM.16.M88.4 [R0], R120 ;  /* 0x0000007800007844 */ /* 0x0001e20000000200 */
[----:B------:R-:W-:Y:S01]  /*28580*/  LOP3.LUT R130, R130, R131, RZ, 0x3c, !PT ;  /* 0x0000008382827212 */ /* 0x000fe200078e3cff */
[----:B------:R-:W-:Y:S01]  /*28590*/  IMAD.X R131, RZ, RZ, R19, P6 ;  /* 0x000000ffff837224 */ /* 0x000fe200030e0613 */
        /* <DEDUP_REMOVED lines=8> */
[----:B------:R-:W-:Y:S01]  /*28620*/  MOV R140, R140 ;  /* 0x0000008c008c7202 */ /* 0x000fe20000000f00 */
[----:B------:R-:W-:Y:S01]  /*28630*/  UIMAD.WIDE UR10, UR44, 0x4, UR10 ;  /* 0x000000042c0a78a5 */ /* 0x000fe2000f8e020a */
        /* <DEDUP_REMOVED lines=21> */
[----:B------:R-:W-:Y:S02]  /*28790*/  MOV R126, R126 ;  /* 0x0000007e007e7202 */ /* 0x000fe40000000f00 */
[----:B------:R-:W-:Y:S02]  /*287a0*/  F2FP.BF16.F32.PACK_AB R58, R53, R52 ;  /* 0x00000034353a723e */ /* 0x000fe400000010ff */
[----:B------:R-:W-:Y:S02]  /*287b0*/  F2FP.BF16.F32.PACK_AB R59, R55, R54 ;  /* 0x00000036373b723e */ /* 0x000fe400000010ff */
[----:B------:R-:W-:Y:S02]  /*287c0*/  F2FP.BF16.F32.PACK_AB R49, R51, R50 ;  /* 0x000000323331723e */ /* 0x000fe400000010ff */
[----:B------:R-:W-:Y:S01]  /*287d0*/  F2FP.BF16.F32.PACK_AB R40, R41, R40 ;  /* 0x000000282928723e */ /* 0x000fe200000010ff */
[----:B------:R1:W-:Y:S01]  /*287e0*/  STSM.16.M88.4 [R140], R80 ;  /* 0x000000508c007844 */ /* 0x0003e20000000200 */
[----:B------:R-:W-:-:S02]  /*287f0*/  MOV R128, R128 ;  /* 0x0000008000807202 */ /* 0x000fc40000000f00 */
[----:B------:R-:W-:Y:S02]  /*28800*/  F2FP.BF16.F32.PACK_AB R50, R45, R44 ;  /* 0x0000002c2d32723e */ /* 0x000fe400000010ff */
[----:B------:R-:W-:Y:S02]  /*28810*/  F2FP.BF16.F32.PACK_AB R51, R47, R46 ;  /* 0x0000002e2f33723e */ /* 0x000fe400000010ff */
[----:B------:R-:W-:Y:S01]  /*28820*/  F2FP.BF16.F32.PACK_AB R41, R43, R42 ;  /* 0x0000002a2b29723e */ /* 0x000fe200000010ff */
[----:B------:R1:W-:Y:S01]  /*28830*/  STSM.16.M88.4 [R20], R72 ;  /* 0x0000004814007844 */ /* 0x0003e20000000200 */
[----:B------:R-:W-:Y:S02]  /*28840*/  MOV R130, R130 ;  /* 0x0000008200827202 */ /* 0x000fe40000000f00 */
[----:B------:R-:W-:Y:S01]  /*28850*/  MOV R132, R132 ;  /* 0x0000008400847202 */ /* 0x000fe20000000f00 */
[----:B------:R1:W-:Y:S01]  /*28860*/  STSM.16.M88.4 [R124], R64 ;  /* 0x000000407c007844 */ /* 0x0003e20000000200 */
[----:B------:R-:W-:-:S02]  /*28870*/  MOV R134, R134 ;  /* 0x0000008600867202 */ /* 0x000fc40000000f00 */
[----:B------:R-:W-:Y:S01]  /*28880*/  MOV R136, R136 ;  /* 0x0000008800887202 */ /* 0x000fe20000000f00 */
[----:B------:R1:W-:Y:S04]  /*28890*/  STSM.16.M88.4 [R126], R56 ;  /* 0x000000387e007844 */ /* 0x0003e80000000200 */
[----:B------:R1:W-:Y:S01]  /*288a0*/  STSM.16.M88.4 [R128], R48 ;  /* 0x0000003080007844 */ /* 0x0003e20000000200 */
[----:B------:R-:W-:-:S04]  /*288b0*/  ISETP.NE.U32.AND P0, PT, RZ, UR18, PT ;  /* 0x00000012ff007c0c */ /* 0x000fc8000bf05070 */
[----:B------:R-:W-:Y:S01]  /*288c0*/  ISETP.NE.AND.EX P0, PT, RZ, UR19, PT, P0 ;  /* 0x00000013ff007c0c */ /* 0x000fe2000bf05300 */
[----:B------:R-:W-:Y:S01]  /*288d0*/  IMAD.U32 R76, RZ, RZ, UR4 ;  /* 0x00000004ff4c7e24 */ /* 0x000fe2000f8e00ff */
[----:B--2---:R-:W-:Y:S02]  /*288e0*/  F2FP.BF16.F32.PACK_AB R24, R25, R24 ;  /* 0x000000181918723e */ /* 0x004fe400000010ff */
[----:B------:R-:W-:Y:S02]  /*288f0*/  F2FP.BF16.F32.PACK_AB R25, R27, R26 ;  /* 0x0000001a1b19723e */ /* 0x000fe400000010ff */
[----:B---3--:R-:W-:Y:S02]  /*28900*/  F2FP.BF16.F32.PACK_AB R8, R9, R8 ;  /* 0x000000080908723e */ /* 0x008fe400000010ff */
[----:B------:R-:W-:Y:S02]  /*28910*/  F2FP.BF16.F32.PACK_AB R9, R11, R10 ;  /* 0x0000000a0b09723e */ /* 0x000fe400000010ff */
[----:B----4-:R-:W-:-:S02]  /*28920*/  F2FP.BF16.F32.PACK_AB R42, R37, R36 ;  /* 0x00000024252a723e */ /* 0x010fc400000010ff */
[----:B------:R-:W-:Y:S02]  /*28930*/  F2FP.BF16.F32.PACK_AB R43, R39, R38 ;  /* 0x00000026272b723e */ /* 0x000fe400000010ff */
[----:B------:R-:W-:Y:S02]  /*28940*/  F2FP.BF16.F32.PACK_AB R32, R33, R32 ;  /* 0x000000202120723e */ /* 0x000fe400000010ff */
[----:B------:R-:W-:Y:S02]  /*28950*/  F2FP.BF16.F32.PACK_AB R33, R35, R34 ;  /* 0x000000222321723e */ /* 0x000fe400000010ff */
[----:B------:R-:W-:Y:S02]  /*28960*/  F2FP.BF16.F32.PACK_AB R34, R29, R28 ;  /* 0x0000001c1d22723e */ /* 0x000fe400000010ff */
[----:B------:R-:W-:Y:S02]  /*28970*/  F2FP.BF16.F32.PACK_AB R35, R31, R30 ;  /* 0x0000001e1f23723e */ /* 0x000fe400000010ff */
[----:B------:R-:W-:Y:S01]  /*28980*/  F2FP.BF16.F32.PACK_AB R10, R5, R4 ;  /* 0x00000004050a723e */ /* 0x000fe200000010ff */
[----:B------:R-:W-:Y:S01]  /*28990*/  IMAD.U32 R4, RZ, RZ, UR10 ;  /* 0x0000000aff047e24 */ /* 0x000fe2000f8e00ff */
[----:B------:R-:W-:Y:S01]  /*289a0*/  F2FP.BF16.F32.PACK_AB R26, R13, R12 ;  /* 0x0000000c0d1a723e */ /* 0x000fe200000010ff */
[----:B------:R-:W-:Y:S01]  /*289b0*/  IMAD.U32 R5, RZ, RZ, UR11 ;  /* 0x0000000bff057e24 */ /* 0x000fe2000f8e00ff */
[----:B------:R-:W-:Y:S01]  /*289c0*/  F2FP.BF16.F32.PACK_AB R27, R15, R14 ;  /* 0x0000000e0f1b723e */ /* 0x000fe200000010ff */
[----:B------:R-:W-:Y:S01]  /*289d0*/  ULDC.64 UR10, c[0x0][0xd08] ;  /* 0x00034200000a7ab9 */ /* 0x000fe20000000a00 */
[----:B------:R-:W-:Y:S01]  /*289e0*/  F2FP.BF16.F32.PACK_AB R11, R7, R6 ;  /* 0x00000006070b723e */ /* 0x000fe200000010ff */
[----:B------:R1:W-:Y:S01]  /*289f0*/  STSM.16.M88.4 [R130], R40 ;  /* 0x0000002882007844 */ /* 0x0003e20000000200 */
[----:B------:R-:W-:-:S03]  /*28a00*/  UISETP.NE.U32.AND UP0, UPT, UR10, URZ, UPT ;  /* 0x0000003f0a00728c */ /* 0x000fc6000bf05070 */
[----:B------:R1:W-:Y:S01]  /*28a10*/  STSM.16.M88.4 [R132], R32 ;  /* 0x0000002084007844 */ /* 0x0003e20000000200 */
[----:B------:R-:W-:-:S03]  /*28a20*/  UISETP.NE.AND.EX UP0, UPT, UR11, URZ, UPT, UP0 ;  /* 0x0000003f0b00728c */ /* 0x000fc6000bf05300 */
[----:B------:R1:W-:Y:S04]  /*28a30*/  STSM.16.M88.4 [R134], R24 ;  /* 0x0000001886007844 */ /* 0x0003e80000000200 */
[----:B------:R1:W-:Y:S01]  /*28a40*/  STSM.16.M88.4 [R136], R8 ;  /* 0x0000000888007844 */ /* 0x0003e20000000200 */
[----:B------:R-:W-:Y:S01]  /*28a50*/  BAR.SYNC.DEFER_BLOCKING 0x1, 0x100 ;  /* 0x0044000000007b1d */ /* 0x000fe20000010000 */
[----:B------:R-:W-:-:S05]  /*28a60*/  PLOP3.LUT P1, PT, PT, PT, UP0, 0x80, 0x0 ;  /* 0x000000000000781c */ /* 0x000fca0003f2f008 */
[----:B------:R-:W-:Y:S02]  /*28a70*/  @UP0 ULDC.64 UR10, c[0x0][0xd08] ;  /* 0x00034200000a0ab9 */ /* 0x000fe40000000a00 */
[----:B------:R-:W-:-:S06]  /*28a80*/  @UP0 UIMAD.WIDE UR10, UR44, 0x4, UR10 ;  /* 0x000000042c0a08a5 */ /* 0x000fcc000f8e020a */
[----:B------:R-:W-:Y:S02]  /*28a90*/  IMAD.U32 R6, RZ, RZ, UR10 ;  /* 0x0000000aff067e24 */ /* 0x000fe4000f8e00ff */
[----:B------:R-:W-:Y:S01]  /*28aa0*/  IMAD.U32 R7, RZ, RZ, UR11 ;  /* 0x0000000bff077e24 */ /* 0x000fe2000f8e00ff */
[----:B0-----:R1:W5:Y:S04]  /*28ab0*/  @P0 LDG.E R0, desc[UR40][R4.64] ;  /* 0x0000002804000981 */ /* 0x001368000c1e1900 */
[----:B------:R1:W5:Y:S01]  /*28ac0*/  @P1 LDG.E R76, desc[UR40][R6.64] ;  /* 0x00000028064c1981 */ /* 0x000362000c1e1900 */
[----:B------:R-:W-:Y:S02]  /*28ad0*/  UISETP.NE.AND UP0, UPT, UR8, URZ, UPT ;  /* 0x0000003f0800728c */ /* 0x000fe4000bf05270 */
[----:B------:R-:W-:Y:S01]  /*28ae0*/  ULOP3.LUT UR39, UR39, 0xff, URZ, 0xc0, !UPT ;  /* 0x000000ff27277892 */ /* 0x000fe2000f8ec03f */
[----:B------:R-:W-:Y:S01]  /*28af0*/  UMOV UR4, URZ ;  /* 0x0000003f00047c82 */ /* 0x000fe20008000000 */
[----:B------:R-:W-:Y:S01]  /*28b00*/  USEL UR22, UR8, UR9, UP0 ;  /* 0x0000000908167287 */ /* 0x000fe20008000000 */
[----:B------:R-:W-:Y:S11]  /*28b10*/  @P1 BRA `(.L_x_6305) ;  /* 0x0000000000101947 */ /* 0x000ff60003800000 */
[----:B------:R-:W-:Y:S05]  /*28b20*/  @!P0 BRA `(.L_x_6305) ;  /* 0x00000000000c8947 */ /* 0x000fea0003800000 */
[----:B-1----:R-:W2:Y:S04]  /*28b30*/  LDG.E R3, desc[UR40][R4.64] ;  /* 0x0000002804037981 */ /* 0x002ea8000c1e1900 */
[----:B-----5:R-:W2:Y:S02]  /*28b40*/  LDG.E R76, desc[UR40][R4.64+0x4] ;  /* 0x00000428044c7981 */ /* 0x020ea4000c1e1900 */
[----:B--2---:R-:W-:-:S07]  /*28b50*/  IMAD.IADD R76, R76, 0x1, -R3 ;  /* 0x000000014c4c7824 */ /* 0x004fce00078e0a03 */
.L_x_6305:
[----:B-1----:R-:W0:Y:S01]  /*28b60*/  SHFL.IDX PT, R3, R219, RZ, 0x1f ;  /* 0x00001fffdb037589 */ /* 0x002e2200000e0000 */
[----:B-----5:R-:W-:Y:S01]  /*28b70*/  @P0 R2UR UR4, R0 ;  /* 0x00000000000402ca */ /* 0x020fe200000e0000 */
[----:B------:R-:W-:-:S12]  /*28b80*/  ULOP3.LUT UR8, UR42, 0xffff, URZ, 0xc0, !UPT ;  /* 0x0000ffff2a087892 */ /* 0x000fd8000f8ec03f */
[----:B------:R-:W-:Y:S01]  /*28b90*/  USHF.R.S32.HI UR23, URZ, 0x1f, UR4 ;  /* 0x0000001f3f177899 */ /* 0x000fe20008011404 */
[----:B0-----:R-:W-:-:S13]  /*28ba0*/  ISETP.NE.AND P0, PT, R3, RZ, PT ;  /* 0x000000ff0300720c */ /* 0x001fda0003f05270 */
[----:B------:R-:W-:Y:S05]  /*28bb0*/  @P0 BRA `(.L_x_6306) ;  /* 0x0000000400280947 */ /* 0x000fea0003800000 */
[----:B------:R-:W2:Y:S01]  /*28bc0*/  LDL R6, [R1+0x49c] ;  /* 0x00049c0001067983 */ /* 0x000ea20000100800 */
[----:B------:R-:W0:Y:S03]  /*28bd0*/  LDC R11, c[0x0][0xce8] ;  /* 0x00033a00ff0b7b82 */ /* 0x000e260000000800 */
[----:B------:R-:W3:Y:S04]  /*28be0*/  LDL R5, [R1+0x4a8] ;  /* 0x0004a80001057983 */ /* 0x000ee80000100800 */
[----:B------:R-:W4:Y:S01]  /*28bf0*/  LDL R4, [R1+0x480] ;  /* 0x0004800001047983 */ /* 0x000f220000100800 */
[----:B------:R-:W-:-:S04]  /*28c00*/  IMAD.U32 R3, RZ, RZ, UR43 ;  /* 0x0000002bff037e24 */ /* 0x000fc8000f8e00ff */
[----:B------:R-:W-:Y:S02]  /*28c10*/  IMAD R10, R3, 0x40, R22 ;  /* 0x00000040030a7824 */ /* 0x000fe400078e0216 */
[----:B0-----:R-:W-:Y:S01]  /*28c20*/  IMAD R15, R76, R11, RZ ;  /* 0x0000000b4c0f7224 */ /* 0x001fe200078e02ff */
[----:B------:R-:W-:Y:S01]  /*28c30*/  ISETP.NE.AND P2, PT, R11, 0x1, PT ;  /* 0x000000010b00780c */ /* 0x000fe20003f45270 */
[----:B------:R-:W-:Y:S01]  /*28c40*/  UISETP.GT.AND UP1, UPT, UR22, 0x1, UPT ;  /* 0x000000011600788c */ /* 0x000fe2000bf24270 */
[----:B------:R-:W-:-:S03]  /*28c50*/  UMOV UR21, 0xab8 ;  /* 0x00000ab800157882 */ /* 0x000fc60000000000 */
[----:B------:R-:W-:-:S08]  /*28c60*/  USEL UR21, UR21, 0xa78, UP1 ;  /* 0x00000a7815157887 */ /* 0x000fd00008800000 */
[----:B------:R-:W0:Y:S01]  /*28c70*/  @P2 LDC R3, c[0x0][0xcf0] ;  /* 0x00033c00ff032b82 */ /* 0x000e220000000800 */
[----:B------:R-:W-:Y:S01]  /*28c80*/  UISETP.NE.U32.AND UP0, UPT, UR18, URZ, UPT ;  /* 0x0000003f1200728c */ /* 0x000fe2000bf05070 */
[----:B------:R-:W-:-:S03]  /*28c90*/  IMAD.U32 R13, RZ, RZ, UR43 ;  /* 0x0000002bff0d7e24 */ /* 0x000fc6000f8e00ff */
[----:B------:R-:W-:Y:S01]  /*28ca0*/  UISETP.NE.AND.EX UP0, UPT, UR19, URZ, UPT, UP0 ;  /* 0x0000003f1300728c */ /* 0x000fe2000bf05300 */
[----:B--2---:R-:W-:-:S05]  /*28cb0*/  IMAD.MOV R0, RZ, RZ, -R6 ;  /* 0x000000ffff007224 */ /* 0x004fca00078e0a06 */
[----:B---3--:R-:W-:Y:S02]  /*28cc0*/  ISETP.NE.AND P0, PT, R5, R0, PT ;  /* 0x000000000500720c */ /* 0x008fe40003f05270 */
[----:B------:R-:W1:Y:S02]  /*28cd0*/  @P2 LDC R0, c[0x0][0xcec] ;  /* 0x00033b00ff002b82 */ /* 0x000e640000000800 */
[----:B------:R-:W-:-:S13]  /*28ce0*/  ISETP.GE.OR P1, PT, R10, R15, P0 ;  /* 0x0000000f0a00720c */ /* 0x000fda0000726670 */
[----:B------:R-:W2:Y:S01]  /*28cf0*/  @!P1 LDL R9, [R1+0x210] ;  /* 0x0002100001099983 */ /* 0x000ea20000100800 */
[----:B----4-:R-:W-:Y:S01]  /*28d00*/  IMAD R13, R13, 0x40, R4 ;  /* 0x000000400d0d7824 */ /* 0x010fe200078e0204 */
[----:B------:R-:W-:Y:S01]  /*28d10*/  USHF.R.S32.HI UR16, URZ, 0x1f, UR44 ;  /* 0x0000001f3f107899 */ /* 0x000fe2000801142c */
[----:B------:R-:W-:Y:S01]  /*28d20*/  BSSY B1, `(.L_x_6306) ;  /* 0x0000033000017945 */ /* 0x000fe20003800000 */
[----:B------:R-:W-:Y:S01]  /*28d30*/  USEL UR9, UR39, URZ, UP1 ;  /* 0x0000003f27097287 */ /* 0x000fe20008800000 */
[----:B------:R-:W-:Y:S01]  /*28d40*/  IMAD.MOV.U32 R7, RZ, RZ, R13 ;  /* 0x000000ffff077224 */ /* 0x000fe200078e000d */
[----:B------:R-:W-:Y:S01]  /*28d50*/  USEL UR17, UR44, URZ, !UP0 ;  /* 0x0000003f2c117287 */ /* 0x000fe2000c000000 */
[----:B------:R-:W-:Y:S01]  /*28d60*/  ULDC.64 UR10, c[0x0][UR21+0x220] ;  /* 0x00008800150a7abb */ /* 0x000fe20008000a00 */
[----:B------:R-:W-:Y:S01]  /*28d70*/  ULDC.64 UR12, c[0x0][UR21+0x228] ;  /* 0x00008a00150c7abb */ /* 0x000fe20008000a00 */
[----:B-1----:R-:W-:Y:S01]  /*28d80*/  @P2 IMAD.HI.U32 R0, R13, R0, RZ ;  /* 0x000000000d002227 */ /* 0x002fe200078e00ff */
[----:B------:R-:W-:-:S02]  /*28d90*/  USEL UR20, UR16, URZ, !UP0 ;  /* 0x0000003f10147287 */ /* 0x000fc4000c000000 */
[----:B------:R-:W-:Y:S02]  /*28da0*/  UIMAD.WIDE.U32 UR24, UR12, UR9, URZ ;  /* 0x000000090c1872a5 */ /* 0x000fe4000f8e003f */
[----:B------:R-:W-:Y:S01]  /*28db0*/  UIMAD UR11, UR11, UR17, URZ ;  /* 0x000000110b0b72a4 */ /* 0x000fe2000f8e023f */
[----:B0-----:R-:W-:Y:S01]  /*28dc0*/  @P2 SHF.R.U32.HI R7, RZ, R3, R0 ;  /* 0x00000003ff072219 */ /* 0x001fe20000011600 */
[----:B------:R-:W-:Y:S01]  /*28dd0*/  ULDC.64 UR14, c[0x0][UR21+0x218] ;  /* 0x00008600150e7abb */ /* 0x000fe20008000a00 */
[----:B------:R-:W-:Y:S01]  /*28de0*/  UIMAD UR9, UR13, UR9, URZ ;  /* 0x000000090d0972a4 */ /* 0x000fe2000f8e023f */
[----:B------:R-:W-:Y:S01]  /*28df0*/  IMAD.U32 R4, RZ, RZ, UR24 ;  /* 0x00000018ff047e24 */ /* 0x000fe2000f8e00ff */
[----:B------:R-:W-:Y:S01]  /*28e00*/  UIMAD.WIDE.U32 UR12, UR10, UR17, URZ ;  /* 0x000000110a0c72a5 */ /* 0x000fe2000f8e003f */
[----:B------:R-:W-:Y:S01]  /*28e10*/  IMAD.MOV R0, RZ, RZ, -R7 ;  /* 0x000000ffff007224 */ /* 0x000fe200078e0a07 */
[----:B------:R-:W-:Y:S01]  /*28e20*/  UIMAD.WIDE.U32 UR16, UR14, UR8, URZ ;  /* 0x000000080e1072a5 */ /* 0x000fe2000f8e003f */
[----:B------:R-:W-:Y:S01]  /*28e30*/  IMAD.U32 R5, RZ, RZ, UR25 ;  /* 0x00000019ff057e24 */ /* 0x000fe2000f8e00ff */
[----:B------:R-:W-:Y:S01]  /*28e40*/  UIMAD UR14, UR15, UR8, URZ ;  /* 0x000000080f0e72a4 */ /* 0x000fe2000f8e023f */
[----:B------:R-:W-:Y:S01]  /*28e50*/  IMAD R3, R11, R0, R13 ;  /* 0x000000000b037224 */ /* 0x000fe200078e020d */
[----:B------:R-:W-:-:S02]  /*28e60*/  UIMAD UR11, UR10, UR20, UR11 ;  /* 0x000000140a0b72a4 */ /* 0x000fc4000f8e020b */
[----:B------:R-:W-:Y:S02]  /*28e70*/  UIADD3 UR15, UR25, UR9, URZ ;  /* 0x00000009190f7290 */ /* 0x000fe4000fffe03f */
[----:B------:R-:W-:Y:S01]  /*28e80*/  UIADD3 UR16, UP0, UP2, UR12, UR16, UR4 ;  /* 0x000000100c107290 */ /* 0x000fe2000fa1e004 */
[----:B------:R-:W-:Y:S01]  /*28e90*/  SHF.R.S32.HI R0, RZ, 0x1f, R3 ;  /* 0x0000001fff007819 */ /* 0x000fe20000011403 */
[----:B------:R-:W-:Y:S02]  /*28ea0*/  UIADD3 UR14, UR17, UR14, URZ ;  /* 0x0000000e110e7290 */ /* 0x000fe4000fffe03f */
[----:B------:R-:W-:Y:S01]  /*28eb0*/  UIADD3 UR9, UR13, UR11, URZ ;  /* 0x0000000b0d097290 */ /* 0x000fe2000fffe03f */
[----:B------:R-:W-:Y:S01]  /*28ec0*/  IMAD.U32 R6, RZ, RZ, UR15 ;  /* 0x0000000fff067e24 */ /* 0x000fe2000f8e00ff */
[----:B------:R-:W-:Y:S01]  /*28ed0*/  IADD3 R4, P2, P3, R7, UR16, R4 ;  /* 0x0000001007047c10 */ /* 0x000fe2000fb5e004 */
[----:B------:R-:W-:Y:S01]  /*28ee0*/  ULDC.64 UR10, c[0x0][UR21+0x210] ;  /* 0x00008400150a7abb */ /* 0x000fe20008000a00 */
[----:B------:R-:W-:Y:S01]  /*28ef0*/  UIADD3.X UR9, UR9, UR14, UR23, UP0, UP2 ;  /* 0x0000000e09097290 */ /* 0x000fe200087e4417 */
[----:B------:R-:W-:Y:S01]  /*28f00*/  SHF.R.S32.HI R7, RZ, 0x1f, R7 ;  /* 0x0000001fff077819 */ /* 0x000fe20000011407 */
[----:B------:R-:W-:Y:S01]  /*28f10*/  IMAD R11, R3, UR11, RZ ;  /* 0x0000000b030b7c24 */ /* 0x000fe2000f8e02ff */
[----:B------:R-:W-:Y:S01]  /*28f20*/  ULDC.64 UR12, c[0x0][0xca8] ;  /* 0x00032a00000c7ab9 */ /* 0x000fe20000000a00 */
[----:B------:R-:W-:Y:S01]  /*28f30*/  @!UP1 ULDC UR12, c[0x0][0xc50] ;  /* 0x00031400000c9ab9 */ /* 0x000fe20000000800 */
[----:B------:R-:W-:Y:S01]  /*28f40*/  @!UP1 ULDC UR13, c[0x0][0xc54] ;  /* 0x00031500000d9ab9 */ /* 0x000fe20000000800 */
[----:B------:R-:W-:Y:S01]  /*28f50*/  IADD3.X R5, R7, UR9, R6, P2, P3 ;  /* 0x0000000907057c10 */ /* 0x000fe200097e6406 */
[----:B------:R-:W-:-:S02]  /*28f60*/  IMAD R11, R0, UR10, R11 ;  /* 0x0000000a000b7c24 */ /* 0x000fc4000f8e020b */
[----:B------:R-:W-:Y:S02]  /*28f70*/  VIADD R0, R10, 0x8 ;  /* 0x000000080a007836 */ /* 0x000fe40000000000 */
[----:B------:R-:W-:-:S03]  /*28f80*/  IMAD.WIDE.U32 R4, R3, UR10, R4 ;  /* 0x0000000a03047c25 */ /* 0x000fc6000f8e0004 */
[----:B------:R-:W-:Y:S01]  /*28f90*/  ISETP.GE.OR P0, PT, R0, R15, P0 ;  /* 0x0000000f0000720c */ /* 0x000fe20000706670 */
[----:B------:R-:W-:Y:S01]  /*28fa0*/  IMAD.IADD R3, R5, 0x1, R11 ;  /* 0x0000000105037824 */ /* 0x000fe200078e020b */
[----:B------:R-:W-:-:S04]  /*28fb0*/  LEA R8, P2, R4, UR12, 0x2 ;  /* 0x0000000c04087c11 */ /* 0x000fc8000f8410ff */
[----:B------:R-:W-:Y:S01]  /*28fc0*/  LEA.HI.X R3, R4, UR13, R3, 0x2, P2 ;  /* 0x0000000d04037c11 */ /* 0x000fe200090f1403 */
[----:B------:R-:W-:Y:S04]  /*28fd0*/  SHFL.IDX PT, R6, R8, 0x1, 0x1c1f ;  /* 0x003c1f0008067f89 */ /* 0x000fe800000e0000 */
[----:B------:R-:W-:Y:S04]  /*28fe0*/  SHFL.IDX PT, R4, R8, RZ, 0x1c1f ;  /* 0x001c1fff08047589 */ /* 0x000fe800000e0000 */
[----:B------:R-:W2:Y:S04]  /*28ff0*/  SHFL.IDX PT, R5, R3, RZ, 0x1c1f ;  /* 0x001c1fff03057589 */ /* 0x000ea800000e0000 */
[----:B------:R0:W1:Y:S04]  /*29000*/  SHFL.IDX PT, R7, R3, 0x1, 0x1c1f ;  /* 0x003c1f0003077f89 */ /* 0x00006800000e0000 */
[----:B--2---:R0:W-:Y:S01]  /*29010*/  @!P1 ST.E desc[UR40][R4.64], R9 ;  /* 0x0000000904009985 */ /* 0x0041e2000c101928 */
[----:B-1----:R-:W-:Y:S05]  /*29020*/  @P0 BRA `(.L_x_6307) ;  /* 0x0000000000080947 */ /* 0x002fea0003800000 */
[----:B0-----:R-:W2:Y:S04]  /*29030*/  LDL R3, [R1+0x214] ;  /* 0x0002140001037983 */ /* 0x001ea80000100800 */
[----:B--2---:R1:W-:Y:S02]  /*29040*/  ST.E desc[UR40][R6.64], R3 ;  /* 0x0000000306007985 */ /* 0x0043e4000c101928 */
.L_x_6307:
[----:B------:R-:W-:Y:S05]  /*29050*/  BSYNC B1 ;  /* 0x0000000000017941 */ /* 0x000fea0003800000 */
.L_x_6306:
[----:B------:R-:W-:Y:S02]  /*29060*/  UISETP.GT.AND UP1, UPT, UR22, 0x1, UPT ;  /* 0x000000011600788c */ /* 0x000fe4000bf24270 */
[----:B------:R-:W-:-:S04]  /*29070*/  UISETP.NE.U32.AND UP0, UPT, UR18, URZ, UPT ;  /* 0x0000003f1200728c */ /* 0x000fc8000bf05070 */
[----:B------:R-:W-:Y:S01]  /*29080*/  PLOP3.LUT P0, PT, PT, PT, UP1, 0x80, 0x0 ;  /* 0x000000000000781c */ /* 0x000fe20003f0f018 */
[----:B------:R-:W-:-:S04]  /*29090*/  UISETP.NE.AND.EX UP0, UPT, UR19, URZ, UPT, UP0 ;  /* 0x0000003f1300728c */ /* 0x000fc8000bf05300 */
[----:B------:R-:W-:-:S08]  /*290a0*/  USEL UR14, UR44, URZ, !UP0 ;  /* 0x0000003f2c0e7287 */ /* 0x000fd0000c000000 */
[----:B------:R-:W-:Y:S05]  /*290b0*/  @P0 BRA `(.L_x_6308) ;  /* 0x0000001000080947 */ /* 0x000fea0003800000 */
[----:B-1----:R-:W2:Y:S01]  /*290c0*/  LDL.64 R6, [R1+0x488] ;  /* 0x0004880001067983 */ /* 0x002ea20000100a00 */
[----:B0-----:R-:W-:Y:S01]  /*290d0*/  IMAD R4, R210, 0x40, R160 ;  /* 0x00000040d2047824 */ /* 0x001fe200078e02a0 */
[----:B------:R-:W0:Y:S01]  /*290e0*/  LDC R81, c[0x0][0xce8] ;  /* 0x00033a00ff517b82 */ /* 0x000e220000000800 */
[----:B------:R-:W-:Y:S02]  /*290f0*/  ULDC.64 UR12, c[0x0][0xba0] ;  /* 0x0002e800000c7ab9 */ /* 0x000fe40000000a00 */
[----:B------:R-:W-:Y:S02]  /*29100*/  UIMAD UR9, UR23, UR12, URZ ;  /* 0x0000000c170972a4 */ /* 0x000fe4000f8e023f */
[----:B------:R-:W-:Y:S02]  /*29110*/  UIMAD.WIDE.U32 UR10, UR4, UR12, URZ ;  /* 0x0000000c040a72a5 */ /* 0x000fe4000f8e003f */
[----:B------:R-:W-:-:S03]  /*29120*/  UIMAD UR9, UR4, UR13, UR9 ;  /* 0x0000000d040972a4 */ /* 0x000fc6000f8e0209 */
[----:B------:R-:W-:Y:S01]  /*29130*/  ULDC.64 UR12, c[0x0][0xbe8] ;  /* 0x0002fa00000c7ab9 */ /* 0x000fe20000000a00 */
[----:B------:R-:W-:-:S04]  /*29140*/  UIADD3 UR11, UR11, UR9, URZ ;  /* 0x000000090b0b7290 */ /* 0x000fc8000fffe03f */
[----:B------:R-:W-:-:S04]  /*29150*/  UIMAD.WIDE.U32 UR10, UR8, UR12, UR10 ;  /* 0x0000000c080a72a5 */ /* 0x000fc8000f8e000a */
[----:B------:R-:W-:-:S03]  /*29160*/  UIMAD UR9, UR8, UR13, UR11 ;  /* 0x0000000d080972a4 */ /* 0x000fc6000f8e020b */
[----:B------:R-:W-:Y:S01]  /*29170*/  ULDC UR11, c[0x0][0xbc8] ;  /* 0x0002f200000b7ab9 */ /* 0x000fe20000000800 */
[----:B------:R-:W-:Y:S01]  /*29180*/  IMAD.U32 R21, RZ, RZ, UR43 ;  /* 0x0000002bff157e24 */ /* 0x000fe2000f8e00ff */
[----:B------:R-:W-:Y:S01]  /*29190*/  USHF.R.S32.HI UR4, URZ, 0x1f, UR14 ;  /* 0x0000001f3f047899 */ /* 0x000fe2000801140e */
[----:B------:R-:W-:-:S03]  /*291a0*/  ULDC.64 UR12, c[0x0][0xbf0] ;  /* 0x0002fc00000c7ab9 */ /* 0x000fc60000000a00 */
[----:B------:R-:W-:Y:S01]  /*291b0*/  UIMAD UR4, UR4, UR12, URZ ;  /* 0x0000000c040472a4 */ /* 0x000fe2000f8e023f */
[----:B------:R-:W-:-:S03]  /*291c0*/  UMOV UR8, UR10 ;  /* 0x0000000a00087c82 */ /* 0x000fc60008000000 */
[----:B------:R-:W-:Y:S02]  /*291d0*/  UIMAD UR4, UR14, UR13, UR4 ;  /* 0x0000000d0e0472a4 */ /* 0x000fe4000f8e0204 */
[----:B------:R-:W-:-:S04]  /*291e0*/  UIMAD.WIDE.U32 UR8, UR14, UR12, UR8 ;  /* 0x0000000c0e0872a5 */ /* 0x000fc8000f8e0008 */
[----:B------:R-:W-:Y:S01]  /*291f0*/  UIADD3 UR4, UR9, UR4, URZ ;  /* 0x0000000409047290 */ /* 0x000fe2000fffe03f */
[----:B------:R-:W-:Y:S01]  /*29200*/  BSSY B1, `(.L_x_6309) ;  /* 0x00000c7000017945 */ /* 0x000fe20003800000 */
[----:B--2---:R-:W-:-:S03]  /*29210*/  IMAD.WIDE R4, R4, 0x2, R6 ;  /* 0x0000000204047825 */ /* 0x004fc600078e0206 */
[C---:B------:R-:W-:Y:S02]  /*29220*/  IADD3 R41, P2, R4.reuse, 0x7000, RZ ;  /* 0x0000700004297810 */ /* 0x040fe40007f5e0ff */
[----:B------:R-:W-:Y:S02]  /*29230*/  IADD3 R9, P3, R4, 0x1000, RZ ;  /* 0x0000100004097810 */ /* 0x000fe40007f7e0ff */
[----:B------:R-:W-:Y:S02]  /*29240*/  LOP3.LUT R40, R41, 0x380, RZ, 0xc0, !PT ;  /* 0x0000038029287812 */ /* 0x000fe400078ec0ff */
[----:B------:R-:W-:Y:S02]  /*29250*/  LOP3.LUT R8, R9, 0x380, RZ, 0xc0, !PT ;  /* 0x0000038009087812 */ /* 0x000fe400078ec0ff */
[----:B------:R-:W-:Y:S02]  /*29260*/  SHF.R.U64 R40, R40, 0x3, RZ ;  /* 0x0000000328287819 */ /* 0x000fe400000012ff */
[----:B------:R-:W-:-:S02]  /*29270*/  SHF.R.U64 R8, R8, 0x3, RZ ;  /* 0x0000000308087819 */ /* 0x000fc400000012ff */
[----:B------:R-:W-:Y:S01]  /*29280*/  LOP3.LUT R40, R40, R41, RZ, 0x3c, !PT ;  /* 0x0000002928287212 */ /* 0x000fe200078e3cff */
[----:B------:R-:W-:Y:S01]  /*29290*/  IMAD.X R41, RZ, RZ, R5, P2 ;  /* 0x000000ffff297224 */ /* 0x000fe200010e0605 */
[C---:B------:R-:W-:Y:S02]  /*292a0*/  IADD3 R69, P2, R4.reuse, 0xe000, RZ ;  /* 0x0000e00004457810 */ /* 0x040fe40007f5e0ff */
[C---:B------:R-:W-:Y:S02]  /*292b0*/  IADD3 R37, P1, R4.reuse, 0x6000, RZ ;  /* 0x0000600004257810 */ /* 0x040fe40007f3e0ff */
[----:B------:R-:W-:Y:S01]  /*292c0*/  LOP3.LUT R68, R69, 0x380, RZ, 0xc0, !PT ;  /* 0x0000038045447812 */ /* 0x000fe200078ec0ff */
[----:B------:R-:W5:Y:S01]  /*292d0*/  LD.E.128 R40, desc[UR40][R40.64] ;  /* 0x0000002828287980 */ /* 0x000f62000c101d00 */
[----:B------:R-:W-:Y:S02]  /*292e0*/  IADD3 R33, P0, R4, 0x5000, RZ ;  /* 0x0000500004217810 */ /* 0x000fe40007f1e0ff */
[----:B------:R-:W-:-:S02]  /*292f0*/  SHF.R.U64 R68, R68, 0x3, RZ ;  /* 0x0000000344447819 */ /* 0x000fc400000012ff */
[----:B------:R-:W-:Y:S01]  /*29300*/  LOP3.LUT R8, R8, R9, RZ, 0x3c, !PT ;  /* 0x0000000908087212 */ /* 0x000fe200078e3cff */
[--C-:B------:R-:W-:Y:S01]  /*29310*/  IMAD.X R9, RZ, RZ, R5.reuse, P3 ;  /* 0x000000ffff097224 */ /* 0x100fe200018e0605 */
[----:B------:R-:W-:Y:S02]  /*29320*/  LOP3.LUT R36, R37, 0x380, RZ, 0xc0, !PT ;  /* 0x0000038025247812 */ /* 0x000fe400078ec0ff */
[----:B------:R-:W-:Y:S01]  /*29330*/  LOP3.LUT R68, R68, R69, RZ, 0x3c, !PT ;  /* 0x0000004544447212 */ /* 0x000fe200078e3cff */
[----:B------:R-:W-:Y:S01]  /*29340*/  IMAD.X R69, RZ, RZ, R5, P2 ;  /* 0x000000ffff457224 */ /* 0x000fe200010e0605 */
[----:B------:R-:W-:Y:S01]  /*29350*/  LOP3.LUT R32, R33, 0x380, RZ, 0xc0, !PT ;  /* 0x0000038021207812 */ /* 0x000fe200078ec0ff */
[----:B------:R-:W5:Y:S01]  /*29360*/  LD.E.128 R8, desc[UR40][R8.64] ;  /* 0x0000002808087980 */ /* 0x000f62000c101d00 */
[----:B------:R-:W-:Y:S02]  /*29370*/  IADD3 R45, P3, R4, 0x8000, RZ ;  /* 0x00008000042d7810 */ /* 0x000fe40007f7e0ff */
[----:B0-----:R-:W-:Y:S01]  /*29380*/  ISETP.NE.AND P2, PT, R81, 0x1, PT ;  /* 0x000000015100780c */ /* 0x001fe20003f45270 */
[----:B------:R-:W5:Y:S01]  /*29390*/  LD.E.128 R68, desc[UR40][R68.64] ;  /* 0x0000002844447980 */ /* 0x000f62000c101d00 */
[----:B------:R-:W-:-:S02]  /*293a0*/  SHF.R.U64 R36, R36, 0x3, RZ ;  /* 0x0000000324247819 */ /* 0x000fc400000012ff */
[----:B------:R-:W-:Y:S02]  /*293b0*/  SHF.R.U64 R32, R32, 0x3, RZ ;  /* 0x0000000320207819 */ /* 0x000fe400000012ff */
[----:B------:R-:W-:Y:S02]  /*293c0*/  LOP3.LUT R44, R45, 0x380, RZ, 0xc0, !PT ;  /* 0x000003802d2c7812 */ /* 0x000fe400078ec0ff */
[----:B------:R-:W-:Y:S01]  /*293d0*/  LOP3.LUT R36, R36, R37, RZ, 0x3c, !PT ;  /* 0x0000002524247212 */ /* 0x000fe200078e3cff */
[--C-:B------:R-:W-:Y:S01]  /*293e0*/  IMAD.X R37, RZ, RZ, R5.reuse, P1 ;  /* 0x000000ffff257224 */ /* 0x100fe200008e0605 */
[----:B------:R-:W-:Y:S01]  /*293f0*/  LOP3.LUT R32, R32, R33, RZ, 0x3c, !PT ;  /* 0x0000002120207212 */ /* 0x000fe200078e3cff */
[----:B------:R-:W-:Y:S01]  /*29400*/  IMAD.X R33, RZ, RZ, R5, P0 ;  /* 0x000000ffff217224 */ /* 0x000fe200000e0605 */
[----:B------:R-:W-:Y:S01]  /*29410*/  SHF.R.U64 R44, R44, 0x3, RZ ;  /* 0x000000032c2c7819 */ /* 0x000fe200000012ff */
[----:B------:R-:W0:Y:S01]  /*29420*/  @P2 LDC R77, c[0x0][0xcec] ;  /* 0x00033b00ff4d2b82 */ /* 0x000e220000000800 */
[C---:B------:R-:W-:Y:S01]  /*29430*/  IADD3 R65, P1, R4.reuse, 0xd000, RZ ;  /* 0x0000d00004417810 */ /* 0x040fe20007f3e0ff */
[----:B------:R-:W5:Y:S01]  /*29440*/  LD.E.128 R36, desc[UR40][R36.64] ;  /* 0x0000002824247980 */ /* 0x000f62000c101d00 */
[----:B------:R-:W-:-:S02]  /*29450*/  IADD3 R61, P0, R4, 0xc000, RZ ;  /* 0x0000c000043d7810 */ /* 0x000fc40007f1e0ff */
[----:B------:R-:W-:Y:S01]  /*29460*/  LOP3.LUT R44, R44, R45, RZ, 0x3c, !PT ;  /* 0x0000002d2c2c7212 */ /* 0x000fe200078e3cff */
[--C-:B------:R-:W-:Y:S01]  /*29470*/  IMAD.X R45, RZ, RZ, R5.reuse, P3 ;  /* 0x000000ffff2d7224 */ /* 0x100fe200018e0605 */
[----:B------:R-:W-:Y:S01]  /*29480*/  LOP3.LUT R64, R65, 0x380, RZ, 0xc0, !PT ;  /* 0x0000038041407812 */ /* 0x000fe200078ec0ff */
[----:B------:R-:W1:Y:S01]  /*29490*/  @P2 LDC R79, c[0x0][0xcf0] ;  /* 0x00033c00ff4f2b82 */ /* 0x000e620000000800 */
[----:B------:R-:W-:Y:S01]  /*294a0*/  LOP3.LUT R60, R61, 0x380, RZ, 0xc0, !PT ;  /* 0x000003803d3c7812 */ /* 0x000fe200078ec0ff */
[----:B------:R-:W5:Y:S01]  /*294b0*/  LD.E.128 R32, desc[UR40][R32.64] ;  /* 0x0000002820207980 */ /* 0x000f62000c101d00 */
[----:B------:R-:W-:Y:S02]  /*294c0*/  IADD3 R3, P3, R4, 0xf000, RZ ;  /* 0x0000f00004037810 */ /* 0x000fe40007f7e0ff */
[----:B------:R-:W-:Y:S01]  /*294d0*/  SHF.R.U64 R64, R64, 0x3, RZ ;  /* 0x0000000340407819 */ /* 0x000fe200000012ff */
[----:B------:R-:W5:Y:S01]  /*294e0*/  LD.E.128 R44, desc[UR40][R44.64] ;  /* 0x000000282c2c7980 */ /* 0x000f62000c101d00 */
[----:B------:R-:W-:Y:S01]  /*294f0*/  SHF.R.U64 R60, R60, 0x3, RZ ;  /* 0x000000033c3c7819 */ /* 0x000fe200000012ff */
[----:B------:R-:W-:Y:S01]  /*29500*/  IMAD.X R73, RZ, RZ, R5, P3 ;  /* 0x000000ffff497224 */ /* 0x000fe200018e0605 */
[----:B------:R-:W-:-:S02]  /*29510*/  LOP3.LUT R0, R3, 0x380, RZ, 0xc0, !PT ;  /* 0x0000038003007812 */ /* 0x000fc400078ec0ff */
[----:B------:R-:W-:Y:S01]  /*29520*/  LOP3.LUT R64, R64, R65, RZ, 0x3c, !PT ;  /* 0x0000004140407212 */ /* 0x000fe200078e3cff */
[--C-:B------:R-:W-:Y:S01]  /*29530*/  IMAD.X R65, RZ, RZ, R5.reuse, P1 ;  /* 0x000000ffff417224 */ /* 0x100fe200008e0605 */
[----:B------:R-:W-:Y:S01]  /*29540*/  LOP3.LUT R60, R60, R61, RZ, 0x3c, !PT ;  /* 0x0000003d3c3c7212 */ /* 0x000fe200078e3cff */
[----:B------:R-:W-:Y:S01]  /*29550*/  IMAD.X R61, RZ, RZ, R5, P0 ;  /* 0x000000ffff3d7224 */ /* 0x000fe200000e0605 */
[----:B------:R-:W-:Y:S02]  /*29560*/  SHF.R.U64 R0, R0, 0x3, RZ ;  /* 0x0000000300007819 */ /* 0x000fe400000012ff */
[----:B------:R-:W-:Y:S01]  /*29570*/  ISETP.GE.AND P1, PT, R160, UR11, PT ;  /* 0x0000000ba0007c0c */ /* 0x000fe2000bf26270 */
[----:B------:R-:W5:Y:S01]  /*29580*/  LD.E.128 R64, desc[UR40][R64.64] ;  /* 0x0000002840407980 */ /* 0x000f62000c101d00 */
[----:B------:R-:W-:Y:S02]  /*29590*/  ISETP.GE.AND P0, PT, R159, UR11, PT ;  /* 0x0000000b9f007c0c */ /* 0x000fe4000bf06270 */
[----:B------:R-:W-:Y:S01]  /*295a0*/  LOP3.LUT R72, R0, R3, RZ, 0x3c, !PT ;  /* 0x0000000300487212 */ /* 0x000fe200078e3cff */
[----:B------:R-:W-:Y:S01]  /*295b0*/  IMAD R0, R220, 0x20, R210 ;  /* 0x00000020dc007824 */ /* 0x000fe200078e02d2 */
[----:B------:R-:W-:Y:S01]  /*295c0*/  SEL R3, RZ, 0x1, P1 ;  /* 0x00000001ff037807 */ /* 0x000fe20000800000 */
[----:B------:R-:W5:Y:S01]  /*295d0*/  LD.E.128 R60, desc[UR40][R60.64] ;  /* 0x000000283c3c7980 */ /* 0x000f62000c101d00 */
[----:B------:R-:W-:-:S02]  /*295e0*/  SEL R20, RZ, 0xffffffff, P0 ;  /* 0xffffffffff147807 */ /* 0x000fc40000000000 */
[----:B------:R-:W-:Y:S01]  /*295f0*/  ISETP.GE.AND P1, PT, R158, UR11, PT ;  /* 0x0000000b9e007c0c */ /* 0x000fe2000bf26270 */
[----:B------:R-:W-:Y:S01]  /*29600*/  IMAD R82, R21, 0x40, R0 ;  /* 0x0000004015527824 */ /* 0x000fe200078e0200 */
[C---:B------:R-:W-:Y:S02]  /*29610*/  IADD3 R13, P4, R4.reuse, 0x2000, RZ ;  /* 0x00002000040d7810 */ /* 0x040fe40007f9e0ff */
[C---:B------:R-:W-:Y:S02]  /*29620*/  IADD3 R25, P5, R4.reuse, 0x3000, RZ ;  /* 0x0000300004197810 */ /* 0x040fe40007fbe0ff */
[----:B------:R-:W-:Y:S01]  /*29630*/  IADD3 R29, P6, R4, 0x4000, RZ ;  /* 0x00004000041d7810 */ /* 0x000fe20007fde0ff */
[----:B------:R-:W-:Y:S01]  /*29640*/  IMAD.SHL.U32 R20, R20, 0x2, RZ ;  /* 0x0000000214147824 */ /* 0x000fe200078e00ff */
[----:B------:R-:W-:Y:S01]  /*29650*/  ISETP.GE.AND P0, PT, R157, UR11, PT ;  /* 0x0000000b9d007c0c */ /* 0x000fe2000bf06270 */
[----:B------:R-:W5:Y:S01]  /*29660*/  LD.E.128 R72, desc[UR40][R72.64] ;  /* 0x0000002848487980 */ /* 0x000f62000c101d00 */
[----:B------:R-:W-:-:S02]  /*29670*/  SEL R0, RZ, 0xffffffff, P1 ;  /* 0xffffffffff007807 */ /* 0x000fc40000800000 */
[----:B------:R-:W-:Y:S02]  /*29680*/  LOP3.LUT R12, R13, 0x380, RZ, 0xc0, !PT ;  /* 0x000003800d0c7812 */ /* 0x000fe400078ec0ff */
[----:B------:R-:W-:Y:S02]  /*29690*/  LOP3.LUT R24, R25, 0x380, RZ, 0xc0, !PT ;  /* 0x0000038019187812 */ /* 0x000fe400078ec0ff */
[----:B------:R-:W-:Y:S01]  /*296a0*/  LOP3.LUT R28, R29, 0x380, RZ, 0xc0, !PT ;  /* 0x000003801d1c7812 */ /* 0x000fe200078ec0ff */
[----:B------:R-:W-:Y:S01]  /*296b0*/  IMAD.SHL.U32 R83, R0, 0x4, RZ ;  /* 0x0000000400537824 */ /* 0x000fe200078e00ff */
[----:B------:R-:W-:Y:S01]  /*296c0*/  SEL R21, RZ, 0xffffffff, P0 ;  /* 0xffffffffff157807 */ /* 0x000fe20000000000 */
[----:B0-----:R-:W-:Y:S01]  /*296d0*/  @P2 IMAD.HI.U32 R0, R82, R77, RZ ;  /* 0x0000004d52002227 */ /* 0x001fe200078e00ff */
[----:B------:R-:W-:Y:S02]  /*296e0*/  LOP3.LUT R20, R20, 0x2, R3, 0xe2, !PT ;  /* 0x0000000214147812 */ /* 0x000fe400078ee203 */
[----:B------:R-:W-:-:S02]  /*296f0*/  SHF.R.U64 R12, R12, 0x3, RZ ;  /* 0x000000030c0c7819 */ /* 0x000fc400000012ff */
[----:B------:R-:W-:Y:S02]  /*29700*/  SHF.R.U64 R24, R24, 0x3, RZ ;  /* 0x0000000318187819 */ /* 0x000fe400000012ff */
[----:B------:R-:W-:Y:S01]  /*29710*/  SHF.R.U64 R28, R28, 0x3, RZ ;  /* 0x000000031c1c7819 */ /* 0x000fe200000012ff */
[----:B------:R-:W-:Y:S01]  /*29720*/  IMAD.SHL.U32 R78, R21, 0x8, RZ ;  /* 0x00000008154e7824 */ /* 0x000fe200078e00ff */
[----:B------:R-:W-:Y:S01]  /*29730*/  LOP3.LUT R77, R83, 0x4, R20, 0xe2, !PT ;  /* 0x00000004534d7812 */ /* 0x000fe200078ee214 */
[----:B------:R-:W-:Y:S01]  /*29740*/  IMAD.MOV.U32 R3, RZ, RZ, R82 ;  /* 0x000000ffff037224 */ /* 0x000fe200078e0052 */
[----:B------:R-:W-:Y:S01]  /*29750*/  LOP3.LUT R12, R12, R13, RZ, 0x3c, !PT ;  /* 0x0000000d0c0c7212 */ /* 0x000fe200078e3cff */
[--C-:B------:R-:W-:Y:S01]  /*29760*/  IMAD.X R13, RZ, RZ, R5.reuse, P4 ;  /* 0x000000ffff0d7224 */ /* 0x100fe200020e0605 */
[----:B------:R-:W-:Y:S01]  /*29770*/  LOP3.LUT R24, R24, R25, RZ, 0x3c, !PT ;  /* 0x0000001918187212 */ /* 0x000fe200078e3cff */
[--C-:B------:R-:W-:Y:S01]  /*29780*/  IMAD.X R25, RZ, RZ, R5.reuse, P5 ;  /* 0x000000ffff197224 */ /* 0x100fe200028e0605 */
[----:B------:R-:W-:Y:S01]  /*29790*/  LOP3.LUT R28, R28, R29, RZ, 0x3c, !PT ;  /* 0x0000001d1c1c7212 */ /* 0x000fe200078e3cff */
[----:B------:R-:W-:Y:S01]  /*297a0*/  IMAD.X R29, RZ, RZ, R5, P6 ;  /* 0x000000ffff1d7224 */ /* 0x000fe200030e0605 */
[----:B-1----:R-:W-:Y:S01]  /*297b0*/  @P2 SHF.R.U32.HI R3, RZ, R79, R0 ;  /* 0x0000004fff032219 */ /* 0x002fe20000011600 */
[----:B------:R-:W-:Y:S01]  /*297c0*/  IMAD.U32 R20, RZ, RZ, UR8 ;  /* 0x00000008ff147e24 */ /* 0x000fe2000f8e00ff */
[C---:B------:R-:W-:Y:S01]  /*297d0*/  IADD3 R49, P4, R4.reuse, 0x9000, RZ ;  /* 0x0000900004317810 */ /* 0x040fe20007f9e0ff */
[----:B------:R-:W-:Y:S01]  /*297e0*/  IMAD.U32 R21, RZ, RZ, UR9 ;  /* 0x00000009ff157e24 */ /* 0x000fe2000f8e00ff */
[C---:B------:R-:W-:Y:S01]  /*297f0*/  IADD3 R53, P5, R4.reuse, 0xa000, RZ ;  /* 0x0000a00004357810 */ /* 0x040fe20007fbe0ff */
[----:B------:R-:W-:Y:S01]  /*29800*/  ULDC.64 UR8, c[0x0][0xbe0] ;  /* 0x0002f80000087ab9 */ /* 0x000fe20000000a00 */
[----:B------:R-:W-:Y:S01]  /*29810*/  IADD3 R57, P6, R4, 0xb000, RZ ;  /* 0x0000b00004397810 */ /* 0x000fe20007fde0ff */
[----:B------:R-:W5:Y:S01]  /*29820*/  LD.E.128 R12, desc[UR40][R12.64] ;  /* 0x000000280c0c7980 */ /* 0x000f62000c101d00 */
[----:B------:R-:W-:-:S02]  /*29830*/  LOP3.LUT R0, R78, 0x8, R77, 0xe2, !PT ;  /* 0x000000084e007812 */ /* 0x000fc400078ee24d */
[--C-:B------:R-:W-:Y:S01]  /*29840*/  SHF.R.S32.HI R77, RZ, 0x1f, R3.reuse ;  /* 0x0000001fff4d7819 */ /* 0x100fe20000011403 */
[----:B------:R-:W5:Y:S01]  /*29850*/  LD.E.128 R24, desc[UR40][R24.64] ;  /* 0x0000002818187980 */ /* 0x000f62000c101d00 */
[----:B------:R-:W-:Y:S02]  /*29860*/  ISETP.GE.AND P0, PT, R156, UR11, PT ;  /* 0x0000000b9c007c0c */ /* 0x000fe4000bf06270 */
[----:B------:R-:W-:Y:S01]  /*29870*/  LOP3.LUT R48, R49, 0x380, RZ, 0xc0, !PT ;  /* 0x0000038031307812 */ /* 0x000fe200078ec0ff */
[----:B------:R-:W5:Y:S01]  /*29880*/  LD.E.128 R28, desc[UR40][R28.64] ;  /* 0x000000281c1c7980 */ /* 0x000f62000c101d00 */
[----:B------:R-:W-:Y:S02]  /*29890*/  LOP3.LUT R52, R53, 0x380, RZ, 0xc0, !PT ;  /* 0x0000038035347812 */ /* 0x000fe400078ec0ff */
[----:B------:R-:W-:Y:S01]  /*298a0*/  LOP3.LUT R56, R57, 0x380, RZ, 0xc0, !PT ;  /* 0x0000038039387812 */ /* 0x000fe200078ec0ff */
[----:B------:R-:W-:Y:S01]  /*298b0*/  IMAD.MOV R79, RZ, RZ, -R3 ;  /* 0x000000ffff4f7224 */ /* 0x000fe200078e0a03 */
[----:B------:R-:W-:Y:S01]  /*298c0*/  LOP3.LUT R7, R4, 0x380, RZ, 0xc0, !PT ;  /* 0x0000038004077812 */ /* 0x000fe200078ec0ff */
[----:B------:R-:W-:Y:S01]  /*298d0*/  IMAD.U32 R21, RZ, RZ, UR4 ;  /* 0x00000004ff157e24 */ /* 0x000fe2000f8e00ff */
[----:B------:R-:W-:Y:S01]  /*298e0*/  SEL R78, RZ, 0xffffffff, P0 ;  /* 0xffffffffff4e7807 */ /* 0x000fe20000000000 */
[----:B------:R-:W-:Y:S01]  /*298f0*/  IMAD R80, R77, UR8, RZ ;  /* 0x000000084d507c24 */ /* 0x000fe2000f8e02ff */
[----:B------:R-:W-:-:S02]  /*29900*/  SHF.R.U64 R48, R48, 0x3, RZ ;  /* 0x0000000330307819 */ /* 0x000fc400000012ff */
[----:B------:R-:W-:Y:S02]  /*29910*/  SHF.R.U64 R52, R52, 0x3, RZ ;  /* 0x0000000334347819 */ /* 0x000fe400000012ff */
[----:B------:R-:W-:Y:S02]  /*29920*/  SHF.R.U64 R56, R56, 0x3, RZ ;  /* 0x0000000338387819 */ /* 0x000fe400000012ff */
[----:B------:R-:W-:Y:S01]  /*29930*/  ISETP.GE.AND P0, PT, R17, UR11, PT ;  /* 0x0000000b11007c0c */ /* 0x000fe2000bf06270 */
[----:B------:R-:W-:Y:S01]  /*29940*/  IMAD R77, R81, R79, R82 ;  /* 0x0000004f514d7224 */ /* 0x000fe200078e0252 */
[----:B------:R-:W-:Y:S01]  /*29950*/  SHF.R.U64 R7, R7, 0x3, RZ ;  /* 0x0000000307077819 */ /* 0x000fe200000012ff */
[C---:B------:R-:W-:Y:S01]  /*29960*/  IMAD R79, R3.reuse, UR9, R80 ;  /* 0x00000009034f7c24 */ /* 0x040fe2000f8e0250 */
[----:B------:R-:W-:Y:S01]  /*29970*/  LOP3.LUT R48, R48, R49, RZ, 0x3c, !PT ;  /* 0x0000003130307212 */ /* 0x000fe200078e3cff */
[----:B------:R-:W-:Y:S01]  /*29980*/  IMAD.WIDE.U32 R20, R3, UR8, R20 ;  /* 0x0000000803147c25 */ /* 0x000fe2000f8e0014 */
[----:B------:R-:W-:Y:S01]  /*29990*/  LOP3.LUT R52, R52, R53, RZ, 0x3c, !PT ;  /* 0x0000003534347212 */ /* 0x000fe200078e3cff */
[----:B------:R-:W-:Y:S01]  /*299a0*/  ULDC.64 UR8, c[0x0][0xbd8] ;  /* 0x0002f60000087ab9 */ /* 0x000fe20000000a00 */
[----:B------:R-:W-:Y:S01]  /*299b0*/  LOP3.LUT R56, R56, R57, RZ, 0x3c, !PT ;  /* 0x0000003938387212 */ /* 0x000fe200078e3cff */
[--C-:B------:R-:W-:Y:S01]  /*299c0*/  IMAD.X R49, RZ, RZ, R5.reuse, P4 ;  /* 0x000000ffff317224 */ /* 0x100fe200020e0605 */
[----:B------:R-:W-:Y:S01]  /*299d0*/  SEL R3, RZ, 0xffffffff, P0 ;  /* 0xffffffffff037807 */ /* 0x000fe20000000000 */
[--C-:B------:R-:W-:Y:S01]  /*299e0*/  IMAD.X R53, RZ, RZ, R5.reuse, P5 ;  /* 0x000000ffff357224 */ /* 0x100fe200028e0605 */
[----:B------:R-:W-:Y:S01]  /*299f0*/  LOP3.LUT R4, R7, R4, RZ, 0x3c, !PT ;  /* 0x0000000407047212 */ /* 0x000fe200078e3cff */
[----:B------:R-:W-:-:S02]  /*29a00*/  IMAD.X R57, RZ, RZ, R5, P6 ;  /* 0x000000ffff397224 */ /* 0x000fc400030e0605 */
[----:B------:R-:W-:Y:S01]  /*29a10*/  IMAD.SHL.U32 R83, R78, 0x10, RZ ;  /* 0x000000104e537824 */ /* 0x000fe200078e00ff */
[----:B------:R-:W5:Y:S01]  /*29a20*/  LD.E.128 R48, desc[UR40][R48.64] ;  /* 0x0000002830307980 */ /* 0x000f62000c101d00 */
[----:B------:R-:W-:-:S03]  /*29a30*/  IMAD.SHL.U32 R3, R3, 0x20, RZ ;  /* 0x0000002003037824 */ /* 0x000fc600078e00ff */
[----:B------:R-:W-:Y:S01]  /*29a40*/  LOP3.LUT R0, R83, 0x10, R0, 0xe2, !PT ;  /* 0x0000001053007812 */ /* 0x000fe200078ee200 */
[----:B------:R-:W5:Y:S01]  /*29a50*/  LD.E.128 R4, desc[UR40][R4.64] ;  /* 0x0000002804047980 */ /* 0x000f62000c101d00 */
[----:B------:R-:W-:-:S03]  /*29a60*/  SHF.R.S32.HI R78, RZ, 0x1f, R77 ;  /* 0x0000001fff4e7819 */ /* 0x000fc6000001144d */
[----:B------:R-:W5:Y:S01]  /*29a70*/  LD.E.128 R52, desc[UR40][R52.64] ;  /* 0x0000002834347980 */ /* 0x000f62000c101d00 */
[----:B------:R-:W-:-:S03]  /*29a80*/  LOP3.LUT R0, R3, 0x20, R0, 0xe2, !PT ;  /* 0x0000002003007812 */ /* 0x000fc600078ee200 */
        /* <DEDUP_REMOVED lines=8> */
[----:B------:R-:W-:Y:S01]  /*29b10*/  IMAD.IADD R21, R21, 0x1, R79 ;  /* 0x0000000115157824 */ /* 0x000fe200078e024f */
[----:B------:R-:W-:Y:S01]  /*29b20*/  ISETP.GE.AND P0, PT, R162, UR11, PT ;  /* 0x0000000ba2007c0c */ /* 0x000fe2000bf06270 */
[----:B------:R-:W-:-:S02]  /*29b30*/  IMAD R78, R78, UR8, RZ ;  /* 0x000000084e4e7c24 */ /* 0x000fc4000f8e02ff */
[----:B------:R-:W-:Y:S02]  /*29b40*/  IMAD R83, R76, R81, RZ ;  /* 0x000000514c537224 */ /* 0x000fe400078e02ff */
[----:B------:R-:W-:Y:S01]  /*29b50*/  IMAD R82, R3, 0x40, R210 ;  /* 0x0000004003527824 */ /* 0x000fe200078e02d2 */
[----:B------:R-:W-:Y:S01]  /*29b60*/  UIADD3 UR4, UR47, 0x38820, URZ ;  /* 0x000388202f047890 */ /* 0x000fe2000fffe03f */
[C---:B------:R-:W-:Y:S01]  /*29b70*/  IMAD R79, R77.reuse, UR9, R78 ;  /* 0x000000094d4f7c24 */ /* 0x040fe2000f8e024e */
[----:B------:R-:W-:Y:S01]  /*29b80*/  SEL R3, RZ, 0x40, P0 ;  /* 0x00000040ff037807 */ /* 0x000fe20000000000 */
[----:B------:R-:W-:Y:S01]  /*29b90*/  IMAD.WIDE.U32 R20, R77, UR8, R20 ;  /* 0x000000084d147c25 */ /* 0x000fe2000f8e0014 */
[----:B------:R-:W-:Y:S01]  /*29ba0*/  ISETP.GE.AND P0, PT, R82, R83, PT ;  /* 0x000000535200720c */ /* 0x000fe20003f06270 */
[----:B------:R-:W-:Y:S01]  /*29bb0*/  ULDC.64 UR8, c[0x0][0xb80] ;  /* 0x0002e00000087ab9 */ /* 0x000fe20000000a00 */
[----:B------:R-:W-:Y:S01]  /*29bc0*/  UPRMT UR4, URZ, 0x654, UR4 ;  /* 0x000006543f047896 */ /* 0x000fe20008000004 */
[----:B------:R-:W-:Y:S01]  /*29bd0*/  IMAD.IADD R21, R21, 0x1, R79 ;  /* 0x0000000115157824 */ /* 0x000fe200078e024f */
[----:B------:R-:W-:-:S02]  /*29be0*/  LEA R80, P2, R20, UR8, 0x1 ;  /* 0x0000000814507c11 */ /* 0x000fc4000f8408ff */
[----:B------:R-:W-:Y:S02]  /*29bf0*/  ISETP.GE.AND P1, PT, R161, UR11, PT ;  /* 0x0000000ba1007c0c */ /* 0x000fe4000bf26270 */
[----:B------:R-:W-:Y:S02]  /*29c00*/  LEA.HI.X R81, R20, UR9, R21, 0x1, P2 ;  /* 0x0000000914517c11 */ /* 0x000fe400090f0c15 */
[----:B------:R-:W-:Y:S01]  /*29c10*/  LOP3.LUT R0, R0, R3, RZ, 0xfc, !PT ;  /* 0x0000000300007212 */ /* 0x000fe200078efcff */
[----:B0-----:R0:W1:Y:S01]  /*29c20*/  SHFL.IDX PT, R20, R80, RZ, 0x181f ;  /* 0x00181fff50147589 */ /* 0x00106200000e0000 */
[----:B------:R-:W-:Y:S01]  /*29c30*/  SEL R3, RZ, 0x80, P1 ;  /* 0x00000080ff037807 */ /* 0x000fe20000800000 */
[----:B------:R-:W-:Y:S02]  /*29c40*/  SYNCS.ARRIVE.TRANS64.RED.A1T0 RZ, [UR4], RZ ;  /* 0x000000ffffff79a7 */ /* 0x000fe40008100404 */
[----:B------:R0:W2:Y:S01]  /*29c50*/  SHFL.IDX PT, R21, R81, RZ, 0x181f ;  /* 0x00181fff51157589 */ /* 0x0000a200000e0000 */
[----:B------:R-:W-:Y:S01]  /*29c60*/  LOP3.LUT R3, R0, R3, RZ, 0xfc, !PT ;  /* 0x0000000300037212 */ /* 0x000fe200078efcff */
[----:B------:R-:W-:Y:S06]  /*29c70*/  @P0 BRA `(.L_x_6310) ;  /* 0x00000000007c0947 */ /* 0x000fec0003800000 */
[----:B------:R-:W-:Y:S02]  /*29c80*/  ISETP.GE.AND P1, PT, R159, UR11, PT ;  /* 0x0000000b9f007c0c */ /* 0x000fe4000bf26270 */
[----:B------:R-:W-:Y:S02]  /*29c90*/  ISETP.GE.AND P0, PT, R160, UR11, PT ;  /* 0x0000000ba0007c0c */ /* 0x000fe4000bf06270 */
[----:B------:R-:W-:Y:S02]  /*29ca0*/  ISETP.GE.AND P5, PT, R158, UR11, PT ;  /* 0x0000000b9e007c0c */ /* 0x000fe4000bfa6270 */
[----:B------:R-:W-:-:S07]  /*29cb0*/  ISETP.GE.AND P3, PT, R157, UR11, PT ;  /* 0x0000000b9d007c0c */ /* 0x000fce000bf66270 */
[C---:B-1----:R-:W-:Y:S02]  /*29cc0*/  @!P1 LEA R76, P2, R159.reuse, R20, 0x1 ;  /* 0x000000149f4c9211 */ /* 0x042fe400078408ff */
[----:B--2---:R-:W-:Y:S02]  /*29cd0*/  @!P0 IMAD.WIDE R78, R160, 0x2, R20 ;  /* 0x00000002a04e8825 */ /* 0x004fe400078e0214 */
[----:B------:R-:W-:Y:S02]  /*29ce0*/  @!P1 LEA.HI.X R77, R159, R21, R217, 0x1, P2 ;  /* 0x000000159f4d9211 */ /* 0x000fe400010f0cd9 */
[----:B------:R-:W-:Y:S01]  /*29cf0*/  ISETP.GE.AND P2, PT, R156, UR11, PT ;  /* 0x0000000b9c007c0c */ /* 0x000fe2000bf46270 */
[----:B-----5:R1:W-:Y:S01]  /*29d00*/  @!P0 ST.E.128 desc[UR40][R78.64], R4 ;  /* 0x000000044e008985 */ /* 0x0203e2000c101d28 */
[----:B------:R-:W-:-:S03]  /*29d10*/  LOP3.LUT P0, RZ, R0, 0x40, RZ, 0xc0, !PT ;  /* 0x0000004000ff7812 */ /* 0x000fc6000780c0ff */
[----:B------:R2:W-:Y:S01]  /*29d20*/  @!P1 ST.E.128 desc[UR40][R76.64], R12 ;  /* 0x0000000c4c009985 */ /* 0x0005e2000c101d28 */
[----:B------:R-:W-:Y:S02]  /*29d30*/  ISETP.GE.AND P1, PT, R17, UR11, PT ;  /* 0x0000000b11007c0c */ /* 0x000fe4000bf26270 */
[CC--:B-1----:R-:W-:Y:S02]  /*29d40*/  @!P5 LEA R4, P4, R158.reuse, R20.reuse, 0x1 ;  /* 0x000000149e04d211 */ /* 0x0c2fe400078808ff */
[-C--:B------:R-:W-:Y:S02]  /*29d50*/  @!P3 LEA R6, P6, R157, R20.reuse, 0x1 ;  /* 0x000000149d06b211 */ /* 0x080fe400078c08ff */
[-C--:B------:R-:W-:Y:S02]  /*29d60*/  @!P5 LEA.HI.X R5, R158, R21.reuse, R216, 0x1, P4 ;  /* 0x000000159e05d211 */ /* 0x080fe400020f0cd8 */
[----:B------:R-:W-:Y:S02]  /*29d70*/  LOP3.LUT P4, RZ, R3, 0x80, RZ, 0xc0, !PT ;  /* 0x0000008003ff7812 */ /* 0x000fe4000788c0ff */
[----:B------:R-:W-:Y:S01]  /*29d80*/  @!P3 LEA.HI.X R7, R157, R21, R215, 0x1, P6 ;  /* 0x000000159d07b211 */ /* 0x000fe200030f0cd7 */
[----:B------:R1:W-:Y:S02]  /*29d90*/  @!P5 ST.E.128 desc[UR40][R4.64], R28 ;  /* 0x0000001c0400d985 */ /* 0x0003e4000c101d28 */
[----:B--2---:R-:W-:-:S02]  /*29da0*/  @!P1 LEA R12, P6, R17, R20, 0x1 ;  /* 0x00000014110c9211 */ /* 0x004fc400078c08ff */
[----:B------:R2:W-:Y:S02]  /*29db0*/  @!P3 ST.E.128 desc[UR40][R6.64], R36 ;  /* 0x000000240600b985 */ /* 0x0005e4000c101d28 */
[-C--:B------:R-:W-:Y:S02]  /*29dc0*/  @!P1 LEA.HI.X R13, R17, R21.reuse, R213, 0x1, P6 ;  /* 0x00000015110d9211 */ /* 0x080fe400030f0cd5 */
[-C--:B-1----:R-:W-:Y:S02]  /*29dd0*/  @!P2 LEA R4, P5, R156, R20.reuse, 0x1 ;  /* 0x000000149c04a211 */ /* 0x082fe400078a08ff */
[-C--:B--2---:R-:W-:Y:S02]  /*29de0*/  @P0 LEA R6, P3, R162, R20.reuse, 0x1 ;  /* 0x00000014a2060211 */ /* 0x084fe400078608ff */
[----:B------:R-:W-:Y:S02]  /*29df0*/  @!P2 LEA.HI.X R5, R156, R21, R214, 0x1, P5 ;  /* 0x000000159c05a211 */ /* 0x000fe400028f0cd6 */
[----:B------:R-:W-:-:S02]  /*29e00*/  @P4 LEA R14, P5, R161, R20, 0x1 ;  /* 0x00000014a10e4211 */ /* 0x000fc400078a08ff */
[-C--:B------:R-:W-:Y:S01]  /*29e10*/  @P0 LEA.HI.X R7, R162, R21.reuse, R212, 0x1, P3 ;  /* 0x00000015a2070211 */ /* 0x080fe200018f0cd4 */
[----:B------:R3:W-:Y:S01]  /*29e20*/  @!P2 ST.E.128 desc[UR40][R4.64], R44 ;  /* 0x0000002c0400a985 */ /* 0x0007e2000c101d28 */
[----:B------:R-:W-:-:S03]  /*29e30*/  @P4 LEA.HI.X R15, R161, R21, R211, 0x1, P5 ;  /* 0x00000015a10f4211 */ /* 0x000fc600028f0cd3 */
[----:B------:R3:W-:Y:S04]  /*29e40*/  @!P1 ST.E.128 desc[UR40][R12.64], R52 ;  /* 0x000000340c009985 */ /* 0x0007e8000c101d28 */
[----:B------:R3:W-:Y:S04]  /*29e50*/  @P0 ST.E.128 desc[UR40][R6.64], R60 ;  /* 0x0000003c06000985 */ /* 0x0007e8000c101d28 */
[----:B------:R3:W-:Y:S02]  /*29e60*/  @P4 ST.E.128 desc[UR40][R14.64], R68 ;  /* 0x000000440e004985 */ /* 0x0007e4000c101d28 */
.L_x_6310:
[----:B------:R-:W-:Y:S05]  /*29e70*/  BSYNC B1 ;  /* 0x0000000000017941 */ /* 0x000fea0003800000 */
.L_x_6309:
        /* <DEDUP_REMOVED lines=9> */
[----:B------:R-:W-:-:S05]  /*29f10*/  ISETP.GE.AND P1, PT, R156, UR11, PT ;  /* 0x0000000b9c007c0c */ /* 0x000fca000bf26270 */
[----:B0---4-:R-:W-:Y:S02]  /*29f20*/  @!P0 IMAD.WIDE R6, R160, 0x2, R4 ;  /* 0x00000002a0068825 */ /* 0x011fe400078e0204 */
[-C--:B------:R-:W-:Y:S02]  /*29f30*/  @!P5 LEA R14, P4, R159, R4.reuse, 0x1 ;  /* 0x000000049f0ed211 */ /* 0x080fe400078808ff */
[----:B------:R-:W-:Y:S01]  /*29f40*/  @!P3 LEA R12, P6, R158, R4, 0x1 ;  /* 0x000000049e0cb211 */ /* 0x000fe200078c08ff */
[----:B------:R0:W-:Y:S01]  /*29f50*/  @!P0 ST.E.128 desc[UR40][R6.64], R8 ;  /* 0x0000000806008985 */ /* 0x0001e2000c101d28 */
[----:B------:R-:W-:Y:S02]  /*29f60*/  ISETP.GE.AND P0, PT, R17, UR11, PT ;  /* 0x0000000b11007c0c */ /* 0x000fe4000bf06270 */
[----:B------:R-:W-:Y:S02]  /*29f70*/  @!P5 LEA.HI.X R15, R159, R5, R217, 0x1, P4 ;  /* 0x000000059f0fd211 */ /* 0x000fe400020f0cd9 */
[----:B------:R-:W-:-:S02]  /*29f80*/  LOP3.LUT P4, RZ, R0, 0x40, RZ, 0xc0, !PT ;  /* 0x0000004000ff7812 */ /* 0x000fc4000788c0ff */
[----:B------:R-:W-:Y:S01]  /*29f90*/  @!P3 LEA.HI.X R13, R158, R5, R216, 0x1, P6 ;  /* 0x000000059e0db211 */ /* 0x000fe200030f0cd8 */
[----:B------:R3:W-:Y:S01]  /*29fa0*/  @!P5 ST.E.128 desc[UR40][R14.64], R24 ;  /* 0x000000180e00d985 */ /* 0x0007e2000c101d28 */
[----:B-1----:R-:W-:-:S03]  /*29fb0*/  @!P2 LEA R20, P5, R157, R4, 0x1 ;  /* 0x000000049d14a211 */ /* 0x002fc600078a08ff */
[----:B------:R3:W-:Y:S01]  /*29fc0*/  @!P3 ST.E.128 desc[UR40][R12.64], R32 ;  /* 0x000000200c00b985 */ /* 0x0007e2000c101d28 */
[----:B--2---:R-:W-:Y:S02]  /*29fd0*/  @!P2 LEA.HI.X R21, R157, R5, R215, 0x1, P5 ;  /* 0x000000059d15a211 */ /* 0x004fe400028f0cd7 */
[----:B0-----:R-:W-:-:S03]  /*29fe0*/  @!P1 LEA R6, P6, R156, R4, 0x1 ;  /* 0x000000049c069211 */ /* 0x001fc600078c08ff */
[----:B------:R3:W-:Y:S01]  /*29ff0*/  @!P2 ST.E.128 desc[UR40][R20.64], R40 ;  /* 0x000000281400a985 */ /* 0x0007e2000c101d28 */
[CC--:B------:R-:W-:Y:S02]  /*2a000*/  @!P0 LEA R8, P3, R17.reuse, R4.reuse, 0x1 ;  /* 0x0000000411088211 */ /* 0x0c0fe400078608ff */
[----:B------:R-:W-:Y:S02]  /*2a010*/  @P4 LEA R10, P5, R162, R4, 0x1 ;  /* 0x00000004a20a4211 */ /* 0x000fe400078a08ff */
[-C--:B------:R-:W-:Y:S02]  /*2a020*/  @!P1 LEA.HI.X R7, R156, R5.reuse, R214, 0x1, P6 ;  /* 0x000000059c079211 */ /* 0x080fe400030f0cd6 */
[-C--:B------:R-:W-:Y:S02]  /*2a030*/  @!P0 LEA.HI.X R9, R17, R5.reuse, R213, 0x1, P3 ;  /* 0x0000000511098211 */ /* 0x080fe400018f0cd5 */
[----:B------:R-:W-:Y:S01]  /*2a040*/  @P4 LEA.HI.X R11, R162, R5, R212, 0x1, P5 ;  /* 0x00000005a20b4211 */ /* 0x000fe200028f0cd4 */
[----:B------:R3:W-:Y:S04]  /*2a050*/  @!P1 ST.E.128 desc[UR40][R6.64], R48 ;  /* 0x0000003006009985 */ /* 0x0007e8000c101d28 */
[----:B------:R3:W-:Y:S01]  /*2a060*/  @!P0 ST.E.128 desc[UR40][R8.64], R56 ;  /* 0x0000003808008985 */ /* 0x0007e2000c101d28 */
[----:B------:R-:W-:-:S03]  /*2a070*/  LOP3.LUT P0, RZ, R3, 0x80, RZ, 0xc0, !PT ;  /* 0x0000008003ff7812 */ /* 0x000fc6000780c0ff */
[----:B------:R3:W-:Y:S10]  /*2a080*/  @P4 ST.E.128 desc[UR40][R10.64], R64 ;  /* 0x000000400a004985 */ /* 0x0007f4000c101d28 */
[----:B------:R-:W-:Y:S05]  /*2a090*/  @!P0 BRA `(.L_x_6311) ;  /* 0x00000028003c8947 */ /* 0x000fea0003800000 */
[----:B------:R-:W-:-:S04]  /*2a0a0*/  LEA R4, P0, R161, R4, 0x1 ;  /* 0x00000004a1047211 */ /* 0x000fc800078008ff */
[----:B------:R-:W-:-:S05]  /*2a0b0*/  LEA.HI.X R5, R161, R5, R211, 0x1, P0 ;  /* 0x00000005a1057211 */ /* 0x000fca00000f0cd3 */
[----:B------:R0:W-:Y:S01]  /*2a0c0*/  ST.E.128 desc[UR40][R4.64], R72 ;  /* 0x0000004804007985 */ /* 0x0001e2000c101d28 */
[----:B------:R-:W-:Y:S05]  /*2a0d0*/  BRA `(.L_x_6311) ;  /* 0x00000028002c7947 */ /* 0x000fea0003800000 */
.L_x_6308:
[----:B------:R-:W2:Y:S01]  /*2a0e0*/  LDL R0, [R1+0x480] ;  /* 0x0004800001007983 */ /* 0x000ea20000100800 */
[----:B------:R-:W3:Y:S01]  /*2a0f0*/  LDC R11, c[0x0][0xce8] ;  /* 0x00033a00ff0b7b82 */ /* 0x000ee20000000800 */
[----:B------:R-:W-:Y:S01]  /*2a100*/  ULDC.64 UR12, c[0x0][0xc08] ;  /* 0x00030200000c7ab9 */ /* 0x000fe20000000a00 */
[----:B0-----:R-:W-:Y:S01]  /*2a110*/  IMAD.U32 R4, RZ, RZ, UR43 ;  /* 0x0000002bff047e24 */ /* 0x001fe2000f8e00ff */
[----:B------:R0:W5:Y:S01]  /*2a120*/  LDL R40, [R1+0x47c] ;  /* 0x00047c0001287983 */ /* 0x0001620000100800 */
[----:B------:R-:W-:Y:S02]  /*2a130*/  UIMAD UR9, UR23, UR12, URZ ;  /* 0x0000000c170972a4 */ /* 0x000fe4000f8e023f */
[----:B------:R-:W-:Y:S01]  /*2a140*/  UIMAD.WIDE.U32 UR10, UR4, UR12, URZ ;  /* 0x0000000c040a72a5 */ /* 0x000fe2000f8e003f */
[----:B------:R0:W5:Y:S01]  /*2a150*/  LDL R39, [R1+0x478] ;  /* 0x0004780001277983 */ /* 0x0001620000100800 */
[----:B------:R-:W-:Y:S02]  /*2a160*/  UIMAD UR9, UR4, UR13, UR9 ;  /* 0x0000000d040972a4 */ /* 0x000fe4000f8e0209 */
[----:B------:R-:W-:Y:S01]  /*2a170*/  USHF.R.S32.HI UR4, URZ, 0x1f, UR14 ;  /* 0x0000001f3f047899 */ /* 0x000fe2000801140e */
[----:B------:R0:W5:Y:S01]  /*2a180*/  LDL R38, [R1+0x474] ;  /* 0x0004740001267983 */ /* 0x0001620000100800 */
[----:B------:R-:W-:Y:S01]  /*2a190*/  UIADD3 UR11, UR11, UR9, URZ ;  /* 0x000000090b0b7290 */ /* 0x000fe2000fffe03f */
[----:B------:R-:W-:-:S02]  /*2a1a0*/  ULDC.64 UR12, c[0x0][0xc38] ;  /* 0x00030e00000c7ab9 */ /* 0x000fc40000000a00 */
[----:B------:R0:W5:Y:S01]  /*2a1b0*/  LDL R37, [R1+0x470] ;  /* 0x0004700001257983 */ /* 0x0001620000100800 */
[----:B------:R-:W-:-:S03]  /*2a1c0*/  UIMAD.WIDE.U32 UR10, UR8, UR12, UR10 ;  /* 0x0000000c080a72a5 */ /* 0x000fc6000f8e000a */
[----:B------:R0:W5:Y:S01]  /*2a1d0*/  LDL R36, [R1+0x46c] ;  /* 0x00046c0001247983 */ /* 0x0001620000100800 */
[----:B------:R-:W-:-:S03]  /*2a1e0*/  UIMAD UR9, UR8, UR13, UR11 ;  /* 0x0000000d080972a4 */ /* 0x000fc6000f8e020b */
[----:B------:R0:W5:Y:S01]  /*2a1f0*/  LDL R35, [R1+0x468] ;  /* 0x0004680001237983 */ /* 0x0001620000100800 */
[----:B---3--:R-:W-:Y:S01]  /*2a200*/  ISETP.NE.AND P0, PT, R11, 0x1, PT ;  /* 0x000000010b00780c */ /* 0x008fe20003f05270 */
[----:B------:R-:W-:Y:S02]  /*2a210*/  ULDC.64 UR12, c[0x0][0xc40] ;  /* 0x00031000000c7ab9 */ /* 0x000fe40000000a00 */
[----:B------:R0:W5:Y:S01]  /*2a220*/  LDL R34, [R1+0x464] ;  /* 0x0004640001227983 */ /* 0x0001620000100800 */
[----:B------:R-:W-:-:S03]  /*2a230*/  UIMAD UR4, UR4, UR12, URZ ;  /* 0x0000000c040472a4 */ /* 0x000fc6000f8e023f */
[----:B------:R0:W5:Y:S04]  /*2a240*/  LDL R33, [R1+0x460] ;  /* 0x0004600001217983 */ /* 0x0001680000100800 */
[----:B------:R0:W5:Y:S02]  /*2a250*/  LDL R32, [R1+0x45c] ;  /* 0x00045c0001207983 */ /* 0x0001640000100800 */
[----:B-1----:R-:W1:Y:S02]  /*2a260*/  @P0 LDC R3, c[0x0][0xcec] ;  /* 0x00033b00ff030b82 */ /* 0x002e640000000800 */
[----:B------:R0:W5:Y:S04]  /*2a270*/  LDL R31, [R1+0x458] ;  /* 0x00045800011f7983 */ /* 0x0001680000100800 */
[----:B------:R0:W5:Y:S02]  /*2a280*/  LDL R30, [R1+0x454] ;  /* 0x00045400011e7983 */ /* 0x0001640000100800 */
[----:B------:R-:W3:Y:S02]  /*2a290*/  @P0 LDC R5, c[0x0][0xcf0] ;  /* 0x00033c00ff050b82 */ /* 0x000ee40000000800 */
[----:B------:R0:W5:Y:S04]  /*2a2a0*/  LDL R29, [R1+0x450] ;  /* 0x00045000011d7983 */ /* 0x0001680000100800 */
[----:B------:R0:W5:Y:S04]  /*2a2b0*/  LDL R28, [R1+0x44c] ;  /* 0x00044c00011c7983 */ /* 0x0001680000100800 */
[----:B------:R0:W5:Y:S04]  /*2a2c0*/  LDL R27, [R1+0x448] ;  /* 0x00044800011b7983 */ /* 0x0001680000100800 */
[----:B------:R0:W5:Y:S01]  /*2a2d0*/  LDL R25, [R1+0x444] ;  /* 0x0004440001197983 */ /* 0x0001620000100800 */
[----:B------:R-:W-:Y:S01]  /*2a2e0*/  UMOV UR8, UR10 ;  /* 0x0000000a00087c82 */ /* 0x000fe20008000000 */
[----:B------:R-:W-:-:S02]  /*2a2f0*/  UIMAD UR4, UR14, UR13, UR4 ;  /* 0x0000000d0e0472a4 */ /* 0x000fc4000f8e0204 */
[----:B------:R-:W-:Y:S01]  /*2a300*/  UIMAD.WIDE.U32 UR8, UR14, UR12, UR8 ;  /* 0x0000000c0e0872a5 */ /* 0x000fe2000f8e0008 */
[----:B------:R-:W-:-:S03]  /*2a310*/  ULDC.64 UR10, c[0x0][0xc48] ;  /* 0x00031200000a7ab9 */ /* 0x000fc60000000a00 */
[----:B------:R-:W-:-:S04]  /*2a320*/  UIADD3 UR9, UR9, UR4, URZ ;  /* 0x0000000409097290 */ /* 0x000fc8000fffe03f */
[----:B------:R-:W-:-:S04]  /*2a330*/  UIMAD.WIDE.U32 UR8, UR39, UR10, UR8 ;  /* 0x0000000a270872a5 */ /* 0x000fc8000f8e0008 */
[----:B------:R-:W-:-:S03]  /*2a340*/  UIMAD UR39, UR39, UR11, UR9 ;  /* 0x0000000b272772a4 */ /* 0x000fc6000f8e0209 */
[----:B------:R-:W-:Y:S01]  /*2a350*/  ULDC.64 UR10, c[0x0][0xc30] ;  /* 0x00030c00000a7ab9 */ /* 0x000fe20000000a00 */
[----:B------:R-:W-:-:S04]  /*2a360*/  UIADD3 UR4, UR47, 0x38820, URZ ;  /* 0x000388202f047890 */ /* 0x000fc8000fffe03f */
[----:B------:R-:W-:Y:S01]  /*2a370*/  UPRMT UR4, URZ, 0x654, UR4 ;  /* 0x000006543f047896 */ /* 0x000fe20008000004 */
[----:B------:R-:W-:Y:S08]  /*2a380*/  BSSY B1, `(.L_x_6312) ;  /* 0x00000c1000017945 */ /* 0x000ff00003800000 */
[----:B------:R-:W-:Y:S01]  /*2a390*/  SYNCS.ARRIVE.TRANS64.RED.A1T0 RZ, [UR4], RZ ;  /* 0x000000ffffff79a7 */ /* 0x000fe20008100404 */
[----:B--2---:R-:W-:-:S04]  /*2a3a0*/  IMAD R4, R4, 0x40, R0 ;  /* 0x0000004004047824 */ /* 0x004fc800078e0200 */
[----:B-1----:R-:W-:-:S04]  /*2a3b0*/  @P0 IMAD.HI.U32 R0, R4, R3, RZ ;  /* 0x0000000304000227 */ /* 0x002fc800078e00ff */
[----:B------:R-:W-:Y:S01]  /*2a3c0*/  IMAD.MOV.U32 R3, RZ, RZ, R4 ;  /* 0x000000ffff037224 */ /* 0x000fe200078e0004 */
[----:B---3--:R-:W-:-:S04]  /*2a3d0*/  @P0 SHF.R.U32.HI R3, RZ, R5, R0 ;  /* 0x00000005ff030219 */ /* 0x008fc80000011600 */
[--C-:B------:R-:W-:Y:S01]  /*2a3e0*/  SHF.R.S32.HI R0, RZ, 0x1f, R3.reuse ;  /* 0x0000001fff007819 */ /* 0x100fe20000011403 */
[----:B------:R-:W-:-:S04]  /*2a3f0*/  IMAD.MOV R7, RZ, RZ, -R3 ;  /* 0x000000ffff077224 */ /* 0x000fc800078e0a03 */
[----:B------:R-:W-:Y:S02]  /*2a400*/  IMAD R7, R11, R7, R4 ;  /* 0x000000070b077224 */ /* 0x000fe400078e0204 */
[----:B------:R-:W-:Y:S02]  /*2a410*/  IMAD R0, R0, UR10, RZ ;  /* 0x0000000a00007c24 */ /* 0x000fe4000f8e02ff */
[----:B------:R-:W-:Y:S02]  /*2a420*/  IMAD.U32 R5, RZ, RZ, UR9 ;  /* 0x00000009ff057e24 */ /* 0x000fe4000f8e00ff */
[----:B------:R-:W-:Y:S01]  /*2a430*/  IMAD R9, R3, UR11, R0 ;  /* 0x0000000b03097c24 */ /* 0x000fe2000f8e0200 */
[----:B------:R-:W-:Y:S01]  /*2a440*/  SHF.R.S32.HI R0, RZ, 0x1f, R7 ;  /* 0x0000001fff007819 */ /* 0x000fe20000011407 */
[----:B------:R-:W-:Y:S01]  /*2a450*/  IMAD.U32 R4, RZ, RZ, UR8 ;  /* 0x00000008ff047e24 */ /* 0x000fe2000f8e00ff */
[----:B------:R-:W-:Y:S01]  /*2a460*/  ULDC.64 UR8, c[0x0][0xc28] ;  /* 0x00030a0000087ab9 */ /* 0x000fe20000000a00 */
[----:B------:R-:W-:-:S02]  /*2a470*/  IMAD.U32 R5, RZ, RZ, UR39 ;  /* 0x00000027ff057e24 */ /* 0x000fc4000f8e00ff */
[----:B------:R-:W-:Y:S02]  /*2a480*/  IMAD R0, R0, UR8, RZ ;  /* 0x0000000800007c24 */ /* 0x000fe4000f8e02ff */
[----:B------:R-:W-:-:S04]  /*2a490*/  IMAD.WIDE.U32 R4, R3, UR10, R4 ;  /* 0x0000000a03047c25 */ /* 0x000fc8000f8e0004 */
[----:B------:R-:W-:Y:S02]  /*2a4a0*/  IMAD.U32 R3, RZ, RZ, UR43 ;  /* 0x0000002bff037e24 */ /* 0x000fe4000f8e00ff */
[----:B------:R-:W-:Y:S02]  /*2a4b0*/  IMAD.IADD R5, R5, 0x1, R9 ;  /* 0x0000000105057824 */ /* 0x000fe400078e0209 */
[----:B------:R-:W-:Y:S02]  /*2a4c0*/  IMAD R21, R7, UR9, R0 ;  /* 0x0000000907157c24 */ /* 0x000fe4000f8e0200 */
[----:B------:R-:W-:Y:S02]  /*2a4d0*/  IMAD R0, R76, R11, RZ ;  /* 0x0000000b4c007224 */ /* 0x000fe400078e02ff */
[----:B------:R-:W-:Y:S02]  /*2a4e0*/  IMAD R3, R3, 0x40, R22 ;  /* 0x0000004003037824 */ /* 0x000fe400078e0216 */
[----:B------:R-:W-:Y:S01]  /*2a4f0*/  IMAD.WIDE.U32 R4, R7, UR8, R4 ;  /* 0x0000000807047c25 */ /* 0x000fe2000f8e0004 */
[----:B------:R-:W-:-:S02]  /*2a500*/  ULDC.64 UR8, c[0x0][0xc00] ;  /* 0x0003000000087ab9 */ /* 0x000fc40000000a00 */
[----:B------:R-:W-:Y:S01]  /*2a510*/  ISETP.GE.AND P0, PT, R3, R0, PT ;  /* 0x000000000300720c */ /* 0x000fe20003f06270 */
[----:B------:R-:W-:Y:S01]  /*2a520*/  IMAD.IADD R21, R5, 0x1, R21 ;  /* 0x0000000105157824 */ /* 0x000fe200078e0215 */
[----:B------:R-:W-:-:S04]  /*2a530*/  LEA R20, P1, R4, UR8, 0x2 ;  /* 0x0000000804147c11 */ /* 0x000fc8000f8210ff */
[----:B------:R-:W-:Y:S01]  /*2a540*/  LEA.HI.X R21, R4, UR9, R21, 0x2, P1 ;  /* 0x0000000904157c11 */ /* 0x000fe200088f1415 */
[----:B------:R0:W1:Y:S04]  /*2a550*/  SHFL.IDX PT, R26, R20, RZ, 0x1c1f ;  /* 0x001c1fff141a7589 */ /* 0x00006800000e0000 */
[----:B------:R0:W2:Y:S02]  /*2a560*/  SHFL.IDX PT, R24, R21, RZ, 0x1c1f ;  /* 0x001c1fff15187589 */ /* 0x0000a400000e0000 */
[----:B------:R-:W-:Y:S05]  /*2a570*/  @P0 BRA `(.L_x_6313) ;  /* 0x0000000800840947 */ /* 0x000fea0003800000 */
[----:B------:R-:W-:Y:S02]  /*2a580*/  ULDC UR4, c[0x0][0xbc8] ;  /* 0x0002f20000047ab9 */ /* 0x000fe40000000800 */
[----:B------:R-:W-:-:S13]  /*2a590*/  ISETP.GE.AND P0, PT, R23, UR4, PT ;  /* 0x0000000417007c0c */ /* 0x000fda000bf06270 */
[----:B------:R-:W3:Y:S01]  /*2a5a0*/  @!P0 LDL.64 R14, [R1+0x240] ;  /* 0x00024000010e8983 */ /* 0x000ee20000100a00 */
[----:B------:R-:W-:Y:S02]  /*2a5b0*/  ISETP.GE.AND P1, PT, R207, UR4, PT ;  /* 0x00000004cf007c0c */ /* 0x000fe4000bf26270 */
[----:B-1----:R-:W-:-:S04]  /*2a5c0*/  @!P0 LEA R8, P2, R23, R26, 0x2 ;  /* 0x0000001a17088211 */ /* 0x002fc800078410ff */
[----:B--2--5:R-:W-:-:S05]  /*2a5d0*/  @!P0 LEA.HI.X R9, R23, R24, R40, 0x2, P2 ;  /* 0x0000001817098211 */ /* 0x024fca00010f1428 */
[----:B---3--:R1:W-:Y:S04]  /*2a5e0*/  @!P0 ST.E.64 desc[UR40][R8.64], R14 ;  /* 0x0000000e08008985 */ /* 0x0083e8000c101b28 */
[----:B------:R-:W2:Y:S01]  /*2a5f0*/  @!P1 LDL.64 R4, [R1+0x250] ;  /* 0x0002500001049983 */ /* 0x000ea20000100a00 */
[----:B------:R-:W-:Y:S02]  /*2a600*/  ISETP.GE.AND P0, PT, R206, UR4, PT ;  /* 0x00000004ce007c0c */ /* 0x000fe4000bf06270 */
[----:B------:R-:W-:-:S04]  /*2a610*/  @!P1 LEA R10, P2, R207, R26, 0x2 ;  /* 0x0000001acf0a9211 */ /* 0x000fc800078410ff */
[----:B------:R-:W-:-:S05]  /*2a620*/  @!P1 LEA.HI.X R11, R207, R24, R39, 0x2, P2 ;  /* 0x00000018cf0b9211 */ /* 0x000fca00010f1427 */
[----:B--2---:R2:W-:Y:S04]  /*2a630*/  @!P1 ST.E.64 desc[UR40][R10.64], R4 ;  /* 0x000000040a009985 */ /* 0x0045e8000c101b28 */
[----:B------:R-:W3:Y:S01]  /*2a640*/  @!P0 LDL.64 R6, [R1+0x260] ;  /* 0x0002600001068983 */ /* 0x000ee20000100a00 */
[----:B------:R-:W-:Y:S02]  /*2a650*/  ISETP.GE.AND P1, PT, R205, UR4, PT ;  /* 0x00000004cd007c0c */ /* 0x000fe4000bf26270 */
[----:B------:R-:W-:-:S04]  /*2a660*/  @!P0 LEA R12, P2, R206, R26, 0x2 ;  /* 0x0000001ace0c8211 */ /* 0x000fc800078410ff */
[----:B------:R-:W-:-:S05]  /*2a670*/  @!P0 LEA.HI.X R13, R206, R24, R38, 0x2, P2 ;  /* 0x00000018ce0d8211 */ /* 0x000fca00010f1426 */
[----:B---3--:R3:W-:Y:S04]  /*2a680*/  @!P0 ST.E.64 desc[UR40][R12.64], R6 ;  /* 0x000000060c008985 */ /* 0x0087e8000c101b28 */
[----:B-1----:R-:W4:Y:S01]  /*2a690*/  @!P1 LDL.64 R8, [R1+0x270] ;  /* 0x0002700001089983 */ /* 0x002f220000100a00 */
[----:B------:R-:W-:Y:S02]  /*2a6a0*/  ISETP.GE.AND P0, PT, R204, UR4, PT ;  /* 0x00000004cc007c0c */ /* 0x000fe4000bf06270 */
[----:B------:R-:W-:-:S04]  /*2a6b0*/  @!P1 LEA R14, P2, R205, R26, 0x2 ;  /* 0x0000001acd0e9211 */ /* 0x000fc800078410ff */
[----:B------:R-:W-:-:S05]  /*2a6c0*/  @!P1 LEA.HI.X R15, R205, R24, R37, 0x2, P2 ;  /* 0x00000018cd0f9211 */ /* 0x000fca00010f1425 */
[----:B----4-:R1:W-:Y:S04]  /*2a6d0*/  @!P1 ST.E.64 desc[UR40][R14.64], R8 ;  /* 0x000000080e009985 */ /* 0x0103e8000c101b28 */
[----:B--2---:R-:W2:Y:S01]  /*2a6e0*/  @!P0 LDL.64 R4, [R1+0x280] ;  /* 0x0002800001048983 */ /* 0x004ea20000100a00 */
[----:B------:R-:W-:Y:S02]  /*2a6f0*/  ISETP.GE.AND P1, PT, R203, UR4, PT ;  /* 0x00000004cb007c0c */ /* 0x000fe4000bf26270 */
[----:B------:R-:W-:-:S04]  /*2a700*/  @!P0 LEA R10, P2, R204, R26, 0x2 ;  /* 0x0000001acc0a8211 */ /* 0x000fc800078410ff */
[----:B------:R-:W-:-:S05]  /*2a710*/  @!P0 LEA.HI.X R11, R204, R24, R36, 0x2, P2 ;  /* 0x00000018cc0b8211 */ /* 0x000fca00010f1424 */
[----:B--2---:R2:W-:Y:S04]  /*2a720*/  @!P0 ST.E.64 desc[UR40][R10.64], R4 ;  /* 0x000000040a008985 */ /* 0x0045e8000c101b28 */
[----:B---3--:R-:W3:Y:S01]  /*2a730*/  @!P1 LDL.64 R6, [R1+0x290] ;  /* 0x0002900001069983 */ /* 0x008ee20000100a00 */
        /* <DEDUP_REMOVED lines=130> */
[----:B------:R-:W-:-:S04]  /*2af60*/  @!P1 LEA R10, P0, R208, R26, 0x2 ;  /* 0x0000001ad00a9211 */ /* 0x000fc800078010ff */
[----:B------:R-:W-:-:S05]  /*2af70*/  @!P1 LEA.HI.X R11, R208, R24, R221, 0x2, P0 ;  /* 0x00000018d00b9211 */ /* 0x000fca00000f14dd */
[----:B--2---:R3:W-:Y:S04]  /*2af80*/  @!P1 ST.E.64 desc[UR40][R10.64], R4 ;  /* 0x000000040a009985 */ /* 0x0047e8000c101b28 */
.L_x_6313:
[----:B------:R-:W-:Y:S05]  /*2af90*/  BSYNC B1 ;  /* 0x0000000000017941 */ /* 0x000fea0003800000 */
.L_x_6312:
[----:B------:R-:W-:Y:S01]  /*2afa0*/  VIADD R3, R3, 0x8 ;  /* 0x0000000803037836 */ /* 0x000fe20000000000 */
[----:B--2---:R2:W4:Y:S04]  /*2afb0*/  SHFL.IDX PT, R24, R21, 0x1, 0x1c1f ;  /* 0x003c1f0015187f89 */ /* 0x00452800000e0000 */
[----:B------:R-:W-:Y:S01]  /*2afc0*/  ISETP.GE.AND P0, PT, R3, R0, PT ;  /* 0x000000000300720c */ /* 0x000fe20003f06270 */
[----:B0-----:R-:W0:-:S12]  /*2afd0*/  SHFL.IDX PT, R20, R20, 0x1, 0x1c1f ;  /* 0x003c1f0014147f89 */ /* 0x001e1800000e0000 */
[----:B--2---:R-:W-:Y:S05]  /*2afe0*/  @P0 BRA `(.L_x_6311) ;  /* 0x0000001800680947 */ /* 0x004fea0003800000 */
[----:B------:R-:W2:Y:S02]  /*2aff0*/  LDC R0, c[0x0][0xbc8] ;  /* 0x0002f200ff007b82 */ /* 0x000ea40000000800 */
[----:B--2---:R-:W-:-:S13]  /*2b000*/  ISETP.GE.AND P1, PT, R23, R0, PT ;  /* 0x000000001700720c */ /* 0x004fda0003f26270 */
[----:B---3--:R-:W2:Y:S01]  /*2b010*/  @!P1 LDL.64 R14, [R1+0x248] ;  /* 0x00024800010e9983 */ /* 0x008ea20000100a00 */
[----:B------:R-:W-:Y:S02]  /*2b020*/  ISETP.GE.AND P2, PT, R207, R0, PT ;  /* 0x00000000cf00720c */ /* 0x000fe40003f46270 */
[----:B0-----:R-:W-:-:S04]  /*2b030*/  @!P1 LEA R8, P0, R23, R20, 0x2 ;  /* 0x0000001417089211 */ /* 0x001fc800078010ff */
[----:B----45:R-:W-:-:S05]  /*2b040*/  @!P1 LEA.HI.X R9, R23, R24, R40, 0x2, P0 ;  /* 0x0000001817099211 */ /* 0x030fca00000f1428 */
[----:B--2---:R0:W-:Y:S04]  /*2b050*/  @!P1 ST.E.64 desc[UR40][R8.64], R14 ;  /* 0x0000000e08009985 */ /* 0x0041e8000c101b28 */
[----:B------:R-:W2:Y:S01]  /*2b060*/  @!P2 LDL.64 R4, [R1+0x258] ;  /* 0x000258000104a983 */ /* 0x000ea20000100a00 */
[----:B------:R-:W-:Y:S02]  /*2b070*/  ISETP.GE.AND P1, PT, R206, R0, PT ;  /* 0x00000000ce00720c */ /* 0x000fe40003f26270 */
[----:B------:R-:W-:-:S04]  /*2b080*/  @!P2 LEA R10, P0, R207, R20, 0x2 ;  /* 0x00000014cf0aa211 */ /* 0x000fc800078010ff */
[----:B------:R-:W-:-:S05]  /*2b090*/  @!P2 LEA.HI.X R11, R207, R24, R39, 0x2, P0 ;  /* 0x00000018cf0ba211 */ /* 0x000fca00000f1427 */
[----:B--2---:R2:W-:Y:S04]  /*2b0a0*/  @!P2 ST.E.64 desc[UR40][R10.64], R4 ;  /* 0x000000040a00a985 */ /* 0x0045e8000c101b28 */
[----:B------:R-:W3:Y:S01]  /*2b0b0*/  @!P1 LDL.64 R6, [R1+0x268] ;  /* 0x0002680001069983 */ /* 0x000ee20000100a00 */
[----:B------:R-:W-:Y:S02]  /*2b0c0*/  ISETP.GE.AND P2, PT, R205, R0, PT ;  /* 0x00000000cd00720c */ /* 0x000fe40003f46270 */
[----:B------:R-:W-:-:S04]  /*2b0d0*/  @!P1 LEA R12, P0, R206, R20, 0x2 ;  /* 0x00000014ce0c9211 */ /* 0x000fc800078010ff */
[----:B------:R-:W-:-:S05]  /*2b0e0*/  @!P1 LEA.HI.X R13, R206, R24, R38, 0x2, P0 ;  /* 0x00000018ce0d9211 */ /* 0x000fca00000f1426 */
[----:B---3--:R3:W-:Y:S04]  /*2b0f0*/  @!P1 ST.E.64 desc[UR40][R12.64], R6 ;  /* 0x000000060c009985 */ /* 0x0087e8000c101b28 */
[----:B0-----:R-:W4:Y:S01]  /*2b100*/  @!P2 LDL.64 R8, [R1+0x278] ;  /* 0x000278000108a983 */ /* 0x001f220000100a00 */
[----:B------:R-:W-:Y:S02]  /*2b110*/  ISETP.GE.AND P1, PT, R204, R0, PT ;  /* 0x00000000cc00720c */ /* 0x000fe40003f26270 */
[----:B------:R-:W-:-:S04]  /*2b120*/  @!P2 LEA R14, P0, R205, R20, 0x2 ;  /* 0x00000014cd0ea211 */ /* 0x000fc800078010ff */
[----:B------:R-:W-:-:S05]  /*2b130*/  @!P2 LEA.HI.X R15, R205, R24, R37, 0x2, P0 ;  /* 0x00000018cd0fa211 */ /* 0x000fca00000f1425 */
[----:B----4-:R0:W-:Y:S04]  /*2b140*/  @!P2 ST.E.64 desc[UR40][R14.64], R8 ;  /* 0x000000080e00a985 */ /* 0x0101e8000c101b28 */
[----:B--2---:R-:W2:Y:S01]  /*2b150*/  @!P1 LDL.64 R4, [R1+0x288] ;  /* 0x0002880001049983 */ /* 0x004ea20000100a00 */
[----:B------:R-:W-:Y:S02]  /*2b160*/  ISETP.GE.AND P2, PT, R203, R0, PT ;  /* 0x00000000cb00720c */ /* 0x000fe40003f46270 */
[----:B------:R-:W-:-:S04]  /*2b170*/  @!P1 LEA R10, P0, R204, R20, 0x2 ;  /* 0x00000014cc0a9211 */ /* 0x000fc800078010ff */
[----:B------:R-:W-:-:S05]  /*2b180*/  @!P1 LEA.HI.X R11, R204, R24, R36, 0x2, P0 ;  /* 0x00000018cc0b9211 */ /* 0x000fca00000f1424 */
[----:B--2---:R2:W-:Y:S04]  /*2b190*/  @!P1 ST.E.64 desc[UR40][R10.64], R4 ;  /* 0x000000040a009985 */ /* 0x0045e8000c101b28 */
[----:B---3--:R-:W3:Y:S01]  /*2b1a0*/  @!P2 LDL.64 R6, [R1+0x298] ;  /* 0x000298000106a983 */ /* 0x008ee20000100a00 */
        /* <DEDUP_REMOVED lines=119> */
[----:B---3--:R-:W2:Y:S01]  /*2b920*/  @!P2 LDL.64 R6, [R1+0x418] ;  /* 0x000418000106a983 */ /* 0x008ea20000100a00 */
[C---:B------:R-:W-:Y:S01]  /*2b930*/  @!P2 LEA R12, P0, R163.reuse, R20, 0x2 ;  /* 0x00000014a30ca211 */ /* 0x040fe200078010ff */
[----:B------:R-:W-:Y:S01]  /*2b940*/  BSSY B1, `(.L_x_6314) ;  /* 0x000000a000017945 */ /* 0x000fe20003800000 */
[----:B------:R-:W-:Y:S02]  /*2b950*/  ISETP.GE.AND P1, PT, R208, R0, PT ;  /* 0x00000000d000720c */ /* 0x000fe40003f26270 */
[----:B------:R-:W-:Y:S02]  /*2b960*/  @!P2 LEA.HI.X R13, R163, R24, R223, 0x2, P0 ;  /* 0x00000018a30da211 */ /* 0x000fe400000f14df */
[----:B------:R-:W-:-:S03]  /*2b970*/  ISETP.GE.AND P0, PT, R209, R0, PT ;  /* 0x00000000d100720c */ /* 0x000fc60003f06270 */
[----:B--2---:R0:W-:Y:S10]  /*2b980*/  @!P2 ST.E.64 desc[UR40][R12.64], R6 ;  /* 0x000000060c00a985 */ /* 0x0041f4000c101b28 */
[----:B------:R-:W-:Y:S05]  /*2b990*/  @P0 BRA `(.L_x_6315) ;  /* 0x0000000000100947 */ /* 0x000fea0003800000 */
[----:B0-----:R-:W2:Y:S01]  /*2b9a0*/  LDL.64 R6, [R1+0x428] ;  /* 0x0004280001067983 */ /* 0x001ea20000100a00 */
[----:B------:R-:W-:-:S04]  /*2b9b0*/  LEA R4, P0, R209, R20, 0x2 ;  /* 0x00000014d1047211 */ /* 0x000fc800078010ff */
[----:B------:R-:W-:-:S05]  /*2b9c0*/  LEA.HI.X R5, R209, R24, R222, 0x2, P0 ;  /* 0x00000018d1057211 */ /* 0x000fca00000f14de */
[----:B--2---:R2:W-:Y:S04]  /*2b9d0*/  ST.E.64 desc[UR40][R4.64], R6 ;  /* 0x0000000604007985 */ /* 0x0045e8000c101b28 */
.L_x_6315:
[----:B------:R-:W-:Y:S05]  /*2b9e0*/  BSYNC B1 ;  /* 0x0000000000017941 */ /* 0x000fea0003800000 */
.L_x_6314:
[----:B------:R-:W-:Y:S05]  /*2b9f0*/  @P1 BRA `(.L_x_6311) ;  /* 0x0000000c00e41947 */ /* 0x000fea0003800000 */
[----:B0-2---:R-:W2:Y:S01]  /*2ba00*/  LDL.64 R6, [R1+0x438] ;  /* 0x0004380001067983 */ /* 0x005ea20000100a00 */
[----:B------:R-:W-:-:S04]  /*2ba10*/  LEA R4, P0, R208, R20, 0x2 ;  /* 0x00000014d0047211 */ /* 0x000fc800078010ff */
[----:B------:R-:W-:-:S05]  /*2ba20*/  LEA.HI.X R5, R208, R24, R221, 0x2, P0 ;  /* 0x00000018d0057211 */ /* 0x000fca00000f14dd */
[----:B--2---:R0:W-:Y:S01]  /*2ba30*/  ST.E.64 desc[UR40][R4.64], R6 ;  /* 0x0000000604007985 */ /* 0x0041e2000c101b28 */
[----:B------:R-:W-:Y:S05]  /*2ba40*/  BRA `(.L_x_6311) ;  /* 0x0000000c00d07947 */ /* 0x000fea0003800000 */
.L_x_6304:
        /* <DEDUP_REMOVED lines=11> */
[----:B------:R-:W2:Y:S01]  /*2bb00*/  @P1 LDG.E R3, desc[UR40][R4.64] ;  /* 0x0000002804031981 */ /* 0x000ea2000c1e1900 */
        /* <DEDUP_REMOVED lines=9> */
[----:B------:R-:W-:Y:S01]  /*2bba0*/  ISETP.GT.AND P0, PT, R218, 0x3f, PT ;  /* 0x0000003fda00780c */ /* 0x000fe20003f04270 */
[----:B------:R-:W-:Y:S01]  /*2bbb0*/  UMOV UR4, URZ ;  /* 0x0000003f00047c82 */ /* 0x000fe20008000000 */
[----:B------:R-:W-:-:S08]  /*2bbc0*/  ULOP3.LUT UR11, UR42, 0xffff, URZ, 0xc0, !UPT ;  /* 0x0000ffff2a0b7892 */ /* 0x000fd0000f8ec03f */
[----:B------:R-:W-:Y:S01]  /*2bbd0*/  @!UP1 ULDC UR8, c[0x0][0xbd4] ;  /* 0x0002f50000089ab9 */ /* 0x000fe20000000800 */
[----:B--2---:R-:W-:Y:S01]  /*2bbe0*/  @P1 R2UR UR4, R3 ;  /* 0x00000000030412ca */ /* 0x004fe200000e0000 */
[----:B0-----:R-:W-:-:S14]  /*2bbf0*/  @P2 BRA `(.L_x_6316) ;  /* 0x0000000000102947 */ /* 0x001fdc0003800000 */
[----:B------:R-:W-:Y:S05]  /*2bc00*/  @!P1 BRA `(.L_x_6316) ;  /* 0x00000000000c9947 */ /* 0x000fea0003800000 */
[----:B------:R-:W2:Y:S04]  /*2bc10*/  LDG.E R3, desc[UR40][R4.64] ;  /* 0x0000002804037981 */ /* 0x000ea8000c1e1900 */
[----:B-----5:R-:W2:Y:S02]  /*2bc20*/  LDG.E R0, desc[UR40][R4.64+0x4] ;  /* 0x0000042804007981 */ /* 0x020ea4000c1e1900 */
[----:B--2---:R-:W-:-:S07]  /*2bc30*/  IMAD.IADD R0, R0, 0x1, -R3 ;  /* 0x0000000100007824 */ /* 0x004fce00078e0a03 */
.L_x_6316:
[----:B------:R-:W-:Y:S01]  /*2bc40*/  USHF.R.S32.HI UR10, URZ, 0x1f, UR44 ;  /* 0x0000001f3f0a7899 */ /* 0x000fe2000801142c */
[----:B------:R-:W-:Y:S01]  /*2bc50*/  BSSY B1, `(.L_x_6317) ;  /* 0x000003c000017945 */ /* 0x000fe20003800000 */
[----:B------:R-:W-:Y:S02]  /*2bc60*/  USHF.R.S32.HI UR23, URZ, 0x1f, UR4 ;  /* 0x0000001f3f177899 */ /* 0x000fe40008011404 */
[----:B------:R-:W-:Y:S02]  /*2bc70*/  USEL UR9, UR44, URZ, !UP0 ;  /* 0x0000003f2c097287 */ /* 0x000fe4000c000000 */
[----:B------:R-:W-:Y:S01]  /*2bc80*/  USEL UR10, UR10, URZ, !UP0 ;  /* 0x0000003f0a0a7287 */ /* 0x000fe2000c000000 */
[----:B------:R-:W-:Y:S11]  /*2bc90*/  @P0 BRA `(.L_x_6318) ;  /* 0x0000000000dc0947 */ /* 0x000ff60003800000 */
        /* <DEDUP_REMOVED lines=17> */
[----:B------:R-:W-:Y:S02]  /*2bdb0*/  UIMAD UR15, UR15, UR9, URZ ;  /* 0x000000090f0f72a4 */ /* 0x000fe4000f8e023f */
[----:B------:R-:W1:Y:S01]  /*2bdc0*/  @P0 LDC R5, c[0x0][0xcf0] ;  /* 0x00033c00ff050b82 */ /* 0x000e620000000800 */
[----:B------:R-:W-:Y:S01]  /*2bdd0*/  ULDC.64 UR12, c[0x0][UR21+0x218] ;  /* 0x00008600150c7abb */ /* 0x000fe20008000a00 */
[----:B------:R-:W-:-:S02]  /*2bde0*/  UIMAD.WIDE.U32 UR24, UR16, UR20, URZ ;  /* 0x00000014101872a5 */ /* 0x000fc4000f8e003f */
[----:B------:R-:W-:Y:S02]  /*2bdf0*/  UIMAD.WIDE.U32 UR18, UR12, UR11, URZ ;  /* 0x0000000b0c1272a5 */ /* 0x000fe4000f8e003f */
[----:B------:R-:W-:Y:S02]  /*2be00*/  UIMAD UR22, UR13, UR11, URZ ;  /* 0x0000000b0d1672a4 */ /* 0x000fe4000f8e023f */
[----:B------:R-:W-:Y:S02]  /*2be10*/  UIMAD UR16, UR17, UR20, URZ ;  /* 0x00000014111072a4 */ /* 0x000fe4000f8e023f */
[----:B------:R-:W-:Y:S02]  /*2be20*/  UIMAD.WIDE.U32 UR12, UR14, UR9, URZ ;  /* 0x000000090e0c72a5 */ /* 0x000fe4000f8e003f */
[----:B------:R-:W-:Y:S02]  /*2be30*/  UIMAD UR15, UR14, UR10, UR15 ;  /* 0x0000000a0e0f72a4 */ /* 0x000fe4000f8e020f */
[----:B------:R-:W-:Y:S01]  /*2be40*/  UIADD3 UR16, UR25, UR16, URZ ;  /* 0x0000001019107290 */ /* 0x000fe2000fffe03f */
[----:B0-----:R-:W-:Y:S01]  /*2be50*/  @P0 IMAD.HI.U32 R4, R6, R3, RZ ;  /* 0x0000000306040227 */ /* 0x001fe200078e00ff */
[----:B------:R-:W-:-:S02]  /*2be60*/  UIADD3 UR22, UR19, UR22, URZ ;  /* 0x0000001613167290 */ /* 0x000fc4000fffe03f */
[----:B------:R-:W-:Y:S01]  /*2be70*/  UIADD3 UR18, UP1, UP2, UR12, UR18, UR4 ;  /* 0x000000120c127290 */ /* 0x000fe2000fa3e004 */
[----:B------:R-:W-:Y:S01]  /*2be80*/  IMAD.MOV.U32 R3, RZ, RZ, R6 ;  /* 0x000000ffff037224 */ /* 0x000fe200078e0006 */
[----:B------:R-:W-:Y:S01]  /*2be90*/  UIADD3 UR14, UR13, UR15, URZ ;  /* 0x0000000f0d0e7290 */ /* 0x000fe2000fffe03f */
        /* <DEDUP_REMOVED lines=23> */
.L_x_6318:
[----:B------:R-:W-:Y:S05]  /*2c010*/  BSYNC B1 ;  /* 0x0000000000017941 */ /* 0x000fea0003800000 */
.L_x_6317:
        /* <DEDUP_REMOVED lines=8> */
[----:B------:R-:W-:Y:S01]  /*2c0a0*/  ISETP.GE.AND P2, PT, R160, UR16, PT ;  /* 0x00000010a0007c0c */ /* 0x000fe2000bf46270 */
[----:B------:R-:W-:Y:S01]  /*2c0b0*/  UIMAD.WIDE.U32 UR12, UR4, UR14, URZ ;  /* 0x0000000e040c72a5 */ /* 0x000fe2000f8e003f */
[----:B0-----:R-:W-:Y:S01]  /*2c0c0*/  SEL R6, RZ, 0xffffffff, P1 ;  /* 0xffffffffff067807 */ /* 0x001fe20000800000 */
[----:B------:R-:W-:Y:S01]  /*2c0d0*/  UIMAD UR8, UR4, UR15, UR8 ;  /* 0x0000000f040872a4 */ /* 0x000fe2000f8e0208 */
[----:B------:R-:W-:Y:S01]  /*2c0e0*/  SEL R4, RZ, 0x1, P2 ;  /* 0x00000001ff047807 */ /* 0x000fe20001000000 */
[----:B------:R-:W-:Y:S01]  /*2c0f0*/  IMAD R3, R220, 0x20, R210 ;  /* 0x00000020dc037824 */ /* 0x000fe200078e02d2 */
[----:B------:R-:W-:Y:S01]  /*2c100*/  ISETP.GE.AND P2, PT, R158, UR16, PT ;  /* 0x000000109e007c0c */ /* 0x000fe2000bf46270 */
[----:B------:R-:W-:Y:S01]  /*2c110*/  IMAD.SHL.U32 R9, R6, 0x2, RZ ;  /* 0x0000000206097824 */ /* 0x000fe200078e00ff */
[----:B------:R-:W-:Y:S01]  /*2c120*/  UIADD3 UR13, UR13, UR8, URZ ;  /* 0x000000080d0d7290 */ /* 0x000fe2000fffe03f */
[----:B------:R-:W-:Y:S01]  /*2c130*/  IMAD.U32 R8, RZ, RZ, UR43 ;  /* 0x0000002bff087e24 */ /* 0x000fe2000f8e00ff */
[----:B------:R-:W-:Y:S01]  /*2c140*/  ULDC.64 UR14, c[0x0][0xbe8] ;  /* 0x0002fa00000e7ab9 */ /* 0x000fe20000000a00 */
[----:B------:R-:W-:Y:S01]  /*2c150*/  ISETP.GE.AND P1, PT, R157, UR16, PT ;  /* 0x000000109d007c0c */ /* 0x000fe2000bf26270 */
[----:B------:R-:W-:Y:S01]  /*2c160*/  UIMAD.WIDE.U32 UR12, UR11, UR14, UR12 ;  /* 0x0000000e0b0c72a5 */ /* 0x000fe2000f8e000c */
[----:B------:R-:W-:Y:S01]  /*2c170*/  LOP3.LUT R6, R9, 0x2, R4, 0xe2, !PT ;  /* 0x0000000209067812 */ /* 0x000fe200078ee204 */
[----:B------:R-:W-:Y:S01]  /*2c180*/  IMAD R8, R8, 0x40, R3 ;  /* 0x0000004008087824 */ /* 0x000fe200078e0203 */
[----:B------:R-:W-:Y:S01]  /*2c190*/  SEL R4, RZ, 0xffffffff, P2 ;  /* 0xffffffffff047807 */ /* 0x000fe20001000000 */
[----:B------:R-:W-:Y:S01]  /*2c1a0*/  UIMAD UR13, UR11, UR15, UR13 ;  /* 0x0000000f0b0d72a4 */ /* 0x000fe2000f8e020d */
[----:B------:R-:W-:Y:S01]  /*2c1b0*/  SEL R9, RZ, 0xffffffff, P1 ;  /* 0xffffffffff097807 */ /* 0x000fe20000800000 */
[----:B------:R-:W-:Y:S01]  /*2c1c0*/  IMAD.MOV.U32 R3, RZ, RZ, R8 ;  /* 0x000000ffff037224 */ /* 0x000fe200078e0008 */
[----:B-1----:R-:W-:Y:S01]  /*2c1d0*/  ISETP.NE.AND P0, PT, R11, 0x1, PT ;  /* 0x000000010b00780c */ /* 0x002fe20003f05270 */
[----:B------:R-:W-:Y:S01]  /*2c1e0*/  ULDC.64 UR14, c[0x0][0xbf0] ;  /* 0x0002fc00000e7ab9 */ /* 0x000fe20000000a00 */
[----:B------:R-:W-:Y:S01]  /*2c1f0*/  IMAD.SHL.U32 R13, R4, 0x4, RZ ;  /* 0x00000004040d7824 */ /* 0x000fe200078e00ff */
[----:B------:R-:W-:Y:S01]  /*2c200*/  UIMAD UR10, UR10, UR14, URZ ;  /* 0x0000000e0a0a72a4 */ /* 0x000fe2000f8e023f */
[----:B------:R-:W-:Y:S01]  /*2c210*/  IMAD.SHL.U32 R9, R9, 0x8, RZ ;  /* 0x0000000809097824 */ /* 0x000fe200078e00ff */
[----:B------:R-:W-:Y:S01]  /*2c220*/  ISETP.GE.AND P2, PT, R161, UR16, PT ;  /* 0x00000010a1007c0c */ /* 0x000fe2000bf46270 */
[----:B-----5:R-:W-:Y:S01]  /*2c230*/  IMAD R25, R0, R11, RZ ;  /* 0x0000000b00197224 */ /* 0x020fe200078e02ff */
[----:B------:R-:W-:Y:S01]  /*2c240*/  UIMAD UR4, UR9, UR15, UR10 ;  /* 0x0000000f090472a4 */ /* 0x000fe2000f8e020a */
[----:B------:R-:W-:Y:S01]  /*2c250*/  LOP3.LUT R6, R13, 0x4, R6, 0xe2, !PT ;  /* 0x000000040d067812 */ /* 0x000fe200078ee206 */
[----:B------:R-:W-:Y:S01]  /*2c260*/  UIMAD.WIDE.U32 UR8, UR9, UR14, UR12 ;  /* 0x0000000e090872a5 */ /* 0x000fe2000f8e000c */
[----:B------:R-:W-:Y:S01]  /*2c270*/  SEL R0, RZ, 0x80, P2 ;  /* 0x00000080ff007807 */ /* 0x000fe20001000000 */
[----:B------:R-:W-:Y:S01]  /*2c280*/  BSSY B1, `(.L_x_6319) ;  /* 0x000004c000017945 */ /* 0x000fe20003800000 */
[----:B------:R-:W-:Y:S01]  /*2c290*/  LOP3.LUT R10, R9, 0x8, R6, 0xe2, !PT ;  /* 0x00000008090a7812 */ /* 0x000fe200078ee206 */
[----:B------:R-:W0:Y:S01]  /*2c2a0*/  @P0 LDC R5, c[0x0][0xcec] ;  /* 0x00033b00ff050b82 */ /* 0x000e220000000800 */
[----:B------:R-:W-:-:S07]  /*2c2b0*/  UIADD3 UR4, UR9, UR4, URZ ;  /* 0x0000000409047290 */ /* 0x000fce000fffe03f */
[----:B------:R-:W1:Y:S01]  /*2c2c0*/  @P0 LDC R7, c[0x0][0xcf0] ;  /* 0x00033c00ff070b82 */ /* 0x000e620000000800 */
        /* <DEDUP_REMOVED lines=13> */
[----:B------:R-:W-:Y:S02]  /*2c3a0*/  IMAD R7, R11, R7, R8 ;  /* 0x000000070b077224 */ /* 0x000fe400078e0208 */
[----:B------:R-:W-:Y:S02]  /*2c3b0*/  IMAD.SHL.U32 R13, R9, 0x10, RZ ;  /* 0x00000010090d7824 */ /* 0x000fe400078e00ff */
[----:B------:R-:W-:Y:S01]  /*2c3c0*/  IMAD R9, R3, UR9, R6 ;  /* 0x0000000903097c24 */ /* 0x000fe2000f8e0206 */
[----:B------:R-:W-:Y:S01]  /*2c3d0*/  SEL R6, RZ, 0xffffffff, P0 ;  /* 0xffffffffff067807 */ /* 0x000fe20000000000 */
[----:B------:R-:W-:Y:S01]  /*2c3e0*/  ULDC.64 UR8, c[0x0][0xbd8] ;  /* 0x0002f60000087ab9 */ /* 0x000fe20000000a00 */
[----:B------:R-:W-:Y:S01]  /*2c3f0*/  SHF.R.S32.HI R3, RZ, 0x1f, R7 ;  /* 0x0000001fff037819 */ /* 0x000fe20000011407 */
[----:B------:R-:W-:Y:S01]  /*2c400*/  IMAD.IADD R5, R5, 0x1, R9 ;  /* 0x0000000105057824 */ /* 0x000fe200078e0209 */
[----:B------:R-:W-:Y:S01]  /*2c410*/  LOP3.LUT R10, R13, 0x10, R10, 0xe2, !PT ;  /* 0x000000100d0a7812 */ /* 0x000fe200078ee20a */
[----:B------:R-:W-:Y:S01]  /*2c420*/  IMAD.SHL.U32 R13, R6, 0x20, RZ ;  /* 0x00000020060d7824 */ /* 0x000fe200078e00ff */
[----:B------:R-:W-:Y:S01]  /*2c430*/  ISETP.GE.AND P0, PT, R162, UR16, PT ;  /* 0x00000010a2007c0c */ /* 0x000fe2000bf06270 */
[----:B------:R-:W-:-:S02]  /*2c440*/  IMAD R6, R3, UR8, RZ ;  /* 0x0000000803067c24 */ /* 0x000fc4000f8e02ff */
[----:B------:R-:W-:Y:S01]  /*2c450*/  IMAD.WIDE.U32 R4, R7, UR8, R4 ;  /* 0x0000000807047c25 */ /* 0x000fe2000f8e0004 */
[----:B------:R-:W-:-:S03]  /*2c460*/  LOP3.LUT R10, R13, 0x20, R10, 0xe2, !PT ;  /* 0x000000200d0a7812 */ /* 0x000fc600078ee20a */
[----:B------:R-:W-:Y:S01]  /*2c470*/  IMAD R3, R7, UR9, R6 ;  /* 0x0000000907037c24 */ /* 0x000fe2000f8e0206 */
[----:B------:R-:W-:Y:S01]  /*2c480*/  ULDC.64 UR8, c[0x0][0xb80] ;  /* 0x0002e00000087ab9 */ /* 0x000fe20000000a00 */
[----:B------:R-:W-:Y:S01]  /*2c490*/  IMAD.U32 R7, RZ, RZ, UR43 ;  /* 0x0000002bff077e24 */ /* 0x000fe2000f8e00ff */
[C---:B------:R-:W-:Y:S01]  /*2c4a0*/  LEA R20, P1, R4.reuse, UR8, 0x1 ;  /* 0x0000000804147c11 */ /* 0x040fe2000f8208ff */
[----:B------:R-:W-:Y:S02]  /*2c4b0*/  IMAD.IADD R3, R5, 0x1, R3 ;  /* 0x0000000105037824 */ /* 0x000fe400078e0203 */
[----:B------:R-:W-:Y:S01]  /*2c4c0*/  IMAD R26, R7, 0x40, R210 ;  /* 0x00000040071a7824 */ /* 0x000fe200078e02d2 */
[----:B------:R-:W-:Y:S01]  /*2c4d0*/  SEL R7, RZ, 0x40, P0 ;  /* 0x00000040ff077807 */ /* 0x000fe20000000000 */
[----:B------:R0:W1:Y:S01]  /*2c4e0*/  SHFL.IDX PT, R6, R20, RZ, 0x181f ;  /* 0x00181fff14067589 */ /* 0x00006200000e0000 */
[----:B------:R-:W-:Y:S02]  /*2c4f0*/  LEA.HI.X R3, R4, UR9, R3, 0x1, P1 ;  /* 0x0000000904037c11 */ /* 0x000fe400088f0c03 */
[----:B------:R-:W-:-:S02]  /*2c500*/  ISETP.GE.AND P0, PT, R26, R25, PT ;  /* 0x000000191a00720c */ /* 0x000fc40003f06270 */
[----:B------:R-:W-:Y:S02]  /*2c510*/  LOP3.LUT R21, R10, R7, RZ, 0xfc, !PT ;  /* 0x000000070a157212 */ /* 0x000fe400078efcff */
[----:B------:R0:W2:Y:S02]  /*2c520*/  SHFL.IDX PT, R7, R3, RZ, 0x181f ;  /* 0x00181fff03077589 */ /* 0x0000a400000e0000 */
        /* <DEDUP_REMOVED lines=33> */
.L_x_6320:
[----:B------:R-:W-:Y:S05]  /*2c740*/  BSYNC B1 ;  /* 0x0000000000017941 */ /* 0x000fea0003800000 */
.L_x_6319:
        /* <DEDUP_REMOVED lines=9> */
[----:B------:R-:W-:-:S05]  /*2c7e0*/  LOP3.LUT P1, RZ, R21, 0x40, RZ, 0xc0, !PT ;  /* 0x0000004015ff7812 */ /* 0x000fca000782c0ff */
[CC--:B-1----:R-:W-:Y:S02]  /*2c7f0*/  @!P2 LEA R8, P0, R159.reuse, R6.reuse, 0x1 ;  /* 0x000000069f08a211 */ /* 0x0c2fe400078008ff */
[----:B--2---:R-:W-:Y:S02]  /*2c800*/  @!P3 IMAD.WIDE R4, R160, 0x2, R6 ;  /* 0x00000002a004b825 */ /* 0x004fe400078e0206 */
[-C--:B------:R-:W-:Y:S02]  /*2c810*/  @!P2 LEA.HI.X R9, R159, R7.reuse, R217, 0x1, P0 ;  /* 0x000000079f09a211 */ /* 0x080fe400000f0cd9 */
[----:B------:R-:W-:Y:S01]  /*2c820*/  @!P5 LEA R10, P0, R158, R6, 0x1 ;  /* 0x000000069e0ad211 */ /* 0x000fe200078008ff */
[----:B------:R0:W-:Y:S01]  /*2c830*/  @!P3 ST.E.128 desc[UR40][R4.64], RZ ;  /* 0x000000ff0400b985 */ /* 0x0001e2000c101d28 */
[----:B------:R-:W-:Y:S02]  /*2c840*/  ISETP.GE.AND P3, PT, R156, UR16, PT ;  /* 0x000000109c007c0c */ /* 0x000fe4000bf66270 */
[----:B------:R-:W-:Y:S01]  /*2c850*/  @!P5 LEA.HI.X R11, R158, R7, R216, 0x1, P0 ;  /* 0x000000079e0bd211 */ /* 0x000fe200000f0cd8 */
[----:B------:R1:W-:Y:S01]  /*2c860*/  @!P2 ST.E.128 desc[UR40][R8.64], RZ ;  /* 0x000000ff0800a985 */ /* 0x0003e2000c101d28 */
[----:B------:R-:W-:-:S02]  /*2c870*/  ISETP.GE.AND P2, PT, R17, UR16, PT ;  /* 0x0000001011007c0c */ /* 0x000fc4000bf46270 */
[----:B------:R-:W-:Y:S01]  /*2c880*/  LOP3.LUT P0, RZ, R24, 0x80, RZ, 0xc0, !PT ;  /* 0x0000008018ff7812 */ /* 0x000fe2000780c0ff */
[----:B------:R1:W-:Y:S01]  /*2c890*/  @!P5 ST.E.128 desc[UR40][R10.64], RZ ;  /* 0x000000ff0a00d985 */ /* 0x0003e2000c101d28 */
[----:B------:R-:W-:-:S04]  /*2c8a0*/  @!P4 LEA R12, P6, R157, R6, 0x1 ;  /* 0x000000069d0cc211 */ /* 0x000fc800078c08ff */
[----:B------:R-:W-:Y:S02]  /*2c8b0*/  @!P4 LEA.HI.X R13, R157, R7, R215, 0x1, P6 ;  /* 0x000000079d0dc211 */ /* 0x000fe400030f0cd7 */
[----:B------:R-:W-:-:S03]  /*2c8c0*/  @!P3 LEA R14, P5, R156, R6, 0x1 ;  /* 0x000000069c0eb211 */ /* 0x000fc600078a08ff */
[----:B------:R1:W-:Y:S01]  /*2c8d0*/  @!P4 ST.E.128 desc[UR40][R12.64], RZ ;  /* 0x000000ff0c00c985 */ /* 0x0003e2000c101d28 */
[-C--:B0-----:R-:W-:Y:S02]  /*2c8e0*/  @!P2 LEA R4, P6, R17, R6.reuse, 0x1 ;  /* 0x000000061104a211 */ /* 0x081fe400078c08ff */
        /* <DEDUP_REMOVED lines=10> */
.L_x_6311:
[----:B------:R-:W-:Y:S05]  /*2c990*/  BSYNC B0 ;  /* 0x0000000000007941 */ /* 0x000fea0003800000 */
.L_x_6303:
[----:B------:R-:W-:Y:S02]  /*2c9a0*/  ULDC UR4, c[0x0][0xd3c] ;  /* 0x00034f0000047ab9 */ /* 0x000fe40000000800 */
[----:B------:R-:W-:-:S06]  /*2c9b0*/  UISETP.GE.AND UP0, UPT, UR6, UR4, UPT ;  /* 0x000000040600728c */ /* 0x000fcc000bf06270 */
[----:B------:R-:W-:-:S13]  /*2c9c0*/  PLOP3.LUT P0, PT, PT, PT, UP0, 0x80, 0x0 ;  /* 0x000000000000781c */ /* 0x000fda0003f0f008 */
[----:B------:R-:W-:Y:S05]  /*2c9d0*/  @!P0 BRA `(.L_x_6321) ;  /* 0xfffffd4800e88947 */ /* 0x000fea000383ffff */
[----:B------:R-:W-:Y:S05]  /*2c9e0*/  EXIT ;  /* 0x000000000000794d */ /* 0x000fea0003800000 */
.L_x_6181:
        /* <DEDUP_REMOVED lines=14> */
[----:B0-----:R0:W-:Y:S01]  /*2cad0*/  STL.128 [R1+0x440], R4 ;  /* 0x0004400401007387 */ /* 0x0011e20000100c00 */
[----:B------:R-:W-:Y:S06]  /*2cae0*/  BAR.ARV 0x4, 0x180 ;  /* 0x0106000000007b1d */ /* 0x000fec0000002000 */
[----:B------:R-:W-:Y:S05]  /*2caf0*/  BRA `(.L_x_6323) ;  /* 0x0000000c00b47947 */ /* 0x000fea0003800000 */
.L_x_6322:
[----:B------:R-:W0:Y:S01]  /*2cb00*/  S2R R0, SR_TID.X ;  /* 0x0000000000007919 */ /* 0x000e220000002100 */
        /* <DEDUP_REMOVED lines=43> */
.L_x_6326:
        /* <DEDUP_REMOVED lines=39> */
.L_x_6324:
        /* <DEDUP_REMOVED lines=12> */
.L_x_6327:
[----:B----4-:R-:W-:Y:S01]  /*2d0f0*/  IMAD R2, R8, UR5, R9 ;  /* 0x0000000508027c24 */ /* 0x010fe2000f8e0209 */
[----:B-1----:R-:W-:Y:S01]  /*2d100*/  ISETP.NE.AND P0, PT, R7, 0x1, PT ;  /* 0x000000010700780c */ /* 0x002fe20003f05270 */
[----:B------:R-:W-:-:S03]  /*2d110*/  VIADD R12, R10, UR4 ;  /* 0x000000040a0c7c36 */ /* 0x000fc60008000000 */
[----:B------:R1:W-:Y:S01]  /*2d120*/  STL [R1+0x440], R2 ;  /* 0x0004400201007387 */ /* 0x0003e20000100800 */
[----:B0-----:R-:W-:-:S03]  /*2d130*/  IADD3 R5, -R2, UR6, RZ ;  /* 0x0000000602057c10 */ /* 0x001fc6000fffe1ff */
[----:B------:R1:W-:Y:S05]  /*2d140*/  STL [R1+0x44c], R12 ;  /* 0x00044c0c01007387 */ /* 0x0003ea0000100800 */
[----:B------:R-:W-:Y:S05]  /*2d150*/  @!P0 BRA `(.L_x_6328) ;  /* 0x0000000000e08947 */ /* 0x000fea0003800000 */
[-C--:B--2---:R-:W-:Y:S02]  /*2d160*/  IABS R6, R4.reuse ;  /* 0x0000000400067213 */ /* 0x084fe40000000000 */
[----:B------:R-:W-:Y:S02]  /*2d170*/  IABS R8, R7 ;  /* 0x0000000700087213 */ /* 0x000fe40000000000 */
[----:B------:R-:W0:Y:S08]  /*2d180*/  I2F.RP R9, R6 ;  /* 0x0000000600097306 */ /* 0x000e300000209400 */
[----:B------:R-:W2:Y:S08]  /*2d190*/  I2F.RP R10, R8 ;  /* 0x00000008000a7306 */ /* 0x000eb00000209400 */
[----:B0-----:R-:W1:Y:S08]  /*2d1a0*/  MUFU.RCP R9, R9 ;  /* 0x0000000900097308 */ /* 0x001e700000001000 */
[----:B--2---:R-:W-:Y:S01]  /*2d1b0*/  MUFU.RCP R10, R10 ;  /* 0x0000000a000a7308 */ /* 0x004fe20000001000 */
[----:B-1----:R-:W-:Y:S01]  /*2d1c0*/  VIADD R2, R9, 0xffffffe ;  /* 0x0ffffffe09027836 */ /* 0x002fe20000000000 */
[----:B------:R-:W-:-:S06]  /*2d1d0*/  IABS R9, R4 ;  /* 0x0000000400097213 */ /* 0x000fcc0000000000 */
[----:B---3--:R0:W1:Y:S02]  /*2d1e0*/  F2I.FTZ.U32.TRUNC.NTZ R3, R2 ;  /* 0x0000000200037305 */ /* 0x008064000021f000 */
        /* <DEDUP_REMOVED lines=8> */
[----:B------:R-:W-:Y:S02]  /*2d270*/  VIADD R3, R10, 0xffffffe ;  /* 0x0ffffffe0a037836 */ /* 0x000fe40000000000 */
[----:B------:R-:W-:Y:S01]  /*2d280*/  IMAD.MOV.U32 R2, RZ, RZ, RZ ;  /* 0x000000ffff027224 */ /* 0x000fe200078e00ff */
[----:B------:R-:W-:-:S03]  /*2d290*/  ISETP.GT.U32.AND P1, PT, R6, R11, PT ;  /* 0x0000000b0600720c */ /* 0x000fc60003f24070 */
        /* <DEDUP_REMOVED lines=36> */
.L_x_6328:
[----:B-1-3--:R-:W0:Y:S02]  /*2d4e0*/  LDC.64 R2, c[0x0][0xd90] ;  /* 0x00036400ff027b82 */ /* 0x00ae240000000a00 */
        /* <DEDUP_REMOVED lines=60> */
.L_x_6329:
[----:B01----:R-:W-:-:S05]  /*2d8b0*/  LOP3.LUT R3, RZ, R2, RZ, 0x33, !PT ;  /* 0x00000002ff037212 */ /* 0x003fca00078e33ff */
[----:B------:R-:W-:-:S05]  /*2d8c0*/  IMAD.IADD R2, R4, 0x1, R3 ;  /* 0x0000000104027824 */ /* 0x000fca00078e0203 */
[----:B------:R1:W-:Y:S01]  /*2d8d0*/  STL [R1+0x444], R2 ;  /* 0x0004440201007387 */ /* 0x0003e20000100800 */
[----:B------:R-:W-:Y:S05]  /*2d8e0*/  BRA `(.L_x_6330) ;  /* 0x0000000000107947 */ /* 0x000fea0003800000 */
.L_x_6325:
[----:B------:R-:W-:Y:S01]  /*2d8f0*/  IMAD.U32 R2, RZ, RZ, UR6 ;  /* 0x00000006ff027e24 */ /* 0x000fe2000f8e00ff */
[----:B------:R0:W-:Y:S04]  /*2d900*/  STL [R1+0x444], RZ ;  /* 0x000444ff01007387 */ /* 0x0001e80000100800 */
[----:B------:R0:W-:Y:S04]  /*2d910*/  STL [R1+0x448], RZ ;  /* 0x000448ff01007387 */ /* 0x0001e80000100800 */
[----:B------:R0:W-:Y:S02]  /*2d920*/  STL [R1+0x440], R2 ;  /* 0x0004400201007387 */ /* 0x0001e40000100800 */
.L_x_6330:
[----:B------:R-:W2:Y:S04]  /*2d930*/  LDL R4, [R1+0x440] ;  /* 0x0004400001047983 */ /* 0x000ea80000100800 */
        /* <DEDUP_REMOVED lines=9> */
.L_x_6323:
[----:B--2---:R-:W2:Y:S01]  /*2d9d0*/  LDL R0, [R1+0x44c] ;  /* 0x00044c0001007983 */ /* 0x004ea20000100800 */
[----:B------:R-:W-:-:S03]  /*2d9e0*/  ULDC UR4, c[0x0][0xd3c] ;  /* 0x00034f0000047ab9 */ /* 0x000fc60000000800 */
[----:B------:R3:W-:Y:S04]  /*2d9f0*/  STL [R1+0x450], RZ ;  /* 0x000450ff01007387 */ /* 0x0007e80000100800 */
[----:B------:R3:W-:Y:S01]  /*2da00*/  STL [R1+0x4a4], RZ ;  /* 0x0004a4ff01007387 */ /* 0x0007e20000100800 */
[----:B--2---:R-:W-:Y:S01]  /*2da10*/  ISETP.GE.AND P0, PT, R0, UR4, PT ;  /* 0x0000000400007c0c */ /* 0x004fe2000bf06270 */
[----:B------:R-:W-:-:S05]  /*2da20*/  IMAD.MOV.U32 R0, RZ, RZ, 0x1 ;  /* 0x00000001ff007424 */ /* 0x000fca00078e00ff */
[----:B------:R3:W-:Y:S07]  /*2da30*/  STL [R1+0x458], R0 ;  /* 0x0004580001007387 */ /* 0x0007ee0000100800 */
[----:B------:R-:W-:Y:S05]  /*2da40*/  @P0 BRA `(.L_x_6331) ;  /* 0x0000007800d00947 */ /* 0x000fea0003800000 */
[----:B0-----:R-:W0:Y:S01]  /*2da50*/  S2R R5, SR_TID.X ;  /* 0x0000000000057919 */ /* 0x001e220000002100 */
[----:B------:R-:W2:Y:S01]  /*2da60*/  S2UR UR5, SR_CgaCtaId ;  /* 0x00000000000579c3 */ /* 0x000ea20000008800 */
[----:B------:R-:W-:Y:S01]  /*2da70*/  UMOV UR4, 0x400 ;  /* 0x0000040000047882 */ /* 0x000fe20000000000 */
[----:B------:R-:W-:Y:S01]  /*2da80*/  BSSY B8, `(.L_x_6331) ;  /* 0x00007b0000087945 */ /* 0x000fe20003800000 */
[----:B------:R-:W-:Y:S01]  /*2da90*/  STL [R1+0x4a4], RZ ;  /* 0x0004a4ff01007387 */ /* 0x000fe20000100800 */
[----:B------:R-:W-:Y:S01]  /*2daa0*/  ULDC UR36, c[0x0][0xc] ;  /* 0x0000030000247ab9 */ /* 0x000fe20000000800 */
[----:B------:R-:W-:Y:S02]  /*2dab0*/  ULDC.64 UR38, c[0x0][0x198] ;  /* 0x0000660000267ab9 */ /* 0x000fe40000000a00 */
[----:B------:R-:W-:Y:S01]  /*2dac0*/  STL [R1+0x450], RZ ;  /* 0x000450ff01007387 */ /* 0x000fe20000100800 */
[----:B--2---:R-:W-:-:S06]  /*2dad0*/  ULEA UR4, UR5, UR4, 0x18 ;  /* 0x0000000405047291 */ /* 0x004fcc000f8ec03f */
[----:B------:R-:W-:Y:S01]  /*2dae0*/  IMAD.U32 R18, RZ, RZ, UR4 ;  /* 0x00000004ff127e24 */ /* 0x000fe2000f8e00ff */
[C---:B0-----:R-:W-:Y:S01]  /*2daf0*/  LOP3.LUT R4, R5.reuse, 0x7f, RZ, 0xc0, !PT ;  /* 0x0000007f05047812 */ /* 0x041fe200078ec0ff */
[----:B---3--:R-:W-:-:S05]  /*2db00*/  IMAD.SHL.U32 R0, R5, 0x8, RZ ;  /* 0x0000000805007824 */ /* 0x008fca00078e00ff */
        /* <DEDUP_REMOVED lines=9> */
[----:B------:R-:W-:Y:S01]  /*2dba0*/  IMAD.MOV.U32 R2, RZ, RZ, 0x1 ;  /* 0x00000001ff027424 */ /* 0x000fe200078e00ff */
[C---:B------:R-:W-:Y:S02]  /*2dbb0*/  LOP3.LUT R4, R0.reuse, 0x40, RZ, 0xfc, !PT ;  /* 0x0000004000047812 */ /* 0x040fe400078efcff */
[----:B------:R0:W-:Y:S01]  /*2dbc0*/  STL [R1+0x454], R3 ;  /* 0x0004540301007387 */ /* 0x0001e20000100800 */
[----:B------:R-:W-:-:S03]  /*2dbd0*/  LOP3.LUT R4, R0, 0x100, RZ, 0xfc, !PT ;  /* 0x0000010000047812 */ /* 0x000fc600078efcff */
[----:B------:R1:W-:Y:S01]  /*2dbe0*/  STL [R1+0x458], R2 ;  /* 0x0004580201007387 */ /* 0x0003e20000100800 */
[C---:B0-----:R-:W-:Y:S02]  /*2dbf0*/  LOP3.LUT R3, R0.reuse, 0x80, RZ, 0xfc, !PT ;  /* 0x0000008000037812 */ /* 0x041fe400078efcff */
[C---:B------:R-:W-:Y:S02]  /*2dc00*/  LOP3.LUT R3, R0.reuse, 0x140, RZ, 0xfc, !PT ;  /* 0x0000014000037812 */ /* 0x040fe400078efcff */
[C---:B-1----:R-:W-:Y:S02]  /*2dc10*/  LOP3.LUT R2, R0.reuse, 0xc0, RZ, 0xfc, !PT ;  /* 0x000000c000027812 */ /* 0x042fe400078efcff */
[C---:B------:R-:W-:Y:S02]  /*2dc20*/  LOP3.LUT R2, R0.reuse, 0x180, RZ, 0xfc, !PT ;  /* 0x0000018000027812 */ /* 0x040fe400078efcff */
[----:B------:R-:W-:-:S07]  /*2dc30*/  LOP3.LUT R0, R0, 0x1c0, RZ, 0xfc, !PT ;  /* 0x000001c000007812 */ /* 0x000fce00078efcff */
.L_x_6465:
[----:B0-----:R-:W2:Y:S01]  /*2dc40*/  LDL R9, [R1+0x44c] ;  /* 0x00044c0001097983 */ /* 0x001ea20000100800 */
[----:B------:R-:W-:Y:S05]  /*2dc50*/  YIELD ;  /* 0x0000000000007946 */ /* 0x000fea0003800000 */
[----:B------:R-:W-:Y:S01]  /*2dc60*/  ULDC.64 UR4, c[0x0][0xb20] ;  /* 0x0002c80000047ab9 */ /* 0x000fe20000000a00 */
[----:B------:R-:W-:Y:S01]  /*2dc70*/  IMAD.MOV.U32 R0, RZ, RZ, RZ ;  /* 0x000000ffff007224 */ /* 0x000fe200078e00ff */
[----:B------:R-:W-:Y:S01]  /*2dc80*/  ISETP.NE.U32.AND P0, PT, RZ, UR4, PT ;  /* 0x00000004ff007c0c */ /* 0x000fe2000bf05070 */
[----:B-1--4-:R-:W0:Y:S01]  /*2dc90*/  LDC.64 R4, c[0x0][0xaf8] ;  /* 0x0002be00ff047b82 */ /* 0x012e220000000a00 */
        /* <DEDUP_REMOVED lines=41> */
.L_x_6332:
        /* <DEDUP_REMOVED lines=16> */
.L_x_6333:
[----:B------:R-:W-:Y:S05]  /*2e030*/  @!P1 BRA `(.L_x_6334) ;  /* 0x00000000000c9947 */ /* 0x000fea0003800000 */
[----:B------:R-:W3:Y:S04]  /*2e040*/  LDG.E R6, desc[UR40][R2.64] ;  /* 0x0000002802067981 */ /* 0x000ee8000c1e1900 */
[----:B------:R-:W3:Y:S02]  /*2e050*/  LDG.E R2, desc[UR40][R2.64+0x4] ;  /* 0x0000042802027981 */ /* 0x000ee4000c1e1900 */
[----:B---3--:R-:W-:-:S07]  /*2e060*/  IMAD.IADD R6, R2, 0x1, -R6 ;  /* 0x0000000102067824 */ /* 0x008fce00078e0a06 */
.L_x_6334:
        /* <DEDUP_REMOVED lines=34> */
.L_x_6337:
[----:B------:R-:W-:-:S13]  /*2e290*/  ISETP.NE.AND P0, PT, R3, 0x1, PT ;  /* 0x000000010300780c */ /* 0x000fda0003f05270 */
[----:B------:R-:W2:Y:S02]  /*2e2a0*/  @P0 LDC.64 R4, c[0x0][0xae0] ;  /* 0x0002b800ff040b82 */ /* 0x000ea40000000a00 */
[----:B--2---:R-:W-:-:S05]  /*2e2b0*/  @P0 IMAD.HI.U32 R4, R8, R4, RZ ;  /* 0x0000000408040227 */ /* 0x004fca00078e00ff */
[----:B------:R-:W-:-:S07]  /*2e2c0*/  @P0 SHF.R.U32.HI R8, RZ, R5, R4 ;  /* 0x00000005ff080219 */ /* 0x000fce0000011604 */
.L_x_6338:
[----:B------:R-:W-:Y:S05]  /*2e2d0*/  BSYNC B0 ;  /* 0x0000000000007941 */ /* 0x000fea0003800000 */
.L_x_6336:
[----:B------:R-:W-:-:S05]  /*2e2e0*/  IMAD R8, R8, R3, R3 ;  /* 0x0000000308087224 */ /* 0x000fca00078e0203 */
[----:B------:R-:W-:-:S07]  /*2e2f0*/  VIMNMX R2, R2, R8, PT ;  /* 0x0000000802027248 */ /* 0x000fce0003fe0100 */
.L_x_6335:
        /* <DEDUP_REMOVED lines=25> */
.L_x_6341:
[----:B------:R-:W-:-:S13]  /*2e490*/  ISETP.NE.AND P0, PT, R3, 0x1, PT ;  /* 0x000000010300780c */ /* 0x000fda0003f05270 */
[----:B--2---:R-:W2:Y:S02]  /*2e4a0*/  @P0 LDC.64 R4, c[0x0][0xae0] ;  /* 0x0002b800ff040b82 */ /* 0x004ea40000000a00 */
[----:B--2---:R-:W-:-:S05]  /*2e4b0*/  @P0 IMAD.HI.U32 R4, R6, R4, RZ ;  /* 0x0000000406040227 */ /* 0x004fca00078e00ff */
[----:B------:R-:W-:-:S07]  /*2e4c0*/  @P0 SHF.R.U32.HI R6, RZ, R5, R4 ;  /* 0x00000005ff060219 */ /* 0x000fce0000011604 */
.L_x_6342:
[----:B------:R-:W-:Y:S05]  /*2e4d0*/  BSYNC B0 ;  /* 0x0000000000007941 */ /* 0x000fea0003800000 */
.L_x_6340:
[----:B------:R-:W-:-:S05]  /*2e4e0*/  IMAD R3, R6, R3, RZ ;  /* 0x0000000306037224 */ /* 0x000fca00078e02ff */
[----:B------:R-:W-:-:S07]  /*2e4f0*/  VIMNMX R2, R2, R3, !PT ;  /* 0x0000000302027248 */ /* 0x000fce0007fe0100 */
.L_x_6339:
[----:B------:R-:W-:Y:S01]  /*2e500*/  SHF.R.S32.HI R3, RZ, 0x1f, R2 ;  /* 0x0000001fff037819 */ /* 0x000fe20000011402 */
[----:B------:R-:W-:Y:S01]  /*2e510*/  IMAD.MOV.U32 R5, RZ, RZ, RZ ;  /* 0x000000ffff057224 */ /* 0x000fe200078e00ff */
[----:B--2---:R-:W-:Y:S01]  /*2e520*/  SHF.R.U32.HI R4, RZ, 0x10, R7 ;  /* 0x00000010ff047819 */ /* 0x004fe20000011607 */
[----:B------:R-:W-:Y:S01]  /*2e530*/  BSSY B0, `(.L_x_6343) ;  /* 0x0000029000007945 */ /* 0x000fe20003800000 */
[----:B------:R-:W-:Y:S01]  /*2e540*/  LEA.HI R3, R3, R2, RZ, 0x6 ;  /* 0x0000000203037211 */ /* 0x000fe200078f30ff */
[----:B01----:R-:W-:Y:S01]  /*2e550*/  IMAD.MOV.U32 R10, RZ, RZ, R5 ;  /* 0x000000ffff0a7224 */ /* 0x003fe200078e0005 */
[----:B------:R-:W-:Y:S01]  /*2e560*/  ISETP.NE.AND P0, PT, R4, RZ, PT ;  /* 0x000000ff0400720c */ /* 0x000fe20003f05270 */
[----:B------:R0:W-:Y:S01]  /*2e570*/  STL [R1+0x488], R5 ;  /* 0x0004880501007387 */ /* 0x0001e20000100800 */
[----:B------:R-:W-:Y:S02]  /*2e580*/  SHF.R.S32.HI R3, RZ, 0x6, R3 ;  /* 0x00000006ff037819 */ /* 0x000fe40000011403 */
[----:B------:R-:W-:-:S02]  /*2e590*/  LOP3.LUT R8, R7, 0xff, RZ, 0xc0, !PT ;  /* 0x000000ff07087812 */ /* 0x000fc400078ec0ff */
[----:B------:R-:W-:-:S03]  /*2e5a0*/  VIMNMX R9, RZ, R3, !PT ;  /* 0x00000003ff097248 */ /* 0x000fc60007fe0100 */
[----:B------:R0:W-:Y:S01]  /*2e5b0*/  STL [R1+0x4a8], R8 ;  /* 0x0004a80801007387 */ /* 0x0001e20000100800 */
[----:B------:R-:W-:-:S03]  /*2e5c0*/  ISETP.GT.AND P1, PT, R0, R9, PT ;  /* 0x000000090000720c */ /* 0x000fc60003f24270 */
[----:B------:R0:W-:Y:S01]  /*2e5d0*/  STL [R1+0x484], R9 ;  /* 0x0004840901007387 */ /* 0x0001e20000100800 */
[----:B------:R-:W1:Y:S09]  /*2e5e0*/  @!P0 LDC R4, c[0x0][0xae8] ;  /* 0x0002ba00ff048b82 */ /* 0x000e720000000800 */
[----:B0-----:R-:W-:Y:S05]  /*2e5f0*/  @!P1 BRA `(.L_x_6344) ;  /* 0x0000000000709947 */ /* 0x001fea0003800000 */
[-C--:B-1----:R-:W-:Y:S02]  /*2e600*/  IABS R5, R4.reuse ;  /* 0x0000000400057213 */ /* 0x082fe40000000000 */
        /* <DEDUP_REMOVED lines=27> */
.L_x_6344:
[----:B------:R-:W-:Y:S05]  /*2e7c0*/  BSYNC B0 ;  /* 0x0000000000007941 */ /* 0x000fea0003800000 */
.L_x_6343:
[----:B------:R-:W-:Y:S01]  /*2e7d0*/  IMAD.MOV.U32 R3, RZ, RZ, R10 ;  /* 0x000000ffff037224 */ /* 0x000fe200078e000a */
[----:B------:R-:W-:Y:S03]  /*2e7e0*/  BSSY B7, `(.L_x_6345) ;  /* 0x00005bd000077945 */ /* 0x000fe60003800000 */
[----:B------:R-:W-:-:S05]  /*2e7f0*/  IMAD R2, R8, R3, R9 ;  /* 0x0000000308027224 */ /* 0x000fca00078e0209 */
        /* <DEDUP_REMOVED lines=12> */
[----:B-1----:R-:W1:Y:S01]  /*2e8c0*/  POPC R4, UR4 ;  /* 0x0000000400047d09 */ /* 0x002e620008000000 */
[----:B--2---:R-:W-:-:S02]  /*2e8d0*/  ISETP.EQ.U32.AND P0, PT, R0, R2, PT ;  /* 0x000000020000720c */ /* 0x004fc40003f02070 */
[----:B------:R-:W1:Y:S11]  /*2e8e0*/  LDC.64 R2, c[0x0][0xd60] ;  /* 0x00035800ff027b82 */ /* 0x000e760000000a00 */
[----:B-1----:R-:W2:Y:S04]  /*2e8f0*/  @P0 ATOMG.E.ADD.STRONG.GPU PT, R2, desc[UR40][R2.64], R4 ;  /* 0x00000004020209a8 */ /* 0x002ea800081ee1e8 */
[----:B--2---:R1:W2:Y:S02]  /*2e900*/  SHFL.IDX PT, R2, R2, R0, 0x1f ;  /* 0x00001f0002027589 */ /* 0x0042a400000e0000 */
[----:B-1----:R-:W1:Y:S02]  /*2e910*/  S2R R0, SR_LTMASK ;  /* 0x0000000000007919 */ /* 0x002e640000003900 */
[----:B-1----:R-:W-:-:S06]  /*2e920*/  LOP3.LUT R0, R0, UR4, RZ, 0xc0, !PT ;  /* 0x0000000400007c12 */ /* 0x002fcc000f8ec0ff */
[----:B------:R-:W2:Y:S02]  /*2e930*/  POPC R0, R0 ;  /* 0x0000000000007309 */ /* 0x000ea40000000000 */
[----:B--2---:R-:W-:-:S05]  /*2e940*/  IADD3 R0, R2, UR36, R0 ;  /* 0x0000002402007c10 */ /* 0x004fca000fffe000 */
[----:B------:R2:W-:Y:S01]  /*2e950*/  STL [R1+0x440], R0 ;  /* 0x0004400001007387 */ /* 0x0005e20000100800 */
[----:B------:R-:W-:Y:S05]  /*2e960*/  BRA `(.L_x_6347) ;  /* 0x0000005800907947 */ /* 0x000fea0003800000 */
.L_x_6346:
        /* <DEDUP_REMOVED lines=13> */
[----:B0-----:R-:W-:Y:S02]  /*2ea40*/  IMAD.U32 R10, RZ, RZ, UR4 ;  /* 0x00000004ff0a7e24 */ /* 0x001fe4000f8e00ff */
[----:B------:R-:W-:Y:S02]  /*2ea50*/  IMAD.U32 R11, RZ, RZ, UR5 ;  /* 0x00000005ff0b7e24 */ /* 0x000fe4000f8e00ff */
[----:B------:R-:W-:Y:S02]  /*2ea60*/  IMAD.MOV.U32 R8, RZ, RZ, 0x70 ;  /* 0x00000070ff087424 */ /* 0x000fe400078e00ff */
[----:B------:R-:W-:Y:S02]  /*2ea70*/  IMAD.MOV.U32 R12, RZ, RZ, 0x1 ;  /* 0x00000001ff0c7424 */ /* 0x000fe400078e00ff */
[----:B------:R-:W-:-:S07]  /*2ea80*/  IMAD.MOV.U32 R13, RZ, RZ, RZ ;  /* 0x000000ffff0d7224 */ /* 0x000fce00078e00ff */
[----:B------:R-:W-:-:S07]  /*2ea90*/  LEPC R20, `(.L_x_6349) ;  /* 0x000000001014794e */ /* 0x000fce0000000000 */
[----:B-1----:R-:W-:Y:S05]  /*2eaa0*/  CALL.ABS.NOINC R2 ;  /* 0x0000000002007343 */ /* 0x002fea0003c00000 */
.L_x_6349:
[----:B------:R-:W-:Y:S05]  /*2eab0*/  BSYNC B6 ;  /* 0x0000000000067941 */ /* 0x000fea0003800000 */
.L_x_6348:
        /* <DEDUP_REMOVED lines=13> */
[----:B0-----:R-:W-:Y:S02]  /*2eb90*/  IMAD.U32 R10, RZ, RZ, UR4 ;  /* 0x00000004ff0a7e24 */ /* 0x001fe4000f8e00ff */
[----:B------:R-:W-:Y:S02]  /*2eba0*/  IMAD.U32 R11, RZ, RZ, UR5 ;  /* 0x00000005ff0b7e24 */ /* 0x000fe4000f8e00ff */
[----:B------:R-:W-:Y:S02]  /*2ebb0*/  IMAD.MOV.U32 R8, RZ, RZ, 0x70 ;  /* 0x00000070ff087424 */ /* 0x000fe400078e00ff */
[----:B------:R-:W-:Y:S02]  /*2ebc0*/  IMAD.MOV.U32 R12, RZ, RZ, 0x1 ;  /* 0x00000001ff0c7424 */ /* 0x000fe400078e00ff */
[----:B--2---:R-:W-:-:S07]  /*2ebd0*/  IMAD.MOV.U32 R13, RZ, RZ, RZ ;  /* 0x000000ffff0d7224 */ /* 0x004fce00078e00ff */
[----:B------:R-:W-:-:S07]  /*2ebe0*/  LEPC R20, `(.L_x_6352) ;  /* 0x000000001014794e */ /* 0x000fce0000000000 */
[----:B---3--:R-:W-:Y:S05]  /*2ebf0*/  CALL.ABS.NOINC R2 ;  /* 0x0000000002007343 */ /* 0x008fea0003c00000 */
.L_x_6352:
        /* <DEDUP_REMOVED lines=15> */
.L_x_6351:
[----:B------:R-:W-:Y:S05]  /*2ecf0*/  BSYNC B6 ;  /* 0x0000000000067941 */ /* 0x000fea0003800000 */
.L_x_6350:
        /* <DEDUP_REMOVED lines=24> */
.L_x_6480:
        /* <DEDUP_REMOVED lines=9> */
.L_x_6483:
        /* <DEDUP_REMOVED lines=24> */
.L_x_6356:
[----:B------:R-:W4:Y:S04]  /*2f090*/  LDL R0, [R1+0x450] ;  /* 0x0004500001007983 */ /* 0x000f280000100800 */
[----:B---3--:R-:W3:Y:S01]  /*2f0a0*/  LDL R2, [R1+0x458] ;  /* 0x0004580001027983 */ /* 0x008ee20000100800 */
[----:B----4-:R-:W-:Y:S01]  /*2f0b0*/  IMAD R0, R0, 0x8, R18 ;  /* 0x0000000800007824 */ /* 0x010fe200078e0212 */
[----:B---3--:R-:W-:-:S04]  /*2f0c0*/  SHF.L.U32 R2, R2, 0x1f, RZ ;  /* 0x0000001f02027819 */ /* 0x008fc800000006ff */
[----:B------:R-:W3:Y:S02]  /*2f0d0*/  SYNCS.PHASECHK.TRANS64.TRYWAIT P0, [R0+URZ+0x38840], R2 ;  /* 0x03884002000075a7 */ /* 0x000ee4000800017f */
[----:B---3--:R-:W-:Y:S05]  /*2f0e0*/  @!P0 BRA `(.L_x_6357) ;  /* 0x0000006800fc8947 */ /* 0x008fea0003800000 */
.L_x_6484:
        /* <DEDUP_REMOVED lines=11> */
.L_x_6358:
        /* <DEDUP_REMOVED lines=23> */
.L_x_6354:
[----:B------:R-:W3:Y:S04]  /*2f310*/  LDL R2, [R1+0x44c] ;  /* 0x00044c0001027983 */ /* 0x000ee80000100800 */
        /* <DEDUP_REMOVED lines=8> */
[----:B------:R-:W-:Y:S01]  /*2f3a0*/  BSSY B6, `(.L_x_6359) ;  /* 0x0000019000067945 */ /* 0x000fe20003800000 */
[----:B---3--:R-:W-:-:S04]  /*2f3b0*/  SHF.R.S32.HI R0, RZ, 0x1f, R2 ;  /* 0x0000001fff007819 */ /* 0x008fc80000011402 */
[----:B-1----:R-:W-:Y:S02]  /*2f3c0*/  SEL R4, R0, RZ, !P0 ;  /* 0x000000ff00047207 */ /* 0x002fe40004000000 */
[----:B----4-:R-:W-:Y:S02]  /*2f3d0*/  SHF.R.S32.HI R3, RZ, 0x1f, R3 ;  /* 0x0000001fff037819 */ /* 0x010fe40000011403 */
[----:B------:R-:W-:Y:S01]  /*2f3e0*/  SEL R0, R2, RZ, !P0 ;  /* 0x000000ff02007207 */ /* 0x000fe20004000000 */
[----:B------:R1:W-:Y:S04]  /*2f3f0*/  STL [R1+0x498], R4 ;  /* 0x0004980401007387 */ /* 0x0003e80000100800 */
[----:B------:R1:W-:Y:S04]  /*2f400*/  STL [R1+0x478], R0 ;  /* 0x0004780001007387 */ /* 0x0003e80000100800 */
[----:B------:R1:W-:Y:S01]  /*2f410*/  STL [R1+0x490], R3 ;  /* 0x0004900301007387 */ /* 0x0003e20000100800 */
        /* <DEDUP_REMOVED lines=10> */
[----:B0-----:R-:W-:Y:S02]  /*2f4c0*/  IMAD.U32 R10, RZ, RZ, UR8 ;  /* 0x00000008ff0a7e24 */ /* 0x001fe4000f8e00ff */
[----:B------:R-:W-:Y:S02]  /*2f4d0*/  IMAD.U32 R11, RZ, RZ, UR9 ;  /* 0x00000009ff0b7e24 */ /* 0x000fe4000f8e00ff */
[----:B------:R-:W-:Y:S02]  /*2f4e0*/  IMAD.MOV.U32 R8, RZ, RZ, 0x70 ;  /* 0x00000070ff087424 */ /* 0x000fe400078e00ff */
[----:B------:R-:W-:Y:S02]  /*2f4f0*/  IMAD.MOV.U32 R12, RZ, RZ, 0x1 ;  /* 0x00000001ff0c7424 */ /* 0x000fe400078e00ff */
[----:B------:R-:W-:-:S07]  /*2f500*/  IMAD.MOV.U32 R13, RZ, RZ, RZ ;  /* 0x000000ffff0d7224 */ /* 0x000fce00078e00ff */
[----:B------:R-:W-:-:S07]  /*2f510*/  LEPC R20, `(.L_x_6360) ;  /* 0x000000001014794e */ /* 0x000fce0000000000 */
[----:B-1----:R-:W-:Y:S05]  /*2f520*/  CALL.ABS.NOINC R2 ;  /* 0x0000000002007343 */ /* 0x002fea0003c00000 */
.L_x_6360:
[----:B------:R-:W-:Y:S05]  /*2f530*/  BSYNC B6 ;  /* 0x0000000000067941 */ /* 0x000fea0003800000 */
.L_x_6359:
[----:B------:R-:W3:Y:S01]  /*2f540*/  LDL R11, [R1+0x474] ;  /* 0x00047400010b7983 */ /* 0x000ee20000100800 */
[----:B--2---:R-:W2:Y:S01]  /*2f550*/  LDC R7, c[0x0][0x448] ;  /* 0x00011200ff077b82 */ /* 0x004ea20000000800 */
[----:B------:R-:W-:Y:S01]  /*2f560*/  ULDC.64 UR4, c[0x0][0x298] ;  /* 0x0000a60000047ab9 */ /* 0x000fe20000000a00 */
[----:B------:R-:W-:Y:S01]  /*2f570*/  ULDC.64 UR6, c[0x0][0x280] ;  /* 0x0000a00000067ab9 */ /* 0x000fe20000000a00 */
[----:B-1----:R-:W4:Y:S04]  /*2f580*/  LDL R4, [R1+0x490] ;  /* 0x0004900001047983 */ /* 0x002f280000100800 */
[----:B------:R-:W4:Y:S04]  /*2f590*/  LDL R9, [R1+0x468] ;  /* 0x0004680001097983 */ /* 0x000f280000100800 */
[----:B------:R-:W4:Y:S01]  /*2f5a0*/  LDL R8, [R1+0x498] ;  /* 0x0004980001087983 */ /* 0x000f220000100800 */
[----:B------:R-:W1:Y:S01]  /*2f5b0*/  S2R R2, SR_TID.X ;  /* 0x0000000000027919 */ /* 0x000e620000002100 */
[----:B------:R-:W0:Y:S02]  /*2f5c0*/  S2R R0, SR_TID.X ;  /* 0x0000000000007919 */ /* 0x000e240000002100 */
[----:B------:R-:W4:Y:S01]  /*2f5d0*/  LDL R6, [R1+0x478] ;  /* 0x0004780001067983 */ /* 0x000f220000100800 */
[----:B--2---:R-:W-:-:S13]  /*2f5e0*/  ISETP.NE.AND P0, PT, R7, 0x1, PT ;  /* 0x000000010700780c */ /* 0x004fda0003f05270 */
[----:B------:R-:W2:Y:S01]  /*2f5f0*/  @P0 LDC R3, c[0x0][0x450] ;  /* 0x00011400ff030b82 */ /* 0x000ea20000000800 */
[----:B-1----:R-:W-:-:S04]  /*2f600*/  LOP3.LUT R2, R2, 0x7f, RZ, 0xc0, !PT ;  /* 0x0000007f02027812 */ /* 0x002fc800078ec0ff */
[----:B------:R-:W-:Y:S01]  /*2f610*/  SHF.R.U32.HI R2, RZ, 0x3, R2 ;  /* 0x00000003ff027819 */ /* 0x000fe20000011602 */
[----:B0-----:R-:W-:-:S05]  /*2f620*/  IMAD.SHL.U32 R0, R0, 0x10, RZ ;  /* 0x0000001000007824 */ /* 0x001fca00078e00ff */
[----:B------:R-:W-:Y:S02]  /*2f630*/  LOP3.LUT R0, R2, 0x70, R0, 0xf8, !PT ;  /* 0x0000007002007812 */ /* 0x000fe400078ef800 */
[----:B------:R-:W0:Y:S03]  /*2f640*/  @P0 LDC R2, c[0x0][0x44c] ;  /* 0x00011300ff020b82 */ /* 0x000e260000000800 */
[----:B---3--:R-:W-:-:S04]  /*2f650*/  IMAD.IADD R5, R0, 0x1, R11 ;  /* 0x0000000100057824 */ /* 0x008fc800078e020b */
[----:B0-----:R-:W-:-:S04]  /*2f660*/  @P0 IMAD.HI.U32 R2, R5, R2, RZ ;  /* 0x0000000205020227 */ /* 0x001fc800078e00ff */
[----:B------:R-:W-:Y:S01]  /*2f670*/  IMAD.MOV.U32 R0, RZ, RZ, R5 ;  /* 0x000000ffff007224 */ /* 0x000fe200078e0005 */
[----:B--2---:R-:W-:Y:S01]  /*2f680*/  @P0 SHF.R.U32.HI R0, RZ, R3, R2 ;  /* 0x00000003ff000219 */ /* 0x004fe20000011602 */
[----:B----4-:R-:W-:-:S04]  /*2f690*/  IMAD R2, R4, UR4, RZ ;  /* 0x0000000404027c24 */ /* 0x010fc8000f8e02ff */
[C---:B------:R-:W-:Y:S02]  /*2f6a0*/  IMAD R4, R9.reuse, UR5, R2 ;  /* 0x0000000509047c24 */ /* 0x040fe4000f8e0202 */
[----:B------:R-:W-:Y:S01]  /*2f6b0*/  IMAD.WIDE.U32 R2, R9, UR4, RZ ;  /* 0x0000000409027c25 */ /* 0x000fe2000f8e00ff */
[----:B------:R-:W-:-:S03]  /*2f6c0*/  ULDC.64 UR4, c[0x0][0x2d8] ;  /* 0x0000b60000047ab9 */ /* 0x000fc60000000a00 */
[----:B------:R-:W-:Y:S02]  /*2f6d0*/  IMAD.IADD R3, R3, 0x1, R4 ;  /* 0x0000000103037824 */ /* 0x000fe400078e0204 */
[----:B------:R-:W-:-:S04]  /*2f6e0*/  IMAD.WIDE.U32 R2, R17, UR4, R2 ;  /* 0x0000000411027c25 */ /* 0x000fc8000f8e0002 */
[----:B------:R-:W-:Y:S01]  /*2f6f0*/  IMAD R3, R17, UR5, R3 ;  /* 0x0000000511037c24 */ /* 0x000fe2000f8e0203 */
[----:B------:R-:W-:Y:S02]  /*2f700*/  ULDC.64 UR4, c[0x0][0x2e0] ;  /* 0x0000b80000047ab9 */ /* 0x000fe40000000a00 */
[----:B------:R-:W-:Y:S02]  /*2f710*/  IMAD R4, R8, UR4, RZ ;  /* 0x0000000408047c24 */ /* 0x000fe4000f8e02ff */
[----:B------:R0:W5:Y:S01]  /*2f720*/  LDL R8, [R1+0x454] ;  /* 0x0004540001087983 */ /* 0x0001620000100800 */
[C---:B------:R-:W-:Y:S01]  /*2f730*/  IMAD.WIDE.U32 R2, R6.reuse, UR4, R2 ;  /* 0x0000000406027c25 */ /* 0x040fe2000f8e0002 */
[----:B------:R-:W1:Y:S03]  /*2f740*/  S2R R10, SR_TID.X ;  /* 0x00000000000a7919 */ /* 0x000e660000002100 */
        /* <DEDUP_REMOVED lines=11> */
[----:B------:R-:W-:Y:S01]  /*2f800*/  IMAD.IADD R3, R3, 0x1, R4 ;  /* 0x0000000103037824 */ /* 0x000fe200078e0204 */
[----:B------:R2:W-:Y:S01]  /*2f810*/  STL [R1+0x464], R5 ;  /* 0x0004640501007387 */ /* 0x0005e20000100800 */
[----:B-1----:R-:W-:Y:S02]  /*2f820*/  IMAD.SHL.U32 R9, R10, 0x8, RZ ;  /* 0x000000080a097824 */ /* 0x002fe400078e00ff */
[----:B------:R-:W-:-:S03]  /*2f830*/  IMAD R6, R6, UR4, RZ ;  /* 0x0000000406067c24 */ /* 0x000fc6000f8e02ff */
[----:B------:R-:W-:Y:S01]  /*2f840*/  LOP3.LUT R9, R9, 0x38, RZ, 0xc0, !PT ;  /* 0x0000003809097812 */ /* 0x000fe200078ec0ff */
[----:B--2---:R-:W-:Y:S01]  /*2f850*/  IMAD.WIDE.U32 R4, R0, UR4, R2 ;  /* 0x0000000400047c25 */ /* 0x004fe2000f8e0002 */
[----:B------:R-:W-:-:S03]  /*2f860*/  ULDC UR4, c[0x0][0x2b8] ;  /* 0x0000ae0000047ab9 */ /* 0x000fc60000000800 */
[----:B------:R-:W-:Y:S01]  /*2f870*/  IMAD R0, R0, UR5, R6 ;  /* 0x0000000500007c24 */ /* 0x000fe2000f8e0206 */
[----:B------:R-:W-:-:S03]  /*2f880*/  LEA R3, P1, R4, UR6, 0x1 ;  /* 0x0000000604037c11 */ /* 0x000fc6000f8208ff */
[----:B------:R-:W-:Y:S01]  /*2f890*/  IMAD.IADD R0, R5, 0x1, R0 ;  /* 0x0000000105007824 */ /* 0x000fe200078e0200 */
[----:B------:R-:W-:Y:S01]  /*2f8a0*/  ISETP.GE.AND P0, PT, R9, UR4, PT ;  /* 0x0000000409007c0c */ /* 0x000fe2000bf06270 */
[----:B------:R-:W-:Y:S01]  /*2f8b0*/  UMOV UR4, 0xffffffff ;  /* 0xffffffff00047882 */ /* 0x000fe20000000000 */
[----:B------:R-:W-:Y:S02]  /*2f8c0*/  LOP3.LUT R10, R10, 0x7f, RZ, 0xc0, !PT ;  /* 0x0000007f0a0a7812 */ /* 0x000fe400078ec0ff */
[----:B------:R-:W-:Y:S02]  /*2f8d0*/  LEA.HI.X R2, R4, UR7, R0, 0x1, P1 ;  /* 0x0000000704027c11 */ /* 0x000fe400088f0c00 */
[----:B------:R-:W-:Y:S01]  /*2f8e0*/  SHF.R.U32.HI R10, RZ, 0x3, R10 ;  /* 0x00000003ff0a7819 */ /* 0x000fe2000001160a */
[----:B0-----:R-:W-:Y:S06]  /*2f8f0*/  BRA.DIV UR4, `(.L_x_6361) ;  /* 0x00000066040c7947 */ /* 0x001fec000b800000 */
[----:B------:R-:W2:Y:S04]  /*2f900*/  LDL R11, [R1+0x470] ;  /* 0x00047000010b7983 */ /* 0x000ea80000100800 */
[----:B------:R-:W3:Y:S04]  /*2f910*/  LDL.LU R6, [R1+0x474] ;  /* 0x0004740001067983 */ /* 0x000ee80000300800 */
[----:B------:R-:W0:Y:S04]  /*2f920*/  SHFL.IDX PT, R5, R3, RZ, 0x181f ;  /* 0x00181fff03057589 */ /* 0x000e2800000e0000 */
[----:B------:R-:W1:Y:S01]  /*2f930*/  SHFL.IDX PT, R4, R2, RZ, 0x181f ;  /* 0x00181fff02047589 */ /* 0x000e6200000e0000 */
[----:B--2---:R-:W-:-:S02]  /*2f940*/  IMAD R0, R11, R7, RZ ;  /* 0x000000070b007224 */ /* 0x004fc400078e02ff */
[----:B---3--:R-:W-:Y:S02]  /*2f950*/  IMAD.IADD R10, R10, 0x1, R6 ;  /* 0x000000010a0a7824 */ /* 0x008fe400078e0206 */
[----:B------:R-:W-:Y:S02]  /*2f960*/  SHFL.IDX PT, R6, R2, 0x1, 0x181f ;  /* 0x00381f0002067f89 */ /* 0x000fe400000e0000 */
[C---:B------:R-:W-:Y:S01]  /*2f970*/  VIADD R7, R10.reuse, 0x10 ;  /* 0x000000100a077836 */ /* 0x040fe20000000000 */
[----:B------:R-:W-:Y:S01]  /*2f980*/  ISETP.GE.AND P1, PT, R10, R0, PT ;  /* 0x000000000a00720c */ /* 0x000fe20003f26270 */
[----:B------:R-:W-:Y:S04]  /*2f990*/  STL [R1+0x474], R10 ;  /* 0x0004740a01007387 */ /* 0x000fe80000100800 */
[----:B------:R2:W-:Y:S08]  /*2f9a0*/  STL [R1+0x48c], R7 ;  /* 0x00048c0701007387 */ /* 0x0005f00000100800 */
[----:B0-----:R-:W-:-:S05]  /*2f9b0*/  @!P1 LEA R5, P2, R9, R5, 0x1 ;  /* 0x0000000509059211 */ /* 0x001fca00078408ff */
[----:B-1----:R-:W-:-:S05]  /*2f9c0*/  @!P1 IMAD.X R4, RZ, RZ, R4, P2 ;  /* 0x000000ffff049224 */ /* 0x002fca00010e0604 */
[----:B------:R-:W-:-:S04]  /*2f9d0*/  @!P1 LOP3.LUT R5, R5, R4, RZ, 0x3c, !PT ;  /* 0x0000000405059212 */ /* 0x000fc800078e3cff */
[----:B------:R-:W-:-:S04]  /*2f9e0*/  @!P1 LOP3.LUT R4, R5, R4, RZ, 0x3c, !PT ;  /* 0x0000000405049212 */ /* 0x000fc800078e3cff */
[----:B------:R-:W-:-:S05]  /*2f9f0*/  @!P1 LOP3.LUT R5, R5, R4, RZ, 0x3c, !PT ;  /* 0x0000000405059212 */ /* 0x000fca00078e3cff */
[----:B-----5:R0:W-:Y:S01]  /*2fa00*/  @!P1 LDGSTS.E.BYPASS.LTC128B.128 [R8+0x20400], desc[UR40][R4.64], !P0 ;  /* 0x2040000004089fae */ /* 0x0201e2000c101d68 */
[----:B------:R-:W-:Y:S01]  /*2fa10*/  ISETP.GE.AND P1, PT, R7, R0, PT ;  /* 0x000000000700720c */ /* 0x000fe20003f26270 */
[----:B--2---:R-:W-:-:S05]  /*2fa20*/  VIADD R7, R10, 0x20 ;  /* 0x000000200a077836 */ /* 0x004fca0000000000 */
[----:B------:R-:W-:Y:S04]  /*2fa30*/  STL [R1+0x49c], R7 ;  /* 0x00049c0701007387 */ /* 0x000fe80000100800 */
[----:B0-----:R-:W0:Y:S03]  /*2fa40*/  SHFL.IDX PT, R4, R3, 0x1, 0x181f ;  /* 0x00381f0003047f89 */ /* 0x001e2600000e0000 */
[----:B0-----:R-:W-:-:S05]  /*2fa50*/  @!P1 LEA R5, P2, R9, R4, 0x1 ;  /* 0x0000000409059211 */ /* 0x001fca00078408ff */
[----:B------:R-:W-:Y:S02]  /*2fa60*/  @!P1 IMAD.X R4, RZ, RZ, R6, P2 ;  /* 0x000000ffff049224 */ /* 0x000fe400010e0606 */
[----:B------:R-:W-:Y:S03]  /*2fa70*/  SHFL.IDX PT, R6, R2, 0x2, 0x181f ;  /* 0x00581f0002067f89 */ /* 0x000fe600000e0000 */
[----:B------:R-:W-:-:S04]  /*2fa80*/  @!P1 LOP3.LUT R5, R5, R4, RZ, 0x3c, !PT ;  /* 0x0000000405059212 */ /* 0x000fc800078e3cff */
[----:B------:R-:W-:-:S04]  /*2fa90*/  @!P1 LOP3.LUT R4, R5, R4, RZ, 0x3c, !PT ;  /* 0x0000000405049212 */ /* 0x000fc800078e3cff */
[----:B------:R-:W-:-:S05]  /*2faa0*/  @!P1 LOP3.LUT R5, R5, R4, RZ, 0x3c, !PT ;  /* 0x0000000405059212 */ /* 0x000fca00078e3cff */
[----:B------:R0:W-:Y:S01]  /*2fab0*/  @!P1 LDGSTS.E.BYPASS.LTC128B.128 [R8+0x20c00], desc[UR40][R4.64], !P0 ;  /* 0x20c0000004089fae */ /* 0x0001e2000c101d68 */
[----:B------:R-:W-:-:S03]  /*2fac0*/  ISETP.GE.AND P1, PT, R7, R0, PT ;  /* 0x000000000700720c */ /* 0x000fc60003f26270 */
[----:B0-----:R-:W0:Y:S04]  /*2fad0*/  SHFL.IDX PT, R4, R3, 0x2, 0x181f ;  /* 0x00581f0003047f89 */ /* 0x001e2800000e0000 */
[----:B------:R-:W1:Y:S06]  /*2fae0*/  SHFL.IDX PT, R3, R3, 0x3, 0x181f ;  /* 0x00781f0003037f89 */ /* 0x000e6c00000e0000 */
[----:B0-----:R-:W-:-:S05]  /*2faf0*/  @!P1 LEA R5, P2, R9, R4, 0x1 ;  /* 0x0000000409059211 */ /* 0x001fca00078408ff */
[----:B------:R-:W-:-:S05]  /*2fb00*/  @!P1 IMAD.X R4, RZ, RZ, R6, P2 ;  /* 0x000000ffff049224 */ /* 0x000fca00010e0606 */
[----:B------:R-:W-:-:S04]  /*2fb10*/  @!P1 LOP3.LUT R5, R5, R4, RZ, 0x3c, !PT ;  /* 0x0000000405059212 */ /* 0x000fc800078e3cff */
[----:B------:R-:W-:-:S04]  /*2fb20*/  @!P1 LOP3.LUT R4, R5, R4, RZ, 0x3c, !PT ;  /* 0x0000000405049212 */ /* 0x000fc800078e3cff */
[----:B------:R-:W-:-:S05]  /*2fb30*/  @!P1 LOP3.LUT R5, R5, R4, RZ, 0x3c, !PT ;  /* 0x0000000405059212 */ /* 0x000fca00078e3cff */
[----:B------:R0:W-:Y:S04]  /*2fb40*/  @!P1 LDGSTS.E.BYPASS.LTC128B.128 [R8+0x21400], desc[UR40][R4.64], !P0 ;  /* 0x2140000004089fae */ /* 0x0001e8000c101d68 */
[----:B01----:R0:W2:Y:S02]  /*2fb50*/  SHFL.IDX PT, R4, R2, 0x3, 0x181f ;  /* 0x00781f0002047f89 */ /* 0x0030a400000e0000 */
.L_x_6493:
[----:B0-----:R-:W3:Y:S02]  /*2fb60*/  LDL R2, [R1+0x474] ;  /* 0x0004740001027983 */ /* 0x001ee40000100800 */
[----:B---3--:R-:W-:-:S05]  /*2fb70*/  VIADD R2, R2, 0x30 ;  /* 0x0000003002027836 */ /* 0x008fca0000000000 */
[----:B------:R-:W-:Y:S01]  /*2fb80*/  ISETP.GE.AND P1, PT, R2, R0, PT ;  /* 0x000000000200720c */ /* 0x000fe20003f26270 */
[----:B------:R0:W-:-:S12]  /*2fb90*/  STL [R1+0x4a0], R2 ;  /* 0x0004a00201007387 */ /* 0x0001d80000100800 */
[----:B0-----:R-:W-:-:S05]  /*2fba0*/  @!P1 LEA R2, P2, R9, R3, 0x1 ;  /* 0x0000000309029211 */ /* 0x001fca00078408ff */
[----:B--2---:R-:W-:-:S05]  /*2fbb0*/  @!P1 IMAD.X R3, RZ, RZ, R4, P2 ;  /* 0x000000ffff039224 */ /* 0x004fca00010e0604 */
[----:B------:R-:W-:Y:S01]  /*2fbc0*/  @!PT LDS RZ, [RZ] ;  /* 0x00000000fffff984 */ /* 0x000fe20000000800 */
[----:B------:R-:W-:Y:S01]  /*2fbd0*/  @!PT LDS RZ, [RZ] ;  /* 0x00000000fffff984 */ /* 0x000fe20000000800 */
[----:B------:R-:W-:Y:S01]  /*2fbe0*/  @!PT LDS RZ, [RZ] ;  /* 0x00000000fffff984 */ /* 0x000fe20000000800 */
[----:B------:R0:W-:Y:S01]  /*2fbf0*/  @!P1 LDGSTS.E.BYPASS.LTC128B.128 [R8+0x21c00], desc[UR40][R2.64], !P0 ;  /* 0x21c0000002089fae */ /* 0x0001e2000c101d68 */
[----:B------:R-:W-:Y:S01]  /*2fc00*/  PLOP3.LUT P0, PT, PT, PT, PT, 0x80, 0x0 ;  /* 0x000000000000781c */ /* 0x000fe20003f0f070 */
[----:B------:R-:W-:-:S12]  /*2fc10*/  NOP ;  /* 0x0000000000007918 */ /* 0x000fd80000000000 */
.L_x_6362:
        /* <DEDUP_REMOVED lines=37> */
.L_x_6364:
[----:B------:R-:W-:Y:S05]  /*2fe70*/  BSYNC B6 ;  /* 0x0000000000067941 */ /* 0x000fea0003800000 */
.L_x_6363:
        /* <DEDUP_REMOVED lines=11> */
[----:B------:R-:W-:-:S04]  /*2ff30*/  LOP3.LUT R8, R8, 0x38, RZ, 0xc0, !PT ;  /* 0x0000003808087812 */ /* 0x000fc800078ec0ff */
[C---:B------:R-:W-:Y:S02]  /*2ff40*/  LOP3.LUT R9, R8.reuse, 0x80, RZ, 0xfc, !PT ;  /* 0x0000008008097812 */ /* 0x040fe400078efcff */
[----:B------:R-:W-:Y:S01]  /*2ff50*/  LOP3.LUT R8, R8, 0x40, RZ, 0xfc, !PT ;  /* 0x0000004008087812 */ /* 0x000fe200078efcff */
[----:B--2---:R-:W-:Y:S02]  /*2ff60*/  IMAD.MOV.U32 R3, RZ, RZ, R5 ;  /* 0x000000ffff037224 */ /* 0x004fe400078e0005 */
        /* <DEDUP_REMOVED lines=16> */
[----:B------:R-:W-:Y:S02]  /*30070*/  IMAD R5, R5, UR4, RZ ;  /* 0x0000000405057c24 */ /* 0x000fe4000f8e02ff */
[----:B------:R-:W-:Y:S02]  /*30080*/  IMAD R0, R7, R0, R6 ;  /* 0x0000000007007224 */ /* 0x000fe400078e0206 */
[----:B------:R-:W-:Y:S01]  /*30090*/  IMAD R4, R4, UR5, R5 ;  /* 0x0000000504047c24 */ /* 0x000fe2000f8e0205 */
[----:B------:R-:W-:Y:S01]  /*300a0*/  ULDC.64 UR4, c[0x0][0x3c8] ;  /* 0x0000f20000047ab9 */ /* 0x000fe20000000a00 */
[----:B------:R-:W0:Y:S02]  /*300b0*/  S2R R6, SR_TID.X ;  /* 0x0000000000067919 */ /* 0x000e240000002100 */
        /* <DEDUP_REMOVED lines=10> */
[----:B------:R-:W1:Y:S01]  /*30160*/  S2R R8, SR_TID.X ;  /* 0x0000000000087919 */ /* 0x000e620000002100 */
[----:B------:R-:W-:Y:S02]  /*30170*/  ISETP.GE.AND P2, PT, R9, UR4, PT ;  /* 0x0000000409007c0c */ /* 0x000fe4000bf46270 */
[----:B------:R-:W-:Y:S02]  /*30180*/  LEA.HI.X R4, R2, UR5, R4, 0x1, P0 ;  /* 0x0000000502047c11 */ /* 0x000fe400080f0c04 */
[----:B------:R-:W-:-:S02]  /*30190*/  SEL R3, RZ, 0x4, P2 ;  /* 0x00000004ff037807 */ /* 0x000fc40001000000 */
[----:B------:R-:W-:Y:S01]  /*301a0*/  SEL R2, RZ, 0x2, P1 ;  /* 0x00000002ff027807 */ /* 0x000fe20000800000 */
[----:B0-----:R-:W-:-:S05]  /*301b0*/  IMAD.SHL.U32 R10, R6, 0x8, RZ ;  /* 0x00000008060a7824 */ /* 0x001fca00078e00ff */
[----:B------:R-:W-:-:S04]  /*301c0*/  LOP3.LUT R10, R10, 0x38, RZ, 0xc0, !PT ;  /* 0x000000380a0a7812 */ /* 0x000fc800078ec0ff */
[----:B------:R-:W-:-:S04]  /*301d0*/  ISETP.GE.AND P3, PT, R10, UR4, PT ;  /* 0x000000040a007c0c */ /* 0x000fc8000bf66270 */
[----:B------:R-:W-:-:S04]  /*301e0*/  SEL R5, RZ, 0x1, P3 ;  /* 0x00000001ff057807 */ /* 0x000fc80001800000 */
[----:B------:R-:W-:-:S05]  /*301f0*/  IADD3 R2, R3, R2, R5 ;  /* 0x0000000203027210 */ /* 0x000fca0007ffe005 */
[----:B------:R-:W-:Y:S01]  /*30200*/  @P3 LOP3.LUT R19, R19, 0x8, RZ, 0xfc, !PT ;  /* 0x0000000813133812 */ /* 0x000fe200078efcff */
[----:B-1----:R-:W-:-:S03]  /*30210*/  IMAD.SHL.U32 R8, R8, 0x8, RZ ;  /* 0x0000000808087824 */ /* 0x002fc600078e00ff */
[----:B------:R-:W-:Y:S02]  /*30220*/  LOP3.LUT R19, R19, 0xfffffffd, RZ, 0xc0, !PT ;  /* 0xfffffffd13137812 */ /* 0x000fe400078ec0ff */
[----:B------:R-:W-:Y:S02]  /*30230*/  LOP3.LUT R8, R8, 0x38, RZ, 0xc0, !PT ;  /* 0x0000003808087812 */ /* 0x000fe400078ec0ff */
[----:B------:R-:W-:Y:S02]  /*30240*/  @P2 LOP3.LUT R19, R19, 0x2, RZ, 0xfc, !PT ;  /* 0x0000000213132812 */ /* 0x000fe400078efcff */
[C---:B------:R-:W-:Y:S02]  /*30250*/  LOP3.LUT R9, R8.reuse, 0x100, RZ, 0xfc, !PT ;  /* 0x0000010008097812 */ /* 0x040fe400078efcff */
[----:B------:R-:W-:Y:S02]  /*30260*/  LOP3.LUT R8, R8, 0xc0, RZ, 0xfc, !PT ;  /* 0x000000c008087812 */ /* 0x000fe400078efcff */
[----:B------:R-:W-:-:S02]  /*30270*/  LOP3.LUT R19, R19, 0xfffffffb, RZ, 0xc0, !PT ;  /* 0xfffffffb13137812 */ /* 0x000fc400078ec0ff */
[----:B------:R-:W-:Y:S01]  /*30280*/  ISETP.GE.AND P5, PT, R8, UR4, PT ;  /* 0x0000000408007c0c */ /* 0x000fe2000bfa6270 */
[C---:B------:R-:W-:Y:S01]  /*30290*/  IMAD.SHL.U32 R8, R6.reuse, 0x8, RZ ;  /* 0x0000000806087824 */ /* 0x040fe200078e00ff */
[----:B------:R-:W-:Y:S01]  /*302a0*/  ISETP.GE.AND P0, PT, R9, UR4, PT ;  /* 0x0000000409007c0c */ /* 0x000fe2000bf06270 */
[----:B------:R-:W-:Y:S01]  /*302b0*/  IMAD.SHL.U32 R6, R6, 0x8, RZ ;  /* 0x0000000806067824 */ /* 0x000fe200078e00ff */
[----:B------:R-:W-:Y:S02]  /*302c0*/  @P1 LOP3.LUT R19, R19, 0x4, RZ, 0xfc, !PT ;  /* 0x0000000413131812 */ /* 0x000fe400078efcff */
[----:B------:R-:W-:Y:S02]  /*302d0*/  LOP3.LUT R8, R8, 0x38, RZ, 0xc0, !PT ;  /* 0x0000003808087812 */ /* 0x000fe400078ec0ff */
[----:B------:R-:W-:Y:S02]  /*302e0*/  LOP3.LUT R6, R6, 0x38, RZ, 0xc0, !PT ;  /* 0x0000003806067812 */ /* 0x000fe400078ec0ff */
[----:B------:R-:W-:-:S02]  /*302f0*/  LOP3.LUT R9, R8, 0x180, RZ, 0xfc, !PT ;  /* 0x0000018008097812 */ /* 0x000fc400078efcff */
[----:B------:R-:W-:Y:S02]  /*30300*/  SEL R5, RZ, 0x10, P0 ;  /* 0x00000010ff057807 */ /* 0x000fe40000000000 */
[----:B------:R-:W-:Y:S02]  /*30310*/  SEL R3, RZ, 0x8, P5 ;  /* 0x00000008ff037807 */ /* 0x000fe40002800000 */
[----:B------:R-:W-:Y:S02]  /*30320*/  ISETP.GE.AND P1, PT, R9, UR4, PT ;  /* 0x0000000409007c0c */ /* 0x000fe4000bf26270 */
[----:B------:R-:W-:Y:S02]  /*30330*/  LOP3.LUT R8, R6, 0x140, RZ, 0xfc, !PT ;  /* 0x0000014006087812 */ /* 0x000fe400078efcff */
[----:B------:R-:W-:Y:S02]  /*30340*/  IADD3 R2, R5, R2, R3 ;  /* 0x0000000205027210 */ /* 0x000fe40007ffe003 */
[----:B------:R-:W-:-:S02]  /*30350*/  SEL R5, RZ, 0x40, P1 ;  /* 0x00000040ff057807 */ /* 0x000fc40000800000 */
[----:B------:R-:W-:Y:S02]  /*30360*/  LOP3.LUT R6, R6, 0x1c0, RZ, 0xfc, !PT ;  /* 0x000001c006067812 */ /* 0x000fe400078efcff */
        /* <DEDUP_REMOVED lines=14> */
[----:B------:R-:W-:-:S04]  /*30450*/  @P1 LOP3.LUT R19, R19, 0x10000, RZ, 0xfc, !PT ;  /* 0x0001000013131812 */ /* 0x000fc800078efcff */
[C---:B------:R-:W-:Y:S02]  /*30460*/  LOP3.LUT P1, RZ, R19.reuse, 0x8, RZ, 0xc0, !PT ;  /* 0x0000000813ff7812 */ /* 0x040fe4000782c0ff */
[C---:B------:R-:W-:Y:S02]  /*30470*/  LOP3.LUT P4, RZ, R19.reuse, 0x2, RZ, 0xc0, !PT ;  /* 0x0000000213ff7812 */ /* 0x040fe4000788c0ff */
[----:B------:R-:W-:Y:S01]  /*30480*/  LOP3.LUT R19, R19, 0xffffbfff, RZ, 0xc0, !PT ;  /* 0xffffbfff13137812 */ /* 0x000fe200078ec0ff */
[----:B------:R-:W-:Y:S01]  /*30490*/  SHFL.IDX PT, R14, R0, 0x1, 0x181f ;  /* 0x00381f00000e7f89 */ /* 0x000fe200000e0000 */
[----:B--2---:R-:W-:-:S05]  /*304a0*/  IMAD R7, R8, R7, RZ ;  /* 0x0000000708077224 */ /* 0x004fca00078e02ff */
[-C--:B---3--:R-:W-:Y:S02]  /*304b0*/  ISETP.GE.AND P2, PT, R3, R7.reuse, PT ;  /* 0x000000070300720c */ /* 0x088fe40003f46270 */
[----:B------:R-:W0:Y:S01]  /*304c0*/  S2R R3, SR_TID.X ;  /* 0x0000000000037919 */ /* 0x000e220000002100 */
[----:B----4-:R-:W-:-:S10]  /*304d0*/  ISETP.GE.AND P3, PT, R2, R7, PT ;  /* 0x000000070200720c */ /* 0x010fd40003f66270 */
[----:B------:R-:W-:-:S03]  /*304e0*/  @!P2 LOP3.LUT R2, R5, 0x40, RZ, 0xc0, !PT ;  /* 0x000000400502a812 */ /* 0x000fc600078ec0ff */
[----:B------:R-:W-:Y:S02]  /*304f0*/  @P3 LOP3.LUT R19, R19, 0x4000, RZ, 0xfc, !PT ;  /* 0x0000400013133812 */ /* 0x000fe400078efcff */
[----:B------:R-:W-:Y:S02]  /*30500*/  @!P2 SHF.R.U32.HI R2, RZ, 0x2, R2 ;  /* 0x00000002ff02a819 */ /* 0x000fe40000011602 */
[----:B------:R-:W-:Y:S02]  /*30510*/  LOP3.LUT R19, R19, 0xffffffdf, RZ, 0xc0, !PT ;  /* 0xffffffdf13137812 */ /* 0x000fe400078ec0ff */
[----:B------:R-:W-:Y:S02]  /*30520*/  @!P2 ISETP.NE.U32.AND P3, PT, R2, RZ, PT ;  /* 0x000000ff0200a20c */ /* 0x000fe40003f65070 */
[----:B------:R-:W-:-:S04]  /*30530*/  @!P2 LOP3.LUT R2, R6, 0x80, RZ, 0xc0, !PT ;  /* 0x000000800602a812 */ /* 0x000fc800078ec0ff */
[----:B------:R-:W-:Y:S01]  /*30540*/  @!P2 SHF.R.U32.HI R2, RZ, 0x3, R2 ;  /* 0x00000003ff02a819 */ /* 0x000fe20000011602 */
[----:B0-----:R-:W-:-:S06]  /*30550*/  IMAD.SHL.U32 R12, R3, 0x8, RZ ;  /* 0x00000008030c7824 */ /* 0x001fcc00078e00ff */
[----:B------:R-:W-:Y:S01]  /*30560*/  @P3 LOP3.LUT R19, R19, 0x20, RZ, 0xfc, !PT ;  /* 0x0000002013133812 */ /* 0x000fe200078efcff */
[----:B------:R-:W0:Y:S01]  /*30570*/  SHFL.IDX PT, R3, R0, RZ, 0x181f ;  /* 0x00181fff00037589 */ /* 0x000e2200000e0000 */
[----:B------:R-:W-:Y:S02]  /*30580*/  @!P2 ISETP.NE.U32.AND P3, PT, R2, RZ, PT ;  /* 0x000000ff0200a20c */ /* 0x000fe40003f65070 */
[----:B------:R-:W-:Y:S01]  /*30590*/  LOP3.LUT R12, R12, 0x38, RZ, 0xc0, !PT ;  /* 0x000000380c0c7812 */ /* 0x000fe200078ec0ff */
[----:B------:R-:W1:Y:S01]  /*305a0*/  SHFL.IDX PT, R2, R4, RZ, 0x181f ;  /* 0x00181fff04027589 */ /* 0x000e6200000e0000 */
[----:B------:R-:W-:-:S09]  /*305b0*/  LOP3.LUT R19, R19, 0xffff7fff, RZ, 0xc0, !PT ;  /* 0xffff7fff13137812 */ /* 0x000fd200078ec0ff */
[----:B------:R-:W-:Y:S02]  /*305c0*/  @P3 LOP3.LUT R19, R19, 0x8000, RZ, 0xfc, !PT ;  /* 0x0000800013133812 */ /* 0x000fe400078efcff */
[----:B0-----:R-:W-:-:S05]  /*305d0*/  @!P2 LEA R3, P6, R12, R3, 0x1 ;  /* 0x000000030c03a211 */ /* 0x001fca00078c08ff */
[----:B-1----:R-:W-:-:S05]  /*305e0*/  @!P2 IMAD.X R2, RZ, RZ, R2, P6 ;  /* 0x000000ffff02a224 */ /* 0x002fca00030e0602 */
[----:B------:R-:W-:-:S04]  /*305f0*/  @!P2 LOP3.LUT R3, R3, R2, RZ, 0x3c, !PT ;  /* 0x000000020303a212 */ /* 0x000fc800078e3cff */
        /* <DEDUP_REMOVED lines=61> */
.L_x_6503:
        /* <DEDUP_REMOVED lines=15> */
[----:B--2---:R-:W-:Y:S01]  /*30ac0*/  LEA R2, P2, R2, R0, 0x1 ;  /* 0x0000000002027211 */ /* 0x004fe200078408ff */
[----:B---3--:R-:W-:-:S04]  /*30ad0*/  IMAD.MOV.U32 R8, RZ, RZ, R3 ;  /* 0x000000ffff087224 */ /* 0x008fc800078e0003 */
[----:B-1----:R-:W-:Y:S01]  /*30ae0*/  IMAD.X R3, RZ, RZ, R4, P2 ;  /* 0x000000ffff037224 */ /* 0x002fe200010e0604 */
[----:B------:R-:W-:-:S04]  /*30af0*/  ISETP.NE.U32.AND P2, PT, R5, RZ, PT ;  /* 0x000000ff0500720c */ /* 0x000fc80003f45070 */
        /* <DEDUP_REMOVED lines=12> */
.L_x_6367:
[----:B------:R-:W-:Y:S05]  /*30bc0*/  BSYNC B0 ;  /* 0x0000000000007941 */ /* 0x000fea0003800000 */
.L_x_6366:
[----:B------:R-:W-:Y:S01]  /*30bd0*/  NOP ;  /* 0x0000000000007918 */ /* 0x000fe20000000000 */
[----:B------:R-:W-:-:S13]  /*30be0*/  PLOP3.LUT P0, PT, PT, PT, PT, 0x80, 0x0 ;  /* 0x000000000000781c */ /* 0x000fda0003f0f070 */
.L_x_6368:
        /* <DEDUP_REMOVED lines=18> */
.L_x_6504:
[----:B------:R-:W-:Y:S05]  /*30d10*/  BSYNC B0 ;  /* 0x0000000000007941 */ /* 0x000fea0003800000 */
.L_x_6369:
[----:B------:R-:W-:Y:S01]  /*30d20*/  LOP3.LUT P0, RZ, R19, 0x1, RZ, 0xc0, !PT ;  /* 0x0000000113ff7812 */ /* 0x000fe2000780c0ff */
[----:B------:R-:W-:-:S12]  /*30d30*/  BSSY B0, `(.L_x_6371) ;  /* 0x0000097000007945 */ /* 0x000fd80003800000 */
[----:B------:R-:W-:Y:S05]  /*30d40*/  @!P0 BRA `(.L_x_6372) ;  /* 0x0000000800548947 */ /* 0x000fea0003800000 */
[----:B-1----:R-:W0:Y:S04]  /*30d50*/  LDL R4, [R1+0x450] ;  /* 0x0004500001047983 */ /* 0x002e280000100800 */
[----:B------:R-:W2:Y:S01]  /*30d60*/  LDL R2, [R1+0x458] ;  /* 0x0004580001027983 */ /* 0x000ea20000100800 */
[----:B------:R-:W1:Y:S01]  /*30d70*/  S2R R3, SR_TID.X ;  /* 0x0000000000037919 */ /* 0x000e620000002100 */
[----:B------:R-:W-:Y:S01]  /*30d80*/  BSSY B1, `(.L_x_6373) ;  /* 0x0000007000017945 */ /* 0x000fe20003800000 */
[----:B-1----:R-:W-:-:S04]  /*30d90*/  LOP3.LUT R3, R3, 0x7f, RZ, 0xc0, !PT ;  /* 0x0000007f03037812 */ /* 0x002fc800078ec0ff */
[----:B------:R-:W-:Y:S01]  /*30da0*/  ISETP.NE.AND P1, PT, R3, RZ, PT ;  /* 0x000000ff0300720c */ /* 0x000fe20003f25270 */
[----:B0-----:R-:W-:Y:S01]  /*30db0*/  IMAD R0, R4, 0x8, R18 ;  /* 0x0000000804007824 */ /* 0x001fe200078e0212 */
[----:B--2---:R-:W-:-:S04]  /*30dc0*/  SHF.L.U32 R2, R2, 0x1f, RZ ;  /* 0x0000001f02027819 */ /* 0x004fc800000006ff */
[----:B------:R-:W0:Y:S02]  /*30dd0*/  SYNCS.PHASECHK.TRANS64.TRYWAIT P0, [R0+URZ+0x38860], R2 ;  /* 0x03886002000075a7 */ /* 0x000e24000800017f */
[----:B0-----:R-:W-:Y:S05]  /*30de0*/  @!P0 BRA `(.L_x_6374) ;  /* 0x0000006000088947 */ /* 0x001fea0003800000 */
.L_x_6505:
[----:B------:R-:W-:Y:S05]  /*30df0*/  BSYNC B1 ;  /* 0x0000000000017941 */ /* 0x000fea0003800000 */
.L_x_6373:
        /* <DEDUP_REMOVED lines=9> */
.L_x_6376:
[----:B------:R-:W-:Y:S05]  /*30e90*/  BSYNC B1 ;  /* 0x0000000000017941 */ /* 0x000fea0003800000 */
.L_x_6375:
[----:B0-----:R-:W2:Y:S04]  /*30ea0*/  LDL R2, [R1+0x450] ;  /* 0x0004500001027983 */ /* 0x001ea80000100800 */
[----:B------:R-:W3:Y:S04]  /*30eb0*/  LDL R4, [R1+0x45c] ;  /* 0x00045c0001047983 */ /* 0x000ee80000100800 */
        /* <DEDUP_REMOVED lines=9> */
[----:B---3--:R-:W-:Y:S02]  /*30f50*/  IMAD R3, R3, 0x40, R4 ;  /* 0x0000004003037824 */ /* 0x008fe400078e0204 */
[----:B------:R-:W-:-:S07]  /*30f60*/  VIADD R4, R2, 0x400 ;  /* 0x0000040002047836 */ /* 0x000fce0000000000 */
.L_x_6377:
        /* <DEDUP_REMOVED lines=15> */
.L_x_6378:
        /* <DEDUP_REMOVED lines=15> */
.L_x_6379:
        /* <DEDUP_REMOVED lines=15> */
.L_x_6380:
        /* <DEDUP_REMOVED lines=15> */
.L_x_6381:
        /* <DEDUP_REMOVED lines=15> */
.L_x_6382:
        /* <DEDUP_REMOVED lines=15> */
.L_x_6383:
        /* <DEDUP_REMOVED lines=15> */
.L_x_6384:
        /* <DEDUP_REMOVED lines=10> */
.L_x_6372:
[----:B------:R-:W-:Y:S05]  /*316a0*/  BSYNC B0 ;  /* 0x0000000000007941 */ /* 0x000fea0003800000 */
.L_x_6371:
        /* <DEDUP_REMOVED lines=61> */
.L_x_6391:
[----:B------:R-:W2:Y:S01]  /*31a80*/  S2R R2, SR_TID.X ;  /* 0x0000000000027919 */ /* 0x000ea20000002100 */
[----:B------:R-:W-:Y:S01]  /*31a90*/  IMAD R3, R10, 0x8, R18 ;  /* 0x000000080a037824 */ /* 0x000fe200078e0212 */
[----:B------:R-:W-:Y:S01]  /*31aa0*/  BSSY B3, `(.L_x_6392) ;  /* 0x0000006000037945 */ /* 0x000fe20003800000 */
[----:B--2---:R-:W-:Y:S02]  /*31ab0*/  LOP3.LUT R5, R2, 0x7f, RZ, 0xc0, !PT ;  /* 0x0000007f02057812 */ /* 0x004fe400078ec0ff */
[----:B------:R-:W-:Y:S02]  /*31ac0*/  SHF.L.U32 R2, R9, 0x1f, RZ ;  /* 0x0000001f09027819 */ /* 0x000fe400000006ff */
[----:B------:R-:W-:Y:S02]  /*31ad0*/  ISETP.NE.AND P1, PT, R5, RZ, PT ;  /* 0x000000ff0500720c */ /* 0x000fe40003f25270 */
[----:B------:R-:W2:Y:S02]  /*31ae0*/  SYNCS.PHASECHK.TRANS64.TRYWAIT P0, [R3+URZ+0x38840], R2 ;  /* 0x03884002030075a7 */ /* 0x000ea4000800017f */
[----:B--2---:R-:W-:Y:S09]  /*31af0*/  @!P0 BRA `(.L_x_6393) ;  /* 0x0000005000d88947 */ /* 0x004ff20003800000 */
.L_x_6506:
[----:B------:R-:W-:Y:S05]  /*31b00*/  BSYNC B3 ;  /* 0x0000000000037941 */ /* 0x000fea0003800000 */
.L_x_6392:
[----:B------:R-:W-:Y:S04]  /*31b10*/  BSSY B3, `(.L_x_6394) ;  /* 0x0000009000037945 */ /* 0x000fe80003800000 */
[----:B------:R-:W-:Y:S05]  /*31b20*/  @P1 BRA `(.L_x_6395) ;  /* 0x00000000001c1947 */ /* 0x000fea0003800000 */
[----:B------:R-:W1:Y:S02]  /*31b30*/  S2R R5, SR_TID.X ;  /* 0x0000000000057919 */ /* 0x000e640000002100 */
[----:B-1----:R-:W-:Y:S01]  /*31b40*/  LOP3.LUT R6, R5, 0x1f, RZ, 0xc0, !PT ;  /* 0x0000001f05067812 */ /* 0x002fe200078ec0ff */
[----:B------:R-:W-:-:S03]  /*31b50*/  IMAD.MOV.U32 R5, RZ, RZ, 0x2000 ;  /* 0x00002000ff057424 */ /* 0x000fc600078e00ff */
[----:B------:R-:W-:Y:S01]  /*31b60*/  ISETP.NE.AND P0, PT, R6, RZ, PT ;  /* 0x000000ff0600720c */ /* 0x000fe20003f05270 */
[----:B------:R3:W-:-:S12]  /*31b70*/  SYNCS.ARRIVE.TRANS64 RZ, [R3+URZ+0x38830], R5 ;  /* 0x0388300503ff79a7 */ /* 0x0007d8000800003f */
[----:B---3--:R-:W-:Y:S05]  /*31b80*/  @!P0 BRA `(.L_x_6395) ;  /* 0x0000000000048947 */ /* 0x008fea0003800000 */
[----:B------:R-:W-:Y:S01]  /*31b90*/  BPT.TRAP 0x1 ;  /* 0x000000040000795c */ /* 0x000fe20000300000 */
.L_x_6395:
[----:B------:R-:W-:Y:S05]  /*31ba0*/  BSYNC B3 ;  /* 0x0000000000037941 */ /* 0x000fea0003800000 */
.L_x_6394:
        /* <DEDUP_REMOVED lines=13> */
.L_x_6396:
        /* <DEDUP_REMOVED lines=13> */
.L_x_6507:
[----:B------:R-:W-:Y:S05]  /*31d50*/  BSYNC B3 ;  /* 0x0000000000037941 */ /* 0x000fea0003800000 */
.L_x_6397:
        /* <DEDUP_REMOVED lines=11> */
.L_x_6400:
[----:B------:R-:W-:Y:S05]  /*31e10*/  BSYNC B3 ;  /* 0x0000000000037941 */ /* 0x000fea0003800000 */
.L_x_6399:
        /* <DEDUP_REMOVED lines=10> */
.L_x_6401:
        /* <DEDUP_REMOVED lines=15> */
.L_x_6402:
        /* <DEDUP_REMOVED lines=15> */
.L_x_6403:
        /* <DEDUP_REMOVED lines=15> */
.L_x_6404:
        /* <DEDUP_REMOVED lines=15> */
.L_x_6405:
        /* <DEDUP_REMOVED lines=15> */
.L_x_6406:
        /* <DEDUP_REMOVED lines=15> */
.L_x_6407:
        /* <DEDUP_REMOVED lines=15> */
.L_x_6408:
        /* <DEDUP_REMOVED lines=10> */
.L_x_6390:
[----:B------:R-:W-:Y:S05]  /*325f0*/  BSYNC B1 ;  /* 0x0000000000017941 */ /* 0x000fea0003800000 */
.L_x_6389:
[----:B------:R-:W2:Y:S02]  /*32600*/  LDL.LU R5, [R1+0x480] ;  /* 0x0004800001057983 */ /* 0x000ea40000300800 */
[----:B--2---:R-:W-:-:S07]  /*32610*/  VIADD R0, R5, 0xfffffffd ;  /* 0xfffffffd05007836 */ /* 0x004fce0000000000 */
.L_x_6388:
[----:B------:R-:W-:Y:S05]  /*32620*/  BSYNC B2 ;  /* 0x0000000000027941 */ /* 0x000fea0003800000 */
.L_x_6387:
[----:B------:R-:W-:-:S05]  /*32630*/  VIADD R8, R8, 0xfffffffe ;  /* 0xfffffffe08087836 */ /* 0x000fca0000000000 */
[----:B------:R-:W-:-:S13]  /*32640*/  ISETP.NE.AND P0, PT, R8, R4, PT ;  /* 0x000000040800720c */ /* 0x000fda0003f05270 */
[----:B------:R-:W-:Y:S05]  /*32650*/  @!P0 BRA `(.L_x_6386) ;  /* 0x0000001800e08947 */ /* 0x000fea0003800000 */
.L_x_6449:
        /* <DEDUP_REMOVED lines=35> */
.L_x_6411:
[----:B------:R-:W2:Y:S01]  /*32890*/  S2R R2, SR_TID.X ;  /* 0x0000000000027919 */ /* 0x000ea20000002100 */
[----:B-1----:R-:W-:Y:S01]  /*328a0*/  IMAD R4, R7, 0x8, R18 ;  /* 0x0000000807047824 */ /* 0x002fe200078e0212 */
[----:B------:R-:W-:Y:S01]  /*328b0*/  BSSY B2, `(.L_x_6412) ;  /* 0x0000006000027945 */ /* 0x000fe20003800000 */
[----:B--2---:R-:W-:Y:S02]  /*328c0*/  LOP3.LUT R3, R2, 0x7f, RZ, 0xc0, !PT ;  /* 0x0000007f02037812 */ /* 0x004fe400078ec0ff */
[----:B------:R-:W-:Y:S02]  /*328d0*/  SHF.L.U32 R2, R6, 0x1f, RZ ;  /* 0x0000001f06027819 */ /* 0x000fe400000006ff */
[----:B------:R-:W-:Y:S02]  /*328e0*/  ISETP.NE.AND P1, PT, R3, RZ, PT ;  /* 0x000000ff0300720c */ /* 0x000fe40003f25270 */
[----:B------:R-:W1:Y:S02]  /*328f0*/  SYNCS.PHASECHK.TRANS64.TRYWAIT P0, [R4+URZ+0x38840], R2 ;  /* 0x03884002040075a7 */ /* 0x000e64000800017f */
[----:B-1----:R-:W-:Y:S09]  /*32900*/  @!P0 BRA `(.L_x_6413) ;  /* 0x00000044007c8947 */ /* 0x002ff20003800000 */
.L_x_6508:
[----:B------:R-:W-:Y:S05]  /*32910*/  BSYNC B2 ;  /* 0x0000000000027941 */ /* 0x000fea0003800000 */
.L_x_6412:
[----:B------:R-:W-:Y:S04]  /*32920*/  BSSY B2, `(.L_x_6414) ;  /* 0x0000009000027945 */ /* 0x000fe80003800000 */
[----:B------:R-:W-:Y:S05]  /*32930*/  @P1 BRA `(.L_x_6415) ;  /* 0x00000000001c1947 */ /* 0x000fea0003800000 */
[----:B------:R-:W2:Y:S02]  /*32940*/  S2R R3, SR_TID.X ;  /* 0x0000000000037919 */ /* 0x000ea40000002100 */
[----:B--2---:R-:W-:Y:S01]  /*32950*/  LOP3.LUT R5, R3, 0x1f, RZ, 0xc0, !PT ;  /* 0x0000001f03057812 */ /* 0x004fe200078ec0ff */
[----:B------:R-:W-:-:S03]  /*32960*/  IMAD.MOV.U32 R3, RZ, RZ, 0x2000 ;  /* 0x00002000ff037424 */ /* 0x000fc600078e00ff */
[----:B------:R-:W-:Y:S01]  /*32970*/  ISETP.NE.AND P0, PT, R5, RZ, PT ;  /* 0x000000ff0500720c */ /* 0x000fe20003f05270 */
[----:B------:R2:W-:-:S12]  /*32980*/  SYNCS.ARRIVE.TRANS64 RZ, [R4+URZ+0x38830], R3 ;  /* 0x0388300304ff79a7 */ /* 0x0005d8000800003f */
[----:B--2---:R-:W-:Y:S05]  /*32990*/  @!P0 BRA `(.L_x_6415) ;  /* 0x0000000000048947 */ /* 0x004fea0003800000 */
[----:B------:R-:W-:Y:S01]  /*329a0*/  BPT.TRAP 0x1 ;  /* 0x000000040000795c */ /* 0x000fe20000300000 */
.L_x_6415:
[----:B------:R-:W-:Y:S05]  /*329b0*/  BSYNC B2 ;  /* 0x0000000000027941 */ /* 0x000fea0003800000 */
.L_x_6414:
        /* <DEDUP_REMOVED lines=12> */
.L_x_6416:
        /* <DEDUP_REMOVED lines=13> */
.L_x_6509:
[----:B------:R-:W-:Y:S05]  /*32b50*/  BSYNC B2 ;  /* 0x0000000000027941 */ /* 0x000fea0003800000 */
.L_x_6417:
[----:B------:R-:W-:Y:S01]  /*32b60*/  BSSY B2, `(.L_x_6419) ;  /* 0x000000b000027945 */ /* 0x000fe20003800000 */
[----:B01----:R-:W-:Y:S02]  /*32b70*/  IMAD.MOV.U32 R2, RZ, RZ, 0x0 ;  /* 0x00000000ff027424 */ /* 0x003fe400078e00ff */
[----:B------:R-:W-:Y:S01]  /*32b80*/  IMAD.MOV.U32 R3, RZ, RZ, 0x14f00000 ;  /* 0x14f00000ff037424 */ /* 0x000fe200078e00ff */
[----:B------:R-:W-:Y:S06]  /*32b90*/  @P1 BRA `(.L_x_6420) ;  /* 0x00000000001c1947 */ /* 0x000fec0003800000 */
[----:B------:R-:W0:Y:S02]  /*32ba0*/  S2R R5, SR_TID.X ;  /* 0x0000000000057919 */ /* 0x000e240000002100 */
[----:B0-----:R-:W-:Y:S01]  /*32bb0*/  LOP3.LUT R10, R5, 0x1f, RZ, 0xc0, !PT ;  /* 0x0000001f050a7812 */ /* 0x001fe200078ec0ff */
[----:B------:R-:W-:-:S03]  /*32bc0*/  IMAD.MOV.U32 R5, RZ, RZ, 0x10000 ;  /* 0x00010000ff057424 */ /* 0x000fc600078e00ff */
[----:B------:R-:W-:Y:S01]  /*32bd0*/  ISETP.NE.AND P0, PT, R10, RZ, PT ;  /* 0x000000ff0a00720c */ /* 0x000fe20003f05270 */
[----:B------:R0:W-:-:S12]  /*32be0*/  SYNCS.ARRIVE.TRANS64 RZ, [R4+URZ+0x38850], R5 ;  /* 0x0388500504ff79a7 */ /* 0x0001d8000800003f */
[----:B0-----:R-:W-:Y:S05]  /*32bf0*/  @!P0 BRA `(.L_x_6420) ;  /* 0x0000000000048947 */ /* 0x001fea0003800000 */
[----:B------:R-:W-:Y:S01]  /*32c00*/  BPT.TRAP 0x1 ;  /* 0x000000040000795c */ /* 0x000fe20000300000 */
.L_x_6420:
[----:B------:R-:W-:Y:S05]  /*32c10*/  BSYNC B2 ;  /* 0x0000000000027941 */ /* 0x000fea0003800000 */
.L_x_6419:
        /* <DEDUP_REMOVED lines=9> */
.L_x_6421:
        /* <DEDUP_REMOVED lines=15> */
.L_x_6422:
        /* <DEDUP_REMOVED lines=15> */
.L_x_6423:
        /* <DEDUP_REMOVED lines=15> */
.L_x_6424:
        /* <DEDUP_REMOVED lines=15> */
.L_x_6425:
        /* <DEDUP_REMOVED lines=15> */
.L_x_6426:
        /* <DEDUP_REMOVED lines=15> */
.L_x_6427:
        /* <DEDUP_REMOVED lines=15> */
.L_x_6428:
        /* <DEDUP_REMOVED lines=10> */
.L_x_6410:
[----:B------:R-:W-:Y:S05]  /*333e0*/  BSYNC B1 ;  /* 0x0000000000017941 */ /* 0x000fea0003800000 */
.L_x_6409:
[----:B------:R-:W-:Y:S01]  /*333f0*/  VIADD R7, R7, 0x1 ;  /* 0x0000000107077836 */ /* 0x000fe20000000000 */
[----:B------:R-:W-:Y:S01]  /*33400*/  LOP3.LUT P2, RZ, R19, 0x1, RZ, 0xc0, !PT ;  /* 0x0000000113ff7812 */ /* 0x000fe2000784c0ff */
[----:B------:R-:W-:Y:S03]  /*33410*/  BSSY B1, `(.L_x_6429) ;  /* 0x00000d8000017945 */ /* 0x000fe60003800000 */
[----:B------:R-:W-:-:S04]  /*33420*/  ISETP.NE.AND P0, PT, R7, 0x2, PT ;  /* 0x000000020700780c */ /* 0x000fc80003f05270 */
[----:B------:R-:W-:Y:S02]  /*33430*/  SEL R2, RZ, 0x1, P0 ;  /* 0x00000001ff027807 */ /* 0x000fe40000000000 */
[----:B0-----:R-:W-:Y:S02]  /*33440*/  SEL R9, R7, RZ, P0 ;  /* 0x000000ff07097207 */ /* 0x001fe40000000000 */
[----:B------:R-:W-:Y:S01]  /*33450*/  LOP3.LUT R8, R6, R2, RZ, 0x3c, !PT ;  /* 0x0000000206087212 */ /* 0x000fe200078e3cff */
[----:B------:R-:W-:Y:S02]  /*33460*/  VIADD R6, R0, 0xffffffff ;  /* 0xffffffff00067836 */ /* 0x000fe40000000000 */
        /* <DEDUP_REMOVED lines=27> */
.L_x_6431:
        /* <DEDUP_REMOVED lines=8> */
.L_x_6510:
[----:B------:R-:W-:Y:S05]  /*336a0*/  BSYNC B2 ;  /* 0x0000000000027941 */ /* 0x000fea0003800000 */
.L_x_6432:
        /* <DEDUP_REMOVED lines=9> */
.L_x_6435:
[----:B------:R-:W-:Y:S05]  /*33740*/  BSYNC B2 ;  /* 0x0000000000027941 */ /* 0x000fea0003800000 */
.L_x_6434:
        /* <DEDUP_REMOVED lines=13> */
.L_x_6436:
        /* <DEDUP_REMOVED lines=13> */
.L_x_6511:
[----:B------:R-:W-:Y:S05]  /*338f0*/  BSYNC B2 ;  /* 0x0000000000027941 */ /* 0x000fea0003800000 */
.L_x_6437:
        /* <DEDUP_REMOVED lines=11> */
.L_x_6440:
[----:B------:R-:W-:Y:S05]  /*339b0*/  BSYNC B2 ;  /* 0x0000000000027941 */ /* 0x000fea0003800000 */
.L_x_6439:
        /* <DEDUP_REMOVED lines=10> */
.L_x_6441:
        /* <DEDUP_REMOVED lines=15> */
.L_x_6442:
        /* <DEDUP_REMOVED lines=15> */
.L_x_6443:
        /* <DEDUP_REMOVED lines=15> */
.L_x_6444:
        /* <DEDUP_REMOVED lines=15> */
.L_x_6445:
        /* <DEDUP_REMOVED lines=15> */
.L_x_6446:
        /* <DEDUP_REMOVED lines=15> */
.L_x_6447:
        /* <DEDUP_REMOVED lines=15> */
.L_x_6448:
        /* <DEDUP_REMOVED lines=10> */
.L_x_6430:
[----:B------:R-:W-:Y:S05]  /*34190*/  BSYNC B1 ;  /* 0x0000000000017941 */ /* 0x000fea0003800000 */
.L_x_6429:
[----:B------:R-:W2:Y:S01]  /*341a0*/  LDL R2, [R1+0x460] ;  /* 0x0004600001027983 */ /* 0x000ea20000100800 */
[----:B------:R-:W-:Y:S01]  /*341b0*/  VIADD R0, R0, 0xfffffffe ;  /* 0xfffffffe00007836 */ /* 0x000fe20000000000 */
[----:B--2---:R-:W-:-:S13]  /*341c0*/  ISETP.GT.AND P0, PT, R6, R2, PT ;  /* 0x000000020600720c */ /* 0x004fda0003f04270 */
[----:B------:R-:W-:Y:S05]  /*341d0*/  @P0 BRA `(.L_x_6449) ;  /* 0xffffffe400200947 */ /* 0x000fea000383ffff */
.L_x_6386:
[----:B------:R-:W-:Y:S05]  /*341e0*/  BSYNC B0 ;  /* 0x0000000000007941 */ /* 0x000fea0003800000 */
.L_x_6385:
        /* <DEDUP_REMOVED lines=24> */
[----:B------:R2:W-:Y:S02]  /*34370*/  STL [R1+0x440], R2 ;  /* 0x0004400201007387 */ /* 0x0005e40000100800 */
.L_x_6451:
[----:B------:R-:W-:Y:S05]  /*34380*/  BSYNC B0 ;  /* 0x0000000000007941 */ /* 0x000fea0003800000 */
.L_x_6450:
[----:B------:R-:W-:-:S05]  /*34390*/  SEL R0, R0, RZ, P0 ;  /* 0x000000ff00007207 */ /* 0x000fca0000000000 */
[----:B------:R3:W-:Y:S02]  /*343a0*/  STL [R1+0x450], R0 ;  /* 0x0004500001007387 */ /* 0x0007e40000100800 */
.L_x_6347:
[----:B------:R-:W-:Y:S05]  /*343b0*/  BSYNC B7 ;  /* 0x0000000000077941 */ /* 0x000fea0003800000 */
.L_x_6345:
[----:B------:R-:W-:-:S13]  /*343c0*/  LOP3.LUT P0, RZ, R19, 0x40, RZ, 0xc0, !PT ;  /* 0x0000004013ff7812 */ /* 0x000fda000780c0ff */
[----:B------:R-:W-:Y:S05]  /*343d0*/  @!P0 BRA `(.L_x_6452) ;  /* 0x0000000000288947 */ /* 0x000fea0003800000 */
[----:B------:R-:W-:Y:S05]  /*343e0*/  WARPSYNC.ALL ;  /* 0x0000000000007948 */ /* 0x000fea0003800000 */
[----:B------:R-:W4:Y:S08]  /*343f0*/  S2UR UR5, SR_CgaCtaId ;  /* 0x00000000000579c3 */ /* 0x000f300000008800 */
[----:B------:R-:W-:Y:S06]  /*34400*/  BAR.SYNC.DEFER_BLOCKING 0x5, 0x180 ;  /* 0x0146000000007b1d */ /* 0x000fec0000010000 */
[----:B------:R-:W-:-:S02]  /*34410*/  UMOV UR4, 0x400 ;  /* 0x0000040000047882 */ /* 0x000fc40000000000 */
[----:B----4-:R-:W-:-:S06]  /*34420*/  ULEA UR4, UR5, UR4, 0x18 ;  /* 0x0000000405047291 */ /* 0x010fcc000f8ec03f */
[----:B------:R-:W-:-:S05]  /*34430*/  IMAD.U32 R18, RZ, RZ, UR4 ;  /* 0x00000004ff127e24 */ /* 0x000fca000f8e00ff */
[----:B-1----:R-:W1:Y:S04]  /*34440*/  LDS.128 R4, [R18+0x388d0] ;  /* 0x0388d00012047984 */ /* 0x002e680000000c00 */
[----:B-1----:R1:W-:Y:S01]  /*34450*/  STL.128 [R1+0x440], R4 ;  /* 0x0004400401007387 */ /* 0x0023e20000100c00 */
[----:B------:R-:W-:Y:S06]  /*34460*/  BAR.ARV 0x4, 0x180 ;  /* 0x0106000000007b1d */ /* 0x000fec0000002000 */
[----:B------:R-:W-:Y:S05]  /*34470*/  BRA `(.L_x_6453) ;  /* 0x0000001000307947 */ /* 0x000fea0003800000 */
.L_x_6452:
[----:B--23--:R-:W2:Y:S01]  /*34480*/  S2R R0, SR_TID.X ;  /* 0x0000000000007919 */ /* 0x00cea20000002100 */
[----:B------:R-:W-:Y:S01]  /*34490*/  UMOV UR4, 0xffffffff ;  /* 0xffffffff00047882 */ /* 0x000fe20000000000 */
[----:B--2---:R-:W-:-:S04]  /*344a0*/  LOP3.LUT R16, R0, 0x1f, RZ, 0xc0, !PT ;  /* 0x0000001f00107812 */ /* 0x004fc800078ec0ff */
[----:B------:R-:W-:Y:S01]  /*344b0*/  ISETP.NE.AND P0, PT, R16, 0x1f, PT ;  /* 0x0000001f1000780c */ /* 0x000fe20003f05270 */
[----:B------:R-:W-:-:S12]  /*344c0*/  BRA.DIV UR4, `(.L_x_6454) ;  /* 0x0000002a04dc7947 */ /* 0x000fd8000b800000 */
[----:B-1----:R-:W2:Y:S01]  /*344d0*/  LDL R4, [R1+0x44c] ;  /* 0x00044c0001047983 */ /* 0x002ea20000100800 */
[----:B------:R-:W-:-:S03]  /*344e0*/  ULDC UR4, c[0x0][0xd3c] ;  /* 0x00034f0000047ab9 */ /* 0x000fc60000000800 */
[----:B------:R-:W0:Y:S01]  /*344f0*/  LDL.LU R3, [R1+0x440] ;  /* 0x0004400001037983 */ /* 0x000e220000300800 */
[----:B--2---:R-:W-:-:S05]  /*34500*/  IMAD.IADD R0, R4, 0x1, R16 ;  /* 0x0000000104007824 */ /* 0x004fca00078e0210 */
[----:B------:R-:W-:Y:S01]  /*34510*/  ISETP.GE.OR P1, PT, R0, UR4, !P0 ;  /* 0x0000000400007c0c */ /* 0x000fe2000c726670 */
[----:B0-----:R-:W-:-:S12]  /*34520*/  IMAD.MOV.U32 R8, RZ, RZ, R3 ;  /* 0x000000ffff087224 */ /* 0x001fd800078e0003 */
        /* <DEDUP_REMOVED lines=11> */
[----:B------:R-:W-:Y:S04]  /*345e0*/  SHFL.IDX PT, R0, R8, RZ, 0x1f ;  /* 0x00001fff08007589 */ /* 0x000fe800000e0000 */
[----:B------:R-:W-:Y:S01]  /*345f0*/  SHFL.IDX PT, R9, R8, 0x1, 0x1f ;  /* 0x00201f0008097f89 */ /* 0x000fe200000e0000 */
[----:B--2---:R-:W-:Y:S01]  /*34600*/  @!P1 IMAD.MOV.U32 R5, RZ, RZ, R6 ;  /* 0x000000ffff059224 */ /* 0x004fe200078e0006 */
[----:B------:R-:W-:-:S02]  /*34610*/  CS2R R6, SRZ ;  /* 0x0000000000067805 */ /* 0x000fc4000001ff00 */
[----:B---3--:R-:W-:-:S04]  /*34620*/  @!P1 IMAD.MOV.U32 R7, RZ, RZ, R2 ;  /* 0x000000ffff079224 */ /* 0x008fc800078e0002 */
[----:B------:R-:W-:-:S05]  /*34630*/  IMAD R2, R7, R5, RZ ;  /* 0x0000000507027224 */ /* 0x000fca00078e02ff */
[----:B------:R-:W0:Y:S01]  /*34640*/  SHFL.UP PT, R3, R2, 0x1, RZ ;  /* 0x0420000002037989 */ /* 0x000e2200000e00ff */
[----:B------:R-:W-:-:S04]  /*34650*/  ISETP.NE.AND P1, PT, R16, RZ, PT ;  /* 0x000000ff1000720c */ /* 0x000fc80003f25270 */
        /* <DEDUP_REMOVED lines=15> */
.L_x_6521:
[----:B------:R-:W-:Y:S02]  /*34750*/  ULDC UR4, c[0x0][0xd38] ;  /* 0x00034e0000047ab9 */ /* 0x000fe40000000800 */
[----:B------:R-:W-:-:S04]  /*34760*/  IMAD.U32 R8, RZ, RZ, UR4 ;  /* 0x00000004ff087e24 */ /* 0x000fc8000f8e00ff */
[----:B-1----:R-:W-:-:S04]  /*34770*/  IMAD R10, R10, R8, RZ ;  /* 0x000000080a0a7224 */ /* 0x002fc800078e02ff */
[----:B------:R-:W-:-:S05]  /*34780*/  IMAD.IADD R4, R9, 0x1, R10 ;  /* 0x0000000109047824 */ /* 0x000fca00078e020a */
[----:B------:R-:W-:-:S13]  /*34790*/  ISETP.GT.AND P6, PT, R4, R0, PT ;  /* 0x000000000400720c */ /* 0x000fda0003fc4270 */
[----:B------:R-:W-:Y:S05]  /*347a0*/  @P6 BRA `(.L_x_6455) ;  /* 0x0000000000ac6947 */ /* 0x000fea0003800000 */
.L_x_6458:
        /* <DEDUP_REMOVED lines=37> */
.L_x_6529:
[----:B------:R-:W-:Y:S02]  /*34a00*/  ULDC UR4, c[0x0][0xd38] ;  /* 0x00034e0000047ab9 */ /* 0x000fe40000000800 */
[----:B------:R-:W-:-:S04]  /*34a10*/  IMAD.U32 R8, RZ, RZ, UR4 ;  /* 0x00000004ff087e24 */ /* 0x000fc8000f8e00ff */
[----:B-1----:R-:W-:-:S04]  /*34a20*/  IMAD R10, R10, R8, RZ ;  /* 0x000000080a0a7224 */ /* 0x002fc800078e02ff */
[----:B------:R-:W-:-:S05]  /*34a30*/  IMAD.IADD R4, R10, 0x1, R4 ;  /* 0x000000010a047824 */ /* 0x000fca00078e0204 */
[----:B------:R-:W-:-:S13]  /*34a40*/  ISETP.GT.AND P6, PT, R4, R0, PT ;  /* 0x000000000400720c */ /* 0x000fda0003fc4270 */
[----:B------:R-:W-:Y:S05]  /*34a50*/  @!P6 BRA `(.L_x_6458) ;  /* 0xfffffffc0054e947 */ /* 0x000fea000383ffff */
.L_x_6455:
        /* <DEDUP_REMOVED lines=12> */
.L_x_6534:
[----:B------:R-:W-:-:S13]  /*34b20*/  ISETP.NE.AND P0, PT, R3, RZ, PT ;  /* 0x000000ff0300720c */ /* 0x000fda0003f05270 */
[----:B------:R-:W-:Y:S05]  /*34b30*/  @!P0 BRA `(.L_x_6460) ;  /* 0x0000000000148947 */ /* 0x000fea0003800000 */
[----:B------:R-:W-:Y:S01]  /*34b40*/  UMOV UR4, 0xffffffff ;  /* 0xffffffff00047882 */ /* 0x000fe20000000000 */
[----:B---3--:R-:W-:Y:S02]  /*34b50*/  VIADD R9, R9, 0xffffffff ;  /* 0xffffffff09097836 */ /* 0x008fe40000000000 */
[----:B------:R-:W-:Y:S05]  /*34b60*/  BRA.DIV UR4, `(.L_x_6461) ;  /* 0x0000002e04d07947 */ /* 0x000fea000b800000 */
[----:B0-----:R0:W2:Y:S02]  /*34b70*/  SHFL.IDX PT, R2, R2, R9, 0x1f ;  /* 0x00001f0902027589 */ /* 0x0010a400000e0000 */
.L_x_6537:
[----:B--2---:R-:W-:-:S07]  /*34b80*/  IMAD.MOV.U32 R6, RZ, RZ, R2 ;  /* 0x000000ffff067224 */ /* 0x004fce00078e0002 */
.L_x_6460:
[----:B0-----:R-:W-:Y:S01]  /*34b90*/  IMAD R2, R6, R8, R10 ;  /* 0x0000000806027224 */ /* 0x001fe200078e020a */
[----:B------:R-:W-:-:S03]  /*34ba0*/  ISETP.NE.AND P0, PT, R7, 0x1, PT ;  /* 0x000000010700780c */ /* 0x000fc60003f05270 */
[----:B------:R-:W-:Y:S01]  /*34bb0*/  IMAD.IADD R0, R0, 0x1, -R2 ;  /* 0x0000000100007824 */ /* 0x000fe200078e0a02 */
[----:B------:R0:W-:Y:S09]  /*34bc0*/  STL [R1+0x440], R2 ;  /* 0x0004400201007387 */ /* 0x0001f20000100800 */
[----:B------:R-:W-:Y:S05]  /*34bd0*/  @!P0 BRA `(.L_x_6462) ;  /* 0x0000000000e48947 */ /* 0x000fea0003800000 */
[----:B-1-3--:R-:W-:-:S04]  /*34be0*/  IABS R5, R4 ;  /* 0x0000000400057213 */ /* 0x00afc80000000000 */
        /* <DEDUP_REMOVED lines=56> */
.L_x_6462:
[----:B-1-3--:R-:W2:Y:S01]  /*34f70*/  LDL R5, [R1+0x44c] ;  /* 0x00044c0001057983 */ /* 0x00aea20000100800 */
        /* <DEDUP_REMOVED lines=62> */
.L_x_6463:
[----:B------:R-:W-:-:S05]  /*35360*/  LOP3.LUT R0, RZ, R0, RZ, 0x33, !PT ;  /* 0x00000000ff007212 */ /* 0x000fca00078e33ff */
[----:B------:R-:W-:-:S05]  /*35370*/  IMAD.IADD R0, R4, 0x1, R0 ;  /* 0x0000000104007824 */ /* 0x000fca00078e0200 */
[----:B------:R2:W-:Y:S01]  /*35380*/  STL [R1+0x444], R0 ;  /* 0x0004440001007387 */ /* 0x0005e20000100800 */
[----:B------:R-:W-:Y:S05]  /*35390*/  BRA `(.L_x_6464) ;  /* 0x0000000000287947 */ /* 0x000fea0003800000 */
.L_x_6456:
[----:B------:R-:W-:Y:S01]  /*353a0*/  UMOV UR4, URZ ;  /* 0x0000003f00047c82 */ /* 0x000fe20008000000 */
[----:B------:R-:W-:Y:S01]  /*353b0*/  UMOV UR5, URZ ;  /* 0x0000003f00057c82 */ /* 0x000fe20008000000 */
[----:B------:R-:W-:Y:S01]  /*353c0*/  ULDC UR6, c[0x0][0xd3c] ;  /* 0x00034f0000067ab9 */ /* 0x000fe20000000800 */
[----:B------:R0:W-:Y:S01]  /*353d0*/  STL [R1+0x440], R0 ;  /* 0x0004400001007387 */ /* 0x0001e20000100800 */
[----:B------:R-:W-:Y:S02]  /*353e0*/  IMAD.U32 R3, RZ, RZ, UR4 ;  /* 0x00000004ff037e24 */ /* 0x000fe4000f8e00ff */
[----:B------:R-:W-:-:S03]  /*353f0*/  IMAD.U32 R2, RZ, RZ, UR5 ;  /* 0x00000005ff027e24 */ /* 0x000fc6000f8e00ff */
[----:B------:R1:W-:Y:S01]  /*35400*/  STL [R1+0x444], R3 ;  /* 0x0004440301007387 */ /* 0x0003e20000100800 */
[----:B0-----:R-:W-:-:S03]  /*35410*/  IMAD.U32 R0, RZ, RZ, UR6 ;  /* 0x00000006ff007e24 */ /* 0x001fc6000f8e00ff */
[----:B------:R1:W-:Y:S04]  /*35420*/  STL [R1+0x448], R2 ;  /* 0x0004480201007387 */ /* 0x0003e80000100800 */
[----:B------:R1:W-:Y:S02]  /*35430*/  STL [R1+0x44c], R0 ;  /* 0x00044c0001007387 */ /* 0x0003e40000100800 */
.L_x_6464:
[----:B-1----:R-:W3:Y:S04]  /*35440*/  LDL R2, [R1+0x44c] ;  /* 0x00044c0001027983 */ /* 0x002ee80000100800 */
[----:B0-----:R-:W4:Y:S04]  /*35450*/  LDL R3, [R1+0x448] ;  /* 0x0004480001037983 */ /* 0x001f280000100800 */
[----:B------:R-:W5:Y:S04]  /*35460*/  LDL R4, [R1+0x440] ;  /* 0x0004400001047983 */ /* 0x000f680000100800 */
[----:B------:R-:W5:Y:S01]  /*35470*/  LDL R5, [R1+0x444] ;  /* 0x0004440001057983 */ /* 0x000f620000100800 */
[----:B--2---:R-:W0:Y:S01]  /*35480*/  S2R R0, SR_TID.X ;  /* 0x0000000000007919 */ /* 0x004e220000002100 */
[----:B------:R-:W-:Y:S05]  /*35490*/  WARPSYNC.ALL ;  /* 0x0000000000007948 */ /* 0x000fea0003800000 */
[----:B0-----:R-:W-:Y:S01]  /*354a0*/  LOP3.LUT R0, R0, 0x1f, RZ, 0xc0, !PT ;  /* 0x0000001f00007812 */ /* 0x001fe200078ec0ff */
[----:B------:R-:W-:Y:S03]  /*354b0*/  BAR.SYNC.DEFER_BLOCKING 0x4, 0x180 ;  /* 0x0106000000007b1d */ /* 0x000fe60000010000 */
[----:B------:R-:W-:-:S13]  /*354c0*/  ISETP.NE.AND P0, PT, R0, RZ, PT ;  /* 0x000000ff0000720c */ /* 0x000fda0003f05270 */
[----:B------:R-:W0:Y:S01]  /*354d0*/  @!P0 S2R R0, SR_CgaCtaId ;  /* 0x0000000000008919 */ /* 0x000e220000008800 */
[----:B---3--:R-:W-:Y:S01]  /*354e0*/  IMAD.MOV.U32 R7, RZ, RZ, R2 ;  /* 0x000000ffff077224 */ /* 0x008fe200078e0002 */
[----:B------:R-:W-:Y:S01]  /*354f0*/  @!P0 MOV R2, 0x400 ;  /* 0x0000040000028802 */ /* 0x000fe20000000f00 */
[----:B----4-:R-:W-:-:S03]  /*35500*/  IMAD.MOV.U32 R6, RZ, RZ, R3 ;  /* 0x000000ffff067224 */ /* 0x010fc600078e0003 */
[----:B0-----:R-:W-:-:S05]  /*35510*/  @!P0 LEA R18, R0, R2, 0x18 ;  /* 0x0000000200128211 */ /* 0x001fca00078ec0ff */
[----:B-----5:R4:W-:Y:S01]  /*35520*/  @!P0 STS.128 [R18+0x388d0], R4 ;  /* 0x0388d00412008388 */ /* 0x0209e20000000c00 */
[----:B------:R-:W-:Y:S06]  /*35530*/  BAR.ARV 0x5, 0x180 ;  /* 0x0146000000007b1d */ /* 0x000fec0000002000 */
.L_x_6453:
[----:B--23--:R-:W2:Y:S01]  /*35540*/  LDL R0, [R1+0x44c] ;  /* 0x00044c0001007983 */ /* 0x00cea20000100800 */
[----:B------:R-:W-:Y:S02]  /*35550*/  ULDC UR4, c[0x0][0xd3c] ;  /* 0x00034f0000047ab9 */ /* 0x000fe40000000800 */
[----:B--2---:R-:W-:-:S13]  /*35560*/  ISETP.GE.AND P0, PT, R0, UR4, PT ;  /* 0x0000000400007c0c */ /* 0x004fda000bf06270 */
[----:B------:R-:W-:Y:S05]  /*35570*/  @!P0 BRA `(.L_x_6465) ;  /* 0xffffff8400b08947 */ /* 0x000fea000383ffff */
[----:B------:R-:W-:Y:S05]  /*35580*/  BSYNC B8 ;  /* 0x0000000000087941 */ /* 0x000fea0003800000 */
.L_x_6331:
[----:B---3--:R-:W2:Y:S01]  /*35590*/  LDL.LU R0, [R1+0x4a4] ;  /* 0x0004a40001007983 */ /* 0x008ea20000300800 */
[----:B------:R-:W-:Y:S01]  /*355a0*/  BSSY B0, `(.L_x_6466) ;  /* 0x000000b000007945 */ /* 0x000fe20003800000 */
[----:B01--4-:R-:W0:Y:S01]  /*355b0*/  S2R R5, SR_CgaCtaId ;  /* 0x0000000000057919 */ /* 0x013e220000008800 */
[----:B--2---:R-:W-:-:S05]  /*355c0*/  VIADD R0, R0, 0x1 ;  /* 0x0000000100007836 */ /* 0x004fca0000000000 */
[----:B------:R-:W-:-:S04]  /*355d0*/  LEA.HI R2, R0, R0, RZ, 0x1 ;  /* 0x0000000000027211 */ /* 0x000fc800078f08ff */
[----:B------:R-:W-:Y:S02]  /*355e0*/  LOP3.LUT R3, R2, 0xfffffffe, RZ, 0xc0, !PT ;  /* 0xfffffffe02037812 */ /* 0x000fe400078ec0ff */
[----:B------:R-:W-:-:S03]  /*355f0*/  MOV R2, 0x400 ;  /* 0x0000040000027802 */ /* 0x000fc60000000f00 */
[----:B------:R-:W-:Y:S01]  /*35600*/  IMAD.IADD R0, R0, 0x1, -R3 ;  /* 0x0000000100007824 */ /* 0x000fe200078e0a03 */
[----:B0-----:R-:W-:-:S04]  /*35610*/  LEA R9, R5, R2, 0x18 ;  /* 0x0000000205097211 */ /* 0x001fc800078ec0ff */
[----:B------:R-:W-:-:S04]  /*35620*/  SHF.L.U32 R0, R0, 0x1f, RZ ;  /* 0x0000001f00007819 */ /* 0x000fc800000006ff */
[----:B------:R-:W0:Y:S02]  /*35630*/  SYNCS.PHASECHK.TRANS64.TRYWAIT P0, [R9+URZ+0x38820], R0 ;  /* 0x03882000090075a7 */ /* 0x000e24000800017f */
[----:B0-----:R-:W-:Y:S05]  /*35640*/  @!P0 BRA `(.L_x_6467) ;  /* 0x0000002400448947 */ /* 0x001fea0003800000 */
.L_x_6538:
[----:B------:R-:W-:Y:S05]  /*35650*/  BSYNC B0 ;  /* 0x0000000000007941 */ /* 0x000fea0003800000 */
.L_x_6466:
[----:B------:R-:W-:-:S03]  /*35660*/  UMOV UR4, 0xffffffff ;  /* 0xffffffff00047882 */ /* 0x000fc60000000000 */
[----:B------:R-:W-:Y:S05]  /*35670*/  BRA.DIV UR4, `(.L_x_6468) ;  /* 0x00000026044c7947 */ /* 0x000fea000b800000 */
[----:B0-----:R-:W0:Y:S02]  /*35680*/  S2R R0, SR_TID.X ;  /* 0x0000000000007919 */ /* 0x001e240000002100 */
[----:B0-----:R-:W-:-:S04]  /*35690*/  SHF.R.U32.HI R0, RZ, 0x5, R0 ;  /* 0x00000005ff007819 */ /* 0x001fc80000011600 */
[----:B------:R-:W-:-:S05]  /*356a0*/  LOP3.LUT R0, R0, 0x3, RZ, 0xc0, !PT ;  /* 0x0000000300007812 */ /* 0x000fca00078ec0ff */
[----:B------:R0:W1:Y:S02]  /*356b0*/  SHFL.IDX PT, R14, R0, RZ, 0x1f ;  /* 0x00001fff000e7589 */ /* 0x00006400000e0000 */
.L_x_6541:
[----:B-1----:R-:W-:Y:S01]  /*356c0*/  ISETP.NE.AND P0, PT, R14, RZ, PT ;  /* 0x000000ff0e00720c */ /* 0x002fe20003f05270 */
[----:B------:R-:W-:-:S12]  /*356d0*/  BSSY B0, `(.L_x_6469) ;  /* 0x0000020000007945 */ /* 0x000fd80003800000 */
[----:B------:R-:W-:Y:S05]  /*356e0*/  @P0 BRA `(.L_x_6470) ;  /* 0x0000000000780947 */ /* 0x000fea0003800000 */
[----:B------:R-:W-:-:S03]  /*356f0*/  UMOV UR4, 0xffffffff ;  /* 0xffffffff00047882 */ /* 0x000fc60000000000 */
[----:B------:R-:W-:Y:S05]  /*35700*/  BRA.DIV UR4, `(.L_x_6471) ;  /* 0x00000026045c7947 */ /* 0x000fea000b800000 */
[----:B------:R-:W-:-:S13]  /*35710*/  ELECT P6, URZ, PT ;  /* 0x00000000003f782f */ /* 0x000fda00038c0000 */
.L_x_6544:
        /* <DEDUP_REMOVED lines=15> */
.L_x_6545:
[----:B------:R-:W0:Y:S01]  /*35810*/  LDL.LU R6, [R1+0x450] ;  /* 0x0004500001067983 */ /* 0x000e220000300800 */
[----:B------:R-:W1:Y:S01]  /*35820*/  SYNCS.PHASECHK.TRANS64.TRYWAIT P0, [R7+URZ], R2 ;  /* 0x00000002070075a7 */ /* 0x000e62000800017f */
[----:B------:R-:W-:-:S04]  /*35830*/  VIADD R0, R9, 0x38860 ;  /* 0x0003886009007836 */ /* 0x000fc80000000000 */
[----:B0-----:R-:W-:Y:S01]  /*35840*/  IMAD R5, R6, 0x8, R0 ;  /* 0x0000000806057824 */ /* 0x001fe200078e0200 */
[----:B-1----:R-:W-:Y:S06]  /*35850*/  @!P0 BRA `(.L_x_6473) ;  /* 0x00000024003c8947 */ /* 0x002fec0003800000 */
.L_x_6546:
[----:B------:R-:W1:Y:S02]  /*35860*/  SYNCS.PHASECHK.TRANS64.TRYWAIT P0, [R5+URZ], R4 ;  /* 0x00000004050075a7 */ /* 0x000e64000800017f */
[----:B-1----:R-:W-:Y:S05]  /*35870*/  @!P0 BRA `(.L_x_6474) ;  /* 0x0000002400488947 */ /* 0x002fea0003800000 */
.L_x_6547:
[----:B------:R-:W-:-:S07]  /*35880*/  IMAD R3, R3, 0x8, R0 ;  /* 0x0000000803037824 */ /* 0x000fce00078e0200 */
.L_x_6475:
[----:B--2---:R2:W3:Y:S02]  /*35890*/  SYNCS.PHASECHK.TRANS64.TRYWAIT P0, [R3+URZ], R2 ;  /* 0x00000002030075a7 */ /* 0x0044e4000800017f */
[----:B---3--:R-:W-:Y:S05]  /*358a0*/  @!P0 NANOSLEEP.SYNCS 0x989680 ;  /* 0x009896800000895d */ /* 0x008fea0003900000 */
[----:B------:R-:W3:Y:S02]  /*358b0*/  @!P0 SYNCS.PHASECHK.TRANS64 P0, [R3+URZ], R2 ;  /* 0x00000002030085a7 */ /* 0x000ee4000800007f */
[----:B---3--:R-:W-:Y:S05]  /*358c0*/  @!P0 BRA `(.L_x_6475) ;  /* 0xfffffffc00f08947 */ /* 0x008fea000383ffff */
.L_x_6470:
[----:B------:R-:W-:Y:S05]  /*358d0*/  BSYNC B0 ;  /* 0x0000000000007941 */ /* 0x000fea0003800000 */
.L_x_6469:
[----:B------:R-:W-:Y:S05]  /*358e0*/  EXIT ;  /* 0x000000000000794d */ /* 0x000fea0003800000 */
.L_x_6213:
[----:B0-----:R-:W-:-:S04]  /*358f0*/  IMAD.U32 R3, RZ, RZ, UR47 ;  /* 0x0000002fff037e24 */ /* 0x001fc8000f8e00ff */
[----:B------:R0:W1:Y:S03]  /*35900*/  SYNCS.PHASECHK.TRANS64.TRYWAIT P0, [R3+URZ+0x38800], R0 ;  /* 0x03880000030075a7 */ /* 0x000066000800017f */
[----:B-1----:R-:W-:Y:S05]  /*35910*/  @!P0 NANOSLEEP.SYNCS 0x989680 ;  /* 0x009896800000895d */ /* 0x002fea0003900000 */
[----:B------:R-:W1:Y:S02]  /*35920*/  @!P0 SYNCS.PHASECHK.TRANS64 P0, [R3+URZ+0x38800], R0 ;  /* 0x03880000030085a7 */ /* 0x000e64000800007f */
[----:B-1----:R-:W-:Y:S05]  /*35930*/  @!P0 BRA `(.L_x_6213) ;  /* 0xfffffffc00ec8947 */ /* 0x002fea000383ffff */
[----:B------:R-:W-:Y:S05]  /*35940*/  BRA `(.L_x_6476) ;  /* 0xfffffd5c00207947 */ /* 0x000fea000383ffff */
.L_x_6220:
[----:B-1----:R1:W2:Y:S02]  /*35950*/  SYNCS.PHASECHK.TRANS64.TRYWAIT P0, [R20+URZ], R21 ;  /* 0x00000015140075a7 */ /* 0x0022a4000800017f */
[----:B--2---:R-:W-:Y:S05]  /*35960*/  @!P0 NANOSLEEP.SYNCS 0x989680 ;  /* 0x009896800000895d */ /* 0x004fea0003900000 */
[----:B------:R-:W2:Y:S02]  /*35970*/  @!P0 SYNCS.PHASECHK.TRANS64 P0, [R20+URZ], R21 ;  /* 0x00000015140085a7 */ /* 0x000ea4000800007f */
[----:B--2---:R-:W-:Y:S05]  /*35980*/  @!P0 BRA `(.L_x_6220) ;  /* 0xfffffffc00f08947 */ /* 0x004fea000383ffff */
[----:B------:R-:W-:Y:S05]  /*35990*/  BRA `(.L_x_6219) ;  /* 0xfffffd60003c7947 */ /* 0x000fea000383ffff */
.L_x_6222:
[----:B0-----:R-:W-:-:S04]  /*359a0*/  IMAD.U32 R12, RZ, RZ, UR47 ;  /* 0x0000002fff0c7e24 */ /* 0x001fc8000f8e00ff */
[----:B------:R0:W1:Y:S03]  /*359b0*/  SYNCS.PHASECHK.TRANS64.TRYWAIT P0, [R12+URZ+0x38810], R3 ;  /* 0x038810030c0075a7 */ /* 0x000066000800017f */
[----:B-1----:R-:W-:Y:S05]  /*359c0*/  @!P0 NANOSLEEP.SYNCS 0x989680 ;  /* 0x009896800000895d */ /* 0x002fea0003900000 */
[----:B------:R-:W1:Y:S02]  /*359d0*/  @!P0 SYNCS.PHASECHK.TRANS64 P0, [R12+URZ+0x38810], R3 ;  /* 0x038810030c0085a7 */ /* 0x000e64000800007f */
[----:B-1----:R-:W-:Y:S05]  /*359e0*/  @!P0 BRA `(.L_x_6222) ;  /* 0xfffffffc00ec8947 */ /* 0x002fea000383ffff */
[----:B------:R-:W-:Y:S05]  /*359f0*/  BRA `(.L_x_6477) ;  /* 0xfffffd6400107947 */ /* 0x000fea000383ffff */
.L_x_6229:
[----:B-1----:R1:W2:Y:S02]  /*35a00*/  SYNCS.PHASECHK.TRANS64.TRYWAIT P0, [R12+URZ], R13 ;  /* 0x0000000d0c0075a7 */ /* 0x0022a4000800017f */
[----:B--2---:R-:W-:Y:S05]  /*35a10*/  @!P0 NANOSLEEP.SYNCS 0x989680 ;  /* 0x009896800000895d */ /* 0x004fea0003900000 */
[----:B------:R-:W2:Y:S02]  /*35a20*/  @!P0 SYNCS.PHASECHK.TRANS64 P0, [R12+URZ], R13 ;  /* 0x0000000d0c0085a7 */ /* 0x000ea4000800007f */
[----:B--2---:R-:W-:Y:S05]  /*35a30*/  @!P0 BRA `(.L_x_6229) ;  /* 0xfffffffc00f08947 */ /* 0x004fea000383ffff */
[----:B------:R-:W-:Y:S05]  /*35a40*/  BRA `(.L_x_6228) ;  /* 0xfffffd6400547947 */ /* 0x000fea000383ffff */
.L_x_6260:
[----:B0-----:R0:W1:Y:S02]  /*35a50*/  SYNCS.PHASECHK.TRANS64.TRYWAIT P2, [R5+URZ], R8 ;  /* 0x00000008050075a7 */ /* 0x001064000804017f */
[----:B-1----:R-:W-:Y:S05]  /*35a60*/  @!P2 NANOSLEEP.SYNCS 0x989680 ;  /* 0x009896800000a95d */ /* 0x002fea0003900000 */
[----:B------:R-:W1:Y:S02]  /*35a70*/  @!P2 SYNCS.PHASECHK.TRANS64 P2, [R5+URZ], R8 ;  /* 0x000000080500a5a7 */ /* 0x000e64000804007f */
[----:B-1----:R-:W-:Y:S05]  /*35a80*/  @!P2 BRA `(.L_x_6260) ;  /* 0xfffffffc00f0a947 */ /* 0x002fea000383ffff */
[----:B------:R-:W-:Y:S05]  /*35a90*/  BRA `(.L_x_6259) ;  /* 0xfffffdd000207947 */ /* 0x000fea000383ffff */
.L_x_6267:
[----:B-1----:R1:W2:Y:S02]  /*35aa0*/  SYNCS.PHASECHK.TRANS64.TRYWAIT P2, [R8+URZ], R9 ;  /* 0x00000009080075a7 */ /* 0x0022a4000804017f */
[----:B--2---:R-:W-:Y:S05]  /*35ab0*/  @!P2 NANOSLEEP.SYNCS 0x989680 ;  /* 0x009896800000a95d */ /* 0x004fea0003900000 */
[----:B------:R-:W2:Y:S02]  /*35ac0*/  @!P2 SYNCS.PHASECHK.TRANS64 P2, [R8+URZ], R9 ;  /* 0x000000090800a5a7 */ /* 0x000ea4000804007f */
[----:B--2---:R-:W-:Y:S05]  /*35ad0*/  @!P2 BRA `(.L_x_6267) ;  /* 0xfffffffc00f0a947 */ /* 0x004fea000383ffff */
[----:B------:R-:W-:Y:S05]  /*35ae0*/  BRA `(.L_x_6266) ;  /* 0xfffffdd400547947 */ /* 0x000fea000383ffff */
.L_x_6280:
[----:B0-----:R0:W1:Y:S02]  /*35af0*/  SYNCS.PHASECHK.TRANS64.TRYWAIT P1, [R6+URZ], R7 ;  /* 0x00000007060075a7 */ /* 0x001064000802017f */
[----:B-1----:R-:W-:Y:S05]  /*35b00*/  @!P1 NANOSLEEP.SYNCS 0x989680 ;  /* 0x009896800000995d */ /* 0x002fea0003900000 */
[----:B------:R-:W1:Y:S02]  /*35b10*/  @!P1 SYNCS.PHASECHK.TRANS64 P1, [R6+URZ], R7 ;  /* 0x00000007060095a7 */ /* 0x000e64000802007f */
[----:B-1----:R-:W-:Y:S05]  /*35b20*/  @!P1 BRA `(.L_x_6280) ;  /* 0xfffffffc00f09947 */ /* 0x002fea000383ffff */
[----:B------:R-:W-:Y:S05]  /*35b30*/  BRA `(.L_x_6279) ;  /* 0xfffffe6400f87947 */ /* 0x000fea000383ffff */
.L_x_6287:
[----:B-1----:R1:W2:Y:S02]  /*35b40*/  SYNCS.PHASECHK.TRANS64.TRYWAIT P1, [R5+URZ], R8 ;  /* 0x00000008050075a7 */ /* 0x0022a4000802017f */
[----:B--2---:R-:W-:Y:S05]  /*35b50*/  @!P1 NANOSLEEP.SYNCS 0x989680 ;  /* 0x009896800000995d */ /* 0x004fea0003900000 */
[----:B------:R-:W2:Y:S02]  /*35b60*/  @!P1 SYNCS.PHASECHK.TRANS64 P1, [R5+URZ], R8 ;  /* 0x00000008050095a7 */ /* 0x000ea4000802007f */
[----:B--2---:R-:W-:Y:S05]  /*35b70*/  @!P1 BRA `(.L_x_6287) ;  /* 0xfffffffc00f09947 */ /* 0x004fea000383ffff */
[----:B------:R-:W-:Y:S05]  /*35b80*/  BRA `(.L_x_6286) ;  /* 0xfffffe6c002c7947 */ /* 0x000fea000383ffff */
.L_x_6353:
        /* <DEDUP_REMOVED lines=11> */
.L_x_6479:
[----:B------:R-:W-:Y:S05]  /*35c40*/  BSYNC B0 ;  /* 0x0000000000007941 */ /* 0x000fea0003800000 */
.L_x_6478:
[----:B------:R-:W-:Y:S05]  /*35c50*/  BRA `(.L_x_6480) ;  /* 0xffffff9000887947 */ /* 0x000fea000383ffff */
.L_x_6355:
[----:B------:R-:W-:Y:S01]  /*35c60*/  BSSY B0, `(.L_x_6481) ;  /* 0x0000006000007945 */ /* 0x000fe20003800000 */
[----:B------:R-:W-:-:S07]  /*35c70*/  IMAD.MOV.U32 R15, RZ, RZ, -0x1 ;  /* 0xffffffffff0f7424 */ /* 0x000fce00078e00ff */
[----:B012---:R-:W-:Y:S05]  /*35c80*/  WARPSYNC.COLLECTIVE R15, `(.L_x_6482) ;  /* 0x000000000f0c7348 */ /* 0x007fea0003c00000 */
[----:B------:R-:W-:Y:S02]  /*35c90*/  ELECT P6, UR62, PT ;  /* 0x00000000003e782f */ /* 0x000fe400038c0000 */
[----:B------:R-:W-:Y:S01]  /*35ca0*/  MOV R14, UR62 ;  /* 0x0000003e000e7c02 */ /* 0x000fe20008000f00 */
[----:B012---:R-:W-:Y:S10]  /*35cb0*/  ENDCOLLECTIVE ;  /* 0x000000000000791b */ /* 0x007ff40003800000 */
.L_x_6482:
[----:B------:R-:W-:Y:S05]  /*35cc0*/  BSYNC B0 ;  /* 0x0000000000007941 */ /* 0x000fea0003800000 */
.L_x_6481:
[----:B------:R-:W-:Y:S05]  /*35cd0*/  BRA `(.L_x_6483) ;  /* 0xffffff90008c7947 */ /* 0x000fea000383ffff */
.L_x_6357:
[----:B---3--:R3:W4:Y:S02]  /*35ce0*/  SYNCS.PHASECHK.TRANS64.TRYWAIT P0, [R0+URZ+0x38840], R2 ;  /* 0x03884002000075a7 */ /* 0x008724000800017f */
[----:B----4-:R-:W-:Y:S05]  /*35cf0*/  @!P0 NANOSLEEP.SYNCS 0x989680 ;  /* 0x009896800000895d */ /* 0x010fea0003900000 */
[----:B------:R-:W4:Y:S02]  /*35d00*/  @!P0 SYNCS.PHASECHK.TRANS64 P0, [R0+URZ+0x38840], R2 ;  /* 0x03884002000085a7 */ /* 0x000f24000800007f */
[----:B----4-:R-:W-:Y:S05]  /*35d10*/  @!P0 BRA `(.L_x_6357) ;  /* 0xfffffffc00f08947 */ /* 0x010fea000383ffff */
[----:B------:R-:W-:Y:S05]  /*35d20*/  BRA `(.L_x_6484) ;  /* 0xffffff9000f07947 */ /* 0x000fea000383ffff */
.L_x_6361:
[----:B------:R0:W5:Y:S01]  /*35d30*/  LDL R0, [R1+0x470] ;  /* 0x0004700001007983 */ /* 0x0001620000100800 */
[----:B------:R-:W-:Y:S02]  /*35d40*/  IMAD.MOV.U32 R6, RZ, RZ, R11 ;  /* 0x000000ffff067224 */ /* 0x000fe400078e000b */
[----:B------:R-:W-:Y:S02]  /*35d50*/  IMAD.MOV.U32 R13, RZ, RZ, R2 ;  /* 0x000000ffff0d7224 */ /* 0x000fe400078e0002 */
[----:B------:R-:W-:Y:S02]  /*35d60*/  IMAD.MOV.U32 R12, RZ, RZ, RZ ;  /* 0x000000ffff0c7224 */ /* 0x000fe400078e00ff */
[----:B------:R-:W-:Y:S02]  /*35d70*/  IMAD.MOV.U32 R11, RZ, RZ, 0x181f ;  /* 0x0000181fff0b7424 */ /* 0x000fe400078e00ff */
[----:B------:R-:W-:Y:S02]  /*35d80*/  IMAD.MOV.U32 R15, RZ, RZ, -0x1 ;  /* 0xffffffffff0f7424 */ /* 0x000fe400078e00ff */
[----:B0-----:R-:W-:-:S07]  /*35d90*/  IMAD.IADD R10, R10, 0x1, R6 ;  /* 0x000000010a0a7824 */ /* 0x001fce00078e0206 */
[----:B-----5:R-:W-:Y:S05]  /*35da0*/  WARPSYNC.COLLECTIVE R15, `(.L_x_6485) ;  /* 0x000000000f087348 */ /* 0x020fea0003c00000 */
[----:B------:R0:W1:Y:S02]  /*35db0*/  SHFL.IDX P6, R14, R13, R12, R11 ;  /* 0x0000000c0d0e7389 */ /* 0x00006400000c000b */
[----:B01---5:R-:W-:Y:S01]  /*35dc0*/  ENDCOLLECTIVE ;  /* 0x000000000000791b */ /* 0x023fe20003800000 */
.L_x_6485:
[----:B------:R0:W-:Y:S01]  /*35dd0*/  STL [R1+0x474], R10 ;  /* 0x0004740a01007387 */ /* 0x0001e20000100800 */
[----:B------:R-:W-:Y:S02]  /*35de0*/  IMAD.MOV.U32 R13, RZ, RZ, R3 ;  /* 0x000000ffff0d7224 */ /* 0x000fe400078e0003 */
[----:B------:R-:W-:-:S07]  /*35df0*/  IMAD.MOV.U32 R4, RZ, RZ, R14 ;  /* 0x000000ffff047224 */ /* 0x000fce00078e000e */
[----:B0-----:R-:W-:Y:S05]  /*35e00*/  WARPSYNC.COLLECTIVE R15, `(.L_x_6486) ;  /* 0x000000000f087348 */ /* 0x001fea0003c00000 */
[----:B------:R1:W2:Y:S02]  /*35e10*/  SHFL.IDX P6, R14, R13, R12, R11 ;  /* 0x0000000c0d0e7389 */ /* 0x0002a400000c000b */
[----:B012---:R-:W-:Y:S01]  /*35e20*/  ENDCOLLECTIVE ;  /* 0x000000000000791b */ /* 0x007fe20003800000 */
.L_x_6486:
[----:B------:R-:W-:Y:S02]  /*35e30*/  IMAD.MOV.U32 R13, RZ, RZ, R2 ;  /* 0x000000ffff0d7224 */ /* 0x000fe400078e0002 */
[----:B------:R-:W-:Y:S02]  /*35e40*/  IMAD.MOV.U32 R12, RZ, RZ, 0x1 ;  /* 0x00000001ff0c7424 */ /* 0x000fe400078e00ff */
[----:B------:R-:W-:-:S07]  /*35e50*/  IMAD.MOV.U32 R5, RZ, RZ, R14 ;  /* 0x000000ffff057224 */ /* 0x000fce00078e000e */
[----:B------:R-:W-:Y:S05]  /*35e60*/  WARPSYNC.COLLECTIVE R15, `(.L_x_6487) ;  /* 0x000000000f087348 */ /* 0x000fea0003c00000 */
[----:B------:R0:W1:Y:S02]  /*35e70*/  SHFL.IDX P6, R14, R13, R12, R11 ;  /* 0x0000000c0d0e7389 */ /* 0x00006400000c000b */
[----:B01----:R-:W-:Y:S01]  /*35e80*/  ENDCOLLECTIVE ;  /* 0x000000000000791b */ /* 0x003fe20003800000 */
.L_x_6487:
[----:B------:R-:W-:Y:S02]  /*35e90*/  IMAD.MOV.U32 R13, RZ, RZ, R3 ;  /* 0x000000ffff0d7224 */ /* 0x000fe400078e0003 */
[----:B------:R-:W-:-:S07]  /*35ea0*/  IMAD.MOV.U32 R6, RZ, RZ, R14 ;  /* 0x000000ffff067224 */ /* 0x000fce00078e000e */
[----:B------:R-:W-:Y:S05]  /*35eb0*/  WARPSYNC.COLLECTIVE R15, `(.L_x_6488) ;  /* 0x000000000f087348 */ /* 0x000fea0003c00000 */
[----:B------:R0:W1:Y:S02]  /*35ec0*/  SHFL.IDX P6, R14, R13, R12, R11 ;  /* 0x0000000c0d0e7389 */ /* 0x00006400000c000b */
[----:B01----:R-:W-:Y:S01]  /*35ed0*/  ENDCOLLECTIVE ;  /* 0x000000000000791b */ /* 0x003fe20003800000 */
.L_x_6488:
        /* <DEDUP_REMOVED lines=22> */
.L_x_6489:
        /* <DEDUP_REMOVED lines=10> */
.L_x_6490:
        /* <DEDUP_REMOVED lines=11> */
.L_x_6491:
        /* <DEDUP_REMOVED lines=14> */
.L_x_6492:
[----:B------:R-:W-:Y:S01]  /*36270*/  IMAD.MOV.U32 R3, RZ, RZ, R14 ;  /* 0x000000ffff037224 */ /* 0x000fe200078e000e */
[----:B------:R-:W-:Y:S06]  /*36280*/  BRA `(.L_x_6493) ;  /* 0xffffff9800347947 */ /* 0x000fec000383ffff */
.L_x_6365:
        /* <DEDUP_REMOVED lines=26> */
.L_x_6495:
[----:B------:R-:W-:Y:S05]  /*36430*/  BSYNC B0 ;  /* 0x0000000000007941 */ /* 0x000fea0003800000 */
.L_x_6494:
        /* <DEDUP_REMOVED lines=13> */
.L_x_6496:
        /* <DEDUP_REMOVED lines=41> */
.L_x_6497:
        /* <DEDUP_REMOVED lines=16> */
.L_x_6498:
[----:B------:R-:W-:Y:S02]  /*368a0*/  IMAD.MOV.U32 R13, RZ, RZ, R4 ;  /* 0x000000ffff0d7224 */ /* 0x000fe400078e0004 */
[----:B------:R-:W-:Y:S01]  /*368b0*/  IMAD.MOV.U32 R12, RZ, RZ, 0x2 ;  /* 0x00000002ff0c7424 */ /* 0x000fe200078e00ff */
[----:B------:R-:W-:Y:S02]  /*368c0*/  @!P3 LEA R21, P2, R10, R14, 0x1 ;  /* 0x0000000e0a15b211 */ /* 0x000fe400078408ff */
[----:B------:R-:W-:-:S03]  /*368d0*/  LOP3.LUT P6, RZ, R19, 0x20, RZ, 0xc0, !PT ;  /* 0x0000002013ff7812 */ /* 0x000fc600078cc0ff */
[----:B------:R-:W-:Y:S01]  /*368e0*/  @!P3 IMAD.X R8, RZ, RZ, R8, P2 ;  /* 0x000000ffff08b224 */ /* 0x000fe200010e0608 */
[C---:B------:R-:W-:Y:S01]  /*368f0*/  LOP3.LUT P2, RZ, R19.reuse, 0x2, RZ, 0xc0, !PT ;  /* 0x0000000213ff7812 */ /* 0x040fe2000784c0ff */
[----:B------:R-:W-:Y:S02]  /*36900*/  @!P3 IMAD.MOV.U32 R2, RZ, RZ, R21 ;  /* 0x000000ffff02b224 */ /* 0x000fe400078e0015 */
[----:B------:R-:W-:Y:S02]  /*36910*/  @!P3 IMAD.MOV.U32 R3, RZ, RZ, R8 ;  /* 0x000000ffff03b224 */ /* 0x000fe400078e0008 */
[----:B------:R-:W0:Y:S03]  /*36920*/  S2R R8, SR_TID.X ;  /* 0x0000000000087919 */ /* 0x000e260000002100 */
        /* <DEDUP_REMOVED lines=17> */
[----:B0-----:R-:W-:-:S13]  /*36a40*/  LOP3.LUT P2, RZ, R19, 0x8, RZ, 0xc0, !PT ;  /* 0x0000000813ff7812 */ /* 0x001fda000784c0ff */
[----:B-1----:R-:W-:Y:S05]  /*36a50*/  WARPSYNC.COLLECTIVE R15, `(.L_x_6499) ;  /* 0x000000000f087348 */ /* 0x002fea0003c00000 */
[----:B------:R0:W2:Y:S02]  /*36a60*/  SHFL.IDX P6, R14, R13, R12, R11 ;  /* 0x0000000c0d0e7389 */ /* 0x0000a400000c000b */
[----:B012---:R-:W-:Y:S01]  /*36a70*/  ENDCOLLECTIVE ;  /* 0x000000000000791b */ /* 0x007fe20003800000 */
.L_x_6499:
        /* <DEDUP_REMOVED lines=12> */
.L_x_6500:
[----:B------:R-:W-:-:S04]  /*36b40*/  @!P4 LOP3.LUT R2, R5, 0x40, RZ, 0xc0, !PT ;  /* 0x000000400502c812 */ /* 0x000fc800078ec0ff */
[----:B------:R-:W-:Y:S01]  /*36b50*/  @!P4 SHF.R.U32.HI R9, RZ, 0x2, R2 ;  /* 0x00000002ff09c819 */ /* 0x000fe20000011602 */
[----:B------:R-:W-:Y:S01]  /*36b60*/  IMAD.SHL.U32 R15, R8, 0x8, RZ ;  /* 0x00000008080f7824 */ /* 0x000fe200078e00ff */
[----:B------:R-:W-:-:S04]  /*36b70*/  @!P4 LOP3.LUT R8, R6, 0x80, RZ, 0xc0, !PT ;  /* 0x000000800608c812 */ /* 0x000fc800078ec0ff */
[----:B------:R-:W-:Y:S02]  /*36b80*/  @!P4 SHF.R.U32.HI R8, RZ, 0x3, R8 ;  /* 0x00000003ff08c819 */ /* 0x000fe40000011608 */
[----:B------:R-:W-:Y:S02]  /*36b90*/  LOP3.LUT R15, R15, 0x38, RZ, 0xc0, !PT ;  /* 0x000000380f0f7812 */ /* 0x000fe400078ec0ff */
[----:B------:R-:W-:Y:S01]  /*36ba0*/  @!P4 ISETP.NE.U32.AND P3, PT, R8, RZ, PT ;  /* 0x000000ff0800c20c */ /* 0x000fe20003f65070 */
[----:B------:R-:W-:Y:S01]  /*36bb0*/  IMAD.MOV.U32 R3, RZ, RZ, R14 ;  /* 0x000000ffff037224 */ /* 0x000fe200078e000e */
[----:B------:R-:W-:-:S04]  /*36bc0*/  @!P4 ISETP.NE.U32.AND P6, PT, R9, RZ, PT ;  /* 0x000000ff0900c20c */ /* 0x000fc80003fc5070 */
        /* <DEDUP_REMOVED lines=24> */
.L_x_6501:
[----:B------:R-:W-:Y:S02]  /*36d50*/  IMAD.MOV.U32 R13, RZ, RZ, R0 ;  /* 0x000000ffff0d7224 */ /* 0x000fe400078e0000 */
[----:B------:R-:W-:-:S07]  /*36d60*/  IMAD.MOV.U32 R4, RZ, RZ, R14 ;  /* 0x000000ffff047224 */ /* 0x000fce00078e000e */
[----:B------:R-:W-:Y:S05]  /*36d70*/  WARPSYNC.COLLECTIVE R15, `(.L_x_6502) ;  /* 0x000000000f087348 */ /* 0x000fea0003c00000 */
[----:B------:R0:W1:Y:S02]  /*36d80*/  SHFL.IDX P6, R14, R13, R12, R11 ;  /* 0x0000000c0d0e7389 */ /* 0x00006400000c000b */
[----:B01----:R-:W-:Y:S01]  /*36d90*/  ENDCOLLECTIVE ;  /* 0x000000000000791b */ /* 0x003fe20003800000 */
.L_x_6502:
[----:B------:R-:W-:Y:S01]  /*36da0*/  IMAD.MOV.U32 R0, RZ, RZ, R14 ;  /* 0x000000ffff007224 */ /* 0x000fe200078e000e */
[----:B------:R-:W-:Y:S06]  /*36db0*/  BRA `(.L_x_6503) ;  /* 0xffffff9c00047947 */ /* 0x000fec000383ffff */
.L_x_6370:
[----:B0-----:R0:W2:Y:S02]  /*36dc0*/  SYNCS.PHASECHK.TRANS64.TRYWAIT P0, [R18+URZ+0x38820], R0 ;  /* 0x03882000120075a7 */ /* 0x0010a4000800017f */
[----:B--2---:R-:W-:Y:S05]  /*36dd0*/  @!P0 NANOSLEEP.SYNCS 0x989680 ;  /* 0x009896800000895d */ /* 0x004fea0003900000 */
[----:B------:R-:W2:Y:S02]  /*36de0*/  @!P0 SYNCS.PHASECHK.TRANS64 P0, [R18+URZ+0x38820], R0 ;  /* 0x03882000120085a7 */ /* 0x000ea4000800007f */
[----:B--2---:R-:W-:Y:S05]  /*36df0*/  @!P0 BRA `(.L_x_6370) ;  /* 0xfffffffc00f08947 */ /* 0x004fea000383ffff */
[----:B------:R-:W-:Y:S05]  /*36e00*/  BRA `(.L_x_6504) ;  /* 0xffffff9c00c07947 */ /* 0x000fea000383ffff */
.L_x_6374:
[----:B0-----:R0:W1:Y:S02]  /*36e10*/  SYNCS.PHASECHK.TRANS64.TRYWAIT P0, [R0+URZ+0x38860], R2 ;  /* 0x03886002000075a7 */ /* 0x001064000800017f */
[----:B-1----:R-:W-:Y:S05]  /*36e20*/  @!P0 NANOSLEEP.SYNCS 0x989680 ;  /* 0x009896800000895d */ /* 0x002fea0003900000 */
[----:B------:R-:W1:Y:S02]  /*36e30*/  @!P0 SYNCS.PHASECHK.TRANS64 P0, [R0+URZ+0x38860], R2 ;  /* 0x03886002000085a7 */ /* 0x000e64000800007f */
[----:B-1----:R-:W-:Y:S05]  /*36e40*/  @!P0 BRA `(.L_x_6374) ;  /* 0xfffffffc00f08947 */ /* 0x002fea000383ffff */
[----:B------:R-:W-:Y:S05]  /*36e50*/  BRA `(.L_x_6505) ;  /* 0xffffff9c00e47947 */ /* 0x000fea000383ffff */
.L_x_6393:
[----:B--2---:R2:W3:Y:S02]  /*36e60*/  SYNCS.PHASECHK.TRANS64.TRYWAIT P0, [R3+URZ+0x38840], R2 ;  /* 0x03884002030075a7 */ /* 0x0044e4000800017f */
[----:B---3--:R-:W-:Y:S05]  /*36e70*/  @!P0 NANOSLEEP.SYNCS 0x989680 ;  /* 0x009896800000895d */ /* 0x008fea0003900000 */
[----:B------:R-:W3:Y:S02]  /*36e80*/  @!P0 SYNCS.PHASECHK.TRANS64 P0, [R3+URZ+0x38840], R2 ;  /* 0x03884002030085a7 */ /* 0x000ee4000800007f */
[----:B---3--:R-:W-:Y:S05]  /*36e90*/  @!P0 BRA `(.L_x_6393) ;  /* 0xfffffffc00f08947 */ /* 0x008fea000383ffff */
[----:B------:R-:W-:Y:S05]  /*36ea0*/  BRA `(.L_x_6506) ;  /* 0xffffffac00147947 */ /* 0x000fea000383ffff */
.L_x_6398:
[----:B0-----:R0:W1:Y:S02]  /*36eb0*/  SYNCS.PHASECHK.TRANS64.TRYWAIT P0, [R3+URZ+0x38860], R2 ;  /* 0x03886002030075a7 */ /* 0x001064000800017f */
[----:B-1----:R-:W-:Y:S05]  /*36ec0*/  @!P0 NANOSLEEP.SYNCS 0x989680 ;  /* 0x009896800000895d */ /* 0x002fea0003900000 */
[----:B------:R-:W1:Y:S02]  /*36ed0*/  @!P0 SYNCS.PHASECHK.TRANS64 P0, [R3+URZ+0x38860], R2 ;  /* 0x03886002030085a7 */ /* 0x000e64000800007f */
[----:B-1----:R-:W-:Y:S05]  /*36ee0*/  @!P0 BRA `(.L_x_6398) ;  /* 0xfffffffc00f08947 */ /* 0x002fea000383ffff */
[----:B------:R-:W-:Y:S05]  /*36ef0*/  BRA `(.L_x_6507) ;  /* 0xffffffac00947947 */ /* 0x000fea000383ffff */
.L_x_6413:
[----:B-1----:R1:W2:Y:S02]  /*36f00*/  SYNCS.PHASECHK.TRANS64.TRYWAIT P0, [R4+URZ+0x38840], R2 ;  /* 0x03884002040075a7 */ /* 0x0022a4000800017f */
[----:B--2---:R-:W-:Y:S05]  /*36f10*/  @!P0 NANOSLEEP.SYNCS 0x989680 ;  /* 0x009896800000895d */ /* 0x004fea0003900000 */
[----:B------:R-:W2:Y:S02]  /*36f20*/  @!P0 SYNCS.PHASECHK.TRANS64 P0, [R4+URZ+0x38840], R2 ;  /* 0x03884002040085a7 */ /* 0x000ea4000800007f */
[----:B--2---:R-:W-:Y:S05]  /*36f30*/  @!P0 BRA `(.L_x_6413) ;  /* 0xfffffffc00f08947 */ /* 0x004fea000383ffff */
[----:B------:R-:W-:Y:S05]  /*36f40*/  BRA `(.L_x_6508) ;  /* 0xffffffb800707947 */ /* 0x000fea000383ffff */
.L_x_6418:
[----:B0-----:R0:W2:Y:S02]  /*36f50*/  SYNCS.PHASECHK.TRANS64.TRYWAIT P0, [R4+URZ+0x38860], R2 ;  /* 0x03886002040075a7 */ /* 0x0010a4000800017f */
[----:B--2---:R-:W-:Y:S05]  /*36f60*/  @!P0 NANOSLEEP.SYNCS 0x989680 ;  /* 0x009896800000895d */ /* 0x004fea0003900000 */
[----:B------:R-:W2:Y:S02]  /*36f70*/  @!P0 SYNCS.PHASECHK.TRANS64 P0, [R4+URZ+0x38860], R2 ;  /* 0x03886002040085a7 */ /* 0x000ea4000800007f */
[----:B--2---:R-:W-:Y:S05]  /*36f80*/  @!P0 BRA `(.L_x_6418) ;  /* 0xfffffffc00f08947 */ /* 0x004fea000383ffff */
[----:B------:R-:W-:Y:S05]  /*36f90*/  BRA `(.L_x_6509) ;  /* 0xffffffb800ec7947 */ /* 0x000fea000383ffff */
.L_x_6433:
[----:B-1----:R1:W2:Y:S02]  /*36fa0*/  SYNCS.PHASECHK.TRANS64.TRYWAIT P0, [R4+URZ+0x38840], R2 ;  /* 0x03884002040075a7 */ /* 0x0022a4000800017f */
[----:B--2---:R-:W-:Y:S05]  /*36fb0*/  @!P0 NANOSLEEP.SYNCS 0x989680 ;  /* 0x009896800000895d */ /* 0x004fea0003900000 */
[----:B------:R-:W2:Y:S02]  /*36fc0*/  @!P0 SYNCS.PHASECHK.TRANS64 P0, [R4+URZ+0x38840], R2 ;  /* 0x03884002040085a7 */ /* 0x000ea4000800007f */
[----:B--2---:R-:W-:Y:S05]  /*36fd0*/  @!P0 BRA `(.L_x_6433) ;  /* 0xfffffffc00f08947 */ /* 0x004fea000383ffff */
[----:B------:R-:W-:Y:S05]  /*36fe0*/  BRA `(.L_x_6510) ;  /* 0xffffffc400ac7947 */ /* 0x000fea000383ffff */
.L_x_6438:
[----:B0-----:R0:W2:Y:S02]  /*36ff0*/  SYNCS.PHASECHK.TRANS64.TRYWAIT P0, [R4+URZ+0x38860], R2 ;  /* 0x03886002040075a7 */ /* 0x0010a4000800017f */
[----:B--2---:R-:W-:Y:S05]  /*37000*/  @!P0 NANOSLEEP.SYNCS 0x989680 ;  /* 0x009896800000895d */ /* 0x004fea0003900000 */
[----:B------:R-:W2:Y:S02]  /*37010*/  @!P0 SYNCS.PHASECHK.TRANS64 P0, [R4+URZ+0x38860], R2 ;  /* 0x03886002040085a7 */ /* 0x000ea4000800007f */
[----:B--2---:R-:W-:Y:S05]  /*37020*/  @!P0 BRA `(.L_x_6438) ;  /* 0xfffffffc00f08947 */ /* 0x004fea000383ffff */
[----:B------:R-:W-:Y:S05]  /*37030*/  BRA `(.L_x_6511) ;  /* 0xffffffc8002c7947 */ /* 0x000fea000383ffff */
.L_x_6454:
[----:B-1----:R-:W2:Y:S01]  /*37040*/  LDL R3, [R1+0x440] ;  /* 0x0004400001037983 */ /* 0x002ea20000100800 */
[----:B------:R-:W-:Y:S01]  /*37050*/  BSSY B0, `(.L_x_6512) ;  /* 0x0000008000007945 */ /* 0x000fe20003800000 */
[----:B------:R-:W-:Y:S02]  /*37060*/  IMAD.MOV.U32 R12, RZ, RZ, RZ ;  /* 0x000000ffff0c7224 */ /* 0x000fe400078e00ff */
[----:B------:R-:W-:Y:S02]  /*37070*/  IMAD.MOV.U32 R11, RZ, RZ, 0x1f ;  /* 0x0000001fff0b7424 */ /* 0x000fe400078e00ff */
[----:B------:R-:W-:Y:S02]  /*37080*/  IMAD.MOV.U32 R15, RZ, RZ, -0x1 ;  /* 0xffffffffff0f7424 */ /* 0x000fe400078e00ff */
[----:B--2---:R-:W-:-:S07]  /*37090*/  IMAD.MOV.U32 R13, RZ, RZ, R3 ;  /* 0x000000ffff0d7224 */ /* 0x004fce00078e0003 */
[----:B0-----:R-:W-:Y:S05]  /*370a0*/  WARPSYNC.COLLECTIVE R15, `(.L_x_6513) ;  /* 0x000000000f087348 */ /* 0x001fea0003c00000 */
[----:B------:R1:W2:Y:S02]  /*370b0*/  SHFL.IDX P6, R14, R13, R12, R11 ;  /* 0x0000000c0d0e7389 */ /* 0x0002a400000c000b */
[----:B012---:R-:W-:Y:S01]  /*370c0*/  ENDCOLLECTIVE ;  /* 0x000000000000791b */ /* 0x007fe20003800000 */
.L_x_6513:
[----:B------:R-:W-:Y:S05]  /*370d0*/  BSYNC B0 ;  /* 0x0000000000007941 */ /* 0x000fea0003800000 */
.L_x_6512:
        /* <DEDUP_REMOVED lines=9> */
.L_x_6514:
        /* <DEDUP_REMOVED lines=25> */
.L_x_6515:
        /* <DEDUP_REMOVED lines=8> */
.L_x_6516:
        /* <DEDUP_REMOVED lines=8> */
.L_x_6517:
        /* <DEDUP_REMOVED lines=8> */
.L_x_6518:
        /* <DEDUP_REMOVED lines=8> */
.L_x_6519:
        /* <DEDUP_REMOVED lines=9> */
.L_x_6520:
[----:B------:R-:W-:Y:S01]  /*37590*/  IMAD.MOV.U32 R10, RZ, RZ, R14 ;  /* 0x000000ffff0a7224 */ /* 0x000fe200078e000e */
[----:B------:R-:W-:Y:S06]  /*375a0*/  BRA `(.L_x_6521) ;  /* 0xffffffd000687947 */ /* 0x000fec000383ffff */
.L_x_6457:
        /* <DEDUP_REMOVED lines=8> */
.L_x_6523:
[----:B------:R-:W-:Y:S05]  /*37630*/  BSYNC B0 ;  /* 0x0000000000007941 */ /* 0x000fea0003800000 */
.L_x_6522:
        /* <DEDUP_REMOVED lines=10> */
.L_x_6524:
        /* <DEDUP_REMOVED lines=8> */
.L_x_6525:
        /* <DEDUP_REMOVED lines=8> */
.L_x_6526:
        /* <DEDUP_REMOVED lines=8> */
.L_x_6527:
        /* <DEDUP_REMOVED lines=9> */
.L_x_6528:
[----:B------:R-:W-:Y:S01]  /*378f0*/  IMAD.MOV.U32 R10, RZ, RZ, R14 ;  /* 0x000000ffff0a7224 */ /* 0x000fe200078e000e */
[----:B------:R-:W-:Y:S06]  /*37900*/  BRA `(.L_x_6529) ;  /* 0xffffffd0003c7947 */ /* 0x000fec000383ffff */
.L_x_6459:
[----:B------:R-:W-:Y:S01]  /*37910*/  BSSY B0, `(.L_x_6530) ;  /* 0x0000006000007945 */ /* 0x000fe20003800000 */
[----:B------:R-:W-:Y:S01]  /*37920*/  PLOP3.LUT P6, PT, P6, PT, PT, 0x8, 0x0 ;  /* 0x000000000000781c */ /* 0x000fe200037ce170 */
[----:B------:R-:W-:-:S12]  /*37930*/  IMAD.MOV.U32 R15, RZ, RZ, -0x1 ;  /* 0xffffffffff0f7424 */ /* 0x000fd800078e00ff */
[----:B0-----:R-:W-:Y:S05]  /*37940*/  WARPSYNC.COLLECTIVE R15, `(.L_x_6531) ;  /* 0x000000000f087348 */ /* 0x001fea0003c00000 */
[----:B------:R-:W-:Y:S01]  /*37950*/  VOTE.ANY R14, PT, P6 ;  /* 0x00000000000e7806 */ /* 0x000fe200030e0100 */
[----:B0-----:R-:W-:Y:S06]  /*37960*/  ENDCOLLECTIVE ;  /* 0x000000000000791b */ /* 0x001fec0003800000 */
.L_x_6531:
[----:B------:R-:W-:Y:S05]  /*37970*/  BSYNC B0 ;  /* 0x0000000000007941 */ /* 0x000fea0003800000 */
.L_x_6530:
        /* <DEDUP_REMOVED lines=10> */
.L_x_6532:
[----:B------:R-:W-:Y:S02]  /*37a20*/  IMAD.MOV.U32 R13, RZ, RZ, R7 ;  /* 0x000000ffff0d7224 */ /* 0x000fe400078e0007 */
[----:B------:R-:W-:-:S07]  /*37a30*/  IMAD.MOV.U32 R4, RZ, RZ, R14 ;  /* 0x000000ffff047224 */ /* 0x000fce00078e000e */
[----:B------:R-:W-:Y:S05]  /*37a40*/  WARPSYNC.COLLECTIVE R15, `(.L_x_6533) ;  /* 0x000000000f087348 */ /* 0x000fea0003c00000 */
[----:B------:R0:W1:Y:S02]  /*37a50*/  SHFL.IDX P6, R14, R13, R12, R11 ;  /* 0x0000000c0d0e7389 */ /* 0x00006400000c000b */
[----:B01----:R-:W-:Y:S01]  /*37a60*/  ENDCOLLECTIVE ;  /* 0x000000000000791b */ /* 0x003fe20003800000 */
.L_x_6533:
[----:B------:R-:W-:Y:S02]  /*37a70*/  IMAD.MOV.U32 R7, RZ, RZ, R14 ;  /* 0x000000ffff077224 */ /* 0x000fe400078e000e */
[----:B------:R-:W-:-:S05]  /*37a80*/  IMAD.IADD R5, R9, 0x1, R16 ;  /* 0x0000000109057824 */ /* 0x000fca00078e0210 */
[----:B------:R1:W-:Y:S01]  /*37a90*/  STL [R1+0x44c], R5 ;  /* 0x00044c0501007387 */ /* 0x0003e20000100800 */
[----:B------:R-:W-:Y:S05]  /*37aa0*/  BRA `(.L_x_6534) ;  /* 0xffffffd0001c7947 */ /* 0x000fea000383ffff */
.L_x_6461:
[----:B------:R-:W-:Y:S01]  /*37ab0*/  BSSY B0, `(.L_x_6535) ;  /* 0x0000008000007945 */ /* 0x000fe20003800000 */
[----:B------:R-:W-:Y:S02]  /*37ac0*/  IMAD.MOV.U32 R13, RZ, RZ, R2 ;  /* 0x000000ffff0d7224 */ /* 0x000fe400078e0002 */
[----:B------:R-:W-:Y:S02]  /*37ad0*/  IMAD.MOV.U32 R12, RZ, RZ, R9 ;  /* 0x000000ffff0c7224 */ /* 0x000fe400078e0009 */
[----:B------:R-:W-:Y:S02]  /*37ae0*/  IMAD.MOV.U32 R11, RZ, RZ, 0x1f ;  /* 0x0000001fff0b7424 */ /* 0x000fe400078e00ff */
[----:B------:R-:W-:-:S07]  /*37af0*/  IMAD.MOV.U32 R15, RZ, RZ, -0x1 ;  /* 0xffffffffff0f7424 */ /* 0x000fce00078e00ff */
[----:B01----:R-:W-:Y:S05]  /*37b00*/  WARPSYNC.COLLECTIVE R15, `(.L_x_6536) ;  /* 0x000000000f087348 */ /* 0x003fea0003c00000 */
[----:B------:R2:W3:Y:S02]  /*37b10*/  SHFL.IDX P6, R14, R13, R12, R11 ;  /* 0x0000000c0d0e7389 */ /* 0x0004e400000c000b */
[----:B0123--:R-:W-:Y:S01]  /*37b20*/  ENDCOLLECTIVE ;  /* 0x000000000000791b */ /* 0x00ffe20003800000 */
.L_x_6536:
[----:B------:R-:W-:Y:S05]  /*37b30*/  BSYNC B0 ;  /* 0x0000000000007941 */ /* 0x000fea0003800000 */
.L_x_6535:
[----:B------:R-:W-:Y:S01]  /*37b40*/  IMAD.MOV.U32 R2, RZ, RZ, R14 ;  /* 0x000000ffff027224 */ /* 0x000fe200078e000e */
[----:B------:R-:W-:Y:S06]  /*37b50*/  BRA `(.L_x_6537) ;  /* 0xffffffd000087947 */ /* 0x000fec000383ffff */
.L_x_6467:
[----:B0-----:R0:W1:Y:S02]  /*37b60*/  SYNCS.PHASECHK.TRANS64.TRYWAIT P0, [R9+URZ+0x38820], R0 ;  /* 0x03882000090075a7 */ /* 0x001064000800017f */
[----:B-1----:R-:W-:Y:S05]  /*37b70*/  @!P0 NANOSLEEP.SYNCS 0x989680 ;  /* 0x009896800000895d */ /* 0x002fea0003900000 */
[----:B------:R-:W1:Y:S02]  /*37b80*/  @!P0 SYNCS.PHASECHK.TRANS64 P0, [R9+URZ+0x38820], R0 ;  /* 0x03882000090085a7 */ /* 0x000e64000800007f */
[----:B-1----:R-:W-:Y:S05]  /*37b90*/  @!P0 BRA `(.L_x_6467) ;  /* 0xfffffffc00f08947 */ /* 0x002fea000383ffff */
[----:B------:R-:W-:Y:S05]  /*37ba0*/  BRA `(.L_x_6538) ;  /* 0xffffffd800a87947 */ /* 0x000fea000383ffff */
.L_x_6468:
        /* <DEDUP_REMOVED lines=11> */
.L_x_6540:
[----:B------:R-:W-:Y:S05]  /*37c60*/  BSYNC B0 ;  /* 0x0000000000007941 */ /* 0x000fea0003800000 */
.L_x_6539:
[----:B------:R-:W-:Y:S05]  /*37c70*/  BRA `(.L_x_6541) ;  /* 0xffffffd800907947 */ /* 0x000fea000383ffff */
.L_x_6471:
[----:B------:R-:W-:Y:S01]  /*37c80*/  BSSY B1, `(.L_x_6542) ;  /* 0x0000006000017945 */ /* 0x000fe20003800000 */
[----:B------:R-:W-:-:S07]  /*37c90*/  IMAD.MOV.U32 R15, RZ, RZ, -0x1 ;  /* 0xffffffffff0f7424 */ /* 0x000fce00078e00ff */
[----:B0-----:R-:W-:Y:S05]  /*37ca0*/  WARPSYNC.COLLECTIVE R15, `(.L_x_6543) ;  /* 0x000000000f0c7348 */ /* 0x001fea0003c00000 */
[----:B------:R-:W-:Y:S02]  /*37cb0*/  ELECT P6, UR62, PT ;  /* 0x00000000003e782f */ /* 0x000fe400038c0000 */
[----:B------:R-:W-:Y:S01]  /*37cc0*/  MOV R14, UR62 ;  /* 0x0000003e000e7c02 */ /* 0x000fe20008000f00 */
[----:B0-----:R-:W-:Y:S10]  /*37cd0*/  ENDCOLLECTIVE ;  /* 0x000000000000791b */ /* 0x001ff40003800000 */
.L_x_6543:
[----:B------:R-:W-:Y:S05]  /*37ce0*/  BSYNC B1 ;  /* 0x0000000000017941 */ /* 0x000fea0003800000 */
.L_x_6542:
[----:B------:R-:W-:Y:S05]  /*37cf0*/  BRA `(.L_x_6544) ;  /* 0xffffffd800887947 */ /* 0x000fea000383ffff */
.L_x_6472:
[----:B0-----:R0:W1:Y:S02]  /*37d00*/  SYNCS.PHASECHK.TRANS64.TRYWAIT P0, [R5+URZ], R4 ;  /* 0x00000004050075a7 */ /* 0x001064000800017f */
[----:B-1----:R-:W-:Y:S05]  /*37d10*/  @!P0 NANOSLEEP.SYNCS 0x989680 ;  /* 0x009896800000895d */ /* 0x002fea0003900000 */
[----:B------:R-:W1:Y:S02]  /*37d20*/  @!P0 SYNCS.PHASECHK.TRANS64 P0, [R5+URZ], R4 ;  /* 0x00000004050085a7 */ /* 0x000e64000800007f */
[----:B-1----:R-:W-:Y:S05]  /*37d30*/  @!P0 BRA `(.L_x_6472) ;  /* 0xfffffffc00f08947 */ /* 0x002fea000383ffff */
[----:B------:R-:W-:Y:S05]  /*37d40*/  BRA `(.L_x_6545) ;  /* 0xffffffd800b07947 */ /* 0x000fea000383ffff */
.L_x_6473:
[----:B0-----:R0:W1:Y:S02]  /*37d50*/  SYNCS.PHASECHK.TRANS64.TRYWAIT P0, [R7+URZ], R2 ;  /* 0x00000002070075a7 */ /* 0x001064000800017f */
[----:B-1----:R-:W-:Y:S05]  /*37d60*/  @!P0 NANOSLEEP.SYNCS 0x989680 ;  /* 0x009896800000895d */ /* 0x002fea0003900000 */
[----:B------:R-:W1:Y:S02]  /*37d70*/  @!P0 SYNCS.PHASECHK.TRANS64 P0, [R7+URZ], R2 ;  /* 0x00000002070085a7 */ /* 0x000e64000800007f */
[----:B-1----:R-:W-:Y:S05]  /*37d80*/  @!P0 BRA `(.L_x_6473) ;  /* 0xfffffffc00f08947 */ /* 0x002fea000383ffff */
[----:B------:R-:W-:Y:S05]  /*37d90*/  BRA `(.L_x_6546) ;  /* 0xffffffd800b07947 */ /* 0x000fea000383ffff */
.L_x_6474:
[----:B-1----:R1:W2:Y:S02]  /*37da0*/  SYNCS.PHASECHK.TRANS64.TRYWAIT P0, [R5+URZ], R4 ;  /* 0x00000004050075a7 */ /* 0x0022a4000800017f */
[----:B--2---:R-:W-:Y:S05]  /*37db0*/  @!P0 NANOSLEEP.SYNCS 0x989680 ;  /* 0x009896800000895d */ /* 0x004fea0003900000 */
[----:B------:R-:W2:Y:S02]  /*37dc0*/  @!P0 SYNCS.PHASECHK.TRANS64 P0, [R5+URZ], R4 ;  /* 0x00000004050085a7 */ /* 0x000ea4000800007f */
[----:B--2---:R-:W-:Y:S05]  /*37dd0*/  @!P0 BRA `(.L_x_6474) ;  /* 0xfffffffc00f08947 */ /* 0x004fea000383ffff */
[----:B------:R-:W-:Y:S05]  /*37de0*/  BRA `(.L_x_6547) ;  /* 0xffffffd800a47947 */ /* 0x000fea000383ffff */
        .type           $_ZN7cutlass13device_kernelIN5flash11enable_sm90INS1_16FlashAttnFwdSm90INS1_25CollectiveMainloopFwdSm90ILi2EN4cute5tupleIJNS5_1CILi1EEES8_S8_EEENS6_IJNS7_ILi64EEESA_SA_EEELi512ENS_10bfloat16_tEfNS_4arch4Sm90ELb0ELb1ELb1ELb1ELb0ELb0ELb1ELb0ELb0ELb1ELb1ELb0EEENS1_21CollectiveEpilogueFwdINS6_IJSA_NS7_ILi512EEESA_EEES9_SC_SE_Li256ELb1ELb1ELb1ELb0EEENS1_36VarlenDynamicPersistentTileSchedulerILi64ELi64ELi256ELi128ELb1ELb1ELb1ELb1ELb0ELb1EEEEEEEEEvNT_6ParamsE$_ZZN5flash25CollectiveMainloopFwdSm90ILi2EN4cute5tupleIJNS1_1CILi1EEES4_S4_EEENS2_IJNS3_ILi64EEES6_S6_EEELi512EN7cutlass10bfloat16_tEfNS8_4arch4Sm90ELb0ELb1ELb1ELb1ELb0ELb0ELb1ELb0ELb0ELb1ELb1ELb0EE3mmaINS_16FlashAttnFwdSm90ISC_NS_21CollectiveEpilogueFwdINS2_IJS6_NS3_ILi512EEES6_EEES5_S9_SB_Li256ELb1ELb1ELb1ELb0EEENS_36VarlenDynamicPersistentTileSchedulerILi64ELi64ELi256ELi128ELb1ELb1ELb1ELb1ELb0ELb1EEEE13SharedStorageENS1_6TensorINS1_11ArrayEngineIfLm128EEENS1_6LayoutINS2_IJNS2_IJNS3_ILi2EEESR_NS3_ILi32EEEEEES4_S4_EEENS2_IJNS2_IJS4_SR_NS3_ILi4EEEEEENS3_ILi0EEESX_EEEEEEENS_7SoftmaxILi2ELi0EEEEEbRKNSC_6ParamsENS8_25PipelineTmaAsyncNoClusterILi2ENS8_16PipelineTmaAsyncILi2EEEEES19_RNS8_13PipelineStateILj2EEERT0_RT1_iRiRKNS_16SeqlenInfoQKNewKILb1ELb0EEENS2_IJiiiiEEERT_ENKUliT_T0_T1_E_clIZSD_ISM_S10_S12_EbS15_S19_S19_S1C_S1E_S1G_iS1H_S1L_S1M_S1O_EUlRS1P_iE1_NS3_ILb0EEENS3_ILb1EEEEEDaiS1P_S1Q_S1R_,@function
        .size           $_ZN7cutlass13device_kernelIN5flash11enable_sm90INS1_16FlashAttnFwdSm90INS1_25CollectiveMainloopFwdSm90ILi2EN4cute5tupleIJNS5_1CILi1EEES8_S8_EEENS6_IJNS7_ILi64EEESA_SA_EEELi512ENS_10bfloat16_tEfNS_4arch4Sm90ELb0ELb1ELb1ELb1ELb0ELb0ELb1ELb0ELb0ELb1ELb1ELb0EEENS1_21CollectiveEpilogueFwdINS6_IJSA_NS7_ILi512EEESA_EEES9_SC_SE_Li256ELb1ELb1ELb1ELb0EEENS1_36VarlenDynamicPersistentTileSchedulerILi64ELi64ELi256ELi128ELb1ELb1ELb1ELb1ELb0ELb1EEEEEEEEEvNT_6ParamsE$_ZZN5flash25CollectiveMainloopFwdSm90ILi2EN4cute5tupleIJNS1_1CILi1EEES4_S4_EEENS2_IJNS3_ILi64EEES6_S6_EEELi512EN7cutlass10bfloat16_tEfNS8_4arch4Sm90ELb0ELb1ELb1ELb1ELb0ELb0ELb1ELb0ELb0ELb1ELb1ELb0EE3mmaINS_16FlashAttnFwdSm90ISC_NS_21CollectiveEpilogueFwdINS2_IJS6_NS3_ILi512EEES6_EEES5_S9_SB_Li256ELb1ELb1ELb1ELb0EEENS_36VarlenDynamicPersistentTileSchedulerILi64ELi64ELi256ELi128ELb1ELb1ELb1ELb1ELb0ELb1EEEE13SharedStorageENS1_6TensorINS1_11ArrayEngineIfLm128EEENS1_6LayoutINS2_IJNS2_IJNS3_ILi2EEESR_NS3_ILi32EEEEEES4_S4_EEENS2_IJNS2_IJS4_SR_NS3_ILi4EEEEEENS3_ILi0EEESX_EEEEEEENS_7SoftmaxILi2ELi0EEEEEbRKNSC_6ParamsENS8_25PipelineTmaAsyncNoClusterILi2ENS8_16PipelineTmaAsyncILi2EEEEES19_RNS8_13PipelineStateILj2EEERT0_RT1_iRiRKNS_16SeqlenInfoQKNewKILb1ELb0EEENS2_IJiiiiEEERT_ENKUliT_T0_T1_E_clIZSD_ISM_S10_S12_EbS15_S19_S19_S1C_S1E_S1G_iS1H_S1L_S1M_S1O_EUlRS1P_iE1_NS3_ILb0EEENS3_ILb1EEEEEDaiS1P_S1Q_S1R_,(.L_x_15178 - $_ZN7cutlass13device_kernelIN5flash11enable_sm90INS1_16FlashAttnFwdSm90INS1_25CollectiveMainloopFwdSm90ILi2EN4cute5tupleIJNS5_1CILi1EEES8_S8_EEENS6_IJNS7_ILi64EEESA_SA_EEELi512ENS_10bfloat16_tEfNS_4arch4Sm90ELb0ELb1ELb1ELb1ELb0ELb0ELb1ELb0ELb0ELb1ELb1ELb0EEENS1_21CollectiveEpilogueFwdINS6_IJSA_NS7_ILi512EEESA_EEES9_SC_SE_Li256ELb1ELb1ELb1ELb0EEENS1_36VarlenDynamicPersistentTileSchedulerILi64ELi64ELi256ELi128ELb1ELb1ELb1ELb1ELb0ELb1EEEEEEEEEvNT_6ParamsE$_ZZN5flash25CollectiveMainloopFwdSm90ILi2EN4cute5tupleIJNS1_1CILi1EEES4_S4_EEENS2_IJNS3_ILi64EEES6_S6_EEELi512EN7cutlass10bfloat16_tEfNS8_4arch4Sm90ELb0ELb1ELb1ELb1ELb0ELb0ELb1ELb0ELb0ELb1ELb1ELb0EE3mmaINS_16FlashAttnFwdSm90ISC_NS_21CollectiveEpilogueFwdINS2_IJS6_NS3_ILi512EEES6_EEES5_S9_SB_Li256ELb1ELb1ELb1ELb0EEENS_36VarlenDynamicPersistentTileSchedulerILi64ELi64ELi256ELi128ELb1ELb1ELb1ELb1ELb0ELb1EEEE13SharedStorageENS1_6TensorINS1_11ArrayEngineIfLm128EEENS1_6LayoutINS2_IJNS2_IJNS3_ILi2EEESR_NS3_ILi32EEEEEES4_S4_EEENS2_IJNS2_IJS4_SR_NS3_ILi4EEEEEENS3_ILi0EEESX_EEEEEEENS_7SoftmaxILi2ELi0EEEEEbRKNSC_6ParamsENS8_25PipelineTmaAsyncNoClusterILi2ENS8_16PipelineTmaAsyncILi2EEEEES19_RNS8_13PipelineStateILj2EEERT0_RT1_iRiRKNS_16SeqlenInfoQKNewKILb1ELb0EEENS2_IJiiiiEEERT_ENKUliT_T0_T1_E_clIZSD_ISM_S10_S12_EbS15_S19_S19_S1C_S1E_S1G_iS1H_S1L_S1M_S1O_EUlRS1P_iE1_NS3_ILb0EEENS3_ILb1EEEEEDaiS1P_S1Q_S1R_)
$_ZN7cutlass13device_kernelIN5flash11enable_sm90INS1_16FlashAttnFwdSm90INS1_25CollectiveMainloopFwdSm90ILi2EN4cute5tupleIJNS5_1CILi1EEES8_S8_EEENS6_IJNS7_ILi64EEESA_SA_EEELi512ENS_10bfloat16_tEfNS_4arch4Sm90ELb0ELb1ELb1ELb1ELb0ELb0ELb1ELb0ELb0ELb1ELb1ELb0EEENS1_21CollectiveEpilogueFwdINS6_IJSA_NS7_ILi512EEESA_EEES9_SC_SE_Li256ELb1ELb1ELb1ELb0EEENS1_36VarlenDynamicPersistentTileSchedulerILi64ELi64ELi256ELi128ELb1ELb1ELb1ELb1ELb0ELb1EEEEEEEEEvNT_6ParamsE$_ZZN5flash25CollectiveMainloopFwdSm90ILi2EN4cute5tupleIJNS1_1CILi1EEES4_S4_EEENS2_IJNS3_ILi64EEES6_S6_EEELi512EN7cutlass10bfloat16_tEfNS8_4arch4Sm90ELb0ELb1ELb1ELb1ELb0ELb0ELb1ELb0ELb0ELb1ELb1ELb0EE3mmaINS_16FlashAttnFwdSm90ISC_NS_21CollectiveEpilogueFwdINS2_IJS6_NS3_ILi512EEES6_EEES5_S9_SB_Li256ELb1ELb1ELb1ELb0EEENS_36VarlenDynamicPersistentTileSchedulerILi64ELi64ELi256ELi128ELb1ELb1ELb1ELb1ELb0ELb1EEEE13SharedStorageENS1_6TensorINS1_11ArrayEngineIfLm128EEENS1_6LayoutINS2_IJNS2_IJNS3_ILi2EEESR_NS3_ILi32EEEEEES4_S4_EEENS2_IJNS2_IJS4_SR_NS3_ILi4EEEEEENS3_ILi0EEESX_EEEEEEENS_7SoftmaxILi2ELi0EEEEEbRKNSC_6ParamsENS8_25PipelineTmaAsyncNoClusterILi2ENS8_16PipelineTmaAsyncILi2EEEEES19_RNS8_13PipelineStateILj2EEERT0_RT1_iRiRKNS_16SeqlenInfoQKNewKILb1ELb0EEENS2_IJiiiiEEERT_ENKUliT_T0_T1_E_clIZSD_ISM_S10_S12_EbS15_S19_S19_S1C_S1E_S1G_iS1H_S1L_S1M_S1O_EUlRS1P_iE1_NS3_ILb0EEENS3_ILb1EEEEEDaiS1P_S1Q_S1R_:
        /* <DEDUP_REMOVED lines=48> */
.L_x_6549:
[----:B------:R-:W-:Y:S05]  /*380f0*/  BSYNC B3 ;  /* 0x0000000000037941 */ /* 0x000fea0003800000 */
.L_x_6548:
        /* <DEDUP_REMOVED lines=17> */
.L_x_6551:
[----:B------:R-:W-:Y:S05]  /*38210*/  BSYNC B3 ;  /* 0x0000000000037941 */ /* 0x000fea0003800000 */
.L_x_6550:
        /* <DEDUP_REMOVED lines=10> */
.L_x_6553:
[----:B------:R-:W-:Y:S05]  /*382c0*/  BSYNC B3 ;  /* 0x0000000000037941 */ /* 0x000fea0003800000 */
.L_x_6552:
        /* <DEDUP_REMOVED lines=15> */
[----:B----4-:R-:W-:Y:S04]  /*383c0*/  ST.E desc[UR4][R20.64], RZ ;  /* 0x000000ff14007985 */ /* 0x010fe8000c101904 */
[----:B------:R-:W3:Y:S01]  /*383d0*/  LD.E.64 R24, desc[UR6][R56.64] ;  /* 0x0000000638187980 */ /* 0x000ee2000c101b00 */
[----:B--2---:R-:W-:Y:S01]  /*383e0*/  IMAD R10, R9, 0x200, R10 ;  /* 0x00000200090a7824 */ /* 0x004fe200078e020a */
[----:B------:R-:W-:Y:S01]  /*383f0*/  R2UR UR7, R11 ;  /* 0x000000000b0772ca */ /* 0x000fe200000e0000 */
[----:B------:R-:W-:Y:S01]  /*38400*/  IMAD.MOV.U32 R9, RZ, RZ, 0x1 ;  /* 0x00000001ff097424 */ /* 0x000fe200078e00ff */
[----:B------:R-:W-:Y:S02]  /*38410*/  R2UR UR8, R4 ;  /* 0x00000000040872ca */ /* 0x000fe400000e0000 */
[----:B------:R-:W-:-:S02]  /*38420*/  R2UR UR6, R10 ;  /* 0x000000000a0672ca */ /* 0x000fc400000e0000 */
[C---:B------:R-:W-:Y:S02]  /*38430*/  R2UR UR9, R5.reuse ;  /* 0x00000000050972ca */ /* 0x040fe400000e0000 */
[----:B------:R-:W-:Y:S02]  /*38440*/  R2UR UR10, R4 ;  /* 0x00000000040a72ca */ /* 0x000fe400000e0000 */
[----:B------:R-:W-:Y:S02]  /*38450*/  R2UR UR11, R5 ;  /* 0x00000000050b72ca */ /* 0x000fe400000e0000 */
[----:B---3--:R-:W-:Y:S02]  /*38460*/  R2UR UR4, R24 ;  /* 0x00000000180472ca */ /* 0x008fe400000e0000 */
[----:B------:R-:W-:Y:S02]  /*38470*/  R2UR UR5, R25 ;  /* 0x00000000190572ca */ /* 0x000fe400000e0000 */
[----:B------:R-:W-:-:S11]  /*38480*/  WARPGROUP.ARRIVE ;  /* 0x00000000000079c5 */ /* 0x000fd60000000000 */
[----:B------:R-:W-:Y:S03]  /*38490*/  HGMMA.64x64x16.F32.BF16 R24, gdesc[UR4], RZ, !UPT, gsb0 ;  /* 0x00e00000041879f0 */ /* 0x000fe6000c0018ff */
        /* <DEDUP_REMOVED lines=36> */
[----:B------:R-:W-:Y:S01]  /*386e0*/  R2UR UR7, R11 ;  /* 0x000000000b0772ca */ /* 0x000fe200000e0000 */
[----:B------:R-:W-:Y:S01]  /*386f0*/  WARPGROUP.ARRIVE ;  /* 0x00000000000079c5 */ /* 0x000fe20000000000 */
[----:B------:R-:W-:-:S02]  /*38700*/  R2UR UR8, R4 ;  /* 0x00000000040872ca */ /* 0x000fc400000e0000 */
        /* <DEDUP_REMOVED lines=11> */
[----:B0-----:R-:W3:-:S12]  /*387c0*/  LDL.64 R20, [R12] ;  /* 0x000000000c147983 */ /* 0x001ed80000100a00 */
        /* <DEDUP_REMOVED lines=12> */
.L_x_6556:
[----:B------:R-:W-:Y:S05]  /*38890*/  BSYNC B3 ;  /* 0x0000000000037941 */ /* 0x000fea0003800000 */
.L_x_6555:
        /* <DEDUP_REMOVED lines=17> */
.L_x_6558:
[----:B------:R-:W-:Y:S05]  /*389b0*/  BSYNC B3 ;  /* 0x0000000000037941 */ /* 0x000fea0003800000 */
.L_x_6557:
        /* <DEDUP_REMOVED lines=10> */
.L_x_6560:
[----:B------:R-:W-:Y:S05]  /*38a60*/  BSYNC B3 ;  /* 0x0000000000037941 */ /* 0x000fea0003800000 */
.L_x_6559:
        /* <DEDUP_REMOVED lines=338> */
[C---:B------:R-:W-:Y:S02]  /*39f90*/  R2UR UR9, R5.reuse ;  /* 0x00000000050972ca */ /* 0x040fe400000e0000 */
[----:B------:R-:W-:Y:S01]  /*39fa0*/  R2UR UR10, R4 ;  /* 0x00000000040a72ca */ /* 0x000fe200000e0000 */
[----:B------:R-:W-:Y:S01]  /*39fb0*/  IMAD.IADD R60, R60, 0x1, R61 ;  /* 0x000000013c3c7824 */ /* 0x000fe200078e023d */
[----:B------:R-:W-:-:S04]  /*39fc0*/  R2UR UR11, R5 ;  /* 0x00000000050b72ca */ /* 0x000fc800000e0000 */
[----:B------:R-:W-:-:S05]  /*39fd0*/  LOP3.LUT R61, R60, 0xa06, RZ, 0xc0, !PT ;  /* 0x00000a063c3d7812 */ /* 0x000fca00078ec0ff */
[----:B------:R-:W-:-:S05]  /*39fe0*/  IMAD.IADD R60, R10, 0x1, R61 ;  /* 0x000000010a3c7824 */ /* 0x000fca00078e023d */
[----:B------:R-:W-:Y:S01]  /*39ff0*/  R2UR UR6, R60 ;  /* 0x000000003c0672ca */ /* 0x000fe200000e0000 */
[----:B--2---:R-:W-:Y:S01]  /*3a000*/  IMAD.IADD R58, R61, 0x1, R58 ;  /* 0x000000013d3a7824 */ /* 0x004fe200078e023a */
[----:B------:R-:W-:Y:S01]  /*3a010*/  R2UR UR5, R59 ;  /* 0x000000003b0572ca */ /* 0x000fe200000e0000 */
        /* <DEDUP_REMOVED lines=199> */
[----:B------:R-:W-:Y:S01]  /*3ac90*/  R2UR UR7, R11 ;  /* 0x000000000b0772ca */ /* 0x000fe200000e0000 */
[----:B------:R-:W-:Y:S01]  /*3aca0*/  IMAD.MOV.U32 R59, RZ, RZ, 0x1000 ;  /* 0x00001000ff3b7424 */ /* 0x000fe200078e00ff */
[----:B------:R-:W-:Y:S01]  /*3acb0*/  WARPGROUP.ARRIVE ;  /* 0x00000000000079c5 */ /* 0x000fe20000000000 */
        /* <DEDUP_REMOVED lines=9> */
[----:B--2---:R-:W-:Y:S01]  /*3ad50*/  IMAD.IADD R56, R59, 0x1, R56 ;  /* 0x000000013b387824 */ /* 0x004fe200078e0238 */
[----:B------:R-:W-:-:S04]  /*3ad60*/  R2UR UR5, R57 ;  /* 0x00000000390572ca */ /* 0x000fc800000e0000 */
[----:B------:R-:W-:-:S13]  /*3ad70*/  R2UR UR4, R56 ;  /* 0x00000000380472ca */ /* 0x000fda00000e0000 */
[----:B------:R-:W-:Y:S03]  /*3ad80*/  HGMMA.64x64x16.F32.BF16 R24, gdesc[UR4], R24, gsb0 ;  /* 0x00e00000041879f0 */ /* 0x000fe60008001818 */
[----:B------:R-:W-:Y:S02]  /*3ad90*/  WARPGROUP.DEPBAR.LE gsb0, 0x0 ;  /* 0x00008000000079c5 */ /* 0x000fe40000010000 */
[----:B------:R0:W-:Y:S04]  /*3ada0*/  ST.E desc[UR8][R20.64], R9 ;  /* 0x0000000914007985 */ /* 0x0001e8000c101908 */
[----:B------:R-:W2:Y:S04]  /*3adb0*/  @!P1 LDL.64 R10, [R12] ;  /* 0x000000000c0a9983 */ /* 0x000ea80000100a00 */
[----:B0-----:R-:W3:Y:S01]  /*3adc0*/  @!P1 LDL.64 R20, [R12+0x18] ;  /* 0x000018000c149983 */ /* 0x001ee20000100a00 */
[----:B------:R-:W-:-:S02]  /*3add0*/  @!P1 R2UR UR4, R4 ;  /* 0x00000000040492ca */ /* 0x000fc400000e0000 */
[C---:B------:R-:W-:Y:S02]  /*3ade0*/  @!P1 R2UR UR5, R5.reuse ;  /* 0x00000000050592ca */ /* 0x040fe400000e0000 */
[----:B------:R-:W-:Y:S02]  /*3adf0*/  @!P1 R2UR UR6, R4 ;  /* 0x00000000040692ca */ /* 0x000fe400000e0000 */
[----:B------:R-:W-:-:S13]  /*3ae00*/  @!P1 R2UR UR7, R5 ;  /* 0x00000000050792ca */ /* 0x000fda00000e0000 */
[----:B--2---:R-:W2:Y:S04]  /*3ae10*/  @!P1 LD.E R10, desc[UR6][R10.64] ;  /* 0x000000060a0a9980 */ /* 0x004ea8000c101900 */
[----:B---3--:R-:W3:Y:S02]  /*3ae20*/  @!P1 LD.E.64 R20, desc[UR4][R20.64+0x30] ;  /* 0x0000300414149980 */ /* 0x008ee4000c101b00 */
[----:B---3--:R-:W-:-:S05]  /*3ae30*/  @!P1 MOV R57, R20 ;  /* 0x0000001400399202 */ /* 0x008fca0000000f00 */
[----:B--2---:R-:W-:-:S05]  /*3ae40*/  @!P1 IMAD R56, R10, 0x8, R57 ;  /* 0x000000080a389824 */ /* 0x004fca00078e0239 */
[----:B------:R-:W-:-:S04]  /*3ae50*/  @!P1 PRMT R56, RZ, 0x654, R56 ;  /* 0x00000654ff389816 */ /* 0x000fc80000000038 */
[----:B------:R0:W-:Y:S01]  /*3ae60*/  @!P1 SYNCS.ARRIVE.TRANS64.RED.A1T0 RZ, [R56+URZ], RZ ;  /* 0x000000ff38ff99a7 */ /* 0x0001e2000810043f */
[----:B------:R-:W2:Y:S01]  /*3ae70*/  LDL.64 R10, [R12+0x68] ;  /* 0x000068000c0a7983 */ /* 0x000ea20000100a00 */
[----:B------:R-:W-:Y:S02]  /*3ae80*/  R2UR UR4, R4 ;  /* 0x00000000040472ca */ /* 0x000fe400000e0000 */
[----:B------:R-:W-:-:S13]  /*3ae90*/  R2UR UR5, R5 ;  /* 0x00000000050572ca */ /* 0x000fda00000e0000 */
[----:B--2---:R-:W0:Y:S01]  /*3aea0*/  LD.E.64 R10, desc[UR4][R10.64] ;  /* 0x000000040a0a7980 */ /* 0x004e22000c101b00 */
[----:B------:R-:W-:Y:S02]  /*3aeb0*/  R2UR UR4, R4 ;  /* 0x00000000040472ca */ /* 0x000fe400000e0000 */
[----:B------:R-:W-:-:S13]  /*3aec0*/  R2UR UR5, R5 ;  /* 0x00000000050572ca */ /* 0x000fda00000e0000 */
[----:B------:R-:W2:Y:S01]  /*3aed0*/  LD.E R9, desc[UR4][R14.64+0x24] ;  /* 0x000024040e097980 */ /* 0x000ea2000c101900 */
        /* <DEDUP_REMOVED lines=9> */
[----:B------:R-:W-:-:S05]  /*3af70*/  R2UR UR13, R5 ;  /* 0x00000000050d72ca */ /* 0x000fca00000e0000 */
[----:B------:R-:W3:Y:S04]  /*3af80*/  LD.E R57, desc[UR10][R14.64+0xc] ;  /* 0x00000c0a0e397980 */ /* 0x000ee8000c101900 */
[----:B------:R-:W4:Y:S04]  /*3af90*/  LD.E R58, desc[UR8][R14.64+0x10] ;  /* 0x000010080e3a7980 */ /* 0x000f28000c101900 */
[----:B------:R-:W4:Y:S04]  /*3afa0*/  LD.E R59, desc[UR12][R14.64+0x14] ;  /* 0x0000140c0e3b7980 */ /* 0x000f28000c101900 */
[----:B0-----:R-:W3:Y:S01]  /*3afb0*/  LD.E R56, desc[UR4][R10.64] ;  /* 0x000000040a387980 */ /* 0x001ee2000c101900 */
[----:B------:R-:W-:-:S02]  /*3afc0*/  R2UR UR4, R4 ;  /* 0x00000000040472ca */ /* 0x000fc400000e0000 */
[----:B------:R-:W-:Y:S01]  /*3afd0*/  R2UR UR5, R5 ;  /* 0x00000000050572ca */ /* 0x000fe200000e0000 */
[----:B------:R-:W4:-:S12]  /*3afe0*/  LD.E R10, desc[UR14][R14.64+0x18] ;  /* 0x0000180e0e0a7980 */ /* 0x000f18000c101900 */
[----:B------:R-:W4:Y:S01]  /*3aff0*/  LD.E R65, desc[UR4][R14.64] ;  /* 0x000000040e417980 */ /* 0x000f22000c101900 */
[----:B------:R-:W-:Y:S02]  /*3b000*/  R2UR UR4, R4 ;  /* 0x00000000040472ca */ /* 0x000fe400000e0000 */
[----:B------:R-:W-:Y:S02]  /*3b010*/  R2UR UR5, R5 ;  /* 0x00000000050572ca */ /* 0x000fe400000e0000 */
[----:B--2---:R-:W-:Y:S01]  /*3b020*/  ISETP.NE.AND P2, PT, R9, 0x1, PT ;  /* 0x000000010900780c */ /* 0x004fe20003f45270 */
[----:B------:R-:W-:-:S10]  /*3b030*/  IMAD.MOV.U32 R9, RZ, RZ, R7 ;  /* 0x000000ffff097224 */ /* 0x000fd400078e0007 */
[----:B------:R-:W2:Y:S02]  /*3b040*/  LD.E R66, desc[UR4][R8.64] ;  /* 0x0000000408427980 */ /* 0x000ea4000c101900 */
[C---:B------:R-:W-:Y:S02]  /*3b050*/  @P2 R2UR UR4, R4.reuse ;  /* 0x00000000040422ca */ /* 0x040fe400000e0000 */
[C---:B------:R-:W-:Y:S02]  /*3b060*/  @P2 R2UR UR5, R5.reuse ;  /* 0x00000000050522ca */ /* 0x040fe400000e0000 */
[----:B------:R-:W-:Y:S02]  /*3b070*/  @P2 R2UR UR6, R4 ;  /* 0x00000000040622ca */ /* 0x000fe400000e0000 */
[----:B------:R-:W-:-:S09]  /*3b080*/  @P2 R2UR UR7, R5 ;  /* 0x00000000050722ca */ /* 0x000fd200000e0000 */
[----:B------:R-:W2:Y:S04]  /*3b090*/  @P2 LD.E R67, desc[UR4][R14.64+0x28] ;  /* 0x000028040e432980 */ /* 0x000ea8000c101900 */
[----:B------:R-:W2:Y:S01]  /*3b0a0*/  @P2 LD.E R63, desc[UR6][R14.64+0x2c] ;  /* 0x00002c060e3f2980 */ /* 0x000ea2000c101900 */
[C---:B------:R-:W-:Y:S02]  /*3b0b0*/  R2UR UR4, R4.reuse ;  /* 0x00000000040472ca */ /* 0x040fe400000e0000 */
[C---:B------:R-:W-:Y:S02]  /*3b0c0*/  R2UR UR5, R5.reuse ;  /* 0x00000000050572ca */ /* 0x040fe400000e0000 */
[----:B------:R-:W-:Y:S02]  /*3b0d0*/  R2UR UR6, R4 ;  /* 0x00000000040672ca */ /* 0x000fe400000e0000 */
[----:B------:R-:W-:-:S09]  /*3b0e0*/  R2UR UR7, R5 ;  /* 0x00000000050772ca */ /* 0x000fd200000e0000 */
[----:B------:R-:W2:Y:S04]  /*3b0f0*/  LD.E R8, desc[UR4][R14.64+0x8] ;  /* 0x000008040e087980 */ /* 0x000ea8000c101900 */
[----:B------:R-:W2:Y:S01]  /*3b100*/  LD.E R9, desc[UR6][R14.64+0x4] ;  /* 0x000004060e097980 */ /* 0x000ea2000c101900 */
[----:B------:R-:W-:Y:S01]  /*3b110*/  BSSY B3, `(.L_x_6562) ;  /* 0x000008a000037945 */ /* 0x000fe20003800000 */
[-C--:B---3--:R-:W-:Y:S01]  /*3b120*/  FMUL.FTZ R62, R36, R56.reuse ;  /* 0x00000038243e7220 */ /* 0x088fe20000410000 */
[-C--:B------:R-:W-:Y:S01]  /*3b130*/  FMUL.FTZ R60, R25, R56.reuse ;  /* 0x00000038193c7220 */ /* 0x080fe20000410000 */
[-C--:B------:R-:W-:Y:S01]  /*3b140*/  FMUL.FTZ R25, R34, R56.reuse ;  /* 0x0000003822197220 */ /* 0x080fe20000410000 */
[-C--:B------:R-:W-:Y:S01]  /*3b150*/  FMUL.FTZ R20, R27, R56.reuse ;  /* 0x000000381b147220 */ /* 0x080fe20000410000 */
[----:B------:R-:W-:Y:S01]  /*3b160*/  FMUL.FTZ R27, R38, R56 ;  /* 0x00000038261b7220 */ /* 0x000fe20000410000 */
[----:B----4-:R-:W-:-:S04]  /*3b170*/  SHF.R.S32.HI R36, RZ, 0x1f, R65 ;  /* 0x0000001fff247819 */ /* 0x010fc80000011441 */
[----:B------:R-:W-:-:S04]  /*3b180*/  LEA.HI R34, R36, R65, RZ, 0x7 ;  /* 0x0000004124227211 */ /* 0x000fc800078f38ff */
[----:B------:R-:W-:Y:S01]  /*3b190*/  LOP3.LUT R38, R34, 0xffffff80, RZ, 0xc0, !PT ;  /* 0xffffff8022267812 */ /* 0x000fe200078ec0ff */
[----:B------:R-:W-:-:S04]  /*3b1a0*/  FMUL.FTZ R64, R37, R56 ;  /* 0x0000003825407220 */ /* 0x000fc80000410000 */
[----:B------:R-:W-:Y:S02]  /*3b1b0*/  IMAD.IADD R38, R65, 0x1, -R38 ;  /* 0x0000000141267824 */ /* 0x000fe400078e0a26 */
[-C--:B------:R-:W-:Y:S01]  /*3b1c0*/  FMUL.FTZ R61, R29, R56.reuse ;  /* 0x000000381d3d7220 */ /* 0x080fe20000410000 */
[----:B------:R-:W-:Y:S02]  /*3b1d0*/  LEA.HI R36, R36, R65, RZ, 0x2 ;  /* 0x0000004124247211 */ /* 0x000fe400078f10ff */
[----:B------:R-:W-:Y:S01]  /*3b1e0*/  SHF.R.S32.HI R37, RZ, 0x1f, R38 ;  /* 0x0000001fff257819 */ /* 0x000fe20000011426 */
[-C--:B------:R-:W-:Y:S01]  /*3b1f0*/  FMUL.FTZ R21, R30, R56.reuse ;  /* 0x000000381e157220 */ /* 0x080fe20000410000 */
[-C--:B------:R-:W-:Y:S01]  /*3b200*/  FMUL.FTZ R29, R39, R56.reuse ;  /* 0x00000038271d7220 */ /* 0x080fe20000410000 */
[-C--:B------:R-:W-:Y:S01]  /*3b210*/  FMUL.FTZ R11, R24, R56.reuse ;  /* 0x00000038180b7220 */ /* 0x080fe20000410000 */
[----:B------:R-:W-:Y:S01]  /*3b220*/  FMUL.FTZ R30, R32, R56 ;  /* 0x00000038201e7220 */ /* 0x000fe20000410000 */
[----:B------:R-:W-:Y:S01]  /*3b230*/  LEA.HI R39, R37, R38, RZ, 0x2 ;  /* 0x0000002625277211 */ /* 0x000fe200078f10ff */
[-C--:B------:R-:W-:Y:S01]  /*3b240*/  FMUL.FTZ R24, R31, R56.reuse ;  /* 0x000000381f187220 */ /* 0x080fe20000410000 */
[-C--:B------:R-:W-:Y:S01]  /*3b250*/  FMUL.FTZ R32, R33, R56.reuse ;  /* 0x0000003821207220 */ /* 0x080fe20000410000 */
[-C--:B------:R-:W-:Y:S01]  /*3b260*/  FMUL.FTZ R31, R42, R56.reuse ;  /* 0x000000382a1f7220 */ /* 0x080fe20000410000 */
[-C--:B------:R-:W-:Y:S01]  /*3b270*/  FMUL.FTZ R33, R43, R56.reuse ;  /* 0x000000382b217220 */ /* 0x080fe20000410000 */
[----:B------:R-:W-:Y:S01]  /*3b280*/  LOP3.LUT R36, R36, 0xfffffffc, RZ, 0xc0, !PT ;  /* 0xfffffffc24247812 */ /* 0x000fe200078ec0ff */
[-C--:B------:R-:W-:Y:S01]  /*3b290*/  FMUL.FTZ R42, R44, R56.reuse ;  /* 0x000000382c2a7220 */ /* 0x080fe20000410000 */
[----:B------:R-:W-:Y:S01]  /*3b2a0*/  FMUL.FTZ R43, R45, R56 ;  /* 0x000000382d2b7220 */ /* 0x000fe20000410000 */
[----:B------:R-:W-:-:S02]  /*3b2b0*/  SHF.R.S32.HI R44, RZ, 0x2, R39 ;  /* 0x00000002ff2c7819 */ /* 0x000fc40000011427 */
[----:B------:R-:W-:Y:S01]  /*3b2c0*/  SHF.R.S32.HI R45, RZ, 0x1f, R39 ;  /* 0x0000001fff2d7819 */ /* 0x000fe20000011427 */
[----:B------:R-:W-:Y:S01]  /*3b2d0*/  IMAD.IADD R65, R65, 0x1, -R36 ;  /* 0x0000000141417824 */ /* 0x000fe200078e0a24 */
[----:B------:R-:W-:Y:S02]  /*3b2e0*/  LEA.HI R37, R37, R38, RZ, 0x5 ;  /* 0x0000002625257211 */ /* 0x000fe400078f28ff */
[----:B------:R-:W-:Y:S01]  /*3b2f0*/  LEA.HI R45, R45, R44, RZ, 0x3 ;  /* 0x0000002c2d2d7211 */ /* 0x000fe200078f18ff */
[-C--:B------:R-:W-:Y:S01]  /*3b300*/  FMUL.FTZ R7, R26, R56.reuse ;  /* 0x000000381a077220 */ /* 0x080fe20000410000 */
[----:B------:R-:W-:Y:S02]  /*3b310*/  SHF.R.S32.HI R37, RZ, 0x5, R37 ;  /* 0x00000005ff257819 */ /* 0x000fe40000011425 */
[----:B------:R-:W-:Y:S02]  /*3b320*/  LEA.HI R36, R65, R65, RZ, 0x1 ;  /* 0x0000004141247211 */ /* 0x000fe400078f08ff */
[----:B------:R-:W-:Y:S01]  /*3b330*/  LOP3.LUT R45, R45, 0xfffffff8, RZ, 0xc0, !PT ;  /* 0xfffffff82d2d7812 */ /* 0x000fe200078ec0ff */
[-C--:B------:R-:W-:Y:S01]  /*3b340*/  FMUL.FTZ R26, R35, R56.reuse ;  /* 0x00000038231a7220 */ /* 0x080fe20000410000 */
[----:B------:R-:W-:Y:S01]  /*3b350*/  FMUL.FTZ R35, R46, R56 ;  /* 0x000000382e237220 */ /* 0x000fe20000410000 */
[----:B------:R-:W-:Y:S01]  /*3b360*/  LOP3.LUT R46, R36, 0x1ffffffe, RZ, 0xc0, !PT ;  /* 0x1ffffffe242e7812 */ /* 0x000fe200078ec0ff */
[----:B--2---:R-:W-:-:S02]  /*3b370*/  IMAD R66, R66, 0x4, R37 ;  /* 0x0000000442427824 */ /* 0x004fc400078e0225 */
[----:B------:R-:W-:Y:S02]  /*3b380*/  IMAD.IADD R45, R44, 0x1, -R45 ;  /* 0x000000012c2d7824 */ /* 0x000fe400078e0a2d */
[----:B------:R-:W-:Y:S02]  /*3b390*/  IMAD.IADD R46, R65, 0x1, -R46 ;  /* 0x00000001412e7824 */ /* 0x000fe400078e0a2e */
[----:B------:R-:W-:Y:S02]  /*3b3a0*/  IMAD.U32 R45, R66, 0x10, R45 ;  /* 0x00000010422d7824 */ /* 0x000fe400078e002d */
[----:B------:R-:W-:Y:S02]  /*3b3b0*/  FMUL.FTZ R36, R50, R56 ;  /* 0x0000003832247220 */ /* 0x000fe40000410000 */
[----:B------:R-:W-:-:S04]  /*3b3c0*/  IMAD R50, R46, 0x8, R45 ;  /* 0x000000082e327824 */ /* 0x000fc800078e022d */
[----:B------:R-:W-:-:S04]  /*3b3d0*/  @P2 IMAD.HI.U32 R44, R50, R67, RZ ;  /* 0x00000043322c2227 */ /* 0x000fc800078e00ff */
[-C--:B------:R-:W-:Y:S01]  /*3b3e0*/  FMUL.FTZ R49, R49, R56.reuse ;  /* 0x0000003831317220 */ /* 0x080fe20000410000 */
[----:B------:R-:W-:Y:S02]  /*3b3f0*/  LOP3.LUT R39, R39, 0x7ffffffc, RZ, 0xc0, !PT ;  /* 0x7ffffffc27277812 */ /* 0x000fe400078ec0ff */
[----:B------:R-:W-:Y:S01]  /*3b400*/  @P2 SHF.R.U32.HI R50, RZ, R63, R44 ;  /* 0x0000003fff322219 */ /* 0x000fe2000001162c */
[----:B------:R-:W-:Y:S01]  /*3b410*/  IMAD.SHL.U32 R66, R0, 0x40, RZ ;  /* 0x0000004000427824 */ /* 0x000fe200078e00ff */
[----:B------:R0:W1:Y:S03]  /*3b420*/  MUFU.TANH R68, R49 ;  /* 0x0000003100447308 */ /* 0x0000660000002400 */
[----:B------:R-:W2:Y:S01]  /*3b430*/  SHFL.IDX PT, R45, R50, RZ, 0x1c1f ;  /* 0x001c1fff322d7589 */ /* 0x000ea200000e0000 */
[-C--:B------:R-:W-:Y:S01]  /*3b440*/  FMUL.FTZ R28, R28, R56.reuse ;  /* 0x000000381c1c7220 */ /* 0x080fe20000410000 */
[-C--:B------:R-:W-:Y:S01]  /*3b450*/  FMUL.FTZ R40, R40, R56.reuse ;  /* 0x0000003828287220 */ /* 0x080fe20000410000 */
[-C--:B------:R-:W-:Y:S01]  /*3b460*/  FMUL.FTZ R41, R41, R56.reuse ;  /* 0x0000003829297220 */ /* 0x080fe20000410000 */
[----:B0-----:R-:W-:Y:S01]  /*3b470*/  IMAD.IADD R49, R38, 0x1, -R39 ;  /* 0x0000000126317824 */ /* 0x001fe200078e0a27 */
[----:B------:R-:W-:Y:S01]  /*3b480*/  IADD3 R38, -R66, 0x1, RZ ;  /* 0x0000000142267810 */ /* 0x000fe20007ffe1ff */
[-C--:B------:R-:W-:Y:S01]  /*3b490*/  FMUL.FTZ R34, R47, R56.reuse ;  /* 0x000000382f227220 */ /* 0x080fe20000410000 */
[-C--:B------:R-:W-:Y:S01]  /*3b4a0*/  FMUL.FTZ R37, R51, R56.reuse ;  /* 0x0000003833257220 */ /* 0x080fe20000410000 */
[-C--:B------:R-:W-:Y:S01]  /*3b4b0*/  FMUL.FTZ R53, R53, R56.reuse ;  /* 0x0000003835357220 */ /* 0x080fe20000410000 */
[-C--:B------:R-:W-:Y:S01]  /*3b4c0*/  FMUL.FTZ R54, R54, R56.reuse ;  /* 0x0000003836367220 */ /* 0x080fe20000410000 */
[-C--:B------:R-:W-:Y:S01]  /*3b4d0*/  FMUL.FTZ R55, R55, R56.reuse ;  /* 0x0000003837377220 */ /* 0x080fe20000410000 */
[----:B------:R-:W-:Y:S01]  /*3b4e0*/  IMAD R38, R49, -0x2, R38 ;  /* 0xfffffffe31267824 */ /* 0x000fe200078e0226 */
[----:B------:R-:W-:Y:S01]  /*3b4f0*/  ISETP.GE.AND P3, PT, R10, 0x1, PT ;  /* 0x000000010a00780c */ /* 0x000fe20003f66270 */
[----:B------:R-:W0:Y:S01]  /*3b500*/  MUFU.TANH R11, R11 ;  /* 0x0000000b000b7308 */ /* 0x000e220000002400 */
[----:B------:R-:W-:-:S02]  /*3b510*/  FMUL.FTZ R52, R52, R56 ;  /* 0x0000003834347220 */ /* 0x000fc40000410000 */
[----:B------:R-:W-:Y:S02]  /*3b520*/  IADD3 R39, -R9, R38, R8 ;  /* 0x0000002609277210 */ /* 0x000fe40007ffe108 */
[----:B------:R-:W-:-:S03]  /*3b530*/  LOP3.LUT R38, RZ, R57, RZ, 0x33, !PT ;  /* 0x00000039ff267212 */ /* 0x000fc600078e33ff */
[----:B------:R-:W3:Y:S01]  /*3b540*/  MUFU.TANH R60, R60 ;  /* 0x0000003c003c7308 */ /* 0x000ee20000002400 */
[----:B------:R-:W-:-:S07]  /*3b550*/  FMUL.FTZ R48, R48, R56 ;  /* 0x0000003830307220 */ /* 0x000fce0000410000 */
        /* <DEDUP_REMOVED lines=27> */
[----:B------:R-:W-:-:S02]  /*3b710*/  IMAD.IADD R58, R39, 0x1, R58 ;  /* 0x00000001273a7824 */ /* 0x000fc400078e023a */
[----:B------:R-:W-:-:S05]  /*3b720*/  IMAD.IADD R59, R59, 0x1, -R66 ;  /* 0x000000013b3b7824 */ /* 0x000fca00078e0a42 */
[----:B------:R1:W0:Y:S01]  /*3b730*/  MUFU.TANH R46, R52 ;  /* 0x00000034002e7308 */ /* 0x0002220000002400 */
[----:B--2---:R-:W-:Y:S02]  /*3b740*/  IMAD.IADD R51, R58, 0x1, R45 ;  /* 0x000000013a337824 */ /* 0x004fe400078e022d */
[----:B-1----:R-:W-:-:S05]  /*3b750*/  IMAD.IADD R52, R39, 0x1, R38 ;  /* 0x0000000127347824 */ /* 0x002fca00078e0226 */
[----:B------:R1:W2:Y:S02]  /*3b760*/  MUFU.TANH R47, R48 ;  /* 0x00000030002f7308 */ /* 0x0002a40000002400 */
[----:B-1----:R-:W-:Y:S01]  /*3b770*/  IMAD.IADD R48, R52, 0x1, R45 ;  /* 0x0000000134307824 */ /* 0x002fe200078e022d */
[----:B0--34-:R-:W-:Y:S06]  /*3b780*/  @!P3 BRA `(.L_x_6563) ;  /* 0x000000000088b947 */ /* 0x019fec0003800000 */
        /* <DEDUP_REMOVED lines=12> */
[----:B------:R-:W3:Y:S04]  /*3b850*/  LD.E R38, desc[UR4][R14.64+0x1c] ;  /* 0x00001c040e267980 */ /* 0x000ee8000c101900 */
[----:B------:R-:W4:Y:S01]  /*3b860*/  LD.E R45, desc[UR6][R14.64+0x20] ;  /* 0x000020060e2d7980 */ /* 0x000f22000c101900 */
[----:B---3--:R-:W-:-:S05]  /*3b870*/  IMAD.HI.U32 R38, R39, R38, RZ ;  /* 0x0000002627267227 */ /* 0x008fca00078e00ff */
[----:B----4-:R-:W-:-:S07]  /*3b880*/  SHF.R.U32.HI R39, RZ, R45, R38 ;  /* 0x0000002dff277219 */ /* 0x010fce0000011626 */
.L_x_6567:
[----:B------:R-:W-:Y:S05]  /*3b890*/  BSYNC B5 ;  /* 0x0000000000057941 */ /* 0x000fea0003800000 */
.L_x_6566:
[----:B------:R-:W-:Y:S01]  /*3b8a0*/  LOP3.LUT R39, RZ, R39, RZ, 0x33, !PT ;  /* 0x00000027ff277212 */ /* 0x000fe200078e33ff */
[----:B------:R-:W-:Y:S06]  /*3b8b0*/  BRA `(.L_x_6568) ;  /* 0x0000000000287947 */ /* 0x000fec0003800000 */
.L_x_6565:
[----:B------:R-:W-:-:S13]  /*3b8c0*/  ISETP.NE.AND P2, PT, R10, 0x1, PT ;  /* 0x000000010a00780c */ /* 0x000fda0003f45270 */
        /* <DEDUP_REMOVED lines=9> */
.L_x_6568:
[----:B------:R-:W-:Y:S05]  /*3b960*/  BSYNC B4 ;  /* 0x0000000000047941 */ /* 0x000fea0003800000 */
.L_x_6564:
[----:B------:R-:W-:-:S04]  /*3b970*/  IMAD R38, R10, R39, -R66 ;  /* 0x000000270a267224 */ /* 0x000fc800078e0a42 */
[----:B------:R-:W-:-:S05]  /*3b980*/  IMAD R39, R49, -0x2, R38 ;  /* 0xfffffffe31277824 */ /* 0x000fca00078e0226 */
[----:B------:R-:W-:Y:S02]  /*3b990*/  VIMNMX R48, R48, R39, !PT ;  /* 0x0000002730307248 */ /* 0x000fe40007fe0100 */
[----:B------:R-:W-:-:S07]  /*3b9a0*/  VIADDMNMX R51, R39, R10, R51, PT ;  /* 0x0000000a27337246 */ /* 0x000fce0003800133 */
.L_x_6563:
[----:B------:R-:W-:Y:S05]  /*3b9b0*/  BSYNC B3 ;  /* 0x0000000000037941 */ /* 0x000fea0003800000 */
.L_x_6562:
        /* <DEDUP_REMOVED lines=8> */
[C---:B------:R-:W-:Y:S02]  /*3ba40*/  ISETP.LT.OR P5, PT, R51.reuse, 0x2, P5 ;  /* 0x000000023300780c */ /* 0x040fe40002fa1670 */
[----:B------:R-:W-:Y:S02]  /*3ba50*/  ISETP.GT.AND P4, PT, R48, 0x9, !P6 ;  /* 0x000000093000780c */ /* 0x000fe40007784270 */
[----:B------:R-:W-:Y:S02]  /*3ba60*/  FSEL R60, R60, -INF , !P5 ;  /* 0xff8000003c3c7808 */ /* 0x000fe40006800000 */
        /* <DEDUP_REMOVED lines=47> */
[----:B--2---:R-:W-:Y:S02]  /*3bd60*/  FSEL R44, R47, -INF , !P4 ;  /* 0xff8000002f2c7808 */ /* 0x004fe40006000000 */
        /* <DEDUP_REMOVED lines=39> */
.L_x_6574:
[----:B------:R-:W-:Y:S05]  /*3bfe0*/  BSYNC B5 ;  /* 0x0000000000057941 */ /* 0x000fea0003800000 */
.L_x_6573:
[----:B------:R-:W-:Y:S01]  /*3bff0*/  LOP3.LUT R9, RZ, R9, RZ, 0x33, !PT ;  /* 0x00000009ff097212 */ /* 0x000fe200078e33ff */
[----:B------:R-:W-:Y:S06]  /*3c000*/  BRA `(.L_x_6575) ;  /* 0x0000000000287947 */ /* 0x000fec0003800000 */
.L_x_6572:
        /* <DEDUP_REMOVED lines=10> */
.L_x_6575:
[----:B------:R-:W-:Y:S05]  /*3c0b0*/  BSYNC B4 ;  /* 0x0000000000047941 */ /* 0x000fea0003800000 */
.L_x_6571:
[----:B------:R-:W-:-:S04]  /*3c0c0*/  IMAD R8, R10, R9, -R66 ;  /* 0x000000090a087224 */ /* 0x000fc800078e0a42 */
[----:B------:R-:W-:-:S05]  /*3c0d0*/  IMAD R8, R49, -0x2, R8 ;  /* 0xfffffffe31087824 */ /* 0x000fca00078e0208 */
[----:B------:R-:W-:Y:S02]  /*3c0e0*/  VIADDMNMX R51, R8, R10, R51, PT ;  /* 0x0000000a08337246 */ /* 0x000fe40003800133 */
[----:B------:R-:W-:-:S07]  /*3c0f0*/  VIMNMX R53, R53, R8, !PT ;  /* 0x0000000835357248 */ /* 0x000fce0007fe0100 */
.L_x_6570:
[----:B------:R-:W-:Y:S05]  /*3c100*/  BSYNC B3 ;  /* 0x0000000000037941 */ /* 0x000fea0003800000 */
.L_x_6569:
        /* <DEDUP_REMOVED lines=122> */
[----:B------:R-:W-:Y:S02]  /*3c8b0*/  FMUL.FTZ R51, R20, R11 ;  /* 0x0000000b14337220 */ /* 0x000fe40000410000 */
        /* <DEDUP_REMOVED lines=26> */
.L_x_6577:
[----:B------:R-:W-:Y:S05]  /*3ca60*/  BSYNC B3 ;  /* 0x0000000000037941 */ /* 0x000fea0003800000 */
.L_x_6576:
        /* <DEDUP_REMOVED lines=13> */
.L_x_6579:
[----:B------:R-:W-:Y:S05]  /*3cb40*/  BSYNC B3 ;  /* 0x0000000000037941 */ /* 0x000fea0003800000 */
.L_x_6578:
[----:B------:R-:W0:Y:S01]  /*3cb50*/  LDL.64 R6, [R12+0x70] ;  /* 0x000070000c067983 */ /* 0x000e220000100a00 */
[C---:B------:R-:W-:Y:S02]  /*3cb60*/  R2UR UR4, R4.reuse ;  /* 0x00000000040472ca */ /* 0x040fe400000e0000 */
[C---:B------:R-:W-:Y:S02]  /*3cb70*/  R2UR UR5, R5.reuse ;  /* 0x00000000050572ca */ /* 0x040fe400000e0000 */
[C---:B------:R-:W-:Y:S02]  /*3cb80*/  R2UR UR6, R4.reuse ;  /* 0x00000000040672ca */ /* 0x040fe400000e0000 */
[C---:B------:R-:W-:Y:S02]  /*3cb90*/  R2UR UR7, R5.reuse ;  /* 0x00000000050772ca */ /* 0x040fe400000e0000 */
[----:B------:R-:W-:Y:S02]  /*3cba0*/  R2UR UR8, R4 ;  /* 0x00000000040872ca */ /* 0x000fe400000e0000 */
[----:B------:R-:W-:-:S05]  /*3cbb0*/  R2UR UR9, R5 ;  /* 0x00000000050972ca */ /* 0x000fca00000e0000 */
[----:B0-----:R-:W2:Y:S04]  /*3cbc0*/  LD.E R8, desc[UR4][R6.64] ;  /* 0x0000000406087980 */ /* 0x001ea8000c101900 */
        /* <DEDUP_REMOVED lines=15> */
[-CC-:B------:R-:W-:Y:S01]  /*3ccc0*/  FFMA.FTZ R49, R49, R9.reuse, -R14.reuse ;  /* 0x0000000931317223 */ /* 0x180fe2000001080e */
[----:B------:R-:W5:Y:S01]  /*3ccd0*/  MUFU.EX2 R47, R47 ;  /* 0x0000002f002f7308 */ /* 0x000f620000000800 */
[-CC-:B------:R-:W-:Y:S01]  /*3cce0*/  FFMA.FTZ R50, R50, R9.reuse, -R14.reuse ;  /* 0x0000000932327223 */ /* 0x180fe2000001080e */
[-C--:B------:R-:W-:Y:S01]  /*3ccf0*/  FFMA.FTZ R24, R24, R9.reuse, -R14 ;  /* 0x0000000918187223 */ /* 0x080fe2000001080e */
[-C--:B------:R-:W-:Y:S01]  /*3cd00*/  FFMA.FTZ R30, R30, R9.reuse, -R10 ;  /* 0x000000091e1e7223 */ /* 0x080fe2000001080a */
[-C--:B------:R-:W-:Y:S01]  /*3cd10*/  FFMA.FTZ R8, R25, R9.reuse, -R14 ;  /* 0x0000000919087223 */ /* 0x080fe2000001080e */
        /* <DEDUP_REMOVED lines=10> */
[-C--:B------:R-:W-:Y:S01]  /*3cdc0*/  FFMA.FTZ R46, R46, R9.reuse, -R10 ;  /* 0x000000092e2e7223 */ /* 0x080fe2000001080a */
[----:B------:R-:W1:Y:S01]  /*3cdd0*/  MUFU.EX2 R60, R60 ;  /* 0x0000003c003c7308 */ /* 0x000e620000000800 */
[-C--:B------:R-:W-:Y:S01]  /*3cde0*/  FFMA.FTZ R26, R26, R9.reuse, -R14 ;  /* 0x000000091a1a7223 */ /* 0x080fe2000001080e */
[-C--:B------:R-:W-:Y:S01]  /*3cdf0*/  FFMA.FTZ R10, R48, R9.reuse, -R10 ;  /* 0x00000009300a7223 */ /* 0x080fe2000001080a */
        /* <DEDUP_REMOVED lines=11> */
[----:B-----5:R-:W-:Y:S01]  /*3ceb0*/  FADD.FTZ R15, R47, R20 ;  /* 0x000000142f0f7221 */ /* 0x020fe20000010000 */
[----:B0-----:R-:W-:Y:S01]  /*3cec0*/  FADD.FTZ R14, R52, R21 ;  /* 0x00000015340e7221 */ /* 0x001fe20000010000 */
[----:B------:R-:W-:Y:S02]  /*3ced0*/  MUFU.EX2 R28, R28 ;  /* 0x0000001c001c7308 */ /* 0x000fe40000000800 */
[----:B-1----:R-:W-:-:S06]  /*3cee0*/  FADD.FTZ R15, R60, R15 ;  /* 0x0000000f3c0f7221 */ /* 0x002fcc0000010000 */
[----:B------:R-:W0:Y:S01]  /*3cef0*/  MUFU.EX2 R50, R50 ;  /* 0x0000003200327308 */ /* 0x000e220000000800 */
[----:B--2---:R-:W-:-:S07]  /*3cf00*/  FADD.FTZ R21, R49, R14 ;  /* 0x0000000e31157221 */ /* 0x004fce0000010000 */
[----:B------:R-:W-:Y:S08]  /*3cf10*/  MUFU.EX2 R61, R61 ;  /* 0x0000003d003d7308 */ /* 0x000ff00000000800 */
[----:B------:R-:W1:Y:S01]  /*3cf20*/  MUFU.EX2 R171, R24 ;  /* 0x0000001800ab7308 */ /* 0x000e620000000800 */
[----:B0-----:R-:W-:-:S07]  /*3cf30*/  FADD.FTZ R14, R50, R21 ;  /* 0x00000015320e7221 */ /* 0x001fce0000010000 */
[----:B------:R-:W0:Y:S08]  /*3cf40*/  MUFU.EX2 R30, R30 ;  /* 0x0000001e001e7308 */ /* 0x000e300000000800 */
[----:B------:R-:W2:Y:S01]  /*3cf50*/  MUFU.EX2 R173, R8 ;  /* 0x0000000800ad7308 */ /* 0x000ea20000000800 */
[----:B-1----:R-:W-:-:S07]  /*3cf60*/  FADD.FTZ R14, R171, R14 ;  /* 0x0000000eab0e7221 */ /* 0x002fce0000010000 */
[----:B------:R-:W1:Y:S08]  /*3cf70*/  MUFU.EX2 R25, R32 ;  /* 0x0000002000197308 */ /* 0x000e700000000800 */
[----:B------:R-:W3:Y:S08]  /*3cf80*/  MUFU.EX2 R26, R26 ;  /* 0x0000001a001a7308 */ /* 0x000ef00000000800 */
[----:B------:R4:W-:Y:S08]  /*3cf90*/  MUFU.EX2 R27, R10 ;  /* 0x0000000a001b7308 */ /* 0x0009f00000000800 */
[----:B------:R-:W5:Y:S01]  /*3cfa0*/  MUFU.EX2 R38, R38 ;  /* 0x0000002600267308 */ /* 0x000f620000000800 */
[----:B----4-:R-:W-:-:S04]  /*3cfb0*/  FADD.FTZ R10, R28, R15 ;  /* 0x0000000f1c0a7221 */ /* 0x010fc80000010000 */
[----:B------:R-:W-:-:S03]  /*3cfc0*/  FADD.FTZ R15, R61, R10 ;  /* 0x0000000a3d0f7221 */ /* 0x000fc60000010000 */
[----:B------:R-:W4:Y:S01]  /*3cfd0*/  MUFU.EX2 R175, R11 ;  /* 0x0000000b00af7308 */ /* 0x000f220000000800 */
[----:B0-----:R-:W-:Y:S01]  /*3cfe0*/  FADD.FTZ R10, R30, R15 ;  /* 0x0000000f1e0a7221 */ /* 0x001fe20000010000 */
[----:B--2---:R-:W-:-:S03]  /*3cff0*/  FADD.FTZ R15, R173, R14 ;  /* 0x0000000ead0f7221 */ /* 0x004fc60000010000 */
[----:B-1----:R-:W-:Y:S01]  /*3d000*/  FADD.FTZ R21, R25, R10 ;  /* 0x0000000a19157221 */ /* 0x002fe20000010000 */
[----:B---3--:R-:W-:Y:S02]  /*3d010*/  FADD.FTZ R8, R26, R15 ;  /* 0x0000000f1a087221 */ /* 0x008fe40000010000 */
[----:B------:R-:W0:Y:S01]  /*3d020*/  MUFU.EX2 R39, R39 ;  /* 0x0000002700277308 */ /* 0x000e220000000800 */
[----:B-----5:R-:W-:-:S07]  /*3d030*/  FADD.FTZ R10, R38, R21 ;  /* 0x00000015260a7221 */ /* 0x020fce0000010000 */
[----:B------:R-:W1:Y:S01]  /*3d040*/  MUFU.EX2 R24, R29 ;  /* 0x0000001d00187308 */ /* 0x000e620000000800 */
[----:B----4-:R-:W-:-:S07]  /*3d050*/  FADD.FTZ R11, R175, R8 ;  /* 0x00000008af0b7221 */ /* 0x010fce0000010000 */
        /* <DEDUP_REMOVED lines=29> */
[----:B--2---:R-:W-:-:S04]  /*3d230*/  FADD.FTZ R8, R46, R11 ;  /* 0x0000000b2e087221 */ /* 0x004fc80000010000 */
[----:B------:R-:W-:Y:S01]  /*3d240*/  FADD.FTZ R29, R27, R8 ;  /* 0x000000081b1d7221 */ /* 0x000fe20000010000 */
[----:B0-----:R-:W-:-:S04]  /*3d250*/  FADD.FTZ R10, R54, R15 ;  /* 0x0000000f360a7221 */ /* 0x001fc80000010000 */
[----:B------:R-:W-:Y:S01]  /*3d260*/  ST.E desc[UR4][R6.64+0x10], R29 ;  /* 0x0000101d06007985 */ /* 0x000fe2000c101904 */
[----:B-1----:R-:W-:-:S05]  /*3d270*/  FADD.FTZ R33, R183, R10 ;  /* 0x0000000ab7217221 */ /* 0x002fca0000010000 */
        /* <DEDUP_REMOVED lines=27> */
[----:B------:R3:W-:Y:S04]  /*3d430*/  STSM.16.M88.4 [R14], R168 ;  /* 0x000000a80e007844 */ /* 0x0007e80000000200 */
        /* <DEDUP_REMOVED lines=195> */
[----:B--2---:R-:W-:Y:S02]  /*3e070*/  FMUL.FTZ R37, R37, R6 ;  /* 0x0000000625257220 */ /* 0x004fe40000410000 */
        /* <DEDUP_REMOVED lines=70> */
[----:B------:R2:W-:Y:S04]  /*3e4e0*/  ST.E desc[UR4][R8.64+0xa8], R15 ;  /* 0x0000a80f08007985 */ /* 0x0005e8000c101904 */
[----:B------:R-:W-:Y:S04]  /*3e4f0*/  ST.E desc[UR18][R8.64+0xf4], R31 ;  /* 0x0000f41f08007985 */ /* 0x000fe8000c101912 */
[----:B------:R-:W-:Y:S04]  /*3e500*/  ST.E desc[UR10][R8.64+0x114], R21 ;  /* 0x0001141508007985 */ /* 0x000fe8000c10190a */
[----:B------:R-:W-:Y:S04]  /*3e510*/  ST.E desc[UR12][R8.64+0x120], R25 ;  /* 0x0001201908007985 */ /* 0x000fe8000c10190c */
[----:B------:R-:W-:Y:S04]  /*3e520*/  ST.E desc[UR14][R8.64+0x124], R27 ;  /* 0x0001241b08007985 */ /* 0x000fe8000c10190e */
[----:B------:R-:W-:Y:S04]  /*3e530*/  ST.E desc[UR16][R8.64+0x130], R29 ;  /* 0x0001301d08007985 */ /* 0x000fe8000c101910 */
[----:B------:R-:W-:Y:S04]  /*3e540*/  ST.E desc[UR4][R8.64+0x1f4], R37 ;  /* 0x0001f42508007985 */ /* 0x000fe8000c101904 */
[----:B------:R0:W-:Y:S04]  /*3e550*/  ST.E desc[UR4][R8.64+0xac], R7 ;  /* 0x0000ac0708007985 */ /* 0x0001e8000c101904 */
[----:B------:R1:W-:Y:S01]  /*3e560*/  ST.E desc[UR4][R8.64+0xb8], R11 ;  /* 0x0000b80b08007985 */ /* 0x0003e2000c101904 */
[----:B--2---:R-:W-:-:S05]  /*3e570*/  FMUL.FTZ R15, R51, R6 ;  /* 0x00000006330f7220 */ /* 0x004fca0000410000 */
[----:B------:R2:W-:Y:S04]  /*3e580*/  ST.E desc[UR4][R8.64+0xbc], R15 ;  /* 0x0000bc0f08007985 */ /* 0x0005e8000c101904 */
[----:B------:R-:W0:Y:S02]  /*3e590*/  LD.E R6, desc[UR6][R8.64+0xc8] ;  /* 0x0000c80608067980 */ /* 0x000e24000c101900 */
[----:B0-----:R-:W-:-:S05]  /*3e5a0*/  FMUL.FTZ R7, R51, R6 ;  /* 0x0000000633077220 */ /* 0x001fca0000410000 */
[----:B------:R0:W-:Y:S04]  /*3e5b0*/  ST.E desc[UR4][R8.64+0xc8], R7 ;  /* 0x0000c80708007985 */ /* 0x0001e8000c101904 */
[----:B------:R-:W1:Y:S02]  /*3e5c0*/  LD.E R6, desc[UR6][R8.64+0xcc] ;  /* 0x0000cc0608067980 */ /* 0x000e64000c101900 */
[----:B-1----:R-:W-:-:S05]  /*3e5d0*/  FMUL.FTZ R11, R51, R6 ;  /* 0x00000006330b7220 */ /* 0x002fca0000410000 */
[----:B------:R1:W-:Y:S04]  /*3e5e0*/  ST.E desc[UR4][R8.64+0xcc], R11 ;  /* 0x0000cc0b08007985 */ /* 0x0003e8000c101904 */
[----:B------:R-:W2:Y:S02]  /*3e5f0*/  LD.E R6, desc[UR6][R8.64+0xd8] ;  /* 0x0000d80608067980 */ /* 0x000ea4000c101900 */
        /* <DEDUP_REMOVED lines=100> */
[----:B------:R-:W-:Y:S04]  /*3ec40*/  ST.E desc[UR4][R8.64+0x1dc], R15 ;  /* 0x0001dc0f08007985 */ /* 0x000fe8000c101904 */
        /* <DEDUP_REMOVED lines=9> */
[----:B------:R-:W2:Y:S02]  /*3ece0*/  LD.E R6, desc[UR6][R8.64+0x1fc] ;  /* 0x0001fc0608067980 */ /* 0x000ea4000c101900 */
[----:B--2---:R-:W-:-:S05]  /*3ecf0*/  FMUL.FTZ R51, R51, R6 ;  /* 0x0000000633337220 */ /* 0x004fca0000410000 */
[----:B------:R2:W-:Y:S04]  /*3ed00*/  ST.E desc[UR4][R8.64+0x1fc], R51 ;  /* 0x0001fc3308007985 */ /* 0x0005e8000c101904 */
[----:B0-----:R-:W3:Y:S04]  /*3ed10*/  LDL.64 R6, [R12+0x88] ;  /* 0x000088000c067983 */ /* 0x001ee80000100a00 */
[----:B-1----:R-:W4:Y:S04]  /*3ed20*/  LDL.64 R10, [R12] ;  /* 0x000000000c0a7983 */ /* 0x002f280000100a00 */
[----:B------:R-:W2:Y:S04]  /*3ed30*/  LDL.64 R14, [R12+0x90] ;  /* 0x000090000c0e7983 */ /* 0x000ea80000100a00 */
[----:B---3--:R-:W3:Y:S04]  /*3ed40*/  LD.E R25, desc[UR4][R6.64] ;  /* 0x0000000406197980 */ /* 0x008ee8000c101900 */
[----:B----4-:R-:W4:Y:S04]  /*3ed50*/  LD.E R11, desc[UR6][R10.64] ;  /* 0x000000060a0b7980 */ /* 0x010f28000c101900 */
[----:B--2---:R-:W4:Y:S04]  /*3ed60*/  LD.E.64 R8, desc[UR4][R14.64] ;  /* 0x000000040e087980 */ /* 0x004f28000c101b00 */
[----:B---3--:R-:W-:Y:S04]  /*3ed70*/  ST.E desc[UR8][R6.64], R25 ;  /* 0x0000001906007985 */ /* 0x008fe8000c101908 */
[----:B------:R-:W2:Y:S04]  /*3ed80*/  LD.E R21, desc[UR10][R6.64+0x4] ;  /* 0x0000040a06157980 */ /* 0x000ea8000c101900 */
[----:B--2---:R0:W-:Y:S04]  /*3ed90*/  ST.E desc[UR4][R6.64+0x4], R21 ;  /* 0x0000041506007985 */ /* 0x0041e8000c101904 */
[----:B------:R-:W2:Y:S04]  /*3eda0*/  LD.E R27, desc[UR6][R6.64+0x8] ;  /* 0x00000806061b7980 */ /* 0x000ea8000c101900 */
[----:B--2---:R1:W-:Y:S04]  /*3edb0*/  ST.E desc[UR4][R6.64+0x8], R27 ;  /* 0x0000081b06007985 */ /* 0x0043e8000c101904 */
[----:B------:R-:W2:Y:S04]  /*3edc0*/  LD.E R29, desc[UR6][R6.64+0xc] ;  /* 0x00000c06061d7980 */ /* 0x000ea8000c101900 */
[----:B--2---:R-:W-:Y:S04]  /*3edd0*/  ST.E desc[UR4][R6.64+0xc], R29 ;  /* 0x00000c1d06007985 */ /* 0x004fe8000c101904 */
[----:B------:R-:W2:Y:S04]  /*3ede0*/  LD.E R15, desc[UR6][R6.64+0x10] ;  /* 0x00001006060f7980 */ /* 0x000ea8000c101900 */
[----:B--2---:R2:W-:Y:S04]  /*3edf0*/  ST.E desc[UR4][R6.64+0x10], R15 ;  /* 0x0000100f06007985 */ /* 0x0045e8000c101904 */
[----:B0-----:R-:W3:Y:S04]  /*3ee00*/  LD.E R21, desc[UR6][R6.64+0x14] ;  /* 0x0000140606157980 */ /* 0x001ee8000c101900 */
[----:B---3--:R0:W-:Y:S04]  /*3ee10*/  ST.E desc[UR4][R6.64+0x14], R21 ;  /* 0x0000141506007985 */ /* 0x0081e8000c101904 */
[----:B------:R-:W3:Y:S04]  /*3ee20*/  LD.E R25, desc[UR6][R6.64+0x18] ;  /* 0x0000180606197980 */ /* 0x000ee8000c101900 */
[----:B---3--:R3:W-:Y:S04]  /*3ee30*/  ST.E desc[UR4][R6.64+0x18], R25 ;  /* 0x0000181906007985 */ /* 0x0087e8000c101904 */
[----:B-1----:R-:W5:Y:S04]  /*3ee40*/  LD.E R27, desc[UR6][R6.64+0x1c] ;  /* 0x00001c06061b7980 */ /* 0x002f68000c101900 */
[----:B-----5:R1:W-:Y:S04]  /*3ee50*/  ST.E desc[UR4][R6.64+0x1c], R27 ;  /* 0x00001c1b06007985 */ /* 0x0203e8000c101904 */
[----:B--2---:R-:W2:Y:S04]  /*3ee60*/  LD.E R15, desc[UR6][R6.64+0x20] ;  /* 0x00002006060f7980 */ /* 0x004ea8000c101900 */
[----:B--2---:R2:W-:Y:S04]  /*3ee70*/  ST.E desc[UR4][R6.64+0x20], R15 ;  /* 0x0000200f06007985 */ /* 0x0045e8000c101904 */
[----:B0-----:R-:W5:Y:S04]  /*3ee80*/  LD.E R21, desc[UR6][R6.64+0x24] ;  /* 0x0000240606157980 */ /* 0x001f68000c101900 */
[----:B-----5:R0:W-:Y:S04]  /*3ee90*/  ST.E desc[UR4][R6.64+0x24], R21 ;  /* 0x0000241506007985 */ /* 0x0201e8000c101904 */
[----:B---3--:R-:W3:Y:S04]  /*3eea0*/  LD.E R25, desc[UR6][R6.64+0x28] ;  /* 0x0000280606197980 */ /* 0x008ee8000c101900 */
        /* <DEDUP_REMOVED lines=228> */
[----:B--2---:R-:W-:Y:S04]  /*3fcf0*/  ST.E desc[UR4][R6.64+0x1f0], R15 ;  /* 0x0001f00f06007985 */ /* 0x004fe8000c101904 */
[----:B0-----:R-:W2:Y:S04]  /*3fd00*/  LD.E R21, desc[UR6][R6.64+0x1f4] ;  /* 0x0001f40606157980 */ /* 0x001ea8000c101900 */
[----:B--2---:R-:W-:Y:S04]  /*3fd10*/  ST.E desc[UR4][R6.64+0x1f4], R21 ;  /* 0x0001f41506007985 */ /* 0x004fe8000c101904 */
[----:B---3--:R-:W2:Y:S01]  /*3fd20*/  LD.E R25, desc[UR6][R6.64+0x1f8] ;  /* 0x0001f80606197980 */ /* 0x008ea2000c101900 */
[----:B------:R-:W-:-:S02]  /*3fd30*/  R2UR UR20, R4 ;  /* 0x00000000041472ca */ /* 0x000fc400000e0000 */
[C---:B------:R-:W-:Y:S02]  /*3fd40*/  R2UR UR21, R5.reuse ;  /* 0x00000000051572ca */ /* 0x040fe400000e0000 */
[C---:B------:R-:W-:Y:S02]  /*3fd50*/  R2UR UR22, R4.reuse ;  /* 0x00000000041672ca */ /* 0x040fe400000e0000 */
[C---:B------:R-:W-:Y:S02]  /*3fd60*/  R2UR UR23, R5.reuse ;  /* 0x00000000051772ca */ /* 0x040fe400000e0000 */
[C---:B------:R-:W-:Y:S02]  /*3fd70*/  R2UR UR24, R4.reuse ;  /* 0x00000000041872ca */ /* 0x040fe400000e0000 */
[----:B------:R-:W-:Y:S01]  /*3fd80*/  R2UR UR25, R5 ;  /* 0x00000000051972ca */ /* 0x000fe200000e0000 */
[----:B--2---:R0:W-:Y:S04]  /*3fd90*/  ST.E desc[UR4][R6.64+0x1f8], R25 ;  /* 0x0001f81906007985 */ /* 0x0041e8000c101904 */
[----:B-1----:R-:W2:Y:S01]  /*3fda0*/  LD.E R27, desc[UR6][R6.64+0x1fc] ;  /* 0x0001fc06061b7980 */ /* 0x002ea2000c101900 */
        /* <DEDUP_REMOVED lines=24> */
[----:B--2---:R1:W-:Y:S04]  /*3ff30*/  ST.E desc[UR4][R6.64+0x1fc], R27 ;  /* 0x0001fc1b06007985 */ /* 0x0043e8000c101904 */
[----:B------:R-:W2:Y:S04]  /*3ff40*/  LD.E R24, desc[UR18][R6.64] ;  /* 0x0000001206187980 */ /* 0x000ea8000c101900 */
[----:B0-----:R-:W2:Y:S04]  /*3ff50*/  LD.E R25, desc[UR20][R6.64+0x4] ;  /* 0x0000041406197980 */ /* 0x001ea8000c101900 */
        /* <DEDUP_REMOVED lines=126> */
[----:B----4-:R-:W-:Y:S01]  /*40740*/  IMAD R8, R11, 0x1000, R8 ;  /* 0x000010000b087824 */ /* 0x010fe200078e0208 */
        /* <DEDUP_REMOVED lines=376> */
[----:B------:R-:W-:Y:S02]  /*41ed0*/  R2UR UR54, R4 ;  /* 0x00000000043672ca */ /* 0x000fe400000e0000 */
        /* <DEDUP_REMOVED lines=1973> */
.L_x_6580:
[----:B-1----:R-:W-:Y:S02]  /*49a30*/  IMAD.MOV.U32 R4, RZ, RZ, R13 ;  /* 0x000000ffff047224 */ /* 0x002fe400078e000d */
[----:B------:R-:W-:-:S04]  /*49a40*/  IMAD.MOV.U32 R5, RZ, RZ, 0x0 ;  /* 0x00000000ff057424 */ /* 0x000fc800078e00ff */
[----:B0-----:R-:W-:Y:S05]  /*49a50*/  RET.REL.NODEC R4 `(_ZN7cutlass13device_kernelIN5flash11enable_sm90INS1_16FlashAttnFwdSm90INS1_25CollectiveMainloopFwdSm90ILi2EN4cute5tupleIJNS5_1CILi1EEES8_S8_EEENS6_IJNS7_ILi64EEESA_SA_EEELi512ENS_10bfloat16_tEfNS_4arch4Sm90ELb0ELb1ELb1ELb1ELb0ELb0ELb1ELb0ELb0ELb1ELb1ELb0EEENS1_21CollectiveEpilogueFwdINS6_IJSA_NS7_ILi512EEESA_EEES9_SC_SE_Li256ELb1ELb1ELb1ELb0EEENS1_36VarlenDynamicPersistentTileSchedulerILi64ELi64ELi256ELi128ELb1ELb1ELb1ELb1ELb0ELb1EEEEEEEEEvNT_6ParamsE) ;  /* 0xfffffb6404687950 */ /* 0x001fea0003c3ffff */
.L_x_6554:
[----:B0-----:R0:W1:Y:S02]  /*49a60*/  SYNCS.PHASECHK.TRANS64.TRYWAIT P1, [R9+URZ], R24 ;  /* 0x00000018090075a7 */ /* 0x001064000802017f */
[----:B-1----:R-:W-:Y:S05]  /*49a70*/  @!P1 NANOSLEEP.SYNCS 0x989680 ;  /* 0x009896800000995d */ /* 0x002fea0003900000 */
[----:B------:R-:W1:Y:S02]  /*49a80*/  @!P1 SYNCS.PHASECHK.TRANS64 P1, [R9+URZ], R24 ;  /* 0x00000018090095a7 */ /* 0x000e64000802007f */
[----:B-1----:R-:W-:Y:S05]  /*49a90*/  @!P1 BRA `(.L_x_6554) ;  /* 0xfffffffc00f09947 */ /* 0x002fea000383ffff */
[----:B------:R-:W-:Y:S05]  /*49aa0*/  BRA `(.L_x_6553) ;  /* 0xfffffee800047947 */ /* 0x000fea000383ffff */
.L_x_6561:
[----:B0-----:R0:W1:Y:S02]  /*49ab0*/  SYNCS.PHASECHK.TRANS64.TRYWAIT P1, [R56+URZ], R57 ;  /* 0x00000039380075a7 */ /* 0x001064000802017f */
[----:B-1----:R-:W-:Y:S05]  /*49ac0*/  @!P1 NANOSLEEP.SYNCS 0x989680 ;  /* 0x009896800000995d */ /* 0x002fea0003900000 */
[----:B------:R-:W1:Y:S02]  /*49ad0*/  @!P1 SYNCS.PHASECHK.TRANS64 P1, [R56+URZ], R57 ;  /* 0x00000039380095a7 */ /* 0x000e64000802007f */
[----:B-1----:R-:W-:Y:S05]  /*49ae0*/  @!P1 BRA `(.L_x_6561) ;  /* 0xfffffffc00f09947 */ /* 0x002fea000383ffff */
[----:B------:R-:W-:Y:S05]  /*49af0*/  BRA `(.L_x_6560) ;  /* 0xfffffeec00d87947 */ /* 0x000fea000383ffff */
.L_x_6581:
        /* <DEDUP_REMOVED lines=16> */
.L_x_15178:


//--------------------- .text._ZN7cutlass13device_kernelIN5flash11enable_sm90INS1_16FlashAttnFwdSm90INS1_25CollectiveMainloopFwdSm90ILi2EN4cute5tupleIJNS5_1CILi1EEES8_S8_EEENS6_IJNS7_ILi64EEESA_SA_EEELi512ENS_10bfloat16_tEfNS_4arch4Sm90ELb0ELb1ELb1ELb1ELb0ELb1ELb1ELb0ELb0ELb1ELb1ELb0EEENS1_21CollectiveEpilogueFwdINS6_IJSA_NS7_ILi512EEESA_EEES9_SC_SE_Li256ELb1ELb1ELb1ELb0EEENS1_36VarlenDynamicPersistentTileSchedulerILi64ELi64ELi256ELi128ELb1ELb1ELb1ELb1ELb0ELb1EEEEEEEEEvNT_6ParamsE --------------------------
	.section	.text._ZN7cutlass13device_kernelIN5flash11enable_sm90INS1_16FlashAttnFwdSm90INS1_25CollectiveMainloopFwdSm90ILi2EN4cute5tupleIJNS5_1CILi1EEES8_S8_EEENS6_IJNS7_ILi64EEESA_SA_EEELi512ENS_10bfloat16_tEfNS_4arch4Sm90ELb0ELb1ELb1ELb1ELb0ELb1ELb1ELb0ELb0ELb1ELb1ELb0EEENS1_21CollectiveEpilogueFwdINS6_IJSA_NS7_ILi512EEESA_EEES9_SC_SE_Li256ELb1ELb1ELb1ELb0EEENS1_36VarlenDynamicPersistentTileSchedulerILi64ELi64ELi256ELi128ELb1ELb1ELb1ELb1ELb0ELb1EEEEEEEEEvNT_6ParamsE,"ax",@progbits
	.align	128
.text._ZN7cutlass13device_kernelIN5flash11enable_sm90INS1_16FlashAttnFwdSm90INS1_25CollectiveMainloopFwdSm90ILi2EN4cute5tupleIJNS5_1CILi1EEES8_S8_EEENS6_IJNS7_ILi64EEESA_SA_EEELi512ENS_10bfloat16_tEfNS_4arch4Sm90ELb0ELb1ELb1ELb1ELb0ELb1ELb1ELb0ELb0ELb1ELb1ELb0EEENS1_21CollectiveEpilogueFwdINS6_IJSA_NS7_ILi512EEESA_EEES9_SC_SE_Li256ELb1ELb1ELb1ELb0EEENS1_36VarlenDynamicPersistentTileSchedulerILi64ELi64ELi256ELi128ELb1ELb1ELb1ELb1ELb0ELb1EEEEEEEEEvNT_6ParamsE:
        .type           _ZN7cutlass13device_kernelIN5flash11enable_sm90INS1_16FlashAttnFwdSm90INS1_25CollectiveMainloopFwdSm90ILi2EN4cute5tupleIJNS5_1CILi1EEES8_S8_EEENS6_IJNS7_ILi64EEESA_SA_EEELi512ENS_10bfloat16_tEfNS_4arch4Sm90ELb0ELb1ELb1ELb1ELb0ELb1ELb1ELb0ELb0ELb1ELb1ELb0EEENS1_21CollectiveEpilogueFwdINS6_IJSA_NS7_ILi512EEESA_EEES9_SC_SE_Li256ELb1ELb1ELb1ELb0EEENS1_36VarlenDynamicPersistentTileSchedulerILi64ELi64ELi256ELi128ELb1ELb1ELb1ELb1ELb0ELb1EEEEEEEEEvNT_6ParamsE,@function
        .size           _ZN7cutlass13device_kernelIN5flash11enable_sm90INS1_16FlashAttnFwdSm90INS1_25CollectiveMainloopFwdSm90ILi2EN4cute5tupleIJNS5_1CILi1EEES8_S8_EEENS6_IJNS7_ILi64EEESA_SA_EEELi512ENS_10bfloat16_tEfNS_4arch4Sm90ELb0ELb1ELb1ELb1ELb0ELb1ELb1ELb0ELb0ELb1ELb1ELb0EEENS1_21CollectiveEpilogueFwdINS6_IJSA_NS7_ILi512EEESA_EEES9_SC_SE_Li256ELb1ELb1ELb1ELb0EEENS1_36VarlenDynamicPersistentTileSchedulerILi64ELi64ELi256ELi128ELb1ELb1ELb1ELb1ELb0ELb1EEEEEEEEEvNT_6ParamsE,(.L_x_15180 - _ZN7cutlass13device_kernelIN5flash11enable_sm90INS1_16FlashAttnFwdSm90INS1_25CollectiveMainloopFwdSm90ILi2EN4cute5tupleIJNS5_1CILi1EEES8_S8_EEENS6_IJNS7_ILi64EEESA_SA_EEELi512ENS_10bfloat16_tEfNS_4arch4Sm90ELb0ELb1ELb1ELb1ELb0ELb1ELb1ELb0ELb0ELb1ELb1ELb0EEENS1_21CollectiveEpilogueFwdINS6_IJSA_NS7_ILi512EEESA_EEES9_SC_SE_Li256ELb1ELb1ELb1ELb0EEENS1_36VarlenDynamicPersistentTileSchedulerILi64ELi64ELi256ELi128ELb1ELb1ELb1ELb1ELb0ELb1EEEEEEEEEvNT_6ParamsE)
        .other          _ZN7cutlass13device_kernelIN5flash11enable_sm90INS1_16FlashAttnFwdSm90INS1_25CollectiveMainloopFwdSm90ILi2EN4cute5tupleIJNS5_1CILi1EEES8_S8_EEENS6_IJNS7_ILi64EEESA_SA_EEELi512ENS_10bfloat16_tEfNS_4arch4Sm90ELb0ELb1ELb1ELb1ELb0ELb1ELb1ELb0ELb0ELb1ELb1ELb0EEENS1_21CollectiveEpilogueFwdINS6_IJSA_NS7_ILi512EEESA_EEES9_SC_SE_Li256ELb1ELb1ELb1ELb0EEENS1_36VarlenDynamicPersistentTileSchedulerILi64ELi64ELi256ELi128ELb1ELb1ELb1ELb1ELb0ELb1EEEEEEEEEvNT_6ParamsE,@"STO_CUDA_ENTRY STV_DEFAULT"
_ZN7cutlass13device_kernelIN5flash11enable_sm90INS1_16FlashAttnFwdSm90INS1_25CollectiveMainloopFwdSm90ILi2EN4cute5tupleIJNS5_1CILi1EEES8_S8_EEENS6_IJNS7_ILi64EEESA_SA_EEELi512ENS_10bfloat16_tEfNS_4arch4Sm90ELb0ELb1ELb1ELb1ELb0ELb1ELb1ELb0ELb0ELb1ELb1ELb0EEENS1_21CollectiveEpilogueFwdINS6_IJSA_NS7_ILi512EEESA_EEES9_SC_SE_Li256ELb1ELb1ELb1ELb0EEENS1_36VarlenDynamicPersistentTileSchedulerILi64ELi64ELi256ELi128ELb1ELb1ELb1ELb1ELb0ELb1EEEEEEEEEvNT_6ParamsE:
[----:B------:R-:W0:Y:S02]  /*0000*/  LDC R1, c[0x0][0x28] ;  /* 0x00000a00ff017b82 */ /* 0x000e240000000800 */
[----:B0-----:R-:W-:-:S05]  /*0010*/  VIADD R1, R1, 0xfffffb10 ;  /* 0xfffffb1001017836 */ /* 0x001fca0000000000 */
[----:B------:R-:W-:Y:S01]  /*0020*/  R2UR UR4, R1 ;  /* 0x00000000010472ca */ /* 0x000fe200000e0000 */
[----:B------:R-:W0:Y:S01]  /*0030*/  S2R R3, SR_TID.X ;  /* 0x0000000000037919 */ /* 0x000e220000002100 */
[----:B------:R-:W-:Y:S01]  /*0040*/  ELECT P0, URZ, PT ;  /* 0x00000000003f782f */ /* 0x000fe20003800000 */
[----:B------:R-:W-:Y:S01]  /*0050*/  BSSY B0, `(.L_x_6582) ;  /* 0x0000017000007945 */ /* 0x000fe20003800000 */
[----:B------:R-:W-:Y:S01]  /*0060*/  ULDC UR37, c[0x0][0x20] ;  /* 0x0000080000257ab9 */ /* 0x000fe20000000800 */
[----:B------:R-:W-:-:S08]  /*0070*/  ULDC UR36, c[0x0][0x24] ;  /* 0x0000090000247ab9 */ /* 0x000fd00000000800 */
[----:B------:R-:W-:-:S04]  /*0080*/  UIADD3 UR37, UP0, UR4, UR37, URZ ;  /* 0x0000002504257290 */ /* 0x000fc8000ff1e03f */
[----:B------:R-:W-:Y:S01]  /*0090*/  UIADD3.X UR36, URZ, UR36, URZ, UP0, !UPT ;  /* 0x000000243f247290 */ /* 0x000fe200087fe43f */
        /* <DEDUP_REMOVED lines=18> */
.L_x_6583:
[----:B------:R-:W-:Y:S05]  /*01c0*/  BSYNC B0 ;  /* 0x0000000000007941 */ /* 0x000fea0003800000 */
.L_x_6582:
        /* <DEDUP_REMOVED lines=38> */
.L_x_6584:
        /* <DEDUP_REMOVED lines=22> */
.L_x_6585:
        /* <DEDUP_REMOVED lines=18> */
.L_x_6586:
        /* <DEDUP_REMOVED lines=22> */
.L_x_6587:
        /* <DEDUP_REMOVED lines=23> */
.L_x_6588:
[----:B------:R-:W-:Y:S01]  /*0980*/  UISETP.NE.AND UP0, UPT, UR39, URZ, UPT ;  /* 0x0000003f2700728c */ /* 0x000fe2000bf05270 */
[----:B------:R-:W-:Y:S01]  /*0990*/  NOP ;  /* 0x0000000000007918 */ /* 0x000fe20000000000 */
[----:B------:R-:W-:Y:S01]  /*09a0*/  ULDC.64 UR44, c[0x0][0x208] ;  /* 0x00008200002c7ab9 */ /* 0x000fe20000000a00 */
[----:B------:R-:W-:Y:S01]  /*09b0*/  BSSY B9, `(.L_x_6589) ;  /* 0x0004160000097945 */ /* 0x000fe20003800000 */
[----:B------:R-:W-:Y:S01]  /*09c0*/  UP2UR UR40, UPR, URZ, 0x1 ;  /* 0x000000013f287883 */ /* 0x000fe20008000000 */
[----:B------:R-:W-:Y:S01]  /*09d0*/  IMAD.U32 R16, RZ, RZ, UR37 ;  /* 0x00000025ff107e24 */ /* 0x000fe2000f8e00ff */
[----:B01-34-:R-:W-:Y:S01]  /*09e0*/  BAR.SYNC.DEFER_BLOCKING 0x0 ;  /* 0x0000000000007b1d */ /* 0x01bfe20000010000 */
[----:B------:R-:W-:Y:S01]  /*09f0*/  PLOP3.LUT P0, PT, PT, PT, UP0, 0x40, 0x0 ;  /* 0x000000000000781c */ /* 0x000fe20003f0e808 */
[----:B------:R-:W-:-:S12]  /*0a00*/  IMAD.U32 R17, RZ, RZ, UR36 ;  /* 0x00000024ff117e24 */ /* 0x000fd8000f8e00ff */
[----:B------:R-:W-:Y:S05]  /*0a10*/  @P0 BRA `(.L_x_6590) ;  /* 0x0000036000ec0947 */ /* 0x000fea0003800000 */
.L_x_6591:
[----:B------:R-:W-:-:S08]  /*0a20*/  NOP ;  /* 0x0000000000007918 */ /* 0x000fd00000000000 */
[----:B------:R-:W0:Y:S02]  /*0a30*/  USETMAXREG.TRY_ALLOC.CTAPOOL UP0, 0xf0 ;  /* 0x000000f0000079c8 */ /* 0x000e240008000600 */
[----:B0-----:R-:W-:-:S13]  /*0a40*/  PLOP3.LUT P0, PT, PT, PT, UP0, 0x80, 0x0 ;  /* 0x000000000000781c */ /* 0x001fda0003f0f008 */
[----:B------:R-:W-:Y:S05]  /*0a50*/  @!P0 BRA `(.L_x_6591) ;  /* 0xfffffffc00f08947 */ /* 0x000fea000383ffff */
[----:B------:R-:W0:Y:S01]  /*0a60*/  S2R R0, SR_TID.X ;  /* 0x0000000000007919 */ /* 0x000e220000002100 */
[----:B------:R-:W1:Y:S01]  /*0a70*/  S2UR UR5, SR_CgaCtaId ;  /* 0x00000000000579c3 */ /* 0x000e620000008800 */
[----:B------:R-:W-:Y:S01]  /*0a80*/  UMOV UR4, 0x400 ;  /* 0x0000040000047882 */ /* 0x000fe20000000000 */
[----:B------:R-:W-:Y:S04]  /*0a90*/  STL.64 [R1+0x1e8], RZ ;  /* 0x0001e8ff01007387 */ /* 0x000fe80000100a00 */
[----:B------:R-:W-:Y:S04]  /*0aa0*/  STL [R1+0x1f0], RZ ;  /* 0x0001f0ff01007387 */ /* 0x000fe80000100800 */
[----:B------:R-:W-:Y:S01]  /*0ab0*/  STL [R1+0x1f4], RZ ;  /* 0x0001f4ff01007387 */ /* 0x000fe20000100800 */
[----:B-1----:R-:W-:-:S06]  /*0ac0*/  ULEA UR4, UR5, UR4, 0x18 ;  /* 0x0000000405047291 */ /* 0x002fcc000f8ec03f */
[----:B------:R-:W-:Y:S01]  /*0ad0*/  IMAD.U32 R2, RZ, RZ, UR4 ;  /* 0x00000004ff027e24 */ /* 0x000fe2000f8e00ff */
[----:B0-----:R-:W-:Y:S01]  /*0ae0*/  SHF.R.U32.HI R0, RZ, 0x7, R0 ;  /* 0x00000007ff007819 */ /* 0x001fe20000011600 */
[----:B------:R-:W-:-:S03]  /*0af0*/  ULDC UR4, c[0x0][0xd3c] ;  /* 0x00034f0000047ab9 */ /* 0x000fc60000000800 */
[----:B------:R-:W-:Y:S02]  /*0b00*/  ISETP.NE.AND P0, PT, R0, 0x1, PT ;  /* 0x000000010000780c */ /* 0x000fe40003f05270 */
[----:B------:R-:W0:Y:S11]  /*0b10*/  S2R R0, SR_TID.X ;  /* 0x0000000000007919 */ /* 0x000e360000002100 */
[----:B------:R-:W-:Y:S06]  /*0b20*/  @!P0 BAR.ARV 0x8, 0x100 ;  /* 0x0204000000008b1d */ /* 0x000fec0000002000 */
[----:B0-----:R-:W-:-:S13]  /*0b30*/  ISETP.GE.U32.AND P0, PT, R0, 0x100, PT ;  /* 0x000001000000780c */ /* 0x001fda0003f06070 */
[----:B------:R-:W-:Y:S08]  /*0b40*/  @P0 BAR.ARV 0xf, 0x100 ;  /* 0x03c4000000000b1d */ /* 0x000ff00000002000 */
[----:B------:R-:W-:Y:S06]  /*0b50*/  BAR.SYNC.DEFER_BLOCKING 0x5, 0x180 ;  /* 0x0146000000007b1d */ /* 0x000fec0000010000 */
[----:B------:R-:W0:Y:S02]  /*0b60*/  LDS.128 R88, [R2+0x388d0] ;  /* 0x0388d00002587984 */ /* 0x000e240000000c00 */
[----:B------:R-:W-:Y:S06]  /*0b70*/  BAR.ARV 0x4, 0x180 ;  /* 0x0106000000007b1d */ /* 0x000fec0000002000 */
[----:B0-----:R-:W-:-:S13]  /*0b80*/  ISETP.GE.AND P0, PT, R91, UR4, PT ;  /* 0x000000045b007c0c */ /* 0x001fda000bf06270 */
[----:B------:R-:W-:Y:S05]  /*0b90*/  @P0 BRA `(.L_x_6592) ;  /* 0x0000041400040947 */ /* 0x000fea0003800000 */
[----:B------:R-:W-:Y:S01]  /*0ba0*/  VIADD R236, R0, 0xffffff80 ;  /* 0xffffff8000ec7836 */ /* 0x000fe20000000000 */
[----:B------:R-:W0:Y:S01]  /*0bb0*/  S2UR UR4, SR_SWINHI ;  /* 0x00000000000479c3 */ /* 0x000e220000002f00 */
[----:B------:R-:W-:Y:S01]  /*0bc0*/  R2UR UR42, R2 ;  /* 0x00000000022a72ca */ /* 0x000fe200000e0000 */
[----:B------:R-:W-:Y:S01]  /*0bd0*/  IMAD.MOV.U32 R159, RZ, RZ, 0x2 ;  /* 0x00000002ff9f7424 */ /* 0x000fe200078e00ff */
[----:B------:R-:W-:Y:S01]  /*0be0*/  UIADD3 UR38, UP0, UR37, 0x1e8, URZ ;  /* 0x000001e825267890 */ /* 0x000fe2000ff1e03f */
[----:B------:R-:W-:Y:S01]  /*0bf0*/  SHF.R.S32.HI R3, RZ, 0x1f, R236 ;  /* 0x0000001fff037819 */ /* 0x000fe200000114ec */
[----:B------:R-:W-:Y:S01]  /*0c00*/  UIADD3 UR41, UP1, UR37, 0x1f4, URZ ;  /* 0x000001f425297890 */ /* 0x000fe2000ff3e03f */
[----:B------:R-:W-:Y:S01]  /*0c10*/  IMAD.MOV.U32 R153, RZ, RZ, RZ ;  /* 0x000000ffff997224 */ /* 0x000fe200078e00ff */
[----:B------:R-:W-:Y:S01]  /*0c20*/  UIADD3.X UR46, URZ, UR36, URZ, UP0, !UPT ;  /* 0x000000243f2e7290 */ /* 0x000fe200087fe43f */
[CC--:B------:R-:W-:Y:S01]  /*0c30*/  LEA.HI R8, R3.reuse, R236.reuse, RZ, 0x7 ;  /* 0x000000ec03087211 */ /* 0x0c0fe200078f38ff */
[----:B------:R-:W-:Y:S01]  /*0c40*/  IMAD.MOV.U32 R156, RZ, RZ, RZ ;  /* 0x000000ffff9c7224 */ /* 0x000fe200078e00ff */
[----:B------:R-:W-:Y:S01]  /*0c50*/  LEA.HI R0, R3, R236, RZ, 0x4 ;  /* 0x000000ec03007211 */ /* 0x000fe200078f20ff */
[----:B------:R-:W-:Y:S01]  /*0c60*/  UIADD3.X UR47, URZ, UR36, URZ, UP1, !UPT ;  /* 0x000000243f2f7290 */ /* 0x000fe20008ffe43f */
[----:B------:R-:W-:-:S02]  /*0c70*/  LOP3.LUT R7, R8, 0xffffff80, RZ, 0xc0, !PT ;  /* 0xffffff8008077812 */ /* 0x000fc400078ec0ff */
[----:B------:R-:W-:Y:S02]  /*0c80*/  SHF.R.S32.HI R5, RZ, 0x4, R0 ;  /* 0x00000004ff057819 */ /* 0x000fe40000011400 */
[----:B------:R-:W-:Y:S01]  /*0c90*/  SHF.R.S32.HI R237, RZ, 0x7, R8 ;  /* 0x00000007ffed7819 */ /* 0x000fe20000011408 */
[----:B------:R-:W-:Y:S01]  /*0ca0*/  IMAD.IADD R7, R236, 0x1, -R7 ;  /* 0x00000001ec077824 */ /* 0x000fe200078e0a07 */
[----:B------:R-:W-:Y:S02]  /*0cb0*/  LEA.HI R4, R0, R5, RZ, 0x1 ;  /* 0x0000000500047211 */ /* 0x000fe400078f08ff */
[----:B------:R-:W-:Y:S02]  /*0cc0*/  LEA.HI R8, R8, R237, RZ, 0x1 ;  /* 0x000000ed08087211 */ /* 0x000fe400078f08ff */
[----:B------:R-:W-:Y:S02]  /*0cd0*/  SHF.R.S32.HI R10, RZ, 0x1f, R7 ;  /* 0x0000001fff0a7819 */ /* 0x000fe40000011407 */
[----:B------:R-:W-:Y:S01]  /*0ce0*/  LOP3.LUT R6, R4, 0x1ffffffe, RZ, 0xc0, !PT ;  /* 0x1ffffffe04067812 */ /* 0x000fe200078ec0ff */
[----:B------:R-:W-:Y:S01]  /*0cf0*/  UMOV UR42, UR42 ;  /* 0x0000002a002a7c82 */ /* 0x000fe20008000000 */
[----:B0-----:R-:W-:Y:S01]  /*0d00*/  UMOV UR43, UR4 ;  /* 0x00000004002b7c82 */ /* 0x001fe20008000000 */
[----:B------:R-:W-:-:S02]  /*0d10*/  LEA.HI R4, R3, R236, RZ, 0x5 ;  /* 0x000000ec03047211 */ /* 0x000fc400078f28ff */
[----:B------:R-:W-:Y:S01]  /*0d20*/  LEA.HI R9, R10, R7, RZ, 0x2 ;  /* 0x000000070a097211 */ /* 0x000fe200078f10ff */
[----:B------:R-:W-:Y:S01]  /*0d30*/  IMAD.IADD R6, R5, 0x1, -R6 ;  /* 0x0000000105067824 */ /* 0x000fe200078e0a06 */
[----:B------:R-:W-:Y:S02]  /*0d40*/  LOP3.LUT R5, R0, 0xfffffff0, RZ, 0xc0, !PT ;  /* 0xfffffff000057812 */ /* 0x000fe400078ec0ff */
[--C-:B------:R-:W-:Y:S02]  /*0d50*/  SHF.R.S32.HI R165, RZ, 0x5, R4.reuse ;  /* 0x00000005ffa57819 */ /* 0x100fe40000011404 */
[----:B------:R-:W-:Y:S01]  /*0d60*/  SHF.R.S32.HI R4, RZ, 0x1f, R4 ;  /* 0x0000001fff047819 */ /* 0x000fe20000011404 */
[----:B------:R-:W-:Y:S01]  /*0d70*/  IMAD.IADD R12, R236, 0x1, -R5 ;  /* 0x00000001ec0c7824 */ /* 0x000fe200078e0a05 */
[--C-:B------:R-:W-:Y:S02]  /*0d80*/  SHF.R.S32.HI R0, RZ, 0x2, R9.reuse ;  /* 0x00000002ff007819 */ /* 0x100fe40000011409 */
[----:B------:R-:W-:Y:S01]  /*0d90*/  SHF.R.S32.HI R11, RZ, 0x1f, R9 ;  /* 0x0000001fff0b7819 */ /* 0x000fe20000011409 */
[----:B------:R-:W-:Y:S01]  /*0da0*/  IMAD R5, R237, 0x100, R12 ;  /* 0x00000100ed057824 */ /* 0x000fe200078e020c */
[----:B------:R-:W-:Y:S01]  /*0db0*/  LEA.HI R4, R4, R165, RZ, 0x2 ;  /* 0x000000a504047211 */ /* 0x000fe200078f10ff */
[----:B------:R0:W-:Y:S01]  /*0dc0*/  STL [R1+0x4d4], R12 ;  /* 0x0004d40c01007387 */ /* 0x0001e20000100800 */
[----:B------:R-:W-:-:S02]  /*0dd0*/  LEA.HI R11, R11, R0, RZ, 0x3 ;  /* 0x000000000b0b7211 */ /* 0x000fc400078f18ff */
[----:B------:R-:W-:Y:S02]  /*0de0*/  LOP3.LUT R4, R4, 0x3ffffc, RZ, 0xc0, !PT ;  /* 0x003ffffc04047812 */ /* 0x000fe400078ec0ff */
[----:B------:R-:W-:Y:S02]  /*0df0*/  LOP3.LUT R11, R11, 0xfffffff8, RZ, 0xc0, !PT ;  /* 0xfffffff80b0b7812 */ /* 0x000fe400078ec0ff */
[----:B------:R-:W-:Y:S01]  /*0e00*/  LEA.HI R10, R10, R7, RZ, 0x5 ;  /* 0x000000070a0a7211 */ /* 0x000fe200078f28ff */
[----:B------:R-:W-:Y:S01]  /*0e10*/  IMAD.IADD R4, R165, 0x1, -R4 ;  /* 0x00000001a5047824 */ /* 0x000fe200078e0a04 */
[----:B------:R-:W-:Y:S01]  /*0e20*/  LOP3.LUT R8, R8, 0xfffffe, RZ, 0xc0, !PT ;  /* 0x00fffffe08087812 */ /* 0x000fe200078ec0ff */
[----:B------:R-:W-:Y:S01]  /*0e30*/  IMAD.IADD R11, R0, 0x1, -R11 ;  /* 0x00000001000b7824 */ /* 0x000fe200078e0a0b */
[CC--:B------:R-:W-:Y:S01]  /*0e40*/  LEA.HI R0, R3.reuse, R236.reuse, RZ, 0x2 ;  /* 0x000000ec03007211 */ /* 0x0c0fe200078f10ff */
[----:B------:R-:W-:Y:S01]  /*0e50*/  IMAD R158, R4, 0x10, R5 ;  /* 0x00000010049e7824 */ /* 0x000fe200078e0205 */
[----:B------:R-:W-:Y:S01]  /*0e60*/  LEA.HI R4, R3, R236, RZ, 0x3 ;  /* 0x000000ec03047211 */ /* 0x000fe200078f18ff */
[----:B------:R-:W-:Y:S01]  /*0e70*/  IMAD.IADD R8, R237, 0x1, -R8 ;  /* 0x00000001ed087824 */ /* 0x000fe200078e0a08 */
[----:B------:R-:W-:-:S02]  /*0e80*/  SHF.R.S32.HI R152, RZ, 0x2, R0 ;  /* 0x00000002ff987819 */ /* 0x000fc40000011400 */
[----:B------:R-:W-:Y:S02]  /*0e90*/  LOP3.LUT R3, R0, 0xfffffffc, RZ, 0xc0, !PT ;  /* 0xfffffffc00037812 */ /* 0x000fe400078ec0ff */
[----:B------:R-:W-:Y:S01]  /*0ea0*/  SHF.R.S32.HI R5, RZ, 0x1f, R0 ;  /* 0x0000001fff057819 */ /* 0x000fe20000011400 */
[----:B------:R-:W-:Y:S01]  /*0eb0*/  VIADD R14, R152, 0x20 ;  /* 0x00000020980e7836 */ /* 0x000fe20000000000 */
[----:B0-----:R-:W-:Y:S01]  /*0ec0*/  LOP3.LUT R12, R9, 0x7ffffffc, RZ, 0xc0, !PT ;  /* 0x7ffffffc090c7812 */ /* 0x001fe200078ec0ff */
[----:B------:R-:W-:Y:S01]  /*0ed0*/  IMAD.IADD R13, R236, 0x1, -R3 ;  /* 0x00000001ec0d7824 */ /* 0x000fe200078e0a03 */
[----:B------:R-:W-:Y:S01]  /*0ee0*/  LEA.HI R5, R5, R152, RZ, 0x3 ;  /* 0x0000009805057211 */ /* 0x000fe200078f18ff */
[----:B------:R-:W-:Y:S01]  /*0ef0*/  IMAD.SHL.U32 R3, R14, 0x40, RZ ;  /* 0x000000400e037824 */ /* 0x000fe200078e00ff */
[----:B------:R-:W-:Y:S01]  /*0f00*/  SHF.R.S32.HI R228, RZ, 0x3, R4 ;  /* 0x00000003ffe47819 */ /* 0x000fe20000011404 */
[----:B------:R-:W-:Y:S01]  /*0f10*/  IMAD.IADD R12, R7, 0x1, -R12 ;  /* 0x00000001070c7824 */ /* 0x000fe200078e0a0c */
[----:B------:R-:W-:Y:S01]  /*0f20*/  LOP3.LUT R7, R4, 0xfffffff8, RZ, 0xc0, !PT ;  /* 0xfffffff804077812 */ /* 0x000fe200078ec0ff */
[----:B------:R-:W-:Y:S01]  /*0f30*/  IMAD.SHL.U32 R22, R13, 0x8, RZ ;  /* 0x000000080d167824 */ /* 0x000fe200078e00ff */
[----:B------:R-:W-:Y:S01]  /*0f40*/  LOP3.LUT R5, R5, 0xfffffff8, RZ, 0xc0, !PT ;  /* 0xfffffff805057812 */ /* 0x000fe200078ec0ff */
[----:B------:R-:W-:Y:S01]  /*0f50*/  IMAD.SHL.U32 R9, R6, 0x8, RZ ;  /* 0x0000000806097824 */ /* 0x000fe200078e00ff */
[----:B------:R-:W-:Y:S01]  /*0f60*/  SHF.R.S32.HI R4, RZ, 0x1f, R14 ;  /* 0x0000001fff047819 */ /* 0x000fe2000001140e */
[----:B------:R-:W-:Y:S01]  /*0f70*/  IMAD.IADD R15, R236, 0x1, -R7 ;  /* 0x00000001ec0f7824 */ /* 0x000fe200078e0a07 */
[----:B------:R-:W-:Y:S01]  /*0f80*/  LEA.HI R0, R13, R13, RZ, 0x1 ;  /* 0x0000000d0d007211 */ /* 0x000fe200078f08ff */
[----:B------:R-:W-:Y:S01]  /*0f90*/  IMAD.IADD R157, R152, 0x1, -R5 ;  /* 0x00000001989d7824 */ /* 0x000fe200078e0a05 */
[----:B------:R-:W-:Y:S01]  /*0fa0*/  LEA.HI R4, R4, R14, RZ, 0x3 ;  /* 0x0000000e04047211 */ /* 0x000fe200078f18ff */
[----:B------:R-:W-:Y:S01]  /*0fb0*/  IMAD.SHL.U32 R7, R8, 0x100, RZ ;  /* 0x0000010008077824 */ /* 0x000fe200078e00ff */
[----:B------:R-:W-:Y:S01]  /*0fc0*/  LOP3.LUT R0, R0, 0x1ffffffe, RZ, 0xc0, !PT ;  /* 0x1ffffffe00007812 */ /* 0x000fe200078ec0ff */
[----:B------:R-:W-:Y:S01]  /*0fd0*/  IMAD.SHL.U32 R6, R12, 0x2, RZ ;  /* 0x000000020c067824 */ /* 0x000fe200078e00ff */
[----:B------:R-:W-:Y:S01]  /*0fe0*/  LOP3.LUT R5, R3, 0x1c0, RZ, 0xc0, !PT ;  /* 0x000001c003057812 */ /* 0x000fe200078ec0ff */
[----:B------:R-:W-:Y:S01]  /*0ff0*/  IMAD.SHL.U32 R4, R4, 0x40, RZ ;  /* 0x0000004004047824 */ /* 0x000fe200078e00ff */
[----:B------:R-:W-:Y:S01]  /*1000*/  SHF.R.S32.HI R10, RZ, 0x5, R10 ;  /* 0x00000005ff0a7819 */ /* 0x000fe2000001140a */
[----:B------:R-:W-:Y:S01]  /*1010*/  IMAD.IADD R3, R13, 0x1, -R0 ;  /* 0x000000010d037824 */ /* 0x000fe200078e0a00 */
[----:B------:R-:W-:Y:S01]  /*1020*/  LOP3.LUT R0, R5, 0x38, R22, 0xf8, !PT ;  /* 0x0000003805007812 */ /* 0x000fe200078ef816 */
[----:B------:R0:W-:Y:S01]  /*1030*/  STL [R1+0x4cc], R5 ;  /* 0x0004cc0501007387 */ /* 0x0001e20000100800 */
[----:B------:R-:W-:Y:S01]  /*1040*/  LOP3.LUT R4, R4, 0xfffffe00, RZ, 0xc0, !PT ;  /* 0xfffffe0004047812 */ /* 0x000fe200078ec0ff */
[----:B------:R-:W-:-:S02]  /*1050*/  IMAD.IADD R161, R6, 0x1, R7 ;  /* 0x0000000106a17824 */ /* 0x000fc400078e0207 */
[----:B------:R-:W-:Y:S01]  /*1060*/  IMAD R160, R10, 0x10, R11 ;  /* 0x000000100aa07824 */ /* 0x000fe200078e020b */
[----:B------:R-:W-:Y:S01]  /*1070*/  STL [R1+0x438], R13 ;  /* 0x0004380d01007387 */ /* 0x000fe20000100800 */
[----:B------:R-:W-:Y:S02]  /*1080*/  VIADD R225, R161, 0x8 ;  /* 0x00000008a1e17836 */ /* 0x000fe40000000000 */
[----:B------:R-:W-:Y:S01]  /*1090*/  IMAD R3, R3, 0x8, R160 ;  /* 0x0000000803037824 */ /* 0x000fe200078e02a0 */
[----:B------:R-:W-:Y:S01]  /*10a0*/  STL [R1+0x4dc], R4 ;  /* 0x0004dc0401007387 */ /* 0x000fe20000100800 */
[----:B0-----:R-:W-:Y:S01]  /*10b0*/  SHF.R.U32.HI R5, RZ, 0x3, R5 ;  /* 0x00000003ff057819 */ /* 0x001fe20000011605 */
[C---:B------:R-:W-:Y:S02]  /*10c0*/  VIADD R224, R161.reuse, 0x10 ;  /* 0x00000010a1e07836 */ /* 0x040fe40000000000 */
[C---:B------:R-:W-:Y:S01]  /*10d0*/  VIADD R223, R161.reuse, 0x18 ;  /* 0x00000018a1df7836 */ /* 0x040fe20000000000 */
[----:B------:R0:W-:Y:S01]  /*10e0*/  STL [R1+0x434], R3 ;  /* 0x0004340301007387 */ /* 0x0001e20000100800 */
[----:B------:R-:W-:-:S02]  /*10f0*/  VIADD R222, R161, 0x20 ;  /* 0x00000020a1de7836 */ /* 0x000fc40000000000 */
[C---:B------:R-:W-:Y:S01]  /*1100*/  VIADD R221, R161.reuse, 0x28 ;  /* 0x00000028a1dd7836 */ /* 0x040fe20000000000 */
[----:B------:R1:W-:Y:S01]  /*1110*/  STL [R1+0x4d8], R5 ;  /* 0x0004d80501007387 */ /* 0x0003e20000100800 */
[C---:B------:R-:W-:Y:S02]  /*1120*/  VIADD R220, R161.reuse, 0x30 ;  /* 0x00000030a1dc7836 */ /* 0x040fe40000000000 */
[C---:B------:R-:W-:Y:S01]  /*1130*/  VIADD R219, R161.reuse, 0x38 ;  /* 0x00000038a1db7836 */ /* 0x040fe20000000000 */
[----:B------:R-:W-:Y:S01]  /*1140*/  STL [R1+0x444], R15 ;  /* 0x0004440f01007387 */ /* 0x000fe20000100800 */
[C---:B------:R-:W-:Y:S01]  /*1150*/  VIADD R218, R161.reuse, 0x40 ;  /* 0x00000040a1da7836 */ /* 0x040fe20000000000 */
[----:B0-----:R-:W-:Y:S01]  /*1160*/  SHF.R.S32.HI R3, RZ, 0x1f, R223 ;  /* 0x0000001fff037819 */ /* 0x001fe200000114df */
[C---:B------:R-:W-:Y:S01]  /*1170*/  VIADD R217, R161.reuse, 0x48 ;  /* 0x00000048a1d97836 */ /* 0x040fe20000000000 */
[----:B------:R-:W-:Y:S01]  /*1180*/  STL [R1+0x440], R14 ;  /* 0x0004400e01007387 */ /* 0x000fe20000100800 */
[C---:B------:R-:W-:Y:S01]  /*1190*/  VIADD R216, R161.reuse, 0x50 ;  /* 0x00000050a1d87836 */ /* 0x040fe20000000000 */
[----:B-1----:R-:W-:Y:S01]  /*11a0*/  LOP3.LUT R5, R4, R0, R5, 0xf6, !PT ;  /* 0x0000000004057212 */ /* 0x002fe200078ef605 */
[C---:B------:R-:W-:Y:S01]  /*11b0*/  VIADD R215, R161.reuse, 0x58 ;  /* 0x00000058a1d77836 */ /* 0x040fe20000000000 */
[----:B------:R-:W-:Y:S01]  /*11c0*/  SHF.R.S32.HI R0, RZ, 0x1f, R161 ;  /* 0x0000001fff007819 */ /* 0x000fe200000114a1 */
[----:B------:R0:W-:Y:S01]  /*11d0*/  STL [R1+0x4b8], R3 ;  /* 0x0004b80301007387 */ /* 0x0001e20000100800 */
[----:B------:R-:W-:-:S02]  /*11e0*/  VIADD R214, R161, 0x60 ;  /* 0x00000060a1d67836 */ /* 0x000fc40000000000 */
[----:B------:R-:W-:Y:S01]  /*11f0*/  IMAD R4, R5, 0x2, R2 ;  /* 0x0000000205047824 */ /* 0x000fe200078e0202 */
[----:B------:R1:W-:Y:S01]  /*1200*/  STL [R1+0x4c4], R0 ;  /* 0x0004c40001007387 */ /* 0x0003e20000100800 */
[C---:B------:R-:W-:Y:S02]  /*1210*/  VIADD R213, R161.reuse, 0x68 ;  /* 0x00000068a1d57836 */ /* 0x040fe40000000000 */
[C---:B------:R-:W-:Y:S01]  /*1220*/  VIADD R212, R161.reuse, 0x70 ;  /* 0x00000070a1d47836 */ /* 0x040fe20000000000 */
[----:B------:R2:W-:Y:S01]  /*1230*/  STL [R1+0x4c8], R4 ;  /* 0x0004c80401007387 */ /* 0x0005e20000100800 */
[C---:B------:R-:W-:Y:S01]  /*1240*/  VIADD R211, R161.reuse, 0x78 ;  /* 0x00000078a1d37836 */ /* 0x040fe20000000000 */
[----:B0-----:R-:W-:Y:S01]  /*1250*/  SHF.R.S32.HI R3, RZ, 0x1f, R220 ;  /* 0x0000001fff037819 */ /* 0x001fe200000114dc */
[C---:B------:R-:W-:Y:S01]  /*1260*/  VIADD R210, R161.reuse, 0x80 ;  /* 0x00000080a1d27836 */ /* 0x040fe20000000000 */
[----:B------:R-:W-:Y:S01]  /*1270*/  STL [R1+0x4e4], R9 ;  /* 0x0004e40901007387 */ /* 0x000fe20000100800 */
[C---:B------:R-:W-:Y:S01]  /*1280*/  VIADD R209, R161.reuse, 0x88 ;  /* 0x00000088a1d17836 */ /* 0x040fe20000000000 */
[----:B-1----:R-:W-:Y:S01]  /*1290*/  SHF.R.S32.HI R0, RZ, 0x1f, R225 ;  /* 0x0000001fff007819 */ /* 0x002fe200000114e1 */
[C---:B------:R-:W-:Y:S01]  /*12a0*/  VIADD R208, R161.reuse, 0x90 ;  /* 0x00000090a1d07836 */ /* 0x040fe20000000000 */
[----:B------:R0:W-:Y:S01]  /*12b0*/  STL [R1+0x4ac], R3 ;  /* 0x0004ac0301007387 */ /* 0x0001e20000100800 */
[C---:B------:R-:W-:Y:S01]  /*12c0*/  VIADD R207, R161.reuse, 0x98 ;  /* 0x00000098a1cf7836 */ /* 0x040fe20000000000 */
[----:B--2---:R-:W-:Y:S01]  /*12d0*/  SHF.R.S32.HI R4, RZ, 0x1f, R224 ;  /* 0x0000001fff047819 */ /* 0x004fe200000114e0 */
[C---:B------:R-:W-:Y:S01]  /*12e0*/  VIADD R206, R161.reuse, 0xa0 ;  /* 0x000000a0a1ce7836 */ /* 0x040fe20000000000 */
[----:B------:R1:W-:Y:S01]  /*12f0*/  STL [R1+0x4c0], R0 ;  /* 0x0004c00001007387 */ /* 0x0003e20000100800 */
[----:B------:R-:W-:-:S02]  /*1300*/  VIADD R205, R161, 0xa8 ;  /* 0x000000a8a1cd7836 */ /* 0x000fc40000000000 */
        /* <DEDUP_REMOVED lines=12> */
[----:B------:R-:W-:Y:S01]  /*13d0*/  VIADD R196, R161, 0xe0 ;  /* 0x000000e0a1c47836 */ /* 0x000fe20000000000 */
[----:B------:R1:W-:Y:S01]  /*13e0*/  STL [R1+0x4b4], R0 ;  /* 0x0004b40001007387 */ /* 0x0003e20000100800 */
[----:B------:R-:W-:-:S02]  /*13f0*/  IMAD.SHL.U32 R154, R13, 0x4, RZ ;  /* 0x000000040d9a7824 */ /* 0x000fc400078e00ff */
[C---:B------:R-:W-:Y:S01]  /*1400*/  VIADD R195, R161.reuse, 0xe8 ;  /* 0x000000e8a1c37836 */ /* 0x040fe20000000000 */
[----:B------:R2:W-:Y:S01]  /*1410*/  STL [R1+0x4b0], R4 ;  /* 0x0004b00401007387 */ /* 0x0005e20000100800 */
[----:B------:R-:W-:Y:S01]  /*1420*/  VIADD R162, R154, 0x10 ;  /* 0x000000109aa27836 */ /* 0x000fe20000000000 */
[----:B0-----:R-:W-:Y:S01]  /*1430*/  SHF.R.S32.HI R3, RZ, 0x1f, R214 ;  /* 0x0000001fff037819 */ /* 0x001fe200000114d6 */
[C---:B------:R-:W-:Y:S01]  /*1440*/  VIADD R227, R161.reuse, 0xf0 ;  /* 0x000000f0a1e37836 */ /* 0x040fe20000000000 */
[----:B------:R-:W-:Y:S01]  /*1450*/  STL [R1+0x4e0], R6 ;  /* 0x0004e00601007387 */ /* 0x000fe20000100800 */
[----:B------:R-:W-:Y:S01]  /*1460*/  VIADD R226, R161, 0xf8 ;  /* 0x000000f8a1e27836 */ /* 0x000fe20000000000 */
[----:B-1----:R-:W-:Y:S01]  /*1470*/  SHF.R.S32.HI R0, RZ, 0x1f, R219 ;  /* 0x0000001fff007819 */ /* 0x002fe200000114db */
[----:B------:R-:W-:Y:S01]  /*1480*/  IMAD.SHL.U32 R190, R15, 0x8, RZ ;  /* 0x000000080fbe7824 */ /* 0x000fe200078e00ff */
[----:B------:R0:W-:Y:S01]  /*1490*/  STL [R1+0x494], R3 ;  /* 0x0004940301007387 */ /* 0x0001e20000100800 */
[----:B------:R-:W-:Y:S01]  /*14a0*/  SHF.R.S32.HI R8, RZ, 0x1f, R162 ;  /* 0x0000001fff087819 */ /* 0x000fe200000114a2 */
[----:B------:R-:W-:Y:S01]  /*14b0*/  IMAD.U32 R158, R158, 0x40, R9 ;  /* 0x000000409e9e7824 */ /* 0x000fe200078e0009 */
[----:B--2---:R-:W-:Y:S01]  /*14c0*/  SHF.R.S32.HI R4, RZ, 0x1f, R218 ;  /* 0x0000001fff047819 */ /* 0x004fe200000114da */
        /* <DEDUP_REMOVED lines=12> */
[----:B------:R-:W-:Y:S01]  /*1590*/  VIADD R191, R190, 0x1c0 ;  /* 0x000001c0bebf7836 */ /* 0x000fe20000000000 */
[----:B--2---:R-:W-:Y:S01]  /*15a0*/  SHF.R.S32.HI R4, RZ, 0x1f, R215 ;  /* 0x0000001fff047819 */ /* 0x004fe200000114d7 */
[----:B------:R-:W-:Y:S01]  /*15b0*/  IMAD.WIDE R158, R158, R159, UR42 ;  /* 0x0000002a9e9e7e25 */ /* 0x000fe2000f8e029f */
[----:B------:R1:W-:Y:S01]  /*15c0*/  STL [R1+0x49c], R0 ;  /* 0x00049c0001007387 */ /* 0x0003e20000100800 */
[----:B------:R-:W-:-:S02]  /*15d0*/  SHF.R.S32.HI R235, RZ, 0x1f, R187 ;  /* 0x0000001fffeb7819 */ /* 0x000fc400000114bb */
[----:B------:R-:W-:Y:S01]  /*15e0*/  SHF.R.S32.HI R234, RZ, 0x1f, R186 ;  /* 0x0000001fffea7819 */ /* 0x000fe200000114ba */
[----:B------:R2:W-:Y:S01]  /*15f0*/  STL [R1+0x498], R4 ;  /* 0x0004980401007387 */ /* 0x0005e20000100800 */
[----:B------:R-:W-:Y:S02]  /*1600*/  SHF.R.S32.HI R233, RZ, 0x1f, R185 ;  /* 0x0000001fffe97819 */ /* 0x000fe400000114b9 */
[----:B0-----:R-:W-:Y:S02]  /*1610*/  SHF.R.S32.HI R3, RZ, 0x1f, R208 ;  /* 0x0000001fff037819 */ /* 0x001fe400000114d0 */
[----:B------:R-:W-:Y:S02]  /*1620*/  SHF.R.S32.HI R232, RZ, 0x1f, R184 ;  /* 0x0000001fffe87819 */ /* 0x000fe400000114b8 */
[----:B-1----:R-:W-:Y:S01]  /*1630*/  SHF.R.S32.HI R0, RZ, 0x1f, R213 ;  /* 0x0000001fff007819 */ /* 0x002fe200000114d5 */
[----:B------:R0:W-:Y:S01]  /*1640*/  STL [R1+0x47c], R3 ;  /* 0x00047c0301007387 */ /* 0x0001e20000100800 */
[----:B------:R-:W-:-:S02]  /*1650*/  SHF.R.S32.HI R231, RZ, 0x1f, R167 ;  /* 0x0000001fffe77819 */ /* 0x000fc400000114a7 */
[----:B--2---:R-:W-:Y:S01]  /*1660*/  SHF.R.S32.HI R4, RZ, 0x1f, R212 ;  /* 0x0000001fff047819 */ /* 0x004fe200000114d4 */
[----:B------:R1:W-:Y:S01]  /*1670*/  STL [R1+0x490], R0 ;  /* 0x0004900001007387 */ /* 0x0003e20000100800 */
[----:B------:R-:W-:Y:S02]  /*1680*/  SHF.R.S32.HI R230, RZ, 0x1f, R192 ;  /* 0x0000001fffe67819 */ /* 0x000fe400000114c0 */
[----:B------:R-:W-:Y:S01]  /*1690*/  SHF.R.S32.HI R229, RZ, 0x1f, R191 ;  /* 0x0000001fffe57819 */ /* 0x000fe200000114bf */
[----:B------:R2:W-:Y:S01]  /*16a0*/  STL [R1+0x48c], R4 ;  /* 0x00048c0401007387 */ /* 0x0005e20000100800 */
[----:B0-----:R-:W-:Y:S02]  /*16b0*/  SHF.R.S32.HI R3, RZ, 0x1f, R205 ;  /* 0x0000001fff037819 */ /* 0x001fe400000114cd */
[----:B-1----:R-:W-:-:S03]  /*16c0*/  SHF.R.S32.HI R0, RZ, 0x1f, R210 ;  /* 0x0000001fff007819 */ /* 0x002fc600000114d2 */
[----:B------:R0:W-:Y:S01]  /*16d0*/  STL [R1+0x470], R3 ;  /* 0x0004700301007387 */ /* 0x0001e20000100800 */
[----:B--2---:R-:W-:-:S03]  /*16e0*/  SHF.R.S32.HI R4, RZ, 0x1f, R209 ;  /* 0x0000001fff047819 */ /* 0x004fc600000114d1 */
[----:B------:R1:W-:Y:S04]  /*16f0*/  STL [R1+0x484], R0 ;  /* 0x0004840001007387 */ /* 0x0003e80000100800 */
        /* <DEDUP_REMOVED lines=15> */
[----:B------:R-:W-:Y:S01]  /*17f0*/  STL [R1+0x44c], R3 ;  /* 0x00044c0301007387 */ /* 0x000fe20000100800 */
[----:B--2---:R-:W-:-:S03]  /*1800*/  SHF.R.S32.HI R4, RZ, 0x1f, R198 ;  /* 0x0000001fff047819 */ /* 0x004fc600000114c6 */
[----:B------:R0:W-:Y:S04]  /*1810*/  STL [R1+0x460], R0 ;  /* 0x0004600001007387 */ /* 0x0001e80000100800 */
[----:B------:R1:W-:Y:S01]  /*1820*/  STL [R1+0x45c], R4 ;  /* 0x00045c0401007387 */ /* 0x0003e20000100800 */
[----:B0-----:R-:W-:Y:S02]  /*1830*/  SHF.R.S32.HI R0, RZ, 0x1f, R196 ;  /* 0x0000001fff007819 */ /* 0x001fe400000114c4 */
[----:B-1----:R-:W-:-:S03]  /*1840*/  SHF.R.S32.HI R4, RZ, 0x1f, R195 ;  /* 0x0000001fff047819 */ /* 0x002fc600000114c3 */
[----:B------:R0:W-:Y:S04]  /*1850*/  STL [R1+0x454], R0 ;  /* 0x0004540001007387 */ /* 0x0001e80000100800 */
[----:B------:R1:W-:Y:S01]  /*1860*/  STL [R1+0x450], R4 ;  /* 0x0004500401007387 */ /* 0x0003e20000100800 */
[----:B0-----:R-:W-:-:S05]  /*1870*/  SHF.R.S32.HI R0, RZ, 0x1f, R226 ;  /* 0x0000001fff007819 */ /* 0x001fca00000114e2 */
[----:B------:R1:W-:Y:S02]  /*1880*/  STL [R1+0x448], R0 ;  /* 0x0004480001007387 */ /* 0x0003e40000100800 */
.L_x_6817:
[----:B------:R-:W-:Y:S01]  /*1890*/  ULDC.64 UR4, c[0x0][0xb20] ;  /* 0x0002c80000047ab9 */ /* 0x000fe20000000a00 */
[----:B012-4-:R-:W0:Y:S01]  /*18a0*/  LDC.64 R4, c[0x0][0xb00] ;  /* 0x0002c000ff047b82 */ /* 0x017e220000000a00 */
[----:B------:R-:W-:Y:S01]  /*18b0*/  ISETP.NE.U32.AND P0, PT, RZ, UR4, PT ;  /* 0x00000004ff007c0c */ /* 0x000fe2000bf05070 */
[----:B---3--:R-:W-:Y:S01]  /*18c0*/  IMAD.MOV.U32 R10, RZ, RZ, RZ ;  /* 0x000000ffff0a7224 */ /* 0x008fe200078e00ff */
        /* <DEDUP_REMOVED lines=13> */
[----:B-----5:R-:W-:Y:S01]  /*19a0*/  IMAD.U32 R24, RZ, RZ, UR4 ;  /* 0x00000004ff187e24 */ /* 0x020fe2000f8e00ff */
[----:B------:R-:W-:Y:S02]  /*19b0*/  ULDC.64 UR4, c[0x0][0x418] ;  /* 0x0001060000047ab9 */ /* 0x000fe40000000a00 */
[----:B------:R2:W5:Y:S01]  /*19c0*/  @P3 LDG.E R18, desc[UR44][R4.64] ;  /* 0x0000002c04123981 */ /* 0x000562000c1e1900 */
        /* <DEDUP_REMOVED lines=29> */
.L_x_6593:
[----:B------:R-:W-:Y:S02]  /*1ba0*/  IMAD.U32 R38, RZ, RZ, UR5 ;  /* 0x00000005ff267e24 */ /* 0x000fe4000f8e00ff */
[----:B------:R-:W-:Y:S01]  /*1bb0*/  IMAD.U32 R19, RZ, RZ, UR4 ;  /* 0x00000004ff137e24 */ /* 0x000fe2000f8e00ff */
[----:B------:R-:W-:Y:S06]  /*1bc0*/  @!P2 BRA `(.L_x_6594) ;  /* 0x000000000010a947 */ /* 0x000fec0003800000 */
[----:B------:R-:W0:Y:S02]  /*1bd0*/  LDC.64 R4, c[0x0][0xb18] ;  /* 0x0002c600ff047b82 */ /* 0x000e240000000a00 */
[----:B0-----:R-:W-:-:S05]  /*1be0*/  IMAD.WIDE R4, R91, 0x4, R4 ;  /* 0x000000045b047825 */ /* 0x001fca00078e0204 */
[----:B------:R0:W5:Y:S01]  /*1bf0*/  LDG.E R19, desc[UR44][R4.64] ;  /* 0x0000002c04137981 */ /* 0x000162000c1e1900 */
[----:B------:R-:W-:Y:S05]  /*1c00*/  BRA `(.L_x_6595) ;  /* 0x0000000000107947 */ /* 0x000fea0003800000 */
.L_x_6594:
[----:B------:R-:W-:Y:S05]  /*1c10*/  @!P3 BRA `(.L_x_6595) ;  /* 0x00000000000cb947 */ /* 0x000fea0003800000 */
[----:B------:R-:W2:Y:S04]  /*1c20*/  LDG.E R0, desc[UR44][R4.64] ;  /* 0x0000002c04007981 */ /* 0x000ea8000c1e1900 */
[----:B------:R-:W2:Y:S02]  /*1c30*/  LDG.E R19, desc[UR44][R4.64+0x4] ;  /* 0x0000042c04137981 */ /* 0x000ea4000c1e1900 */
[----:B--2---:R-:W-:-:S07]  /*1c40*/  IMAD.IADD R19, R19, 0x1, -R0 ;  /* 0x0000000113137824 */ /* 0x004fce00078e0a00 */
.L_x_6595:
[----:B------:R-:W-:Y:S02]  /*1c50*/  ULDC.64 UR4, c[0x0][0xb08] ;  /* 0x0002c20000047ab9 */ /* 0x000fe40000000a00 */
[----:B------:R-:W-:-:S04]  /*1c60*/  ISETP.NE.U32.AND P0, PT, RZ, UR4, PT ;  /* 0x00000004ff007c0c */ /* 0x000fc8000bf05070 */
[----:B------:R-:W-:Y:S01]  /*1c70*/  ISETP.NE.AND.EX P0, PT, RZ, UR5, PT, P0 ;  /* 0x00000005ff007c0c */ /* 0x000fe2000bf05300 */
[----:B------:R-:W-:Y:S02]  /*1c80*/  ULDC.64 UR4, c[0x0][0xb28] ;  /* 0x0002ca0000047ab9 */ /* 0x000fe40000000a00 */
[----:B------:R-:W-:-:S04]  /*1c90*/  ISETP.NE.U32.AND P1, PT, RZ, UR4, PT ;  /* 0x00000004ff007c0c */ /* 0x000fc8000bf25070 */
[----:B------:R-:W-:-:S06]  /*1ca0*/  ISETP.NE.AND.EX P1, PT, RZ, UR5, PT, P1 ;  /* 0x00000005ff007c0c */ /* 0x000fcc000bf25310 */
[----:B------:R-:W1:Y:S08]  /*1cb0*/  @P0 LDC.64 R6, c[0x0][0xb08] ;  /* 0x0002c200ff060b82 */ /* 0x000e700000000a00 */
[----:B0-----:R-:W0:Y:S01]  /*1cc0*/  @P1 LDC.64 R4, c[0x0][0xb28] ;  /* 0x0002ca00ff041b82 */ /* 0x001e220000000a00 */
[----:B-1----:R-:W-:-:S05]  /*1cd0*/  @P0 IMAD.WIDE R6, R91, 0x4, R6 ;  /* 0x000000045b060825 */ /* 0x002fca00078e0206 */
[----:B------:R-:W2:Y:S04]  /*1ce0*/  @P0 LDG.E R0, desc[UR44][R6.64] ;  /* 0x0000002c06000981 */ /* 0x000ea8000c1e1900 */
[----:B------:R-:W2:Y:S01]  /*1cf0*/  @P0 LDG.E R3, desc[UR44][R6.64+0x4] ;  /* 0x0000042c06030981 */ /* 0x000ea2000c1e1900 */
[----:B0-----:R-:W-:Y:S02]  /*1d00*/  @P1 IMAD.WIDE R8, R91, 0x4, R4 ;  /* 0x000000045b081825 */ /* 0x001fe400078e0204 */
[----:B------:R-:W0:Y:S02]  /*1d10*/  LDC R4, c[0x0][0x448] ;  /* 0x00011200ff047b82 */ /* 0x000e240000000800 */
[----:B-----5:R-:W-:-:S06]  /*1d20*/  IMAD.MOV.U32 R32, RZ, RZ, R19 ;  /* 0x000000ffff207224 */ /* 0x020fcc00078e0013 */
[----:B------:R1:W5:Y:S01]  /*1d30*/  @P1 LDG.E R32, desc[UR44][R8.64] ;  /* 0x0000002c08201981 */ /* 0x000362000c1e1900 */
[----:B------:R-:W-:Y:S02]  /*1d40*/  IMAD.SHL.U32 R164, R89, 0x40, RZ ;  /* 0x0000004059a47824 */ /* 0x000fe400078e00ff */
[----:B------:R-:W-:Y:S01]  /*1d50*/  IMAD.IADD R13, R19, 0x1, -R10 ;  /* 0x00000001130d7824 */ /* 0x000fe200078e0a0a */
[----:B0-----:R-:W-:Y:S02]  /*1d60*/  ISETP.NE.AND P1, PT, R4, 0x1, PT ;  /* 0x000000010400780c */ /* 0x001fe40003f25270 */
[----:B------:R-:W0:Y:S11]  /*1d70*/  LDC.64 R4, c[0x0][0xad8] ;  /* 0x0002b600ff047b82 */ /* 0x000e360000000a00 */
[----:B------:R-:W3:Y:S08]  /*1d80*/  @P1 LDC R11, c[0x0][0x44c] ;  /* 0x00011300ff0b1b82 */ /* 0x000ef00000000800 */
[----:B------:R-:W4:Y:S01]  /*1d90*/  @P1 LDC R12, c[0x0][0x450] ;  /* 0x00011400ff0c1b82 */ /* 0x000f220000000800 */
[----:B0-----:R-:W-:Y:S01]  /*1da0*/  ISETP.GE.AND P2, PT, R5, 0x1, PT ;  /* 0x000000010500780c */ /* 0x001fe20003f46270 */
[----:B--2---:R-:W-:-:S02]  /*1db0*/  @P0 IMAD.IADD R38, R3, 0x1, -R0 ;  /* 0x0000000103260824 */ /* 0x004fc400078e0a00 */
[----:B------:R-:W-:Y:S02]  /*1dc0*/  VIADD R0, R164, 0x3f ;  /* 0x0000003fa4007836 */ /* 0x000fe40000000000 */
[----:B------:R-:W-:Y:S02]  /*1dd0*/  IMAD.IADD R25, R13, 0x1, R38 ;  /* 0x000000010d197824 */ /* 0x000fe400078e0226 */
[----:B---3--:R-:W-:-:S03]  /*1de0*/  @P1 IMAD.HI.U32 R3, R0, R11, RZ ;  /* 0x0000000b00031227 */ /* 0x008fc600078e00ff */
        /* <DEDUP_REMOVED lines=21> */
.L_x_6598:
[----:B------:R-:W-:-:S13]  /*1f40*/  ISETP.NE.AND P0, PT, R5, 0x1, PT ;  /* 0x000000010500780c */ /* 0x000fda0003f05270 */
[----:B------:R-:W0:Y:S02]  /*1f50*/  @P0 LDC.64 R6, c[0x0][0xae0] ;  /* 0x0002b800ff060b82 */ /* 0x000e240000000a00 */
[----:B0-----:R-:W-:-:S05]  /*1f60*/  @P0 IMAD.HI.U32 R6, R0, R6, RZ ;  /* 0x0000000600060227 */ /* 0x001fca00078e00ff */
[----:B------:R-:W-:-:S07]  /*1f70*/  @P0 SHF.R.U32.HI R0, RZ, R7, R6 ;  /* 0x00000007ff000219 */ /* 0x000fce0000011606 */
.L_x_6599:
[----:B------:R-:W-:Y:S05]  /*1f80*/  BSYNC B0 ;  /* 0x0000000000007941 */ /* 0x000fea0003800000 */
.L_x_6597:
[----:B------:R-:W-:-:S05]  /*1f90*/  IMAD R3, R0, R5, R5 ;  /* 0x0000000500037224 */ /* 0x000fca00078e0205 */
[----:B------:R-:W-:-:S07]  /*1fa0*/  VIMNMX R4, R4, R3, PT ;  /* 0x0000000304047248 */ /* 0x000fce0003fe0100 */
.L_x_6596:
[----:B------:R-:W0:Y:S01]  /*1fb0*/  @P1 LDC R7, c[0x0][0x44c] ;  /* 0x00011300ff071b82 */ /* 0x000e220000000800 */
[----:B------:R-:W-:Y:S01]  /*1fc0*/  VIADD R4, R4, 0x3f ;  /* 0x0000003f04047836 */ /* 0x000fe20000000000 */
[----:B------:R-:W-:Y:S01]  /*1fd0*/  ULDC UR4, c[0x0][0xad4] ;  /* 0x0002b50000047ab9 */ /* 0x000fe20000000800 */
[----:B------:R-:W-:-:S03]  /*1fe0*/  IMAD.IADD R200, R25, 0x1, -R24 ;  /* 0x0000000119c87824 */ /* 0x000fc600078e0a18 */
[----:B------:R-:W-:Y:S02]  /*1ff0*/  SHF.R.S32.HI R3, RZ, 0x1f, R4 ;  /* 0x0000001fff037819 */ /* 0x000fe40000011404 */
[----:B------:R-:W1:Y:S02]  /*2000*/  @P1 LDC R9, c[0x0][0x450] ;  /* 0x00011400ff091b82 */ /* 0x000e640000000800 */
[----:B------:R-:W-:Y:S01]  /*2010*/  LEA.HI R3, R3, R4, RZ, 0x6 ;  /* 0x0000000403037211 */ /* 0x000fe200078f30ff */
[----:B0-----:R-:W-:-:S04]  /*2020*/  @P1 IMAD.HI.U32 R0, R164, R7, RZ ;  /* 0x00000007a4001227 */ /* 0x001fc800078e00ff */
[----:B------:R-:W-:Y:S01]  /*2030*/  IMAD.MOV.U32 R7, RZ, RZ, R164 ;  /* 0x000000ffff077224 */ /* 0x000fe200078e00a4 */
[----:B-1----:R-:W-:Y:S02]  /*2040*/  @P1 SHF.R.U32.HI R7, RZ, R9, R0 ;  /* 0x00000009ff071219 */ /* 0x002fe40000011600 */
[----:B------:R-:W-:-:S03]  /*2050*/  SHF.R.S32.HI R0, RZ, 0x6, R3 ;  /* 0x00000006ff007819 */ /* 0x000fc60000011403 */
[----:B------:R-:W-:Y:S01]  /*2060*/  IMAD.IADD R3, R200, 0x1, R7 ;  /* 0x00000001c8037824 */ /* 0x000fe200078e0207 */
        /* <DEDUP_REMOVED lines=13> */
.L_x_6602:
[----:B------:R-:W-:-:S13]  /*2140*/  ISETP.NE.AND P0, PT, R5, 0x1, PT ;  /* 0x000000010500780c */ /* 0x000fda0003f05270 */
[----:B------:R-:W0:Y:S02]  /*2150*/  @P0 LDC.64 R6, c[0x0][0xae0] ;  /* 0x0002b800ff060b82 */ /* 0x000e240000000a00 */
[----:B0-----:R-:W-:-:S05]  /*2160*/  @P0 IMAD.HI.U32 R6, R3, R6, RZ ;  /* 0x0000000603060227 */ /* 0x001fca00078e00ff */
[----:B------:R-:W-:-:S07]  /*2170*/  @P0 SHF.R.U32.HI R3, RZ, R7, R6 ;  /* 0x00000007ff030219 */ /* 0x000fce0000011606 */
.L_x_6603:
[----:B------:R-:W-:Y:S05]  /*2180*/  BSYNC B0 ;  /* 0x0000000000007941 */ /* 0x000fea0003800000 */
.L_x_6601:
[----:B------:R-:W-:-:S05]  /*2190*/  IMAD R3, R3, R5, RZ ;  /* 0x0000000503037224 */ /* 0x000fca00078e02ff */
[----:B------:R-:W-:-:S07]  /*21a0*/  VIMNMX R0, R0, R3, !PT ;  /* 0x0000000300007248 */ /* 0x000fce0007fe0100 */
.L_x_6600:
        /* <DEDUP_REMOVED lines=41> */
.L_x_6605:
[----:B------:R-:W-:Y:S05]  /*2440*/  BSYNC B0 ;  /* 0x0000000000007941 */ /* 0x000fea0003800000 */
.L_x_6604:
        /* <DEDUP_REMOVED lines=36> */
.L_x_6608:
[----:B------:R-:W-:Y:S05]  /*2690*/  BSYNC B6 ;  /* 0x0000000000067941 */ /* 0x000fea0003800000 */
.L_x_6607:
        /* <DEDUP_REMOVED lines=20> */
.L_x_6610:
[----:B------:R-:W-:Y:S05]  /*27e0*/  BSYNC B6 ;  /* 0x0000000000067941 */ /* 0x000fea0003800000 */
.L_x_6609:
[----:B------:R-:W-:Y:S01]  /*27f0*/  ULDC.64 UR4, c[0x0][0xaf0] ;  /* 0x0002bc0000047ab9 */ /* 0x000fe20000000a00 */
[----:B------:R-:W0:Y:S01]  /*2800*/  LDC R9, c[0x0][0x3f4] ;  /* 0x0000fd00ff097b82 */ /* 0x000e220000000800 */
[----:B------:R-:W-:Y:S01]  /*2810*/  ISETP.NE.U32.AND P0, PT, RZ, UR4, PT ;  /* 0x00000004ff007c0c */ /* 0x000fe2000bf05070 */
[----:B------:R-:W-:Y:S01]  /*2820*/  IMAD.IADD R21, R18, 0x1, R19 ;  /* 0x0000000112157824 */ /* 0x000fe200078e0213 */
[----:B------:R-:W-:Y:S01]  /*2830*/  SHF.R.S32.HI R23, RZ, 0x1f, R22 ;  /* 0x0000001fff177819 */ /* 0x000fe20000011416 */
[----:B------:R-:W-:Y:S01]  /*2840*/  ULDC.64 UR6, c[0x0][0xb00] ;  /* 0x0002c00000067ab9 */ /* 0x000fe20000000a00 */
[----:B------:R-:W-:Y:S01]  /*2850*/  ISETP.NE.AND.EX P0, PT, RZ, UR5, PT, P0 ;  /* 0x00000005ff007c0c */ /* 0x000fe2000bf05300 */
[----:B------:R-:W-:-:S12]  /*2860*/  ULDC.64 UR4, c[0x0][0x300] ;  /* 0x0000c00000047ab9 */ /* 0x000fd80000000a00 */
[----:B------:R-:W1:Y:S02]  /*2870*/  @P0 LDC.64 R4, c[0x0][0xaf0] ;  /* 0x0002bc00ff040b82 */ /* 0x000e640000000a00 */
[----:B-1----:R-:W-:-:S05]  /*2880*/  @P0 IMAD.WIDE R4, R91, 0x4, R4 ;  /* 0x000000045b040825 */ /* 0x002fca00078e0204 */
[----:B------:R1:W2:Y:S01]  /*2890*/  @P0 LDG.E R91, desc[UR44][R4.64] ;  /* 0x0000002c045b0981 */ /* 0x0002a2000c1e1900 */
[----:B------:R-:W-:Y:S02]  /*28a0*/  SHF.R.S32.HI R7, RZ, 0x1f, R21 ;  /* 0x0000001fff077819 */ /* 0x000fe40000011415 */
[----:B0-----:R-:W-:Y:S02]  /*28b0*/  ISETP.GE.AND P1, PT, R22, R9, PT ;  /* 0x000000091600720c */ /* 0x001fe40003f26270 */
[----:B------:R-:W-:Y:S01]  /*28c0*/  ISETP.NE.U32.AND P0, PT, RZ, UR6, PT ;  /* 0x00000006ff007c0c */ /* 0x000fe2000bf05070 */
[----:B------:R-:W-:-:S03]  /*28d0*/  IMAD R0, R7, UR4, RZ ;  /* 0x0000000407007c24 */ /* 0x000fc6000f8e02ff */
[----:B------:R-:W-:Y:S01]  /*28e0*/  ISETP.NE.AND.EX P0, PT, RZ, UR7, PT, P0 ;  /* 0x00000007ff007c0c */ /* 0x000fe2000bf05300 */
[----:B-1----:R-:W-:Y:S01]  /*28f0*/  IMAD.WIDE.U32 R4, R21, UR4, RZ ;  /* 0x0000000415047c25 */ /* 0x002fe2000f8e00ff */
[----:B------:R-:W-:-:S03]  /*2900*/  ULDC.64 UR6, c[0x0][0x338] ;  /* 0x0000ce0000067ab9 */ /* 0x000fc60000000a00 */
[----:B------:R-:W-:Y:S01]  /*2910*/  IMAD R3, R21, UR5, R0 ;  /* 0x0000000515037c24 */ /* 0x000fe2000f8e0200 */
[----:B------:R-:W-:Y:S02]  /*2920*/  ULDC.64 UR4, c[0x0][0x330] ;  /* 0x0000cc0000047ab9 */ /* 0x000fe40000000a00 */
[----:B------:R-:W-:-:S04]  /*2930*/  IMAD.WIDE.U32 R26, R166, UR4, R22 ;  /* 0x00000004a61a7c25 */ /* 0x000fc8000f8e0016 */
[----:B------:R-:W-:Y:S01]  /*2940*/  IMAD.IADD R5, R5, 0x1, R3 ;  /* 0x0000000105057824 */ /* 0x000fe200078e0203 */
[----:B------:R-:W-:Y:S01]  /*2950*/  SEL R3, R9, RZ, P1 ;  /* 0x000000ff09037207 */ /* 0x000fe20000800000 */
[C---:B------:R-:W-:Y:S01]  /*2960*/  IMAD R27, R166.reuse, UR5, R27 ;  /* 0x00000005a61b7c24 */ /* 0x040fe2000f8e021b */
[----:B------:R-:W-:Y:S02]  /*2970*/  ULDC.64 UR4, c[0x0][0x308] ;  /* 0x0000c20000047ab9 */ /* 0x000fe40000000a00 */
[----:B------:R-:W-:-:S04]  /*2980*/  IMAD.WIDE.U32 R4, R166, UR4, R4 ;  /* 0x00000004a6047c25 */ /* 0x000fc8000f8e0004 */
[----:B------:R-:W-:Y:S02]  /*2990*/  IMAD.IADD R3, R22, 0x1, R3 ;  /* 0x0000000116037824 */ /* 0x000fe400078e0203 */
[----:B------:R-:W-:Y:S01]  /*29a0*/  IMAD R5, R166, UR5, R5 ;  /* 0x00000005a6057c24 */ /* 0x000fe2000f8e0205 */
[----:B------:R-:W-:Y:S01]  /*29b0*/  ULDC.64 UR4, c[0x0][0x310] ;  /* 0x0000c40000047ab9 */ /* 0x000fe20000000a00 */
[----:B--2---:R-:W-:Y:S02]  /*29c0*/  SHF.R.S32.HI R0, RZ, 0x1f, R91 ;  /* 0x0000001fff007819 */ /* 0x004fe4000001145b */
[----:B------:R-:W-:Y:S02]  /*29d0*/  SEL R91, R91, RZ, !P0 ;  /* 0x000000ff5b5b7207 */ /* 0x000fe40004000000 */
[----:B------:R-:W-:Y:S02]  /*29e0*/  SEL R6, R0, RZ, !P0 ;  /* 0x000000ff00067207 */ /* 0x000fe40004000000 */
[----:B------:R-:W-:Y:S01]  /*29f0*/  SHF.R.S32.HI R0, RZ, 0x1f, R3 ;  /* 0x0000001fff007819 */ /* 0x000fe20000011403 */
[----:B------:R-:W-:Y:S01]  /*2a00*/  IMAD.WIDE.U32 R18, R91, UR4, R4 ;  /* 0x000000045b127c25 */ /* 0x000fe2000f8e0004 */
[----:B------:R-:W-:-:S02]  /*2a10*/  IADD3 R20, P0, R152, R21, RZ ;  /* 0x0000001598147210 */ /* 0x000fc40007f1e0ff */
[----:B------:R-:W-:Y:S01]  /*2a20*/  LEA.HI R3, R0, R3, RZ, 0x3 ;  /* 0x0000000300037211 */ /* 0x000fe200078f18ff */
[C---:B------:R-:W-:Y:S01]  /*2a30*/  IMAD R8, R6.reuse, UR4, RZ ;  /* 0x0000000406087c24 */ /* 0x040fe2000f8e02ff */
[----:B------:R-:W-:Y:S01]  /*2a40*/  SHF.R.S32.HI R0, RZ, 0x1f, R152 ;  /* 0x0000001fff007819 */ /* 0x000fe20000011498 */
[----:B------:R-:W-:Y:S01]  /*2a50*/  IMAD R6, R6, UR6, RZ ;  /* 0x0000000606067c24 */ /* 0x000fe2000f8e02ff */
[----:B------:R-:W-:Y:S01]  /*2a60*/  SHF.R.S32.HI R3, RZ, 0x3, R3 ;  /* 0x00000003ff037819 */ /* 0x000fe20000011403 */
[C---:B------:R-:W-:Y:S02]  /*2a70*/  IMAD R39, R91.reuse, UR5, R8 ;  /* 0x000000055b277c24 */ /* 0x040fe4000f8e0208 */
[----:B------:R-:W-:-:S04]  /*2a80*/  IMAD.WIDE.U32 R26, R91, UR6, R26 ;  /* 0x000000065b1a7c25 */ /* 0x000fc8000f8e001a */
[----:B------:R-:W-:Y:S02]  /*2a90*/  IMAD R91, R91, UR7, R6 ;  /* 0x000000075b5b7c24 */ /* 0x000fe4000f8e0206 */
[----:B------:R-:W-:Y:S02]  /*2aa0*/  IMAD.X R21, R7, 0x1, R0, P0 ;  /* 0x0000000107157824 */ /* 0x000fe400000e0600 */
[----:B------:R-:W-:Y:S02]  /*2ab0*/  IMAD.IADD R39, R19, 0x1, R39 ;  /* 0x0000000113277824 */ /* 0x000fe400078e0227 */
[----:B------:R-:W-:-:S07]  /*2ac0*/  IMAD.IADD R44, R27, 0x1, R91 ;  /* 0x000000011b2c7824 */ /* 0x000fce00078e025b */
.L_x_6640:
[----:B------:R-:W0:Y:S01]  /*2ad0*/  LDC.64 R6, c[0x0][0x300] ;  /* 0x0000c000ff067b82 */ /* 0x000e220000000a00 */
[----:B------:R-:W-:Y:S01]  /*2ae0*/  VIADD R36, R36, 0xffffffff ;  /* 0xffffffff24247836 */ /* 0x000fe20000000000 */
[----:B------:R-:W-:Y:S05]  /*2af0*/  YIELD ;  /* 0x0000000000007946 */ /* 0x000fea0003800000 */
[----:B------:R-:W-:Y:S01]  /*2b00*/  SHF.R.S32.HI R49, RZ, 0x1f, R36 ;  /* 0x0000001fff317819 */ /* 0x000fe20000011424 */
[----:B-1----:R-:W1:Y:S01]  /*2b10*/  LDC.64 R40, c[0x0][0x2e8] ;  /* 0x0000ba00ff287b82 */ /* 0x002e620000000a00 */
[----:B---3--:R-:W-:Y:S01]  /*2b20*/  IMAD.SHL.U32 R30, R157, 0x40, RZ ;  /* 0x000000409d1e7824 */ /* 0x008fe200078e00ff */
[----:B------:R-:W-:Y:S01]  /*2b30*/  BSSY B0, `(.L_x_6611) ;  /* 0x00001d7000007945 */ /* 0x000fe20003800000 */
[----:B------:R-:W-:-:S02]  /*2b40*/  IMAD.SHL.U32 R28, R165, 0x200, RZ ;  /* 0x00000200a51c7824 */ /* 0x000fc400078e00ff */
[----:B--2---:R-:W-:Y:S01]  /*2b50*/  IMAD.SHL.U32 R47, R153, 0x1000, RZ ;  /* 0x00001000992f7824 */ /* 0x004fe200078e00ff */
[----:B------:R-:W-:Y:S02]  /*2b60*/  LOP3.LUT R30, R30, 0x1c0, RZ, 0xc0, !PT ;  /* 0x000001c01e1e7812 */ /* 0x000fe400078ec0ff */
[----:B----4-:R-:W2:Y:S02]  /*2b70*/  LDC R43, c[0x0][0x3f4] ;  /* 0x0000fd00ff2b7b82 */ /* 0x010ea40000000800 */
[----:B------:R-:W-:Y:S02]  /*2b80*/  LOP3.LUT R46, R30, 0x18, R22, 0xf8, !PT ;  /* 0x000000181e2e7812 */ /* 0x000fe400078ef816 */
[----:B------:R-:W-:Y:S01]  /*2b90*/  SHF.R.U32.HI R29, RZ, 0x3, R30 ;  /* 0x00000003ff1d7819 */ /* 0x000fe2000001161e */
[----:B0-----:R-:W-:-:S03]  /*2ba0*/  IMAD R8, R49, R6, RZ ;  /* 0x0000000631087224 */ /* 0x001fc600078e02ff */
[----:B------:R-:W-:Y:S01]  /*2bb0*/  LOP3.LUT R46, R28, R46, R29, 0xf6, !PT ;  /* 0x0000002e1c2e7212 */ /* 0x000fe200078ef61d */
[----:B------:R-:W-:-:S04]  /*2bc0*/  IMAD.WIDE.U32 R4, R36, R6, RZ ;  /* 0x0000000624047225 */ /* 0x000fc800078e00ff */
[----:B------:R-:W-:Y:S02]  /*2bd0*/  IMAD R9, R36, R7, R8 ;  /* 0x0000000724097224 */ /* 0x000fe400078e0208 */
[-C--:B------:R-:W-:Y:S02]  /*2be0*/  IMAD R8, R0, R6.reuse, RZ ;  /* 0x0000000600087224 */ /* 0x080fe400078e02ff */
[----:B------:R-:W-:Y:S02]  /*2bf0*/  IMAD.IADD R5, R5, 0x1, R9 ;  /* 0x0000000105057824 */ /* 0x000fe400078e0209 */
[----:B------:R-:W-:-:S03]  /*2c00*/  IMAD.WIDE.U32 R34, R152, R6, RZ ;  /* 0x0000000698227225 */ /* 0x000fc600078e00ff */
[----:B------:R-:W-:Y:S01]  /*2c10*/  SHF.L.U64.HI R14, R4, 0x6, R5 ;  /* 0x00000006040e7819 */ /* 0x000fe20000010205 */
[----:B------:R-:W-:Y:S02]  /*2c20*/  IMAD R51, R152, R7, R8 ;  /* 0x0000000798337224 */ /* 0x000fe400078e0208 */
[----:B------:R-:W-:Y:S01]  /*2c30*/  IMAD.SHL.U32 R15, R4, 0x40, RZ ;  /* 0x00000040040f7824 */ /* 0x000fe200078e00ff */
[----:B------:R-:W-:Y:S01]  /*2c40*/  IADD3 R4, P0, P2, R18, R34, R22 ;  /* 0x0000002212047210 */ /* 0x000fe20007a1e016 */
[----:B------:R-:W-:-:S03]  /*2c50*/  IMAD.IADD R51, R35, 0x1, R51 ;  /* 0x0000000123337824 */ /* 0x000fc600078e0233 */
[----:B------:R-:W-:Y:S02]  /*2c60*/  IADD3 R4, P3, R4, R15, RZ ;  /* 0x0000000f04047210 */ /* 0x000fe40007f7e0ff */
[----:B------:R-:W-:Y:S02]  /*2c70*/  IADD3.X R5, R39, R51, R23, P0, P2 ;  /* 0x0000003327057210 */ /* 0x000fe400007e4417 */
[----:B-1----:R-:W-:Y:S02]  /*2c80*/  LEA R12, P0, R4, R40, 0x1 ;  /* 0x00000028040c7211 */ /* 0x002fe400078008ff */
[----:B------:R-:W-:Y:S01]  /*2c90*/  ISETP.GT.AND P2, PT, R36, R37, PT ;  /* 0x000000252400720c */ /* 0x000fe20003f44270 */
[----:B------:R-:W-:Y:S02]  /*2ca0*/  IMAD.X R8, R5, 0x1, R14, P3 ;  /* 0x0000000105087824 */ /* 0x000fe400018e060e */
[----:B------:R-:W-:-:S03]  /*2cb0*/  IMAD.IADD R5, R46, 0x1, R47 ;  /* 0x000000012e057824 */ /* 0x000fc600078e022f */
[----:B------:R-:W-:Y:S01]  /*2cc0*/  LEA.HI.X R13, R4, R41, R8, 0x1, P0 ;  /* 0x00000029040d7211 */ /* 0x000fe200000f0c08 */
[----:B------:R-:W-:Y:S01]  /*2cd0*/  IMAD R42, R5, 0x2, R2 ;  /* 0x00000002052a7824 */ /* 0x000fe200078e0202 */
[----:B--2---:R-:W-:-:S13]  /*2ce0*/  ISETP.GE.AND P0, PT, R43, 0x1, PT ;  /* 0x000000012b00780c */ /* 0x004fda0003f06270 */
[----:B------:R-:W-:Y:S05]  /*2cf0*/  @!P0 BRA `(.L_x_6612) ;  /* 0x0000001800748947 */ /* 0x000fea0003800000 */
[----:B------:R-:W0:Y:S01]  /*2d00*/  LDC.64 R4, c[0x0][0x3f8] ;  /* 0x0000fe00ff047b82 */ /* 0x000e220000000a00 */
[----:B------:R-:W-:Y:S01]  /*2d10*/  ULDC.U8 UR4, c[0x0][0x410] ;  /* 0x0001040000047ab9 */ /* 0x000fe20000000000 */
[C---:B------:R-:W-:Y:S01]  /*2d20*/  SHF.L.U64.HI R55, R6.reuse, 0x6, R7 ;  /* 0x0000000606377819 */ /* 0x040fe20000010207 */
[----:B------:R-:W-:Y:S01]  /*2d30*/  IMAD.SHL.U32 R53, R6, 0x40, RZ ;  /* 0x0000004006357824 */ /* 0x000fe200078e00ff */
[----:B------:R-:W-:Y:S01]  /*2d40*/  ISETP.NE.AND P0, PT, RZ, UR4, PT ;  /* 0x00000004ff007c0c */ /* 0x000fe2000bf05270 */
[-C--:B0-----:R-:W-:Y:S02]  /*2d50*/  IMAD R10, R49, R4.reuse, RZ ;  /* 0x00000004310a7224 */ /* 0x081fe400078e02ff */
[----:B------:R-:W-:-:S04]  /*2d60*/  IMAD.WIDE.U32 R8, R36, R4, RZ ;  /* 0x0000000424087225 */ /* 0x000fc800078e00ff */
[----:B------:R-:W-:Y:S02]  /*2d70*/  IMAD R11, R36, R5, R10 ;  /* 0x00000005240b7224 */ /* 0x000fe400078e020a */
[----:B------:R-:W-:Y:S02]  /*2d80*/  IMAD.SHL.U32 R57, R8, 0x40, RZ ;  /* 0x0000004008397824 */ /* 0x000fe400078e00ff */
[----:B------:R-:W-:-:S05]  /*2d90*/  IMAD.IADD R9, R9, 0x1, R11 ;  /* 0x0000000109097824 */ /* 0x000fca00078e020b */
[----:B------:R-:W-:Y:S01]  /*2da0*/  SHF.L.U64.HI R45, R8, 0x6, R9 ;  /* 0x00000006082d7819 */ /* 0x000fe20000010209 */
[----:B------:R-:W-:Y:S06]  /*2db0*/  @!P0 BRA `(.L_x_6613) ;  /* 0x0000000c00108947 */ /* 0x000fec0003800000 */
[----:B------:R-:W0:Y:S01]  /*2dc0*/  LDC.64 R6, c[0x0][0x408] ;  /* 0x00010200ff067b82 */ /* 0x000e220000000a00 */
[----:B------:R-:W-:Y:S01]  /*2dd0*/  IMAD R8, R36, -0x40, R38 ;  /* 0xffffffc024087824 */ /* 0x000fe200078e0226 */
[----:B------:R-:W-:Y:S01]  /*2de0*/  BSSY B1, `(.L_x_6614) ;  /* 0x0000030000017945 */ /* 0x000fe20003800000 */
[----:B------:R-:W-:Y:S02]  /*2df0*/  CS2R R14, SRZ ;  /* 0x00000000000e7805 */ /* 0x000fe4000001ff00 */
[----:B------:R-:W-:Y:S02]  /*2e00*/  CS2R R10, SRZ ;  /* 0x00000000000a7805 */ /* 0x000fe4000001ff00 */
[----:B------:R-:W-:Y:S02]  /*2e10*/  CS2R R28, SRZ ;  /* 0x00000000001c7805 */ /* 0x000fe4000001ff00 */
[----:B------:R-:W-:-:S04]  /*2e20*/  VIMNMX R9, R8, 0x40, PT ;  /* 0x0000004008097848 */ /* 0x000fc80003fe0100 */
[----:B------:R-:W-:Y:S02]  /*2e30*/  ISETP.GE.AND P3, PT, R152, R9, PT ;  /* 0x000000099800720c */ /* 0x000fe40003f66270 */
[----:B------:R-:W-:Y:S01]  /*2e40*/  CS2R R8, SRZ ;  /* 0x0000000000087805 */ /* 0x000fe2000001ff00 */
[----:B0-----:R-:W-:-:S04]  /*2e50*/  IMAD R49, R49, R6, RZ ;  /* 0x0000000631317224 */ /* 0x001fc800078e02ff */
[----:B------:R-:W-:-:S06]  /*2e60*/  IMAD R49, R36, R7, R49 ;  /* 0x0000000724317224 */ /* 0x000fcc00078e0231 */
[----:B------:R-:W-:Y:S05]  /*2e70*/  @P3 BRA `(.L_x_6615) ;  /* 0x0000000000983947 */ /* 0x000fea0003800000 */
[----:B------:R-:W-:Y:S01]  /*2e80*/  SHF.R.S32.HI R155, RZ, 0x1f, R154 ;  /* 0x0000001fff9b7819 */ /* 0x000fe2000001149a */
[C---:B------:R-:W-:Y:S01]  /*2e90*/  IMAD R8, R0.reuse, R6, RZ ;  /* 0x0000000600087224 */ /* 0x040fe200078e02ff */
[----:B-----5:R-:W-:Y:S01]  /*2ea0*/  SHF.R.S32.HI R31, RZ, 0x1f, R32 ;  /* 0x0000001fff1f7819 */ /* 0x020fe20000011420 */
[----:B------:R-:W-:Y:S01]  /*2eb0*/  IMAD R10, R0, R4, RZ ;  /* 0x00000004000a7224 */ /* 0x000fe200078e02ff */
[----:B------:R-:W-:Y:S01]  /*2ec0*/  ULDC.64 UR4, c[0x0][0x3e8] ;  /* 0x0000fa0000047ab9 */ /* 0x000fe20000000a00 */
[----:B------:R-:W-:Y:S01]  /*2ed0*/  IMAD R41, R152, R7, R8 ;  /* 0x0000000798297224 */ /* 0x000fe200078e0208 */
[-C--:B------:R-:W-:Y:S01]  /*2ee0*/  ISETP.GE.AND P0, PT, R154, R43.reuse, PT ;  /* 0x0000002b9a00720c */ /* 0x080fe20003f06270 */
[----:B------:R-:W-:Y:S01]  /*2ef0*/  IMAD.WIDE.U32 R8, R152, R6, R154 ;  /* 0x0000000698087225 */ /* 0x000fe200078e009a */
[----:B------:R-:W-:Y:S01]  /*2f00*/  ISETP.GE.AND P5, PT, R162, R43, PT ;  /* 0x0000002ba200720c */ /* 0x000fe20003fa6270 */
[----:B------:R-:W-:Y:S02]  /*2f10*/  ULDC.64 UR6, c[0x0][0x400] ;  /* 0x0001000000067ab9 */ /* 0x000fe40000000a00 */
[----:B------:R-:W-:-:S02]  /*2f20*/  IMAD R35, R152, R5, R10 ;  /* 0x0000000598237224 */ /* 0x000fc400078e020a */
[----:B------:R-:W-:Y:S02]  /*2f30*/  IMAD R30, R31, R6, RZ ;  /* 0x000000061f1e7224 */ /* 0x000fe400078e02ff */
[----:B------:R-:W-:-:S04]  /*2f40*/  IMAD.WIDE.U32 R10, R152, R4, R154 ;  /* 0x00000004980a7225 */ /* 0x000fc800078e009a */
[----:B------:R-:W-:Y:S02]  /*2f50*/  IMAD.IADD R9, R9, 0x1, R41 ;  /* 0x0000000109097824 */ /* 0x000fe400078e0229 */
[C---:B------:R-:W-:Y:S02]  /*2f60*/  IMAD R41, R32.reuse, R7, R30 ;  /* 0x0000000720297224 */ /* 0x040fe400078e021e */
[----:B------:R-:W-:Y:S02]  /*2f70*/  IMAD.IADD R7, R11, 0x1, R35 ;  /* 0x000000010b077824 */ /* 0x000fe400078e0223 */
[----:B------:R-:W-:Y:S02]  /*2f80*/  IMAD R11, R31, R4, RZ ;  /* 0x000000041f0b7224 */ /* 0x000fe400078e02ff */
[----:B------:R-:W-:-:S04]  /*2f90*/  IMAD.WIDE.U32 R8, R32, R6, R8 ;  /* 0x0000000620087225 */ /* 0x000fc800078e0008 */
[----:B------:R-:W-:-:S04]  /*2fa0*/  IMAD.WIDE.U32 R30, R36, R6, RZ ;  /* 0x00000006241e7225 */ /* 0x000fc800078e00ff */
[----:B------:R-:W-:Y:S01]  /*2fb0*/  IMAD.MOV.U32 R6, RZ, RZ, R10 ;  /* 0x000000ffff067224 */ /* 0x000fe200078e000a */
[----:B------:R-:W-:Y:S01]  /*2fc0*/  LEA R10, P4, R30, R8, 0x6 ;  /* 0x000000081e0a7211 */ /* 0x000fe200078830ff */
[C---:B------:R-:W-:Y:S02]  /*2fd0*/  IMAD R11, R32.reuse, R5, R11 ;  /* 0x00000005200b7224 */ /* 0x040fe400078e020b */
[----:B------:R-:W-:-:S04]  /*2fe0*/  IMAD.WIDE.U32 R6, R32, R4, R6 ;  /* 0x0000000420067225 */ /* 0x000fc800078e0006 */
[----:B------:R-:W-:Y:S01]  /*2ff0*/  IMAD.IADD R5, R9, 0x1, R41 ;  /* 0x0000000109057824 */ /* 0x000fe200078e0229 */
[----:B------:R-:W-:Y:S01]  /*3000*/  IADD3 R8, P6, R57, R6, RZ ;  /* 0x0000000639087210 */ /* 0x000fe20007fde0ff */
[----:B------:R-:W-:-:S03]  /*3010*/  IMAD.IADD R31, R31, 0x1, R49 ;  /* 0x000000011f1f7824 */ /* 0x000fc600078e0231 */
[----:B------:R-:W-:Y:S02]  /*3020*/  IADD3.X R7, R45, R7, R11, P6, !PT ;  /* 0x000000072d077210 */ /* 0x000fe400037fe40b */
[----:B------:R-:W-:Y:S02]  /*3030*/  LEA R4, P6, R8, UR4, 0x1 ;  /* 0x0000000408047c11 */ /* 0x000fe4000f8c08ff */
[----:B------:R-:W-:Y:S02]  /*3040*/  LEA.HI.X R31, R30, R5, R31, 0x6, P4 ;  /* 0x000000051e1f7211 */ /* 0x000fe400020f341f */
[----:B------:R-:W-:Y:S02]  /*3050*/  LEA R6, P4, R10, UR6, 0x1 ;  /* 0x000000060a067c11 */ /* 0x000fe4000f8808ff */
[----:B------:R-:W-:Y:S02]  /*3060*/  LEA.HI.X R5, R8, UR5, R7, 0x1, P6 ;  /* 0x0000000508057c11 */ /* 0x000fe4000b0f0c07 */
[----:B------:R-:W-:-:S02]  /*3070*/  CS2R R8, SRZ ;  /* 0x0000000000087805 */ /* 0x000fc4000001ff00 */
[----:B------:R-:W-:Y:S02]  /*3080*/  LEA.HI.X R7, R10, UR7, R31, 0x1, P4 ;  /* 0x000000070a077c11 */ /* 0x000fe4000a0f0c1f */
[----:B------:R-:W-:Y:S01]  /*3090*/  CS2R R10, SRZ ;  /* 0x00000000000a7805 */ /* 0x000fe2000001ff00 */
[----:B------:R0:W5:Y:S04]  /*30a0*/  @!P0 LDG.E.64 R14, desc[UR44][R4.64] ;  /* 0x0000002c040e8981 */ /* 0x000168000c1e1b00 */
[----:B------:R0:W5:Y:S04]  /*30b0*/  @!P5 LDG.E.64 R8, desc[UR44][R4.64+0x20] ;  /* 0x0000202c0408d981 */ /* 0x000168000c1e1b00 */
[----:B------:R0:W5:Y:S04]  /*30c0*/  @!P0 LDG.E.64 R28, desc[UR44][R6.64] ;  /* 0x0000002c061c8981 */ /* 0x000168000c1e1b00 */
[----:B------:R0:W5:Y:S02]  /*30d0*/  @!P5 LDG.E.64 R10, desc[UR44][R6.64+0x20] ;  /* 0x0000202c060ad981 */ /* 0x000164000c1e1b00 */
.L_x_6615:
[----:B------:R-:W-:Y:S05]  /*30e0*/  BSYNC B1 ;  /* 0x0000000000017941 */ /* 0x000fea0003800000 */
.L_x_6614:
[----:B------:R-:W-:Y:S01]  /*30f0*/  UISETP.NE.AND UP0, UPT, UR39, URZ, UPT ;  /* 0x0000003f2700728c */ /* 0x000fe2000bf05270 */
        /* <DEDUP_REMOVED lines=17> */
[----:B------:R-:W-:Y:S06]  /*3210*/  @P4 BRA `(.L_x_6616) ;  /* 0x0000000000044947 */ /* 0x000fec0003800000 */
[----:B------:R-:W-:Y:S01]  /*3220*/  BPT.TRAP 0x1 ;  /* 0x000000040000795c */ /* 0x000fe20000300000 */
.L_x_6616:
[----:B------:R-:W-:Y:S01]  /*3230*/  IMAD R45, R153, 0x8, R2 ;  /* 0x00000008992d7824 */ /* 0x000fe200078e0202 */
[----:B------:R-:W-:Y:S01]  /*3240*/  SHF.L.U32 R48, R156, 0x1f, RZ ;  /* 0x0000001f9c307819 */ /* 0x000fe200000006ff */
[----:B------:R-:W-:Y:S03]  /*3250*/  BSSY B1, `(.L_x_6617) ;  /* 0x0000003000017945 */ /* 0x000fe60003800000 */
[----:B------:R-:W0:Y:S02]  /*3260*/  SYNCS.PHASECHK.TRANS64.TRYWAIT P0, [R45+URZ+0x38890], R48 ;  /* 0x038890302d0075a7 */ /* 0x000e24000800017f */
[----:B0-----:R-:W-:Y:S05]  /*3270*/  @!P0 BRA `(.L_x_6618) ;  /* 0x000003ec00548947 */ /* 0x001fea0003800000 */
.L_x_7026:
[----:B------:R-:W-:Y:S05]  /*3280*/  BSYNC B1 ;  /* 0x0000000000017941 */ /* 0x000fea0003800000 */
.L_x_6617:
[----:B------:R-:W-:Y:S05]  /*3290*/  @P3 BRA `(.L_x_6619) ;  /* 0x0000001400803947 */ /* 0x000fea0003800000 */
[----:B------:R-:W1:Y:S01]  /*32a0*/  LDC R53, c[0x0][0x2f4] ;  /* 0x0000bd00ff357b82 */ /* 0x000e620000000800 */
[----:B------:R-:W-:Y:S01]  /*32b0*/  BSSY B1, `(.L_x_6620) ;  /* 0x0000037000017945 */ /* 0x000fe20003800000 */
[----:B-1----:R-:W-:-:S13]  /*32c0*/  ISETP.GE.AND P0, PT, R22, R53, PT ;  /* 0x000000351600720c */ /* 0x002fda0003f06270 */
        /* <DEDUP_REMOVED lines=51> */
.L_x_6623:
[----:B------:R-:W-:Y:S05]  /*3600*/  BSYNC B2 ;  /* 0x0000000000027941 */ /* 0x000fea0003800000 */
.L_x_6622:
[----:B--2---:R1:W-:Y:S02]  /*3610*/  STG.E.128 desc[UR44][R12.64], R4 ;  /* 0x000000040c007986 */ /* 0x0043e4000c101d2c */
.L_x_6621:
[----:B------:R-:W-:Y:S05]  /*3620*/  BSYNC B1 ;  /* 0x0000000000017941 */ /* 0x000fea0003800000 */
.L_x_6620:
[----:B-1----:R-:W-:-:S05]  /*3630*/  VIADD R4, R22, 0x20 ;  /* 0x0000002016047836 */ /* 0x002fca0000000000 */
[----:B------:R-:W-:-:S13]  /*3640*/  ISETP.GE.AND P0, PT, R4, R53, PT ;  /* 0x000000350400720c */ /* 0x000fda0003f06270 */
[----:B------:R-:W-:Y:S05]  /*3650*/  @P0 BRA `(.L_x_6619) ;  /* 0x0000001000900947 */ /* 0x000fea0003800000 */
[----:B------:R-:W-:Y:S01]  /*3660*/  IMAD.MOV.U32 R4, RZ, RZ, 0x20 ;  /* 0x00000020ff047424 */ /* 0x000fe200078e00ff */
        /* <DEDUP_REMOVED lines=54> */
.L_x_6625:
[----:B------:R-:W-:Y:S05]  /*39d0*/  BSYNC B1 ;  /* 0x0000000000017941 */ /* 0x000fea0003800000 */
.L_x_6624:
[----:B-1----:R1:W-:Y:S01]  /*39e0*/  STG.E.128 desc[UR44][R12.64+0x40], R4 ;  /* 0x000040040c007986 */ /* 0x0023e2000c101d2c */
[----:B------:R-:W-:Y:S05]  /*39f0*/  BRA `(.L_x_6619) ;  /* 0x0000000c00a87947 */ /* 0x000fea0003800000 */
.L_x_6613:
[-C--:B------:R-:W-:Y:S01]  /*3a00*/  IMAD R8, R0, R4.reuse, RZ ;  /* 0x0000000400087224 */ /* 0x080fe200078e02ff */
[----:B------:R-:W-:Y:S01]  /*3a10*/  ULDC.64 UR6, c[0x0][0x408] ;  /* 0x0001020000067ab9 */ /* 0x000fe20000000a00 */
[----:B------:R-:W-:Y:S01]  /*3a20*/  IMAD.MOV.U32 R6, RZ, RZ, R22 ;  /* 0x000000ffff067224 */ /* 0x000fe200078e0016 */
[----:B------:R-:W-:Y:S01]  /*3a30*/  ULDC.64 UR4, c[0x0][0x3e8] ;  /* 0x0000fa0000047ab9 */ /* 0x000fe20000000a00 */
[----:B------:R-:W-:Y:S02]  /*3a40*/  IMAD.MOV.U32 R7, RZ, RZ, R23 ;  /* 0x000000ffff077224 */ /* 0x000fe400078e0017 */
[C---:B------:R-:W-:Y:S02]  /*3a50*/  IMAD R11, R152.reuse, R5, R8 ;  /* 0x00000005980b7224 */ /* 0x040fe400078e0208 */
[----:B------:R-:W-:-:S04]  /*3a60*/  IMAD.WIDE.U32 R8, R152, R4, R6 ;  /* 0x0000000498087225 */ /* 0x000fc800078e0006 */
[----:B------:R-:W-:Y:S01]  /*3a70*/  IMAD.IADD R9, R11, 0x1, R9 ;  /* 0x000000010b097824 */ /* 0x000fe200078e0209 */
[----:B-----5:R-:W-:Y:S01]  /*3a80*/  SHF.R.S32.HI R11, RZ, 0x1f, R32 ;  /* 0x0000001fff0b7819 */ /* 0x020fe20000011420 */
[----:B------:R-:W-:Y:S02]  /*3a90*/  IMAD R13, R0, UR6, RZ ;  /* 0x00000006000d7c24 */ /* 0x000fe4000f8e02ff */
[----:B------:R-:W-:-:S04]  /*3aa0*/  IMAD.WIDE.U32 R8, R32, R4, R8 ;  /* 0x0000000420087225 */ /* 0x000fc800078e0008 */
[----:B------:R-:W-:Y:S02]  /*3ab0*/  IMAD R4, R11, R4, RZ ;  /* 0x000000040b047224 */ /* 0x000fe400078e02ff */
[----:B------:R-:W-:Y:S02]  /*3ac0*/  IMAD R10, R36, -0x40, R38 ;  /* 0xffffffc0240a7824 */ /* 0x000fe400078e0226 */
[----:B------:R-:W-:Y:S01]  /*3ad0*/  IMAD R5, R32, R5, R4 ;  /* 0x0000000520057224 */ /* 0x000fe200078e0204 */
[----:B------:R-:W-:Y:S01]  /*3ae0*/  IADD3 R4, P0, R57, R8, RZ ;  /* 0x0000000839047210 */ /* 0x000fe20007f1e0ff */
[----:B------:R-:W-:Y:S01]  /*3af0*/  IMAD.WIDE.U32 R6, R152, UR6, R6 ;  /* 0x0000000698067c25 */ /* 0x000fe2000f8e0006 */
[----:B------:R-:W-:Y:S02]  /*3b00*/  VIMNMX R31, R10, 0x40, PT ;  /* 0x000000400a1f7848 */ /* 0x000fe40003fe0100 */
[----:B------:R-:W-:Y:S01]  /*3b10*/  IADD3.X R9, R45, R5, R9, P0, !PT ;  /* 0x000000052d097210 */ /* 0x000fe200007fe409 */
[C---:B------:R-:W-:Y:S01]  /*3b20*/  IMAD R13, R152.reuse, UR7, R13 ;  /* 0x00000007980d7c24 */ /* 0x040fe2000f8e020d */
[----:B------:R-:W-:Y:S01]  /*3b30*/  ISETP.GE.AND P3, PT, R152, R31, PT ;  /* 0x0000001f9800720c */ /* 0x000fe20003f66270 */
[----:B------:R-:W-:Y:S01]  /*3b40*/  IMAD R5, R49, UR6, RZ ;  /* 0x0000000631057c24 */ /* 0x000fe2000f8e02ff */
[----:B------:R-:W-:Y:S01]  /*3b50*/  LEA R8, P4, R4, UR4, 0x1 ;  /* 0x0000000404087c11 */ /* 0x000fe2000f8808ff */
[----:B------:R-:W-:Y:S01]  /*3b60*/  IMAD.IADD R7, R13, 0x1, R7 ;  /* 0x000000010d077824 */ /* 0x000fe200078e0207 */
[----:B------:R-:W-:Y:S01]  /*3b70*/  ISETP.GE.OR P0, PT, R22, R43, P3 ;  /* 0x0000002b1600720c */ /* 0x000fe20001f06670 */
[----:B------:R-:W-:Y:S01]  /*3b80*/  IMAD R13, R11, UR6, RZ ;  /* 0x000000060b0d7c24 */ /* 0x000fe2000f8e02ff */
[----:B------:R-:W-:Y:S01]  /*3b90*/  LEA.HI.X R9, R4, UR5, R9, 0x1, P4 ;  /* 0x0000000504097c11 */ /* 0x000fe2000a0f0c09 */
[----:B------:R-:W-:Y:S01]  /*3ba0*/  IMAD.WIDE.U32 R10, R36, UR6, RZ ;  /* 0x00000006240a7c25 */ /* 0x000fe2000f8e00ff */
[----:B------:R-:W-:-:S03]  /*3bb0*/  ULDC.64 UR4, c[0x0][0x400] ;  /* 0x0001000000047ab9 */ /* 0x000fc60000000a00 */
[C---:B------:R-:W-:Y:S02]  /*3bc0*/  IMAD R13, R32.reuse, UR7, R13 ;  /* 0x00000007200d7c24 */ /* 0x040fe4000f8e020d */
[----:B------:R-:W-:-:S04]  /*3bd0*/  IMAD.WIDE.U32 R6, R32, UR6, R6 ;  /* 0x0000000620067c25 */ /* 0x000fc8000f8e0006 */
[----:B------:R-:W-:Y:S02]  /*3be0*/  IMAD R5, R36, UR7, R5 ;  /* 0x0000000724057c24 */ /* 0x000fe4000f8e0205 */
[----:B------:R-:W-:Y:S01]  /*3bf0*/  IMAD.IADD R31, R13, 0x1, R7 ;  /* 0x000000010d1f7824 */ /* 0x000fe200078e0207 */
[C---:B------:R-:W-:Y:S01]  /*3c00*/  LEA R13, P5, R10.reuse, R6, 0x6 ;  /* 0x000000060a0d7211 */ /* 0x040fe200078a30ff */
[----:B------:R-:W-:Y:S01]  /*3c10*/  IMAD.IADD R11, R5, 0x1, R11 ;  /* 0x00000001050b7824 */ /* 0x000fe200078e020b */
[----:B------:R-:W-:Y:S02]  /*3c20*/  CS2R R4, SRZ ;  /* 0x0000000000047805 */ /* 0x000fe4000001ff00 */
[----:B------:R-:W-:Y:S02]  /*3c30*/  CS2R R6, SRZ ;  /* 0x0000000000067805 */ /* 0x000fe4000001ff00 */
[----:B------:R-:W-:Y:S02]  /*3c40*/  LEA R12, P4, R13, UR4, 0x1 ;  /* 0x000000040d0c7c11 */ /* 0x000fe4000f8808ff */
[----:B------:R-:W-:-:S02]  /*3c50*/  LEA.HI.X R10, R10, R31, R11, 0x6, P5 ;  /* 0x0000001f0a0a7211 */ /* 0x000fc400028f340b */
[----:B------:R0:W2:Y:S02]  /*3c60*/  @!P0 LDG.E.128 R4, desc[UR44][R8.64] ;  /* 0x0000002c08048981 */ /* 0x0000a4000c1e1d00 */
[----:B------:R-:W-:Y:S02]  /*3c70*/  LEA.HI.X R13, R13, UR5, R10, 0x1, P4 ;  /* 0x000000050d0d7c11 */ /* 0x000fe4000a0f0c0a */
[----:B------:R-:W-:Y:S02]  /*3c80*/  CS2R R10, SRZ ;  /* 0x00000000000a7805 */ /* 0x000fe4000001ff00 */
[----:B0-----:R-:W-:-:S06]  /*3c90*/  CS2R R8, SRZ ;  /* 0x0000000000087805 */ /* 0x001fcc000001ff00 */
[----:B------:R-:W3:Y:S01]  /*3ca0*/  @!P0 LDG.E.128 R8, desc[UR44][R12.64] ;  /* 0x0000002c0c088981 */ /* 0x000ee2000c1e1d00 */
[----:B------:R-:W-:Y:S01]  /*3cb0*/  UISETP.NE.AND UP0, UPT, UR39, URZ, UPT ;  /* 0x0000003f2700728c */ /* 0x000fe2000bf05270 */
[----:B------:R-:W-:-:S05]  /*3cc0*/  ISETP.GE.AND P5, PT, R22, R43, PT ;  /* 0x0000002b1600720c */ /* 0x000fca0003fa6270 */
[----:B------:R-:W-:Y:S01]  /*3cd0*/  PLOP3.LUT P4, PT, PT, PT, UP0, 0x80, 0x0 ;  /* 0x000000000000781c */ /* 0x000fe20003f8f008 */
[----:B--2---:R-:W-:Y:S02]  /*3ce0*/  IMAD.MOV.U32 R31, RZ, RZ, R4 ;  /* 0x000000ffff1f7224 */ /* 0x004fe400078e0004 */
[----:B------:R-:W-:Y:S02]  /*3cf0*/  IMAD.MOV.U32 R42, RZ, RZ, R5 ;  /* 0x000000ffff2a7224 */ /* 0x000fe400078e0005 */
[----:B------:R-:W-:Y:S01]  /*3d00*/  IMAD.MOV.U32 R45, RZ, RZ, R6 ;  /* 0x000000ffff2d7224 */ /* 0x000fe200078e0006 */
[----:B------:R-:W-:Y:S01]  /*3d10*/  PRMT R52, R31, 0x7610, R52 ;  /* 0x000076101f347816 */ /* 0x000fe20000000034 */
[----:B------:R-:W-:Y:S01]  /*3d20*/  IMAD.MOV.U32 R48, RZ, RZ, R7 ;  /* 0x000000ffff307224 */ /* 0x000fe200078e0007 */
[----:B------:R-:W-:Y:S02]  /*3d30*/  PRMT R64, R64, 0x5410, R42 ;  /* 0x0000541040407816 */ /* 0x000fe4000000002a */
[----:B------:R-:W-:-:S02]  /*3d40*/  PRMT R65, R65, 0x5410, R45 ;  /* 0x0000541041417816 */ /* 0x000fc4000000002d */
[----:B------:R-:W-:Y:S01]  /*3d50*/  PRMT R66, R66, 0x5410, R48 ;  /* 0x0000541042427816 */ /* 0x000fe20000000030 */
[----:B---3--:R-:W-:Y:S02]  /*3d60*/  IMAD.MOV.U32 R12, RZ, RZ, R8 ;  /* 0x000000ffff0c7224 */ /* 0x008fe400078e0008 */
[----:B------:R-:W-:Y:S02]  /*3d70*/  IMAD.MOV.U32 R13, RZ, RZ, R9 ;  /* 0x000000ffff0d7224 */ /* 0x000fe400078e0009 */
[----:B------:R-:W-:Y:S01]  /*3d80*/  IMAD.MOV.U32 R31, RZ, RZ, R10 ;  /* 0x000000ffff1f7224 */ /* 0x000fe200078e000a */
[----:B------:R-:W-:Y:S01]  /*3d90*/  PRMT R52, R52, 0x5410, R12 ;  /* 0x0000541034347816 */ /* 0x000fe2000000000c */
[----:B------:R-:W-:Y:S01]  /*3da0*/  IMAD.MOV.U32 R42, RZ, RZ, R11 ;  /* 0x000000ffff2a7224 */ /* 0x000fe200078e000b */
[----:B------:R-:W-:Y:S02]  /*3db0*/  PRMT R62, R62, 0x5410, R13 ;  /* 0x000054103e3e7816 */ /* 0x000fe4000000000d */
[----:B------:R-:W-:-:S02]  /*3dc0*/  PRMT R64, R31, 0x7610, R64 ;  /* 0x000076101f407816 */ /* 0x000fc40000000040 */
[----:B------:R-:W-:Y:S01]  /*3dd0*/  PRMT R65, R42, 0x7610, R65 ;  /* 0x000076102a417816 */ /* 0x000fe20000000041 */
[----:B------:R-:W-:Y:S06]  /*3de0*/  @P4 BRA `(.L_x_6626) ;  /* 0x0000000000044947 */ /* 0x000fec0003800000 */
[----:B------:R-:W-:Y:S01]  /*3df0*/  BPT.TRAP 0x1 ;  /* 0x000000040000795c */ /* 0x000fe20000300000 */
.L_x_6626:
[----:B------:R-:W-:Y:S01]  /*3e00*/  IMAD R45, R153, 0x8, R2 ;  /* 0x00000008992d7824 */ /* 0x000fe200078e0202 */
[----:B------:R-:W-:Y:S01]  /*3e10*/  SHF.L.U32 R48, R156, 0x1f, RZ ;  /* 0x0000001f9c307819 */ /* 0x000fe200000006ff */
[----:B------:R-:W0:Y:S01]  /*3e20*/  LDC R57, c[0x0][0x2f4] ;  /* 0x0000bd00ff397b82 */ /* 0x000e220000000800 */
[----:B------:R-:W-:Y:S02]  /*3e30*/  BSSY B1, `(.L_x_6627) ;  /* 0x0000004000017945 */ /* 0x000fe40003800000 */
[----:B------:R-:W1:Y:S01]  /*3e40*/  SYNCS.PHASECHK.TRANS64.TRYWAIT P6, [R45+URZ+0x38890], R48 ;  /* 0x038890302d0075a7 */ /* 0x000e6200080c017f */
[----:B0-----:R-:W-:Y:S01]  /*3e50*/  ISETP.GE.OR P0, PT, R22, R57, P3 ;  /* 0x000000391600720c */ /* 0x001fe20001f06670 */
[----:B-1----:R-:W-:-:S12]  /*3e60*/  @!P6 BRA `(.L_x_6628) ;  /* 0x000003e0006ce947 */ /* 0x002fd80003800000 */
.L_x_7027:
[----:B------:R-:W-:Y:S05]  /*3e70*/  BSYNC B1 ;  /* 0x0000000000017941 */ /* 0x000fea0003800000 */
.L_x_6627:
[----:B------:R-:W-:Y:S05]  /*3e80*/  @P0 BRA `(.L_x_6619) ;  /* 0x0000000800840947 */ /* 0x000fea0003800000 */
[----:B------:R-:W-:Y:S01]  /*3e90*/  IMAD.SHL.U32 R12, R43, 0x2, RZ ;  /* 0x000000022b0c7824 */ /* 0x000fe200078e00ff */
[----:B------:R-:W-:Y:S03]  /*3ea0*/  BSSY B1, `(.L_x_6629) ;  /* 0x0000073000017945 */ /* 0x000fe60003800000 */
[----:B------:R-:W-:-:S05]  /*3eb0*/  @P1 IMAD.IADD R12, R57, 0x1, -R12 ;  /* 0x00000001390c1824 */ /* 0x000fca00078e0a0c */
[----:B------:R-:W-:-:S04]  /*3ec0*/  SHF.R.S32.HI R13, RZ, 0x1f, R12 ;  /* 0x0000001fff0d7819 */ /* 0x000fc8000001140c */
[----:B------:R-:W-:Y:S01]  /*3ed0*/  LEA.HI R12, R13, R12, RZ, 0x4 ;  /* 0x0000000c0d0c7211 */ /* 0x000fe200078f20ff */
[----:B------:R-:W-:-:S03]  /*3ee0*/  IMAD.SHL.U32 R13, R3, 0x8, RZ ;  /* 0x00000008030d7824 */ /* 0x000fc600078e00ff */
[----:B------:R-:W-:Y:S02]  /*3ef0*/  LEA.HI.SX32 R12, R12, R3, 0x1c ;  /* 0x000000030c0c7211 */ /* 0x000fe400078fe2ff */
[----:B------:R-:W-:Y:S02]  /*3f00*/  IADD3 R43, P0, P6, R13, R34, R15 ;  /* 0x000000220d2b7210 */ /* 0x000fe40007e1e00f */
[--C-:B------:R-:W-:Y:S01]  /*3f10*/  SHF.R.S32.HI R15, RZ, 0x1f, R13.reuse ;  /* 0x0000001fff0f7819 */ /* 0x100fe2000001140d */
[----:B------:R-:W-:Y:S01]  /*3f20*/  IMAD.SHL.U32 R59, R12, 0x8, RZ ;  /* 0x000000080c3b7824 */ /* 0x000fe200078e00ff */
[C---:B------:R-:W-:Y:S02]  /*3f30*/  LOP3.LUT R12, R30.reuse, 0x38, R13, 0xf8, !PT ;  /* 0x000000381e0c7812 */ /* 0x040fe400078ef80d */
[----:B------:R-:W-:Y:S02]  /*3f40*/  IADD3.X R50, R15, R51, R14, P0, P6 ;  /* 0x000000330f327210 */ /* 0x000fe400007ec40e */
[----:B------:R-:W-:-:S02]  /*3f50*/  LOP3.LUT R30, R30, 0x38, R59, 0xf8, !PT ;  /* 0x000000381e1e7812 */ /* 0x000fc400078ef83b */
[C-C-:B------:R-:W-:Y:S02]  /*3f60*/  LOP3.LUT R12, R28.reuse, R12, R29.reuse, 0xf6, !PT ;  /* 0x0000000c1c0c7212 */ /* 0x140fe400078ef61d */
[----:B------:R-:W-:Y:S02]  /*3f70*/  LOP3.LUT R30, R28, R30, R29, 0xf6, !PT ;  /* 0x0000001e1c1e7212 */ /* 0x000fe400078ef61d */
[----:B------:R-:W-:Y:S01]  /*3f80*/  IADD3 R43, P0, R43, R18, RZ ;  /* 0x000000122b2b7210 */ /* 0x000fe20007f1e0ff */
[C---:B------:R-:W-:Y:S02]  /*3f90*/  IMAD.IADD R13, R47.reuse, 0x1, R12 ;  /* 0x000000012f0d7824 */ /* 0x040fe400078e020c */
[----:B------:R-:W-:Y:S02]  /*3fa0*/  IMAD.IADD R47, R47, 0x1, R30 ;  /* 0x000000012f2f7824 */ /* 0x000fe400078e021e */
[--C-:B------:R-:W-:Y:S02]  /*3fb0*/  IMAD R13, R13, 0x2, R2.reuse ;  /* 0x000000020d0d7824 */ /* 0x100fe400078e0202 */
[----:B------:R-:W-:-:S02]  /*3fc0*/  IMAD R47, R47, 0x2, R2 ;  /* 0x000000022f2f7824 */ /* 0x000fc400078e0202 */
[----:B------:R-:W-:Y:S01]  /*3fd0*/  IMAD.X R50, R50, 0x1, R39, P0 ;  /* 0x0000000132327824 */ /* 0x000fe200000e0627 */
[C---:B------:R-:W-:Y:S01]  /*3fe0*/  LEA R42, P0, R43.reuse, R40, 0x1 ;  /* 0x000000282b2a7211 */ /* 0x040fe200078008ff */
[----:B------:R-:W1:Y:S03]  /*3ff0*/  LDS.128 R12, [R13+0x22400] ;  /* 0x022400000d0c7984 */ /* 0x000e660000000c00 */
[----:B------:R-:W-:Y:S01]  /*4000*/  LEA.HI.X R43, R43, R41, R50, 0x1, P0 ;  /* 0x000000292b2b7211 */ /* 0x000fe200000f0c32 */
[----:B------:R2:W3:Y:S01]  /*4010*/  LDS.128 R28, [R47+0x22400] ;  /* 0x022400002f1c7984 */ /* 0x0004e20000000c00 */
[----:B------:R-:W-:Y:S07]  /*4020*/  @P5 BRA `(.L_x_6630) ;  /* 0x0000000400685947 */ /* 0x000fee0003800000 */
[----:B------:R-:W-:Y:S02]  /*4030*/  SHF.R.U32.HI R60, RZ, 0x10, R9 ;  /* 0x00000010ff3c7819 */ /* 0x000fe40000011609 */
[----:B------:R-:W-:Y:S02]  /*4040*/  SHF.R.U32.HI R50, RZ, 0x10, R5 ;  /* 0x00000010ff327819 */ /* 0x000fe40000011605 */
[----:B------:R-:W-:Y:S02]  /*4050*/  PRMT R60, R62, 0x5432, R60 ;  /* 0x000054323e3c7816 */ /* 0x000fe4000000003c */
[--C-:B------:R-:W-:Y:S01]  /*4060*/  SHF.R.U64 R54, R6, 0x10, R7.reuse ;  /* 0x0000001006367819 */ /* 0x100fe20000001207 */
[----:B-1----:R-:W-:Y:S01]  /*4070*/  IMAD.U32 R6, R12, 0x10000, RZ ;  /* 0x000100000c067824 */ /* 0x002fe200078e00ff */
[----:B------:R-:W-:Y:S01]  /*4080*/  SHF.R.U32.HI R56, RZ, 0x10, R7 ;  /* 0x00000010ff387819 */ /* 0x000fe20000011607 */
[----:B------:R-:W-:Y:S01]  /*4090*/  IMAD.U32 R7, R13, 0x10000, RZ ;  /* 0x000100000d077824 */ /* 0x000fe200078e00ff */
[----:B------:R-:W-:Y:S01]  /*40a0*/  SHF.R.U64 R58, R8, 0x10, R9 ;  /* 0x00000010083a7819 */ /* 0x000fe20000001209 */
[----:B------:R-:W-:Y:S01]  /*40b0*/  IMAD.U32 R62, R60, 0x10000, RZ ;  /* 0x000100003c3e7824 */ /* 0x000fe200078e00ff */
[----:B--2---:R-:W-:Y:S01]  /*40c0*/  SHF.R.U64 R47, R4, 0x10, R5 ;  /* 0x00000010042f7819 */ /* 0x004fe20000001205 */
[----:B------:R-:W-:Y:S01]  /*40d0*/  IMAD.U32 R9, R15, 0x10000, RZ ;  /* 0x000100000f097824 */ /* 0x000fe200078e00ff */
[--C-:B------:R-:W-:Y:S01]  /*40e0*/  SHF.R.U64 R61, R10, 0x10, R11.reuse ;  /* 0x000000100a3d7819 */ /* 0x100fe2000000120b */
[----:B---3--:R-:W-:Y:S01]  /*40f0*/  IMAD.U32 R5, R30, 0x10000, RZ ;  /* 0x000100001e057824 */ /* 0x008fe200078e00ff */
[----:B------:R-:W-:Y:S01]  /*4100*/  LOP3.LUT R8, R13, 0xffff0000, RZ, 0xc0, !PT ;  /* 0xffff00000d087812 */ /* 0x000fe200078ec0ff */
[----:B------:R-:W-:Y:S01]  /*4110*/  IMAD.U32 R13, R29, 0x10000, RZ ;  /* 0x000100001d0d7824 */ /* 0x000fe200078e00ff */
[----:B------:R-:W-:Y:S01]  /*4120*/  PRMT R50, R64, 0x5432, R50 ;  /* 0x0000543240327816 */ /* 0x000fe20000000032 */
[----:B------:R-:W-:Y:S01]  /*4130*/  IMAD.U32 R4, R14, 0x10000, RZ ;  /* 0x000100000e047824 */ /* 0x000fe200078e00ff */
[----:B------:R-:W-:Y:S01]  /*4140*/  SHF.R.U32.HI R63, RZ, 0x10, R11 ;  /* 0x00000010ff3f7819 */ /* 0x000fe2000001160b */
[----:B------:R-:W-:Y:S01]  /*4150*/  IMAD.U32 R11, R28, 0x10000, RZ ;  /* 0x000100001c0b7824 */ /* 0x000fe200078e00ff */
[----:B------:R-:W-:-:S02]  /*4160*/  PRMT R47, R52, 0x5410, R47 ;  /* 0x00005410342f7816 */ /* 0x000fc4000000002f */
[----:B------:R-:W-:Y:S01]  /*4170*/  PRMT R58, R52, 0x5432, R58 ;  /* 0x00005432343a7816 */ /* 0x000fe2000000003a */
[----:B------:R-:W-:Y:S01]  /*4180*/  IMAD.U32 R52, R50, 0x10000, RZ ;  /* 0x0001000032347824 */ /* 0x000fe200078e00ff */
[----:B------:R-:W-:Y:S01]  /*4190*/  PRMT R61, R64, 0x5410, R61 ;  /* 0x00005410403d7816 */ /* 0x000fe2000000003d */
[----:B------:R-:W-:Y:S01]  /*41a0*/  FMUL.FTZ R64, R13, R62 ;  /* 0x0000003e0d407220 */ /* 0x000fe20000410000 */
[----:B------:R-:W-:Y:S02]  /*41b0*/  PRMT R63, R65, 0x5410, R63 ;  /* 0x00005410413f7816 */ /* 0x000fe4000000003f */
[----:B------:R-:W-:Y:S01]  /*41c0*/  PRMT R56, R66, 0x5432, R56 ;  /* 0x0000543242387816 */ /* 0x000fe20000000038 */
[-C--:B------:R-:W-:Y:S01]  /*41d0*/  FMUL.FTZ R66, R13, R52.reuse ;  /* 0x000000340d427220 */ /* 0x080fe20000410000 */
[----:B------:R-:W-:Y:S01]  /*41e0*/  PRMT R54, R65, 0x5432, R54 ;  /* 0x0000543241367816 */ /* 0x000fe20000000036 */
[----:B------:R-:W-:Y:S01]  /*41f0*/  FFMA.FTZ R65, R7, R52, -R64 ;  /* 0x0000003407417223 */ /* 0x000fe20000010840 */
[----:B------:R-:W-:Y:S01]  /*4200*/  LOP3.LUT R10, R15, 0xffff0000, RZ, 0xc0, !PT ;  /* 0xffff00000f0a7812 */ /* 0x000fe200078ec0ff */
[----:B------:R-:W-:Y:S01]  /*4210*/  IMAD.U32 R15, R31, 0x10000, RZ ;  /* 0x000100001f0f7824 */ /* 0x000fe200078e00ff */
[----:B------:R-:W-:Y:S01]  /*4220*/  LOP3.LUT R29, R29, 0xffff0000, RZ, 0xc0, !PT ;  /* 0xffff00001d1d7812 */ /* 0x000fe200078ec0ff */
[----:B------:R-:W-:Y:S01]  /*4230*/  IMAD.U32 R64, R63, 0x10000, RZ ;  /* 0x000100003f407824 */ /* 0x000fe200078e00ff */
[----:B------:R-:W-:Y:S01]  /*4240*/  LOP3.LUT R60, R60, 0xffff0000, RZ, 0xc0, !PT ;  /* 0xffff00003c3c7812 */ /* 0x000fe200078ec0ff */
[----:B------:R-:W-:Y:S01]  /*4250*/  IMAD.U32 R52, R56, 0x10000, RZ ;  /* 0x0001000038347824 */ /* 0x000fe200078e00ff */
[----:B------:R-:W-:Y:S01]  /*4260*/  LOP3.LUT R50, R50, 0xffff0000, RZ, 0xc0, !PT ;  /* 0xffff000032327812 */ /* 0x000fe200078ec0ff */
[----:B------:R-:W-:Y:S01]  /*4270*/  FFMA.FTZ R66, R7, R62, R66 ;  /* 0x0000003e07427223 */ /* 0x000fe20000010042 */
[----:B------:R-:W-:Y:S01]  /*4280*/  FMUL.FTZ R62, R15, R64 ;  /* 0x000000400f3e7220 */ /* 0x000fe20000410000 */
[----:B------:R-:W-:Y:S01]  /*4290*/  LOP3.LUT R31, R31, 0xffff0000, RZ, 0xc0, !PT ;  /* 0xffff00001f1f7812 */ /* 0x000fe200078ec0ff */
[----:B------:R-:W-:Y:S01]  /*42a0*/  FMUL.FTZ R15, R15, R52 ;  /* 0x000000340f0f7220 */ /* 0x000fe20000410000 */
[----:B------:R-:W-:Y:S01]  /*42b0*/  LOP3.LUT R63, R63, 0xffff0000, RZ, 0xc0, !PT ;  /* 0xffff00003f3f7812 */ /* 0x000fe200078ec0ff */
[C---:B------:R-:W-:Y:S01]  /*42c0*/  FMUL.FTZ R13, R29.reuse, R60 ;  /* 0x0000003c1d0d7220 */ /* 0x040fe20000410000 */
[----:B------:R-:W-:Y:S01]  /*42d0*/  FMUL.FTZ R29, R29, R50 ;  /* 0x000000321d1d7220 */ /* 0x000fe20000410000 */
[----:B------:R-:W-:Y:S01]  /*42e0*/  LOP3.LUT R56, R56, 0xffff0000, RZ, 0xc0, !PT ;  /* 0xffff000038387812 */ /* 0x000fe200078ec0ff */
[C---:B------:R-:W-:Y:S01]  /*42f0*/  FFMA.FTZ R62, R9.reuse, R52, -R62 ;  /* 0x00000034093e7223 */ /* 0x040fe2000001083e */
[----:B------:R-:W-:Y:S01]  /*4300*/  FFMA.FTZ R64, R9, R64, R15 ;  /* 0x0000004009407223 */ /* 0x000fe2000001000f */
[----:B------:R-:W-:Y:S01]  /*4310*/  FMUL.FTZ R9, R31, R63 ;  /* 0x0000003f1f097220 */ /* 0x000fe20000410000 */
[C---:B------:R-:W-:Y:S01]  /*4320*/  FFMA.FTZ R50, R8.reuse, R50, -R13 ;  /* 0x0000003208327223 */ /* 0x040fe2000001080d */
[----:B------:R-:W-:Y:S01]  /*4330*/  FFMA.FTZ R67, R8, R60, R29 ;  /* 0x0000003c08437223 */ /* 0x000fe2000001001d */
[----:B------:R-:W-:-:S02]  /*4340*/  IMAD.U32 R8, R58, 0x10000, RZ ;  /* 0x000100003a087824 */ /* 0x000fc400078e00ff */
[-C--:B------:R-:W-:Y:S01]  /*4350*/  FMUL.FTZ R15, R31, R56.reuse ;  /* 0x000000381f0f7220 */ /* 0x080fe20000410000 */
[----:B------:R-:W-:Y:S02]  /*4360*/  IMAD.U32 R7, R47, 0x10000, RZ ;  /* 0x000100002f077824 */ /* 0x000fe400078e00ff */
[----:B------:R-:W-:Y:S01]  /*4370*/  FFMA.FTZ R31, R10, R56, -R9 ;  /* 0x000000380a1f7223 */ /* 0x000fe20000010809 */
[----:B------:R-:W-:Y:S01]  /*4380*/  LOP3.LUT R28, R28, 0xffff0000, RZ, 0xc0, !PT ;  /* 0xffff00001c1c7812 */ /* 0x000fe200078ec0ff */
[CC--:B------:R-:W-:Y:S01]  /*4390*/  FMUL.FTZ R13, R11.reuse, R8.reuse ;  /* 0x000000080b0d7220 */ /* 0x0c0fe20000410000 */
[----:B------:R-:W-:Y:S01]  /*43a0*/  LOP3.LUT R9, R58, 0xffff0000, RZ, 0xc0, !PT ;  /* 0xffff00003a097812 */ /* 0x000fe200078ec0ff */
[----:B------:R-:W-:Y:S01]  /*43b0*/  FMUL.FTZ R11, R11, R7 ;  /* 0x000000070b0b7220 */ /* 0x000fe20000410000 */
[----:B------:R-:W-:Y:S01]  /*43c0*/  LOP3.LUT R47, R47, 0xffff0000, RZ, 0xc0, !PT ;  /* 0xffff00002f2f7812 */ /* 0x000fe200078ec0ff */
[----:B------:R-:W-:Y:S01]  /*43d0*/  FFMA.FTZ R63, R10, R63, R15 ;  /* 0x0000003f0a3f7223 */ /* 0x000fe2000001000f */
[----:B------:R-:W-:Y:S01]  /*43e0*/  LOP3.LUT R12, R12, 0xffff0000, RZ, 0xc0, !PT ;  /* 0xffff00000c0c7812 */ /* 0x000fe200078ec0ff */
[----:B------:R-:W-:Y:S01]  /*43f0*/  FMUL.FTZ R15, R28, R9 ;  /* 0x000000091c0f7220 */ /* 0x000fe20000410000 */
[----:B------:R-:W-:Y:S01]  /*4400*/  FFMA.FTZ R11, R6, R8, R11 ;  /* 0x00000008060b7223 */ /* 0x000fe2000001000b */
[----:B------:R-:W-:Y:S01]  /*4410*/  FMUL.FTZ R29, R28, R47 ;  /* 0x0000002f1c1d7220 */ /* 0x000fe20000410000 */
[----:B------:R-:W-:Y:S01]  /*4420*/  FFMA.FTZ R13, R6, R7, -R13 ;  /* 0x00000007060d7223 */ /* 0x000fe2000001080d */
[C---:B------:R-:W-:Y:S01]  /*4430*/  IMAD.U32 R8, R61.reuse, 0x10000, RZ ;  /* 0x000100003d087824 */ /* 0x040fe200078e00ff */
[----:B------:R-:W-:Y:S01]  /*4440*/  LOP3.LUT R30, R30, 0xffff0000, RZ, 0xc0, !PT ;  /* 0xffff00001e1e7812 */ /* 0x000fe200078ec0ff */
[----:B------:R-:W-:Y:S01]  /*4450*/  IMAD.U32 R6, R54, 0x10000, RZ ;  /* 0x0001000036067824 */ /* 0x000fe200078e00ff */
[----:B------:R-:W-:Y:S01]  /*4460*/  LOP3.LUT R61, R61, 0xffff0000, RZ, 0xc0, !PT ;  /* 0xffff00003d3d7812 */ /* 0x000fe200078ec0ff */
[----:B------:R-:W-:Y:S01]  /*4470*/  FFMA.FTZ R10, R12, R47, -R15 ;  /* 0x0000002f0c0a7223 */ /* 0x000fe2000001080f */
[----:B------:R-:W-:Y:S01]  /*4480*/  LOP3.LUT R7, R54, 0xffff0000, RZ, 0xc0, !PT ;  /* 0xffff000036077812 */ /* 0x000fe200078ec0ff */
[----:B------:R-:W-:Y:S01]  /*4490*/  FFMA.FTZ R12, R12, R9, R29 ;  /* 0x000000090c0c7223 */ /* 0x000fe2000001001d */
[C---:B------:R-:W-:Y:S01]  /*44a0*/  FMUL.FTZ R9, R5.reuse, R8 ;  /* 0x0000000805097220 */ /* 0x040fe20000410000 */
[----:B------:R-:W-:Y:S01]  /*44b0*/  LOP3.LUT R14, R14, 0xffff0000, RZ, 0xc0, !PT ;  /* 0xffff00000e0e7812 */ /* 0x000fe200078ec0ff */
        /* <DEDUP_REMOVED lines=17> */
.L_x_6630:
[----:B------:R-:W-:Y:S05]  /*45d0*/  BSYNC B1 ;  /* 0x0000000000017941 */ /* 0x000fea0003800000 */
.L_x_6629:
[----:B-1----:R4:W-:Y:S01]  /*45e0*/  STG.E.128 desc[UR44][R42.64], R12 ;  /* 0x0000000c2a007986 */ /* 0x0029e2000c101d2c */
[----:B------:R-:W-:-:S13]  /*45f0*/  ISETP.GE.AND P0, PT, R59, R57, PT ;  /* 0x000000393b00720c */ /* 0x000fda0003f06270 */
[----:B------:R-:W-:Y:S05]  /*4600*/  @P0 BRA `(.L_x_6619) ;  /* 0x0000000000a40947 */ /* 0x000fea0003800000 */
[----:B------:R-:W-:Y:S02]  /*4610*/  IMAD R4, R55, R36, RZ ;  /* 0x0000002437047224 */ /* 0x000fe400078e02ff */
[----:B------:R-:W-:Y:S02]  /*4620*/  IMAD.MOV.U32 R35, RZ, RZ, R51 ;  /* 0x000000ffff237224 */ /* 0x000fe400078e0033 */
[-C--:B------:R-:W-:Y:S01]  /*4630*/  IMAD R5, R49, R53.reuse, R4 ;  /* 0x0000003531057224 */ /* 0x080fe200078e0204 */
[----:B------:R-:W-:Y:S01]  /*4640*/  SHF.R.S32.HI R4, RZ, 0x1f, R59 ;  /* 0x0000001fff047819 */ /* 0x000fe2000001143b */
[----:B------:R-:W-:-:S04]  /*4650*/  IMAD.WIDE.U32 R34, R36, R53, R34 ;  /* 0x0000003524227225 */ /* 0x000fc800078e0022 */
[----:B------:R-:W-:Y:S01]  /*4660*/  IMAD.IADD R5, R35, 0x1, R5 ;  /* 0x0000000123057824 */ /* 0x000fe200078e0205 */
[----:B------:R-:W-:-:S04]  /*4670*/  IADD3 R34, P0, P5, R18, R34, R59 ;  /* 0x0000002212227210 */ /* 0x000fc80007d1e03b */
[----:B------:R-:W-:Y:S02]  /*4680*/  IADD3.X R4, R39, R5, R4, P0, P5 ;  /* 0x0000000527047210 */ /* 0x000fe400007ea404 */
[----:B------:R-:W-:-:S04]  /*4690*/  LEA R40, P0, R34, R40, 0x1 ;  /* 0x0000002822287211 */ /* 0x000fc800078008ff */
[----:B------:R-:W-:-:S05]  /*46a0*/  LEA.HI.X R41, R34, R41, R4, 0x1, P0 ;  /* 0x0000002922297211 */ /* 0x000fca00000f0c04 */
[----:B---3--:R1:W-:Y:S01]  /*46b0*/  STG.E.128 desc[UR44][R40.64], R28 ;  /* 0x0000001c28007986 */ /* 0x0083e2000c101d2c */
[----:B------:R-:W-:Y:S05]  /*46c0*/  BRA `(.L_x_6619) ;  /* 0x0000000000747947 */ /* 0x000fea0003800000 */
.L_x_6612:
[----:B------:R-:W-:-:S06]  /*46d0*/  UISETP.NE.AND UP0, UPT, UR39, URZ, UPT ;  /* 0x0000003f2700728c */ /* 0x000fcc000bf05270 */
[----:B------:R-:W-:-:S13]  /*46e0*/  PLOP3.LUT P4, PT, PT, PT, UP0, 0x80, 0x0 ;  /* 0x000000000000781c */ /* 0x000fda0003f8f008 */
[----:B------:R-:W-:Y:S05]  /*46f0*/  @P4 BRA `(.L_x_6631) ;  /* 0x0000000000044947 */ /* 0x000fea0003800000 */
[----:B------:R-:W-:Y:S01]  /*4700*/  BPT.TRAP 0x1 ;  /* 0x000000040000795c */ /* 0x000fe20000300000 */
.L_x_6631:
        /* <DEDUP_REMOVED lines=8> */
.L_x_7028:
[----:B------:R-:W-:Y:S05]  /*4790*/  BSYNC B1 ;  /* 0x0000000000017941 */ /* 0x000fea0003800000 */
.L_x_6632:
[----:B------:R-:W-:Y:S05]  /*47a0*/  @P3 BRA `(.L_x_6619) ;  /* 0x00000000003c3947 */ /* 0x000fea0003800000 */
[----:B------:R-:W-:Y:S01]  /*47b0*/  VIADD R4, R22, 0x20 ;  /* 0x0000002016047836 */ /* 0x000fe20000000000 */
[----:B------:R-:W-:Y:S01]  /*47c0*/  ULDC UR4, c[0x0][0x2f4] ;  /* 0x0000bd0000047ab9 */ /* 0x000fe20000000800 */
[----:B------:R-:W-:-:S03]  /*47d0*/  PLOP3.LUT P6, PT, PT, PT, PT, 0x8, 0x0 ;  /* 0x000000000000781c */ /* 0x000fc60003fce170 */
[----:B------:R-:W-:-:S13]  /*47e0*/  ISETP.GE.AND P0, PT, R4, UR4, PT ;  /* 0x0000000404007c0c */ /* 0x000fda000bf06270 */
[----:B------:R-:W-:Y:S01]  /*47f0*/  @!P0 LOP3.LUT P5, RZ, R157, 0x4, RZ, 0xc0, !PT ;  /* 0x000000049dff8812 */ /* 0x000fe200078ac0ff */
[----:B------:R-:W-:-:S03]  /*4800*/  @!P0 VIADD R4, R46, 0x20 ;  /* 0x000000202e048836 */ /* 0x000fc60000000000 */
[----:B------:R-:W-:Y:S02]  /*4810*/  @!P0 PLOP3.LUT P6, PT, P5, PT, PT, 0x80, 0x0 ;  /* 0x000000000000881c */ /* 0x000fe40002fcf070 */
[----:B------:R-:W-:-:S11]  /*4820*/  ISETP.GE.AND P5, PT, R22, UR4, PT ;  /* 0x0000000416007c0c */ /* 0x000fd6000bfa6270 */
[----:B------:R-:W-:-:S04]  /*4830*/  @P6 VIADD R4, R46, 0xffffffe0 ;  /* 0xffffffe02e046836 */ /* 0x000fc80000000000 */
[----:B------:R-:W-:Y:S02]  /*4840*/  @!P0 IMAD.IADD R47, R47, 0x1, R4 ;  /* 0x000000012f2f8824 */ /* 0x000fe400078e0204 */
[----:B------:R-:W1:Y:S02]  /*4850*/  @!P5 LDS.128 R4, [R42+0x22400] ;  /* 0x022400002a04d984 */ /* 0x000e640000000c00 */
[----:B------:R-:W-:-:S06]  /*4860*/  @!P0 IMAD R8, R47, 0x2, R2 ;  /* 0x000000022f088824 */ /* 0x000fcc00078e0202 */
[----:B------:R-:W2:Y:S04]  /*4870*/  @!P0 LDS.128 R8, [R8+0x22400] ;  /* 0x0224000008088984 */ /* 0x000ea80000000c00 */
[----:B-1----:R1:W-:Y:S04]  /*4880*/  @!P5 STG.E.128 desc[UR44][R12.64], R4 ;  /* 0x000000040c00d986 */ /* 0x0023e8000c101d2c */
[----:B--2---:R1:W-:Y:S02]  /*4890*/  @!P0 STG.E.128 desc[UR44][R12.64+0x40], R8 ;  /* 0x000040080c008986 */ /* 0x0043e4000c101d2c */
.L_x_6619:
[----:B------:R-:W-:Y:S05]  /*48a0*/  BSYNC B0 ;  /* 0x0000000000007941 */ /* 0x000fea0003800000 */
.L_x_6611:
[----:B-1----:R-:W1:Y:S01]  /*48b0*/  S2R R5, SR_TID.X ;  /* 0x0000000000057919 */ /* 0x002e620000002100 */
[----:B------:R-:W-:Y:S01]  /*48c0*/  @!PT LDS RZ, [RZ] ;  /* 0x00000000fffff984 */ /* 0x000fe20000000800 */
[----:B------:R-:W-:Y:S01]  /*48d0*/  @!PT LDS RZ, [RZ] ;  /* 0x00000000fffff984 */ /* 0x000fe20000000800 */
[----:B------:R-:W-:Y:S01]  /*48e0*/  @!PT LDS RZ, [RZ] ;  /* 0x00000000fffff984 */ /* 0x000fe20000000800 */
[----:B------:R-:W-:Y:S01]  /*48f0*/  @!PT LDS RZ, [RZ] ;  /* 0x00000000fffff984 */ /* 0x000fe20000000800 */
[----:B------:R0:W-:Y:S06]  /*4900*/  MEMBAR.ALL.CTA ;  /* 0x0000000000007992 */ /* 0x0001ec0000008000 */
[----:B0-----:R-:W0:Y:S01]  /*4910*/  FENCE.VIEW.ASYNC.S ;  /* 0x00000000000073c6 */ /* 0x001e220000000000 */
[----:B------:R-:W-:Y:S05]  /*4920*/  WARPSYNC.ALL ;  /* 0x0000000000007948 */ /* 0x000fea0003800000 */
[----:B------:R-:W-:Y:S01]  /*4930*/  BSSY B0, `(.L_x_6634) ;  /* 0x000000b000007945 */ /* 0x000fe20003800000 */
[----:B-1----:R-:W-:-:S02]  /*4940*/  LOP3.LUT R4, R5, 0x7f, RZ, 0xc0, !PT ;  /* 0x0000007f05047812 */ /* 0x002fc400078ec0ff */
[----:B------:R-:W-:Y:S02]  /*4950*/  SHF.R.U32.HI R5, RZ, 0x7, R5 ;  /* 0x00000007ff057819 */ /* 0x000fe40000011605 */
[----:B------:R-:W-:-:S03]  /*4960*/  ISETP.NE.AND P0, PT, R4, RZ, PT ;  /* 0x000000ff0400720c */ /* 0x000fc60003f05270 */
[----:B------:R-:W-:-:S10]  /*4970*/  VIADD R40, R5, 0x8 ;  /* 0x0000000805287836 */ /* 0x000fd40000000000 */
[----:B------:R-:W-:-:S05]  /*4980*/  @!P0 VIADD R4, R45, 0x388a0 ;  /* 0x000388a02d048836 */ /* 0x000fca0000000000 */
[----:B------:R-:W-:Y:S01]  /*4990*/  @!P0 PRMT R4, RZ, 0x654, R4 ;  /* 0x00000654ff048816 */ /* 0x000fe20000000004 */
[----:B0-----:R0:W-:Y:S06]  /*49a0*/  BAR.SYNC.DEFER_BLOCKING R40, 0x80 ;  /* 0x000200280000751d */ /* 0x0011ec0000010000 */
[----:B------:R0:W-:Y:S01]  /*49b0*/  @!P0 SYNCS.ARRIVE.TRANS64.RED.A1T0 RZ, [R4+URZ], RZ ;  /* 0x000000ff04ff89a7 */ /* 0x0001e2000810043f */
[----:B------:R-:W-:Y:S05]  /*49c0*/  @P4 BRA `(.L_x_6635) ;  /* 0x0000000000044947 */ /* 0x000fea0003800000 */
[----:B------:R-:W-:Y:S01]  /*49d0*/  BPT.TRAP 0x1 ;  /* 0x000000040000795c */ /* 0x000fe20000300000 */
.L_x_6635:
[----:B------:R-:W-:Y:S05]  /*49e0*/  BSYNC B0 ;  /* 0x0000000000007941 */ /* 0x000fea0003800000 */
.L_x_6634:
[----:B------:R-:W1:Y:S01]  /*49f0*/  SYNCS.PHASECHK.TRANS64.TRYWAIT P4, [R45+URZ+0x388b0], R48 ;  /* 0x0388b0302d0075a7 */ /* 0x000e62000808017f */
[----:B------:R-:W-:Y:S04]  /*4a00*/  BSSY B0, `(.L_x_6636) ;  /* 0x0000002000007945 */ /* 0x000fe80003800000 */
[----:B-1----:R-:W-:Y:S05]  /*4a10*/  @!P4 BRA `(.L_x_6637) ;  /* 0x000003d400a8c947 */ /* 0x002fea0003800000 */
.L_x_7029:
[----:B------:R-:W-:Y:S05]  /*4a20*/  BSYNC B0 ;  /* 0x0000000000007941 */ /* 0x000fea0003800000 */
.L_x_6636:
[----:B------:R-:W-:Y:S01]  /*4a30*/  BSSY B0, `(.L_x_6638) ;  /* 0x0000053000007945 */ /* 0x000fe20003800000 */
[----:B------:R-:W-:-:S03]  /*4a40*/  IMAD R9, R153, 0x8000, R46 ;  /* 0x0000800099097824 */ /* 0x000fc600078e022e */
[----:B------:R-:W-:Y:S05]  /*4a50*/  @P3 BRA `(.L_x_6639) ;  /* 0x0000000400403947 */ /* 0x000fea0003800000 */
[----:B0-----:R-:W-:Y:S01]  /*4a60*/  VIADD R4, R22, 0x40 ;  /* 0x0000004016047836 */ /* 0x001fe20000000000 */
[----:B------:R-:W-:Y:S01]  /*4a70*/  LOP3.LUT P4, RZ, R157, 0x4, RZ, 0xc0, !PT ;  /* 0x000000049dff7812 */ /* 0x000fe2000788c0ff */
[----:B------:R-:W-:Y:S01]  /*4a80*/  IMAD.WIDE R6, R36, 0x40, R20 ;  /* 0x0000004024067825 */ /* 0x000fe200078e0214 */
[----:B------:R-:W-:Y:S01]  /*4a90*/  ULDC UR4, c[0x0][0x320] ;  /* 0x0000c80000047ab9 */ /* 0x000fe20000000800 */
[----:B------:R-:W-:Y:S01]  /*4aa0*/  ULDC.64 UR6, c[0x0][0x328] ;  /* 0x0000ca0000067ab9 */ /* 0x000fe20000000a00 */
[----:B------:R-:W-:Y:S01]  /*4ab0*/  ISETP.GE.AND P6, PT, R4, UR4, PT ;  /* 0x0000000404007c0c */ /* 0x000fe2000bfc6270 */
[----:B------:R-:W-:Y:S01]  /*4ac0*/  IMAD R7, R7, UR6, RZ ;  /* 0x0000000607077c24 */ /* 0x000fe2000f8e02ff */
[----:B------:R-:W-:Y:S01]  /*4ad0*/  ISETP.GE.AND P5, PT, R22, UR4, PT ;  /* 0x0000000416007c0c */ /* 0x000fe2000bfa6270 */
[----:B------:R-:W-:Y:S02]  /*4ae0*/  IMAD.MOV.U32 R4, RZ, RZ, R26 ;  /* 0x000000ffff047224 */ /* 0x000fe400078e001a */
[----:B------:R-:W-:-:S02]  /*4af0*/  IMAD.MOV.U32 R5, RZ, RZ, R44 ;  /* 0x000000ffff057224 */ /* 0x000fc400078e002c */
[C---:B------:R-:W-:Y:S02]  /*4b00*/  IMAD R7, R6.reuse, UR7, R7 ;  /* 0x0000000706077c24 */ /* 0x040fe4000f8e0207 */
[----:B------:R-:W-:Y:S01]  /*4b10*/  IMAD.WIDE.U32 R4, R6, UR6, R4 ;  /* 0x0000000606047c25 */ /* 0x000fe2000f8e0004 */
[----:B------:R-:W-:-:S03]  /*4b20*/  ULDC.64 UR6, c[0x0][0x318] ;  /* 0x0000c60000067ab9 */ /* 0x000fc60000000a00 */
[C---:B------:R-:W-:Y:S02]  /*4b30*/  VIADD R41, R9.reuse, 0x20 ;  /* 0x0000002009297836 */ /* 0x040fe40000000000 */
[----:B------:R-:W-:Y:S01]  /*4b40*/  @P4 VIADD R41, R9, 0xffffffe0 ;  /* 0xffffffe009294836 */ /* 0x000fe20000000000 */
[----:B------:R-:W-:Y:S01]  /*4b50*/  LEA R34, P4, R4, UR6, 0x1 ;  /* 0x0000000604227c11 */ /* 0x000fe2000f8808ff */
[----:B------:R-:W-:Y:S02]  /*4b60*/  IMAD.IADD R5, R5, 0x1, R7 ;  /* 0x0000000105057824 */ /* 0x000fe400078e0207 */
[C---:B------:R-:W-:Y:S02]  /*4b70*/  VIADD R8, R22.reuse, 0x80 ;  /* 0x0000008016087836 */ /* 0x040fe40000000000 */
[----:B------:R-:W-:Y:S01]  /*4b80*/  VIADD R6, R22, 0xc0 ;  /* 0x000000c016067836 */ /* 0x000fe20000000000 */
[----:B------:R-:W-:Y:S01]  /*4b90*/  LEA.HI.X R35, R4, UR7, R5, 0x1, P4 ;  /* 0x0000000704237c11 */ /* 0x000fe2000a0f0c05 */
[----:B------:R-:W-:Y:S01]  /*4ba0*/  IMAD R46, R9, 0x2, R2 ;  /* 0x00000002092e7824 */ /* 0x000fe200078e0202 */
[----:B------:R-:W-:Y:S01]  /*4bb0*/  ISETP.GE.AND P3, PT, R8, UR4, PT ;  /* 0x0000000408007c0c */ /* 0x000fe2000bf66270 */
[----:B----4-:R-:W-:Y:S01]  /*4bc0*/  VIADD R42, R22, 0x100 ;  /* 0x00000100162a7836 */ /* 0x010fe20000000000 */
[----:B------:R-:W-:Y:S01]  /*4bd0*/  ISETP.GE.AND P4, PT, R6, UR4, PT ;  /* 0x0000000406007c0c */ /* 0x000fe2000bf86270 */
[----:B------:R-:W-:Y:S01]  /*4be0*/  VIADD R43, R22, 0x140 ;  /* 0x00000140162b7836 */ /* 0x000fe20000000000 */
[----:B------:R-:W0:Y:S04]  /*4bf0*/  @!P5 LDS.128 R4, [R46+0x400] ;  /* 0x000400002e04d984 */ /* 0x000e280000000c00 */
[----:B------:R-:W4:Y:S05]  /*4c00*/  @!P6 LDS.128 R8, [R46+0x2400] ;  /* 0x002400002e08e984 */ /* 0x000f2a0000000c00 */
[----:B------:R-:W1:Y:S04]  /*4c10*/  @!P3 LDS.128 R12, [R46+0x4400] ;  /* 0x004400002e0cb984 */ /* 0x000e680000000c00 */
[----:B---3--:R-:W3:Y:S04]  /*4c20*/  @!P4 LDS.128 R28, [R46+0x6400] ;  /* 0x006400002e1cc984 */ /* 0x008ee80000000c00 */
[----:B0-----:R-:W-:Y:S01]  /*4c30*/  @!P5 STG.E.128 desc[UR44][R34.64], R4 ;  /* 0x000000042200d986 */ /* 0x001fe2000c101d2c */
[----:B------:R-:W-:Y:S01]  /*4c40*/  ISETP.GE.AND P5, PT, R42, UR4, PT ;  /* 0x000000042a007c0c */ /* 0x000fe2000bfa6270 */
[----:B------:R-:W-:-:S02]  /*4c50*/  VIADD R42, R22, 0x180 ;  /* 0x00000180162a7836 */ /* 0x000fc40000000000 */
[----:B----4-:R-:W-:Y:S01]  /*4c60*/  @!P6 STG.E.128 desc[UR44][R34.64+0x80], R8 ;  /* 0x000080082200e986 */ /* 0x010fe2000c101d2c */
[----:B------:R-:W-:Y:S01]  /*4c70*/  ISETP.GE.AND P6, PT, R43, UR4, PT ;  /* 0x000000042b007c0c */ /* 0x000fe2000bfc6270 */
[----:B------:R-:W-:Y:S02]  /*4c80*/  VIADD R43, R22, 0x1c0 ;  /* 0x000001c0162b7836 */ /* 0x000fe40000000000 */
[----:B-1----:R-:W-:Y:S01]  /*4c90*/  @!P3 STG.E.128 desc[UR44][R34.64+0x100], R12 ;  /* 0x0001000c2200b986 */ /* 0x002fe2000c101d2c */
[----:B------:R-:W-:Y:S01]  /*4ca0*/  ISETP.GE.AND P3, PT, R42, UR4, PT ;  /* 0x000000042a007c0c */ /* 0x000fe2000bf66270 */
[C---:B------:R-:W-:Y:S02]  /*4cb0*/  VIADD R42, R22.reuse, 0x60 ;  /* 0x00000060162a7836 */ /* 0x040fe40000000000 */
[----:B---3--:R-:W-:Y:S01]  /*4cc0*/  @!P4 STG.E.128 desc[UR44][R34.64+0x180], R28 ;  /* 0x0001801c2200c986 */ /* 0x008fe2000c101d2c */
[----:B------:R-:W-:Y:S01]  /*4cd0*/  ISETP.GE.AND P4, PT, R43, UR4, PT ;  /* 0x000000042b007c0c */ /* 0x000fe2000bf86270 */
[----:B------:R-:W-:-:S02]  /*4ce0*/  VIADD R43, R22, 0x20 ;  /* 0x00000020162b7836 */ /* 0x000fc40000000000 */
[----:B------:R-:W0:Y:S04]  /*4cf0*/  @!P5 LDS.128 R4, [R46+0x8400] ;  /* 0x008400002e04d984 */ /* 0x000e280000000c00 */
[----:B------:R-:W1:Y:S04]  /*4d00*/  @!P6 LDS.128 R8, [R46+0xa400] ;  /* 0x00a400002e08e984 */ /* 0x000e680000000c00 */
[----:B------:R-:W3:Y:S04]  /*4d10*/  @!P3 LDS.128 R12, [R46+0xc400] ;  /* 0x00c400002e0cb984 */ /* 0x000ee80000000c00 */
[----:B------:R-:W4:Y:S04]  /*4d20*/  @!P4 LDS.128 R28, [R46+0xe400] ;  /* 0x00e400002e1cc984 */ /* 0x000f280000000c00 */
[----:B0-----:R-:W-:Y:S01]  /*4d30*/  @!P5 STG.E.128 desc[UR44][R34.64+0x200], R4 ;  /* 0x000200042200d986 */ /* 0x001fe2000c101d2c */
[----:B------:R-:W-:Y:S01]  /*4d40*/  ISETP.GE.AND P5, PT, R43, UR4, PT ;  /* 0x000000042b007c0c */ /* 0x000fe2000bfa6270 */
[----:B------:R-:W-:-:S02]  /*4d50*/  VIADD R43, R22, 0xa0 ;  /* 0x000000a0162b7836 */ /* 0x000fc40000000000 */
[----:B-1----:R-:W-:Y:S01]  /*4d60*/  @!P6 STG.E.128 desc[UR44][R34.64+0x280], R8 ;  /* 0x000280082200e986 */ /* 0x002fe2000c101d2c */
[----:B------:R-:W-:Y:S01]  /*4d70*/  ISETP.GE.AND P6, PT, R42, UR4, PT ;  /* 0x000000042a007c0c */ /* 0x000fe2000bfc6270 */
[----:B------:R-:W-:Y:S02]  /*4d80*/  VIADD R42, R22, 0xe0 ;  /* 0x000000e0162a7836 */ /* 0x000fe40000000000 */
[----:B---3--:R-:W-:Y:S01]  /*4d90*/  @!P3 STG.E.128 desc[UR44][R34.64+0x300], R12 ;  /* 0x0003000c2200b986 */ /* 0x008fe2000c101d2c */
[----:B------:R-:W-:Y:S01]  /*4da0*/  ISETP.GE.AND P3, PT, R43, UR4, PT ;  /* 0x000000042b007c0c */ /* 0x000fe2000bf66270 */
[----:B------:R-:W-:Y:S02]  /*4db0*/  IMAD R43, R41, 0x2, R2 ;  /* 0x00000002292b7824 */ /* 0x000fe400078e0202 */
[----:B----4-:R-:W-:Y:S01]  /*4dc0*/  @!P4 STG.E.128 desc[UR44][R34.64+0x380], R28 ;  /* 0x0003801c2200c986 */ /* 0x010fe2000c101d2c */
[----:B------:R-:W-:Y:S01]  /*4dd0*/  ISETP.GE.AND P4, PT, R42, UR4, PT ;  /* 0x000000042a007c0c */ /* 0x000fe2000bf86270 */
[----:B------:R-:W-:-:S02]  /*4de0*/  VIADD R41, R22, 0x120 ;  /* 0x0000012016297836 */ /* 0x000fc40000000000 */
[----:B------:R-:W0:Y:S01]  /*4df0*/  @!P5 LDS.128 R4, [R43+0x400] ;  /* 0x000400002b04d984 */ /* 0x000e220000000c00 */
[----:B------:R-:W-:-:S03]  /*4e00*/  VIADD R42, R22, 0x160 ;  /* 0x00000160162a7836 */ /* 0x000fc60000000000 */
        /* <DEDUP_REMOVED lines=10> */
[----:B------:R-:W-:-:S03]  /*4eb0*/  ISETP.GE.AND P3, PT, R41, UR4, PT ;  /* 0x0000000429007c0c */ /* 0x000fc6000bf66270 */
[----:B----4-:R-:W-:Y:S01]  /*4ec0*/  @!P4 STG.E.128 desc[UR44][R34.64+0x1c0], R28 ;  /* 0x0001c01c2200c986 */ /* 0x010fe2000c101d2c */
[----:B------:R-:W-:-:S03]  /*4ed0*/  ISETP.GE.AND P4, PT, R42, UR4, PT ;  /* 0x000000042a007c0c */ /* 0x000fc6000bf86270 */
[----:B------:R-:W0:Y:S04]  /*4ee0*/  @!P5 LDS.128 R4, [R43+0x8400] ;  /* 0x008400002b04d984 */ /* 0x000e280000000c00 */
[----:B------:R-:W1:Y:S04]  /*4ef0*/  @!P6 LDS.128 R8, [R43+0xa400] ;  /* 0x00a400002b08e984 */ /* 0x000e680000000c00 */
[----:B------:R-:W3:Y:S04]  /*4f00*/  @!P3 LDS.128 R12, [R43+0xc400] ;  /* 0x00c400002b0cb984 */ /* 0x000ee80000000c00 */
[----:B------:R-:W4:Y:S04]  /*4f10*/  @!P4 LDS.128 R28, [R43+0xe400] ;  /* 0x00e400002b1cc984 */ /* 0x000f280000000c00 */
[----:B0-----:R0:W-:Y:S04]  /*4f20*/  @!P5 STG.E.128 desc[UR44][R34.64+0x240], R4 ;  /* 0x000240042200d986 */ /* 0x0011e8000c101d2c */
[----:B-1----:R0:W-:Y:S04]  /*4f30*/  @!P6 STG.E.128 desc[UR44][R34.64+0x2c0], R8 ;  /* 0x0002c0082200e986 */ /* 0x0021e8000c101d2c */
[----:B---3--:R0:W-:Y:S04]  /*4f40*/  @!P3 STG.E.128 desc[UR44][R34.64+0x340], R12 ;  /* 0x0003400c2200b986 */ /* 0x0081e8000c101d2c */
[----:B----4-:R0:W-:Y:S02]  /*4f50*/  @!P4 STG.E.128 desc[UR44][R34.64+0x3c0], R28 ;  /* 0x0003c01c2200c986 */ /* 0x0101e4000c101d2c */
.L_x_6639:
[----:B------:R-:W-:Y:S05]  /*4f60*/  BSYNC B0 ;  /* 0x0000000000007941 */ /* 0x000fea0003800000 */
.L_x_6638:
[----:B------:R-:W-:Y:S01]  /*4f70*/  @!PT LDS RZ, [RZ] ;  /* 0x00000000fffff984 */ /* 0x000fe20000000800 */
[----:B------:R-:W-:Y:S01]  /*4f80*/  @!PT LDS RZ, [RZ] ;  /* 0x00000000fffff984 */ /* 0x000fe20000000800 */
[----:B------:R-:W-:Y:S01]  /*4f90*/  @!PT LDS RZ, [RZ] ;  /* 0x00000000fffff984 */ /* 0x000fe20000000800 */
[----:B------:R-:W-:Y:S01]  /*4fa0*/  @!PT LDS RZ, [RZ] ;  /* 0x00000000fffff984 */ /* 0x000fe20000000800 */
[----:B------:R1:W-:Y:S06]  /*4fb0*/  MEMBAR.ALL.CTA ;  /* 0x0000000000007992 */ /* 0x0003ec0000008000 */
[----:B-1----:R-:W1:Y:S01]  /*4fc0*/  FENCE.VIEW.ASYNC.S ;  /* 0x00000000000073c6 */ /* 0x002e620000000000 */
[----:B------:R-:W-:Y:S02]  /*4fd0*/  VIADD R153, R153, 0x1 ;  /* 0x0000000199997836 */ /* 0x000fe40000000000 */
[----:B------:R-:W-:Y:S01]  /*4fe0*/  @!P0 VIADD R45, R45, 0x388c0 ;  /* 0x000388c02d2d8836 */ /* 0x000fe20000000000 */
[----:B-1----:R1:W-:Y:S02]  /*4ff0*/  BAR.SYNC.DEFER_BLOCKING R40, 0x80 ;  /* 0x000200280000751d */ /* 0x0023e40000010000 */
[----:B------:R-:W-:-:S02]  /*5000*/  ISETP.NE.AND P3, PT, R153, 0x2, PT ;  /* 0x000000029900780c */ /* 0x000fc40003f65270 */
[----:B------:R-:W-:Y:S02]  /*5010*/  @!P0 PRMT R45, RZ, 0x654, R45 ;  /* 0x00000654ff2d8816 */ /* 0x000fe4000000002d */
[----:B0-----:R-:W-:Y:S02]  /*5020*/  SEL R5, RZ, 0x1, P3 ;  /* 0x00000001ff057807 */ /* 0x001fe40001800000 */
[----:B------:R-:W-:Y:S02]  /*5030*/  SEL R153, R153, RZ, P3 ;  /* 0x000000ff99997207 */ /* 0x000fe40001800000 */
[----:B------:R-:W-:Y:S01]  /*5040*/  LOP3.LUT R156, R156, R5, RZ, 0x3c, !PT ;  /* 0x000000059c9c7212 */ /* 0x000fe200078e3cff */
[----:B------:R1:W-:Y:S01]  /*5050*/  @!P0 SYNCS.ARRIVE.TRANS64.RED.A1T0 RZ, [R45+URZ], RZ ;  /* 0x000000ff2dff89a7 */ /* 0x0003e2000810043f */
[----:B------:R-:W-:Y:S01]  /*5060*/  PLOP3.LUT P0, PT, PT, PT, PT, 0x8, 0x0 ;  /* 0x000000000000781c */ /* 0x000fe20003f0e170 */
[----:B------:R-:W-:-:S12]  /*5070*/  @P2 BRA `(.L_x_6640) ;  /* 0xffffffd800942947 */ /* 0x000fd8000383ffff */
.L_x_6606:
[----:B------:R-:W0:Y:S01]  /*5080*/  LDC R0, c[0x0][0xa80] ;  /* 0x0002a000ff007b82 */ /* 0x000e220000000800 */
[----:B------:R0:W-:Y:S01]  /*5090*/  STL.128 [R1+0x200], RZ ;  /* 0x000200ff01007387 */ /* 0x0001e20000100c00 */
[----:B------:R-:W-:Y:S01]  /*50a0*/  BSSY B0, `(.L_x_6641) ;  /* 0x0000027000007945 */ /* 0x000fe20003800000 */
[----:B-1----:R-:W-:Y:S02]  /*50b0*/  IMAD.U32 R40, RZ, RZ, UR37 ;  /* 0x00000025ff287e24 */ /* 0x002fe4000f8e00ff */
[----:B------:R1:W-:Y:S04]  /*50c0*/  STL.128 [R1+0x210], RZ ;  /* 0x000210ff01007387 */ /* 0x0003e80000100c00 */
[----:B------:R1:W-:Y:S04]  /*50d0*/  STL.128 [R1+0x230], RZ ;  /* 0x000230ff01007387 */ /* 0x0003e80000100c00 */
        /* <DEDUP_REMOVED lines=32> */
[----:B------:R-:W-:Y:S05]  /*52e0*/  @P0 BRA `(.L_x_6642) ;  /* 0x0000000000080947 */ /* 0x000fea0003800000 */
[----:B------:R-:W0:Y:S02]  /*52f0*/  FENCE.VIEW.ASYNC.G ;  /* 0x00000000000073c6 */ /* 0x000e240000000100 */
[----:B0-----:R-:W-:Y:S06]  /*5300*/  BAR.ARV 0xc, 0x180 ;  /* 0x0306000000007b1d */ /* 0x001fec0000002000 */
.L_x_6642:
[----:B------:R-:W-:Y:S05]  /*5310*/  BSYNC B0 ;  /* 0x0000000000007941 */ /* 0x000fea0003800000 */
.L_x_6641:
[----:B------:R-:W-:Y:S01]  /*5320*/  UISETP.NE.AND UP0, UPT, UR39, 0x1, UPT ;  /* 0x000000012700788c */ /* 0x000fe2000bf05270 */
[----:B------:R-:W-:Y:S01]  /*5330*/  IMAD.U32 R18, RZ, RZ, UR37 ;  /* 0x00000025ff127e24 */ /* 0x000fe2000f8e00ff */
[----:B------:R-:W-:Y:S01]  /*5340*/  IADD3 R40, P0, R40, 0x200, RZ ;  /* 0x0000020028287810 */ /* 0x000fe20007f1e0ff */
[----:B------:R-:W-:Y:S03]  /*5350*/  BSSY B7, `(.L_x_6643) ;  /* 0x0002ce0000077945 */ /* 0x000fe60003800000 */
[----:B------:R-:W-:Y:S01]  /*5360*/  PLOP3.LUT P2, PT, PT, PT, UP0, 0x80, 0x0 ;  /* 0x000000000000781c */ /* 0x000fe20003f4f008 */
[----:B------:R-:W-:Y:S01]  /*5370*/  IMAD.X R39, RZ, RZ, UR36, P0 ;  /* 0x00000024ff277e24 */ /* 0x000fe200080e06ff */
[----:B------:R-:W-:-:S05]  /*5380*/  IADD3 R18, P1, R18, 0x230, RZ ;  /* 0x0000023012127810 */ /* 0x000fca0007f3e0ff */
[----:B------:R-:W-:-:S06]  /*5390*/  IMAD.X R19, RZ, RZ, UR36, P1 ;  /* 0x00000024ff137e24 */ /* 0x000fcc00088e06ff */
[----:B------:R-:W-:Y:S05]  /*53a0*/  @!P2 BRA `(.L_x_6644) ;  /* 0x0000008000a8a947 */ /* 0x000fea0003800000 */
[----:B-1----:R-:W0:Y:S08]  /*53b0*/  LDC R0, c[0x0][0x448] ;  /* 0x00011200ff007b82 */ /* 0x002e300000000800 */
[----:B------:R-:W1:Y:S01]  /*53c0*/  LDC.64 R4, c[0x0][0xad8] ;  /* 0x0002b600ff047b82 */ /* 0x000e620000000a00 */
[----:B0-----:R-:W-:Y:S01]  /*53d0*/  ISETP.NE.AND P1, PT, R0, 0x1, PT ;  /* 0x000000010000780c */ /* 0x001fe20003f25270 */
[----:B------:R-:W-:Y:S01]  /*53e0*/  VIADD R0, R164, 0x3f ;  /* 0x0000003fa4007836 */ /* 0x000fe20000000000 */
[----:B-1----:R-:W-:-:S11]  /*53f0*/  ISETP.GE.AND P2, PT, R5, 0x1, PT ;  /* 0x000000010500780c */ /* 0x002fd60003f46270 */
        /* <DEDUP_REMOVED lines=18> */
.L_x_6647:
[----:B------:R-:W-:-:S13]  /*5520*/  ISETP.NE.AND P0, PT, R5, 0x1, PT ;  /* 0x000000010500780c */ /* 0x000fda0003f05270 */
[----:B------:R-:W0:Y:S02]  /*5530*/  @P0 LDC.64 R6, c[0x0][0xae0] ;  /* 0x0002b800ff060b82 */ /* 0x000e240000000a00 */
[----:B0-----:R-:W-:-:S05]  /*5540*/  @P0 IMAD.HI.U32 R6, R0, R6, RZ ;  /* 0x0000000600060227 */ /* 0x001fca00078e00ff */
[----:B------:R-:W-:-:S07]  /*5550*/  @P0 SHF.R.U32.HI R0, RZ, R7, R6 ;  /* 0x00000007ff000219 */ /* 0x000fce0000011606 */
.L_x_6648:
[----:B------:R-:W-:Y:S05]  /*5560*/  BSYNC B0 ;  /* 0x0000000000007941 */ /* 0x000fea0003800000 */
.L_x_6646:
[----:B------:R-:W-:-:S05]  /*5570*/  IMAD R3, R0, R5, R5 ;  /* 0x0000000500037224 */ /* 0x000fca00078e0205 */
[----:B------:R-:W-:-:S07]  /*5580*/  VIMNMX R4, R4, R3, PT ;  /* 0x0000000304047248 */ /* 0x000fce0003fe0100 */
.L_x_6645:
[----:B------:R-:W0:Y:S01]  /*5590*/  @P1 LDC R7, c[0x0][0x44c] ;  /* 0x00011300ff071b82 */ /* 0x000e220000000800 */
[----:B------:R-:W-:Y:S01]  /*55a0*/  VIADD R4, R4, 0x3f ;  /* 0x0000003f04047836 */ /* 0x000fe20000000000 */
[----:B------:R-:W-:-:S04]  /*55b0*/  ULDC UR4, c[0x0][0xad4] ;  /* 0x0002b50000047ab9 */ /* 0x000fc80000000800 */
        /* <DEDUP_REMOVED lines=8> */
[----:B----4-:R-:W-:-:S03]  /*5640*/  VIMNMX R12, R33, R0, PT ;  /* 0x00000000210c7248 */ /* 0x010fc60003fe0100 */
        /* <DEDUP_REMOVED lines=12> */
.L_x_6651:
[----:B------:R-:W-:-:S13]  /*5710*/  ISETP.NE.AND P0, PT, R5, 0x1, PT ;  /* 0x000000010500780c */ /* 0x000fda0003f05270 */
[----:B------:R-:W0:Y:S02]  /*5720*/  @P0 LDC.64 R6, c[0x0][0xae0] ;  /* 0x0002b800ff060b82 */ /* 0x000e240000000a00 */
[----:B0-----:R-:W-:-:S05]  /*5730*/  @P0 IMAD.HI.U32 R6, R200, R6, RZ ;  /* 0x00000006c8060227 */ /* 0x001fca00078e00ff */
[----:B------:R-:W-:-:S07]  /*5740*/  @P0 SHF.R.U32.HI R200, RZ, R7, R6 ;  /* 0x00000007ffc80219 */ /* 0x000fce0000011606 */
.L_x_6652:
[----:B------:R-:W-:Y:S05]  /*5750*/  BSYNC B0 ;  /* 0x0000000000007941 */ /* 0x000fea0003800000 */
.L_x_6650:
[----:B------:R-:W-:-:S05]  /*5760*/  IMAD R5, R200, R5, RZ ;  /* 0x00000005c8057224 */ /* 0x000fca00078e02ff */
[----:B------:R-:W-:-:S07]  /*5770*/  VIMNMX R0, R0, R5, !PT ;  /* 0x0000000500007248 */ /* 0x000fce0007fe0100 */
.L_x_6649:
[----:B------:R-:W-:Y:S01]  /*5780*/  SHF.R.S32.HI R3, RZ, 0x1f, R0 ;  /* 0x0000001fff037819 */ /* 0x000fe20000011400 */
[----:B------:R-:W-:Y:S03]  /*5790*/  BSSY B0, `(.L_x_6653) ;  /* 0x0000026000007945 */ /* 0x000fe60003800000 */
[----:B------:R-:W-:-:S04]  /*57a0*/  LEA.HI R3, R3, R0, RZ, 0x6 ;  /* 0x0000000003037211 */ /* 0x000fc800078f30ff */
        /* <DEDUP_REMOVED lines=36> */
.L_x_6654:
[----:B------:R-:W-:Y:S05]  /*59f0*/  BSYNC B0 ;  /* 0x0000000000007941 */ /* 0x000fea0003800000 */
.L_x_6653:
[----:B------:R-:W-:Y:S01]  /*5a00*/  IMAD R0, R194, R3, R9 ;  /* 0x00000003c2007224 */ /* 0x000fe200078e0209 */
[----:B------:R-:W-:-:S04]  /*5a10*/  PRMT R4, RZ, 0x7610, R4 ;  /* 0x00007610ff047816 */ /* 0x000fc80000000004 */
[----:B------:R-:W-:-:S04]  /*5a20*/  VIADDMNMX R12, R0, R3, R12, PT ;  /* 0x00000003000c7246 */ /* 0x000fc8000380010c */
[----:B------:R-:W-:-:S13]  /*5a30*/  ISETP.GT.AND P0, PT, R12, R0, PT ;  /* 0x000000000c00720c */ /* 0x000fda0003f04270 */
[----:B------:R-:W-:Y:S05]  /*5a40*/  @!P0 BRA `(.L_x_6655) ;  /* 0x000002c400c08947 */ /* 0x000fea0003800000 */
        /* <DEDUP_REMOVED lines=26> */
[----:B--2---:R-:W2:Y:S04]  /*5bf0*/  LDL R47, [R1+0x27c] ;  /* 0x00027c00012f7983 */ /* 0x004ea80000100800 */
[----:B------:R-:W2:Y:S04]  /*5c00*/  LDL R48, [R1+0x280] ;  /* 0x0002800001307983 */ /* 0x000ea80000100800 */
        /* <DEDUP_REMOVED lines=83> */
[----:B-----5:R-:W2:Y:S04]  /*6140*/  LDL R32, [R1+0x3d4] ;  /* 0x0003d40001207983 */ /* 0x020ea80000100800 */
[----:B---3--:R-:W3:Y:S04]  /*6150*/  LDL R29, [R1+0x3e8] ;  /* 0x0003e800011d7983 */ /* 0x008ee80000100800 */
[----:B------:R-:W3:Y:S04]  /*6160*/  LDL R30, [R1+0x3ec] ;  /* 0x0003ec00011e7983 */ /* 0x000ee80000100800 */
[----:B------:R-:W3:Y:S04]  /*6170*/  LDL R31, [R1+0x3f0] ;  /* 0x0003f000011f7983 */ /* 0x000ee80000100800 */
[----:B------:R-:W3:Y:S04]  /*6180*/  LDL R26, [R1+0x3f8] ;  /* 0x0003f800011a7983 */ /* 0x000ee80000100800 */
[----:B------:R-:W3:Y:S04]  /*6190*/  LDL R27, [R1+0x3fc] ;  /* 0x0003fc00011b7983 */ /* 0x000ee80000100800 */
[----:B------:R-:W3:Y:S04]  /*61a0*/  LDL R28, [R1+0x400] ;  /* 0x00040000011c7983 */ /* 0x000ee80000100800 */
[----:B------:R-:W0:Y:S04]  /*61b0*/  SHFL.IDX PT, R132, R237, RZ, 0x1f ;  /* 0x00001fffed847589 */ /* 0x000e2800000e0000 */
[----:B------:R-:W3:Y:S04]  /*61c0*/  LDL R11, [R1+0x40c] ;  /* 0x00040c00010b7983 */ /* 0x000ee80000100800 */
[----:B------:R-:W3:Y:S04]  /*61d0*/  LDL R13, [R1+0x410] ;  /* 0x00041000010d7983 */ /* 0x000ee80000100800 */
[----:B------:R-:W3:Y:S04]  /*61e0*/  LDL R14, [R1+0x414] ;  /* 0x00041400010e7983 */ /* 0x000ee80000100800 */
[----:B------:R-:W3:Y:S04]  /*61f0*/  LDL R15, [R1+0x418] ;  /* 0x00041800010f7983 */ /* 0x000ee80000100800 */
[----:B------:R-:W3:Y:S01]  /*6200*/  LDL R18, [R1+0x41c] ;  /* 0x00041c0001127983 */ /* 0x000ee20000100800 */
[----:B0-----:R-:W-:-:S03]  /*6210*/  LEA.HI R10, R132, R132, RZ, 0x1 ;  /* 0x00000084840a7211 */ /* 0x001fc600078f08ff */
[----:B------:R-:W3:Y:S01]  /*6220*/  LDL R19, [R1+0x420] ;  /* 0x0004200001137983 */ /* 0x000ee20000100800 */
[----:B------:R-:W-:-:S03]  /*6230*/  LOP3.LUT R10, R10, 0x1fffe, RZ, 0xc0, !PT ;  /* 0x0001fffe0a0a7812 */ /* 0x000fc600078ec0ff */
[----:B------:R-:W3:Y:S02]  /*6240*/  LDL R20, [R1+0x424] ;  /* 0x0004240001147983 */ /* 0x000ee40000100800 */
[----:B------:R-:W-:Y:S02]  /*6250*/  IMAD.IADD R132, R132, 0x1, -R10 ;  /* 0x0000000184847824 */ /* 0x000fe400078e0a0a */
[----:B------:R-:W3:Y:S04]  /*6260*/  LDL R21, [R1+0x428] ;  /* 0x0004280001157983 */ /* 0x000ee80000100800 */
[----:B------:R-:W3:Y:S04]  /*6270*/  LDL R10, [R1+0x408] ;  /* 0x00040800010a7983 */ /* 0x000ee80000100800 */
[----:B----4-:R0:W-:Y:S04]  /*6280*/  STL [R1+0x230], R9 ;  /* 0x0002300901007387 */ /* 0x0101e80000100800 */
[----:B------:R1:W-:Y:S04]  /*6290*/  STL [R1+0x234], R8 ;  /* 0x0002340801007387 */ /* 0x0003e80000100800 */
[----:B0-----:R-:W4:Y:S04]  /*62a0*/  LDL R9, [R1+0x404] ;  /* 0x0004040001097983 */ /* 0x001f280000100800 */
[----:B-1----:R-:W4:Y:S01]  /*62b0*/  LDL R8, [R1+0x42c] ;  /* 0x00042c0001087983 */ /* 0x002f220000100800 */
[----:B------:R-:W-:-:S04]  /*62c0*/  IMAD R132, R132, 0x8000, R2 ;  /* 0x0000800084847824 */ /* 0x000fc800078e0202 */
[----:B------:R-:W-:Y:S01]  /*62d0*/  VIADD R132, R132, 0x400 ;  /* 0x0000040084847836 */ /* 0x000fe20000000000 */
[----:B------:R0:W-:Y:S04]  /*62e0*/  STL [R1+0x248], R34 ;  /* 0x0002482201007387 */ /* 0x0001e80000100800 */
[----:B------:R-:W-:Y:S01]  /*62f0*/  SHF.R.U32.HI R132, RZ, 0x4, R132 ;  /* 0x00000004ff847819 */ /* 0x000fe20000011684 */
[----:B------:R1:W-:Y:S01]  /*6300*/  STL [R1+0x244], R3 ;  /* 0x0002440301007387 */ /* 0x0003e20000100800 */
[----:B0-----:R-:W-:Y:S02]  /*6310*/  VIADD R34, R2, 0x36400 ;  /* 0x0003640002227836 */ /* 0x001fe40000000000 */
[----:B-1----:R-:W-:-:S03]  /*6320*/  LOP3.LUT R3, R132, 0x3fff, RZ, 0xc0, !PT ;  /* 0x00003fff84037812 */ /* 0x002fc600078ec0ff */
[----:B------:R-:W-:Y:S02]  /*6330*/  SHF.R.U32.HI R34, RZ, 0x4, R34 ;  /* 0x00000004ff227819 */ /* 0x000fe40000011622 */
[----:B------:R-:W-:Y:S02]  /*6340*/  LOP3.LUT R3, R3, 0x2000000, RZ, 0xfc, !PT ;  /* 0x0200000003037812 */ /* 0x000fe400078efcff */
[----:B------:R-:W-:Y:S01]  /*6350*/  LOP3.LUT R34, R34, 0x3fff, RZ, 0xc0, !PT ;  /* 0x00003fff22227812 */ /* 0x000fe200078ec0ff */
[----:B------:R0:W-:Y:S04]  /*6360*/  STL [R1+0x3d0], R6 ;  /* 0x0003d00601007387 */ /* 0x0001e80000100800 */
[----:B------:R1:W-:Y:S04]  /*6370*/  STL [R1+0x3dc], R5 ;  /* 0x0003dc0501007387 */ /* 0x0003e80000100800 */
[----:B------:R1:W-:Y:S01]  /*6380*/  STL [R1+0x3e0], R7 ;  /* 0x0003e00701007387 */ /* 0x0003e20000100800 */
[----:B0-----:R-:W-:-:S03]  /*6390*/  IMAD R6, R33, 0x1000, R3 ;  /* 0x0000100021067824 */ /* 0x001fc600078e0203 */
[----:B------:R0:W-:Y:S01]  /*63a0*/  STL [R1+0x3d8], R4 ;  /* 0x0003d80401007387 */ /* 0x0001e20000100800 */
[----:B-1----:R-:W-:Y:S02]  /*63b0*/  IMAD.MOV.U32 R5, RZ, RZ, 0x40000040 ;  /* 0x40000040ff057424 */ /* 0x002fe400078e00ff */
[----:B------:R-:W-:Y:S01]  /*63c0*/  IMAD.MOV.U32 R7, RZ, RZ, 0x40000040 ;  /* 0x40000040ff077424 */ /* 0x000fe200078e00ff */
[----:B0-----:R-:W-:Y:S01]  /*63d0*/  LOP3.LUT R4, R34, 0x10000, RZ, 0xfc, !PT ;  /* 0x0001000022047812 */ /* 0x001fe200078efcff */
[----:B------:R0:W-:Y:S01]  /*63e0*/  STL [R1+0x3e4], R24 ;  /* 0x0003e41801007387 */ /* 0x0001e20000100800 */
[----:B------:R-:W-:Y:S02]  /*63f0*/  R2UR UR6, R6 ;  /* 0x00000000060672ca */ /* 0x000fe400000e0000 */
[----:B------:R-:W-:Y:S01]  /*6400*/  R2UR UR7, R7 ;  /* 0x00000000070772ca */ /* 0x000fe200000e0000 */
[----:B------:R1:W-:Y:S01]  /*6410*/  STL [R1+0x3f4], R25 ;  /* 0x0003f41901007387 */ /* 0x0003e20000100800 */
[----:B------:R-:W-:-:S02]  /*6420*/  R2UR UR4, R4 ;  /* 0x00000000040472ca */ /* 0x000fc400000e0000 */
[----:B------:R-:W-:Y:S01]  /*6430*/  R2UR UR5, R5 ;  /* 0x00000000050572ca */ /* 0x000fe200000e0000 */
[----:B0-----:R-:W-:Y:S02]  /*6440*/  VIADD R24, R6, 0x80 ;  /* 0x0000008006187836 */ /* 0x001fe40000000000 */
[----:B-1----:R-:W-:Y:S01]  /*6450*/  IMAD.MOV.U32 R25, RZ, RZ, 0x40000040 ;  /* 0x40000040ff197424 */ /* 0x002fe200078e00ff */
[----:B------:R-:W-:Y:S02]  /*6460*/  STL [R1+0x238], R133 ;  /* 0x0002388501007387 */ /* 0x000fe40000100800 */
[----:B------:R-:W-:Y:S02]  /*6470*/  R2UR UR10, R24 ;  /* 0x00000000180a72ca */ /* 0x000fe400000e0000 */
[----:B------:R-:W-:Y:S01]  /*6480*/  STL [R1+0x23c], R134 ;  /* 0x00023c8601007387 */ /* 0x000fe20000100800 */
[----:B------:R-:W-:-:S03]  /*6490*/  R2UR UR11, R25 ;  /* 0x00000000190b72ca */ /* 0x000fc600000e0000 */
        /* <DEDUP_REMOVED lines=104> */
[----:B------:R0:W-:Y:S01]  /*6b20*/  STL [R1+0x400], R28 ;  /* 0x0004001c01007387 */ /* 0x0001e20000100800 */
[----:B------:R-:W-:Y:S06]  /*6b30*/  BAR.SYNC.DEFER_BLOCKING 0xe, 0x100 ;  /* 0x0384000000007b1d */ /* 0x000fec0000010000 */
        /* <DEDUP_REMOVED lines=8> */
[----:B----4-:R0:W-:Y:S04]  /*6bc0*/  STL [R1+0x404], R9 ;  /* 0x0004040901007387 */ /* 0x0101e80000100800 */
        /* <DEDUP_REMOVED lines=8> */
[----:B0-----:R-:W-:-:S02]  /*6c50*/  IMAD.MOV.U32 R9, RZ, RZ, 0x40000040 ;  /* 0x40000040ff097424 */ /* 0x001fc400078e00ff */
[----:B-1----:R-:W-:-:S03]  /*6c60*/  VIADD R8, R6, 0x100 ;  /* 0x0000010006087836 */ /* 0x002fc60000000000 */
[----:B------:R-:W-:Y:S01]  /*6c70*/  R2UR UR7, R9 ;  /* 0x00000000090772ca */ /* 0x000fe200000e0000 */
[----:B------:R-:W-:Y:S01]  /*6c80*/  IMAD.MOV.U32 R9, RZ, RZ, 0x40000040 ;  /* 0x40000040ff097424 */ /* 0x000fe200078e00ff */
[----:B------:R-:W-:Y:S01]  /*6c90*/  R2UR UR6, R8 ;  /* 0x00000000080672ca */ /* 0x000fe200000e0000 */
[----:B------:R-:W-:-:S03]  /*6ca0*/  VIADD R8, R4, 0x4 ;  /* 0x0000000404087836 */ /* 0x000fc60000000000 */
        /* <DEDUP_REMOVED lines=38> */
[----:B------:R-:W-:Y:S01]  /*6f10*/  IMAD.MOV.U32 R7, RZ, RZ, 0x40000040 ;  /* 0x40000040ff077424 */ /* 0x000fe200078e00ff */
        /* <DEDUP_REMOVED lines=35> */
[----:B------:R-:W-:Y:S01]  /*7150*/  R2UR UR6, R6 ;  /* 0x00000000060672ca */ /* 0x000fe200000e0000 */
[----:B------:R-:W-:Y:S01]  /*7160*/  VIADD R6, R4, 0x6 ;  /* 0x0000000604067836 */ /* 0x000fe20000000000 */
[----:B------:R-:W-:Y:S01]  /*7170*/  R2UR UR7, R7 ;  /* 0x00000000070772ca */ /* 0x000fe200000e0000 */
[----:B------:R-:W-:-:S03]  /*7180*/  IMAD.MOV.U32 R7, RZ, RZ, 0x40000040 ;  /* 0x40000040ff077424 */ /* 0x000fc600078e00ff */
        /* <DEDUP_REMOVED lines=71> */
[----:B------:R-:W4:Y:S04]  /*7600*/  LDL R14, [R1+0x234] ;  /* 0x00023400010e7983 */ /* 0x000f280000100800 */
[----:B------:R-:W4:Y:S04]  /*7610*/  LDL R15, [R1+0x238] ;  /* 0x00023800010f7983 */ /* 0x000f280000100800 */
[----:B------:R-:W4:Y:S04]  /*7620*/  LDL R18, [R1+0x23c] ;  /* 0x00023c0001127983 */ /* 0x000f280000100800 */
[----:B------:R-:W4:Y:S04]  /*7630*/  LDL R19, [R1+0x240] ;  /* 0x0002400001137983 */ /* 0x000f280000100800 */
[----:B------:R-:W4:Y:S04]  /*7640*/  LDL R20, [R1+0x244] ;  /* 0x0002440001147983 */ /* 0x000f280000100800 */
[----:B------:R-:W4:Y:S04]  /*7650*/  LDL R21, [R1+0x248] ;  /* 0x0002480001157983 */ /* 0x000f280000100800 */
[----:B0-----:R-:W4:Y:S04]  /*7660*/  LDL R24, [R1+0x24c] ;  /* 0x00024c0001187983 */ /* 0x001f280000100800 */
[----:B------:R-:W4:Y:S04]  /*7670*/  LDL R25, [R1+0x250] ;  /* 0x0002500001197983 */ /* 0x000f280000100800 */
[----:B------:R-:W4:Y:S04]  /*7680*/  LDL R26, [R1+0x254] ;  /* 0x00025400011a7983 */ /* 0x000f280000100800 */
[----:B------:R-:W4:Y:S04]  /*7690*/  LDL R27, [R1+0x258] ;  /* 0x00025800011b7983 */ /* 0x000f280000100800 */
[----:B-1----:R-:W4:Y:S04]  /*76a0*/  LDL R28, [R1+0x25c] ;  /* 0x00025c00011c7983 */ /* 0x002f280000100800 */
[----:B------:R-:W4:Y:S04]  /*76b0*/  LDL R29, [R1+0x260] ;  /* 0x00026000011d7983 */ /* 0x000f280000100800 */
[----:B------:R-:W4:Y:S04]  /*76c0*/  LDL R30, [R1+0x264] ;  /* 0x00026400011e7983 */ /* 0x000f280000100800 */
[----:B------:R-:W4:Y:S04]  /*76d0*/  LDL R31, [R1+0x268] ;  /* 0x00026800011f7983 */ /* 0x000f280000100800 */
        /* <DEDUP_REMOVED lines=113> */
[----:B------:R-:W0:Y:S03]  /*7df0*/  S2R R163, SR_TID.X ;  /* 0x0000000000a37919 */ /* 0x000e260000002100 */
        /* <DEDUP_REMOVED lines=8> */
[----:B0-----:R-:W-:-:S03]  /*7e80*/  LOP3.LUT R168, R163, 0x7f, RZ, 0xc0, !PT ;  /* 0x0000007fa3a87812 */ /* 0x001fc600078ec0ff */
        /* <DEDUP_REMOVED lines=122> */
[----:B------:R-:W-:Y:S01]  /*8630*/  VIADD R163, R12, 0xfffffffe ;  /* 0xfffffffe0ca37836 */ /* 0x000fe20000000000 */
[----:B------:R-:W-:Y:S04]  /*8640*/  BSSY B0, `(.L_x_6656) ;  /* 0x0000008000007945 */ /* 0x000fe80003800000 */
[----:B------:R-:W-:-:S07]  /*8650*/  ISETP.GE.AND P0, PT, R163, R0, PT ;  /* 0x00000000a300720c */ /* 0x000fce0003f06270 */
[----:B-1----:R-:W-:Y:S06]  /*8660*/  @P1 BRA `(.L_x_6657) ;  /* 0x0000000000141947 */ /* 0x002fec0003800000 */
[----:B------:R-:W2:Y:S02]  /*8670*/  LDL R13, [R1+0x1e8] ;  /* 0x0001e800010d7983 */ /* 0x000ea40000100800 */
[----:B--2---:R-:W-:-:S04]  /*8680*/  IMAD R12, R13, 0x8, R2 ;  /* 0x000000080d0c7824 */ /* 0x004fc800078e0202 */
[----:B------:R-:W-:-:S05]  /*8690*/  VIADD R12, R12, 0x38860 ;  /* 0x000388600c0c7836 */ /* 0x000fca0000000000 */
[----:B------:R-:W-:-:S04]  /*86a0*/  PRMT R12, RZ, 0x654, R12 ;  /* 0x00000654ff0c7816 */ /* 0x000fc8000000000c */
[----:B------:R0:W-:Y:S03]  /*86b0*/  SYNCS.ARRIVE.TRANS64.RED.A1T0 RZ, [R12+URZ], RZ ;  /* 0x000000ff0cff79a7 */ /* 0x0001e6000810043f */
.L_x_6657:
[----:B------:R-:W-:Y:S05]  /*86c0*/  BSYNC B0 ;  /* 0x0000000000007941 */ /* 0x000fea0003800000 */
.L_x_6656:
[----:B------:R-:W-:Y:S04]  /*86d0*/  BSSY B0, `(.L_x_6658) ;  /* 0x00003e2000007945 */ /* 0x000fe80003800000 */
[----:B------:R-:W-:Y:S05]  /*86e0*/  @!P0 BRA `(.L_x_6659) ;  /* 0x0000003c00808947 */ /* 0x000fea0003800000 */
.L_x_6662:
        /* <DEDUP_REMOVED lines=60> */
[----:B01----:R-:W5:Y:S04]  /*8ab0*/  LDL.64 R12, [R1+0x3e8] ;  /* 0x0003e800010c7983 */ /* 0x003f680000100a00 */
[----:B------:R-:W5:Y:S04]  /*8ac0*/  LDL.64 R24, [R1+0x3f8] ;  /* 0x0003f80001187983 */ /* 0x000f680000100a00 */
[----:B------:R-:W5:Y:S04]  /*8ad0*/  LDL.64 R20, [R1+0x408] ;  /* 0x0004080001147983 */ /* 0x000f680000100a00 */
[----:B------:R-:W5:Y:S04]  /*8ae0*/  LDL.64 R18, [R1+0x418] ;  /* 0x0004180001127983 */ /* 0x000f680000100a00 */
[----:B------:R-:W5:Y:S01]  /*8af0*/  LDL.64 R14, [R1+0x428] ;  /* 0x00042800010e7983 */ /* 0x000f620000100a00 */
[----:B--2---:R-:W-:-:S04]  /*8b00*/  IMAD R145, R168, 0x40, R160 ;  /* 0x00000040a8917824 */ /* 0x004fc800078e02a0 */
[----:B------:R-:W-:Y:S01]  /*8b10*/  IMAD R145, R145, 0x4, R2 ;  /* 0x0000000491917824 */ /* 0x000fe200078e0202 */
        /* <DEDUP_REMOVED lines=195> */
[----:B0-----:R-:W2:Y:S04]  /*9750*/  LDL R12, [R1+0x234] ;  /* 0x00023400010c7983 */ /* 0x001ea80000100800 */
[----:B------:R-:W3:Y:S04]  /*9760*/  LDL R13, [R1+0x238] ;  /* 0x00023800010d7983 */ /* 0x000ee80000100800 */
[----:B-1----:R-:W4:Y:S04]  /*9770*/  LDL R14, [R1+0x23c] ;  /* 0x00023c00010e7983 */ /* 0x002f280000100800 */
        /* <DEDUP_REMOVED lines=125> */
[----:B--2---:R-:W-:Y:S04]  /*9f50*/  STL [R1+0x234], R12 ;  /* 0x0002340c01007387 */ /* 0x004fe80000100800 */
[----:B---3--:R-:W-:Y:S04]  /*9f60*/  STL [R1+0x238], R13 ;  /* 0x0002380d01007387 */ /* 0x008fe80000100800 */
        /* <DEDUP_REMOVED lines=157> */
[----:B------:R-:W-:Y:S01]  /*a940*/  VIADD R12, R168, 0x1 ;  /* 0x00000001a80c7836 */ /* 0x000fe20000000000 */
[----:B------:R-:W-:Y:S01]  /*a950*/  R2UR UR4, R4 ;  /* 0x00000000040472ca */ /* 0x000fe200000e0000 */
[----:B------:R-:W-:Y:S01]  /*a960*/  IMAD.MOV.U32 R13, RZ, RZ, 0x40000040 ;  /* 0x40000040ff0d7424 */ /* 0x000fe200078e00ff */
[----:B------:R-:W-:Y:S01]  /*a970*/  R2UR UR5, R5 ;  /* 0x00000000050572ca */ /* 0x000fe200000e0000 */
[----:B------:R-:W-:Y:S01]  /*a980*/  IMAD.MOV.U32 R15, RZ, RZ, 0x40000040 ;  /* 0x40000040ff0f7424 */ /* 0x000fe200078e00ff */
[----:B------:R-:W-:Y:S01]  /*a990*/  ISETP.NE.AND P0, PT, R12, 0x2, PT ;  /* 0x000000020c00780c */ /* 0x000fe20003f05270 */
[----:B------:R0:W-:Y:S01]  /*a9a0*/  STL [R1+0x1e8], R12 ;  /* 0x0001e80c01007387 */ /* 0x0001e20000100800 */
[----:B------:R-:W-:Y:S01]  /*a9b0*/  R2UR UR7, R13 ;  /* 0x000000000d0772ca */ /* 0x000fe200000e0000 */
[----:B------:R-:W-:-:S10]  /*a9c0*/  IMAD.MOV.U32 R13, RZ, RZ, 0x40000040 ;  /* 0x40000040ff0d7424 */ /* 0x000fd400078e00ff */
[----:B0-----:R-:W-:-:S04]  /*a9d0*/  @!P0 IMAD.MOV.U32 R12, RZ, RZ, RZ ;  /* 0x000000ffff0c8224 */ /* 0x001fc800078e00ff */
[----:B------:R-:W-:-:S04]  /*a9e0*/  IMAD R12, R12, 0x1000, R3 ;  /* 0x000010000c0c7824 */ /* 0x000fc800078e0203 */
[C---:B------:R-:W-:Y:S01]  /*a9f0*/  VIADD R14, R12.reuse, 0x80 ;  /* 0x000000800c0e7836 */ /* 0x040fe20000000000 */
[----:B------:R-:W-:Y:S01]  /*aa00*/  R2UR UR6, R12 ;  /* 0x000000000c0672ca */ /* 0x000fe200000e0000 */
[----:B--2---:R-:W-:-:S12]  /*aa10*/  WARPGROUP.ARRIVE ;  /* 0x00000000000079c5 */ /* 0x004fd80000000000 */
        /* <DEDUP_REMOVED lines=43> */
[----:B------:R-:W-:Y:S02]  /*acd0*/  R2UR UR6, R14 ;  /* 0x000000000e0672ca */ /* 0x000fe400000e0000 */
[----:B------:R-:W-:Y:S02]  /*ace0*/  R2UR UR7, R15 ;  /* 0x000000000f0772ca */ /* 0x000fe400000e0000 */
        /* <DEDUP_REMOVED lines=38> */
[----:B------:R-:W-:Y:S01]  /*af50*/  R2UR UR7, R13 ;  /* 0x000000000d0772ca */ /* 0x000fe200000e0000 */
[----:B------:R-:W2:Y:S01]  /*af60*/  @!P0 LDL R12, [R1+0x1ec] ;  /* 0x0001ec00010c8983 */ /* 0x000ea20000100800 */
[----:B------:R-:W-:Y:S02]  /*af70*/  R2UR UR4, R6 ;  /* 0x00000000060472ca */ /* 0x000fe400000e0000 */
[----:B------:R-:W-:Y:S01]  /*af80*/  R2UR UR5, R7 ;  /* 0x00000000070572ca */ /* 0x000fe200000e0000 */
[----:B------:R-:W3:Y:S01]  /*af90*/  LDL R13, [R1+0x1f0] ;  /* 0x0001f000010d7983 */ /* 0x000ee20000100800 */
[----:B------:R-:W-:-:S03]  /*afa0*/  WARPGROUP.DEPBAR.LE gsb0, 0x0 ;  /* 0x00008000000079c5 */ /* 0x000fc60000010000 */
        /* <DEDUP_REMOVED lines=67> */
[----:B0-----:R-:W5:Y:S04]  /*b3e0*/  LDL R139, [R1+0x248] ;  /* 0x00024800018b7983 */ /* 0x001f680000100800 */
[----:B-1----:R-:W2:Y:S04]  /*b3f0*/  LDL R143, [R1+0x238] ;  /* 0x00023800018f7983 */ /* 0x002ea80000100800 */
[----:B----4-:R-:W4:Y:S04]  /*b400*/  LDL R145, [R1+0x230] ;  /* 0x0002300001917983 */ /* 0x010f280000100800 */
[----:B------:R-:W5:Y:S04]  /*b410*/  LDL R144, [R1+0x234] ;  /* 0x0002340001907983 */ /* 0x000f680000100800 */
        /* <DEDUP_REMOVED lines=123> */
[----:B------:R-:W2:Y:S01]  /*bbd0*/  LDL R14, [R1+0x42c] ;  /* 0x00042c00010e7983 */ /* 0x000ea20000100800 */
[----:B---3--:R-:W-:-:S03]  /*bbe0*/  VIADD R13, R13, 0x1 ;  /* 0x000000010d0d7836 */ /* 0x008fc60000000000 */
[----:B----4-:R0:W-:Y:S04]  /*bbf0*/  STL [R1+0x230], R145 ;  /* 0x0002309101007387 */ /* 0x0101e80000100800 */
[----:B------:R0:W-:Y:S04]  /*bc00*/  STL [R1+0x1f0], R13 ;  /* 0x0001f00d01007387 */ /* 0x0001e80000100800 */
[----:B-----5:R0:W-:Y:S04]  /*bc10*/  STL [R1+0x234], R144 ;  /* 0x0002349001007387 */ /* 0x0201e80000100800 */
[----:B--2---:R0:W-:Y:S04]  /*bc20*/  STL [R1+0x238], R143 ;  /* 0x0002388f01007387 */ /* 0x0041e80000100800 */
        /* <DEDUP_REMOVED lines=133> */
[----:B--2---:R-:W-:-:S04]  /*c480*/  IMAD R12, R13, 0x8, R2 ;  /* 0x000000080d0c7824 */ /* 0x004fc800078e0202 */
[----:B------:R-:W-:-:S05]  /*c490*/  VIADD R12, R12, 0x38860 ;  /* 0x000388600c0c7836 */ /* 0x000fca0000000000 */
[----:B------:R-:W-:-:S04]  /*c4a0*/  PRMT R12, RZ, 0x654, R12 ;  /* 0x00000654ff0c7816 */ /* 0x000fc8000000000c */
[----:B------:R1:W-:Y:S03]  /*c4b0*/  SYNCS.ARRIVE.TRANS64.RED.A1T0 RZ, [R12+URZ], RZ ;  /* 0x000000ff0cff79a7 */ /* 0x0003e6000810043f */
.L_x_6661:
[----:B------:R-:W-:Y:S05]  /*c4c0*/  BSYNC B1 ;  /* 0x0000000000017941 */ /* 0x000fea0003800000 */
.L_x_6660:
[----:B------:R-:W-:Y:S01]  /*c4d0*/  VIADD R163, R163, 0xffffffff ;  /* 0xffffffffa3a37836 */ /* 0x000fe20000000000 */
[----:B------:R-:W-:Y:S06]  /*c4e0*/  @P0 BRA `(.L_x_6662) ;  /* 0xffffffc000800947 */ /* 0x000fec000383ffff */
.L_x_6659:
[----:B------:R-:W-:Y:S05]  /*c4f0*/  BSYNC B0 ;  /* 0x0000000000007941 */ /* 0x000fea0003800000 */
.L_x_6658:
        /* <DEDUP_REMOVED lines=78> */
[----:B------:R-:W-:Y:S04]  /*c9e0*/  STL.64 [R1+0x230], R66 ;  /* 0x0002304201007387 */ /* 0x000fe80000100a00 */
[----:B------:R-:W-:Y:S04]  /*c9f0*/  STL.64 [R1+0x240], R2 ;  /* 0x0002400201007387 */ /* 0x000fe80000100a00 */
[----:B------:R-:W-:Y:S04]  /*ca00*/  STL.64 [R1+0x250], R62 ;  /* 0x0002503e01007387 */ /* 0x000fe80000100a00 */
[----:B------:R-:W-:Y:S04]  /*ca10*/  STL.64 [R1+0x260], R60 ;  /* 0x0002603c01007387 */ /* 0x000fe80000100a00 */
[----:B------:R1:W-:Y:S04]  /*ca20*/  STL.64 [R1+0x270], R58 ;  /* 0x0002703a01007387 */ /* 0x0003e80000100a00 */
[----:B------:R2:W-:Y:S04]  /*ca30*/  STL.64 [R1+0x280], R56 ;  /* 0x0002803801007387 */ /* 0x0005e80000100a00 */
[----:B------:R3:W-:Y:S04]  /*ca40*/  STL.64 [R1+0x290], R54 ;  /* 0x0002903601007387 */ /* 0x0007e80000100a00 */
[----:B-1----:R-:W4:Y:S04]  /*ca50*/  LDL.64 R58, [R1+0x3b8] ;  /* 0x0003b800013a7983 */ /* 0x002f280000100a00 */
[----:B------:R-:W5:Y:S04]  /*ca60*/  LDL.64 R66, [R1+0x3c8] ;  /* 0x0003c80001427983 */ /* 0x000f680000100a00 */
[----:B------:R-:W5:Y:S04]  /*ca70*/  LDL.64 R64, [R1+0x3d8] ;  /* 0x0003d80001407983 */ /* 0x000f680000100a00 */
[----:B------:R-:W5:Y:S04]  /*ca80*/  LDL.64 R62, [R1+0x3e8] ;  /* 0x0003e800013e7983 */ /* 0x000f680000100a00 */
[----:B------:R-:W5:Y:S04]  /*ca90*/  LDL.64 R60, [R1+0x3f8] ;  /* 0x0003f800013c7983 */ /* 0x000f680000100a00 */
[----:B------:R-:W5:Y:S04]  /*caa0*/  LDL.64 R2, [R1+0x408] ;  /* 0x0004080001027983 */ /* 0x000f680000100a00 */
[----:B--2---:R-:W2:Y:S04]  /*cab0*/  LDL.64 R56, [R1+0x418] ;  /* 0x0004180001387983 */ /* 0x004ea80000100a00 */
[----:B---3--:R-:W3:Y:S01]  /*cac0*/  LDL.64 R54, [R1+0x428] ;  /* 0x0004280001367983 */ /* 0x008ee20000100a00 */
        /* <DEDUP_REMOVED lines=50> */
[C---:B0-----:R-:W-:Y:S01]  /*cdf0*/  FMUL.FTZ R117, R120.reuse, R117 ;  /* 0x0000007578757220 */ /* 0x041fe20000410000 */
        /* <DEDUP_REMOVED lines=47> */
[----:B------:R-:W-:-:S02]  /*d0f0*/  VIADD R0, R121, 0x1 ;  /* 0x0000000179007836 */ /* 0x000fc40000000000 */
[----:B------:R-:W-:Y:S01]  /*d100*/  VIADD R122, R122, 0x1 ;  /* 0x000000017a7a7836 */ /* 0x000fe20000000000 */
        /* <DEDUP_REMOVED lines=56> */
[C---:B---3--:R-:W-:Y:S01]  /*d490*/  FMUL.FTZ R55, R120.reuse, R55 ;  /* 0x0000003778377220 */ /* 0x048fe20000410000 */
        /* <DEDUP_REMOVED lines=16> */
[----:B------:R-:W-:Y:S01]  /*d5a0*/  STL [R1+0x1e8], R122 ;  /* 0x0001e87a01007387 */ /* 0x000fe20000100800 */
[----:B------:R-:W-:Y:S06]  /*d5b0*/  BAR.ARV 0xf, 0x100 ;  /* 0x03c4000000007b1d */ /* 0x000fec0000002000 */
[----:B------:R-:W-:Y:S01]  /*d5c0*/  ISETP.NE.AND P0, PT, R122, 0x2, PT ;  /* 0x000000027a00780c */ /* 0x000fe20003f05270 */
[----:B------:R0:W-:Y:S02]  /*d5d0*/  STL.64 [R1+0x2a0], R4 ;  /* 0x0002a00401007387 */ /* 0x0001e40000100a00 */
[----:B0-----:R-:W-:-:S10]  /*d5e0*/  IMAD.MOV.U32 R4, RZ, RZ, 0x1 ;  /* 0x00000001ff047424 */ /* 0x001fd400078e00ff */
[----:B------:R-:W-:Y:S05]  /*d5f0*/  @P0 BRA `(.L_x_6655) ;  /* 0x0000024800d40947 */ /* 0x000fea0003800000 */
[----:B------:R-:W2:Y:S04]  /*d600*/  LDL R0, [R1+0x1ec] ;  /* 0x0001ec0001007983 */ /* 0x000ea80000100800 */
[----:B------:R0:W-:Y:S01]  /*d610*/  STL [R1+0x1e8], RZ ;  /* 0x0001e8ff01007387 */ /* 0x0001e20000100800 */
[----:B--2---:R-:W-:-:S05]  /*d620*/  LOP3.LUT R0, R0, 0x1, RZ, 0x3c, !PT ;  /* 0x0000000100007812 */ /* 0x004fca00078e3cff */
[----:B------:R0:W-:Y:S01]  /*d630*/  STL [R1+0x1ec], R0 ;  /* 0x0001ec0001007387 */ /* 0x0001e20000100800 */
[----:B------:R-:W-:Y:S05]  /*d640*/  BRA `(.L_x_6655) ;  /* 0x0000024800c07947 */ /* 0x000fea0003800000 */
.L_x_6644:
[----:B------:R-:W0:Y:S01]  /*d650*/  S2R R3, SR_TID.X ;  /* 0x0000000000037919 */ /* 0x000e220000002100 */
[----:B-1----:R-:W1:Y:S01]  /*d660*/  LDC R0, c[0x0][0x448] ;  /* 0x00011200ff007b82 */ /* 0x002e620000000800 */
[----:B------:R-:W-:Y:S01]  /*d670*/  UISETP.NE.AND UP2, UPT, UR39, URZ, UPT ;  /* 0x0000003f2700728c */ /* 0x000fe2000bf45270 */
[----:B------:R-:W-:Y:S01]  /*d680*/  IMAD.MOV.U32 R4, RZ, RZ, 0x1 ;  /* 0x00000001ff047424 */ /* 0x000fe200078e00ff */
[----:B------:R-:W-:Y:S01]  /*d690*/  UIADD3 UR6, UP0, UR42, 0x38830, URZ ;  /* 0x000388302a067890 */ /* 0x000fe2000ff1e03f */
[----:B------:R-:W-:Y:S01]  /*d6a0*/  IMAD.MOV.U32 R5, RZ, RZ, RZ ;  /* 0x000000ffff057224 */ /* 0x000fe200078e00ff */
[----:B------:R-:W-:Y:S01]  /*d6b0*/  UIADD3 UR8, UP1, UR42, 0x38840, URZ ;  /* 0x000388402a087890 */ /* 0x000fe2000ff3e03f */
[----:B----4-:R-:W-:Y:S01]  /*d6c0*/  IMAD.MOV.U32 R12, RZ, RZ, 0x1 ;  /* 0x00000001ff0c7424 */ /* 0x010fe200078e00ff */
[----:B------:R-:W-:Y:S01]  /*d6d0*/  PLOP3.LUT P2, PT, PT, PT, UP2, 0x40, 0x0 ;  /* 0x000000000000781c */ /* 0x000fe20003f4e828 */
[----:B------:R-:W-:Y:S01]  /*d6e0*/  IMAD.MOV.U32 R8, RZ, RZ, 0x10000 ;  /* 0x00010000ff087424 */ /* 0x000fe200078e00ff */
[----:B------:R4:W-:Y:S01]  /*d6f0*/  STL.64 [R1+0x60], R4 ;  /* 0x0000600401007387 */ /* 0x0009e20000100a00 */
[----:B------:R-:W-:Y:S01]  /*d700*/  IMAD.MOV.U32 R11, RZ, RZ, 0x100 ;  /* 0x00000100ff0b7424 */ /* 0x000fe200078e00ff */
[----:B------:R-:W-:Y:S01]  /*d710*/  SEL R15, R12, 0x2, P2 ;  /* 0x000000020c0f7807 */ /* 0x000fe20001000000 */
[----:B------:R-:W-:Y:S01]  /*d720*/  UIADD3 UR4, UP2, UR42, 0x38850, URZ ;  /* 0x000388502a047890 */ /* 0x000fe2000ff5e03f */
[----:B------:R-:W-:Y:S01]  /*d730*/  IMAD.MOV.U32 R14, RZ, RZ, 0x2000 ;  /* 0x00002000ff0e7424 */ /* 0x000fe200078e00ff */
[----:B------:R-:W-:Y:S01]  /*d740*/  UIADD3 UR10, UP3, UR42, 0x38860, URZ ;  /* 0x000388602a0a7890 */ /* 0x000fe2000ff7e03f */
[----:B------:R-:W-:Y:S01]  /*d750*/  IMAD.MOV.U32 R6, RZ, RZ, 0x1 ;  /* 0x00000001ff067424 */ /* 0x000fe200078e00ff */
[----:B------:R-:W-:Y:S01]  /*d760*/  UIADD3.X UR7, URZ, UR43, URZ, UP0, !UPT ;  /* 0x0000002b3f077290 */ /* 0x000fe200087fe43f */
[----:B------:R-:W-:Y:S01]  /*d770*/  IMAD.MOV.U32 R9, RZ, RZ, R15 ;  /* 0x000000ffff097224 */ /* 0x000fe200078e000f */
[----:B------:R-:W-:Y:S01]  /*d780*/  UIADD3.X UR9, URZ, UR43, URZ, UP1, !UPT ;  /* 0x0000002b3f097290 */ /* 0x000fe20008ffe43f */
[----:B------:R-:W-:Y:S01]  /*d790*/  IMAD.MOV.U32 R7, RZ, RZ, RZ ;  /* 0x000000ffff077224 */ /* 0x000fe200078e00ff */
[----:B------:R-:W-:Y:S01]  /*d7a0*/  UIADD3.X UR5, URZ, UR43, URZ, UP2, !UPT ;  /* 0x0000002b3f057290 */ /* 0x000fe200097fe43f */
[----:B----4-:R-:W-:Y:S01]  /*d7b0*/  IMAD.MOV.U32 R5, RZ, RZ, 0x80 ;  /* 0x00000080ff057424 */ /* 0x010fe200078e00ff */
[----:B------:R-:W-:Y:S01]  /*d7c0*/  UIADD3.X UR11, URZ, UR43, URZ, UP3, !UPT ;  /* 0x0000002b3f0b7290 */ /* 0x000fe20009ffe43f */
[----:B------:R-:W-:Y:S01]  /*d7d0*/  IMAD.U32 R13, RZ, RZ, UR10 ;  /* 0x0000000aff0d7e24 */ /* 0x000fe2000f8e00ff */
[----:B-1----:R-:W-:Y:S01]  /*d7e0*/  ISETP.NE.AND P0, PT, R0, 0x1, PT ;  /* 0x000000010000780c */ /* 0x002fe20003f05270 */
[----:B------:R-:W-:Y:S01]  /*d7f0*/  IMAD.U32 R0, RZ, RZ, UR4 ;  /* 0x00000004ff007e24 */ /* 0x000fe2000f8e00ff */
[----:B------:R1:W-:Y:S01]  /*d800*/  STL.64 [R1+0x18], R14 ;  /* 0x0000180e01007387 */ /* 0x0003e20000100a00 */
[----:B------:R-:W-:-:S02]  /*d810*/  IMAD.U32 R38, RZ, RZ, UR37 ;  /* 0x00000025ff267e24 */ /* 0x000fc4000f8e00ff */
[----:B------:R-:W-:Y:S01]  /*d820*/  IMAD.U32 R56, RZ, RZ, UR37 ;  /* 0x00000025ff387e24 */ /* 0x000fe2000f8e00ff */
[----:B------:R-:W-:Y:S01]  /*d830*/  STL [R1+0x70], R89 ;  /* 0x0000705901007387 */ /* 0x000fe20000100800 */
[----:B0-----:R-:W-:-:S03]  /*d840*/  LOP3.LUT R3, R3, 0x7f, RZ, 0xc0, !PT ;  /* 0x0000007f03037812 */ /* 0x001fc600078ec0ff */
[----:B------:R-:W-:Y:S01]  /*d850*/  STL.64 [R1], RZ ;  /* 0x000000ff01007387 */ /* 0x000fe20000100a00 */
[----:B------:R-:W-:Y:S02]  /*d860*/  ISETP.NE.AND P1, PT, R3, RZ, PT ;  /* 0x000000ff0300720c */ /* 0x000fe40003f25270 */
[----:B------:R-:W0:Y:S01]  /*d870*/  @P0 LDC R3, c[0x0][0x44c] ;  /* 0x00011300ff030b82 */ /* 0x000e220000000800 */
[----:B-1----:R-:W-:Y:S01]  /*d880*/  IMAD.U32 R14, RZ, RZ, UR8 ;  /* 0x00000008ff0e7e24 */ /* 0x002fe2000f8e00ff */
[----:B------:R-:W-:Y:S01]  /*d890*/  SEL R4, RZ, 0x1, P1 ;  /* 0x00000001ff047807 */ /* 0x000fe20000800000 */
[----:B------:R-:W-:Y:S01]  /*d8a0*/  IMAD.U32 R15, RZ, RZ, UR9 ;  /* 0x00000009ff0f7e24 */ /* 0x000fe2000f8e00ff */
[----:B------:R-:W-:Y:S01]  /*d8b0*/  STL.64 [R1+0x38], RZ ;  /* 0x000038ff01007387 */ /* 0x000fe20000100a00 */
[----:B------:R-:W-:Y:S02]  /*d8c0*/  IADD3 R38, P1, R38, 0x38, RZ ;  /* 0x0000003826267810 */ /* 0x000fe40007f3e0ff */
[----:B------:R-:W-:Y:S01]  /*d8d0*/  IMAD.MOV.U32 R10, RZ, RZ, R4 ;  /* 0x000000ffff0a7224 */ /* 0x000fe200078e0004 */
[----:B------:R-:W1:Y:S01]  /*d8e0*/  @P0 LDC R20, c[0x0][0x450] ;  /* 0x00011400ff140b82 */ /* 0x000e620000000800 */
[----:B------:R4:W-:Y:S01]  /*d8f0*/  STL.128 [R1+0x20], R4 ;  /* 0x0000200401007387 */ /* 0x0009e20000100c00 */
[----:B------:R-:W-:Y:S01]  /*d900*/  IADD3 R56, P2, R56, 0x70, RZ ;  /* 0x0000007038387810 */ /* 0x000fe20007f5e0ff */
[----:B------:R-:W-:-:S02]  /*d910*/  IMAD.X R41, RZ, RZ, UR36, P1 ;  /* 0x00000024ff297e24 */ /* 0x000fc400088e06ff */
[----:B------:R2:W-:Y:S02]  /*d920*/  STL.128 [R1+0x50], R8 ;  /* 0x0000500801007387 */ /* 0x0005e40000100c00 */
[----:B------:R-:W-:Y:S02]  /*d930*/  IMAD.X R57, RZ, RZ, UR36, P2 ;  /* 0x00000024ff397e24 */ /* 0x000fe400090e06ff */
[----:B------:R0:W-:Y:S04]  /*d940*/  STL.64 [R1+0x10], R14 ;  /* 0x0000100e01007387 */ /* 0x0001e80000100a00 */
[----:B------:R0:W-:Y:S01]  /*d950*/  STL.64 [R1+0x30], R14 ;  /* 0x0000300e01007387 */ /* 0x0001e20000100a00 */
[----:B----4-:R-:W-:Y:S02]  /*d960*/  IMAD.U32 R5, RZ, RZ, UR5 ;  /* 0x00000005ff057e24 */ /* 0x010fe4000f8e00ff */
[----:B------:R-:W-:Y:S01]  /*d970*/  IMAD.U32 R7, RZ, RZ, UR11 ;  /* 0x0000000bff077e24 */ /* 0x000fe2000f8e00ff */
[----:B--2---:R-:W2:Y:S01]  /*d980*/  LDC.64 R8, c[0x0][0xad8] ;  /* 0x0002b600ff087b82 */ /* 0x004ea20000000a00 */
[----:B------:R-:W-:-:S02]  /*d990*/  IMAD.U32 R10, RZ, RZ, UR6 ;  /* 0x00000006ff0a7e24 */ /* 0x000fc4000f8e00ff */
[----:B------:R-:W-:Y:S02]  /*d9a0*/  IMAD.U32 R11, RZ, RZ, UR7 ;  /* 0x00000007ff0b7e24 */ /* 0x000fe4000f8e00ff */
[----:B------:R-:W-:Y:S02]  /*d9b0*/  IMAD.MOV.U32 R4, RZ, RZ, R0 ;  /* 0x000000ffff047224 */ /* 0x000fe400078e0000 */
[----:B------:R-:W-:Y:S01]  /*d9c0*/  IMAD.MOV.U32 R6, RZ, RZ, R13 ;  /* 0x000000ffff067224 */ /* 0x000fe200078e000d */
[----:B------:R4:W-:Y:S01]  /*d9d0*/  STL.64 [R1+0x8], R10 ;  /* 0x0000080a01007387 */ /* 0x0009e20000100a00 */
[----:B------:R-:W-:-:S03]  /*d9e0*/  VIADD R0, R164, 0x3f ;  /* 0x0000003fa4007836 */ /* 0x000fc60000000000 */
[----:B------:R4:W-:Y:S01]  /*d9f0*/  STL.128 [R1+0x40], R4 ;  /* 0x0000400401007387 */ /* 0x0009e20000100c00 */
[----:B0-----:R-:W-:-:S03]  /*da00*/  @P0 IMAD.HI.U32 R3, R0, R3, RZ ;  /* 0x0000000300030227 */ /* 0x001fc600078e00ff */
[----:B------:R4:W-:Y:S02]  /*da10*/  STL.64 [R1+0x68], R6 ;  /* 0x0000680601007387 */ /* 0x0009e40000100a00 */
[----:B-1----:R-:W-:-:S05]  /*da20*/  @P0 SHF.R.U32.HI R0, RZ, R20, R3 ;  /* 0x00000014ff000219 */ /* 0x002fca0000011603 */
[----:B------:R-:W-:Y:S01]  /*da30*/  IMAD.IADD R3, R189, 0x1, R0 ;  /* 0x00000001bd037824 */ /* 0x000fe200078e0200 */
[----:B--2---:R-:W-:-:S03]  /*da40*/  ISETP.GE.AND P3, PT, R9, 0x1, PT ;  /* 0x000000010900780c */ /* 0x004fc60003f66270 */
[----:B------:R-:W-:-:S10]  /*da50*/  IMAD.IADD R8, R3, 0x1, R8 ;  /* 0x0000000103087824 */ /* 0x000fd400078e0208 */
[----:B----4-:R-:W-:Y:S05]  /*da60*/  @!P3 BRA `(.L_x_6663) ;  /* 0x000000000048b947 */ /* 0x010fea0003800000 */
        /* <DEDUP_REMOVED lines=11> */
.L_x_6665:
[----:B------:R-:W-:-:S13]  /*db20*/  ISETP.NE.AND P1, PT, R9, 0x1, PT ;  /* 0x000000010900780c */ /* 0x000fda0003f25270 */
[----:B------:R-:W0:Y:S02]  /*db30*/  @P1 LDC.64 R4, c[0x0][0xae0] ;  /* 0x0002b800ff041b82 */ /* 0x000e240000000a00 */
[----:B0-----:R-:W-:-:S05]  /*db40*/  @P1 IMAD.HI.U32 R4, R0, R4, RZ ;  /* 0x0000000400041227 */ /* 0x001fca00078e00ff */
[----:B------:R-:W-:-:S07]  /*db50*/  @P1 SHF.R.U32.HI R0, RZ, R5, R4 ;  /* 0x00000005ff001219 */ /* 0x000fce0000011604 */
.L_x_6666:
[----:B------:R-:W-:Y:S05]  /*db60*/  BSYNC B0 ;  /* 0x0000000000007941 */ /* 0x000fea0003800000 */
.L_x_6664:
[----:B------:R-:W-:-:S05]  /*db70*/  IMAD R3, R0, R9, R9 ;  /* 0x0000000900037224 */ /* 0x000fca00078e0209 */
[----:B------:R-:W-:-:S07]  /*db80*/  VIMNMX R8, R8, R3, PT ;  /* 0x0000000308087248 */ /* 0x000fce0003fe0100 */
.L_x_6663:
        /* <DEDUP_REMOVED lines=24> */
.L_x_6669:
[----:B------:R-:W-:-:S13]  /*dd10*/  ISETP.NE.AND P0, PT, R9, 0x1, PT ;  /* 0x000000010900780c */ /* 0x000fda0003f05270 */
[----:B------:R-:W0:Y:S02]  /*dd20*/  @P0 LDC.64 R4, c[0x0][0xae0] ;  /* 0x0002b800ff040b82 */ /* 0x000e240000000a00 */
[----:B0-----:R-:W-:-:S05]  /*dd30*/  @P0 IMAD.HI.U32 R4, R3, R4, RZ ;  /* 0x0000000403040227 */ /* 0x001fca00078e00ff */
[----:B------:R-:W-:-:S07]  /*dd40*/  @P0 SHF.R.U32.HI R3, RZ, R5, R4 ;  /* 0x00000005ff030219 */ /* 0x000fce0000011604 */
.L_x_6670:
[----:B------:R-:W-:Y:S05]  /*dd50*/  BSYNC B0 ;  /* 0x0000000000007941 */ /* 0x000fea0003800000 */
.L_x_6668:
[----:B------:R-:W-:-:S05]  /*dd60*/  IMAD R3, R3, R9, RZ ;  /* 0x0000000903037224 */ /* 0x000fca00078e02ff */
[----:B------:R-:W-:-:S07]  /*dd70*/  VIMNMX R0, R0, R3, !PT ;  /* 0x0000000300007248 */ /* 0x000fce0007fe0100 */
.L_x_6667:
        /* <DEDUP_REMOVED lines=39> */
.L_x_6672:
[----:B------:R-:W-:Y:S05]  /*dff0*/  BSYNC B0 ;  /* 0x0000000000007941 */ /* 0x000fea0003800000 */
.L_x_6671:
[----:B------:R-:W-:Y:S01]  /*e000*/  IMAD R163, R194, R201, R163 ;  /* 0x000000c9c2a37224 */ /* 0x000fe200078e02a3 */
[----:B------:R-:W-:-:S04]  /*e010*/  PRMT R4, RZ, 0x7610, R4 ;  /* 0x00007610ff047816 */ /* 0x000fc80000000004 */
[----:B------:R-:W-:-:S04]  /*e020*/  VIADDMNMX R201, R163, R201, R8, PT ;  /* 0x000000c9a3c97246 */ /* 0x000fc80003800108 */
[----:B------:R-:W-:-:S13]  /*e030*/  ISETP.GT.AND P0, PT, R201, R163, PT ;  /* 0x000000a3c900720c */ /* 0x000fda0003f04270 */
[----:B------:R-:W-:Y:S05]  /*e040*/  @!P0 BRA `(.L_x_6655) ;  /* 0x0000024000408947 */ /* 0x000fea0003800000 */
[----:B------:R-:W0:Y:S01]  /*e050*/  S2R R36, SR_TID.X ;  /* 0x0000000000247919 */ /* 0x000e220000002100 */
[C---:B------:R-:W-:Y:S01]  /*e060*/  VIADD R6, R2.reuse, 0x36400 ;  /* 0x0003640002067836 */ /* 0x040fe20000000000 */
[----:B------:R-:W-:Y:S01]  /*e070*/  UIADD3 UR4, UP0, UR42, 0x38400, URZ ;  /* 0x000384002a047890 */ /* 0x000fe2000ff1e03f */
[----:B------:R-:W-:Y:S01]  /*e080*/  VIADD R9, R2, 0x400 ;  /* 0x0000040002097836 */ /* 0x000fe20000000000 */
[----:B------:R-:W1:Y:S01]  /*e090*/  SHFL.IDX PT, R0, R237, RZ, 0x1f ;  /* 0x00001fffed007589 */ /* 0x000e6200000e0000 */
[----:B------:R-:W-:Y:S01]  /*e0a0*/  IMAD.MOV.U32 R13, RZ, RZ, RZ ;  /* 0x000000ffff0d7224 */ /* 0x000fe200078e00ff */
[----:B------:R-:W-:Y:S01]  /*e0b0*/  LOP3.LUT P0, RZ, R6, 0x3ff, RZ, 0xc0, !PT ;  /* 0x000003ff06ff7812 */ /* 0x000fe2000780c0ff */
[----:B------:R-:W-:Y:S01]  /*e0c0*/  VIADD R6, R2, 0x26400 ;  /* 0x0002640002067836 */ /* 0x000fe20000000000 */
[----:B------:R-:W-:Y:S01]  /*e0d0*/  UIADD3.X UR5, URZ, UR43, URZ, UP0, !UPT ;  /* 0x0000002b3f057290 */ /* 0x000fe200087fe43f */
[----:B------:R-:W-:Y:S02]  /*e0e0*/  IMAD.U32 R4, RZ, RZ, UR4 ;  /* 0x00000004ff047e24 */ /* 0x000fe4000f8e00ff */
[----:B------:R-:W-:Y:S01]  /*e0f0*/  IMAD.MOV.U32 R14, RZ, RZ, 0x1 ;  /* 0x00000001ff0e7424 */ /* 0x000fe200078e00ff */
[----:B------:R-:W-:Y:S01]  /*e100*/  SHF.R.U32.HI R7, RZ, 0x4, R6 ;  /* 0x00000004ff077819 */ /* 0x000fe20000011606 */
[----:B------:R-:W-:-:S02]  /*e110*/  IMAD.MOV.U32 R15, RZ, RZ, RZ ;  /* 0x000000ffff0f7224 */ /* 0x000fc400078e00ff */
[----:B------:R-:W-:Y:S01]  /*e120*/  IMAD.U32 R5, RZ, RZ, UR5 ;  /* 0x00000005ff057e24 */ /* 0x000fe2000f8e00ff */
[----:B------:R-:W-:Y:S01]  /*e130*/  LOP3.LUT R7, R7, 0x3fff, RZ, 0xc0, !PT ;  /* 0x00003fff07077812 */ /* 0x000fe200078ec0ff */
[----:B------:R-:W-:Y:S01]  /*e140*/  VIADD R33, R2, 0x20400 ;  /* 0x0002040002217836 */ /* 0x000fe20000000000 */
[----:B------:R-:W-:Y:S01]  /*e150*/  STL.128 [R1+0x80], R12 ;  /* 0x0000800c01007387 */ /* 0x000fe20000100c00 */
[----:B------:R-:W-:Y:S02]  /*e160*/  IMAD.U32 R42, RZ, RZ, UR37 ;  /* 0x00000025ff2a7e24 */ /* 0x000fe4000f8e00ff */
[----:B------:R-:W-:Y:S01]  /*e170*/  IMAD.U32 R53, RZ, RZ, UR37 ;  /* 0x00000025ff357e24 */ /* 0x000fe2000f8e00ff */
[----:B------:R2:W-:Y:S01]  /*e180*/  STL.64 [R1+0x78], R4 ;  /* 0x0000780401007387 */ /* 0x0005e20000100a00 */
[----:B------:R-:W-:Y:S02]  /*e190*/  IMAD.U32 R48, RZ, RZ, UR37 ;  /* 0x00000025ff307e24 */ /* 0x000fe4000f8e00ff */
[----:B------:R-:W-:-:S02]  /*e1a0*/  IMAD.U32 R59, RZ, RZ, UR37 ;  /* 0x00000025ff3b7e24 */ /* 0x000fc4000f8e00ff */
[----:B------:R-:W-:Y:S01]  /*e1b0*/  IMAD.U32 R45, RZ, RZ, UR37 ;  /* 0x00000025ff2d7e24 */ /* 0x000fe2000f8e00ff */
[----:B-1----:R-:W-:Y:S01]  /*e1c0*/  LEA.HI R3, R0, R0, RZ, 0x1 ;  /* 0x0000000000037211 */ /* 0x002fe200078f08ff */
[----:B------:R-:W-:Y:S02]  /*e1d0*/  IMAD.U32 R54, RZ, RZ, UR37 ;  /* 0x00000025ff367e24 */ /* 0x000fe4000f8e00ff */
[----:B------:R-:W-:Y:S01]  /*e1e0*/  IMAD.U32 R61, RZ, RZ, UR37 ;  /* 0x00000025ff3d7e24 */ /* 0x000fe2000f8e00ff */
[----:B------:R-:W-:Y:S01]  /*e1f0*/  LOP3.LUT R3, R3, 0x6, RZ, 0xc0, !PT ;  /* 0x0000000603037812 */ /* 0x000fe200078ec0ff */
[----:B0-----:R-:W-:Y:S01]  /*e200*/  VIADD R8, R36, 0xffffff80 ;  /* 0xffffff8024087836 */ /* 0x001fe20000000000 */
[----:B--2---:R-:W-:Y:S01]  /*e210*/  LOP3.LUT R4, R7, 0x10000, RZ, 0xfc, !PT ;  /* 0x0001000007047812 */ /* 0x004fe200078efcff */
[----:B------:R-:W-:Y:S01]  /*e220*/  IMAD.MOV.U32 R5, RZ, RZ, 0x40000040 ;  /* 0x40000040ff057424 */ /* 0x000fe200078e00ff */
[----:B------:R0:W5:Y:S01]  /*e230*/  LDL R12, [R1+0x4e4] ;  /* 0x0004e400010c7983 */ /* 0x0001620000100800 */
[----:B------:R-:W-:-:S02]  /*e240*/  IMAD.IADD R0, R0, 0x1, -R3 ;  /* 0x0000000100007824 */ /* 0x000fc400078e0a03 */
[----:B------:R-:W-:Y:S01]  /*e250*/  VIADD R3, R2, 0x22400 ;  /* 0x0002240002037836 */ /* 0x000fe20000000000 */
[----:B------:R1:W-:Y:S01]  /*e260*/  STL [R1+0x94], R8 ;  /* 0x0000940801007387 */ /* 0x0003e20000100800 */
[----:B------:R-:W-:Y:S01]  /*e270*/  IMAD R6, R0, 0x8000, R9 ;  /* 0x0000800000067824 */ /* 0x000fe200078e0209 */
[----:B------:R-:W-:Y:S01]  /*e280*/  SHF.R.U32.HI R0, RZ, 0x4, R33 ;  /* 0x00000004ff007819 */ /* 0x000fe20000011621 */
[----:B------:R-:W-:Y:S01]  /*e290*/  IMAD.MOV.U32 R7, RZ, RZ, 0x40000040 ;  /* 0x40000040ff077424 */ /* 0x000fe200078e00ff */
[----:B------:R-:W-:Y:S01]  /*e2a0*/  SHF.R.U32.HI R3, RZ, 0x4, R3 ;  /* 0x00000004ff037819 */ /* 0x000fe20000011603 */
[----:B------:R-:W-:Y:S01]  /*e2b0*/  IMAD.U32 R26, RZ, RZ, UR37 ;  /* 0x00000025ff1a7e24 */ /* 0x000fe2000f8e00ff */
[----:B------:R-:W-:Y:S02]  /*e2c0*/  SHF.R.U32.HI R6, RZ, 0x4, R6 ;  /* 0x00000004ff067819 */ /* 0x000fe40000011606 */
[----:B------:R-:W-:Y:S02]  /*e2d0*/  LOP3.LUT R3, R3, 0x3fff, RZ, 0xc0, !PT ;  /* 0x00003fff03037812 */ /* 0x000fe400078ec0ff */
[----:B-1----:R-:W-:-:S02]  /*e2e0*/  SHF.R.U32.HI R8, RZ, 0x4, R9 ;  /* 0x00000004ff087819 */ /* 0x002fc40000011609 */
[----:B------:R-:W-:Y:S02]  /*e2f0*/  LOP3.LUT R10, R3, 0x10000, RZ, 0xfc, !PT ;  /* 0x00010000030a7812 */ /* 0x000fe400078efcff */
[----:B------:R-:W-:Y:S02]  /*e300*/  LOP3.LUT R8, R8, 0x3fff, RZ, 0xc0, !PT ;  /* 0x00003fff08087812 */ /* 0x000fe400078ec0ff */
[----:B------:R-:W-:Y:S02]  /*e310*/  LOP3.LUT R3, R6, 0x3fff, RZ, 0xc0, !PT ;  /* 0x00003fff06037812 */ /* 0x000fe400078ec0ff */
[----:B------:R-:W-:Y:S02]  /*e320*/  LOP3.LUT R9, R8, 0x10000, RZ, 0xfc, !PT ;  /* 0x0001000008097812 */ /* 0x000fe400078efcff */
[----:B------:R-:W-:Y:S02]  /*e330*/  LOP3.LUT R3, R3, 0x2000000, RZ, 0xfc, !PT ;  /* 0x0200000003037812 */ /* 0x000fe400078efcff */
[----:B------:R-:W-:Y:S01]  /*e340*/  LOP3.LUT R0, R0, 0x3fff, RZ, 0xc0, !PT ;  /* 0x00003fff00007812 */ /* 0x000fe200078ec0ff */
[----:B------:R-:W-:-:S02]  /*e350*/  IMAD.MOV.U32 R6, RZ, RZ, R9 ;  /* 0x000000ffff067224 */ /* 0x000fc400078e0009 */
[----:B------:R-:W-:Y:S01]  /*e360*/  IMAD.MOV.U32 R9, RZ, RZ, 0x40000040 ;  /* 0x40000040ff097424 */ /* 0x000fe200078e00ff */
[----:B------:R-:W-:Y:S01]  /*e370*/  LOP3.LUT R8, R0, 0x10000, RZ, 0xfc, !PT ;  /* 0x0001000000087812 */ /* 0x000fe200078efcff */
[----:B------:R-:W-:Y:S01]  /*e380*/  BSSY B6, `(.L_x_6673) ;  /* 0x0000038000067945 */ /* 0x000fe20003800000 */
[----:B------:R1:W-:Y:S01]  /*e390*/  STL.128 [R1+0xb0], R4 ;  /* 0x0000b00401007387 */ /* 0x0003e20000100c00 */
[----:B------:R-:W-:Y:S01]  /*e3a0*/  IADD3 R42, P2, R42, 0xb8, RZ ;  /* 0x000000b82a2a7810 */ /* 0x000fe20007f5e0ff */
[----:B------:R-:W-:Y:S02]  /*e3b0*/  IMAD.MOV.U32 R0, RZ, RZ, R165 ;  /* 0x000000ffff007224 */ /* 0x000fe400078e00a5 */
[----:B------:R0:W-:Y:S01]  /*e3c0*/  STL.64 [R1+0x98], R8 ;  /* 0x0000980801007387 */ /* 0x0001e20000100a00 */
[----:B-1----:R-:W-:-:S03]  /*e3d0*/  IMAD.MOV.U32 R6, RZ, RZ, R3 ;  /* 0x000000ffff067224 */ /* 0x002fc600078e0003 */
[----:B------:R0:W5:Y:S01]  /*e3e0*/  LDL R3, [R1+0x4d4] ;  /* 0x0004d40001037983 */ /* 0x0001620000100800 */
[----:B------:R-:W-:Y:S01]  /*e3f0*/  IMAD.MOV.U32 R4, RZ, RZ, R10 ;  /* 0x000000ffff047224 */ /* 0x000fe200078e000a */
[----:B------:R-:W-:Y:S01]  /*e400*/  IADD3 R53, P6, R53, 0xb0, RZ ;  /* 0x000000b035357810 */ /* 0x000fe20007fde0ff */
[----:B------:R-:W-:-:S03]  /*e410*/  IMAD.U32 R10, RZ, RZ, UR37 ;  /* 0x00000025ff0a7e24 */ /* 0x000fc6000f8e00ff */
[----:B------:R0:W-:Y:S01]  /*e420*/  STL.128 [R1+0xa0], R4 ;  /* 0x0000a00401007387 */ /* 0x0001e20000100c00 */
[----:B------:R-:W-:Y:S01]  /*e430*/  IADD3 R48, P5, R48, 0xa8, RZ ;  /* 0x000000a830307810 */ /* 0x000fe20007fbe0ff */
[----:B------:R-:W-:Y:S01]  /*e440*/  IMAD.X R43, RZ, RZ, UR36, P2 ;  /* 0x00000024ff2b7e24 */ /* 0x000fe200090e06ff */
[----:B------:R-:W-:Y:S01]  /*e450*/  IADD3 R59, P1, R59, 0xa0, RZ ;  /* 0x000000a03b3b7810 */ /* 0x000fe20007f3e0ff */
[----:B------:R-:W-:Y:S01]  /*e460*/  IMAD.X R52, RZ, RZ, UR36, P6 ;  /* 0x00000024ff347e24 */ /* 0x000fe2000b0e06ff */
[----:B------:R-:W-:Y:S01]  /*e470*/  IADD3 R45, P4, R45, 0x98, RZ ;  /* 0x000000982d2d7810 */ /* 0x000fe20007f9e0ff */
[----:B------:R-:W-:Y:S01]  /*e480*/  IMAD.X R47, RZ, RZ, UR36, P5 ;  /* 0x00000024ff2f7e24 */ /* 0x000fe2000a8e06ff */
[----:B------:R-:W-:Y:S02]  /*e490*/  IADD3 R34, P3, R10, 0x94, RZ ;  /* 0x000000940a227810 */ /* 0x000fe40007f7e0ff */
[----:B------:R-:W-:Y:S02]  /*e4a0*/  IADD3 R54, P2, R54, 0x88, RZ ;  /* 0x0000008836367810 */ /* 0x000fe40007f5e0ff */
[----:B------:R-:W-:-:S02]  /*e4b0*/  IADD3 R61, P6, R61, 0x80, RZ ;  /* 0x000000803d3d7810 */ /* 0x000fc40007fde0ff */
[----:B------:R-:W-:Y:S01]  /*e4c0*/  IADD3 R26, P5, R26, 0x78, RZ ;  /* 0x000000781a1a7810 */ /* 0x000fe20007fbe0ff */
[----:B------:R-:W-:Y:S02]  /*e4d0*/  IMAD.X R58, RZ, RZ, UR36, P1 ;  /* 0x00000024ff3a7e24 */ /* 0x000fe400088e06ff */
[----:B------:R-:W-:Y:S02]  /*e4e0*/  IMAD.X R46, RZ, RZ, UR36, P4 ;  /* 0x00000024ff2e7e24 */ /* 0x000fe4000a0e06ff */
[----:B------:R-:W-:Y:S02]  /*e4f0*/  IMAD.X R35, RZ, RZ, UR36, P3 ;  /* 0x00000024ff237e24 */ /* 0x000fe400098e06ff */
[----:B------:R-:W-:Y:S02]  /*e500*/  IMAD.X R55, RZ, RZ, UR36, P2 ;  /* 0x00000024ff377e24 */ /* 0x000fe400090e06ff */
[----:B------:R-:W-:Y:S02]  /*e510*/  IMAD.X R60, RZ, RZ, UR36, P6 ;  /* 0x00000024ff3c7e24 */ /* 0x000fe4000b0e06ff */
[----:B------:R-:W-:Y:S01]  /*e520*/  IMAD.X R27, RZ, RZ, UR36, P5 ;  /* 0x00000024ff1b7e24 */ /* 0x000fe2000a8e06ff */
[----:B0-----:R-:W-:Y:S06]  /*e530*/  @!P0 BRA `(.L_x_6674) ;  /* 0x0000000000708947 */ /* 0x001fec0003800000 */
        /* <DEDUP_REMOVED lines=12> */
[----:B-----5:R-:W-:Y:S02]  /*e600*/  IMAD.MOV.U32 R12, RZ, RZ, 0x1 ;  /* 0x00000001ff0c7424 */ /* 0x020fe400078e00ff */
[----:B------:R-:W-:-:S07]  /*e610*/  IMAD.MOV.U32 R13, RZ, RZ, RZ ;  /* 0x000000ffff0d7224 */ /* 0x000fce00078e00ff */
[----:B------:R-:W-:-:S07]  /*e620*/  LEPC R20, `(.L_x_6675) ;  /* 0x000000001014794e */ /* 0x000fce0000000000 */
[----:B0--3--:R-:W-:Y:S05]  /*e630*/  CALL.ABS.NOINC R14 ;  /* 0x000000000e007343 */ /* 0x009fea0003c00000 */
.L_x_6675:
        /* <DEDUP_REMOVED lines=12> */
.L_x_6674:
[----:B------:R-:W-:Y:S05]  /*e700*/  BSYNC B6 ;  /* 0x0000000000067941 */ /* 0x000fea0003800000 */
.L_x_6673:
[----:B-----5:R-:W-:Y:S01]  /*e710*/  SHF.R.S32.HI R4, RZ, 0x1f, R3 ;  /* 0x0000001fff047819 */ /* 0x020fe20000011403 */
[----:B------:R-:W-:Y:S01]  /*e720*/  UIADD3 UR6, UP0, UR37, 0x11c, URZ ;  /* 0x0000011c25067890 */ /* 0x000fe2000ff1e03f */
[----:B---3--:R-:W0:Y:S01]  /*e730*/  LDC.64 R28, c[0x0][0xad8] ;  /* 0x0002b600ff1c7b82 */ /* 0x008e220000000a00 */
[----:B------:R-:W-:Y:S01]  /*e740*/  UIADD3 UR4, UP1, UR37, 0x90, URZ ;  /* 0x0000009025047890 */ /* 0x000fe2000ff3e03f */
[----:B------:R-:W-:Y:S01]  /*e750*/  LEA.HI R4, R4, R3, RZ, 0x3 ;  /* 0x0000000304047211 */ /* 0x000fe200078f18ff */
[----:B------:R-:W-:Y:S01]  /*e760*/  UIADD3.X UR7, URZ, UR36, URZ, UP0, !UPT ;  /* 0x000000243f077290 */ /* 0x000fe200087fe43f */
[----:B------:R-:W-:Y:S01]  /*e770*/  IMAD.MOV.U32 R15, RZ, RZ, 0x2 ;  /* 0x00000002ff0f7424 */ /* 0x000fe200078e00ff */
[----:B------:R-:W-:Y:S01]  /*e780*/  UIADD3.X UR5, URZ, UR36, URZ, UP1, !UPT ;  /* 0x000000243f057290 */ /* 0x000fe20008ffe43f */
[C---:B------:R-:W-:Y:S01]  /*e790*/  LOP3.LUT R6, R4.reuse, 0xfffffff8, RZ, 0xc0, !PT ;  /* 0xfffffff804067812 */ /* 0x040fe200078ec0ff */
[----:B------:R-:W-:Y:S01]  /*e7a0*/  IMAD.SHL.U32 R4, R4, 0x40, RZ ;  /* 0x0000004004047824 */ /* 0x000fe200078e00ff */
[----:B------:R-:W1:Y:S01]  /*e7b0*/  LDC.64 R20, c[0x0][0xae0] ;  /* 0x0002b800ff147b82 */ /* 0x000e620000000a00 */
[----:B------:R-:W-:Y:S01]  /*e7c0*/  IMAD.U32 R8, RZ, RZ, UR4 ;  /* 0x00000004ff087e24 */ /* 0x000fe2000f8e00ff */
[----:B------:R-:W-:Y:S01]  /*e7d0*/  UIADD3 UR4, UP1, UR37, 0xc0, URZ ;  /* 0x000000c025047890 */ /* 0x000fe2000ff3e03f */
[----:B------:R-:W-:Y:S01]  /*e7e0*/  IMAD.IADD R10, R3, 0x1, -R6 ;  /* 0x00000001030a7824 */ /* 0x000fe200078e0a06 */
[----:B------:R-:W-:Y:S01]  /*e7f0*/  LOP3.LUT R9, R4, 0xfffffe00, RZ, 0xc0, !PT ;  /* 0xfffffe0004097812 */ /* 0x000fe200078ec0ff */
[----:B------:R-:W-:Y:S01]  /*e800*/  IMAD.U32 R6, RZ, RZ, UR6 ;  /* 0x00000006ff067e24 */ /* 0x000fe2000f8e00ff */
[----:B------:R-:W-:Y:S01]  /*e810*/  UIADD3 UR6, UP0, UR37, 0xd0, URZ ;  /* 0x000000d025067890 */ /* 0x000fe2000ff1e03f */
[C---:B------:R-:W-:Y:S01]  /*e820*/  IMAD.SHL.U32 R3, R10.reuse, 0x40, RZ ;  /* 0x000000400a037824 */ /* 0x040fe200078e00ff */
[----:B------:R-:W-:Y:S01]  /*e830*/  LOP3.LUT P0, RZ, R10, 0x2, RZ, 0xc0, !PT ;  /* 0x000000020aff7812 */ /* 0x000fe2000780c0ff */
[----:B------:R-:W-:Y:S01]  /*e840*/  IMAD.MOV.U32 R4, RZ, RZ, R6 ;  /* 0x000000ffff047224 */ /* 0x000fe200078e0006 */
[----:B------:R-:W-:Y:S01]  /*e850*/  STL.64 [R1+0xe0], R26 ;  /* 0x0000e01a01007387 */ /* 0x000fe20000100a00 */
[----:B------:R-:W-:Y:S01]  /*e860*/  IMAD R9, R0, 0x400, R9 ;  /* 0x0000040000097824 */ /* 0x000fe200078e0209 */
[----:B------:R-:W-:Y:S01]  /*e870*/  LOP3.LUT R3, R3, 0x1c0, RZ, 0xc0, !PT ;  /* 0x000001c003037812 */ /* 0x000fe200078ec0ff */
[----:B------:R-:W-:Y:S01]  /*e880*/  IMAD.U32 R5, RZ, RZ, UR7 ;  /* 0x00000007ff057e24 */ /* 0x000fe2000f8e00ff */
[----:B------:R-:W-:Y:S01]  /*e890*/  UIADD3.X UR7, URZ, UR36, URZ, UP0, !UPT ;  /* 0x000000243f077290 */ /* 0x000fe200087fe43f */
[----:B------:R-:W-:Y:S01]  /*e8a0*/  IMAD.U32 R7, RZ, RZ, UR5 ;  /* 0x00000005ff077e24 */ /* 0x000fe2000f8e00ff */
[----:B------:R-:W-:Y:S01]  /*e8b0*/  LOP3.LUT R11, R3, 0x8, R12, 0xf8, !PT ;  /* 0x00000008030b7812 */ /* 0x000fe200078ef80c */
[----:B------:R-:W-:Y:S01]  /*e8c0*/  IMAD.MOV.U32 R6, RZ, RZ, R8 ;  /* 0x000000ffff067224 */ /* 0x000fe200078e0008 */
[----:B------:R-:W-:Y:S01]  /*e8d0*/  SHF.R.U32.HI R12, RZ, 0x3, R3 ;  /* 0x00000003ff0c7819 */ /* 0x000fe20000011603 */
[----:B------:R-:W-:Y:S01]  /*e8e0*/  UIADD3.X UR5, URZ, UR36, URZ, UP1, !UPT ;  /* 0x000000243f057290 */ /* 0x000fe20008ffe43f */
[----:B------:R-:W-:Y:S01]  /*e8f0*/  IMAD.MOV.U32 R30, RZ, RZ, 0x10 ;  /* 0x00000010ff1e7424 */ /* 0x000fe200078e00ff */
[----:B------:R-:W-:Y:S01]  /*e900*/  LOP3.LUT P1, RZ, R10, 0x4, RZ, 0xc0, !PT ;  /* 0x000000040aff7812 */ /* 0x000fe2000782c0ff */
[----:B------:R2:W-:Y:S01]  /*e910*/  STL.128 [R1+0x120], R4 ;  /* 0x0001200401007387 */ /* 0x0005e20000100c00 */
[----:B------:R-:W-:Y:S01]  /*e920*/  LOP3.LUT R0, R11, R12, RZ, 0x3c, !PT ;  /* 0x0000000c0b007212 */ /* 0x000fe200078e3cff */
[----:B------:R-:W-:Y:S01]  /*e930*/  IMAD.MOV.U32 R8, RZ, RZ, R34 ;  /* 0x000000ffff087224 */ /* 0x000fe200078e0022 */
[----:B------:R-:W3:Y:S01]  /*e940*/  LDC.64 R12, c[0x0][0xad0] ;  /* 0x0002b400ff0c7b82 */ /* 0x000ee20000000a00 */
[----:B------:R-:W-:Y:S01]  /*e950*/  IMAD.U32 R10, RZ, RZ, UR4 ;  /* 0x00000004ff0a7e24 */ /* 0x000fe2000f8e00ff */
[----:B------:R-:W-:Y:S01]  /*e960*/  SEL R30, R30, 0xfffffff0, !P0 ;  /* 0xfffffff01e1e7807 */ /* 0x000fe20004000000 */
[----:B------:R-:W-:Y:S01]  /*e970*/  IMAD.IADD R0, R9, 0x1, R0 ;  /* 0x0000000109007824 */ /* 0x000fe200078e0200 */
[----:B------:R-:W-:Y:S01]  /*e980*/  STL.64 [R1+0xd0], R160 ;  /* 0x0000d0a001007387 */ /* 0x000fe20000100a00 */
[----:B------:R-:W-:Y:S01]  /*e990*/  IMAD.MOV.U32 R9, RZ, RZ, R35 ;  /* 0x000000ffff097224 */ /* 0x000fe200078e0023 */
[----:B------:R-:W-:Y:S01]  /*e9a0*/  ULDC UR4, c[0x0][0x3f4] ;  /* 0x0000fd0000047ab9 */ /* 0x000fe20000000800 */
[----:B------:R-:W-:Y:S01]  /*e9b0*/  IMAD.WIDE.U32 R14, R0, R15, UR42 ;  /* 0x0000002a000e7e25 */ /* 0x000fe2000f8e000f */
[----:B------:R-:W-:Y:S03]  /*e9c0*/  STL.U8 [R1+0xe8], RZ ;  /* 0x0000e8ff01007387 */ /* 0x000fe60000100000 */
[----:B------:R-:W-:Y:S01]  /*e9d0*/  IMAD.U32 R11, RZ, RZ, UR5 ;  /* 0x00000005ff0b7e24 */ /* 0x000fe2000f8e00ff */
[----:B------:R-:W-:Y:S01]  /*e9e0*/  IADD3 R14, P0, R14, 0x36400, RZ ;  /* 0x000364000e0e7810 */ /* 0x000fe20007f1e0ff */
[----:B--2---:R-:W2:Y:S01]  /*e9f0*/  LDC R6, c[0x0][0x450] ;  /* 0x00011400ff067b82 */ /* 0x004ea20000000800 */
[----:B------:R-:W-:Y:S01]  /*ea00*/  IMAD.U32 R26, RZ, RZ, UR6 ;  /* 0x00000006ff1a7e24 */ /* 0x000fe2000f8e00ff */
[----:B------:R-:W-:Y:S01]  /*ea10*/  STL.U8 [R1+0x140], RZ ;  /* 0x000140ff01007387 */ /* 0x000fe20000100000 */
[----:B------:R-:W-:-:S02]  /*ea20*/  IMAD.U32 R27, RZ, RZ, UR7 ;  /* 0x00000007ff1b7e24 */ /* 0x000fc4000f8e00ff */
[----:B------:R-:W-:Y:S01]  /*ea30*/  IMAD.MOV.U32 R31, RZ, RZ, 0x20 ;  /* 0x00000020ff1f7424 */ /* 0x000fe200078e00ff */
[----:B------:R4:W-:Y:S01]  /*ea40*/  STL.128 [R1+0x130], R8 ;  /* 0x0001300801007387 */ /* 0x0009e20000100c00 */
[----:B------:R-:W-:Y:S01]  /*ea50*/  IMAD.X R15, RZ, RZ, R15, P0 ;  /* 0x000000ffff0f7224 */ /* 0x000fe200000e060f */
[----:B------:R-:W2:Y:S01]  /*ea60*/  LDC.64 R4, c[0x0][0x448] ;  /* 0x00011200ff047b82 */ /* 0x000ea20000000a00 */
[----:B------:R-:W-:Y:S01]  /*ea70*/  VIADD R236, R36, 0xffffff80 ;  /* 0xffffff8024ec7836 */ /* 0x000fe20000000000 */
[----:B------:R0:W-:Y:S01]  /*ea80*/  STL.64 [R1+0xd8], R26 ;  /* 0x0000d81a01007387 */ /* 0x0001e20000100a00 */
[----:B------:R-:W-:Y:S01]  /*ea90*/  SEL R31, R31, 0xffffffe0, !P1 ;  /* 0xffffffe01f1f7807 */ /* 0x000fe20004800000 */
[----:B---3--:R-:W-:Y:S01]  /*eaa0*/  IMAD.MOV.U32 R7, RZ, RZ, R12 ;  /* 0x000000ffff077224 */ /* 0x008fe200078e000c */
[----:B------:R-:W-:Y:S01]  /*eab0*/  ISETP.LT.AND P0, PT, RZ, UR4, PT ;  /* 0x00000004ff007c0c */ /* 0x000fe2000bf01270 */
[----:B------:R3:W-:Y:S01]  /*eac0*/  STL.64 [R1+0xc8], R14 ;  /* 0x0000c80e01007387 */ /* 0x0007e20000100a00 */
[----:B------:R-:W-:-:S02]  /*ead0*/  IMAD.U32 R36, RZ, RZ, UR37 ;  /* 0x00000025ff247e24 */ /* 0x000fc4000f8e00ff */
[----:B------:R-:W-:Y:S01]  /*eae0*/  IMAD.U32 R49, RZ, RZ, UR37 ;  /* 0x00000025ff317e24 */ /* 0x000fe2000f8e00ff */
[----:B------:R3:W-:Y:S01]  /*eaf0*/  STL.64 [R1+0xc0], R30 ;  /* 0x0000c01e01007387 */ /* 0x0007e20000100a00 */
[----:B------:R-:W-:Y:S01]  /*eb00*/  IMAD.U32 R64, RZ, RZ, UR37 ;  /* 0x00000025ff407e24 */ /* 0x000fe2000f8e00ff */
[----:B------:R-:W-:Y:S01]  /*eb10*/  IADD3 R36, P1, R36, 0x140, RZ ;  /* 0x0000014024247810 */ /* 0x000fe20007f3e0ff */
[----:B------:R-:W-:Y:S01]  /*eb20*/  IMAD.U32 R44, RZ, RZ, UR37 ;  /* 0x00000025ff2c7e24 */ /* 0x000fe2000f8e00ff */
[----:B------:R3:W-:Y:S01]  /*eb30*/  STL [R1+0xec], R236 ;  /* 0x0000ecec01007387 */ /* 0x0007e20000100800 */
[----:B----4-:R-:W-:Y:S01]  /*eb40*/  IMAD.MOV.U32 R8, RZ, RZ, RZ ;  /* 0x000000ffff087224 */ /* 0x010fe200078e00ff */
[----:B------:R-:W-:Y:S01]  /*eb50*/  IADD3 R49, P2, R49, 0x128, RZ ;  /* 0x0000012831317810 */ /* 0x000fe20007f5e0ff */
[----:B0-----:R-:W-:Y:S01]  /*eb60*/  IMAD.MOV.U32 R26, RZ, RZ, R13 ;  /* 0x000000ffff1a7224 */ /* 0x001fe200078e000d */
[----:B------:R-:W-:Y:S01]  /*eb70*/  IADD3 R64, P3, R64, 0x120, RZ ;  /* 0x0000012040407810 */ /* 0x000fe20007f7e0ff */
[----:B------:R-:W-:Y:S01]  /*eb80*/  IMAD.MOV.U32 R27, RZ, RZ, R28 ;  /* 0x000000ffff1b7224 */ /* 0x000fe200078e001c */
[----:B------:R-:W-:Y:S01]  /*eb90*/  IADD3 R44, P4, R44, 0xec, RZ ;  /* 0x000000ec2c2c7810 */ /* 0x000fe20007f9e0ff */
[----:B------:R-:W-:-:S02]  /*eba0*/  IMAD.MOV.U32 R9, RZ, RZ, R29 ;  /* 0x000000ffff097224 */ /* 0x000fc400078e001d */
[----:B-1----:R-:W-:Y:S01]  /*ebb0*/  IMAD.MOV.U32 R10, RZ, RZ, R20 ;  /* 0x000000ffff0a7224 */ /* 0x002fe200078e0014 */
[----:B------:R3:W-:Y:S01]  /*ebc0*/  STL.128 [R1+0xf0], R24 ;  /* 0x0000f01801007387 */ /* 0x0007e20000100c00 */
[----:B------:R-:W-:Y:S02]  /*ebd0*/  IMAD.MOV.U32 R11, RZ, RZ, R21 ;  /* 0x000000ffff0b7224 */ /* 0x000fe400078e0015 */
[----:B------:R-:W-:Y:S01]  /*ebe0*/  IMAD.U32 R66, RZ, RZ, UR37 ;  /* 0x00000025ff427e24 */ /* 0x000fe2000f8e00ff */
[----:B--2---:R3:W-:Y:S01]  /*ebf0*/  STL.128 [R1+0x110], R4 ;  /* 0x0001100401007387 */ /* 0x0047e20000100c00 */
[----:B------:R-:W-:Y:S02]  /*ec00*/  IMAD.U32 R50, RZ, RZ, UR37 ;  /* 0x00000025ff327e24 */ /* 0x000fe4000f8e00ff */
[----:B------:R-:W-:Y:S01]  /*ec10*/  IMAD.X R37, RZ, RZ, UR36, P1 ;  /* 0x00000024ff257e24 */ /* 0x000fe200088e06ff */
[----:B------:R3:W-:Y:S01]  /*ec20*/  STL.128 [R1+0x100], R8 ;  /* 0x0001000801007387 */ /* 0x0007e20000100c00 */
[----:B------:R-:W-:Y:S01]  /*ec30*/  IADD3 R66, P5, R66, 0xe8, RZ ;  /* 0x000000e842427810 */ /* 0x000fe20007fbe0ff */
[----:B------:R-:W-:Y:S01]  /*ec40*/  IMAD.X R62, RZ, RZ, UR36, P2 ;  /* 0x00000024ff3e7e24 */ /* 0x000fe200090e06ff */
[----:B------:R-:W-:Y:S01]  /*ec50*/  IADD3 R50, P6, R50, 0xd8, RZ ;  /* 0x000000d832327810 */ /* 0x000fe20007fde0ff */
[----:B------:R-:W-:-:S02]  /*ec60*/  IMAD.X R65, RZ, RZ, UR36, P3 ;  /* 0x00000024ff417e24 */ /* 0x000fc400098e06ff */
[----:B------:R-:W-:Y:S02]  /*ec70*/  IMAD.X R51, RZ, RZ, UR36, P4 ;  /* 0x00000024ff337e24 */ /* 0x000fe4000a0e06ff */
[----:B------:R-:W-:Y:S02]  /*ec80*/  IMAD.X R67, RZ, RZ, UR36, P5 ;  /* 0x00000024ff437e24 */ /* 0x000fe4000a8e06ff */
[----:B------:R-:W-:Y:S01]  /*ec90*/  IMAD.X R63, RZ, RZ, UR36, P6 ;  /* 0x00000024ff3f7e24 */ /* 0x000fe2000b0e06ff */
[----:B------:R-:W-:Y:S06]  /*eca0*/  @P0 BRA `(.L_x_6676) ;  /* 0x0000000000400947 */ /* 0x000fec0003800000 */
[----:B------:R-:W2:Y:S02]  /*ecb0*/  LDL R3, [R1+0x1f4] ;  /* 0x0001f40001037983 */ /* 0x000ea40000100800 */
[----:B--2---:R-:W-:-:S04]  /*ecc0*/  LEA.HI R0, R3, R3, RZ, 0x1 ;  /* 0x0000000303007211 */ /* 0x004fc800078f08ff */
        /* <DEDUP_REMOVED lines=8> */
.L_x_6679:
[----:B-1----:R1:W2:Y:S02]  /*ed50*/  SYNCS.PHASECHK.TRANS64.TRYWAIT P0, [R2+URZ+0x38800], R3 ;  /* 0x03880003020075a7 */ /* 0x0022a4000800017f */
[----:B--2---:R-:W-:Y:S05]  /*ed60*/  @!P0 NANOSLEEP.SYNCS 0x989680 ;  /* 0x009896800000895d */ /* 0x004fea0003900000 */
[----:B------:R-:W2:Y:S02]  /*ed70*/  @!P0 SYNCS.PHASECHK.TRANS64 P0, [R2+URZ+0x38800], R3 ;  /* 0x03880003020085a7 */ /* 0x000ea4000800007f */
[----:B--2---:R-:W-:Y:S05]  /*ed80*/  @!P0 BRA `(.L_x_6679) ;  /* 0xfffffffc00f08947 */ /* 0x004fea000383ffff */
.L_x_6678:
[----:B------:R-:W-:Y:S05]  /*ed90*/  BSYNC B0 ;  /* 0x0000000000007941 */ /* 0x000fea0003800000 */
.L_x_6677:
[----:B------:R-:W-:Y:S05]  /*eda0*/  BRA `(.L_x_6680) ;  /* 0x0000002c009c7947 */ /* 0x000fea0003800000 */
.L_x_6676:
[----:B------:R-:W-:Y:S01]  /*edb0*/  LOP3.LUT P0, RZ, R33, 0x3ff, RZ, 0xc0, !PT ;  /* 0x000003ff21ff7812 */ /* 0x000fe2000780c0ff */
[----:B------:R-:W-:Y:S01]  /*edc0*/  ULDC.64 UR4, c[0x0][0x3f8] ;  /* 0x0000fe0000047ab9 */ /* 0x000fe20000000a00 */
[----:B------:R-:W-:Y:S01]  /*edd0*/  SHF.R.S32.HI R0, RZ, 0x1f, R32 ;  /* 0x0000001fff007819 */ /* 0x000fe20000011420 */
[----:B------:R-:W-:Y:S01]  /*ede0*/  ULDC.64 UR6, c[0x0][0x408] ;  /* 0x0001020000067ab9 */ /* 0x000fe20000000a00 */
[----:B---3--:R-:W-:Y:S01]  /*edf0*/  IMAD.WIDE.U32 R26, R32, UR4, RZ ;  /* 0x00000004201a7c25 */ /* 0x008fe2000f8e00ff */
[----:B------:R-:W-:Y:S03]  /*ee00*/  BSSY B6, `(.L_x_6681) ;  /* 0x0000019000067945 */ /* 0x000fe60003800000 */
        /* <DEDUP_REMOVED lines=24> */
.L_x_6682:
[----:B------:R-:W-:Y:S05]  /*ef90*/  BSYNC B6 ;  /* 0x0000000000067941 */ /* 0x000fea0003800000 */
.L_x_6681:
[----:B------:R-:W2:Y:S01]  /*efa0*/  LDL R3, [R1+0x70] ;  /* 0x0000700001037983 */ /* 0x000ea20000100800 */
[----:B------:R-:W-:Y:S01]  /*efb0*/  ULDC.U8 UR4, c[0x0][0x410] ;  /* 0x0001040000047ab9 */ /* 0x000fe20000000000 */
[----:B------:R-:W-:Y:S01]  /*efc0*/  BSSY B0, `(.L_x_6683) ;  /* 0x00002bd000007945 */ /* 0x000fe20003800000 */
[----:B------:R-:W-:Y:S01]  /*efd0*/  ISETP.NE.AND P0, PT, RZ, UR4, PT ;  /* 0x00000004ff007c0c */ /* 0x000fe2000bf05270 */
[----:B--2---:R-:W-:-:S12]  /*efe0*/  IMAD R0, R3, 0x40, R152 ;  /* 0x0000004003007824 */ /* 0x004fd800078e0298 */
[----:B------:R-:W-:Y:S05]  /*eff0*/  @!P0 BRA `(.L_x_6684) ;  /* 0x0000001400ac8947 */ /* 0x000fea0003800000 */
[----:B------:R-:W2:Y:S01]  /*f000*/  LDL R20, [R1+0x438] ;  /* 0x0004380001147983 */ /* 0x000ea20000100800 */
[----:B------:R-:W0:Y:S01]  /*f010*/  LDC R35, c[0x0][0x448] ;  /* 0x00011200ff237b82 */ /* 0x000e220000000800 */
[----:B------:R-:W-:Y:S01]  /*f020*/  ULDC.64 UR4, c[0x0][0x3f8] ;  /* 0x0000fe0000047ab9 */ /* 0x000fe20000000a00 */
[----:B------:R-:W-:Y:S01]  /*f030*/  ULDC.64 UR6, c[0x0][0x408] ;  /* 0x0001020000067ab9 */ /* 0x000fe20000000a00 */
[----:B------:R-:W-:Y:S02]  /*f040*/  IMAD.MOV.U32 R27, RZ, RZ, R25 ;  /* 0x000000ffff1b7224 */ /* 0x000fe400078e0019 */
[----:B------:R-:W-:Y:S01]  /*f050*/  IMAD.MOV.U32 R33, RZ, RZ, R29 ;  /* 0x000000ffff217224 */ /* 0x000fe200078e001d */
[----:B0-----:R-:W-:-:S13]  /*f060*/  ISETP.NE.AND P0, PT, R35, 0x1, PT ;  /* 0x000000012300780c */ /* 0x001fda0003f05270 */
[----:B------:R-:W0:Y:S08]  /*f070*/  @P0 LDC R4, c[0x0][0x44c] ;  /* 0x00011300ff040b82 */ /* 0x000e300000000800 */
[----:B------:R-:W1:Y:S01]  /*f080*/  @P0 LDC R5, c[0x0][0x450] ;  /* 0x00011400ff050b82 */ /* 0x000e620000000800 */
[----:B--2---:R-:W-:-:S04]  /*f090*/  IMAD R3, R20, 0x20, R0 ;  /* 0x0000002014037824 */ /* 0x004fc800078e0200 */
        /* <DEDUP_REMOVED lines=23> */
.L_x_7035:
        /* <DEDUP_REMOVED lines=8> */
[----:B------:R-:W3:Y:S01]  /*f290*/  LDL R11, [R1+0x43c] ;  /* 0x00043c00010b7983 */ /* 0x000ee20000100800 */
[----:B------:R-:W-:Y:S01]  /*f2a0*/  ULDC UR4, c[0x0][0x3f4] ;  /* 0x0000fd0000047ab9 */ /* 0x000fe20000000800 */
[----:B--2---:R-:W-:Y:S01]  /*f2b0*/  IMAD.MOV.U32 R4, RZ, RZ, R6 ;  /* 0x000000ffff047224 */ /* 0x004fe200078e0006 */
[----:B------:R-:W-:Y:S01]  /*f2c0*/  ISETP.GE.AND P2, PT, R154, UR4, PT ;  /* 0x000000049a007c0c */ /* 0x000fe2000bf46270 */
[----:B-1----:R-:W-:Y:S01]  /*f2d0*/  IMAD.MOV.U32 R5, RZ, RZ, R3 ;  /* 0x000000ffff057224 */ /* 0x002fe200078e0003 */
[----:B------:R-:W-:Y:S02]  /*f2e0*/  ISETP.GE.AND P3, PT, R162, UR4, PT ;  /* 0x00000004a2007c0c */ /* 0x000fe4000bf66270 */
[----:B------:R-:W-:-:S09]  /*f2f0*/  CS2R R28, SRZ ;  /* 0x00000000001c7805 */ /* 0x000fd2000001ff00 */
[----:B------:R-:W-:-:S04]  /*f300*/  @!P2 IMAD.WIDE R4, R154, 0x2, R4 ;  /* 0x000000029a04a825 */ /* 0x000fc800078e0204 */
[----:B------:R-:W-:Y:S01]  /*f310*/  @!P3 IMAD.SHL.U32 R9, R162, 0x2, RZ ;  /* 0x00000002a209b824 */ /* 0x000fe200078e00ff */
[----:B------:R1:W5:Y:S01]  /*f320*/  @!P2 LD.E.64 R28, desc[UR44][R4.64] ;  /* 0x0000002c041ca980 */ /* 0x000362000c101b00 */
[----:B------:R-:W-:Y:S02]  /*f330*/  CS2R R30, SRZ ;  /* 0x00000000001e7805 */ /* 0x000fe4000001ff00 */
[----:B------:R-:W-:Y:S02]  /*f340*/  CS2R R24, SRZ ;  /* 0x0000000000187805 */ /* 0x000fe4000001ff00 */
[----:B------:R-:W-:Y:S02]  /*f350*/  CS2R R26, SRZ ;  /* 0x00000000001a7805 */ /* 0x000fe4000001ff00 */
[-C--:B-1----:R-:W-:Y:S02]  /*f360*/  @!P3 IADD3 R4, P0, R6, R9.reuse, RZ ;  /* 0x000000090604b210 */ /* 0x082fe40007f1e0ff */
[----:B----4-:R-:W-:Y:S01]  /*f370*/  @!P3 IADD3 R6, P1, R8, R9, RZ ;  /* 0x000000090806b210 */ /* 0x010fe20007f3e0ff */
[----:B---3--:R-:W-:-:S02]  /*f380*/  IMAD.MOV.U32 R9, RZ, RZ, R7 ;  /* 0x000000ffff097224 */ /* 0x008fc400078e0007 */
[----:B------:R-:W-:-:S05]  /*f390*/  @!P2 IMAD.WIDE R8, R154, 0x2, R8 ;  /* 0x000000029a08a825 */ /* 0x000fca00078e0208 */
[----:B------:R1:W5:Y:S01]  /*f3a0*/  @!P2 LD.E.64 R30, desc[UR44][R8.64] ;  /* 0x0000002c081ea980 */ /* 0x000362000c101b00 */
[----:B------:R-:W-:-:S05]  /*f3b0*/  @!P3 SHF.L.U64.HI R12, R162, 0x1, R11 ;  /* 0x00000001a20cb819 */ /* 0x000fca000001020b */
[--C-:B------:R-:W-:Y:S02]  /*f3c0*/  @!P3 IMAD.X R5, R3, 0x1, R12.reuse, P0 ;  /* 0x000000010305b824 */ /* 0x100fe400000e060c */
[----:B------:R-:W-:-:S03]  /*f3d0*/  @!P3 IMAD.X R7, R7, 0x1, R12, P1 ;  /* 0x000000010707b824 */ /* 0x000fc600008e060c */
[----:B------:R1:W5:Y:S04]  /*f3e0*/  @!P3 LD.E.64 R24, desc[UR44][R4.64] ;  /* 0x0000002c0418b980 */ /* 0x000368000c101b00 */
[----:B------:R1:W5:Y:S02]  /*f3f0*/  @!P3 LD.E.64 R26, desc[UR44][R6.64] ;  /* 0x0000002c061ab980 */ /* 0x000364000c101b00 */
.L_x_6687:
[----:B------:R-:W-:Y:S05]  /*f400*/  BSYNC B1 ;  /* 0x0000000000017941 */ /* 0x000fea0003800000 */
.L_x_6686:
[----:B-1---5:R-:W-:Y:S01]  /*f410*/  IMAD.MOV.U32 R3, RZ, RZ, R24 ;  /* 0x000000ffff037224 */ /* 0x022fe200078e0018 */
[----:B------:R-:W-:Y:S01]  /*f420*/  UMOV UR4, 0xffffffff ;  /* 0xffffffff00047882 */ /* 0x000fe20000000000 */
[----:B------:R-:W-:Y:S01]  /*f430*/  IMAD.MOV.U32 R4, RZ, RZ, R25 ;  /* 0x000000ffff047224 */ /* 0x000fe200078e0019 */
[----:B------:R-:W-:Y:S01]  /*f440*/  CS2R R20, SRZ ;  /* 0x0000000000147805 */ /* 0x000fe2000001ff00 */
[----:B------:R-:W-:Y:S02]  /*f450*/  IMAD.MOV.U32 R5, RZ, RZ, R28 ;  /* 0x000000ffff057224 */ /* 0x000fe400078e001c */
        /* <DEDUP_REMOVED lines=13> */
[----:B------:R1:W2:Y:S04]  /*f530*/  SHFL.IDX PT, R3, R33, 0x1, 0x1c1f ;  /* 0x003c1f0021037f89 */ /* 0x0002a800000e0000 */
[----:B------:R1:W0:Y:S04]  /*f540*/  SHFL.IDX PT, R6, R10, 0x1, 0x1c1f ;  /* 0x003c1f000a067f89 */ /* 0x00022800000e0000 */
[----:B---3--:R1:W3:Y:S04]  /*f550*/  SHFL.IDX PT, R7, R32, 0x1, 0x1c1f ;  /* 0x003c1f0020077f89 */ /* 0x0082e800000e0000 */
[----:B------:R1:W0:Y:S02]  /*f560*/  SHFL.IDX PT, R14, R34, 0x1, 0x1c1f ;  /* 0x003c1f00220e7f89 */ /* 0x00022400000e0000 */
.L_x_7041:
[----:B------:R-:W5:Y:S01]  /*f570*/  LDL R5, [R1+0x1f4] ;  /* 0x0001f40001057983 */ /* 0x000f620000100800 */
[----:B------:R-:W-:Y:S01]  /*f580*/  VIADD R0, R0, 0x20 ;  /* 0x0000002000007836 */ /* 0x000fe20000000000 */
[----:B------:R-:W-:Y:S01]  /*f590*/  BSSY B1, `(.L_x_6689) ;  /* 0x0000022000017945 */ /* 0x000fe20003800000 */
[----:B01----:R-:W-:Y:S02]  /*f5a0*/  CS2R R10, SRZ ;  /* 0x00000000000a7805 */ /* 0x003fe4000001ff00 */
[----:B----4-:R-:W-:Y:S02]  /*f5b0*/  CS2R R8, SRZ ;  /* 0x0000000000087805 */ /* 0x010fe4000001ff00 */
[----:B------:R-:W-:Y:S02]  /*f5c0*/  CS2R R12, SRZ ;  /* 0x00000000000c7805 */ /* 0x000fe4000001ff00 */
[----:B------:R-:W-:Y:S02]  /*f5d0*/  ISETP.GE.AND P0, PT, R0, R35, PT ;  /* 0x000000230000720c */ /* 0x000fe40003f06270 */
[----:B-----5:R-:W-:-:S04]  /*f5e0*/  LEA.HI R4, R5, R5, RZ, 0x1 ;  /* 0x0000000505047211 */ /* 0x020fc800078f08ff */
[----:B------:R-:W-:-:S05]  /*f5f0*/  LOP3.LUT R4, R4, 0xfffffffe, RZ, 0xc0, !PT ;  /* 0xfffffffe04047812 */ /* 0x000fca00078ec0ff */
[----:B------:R-:W-:-:S05]  /*f600*/  IMAD.IADD R4, R5, 0x1, -R4 ;  /* 0x0000000105047824 */ /* 0x000fca00078e0a04 */
[----:B------:R-:W-:Y:S01]  /*f610*/  SHF.L.U32 R33, R4, 0x1f, RZ ;  /* 0x0000001f04217819 */ /* 0x000fe200000006ff */
[----:B------:R-:W-:Y:S06]  /*f620*/  @P0 BRA `(.L_x_6690) ;  /* 0x0000000000600947 */ /* 0x000fec0003800000 */
[----:B------:R-:W4:Y:S01]  /*f630*/  LDL R15, [R1+0x43c] ;  /* 0x00043c00010f7983 */ /* 0x000f220000100800 */
[----:B------:R-:W-:Y:S01]  /*f640*/  ULDC UR4, c[0x0][0x3f4] ;  /* 0x0000fd0000047ab9 */ /* 0x000fe20000000800 */
[----:B------:R-:W-:Y:S01]  /*f650*/  IMAD.MOV.U32 R4, RZ, RZ, R6 ;  /* 0x000000ffff047224 */ /* 0x000fe200078e0006 */
[----:B------:R-:W-:Y:S01]  /*f660*/  ISETP.GE.AND P2, PT, R154, UR4, PT ;  /* 0x000000049a007c0c */ /* 0x000fe2000bf46270 */
[----:B--2---:R-:W-:Y:S01]  /*f670*/  IMAD.MOV.U32 R5, RZ, RZ, R3 ;  /* 0x000000ffff057224 */ /* 0x004fe200078e0003 */
[----:B------:R-:W-:Y:S02]  /*f680*/  ISETP.GE.AND P3, PT, R162, UR4, PT ;  /* 0x00000004a2007c0c */ /* 0x000fe4000bf66270 */
[----:B------:R-:W-:Y:S01]  /*f690*/  CS2R R10, SRZ ;  /* 0x00000000000a7805 */ /* 0x000fe2000001ff00 */
[----:B------:R-:W-:-:S08]  /*f6a0*/  IMAD.MOV.U32 R8, RZ, RZ, R14 ;  /* 0x000000ffff087224 */ /* 0x000fd000078e000e */
[----:B------:R-:W-:-:S04]  /*f6b0*/  @!P2 IMAD.WIDE R4, R154, 0x2, R4 ;  /* 0x000000029a04a825 */ /* 0x000fc800078e0204 */
[----:B------:R-:W-:Y:S01]  /*f6c0*/  @!P3 IMAD.SHL.U32 R9, R162, 0x2, RZ ;  /* 0x00000002a209b824 */ /* 0x000fe200078e00ff */
[----:B------:R0:W5:Y:S01]  /*f6d0*/  @!P2 LD.E.64 R10, desc[UR44][R4.64] ;  /* 0x0000002c040aa980 */ /* 0x000162000c101b00 */
[----:B------:R-:W-:Y:S02]  /*f6e0*/  CS2R R12, SRZ ;  /* 0x00000000000c7805 */ /* 0x000fe4000001ff00 */
[----:B------:R-:W-:Y:S02]  /*f6f0*/  CS2R R20, SRZ ;  /* 0x0000000000147805 */ /* 0x000fe4000001ff00 */
[-C--:B0-----:R-:W-:Y:S02]  /*f700*/  @!P3 IADD3 R4, P0, R6, R9.reuse, RZ ;  /* 0x000000090604b210 */ /* 0x081fe40007f1e0ff */
[----:B------:R-:W-:Y:S01]  /*f710*/  @!P3 IADD3 R6, P1, R14, R9, RZ ;  /* 0x000000090e06b210 */ /* 0x000fe20007f3e0ff */
[----:B---3--:R-:W-:Y:S01]  /*f720*/  IMAD.MOV.U32 R9, RZ, RZ, R7 ;  /* 0x000000ffff097224 */ /* 0x008fe200078e0007 */
[----:B----4-:R-:W-:Y:S01]  /*f730*/  @!P3 SHF.L.U64.HI R0, R162, 0x1, R15 ;  /* 0x00000001a200b819 */ /* 0x010fe2000001020f */
[----:B------:R-:W-:Y:S01]  /*f740*/  @!P2 IMAD.WIDE R14, R154, 0x2, R8 ;  /* 0x000000029a0ea825 */ /* 0x000fe200078e0208 */
[----:B------:R-:W-:-:S03]  /*f750*/  CS2R R8, SRZ ;  /* 0x0000000000087805 */ /* 0x000fc6000001ff00 */
[--C-:B------:R-:W-:Y:S01]  /*f760*/  @!P3 IMAD.X R5, R3, 0x1, R0.reuse, P0 ;  /* 0x000000010305b824 */ /* 0x100fe200000e0600 */
[----:B------:R0:W5:Y:S01]  /*f770*/  @!P2 LD.E.64 R12, desc[UR44][R14.64] ;  /* 0x0000002c0e0ca980 */ /* 0x000162000c101b00 */
[----:B------:R-:W-:-:S03]  /*f780*/  @!P3 IMAD.X R7, R7, 0x1, R0, P1 ;  /* 0x000000010707b824 */ /* 0x000fc600008e0600 */
[----:B------:R0:W5:Y:S04]  /*f790*/  @!P3 LD.E.64 R20, desc[UR44][R4.64] ;  /* 0x0000002c0414b980 */ /* 0x000168000c101b00 */
[----:B------:R0:W5:Y:S02]  /*f7a0*/  @!P3 LD.E.64 R8, desc[UR44][R6.64] ;  /* 0x0000002c0608b980 */ /* 0x000164000c101b00 */
.L_x_6690:
[----:B------:R-:W-:Y:S05]  /*f7b0*/  BSYNC B1 ;  /* 0x0000000000017941 */ /* 0x000fea0003800000 */
.L_x_6689:
[----:B------:R-:W1:Y:S01]  /*f7c0*/  SYNCS.PHASECHK.TRANS64.TRYWAIT P0, [R2+URZ+0x38800], R33 ;  /* 0x03880021020075a7 */ /* 0x000e62000800017f */
[----:B------:R-:W-:Y:S04]  /*f7d0*/  BSSY B1, `(.L_x_6691) ;  /* 0x0000002000017945 */ /* 0x000fe80003800000 */
[----:B-1----:R-:W-:Y:S05]  /*f7e0*/  @!P0 BRA `(.L_x_6692) ;  /* 0x0000032c002c8947 */ /* 0x002fea0003800000 */
.L_x_7042:
[----:B------:R-:W-:Y:S05]  /*f7f0*/  BSYNC B1 ;  /* 0x0000000000017941 */ /* 0x000fea0003800000 */
.L_x_6691:
[----:B0-----:R-:W4:Y:S01]  /*f800*/  LDL R6, [R1+0x70] ;  /* 0x0000700001067983 */ /* 0x001f220000100800 */
[C---:B------:R-:W-:Y:S01]  /*f810*/  IMAD.SHL.U32 R0, R157.reuse, 0x40, RZ ;  /* 0x000000409d007824 */ /* 0x040fe200078e00ff */
[----:B------:R-:W-:Y:S01]  /*f820*/  LOP3.LUT P1, RZ, R157, 0x4, RZ, 0xc0, !PT ;  /* 0x000000049dff7812 */ /* 0x000fe2000782c0ff */
[----:B-----5:R-:W-:Y:S01]  /*f830*/  IMAD.MOV.U32 R4, RZ, RZ, R21 ;  /* 0x000000ffff047224 */ /* 0x020fe200078e0015 */
[----:B------:R-:W-:Y:S01]  /*f840*/  BSSY B1, `(.L_x_6693) ;  /* 0x000007f000017945 */ /* 0x000fe20003800000 */
[----:B------:R-:W-:Y:S01]  /*f850*/  IMAD.MOV.U32 R5, RZ, RZ, R8 ;  /* 0x000000ffff057224 */ /* 0x000fe200078e0008 */
[----:B--2---:R-:W-:Y:S02]  /*f860*/  LOP3.LUT R3, R0, 0x1c0, RZ, 0xc0, !PT ;  /* 0x000001c000037812 */ /* 0x004fe400078ec0ff */
[----:B------:R-:W-:Y:S01]  /*f870*/  PRMT R14, R4, 0x7610, R14 ;  /* 0x00007610040e7816 */ /* 0x000fe2000000000e */
[----:B------:R-:W-:Y:S01]  /*f880*/  IMAD.MOV.U32 R4, RZ, RZ, R11 ;  /* 0x000000ffff047224 */ /* 0x000fe200078e000b */
[----:B------:R-:W-:-:S02]  /*f890*/  LOP3.LUT R0, R3, 0x18, R22, 0xf8, !PT ;  /* 0x0000001803007812 */ /* 0x000fc400078ef816 */
[----:B------:R-:W-:Y:S02]  /*f8a0*/  SHF.R.U32.HI R3, RZ, 0x3, R3 ;  /* 0x00000003ff037819 */ /* 0x000fe40000011603 */
[----:B------:R-:W-:Y:S01]  /*f8b0*/  PRMT R32, R5, 0x7610, R32 ;  /* 0x0000761005207816 */ /* 0x000fe20000000020 */
[----:B------:R-:W-:Y:S01]  /*f8c0*/  IMAD.MOV.U32 R5, RZ, RZ, R12 ;  /* 0x000000ffff057224 */ /* 0x000fe200078e000c */
[----:B------:R-:W-:-:S04]  /*f8d0*/  LOP3.LUT R0, R0, R3, RZ, 0x3c, !PT ;  /* 0x0000000300007212 */ /* 0x000fc800078e3cff */
[----:B------:R-:W-:Y:S01]  /*f8e0*/  PRMT R72, R5, 0x7610, R72 ;  /* 0x0000761005487816 */ /* 0x000fe20000000048 */
[----:B------:R-:W-:Y:S02]  /*f8f0*/  IMAD R3, R165, 0x200, R0 ;  /* 0x00000200a5037824 */ /* 0x000fe400078e0200 */
[----:B------:R-:W-:Y:S02]  /*f900*/  IMAD.MOV.U32 R0, RZ, RZ, R20 ;  /* 0x000000ffff007224 */ /* 0x000fe400078e0014 */
[----:B-1----:R-:W-:Y:S02]  /*f910*/  IMAD R2, R3, 0x2, R2 ;  /* 0x0000000203027824 */ /* 0x002fe400078e0202 */
[----:B------:R-:W-:Y:S02]  /*f920*/  IMAD.MOV.U32 R3, RZ, RZ, R10 ;  /* 0x000000ffff037224 */ /* 0x000fe400078e000a */
[----:B---3--:R-:W-:-:S03]  /*f930*/  VIADD R7, R2, 0x20400 ;  /* 0x0002040002077836 */ /* 0x008fc60000000000 */
[----:B------:R-:W-:Y:S01]  /*f940*/  PRMT R34, R3, 0x7610, R34 ;  /* 0x0000761003227816 */ /* 0x000fe20000000022 */
[----:B------:R-:W-:Y:S02]  /*f950*/  VIADD R3, R2, 0x20440 ;  /* 0x0002044002037836 */ /* 0x000fe40000000000 */
[----:B------:R-:W-:Y:S02]  /*f960*/  @P1 VIADD R3, R7, 0xffffffc0 ;  /* 0xffffffc007031836 */ /* 0x000fe40000000000 */
[--C-:B----4-:R-:W-:Y:S01]  /*f970*/  IMAD R6, R6, -0x40, R35.reuse ;  /* 0xffffffc006067824 */ /* 0x110fe200078e0223 */
[----:B------:R-:W-:Y:S01]  /*f980*/  PRMT R35, R4, 0x7610, R35 ;  /* 0x0000761004237816 */ /* 0x000fe20000000023 */
[----:B------:R-:W-:-:S03]  /*f990*/  IMAD.MOV.U32 R4, RZ, RZ, R9 ;  /* 0x000000ffff047224 */ /* 0x000fc600078e0009 */
[----:B------:R-:W-:Y:S01]  /*f9a0*/  VIMNMX R15, R6, 0x40, PT ;  /* 0x00000040060f7848 */ /* 0x000fe20003fe0100 */
[----:B------:R-:W-:Y:S01]  /*f9b0*/  IMAD.MOV.U32 R6, RZ, RZ, R13 ;  /* 0x000000ffff067224 */ /* 0x000fe200078e000d */
[----:B------:R-:W-:Y:S02]  /*f9c0*/  PRMT R33, R4, 0x7610, R33 ;  /* 0x0000761004217816 */ /* 0x000fe40000000021 */
[----:B------:R-:W-:Y:S02]  /*f9d0*/  ISETP.GE.AND P0, PT, R152, R15, PT ;  /* 0x0000000f9800720c */ /* 0x000fe40003f06270 */
[----:B------:R-:W-:-:S11]  /*f9e0*/  PRMT R73, R6, 0x7610, R73 ;  /* 0x0000761006497816 */ /* 0x000fd60000000049 */
[----:B------:R-:W-:Y:S05]  /*f9f0*/  @P0 BRA `(.L_x_6694) ;  /* 0x00000004008c0947 */ /* 0x000fea0003800000 */
[----:B------:R-:W0:Y:S01]  /*fa00*/  LDC R5, c[0x0][0x3f4] ;  /* 0x0000fd00ff057b82 */ /* 0x000e220000000800 */
[----:B------:R-:W-:Y:S01]  /*fa10*/  BSSY B2, `(.L_x_6695) ;  /* 0x0000032000027945 */ /* 0x000fe20003800000 */
[-C--:B0-----:R-:W-:Y:S02]  /*fa20*/  ISETP.GE.AND P0, PT, R154, R5.reuse, PT ;  /* 0x000000059a00720c */ /* 0x081fe40003f06270 */
[----:B------:R-:W-:-:S11]  /*fa30*/  ISETP.GE.AND P1, PT, R162, R5, PT ;  /* 0x00000005a200720c */ /* 0x000fd60003f26270 */
[----:B------:R-:W-:Y:S05]  /*fa40*/  @P0 BRA `(.L_x_6696) ;  /* 0x0000000000b80947 */ /* 0x000fea0003800000 */
[----:B------:R-:W0:Y:S01]  /*fa50*/  LDS.128 R4, [R2+0x20400] ;  /* 0x0204000002047984 */ /* 0x000e220000000c00 */
[----:B------:R-:W-:Y:S02]  /*fa60*/  SHF.R.U32.HI R78, RZ, 0x10, R31 ;  /* 0x00000010ff4e7819 */ /* 0x000fe4000001161f */
[----:B------:R-:W-:Y:S02]  /*fa70*/  SHF.R.U32.HI R75, RZ, 0x10, R29 ;  /* 0x00000010ff4b7819 */ /* 0x000fe4000001161d */
[----:B------:R-:W-:Y:S02]  /*fa80*/  SHF.R.U64 R77, R30, 0x10, R31 ;  /* 0x000000101e4d7819 */ /* 0x000fe4000000121f */
[----:B------:R-:W-:Y:S02]  /*fa90*/  PRMT R78, R69, 0x5432, R78 ;  /* 0x00005432454e7816 */ /* 0x000fe4000000004e */
[----:B------:R-:W-:Y:S02]  /*faa0*/  PRMT R75, R76, 0x5410, R75 ;  /* 0x000054104c4b7816 */ /* 0x000fe4000000004b */
[----:B------:R-:W-:-:S02]  /*fab0*/  SHF.R.U64 R74, R28, 0x10, R29 ;  /* 0x000000101c4a7819 */ /* 0x000fc4000000121d */
        /* <DEDUP_REMOVED lines=39> */
.L_x_6696:
[----:B------:R-:W-:Y:S05]  /*fd30*/  BSYNC B2 ;  /* 0x0000000000027941 */ /* 0x000fea0003800000 */
.L_x_6695:
[----:B------:R-:W-:Y:S05]  /*fd40*/  @P1 BRA `(.L_x_6694) ;  /* 0x0000000000b81947 */ /* 0x000fea0003800000 */
[----:B0-----:R-:W0:Y:S01]  /*fd50*/  LDS.128 R4, [R3] ;  /* 0x0000000003047984 */ /* 0x001e220000000c00 */
        /* <DEDUP_REMOVED lines=45> */
.L_x_6694:
[----:B------:R-:W-:Y:S05]  /*10030*/  BSYNC B1 ;  /* 0x0000000000017941 */ /* 0x000fea0003800000 */
.L_x_6693:
[----:B01----:R-:W2:Y:S02]  /*10040*/  LDL R4, [R1+0x440] ;  /* 0x0004400001047983 */ /* 0x003ea40000100800 */
[----:B--2---:R-:W-:-:S13]  /*10050*/  ISETP.GE.AND P0, PT, R4, R15, PT ;  /* 0x0000000f0400720c */ /* 0x004fda0003f06270 */
[----:B------:R-:W-:Y:S05]  /*10060*/  @P0 BRA `(.L_x_6697) ;  /* 0x0000001800c80947 */ /* 0x000fea0003800000 */
[----:B------:R-:W0:Y:S01]  /*10070*/  LDC R5, c[0x0][0x3f4] ;  /* 0x0000fd00ff057b82 */ /* 0x000e220000000800 */
[----:B------:R-:W-:Y:S01]  /*10080*/  BSSY B1, `(.L_x_6698) ;  /* 0x0000032000017945 */ /* 0x000fe20003800000 */
[-C--:B0-----:R-:W-:Y:S02]  /*10090*/  ISETP.GE.AND P0, PT, R154, R5.reuse, PT ;  /* 0x000000059a00720c */ /* 0x081fe40003f06270 */
[----:B------:R-:W-:-:S11]  /*100a0*/  ISETP.GE.AND P1, PT, R162, R5, PT ;  /* 0x00000005a200720c */ /* 0x000fd60003f26270 */
[----:B------:R-:W-:Y:S05]  /*100b0*/  @P0 BRA `(.L_x_6699) ;  /* 0x0000000000b80947 */ /* 0x000fea0003800000 */
[----:B------:R-:W0:Y:S01]  /*100c0*/  LDS.128 R4, [R2+0x21400] ;  /* 0x0214000002047984 */ /* 0x000e220000000c00 */
[--C-:B------:R-:W-:Y:S02]  /*100d0*/  SHF.R.U64 R15, R10, 0x10, R11.reuse ;  /* 0x000000100a0f7819 */ /* 0x100fe4000000120b */
[----:B------:R-:W-:Y:S02]  /*100e0*/  SHF.R.U32.HI R10, RZ, 0x10, R11 ;  /* 0x00000010ff0a7819 */ /* 0x000fe4000001160b */
[--C-:B------:R-:W-:Y:S02]  /*100f0*/  SHF.R.U64 R11, R12, 0x10, R13.reuse ;  /* 0x000000100c0b7819 */ /* 0x100fe4000000120d */
[----:B------:R-:W-:Y:S02]  /*10100*/  SHF.R.U32.HI R12, RZ, 0x10, R13 ;  /* 0x00000010ff0c7819 */ /* 0x000fe4000001160d */
[----:B------:R-:W-:Y:S02]  /*10110*/  PRMT R35, R35, 0x5410, R10 ;  /* 0x0000541023237816 */ /* 0x000fe4000000000a */
[----:B------:R-:W-:-:S02]  /*10120*/  PRMT R73, R73, 0x5410, R12 ;  /* 0x0000541049497816 */ /* 0x000fc4000000000c */
[----:B------:R-:W-:Y:S02]  /*10130*/  PRMT R72, R72, 0x5410, R11 ;  /* 0x0000541048487816 */ /* 0x000fe4000000000b */
[----:B------:R-:W-:Y:S01]  /*10140*/  PRMT R34, R34, 0x5410, R15 ;  /* 0x0000541022227816 */ /* 0x000fe2000000000f */
[C---:B------:R-:W-:Y:S01]  /*10150*/  IMAD.U32 R24, R73.reuse, 0x10000, RZ ;  /* 0x0001000049187824 */ /* 0x040fe200078e00ff */
[----:B------:R-:W-:Y:S01]  /*10160*/  LOP3.LUT R73, R73, 0xffff0000, RZ, 0xc0, !PT ;  /* 0xffff000049497812 */ /* 0x000fe200078ec0ff */
[C---:B------:R-:W-:Y:S01]  /*10170*/  IMAD.U32 R15, R35.reuse, 0x10000, RZ ;  /* 0x00010000230f7824 */ /* 0x040fe200078e00ff */
        /* <DEDUP_REMOVED lines=34> */
.L_x_6699:
[----:B------:R-:W-:Y:S05]  /*103a0*/  BSYNC B1 ;  /* 0x0000000000017941 */ /* 0x000fea0003800000 */
.L_x_6698:
        /* <DEDUP_REMOVED lines=22> */
[----:B------:R-:W-:Y:S01]  /*10510*/  FMUL.FTZ R24, R7, R12 ;  /* 0x0000000c07187220 */ /* 0x000fe20000410000 */
[----:B------:R-:W-:-:S02]  /*10520*/  IMAD.U32 R4, R5, 0x10000, RZ ;  /* 0x0001000005047824 */ /* 0x000fc400078e00ff */
[C---:B------:R-:W-:Y:S01]  /*10530*/  FFMA.FTZ R6, R8.reuse, R11, -R15 ;  /* 0x0000000b08067223 */ /* 0x040fe2000001080f */
[----:B------:R-:W-:Y:S01]  /*10540*/  FFMA.FTZ R21, R8, R13, R20 ;  /* 0x0000000d08157223 */ /* 0x000fe20000010014 */
[-C--:B------:R-:W-:Y:S01]  /*10550*/  FMUL.FTZ R8, R7, R14.reuse ;  /* 0x0000000e07087220 */ /* 0x080fe20000410000 */
[----:B------:R-:W-:Y:S01]  /*10560*/  IMAD.U32 R11, R32, 0x10000, RZ ;  /* 0x00010000200b7824 */ /* 0x000fe200078e00ff */
[----:B------:R-:W-:Y:S01]  /*10570*/  LOP3.LUT R5, R5, 0xffff0000, RZ, 0xc0, !PT ;  /* 0xffff000005057812 */ /* 0x000fe200078ec0ff */
[----:B------:R-:W-:Y:S01]  /*10580*/  IMAD.U32 R7, R10, 0x10000, RZ ;  /* 0x000100000a077824 */ /* 0x000fe200078e00ff */
[----:B------:R-:W-:Y:S01]  /*10590*/  LOP3.LUT R32, R32, 0xffff0000, RZ, 0xc0, !PT ;  /* 0xffff000020207812 */ /* 0x000fe200078ec0ff */
[C---:B------:R-:W-:Y:S01]  /*105a0*/  FFMA.FTZ R24, R9.reuse, R14, -R24 ;  /* 0x0000000e09187223 */ /* 0x040fe20000010818 */
        /* <DEDUP_REMOVED lines=16> */
.L_x_6684:
        /* <DEDUP_REMOVED lines=33> */
.L_x_7048:
        /* <DEDUP_REMOVED lines=8> */
[----:B------:R-:W-:Y:S02]  /*10940*/  ULDC UR4, c[0x0][0x3f4] ;  /* 0x0000fd0000047ab9 */ /* 0x000fe40000000800 */
[----:B------:R-:W-:-:S13]  /*10950*/  ISETP.GE.AND P0, PT, R22, UR4, PT ;  /* 0x0000000416007c0c */ /* 0x000fda000bf06270 */
[----:B------:R-:W-:Y:S05]  /*10960*/  @P0 BRA `(.L_x_6702) ;  /* 0x0000000000100947 */ /* 0x000fea0003800000 */
[----:B-12---:R-:W-:-:S04]  /*10970*/  IMAD.WIDE R4, R22, 0x2, R4 ;  /* 0x0000000216047825 */ /* 0x006fc800078e0204 */
[----:B---34-:R-:W-:Y:S01]  /*10980*/  IMAD.WIDE R6, R22, 0x2, R6 ;  /* 0x0000000216067825 */ /* 0x018fe200078e0206 */
[----:B------:R1:W5:Y:S04]  /*10990*/  LD.E.128 R28, desc[UR44][R4.64] ;  /* 0x0000002c041c7980 */ /* 0x000368000c101d00 */
[----:B------:R1:W5:Y:S02]  /*109a0*/  LD.E.128 R24, desc[UR44][R6.64] ;  /* 0x0000002c06187980 */ /* 0x000364000c101d00 */
.L_x_6702:
[----:B------:R-:W-:Y:S05]  /*109b0*/  BSYNC B1 ;  /* 0x0000000000017941 */ /* 0x000fea0003800000 */
.L_x_6701:
[----:B-1--45:R-:W-:Y:S01]  /*109c0*/  IMAD.MOV.U32 R6, RZ, RZ, R28 ;  /* 0x000000ffff067224 */ /* 0x032fe200078e001c */
[----:B------:R-:W-:Y:S01]  /*109d0*/  UMOV UR4, 0xffffffff ;  /* 0xffffffff00047882 */ /* 0x000fe20000000000 */
[----:B---3--:R-:W-:Y:S02]  /*109e0*/  IMAD.MOV.U32 R7, RZ, RZ, R29 ;  /* 0x000000ffff077224 */ /* 0x008fe400078e001d */
        /* <DEDUP_REMOVED lines=17> */
[----:B------:R-:W1:Y:S04]  /*10b00*/  SHFL.IDX PT, R4, R8, 0x1, 0x1c1f ;  /* 0x003c1f0008047f89 */ /* 0x000e6800000e0000 */
[----:B------:R2:W3:Y:S04]  /*10b10*/  SHFL.IDX PT, R5, R32, 0x1, 0x1c1f ;  /* 0x003c1f0020057f89 */ /* 0x0004e800000e0000 */
[----:B------:R2:W4:Y:S01]  /*10b20*/  SHFL.IDX PT, R14, R9, 0x1, 0x1c1f ;  /* 0x003c1f00090e7f89 */ /* 0x00052200000e0000 */
[----:B0-----:R-:W-:-:S02]  /*10b30*/  IMAD.MOV.U32 R13, RZ, RZ, R3 ;  /* 0x000000ffff0d7224 */ /* 0x001fc400078e0003 */
[----:B-12---:R-:W-:-:S07]  /*10b40*/  IMAD.MOV.U32 R12, RZ, RZ, R4 ;  /* 0x000000ffff0c7224 */ /* 0x006fce00078e0004 */
.L_x_7054:
[----:B------:R-:W2:Y:S01]  /*10b50*/  LDL R4, [R1+0x1f4] ;  /* 0x0001f40001047983 */ /* 0x000ea20000100800 */
[----:B------:R-:W-:Y:S01]  /*10b60*/  VIADD R0, R0, 0x20 ;  /* 0x0000002000007836 */ /* 0x000fe20000000000 */
[----:B------:R-:W-:Y:S01]  /*10b70*/  BSSY B1, `(.L_x_6704) ;  /* 0x0000015000017945 */ /* 0x000fe20003800000 */
[----:B---3--:R-:W-:Y:S01]  /*10b80*/  IMAD.MOV.U32 R15, RZ, RZ, R5 ;  /* 0x000000ffff0f7224 */ /* 0x008fe200078e0005 */
[----:B------:R-:W-:Y:S02]  /*10b90*/  CS2R R8, SRZ ;  /* 0x0000000000087805 */ /* 0x000fe4000001ff00 */
[----:B------:R-:W-:Y:S02]  /*10ba0*/  CS2R R10, SRZ ;  /* 0x00000000000a7805 */ /* 0x000fe4000001ff00 */
[----:B------:R-:W-:Y:S02]  /*10bb0*/  ISETP.GE.AND P0, PT, R0, R21, PT ;  /* 0x000000150000720c */ /* 0x000fe40003f06270 */
[----:B--2---:R-:W-:-:S04]  /*10bc0*/  LEA.HI R3, R4, R4, RZ, 0x1 ;  /* 0x0000000404037211 */ /* 0x004fc800078f08ff */
[----:B------:R-:W-:-:S05]  /*10bd0*/  LOP3.LUT R3, R3, 0xfffffffe, RZ, 0xc0, !PT ;  /* 0xfffffffe03037812 */ /* 0x000fca00078ec0ff */
[----:B------:R-:W-:Y:S01]  /*10be0*/  IMAD.IADD R3, R4, 0x1, -R3 ;  /* 0x0000000104037824 */ /* 0x000fe200078e0a03 */
[----:B------:R-:W-:-:S04]  /*10bf0*/  CS2R R4, SRZ ;  /* 0x0000000000047805 */ /* 0x000fc8000001ff00 */
        /* <DEDUP_REMOVED lines=12> */
.L_x_6705:
[----:B------:R-:W-:Y:S05]  /*10cc0*/  BSYNC B1 ;  /* 0x0000000000017941 */ /* 0x000fea0003800000 */
.L_x_6704:
[----:B------:R-:W1:Y:S01]  /*10cd0*/  SYNCS.PHASECHK.TRANS64.TRYWAIT P0, [R2+URZ+0x38800], R3 ;  /* 0x03880003020075a7 */ /* 0x000e62000800017f */
[----:B------:R-:W-:Y:S04]  /*10ce0*/  BSSY B1, `(.L_x_6706) ;  /* 0x0000002000017945 */ /* 0x000fe80003800000 */
[----:B-1----:R-:W-:Y:S05]  /*10cf0*/  @!P0 BRA `(.L_x_6707) ;  /* 0x0000031800e88947 */ /* 0x002fea0003800000 */
.L_x_7055:
[----:B------:R-:W-:Y:S05]  /*10d00*/  BSYNC B1 ;  /* 0x0000000000017941 */ /* 0x000fea0003800000 */
.L_x_6706:
[----:B------:R-:W2:Y:S01]  /*10d10*/  LDL R0, [R1+0x70] ;  /* 0x0000700001007983 */ /* 0x000ea20000100800 */
[----:B-1----:R-:W1:Y:S03]  /*10d20*/  LDC R3, c[0x0][0x3f4] ;  /* 0x0000fd00ff037b82 */ /* 0x002e660000000800 */
[----:B0-----:R-:W3:Y:S01]  /*10d30*/  LDL R15, [R1+0x440] ;  /* 0x00044000010f7983 */ /* 0x001ee20000100800 */
[----:B-----5:R-:W-:Y:S02]  /*10d40*/  IMAD.MOV.U32 R12, RZ, RZ, R6 ;  /* 0x000000ffff0c7224 */ /* 0x020fe400078e0006 */
[----:B----4-:R-:W-:Y:S01]  /*10d50*/  IMAD.MOV.U32 R14, RZ, RZ, R7 ;  /* 0x000000ffff0e7224 */ /* 0x010fe200078e0007 */
[----:B------:R-:W-:Y:S04]  /*10d60*/  BSSY B1, `(.L_x_6708) ;  /* 0x000007a000017945 */ /* 0x000fe80003800000 */
[----:B------:R-:W-:-:S02]  /*10d70*/  PRMT R20, R14, 0x7610, R20 ;  /* 0x000076100e147816 */ /* 0x000fc40000000014 */
[----:B-1----:R-:W-:Y:S01]  /*10d80*/  ISETP.GE.AND P0, PT, R22, R3, PT ;  /* 0x000000031600720c */ /* 0x002fe20003f06270 */
[----:B------:R-:W-:Y:S02]  /*10d90*/  IMAD.MOV.U32 R14, RZ, RZ, R8 ;  /* 0x000000ffff0e7224 */ /* 0x000fe400078e0008 */
[----:B------:R-:W-:-:S03]  /*10da0*/  IMAD.MOV.U32 R68, RZ, RZ, R11 ;  /* 0x000000ffff447224 */ /* 0x000fc600078e000b */
[----:B------:R-:W-:Y:S01]  /*10db0*/  PRMT R73, R14, 0x7610, R73 ;  /* 0x000076100e497816 */ /* 0x000fe20000000049 */
[----:B--2---:R-:W-:-:S05]  /*10dc0*/  IMAD R0, R0, -0x40, R21 ;  /* 0xffffffc000007824 */ /* 0x004fca00078e0215 */
[----:B------:R-:W-:-:S04]  /*10dd0*/  VIMNMX R13, R0, 0x40, PT ;  /* 0x00000040000d7848 */ /* 0x000fc80003fe0100 */
[-C--:B------:R-:W-:Y:S02]  /*10de0*/  ISETP.GE.OR P1, PT, R152, R13.reuse, P0 ;  /* 0x0000000d9800720c */ /* 0x080fe40000726670 */
[----:B------:R-:W-:Y:S01]  /*10df0*/  PRMT R0, R12, 0x7610, R0 ;  /* 0x000076100c007816 */ /* 0x000fe20000000000 */
[----:B------:R-:W-:Y:S01]  /*10e00*/  IMAD.MOV.U32 R12, RZ, RZ, R4 ;  /* 0x000000ffff0c7224 */ /* 0x000fe200078e0004 */
[----:B---3--:R-:W-:Y:S01]  /*10e10*/  ISETP.GE.OR P0, PT, R15, R13, P0 ;  /* 0x0000000d0f00720c */ /* 0x008fe20000706670 */
[----:B------:R-:W-:Y:S02]  /*10e20*/  IMAD.MOV.U32 R13, RZ, RZ, R5 ;  /* 0x000000ffff0d7224 */ /* 0x000fe400078e0005 */
[----:B------:R-:W-:Y:S01]  /*10e30*/  IMAD.MOV.U32 R15, RZ, RZ, R9 ;  /* 0x000000ffff0f7224 */ /* 0x000fe200078e0009 */
[----:B------:R-:W-:Y:S01]  /*10e40*/  PRMT R71, R12, 0x7610, R71 ;  /* 0x000076100c477816 */ /* 0x000fe20000000047 */
[----:B------:R-:W-:Y:S01]  /*10e50*/  IMAD.MOV.U32 R21, RZ, RZ, R10 ;  /* 0x000000ffff157224 */ /* 0x000fe200078e000a */
[----:B------:R-:W-:-:S02]  /*10e60*/  PRMT R72, R13, 0x7610, R72 ;  /* 0x000076100d487816 */ /* 0x000fc40000000048 */
[----:B------:R-:W-:Y:S01]  /*10e70*/  PRMT R74, R15, 0x7610, R74 ;  /* 0x000076100f4a7816 */ /* 0x000fe2000000004a */
[----:B------:R-:W-:Y:S06]  /*10e80*/  @P1 BRA `(.L_x_6709) ;  /* 0x00000004009c1947 */ /* 0x000fec0003800000 */
[----:B------:R-:W-:Y:S01]  /*10e90*/  IMAD.SHL.U32 R12, R157, 0x40, RZ ;  /* 0x000000409d0c7824 */ /* 0x000fe200078e00ff */
[----:B------:R-:W-:Y:S01]  /*10ea0*/  SHF.R.U64 R83, R24, 0x10, R25 ;  /* 0x0000001018537819 */ /* 0x000fe20000001219 */
[----:B------:R-:W-:Y:S01]  /*10eb0*/  IMAD.IADD R13, R22, 0x1, R3 ;  /* 0x00000001160d7824 */ /* 0x000fe200078e0203 */
[--C-:B------:R-:W-:Y:S01]  /*10ec0*/  SHF.R.U64 R81, R28, 0x10, R29.reuse ;  /* 0x000000101c517819 */ /* 0x100fe2000000121d */
[----:B------:R-:W-:Y:S01]  /*10ed0*/  IMAD.SHL.U32 R32, R165, 0x200, RZ ;  /* 0x00000200a5207824 */ /* 0x000fe200078e00ff */
[----:B------:R-:W-:Y:S02]  /*10ee0*/  LOP3.LUT R14, R12, 0x1c0, RZ, 0xc0, !PT ;  /* 0x000001c00c0e7812 */ /* 0x000fe400078ec0ff */
[----:B------:R-:W-:Y:S02]  /*10ef0*/  SHF.R.U32.HI R75, RZ, 0x10, R29 ;  /* 0x00000010ff4b7819 */ /* 0x000fe4000001161d */
[----:B------:R-:W-:Y:S02]  /*10f00*/  LOP3.LUT R12, R14, 0x38, R22, 0xf8, !PT ;  /* 0x000000380e0c7812 */ /* 0x000fe400078ef816 */
[----:B------:R-:W-:-:S02]  /*10f10*/  SHF.R.U32.HI R33, RZ, 0x3, R14 ;  /* 0x00000003ff217819 */ /* 0x000fc4000001160e */
[----:B------:R-:W-:Y:S02]  /*10f20*/  LOP3.LUT R13, R14, 0x38, R13, 0xf8, !PT ;  /* 0x000000380e0d7812 */ /* 0x000fe400078ef80d */
[C-C-:B------:R-:W-:Y:S02]  /*10f30*/  LOP3.LUT R69, R32.reuse, R12, R33.reuse, 0xf6, !PT ;  /* 0x0000000c20457212 */ /* 0x140fe400078ef621 */
[----:B------:R-:W-:Y:S02]  /*10f40*/  LOP3.LUT R33, R32, R13, R33, 0xf6, !PT ;  /* 0x0000000d20217212 */ /* 0x000fe400078ef621 */
[----:B------:R-:W-:Y:S01]  /*10f50*/  SHF.R.U64 R29, R30, 0x10, R31 ;  /* 0x000000101e1d7819 */ /* 0x000fe2000000121f */
[--C-:B------:R-:W-:Y:S01]  /*10f60*/  IMAD R69, R69, 0x2, R2.reuse ;  /* 0x0000000245457824 */ /* 0x100fe200078e0202 */
[----:B------:R-:W-:Y:S01]  /*10f70*/  PRMT R83, R80, 0x5410, R83 ;  /* 0x0000541050537816 */ /* 0x000fe20000000053 */
[----:B------:R-:W-:Y:S01]  /*10f80*/  IMAD R70, R33, 0x2, R2 ;  /* 0x0000000221467824 */ /* 0x000fe200078e0202 */
[----:B------:R-:W-:-:S02]  /*10f90*/  SHF.R.U32.HI R30, RZ, 0x10, R31 ;  /* 0x00000010ff1e7819 */ /* 0x000fc4000001161f */
[----:B------:R-:W0:Y:S01]  /*10fa0*/  LDS.128 R12, [R69+0x20400] ;  /* 0x02040000450c7984 */ /* 0x000e220000000c00 */
[----:B------:R-:W-:Y:S01]  /*10fb0*/  SHF.R.U32.HI R85, RZ, 0x10, R25 ;  /* 0x00000010ff557819 */ /* 0x000fe20000011619 */
[----:B------:R-:W-:Y:S01]  /*10fc0*/  IMAD.U32 R84, R83, 0x10000, RZ ;  /* 0x0001000053547824 */ /* 0x000fe200078e00ff */
[----:B------:R-:W-:Y:S01]  /*10fd0*/  SHF.R.U64 R28, R26, 0x10, R27 ;  /* 0x000000101a1c7819 */ /* 0x000fe2000000121b */
[----:B------:R-:W1:Y:S01]  /*10fe0*/  LDS.128 R32, [R70+0x20400] ;  /* 0x0204000046207984 */ /* 0x000e620000000c00 */
[----:B------:R-:W-:Y:S02]  /*10ff0*/  PRMT R81, R77, 0x5410, R81 ;  /* 0x000054104d517816 */ /* 0x000fe40000000051 */
[----:B------:R-:W-:Y:S02]  /*11000*/  SHF.R.U32.HI R25, RZ, 0x10, R27 ;  /* 0x00000010ff197819 */ /* 0x000fe4000001161b */
[----:B------:R-:W-:Y:S02]  /*11010*/  PRMT R26, R76, 0x5410, R29 ;  /* 0x000054104c1a7816 */ /* 0x000fe4000000001d */
[----:B------:R-:W-:-:S02]  /*11020*/  PRMT R31, R78, 0x5410, R75 ;  /* 0x000054104e1f7816 */ /* 0x000fc4000000004b */
[----:B------:R-:W-:Y:S02]  /*11030*/  PRMT R24, R20, 0x5432, R30 ;  /* 0x0000543214187816 */ /* 0x000fe4000000001e */
[----:B------:R-:W-:Y:S01]  /*11040*/  PRMT R85, R82, 0x5410, R85 ;  /* 0x0000541052557816 */ /* 0x000fe20000000055 */
[----:B------:R-:W-:Y:S01]  /*11050*/  IMAD.U32 R82, R81, 0x10000, RZ ;  /* 0x0001000051527824 */ /* 0x000fe200078e00ff */
[----:B------:R-:W-:Y:S02]  /*11060*/  PRMT R27, R71, 0x5432, R28 ;  /* 0x00005432471b7816 */ /* 0x000fe4000000001c */
[----:B------:R-:W-:Y:S02]  /*11070*/  PRMT R25, R79, 0x5410, R25 ;  /* 0x000054104f197816 */ /* 0x000fe40000000019 */
[----:B------:R-:W-:Y:S02]  /*11080*/  LOP3.LUT R83, R83, 0xffff0000, RZ, 0xc0, !PT ;  /* 0xffff000053537812 */ /* 0x000fe400078ec0ff */
[----:B------:R-:W-:Y:S01]  /*11090*/  LOP3.LUT R81, R81, 0xffff0000, RZ, 0xc0, !PT ;  /* 0xffff000051517812 */ /* 0x000fe200078ec0ff */
[C---:B0-----:R-:W-:Y:S01]  /*110a0*/  IMAD.U32 R30, R12.reuse, 0x10000, RZ ;  /* 0x000100000c1e7824 */ /* 0x041fe200078e00ff */
[----:B------:R-:W-:Y:S01]  /*110b0*/  LOP3.LUT R75, R12, 0xffff0000, RZ, 0xc0, !PT ;  /* 0xffff00000c4b7812 */ /* 0x000fe200078ec0ff */
[C---:B------:R-:W-:Y:S01]  /*110c0*/  IMAD.U32 R76, R13.reuse, 0x10000, RZ ;  /* 0x000100000d4c7824 */ /* 0x040fe200078e00ff */
[----:B------:R-:W-:Y:S01]  /*110d0*/  LOP3.LUT R77, R13, 0xffff0000, RZ, 0xc0, !PT ;  /* 0xffff00000d4d7812 */ /* 0x000fe200078ec0ff */
[----:B-1----:R-:W-:Y:S01]  /*110e0*/  IMAD.U32 R29, R32, 0x10000, RZ ;  /* 0x00010000201d7824 */ /* 0x002fe200078e00ff */
[C---:B------:R-:W-:Y:S01]  /*110f0*/  LOP3.LUT R12, R14.reuse, 0xffff0000, RZ, 0xc0, !PT ;  /* 0xffff00000e0c7812 */ /* 0x040fe200078ec0ff */
[----:B------:R-:W-:Y:S01]  /*11100*/  IMAD.U32 R28, R14, 0x10000, RZ ;  /* 0x000100000e1c7824 */ /* 0x000fe200078e00ff */
[C---:B------:R-:W-:Y:S01]  /*11110*/  LOP3.LUT R14, R15.reuse, 0xffff0000, RZ, 0xc0, !PT ;  /* 0xffff00000f0e7812 */ /* 0x040fe200078ec0ff */
[----:B------:R-:W-:Y:S01]  /*11120*/  IMAD.U32 R13, R15, 0x10000, RZ ;  /* 0x000100000f0d7824 */ /* 0x000fe200078e00ff */
[----:B------:R-:W-:Y:S01]  /*11130*/  LOP3.LUT R32, R32, 0xffff0000, RZ, 0xc0, !PT ;  /* 0xffff000020207812 */ /* 0x000fe200078ec0ff */
[C---:B------:R-:W-:Y:S01]  /*11140*/  IMAD.U32 R79, R34.reuse, 0x10000, RZ ;  /* 0x00010000224f7824 */ /* 0x040fe200078e00ff */
[----:B------:R-:W-:Y:S01]  /*11150*/  LOP3.LUT R15, R34, 0xffff0000, RZ, 0xc0, !PT ;  /* 0xffff0000220f7812 */ /* 0x000fe200078ec0ff */
[----:B------:R-:W-:Y:S01]  /*11160*/  FMUL.FTZ R87, R29, R84 ;  /* 0x000000541d577220 */ /* 0x000fe20000410000 */
[C---:B------:R-:W-:Y:S01]  /*11170*/  IMAD.U32 R80, R35.reuse, 0x10000, RZ ;  /* 0x0001000023507824 */ /* 0x040fe200078e00ff */
[----:B------:R-:W-:Y:S01]  /*11180*/  LOP3.LUT R34, R35, 0xffff0000, RZ, 0xc0, !PT ;  /* 0xffff000023227812 */ /* 0x000fe200078ec0ff */
[-C--:B------:R-:W-:Y:S01]  /*11190*/  FMUL.FTZ R35, R29, R82.reuse ;  /* 0x000000521d237220 */ /* 0x080fe20000410000 */
[----:B------:R-:W-:Y:S01]  /*111a0*/  FFMA.FTZ R29, R30, R82, -R87 ;  /* 0x000000521e1d7223 */ /* 0x000fe20000010857 */
[----:B------:R-:W-:Y:S01]  /*111b0*/  FMUL.FTZ R82, R32, R83 ;  /* 0x0000005320527220 */ /* 0x000fe20000410000 */
[----:B------:R-:W-:-:S02]  /*111c0*/  IMAD.U32 R78, R33, 0x10000, RZ ;  /* 0x00010000214e7824 */ /* 0x000fc400078e00ff */
[----:B------:R-:W-:Y:S01]  /*111d0*/  FFMA.FTZ R30, R30, R84, R35 ;  /* 0x000000541e1e7223 */ /* 0x000fe20000010023 */
[----:B------:R-:W-:Y:S02]  /*111e0*/  IMAD.U32 R87, R85, 0x10000, RZ ;  /* 0x0001000055577824 */ /* 0x000fe400078e00ff */
[-C--:B------:R-:W-:Y:S01]  /*111f0*/  FMUL.FTZ R32, R32, R81.reuse ;  /* 0x0000005120207220 */ /* 0x080fe20000410000 */
[----:B------:R-:W-:Y:S02]  /*11200*/  IMAD.U32 R35, R31, 0x10000, RZ ;  /* 0x000100001f237824 */ /* 0x000fe400078e00ff */
[----:B------:R-:W-:Y:S01]  /*11210*/  FFMA.FTZ R84, R75, R81, -R82 ;  /* 0x000000514b547223 */ /* 0x000fe20000010852 */
[C---:B------:R-:W-:Y:S01]  /*11220*/  FMUL.FTZ R81, R78.reuse, R87 ;  /* 0x000000574e517220 */ /* 0x040fe20000410000 */
[----:B------:R-:W-:Y:S01]  /*11230*/  LOP3.LUT R33, R33, 0xffff0000, RZ, 0xc0, !PT ;  /* 0xffff000021217812 */ /* 0x000fe200078ec0ff */
[----:B------:R-:W-:Y:S01]  /*11240*/  FMUL.FTZ R78, R78, R35 ;  /* 0x000000234e4e7220 */ /* 0x000fe20000410000 */
[----:B------:R-:W-:Y:S01]  /*11250*/  LOP3.LUT R82, R85, 0xffff0000, RZ, 0xc0, !PT ;  /* 0xffff000055527812 */ /* 0x000fe200078ec0ff */
[----:B------:R-:W-:Y:S01]  /*11260*/  FFMA.FTZ R75, R75, R83, R32 ;  /* 0x000000534b4b7223 */ /* 0x000fe20000010020 */
[----:B------:R-:W-:Y:S01]  /*11270*/  LOP3.LUT R32, R31, 0xffff0000, RZ, 0xc0, !PT ;  /* 0xffff00001f207812 */ /* 0x000fe200078ec0ff */
[C---:B------:R-:W-:Y:S01]  /*11280*/  FFMA.FTZ R81, R76.reuse, R35, -R81 ;  /* 0x000000234c517223 */ /* 0x040fe20000010851 */
[----:B------:R-:W-:Y:S01]  /*11290*/  FFMA.FTZ R78, R76, R87, R78 ;  /* 0x000000574c4e7223 */ /* 0x000fe2000001004e */
[----:B------:R-:W-:Y:S01]  /*112a0*/  FMUL.FTZ R76, R33, R82 ;  /* 0x00000052214c7220 */ /* 0x000fe20000410000 */
[----:B------:R-:W-:-:S02]  /*112b0*/  IMAD.U32 R35, R27, 0x10000, RZ ;  /* 0x000100001b237824 */ /* 0x000fc400078e00ff */
[-C--:B------:R-:W-:Y:S01]  /*112c0*/  FMUL.FTZ R86, R33, R32.reuse ;  /* 0x0000002021567220 */ /* 0x080fe20000410000 */
[----:B------:R-:W-:Y:S02]  /*112d0*/  IMAD.U32 R33, R25, 0x10000, RZ ;  /* 0x0001000019217824 */ /* 0x000fe400078e00ff */
[----:B------:R-:W-:Y:S01]  /*112e0*/  FFMA.FTZ R76, R77, R32, -R76 ;  /* 0x000000204d4c7223 */ /* 0x000fe2000001084c */
[----:B------:R-:W-:Y:S02]  /*112f0*/  IMAD.U32 R31, R26, 0x10000, RZ ;  /* 0x000100001a1f7824 */ /* 0x000fe400078e00ff */
[----:B------:R-:W-:Y:S01]  /*11300*/  FMUL.FTZ R83, R79, R35 ;  /* 0x000000234f537220 */ /* 0x000fe20000410000 */
[----:B------:R-:W-:Y:S02]  /*11310*/  IMAD.U32 R32, R24, 0x10000, RZ ;  /* 0x0001000018207824 */ /* 0x000fe400078e00ff */
[----:B------:R-:W-:Y:S01]  /*11320*/  FFMA.FTZ R77, R77, R82, R86 ;  /* 0x000000524d4d7223 */ /* 0x000fe20000010056 */
[----:B------:R-:W-:Y:S01]  /*11330*/  FMUL.FTZ R82, R80, R33 ;  /* 0x0000002150527220 */ /* 0x000fe20000410000 */
[-C--:B------:R-:W-:Y:S01]  /*11340*/  FMUL.FTZ R88, R79, R31.reuse ;  /* 0x0000001f4f587220 */ /* 0x080fe20000410000 */
[----:B------:R-:W-:Y:S01]  /*11350*/  FFMA.FTZ R83, R28, R31, -R83 ;  /* 0x0000001f1c537223 */ /* 0x000fe20000010853 */
[-C--:B------:R-:W-:Y:S01]  /*11360*/  FMUL.FTZ R80, R80, R32.reuse ;  /* 0x0000002050507220 */ /* 0x080fe20000410000 */
[----:B------:R-:W-:Y:S01]  /*11370*/  LOP3.LUT R27, R27, 0xffff0000, RZ, 0xc0, !PT ;  /* 0xffff00001b1b7812 */ /* 0x000fe200078ec0ff */
[C---:B------:R-:W-:Y:S01]  /*11380*/  FFMA.FTZ R82, R13.reuse, R32, -R82 ;  /* 0x000000200d527223 */ /* 0x040fe20000010852 */
[----:B------:R-:W-:Y:S01]  /*11390*/  LOP3.LUT R26, R26, 0xffff0000, RZ, 0xc0, !PT ;  /* 0xffff00001a1a7812 */ /* 0x000fe200078ec0ff */
[----:B------:R-:W-:Y:S01]  /*113a0*/  FFMA.FTZ R80, R13, R33, R80 ;  /* 0x000000210d507223 */ /* 0x000fe20000010050 */
[----:B------:R-:W-:Y:S01]  /*113b0*/  LOP3.LUT R31, R25, 0xffff0000, RZ, 0xc0, !PT ;  /* 0xffff0000191f7812 */ /* 0x000fe200078ec0ff */
[C---:B------:R-:W-:Y:S01]  /*113c0*/  FMUL.FTZ R13, R15.reuse, R27 ;  /* 0x0000001b0f0d7220 */ /* 0x040fe20000410000 */
[----:B------:R-:W-:Y:S01]  /*113d0*/  LOP3.LUT R25, R24, 0xffff0000, RZ, 0xc0, !PT ;  /* 0xffff000018197812 */ /* 0x000fe200078ec0ff */
[-C--:B------:R-:W-:Y:S01]  /*113e0*/  FMUL.FTZ R24, R15, R26.reuse ;  /* 0x0000001a0f187220 */ /* 0x080fe20000410000 */
[----:B------:R-:W-:Y:S01]  /*113f0*/  FFMA.FTZ R88, R28, R35, R88 ;  /* 0x000000231c587223 */ /* 0x000fe20000010058 */
[----:B------:R-:W-:Y:S01]  /*11400*/  FMUL.FTZ R15, R34, R31 ;  /* 0x0000001f220f7220 */ /* 0x000fe20000410000 */
[----:B------:R-:W-:Y:S01]  /*11410*/  FFMA.FTZ R26, R12, R26, -R13 ;  /* 0x0000001a0c1a7223 */ /* 0x000fe2000001080d */
[----:B------:R-:W-:Y:S01]  /*11420*/  FMUL.FTZ R34, R34, R25 ;  /* 0x0000001922227220 */ /* 0x000fe20000410000 */
[----:B------:R-:W-:Y:S01]  /*11430*/  FFMA.FTZ R27, R12, R27, R24 ;  /* 0x0000001b0c1b7223 */ /* 0x000fe20000010018 */
[----:B------:R-:W-:Y:S01]  /*11440*/  FFMA.FTZ R15, R14, R25, -R15 ;  /* 0x000000190e0f7223 */ /* 0x000fe2000001080f */
[----:B------:R-:W-:Y:S01]  /*11450*/  F2FP.BF16.F32.PACK_AB R12, R84, R29 ;  /* 0x0000001d540c723e */ /* 0x000fe200000010ff */
        /* <DEDUP_REMOVED lines=10> */
.L_x_6709:
[----:B------:R-:W-:Y:S05]  /*11500*/  BSYNC B1 ;  /* 0x0000000000017941 */ /* 0x000fea0003800000 */
.L_x_6708:
[--C-:B------:R-:W-:Y:S02]  /*11510*/  PRMT R0, R0, 0x5410, R21.reuse ;  /* 0x0000541000007816 */ /* 0x100fe40000000015 */
[----:B------:R-:W-:Y:S01]  /*11520*/  PRMT R21, R68, 0x7610, R21 ;  /* 0x0000761044157816 */ /* 0x000fe20000000015 */
[----:B------:R-:W-:Y:S06]  /*11530*/  @P0 BRA `(.L_x_6697) ;  /* 0x0000000400940947 */ /* 0x000fec0003800000 */
[----:B0-----:R-:W2:Y:S04]  /*11540*/  LDL R14, [R1+0x4cc] ;  /* 0x0004cc00010e7983 */ /* 0x001ea80000100800 */
[----:B------:R-:W3:Y:S04]  /*11550*/  LDL R13, [R1+0x4d8] ;  /* 0x0004d800010d7983 */ /* 0x000ee80000100800 */
[----:B------:R-:W4:Y:S04]  /*11560*/  LDL R12, [R1+0x4dc] ;  /* 0x0004dc00010c7983 */ /* 0x000f280000100800 */
[----:B------:R-:W5:Y:S01]  /*11570*/  LDL R69, [R1+0x4c8] ;  /* 0x0004c80001457983 */ /* 0x000f620000100800 */
[----:B------:R-:W-:Y:S01]  /*11580*/  IMAD.IADD R3, R22, 0x1, R3 ;  /* 0x0000000116037824 */ /* 0x000fe200078e0203 */
[----:B------:R-:W-:-:S02]  /*11590*/  SHF.R.U64 R4, R4, 0x10, R5 ;  /* 0x0000001004047819 */ /* 0x000fc40000001205 */
[--C-:B------:R-:W-:Y:S02]  /*115a0*/  SHF.R.U64 R8, R8, 0x10, R9.reuse ;  /* 0x0000001008087819 */ /* 0x100fe40000001209 */
[----:B------:R-:W-:Y:S02]  /*115b0*/  SHF.R.U32.HI R9, RZ, 0x10, R9 ;  /* 0x00000010ff097819 */ /* 0x000fe40000011609 */
[----:B------:R-:W-:Y:S02]  /*115c0*/  PRMT R71, R71, 0x5410, R4 ;  /* 0x0000541047477816 */ /* 0x000fe40000000004 */
[----:B------:R-:W-:Y:S02]  /*115d0*/  SHF.R.U32.HI R29, RZ, 0x10, R11 ;  /* 0x00000010ff1d7819 */ /* 0x000fe4000001160b */
[----:B------:R-:W-:Y:S02]  /*115e0*/  PRMT R73, R73, 0x5410, R8 ;  /* 0x0000541049497816 */ /* 0x000fe40000000008 */
[----:B------:R-:W-:-:S02]  /*115f0*/  PRMT R74, R74, 0x5410, R9 ;  /* 0x000054104a4a7816 */ /* 0x000fc40000000009 */
[----:B------:R-:W-:Y:S02]  /*11600*/  SHF.R.U64 R28, R10, 0x10, R11 ;  /* 0x000000100a1c7819 */ /* 0x000fe4000000120b */
[----:B------:R-:W-:Y:S02]  /*11610*/  SHF.R.U32.HI R5, RZ, 0x10, R5 ;  /* 0x00000010ff057819 */ /* 0x000fe40000011605 */
[----:B------:R-:W-:Y:S01]  /*11620*/  PRMT R29, R21, 0x5410, R29 ;  /* 0x00005410151d7816 */ /* 0x000fe2000000001d */
[----:B------:R-:W-:Y:S01]  /*11630*/  IMAD.U32 R21, R73, 0x10000, RZ ;  /* 0x0001000049157824 */ /* 0x000fe200078e00ff */
[----:B------:R-:W-:Y:S02]  /*11640*/  PRMT R28, R0, 0x5432, R28 ;  /* 0x00005432001c7816 */ /* 0x000fe4000000001c */
[----:B------:R-:W-:Y:S02]  /*11650*/  PRMT R72, R72, 0x5410, R5 ;  /* 0x0000541048487816 */ /* 0x000fe40000000005 */
[----:B--2---:R-:W-:-:S04]  /*11660*/  LOP3.LUT R3, R14, 0x38, R3, 0xf8, !PT ;  /* 0x000000380e037812 */ /* 0x004fc800078ef803 */
[----:B---3--:R-:W-:-:S05]  /*11670*/  LOP3.LUT R3, R3, R13, RZ, 0x3c, !PT ;  /* 0x0000000d03037212 */ /* 0x008fca00078e3cff */
[----:B----4-:R-:W-:Y:S02]  /*11680*/  IMAD.IADD R3, R12, 0x1, R3 ;  /* 0x000000010c037824 */ /* 0x010fe400078e0203 */
[----:B-----5:R-:W0:Y:S02]  /*11690*/  LDS.128 R12, [R69+0x20400] ;  /* 0x02040000450c7984 */ /* 0x020e240000000c00 */
[----:B------:R-:W-:Y:S01]  /*116a0*/  IMAD R2, R3, 0x2, R2 ;  /* 0x0000000203027824 */ /* 0x000fe200078e0202 */
[--C-:B------:R-:W-:Y:S02]  /*116b0*/  SHF.R.U64 R3, R6, 0x10, R7.reuse ;  /* 0x0000001006037819 */ /* 0x100fe40000001207 */
[----:B------:R-:W-:Y:S02]  /*116c0*/  SHF.R.U32.HI R7, RZ, 0x10, R7 ;  /* 0x00000010ff077819 */ /* 0x000fe40000011607 */
[----:B------:R-:W1:Y:S01]  /*116d0*/  LDS.128 R24, [R2+0x20400] ;  /* 0x0204000002187984 */ /* 0x000e620000000c00 */
[----:B------:R-:W-:-:S02]  /*116e0*/  PRMT R30, R0, 0x5410, R3 ;  /* 0x00005410001e7816 */ /* 0x000fc40000000003 */
[----:B------:R-:W-:-:S05]  /*116f0*/  PRMT R20, R20, 0x5410, R7 ;  /* 0x0000541014147816 */ /* 0x000fca0000000007 */
[----:B------:R-:W-:Y:S02]  /*11700*/  IMAD.U32 R32, R20, 0x10000, RZ ;  /* 0x0001000014207824 */ /* 0x000fe400078e00ff */
        /* <DEDUP_REMOVED lines=10> */
[----:B------:R-:W-:-:S02]  /*117b0*/  IMAD.U32 R25, R71, 0x10000, RZ ;  /* 0x0001000047197824 */ /* 0x000fc400078e00ff */
[C---:B------:R-:W-:Y:S01]  /*117c0*/  FMUL.FTZ R33, R8.reuse, R21 ;  /* 0x0000001508217220 */ /* 0x040fe20000410000 */
[C---:B------:R-:W-:Y:S01]  /*117d0*/  IMAD.U32 R7, R15.reuse, 0x10000, RZ ;  /* 0x000100000f077824 */ /* 0x040fe200078e00ff */
[----:B------:R-:W-:Y:S01]  /*117e0*/  LOP3.LUT R14, R15, 0xffff0000, RZ, 0xc0, !PT ;  /* 0xffff00000f0e7812 */ /* 0x000fe200078ec0ff */
[----:B------:R-:W-:Y:S01]  /*117f0*/  FMUL.FTZ R31, R8, R25 ;  /* 0x00000019081f7220 */ /* 0x000fe20000410000 */
[C---:B------:R-:W-:Y:S01]  /*11800*/  IMAD.U32 R11, R26.reuse, 0x10000, RZ ;  /* 0x000100001a0b7824 */ /* 0x040fe200078e00ff */
[----:B------:R-:W-:Y:S01]  /*11810*/  LOP3.LUT R13, R26, 0xffff0000, RZ, 0xc0, !PT ;  /* 0xffff00001a0d7812 */ /* 0x000fe200078ec0ff */
[C---:B------:R-:W-:Y:S01]  /*11820*/  IMAD.U32 R15, R27.reuse, 0x10000, RZ ;  /* 0x000100001b0f7824 */ /* 0x040fe200078e00ff */
[----:B------:R-:W-:Y:S01]  /*11830*/  LOP3.LUT R26, R27, 0xffff0000, RZ, 0xc0, !PT ;  /* 0xffff00001b1a7812 */ /* 0x000fe200078ec0ff */
[----:B------:R-:W-:Y:S01]  /*11840*/  FFMA.FTZ R31, R0, R21, -R31 ;  /* 0x00000015001f7223 */ /* 0x000fe2000001081f */
[----:B------:R-:W-:Y:S02]  /*11850*/  IMAD.U32 R27, R72, 0x10000, RZ ;  /* 0x00010000481b7824 */ /* 0x000fe400078e00ff */
[----:B------:R-:W-:Y:S01]  /*11860*/  FFMA.FTZ R33, R0, R25, R33 ;  /* 0x0000001900217223 */ /* 0x000fe20000010021 */
[----:B------:R-:W-:Y:S01]  /*11870*/  IMAD.U32 R21, R74, 0x10000, RZ ;  /* 0x000100004a157824 */ /* 0x000fe200078e00ff */
[----:B------:R-:W-:Y:S01]  /*11880*/  LOP3.LUT R8, R71, 0xffff0000, RZ, 0xc0, !PT ;  /* 0xffff000047087812 */ /* 0x000fe200078ec0ff */
[----:B------:R-:W-:-:S02]  /*11890*/  IMAD.U32 R0, R29, 0x10000, RZ ;  /* 0x000100001d007824 */ /* 0x000fc400078e00ff */
[C---:B------:R-:W-:Y:S01]  /*118a0*/  FMUL.FTZ R35, R10.reuse, R27 ;  /* 0x0000001b0a237220 */ /* 0x040fe20000410000 */
[-C--:B------:R-:W-:Y:S01]  /*118b0*/  FMUL.FTZ R25, R10, R21.reuse ;  /* 0x000000150a197220 */ /* 0x080fe20000410000 */
[C---:B------:R-:W-:Y:S01]  /*118c0*/  FMUL.FTZ R10, R15.reuse, R32 ;  /* 0x000000200f0a7220 */ /* 0x040fe20000410000 */
[-C--:B------:R-:W-:Y:S01]  /*118d0*/  FMUL.FTZ R15, R15, R0.reuse ;  /* 0x000000000f0f7220 */ /* 0x080fe20000410000 */
[C---:B------:R-:W-:Y:S01]  /*118e0*/  FFMA.FTZ R35, R4.reuse, R21, -R35 ;  /* 0x0000001504237223 */ /* 0x040fe20000010823 */
[----:B------:R-:W-:Y:S01]  /*118f0*/  FFMA.FTZ R25, R4, R27, R25 ;  /* 0x0000001b04197223 */ /* 0x000fe20000010019 */
[----:B------:R-:W-:Y:S01]  /*11900*/  FFMA.FTZ R21, R7, R0, -R10 ;  /* 0x0000000007157223 */ /* 0x000fe2000001080a */
[----:B------:R-:W-:Y:S01]  /*11910*/  LOP3.LUT R0, R73, 0xffff0000, RZ, 0xc0, !PT ;  /* 0xffff000049007812 */ /* 0x000fe200078ec0ff */
[----:B------:R-:W-:Y:S01]  /*11920*/  FFMA.FTZ R27, R7, R32, R15 ;  /* 0x00000020071b7223 */ /* 0x000fe2000001000f */
[----:B------:R-:W-:Y:S01]  /*11930*/  LOP3.LUT R7, R74, 0xffff0000, RZ, 0xc0, !PT ;  /* 0xffff00004a077812 */ /* 0x000fe200078ec0ff */
[C---:B------:R-:W-:Y:S01]  /*11940*/  FMUL.FTZ R4, R9.reuse, R8 ;  /* 0x0000000809047220 */ /* 0x040fe20000410000 */
[----:B------:R-:W-:Y:S01]  /*11950*/  LOP3.LUT R15, R72, 0xffff0000, RZ, 0xc0, !PT ;  /* 0xffff0000480f7812 */ /* 0x000fe200078ec0ff */
[-C--:B------:R-:W-:Y:S01]  /*11960*/  FMUL.FTZ R32, R9, R0.reuse ;  /* 0x0000000009207220 */ /* 0x080fe20000410000 */
[----:B------:R-:W-:Y:S01]  /*11970*/  LOP3.LUT R29, R29, 0xffff0000, RZ, 0xc0, !PT ;  /* 0xffff00001d1d7812 */ /* 0x000fe200078ec0ff */
[----:B------:R-:W-:Y:S01]  /*11980*/  FFMA.FTZ R10, R3, R0, -R4 ;  /* 0x00000000030a7223 */ /* 0x000fe20000010804 */
[C---:B------:R-:W-:Y:S01]  /*11990*/  FMUL.FTZ R34, R24.reuse, R7 ;  /* 0x0000000718227220 */ /* 0x040fe20000410000 */
        /* <DEDUP_REMOVED lines=8> */
[----:B------:R-:W-:Y:S02]  /*11a20*/  LOP3.LUT R30, R30, 0xffff0000, RZ, 0xc0, !PT ;  /* 0xffff00001e1e7812 */ /* 0x000fe400078ec0ff */
        /* <DEDUP_REMOVED lines=8> */
[----:B------:R-:W-:Y:S01]  /*11ab0*/  FFMA.FTZ R7, R6, R28, -R5 ;  /* 0x0000001c06077223 */ /* 0x000fe20000010805 */
        /* <DEDUP_REMOVED lines=13> */
.L_x_6697:
[----:B------:R-:W-:Y:S05]  /*11b90*/  BSYNC B0 ;  /* 0x0000000000007941 */ /* 0x000fea0003800000 */
.L_x_6683:
[----:B------:R-:W-:Y:S01]  /*11ba0*/  @!PT LDS RZ, [RZ] ;  /* 0x00000000fffff984 */ /* 0x000fe20000000800 */
[----:B------:R-:W-:Y:S01]  /*11bb0*/  @!PT LDS RZ, [RZ] ;  /* 0x00000000fffff984 */ /* 0x000fe20000000800 */
[----:B------:R-:W-:Y:S01]  /*11bc0*/  @!PT LDS RZ, [RZ] ;  /* 0x00000000fffff984 */ /* 0x000fe20000000800 */
[----:B------:R-:W-:Y:S01]  /*11bd0*/  @!PT LDS RZ, [RZ] ;  /* 0x00000000fffff984 */ /* 0x000fe20000000800 */
[----:B------:R3:W-:Y:S06]  /*11be0*/  MEMBAR.ALL.CTA ;  /* 0x0000000000007992 */ /* 0x0007ec0000008000 */
[----:B---3--:R-:W3:Y:S01]  /*11bf0*/  FENCE.VIEW.ASYNC.S ;  /* 0x00000000000073c6 */ /* 0x008ee20000000000 */
[----:B------:R-:W-:Y:S05]  /*11c00*/  WARPSYNC.ALL ;  /* 0x0000000000007948 */ /* 0x000fea0003800000 */
[----:B---3--:R-:W-:Y:S06]  /*11c10*/  BAR.SYNC.DEFER_BLOCKING 0xd, 0x80 ;  /* 0x0342000000007b1d */ /* 0x008fec0000010000 */
.L_x_6680:
[----:B0123--:R-:W-:Y:S01]  /*11c20*/  IMAD.U32 R6, RZ, RZ, UR42 ;  /* 0x0000002aff067e24 */ /* 0x00ffe2000f8e00ff */
[----:B------:R-:W-:Y:S01]  /*11c30*/  UIADD3 UR4, UP0, UR37, 0x1f8, URZ ;  /* 0x000001f825047890 */ /* 0x000fe2000ff1e03f */
[----:B------:R-:W-:Y:S01]  /*11c40*/  IMAD.U32 R7, RZ, RZ, UR43 ;  /* 0x0000002bff077e24 */ /* 0x000fe2000f8e00ff */
[----:B------:R-:W-:Y:S01]  /*11c50*/  STL.64 [R1+0x1e0], R36 ;  /* 0x0001e02401007387 */ /* 0x000fe20000100a00 */
[----:B------:R-:W-:Y:S01]  /*11c60*/  IMAD.MOV.U32 R4, RZ, RZ, R59 ;  /* 0x000000ffff047224 */ /* 0x000fe200078e003b */
[----:B------:R-:W-:Y:S01]  /*11c70*/  UIADD3.X UR5, URZ, UR36, URZ, UP0, !UPT ;  /* 0x000000243f057290 */ /* 0x000fe200087fe43f */
[----:B------:R-:W-:Y:S01]  /*11c80*/  IMAD.MOV.U32 R5, RZ, RZ, R58 ;  /* 0x000000ffff057224 */ /* 0x000fe200078e003a */
[----:B------:R-:W-:Y:S01]  /*11c90*/  BSSY B0, `(.L_x_6710) ;  /* 0x0000033000007945 */ /* 0x000fe20003800000 */
[----:B------:R-:W-:Y:S02]  /*11ca0*/  IMAD.MOV.U32 R8, RZ, RZ, R61 ;  /* 0x000000ffff087224 */ /* 0x000fe400078e003d */
[----:B------:R-:W-:Y:S01]  /*11cb0*/  IMAD.MOV.U32 R9, RZ, RZ, R60 ;  /* 0x000000ffff097224 */ /* 0x000fe200078e003c */
[----:B------:R0:W-:Y:S01]  /*11cc0*/  STL.128 [R1+0x170], R4 ;  /* 0x0001700401007387 */ /* 0x0001e20000100c00 */
[----:B------:R-:W-:-:S02]  /*11cd0*/  IMAD.MOV.U32 R10, RZ, RZ, R66 ;  /* 0x000000ffff0a7224 */ /* 0x000fc400078e0042 */
[----:B------:R-:W-:Y:S02]  /*11ce0*/  IMAD.MOV.U32 R11, RZ, RZ, R67 ;  /* 0x000000ffff0b7224 */ /* 0x000fe400078e0043 */
[----:B------:R-:W-:Y:S02]  /*11cf0*/  IMAD.U32 R2, RZ, RZ, UR38 ;  /* 0x00000026ff027e24 */ /* 0x000fe4000f8e00ff */
[----:B------:R-:W-:Y:S01]  /*11d00*/  IMAD.U32 R3, RZ, RZ, UR46 ;  /* 0x0000002eff037e24 */ /* 0x000fe2000f8e00ff */
[----:B------:R1:W-:Y:S01]  /*11d10*/  STL.128 [R1+0x150], R8 ;  /* 0x0001500801007387 */ /* 0x0003e20000100c00 */
[----:B------:R-:W-:-:S03]  /*11d20*/  IMAD.U32 R0, RZ, RZ, UR41 ;  /* 0x00000029ff007e24 */ /* 0x000fc6000f8e00ff */
[----:B------:R-:W-:Y:S01]  /*11d30*/  STL.64 [R1+0x148], R2 ;  /* 0x0001480201007387 */ /* 0x000fe20000100a00 */
[----:B0-----:R-:W-:Y:S02]  /*11d40*/  IMAD.MOV.U32 R4, RZ, RZ, R64 ;  /* 0x000000ffff047224 */ /* 0x001fe400078e0040 */
[----:B------:R-:W-:Y:S02]  /*11d50*/  IMAD.MOV.U32 R5, RZ, RZ, R65 ;  /* 0x000000ffff057224 */ /* 0x000fe400078e0041 */
[----:B------:R-:W-:Y:S02]  /*11d60*/  IMAD.MOV.U32 R6, RZ, RZ, R40 ;  /* 0x000000ffff067224 */ /* 0x000fe400078e0028 */
[----:B------:R-:W-:Y:S02]  /*11d70*/  IMAD.MOV.U32 R7, RZ, RZ, R39 ;  /* 0x000000ffff077224 */ /* 0x000fe400078e0027 */
[----:B-1----:R-:W-:Y:S02]  /*11d80*/  IMAD.MOV.U32 R8, RZ, RZ, R54 ;  /* 0x000000ffff087224 */ /* 0x002fe400078e0036 */
[----:B------:R-:W-:Y:S01]  /*11d90*/  IMAD.MOV.U32 R9, RZ, RZ, R55 ;  /* 0x000000ffff097224 */ /* 0x000fe200078e0037 */
[----:B------:R0:W-:Y:S01]  /*11da0*/  STL.128 [R1+0x1b0], R4 ;  /* 0x0001b00401007387 */ /* 0x0001e20000100c00 */
[----:B------:R-:W-:-:S02]  /*11db0*/  IMAD.MOV.U32 R10, RZ, RZ, R53 ;  /* 0x000000ffff0a7224 */ /* 0x000fc400078e0035 */
[----:B------:R-:W-:-:S05]  /*11dc0*/  IMAD.MOV.U32 R11, RZ, RZ, R52 ;  /* 0x000000ffff0b7224 */ /* 0x000fca00078e0034 */
[----:B------:R1:W-:Y:S01]  /*11dd0*/  STL.128 [R1+0x190], R8 ;  /* 0x0001900801007387 */ /* 0x0003e20000100c00 */
[----:B0-----:R-:W-:Y:S02]  /*11de0*/  IMAD.MOV.U32 R4, RZ, RZ, R50 ;  /* 0x000000ffff047224 */ /* 0x001fe400078e0032 */
[----:B------:R-:W-:Y:S02]  /*11df0*/  IMAD.MOV.U32 R5, RZ, RZ, R63 ;  /* 0x000000ffff057224 */ /* 0x000fe400078e003f */
[----:B------:R-:W-:Y:S02]  /*11e00*/  IMAD.MOV.U32 R6, RZ, RZ, R49 ;  /* 0x000000ffff067224 */ /* 0x000fe400078e0031 */
[----:B------:R-:W-:Y:S02]  /*11e10*/  IMAD.MOV.U32 R7, RZ, RZ, R62 ;  /* 0x000000ffff077224 */ /* 0x000fe400078e003e */
[----:B-1----:R-:W-:Y:S02]  /*11e20*/  IMAD.U32 R9, RZ, RZ, UR47 ;  /* 0x0000002fff097e24 */ /* 0x002fe4000f8e00ff */
[----:B------:R-:W-:Y:S01]  /*11e30*/  IMAD.U32 R8, RZ, RZ, UR4 ;  /* 0x00000004ff087e24 */ /* 0x000fe2000f8e00ff */
[----:B------:R0:W-:Y:S02]  /*11e40*/  STL.128 [R1+0x1c0], R4 ;  /* 0x0001c00401007387 */ /* 0x0001e40000100c00 */
[----:B0-----:R-:W-:-:S02]  /*11e50*/  IMAD.MOV.U32 R4, RZ, RZ, R18 ;  /* 0x000000ffff047224 */ /* 0x001fc400078e0012 */
[----:B------:R-:W-:Y:S02]  /*11e60*/  IMAD.MOV.U32 R5, RZ, RZ, R19 ;  /* 0x000000ffff057224 */ /* 0x000fe400078e0013 */
[----:B------:R-:W-:Y:S02]  /*11e70*/  IMAD.MOV.U32 R18, RZ, RZ, R45 ;  /* 0x000000ffff127224 */ /* 0x000fe400078e002d */
[----:B------:R-:W-:Y:S02]  /*11e80*/  IMAD.MOV.U32 R19, RZ, RZ, R46 ;  /* 0x000000ffff137224 */ /* 0x000fe400078e002e */
[----:B------:R-:W-:Y:S02]  /*11e90*/  IMAD.MOV.U32 R6, RZ, RZ, R48 ;  /* 0x000000ffff067224 */ /* 0x000fe400078e0030 */
[----:B------:R-:W-:Y:S01]  /*11ea0*/  IMAD.MOV.U32 R7, RZ, RZ, R47 ;  /* 0x000000ffff077224 */ /* 0x000fe200078e002f */
[----:B------:R-:W-:Y:S04]  /*11eb0*/  STL.128 [R1+0x160], R16 ;  /* 0x0001601001007387 */ /* 0x000fe80000100c00 */
[----:B------:R0:W-:Y:S02]  /*11ec0*/  STL.128 [R1+0x1d0], R4 ;  /* 0x0001d00401007387 */ /* 0x0001e40000100c00 */
[----:B0-----:R-:W-:-:S02]  /*11ed0*/  IMAD.MOV.U32 R6, RZ, RZ, R38 ;  /* 0x000000ffff067224 */ /* 0x001fc400078e0026 */
[----:B------:R-:W-:Y:S02]  /*11ee0*/  IMAD.MOV.U32 R7, RZ, RZ, R41 ;  /* 0x000000ffff077224 */ /* 0x000fe400078e0029 */
[----:B------:R-:W-:Y:S02]  /*11ef0*/  IMAD.MOV.U32 R4, RZ, RZ, R0 ;  /* 0x000000ffff047224 */ /* 0x000fe400078e0000 */
[----:B------:R-:W-:Y:S02]  /*11f00*/  IMAD.MOV.U32 R5, RZ, RZ, R9 ;  /* 0x000000ffff057224 */ /* 0x000fe400078e0009 */
[----:B------:R-:W-:Y:S02]  /*11f10*/  IMAD.U32 R9, RZ, RZ, UR5 ;  /* 0x00000005ff097e24 */ /* 0x000fe4000f8e00ff */
[----:B------:R-:W-:Y:S01]  /*11f20*/  IMAD.U32 R0, RZ, RZ, UR37 ;  /* 0x00000025ff007e24 */ /* 0x000fe2000f8e00ff */
[----:B------:R0:W-:Y:S03]  /*11f30*/  STL.128 [R1+0x180], R4 ;  /* 0x0001800401007387 */ /* 0x0001e60000100c00 */
[----:B------:R-:W-:-:S02]  /*11f40*/  VIADD R0, R0, 0x148 ;  /* 0x0000014800007836 */ /* 0x000fc40000000000 */
[----:B0-----:R-:W-:Y:S02]  /*11f50*/  IMAD.MOV.U32 R4, RZ, RZ, R42 ;  /* 0x000000ffff047224 */ /* 0x001fe400078e002a */
[----:B------:R-:W-:Y:S02]  /*11f60*/  IMAD.MOV.U32 R5, RZ, RZ, R43 ;  /* 0x000000ffff057224 */ /* 0x000fe400078e002b */
[----:B------:R-:W-:Y:S02]  /*11f70*/  IMAD.MOV.U32 R6, RZ, RZ, R8 ;  /* 0x000000ffff067224 */ /* 0x000fe400078e0008 */
[----:B------:R-:W-:-:S05]  /*11f80*/  IMAD.MOV.U32 R7, RZ, RZ, R9 ;  /* 0x000000ffff077224 */ /* 0x000fca00078e0009 */
[----:B------:R0:W-:Y:S02]  /*11f90*/  STL.128 [R1+0x1a0], R4 ;  /* 0x0001a00401007387 */ /* 0x0001e40000100c00 */
[----:B0-----:R-:W-:-:S07]  /*11fa0*/  VIADD R4, R201, 0xffffffff ;  /* 0xffffffffc9047836 */ /* 0x001fce0000000000 */
[----:B------:R-:W-:Y:S05]  /*11fb0*/  CALL.REL.NOINC `($_ZN7cutlass13device_kernelIN5flash11enable_sm90INS1_16FlashAttnFwdSm90INS1_25CollectiveMainloopFwdSm90ILi2EN4cute5tupleIJNS5_1CILi1EEES8_S8_EEENS6_IJNS7_ILi64EEESA_SA_EEELi512ENS_10bfloat16_tEfNS_4arch4Sm90ELb0ELb1ELb1ELb1ELb0ELb1ELb1ELb0ELb0ELb1ELb1ELb0EEENS1_21CollectiveEpilogueFwdINS6_IJSA_NS7_ILi512EEESA_EEES9_SC_SE_Li256ELb1ELb1ELb1ELb0EEENS1_36VarlenDynamicPersistentTileSchedulerILi64ELi64ELi256ELi128ELb1ELb1ELb1ELb1ELb0ELb1EEEEEEEEEvNT_6ParamsE$_ZZN5flash25CollectiveMainloopFwdSm90ILi2EN4cute5tupleIJNS1_1CILi1EEES4_S4_EEENS2_IJNS3_ILi64EEES6_S6_EEELi512EN7cutlass10bfloat16_tEfNS8_4arch4Sm90ELb0ELb1ELb1ELb1ELb0ELb1ELb1ELb0ELb0ELb1ELb1ELb0EE3mmaINS_16FlashAttnFwdSm90ISC_NS_21CollectiveEpilogueFwdINS2_IJS6_NS3_ILi512EEES6_EEES5_S9_SB_Li256ELb1ELb1ELb1ELb0EEENS_36VarlenDynamicPersistentTileSchedulerILi64ELi64ELi256ELi128ELb1ELb1ELb1ELb1ELb0ELb1EEEE13SharedStorageENS1_6TensorINS1_11ArrayEngineIfLm128EEENS1_6LayoutINS2_IJNS2_IJNS3_ILi2EEESR_NS3_ILi32EEEEEES4_S4_EEENS2_IJNS2_IJS4_SR_NS3_ILi4EEEEEENS3_ILi0EEESX_EEEEEEENS_7SoftmaxILi2ELi0EEEEEbRKNSC_6ParamsENS8_25PipelineTmaAsyncNoClusterILi2ENS8_16PipelineTmaAsyncILi2EEEEES19_RNS8_13PipelineStateILj2EEERT0_RT1_iRiRKNS_16SeqlenInfoQKNewKILb1ELb1EEENS2_IJiiiiEEERT_ENKUliT_T0_T1_E_clIZSD_ISM_S10_S12_EbS15_S19_S19_S1C_S1E_S1G_iS1H_S1L_S1M_S1O_EUlRS1P_iE0_NS3_ILb1EEES1W_EEDaiS1P_S1Q_S1R_) ;  /* 0x0000033000187944 */ /* 0x000fea0003c00000 */
[----:B------:R-:W-:Y:S05]  /*11fc0*/  BSYNC B0 ;  /* 0x0000000000007941 */ /* 0x000fea0003800000 */
.L_x_6710:
[----:B------:R-:W2:Y:S01]  /*11fd0*/  LDL R6, [R1+0x70] ;  /* 0x0000700001067983 */ /* 0x000ea20000100800 */
[----:B------:R-:W0:Y:S08]  /*11fe0*/  LDC R0, c[0x0][0x448] ;  /* 0x00011200ff007b82 */ /* 0x000e300000000800 */
[----:B------:R-:W1:Y:S01]  /*11ff0*/  LDC.64 R2, c[0x0][0xad8] ;  /* 0x0002b600ff027b82 */ /* 0x000e620000000a00 */
[----:B0-----:R-:W-:-:S13]  /*12000*/  ISETP.NE.AND P0, PT, R0, 0x1, PT ;  /* 0x000000010000780c */ /* 0x001fda0003f05270 */
[----:B------:R-:W0:Y:S08]  /*12010*/  @P0 LDC R5, c[0x0][0x44c] ;  /* 0x00011300ff050b82 */ /* 0x000e300000000800 */
[----:B------:R-:W3:Y:S01]  /*12020*/  @P0 LDC R7, c[0x0][0x450] ;  /* 0x00011400ff070b82 */ /* 0x000ee20000000800 */
[----:B--2---:R-:W-:-:S04]  /*12030*/  IMAD.SHL.U32 R6, R6, 0x40, RZ ;  /* 0x0000004006067824 */ /* 0x004fc800078e00ff */
[----:B0-----:R-:W-:-:S04]  /*12040*/  @P0 IMAD.HI.U32 R0, R6, R5, RZ ;  /* 0x0000000506000227 */ /* 0x001fc800078e00ff */
[----:B------:R-:W-:Y:S01]  /*12050*/  IMAD.MOV.U32 R5, RZ, RZ, R6 ;  /* 0x000000ffff057224 */ /* 0x000fe200078e0006 */
[----:B---3--:R-:W-:Y:S01]  /*12060*/  @P0 SHF.R.U32.HI R5, RZ, R7, R0 ;  /* 0x00000007ff050219 */ /* 0x008fe20000011600 */
[----:B------:R-:W-:Y:S01]  /*12070*/  VIADD R0, R201, 0xfffffffe ;  /* 0xfffffffec9007836 */ /* 0x000fe20000000000 */
[----:B-1----:R-:W-:-:S03]  /*12080*/  ISETP.GE.AND P0, PT, R3, 0x1, PT ;  /* 0x000000010300780c */ /* 0x002fc60003f06270 */
[----:B------:R-:W-:-:S04]  /*12090*/  IMAD.IADD R9, R200, 0x1, R5 ;  /* 0x00000001c8097824 */ /* 0x000fc800078e0205 */
[----:B------:R-:W-:-:S06]  /*120a0*/  IMAD.IADD R2, R9, 0x1, R2 ;  /* 0x0000000109027824 */ /* 0x000fcc00078e0202 */
[----:B------:R-:W-:Y:S05]  /*120b0*/  @!P0 BRA `(.L_x_6711) ;  /* 0x0000000000488947 */ /* 0x000fea0003800000 */
        /* <DEDUP_REMOVED lines=11> */
.L_x_6713:
[----:B------:R-:W-:-:S13]  /*12170*/  ISETP.NE.AND P0, PT, R3, 0x1, PT ;  /* 0x000000010300780c */ /* 0x000fda0003f05270 */
[----:B------:R-:W0:Y:S02]  /*12180*/  @P0 LDC.64 R4, c[0x0][0xae0] ;  /* 0x0002b800ff040b82 */ /* 0x000e240000000a00 */
[----:B0-----:R-:W-:-:S05]  /*12190*/  @P0 IMAD.HI.U32 R4, R7, R4, RZ ;  /* 0x0000000407040227 */ /* 0x001fca00078e00ff */
[----:B------:R-:W-:-:S07]  /*121a0*/  @P0 SHF.R.U32.HI R7, RZ, R5, R4 ;  /* 0x00000005ff070219 */ /* 0x000fce0000011604 */
.L_x_6714:
[----:B------:R-:W-:Y:S05]  /*121b0*/  BSYNC B0 ;  /* 0x0000000000007941 */ /* 0x000fea0003800000 */
.L_x_6712:
[----:B------:R-:W-:-:S05]  /*121c0*/  IMAD R3, R7, R3, R3 ;  /* 0x0000000307037224 */ /* 0x000fca00078e0203 */
[----:B------:R-:W-:-:S07]  /*121d0*/  VIMNMX R2, R2, R3, PT ;  /* 0x0000000302027248 */ /* 0x000fce0003fe0100 */
.L_x_6711:
[----:B------:R-:W-:-:S04]  /*121e0*/  SHF.R.S32.HI R3, RZ, 0x1f, R2 ;  /* 0x0000001fff037819 */ /* 0x000fc80000011402 */
[----:B------:R-:W-:-:S04]  /*121f0*/  LEA.HI R3, R3, R2, RZ, 0x6 ;  /* 0x0000000203037211 */ /* 0x000fc800078f30ff */
[----:B------:R-:W-:-:S04]  /*12200*/  SHF.R.S32.HI R12, RZ, 0x6, R3 ;  /* 0x00000006ff0c7819 */ /* 0x000fc80000011403 */
[----:B------:R-:W-:-:S04]  /*12210*/  VIMNMX R12, R163, R12, !PT ;  /* 0x0000000ca30c7248 */ /* 0x000fc80007fe0100 */
[----:B------:R-:W-:-:S13]  /*12220*/  ISETP.GE.AND P0, PT, R0, R12, PT ;  /* 0x0000000c0000720c */ /* 0x000fda0003f06270 */
[----:B------:R-:W-:Y:S05]  /*12230*/  @!P0 BRA `(.L_x_6715) ;  /* 0x000000a400d08947 */ /* 0x000fea0003800000 */
.L_x_6744:
        /* <DEDUP_REMOVED lines=20> */
.L_x_6717:
[----:B------:R-:W-:Y:S05]  /*12380*/  BSYNC B0 ;  /* 0x0000000000007941 */ /* 0x000fea0003800000 */
.L_x_6716:
        /* <DEDUP_REMOVED lines=13> */
.L_x_6719:
[----:B------:R-:W-:Y:S05]  /*12460*/  BSYNC B0 ;  /* 0x0000000000007941 */ /* 0x000fea0003800000 */
.L_x_6718:
        /* <DEDUP_REMOVED lines=8> */
.L_x_6721:
[----:B------:R-:W-:Y:S05]  /*124f0*/  BSYNC B0 ;  /* 0x0000000000007941 */ /* 0x000fea0003800000 */
.L_x_6720:
        /* <DEDUP_REMOVED lines=58> */
.L_x_6724:
[----:B------:R-:W-:Y:S05]  /*128a0*/  BSYNC B0 ;  /* 0x0000000000007941 */ /* 0x000fea0003800000 */
.L_x_6723:
        /* <DEDUP_REMOVED lines=13> */
.L_x_6726:
[----:B------:R-:W-:Y:S05]  /*12980*/  BSYNC B0 ;  /* 0x0000000000007941 */ /* 0x000fea0003800000 */
.L_x_6725:
        /* <DEDUP_REMOVED lines=8> */
.L_x_6728:
[----:B------:R-:W-:Y:S05]  /*12a10*/  BSYNC B0 ;  /* 0x0000000000007941 */ /* 0x000fea0003800000 */
.L_x_6727:
[----:B------:R-:W2:Y:S04]  /*12a20*/  LD.E R10, desc[UR44][R16.64+0x88] ;  /* 0x0000882c100a7980 */ /* 0x000ea8000c101900 */
[----:B------:R-:W3:Y:S04]  /*12a30*/  LD.E R11, desc[UR44][R16.64+0x1e8] ;  /* 0x0001e82c100b7980 */ /* 0x000ee8000c101900 */
[----:B------:R-:W3:Y:S04]  /*12a40*/  LD.E.64 R4, desc[UR44][R16.64+0xb8] ;  /* 0x0000b82c10047980 */ /* 0x000ee8000c101b00 */
[----:B------:R-:W4:Y:S04]  /*12a50*/  LD.E.64 R14, desc[UR44][R16.64+0xb0] ;  /* 0x0000b02c100e7980 */ /* 0x000f28000c101b00 */
[----:B------:R-:W4:Y:S04]  /*12a60*/  LD.E.64 R18, desc[UR44][R16.64+0xb0] ;  /* 0x0000b02c10127980 */ /* 0x000f28000c101b00 */
[----:B-1---5:R-:W4:Y:S04]  /*12a70*/  LD.E.64 R6, desc[UR44][R16.64+0xb0] ;  /* 0x0000b02c10067980 */ /* 0x022f28000c101b00 */
[----:B------:R-:W4:Y:S01]  /*12a80*/  LD.E.64 R8, desc[UR44][R16.64+0xb0] ;  /* 0x0000b02c10087980 */ /* 0x000f22000c101b00 */
[----:B------:R-:W-:Y:S05]  /*12a90*/  WARPSYNC.ALL ;  /* 0x0000000000007948 */ /* 0x000fea0003800000 */
[----:B--2---:R-:W-:Y:S01]  /*12aa0*/  ISETP.NE.U32.AND P0, PT, R10, RZ, PT ;  /* 0x000000ff0a00720c */ /* 0x004fe20003f05070 */
[----:B---3--:R-:W-:Y:S01]  /*12ab0*/  IMAD R4, R11, 0x1000, R4 ;  /* 0x000010000b047824 */ /* 0x008fe200078e0204 */
[----:B------:R-:W-:Y:S01]  /*12ac0*/  R2UR UR7, R5 ;  /* 0x00000000050772ca */ /* 0x000fe200000e0000 */
[----:B------:R-:W2:Y:S01]  /*12ad0*/  LD.E.64 R10, desc[UR44][R16.64+0xb0] ;  /* 0x0000b02c100a7980 */ /* 0x000ea2000c101b00 */
[----:B------:R-:W-:Y:S01]  /*12ae0*/  WARPGROUP.ARRIVE ;  /* 0x00000000000079c5 */ /* 0x000fe20000000000 */
[----:B----4-:R-:W-:-:S08]  /*12af0*/  R2UR UR4, R14 ;  /* 0x000000000e0472ca */ /* 0x010fd000000e0000 */
[----:B------:R-:W-:Y:S01]  /*12b00*/  VOTEU.ANY UP0, P0 ;  /* 0x00000000003f7886 */ /* 0x000fe20000000100 */
[C---:B------:R-:W-:Y:S01]  /*12b10*/  R2UR UR6, R4.reuse ;  /* 0x00000000040672ca */ /* 0x040fe200000e0000 */
[----:B------:R-:W-:Y:S01]  /*12b20*/  VIADD R20, R4, 0x2 ;  /* 0x0000000204147836 */ /* 0x000fe20000000000 */
[----:B------:R-:W-:Y:S01]  /*12b30*/  R2UR UR5, R15 ;  /* 0x000000000f0572ca */ /* 0x000fe200000e0000 */
[----:B------:R-:W-:-:S12]  /*12b40*/  VIADD R18, R18, 0x2 ;  /* 0x0000000212127836 */ /* 0x000fd80000000000 */
[----:B------:R-:W-:Y:S01]  /*12b50*/  HGMMA.64x64x16.F32.BF16 R24, gdesc[UR4], R24, UP0, gsb0 ;  /* 0x00e00000041879f0 */ /* 0x000fe2000b801818 */
[----:B------:R-:W-:Y:S01]  /*12b60*/  IMAD.MOV.U32 R21, RZ, RZ, R5 ;  /* 0x000000ffff157224 */ /* 0x000fe200078e0005 */
        /* <DEDUP_REMOVED lines=175> */
[----:B------:R-:W4:Y:S01]  /*13660*/  LD.E.64 R10, desc[UR44][R16.64+0xb0] ;  /* 0x0000b02c100a7980 */ /* 0x000f22000c101b00 */
[----:B------:R-:W-:-:S03]  /*13670*/  VIADD R58, R4, 0x800 ;  /* 0x00000800043a7836 */ /* 0x000fc60000000000 */
[----:B------:R-:W-:Y:S01]  /*13680*/  ST.E desc[UR44][R16.64+0x88], R3 ;  /* 0x0000880310007985 */ /* 0x000fe2000c10192c */
[----:B------:R-:W-:-:S03]  /*13690*/  WARPGROUP.ARRIVE ;  /* 0x00000000000079c5 */ /* 0x000fc60000000000 */
[----:B------:R-:W1:Y:S03]  /*136a0*/  SHFL.IDX PT, R13, R13, RZ, 0x1f ;  /* 0x00001fff0d0d7589 */ /* 0x000e6600000e0000 */
[----:B------:R-:W-:Y:S01]  /*136b0*/  HGMMA.64x64x16.F32.BF16 R24, gdesc[UR4], R24, gsb0 ;  /* 0x00e00000041879f0 */ /* 0x000fe20008001818 */
[----:B------:R-:W-:Y:S01]  /*136c0*/  IMAD.MOV.U32 R15, RZ, RZ, R5 ;  /* 0x000000ffff0f7224 */ /* 0x000fe200078e0005 */
[----:B------:R-:W-:Y:S02]  /*136d0*/  UMOV UR4, 0x1 ;  /* 0x0000000100047882 */ /* 0x000fe40000000000 */
[----:B------:R-:W-:Y:S02]  /*136e0*/  UISETP.NE.U32.AND UP0, UPT, UR4, URZ, UPT ;  /* 0x0000003f0400728c */ /* 0x000fe4000bf05070 */
[----:B------:R-:W-:Y:S02]  /*136f0*/  R2UR UR11, R15 ;  /* 0x000000000f0b72ca */ /* 0x000fe400000e0000 */
[----:B-1----:R-:W-:-:S04]  /*13700*/  ISETP.GT.AND P1, PT, R13, 0x7f, PT ;  /* 0x0000007f0d00780c */ /* 0x002fc80003f24270 */
[----:B------:R-:W-:-:S04]  /*13710*/  SEL R13, RZ, 0x2, !P1 ;  /* 0x00000002ff0d7807 */ /* 0x000fc80004800000 */
[----:B--2---:R-:W-:Y:S01]  /*13720*/  IADD3 R18, R18, 0x800, R13 ;  /* 0x0000080012127810 */ /* 0x004fe20007ffe00d */
[----:B------:R-:W-:Y:S01]  /*13730*/  IMAD.IADD R14, R13, 0x1, R58 ;  /* 0x000000010d0e7824 */ /* 0x000fe200078e023a */
[----:B------:R-:W-:Y:S02]  /*13740*/  R2UR UR9, R19 ;  /* 0x00000000130972ca */ /* 0x000fe400000e0000 */
[----:B------:R-:W-:Y:S02]  /*13750*/  R2UR UR8, R18 ;  /* 0x00000000120872ca */ /* 0x000fe400000e0000 */
[----:B------:R-:W-:Y:S01]  /*13760*/  R2UR UR10, R14 ;  /* 0x000000000e0a72ca */ /* 0x000fe200000e0000 */
        /* <DEDUP_REMOVED lines=137> */
[----:B------:R-:W1:Y:S01]  /*14000*/  S2R R59, SR_TID.X ;  /* 0x00000000003b7919 */ /* 0x000e620000002100 */
[----:B------:R-:W-:Y:S02]  /*14010*/  WARPGROUP.DEPBAR.LE gsb0, 0x0 ;  /* 0x00008000000079c5 */ /* 0x000fe40000010000 */
[----:B------:R-:W4:Y:S01]  /*14020*/  LD.E.64 R18, desc[UR44][R16.64+0xb0] ;  /* 0x0000b02c10127980 */ /* 0x000f22000c101b00 */
[----:B------:R-:W-:Y:S01]  /*14030*/  IMAD.MOV.U32 R14, RZ, RZ, 0x38 ;  /* 0x00000038ff0e7424 */ /* 0x000fe200078e00ff */
[----:B-1----:R-:W-:Y:S01]  /*14040*/  LOP3.LUT R59, R59, 0x7f, RZ, 0xc0, !PT ;  /* 0x0000007f3b3b7812 */ /* 0x002fe200078ec0ff */
[----:B------:R-:W-:Y:S01]  /*14050*/  IMAD.MOV.U32 R15, RZ, RZ, 0xe00 ;  /* 0x00000e00ff0f7424 */ /* 0x000fe200078e00ff */
[----:B------:R-:W-:Y:S01]  /*14060*/  ST.E desc[UR44][R16.64+0x88], R3 ;  /* 0x0000880310007985 */ /* 0x000fe2000c10192c */
[----:B------:R-:W-:Y:S01]  /*14070*/  WARPGROUP.ARRIVE ;  /* 0x00000000000079c5 */ /* 0x000fe20000000000 */
[----:B------:R-:W-:-:S02]  /*14080*/  SEL R14, R14, 0x36, P1 ;  /* 0x000000360e0e7807 */ /* 0x000fc40000800000 */
[----:B------:R-:W-:Y:S02]  /*14090*/  SEL R15, R15, 0xd80, P1 ;  /* 0x00000d800f0f7807 */ /* 0x000fe40000800000 */
[----:B------:R-:W-:Y:S01]  /*140a0*/  ISETP.NE.AND P0, PT, R59, RZ, PT ;  /* 0x000000ff3b00720c */ /* 0x000fe20003f05270 */
        /* <DEDUP_REMOVED lines=74> */
[----:B------:R-:W3:Y:S04]  /*14550*/  LDL.64 R14, [R1+0x110] ;  /* 0x00011000010e7983 */ /* 0x000ee80000100a00 */
[----:B-1----:R-:W4:Y:S04]  /*14560*/  LDL R59, [R1+0xec] ;  /* 0x0000ec00013b7983 */ /* 0x002f280000100800 */
[----:B------:R-:W4:Y:S04]  /*14570*/  LDL R56, [R1+0x70] ;  /* 0x0000700001387983 */ /* 0x000f280000100800 */
[----:B------:R-:W4:Y:S04]  /*14580*/  LDL R20, [R1+0x118] ;  /* 0x0001180001147983 */ /* 0x000f280000100800 */
[----:B------:R-:W4:Y:S04]  /*14590*/  LDL.128 R8, [R1+0x100] ;  /* 0x0001000001087983 */ /* 0x000f280000100c00 */
[----:B--2---:R-:W2:Y:S04]  /*145a0*/  LD.E R57, desc[UR44][R4.64] ;  /* 0x0000002c04397980 */ /* 0x004ea8000c101900 */
[----:B------:R-:W2:Y:S01]  /*145b0*/  LDL.128 R4, [R1+0xf0] ;  /* 0x0000f00001047983 */ /* 0x000ea20000100c00 */
[----:B---3--:R-:W-:-:S02]  /*145c0*/  ISETP.NE.AND P1, PT, R14, 0x1, PT ;  /* 0x000000010e00780c */ /* 0x008fc40003f25270 */
[----:B----4-:R-:W-:Y:S01]  /*145d0*/  ISETP.GE.AND P2, PT, R9, 0x1, PT ;  /* 0x000000010900780c */ /* 0x010fe20003f46270 */
[----:B------:R-:W-:Y:S01]  /*145e0*/  BSSY B0, `(.L_x_6730) ;  /* 0x0000079000007945 */ /* 0x000fe20003800000 */
[-C--:B--2---:R-:W-:Y:S01]  /*145f0*/  FMUL.FTZ R21, R28, R57.reuse ;  /* 0x000000391c157220 */ /* 0x084fe20000410000 */
[-C--:B------:R-:W-:Y:S01]  /*14600*/  FMUL.FTZ R28, R38, R57.reuse ;  /* 0x00000039261c7220 */ /* 0x080fe20000410000 */
[-C--:B------:R-:W-:Y:S01]  /*14610*/  FMUL.FTZ R38, R40, R57.reuse ;  /* 0x0000003928267220 */ /* 0x080fe20000410000 */
[----:B------:R-:W-:Y:S01]  /*14620*/  SHF.R.S32.HI R40, RZ, 0x1f, R59 ;  /* 0x0000001fff287819 */ /* 0x000fe2000001143b */
[-C--:B------:R-:W-:Y:S01]  /*14630*/  FMUL.FTZ R13, R26, R57.reuse ;  /* 0x000000391a0d7220 */ /* 0x080fe20000410000 */
[-C--:B------:R-:W-:Y:S01]  /*14640*/  FMUL.FTZ R26, R34, R57.reuse ;  /* 0x00000039221a7220 */ /* 0x080fe20000410000 */
[----:B------:R-:W-:Y:S01]  /*14650*/  FMUL.FTZ R18, R27, R57 ;  /* 0x000000391b127220 */ /* 0x000fe20000410000 */
[----:B------:R-:W-:Y:S01]  /*14660*/  LEA.HI R34, R40, R59, RZ, 0x7 ;  /* 0x0000003b28227211 */ /* 0x000fe200078f38ff */
[-C--:B------:R-:W-:Y:S01]  /*14670*/  FMUL.FTZ R27, R35, R57.reuse ;  /* 0x00000039231b7220 */ /* 0x080fe20000410000 */
[-C--:B------:R-:W-:Y:S01]  /*14680*/  FMUL.FTZ R35, R36, R57.reuse ;  /* 0x0000003924237220 */ /* 0x080fe20000410000 */
[-C--:B------:R-:W-:Y:S01]  /*14690*/  FMUL.FTZ R58, R29, R57.reuse ;  /* 0x000000391d3a7220 */ /* 0x080fe20000410000 */
[----:B------:R-:W-:Y:S01]  /*146a0*/  LOP3.LUT R36, R34, 0xffffff80, RZ, 0xc0, !PT ;  /* 0xffffff8022247812 */ /* 0x000fe200078ec0ff */
[-C--:B------:R-:W-:Y:S01]  /*146b0*/  FMUL.FTZ R24, R24, R57.reuse ;  /* 0x0000003918187220 */ /* 0x080fe20000410000 */
[-C--:B------:R-:W-:Y:S01]  /*146c0*/  FMUL.FTZ R29, R39, R57.reuse ;  /* 0x00000039271d7220 */ /* 0x080fe20000410000 */
[-C--:B------:R-:W-:Y:S01]  /*146d0*/  FMUL.FTZ R39, R41, R57.reuse ;  /* 0x0000003929277220 */ /* 0x080fe20000410000 */
[-C--:B------:R-:W-:Y:S01]  /*146e0*/  FMUL.FTZ R41, R44, R57.reuse ;  /* 0x000000392c297220 */ /* 0x080fe20000410000 */
[----:B------:R-:W-:Y:S01]  /*146f0*/  IMAD.IADD R44, R59, 0x1, -R36 ;  /* 0x000000013b2c7824 */ /* 0x000fe200078e0a24 */
[----:B0-----:R0:W1:Y:S01]  /*14700*/  MUFU.TANH R3, R24 ;  /* 0x0000001800037308 */ /* 0x0010620000002400 */
[-C--:B------:R-:W-:Y:S01]  /*14710*/  FMUL.FTZ R19, R25, R57.reuse ;  /* 0x0000003919137220 */ /* 0x080fe20000410000 */
[-C--:B------:R-:W-:Y:S01]  /*14720*/  FMUL.FTZ R25, R31, R57.reuse ;  /* 0x000000391f197220 */ /* 0x080fe20000410000 */
[-C--:B------:R-:W-:Y:S01]  /*14730*/  FMUL.FTZ R31, R43, R57.reuse ;  /* 0x000000392b1f7220 */ /* 0x080fe20000410000 */
[-C--:B0-----:R-:W-:Y:S01]  /*14740*/  FMUL.FTZ R24, R30, R57.reuse ;  /* 0x000000391e187220 */ /* 0x081fe20000410000 */
[-C--:B------:R-:W-:Y:S01]  /*14750*/  FMUL.FTZ R30, R42, R57.reuse ;  /* 0x000000392a1e7220 */ /* 0x080fe20000410000 */
[-C--:B------:R-:W-:Y:S01]  /*14760*/  FMUL.FTZ R42, R45, R57.reuse ;  /* 0x000000392d2a7220 */ /* 0x080fe20000410000 */
[----:B------:R-:W-:Y:S01]  /*14770*/  SHF.R.S32.HI R45, RZ, 0x1f, R44 ;  /* 0x0000001fff2d7819 */ /* 0x000fe2000001142c */
        /* <DEDUP_REMOVED lines=16> */
[----:B------:R-:W-:Y:S02]  /*14880*/  IMAD R40, R56, 0x4, R45 ;  /* 0x0000000438287824 */ /* 0x000fe400078e022d */
[----:B------:R-:W-:Y:S02]  /*14890*/  IMAD.IADD R59, R60, 0x1, -R59 ;  /* 0x000000013c3b7824 */ /* 0x000fe400078e0a3b */
[----:B------:R-:W-:-:S04]  /*148a0*/  IMAD.U32 R40, R40, 0x10, R47 ;  /* 0x0000001028287824 */ /* 0x000fc800078e002f */
[----:B------:R-:W-:-:S04]  /*148b0*/  IMAD R48, R59, 0x8, R40 ;  /* 0x000000083b307824 */ /* 0x000fc800078e0228 */
[----:B------:R-:W-:-:S04]  /*148c0*/  @P1 IMAD.HI.U32 R15, R48, R15, RZ ;  /* 0x0000000f300f1227 */ /* 0x000fc800078e00ff */
[----:B------:R-:W-:Y:S01]  /*148d0*/  FMUL.FTZ R40, R51, R57 ;  /* 0x0000003933287220 */ /* 0x000fe20000410000 */
[----:B------:R-:W-:Y:S01]  /*148e0*/  @P1 SHF.R.U32.HI R48, RZ, R20, R15 ;  /* 0x00000014ff301219 */ /* 0x000fe2000001160f */
[----:B------:R-:W-:Y:S01]  /*148f0*/  IMAD.SHL.U32 R51, R0, 0x40, RZ ;  /* 0x0000004000337824 */ /* 0x000fe200078e00ff */
[----:B------:R-:W-:-:S03]  /*14900*/  LOP3.LUT R15, R46, 0x7ffffffc, RZ, 0xc0, !PT ;  /* 0x7ffffffc2e0f7812 */ /* 0x000fc600078ec0ff */
[----:B------:R-:W0:Y:S02]  /*14910*/  SHFL.IDX PT, R47, R48, RZ, 0x1c1f ;  /* 0x001c1fff302f7589 */ /* 0x000e2400000e0000 */
[----:B------:R-:W-:Y:S01]  /*14920*/  IMAD.IADD R46, R44, 0x1, -R15 ;  /* 0x000000012c2e7824 */ /* 0x000fe200078e0a0f */
        /* <DEDUP_REMOVED lines=10> */
[----:B------:R-:W-:Y:S01]  /*149d0*/  IMAD R15, R46, -0x2, R15 ;  /* 0xfffffffe2e0f7824 */ /* 0x000fe200078e020f */
[----:B------:R-:W2:Y:S04]  /*149e0*/  MUFU.TANH R19, R19 ;  /* 0x0000001300137308 */ /* 0x000ea80000002400 */
        /* <DEDUP_REMOVED lines=48> */
.L_x_6733:
[----:B------:R-:W-:-:S13]  /*14cf0*/  ISETP.NE.AND P1, PT, R9, 0x1, PT ;  /* 0x000000010900780c */ /* 0x000fda0003f25270 */
[----:B------:R-:W-:-:S05]  /*14d00*/  @P1 IMAD.HI.U32 R20, R8, R10, RZ ;  /* 0x0000000a08141227 */ /* 0x000fca00078e00ff */
[----:B------:R-:W-:-:S07]  /*14d10*/  @P1 SHF.R.U32.HI R8, RZ, R11, R20 ;  /* 0x0000000bff081219 */ /* 0x000fce0000011614 */
.L_x_6734:
[----:B------:R-:W-:Y:S05]  /*14d20*/  BSYNC B1 ;  /* 0x0000000000017941 */ /* 0x000fea0003800000 */
.L_x_6732:
[----:B------:R-:W-:-:S04]  /*14d30*/  IMAD R15, R8, R9, -R51 ;  /* 0x00000009080f7224 */ /* 0x000fc800078e0a33 */
[----:B------:R-:W-:-:S05]  /*14d40*/  IMAD R8, R46, -0x2, R15 ;  /* 0xfffffffe2e087824 */ /* 0x000fca00078e020f */
[----:B------:R-:W-:Y:S02]  /*14d50*/  VIMNMX R7, R7, R8, !PT ;  /* 0x0000000807077248 */ /* 0x000fe40007fe0100 */
[----:B------:R-:W-:-:S07]  /*14d60*/  VIADDMNMX R6, R8, R9, R6, PT ;  /* 0x0000000908067246 */ /* 0x000fce0003800106 */
.L_x_6731:
[----:B------:R-:W-:Y:S05]  /*14d70*/  BSYNC B0 ;  /* 0x0000000000007941 */ /* 0x000fea0003800000 */
.L_x_6730:
[C---:B------:R-:W-:Y:S01]  /*14d80*/  ISETP.GE.AND P1, PT, R55.reuse, 0x2, PT ;  /* 0x000000023700780c */ /* 0x040fe20003f26270 */
[----:B------:R-:W-:Y:S01]  /*14d90*/  BSSY B0, `(.L_x_6735) ;  /* 0x0000062000007945 */ /* 0x000fe20003800000 */
[----:B------:R-:W-:Y:S02]  /*14da0*/  ISETP.GE.AND P3, PT, R55, 0xa, PT ;  /* 0x0000000a3700780c */ /* 0x000fe40003f66270 */
        /* <DEDUP_REMOVED lines=10> */
[----:B------:R-:W-:Y:S02]  /*14e50*/  ISETP.GE.AND P3, PT, R55, 0x11, PT ;  /* 0x000000113700780c */ /* 0x000fe40003f66270 */
[----:B------:R-:W-:Y:S02]  /*14e60*/  FSEL R58, R58, -INF , !P1 ;  /* 0xff8000003a3a7808 */ /* 0x000fe40004800000 */
[C---:B------:R-:W-:Y:S02]  /*14e70*/  ISETP.LT.OR P2, PT, R6.reuse, 0x9, P2 ;  /* 0x000000090600780c */ /* 0x040fe40001741670 */
        /* <DEDUP_REMOVED lines=47> */
[----:B------:R-:W-:Y:S01]  /*15170*/  ISETP.GE.AND P4, PT, R55, 0x39, PT ;  /* 0x000000393700780c */ /* 0x000fe20003f86270 */
[----:B------:R-:W0:Y:S03]  /*15180*/  SHFL.IDX PT, R49, R48, 0x1, 0x1c1f ;  /* 0x003c1f0030317f89 */ /* 0x000e2600000e0000 */
[----:B------:R-:W-:-:S04]  /*15190*/  ISETP.GT.AND P5, PT, R7, 0x38, !P4 ;  /* 0x000000380700780c */ /* 0x000fc800067a4270 */
[----:B------:R-:W-:-:S04]  /*151a0*/  ISETP.LT.OR P5, PT, R6, 0x39, P5 ;  /* 0x000000390600780c */ /* 0x000fc80002fa1670 */
[----:B------:R-:W-:Y:S02]  /*151b0*/  FSEL R15, R52, -INF , !P5 ;  /* 0xff800000340f7808 */ /* 0x000fe40006800000 */
[----:B------:R-:W-:-:S04]  /*151c0*/  ISETP.GE.AND P5, PT, R55, 0x1, PT ;  /* 0x000000013700780c */ /* 0x000fc80003fa6270 */
[----:B------:R-:W-:-:S04]  /*151d0*/  ISETP.GT.AND P6, PT, R7, RZ, !P5 ;  /* 0x000000ff0700720c */ /* 0x000fc80006fc4270 */
[----:B------:R-:W-:-:S04]  /*151e0*/  ISETP.LT.OR P6, PT, R6, 0x1, P6 ;  /* 0x000000010600780c */ /* 0x000fc800037c1670 */
[----:B-1----:R-:W-:Y:S02]  /*151f0*/  FSEL R47, R3, -INF , !P6 ;  /* 0xff800000032f7808 */ /* 0x002fe40007000000 */
        /* <DEDUP_REMOVED lines=19> */
.L_x_6738:
[----:B------:R-:W-:-:S13]  /*15330*/  ISETP.NE.AND P6, PT, R9, 0x1, PT ;  /* 0x000000010900780c */ /* 0x000fda0003fc5270 */
[----:B------:R-:W-:-:S05]  /*15340*/  @P6 IMAD.HI.U32 R10, R4, R10, RZ ;  /* 0x0000000a040a6227 */ /* 0x000fca00078e00ff */
[----:B------:R-:W-:-:S07]  /*15350*/  @P6 SHF.R.U32.HI R4, RZ, R11, R10 ;  /* 0x0000000bff046219 */ /* 0x000fce000001160a */
.L_x_6739:
[----:B------:R-:W-:Y:S05]  /*15360*/  BSYNC B1 ;  /* 0x0000000000017941 */ /* 0x000fea0003800000 */
.L_x_6737:
[----:B------:R-:W-:-:S04]  /*15370*/  IMAD R5, R4, R9, -R51 ;  /* 0x0000000904057224 */ /* 0x000fc800078e0a33 */
[----:B------:R-:W-:-:S05]  /*15380*/  IMAD R46, R46, -0x2, R5 ;  /* 0xfffffffe2e2e7824 */ /* 0x000fca00078e0205 */
[----:B------:R-:W-:Y:S02]  /*15390*/  VIADDMNMX R6, R46, R9, R6, PT ;  /* 0x000000092e067246 */ /* 0x000fe40003800106 */
[----:B------:R-:W-:-:S07]  /*153a0*/  VIMNMX R7, R7, R46, !PT ;  /* 0x0000002e07077248 */ /* 0x000fce0007fe0100 */
.L_x_6736:
[----:B------:R-:W-:Y:S05]  /*153b0*/  BSYNC B0 ;  /* 0x0000000000007941 */ /* 0x000fea0003800000 */
.L_x_6735:
[----:B------:R-:W-:Y:S02]  /*153c0*/  ISETP.GT.AND P5, PT, R7, RZ, !P5 ;  /* 0x000000ff0700720c */ /* 0x000fe40006fa4270 */
[----:B------:R-:W-:Y:S02]  /*153d0*/  ISETP.NE.AND P6, PT, R64, RZ, PT ;  /* 0x000000ff4000720c */ /* 0x000fe40003fc5270 */
[----:B------:R-:W-:-:S04]  /*153e0*/  ISETP.LT.OR P5, PT, R6, 0x1, P5 ;  /* 0x000000010600780c */ /* 0x000fc80002fa1670 */
[----:B------:R-:W-:Y:S02]  /*153f0*/  FSEL R10, R13, -INF , !P5 ;  /* 0xff8000000d0a7808 */ /* 0x000fe40006800000 */
[----:B------:R-:W-:Y:S02]  /*15400*/  ISETP.NE.AND P5, PT, R8, RZ, PT ;  /* 0x000000ff0800720c */ /* 0x000fe40003fa5270 */
[----:B------:R-:W2:Y:S02]  /*15410*/  LD.E.64 R8, desc[UR44][R16.64+0x200] ;  /* 0x0002002c10087980 */ /* 0x000ea4000c101b00 */
        /* <DEDUP_REMOVED lines=43> */
[----:B------:R-:W-:Y:S02]  /*156d0*/  ISETP.LT.OR P2, PT, R6, 0x31, P2 ;  /* 0x000000310600780c */ /* 0x000fe40001741670 */
[----:B------:R-:W-:Y:S02]  /*156e0*/  FSEL R36, R36, -INF , !P1 ;  /* 0xff80000024247808 */ /* 0x000fe40004800000 */
[----:B------:R-:W-:Y:S02]  /*156f0*/  ISETP.GT.AND P4, PT, R7, 0x38, !P4 ;  /* 0x000000380700780c */ /* 0x000fe40006784270 */
[----:B------:R-:W-:Y:S02]  /*15700*/  ISETP.LT.OR P3, PT, R6, 0x32, P3 ;  /* 0x000000320600780c */ /* 0x000fe40001f61670 */
[----:B------:R-:W-:-:S02]  /*15710*/  FSEL R14, R14, -INF , !P2 ;  /* 0xff8000000e0e7808 */ /* 0x000fc40005000000 */
[----:B------:R-:W-:Y:S02]  /*15720*/  ISETP.GT.AND P1, PT, R7, 0x39, !P6 ;  /* 0x000000390700780c */ /* 0x000fe40007724270 */
[----:B------:R-:W-:Y:S02]  /*15730*/  ISETP.LT.OR P4, PT, R6, 0x39, P4 ;  /* 0x000000390600780c */ /* 0x000fe40002781670 */
[----:B------:R-:W-:Y:S01]  /*15740*/  FSEL R40, R40, -INF , !P3 ;  /* 0xff80000028287808 */ /* 0x000fe20005800000 */
[----:B------:R-:W-:Y:S01]  /*15750*/  UIADD3 UR4, UP0, UR37, 0x200, URZ ;  /* 0x0000020025047890 */ /* 0x000fe2000ff1e03f */
[----:B------:R-:W-:Y:S02]  /*15760*/  ISETP.LT.OR P1, PT, R6, 0x3a, P1 ;  /* 0x0000003a0600780c */ /* 0x000fe40000f21670 */
[----:B------:R-:W-:Y:S01]  /*15770*/  FSEL R44, R44, -INF , !P4 ;  /* 0xff8000002c2c7808 */ /* 0x000fe20006000000 */
[----:B------:R-:W-:Y:S02]  /*15780*/  ULOP3.LUT UR4, UR4, 0x4, URZ, 0xfc, !UPT ;  /* 0x0000000404047892 */ /* 0x000fe4000f8efc3f */
[----:B------:R-:W-:Y:S01]  /*15790*/  UIADD3.X UR5, URZ, UR36, URZ, UP0, !UPT ;  /* 0x000000243f057290 */ /* 0x000fe200087fe43f */
[----:B------:R-:W-:-:S02]  /*157a0*/  FSEL R45, R45, -INF , !P1 ;  /* 0xff8000002d2d7808 */ /* 0x000fc40004800000 */
        /* <DEDUP_REMOVED lines=33> */
[----:B------:R-:W-:Y:S01]  /*159c0*/  FMNMX.FTZ R6, R44, R5, !PT ;  /* 0x000000052c067209 */ /* 0x000fe20007810000 */
[----:B------:R-:W-:Y:S02]  /*159d0*/  IMAD.U32 R4, RZ, RZ, UR4 ;  /* 0x00000004ff047e24 */ /* 0x000fe4000f8e00ff */
[----:B------:R-:W-:Y:S01]  /*159e0*/  IMAD.U32 R5, RZ, RZ, UR5 ;  /* 0x00000005ff057e24 */ /* 0x000fe2000f8e00ff */
        /* <DEDUP_REMOVED lines=43> */
.L_x_6741:
[----:B------:R-:W-:Y:S05]  /*15ca0*/  BSYNC B0 ;  /* 0x0000000000007941 */ /* 0x000fea0003800000 */
.L_x_6740:
        /* <DEDUP_REMOVED lines=18> */
[-CC-:B------:R-:W-:Y:S01]  /*15dd0*/  FFMA.FTZ R15, R3, R2.reuse, -R6.reuse ;  /* 0x00000002030f7223 */ /* 0x180fe20000010806 */
[----:B------:R-:W-:Y:S01]  /*15de0*/  FSEL R3, R4, RZ, P1 ;  /* 0x000000ff04037208 */ /* 0x000fe20000800000 */
[-CC-:B------:R-:W-:Y:S01]  /*15df0*/  FFMA.FTZ R168, R47, R2.reuse, -R6.reuse ;  /* 0x000000022fa87223 */ /* 0x180fe20000010806 */
[-CC-:B------:R-:W-:Y:S01]  /*15e00*/  FFMA.FTZ R7, R20, R2.reuse, -R6.reuse ;  /* 0x0000000214077223 */ /* 0x180fe20000010806 */
[-CC-:B------:R-:W-:Y:S01]  /*15e10*/  FFMA.FTZ R170, R21, R2.reuse, -R6.reuse ;  /* 0x0000000215aa7223 */ /* 0x180fe20000010806 */
[-CC-:B0-----:R-:W-:Y:S01]  /*15e20*/  FFMA.FTZ R9, R58, R2.reuse, -R6.reuse ;  /* 0x000000023a097223 */ /* 0x181fe20000010806 */
        /* <DEDUP_REMOVED lines=8> */
[-C--:B------:R-:W-:Y:S01]  /*15eb0*/  FFMA.FTZ R27, R27, R2.reuse, -R3 ;  /* 0x000000021b1b7223 */ /* 0x080fe20000010803 */
        /* <DEDUP_REMOVED lines=10> */
[----:B-----5:R-:W-:Y:S01]  /*15f60*/  FADD.FTZ R4, R168, R51 ;  /* 0x00000033a8047221 */ /* 0x020fe20000010000 */
        /* <DEDUP_REMOVED lines=8> */
[-CC-:B------:R-:W-:Y:S01]  /*15ff0*/  FFMA.FTZ R14, R14, R2.reuse, -R3.reuse ;  /* 0x000000020e0e7223 */ /* 0x180fe20000010803 */
[-CC-:B------:R-:W-:Y:S01]  /*16000*/  FFMA.FTZ R40, R40, R2.reuse, -R3.reuse ;  /* 0x0000000228287223 */ /* 0x180fe20000010803 */
[-CC-:B------:R-:W-:Y:S01]  /*16010*/  FFMA.FTZ R44, R44, R2.reuse, -R3.reuse ;  /* 0x000000022c2c7223 */ /* 0x180fe20000010803 */
[----:B------:R-:W-:-:S03]  /*16020*/  FFMA.FTZ R2, R45, R2, -R3 ;  /* 0x000000022d027223 */ /* 0x000fc60000010803 */
        /* <DEDUP_REMOVED lines=55> */
[----:B-1----:R-:W-:Y:S01]  /*163a0*/  FADD.FTZ R6, R44, R5 ;  /* 0x000000052c067221 */ /* 0x002fe20000010000 */
[----:B--2---:R-:W-:-:S05]  /*163b0*/  FADD.FTZ R39, R15, R4 ;  /* 0x000000040f277221 */ /* 0x004fca0000010000 */
[----:B------:R-:W-:Y:S01]  /*163c0*/  ST.E desc[UR44][R16.64+0x210], R39 ;  /* 0x0002102710007985 */ /* 0x000fe2000c10192c */
[----:B0-----:R-:W-:-:S05]  /*163d0*/  FADD.FTZ R41, R183, R6 ;  /* 0x00000006b7297221 */ /* 0x001fca0000010000 */
        /* <DEDUP_REMOVED lines=22> */
[----:B------:R-:W-:Y:S01]  /*16540*/  STSM.16.M88.4 [R18], R168 ;  /* 0x000000a812007844 */ /* 0x000fe20000000200 */
[--C-:B---3--:R-:W-:Y:S02]  /*16550*/  IMAD R5, R3, 0x2, R18.reuse ;  /* 0x0000000203057824 */ /* 0x108fe400078e0212 */
[C---:B------:R-:W-:Y:S02]  /*16560*/  IMAD R4, R2.reuse, 0x2, R18 ;  /* 0x0000000202047824 */ /* 0x040fe400078e0212 */
[----:B------:R-:W-:-:S03]  /*16570*/  IMAD R6, R2, 0x2, R5 ;  /* 0x0000000202067824 */ /* 0x000fc600078e0205 */
[----:B------:R0:W-:Y:S04]  /*16580*/  STSM.16.M88.4 [R4], R172 ;  /* 0x000000ac04007844 */ /* 0x0001e80000000200 */
[----:B------:R1:W-:Y:S04]  /*16590*/  STSM.16.M88.4 [R5], R176 ;  /* 0x000000b005007844 */ /* 0x0003e80000000200 */
[----:B------:R2:W-:Y:S04]  /*165a0*/  STSM.16.M88.4 [R6], R180 ;  /* 0x000000b406007844 */ /* 0x0005e80000000200 */
[----:B------:R-:W3:Y:S01]  /*165b0*/  LD.E R8, desc[UR44][R16.64+0x230] ;  /* 0x0002302c10087980 */ /* 0x000ee2000c101900 */
[----:B------:R-:W-:-:S04]  /*165c0*/  UIADD3 UR4, UP0, UR37, 0x230, URZ ;  /* 0x0000023025047890 */ /* 0x000fc8000ff1e03f */
[----:B------:R-:W-:Y:S02]  /*165d0*/  ULOP3.LUT UR5, UR4, 0x4, URZ, 0xfc, !UPT ;  /* 0x0000000404057892 */ /* 0x000fe4000f8efc3f */
[----:B------:R-:W-:-:S04]  /*165e0*/  UIADD3.X UR6, URZ, UR36, URZ, UP0, !UPT ;  /* 0x000000243f067290 */ /* 0x000fc800087fe43f */
[----:B------:R-:W-:Y:S02]  /*165f0*/  IMAD.U32 R2, RZ, RZ, UR5 ;  /* 0x00000005ff027e24 */ /* 0x000fe4000f8e00ff */
[----:B------:R-:W-:Y:S02]  /*16600*/  IMAD.U32 R3, RZ, RZ, UR6 ;  /* 0x00000006ff037e24 */ /* 0x000fe4000f8e00ff */
[----:B---3--:R-:W-:-:S05]  /*16610*/  FMUL.FTZ R7, R13, R8 ;  /* 0x000000080d077220 */ /* 0x008fca0000410000 */
[----:B------:R-:W-:Y:S04]  /*16620*/  ST.E desc[UR44][R16.64+0x230], R7 ;  /* 0x0002300710007985 */ /* 0x000fe8000c10192c */
[----:B0-----:R-:W1:Y:S02]  /*16630*/  LD.E R4, desc[UR44][R2.64] ;  /* 0x0000002c02047980 */ /* 0x001e64000c101900 */
[----:B-1----:R-:W-:-:S05]  /*16640*/  FMUL.FTZ R5, R13, R4 ;  /* 0x000000040d057220 */ /* 0x002fca0000410000 */
[----:B------:R0:W-:Y:S04]  /*16650*/  ST.E desc[UR44][R2.64], R5 ;  /* 0x0000000502007985 */ /* 0x0001e8000c10192c */
        /* <DEDUP_REMOVED lines=60> */
[----:B--2---:R-:W2:Y:S04]  /*16a20*/  LD.E R6, desc[UR44][R16.64+0x414] ;  /* 0x0004142c10067980 */ /* 0x004ea8000c101900 */
[----:B------:R-:W2:Y:S01]  /*16a30*/  LD.E R8, desc[UR44][R16.64+0x420] ;  /* 0x0004202c10087980 */ /* 0x000ea2000c101900 */
[----:B------:R-:W-:Y:S01]  /*16a40*/  ULOP3.LUT UR5, UR4, 0x8, URZ, 0xfc, !UPT ;  /* 0x0000000804057892 */ /* 0x000fe2000f8efc3f */
[C---:B0-----:R-:W-:Y:S01]  /*16a50*/  FMUL.FTZ R5, R13.reuse, R66 ;  /* 0x000000420d057220 */ /* 0x041fe20000410000 */
[----:B---3--:R-:W-:-:S04]  /*16a60*/  FMUL.FTZ R27, R13, R132 ;  /* 0x000000840d1b7220 */ /* 0x008fc80000410000 */
[----:B------:R0:W-:Y:S01]  /*16a70*/  ST.E desc[UR44][R16.64+0x240], R5 ;  /* 0x0002400510007985 */ /* 0x0001e2000c10192c */
[C---:B----4-:R-:W-:Y:S01]  /*16a80*/  FMUL.FTZ R7, R13.reuse, R68 ;  /* 0x000000440d077220 */ /* 0x050fe20000410000 */
[C---:B-----5:R-:W-:Y:S01]  /*16a90*/  FMUL.FTZ R9, R13.reuse, R70 ;  /* 0x000000460d097220 */ /* 0x060fe20000410000 */
[C---:B------:R-:W-:Y:S01]  /*16aa0*/  FMUL.FTZ R15, R13.reuse, R72 ;  /* 0x000000480d0f7220 */ /* 0x040fe20000410000 */
[C---:B------:R-:W-:Y:S01]  /*16ab0*/  FMUL.FTZ R19, R13.reuse, R74 ;  /* 0x0000004a0d137220 */ /* 0x040fe20000410000 */
[----:B------:R-:W-:Y:S01]  /*16ac0*/  ST.E desc[UR44][R16.64+0x424], R27 ;  /* 0x0004241b10007985 */ /* 0x000fe2000c10192c */
[----:B0-----:R-:W-:-:S03]  /*16ad0*/  FMUL.FTZ R5, R13, R80 ;  /* 0x000000500d057220 */ /* 0x001fc60000410000 */
[----:B------:R0:W-:Y:S01]  /*16ae0*/  ST.E desc[UR44][R16.64+0x244], R7 ;  /* 0x0002440710007985 */ /* 0x0001e2000c10192c */
[----:B------:R-:W-:-:S03]  /*16af0*/  FMUL.FTZ R21, R13, R76 ;  /* 0x0000004c0d157220 */ /* 0x000fc60000410000 */
[----:B------:R1:W-:Y:S01]  /*16b00*/  ST.E desc[UR44][R16.64+0x250], R9 ;  /* 0x0002500910007985 */ /* 0x0003e2000c10192c */
[----:B------:R-:W-:-:S03]  /*16b10*/  FMUL.FTZ R25, R13, R78 ;  /* 0x0000004e0d197220 */ /* 0x000fc60000410000 */
[----:B------:R3:W-:Y:S04]  /*16b20*/  ST.E desc[UR44][R16.64+0x254], R15 ;  /* 0x0002540f10007985 */ /* 0x0007e8000c10192c */
[----:B------:R4:W-:Y:S01]  /*16b30*/  ST.E desc[UR44][R16.64+0x260], R19 ;  /* 0x0002601310007985 */ /* 0x0009e2000c10192c */
[C---:B0-----:R-:W-:Y:S01]  /*16b40*/  FMUL.FTZ R7, R13.reuse, R82 ;  /* 0x000000520d077220 */ /* 0x041fe20000410000 */
[C---:B------:R-:W-:Y:S02]  /*16b50*/  FMUL.FTZ R27, R13.reuse, R84 ;  /* 0x000000540d1b7220 */ /* 0x040fe40000410000 */
[----:B------:R0:W-:Y:S01]  /*16b60*/  ST.E desc[UR44][R16.64+0x274], R5 ;  /* 0x0002740510007985 */ /* 0x0001e2000c10192c */
[C---:B------:R-:W-:Y:S01]  /*16b70*/  FMUL.FTZ R29, R13.reuse, R86 ;  /* 0x000000560d1d7220 */ /* 0x040fe20000410000 */
[C---:B-1----:R-:W-:Y:S01]  /*16b80*/  FMUL.FTZ R9, R13.reuse, R88 ;  /* 0x000000580d097220 */ /* 0x042fe20000410000 */
[C---:B---3--:R-:W-:Y:S01]  /*16b90*/  FMUL.FTZ R15, R13.reuse, R90 ;  /* 0x0000005a0d0f7220 */ /* 0x048fe20000410000 */
[C---:B----4-:R-:W-:Y:S01]  /*16ba0*/  FMUL.FTZ R19, R13.reuse, R92 ;  /* 0x0000005c0d137220 */ /* 0x050fe20000410000 */
[----:B------:R1:W-:Y:S01]  /*16bb0*/  ST.E desc[UR44][R16.64+0x264], R21 ;  /* 0x0002641510007985 */ /* 0x0003e2000c10192c */
[----:B0-----:R-:W-:-:S03]  /*16bc0*/  FMUL.FTZ R5, R13, R98 ;  /* 0x000000620d057220 */ /* 0x001fc60000410000 */
[----:B------:R0:W-:Y:S04]  /*16bd0*/  ST.E desc[UR44][R16.64+0x270], R25 ;  /* 0x0002701910007985 */ /* 0x0001e8000c10192c */
[----:B------:R3:W-:Y:S04]  /*16be0*/  ST.E desc[UR44][R16.64+0x280], R7 ;  /* 0x0002800710007985 */ /* 0x0007e8000c10192c */
[----:B------:R4:W-:Y:S01]  /*16bf0*/  ST.E desc[UR44][R16.64+0x284], R27 ;  /* 0x0002841b10007985 */ /* 0x0009e2000c10192c */
[----:B-1----:R-:W-:-:S03]  /*16c00*/  FMUL.FTZ R21, R13, R94 ;  /* 0x0000005e0d157220 */ /* 0x002fc60000410000 */
[----:B------:R1:W-:Y:S01]  /*16c10*/  ST.E desc[UR44][R16.64+0x290], R29 ;  /* 0x0002901d10007985 */ /* 0x0003e2000c10192c */
[----:B0-----:R-:W-:-:S03]  /*16c20*/  FMUL.FTZ R25, R13, R96 ;  /* 0x000000600d197220 */ /* 0x001fc60000410000 */
[----:B------:R0:W-:Y:S01]  /*16c30*/  ST.E desc[UR44][R16.64+0x294], R9 ;  /* 0x0002940910007985 */ /* 0x0001e2000c10192c */
[----:B---3--:R-:W-:-:S03]  /*16c40*/  FMUL.FTZ R7, R13, R100 ;  /* 0x000000640d077220 */ /* 0x008fc60000410000 */
[----:B------:R3:W-:Y:S01]  /*16c50*/  ST.E desc[UR44][R16.64+0x2a0], R15 ;  /* 0x0002a00f10007985 */ /* 0x0007e2000c10192c */
[----:B----4-:R-:W-:-:S03]  /*16c60*/  FMUL.FTZ R27, R13, R104 ;  /* 0x000000680d1b7220 */ /* 0x010fc60000410000 */
[----:B------:R4:W-:Y:S01]  /*16c70*/  ST.E desc[UR44][R16.64+0x2a4], R19 ;  /* 0x0002a41310007985 */ /* 0x0009e2000c10192c */
[C---:B-1----:R-:W-:Y:S01]  /*16c80*/  FMUL.FTZ R29, R13.reuse, R106 ;  /* 0x0000006a0d1d7220 */ /* 0x042fe20000410000 */
[C---:B0-----:R-:W-:Y:S02]  /*16c90*/  FMUL.FTZ R9, R13.reuse, R102 ;  /* 0x000000660d097220 */ /* 0x041fe40000410000 */
[----:B------:R0:W-:Y:S01]  /*16ca0*/  ST.E desc[UR44][R16.64+0x2c0], R5 ;  /* 0x0002c00510007985 */ /* 0x0001e2000c10192c */
[C---:B---3--:R-:W-:Y:S01]  /*16cb0*/  FMUL.FTZ R15, R13.reuse, R108 ;  /* 0x0000006c0d0f7220 */ /* 0x048fe20000410000 */
[C---:B----4-:R-:W-:Y:S02]  /*16cc0*/  FMUL.FTZ R19, R13.reuse, R110 ;  /* 0x0000006e0d137220 */ /* 0x050fe40000410000 */
        /* <DEDUP_REMOVED lines=9> */
[----:B---3--:R-:W-:-:S03]  /*16d60*/  FMUL.FTZ R7, R13, R118 ;  /* 0x000000760d077220 */ /* 0x008fc60000410000 */
[----:B------:R3:W-:Y:S01]  /*16d70*/  ST.E desc[UR44][R16.64+0x2e4], R15 ;  /* 0x0002e40f10007985 */ /* 0x0007e2000c10192c */
[----:B-1----:R-:W-:-:S03]  /*16d80*/  FMUL.FTZ R9, R13, R120 ;  /* 0x000000780d097220 */ /* 0x002fc60000410000 */
[----:B------:R1:W-:Y:S01]  /*16d90*/  ST.E desc[UR44][R16.64+0x2f0], R19 ;  /* 0x0002f01310007985 */ /* 0x0003e2000c10192c */
[C---:B----4-:R-:W-:Y:S01]  /*16da0*/  FMUL.FTZ R27, R13.reuse, R124 ;  /* 0x0000007c0d1b7220 */ /* 0x050fe20000410000 */
[C---:B0-----:R-:W-:Y:S02]  /*16db0*/  FMUL.FTZ R29, R13.reuse, R126 ;  /* 0x0000007e0d1d7220 */ /* 0x041fe40000410000 */
[----:B------:R0:W-:Y:S01]  /*16dc0*/  ST.E desc[UR44][R16.64+0x2f4], R5 ;  /* 0x0002f40510007985 */ /* 0x0001e2000c10192c */
[C---:B---3--:R-:W-:Y:S01]  /*16dd0*/  FMUL.FTZ R15, R13.reuse, R122 ;  /* 0x0000007a0d0f7220 */ /* 0x048fe20000410000 */
[C---:B-1----:R-:W-:Y:S02]  /*16de0*/  FMUL.FTZ R19, R13.reuse, R128 ;  /* 0x000000800d137220 */ /* 0x042fe40000410000 */
        /* <DEDUP_REMOVED lines=48> */
[----:B-1----:R-:W-:-:S03]  /*170f0*/  FMUL.FTZ R25, R13, R20 ;  /* 0x000000140d197220 */ /* 0x002fc60000410000 */
[----:B------:R1:W-:Y:S01]  /*17100*/  ST.E desc[UR44][R16.64+0x3d0], R29 ;  /* 0x0003d01d10007985 */ /* 0x0003e2000c10192c */
[C---:B--2---:R-:W-:Y:S01]  /*17110*/  FMUL.FTZ R15, R13.reuse, R26 ;  /* 0x0000001a0d0f7220 */ /* 0x044fe20000410000 */
[C---:B0-----:R-:W-:Y:S02]  /*17120*/  FMUL.FTZ R19, R13.reuse, R24 ;  /* 0x000000180d137220 */ /* 0x041fe40000410000 */
[----:B------:R0:W-:Y:S01]  /*17130*/  ST.E desc[UR44][R16.64+0x3c0], R5 ;  /* 0x0003c00510007985 */ /* 0x0001e2000c10192c */
[C---:B---3--:R-:W-:Y:S01]  /*17140*/  FMUL.FTZ R27, R13.reuse, R10 ;  /* 0x0000000a0d1b7220 */ /* 0x048fe20000410000 */
[C---:B-1----:R-:W-:Y:S01]  /*17150*/  FMUL.FTZ R29, R13.reuse, R4 ;  /* 0x000000040d1d7220 */ /* 0x042fe20000410000 */
[----:B------:R-:W-:Y:S01]  /*17160*/  FMUL.FTZ R13, R13, R8 ;  /* 0x000000080d0d7220 */ /* 0x000fe20000410000 */
[----:B------:R-:W-:Y:S02]  /*17170*/  IMAD.U32 R4, RZ, RZ, UR5 ;  /* 0x00000005ff047e24 */ /* 0x000fe4000f8e00ff */
[----:B0-----:R-:W-:Y:S01]  /*17180*/  IMAD.U32 R5, RZ, RZ, UR6 ;  /* 0x00000006ff057e24 */ /* 0x001fe2000f8e00ff */
        /* <DEDUP_REMOVED lines=10> */
[----:B------:R-:W1:Y:S01]  /*17230*/  LD.E R8, desc[UR44][R4.64] ;  /* 0x0000002c04087980 */ /* 0x000e62000c101900 */
[----:B------:R-:W-:Y:S01]  /*17240*/  ULOP3.LUT UR4, UR4, 0xc, URZ, 0xfc, !UPT ;  /* 0x0000000c04047892 */ /* 0x000fe2000f8efc3f */
[----:B0-----:R-:W-:-:S05]  /*17250*/  IMAD.U32 R7, RZ, RZ, UR6 ;  /* 0x00000006ff077e24 */ /* 0x001fca000f8e00ff */
[----:B------:R-:W-:Y:S02]  /*17260*/  IMAD.U32 R6, RZ, RZ, UR4 ;  /* 0x00000004ff067e24 */ /* 0x000fe4000f8e00ff */
[----:B-1----:R-:W-:-:S05]  /*17270*/  FMUL.FTZ R9, R11, R8 ;  /* 0x000000080b097220 */ /* 0x002fca0000410000 */
[----:B------:R-:W-:Y:S04]  /*17280*/  ST.E desc[UR44][R4.64], R9 ;  /* 0x0000000904007985 */ /* 0x000fe8000c10192c */
[----:B------:R-:W2:Y:S02]  /*17290*/  LD.E R8, desc[UR44][R6.64] ;  /* 0x0000002c06087980 */ /* 0x000ea4000c101900 */
[----:B--2---:R-:W-:-:S05]  /*172a0*/  FMUL.FTZ R15, R11, R8 ;  /* 0x000000080b0f7220 */ /* 0x004fca0000410000 */
[----:B------:R0:W-:Y:S04]  /*172b0*/  ST.E desc[UR44][R6.64], R15 ;  /* 0x0000000f06007985 */ /* 0x0001e8000c10192c */
        /* <DEDUP_REMOVED lines=62> */
[----:B0-----:R-:W5:Y:S01]  /*176a0*/  LD.E R15, desc[UR44][R16.64+0x230] ;  /* 0x0002302c100f7980 */ /* 0x001f62000c101900 */
[C---:B--2---:R-:W-:Y:S01]  /*176b0*/  FMUL.FTZ R29, R11.reuse, R136 ;  /* 0x000000880b1d7220 */ /* 0x044fe20000410000 */
[----:B---3--:R-:W-:-:S04]  /*176c0*/  FMUL.FTZ R9, R11, R78 ;  /* 0x0000004e0b097220 */ /* 0x008fc80000410000 */
[----:B------:R0:W-:Y:S01]  /*176d0*/  ST.E desc[UR44][R16.64+0x42c], R29 ;  /* 0x00042c1d10007985 */ /* 0x0001e2000c10192c */
[C---:B----4-:R-:W-:Y:S01]  /*176e0*/  FMUL.FTZ R13, R11.reuse, R80 ;  /* 0x000000500b0d7220 */ /* 0x050fe20000410000 */
[C---:B-----5:R-:W-:Y:S01]  /*176f0*/  FMUL.FTZ R19, R11.reuse, R82 ;  /* 0x000000520b137220 */ /* 0x060fe20000410000 */
[C---:B------:R-:W-:Y:S01]  /*17700*/  FMUL.FTZ R21, R11.reuse, R84 ;  /* 0x000000540b157220 */ /* 0x040fe20000410000 */
        /* <DEDUP_REMOVED lines=87> */
[----:B------:R1:W-:Y:S01]  /*17c80*/  ST.E desc[UR44][R16.64+0x38c], R13 ;  /* 0x00038c0d10007985 */ /* 0x0003e2000c10192c */
[----:B------:R-:W-:-:S03]  /*17c90*/  FMUL.FTZ R37, R11, R10 ;  /* 0x0000000a0b257220 */ /* 0x000fc60000410000 */
        /* <DEDUP_REMOVED lines=15> */
[C---:B---3--:R-:W-:Y:S02]  /*17d90*/  FMUL.FTZ R31, R11.reuse, R8 ;  /* 0x000000080b1f7220 */ /* 0x048fe40000410000 */
[----:B------:R-:W-:Y:S01]  /*17da0*/  ST.E desc[UR44][R16.64+0x230], R15 ;  /* 0x0002300f10007985 */ /* 0x000fe2000c10192c */
[----:B0-----:R-:W-:-:S03]  /*17db0*/  FMUL.FTZ R33, R11, R18 ;  /* 0x000000120b217220 */ /* 0x001fc60000410000 */
[----:B------:R-:W2:Y:S01]  /*17dc0*/  LD.E R10, desc[UR44][R16.64+0x1e8] ;  /* 0x0001e82c100a7980 */ /* 0x000ea2000c101900 */
[----:B-1----:R-:W-:-:S03]  /*17dd0*/  FMUL.FTZ R35, R11, R14 ;  /* 0x0000000e0b237220 */ /* 0x002fc60000410000 */
        /* <DEDUP_REMOVED lines=11> */
[----:B0-----:R-:W4:Y:S04]  /*17e90*/  LD.E R21, desc[UR44][R2.64] ;  /* 0x0000002c02157980 */ /* 0x001f28000c101900 */
[----:B------:R-:W2:Y:S04]  /*17ea0*/  LD.E.64 R8, desc[UR44][R16.64+0xa8] ;  /* 0x0000a82c10087980 */ /* 0x000ea8000c101b00 */
[----:B----4-:R0:W-:Y:S04]  /*17eb0*/  ST.E desc[UR44][R2.64], R21 ;  /* 0x0000001502007985 */ /* 0x0101e8000c10192c */
[----:B-1----:R-:W4:Y:S04]  /*17ec0*/  LD.E R25, desc[UR44][R4.64] ;  /* 0x0000002c04197980 */ /* 0x002f28000c101900 */
[----:B----4-:R1:W-:Y:S04]  /*17ed0*/  ST.E desc[UR44][R4.64], R25 ;  /* 0x0000001904007985 */ /* 0x0103e8000c10192c */
[----:B---3--:R-:W3:Y:S04]  /*17ee0*/  LD.E R27, desc[UR44][R6.64] ;  /* 0x0000002c061b7980 */ /* 0x008ee8000c101900 */
[----:B---3--:R3:W-:Y:S04]  /*17ef0*/  ST.E desc[UR44][R6.64], R27 ;  /* 0x0000001b06007985 */ /* 0x0087e8000c10192c */
[----:B------:R-:W4:Y:S04]  /*17f00*/  LD.E R11, desc[UR44][R16.64+0x240] ;  /* 0x0002402c100b7980 */ /* 0x000f28000c101900 */
[----:B------:R-:W5:Y:S04]  /*17f10*/  LD.E R13, desc[UR44][R16.64+0x244] ;  /* 0x0002442c100d7980 */ /* 0x000f68000c101900 */
[----:B------:R-:W2:Y:S04]  /*17f20*/  LD.E R14, desc[UR44][R16.64+0x248] ;  /* 0x0002482c100e7980 */ /* 0x000ea8000c101900 */
[----:B------:R-:W2:Y:S04]  /*17f30*/  LD.E R15, desc[UR44][R16.64+0x24c] ;  /* 0x00024c2c100f7980 */ /* 0x000ea8000c101900 */
[----:B------:R-:W2:Y:S04]  /*17f40*/  LD.E R18, desc[UR44][R16.64+0x250] ;  /* 0x0002502c10127980 */ /* 0x000ea8000c101900 */
[----:B------:R-:W2:Y:S04]  /*17f50*/  LD.E R19, desc[UR44][R16.64+0x254] ;  /* 0x0002542c10137980 */ /* 0x000ea8000c101900 */
[----:B------:R-:W2:Y:S04]  /*17f60*/  LD.E R20, desc[UR44][R16.64+0x258] ;  /* 0x0002582c10147980 */ /* 0x000ea8000c101900 */
[----:B0-----:R-:W2:Y:S04]  /*17f70*/  LD.E R21, desc[UR44][R16.64+0x25c] ;  /* 0x00025c2c10157980 */ /* 0x001ea8000c101900 */
[----:B------:R-:W2:Y:S04]  /*17f80*/  LD.E R24, desc[UR44][R16.64+0x260] ;  /* 0x0002602c10187980 */ /* 0x000ea8000c101900 */
[----:B-1----:R-:W2:Y:S04]  /*17f90*/  LD.E R25, desc[UR44][R16.64+0x264] ;  /* 0x0002642c10197980 */ /* 0x002ea8000c101900 */
[----:B------:R-:W2:Y:S04]  /*17fa0*/  LD.E R26, desc[UR44][R16.64+0x268] ;  /* 0x0002682c101a7980 */ /* 0x000ea8000c101900 */
        /* <DEDUP_REMOVED lines=113> */
[----:B----4-:R-:W-:Y:S04]  /*186c0*/  ST.E desc[UR44][R16.64+0x240], R11 ;  /* 0x0002400b10007985 */ /* 0x010fe8000c10192c */
[----:B-----5:R-:W-:Y:S04]  /*186d0*/  ST.E desc[UR44][R16.64+0x244], R13 ;  /* 0x0002440d10007985 */ /* 0x020fe8000c10192c */
[----:B--2---:R-:W-:Y:S04]  /*186e0*/  ST.E desc[UR44][R16.64+0x248], R14 ;  /* 0x0002480e10007985 */ /* 0x004fe8000c10192c */
[----:B------:R-:W-:Y:S04]  /*186f0*/  ST.E desc[UR44][R16.64+0x24c], R15 ;  /* 0x00024c0f10007985 */ /* 0x000fe8000c10192c */
[----:B------:R-:W-:Y:S04]  /*18700*/  ST.E desc[UR44][R16.64+0x250], R18 ;  /* 0x0002501210007985 */ /* 0x000fe8000c10192c */
[----:B------:R-:W-:Y:S04]  /*18710*/  ST.E desc[UR44][R16.64+0x254], R19 ;  /* 0x0002541310007985 */ /* 0x000fe8000c10192c */
[----:B------:R-:W-:Y:S04]  /*18720*/  ST.E desc[UR44][R16.64+0x258], R20 ;  /* 0x0002581410007985 */ /* 0x000fe8000c10192c */
[----:B------:R-:W-:Y:S04]  /*18730*/  ST.E desc[UR44][R16.64+0x25c], R21 ;  /* 0x00025c1510007985 */ /* 0x000fe8000c10192c */
[----:B------:R0:W-:Y:S04]  /*18740*/  ST.E desc[UR44][R16.64+0x260], R24 ;  /* 0x0002601810007985 */ /* 0x0001e8000c10192c */
[----:B------:R-:W-:Y:S04]  /*18750*/  ST.E desc[UR44][R16.64+0x264], R25 ;  /* 0x0002641910007985 */ /* 0x000fe8000c10192c */
[----:B------:R-:W-:Y:S04]  /*18760*/  ST.E desc[UR44][R16.64+0x268], R26 ;  /* 0x0002681a10007985 */ /* 0x000fe8000c10192c */
[----:B---3--:R-:W-:Y:S04]  /*18770*/  ST.E desc[UR44][R16.64+0x26c], R27 ;  /* 0x00026c1b10007985 */ /* 0x008fe8000c10192c */
        /* <DEDUP_REMOVED lines=651> */
[----:B------:R-:W-:Y:S04]  /*1b030*/  ST.E desc[UR44][R2.64], R25 ;  /* 0x0000001902007985 */ /* 0x000fe8000c10192c */
        /* <DEDUP_REMOVED lines=130> */
[----:B------:R-:W2:Y:S04]  /*1b860*/  LD.E R11, desc[UR44][R4.64] ;  /* 0x0000002c040b7980 */ /* 0x000ea8000c101900 */
[----:B--2---:R1:W-:Y:S04]  /*1b870*/  ST.E desc[UR44][R4.64], R11 ;  /* 0x0000000b04007985 */ /* 0x0043e8000c10192c */
[----:B------:R-:W2:Y:S04]  /*1b880*/  LD.E R13, desc[UR44][R6.64] ;  /* 0x0000002c060d7980 */ /* 0x000ea8000c101900 */
[----:B--2---:R2:W-:Y:S04]  /*1b890*/  ST.E desc[UR44][R6.64], R13 ;  /* 0x0000000d06007985 */ /* 0x0045e8000c10192c */
[----:B0-----:R-:W3:Y:S04]  /*1b8a0*/  LD.E R2, desc[UR44][R16.64+0x240] ;  /* 0x0002402c10027980 */ /* 0x001ee8000c101900 */
[----:B------:R-:W4:Y:S04]  /*1b8b0*/  LD.E R3, desc[UR44][R16.64+0x244] ;  /* 0x0002442c10037980 */ /* 0x000f28000c101900 */
[----:B-1----:R-:W5:Y:S04]  /*1b8c0*/  LD.E R4, desc[UR44][R16.64+0x248] ;  /* 0x0002482c10047980 */ /* 0x002f68000c101900 */
[----:B------:R-:W5:Y:S04]  /*1b8d0*/  LD.E R5, desc[UR44][R16.64+0x24c] ;  /* 0x00024c2c10057980 */ /* 0x000f68000c101900 */
        /* <DEDUP_REMOVED lines=120> */
[----:B---3--:R0:W-:Y:S04]  /*1c060*/  ST.E desc[UR44][R16.64+0x240], R2 ;  /* 0x0002400210007985 */ /* 0x0081e8000c10192c */
[----:B----4-:R0:W-:Y:S04]  /*1c070*/  ST.E desc[UR44][R16.64+0x244], R3 ;  /* 0x0002440310007985 */ /* 0x0101e8000c10192c */
[----:B-----5:R0:W-:Y:S04]  /*1c080*/  ST.E desc[UR44][R16.64+0x248], R4 ;  /* 0x0002480410007985 */ /* 0x0201e8000c10192c */
        /* <DEDUP_REMOVED lines=137> */
.L_x_6743:
[----:B------:R-:W-:Y:S05]  /*1c920*/  BSYNC B0 ;  /* 0x0000000000007941 */ /* 0x000fea0003800000 */
.L_x_6742:
[C---:B------:R-:W-:Y:S01]  /*1c930*/  ISETP.GT.AND P0, PT, R0.reuse, R12, PT ;  /* 0x0000000c0000720c */ /* 0x040fe20003f04270 */
[----:B------:R-:W-:-:S12]  /*1c940*/  VIADD R0, R0, 0xffffffff ;  /* 0xffffffff00007836 */ /* 0x000fd80000000000 */
[----:B------:R-:W-:Y:S05]  /*1c950*/  @P0 BRA `(.L_x_6744) ;  /* 0xffffff5800380947 */ /* 0x000fea000383ffff */
[----:B0-----:R-:W2:Y:S02]  /*1c960*/  LDL R6, [R1+0x70] ;  /* 0x0000700001067983 */ /* 0x001ea40000100800 */
[----:B--2---:R-:W-:-:S07]  /*1c970*/  IMAD.SHL.U32 R6, R6, 0x40, RZ ;  /* 0x0000004006067824 */ /* 0x004fce00078e00ff */
.L_x_6715:
[----:B------:R-:W0:Y:S01]  /*1c980*/  LDC R2, c[0x0][0x448] ;  /* 0x00011200ff027b82 */ /* 0x000e220000000800 */
[----:B------:R-:W-:Y:S01]  /*1c990*/  VIADD R6, R6, 0x3f ;  /* 0x0000003f06067836 */ /* 0x000fe20000000000 */
[----:B------:R-:W-:-:S06]  /*1c9a0*/  ULDC UR4, c[0x0][0xad4] ;  /* 0x0002b50000047ab9 */ /* 0x000fcc0000000800 */
[----:B------:R-:W2:Y:S01]  /*1c9b0*/  LDC R7, c[0x0][0xadc] ;  /* 0x0002b700ff077b82 */ /* 0x000ea20000000800 */
[----:B0-----:R-:W-:-:S13]  /*1c9c0*/  ISETP.NE.AND P0, PT, R2, 0x1, PT ;  /* 0x000000010200780c */ /* 0x001fda0003f05270 */
[----:B------:R-:W0:Y:S08]  /*1c9d0*/  @P0 LDC R3, c[0x0][0x44c] ;  /* 0x00011300ff030b82 */ /* 0x000e300000000800 */
[----:B------:R-:W3:Y:S01]  /*1c9e0*/  @P0 LDC R5, c[0x0][0x450] ;  /* 0x00011400ff050b82 */ /* 0x000ee20000000800 */
[----:B0-----:R-:W-:-:S05]  /*1c9f0*/  @P0 IMAD.HI.U32 R2, R6, R3, RZ ;  /* 0x0000000306020227 */ /* 0x001fca00078e00ff */
[----:B---3--:R-:W-:Y:S02]  /*1ca00*/  @P0 SHF.R.U32.HI R6, RZ, R5, R2 ;  /* 0x00000005ff060219 */ /* 0x008fe40000011602 */
[----:B--2---:R-:W-:-:S03]  /*1ca10*/  ISETP.GE.AND P0, PT, R7, 0x1, PT ;  /* 0x000000010700780c */ /* 0x004fc60003f06270 */
[----:B------:R-:W-:-:S04]  /*1ca20*/  IMAD.IADD R6, R189, 0x1, R6 ;  /* 0x00000001bd067824 */ /* 0x000fc800078e0206 */
[----:B-1----:R-:W-:-:S06]  /*1ca30*/  VIADD R4, R6, -UR4 ;  /* 0x8000000406047c36 */ /* 0x002fcc0008000000 */
        /* <DEDUP_REMOVED lines=11> */
.L_x_6747:
[----:B------:R-:W-:-:S13]  /*1caf0*/  ISETP.NE.AND P0, PT, R7, 0x1, PT ;  /* 0x000000010700780c */ /* 0x000fda0003f05270 */
[----:B------:R-:W0:Y:S02]  /*1cb00*/  @P0 LDC.64 R2, c[0x0][0xae0] ;  /* 0x0002b800ff020b82 */ /* 0x000e240000000a00 */
[----:B0-----:R-:W-:-:S05]  /*1cb10*/  @P0 IMAD.HI.U32 R2, R6, R2, RZ ;  /* 0x0000000206020227 */ /* 0x001fca00078e00ff */
[----:B------:R-:W-:-:S07]  /*1cb20*/  @P0 SHF.R.U32.HI R6, RZ, R3, R2 ;  /* 0x00000003ff060219 */ /* 0x000fce0000011602 */
.L_x_6748:
[----:B------:R-:W-:Y:S05]  /*1cb30*/  BSYNC B0 ;  /* 0x0000000000007941 */ /* 0x000fea0003800000 */
.L_x_6746:
[----:B------:R-:W-:-:S05]  /*1cb40*/  IMAD R3, R6, R7, RZ ;  /* 0x0000000706037224 */ /* 0x000fca00078e02ff */
[----:B------:R-:W-:-:S07]  /*1cb50*/  VIMNMX R4, R4, R3, !PT ;  /* 0x0000000304047248 */ /* 0x000fce0007fe0100 */
.L_x_6745:
[----:B------:R-:W-:-:S05]  /*1cb60*/  VIADD R4, R4, 0x3f ;  /* 0x0000003f04047836 */ /* 0x000fca0000000000 */
[----:B------:R-:W-:-:S04]  /*1cb70*/  SHF.R.S32.HI R3, RZ, 0x1f, R4 ;  /* 0x0000001fff037819 */ /* 0x000fc80000011404 */
[----:B------:R-:W-:-:S04]  /*1cb80*/  LEA.HI R3, R3, R4, RZ, 0x6 ;  /* 0x0000000403037211 */ /* 0x000fc800078f30ff */
[----:B------:R-:W-:-:S04]  /*1cb90*/  SHF.R.S32.HI R10, RZ, 0x6, R3 ;  /* 0x00000006ff0a7819 */ /* 0x000fc80000011403 */
[----:B------:R-:W-:-:S04]  /*1cba0*/  VIMNMX R10, R163, R10, !PT ;  /* 0x0000000aa30a7248 */ /* 0x000fc80007fe0100 */
[----:B------:R-:W-:-:S13]  /*1cbb0*/  ISETP.GE.AND P0, PT, R0, R10, PT ;  /* 0x0000000a0000720c */ /* 0x000fda0003f06270 */
[----:B------:R-:W-:Y:S05]  /*1cbc0*/  @!P0 BRA `(.L_x_6749) ;  /* 0x0000009800288947 */ /* 0x000fea0003800000 */
.L_x_6768:
        /* <DEDUP_REMOVED lines=20> */
[----:B------:R0:W-:Y:S01]  /*1cd10*/  @!P1 ST.E desc[UR44][R16.64+0x1ec], R9 ;  /* 0x0001ec0910009985 */ /* 0x0001e2000c10192c */
[----:B------:R-:W-:Y:S05]  /*1cd20*/  @!P2 BRA `(.L_x_6751) ;  /* 0x000000000004a947 */ /* 0x000fea0003800000 */
[----:B------:R-:W-:Y:S01]  /*1cd30*/  BPT.TRAP 0x1 ;  /* 0x000000040000795c */ /* 0x000fe20000300000 */
.L_x_6751:
[----:B------:R-:W-:Y:S05]  /*1cd40*/  BSYNC B0 ;  /* 0x0000000000007941 */ /* 0x000fea0003800000 */
.L_x_6750:
        /* <DEDUP_REMOVED lines=13> */
.L_x_6753:
[----:B------:R-:W-:Y:S05]  /*1ce20*/  BSYNC B0 ;  /* 0x0000000000007941 */ /* 0x000fea0003800000 */
.L_x_6752:
        /* <DEDUP_REMOVED lines=8> */
.L_x_6755:
[----:B------:R-:W-:Y:S05]  /*1ceb0*/  BSYNC B0 ;  /* 0x0000000000007941 */ /* 0x000fea0003800000 */
.L_x_6754:
        /* <DEDUP_REMOVED lines=58> */
.L_x_6758:
[----:B------:R-:W-:Y:S05]  /*1d260*/  BSYNC B0 ;  /* 0x0000000000007941 */ /* 0x000fea0003800000 */
.L_x_6757:
        /* <DEDUP_REMOVED lines=13> */
.L_x_6760:
[----:B------:R-:W-:Y:S05]  /*1d340*/  BSYNC B0 ;  /* 0x0000000000007941 */ /* 0x000fea0003800000 */
.L_x_6759:
        /* <DEDUP_REMOVED lines=8> */
.L_x_6762:
[----:B------:R-:W-:Y:S05]  /*1d3d0*/  BSYNC B0 ;  /* 0x0000000000007941 */ /* 0x000fea0003800000 */
.L_x_6761:
[----:B------:R-:W2:Y:S01]  /*1d3e0*/  S2R R4, SR_TID.X ;  /* 0x0000000000047919 */ /* 0x000ea20000002100 */
[----:B------:R-:W3:Y:S01]  /*1d3f0*/  LD.E R11, desc[UR44][R16.64+0x1e8] ;  /* 0x0001e82c100b7980 */ /* 0x000ee2000c101900 */
[----:B--2---:R-:W-:-:S03]  /*1d400*/  LOP3.LUT R8, R4, 0x7f, RZ, 0xc0, !PT ;  /* 0x0000007f04087812 */ /* 0x004fc600078ec0ff */
[----:B------:R-:W3:Y:S01]  /*1d410*/  LD.E.64 R4, desc[UR44][R16.64+0xb8] ;  /* 0x0000b82c10047980 */ /* 0x000ee2000c101b00 */
[----:B------:R-:W-:Y:S05]  /*1d420*/  WARPSYNC.ALL ;  /* 0x0000000000007948 */ /* 0x000fea0003800000 */
[----:B------:R-:W-:Y:S01]  /*1d430*/  ISETP.NE.AND P2, PT, R8, RZ, PT ;  /* 0x000000ff0800720c */ /* 0x000fe20003f45270 */
[----:B------:R-:W2:Y:S04]  /*1d440*/  LD.E R12, desc[UR44][R16.64+0x88] ;  /* 0x0000882c100c7980 */ /* 0x000ea8000c101900 */
[----:B------:R-:W4:Y:S04]  /*1d450*/  LD.E.64 R14, desc[UR44][R16.64+0xb0] ;  /* 0x0000b02c100e7980 */ /* 0x000f28000c101b00 */
[----:B------:R-:W4:Y:S04]  /*1d460*/  LD.E.64 R18, desc[UR44][R16.64+0xb0] ;  /* 0x0000b02c10127980 */ /* 0x000f28000c101b00 */
[----:B-1---5:R-:W4:Y:S04]  /*1d470*/  LD.E.64 R6, desc[UR44][R16.64+0xb0] ;  /* 0x0000b02c10067980 */ /* 0x022f28000c101b00 */
[----:B------:R-:W4:Y:S01]  /*1d480*/  LD.E.64 R8, desc[UR44][R16.64+0xb0] ;  /* 0x0000b02c10087980 */ /* 0x000f22000c101b00 */
[----:B---3--:R-:W-:Y:S01]  /*1d490*/  IMAD R4, R11, 0x1000, R4 ;  /* 0x000010000b047824 */ /* 0x008fe200078e0204 */
[----:B------:R-:W-:-:S04]  /*1d4a0*/  R2UR UR7, R5 ;  /* 0x00000000050772ca */ /* 0x000fc800000e0000 */
[C---:B------:R-:W-:Y:S01]  /*1d4b0*/  R2UR UR6, R4.reuse ;  /* 0x00000000040672ca */ /* 0x040fe200000e0000 */
[----:B------:R-:W-:Y:S02]  /*1d4c0*/  VIADD R20, R4, 0x2 ;  /* 0x0000000204147836 */ /* 0x000fe40000000000 */
[----:B------:R-:W-:Y:S01]  /*1d4d0*/  IMAD.MOV.U32 R21, RZ, RZ, R5 ;  /* 0x000000ffff157224 */ /* 0x000fe200078e0005 */
[----:B--2---:R-:W-:Y:S02]  /*1d4e0*/  ISETP.NE.U32.AND P1, PT, R12, RZ, PT ;  /* 0x000000ff0c00720c */ /* 0x004fe40003f25070 */
        /* <DEDUP_REMOVED lines=419> */
[----:B------:R-:W3:Y:S01]  /*1ef20*/  LD.E.64 R4, desc[UR44][R16.64+0x200] ;  /* 0x0002002c10047980 */ /* 0x000ee2000c101b00 */
[----:B------:R-:W-:-:S04]  /*1ef30*/  UIADD3 UR4, UP0, UR37, 0x200, URZ ;  /* 0x0000020025047890 */ /* 0x000fc8000ff1e03f */
[----:B------:R-:W-:Y:S02]  /*1ef40*/  ULOP3.LUT UR4, UR4, 0x4, URZ, 0xfc, !UPT ;  /* 0x0000000404047892 */ /* 0x000fe4000f8efc3f */
[----:B------:R-:W-:Y:S01]  /*1ef50*/  UIADD3.X UR5, URZ, UR36, URZ, UP0, !UPT ;  /* 0x000000243f057290 */ /* 0x000fe200087fe43f */
[-C--:B--2---:R-:W-:Y:S01]  /*1ef60*/  FMUL.FTZ R19, R24, R6.reuse ;  /* 0x0000000618137220 */ /* 0x084fe20000410000 */
[-C--:B------:R-:W-:Y:S01]  /*1ef70*/  FMUL.FTZ R18, R25, R6.reuse ;  /* 0x0000000619127220 */ /* 0x080fe20000410000 */
[-C--:B------:R-:W-:Y:S01]  /*1ef80*/  FMUL.FTZ R21, R28, R6.reuse ;  /* 0x000000061c157220 */ /* 0x080fe20000410000 */
[-C--:B------:R-:W-:Y:S01]  /*1ef90*/  FMUL.FTZ R25, R29, R6.reuse ;  /* 0x000000061d197220 */ /* 0x080fe20000410000 */
[-C--:B------:R-:W-:Y:S01]  /*1efa0*/  FMUL.FTZ R12, R26, R6.reuse ;  /* 0x000000061a0c7220 */ /* 0x080fe20000410000 */
[-C--:B------:R-:W-:Y:S01]  /*1efb0*/  FMUL.FTZ R26, R32, R6.reuse ;  /* 0x00000006201a7220 */ /* 0x080fe20000410000 */
[----:B------:R-:W3:Y:S01]  /*1efc0*/  MUFU.TANH R19, R19 ;  /* 0x0000001300137308 */ /* 0x000ee20000002400 */
        /* <DEDUP_REMOVED lines=13> */
[-C--:B0-----:R-:W-:Y:S01]  /*1f0a0*/  FMUL.FTZ R3, R27, R6.reuse ;  /* 0x000000061b037220 */ /* 0x081fe20000410000 */
[----:B------:R-:W-:Y:S01]  /*1f0b0*/  FMUL.FTZ R27, R38, R6 ;  /* 0x00000006261b7220 */ /* 0x000fe20000410000 */
[----:B------:R-:W0:Y:S01]  /*1f0c0*/  MUFU.TANH R21, R21 ;  /* 0x0000001500157308 */ /* 0x000e220000002400 */
[----:B---3--:R-:W-:Y:S01]  /*1f0d0*/  FMNMX.FTZ R7, R19, R4, !PT ;  /* 0x0000000413077209 */ /* 0x008fe20007810000 */
[-C--:B------:R-:W-:Y:S01]  /*1f0e0*/  FMUL.FTZ R38, R49, R6.reuse ;  /* 0x0000000631267220 */ /* 0x080fe20000410000 */
[-C--:B------:R-:W-:Y:S01]  /*1f0f0*/  FMUL.FTZ R29, R39, R6.reuse ;  /* 0x00000006271d7220 */ /* 0x080fe20000410000 */
[-C--:B------:R-:W-:Y:S01]  /*1f100*/  FMUL.FTZ R39, R52, R6.reuse ;  /* 0x0000000634277220 */ /* 0x080fe20000410000 */
[-C--:B------:R-:W-:Y:S01]  /*1f110*/  FMUL.FTZ R40, R53, R6.reuse ;  /* 0x0000000635287220 */ /* 0x080fe20000410000 */
[-C--:B------:R-:W-:Y:S01]  /*1f120*/  FMUL.FTZ R32, R42, R6.reuse ;  /* 0x000000062a207220 */ /* 0x080fe20000410000 */
[-C--:B------:R-:W-:Y:S01]  /*1f130*/  FMUL.FTZ R41, R43, R6.reuse ;  /* 0x000000062b297220 */ /* 0x080fe20000410000 */
[----:B------:R-:W3:Y:S01]  /*1f140*/  MUFU.TANH R25, R25 ;  /* 0x0000001900197308 */ /* 0x000ee20000002400 */
[----:B--2---:R-:W-:Y:S01]  /*1f150*/  FMNMX.FTZ R8, R18, R7, !PT ;  /* 0x0000000712087209 */ /* 0x004fe20007810000 */
[-C--:B------:R-:W-:Y:S01]  /*1f160*/  FMUL.FTZ R42, R46, R6.reuse ;  /* 0x000000062e2a7220 */ /* 0x080fe20000410000 */
[-C--:B------:R-:W-:Y:S01]  /*1f170*/  FMUL.FTZ R43, R47, R6.reuse ;  /* 0x000000062f2b7220 */ /* 0x080fe20000410000 */
[-C--:B------:R-:W-:Y:S01]  /*1f180*/  FMUL.FTZ R45, R51, R6.reuse ;  /* 0x00000006332d7220 */ /* 0x080fe20000410000 */
[-C--:B------:R-:W-:Y:S01]  /*1f190*/  FMUL.FTZ R46, R54, R6.reuse ;  /* 0x00000006362e7220 */ /* 0x080fe20000410000 */
[----:B------:R-:W-:-:S02]  /*1f1a0*/  FMUL.FTZ R47, R55, R6 ;  /* 0x00000006372f7220 */ /* 0x000fc40000410000 */
[----:B------:R-:W2:Y:S01]  /*1f1b0*/  MUFU.TANH R26, R26 ;  /* 0x0000001a001a7308 */ /* 0x000ea20000002400 */
[----:B0-----:R-:W-:-:S07]  /*1f1c0*/  FMNMX.FTZ R8, R21, R8, !PT ;  /* 0x0000000815087209 */ /* 0x001fce0007810000 */
[----:B------:R-:W0:Y:S01]  /*1f1d0*/  MUFU.TANH R28, R28 ;  /* 0x0000001c001c7308 */ /* 0x000e220000002400 */
[----:B---3--:R-:W-:-:S07]  /*1f1e0*/  FMNMX.FTZ R7, R25, R8, !PT ;  /* 0x0000000819077209 */ /* 0x008fce0007810000 */
[----:B------:R-:W3:Y:S01]  /*1f1f0*/  MUFU.TANH R30, R30 ;  /* 0x0000001e001e7308 */ /* 0x000ee20000002400 */
[----:B--2---:R-:W-:-:S07]  /*1f200*/  FMNMX.FTZ R7, R26, R7, !PT ;  /* 0x000000071a077209 */ /* 0x004fce0007810000 */
        /* <DEDUP_REMOVED lines=19> */
[----:B0-----:R-:W-:Y:S01]  /*1f340*/  FMNMX.FTZ R9, R39, R44, !PT ;  /* 0x0000002c27097209 */ /* 0x001fe20007810000 */
[----:B------:R-:W-:-:S06]  /*1f350*/  FMUL.FTZ R44, R50, R6 ;  /* 0x00000006322c7220 */ /* 0x000fcc0000410000 */
[----:B------:R-:W0:Y:S01]  /*1f360*/  MUFU.TANH R3, R3 ;  /* 0x0000000300037308 */ /* 0x000e220000002400 */
[----:B---3--:R-:W-:-:S07]  /*1f370*/  FMNMX.FTZ R8, R12, R5, !PT ;  /* 0x000000050c087209 */ /* 0x008fce0007810000 */
[----:B------:R-:W3:Y:S01]  /*1f380*/  MUFU.TANH R14, R14 ;  /* 0x0000000e000e7308 */ /* 0x000ee20000002400 */
[----:B--2---:R-:W-:-:S05]  /*1f390*/  FMNMX.FTZ R9, R40, R9, !PT ;  /* 0x0000000928097209 */ /* 0x004fca0007810000 */
[----:B------:R-:W2:Y:S02]  /*1f3a0*/  SHFL.BFLY PT, R48, R9, 0x2, 0x1f ;  /* 0x0c401f0009307f89 */ /* 0x000ea400000e0000 */
[----:B------:R-:W4:Y:S01]  /*1f3b0*/  MUFU.TANH R15, R15 ;  /* 0x0000000f000f7308 */ /* 0x000f220000002400 */
[----:B0-----:R-:W-:Y:S01]  /*1f3c0*/  FMNMX.FTZ R7, R3, R8, !PT ;  /* 0x0000000803077209 */ /* 0x001fe20007810000 */
[----:B------:R-:W-:Y:S06]  /*1f3d0*/  ST.E desc[UR44][R16.64+0x200], R9 ;  /* 0x0002000910007985 */ /* 0x000fec000c10192c */
[----:B------:R-:W0:Y:S01]  /*1f3e0*/  MUFU.TANH R20, R20 ;  /* 0x0000001400147308 */ /* 0x000e220000002400 */
[----:B---3--:R-:W-:-:S07]  /*1f3f0*/  FMNMX.FTZ R8, R14, R7, !PT ;  /* 0x000000070e087209 */ /* 0x008fce0007810000 */
[----:B------:R-:W3:Y:S01]  /*1f400*/  MUFU.TANH R24, R24 ;  /* 0x0000001800187308 */ /* 0x000ee20000002400 */
[----:B----4-:R-:W-:Y:S02]  /*1f410*/  FMNMX.FTZ R7, R15, R8, !PT ;  /* 0x000000080f077209 */ /* 0x010fe40007810000 */
[----:B--2---:R-:W-:-:S05]  /*1f420*/  FMNMX.FTZ R48, R9, R48, !PT ;  /* 0x0000003009307209 */ /* 0x004fca0007810000 */
[----:B------:R-:W2:Y:S01]  /*1f430*/  MUFU.TANH R27, R27 ;  /* 0x0000001b001b7308 */ /* 0x000ea20000002400 */
[----:B0-----:R-:W-:Y:S01]  /*1f440*/  FMNMX.FTZ R7, R20, R7, !PT ;  /* 0x0000000714077209 */ /* 0x001fe20007810000 */
[----:B------:R-:W0:Y:S06]  /*1f450*/  SHFL.BFLY PT, R13, R48, 0x1, 0x1f ;  /* 0x0c201f00300d7f89 */ /* 0x000e2c00000e0000 */
[----:B------:R-:W4:Y:S01]  /*1f460*/  MUFU.TANH R29, R29 ;  /* 0x0000001d001d7308 */ /* 0x000f220000002400 */
[----:B---3--:R-:W-:-:S07]  /*1f470*/  FMNMX.FTZ R8, R24, R7, !PT ;  /* 0x0000000718087209 */ /* 0x008fce0007810000 */
[----:B------:R-:W3:Y:S01]  /*1f480*/  MUFU.TANH R32, R32 ;  /* 0x0000002000207308 */ /* 0x000ee20000002400 */
[----:B--2---:R-:W-:-:S07]  /*1f490*/  FMNMX.FTZ R8, R27, R8, !PT ;  /* 0x000000081b087209 */ /* 0x004fce0007810000 */
[----:B------:R-:W2:Y:S01]  /*1f4a0*/  MUFU.TANH R41, R41 ;  /* 0x0000002900297308 */ /* 0x000ea20000002400 */
[----:B----4-:R-:W-:Y:S02]  /*1f4b0*/  FMNMX.FTZ R7, R29, R8, !PT ;  /* 0x000000081d077209 */ /* 0x010fe40007810000 */
[----:B0-----:R-:W-:-:S05]  /*1f4c0*/  FMNMX.FTZ R13, R48, R13, !PT ;  /* 0x0000000d300d7209 */ /* 0x001fca0007810000 */
        /* <DEDUP_REMOVED lines=12> */
[----:B------:R-:W-:-:S03]  /*1f590*/  IMAD.U32 R6, RZ, RZ, UR4 ;  /* 0x00000004ff067e24 */ /* 0x000fc6000f8e00ff */
[----:B---3--:R-:W-:Y:S01]  /*1f5a0*/  FMNMX.FTZ R8, R46, R7, !PT ;  /* 0x000000072e087209 */ /* 0x008fe20007810000 */
[----:B------:R-:W-:-:S03]  /*1f5b0*/  IMAD.U32 R7, RZ, RZ, UR5 ;  /* 0x00000005ff077e24 */ /* 0x000fc6000f8e00ff */
        /* <DEDUP_REMOVED lines=17> */
[----:B------:R-:W-:-:S05]  /*1f6d0*/  FMUL.FTZ R13, R51, R52 ;  /* 0x00000034330d7220 */ /* 0x000fca0000410000 */
[----:B------:R-:W4:Y:S08]  /*1f6e0*/  MUFU.EX2 R11, R11 ;  /* 0x0000000b000b7308 */ /* 0x000f300000000800 */
[----:B------:R-:W0:Y:S01]  /*1f6f0*/  MUFU.EX2 R13, R13 ;  /* 0x0000000d000d7308 */ /* 0x000e220000000800 */
        /* <DEDUP_REMOVED lines=17> */
.L_x_6765:
[----:B------:R-:W-:Y:S05]  /*1f810*/  BSYNC B0 ;  /* 0x0000000000007941 */ /* 0x000fea0003800000 */
.L_x_6764:
        /* <DEDUP_REMOVED lines=19> */
[-CC-:B------:R-:W-:Y:S01]  /*1f950*/  FFMA.FTZ R14, R14, R2.reuse, -R51.reuse ;  /* 0x000000020e0e7223 */ /* 0x180fe20000010833 */
[----:B------:R-:W0:Y:S01]  /*1f960*/  MUFU.EX2 R168, R168 ;  /* 0x000000a800a87308 */ /* 0x000e220000000800 */
[-C--:B------:R-:W-:Y:S01]  /*1f970*/  FFMA.FTZ R15, R15, R2.reuse, -R51 ;  /* 0x000000020f0f7223 */ /* 0x080fe20000010833 */
[-CC-:B------:R-:W-:Y:S01]  /*1f980*/  FFMA.FTZ R25, R25, R2.reuse, -R49.reuse ;  /* 0x0000000219197223 */ /* 0x180fe20000010831 */
        /* <DEDUP_REMOVED lines=10> */
[-CC-:B------:R-:W-:Y:S01]  /*1fa30*/  FFMA.FTZ R32, R32, R2.reuse, -R51.reuse ;  /* 0x0000000220207223 */ /* 0x180fe20000010833 */
        /* <DEDUP_REMOVED lines=10> */
[----:B------:R1:W0:Y:S01]  /*1fae0*/  MUFU.EX2 R169, R3 ;  /* 0x0000000300a97308 */ /* 0x0002220000000800 */
[----:B----4-:R-:W-:Y:S01]  /*1faf0*/  FADD.FTZ R8, R12, R55 ;  /* 0x000000370c087221 */ /* 0x010fe20000010000 */
[-C--:B------:R-:W-:Y:S01]  /*1fb00*/  FFMA.FTZ R45, R45, R2.reuse, -R51 ;  /* 0x000000022d2d7223 */ /* 0x080fe20000010833 */
[-C--:B------:R-:W-:Y:S01]  /*1fb10*/  FFMA.FTZ R182, R39, R2.reuse, -R49 ;  /* 0x0000000227b67223 */ /* 0x080fe20000010831 */
[-C--:B------:R-:W-:Y:S01]  /*1fb20*/  FFMA.FTZ R46, R46, R2.reuse, -R51 ;  /* 0x000000022e2e7223 */ /* 0x080fe20000010833 */
[----:B------:R-:W-:-:S03]  /*1fb30*/  FFMA.FTZ R35, R40, R2, -R49 ;  /* 0x0000000228237223 */ /* 0x000fc60000010831 */
[----:B------:R-:W2:Y:S01]  /*1fb40*/  MUFU.EX2 R170, R170 ;  /* 0x000000aa00aa7308 */ /* 0x000ea20000000800 */
[----:B-1----:R-:W-:-:S07]  /*1fb50*/  FADD.FTZ R3, R9, R4 ;  /* 0x0000000409037221 */ /* 0x002fce0000010000 */
[----:B------:R-:W1:Y:S01]  /*1fb60*/  MUFU.EX2 R14, R14 ;  /* 0x0000000e000e7308 */ /* 0x000e620000000800 */
[----:B0-----:R-:W-:-:S07]  /*1fb70*/  FADD.FTZ R5, R169, R8 ;  /* 0x00000008a9057221 */ /* 0x001fce0000010000 */
[----:B------:R0:W3:Y:S01]  /*1fb80*/  MUFU.EX2 R7, R25 ;  /* 0x0000001900077308 */ /* 0x0000e20000000800 */
[----:B--2---:R-:W-:-:S07]  /*1fb90*/  FADD.FTZ R4, R170, R3 ;  /* 0x00000003aa047221 */ /* 0x004fce0000010000 */
[----:B------:R-:W2:Y:S01]  /*1fba0*/  MUFU.EX2 R15, R15 ;  /* 0x0000000f000f7308 */ /* 0x000ea20000000800 */
[----:B-1----:R-:W-:Y:S01]  /*1fbb0*/  FADD.FTZ R8, R14, R5 ;  /* 0x000000050e087221 */ /* 0x002fe20000010000 */
[-C--:B0-----:R-:W-:Y:S01]  /*1fbc0*/  FFMA.FTZ R25, R34, R2.reuse, -R49 ;  /* 0x0000000222197223 */ /* 0x081fe20000010831 */
[----:B------:R-:W-:-:S05]  /*1fbd0*/  FFMA.FTZ R2, R47, R2, -R51 ;  /* 0x000000022f027223 */ /* 0x000fca0000010833 */
[----:B------:R-:W0:Y:S01]  /*1fbe0*/  MUFU.EX2 R172, R172 ;  /* 0x000000ac00ac7308 */ /* 0x000e220000000800 */
[----:B---3--:R-:W-:-:S07]  /*1fbf0*/  FADD.FTZ R3, R7, R4 ;  /* 0x0000000407037221 */ /* 0x008fce0000010000 */
        /* <DEDUP_REMOVED lines=45> */
[----:B0-----:R-:W-:Y:S01]  /*1fed0*/  FADD.FTZ R8, R46, R5 ;  /* 0x000000052e087221 */ /* 0x001fe20000010000 */
[----:B-1----:R-:W-:-:S05]  /*1fee0*/  FADD.FTZ R29, R35, R4 ;  /* 0x00000004231d7221 */ /* 0x002fca0000010000 */
        /* <DEDUP_REMOVED lines=103> */
[----:B--2---:R-:W2:Y:S01]  /*20560*/  LD.E R8, desc[UR44][R16.64+0x420] ;  /* 0x0004202c10087980 */ /* 0x004ea2000c101900 */
        /* <DEDUP_REMOVED lines=101> */
[----:B------:R-:W-:-:S03]  /*20bc0*/  FMUL.FTZ R31, R13, R6 ;  /* 0x000000060d1f7220 */ /* 0x000fc60000410000 */
        /* <DEDUP_REMOVED lines=11> */
[C---:B-1----:R-:W-:Y:S01]  /*20c80*/  FMUL.FTZ R29, R13.reuse, R4 ;  /* 0x000000040d1d7220 */ /* 0x042fe20000410000 */
[----:B--2---:R-:W-:Y:S01]  /*20c90*/  FMUL.FTZ R13, R13, R8 ;  /* 0x000000080d0d7220 */ /* 0x004fe20000410000 */
        /* <DEDUP_REMOVED lines=196> */
[----:B-1----:R-:W-:Y:S01]  /*218e0*/  FMUL.FTZ R35, R11, R14 ;  /* 0x0000000e0b237220 */ /* 0x002fe20000410000 */
        /* <DEDUP_REMOVED lines=146> */
[----:B------:R-:W-:Y:S04]  /*22210*/  ST.E desc[UR44][R16.64+0x248], R14 ;  /* 0x0002480e10007985 */ /* 0x000fe8000c10192c */
[----:B---3--:R-:W-:Y:S04]  /*22220*/  ST.E desc[UR44][R16.64+0x24c], R15 ;  /* 0x00024c0f10007985 */ /* 0x008fe8000c10192c */
[----:B------:R-:W-:Y:S04]  /*22230*/  ST.E desc[UR44][R16.64+0x250], R18 ;  /* 0x0002501210007985 */ /* 0x000fe8000c10192c */
[----:B------:R-:W-:Y:S04]  /*22240*/  ST.E desc[UR44][R16.64+0x254], R19 ;  /* 0x0002541310007985 */ /* 0x000fe8000c10192c */
[----:B------:R-:W-:Y:S04]  /*22250*/  ST.E desc[UR44][R16.64+0x258], R20 ;  /* 0x0002581410007985 */ /* 0x000fe8000c10192c */
[----:B------:R-:W-:Y:S04]  /*22260*/  ST.E desc[UR44][R16.64+0x25c], R21 ;  /* 0x00025c1510007985 */ /* 0x000fe8000c10192c */
[----:B------:R0:W-:Y:S04]  /*22270*/  ST.E desc[UR44][R16.64+0x260], R24 ;  /* 0x0002601810007985 */ /* 0x0001e8000c10192c */
[----:B------:R-:W-:Y:S04]  /*22280*/  ST.E desc[UR44][R16.64+0x264], R25 ;  /* 0x0002641910007985 */ /* 0x000fe8000c10192c */
[----:B------:R-:W-:Y:S04]  /*22290*/  ST.E desc[UR44][R16.64+0x268], R26 ;  /* 0x0002681a10007985 */ /* 0x000fe8000c10192c */
[----:B--2---:R-:W-:Y:S04]  /*222a0*/  ST.E desc[UR44][R16.64+0x26c], R27 ;  /* 0x00026c1b10007985 */ /* 0x004fe8000c10192c */
        /* <DEDUP_REMOVED lines=1050> */
.L_x_6767:
[----:B------:R-:W-:Y:S05]  /*26450*/  BSYNC B0 ;  /* 0x0000000000007941 */ /* 0x000fea0003800000 */
.L_x_6766:
[----:B------:R-:W-:Y:S05]  /*26460*/  @P0 BRA `(.L_x_6768) ;  /* 0xffffff6400d80947 */ /* 0x000fea000383ffff */
.L_x_6749:
[----:B------:R-:W-:-:S13]  /*26470*/  ISETP.GE.AND P0, PT, R0, R163, PT ;  /* 0x000000a30000720c */ /* 0x000fda0003f06270 */
[----:B------:R-:W-:Y:S05]  /*26480*/  @!P0 BRA `(.L_x_6769) ;  /* 0x000000a800088947 */ /* 0x000fea0003800000 */
.L_x_6798:
        /* <DEDUP_REMOVED lines=20> */
.L_x_6771:
[----:B------:R-:W-:Y:S05]  /*265d0*/  BSYNC B0 ;  /* 0x0000000000007941 */ /* 0x000fea0003800000 */
.L_x_6770:
        /* <DEDUP_REMOVED lines=13> */
.L_x_6773:
[----:B------:R-:W-:Y:S05]  /*266b0*/  BSYNC B0 ;  /* 0x0000000000007941 */ /* 0x000fea0003800000 */
.L_x_6772:
        /* <DEDUP_REMOVED lines=8> */
.L_x_6775:
[----:B------:R-:W-:Y:S05]  /*26740*/  BSYNC B0 ;  /* 0x0000000000007941 */ /* 0x000fea0003800000 */
.L_x_6774:
        /* <DEDUP_REMOVED lines=58> */
.L_x_6778:
[----:B------:R-:W-:Y:S05]  /*26af0*/  BSYNC B0 ;  /* 0x0000000000007941 */ /* 0x000fea0003800000 */
.L_x_6777:
        /* <DEDUP_REMOVED lines=13> */
.L_x_6780:
[----:B------:R-:W-:Y:S05]  /*26bd0*/  BSYNC B0 ;  /* 0x0000000000007941 */ /* 0x000fea0003800000 */
.L_x_6779:
        /* <DEDUP_REMOVED lines=8> */
.L_x_6782:
[----:B------:R-:W-:Y:S05]  /*26c60*/  BSYNC B0 ;  /* 0x0000000000007941 */ /* 0x000fea0003800000 */
.L_x_6781:
        /* <DEDUP_REMOVED lines=460> */
[----:B------:R-:W-:-:S02]  /*28930*/  FMUL.FTZ R28, R38, R56 ;  /* 0x00000038261c7220 */ /* 0x000fc40000410000 */
[----:B------:R-:W-:Y:S01]  /*28940*/  IMAD.IADD R38, R58, 0x1, -R37 ;  /* 0x000000013a267824 */ /* 0x000fe200078e0a25 */
[----:B0-----:R0:W1:Y:S01]  /*28950*/  MUFU.TANH R3, R24 ;  /* 0x0000001800037308 */ /* 0x0010620000002400 */
[-C--:B------:R-:W-:Y:S01]  /*28960*/  FMUL.FTZ R57, R29, R56.reuse ;  /* 0x000000381d397220 */ /* 0x080fe20000410000 */
        /* <DEDUP_REMOVED lines=9> */
[----:B------:R-:W-:Y:S01]  /*28a00*/  LEA.HI R44, R45, R38, RZ, 0x2 ;  /* 0x000000262d2c7211 */ /* 0x000fe200078f10ff */
[-C--:B------:R-:W-:Y:S01]  /*28a10*/  FMUL.FTZ R34, R46, R56.reuse ;  /* 0x000000382e227220 */ /* 0x080fe20000410000 */
[----:B------:R-:W-:Y:S01]  /*28a20*/  LOP3.LUT R59, R43, 0xfffffffc, RZ, 0xc0, !PT ;  /* 0xfffffffc2b3b7812 */ /* 0x000fe200078ec0ff */
[----:B------:R-:W-:Y:S01]  /*28a30*/  FMUL.FTZ R37, R47, R56 ;  /* 0x000000382f257220 */ /* 0x000fe20000410000 */
        /* <DEDUP_REMOVED lines=20> */
[----:B------:R-:W0:Y:S01]  /*28b80*/  SHFL.IDX PT, R47, R58, RZ, 0x1c1f ;  /* 0x001c1fff3a2f7589 */ /* 0x000e2200000e0000 */
[----:B------:R-:W-:Y:S01]  /*28b90*/  IADD3 R19, -R51, 0x1, RZ ;  /* 0x0000000133137810 */ /* 0x000fe20007ffe1ff */
[----:B------:R-:W-:Y:S02]  /*28ba0*/  IMAD.IADD R46, R38, 0x1, -R13 ;  /* 0x00000001262e7824 */ /* 0x000fe400078e0a0d */
        /* <DEDUP_REMOVED lines=11> */
[----:B------:R-:W4:Y:S01]  /*28c60*/  MUFU.TANH R15, R15 ;  /* 0x0000000f000f7308 */ /* 0x000f220000002400 */
[----:B------:R-:W-:-:S07]  /*28c70*/  FMUL.FTZ R53, R53, R56 ;  /* 0x0000003835357220 */ /* 0x000fce0000410000 */
        /* <DEDUP_REMOVED lines=29> */
[--C-:B0-----:R-:W-:Y:S02]  /*28e50*/  IMAD.IADD R6, R48, 0x1, R47.reuse ;  /* 0x0000000130067824 */ /* 0x101fe400078e022f */
[----:B------:R-:W-:Y:S01]  /*28e60*/  IMAD.IADD R7, R50, 0x1, R47 ;  /* 0x0000000132077824 */ /* 0x000fe200078e022f */
[----:B------:R0:W1:Y:S02]  /*28e70*/  MUFU.TANH R44, R53 ;  /* 0x00000035002c7308 */ /* 0x0000640000002400 */
[----:B0-----:R-:W-:Y:S01]  /*28e80*/  IMAD.IADD R53, R8, 0x1, -R51 ;  /* 0x0000000108357824 */ /* 0x001fe200078e0a33 */
        /* <DEDUP_REMOVED lines=11> */
.L_x_6787:
[----:B------:R-:W-:-:S13]  /*28f40*/  ISETP.NE.AND P1, PT, R9, 0x1, PT ;  /* 0x000000010900780c */ /* 0x000fda0003f25270 */
[----:B------:R-:W-:-:S05]  /*28f50*/  @P1 IMAD.HI.U32 R38, R8, R10, RZ ;  /* 0x0000000a08261227 */ /* 0x000fca00078e00ff */
[----:B------:R-:W-:-:S07]  /*28f60*/  @P1 SHF.R.U32.HI R8, RZ, R11, R38 ;  /* 0x0000000bff081219 */ /* 0x000fce0000011626 */
.L_x_6788:
[----:B------:R-:W-:Y:S05]  /*28f70*/  BSYNC B1 ;  /* 0x0000000000017941 */ /* 0x000fea0003800000 */
.L_x_6786:
[----:B------:R-:W-:-:S04]  /*28f80*/  IMAD R19, R8, R9, -R51 ;  /* 0x0000000908137224 */ /* 0x000fc800078e0a33 */
[----:B------:R-:W-:-:S05]  /*28f90*/  IMAD R8, R46, -0x2, R19 ;  /* 0xfffffffe2e087824 */ /* 0x000fca00078e0213 */
[----:B------:R-:W-:Y:S02]  /*28fa0*/  VIMNMX R7, R7, R8, !PT ;  /* 0x0000000807077248 */ /* 0x000fe40007fe0100 */
[----:B------:R-:W-:-:S07]  /*28fb0*/  VIADDMNMX R6, R8, R9, R6, PT ;  /* 0x0000000908067246 */ /* 0x000fce0003800106 */
.L_x_6785:
[----:B------:R-:W-:Y:S05]  /*28fc0*/  BSYNC B0 ;  /* 0x0000000000007941 */ /* 0x000fea0003800000 */
.L_x_6784:
        /* <DEDUP_REMOVED lines=91> */
.L_x_6792:
[----:B------:R-:W-:-:S13]  /*29580*/  ISETP.NE.AND P6, PT, R9, 0x1, PT ;  /* 0x000000010900780c */ /* 0x000fda0003fc5270 */
[----:B------:R-:W-:-:S05]  /*29590*/  @P6 IMAD.HI.U32 R10, R4, R10, RZ ;  /* 0x0000000a040a6227 */ /* 0x000fca00078e00ff */
[----:B------:R-:W-:-:S07]  /*295a0*/  @P6 SHF.R.U32.HI R4, RZ, R11, R10 ;  /* 0x0000000bff046219 */ /* 0x000fce000001160a */
.L_x_6793:
[----:B------:R-:W-:Y:S05]  /*295b0*/  BSYNC B1 ;  /* 0x0000000000017941 */ /* 0x000fea0003800000 */
.L_x_6791:
[----:B------:R-:W-:-:S04]  /*295c0*/  IMAD R5, R4, R9, -R51 ;  /* 0x0000000904057224 */ /* 0x000fc800078e0a33 */
[----:B------:R-:W-:-:S05]  /*295d0*/  IMAD R46, R46, -0x2, R5 ;  /* 0xfffffffe2e2e7824 */ /* 0x000fca00078e0205 */
[----:B------:R-:W-:Y:S02]  /*295e0*/  VIADDMNMX R6, R46, R9, R6, PT ;  /* 0x000000092e067246 */ /* 0x000fe40003800106 */
[----:B------:R-:W-:-:S07]  /*295f0*/  VIMNMX R3, R3, R46, !PT ;  /* 0x0000002e03037248 */ /* 0x000fce0007fe0100 */
.L_x_6790:
[----:B------:R-:W-:Y:S05]  /*29600*/  BSYNC B0 ;  /* 0x0000000000007941 */ /* 0x000fea0003800000 */
.L_x_6789:
        /* <DEDUP_REMOVED lines=43> */
[----:B------:R-:W-:Y:S02]  /*298c0*/  ISETP.NE.AND P6, PT, R49, RZ, PT ;  /* 0x000000ff3100720c */ /* 0x000fe40003fc5270 */
[----:B------:R-:W-:-:S04]  /*298d0*/  ISETP.GT.AND P5, PT, R3, 0x28, !P5 ;  /* 0x000000280300780c */ /* 0x000fc80006fa4270 */
[C---:B------:R-:W-:Y:S02]  /*298e0*/  ISETP.LT.OR P5, PT, R6.reuse, 0x29, P5 ;  /* 0x000000290600780c */ /* 0x040fe40002fa1670 */
[----:B------:R-:W-:Y:S02]  /*298f0*/  ISETP.LT.OR P1, PT, R6, 0x2a, P1 ;  /* 0x0000002a0600780c */ /* 0x000fe40000f21670 */
[----:B------:R-:W-:Y:S02]  /*29900*/  FSEL R34, R34, -INF , !P5 ;  /* 0xff80000022227808 */ /* 0x000fe40006800000 */
[----:B------:R-:W-:Y:S02]  /*29910*/  ISETP.GT.AND P3, PT, R3, 0x31, !P3 ;  /* 0x000000310300780c */ /* 0x000fe40005f64270 */
[----:B------:R-:W-:Y:S02]  /*29920*/  ISETP.LT.OR P2, PT, R6, 0x31, P2 ;  /* 0x000000310600780c */ /* 0x000fe40001741670 */
[----:B------:R-:W-:-:S02]  /*29930*/  FSEL R37, R37, -INF , !P1 ;  /* 0xff80000025257808 */ /* 0x000fc40004800000 */
[C---:B------:R-:W-:Y:S02]  /*29940*/  ISETP.GT.AND P4, PT, R3.reuse, 0x38, !P4 ;  /* 0x000000380300780c */ /* 0x040fe40006784270 */
[----:B------:R-:W-:Y:S02]  /*29950*/  ISETP.GT.AND P1, PT, R3, 0x39, !P6 ;  /* 0x000000390300780c */ /* 0x000fe40007724270 */
[----:B------:R-:W-:Y:S02]  /*29960*/  ISETP.LT.OR P3, PT, R6, 0x32, P3 ;  /* 0x000000320600780c */ /* 0x000fe40001f61670 */
[----:B------:R-:W-:Y:S02]  /*29970*/  FSEL R12, R12, -INF , !P2 ;  /* 0xff8000000c0c7808 */ /* 0x000fe40005000000 */
[C---:B------:R-:W-:Y:S02]  /*29980*/  ISETP.LT.OR P4, PT, R6.reuse, 0x39, P4 ;  /* 0x000000390600780c */ /* 0x040fe40002781670 */
[----:B------:R-:W-:Y:S01]  /*29990*/  FSEL R21, R21, -INF , !P3 ;  /* 0xff80000015157808 */ /* 0x000fe20005800000 */
[----:B------:R-:W-:Y:S01]  /*299a0*/  UIADD3 UR4, UP0, UR37, 0x200, URZ ;  /* 0x0000020025047890 */ /* 0x000fe2000ff1e03f */
[----:B------:R-:W-:-:S02]  /*299b0*/  ISETP.LT.OR P1, PT, R6, 0x3a, P1 ;  /* 0x0000003a0600780c */ /* 0x000fc40000f21670 */
[----:B------:R-:W-:Y:S01]  /*299c0*/  FSEL R48, R13, -INF , !P4 ;  /* 0xff8000000d307808 */ /* 0x000fe20006000000 */
[----:B------:R-:W-:Y:S02]  /*299d0*/  ULOP3.LUT UR4, UR4, 0x4, URZ, 0xfc, !UPT ;  /* 0x0000000404047892 */ /* 0x000fe4000f8efc3f */
[----:B------:R-:W-:Y:S01]  /*299e0*/  UIADD3.X UR5, URZ, UR36, URZ, UP0, !UPT ;  /* 0x000000243f057290 */ /* 0x000fe200087fe43f */
        /* <DEDUP_REMOVED lines=57> */
[----:B------:R-:W-:-:S05]  /*29d80*/  FSEL R49, R49, RZ, P1 ;  /* 0x000000ff31317208 */ /* 0x000fca0000800000 */
[----:B------:R-:W-:Y:S01]  /*29d90*/  FADD.FTZ R49, R8, -R49 ;  /* 0x8000003108317221 */ /* 0x000fe20000010000 */
[----:B---3--:R-:W-:-:S03]  /*29da0*/  FMUL.FTZ R9, R50, R9 ;  /* 0x0000000932097220 */ /* 0x008fc60000410000 */
[----:B0-----:R-:W-:Y:S01]  /*29db0*/  FMUL.FTZ R15, R49, R50 ;  /* 0x00000032310f7220 */ /* 0x001fe20000410000 */
        /* <DEDUP_REMOVED lines=19> */
.L_x_6795:
[----:B------:R-:W-:Y:S05]  /*29ef0*/  BSYNC B0 ;  /* 0x0000000000007941 */ /* 0x000fea0003800000 */
.L_x_6794:
        /* <DEDUP_REMOVED lines=9> */
[----:B------:R-:W0:Y:S04]  /*29f90*/  LD.E R4, desc[UR44][R4.64] ;  /* 0x0000002c04047980 */ /* 0x000e28000c101900 */
[----:B------:R-:W4:Y:S04]  /*29fa0*/  LD.E R49, desc[UR44][R16.64+0x210] ;  /* 0x0002102c10317980 */ /* 0x000f28000c101900 */
[----:B------:R-:W5:Y:S01]  /*29fb0*/  LD.E R51, desc[UR44][R16.64+0x214] ;  /* 0x0002142c10337980 */ /* 0x000f62000c101900 */
[C---:B--2---:R-:W-:Y:S01]  /*29fc0*/  FSETP.NEU.FTZ.AND P1, PT, R10.reuse, -INF , PT ;  /* 0xff8000000a00780b */ /* 0x044fe20003f3d000 */
[----:B---3--:R-:W-:Y:S01]  /*29fd0*/  FMUL.FTZ R6, R10, R11 ;  /* 0x0000000b0a067220 */ /* 0x008fe20000410000 */
[----:B0-----:R-:W-:-:S04]  /*29fe0*/  FMUL.FTZ R2, R11, R4 ;  /* 0x000000040b027220 */ /* 0x001fc80000410000 */
[----:B------:R-:W-:Y:S02]  /*29ff0*/  FSEL R6, R6, RZ, P1 ;  /* 0x000000ff06067208 */ /* 0x000fe40000800000 */
[----:B------:R-:W-:-:S03]  /*2a000*/  FSETP.NEU.FTZ.AND P1, PT, R4, -INF , PT ;  /* 0xff8000000400780b */ /* 0x000fc60003f3d000 */
[-CC-:B------:R-:W-:Y:S01]  /*2a010*/  FFMA.FTZ R168, R47, R11.reuse, -R6.reuse ;  /* 0x0000000b2fa87223 */ /* 0x180fe20000010806 */
[----:B------:R-:W-:Y:S01]  /*2a020*/  FSEL R2, R2, RZ, P1 ;  /* 0x000000ff02027208 */ /* 0x000fe20000800000 */
[-CC-:B------:R-:W-:Y:S01]  /*2a030*/  FFMA.FTZ R9, R38, R11.reuse, -R6.reuse ;  /* 0x0000000b26097223 */ /* 0x180fe20000010806 */
[-CC-:B------:R-:W-:Y:S01]  /*2a040*/  FFMA.FTZ R170, R20, R11.reuse, -R6.reuse ;  /* 0x0000000b14aa7223 */ /* 0x180fe20000010806 */
[-CC-:B------:R-:W-:Y:S01]  /*2a050*/  FFMA.FTZ R47, R57, R11.reuse, -R6.reuse ;  /* 0x0000000b392f7223 */ /* 0x180fe20000010806 */
[-C--:B------:R-:W-:Y:S01]  /*2a060*/  FFMA.FTZ R172, R31, R11.reuse, -R6 ;  /* 0x0000000b1fac7223 */ /* 0x080fe20000010806 */
[-CC-:B------:R-:W-:Y:S01]  /*2a070*/  FFMA.FTZ R14, R14, R11.reuse, -R2.reuse ;  /* 0x0000000b0e0e7223 */ /* 0x180fe20000010802 */
[----:B------:R-:W4:Y:S01]  /*2a080*/  MUFU.EX2 R168, R168 ;  /* 0x000000a800a87308 */ /* 0x000f220000000800 */
[-CC-:B------:R-:W-:Y:S01]  /*2a090*/  FFMA.FTZ R46, R46, R11.reuse, -R2.reuse ;  /* 0x0000000b2e2e7223 */ /* 0x180fe20000010802 */
[-CC-:B------:R-:W-:Y:S01]  /*2a0a0*/  FFMA.FTZ R24, R24, R11.reuse, -R2.reuse ;  /* 0x0000000b18187223 */ /* 0x180fe20000010802 */
[-CC-:B------:R-:W-:Y:S01]  /*2a0b0*/  FFMA.FTZ R25, R25, R11.reuse, -R2.reuse ;  /* 0x0000000b19197223 */ /* 0x180fe20000010802 */
[-C--:B------:R-:W-:Y:S01]  /*2a0c0*/  FFMA.FTZ R26, R26, R11.reuse, -R2 ;  /* 0x0000000b1a1a7223 */ /* 0x080fe20000010802 */
[-C--:B------:R-:W-:Y:S01]  /*2a0d0*/  FFMA.FTZ R31, R33, R11.reuse, -R6 ;  /* 0x0000000b211f7223 */ /* 0x080fe20000010806 */
[-C--:B------:R-:W-:Y:S01]  /*2a0e0*/  FFMA.FTZ R27, R27, R11.reuse, -R2 ;  /* 0x0000000b1b1b7223 */ /* 0x080fe20000010802 */
        /* <DEDUP_REMOVED lines=10> */
[-CC-:B------:R-:W-:Y:S01]  /*2a190*/  FFMA.FTZ R182, R18, R11.reuse, -R6.reuse ;  /* 0x0000000b12b67223 */ /* 0x180fe20000010806 */
[-C--:B------:R-:W-:Y:S01]  /*2a1a0*/  FFMA.FTZ R41, R44, R11.reuse, -R6 ;  /* 0x0000000b2c297223 */ /* 0x080fe20000010806 */
[----:B----4-:R-:W-:Y:S01]  /*2a1b0*/  FADD.FTZ R4, R168, R49 ;  /* 0x00000031a8047221 */ /* 0x010fe20000010000 */
[-CC-:B------:R-:W-:Y:S01]  /*2a1c0*/  FFMA.FTZ R28, R28, R11.reuse, -R2.reuse ;  /* 0x0000000b1c1c7223 */ /* 0x180fe20000010802 */
[-CC-:B------:R-:W-:Y:S01]  /*2a1d0*/  FFMA.FTZ R29, R29, R11.reuse, -R2.reuse ;  /* 0x0000000b1d1d7223 */ /* 0x180fe20000010802 */
[-CC-:B------:R-:W-:Y:S01]  /*2a1e0*/  FFMA.FTZ R30, R30, R11.reuse, -R2.reuse ;  /* 0x0000000b1e1e7223 */ /* 0x180fe20000010802 */
[-CC-:B------:R-:W-:Y:S01]  /*2a1f0*/  FFMA.FTZ R32, R32, R11.reuse, -R2.reuse ;  /* 0x0000000b20207223 */ /* 0x180fe20000010802 */
[----:B------:R-:W1:Y:S01]  /*2a200*/  MUFU.EX2 R169, R46 ;  /* 0x0000002e00a97308 */ /* 0x000e620000000800 */
[----:B-----5:R-:W-:Y:S01]  /*2a210*/  FADD.FTZ R6, R14, R51 ;  /* 0x000000330e067221 */ /* 0x020fe20000010000 */
[-CC-:B------:R-:W-:Y:S01]  /*2a220*/  FFMA.FTZ R34, R34, R11.reuse, -R2.reuse ;  /* 0x0000000b22227223 */ /* 0x180fe20000010802 */
[-CC-:B------:R-:W-:Y:S01]  /*2a230*/  FFMA.FTZ R37, R37, R11.reuse, -R2.reuse ;  /* 0x0000000b25257223 */ /* 0x180fe20000010802 */
[-CC-:B------:R-:W-:Y:S01]  /*2a240*/  FFMA.FTZ R12, R12, R11.reuse, -R2.reuse ;  /* 0x0000000b0c0c7223 */ /* 0x180fe20000010802 */
[-CC-:B------:R-:W-:Y:S01]  /*2a250*/  FFMA.FTZ R21, R21, R11.reuse, -R2.reuse ;  /* 0x0000000b15157223 */ /* 0x180fe20000010802 */
[-CC-:B------:R-:W-:Y:S01]  /*2a260*/  FFMA.FTZ R48, R48, R11.reuse, -R2.reuse ;  /* 0x0000000b30307223 */ /* 0x180fe20000010802 */
[----:B------:R-:W-:Y:S01]  /*2a270*/  FFMA.FTZ R2, R45, R11, -R2 ;  /* 0x0000000b2d027223 */ /* 0x000fe20000010802 */
        /* <DEDUP_REMOVED lines=89> */
[----:B------:R-:W-:-:S04]  /*2a810*/  UIADD3 UR4, UP0, UR37, 0x230, URZ ;  /* 0x0000023025047890 */ /* 0x000fc8000ff1e03f */
[----:B------:R-:W-:Y:S02]  /*2a820*/  ULOP3.LUT UR5, UR4, 0x4, URZ, 0xfc, !UPT ;  /* 0x0000000404057892 */ /* 0x000fe4000f8efc3f */
[----:B------:R-:W-:-:S04]  /*2a830*/  UIADD3.X UR7, URZ, UR36, URZ, UP0, !UPT ;  /* 0x000000243f077290 */ /* 0x000fc800087fe43f */
[----:B------:R-:W-:Y:S02]  /*2a840*/  IMAD.U32 R2, RZ, RZ, UR5 ;  /* 0x00000005ff027e24 */ /* 0x000fe4000f8e00ff */
[----:B------:R-:W-:Y:S02]  /*2a850*/  IMAD.U32 R3, RZ, RZ, UR7 ;  /* 0x00000007ff037e24 */ /* 0x000fe4000f8e00ff */
[----:B--2---:R-:W-:-:S05]  /*2a860*/  FMUL.FTZ R7, R15, R6 ;  /* 0x000000060f077220 */ /* 0x004fca0000410000 */
[----:B------:R-:W-:Y:S04]  /*2a870*/  ST.E desc[UR44][R16.64+0x230], R7 ;  /* 0x0002300710007985 */ /* 0x000fe8000c10192c */
[----:B------:R-:W0:Y:S02]  /*2a880*/  LD.E R6, desc[UR44][R2.64] ;  /* 0x0000002c02067980 */ /* 0x000e24000c101900 */
[----:B0-----:R-:W-:-:S05]  /*2a890*/  FMUL.FTZ R5, R15, R6 ;  /* 0x000000060f057220 */ /* 0x001fca0000410000 */
[----:B------:R0:W-:Y:S04]  /*2a8a0*/  ST.E desc[UR44][R2.64], R5 ;  /* 0x0000000502007985 */ /* 0x0001e8000c10192c */
[----:B------:R-:W0:Y:S04]  /*2a8b0*/  LD.E R60, desc[UR44][R16.64+0x240] ;  /* 0x0002402c103c7980 */ /* 0x000e28000c101900 */
        /* <DEDUP_REMOVED lines=60> */
[----:B------:R-:W5:Y:S01]  /*2ac80*/  LD.E R8, desc[UR44][R16.64+0x420] ;  /* 0x0004202c10087980 */ /* 0x000f62000c101900 */
[----:B------:R-:W-:Y:S01]  /*2ac90*/  ULOP3.LUT UR5, UR4, 0x8, URZ, 0xfc, !UPT ;  /* 0x0000000804057892 */ /* 0x000fe2000f8efc3f */
[C---:B0-----:R-:W-:Y:S01]  /*2aca0*/  FMUL.FTZ R5, R15.reuse, R60 ;  /* 0x0000003c0f057220 */ /* 0x041fe20000410000 */
[----:B--2---:R-:W-:-:S04]  /*2acb0*/  FMUL.FTZ R27, R15, R130 ;  /* 0x000000820f1b7220 */ /* 0x004fc80000410000 */
[----:B------:R0:W-:Y:S01]  /*2acc0*/  ST.E desc[UR44][R16.64+0x240], R5 ;  /* 0x0002400510007985 */ /* 0x0001e2000c10192c */
[C---:B---3--:R-:W-:Y:S01]  /*2acd0*/  FMUL.FTZ R7, R15.reuse, R62 ;  /* 0x0000003e0f077220 */ /* 0x048fe20000410000 */
[C---:B----4-:R-:W-:Y:S01]  /*2ace0*/  FMUL.FTZ R9, R15.reuse, R64 ;  /* 0x000000400f097220 */ /* 0x050fe20000410000 */
[C---:B-----5:R-:W-:Y:S01]  /*2acf0*/  FMUL.FTZ R11, R15.reuse, R66 ;  /* 0x000000420f0b7220 */ /* 0x060fe20000410000 */
        /* <DEDUP_REMOVED lines=14> */
[C---:B--2---:R-:W-:Y:S01]  /*2ade0*/  FMUL.FTZ R11, R15.reuse, R84 ;  /* 0x000000540f0b7220 */ /* 0x044fe20000410000 */
[C---:B---3--:R-:W-:Y:S01]  /*2adf0*/  FMUL.FTZ R19, R15.reuse, R86 ;  /* 0x000000560f137220 */ /* 0x048fe20000410000 */
        /* <DEDUP_REMOVED lines=9> */
[----:B--2---:R-:W-:-:S03]  /*2ae90*/  FMUL.FTZ R7, R15, R94 ;  /* 0x0000005e0f077220 */ /* 0x004fc60000410000 */
[----:B------:R2:W-:Y:S01]  /*2aea0*/  ST.E desc[UR44][R16.64+0x2a0], R11 ;  /* 0x0002a00b10007985 */ /* 0x0005e2000c10192c */
[----:B---3--:R-:W-:-:S03]  /*2aeb0*/  FMUL.FTZ R27, R15, R98 ;  /* 0x000000620f1b7220 */ /* 0x008fc60000410000 */
[----:B------:R3:W-:Y:S01]  /*2aec0*/  ST.E desc[UR44][R16.64+0x2a4], R19 ;  /* 0x0002a41310007985 */ /* 0x0007e2000c10192c */
[C---:B-1----:R-:W-:Y:S01]  /*2aed0*/  FMUL.FTZ R29, R15.reuse, R100 ;  /* 0x000000640f1d7220 */ /* 0x042fe20000410000 */
[C---:B0-----:R-:W-:Y:S02]  /*2aee0*/  FMUL.FTZ R9, R15.reuse, R96 ;  /* 0x000000600f097220 */ /* 0x041fe40000410000 */
        /* <DEDUP_REMOVED lines=16> */
[C---:B---3--:R-:W-:Y:S01]  /*2aff0*/  FMUL.FTZ R27, R15.reuse, R118 ;  /* 0x000000760f1b7220 */ /* 0x048fe20000410000 */
[C---:B0-----:R-:W-:Y:S02]  /*2b000*/  FMUL.FTZ R29, R15.reuse, R120 ;  /* 0x000000780f1d7220 */ /* 0x041fe40000410000 */
[----:B------:R0:W-:Y:S01]  /*2b010*/  ST.E desc[UR44][R16.64+0x2f4], R5 ;  /* 0x0002f40510007985 */ /* 0x0001e2000c10192c */
[C---:B--2---:R-:W-:Y:S01]  /*2b020*/  FMUL.FTZ R11, R15.reuse, R116 ;  /* 0x000000740f0b7220 */ /* 0x044fe20000410000 */
        /* <DEDUP_REMOVED lines=71> */
[----:B0-----:R-:W-:-:S02]  /*2b4a0*/  IMAD.U32 R7, RZ, RZ, UR7 ;  /* 0x00000007ff077e24 */ /* 0x001fc4000f8e00ff */
[----:B-1----:R-:W-:-:S03]  /*2b4b0*/  FMUL.FTZ R9, R13, R6 ;  /* 0x000000060d097220 */ /* 0x002fc60000410000 */
[----:B------:R-:W-:Y:S02]  /*2b4c0*/  IMAD.U32 R6, RZ, RZ, UR6 ;  /* 0x00000006ff067e24 */ /* 0x000fe4000f8e00ff */
        /* <DEDUP_REMOVED lines=66> */
[----:B------:R-:W5:Y:S01]  /*2b8f0*/  LD.E R9, desc[UR44][R16.64+0x230] ;  /* 0x0002302c10097980 */ /* 0x000f62000c101900 */
        /* <DEDUP_REMOVED lines=128> */
[----:B----4-:R-:W-:Y:S04]  /*2c100*/  ST.E desc[UR44][R2.64], R15 ;  /* 0x0000000f02007985 */ /* 0x010fe8000c10192c */
[----:B-1----:R-:W4:Y:S01]  /*2c110*/  LD.E R19, desc[UR44][R4.64] ;  /* 0x0000002c04137980 */ /* 0x002f22000c101900 */
[----:B------:R-:W-:-:S02]  /*2c120*/  IMAD.U32 R10, RZ, RZ, UR6 ;  /* 0x00000006ff0a7e24 */ /* 0x000fc4000f8e00ff */
[----:B------:R-:W-:Y:S01]  /*2c130*/  IMAD.U32 R11, RZ, RZ, UR7 ;  /* 0x00000007ff0b7e24 */ /* 0x000fe2000f8e00ff */
[----:B----4-:R-:W-:Y:S04]  /*2c140*/  ST.E desc[UR44][R4.64], R19 ;  /* 0x0000001304007985 */ /* 0x010fe8000c10192c */
[----:B--2---:R-:W2:Y:S04]  /*2c150*/  LD.E R21, desc[UR44][R10.64] ;  /* 0x0000002c0a157980 */ /* 0x004ea8000c101900 */
[----:B--2---:R0:W-:Y:S04]  /*2c160*/  ST.E desc[UR44][R10.64], R21 ;  /* 0x000000150a007985 */ /* 0x0041e8000c10192c */
[----:B---3--:R-:W2:Y:S04]  /*2c170*/  LD.E R9, desc[UR44][R16.64+0x240] ;  /* 0x0002402c10097980 */ /* 0x008ea8000c101900 */
[----:B------:R-:W3:Y:S04]  /*2c180*/  LD.E R12, desc[UR44][R16.64+0x24c] ;  /* 0x00024c2c100c7980 */ /* 0x000ee8000c101900 */
[----:B0-----:R-:W4:Y:S04]  /*2c190*/  LD.E R10, desc[UR44][R16.64+0x244] ;  /* 0x0002442c100a7980 */ /* 0x001f28000c101900 */
[----:B------:R-:W5:Y:S04]  /*2c1a0*/  LD.E R11, desc[UR44][R16.64+0x248] ;  /* 0x0002482c100b7980 */ /* 0x000f68000c101900 */
        /* <DEDUP_REMOVED lines=120> */
[----:B----4-:R0:W-:Y:S04]  /*2c930*/  ST.E desc[UR44][R16.64+0x244], R10 ;  /* 0x0002440a10007985 */ /* 0x0101e8000c10192c */
[----:B-----5:R1:W-:Y:S04]  /*2c940*/  ST.E desc[UR44][R16.64+0x248], R11 ;  /* 0x0002480b10007985 */ /* 0x0203e8000c10192c */
[----:B--2---:R-:W-:Y:S01]  /*2c950*/  ST.E desc[UR44][R16.64+0x240], R9 ;  /* 0x0002400910007985 */ /* 0x004fe2000c10192c */
[----:B0-----:R-:W-:-:S02]  /*2c960*/  IMAD.U32 R10, RZ, RZ, UR6 ;  /* 0x00000006ff0a7e24 */ /* 0x001fc4000f8e00ff */
[----:B-1----:R-:W-:Y:S01]  /*2c970*/  IMAD.U32 R11, RZ, RZ, UR7 ;  /* 0x00000007ff0b7e24 */ /* 0x002fe2000f8e00ff */
[----:B---3--:R-:W-:Y:S04]  /*2c980*/  ST.E desc[UR44][R16.64+0x24c], R12 ;  /* 0x00024c0c10007985 */ /* 0x008fe8000c10192c */
        /* <DEDUP_REMOVED lines=255> */
[----:B------:R-:W-:Y:S01]  /*2d980*/  R2UR UR10, R8 ;  /* 0x00000000080a72ca */ /* 0x000fe200000e0000 */
[----:B------:R-:W-:Y:S01]  /*2d990*/  IMAD.U32 R8, RZ, RZ, UR6 ;  /* 0x00000006ff087e24 */ /* 0x000fe2000f8e00ff */
[----:B------:R-:W-:Y:S01]  /*2d9a0*/  R2UR UR11, R9 ;  /* 0x00000000090b72ca */ /* 0x000fe200000e0000 */
[----:B------:R-:W-:Y:S01]  /*2d9b0*/  IMAD.U32 R9, RZ, RZ, UR7 ;  /* 0x00000007ff097e24 */ /* 0x000fe2000f8e00ff */
        /* <DEDUP_REMOVED lines=131> */
[----:B------:R-:W-:Y:S02]  /*2e1f0*/  VIADD R8, R6, 0x100 ;  /* 0x0000010006087836 */ /* 0x000fe40000000000 */
[----:B------:R-:W-:-:S03]  /*2e200*/  IMAD.MOV.U32 R9, RZ, RZ, R7 ;  /* 0x000000ffff097224 */ /* 0x000fc600078e0007 */
[----:B------:R-:W-:Y:S01]  /*2e210*/  R2UR UR10, R8 ;  /* 0x00000000080a72ca */ /* 0x000fe200000e0000 */
[----:B------:R-:W-:Y:S01]  /*2e220*/  IMAD.U32 R8, RZ, RZ, UR6 ;  /* 0x00000006ff087e24 */ /* 0x000fe2000f8e00ff */
[----:B------:R-:W-:Y:S01]  /*2e230*/  R2UR UR11, R9 ;  /* 0x00000000090b72ca */ /* 0x000fe200000e0000 */
[----:B------:R-:W-:Y:S02]  /*2e240*/  IMAD.U32 R9, RZ, RZ, UR7 ;  /* 0x00000007ff097e24 */ /* 0x000fe4000f8e00ff */
        /* <DEDUP_REMOVED lines=267> */
[----:B------:R-:W-:Y:S02]  /*2f300*/  IMAD.U32 R6, RZ, RZ, UR6 ;  /* 0x00000006ff067e24 */ /* 0x000fe4000f8e00ff */
[----:B------:R-:W-:Y:S01]  /*2f310*/  IMAD.U32 R7, RZ, RZ, UR7 ;  /* 0x00000007ff077e24 */ /* 0x000fe2000f8e00ff */
[----:B------:R-:W-:Y:S02]  /*2f320*/  WARPGROUP.DEPBAR.LE gsb0, 0x0 ;  /* 0x00008000000079c5 */ /* 0x000fe40000010000 */
[----:B------:R-:W-:Y:S04]  /*2f330*/  ST.E desc[UR44][R16.64+0x230], R24 ;  /* 0x0002301810007985 */ /* 0x000fe8000c10192c */
[----:B------:R-:W-:Y:S04]  /*2f340*/  ST.E desc[UR44][R2.64], R25 ;  /* 0x0000001902007985 */ /* 0x000fe8000c10192c */
[----:B------:R-:W-:Y:S04]  /*2f350*/  ST.E desc[UR44][R4.64], R26 ;  /* 0x0000001a04007985 */ /* 0x000fe8000c10192c */
[----:B------:R0:W-:Y:S04]  /*2f360*/  ST.E desc[UR44][R6.64], R27 ;  /* 0x0000001b06007985 */ /* 0x0001e8000c10192c */
[----:B0-----:R-:W2:Y:S04]  /*2f370*/  LD.E R6, desc[UR44][R16.64+0x230] ;  /* 0x0002302c10067980 */ /* 0x001ea8000c101900 */
        /* <DEDUP_REMOVED lines=125> */
[----:B------:R-:W2:Y:S01]  /*2fb50*/  LD.E R7, desc[UR44][R2.64] ;  /* 0x0000002c02077980 */ /* 0x000ea2000c101900 */
[----:B------:R-:W-:-:S02]  /*2fb60*/  IMAD.U32 R10, RZ, RZ, UR6 ;  /* 0x00000006ff0a7e24 */ /* 0x000fc4000f8e00ff */
[----:B------:R-:W-:Y:S01]  /*2fb70*/  IMAD.U32 R11, RZ, RZ, UR7 ;  /* 0x00000007ff0b7e24 */ /* 0x000fe2000f8e00ff */
[----:B--2---:R0:W-:Y:S04]  /*2fb80*/  ST.E desc[UR44][R2.64], R7 ;  /* 0x0000000702007985 */ /* 0x0041e8000c10192c */
[----:B------:R-:W2:Y:S01]  /*2fb90*/  LD.E R9, desc[UR44][R4.64] ;  /* 0x0000002c04097980 */ /* 0x000ea2000c101900 */
[----:B------:R-:W-:Y:S02]  /*2fba0*/  IMAD.U32 R12, RZ, RZ, UR6 ;  /* 0x00000006ff0c7e24 */ /* 0x000fe4000f8e00ff */
[----:B------:R-:W-:Y:S01]  /*2fbb0*/  IMAD.U32 R13, RZ, RZ, UR7 ;  /* 0x00000007ff0d7e24 */ /* 0x000fe2000f8e00ff */
[----:B--2---:R1:W-:Y:S04]  /*2fbc0*/  ST.E desc[UR44][R4.64], R9 ;  /* 0x0000000904007985 */ /* 0x0043e8000c10192c */
[----:B------:R-:W2:Y:S04]  /*2fbd0*/  LD.E R15, desc[UR44][R10.64] ;  /* 0x0000002c0a0f7980 */ /* 0x000ea8000c101900 */
[----:B--2---:R2:W-:Y:S04]  /*2fbe0*/  ST.E desc[UR44][R12.64], R15 ;  /* 0x0000000f0c007985 */ /* 0x0045e8000c10192c */
[----:B0-----:R-:W3:Y:S04]  /*2fbf0*/  LD.E R2, desc[UR44][R16.64+0x240] ;  /* 0x0002402c10027980 */ /* 0x001ee8000c101900 */
[----:B------:R-:W4:Y:S04]  /*2fc00*/  LD.E R3, desc[UR44][R16.64+0x244] ;  /* 0x0002442c10037980 */ /* 0x000f28000c101900 */
        /* <DEDUP_REMOVED lines=126> */
[----:B------:R0:W-:Y:S04]  /*303f0*/  ST.E desc[UR44][R16.64+0x250], R6 ;  /* 0x0002500610007985 */ /* 0x0001e8000c10192c */
[----:B------:R0:W-:Y:S04]  /*30400*/  ST.E desc[UR44][R16.64+0x254], R7 ;  /* 0x0002540710007985 */ /* 0x0001e8000c10192c */
[----:B------:R0:W-:Y:S04]  /*30410*/  ST.E desc[UR44][R16.64+0x258], R8 ;  /* 0x0002580810007985 */ /* 0x0001e8000c10192c */
[----:B------:R0:W-:Y:S04]  /*30420*/  ST.E desc[UR44][R16.64+0x25c], R9 ;  /* 0x00025c0910007985 */ /* 0x0001e8000c10192c */
[----:B------:R0:W-:Y:S04]  /*30430*/  ST.E desc[UR44][R16.64+0x260], R10 ;  /* 0x0002600a10007985 */ /* 0x0001e8000c10192c */
        /* <DEDUP_REMOVED lines=131> */
.L_x_6797:
[----:B------:R-:W-:Y:S05]  /*30c70*/  BSYNC B0 ;  /* 0x0000000000007941 */ /* 0x000fea0003800000 */
.L_x_6796:
[C---:B------:R-:W-:Y:S01]  /*30c80*/  ISETP.GT.AND P0, PT, R0.reuse, R163, PT ;  /* 0x000000a30000720c */ /* 0x040fe20003f04270 */
[----:B------:R-:W-:-:S12]  /*30c90*/  VIADD R0, R0, 0xffffffff ;  /* 0xffffffff00007836 */ /* 0x000fd80000000000 */
[----:B------:R-:W-:Y:S05]  /*30ca0*/  @P0 BRA `(.L_x_6798) ;  /* 0xffffff5400f80947 */ /* 0x000fea000383ffff */
.L_x_6769:
[----:B0-----:R-:W2:Y:S01]  /*30cb0*/  LDL R5, [R1+0x210] ;  /* 0x0002100001057983 */ /* 0x001ea20000100800 */
[----:B------:R-:W-:Y:S05]  /*30cc0*/  WARPSYNC.ALL ;  /* 0x0000000000007948 */ /* 0x000fea0003800000 */
[----:B------:R-:W3:Y:S01]  /*30cd0*/  LDL R6, [R1+0x214] ;  /* 0x0002140001067983 */ /* 0x000ee20000100800 */
[----:B------:R-:W-:Y:S02]  /*30ce0*/  IMAD.MOV.U32 R8, RZ, RZ, -0x800000 ;  /* 0xff800000ff087424 */ /* 0x000fe400078e00ff */
        /* <DEDUP_REMOVED lines=9> */
[----:B---3--:R-:W1:Y:S02]  /*30d80*/  SHFL.BFLY PT, R3, R6, 0x2, 0x1f ;  /* 0x0c401f0006037f89 */ /* 0x008e6400000e0000 */
[----:B-1----:R-:W-:-:S05]  /*30d90*/  FADD.FTZ R4, R3, R6 ;  /* 0x0000000603047221 */ /* 0x002fca0000010000 */
[----:B------:R-:W0:Y:S02]  /*30da0*/  SHFL.BFLY PT, R3, R4, 0x1, 0x1f ;  /* 0x0c201f0004037f89 */ /* 0x000e2400000e0000 */
[----:B0-----:R-:W-:Y:S02]  /*30db0*/  FADD.FTZ R20, R4, R3 ;  /* 0x0000000304147221 */ /* 0x001fe40000010000 */
[----:B------:R-:W3:Y:S03]  /*30dc0*/  LDL.64 R2, [R1+0xd8] ;  /* 0x0000d80001027983 */ /* 0x000ee60000100a00 */
[----:B------:R-:W-:-:S13]  /*30dd0*/  FSETP.NE.FTZ.AND P2, PT, R20, RZ, PT ;  /* 0x000000ff1400720b */ /* 0x000fda0003f55000 */
[----:B------:R-:W4:Y:S04]  /*30de0*/  @P2 LDL R7, [R1+0x220] ;  /* 0x0002200001072983 */ /* 0x000f280000100800 */
[----:B------:R-:W5:Y:S01]  /*30df0*/  @P2 LDL R9, [R1+0x204] ;  /* 0x0002040001092983 */ /* 0x000f620000100800 */
[----:B--2---:R-:W-:-:S13]  /*30e00*/  FSETP.NE.FTZ.AND P1, PT, R13, RZ, PT ;  /* 0x000000ff0d00720b */ /* 0x004fda0003f35000 */
[----:B------:R-:W2:Y:S04]  /*30e10*/  @P1 LDL R0, [R1+0x220] ;  /* 0x0002200001001983 */ /* 0x000ea80000100800 */
[----:B------:R-:W3:Y:S01]  /*30e20*/  @P1 LDL R5, [R1+0x200] ;  /* 0x0002000001051983 */ /* 0x000ee20000100800 */
[----:B------:R-:W0:Y:S08]  /*30e30*/  @P2 MUFU.LG2 R11, R20 ;  /* 0x00000014000b2308 */ /* 0x000e300000000c00 */
[----:B------:R-:W1:Y:S01]  /*30e40*/  @P1 MUFU.LG2 R6, R13 ;  /* 0x0000000d00061308 */ /* 0x000e620000000c00 */
[----:B------:R-:W-:Y:S01]  /*30e50*/  STL [R1+0x214], R20 ;  /* 0x0002141401007387 */ /* 0x000fe20000100800 */
[----:B0-----:R-:W-:Y:S01]  /*30e60*/  @P2 FMUL.FTZ R11, R11, 0.69314718246459960938 ;  /* 0x3f3172180b0b2820 */ /* 0x001fe20000410000 */
[----:B----4-:R-:W-:Y:S01]  /*30e70*/  @P2 FMUL.FTZ R4, R7, 0.69314718246459960938 ;  /* 0x3f31721807042820 */ /* 0x010fe20000410000 */
[----:B-1----:R-:W-:-:S03]  /*30e80*/  @P1 FMUL.FTZ R7, R6, 0.69314718246459960938 ;  /* 0x3f31721806071820 */ /* 0x002fc60000410000 */
[----:B-----5:R-:W-:Y:S02]  /*30e90*/  @P2 FFMA.FTZ R10, R4, R9, R11 ;  /* 0x00000009040a2223 */ /* 0x020fe4000001000b */
[----:B------:R-:W4:Y:S04]  /*30ea0*/  LDL R9, [R1+0x1e8] ;  /* 0x0001e80001097983 */ /* 0x000f280000100800 */
[----:B------:R0:W-:Y:S01]  /*30eb0*/  STL [R1+0x214], R10 ;  /* 0x0002140a01007387 */ /* 0x0001e20000100800 */
[----:B--2---:R-:W-:-:S04]  /*30ec0*/  @P1 FMUL.FTZ R0, R0, 0.69314718246459960938 ;  /* 0x3f31721800001820 */ /* 0x004fc80000410000 */
[----:B---3--:R-:W-:-:S05]  /*30ed0*/  @P1 FFMA.FTZ R8, R0, R5, R7 ;  /* 0x0000000500081223 */ /* 0x008fca0000010007 */
[----:B------:R-:W-:Y:S04]  /*30ee0*/  STL [R1+0x210], R8 ;  /* 0x0002100801007387 */ /* 0x000fe80000100800 */
[----:B------:R-:W2:Y:S02]  /*30ef0*/  LD.E R0, desc[UR44][R2.64+0x4] ;  /* 0x0000042c02007980 */ /* 0x000ea4000c101900 */
[----:B--2---:R-:W-:-:S13]  /*30f00*/  ISETP.NE.AND P0, PT, R0, RZ, PT ;  /* 0x000000ff0000720c */ /* 0x004fda0003f05270 */
[----:B------:R-:W2:Y:S04]  /*30f10*/  @!P0 LDL.64 R6, [R1+0xe0] ;  /* 0x0000e00001068983 */ /* 0x000ea80000100a00 */
[----:B------:R-:W4:Y:S01]  /*30f20*/  @!P0 LD.E R12, desc[UR44][R2.64] ;  /* 0x0000002c020c8980 */ /* 0x000f22000c101900 */
[----:B------:R-:W-:-:S06]  /*30f30*/  IMAD.MOV.U32 R0, RZ, RZ, RZ ;  /* 0x000000ffff007224 */ /* 0x000fcc00078e00ff */
[----:B------:R-:W1:Y:S01]  /*30f40*/  @P1 MUFU.RCP R0, R13 ;  /* 0x0000000d00001308 */ /* 0x000e620000001000 */
[----:B--2---:R-:W0:Y:S01]  /*30f50*/  @!P0 LD.E.64 R4, desc[UR44][R6.64] ;  /* 0x0000002c06048980 */ /* 0x004e22000c101b00 */
[----:B----4-:R-:W-:-:S04]  /*30f60*/  @!P0 IMAD R11, R9, 0x40, R12 ;  /* 0x00000040090b8824 */ /* 0x010fc800078e020c */
[----:B0-----:R-:W-:-:S05]  /*30f70*/  @!P0 IMAD.WIDE R10, R11, 0x4, R4 ;  /* 0x000000040b0a8825 */ /* 0x001fca00078e0204 */
[----:B-1----:R0:W-:Y:S04]  /*30f80*/  @!P0 ST.E desc[UR44][R10.64], R0 ;  /* 0x000000000a008985 */ /* 0x0021e8000c10192c */
[----:B------:R-:W2:Y:S04]  /*30f90*/  @!P0 LDL.64 R2, [R1+0xd8] ;  /* 0x0000d80001028983 */ /* 0x000ea80000100a00 */
[----:B--2---:R-:W2:Y:S02]  /*30fa0*/  @!P0 LD.E R4, desc[UR44][R2.64+0x4] ;  /* 0x0000042c02048980 */ /* 0x004ea4000c101900 */
        /* <DEDUP_REMOVED lines=67> */
[----:B------:R-:W5:Y:S04]  /*313e0*/  LDL R120, [R1+0x1f0] ;  /* 0x0001f00001787983 */ /* 0x000f680000100800 */
[----:B------:R-:W5:Y:S01]  /*313f0*/  LDL R122, [R1+0x1f4] ;  /* 0x0001f400017a7983 */ /* 0x000f620000100800 */
[----:B--2---:R-:W-:-:S05]  /*31400*/  VIADD R119, R119, 0x1 ;  /* 0x0000000177777836 */ /* 0x004fca0000000000 */
[----:B------:R-:W-:Y:S01]  /*31410*/  ISETP.NE.AND P0, PT, R119, 0x2, PT ;  /* 0x000000027700780c */ /* 0x000fe20003f05270 */
[-C--:B---3--:R-:W-:Y:S01]  /*31420*/  FMUL.FTZ R19, R19, R0.reuse ;  /* 0x0000000013137220 */ /* 0x088fe20000410000 */
[----:B------:R-:W-:Y:S01]  /*31430*/  FMUL.FTZ R18, R18, R0 ;  /* 0x0000000012127220 */ /* 0x000fe20000410000 */
[-C--:B----4-:R-:W-:Y:S01]  /*31440*/  FMUL.FTZ R15, R15, R118.reuse ;  /* 0x000000760f0f7220 */ /* 0x090fe20000410000 */
[----:B------:R-:W-:Y:S01]  /*31450*/  FMUL.FTZ R14, R14, R118 ;  /* 0x000000760e0e7220 */ /* 0x000fe20000410000 */
        /* <DEDUP_REMOVED lines=10> */
[----:B------:R-:W-:Y:S04]  /*31500*/  STL.64 [R1+0x420], R18 ;  /* 0x0004201201007387 */ /* 0x000fe80000100a00 */
[----:B------:R-:W-:Y:S04]  /*31510*/  STL.64 [R1+0x428], R14 ;  /* 0x0004280e01007387 */ /* 0x000fe80000100a00 */
[----:B------:R0:W-:Y:S04]  /*31520*/  STL.64 [R1+0x230], R12 ;  /* 0x0002300c01007387 */ /* 0x0001e80000100a00 */
[----:B------:R-:W-:Y:S04]  /*31530*/  STL.64 [R1+0x240], R10 ;  /* 0x0002400a01007387 */ /* 0x000fe80000100a00 */
[----:B------:R1:W-:Y:S04]  /*31540*/  STL.64 [R1+0x250], R8 ;  /* 0x0002500801007387 */ /* 0x0003e80000100a00 */
[----:B------:R-:W-:Y:S04]  /*31550*/  STL.64 [R1+0x260], R6 ;  /* 0x0002600601007387 */ /* 0x000fe80000100a00 */
[----:B------:R2:W-:Y:S04]  /*31560*/  STL.64 [R1+0x280], R2 ;  /* 0x0002800201007387 */ /* 0x0005e80000100a00 */
[----:B0-----:R-:W3:Y:S04]  /*31570*/  LDL.64 R12, [R1+0x388] ;  /* 0x00038800010c7983 */ /* 0x001ee80000100a00 */
[----:B------:R-:W4:Y:S04]  /*31580*/  LDL.64 R18, [R1+0x3b8] ;  /* 0x0003b80001127983 */ /* 0x000f280000100a00 */
[----:B------:R-:W5:Y:S04]  /*31590*/  LDL.64 R14, [R1+0x3c8] ;  /* 0x0003c800010e7983 */ /* 0x000f680000100a00 */
[----:B-1----:R-:W5:Y:S04]  /*315a0*/  LDL.64 R8, [R1+0x3d8] ;  /* 0x0003d80001087983 */ /* 0x002f680000100a00 */
[----:B------:R-:W5:Y:S04]  /*315b0*/  LDL.64 R10, [R1+0x3f8] ;  /* 0x0003f800010a7983 */ /* 0x000f680000100a00 */
[----:B--2---:R-:W2:Y:S04]  /*315c0*/  LDL.64 R2, [R1+0x408] ;  /* 0x0004080001027983 */ /* 0x004ea80000100a00 */
[----:B------:R-:W2:Y:S04]  /*315d0*/  LDL.64 R6, [R1+0x418] ;  /* 0x0004180001067983 */ /* 0x000ea80000100a00 */
[----:B------:R-:W2:Y:S01]  /*315e0*/  @!P0 LDL R121, [R1+0x1ec] ;  /* 0x0001ec0001798983 */ /* 0x000ea20000100800 */
[-C--:B------:R-:W-:Y:S01]  /*315f0*/  FMUL.FTZ R5, R5, R0.reuse ;  /* 0x0000000005057220 */ /* 0x080fe20000410000 */
[----:B------:R-:W-:-:S05]  /*31600*/  FMUL.FTZ R4, R4, R0 ;  /* 0x0000000004047220 */ /* 0x000fca0000410000 */
[----:B------:R0:W-:Y:S04]  /*31610*/  STL.64 [R1+0x270], R4 ;  /* 0x0002700401007387 */ /* 0x0001e80000100a00 */
[----:B0-----:R-:W2:Y:S01]  /*31620*/  LDL.64 R4, [R1+0x3e8] ;  /* 0x0003e80001047983 */ /* 0x001ea20000100a00 */
        /* <DEDUP_REMOVED lines=143> */
[----:B------:R-:W-:Y:S01]  /*31f20*/  @!P0 LOP3.LUT R0, R121, 0x1, RZ, 0x3c, !PT ;  /* 0x0000000179008812 */ /* 0x000fe200078e3cff */
        /* <DEDUP_REMOVED lines=28> */
[----:B------:R-:W-:Y:S01]  /*320f0*/  @!P0 STL [R1+0x1e8], RZ ;  /* 0x0001e8ff01008387 */ /* 0x000fe20000100800 */
[-C--:B------:R-:W-:Y:S01]  /*32100*/  FMUL.FTZ R5, R5, R118.reuse ;  /* 0x0000007605057220 */ /* 0x080fe20000410000 */
[----:B------:R-:W-:-:S05]  /*32110*/  FMUL.FTZ R4, R4, R118 ;  /* 0x0000007604047220 */ /* 0x000fca0000410000 */
[----:B------:R0:W-:Y:S02]  /*32120*/  STL.64 [R1+0x3e8], R4 ;  /* 0x0003e80401007387 */ /* 0x0001e40000100a00 */
[----:B0-----:R-:W-:Y:S01]  /*32130*/  IMAD.MOV.U32 R4, RZ, RZ, 0x1 ;  /* 0x00000001ff047424 */ /* 0x001fe200078e00ff */
[----:B------:R-:W-:Y:S06]  /*32140*/  BAR.ARV 0xe, 0x100 ;  /* 0x0384000000007b1d */ /* 0x000fec0000002000 */
.L_x_6655:
[----:B------:R-:W-:Y:S05]  /*32150*/  BSYNC B7 ;  /* 0x0000000000077941 */ /* 0x000fea0003800000 */
.L_x_6643:
[----:B------:R-:W1:Y:S08]  /*32160*/  S2UR UR5, SR_CgaCtaId ;  /* 0x00000000000579c3 */ /* 0x000e700000008800 */
[----:B------:R-:W-:Y:S01]  /*32170*/  BAR.SYNC.DEFER_BLOCKING 0x5, 0x180 ;  /* 0x0146000000007b1d */ /* 0x000fe20000010000 */
[----:B0-----:R-:W-:-:S04]  /*32180*/  PRMT R0, R4, 0x9910, RZ ;  /* 0x0000991004007816 */ /* 0x001fc800000000ff */
[----:B------:R-:W-:Y:S01]  /*32190*/  ISETP.NE.AND P0, PT, R0, RZ, PT ;  /* 0x000000ff0000720c */ /* 0x000fe20003f05270 */
[----:B------:R-:W-:Y:S01]  /*321a0*/  UMOV UR4, 0x400 ;  /* 0x0000040000047882 */ /* 0x000fe20000000000 */
[----:B------:R-:W-:Y:S01]  /*321b0*/  BSSY B0, `(.L_x_6799) ;  /* 0x00004bd000007945 */ /* 0x000fe20003800000 */
[----:B-1----:R-:W-:-:S06]  /*321c0*/  ULEA UR4, UR5, UR4, 0x18 ;  /* 0x0000000405047291 */ /* 0x002fcc000f8ec03f */
[----:B------:R-:W-:-:S05]  /*321d0*/  IMAD.U32 R2, RZ, RZ, UR4 ;  /* 0x00000004ff027e24 */ /* 0x000fca000f8e00ff */
[----:B------:R0:W1:Y:S01]  /*321e0*/  LDS.128 R88, [R2+0x388d0] ;  /* 0x0388d00002587984 */ /* 0x0000620000000c00 */
[----:B------:R-:W-:Y:S06]  /*321f0*/  BAR.ARV 0x4, 0x180 ;  /* 0x0106000000007b1d */ /* 0x000fec0000002000 */
[----:B------:R-:W-:Y:S05]  /*32200*/  @!P0 BRA `(.L_x_6800) ;  /* 0x0000003c00588947 */ /* 0x000fea0003800000 */
[----:B------:R-:W4:Y:S04]  /*32210*/  LDL.128 R56, [R1+0x230] ;  /* 0x0002300001387983 */ /* 0x000f280000100c00 */
[----:B------:R-:W4:Y:S04]  /*32220*/  LDL.128 R60, [R1+0x250] ;  /* 0x00025000013c7983 */ /* 0x000f280000100c00 */
[----:B--2---:R-:W2:Y:S04]  /*32230*/  LDL.128 R44, [R1+0x240] ;  /* 0x00024000012c7983 */ /* 0x004ea80000100c00 */
[----:B------:R-:W2:Y:S04]  /*32240*/  LDL.128 R52, [R1+0x260] ;  /* 0x0002600001347983 */ /* 0x000ea80000100c00 */
[----:B------:R-:W2:Y:S04]  /*32250*/  LDL.128 R84, [R1+0x270] ;  /* 0x0002700001547983 */ /* 0x000ea80000100c00 */
[----:B------:R-:W2:Y:S01]  /*32260*/  LDL.128 R80, [R1+0x280] ;  /* 0x0002800001507983 */ /* 0x000ea20000100c00 */
[C---:B------:R-:W-:Y:S01]  /*32270*/  IADD3 R9, P1, R158.reuse, 0x20, RZ ;  /* 0x000000209e097810 */ /* 0x040fe20007f3e0ff */
[----:B------:R-:W-:Y:S01]  /*32280*/  ULDC.64 UR4, c[0x0][0xd08] ;  /* 0x0003420000047ab9 */ /* 0x000fe20000000a00 */
[C---:B------:R-:W-:Y:S01]  /*32290*/  IADD3 R97, P0, R158.reuse, 0x40, RZ ;  /* 0x000000409e617810 */ /* 0x040fe20007f1e0ff */
[----:B------:R-:W2:Y:S01]  /*322a0*/  LDL.128 R112, [R1+0x290] ;  /* 0x0002900001707983 */ /* 0x000ea20000100c00 */
[----:B------:R-:W-:-:S02]  /*322b0*/  IADD3 R27, P4, R158, 0x60, RZ ;  /* 0x000000609e1b7810 */ /* 0x000fc40007f9e0ff */
[----:B------:R-:W-:Y:S01]  /*322c0*/  LOP3.LUT R8, R9, 0x380, RZ, 0xc0, !PT ;  /* 0x0000038009087812 */ /* 0x000fe200078ec0ff */
[----:B------:R-:W2:Y:S01]  /*322d0*/  LDL.128 R116, [R1+0x2b0] ;  /* 0x0002b00001747983 */ /* 0x000ea20000100c00 */
[C---:B------:R-:W-:Y:S02]  /*322e0*/  IADD3 R121, P3, R158.reuse, 0x2000, RZ ;  /* 0x000020009e797810 */ /* 0x040fe40007f7e0ff */
[----:B------:R-:W-:Y:S01]  /*322f0*/  LOP3.LUT R96, R97, 0x380, RZ, 0xc0, !PT ;  /* 0x0000038061607812 */ /* 0x000fe200078ec0ff */
[----:B------:R-:W2:Y:S01]  /*32300*/  LDL.128 R4, [R1+0x2a0] ;  /* 0x0002a00001047983 */ /* 0x000ea20000100c00 */
[----:B------:R-:W-:Y:S02]  /*32310*/  IADD3 R25, P6, R158, 0x2020, RZ ;  /* 0x000020209e197810 */ /* 0x000fe40007fde0ff */
[----:B------:R-:W-:Y:S01]  /*32320*/  LOP3.LUT R26, R27, 0x380, RZ, 0xc0, !PT ;  /* 0x000003801b1a7812 */ /* 0x000fe200078ec0ff */
[----:B------:R-:W2:Y:S01]  /*32330*/  LDL.128 R36, [R1+0x310] ;  /* 0x0003100001247983 */ /* 0x000ea20000100c00 */
[----:B------:R-:W-:-:S02]  /*32340*/  SHF.R.U64 R8, R8, 0x3, RZ ;  /* 0x0000000308087819 */ /* 0x000fc400000012ff */
[----:B------:R-:W-:Y:S01]  /*32350*/  IADD3 R123, P5, R158, 0x2040, RZ ;  /* 0x000020409e7b7810 */ /* 0x000fe20007fbe0ff */
[----:B------:R-:W2:Y:S01]  /*32360*/  LDL.128 R48, [R1+0x340] ;  /* 0x0003400001307983 */ /* 0x000ea20000100c00 */
[----:B------:R-:W-:Y:S02]  /*32370*/  LOP3.LUT R120, R121, 0x380, RZ, 0xc0, !PT ;  /* 0x0000038079787812 */ /* 0x000fe400078ec0ff */
[----:B------:R-:W-:Y:S01]  /*32380*/  SHF.R.U64 R96, R96, 0x3, RZ ;  /* 0x0000000360607819 */ /* 0x000fe200000012ff */
[----:B------:R-:W2:Y:S01]  /*32390*/  LDL.128 R68, [R1+0x390] ;  /* 0x0003900001447983 */ /* 0x000ea20000100c00 */
[----:B------:R-:W-:Y:S02]  /*323a0*/  LOP3.LUT R24, R25, 0x380, RZ, 0xc0, !PT ;  /* 0x0000038019187812 */ /* 0x000fe400078ec0ff */
[----:B------:R-:W-:Y:S01]  /*323b0*/  SHF.R.U64 R26, R26, 0x3, RZ ;  /* 0x000000031a1a7819 */ /* 0x000fe200000012ff */
[----:B------:R-:W2:Y:S01]  /*323c0*/  LDL.128 R76, [R1+0x3b0] ;  /* 0x0003b000014c7983 */ /* 0x000ea20000100c00 */
[----:B------:R-:W-:Y:S01]  /*323d0*/  LOP3.LUT R8, R8, R9, RZ, 0x3c, !PT ;  /* 0x0000000908087212 */ /* 0x000fe200078e3cff */
[----:B------:R-:W-:Y:S01]  /*323e0*/  IMAD.X R9, RZ, RZ, R159, P1 ;  /* 0x000000ffff097224 */ /* 0x000fe200008e069f */
[----:B------:R-:W-:Y:S01]  /*323f0*/  LOP3.LUT R122, R123, 0x380, RZ, 0xc0, !PT ;  /* 0x000003807b7a7812 */ /* 0x000fe200078ec0ff */
[----:B------:R-:W2:Y:S01]  /*32400*/  LDL.128 R72, [R1+0x3a0] ;  /* 0x0003a00001487983 */ /* 0x000ea20000100c00 */
[----:B------:R-:W-:-:S02]  /*32410*/  SHF.R.U64 R120, R120, 0x3, RZ ;  /* 0x0000000378787819 */ /* 0x000fc400000012ff */
[C---:B------:R-:W-:Y:S01]  /*32420*/  IADD3 R19, P2, R158.reuse, 0x2060, RZ ;  /* 0x000020609e137810 */ /* 0x040fe20007f5e0ff */
[----:B------:R-:W2:Y:S01]  /*32430*/  LDL.128 R104, [R1+0x410] ;  /* 0x0004100001687983 */ /* 0x000ea20000100c00 */
[----:B------:R-:W-:Y:S02]  /*32440*/  IADD3 R15, P1, R158, 0x4000, RZ ;  /* 0x000040009e0f7810 */ /* 0x000fe40007f3e0ff */
[----:B------:R-:W-:Y:S01]  /*32450*/  LOP3.LUT R96, R96, R97, RZ, 0x3c, !PT ;  /* 0x0000006160607212 */ /* 0x000fe200078e3cff */
[--C-:B------:R-:W-:Y:S01]  /*32460*/  IMAD.X R97, RZ, RZ, R159.reuse, P0 ;  /* 0x000000ffff617224 */ /* 0x100fe200000e069f */
[----:B------:R-:W-:Y:S01]  /*32470*/  SHF.R.U64 R24, R24, 0x3, RZ ;  /* 0x0000000318187819 */ /* 0x000fe200000012ff */
[----:B------:R-:W2:Y:S01]  /*32480*/  LDL.128 R100, [R1+0x400] ;  /* 0x0004000001647983 */ /* 0x000ea20000100c00 */
[----:B------:R-:W-:Y:S01]  /*32490*/  LOP3.LUT R26, R26, R27, RZ, 0x3c, !PT ;  /* 0x0000001b1a1a7212 */ /* 0x000fe200078e3cff */
[--C-:B------:R-:W-:Y:S01]  /*324a0*/  IMAD.X R27, RZ, RZ, R159.reuse, P4 ;  /* 0x000000ffff1b7224 */ /* 0x100fe200020e069f */
[----:B------:R-:W-:Y:S01]  /*324b0*/  SHF.R.U64 R122, R122, 0x3, RZ ;  /* 0x000000037a7a7819 */ /* 0x000fe200000012ff */
[----:B------:R-:W2:Y:S01]  /*324c0*/  LDL.128 R108, [R1+0x420] ;  /* 0x00042000016c7983 */ /* 0x000ea20000100c00 */
[----:B------:R-:W-:Y:S01]  /*324d0*/  LOP3.LUT R120, R120, R121, RZ, 0x3c, !PT ;  /* 0x0000007978787212 */ /* 0x000fe200078e3cff */
[----:B------:R-:W-:Y:S01]  /*324e0*/  IMAD.X R121, RZ, RZ, R159, P3 ;  /* 0x000000ffff797224 */ /* 0x000fe200018e069f */
[----:B------:R-:W-:-:S02]  /*324f0*/  IADD3 R21, P0, R158, 0x4020, RZ ;  /* 0x000040209e157810 */ /* 0x000fc40007f1e0ff */
[----:B------:R-:W-:Y:S02]  /*32500*/  LOP3.LUT R18, R19, 0x380, RZ, 0xc0, !PT ;  /* 0x0000038013127812 */ /* 0x000fe400078ec0ff */
[----:B------:R-:W-:Y:S02]  /*32510*/  IADD3 R13, P4, R158, 0x4040, RZ ;  /* 0x000040409e0d7810 */ /* 0x000fe40007f9e0ff */
[----:B------:R-:W-:Y:S02]  /*32520*/  LOP3.LUT R14, R15, 0x380, RZ, 0xc0, !PT ;  /* 0x000003800f0e7812 */ /* 0x000fe400078ec0ff */
[----:B------:R-:W-:Y:S01]  /*32530*/  LOP3.LUT R24, R24, R25, RZ, 0x3c, !PT ;  /* 0x0000001918187212 */ /* 0x000fe200078e3cff */
[--C-:B------:R-:W-:Y:S01]  /*32540*/  IMAD.X R25, RZ, RZ, R159.reuse, P6 ;  /* 0x000000ffff197224 */ /* 0x100fe200030e069f */
[----:B------:R-:W-:Y:S02]  /*32550*/  IADD3 R11, P3, R158, 0x4060, RZ ;  /* 0x000040609e0b7810 */ /* 0x000fe40007f7e0ff */
[----:B------:R-:W-:Y:S01]  /*32560*/  LOP3.LUT R122, R122, R123, RZ, 0x3c, !PT ;  /* 0x0000007b7a7a7212 */ /* 0x000fe200078e3cff */
[----:B------:R-:W-:Y:S01]  /*32570*/  IMAD.X R123, RZ, RZ, R159, P5 ;  /* 0x000000ffff7b7224 */ /* 0x000fe200028e069f */
[----:B------:R-:W-:-:S02]  /*32580*/  LOP3.LUT R20, R21, 0x380, RZ, 0xc0, !PT ;  /* 0x0000038015147812 */ /* 0x000fc400078ec0ff */
[C---:B---3--:R-:W-:Y:S02]  /*32590*/  LOP3.LUT R29, R158.reuse, 0x380, RZ, 0xc0, !PT ;  /* 0x000003809e1d7812 */ /* 0x048fe400078ec0ff */
[----:B------:R-:W-:Y:S02]  /*325a0*/  IADD3 R33, P6, R158, 0x6000, RZ ;  /* 0x000060009e217810 */ /* 0x000fe40007fde0ff */
[----:B------:R-:W-:Y:S02]  /*325b0*/  SHF.R.U64 R18, R18, 0x3, RZ ;  /* 0x0000000312127819 */ /* 0x000fe400000012ff */
[----:B------:R-:W-:Y:S02]  /*325c0*/  LOP3.LUT R12, R13, 0x380, RZ, 0xc0, !PT ;  /* 0x000003800d0c7812 */ /* 0x000fe400078ec0ff */
[----:B------:R-:W-:Y:S02]  /*325d0*/  SHF.R.U64 R14, R14, 0x3, RZ ;  /* 0x000000030e0e7819 */ /* 0x000fe400000012ff */
[----:B------:R-:W-:-:S02]  /*325e0*/  IADD3 R41, P5, R158, 0x6020, RZ ;  /* 0x000060209e297810 */ /* 0x000fc40007fbe0ff */
[----:B------:R-:W-:Y:S02]  /*325f0*/  LOP3.LUT R10, R11, 0x380, RZ, 0xc0, !PT ;  /* 0x000003800b0a7812 */ /* 0x000fe400078ec0ff */
[----:B------:R-:W-:Y:S02]  /*32600*/  SHF.R.U64 R20, R20, 0x3, RZ ;  /* 0x0000000314147819 */ /* 0x000fe400000012ff */
[----:B------:R-:W-:Y:S02]  /*32610*/  SHF.R.U64 R29, R29, 0x3, RZ ;  /* 0x000000031d1d7819 */ /* 0x000fe400000012ff */
[----:B-----5:R-:W-:Y:S02]  /*32620*/  LOP3.LUT R32, R33, 0x380, RZ, 0xc0, !PT ;  /* 0x0000038021207812 */ /* 0x020fe400078ec0ff */
[----:B------:R-:W-:Y:S01]  /*32630*/  LOP3.LUT R18, R18, R19, RZ, 0x3c, !PT ;  /* 0x0000001312127212 */ /* 0x000fe200078e3cff */
[----:B------:R-:W-:Y:S01]  /*32640*/  IMAD.X R19, RZ, RZ, R159, P2 ;  /* 0x000000ffff137224 */ /* 0x000fe200010e069f */
[----:B------:R-:W-:-:S02]  /*32650*/  SHF.R.U64 R12, R12, 0x3, RZ ;  /* 0x000000030c0c7819 */ /* 0x000fc400000012ff */
[----:B------:R-:W-:Y:S01]  /*32660*/  LOP3.LUT R14, R14, R15, RZ, 0x3c, !PT ;  /* 0x0000000f0e0e7212 */ /* 0x000fe200078e3cff */
[--C-:B------:R-:W-:Y:S01]  /*32670*/  IMAD.X R15, RZ, RZ, R159.reuse, P1 ;  /* 0x000000ffff0f7224 */ /* 0x100fe200008e069f */
[----:B------:R-:W-:Y:S02]  /*32680*/  LOP3.LUT R40, R41, 0x380, RZ, 0xc0, !PT ;  /* 0x0000038029287812 */ /* 0x000fe400078ec0ff */
[----:B------:R-:W-:Y:S02]  /*32690*/  SHF.R.U64 R10, R10, 0x3, RZ ;  /* 0x000000030a0a7819 */ /* 0x000fe400000012ff */
[C---:B------:R-:W-:Y:S02]  /*326a0*/  IADD3 R93, P2, R158.reuse, 0x6040, RZ ;  /* 0x000060409e5d7810 */ /* 0x040fe40007f5e0ff */
[----:B------:R-:W-:Y:S02]  /*326b0*/  IADD3 R95, P1, R158, 0x6060, RZ ;  /* 0x000060609e5f7810 */ /* 0x000fe40007f3e0ff */
[----:B------:R-:W-:Y:S01]  /*326c0*/  LOP3.LUT R20, R20, R21, RZ, 0x3c, !PT ;  /* 0x0000001514147212 */ /* 0x000fe200078e3cff */
[--C-:B------:R-:W-:Y:S01]  /*326d0*/  IMAD.X R21, RZ, RZ, R159.reuse, P0 ;  /* 0x000000ffff157224 */ /* 0x100fe200000e069f */
[----:B------:R-:W-:Y:S01]  /*326e0*/  LOP3.LUT R28, R29, R158, RZ, 0x3c, !PT ;  /* 0x0000009e1d1c7212 */ /* 0x000fe200078e3cff */
[----:B------:R-:W-:Y:S01]  /*326f0*/  IMAD.MOV.U32 R29, RZ, RZ, R159 ;  /* 0x000000ffff1d7224 */ /* 0x000fe200078e009f */
[----:B------:R-:W-:-:S02]  /*32700*/  SHF.R.U64 R32, R32, 0x3, RZ ;  /* 0x0000000320207819 */ /* 0x000fc400000012ff */
[----:B------:R-:W-:Y:S01]  /*32710*/  LOP3.LUT R12, R12, R13, RZ, 0x3c, !PT ;  /* 0x0000000d0c0c7212 */ /* 0x000fe200078e3cff */
[--C-:B------:R-:W-:Y:S01]  /*32720*/  IMAD.X R13, RZ, RZ, R159.reuse, P4 ;  /* 0x000000ffff0d7224 */ /* 0x100fe200020e069f */
[----:B------:R-:W-:Y:S02]  /*32730*/  SHF.R.U64 R40, R40, 0x3, RZ ;  /* 0x0000000328287819 */ /* 0x000fe400000012ff */
[----:B------:R-:W-:Y:S01]  /*32740*/  LOP3.LUT R10, R10, R11, RZ, 0x3c, !PT ;  /* 0x0000000b0a0a7212 */ /* 0x000fe200078e3cff */
[--C-:B------:R-:W-:Y:S01]  /*32750*/  IMAD.X R11, RZ, RZ, R159.reuse, P3 ;  /* 0x000000ffff0b7224 */ /* 0x100fe200018e069f */
[----:B------:R-:W-:Y:S02]  /*32760*/  LOP3.LUT R92, R93, 0x380, RZ, 0xc0, !PT ;  /* 0x000003805d5c7812 */ /* 0x000fe400078ec0ff */
[----:B------:R-:W-:Y:S02]  /*32770*/  LOP3.LUT R94, R95, 0x380, RZ, 0xc0, !PT ;  /* 0x000003805f5e7812 */ /* 0x000fe400078ec0ff */
[----:B------:R-:W-:Y:S01]  /*32780*/  LOP3.LUT R32, R32, R33, RZ, 0x3c, !PT ;  /* 0x0000002120207212 */ /* 0x000fe200078e3cff */
[--C-:B------:R-:W-:Y:S01]  /*32790*/  IMAD.X R33, RZ, RZ, R159.reuse, P6 ;  /* 0x000000ffff217224 */ /* 0x100fe200030e069f */
[----:B------:R-:W-:Y:S01]  /*327a0*/  LOP3.LUT R40, R40, R41, RZ, 0x3c, !PT ;  /* 0x0000002928287212 */ /* 0x000fe200078e3cff */
[----:B------:R-:W-:Y:S01]  /*327b0*/  IMAD.X R41, RZ, RZ, R159, P5 ;  /* 0x000000ffff297224 */ /* 0x000fe200028e069f */
[----:B------:R-:W-:-:S02]  /*327c0*/  MOV R122, R122 ;  /* 0x0000007a007a7202 */ /* 0x000fc40000000f00 */
[----:B------:R-:W-:Y:S02]  /*327d0*/  MOV R65, R28 ;  /* 0x0000001c00417202 */ /* 0x000fe40000000f00 */
[----:B------:R-:W-:Y:S01]  /*327e0*/  MOV R123, R18 ;  /* 0x00000012007b7202 */ /* 0x000fe20000000f00 */
[----:B------:R-:W3:Y:S01]  /*327f0*/  LDL.128 R28, [R1+0x2f0] ;  /* 0x0002f000011c7983 */ /* 0x000ee20000100c00 */
[----:B------:R-:W-:Y:S02]  /*32800*/  MOV R20, R20 ;  /* 0x0000001400147202 */ /* 0x000fe40000000f00 */
[----:B------:R-:W-:Y:S02]  /*32810*/  SHF.R.U64 R92, R92, 0x3, RZ ;  /* 0x000000035c5c7819 */ /* 0x000fe400000012ff */
[----:B------:R-:W-:Y:S02]  /*32820*/  SHF.R.U64 R94, R94, 0x3, RZ ;  /* 0x000000035e5e7819 */ /* 0x000fe400000012ff */
[----:B------:R-:W-:-:S02]  /*32830*/  MOV R64, R8 ;  /* 0x0000000800407202 */ /* 0x000fc40000000f00 */
[----:B------:R-:W-:Y:S02]  /*32840*/  MOV R19, R14 ;  /* 0x0000000e00137202 */ /* 0x000fe40000000f00 */
[----:B------:R-:W-:Y:S02]  /*32850*/  MOV R21, R12 ;  /* 0x0000000c00157202 */ /* 0x000fe40000000f00 */
[----:B------:R-:W-:Y:S01]  /*32860*/  MOV R120, R120 ;  /* 0x0000007800787202 */ /* 0x000fe20000000f00 */
[----:B------:R-:W3:Y:S01]  /*32870*/  LDL.128 R12, [R1+0x2d0] ;  /* 0x0002d000010c7983 */ /* 0x000ee20000100c00 */
[----:B------:R-:W-:Y:S02]  /*32880*/  MOV R0, R10 ;  /* 0x0000000a00007202 */ /* 0x000fe40000000f00 */
[----:B-1----:R-:W-:Y:S01]  /*32890*/  MOV R88, R26 ;  /* 0x0000001a00587202 */ /* 0x002fe20000000f00 */
[----:B------:R-:W3:Y:S01]  /*328a0*/  LDL.128 R8, [R1+0x2c0] ;  /* 0x0002c00001087983 */ /* 0x000ee20000100c00 */
[----:B------:R-:W-:-:S02]  /*328b0*/  MOV R121, R24 ;  /* 0x0000001800797202 */ /* 0x000fc40000000f00 */
[----:B------:R-:W-:Y:S01]  /*328c0*/  MOV R96, R96 ;  /* 0x0000006000607202 */ /* 0x000fe20000000f00 */
[----:B------:R-:W3:Y:S01]  /*328d0*/  LDL.128 R24, [R1+0x2e0] ;  /* 0x0002e00001187983 */ /* 0x000ee20000100c00 */
[----:B------:R-:W-:Y:S02]  /*328e0*/  MOV R3, R32 ;  /* 0x0000002000037202 */ /* 0x000fe40000000f00 */
[----:B------:R-:W-:Y:S01]  /*328f0*/  LOP3.LUT R92, R92, R93, RZ, 0x3c, !PT ;  /* 0x0000005d5c5c7212 */ /* 0x000fe200078e3cff */
[----:B------:R-:W3:Y:S01]  /*32900*/  LDL.128 R32, [R1+0x300] ;  /* 0x0003000001207983 */ /* 0x000ee20000100c00 */
[----:B------:R-:W-:Y:S01]  /*32910*/  LOP3.LUT R94, R94, R95, RZ, 0x3c, !PT ;  /* 0x0000005f5e5e7212 */ /* 0x000fe200078e3cff */
[--C-:B------:R-:W-:Y:S01]  /*32920*/  IMAD.X R93, RZ, RZ, R159.reuse, P2 ;  /* 0x000000ffff5d7224 */ /* 0x100fe200010e069f */
[----:B------:R-:W-:Y:S01]  /*32930*/  MOV R18, R40 ;  /* 0x0000002800127202 */ /* 0x000fe20000000f00 */
[----:B------:R-:W-:Y:S01]  /*32940*/  IMAD.X R95, RZ, RZ, R159, P1 ;  /* 0x000000ffff5f7224 */ /* 0x000fe200008e069f */
[----:B------:R-:W3:Y:S02]  /*32950*/  LDL.128 R40, [R1+0x320] ;  /* 0x0003200001287983 */ /* 0x000ee40000100c00 */
[----:B------:R-:W-:-:S02]  /*32960*/  MOV R124, R92 ;  /* 0x0000005c007c7202 */ /* 0x000fc40000000f00 */
[----:B------:R-:W-:Y:S02]  /*32970*/  MOV R125, R94 ;  /* 0x0000005e007d7202 */ /* 0x000fe40000000f00 */
[----:B------:R-:W3:Y:S01]  /*32980*/  LDL.128 R92, [R1+0x3e0] ;  /* 0x0003e000015c7983 */ /* 0x000ee20000100c00 */
[----:B----4-:R-:W-:Y:S02]  /*32990*/  F2FP.BF16.F32.PACK_AB R56, R57, R56 ;  /* 0x000000383938723e */ /* 0x010fe400000010ff */
[----:B------:R-:W-:Y:S02]  /*329a0*/  F2FP.BF16.F32.PACK_AB R57, R59, R58 ;  /* 0x0000003a3b39723e */ /* 0x000fe400000010ff */
[----:B------:R-:W-:Y:S02]  /*329b0*/  F2FP.BF16.F32.PACK_AB R60, R61, R60 ;  /* 0x0000003c3d3c723e */ /* 0x000fe400000010ff */
[----:B------:R-:W-:Y:S02]  /*329c0*/  F2FP.BF16.F32.PACK_AB R61, R63, R62 ;  /* 0x0000003e3f3d723e */ /* 0x000fe400000010ff */
[----:B--2---:R-:W-:-:S02]  /*329d0*/  F2FP.BF16.F32.PACK_AB R58, R45, R44 ;  /* 0x0000002c2d3a723e */ /* 0x004fc400000010ff */
[----:B------:R-:W-:Y:S01]  /*329e0*/  F2FP.BF16.F32.PACK_AB R59, R47, R46 ;  /* 0x0000002e2f3b723e */ /* 0x000fe200000010ff */
[----:B------:R-:W-:Y:S01]  /*329f0*/  BAR.SYNC.DEFER_BLOCKING 0x1, 0x100 ;  /* 0x0044000000007b1d */ /* 0x000fe20000010000 */
[----:B------:R-:W-:Y:S02]  /*32a00*/  F2FP.BF16.F32.PACK_AB R62, R53, R52 ;  /* 0x00000034353e723e */ /* 0x000fe400000010ff */
[----:B------:R-:W-:Y:S02]  /*32a10*/  F2FP.BF16.F32.PACK_AB R63, R55, R54 ;  /* 0x00000036373f723e */ /* 0x000fe400000010ff */
[----:B------:R-:W-:Y:S02]  /*32a20*/  F2FP.BF16.F32.PACK_AB R84, R85, R84 ;  /* 0x000000545554723e */ /* 0x000fe400000010ff */
[----:B------:R-:W-:Y:S01]  /*32a30*/  F2FP.BF16.F32.PACK_AB R85, R87, R86 ;  /* 0x000000565755723e */ /* 0x000fe200000010ff */
[----:B------:R-:W2:Y:S01]  /*32a40*/  LDL.128 R44, [R1+0x330] ;  /* 0x00033000012c7983 */ /* 0x000ea20000100c00 */
[----:B------:R-:W-:-:S02]  /*32a50*/  F2FP.BF16.F32.PACK_AB R86, R81, R80 ;  /* 0x000000505156723e */ /* 0x000fc400000010ff */
[----:B------:R-:W-:Y:S01]  /*32a60*/  F2FP.BF16.F32.PACK_AB R87, R83, R82 ;  /* 0x000000525357723e */ /* 0x000fe200000010ff */
[----:B------:R-:W4:Y:S04]  /*32a70*/  LDL.128 R52, [R1+0x350] ;  /* 0x0003500001347983 */ /* 0x000f280000100c00 */
[----:B------:R-:W4:Y:S04]  /*32a80*/  LDL.128 R80, [R1+0x3c0] ;  /* 0x0003c00001507983 */ /* 0x000f280000100c00 */
[----:B------:R1:W-:Y:S04]  /*32a90*/  STSM.16.M88.4 [R65], R56 ;  /* 0x0000003841007844 */ /* 0x0003e80000000200 */
[----:B------:R0:W-:Y:S04]  /*32aa0*/  STSM.16.M88.4 [R64], R60 ;  /* 0x0000003c40007844 */ /* 0x0001e80000000200 */
[----:B------:R0:W-:Y:S04]  /*32ab0*/  STSM.16.M88.4 [R96], R84 ;  /* 0x0000005460007844 */ /* 0x0001e80000000200 */
[----:B-1----:R-:W4:Y:S04]  /*32ac0*/  LDL.128 R56, [R1+0x360] ;  /* 0x0003600001387983 */ /* 0x002f280000100c00 */
[----:B0-----:R-:W4:Y:S04]  /*32ad0*/  LDL.128 R60, [R1+0x370] ;  /* 0x00037000013c7983 */ /* 0x001f280000100c00 */
[----:B------:R-:W4:Y:S04]  /*32ae0*/  LDL.128 R64, [R1+0x380] ;  /* 0x0003800001407983 */ /* 0x000f280000100c00 */
[----:B------:R-:W4:Y:S04]  /*32af0*/  LDL.128 R84, [R1+0x3d0] ;  /* 0x0003d00001547983 */ /* 0x000f280000100c00 */
[----:B------:R-:W4:Y:S01]  /*32b00*/  LDL.128 R96, [R1+0x3f0] ;  /* 0x0003f00001607983 */ /* 0x000f220000100c00 */
[----:B------:R-:W-:-:S02]  /*32b10*/  ISETP.NE.U32.AND P0, PT, RZ, UR4, PT ;  /* 0x00000004ff007c0c */ /* 0x000fc4000bf05070 */
[----:B------:R-:W-:Y:S02]  /*32b20*/  F2FP.BF16.F32.PACK_AB R112, R113, R112 ;  /* 0x000000707170723e */ /* 0x000fe400000010ff */
[----:B------:R-:W-:Y:S02]  /*32b30*/  F2FP.BF16.F32.PACK_AB R113, R115, R114 ;  /* 0x000000727371723e */ /* 0x000fe400000010ff */
[----:B------:R-:W-:Y:S02]  /*32b40*/  F2FP.BF16.F32.PACK_AB R116, R117, R116 ;  /* 0x000000747574723e */ /* 0x000fe400000010ff */
[----:B------:R-:W-:Y:S02]  /*32b50*/  F2FP.BF16.F32.PACK_AB R114, R5, R4 ;  /* 0x000000040572723e */ /* 0x000fe400000010ff */
[----:B------:R-:W-:Y:S01]  /*32b60*/  F2FP.BF16.F32.PACK_AB R115, R7, R6 ;  /* 0x000000060773723e */ /* 0x000fe200000010ff */
[----:B------:R-:W0:Y:S01]  /*32b70*/  LDC.64 R4, c[0x0][0xd00] ;  /* 0x00034000ff047b82 */ /* 0x000e220000000a00 */
[----:B------:R-:W-:-:S02]  /*32b80*/  F2FP.BF16.F32.PACK_AB R117, R119, R118 ;  /* 0x000000767775723e */ /* 0x000fc400000010ff */
[----:B------:R-:W-:Y:S02]  /*32b90*/  ISETP.NE.AND.EX P0, PT, RZ, UR5, PT, P0 ;  /* 0x00000005ff007c0c */ /* 0x000fe4000bf05300 */
[----:B------:R-:W-:Y:S02]  /*32ba0*/  F2FP.BF16.F32.PACK_AB R36, R37, R36 ;  /* 0x000000242524723e */ /* 0x000fe400000010ff */
[----:B------:R-:W-:Y:S01]  /*32bb0*/  F2FP.BF16.F32.PACK_AB R37, R39, R38 ;  /* 0x000000262725723e */ /* 0x000fe200000010ff */
[----:B------:R-:W-:Y:S01]  /*32bc0*/  STSM.16.M88.4 [R88], R112 ;  /* 0x0000007058007844 */ /* 0x000fe20000000200 */
[----:B------:R-:W-:Y:S01]  /*32bd0*/  F2FP.BF16.F32.PACK_AB R68, R69, R68 ;  /* 0x000000444544723e */ /* 0x000fe200000010ff */
[----:B------:R-:W1:Y:S01]  /*32be0*/  LDC.64 R6, c[0x0][0xd00] ;  /* 0x00034000ff067b82 */ /* 0x000e620000000a00 */
        /* <DEDUP_REMOVED lines=9> */
[----:B0-----:R-:W-:-:S04]  /*32c80*/  ISETP.NE.U32.AND P1, PT, R4, RZ, PT ;  /* 0x000000ff0400720c */ /* 0x001fc80003f25070 */
[----:B------:R-:W-:Y:S02]  /*32c90*/  ISETP.NE.AND.EX P1, PT, R5, RZ, PT, P1 ;  /* 0x000000ff0500720c */ /* 0x000fe40003f25310 */
[----:B---3--:R-:W-:Y:S02]  /*32ca0*/  F2FP.BF16.F32.PACK_AB R28, R29, R28 ;  /* 0x0000001c1d1c723e */ /* 0x008fe400000010ff */
[----:B------:R-:W-:Y:S02]  /*32cb0*/  F2FP.BF16.F32.PACK_AB R29, R31, R30 ;  /* 0x0000001e1f1d723e */ /* 0x000fe400000010ff */
[----:B------:R-:W-:Y:S02]  /*32cc0*/  F2FP.BF16.F32.PACK_AB R12, R13, R12 ;  /* 0x0000000c0d0c723e */ /* 0x000fe400000010ff */
[----:B------:R-:W-:Y:S02]  /*32cd0*/  F2FP.BF16.F32.PACK_AB R13, R15, R14 ;  /* 0x0000000e0f0d723e */ /* 0x000fe400000010ff */
[----:B------:R-:W-:-:S02]  /*32ce0*/  F2FP.BF16.F32.PACK_AB R118, R9, R8 ;  /* 0x000000080976723e */ /* 0x000fc400000010ff */
[----:B------:R-:W-:Y:S01]  /*32cf0*/  F2FP.BF16.F32.PACK_AB R119, R11, R10 ;  /* 0x0000000a0b77723e */ /* 0x000fe200000010ff */
[----:B------:R-:W0:Y:S01]  /*32d00*/  @P0 LDC.64 R8, c[0x0][0xd08] ;  /* 0x00034200ff080b82 */ /* 0x000e220000000a00 */
[----:B------:R-:W-:Y:S02]  /*32d10*/  F2FP.BF16.F32.PACK_AB R14, R25, R24 ;  /* 0x00000018190e723e */ /* 0x000fe400000010ff */
[----:B------:R-:W-:Y:S02]  /*32d20*/  F2FP.BF16.F32.PACK_AB R15, R27, R26 ;  /* 0x0000001a1b0f723e */ /* 0x000fe400000010ff */
[----:B------:R-:W-:Y:S02]  /*32d30*/  F2FP.BF16.F32.PACK_AB R30, R33, R32 ;  /* 0x00000020211e723e */ /* 0x000fe400000010ff */
[----:B------:R-:W-:Y:S01]  /*32d40*/  F2FP.BF16.F32.PACK_AB R31, R35, R34 ;  /* 0x00000022231f723e */ /* 0x000fe200000010ff */
[----:B------:R-:W-:Y:S01]  /*32d50*/  STSM.16.M88.4 [R120], R116 ;  /* 0x0000007478007844 */ /* 0x000fe20000000200 */
[----:B------:R-:W-:-:S02]  /*32d60*/  F2FP.BF16.F32.PACK_AB R38, R41, R40 ;  /* 0x000000282926723e */ /* 0x000fc400000010ff */
[----:B------:R-:W-:Y:S01]  /*32d70*/  F2FP.BF16.F32.PACK_AB R39, R43, R42 ;  /* 0x0000002a2b27723e */ /* 0x000fe200000010ff */
[----:B------:R-:W-:Y:S04]  /*32d80*/  STSM.16.M88.4 [R121], R12 ;  /* 0x0000000c79007844 */ /* 0x000fe80000000200 */
[----:B------:R-:W-:Y:S04]  /*32d90*/  STSM.16.M88.4 [R122], R28 ;  /* 0x0000001c7a007844 */ /* 0x000fe80000000200 */
[----:B------:R-:W-:Y:S01]  /*32da0*/  STSM.16.M88.4 [R123], R36 ;  /* 0x000000247b007844 */ /* 0x000fe20000000200 */
[----:B------:R-:W-:Y:S01]  /*32db0*/  ULDC UR4, c[0x0][0xb88] ;  /* 0x0002e20000047ab9 */ /* 0x000fe20000000800 */
[----:B-1----:R-:W-:-:S04]  /*32dc0*/  IMAD.WIDE R6, R193, 0x4, R6 ;  /* 0x00000004c1067825 */ /* 0x002fc800078e0206 */
[----:B0-----:R-:W-:Y:S01]  /*32dd0*/  @P0 IMAD.WIDE R8, R193, 0x4, R8 ;  /* 0x00000004c1080825 */ /* 0x001fe200078e0208 */
[----:B--2---:R-:W-:Y:S02]  /*32de0*/  F2FP.BF16.F32.PACK_AB R44, R45, R44 ;  /* 0x0000002c2d2c723e */ /* 0x004fe400000010ff */
[----:B------:R-:W-:Y:S02]  /*32df0*/  F2FP.BF16.F32.PACK_AB R45, R47, R46 ;  /* 0x0000002e2f2d723e */ /* 0x000fe400000010ff */
[----:B----4-:R-:W-:Y:S02]  /*32e00*/  F2FP.BF16.F32.PACK_AB R52, R53, R52 ;  /* 0x000000343534723e */ /* 0x010fe400000010ff */
[----:B------:R-:W-:Y:S02]  /*32e10*/  F2FP.BF16.F32.PACK_AB R46, R49, R48 ;  /* 0x00000030312e723e */ /* 0x000fe400000010ff */
[----:B------:R-:W-:Y:S02]  /*32e20*/  F2FP.BF16.F32.PACK_AB R47, R51, R50 ;  /* 0x00000032332f723e */ /* 0x000fe400000010ff */
[----:B------:R-:W-:-:S02]  /*32e30*/  F2FP.BF16.F32.PACK_AB R53, R55, R54 ;  /* 0x000000363735723e */ /* 0x000fc400000010ff */
[----:B------:R-:W-:Y:S01]  /*32e40*/  F2FP.BF16.F32.PACK_AB R78, R81, R80 ;  /* 0x00000050514e723e */ /* 0x000fe200000010ff */
[----:B------:R0:W-:Y:S01]  /*32e50*/  STSM.16.M88.4 [R19], R44 ;  /* 0x0000002c13007844 */ /* 0x0001e20000000200 */
        /* <DEDUP_REMOVED lines=12> */
[----:B------:R-:W-:Y:S02]  /*32f20*/  F2FP.BF16.F32.PACK_AB R87, R95, R94 ;  /* 0x0000005e5f57723e */ /* 0x000fe400000010ff */
[----:B------:R-:W-:Y:S01]  /*32f30*/  F2FP.BF16.F32.PACK_AB R97, R99, R98 ;  /* 0x000000626361723e */ /* 0x000fe200000010ff */
[----:B------:R-:W-:Y:S01]  /*32f40*/  STSM.16.M88.4 [R21], R60 ;  /* 0x0000003c15007844 */ /* 0x000fe20000000200 */
[----:B------:R-:W-:Y:S02]  /*32f50*/  F2FP.BF16.F32.PACK_AB R98, R101, R100 ;  /* 0x000000646562723e */ /* 0x000fe400000010ff */
[----:B------:R-:W-:Y:S01]  /*32f60*/  F2FP.BF16.F32.PACK_AB R99, R103, R102 ;  /* 0x000000666763723e */ /* 0x000fe200000010ff */
[----:B------:R1:W-:Y:S04]  /*32f70*/  STSM.16.M88.4 [R0], R68 ;  /* 0x0000004400007844 */ /* 0x0003e80000000200 */
[----:B------:R2:W-:Y:S04]  /*32f80*/  STSM.16.M88.4 [R3], R76 ;  /* 0x0000004c03007844 */ /* 0x0005e80000000200 */
[----:B------:R2:W-:Y:S04]  /*32f90*/  STSM.16.M88.4 [R18], R84 ;  /* 0x0000005412007844 */ /* 0x0005e80000000200 */
[----:B------:R2:W-:Y:S04]  /*32fa0*/  STSM.16.M88.4 [R124], R96 ;  /* 0x000000607c007844 */ /* 0x0005e80000000200 */
[----:B------:R2:W-:Y:S01]  /*32fb0*/  STSM.16.M88.4 [R125], R104 ;  /* 0x000000687d007844 */ /* 0x0005e20000000200 */
[----:B0-----:R-:W-:Y:S01]  /*32fc0*/  IMAD.MOV.U32 R19, RZ, RZ, RZ ;  /* 0x000000ffff137224 */ /* 0x001fe200078e00ff */
[----:B------:R-:W-:Y:S01]  /*32fd0*/  BAR.SYNC.DEFER_BLOCKING 0x1, 0x100 ;  /* 0x0044000000007b1d */ /* 0x000fe20000010000 */
[----:B-1----:R-:W-:Y:S01]  /*32fe0*/  IMAD.U32 R0, RZ, RZ, UR4 ;  /* 0x00000004ff007e24 */ /* 0x002fe2000f8e00ff */
[----:B------:R-:W-:-:S04]  /*32ff0*/  ISETP.NE.AND P2, PT, R188, RZ, PT ;  /* 0x000000ffbc00720c */ /* 0x000fc80003f45270 */
[----:B------:R-:W-:Y:S01]  /*33000*/  ULDC UR4, c[0x0][0xbd4] ;  /* 0x0002f50000047ab9 */ /* 0x000fe20000000800 */
[----:B------:R2:W5:Y:S04]  /*33010*/  @P1 LDG.E R19, desc[UR44][R6.64] ;  /* 0x0000002c06131981 */ /* 0x000568000c1e1900 */
[----:B------:R2:W5:Y:S01]  /*33020*/  @P0 LDG.E R0, desc[UR44][R8.64] ;  /* 0x0000002c08000981 */ /* 0x000562000c1e1900 */
[----:B------:R-:W-:Y:S01]  /*33030*/  SEL R188, R188, UR4, P2 ;  /* 0x00000004bcbc7c07 */ /* 0x000fe20009000000 */
[----:B------:R-:W-:Y:S06]  /*33040*/  @P0 BRA `(.L_x_6801) ;  /* 0x0000000000100947 */ /* 0x000fec0003800000 */
[----:B------:R-:W-:Y:S05]  /*33050*/  @!P1 BRA `(.L_x_6801) ;  /* 0x00000000000c9947 */ /* 0x000fea0003800000 */
[----:B--2---:R-:W2:Y:S04]  /*33060*/  LDG.E R3, desc[UR44][R6.64] ;  /* 0x0000002c06037981 */ /* 0x004ea8000c1e1900 */
[----:B-----5:R-:W2:Y:S02]  /*33070*/  LDG.E R0, desc[UR44][R6.64+0x4] ;  /* 0x0000042c06007981 */ /* 0x020ea4000c1e1900 */
[----:B--2---:R-:W-:-:S07]  /*33080*/  IMAD.IADD R0, R0, 0x1, -R3 ;  /* 0x0000000100007824 */ /* 0x004fce00078e0a03 */
.L_x_6801:
[----:B--2---:R-:W0:Y:S01]  /*33090*/  SHFL.IDX PT, R3, R237, RZ, 0x1f ;  /* 0x00001fffed037589 */ /* 0x004e2200000e0000 */
[----:B------:R-:W-:Y:S02]  /*330a0*/  ISETP.NE.U32.AND P0, PT, R4, RZ, PT ;  /* 0x000000ff0400720c */ /* 0x000fe40003f05070 */
[----:B------:R-:W-:Y:S02]  /*330b0*/  ISETP.GT.AND P3, PT, R188, 0x1, PT ;  /* 0x00000001bc00780c */ /* 0x000fe40003f64270 */
[----:B------:R-:W-:Y:S02]  /*330c0*/  ISETP.NE.AND.EX P0, PT, R5, RZ, PT, P0 ;  /* 0x000000ff0500720c */ /* 0x000fe40003f05300 */
[----:B0-----:R-:W-:Y:S02]  /*330d0*/  ISETP.NE.AND P1, PT, R3, RZ, PT ;  /* 0x000000ff0300720c */ /* 0x001fe40003f25270 */
[----:B-----5:R-:W-:-:S11]  /*330e0*/  SHF.R.S32.HI R3, RZ, 0x1f, R19 ;  /* 0x0000001fff037819 */ /* 0x020fd60000011413 */
[----:B------:R-:W-:Y:S05]  /*330f0*/  @P1 BRA `(.L_x_6802) ;  /* 0x0000000400141947 */ /* 0x000fea0003800000 */
[----:B------:R-:W2:Y:S01]  /*33100*/  LDL R6, [R1+0x4d0] ;  /* 0x0004d00001067983 */ /* 0x000ea20000100800 */
[----:B------:R-:W0:Y:S03]  /*33110*/  LDC R33, c[0x0][0xce8] ;  /* 0x00033a00ff217b82 */ /* 0x000e260000000800 */
[----:B------:R-:W3:Y:S04]  /*33120*/  LDL R7, [R1+0x4e0] ;  /* 0x0004e00001077983 */ /* 0x000ee80000100800 */
[----:B------:R-:W4:Y:S01]  /*33130*/  LDL R21, [R1+0x434] ;  /* 0x0004340001157983 */ /* 0x000f220000100800 */
[----:B------:R-:W-:Y:S02]  /*33140*/  IMAD.IADD R24, R160, 0x1, R164 ;  /* 0x00000001a0187824 */ /* 0x000fe400078e02a4 */
[----:B0-----:R-:W-:Y:S01]  /*33150*/  IMAD R37, R0, R33, RZ ;  /* 0x0000002100257224 */ /* 0x001fe200078e02ff */
[----:B------:R-:W-:Y:S01]  /*33160*/  ISETP.GT.AND P5, PT, R188, 0x1, PT ;  /* 0x00000001bc00780c */ /* 0x000fe20003fa4270 */
[----:B------:R-:W-:-:S05]  /*33170*/  IMAD.MOV.U32 R18, RZ, RZ, 0xab8 ;  /* 0x00000ab8ff127424 */ /* 0x000fca00078e00ff */
[----:B------:R-:W-:-:S04]  /*33180*/  SEL R18, R18, 0xa78, P5 ;  /* 0x00000a7812127807 */ /* 0x000fc80002800000 */
[----:B------:R-:W0:Y:S08]  /*33190*/  LDC.64 R12, c[0x0][R18+0x220] ;  /* 0x00008800120c7b82 */ /* 0x000e300000000a00 */
[----:B------:R-:W1:Y:S01]  /*331a0*/  LDC.64 R10, c[0x0][R18+0x218] ;  /* 0x00008600120a7b82 */ /* 0x000e620000000a00 */
[----:B------:R-:W-:-:S07]  /*331b0*/  ISETP.NE.AND P6, PT, R33, 0x1, PT ;  /* 0x000000012100780c */ /* 0x000fce0003fc5270 */
[----:B------:R-:W5:Y:S01]  /*331c0*/  LDC.64 R8, c[0x0][R18+0x228] ;  /* 0x00008a0012087b82 */ /* 0x000f620000000a00 */
[----:B------:R-:W-:-:S07]  /*331d0*/  ISETP.NE.U32.AND P2, PT, R4, RZ, PT ;  /* 0x000000ff0400720c */ /* 0x000fce0003f45070 */
[----:B------:R-:W0:Y:S01]  /*331e0*/  @P6 LDC R14, c[0x0][0xcec] ;  /* 0x00033b00ff0e6b82 */ /* 0x000e220000000800 */
[----:B--2---:R-:W-:-:S07]  /*331f0*/  IMAD.MOV R6, RZ, RZ, -R6 ;  /* 0x000000ffff067224 */ /* 0x004fce00078e0a06 */
[----:B------:R-:W2:Y:S01]  /*33200*/  @P6 LDC R20, c[0x0][0xcf0] ;  /* 0x00033c00ff146b82 */ /* 0x000ea20000000800 */
[----:B---3--:R-:W-:-:S04]  /*33210*/  ISETP.NE.AND P1, PT, R7, R6, PT ;  /* 0x000000060700720c */ /* 0x008fc80003f25270 */
[----:B------:R-:W-:-:S13]  /*33220*/  ISETP.GE.OR P4, PT, R24, R37, P1 ;  /* 0x000000251800720c */ /* 0x000fda0000f86670 */
[----:B------:R-:W3:Y:S01]  /*33230*/  @!P4 LDL R27, [R1+0x210] ;  /* 0x00021000011bc983 */ /* 0x000ee20000100800 */
[----:B------:R-:W5:Y:S01]  /*33240*/  LDC.64 R6, c[0x0][R18+0x210] ;  /* 0x0000840012067b82 */ /* 0x000f620000000a00 */
[----:B------:R-:W-:Y:S01]  /*33250*/  ISETP.NE.AND.EX P2, PT, R5, RZ, PT, P2 ;  /* 0x000000ff0500720c */ /* 0x000fe20003f45320 */
[----:B----4-:R-:W-:Y:S01]  /*33260*/  IMAD.IADD R35, R21, 0x1, R164 ;  /* 0x0000000115237824 */ /* 0x010fe200078e02a4 */
[----:B------:R-:W-:Y:S01]  /*33270*/  SHF.R.S32.HI R15, RZ, 0x1f, R193 ;  /* 0x0000001fff0f7819 */ /* 0x000fe200000114c1 */
[----:B------:R-:W-:Y:S01]  /*33280*/  BSSY B1, `(.L_x_6802) ;  /* 0x000002c000017945 */ /* 0x000fe20003800000 */
[----:B------:R-:W-:Y:S01]  /*33290*/  SEL R29, R193, RZ, !P2 ;  /* 0x000000ffc11d7207 */ /* 0x000fe20005000000 */
[----:B0-----:R-:W-:Y:S01]  /*332a0*/  @P6 IMAD.HI.U32 R25, R35, R14, RZ ;  /* 0x0000000e23196227 */ /* 0x001fe200078e00ff */
[----:B------:R-:W-:Y:S01]  /*332b0*/  SEL R31, R15, RZ, !P2 ;  /* 0x000000ff0f1f7207 */ /* 0x000fe20005000000 */
[----:B------:R-:W0:Y:S02]  /*332c0*/  LDC.64 R4, c[0x0][0xca8] ;  /* 0x00032a00ff047b82 */ /* 0x000e240000000a00 */
[----:B------:R-:W-:-:S02]  /*332d0*/  IMAD R13, R13, R29, RZ ;  /* 0x0000001d0d0d7224 */ /* 0x000fc400078e02ff */
[----:B------:R-:W-:-:S04]  /*332e0*/  IMAD.WIDE.U32 R14, R12, R29, RZ ;  /* 0x0000001d0c0e7225 */ /* 0x000fc800078e00ff */
[----:B------:R-:W-:Y:S02]  /*332f0*/  IMAD R31, R12, R31, R13 ;  /* 0x0000001f0c1f7224 */ /* 0x000fe400078e020d */
[-C--:B-1----:R-:W-:Y:S01]  /*33300*/  IMAD R29, R11, R166.reuse, RZ ;  /* 0x000000a60b1d7224 */ /* 0x082fe200078e02ff */
[----:B------:R-:W-:Y:S01]  /*33310*/  SEL R11, R194, RZ, P5 ;  /* 0x000000ffc20b7207 */ /* 0x000fe20002800000 */
[----:B------:R-:W-:-:S04]  /*33320*/  IMAD.WIDE.U32 R12, R10, R166, RZ ;  /* 0x000000a60a0c7225 */ /* 0x000fc800078e00ff */
[----:B------:R-:W-:Y:S01]  /*33330*/  IMAD.MOV.U32 R21, RZ, RZ, R35 ;  /* 0x000000ffff157224 */ /* 0x000fe200078e0023 */
[----:B--2---:R-:W-:Y:S01]  /*33340*/  @P6 SHF.R.U32.HI R21, RZ, R20, R25 ;  /* 0x00000014ff156219 */ /* 0x004fe20000011619 */
[----:B------:R-:W-:Y:S01]  /*33350*/  IMAD.IADD R29, R13, 0x1, R29 ;  /* 0x000000010d1d7824 */ /* 0x000fe200078e021d */
[----:B------:R-:W-:Y:S01]  /*33360*/  IADD3 R14, P2, P6, R14, R12, R19 ;  /* 0x0000000c0e0e7210 */ /* 0x000fe20007e5e013 */
[----:B------:R-:W-:Y:S02]  /*33370*/  IMAD.IADD R10, R15, 0x1, R31 ;  /* 0x000000010f0a7824 */ /* 0x000fe400078e021f */
[-C--:B-----5:R-:W-:Y:S01]  /*33380*/  IMAD R13, R9, R11.reuse, RZ ;  /* 0x0000000b090d7224 */ /* 0x0a0fe200078e02ff */
[----:B0-----:R-:W0:Y:S01]  /*33390*/  @!P5 LDC R4, c[0x0][0xc50] ;  /* 0x00031400ff04db82 */ /* 0x001e220000000800 */
[----:B------:R-:W-:Y:S01]  /*333a0*/  IMAD.WIDE.U32 R8, R8, R11, RZ ;  /* 0x0000000b08087225 */ /* 0x000fe200078e00ff */
[----:B------:R-:W-:-:S03]  /*333b0*/  IADD3.X R10, R10, R29, R3, P2, P6 ;  /* 0x0000001d0a0a7210 */ /* 0x000fc600017ec403 */
[----:B------:R-:W-:Y:S02]  /*333c0*/  IMAD.MOV R12, RZ, RZ, -R21 ;  /* 0x000000ffff0c7224 */ /* 0x000fe400078e0a15 */
[----:B------:R-:W-:Y:S01]  /*333d0*/  IMAD.IADD R13, R9, 0x1, R13 ;  /* 0x00000001090d7824 */ /* 0x000fe200078e020d */
[----:B------:R-:W1:Y:S01]  /*333e0*/  @!P5 LDC R5, c[0x0][0xc54] ;  /* 0x00031500ff05db82 */ /* 0x000e620000000800 */
[----:B------:R-:W-:Y:S01]  /*333f0*/  IADD3 R8, P2, P5, R21, R14, R8 ;  /* 0x0000000e15087210 */ /* 0x000fe20007d5e008 */
[----:B------:R-:W-:Y:S01]  /*33400*/  IMAD R11, R33, R12, R35 ;  /* 0x0000000c210b7224 */ /* 0x000fe200078e0223 */
[----:B------:R-:W-:-:S04]  /*33410*/  SHF.R.S32.HI R21, RZ, 0x1f, R21 ;  /* 0x0000001fff157819 */ /* 0x000fc80000011415 */
[----:B------:R-:W-:Y:S01]  /*33420*/  IADD3.X R9, R21, R10, R13, P2, P5 ;  /* 0x0000000a15097210 */ /* 0x000fe200017ea40d */
[-C--:B------:R-:W-:Y:S01]  /*33430*/  IMAD R7, R7, R11.reuse, RZ ;  /* 0x0000000b07077224 */ /* 0x080fe200078e02ff */
[----:B------:R-:W-:Y:S01]  /*33440*/  SHF.R.S32.HI R13, RZ, 0x1f, R11 ;  /* 0x0000001fff0d7819 */ /* 0x000fe2000001140b */
[----:B------:R-:W-:-:S04]  /*33450*/  IMAD.WIDE.U32 R8, R6, R11, R8 ;  /* 0x0000000b06087225 */ /* 0x000fc800078e0008 */
[----:B------:R-:W-:-:S04]  /*33460*/  IMAD R7, R6, R13, R7 ;  /* 0x0000000d06077224 */ /* 0x000fc800078e0207 */
[----:B------:R-:W-:Y:S01]  /*33470*/  IMAD.IADD R6, R9, 0x1, R7 ;  /* 0x0000000109067824 */ /* 0x000fe200078e0207 */
[----:B0-----:R-:W-:-:S04]  /*33480*/  LEA R9, P2, R8, R4, 0x2 ;  /* 0x0000000408097211 */ /* 0x001fc800078410ff */
[----:B-1----:R-:W-:Y:S01]  /*33490*/  LEA.HI.X R10, R8, R5, R6, 0x2, P2 ;  /* 0x00000005080a7211 */ /* 0x002fe200010f1406 */
[----:B------:R-:W-:Y:S01]  /*334a0*/  VIADD R8, R24, 0x8 ;  /* 0x0000000818087836 */ /* 0x000fe20000000000 */
[----:B------:R-:W-:Y:S04]  /*334b0*/  SHFL.IDX PT, R6, R9, RZ, 0x1c1f ;  /* 0x001c1fff09067589 */ /* 0x000fe800000e0000 */
[----:B------:R-:W3:Y:S01]  /*334c0*/  SHFL.IDX PT, R7, R10, RZ, 0x1c1f ;  /* 0x001c1fff0a077589 */ /* 0x000ee200000e0000 */
[----:B------:R-:W-:-:S03]  /*334d0*/  ISETP.GE.OR P1, PT, R8, R37, P1 ;  /* 0x000000250800720c */ /* 0x000fc60000f26670 */
[----:B------:R0:W1:Y:S04]  /*334e0*/  SHFL.IDX PT, R4, R9, 0x1, 0x1c1f ;  /* 0x003c1f0009047f89 */ /* 0x00006800000e0000 */
[----:B------:R0:W2:Y:S04]  /*334f0*/  SHFL.IDX PT, R5, R10, 0x1, 0x1c1f ;  /* 0x003c1f000a057f89 */ /* 0x0000a800000e0000 */
[----:B---3--:R0:W-:Y:S02]  /*33500*/  @!P4 ST.E desc[UR44][R6.64], R27 ;  /* 0x0000001b0600c985 */ /* 0x0081e4000c10192c */
[----:B-12---:R-:W-:Y:S05]  /*33510*/  @P1 BRA `(.L_x_6803) ;  /* 0x0000000000081947 */ /* 0x006fea0003800000 */
[----:B0-----:R-:W2:Y:S04]  /*33520*/  LDL R7, [R1+0x214] ;  /* 0x0002140001077983 */ /* 0x001ea80000100800 */
[----:B--2---:R1:W-:Y:S02]  /*33530*/  ST.E desc[UR44][R4.64], R7 ;  /* 0x0000000704007985 */ /* 0x0043e4000c10192c */
.L_x_6803:
[----:B------:R-:W-:Y:S05]  /*33540*/  BSYNC B1 ;  /* 0x0000000000017941 */ /* 0x000fea0003800000 */
.L_x_6802:
[----:B------:R-:W-:Y:S01]  /*33550*/  SEL R21, R193, RZ, !P0 ;  /* 0x000000ffc1157207 */ /* 0x000fe20004000000 */
[----:B------:R-:W-:Y:S06]  /*33560*/  @P3 BRA `(.L_x_6804) ;  /* 0x0000000c00f43947 */ /* 0x000fec0003800000 */
[----:B------:R-:W2:Y:S01]  /*33570*/  LDL R76, [R1+0x444] ;  /* 0x00044400014c7983 */ /* 0x000ea20000100800 */
[----:B-1----:R-:W-:Y:S01]  /*33580*/  IMAD R4, R228, 0x40, R190 ;  /* 0x00000040e4047824 */ /* 0x002fe200078e02be */
[----:B------:R-:W1:Y:S01]  /*33590*/  LDC R81, c[0x0][0xce8] ;  /* 0x00033a00ff517b82 */ /* 0x000e620000000800 */
[----:B------:R-:W-:Y:S01]  /*335a0*/  IMAD.MOV.U32 R5, RZ, RZ, 0x2 ;  /* 0x00000002ff057424 */ /* 0x000fe200078e00ff */
[----:B------:R-:W-:-:S03]  /*335b0*/  ULDC.64 UR4, c[0x0][0xba0] ;  /* 0x0002e80000047ab9 */ /* 0x000fc60000000a00 */
[----:B------:R-:W-:-:S03]  /*335c0*/  IMAD.WIDE R4, R4, R5, UR42 ;  /* 0x0000002a04047e25 */ /* 0x000fc6000f8e0205 */
[C---:B------:R-:W-:Y:S02]  /*335d0*/  IADD3 R41, P2, R4.reuse, 0x7000, RZ ;  /* 0x0000700004297810 */ /* 0x040fe40007f5e0ff */
[----:B------:R-:W-:Y:S02]  /*335e0*/  IADD3 R33, P0, R4, 0x5000, RZ ;  /* 0x0000500004217810 */ /* 0x000fe40007f1e0ff */
[----:B------:R-:W-:Y:S01]  /*335f0*/  LOP3.LUT R40, R41, 0x380, RZ, 0xc0, !PT ;  /* 0x0000038029287812 */ /* 0x000fe200078ec0ff */
[----:B------:R-:W-:Y:S01]  /*33600*/  IMAD R18, R3, UR4, RZ ;  /* 0x0000000403127c24 */ /* 0x000fe2000f8e02ff */
[----:B------:R-:W-:Y:S01]  /*33610*/  LOP3.LUT R32, R33, 0x380, RZ, 0xc0, !PT ;  /* 0x0000038021207812 */ /* 0x000fe200078ec0ff */
[----:B------:R-:W3:Y:S01]  /*33620*/  LDC R3, c[0x0][0xbc8] ;  /* 0x0002f200ff037b82 */ /* 0x000ee20000000800 */
[----:B------:R-:W-:Y:S02]  /*33630*/  SHF.R.U64 R40, R40, 0x3, RZ ;  /* 0x0000000328287819 */ /* 0x000fe400000012ff */
[----:B------:R-:W-:-:S02]  /*33640*/  IADD3 R37, P1, R4, 0x6000, RZ ;  /* 0x0000600004257810 */ /* 0x000fc40007f3e0ff */
[----:B------:R-:W-:Y:S01]  /*33650*/  LOP3.LUT R40, R40, R41, RZ, 0x3c, !PT ;  /* 0x0000002928287212 */ /* 0x000fe200078e3cff */
[--C-:B------:R-:W-:Y:S01]  /*33660*/  IMAD.X R41, RZ, RZ, R5.reuse, P2 ;  /* 0x000000ffff297224 */ /* 0x100fe200010e0605 */
[----:B------:R-:W-:Y:S02]  /*33670*/  IADD3 R69, P2, R4, 0xe000, RZ ;  /* 0x0000e00004457810 */ /* 0x000fe40007f5e0ff */
[----:B------:R-:W-:Y:S02]  /*33680*/  SHF.R.U64 R32, R32, 0x3, RZ ;  /* 0x0000000320207819 */ /* 0x000fe400000012ff */
[----:B------:R-:W-:Y:S01]  /*33690*/  LOP3.LUT R68, R69, 0x380, RZ, 0xc0, !PT ;  /* 0x0000038045447812 */ /* 0x000fe200078ec0ff */
[----:B------:R-:W-:Y:S01]  /*336a0*/  IMAD R77, R19, UR5, R18 ;  /* 0x00000005134d7c24 */ /* 0x000fe2000f8e0212 */
[----:B------:R-:W-:Y:S01]  /*336b0*/  LOP3.LUT R36, R37, 0x380, RZ, 0xc0, !PT ;  /* 0x0000038025247812 */ /* 0x000fe200078ec0ff */
[----:B------:R-:W5:Y:S01]  /*336c0*/  LD.E.128 R40, desc[UR44][R40.64] ;  /* 0x0000002c28287980 */ /* 0x000f62000c101d00 */
[----:B------:R-:W-:Y:S01]  /*336d0*/  SHF.R.U64 R68, R68, 0x3, RZ ;  /* 0x0000000344447819 */ /* 0x000fe200000012ff */
[----:B------:R-:W-:Y:S01]  /*336e0*/  IMAD.WIDE.U32 R18, R19, UR4, RZ ;  /* 0x0000000413127c25 */ /* 0x000fe2000f8e00ff */
[----:B------:R-:W-:Y:S01]  /*336f0*/  LOP3.LUT R32, R32, R33, RZ, 0x3c, !PT ;  /* 0x0000002120207212 */ /* 0x000fe200078e3cff */
[----:B------:R-:W-:Y:S01]  /*33700*/  ULDC.64 UR4, c[0x0][0xbe8] ;  /* 0x0002fa0000047ab9 */ /* 0x000fe20000000a00 */
[----:B------:R-:W-:Y:S01]  /*33710*/  LOP3.LUT R68, R68, R69, RZ, 0x3c, !PT ;  /* 0x0000004544447212 */ /* 0x000fe200078e3cff */
[--C-:B------:R-:W-:Y:S01]  /*33720*/  IMAD.X R69, RZ, RZ, R5.reuse, P2 ;  /* 0x000000ffff457224 */ /* 0x100fe200010e0605 */
[----:B-1----:R-:W-:Y:S01]  /*33730*/  ISETP.NE.AND P2, PT, R81, 0x1, PT ;  /* 0x000000015100780c */ /* 0x002fe20003f45270 */
[----:B------:R-:W-:Y:S01]  /*33740*/  IMAD.X R33, RZ, RZ, R5, P0 ;  /* 0x000000ffff217224 */ /* 0x000fe200000e0605 */
[----:B0-----:R-:W-:-:S02]  /*33750*/  IADD3 R9, P3, R4, 0x1000, RZ ;  /* 0x0000100004097810 */ /* 0x001fc40007f7e0ff */
[----:B------:R-:W-:Y:S01]  /*33760*/  SHF.R.U64 R36, R36, 0x3, RZ ;  /* 0x0000000324247819 */ /* 0x000fe200000012ff */
[----:B------:R-:W-:Y:S01]  /*33770*/  IMAD.IADD R19, R19, 0x1, R77 ;  /* 0x0000000113137824 */ /* 0x000fe200078e024d */
[----:B------:R-:W-:Y:S01]  /*33780*/  IADD3 R61, P0, R4, 0xc000, RZ ;  /* 0x0000c000043d7810 */ /* 0x000fe20007f1e0ff */
[----:B------:R-:W5:Y:S01]  /*33790*/  LD.E.128 R32, desc[UR44][R32.64] ;  /* 0x0000002c20207980 */ /* 0x000f62000c101d00 */
[----:B------:R-:W-:Y:S02]  /*337a0*/  LOP3.LUT R8, R9, 0x380, RZ, 0xc0, !PT ;  /* 0x0000038009087812 */ /* 0x000fe400078ec0ff */
[----:B------:R-:W-:Y:S01]  /*337b0*/  LOP3.LUT R36, R36, R37, RZ, 0x3c, !PT ;  /* 0x0000002524247212 */ /* 0x000fe200078e3cff */
[----:B------:R-:W-:Y:S01]  /*337c0*/  IMAD.X R37, RZ, RZ, R5, P1 ;  /* 0x000000ffff257224 */ /* 0x000fe200008e0605 */
[----:B------:R-:W-:Y:S01]  /*337d0*/  LOP3.LUT R60, R61, 0x380, RZ, 0xc0, !PT ;  /* 0x000003803d3c7812 */ /* 0x000fe200078ec0ff */
[----:B------:R-:W0:Y:S01]  /*337e0*/  @P2 LDC R83, c[0x0][0xcec] ;  /* 0x00033b00ff532b82 */ /* 0x000e220000000800 */
[----:B------:R-:W-:Y:S01]  /*337f0*/  IADD3 R65, P1, R4, 0xd000, RZ ;  /* 0x0000d00004417810 */ /* 0x000fe20007f3e0ff */
[----:B------:R-:W-:Y:S01]  /*33800*/  IMAD.WIDE.U32 R18, R166, UR4, R18 ;  /* 0x00000004a6127c25 */ /* 0x000fe2000f8e0012 */
[----:B------:R-:W-:Y:S01]  /*33810*/  SHF.R.U64 R8, R8, 0x3, RZ ;  /* 0x0000000308087819 */ /* 0x000fe200000012ff */
[----:B------:R-:W5:Y:S01]  /*33820*/  LD.E.128 R36, desc[UR44][R36.64] ;  /* 0x0000002c24247980 */ /* 0x000f62000c101d00 */
[----:B------:R-:W-:-:S02]  /*33830*/  SHF.R.U64 R60, R60, 0x3, RZ ;  /* 0x000000033c3c7819 */ /* 0x000fc400000012ff */
[----:B------:R-:W-:Y:S01]  /*33840*/  SHF.R.S32.HI R20, RZ, 0x1f, R21 ;  /* 0x0000001fff147819 */ /* 0x000fe20000011415 */
[----:B------:R-:W-:Y:S01]  /*33850*/  IMAD R19, R166, UR5, R19 ;  /* 0x00000005a6137c24 */ /* 0x000fe2000f8e0213 */
[----:B------:R-:W-:Y:S01]  /*33860*/  LOP3.LUT R64, R65, 0x380, RZ, 0xc0, !PT ;  /* 0x0000038041407812 */ /* 0x000fe200078ec0ff */
[----:B------:R-:W1:Y:S01]  /*33870*/  @P2 LDC R85, c[0x0][0xcf0] ;  /* 0x00033c00ff552b82 */ /* 0x000e620000000800 */
[----:B------:R-:W-:Y:S01]  /*33880*/  LOP3.LUT R8, R8, R9, RZ, 0x3c, !PT ;  /* 0x0000000908087212 */ /* 0x000fe200078e3cff */
[----:B------:R-:W-:Y:S01]  /*33890*/  ULDC.64 UR4, c[0x0][0xbf0] ;  /* 0x0002fc0000047ab9 */ /* 0x000fe20000000a00 */
[C---:B------:R-:W-:Y:S01]  /*338a0*/  IADD3 R13, P4, R4.reuse, 0x2000, RZ ;  /* 0x00002000040d7810 */ /* 0x040fe20007f9e0ff */
[--C-:B------:R-:W-:Y:S01]  /*338b0*/  IMAD.X R9, RZ, RZ, R5.reuse, P3 ;  /* 0x000000ffff097224 */ /* 0x100fe200018e0605 */
[----:B------:R-:W-:Y:S01]  /*338c0*/  IADD3 R25, P5, R4, 0x3000, RZ ;  /* 0x0000300004197810 */ /* 0x000fe20007fbe0ff */
[----:B------:R-:W-:Y:S01]  /*338d0*/  IMAD R20, R20, UR4, RZ ;  /* 0x0000000414147c24 */ /* 0x000fe2000f8e02ff */
[----:B------:R-:W-:Y:S01]  /*338e0*/  IADD3 R29, P6, R4, 0x4000, RZ ;  /* 0x00004000041d7810 */ /* 0x000fe20007fde0ff */
[----:B------:R-:W5:Y:S01]  /*338f0*/  LD.E.128 R68, desc[UR44][R68.64] ;  /* 0x0000002c44447980 */ /* 0x000f62000c101d00 */
[----:B------:R-:W-:Y:S01]  /*33900*/  LOP3.LUT R60, R60, R61, RZ, 0x3c, !PT ;  /* 0x0000003d3c3c7212 */ /* 0x000fe200078e3cff */
[----:B------:R-:W-:Y:S01]  /*33910*/  IMAD.X R61, RZ, RZ, R5, P0 ;  /* 0x000000ffff3d7224 */ /* 0x000fe200000e0605 */
[----:B------:R-:W-:-:S02]  /*33920*/  IADD3 R45, P3, R4, 0x8000, RZ ;  /* 0x00008000042d7810 */ /* 0x000fc40007f7e0ff */
[----:B------:R-:W-:Y:S02]  /*33930*/  SHF.R.U64 R64, R64, 0x3, RZ ;  /* 0x0000000340407819 */ /* 0x000fe400000012ff */
[----:B---3--:R-:W-:Y:S01]  /*33940*/  ISETP.GE.AND P0, PT, R187, R3, PT ;  /* 0x00000003bb00720c */ /* 0x008fe20003f06270 */
[----:B------:R-:W-:Y:S01]  /*33950*/  IMAD R79, R21, UR5, R20 ;  /* 0x00000005154f7c24 */ /* 0x000fe2000f8e0214 */
[----:B------:R-:W-:Y:S01]  /*33960*/  LOP3.LUT R12, R13, 0x380, RZ, 0xc0, !PT ;  /* 0x000003800d0c7812 */ /* 0x000fe200078ec0ff */
[----:B------:R-:W-:Y:S01]  /*33970*/  IMAD.WIDE.U32 R18, R21, UR4, R18 ;  /* 0x0000000415127c25 */ /* 0x000fe2000f8e0012 */
[----:B------:R-:W-:Y:S01]  /*33980*/  LOP3.LUT R24, R25, 0x380, RZ, 0xc0, !PT ;  /* 0x0000038019187812 */ /* 0x000fe200078ec0ff */
[----:B------:R-:W-:Y:S01]  /*33990*/  ULDC.64 UR4, c[0x0][0xbe0] ;  /* 0x0002f80000047ab9 */ /* 0x000fe20000000a00 */
[----:B------:R-:W-:Y:S01]  /*339a0*/  LOP3.LUT R28, R29, 0x380, RZ, 0xc0, !PT ;  /* 0x000003801d1c7812 */ /* 0x000fe200078ec0ff */
[----:B------:R-:W5:Y:S01]  /*339b0*/  LD.E.128 R60, desc[UR44][R60.64] ;  /* 0x0000002c3c3c7980 */ /* 0x000f62000c101d00 */
[----:B------:R-:W-:-:S02]  /*339c0*/  LOP3.LUT R44, R45, 0x380, RZ, 0xc0, !PT ;  /* 0x000003802d2c7812 */ /* 0x000fc400078ec0ff */
[----:B------:R-:W-:Y:S01]  /*339d0*/  LOP3.LUT R64, R64, R65, RZ, 0x3c, !PT ;  /* 0x0000004140407212 */ /* 0x000fe200078e3cff */
[----:B------:R-:W-:Y:S01]  /*339e0*/  IMAD.X R65, RZ, RZ, R5, P1 ;  /* 0x000000ffff417224 */ /* 0x000fe200008e0605 */
[----:B------:R-:W-:Y:S02]  /*339f0*/  SEL R21, RZ, 0xffffffff, P0 ;  /* 0xffffffffff157807 */ /* 0x000fe40000000000 */
[----:B------:R-:W-:Y:S02]  /*33a00*/  SHF.R.U64 R12, R12, 0x3, RZ ;  /* 0x000000030c0c7819 */ /* 0x000fe400000012ff */
[----:B------:R-:W-:Y:S02]  /*33a10*/  SHF.R.U64 R24, R24, 0x3, RZ ;  /* 0x0000000318187819 */ /* 0x000fe400000012ff */
[----:B------:R-:W-:Y:S02]  /*33a20*/  SHF.R.U64 R28, R28, 0x3, RZ ;  /* 0x000000031c1c7819 */ /* 0x000fe400000012ff */
[----:B------:R-:W-:-:S02]  /*33a30*/  ISETP.GE.AND P1, PT, R190, R3, PT ;  /* 0x00000003be00720c */ /* 0x000fc40003f26270 */
[----:B------:R-:W-:Y:S01]  /*33a40*/  SHF.R.U64 R44, R44, 0x3, RZ ;  /* 0x000000032c2c7819 */ /* 0x000fe200000012ff */
[----:B------:R-:W-:Y:S01]  /*33a50*/  IMAD.SHL.U32 R21, R21, 0x2, RZ ;  /* 0x0000000215157824 */ /* 0x000fe200078e00ff */
[----:B------:R-:W-:Y:S01]  /*33a60*/  LOP3.LUT R12, R12, R13, RZ, 0x3c, !PT ;  /* 0x0000000d0c0c7212 */ /* 0x000fe200078e3cff */
[--C-:B------:R-:W-:Y:S01]  /*33a70*/  IMAD.X R13, RZ, RZ, R5.reuse, P4 ;  /* 0x000000ffff0d7224 */ /* 0x100fe200020e0605 */
[----:B------:R-:W-:Y:S01]  /*33a80*/  LOP3.LUT R24, R24, R25, RZ, 0x3c, !PT ;  /* 0x0000001918187212 */ /* 0x000fe200078e3cff */
[--C-:B------:R-:W-:Y:S01]  /*33a90*/  IMAD.X R25, RZ, RZ, R5.reuse, P5 ;  /* 0x000000ffff197224 */ /* 0x100fe200028e0605 */
[----:B------:R-:W-:Y:S01]  /*33aa0*/  LOP3.LUT R28, R28, R29, RZ, 0x3c, !PT ;  /* 0x0000001d1c1c7212 */ /* 0x000fe200078e3cff */
[----:B------:R-:W-:Y:S01]  /*33ab0*/  IMAD.X R29, RZ, RZ, R5, P6 ;  /* 0x000000ffff1d7224 */ /* 0x000fe200030e0605 */
[----:B------:R-:W-:Y:S02]  /*33ac0*/  SEL R20, RZ, 0x1, P1 ;  /* 0x00000001ff147807 */ /* 0x000fe40000800000 */
[----:B------:R-:W-:Y:S01]  /*33ad0*/  LOP3.LUT R11, R4, 0x380, RZ, 0xc0, !PT ;  /* 0x00000380040b7812 */ /* 0x000fe200078ec0ff */
[----:B------:R-:W-:Y:S01]  /*33ae0*/  IMAD.IADD R19, R19, 0x1, R79 ;  /* 0x0000000113137824 */ /* 0x000fe200078e024f */
[----:B------:R-:W-:Y:S01]  /*33af0*/  LOP3.LUT R44, R44, R45, RZ, 0x3c, !PT ;  /* 0x0000002d2c2c7212 */ /* 0x000fe200078e3cff */
[----:B------:R-:W-:Y:S01]  /*33b00*/  IMAD.X R45, RZ, RZ, R5, P3 ;  /* 0x000000ffff2d7224 */ /* 0x000fe200018e0605 */
[----:B------:R-:W-:Y:S01]  /*33b10*/  ISETP.GE.AND P0, PT, R186, R3, PT ;  /* 0x00000003ba00720c */ /* 0x000fe20003f06270 */
[----:B------:R-:W5:Y:S01]  /*33b20*/  LD.E.128 R12, desc[UR44][R12.64] ;  /* 0x0000002c0c0c7980 */ /* 0x000f62000c101d00 */
[----:B------:R-:W-:-:S02]  /*33b30*/  IADD3 R49, P4, R4, 0x9000, RZ ;  /* 0x0000900004317810 */ /* 0x000fc40007f9e0ff */
[C---:B------:R-:W-:Y:S01]  /*33b40*/  IADD3 R53, P5, R4.reuse, 0xa000, RZ ;  /* 0x0000a00004357810 */ /* 0x040fe20007fbe0ff */
[----:B------:R-:W5:Y:S01]  /*33b50*/  LD.E.128 R24, desc[UR44][R24.64] ;  /* 0x0000002c18187980 */ /* 0x000f62000c101d00 */
[C---:B------:R-:W-:Y:S02]  /*33b60*/  IADD3 R57, P6, R4.reuse, 0xb000, RZ ;  /* 0x0000b00004397810 */ /* 0x040fe40007fde0ff */
[----:B------:R-:W-:Y:S01]  /*33b70*/  IADD3 R7, P3, R4, 0xf000, RZ ;  /* 0x0000f00004077810 */ /* 0x000fe20007f7e0ff */
[----:B------:R-:W5:Y:S01]  /*33b80*/  LD.E.128 R28, desc[UR44][R28.64] ;  /* 0x0000002c1c1c7980 */ /* 0x000f62000c101d00 */
[----:B------:R-:W-:Y:S02]  /*33b90*/  LOP3.LUT R48, R49, 0x380, RZ, 0xc0, !PT ;  /* 0x0000038031307812 */ /* 0x000fe400078ec0ff */
[----:B------:R-:W-:Y:S01]  /*33ba0*/  LOP3.LUT R52, R53, 0x380, RZ, 0xc0, !PT ;  /* 0x0000038035347812 */ /* 0x000fe200078ec0ff */
[----:B------:R-:W-:Y:S01]  /*33bb0*/  IMAD.X R73, RZ, RZ, R5, P3 ;  /* 0x000000ffff497224 */ /* 0x000fe200018e0605 */
[----:B------:R-:W-:Y:S01]  /*33bc0*/  LOP3.LUT R56, R57, 0x380, RZ, 0xc0, !PT ;  /* 0x0000038039387812 */ /* 0x000fe200078ec0ff */
[----:B------:R-:W5:Y:S01]  /*33bd0*/  LD.E.128 R44, desc[UR44][R44.64] ;  /* 0x0000002c2c2c7980 */ /* 0x000f62000c101d00 */
[----:B------:R-:W-:-:S02]  /*33be0*/  LOP3.LUT R6, R7, 0x380, RZ, 0xc0, !PT ;  /* 0x0000038007067812 */ /* 0x000fc400078ec0ff */
[----:B------:R-:W-:Y:S01]  /*33bf0*/  ISETP.GE.AND P1, PT, R185, R3, PT ;  /* 0x00000003b900720c */ /* 0x000fe20003f26270 */
[----:B------:R-:W5:Y:S01]  /*33c00*/  LD.E.128 R64, desc[UR44][R64.64] ;  /* 0x0000002c40407980 */ /* 0x000f62000c101d00 */
[----:B------:R-:W-:Y:S02]  /*33c10*/  SHF.R.U64 R48, R48, 0x3, RZ ;  /* 0x0000000330307819 */ /* 0x000fe400000012ff */
[----:B------:R-:W-:Y:S02]  /*33c20*/  SHF.R.U64 R52, R52, 0x3, RZ ;  /* 0x0000000334347819 */ /* 0x000fe400000012ff */
[----:B------:R-:W-:Y:S02]  /*33c30*/  SHF.R.U64 R56, R56, 0x3, RZ ;  /* 0x0000000338387819 */ /* 0x000fe400000012ff */
[----:B------:R-:W-:Y:S02]  /*33c40*/  SHF.R.U64 R11, R11, 0x3, RZ ;  /* 0x000000030b0b7819 */ /* 0x000fe400000012ff */
[----:B------:R-:W-:-:S02]  /*33c50*/  SHF.R.U64 R6, R6, 0x3, RZ ;  /* 0x0000000306067819 */ /* 0x000fc400000012ff */
        /* <DEDUP_REMOVED lines=8> */
[----:B------:R-:W-:-:S03]  /*33ce0*/  LOP3.LUT R72, R6, R7, RZ, 0x3c, !PT ;  /* 0x0000000706487212 */ /* 0x000fc600078e3cff */
[----:B------:R-:W5:Y:S04]  /*33cf0*/  LD.E.128 R8, desc[UR44][R8.64] ;  /* 0x0000002c08087980 */ /* 0x000f68000c101d00 */
[----:B------:R-:W5:Y:S04]  /*33d00*/  LD.E.128 R4, desc[UR44][R4.64] ;  /* 0x0000002c04047980 */ /* 0x000f68000c101d00 */
        /* <DEDUP_REMOVED lines=8> */
[----:B---3--:R-:W3:Y:S01]  /*33d90*/  FENCE.VIEW.ASYNC.S ;  /* 0x00000000000073c6 */ /* 0x008ee20000000000 */
[----:B------:R-:W-:Y:S01]  /*33da0*/  BSSY B1, `(.L_x_6805) ;  /* 0x0000053000017945 */ /* 0x000fe20003800000 */
[----:B--2---:R-:W-:Y:S01]  /*33db0*/  IMAD R77, R76, 0x20, R228 ;  /* 0x000000204c4d7824 */ /* 0x004fe200078e02e4 */
[----:B------:R-:W-:-:S03]  /*33dc0*/  LOP3.LUT R76, R21, 0x2, R20, 0xe2, !PT ;  /* 0x00000002154c7812 */ /* 0x000fc600078ee214 */
[----:B------:R-:W-:Y:S01]  /*33dd0*/  IMAD.IADD R80, R164, 0x1, R77 ;  /* 0x00000001a4507824 */ /* 0x000fe200078e024d */
[----:B------:R-:W-:-:S03]  /*33de0*/  SEL R77, RZ, 0xffffffff, P0 ;  /* 0xffffffffff4d7807 */ /* 0x000fc60000000000 */
[----:B0-----:R-:W-:-:S04]  /*33df0*/  @P2 IMAD.HI.U32 R20, R80, R83, RZ ;  /* 0x0000005350142227 */ /* 0x001fc800078e00ff */
[----:B------:R-:W-:Y:S01]  /*33e00*/  IMAD.MOV.U32 R21, RZ, RZ, R80 ;  /* 0x000000ffff157224 */ /* 0x000fe200078e0050 */
[----:B-1----:R-:W-:Y:S01]  /*33e10*/  @P2 SHF.R.U32.HI R21, RZ, R85, R20 ;  /* 0x00000055ff152219 */ /* 0x002fe20000011614 */
[----:B------:R-:W-:Y:S01]  /*33e20*/  IMAD.SHL.U32 R77, R77, 0x4, RZ ;  /* 0x000000044d4d7824 */ /* 0x000fe200078e00ff */
[----:B------:R-:W-:Y:S02]  /*33e30*/  SEL R20, RZ, 0xffffffff, P1 ;  /* 0xffffffffff147807 */ /* 0x000fe40000800000 */
[----:B------:R-:W-:Y:S02]  /*33e40*/  ISETP.GE.AND P0, PT, R184, R3, PT ;  /* 0x00000003b800720c */ /* 0x000fe40003f06270 */
[----:B------:R-:W-:Y:S01]  /*33e50*/  LOP3.LUT R76, R77, 0x4, R76, 0xe2, !PT ;  /* 0x000000044d4c7812 */ /* 0x000fe200078ee24c */
[--C-:B------:R-:W-:Y:S01]  /*33e60*/  IMAD.MOV R77, RZ, RZ, -R21.reuse ;  /* 0x000000ffff4d7224 */ /* 0x100fe200078e0a15 */
[----:B------:R-:W-:Y:S01]  /*33e70*/  SHF.R.S32.HI R78, RZ, 0x1f, R21 ;  /* 0x0000001fff4e7819 */ /* 0x000fe20000011415 */
[----:B------:R-:W-:Y:S01]  /*33e80*/  IMAD.SHL.U32 R79, R20, 0x8, RZ ;  /* 0x00000008144f7824 */ /* 0x000fe200078e00ff */
[----:B------:R-:W-:Y:S01]  /*33e90*/  SEL R20, RZ, 0xffffffff, P0 ;  /* 0xffffffffff147807 */ /* 0x000fe20000000000 */
[----:B------:R-:W-:Y:S01]  /*33ea0*/  IMAD R77, R81, R77, R80 ;  /* 0x0000004d514d7224 */ /* 0x000fe200078e0250 */
[----:B------:R-:W-:Y:S01]  /*33eb0*/  ISETP.GE.AND P0, PT, R167, R3, PT ;  /* 0x00000003a700720c */ /* 0x000fe20003f06270 */
[----:B------:R-:W-:Y:S01]  /*33ec0*/  IMAD R78, R78, UR4, RZ ;  /* 0x000000044e4e7c24 */ /* 0x000fe2000f8e02ff */
[----:B------:R-:W-:Y:S01]  /*33ed0*/  LOP3.LUT R76, R79, 0x8, R76, 0xe2, !PT ;  /* 0x000000084f4c7812 */ /* 0x000fe200078ee24c */
[----:B------:R-:W-:Y:S01]  /*33ee0*/  IMAD.SHL.U32 R83, R20, 0x10, RZ ;  /* 0x0000001014537824 */ /* 0x000fe200078e00ff */
[----:B------:R-:W-:Y:S01]  /*33ef0*/  SEL R20, RZ, 0xffffffff, P0 ;  /* 0xffffffffff147807 */ /* 0x000fe20000000000 */
[----:B------:R-:W-:-:S02]  /*33f00*/  IMAD R79, R21, UR5, R78 ;  /* 0x00000005154f7c24 */ /* 0x000fc4000f8e024e */
[----:B------:R-:W-:Y:S01]  /*33f10*/  IMAD.WIDE.U32 R18, R21, UR4, R18 ;  /* 0x0000000415127c25 */ /* 0x000fe2000f8e0012 */
[----:B------:R-:W-:Y:S01]  /*33f20*/  SHF.R.S32.HI R21, RZ, 0x1f, R77 ;  /* 0x0000001fff157819 */ /* 0x000fe2000001144d */
[----:B------:R-:W-:Y:S01]  /*33f30*/  ULDC.64 UR4, c[0x0][0xbd8] ;  /* 0x0002f60000047ab9 */ /* 0x000fe20000000a00 */
[----:B------:R-:W-:Y:S01]  /*33f40*/  LOP3.LUT R76, R83, 0x10, R76, 0xe2, !PT ;  /* 0x00000010534c7812 */ /* 0x000fe200078ee24c */
[----:B------:R-:W-:Y:S01]  /*33f50*/  IMAD.SHL.U32 R83, R20, 0x20, RZ ;  /* 0x0000002014537824 */ /* 0x000fe200078e00ff */
[----:B------:R-:W-:Y:S01]  /*33f60*/  ISETP.GE.AND P0, PT, R192, R3, PT ;  /* 0x00000003c000720c */ /* 0x000fe20003f06270 */
[----:B------:R-:W-:Y:S02]  /*33f70*/  IMAD R81, R0, R81, RZ ;  /* 0x0000005100517224 */ /* 0x000fe400078e02ff */
[----:B------:R-:W-:Y:S02]  /*33f80*/  IMAD.IADD R19, R19, 0x1, R79 ;  /* 0x0000000113137824 */ /* 0x000fe400078e024f */
[----:B------:R-:W-:-:S02]  /*33f90*/  IMAD R0, R21, UR4, RZ ;  /* 0x0000000415007c24 */ /* 0x000fc4000f8e02ff */
[----:B------:R-:W-:Y:S01]  /*33fa0*/  IMAD.IADD R164, R228, 0x1, R164 ;  /* 0x00000001e4a47824 */ /* 0x000fe200078e02a4 */
[----:B------:R-:W-:Y:S01]  /*33fb0*/  LOP3.LUT R76, R83, 0x20, R76, 0xe2, !PT ;  /* 0x00000020534c7812 */ /* 0x000fe200078ee24c */
[C---:B------:R-:W-:Y:S01]  /*33fc0*/  IMAD R79, R77.reuse, UR5, R0 ;  /* 0x000000054d4f7c24 */ /* 0x040fe2000f8e0200 */
[----:B------:R-:W-:Y:S01]  /*33fd0*/  SEL R21, RZ, 0x40, P0 ;  /* 0x00000040ff157807 */ /* 0x000fe20000000000 */
[----:B------:R-:W-:Y:S01]  /*33fe0*/  IMAD.WIDE.U32 R18, R77, UR4, R18 ;  /* 0x000000044d127c25 */ /* 0x000fe2000f8e0012 */
[----:B------:R-:W-:Y:S01]  /*33ff0*/  ISETP.GE.AND P1, PT, R164, R81, PT ;  /* 0x00000051a400720c */ /* 0x000fe20003f26270 */
[----:B------:R-:W-:Y:S01]  /*34000*/  ULDC.64 UR4, c[0x0][0xb80] ;  /* 0x0002e00000047ab9 */ /* 0x000fe20000000a00 */
[----:B------:R-:W-:Y:S01]  /*34010*/  LOP3.LUT R78, R76, R21, RZ, 0xfc, !PT ;  /* 0x000000154c4e7212 */ /* 0x000fe200078efcff */
[----:B------:R-:W-:Y:S01]  /*34020*/  VIADD R0, R2, 0x38820 ;  /* 0x0003882002007836 */ /* 0x000fe20000000000 */
[----:B------:R-:W-:Y:S01]  /*34030*/  ISETP.GE.AND P0, PT, R191, R3, PT ;  /* 0x00000003bf00720c */ /* 0x000fe20003f06270 */
[----:B------:R-:W-:Y:S01]  /*34040*/  IMAD.IADD R21, R19, 0x1, R79 ;  /* 0x0000000113157824 */ /* 0x000fe200078e024f */
[----:B------:R-:W-:-:S02]  /*34050*/  LEA R79, P2, R18, UR4, 0x1 ;  /* 0x00000004124f7c11 */ /* 0x000fc4000f8408ff */
[----:B------:R-:W-:Y:S02]  /*34060*/  PRMT R0, RZ, 0x654, R0 ;  /* 0x00000654ff007816 */ /* 0x000fe40000000000 */
[----:B------:R-:W-:Y:S02]  /*34070*/  SEL R19, RZ, 0x80, P0 ;  /* 0x00000080ff137807 */ /* 0x000fe40000000000 */
[----:B------:R-:W-:Y:S01]  /*34080*/  LEA.HI.X R80, R18, UR5, R21, 0x1, P2 ;  /* 0x0000000512507c11 */ /* 0x000fe200090f0c15 */
[----:B---3--:R0:W-:Y:S01]  /*34090*/  SYNCS.ARRIVE.TRANS64.RED.A1T0 RZ, [R0+URZ], RZ ;  /* 0x000000ff00ff79a7 */ /* 0x0081e2000810043f */
[----:B------:R1:W2:Y:S01]  /*340a0*/  SHFL.IDX PT, R18, R79, RZ, 0x181f ;  /* 0x00181fff4f127589 */ /* 0x0002a200000e0000 */
[----:B0-----:R-:W-:-:S03]  /*340b0*/  LOP3.LUT R0, R78, R19, RZ, 0xfc, !PT ;  /* 0x000000134e007212 */ /* 0x001fc600078efcff */
[----:B------:R1:W0:Y:S01]  /*340c0*/  SHFL.IDX PT, R19, R80, RZ, 0x181f ;  /* 0x00181fff50137589 */ /* 0x00022200000e0000 */
[----:B------:R-:W-:Y:S05]  /*340d0*/  @P1 BRA `(.L_x_6806) ;  /* 0x00000000007c1947 */ /* 0x000fea0003800000 */
[-C--:B------:R-:W-:Y:S02]  /*340e0*/  ISETP.GE.AND P1, PT, R187, R3.reuse, PT ;  /* 0x00000003bb00720c */ /* 0x080fe40003f26270 */
[-C--:B------:R-:W-:Y:S02]  /*340f0*/  ISETP.GE.AND P0, PT, R190, R3.reuse, PT ;  /* 0x00000003be00720c */ /* 0x080fe40003f06270 */
[-C--:B------:R-:W-:Y:S02]  /*34100*/  ISETP.GE.AND P5, PT, R186, R3.reuse, PT ;  /* 0x00000003ba00720c */ /* 0x080fe40003fa6270 */
[----:B------:R-:W-:-:S07]  /*34110*/  ISETP.GE.AND P3, PT, R185, R3, PT ;  /* 0x00000003b900720c */ /* 0x000fce0003f66270 */
[C---:B--2---:R-:W-:Y:S02]  /*34120*/  @!P1 LEA R20, P2, R187.reuse, R18, 0x1 ;  /* 0x00000012bb149211 */ /* 0x044fe400078408ff */
[----:B0-----:R-:W-:Y:S02]  /*34130*/  @!P0 IMAD.WIDE R76, R190, 0x2, R18 ;  /* 0x00000002be4c8825 */ /* 0x001fe400078e0212 */
[----:B------:R-:W-:Y:S02]  /*34140*/  @!P1 LEA.HI.X R21, R187, R19, R235, 0x1, P2 ;  /* 0x00000013bb159211 */ /* 0x000fe400010f0ceb */
[----:B------:R-:W-:Y:S01]  /*34150*/  ISETP.GE.AND P2, PT, R184, R3, PT ;  /* 0x00000003b800720c */ /* 0x000fe20003f46270 */
[----:B-----5:R0:W-:Y:S01]  /*34160*/  @!P0 ST.E.128 desc[UR44][R76.64], R4 ;  /* 0x000000044c008985 */ /* 0x0201e2000c101d2c */
[----:B------:R-:W-:-:S03]  /*34170*/  LOP3.LUT P0, RZ, R78, 0x40, RZ, 0xc0, !PT ;  /* 0x000000404eff7812 */ /* 0x000fc6000780c0ff */
[----:B------:R2:W-:Y:S01]  /*34180*/  @!P1 ST.E.128 desc[UR44][R20.64], R12 ;  /* 0x0000000c14009985 */ /* 0x0005e2000c101d2c */
[----:B------:R-:W-:Y:S02]  /*34190*/  ISETP.GE.AND P1, PT, R167, R3, PT ;  /* 0x00000003a700720c */ /* 0x000fe40003f26270 */
[CC--:B0-----:R-:W-:Y:S02]  /*341a0*/  @!P5 LEA R4, P4, R186.reuse, R18.reuse, 0x1 ;  /* 0x00000012ba04d211 */ /* 0x0c1fe400078808ff */
[CC--:B------:R-:W-:Y:S02]  /*341b0*/  @!P3 LEA R6, P6, R185.reuse, R18.reuse, 0x1 ;  /* 0x00000012b906b211 */ /* 0x0c0fe400078c08ff */
[-C--:B------:R-:W-:Y:S02]  /*341c0*/  @!P5 LEA.HI.X R5, R186, R19.reuse, R234, 0x1, P4 ;  /* 0x00000013ba05d211 */ /* 0x080fe400020f0cea */
[----:B------:R-:W-:Y:S02]  /*341d0*/  LOP3.LUT P4, RZ, R0, 0x80, RZ, 0xc0, !PT ;  /* 0x0000008000ff7812 */ /* 0x000fe4000788c0ff */
[----:B------:R-:W-:Y:S01]  /*341e0*/  @!P3 LEA.HI.X R7, R185, R19, R233, 0x1, P6 ;  /* 0x00000013b907b211 */ /* 0x000fe200030f0ce9 */
[----:B------:R0:W-:Y:S02]  /*341f0*/  @!P5 ST.E.128 desc[UR44][R4.64], R28 ;  /* 0x0000001c0400d985 */ /* 0x0001e4000c101d2c */
[----:B--2---:R-:W-:-:S02]  /*34200*/  @!P1 LEA R12, P6, R167, R18, 0x1 ;  /* 0x00000012a70c9211 */ /* 0x004fc400078c08ff */
[----:B------:R2:W-:Y:S02]  /*34210*/  @!P3 ST.E.128 desc[UR44][R6.64], R36 ;  /* 0x000000240600b985 */ /* 0x0005e4000c101d2c */
[-C--:B------:R-:W-:Y:S02]  /*34220*/  @!P1 LEA.HI.X R13, R167, R19.reuse, R231, 0x1, P6 ;  /* 0x00000013a70d9211 */ /* 0x080fe400030f0ce7 */
[-C--:B0-----:R-:W-:Y:S02]  /*34230*/  @!P2 LEA R4, P5, R184, R18.reuse, 0x1 ;  /* 0x00000012b804a211 */ /* 0x081fe400078a08ff */
        /* <DEDUP_REMOVED lines=9> */
.L_x_6806:
[----:B------:R-:W-:Y:S05]  /*342d0*/  BSYNC B1 ;  /* 0x0000000000017941 */ /* 0x000fea0003800000 */
.L_x_6805:
[----:B---3-5:R-:W-:Y:S01]  /*342e0*/  VIADD R6, R164, 0x20 ;  /* 0x00000020a4067836 */ /* 0x028fe20000000000 */
[----:B------:R3:W4:Y:S04]  /*342f0*/  SHFL.IDX PT, R5, R80, 0x1, 0x181f ;  /* 0x00381f0050057f89 */ /* 0x00072800000e0000 */
[----:B------:R-:W-:Y:S01]  /*34300*/  ISETP.GE.AND P0, PT, R6, R81, PT ;  /* 0x000000510600720c */ /* 0x000fe20003f06270 */
[----:B------:R3:W0:-:S12]  /*34310*/  SHFL.IDX PT, R4, R79, 0x1, 0x181f ;  /* 0x00381f004f047f89 */ /* 0x00061800000e0000 */
[----:B---3--:R-:W-:Y:S05]  /*34320*/  @P0 BRA `(.L_x_6807) ;  /* 0x0000002800940947 */ /* 0x008fea0003800000 */
[-C--:B------:R-:W-:Y:S02]  /*34330*/  ISETP.GE.AND P6, PT, R190, R3.reuse, PT ;  /* 0x00000003be00720c */ /* 0x080fe40003fc6270 */
[-C--:B------:R-:W-:Y:S02]  /*34340*/  ISETP.GE.AND P5, PT, R187, R3.reuse, PT ;  /* 0x00000003bb00720c */ /* 0x080fe40003fa6270 */
[-C--:B------:R-:W-:Y:S02]  /*34350*/  ISETP.GE.AND P3, PT, R186, R3.reuse, PT ;  /* 0x00000003ba00720c */ /* 0x080fe40003f66270 */
[-C--:B------:R-:W-:Y:S02]  /*34360*/  ISETP.GE.AND P2, PT, R185, R3.reuse, PT ;  /* 0x00000003b900720c */ /* 0x080fe40003f46270 */
[-C--:B------:R-:W-:Y:S02]  /*34370*/  ISETP.GE.AND P1, PT, R184, R3.reuse, PT ;  /* 0x00000003b800720c */ /* 0x080fe40003f26270 */
[----:B------:R-:W-:-:S03]  /*34380*/  ISETP.GE.AND P0, PT, R167, R3, PT ;  /* 0x00000003a700720c */ /* 0x000fc60003f06270 */
[----:B0---4-:R-:W-:Y:S02]  /*34390*/  @!P6 IMAD.WIDE R6, R190, 0x2, R4 ;  /* 0x00000002be06e825 */ /* 0x011fe400078e0204 */
[----:B------:R-:W-:-:S03]  /*343a0*/  @!P5 LEA R12, P4, R187, R4, 0x1 ;  /* 0x00000004bb0cd211 */ /* 0x000fc600078808ff */
[----:B------:R0:W-:Y:S01]  /*343b0*/  @!P6 ST.E.128 desc[UR44][R6.64], R8 ;  /* 0x000000080600e985 */ /* 0x0001e2000c101d2c */
[----:B------:R-:W-:Y:S02]  /*343c0*/  @!P5 LEA.HI.X R13, R187, R5, R235, 0x1, P4 ;  /* 0x00000005bb0dd211 */ /* 0x000fe400020f0ceb */
[----:B------:R-:W-:-:S03]  /*343d0*/  LOP3.LUT P4, RZ, R78, 0x40, RZ, 0xc0, !PT ;  /* 0x000000404eff7812 */ /* 0x000fc6000788c0ff */
[----:B------:R3:W-:Y:S01]  /*343e0*/  @!P5 ST.E.128 desc[UR44][R12.64], R24 ;  /* 0x000000180c00d985 */ /* 0x0007e2000c101d2c */
[CC--:B0-----:R-:W-:Y:S02]  /*343f0*/  @!P3 LEA R6, P6, R186.reuse, R4.reuse, 0x1 ;  /* 0x00000004ba06b211 */ /* 0x0c1fe400078c08ff */
[C---:B------:R-:W-:Y:S02]  /*34400*/  @!P2 LEA R8, P5, R185.reuse, R4, 0x1 ;  /* 0x00000004b908a211 */ /* 0x040fe400078a08ff */
[-C--:B------:R-:W-:Y:S02]  /*34410*/  @!P3 LEA.HI.X R7, R186, R5.reuse, R234, 0x1, P6 ;  /* 0x00000005ba07b211 */ /* 0x080fe400030f0cea */
[----:B------:R-:W-:-:S03]  /*34420*/  @!P2 LEA.HI.X R9, R185, R5, R233, 0x1, P5 ;  /* 0x00000005b909a211 */ /* 0x000fc600028f0ce9 */
[CC--:B---3--:R-:W-:Y:S01]  /*34430*/  @P4 LEA R12, P5, R192.reuse, R4.reuse, 0x1 ;  /* 0x00000004c00c4211 */ /* 0x0c8fe200078a08ff */
[----:B------:R0:W-:Y:S01]  /*34440*/  @!P3 ST.E.128 desc[UR44][R6.64], R32 ;  /* 0x000000200600b985 */ /* 0x0001e2000c101d2c */
[CC--:B------:R-:W-:Y:S02]  /*34450*/  @!P0 LEA R10, P3, R167.reuse, R4.reuse, 0x1 ;  /* 0x00000004a70a8211 */ /* 0x0c0fe400078608ff */
[-C--:B------:R-:W-:Y:S01]  /*34460*/  @P4 LEA.HI.X R13, R192, R5.reuse, R230, 0x1, P5 ;  /* 0x00000005c00d4211 */ /* 0x080fe200028f0ce6 */
[----:B------:R3:W-:Y:S01]  /*34470*/  @!P2 ST.E.128 desc[UR44][R8.64], R40 ;  /* 0x000000280800a985 */ /* 0x0007e2000c101d2c */
[----:B------:R-:W-:Y:S02]  /*34480*/  @!P0 LEA.HI.X R11, R167, R5, R231, 0x1, P3 ;  /* 0x00000005a70b8211 */ /* 0x000fe400018f0ce7 */
[----:B0-----:R-:W-:-:S04]  /*34490*/  @!P1 LEA R6, P6, R184, R4, 0x1 ;  /* 0x00000004b8069211 */ /* 0x001fc800078c08ff */
[----:B------:R-:W-:-:S05]  /*344a0*/  @!P1 LEA.HI.X R7, R184, R5, R232, 0x1, P6 ;  /* 0x00000005b8079211 */ /* 0x000fca00030f0ce8 */
        /* <DEDUP_REMOVED lines=9> */
.L_x_6804:
[----:B01----:R-:W2:Y:S01]  /*34540*/  LDL R7, [R1+0x434] ;  /* 0x0004340001077983 */ /* 0x003ea20000100800 */
[----:B------:R-:W-:Y:S01]  /*34550*/  ULDC.64 UR4, c[0x0][0xc08] ;  /* 0x0003020000047ab9 */ /* 0x000fe20000000a00 */
[----:B------:R-:W0:Y:S01]  /*34560*/  LDC R11, c[0x0][0xce8] ;  /* 0x00033a00ff0b7b82 */ /* 0x000e220000000800 */
[----:B------:R-:W-:Y:S01]  /*34570*/  IMAD R6, R3, UR4, RZ ;  /* 0x0000000403067c24 */ /* 0x000fe2000f8e02ff */
[----:B------:R1:W5:Y:S01]  /*34580*/  LDL R53, [R1+0x4c4] ;  /* 0x0004c40001357983 */ /* 0x0003620000100800 */
[C---:B------:R-:W-:Y:S01]  /*34590*/  IMAD.WIDE.U32 R4, R19.reuse, UR4, RZ ;  /* 0x0000000413047c25 */ /* 0x040fe2000f8e00ff */
[----:B------:R-:W-:Y:S02]  /*345a0*/  ULDC.64 UR6, c[0x0][0xc30] ;  /* 0x00030c0000067ab9 */ /* 0x000fe40000000a00 */
[----:B------:R1:W5:Y:S01]  /*345b0*/  LDL R52, [R1+0x4c0] ;  /* 0x0004c00001347983 */ /* 0x0003620000100800 */
[----:B------:R-:W-:Y:S01]  /*345c0*/  IMAD R19, R19, UR5, R6 ;  /* 0x0000000513137c24 */ /* 0x000fe2000f8e0206 */
[----:B------:R-:W-:Y:S01]  /*345d0*/  ULDC.64 UR4, c[0x0][0xc38] ;  /* 0x00030e0000047ab9 */ /* 0x000fe20000000a00 */
[----:B------:R-:W-:Y:S01]  /*345e0*/  SHF.R.S32.HI R6, RZ, 0x1f, R21 ;  /* 0x0000001fff067819 */ /* 0x000fe20000011415 */
[----:B------:R1:W5:Y:S01]  /*345f0*/  LDL R51, [R1+0x4bc] ;  /* 0x0004bc0001337983 */ /* 0x0003620000100800 */
[----:B------:R-:W-:-:S03]  /*34600*/  IMAD.IADD R5, R5, 0x1, R19 ;  /* 0x0000000105057824 */ /* 0x000fc600078e0213 */
[----:B------:R1:W5:Y:S01]  /*34610*/  LDL R50, [R1+0x4b8] ;  /* 0x0004b80001327983 */ /* 0x0003620000100800 */
[----:B------:R-:W-:-:S03]  /*34620*/  IMAD.WIDE.U32 R4, R166, UR4, R4 ;  /* 0x00000004a6047c25 */ /* 0x000fc6000f8e0004 */
[----:B------:R1:W5:Y:S01]  /*34630*/  LDL R49, [R1+0x4b4] ;  /* 0x0004b40001317983 */ /* 0x0003620000100800 */
[----:B------:R-:W-:Y:S01]  /*34640*/  IMAD R5, R166, UR5, R5 ;  /* 0x00000005a6057c24 */ /* 0x000fe2000f8e0205 */
[----:B------:R-:W-:Y:S02]  /*34650*/  ULDC.64 UR4, c[0x0][0xc40] ;  /* 0x0003100000047ab9 */ /* 0x000fe40000000a00 */
[----:B------:R1:W5:Y:S01]  /*34660*/  LDL R48, [R1+0x4b0] ;  /* 0x0004b00001307983 */ /* 0x0003620000100800 */
[----:B------:R-:W-:Y:S01]  /*34670*/  IMAD R6, R6, UR4, RZ ;  /* 0x0000000406067c24 */ /* 0x000fe2000f8e02ff */
[----:B0-----:R-:W-:Y:S02]  /*34680*/  ISETP.NE.AND P0, PT, R11, 0x1, PT ;  /* 0x000000010b00780c */ /* 0x001fe40003f05270 */
[----:B------:R1:W5:Y:S04]  /*34690*/  LDL R47, [R1+0x4ac] ;  /* 0x0004ac00012f7983 */ /* 0x0003680000100800 */
[----:B------:R1:W5:Y:S04]  /*346a0*/  LDL R46, [R1+0x4a8] ;  /* 0x0004a800012e7983 */ /* 0x0003680000100800 */
[----:B------:R1:W5:Y:S03]  /*346b0*/  LDL R45, [R1+0x4a4] ;  /* 0x0004a400012d7983 */ /* 0x0003660000100800 */
[----:B------:R-:W0:Y:S01]  /*346c0*/  @P0 LDC R3, c[0x0][0xcec] ;  /* 0x00033b00ff030b82 */ /* 0x000e220000000800 */
[----:B------:R1:W5:Y:S04]  /*346d0*/  LDL R44, [R1+0x4a0] ;  /* 0x0004a000012c7983 */ /* 0x0003680000100800 */
[----:B------:R1:W5:Y:S03]  /*346e0*/  LDL R43, [R1+0x49c] ;  /* 0x00049c00012b7983 */ /* 0x0003660000100800 */
[----:B------:R-:W3:Y:S01]  /*346f0*/  @P0 LDC R9, c[0x0][0xcf0] ;  /* 0x00033c00ff090b82 */ /* 0x000ee20000000800 */
[----:B------:R1:W5:Y:S04]  /*34700*/  LDL R42, [R1+0x498] ;  /* 0x00049800012a7983 */ /* 0x0003680000100800 */
        /* <DEDUP_REMOVED lines=18> */
[----:B------:R1:W5:Y:S01]  /*34830*/  LDL R19, [R1+0x44c] ;  /* 0x00044c0001137983 */ /* 0x0003620000100800 */
[----:B------:R-:W-:-:S04]  /*34840*/  IMAD.WIDE.U32 R4, R21, UR4, R4 ;  /* 0x0000000415047c25 */ /* 0x000fc8000f8e0004 */
[----:B------:R-:W-:Y:S01]  /*34850*/  IMAD R0, R0, R11, RZ ;  /* 0x0000000b00007224 */ /* 0x000fe200078e02ff */
[----:B------:R-:W-:Y:S01]  /*34860*/  BSSY B1, `(.L_x_6808) ;  /* 0x00000c4000017945 */ /* 0x000fe20003800000 */
[----:B--2---:R-:W-:Y:S02]  /*34870*/  IMAD.IADD R8, R7, 0x1, R164 ;  /* 0x0000000107087824 */ /* 0x004fe400078e02a4 */
[----:B------:R-:W-:Y:S01]  /*34880*/  IMAD R7, R21, UR5, R6 ;  /* 0x0000000515077c24 */ /* 0x000fe2000f8e0206 */
[----:B------:R-:W-:Y:S01]  /*34890*/  ULDC.64 UR4, c[0x0][0xc48] ;  /* 0x0003120000047ab9 */ /* 0x000fe20000000a00 */
[----:B0-----:R-:W-:-:S04]  /*348a0*/  @P0 IMAD.HI.U32 R6, R8, R3, RZ ;  /* 0x0000000308060227 */ /* 0x001fc800078e00ff */
[----:B------:R-:W-:Y:S01]  /*348b0*/  IMAD.MOV.U32 R3, RZ, RZ, R8 ;  /* 0x000000ffff037224 */ /* 0x000fe200078e0008 */
[----:B---3--:R-:W-:Y:S01]  /*348c0*/  @P0 SHF.R.U32.HI R3, RZ, R9, R6 ;  /* 0x00000009ff030219 */ /* 0x008fe20000011606 */
        /* <DEDUP_REMOVED lines=13> */
[----:B------:R-:W-:Y:S02]  /*349a0*/  IMAD.IADD R164, R160, 0x1, R164 ;  /* 0x00000001a0a47824 */ /* 0x000fe400078e02a4 */
[C---:B------:R-:W-:Y:S02]  /*349b0*/  IMAD R3, R9.reuse, UR5, R6 ;  /* 0x0000000509037c24 */ /* 0x040fe4000f8e0206 */
[----:B------:R-:W-:Y:S01]  /*349c0*/  IMAD.WIDE.U32 R8, R9, UR4, R4 ;  /* 0x0000000409087c25 */ /* 0x000fe2000f8e0004 */
[----:B------:R-:W-:Y:S01]  /*349d0*/  ISETP.GE.AND P0, PT, R164, R0, PT ;  /* 0x00000000a400720c */ /* 0x000fe20003f06270 */
[----:B------:R-:W-:-:S02]  /*349e0*/  ULDC.64 UR4, c[0x0][0xc00] ;  /* 0x0003000000047ab9 */ /* 0x000fc40000000a00 */
[----:B------:R-:W-:Y:S01]  /*349f0*/  IMAD.IADD R5, R9, 0x1, R3 ;  /* 0x0000000109057824 */ /* 0x000fe200078e0203 */
[----:B------:R-:W-:Y:S01]  /*34a00*/  LEA R3, P1, R8, UR4, 0x2 ;  /* 0x0000000408037c11 */ /* 0x000fe2000f8210ff */
[----:B------:R-:W-:-:S03]  /*34a10*/  VIADD R4, R2, 0x38820 ;  /* 0x0003882002047836 */ /* 0x000fc60000000000 */
[----:B------:R-:W-:Y:S02]  /*34a20*/  LEA.HI.X R8, R8, UR5, R5, 0x2, P1 ;  /* 0x0000000508087c11 */ /* 0x000fe400088f1405 */
[----:B------:R-:W-:Y:S01]  /*34a30*/  PRMT R4, RZ, 0x654, R4 ;  /* 0x00000654ff047816 */ /* 0x000fe20000000004 */
[----:B------:R1:W0:Y:S03]  /*34a40*/  SHFL.IDX PT, R9, R3, RZ, 0x1c1f ;  /* 0x001c1fff03097589 */ /* 0x00022600000e0000 */
[----:B------:R1:W-:Y:S01]  /*34a50*/  SYNCS.ARRIVE.TRANS64.RED.A1T0 RZ, [R4+URZ], RZ ;  /* 0x000000ff04ff79a7 */ /* 0x0003e2000810043f */
[----:B------:R1:W2:Y:S01]  /*34a60*/  SHFL.IDX PT, R10, R8, RZ, 0x1c1f ;  /* 0x001c1fff080a7589 */ /* 0x0002a200000e0000 */
[----:B------:R-:W-:Y:S05]  /*34a70*/  @P0 BRA `(.L_x_6809) ;  /* 0x0000000800880947 */ /* 0x000fea0003800000 */
[----:B------:R-:W-:Y:S01]  /*34a80*/  ULDC UR4, c[0x0][0xbc8] ;  /* 0x0002f20000047ab9 */ /* 0x000fe20000000800 */
[----:B------:R-:W3:Y:S01]  /*34a90*/  LDL R18, [R1+0x448] ;  /* 0x0004480001127983 */ /* 0x000ee20000100800 */
[----:B------:R-:W-:-:S13]  /*34aa0*/  ISETP.GE.AND P0, PT, R161, UR4, PT ;  /* 0x00000004a1007c0c */ /* 0x000fda000bf06270 */
[----:B------:R-:W4:Y:S01]  /*34ab0*/  @!P0 LDL.64 R6, [R1+0x230] ;  /* 0x0002300001068983 */ /* 0x000f220000100a00 */
[----:B------:R-:W-:Y:S02]  /*34ac0*/  ISETP.GE.AND P1, PT, R225, UR4, PT ;  /* 0x00000004e1007c0c */ /* 0x000fe4000bf26270 */
[----:B01----:R-:W-:-:S04]  /*34ad0*/  @!P0 LEA R4, P2, R161, R9, 0x2 ;  /* 0x00000009a1048211 */ /* 0x003fc800078410ff */
[----:B--2--5:R-:W-:-:S05]  /*34ae0*/  @!P0 LEA.HI.X R5, R161, R10, R53, 0x2, P2 ;  /* 0x0000000aa1058211 */ /* 0x024fca00010f1435 */
[----:B----4-:R0:W-:Y:S04]  /*34af0*/  @!P0 ST.E.64 desc[UR44][R4.64], R6 ;  /* 0x0000000604008985 */ /* 0x0101e8000c101b2c */
[----:B0-----:R-:W2:Y:S01]  /*34b00*/  @!P1 LDL.64 R4, [R1+0x240] ;  /* 0x0002400001049983 */ /* 0x001ea20000100a00 */
[----:B------:R-:W-:Y:S02]  /*34b10*/  ISETP.GE.AND P0, PT, R224, UR4, PT ;  /* 0x00000004e0007c0c */ /* 0x000fe4000bf06270 */
[----:B------:R-:W-:-:S04]  /*34b20*/  @!P1 LEA R6, P2, R225, R9, 0x2 ;  /* 0x00000009e1069211 */ /* 0x000fc800078410ff */
[----:B------:R-:W-:-:S05]  /*34b30*/  @!P1 LEA.HI.X R7, R225, R10, R52, 0x2, P2 ;  /* 0x0000000ae1079211 */ /* 0x000fca00010f1434 */
[----:B--2---:R0:W-:Y:S04]  /*34b40*/  @!P1 ST.E.64 desc[UR44][R6.64], R4 ;  /* 0x0000000406009985 */ /* 0x0041e8000c101b2c */
        /* <DEDUP_REMOVED lines=145> */
[----:B------:R-:W2:Y:S01]  /*35460*/  @!P1 LDL.64 R12, [R1+0x420] ;  /* 0x00042000010c9983 */ /* 0x000ea20000100a00 */
[----:B------:R-:W-:-:S04]  /*35470*/  @!P1 LEA R14, P0, R226, R9, 0x2 ;  /* 0x00000009e20e9211 */ /* 0x000fc800078010ff */
[----:B---3--:R-:W-:-:S05]  /*35480*/  @!P1 LEA.HI.X R15, R226, R10, R18, 0x2, P0 ;  /* 0x0000000ae20f9211 */ /* 0x008fca00000f1412 */
[----:B--2---:R4:W-:Y:S04]  /*35490*/  @!P1 ST.E.64 desc[UR44][R14.64], R12 ;  /* 0x0000000c0e009985 */ /* 0x0049e8000c101b2c */
.L_x_6809:
[----:B------:R-:W-:Y:S05]  /*354a0*/  BSYNC B1 ;  /* 0x0000000000017941 */ /* 0x000fea0003800000 */
.L_x_6808:
[----:B----4-:R-:W-:Y:S01]  /*354b0*/  VIADD R5, R164, 0x8 ;  /* 0x00000008a4057836 */ /* 0x010fe20000000000 */
[----:B------:R3:W4:Y:S04]  /*354c0*/  SHFL.IDX PT, R18, R8, 0x1, 0x1c1f ;  /* 0x003c1f0008127f89 */ /* 0x00072800000e0000 */
[----:B------:R-:W-:Y:S01]  /*354d0*/  ISETP.GE.AND P0, PT, R5, R0, PT ;  /* 0x000000000500720c */ /* 0x000fe20003f06270 */
[----:B------:R3:W0:-:S12]  /*354e0*/  SHFL.IDX PT, R20, R3, 0x1, 0x1c1f ;  /* 0x003c1f0003147f89 */ /* 0x00061800000e0000 */
[----:B---3--:R-:W-:Y:S05]  /*354f0*/  @P0 BRA `(.L_x_6807) ;  /* 0x0000001800200947 */ /* 0x008fea0003800000 */
[----:B------:R-:W3:Y:S02]  /*35500*/  LDC R0, c[0x0][0xbc8] ;  /* 0x0002f200ff007b82 */ /* 0x000ee40000000800 */
[----:B---3--:R-:W-:-:S13]  /*35510*/  ISETP.GE.AND P1, PT, R161, R0, PT ;  /* 0x00000000a100720c */ /* 0x008fda0003f26270 */
[----:B------:R-:W3:Y:S01]  /*35520*/  @!P1 LDL.64 R14, [R1+0x238] ;  /* 0x00023800010e9983 */ /* 0x000ee20000100a00 */
[----:B------:R-:W-:Y:S02]  /*35530*/  ISETP.GE.AND P2, PT, R225, R0, PT ;  /* 0x00000000e100720c */ /* 0x000fe40003f46270 */
[----:B01----:R-:W-:-:S04]  /*35540*/  @!P1 LEA R8, P0, R161, R20, 0x2 ;  /* 0x00000014a1089211 */ /* 0x003fc800078010ff */
[----:B----45:R-:W-:-:S05]  /*35550*/  @!P1 LEA.HI.X R9, R161, R18, R53, 0x2, P0 ;  /* 0x00000012a1099211 */ /* 0x030fca00000f1435 */
[----:B---3--:R0:W-:Y:S04]  /*35560*/  @!P1 ST.E.64 desc[UR44][R8.64], R14 ;  /* 0x0000000e08009985 */ /* 0x0081e8000c101b2c */
[----:B------:R-:W3:Y:S01]  /*35570*/  @!P2 LDL.64 R4, [R1+0x248] ;  /* 0x000248000104a983 */ /* 0x000ee20000100a00 */
[----:B------:R-:W-:Y:S02]  /*35580*/  ISETP.GE.AND P1, PT, R224, R0, PT ;  /* 0x00000000e000720c */ /* 0x000fe40003f26270 */
[----:B--2---:R-:W-:-:S04]  /*35590*/  @!P2 LEA R10, P0, R225, R20, 0x2 ;  /* 0x00000014e10aa211 */ /* 0x004fc800078010ff */
[----:B------:R-:W-:-:S05]  /*355a0*/  @!P2 LEA.HI.X R11, R225, R18, R52, 0x2, P0 ;  /* 0x00000012e10ba211 */ /* 0x000fca00000f1434 */
[----:B---3--:R1:W-:Y:S04]  /*355b0*/  @!P2 ST.E.64 desc[UR44][R10.64], R4 ;  /* 0x000000040a00a985 */ /* 0x0083e8000c101b2c */
[----:B------:R-:W2:Y:S01]  /*355c0*/  @!P1 LDL.64 R6, [R1+0x258] ;  /* 0x0002580001069983 */ /* 0x000ea20000100a00 */
[----:B------:R-:W-:Y:S02]  /*355d0*/  ISETP.GE.AND P2, PT, R223, R0, PT ;  /* 0x00000000df00720c */ /* 0x000fe40003f46270 */
[----:B------:R-:W-:-:S04]  /*355e0*/  @!P1 LEA R12, P0, R224, R20, 0x2 ;  /* 0x00000014e00c9211 */ /* 0x000fc800078010ff */
[----:B------:R-:W-:-:S05]  /*355f0*/  @!P1 LEA.HI.X R13, R224, R18, R51, 0x2, P0 ;  /* 0x00000012e00d9211 */ /* 0x000fca00000f1433 */
[----:B--2---:R2:W-:Y:S04]  /*35600*/  @!P1 ST.E.64 desc[UR44][R12.64], R6 ;  /* 0x000000060c009985 */ /* 0x0045e8000c101b2c */
[----:B0-----:R-:W3:Y:S01]  /*35610*/  @!P2 LDL.64 R8, [R1+0x268] ;  /* 0x000268000108a983 */ /* 0x001ee20000100a00 */
[----:B------:R-:W-:Y:S02]  /*35620*/  ISETP.GE.AND P1, PT, R222, R0, PT ;  /* 0x00000000de00720c */ /* 0x000fe40003f26270 */
[----:B------:R-:W-:-:S04]  /*35630*/  @!P2 LEA R14, P0, R223, R20, 0x2 ;  /* 0x00000014df0ea211 */ /* 0x000fc800078010ff */
[----:B------:R-:W-:-:S05]  /*35640*/  @!P2 LEA.HI.X R15, R223, R18, R50, 0x2, P0 ;  /* 0x00000012df0fa211 */ /* 0x000fca00000f1432 */
[----:B---3--:R0:W-:Y:S04]  /*35650*/  @!P2 ST.E.64 desc[UR44][R14.64], R8 ;  /* 0x000000080e00a985 */ /* 0x0081e8000c101b2c */
[----:B-1----:R-:W3:Y:S01]  /*35660*/  @!P1 LDL.64 R4, [R1+0x278] ;  /* 0x0002780001049983 */ /* 0x002ee20000100a00 */
[----:B------:R-:W-:Y:S02]  /*35670*/  ISETP.GE.AND P2, PT, R221, R0, PT ;  /* 0x00000000dd00720c */ /* 0x000fe40003f46270 */
[----:B------:R-:W-:-:S04]  /*35680*/  @!P1 LEA R10, P0, R222, R20, 0x2 ;  /* 0x00000014de0a9211 */ /* 0x000fc800078010ff */
[----:B------:R-:W-:-:S05]  /*35690*/  @!P1 LEA.HI.X R11, R222, R18, R49, 0x2, P0 ;  /* 0x00000012de0b9211 */ /* 0x000fca00000f1431 */
[----:B---3--:R1:W-:Y:S04]  /*356a0*/  @!P1 ST.E.64 desc[UR44][R10.64], R4 ;  /* 0x000000040a009985 */ /* 0x0083e8000c101b2c */
[----:B--2---:R-:W2:Y:S01]  /*356b0*/  @!P2 LDL.64 R6, [R1+0x288] ;  /* 0x000288000106a983 */ /* 0x004ea20000100a00 */
        /* <DEDUP_REMOVED lines=131> */
.L_x_6811:
[----:B------:R-:W-:Y:S05]  /*35ef0*/  BSYNC B1 ;  /* 0x0000000000017941 */ /* 0x000fea0003800000 */
.L_x_6810:
[----:B------:R-:W-:Y:S05]  /*35f00*/  @P1 BRA `(.L_x_6807) ;  /* 0x0000000c009c1947 */ /* 0x000fea0003800000 */
[----:B------:R-:W2:Y:S04]  /*35f10*/  LDL R0, [R1+0x448] ;  /* 0x0004480001007983 */ /* 0x000ea80000100800 */
[----:B01----:R-:W3:Y:S01]  /*35f20*/  LDL.64 R4, [R1+0x428] ;  /* 0x0004280001047983 */ /* 0x003ee20000100a00 */
[----:B------:R-:W-:-:S04]  /*35f30*/  LEA R20, P0, R226, R20, 0x2 ;  /* 0x00000014e2147211 */ /* 0x000fc800078010ff */
[----:B--2---:R-:W-:-:S05]  /*35f40*/  LEA.HI.X R21, R226, R18, R0, 0x2, P0 ;  /* 0x00000012e2157211 */ /* 0x004fca00000f1400 */
[----:B---3--:R0:W-:Y:S01]  /*35f50*/  ST.E.64 desc[UR44][R20.64], R4 ;  /* 0x0000000414007985 */ /* 0x0081e2000c101b2c */
[----:B------:R-:W-:Y:S05]  /*35f60*/  BRA `(.L_x_6807) ;  /* 0x0000000c00847947 */ /* 0x000fea0003800000 */
.L_x_6800:
        /* <DEDUP_REMOVED lines=8> */
[----:B------:R-:W2:Y:S01]  /*35ff0*/  @P1 LDC.64 R4, c[0x0][0xd08] ;  /* 0x00034200ff041b82 */ /* 0x000ea20000000a00 */
[----:B------:R-:W-:Y:S02]  /*36000*/  ULDC UR4, c[0x0][0xb88] ;  /* 0x0002e20000047ab9 */ /* 0x000fe40000000800 */
[----:B------:R-:W-:Y:S02]  /*36010*/  IMAD.U32 R0, RZ, RZ, UR4 ;  /* 0x00000004ff007e24 */ /* 0x000fe4000f8e00ff */
[----:B----4-:R-:W-:-:S05]  /*36020*/  IMAD.WIDE R6, R193, 0x4, R6 ;  /* 0x00000004c1067825 */ /* 0x010fca00078e0206 */
[----:B------:R4:W5:Y:S01]  /*36030*/  @P0 LDG.E R3, desc[UR44][R6.64] ;  /* 0x0000002c06030981 */ /* 0x000962000c1e1900 */
[----:B--2---:R-:W-:-:S05]  /*36040*/  @P1 IMAD.WIDE R4, R193, 0x4, R4 ;  /* 0x00000004c1041825 */ /* 0x004fca00078e0204 */
[----:B------:R4:W5:Y:S01]  /*36050*/  @P1 LDG.E R0, desc[UR44][R4.64] ;  /* 0x0000002c04001981 */ /* 0x000962000c1e1900 */
[----:B------:R-:W-:Y:S02]  /*36060*/  ISETP.NE.AND P2, PT, R188, RZ, PT ;  /* 0x000000ffbc00720c */ /* 0x000fe40003f45270 */
[----:B------:R-:W-:Y:S02]  /*36070*/  ISETP.GT.AND P3, PT, R236, 0x3f, PT ;  /* 0x0000003fec00780c */ /* 0x000fe40003f64270 */
[----:B------:R-:W-:-:S09]  /*36080*/  SHF.R.S32.HI R26, RZ, 0x1f, R193 ;  /* 0x0000001fff1a7819 */ /* 0x000fd200000114c1 */
[----:B------:R-:W2:Y:S02]  /*36090*/  @!P2 LDC R188, c[0x0][0xbd4] ;  /* 0x0002f500ffbcab82 */ /* 0x000ea40000000800 */
[----:B--2---:R-:W-:Y:S01]  /*360a0*/  ISETP.GT.AND P2, PT, R188, 0x1, PT ;  /* 0x00000001bc00780c */ /* 0x004fe20003f44270 */
[----:B----4-:R-:W-:-:S12]  /*360b0*/  @P1 BRA `(.L_x_6812) ;  /* 0x0000000000101947 */ /* 0x010fd80003800000 */
[----:B------:R-:W-:Y:S05]  /*360c0*/  @!P0 BRA `(.L_x_6812) ;  /* 0x00000000000c8947 */ /* 0x000fea0003800000 */
[----:B------:R-:W2:Y:S04]  /*360d0*/  LDG.E R5, desc[UR44][R6.64] ;  /* 0x0000002c06057981 */ /* 0x000ea8000c1e1900 */
[----:B-----5:R-:W2:Y:S02]  /*360e0*/  LDG.E R0, desc[UR44][R6.64+0x4] ;  /* 0x0000042c06007981 */ /* 0x020ea4000c1e1900 */
[----:B--2---:R-:W-:-:S07]  /*360f0*/  IMAD.IADD R0, R0, 0x1, -R5 ;  /* 0x0000000100007824 */ /* 0x004fce00078e0a05 */
.L_x_6812:
[----:B------:R-:W-:Y:S01]  /*36100*/  BSSY B1, `(.L_x_6813) ;  /* 0x0000036000017945 */ /* 0x000fe20003800000 */
[----:B------:R-:W-:Y:S02]  /*36110*/  SEL R27, R193, RZ, !P0 ;  /* 0x000000ffc11b7207 */ /* 0x000fe40004000000 */
[----:B------:R-:W-:Y:S02]  /*36120*/  SEL R26, R26, RZ, !P0 ;  /* 0x000000ff1a1a7207 */ /* 0x000fe40004000000 */
[----:B-----5:R-:W-:Y:S01]  /*36130*/  SHF.R.S32.HI R24, RZ, 0x1f, R3 ;  /* 0x0000001fff187819 */ /* 0x020fe20000011403 */
[----:B------:R-:W-:Y:S06]  /*36140*/  @P3 BRA `(.L_x_6814) ;  /* 0x0000000000c43947 */ /* 0x000fec0003800000 */
[----:B------:R-:W2:Y:S01]  /*36150*/  S2R R5, SR_TID.X ;  /* 0x0000000000057919 */ /* 0x000ea20000002100 */
[----:B---3--:R-:W3:Y:S02]  /*36160*/  LDC R31, c[0x0][0xce8] ;  /* 0x00033a00ff1f7b82 */ /* 0x008ee40000000800 */
[----:B---3--:R-:W-:Y:S01]  /*36170*/  IMAD R4, R0, R31, RZ ;  /* 0x0000001f00047224 */ /* 0x008fe200078e02ff */
[----:B--2---:R-:W-:-:S04]  /*36180*/  IADD3 R29, R164, -0x80, R5 ;  /* 0xffffff80a41d7810 */ /* 0x004fc80007ffe005 */
[----:B------:R-:W-:-:S13]  /*36190*/  ISETP.GE.AND P0, PT, R29, R4, PT ;  /* 0x000000041d00720c */ /* 0x000fda0003f06270 */
[----:B------:R-:W-:Y:S05]  /*361a0*/  @P0 BRA `(.L_x_6814) ;  /* 0x0000000000ac0947 */ /* 0x000fea0003800000 */
[----:B------:R-:W-:Y:S01]  /*361b0*/  IMAD.MOV.U32 R20, RZ, RZ, 0xab8 ;  /* 0x00000ab8ff147424 */ /* 0x000fe200078e00ff */
[----:B------:R-:W-:Y:S01]  /*361c0*/  ISETP.GT.AND P0, PT, R188, 0x1, PT ;  /* 0x00000001bc00780c */ /* 0x000fe20003f04270 */
[----:B------:R-:W2:Y:S01]  /*361d0*/  LDC.64 R10, c[0x0][0xca8] ;  /* 0x00032a00ff0a7b82 */ /* 0x000ea20000000a00 */
[----:B------:R-:W-:Y:S01]  /*361e0*/  ISETP.NE.AND P1, PT, R31, 0x1, PT ;  /* 0x000000011f00780c */ /* 0x000fe20003f25270 */
[----:B------:R-:W-:Y:S01]  /*361f0*/  IMAD.MOV.U32 R19, RZ, RZ, R29 ;  /* 0x000000ffff137224 */ /* 0x000fe200078e001d */
[----:B------:R-:W-:-:S05]  /*36200*/  SEL R20, R20, 0xa78, P0 ;  /* 0x00000a7814147807 */ /* 0x000fca0000000000 */
[----:B------:R-:W3:Y:S08]  /*36210*/  LDC.64 R4, c[0x0][R20+0x220] ;  /* 0x0000880014047b82 */ /* 0x000ef00000000a00 */
[----:B------:R-:W4:Y:S08]  /*36220*/  LDC.64 R12, c[0x0][R20+0x218] ;  /* 0x00008600140c7b82 */ /* 0x000f300000000a00 */
[----:B------:R-:W5:Y:S08]  /*36230*/  LDC.64 R6, c[0x0][R20+0x228] ;  /* 0x00008a0014067b82 */ /* 0x000f700000000a00 */
[----:B------:R-:W0:Y:S08]  /*36240*/  @P1 LDC R18, c[0x0][0xcec] ;  /* 0x00033b00ff121b82 */ /* 0x000e300000000800 */
[----:B------:R-:W1:Y:S08]  /*36250*/  LDC.64 R8, c[0x0][R20+0x210] ;  /* 0x0000840014087b82 */ /* 0x000e700000000a00 */
[----:B------:R-:W5:Y:S01]  /*36260*/  @P1 LDC R25, c[0x0][0xcf0] ;  /* 0x00033c00ff191b82 */ /* 0x000f620000000800 */
[----:B0-----:R-:W-:-:S07]  /*36270*/  @P1 IMAD.HI.U32 R18, R29, R18, RZ ;  /* 0x000000121d121227 */ /* 0x001fce00078e00ff */
[----:B--2---:R-:W0:Y:S01]  /*36280*/  @!P0 LDC R10, c[0x0][0xc50] ;  /* 0x00031400ff0a8b82 */ /* 0x004e220000000800 */
[-C--:B---3--:R-:W-:Y:S02]  /*36290*/  IMAD R5, R5, R27.reuse, RZ ;  /* 0x0000001b05057224 */ /* 0x088fe400078e02ff */
[----:B------:R-:W-:-:S05]  /*362a0*/  IMAD.WIDE.U32 R14, R4, R27, RZ ;  /* 0x0000001b040e7225 */ /* 0x000fca00078e00ff */
[----:B------:R-:W2:Y:S01]  /*362b0*/  @!P0 LDC R11, c[0x0][0xc54] ;  /* 0x00031500ff0b8b82 */ /* 0x000ea20000000800 */
        /* <DEDUP_REMOVED lines=14> */
[----:B------:R-:W-:Y:S02]  /*363a0*/  IADD3 R6, P0, P1, R19, R12, R6 ;  /* 0x0000000c13067210 */ /* 0x000fe4000791e006 */
[----:B------:R-:W-:-:S04]  /*363b0*/  SHF.R.S32.HI R19, RZ, 0x1f, R19 ;  /* 0x0000001fff137819 */ /* 0x000fc80000011413 */
[----:B------:R-:W-:Y:S01]  /*363c0*/  IADD3.X R7, R19, R4, R13, P0, P1 ;  /* 0x0000000413077210 */ /* 0x000fe200007e240d */
[-C--:B-1----:R-:W-:Y:S01]  /*363d0*/  IMAD R4, R9, R5.reuse, RZ ;  /* 0x0000000509047224 */ /* 0x082fe200078e02ff */
[----:B------:R-:W-:Y:S01]  /*363e0*/  SHF.R.S32.HI R13, RZ, 0x1f, R5 ;  /* 0x0000001fff0d7819 */ /* 0x000fe20000011405 */
[----:B------:R-:W-:-:S04]  /*363f0*/  IMAD.WIDE.U32 R6, R8, R5, R6 ;  /* 0x0000000508067225 */ /* 0x000fc800078e0006 */
[----:B------:R-:W-:Y:S01]  /*36400*/  IMAD R13, R8, R13, R4 ;  /* 0x0000000d080d7224 */ /* 0x000fe200078e0204 */
[----:B0-----:R-:W-:Y:S01]  /*36410*/  LEA R10, P0, R6, R10, 0x2 ;  /* 0x0000000a060a7211 */ /* 0x001fe200078010ff */
[----:B------:R-:W-:Y:S02]  /*36420*/  IMAD.MOV.U32 R5, RZ, RZ, -0x800000 ;  /* 0xff800000ff057424 */ /* 0x000fe400078e00ff */
[----:B------:R-:W-:-:S05]  /*36430*/  IMAD.IADD R4, R7, 0x1, R13 ;  /* 0x0000000107047824 */ /* 0x000fca00078e020d */
[----:B--2---:R-:W-:-:S05]  /*36440*/  LEA.HI.X R11, R6, R11, R4, 0x2, P0 ;  /* 0x0000000b060b7211 */ /* 0x004fca00000f1404 */
[----:B------:R2:W-:Y:S02]  /*36450*/  STG.E desc[UR44][R10.64], R5 ;  /* 0x000000050a007986 */ /* 0x0005e4000c10192c */
.L_x_6814:
[----:B------:R-:W-:Y:S05]  /*36460*/  BSYNC B1 ;  /* 0x0000000000017941 */ /* 0x000fea0003800000 */
.L_x_6813:
[----:B------:R-:W-:Y:S05]  /*36470*/  @P2 BRA `(.L_x_6807) ;  /* 0x0000000800402947 */ /* 0x000fea0003800000 */
[----:B------:R-:W4:Y:S01]  /*36480*/  LDL R7, [R1+0x444] ;  /* 0x0004440001077983 */ /* 0x000f220000100800 */
[----:B--2---:R-:W2:Y:S01]  /*36490*/  LDC R11, c[0x0][0xce8] ;  /* 0x00033a00ff0b7b82 */ /* 0x004ea20000000800 */
[----:B------:R-:W-:Y:S01]  /*364a0*/  ULDC.64 UR4, c[0x0][0xba0] ;  /* 0x0002e80000047ab9 */ /* 0x000fe20000000a00 */
[----:B------:R-:W-:Y:S01]  /*364b0*/  BSSY B1, `(.L_x_6815) ;  /* 0x0000068000017945 */ /* 0x000fe20003800000 */
[----:B------:R-:W-:Y:S02]  /*364c0*/  IMAD R6, R24, UR4, RZ ;  /* 0x0000000418067c24 */ /* 0x000fe4000f8e02ff */
[----:B------:R-:W-:-:S03]  /*364d0*/  IMAD.WIDE.U32 R4, R3, UR4, RZ ;  /* 0x0000000403047c25 */ /* 0x000fc6000f8e00ff */
[----:B------:R-:W5:Y:S01]  /*364e0*/  LDC R19, c[0x0][0xbc8] ;  /* 0x0002f200ff137b82 */ /* 0x000f620000000800 */
[----:B------:R-:W-:Y:S01]  /*364f0*/  IMAD R3, R3, UR5, R6 ;  /* 0x0000000503037c24 */ /* 0x000fe2000f8e0206 */
[----:B------:R-:W-:-:S03]  /*36500*/  ULDC.64 UR4, c[0x0][0xbe8] ;  /* 0x0002fa0000047ab9 */ /* 0x000fc60000000a00 */
[----:B------:R-:W-:Y:S02]  /*36510*/  IMAD.IADD R5, R5, 0x1, R3 ;  /* 0x0000000105057824 */ /* 0x000fe400078e0203 */
[----:B------:R-:W-:-:S04]  /*36520*/  IMAD.WIDE.U32 R4, R166, UR4, R4 ;  /* 0x00000004a6047c25 */ /* 0x000fc8000f8e0004 */
[----:B------:R-:W-:Y:S01]  /*36530*/  IMAD R5, R166, UR5, R5 ;  /* 0x00000005a6057c24 */ /* 0x000fe2000f8e0205 */
[----:B------:R-:W-:Y:S01]  /*36540*/  ULDC.64 UR4, c[0x0][0xbf0] ;  /* 0x0002fc0000047ab9 */ /* 0x000fe20000000a00 */
[----:B--2---:R-:W-:Y:S01]  /*36550*/  ISETP.NE.AND P0, PT, R11, 0x1, PT ;  /* 0x000000010b00780c */ /* 0x004fe20003f05270 */
[----:B------:R-:W-:Y:S02]  /*36560*/  IMAD R3, R26, UR4, RZ ;  /* 0x000000041a037c24 */ /* 0x000fe4000f8e02ff */
[----:B------:R-:W-:-:S04]  /*36570*/  IMAD.WIDE.U32 R4, R27, UR4, R4 ;  /* 0x000000041b047c25 */ /* 0x000fc8000f8e0004 */
[----:B------:R-:W-:Y:S01]  /*36580*/  IMAD R3, R27, UR5, R3 ;  /* 0x000000051b037c24 */ /* 0x000fe2000f8e0203 */
[-C--:B-----5:R-:W-:Y:S01]  /*36590*/  ISETP.GE.AND P1, PT, R187, R19.reuse, PT ;  /* 0x00000013bb00720c */ /* 0x0a0fe20003f26270 */
[----:B------:R-:W-:Y:S01]  /*365a0*/  ULDC.64 UR4, c[0x0][0xbe0] ;  /* 0x0002f80000047ab9 */ /* 0x000fe20000000a00 */
[-C--:B------:R-:W-:Y:S01]  /*365b0*/  ISETP.GE.AND P2, PT, R190, R19.reuse, PT ;  /* 0x00000013be00720c */ /* 0x080fe20003f46270 */
[----:B------:R-:W-:Y:S01]  /*365c0*/  IMAD.IADD R5, R5, 0x1, R3 ;  /* 0x0000000105057824 */ /* 0x000fe200078e0203 */
[----:B------:R-:W-:Y:S01]  /*365d0*/  SEL R10, RZ, 0xffffffff, P1 ;  /* 0xffffffffff0a7807 */ /* 0x000fe20000800000 */
[----:B------:R-:W2:Y:S01]  /*365e0*/  @P0 LDC R9, c[0x0][0xcec] ;  /* 0x00033b00ff090b82 */ /* 0x000ea20000000800 */
[----:B------:R-:W-:Y:S01]  /*365f0*/  ISETP.GE.AND P1, PT, R186, R19, PT ;  /* 0x00000013ba00720c */ /* 0x000fe20003f26270 */
[----:B------:R-:W-:Y:S02]  /*36600*/  IMAD R25, R0, R11, RZ ;  /* 0x0000000b00197224 */ /* 0x000fe400078e02ff */
[----:B------:R-:W-:-:S04]  /*36610*/  IMAD.SHL.U32 R10, R10, 0x2, RZ ;  /* 0x000000020a0a7824 */ /* 0x000fc800078e00ff */
[----:B------:R-:W5:Y:S01]  /*36620*/  @P0 LDC R13, c[0x0][0xcf0] ;  /* 0x00033c00ff0d0b82 */ /* 0x000f620000000800 */
[----:B----4-:R-:W-:-:S04]  /*36630*/  IMAD R7, R7, 0x20, R228 ;  /* 0x0000002007077824 */ /* 0x010fc800078e02e4 */
[----:B------:R-:W-:Y:S01]  /*36640*/  IMAD.IADD R8, R164, 0x1, R7 ;  /* 0x00000001a4087824 */ /* 0x000fe200078e0207 */
[----:B------:R-:W-:Y:S02]  /*36650*/  SEL R7, RZ, 0x1, P2 ;  /* 0x00000001ff077807 */ /* 0x000fe40001000000 */
[----:B------:R-:W-:Y:S01]  /*36660*/  ISETP.GE.AND P2, PT, R191, R19, PT ;  /* 0x00000013bf00720c */ /* 0x000fe20003f46270 */
[----:B--2---:R-:W-:Y:S01]  /*36670*/  @P0 IMAD.HI.U32 R6, R8, R9, RZ ;  /* 0x0000000908060227 */ /* 0x004fe200078e00ff */
[----:B------:R-:W-:Y:S02]  /*36680*/  LOP3.LUT R9, R10, 0x2, R7, 0xe2, !PT ;  /* 0x000000020a097812 */ /* 0x000fe400078ee207 */
[----:B------:R-:W-:Y:S01]  /*36690*/  SEL R10, RZ, 0xffffffff, P1 ;  /* 0xffffffffff0a7807 */ /* 0x000fe20000800000 */
[----:B------:R-:W-:Y:S01]  /*366a0*/  IMAD.MOV.U32 R3, RZ, RZ, R8 ;  /* 0x000000ffff037224 */ /* 0x000fe200078e0008 */
[----:B-----5:R-:W-:Y:S02]  /*366b0*/  @P0 SHF.R.U32.HI R3, RZ, R13, R6 ;  /* 0x0000000dff030219 */ /* 0x020fe40000011606 */
[-C--:B------:R-:W-:Y:S01]  /*366c0*/  ISETP.GE.AND P0, PT, R185, R19.reuse, PT ;  /* 0x00000013b900720c */ /* 0x080fe20003f06270 */
[----:B------:R-:W-:Y:S01]  /*366d0*/  IMAD.SHL.U32 R12, R10, 0x4, RZ ;  /* 0x000000040a0c7824 */ /* 0x000fe200078e00ff */
[--C-:B------:R-:W-:Y:S01]  /*366e0*/  SHF.R.S32.HI R6, RZ, 0x1f, R3.reuse ;  /* 0x0000001fff067819 */ /* 0x100fe20000011403 */
[----:B------:R-:W-:Y:S01]  /*366f0*/  IMAD.MOV R7, RZ, RZ, -R3 ;  /* 0x000000ffff077224 */ /* 0x000fe200078e0a03 */
[----:B------:R-:W-:Y:S01]  /*36700*/  SEL R10, RZ, 0xffffffff, P0 ;  /* 0xffffffffff0a7807 */ /* 0x000fe20000000000 */
[----:B------:R-:W-:Y:S01]  /*36710*/  IMAD.WIDE.U32 R4, R3, UR4, R4 ;  /* 0x0000000403047c25 */ /* 0x000fe2000f8e0004 */
[----:B------:R-:W-:-:S02]  /*36720*/  ISETP.GE.AND P1, PT, R184, R19, PT ;  /* 0x00000013b800720c */ /* 0x000fc40003f26270 */
[----:B------:R-:W-:Y:S01]  /*36730*/  ISETP.GE.AND P0, PT, R167, R19, PT ;  /* 0x00000013a700720c */ /* 0x000fe20003f06270 */
[----:B------:R-:W-:Y:S01]  /*36740*/  IMAD R7, R11, R7, R8 ;  /* 0x000000070b077224 */ /* 0x000fe200078e0208 */
[----:B------:R-:W-:Y:S01]  /*36750*/  LOP3.LUT R8, R12, 0x4, R9, 0xe2, !PT ;  /* 0x000000040c087812 */ /* 0x000fe200078ee209 */
[----:B------:R-:W-:Y:S02]  /*36760*/  IMAD R6, R6, UR4, RZ ;  /* 0x0000000406067c24 */ /* 0x000fe4000f8e02ff */
[----:B------:R-:W-:Y:S01]  /*36770*/  IMAD.SHL.U32 R13, R10, 0x8, RZ ;  /* 0x000000080a0d7824 */ /* 0x000fe200078e00ff */
[----:B------:R-:W-:Y:S01]  /*36780*/  SEL R10, RZ, 0xffffffff, P0 ;  /* 0xffffffffff0a7807 */ /* 0x000fe20000000000 */
[----:B------:R-:W-:Y:S01]  /*36790*/  IMAD R9, R3, UR5, R6 ;  /* 0x0000000503097c24 */ /* 0x000fe2000f8e0206 */
[----:B------:R-:W-:Y:S01]  /*367a0*/  SHF.R.S32.HI R3, RZ, 0x1f, R7 ;  /* 0x0000001fff037819 */ /* 0x000fe20000011407 */
[----:B------:R-:W-:Y:S01]  /*367b0*/  ULDC.64 UR4, c[0x0][0xbd8] ;  /* 0x0002f60000047ab9 */ /* 0x000fe20000000a00 */
[----:B------:R-:W-:Y:S01]  /*367c0*/  SEL R6, RZ, 0xffffffff, P1 ;  /* 0xffffffffff067807 */ /* 0x000fe20000800000 */
[----:B------:R-:W-:Y:S01]  /*367d0*/  IMAD.IADD R5, R5, 0x1, R9 ;  /* 0x0000000105057824 */ /* 0x000fe200078e0209 */
[----:B------:R-:W-:Y:S01]  /*367e0*/  LOP3.LUT R8, R13, 0x8, R8, 0xe2, !PT ;  /* 0x000000080d087812 */ /* 0x000fe200078ee208 */
[----:B------:R-:W-:Y:S01]  /*367f0*/  IMAD R0, R3, UR4, RZ ;  /* 0x0000000403007c24 */ /* 0x000fe2000f8e02ff */
[----:B------:R-:W-:Y:S01]  /*36800*/  ISETP.GE.AND P0, PT, R192, R19, PT ;  /* 0x00000013c000720c */ /* 0x000fe20003f06270 */
[----:B------:R-:W-:-:S02]  /*36810*/  IMAD.SHL.U32 R13, R6, 0x10, RZ ;  /* 0x00000010060d7824 */ /* 0x000fc400078e00ff */
[----:B------:R-:W-:Y:S02]  /*36820*/  IMAD R3, R7, UR5, R0 ;  /* 0x0000000507037c24 */ /* 0x000fe4000f8e0200 */
[----:B------:R-:W-:Y:S01]  /*36830*/  IMAD.IADD R0, R228, 0x1, R164 ;  /* 0x00000001e4007824 */ /* 0x000fe200078e02a4 */
[----:B------:R-:W-:Y:S01]  /*36840*/  LOP3.LUT R8, R13, 0x10, R8, 0xe2, !PT ;  /* 0x000000100d087812 */ /* 0x000fe200078ee208 */
[----:B------:R-:W-:Y:S02]  /*36850*/  IMAD.SHL.U32 R9, R10, 0x20, RZ ;  /* 0x000000200a097824 */ /* 0x000fe400078e00ff */
[----:B------:R-:W-:Y:S01]  /*36860*/  IMAD.WIDE.U32 R4, R7, UR4, R4 ;  /* 0x0000000407047c25 */ /* 0x000fe2000f8e0004 */
        /* <DEDUP_REMOVED lines=10> */
[----:B------:R2:W4:Y:S04]  /*36910*/  SHFL.IDX PT, R4, R18, RZ, 0x181f ;  /* 0x00181fff12047589 */ /* 0x00052800000e0000 */
[----:B------:R2:W0:Y:S01]  /*36920*/  SHFL.IDX PT, R5, R3, RZ, 0x181f ;  /* 0x00181fff03057589 */ /* 0x00042200000e0000 */
[----:B------:R-:W-:Y:S05]  /*36930*/  @P0 BRA `(.L_x_6816) ;  /* 0x00000000007c0947 */ /* 0x000fea0003800000 */
[-C--:B------:R-:W-:Y:S02]  /*36940*/  ISETP.GE.AND P2, PT, R187, R19.reuse, PT ;  /* 0x00000013bb00720c */ /* 0x080fe40003f46270 */
[-C--:B------:R-:W-:Y:S02]  /*36950*/  ISETP.GE.AND P1, PT, R190, R19.reuse, PT ;  /* 0x00000013be00720c */ /* 0x080fe40003f26270 */
[-C--:B------:R-:W-:Y:S02]  /*36960*/  ISETP.GE.AND P5, PT, R186, R19.reuse, PT ;  /* 0x00000013ba00720c */ /* 0x080fe40003fa6270 */
[----:B------:R-:W-:-:S07]  /*36970*/  ISETP.GE.AND P3, PT, R185, R19, PT ;  /* 0x00000013b900720c */ /* 0x000fce0003f66270 */
[CC--:B----4-:R-:W-:Y:S02]  /*36980*/  @!P2 LEA R8, P0, R187.reuse, R4.reuse, 0x1 ;  /* 0x00000004bb08a211 */ /* 0x0d0fe400078008ff */
[----:B0-----:R-:W-:Y:S02]  /*36990*/  @!P1 IMAD.WIDE R6, R190, 0x2, R4 ;  /* 0x00000002be069825 */ /* 0x001fe400078e0204 */
        /* <DEDUP_REMOVED lines=25> */
.L_x_6816:
[----:B------:R-:W-:Y:S05]  /*36b30*/  BSYNC B1 ;  /* 0x0000000000017941 */ /* 0x000fea0003800000 */
.L_x_6815:
[----:B------:R-:W-:Y:S01]  /*36b40*/  VIADD R0, R0, 0x20 ;  /* 0x0000002000007836 */ /* 0x000fe20000000000 */
[----:B0---4-:R0:W4:Y:S04]  /*36b50*/  SHFL.IDX PT, R5, R3, 0x1, 0x181f ;  /* 0x00381f0003057f89 */ /* 0x01112800000e0000 */
[----:B------:R-:W-:Y:S01]  /*36b60*/  ISETP.GE.AND P0, PT, R0, R25, PT ;  /* 0x000000190000720c */ /* 0x000fe20003f06270 */
[----:B------:R0:W0:-:S12]  /*36b70*/  SHFL.IDX PT, R4, R18, 0x1, 0x181f ;  /* 0x00381f0012047f89 */ /* 0x00001800000e0000 */
[----:B------:R-:W-:Y:S05]  /*36b80*/  @P0 BRA `(.L_x_6807) ;  /* 0x00000000007c0947 */ /* 0x000fea0003800000 */
        /* <DEDUP_REMOVED lines=8> */
[----:B------:R0:W-:Y:S01]  /*36c10*/  @!P6 ST.E.128 desc[UR44][R6.64], RZ ;  /* 0x000000ff0600e985 */ /* 0x0001e2000c101d2c */
[-C--:B------:R-:W-:Y:S02]  /*36c20*/  @!P4 LEA R10, P6, R186, R4.reuse, 0x1 ;  /* 0x00000004ba0ac211 */ /* 0x080fe400078c08ff */
[-C--:B------:R-:W-:Y:S02]  /*36c30*/  @!P5 LEA.HI.X R9, R187, R5.reuse, R235, 0x1, P0 ;  /* 0x00000005bb09d211 */ /* 0x080fe400000f0ceb */
[----:B------:R-:W-:Y:S02]  /*36c40*/  LOP3.LUT P0, RZ, R20, 0x40, RZ, 0xc0, !PT ;  /* 0x0000004014ff7812 */ /* 0x000fe4000780c0ff */
[----:B------:R-:W-:Y:S01]  /*36c50*/  @!P4 LEA.HI.X R11, R186, R5, R234, 0x1, P6 ;  /* 0x00000005ba0bc211 */ /* 0x000fe200030f0cea */
[----:B------:R4:W-:Y:S01]  /*36c60*/  @!P5 ST.E.128 desc[UR44][R8.64], RZ ;  /* 0x000000ff0800d985 */ /* 0x0009e2000c101d2c */
[----:B------:R-:W-:Y:S02]  /*36c70*/  LOP3.LUT P6, RZ, R21, 0x80, RZ, 0xc0, !PT ;  /* 0x0000008015ff7812 */ /* 0x000fe400078cc0ff */
[-C--:B------:R-:W-:Y:S01]  /*36c80*/  @!P3 LEA R12, P5, R185, R4.reuse, 0x1 ;  /* 0x00000004b90cb211 */ /* 0x080fe200078a08ff */
[----:B------:R4:W-:Y:S01]  /*36c90*/  @!P4 ST.E.128 desc[UR44][R10.64], RZ ;  /* 0x000000ff0a00c985 */ /* 0x0009e2000c101d2c */
[----:B------:R-:W-:-:S02]  /*36ca0*/  @!P2 LEA R14, P4, R184, R4, 0x1 ;  /* 0x00000004b80ea211 */ /* 0x000fc400078808ff */
[-C--:B------:R-:W-:Y:S02]  /*36cb0*/  @!P3 LEA.HI.X R13, R185, R5.reuse, R233, 0x1, P5 ;  /* 0x00000005b90db211 */ /* 0x080fe400028f0ce9 */
[-C--:B0-----:R-:W-:Y:S02]  /*36cc0*/  @!P1 LEA R6, P5, R167, R4.reuse, 0x1 ;  /* 0x00000004a7069211 */ /* 0x081fe400078a08ff */
[-C--:B------:R-:W-:Y:S01]  /*36cd0*/  @!P2 LEA.HI.X R15, R184, R5.reuse, R232, 0x1, P4 ;  /* 0x00000005b80fa211 */ /* 0x080fe200020f0ce8 */
[----:B------:R4:W-:Y:S01]  /*36ce0*/  @!P3 ST.E.128 desc[UR44][R12.64], RZ ;  /* 0x000000ff0c00b985 */ /* 0x0009e2000c101d2c */
[-C--:B--2---:R-:W-:Y:S02]  /*36cf0*/  @P0 LEA R18, P3, R192, R4.reuse, 0x1 ;  /* 0x00000004c0120211 */ /* 0x084fe400078608ff */
[----:B------:R-:W-:Y:S01]  /*36d00*/  @P6 LEA R4, P4, R191, R4, 0x1 ;  /* 0x00000004bf046211 */ /* 0x000fe200078808ff */
[----:B------:R4:W-:Y:S01]  /*36d10*/  @!P2 ST.E.128 desc[UR44][R14.64], RZ ;  /* 0x000000ff0e00a985 */ /* 0x0009e2000c101d2c */
[----:B------:R-:W-:-:S02]  /*36d20*/  @!P1 LEA.HI.X R7, R167, R5, R231, 0x1, P5 ;  /* 0x00000005a7079211 */ /* 0x000fc400028f0ce7 */
[-C--:B------:R-:W-:Y:S02]  /*36d30*/  @P0 LEA.HI.X R19, R192, R5.reuse, R230, 0x1, P3 ;  /* 0x00000005c0130211 */ /* 0x080fe400018f0ce6 */
[----:B------:R-:W-:Y:S01]  /*36d40*/  @P6 LEA.HI.X R5, R191, R5, R229, 0x1, P4 ;  /* 0x00000005bf056211 */ /* 0x000fe200020f0ce5 */
[----:B------:R4:W-:Y:S04]  /*36d50*/  @!P1 ST.E.128 desc[UR44][R6.64], RZ ;  /* 0x000000ff06009985 */ /* 0x0009e8000c101d2c */
[----:B------:R4:W-:Y:S04]  /*36d60*/  @P0 ST.E.128 desc[UR44][R18.64], RZ ;  /* 0x000000ff12000985 */ /* 0x0009e8000c101d2c */
[----:B------:R4:W-:Y:S02]  /*36d70*/  @P6 ST.E.128 desc[UR44][R4.64], RZ ;  /* 0x000000ff04006985 */ /* 0x0009e4000c101d2c */
.L_x_6807:
[----:B------:R-:W-:Y:S05]  /*36d80*/  BSYNC B0 ;  /* 0x0000000000007941 */ /* 0x000fea0003800000 */
.L_x_6799:
[----:B------:R-:W-:Y:S02]  /*36d90*/  ULDC UR4, c[0x0][0xd3c] ;  /* 0x00034f0000047ab9 */ /* 0x000fe40000000800 */
[----:B-1----:R-:W-:-:S13]  /*36da0*/  ISETP.GE.AND P0, PT, R91, UR4, PT ;  /* 0x000000045b007c0c */ /* 0x002fda000bf06270 */
[----:B------:R-:W-:Y:S05]  /*36db0*/  @!P0 BRA `(.L_x_6817) ;  /* 0xfffffca800b48947 */ /* 0x000fea000383ffff */
[----:B------:R-:W-:Y:S05]  /*36dc0*/  BRA `(.L_x_6592) ;  /* 0x000000b000787947 */ /* 0x000fea0003800000 */
.L_x_6590:
        /* <DEDUP_REMOVED lines=17> */
.L_x_6818:
        /* <DEDUP_REMOVED lines=44> */
.L_x_6822:
        /* <DEDUP_REMOVED lines=39> */
.L_x_6820:
        /* <DEDUP_REMOVED lines=12> */
.L_x_6823:
        /* <DEDUP_REMOVED lines=63> */
.L_x_6824:
        /* <DEDUP_REMOVED lines=61> */
.L_x_6825:
[----:B01----:R-:W-:-:S05]  /*37c90*/  LOP3.LUT R3, RZ, R2, RZ, 0x33, !PT ;  /* 0x00000002ff037212 */ /* 0x003fca00078e33ff */
[----:B------:R-:W-:-:S05]  /*37ca0*/  IMAD.IADD R2, R4, 0x1, R3 ;  /* 0x0000000104027824 */ /* 0x000fca00078e0203 */
[----:B------:R1:W-:Y:S01]  /*37cb0*/  STL [R1+0x434], R2 ;  /* 0x0004340201007387 */ /* 0x0003e20000100800 */
[----:B------:R-:W-:Y:S05]  /*37cc0*/  BRA `(.L_x_6826) ;  /* 0x0000000000107947 */ /* 0x000fea0003800000 */
.L_x_6821:
[----:B------:R-:W-:Y:S01]  /*37cd0*/  IMAD.U32 R2, RZ, RZ, UR6 ;  /* 0x00000006ff027e24 */ /* 0x000fe2000f8e00ff */
[----:B------:R0:W-:Y:S04]  /*37ce0*/  STL [R1+0x434], RZ ;  /* 0x000434ff01007387 */ /* 0x0001e80000100800 */
[----:B------:R0:W-:Y:S04]  /*37cf0*/  STL [R1+0x438], RZ ;  /* 0x000438ff01007387 */ /* 0x0001e80000100800 */
[----:B------:R0:W-:Y:S02]  /*37d00*/  STL [R1+0x430], R2 ;  /* 0x0004300201007387 */ /* 0x0001e40000100800 */
.L_x_6826:
        /* <DEDUP_REMOVED lines=10> */
.L_x_6819:
        /* <DEDUP_REMOVED lines=13> */
[----:B------:R-:W-:Y:S01]  /*37e80*/  ULDC.64 UR42, c[0x0][0x198] ;  /* 0x00006600002a7ab9 */ /* 0x000fe20000000a00 */
[----:B------:R-:W-:Y:S02]  /*37e90*/  ULDC UR38, c[0x0][0xc] ;  /* 0x0000030000267ab9 */ /* 0x000fe40000000800 */
[----:B------:R-:W-:Y:S04]  /*37ea0*/  STL [R1+0x444], RZ ;  /* 0x000444ff01007387 */ /* 0x000fe80000100800 */
        /* <DEDUP_REMOVED lines=18> */
[----:B------:R-:W-:Y:S04]  /*37fd0*/  STL [R1+0x450], R2 ;  /* 0x0004500201007387 */ /* 0x000fe80000100800 */
[----:B------:R1:W-:Y:S01]  /*37fe0*/  STL [R1+0x44c], R2 ;  /* 0x00044c0201007387 */ /* 0x0003e20000100800 */
[C---:B0-----:R-:W-:Y:S02]  /*37ff0*/  LOP3.LUT R3, R0.reuse, 0x80, RZ, 0xfc, !PT ;  /* 0x0000008000037812 */ /* 0x041fe400078efcff */
[C---:B------:R-:W-:Y:S02]  /*38000*/  LOP3.LUT R3, R0.reuse, 0x140, RZ, 0xfc, !PT ;  /* 0x0000014000037812 */ /* 0x040fe400078efcff */
[C---:B-1----:R-:W-:Y:S02]  /*38010*/  LOP3.LUT R2, R0.reuse, 0xc0, RZ, 0xfc, !PT ;  /* 0x000000c000027812 */ /* 0x042fe400078efcff */
[----:B------:R-:W-:-:S02]  /*38020*/  LOP3.LUT R2, R0, 0x180, RZ, 0xfc, !PT ;  /* 0x0000018000027812 */ /* 0x000fc400078efcff */
[----:B------:R-:W-:-:S07]  /*38030*/  LOP3.LUT R0, R0, 0x1c0, RZ, 0xfc, !PT ;  /* 0x000001c000007812 */ /* 0x000fce00078efcff */
.L_x_7017:
[----:B--2---:R-:W2:Y:S01]  /*38040*/  LDL R14, [R1+0x43c] ;  /* 0x00043c00010e7983 */ /* 0x004ea20000100800 */
[----:B------:R-:W-:Y:S05]  /*38050*/  YIELD ;  /* 0x0000000000007946 */ /* 0x000fea0003800000 */
[----:B------:R-:W-:Y:S01]  /*38060*/  ULDC.64 UR4, c[0x0][0xb20] ;  /* 0x0002c80000047ab9 */ /* 0x000fe20000000a00 */
[----:B0-----:R-:W-:Y:S02]  /*38070*/  CS2R R6, SRZ ;  /* 0x0000000000067805 */ /* 0x001fe4000001ff00 */
[----:B------:R-:W-:Y:S01]  /*38080*/  ISETP.NE.U32.AND P0, PT, RZ, UR4, PT ;  /* 0x00000004ff007c0c */ /* 0x000fe2000bf05070 */
[----:B------:R-:W0:Y:S01]  /*38090*/  LDC.64 R12, c[0x0][0xaf8] ;  /* 0x0002be00ff0c7b82 */ /* 0x000e220000000a00 */
[----:B------:R-:W-:Y:S01]  /*380a0*/  ULDC.64 UR6, c[0x0][0xb00] ;  /* 0x0002c00000067ab9 */ /* 0x000fe20000000a00 */
[----:B------:R-:W-:Y:S01]  /*380b0*/  ULDC.64 UR8, c[0x0][0xb08] ;  /* 0x0002c20000087ab9 */ /* 0x000fe20000000a00 */
[----:B------:R-:W-:Y:S01]  /*380c0*/  ISETP.NE.AND.EX P0, PT, RZ, UR5, PT, P0 ;  /* 0x00000005ff007c0c */ /* 0x000fe2000bf05300 */
[----:B------:R-:W-:-:S04]  /*380d0*/  ULDC.64 UR4, c[0x0][0xb10] ;  /* 0x0002c40000047ab9 */ /* 0x000fc80000000a00 */
[----:B-1----:R-:W1:Y:S08]  /*380e0*/  LDC.64 R4, c[0x0][0xb00] ;  /* 0x0002c000ff047b82 */ /* 0x002e700000000a00 */
        /* <DEDUP_REMOVED lines=8> */
[----:B------:R-:W-:Y:S01]  /*38170*/  ISETP.NE.U32.AND P4, PT, RZ, UR8, PT ;  /* 0x00000008ff007c0c */ /* 0x000fe2000bf85070 */
[----:B------:R-:W-:Y:S01]  /*38180*/  IMAD.MOV.U32 R8, RZ, RZ, RZ ;  /* 0x000000ffff087224 */ /* 0x000fe200078e00ff */
[----:B------:R-:W-:Y:S01]  /*38190*/  ISETP.NE.U32.AND P1, PT, RZ, UR4, PT ;  /* 0x00000004ff007c0c */ /* 0x000fe2000bf25070 */
[----:B--2---:R-:W0:Y:S01]  /*381a0*/  LDC.64 R2, c[0x0][0xb08] ;  /* 0x0002c200ff027b82 */ /* 0x004e220000000a00 */
[----:B------:R-:W-:-:S02]  /*381b0*/  IMAD.MOV.U32 R0, RZ, RZ, RZ ;  /* 0x000000ffff007224 */ /* 0x000fc400078e00ff */
[----:B------:R-:W-:Y:S01]  /*381c0*/  ISETP.NE.AND.EX P3, PT, RZ, UR5, PT, P1 ;  /* 0x00000005ff007c0c */ /* 0x000fe2000bf65310 */
[----:B-1----:R-:W-:-:S04]  /*381d0*/  IMAD.WIDE R4, R14, 0x4, R4 ;  /* 0x000000040e047825 */ /* 0x002fc800078e0204 */
        /* <DEDUP_REMOVED lines=30> */
.L_x_6828:
        /* <DEDUP_REMOVED lines=16> */
.L_x_6829:
[----:B------:R-:W-:Y:S05]  /*384c0*/  @!P1 BRA `(.L_x_6830) ;  /* 0x00000000000c9947 */ /* 0x000fea0003800000 */
[----:B------:R-:W2:Y:S04]  /*384d0*/  LDG.E R7, desc[UR44][R4.64] ;  /* 0x0000002c04077981 */ /* 0x000ea8000c1e1900 */
[----:B------:R-:W2:Y:S02]  /*384e0*/  LDG.E R4, desc[UR44][R4.64+0x4] ;  /* 0x0000042c04047981 */ /* 0x000ea4000c1e1900 */
[----:B--2---:R-:W-:-:S07]  /*384f0*/  IMAD.IADD R7, R4, 0x1, -R7 ;  /* 0x0000000104077824 */ /* 0x004fce00078e0a07 */
.L_x_6830:
        /* <DEDUP_REMOVED lines=37> */
.L_x_6833:
[----:B------:R-:W-:-:S13]  /*38750*/  ISETP.NE.AND P0, PT, R3, 0x1, PT ;  /* 0x000000010300780c */ /* 0x000fda0003f05270 */
[----:B------:R-:W1:Y:S02]  /*38760*/  @P0 LDC.64 R4, c[0x0][0xae0] ;  /* 0x0002b800ff040b82 */ /* 0x000e640000000a00 */
[----:B-1----:R-:W-:-:S05]  /*38770*/  @P0 IMAD.HI.U32 R4, R2, R4, RZ ;  /* 0x0000000402040227 */ /* 0x002fca00078e00ff */
[----:B------:R-:W-:-:S07]  /*38780*/  @P0 SHF.R.U32.HI R2, RZ, R5, R4 ;  /* 0x00000005ff020219 */ /* 0x000fce0000011604 */
.L_x_6834:
[----:B------:R-:W-:Y:S05]  /*38790*/  BSYNC B0 ;  /* 0x0000000000007941 */ /* 0x000fea0003800000 */
.L_x_6832:
[----:B------:R-:W-:-:S05]  /*387a0*/  IMAD R2, R2, R3, R3 ;  /* 0x0000000302027224 */ /* 0x000fca00078e0203 */
[----:B------:R-:W-:-:S07]  /*387b0*/  VIMNMX R8, R8, R2, PT ;  /* 0x0000000208087248 */ /* 0x000fce0003fe0100 */
.L_x_6831:
        /* <DEDUP_REMOVED lines=25> */
.L_x_6837:
[----:B------:R-:W-:-:S13]  /*38950*/  ISETP.NE.AND P0, PT, R3, 0x1, PT ;  /* 0x000000010300780c */ /* 0x000fda0003f05270 */
[----:B------:R-:W1:Y:S02]  /*38960*/  @P0 LDC.64 R4, c[0x0][0xae0] ;  /* 0x0002b800ff040b82 */ /* 0x000e640000000a00 */
[----:B-1----:R-:W-:-:S05]  /*38970*/  @P0 IMAD.HI.U32 R4, R6, R4, RZ ;  /* 0x0000000406040227 */ /* 0x002fca00078e00ff */
[----:B------:R-:W-:-:S07]  /*38980*/  @P0 SHF.R.U32.HI R6, RZ, R5, R4 ;  /* 0x00000005ff060219 */ /* 0x000fce0000011604 */
.L_x_6838:
[----:B------:R-:W-:Y:S05]  /*38990*/  BSYNC B0 ;  /* 0x0000000000007941 */ /* 0x000fea0003800000 */
.L_x_6836:
[----:B------:R-:W-:-:S05]  /*389a0*/  IMAD R3, R6, R3, RZ ;  /* 0x0000000306037224 */ /* 0x000fca00078e02ff */
[----:B------:R-:W-:-:S07]  /*389b0*/  VIMNMX R2, R2, R3, !PT ;  /* 0x0000000302027248 */ /* 0x000fce0007fe0100 */
.L_x_6835:
        /* <DEDUP_REMOVED lines=41> */
.L_x_6840:
[----:B------:R-:W-:Y:S05]  /*38c50*/  BSYNC B0 ;  /* 0x0000000000007941 */ /* 0x000fea0003800000 */
.L_x_6839:
[-C--:B------:R-:W-:Y:S01]  /*38c60*/  IMAD R7, R13, R2.reuse, R7 ;  /* 0x000000020d077224 */ /* 0x080fe200078e0207 */
        /* <DEDUP_REMOVED lines=23> */
.L_x_7058:
[----:B--2---:R-:W-:Y:S02]  /*38de0*/  ISETP.NE.AND P0, PT, R14, RZ, PT ;  /* 0x000000ff0e00720c */ /* 0x004fe40003f05270 */
[----:B------:R-:W-:-:S11]  /*38df0*/  PLOP3.LUT P6, PT, PT, PT, PT, 0x8, 0x0 ;  /* 0x000000000000781c */ /* 0x000fd60003fce170 */
[----:B------:R-:W-:Y:S05]  /*38e00*/  @P0 BRA `(.L_x_6844) ;  /* 0x00000000000c0947 */ /* 0x000fea0003800000 */
[----:B------:R-:W-:-:S03]  /*38e10*/  UMOV UR4, 0xffffffff ;  /* 0xffffffff00047882 */ /* 0x000fc60000000000 */
[----:B------:R-:W-:Y:S05]  /*38e20*/  BRA.DIV UR4, `(.L_x_6845) ;  /* 0x0000009e045c7947 */ /* 0x000fea000b800000 */
[----:B------:R-:W-:-:S13]  /*38e30*/  ELECT P6, URZ, PT ;  /* 0x00000000003f782f */ /* 0x000fda00038c0000 */
.L_x_6844:
        /* <DEDUP_REMOVED lines=9> */
.L_x_7061:
[----:B------:R-:W-:Y:S05]  /*38ed0*/  BSYNC B1 ;  /* 0x0000000000017941 */ /* 0x000fea0003800000 */
.L_x_6846:
[----:B------:R-:W-:Y:S04]  /*38ee0*/  BSSY B1, `(.L_x_6848) ;  /* 0x00000bb000017945 */ /* 0x000fe80003800000 */
[----:B------:R-:W-:Y:S05]  /*38ef0*/  @!P6 BRA `(.L_x_6849) ;  /* 0x0000000800e4e947 */ /* 0x000fea0003800000 */
[----:B------:R-:W2:Y:S04]  /*38f00*/  LDL R6, [R1+0x444] ;  /* 0x0004440001067983 */ /* 0x000ea80000100800 */
[----:B------:R-:W3:Y:S01]  /*38f10*/  LDL R8, [R1+0x450] ;  /* 0x0004500001087983 */ /* 0x000ee20000100800 */
[----:B------:R-:W4:Y:S01]  /*38f20*/  S2R R7, SR_TID.X ;  /* 0x0000000000077919 */ /* 0x000f220000002100 */
[----:B------:R-:W-:Y:S01]  /*38f30*/  BSSY B2, `(.L_x_6850) ;  /* 0x0000007000027945 */ /* 0x000fe20003800000 */
[----:B----4-:R-:W-:-:S04]  /*38f40*/  LOP3.LUT R7, R7, 0x7f, RZ, 0xc0, !PT ;  /* 0x0000007f07077812 */ /* 0x010fc800078ec0ff */
[----:B------:R-:W-:Y:S01]  /*38f50*/  ISETP.NE.AND P1, PT, R7, RZ, PT ;  /* 0x000000ff0700720c */ /* 0x000fe20003f25270 */
[----:B--2---:R-:W-:Y:S01]  /*38f60*/  IMAD R6, R6, 0x8, R18 ;  /* 0x0000000806067824 */ /* 0x004fe200078e0212 */
[----:B---3--:R-:W-:-:S04]  /*38f70*/  SHF.L.U32 R10, R8, 0x1f, RZ ;  /* 0x0000001f080a7819 */ /* 0x008fc800000006ff */
[----:B------:R-:W2:Y:S02]  /*38f80*/  SYNCS.PHASECHK.TRANS64.TRYWAIT P0, [R6+URZ+0x388a0], R10 ;  /* 0x0388a00a060075a7 */ /* 0x000ea4000800017f */
[----:B--2---:R-:W-:Y:S05]  /*38f90*/  @!P0 BRA `(.L_x_6851) ;  /* 0x0000009c00348947 */ /* 0x004fea0003800000 */
.L_x_7062:
[----:B------:R-:W-:Y:S05]  /*38fa0*/  BSYNC B2 ;  /* 0x0000000000027941 */ /* 0x000fea0003800000 */
.L_x_6850:
[----:B------:R-:W-:Y:S04]  /*38fb0*/  BSSY B2, `(.L_x_6852) ;  /* 0x0000009000027945 */ /* 0x000fe80003800000 */
[----:B------:R-:W-:Y:S05]  /*38fc0*/  @P1 BRA `(.L_x_6853) ;  /* 0x00000000001c1947 */ /* 0x000fea0003800000 */
[----:B-1----:R-:W1:Y:S02]  /*38fd0*/  S2R R5, SR_TID.X ;  /* 0x0000000000057919 */ /* 0x002e640000002100 */
[----:B-1----:R-:W-:Y:S01]  /*38fe0*/  LOP3.LUT R7, R5, 0x1f, RZ, 0xc0, !PT ;  /* 0x0000001f05077812 */ /* 0x002fe200078ec0ff */
[----:B------:R-:W-:-:S03]  /*38ff0*/  IMAD.MOV.U32 R5, RZ, RZ, 0x2000 ;  /* 0x00002000ff057424 */ /* 0x000fc600078e00ff */
[----:B------:R-:W-:Y:S01]  /*39000*/  ISETP.NE.AND P0, PT, R7, RZ, PT ;  /* 0x000000ff0700720c */ /* 0x000fe20003f05270 */
[----:B------:R3:W-:-:S12]  /*39010*/  SYNCS.ARRIVE.TRANS64 RZ, [R6+URZ+0x38890], R5 ;  /* 0x0388900506ff79a7 */ /* 0x0007d8000800003f */
[----:B---3--:R-:W-:Y:S05]  /*39020*/  @!P0 BRA `(.L_x_6853) ;  /* 0x0000000000048947 */ /* 0x008fea0003800000 */
[----:B------:R-:W-:Y:S01]  /*39030*/  BPT.TRAP 0x1 ;  /* 0x000000040000795c */ /* 0x000fe20000300000 */
.L_x_6853:
[----:B------:R-:W-:Y:S05]  /*39040*/  BSYNC B2 ;  /* 0x0000000000027941 */ /* 0x000fea0003800000 */
.L_x_6852:
        /* <DEDUP_REMOVED lines=13> */
.L_x_6854:
        /* <DEDUP_REMOVED lines=13> */
.L_x_7063:
[----:B------:R-:W-:Y:S05]  /*391f0*/  BSYNC B2 ;  /* 0x0000000000027941 */ /* 0x000fea0003800000 */
.L_x_6855:
[----:B------:R-:W-:Y:S01]  /*39200*/  BSSY B2, `(.L_x_6857) ;  /* 0x000000b000027945 */ /* 0x000fe20003800000 */
[----:B-12---:R-:W-:Y:S02]  /*39210*/  IMAD.MOV.U32 R10, RZ, RZ, 0x0 ;  /* 0x00000000ff0a7424 */ /* 0x006fe400078e00ff */
        /* <DEDUP_REMOVED lines=9> */
.L_x_6858:
[----:B------:R-:W-:Y:S05]  /*392b0*/  BSYNC B2 ;  /* 0x0000000000027941 */ /* 0x000fea0003800000 */
.L_x_6857:
        /* <DEDUP_REMOVED lines=10> */
.L_x_6859:
        /* <DEDUP_REMOVED lines=15> */
.L_x_6860:
        /* <DEDUP_REMOVED lines=15> */
.L_x_6861:
        /* <DEDUP_REMOVED lines=15> */
.L_x_6862:
        /* <DEDUP_REMOVED lines=15> */
.L_x_6863:
        /* <DEDUP_REMOVED lines=15> */
.L_x_6864:
        /* <DEDUP_REMOVED lines=15> */
.L_x_6865:
        /* <DEDUP_REMOVED lines=15> */
.L_x_6866:
        /* <DEDUP_REMOVED lines=10> */
.L_x_6849:
[----:B------:R-:W-:Y:S05]  /*39a90*/  BSYNC B1 ;  /* 0x0000000000017941 */ /* 0x000fea0003800000 */
.L_x_6848:
[----:B------:R-:W2:Y:S04]  /*39aa0*/  LDL.LU R10, [R1+0x444] ;  /* 0x00044400010a7983 */ /* 0x000ea80000300800 */
[----:B------:R-:W3:Y:S01]  /*39ab0*/  LDL.LU R8, [R1+0x450] ;  /* 0x0004500001087983 */ /* 0x000ee20000300800 */
[----:B-1----:R-:W-:Y:S01]  /*39ac0*/  VIADD R5, R9, 0xfffffffe ;  /* 0xfffffffe09057836 */ /* 0x002fe20000000000 */
        /* <DEDUP_REMOVED lines=10> */
.L_x_6886:
[----:B------:R-:W-:Y:S05]  /*39b70*/  YIELD ;  /* 0x0000000000007946 */ /* 0x000fea0003800000 */
[----:B------:R-:W-:Y:S04]  /*39b80*/  BSSY B1, `(.L_x_6867) ;  /* 0x00000ba000017945 */ /* 0x000fe80003800000 */
[----:B--2---:R-:W-:Y:S05]  /*39b90*/  @!P6 BRA `(.L_x_6868) ;  /* 0x0000000800e0e947 */ /* 0x004fea0003800000 */
[----:B-1----:R-:W2:Y:S04]  /*39ba0*/  LDL R6, [R1+0x444] ;  /* 0x0004440001067983 */ /* 0x002ea80000100800 */
[----:B------:R-:W3:Y:S01]  /*39bb0*/  LDL R7, [R1+0x450] ;  /* 0x0004500001077983 */ /* 0x000ee20000100800 */
[----:B------:R-:W1:Y:S01]  /*39bc0*/  S2R R8, SR_TID.X ;  /* 0x0000000000087919 */ /* 0x000e620000002100 */
[----:B------:R-:W-:Y:S01]  /*39bd0*/  BSSY B2, `(.L_x_6869) ;  /* 0x0000007000027945 */ /* 0x000fe20003800000 */
[----:B-1----:R-:W-:-:S04]  /*39be0*/  LOP3.LUT R8, R8, 0x7f, RZ, 0xc0, !PT ;  /* 0x0000007f08087812 */ /* 0x002fc800078ec0ff */
[----:B------:R-:W-:Y:S01]  /*39bf0*/  ISETP.NE.AND P2, PT, R8, RZ, PT ;  /* 0x000000ff0800720c */ /* 0x000fe20003f45270 */
[----:B--2---:R-:W-:Y:S01]  /*39c00*/  IMAD R6, R6, 0x8, R18 ;  /* 0x0000000806067824 */ /* 0x004fe200078e0212 */
[----:B---3--:R-:W-:-:S04]  /*39c10*/  SHF.L.U32 R7, R7, 0x1f, RZ ;  /* 0x0000001f07077819 */ /* 0x008fc800000006ff */
[----:B------:R-:W1:Y:S02]  /*39c20*/  SYNCS.PHASECHK.TRANS64.TRYWAIT P1, [R6+URZ+0x388a0], R7 ;  /* 0x0388a007060075a7 */ /* 0x000e64000802017f */
[----:B-1----:R-:W-:Y:S05]  /*39c30*/  @!P1 BRA `(.L_x_6870) ;  /* 0x0000009000349947 */ /* 0x002fea0003800000 */
.L_x_7064:
[----:B------:R-:W-:Y:S05]  /*39c40*/  BSYNC B2 ;  /* 0x0000000000027941 */ /* 0x000fea0003800000 */
.L_x_6869:
        /* <DEDUP_REMOVED lines=9> */
.L_x_6872:
[----:B------:R-:W-:Y:S05]  /*39ce0*/  BSYNC B2 ;  /* 0x0000000000027941 */ /* 0x000fea0003800000 */
.L_x_6871:
        /* <DEDUP_REMOVED lines=12> */
.L_x_6873:
        /* <DEDUP_REMOVED lines=13> */
.L_x_7065:
[----:B------:R-:W-:Y:S05]  /*39e80*/  BSYNC B2 ;  /* 0x0000000000027941 */ /* 0x000fea0003800000 */
.L_x_6874:
        /* <DEDUP_REMOVED lines=11> */
.L_x_6877:
[----:B------:R-:W-:Y:S05]  /*39f40*/  BSYNC B2 ;  /* 0x0000000000027941 */ /* 0x000fea0003800000 */
.L_x_6876:
        /* <DEDUP_REMOVED lines=10> */
.L_x_6878:
        /* <DEDUP_REMOVED lines=15> */
.L_x_6879:
        /* <DEDUP_REMOVED lines=15> */
.L_x_6880:
        /* <DEDUP_REMOVED lines=15> */
.L_x_6881:
        /* <DEDUP_REMOVED lines=15> */
.L_x_6882:
        /* <DEDUP_REMOVED lines=15> */
.L_x_6883:
        /* <DEDUP_REMOVED lines=15> */
.L_x_6884:
        /* <DEDUP_REMOVED lines=15> */
.L_x_6885:
        /* <DEDUP_REMOVED lines=10> */
.L_x_6868:
[----:B------:R-:W-:Y:S05]  /*3a720*/  BSYNC B1 ;  /* 0x0000000000017941 */ /* 0x000fea0003800000 */
.L_x_6867:
        /* <DEDUP_REMOVED lines=8> */
[----:B---3--:R-:W-:-:S03]  /*3a7b0*/  LOP3.LUT R8, R8, R7, RZ, 0x3c, !PT ;  /* 0x0000000708087212 */ /* 0x008fc600078e3cff */
[----:B------:R2:W-:Y:S04]  /*3a7c0*/  STL [R1+0x444], R6 ;  /* 0x0004440601007387 */ /* 0x0005e80000100800 */
[----:B------:R2:W-:Y:S01]  /*3a7d0*/  STL [R1+0x450], R8 ;  /* 0x0004500801007387 */ /* 0x0005e20000100800 */
[----:B------:R-:W-:Y:S05]  /*3a7e0*/  @P2 BRA `(.L_x_6886) ;  /* 0xfffffff000e02947 */ /* 0x000fea000383ffff */
.L_x_6842:
[----:B------:R-:W-:Y:S05]  /*3a7f0*/  BSYNC B0 ;  /* 0x0000000000007941 */ /* 0x000fea0003800000 */
.L_x_6841:
[----:B-12---:R-:W2:Y:S01]  /*3a800*/  LDL R8, [R1+0x45c] ;  /* 0x00045c0001087983 */ /* 0x006ea20000100800 */
[----:B------:R-:W1:Y:S01]  /*3a810*/  LDC R0, c[0x0][0x448] ;  /* 0x00011200ff007b82 */ /* 0x000e620000000800 */
[----:B------:R-:W-:Y:S07]  /*3a820*/  @!P0 WARPSYNC.ALL ;  /* 0x0000000000008948 */ /* 0x000fee0003800000 */
[----:B------:R-:W-:Y:S01]  /*3a830*/  @!P0 BAR.SYNC.DEFER_BLOCKING 0xc, 0x180 ;  /* 0x0306000000008b1d */ /* 0x000fe20000010000 */
[----:B-1----:R-:W-:-:S13]  /*3a840*/  ISETP.NE.AND P1, PT, R0, 0x1, PT ;  /* 0x000000010000780c */ /* 0x002fda0003f25270 */
[----:B------:R-:W1:Y:S08]  /*3a850*/  @P1 LDC R0, c[0x0][0x44c] ;  /* 0x00011300ff001b82 */ /* 0x000e700000000800 */
[----:B------:R-:W3:Y:S01]  /*3a860*/  @P1 LDC R3, c[0x0][0x450] ;  /* 0x00011400ff031b82 */ /* 0x000ee20000000800 */
[----:B--2---:R-:W-:-:S04]  /*3a870*/  VIADD R2, R8, 0x3f ;  /* 0x0000003f08027836 */ /* 0x004fc80000000000 */
[----:B-1----:R-:W-:-:S05]  /*3a880*/  @P1 IMAD.HI.U32 R0, R2, R0, RZ ;  /* 0x0000000002001227 */ /* 0x002fca00078e00ff */
[----:B---3--:R-:W-:-:S05]  /*3a890*/  @P1 SHF.R.U32.HI R2, RZ, R3, R0 ;  /* 0x00000003ff021219 */ /* 0x008fca0000011600 */
[----:B------:R-:W-:Y:S02]  /*3a8a0*/  IMAD.IADD R0, R20, 0x1, R2 ;  /* 0x0000000114007824 */ /* 0x000fe400078e0202 */
[----:B------:R-:W1:Y:S02]  /*3a8b0*/  LDC.64 R2, c[0x0][0xad8] ;  /* 0x0002b600ff027b82 */ /* 0x000e640000000a00 */
[----:B-1----:R-:W-:Y:S01]  /*3a8c0*/  ISETP.GE.AND P2, PT, R3, 0x1, PT ;  /* 0x000000010300780c */ /* 0x002fe20003f46270 */
        /* <DEDUP_REMOVED lines=13> */
.L_x_6889:
[----:B------:R-:W-:-:S13]  /*3a9a0*/  ISETP.NE.AND P0, PT, R3, 0x1, PT ;  /* 0x000000010300780c */ /* 0x000fda0003f05270 */
[----:B------:R-:W1:Y:S02]  /*3a9b0*/  @P0 LDC.64 R6, c[0x0][0xae0] ;  /* 0x0002b800ff060b82 */ /* 0x000e640000000a00 */
[----:B-1----:R-:W-:-:S05]  /*3a9c0*/  @P0 IMAD.HI.U32 R6, R2, R6, RZ ;  /* 0x0000000602060227 */ /* 0x002fca00078e00ff */
[----:B------:R-:W-:-:S07]  /*3a9d0*/  @P0 SHF.R.U32.HI R2, RZ, R7, R6 ;  /* 0x00000007ff020219 */ /* 0x000fce0000011606 */
.L_x_6890:
[----:B------:R-:W-:Y:S05]  /*3a9e0*/  BSYNC B0 ;  /* 0x0000000000007941 */ /* 0x000fea0003800000 */
.L_x_6888:
[----:B------:R-:W-:-:S05]  /*3a9f0*/  IMAD R2, R2, R3, R3 ;  /* 0x0000000302027224 */ /* 0x000fca00078e0203 */
[----:B------:R-:W-:-:S07]  /*3aa00*/  VIMNMX R5, R5, R2, PT ;  /* 0x0000000205057248 */ /* 0x000fce0003fe0100 */
.L_x_6887:
[----:B------:R-:W2:Y:S01]  /*3aa10*/  LDL R7, [R1+0x4a4] ;  /* 0x0004a40001077983 */ /* 0x000ea20000100800 */
[----:B------:R-:W1:Y:S01]  /*3aa20*/  @P1 LDC R2, c[0x0][0x44c] ;  /* 0x00011300ff021b82 */ /* 0x000e620000000800 */
[----:B------:R-:W-:Y:S01]  /*3aa30*/  IMAD.MOV.U32 R0, RZ, RZ, R8 ;  /* 0x000000ffff007224 */ /* 0x000fe200078e0008 */
[----:B------:R-:W-:Y:S01]  /*3aa40*/  ULDC UR4, c[0x0][0xad4] ;  /* 0x0002b50000047ab9 */ /* 0x000fe20000000800 */
[----:B------:R-:W-:-:S05]  /*3aa50*/  VIADD R5, R5, 0x3f ;  /* 0x0000003f05057836 */ /* 0x000fca0000000000 */
[----:B------:R-:W3:Y:S01]  /*3aa60*/  @P1 LDC R6, c[0x0][0x450] ;  /* 0x00011400ff061b82 */ /* 0x000ee20000000800 */
[----:B-1----:R-:W-:-:S05]  /*3aa70*/  @P1 IMAD.HI.U32 R2, R8, R2, RZ ;  /* 0x0000000208021227 */ /* 0x002fca00078e00ff */
[----:B---3--:R-:W-:-:S05]  /*3aa80*/  @P1 SHF.R.U32.HI R0, RZ, R6, R2 ;  /* 0x00000006ff001219 */ /* 0x008fca0000011602 */
        /* <DEDUP_REMOVED lines=18> */
.L_x_6893:
[----:B------:R-:W-:-:S13]  /*3abb0*/  ISETP.NE.AND P0, PT, R3, 0x1, PT ;  /* 0x000000010300780c */ /* 0x000fda0003f05270 */
[----:B------:R-:W1:Y:S02]  /*3abc0*/  @P0 LDC.64 R6, c[0x0][0xae0] ;  /* 0x0002b800ff060b82 */ /* 0x000e640000000a00 */
[----:B-1----:R-:W-:-:S05]  /*3abd0*/  @P0 IMAD.HI.U32 R6, R2, R6, RZ ;  /* 0x0000000602060227 */ /* 0x002fca00078e00ff */
[----:B------:R-:W-:-:S07]  /*3abe0*/  @P0 SHF.R.U32.HI R2, RZ, R7, R6 ;  /* 0x00000007ff020219 */ /* 0x000fce0000011606 */
.L_x_6894:
[----:B------:R-:W-:Y:S05]  /*3abf0*/  BSYNC B0 ;  /* 0x0000000000007941 */ /* 0x000fea0003800000 */
.L_x_6892:
[----:B------:R-:W-:-:S05]  /*3ac00*/  IMAD R2, R2, R3, RZ ;  /* 0x0000000302027224 */ /* 0x000fca00078e02ff */
[----:B------:R-:W-:-:S07]  /*3ac10*/  VIMNMX R0, R0, R2, !PT ;  /* 0x0000000200007248 */ /* 0x000fce0007fe0100 */
.L_x_6891:
[----:B------:R-:W-:Y:S01]  /*3ac20*/  SHF.R.S32.HI R2, RZ, 0x1f, R0 ;  /* 0x0000001fff027819 */ /* 0x000fe20000011400 */
[----:B------:R1:W-:Y:S01]  /*3ac30*/  STL [R1+0x47c], RZ ;  /* 0x00047cff01007387 */ /* 0x0003e20000100800 */
[----:B------:R-:W-:Y:S01]  /*3ac40*/  ISETP.NE.AND P1, PT, R4, RZ, PT ;  /* 0x000000ff0400720c */ /* 0x000fe20003f25270 */
[----:B------:R-:W-:Y:S01]  /*3ac50*/  BSSY B0, `(.L_x_6895) ;  /* 0x0000024000007945 */ /* 0x000fe20003800000 */
[----:B------:R-:W-:-:S04]  /*3ac60*/  LEA.HI R2, R2, R0, RZ, 0x6 ;  /* 0x0000000002027211 */ /* 0x000fc800078f30ff */
[----:B------:R-:W-:-:S04]  /*3ac70*/  SHF.R.S32.HI R2, RZ, 0x6, R2 ;  /* 0x00000006ff027819 */ /* 0x000fc80000011402 */
[----:B------:R-:W-:-:S03]  /*3ac80*/  VIMNMX R9, RZ, R2, !PT ;  /* 0x00000002ff097248 */ /* 0x000fc60007fe0100 */
[----:B------:R-:W2:Y:S01]  /*3ac90*/  @!P1 LDC R4, c[0x0][0xae8] ;  /* 0x0002ba00ff049b82 */ /* 0x000ea20000000800 */
[----:B------:R-:W-:Y:S01]  /*3aca0*/  ISETP.GT.AND P0, PT, R5, R9, PT ;  /* 0x000000090500720c */ /* 0x000fe20003f04270 */
[----:B------:R1:W-:-:S12]  /*3acb0*/  STL [R1+0x478], R9 ;  /* 0x0004780901007387 */ /* 0x0003d80000100800 */
[----:B-1----:R-:W-:Y:S05]  /*3acc0*/  @!P0 BRA `(.L_x_6896) ;  /* 0x0000000000708947 */ /* 0x002fea0003800000 */
[----:B--2---:R-:W-:-:S04]  /*3acd0*/  IABS R0, R4 ;  /* 0x0000000400007213 */ /* 0x004fc80000000000 */
        /* <DEDUP_REMOVED lines=27> */
.L_x_6896:
[----:B------:R-:W-:Y:S05]  /*3ae90*/  BSYNC B0 ;  /* 0x0000000000007941 */ /* 0x000fea0003800000 */
.L_x_6895:
[----:B------:R-:W3:Y:S04]  /*3aea0*/  LDL R0, [R1+0x47c] ;  /* 0x00047c0001007983 */ /* 0x000ee80000100800 */
[----:B-1----:R-:W3:Y:S01]  /*3aeb0*/  LDL R2, [R1+0x4a0] ;  /* 0x0004a00001027983 */ /* 0x002ee20000100800 */
[----:B------:R-:W-:Y:S01]  /*3aec0*/  BSSY B7, `(.L_x_6897) ;  /* 0x00005bd000077945 */ /* 0x000fe20003800000 */
[----:B---3--:R-:W-:-:S05]  /*3aed0*/  IMAD R2, R2, R0, R9 ;  /* 0x0000000002027224 */ /* 0x008fca00078e0209 */
[----:B------:R-:W-:Y:S01]  /*3aee0*/  VIADDMNMX R0, R2, R0, R5, PT ;  /* 0x0000000002007246 */ /* 0x000fe20003800105 */
        /* <DEDUP_REMOVED lines=9> */
[----:B------:R-:W-:Y:S01]  /*3af80*/  VOTEU.ANY UR4, UPT, PT ;  /* 0x0000000000047886 */ /* 0x000fe200038e0100 */
[----:B--2---:R-:W2:Y:S01]  /*3af90*/  LDC.64 R4, c[0x0][0xd60] ;  /* 0x00035800ff047b82 */ /* 0x004ea20000000a00 */
        /* <DEDUP_REMOVED lines=9> */
[----:B------:R4:W-:Y:S01]  /*3b030*/  STL [R1+0x430], R0 ;  /* 0x0004300001007387 */ /* 0x0009e20000100800 */
[----:B------:R-:W-:Y:S05]  /*3b040*/  BRA `(.L_x_6899) ;  /* 0x0000005800907947 */ /* 0x000fea0003800000 */
.L_x_6898:
        /* <DEDUP_REMOVED lines=8> */
[----:B--2---:R-:W-:Y:S02]  /*3b0d0*/  IMAD.U32 R4, RZ, RZ, UR6 ;  /* 0x00000006ff047e24 */ /* 0x004fe4000f8e00ff */
        /* <DEDUP_REMOVED lines=11> */
.L_x_6901:
[----:B------:R-:W-:Y:S05]  /*3b190*/  BSYNC B6 ;  /* 0x0000000000067941 */ /* 0x000fea0003800000 */
.L_x_6900:
        /* <DEDUP_REMOVED lines=9> */
[----:B--2---:R-:W-:Y:S02]  /*3b230*/  IMAD.U32 R4, RZ, RZ, UR6 ;  /* 0x00000006ff047e24 */ /* 0x004fe4000f8e00ff */
        /* <DEDUP_REMOVED lines=9> */
[----:B0--3--:R-:W-:Y:S05]  /*3b2d0*/  CALL.ABS.NOINC R2 ;  /* 0x0000000002007343 */ /* 0x009fea0003c00000 */
.L_x_6904:
        /* <DEDUP_REMOVED lines=15> */
.L_x_6903:
[----:B------:R-:W-:Y:S05]  /*3b3d0*/  BSYNC B6 ;  /* 0x0000000000067941 */ /* 0x000fea0003800000 */
.L_x_6902:
[----:B------:R-:W3:Y:S01]  /*3b3e0*/  LDL R0, [R1+0x43c] ;  /* 0x00043c0001007983 */ /* 0x000ee20000100800 */
[----:B------:R-:W-:Y:S02]  /*3b3f0*/  ULDC.64 UR4, c[0x0][0xaf0] ;  /* 0x0002bc0000047ab9 */ /* 0x000fe40000000a00 */
[----:B------:R-:W-:Y:S01]  /*3b400*/  ISETP.NE.U32.AND P0, PT, RZ, UR4, PT ;  /* 0x00000004ff007c0c */ /* 0x000fe2000bf05070 */
[----:B------:R-:W4:Y:S03]  /*3b410*/  LDL R17, [R1+0x480] ;  /* 0x0004800001117983 */ /* 0x000f260000100800 */
[----:B------:R-:W-:Y:S01]  /*3b420*/  ISETP.NE.AND.EX P0, PT, RZ, UR5, PT, P0 ;  /* 0x00000005ff007c0c */ /* 0x000fe2000bf05300 */
[----:B------:R-:W-:-:S12]  /*3b430*/  ULDC.64 UR4, c[0x0][0xb00] ;  /* 0x0002c00000047ab9 */ /* 0x000fd80000000a00 */
[----:B------:R-:W1:Y:S01]  /*3b440*/  @P0 LDC.64 R2, c[0x0][0xaf0] ;  /* 0x0002bc00ff020b82 */ /* 0x000e620000000a00 */
[----:B---3--:R-:W-:Y:S02]  /*3b450*/  IMAD.MOV.U32 R7, RZ, RZ, R0 ;  /* 0x000000ffff077224 */ /* 0x008fe400078e0000 */
[----:B-1----:R-:W-:-:S05]  /*3b460*/  @P0 IMAD.WIDE R2, R0, 0x4, R2 ;  /* 0x0000000400020825 */ /* 0x002fca00078e0202 */
[----:B------:R1:W3:Y:S01]  /*3b470*/  @P0 LDG.E R7, desc[UR44][R2.64] ;  /* 0x0000002c02070981 */ /* 0x0002e2000c1e1900 */
[----:B----4-:R-:W-:Y:S01]  /*3b480*/  VIADD R0, R17, 0xffffffff ;  /* 0xffffffff11007836 */ /* 0x010fe20000000000 */
[----:B-1----:R-:W1:Y:S02]  /*3b490*/  LDC.64 R2, c[0x0][0x418] ;  /* 0x00010600ff027b82 */ /* 0x002e640000000a00 */
[----:B-1----:R-:W-:Y:S01]  /*3b4a0*/  LOP3.LUT P0, RZ, R2, UR4, RZ, 0xfc, !PT ;  /* 0x0000000402ff7c12 */ /* 0x002fe2000f80fcff */
[----:B------:R-:W-:-:S03]  /*3b4b0*/  UMOV UR4, 0xffffffff ;  /* 0xffffffff00047882 */ /* 0x000fc60000000000 */
[----:B------:R-:W-:Y:S02]  /*3b4c0*/  LOP3.LUT P0, RZ, R3, UR5, RZ, 0xfc, P0 ;  /* 0x0000000503ff7c12 */ /* 0x000fe4000800fcff */
[----:B---3--:R-:W-:Y:S01]  /*3b4d0*/  SHF.R.S32.HI R8, RZ, 0x1f, R7 ;  /* 0x0000001fff087819 */ /* 0x008fe20000011407 */
[----:B------:R1:W-:Y:S01]  /*3b4e0*/  STL [R1+0x434], R7 ;  /* 0x0004340701007387 */ /* 0x0003e20000100800 */
[----:B------:R-:W-:-:S03]  /*3b4f0*/  SEL R17, R7, RZ, !P0 ;  /* 0x000000ff07117207 */ /* 0x000fc60004000000 */
[----:B------:R1:W-:Y:S01]  /*3b500*/  STL [R1+0x438], R8 ;  /* 0x0004380801007387 */ /* 0x0003e20000100800 */
[----:B------:R-:W-:Y:S05]  /*3b510*/  BRA.DIV UR4, `(.L_x_6905) ;  /* 0x0000007a04247947 */ /* 0x000fea000b800000 */
[----:B--2---:R-:W2:Y:S02]  /*3b520*/  S2R R4, SR_TID.X ;  /* 0x0000000000047919 */ /* 0x004ea40000002100 */
[----:B--2---:R-:W-:-:S04]  /*3b530*/  SHF.R.U32.HI R4, RZ, 0x5, R4 ;  /* 0x00000005ff047819 */ /* 0x004fc80000011604 */
[----:B------:R-:W-:-:S05]  /*3b540*/  LOP3.LUT R4, R4, 0x3, RZ, 0xc0, !PT ;  /* 0x0000000304047812 */ /* 0x000fca00078ec0ff */
[----:B------:R2:W3:Y:S02]  /*3b550*/  SHFL.IDX PT, R14, R4, RZ, 0x1f ;  /* 0x00001fff040e7589 */ /* 0x0004e400000e0000 */
.L_x_7068:
        /* <DEDUP_REMOVED lines=9> */
.L_x_7071:
        /* <DEDUP_REMOVED lines=24> */
.L_x_6908:
[----:B------:R-:W4:Y:S04]  /*3b770*/  LDL R0, [R1+0x440] ;  /* 0x0004400001007983 */ /* 0x000f280000100800 */
[----:B---3--:R-:W3:Y:S01]  /*3b780*/  LDL R2, [R1+0x44c] ;  /* 0x00044c0001027983 */ /* 0x008ee20000100800 */
[----:B----4-:R-:W-:Y:S01]  /*3b790*/  IMAD R0, R0, 0x8, R18 ;  /* 0x0000000800007824 */ /* 0x010fe200078e0212 */
[----:B---3--:R-:W-:-:S04]  /*3b7a0*/  SHF.L.U32 R2, R2, 0x1f, RZ ;  /* 0x0000001f02027819 */ /* 0x008fc800000006ff */
[----:B------:R-:W3:Y:S02]  /*3b7b0*/  SYNCS.PHASECHK.TRANS64.TRYWAIT P0, [R0+URZ+0x38840], R2 ;  /* 0x03884002000075a7 */ /* 0x000ee4000800017f */
[----:B---3--:R-:W-:Y:S05]  /*3b7c0*/  @!P0 BRA `(.L_x_6909) ;  /* 0x0000007400cc8947 */ /* 0x008fea0003800000 */
.L_x_7072:
        /* <DEDUP_REMOVED lines=11> */
.L_x_6910:
        /* <DEDUP_REMOVED lines=23> */
.L_x_6906:
        /* <DEDUP_REMOVED lines=11> */
[----:B--2---:R-:W-:Y:S02]  /*3baa0*/  SEL R4, R0, RZ, !P0 ;  /* 0x000000ff00047207 */ /* 0x004fe40004000000 */
        /* <DEDUP_REMOVED lines=22> */
.L_x_6912:
[----:B------:R-:W-:Y:S05]  /*3bc10*/  BSYNC B6 ;  /* 0x0000000000067941 */ /* 0x000fea0003800000 */
.L_x_6911:
[----:B------:R-:W3:Y:S01]  /*3bc20*/  LDL R11, [R1+0x45c] ;  /* 0x00045c00010b7983 */ /* 0x000ee20000100800 */
[----:B-1----:R-:W1:Y:S01]  /*3bc30*/  LDC R7, c[0x0][0x448] ;  /* 0x00011200ff077b82 */ /* 0x002e620000000800 */
        /* <DEDUP_REMOVED lines=15> */
[----:B---3--:R-:W-:-:S04]  /*3bd30*/  IMAD.IADD R5, R0, 0x1, R11 ;  /* 0x0000000100057824 */ /* 0x008fc800078e020b */
        /* <DEDUP_REMOVED lines=80> */
.L_x_7081:
        /* <DEDUP_REMOVED lines=12> */
.L_x_6914:
        /* <DEDUP_REMOVED lines=37> */
.L_x_6916:
[----:B------:R-:W-:Y:S05]  /*3c550*/  BSYNC B6 ;  /* 0x0000000000067941 */ /* 0x000fea0003800000 */
.L_x_6915:
        /* <DEDUP_REMOVED lines=41> */
[----:B------:R-:W-:Y:S02]  /*3c7f0*/  ULDC.64 UR4, c[0x0][0x390] ;  /* 0x0000e40000047ab9 */ /* 0x000fe40000000a00 */
[----:B------:R-:W-:Y:S01]  /*3c800*/  LEA R0, P0, R2, UR4, 0x1 ;  /* 0x0000000402007c11 */ /* 0x000fe2000f8008ff */
[----:B------:R-:W-:Y:S01]  /*3c810*/  ULDC UR4, c[0x0][0x3b8] ;  /* 0x0000ee0000047ab9 */ /* 0x000fe20000000800 */
[----:B------:R-:W-:Y:S01]  /*3c820*/  IMAD.IADD R4, R3, 0x1, R4 ;  /* 0x0000000103047824 */ /* 0x000fe200078e0204 */
[----:B------:R-:W-:Y:S02]  /*3c830*/  ISETP.GE.AND P1, PT, R8, UR4, PT ;  /* 0x0000000408007c0c */ /* 0x000fe4000bf26270 */
[----:B------:R-:W1:Y:S01]  /*3c840*/  S2R R8, SR_TID.X ;  /* 0x0000000000087919 */ /* 0x000e620000002100 */
[----:B------:R-:W-:Y:S02]  /*3c850*/  ISETP.GE.AND P2, PT, R9, UR4, PT ;  /* 0x0000000409007c0c */ /* 0x000fe4000bf46270 */
[----:B------:R-:W-:-:S02]  /*3c860*/  LEA.HI.X R4, R2, UR5, R4, 0x1, P0 ;  /* 0x0000000502047c11 */ /* 0x000fc400080f0c04 */
[----:B------:R-:W-:Y:S02]  /*3c870*/  SEL R3, RZ, 0x4, P2 ;  /* 0x00000004ff037807 */ /* 0x000fe40001000000 */
[----:B------:R-:W-:Y:S01]  /*3c880*/  SEL R2, RZ, 0x2, P1 ;  /* 0x00000002ff027807 */ /* 0x000fe20000800000 */
[----:B0-----:R-:W-:-:S05]  /*3c890*/  IMAD.SHL.U32 R10, R6, 0x8, RZ ;  /* 0x00000008060a7824 */ /* 0x001fca00078e00ff */
[----:B------:R-:W-:-:S04]  /*3c8a0*/  LOP3.LUT R10, R10, 0x38, RZ, 0xc0, !PT ;  /* 0x000000380a0a7812 */ /* 0x000fc800078ec0ff */
[----:B------:R-:W-:-:S04]  /*3c8b0*/  ISETP.GE.AND P3, PT, R10, UR4, PT ;  /* 0x000000040a007c0c */ /* 0x000fc8000bf66270 */
[----:B------:R-:W-:-:S04]  /*3c8c0*/  SEL R5, RZ, 0x1, P3 ;  /* 0x00000001ff057807 */ /* 0x000fc80001800000 */
[----:B------:R-:W-:Y:S01]  /*3c8d0*/  IADD3 R2, R3, R2, R5 ;  /* 0x0000000203027210 */ /* 0x000fe20007ffe005 */
[----:B-1----:R-:W-:-:S04]  /*3c8e0*/  IMAD.SHL.U32 R8, R8, 0x8, RZ ;  /* 0x0000000808087824 */ /* 0x002fc800078e00ff */
[----:B------:R-:W-:Y:S02]  /*3c8f0*/  @P3 LOP3.LUT R19, R19, 0x8, RZ, 0xfc, !PT ;  /* 0x0000000813133812 */ /* 0x000fe400078efcff */
[----:B------:R-:W-:Y:S02]  /*3c900*/  LOP3.LUT R8, R8, 0x38, RZ, 0xc0, !PT ;  /* 0x0000003808087812 */ /* 0x000fe400078ec0ff */
[----:B------:R-:W-:Y:S02]  /*3c910*/  LOP3.LUT R19, R19, 0xfffffffd, RZ, 0xc0, !PT ;  /* 0xfffffffd13137812 */ /* 0x000fe400078ec0ff */
[C---:B------:R-:W-:Y:S02]  /*3c920*/  LOP3.LUT R9, R8.reuse, 0x100, RZ, 0xfc, !PT ;  /* 0x0000010008097812 */ /* 0x040fe400078efcff */
[----:B------:R-:W-:Y:S02]  /*3c930*/  LOP3.LUT R8, R8, 0xc0, RZ, 0xfc, !PT ;  /* 0x000000c008087812 */ /* 0x000fe400078efcff */
[----:B------:R-:W-:-:S02]  /*3c940*/  @P2 LOP3.LUT R19, R19, 0x2, RZ, 0xfc, !PT ;  /* 0x0000000213132812 */ /* 0x000fc400078efcff */
[----:B------:R-:W-:Y:S01]  /*3c950*/  ISETP.GE.AND P5, PT, R8, UR4, PT ;  /* 0x0000000408007c0c */ /* 0x000fe2000bfa6270 */
[C---:B------:R-:W-:Y:S01]  /*3c960*/  IMAD.SHL.U32 R8, R6.reuse, 0x8, RZ ;  /* 0x0000000806087824 */ /* 0x040fe200078e00ff */
[----:B------:R-:W-:Y:S01]  /*3c970*/  LOP3.LUT R19, R19, 0xfffffffb, RZ, 0xc0, !PT ;  /* 0xfffffffb13137812 */ /* 0x000fe200078ec0ff */
[----:B------:R-:W-:Y:S01]  /*3c980*/  IMAD.SHL.U32 R6, R6, 0x8, RZ ;  /* 0x0000000806067824 */ /* 0x000fe200078e00ff */
[----:B------:R-:W-:Y:S02]  /*3c990*/  ISETP.GE.AND P0, PT, R9, UR4, PT ;  /* 0x0000000409007c0c */ /* 0x000fe4000bf06270 */
[----:B------:R-:W-:Y:S02]  /*3c9a0*/  LOP3.LUT R8, R8, 0x38, RZ, 0xc0, !PT ;  /* 0x0000003808087812 */ /* 0x000fe400078ec0ff */
[----:B------:R-:W-:Y:S02]  /*3c9b0*/  LOP3.LUT R6, R6, 0x38, RZ, 0xc0, !PT ;  /* 0x0000003806067812 */ /* 0x000fe400078ec0ff */
[----:B------:R-:W-:-:S02]  /*3c9c0*/  LOP3.LUT R9, R8, 0x180, RZ, 0xfc, !PT ;  /* 0x0000018008097812 */ /* 0x000fc400078efcff */
[----:B------:R-:W-:Y:S02]  /*3c9d0*/  @P1 LOP3.LUT R19, R19, 0x4, RZ, 0xfc, !PT ;  /* 0x0000000413131812 */ /* 0x000fe400078efcff */
[----:B------:R-:W-:Y:S02]  /*3c9e0*/  SEL R5, RZ, 0x10, P0 ;  /* 0x00000010ff057807 */ /* 0x000fe40000000000 */
[----:B------:R-:W-:Y:S02]  /*3c9f0*/  SEL R3, RZ, 0x8, P5 ;  /* 0x00000008ff037807 */ /* 0x000fe40002800000 */
[----:B------:R-:W-:Y:S02]  /*3ca00*/  ISETP.GE.AND P1, PT, R9, UR4, PT ;  /* 0x0000000409007c0c */ /* 0x000fe4000bf26270 */
[----:B------:R-:W-:Y:S02]  /*3ca10*/  LOP3.LUT R8, R6, 0x140, RZ, 0xfc, !PT ;  /* 0x0000014006087812 */ /* 0x000fe400078efcff */
[----:B------:R-:W-:-:S02]  /*3ca20*/  IADD3 R2, R5, R2, R3 ;  /* 0x0000000205027210 */ /* 0x000fc40007ffe003 */
[----:B------:R-:W-:Y:S02]  /*3ca30*/  SEL R5, RZ, 0x40, P1 ;  /* 0x00000040ff057807 */ /* 0x000fe40000800000 */
[----:B------:R-:W-:Y:S02]  /*3ca40*/  LOP3.LUT R6, R6, 0x1c0, RZ, 0xfc, !PT ;  /* 0x000001c006067812 */ /* 0x000fe400078efcff */
[----:B------:R-:W-:Y:S02]  /*3ca50*/  ISETP.GE.AND P1, PT, R8, UR4, PT ;  /* 0x0000000408007c0c */ /* 0x000fe4000bf26270 */
[----:B------:R-:W-:Y:S01]  /*3ca60*/  ISETP.GE.AND P2, PT, R6, UR4, PT ;  /* 0x0000000406007c0c */ /* 0x000fe2000bf46270 */
[----:B------:R-:W-:Y:S01]  /*3ca70*/  UMOV UR4, 0xffffffff ;  /* 0xffffffff00047882 */ /* 0x000fe20000000000 */
[----:B------:R-:W-:Y:S02]  /*3ca80*/  SEL R3, RZ, 0x20, P1 ;  /* 0x00000020ff037807 */ /* 0x000fe40000800000 */
[----:B------:R-:W-:-:S02]  /*3ca90*/  SEL R6, RZ, 0x80, P2 ;  /* 0x00000080ff067807 */ /* 0x000fc40001000000 */
        /* <DEDUP_REMOVED lines=13> */
[----:B------:R-:W-:Y:S04]  /*3cb70*/  SHFL.IDX PT, R14, R0, 0x1, 0x181f ;  /* 0x00381f00000e7f89 */ /* 0x000fe800000e0000 */
        /* <DEDUP_REMOVED lines=12> */
[----:B------:R-:W-:Y:S01]  /*3cc40*/  SHFL.IDX PT, R8, R4, RZ, 0x181f ;  /* 0x00181fff04087589 */ /* 0x000fe200000e0000 */
[----:B0-----:R-:W-:-:S05]  /*3cc50*/  IMAD.SHL.U32 R12, R3, 0x8, RZ ;  /* 0x00000008030c7824 */ /* 0x001fca00078e00ff */
[----:B------:R-:W-:Y:S02]  /*3cc60*/  @P3 LOP3.LUT R19, R19, 0x20, RZ, 0xfc, !PT ;  /* 0x0000002013133812 */ /* 0x000fe400078efcff */
[----:B------:R-:W-:Y:S02]  /*3cc70*/  @!P2 ISETP.NE.U32.AND P3, PT, R2, RZ, PT ;  /* 0x000000ff0200a20c */ /* 0x000fe40003f65070 */
[----:B------:R-:W0:Y:S01]  /*3cc80*/  SHFL.IDX PT, R2, R0, RZ, 0x181f ;  /* 0x00181fff00027589 */ /* 0x000e2200000e0000 */
[----:B------:R-:W-:Y:S02]  /*3cc90*/  LOP3.LUT R12, R12, 0x38, RZ, 0xc0, !PT ;  /* 0x000000380c0c7812 */ /* 0x000fe400078ec0ff */
[----:B------:R-:W-:-:S08]  /*3cca0*/  LOP3.LUT R19, R19, 0xffffbfff, RZ, 0xc0, !PT ;  /* 0xffffbfff13137812 */ /* 0x000fd000078ec0ff */
[----:B------:R-:W-:Y:S02]  /*3ccb0*/  @P3 LOP3.LUT R19, R19, 0x4000, RZ, 0xfc, !PT ;  /* 0x0000400013133812 */ /* 0x000fe400078efcff */
[----:B0-----:R-:W-:-:S05]  /*3ccc0*/  @!P2 LEA R3, P6, R12, R2, 0x1 ;  /* 0x000000020c03a211 */ /* 0x001fca00078c08ff */
[----:B------:R-:W-:-:S05]  /*3ccd0*/  @!P2 IMAD.X R2, RZ, RZ, R8, P6 ;  /* 0x000000ffff02a224 */ /* 0x000fca00030e0608 */
        /* <DEDUP_REMOVED lines=61> */
.L_x_7091:
        /* <DEDUP_REMOVED lines=31> */
.L_x_6919:
[----:B------:R-:W-:Y:S05]  /*3d2a0*/  BSYNC B0 ;  /* 0x0000000000007941 */ /* 0x000fea0003800000 */
.L_x_6918:
[----:B------:R-:W-:Y:S01]  /*3d2b0*/  NOP ;  /* 0x0000000000007918 */ /* 0x000fe20000000000 */
[----:B------:R-:W-:-:S13]  /*3d2c0*/  PLOP3.LUT P0, PT, PT, PT, PT, 0x80, 0x0 ;  /* 0x000000000000781c */ /* 0x000fda0003f0f070 */
.L_x_6920:
        /* <DEDUP_REMOVED lines=18> */
.L_x_7092:
[----:B------:R-:W-:Y:S05]  /*3d3f0*/  BSYNC B0 ;  /* 0x0000000000007941 */ /* 0x000fea0003800000 */
.L_x_6921:
        /* <DEDUP_REMOVED lines=13> */
.L_x_7093:
[----:B------:R-:W-:Y:S05]  /*3d4d0*/  BSYNC B1 ;  /* 0x0000000000017941 */ /* 0x000fea0003800000 */
.L_x_6925:
        /* <DEDUP_REMOVED lines=9> */
.L_x_6928:
[----:B------:R-:W-:Y:S05]  /*3d570*/  BSYNC B1 ;  /* 0x0000000000017941 */ /* 0x000fea0003800000 */
.L_x_6927:
        /* <DEDUP_REMOVED lines=13> */
.L_x_6929:
        /* <DEDUP_REMOVED lines=15> */
.L_x_6930:
        /* <DEDUP_REMOVED lines=15> */
.L_x_6931:
        /* <DEDUP_REMOVED lines=15> */
.L_x_6932:
        /* <DEDUP_REMOVED lines=15> */
.L_x_6933:
        /* <DEDUP_REMOVED lines=15> */
.L_x_6934:
        /* <DEDUP_REMOVED lines=15> */
.L_x_6935:
        /* <DEDUP_REMOVED lines=15> */
.L_x_6936:
        /* <DEDUP_REMOVED lines=10> */
.L_x_6924:
[----:B------:R-:W-:Y:S05]  /*3dd80*/  BSYNC B0 ;  /* 0x0000000000007941 */ /* 0x000fea0003800000 */
.L_x_6923:
        /* <DEDUP_REMOVED lines=61> */
.L_x_6943:
[----:B------:R-:W2:Y:S01]  /*3e160*/  S2R R2, SR_TID.X ;  /* 0x0000000000027919 */ /* 0x000ea20000002100 */
[----:B-1----:R-:W-:Y:S01]  /*3e170*/  SHF.L.U32 R6, R9, 0x1f, RZ ;  /* 0x0000001f09067819 */ /* 0x002fe200000006ff */
[----:B------:R-:W-:Y:S01]  /*3e180*/  BSSY B3, `(.L_x_6944) ;  /* 0x0000006000037945 */ /* 0x000fe20003800000 */
[----:B--2---:R-:W-:Y:S01]  /*3e190*/  LOP3.LUT R3, R2, 0x7f, RZ, 0xc0, !PT ;  /* 0x0000007f02037812 */ /* 0x004fe200078ec0ff */
[----:B------:R-:W-:-:S03]  /*3e1a0*/  IMAD R2, R10, 0x8, R18 ;  /* 0x000000080a027824 */ /* 0x000fc600078e0212 */
[----:B------:R-:W-:Y:S01]  /*3e1b0*/  ISETP.NE.AND P1, PT, R3, RZ, PT ;  /* 0x000000ff0300720c */ /* 0x000fe20003f25270 */
[----:B------:R-:W1:Y:S02]  /*3e1c0*/  SYNCS.PHASECHK.TRANS64.TRYWAIT P0, [R2+URZ+0x38840], R6 ;  /* 0x03884006020075a7 */ /* 0x000e64000800017f */
[----:B-1----:R-:W-:Y:S10]  /*3e1d0*/  @!P0 BRA `(.L_x_6945) ;  /* 0x0000005c00a88947 */ /* 0x002ff40003800000 */
.L_x_7094:
[----:B------:R-:W-:Y:S05]  /*3e1e0*/  BSYNC B3 ;  /* 0x0000000000037941 */ /* 0x000fea0003800000 */
.L_x_6944:
        /* <DEDUP_REMOVED lines=9> */
.L_x_6947:
[----:B------:R-:W-:Y:S05]  /*3e280*/  BSYNC B3 ;  /* 0x0000000000037941 */ /* 0x000fea0003800000 */
.L_x_6946:
        /* <DEDUP_REMOVED lines=13> */
.L_x_6948:
        /* <DEDUP_REMOVED lines=13> */
.L_x_7095:
[----:B------:R-:W-:Y:S05]  /*3e430*/  BSYNC B3 ;  /* 0x0000000000037941 */ /* 0x000fea0003800000 */
.L_x_6949:
        /* <DEDUP_REMOVED lines=11> */
.L_x_6952:
[----:B------:R-:W-:Y:S05]  /*3e4f0*/  BSYNC B3 ;  /* 0x0000000000037941 */ /* 0x000fea0003800000 */
.L_x_6951:
        /* <DEDUP_REMOVED lines=10> */
.L_x_6953:
        /* <DEDUP_REMOVED lines=15> */
.L_x_6954:
        /* <DEDUP_REMOVED lines=15> */
.L_x_6955:
        /* <DEDUP_REMOVED lines=15> */
.L_x_6956:
        /* <DEDUP_REMOVED lines=15> */
.L_x_6957:
        /* <DEDUP_REMOVED lines=15> */
.L_x_6958:
        /* <DEDUP_REMOVED lines=15> */
.L_x_6959:
        /* <DEDUP_REMOVED lines=15> */
.L_x_6960:
        /* <DEDUP_REMOVED lines=10> */
.L_x_6942:
[----:B------:R-:W-:Y:S05]  /*3ecd0*/  BSYNC B1 ;  /* 0x0000000000017941 */ /* 0x000fea0003800000 */
.L_x_6941:
[----:B------:R-:W2:Y:S02]  /*3ece0*/  LDL.LU R5, [R1+0x480] ;  /* 0x0004800001057983 */ /* 0x000ea40000300800 */
[----:B--2---:R-:W-:-:S07]  /*3ecf0*/  VIADD R0, R5, 0xfffffffd ;  /* 0xfffffffd05007836 */ /* 0x004fce0000000000 */
.L_x_6940:
[----:B------:R-:W-:Y:S05]  /*3ed00*/  BSYNC B2 ;  /* 0x0000000000027941 */ /* 0x000fea0003800000 */
.L_x_6939:
[----:B------:R-:W-:-:S05]  /*3ed10*/  VIADD R8, R8, 0xfffffffe ;  /* 0xfffffffe08087836 */ /* 0x000fca0000000000 */
[----:B------:R-:W-:-:S13]  /*3ed20*/  ISETP.NE.AND P0, PT, R8, R4, PT ;  /* 0x000000040800720c */ /* 0x000fda0003f05270 */
[----:B------:R-:W-:Y:S05]  /*3ed30*/  @!P0 BRA `(.L_x_6938) ;  /* 0x0000001800e08947 */ /* 0x000fea0003800000 */
.L_x_7001:
        /* <DEDUP_REMOVED lines=35> */
.L_x_6963:
[----:B------:R-:W1:Y:S01]  /*3ef70*/  S2R R2, SR_TID.X ;  /* 0x0000000000027919 */ /* 0x000e620000002100 */
[----:B------:R-:W-:Y:S01]  /*3ef80*/  IMAD R3, R7, 0x8, R18 ;  /* 0x0000000807037824 */ /* 0x000fe200078e0212 */
[----:B------:R-:W-:Y:S01]  /*3ef90*/  BSSY B2, `(.L_x_6964) ;  /* 0x0000006000027945 */ /* 0x000fe20003800000 */
[----:B-1----:R-:W-:Y:S02]  /*3efa0*/  LOP3.LUT R4, R2, 0x7f, RZ, 0xc0, !PT ;  /* 0x0000007f02047812 */ /* 0x002fe400078ec0ff */
[----:B------:R-:W-:Y:S02]  /*3efb0*/  SHF.L.U32 R2, R6, 0x1f, RZ ;  /* 0x0000001f06027819 */ /* 0x000fe400000006ff */
[----:B------:R-:W-:Y:S02]  /*3efc0*/  ISETP.NE.AND P1, PT, R4, RZ, PT ;  /* 0x000000ff0400720c */ /* 0x000fe40003f25270 */
[----:B------:R-:W1:Y:S02]  /*3efd0*/  SYNCS.PHASECHK.TRANS64.TRYWAIT P0, [R3+URZ+0x38840], R2 ;  /* 0x03884002030075a7 */ /* 0x000e64000800017f */
[----:B-1----:R-:W-:Y:S09]  /*3efe0*/  @!P0 BRA `(.L_x_6965) ;  /* 0x00000050004c8947 */ /* 0x002ff20003800000 */
.L_x_7096:
[----:B------:R-:W-:Y:S05]  /*3eff0*/  BSYNC B2 ;  /* 0x0000000000027941 */ /* 0x000fea0003800000 */
.L_x_6964:
        /* <DEDUP_REMOVED lines=9> */
.L_x_6967:
[----:B------:R-:W-:Y:S05]  /*3f090*/  BSYNC B2 ;  /* 0x0000000000027941 */ /* 0x000fea0003800000 */
.L_x_6966:
        /* <DEDUP_REMOVED lines=12> */
.L_x_6968:
        /* <DEDUP_REMOVED lines=13> */
.L_x_7097:
[----:B------:R-:W-:Y:S05]  /*3f230*/  BSYNC B2 ;  /* 0x0000000000027941 */ /* 0x000fea0003800000 */
.L_x_6969:
        /* <DEDUP_REMOVED lines=11> */
.L_x_6972:
[----:B------:R-:W-:Y:S05]  /*3f2f0*/  BSYNC B2 ;  /* 0x0000000000027941 */ /* 0x000fea0003800000 */
.L_x_6971:
[----:B------:R-:W-:Y:S01]  /*3f300*/  R2UR UR10, R10 ;  /* 0x000000000a0a72ca */ /* 0x000fe200000e0000 */
[----:B01----:R-:W-:Y:S01]  /*3f310*/  IMAD R2, R7, 0x10000, R18 ;  /* 0x0001000007027824 */ /* 0x003fe200078e0212 */
[----:B------:R-:W-:Y:S01]  /*3f320*/  R2UR UR6, R8 ;  /* 0x00000000080672ca */ /* 0x000fe200000e0000 */
[----:B------:R-:W-:Y:S01]  /*3f330*/  UIADD3 UR4, UP0, UR42, 0x470, URZ ;  /* 0x000004702a047890 */ /* 0x000fe2000ff1e03f */
[----:B------:R-:W-:Y:S01]  /*3f340*/  R2UR UR7, R9 ;  /* 0x00000000090772ca */ /* 0x000fe200000e0000 */
[----:B------:R-:W-:Y:S01]  /*3f350*/  VIADD R3, R3, 0x38850 ;  /* 0x0003885003037836 */ /* 0x000fe20000000000 */
[----:B------:R-:W-:Y:S01]  /*3f360*/  PLOP3.LUT P0, PT, PT, PT, PT, 0x80, 0x0 ;  /* 0x000000000000781c */ /* 0x000fe20003f0f070 */
[----:B------:R-:W-:Y:S01]  /*3f370*/  VIADD R5, R2, 0x400 ;  /* 0x0000040002057836 */ /* 0x000fe20000000000 */
[----:B------:R-:W-:-:S12]  /*3f380*/  UIADD3.X UR5, URZ, UR43, URZ, UP0, !UPT ;  /* 0x0000002b3f057290 */ /* 0x000fd800087fe43f */
.L_x_6973:
        /* <DEDUP_REMOVED lines=15> */
.L_x_6974:
        /* <DEDUP_REMOVED lines=15> */
.L_x_6975:
        /* <DEDUP_REMOVED lines=15> */
.L_x_6976:
        /* <DEDUP_REMOVED lines=15> */
.L_x_6977:
        /* <DEDUP_REMOVED lines=15> */
.L_x_6978:
        /* <DEDUP_REMOVED lines=15> */
.L_x_6979:
        /* <DEDUP_REMOVED lines=15> */
.L_x_6980:
        /* <DEDUP_REMOVED lines=10> */
.L_x_6962:
[----:B------:R-:W-:Y:S05]  /*3fac0*/  BSYNC B1 ;  /* 0x0000000000017941 */ /* 0x000fea0003800000 */
.L_x_6961:
        /* <DEDUP_REMOVED lines=35> */
.L_x_6983:
        /* <DEDUP_REMOVED lines=8> */
.L_x_7098:
[----:B------:R-:W-:Y:S05]  /*3fd80*/  BSYNC B2 ;  /* 0x0000000000027941 */ /* 0x000fea0003800000 */
.L_x_6984:
        /* <DEDUP_REMOVED lines=9> */
.L_x_6987:
[----:B------:R-:W-:Y:S05]  /*3fe20*/  BSYNC B2 ;  /* 0x0000000000027941 */ /* 0x000fea0003800000 */
.L_x_6986:
        /* <DEDUP_REMOVED lines=13> */
.L_x_6988:
        /* <DEDUP_REMOVED lines=13> */
.L_x_7099:
[----:B------:R-:W-:Y:S05]  /*3ffd0*/  BSYNC B2 ;  /* 0x0000000000027941 */ /* 0x000fea0003800000 */
.L_x_6989:
        /* <DEDUP_REMOVED lines=11> */
.L_x_6992:
[----:B------:R-:W-:Y:S05]  /*40090*/  BSYNC B2 ;  /* 0x0000000000027941 */ /* 0x000fea0003800000 */
.L_x_6991:
        /* <DEDUP_REMOVED lines=10> */
.L_x_6993:
        /* <DEDUP_REMOVED lines=15> */
.L_x_6994:
        /* <DEDUP_REMOVED lines=15> */
.L_x_6995:
        /* <DEDUP_REMOVED lines=15> */
.L_x_6996:
        /* <DEDUP_REMOVED lines=15> */
.L_x_6997:
        /* <DEDUP_REMOVED lines=15> */
.L_x_6998:
        /* <DEDUP_REMOVED lines=15> */
.L_x_6999:
        /* <DEDUP_REMOVED lines=15> */
.L_x_7000:
        /* <DEDUP_REMOVED lines=10> */
.L_x_6982:
[----:B------:R-:W-:Y:S05]  /*40870*/  BSYNC B1 ;  /* 0x0000000000017941 */ /* 0x000fea0003800000 */
.L_x_6981:
[----:B------:R-:W2:Y:S01]  /*40880*/  LDL R5, [R1+0x458] ;  /* 0x0004580001057983 */ /* 0x000ea20000100800 */
[----:B------:R-:W-:Y:S01]  /*40890*/  VIADD R0, R0, 0xfffffffe ;  /* 0xfffffffe00007836 */ /* 0x000fe20000000000 */
[----:B--2---:R-:W-:-:S13]  /*408a0*/  ISETP.GT.AND P0, PT, R6, R5, PT ;  /* 0x000000050600720c */ /* 0x004fda0003f04270 */
[----:B------:R-:W-:Y:S05]  /*408b0*/  @P0 BRA `(.L_x_7001) ;  /* 0xffffffe400200947 */ /* 0x000fea000383ffff */
.L_x_6938:
[----:B------:R-:W-:Y:S05]  /*408c0*/  BSYNC B0 ;  /* 0x0000000000007941 */ /* 0x000fea0003800000 */
.L_x_6937:
        /* <DEDUP_REMOVED lines=24> */
[----:B------:R2:W-:Y:S02]  /*40a50*/  STL [R1+0x430], R2 ;  /* 0x0004300201007387 */ /* 0x0005e40000100800 */
.L_x_7003:
[----:B------:R-:W-:Y:S05]  /*40a60*/  BSYNC B0 ;  /* 0x0000000000007941 */ /* 0x000fea0003800000 */
.L_x_7002:
[----:B------:R-:W-:-:S05]  /*40a70*/  SEL R0, R0, RZ, P0 ;  /* 0x000000ff00007207 */ /* 0x000fca0000000000 */
[----:B------:R3:W-:Y:S02]  /*40a80*/  STL [R1+0x440], R0 ;  /* 0x0004400001007387 */ /* 0x0007e40000100800 */
.L_x_6899:
[----:B------:R-:W-:Y:S05]  /*40a90*/  BSYNC B7 ;  /* 0x0000000000077941 */ /* 0x000fea0003800000 */
.L_x_6897:
        /* <DEDUP_REMOVED lines=8> */
[----:B--2---:R-:W2:Y:S04]  /*40b20*/  LDS.128 R4, [R18+0x388d0] ;  /* 0x0388d00012047984 */ /* 0x004ea80000000c00 */
[----:B--2---:R2:W-:Y:S01]  /*40b30*/  STL.128 [R1+0x430], R4 ;  /* 0x0004300401007387 */ /* 0x0045e20000100c00 */
[----:B------:R-:W-:Y:S06]  /*40b40*/  BAR.ARV 0x4, 0x180 ;  /* 0x0106000000007b1d */ /* 0x000fec0000002000 */
[----:B------:R-:W-:Y:S05]  /*40b50*/  BRA `(.L_x_7005) ;  /* 0x0000001000347947 */ /* 0x000fea0003800000 */
.L_x_7004:
[----:B---34-:R-:W3:Y:S01]  /*40b60*/  S2R R0, SR_TID.X ;  /* 0x0000000000007919 */ /* 0x018ee20000002100 */
[----:B------:R-:W-:Y:S01]  /*40b70*/  UMOV UR4, 0xffffffff ;  /* 0xffffffff00047882 */ /* 0x000fe20000000000 */
[----:B---3--:R-:W-:-:S04]  /*40b80*/  LOP3.LUT R16, R0, 0x1f, RZ, 0xc0, !PT ;  /* 0x0000001f00107812 */ /* 0x008fc800078ec0ff */
[----:B------:R-:W-:Y:S01]  /*40b90*/  ISETP.NE.AND P0, PT, R16, 0x1f, PT ;  /* 0x0000001f1000780c */ /* 0x000fe20003f05270 */
[----:B------:R-:W-:-:S12]  /*40ba0*/  BRA.DIV UR4, `(.L_x_7006) ;  /* 0x0000003604ac7947 */ /* 0x000fd8000b800000 */
[----:B-1----:R-:W3:Y:S01]  /*40bb0*/  LDL R3, [R1+0x43c] ;  /* 0x00043c0001037983 */ /* 0x002ee20000100800 */
[----:B------:R-:W-:-:S03]  /*40bc0*/  ULDC UR4, c[0x0][0xd3c] ;  /* 0x00034f0000047ab9 */ /* 0x000fc60000000800 */
[----:B--2---:R-:W0:Y:S01]  /*40bd0*/  LDL.LU R2, [R1+0x430] ;  /* 0x0004300001027983 */ /* 0x004e220000300800 */
[----:B---3--:R-:W-:-:S05]  /*40be0*/  IMAD.IADD R0, R3, 0x1, R16 ;  /* 0x0000000103007824 */ /* 0x008fca00078e0210 */
        /* <DEDUP_REMOVED lines=8> */
[----:B------:R-:W-:Y:S02]  /*40c70*/  IMAD.MOV.U32 R0, RZ, RZ, RZ ;  /* 0x000000ffff007224 */ /* 0x000fe400078e00ff */
[----:B------:R-:W-:Y:S01]  /*40c80*/  IMAD.MOV.U32 R6, RZ, RZ, RZ ;  /* 0x000000ffff067224 */ /* 0x000fe200078e00ff */
[C---:B------:R-:W-:Y:S02]  /*40c90*/  ISETP.GE.U32.AND P2, PT, R16.reuse, 0x2, PT ;  /* 0x000000021000780c */ /* 0x040fe40003f46070 */
[C---:B------:R-:W-:Y:S02]  /*40ca0*/  ISETP.GE.U32.AND P3, PT, R16.reuse, 0x4, PT ;  /* 0x000000041000780c */ /* 0x040fe40003f66070 */
[C---:B------:R-:W-:Y:S02]  /*40cb0*/  ISETP.GE.U32.AND P4, PT, R16.reuse, 0x8, PT ;  /* 0x000000081000780c */ /* 0x040fe40003f86070 */
[----:B------:R-:W-:Y:S01]  /*40cc0*/  ISETP.GE.U32.AND P5, PT, R16, 0x10, PT ;  /* 0x000000101000780c */ /* 0x000fe20003fa6070 */
[----:B------:R-:W-:Y:S04]  /*40cd0*/  SHFL.IDX PT, R5, R10, RZ, 0x1f ;  /* 0x00001fff0a057589 */ /* 0x000fe800000e0000 */
[----:B------:R-:W-:Y:S01]  /*40ce0*/  SHFL.IDX PT, R4, R10, 0x1, 0x1f ;  /* 0x00201f000a047f89 */ /* 0x000fe200000e0000 */
[----:B--2---:R-:W-:-:S02]  /*40cf0*/  @!P1 IMAD.MOV.U32 R0, RZ, RZ, R8 ;  /* 0x000000ffff009224 */ /* 0x004fc400078e0008 */
        /* <DEDUP_REMOVED lines=18> */
[----:B------:R0:W1:Y:S01]  /*40e20*/  SHFL.IDX PT, R9, R7, 0x1f, 0x1f ;  /* 0x03e01f0007097f89 */ /* 0x00006200000e0000 */
[----:B------:R-:W-:-:S07]  /*40e30*/  IMAD.MOV.U32 R8, RZ, RZ, RZ ;  /* 0x000000ffff087224 */ /* 0x000fce00078e00ff */
.L_x_7109:
[----:B------:R-:W-:Y:S02]  /*40e40*/  ULDC UR4, c[0x0][0xd38] ;  /* 0x00034e0000047ab9 */ /* 0x000fe40000000800 */
[----:B------:R-:W-:-:S04]  /*40e50*/  IMAD.U32 R2, RZ, RZ, UR4 ;  /* 0x00000004ff027e24 */ /* 0x000fc8000f8e00ff */
[----:B-1----:R-:W-:-:S04]  /*40e60*/  IMAD R9, R9, R2, RZ ;  /* 0x0000000209097224 */ /* 0x002fc800078e02ff */
[----:B------:R-:W-:-:S05]  /*40e70*/  IMAD.IADD R4, R4, 0x1, R9 ;  /* 0x0000000104047824 */ /* 0x000fca00078e0209 */
[----:B------:R-:W-:-:S13]  /*40e80*/  ISETP.GT.AND P6, PT, R4, R5, PT ;  /* 0x000000050400720c */ /* 0x000fda0003fc4270 */
[----:B------:R-:W-:Y:S05]  /*40e90*/  @P6 BRA `(.L_x_7007) ;  /* 0x0000000000ac6947 */ /* 0x000fea0003800000 */
.L_x_7010:
        /* <DEDUP_REMOVED lines=37> */
.L_x_7117:
[----:B------:R-:W-:Y:S02]  /*410f0*/  ULDC UR4, c[0x0][0xd38] ;  /* 0x00034e0000047ab9 */ /* 0x000fe40000000800 */
[----:B------:R-:W-:-:S04]  /*41100*/  IMAD.U32 R2, RZ, RZ, UR4 ;  /* 0x00000004ff027e24 */ /* 0x000fc8000f8e00ff */
[----:B-1----:R-:W-:-:S04]  /*41110*/  IMAD R9, R9, R2, RZ ;  /* 0x0000000209097224 */ /* 0x002fc800078e02ff */
[----:B------:R-:W-:-:S05]  /*41120*/  IMAD.IADD R4, R9, 0x1, R4 ;  /* 0x0000000109047824 */ /* 0x000fca00078e0204 */
[----:B------:R-:W-:-:S13]  /*41130*/  ISETP.GT.AND P6, PT, R4, R5, PT ;  /* 0x000000050400720c */ /* 0x000fda0003fc4270 */
[----:B------:R-:W-:Y:S05]  /*41140*/  @!P6 BRA `(.L_x_7010) ;  /* 0xfffffffc0054e947 */ /* 0x000fea000383ffff */
.L_x_7007:
        /* <DEDUP_REMOVED lines=12> */
.L_x_7122:
[----:B------:R-:W-:-:S13]  /*41210*/  ISETP.NE.AND P0, PT, R3, RZ, PT ;  /* 0x000000ff0300720c */ /* 0x000fda0003f05270 */
[----:B------:R-:W-:Y:S05]  /*41220*/  @!P0 BRA `(.L_x_7012) ;  /* 0x0000000000148947 */ /* 0x000fea0003800000 */
[----:B------:R-:W-:Y:S01]  /*41230*/  UMOV UR4, 0xffffffff ;  /* 0xffffffff00047882 */ /* 0x000fe20000000000 */
[----:B-1----:R-:W-:Y:S02]  /*41240*/  VIADD R4, R4, 0xffffffff ;  /* 0xffffffff04047836 */ /* 0x002fe40000000000 */
[----:B------:R-:W-:Y:S05]  /*41250*/  BRA.DIV UR4, `(.L_x_7013) ;  /* 0x0000003a04a07947 */ /* 0x000fea000b800000 */
[----:B------:R1:W3:Y:S02]  /*41260*/  SHFL.IDX PT, R4, R7, R4, 0x1f ;  /* 0x00001f0407047589 */ /* 0x0002e400000e0000 */
.L_x_7125:
[----:B---3--:R-:W-:-:S07]  /*41270*/  IMAD.MOV.U32 R8, RZ, RZ, R4 ;  /* 0x000000ffff087224 */ /* 0x008fce00078e0004 */
.L_x_7012:
[----:B------:R-:W-:Y:S01]  /*41280*/  IMAD R3, R8, R2, R9 ;  /* 0x0000000208037224 */ /* 0x000fe200078e0209 */
[----:B------:R-:W-:-:S03]  /*41290*/  ISETP.NE.AND P0, PT, R6, 0x1, PT ;  /* 0x000000010600780c */ /* 0x000fc60003f05270 */
[----:B01----:R-:W-:Y:S01]  /*412a0*/  IMAD.IADD R7, R5, 0x1, -R3 ;  /* 0x0000000105077824 */ /* 0x003fe200078e0a03 */
[----:B------:R0:W-:Y:S09]  /*412b0*/  STL [R1+0x430], R3 ;  /* 0x0004300301007387 */ /* 0x0001f20000100800 */
[----:B------:R-:W-:Y:S05]  /*412c0*/  @!P0 BRA `(.L_x_7014) ;  /* 0x0000000000e48947 */ /* 0x000fea0003800000 */
[----:B------:R-:W-:-:S04]  /*412d0*/  IABS R4, R0 ;  /* 0x0000000000047213 */ /* 0x000fc80000000000 */
        /* <DEDUP_REMOVED lines=56> */
.L_x_7014:
[----:B0-----:R-:W3:Y:S01]  /*41660*/  LDL R3, [R1+0x43c] ;  /* 0x00043c0001037983 */ /* 0x001ee20000100800 */
[----:B------:R-:W3:Y:S02]  /*41670*/  LDC.64 R4, c[0x0][0xd90] ;  /* 0x00036400ff047b82 */ /* 0x000ee40000000a00 */
        /* <DEDUP_REMOVED lines=61> */
.L_x_7015:
[----:B------:R-:W-:-:S05]  /*41a50*/  LOP3.LUT R7, RZ, R7, RZ, 0x33, !PT ;  /* 0x00000007ff077212 */ /* 0x000fca00078e33ff */
[----:B------:R-:W-:-:S05]  /*41a60*/  IMAD.IADD R0, R0, 0x1, R7 ;  /* 0x0000000100007824 */ /* 0x000fca00078e0207 */
[----:B------:R3:W-:Y:S01]  /*41a70*/  STL [R1+0x434], R0 ;  /* 0x0004340001007387 */ /* 0x0007e20000100800 */
[----:B------:R-:W-:Y:S05]  /*41a80*/  BRA `(.L_x_7016) ;  /* 0x0000000000287947 */ /* 0x000fea0003800000 */
.L_x_7008:
[----:B------:R-:W-:Y:S01]  /*41a90*/  UMOV UR4, URZ ;  /* 0x0000003f00047c82 */ /* 0x000fe20008000000 */
[----:B------:R-:W-:Y:S01]  /*41aa0*/  UMOV UR5, URZ ;  /* 0x0000003f00057c82 */ /* 0x000fe20008000000 */
[----:B------:R-:W-:Y:S01]  /*41ab0*/  ULDC UR6, c[0x0][0xd3c] ;  /* 0x00034f0000067ab9 */ /* 0x000fe20000000800 */
[----:B------:R-:W-:Y:S01]  /*41ac0*/  IMAD.U32 R3, RZ, RZ, UR4 ;  /* 0x00000004ff037e24 */ /* 0x000fe2000f8e00ff */
[----:B------:R1:W-:Y:S01]  /*41ad0*/  STL [R1+0x430], R5 ;  /* 0x0004300501007387 */ /* 0x0003e20000100800 */
[----:B------:R-:W-:Y:S02]  /*41ae0*/  IMAD.U32 R2, RZ, RZ, UR5 ;  /* 0x00000005ff027e24 */ /* 0x000fe4000f8e00ff */
[----:B------:R-:W-:Y:S01]  /*41af0*/  IMAD.U32 R0, RZ, RZ, UR6 ;  /* 0x00000006ff007e24 */ /* 0x000fe2000f8e00ff */
[----:B------:R1:W-:Y:S04]  /*41b00*/  STL [R1+0x434], R3 ;  /* 0x0004340301007387 */ /* 0x0003e80000100800 */
[----:B------:R1:W-:Y:S04]  /*41b10*/  STL [R1+0x43c], R0 ;  /* 0x00043c0001007387 */ /* 0x0003e80000100800 */
[----:B------:R1:W-:Y:S02]  /*41b20*/  STL [R1+0x438], R2 ;  /* 0x0004380201007387 */ /* 0x0003e40000100800 */
.L_x_7016:
[----:B01----:R-:W4:Y:S04]  /*41b30*/  LDL R2, [R1+0x43c] ;  /* 0x00043c0001027983 */ /* 0x003f280000100800 */
[----:B------:R-:W5:Y:S04]  /*41b40*/  LDL R3, [R1+0x438] ;  /* 0x0004380001037983 */ /* 0x000f680000100800 */
[----:B------:R-:W2:Y:S04]  /*41b50*/  LDL R4, [R1+0x430] ;  /* 0x0004300001047983 */ /* 0x000ea80000100800 */
[----:B------:R-:W2:Y:S01]  /*41b60*/  LDL R5, [R1+0x434] ;  /* 0x0004340001057983 */ /* 0x000ea20000100800 */
[----:B---3--:R-:W0:Y:S01]  /*41b70*/  S2R R0, SR_TID.X ;  /* 0x0000000000007919 */ /* 0x008e220000002100 */
[----:B------:R-:W-:Y:S05]  /*41b80*/  WARPSYNC.ALL ;  /* 0x0000000000007948 */ /* 0x000fea0003800000 */
[----:B0-----:R-:W-:Y:S01]  /*41b90*/  LOP3.LUT R0, R0, 0x1f, RZ, 0xc0, !PT ;  /* 0x0000001f00007812 */ /* 0x001fe200078ec0ff */
[----:B------:R-:W-:Y:S03]  /*41ba0*/  BAR.SYNC.DEFER_BLOCKING 0x4, 0x180 ;  /* 0x0106000000007b1d */ /* 0x000fe60000010000 */
[----:B------:R-:W-:-:S13]  /*41bb0*/  ISETP.NE.AND P0, PT, R0, RZ, PT ;  /* 0x000000ff0000720c */ /* 0x000fda0003f05270 */
[----:B------:R-:W0:Y:S01]  /*41bc0*/  @!P0 S2R R0, SR_CgaCtaId ;  /* 0x0000000000008919 */ /* 0x000e220000008800 */
[----:B----4-:R-:W-:Y:S01]  /*41bd0*/  IMAD.MOV.U32 R7, RZ, RZ, R2 ;  /* 0x000000ffff077224 */ /* 0x010fe200078e0002 */
[----:B------:R-:W-:Y:S01]  /*41be0*/  @!P0 MOV R2, 0x400 ;  /* 0x0000040000028802 */ /* 0x000fe20000000f00 */
[----:B-----5:R-:W-:-:S03]  /*41bf0*/  IMAD.MOV.U32 R6, RZ, RZ, R3 ;  /* 0x000000ffff067224 */ /* 0x020fc600078e0003 */
[----:B0-----:R-:W-:-:S05]  /*41c00*/  @!P0 LEA R18, R0, R2, 0x18 ;  /* 0x0000000200128211 */ /* 0x001fca00078ec0ff */
[----:B--2---:R0:W-:Y:S01]  /*41c10*/  @!P0 STS.128 [R18+0x388d0], R4 ;  /* 0x0388d00412008388 */ /* 0x0041e20000000c00 */
[----:B------:R-:W-:Y:S06]  /*41c20*/  BAR.ARV 0x5, 0x180 ;  /* 0x0146000000007b1d */ /* 0x000fec0000002000 */
.L_x_7005:
[----:B---34-:R-:W3:Y:S01]  /*41c30*/  LDL R0, [R1+0x43c] ;  /* 0x00043c0001007983 */ /* 0x018ee20000100800 */
[----:B------:R-:W-:Y:S02]  /*41c40*/  ULDC UR4, c[0x0][0xd3c] ;  /* 0x00034f0000047ab9 */ /* 0x000fe40000000800 */
[----:B---3--:R-:W-:-:S13]  /*41c50*/  ISETP.GE.AND P0, PT, R0, UR4, PT ;  /* 0x0000000400007c0c */ /* 0x008fda000bf06270 */
[----:B------:R-:W-:Y:S05]  /*41c60*/  @!P0 BRA `(.L_x_7017) ;  /* 0xffffff6000f48947 */ /* 0x000fea000383ffff */
[----:B------:R-:W-:Y:S05]  /*41c70*/  BSYNC B8 ;  /* 0x0000000000087941 */ /* 0x000fea0003800000 */
.L_x_6827:
[----:B---3--:R-:W3:Y:S01]  /*41c80*/  LDL.LU R0, [R1+0x49c] ;  /* 0x00049c0001007983 */ /* 0x008ee20000300800 */
[----:B------:R-:W-:Y:S01]  /*41c90*/  BSSY B0, `(.L_x_7018) ;  /* 0x000000b000007945 */ /* 0x000fe20003800000 */
[----:B0-2---:R-:W0:Y:S01]  /*41ca0*/  S2R R5, SR_CgaCtaId ;  /* 0x0000000000057919 */ /* 0x005e220000008800 */
[----:B---3--:R-:W-:-:S05]  /*41cb0*/  VIADD R0, R0, 0x1 ;  /* 0x0000000100007836 */ /* 0x008fca0000000000 */
        /* <DEDUP_REMOVED lines=8> */
.L_x_7126:
[----:B------:R-:W-:Y:S05]  /*41d40*/  BSYNC B0 ;  /* 0x0000000000007941 */ /* 0x000fea0003800000 */
.L_x_7018:
[----:B------:R-:W-:-:S03]  /*41d50*/  UMOV UR4, 0xffffffff ;  /* 0xffffffff00047882 */ /* 0x000fc60000000000 */
[----:B------:R-:W-:Y:S05]  /*41d60*/  BRA.DIV UR4, `(.L_x_7020) ;  /* 0x00000032041c7947 */ /* 0x000fea000b800000 */
[----:B0-----:R-:W0:Y:S02]  /*41d70*/  S2R R0, SR_TID.X ;  /* 0x0000000000007919 */ /* 0x001e240000002100 */
[----:B0-----:R-:W-:-:S04]  /*41d80*/  SHF.R.U32.HI R0, RZ, 0x5, R0 ;  /* 0x00000005ff007819 */ /* 0x001fc80000011600 */
[----:B------:R-:W-:-:S05]  /*41d90*/  LOP3.LUT R0, R0, 0x3, RZ, 0xc0, !PT ;  /* 0x0000000300007812 */ /* 0x000fca00078ec0ff */
[----:B------:R0:W1:Y:S02]  /*41da0*/  SHFL.IDX PT, R14, R0, RZ, 0x1f ;  /* 0x00001fff000e7589 */ /* 0x00006400000e0000 */
.L_x_7129:
[----:B-1----:R-:W-:-:S13]  /*41db0*/  ISETP.NE.AND P0, PT, R14, RZ, PT ;  /* 0x000000ff0e00720c */ /* 0x002fda0003f05270 */
[----:B------:R-:W-:Y:S05]  /*41dc0*/  @P0 BRA `(.L_x_6592) ;  /* 0x0000000000780947 */ /* 0x000fea0003800000 */
[----:B------:R-:W-:-:S03]  /*41dd0*/  UMOV UR4, 0xffffffff ;  /* 0xffffffff00047882 */ /* 0x000fc60000000000 */
[----:B------:R-:W-:Y:S05]  /*41de0*/  BRA.DIV UR4, `(.L_x_7021) ;  /* 0x0000003204307947 */ /* 0x000fea000b800000 */
[----:B------:R-:W-:-:S13]  /*41df0*/  ELECT P6, URZ, PT ;  /* 0x00000000003f782f */ /* 0x000fda00038c0000 */
.L_x_7132:
        /* <DEDUP_REMOVED lines=15> */
.L_x_7133:
[----:B------:R-:W0:Y:S01]  /*41ef0*/  LDL.LU R6, [R1+0x440] ;  /* 0x0004400001067983 */ /* 0x000e220000300800 */
[----:B------:R-:W1:Y:S01]  /*41f00*/  SYNCS.PHASECHK.TRANS64.TRYWAIT P0, [R7+URZ], R2 ;  /* 0x00000002070075a7 */ /* 0x000e62000800017f */
[----:B------:R-:W-:-:S04]  /*41f10*/  VIADD R0, R9, 0x38860 ;  /* 0x0003886009007836 */ /* 0x000fc80000000000 */
[----:B0-----:R-:W-:Y:S01]  /*41f20*/  IMAD R5, R6, 0x8, R0 ;  /* 0x0000000806057824 */ /* 0x001fe200078e0200 */
[----:B-1----:R-:W-:Y:S06]  /*41f30*/  @!P0 BRA `(.L_x_7023) ;  /* 0x0000003000108947 */ /* 0x002fec0003800000 */
.L_x_7134:
[----:B------:R-:W1:Y:S02]  /*41f40*/  SYNCS.PHASECHK.TRANS64.TRYWAIT P0, [R5+URZ], R4 ;  /* 0x00000004050075a7 */ /* 0x000e64000800017f */
[----:B-1----:R-:W-:Y:S05]  /*41f50*/  @!P0 BRA `(.L_x_7024) ;  /* 0x00000030001c8947 */ /* 0x002fea0003800000 */
.L_x_7135:
[----:B------:R-:W-:-:S07]  /*41f60*/  IMAD R3, R3, 0x8, R0 ;  /* 0x0000000803037824 */ /* 0x000fce00078e0200 */
.L_x_7025:
[----:B--2---:R2:W3:Y:S02]  /*41f70*/  SYNCS.PHASECHK.TRANS64.TRYWAIT P0, [R3+URZ], R2 ;  /* 0x00000002030075a7 */ /* 0x0044e4000800017f */
[----:B---3--:R-:W-:Y:S05]  /*41f80*/  @!P0 NANOSLEEP.SYNCS 0x989680 ;  /* 0x009896800000895d */ /* 0x008fea0003900000 */
[----:B------:R-:W3:Y:S02]  /*41f90*/  @!P0 SYNCS.PHASECHK.TRANS64 P0, [R3+URZ], R2 ;  /* 0x00000002030085a7 */ /* 0x000ee4000800007f */
[----:B---3--:R-:W-:Y:S05]  /*41fa0*/  @!P0 BRA `(.L_x_7025) ;  /* 0xfffffffc00f08947 */ /* 0x008fea000383ffff */
.L_x_6592:
[----:B------:R-:W-:Y:S05]  /*41fb0*/  BSYNC B9 ;  /* 0x0000000000097941 */ /* 0x000fea0003800000 */
.L_x_6589:
[----:B------:R-:W-:Y:S05]  /*41fc0*/  EXIT ;  /* 0x000000000000794d */ /* 0x000fea0003800000 */
.L_x_6618:
[----:B0-----:R0:W1:Y:S02]  /*41fd0*/  SYNCS.PHASECHK.TRANS64.TRYWAIT P0, [R45+URZ+0x38890], R48 ;  /* 0x038890302d0075a7 */ /* 0x001064000800017f */
[----:B-1----:R-:W-:Y:S05]  /*41fe0*/  @!P0 NANOSLEEP.SYNCS 0x989680 ;  /* 0x009896800000895d */ /* 0x002fea0003900000 */
[----:B------:R-:W1:Y:S02]  /*41ff0*/  @!P0 SYNCS.PHASECHK.TRANS64 P0, [R45+URZ+0x38890], R48 ;  /* 0x038890302d0085a7 */ /* 0x000e64000800007f */
[----:B-1----:R-:W-:Y:S05]  /*42000*/  @!P0 BRA `(.L_x_6618) ;  /* 0xfffffffc00f08947 */ /* 0x002fea000383ffff */
[----:B------:R-:W-:Y:S05]  /*42010*/  BRA `(.L_x_7026) ;  /* 0xfffffc1000987947 */ /* 0x000fea000383ffff */
.L_x_6628:
[----:B0-----:R0:W1:Y:S02]  /*42020*/  SYNCS.PHASECHK.TRANS64.TRYWAIT P6, [R45+URZ+0x38890], R48 ;  /* 0x038890302d0075a7 */ /* 0x00106400080c017f */
[----:B-1----:R-:W-:Y:S05]  /*42030*/  @!P6 NANOSLEEP.SYNCS 0x989680 ;  /* 0x009896800000e95d */ /* 0x002fea0003900000 */
[----:B------:R-:W1:Y:S02]  /*42040*/  @!P6 SYNCS.PHASECHK.TRANS64 P6, [R45+URZ+0x38890], R48 ;  /* 0x038890302d00e5a7 */ /* 0x000e6400080c007f */
[----:B-1----:R-:W-:Y:S05]  /*42050*/  @!P6 BRA `(.L_x_6628) ;  /* 0xfffffffc00f0e947 */ /* 0x002fea000383ffff */
[----:B------:R-:W-:Y:S05]  /*42060*/  BRA `(.L_x_7027) ;  /* 0xfffffc1c00807947 */ /* 0x000fea000383ffff */
.L_x_6633:
[----:B0-----:R0:W1:Y:S02]  /*42070*/  SYNCS.PHASECHK.TRANS64.TRYWAIT P0, [R45+URZ+0x38890], R48 ;  /* 0x038890302d0075a7 */ /* 0x001064000800017f */
[----:B-1----:R-:W-:Y:S05]  /*42080*/  @!P0 NANOSLEEP.SYNCS 0x989680 ;  /* 0x009896800000895d */ /* 0x002fea0003900000 */
[----:B------:R-:W1:Y:S02]  /*42090*/  @!P0 SYNCS.PHASECHK.TRANS64 P0, [R45+URZ+0x38890], R48 ;  /* 0x038890302d0085a7 */ /* 0x000e64000800007f */
[----:B-1----:R-:W-:Y:S05]  /*420a0*/  @!P0 BRA `(.L_x_6633) ;  /* 0xfffffffc00f08947 */ /* 0x002fea000383ffff */
[----:B------:R-:W-:Y:S05]  /*420b0*/  BRA `(.L_x_7028) ;  /* 0xfffffc2400b47947 */ /* 0x000fea000383ffff */
.L_x_6637:
[----:B-1----:R1:W0:Y:S02]  /*420c0*/  SYNCS.PHASECHK.TRANS64.TRYWAIT P4, [R45+URZ+0x388b0], R48 ;  /* 0x0388b0302d0075a7 */ /* 0x002224000808017f */
[----:B0-----:R-:W-:Y:S05]  /*420d0*/  @!P4 NANOSLEEP.SYNCS 0x989680 ;  /* 0x009896800000c95d */ /* 0x001fea0003900000 */
[----:B------:R-:W0:Y:S02]  /*420e0*/  @!P4 SYNCS.PHASECHK.TRANS64 P4, [R45+URZ+0x388b0], R48 ;  /* 0x0388b0302d00c5a7 */ /* 0x000e24000808007f */
[----:B0-----:R-:W-:Y:S05]  /*420f0*/  @!P4 BRA `(.L_x_6637) ;  /* 0xfffffffc00f0c947 */ /* 0x001fea000383ffff */
[----:B------:R-:W-:Y:S05]  /*42100*/  BRA `(.L_x_7029) ;  /* 0xfffffc2800447947 */ /* 0x000fea000383ffff */
.L_x_6685:
        /* <DEDUP_REMOVED lines=8> */
.L_x_7031:
[----:B------:R-:W-:Y:S05]  /*42190*/  BSYNC B1 ;  /* 0x0000000000017941 */ /* 0x000fea0003800000 */
.L_x_7030:
        /* <DEDUP_REMOVED lines=8> */
.L_x_7032:
[----:B------:R-:W-:Y:S02]  /*42220*/  IMAD.MOV.U32 R13, RZ, RZ, R32 ;  /* 0x000000ffff0d7224 */ /* 0x000fe400078e0020 */
[----:B------:R-:W-:-:S07]  /*42230*/  IMAD.MOV.U32 R6, RZ, RZ, R14 ;  /* 0x000000ffff067224 */ /* 0x000fce00078e000e */
[----:B------:R-:W-:Y:S05]  /*42240*/  WARPSYNC.COLLECTIVE R15, `(.L_x_7033) ;  /* 0x000000000f087348 */ /* 0x000fea0003c00000 */
[----:B------:R0:W1:Y:S02]  /*42250*/  SHFL.IDX P6, R14, R13, R12, R11 ;  /* 0x0000000c0d0e7389 */ /* 0x00006400000c000b */
[----:B01----:R-:W-:Y:S01]  /*42260*/  ENDCOLLECTIVE ;  /* 0x000000000000791b */ /* 0x003fe20003800000 */
.L_x_7033:
[----:B------:R-:W-:Y:S02]  /*42270*/  IMAD.MOV.U32 R13, RZ, RZ, R34 ;  /* 0x000000ffff0d7224 */ /* 0x000fe400078e0022 */
[----:B------:R-:W-:-:S07]  /*42280*/  IMAD.MOV.U32 R7, RZ, RZ, R14 ;  /* 0x000000ffff077224 */ /* 0x000fce00078e000e */
[----:B------:R-:W-:Y:S05]  /*42290*/  WARPSYNC.COLLECTIVE R15, `(.L_x_7034) ;  /* 0x000000000f087348 */ /* 0x000fea0003c00000 */
[----:B------:R0:W1:Y:S02]  /*422a0*/  SHFL.IDX P6, R14, R13, R12, R11 ;  /* 0x0000000c0d0e7389 */ /* 0x00006400000c000b */
[----:B01----:R-:W-:Y:S01]  /*422b0*/  ENDCOLLECTIVE ;  /* 0x000000000000791b */ /* 0x003fe20003800000 */
.L_x_7034:
[----:B------:R-:W-:Y:S01]  /*422c0*/  IMAD.MOV.U32 R8, RZ, RZ, R14 ;  /* 0x000000ffff087224 */ /* 0x000fe200078e000e */
[----:B------:R-:W-:Y:S06]  /*422d0*/  BRA `(.L_x_7035) ;  /* 0xfffffccc00cc7947 */ /* 0x000fec000383ffff */
.L_x_6688:
        /* <DEDUP_REMOVED lines=8> */
.L_x_7037:
[----:B------:R-:W-:Y:S05]  /*42360*/  BSYNC B1 ;  /* 0x0000000000017941 */ /* 0x000fea0003800000 */
.L_x_7036:
        /* <DEDUP_REMOVED lines=8> */
.L_x_7038:
[----:B------:R-:W-:Y:S02]  /*423f0*/  IMAD.MOV.U32 R13, RZ, RZ, R32 ;  /* 0x000000ffff0d7224 */ /* 0x000fe400078e0020 */
[----:B------:R-:W-:-:S07]  /*42400*/  IMAD.MOV.U32 R6, RZ, RZ, R14 ;  /* 0x000000ffff067224 */ /* 0x000fce00078e000e */
[----:B------:R-:W-:Y:S05]  /*42410*/  WARPSYNC.COLLECTIVE R15, `(.L_x_7039) ;  /* 0x000000000f087348 */ /* 0x000fea0003c00000 */
[----:B------:R0:W1:Y:S02]  /*42420*/  SHFL.IDX P6, R14, R13, R12, R11 ;  /* 0x0000000c0d0e7389 */ /* 0x00006400000c000b */
[----:B01----:R-:W-:Y:S01]  /*42430*/  ENDCOLLECTIVE ;  /* 0x000000000000791b */ /* 0x003fe20003800000 */
.L_x_7039:
[----:B------:R-:W-:Y:S02]  /*42440*/  IMAD.MOV.U32 R13, RZ, RZ, R34 ;  /* 0x000000ffff0d7224 */ /* 0x000fe400078e0022 */
[----:B------:R-:W-:-:S07]  /*42450*/  IMAD.MOV.U32 R7, RZ, RZ, R14 ;  /* 0x000000ffff077224 */ /* 0x000fce00078e000e */
[----:B------:R-:W-:Y:S05]  /*42460*/  WARPSYNC.COLLECTIVE R15, `(.L_x_7040) ;  /* 0x000000000f087348 */ /* 0x000fea0003c00000 */
[----:B------:R0:W1:Y:S02]  /*42470*/  SHFL.IDX P6, R14, R13, R12, R11 ;  /* 0x0000000c0d0e7389 */ /* 0x00006400000c000b */
[----:B01----:R-:W-:Y:S01]  /*42480*/  ENDCOLLECTIVE ;  /* 0x000000000000791b */ /* 0x003fe20003800000 */
.L_x_7040:
[----:B------:R-:W-:Y:S05]  /*42490*/  BRA `(.L_x_7041) ;  /* 0xfffffcd000347947 */ /* 0x000fea000383ffff */
.L_x_6692:
[----:B-1----:R1:W4:Y:S02]  /*424a0*/  SYNCS.PHASECHK.TRANS64.TRYWAIT P0, [R2+URZ+0x38800], R33 ;  /* 0x03880021020075a7 */ /* 0x002324000800017f */
[----:B----4-:R-:W-:Y:S05]  /*424b0*/  @!P0 NANOSLEEP.SYNCS 0x989680 ;  /* 0x009896800000895d */ /* 0x010fea0003900000 */
[----:B------:R-:W4:Y:S02]  /*424c0*/  @!P0 SYNCS.PHASECHK.TRANS64 P0, [R2+URZ+0x38800], R33 ;  /* 0x03880021020085a7 */ /* 0x000f24000800007f */
[----:B----4-:R-:W-:Y:S05]  /*424d0*/  @!P0 BRA `(.L_x_6692) ;  /* 0xfffffffc00f08947 */ /* 0x010fea000383ffff */
[----:B------:R-:W-:Y:S05]  /*424e0*/  BRA `(.L_x_7042) ;  /* 0xfffffcd000c07947 */ /* 0x000fea000383ffff */
.L_x_6700:
        /* <DEDUP_REMOVED lines=8> */
.L_x_7044:
[----:B------:R-:W-:Y:S05]  /*42570*/  BSYNC B1 ;  /* 0x0000000000017941 */ /* 0x000fea0003800000 */
.L_x_7043:
        /* <DEDUP_REMOVED lines=8> */
.L_x_7045:
[----:B------:R-:W-:Y:S02]  /*42600*/  IMAD.MOV.U32 R13, RZ, RZ, R32 ;  /* 0x000000ffff0d7224 */ /* 0x000fe400078e0020 */
[----:B------:R-:W-:-:S07]  /*42610*/  IMAD.MOV.U32 R4, RZ, RZ, R14 ;  /* 0x000000ffff047224 */ /* 0x000fce00078e000e */
[----:B------:R-:W-:Y:S05]  /*42620*/  WARPSYNC.COLLECTIVE R15, `(.L_x_7046) ;  /* 0x000000000f087348 */ /* 0x000fea0003c00000 */
[----:B------:R0:W1:Y:S02]  /*42630*/  SHFL.IDX P6, R14, R13, R12, R11 ;  /* 0x0000000c0d0e7389 */ /* 0x00006400000c000b */
[----:B01----:R-:W-:Y:S01]  /*42640*/  ENDCOLLECTIVE ;  /* 0x000000000000791b */ /* 0x003fe20003800000 */
.L_x_7046:
[----:B------:R-:W-:Y:S02]  /*42650*/  IMAD.MOV.U32 R13, RZ, RZ, R9 ;  /* 0x000000ffff0d7224 */ /* 0x000fe400078e0009 */
[----:B------:R-:W-:-:S07]  /*42660*/  IMAD.MOV.U32 R7, RZ, RZ, R14 ;  /* 0x000000ffff077224 */ /* 0x000fce00078e000e */
[----:B------:R-:W-:Y:S05]  /*42670*/  WARPSYNC.COLLECTIVE R15, `(.L_x_7047) ;  /* 0x000000000f087348 */ /* 0x000fea0003c00000 */
[----:B------:R0:W1:Y:S02]  /*42680*/  SHFL.IDX P6, R14, R13, R12, R11 ;  /* 0x0000000c0d0e7389 */ /* 0x00006400000c000b */
[----:B01----:R-:W-:Y:S01]  /*42690*/  ENDCOLLECTIVE ;  /* 0x000000000000791b */ /* 0x003fe20003800000 */
.L_x_7047:
[----:B------:R-:W-:Y:S01]  /*426a0*/  IMAD.MOV.U32 R6, RZ, RZ, R14 ;  /* 0x000000ffff067224 */ /* 0x000fe200078e000e */
[----:B------:R-:W-:Y:S06]  /*426b0*/  BRA `(.L_x_7048) ;  /* 0xfffffce000807947 */ /* 0x000fec000383ffff */
.L_x_6703:
        /* <DEDUP_REMOVED lines=8> */
.L_x_7050:
[----:B------:R-:W-:Y:S05]  /*42740*/  BSYNC B1 ;  /* 0x0000000000017941 */ /* 0x000fea0003800000 */
.L_x_7049:
        /* <DEDUP_REMOVED lines=8> */
.L_x_7051:
[----:B------:R-:W-:Y:S02]  /*427d0*/  IMAD.MOV.U32 R13, RZ, RZ, R32 ;  /* 0x000000ffff0d7224 */ /* 0x000fe400078e0020 */
[----:B------:R-:W-:-:S07]  /*427e0*/  IMAD.MOV.U32 R4, RZ, RZ, R14 ;  /* 0x000000ffff047224 */ /* 0x000fce00078e000e */
[----:B------:R-:W-:Y:S05]  /*427f0*/  WARPSYNC.COLLECTIVE R15, `(.L_x_7052) ;  /* 0x000000000f087348 */ /* 0x000fea0003c00000 */
[----:B------:R0:W1:Y:S02]  /*42800*/  SHFL.IDX P6, R14, R13, R12, R11 ;  /* 0x0000000c0d0e7389 */ /* 0x00006400000c000b */
[----:B01----:R-:W-:Y:S01]  /*42810*/  ENDCOLLECTIVE ;  /* 0x000000000000791b */ /* 0x003fe20003800000 */
.L_x_7052:
[----:B------:R-:W-:Y:S02]  /*42820*/  IMAD.MOV.U32 R13, RZ, RZ, R9 ;  /* 0x000000ffff0d7224 */ /* 0x000fe400078e0009 */
[----:B------:R-:W-:-:S07]  /*42830*/  IMAD.MOV.U32 R5, RZ, RZ, R14 ;  /* 0x000000ffff057224 */ /* 0x000fce00078e000e */
[----:B------:R-:W-:Y:S05]  /*42840*/  WARPSYNC.COLLECTIVE R15, `(.L_x_7053) ;  /* 0x000000000f087348 */ /* 0x000fea0003c00000 */
[----:B------:R0:W1:Y:S02]  /*42850*/  SHFL.IDX P6, R14, R13, R12, R11 ;  /* 0x0000000c0d0e7389 */ /* 0x00006400000c000b */
[----:B01----:R-:W-:Y:S01]  /*42860*/  ENDCOLLECTIVE ;  /* 0x000000000000791b */ /* 0x003fe20003800000 */
.L_x_7053:
[----:B------:R-:W-:Y:S02]  /*42870*/  IMAD.MOV.U32 R12, RZ, RZ, R4 ;  /* 0x000000ffff0c7224 */ /* 0x000fe400078e0004 */
[----:B------:R-:W-:Y:S01]  /*42880*/  IMAD.MOV.U32 R13, RZ, RZ, R3 ;  /* 0x000000ffff0d7224 */ /* 0x000fe200078e0003 */
[----:B------:R-:W-:Y:S06]  /*42890*/  BRA `(.L_x_7054) ;  /* 0xfffffce000ac7947 */ /* 0x000fec000383ffff */
.L_x_6707:
[----:B-1----:R1:W2:Y:S02]  /*428a0*/  SYNCS.PHASECHK.TRANS64.TRYWAIT P0, [R2+URZ+0x38800], R3 ;  /* 0x03880003020075a7 */ /* 0x0022a4000800017f */
[----:B--2---:R-:W-:Y:S05]  /*428b0*/  @!P0 NANOSLEEP.SYNCS 0x989680 ;  /* 0x009896800000895d */ /* 0x004fea0003900000 */
[----:B------:R-:W2:Y:S02]  /*428c0*/  @!P0 SYNCS.PHASECHK.TRANS64 P0, [R2+URZ+0x38800], R3 ;  /* 0x03880003020085a7 */ /* 0x000ea4000800007f */
[----:B--2---:R-:W-:Y:S05]  /*428d0*/  @!P0 BRA `(.L_x_6707) ;  /* 0xfffffffc00f08947 */ /* 0x004fea000383ffff */
[----:B------:R-:W-:Y:S05]  /*428e0*/  BRA `(.L_x_7055) ;  /* 0xfffffce400047947 */ /* 0x000fea000383ffff */
.L_x_6722:
[----:B0-----:R0:W1:Y:S02]  /*428f0*/  SYNCS.PHASECHK.TRANS64.TRYWAIT P0, [R3+URZ], R6 ;  /* 0x00000006030075a7 */ /* 0x001064000800017f */
[----:B-1----:R-:W-:Y:S05]  /*42900*/  @!P0 NANOSLEEP.SYNCS 0x989680 ;  /* 0x009896800000895d */ /* 0x002fea0003900000 */
[----:B------:R-:W1:Y:S02]  /*42910*/  @!P0 SYNCS.PHASECHK.TRANS64 P0, [R3+URZ], R6 ;  /* 0x00000006030085a7 */ /* 0x000e64000800007f */
[----:B-1----:R-:W-:Y:S05]  /*42920*/  @!P0 BRA `(.L_x_6722) ;  /* 0xfffffffc00f08947 */ /* 0x002fea000383ffff */
[----:B------:R-:W-:Y:S05]  /*42930*/  BRA `(.L_x_6721) ;  /* 0xfffffcf800ec7947 */ /* 0x000fea000383ffff */
.L_x_6729:
[----:B-1----:R1:W2:Y:S02]  /*42940*/  SYNCS.PHASECHK.TRANS64.TRYWAIT P0, [R6+URZ], R7 ;  /* 0x00000007060075a7 */ /* 0x0022a4000800017f */
[----:B--2---:R-:W-:Y:S05]  /*42950*/  @!P0 NANOSLEEP.SYNCS 0x989680 ;  /* 0x009896800000895d */ /* 0x004fea0003900000 */
[----:B------:R-:W2:Y:S02]  /*42960*/  @!P0 SYNCS.PHASECHK.TRANS64 P0, [R6+URZ], R7 ;  /* 0x00000007060085a7 */ /* 0x000ea4000800007f */
[----:B--2---:R-:W-:Y:S05]  /*42970*/  @!P0 BRA `(.L_x_6729) ;  /* 0xfffffffc00f08947 */ /* 0x004fea000383ffff */
[----:B------:R-:W-:Y:S05]  /*42980*/  BRA `(.L_x_6728) ;  /* 0xfffffd0000207947 */ /* 0x000fea000383ffff */
.L_x_6756:
[----:B0-----:R0:W1:Y:S02]  /*42990*/  SYNCS.PHASECHK.TRANS64.TRYWAIT P1, [R3+URZ], R6 ;  /* 0x00000006030075a7 */ /* 0x001064000802017f */
[----:B-1----:R-:W-:Y:S05]  /*429a0*/  @!P1 NANOSLEEP.SYNCS 0x989680 ;  /* 0x009896800000995d */ /* 0x002fea0003900000 */
[----:B------:R-:W1:Y:S02]  /*429b0*/  @!P1 SYNCS.PHASECHK.TRANS64 P1, [R3+URZ], R6 ;  /* 0x00000006030095a7 */ /* 0x000e64000802007f */
[----:B-1----:R-:W-:Y:S05]  /*429c0*/  @!P1 BRA `(.L_x_6756) ;  /* 0xfffffffc00f09947 */ /* 0x002fea000383ffff */
[----:B------:R-:W-:Y:S05]  /*429d0*/  BRA `(.L_x_6755) ;  /* 0xfffffda400347947 */ /* 0x000fea000383ffff */
.L_x_6763:
[----:B-1----:R1:W2:Y:S02]  /*429e0*/  SYNCS.PHASECHK.TRANS64.TRYWAIT P1, [R6+URZ], R7 ;  /* 0x00000007060075a7 */ /* 0x0022a4000802017f */
[----:B--2---:R-:W-:Y:S05]  /*429f0*/  @!P1 NANOSLEEP.SYNCS 0x989680 ;  /* 0x009896800000995d */ /* 0x004fea0003900000 */
[----:B------:R-:W2:Y:S02]  /*42a00*/  @!P1 SYNCS.PHASECHK.TRANS64 P1, [R6+URZ], R7 ;  /* 0x00000007060095a7 */ /* 0x000ea4000802007f */
[----:B--2---:R-:W-:Y:S05]  /*42a10*/  @!P1 BRA `(.L_x_6763) ;  /* 0xfffffffc00f09947 */ /* 0x004fea000383ffff */
[----:B------:R-:W-:Y:S05]  /*42a20*/  BRA `(.L_x_6762) ;  /* 0xfffffda800687947 */ /* 0x000fea000383ffff */
.L_x_6776:
[----:B0-----:R0:W1:Y:S02]  /*42a30*/  SYNCS.PHASECHK.TRANS64.TRYWAIT P0, [R3+URZ], R6 ;  /* 0x00000006030075a7 */ /* 0x001064000800017f */
[----:B-1----:R-:W-:Y:S05]  /*42a40*/  @!P0 NANOSLEEP.SYNCS 0x989680 ;  /* 0x009896800000895d */ /* 0x002fea0003900000 */
[----:B------:R-:W1:Y:S02]  /*42a50*/  @!P0 SYNCS.PHASECHK.TRANS64 P0, [R3+URZ], R6 ;  /* 0x00000006030085a7 */ /* 0x000e64000800007f */
[----:B-1----:R-:W-:Y:S05]  /*42a60*/  @!P0 BRA `(.L_x_6776) ;  /* 0xfffffffc00f08947 */ /* 0x002fea000383ffff */
[----:B------:R-:W-:Y:S05]  /*42a70*/  BRA `(.L_x_6775) ;  /* 0xfffffe3c00307947 */ /* 0x000fea000383ffff */
.L_x_6783:
[----:B-1----:R1:W2:Y:S02]  /*42a80*/  SYNCS.PHASECHK.TRANS64.TRYWAIT P0, [R6+URZ], R7 ;  /* 0x00000007060075a7 */ /* 0x0022a4000800017f */
[----:B--2---:R-:W-:Y:S05]  /*42a90*/  @!P0 NANOSLEEP.SYNCS 0x989680 ;  /* 0x009896800000895d */ /* 0x004fea0003900000 */
[----:B------:R-:W2:Y:S02]  /*42aa0*/  @!P0 SYNCS.PHASECHK.TRANS64 P0, [R6+URZ], R7 ;  /* 0x00000007060085a7 */ /* 0x000ea4000800007f */
[----:B--2---:R-:W-:Y:S05]  /*42ab0*/  @!P0 BRA `(.L_x_6783) ;  /* 0xfffffffc00f08947 */ /* 0x004fea000383ffff */
[----:B------:R-:W-:Y:S05]  /*42ac0*/  BRA `(.L_x_6782) ;  /* 0xfffffe4000647947 */ /* 0x000fea000383ffff */
.L_x_6843:
        /* <DEDUP_REMOVED lines=11> */
.L_x_7057:
[----:B------:R-:W-:Y:S05]  /*42b80*/  BSYNC B1 ;  /* 0x0000000000017941 */ /* 0x000fea0003800000 */
.L_x_7056:
[----:B------:R-:W-:Y:S05]  /*42b90*/  BRA `(.L_x_7058) ;  /* 0xffffff6000907947 */ /* 0x000fea000383ffff */
.L_x_6845:
[----:B------:R-:W-:Y:S01]  /*42ba0*/  BSSY B1, `(.L_x_7059) ;  /* 0x0000006000017945 */ /* 0x000fe20003800000 */
[----:B0-----:R-:W-:-:S07]  /*42bb0*/  IMAD.MOV.U32 R15, RZ, RZ, -0x1 ;  /* 0xffffffffff0f7424 */ /* 0x001fce00078e00ff */
[----:B-1----:R-:W-:Y:S05]  /*42bc0*/  WARPSYNC.COLLECTIVE R15, `(.L_x_7060) ;  /* 0x000000000f0c7348 */ /* 0x002fea0003c00000 */
[----:B------:R-:W-:Y:S02]  /*42bd0*/  ELECT P6, UR62, PT ;  /* 0x00000000003e782f */ /* 0x000fe400038c0000 */
[----:B------:R-:W-:Y:S01]  /*42be0*/  MOV R14, UR62 ;  /* 0x0000003e000e7c02 */ /* 0x000fe20008000f00 */
[----:B-1----:R-:W-:Y:S10]  /*42bf0*/  ENDCOLLECTIVE ;  /* 0x000000000000791b */ /* 0x002ff40003800000 */
.L_x_7060:
[----:B------:R-:W-:Y:S05]  /*42c00*/  BSYNC B1 ;  /* 0x0000000000017941 */ /* 0x000fea0003800000 */
.L_x_7059:
[----:B------:R-:W-:Y:S05]  /*42c10*/  BRA `(.L_x_6844) ;  /* 0xffffff6000887947 */ /* 0x000fea000383ffff */
.L_x_6847:
[----:B-1----:R1:W2:Y:S02]  /*42c20*/  SYNCS.PHASECHK.TRANS64.TRYWAIT P0, [R18+URZ+0x38820], R5 ;  /* 0x03882005120075a7 */ /* 0x0022a4000800017f */
[----:B--2---:R-:W-:Y:S05]  /*42c30*/  @!P0 NANOSLEEP.SYNCS 0x989680 ;  /* 0x009896800000895d */ /* 0x004fea0003900000 */
[----:B------:R-:W2:Y:S02]  /*42c40*/  @!P0 SYNCS.PHASECHK.TRANS64 P0, [R18+URZ+0x38820], R5 ;  /* 0x03882005120085a7 */ /* 0x000ea4000800007f */
[----:B--2---:R-:W-:Y:S05]  /*42c50*/  @!P0 BRA `(.L_x_6847) ;  /* 0xfffffffc00f08947 */ /* 0x004fea000383ffff */
[----:B------:R-:W-:Y:S05]  /*42c60*/  BRA `(.L_x_7061) ;  /* 0xffffff6000987947 */ /* 0x000fea000383ffff */
.L_x_6851:
[----:B--2---:R2:W3:Y:S02]  /*42c70*/  SYNCS.PHASECHK.TRANS64.TRYWAIT P0, [R6+URZ+0x388a0], R10 ;  /* 0x0388a00a060075a7 */ /* 0x0044e4000800017f */
[----:B---3--:R-:W-:Y:S05]  /*42c80*/  @!P0 NANOSLEEP.SYNCS 0x989680 ;  /* 0x009896800000895d */ /* 0x008fea0003900000 */
[----:B------:R-:W3:Y:S02]  /*42c90*/  @!P0 SYNCS.PHASECHK.TRANS64 P0, [R6+URZ+0x388a0], R10 ;  /* 0x0388a00a060085a7 */ /* 0x000ee4000800007f */
[----:B---3--:R-:W-:Y:S05]  /*42ca0*/  @!P0 BRA `(.L_x_6851) ;  /* 0xfffffffc00f08947 */ /* 0x008fea000383ffff */
[----:B------:R-:W-:Y:S05]  /*42cb0*/  BRA `(.L_x_7062) ;  /* 0xffffff6000b87947 */ /* 0x000fea000383ffff */
.L_x_6856:
[----:B-1----:R1:W3:Y:S02]  /*42cc0*/  SYNCS.PHASECHK.TRANS64.TRYWAIT P0, [R6+URZ+0x388c0], R10 ;  /* 0x0388c00a060075a7 */ /* 0x0022e4000800017f */
[----:B---3--:R-:W-:Y:S05]  /*42cd0*/  @!P0 NANOSLEEP.SYNCS 0x989680 ;  /* 0x009896800000895d */ /* 0x008fea0003900000 */
[----:B------:R-:W3:Y:S02]  /*42ce0*/  @!P0 SYNCS.PHASECHK.TRANS64 P0, [R6+URZ+0x388c0], R10 ;  /* 0x0388c00a060085a7 */ /* 0x000ee4000800007f */
[----:B---3--:R-:W-:Y:S05]  /*42cf0*/  @!P0 BRA `(.L_x_6856) ;  /* 0xfffffffc00f08947 */ /* 0x008fea000383ffff */
[----:B------:R-:W-:Y:S05]  /*42d00*/  BRA `(.L_x_7063) ;  /* 0xffffff6400387947 */ /* 0x000fea000383ffff */
.L_x_6870:
[----:B-1----:R1:W2:Y:S02]  /*42d10*/  SYNCS.PHASECHK.TRANS64.TRYWAIT P1, [R6+URZ+0x388a0], R7 ;  /* 0x0388a007060075a7 */ /* 0x0022a4000802017f */
[----:B--2---:R-:W-:Y:S05]  /*42d20*/  @!P1 NANOSLEEP.SYNCS 0x989680 ;  /* 0x009896800000995d */ /* 0x004fea0003900000 */
[----:B------:R-:W2:Y:S02]  /*42d30*/  @!P1 SYNCS.PHASECHK.TRANS64 P1, [R6+URZ+0x388a0], R7 ;  /* 0x0388a007060095a7 */ /* 0x000ea4000802007f */
[----:B--2---:R-:W-:Y:S05]  /*42d40*/  @!P1 BRA `(.L_x_6870) ;  /* 0xfffffffc00f09947 */ /* 0x004fea000383ffff */
[----:B------:R-:W-:Y:S05]  /*42d50*/  BRA `(.L_x_7064) ;  /* 0xffffff6c00b87947 */ /* 0x000fea000383ffff */
.L_x_6875:
[----:B--2---:R2:W3:Y:S02]  /*42d60*/  SYNCS.PHASECHK.TRANS64.TRYWAIT P1, [R6+URZ+0x388c0], R7 ;  /* 0x0388c007060075a7 */ /* 0x0044e4000802017f */
[----:B---3--:R-:W-:Y:S05]  /*42d70*/  @!P1 NANOSLEEP.SYNCS 0x989680 ;  /* 0x009896800000995d */ /* 0x008fea0003900000 */
[----:B------:R-:W3:Y:S02]  /*42d80*/  @!P1 SYNCS.PHASECHK.TRANS64 P1, [R6+URZ+0x388c0], R7 ;  /* 0x0388c007060095a7 */ /* 0x000ee4000802007f */
[----:B---3--:R-:W-:Y:S05]  /*42d90*/  @!P1 BRA `(.L_x_6875) ;  /* 0xfffffffc00f09947 */ /* 0x008fea000383ffff */
[----:B------:R-:W-:Y:S05]  /*42da0*/  BRA `(.L_x_7065) ;  /* 0xffffff7000347947 */ /* 0x000fea000383ffff */
.L_x_6905:
[----:B--2---:R-:W2:Y:S01]  /*42db0*/  S2R R4, SR_TID.X ;  /* 0x0000000000047919 */ /* 0x004ea20000002100 */
        /* <DEDUP_REMOVED lines=10> */
.L_x_7067:
[----:B------:R-:W-:Y:S05]  /*42e60*/  BSYNC B0 ;  /* 0x0000000000007941 */ /* 0x000fea0003800000 */
.L_x_7066:
[----:B------:R-:W-:Y:S05]  /*42e70*/  BRA `(.L_x_7068) ;  /* 0xffffff8400b87947 */ /* 0x000fea000383ffff */
.L_x_6907:
[----:B------:R-:W-:Y:S01]  /*42e80*/  BSSY B0, `(.L_x_7069) ;  /* 0x0000006000007945 */ /* 0x000fe20003800000 */
[----:B0-----:R-:W-:-:S07]  /*42e90*/  IMAD.MOV.U32 R15, RZ, RZ, -0x1 ;  /* 0xffffffffff0f7424 */ /* 0x001fce00078e00ff */
[----:B-12---:R-:W-:Y:S05]  /*42ea0*/  WARPSYNC.COLLECTIVE R15, `(.L_x_7070) ;  /* 0x000000000f0c7348 */ /* 0x006fea0003c00000 */
[----:B------:R-:W-:Y:S02]  /*42eb0*/  ELECT P6, UR62, PT ;  /* 0x00000000003e782f */ /* 0x000fe400038c0000 */
[----:B------:R-:W-:Y:S01]  /*42ec0*/  MOV R14, UR62 ;  /* 0x0000003e000e7c02 */ /* 0x000fe20008000f00 */
[----:B-12---:R-:W-:Y:S10]  /*42ed0*/  ENDCOLLECTIVE ;  /* 0x000000000000791b */ /* 0x006ff40003800000 */
.L_x_7070:
[----:B------:R-:W-:Y:S05]  /*42ee0*/  BSYNC B0 ;  /* 0x0000000000007941 */ /* 0x000fea0003800000 */
.L_x_7069:
[----:B------:R-:W-:Y:S05]  /*42ef0*/  BRA `(.L_x_7071) ;  /* 0xffffff8400bc7947 */ /* 0x000fea000383ffff */
.L_x_6909:
[----:B---3--:R3:W4:Y:S02]  /*42f00*/  SYNCS.PHASECHK.TRANS64.TRYWAIT P0, [R0+URZ+0x38840], R2 ;  /* 0x03884002000075a7 */ /* 0x008724000800017f */
[----:B----4-:R-:W-:Y:S05]  /*42f10*/  @!P0 NANOSLEEP.SYNCS 0x989680 ;  /* 0x009896800000895d */ /* 0x010fea0003900000 */
[----:B------:R-:W4:Y:S02]  /*42f20*/  @!P0 SYNCS.PHASECHK.TRANS64 P0, [R0+URZ+0x38840], R2 ;  /* 0x03884002000085a7 */ /* 0x000f24000800007f */
[----:B----4-:R-:W-:Y:S05]  /*42f30*/  @!P0 BRA `(.L_x_6909) ;  /* 0xfffffffc00f08947 */ /* 0x010fea000383ffff */
[----:B------:R-:W-:Y:S05]  /*42f40*/  BRA `(.L_x_7072) ;  /* 0xffffff8800207947 */ /* 0x000fea000383ffff */
.L_x_6913:
        /* <DEDUP_REMOVED lines=10> */
.L_x_7073:
[----:B------:R0:W-:Y:S01]  /*42ff0*/  STL [R1+0x45c], R10 ;  /* 0x00045c0a01007387 */ /* 0x0001e20000100800 */
[----:B------:R-:W-:Y:S02]  /*43000*/  IMAD.MOV.U32 R13, RZ, RZ, R3 ;  /* 0x000000ffff0d7224 */ /* 0x000fe400078e0003 */
[----:B------:R-:W-:-:S07]  /*43010*/  IMAD.MOV.U32 R4, RZ, RZ, R14 ;  /* 0x000000ffff047224 */ /* 0x000fce00078e000e */
[----:B0-----:R-:W-:Y:S05]  /*43020*/  WARPSYNC.COLLECTIVE R15, `(.L_x_7074) ;  /* 0x000000000f087348 */ /* 0x001fea0003c00000 */
[----:B------:R1:W2:Y:S02]  /*43030*/  SHFL.IDX P6, R14, R13, R12, R11 ;  /* 0x0000000c0d0e7389 */ /* 0x0002a400000c000b */
[----:B012---:R-:W-:Y:S01]  /*43040*/  ENDCOLLECTIVE ;  /* 0x000000000000791b */ /* 0x007fe20003800000 */
.L_x_7074:
[----:B------:R-:W-:Y:S02]  /*43050*/  IMAD.MOV.U32 R13, RZ, RZ, R2 ;  /* 0x000000ffff0d7224 */ /* 0x000fe400078e0002 */
[----:B------:R-:W-:Y:S02]  /*43060*/  IMAD.MOV.U32 R12, RZ, RZ, 0x1 ;  /* 0x00000001ff0c7424 */ /* 0x000fe400078e00ff */
[----:B------:R-:W-:-:S07]  /*43070*/  IMAD.MOV.U32 R5, RZ, RZ, R14 ;  /* 0x000000ffff057224 */ /* 0x000fce00078e000e */
[----:B------:R-:W-:Y:S05]  /*43080*/  WARPSYNC.COLLECTIVE R15, `(.L_x_7075) ;  /* 0x000000000f087348 */ /* 0x000fea0003c00000 */
[----:B------:R0:W1:Y:S02]  /*43090*/  SHFL.IDX P6, R14, R13, R12, R11 ;  /* 0x0000000c0d0e7389 */ /* 0x00006400000c000b */
[----:B01----:R-:W-:Y:S01]  /*430a0*/  ENDCOLLECTIVE ;  /* 0x000000000000791b */ /* 0x003fe20003800000 */
.L_x_7075:
[----:B------:R-:W-:Y:S02]  /*430b0*/  IMAD.MOV.U32 R13, RZ, RZ, R3 ;  /* 0x000000ffff0d7224 */ /* 0x000fe400078e0003 */
[----:B------:R-:W-:-:S07]  /*430c0*/  IMAD.MOV.U32 R6, RZ, RZ, R14 ;  /* 0x000000ffff067224 */ /* 0x000fce00078e000e */
[----:B------:R-:W-:Y:S05]  /*430d0*/  WARPSYNC.COLLECTIVE R15, `(.L_x_7076) ;  /* 0x000000000f087348 */ /* 0x000fea0003c00000 */
[----:B------:R0:W1:Y:S02]  /*430e0*/  SHFL.IDX P6, R14, R13, R12, R11 ;  /* 0x0000000c0d0e7389 */ /* 0x00006400000c000b */
[----:B01----:R-:W-:Y:S01]  /*430f0*/  ENDCOLLECTIVE ;  /* 0x000000000000791b */ /* 0x003fe20003800000 */
.L_x_7076:
        /* <DEDUP_REMOVED lines=22> */
.L_x_7077:
        /* <DEDUP_REMOVED lines=10> */
.L_x_7078:
        /* <DEDUP_REMOVED lines=11> */
.L_x_7079:
        /* <DEDUP_REMOVED lines=14> */
.L_x_7080:
[----:B------:R-:W-:Y:S01]  /*43490*/  IMAD.MOV.U32 R3, RZ, RZ, R14 ;  /* 0x000000ffff037224 */ /* 0x000fe200078e000e */
[----:B------:R-:W-:Y:S06]  /*434a0*/  BRA `(.L_x_7081) ;  /* 0xffffff8c00647947 */ /* 0x000fec000383ffff */
.L_x_6917:
        /* <DEDUP_REMOVED lines=26> */
.L_x_7083:
[----:B------:R-:W-:Y:S05]  /*43650*/  BSYNC B0 ;  /* 0x0000000000007941 */ /* 0x000fea0003800000 */
.L_x_7082:
        /* <DEDUP_REMOVED lines=13> */
.L_x_7084:
        /* <DEDUP_REMOVED lines=35> */
[----:B------:R0:W-:Y:S03]  /*43960*/  @!P2 LDGSTS.E.BYPASS.LTC128B.128 [R7+0x32400], desc[UR44][R2.64+0x300], P6 ;  /* 0x324003000207afae */ /* 0x0001e6000b101d6c */
[----:B------:R-:W-:-:S07]  /*43970*/  @!P3 SHF.R.U32.HI R8, RZ, 0x2, R8 ;  /* 0x00000002ff08b819 */ /* 0x000fce0000011608 */
[----:B0-----:R-:W-:Y:S05]  /*43980*/  WARPSYNC.COLLECTIVE R15, `(.L_x_7085) ;  /* 0x000000000f087348 */ /* 0x001fea0003c00000 */
[----:B------:R1:W2:Y:S02]  /*43990*/  SHFL.IDX P6, R14, R13, R12, R11 ;  /* 0x0000000c0d0e7389 */ /* 0x0002a400000c000b */
[----:B012---:R-:W-:Y:S01]  /*439a0*/  ENDCOLLECTIVE ;  /* 0x000000000000791b */ /* 0x007fe20003800000 */
.L_x_7085:
        /* <DEDUP_REMOVED lines=12> */
[----:B------:R-:W-:Y:S02]  /*43a70*/  @!P3 ISETP.NE.U32.AND P4, PT, R8, RZ, PT ;  /* 0x000000ff0800b20c */ /* 0x000fe40003f85070 */
[----:B------:R-:W1:Y:S01]  /*43a80*/  S2R R8, SR_TID.X ;  /* 0x0000000000087919 */ /* 0x000e620000002100 */
[----:B0-----:R-:W-:-:S10]  /*43a90*/  IMAD.MOV.U32 R9, RZ, RZ, R14 ;  /* 0x000000ffff097224 */ /* 0x001fd400078e000e */
[----:B-1----:R-:W-:Y:S05]  /*43aa0*/  WARPSYNC.COLLECTIVE R15, `(.L_x_7086) ;  /* 0x000000000f087348 */ /* 0x002fea0003c00000 */
[----:B------:R0:W2:Y:S02]  /*43ab0*/  SHFL.IDX P6, R14, R13, R12, R11 ;  /* 0x0000000c0d0e7389 */ /* 0x0000a400000c000b */
[----:B012---:R-:W-:Y:S01]  /*43ac0*/  ENDCOLLECTIVE ;  /* 0x000000000000791b */ /* 0x007fe20003800000 */
.L_x_7086:
        /* <DEDUP_REMOVED lines=29> */
.L_x_7087:
        /* <DEDUP_REMOVED lines=12> */
.L_x_7088:
        /* <DEDUP_REMOVED lines=33> */
.L_x_7089:
[----:B------:R-:W-:Y:S02]  /*43f70*/  IMAD.MOV.U32 R13, RZ, RZ, R0 ;  /* 0x000000ffff0d7224 */ /* 0x000fe400078e0000 */
[----:B------:R-:W-:-:S07]  /*43f80*/  IMAD.MOV.U32 R4, RZ, RZ, R14 ;  /* 0x000000ffff047224 */ /* 0x000fce00078e000e */
[----:B------:R-:W-:Y:S05]  /*43f90*/  WARPSYNC.COLLECTIVE R15, `(.L_x_7090) ;  /* 0x000000000f087348 */ /* 0x000fea0003c00000 */
[----:B------:R0:W1:Y:S02]  /*43fa0*/  SHFL.IDX P6, R14, R13, R12, R11 ;  /* 0x0000000c0d0e7389 */ /* 0x00006400000c000b */
[----:B01----:R-:W-:Y:S01]  /*43fb0*/  ENDCOLLECTIVE ;  /* 0x000000000000791b */ /* 0x003fe20003800000 */
.L_x_7090:
[----:B------:R-:W-:Y:S01]  /*43fc0*/  IMAD.MOV.U32 R0, RZ, RZ, R14 ;  /* 0x000000ffff007224 */ /* 0x000fe200078e000e */
[----:B------:R-:W-:Y:S06]  /*43fd0*/  BRA `(.L_x_7091) ;  /* 0xffffff9000347947 */ /* 0x000fec000383ffff */
.L_x_6922:
[----:B0-----:R0:W2:Y:S02]  /*43fe0*/  SYNCS.PHASECHK.TRANS64.TRYWAIT P0, [R18+URZ+0x38820], R0 ;  /* 0x03882000120075a7 */ /* 0x0010a4000800017f */
[----:B--2---:R-:W-:Y:S05]  /*43ff0*/  @!P0 NANOSLEEP.SYNCS 0x989680 ;  /* 0x009896800000895d */ /* 0x004fea0003900000 */
[----:B------:R-:W2:Y:S02]  /*44000*/  @!P0 SYNCS.PHASECHK.TRANS64 P0, [R18+URZ+0x38820], R0 ;  /* 0x03882000120085a7 */ /* 0x000ea4000800007f */
[----:B--2---:R-:W-:Y:S05]  /*44010*/  @!P0 BRA `(.L_x_6922) ;  /* 0xfffffffc00f08947 */ /* 0x004fea000383ffff */
[----:B------:R-:W-:Y:S05]  /*44020*/  BRA `(.L_x_7092) ;  /* 0xffffff9000f07947 */ /* 0x000fea000383ffff */
.L_x_6926:
[----:B0-----:R0:W1:Y:S02]  /*44030*/  SYNCS.PHASECHK.TRANS64.TRYWAIT P0, [R0+URZ+0x38860], R2 ;  /* 0x03886002000075a7 */ /* 0x001064000800017f */
[----:B-1----:R-:W-:Y:S05]  /*44040*/  @!P0 NANOSLEEP.SYNCS 0x989680 ;  /* 0x009896800000895d */ /* 0x002fea0003900000 */
[----:B------:R-:W1:Y:S02]  /*44050*/  @!P0 SYNCS.PHASECHK.TRANS64 P0, [R0+URZ+0x38860], R2 ;  /* 0x03886002000085a7 */ /* 0x000e64000800007f */
[----:B-1----:R-:W-:Y:S05]  /*44060*/  @!P0 BRA `(.L_x_6926) ;  /* 0xfffffffc00f08947 */ /* 0x002fea000383ffff */
[----:B------:R-:W-:Y:S05]  /*44070*/  BRA `(.L_x_7093) ;  /* 0xffffff9400147947 */ /* 0x000fea000383ffff */
.L_x_6945:
[----:B-1----:R1:W2:Y:S02]  /*44080*/  SYNCS.PHASECHK.TRANS64.TRYWAIT P0, [R2+URZ+0x38840], R6 ;  /* 0x03884006020075a7 */ /* 0x0022a4000800017f */
[----:B--2---:R-:W-:Y:S05]  /*44090*/  @!P0 NANOSLEEP.SYNCS 0x989680 ;  /* 0x009896800000895d */ /* 0x004fea0003900000 */
[----:B------:R-:W2:Y:S02]  /*440a0*/  @!P0 SYNCS.PHASECHK.TRANS64 P0, [R2+URZ+0x38840], R6 ;  /* 0x03884006020085a7 */ /* 0x000ea4000800007f */
[----:B--2---:R-:W-:Y:S05]  /*440b0*/  @!P0 BRA `(.L_x_6945) ;  /* 0xfffffffc00f08947 */ /* 0x004fea000383ffff */
[----:B------:R-:W-:Y:S05]  /*440c0*/  BRA `(.L_x_7094) ;  /* 0xffffffa000447947 */ /* 0x000fea000383ffff */
.L_x_6950:
[----:B0-----:R0:W2:Y:S02]  /*440d0*/  SYNCS.PHASECHK.TRANS64.TRYWAIT P0, [R2+URZ+0x38860], R6 ;  /* 0x03886006020075a7 */ /* 0x0010a4000800017f */
[----:B--2---:R-:W-:Y:S05]  /*440e0*/  @!P0 NANOSLEEP.SYNCS 0x989680 ;  /* 0x009896800000895d */ /* 0x004fea0003900000 */
[----:B------:R-:W2:Y:S02]  /*440f0*/  @!P0 SYNCS.PHASECHK.TRANS64 P0, [R2+URZ+0x38860], R6 ;  /* 0x03886006020085a7 */ /* 0x000ea4000800007f */
[----:B--2---:R-:W-:Y:S05]  /*44100*/  @!P0 BRA `(.L_x_6950) ;  /* 0xfffffffc00f08947 */ /* 0x004fea000383ffff */
[----:B------:R-:W-:Y:S05]  /*44110*/  BRA `(.L_x_7095) ;  /* 0xffffffa000c47947 */ /* 0x000fea000383ffff */
.L_x_6965:
[----:B-1----:R1:W2:Y:S02]  /*44120*/  SYNCS.PHASECHK.TRANS64.TRYWAIT P0, [R3+URZ+0x38840], R2 ;  /* 0x03884002030075a7 */ /* 0x0022a4000800017f */
[----:B--2---:R-:W-:Y:S05]  /*44130*/  @!P0 NANOSLEEP.SYNCS 0x989680 ;  /* 0x009896800000895d */ /* 0x004fea0003900000 */
[----:B------:R-:W2:Y:S02]  /*44140*/  @!P0 SYNCS.PHASECHK.TRANS64 P0, [R3+URZ+0x38840], R2 ;  /* 0x03884002030085a7 */ /* 0x000ea4000800007f */
[----:B--2---:R-:W-:Y:S05]  /*44150*/  @!P0 BRA `(.L_x_6965) ;  /* 0xfffffffc00f08947 */ /* 0x004fea000383ffff */
[----:B------:R-:W-:Y:S05]  /*44160*/  BRA `(.L_x_7096) ;  /* 0xffffffac00a07947 */ /* 0x000fea000383ffff */
.L_x_6970:
[----:B0-----:R0:W2:Y:S02]  /*44170*/  SYNCS.PHASECHK.TRANS64.TRYWAIT P0, [R3+URZ+0x38860], R2 ;  /* 0x03886002030075a7 */ /* 0x0010a4000800017f */
[----:B--2---:R-:W-:Y:S05]  /*44180*/  @!P0 NANOSLEEP.SYNCS 0x989680 ;  /* 0x009896800000895d */ /* 0x004fea0003900000 */
[----:B------:R-:W2:Y:S02]  /*44190*/  @!P0 SYNCS.PHASECHK.TRANS64 P0, [R3+URZ+0x38860], R2 ;  /* 0x03886002030085a7 */ /* 0x000ea4000800007f */
[----:B--2---:R-:W-:Y:S05]  /*441a0*/  @!P0 BRA `(.L_x_6970) ;  /* 0xfffffffc00f08947 */ /* 0x004fea000383ffff */
[----:B------:R-:W-:Y:S05]  /*441b0*/  BRA `(.L_x_7097) ;  /* 0xffffffb0001c7947 */ /* 0x000fea000383ffff */
.L_x_6985:
[----:B-1----:R1:W2:Y:S02]  /*441c0*/  SYNCS.PHASECHK.TRANS64.TRYWAIT P0, [R3+URZ+0x38840], R2 ;  /* 0x03884002030075a7 */ /* 0x0022a4000800017f */
[----:B--2---:R-:W-:Y:S05]  /*441d0*/  @!P0 NANOSLEEP.SYNCS 0x989680 ;  /* 0x009896800000895d */ /* 0x004fea0003900000 */
[----:B------:R-:W2:Y:S02]  /*441e0*/  @!P0 SYNCS.PHASECHK.TRANS64 P0, [R3+URZ+0x38840], R2 ;  /* 0x03884002030085a7 */ /* 0x000ea4000800007f */
[----:B--2---:R-:W-:Y:S05]  /*441f0*/  @!P0 BRA `(.L_x_6985) ;  /* 0xfffffffc00f08947 */ /* 0x004fea000383ffff */
[----:B------:R-:W-:Y:S05]  /*44200*/  BRA `(.L_x_7098) ;  /* 0xffffffb800dc7947 */ /* 0x000fea000383ffff */
.L_x_6990:
[----:B--2---:R2:W3:Y:S02]  /*44210*/  SYNCS.PHASECHK.TRANS64.TRYWAIT P0, [R3+URZ+0x38860], R2 ;  /* 0x03886002030075a7 */ /* 0x0044e4000800017f */
[----:B---3--:R-:W-:Y:S05]  /*44220*/  @!P0 NANOSLEEP.SYNCS 0x989680 ;  /* 0x009896800000895d */ /* 0x008fea0003900000 */
[----:B------:R-:W3:Y:S02]  /*44230*/  @!P0 SYNCS.PHASECHK.TRANS64 P0, [R3+URZ+0x38860], R2 ;  /* 0x03886002030085a7 */ /* 0x000ee4000800007f */
[----:B---3--:R-:W-:Y:S05]  /*44240*/  @!P0 BRA `(.L_x_6990) ;  /* 0xfffffffc00f08947 */ /* 0x008fea000383ffff */
[----:B------:R-:W-:Y:S05]  /*44250*/  BRA `(.L_x_7099) ;  /* 0xffffffbc005c7947 */ /* 0x000fea000383ffff */
.L_x_7006:
[----:B--2---:R-:W2:Y:S01]  /*44260*/  LDL R2, [R1+0x430] ;  /* 0x0004300001027983 */ /* 0x004ea20000100800 */
        /* <DEDUP_REMOVED lines=8> */
.L_x_7101:
[----:B------:R-:W-:Y:S05]  /*442f0*/  BSYNC B0 ;  /* 0x0000000000007941 */ /* 0x000fea0003800000 */
.L_x_7100:
        /* <DEDUP_REMOVED lines=9> */
.L_x_7102:
        /* <DEDUP_REMOVED lines=26> */
.L_x_7103:
        /* <DEDUP_REMOVED lines=8> */
.L_x_7104:
        /* <DEDUP_REMOVED lines=8> */
.L_x_7105:
        /* <DEDUP_REMOVED lines=8> */
.L_x_7106:
        /* <DEDUP_REMOVED lines=8> */
.L_x_7107:
        /* <DEDUP_REMOVED lines=9> */
.L_x_7108:
[----:B------:R-:W-:Y:S01]  /*447c0*/  IMAD.MOV.U32 R9, RZ, RZ, R14 ;  /* 0x000000ffff097224 */ /* 0x000fe200078e000e */
[----:B------:R-:W-:Y:S06]  /*447d0*/  BRA `(.L_x_7109) ;  /* 0xffffffc400987947 */ /* 0x000fec000383ffff */
.L_x_7009:
        /* <DEDUP_REMOVED lines=8> */
.L_x_7111:
[----:B------:R-:W-:Y:S05]  /*44860*/  BSYNC B0 ;  /* 0x0000000000007941 */ /* 0x000fea0003800000 */
.L_x_7110:
        /* <DEDUP_REMOVED lines=10> */
.L_x_7112:
        /* <DEDUP_REMOVED lines=8> */
.L_x_7113:
        /* <DEDUP_REMOVED lines=8> */
.L_x_7114:
        /* <DEDUP_REMOVED lines=8> */
.L_x_7115:
        /* <DEDUP_REMOVED lines=9> */
.L_x_7116:
[----:B------:R-:W-:Y:S01]  /*44b20*/  IMAD.MOV.U32 R9, RZ, RZ, R14 ;  /* 0x000000ffff097224 */ /* 0x000fe200078e000e */
[----:B------:R-:W-:Y:S06]  /*44b30*/  BRA `(.L_x_7117) ;  /* 0xffffffc4006c7947 */ /* 0x000fec000383ffff */
.L_x_7011:
[----:B------:R-:W-:Y:S01]  /*44b40*/  BSSY B0, `(.L_x_7118) ;  /* 0x0000006000007945 */ /* 0x000fe20003800000 */
[----:B------:R-:W-:Y:S01]  /*44b50*/  PLOP3.LUT P6, PT, P6, PT, PT, 0x8, 0x0 ;  /* 0x000000000000781c */ /* 0x000fe200037ce170 */
[----:B------:R-:W-:-:S12]  /*44b60*/  IMAD.MOV.U32 R15, RZ, RZ, -0x1 ;  /* 0xffffffffff0f7424 */ /* 0x000fd800078e00ff */
[----:B0-----:R-:W-:Y:S05]  /*44b70*/  WARPSYNC.COLLECTIVE R15, `(.L_x_7119) ;  /* 0x000000000f087348 */ /* 0x001fea0003c00000 */
[----:B------:R-:W-:Y:S01]  /*44b80*/  VOTE.ANY R14, PT, P6 ;  /* 0x00000000000e7806 */ /* 0x000fe200030e0100 */
[----:B0-----:R-:W-:Y:S06]  /*44b90*/  ENDCOLLECTIVE ;  /* 0x000000000000791b */ /* 0x001fec0003800000 */
.L_x_7119:
[----:B------:R-:W-:Y:S05]  /*44ba0*/  BSYNC B0 ;  /* 0x0000000000007941 */ /* 0x000fea0003800000 */
.L_x_7118:
        /* <DEDUP_REMOVED lines=10> */
.L_x_7120:
[----:B------:R-:W-:Y:S02]  /*44c50*/  IMAD.MOV.U32 R13, RZ, RZ, R6 ;  /* 0x000000ffff0d7224 */ /* 0x000fe400078e0006 */
[----:B------:R-:W-:-:S07]  /*44c60*/  IMAD.MOV.U32 R0, RZ, RZ, R14 ;  /* 0x000000ffff007224 */ /* 0x000fce00078e000e */
[----:B------:R-:W-:Y:S05]  /*44c70*/  WARPSYNC.COLLECTIVE R15, `(.L_x_7121) ;  /* 0x000000000f087348 */ /* 0x000fea0003c00000 */
[----:B------:R0:W1:Y:S02]  /*44c80*/  SHFL.IDX P6, R14, R13, R12, R11 ;  /* 0x0000000c0d0e7389 */ /* 0x00006400000c000b */
[----:B01----:R-:W-:Y:S01]  /*44c90*/  ENDCOLLECTIVE ;  /* 0x000000000000791b */ /* 0x003fe20003800000 */
.L_x_7121:
[----:B------:R-:W-:Y:S02]  /*44ca0*/  IMAD.MOV.U32 R6, RZ, RZ, R14 ;  /* 0x000000ffff067224 */ /* 0x000fe400078e000e */
[----:B------:R-:W-:-:S05]  /*44cb0*/  IMAD.IADD R10, R4, 0x1, R10 ;  /* 0x00000001040a7824 */ /* 0x000fca00078e020a */
[----:B------:R2:W-:Y:S01]  /*44cc0*/  STL [R1+0x43c], R10 ;  /* 0x00043c0a01007387 */ /* 0x0005e20000100800 */
[----:B------:R-:W-:Y:S05]  /*44cd0*/  BRA `(.L_x_7122) ;  /* 0xffffffc4004c7947 */ /* 0x000fea000383ffff */
.L_x_7013:
        /* <DEDUP_REMOVED lines=8> */
.L_x_7124:
[----:B------:R-:W-:Y:S05]  /*44d60*/  BSYNC B0 ;  /* 0x0000000000007941 */ /* 0x000fea0003800000 */
.L_x_7123:
[----:B------:R-:W-:Y:S01]  /*44d70*/  IMAD.MOV.U32 R4, RZ, RZ, R14 ;  /* 0x000000ffff047224 */ /* 0x000fe200078e000e */
[----:B------:R-:W-:Y:S06]  /*44d80*/  BRA `(.L_x_7125) ;  /* 0xffffffc400387947 */ /* 0x000fec000383ffff */
.L_x_7019:
[----:B0-----:R0:W1:Y:S02]  /*44d90*/  SYNCS.PHASECHK.TRANS64.TRYWAIT P0, [R9+URZ+0x38820], R0 ;  /* 0x03882000090075a7 */ /* 0x001064000800017f */
[----:B-1----:R-:W-:Y:S05]  /*44da0*/  @!P0 NANOSLEEP.SYNCS 0x989680 ;  /* 0x009896800000895d */ /* 0x002fea0003900000 */
[----:B------:R-:W1:Y:S02]  /*44db0*/  @!P0 SYNCS.PHASECHK.TRANS64 P0, [R9+URZ+0x38820], R0 ;  /* 0x03882000090085a7 */ /* 0x000e64000800007f */
[----:B-1----:R-:W-:Y:S05]  /*44dc0*/  @!P0 BRA `(.L_x_7019) ;  /* 0xfffffffc00f08947 */ /* 0x002fea000383ffff */
[----:B------:R-:W-:Y:S05]  /*44dd0*/  BRA `(.L_x_7126) ;  /* 0xffffffcc00d87947 */ /* 0x000fea000383ffff */
.L_x_7020:
        /* <DEDUP_REMOVED lines=11> */
.L_x_7128:
[----:B------:R-:W-:Y:S05]  /*44e90*/  BSYNC B0 ;  /* 0x0000000000007941 */ /* 0x000fea0003800000 */
.L_x_7127:
[----:B------:R-:W-:Y:S05]  /*44ea0*/  BRA `(.L_x_7129) ;  /* 0xffffffcc00c07947 */ /* 0x000fea000383ffff */
.L_x_7021:
[----:B------:R-:W-:Y:S01]  /*44eb0*/  BSSY B0, `(.L_x_7130) ;  /* 0x0000006000007945 */ /* 0x000fe20003800000 */
[----:B------:R-:W-:-:S07]  /*44ec0*/  IMAD.MOV.U32 R15, RZ, RZ, -0x1 ;  /* 0xffffffffff0f7424 */ /* 0x000fce00078e00ff */
[----:B0-----:R-:W-:Y:S05]  /*44ed0*/  WARPSYNC.COLLECTIVE R15, `(.L_x_7131) ;  /* 0x000000000f0c7348 */ /* 0x001fea0003c00000 */
[----:B------:R-:W-:Y:S02]  /*44ee0*/  ELECT P6, UR62, PT ;  /* 0x00000000003e782f */ /* 0x000fe400038c0000 */
[----:B------:R-:W-:Y:S01]  /*44ef0*/  MOV R14, UR62 ;  /* 0x0000003e000e7c02 */ /* 0x000fe20008000f00 */
[----:B0-----:R-:W-:Y:S10]  /*44f00*/  ENDCOLLECTIVE ;  /* 0x000000000000791b */ /* 0x001ff40003800000 */
.L_x_7131:
[----:B------:R-:W-:Y:S05]  /*44f10*/  BSYNC B0 ;  /* 0x0000000000007941 */ /* 0x000fea0003800000 */
.L_x_7130:
[----:B------:R-:W-:Y:S05]  /*44f20*/  BRA `(.L_x_7132) ;  /* 0xffffffcc00b47947 */ /* 0x000fea000383ffff */
.L_x_7022:
[----:B0-----:R0:W1:Y:S02]  /*44f30*/  SYNCS.PHASECHK.TRANS64.TRYWAIT P0, [R5+URZ], R4 ;  /* 0x00000004050075a7 */ /* 0x001064000800017f */
[----:B-1----:R-:W-:Y:S05]  /*44f40*/  @!P0 NANOSLEEP.SYNCS 0x989680 ;  /* 0x009896800000895d */ /* 0x002fea0003900000 */
[----:B------:R-:W1:Y:S02]  /*44f50*/  @!P0 SYNCS.PHASECHK.TRANS64 P0, [R5+URZ], R4 ;  /* 0x00000004050085a7 */ /* 0x000e64000800007f */
[----:B-1----:R-:W-:Y:S05]  /*44f60*/  @!P0 BRA `(.L_x_7022) ;  /* 0xfffffffc00f08947 */ /* 0x002fea000383ffff */
[----:B------:R-:W-:Y:S05]  /*44f70*/  BRA `(.L_x_7133) ;  /* 0xffffffcc00dc7947 */ /* 0x000fea000383ffff */
.L_x_7023:
[----:B0-----:R0:W1:Y:S02]  /*44f80*/  SYNCS.PHASECHK.TRANS64.TRYWAIT P0, [R7+URZ], R2 ;  /* 0x00000002070075a7 */ /* 0x001064000800017f */
[----:B-1----:R-:W-:Y:S05]  /*44f90*/  @!P0 NANOSLEEP.SYNCS 0x989680 ;  /* 0x009896800000895d */ /* 0x002fea0003900000 */
[----:B------:R-:W1:Y:S02]  /*44fa0*/  @!P0 SYNCS.PHASECHK.TRANS64 P0, [R7+URZ], R2 ;  /* 0x00000002070085a7 */ /* 0x000e64000800007f */
[----:B-1----:R-:W-:Y:S05]  /*44fb0*/  @!P0 BRA `(.L_x_7023) ;  /* 0xfffffffc00f08947 */ /* 0x002fea000383ffff */
[----:B------:R-:W-:Y:S05]  /*44fc0*/  BRA `(.L_x_7134) ;  /* 0xffffffcc00dc7947 */ /* 0x000fea000383ffff */
.L_x_7024:
[----:B-1----:R1:W2:Y:S02]  /*44fd0*/  SYNCS.PHASECHK.TRANS64.TRYWAIT P0, [R5+URZ], R4 ;  /* 0x00000004050075a7 */ /* 0x0022a4000800017f */
[----:B--2---:R-:W-:Y:S05]  /*44fe0*/  @!P0 NANOSLEEP.SYNCS 0x989680 ;  /* 0x009896800000895d */ /* 0x004fea0003900000 */
[----:B------:R-:W2:Y:S02]  /*44ff0*/  @!P0 SYNCS.PHASECHK.TRANS64 P0, [R5+URZ], R4 ;  /* 0x00000004050085a7 */ /* 0x000ea4000800007f */
[----:B--2---:R-:W-:Y:S05]  /*45000*/  @!P0 BRA `(.L_x_7024) ;  /* 0xfffffffc00f08947 */ /* 0x004fea000383ffff */
[----:B------:R-:W-:Y:S05]  /*45010*/  BRA `(.L_x_7135) ;  /* 0xffffffcc00d07947 */ /* 0x000fea000383ffff */
        .type           $_ZN7cutlass13device_kernelIN5flash11enable_sm90INS1_16FlashAttnFwdSm90INS1_25CollectiveMainloopFwdSm90ILi2EN4cute5tupleIJNS5_1CILi1EEES8_S8_EEENS6_IJNS7_ILi64EEESA_SA_EEELi512ENS_10bfloat16_tEfNS_4arch4Sm90ELb0ELb1ELb1ELb1ELb0ELb1ELb1ELb0ELb0ELb1ELb1ELb0EEENS1_21CollectiveEpilogueFwdINS6_IJSA_NS7_ILi512EEESA_EEES9_SC_SE_Li256ELb1ELb1ELb1ELb0EEENS1_36VarlenDynamicPersistentTileSchedulerILi64ELi64ELi256ELi128ELb1ELb1ELb1ELb1ELb0ELb1EEEEEEEEEvNT_6ParamsE$_ZZN5flash25CollectiveMainloopFwdSm90ILi2EN4cute5tupleIJNS1_1CILi1EEES4_S4_EEENS2_IJNS3_ILi64EEES6_S6_EEELi512EN7cutlass10bfloat16_tEfNS8_4arch4Sm90ELb0ELb1ELb1ELb1ELb0ELb1ELb1ELb0ELb0ELb1ELb1ELb0EE3mmaINS_16FlashAttnFwdSm90ISC_NS_21CollectiveEpilogueFwdINS2_IJS6_NS3_ILi512EEES6_EEES5_S9_SB_Li256ELb1ELb1ELb1ELb0EEENS_36VarlenDynamicPersistentTileSchedulerILi64ELi64ELi256ELi128ELb1ELb1ELb1ELb1ELb0ELb1EEEE13SharedStorageENS1_6TensorINS1_11ArrayEngineIfLm128EEENS1_6LayoutINS2_IJNS2_IJNS3_ILi2EEESR_NS3_ILi32EEEEEES4_S4_EEENS2_IJNS2_IJS4_SR_NS3_ILi4EEEEEENS3_ILi0EEESX_EEEEEEENS_7SoftmaxILi2ELi0EEEEEbRKNSC_6ParamsENS8_25PipelineTmaAsyncNoClusterILi2ENS8_16PipelineTmaAsyncILi2EEEEES19_RNS8_13PipelineStateILj2EEERT0_RT1_iRiRKNS_16SeqlenInfoQKNewKILb1ELb1EEENS2_IJiiiiEEERT_ENKUliT_T0_T1_E_clIZSD_ISM_S10_S12_EbS15_S19_S19_S1C_S1E_S1G_iS1H_S1L_S1M_S1O_EUlRS1P_iE0_NS3_ILb1EEES1W_EEDaiS1P_S1Q_S1R_,@function
        .size           $_ZN7cutlass13device_kernelIN5flash11enable_sm90INS1_16FlashAttnFwdSm90INS1_25CollectiveMainloopFwdSm90ILi2EN4cute5tupleIJNS5_1CILi1EEES8_S8_EEENS6_IJNS7_ILi64EEESA_SA_EEELi512ENS_10bfloat16_tEfNS_4arch4Sm90ELb0ELb1ELb1ELb1ELb0ELb1ELb1ELb0ELb0ELb1ELb1ELb0EEENS1_21CollectiveEpilogueFwdINS6_IJSA_NS7_ILi512EEESA_EEES9_SC_SE_Li256ELb1ELb1ELb1ELb0EEENS1_36VarlenDynamicPersistentTileSchedulerILi64ELi64ELi256ELi128ELb1ELb1ELb1ELb1ELb0ELb1EEEEEEEEEvNT_6ParamsE$_ZZN5flash25CollectiveMainloopFwdSm90ILi2EN4cute5tupleIJNS1_1CILi1EEES4_S4_EEENS2_IJNS3_ILi64EEES6_S6_EEELi512EN7cutlass10bfloat16_tEfNS8_4arch4Sm90ELb0ELb1ELb1ELb1ELb0ELb1ELb1ELb0ELb0ELb1ELb1ELb0EE3mmaINS_16FlashAttnFwdSm90ISC_NS_21CollectiveEpilogueFwdINS2_IJS6_NS3_ILi512EEES6_EEES5_S9_SB_Li256ELb1ELb1ELb1ELb0EEENS_36VarlenDynamicPersistentTileSchedulerILi64ELi64ELi256ELi128ELb1ELb1ELb1ELb1ELb0ELb1EEEE13SharedStorageENS1_6TensorINS1_11ArrayEngineIfLm128EEENS1_6LayoutINS2_IJNS2_IJNS3_ILi2EEESR_NS3_ILi32EEEEEES4_S4_EEENS2_IJNS2_IJS4_SR_NS3_ILi4EEEEEENS3_ILi0EEESX_EEEEEEENS_7SoftmaxILi2ELi0EEEEEbRKNSC_6ParamsENS8_25PipelineTmaAsyncNoClusterILi2ENS8_16PipelineTmaAsyncILi2EEEEES19_RNS8_13PipelineStateILj2EEERT0_RT1_iRiRKNS_16SeqlenInfoQKNewKILb1ELb1EEENS2_IJiiiiEEERT_ENKUliT_T0_T1_E_clIZSD_ISM_S10_S12_EbS15_S19_S19_S1C_S1E_S1G_iS1H_S1L_S1M_S1O_EUlRS1P_iE0_NS3_ILb1EEES1W_EEDaiS1P_S1Q_S1R_,(.L_x_15180 - $_ZN7cutlass13device_kernelIN5flash11enable_sm90INS1_16FlashAttnFwdSm90INS1_25CollectiveMainloopFwdSm90ILi2EN4cute5tupleIJNS5_1CILi1EEES8_S8_EEENS6_IJNS7_ILi64EEESA_SA_EEELi512ENS_10bfloat16_tEfNS_4arch4Sm90ELb0ELb1ELb1ELb1ELb0ELb1ELb1ELb0ELb0ELb1ELb1ELb0EEENS1_21CollectiveEpilogueFwdINS6_IJSA_NS7_ILi512EEESA_EEES9_SC_SE_Li256ELb1ELb1ELb1ELb0EEENS1_36VarlenDynamicPersistentTileSchedulerILi64ELi64ELi256ELi128ELb1ELb1ELb1ELb1ELb0ELb1EEEEEEEEEvNT_6ParamsE$_ZZN5flash25CollectiveMainloopFwdSm90ILi2EN4cute5tupleIJNS1_1CILi1EEES4_S4_EEENS2_IJNS3_ILi64EEES6_S6_EEELi512EN7cutlass10bfloat16_tEfNS8_4arch4Sm90ELb0ELb1ELb1ELb1ELb0ELb1ELb1ELb0ELb0ELb1ELb1ELb0EE3mmaINS_16FlashAttnFwdSm90ISC_NS_21CollectiveEpilogueFwdINS2_IJS6_NS3_ILi512EEES6_EEES5_S9_SB_Li256ELb1ELb1ELb1ELb0EEENS_36VarlenDynamicPersistentTileSchedulerILi64ELi64ELi256ELi128ELb1ELb1ELb1ELb1ELb0ELb1EEEE13SharedStorageENS1_6TensorINS1_11ArrayEngineIfLm128EEENS1_6LayoutINS2_IJNS2_IJNS3_ILi2EEESR_NS3_ILi32EEEEEES4_S4_EEENS2_IJNS2_IJS4_SR_NS3_ILi4EEEEEENS3_ILi0EEESX_EEEEEEENS_7SoftmaxILi2ELi0EEEEEbRKNSC_6ParamsENS8_25PipelineTmaAsyncNoClusterILi2ENS8_16PipelineTmaAsyncILi2EEEEES19_RNS8_13PipelineStateILj2EEERT0_RT1_iRiRKNS_16SeqlenInfoQKNewKILb1ELb1EEENS2_IJiiiiEEERT_ENKUliT_T0_T1_E_clIZSD_ISM_S10_S12_EbS15_S19_S19_S1C_S1E_S1G_iS1H_S1L_S1M_S1O_EUlRS1P_iE0_NS3_ILb1EEES1W_EEDaiS1P_S1Q_S1R_)
$_ZN7cutlass13device_kernelIN5flash11enable_sm90INS1_16FlashAttnFwdSm90INS1_25CollectiveMainloopFwdSm90ILi2EN4cute5tupleIJNS5_1CILi1EEES8_S8_EEENS6_IJNS7_ILi64EEESA_SA_EEELi512ENS_10bfloat16_tEfNS_4arch4Sm90ELb0ELb1ELb1ELb1ELb0ELb1ELb1ELb0ELb0ELb1ELb1ELb0EEENS1_21CollectiveEpilogueFwdINS6_IJSA_NS7_ILi512EEESA_EEES9_SC_SE_Li256ELb1ELb1ELb1ELb0EEENS1_36VarlenDynamicPersistentTileSchedulerILi64ELi64ELi256ELi128ELb1ELb1ELb1ELb1ELb0ELb1EEEEEEEEEvNT_6ParamsE$_ZZN5flash25CollectiveMainloopFwdSm90ILi2EN4cute5tupleIJNS1_1CILi1EEES4_S4_EEENS2_IJNS3_ILi64EEES6_S6_EEELi512EN7cutlass10bfloat16_tEfNS8_4arch4Sm90ELb0ELb1ELb1ELb1ELb0ELb1ELb1ELb0ELb0ELb1ELb1ELb0EE3mmaINS_16FlashAttnFwdSm90ISC_NS_21CollectiveEpilogueFwdINS2_IJS6_NS3_ILi512EEES6_EEES5_S9_SB_Li256ELb1ELb1ELb1ELb0EEENS_36VarlenDynamicPersistentTileSchedulerILi64ELi64ELi256ELi128ELb1ELb1ELb1ELb1ELb0ELb1EEEE13SharedStorageENS1_6TensorINS1_11ArrayEngineIfLm128EEENS1_6LayoutINS2_IJNS2_IJNS3_ILi2EEESR_NS3_ILi32EEEEEES4_S4_EEENS2_IJNS2_IJS4_SR_NS3_ILi4EEEEEENS3_ILi0EEESX_EEEEEEENS_7SoftmaxILi2ELi0EEEEEbRKNSC_6ParamsENS8_25PipelineTmaAsyncNoClusterILi2ENS8_16PipelineTmaAsyncILi2EEEEES19_RNS8_13PipelineStateILj2EEERT0_RT1_iRiRKNS_16SeqlenInfoQKNewKILb1ELb1EEENS2_IJiiiiEEERT_ENKUliT_T0_T1_E_clIZSD_ISM_S10_S12_EbS15_S19_S19_S1C_S1E_S1G_iS1H_S1L_S1M_S1O_EUlRS1P_iE0_NS3_ILb1EEES1W_EEDaiS1P_S1Q_S1R_:
[----:B------:R-:W-:Y:S05]  /*45020*/  YIELD ;  /* 0x0000000000007946 */ /* 0x000fea0003800000 */
[----:B------:R-:W-:Y:S02]  /*45030*/  ULDC UR4, c[0x0][0x20] ;  /* 0x0000080000047ab9 */ /* 0x000fe40000000800 */
[----:B------:R-:W-:-:S05]  /*45040*/  VIADD R0, R0, -UR4 ;  /* 0x8000000400007c36 */ /* 0x000fca0008000000 */
[----:B------:R-:W2:Y:S01]  /*45050*/  LDL.64 R6, [R0+0x18] ;  /* 0x0000180000067983 */ /* 0x000ea20000100a00 */
[----:B------:R-:W0:Y:S03]  /*45060*/  LDC.64 R2, c[0x0][0x208] ;  /* 0x00008200ff027b82 */ /* 0x000e260000000a00 */
[----:B------:R-:W3:Y:S01]  /*45070*/  LDL.64 R10, [R0] ;  /* 0x00000000000a7983 */ /* 0x000ee20000100a00 */
[----:B0-----:R-:W-:Y:S02]  /*45080*/  R2UR UR4, R2 ;  /* 0x00000000020472ca */ /* 0x001fe400000e0000 */
[----:B------:R-:W-:-:S13]  /*45090*/  R2UR UR5, R3 ;  /* 0x00000000030572ca */ /* 0x000fda00000e0000 */
[----:B--2---:R-:W2:Y:S01]  /*450a0*/  LD.E R8, desc[UR4][R6.64+0x1c] ;  /* 0x00001c0406087980 */ /* 0x004ea2000c101900 */
[C---:B------:R-:W-:Y:S02]  /*450b0*/  R2UR UR4, R2.reuse ;  /* 0x00000000020472ca */ /* 0x040fe400000e0000 */
[C---:B------:R-:W-:Y:S02]  /*450c0*/  R2UR UR5, R3.reuse ;  /* 0x00000000030572ca */ /* 0x040fe400000e0000 */
[----:B------:R-:W-:Y:S02]  /*450d0*/  R2UR UR6, R2 ;  /* 0x00000000020672ca */ /* 0x000fe400000e0000 */
[----:B------:R-:W-:Y:S01]  /*450e0*/  R2UR UR7, R3 ;  /* 0x00000000030772ca */ /* 0x000fe200000e0000 */
[----:B------:R-:W-:Y:S01]  /*450f0*/  BSSY B1, `(.L_x_7136) ;  /* 0x0000009000017945 */ /* 0x000fe20003800000 */
[----:B------:R-:W-:-:S07]  /*45100*/  IMAD.MOV.U32 R9, RZ, RZ, R51 ;  /* 0x000000ffff097224 */ /* 0x000fce00078e0033 */
[----:B---3--:R0:W5:Y:S04]  /*45110*/  LD.E R5, desc[UR4][R10.64] ;  /* 0x000000040a057980 */ /* 0x008168000c101900 */
[----:B------:R0:W5:Y:S01]  /*45120*/  LD.E R14, desc[UR6][R10.64+0x4] ;  /* 0x000004060a0e7980 */ /* 0x000162000c101900 */
[----:B--2---:R-:W-:-:S04]  /*45130*/  LOP3.LUT R8, R8, 0x1, RZ, 0xfc, !PT ;  /* 0x0000000108087812 */ /* 0x004fc800078efcff */
[----:B------:R-:W-:Y:S01]  /*45140*/  ISETP.NE.AND P0, PT, R8, 0x3, PT ;  /* 0x000000030800780c */ /* 0x000fe20003f05270 */
[----:B------:R-:W-:-:S12]  /*45150*/  IMAD.MOV.U32 R8, RZ, RZ, R44 ;  /* 0x000000ffff087224 */ /* 0x000fd800078e002c */
[----:B0-----:R-:W-:Y:S05]  /*45160*/  @!P0 BRA `(.L_x_7137) ;  /* 0x0000000000048947 */ /* 0x001fea0003800000 */
[----:B------:R-:W-:Y:S01]  /*45170*/  BPT.TRAP 0x1 ;  /* 0x000000040000795c */ /* 0x000fe20000300000 */
.L_x_7137:
[----:B------:R-:W-:Y:S05]  /*45180*/  BSYNC B1 ;  /* 0x0000000000017941 */ /* 0x000fea0003800000 */
.L_x_7136:
        /* <DEDUP_REMOVED lines=17> */
.L_x_7139:
[----:B------:R-:W-:Y:S05]  /*452a0*/  BSYNC B1 ;  /* 0x0000000000017941 */ /* 0x000fea0003800000 */
.L_x_7138:
        /* <DEDUP_REMOVED lines=10> */
.L_x_7141:
[----:B------:R-:W-:Y:S05]  /*45350*/  BSYNC B1 ;  /* 0x0000000000017941 */ /* 0x000fea0003800000 */
.L_x_7140:
[----:B------:R-:W2:Y:S01]  /*45360*/  LDL.64 R10, [R0] ;  /* 0x00000000000a7983 */ /* 0x000ea20000100a00 */
[C---:B------:R-:W-:Y:S02]  /*45370*/  R2UR UR6, R2.reuse ;  /* 0x00000000020672ca */ /* 0x040fe400000e0000 */
[C---:B------:R-:W-:Y:S01]  /*45380*/  R2UR UR7, R3.reuse ;  /* 0x00000000030772ca */ /* 0x040fe200000e0000 */
[----:B------:R-:W3:Y:S01]  /*45390*/  LDL.64 R6, [R0+0x28] ;  /* 0x0000280000067983 */ /* 0x000ee20000100a00 */
[C---:B------:R-:W-:Y:S02]  /*453a0*/  R2UR UR4, R2.reuse ;  /* 0x00000000020472ca */ /* 0x040fe400000e0000 */
[----:B------:R-:W-:Y:S01]  /*453b0*/  R2UR UR5, R3 ;  /* 0x00000000030572ca */ /* 0x000fe200000e0000 */
[----:B0----5:R-:W4:Y:S08]  /*453c0*/  LDL.64 R12, [R0+0x20] ;  /* 0x00002000000c7983 */ /* 0x021f300000100a00 */
[----:B--2---:R-:W2:Y:S04]  /*453d0*/  LD.E R5, desc[UR6][R10.64] ;  /* 0x000000060a057980 */ /* 0x004ea8000c101900 */
[----:B---3--:R-:W2:Y:S04]  /*453e0*/  LD.E.64 R6, desc[UR4][R6.64] ;  /* 0x0000000406067980 */ /* 0x008ea8000c101b00 */
[----:B------:R-:W3:Y:S01]  /*453f0*/  LDL.64 R10, [R0+0x8] ;  /* 0x00000800000a7983 */ /* 0x000ee20000100a00 */
[----:B------:R-:W-:Y:S05]  /*45400*/  WARPSYNC.ALL ;  /* 0x0000000000007948 */ /* 0x000fea0003800000 */
[----:B------:R-:W-:-:S02]  /*45410*/  R2UR UR4, R2 ;  /* 0x00000000020472ca */ /* 0x000fc400000e0000 */
[C---:B------:R-:W-:Y:S02]  /*45420*/  R2UR UR5, R3.reuse ;  /* 0x00000000030572ca */ /* 0x040fe400000e0000 */
[----:B------:R-:W-:Y:S02]  /*45430*/  R2UR UR6, R2 ;  /* 0x00000000020672ca */ /* 0x000fe400000e0000 */
[----:B------:R-:W-:-:S09]  /*45440*/  R2UR UR7, R3 ;  /* 0x00000000030772ca */ /* 0x000fd200000e0000 */
[----:B---3--:R0:W-:Y:S04]  /*45450*/  ST.E desc[UR4][R10.64], RZ ;  /* 0x000000ff0a007985 */ /* 0x0081e8000c101904 */
[----:B----4-:R-:W3:Y:S01]  /*45460*/  LD.E.64 R14, desc[UR6][R12.64] ;  /* 0x000000060c0e7980 */ /* 0x010ee2000c101b00 */
[----:B--2---:R-:W-:Y:S01]  /*45470*/  IMAD R6, R5, 0x200, R6 ;  /* 0x0000020005067824 */ /* 0x004fe200078e0206 */
[----:B------:R-:W-:Y:S01]  /*45480*/  R2UR UR7, R7 ;  /* 0x00000000070772ca */ /* 0x000fe200000e0000 */
[----:B------:R-:W-:Y:S01]  /*45490*/  WARPGROUP.ARRIVE ;  /* 0x00000000000079c5 */ /* 0x000fe20000000000 */
[----:B------:R-:W-:Y:S01]  /*454a0*/  R2UR UR8, R2 ;  /* 0x00000000020872ca */ /* 0x000fe200000e0000 */
[----:B------:R-:W-:Y:S01]  /*454b0*/  IMAD.MOV.U32 R5, RZ, RZ, 0x1 ;  /* 0x00000001ff057424 */ /* 0x000fe200078e00ff */
[----:B------:R-:W-:-:S02]  /*454c0*/  R2UR UR6, R6 ;  /* 0x00000000060672ca */ /* 0x000fc400000e0000 */
        /* <DEDUP_REMOVED lines=55> */
[----:B------:R-:W-:-:S13]  /*45840*/  R2UR UR5, R3 ;  /* 0x00000000030572ca */ /* 0x000fda00000e0000 */
[----:B--2---:R-:W2:Y:S04]  /*45850*/  LD.E R12, desc[UR4][R6.64] ;  /* 0x00000004060c7980 */ /* 0x004ea8000c101900 */
[----:B------:R-:W3:Y:S01]  /*45860*/  LDL.64 R6, [R0+0x30] ;  /* 0x0000300000067983 */ /* 0x000ee20000100a00 */
[----:B------:R-:W-:Y:S01]  /*45870*/  BSSY B1, `(.L_x_7143) ;  /* 0x0000008000017945 */ /* 0x000fe20003800000 */
[----:B--2---:R-:W-:-:S04]  /*45880*/  LEA.HI R13, R12, R12, RZ, 0x1 ;  /* 0x0000000c0c0d7211 */ /* 0x004fc800078f08ff */
[----:B------:R-:W-:-:S05]  /*45890*/  LOP3.LUT R13, R13, 0xfffffffe, RZ, 0xc0, !PT ;  /* 0xfffffffe0d0d7812 */ /* 0x000fca00078ec0ff */
[----:B------:R-:W-:Y:S01]  /*458a0*/  IMAD.IADD R13, R12, 0x1, -R13 ;  /* 0x000000010c0d7824 */ /* 0x000fe200078e0a0d */
[----:B---3--:R-:W-:-:S04]  /*458b0*/  MOV R12, R6 ;  /* 0x00000006000c7202 */ /* 0x008fc80000000f00 */
[----:B------:R-:W-:-:S04]  /*458c0*/  SHF.L.U32 R13, R13, 0x1f, RZ ;  /* 0x0000001f0d0d7819 */ /* 0x000fc800000006ff */
[----:B------:R-:W1:Y:S02]  /*458d0*/  SYNCS.PHASECHK.TRANS64.TRYWAIT P0, [R12+URZ+0x38810], R13 ;  /* 0x0388100d0c0075a7 */ /* 0x000e64000800017f */
[----:B01----:R-:W-:Y:S05]  /*458e0*/  @!P0 BRA `(.L_x_7144) ;  /* 0x000000ec00708947 */ /* 0x003fea0003800000 */
.L_x_7167:
[----:B------:R-:W-:Y:S05]  /*458f0*/  BSYNC B1 ;  /* 0x0000000000017941 */ /* 0x000fea0003800000 */
.L_x_7143:
[----:B------:R-:W0:Y:S01]  /*45900*/  LDL.64 R6, [R0+0x40] ;  /* 0x0000400000067983 */ /* 0x000e220000100a00 */
[----:B------:R-:W-:Y:S02]  /*45910*/  R2UR UR4, R2 ;  /* 0x00000000020472ca */ /* 0x000fe400000e0000 */
[----:B------:R-:W-:Y:S01]  /*45920*/  R2UR UR5, R3 ;  /* 0x00000000030572ca */ /* 0x000fe200000e0000 */
[----:B------:R-:W2:-:S12]  /*45930*/  LDL.64 R10, [R0] ;  /* 0x00000000000a7983 */ /* 0x000e980000100a00 */
[----:B0-----:R-:W3:Y:S01]  /*45940*/  LD.E R12, desc[UR4][R6.64+0x1c] ;  /* 0x00001c04060c7980 */ /* 0x001ee2000c101900 */
[----:B------:R-:W-:Y:S02]  /*45950*/  R2UR UR6, R2 ;  /* 0x00000000020672ca */ /* 0x000fe400000e0000 */
[----:B------:R-:W-:Y:S01]  /*45960*/  R2UR UR7, R3 ;  /* 0x00000000030772ca */ /* 0x000fe200000e0000 */
[----:B--2---:R0:W5:Y:S01]  /*45970*/  LD.E R14, desc[UR4][R10.64] ;  /* 0x000000040a0e7980 */ /* 0x004162000c101900 */
[----:B------:R-:W-:Y:S11]  /*45980*/  BSSY B1, `(.L_x_7145) ;  /* 0x0000006000017945 */ /* 0x000ff60003800000 */
[----:B------:R0:W5:Y:S01]  /*45990*/  LD.E R15, desc[UR6][R10.64+0x4] ;  /* 0x000004060a0f7980 */ /* 0x000162000c101900 */
[----:B---3--:R-:W-:-:S04]  /*459a0*/  LOP3.LUT R12, R12, 0x1, RZ, 0xfc, !PT ;  /* 0x000000010c0c7812 */ /* 0x008fc800078efcff */
[----:B------:R-:W-:-:S13]  /*459b0*/  ISETP.NE.AND P0, PT, R12, 0x3, PT ;  /* 0x000000030c00780c */ /* 0x000fda0003f05270 */
[----:B0-----:R-:W-:Y:S05]  /*459c0*/  @!P0 BRA `(.L_x_7146) ;  /* 0x0000000000048947 */ /* 0x001fea0003800000 */
[----:B------:R-:W-:Y:S01]  /*459d0*/  BPT.TRAP 0x1 ;  /* 0x000000040000795c */ /* 0x000fe20000300000 */
.L_x_7146:
[----:B------:R-:W-:Y:S05]  /*459e0*/  BSYNC B1 ;  /* 0x0000000000017941 */ /* 0x000fea0003800000 */
.L_x_7145:
        /* <DEDUP_REMOVED lines=17> */
.L_x_7148:
[----:B------:R-:W-:Y:S05]  /*45b00*/  BSYNC B1 ;  /* 0x0000000000017941 */ /* 0x000fea0003800000 */
.L_x_7147:
        /* <DEDUP_REMOVED lines=10> */
.L_x_7150:
[----:B------:R-:W-:Y:S05]  /*45bb0*/  BSYNC B1 ;  /* 0x0000000000017941 */ /* 0x000fea0003800000 */
.L_x_7149:
        /* <DEDUP_REMOVED lines=303> */
[----:B------:R-:W-:Y:S01]  /*46eb0*/  R2UR UR9, R3 ;  /* 0x00000000030972ca */ /* 0x000fe200000e0000 */
        /* <DEDUP_REMOVED lines=275> */
[----:B--2---:R-:W2:Y:S01]  /*47ff0*/  LD.E.64 R6, desc[UR4][R6.64] ;  /* 0x0000000406067980 */ /* 0x004ea2000c101b00 */
[----:B------:R-:W-:Y:S02]  /*48000*/  R2UR UR4, R2 ;  /* 0x00000000020472ca */ /* 0x000fe400000e0000 */
[----:B------:R-:W-:-:S13]  /*48010*/  R2UR UR5, R3 ;  /* 0x00000000030572ca */ /* 0x000fda00000e0000 */
[----:B------:R-:W3:Y:S01]  /*48020*/  LD.E R5, desc[UR4][R8.64+0x24] ;  /* 0x0000240408057980 */ /* 0x000ee2000c101900 */
[C---:B------:R-:W-:Y:S02]  /*48030*/  R2UR UR4, R2.reuse ;  /* 0x00000000020472ca */ /* 0x040fe400000e0000 */
[C---:B------:R-:W-:Y:S02]  /*48040*/  R2UR UR5, R3.reuse ;  /* 0x00000000030572ca */ /* 0x040fe400000e0000 */
[C---:B------:R-:W-:Y:S02]  /*48050*/  R2UR UR12, R2.reuse ;  /* 0x00000000020c72ca */ /* 0x040fe400000e0000 */
[C---:B------:R-:W-:Y:S02]  /*48060*/  R2UR UR13, R3.reuse ;  /* 0x00000000030d72ca */ /* 0x040fe400000e0000 */
[----:B------:R-:W-:Y:S02]  /*48070*/  R2UR UR8, R2 ;  /* 0x00000000020872ca */ /* 0x000fe400000e0000 */
[----:B------:R-:W-:-:S02]  /*48080*/  R2UR UR9, R3 ;  /* 0x00000000030972ca */ /* 0x000fc400000e0000 */
[----:B------:R-:W-:Y:S02]  /*48090*/  R2UR UR10, R2 ;  /* 0x00000000020a72ca */ /* 0x000fe400000e0000 */
[----:B------:R-:W-:-:S05]  /*480a0*/  R2UR UR11, R3 ;  /* 0x00000000030b72ca */ /* 0x000fca00000e0000 */
[----:B------:R-:W4:Y:S04]  /*480b0*/  LD.E R10, desc[UR12][R8.64+0x18] ;  /* 0x0000180c080a7980 */ /* 0x000f28000c101900 */
[----:B------:R-:W4:Y:S04]  /*480c0*/  LD.E R18, desc[UR8][R8.64+0xc] ;  /* 0x00000c0808127980 */ /* 0x000f28000c101900 */
[----:B------:R-:W4:Y:S04]  /*480d0*/  LD.E R20, desc[UR10][R8.64+0x14] ;  /* 0x0000140a08147980 */ /* 0x000f28000c101900 */
[----:B--2---:R-:W2:Y:S01]  /*480e0*/  LD.E R15, desc[UR4][R6.64] ;  /* 0x00000004060f7980 */ /* 0x004ea2000c101900 */
[----:B------:R-:W-:-:S02]  /*480f0*/  R2UR UR4, R2 ;  /* 0x00000000020472ca */ /* 0x000fc400000e0000 */
[----:B------:R-:W-:-:S13]  /*48100*/  R2UR UR5, R3 ;  /* 0x00000000030572ca */ /* 0x000fda00000e0000 */
[----:B------:R-:W2:Y:S01]  /*48110*/  LD.E R60, desc[UR4][R8.64] ;  /* 0x00000004083c7980 */ /* 0x000ea2000c101900 */
[----:B------:R-:W-:Y:S02]  /*48120*/  R2UR UR4, R2 ;  /* 0x00000000020472ca */ /* 0x000fe400000e0000 */
[----:B------:R-:W-:Y:S02]  /*48130*/  R2UR UR5, R3 ;  /* 0x00000000030572ca */ /* 0x000fe400000e0000 */
[----:B---3--:R-:W-:-:S11]  /*48140*/  ISETP.NE.AND P1, PT, R5, 0x1, PT ;  /* 0x000000010500780c */ /* 0x008fd60003f25270 */
[----:B------:R1:W3:Y:S02]  /*48150*/  LD.E R56, desc[UR4][R56.64] ;  /* 0x0000000438387980 */ /* 0x0002e4000c101900 */
[C---:B------:R-:W-:Y:S02]  /*48160*/  @P1 R2UR UR4, R2.reuse ;  /* 0x00000000020412ca */ /* 0x040fe400000e0000 */
[C---:B------:R-:W-:Y:S02]  /*48170*/  @P1 R2UR UR5, R3.reuse ;  /* 0x00000000030512ca */ /* 0x040fe400000e0000 */
[----:B------:R-:W-:Y:S02]  /*48180*/  @P1 R2UR UR6, R2 ;  /* 0x00000000020612ca */ /* 0x000fe400000e0000 */
[----:B------:R-:W-:-:S09]  /*48190*/  @P1 R2UR UR7, R3 ;  /* 0x00000000030712ca */ /* 0x000fd200000e0000 */
[----:B------:R-:W3:Y:S01]  /*481a0*/  @P1 LD.E R59, desc[UR4][R8.64+0x28] ;  /* 0x00002804083b1980 */ /* 0x000ee2000c101900 */
[C---:B------:R-:W-:Y:S02]  /*481b0*/  R2UR UR4, R2.reuse ;  /* 0x00000000020472ca */ /* 0x040fe400000e0000 */
[C---:B------:R-:W-:Y:S01]  /*481c0*/  R2UR UR5, R3.reuse ;  /* 0x00000000030572ca */ /* 0x040fe200000e0000 */
[----:B------:R-:W3:Y:S01]  /*481d0*/  @P1 LD.E R58, desc[UR6][R8.64+0x2c] ;  /* 0x00002c06083a1980 */ /* 0x000ee2000c101900 */
[----:B------:R-:W-:Y:S02]  /*481e0*/  R2UR UR6, R2 ;  /* 0x00000000020672ca */ /* 0x000fe400000e0000 */
[----:B------:R-:W-:-:S09]  /*481f0*/  R2UR UR7, R3 ;  /* 0x00000000030772ca */ /* 0x000fd200000e0000 */
[----:B------:R-:W3:Y:S01]  /*48200*/  LD.E R6, desc[UR4][R8.64+0x8] ;  /* 0x0000080408067980 */ /* 0x000ee2000c101900 */
[----:B------:R-:W-:Y:S02]  /*48210*/  R2UR UR4, R2 ;  /* 0x00000000020472ca */ /* 0x000fe400000e0000 */
[----:B------:R-:W-:Y:S01]  /*48220*/  R2UR UR5, R3 ;  /* 0x00000000030572ca */ /* 0x000fe200000e0000 */
[----:B------:R-:W3:-:S12]  /*48230*/  LD.E R7, desc[UR6][R8.64+0x4] ;  /* 0x0000040608077980 */ /* 0x000ed8000c101900 */
[----:B------:R-:W3:Y:S01]  /*48240*/  LD.E R19, desc[UR4][R8.64+0x10] ;  /* 0x0000100408137980 */ /* 0x000ee2000c101900 */
[----:B----4-:R-:W-:Y:S01]  /*48250*/  ISETP.GE.AND P2, PT, R10, 0x1, PT ;  /* 0x000000010a00780c */ /* 0x010fe20003f46270 */
[----:B------:R-:W-:Y:S01]  /*48260*/  BSSY B1, `(.L_x_7152) ;  /* 0x000008b000017945 */ /* 0x000fe20003800000 */
        /* <DEDUP_REMOVED lines=12> */
[----:B------:R-:W-:Y:S01]  /*48330*/  SHF.R.S32.HI R43, RZ, 0x1f, R60 ;  /* 0x0000001fff2b7819 */ /* 0x000fe2000001143c */
[----:B------:R-:W-:-:S03]  /*48340*/  FMUL.FTZ R39, R41, R15 ;  /* 0x0000000f29277220 */ /* 0x000fc60000410000 */
[-C--:B------:R-:W-:Y:S01]  /*48350*/  LEA.HI R36, R43, R60.reuse, RZ, 0x7 ;  /* 0x0000003c2b247211 */ /* 0x080fe200078f38ff */
[-C--:B------:R-:W-:Y:S01]  /*48360*/  FMUL.FTZ R41, R45, R15.reuse ;  /* 0x0000000f2d297220 */ /* 0x080fe20000410000 */
[-C--:B0-----:R-:W-:Y:S02]  /*48370*/  FMUL.FTZ R12, R27, R15.reuse ;  /* 0x0000000f1b0c7220 */ /* 0x081fe40000410000 */
[----:B------:R-:W-:Y:S01]  /*48380*/  LOP3.LUT R45, R36, 0xffffff80, RZ, 0xc0, !PT ;  /* 0xffffff80242d7812 */ /* 0x000fe200078ec0ff */
[-C--:B------:R-:W-:Y:S01]  /*48390*/  FMUL.FTZ R27, R38, R15.reuse ;  /* 0x0000000f261b7220 */ /* 0x080fe20000410000 */
[-C--:B------:R-:W-:Y:S01]  /*483a0*/  FMUL.FTZ R38, R40, R15.reuse ;  /* 0x0000000f28267220 */ /* 0x080fe20000410000 */
[-C--:B------:R-:W-:Y:S02]  /*483b0*/  FMUL.FTZ R40, R44, R15.reuse ;  /* 0x0000000f2c287220 */ /* 0x080fe40000410000 */
[----:B------:R-:W-:Y:S02]  /*483c0*/  IMAD.IADD R44, R60, 0x1, -R45 ;  /* 0x000000013c2c7824 */ /* 0x000fe400078e0a2d */
[-C--:B------:R-:W-:Y:S01]  /*483d0*/  FMUL.FTZ R36, R47, R15.reuse ;  /* 0x0000000f2f247220 */ /* 0x080fe20000410000 */
[----:B------:R-:W-:Y:S01]  /*483e0*/  FMUL.FTZ R21, R34, R15 ;  /* 0x0000000f22157220 */ /* 0x000fe20000410000 */
[----:B------:R-:W-:-:S02]  /*483f0*/  LEA.HI R43, R43, R60, RZ, 0x2 ;  /* 0x0000003c2b2b7211 */ /* 0x000fc400078f10ff */
[----:B------:R-:W-:Y:S01]  /*48400*/  SHF.R.S32.HI R47, RZ, 0x1f, R44 ;  /* 0x0000001fff2f7819 */ /* 0x000fe2000001142c */
[-C--:B------:R-:W-:Y:S01]  /*48410*/  FMUL.FTZ R34, R46, R15.reuse ;  /* 0x0000000f2e227220 */ /* 0x080fe20000410000 */
[----:B-1----:R-:W-:Y:S02]  /*48420*/  LOP3.LUT R57, R43, 0xfffffffc, RZ, 0xc0, !PT ;  /* 0xfffffffc2b397812 */ /* 0x002fe400078ec0ff */
[-C--:B------:R-:W-:Y:S01]  /*48430*/  LEA.HI R46, R47, R44.reuse, RZ, 0x2 ;  /* 0x0000002c2f2e7211 */ /* 0x080fe200078f10ff */
[-C--:B------:R-:W-:Y:S01]  /*48440*/  FMUL.FTZ R45, R48, R15.reuse ;  /* 0x0000000f302d7220 */ /* 0x080fe20000410000 */
[-C--:B------:R-:W-:Y:S01]  /*48450*/  FMUL.FTZ R14, R31, R15.reuse ;  /* 0x0000000f1f0e7220 */ /* 0x080fe20000410000 */
[-C--:B------:R-:W-:Y:S01]  /*48460*/  FMUL.FTZ R31, R42, R15.reuse ;  /* 0x0000000f2a1f7220 */ /* 0x080fe20000410000 */
[--C-:B------:R-:W-:Y:S02]  /*48470*/  SHF.R.S32.HI R43, RZ, 0x2, R46.reuse ;  /* 0x00000002ff2b7819 */ /* 0x100fe4000001142e */
[----:B------:R-:W-:Y:S01]  /*48480*/  SHF.R.S32.HI R48, RZ, 0x1f, R46 ;  /* 0x0000001fff307819 */ /* 0x000fe2000001142e */
[----:B------:R-:W-:Y:S01]  /*48490*/  IMAD.IADD R57, R60, 0x1, -R57 ;  /* 0x000000013c397824 */ /* 0x000fe200078e0a39 */
[----:B------:R-:W-:Y:S01]  /*484a0*/  LEA.HI R42, R47, R44, RZ, 0x5 ;  /* 0x0000002c2f2a7211 */ /* 0x000fe200078f28ff */
[----:B------:R-:W-:Y:S01]  /*484b0*/  FMUL.FTZ R47, R49, R15 ;  /* 0x0000000f312f7220 */ /* 0x000fe20000410000 */
[----:B------:R-:W-:-:S02]  /*484c0*/  LEA.HI R48, R48, R43, RZ, 0x3 ;  /* 0x0000002b30307211 */ /* 0x000fc400078f18ff */
[----:B------:R-:W-:Y:S02]  /*484d0*/  SHF.R.S32.HI R49, RZ, 0x5, R42 ;  /* 0x00000005ff317819 */ /* 0x000fe4000001142a */
        /* <DEDUP_REMOVED lines=9> */
[----:B------:R-:W-:Y:S01]  /*48570*/  @P1 SHF.R.U32.HI R56, RZ, R58, R59 ;  /* 0x0000003aff381219 */ /* 0x000fe2000001163b */
[----:B------:R-:W-:Y:S01]  /*48580*/  IMAD.SHL.U32 R57, R4, 0x40, RZ ;  /* 0x0000004004397824 */ /* 0x000fe200078e00ff */
[----:B------:R-:W-:-:S03]  /*48590*/  LOP3.LUT R49, R46, 0x7ffffffc, RZ, 0xc0, !PT ;  /* 0x7ffffffc2e317812 */ /* 0x000fc600078ec0ff */
[----:B------:R-:W0:Y:S01]  /*485a0*/  SHFL.IDX PT, R59, R56, RZ, 0x1c1f ;  /* 0x001c1fff383b7589 */ /* 0x000e2200000e0000 */
[-C--:B------:R-:W-:Y:S01]  /*485b0*/  FMUL.FTZ R37, R37, R15.reuse ;  /* 0x0000000f25257220 */ /* 0x080fe20000410000 */
[----:B------:R-:W-:Y:S02]  /*485c0*/  IMAD.IADD R49, R44, 0x1, -R49 ;  /* 0x000000012c317824 */ /* 0x000fe400078e0a31 */
[-C--:B------:R-:W-:Y:S01]  /*485d0*/  FMUL.FTZ R42, R50, R15.reuse ;  /* 0x0000000f322a7220 */ /* 0x080fe20000410000 */
[-C--:B------:R-:W-:Y:S01]  /*485e0*/  FMUL.FTZ R43, R51, R15.reuse ;  /* 0x0000000f332b7220 */ /* 0x080fe20000410000 */
[-C--:B------:R-:W-:Y:S01]  /*485f0*/  FMUL.FTZ R52, R52, R15.reuse ;  /* 0x0000000f34347220 */ /* 0x080fe20000410000 */
[-C--:B------:R-:W-:Y:S01]  /*48600*/  FMUL.FTZ R53, R53, R15.reuse ;  /* 0x0000000f35357220 */ /* 0x080fe20000410000 */
[-C--:B------:R-:W-:Y:S01]  /*48610*/  FMUL.FTZ R44, R54, R15.reuse ;  /* 0x0000000f362c7220 */ /* 0x080fe20000410000 */
[C-C-:B------:R-:W-:Y:S01]  /*48620*/  IADD3 R4, R6.reuse, 0x1, -R57.reuse ;  /* 0x0000000106047810 */ /* 0x140fe20007ffe839 */
[----:B------:R-:W-:Y:S01]  /*48630*/  FMUL.FTZ R46, R55, R15 ;  /* 0x0000000f372e7220 */ /* 0x000fe20000410000 */
[----:B------:R-:W1:Y:S03]  /*48640*/  MUFU.TANH R11, R11 ;  /* 0x0000000b000b7308 */ /* 0x000e660000002400 */
[----:B------:R-:W-:Y:S01]  /*48650*/  IMAD R48, R49, -0x2, R4 ;  /* 0xfffffffe31307824 */ /* 0x000fe200078e0204 */
[----:B------:R-:W-:Y:S01]  /*48660*/  LOP3.LUT R15, RZ, R18, RZ, 0x33, !PT ;  /* 0x00000012ff0f7212 */ /* 0x000fe200078e33ff */
[----:B------:R-:W-:-:S03]  /*48670*/  IMAD.IADD R4, R6, 0x1, -R57 ;  /* 0x0000000106047824 */ /* 0x000fc600078e0a39 */
[----:B------:R-:W2:Y:S01]  /*48680*/  MUFU.TANH R24, R24 ;  /* 0x0000001800187308 */ /* 0x000ea20000002400 */
[----:B------:R-:W-:-:S07]  /*48690*/  IMAD.IADD R48, R48, 0x1, -R7 ;  /* 0x0000000130307824 */ /* 0x000fce00078e0a07 */
        /* <DEDUP_REMOVED lines=53> */
.L_x_7157:
[----:B------:R-:W-:Y:S05]  /*489f0*/  BSYNC B3 ;  /* 0x0000000000037941 */ /* 0x000fea0003800000 */
.L_x_7156:
[----:B------:R-:W-:Y:S01]  /*48a00*/  LOP3.LUT R15, RZ, R15, RZ, 0x33, !PT ;  /* 0x0000000fff0f7212 */ /* 0x000fe200078e33ff */
[----:B------:R-:W-:Y:S06]  /*48a10*/  BRA `(.L_x_7158) ;  /* 0x0000000000287947 */ /* 0x000fec0003800000 */
.L_x_7155:
        /* <DEDUP_REMOVED lines=10> */
.L_x_7158:
[----:B------:R-:W-:Y:S05]  /*48ac0*/  BSYNC B2 ;  /* 0x0000000000027941 */ /* 0x000fea0003800000 */
.L_x_7154:
[----:B------:R-:W-:-:S04]  /*48ad0*/  IMAD R18, R10, R15, -R57 ;  /* 0x0000000f0a127224 */ /* 0x000fc800078e0a39 */
[----:B------:R-:W-:-:S05]  /*48ae0*/  IMAD R15, R49, -0x2, R18 ;  /* 0xfffffffe310f7824 */ /* 0x000fca00078e0212 */
[----:B------:R-:W-:Y:S02]  /*48af0*/  VIMNMX R4, R4, R15, !PT ;  /* 0x0000000f04047248 */ /* 0x000fe40007fe0100 */
[----:B------:R-:W-:-:S07]  /*48b00*/  VIADDMNMX R51, R15, R10, R51, PT ;  /* 0x0000000a0f337246 */ /* 0x000fce0003800133 */
.L_x_7153:
[----:B------:R-:W-:Y:S05]  /*48b10*/  BSYNC B1 ;  /* 0x0000000000017941 */ /* 0x000fea0003800000 */
.L_x_7152:
[C---:B------:R-:W-:Y:S01]  /*48b20*/  ISETP.GE.AND P1, PT, R54.reuse, 0x2, PT ;  /* 0x000000023600780c */ /* 0x040fe20003f26270 */
[----:B------:R-:W-:Y:S01]  /*48b30*/  BSSY B1, `(.L_x_7159) ;  /* 0x0000072000017945 */ /* 0x000fe20003800000 */
        /* <DEDUP_REMOVED lines=68> */
[----:B-1----:R-:W-:Y:S02]  /*48f80*/  FSEL R45, R11, -INF , !P6 ;  /* 0xff8000000b2d7808 */ /* 0x002fe40007000000 */
[----:B------:R-:W-:-:S04]  /*48f90*/  ISETP.GE.AND P6, PT, R54, 0x3a, PT ;  /* 0x0000003a3600780c */ /* 0x000fc80003fc6270 */
[----:B------:R-:W-:Y:S02]  /*48fa0*/  P2R R54, PR, RZ, 0x40 ;  /* 0x00000040ff367803 */ /* 0x000fe40000000000 */
[----:B------:R-:W-:-:S04]  /*48fb0*/  ISETP.GT.AND P6, PT, R4, 0x39, !P6 ;  /* 0x000000390400780c */ /* 0x000fc800077c4270 */
[----:B------:R-:W-:Y:S02]  /*48fc0*/  ISETP.LT.OR P6, PT, R51, 0x3a, P6 ;  /* 0x0000003a3300780c */ /* 0x000fe400037c1670 */
[----:B------:R-:W0:Y:S02]  /*48fd0*/  SHFL.IDX PT, R51, R56, 0x1, 0x1c1f ;  /* 0x003c1f0038337f89 */ /* 0x000e2400000e0000 */
[----:B------:R-:W-:Y:S02]  /*48fe0*/  FSEL R11, R53, -INF , !P6 ;  /* 0xff800000350b7808 */ /* 0x000fe40007000000 */
[----:B------:R-:W-:Y:S02]  /*48ff0*/  ISETP.GE.AND P6, PT, R10, 0x1, PT ;  /* 0x000000010a00780c */ /* 0x000fe40003fc6270 */
[----:B0-----:R-:W-:Y:S01]  /*49000*/  VIADDMNMX R47, R51, R55, R50, PT ;  /* 0x00000037332f7246 */ /* 0x001fe20003800132 */
        /* <DEDUP_REMOVED lines=18> */
.L_x_7164:
[----:B------:R-:W-:Y:S05]  /*49130*/  BSYNC B3 ;  /* 0x0000000000037941 */ /* 0x000fea0003800000 */
.L_x_7163:
[----:B------:R-:W-:Y:S01]  /*49140*/  LOP3.LUT R7, RZ, R7, RZ, 0x33, !PT ;  /* 0x00000007ff077212 */ /* 0x000fe200078e33ff */
[----:B------:R-:W-:Y:S06]  /*49150*/  BRA `(.L_x_7165) ;  /* 0x0000000000287947 */ /* 0x000fec0003800000 */
.L_x_7162:
        /* <DEDUP_REMOVED lines=10> */
.L_x_7165:
[----:B------:R-:W-:Y:S05]  /*49200*/  BSYNC B2 ;  /* 0x0000000000027941 */ /* 0x000fea0003800000 */
.L_x_7161:
[----:B------:R-:W-:-:S04]  /*49210*/  IMAD R4, R10, R7, -R57 ;  /* 0x000000070a047224 */ /* 0x000fc800078e0a39 */
[----:B------:R-:W-:-:S05]  /*49220*/  IMAD R49, R49, -0x2, R4 ;  /* 0xfffffffe31317824 */ /* 0x000fca00078e0204 */
[----:B------:R-:W-:Y:S02]  /*49230*/  VIADDMNMX R47, R49, R10, R47, PT ;  /* 0x0000000a312f7246 */ /* 0x000fe4000380012f */
[----:B------:R-:W-:-:S07]  /*49240*/  VIMNMX R20, R20, R49, !PT ;  /* 0x0000003114147248 */ /* 0x000fce0007fe0100 */
.L_x_7160:
[----:B------:R-:W-:Y:S05]  /*49250*/  BSYNC B1 ;  /* 0x0000000000017941 */ /* 0x000fea0003800000 */
.L_x_7159:
[C---:B------:R-:W-:Y:S02]  /*49260*/  ISETP.GT.AND P1, PT, R20.reuse, 0x1, !P1 ;  /* 0x000000011400780c */ /* 0x040fe40004f24270 */
        /* <DEDUP_REMOVED lines=38> */
[----:B------:R-:W-:-:S04]  /*494d0*/  ISETP.NE.AND P1, PT, R52, RZ, PT ;  /* 0x000000ff3400720c */ /* 0x000fc80003f25270 */
[----:B------:R-:W-:-:S04]  /*494e0*/  ISETP.GT.AND P1, PT, R20, RZ, !P1 ;  /* 0x000000ff1400720c */ /* 0x000fc80004f24270 */
[----:B------:R-:W-:-:S04]  /*494f0*/  ISETP.LT.OR P1, PT, R47, 0x1, P1 ;  /* 0x000000012f00780c */ /* 0x000fc80000f21670 */
[----:B------:R-:W-:Y:S02]  /*49500*/  FSEL R7, R5, -INF , !P1 ;  /* 0xff80000005077808 */ /* 0x000fe40004800000 */
[----:B------:R-:W2:Y:S01]  /*49510*/  LDL.64 R4, [R0+0x70] ;  /* 0x0000700000047983 */ /* 0x000ea20000100a00 */
[----:B------:R-:W-:Y:S02]  /*49520*/  ISETP.NE.AND P1, PT, R65, RZ, PT ;  /* 0x000000ff4100720c */ /* 0x000fe40003f25270 */
[----:B------:R-:W-:-:S04]  /*49530*/  FMNMX.FTZ R6, R7, R12, !PT ;  /* 0x0000000c07067209 */ /* 0x000fc80007810000 */
[----:B------:R-:W-:-:S04]  /*49540*/  FMNMX.FTZ R9, R13, R6, !PT ;  /* 0x000000060d097209 */ /* 0x000fc80007810000 */
[----:B------:R-:W-:-:S04]  /*49550*/  FMNMX.FTZ R6, R14, R9, !PT ;  /* 0x000000090e067209 */ /* 0x000fc80007810000 */
[----:B------:R-:W-:-:S04]  /*49560*/  FMNMX.FTZ R6, R21, R6, !PT ;  /* 0x0000000615067209 */ /* 0x000fc80007810000 */
[----:B------:R-:W-:-:S04]  /*49570*/  FMNMX.FTZ R6, R25, R6, !PT ;  /* 0x0000000619067209 */ /* 0x000fc80007810000 */
[----:B------:R-:W-:Y:S02]  /*49580*/  FMNMX.FTZ R6, R27, R6, !PT ;  /* 0x000000061b067209 */ /* 0x000fe40007810000 */
[----:B------:R-:W-:Y:S02]  /*49590*/  ISETP.GT.AND P1, PT, R20, 0x28, !P1 ;  /* 0x000000281400780c */ /* 0x000fe40004f24270 */
[----:B------:R-:W-:Y:S02]  /*495a0*/  FMNMX.FTZ R6, R29, R6, !PT ;  /* 0x000000061d067209 */ /* 0x000fe40007810000 */
[----:B------:R-:W-:Y:S02]  /*495b0*/  ISETP.LT.OR P1, PT, R47, 0x29, P1 ;  /* 0x000000292f00780c */ /* 0x000fe40000f21670 */
[----:B------:R-:W-:Y:S02]  /*495c0*/  FMNMX.FTZ R6, R31, R6, !PT ;  /* 0x000000061f067209 */ /* 0x000fe40007810000 */
[----:B------:R-:W-:-:S02]  /*495d0*/  ISETP.LT.OR P2, PT, R47, 0x2a, P2 ;  /* 0x0000002a2f00780c */ /* 0x000fc40001741670 */
[----:B------:R-:W-:Y:S02]  /*495e0*/  FSEL R34, R34, -INF , !P1 ;  /* 0xff80000022227808 */ /* 0x000fe40004800000 */
[----:B------:R-:W-:Y:S02]  /*495f0*/  FMNMX.FTZ R9, R33, R6, !PT ;  /* 0x0000000621097209 */ /* 0x000fe40007810000 */
[----:B------:R-:W-:Y:S02]  /*49600*/  ISETP.LT.OR P3, PT, R47, 0x31, P3 ;  /* 0x000000312f00780c */ /* 0x000fe40001f61670 */
[----:B------:R-:W-:Y:S02]  /*49610*/  FSEL R36, R36, -INF , !P2 ;  /* 0xff80000024247808 */ /* 0x000fe40005000000 */
[----:B------:R-:W-:Y:S02]  /*49620*/  FMNMX.FTZ R9, R34, R9, !PT ;  /* 0x0000000922097209 */ /* 0x000fe40007810000 */
[----:B------:R-:W-:-:S02]  /*49630*/  ISETP.GT.AND P5, PT, R20, 0x38, !P5 ;  /* 0x000000381400780c */ /* 0x000fc40006fa4270 */
[C---:B------:R-:W-:Y:S02]  /*49640*/  ISETP.LT.OR P4, PT, R47.reuse, 0x32, P4 ;  /* 0x000000322f00780c */ /* 0x040fe40002781670 */
[----:B------:R-:W-:Y:S02]  /*49650*/  FSEL R42, R42, -INF , !P3 ;  /* 0xff8000002a2a7808 */ /* 0x000fe40005800000 */
[----:B------:R-:W-:Y:S02]  /*49660*/  FMNMX.FTZ R9, R36, R9, !PT ;  /* 0x0000000924097209 */ /* 0x000fe40007810000 */
[----:B------:R-:W-:Y:S02]  /*49670*/  ISETP.GT.AND P1, PT, R20, 0x39, !P6 ;  /* 0x000000391400780c */ /* 0x000fe40007724270 */
[----:B------:R-:W-:Y:S02]  /*49680*/  ISETP.LT.OR P5, PT, R47, 0x39, P5 ;  /* 0x000000392f00780c */ /* 0x000fe40002fa1670 */
[----:B------:R-:W-:-:S02]  /*49690*/  FSEL R43, R43, -INF , !P4 ;  /* 0xff8000002b2b7808 */ /* 0x000fc40006000000 */
[----:B------:R-:W-:Y:S02]  /*496a0*/  FMNMX.FTZ R8, R42, R9, !PT ;  /* 0x000000092a087209 */ /* 0x000fe40007810000 */
[----:B------:R-:W-:Y:S02]  /*496b0*/  ISETP.LT.OR P1, PT, R47, 0x3a, P1 ;  /* 0x0000003a2f00780c */ /* 0x000fe40000f21670 */
[----:B------:R-:W-:Y:S02]  /*496c0*/  R2UR UR4, R2 ;  /* 0x00000000020472ca */ /* 0x000fe400000e0000 */
[----:B------:R-:W-:Y:S02]  /*496d0*/  R2UR UR5, R3 ;  /* 0x00000000030572ca */ /* 0x000fe400000e0000 */
[----:B------:R-:W-:Y:S02]  /*496e0*/  FSEL R6, R44, -INF , !P5 ;  /* 0xff8000002c067808 */ /* 0x000fe40006800000 */
[----:B------:R-:W-:-:S02]  /*496f0*/  FMNMX.FTZ R9, R43, R8, !PT ;  /* 0x000000082b097209 */ /* 0x000fc40007810000 */
[----:B------:R-:W-:Y:S02]  /*49700*/  R2UR UR6, R2 ;  /* 0x00000000020672ca */ /* 0x000fe400000e0000 */
[----:B------:R-:W-:Y:S02]  /*49710*/  R2UR UR7, R3 ;  /* 0x00000000030772ca */ /* 0x000fe400000e0000 */
[----:B------:R-:W-:Y:S02]  /*49720*/  FSEL R8, R46, -INF , !P1 ;  /* 0xff8000002e087808 */ /* 0x000fe40004800000 */
[----:B------:R-:W-:-:S04]  /*49730*/  FMNMX.FTZ R9, R6, R9, !PT ;  /* 0x0000000906097209 */ /* 0x000fc80007810000 */
[----:B------:R-:W-:-:S05]  /*49740*/  FMNMX.FTZ R47, R8, R9, !PT ;  /* 0x00000009082f7209 */ /* 0x000fca0007810000 */
[----:B--2---:R-:W-:Y:S04]  /*49750*/  ST.E desc[UR4][R4.64+0x4], R47 ;  /* 0x0000042f04007985 */ /* 0x004fe8000c101904 */
[----:B------:R-:W2:Y:S01]  /*49760*/  LD.E R20, desc[UR6][R4.64+0x4] ;  /* 0x0000040604147980 */ /* 0x000ea2000c101900 */
        /* <DEDUP_REMOVED lines=15> */
[----:B------:R-:W0:Y:S01]  /*49860*/  SHFL.BFLY PT, R10, R9, 0x2, 0x1f ;  /* 0x0c401f00090a7f89 */ /* 0x000e2200000e0000 */
[----:B------:R-:W-:Y:S02]  /*49870*/  R2UR UR8, R2 ;  /* 0x00000000020872ca */ /* 0x000fe400000e0000 */
[----:B------:R-:W-:Y:S02]  /*49880*/  R2UR UR9, R3 ;  /* 0x00000000030972ca */ /* 0x000fe400000e0000 */
[----:B0-----:R-:W-:Y:S01]  /*49890*/  FMNMX.FTZ R10, R9, R10, !PT ;  /* 0x0000000a090a7209 */ /* 0x001fe20007810000 */
[----:B------:R-:W-:Y:S04]  /*498a0*/  ST.E desc[UR4][R4.64], R9 ;  /* 0x0000000904007985 */ /* 0x000fe8000c101904 */
[----:B--2---:R-:W0:Y:S02]  /*498b0*/  SHFL.BFLY PT, R47, R20, 0x2, 0x1f ;  /* 0x0c401f00142f7f89 */ /* 0x004e2400000e0000 */
[----:B0-----:R-:W-:-:S02]  /*498c0*/  FMNMX.FTZ R44, R20, R47, !PT ;  /* 0x0000002f142c7209 */ /* 0x001fc40007810000 */
[----:B------:R-:W0:Y:S04]  /*498d0*/  SHFL.BFLY PT, R47, R10, 0x1, 0x1f ;  /* 0x0c201f000a2f7f89 */ /* 0x000e2800000e0000 */
[----:B------:R-:W1:Y:S01]  /*498e0*/  SHFL.BFLY PT, R49, R44, 0x1, 0x1f ;  /* 0x0c201f002c317f89 */ /* 0x000e6200000e0000 */
[----:B0-----:R-:W-:Y:S02]  /*498f0*/  FMNMX.FTZ R47, R10, R47, !PT ;  /* 0x0000002f0a2f7209 */ /* 0x001fe40007810000 */
[----:B-1----:R-:W-:-:S03]  /*49900*/  FMNMX.FTZ R49, R44, R49, !PT ;  /* 0x000000312c317209 */ /* 0x002fc60007810000 */
[----:B------:R-:W-:Y:S04]  /*49910*/  ST.E desc[UR6][R4.64], R47 ;  /* 0x0000002f04007985 */ /* 0x000fe8000c101906 */
[----:B------:R0:W-:Y:S04]  /*49920*/  ST.E desc[UR8][R4.64+0x4], R49 ;  /* 0x0000043104007985 */ /* 0x0001e8000c101908 */
[----:B0-----:R-:W2:Y:S04]  /*49930*/  LDL.64 R4, [R0+0x70] ;  /* 0x0000700000047983 */ /* 0x001ea80000100a00 */
[----:B--2---:R-:W2:Y:S04]  /*49940*/  LD.E R10, desc[UR6][R4.64+0x20] ;  /* 0x00002006040a7980 */ /* 0x004ea8000c101900 */
[----:B------:R-:W2:Y:S04]  /*49950*/  LD.E R51, desc[UR4][R4.64] ;  /* 0x0000000404337980 */ /* 0x000ea8000c101900 */
[----:B------:R-:W3:Y:S01]  /*49960*/  LD.E R53, desc[UR4][R4.64+0x4] ;  /* 0x0000040404357980 */ /* 0x000ee2000c101900 */
[C---:B--2---:R-:W-:Y:S01]  /*49970*/  FMUL.FTZ R20, R51.reuse, R10 ;  /* 0x0000000a33147220 */ /* 0x044fe20000410000 */
[----:B------:R-:W-:-:S04]  /*49980*/  FSETP.NEU.FTZ.AND P1, PT, R51, -INF , PT ;  /* 0xff8000003300780b */ /* 0x000fc80003f3d000 */
[----:B------:R-:W-:Y:S02]  /*49990*/  FSEL R9, R20, RZ, P1 ;  /* 0x000000ff14097208 */ /* 0x000fe40000800000 */
[----:B---3--:R-:W-:-:S03]  /*499a0*/  FSETP.NEU.FTZ.AND P1, PT, R53, -INF , PT ;  /* 0xff8000003500780b */ /* 0x008fc60003f3d000 */
[-CC-:B------:R-:W-:Y:S01]  /*499b0*/  FFMA.FTZ R182, R15, R10.reuse, -R9.reuse ;  /* 0x0000000a0fb67223 */ /* 0x180fe20000010809 */
[----:B------:R-:W-:Y:S01]  /*499c0*/  FMUL.FTZ R15, R10, R53 ;  /* 0x000000350a0f7220 */ /* 0x000fe20000410000 */
[----:B------:R-:W-:-:S04]  /*499d0*/  FFMA.FTZ R168, R45, R10, -R9 ;  /* 0x0000000a2da87223 */ /* 0x000fc80000010809 */
[----:B------:R-:W-:Y:S01]  /*499e0*/  FSEL R15, R15, RZ, P1 ;  /* 0x000000ff0f0f7208 */ /* 0x000fe20000800000 */
[-CC-:B------:R-:W-:Y:S01]  /*499f0*/  FFMA.FTZ R45, R24, R10.reuse, -R9.reuse ;  /* 0x0000000a182d7223 */ /* 0x180fe20000010809 */
[----:B------:R-:W-:-:S03]  /*49a00*/  FFMA.FTZ R170, R26, R10, -R9 ;  /* 0x0000000a1aaa7223 */ /* 0x000fc60000010809 */
[-CC-:B------:R-:W-:Y:S01]  /*49a10*/  FFMA.FTZ R169, R7, R10.reuse, -R15.reuse ;  /* 0x0000000a07a97223 */ /* 0x180fe2000001080f */
[-CC-:B------:R-:W-:Y:S01]  /*49a20*/  FFMA.FTZ R12, R12, R10.reuse, -R15.reuse ;  /* 0x0000000a0c0c7223 */ /* 0x180fe2000001080f */
[-C--:B------:R-:W-:Y:S01]  /*49a30*/  FFMA.FTZ R171, R13, R10.reuse, -R15 ;  /* 0x0000000a0dab7223 */ /* 0x080fe2000001080f */
[----:B------:R-:W-:Y:S01]  /*49a40*/  MUFU.EX2 R168, R168 ;  /* 0x000000a800a87308 */ /* 0x000fe20000000800 */
[-C--:B------:R-:W-:Y:S01]  /*49a50*/  FFMA.FTZ R47, R28, R10.reuse, -R9 ;  /* 0x0000000a1c2f7223 */ /* 0x080fe20000010809 */
[----:B------:R-:W-:-:S06]  /*49a60*/  FFMA.FTZ R14, R14, R10, -R15 ;  /* 0x0000000a0e0e7223 */ /* 0x000fcc000001080f */
[----:B------:R-:W0:Y:S01]  /*49a70*/  MUFU.EX2 R45, R45 ;  /* 0x0000002d002d7308 */ /* 0x000e220000000800 */
[-C--:B------:R-:W-:Y:S01]  /*49a80*/  FFMA.FTZ R172, R30, R10.reuse, -R9 ;  /* 0x0000000a1eac7223 */ /* 0x080fe20000010809 */
[----:B------:R-:W-:-:S06]  /*49a90*/  FFMA.FTZ R173, R21, R10, -R15 ;  /* 0x0000000a15ad7223 */ /* 0x000fcc000001080f */
[----:B------:R-:W-:Y:S08]  /*49aa0*/  MUFU.EX2 R169, R169 ;  /* 0x000000a900a97308 */ /* 0x000ff00000000800 */
[----:B------:R-:W1:Y:S01]  /*49ab0*/  MUFU.EX2 R12, R12 ;  /* 0x0000000c000c7308 */ /* 0x000e620000000800 */
[----:B------:R-:W-:-:S07]  /*49ac0*/  FFMA.FTZ R49, R32, R10, -R9 ;  /* 0x0000000a20317223 */ /* 0x000fce0000010809 */
[----:B------:R-:W2:Y:S08]  /*49ad0*/  MUFU.EX2 R170, R170 ;  /* 0x000000aa00aa7308 */ /* 0x000eb00000000800 */
[----:B------:R-:W3:Y:S01]  /*49ae0*/  MUFU.EX2 R171, R171 ;  /* 0x000000ab00ab7308 */ /* 0x000ee20000000800 */
[-C--:B------:R-:W-:Y:S01]  /*49af0*/  FFMA.FTZ R25, R25, R10.reuse, -R15 ;  /* 0x0000000a19197223 */ /* 0x080fe2000001080f */
[----:B------:R-:W-:-:S06]  /*49b00*/  FFMA.FTZ R174, R35, R10, -R9 ;  /* 0x0000000a23ae7223 */ /* 0x000fcc0000010809 */
[----:B------:R-:W4:Y:S01]  /*49b10*/  MUFU.EX2 R47, R47 ;  /* 0x0000002f002f7308 */ /* 0x000f220000000800 */
[----:B------:R-:W-:-:S07]  /*49b20*/  FFMA.FTZ R27, R27, R10, -R15 ;  /* 0x0000000a1b1b7223 */ /* 0x000fce000001080f */
[----:B------:R-:W5:Y:S01]  /*49b30*/  MUFU.EX2 R14, R14 ;  /* 0x0000000e000e7308 */ /* 0x000f620000000800 */
[----:B------:R-:W-:Y:S01]  /*49b40*/  FFMA.FTZ R180, R18, R10, -R9 ;  /* 0x0000000a12b47223 */ /* 0x000fe20000010809 */
[----:B0-----:R-:W-:-:S06]  /*49b50*/  FADD.FTZ R7, R168, R45 ;  /* 0x0000002da8077221 */ /* 0x001fcc0000010000 */
[----:B------:R-:W0:Y:S01]  /*49b60*/  MUFU.EX2 R172, R172 ;  /* 0x000000ac00ac7308 */ /* 0x000e220000000800 */
[----:B------:R-:W-:Y:S01]  /*49b70*/  FFMA.FTZ R35, R37, R10, -R9 ;  /* 0x0000000a25237223 */ /* 0x000fe20000010809 */
[----:B-1----:R-:W-:-:S06]  /*49b80*/  FADD.FTZ R26, R169, R12 ;  /* 0x0000000ca91a7221 */ /* 0x002fcc0000010000 */
[----:B------:R-:W1:Y:S01]  /*49b90*/  MUFU.EX2 R173, R173 ;  /* 0x000000ad00ad7308 */ /* 0x000e620000000800 */
[----:B------:R-:W-:Y:S01]  /*49ba0*/  FFMA.FTZ R29, R29, R10, -R15 ;  /* 0x0000000a1d1d7223 */ /* 0x000fe2000001080f */
[----:B--2---:R-:W-:-:S06]  /*49bb0*/  FADD.FTZ R28, R170, R7 ;  /* 0x00000007aa1c7221 */ /* 0x004fcc0000010000 */
[----:B------:R-:W2:Y:S01]  /*49bc0*/  MUFU.EX2 R49, R49 ;  /* 0x0000003100317308 */ /* 0x000ea20000000800 */
[----:B------:R-:W-:Y:S01]  /*49bd0*/  FFMA.FTZ R176, R38, R10, -R9 ;  /* 0x0000000a26b07223 */ /* 0x000fe20000010809 */
[----:B---3--:R-:W-:-:S06]  /*49be0*/  FADD.FTZ R7, R171, R26 ;  /* 0x0000001aab077221 */ /* 0x008fcc0000010000 */
[----:B------:R-:W3:Y:S01]  /*49bf0*/  MUFU.EX2 R18, R25 ;  /* 0x0000001900127308 */ /* 0x000ee20000000800 */
[-C--:B------:R-:W-:Y:S01]  /*49c00*/  FFMA.FTZ R37, R39, R10.reuse, -R9 ;  /* 0x0000000a27257223 */ /* 0x080fe20000010809 */
[-C--:B------:R-:W-:Y:S01]  /*49c10*/  FFMA.FTZ R31, R31, R10.reuse, -R15 ;  /* 0x0000000a1f1f7223 */ /* 0x080fe2000001080f */
[-CC-:B------:R-:W-:Y:S01]  /*49c20*/  FFMA.FTZ R178, R40, R10.reuse, -R9.reuse ;  /* 0x0000000a28b27223 */ /* 0x180fe20000010809 */
[----:B------:R-:W-:-:S04]  /*49c30*/  FFMA.FTZ R39, R41, R10, -R9 ;  /* 0x0000000a29277223 */ /* 0x000fc80000010809 */
[----:B------:R-:W3:Y:S01]  /*49c40*/  MUFU.EX2 R174, R174 ;  /* 0x000000ae00ae7308 */ /* 0x000ee20000000800 */
[-CC-:B------:R-:W-:Y:S01]  /*49c50*/  FFMA.FTZ R19, R19, R10.reuse, -R9.reuse ;  /* 0x0000000a13137223 */ /* 0x180fe20000010809 */
[----:B------:R-:W-:Y:S01]  /*49c60*/  FFMA.FTZ R11, R11, R10, -R9 ;  /* 0x0000000a0b0b7223 */ /* 0x000fe20000010809 */
[----:B----4-:R-:W-:-:S05]  /*49c70*/  FADD.FTZ R9, R47, R28 ;  /* 0x0000001c2f097221 */ /* 0x010fca0000010000 */
[----:B------:R-:W4:Y:S01]  /*49c80*/  MUFU.EX2 R27, R27 ;  /* 0x0000001b001b7308 */ /* 0x000f220000000800 */
[----:B-----5:R-:W-:Y:S01]  /*49c90*/  FADD.FTZ R26, R14, R7 ;  /* 0x000000070e1a7221 */ /* 0x020fe20000010000 */
[----:B------:R-:W-:Y:S01]  /*49ca0*/  FFMA.FTZ R33, R33, R10, -R15 ;  /* 0x0000000a21217223 */ /* 0x000fe2000001080f */
[----:B0-----:R-:W-:-:S05]  /*49cb0*/  FADD.FTZ R28, R172, R9 ;  /* 0x00000009ac1c7221 */ /* 0x001fca0000010000 */
[----:B------:R-:W0:Y:S01]  /*49cc0*/  MUFU.EX2 R35, R35 ;  /* 0x0000002300237308 */ /* 0x000e220000000800 */
[----:B-1----:R-:W-:Y:S01]  /*49cd0*/  FADD.FTZ R7, R173, R26 ;  /* 0x0000001aad077221 */ /* 0x002fe20000010000 */
[----:B------:R-:W-:-:S06]  /*49ce0*/  FFMA.FTZ R34, R34, R10, -R15 ;  /* 0x0000000a22227223 */ /* 0x000fcc000001080f */
[----:B------:R-:W1:Y:S01]  /*49cf0*/  MUFU.EX2 R20, R29 ;  /* 0x0000001d00147308 */ /* 0x000e620000000800 */
[----:B--2---:R-:W-:Y:S01]  /*49d00*/  FADD.FTZ R9, R49, R28 ;  /* 0x0000001c31097221 */ /* 0x004fe20000010000 */
[----:B---3--:R-:W-:-:S06]  /*49d10*/  FADD.FTZ R26, R18, R7 ;  /* 0x00000007121a7221 */ /* 0x008fcc0000010000 */
[----:B------:R-:W2:Y:S08]  /*49d20*/  MUFU.EX2 R176, R176 ;  /* 0x000000b000b07308 */ /* 0x000eb00000000800 */
[----:B------:R-:W3:Y:S01]  /*49d30*/  MUFU.EX2 R31, R31 ;  /* 0x0000001f001f7308 */ /* 0x000ee20000000800 */
[----:B------:R-:W-:Y:S01]  /*49d40*/  FFMA.FTZ R36, R36, R10, -R15 ;  /* 0x0000000a24247223 */ /* 0x000fe2000001080f */
[----:B------:R-:W-:-:S06]  /*49d50*/  FADD.FTZ R28, R174, R9 ;  /* 0x00000009ae1c7221 */ /* 0x000fcc0000010000 */
[----:B------:R-:W5:Y:S01]  /*49d60*/  MUFU.EX2 R37, R37 ;  /* 0x0000002500257308 */ /* 0x000f620000000800 */
[----:B----4-:R-:W-:Y:S01]  /*49d70*/  FADD.FTZ R7, R27, R26 ;  /* 0x0000001a1b077221 */ /* 0x010fe20000010000 */
[----:B------:R-:W-:-:S06]  /*49d80*/  FFMA.FTZ R42, R42, R10, -R15 ;  /* 0x0000000a2a2a7223 */ /* 0x000fcc000001080f */
[----:B------:R-:W4:Y:S01]  /*49d90*/  MUFU.EX2 R24, R33 ;  /* 0x0000002100187308 */ /* 0x000f220000000800 */
[----:B0-----:R-:W-:Y:S01]  /*49da0*/  FADD.FTZ R9, R35, R28 ;  /* 0x0000001c23097221 */ /* 0x001fe20000010000 */
[----:B-1----:R-:W-:-:S06]  /*49db0*/  FADD.FTZ R26, R20, R7 ;  /* 0x00000007141a7221 */ /* 0x002fcc0000010000 */
[----:B------:R-:W0:Y:S01]  /*49dc0*/  MUFU.EX2 R178, R178 ;  /* 0x000000b200b27308 */ /* 0x000e220000000800 */
[----:B------:R-:W-:-:S07]  /*49dd0*/  FFMA.FTZ R43, R43, R10, -R15 ;  /* 0x0000000a2b2b7223 */ /* 0x000fce000001080f */
[----:B------:R-:W1:Y:S01]  /*49de0*/  MUFU.EX2 R34, R34 ;  /* 0x0000002200227308 */ /* 0x000e620000000800 */
[----:B--2---:R-:W-:Y:S01]  /*49df0*/  FADD.FTZ R28, R176, R9 ;  /* 0x00000009b01c7221 */ /* 0x004fe20000010000 */
[----:B---3--:R-:W-:-:S06]  /*49e00*/  FADD.FTZ R7, R31, R26 ;  /* 0x0000001a1f077221 */ /* 0x008fcc0000010000 */
[----:B------:R-:W2:Y:S08]  /*49e10*/  MUFU.EX2 R39, R39 ;  /* 0x0000002700277308 */ /* 0x000eb00000000800 */
[----:B------:R-:W3:Y:S01]  /*49e20*/  MUFU.EX2 R179, R36 ;  /* 0x0000002400b37308 */ /* 0x000ee20000000800 */
[----:B------:R-:W-:Y:S01]  /*49e30*/  FFMA.FTZ R6, R6, R10, -R15 ;  /* 0x0000000a06067223 */ /* 0x000fe2000001080f */
[----:B-----5:R-:W-:-:S06]  /*49e40*/  FADD.FTZ R9, R37, R28 ;  /* 0x0000001c25097221 */ /* 0x020fcc0000010000 */
[----:B------:R-:W5:Y:S01]  /*49e50*/  MUFU.EX2 R180, R180 ;  /* 0x000000b400b47308 */ /* 0x000f620000000800 */
[----:B----4-:R-:W-:-:S07]  /*49e60*/  FADD.FTZ R7, R24, R7 ;  /* 0x0000000718077221 */ /* 0x010fce0000010000 */
[----:B------:R-:W4:Y:S01]  /*49e70*/  MUFU.EX2 R42, R42 ;  /* 0x0000002a002a7308 */ /* 0x000f220000000800 */
[----:B------:R-:W-:Y:S01]  /*49e80*/  FFMA.FTZ R8, R8, R10, -R15 ;  /* 0x0000000a08087223 */ /* 0x000fe2000001080f */
[----:B0-----:R-:W-:-:S06]  /*49e90*/  FADD.FTZ R26, R178, R9 ;  /* 0x00000009b21a7221 */ /* 0x001fcc0000010000 */
[----:B------:R-:W0:Y:S01]  /*49ea0*/  MUFU.EX2 R19, R19 ;  /* 0x0000001300137308 */ /* 0x000e220000000800 */
[----:B-1----:R-:W-:-:S07]  /*49eb0*/  FADD.FTZ R28, R34, R7 ;  /* 0x00000007221c7221 */ /* 0x002fce0000010000 */
[----:B------:R-:W1:Y:S01]  /*49ec0*/  MUFU.EX2 R43, R43 ;  /* 0x0000002b002b7308 */ /* 0x000e620000000800 */
[----:B--2---:R-:W-:Y:S01]  /*49ed0*/  FADD.FTZ R7, R39, R26 ;  /* 0x0000001a27077221 */ /* 0x004fe20000010000 */
[----:B---3--:R-:W-:-:S06]  /*49ee0*/  FADD.FTZ R9, R179, R28 ;  /* 0x0000001cb3097221 */ /* 0x008fcc0000010000 */
[----:B------:R-:W2:Y:S08]  /*49ef0*/  MUFU.EX2 R182, R182 ;  /* 0x000000b600b67308 */ /* 0x000eb00000000800 */
[----:B------:R2:W3:Y:S01]  /*49f00*/  MUFU.EX2 R183, R6 ;  /* 0x0000000600b77308 */ /* 0x0004e20000000800 */
[----:B-----5:R-:W-:Y:S01]  /*49f10*/  FADD.FTZ R26, R180, R7 ;  /* 0x00000007b41a7221 */ /* 0x020fe20000010000 */
[----:B----4-:R-:W-:-:S06]  /*49f20*/  FADD.FTZ R28, R42, R9 ;  /* 0x000000092a1c7221 */ /* 0x010fcc0000010000 */
[----:B------:R-:W4:Y:S08]  /*49f30*/  MUFU.EX2 R11, R11 ;  /* 0x0000000b000b7308 */ /* 0x000f300000000800 */
[----:B------:R-:W5:Y:S01]  /*49f40*/  MUFU.EX2 R10, R8 ;  /* 0x00000008000a7308 */ /* 0x000f620000000800 */
[----:B0-----:R-:W-:Y:S01]  /*49f50*/  FADD.FTZ R7, R19, R26 ;  /* 0x0000001a13077221 */ /* 0x001fe20000010000 */
[----:B-1----:R-:W-:-:S03]  /*49f60*/  FADD.FTZ R28, R43, R28 ;  /* 0x0000001c2b1c7221 */ /* 0x002fc60000010000 */
[----:B--2---:R-:W-:Y:S01]  /*49f70*/  FADD.FTZ R6, R182, R7 ;  /* 0x00000007b6067221 */ /* 0x004fe20000010000 */
[----:B---3--:R-:W-:-:S03]  /*49f80*/  FADD.FTZ R7, R183, R28 ;  /* 0x0000001cb7077221 */ /* 0x008fc60000010000 */
[----:B----4-:R-:W-:Y:S01]  /*49f90*/  FADD.FTZ R13, R11, R6 ;  /* 0x000000060b0d7221 */ /* 0x010fe20000010000 */
[----:B-----5:R-:W-:-:S04]  /*49fa0*/  FADD.FTZ R15, R10, R7 ;  /* 0x000000070a0f7221 */ /* 0x020fc80000010000 */
[----:B------:R-:W-:Y:S04]  /*49fb0*/  ST.E desc[UR4][R4.64+0x10], R13 ;  /* 0x0000100d04007985 */ /* 0x000fe8000c101904 */
[----:B------:R0:W-:Y:S04]  /*49fc0*/  ST.E desc[UR6][R4.64+0x14], R15 ;  /* 0x0000140f04007985 */ /* 0x0001e8000c101906 */
[----:B------:R-:W2:Y:S01]  /*49fd0*/  LDL.64 R8, [R0+0x80] ;  /* 0x0000800000087983 */ /* 0x000ea20000100a00 */
[----:B------:R-:W-:Y:S06]  /*49fe0*/  BAR.SYNC.DEFER_BLOCKING 0xf, 0x100 ;  /* 0x03c4000000007b1d */ /* 0x000fec0000010000 */
[----:B0-----:R-:W3:Y:S04]  /*49ff0*/  LDL.64 R4, [R0+0x88] ;  /* 0x0000880000047983 */ /* 0x001ee80000100a00 */
[----:B--2---:R-:W2:Y:S04]  /*4a000*/  LD.E.64 R8, desc[UR4][R8.64+0x10] ;  /* 0x0000100408087980 */ /* 0x004ea8000c101b00 */
[----:B--2---:R-:W2:Y:S04]  /*4a010*/  LD.E.64 R6, desc[UR6][R8.64+0x8] ;  /* 0x0000080608067980 */ /* 0x004ea8000c101b00 */
[----:B------:R-:W4:Y:S01]  /*4a020*/  LD.E.64 R8, desc[UR4][R8.64] ;  /* 0x0000000408087980 */ /* 0x000f22000c101b00 */
[----:B--2---:R-:W-:-:S03]  /*4a030*/  MOV R26, R6 ;  /* 0x00000006001a7202 */ /* 0x004fc60000000f00 */
[----:B------:R-:W2:Y:S02]  /*4a040*/  LDL.64 R6, [R0] ;  /* 0x0000000000067983 */ /* 0x000ea40000100a00 */
[--C-:B----4-:R-:W-:Y:S02]  /*4a050*/  IMAD R15, R9, 0x2, R26.reuse ;  /* 0x00000002090f7824 */ /* 0x110fe400078e021a */
[C---:B------:R-:W-:Y:S02]  /*4a060*/  IMAD R13, R8.reuse, 0x2, R26 ;  /* 0x00000002080d7824 */ /* 0x040fe400078e021a */
[----:B------:R-:W-:Y:S02]  /*4a070*/  IMAD R21, R8, 0x2, R15 ;  /* 0x0000000208157824 */ /* 0x000fe400078e020f */
[----:B------:R-:W4:Y:S01]  /*4a080*/  LDL.64 R8, [R0+0x90] ;  /* 0x0000900000087983 */ /* 0x000f220000100a00 */
[----:B------:R-:W-:Y:S02]  /*4a090*/  R2UR UR28, R2 ;  /* 0x00000000021c72ca */ /* 0x000fe400000e0000 */
[----:B------:R-:W-:-:S02]  /*4a0a0*/  R2UR UR29, R3 ;  /* 0x00000000031d72ca */ /* 0x000fc400000e0000 */
        /* <DEDUP_REMOVED lines=15> */
[----:B------:R-:W-:Y:S01]  /*4a1a0*/  F2FP.BF16.F32.PACK_AB R183, R10, R183 ;  /* 0x000000b70ab7723e */ /* 0x000fe200000010ff */
[----:B------:R-:W-:Y:S04]  /*4a1b0*/  STSM.16.M88.4 [R26], R168 ;  /* 0x000000a81a007844 */ /* 0x000fe80000000200 */
[----:B------:R0:W-:Y:S04]  /*4a1c0*/  STSM.16.M88.4 [R13], R172 ;  /* 0x000000ac0d007844 */ /* 0x0001e80000000200 */
[----:B------:R1:W-:Y:S04]  /*4a1d0*/  STSM.16.M88.4 [R15], R176 ;  /* 0x000000b00f007844 */ /* 0x0003e80000000200 */
[----:B------:R5:W-:Y:S04]  /*4a1e0*/  STSM.16.M88.4 [R21], R180 ;  /* 0x000000b415007844 */ /* 0x000be80000000200 */
[----:B---3--:R-:W3:Y:S04]  /*4a1f0*/  LD.E R19, desc[UR4][R4.64] ;  /* 0x0000000404137980 */ /* 0x008ee8000c101900 */
[----:B0-----:R-:W3:Y:S04]  /*4a200*/  LD.E R13, desc[UR4][R4.64+0x14] ;  /* 0x00001404040d7980 */ /* 0x001ee8000c101900 */
[----:B-1----:R-:W3:Y:S01]  /*4a210*/  LD.E R15, desc[UR6][R4.64+0x18] ;  /* 0x00001806040f7980 */ /* 0x002ee2000c101900 */
[----:B------:R-:W-:-:S02]  /*4a220*/  R2UR UR10, R2 ;  /* 0x00000000020a72ca */ /* 0x000fc400000e0000 */
[C---:B------:R-:W-:Y:S01]  /*4a230*/  R2UR UR11, R3.reuse ;  /* 0x00000000030b72ca */ /* 0x040fe200000e0000 */
[----:B------:R-:W3:Y:S01]  /*4a240*/  LD.E R25, desc[UR6][R4.64+0x4] ;  /* 0x0000040604197980 */ /* 0x000ee2000c101900 */
[C---:B------:R-:W-:Y:S02]  /*4a250*/  R2UR UR12, R2.reuse ;  /* 0x00000000020c72ca */ /* 0x040fe400000e0000 */
[C---:B------:R-:W-:Y:S01]  /*4a260*/  R2UR UR13, R3.reuse ;  /* 0x00000000030d72ca */ /* 0x040fe200000e0000 */
[----:B------:R-:W3:Y:S01]  /*4a270*/  LD.E R27, desc[UR8][R4.64+0x8] ;  /* 0x00000808041b7980 */ /* 0x000ee2000c101900 */
[C---:B------:R-:W-:Y:S02]  /*4a280*/  R2UR UR14, R2.reuse ;  /* 0x00000000020e72ca */ /* 0x040fe400000e0000 */
[----:B------:R-:W-:Y:S01]  /*4a290*/  R2UR UR15, R3 ;  /* 0x00000000030f72ca */ /* 0x000fe200000e0000 */
[----:B-----5:R-:W5:Y:S01]  /*4a2a0*/  LD.E R21, desc[UR8][R4.64+0x1c] ;  /* 0x00001c0804157980 */ /* 0x020f62000c101900 */
[----:B------:R-:W-:-:S02]  /*4a2b0*/  R2UR UR16, R2 ;  /* 0x00000000021072ca */ /* 0x000fc400000e0000 */
[C---:B------:R-:W-:Y:S01]  /*4a2c0*/  R2UR UR17, R3.reuse ;  /* 0x00000000031172ca */ /* 0x040fe200000e0000 */
[----:B------:R-:W5:Y:S01]  /*4a2d0*/  LD.E R29, desc[UR10][R4.64+0xc] ;  /* 0x00000c0a041d7980 */ /* 0x000f62000c101900 */
[C---:B------:R-:W-:Y:S02]  /*4a2e0*/  R2UR UR18, R2.reuse ;  /* 0x00000000021272ca */ /* 0x040fe400000e0000 */
[C---:B------:R-:W-:Y:S01]  /*4a2f0*/  R2UR UR19, R3.reuse ;  /* 0x00000000031372ca */ /* 0x040fe200000e0000 */
[----:B------:R-:W5:Y:S01]  /*4a300*/  LD.E R31, desc[UR12][R4.64+0x10] ;  /* 0x0000100c041f7980 */ /* 0x000f62000c101900 */
[C---:B------:R-:W-:Y:S02]  /*4a310*/  R2UR UR20, R2.reuse ;  /* 0x00000000021472ca */ /* 0x040fe400000e0000 */
[----:B------:R-:W-:Y:S01]  /*4a320*/  R2UR UR21, R3 ;  /* 0x00000000031572ca */ /* 0x000fe200000e0000 */
[----:B------:R-:W5:Y:S01]  /*4a330*/  LD.E R33, desc[UR10][R4.64+0x20] ;  /* 0x0000200a04217980 */ /* 0x000f62000c101900 */
[----:B------:R-:W-:-:S02]  /*4a340*/  R2UR UR22, R2 ;  /* 0x00000000021672ca */ /* 0x000fc400000e0000 */
[C---:B------:R-:W-:Y:S01]  /*4a350*/  R2UR UR23, R3.reuse ;  /* 0x00000000031772ca */ /* 0x040fe200000e0000 */
[----:B------:R-:W5:Y:S01]  /*4a360*/  LD.E R35, desc[UR12][R4.64+0x24] ;  /* 0x0000240c04237980 */ /* 0x000f62000c101900 */
[C---:B------:R-:W-:Y:S02]  /*4a370*/  R2UR UR24, R2.reuse ;  /* 0x00000000021872ca */ /* 0x040fe400000e0000 */
[C---:B------:R-:W-:Y:S01]  /*4a380*/  R2UR UR25, R3.reuse ;  /* 0x00000000031972ca */ /* 0x040fe200000e0000 */
[----:B------:R-:W5:Y:S01]  /*4a390*/  LD.E R37, desc[UR14][R4.64+0x28] ;  /* 0x0000280e04257980 */ /* 0x000f62000c101900 */
[----:B------:R-:W-:Y:S02]  /*4a3a0*/  R2UR UR26, R2 ;  /* 0x00000000021a72ca */ /* 0x000fe400000e0000 */
        /* <DEDUP_REMOVED lines=34> */
[----:B----4-:R-:W2:Y:S04]  /*4a5d0*/  LD.E.64 R6, desc[UR4][R8.64] ;  /* 0x0000000408067980 */ /* 0x010ea8000c101b00 */
[----:B------:R-:W4:Y:S04]  /*4a5e0*/  LD.E R9, desc[UR28][R4.64+0xac] ;  /* 0x0000ac1c04097980 */ /* 0x000f28000c101900 */
[----:B---3--:R0:W-:Y:S04]  /*4a5f0*/  ST.E desc[UR8][R4.64], R19 ;  /* 0x0000001304007985 */ /* 0x0081e8000c101908 */
[----:B------:R1:W-:Y:S04]  /*4a600*/  ST.E desc[UR4][R4.64+0x14], R13 ;  /* 0x0000140d04007985 */ /* 0x0003e8000c101904 */
[----:B------:R3:W-:Y:S04]  /*4a610*/  ST.E desc[UR6][R4.64+0x18], R15 ;  /* 0x0000180f04007985 */ /* 0x0007e8000c101906 */
[----:B0-----:R-:W5:Y:S04]  /*4a620*/  LD.E R19, desc[UR6][R4.64+0xb8] ;  /* 0x0000b80604137980 */ /* 0x001f68000c101900 */
[----:B-1----:R-:W2:Y:S04]  /*4a630*/  LD.E R13, desc[UR6][R4.64+0xb0] ;  /* 0x0000b006040d7980 */ /* 0x002ea8000c101900 */
[----:B---3--:R-:W3:Y:S04]  /*4a640*/  LD.E R15, desc[UR6][R4.64+0xb4] ;  /* 0x0000b406040f7980 */ /* 0x008ee8000c101900 */
[----:B----4-:R0:W-:Y:S04]  /*4a650*/  ST.E desc[UR4][R4.64+0xac], R9 ;  /* 0x0000ac0904007985 */ /* 0x0101e8000c101904 */
[----:B0-----:R-:W4:Y:S04]  /*4a660*/  LD.E R9, desc[UR6][R4.64+0xbc] ;  /* 0x0000bc0604097980 */ /* 0x001f28000c101900 */
[----:B-----5:R0:W-:Y:S04]  /*4a670*/  ST.E desc[UR4][R4.64+0xb8], R19 ;  /* 0x0000b81304007985 */ /* 0x0201e8000c101904 */
[----:B--2---:R1:W-:Y:S04]  /*4a680*/  ST.E desc[UR4][R4.64+0xb0], R13 ;  /* 0x0000b00d04007985 */ /* 0x0043e8000c101904 */
[----:B---3--:R2:W-:Y:S04]  /*4a690*/  ST.E desc[UR4][R4.64+0xb4], R15 ;  /* 0x0000b40f04007985 */ /* 0x0085e8000c101904 */
[----:B0-----:R-:W3:Y:S04]  /*4a6a0*/  LD.E R19, desc[UR6][R4.64+0xc8] ;  /* 0x0000c80604137980 */ /* 0x001ee8000c101900 */
[----:B-1----:R-:W5:Y:S04]  /*4a6b0*/  LD.E R13, desc[UR6][R4.64+0xc0] ;  /* 0x0000c006040d7980 */ /* 0x002f68000c101900 */
[----:B--2---:R-:W2:Y:S04]  /*4a6c0*/  LD.E R15, desc[UR6][R4.64+0xc4] ;  /* 0x0000c406040f7980 */ /* 0x004ea8000c101900 */
[----:B----4-:R0:W-:Y:S04]  /*4a6d0*/  ST.E desc[UR4][R4.64+0xbc], R9 ;  /* 0x0000bc0904007985 */ /* 0x0101e8000c101904 */
[----:B0-----:R-:W4:Y:S04]  /*4a6e0*/  LD.E R9, desc[UR6][R4.64+0xcc] ;  /* 0x0000cc0604097980 */ /* 0x001f28000c101900 */
[----:B---3--:R0:W-:Y:S04]  /*4a6f0*/  ST.E desc[UR4][R4.64+0xc8], R19 ;  /* 0x0000c81304007985 */ /* 0x0081e8000c101904 */
[----:B-----5:R1:W-:Y:S04]  /*4a700*/  ST.E desc[UR4][R4.64+0xc0], R13 ;  /* 0x0000c00d04007985 */ /* 0x0203e8000c101904 */
[----:B--2---:R2:W-:Y:S04]  /*4a710*/  ST.E desc[UR4][R4.64+0xc4], R15 ;  /* 0x0000c40f04007985 */ /* 0x0045e8000c101904 */
        /* <DEDUP_REMOVED lines=93> */
[----:B-----5:R0:W-:Y:S04]  /*4acf0*/  ST.E desc[UR4][R4.64+0x130], R13 ;  /* 0x0001300d04007985 */ /* 0x0201e8000c101904 */
[----:B--2---:R1:W-:Y:S04]  /*4ad00*/  ST.E desc[UR4][R4.64+0x134], R15 ;  /* 0x0001340f04007985 */ /* 0x0043e8000c101904 */
[----:B---3--:R2:W-:Y:S04]  /*4ad10*/  ST.E desc[UR4][R4.64+0x138], R19 ;  /* 0x0001381304007985 */ /* 0x0085e8000c101904 */
[----:B----4-:R3:W-:Y:S04]  /*4ad20*/  ST.E desc[UR4][R4.64+0x13c], R9 ;  /* 0x00013c0904007985 */ /* 0x0107e8000c101904 */
[----:B0-----:R-:W4:Y:S04]  /*4ad30*/  LD.E R13, desc[UR6][R4.64+0x140] ;  /* 0x00014006040d7980 */ /* 0x001f28000c101900 */
[----:B----4-:R0:W-:Y:S04]  /*4ad40*/  ST.E desc[UR4][R4.64+0x140], R13 ;  /* 0x0001400d04007985 */ /* 0x0101e8000c101904 */
[----:B-1----:R-:W4:Y:S04]  /*4ad50*/  LD.E R15, desc[UR6][R4.64+0x144] ;  /* 0x00014406040f7980 */ /* 0x002f28000c101900 */
[----:B----4-:R1:W-:Y:S04]  /*4ad60*/  ST.E desc[UR4][R4.64+0x144], R15 ;  /* 0x0001440f04007985 */ /* 0x0103e8000c101904 */
[----:B--2---:R-:W2:Y:S04]  /*4ad70*/  LD.E R19, desc[UR6][R4.64+0x148] ;  /* 0x0001480604137980 */ /* 0x004ea8000c101900 */
[----:B--2---:R2:W-:Y:S04]  /*4ad80*/  ST.E desc[UR4][R4.64+0x148], R19 ;  /* 0x0001481304007985 */ /* 0x0045e8000c101904 */
[----:B---3--:R-:W3:Y:S04]  /*4ad90*/  LD.E R9, desc[UR6][R4.64+0x14c] ;  /* 0x00014c0604097980 */ /* 0x008ee8000c101900 */
[----:B---3--:R3:W-:Y:S04]  /*4ada0*/  ST.E desc[UR4][R4.64+0x14c], R9 ;  /* 0x00014c0904007985 */ /* 0x0087e8000c101904 */
        /* <DEDUP_REMOVED lines=81> */
[----:B----4-:R-:W-:Y:S04]  /*4b2c0*/  ST.E desc[UR4][R4.64+0x1f0], R13 ;  /* 0x0001f00d04007985 */ /* 0x010fe8000c101904 */
[----:B-1----:R-:W4:Y:S04]  /*4b2d0*/  LD.E R15, desc[UR6][R4.64+0x1f4] ;  /* 0x0001f406040f7980 */ /* 0x002f28000c101900 */
[----:B----4-:R-:W-:Y:S04]  /*4b2e0*/  ST.E desc[UR4][R4.64+0x1f4], R15 ;  /* 0x0001f40f04007985 */ /* 0x010fe8000c101904 */
[----:B--2---:R-:W2:Y:S01]  /*4b2f0*/  LD.E R19, desc[UR6][R4.64+0x1f8] ;  /* 0x0001f80604137980 */ /* 0x004ea2000c101900 */
[----:B------:R-:W-:-:S03]  /*4b300*/  IMAD R6, R11, 0x1000, R6 ;  /* 0x000010000b067824 */ /* 0x000fc600078e0206 */
[----:B--2---:R-:W-:Y:S04]  /*4b310*/  ST.E desc[UR4][R4.64+0x1f8], R19 ;  /* 0x0001f81304007985 */ /* 0x004fe8000c101904 */
[----:B------:R-:W2:Y:S01]  /*4b320*/  LD.E R21, desc[UR6][R4.64+0x1fc] ;  /* 0x0001fc0604157980 */ /* 0x000ea2000c101900 */
[----:B------:R-:W-:Y:S02]  /*4b330*/  R2UR UR6, R6 ;  /* 0x00000000060672ca */ /* 0x000fe400000e0000 */
[----:B------:R-:W-:Y:S02]  /*4b340*/  R2UR UR7, R7 ;  /* 0x00000000070772ca */ /* 0x000fe400000e0000 */
        /* <DEDUP_REMOVED lines=42> */
[----:B--2---:R-:W-:Y:S01]  /*4b5f0*/  ST.E desc[UR4][R4.64+0x1fc], R21 ;  /* 0x0001fc1504007985 */ /* 0x004fe2000c101904 */
[----:B------:R-:W-:-:S06]  /*4b600*/  WARPGROUP.ARRIVE ;  /* 0x00000000000079c5 */ /* 0x000fcc0000000000 */
[----:B------:R-:W-:Y:S01]  /*4b610*/  HGMMA.64x256x16.F32.BF16 R24, R168, gdesc[UR4].tnspB, RZ, !UPT, gsb0 ;  /* 0x43e00004a8187df0 */ /* 0x000fe2000c0018ff */
[----:B------:R-:W-:Y:S02]  /*4b620*/  R2UR UR4, R2 ;  /* 0x00000000020472ca */ /* 0x000fe400000e0000 */
[----:B------:R-:W-:Y:S01]  /*4b630*/  R2UR UR5, R3 ;  /* 0x00000000030572ca */ /* 0x000fe200000e0000 */
[----:B------:R-:W-:Y:S02]  /*4b640*/  VIADD R8, R6, 0x80 ;  /* 0x0000008006087836 */ /* 0x000fe40000000000 */
[----:B---3--:R-:W-:-:S03]  /*4b650*/  IMAD.MOV.U32 R9, RZ, RZ, R7 ;  /* 0x000000ffff097224 */ /* 0x008fc600078e0007 */
[----:B------:R-:W-:Y:S02]  /*4b660*/  R2UR UR6, R8 ;  /* 0x00000000080672ca */ /* 0x000fe400000e0000 */
[----:B------:R-:W-:Y:S01]  /*4b670*/  R2UR UR7, R9 ;  /* 0x00000000090772ca */ /* 0x000fe200000e0000 */
[----:B------:R-:W-:-:S04]  /*4b680*/  WARPGROUP.DEPBAR.LE gsb0, 0x0 ;  /* 0x00008000000079c5 */ /* 0x000fc80000010000 */
        /* <DEDUP_REMOVED lines=1148> */
[C---:B------:R-:W-:Y:S01]  /*4fe50*/  R2UR UR5, R3.reuse ;  /* 0x00000000030572ca */ /* 0x040fe200000e0000 */
[----:B------:R-:W-:Y:S01]  /*4fe60*/  ST.E desc[UR6][R4.64+0x4], R25 ;  /* 0x0000041904007985 */ /* 0x000fe2000c101906 */
[C---:B------:R-:W-:Y:S02]  /*4fe70*/  R2UR UR6, R2.reuse ;  /* 0x00000000020672ca */ /* 0x040fe400000e0000 */
[C---:B------:R-:W-:Y:S01]  /*4fe80*/  R2UR UR7, R3.reuse ;  /* 0x00000000030772ca */ /* 0x040fe200000e0000 */
[----:B------:R-:W-:Y:S01]  /*4fe90*/  ST.E desc[UR8][R4.64+0x8], R26 ;  /* 0x0000081a04007985 */ /* 0x000fe2000c101908 */
[----:B------:R-:W-:Y:S02]  /*4fea0*/  R2UR UR8, R2 ;  /* 0x00000000020872ca */ /* 0x000fe400000e0000 */
[----:B------:R-:W-:-:S05]  /*4feb0*/  R2UR UR9, R3 ;  /* 0x00000000030972ca */ /* 0x000fca00000e0000 */
        /* <DEDUP_REMOVED lines=1142> */
.L_x_7166:
[----:B------:R-:W-:Y:S01]  /*54620*/  MOV R0, 0x11fc0 ;  /* 0x00011fc000007802 */ /* 0x000fe20000000f00 */
[----:B------:R-:W-:-:S04]  /*54630*/  IMAD.MOV.U32 R3, RZ, RZ, 0x0 ;  /* 0x00000000ff037424 */ /* 0x000fc800078e00ff */
[----:B-1----:R-:W-:-:S04]  /*54640*/  IMAD.MOV.U32 R2, RZ, RZ, R0 ;  /* 0x000000ffff027224 */ /* 0x002fc800078e0000 */
[----:B0-----:R-:W-:Y:S05]  /*54650*/  RET.REL.NODEC R2 `(_ZN7cutlass13device_kernelIN5flash11enable_sm90INS1_16FlashAttnFwdSm90INS1_25CollectiveMainloopFwdSm90ILi2EN4cute5tupleIJNS5_1CILi1EEES8_S8_EEENS6_IJNS7_ILi64EEESA_SA_EEELi512ENS_10bfloat16_tEfNS_4arch4Sm90ELb0ELb1ELb1ELb1ELb0ELb1ELb1ELb0ELb0ELb1ELb1ELb0EEENS1_21CollectiveEpilogueFwdINS6_IJSA_NS7_ILi512EEESA_EEES9_SC_SE_Li256ELb1ELb1ELb1ELb0EEENS1_36VarlenDynamicPersistentTileSchedulerILi64ELi64ELi256ELi128ELb1ELb1ELb1ELb1ELb0ELb1EEEEEEEEEvNT_6ParamsE) ;  /* 0xfffffab802687950 */ /* 0x001fea0003c3ffff */
.L_x_7142:
[----:B0-----:R0:W1:Y:S02]  /*54660*/  SYNCS.PHASECHK.TRANS64.TRYWAIT P0, [R12+URZ], R13 ;  /* 0x0000000d0c0075a7 */ /* 0x001064000800017f */
[----:B-1----:R-:W-:Y:S05]  /*54670*/  @!P0 NANOSLEEP.SYNCS 0x989680 ;  /* 0x009896800000895d */ /* 0x002fea0003900000 */
[----:B------:R-:W1:Y:S02]  /*54680*/  @!P0 SYNCS.PHASECHK.TRANS64 P0, [R12+URZ], R13 ;  /* 0x0000000d0c0085a7 */ /* 0x000e64000800007f */
[----:B-1----:R-:W-:Y:S05]  /*54690*/  @!P0 BRA `(.L_x_7142) ;  /* 0xfffffffc00f08947 */ /* 0x002fea000383ffff */
[----:B------:R-:W-:Y:S05]  /*546a0*/  BRA `(.L_x_7141) ;  /* 0xffffff0c00287947 */ /* 0x000fea000383ffff */
.L_x_7144:
[----:B0-----:R0:W1:Y:S02]  /*546b0*/  SYNCS.PHASECHK.TRANS64.TRYWAIT P0, [R12+URZ+0x38810], R13 ;  /* 0x0388100d0c0075a7 */ /* 0x001064000800017f */
[----:B-1----:R-:W-:Y:S05]  /*546c0*/  @!P0 NANOSLEEP.SYNCS 0x989680 ;  /* 0x009896800000895d */ /* 0x002fea0003900000 */
[----:B------:R-:W1:Y:S02]  /*546d0*/  @!P0 SYNCS.PHASECHK.TRANS64 P0, [R12+URZ+0x38810], R13 ;  /* 0x0388100d0c0085a7 */ /* 0x000e64000800007f */
[----:B-1----:R-:W-:Y:S05]  /*546e0*/  @!P0 BRA `(.L_x_7144) ;  /* 0xfffffffc00f08947 */ /* 0x002fea000383ffff */
[----:B------:R-:W-:Y:S05]  /*546f0*/  BRA `(.L_x_7167) ;  /* 0xffffff10007c7947 */ /* 0x000fea000383ffff */
.L_x_7151:
[----:B0-----:R0:W1:Y:S02]  /*54700*/  SYNCS.PHASECHK.TRANS64.TRYWAIT P0, [R12+URZ], R13 ;  /* 0x0000000d0c0075a7 */ /* 0x001064000800017f */
[----:B-1----:R-:W-:Y:S05]  /*54710*/  @!P0 NANOSLEEP.SYNCS 0x989680 ;  /* 0x009896800000895d */ /* 0x002fea0003900000 */
[----:B------:R-:W1:Y:S02]  /*54720*/  @!P0 SYNCS.PHASECHK.TRANS64 P0, [R12+URZ], R13 ;  /* 0x0000000d0c0085a7 */ /* 0x000e64000800007f */
[----:B-1----:R-:W-:Y:S05]  /*54730*/  @!P0 BRA `(.L_x_7151) ;  /* 0xfffffffc00f08947 */ /* 0x002fea000383ffff */
[----:B------:R-:W-:Y:S05]  /*54740*/  BRA `(.L_x_7150) ;  /* 0xffffff1400187947 */ /* 0x000fea000383ffff */
.L_x_7168:
        /* <DEDUP_REMOVED lines=11> */
.L_x_15180:


//--------------------- .text._ZN7cutlass13device_kernelIN5flash11enable_sm90INS1_16FlashAttnFwdSm90INS1_25CollectiveMainloopFwdSm90ILi2EN4cute5tupleIJNS5_1CILi1EEES8_S8_EEENS6_IJNS7_ILi64EEESA_SA_EEELi512ENS_10bfloat16_tEfNS_4arch4Sm90ELb1ELb0ELb1ELb0ELb0ELb0ELb0ELb0ELb0ELb1ELb1ELb0EEENS1_21CollectiveEpilogueFwdINS6_IJSA_NS7_ILi512EEESA_EEES9_SC_SE_Li256ELb0ELb1ELb1ELb0EEENS1_19SingleTileSchedulerILb0ELb1ELb1ELi64EEEEEEEEEvNT_6ParamsE --------------------------
	.section	.text._ZN7cutlass13device_kernelIN5flash11enable_sm90INS1_16FlashAttnFwdSm90INS1_25CollectiveMainloopFwdSm90ILi2EN4cute5tupleIJNS5_1CILi1EEES8_S8_EEENS6_IJNS7_ILi64EEESA_SA_EEELi512ENS_10bfloat16_tEfNS_4arch4Sm90ELb1ELb0ELb1ELb0ELb0ELb0ELb0ELb0ELb0ELb1ELb1ELb0EEENS1_21CollectiveEpilogueFwdINS6_IJSA_NS7_ILi512EEESA_EEES9_SC_SE_Li256ELb0ELb1ELb1ELb0EEENS1_19SingleTileSchedulerILb0ELb1ELb1ELi64EEEEEEEEEvNT_6ParamsE,"ax",@progbits
	.align	128
.text._ZN7cutlass13device_kernelIN5flash11enable_sm90INS1_16FlashAttnFwdSm90INS1_25CollectiveMainloopFwdSm90ILi2EN4cute5tupleIJNS5_1CILi1EEES8_S8_EEENS6_IJNS7_ILi64EEESA_SA_EEELi512ENS_10bfloat16_tEfNS_4arch4Sm90ELb1ELb0ELb1ELb0ELb0ELb0ELb0ELb0ELb0ELb1ELb1ELb0EEENS1_21CollectiveEpilogueFwdINS6_IJSA_NS7_ILi512EEESA_EEES9_SC_SE_Li256ELb0ELb1ELb1ELb0EEENS1_19SingleTileSchedulerILb0ELb1ELb1ELi64EEEEEEEEEvNT_6ParamsE:
        .type           _ZN7cutlass13device_kernelIN5flash11enable_sm90INS1_16FlashAttnFwdSm90INS1_25CollectiveMainloopFwdSm90ILi2EN4cute5tupleIJNS5_1CILi1EEES8_S8_EEENS6_IJNS7_ILi64EEESA_SA_EEELi512ENS_10bfloat16_tEfNS_4arch4Sm90ELb1ELb0ELb1ELb0ELb0ELb0ELb0ELb0ELb0ELb1ELb1ELb0EEENS1_21CollectiveEpilogueFwdINS6_IJSA_NS7_ILi512EEESA_EEES9_SC_SE_Li256ELb0ELb1ELb1ELb0EEENS1_19SingleTileSchedulerILb0ELb1ELb1ELi64EEEEEEEEEvNT_6ParamsE,@function
        .size           _ZN7cutlass13device_kernelIN5flash11enable_sm90INS1_16FlashAttnFwdSm90INS1_25CollectiveMainloopFwdSm90ILi2EN4cute5tupleIJNS5_1CILi1EEES8_S8_EEENS6_IJNS7_ILi64EEESA_SA_EEELi512ENS_10bfloat16_tEfNS_4arch4Sm90ELb1ELb0ELb1ELb0ELb0ELb0ELb0ELb0ELb0ELb1ELb1ELb0EEENS1_21CollectiveEpilogueFwdINS6_IJSA_NS7_ILi512EEESA_EEES9_SC_SE_Li256ELb0ELb1ELb1ELb0EEENS1_19SingleTileSchedulerILb0ELb1ELb1ELi64EEEEEEEEEvNT_6ParamsE,(.L_x_15182 - _ZN7cutlass13device_kernelIN5flash11enable_sm90INS1_16FlashAttnFwdSm90INS1_25CollectiveMainloopFwdSm90ILi2EN4cute5tupleIJNS5_1CILi1EEES8_S8_EEENS6_IJNS7_ILi64EEESA_SA_EEELi512ENS_10bfloat16_tEfNS_4arch4Sm90ELb1ELb0ELb1ELb0ELb0ELb0ELb0ELb0ELb0ELb1ELb1ELb0EEENS1_21CollectiveEpilogueFwdINS6_IJSA_NS7_ILi512EEESA_EEES9_SC_SE_Li256ELb0ELb1ELb1ELb0EEENS1_19SingleTileSchedulerILb0ELb1ELb1ELi64EEEEEEEEEvNT_6ParamsE)
        .other          _ZN7cutlass13device_kernelIN5flash11enable_sm90INS1_16FlashAttnFwdSm90INS1_25CollectiveMainloopFwdSm90ILi2EN4cute5tupleIJNS5_1CILi1EEES8_S8_EEENS6_IJNS7_ILi64EEESA_SA_EEELi512ENS_10bfloat16_tEfNS_4arch4Sm90ELb1ELb0ELb1ELb0ELb0ELb0ELb0ELb0ELb0ELb1ELb1ELb0EEENS1_21CollectiveEpilogueFwdINS6_IJSA_NS7_ILi512EEESA_EEES9_SC_SE_Li256ELb0ELb1ELb1ELb0EEENS1_19SingleTileSchedulerILb0ELb1ELb1ELi64EEEEEEEEEvNT_6ParamsE,@"STO_CUDA_ENTRY STV_DEFAULT"
_ZN7cutlass13device_kernelIN5flash11enable_sm90INS1_16FlashAttnFwdSm90INS1_25CollectiveMainloopFwdSm90ILi2EN4cute5tupleIJNS5_1CILi1EEES8_S8_EEENS6_IJNS7_ILi64EEESA_SA_EEELi512ENS_10bfloat16_tEfNS_4arch4Sm90ELb1ELb0ELb1ELb0ELb0ELb0ELb0ELb0ELb0ELb1ELb1ELb0EEENS1_21CollectiveEpilogueFwdINS6_IJSA_NS7_ILi512EEESA_EEES9_SC_SE_Li256ELb0ELb1ELb1ELb0EEENS1_19SingleTileSchedulerILb0ELb1ELb1ELi64EEEEEEEEEvNT_6ParamsE:
        /* <DEDUP_REMOVED lines=18> */
.L_x_7170:
[----:B------:R-:W-:Y:S05]  /*0120*/  BSYNC B0 ;  /* 0x0000000000007941 */ /* 0x000fea0003800000 */
.L_x_7169:
        /* <DEDUP_REMOVED lines=37> */
.L_x_7171:
        /* <DEDUP_REMOVED lines=22> */
.L_x_7172:
        /* <DEDUP_REMOVED lines=18> */
.L_x_7173:
        /* <DEDUP_REMOVED lines=22> */
.L_x_7174:
        /* <DEDUP_REMOVED lines=22> */
.L_x_7175:
        /* <DEDUP_REMOVED lines=8> */
.L_x_7178:
        /* <DEDUP_REMOVED lines=24> */
[----:B------:R-:W-:Y:S01]  /*0ac0*/  ULDC UR37, c[0x0][0x424] ;  /* 0x0001090000257ab9 */ /* 0x000fe20000000800 */
[----:B------:R-:W-:Y:S01]  /*0ad0*/  UISETP.NE.U32.AND UP0, UPT, UR4, URZ, UPT ;  /* 0x0000003f0400728c */ /* 0x000fe2000bf05070 */
[----:B------:R-:W0:Y:S01]  /*0ae0*/  S2UR UR7, SR_CTAID.X ;  /* 0x00000000000779c3 */ /* 0x000e220000002500 */
[----:B------:R-:W-:Y:S01]  /*0af0*/  ULDC UR10, c[0x0][0x2f0] ;  /* 0x0000bc00000a7ab9 */ /* 0x000fe20000000800 */
[----:B------:R-:W-:Y:S01]  /*0b00*/  VIADD R16, R2, 0xffffff80 ;  /* 0xffffff8002107836 */ /* 0x000fe20000000000 */
[----:B------:R-:W-:-:S04]  /*0b10*/  UISETP.NE.AND.EX UP0, UPT, UR5, URZ, UPT, UP0 ;  /* 0x0000003f0500728c */ /* 0x000fc8000bf05300 */
[----:B------:R-:W-:Y:S02]  /*0b20*/  USEL UR37, UR37, 0x1, UP0 ;  /* 0x0000000125257887 */ /* 0x000fe40008000000 */
[----:B------:R-:W-:Y:S02]  /*0b30*/  UISETP.NE.AND UP0, UPT, UR11, 0x1, UPT ;  /* 0x000000010b00788c */ /* 0x000fe4000bf05270 */
[----:B------:R-:W-:-:S04]  /*0b40*/  UIMAD UR4, UR37, UR10, 0x3f ;  /* 0x0000003f250474a4 */ /* 0x000fc8000f8e020a */
[----:B------:R-:W-:Y:S01]  /*0b50*/  PLOP3.LUT P0, PT, PT, PT, UP0, 0x80, 0x0 ;  /* 0x000000000000781c */ /* 0x000fe20003f0f008 */
[----:B------:R-:W-:-:S04]  /*0b60*/  USHF.R.S32.HI UR5, URZ, 0x1f, UR4 ;  /* 0x0000001f3f057899 */ /* 0x000fc80008011404 */
[----:B------:R-:W-:-:S04]  /*0b70*/  ULEA.HI UR5, UR5, UR4, URZ, 0x6 ;  /* 0x0000000405057291 */ /* 0x000fc8000f8f303f */
[----:B------:R-:W-:-:S04]  /*0b80*/  USHF.R.S32.HI UR6, URZ, 0x6, UR5 ;  /* 0x000000063f067899 */ /* 0x000fc80008011405 */
[----:B0-----:R-:W-:Y:S08]  /*0b90*/  @!P0 BRA `(.L_x_7180) ;  /* 0x0000002000408947 */ /* 0x001ff00003800000 */
[----:B------:R-:W-:Y:S01]  /*0ba0*/  ULDC UR4, c[0x0][0x448] ;  /* 0x0001120000047ab9 */ /* 0x000fe20000000800 */
[----:B------:R-:W-:Y:S01]  /*0bb0*/  ULEA UR7, UR7, 0x3f, 0x6 ;  /* 0x0000003f07077891 */ /* 0x000fe2000f8e303f */
[----:B------:R-:W-:Y:S01]  /*0bc0*/  PLOP3.LUT P0, PT, PT, PT, PT, 0x80, 0x0 ;  /* 0x000000000000781c */ /* 0x000fe20003f0f070 */
[----:B------:R-:W-:Y:S01]  /*0bd0*/  UISETP.NE.AND UP0, UPT, UR4, 0x1, UPT ;  /* 0x000000010400788c */ /* 0x000fe2000bf05270 */
[----:B------:R-:W-:Y:S01]  /*0be0*/  IMAD.MOV.U32 R3, RZ, RZ, RZ ;  /* 0x000000ffff037224 */ /* 0x000fe200078e00ff */
[----:B------:R-:W-:Y:S01]  /*0bf0*/  ULDC UR8, c[0x0][0x288] ;  /* 0x0000a20000087ab9 */ /* 0x000fe20000000800 */
[----:B------:R-:W-:Y:S01]  /*0c00*/  USHF.R.U32.HI UR11, URZ, 0x10, UR9 ;  /* 0x000000103f0b7899 */ /* 0x000fe20008011609 */
[----:B------:R-:W-:Y:S01]  /*0c10*/  MOV R6, RZ ;  /* 0x000000ff00067202 */ /* 0x000fe20000000f00 */
[----:B------:R-:W-:Y:S01]  /*0c20*/  UIADD3 UR8, -UR8, 0x40, URZ ;  /* 0x0000004008087890 */ /* 0x000fe2000fffe13f */
[----:B------:R-:W-:Y:S01]  /*0c30*/  IMAD.MOV.U32 R5, RZ, RZ, RZ ;  /* 0x000000ffff057224 */ /* 0x000fe200078e00ff */
[----:B------:R-:W-:Y:S01]  /*0c40*/  ULOP3.LUT UR9, UR9, 0xffff, URZ, 0xc0, !UPT ;  /* 0x0000ffff09097892 */ /* 0x000fe2000f8ec03f */
[----:B------:R-:W-:Y:S01]  /*0c50*/  CS2R R150, SRZ ;  /* 0x0000000000967805 */ /* 0x000fe2000001ff00 */
[----:B------:R-:W-:Y:S01]  /*0c60*/  UIMAD UR8, UR37, UR10, UR8 ;  /* 0x0000000a250872a4 */ /* 0x000fe2000f8e0208 */
[----:B------:R-:W-:Y:S01]  /*0c70*/  CS2R R148, SRZ ;  /* 0x0000000000947805 */ /* 0x000fe2000001ff00 */
[----:B------:R-:W-:Y:S01]  /*0c80*/  @UP0 ULDC UR4, c[0x0][0x44c] ;  /* 0x0001130000040ab9 */ /* 0x000fe20000000800 */
[----:B------:R-:W-:Y:S01]  /*0c90*/  @UP0 ULDC UR12, c[0x0][0x450] ;  /* 0x00011400000c0ab9 */ /* 0x000fe20000000800 */
[----:B------:R-:W-:Y:S01]  /*0ca0*/  UIMAD.WIDE.U32 UR4, UR7, UR4, URZ ;  /* 0x00000004070472a5 */ /* 0x000fe2000f8e003f */
[----:B------:R-:W-:-:S02]  /*0cb0*/  CS2R R146, SRZ ;  /* 0x0000000000927805 */ /* 0x000fc4000001ff00 */
[----:B------:R-:W-:Y:S02]  /*0cc0*/  CS2R R144, SRZ ;  /* 0x0000000000907805 */ /* 0x000fe4000001ff00 */
[----:B------:R-:W-:Y:S01]  /*0cd0*/  CS2R R142, SRZ ;  /* 0x00000000008e7805 */ /* 0x000fe2000001ff00 */
[----:B------:R-:W-:Y:S01]  /*0ce0*/  @UP0 USHF.R.U32.HI UR7, URZ, UR12, UR5 ;  /* 0x0000000c3f070299 */ /* 0x000fe20008011605 */
[----:B------:R-:W-:Y:S02]  /*0cf0*/  CS2R R140, SRZ ;  /* 0x00000000008c7805 */ /* 0x000fe4000001ff00 */
[----:B------:R-:W-:Y:S02]  /*0d00*/  CS2R R138, SRZ ;  /* 0x00000000008a7805 */ /* 0x000fe4000001ff00 */
[----:B------:R-:W-:Y:S01]  /*0d10*/  CS2R R136, SRZ ;  /* 0x0000000000887805 */ /* 0x000fe2000001ff00 */
[----:B------:R-:W-:Y:S01]  /*0d20*/  UIADD3 UR7, UR8, UR7, URZ ;  /* 0x0000000708077290 */ /* 0x000fe2000fffe03f */
[----:B------:R-:W-:-:S02]  /*0d30*/  CS2R R134, SRZ ;  /* 0x0000000000867805 */ /* 0x000fc4000001ff00 */
[----:B------:R-:W-:Y:S02]  /*0d40*/  CS2R R132, SRZ ;  /* 0x0000000000847805 */ /* 0x000fe4000001ff00 */
[----:B------:R-:W-:Y:S01]  /*0d50*/  CS2R R130, SRZ ;  /* 0x0000000000827805 */ /* 0x000fe2000001ff00 */
[----:B------:R-:W-:Y:S01]  /*0d60*/  USHF.R.S32.HI UR4, URZ, 0x1f, UR7 ;  /* 0x0000001f3f047899 */ /* 0x000fe20008011407 */
[----:B------:R-:W-:Y:S02]  /*0d70*/  CS2R R128, SRZ ;  /* 0x0000000000807805 */ /* 0x000fe4000001ff00 */
[----:B------:R-:W-:Y:S02]  /*0d80*/  CS2R R126, SRZ ;  /* 0x00000000007e7805 */ /* 0x000fe4000001ff00 */
[----:B------:R-:W-:Y:S01]  /*0d90*/  CS2R R124, SRZ ;  /* 0x00000000007c7805 */ /* 0x000fe2000001ff00 */
[----:B------:R-:W-:Y:S01]  /*0da0*/  ULEA.HI UR4, UR4, UR7, URZ, 0x6 ;  /* 0x0000000704047291 */ /* 0x000fe2000f8f303f */
[----:B------:R-:W-:-:S02]  /*0db0*/  CS2R R122, SRZ ;  /* 0x00000000007a7805 */ /* 0x000fc4000001ff00 */
[----:B------:R-:W-:Y:S02]  /*0dc0*/  CS2R R120, SRZ ;  /* 0x0000000000787805 */ /* 0x000fe4000001ff00 */
[----:B------:R-:W-:Y:S01]  /*0dd0*/  CS2R R118, SRZ ;  /* 0x0000000000767805 */ /* 0x000fe2000001ff00 */
[----:B------:R-:W-:Y:S01]  /*0de0*/  USHF.R.S32.HI UR4, URZ, 0x6, UR4 ;  /* 0x000000063f047899 */ /* 0x000fe20008011404 */
[----:B------:R-:W-:Y:S02]  /*0df0*/  CS2R R116, SRZ ;  /* 0x0000000000747805 */ /* 0x000fe4000001ff00 */
[----:B------:R-:W-:Y:S02]  /*0e00*/  CS2R R114, SRZ ;  /* 0x0000000000727805 */ /* 0x000fe4000001ff00 */
[----:B------:R-:W-:Y:S01]  /*0e10*/  CS2R R112, SRZ ;  /* 0x0000000000707805 */ /* 0x000fe2000001ff00 */
[----:B------:R-:W-:Y:S01]  /*0e20*/  UISETP.LT.AND UP0, UPT, UR6, UR4, UPT ;  /* 0x000000040600728c */ /* 0x000fe2000bf01270 */
[----:B------:R-:W-:-:S02]  /*0e30*/  CS2R R110, SRZ ;  /* 0x00000000006e7805 */ /* 0x000fc4000001ff00 */
[----:B------:R-:W-:Y:S02]  /*0e40*/  CS2R R108, SRZ ;  /* 0x00000000006c7805 */ /* 0x000fe4000001ff00 */
[----:B------:R-:W-:Y:S01]  /*0e50*/  CS2R R106, SRZ ;  /* 0x00000000006a7805 */ /* 0x000fe2000001ff00 */
[----:B------:R-:W-:Y:S01]  /*0e60*/  USEL UR6, UR6, UR4, UP0 ;  /* 0x0000000406067287 */ /* 0x000fe20008000000 */
[----:B------:R-:W-:Y:S01]  /*0e70*/  CS2R R104, SRZ ;  /* 0x0000000000687805 */ /* 0x000fe2000001ff00 */
[----:B------:R-:W-:Y:S01]  /*0e80*/  UISETP.NE.AND UP0, UPT, UR11, URZ, UPT ;  /* 0x0000003f0b00728c */ /* 0x000fe2000bf05270 */
[----:B------:R-:W-:Y:S01]  /*0e90*/  CS2R R102, SRZ ;  /* 0x0000000000667805 */ /* 0x000fe2000001ff00 */
[----:B------:R-:W-:Y:S01]  /*0ea0*/  UISETP.GE.AND UP1, UPT, UR6, 0x1, UPT ;  /* 0x000000010600788c */ /* 0x000fe2000bf26270 */
[----:B------:R-:W-:Y:S02]  /*0eb0*/  CS2R R100, SRZ ;  /* 0x0000000000647805 */ /* 0x000fe4000001ff00 */
[----:B------:R-:W-:-:S02]  /*0ec0*/  CS2R R98, SRZ ;  /* 0x0000000000627805 */ /* 0x000fc4000001ff00 */
[----:B------:R-:W-:Y:S02]  /*0ed0*/  CS2R R96, SRZ ;  /* 0x0000000000607805 */ /* 0x000fe4000001ff00 */
[----:B------:R-:W-:Y:S02]  /*0ee0*/  CS2R R94, SRZ ;  /* 0x00000000005e7805 */ /* 0x000fe4000001ff00 */
[----:B------:R-:W-:Y:S02]  /*0ef0*/  CS2R R92, SRZ ;  /* 0x00000000005c7805 */ /* 0x000fe4000001ff00 */
[----:B------:R-:W-:Y:S02]  /*0f00*/  PLOP3.LUT P1, PT, PT, PT, UP1, 0x80, 0x0 ;  /* 0x000000000000781c */ /* 0x000fe40003f2f018 */
[----:B------:R-:W-:Y:S02]  /*0f10*/  CS2R R90, SRZ ;  /* 0x00000000005a7805 */ /* 0x000fe4000001ff00 */
[----:B------:R-:W-:Y:S01]  /*0f20*/  CS2R R88, SRZ ;  /* 0x0000000000587805 */ /* 0x000fe2000001ff00 */
[----:B------:R-:W-:Y:S01]  /*0f30*/  @!UP0 ULDC UR11, c[0x0][0x9f0] ;  /* 0x00027c00000b8ab9 */ /* 0x000fe20000000800 */
        /* <DEDUP_REMOVED lines=30> */
[----:B------:R-:W-:Y:S01]  /*1120*/  IMAD.U32 R8, RZ, RZ, UR4 ;  /* 0x00000004ff087e24 */ /* 0x000fe2000f8e00ff */
[----:B------:R-:W-:Y:S01]  /*1130*/  IABS R4, R4 ;  /* 0x0000000400047213 */ /* 0x000fe20000000000 */
[----:B------:R-:W0:Y:S01]  /*1140*/  I2F.RP R0, R7 ;  /* 0x0000000700007306 */ /* 0x000e220000209400 */
[----:B------:R-:W-:-:S03]  /*1150*/  ULOP3.LUT UR4, UR4, UR11, URZ, 0x3c, !UPT ;  /* 0x0000000b04047292 */ /* 0x000fc6000f8e3c3f */
[----:B------:R-:W-:-:S03]  /*1160*/  IMAD.MOV R4, RZ, RZ, -R4 ;  /* 0x000000ffff047224 */ /* 0x000fc600078e0a04 */
[----:B------:R-:W-:Y:S01]  /*1170*/  ISETP.LE.AND P3, PT, RZ, UR4, PT ;  /* 0x00000004ff007c0c */ /* 0x000fe2000bf63270 */
[----:B0-----:R-:W0:Y:S02]  /*1180*/  MUFU.RCP R0, R0 ;  /* 0x0000000000007308 */ /* 0x001e240000001000 */
[----:B0-----:R-:W-:Y:S02]  /*1190*/  IADD3 R2, R0, 0xffffffe, RZ ;  /* 0x0ffffffe00027810 */ /* 0x001fe40007ffe0ff */
[----:B------:R-:W-:-:S04]  /*11a0*/  IABS R0, R8 ;  /* 0x0000000800007213 */ /* 0x000fc80000000000 */
[----:B------:R0:W1:Y:S02]  /*11b0*/  F2I.FTZ.U32.TRUNC.NTZ R3, R2 ;  /* 0x0000000200037305 */ /* 0x000064000021f000 */
[----:B0-----:R-:W-:Y:S01]  /*11c0*/  MOV R2, RZ ;  /* 0x000000ff00027202 */ /* 0x001fe20000000f00 */
        /* <DEDUP_REMOVED lines=13> */
[----:B------:R-:W-:-:S07]  /*12a0*/  @!P2 LOP3.LUT R3, RZ, UR11, RZ, 0x33, !PT ;  /* 0x0000000bff03ac12 */ /* 0x000fce000f8e33ff */
.L_x_7181:
        /* <DEDUP_REMOVED lines=32> */
[----:B------:R-:W-:Y:S02]  /*14b0*/  UIADD3 UR6, UR4, -UR6, URZ ;  /* 0x8000000604067290 */ /* 0x000fe4000fffe03f */
[----:B------:R-:W-:Y:S02]  /*14c0*/  ULOP3.LUT UR4, UR42, 0x1, URZ, 0xfc, !UPT ;  /* 0x000000012a047892 */ /* 0x000fe4000f8efc3f */
[----:B------:R-:W-:Y:S01]  /*14d0*/  ULEA UR6, UR6, UR5, 0xf ;  /* 0x0000000506067291 */ /* 0x000fe2000f8e783f */
[----:B------:R-:W-:Y:S01]  /*14e0*/  IMAD R4, R4, 0x10, R7 ;  /* 0x0000001004047824 */ /* 0x000fe200078e0207 */
[----:B------:R-:W-:-:S02]  /*14f0*/  UISETP.NE.AND UP0, UPT, UR4, 0x3, UPT ;  /* 0x000000030400788c */ /* 0x000fc4000bf05270 */
[----:B------:R-:W-:-:S04]  /*1500*/  UIADD3 UR6, UR6, 0x400, URZ ;  /* 0x0000040006067890 */ /* 0x000fc8000fffe03f */
[----:B------:R-:W-:Y:S01]  /*1510*/  PLOP3.LUT P0, PT, PT, PT, UP0, 0x80, 0x0 ;  /* 0x000000000000781c */ /* 0x000fe20003f0f008 */
[----:B------:R-:W-:-:S04]  /*1520*/  USHF.R.U32.HI UR6, URZ, 0x4, UR6 ;  /* 0x000000043f067899 */ /* 0x000fc80008011606 */
[----:B------:R-:W-:-:S04]  /*1530*/  ULOP3.LUT UR6, UR6, 0x3fff, URZ, 0xc0, !UPT ;  /* 0x00003fff06067892 */ /* 0x000fc8000f8ec03f */
[----:B------:R-:W-:-:S04]  /*1540*/  ULOP3.LUT UR6, UR6, 0x2000000, URZ, 0xfc, !UPT ;  /* 0x0200000006067892 */ /* 0x000fc8000f8efc3f */
[----:B------:R-:W-:Y:S08]  /*1550*/  @!P0 BRA `(.L_x_7183) ;  /* 0x0000000000048947 */ /* 0x000ff00003800000 */
[----:B------:R-:W-:Y:S01]  /*1560*/  BPT.TRAP 0x1 ;  /* 0x000000040000795c */ /* 0x000fe20000300000 */
.L_x_7183:
[----:B------:R-:W-:-:S04]  /*1570*/  SHF.L.U32 R2, RZ, 0x1f, RZ ;  /* 0x0000001fff027819 */ /* 0x000fc800000006ff */
[----:B------:R-:W0:Y:S02]  /*1580*/  SYNCS.PHASECHK.TRANS64.TRYWAIT P1, [UR5+0x28c50], R2 ;  /* 0x028c5002ff0075a7 */ /* 0x000e240008020145 */
[----:B0-----:R-:W-:Y:S05]  /*1590*/  @!P1 BRA `(.L_x_7184) ;  /* 0x000000f800209947 */ /* 0x001fea0003800000 */
.L_x_7326:
[----:B------:R-:W-:Y:S01]  /*15a0*/  BAR.SYNC.DEFER_BLOCKING 0xe, 0x100 ;  /* 0x0384000000007b1d */ /* 0x000fe20000010000 */
[----:B------:R-:W-:Y:S01]  /*15b0*/  UIADD3 UR4, UR5, 0x26800, URZ ;  /* 0x0002680005047890 */ /* 0x000fe2000fffe03f */
[----:B------:R-:W-:Y:S01]  /*15c0*/  IADD3 R3, R3, -0x2, RZ ;  /* 0xfffffffe03037810 */ /* 0x000fe20007ffe0ff */
[----:B------:R-:W-:Y:S01]  /*15d0*/  UIADD3 UR14, UR6, 0x80, URZ ;  /* 0x00000080060e7890 */ /* 0x000fe2000fffe03f */
[----:B0-----:R-:W-:Y:S01]  /*15e0*/  IMAD.U32 R2, RZ, RZ, UR5 ;  /* 0x00000005ff027e24 */ /* 0x001fe2000f8e00ff */
[----:B------:R-:W-:Y:S01]  /*15f0*/  USHF.R.U32.HI UR4, URZ, 0x4, UR4 ;  /* 0x000000043f047899 */ /* 0x000fe20008011604 */
[----:B------:R-:W-:Y:S01]  /*1600*/  ISETP.GE.AND P1, PT, R3, R0, PT ;  /* 0x000000000300720c */ /* 0x000fe20003f26270 */
[----:B------:R-:W-:Y:S01]  /*1610*/  UMOV UR9, 0x40000040 ;  /* 0x4000004000097882 */ /* 0x000fe20000000000 */
[----:B------:R-:W-:Y:S01]  /*1620*/  UMOV UR10, UR6 ;  /* 0x00000006000a7c82 */ /* 0x000fe20008000000 */
[----:B------:R-:W-:Y:S01]  /*1630*/  ULOP3.LUT UR4, UR4, 0x3fff, URZ, 0xc0, !UPT ;  /* 0x00003fff04047892 */ /* 0x000fe2000f8ec03f */
[----:B------:R-:W0:Y:S01]  /*1640*/  S2R R5, SR_TID.X ;  /* 0x0000000000057919 */ /* 0x000e220000002100 */
[----:B------:R-:W-:Y:S01]  /*1650*/  UMOV UR11, 0x40000040 ;  /* 0x40000040000b7882 */ /* 0x000fe20000000000 */
[----:B------:R-:W-:Y:S01]  /*1660*/  UMOV UR13, 0x40000040 ;  /* 0x40000040000d7882 */ /* 0x000fe20000000000 */
[----:B------:R-:W-:Y:S01]  /*1670*/  ULOP3.LUT UR4, UR4, 0x10000, URZ, 0xfc, !UPT ;  /* 0x0001000004047892 */ /* 0x000fe2000f8efc3f */
[----:B------:R-:W-:Y:S01]  /*1680*/  UMOV UR15, 0x40000040 ;  /* 0x40000040000f7882 */ /* 0x000fe20000000000 */
[----:B------:R-:W-:-:S02]  /*1690*/  UIADD3 UR18, UR6, 0x100, URZ ;  /* 0x0000010006127890 */ /* 0x000fc4000fffe03f */
[----:B------:R-:W-:-:S03]  /*16a0*/  UIADD3 UR12, UR4, 0x2, URZ ;  /* 0x00000002040c7890 */ /* 0x000fc6000fffe03f */
        /* <DEDUP_REMOVED lines=32> */
.L_x_7190:
[----:B------:R-:W-:Y:S01]  /*18b0*/  BAR.SYNC.DEFER_BLOCKING 0xe, 0x100 ;  /* 0x0384000000007b1d */ /* 0x000fe20000010000 */
[----:B------:R-:W-:Y:S01]  /*18c0*/  IMAD.U32 R5, RZ, RZ, UR4 ;  /* 0x00000004ff057e24 */ /* 0x000fe2000f8e00ff */
[----:B------:R-:W-:Y:S01]  /*18d0*/  UIADD3 UR4, UR4, 0x1, URZ ;  /* 0x0000000104047890 */ /* 0x000fe2000fffe03f */
[----:B------:R-:W-:Y:S02]  /*18e0*/  ISETP.GT.AND P3, PT, R3, R0, PT ;  /* 0x000000000300720c */ /* 0x000fe40003f64270 */
[----:B01----:R-:W-:Y:S01]  /*18f0*/  IMAD R2, R5, 0x40, R4 ;  /* 0x0000004005027824 */ /* 0x003fe200078e0204 */
[----:B------:R-:W-:Y:S01]  /*1900*/  UISETP.NE.AND UP0, UPT, UR4, 0x2, UPT ;  /* 0x000000020400788c */ /* 0x000fe2000bf05270 */
[----:B------:R-:W-:-:S03]  /*1910*/  IADD3 R3, R3, -0x1, RZ ;  /* 0xffffffff03037810 */ /* 0x000fc60007ffe0ff */
        /* <DEDUP_REMOVED lines=136> */
.L_x_7186:
[----:B------:R-:W-:Y:S01]  /*21a0*/  ULEA UR7, UR4, UR5, 0x3 ;  /* 0x0000000504077291 */ /* 0x000fe2000f8e183f */
[----:B------:R-:W-:-:S08]  /*21b0*/  SHF.L.U32 R2, R7, 0x1f, RZ ;  /* 0x0000001f07027819 */ /* 0x000fd000000006ff */
[----:B------:R0:W1:Y:S01]  /*21c0*/  SYNCS.PHASECHK.TRANS64.TRYWAIT P1, [UR7+0x28c50], R2 ;  /* 0x028c5002ff0075a7 */ /* 0x0000620008020147 */
[----:B------:R-:W-:Y:S05]  /*21d0*/  @!P0 BRA `(.L_x_7187) ;  /* 0x0000000000048947 */ /* 0x000fea0003800000 */
[----:B------:R-:W-:Y:S01]  /*21e0*/  BPT.TRAP 0x1 ;  /* 0x000000040000795c */ /* 0x000fe20000300000 */
.L_x_7187:
[----:B-1----:R-:W-:Y:S05]  /*21f0*/  @P1 BRA `(.L_x_7188) ;  /* 0x0000000000081947 */ /* 0x002fea0003800000 */
[----:B------:R-:W1:Y:S02]  /*2200*/  SYNCS.PHASECHK.TRANS64.TRYWAIT P1, [UR7+0x28c50], R2 ;  /* 0x028c5002ff0075a7 */ /* 0x000e640008020147 */
[----:B-1----:R-:W-:Y:S05]  /*2210*/  @!P1 BRA `(.L_x_7189) ;  /* 0x000000ec00189947 */ /* 0x002fea0003800000 */
.L_x_7188:
        /* <DEDUP_REMOVED lines=30> */
.L_x_7185:
[----:B------:R-:W-:Y:S01]  /*2400*/  BAR.SYNC.DEFER_BLOCKING 0xe, 0x100 ;  /* 0x0384000000007b1d */ /* 0x000fe20000010000 */
[----:B------:R-:W-:Y:S01]  /*2410*/  VIADD R4, R4, UR4 ;  /* 0x0000000404047c36 */ /* 0x000fe20008000000 */
[----:B------:R-:W-:Y:S01]  /*2420*/  PLOP3.LUT P0, PT, PT, PT, PT, 0x8, 0x0 ;  /* 0x000000000000781c */ /* 0x000fe20003f0e170 */
[----:B------:R-:W-:Y:S01]  /*2430*/  IMAD.MOV.U32 R5, RZ, RZ, RZ ;  /* 0x000000ffff057224 */ /* 0x000fe200078e00ff */
[----:B------:R-:W-:Y:S02]  /*2440*/  MOV R6, RZ ;  /* 0x000000ff00067202 */ /* 0x000fe40000000f00 */
[----:B------:R-:W-:-:S05]  /*2450*/  LEA R4, R4, UR5, 0x2 ;  /* 0x0000000504047c11 */ /* 0x000fca000f8e10ff */
[----:B01----:R-:W0:Y:S04]  /*2460*/  LDS R2, [R4+0x28800] ;  /* 0x0288000004027984 */ /* 0x003e280000000800 */
        /* <DEDUP_REMOVED lines=131> */
.L_x_7180:
[----:B------:R-:W-:Y:S01]  /*2ca0*/  ULDC UR4, c[0x0][0x448] ;  /* 0x0001120000047ab9 */ /* 0x000fe20000000800 */
[----:B------:R-:W-:Y:S02]  /*2cb0*/  ULEA UR7, UR7, 0x3f, 0x6 ;  /* 0x0000003f07077891 */ /* 0x000fe4000f8e303f */
[----:B------:R-:W-:Y:S01]  /*2cc0*/  UISETP.NE.AND UP0, UPT, UR4, 0x1, UPT ;  /* 0x000000010400788c */ /* 0x000fe2000bf05270 */
[----:B------:R-:W-:Y:S01]  /*2cd0*/  ULDC UR8, c[0x0][0x288] ;  /* 0x0000a20000087ab9 */ /* 0x000fe20000000800 */
[----:B------:R-:W-:Y:S02]  /*2ce0*/  ULOP3.LUT UR40, UR9, 0xffff, URZ, 0xc0, !UPT ;  /* 0x0000ffff09287892 */ /* 0x000fe4000f8ec03f */
[----:B------:R-:W-:-:S04]  /*2cf0*/  UIADD3 UR8, -UR8, 0x40, URZ ;  /* 0x0000004008087890 */ /* 0x000fc8000fffe13f */
[----:B------:R-:W-:-:S03]  /*2d00*/  UIMAD UR8, UR37, UR10, UR8 ;  /* 0x0000000a250872a4 */ /* 0x000fc6000f8e0208 */
[----:B------:R-:W-:Y:S01]  /*2d10*/  @UP0 ULDC UR4, c[0x0][0x44c] ;  /* 0x0001130000040ab9 */ /* 0x000fe20000000800 */
[----:B------:R-:W-:Y:S01]  /*2d20*/  @UP0 ULDC UR11, c[0x0][0x450] ;  /* 0x00011400000b0ab9 */ /* 0x000fe20000000800 */
[----:B------:R-:W-:-:S04]  /*2d30*/  UIMAD.WIDE.U32 UR4, UR7, UR4, URZ ;  /* 0x00000004070472a5 */ /* 0x000fc8000f8e003f */
[----:B------:R-:W-:Y:S02]  /*2d40*/  @UP0 USHF.R.U32.HI UR7, URZ, UR11, UR5 ;  /* 0x0000000b3f070299 */ /* 0x000fe40008011605 */
[----:B------:R-:W-:Y:S02]  /*2d50*/  USHF.R.U32.HI UR11, URZ, 0x10, UR9 ;  /* 0x000000103f0b7899 */ /* 0x000fe40008011609 */
[----:B------:R-:W-:Y:S02]  /*2d60*/  UIADD3 UR7, UR8, UR7, URZ ;  /* 0x0000000708077290 */ /* 0x000fe4000fffe03f */
[----:B------:R-:W-:Y:S02]  /*2d70*/  UISETP.NE.AND UP1, UPT, UR11, URZ, UPT ;  /* 0x0000003f0b00728c */ /* 0x000fe4000bf25270 */
[----:B------:R-:W-:-:S04]  /*2d80*/  USHF.R.S32.HI UR4, URZ, 0x1f, UR7 ;  /* 0x0000001f3f047899 */ /* 0x000fc80008011407 */
[----:B------:R-:W-:-:S04]  /*2d90*/  ULEA.HI UR4, UR4, UR7, URZ, 0x6 ;  /* 0x0000000704047291 */ /* 0x000fc8000f8f303f */
[----:B------:R-:W-:Y:S01]  /*2da0*/  USHF.R.S32.HI UR4, URZ, 0x6, UR4 ;  /* 0x000000063f047899 */ /* 0x000fe20008011404 */
[----:B------:R-:W-:-:S03]  /*2db0*/  @!UP1 ULDC UR11, c[0x0][0x9f0] ;  /* 0x00027c00000b9ab9 */ /* 0x000fc60000000800 */
[----:B------:R-:W-:-:S04]  /*2dc0*/  UISETP.LT.AND UP0, UPT, UR6, UR4, UPT ;  /* 0x000000040600728c */ /* 0x000fc8000bf01270 */
[----:B------:R-:W-:-:S03]  /*2dd0*/  USEL UR10, UR6, UR4, UP0 ;  /* 0x00000004060a7287 */ /* 0x000fc60008000000 */
[----:B------:R-:W-:Y:S01]  /*2de0*/  UMOV UR4, URZ ;  /* 0x0000003f00047c82 */ /* 0x000fe20008000000 */
[----:B------:R-:W-:-:S06]  /*2df0*/  UISETP.GE.AND UP0, UPT, UR10, 0x1, UPT ;  /* 0x000000010a00788c */ /* 0x000fcc000bf06270 */
[----:B------:R-:W-:-:S13]  /*2e00*/  PLOP3.LUT P0, PT, PT, PT, UP0, 0x80, 0x0 ;  /* 0x000000000000781c */ /* 0x000fda0003f0f008 */
[----:B------:R-:W-:Y:S05]  /*2e10*/  @!P0 BRA `(.L_x_7191) ;  /* 0x0000000000848947 */ /* 0x000fea0003800000 */
[----:B------:R-:W-:Y:S01]  /*2e20*/  IMAD.U32 R3, RZ, RZ, UR11 ;  /* 0x0000000bff037e24 */ /* 0x000fe2000f8e00ff */
[----:B------:R-:W-:Y:S01]  /*2e30*/  UIADD3 UR6, UR11, -0x1, UR10 ;  /* 0xffffffff0b067890 */ /* 0x000fe2000fffe00a */
[----:B------:R-:W-:-:S03]  /*2e40*/  UMOV UR4, URZ ;  /* 0x0000003f00047c82 */ /* 0x000fc60008000000 */
[-C--:B------:R-:W-:Y:S02]  /*2e50*/  IABS R0, R3.reuse ;  /* 0x0000000300007213 */ /* 0x080fe40000000000 */
[----:B------:R-:W-:Y:S01]  /*2e60*/  MOV R4, UR6 ;  /* 0x0000000600047c02 */ /* 0x000fe20008000f00 */
[----:B------:R-:W-:Y:S01]  /*2e70*/  ULOP3.LUT UR6, UR6, UR11, URZ, 0x3c, !UPT ;  /* 0x0000000b06067292 */ /* 0x000fe2000f8e3c3f */
[----:B------:R-:W-:Y:S02]  /*2e80*/  R2UR UR9, R0 ;  /* 0x00000000000972ca */ /* 0x000fe400000e0000 */
[----:B------:R-:W-:Y:S02]  /*2e90*/  IABS R4, R4 ;  /* 0x0000000400047213 */ /* 0x000fe40000000000 */
[----:B------:R-:W-:-:S03]  /*2ea0*/  IABS R5, R3 ;  /* 0x0000000300057213 */ /* 0x000fc60000000000 */
        /* <DEDUP_REMOVED lines=24> */
.L_x_7191:
[----:B------:R-:W-:Y:S01]  /*3030*/  UIMAD UR40, UR40, UR4, URZ ;  /* 0x00000004282872a4 */ /* 0x000fe2000f8e023f */
[----:B------:R-:W-:Y:S01]  /*3040*/  IMAD.U32 R0, RZ, RZ, UR10 ;  /* 0x0000000aff007e24 */ /* 0x000fe2000f8e00ff */
[----:B------:R-:W-:Y:S01]  /*3050*/  MOV R3, UR4 ;  /* 0x0000000400037c02 */ /* 0x000fe20008000f00 */
[----:B------:R-:W-:Y:S01]  /*3060*/  IMAD.MOV.U32 R6, RZ, RZ, RZ ;  /* 0x000000ffff067224 */ /* 0x000fe200078e00ff */
[----:B------:R-:W-:Y:S01]  /*3070*/  PLOP3.LUT P0, PT, PT, PT, PT, 0x80, 0x0 ;  /* 0x000000000000781c */ /* 0x000fe20003f0f070 */
[----:B------:R-:W-:Y:S01]  /*3080*/  IMAD.MOV.U32 R5, RZ, RZ, RZ ;  /* 0x000000ffff057224 */ /* 0x000fe200078e00ff */
[----:B------:R-:W-:Y:S02]  /*3090*/  VIADDMNMX R0, R3, UR40, R0, PT ;  /* 0x0000002803007c46 */ /* 0x000fe4000b800100 */
[----:B------:R-:W-:Y:S02]  /*30a0*/  CS2R R150, SRZ ;  /* 0x0000000000967805 */ /* 0x000fe4000001ff00 */
        /* <DEDUP_REMOVED lines=92> */
[----:B------:R-:W-:Y:S01]  /*3670*/  MOV R5, UR5 ;  /* 0x0000000500057c02 */ /* 0x000fe20008000f00 */
[----:B------:R-:W-:Y:S01]  /*3680*/  ULDC.64 UR4, c[0x4][0x120] ;  /* 0x0100480000047ab9 */ /* 0x000fe20000000a00 */
[----:B------:R-:W-:Y:S01]  /*3690*/  MOV R10, UR6 ;  /* 0x00000006000a7c02 */ /* 0x000fe20008000f00 */
[----:B------:R-:W-:Y:S01]  /*36a0*/  IMAD.U32 R6, RZ, RZ, UR4 ;  /* 0x00000004ff067e24 */ /* 0x000fe2000f8e00ff */
[----:B------:R-:W-:Y:S01]  /*36b0*/  MOV R12, 0x1 ;  /* 0x00000001000c7802 */ /* 0x000fe20000000f00 */
[----:B------:R-:W-:-:S02]  /*36c0*/  IMAD.U32 R7, RZ, RZ, UR5 ;  /* 0x00000005ff077e24 */ /* 0x000fc4000f8e00ff */
[----:B------:R-:W-:Y:S02]  /*36d0*/  IMAD.U32 R11, RZ, RZ, UR7 ;  /* 0x00000007ff0b7e24 */ /* 0x000fe4000f8e00ff */
[----:B------:R-:W-:Y:S02]  /*36e0*/  IMAD.MOV.U32 R8, RZ, RZ, 0x70 ;  /* 0x00000070ff087424 */ /* 0x000fe400078e00ff */
[----:B0-----:R-:W-:-:S07]  /*36f0*/  IMAD.MOV.U32 R13, RZ, RZ, RZ ;  /* 0x000000ffff0d7224 */ /* 0x001fce00078e00ff */
[----:B------:R-:W-:-:S07]  /*3700*/  LEPC R20, `(.L_x_7192) ;  /* 0x000000001014794e */ /* 0x000fce0000000000 */
[----:B-1----:R-:W-:Y:S05]  /*3710*/  CALL.ABS.NOINC R2 ;  /* 0x0000000002007343 */ /* 0x002fea0003c00000 */
.L_x_7192:
        /* <DEDUP_REMOVED lines=11> */
.L_x_7327:
[----:B------:R-:W-:Y:S01]  /*37d0*/  ULOP3.LUT UR4, UR42, 0x1, URZ, 0xfc, !UPT ;  /* 0x000000012a047892 */ /* 0x000fe2000f8efc3f */
[----:B0-----:R-:W-:Y:S02]  /*37e0*/  LOP3.LUT R0, R5, 0x7ffffffc, RZ, 0xc0, !PT ;  /* 0x7ffffffc05007812 */ /* 0x001fe400078ec0ff */
[----:B------:R-:W-:Y:S02]  /*37f0*/  LEA.HI R7, R7, R6, RZ, 0x3 ;  /* 0x0000000607077211 */ /* 0x000fe400078f18ff */
[----:B------:R-:W-:Y:S01]  /*3800*/  IADD3 R2, -R2, R19, RZ ;  /* 0x0000001302027210 */ /* 0x000fe20007ffe1ff */
[----:B------:R-:W-:Y:S01]  /*3810*/  IMAD.U32 R5, RZ, RZ, UR4 ;  /* 0x00000004ff057e24 */ /* 0x000fe2000f8e00ff */
[----:B------:R-:W-:Y:S01]  /*3820*/  LOP3.LUT R7, R7, 0xfffffff8, RZ, 0xc0, !PT ;  /* 0xfffffff807077812 */ /* 0x000fe200078ec0ff */
[----:B------:R-:W-:Y:S01]  /*3830*/  IMAD.IADD R0, R3, 0x1, -R0 ;  /* 0x0000000103007824 */ /* 0x000fe200078e0a00 */
[----:B------:R-:W-:Y:S02]  /*3840*/  LEA.HI R3, R4, R3, RZ, 0x5 ;  /* 0x0000000304037211 */ /* 0x000fe400078f28ff */
[----:B------:R-:W-:Y:S01]  /*3850*/  ISETP.NE.AND P0, PT, R5, 0x3, PT ;  /* 0x000000030500780c */ /* 0x000fe20003f05270 */
[----:B------:R-:W-:Y:S01]  /*3860*/  IMAD.SHL.U32 R11, R0, 0x2, RZ ;  /* 0x00000002000b7824 */ /* 0x000fe200078e00ff */
[----:B------:R-:W-:-:S02]  /*3870*/  IADD3 R7, R6, -R7, RZ ;  /* 0x8000000706077210 */ /* 0x000fc40007ffe0ff */
[----:B------:R-:W-:Y:S01]  /*3880*/  SHF.R.S32.HI R0, RZ, 0x5, R3 ;  /* 0x00000005ff007819 */ /* 0x000fe20000011403 */
[----:B------:R-:W-:-:S03]  /*3890*/  IMAD R2, R2, 0x100, R11 ;  /* 0x0000010002027824 */ /* 0x000fc600078e020b */
[----:B------:R-:W-:-:S05]  /*38a0*/  LEA R0, R0, R7, 0x4 ;  /* 0x0000000700007211 */ /* 0x000fca00078e20ff */
[----:B------:R-:W-:Y:S05]  /*38b0*/  @!P0 BRA `(.L_x_7194) ;  /* 0x0000000000048947 */ /* 0x000fea0003800000 */
[----:B------:R-:W-:Y:S01]  /*38c0*/  BPT.TRAP 0x1 ;  /* 0x000000040000795c */ /* 0x000fe20000300000 */
.L_x_7194:
[----:B------:R0:W1:Y:S01]  /*38d0*/  SYNCS.PHASECHK.TRANS64.TRYWAIT P2, [UR39+0x28c30], R13 ;  /* 0x028c300dff0075a7 */ /* 0x0000620008040167 */
[----:B------:R-:W-:Y:S05]  /*38e0*/  @!P0 BRA `(.L_x_7195) ;  /* 0x0000000000048947 */ /* 0x000fea0003800000 */
[----:B------:R-:W-:Y:S01]  /*38f0*/  BPT.TRAP 0x1 ;  /* 0x000000040000795c */ /* 0x000fe20000300000 */
.L_x_7195:
[----:B------:R-:W2:Y:S02]  /*3900*/  S2R R3, SR_TID.X ;  /* 0x0000000000037919 */ /* 0x000ea40000002100 */
[----:B--2---:R-:W-:-:S04]  /*3910*/  LOP3.LUT R3, R3, 0x7f, RZ, 0xc0, !PT ;  /* 0x0000007f03037812 */ /* 0x004fc800078ec0ff */
[----:B------:R-:W-:Y:S01]  /*3920*/  ISETP.NE.AND P1, PT, R3, RZ, PT ;  /* 0x000000ff0300720c */ /* 0x000fe20003f25270 */
[----:B-1----:R-:W-:-:S12]  /*3930*/  @P2 BRA `(.L_x_7196) ;  /* 0x0000000000082947 */ /* 0x002fd80003800000 */
[----:B------:R-:W1:Y:S02]  /*3940*/  SYNCS.PHASECHK.TRANS64.TRYWAIT P2, [UR39+0x28c30], R13 ;  /* 0x028c300dff0075a7 */ /* 0x000e640008040167 */
[----:B-1----:R-:W-:Y:S05]  /*3950*/  @!P2 BRA `(.L_x_7197) ;  /* 0x000000d40078a947 */ /* 0x002fea0003800000 */
.L_x_7196:
[----:B------:R-:W-:Y:S05]  /*3960*/  WARPSYNC.ALL ;  /* 0x0000000000007948 */ /* 0x000fea0003800000 */
[----:B------:R-:W-:Y:S01]  /*3970*/  UIADD3 UR4, UR39, 0x20400, URZ ;  /* 0x0002040027047890 */ /* 0x000fe2000fffe03f */
[----:B------:R-:W-:Y:S01]  /*3980*/  WARPGROUP.ARRIVE ;  /* 0x00000000000079c5 */ /* 0x000fe20000000000 */
[----:B------:R-:W-:-:S05]  /*3990*/  UIADD3 UR5, UR39, 0x22400, URZ ;  /* 0x0002240027057890 */ /* 0x000fca000fffe03f */
[----:B------:R-:W2:Y:S01]  /*39a0*/  S2R R5, SR_CTAID.X ;  /* 0x0000000000057919 */ /* 0x000ea20000002500 */
[----:B------:R-:W-:Y:S01]  /*39b0*/  USHF.R.U32.HI UR4, URZ, 0x4, UR4 ;  /* 0x000000043f047899 */ /* 0x000fe20008011604 */
[----:B------:R-:W-:Y:S01]  /*39c0*/  LEA.HI R3, R17, R16, RZ, 0x2 ;  /* 0x0000001011037211 */ /* 0x000fe200078f10ff */
[----:B------:R-:W-:Y:S02]  /*39d0*/  USHF.R.U32.HI UR5, URZ, 0x4, UR5 ;  /* 0x000000043f057899 */ /* 0x000fe40008011605 */
[----:B------:R-:W-:Y:S01]  /*39e0*/  ULOP3.LUT UR4, UR4, 0x3fff, URZ, 0xc0, !UPT ;  /* 0x00003fff04047892 */ /* 0x000fe2000f8ec03f */
[----:B------:R-:W-:Y:S01]  /*39f0*/  LOP3.LUT R3, R3, 0xfffffffc, RZ, 0xc0, !PT ;  /* 0xfffffffc03037812 */ /* 0x000fe200078ec0ff */
[----:B------:R-:W-:Y:S02]  /*3a00*/  ULOP3.LUT UR5, UR5, 0x3fff, URZ, 0xc0, !UPT ;  /* 0x00003fff05057892 */ /* 0x000fe4000f8ec03f */
[----:B------:R-:W-:Y:S02]  /*3a10*/  ULOP3.LUT UR4, UR4, 0x10000, URZ, 0xfc, !UPT ;  /* 0x0001000004047892 */ /* 0x000fe4000f8efc3f */
[----:B------:R-:W-:Y:S01]  /*3a20*/  ULOP3.LUT UR24, UR5, 0x10000, URZ, 0xfc, !UPT ;  /* 0x0001000005187892 */ /* 0x000fe2000f8efc3f */
[----:B------:R-:W-:Y:S01]  /*3a30*/  IMAD.IADD R3, R16, 0x1, -R3 ;  /* 0x0000000110037824 */ /* 0x000fe200078e0a03 */
[----:B------:R-:W-:Y:S01]  /*3a40*/  UMOV UR9, 0x40000040 ;  /* 0x4000004000097882 */ /* 0x000fe20000000000 */
[----:B------:R-:W-:Y:S01]  /*3a50*/  UMOV UR11, 0x40000040 ;  /* 0x40000040000b7882 */ /* 0x000fe20000000000 */
[----:B------:R-:W-:-:S02]  /*3a60*/  UIADD3 UR12, UR4, 0x2, URZ ;  /* 0x00000002040c7890 */ /* 0x000fc4000fffe03f */
[----:B------:R-:W-:Y:S01]  /*3a70*/  UMOV UR8, UR4 ;  /* 0x0000000400087c82 */ /* 0x000fe20008000000 */
[----:B------:R-:W-:Y:S01]  /*3a80*/  UMOV UR10, UR24 ;  /* 0x00000018000a7c82 */ /* 0x000fe20008000000 */
[----:B------:R-:W-:Y:S01]  /*3a90*/  UIADD3 UR14, UR24, 0x2, URZ ;  /* 0x00000002180e7890 */ /* 0x000fe2000fffe03f */
[----:B------:R-:W-:Y:S01]  /*3aa0*/  HGMMA.64x64x16.F32.BF16 R24, gdesc[UR8], RZ, !UPT, gsb0 ;  /* 0x00e00000081879f0 */ /* 0x000fe2000c0018ff */
[----:B------:R-:W-:Y:S01]  /*3ab0*/  UMOV UR13, 0x40000040 ;  /* 0x40000040000d7882 */ /* 0x000fe20000000000 */
[----:B------:R-:W-:Y:S01]  /*3ac0*/  UMOV UR15, 0x40000040 ;  /* 0x40000040000f7882 */ /* 0x000fe20000000000 */
[----:B------:R-:W-:Y:S01]  /*3ad0*/  UIADD3 UR16, UR4, 0x4, URZ ;  /* 0x0000000404107890 */ /* 0x000fe2000fffe03f */
[C---:B-1----:R-:W-:Y:S01]  /*3ae0*/  LEA.HI R4, R3.reuse, R3, RZ, 0x1 ;  /* 0x0000000303047211 */ /* 0x042fe200078f08ff */
[----:B------:R-:W-:Y:S01]  /*3af0*/  UIADD3 UR18, UR24, 0x4, URZ ;  /* 0x0000000418127890 */ /* 0x000fe2000fffe03f */
[----:B------:R-:W-:Y:S01]  /*3b00*/  UMOV UR17, 0x40000040 ;  /* 0x4000004000117882 */ /* 0x000fe20000000000 */
[----:B------:R-:W-:Y:S01]  /*3b10*/  UMOV UR19, 0x40000040 ;  /* 0x4000004000137882 */ /* 0x000fe20000000000 */
[----:B------:R-:W-:Y:S01]  /*3b20*/  UIADD3 UR20, UR4, 0x6, URZ ;  /* 0x0000000604147890 */ /* 0x000fe2000fffe03f */
[----:B------:R-:W-:Y:S01]  /*3b30*/  LOP3.LUT R4, R4, 0x1ffffffe, RZ, 0xc0, !PT ;  /* 0x1ffffffe04047812 */ /* 0x000fe200078ec0ff */
[----:B------:R-:W-:Y:S01]  /*3b40*/  UIADD3 UR22, UR24, 0x6, URZ ;  /* 0x0000000618167890 */ /* 0x000fe2000fffe03f */
[----:B------:R-:W-:Y:S01]  /*3b50*/  UMOV UR21, 0x40000040 ;  /* 0x4000004000157882 */ /* 0x000fe20000000000 */
[----:B------:R-:W-:Y:S01]  /*3b60*/  UMOV UR23, 0x40000040 ;  /* 0x4000004000177882 */ /* 0x000fe20000000000 */
[----:B------:R-:W-:Y:S01]  /*3b70*/  ULDC UR4, c[0x0][0x448] ;  /* 0x0001120000047ab9 */ /* 0x000fe20000000800 */
[----:B------:R-:W-:Y:S01]  /*3b80*/  IMAD.IADD R4, R3, 0x1, -R4 ;  /* 0x0000000103047824 */ /* 0x000fe200078e0a04 */
[----:B------:R-:W-:Y:S01]  /*3b90*/  UISETP.NE.AND UP0, UPT, UR4, 0x1, UPT ;  /* 0x000000010400788c */ /* 0x000fe2000bf05270 */
[----:B--2---:R-:W-:Y:S01]  /*3ba0*/  LEA R3, R5, R0, 0x6 ;  /* 0x0000000005037211 */ /* 0x004fe200078e30ff */
[----:B------:R-:W-:Y:S01]  /*3bb0*/  ULDC UR7, c[0x0][0x9d8] ;  /* 0x0002760000077ab9 */ /* 0x000fe20000000800 */
[----:B------:R-:W-:Y:S01]  /*3bc0*/  ULDC UR10, c[0x0][0x2f0] ;  /* 0x0000bc00000a7ab9 */ /* 0x000fe20000000800 */
[----:B------:R-:W-:-:S02]  /*3bd0*/  ULDC UR6, c[0x0][0x288] ;  /* 0x0000a20000067ab9 */ /* 0x000fc40000000800 */
[----:B------:R-:W-:Y:S01]  /*3be0*/  PLOP3.LUT P2, PT, PT, PT, UP0, 0x80, 0x0 ;  /* 0x000000000000781c */ /* 0x000fe20003f4f008 */
[----:B------:R-:W-:Y:S01]  /*3bf0*/  IMAD R12, R4, 0x8, R3 ;  /* 0x00000008040c7824 */ /* 0x000fe200078e0203 */
[----:B------:R-:W-:-:S03]  /*3c00*/  MOV R8, UR6 ;  /* 0x0000000600087c02 */ /* 0x000fc60008000f00 */
[----:B------:R-:W-:Y:S01]  /*3c10*/  @UP0 ULDC UR4, c[0x0][0x44c] ;  /* 0x0001130000040ab9 */ /* 0x000fe20000000800 */
[----:B------:R-:W-:-:S07]  /*3c20*/  IMAD.MOV.U32 R3, RZ, RZ, R12 ;  /* 0x000000ffff037224 */ /* 0x000fce00078e000c */
[----:B------:R-:W-:Y:S01]  /*3c30*/  @P2 IMAD.HI.U32 R4, R12, UR4, RZ ;  /* 0x000000040c042c27 */ /* 0x000fe2000f8e00ff */
[----:B------:R-:W-:-:S04]  /*3c40*/  @UP0 ULDC UR4, c[0x0][0x450] ;  /* 0x0001140000040ab9 */ /* 0x000fc80000000800 */
[----:B------:R-:W-:Y:S01]  /*3c50*/  @P2 SHF.R.U32.HI R3, RZ, UR4, R4 ;  /* 0x00000004ff032c19 */ /* 0x000fe20008011604 */
[----:B------:R-:W-:Y:S02]  /*3c60*/  UMOV UR4, 0xffffffc0 ;  /* 0xffffffc000047882 */ /* 0x000fe40000000000 */
[----:B------:R-:W-:Y:S02]  /*3c70*/  UIMAD UR4, UR41, UR4, 0x40 ;  /* 0x00000040290474a4 */ /* 0x000fe4000f8e0204 */
[----:B------:R-:W1:Y:S02]  /*3c80*/  SHFL.IDX PT, R6, R3, 0x1, 0x1c1f ;  /* 0x003c1f0003067f89 */ /* 0x000e6400000e0000 */
[----:B------:R-:W-:Y:S02]  /*3c90*/  UIADD3 UR5, UR4, 0x1, URZ ;  /* 0x0000000104057890 */ /* 0x000fe4000fffe03f */
[----:B------:R-:W-:Y:S01]  /*3ca0*/  UIMAD UR4, UR37, UR10, UR4 ;  /* 0x0000000a250472a4 */ /* 0x000fe2000f8e0204 */
[----:B------:R-:W2:Y:S01]  /*3cb0*/  SHFL.IDX PT, R3, R3, RZ, 0x1c1f ;  /* 0x001c1fff03037589 */ /* 0x000ea200000e0000 */
[----:B------:R-:W-:-:S04]  /*3cc0*/  UIMAD UR5, UR37, UR10, UR5 ;  /* 0x0000000a250572a4 */ /* 0x000fc8000f8e0205 */
[----:B------:R-:W-:Y:S02]  /*3cd0*/  IADD3 R4, -R11, UR4, RZ ;  /* 0x000000040b047c10 */ /* 0x000fe4000fffe1ff */
[----:B------:R-:W-:-:S04]  /*3ce0*/  IADD3 R5, -R8, UR5, -R11 ;  /* 0x0000000508057c10 */ /* 0x000fc8000fffe90b */
[----:B-1----:R-:W-:-:S04]  /*3cf0*/  VIADDMNMX R6, R6, R5, R4, PT ;  /* 0x0000000506067246 */ /* 0x002fc80003800104 */
[C---:B------:R-:W-:Y:S01]  /*3d00*/  ISETP.GT.AND P3, PT, R6.reuse, RZ, PT ;  /* 0x000000ff0600720c */ /* 0x040fe20003f64270 */
[----:B------:R-:W-:Y:S02]  /*3d10*/  WARPGROUP.DEPBAR.LE gsb0, 0x0 ;  /* 0x00008000000079c5 */ /* 0x000fe40000010000 */
[----:B------:R-:W-:Y:S01]  /*3d20*/  WARPGROUP.ARRIVE ;  /* 0x00000000000079c5 */ /* 0x000fe20000000000 */
[C---:B------:R-:W-:Y:S02]  /*3d30*/  ISETP.GT.AND P4, PT, R6.reuse, 0x1, PT ;  /* 0x000000010600780c */ /* 0x040fe40003f84270 */
[----:B------:R-:W-:Y:S02]  /*3d40*/  ISETP.GT.AND P5, PT, R6, 0x8, PT ;  /* 0x000000080600780c */ /* 0x000fe40003fa4270 */
[----:B--2---:R-:W-:Y:S01]  /*3d50*/  VIADDMNMX R5, R3, R5, R4, PT ;  /* 0x0000000503057246 */ /* 0x004fe20003800104 */
[----:B------:R-:W-:Y:S03]  /*3d60*/  HGMMA.64x64x16.F32.BF16 R24, gdesc[UR12], R24, gsb0 ;  /* 0x00e000000c1879f0 */ /* 0x000fe60008001818 */
[----:B------:R-:W-:Y:S01]  /*3d70*/  ISETP.GT.AND P6, PT, R5, 0x20, PT ;  /* 0x000000200500780c */ /* 0x000fe20003fc4270 */
[----:B------:R-:W-:-:S02]  /*3d80*/  WARPGROUP.DEPBAR.LE gsb0, 0x0 ;  /* 0x00008000000079c5 */ /* 0x000fc40000010000 */
        /* <DEDUP_REMOVED lines=29> */
[----:B-1----:R-:W-:Y:S01]  /*3f60*/  FSEL R26, R26, -INF , P3 ;  /* 0xff8000001a1a7808 */ /* 0x002fe20001800000 */
[----:B------:R-:W-:Y:S01]  /*3f70*/  FMUL.FTZ R32, R32, UR7 ;  /* 0x0000000720207c20 */ /* 0x000fe20008410000 */
[----:B------:R-:W-:Y:S01]  /*3f80*/  ISETP.GT.AND P3, PT, R6, 0x9, PT ;  /* 0x000000090600780c */ /* 0x000fe20003f64270 */
        /* <DEDUP_REMOVED lines=9> */
[----:B------:R-:W-:Y:S01]  /*4020*/  FMNMX.FTZ R7, R26, R27, !PT ;  /* 0x0000001b1a077209 */ /* 0x000fe20007810000 */
[----:B------:R-:W-:Y:S01]  /*4030*/  FMUL.FTZ R45, R45, UR7 ;  /* 0x000000072d2d7c20 */ /* 0x000fe20008410000 */
[----:B------:R-:W-:Y:S01]  /*4040*/  FMUL.FTZ R48, R48, UR7 ;  /* 0x0000000730307c20 */ /* 0x000fe20008410000 */
[----:B------:R-:W2:Y:S01]  /*4050*/  MUFU.TANH R34, R34 ;  /* 0x0000002200227308 */ /* 0x000ea20000002400 */
[----:B---3--:R-:W-:Y:S01]  /*4060*/  FSEL R30, R30, -INF , P5 ;  /* 0xff8000001e1e7808 */ /* 0x008fe20002800000 */
[----:B------:R-:W-:Y:S01]  /*4070*/  FMUL.FTZ R49, R49, UR7 ;  /* 0x0000000731317c20 */ /* 0x000fe20008410000 */
[----:B------:R-:W-:Y:S01]  /*4080*/  ISETP.GT.AND P5, PT, R5, 0x8, PT ;  /* 0x000000080500780c */ /* 0x000fe20003fa4270 */
[----:B------:R-:W-:Y:S01]  /*4090*/  FMUL.FTZ R52, R52, UR7 ;  /* 0x0000000734347c20 */ /* 0x000fe20008410000 */
[----:B------:R-:W-:Y:S01]  /*40a0*/  FMNMX.FTZ R8, R30, R7, !PT ;  /* 0x000000071e087209 */ /* 0x000fe20007810000 */
[----:B------:R-:W-:Y:S01]  /*40b0*/  FMUL.FTZ R53, R53, UR7 ;  /* 0x0000000735357c20 */ /* 0x000fe20008410000 */
[----:B------:R-:W-:Y:S01]  /*40c0*/  ULDC UR7, c[0x0][0x988] ;  /* 0x0002620000077ab9 */ /* 0x000fe20000000800 */
[----:B------:R-:W3:Y:S01]  /*40d0*/  MUFU.TANH R35, R35 ;  /* 0x0000002300237308 */ /* 0x000ee20000002400 */
[----:B-1----:R-:W-:-:S02]  /*40e0*/  FSEL R31, R31, -INF , P3 ;  /* 0xff8000001f1f7808 */ /* 0x002fc40001800000 */
[----:B------:R-:W-:Y:S02]  /*40f0*/  ISETP.GT.AND P3, PT, R6, 0x11, PT ;  /* 0x000000110600780c */ /* 0x000fe40003f64270 */
[----:B------:R-:W-:-:S03]  /*4100*/  FMNMX.FTZ R7, R31, R8, !PT ;  /* 0x000000081f077209 */ /* 0x000fc60007810000 */
[----:B------:R-:W1:Y:S01]  /*4110*/  MUFU.TANH R38, R38 ;  /* 0x0000002600267308 */ /* 0x000e620000002400 */
[----:B--2---:R-:W-:Y:S02]  /*4120*/  FSEL R34, R34, -INF , P4 ;  /* 0xff80000022227808 */ /* 0x004fe40002000000 */
[----:B------:R-:W-:Y:S02]  /*4130*/  ISETP.GT.AND P4, PT, R6, 0x18, PT ;  /* 0x000000180600780c */ /* 0x000fe40003f84270 */
[----:B------:R-:W-:-:S03]  /*4140*/  FMNMX.FTZ R8, R34, R7, !PT ;  /* 0x0000000722087209 */ /* 0x000fc60007810000 */
[----:B------:R-:W2:Y:S01]  /*4150*/  MUFU.TANH R39, R39 ;  /* 0x0000002700277308 */ /* 0x000ea20000002400 */
[----:B---3--:R-:W-:Y:S02]  /*4160*/  FSEL R35, R35, -INF , P3 ;  /* 0xff80000023237808 */ /* 0x008fe40001800000 */
[----:B------:R-:W-:Y:S02]  /*4170*/  ISETP.GT.AND P3, PT, R6, 0x19, PT ;  /* 0x000000190600780c */ /* 0x000fe40003f64270 */
[----:B------:R-:W-:-:S03]  /*4180*/  FMNMX.FTZ R7, R35, R8, !PT ;  /* 0x0000000823077209 */ /* 0x000fc60007810000 */
[----:B------:R-:W3:Y:S01]  /*4190*/  MUFU.TANH R42, R42 ;  /* 0x0000002a002a7308 */ /* 0x000ee20000002400 */
        /* <DEDUP_REMOVED lines=37> */
[----:B------:R-:W-:Y:S02]  /*43f0*/  ISETP.GT.AND P3, PT, R5, RZ, PT ;  /* 0x000000ff0500720c */ /* 0x000fe40003f64270 */
[----:B------:R-:W-:-:S03]  /*4400*/  FMNMX.FTZ R6, R55, R6, !PT ;  /* 0x0000000637067209 */ /* 0x000fc60007810000 */
[----:B------:R-:W-:Y:S02]  /*4410*/  MUFU.TANH R28, R28 ;  /* 0x0000001c001c7308 */ /* 0x000fe40000002400 */
[----:B------:R-:W1:Y:S06]  /*4420*/  SHFL.BFLY PT, R7, R6, 0x2, 0x1f ;  /* 0x0c401f0006077f89 */ /* 0x000e6c00000e0000 */
[----:B------:R-:W-:Y:S08]  /*4430*/  MUFU.TANH R29, R29 ;  /* 0x0000001d001d7308 */ /* 0x000ff00000002400 */
[----:B------:R-:W4:Y:S08]  /*4440*/  MUFU.TANH R10, R32 ;  /* 0x00000020000a7308 */ /* 0x000f300000002400 */
[----:B------:R-:W-:Y:S01]  /*4450*/  MUFU.TANH R33, R33 ;  /* 0x0000002100217308 */ /* 0x000fe20000002400 */
[----:B-1----:R-:W-:-:S02]  /*4460*/  FMNMX.FTZ R8, R6, R7, !PT ;  /* 0x0000000706087209 */ /* 0x002fc40007810000 */
[----:B--2---:R-:W-:Y:S02]  /*4470*/  FSEL R6, R24, -INF , P3 ;  /* 0xff80000018067808 */ /* 0x004fe40001800000 */
[----:B---3--:R-:W-:Y:S01]  /*4480*/  FSEL R7, R25, -INF , P4 ;  /* 0xff80000019077808 */ /* 0x008fe20002000000 */
[----:B------:R-:W1:Y:S02]  /*4490*/  SHFL.BFLY PT, R9, R8, 0x1, 0x1f ;  /* 0x0c201f0008097f89 */ /* 0x000e6400000e0000 */
[----:B------:R-:W2:Y:S01]  /*44a0*/  MUFU.TANH R15, R36 ;  /* 0x00000024000f7308 */ /* 0x000ea20000002400 */
[C---:B------:R-:W-:Y:S02]  /*44b0*/  ISETP.GT.AND P3, PT, R5.reuse, 0x9, PT ;  /* 0x000000090500780c */ /* 0x040fe40003f64270 */
[----:B------:R-:W-:Y:S02]  /*44c0*/  FMNMX.FTZ R3, R6, R7, !PT ;  /* 0x0000000706037209 */ /* 0x000fe40007810000 */
[----:B------:R-:W-:-:S03]  /*44d0*/  ISETP.GT.AND P4, PT, R5, 0x10, PT ;  /* 0x000000100500780c */ /* 0x000fc60003f84270 */
[----:B------:R-:W3:Y:S01]  /*44e0*/  MUFU.TANH R18, R37 ;  /* 0x0000002500127308 */ /* 0x000ee20000002400 */
[----:B----4-:R-:W-:Y:S02]  /*44f0*/  FSEL R10, R10, -INF , P4 ;  /* 0xff8000000a0a7808 */ /* 0x010fe40002000000 */
[----:B------:R-:W-:-:S05]  /*4500*/  ISETP.GT.AND P4, PT, R5, 0x18, PT ;  /* 0x000000180500780c */ /* 0x000fca0003f84270 */
[----:B------:R-:W4:Y:S01]  /*4510*/  MUFU.TANH R19, R40 ;  /* 0x0000002800137308 */ /* 0x000f220000002400 */
[----:B--2---:R-:W-:Y:S02]  /*4520*/  FSEL R15, R15, -INF , P4 ;  /* 0xff8000000f0f7808 */ /* 0x004fe40002000000 */
[----:B------:R-:W-:Y:S02]  /*4530*/  ISETP.GT.AND P4, PT, R5, 0x28, PT ;  /* 0x000000280500780c */ /* 0x000fe40003f84270 */
[----:B-1----:R-:W-:-:S03]  /*4540*/  FMNMX.FTZ R4, R8, R9, !PT ;  /* 0x0000000908047209 */ /* 0x002fc60007810000 */
[----:B------:R-:W1:Y:S01]  /*4550*/  MUFU.TANH R41, R41 ;  /* 0x0000002900297308 */ /* 0x000e620000002400 */
[----:B------:R-:W-:Y:S02]  /*4560*/  FSEL R8, R28, -INF , P5 ;  /* 0xff8000001c087808 */ /* 0x000fe40002800000 */
[----:B------:R-:W-:Y:S02]  /*4570*/  FSEL R9, R29, -INF , P3 ;  /* 0xff8000001d097808 */ /* 0x000fe40001800000 */
[----:B------:R-:W-:Y:S02]  /*4580*/  FMNMX.FTZ R14, R8, R3, !PT ;  /* 0x00000003080e7209 */ /* 0x000fe40007810000 */
[----:B------:R-:W-:Y:S01]  /*4590*/  ISETP.GT.AND P3, PT, R5, 0x11, PT ;  /* 0x000000110500780c */ /* 0x000fe20003f64270 */
[----:B------:R-:W2:Y:S01]  /*45a0*/  MUFU.TANH R21, R44 ;  /* 0x0000002c00157308 */ /* 0x000ea20000002400 */
[----:B------:R-:W-:Y:S02]  /*45b0*/  FMNMX.FTZ R3, R9, R14, !PT ;  /* 0x0000000e09037209 */ /* 0x000fe40007810000 */
[----:B------:R-:W-:-:S02]  /*45c0*/  FSEL R14, R33, -INF , P3 ;  /* 0xff800000210e7808 */ /* 0x000fc40001800000 */
[----:B------:R-:W-:Y:S02]  /*45d0*/  FMNMX.FTZ R3, R10, R3, !PT ;  /* 0x000000030a037209 */ /* 0x000fe40007810000 */
[----:B------:R-:W-:Y:S01]  /*45e0*/  ISETP.GT.AND P3, PT, R5, 0x19, PT ;  /* 0x000000190500780c */ /* 0x000fe20003f64270 */
[----:B------:R-:W5:Y:S01]  /*45f0*/  MUFU.TANH R45, R45 ;  /* 0x0000002d002d7308 */ /* 0x000f620000002400 */
[----:B------:R-:W-:Y:S02]  /*4600*/  FMNMX.FTZ R20, R14, R3, !PT ;  /* 0x000000030e147209 */ /* 0x000fe40007810000 */
[----:B---3--:R-:W-:Y:S02]  /*4610*/  FSEL R18, R18, -INF , P3 ;  /* 0xff80000012127808 */ /* 0x008fe40001800000 */
[----:B------:R-:W-:Y:S02]  /*4620*/  FMNMX.FTZ R3, R15, R20, !PT ;  /* 0x000000140f037209 */ /* 0x000fe40007810000 */
[----:B------:R-:W-:Y:S01]  /*4630*/  ISETP.GT.AND P5, PT, R5, 0x21, PT ;  /* 0x000000210500780c */ /* 0x000fe20003fa4270 */
[----:B------:R-:W3:Y:S01]  /*4640*/  MUFU.TANH R23, R48 ;  /* 0x0000003000177308 */ /* 0x000ee20000002400 */
[----:B----4-:R-:W-:-:S02]  /*4650*/  FSEL R19, R19, -INF , P6 ;  /* 0xff80000013137808 */ /* 0x010fc40003000000 */
[----:B------:R-:W-:Y:S02]  /*4660*/  FMNMX.FTZ R22, R18, R3, !PT ;  /* 0x0000000312167209 */ /* 0x000fe40007810000 */
[----:B-1----:R-:W-:Y:S02]  /*4670*/  FSEL R20, R41, -INF , P5 ;  /* 0xff80000029147808 */ /* 0x002fe40002800000 */
[----:B------:R-:W-:Y:S01]  /*4680*/  FMNMX.FTZ R3, R19, R22, !PT ;  /* 0x0000001613037209 */ /* 0x000fe20007810000 */
[----:B------:R-:W1:Y:S01]  /*4690*/  MUFU.TANH R49, R49 ;  /* 0x0000003100317308 */ /* 0x000e620000002400 */
[C---:B------:R-:W-:Y:S01]  /*46a0*/  FMUL.FTZ R22, R4.reuse, UR7 ;  /* 0x0000000704167c20 */ /* 0x040fe20008410000 */
[----:B------:R-:W-:Y:S02]  /*46b0*/  FSETP.NEU.FTZ.AND P5, PT, R4, -INF , PT ;  /* 0xff8000000400780b */ /* 0x000fe40003fbd000 */
[----:B------:R-:W-:Y:S02]  /*46c0*/  ISETP.GT.AND P3, PT, R5, 0x29, PT ;  /* 0x000000290500780c */ /* 0x000fe40003f64270 */
[----:B--2---:R-:W-:-:S02]  /*46d0*/  FSEL R21, R21, -INF , P4 ;  /* 0xff80000015157808 */ /* 0x004fc40002000000 */
[----:B------:R-:W2:Y:S01]  /*46e0*/  MUFU.TANH R25, R52 ;  /* 0x0000003400197308 */ /* 0x000ea20000002400 */
[----:B------:R-:W-:Y:S02]  /*46f0*/  FMNMX.FTZ R24, R20, R3, !PT ;  /* 0x0000000314187209 */ /* 0x000fe40007810000 */
[----:B------:R-:W-:Y:S02]  /*4700*/  FSEL R29, R22, RZ, P5 ;  /* 0x000000ff161d7208 */ /* 0x000fe40002800000 */
[----:B------:R-:W-:Y:S02]  /*4710*/  ISETP.GT.AND P6, PT, R5, 0x30, PT ;  /* 0x000000300500780c */ /* 0x000fe40003fc4270 */
[----:B-----5:R-:W-:Y:S01]  /*4720*/  FSEL R22, R45, -INF , P3 ;  /* 0xff8000002d167808 */ /* 0x020fe20001800000 */
[----:B------:R-:W4:Y:S01]  /*4730*/  MUFU.TANH R53, R53 ;  /* 0x0000003500357308 */ /* 0x000f220000002400 */
[----:B------:R-:W-:Y:S01]  /*4740*/  FMNMX.FTZ R3, R21, R24, !PT ;  /* 0x0000001815037209 */ /* 0x000fe20007810000 */
[--C-:B------:R-:W-:Y:S01]  /*4750*/  FFMA.FTZ R32, R26, UR7, -R29.reuse ;  /* 0x000000071a207c23 */ /* 0x100fe2000801081d */
[----:B------:R-:W-:Y:S01]  /*4760*/  ISETP.GT.AND P3, PT, R5, 0x31, PT ;  /* 0x000000310500780c */ /* 0x000fe20003f64270 */
[--C-:B------:R-:W-:Y:S01]  /*4770*/  FFMA.FTZ R27, R27, UR7, -R29.reuse ;  /* 0x000000071b1b7c23 */ /* 0x100fe2000801081d */
[----:B---3--:R-:W-:Y:S01]  /*4780*/  FSEL R23, R23, -INF , P6 ;  /* 0xff80000017177808 */ /* 0x008fe20003000000 */
[--C-:B------:R-:W-:Y:S01]  /*4790*/  FFMA.FTZ R30, R30, UR7, -R29.reuse ;  /* 0x000000071e1e7c23 */ /* 0x100fe2000801081d */
[----:B------:R-:W-:Y:S01]  /*47a0*/  FMNMX.FTZ R26, R22, R3, !PT ;  /* 0x00000003161a7209 */ /* 0x000fe20007810000 */
[----:B------:R-:W-:Y:S01]  /*47b0*/  MUFU.EX2 R161, R27 ;  /* 0x0000001b00a17308 */ /* 0x000fe20000000800 */
[----:B------:R-:W-:Y:S01]  /*47c0*/  ISETP.GT.AND P4, PT, R5, 0x38, PT ;  /* 0x000000380500780c */ /* 0x000fe20003f84270 */
[--C-:B------:R-:W-:Y:S01]  /*47d0*/  FFMA.FTZ R31, R31, UR7, -R29.reuse ;  /* 0x000000071f1f7c23 */ /* 0x100fe2000801081d */
[----:B-1----:R-:W-:Y:S01]  /*47e0*/  FSEL R24, R49, -INF , P3 ;  /* 0xff80000031187808 */ /* 0x002fe20001800000 */
[--C-:B------:R-:W-:Y:S01]  /*47f0*/  FFMA.FTZ R34, R34, UR7, -R29.reuse ;  /* 0x0000000722227c23 */ /* 0x100fe2000801081d */
[----:B------:R-:W-:Y:S01]  /*4800*/  FMNMX.FTZ R3, R23, R26, !PT ;  /* 0x0000001a17037209 */ /* 0x000fe20007810000 */
[--C-:B------:R-:W-:Y:S01]  /*4810*/  FFMA.FTZ R35, R35, UR7, -R29.reuse ;  /* 0x0000000723237c23 */ /* 0x100fe2000801081d */
[----:B------:R-:W-:Y:S01]  /*4820*/  ISETP.GT.AND P3, PT, R5, 0x39, PT ;  /* 0x000000390500780c */ /* 0x000fe20003f64270 */
[----:B------:R-:W-:Y:S01]  /*4830*/  MUFU.EX2 R32, R32 ;  /* 0x0000002000207308 */ /* 0x000fe20000000800 */
[----:B--2---:R-:W-:Y:S01]  /*4840*/  FSEL R25, R25, -INF , P4 ;  /* 0xff80000019197808 */ /* 0x004fe20002000000 */
[--C-:B------:R-:W-:Y:S01]  /*4850*/  FFMA.FTZ R38, R38, UR7, -R29.reuse ;  /* 0x0000000726267c23 */ /* 0x100fe2000801081d */
[----:B------:R-:W-:Y:S01]  /*4860*/  FMNMX.FTZ R28, R24, R3, !PT ;  /* 0x00000003181c7209 */ /* 0x000fe20007810000 */
[--C-:B------:R-:W-:Y:S01]  /*4870*/  FFMA.FTZ R39, R39, UR7, -R29.reuse ;  /* 0x0000000727277c23 */ /* 0x100fe2000801081d */
[----:B----4-:R-:W-:Y:S01]  /*4880*/  FSEL R26, R53, -INF , P3 ;  /* 0xff800000351a7808 */ /* 0x010fe20001800000 */
        /* <DEDUP_REMOVED lines=10> */
[----:B------:R-:W1:Y:S01]  /*4930*/  SHFL.BFLY PT, R28, R3, 0x2, 0x1f ;  /* 0x0c401f00031c7f89 */ /* 0x000e6200000e0000 */
[----:B------:R-:W-:Y:S01]  /*4940*/  MUFU.EX2 R163, R31 ;  /* 0x0000001f00a37308 */ /* 0x000fe20000000800 */
[----:B------:R-:W-:-:S07]  /*4950*/  FFMA.FTZ R55, R55, UR7, -R29 ;  /* 0x0000000737377c23 */ /* 0x000fce000801081d */
[----:B------:R-:W-:Y:S08]  /*4960*/  MUFU.EX2 R34, R34 ;  /* 0x0000002200227308 */ /* 0x000ff00000000800 */
[----:B------:R-:W2:Y:S01]  /*4970*/  MUFU.EX2 R35, R35 ;  /* 0x0000002300237308 */ /* 0x000ea20000000800 */
[----:B-1----:R-:W-:-:S07]  /*4980*/  FMNMX.FTZ R28, R3, R28, !PT ;  /* 0x0000001c031c7209 */ /* 0x002fce0007810000 */
[----:B------:R-:W-:Y:S01]  /*4990*/  MUFU.EX2 R38, R38 ;  /* 0x0000002600267308 */ /* 0x000fe20000000800 */
[----:B------:R-:W1:Y:S07]  /*49a0*/  SHFL.BFLY PT, R3, R28, 0x1, 0x1f ;  /* 0x0c201f001c037f89 */ /* 0x000e6e00000e0000 */
[----:B------:R-:W3:Y:S01]  /*49b0*/  MUFU.EX2 R39, R39 ;  /* 0x0000002700277308 */ /* 0x000ee20000000800 */
[----:B--2---:R-:W-:-:S07]  /*49c0*/  F2FP.BF16.F32.PACK_AB R157, R35, R34 ;  /* 0x00000022239d723e */ /* 0x004fce00000010ff */
[----:B------:R-:W-:Y:S08]  /*49d0*/  MUFU.EX2 R42, R42 ;  /* 0x0000002a002a7308 */ /* 0x000ff00000000800 */
[----:B------:R-:W-:Y:S01]  /*49e0*/  MUFU.EX2 R43, R43 ;  /* 0x0000002b002b7308 */ /* 0x000fe20000000800 */
[----:B---3--:R-:W-:Y:S02]  /*49f0*/  F2FP.BF16.F32.PACK_AB R159, R39, R38 ;  /* 0x00000026279f723e */ /* 0x008fe400000010ff */
[----:B-1----:R-:W-:-:S04]  /*4a00*/  FMNMX.FTZ R3, R28, R3, !PT ;  /* 0x000000031c037209 */ /* 0x002fc80007810000 */
[C---:B------:R-:W-:Y:S01]  /*4a10*/  FSETP.NEU.FTZ.AND P3, PT, R3.reuse, -INF , PT ;  /* 0xff8000000300780b */ /* 0x040fe20003f7d000 */
[----:B------:R-:W-:Y:S01]  /*4a20*/  FMUL.FTZ R5, R3, UR7 ;  /* 0x0000000703057c20 */ /* 0x000fe20008410000 */
[----:B------:R-:W-:Y:S04]  /*4a30*/  MUFU.EX2 R46, R46 ;  /* 0x0000002e002e7308 */ /* 0x000fe80000000800 */
[----:B------:R-:W-:Y:S02]  /*4a40*/  FSEL R27, R5, RZ, P3 ;  /* 0x000000ff051b7208 */ /* 0x000fe40001800000 */
[-C--:B------:R-:W-:Y:S02]  /*4a50*/  LEA.HI R5, R17, R16.reuse, RZ, 0x4 ;  /* 0x0000001011057211 */ /* 0x080fe400078f20ff */
[----:B------:R-:W1:Y:S01]  /*4a60*/  MUFU.EX2 R47, R47 ;  /* 0x0000002f002f7308 */ /* 0x000e620000000800 */
[--C-:B------:R-:W-:Y:S01]  /*4a70*/  FFMA.FTZ R28, R7, UR7, -R27.reuse ;  /* 0x00000007071c7c23 */ /* 0x100fe2000801081b */
[----:B------:R-:W-:Y:S01]  /*4a80*/  LOP3.LUT R7, R5, 0xfffffff0, RZ, 0xc0, !PT ;  /* 0xfffffff005077812 */ /* 0x000fe200078ec0ff */
[--C-:B------:R-:W-:Y:S01]  /*4a90*/  FFMA.FTZ R6, R6, UR7, -R27.reuse ;  /* 0x0000000706067c23 */ /* 0x100fe2000801081b */
[--C-:B------:R-:W-:Y:S01]  /*4aa0*/  FFMA.FTZ R8, R8, UR7, -R27.reuse ;  /* 0x0000000708087c23 */ /* 0x100fe2000801081b */
[--C-:B------:R-:W-:Y:S01]  /*4ab0*/  FFMA.FTZ R10, R10, UR7, -R27.reuse ;  /* 0x000000070a0a7c23 */ /* 0x100fe2000801081b */
[----:B------:R-:W-:Y:S01]  /*4ac0*/  FFMA.FTZ R14, R14, UR7, -R27 ;  /* 0x000000070e0e7c23 */ /* 0x000fe2000801081b */
[----:B------:R-:W-:Y:S01]  /*4ad0*/  IMAD.IADD R7, R16, 0x1, -R7 ;  /* 0x0000000110077824 */ /* 0x000fe200078e0a07 */
[----:B------:R2:W-:Y:S01]  /*4ae0*/  MUFU.EX2 R160, R6 ;  /* 0x0000000600a07308 */ /* 0x0005e20000000800 */
[--C-:B------:R-:W-:Y:S01]  /*4af0*/  FFMA.FTZ R9, R9, UR7, -R27.reuse ;  /* 0x0000000709097c23 */ /* 0x100fe2000801081b */
[--C-:B------:R-:W-:Y:S01]  /*4b00*/  FFMA.FTZ R15, R15, UR7, -R27.reuse ;  /* 0x000000070f0f7c23 */ /* 0x100fe2000801081b */
[--C-:B------:R-:W-:Y:S01]  /*4b10*/  FFMA.FTZ R18, R18, UR7, -R27.reuse ;  /* 0x0000000712127c23 */ /* 0x100fe2000801081b */
[--C-:B------:R-:W-:Y:S01]  /*4b20*/  FFMA.FTZ R19, R19, UR7, -R27.reuse ;  /* 0x0000000713137c23 */ /* 0x100fe2000801081b */
[----:B------:R-:W-:Y:S01]  /*4b30*/  LEA.HI R16, R17, R16, RZ, 0x5 ;  /* 0x0000001011107211 */ /* 0x000fe200078f28ff */
[--C-:B------:R-:W-:Y:S01]  /*4b40*/  FFMA.FTZ R20, R20, UR7, -R27.reuse ;  /* 0x0000000714147c23 */ /* 0x100fe2000801081b */
[----:B------:R-:W-:Y:S01]  /*4b50*/  FFMA.FTZ R21, R21, UR7, -R27 ;  /* 0x0000000715157c23 */ /* 0x000fe2000801081b */
[----:B------:R3:W-:Y:S01]  /*4b60*/  MUFU.EX2 R162, R8 ;  /* 0x0000000800a27308 */ /* 0x0007e20000000800 */
[----:B--2---:R-:W-:Y:S01]  /*4b70*/  SHF.R.S32.HI R6, RZ, 0x1f, R7 ;  /* 0x0000001fff067819 */ /* 0x004fe20000011407 */
[--C-:B------:R-:W-:Y:S01]  /*4b80*/  FFMA.FTZ R22, R22, UR7, -R27.reuse ;  /* 0x0000000716167c23 */ /* 0x100fe2000801081b */
[----:B------:R-:W-:Y:S01]  /*4b90*/  SHF.L.U32 R16, R16, 0x5, RZ ;  /* 0x0000000510107819 */ /* 0x000fe200000006ff */
[--C-:B------:R-:W-:Y:S01]  /*4ba0*/  FFMA.FTZ R23, R23, UR7, -R27.reuse ;  /* 0x0000000717177c23 */ /* 0x100fe2000801081b */
[----:B------:R-:W-:Y:S01]  /*4bb0*/  LEA.HI R6, R6, R7, RZ, 0x3 ;  /* 0x0000000706067211 */ /* 0x000fe200078f18ff */
[----:B------:R-:W-:Y:S01]  /*4bc0*/  FFMA.FTZ R24, R24, UR7, -R27 ;  /* 0x0000000718187c23 */ /* 0x000fe2000801081b */
[----:B------:R-:W-:Y:S01]  /*4bd0*/  LOP3.LUT R17, R16, 0x7ffffc00, RZ, 0xc0, !PT ;  /* 0x7ffffc0010117812 */ /* 0x000fe200078ec0ff */
[----:B------:R2:W-:Y:S01]  /*4be0*/  MUFU.EX2 R156, R10 ;  /* 0x0000000a009c7308 */ /* 0x0005e20000000800 */
[C---:B---3--:R-:W-:Y:S01]  /*4bf0*/  LOP3.LUT R8, R6.reuse, 0xfffffff8, RZ, 0xc0, !PT ;  /* 0xfffffff806087812 */ /* 0x048fe200078ec0ff */
[----:B------:R-:W-:-:S02]  /*4c00*/  IMAD.SHL.U32 R6, R6, 0x40, RZ ;  /* 0x0000004006067824 */ /* 0x000fc400078e00ff */
[--C-:B------:R-:W-:Y:S01]  /*4c10*/  FFMA.FTZ R25, R25, UR7, -R27.reuse ;  /* 0x0000000719197c23 */ /* 0x100fe2000801081b */
[----:B------:R-:W-:Y:S01]  /*4c20*/  FFMA.FTZ R26, R26, UR7, -R27 ;  /* 0x000000071a1a7c23 */ /* 0x000fe2000801081b */
[----:B-1----:R-:W-:Y:S01]  /*4c30*/  F2FP.BF16.F32.PACK_AB R155, R47, R46 ;  /* 0x0000002e2f9b723e */ /* 0x002fe200000010ff */
[----:B------:R-:W-:Y:S01]  /*4c40*/  IMAD.IADD R8, R7, 0x1, -R8 ;  /* 0x0000000107087824 */ /* 0x000fe200078e0a08 */
[----:B------:R-:W-:Y:S01]  /*4c50*/  SHF.R.S32.HI R7, RZ, 0x4, R5 ;  /* 0x00000004ff077819 */ /* 0x000fe20000011405 */
[----:B------:R-:W1:Y:S01]  /*4c60*/  MUFU.EX2 R29, R28 ;  /* 0x0000001c001d7308 */ /* 0x000e620000000800 */
[----:B------:R-:W-:Y:S02]  /*4c70*/  F2FP.BF16.F32.PACK_AB R153, R43, R42 ;  /* 0x0000002a2b99723e */ /* 0x000fe400000010ff */
[----:B------:R-:W-:Y:S01]  /*4c80*/  SHF.L.U32 R5, R8, 0x6, RZ ;  /* 0x0000000608057819 */ /* 0x000fe200000006ff */
[----:B--2---:R-:W-:Y:S02]  /*4c90*/  IMAD.SHL.U32 R10, R7, 0x8, RZ ;  /* 0x00000008070a7824 */ /* 0x004fe400078e00ff */
[----:B------:R-:W-:Y:S01]  /*4ca0*/  FADD.FTZ R7, R32, R161 ;  /* 0x000000a120077221 */ /* 0x000fe20000010000 */
[----:B------:R-:W-:-:S02]  /*4cb0*/  LOP3.LUT P3, RZ, R8, 0x2, RZ, 0xc0, !PT ;  /* 0x0000000208ff7812 */ /* 0x000fc4000786c0ff */
[----:B------:R-:W-:Y:S01]  /*4cc0*/  LOP3.LUT R5, R5, 0x1c0, RZ, 0xc0, !PT ;  /* 0x000001c005057812 */ /* 0x000fe200078ec0ff */
[----:B------:R2:W-:Y:S01]  /*4cd0*/  MUFU.EX2 R31, R14 ;  /* 0x0000000e001f7308 */ /* 0x0005e20000000800 */
[----:B------:R-:W-:Y:S01]  /*4ce0*/  LOP3.LUT P4, RZ, R8, 0x4, RZ, 0xc0, !PT ;  /* 0x0000000408ff7812 */ /* 0x000fe2000788c0ff */
[----:B------:R-:W-:Y:S01]  /*4cf0*/  FADD.FTZ R8, R30, R7 ;  /* 0x000000071e087221 */ /* 0x000fe20000010000 */
[----:B------:R-:W-:Y:S02]  /*4d00*/  LOP3.LUT R10, R5, 0x8, R10, 0xf8, !PT ;  /* 0x00000008050a7812 */ /* 0x000fe400078ef80a */
[----:B------:R-:W-:Y:S01]  /*4d10*/  SHF.R.U32.HI R5, RZ, 0x3, R5 ;  /* 0x00000003ff057819 */ /* 0x000fe20000011605 */
[----:B------:R-:W-:Y:S01]  /*4d20*/  FADD.FTZ R7, R163, R8 ;  /* 0x00000008a3077221 */ /* 0x000fe20000010000 */
[----:B------:R-:W-:Y:S01]  /*4d30*/  LOP3.LUT R8, R6, 0x7ffffe00, RZ, 0xc0, !PT ;  /* 0x7ffffe0006087812 */ /* 0x000fe200078ec0ff */
[----:B------:R-:W3:Y:S01]  /*4d40*/  MUFU.EX2 R9, R9 ;  /* 0x0000000900097308 */ /* 0x000ee20000000800 */
[----:B--2---:R-:W-:Y:S01]  /*4d50*/  IMAD.U32 R14, RZ, RZ, UR39 ;  /* 0x00000027ff0e7e24 */ /* 0x004fe2000f8e00ff */
[----:B------:R-:W-:Y:S01]  /*4d60*/  LOP3.LUT R10, R10, R5, RZ, 0x3c, !PT ;  /* 0x000000050a0a7212 */ /* 0x000fe200078e3cff */
[----:B------:R-:W-:Y:S01]  /*4d70*/  FADD.FTZ R6, R34, R7 ;  /* 0x0000000722067221 */ /* 0x000fe20000010000 */
[----:B------:R-:W-:Y:S01]  /*4d80*/  F2FP.BF16.F32.PACK_AB R161, R161, R32 ;  /* 0x00000020a1a1723e */ /* 0x000fe200000010ff */
[----:B------:R-:W-:Y:S01]  /*4d90*/  @!P1 VIADD R5, R14, 0x28c40 ;  /* 0x00028c400e059836 */ /* 0x000fe20000000000 */
[----:B------:R-:W-:Y:S01]  /*4da0*/  IADD3 R10, R10, R8, R17 ;  /* 0x000000080a0a7210 */ /* 0x000fe20007ffe011 */
[----:B------:R-:W-:Y:S01]  /*4db0*/  FADD.FTZ R7, R35, R6 ;  /* 0x0000000623077221 */ /* 0x000fe20000010000 */
[----:B------:R-:W2:Y:S01]  /*4dc0*/  MUFU.EX2 R15, R15 ;  /* 0x0000000f000f7308 */ /* 0x000ea20000000800 */
[----:B------:R-:W-:-:S02]  /*4dd0*/  F2FP.BF16.F32.PACK_AB R163, R163, R30 ;  /* 0x0000001ea3a3723e */ /* 0x000fc400000010ff */
[----:B------:R-:W-:Y:S01]  /*4de0*/  @!P1 PRMT R5, RZ, 0x654, R5 ;  /* 0x00000654ff059816 */ /* 0x000fe20000000005 */
[----:B------:R-:W-:Y:S01]  /*4df0*/  FADD.FTZ R8, R38, R7 ;  /* 0x0000000726087221 */ /* 0x000fe20000010000 */
[----:B------:R-:W-:Y:S02]  /*4e00*/  LEA R10, R10, UR39, 0x1 ;  /* 0x000000270a0a7c11 */ /* 0x000fe4000f8e08ff */
[----:B------:R1:W-:Y:S01]  /*4e10*/  @!P1 SYNCS.ARRIVE.TRANS64.RED.A1T0 RZ, [R5+URZ], RZ ;  /* 0x000000ff05ff99a7 */ /* 0x0003e2000810043f */
[----:B------:R-:W4:Y:S01]  /*4e20*/  MUFU.EX2 R18, R18 ;  /* 0x0000001200127308 */ /* 0x000f220000000800 */
[----:B------:R-:W-:-:S04]  /*4e30*/  FADD.FTZ R7, R39, R8 ;  /* 0x0000000827077221 */ /* 0x000fc80000010000 */
[----:B------:R-:W-:Y:S01]  /*4e40*/  FADD.FTZ R8, R42, R7 ;  /* 0x000000072a087221 */ /* 0x000fe20000010000 */
[----:B------:R-:W-:Y:S01]  /*4e50*/  MOV R7, 0x20 ;  /* 0x0000002000077802 */ /* 0x000fe20000000f00 */
[----:B-1----:R-:W-:Y:S01]  /*4e60*/  FADD.FTZ R5, R160, R29 ;  /* 0x0000001da0057221 */ /* 0x002fe20000010000 */
[----:B------:R-:W-:Y:S01]  /*4e70*/  MUFU.EX2 R19, R19 ;  /* 0x0000001300137308 */ /* 0x000fe20000000800 */
[----:B------:R-:W-:Y:S01]  /*4e80*/  FADD.FTZ R17, R43, R8 ;  /* 0x000000082b117221 */ /* 0x000fe20000010000 */
[----:B------:R-:W-:Y:S02]  /*4e90*/  VIADD R8, R10, 0x26800 ;  /* 0x000268000a087836 */ /* 0x000fe40000000000 */
[----:B------:R-:W-:Y:S01]  /*4ea0*/  FADD.FTZ R6, R162, R5 ;  /* 0x00000005a2067221 */ /* 0x000fe20000010000 */
[----:B---3--:R-:W-:Y:S01]  /*4eb0*/  F2FP.BF16.F32.PACK_AB R162, R9, R162 ;  /* 0x000000a209a2723e */ /* 0x008fe200000010ff */
[----:B------:R-:W-:Y:S01]  /*4ec0*/  FADD.FTZ R16, R46, R17 ;  /* 0x000000112e107221 */ /* 0x000fe20000010000 */
[----:B------:R-:W-:Y:S01]  /*4ed0*/  SEL R7, R7, 0xffffffe0, !P3 ;  /* 0xffffffe007077807 */ /* 0x000fe20005800000 */
[----:B------:R-:W-:Y:S01]  /*4ee0*/  FADD.FTZ R5, R9, R6 ;  /* 0x0000000609057221 */ /* 0x000fe20000010000 */
[----:B------:R-:W1:Y:S01]  /*4ef0*/  MUFU.EX2 R20, R20 ;  /* 0x0000001400147308 */ /* 0x000e620000000800 */
[----:B------:R-:W-:Y:S01]  /*4f00*/  FADD.FTZ R47, R47, R16 ;  /* 0x000000102f2f7221 */ /* 0x000fe20000010000 */
[----:B------:R-:W-:-:S02]  /*4f10*/  VIADD R9, R10, 0x26840 ;  /* 0x000268400a097836 */ /* 0x000fc40000000000 */
[----:B------:R-:W-:Y:S01]  /*4f20*/  FADD.FTZ R6, R156, R5 ;  /* 0x000000059c067221 */ /* 0x000fe20000010000 */
[C---:B------:R-:W-:Y:S01]  /*4f30*/  @P4 IADD3 R9, R8.reuse, -0x40, RZ ;  /* 0xffffffc008094810 */ /* 0x040fe20007ffe0ff */
[----:B------:R-:W-:Y:S01]  /*4f40*/  IMAD.IADD R8, R8, 0x1, R7 ;  /* 0x0000000108087824 */ /* 0x000fe200078e0207 */
[----:B------:R-:W-:Y:S01]  /*4f50*/  F2FP.BF16.F32.PACK_AB R160, R29, R160 ;  /* 0x000000a01da0723e */ /* 0x000fe200000010ff */
[C---:B------:R-:W-:Y:S01]  /*4f60*/  FADD.FTZ R6, R31.reuse, R6 ;  /* 0x000000061f067221 */ /* 0x040fe20000010000 */
[----:B------:R-:W3:Y:S01]  /*4f70*/  MUFU.EX2 R21, R21 ;  /* 0x0000001500157308 */ /* 0x000ee20000000800 */
[----:B------:R-:W-:Y:S01]  /*4f80*/  BAR.SYNC.DEFER_BLOCKING 0xf, 0x100 ;  /* 0x03c4000000007b1d */ /* 0x000fe20000010000 */
[----:B------:R-:W-:Y:S01]  /*4f90*/  F2FP.BF16.F32.PACK_AB R156, R31, R156 ;  /* 0x0000009c1f9c723e */ /* 0x000fe200000010ff */
[----:B--2---:R-:W-:Y:S01]  /*4fa0*/  FADD.FTZ R5, R15, R6 ;  /* 0x000000060f057221 */ /* 0x004fe20000010000 */
[----:B----4-:R-:W-:Y:S01]  /*4fb0*/  F2FP.BF16.F32.PACK_AB R158, R18, R15 ;  /* 0x0000000f129e723e */ /* 0x010fe200000010ff */
[----:B------:R-:W-:-:S02]  /*4fc0*/  IMAD.IADD R7, R7, 0x1, R9 ;  /* 0x0000000107077824 */ /* 0x000fc400078e0209 */
[----:B------:R-:W-:Y:S01]  /*4fd0*/  FADD.FTZ R6, R18, R5 ;  /* 0x0000000512067221 */ /* 0x000fe20000010000 */
[----:B------:R-:W2:Y:S01]  /*4fe0*/  MUFU.EX2 R22, R22 ;  /* 0x0000001600167308 */ /* 0x000ea20000000800 */
[----:B-1----:R-:W-:Y:S02]  /*4ff0*/  F2FP.BF16.F32.PACK_AB R152, R20, R19 ;  /* 0x000000131498723e */ /* 0x002fe400000010ff */
[----:B------:R-:W-:-:S04]  /*5000*/  FADD.FTZ R5, R19, R6 ;  /* 0x0000000613057221 */ /* 0x000fc80000010000 */
[----:B------:R-:W-:Y:S01]  /*5010*/  FADD.FTZ R6, R20, R5 ;  /* 0x0000000514067221 */ /* 0x000fe20000010000 */
[----:B------:R-:W-:Y:S03]  /*5020*/  MUFU.EX2 R50, R50 ;  /* 0x0000003200327308 */ /* 0x000fe60000000800 */
[----:B---3--:R-:W-:-:S05]  /*5030*/  FADD.FTZ R5, R21, R6 ;  /* 0x0000000615057221 */ /* 0x008fca0000010000 */
[----:B------:R-:W1:Y:S01]  /*5040*/  MUFU.EX2 R51, R51 ;  /* 0x0000003300337308 */ /* 0x000e620000000800 */
[C---:B--2---:R-:W-:Y:S01]  /*5050*/  F2FP.BF16.F32.PACK_AB R154, R22.reuse, R21 ;  /* 0x00000015169a723e */ /* 0x044fe200000010ff */
[----:B------:R-:W-:Y:S01]  /*5060*/  FADD.FTZ R22, R22, R5 ;  /* 0x0000000516167221 */ /* 0x000fe20000010000 */
[----:B------:R2:W-:Y:S04]  /*5070*/  STSM.16.M88.4 [R10+0x26800], R160 ;  /* 0x026800a00a007844 */ /* 0x0005e80000000200 */
[----:B------:R2:W-:Y:S01]  /*5080*/  STSM.16.M88.4 [R8], R156 ;  /* 0x0000009c08007844 */ /* 0x0005e20000000200 */
[----:B------:R-:W-:Y:S03]  /*5090*/  MUFU.EX2 R23, R23 ;  /* 0x0000001700177308 */ /* 0x000fe60000000800 */
[----:B------:R2:W-:Y:S05]  /*50a0*/  STSM.16.M88.4 [R9], R152 ;  /* 0x0000009809007844 */ /* 0x0005ea0000000200 */
        /* <DEDUP_REMOVED lines=9> */
[----:B------:R-:W3:Y:S01]  /*5140*/  MUFU.EX2 R25, R25 ;  /* 0x0000001900197308 */ /* 0x000ee20000000800 */
[----:B-1----:R-:W-:-:S07]  /*5150*/  FADD.FTZ R6, R54, R51 ;  /* 0x0000003336067221 */ /* 0x002fce0000010000 */
[----:B------:R-:W1:Y:S01]  /*5160*/  MUFU.EX2 R26, R26 ;  /* 0x0000001a001a7308 */ /* 0x000e620000000800 */
[C---:B----4-:R-:W-:Y:S01]  /*5170*/  F2FP.BF16.F32.PACK_AB R167, R55.reuse, R54 ;  /* 0x0000003637a7723e */ /* 0x050fe200000010ff */
[----:B------:R-:W-:Y:S01]  /*5180*/  FADD.FTZ R6, R55, R6 ;  /* 0x0000000637067221 */ /* 0x000fe20000010000 */
[----:B---3--:R-:W-:Y:S01]  /*5190*/  FADD.FTZ R5, R25, R24 ;  /* 0x0000001819057221 */ /* 0x008fe20000010000 */
[----:B-1----:R-:W-:-:S03]  /*51a0*/  F2FP.BF16.F32.PACK_AB R166, R26, R25 ;  /* 0x000000191aa6723e */ /* 0x002fc600000010ff */
[----:B------:R-:W-:Y:S02]  /*51b0*/  FADD.FTZ R5, R26, R5 ;  /* 0x000000051a057221 */ /* 0x000fe40000010000 */
[----:B------:R2:W-:Y:S01]  /*51c0*/  STSM.16.M88.4 [R7], R164 ;  /* 0x000000a407007844 */ /* 0x0005e20000000200 */
[----:B------:R-:W-:Y:S05]  /*51d0*/  @!P0 BRA `(.L_x_7198) ;  /* 0x0000000000048947 */ /* 0x000fea0003800000 */
[----:B------:R-:W-:Y:S01]  /*51e0*/  BPT.TRAP 0x1 ;  /* 0x000000040000795c */ /* 0x000fe20000300000 */
.L_x_7198:
[----:B------:R1:W3:Y:S01]  /*51f0*/  SYNCS.PHASECHK.TRANS64.TRYWAIT P3, [UR39+0x28c50], R13 ;  /* 0x028c500dff0075a7 */ /* 0x0002e20008060167 */
[----:B------:R-:W-:Y:S05]  /*5200*/  @!P0 BRA `(.L_x_7199) ;  /* 0x0000000000048947 */ /* 0x000fea0003800000 */
[----:B------:R-:W-:Y:S01]  /*5210*/  BPT.TRAP 0x1 ;  /* 0x000000040000795c */ /* 0x000fe20000300000 */
.L_x_7199:
[----:B---3--:R-:W-:Y:S05]  /*5220*/  @P3 BRA `(.L_x_7200) ;  /* 0x0000000000083947 */ /* 0x008fea0003800000 */
[----:B------:R-:W3:Y:S02]  /*5230*/  SYNCS.PHASECHK.TRANS64.TRYWAIT P3, [UR39+0x28c50], R13 ;  /* 0x028c500dff0075a7 */ /* 0x000ee40008060167 */
[----:B---3--:R-:W-:Y:S05]  /*5240*/  @!P3 BRA `(.L_x_7201) ;  /* 0x000000bc0054b947 */ /* 0x008fea0003800000 */
.L_x_7200:
[----:B------:R-:W-:Y:S01]  /*5250*/  WARPGROUP.ARRIVE ;  /* 0x00000000000079c5 */ /* 0x000fe20000000000 */
[----:B------:R-:W-:Y:S01]  /*5260*/  UMOV UR14, UR38 ;  /* 0x00000026000e7c82 */ /* 0x000fe20008000000 */
[----:B------:R-:W-:Y:S01]  /*5270*/  UMOV UR15, 0x40000040 ;  /* 0x40000040000f7882 */ /* 0x000fe20000000000 */
[----:B------:R-:W-:Y:S01]  /*5280*/  UIADD3 UR4, UR38, 0x80, URZ ;  /* 0x0000008026047890 */ /* 0x000fe2000fffe03f */
[----:B---3--:R-:W-:Y:S01]  /*5290*/  @!P1 IADD3 R14, R14, 0x28c60, RZ ;  /* 0x00028c600e0e9810 */ /* 0x008fe20007ffe0ff */
[----:B------:R-:W-:Y:S01]  /*52a0*/  UIMAD UR10, UR37, UR10, -UR6 ;  /* 0x0000000a250a72a4 */ /* 0x000fe2000f8e0a06 */
[----:B------:R-:W-:Y:S01]  /*52b0*/  HGMMA.64x256x16.F32.BF16 R24, R160, gdesc[UR12].tnspB, RZ, !UPT, gsb0 ;  /* 0x43e0000ca0187df0 */ /* 0x000fe2000c0018ff */
[----:B------:R-:W-:Y:S01]  /*52c0*/  UMOV UR15, 0x40000040 ;  /* 0x40000040000f7882 */ /* 0x000fe20000000000 */
[----:B------:R-:W-:Y:S01]  /*52d0*/  UIADD3 UR41, UR41, -0x2, URZ ;  /* 0xfffffffe29297890 */ /* 0x000fe2000fffe03f */
[----:B------:R-:W-:Y:S01]  /*52e0*/  @!P1 PRMT R14, RZ, 0x654, R14 ;  /* 0x00000654ff0e9816 */ /* 0x000fe2000000000e */
[----:B------:R-:W-:Y:S01]  /*52f0*/  UMOV UR14, UR4 ;  /* 0x00000004000e7c82 */ /* 0x000fe20008000000 */
[----:B------:R-:W-:Y:S01]  /*5300*/  UIADD3 UR4, UR38, 0x100, URZ ;  /* 0x0000010026047890 */ /* 0x000fe2000fffe03f */
[----:B------:R-:W-:-:S02]  /*5310*/  WARPGROUP.DEPBAR.LE gsb0, 0x0 ;  /* 0x00008000000079c5 */ /* 0x000fc40000010000 */
[----:B------:R-:W-:-:S15]  /*5320*/  WARPGROUP.ARRIVE ;  /* 0x00000000000079c5 */ /* 0x000fde0000000000 */
[----:B------:R-:W-:-:S05]  /*5330*/  NOP ;  /* 0x0000000000007918 */ /* 0x000fca0000000000 */
        /* <DEDUP_REMOVED lines=10> */
[----:B------:R-:W3:Y:S02]  /*53e0*/  S2UR UR4, SR_CTAID.X ;  /* 0x00000000000479c3 */ /* 0x000ee40000002500 */
[----:B---3--:R-:W-:-:S03]  /*53f0*/  USHF.L.U32 UR11, UR4, 0x6, URZ ;  /* 0x00000006040b7899 */ /* 0x008fc6000800063f */
[----:B------:R-:W-:Y:S02]  /*5400*/  @UP0 ULDC UR4, c[0x0][0x44c] ;  /* 0x0001130000040ab9 */ /* 0x000fe40000000800 */
[----:B------:R-:W-:Y:S02]  /*5410*/  UIMAD.WIDE.U32 UR4, UR11, UR4, URZ ;  /* 0x000000040b0472a5 */ /* 0x000fe4000f8e003f */
[----:B------:R-:W-:Y:S01]  /*5420*/  UMOV UR6, UR11 ;  /* 0x0000000b00067c82 */ /* 0x000fe20008000000 */
[----:B------:R-:W-:Y:S02]  /*5430*/  WARPGROUP.DEPBAR.LE gsb0, 0x0 ;  /* 0x00008000000079c5 */ /* 0x000fe40000010000 */
[----:B------:R-:W-:-:S13]  /*5440*/  WARPGROUP.ARRIVE ;  /* 0x00000000000079c5 */ /* 0x000fda0000000000 */
[----:B------:R-:W-:Y:S01]  /*5450*/  HGMMA.64x256x16.F32.BF16 R24, R164, gdesc[UR12].tnspB, R24, gsb0 ;  /* 0x43e0000ca4187df0 */ /* 0x000fe20008001818 */
[----:B------:R-:W-:Y:S02]  /*5460*/  @UP0 ULDC UR14, c[0x0][0x450] ;  /* 0x00011400000e0ab9 */ /* 0x000fe40000000800 */
[----:B------:R-:W-:-:S03]  /*5470*/  @UP0 USHF.R.U32.HI UR6, URZ, UR14, UR5 ;  /* 0x0000000e3f060299 */ /* 0x000fc60008011605 */
[----:B------:R-:W-:Y:S01]  /*5480*/  UMOV UR5, URZ ;  /* 0x0000003f00057c82 */ /* 0x000fe20008000000 */
[----:B------:R-:W-:-:S04]  /*5490*/  UIADD3 UR6, UR10, UR6, URZ ;  /* 0x000000060a067290 */ /* 0x000fc8000fffe03f */
[----:B------:R-:W-:-:S04]  /*54a0*/  USHF.R.S32.HI UR4, URZ, 0x1f, UR6 ;  /* 0x0000001f3f047899 */ /* 0x000fc80008011406 */
[----:B------:R-:W-:-:S04]  /*54b0*/  ULEA.HI UR4, UR4, UR6, URZ, 0x6 ;  /* 0x0000000604047291 */ /* 0x000fc8000f8f303f */
[----:B------:R-:W-:-:S04]  /*54c0*/  USHF.R.S32.HI UR4, URZ, 0x6, UR4 ;  /* 0x000000063f047899 */ /* 0x000fc80008011404 */
[----:B------:R-:W-:-:S04]  /*54d0*/  UISETP.LT.AND UP1, UPT, UR40, UR4, UPT ;  /* 0x000000042800728c */ /* 0x000fc8000bf21270 */
[----:B------:R-:W-:-:S03]  /*54e0*/  USEL UR25, UR40, UR4, !UP1 ;  /* 0x0000000428197287 */ /* 0x000fc6000c800000 */
[----:B------:R-:W-:Y:S01]  /*54f0*/  UMOV UR4, URZ ;  /* 0x0000003f00047c82 */ /* 0x000fe20008000000 */
[----:B------:R-:W-:-:S06]  /*5500*/  UISETP.GE.AND UP1, UPT, UR41, UR25, UPT ;  /* 0x000000192900728c */ /* 0x000fcc000bf26270 */
[----:B------:R-:W-:Y:S01]  /*5510*/  PLOP3.LUT P3, PT, PT, PT, UP1, 0x80, 0x0 ;  /* 0x000000000000781c */ /* 0x000fe20003f6f018 */
[----:B------:R-:W-:Y:S02]  /*5520*/  WARPGROUP.DEPBAR.LE gsb0, 0x0 ;  /* 0x00008000000079c5 */ /* 0x000fe40000010000 */
[----:B------:R-:W-:Y:S01]  /*5530*/  @!PT LDS RZ, [RZ] ;  /* 0x00000000fffff984 */ /* 0x000fe20000000800 */
[----:B------:R-:W-:Y:S01]  /*5540*/  @!PT LDS RZ, [RZ] ;  /* 0x00000000fffff984 */ /* 0x000fe20000000800 */
[----:B------:R-:W-:Y:S01]  /*5550*/  @!PT LDS RZ, [RZ] ;  /* 0x00000000fffff984 */ /* 0x000fe20000000800 */
[----:B------:R-:W-:Y:S01]  /*5560*/  @!PT LDS RZ, [RZ] ;  /* 0x00000000fffff984 */ /* 0x000fe20000000800 */
[----:B------:R3:W-:Y:S06]  /*5570*/  MEMBAR.ALL.CTA ;  /* 0x0000000000007992 */ /* 0x0007ec0000008000 */
[----:B---3--:R-:W3:Y:S02]  /*5580*/  FENCE.VIEW.ASYNC.S ;  /* 0x00000000000073c6 */ /* 0x008ee40000000000 */
[----:B---3--:R-:W-:Y:S01]  /*5590*/  NOP ;  /* 0x0000000000007918 */ /* 0x008fe20000000000 */
[----:B------:R-:W-:Y:S06]  /*55a0*/  BAR.ARV 0xe, 0x100 ;  /* 0x0384000000007b1d */ /* 0x000fec0000002000 */
[----:B------:R3:W-:Y:S01]  /*55b0*/  @!P1 SYNCS.ARRIVE.TRANS64.RED.A1T0 RZ, [R14+URZ], RZ ;  /* 0x000000ff0eff99a7 */ /* 0x0007e2000810043f */
[----:B------:R-:W-:Y:S05]  /*55c0*/  @!P3 BRA `(.L_x_7202) ;  /* 0x00000020008cb947 */ /* 0x000fea0003800000 */
[----:B---3--:R-:W-:Y:S01]  /*55d0*/  IMAD.MOV.U32 R14, RZ, RZ, R4 ;  /* 0x000000ffff0e7224 */ /* 0x008fe200078e0004 */
[----:B------:R-:W-:Y:S01]  /*55e0*/  UMOV UR5, URZ ;  /* 0x0000003f00057c82 */ /* 0x000fe20008000000 */
[----:B------:R-:W-:Y:S01]  /*55f0*/  IMAD.MOV.U32 R15, RZ, RZ, R3 ;  /* 0x000000ffff0f7224 */ /* 0x000fe200078e0003 */
[----:B------:R-:W-:Y:S01]  /*5600*/  UMOV UR6, URZ ;  /* 0x0000003f00067c82 */ /* 0x000fe20008000000 */
[----:B------:R-:W-:Y:S01]  /*5610*/  ULDC UR27, c[0x0][0x288] ;  /* 0x0000a200001b7ab9 */ /* 0x000fe20000000800 */
[----:B------:R-:W-:Y:S01]  /*5620*/  ULDC UR28, c[0x0][0x2f0] ;  /* 0x0000bc00001c7ab9 */ /* 0x000fe20000000800 */
[----:B------:R-:W-:Y:S01]  /*5630*/  ULDC UR29, c[0x0][0x9d8] ;  /* 0x00027600001d7ab9 */ /* 0x000fe20000000800 */
[----:B------:R-:W-:-:S05]  /*5640*/  ULDC UR26, c[0x0][0x988] ;  /* 0x00026200001a7ab9 */ /* 0x000fca0000000800 */
.L_x_7211:
[----:B------:R-:W-:-:S04]  /*5650*/  UIADD3 UR4, UR6, 0x1, URZ ;  /* 0x0000000106047890 */ /* 0x000fc8000fffe03f */
[----:B------:R-:W-:-:S04]  /*5660*/  UISETP.NE.AND UP1, UPT, UR4, 0x2, UPT ;  /* 0x000000020400788c */ /* 0x000fc8000bf25270 */
[----:B------:R-:W-:Y:S02]  /*5670*/  USEL UR7, URZ, 0x1, UP1 ;  /* 0x000000013f077887 */ /* 0x000fe40008800000 */
[----:B------:R-:W-:Y:S02]  /*5680*/  USEL UR4, UR4, URZ, UP1 ;  /* 0x0000003f04047287 */ /* 0x000fe40008800000 */
[----:B------:R-:W-:Y:S01]  /*5690*/  ULOP3.LUT UR5, UR5, UR7, URZ, 0x3c, !UPT ;  /* 0x0000000705057292 */ /* 0x000fe2000f8e3c3f */
[----:B------:R-:W-:Y:S11]  /*56a0*/  @!P0 BRA `(.L_x_7203) ;  /* 0x0000000000048947 */ /* 0x000ff60003800000 */
[----:B------:R-:W-:Y:S01]  /*56b0*/  BPT.TRAP 0x1 ;  /* 0x000000040000795c */ /* 0x000fe20000300000 */
.L_x_7203:
[----:B------:R-:W-:Y:S01]  /*56c0*/  ULEA UR30, UR4, UR39, 0x3 ;  /* 0x00000027041e7291 */ /* 0x000fe2000f8e183f */
[----:B01----:R-:W-:-:S04]  /*56d0*/  MOV R13, UR5 ;  /* 0x00000005000d7c02 */ /* 0x003fc80008000f00 */
[----:B------:R-:W-:-:S04]  /*56e0*/  SHF.L.U32 R13, R13, 0x1f, RZ ;  /* 0x0000001f0d0d7819 */ /* 0x000fc800000006ff */
[----:B------:R0:W1:Y:S01]  /*56f0*/  SYNCS.PHASECHK.TRANS64.TRYWAIT P3, [UR30+0x28c30], R13 ;  /* 0x028c300dff0075a7 */ /* 0x000062000806015e */
[----:B------:R-:W-:Y:S05]  /*5700*/  @!P0 BRA `(.L_x_7204) ;  /* 0x0000000000048947 */ /* 0x000fea0003800000 */
[----:B------:R-:W-:Y:S01]  /*5710*/  BPT.TRAP 0x1 ;  /* 0x000000040000795c */ /* 0x000fe20000300000 */
.L_x_7204:
[----:B-1----:R-:W-:Y:S05]  /*5720*/  @P3 BRA `(.L_x_7205) ;  /* 0x0000000000083947 */ /* 0x002fea0003800000 */
[----:B------:R-:W1:Y:S02]  /*5730*/  SYNCS.PHASECHK.TRANS64.TRYWAIT P3, [UR30+0x28c30], R13 ;  /* 0x028c300dff0075a7 */ /* 0x000e64000806015e */
[----:B-1----:R-:W-:Y:S05]  /*5740*/  @!P3 BRA `(.L_x_7206) ;  /* 0x000000b80028b947 */ /* 0x002fea0003800000 */
.L_x_7205:
[----:B------:R-:W-:Y:S01]  /*5750*/  ULEA UR10, UR4, UR24, 0x9 ;  /* 0x00000018040a7291 */ /* 0x000fe2000f8e483f */
[----:B--2---:R-:W-:Y:S01]  /*5760*/  WARPGROUP.ARRIVE ;  /* 0x00000000000079c5 */ /* 0x004fe20000000000 */
[----:B------:R-:W-:Y:S01]  /*5770*/  UMOV UR11, 0x40000040 ;  /* 0x40000040000b7882 */ /* 0x000fe20000000000 */
[----:B------:R-:W-:Y:S01]  /*5780*/  UMOV UR15, 0x40000040 ;  /* 0x40000040000f7882 */ /* 0x000fe20000000000 */
[----:B------:R-:W-:Y:S01]  /*5790*/  UIADD3 UR14, UR10, 0x2, URZ ;  /* 0x000000020a0e7890 */ /* 0x000fe2000fffe03f */
[----:B------:R-:W-:Y:S01]  /*57a0*/  IMAD.MOV.U32 R3, RZ, RZ, R12 ;  /* 0x000000ffff037224 */ /* 0x000fe200078e000c */
[----:B------:R-:W-:Y:S01]  /*57b0*/  UIADD3 UR18, UR10, 0x4, URZ ;  /* 0x000000040a127890 */ /* 0x000fe2000fffe03f */
[----:B------:R-:W-:Y:S01]  /*57c0*/  IMAD.U32 R22, RZ, RZ, UR28 ;  /* 0x0000001cff167e24 */ /* 0x000fe2000f8e00ff */
[----:B------:R-:W-:Y:S01]  /*57d0*/  UMOV UR19, 0x40000040 ;  /* 0x4000004000137882 */ /* 0x000fe20000000000 */
[----:B------:R-:W-:Y:S01]  /*57e0*/  HGMMA.64x64x16.F32.BF16 R152, gdesc[UR8], RZ, !UPT, gsb0 ;  /* 0x00e00000089879f0 */ /* 0x000fe2000c0018ff */
[----:B------:R-:W-:Y:S01]  /*57f0*/  UIADD3 UR22, UR10, 0x6, URZ ;  /* 0x000000060a167890 */ /* 0x000fe2000fffe03f */
[----:B------:R-:W-:Y:S01]  /*5800*/  UMOV UR23, 0x40000040 ;  /* 0x4000004000177882 */ /* 0x000fe20000000000 */
[----:B------:R-:W-:-:S02]  /*5810*/  @UP0 ULDC UR7, c[0x0][0x44c] ;  /* 0x0001130000070ab9 */ /* 0x000fc40000000800 */
[----:B-1----:R-:W-:Y:S01]  /*5820*/  @P2 IMAD.HI.U32 R4, R12, UR7, RZ ;  /* 0x000000070c042c27 */ /* 0x002fe2000f8e00ff */
[----:B------:R-:W-:-:S04]  /*5830*/  @UP0 ULDC UR7, c[0x0][0x450] ;  /* 0x0001140000070ab9 */ /* 0x000fc80000000800 */
[----:B------:R-:W-:Y:S01]  /*5840*/  @P2 SHF.R.U32.HI R3, RZ, UR7, R4 ;  /* 0x00000007ff032c19 */ /* 0x000fe20008011604 */
[----:B------:R-:W-:Y:S02]  /*5850*/  UMOV UR7, 0xffffffc0 ;  /* 0xffffffc000077882 */ /* 0x000fe40000000000 */
[----:B------:R-:W-:Y:S02]  /*5860*/  UIMAD UR7, UR41, UR7, 0x1 ;  /* 0x00000001290774a4 */ /* 0x000fe4000f8e0207 */
[----:B------:R-:W1:Y:S01]  /*5870*/  SHFL.IDX PT, R16, R3, RZ, 0x1c1f ;  /* 0x001c1fff03107589 */ /* 0x000e6200000e0000 */
        /* <DEDUP_REMOVED lines=13> */
[----:B------:R-:W-:Y:S01]  /*5950*/  IADD3 R161, -R11, UR7, RZ ;  /* 0x000000070ba17c10 */ /* 0x000fe2000fffe1ff */
[----:B------:R-:W2:Y:S01]  /*5960*/  MUFU.TANH R20, R152 ;  /* 0x0000009800147308 */ /* 0x000ea20000002400 */
[----:B------:R-:W-:Y:S01]  /*5970*/  FMUL.FTZ R156, R156, UR29 ;  /* 0x0000001d9c9c7c20 */ /* 0x000fe20008410000 */
[----:B------:R-:W-:Y:S01]  /*5980*/  FMUL.FTZ R160, R160, UR29 ;  /* 0x0000001da0a07c20 */ /* 0x000fe20008410000 */
[----:B------:R-:W-:Y:S01]  /*5990*/  FMUL.FTZ R157, R157, UR29 ;  /* 0x0000001d9d9d7c20 */ /* 0x000fe20008410000 */
[----:B------:R-:W-:-:S02]  /*59a0*/  IMAD R161, R22, UR37, R161 ;  /* 0x0000002516a17c24 */ /* 0x000fc4000f8e02a1 */
        /* <DEDUP_REMOVED lines=28> */
[----:B-1----:R-:W-:Y:S01]  /*5b70*/  IADD3 R160, R16, -UR27, R161 ;  /* 0x8000001b10a07c10 */ /* 0x002fe2000fffe0a1 */
[----:B------:R-:W-:-:S03]  /*5b80*/  UMOV UR7, UR26 ;  /* 0x0000001a00077c82 */ /* 0x000fc60008000000 */
[C---:B------:R-:W-:Y:S02]  /*5b90*/  ISETP.GT.AND P3, PT, R160.reuse, RZ, PT ;  /* 0x000000ffa000720c */ /* 0x040fe40003f64270 */
[----:B------:R-:W-:Y:S01]  /*5ba0*/  ISETP.GT.AND P4, PT, R160, 0x1, PT ;  /* 0x00000001a000780c */ /* 0x000fe20003f84270 */
[----:B------:R4:W1:Y:S01]  /*5bb0*/  MUFU.TANH R23, R4 ;  /* 0x0000000400177308 */ /* 0x0008620000002400 */
[----:B--2---:R-:W-:Y:S02]  /*5bc0*/  FSEL R20, R20, -INF , P3 ;  /* 0xff80000014147808 */ /* 0x004fe40001800000 */
[----:B------:R-:W-:Y:S02]  /*5bd0*/  ISETP.GT.AND P3, PT, R160, 0x8, PT ;  /* 0x00000008a000780c */ /* 0x000fe40003f64270 */
[----:B---3--:R-:W-:Y:S02]  /*5be0*/  FSEL R16, R153, -INF , P4 ;  /* 0xff80000099107808 */ /* 0x008fe40002000000 */
[----:B------:R-:W-:Y:S01]  /*5bf0*/  FMNMX.FTZ R17, R20, R15, !PT ;  /* 0x0000000f14117209 */ /* 0x000fe20007810000 */
[----:B------:R-:W2:Y:S01]  /*5c00*/  MUFU.TANH R164, R164 ;  /* 0x000000a400a47308 */ /* 0x000ea20000002400 */
[----:B------:R-:W-:-:S02]  /*5c10*/  ISETP.GT.AND P4, PT, R160, 0x9, PT ;  /* 0x00000009a000780c */ /* 0x000fc40003f84270 */
[----:B----4-:R-:W-:Y:S02]  /*5c20*/  FSEL R4, R156, -INF , P3 ;  /* 0xff8000009c047808 */ /* 0x010fe40001800000 */
[----:B------:R-:W-:Y:S02]  /*5c30*/  FMNMX.FTZ R19, R16, R17, !PT ;  /* 0x0000001110137209 */ /* 0x000fe40007810000 */
[----:B------:R-:W-:Y:S01]  /*5c40*/  ISETP.GT.AND P3, PT, R160, 0x10, PT ;  /* 0x00000010a000780c */ /* 0x000fe20003f64270 */
[----:B------:R-:W3:Y:S01]  /*5c50*/  MUFU.TANH R165, R165 ;  /* 0x000000a500a57308 */ /* 0x000ee20000002400 */
[----:B-----5:R-:W-:Y:S02]  /*5c60*/  FSEL R17, R157, -INF , P4 ;  /* 0xff8000009d117808 */ /* 0x020fe40002000000 */
[----:B------:R-:W-:Y:S02]  /*5c70*/  FMNMX.FTZ R22, R4, R19, !PT ;  /* 0x0000001304167209 */ /* 0x000fe40007810000 */
[----:B------:R-:W-:-:S02]  /*5c80*/  ISETP.GT.AND P4, PT, R160, 0x11, PT ;  /* 0x00000011a000780c */ /* 0x000fc40003f84270 */
[----:B------:R-:W-:Y:S01]  /*5c90*/  FSEL R18, R18, -INF , P3 ;  /* 0xff80000012127808 */ /* 0x000fe20001800000 */
[----:B------:R-:W4:Y:S01]  /*5ca0*/  MUFU.TANH R168, R168 ;  /* 0x000000a800a87308 */ /* 0x000f220000002400 */
[----:B------:R-:W-:Y:S02]  /*5cb0*/  FMNMX.FTZ R21, R17, R22, !PT ;  /* 0x0000001611157209 */ /* 0x000fe40007810000 */
[----:B------:R-:W-:Y:S02]  /*5cc0*/  ISETP.GT.AND P3, PT, R160, 0x18, PT ;  /* 0x00000018a000780c */ /* 0x000fe40003f64270 */
[----:B-1----:R-:W-:Y:S02]  /*5cd0*/  FSEL R19, R23, -INF , P4 ;  /* 0xff80000017137808 */ /* 0x002fe40002000000 */
[----:B------:R-:W-:Y:S01]  /*5ce0*/  FMNMX.FTZ R22, R18, R21, !PT ;  /* 0x0000001512167209 */ /* 0x000fe20007810000 */
[----:B------:R-:W1:Y:S01]  /*5cf0*/  MUFU.TANH R169, R169 ;  /* 0x000000a900a97308 */ /* 0x000e620000002400 */
[----:B------:R-:W-:-:S02]  /*5d00*/  ISETP.GT.AND P4, PT, R160, 0x19, PT ;  /* 0x00000019a000780c */ /* 0x000fc40003f84270 */
[----:B--2---:R-:W-:Y:S02]  /*5d10*/  FSEL R21, R164, -INF , P3 ;  /* 0xff800000a4157808 */ /* 0x004fe40001800000 */
[----:B------:R-:W-:Y:S02]  /*5d20*/  FMNMX.FTZ R152, R19, R22, !PT ;  /* 0x0000001613987209 */ /* 0x000fe40007810000 */
[C---:B------:R-:W-:Y:S01]  /*5d30*/  ISETP.GT.AND P3, PT, R160.reuse, 0x20, PT ;  /* 0x00000020a000780c */ /* 0x040fe20003f64270 */
[----:B------:R-:W2:Y:S01]  /*5d40*/  MUFU.TANH R172, R172 ;  /* 0x000000ac00ac7308 */ /* 0x000ea20000002400 */
[----:B---3--:R-:W-:Y:S02]  /*5d50*/  FSEL R22, R165, -INF , P4 ;  /* 0xff800000a5167808 */ /* 0x008fe40002000000 */
[----:B------:R-:W-:Y:S02]  /*5d60*/  FMNMX.FTZ R153, R21, R152, !PT ;  /* 0x0000009815997209 */ /* 0x000fe40007810000 */
[----:B------:R-:W-:-:S02]  /*5d70*/  ISETP.GT.AND P4, PT, R160, 0x21, PT ;  /* 0x00000021a000780c */ /* 0x000fc40003f84270 */
[----:B----4-:R-:W-:Y:S01]  /*5d80*/  FSEL R23, R168, -INF , P3 ;  /* 0xff800000a8177808 */ /* 0x010fe20001800000 */
[----:B------:R-:W3:Y:S01]  /*5d90*/  MUFU.TANH R173, R173 ;  /* 0x000000ad00ad7308 */ /* 0x000ee20000002400 */
[----:B------:R-:W-:Y:S02]  /*5da0*/  FMNMX.FTZ R156, R22, R153, !PT ;  /* 0x00000099169c7209 */ /* 0x000fe40007810000 */
[C---:B------:R-:W-:Y:S02]  /*5db0*/  ISETP.GT.AND P3, PT, R160.reuse, 0x28, PT ;  /* 0x00000028a000780c */ /* 0x040fe40003f64270 */
[----:B-1----:R-:W-:Y:S02]  /*5dc0*/  FSEL R152, R169, -INF , P4 ;  /* 0xff800000a9987808 */ /* 0x002fe40002000000 */
[----:B------:R-:W-:Y:S01]  /*5dd0*/  FMNMX.FTZ R157, R23, R156, !PT ;  /* 0x0000009c179d7209 */ /* 0x000fe20007810000 */
[----:B------:R-:W1:Y:S01]  /*5de0*/  MUFU.TANH R176, R176 ;  /* 0x000000b000b07308 */ /* 0x000e620000002400 */
[----:B------:R-:W-:-:S02]  /*5df0*/  ISETP.GT.AND P4, PT, R160, 0x29, PT ;  /* 0x00000029a000780c */ /* 0x000fc40003f84270 */
[----:B--2---:R-:W-:Y:S02]  /*5e00*/  FSEL R153, R172, -INF , P3 ;  /* 0xff800000ac997808 */ /* 0x004fe40001800000 */
[----:B------:R-:W-:Y:S02]  /*5e10*/  FMNMX.FTZ R164, R152, R157, !PT ;  /* 0x0000009d98a47209 */ /* 0x000fe40007810000 */
[----:B------:R-:W-:Y:S01]  /*5e20*/  ISETP.GT.AND P3, PT, R160, 0x30, PT ;  /* 0x00000030a000780c */ /* 0x000fe20003f64270 */
[----:B------:R-:W2:Y:S01]  /*5e30*/  MUFU.TANH R177, R177 ;  /* 0x000000b100b17308 */ /* 0x000ea20000002400 */
[----:B---3--:R-:W-:Y:S02]  /*5e40*/  FSEL R156, R173, -INF , P4 ;  /* 0xff800000ad9c7808 */ /* 0x008fe40002000000 */
[----:B------:R-:W-:Y:S01]  /*5e50*/  FMNMX.FTZ R157, R153, R164, !PT ;  /* 0x000000a4999d7209 */ /* 0x000fe20007810000 */
[----:B------:R-:W-:Y:S01]  /*5e60*/  FMUL.FTZ R164, R154, UR29 ;  /* 0x0000001d9aa47c20 */ /* 0x000fe20008410000 */
[----:B------:R-:W-:-:S02]  /*5e70*/  ISETP.GT.AND P4, PT, R160, 0x31, PT ;  /* 0x00000031a000780c */ /* 0x000fc40003f84270 */
[----:B------:R-:W-:Y:S01]  /*5e80*/  FMNMX.FTZ R165, R156, R157, !PT ;  /* 0x0000009d9ca57209 */ /* 0x000fe20007810000 */
[----:B------:R-:W3:Y:S01]  /*5e90*/  MUFU.TANH R180, R180 ;  /* 0x000000b400b47308 */ /* 0x000ee20000002400 */
[----:B-1----:R-:W-:Y:S02]  /*5ea0*/  FSEL R154, R176, -INF , P3 ;  /* 0xff800000b09a7808 */ /* 0x002fe40001800000 */
[----:B------:R-:W-:Y:S02]  /*5eb0*/  ISETP.GT.AND P3, PT, R160, 0x38, PT ;  /* 0x00000038a000780c */ /* 0x000fe40003f64270 */
[----:B------:R-:W-:Y:S01]  /*5ec0*/  FMNMX.FTZ R168, R154, R165, !PT ;  /* 0x000000a59aa87209 */ /* 0x000fe20007810000 */
[----:B------:R-:W-:Y:S02]  /*5ed0*/  FMUL.FTZ R165, R155, UR29 ;  /* 0x0000001d9ba57c20 */ /* 0x000fe40008410000 */
[----:B------:R-:W1:Y:S01]  /*5ee0*/  MUFU.TANH R181, R181 ;  /* 0x000000b500b57308 */ /* 0x000e620000002400 */
[----:B--2---:R-:W-:-:S02]  /*5ef0*/  FSEL R157, R177, -INF , P4 ;  /* 0xff800000b19d7808 */ /* 0x004fc40002000000 */
[----:B------:R-:W-:Y:S02]  /*5f00*/  ISETP.GT.AND P4, PT, R160, 0x39, PT ;  /* 0x00000039a000780c */ /* 0x000fe40003f84270 */
[----:B------:R-:W-:-:S03]  /*5f10*/  FMNMX.FTZ R168, R157, R168, !PT ;  /* 0x000000a89da87209 */ /* 0x000fc60007810000 */
[----:B------:R2:W4:Y:S01]  /*5f20*/  MUFU.TANH R172, R164 ;  /* 0x000000a400ac7308 */ /* 0x0005220000002400 */
[----:B---3--:R-:W-:-:S04]  /*5f30*/  FSEL R155, R180, -INF , P3 ;  /* 0xff800000b49b7808 */ /* 0x008fc80001800000 */
[----:B------:R-:W-:-:S03]  /*5f40*/  FMNMX.FTZ R169, R155, R168, !PT ;  /* 0x000000a89ba97209 */ /* 0x000fc60007810000 */
[----:B------:R-:W3:Y:S01]  /*5f50*/  MUFU.TANH R176, R165 ;  /* 0x000000a500b07308 */ /* 0x000ee20000002400 */
[----:B-1----:R-:W-:Y:S01]  /*5f60*/  FSEL R160, R181, -INF , P4 ;  /* 0xff800000b5a07808 */ /* 0x002fe20002000000 */
[----:B--2---:R-:W1:Y:S03]  /*5f70*/  SHFL.IDX PT, R164, R3, 0x1, 0x1c1f ;  /* 0x003c1f0003a47f89 */ /* 0x004e6600000e0000 */
[----:B------:R-:W-:-:S03]  /*5f80*/  FMNMX.FTZ R169, R160, R169, !PT ;  /* 0x000000a9a0a97209 */ /* 0x000fc60007810000 */
[----:B------:R-:W2:Y:S02]  /*5f90*/  MUFU.TANH R177, R158 ;  /* 0x0000009e00b17308 */ /* 0x000ea40000002400 */
[----:B------:R-:W5:Y:S06]  /*5fa0*/  SHFL.BFLY PT, R168, R169, 0x2, 0x1f ;  /* 0x0c401f00a9a87f89 */ /* 0x000f6c00000e0000 */
[----:B------:R4:W0:Y:S08]  /*5fb0*/  MUFU.TANH R180, R159 ;  /* 0x0000009f00b47308 */ /* 0x0008300000002400 */
[----:B------:R-:W0:Y:S01]  /*5fc0*/  MUFU.TANH R181, R162 ;  /* 0x000000a200b57308 */ /* 0x000e220000002400 */
[----:B-1----:R-:W-:-:S04]  /*5fd0*/  IADD3 R173, R164, -UR27, R161 ;  /* 0x8000001ba4ad7c10 */ /* 0x002fc8000fffe0a1 */
[C---:B------:R-:W-:Y:S02]  /*5fe0*/  ISETP.GT.AND P3, PT, R173.reuse, RZ, PT ;  /* 0x000000ffad00720c */ /* 0x040fe40003f64270 */
[----:B------:R-:W-:Y:S01]  /*5ff0*/  ISETP.GT.AND P4, PT, R173, 0x1, PT ;  /* 0x00000001ad00780c */ /* 0x000fe20003f84270 */
[----:B------:R2:W-:Y:S01]  /*6000*/  MUFU.TANH R184, R163 ;  /* 0x000000a300b87308 */ /* 0x0005e20000002400 */
[----:B-----5:R-:W-:Y:S02]  /*6010*/  FMNMX.FTZ R168, R169, R168, !PT ;  /* 0x000000a8a9a87209 */ /* 0x020fe40007810000 */
[----:B----4-:R-:W-:Y:S02]  /*6020*/  FSEL R159, R172, -INF , P3 ;  /* 0xff800000ac9f7808 */ /* 0x010fe40001800000 */
[----:B------:R-:W-:Y:S01]  /*6030*/  ISETP.GT.AND P3, PT, R173, 0x8, PT ;  /* 0x00000008ad00780c */ /* 0x000fe20003f64270 */
[----:B------:R-:W1:Y:S01]  /*6040*/  SHFL.BFLY PT, R165, R168, 0x1, 0x1f ;  /* 0x0c201f00a8a57f89 */ /* 0x000e6200000e0000 */
[----:B---3--:R-:W-:Y:S01]  /*6050*/  FSEL R158, R176, -INF , P4 ;  /* 0xff800000b09e7808 */ /* 0x008fe20002000000 */
[----:B------:R-:W3:Y:S01]  /*6060*/  MUFU.TANH R166, R166 ;  /* 0x000000a600a67308 */ /* 0x000ee20000002400 */
[----:B------:R-:W-:-:S02]  /*6070*/  FMNMX.FTZ R161, R159, R14, !PT ;  /* 0x0000000e9fa17209 */ /* 0x000fc40007810000 */
[----:B------:R-:W-:Y:S02]  /*6080*/  ISETP.GT.AND P4, PT, R173, 0x9, PT ;  /* 0x00000009ad00780c */ /* 0x000fe40003f84270 */
[----:B--2---:R-:W-:Y:S02]  /*6090*/  FSEL R163, R177, -INF , P3 ;  /* 0xff800000b1a37808 */ /* 0x004fe40001800000 */
[----:B------:R-:W-:Y:S01]  /*60a0*/  FMNMX.FTZ R162, R158, R161, !PT ;  /* 0x000000a19ea27209 */ /* 0x000fe20007810000 */
[----:B------:R0:W2:Y:S01]  /*60b0*/  MUFU.TANH R185, R167 ;  /* 0x000000a700b97308 */ /* 0x0000a20000002400 */
[----:B------:R-:W-:Y:S02]  /*60c0*/  ISETP.GT.AND P3, PT, R173, 0x10, PT ;  /* 0x00000010ad00780c */ /* 0x000fe40003f64270 */
[----:B------:R-:W-:Y:S02]  /*60d0*/  FMNMX.FTZ R162, R163, R162, !PT ;  /* 0x000000a2a3a27209 */ /* 0x000fe40007810000 */
[----:B------:R-:W-:-:S02]  /*60e0*/  ISETP.GT.AND P6, PT, R173, 0x20, PT ;  /* 0x00000020ad00780c */ /* 0x000fc40003fc4270 */
[C---:B------:R-:W-:Y:S01]  /*60f0*/  ISETP.GT.AND P5, PT, R173.reuse, 0x29, PT ;  /* 0x00000029ad00780c */ /* 0x040fe20003fa4270 */
[----:B------:R-:W4:Y:S01]  /*6100*/  MUFU.TANH R186, R170 ;  /* 0x000000aa00ba7308 */ /* 0x000f220000002400 */
[----:B0-----:R-:W-:Y:S02]  /*6110*/  FSEL R167, R180, -INF , P4 ;  /* 0xff800000b4a77808 */ /* 0x001fe40002000000 */
[----:B------:R-:W-:Y:S02]  /*6120*/  ISETP.GT.AND P4, PT, R173, 0x11, PT ;  /* 0x00000011ad00780c */ /* 0x000fe40003f84270 */
[----:B------:R-:W-:Y:S02]  /*6130*/  FMNMX.FTZ R161, R167, R162, !PT ;  /* 0x000000a2a7a17209 */ /* 0x000fe40007810000 */
[----:B-1----:R-:W-:Y:S01]  /*6140*/  FMNMX.FTZ R3, R168, R165, !PT ;  /* 0x000000a5a8037209 */ /* 0x002fe20007810000 */
[----:B------:R0:W1:Y:S01]  /*6150*/  MUFU.TANH R164, R171 ;  /* 0x000000ab00a47308 */ /* 0x0000620000002400 */
[----:B------:R-:W-:-:S02]  /*6160*/  FSEL R168, R181, -INF , P3 ;  /* 0xff800000b5a87808 */ /* 0x000fc40001800000 */
[----:B------:R-:W-:Y:S02]  /*6170*/  ISETP.GT.AND P3, PT, R173, 0x18, PT ;  /* 0x00000018ad00780c */ /* 0x000fe40003f64270 */
[----:B------:R-:W-:Y:S02]  /*6180*/  FMNMX.FTZ R162, R168, R161, !PT ;  /* 0x000000a1a8a27209 */ /* 0x000fe40007810000 */
[----:B---3--:R-:W-:Y:S01]  /*6190*/  FSEL R169, R166, -INF , P3 ;  /* 0xff800000a6a97808 */ /* 0x008fe20001800000 */
[----:B------:R-:W3:Y:S01]  /*61a0*/  MUFU.TANH R174, R174 ;  /* 0x000000ae00ae7308 */ /* 0x000ee20000002400 */
[----:B0-----:R-:W-:Y:S01]  /*61b0*/  FSEL R171, R184, -INF , P4 ;  /* 0xff800000b8ab7808 */ /* 0x001fe20002000000 */
[----:B------:R-:W-:Y:S01]  /*61c0*/  FMUL.FTZ R166, R3, UR7 ;  /* 0x0000000703a67c20 */ /* 0x000fe20008410000 */
[----:B------:R-:W-:Y:S02]  /*61d0*/  ISETP.GT.AND P4, PT, R173, 0x19, PT ;  /* 0x00000019ad00780c */ /* 0x000fe40003f84270 */
[----:B------:R-:W-:-:S02]  /*61e0*/  FMNMX.FTZ R162, R171, R162, !PT ;  /* 0x000000a2aba27209 */ /* 0x000fc40007810000 */
[----:B--2---:R-:W-:Y:S01]  /*61f0*/  FSEL R170, R185, -INF , P4 ;  /* 0xff800000b9aa7808 */ /* 0x004fe20002000000 */
[----:B------:R0:W2:Y:S01]  /*6200*/  MUFU.TANH R172, R175 ;  /* 0x000000af00ac7308 */ /* 0x0000a20000002400 */
[----:B------:R-:W-:Y:S02]  /*6210*/  FMNMX.FTZ R165, R169, R162, !PT ;  /* 0x000000a2a9a57209 */ /* 0x000fe40007810000 */
[C---:B------:R-:W-:Y:S02]  /*6220*/  ISETP.GT.AND P3, PT, R173.reuse, 0x21, PT ;  /* 0x00000021ad00780c */ /* 0x040fe40003f64270 */
[----:B----4-:R-:W-:Y:S02]  /*6230*/  FSEL R161, R186, -INF , P6 ;  /* 0xff800000baa17808 */ /* 0x010fe40003000000 */
[----:B------:R-:W-:Y:S01]  /*6240*/  FMNMX.FTZ R162, R170, R165, !PT ;  /* 0x000000a5aaa27209 */ /* 0x000fe20007810000 */
[----:B------:R-:W4:Y:S01]  /*6250*/  MUFU.TANH R178, R178 ;  /* 0x000000b200b27308 */ /* 0x000f220000002400 */
[----:B------:R-:W-:-:S02]  /*6260*/  ISETP.GT.AND P4, PT, R173, 0x28, PT ;  /* 0x00000028ad00780c */ /* 0x000fc40003f84270 */
[----:B-1----:R-:W-:Y:S02]  /*6270*/  FSEL R164, R164, -INF , P3 ;  /* 0xff800000a4a47808 */ /* 0x002fe40001800000 */
[----:B------:R-:W-:Y:S02]  /*6280*/  FMNMX.FTZ R165, R161, R162, !PT ;  /* 0x000000a2a1a57209 */ /* 0x000fe40007810000 */
[----:B---3--:R-:W-:Y:S01]  /*6290*/  FSEL R162, R174, -INF , P4 ;  /* 0xff800000aea27808 */ /* 0x008fe20002000000 */
[----:B------:R-:W1:Y:S01]  /*62a0*/  MUFU.TANH R179, R179 ;  /* 0x000000b300b37308 */ /* 0x000e620000002400 */
[----:B0-----:R-:W-:Y:S02]  /*62b0*/  FMNMX.FTZ R175, R164, R165, !PT ;  /* 0x000000a5a4af7209 */ /* 0x001fe40007810000 */
[----:B------:R-:W-:Y:S02]  /*62c0*/  FSETP.NEU.FTZ.AND P3, PT, R3, -INF , PT ;  /* 0xff8000000300780b */ /* 0x000fe40003f7d000 */
[----:B--2---:R-:W-:-:S02]  /*62d0*/  FSEL R165, R172, -INF , P5 ;  /* 0xff800000aca57808 */ /* 0x004fc40002800000 */
[C---:B------:R-:W-:Y:S01]  /*62e0*/  ISETP.GT.AND P6, PT, R173.reuse, 0x30, PT ;  /* 0x00000030ad00780c */ /* 0x040fe20003fc4270 */
[----:B------:R-:W0:Y:S01]  /*62f0*/  MUFU.TANH R182, R182 ;  /* 0x000000b600b67308 */ /* 0x000e220000002400 */
[----:B------:R-:W-:Y:S02]  /*6300*/  FMNMX.FTZ R172, R162, R175, !PT ;  /* 0x000000afa2ac7209 */ /* 0x000fe40007810000 */
[----:B------:R-:W-:Y:S02]  /*6310*/  FSEL R185, R166, RZ, P3 ;  /* 0x000000ffa6b97208 */ /* 0x000fe40001800000 */
[----:B------:R-:W-:Y:S02]  /*6320*/  ISETP.GT.AND P4, PT, R173, 0x31, PT ;  /* 0x00000031ad00780c */ /* 0x000fe40003f84270 */
[----:B----4-:R-:W-:Y:S01]  /*6330*/  FSEL R166, R178, -INF , P6 ;  /* 0xff800000b2a67808 */ /* 0x010fe20003000000 */
[----:B------:R-:W2:Y:S01]  /*6340*/  MUFU.TANH R183, R183 ;  /* 0x000000b700b77308 */ /* 0x000ea20000002400 */
[----:B------:R-:W-:Y:S01]  /*6350*/  FMNMX.FTZ R175, R165, R172, !PT ;  /* 0x000000aca5af7209 */ /* 0x000fe20007810000 */
[--C-:B------:R-:W-:Y:S01]  /*6360*/  FFMA.FTZ R176, R20, UR7, -R185.reuse ;  /* 0x0000000714b07c23 */ /* 0x100fe200080108b9 */
[----:B------:R-:W-:Y:S01]  /*6370*/  ISETP.GT.AND P5, PT, R173, 0x38, PT ;  /* 0x00000038ad00780c */ /* 0x000fe20003fa4270 */
[--C-:B------:R-:W-:Y:S01]  /*6380*/  FFMA.FTZ R178, R16, UR7, -R185.reuse ;  /* 0x0000000710b27c23 */ /* 0x100fe200080108b9 */
[----:B-1----:R-:W-:Y:S01]  /*6390*/  FSEL R20, R179, -INF , P4 ;  /* 0xff800000b3147808 */ /* 0x002fe20002000000 */
[--C-:B------:R-:W-:Y:S01]  /*63a0*/  FFMA.FTZ R179, R154, UR7, -R185.reuse ;  /* 0x000000079ab37c23 */ /* 0x100fe200080108b9 */
[----:B------:R-:W-:Y:S01]  /*63b0*/  FMNMX.FTZ R175, R166, R175, !PT ;  /* 0x000000afa6af7209 */ /* 0x000fe20007810000 */
[----:B------:R1:W-:Y:S01]  /*63c0*/  MUFU.EX2 R172, R176 ;  /* 0x000000b000ac7308 */ /* 0x0003e20000000800 */
[----:B------:R-:W-:Y:S01]  /*63d0*/  ISETP.GT.AND P4, PT, R173, 0x39, PT ;  /* 0x00000039ad00780c */ /* 0x000fe20003f84270 */
[--C-:B------:R-:W-:Y:S01]  /*63e0*/  FFMA.FTZ R17, R17, UR7, -R185.reuse ;  /* 0x0000000711117c23 */ /* 0x100fe200080108b9 */
[----:B0-----:R-:W-:Y:S01]  /*63f0*/  FSEL R173, R182, -INF , P5 ;  /* 0xff800000b6ad7808 */ /* 0x001fe20002800000 */
[--C-:B------:R-:W-:Y:S01]  /*6400*/  FFMA.FTZ R18, R18, UR7, -R185.reuse ;  /* 0x0000000712127c23 */ /* 0x100fe200080108b9 */
[----:B------:R-:W-:Y:S01]  /*6410*/  FMNMX.FTZ R174, R20, R175, !PT ;  /* 0x000000af14ae7209 */ /* 0x000fe20007810000 */
[--C-:B------:R-:W-:Y:S01]  /*6420*/  FFMA.FTZ R157, R157, UR7, -R185.reuse ;  /* 0x000000079d9d7c23 */ /* 0x100fe200080108b9 */
[--C-:B------:R-:W-:Y:S01]  /*6430*/  FFMA.FTZ R182, R160, UR7, -R185.reuse ;  /* 0x00000007a0b67c23 */ /* 0x100fe200080108b9 */
[----:B------:R0:W-:Y:S01]  /*6440*/  MUFU.EX2 R175, R178 ;  /* 0x000000b200af7308 */ /* 0x0001e20000000800 */
[----:B--2---:R-:W-:Y:S01]  /*6450*/  FSEL R16, R183, -INF , P4 ;  /* 0xff800000b7107808 */ /* 0x004fe20002000000 */
[--C-:B-1----:R-:W-:Y:S01]  /*6460*/  FFMA.FTZ R176, R152, UR7, -R185.reuse ;  /* 0x0000000798b07c23 */ /* 0x102fe200080108b9 */
[----:B------:R-:W-:Y:S01]  /*6470*/  FMNMX.FTZ R177, R173, R174, !PT ;  /* 0x000000aeadb17209 */ /* 0x000fe20007810000 */
[--C-:B------:R-:W-:Y:S01]  /*6480*/  FFMA.FTZ R174, R4, UR7, -R185.reuse ;  /* 0x0000000704ae7c23 */ /* 0x100fe200080108b9 */
[--C-:B------:R-:W-:Y:S01]  /*6490*/  FFMA.FTZ R19, R19, UR7, -R185.reuse ;  /* 0x0000000713137c23 */ /* 0x100fe200080108b9 */
[--C-:B------:R-:W-:Y:S01]  /*64a0*/  FFMA.FTZ R21, R21, UR7, -R185.reuse ;  /* 0x0000000715157c23 */ /* 0x100fe200080108b9 */
[----:B------:R-:W-:Y:S01]  /*64b0*/  FMNMX.FTZ R177, R16, R177, !PT ;  /* 0x000000b110b17209 */ /* 0x000fe20007810000 */
[----:B------:R-:W-:Y:S01]  /*64c0*/  MUFU.EX2 R17, R17 ;  /* 0x0000001100117308 */ /* 0x000fe20000000800 */
[--C-:B0-----:R-:W-:Y:S01]  /*64d0*/  FFMA.FTZ R178, R156, UR7, -R185.reuse ;  /* 0x000000079cb27c23 */ /* 0x101fe200080108b9 */
[--C-:B------:R-:W-:Y:S01]  /*64e0*/  FFMA.FTZ R22, R22, UR7, -R185.reuse ;  /* 0x0000000716167c23 */ /* 0x100fe200080108b9 */
[--C-:B------:R-:W-:Y:S01]  /*64f0*/  FFMA.FTZ R23, R23, UR7, -R185.reuse ;  /* 0x0000000717177c23 */ /* 0x100fe200080108b9 */
[----:B------:R-:W0:Y:S04]  /*6500*/  SHFL.BFLY PT, R4, R177, 0x2, 0x1f ;  /* 0x0c401f00b1047f89 */ /* 0x000e2800000e0000 */
[----:B------:R-:W-:Y:S08]  /*6510*/  MUFU.EX2 R174, R174 ;  /* 0x000000ae00ae7308 */ /* 0x000ff00000000800 */
[----:B------:R-:W-:Y:S08]  /*6520*/  MUFU.EX2 R18, R18 ;  /* 0x0000001200127308 */ /* 0x000ff00000000800 */
[----:B------:R-:W-:Y:S01]  /*6530*/  MUFU.EX2 R19, R19 ;  /* 0x0000001300137308 */ /* 0x000fe20000000800 */
[----:B0-----:R-:W-:Y:S01]  /*6540*/  FMNMX.FTZ R180, R177, R4, !PT ;  /* 0x00000004b1b47209 */ /* 0x001fe20007810000 */
[----:B------:R-:W-:-:S06]  /*6550*/  FFMA.FTZ R177, R153, UR7, -R185 ;  /* 0x0000000799b17c23 */ /* 0x000fcc00080108b9 */
[----:B------:R-:W-:Y:S01]  /*6560*/  MUFU.EX2 R21, R21 ;  /* 0x0000001500157308 */ /* 0x000fe20000000800 */
[----:B------:R-:W0:Y:S07]  /*6570*/  SHFL.BFLY PT, R181, R180, 0x1, 0x1f ;  /* 0x0c201f00b4b57f89 */ /* 0x000e2e00000e0000 */
[----:B------:R-:W-:Y:S08]  /*6580*/  MUFU.EX2 R22, R22 ;  /* 0x0000001600167308 */ /* 0x000ff00000000800 */
[----:B------:R-:W-:Y:S08]  /*6590*/  MUFU.EX2 R23, R23 ;  /* 0x0000001700177308 */ /* 0x000ff00000000800 */
[----:B------:R-:W-:Y:S01]  /*65a0*/  MUFU.EX2 R176, R176 ;  /* 0x000000b000b07308 */ /* 0x000fe20000000800 */
[----:B0-----:R-:W-:Y:S01]  /*65b0*/  FMNMX.FTZ R4, R180, R181, !PT ;  /* 0x000000b5b4047209 */ /* 0x001fe20007810000 */
[----:B------:R-:W-:-:S03]  /*65c0*/  FFMA.FTZ R181, R155, UR7, -R185 ;  /* 0x000000079bb57c23 */ /* 0x000fc600080108b9 */
[C---:B------:R-:W-:Y:S01]  /*65d0*/  FSETP.NEU.FTZ.AND P4, PT, R4.reuse, -INF , PT ;  /* 0xff8000000400780b */ /* 0x040fe20003f9d000 */
[C---:B------:R-:W-:Y:S02]  /*65e0*/  FMUL.FTZ R152, R4.reuse, UR7 ;  /* 0x0000000704987c20 */ /* 0x040fe40008410000 */
[----:B------:R-:W-:Y:S01]  /*65f0*/  MUFU.EX2 R180, R157 ;  /* 0x0000009d00b47308 */ /* 0x000fe20000000800 */
[----:B------:R-:W-:Y:S02]  /*6600*/  FSEL R153, R4, RZ, P4 ;  /* 0x000000ff04997208 */ /* 0x000fe40002000000 */
[----:B------:R-:W-:Y:S02]  /*6610*/  FSEL R154, R152, RZ, P4 ;  /* 0x000000ff989a7208 */ /* 0x000fe40002000000 */
[----:B------:R-:W-:Y:S01]  /*6620*/  FSEL R152, R3, RZ, P3 ;  /* 0x000000ff03987208 */ /* 0x000fe20001800000 */
[----:B------:R-:W-:Y:S01]  /*6630*/  FADD.FTZ R153, -R153, R14 ;  /* 0x0000000e99997221 */ /* 0x000fe20000010100 */
[----:B------:R-:W-:Y:S01]  /*6640*/  MOV R14, UR30 ;  /* 0x0000001e000e7c02 */ /* 0x000fe20008000f00 */
[--C-:B------:R-:W-:Y:S01]  /*6650*/  FFMA.FTZ R159, R159, UR7, -R154.reuse ;  /* 0x000000079f9f7c23 */ /* 0x100fe2000801089a */
[--C-:B------:R-:W-:Y:S01]  /*6660*/  FFMA.FTZ R158, R158, UR7, -R154.reuse ;  /* 0x000000079e9e7c23 */ /* 0x100fe2000801089a */
[----:B------:R-:W-:Y:S01]  /*6670*/  FADD.FTZ R152, -R152, R15 ;  /* 0x0000000f98987221 */ /* 0x000fe20000010100 */
[----:B------:R-:W-:Y:S01]  /*6680*/  FMUL.FTZ R153, R153, UR7 ;  /* 0x0000000799997c20 */ /* 0x000fe20008410000 */
[----:B------:R0:W-:Y:S01]  /*6690*/  MUFU.EX2 R156, R159 ;  /* 0x0000009f009c7308 */ /* 0x0001e20000000800 */
[----:B------:R-:W-:Y:S01]  /*66a0*/  FFMA.FTZ R163, R163, UR7, -R154 ;  /* 0x00000007a3a37c23 */ /* 0x000fe2000801089a */
[----:B------:R-:W-:Y:S01]  /*66b0*/  FMUL.FTZ R15, R152, UR7 ;  /* 0x00000007980f7c20 */ /* 0x000fe20008410000 */
[----:B------:R-:W-:-:S02]  /*66c0*/  @!P1 VIADD R152, R14, 0x28c40 ;  /* 0x00028c400e989836 */ /* 0x000fc40000000000 */
[--C-:B------:R-:W-:Y:S01]  /*66d0*/  FFMA.FTZ R167, R167, UR7, -R154.reuse ;  /* 0x00000007a7a77c23 */ /* 0x100fe2000801089a */
[--C-:B------:R-:W-:Y:S01]  /*66e0*/  FFMA.FTZ R168, R168, UR7, -R154.reuse ;  /* 0x00000007a8a87c23 */ /* 0x100fe2000801089a */
[--C-:B------:R-:W-:Y:S01]  /*66f0*/  FFMA.FTZ R171, R171, UR7, -R154.reuse ;  /* 0x00000007abab7c23 */ /* 0x100fe2000801089a */
[----:B------:R-:W-:Y:S01]  /*6700*/  ISETP.NE.AND P3, PT, R2, RZ, PT ;  /* 0x000000ff0200720c */ /* 0x000fe20003f65270 */
[----:B------:R-:W1:Y:S01]  /*6710*/  MUFU.EX2 R15, R15 ;  /* 0x0000000f000f7308 */ /* 0x000e620000000800 */
[----:B0-----:R-:W-:Y:S01]  /*6720*/  FFMA.FTZ R159, R169, UR7, -R154 ;  /* 0x00000007a99f7c23 */ /* 0x001fe2000801089a */
[----:B------:R-:W-:Y:S01]  /*6730*/  @!P1 PRMT R152, RZ, 0x654, R152 ;  /* 0x00000654ff989816 */ /* 0x000fe20000000098 */
[--C-:B------:R-:W-:Y:S01]  /*6740*/  FFMA.FTZ R170, R170, UR7, -R154.reuse ;  /* 0x00000007aaaa7c23 */ /* 0x100fe2000801089a */
[--C-:B------:R-:W-:Y:S01]  /*6750*/  FFMA.FTZ R161, R161, UR7, -R154.reuse ;  /* 0x00000007a1a17c23 */ /* 0x100fe2000801089a */
[--C-:B------:R-:W-:Y:S01]  /*6760*/  FFMA.FTZ R164, R164, UR7, -R154.reuse ;  /* 0x00000007a4a47c23 */ /* 0x100fe2000801089a */
[----:B------:R1:W-:Y:S01]  /*6770*/  @!P1 SYNCS.ARRIVE.TRANS64.RED.A1T0 RZ, [R152+URZ], RZ ;  /* 0x000000ff98ff99a7 */ /* 0x0003e2000810043f */
[--C-:B------:R-:W-:Y:S01]  /*6780*/  FFMA.FTZ R162, R162, UR7, -R154.reuse ;  /* 0x00000007a2a27c23 */ /* 0x100fe2000801089a */
[----:B------:R0:W2:Y:S01]  /*6790*/  MUFU.EX2 R169, R153 ;  /* 0x0000009900a97308 */ /* 0x0000a20000000800 */
[--C-:B------:R-:W-:Y:S01]  /*67a0*/  FFMA.FTZ R165, R165, UR7, -R154.reuse ;  /* 0x00000007a5a57c23 */ /* 0x100fe2000801089a */
[--C-:B------:R-:W-:Y:S01]  /*67b0*/  FFMA.FTZ R20, R20, UR7, -R154.reuse ;  /* 0x0000000714147c23 */ /* 0x100fe2000801089a */
[--C-:B------:R-:W-:Y:S01]  /*67c0*/  FFMA.FTZ R173, R173, UR7, -R154.reuse ;  /* 0x00000007adad7c23 */ /* 0x100fe2000801089a */
[----:B------:R-:W-:-:S04]  /*67d0*/  FFMA.FTZ R16, R16, UR7, -R154 ;  /* 0x0000000710107c23 */ /* 0x000fc8000801089a */
[----:B------:R3:W4:Y:S01]  /*67e0*/  MUFU.EX2 R155, R158 ;  /* 0x0000009e009b7308 */ /* 0x0007220000000800 */
[----:B-1----:R-:W-:Y:S01]  /*67f0*/  FFMA.FTZ R152, R15, R5, R172 ;  /* 0x000000050f987223 */ /* 0x002fe200000100ac */
[-C--:B------:R-:W-:Y:S01]  /*6800*/  FMUL.FTZ R24, R24, R15.reuse ;  /* 0x0000000f18187220 */ /* 0x080fe20000410000 */
[-C--:B------:R-:W-:Y:S01]  /*6810*/  FMUL.FTZ R25, R25, R15.reuse ;  /* 0x0000000f19197220 */ /* 0x080fe20000410000 */
[-C--:B------:R-:W-:Y:S01]  /*6820*/  FMUL.FTZ R28, R28, R15.reuse ;  /* 0x0000000f1c1c7220 */ /* 0x080fe20000410000 */
[----:B0-----:R-:W-:Y:S01]  /*6830*/  FADD.FTZ R153, R175, R152 ;  /* 0x00000098af997221 */ /* 0x001fe20000010000 */
[-C--:B------:R-:W-:Y:S01]  /*6840*/  FMUL.FTZ R29, R29, R15.reuse ;  /* 0x0000000f1d1d7220 */ /* 0x080fe20000410000 */
[-C--:B------:R-:W-:Y:S01]  /*6850*/  FMUL.FTZ R32, R32, R15.reuse ;  /* 0x0000000f20207220 */ /* 0x080fe20000410000 */
[----:B------:R-:W0:Y:S01]  /*6860*/  MUFU.EX2 R163, R163 ;  /* 0x000000a300a37308 */ /* 0x000e220000000800 */
[----:B--2---:R-:W-:Y:S01]  /*6870*/  FFMA.FTZ R6, R169, R6, R156 ;  /* 0x00000006a9067223 */ /* 0x004fe2000001009c */
[----:B---3--:R-:W-:Y:S01]  /*6880*/  FADD.FTZ R158, R174, R153 ;  /* 0x00000099ae9e7221 */ /* 0x008fe20000010000 */
[-C--:B------:R-:W-:Y:S01]  /*6890*/  FMUL.FTZ R33, R33, R15.reuse ;  /* 0x0000000f21217220 */ /* 0x080fe20000410000 */
[-C--:B------:R-:W-:Y:S01]  /*68a0*/  FMUL.FTZ R36, R36, R15.reuse ;  /* 0x0000000f24247220 */ /* 0x080fe20000410000 */
[-C--:B------:R-:W-:Y:S01]  /*68b0*/  FMUL.FTZ R37, R37, R15.reuse ;  /* 0x0000000f25257220 */ /* 0x080fe20000410000 */
[-C--:B------:R-:W-:Y:S01]  /*68c0*/  FMUL.FTZ R40, R40, R15.reuse ;  /* 0x0000000f28287220 */ /* 0x080fe20000410000 */
[-C--:B------:R-:W-:Y:S01]  /*68d0*/  FMUL.FTZ R41, R41, R15.reuse ;  /* 0x0000000f29297220 */ /* 0x080fe20000410000 */
[----:B------:R1:W2:Y:S01]  /*68e0*/  MUFU.EX2 R160, R167 ;  /* 0x000000a700a07308 */ /* 0x0002a20000000800 */
        /* <DEDUP_REMOVED lines=9> */
[----:B-1----:R-:W-:-:S02]  /*6980*/  IMAD.U32 R167, RZ, RZ, UR6 ;  /* 0x00000006ffa77e24 */ /* 0x002fc4000f8e00ff */
[-C--:B------:R-:W-:Y:S01]  /*6990*/  FMUL.FTZ R56, R56, R15.reuse ;  /* 0x0000000f38387220 */ /* 0x080fe20000410000 */
[-C--:B------:R-:W-:Y:S01]  /*69a0*/  FMUL.FTZ R57, R57, R15.reuse ;  /* 0x0000000f39397220 */ /* 0x080fe20000410000 */
[-C--:B------:R-:W-:Y:S01]  /*69b0*/  FMUL.FTZ R60, R60, R15.reuse ;  /* 0x0000000f3c3c7220 */ /* 0x080fe20000410000 */
[-C--:B------:R-:W-:Y:S01]  /*69c0*/  FMUL.FTZ R61, R61, R15.reuse ;  /* 0x0000000f3d3d7220 */ /* 0x080fe20000410000 */
[----:B------:R-:W-:Y:S01]  /*69d0*/  @!P3 LEA R5, R167, R0, 0x6 ;  /* 0x00000000a705b211 */ /* 0x000fe200078e30ff */
[----:B------:R0:W1:Y:S01]  /*69e0*/  MUFU.EX2 R184, R171 ;  /* 0x000000ab00b87308 */ /* 0x0000620000000800 */
[----:B--2---:R-:W-:Y:S01]  /*69f0*/  FADD.FTZ R152, R160, R153 ;  /* 0x00000099a0987221 */ /* 0x004fe20000010000 */
[-C--:B------:R-:W-:Y:S01]  /*6a00*/  FMUL.FTZ R64, R64, R15.reuse ;  /* 0x0000000f40407220 */ /* 0x080fe20000410000 */
[----:B------:R-:W-:Y:S01]  /*6a10*/  @!P3 LEA R6, R5, UR39, 0x2 ;  /* 0x000000270506bc11 */ /* 0x000fe2000f8e10ff */
[----:B------:R-:W-:Y:S01]  /*6a20*/  FFMA.FTZ R5, R166, UR7, -R154 ;  /* 0x00000007a6057c23 */ /* 0x000fe2000801089a */
[-C--:B------:R-:W-:Y:S01]  /*6a30*/  FMUL.FTZ R65, R65, R15.reuse ;  /* 0x0000000f41417220 */ /* 0x080fe20000410000 */
[-C--:B------:R-:W-:Y:S01]  /*6a40*/  FMUL.FTZ R68, R68, R15.reuse ;  /* 0x0000000f44447220 */ /* 0x080fe20000410000 */
[-C--:B------:R-:W-:Y:S01]  /*6a50*/  FMUL.FTZ R69, R69, R15.reuse ;  /* 0x0000000f45457220 */ /* 0x080fe20000410000 */
[----:B------:R-:W2:Y:S01]  /*6a60*/  MUFU.EX2 R159, R159 ;  /* 0x0000009f009f7308 */ /* 0x000ea20000000800 */
[----:B0-----:R-:W-:Y:S01]  /*6a70*/  FADD.FTZ R171, R17, R158 ;  /* 0x0000009e11ab7221 */ /* 0x001fe20000010000 */
[----:B---3--:R-:W-:Y:S01]  /*6a80*/  FADD.FTZ R153, R157, R152 ;  /* 0x000000989d997221 */ /* 0x008fe20000010000 */
[----:B------:R-:W-:Y:S01]  /*6a90*/  @!P3 STS [R6+0x28800], R15 ;  /* 0x0288000f0600b388 */ /* 0x000fe20000000800 */
[-C--:B------:R-:W-:Y:S01]  /*6aa0*/  FMUL.FTZ R72, R72, R15.reuse ;  /* 0x0000000f48487220 */ /* 0x080fe20000410000 */
[----:B------:R-:W-:Y:S01]  /*6ab0*/  FADD.FTZ R158, R18, R171 ;  /* 0x000000ab129e7221 */ /* 0x000fe20000010000 */
[----:B------:R-:W-:Y:S01]  /*6ac0*/  FMUL.FTZ R73, R73, R15 ;  /* 0x0000000f49497220 */ /* 0x000fe20000410000 */
[----:B------:R0:W-:Y:S01]  /*6ad0*/  @!P3 STS [R6+0x28820], R169 ;  /* 0x028820a90600b388 */ /* 0x0001e20000000800 */
[----:B------:R-:W3:Y:S01]  /*6ae0*/  MUFU.EX2 R170, R170 ;  /* 0x000000aa00aa7308 */ /* 0x000ee20000000800 */
[----:B------:R-:W-:Y:S01]  /*6af0*/  FADD.FTZ R158, R19, R158 ;  /* 0x0000009e139e7221 */ /* 0x000fe20000010000 */
[C---:B-1----:R-:W-:Y:S01]  /*6b00*/  FADD.FTZ R152, R184.reuse, R153 ;  /* 0x00000099b8987221 */ /* 0x042fe20000010000 */
[----:B------:R-:W-:Y:S01]  /*6b10*/  F2FP.BF16.F32.PACK_AB R157, R184, R157 ;  /* 0x0000009db89d723e */ /* 0x000fe200000010ff */
[-C--:B------:R-:W-:Y:S01]  /*6b20*/  FMUL.FTZ R76, R76, R15.reuse ;  /* 0x0000000f4c4c7220 */ /* 0x080fe20000410000 */
[----:B------:R-:W-:Y:S01]  /*6b30*/  FADD.FTZ R153, R21, R158 ;  /* 0x0000009e15997221 */ /* 0x000fe20000010000 */
[-C--:B------:R-:W-:Y:S01]  /*6b40*/  FMUL.FTZ R77, R77, R15.reuse ;  /* 0x0000000f4d4d7220 */ /* 0x080fe20000410000 */
[-C--:B------:R-:W-:Y:S01]  /*6b50*/  FMUL.FTZ R80, R80, R15.reuse ;  /* 0x0000000f50507220 */ /* 0x080fe20000410000 */
[----:B------:R-:W1:Y:S01]  /*6b60*/  MUFU.EX2 R161, R161 ;  /* 0x000000a100a17308 */ /* 0x000e620000000800 */
[----:B------:R-:W-:Y:S01]  /*6b70*/  FADD.FTZ R154, R22, R153 ;  /* 0x00000099169a7221 */ /* 0x000fe20000010000 */
[----:B------:R-:W-:Y:S01]  /*6b80*/  F2FP.BF16.F32.PACK_AB R153, R155, R156 ;  /* 0x0000009c9b99723e */ /* 0x000fe200000010ff */
[-C--:B------:R-:W-:Y:S01]  /*6b90*/  FMUL.FTZ R81, R81, R15.reuse ;  /* 0x0000000f51517220 */ /* 0x080fe20000410000 */
[----:B------:R-:W-:Y:S01]  /*6ba0*/  F2FP.BF16.F32.PACK_AB R156, R19, R18 ;  /* 0x00000012139c723e */ /* 0x000fe200000010ff */
[----:B------:R-:W-:Y:S01]  /*6bb0*/  FMUL.FTZ R84, R84, R15 ;  /* 0x0000000f54547220 */ /* 0x000fe20000410000 */
[----:B------:R-:W-:Y:S01]  /*6bc0*/  F2FP.BF16.F32.PACK_AB R155, R160, R163 ;  /* 0x000000a3a09b723e */ /* 0x000fe200000010ff */
[----:B------:R-:W-:Y:S01]  /*6bd0*/  FMUL.FTZ R85, R85, R15 ;  /* 0x0000000f55557220 */ /* 0x000fe20000410000 */
[----:B------:R-:W4:Y:S01]  /*6be0*/  MUFU.EX2 R164, R164 ;  /* 0x000000a400a47308 */ /* 0x000f220000000800 */
[----:B------:R-:W-:Y:S01]  /*6bf0*/  F2FP.BF16.F32.PACK_AB R160, R176, R23 ;  /* 0x00000017b0a0723e */ /* 0x000fe200000010ff */
[-C--:B------:R-:W-:Y:S01]  /*6c00*/  FMUL.FTZ R88, R88, R15.reuse ;  /* 0x0000000f58587220 */ /* 0x080fe20000410000 */
[-C--:B------:R-:W-:Y:S01]  /*6c10*/  FMUL.FTZ R89, R89, R15.reuse ;  /* 0x0000000f59597220 */ /* 0x080fe20000410000 */
[-C--:B------:R-:W-:Y:S01]  /*6c20*/  FMUL.FTZ R92, R92, R15.reuse ;  /* 0x0000000f5c5c7220 */ /* 0x080fe20000410000 */
[-C--:B------:R-:W-:Y:S01]  /*6c30*/  FMUL.FTZ R93, R93, R15.reuse ;  /* 0x0000000f5d5d7220 */ /* 0x080fe20000410000 */
[-C--:B------:R-:W-:Y:S01]  /*6c40*/  FMUL.FTZ R96, R96, R15.reuse ;  /* 0x0000000f60607220 */ /* 0x080fe20000410000 */
[-C--:B------:R-:W-:Y:S01]  /*6c50*/  FMUL.FTZ R97, R97, R15.reuse ;  /* 0x0000000f61617220 */ /* 0x080fe20000410000 */
[----:B------:R-:W5:Y:S01]  /*6c60*/  MUFU.EX2 R177, R177 ;  /* 0x000000b100b17308 */ /* 0x000f620000000800 */
        /* <DEDUP_REMOVED lines=15> */
[----:B------:R2:W5:Y:S01]  /*6d60*/  MUFU.EX2 R166, R165 ;  /* 0x000000a500a67308 */ /* 0x0005620000000800 */
[-C--:B------:R-:W-:Y:S01]  /*6d70*/  FMUL.FTZ R128, R128, R15.reuse ;  /* 0x0000000f80807220 */ /* 0x080fe20000410000 */
[-C--:B------:R-:W-:Y:S01]  /*6d80*/  FMUL.FTZ R129, R129, R15.reuse ;  /* 0x0000000f81817220 */ /* 0x080fe20000410000 */
[-C--:B------:R-:W-:Y:S01]  /*6d90*/  FMUL.FTZ R132, R132, R15.reuse ;  /* 0x0000000f84847220 */ /* 0x080fe20000410000 */
[-C--:B------:R-:W-:Y:S01]  /*6da0*/  FMUL.FTZ R133, R133, R15.reuse ;  /* 0x0000000f85857220 */ /* 0x080fe20000410000 */
[-C--:B------:R-:W-:Y:S01]  /*6db0*/  FMUL.FTZ R136, R136, R15.reuse ;  /* 0x0000000f88887220 */ /* 0x080fe20000410000 */
[-C--:B------:R-:W-:Y:S01]  /*6dc0*/  FMUL.FTZ R137, R137, R15.reuse ;  /* 0x0000000f89897220 */ /* 0x080fe20000410000 */
[-C--:B------:R-:W-:Y:S01]  /*6dd0*/  FMUL.FTZ R140, R140, R15.reuse ;  /* 0x0000000f8c8c7220 */ /* 0x080fe20000410000 */
[----:B------:R-:W5:Y:S01]  /*6de0*/  MUFU.EX2 R178, R178 ;  /* 0x000000b200b27308 */ /* 0x000f620000000800 */
[----:B--2---:R-:W-:Y:S01]  /*6df0*/  FADD.FTZ R165, R159, R152 ;  /* 0x000000989fa57221 */ /* 0x004fe20000010000 */
[----:B------:R-:W-:Y:S01]  /*6e00*/  F2FP.BF16.F32.PACK_AB R152, R175, R172 ;  /* 0x000000acaf98723e */ /* 0x000fe200000010ff */
[----:B------:R-:W-:Y:S01]  /*6e10*/  FMUL.FTZ R141, R141, R15 ;  /* 0x0000000f8d8d7220 */ /* 0x000fe20000410000 */
[C---:B---3--:R-:W-:Y:S01]  /*6e20*/  F2FP.BF16.F32.PACK_AB R159, R170.reuse, R159 ;  /* 0x0000009faa9f723e */ /* 0x048fe200000010ff */
[----:B------:R-:W-:Y:S01]  /*6e30*/  FADD.FTZ R158, R170, R165 ;  /* 0x000000a5aa9e7221 */ /* 0x000fe20000010000 */
[----:B------:R-:W-:Y:S01]  /*6e40*/  FADD.FTZ R165, R23, R154 ;  /* 0x0000009a17a57221 */ /* 0x000fe20000010000 */
[----:B------:R-:W-:Y:S01]  /*6e50*/  F2FP.BF16.F32.PACK_AB R154, R17, R174 ;  /* 0x000000ae119a723e */ /* 0x000fe200000010ff */
[----:B------:R-:W-:Y:S01]  /*6e60*/  BAR.SYNC.DEFER_BLOCKING 0xf, 0x100 ;  /* 0x03c4000000007b1d */ /* 0x000fe20000010000 */
[----:B-1----:R-:W-:Y:S01]  /*6e70*/  FADD.FTZ R17, R161, R158 ;  /* 0x0000009ea1117221 */ /* 0x002fe20000010000 */
[----:B0-----:R-:W-:Y:S01]  /*6e80*/  FADD.FTZ R6, R176, R165 ;  /* 0x000000a5b0067221 */ /* 0x001fe20000010000 */
[----:B----4-:R-:W-:Y:S01]  /*6e90*/  F2FP.BF16.F32.PACK_AB R161, R164, R161 ;  /* 0x000000a1a4a1723e */ /* 0x010fe200000010ff */
[----:B------:R-:W-:Y:S01]  /*6ea0*/  FMUL.FTZ R144, R144, R15 ;  /* 0x0000000f90907220 */ /* 0x000fe20000410000 */
[----:B------:R-:W-:Y:S01]  /*6eb0*/  FADD.FTZ R158, R164, R17 ;  /* 0x00000011a49e7221 */ /* 0x000fe20000010000 */
[----:B------:R-:W0:Y:S01]  /*6ec0*/  MUFU.EX2 R179, R179 ;  /* 0x000000b300b37308 */ /* 0x000e220000000800 */
[----:B-----5:R-:W-:Y:S01]  /*6ed0*/  FADD.FTZ R17, R177, R6 ;  /* 0x00000006b1117221 */ /* 0x020fe20000010000 */
[----:B------:R-:W-:Y:S01]  /*6ee0*/  F2FP.BF16.F32.PACK_AB R163, R166, R167 ;  /* 0x000000a7a6a3723e */ /* 0x000fe200000010ff */
[----:B------:R-:W-:Y:S01]  /*6ef0*/  FADD.FTZ R19, R167, R158 ;  /* 0x0000009ea7137221 */ /* 0x000fe20000010000 */
[----:B------:R-:W-:Y:S01]  /*6f00*/  F2FP.BF16.F32.PACK_AB R158, R22, R21 ;  /* 0x00000015169e723e */ /* 0x000fe200000010ff */
[C---:B------:R-:W-:Y:S01]  /*6f10*/  FADD.FTZ R6, R178.reuse, R17 ;  /* 0x00000011b2067221 */ /* 0x040fe20000010000 */
[----:B------:R-:W-:Y:S01]  /*6f20*/  F2FP.BF16.F32.PACK_AB R162, R178, R177 ;  /* 0x000000b1b2a2723e */ /* 0x000fe200000010ff */
[----:B------:R-:W-:Y:S01]  /*6f30*/  FADD.FTZ R18, R166, R19 ;  /* 0x00000013a6127221 */ /* 0x000fe20000010000 */
[----:B------:R-:W1:Y:S01]  /*6f40*/  MUFU.EX2 R5, R5 ;  /* 0x0000000500057308 */ /* 0x000e620000000800 */
[-C--:B------:R-:W-:Y:S01]  /*6f50*/  FMUL.FTZ R145, R145, R15.reuse ;  /* 0x0000000f91917220 */ /* 0x080fe20000410000 */
[-C--:B------:R-:W-:Y:S01]  /*6f60*/  FMUL.FTZ R148, R148, R15.reuse ;  /* 0x0000000f94947220 */ /* 0x080fe20000410000 */
[----:B------:R-:W-:Y:S01]  /*6f70*/  FMUL.FTZ R149, R149, R15 ;  /* 0x0000000f95957220 */ /* 0x000fe20000410000 */
[-C--:B------:R-:W-:Y:S01]  /*6f80*/  FMUL.FTZ R26, R26, R169.reuse ;  /* 0x000000a91a1a7220 */ /* 0x080fe20000410000 */
[-C--:B------:R-:W-:Y:S01]  /*6f90*/  FMUL.FTZ R27, R27, R169.reuse ;  /* 0x000000a91b1b7220 */ /* 0x080fe20000410000 */
[-C--:B------:R-:W-:Y:S01]  /*6fa0*/  FMUL.FTZ R30, R30, R169.reuse ;  /* 0x000000a91e1e7220 */ /* 0x080fe20000410000 */
[----:B------:R-:W-:Y:S01]  /*6fb0*/  FMUL.FTZ R31, R31, R169 ;  /* 0x000000a91f1f7220 */ /* 0x000fe20000410000 */
[----:B------:R-:W2:Y:S01]  /*6fc0*/  MUFU.EX2 R181, R181 ;  /* 0x000000b500b57308 */ /* 0x000ea20000000800 */
[----:B0-----:R-:W-:Y:S01]  /*6fd0*/  FADD.FTZ R17, R179, R6 ;  /* 0x00000006b3117221 */ /* 0x001fe20000010000 */
[----:B------:R-:W-:Y:S01]  /*6fe0*/  F2FP.BF16.F32.PACK_AB R164, R180, R179 ;  /* 0x000000b3b4a4723e */ /* 0x000fe200000010ff */
[----:B------:R0:W-:Y:S01]  /*6ff0*/  STSM.16.M88.4 [R10+0x26800], R152 ;  /* 0x026800980a007844 */ /* 0x0001e20000000200 */
[-C--:B------:R-:W-:Y:S01]  /*7000*/  FMUL.FTZ R34, R34, R169.reuse ;  /* 0x000000a922227220 */ /* 0x080fe20000410000 */
[----:B------:R-:W-:Y:S01]  /*7010*/  FADD.FTZ R6, R180, R17 ;  /* 0x00000011b4067221 */ /* 0x000fe20000010000 */
[-C--:B------:R-:W-:Y:S01]  /*7020*/  FMUL.FTZ R35, R35, R169.reuse ;  /* 0x000000a923237220 */ /* 0x080fe20000410000 */
[----:B------:R0:W-:Y:S01]  /*7030*/  STSM.16.M88.4 [R8], R156 ;  /* 0x0000009c08007844 */ /* 0x0001e20000000200 */
[----:B------:R-:W3:Y:S01]  /*7040*/  MUFU.EX2 R182, R182 ;  /* 0x000000b600b67308 */ /* 0x000ee20000000800 */
[----:B-1----:R-:W-:Y:S01]  /*7050*/  FADD.FTZ R19, R5, R18 ;  /* 0x0000001205137221 */ /* 0x002fe20000010000 */
[-C--:B------:R-:W-:Y:S01]  /*7060*/  FMUL.FTZ R38, R38, R169.reuse ;  /* 0x000000a926267220 */ /* 0x080fe20000410000 */
[----:B------:R0:W-:Y:S01]  /*7070*/  STSM.16.M88.4 [R9], R160 ;  /* 0x000000a009007844 */ /* 0x0001e20000000200 */
        /* <DEDUP_REMOVED lines=13> */
[----:B---3--:R-:W-:Y:S01]  /*7150*/  F2FP.BF16.F32.PACK_AB R166, R182, R181 ;  /* 0x000000b5b6a6723e */ /* 0x008fe200000010ff */
[-C--:B------:R-:W-:Y:S01]  /*7160*/  FMUL.FTZ R59, R59, R169.reuse ;  /* 0x000000a93b3b7220 */ /* 0x080fe20000410000 */
        /* <DEDUP_REMOVED lines=8> */
[----:B------:R-:W-:Y:S01]  /*71f0*/  FADD.FTZ R5, R182, R17 ;  /* 0x00000011b6057221 */ /* 0x000fe20000010000 */
        /* <DEDUP_REMOVED lines=10> */
[-C--:B------:R-:W-:Y:S01]  /*72a0*/  FMUL.FTZ R90, R90, R169.reuse ;  /* 0x000000a95a5a7220 */ /* 0x080fe20000410000 */
[-C--:B------:R-:W-:Y:S01]  /*72b0*/  FMUL.FTZ R91, R91, R169.reuse ;  /* 0x000000a95b5b7220 */ /* 0x080fe20000410000 */
[----:B------:R-:W-:Y:S01]  /*72c0*/  FMUL.FTZ R94, R94, R169 ;  /* 0x000000a95e5e7220 */ /* 0x000fe20000410000 */
[C---:B---3--:R-:W-:Y:S01]  /*72d0*/  F2FP.BF16.F32.PACK_AB R167, R16.reuse, R173 ;  /* 0x000000ad10a7723e */ /* 0x048fe200000010ff */
        /* <DEDUP_REMOVED lines=31> */
[----:B0-----:R-:W-:Y:S06]  /*74d0*/  @!P0 BRA `(.L_x_7207) ;  /* 0x0000000000048947 */ /* 0x001fec0003800000 */
[----:B------:R-:W-:Y:S01]  /*74e0*/  BPT.TRAP 0x1 ;  /* 0x000000040000795c */ /* 0x000fe20000300000 */
.L_x_7207:
[----:B------:R0:W1:Y:S01]  /*74f0*/  SYNCS.PHASECHK.TRANS64.TRYWAIT P3, [UR30+0x28c50], R13 ;  /* 0x028c500dff0075a7 */ /* 0x000062000806015e */
[----:B------:R-:W-:Y:S05]  /*7500*/  @!P0 BRA `(.L_x_7208) ;  /* 0x0000000000048947 */ /* 0x000fea0003800000 */
[----:B------:R-:W-:Y:S01]  /*7510*/  BPT.TRAP 0x1 ;  /* 0x000000040000795c */ /* 0x000fe20000300000 */
.L_x_7208:
[----:B-1----:R-:W-:Y:S05]  /*7520*/  @P3 BRA `(.L_x_7209) ;  /* 0x0000000000083947 */ /* 0x002fea0003800000 */
[----:B------:R-:W1:Y:S02]  /*7530*/  SYNCS.PHASECHK.TRANS64.TRYWAIT P3, [UR30+0x28c50], R13 ;  /* 0x028c500dff0075a7 */ /* 0x000e64000806015e */
[----:B-1----:R-:W-:Y:S05]  /*7540*/  @!P3 BRA `(.L_x_7210) ;  /* 0x0000009800c0b947 */ /* 0x002fea0003800000 */
.L_x_7209:
[----:B------:R-:W-:Y:S01]  /*7550*/  ULEA UR6, UR4, UR38, 0xc ;  /* 0x0000002604067291 */ /* 0x000fe2000f8e603f */
[----:B------:R-:W-:Y:S01]  /*7560*/  WARPGROUP.ARRIVE ;  /* 0x00000000000079c5 */ /* 0x000fe20000000000 */
[----:B------:R-:W-:Y:S01]  /*7570*/  UMOV UR11, 0x40000040 ;  /* 0x40000040000b7882 */ /* 0x000fe20000000000 */
[----:B------:R-:W-:Y:S01]  /*7580*/  UISETP.GT.AND UP1, UPT, UR41, UR25, UPT ;  /* 0x000000192900728c */ /* 0x000fe2000bf24270 */
[----:B-1----:R-:W-:Y:S01]  /*7590*/  @!P1 VIADD R14, R14, 0x28c60 ;  /* 0x00028c600e0e9836 */ /* 0x002fe20000000000 */
[----:B------:R-:W-:Y:S01]  /*75a0*/  UIADD3 UR41, UR41, -0x1, URZ ;  /* 0xffffffff29297890 */ /* 0x000fe2000fffe03f */
[----:B------:R-:W-:Y:S01]  /*75b0*/  MOV R15, R3 ;  /* 0x00000003000f7202 */ /* 0x000fe20000000f00 */
[----:B------:R-:W-:Y:S02]  /*75c0*/  UMOV UR10, UR6 ;  /* 0x00000006000a7c82 */ /* 0x000fe40008000000 */
[----:B------:R-:W-:Y:S01]  /*75d0*/  HGMMA.64x256x16.F32.BF16 R24, R152, gdesc[UR8].tnspB, R24, gsb0 ;  /* 0x43e0000898187df0 */ /* 0x000fe20008001818 */
[----:B------:R-:W-:Y:S01]  /*75e0*/  UIADD3 UR10, UR6, 0x80, URZ ;  /* 0x00000080060a7890 */ /* 0x000fe2000fffe03f */
[----:B------:R-:W-:Y:S01]  /*75f0*/  PLOP3.LUT P3, PT, PT, PT, UP1, 0x80, 0x0 ;  /* 0x000000000000781c */ /* 0x000fe20003f6f018 */
[----:B------:R-:W-:Y:S01]  /*7600*/  UMOV UR11, 0x40000040 ;  /* 0x40000040000b7882 */ /* 0x000fe20000000000 */
[----:B------:R-:W-:Y:S01]  /*7610*/  @!P1 PRMT R14, RZ, 0x654, R14 ;  /* 0x00000654ff0e9816 */ /* 0x000fe2000000000e */
[----:B------:R-:W-:-:S02]  /*7620*/  WARPGROUP.DEPBAR.LE gsb0, 0x0 ;  /* 0x00008000000079c5 */ /* 0x000fc40000010000 */
[----:B------:R-:W-:-:S15]  /*7630*/  WARPGROUP.ARRIVE ;  /* 0x00000000000079c5 */ /* 0x000fde0000000000 */
[----:B------:R-:W-:-:S06]  /*7640*/  NOP ;  /* 0x0000000000007918 */ /* 0x000fcc0000000000 */
        /* <DEDUP_REMOVED lines=25> */
[----:B-1----:R-:W-:Y:S01]  /*77e0*/  IMAD.MOV.U32 R14, RZ, RZ, R4 ;  /* 0x000000ffff0e7224 */ /* 0x002fe200078e0004 */
[----:B------:R-:W-:Y:S06]  /*77f0*/  @P3 BRA `(.L_x_7211) ;  /* 0xffffffdc00943947 */ /* 0x000fec000383ffff */
.L_x_7202:
[----:B------:R-:W-:-:S06]  /*7800*/  UISETP.GE.AND UP0, UPT, UR41, UR40, UPT ;  /* 0x000000282900728c */ /* 0x000fcc000bf06270 */
[----:B------:R-:W-:-:S13]  /*7810*/  PLOP3.LUT P2, PT, PT, PT, UP0, 0x80, 0x0 ;  /* 0x000000000000781c */ /* 0x000fda0003f4f008 */
[----:B------:R-:W-:Y:S05]  /*7820*/  @!P2 BRA `(.L_x_7212) ;  /* 0x0000001c002ca947 */ /* 0x000fea0003800000 */
[----:B01----:R-:W-:Y:S01]  /*7830*/  IMAD.MOV.U32 R13, RZ, RZ, R4 ;  /* 0x000000ffff0d7224 */ /* 0x003fe200078e0004 */
[----:B------:R-:W-:Y:S01]  /*7840*/  UMOV UR6, UR4 ;  /* 0x0000000400067c82 */ /* 0x000fe20008000000 */
[----:B------:R-:W-:Y:S01]  /*7850*/  IMAD.MOV.U32 R18, RZ, RZ, R3 ;  /* 0x000000ffff127224 */ /* 0x000fe200078e0003 */
[----:B------:R-:W-:Y:S01]  /*7860*/  ULDC UR25, c[0x0][0x9d8] ;  /* 0x0002760000197ab9 */ /* 0x000fe20000000800 */
[----:B------:R-:W-:-:S05]  /*7870*/  ULDC UR7, c[0x0][0x988] ;  /* 0x0002620000077ab9 */ /* 0x000fca0000000800 */
.L_x_7221:
[----:B------:R-:W-:-:S04]  /*7880*/  UIADD3 UR4, UR6, 0x1, URZ ;  /* 0x0000000106047890 */ /* 0x000fc8000fffe03f */
[----:B------:R-:W-:-:S04]  /*7890*/  UISETP.NE.AND UP0, UPT, UR4, 0x2, UPT ;  /* 0x000000020400788c */ /* 0x000fc8000bf05270 */
[----:B------:R-:W-:Y:S02]  /*78a0*/  USEL UR10, URZ, 0x1, UP0 ;  /* 0x000000013f0a7887 */ /* 0x000fe40008000000 */
[----:B------:R-:W-:Y:S02]  /*78b0*/  USEL UR4, UR4, URZ, UP0 ;  /* 0x0000003f04047287 */ /* 0x000fe40008000000 */
[----:B------:R-:W-:Y:S01]  /*78c0*/  ULOP3.LUT UR5, UR5, UR10, URZ, 0x3c, !UPT ;  /* 0x0000000a05057292 */ /* 0x000fe2000f8e3c3f */
[----:B-1--4-:R-:W-:Y:S11]  /*78d0*/  @!P0 BRA `(.L_x_7213) ;  /* 0x0000000000048947 */ /* 0x012ff60003800000 */
[----:B------:R-:W-:Y:S01]  /*78e0*/  BPT.TRAP 0x1 ;  /* 0x000000040000795c */ /* 0x000fe20000300000 */
.L_x_7213:
[----:B------:R-:W-:Y:S01]  /*78f0*/  ULEA UR26, UR4, UR39, 0x3 ;  /* 0x00000027041a7291 */ /* 0x000fe2000f8e183f */
[----:B------:R-:W-:-:S04]  /*7900*/  MOV R11, UR5 ;  /* 0x00000005000b7c02 */ /* 0x000fc80008000f00 */
[----:B------:R-:W-:-:S04]  /*7910*/  SHF.L.U32 R11, R11, 0x1f, RZ ;  /* 0x0000001f0b0b7819 */ /* 0x000fc800000006ff */
[----:B------:R0:W1:Y:S01]  /*7920*/  SYNCS.PHASECHK.TRANS64.TRYWAIT P2, [UR26+0x28c30], R11 ;  /* 0x028c300bff0075a7 */ /* 0x000062000804015a */
[----:B------:R-:W-:Y:S05]  /*7930*/  @!P0 BRA `(.L_x_7214) ;  /* 0x0000000000048947 */ /* 0x000fea0003800000 */
[----:B------:R-:W-:Y:S01]  /*7940*/  BPT.TRAP 0x1 ;  /* 0x000000040000795c */ /* 0x000fe20000300000 */
.L_x_7214:
[----:B-1----:R-:W-:Y:S05]  /*7950*/  @P2 BRA `(.L_x_7215) ;  /* 0x0000000000082947 */ /* 0x002fea0003800000 */
[----:B------:R-:W1:Y:S02]  /*7960*/  SYNCS.PHASECHK.TRANS64.TRYWAIT P2, [UR26+0x28c30], R11 ;  /* 0x028c300bff0075a7 */ /* 0x000e64000804015a */
[----:B-1----:R-:W-:Y:S05]  /*7970*/  @!P2 BRA `(.L_x_7216) ;  /* 0x0000009400c8a947 */ /* 0x002fea0003800000 */
.L_x_7215:
        /* <DEDUP_REMOVED lines=35> */
[----:B---3--:R-:W-:Y:S01]  /*7bb0*/  FMUL.FTZ R14, R155, UR25 ;  /* 0x000000199b0e7c20 */ /* 0x008fe20008410000 */
        /* <DEDUP_REMOVED lines=11> */
[----:B------:R-:W-:-:S05]  /*7c70*/  FMUL.FTZ R169, R179, UR25 ;  /* 0x00000019b3a97c20 */ /* 0x000fca0008410000 */
        /* <DEDUP_REMOVED lines=8> */
[----:B------:R-:W-:Y:S01]  /*7d00*/  FMUL.FTZ R158, R177, UR25 ;  /* 0x00000019b19e7c20 */ /* 0x000fe20008410000 */
[----:B------:R-:W-:-:S05]  /*7d10*/  IMAD.U32 R177, RZ, RZ, UR6 ;  /* 0x00000006ffb17e24 */ /* 0x000fca000f8e00ff */
        /* <DEDUP_REMOVED lines=16> */
[----:B-1----:R-:W-:Y:S01]  /*7e20*/  FMNMX.FTZ R3, R157, R162, !PT ;  /* 0x000000a29d037209 */ /* 0x002fe20007810000 */
[----:B------:R-:W-:Y:S01]  /*7e30*/  FMUL.FTZ R162, R163, UR25 ;  /* 0x00000019a3a27c20 */ /* 0x000fe20008410000 */
[----:B------:R-:W-:Y:S01]  /*7e40*/  FMUL.FTZ R163, R166, UR25 ;  /* 0x00000019a6a37c20 */ /* 0x000fe20008410000 */
[----:B------:R-:W-:Y:S01]  /*7e50*/  FMUL.FTZ R166, R171, UR25 ;  /* 0x00000019aba67c20 */ /* 0x000fe20008410000 */
[----:B------:R-:W-:-:S03]  /*7e60*/  FMUL.FTZ R171, R182, UR25 ;  /* 0x00000019b6ab7c20 */ /* 0x000fc60008410000 */
[----:B------:R-:W1:Y:S01]  /*7e70*/  MUFU.TANH R161, R161 ;  /* 0x000000a100a17308 */ /* 0x000e620000002400 */
[----:B--2---:R-:W-:-:S07]  /*7e80*/  FMNMX.FTZ R164, R158, R3, !PT ;  /* 0x000000039ea47209 */ /* 0x004fce0007810000 */
[----:B------:R-:W2:Y:S01]  /*7e90*/  MUFU.TANH R12, R12 ;  /* 0x0000000c000c7308 */ /* 0x000ea20000002400 */
[----:B---3--:R-:W-:-:S07]  /*7ea0*/  FMNMX.FTZ R164, R159, R164, !PT ;  /* 0x000000a49fa47209 */ /* 0x008fce0007810000 */
[----:B------:R-:W3:Y:S01]  /*7eb0*/  MUFU.TANH R14, R14 ;  /* 0x0000000e000e7308 */ /* 0x000ee20000002400 */
[----:B-1----:R-:W-:Y:S01]  /*7ec0*/  FMNMX.FTZ R3, R161, R164, !PT ;  /* 0x000000a4a1037209 */ /* 0x002fe20007810000 */
[----:B------:R-:W-:Y:S01]  /*7ed0*/  FMUL.FTZ R164, R167, UR25 ;  /* 0x00000019a7a47c20 */ /* 0x000fe20008410000 */
[----:B------:R-:W-:-:S03]  /*7ee0*/  FMUL.FTZ R167, R174, UR25 ;  /* 0x00000019aea77c20 */ /* 0x000fc60008410000 */
        /* <DEDUP_REMOVED lines=15> */
[----:B------:R-:W0:Y:S08]  /*7fe0*/  MUFU.TANH R164, R164 ;  /* 0x000000a400a47308 */ /* 0x000e300000002400 */
[----:B------:R-:W4:Y:S01]  /*7ff0*/  MUFU.TANH R165, R165 ;  /* 0x000000a500a57308 */ /* 0x000f220000002400 */
[----:B--2---:R-:W-:-:S02]  /*8000*/  FMNMX.FTZ R3, R174, R175, !PT ;  /* 0x000000afae037209 */ /* 0x004fc40007810000 */
[----:B-1----:R-:W-:-:S03]  /*8010*/  FMNMX.FTZ R174, R162, R173, !PT ;  /* 0x000000ada2ae7209 */ /* 0x002fc60007810000 */
[----:B------:R-:W-:Y:S02]  /*8020*/  FMUL.FTZ R184, R3, UR7 ;  /* 0x0000000703b87c20 */ /* 0x000fe40008410000 */
[----:B------:R-:W1:Y:S01]  /*8030*/  MUFU.TANH R166, R166 ;  /* 0x000000a600a67308 */ /* 0x000e620000002400 */
[----:B---3--:R-:W-:Y:S01]  /*8040*/  FMNMX.FTZ R173, R163, R174, !PT ;  /* 0x000000aea3ad7209 */ /* 0x008fe20007810000 */
[----:B------:R-:W-:Y:S01]  /*8050*/  FADD.FTZ R18, -R3, R18 ;  /* 0x0000001203127221 */ /* 0x000fe20000010100 */
[--C-:B------:R-:W-:Y:S01]  /*8060*/  FFMA.FTZ R176, R152, UR7, -R184.reuse ;  /* 0x0000000798b07c23 */ /* 0x100fe200080108b8 */
[--C-:B------:R-:W-:Y:S01]  /*8070*/  FFMA.FTZ R17, R17, UR7, -R184.reuse ;  /* 0x0000000711117c23 */ /* 0x100fe200080108b8 */
[----:B0-----:R-:W-:Y:S01]  /*8080*/  FMNMX.FTZ R174, R164, R173, !PT ;  /* 0x000000ada4ae7209 */ /* 0x001fe20007810000 */
[----:B------:R-:W-:Y:S01]  /*8090*/  FMUL.FTZ R18, R18, UR7 ;  /* 0x0000000712127c20 */ /* 0x000fe20008410000 */
[--C-:B------:R-:W-:Y:S01]  /*80a0*/  FFMA.FTZ R19, R19, UR7, -R184.reuse ;  /* 0x0000000713137c23 */ /* 0x100fe200080108b8 */
[----:B------:R-:W0:Y:S01]  /*80b0*/  MUFU.TANH R167, R167 ;  /* 0x000000a700a77308 */ /* 0x000e220000002400 */
[----:B----4-:R-:W-:Y:S01]  /*80c0*/  FMNMX.FTZ R173, R165, R174, !PT ;  /* 0x000000aea5ad7209 */ /* 0x010fe20007810000 */
[--C-:B------:R-:W-:Y:S01]  /*80d0*/  FFMA.FTZ R20, R20, UR7, -R184.reuse ;  /* 0x0000000714147c23 */ /* 0x100fe200080108b8 */
[--C-:B------:R-:W-:Y:S01]  /*80e0*/  FFMA.FTZ R21, R21, UR7, -R184.reuse ;  /* 0x0000000715157c23 */ /* 0x100fe200080108b8 */
[--C-:B------:R-:W-:Y:S01]  /*80f0*/  FFMA.FTZ R22, R22, UR7, -R184.reuse ;  /* 0x0000000716167c23 */ /* 0x100fe200080108b8 */
[--C-:B------:R-:W-:Y:S01]  /*8100*/  FFMA.FTZ R23, R23, UR7, -R184.reuse ;  /* 0x0000000717177c23 */ /* 0x100fe200080108b8 */
[--C-:B------:R-:W-:Y:S01]  /*8110*/  FFMA.FTZ R153, R153, UR7, -R184.reuse ;  /* 0x0000000799997c23 */ /* 0x100fe200080108b8 */
[--C-:B------:R-:W-:Y:S01]  /*8120*/  FFMA.FTZ R178, R154, UR7, -R184.reuse ;  /* 0x000000079ab27c23 */ /* 0x100fe200080108b8 */
[----:B------:R-:W2:Y:S01]  /*8130*/  MUFU.TANH R168, R168 ;  /* 0x000000a800a87308 */ /* 0x000ea20000002400 */
[----:B-1----:R-:W-:Y:S01]  /*8140*/  FMNMX.FTZ R174, R166, R173, !PT ;  /* 0x000000ada6ae7209 */ /* 0x002fe20007810000 */
[--C-:B------:R-:W-:Y:S01]  /*8150*/  FFMA.FTZ R155, R155, UR7, -R184.reuse ;  /* 0x000000079b9b7c23 */ /* 0x100fe200080108b8 */
[--C-:B------:R-:W-:Y:S01]  /*8160*/  FFMA.FTZ R180, R156, UR7, -R184.reuse ;  /* 0x000000079cb47c23 */ /* 0x100fe200080108b8 */
[--C-:B------:R-:W-:Y:S01]  /*8170*/  FFMA.FTZ R157, R157, UR7, -R184.reuse ;  /* 0x000000079d9d7c23 */ /* 0x100fe200080108b8 */
[--C-:B------:R-:W-:Y:S01]  /*8180*/  FFMA.FTZ R182, R158, UR7, -R184.reuse ;  /* 0x000000079eb67c23 */ /* 0x100fe200080108b8 */
[----:B------:R-:W-:Y:S01]  /*8190*/  FFMA.FTZ R159, R159, UR7, -R184 ;  /* 0x000000079f9f7c23 */ /* 0x000fe200080108b8 */
[----:B------:R-:W-:Y:S01]  /*81a0*/  @!P2 IMAD R154, R177, 0x40, R0 ;  /* 0x00000040b19aa824 */ /* 0x000fe200078e0200 */
[----:B------:R-:W1:Y:S01]  /*81b0*/  MUFU.TANH R170, R170 ;  /* 0x000000aa00aa7308 */ /* 0x000e620000002400 */
[----:B0-----:R-:W-:Y:S01]  /*81c0*/  FMNMX.FTZ R173, R167, R174, !PT ;  /* 0x000000aea7ad7209 */ /* 0x001fe20007810000 */
[--C-:B------:R-:W-:Y:S01]  /*81d0*/  FFMA.FTZ R174, R4, UR7, -R184.reuse ;  /* 0x0000000704ae7c23 */ /* 0x100fe200080108b8 */
[----:B------:R-:W-:Y:S01]  /*81e0*/  FFMA.FTZ R184, R161, UR7, -R184 ;  /* 0x00000007a1b87c23 */ /* 0x000fe200080108b8 */
[----:B------:R-:W-:-:S04]  /*81f0*/  @!P2 LEA R154, R154, UR39, 0x2 ;  /* 0x000000279a9aac11 */ /* 0x000fc8000f8e10ff */
[----:B------:R-:W0:Y:S01]  /*8200*/  MUFU.TANH R169, R169 ;  /* 0x000000a900a97308 */ /* 0x000e220000002400 */
[----:B--2---:R-:W-:-:S07]  /*8210*/  FMNMX.FTZ R173, R168, R173, !PT ;  /* 0x000000ada8ad7209 */ /* 0x004fce0007810000 */
[----:B------:R-:W2:Y:S01]  /*8220*/  MUFU.TANH R171, R171 ;  /* 0x000000ab00ab7308 */ /* 0x000ea20000002400 */
[----:B-1----:R-:W-:-:S07]  /*8230*/  FMNMX.FTZ R4, R170, R173, !PT ;  /* 0x000000adaa047209 */ /* 0x002fce0007810000 */
[----:B------:R-:W1:Y:S01]  /*8240*/  MUFU.TANH R172, R172 ;  /* 0x000000ac00ac7308 */ /* 0x000e620000002400 */
[----:B0-----:R-:W-:-:S07]  /*8250*/  FMNMX.FTZ R4, R169, R4, !PT ;  /* 0x00000004a9047209 */ /* 0x001fce0007810000 */
[----:B------:R-:W0:Y:S01]  /*8260*/  MUFU.EX2 R18, R18 ;  /* 0x0000001200127308 */ /* 0x000e220000000800 */
[----:B--2---:R-:W-:-:S07]  /*8270*/  FMNMX.FTZ R173, R171, R4, !PT ;  /* 0x00000004abad7209 */ /* 0x004fce0007810000 */
[----:B------:R-:W2:Y:S01]  /*8280*/  MUFU.EX2 R17, R17 ;  /* 0x0000001100117308 */ /* 0x000ea20000000800 */
[----:B-1----:R-:W-:-:S05]  /*8290*/  FMNMX.FTZ R173, R172, R173, !PT ;  /* 0x000000adacad7209 */ /* 0x002fca0007810000 */
[----:B------:R-:W1:Y:S02]  /*82a0*/  SHFL.BFLY PT, R4, R173, 0x2, 0x1f ;  /* 0x0c401f00ad047f89 */ /* 0x000e6400000e0000 */
[----:B------:R-:W3:Y:S01]  /*82b0*/  MUFU.EX2 R174, R174 ;  /* 0x000000ae00ae7308 */ /* 0x000ee20000000800 */
[-C--:B0-----:R-:W-:Y:S01]  /*82c0*/  FMUL.FTZ R24, R24, R18.reuse ;  /* 0x0000001218187220 */ /* 0x081fe20000410000 */
[-C--:B------:R-:W-:Y:S01]  /*82d0*/  FMUL.FTZ R25, R25, R18.reuse ;  /* 0x0000001219197220 */ /* 0x080fe20000410000 */
[-C--:B------:R-:W-:Y:S01]  /*82e0*/  FMUL.FTZ R28, R28, R18.reuse ;  /* 0x000000121c1c7220 */ /* 0x080fe20000410000 */
[-C--:B------:R-:W-:Y:S01]  /*82f0*/  FMUL.FTZ R29, R29, R18.reuse ;  /* 0x000000121d1d7220 */ /* 0x080fe20000410000 */
[-C--:B------:R-:W-:Y:S01]  /*8300*/  FMUL.FTZ R32, R32, R18.reuse ;  /* 0x0000001220207220 */ /* 0x080fe20000410000 */
[-C--:B------:R-:W-:Y:S01]  /*8310*/  FMUL.FTZ R33, R33, R18.reuse ;  /* 0x0000001221217220 */ /* 0x080fe20000410000 */
[-C--:B------:R-:W-:Y:S01]  /*8320*/  FMUL.FTZ R36, R36, R18.reuse ;  /* 0x0000001224247220 */ /* 0x080fe20000410000 */
[----:B------:R-:W0:Y:S01]  /*8330*/  MUFU.EX2 R19, R19 ;  /* 0x0000001300137308 */ /* 0x000e220000000800 */
        /* <DEDUP_REMOVED lines=12> */
[----:B------:R-:W-:Y:S01]  /*8400*/  FMUL.FTZ R57, R57, R18 ;  /* 0x0000001239397220 */ /* 0x000fe20000410000 */
[----:B-1----:R-:W-:Y:S01]  /*8410*/  FMNMX.FTZ R152, R173, R4, !PT ;  /* 0x00000004ad987209 */ /* 0x002fe20007810000 */
[-C--:B------:R-:W-:Y:S01]  /*8420*/  FMUL.FTZ R60, R60, R18.reuse ;  /* 0x000000123c3c7220 */ /* 0x080fe20000410000 */
[----:B------:R-:W1:Y:S01]  /*8430*/  MUFU.EX2 R21, R21 ;  /* 0x0000001500157308 */ /* 0x000e620000000800 */
[-C--:B------:R-:W-:Y:S01]  /*8440*/  FMUL.FTZ R61, R61, R18.reuse ;  /* 0x000000123d3d7220 */ /* 0x080fe20000410000 */
[-C--:B------:R-:W-:Y:S01]  /*8450*/  FMUL.FTZ R64, R64, R18.reuse ;  /* 0x0000001240407220 */ /* 0x080fe20000410000 */
[----:B------:R-:W4:Y:S01]  /*8460*/  SHFL.BFLY PT, R173, R152, 0x1, 0x1f ;  /* 0x0c201f0098ad7f89 */ /* 0x000f2200000e0000 */
        /* <DEDUP_REMOVED lines=23> */
[----:B----4-:R-:W-:Y:S01]  /*85e0*/  FMNMX.FTZ R4, R152, R173, !PT ;  /* 0x000000ad98047209 */ /* 0x010fe20007810000 */
[-C--:B------:R-:W-:Y:S01]  /*85f0*/  FMUL.FTZ R105, R105, R18.reuse ;  /* 0x0000001269697220 */ /* 0x080fe20000410000 */
[----:B------:R-:W-:Y:S01]  /*8600*/  @!P1 IADD3 R152, R190, 0x28c40, RZ ;  /* 0x00028c40be989810 */ /* 0x000fe20007ffe0ff */
[-C--:B------:R-:W-:Y:S01]  /*8610*/  FMUL.FTZ R108, R108, R18.reuse ;  /* 0x000000126c6c7220 */ /* 0x080fe20000410000 */
[-C--:B------:R-:W-:Y:S01]  /*8620*/  FMUL.FTZ R109, R109, R18.reuse ;  /* 0x000000126d6d7220 */ /* 0x080fe20000410000 */
[C---:B------:R-:W-:Y:S01]  /*8630*/  FADD.FTZ R13, -R4.reuse, R13 ;  /* 0x0000000d040d7221 */ /* 0x040fe20000010100 */
[----:B------:R-:W-:Y:S01]  /*8640*/  FMUL.FTZ R175, R4, UR7 ;  /* 0x0000000704af7c20 */ /* 0x000fe20008410000 */
[----:B------:R-:W-:Y:S01]  /*8650*/  @!P1 PRMT R152, RZ, 0x654, R152 ;  /* 0x00000654ff989816 */ /* 0x000fe20000000098 */
[----:B------:R-:W-:Y:S01]  /*8660*/  MUFU.EX2 R153, R153 ;  /* 0x0000009900997308 */ /* 0x000fe20000000800 */
[----:B------:R-:W-:Y:S01]  /*8670*/  FMUL.FTZ R13, R13, UR7 ;  /* 0x000000070d0d7c20 */ /* 0x000fe20008410000 */
[--C-:B------:R-:W-:Y:S01]  /*8680*/  FFMA.FTZ R12, R12, UR7, -R175.reuse ;  /* 0x000000070c0c7c23 */ /* 0x100fe200080108af */
[--C-:B------:R-:W-:Y:S01]  /*8690*/  FFMA.FTZ R161, R14, UR7, -R175.reuse ;  /* 0x000000070ea17c23 */ /* 0x100fe200080108af */
[--C-:B------:R-:W-:Y:S01]  /*86a0*/  FFMA.FTZ R14, R15, UR7, -R175.reuse ;  /* 0x000000070f0e7c23 */ /* 0x100fe200080108af */
[--C-:B------:R-:W-:Y:S01]  /*86b0*/  FFMA.FTZ R15, R16, UR7, -R175.reuse ;  /* 0x00000007100f7c23 */ /* 0x100fe200080108af */
[--C-:B------:R-:W-:Y:S01]  /*86c0*/  FFMA.FTZ R16, R160, UR7, -R175.reuse ;  /* 0x00000007a0107c23 */ /* 0x100fe200080108af */
[----:B------:R3:W-:Y:S01]  /*86d0*/  @!P1 SYNCS.ARRIVE.TRANS64.RED.A1T0 RZ, [R152+URZ], RZ ;  /* 0x000000ff98ff99a7 */ /* 0x0007e2000810043f */
[----:B------:R-:W4:Y:S01]  /*86e0*/  MUFU.EX2 R13, R13 ;  /* 0x0000000d000d7308 */ /* 0x000f220000000800 */
[--C-:B------:R-:W-:Y:S01]  /*86f0*/  FFMA.FTZ R173, R162, UR7, -R175.reuse ;  /* 0x00000007a2ad7c23 */ /* 0x100fe200080108af */
[--C-:B------:R-:W-:Y:S01]  /*8700*/  FFMA.FTZ R163, R163, UR7, -R175.reuse ;  /* 0x00000007a3a37c23 */ /* 0x100fe200080108af */
[--C-:B------:R-:W-:Y:S01]  /*8710*/  FFMA.FTZ R164, R164, UR7, -R175.reuse ;  /* 0x00000007a4a47c23 */ /* 0x100fe200080108af */
[--C-:B------:R-:W-:Y:S01]  /*8720*/  FFMA.FTZ R165, R165, UR7, -R175.reuse ;  /* 0x00000007a5a57c23 */ /* 0x100fe200080108af */
[--C-:B------:R-:W-:Y:S01]  /*8730*/  FFMA.FTZ R166, R166, UR7, -R175.reuse ;  /* 0x00000007a6a67c23 */ /* 0x100fe200080108af */
[----:B------:R-:W-:Y:S01]  /*8740*/  FFMA.FTZ R167, R167, UR7, -R175 ;  /* 0x00000007a7a77c23 */ /* 0x000fe200080108af */
[----:B---3--:R-:W-:Y:S01]  /*8750*/  FADD.FTZ R152, R174, R5 ;  /* 0x00000005ae987221 */ /* 0x008fe20000010000 */
[----:B------:R-:W3:Y:S01]  /*8760*/  MUFU.EX2 R12, R12 ;  /* 0x0000000c000c7308 */ /* 0x000ee20000000800 */
[--C-:B------:R-:W-:Y:S01]  /*8770*/  FFMA.FTZ R168, R168, UR7, -R175.reuse ;  /* 0x00000007a8a87c23 */ /* 0x100fe200080108af */
[--C-:B------:R-:W-:Y:S01]  /*8780*/  FFMA.FTZ R170, R170, UR7, -R175.reuse ;  /* 0x00000007aaaa7c23 */ /* 0x100fe200080108af */
[----:B0-----:R-:W-:Y:S01]  /*8790*/  FADD.FTZ R5, R19, R152 ;  /* 0x0000009813057221 */ /* 0x001fe20000010000 */
[--C-:B------:R-:W-:Y:S01]  /*87a0*/  FFMA.FTZ R169, R169, UR7, -R175.reuse ;  /* 0x00000007a9a97c23 */ /* 0x100fe200080108af */
[--C-:B------:R-:W-:Y:S01]  /*87b0*/  FFMA.FTZ R171, R171, UR7, -R175.reuse ;  /* 0x00000007abab7c23 */ /* 0x100fe200080108af */
[----:B------:R-:W-:Y:S01]  /*87c0*/  FFMA.FTZ R172, R172, UR7, -R175 ;  /* 0x00000007acac7c23 */ /* 0x000fe200080108af */
[----:B--2---:R-:W-:Y:S01]  /*87d0*/  FADD.FTZ R152, R20, R5 ;  /* 0x0000000514987221 */ /* 0x004fe20000010000 */
[----:B------:R-:W0:Y:S01]  /*87e0*/  MUFU.EX2 R161, R161 ;  /* 0x000000a100a17308 */ /* 0x000e220000000800 */
[----:B------:R-:W-:Y:S01]  /*87f0*/  @!P2 STS [R154+0x28800], R18 ;  /* 0x028800129a00a388 */ /* 0x000fe20000000800 */
[-C--:B------:R-:W-:Y:S01]  /*8800*/  FMUL.FTZ R112, R112, R18.reuse ;  /* 0x0000001270707220 */ /* 0x080fe20000410000 */
[----:B-1----:R-:W-:Y:S01]  /*8810*/  FADD.FTZ R175, R21, R152 ;  /* 0x0000009815af7221 */ /* 0x002fe20000010000 */
[-C--:B------:R-:W-:Y:S01]  /*8820*/  FMUL.FTZ R113, R113, R18.reuse ;  /* 0x0000001271717220 */ /* 0x080fe20000410000 */
[----:B----4-:R1:W-:Y:S01]  /*8830*/  @!P2 STS [R154+0x28820], R13 ;  /* 0x0288200d9a00a388 */ /* 0x0103e20000000800 */
[----:B------:R-:W-:Y:S01]  /*8840*/  FMUL.FTZ R116, R116, R18 ;  /* 0x0000001274747220 */ /* 0x000fe20000410000 */
[----:B------:R-:W-:Y:S01]  /*8850*/  FADD.FTZ R152, R22, R175 ;  /* 0x000000af16987221 */ /* 0x000fe20000010000 */
[----:B------:R-:W2:Y:S01]  /*8860*/  MUFU.EX2 R14, R14 ;  /* 0x0000000e000e7308 */ /* 0x000ea20000000800 */
[----:B---3--:R-:W-:Y:S01]  /*8870*/  FFMA.FTZ R6, R13, R6, R12 ;  /* 0x000000060d067223 */ /* 0x008fe2000001000c */
[-C--:B------:R-:W-:Y:S01]  /*8880*/  FMUL.FTZ R117, R117, R18.reuse ;  /* 0x0000001275757220 */ /* 0x080fe20000410000 */
[----:B------:R-:W-:Y:S01]  /*8890*/  FADD.FTZ R175, R23, R152 ;  /* 0x0000009817af7221 */ /* 0x000fe20000010000 */
[-C--:B------:R-:W-:Y:S01]  /*88a0*/  FMUL.FTZ R120, R120, R18.reuse ;  /* 0x0000001278787220 */ /* 0x080fe20000410000 */
[-C--:B------:R-:W-:Y:S01]  /*88b0*/  FMUL.FTZ R121, R121, R18.reuse ;  /* 0x0000001279797220 */ /* 0x080fe20000410000 */
[-C--:B------:R-:W-:Y:S01]  /*88c0*/  FMUL.FTZ R124, R124, R18.reuse ;  /* 0x000000127c7c7220 */ /* 0x080fe20000410000 */
[----:B------:R-:W-:Y:S01]  /*88d0*/  FADD.FTZ R152, R176, R175 ;  /* 0x000000afb0987221 */ /* 0x000fe20000010000 */
[----:B------:R-:W3:Y:S01]  /*88e0*/  MUFU.EX2 R15, R15 ;  /* 0x0000000f000f7308 */ /* 0x000ee20000000800 */
[----:B0-----:R-:W-:Y:S01]  /*88f0*/  FADD.FTZ R5, R161, R6 ;  /* 0x00000006a1057221 */ /* 0x001fe20000010000 */
[-C--:B------:R-:W-:Y:S01]  /*8900*/  FMUL.FTZ R125, R125, R18.reuse ;  /* 0x000000127d7d7220 */ /* 0x080fe20000410000 */
[----:B------:R-:W-:Y:S01]  /*8910*/  FADD.FTZ R175, R153, R152 ;  /* 0x0000009899af7221 */ /* 0x000fe20000010000 */
        /* <DEDUP_REMOVED lines=15> */
[----:B------:R-:W-:Y:S01]  /*8a10*/  FMUL.FTZ R149, R149, R18 ;  /* 0x0000001295957220 */ /* 0x000fe20000410000 */
[----:B-1----:R-:W-:Y:S01]  /*8a20*/  F2FP.BF16.F32.PACK_AB R154, R20, R19 ;  /* 0x00000013149a723e */ /* 0x002fe200000010ff */
[----:B------:R-:W-:Y:S01]  /*8a30*/  FMUL.FTZ R26, R26, R13 ;  /* 0x0000000d1a1a7220 */ /* 0x000fe20000410000 */
[----:B------:R-:W-:Y:S01]  /*8a40*/  F2FP.BF16.F32.PACK_AB R156, R22, R21 ;  /* 0x00000015169c723e */ /* 0x000fe200000010ff */
[----:B------:R-:W-:Y:S01]  /*8a50*/  FMUL.FTZ R27, R27, R13 ;  /* 0x0000000d1b1b7220 */ /* 0x000fe20000410000 */
[----:B------:R-:W1:Y:S01]  /*8a60*/  MUFU.EX2 R163, R163 ;  /* 0x000000a300a37308 */ /* 0x000e620000000800 */
[----:B0-----:R-:W-:Y:S01]  /*8a70*/  FADD.FTZ R6, R16, R5 ;  /* 0x0000000510067221 */ /* 0x001fe20000010000 */
        /* <DEDUP_REMOVED lines=23> */
[C---:B0-----:R-:W-:Y:S01]  /*8bf0*/  FADD.FTZ R152, R178.reuse, R175 ;  /* 0x000000afb2987221 */ /* 0x041fe20000010000 */
[----:B------:R-:W-:Y:S01]  /*8c00*/  F2FP.BF16.F32.PACK_AB R160, R178, R153 ;  /* 0x00000099b2a0723e */ /* 0x000fe200000010ff */
[-C--:B------:R-:W-:Y:S01]  /*8c10*/  FMUL.FTZ R63, R63, R13.reuse ;  /* 0x0000000d3f3f7220 */ /* 0x080fe20000410000 */
[----:B------:R-:W-:Y:S01]  /*8c20*/  F2FP.BF16.F32.PACK_AB R153, R161, R12 ;  /* 0x0000000ca199723e */ /* 0x000fe200000010ff */
        /* <DEDUP_REMOVED lines=31> */
[----:B------:R-:W-:Y:S01]  /*8e20*/  F2FP.BF16.F32.PACK_AB R155, R15, R14 ;  /* 0x0000000e0f9b723e */ /* 0x000fe200000010ff */
[----:B------:R-:W-:Y:S01]  /*8e30*/  BAR.SYNC.DEFER_BLOCKING 0xf, 0x100 ;  /* 0x03c4000000007b1d */ /* 0x000fe20000010000 */
[-C--:B------:R-:W-:Y:S01]  /*8e40*/  FMUL.FTZ R107, R107, R13.reuse ;  /* 0x0000000d6b6b7220 */ /* 0x080fe20000410000 */
[-C--:B------:R-:W-:Y:S01]  /*8e50*/  FMUL.FTZ R110, R110, R13.reuse ;  /* 0x0000000d6e6e7220 */ /* 0x080fe20000410000 */
[----:B------:R-:W-:Y:S01]  /*8e60*/  FMUL.FTZ R111, R111, R13 ;  /* 0x0000000d6f6f7220 */ /* 0x000fe20000410000 */
[C---:B-1----:R-:W-:Y:S01]  /*8e70*/  FADD.FTZ R6, R188.reuse, R5 ;  /* 0x00000005bc067221 */ /* 0x042fe20000010000 */
[----:B------:R-:W-:Y:S01]  /*8e80*/  F2FP.BF16.F32.PACK_AB R161, R188, R165 ;  /* 0x000000a5bca1723e */ /* 0x000fe200000010ff */
[----:B------:R-:W1:Y:S01]  /*8e90*/  MUFU.EX2 R167, R167 ;  /* 0x000000a700a77308 */ /* 0x000e620000000800 */
[-C--:B------:R-:W-:Y:S01]  /*8ea0*/  FMUL.FTZ R114, R114, R13.reuse ;  /* 0x0000000d72727220 */ /* 0x080fe20000410000 */
[-C--:B------:R-:W-:Y:S01]  /*8eb0*/  FMUL.FTZ R115, R115, R13.reuse ;  /* 0x0000000d73737220 */ /* 0x080fe20000410000 */
[-C--:B------:R-:W-:Y:S01]  /*8ec0*/  FMUL.FTZ R118, R118, R13.reuse ;  /* 0x0000000d76767220 */ /* 0x080fe20000410000 */
[-C--:B------:R-:W-:Y:S01]  /*8ed0*/  FMUL.FTZ R119, R119, R13.reuse ;  /* 0x0000000d77777220 */ /* 0x080fe20000410000 */
[-C--:B------:R-:W-:Y:S01]  /*8ee0*/  FMUL.FTZ R122, R122, R13.reuse ;  /* 0x0000000d7a7a7220 */ /* 0x080fe20000410000 */
[----:B0-----:R-:W-:Y:S01]  /*8ef0*/  FADD.FTZ R17, R157, R18 ;  /* 0x000000129d117221 */ /* 0x001fe20000010000 */
        /* <DEDUP_REMOVED lines=11> */
[----:B------:R1:W-:Y:S01]  /*8fb0*/  STSM.16.M88.4 [R10+0x26800], R152 ;  /* 0x026800980a007844 */ /* 0x0003e20000000200 */
        /* <DEDUP_REMOVED lines=9> */
[----:B------:R-:W-:Y:S01]  /*9050*/  F2FP.BF16.F32.PACK_AB R157, R173, R16 ;  /* 0x00000010ad9d723e */ /* 0x000fe200000010ff */
[----:B------:R-:W-:-:S03]  /*9060*/  FMUL.FTZ R151, R151, R13 ;  /* 0x0000000d97977220 */ /* 0x000fc60000410000 */
[----:B------:R-:W0:Y:S01]  /*9070*/  MUFU.EX2 R170, R170 ;  /* 0x000000aa00aa7308 */ /* 0x000e220000000800 */
[----:B--2---:R-:W-:-:S07]  /*9080*/  FADD.FTZ R5, R168, R5 ;  /* 0x00000005a8057221 */ /* 0x004fce0000010000 */
[----:B------:R-:W2:Y:S01]  /*9090*/  MUFU.EX2 R184, R184 ;  /* 0x000000b800b87308 */ /* 0x000ea20000000800 */
[----:B---3--:R-:W-:-:S07]  /*90a0*/  FADD.FTZ R17, R159, R6 ;  /* 0x000000069f117221 */ /* 0x008fce0000010000 */
[----:B------:R-:W3:Y:S01]  /*90b0*/  MUFU.EX2 R169, R169 ;  /* 0x000000a900a97308 */ /* 0x000ee20000000800 */
[----:B0-----:R-:W-:-:S07]  /*90c0*/  FADD.FTZ R6, R170, R5 ;  /* 0x00000005aa067221 */ /* 0x001fce0000010000 */
[----:B------:R-:W0:Y:S01]  /*90d0*/  MUFU.EX2 R171, R171 ;  /* 0x000000ab00ab7308 */ /* 0x000e220000000800 */
[C---:B--2---:R-:W-:Y:S01]  /*90e0*/  F2FP.BF16.F32.PACK_AB R166, R184.reuse, R159 ;  /* 0x0000009fb8a6723e */ /* 0x044fe200000010ff */
[----:B------:R-:W-:Y:S01]  /*90f0*/  FADD.FTZ R5, R184, R17 ;  /* 0x00000011b8057221 */ /* 0x000fe20000010000 */
[----:B------:R-:W-:Y:S02]  /*9100*/  F2FP.BF16.F32.PACK_AB R159, R186, R163 ;  /* 0x000000a3ba9f723e */ /* 0x000fe400000010ff */
[----:B------:R-:W-:-:S03]  /*9110*/  F2FP.BF16.F32.PACK_AB R163, R168, R167 ;  /* 0x000000a7a8a3723e */ /* 0x000fc600000010ff */
[----:B------:R-:W2:Y:S01]  /*9120*/  MUFU.EX2 R172, R172 ;  /* 0x000000ac00ac7308 */ /* 0x000ea20000000800 */
[C---:B---3--:R-:W-:Y:S01]  /*9130*/  FADD.FTZ R6, R169.reuse, R6 ;  /* 0x00000006a9067221 */ /* 0x048fe20000010000 */
[----:B------:R-:W-:Y:S01]  /*9140*/  F2FP.BF16.F32.PACK_AB R165, R169, R170 ;  /* 0x000000aaa9a5723e */ /* 0x000fe200000010ff */
[----:B------:R1:W-:Y:S04]  /*9150*/  STSM.16.M88.4 [R8], R156 ;  /* 0x0000009c08007844 */ /* 0x0003e80000000200 */
[----:B------:R1:W-:Y:S01]  /*9160*/  STSM.16.M88.4 [R9], R160 ;  /* 0x000000a009007844 */ /* 0x0003e20000000200 */
[----:B0-----:R-:W-:Y:S01]  /*9170*/  FADD.FTZ R15, R171, R6 ;  /* 0x00000006ab0f7221 */ /* 0x001fe20000010000 */
[----:B--2---:R-:W-:-:S03]  /*9180*/  F2FP.BF16.F32.PACK_AB R167, R172, R171 ;  /* 0x000000abaca7723e */ /* 0x004fc600000010ff */
[----:B------:R-:W-:Y:S02]  /*9190*/  FADD.FTZ R6, R172, R15 ;  /* 0x0000000fac067221 */ /* 0x000fe40000010000 */
[----:B------:R1:W-:Y:S01]  /*91a0*/  STSM.16.M88.4 [R7], R164 ;  /* 0x000000a407007844 */ /* 0x0003e20000000200 */
[----:B------:R-:W-:Y:S05]  /*91b0*/  @!P0 BRA `(.L_x_7217) ;  /* 0x0000000000048947 */ /* 0x000fea0003800000 */
[----:B------:R-:W-:Y:S01]  /*91c0*/  BPT.TRAP 0x1 ;  /* 0x000000040000795c */ /* 0x000fe20000300000 */
.L_x_7217:
[----:B------:R0:W2:Y:S01]  /*91d0*/  SYNCS.PHASECHK.TRANS64.TRYWAIT P2, [UR26+0x28c50], R11 ;  /* 0x028c500bff0075a7 */ /* 0x0000a2000804015a */
[----:B------:R-:W-:Y:S05]  /*91e0*/  @!P0 BRA `(.L_x_7218) ;  /* 0x0000000000048947 */ /* 0x000fea0003800000 */
[----:B------:R-:W-:Y:S01]  /*91f0*/  BPT.TRAP 0x1 ;  /* 0x000000040000795c */ /* 0x000fe20000300000 */
.L_x_7218:
[----:B--2---:R-:W-:Y:S05]  /*9200*/  @P2 BRA `(.L_x_7219) ;  /* 0x0000000000082947 */ /* 0x004fea0003800000 */
[----:B------:R-:W2:Y:S02]  /*9210*/  SYNCS.PHASECHK.TRANS64.TRYWAIT P2, [UR26+0x28c50], R11 ;  /* 0x028c500bff0075a7 */ /* 0x000ea4000804015a */
[----:B--2---:R-:W-:Y:S05]  /*9220*/  @!P2 BRA `(.L_x_7220) ;  /* 0x0000007c00b4a947 */ /* 0x004fea0003800000 */
.L_x_7219:
[----:B------:R-:W-:Y:S01]  /*9230*/  ULEA UR6, UR4, UR38, 0xc ;  /* 0x0000002604067291 */ /* 0x000fe2000f8e603f */
[----:B------:R-:W-:Y:S01]  /*9240*/  WARPGROUP.ARRIVE ;  /* 0x00000000000079c5 */ /* 0x000fe20000000000 */
[----:B------:R-:W-:Y:S01]  /*9250*/  UMOV UR11, 0x40000040 ;  /* 0x40000040000b7882 */ /* 0x000fe20000000000 */
[----:B------:R-:W-:Y:S01]  /*9260*/  UISETP.GT.AND UP0, UPT, UR41, UR40, UPT ;  /* 0x000000282900728c */ /* 0x000fe2000bf04270 */
[----:B0-2---:R-:W-:Y:S01]  /*9270*/  @!P1 VIADD R11, R190, 0x28c60 ;  /* 0x00028c60be0b9836 */ /* 0x005fe20000000000 */
[----:B------:R-:W-:Y:S01]  /*9280*/  UIADD3 UR41, UR41, -0x1, URZ ;  /* 0xffffffff29297890 */ /* 0x000fe2000fffe03f */
[----:B------:R-:W-:Y:S01]  /*9290*/  MOV R13, R4 ;  /* 0x00000004000d7202 */ /* 0x000fe20000000f00 */
[----:B------:R-:W-:Y:S01]  /*92a0*/  UMOV UR10, UR6 ;  /* 0x00000006000a7c82 */ /* 0x000fe20008000000 */
[----:B------:R-:W-:Y:S01]  /*92b0*/  IMAD.MOV.U32 R18, RZ, RZ, R3 ;  /* 0x000000ffff127224 */ /* 0x000fe200078e0003 */
        /* <DEDUP_REMOVED lines=34> */
.L_x_7212:
[----:B-12---:R-:W1:Y:S01]  /*94e0*/  SHFL.BFLY PT, R8, R5, 0x2, 0x1f ;  /* 0x0c401f0005087f89 */ /* 0x006e6200000e0000 */
[----:B------:R-:W-:Y:S08]  /*94f0*/  BAR.ARV 0x8, 0x100 ;  /* 0x0204000000007b1d */ /* 0x000ff00000002000 */
[----:B------:R-:W-:Y:S01]  /*9500*/  BAR.SYNC.DEFER_BLOCKING 0xf, 0x100 ;  /* 0x03c4000000007b1d */ /* 0x000fe20000010000 */
[----:B------:R-:W-:-:S02]  /*9510*/  ISETP.NE.AND P0, PT, R2, RZ, PT ;  /* 0x000000ff0200720c */ /* 0x000fc40003f05270 */
[----:B------:R-:W-:-:S03]  /*9520*/  MOV R2, RZ ;  /* 0x000000ff00027202 */ /* 0x000fc60000000f00 */
[----:B------:R-:W2:Y:S01]  /*9530*/  SHFL.BFLY PT, R9, R6, 0x2, 0x1f ;  /* 0x0c401f0006097f89 */ /* 0x000ea200000e0000 */
[----:B-1----:R-:W-:Y:S01]  /*9540*/  FADD.FTZ R8, R8, R5 ;  /* 0x0000000508087221 */ /* 0x002fe20000010000 */
[----:B------:R-:W-:-:S04]  /*9550*/  IMAD.U32 R5, RZ, RZ, UR4 ;  /* 0x00000004ff057e24 */ /* 0x000fc8000f8e00ff */
[----:B------:R-:W4:Y:S01]  /*9560*/  SHFL.BFLY PT, R7, R8, 0x1, 0x1f ;  /* 0x0c201f0008077f89 */ /* 0x000f2200000e0000 */
[----:B------:R-:W-:Y:S01]  /*9570*/  IMAD R0, R5, 0x40, R0 ;  /* 0x0000004005007824 */ /* 0x000fe200078e0200 */
[----:B------:R-:W-:-:S04]  /*9580*/  MOV R5, 0xff800000 ;  /* 0xff80000000057802 */ /* 0x000fc80000000f00 */
[----:B------:R-:W-:Y:S01]  /*9590*/  @!P0 LEA R0, R0, UR39, 0x2 ;  /* 0x0000002700008c11 */ /* 0x000fe2000f8e10ff */
[----:B--2---:R-:W-:Y:S01]  /*95a0*/  FADD.FTZ R9, R9, R6 ;  /* 0x0000000609097221 */ /* 0x004fe20000010000 */
[----:B------:R-:W-:-:S04]  /*95b0*/  IMAD.MOV.U32 R6, RZ, RZ, -0x800000 ;  /* 0xff800000ff067424 */ /* 0x000fc800078e00ff */
[----:B------:R-:W1:Y:S01]  /*95c0*/  SHFL.BFLY PT, R10, R9, 0x1, 0x1f ;  /* 0x0c201f00090a7f89 */ /* 0x000e6200000e0000 */
[----:B----4-:R-:W-:Y:S01]  /*95d0*/  FADD.FTZ R11, R8, R7 ;  /* 0x00000007080b7221 */ /* 0x010fe20000010000 */
[----:B------:R-:W-:-:S04]  /*95e0*/  IMAD.MOV.U32 R7, RZ, RZ, RZ ;  /* 0x000000ffff077224 */ /* 0x000fc800078e00ff */
[----:B------:R-:W-:-:S13]  /*95f0*/  FSETP.NE.FTZ.AND P1, PT, R11, RZ, PT ;  /* 0x000000ff0b00720b */ /* 0x000fda0003f35000 */
[----:B------:R-:W2:Y:S01]  /*9600*/  @P1 MUFU.RCP R7, R11 ;  /* 0x0000000b00071308 */ /* 0x000ea20000001000 */
[----:B-1----:R-:W-:-:S05]  /*9610*/  FADD.FTZ R10, R9, R10 ;  /* 0x0000000a090a7221 */ /* 0x002fca0000010000 */
[----:B------:R-:W-:Y:S02]  /*9620*/  FSETP.NE.FTZ.AND P2, PT, R10, RZ, PT ;  /* 0x000000ff0a00720b */ /* 0x000fe40003f55000 */
[----:B------:R-:W-:Y:S01]  /*9630*/  @P1 MUFU.LG2 R8, R11 ;  /* 0x0000000b00081308 */ /* 0x000fe20000000c00 */
[----:B--2---:R-:W-:Y:S01]  /*9640*/  @!P0 STS [R0+0x28800], R7 ;  /* 0x0288000700008388 */ /* 0x004fe20000000800 */
[-C--:B------:R-:W-:Y:S01]  /*9650*/  FMUL.FTZ R24, R24, R7.reuse ;  /* 0x0000000718187220 */ /* 0x080fe20000410000 */
[----:B------:R-:W-:-:S08]  /*9660*/  FMUL.FTZ R25, R25, R7 ;  /* 0x0000000719197220 */ /* 0x000fd00000410000 */
[----:B------:R-:W1:Y:S01]  /*9670*/  @P2 MUFU.RCP R2, R10 ;  /* 0x0000000a00022308 */ /* 0x000e620000001000 */
[-C--:B------:R-:W-:Y:S01]  /*9680*/  FMUL.FTZ R28, R28, R7.reuse ;  /* 0x000000071c1c7220 */ /* 0x080fe20000410000 */
[-C--:B------:R-:W-:Y:S01]  /*9690*/  FMUL.FTZ R29, R29, R7.reuse ;  /* 0x000000071d1d7220 */ /* 0x080fe20000410000 */
[-C--:B------:R-:W-:Y:S01]  /*96a0*/  FMUL.FTZ R32, R32, R7.reuse ;  /* 0x0000000720207220 */ /* 0x080fe20000410000 */
[-C--:B------:R-:W-:Y:S01]  /*96b0*/  FMUL.FTZ R33, R33, R7.reuse ;  /* 0x0000000721217220 */ /* 0x080fe20000410000 */
[-C--:B------:R-:W-:Y:S01]  /*96c0*/  FMUL.FTZ R36, R36, R7.reuse ;  /* 0x0000000724247220 */ /* 0x080fe20000410000 */
[-C--:B------:R-:W-:Y:S01]  /*96d0*/  FMUL.FTZ R37, R37, R7.reuse ;  /* 0x0000000725257220 */ /* 0x080fe20000410000 */
[-C--:B------:R-:W-:Y:S01]  /*96e0*/  FMUL.FTZ R40, R40, R7.reuse ;  /* 0x0000000728287220 */ /* 0x080fe20000410000 */
[----:B------:R2:W4:Y:S01]  /*96f0*/  @P2 MUFU.LG2 R9, R10 ;  /* 0x0000000a00092308 */ /* 0x0005220000000c00 */
        /* <DEDUP_REMOVED lines=8> */
[----:B-1----:R1:W-:Y:S01]  /*9780*/  @!P0 STS [R0+0x28820], R2 ;  /* 0x0288200200008388 */ /* 0x0023e20000000800 */
[----:B--2---:R-:W-:-:S02]  /*9790*/  IMAD.U32 R10, RZ, RZ, UR7 ;  /* 0x00000007ff0a7e24 */ /* 0x004fc4000f8e00ff */
        /* <DEDUP_REMOVED lines=8> */
[----:B-1----:R-:W-:Y:S01]  /*9820*/  MOV R0, UR7 ;  /* 0x0000000700007c02 */ /* 0x002fe20008000f00 */
        /* <DEDUP_REMOVED lines=39> */
[----:B------:R-:W-:Y:S01]  /*9aa0*/  @P1 FMUL.FTZ R0, R0, 0.69314718246459960938 ;  /* 0x3f31721800001820 */ /* 0x000fe20000410000 */
[----:B------:R-:W-:Y:S01]  /*9ab0*/  @P2 FMUL.FTZ R10, R10, 0.69314718246459960938 ;  /* 0x3f3172180a0a2820 */ /* 0x000fe20000410000 */
[----:B------:R-:W-:Y:S01]  /*9ac0*/  @P1 FMUL.FTZ R7, R8, 0.69314718246459960938 ;  /* 0x3f31721808071820 */ /* 0x000fe20000410000 */
[----:B----4-:R-:W-:Y:S01]  /*9ad0*/  @P2 FMUL.FTZ R9, R9, 0.69314718246459960938 ;  /* 0x3f31721809092820 */ /* 0x010fe20000410000 */
        /* <DEDUP_REMOVED lines=68> */
.L_x_7182:
[----:B------:R-:W-:Y:S05]  /*9f20*/  @P0 BRA `(.L_x_7222) ;  /* 0x0000002000f80947 */ /* 0x000fea0003800000 */
[----:B------:R-:W1:Y:S01]  /*9f30*/  S2R R0, SR_TID.X ;  /* 0x0000000000007919 */ /* 0x000e620000002100 */
[----:B------:R-:W2:Y:S01]  /*9f40*/  S2UR UR5, SR_CgaCtaId ;  /* 0x00000000000579c3 */ /* 0x000ea20000008800 */
[----:B------:R-:W-:Y:S01]  /*9f50*/  UMOV UR4, 0x400 ;  /* 0x0000040000047882 */ /* 0x000fe20000000000 */
[----:B------:R-:W-:-:S06]  /*9f60*/  IMAD R2, RZ, RZ, -UR36 ;  /* 0x80000024ff027e24 */ /* 0x000fcc000f8e02ff */
[----:B------:R-:W-:Y:S08]  /*9f70*/  BAR.SYNC.DEFER_BLOCKING 0x1, 0x100 ;  /* 0x0044000000007b1d */ /* 0x000ff00000010000 */
[----:B------:R-:W4:Y:S08]  /*9f80*/  S2UR UR6, SR_CTAID.Y ;  /* 0x00000000000679c3 */ /* 0x000f300000002600 */
[----:B------:R-:W4:Y:S01]  /*9f90*/  LDC R3, c[0x0][0xc50] ;  /* 0x00031400ff037b82 */ /* 0x000f220000000800 */
[----:B--2---:R-:W-:-:S07]  /*9fa0*/  ULEA UR4, UR5, UR4, 0x18 ;  /* 0x0000000405047291 */ /* 0x004fce000f8ec03f */
[----:B------:R-:W2:Y:S01]  /*9fb0*/  LDC R7, c[0x0][0xbe8] ;  /* 0x0002fa00ff077b82 */ /* 0x000ea20000000800 */
[----:B------:R-:W-:Y:S01]  /*9fc0*/  UIADD3 UR4, UR4, 0x28c20, URZ ;  /* 0x00028c2004047890 */ /* 0x000fe2000fffe03f */
[----:B-1----:R-:W-:-:S03]  /*9fd0*/  VIADD R18, R0, 0xffffff80 ;  /* 0xffffff8000127836 */ /* 0x002fc60000000000 */
[----:B------:R-:W-:Y:S02]  /*9fe0*/  UPRMT UR4, URZ, 0x654, UR4 ;  /* 0x000006543f047896 */ /* 0x000fe40008000004 */
[----:B------:R-:W-:-:S04]  /*9ff0*/  SHF.R.S32.HI R21, RZ, 0x1f, R18 ;  /* 0x0000001fff157819 */ /* 0x000fc80000011412 */
[----:B------:R-:W-:Y:S01]  /*a000*/  LEA.HI R4, R21, R18, RZ, 0x7 ;  /* 0x0000001215047211 */ /* 0x000fe200078f38ff */
[----:B----4-:R-:W-:Y:S01]  /*a010*/  IMAD R2, R3, R2, UR6 ;  /* 0x0000000603027e24 */ /* 0x010fe2000f8e0202 */
[----:B------:R-:W-:Y:S01]  /*a020*/  USHF.R.S32.HI UR6, URZ, 0x1f, UR36 ;  /* 0x0000001f3f067899 */ /* 0x000fe20008011424 */
[----:B------:R-:W-:Y:S01]  /*a030*/  SYNCS.ARRIVE.TRANS64.RED.A1T0 RZ, [UR4], RZ ;  /* 0x000000ffffff79a7 */ /* 0x000fe20008100404 */
[----:B------:R-:W-:Y:S02]  /*a040*/  SHF.R.S32.HI R0, RZ, 0x7, R4 ;  /* 0x00000007ff007819 */ /* 0x000fe40000011404 */
[----:B------:R-:W-:Y:S02]  /*a050*/  LOP3.LUT R9, R4, 0xffffff80, RZ, 0xc0, !PT ;  /* 0xffffff8004097812 */ /* 0x000fe400078ec0ff */
[----:B------:R-:W-:Y:S01]  /*a060*/  SHF.R.S32.HI R3, RZ, 0x1f, R2 ;  /* 0x0000001fff037819 */ /* 0x000fe20000011402 */
[----:B------:R-:W1:Y:S01]  /*a070*/  SHFL.IDX PT, R10, R0, RZ, 0x1f ;  /* 0x00001fff000a7589 */ /* 0x000e6200000e0000 */
[----:B------:R-:W-:-:S02]  /*a080*/  IADD3 R8, R18, -R9, RZ ;  /* 0x8000000912087210 */ /* 0x000fc40007ffe0ff */
[----:B--2---:R-:W-:Y:S02]  /*a090*/  ISETP.NE.AND P1, PT, R7, 0x1, PT ;  /* 0x000000010700780c */ /* 0x004fe40003f25270 */
[----:B------:R-:W-:-:S04]  /*a0a0*/  SHF.R.S32.HI R155, RZ, 0x1f, R8 ;  /* 0x0000001fff9b7819 */ /* 0x000fc80000011408 */
[----:B------:R-:W-:-:S04]  /*a0b0*/  LEA.HI R9, R155, R8, RZ, 0x2 ;  /* 0x000000089b097211 */ /* 0x000fc800078f10ff */
[----:B------:R-:W-:Y:S02]  /*a0c0*/  SHF.R.S32.HI R154, RZ, 0x2, R9 ;  /* 0x00000002ff9a7819 */ /* 0x000fe40000011409 */
[----:B-1----:R-:W-:-:S13]  /*a0d0*/  ISETP.NE.AND P0, PT, R10, RZ, PT ;  /* 0x000000ff0a00720c */ /* 0x002fda0003f05270 */
[----:B------:R-:W-:Y:S05]  /*a0e0*/  @P0 BRA `(.L_x_7223) ;  /* 0x0000000400440947 */ /* 0x000fea0003800000 */
[----:B------:R-:W1:Y:S01]  /*a0f0*/  LDC R19, c[0x0][0xbe8] ;  /* 0x0002fa00ff137b82 */ /* 0x000e620000000800 */
[----:B------:R-:W-:Y:S01]  /*a100*/  LOP3.LUT R11, R4, 0xffffff80, RZ, 0xc0, !PT ;  /* 0xffffff80040b7812 */ /* 0x000fe200078ec0ff */
[----:B------:R-:W2:Y:S01]  /*a110*/  S2R R23, SR_CTAID.X ;  /* 0x0000000000177919 */ /* 0x000ea20000002500 */
[----:B------:R-:W-:Y:S01]  /*a120*/  LEA.HI R10, R21, R18, RZ, 0x2 ;  /* 0x00000012150a7211 */ /* 0x000fe200078f10ff */
[----:B------:R-:W-:Y:S02]  /*a130*/  ULDC.64 UR4, c[0x0][0xbd0] ;  /* 0x0002f40000047ab9 */ /* 0x000fe40000000a00 */
[----:B------:R-:W-:Y:S01]  /*a140*/  IMAD.IADD R20, R18, 0x1, -R11 ;  /* 0x0000000112147824 */ /* 0x000fe200078e0a0b */
[----:B------:R-:W-:Y:S01]  /*a150*/  LOP3.LUT R17, R10, 0xfffffffc, RZ, 0xc0, !PT ;  /* 0xfffffffc0a117812 */ /* 0x000fe200078ec0ff */
[----:B------:R-:W4:Y:S01]  /*a160*/  S2UR UR7, SR_CTAID.Z ;  /* 0x00000000000779c3 */ /* 0x000f220000002700 */
[----:B------:R-:W-:Y:S02]  /*a170*/  UIMAD.WIDE.U32 UR8, UR36, UR4, URZ ;  /* 0x00000004240872a5 */ /* 0x000fe4000f8e003f */
[----:B------:R-:W-:Y:S01]  /*a180*/  SHF.R.S32.HI R11, RZ, 0x1f, R20 ;  /* 0x0000001fff0b7819 */ /* 0x000fe20000011414 */
[----:B------:R-:W-:Y:S01]  /*a190*/  IMAD.IADD R10, R18, 0x1, -R17 ;  /* 0x00000001120a7824 */ /* 0x000fe200078e0a11 */
[----:B------:R-:W-:-:S02]  /*a1a0*/  UIMAD UR4, UR6, UR4, URZ ;  /* 0x00000004060472a4 */ /* 0x000fc4000f8e023f */
[C---:B------:R-:W-:Y:S01]  /*a1b0*/  LEA.HI R22, R11.reuse, R20, RZ, 0x2 ;  /* 0x000000140b167211 */ /* 0x040fe200078f10ff */
[----:B---3--:R-:W3:Y:S01]  /*a1c0*/  LDC.64 R14, c[0x0][0xbd8] ;  /* 0x0002f600ff0e7b82 */ /* 0x008ee20000000a00 */
[----:B------:R-:W-:Y:S01]  /*a1d0*/  LEA.HI R12, R10, R10, RZ, 0x1 ;  /* 0x0000000a0a0c7211 */ /* 0x000fe200078f08ff */
[----:B------:R-:W-:Y:S01]  /*a1e0*/  UIMAD UR4, UR36, UR5, UR4 ;  /* 0x00000005240472a4 */ /* 0x000fe2000f8e0204 */
[--C-:B------:R-:W-:Y:S02]  /*a1f0*/  SHF.R.S32.HI R4, RZ, 0x2, R22.reuse ;  /* 0x00000002ff047819 */ /* 0x100fe40000011416 */
[----:B0-----:R-:W-:Y:S01]  /*a200*/  SHF.R.S32.HI R13, RZ, 0x1f, R22 ;  /* 0x0000001fff0d7819 */ /* 0x001fe20000011416 */
[----:B------:R-:W-:Y:S01]  /*a210*/  UIADD3 UR4, UR9, UR4, URZ ;  /* 0x0000000409047290 */ /* 0x000fe2000fffe03f */
[----:B------:R-:W-:Y:S02]  /*a220*/  LEA.HI R11, R11, R20, RZ, 0x5 ;  /* 0x000000140b0b7211 */ /* 0x000fe400078f28ff */
[----:B-1----:R-:W-:-:S02]  /*a230*/  ISETP.NE.AND P0, PT, R19, 0x1, PT ;  /* 0x000000011300780c */ /* 0x002fc40003f05270 */
[----:B------:R-:W-:Y:S02]  /*a240*/  LEA.HI R13, R13, R4, RZ, 0x3 ;  /* 0x000000040d0d7211 */ /* 0x000fe400078f18ff */
[----:B------:R-:W-:Y:S02]  /*a250*/  LOP3.LUT R153, R12, 0x1ffffffe, RZ, 0xc0, !PT ;  /* 0x1ffffffe0c997812 */ /* 0x000fe400078ec0ff */
[----:B------:R-:W-:Y:S01]  /*a260*/  LOP3.LUT R13, R13, 0xfffffff8, RZ, 0xc0, !PT ;  /* 0xfffffff80d0d7812 */ /* 0x000fe200078ec0ff */
[----:B----4-:R-:W-:Y:S01]  /*a270*/  USHF.R.S32.HI UR5, URZ, 0x1f, UR7 ;  /* 0x0000001f3f057899 */ /* 0x010fe20008011407 */
[----:B------:R-:W-:Y:S01]  /*a280*/  SHF.R.S32.HI R11, RZ, 0x5, R11 ;  /* 0x00000005ff0b7819 */ /* 0x000fe2000001140b */
[----:B------:R-:W-:Y:S01]  /*a290*/  IMAD.IADD R153, R10, 0x1, -R153 ;  /* 0x000000010a997824 */ /* 0x000fe200078e0a99 */
[----:B------:R-:W-:Y:S02]  /*a2a0*/  IADD3 R4, R4, -R13, RZ ;  /* 0x8000000d04047210 */ /* 0x000fe40007ffe0ff */
[----:B------:R-:W-:Y:S01]  /*a2b0*/  MOV R10, UR8 ;  /* 0x00000008000a7c02 */ /* 0x000fe20008000f00 */
[----:B------:R-:W0:Y:S02]  /*a2c0*/  @P0 LDC R13, c[0x0][0xbec] ;  /* 0x0002fb00ff0d0b82 */ /* 0x000e240000000800 */
[----:B------:R-:W-:-:S02]  /*a2d0*/  IMAD R152, R11, 0x10, R4 ;  /* 0x000000100b987824 */ /* 0x000fc400078e0204 */
[C---:B---3--:R-:W-:Y:S02]  /*a2e0*/  IMAD R12, R14.reuse, UR5, RZ ;  /* 0x000000050e0c7c24 */ /* 0x048fe4000f8e02ff */
[----:B------:R-:W-:Y:S02]  /*a2f0*/  IMAD R4, R153, 0x8, R152 ;  /* 0x0000000899047824 */ /* 0x000fe400078e0298 */
[----:B------:R-:W1:Y:S01]  /*a300*/  @P0 LDC R17, c[0x0][0xbf0] ;  /* 0x0002fc00ff110b82 */ /* 0x000e620000000800 */
[----:B------:R-:W-:Y:S01]  /*a310*/  IMAD.U32 R11, RZ, RZ, UR9 ;  /* 0x00000009ff0b7e24 */ /* 0x000fe2000f8e00ff */
[----:B------:R-:W-:Y:S01]  /*a320*/  MOV R11, UR4 ;  /* 0x00000004000b7c02 */ /* 0x000fe20008000f00 */
[----:B--2---:R-:W-:Y:S01]  /*a330*/  IMAD R4, R23, 0x40, R4 ;  /* 0x0000004017047824 */ /* 0x004fe200078e0204 */
[----:B------:R-:W-:Y:S01]  /*a340*/  ULDC.64 UR4, c[0x0][0xbe0] ;  /* 0x0002f80000047ab9 */ /* 0x000fe20000000a00 */
[----:B------:R-:W-:Y:S02]  /*a350*/  IMAD R15, R15, UR7, R12 ;  /* 0x000000070f0f7c24 */ /* 0x000fe4000f8e020c */
[----:B------:R-:W-:-:S04]  /*a360*/  IMAD.WIDE.U32 R10, R14, UR7, R10 ;  /* 0x000000070e0a7c25 */ /* 0x000fc8000f8e000a */
[----:B------:R-:W-:Y:S01]  /*a370*/  IMAD R23, R23, 0x40, R152 ;  /* 0x0000004017177824 */ /* 0x000fe200078e0298 */
[----:B------:R-:W-:Y:S01]  /*a380*/  IADD3 R11, R11, R15, RZ ;  /* 0x0000000f0b0b7210 */ /* 0x000fe20007ffe0ff */
[----:B0-----:R-:W-:-:S04]  /*a390*/  @P0 IMAD.HI.U32 R12, R4, R13, RZ ;  /* 0x0000000d040c0227 */ /* 0x001fc800078e00ff */
[----:B------:R-:W-:Y:S02]  /*a3a0*/  IMAD.MOV.U32 R13, RZ, RZ, R4 ;  /* 0x000000ffff0d7224 */ /* 0x000fe400078e0004 */
[----:B------:R-:W-:Y:S01]  /*a3b0*/  IMAD.WIDE.U32 R10, R2, UR4, R10 ;  /* 0x00000004020a7c25 */ /* 0x000fe2000f8e000a */
[----:B-1----:R-:W-:-:S03]  /*a3c0*/  @P0 SHF.R.U32.HI R13, RZ, R17, R12 ;  /* 0x00000011ff0d0219 */ /* 0x002fc6000001160c */
[----:B------:R-:W-:Y:S01]  /*a3d0*/  IMAD R17, R3, UR4, RZ ;  /* 0x0000000403117c24 */ /* 0x000fe2000f8e02ff */
[----:B------:R-:W-:Y:S01]  /*a3e0*/  IADD3 R10, P0, R13, R10, RZ ;  /* 0x0000000a0d0a7210 */ /* 0x000fe20007f1e0ff */
[----:B------:R-:W-:Y:S02]  /*a3f0*/  IMAD.MOV R15, RZ, RZ, -R13 ;  /* 0x000000ffff0f7224 */ /* 0x000fe400078e0a0d */
[----:B------:R-:W-:Y:S01]  /*a400*/  IMAD R12, R2, UR5, R17 ;  /* 0x00000005020c7c24 */ /* 0x000fe2000f8e0211 */
[----:B------:R-:W-:Y:S01]  /*a410*/  SHF.R.S32.HI R17, RZ, 0x1f, R13 ;  /* 0x0000001fff117819 */ /* 0x000fe2000001140d */
[----:B------:R-:W-:Y:S01]  /*a420*/  IMAD R15, R19, R15, R4 ;  /* 0x0000000f130f7224 */ /* 0x000fe200078e0204 */
[----:B------:R-:W-:Y:S01]  /*a430*/  ULDC.64 UR4, c[0x0][0xbc8] ;  /* 0x0002f20000047ab9 */ /* 0x000fe20000000a00 */
[----:B------:R-:W-:Y:S02]  /*a440*/  LOP3.LUT R13, R22, 0x7ffffffc, RZ, 0xc0, !PT ;  /* 0x7ffffffc160d7812 */ /* 0x000fe400078ec0ff */
[----:B------:R-:W-:-:S02]  /*a450*/  IADD3.X R11, R17, R11, R12, P0, !PT ;  /* 0x0000000b110b7210 */ /* 0x000fc400007fe40c */
[----:B------:R-:W-:Y:S01]  /*a460*/  SHF.R.S32.HI R4, RZ, 0x1f, R15 ;  /* 0x0000001fff047819 */ /* 0x000fe2000001140f */
[----:B------:R-:W-:Y:S02]  /*a470*/  IMAD.IADD R20, R20, 0x1, -R13 ;  /* 0x0000000114147824 */ /* 0x000fe400078e0a0d */
[----:B------:R-:W-:-:S04]  /*a480*/  IMAD.WIDE.U32 R10, R15, UR4, R10 ;  /* 0x000000040f0a7c25 */ /* 0x000fc8000f8e000a */
[----:B------:R-:W-:-:S04]  /*a490*/  IMAD R4, R4, UR4, RZ ;  /* 0x0000000404047c24 */ /* 0x000fc8000f8e02ff */
[----:B------:R-:W-:Y:S01]  /*a4a0*/  IMAD R15, R15, UR5, R4 ;  /* 0x000000050f0f7c24 */ /* 0x000fe2000f8e0204 */
[----:B------:R-:W-:Y:S01]  /*a4b0*/  ULDC.64 UR4, c[0x0][0xba8] ;  /* 0x0002ea0000047ab9 */ /* 0x000fe20000000a00 */
[-C--:B------:R-:W-:Y:S02]  /*a4c0*/  LEA.HI R4, R0, R0.reuse, RZ, 0x1 ;  /* 0x0000000000047211 */ /* 0x080fe400078f08ff */
[----:B------:R-:W-:Y:S01]  /*a4d0*/  IMAD.IADD R11, R11, 0x1, R15 ;  /* 0x000000010b0b7824 */ /* 0x000fe200078e020f */
[----:B------:R-:W-:Y:S01]  /*a4e0*/  LEA R16, P0, R10, UR4, 0x2 ;  /* 0x000000040a107c11 */ /* 0x000fe2000f8010ff */
[----:B------:R-:W-:Y:S01]  /*a4f0*/  ULDC UR4, c[0x0][0xa88] ;  /* 0x0002a20000047ab9 */ /* 0x000fe20000000800 */
[----:B------:R-:W-:Y:S01]  /*a500*/  LOP3.LUT R15, R4, 0xfffffe, RZ, 0xc0, !PT ;  /* 0x00fffffe040f7812 */ /* 0x000fe200078ec0ff */
[----:B------:R-:W-:Y:S01]  /*a510*/  IMAD R4, R19, UR4, RZ ;  /* 0x0000000413047c24 */ /* 0x000fe2000f8e02ff */
[----:B------:R-:W-:Y:S01]  /*a520*/  LEA.HI.X R17, R10, UR5, R11, 0x2, P0 ;  /* 0x000000050a117c11 */ /* 0x000fe200080f140b */
[----:B------:R-:W-:Y:S01]  /*a530*/  SHFL.IDX PT, R12, R16, 0x1, 0x1c1f ;  /* 0x003c1f00100c7f89 */ /* 0x000fe200000e0000 */
[----:B------:R-:W-:Y:S01]  /*a540*/  IADD3 R14, -R15, R0, RZ ;  /* 0x000000000f0e7210 */ /* 0x000fe20007ffe1ff */
[----:B------:R-:W-:-:S02]  /*a550*/  IMAD.SHL.U32 R15, R20, 0x2, RZ ;  /* 0x00000002140f7824 */ /* 0x000fc400078e00ff */
[----:B------:R-:W-:Y:S01]  /*a560*/  SHFL.IDX PT, R10, R16, RZ, 0x1c1f ;  /* 0x001c1fff100a7589 */ /* 0x000fe200000e0000 */
[----:B------:R-:W-:-:S03]  /*a570*/  LEA R14, -R14, RZ, 0x8 ;  /* 0x000000ff0e0e7211 */ /* 0x000fc600078e41ff */
        /* <DEDUP_REMOVED lines=8> */
.L_x_7223:
[----:B---3--:R-:W1:Y:S01]  /*a600*/  S2R R14, SR_CTAID.X ;  /* 0x00000000000e7919 */ /* 0x008e620000002500 */
[----:B------:R-:W3:Y:S01]  /*a610*/  S2UR UR7, SR_CTAID.Z ;  /* 0x00000000000779c3 */ /* 0x000ee20000002700 */
[----:B------:R-:W-:Y:S01]  /*a620*/  LEA.HI R21, R21, R18, RZ, 0x2 ;  /* 0x0000001215157211 */ /* 0x000fe200078f10ff */
[----:B------:R-:W-:Y:S01]  /*a630*/  ULDC.64 UR8, c[0x0][0xb38] ;  /* 0x0002ce0000087ab9 */ /* 0x000fe20000000a00 */
[----:B--2---:R-:W-:Y:S01]  /*a640*/  SHF.R.S32.HI R5, RZ, 0x1f, R9 ;  /* 0x0000001fff057819 */ /* 0x004fe20000011409 */
[----:B------:R-:W-:Y:S01]  /*a650*/  UIMAD UR6, UR6, UR8, URZ ;  /* 0x00000008060672a4 */ /* 0x000fe2000f8e023f */
[----:B------:R-:W-:Y:S01]  /*a660*/  LOP3.LUT R21, R21, 0xfffffffc, RZ, 0xc0, !PT ;  /* 0xfffffffc15157812 */ /* 0x000fe200078ec0ff */
[----:B------:R-:W-:Y:S01]  /*a670*/  UIMAD.WIDE.U32 UR4, UR36, UR8, URZ ;  /* 0x00000008240472a5 */ /* 0x000fe2000f8e003f */
[----:B------:R-:W-:Y:S01]  /*a680*/  LEA.HI R5, R5, R154, RZ, 0x3 ;  /* 0x0000009a05057211 */ /* 0x000fe200078f18ff */
[----:B0-----:R-:W0:Y:S01]  /*a690*/  LDC.64 R12, c[0x0][0xb40] ;  /* 0x0002d000ff0c7b82 */ /* 0x001e220000000a00 */
[----:B------:R-:W-:Y:S01]  /*a6a0*/  IADD3 R21, R18, -R21, RZ ;  /* 0x8000001512157210 */ /* 0x000fe20007ffe0ff */
[----:B------:R-:W-:Y:S01]  /*a6b0*/  UIMAD UR6, UR36, UR9, UR6 ;  /* 0x00000009240672a4 */ /* 0x000fe2000f8e0206 */
[----:B------:R-:W-:Y:S01]  /*a6c0*/  LOP3.LUT R5, R5, 0xfffffff8, RZ, 0xc0, !PT ;  /* 0xfffffff805057812 */ /* 0x000fe200078ec0ff */
[----:B------:R-:W-:Y:S01]  /*a6d0*/  BSSY B0, `(.L_x_7224) ;  /* 0x00000fc000007945 */ /* 0x000fe20003800000 */
[----:B------:R-:W-:Y:S01]  /*a6e0*/  LEA.HI R4, R21, R21, RZ, 0x1 ;  /* 0x0000001515047211 */ /* 0x000fe200078f08ff */
[----:B------:R-:W-:Y:S01]  /*a6f0*/  UIADD3 UR6, UR5, UR6, URZ ;  /* 0x0000000605067290 */ /* 0x000fe2000fffe03f */
[----:B------:R-:W-:Y:S01]  /*a700*/  LEA.HI R155, R155, R8, RZ, 0x5 ;  /* 0x000000089b9b7211 */ /* 0x000fe200078f28ff */
[----:B------:R-:W2:Y:S01]  /*a710*/  @P1 LDC R10, c[0x0][0xbec] ;  /* 0x0002fb00ff0a1b82 */ /* 0x000ea20000000800 */
[----:B------:R-:W-:Y:S01]  /*a720*/  IMAD.IADD R154, R154, 0x1, -R5 ;  /* 0x000000019a9a7824 */ /* 0x000fe200078e0a05 */
[----:B------:R-:W-:-:S02]  /*a730*/  LOP3.LUT R4, R4, 0x1ffffffe, RZ, 0xc0, !PT ;  /* 0x1ffffffe04047812 */ /* 0x000fc400078ec0ff */
[----:B------:R-:W-:Y:S02]  /*a740*/  SHF.R.S32.HI R155, RZ, 0x5, R155 ;  /* 0x00000005ff9b7819 */ /* 0x000fe4000001149b */
[----:B------:R-:W-:Y:S01]  /*a750*/  MOV R5, UR5 ;  /* 0x0000000500057c02 */ /* 0x000fe20008000f00 */
[----:B------:R-:W-:Y:S01]  /*a760*/  IMAD.IADD R4, R21, 0x1, -R4 ;  /* 0x0000000115047824 */ /* 0x000fe200078e0a04 */
[----:B------:R-:W4:Y:S01]  /*a770*/  @P1 LDC R17, c[0x0][0xbf0] ;  /* 0x0002fc00ff111b82 */ /* 0x000f220000000800 */
[----:B------:R-:W-:Y:S01]  /*a780*/  LEA R155, R155, R154, 0x4 ;  /* 0x0000009a9b9b7211 */ /* 0x000fe200078e20ff */
[----:B---3--:R-:W-:Y:S01]  /*a790*/  USHF.R.S32.HI UR8, URZ, 0x1f, UR7 ;  /* 0x0000001f3f087899 */ /* 0x008fe20008011407 */
[----:B------:R-:W-:Y:S01]  /*a7a0*/  IMAD.U32 R5, RZ, RZ, UR6 ;  /* 0x00000006ff057e24 */ /* 0x000fe2000f8e00ff */
[----:B------:R-:W-:Y:S02]  /*a7b0*/  LOP3.LUT R9, R9, 0x7ffffffc, RZ, 0xc0, !PT ;  /* 0x7ffffffc09097812 */ /* 0x000fe400078ec0ff */
[----:B------:R-:W-:-:S02]  /*a7c0*/  IMAD R11, R4, 0x8, R155 ;  /* 0x00000008040b7824 */ /* 0x000fc400078e029b */
[----:B------:R-:W-:Y:S01]  /*a7d0*/  IMAD.U32 R4, RZ, RZ, UR4 ;  /* 0x00000004ff047e24 */ /* 0x000fe2000f8e00ff */
[----:B------:R-:W-:Y:S01]  /*a7e0*/  ULDC.64 UR4, c[0x0][0xb48] ;  /* 0x0002d20000047ab9 */ /* 0x000fe20000000a00 */
[----:B0-----:R-:W-:Y:S02]  /*a7f0*/  IMAD R6, R12, UR8, RZ ;  /* 0x000000080c067c24 */ /* 0x001fe4000f8e02ff */
[----:B-1----:R-:W-:Y:S02]  /*a800*/  IMAD R15, R14, 0x40, R11 ;  /* 0x000000400e0f7824 */ /* 0x002fe400078e020b */
[----:B------:R-:W-:Y:S02]  /*a810*/  IMAD R13, R13, UR7, R6 ;  /* 0x000000070d0d7c24 */ /* 0x000fe4000f8e0206 */
[----:B--2---:R-:W-:Y:S01]  /*a820*/  @P1 IMAD.HI.U32 R10, R15, R10, RZ ;  /* 0x0000000a0f0a1227 */ /* 0x004fe200078e00ff */
[----:B------:R-:W-:-:S03]  /*a830*/  MOV R11, R15 ;  /* 0x0000000f000b7202 */ /* 0x000fc60000000f00 */
[----:B------:R-:W-:-:S04]  /*a840*/  IMAD.WIDE.U32 R4, R12, UR7, R4 ;  /* 0x000000070c047c25 */ /* 0x000fc8000f8e0004 */
[----:B------:R-:W-:Y:S01]  /*a850*/  IMAD R3, R3, UR4, RZ ;  /* 0x0000000403037c24 */ /* 0x000fe2000f8e02ff */
[----:B----4-:R-:W-:Y:S01]  /*a860*/  @P1 SHF.R.U32.HI R11, RZ, R17, R10 ;  /* 0x00000011ff0b1219 */ /* 0x010fe2000001160a */
[----:B------:R-:W-:Y:S02]  /*a870*/  IMAD.IADD R5, R5, 0x1, R13 ;  /* 0x0000000105057824 */ /* 0x000fe400078e020d */
[C---:B------:R-:W-:Y:S01]  /*a880*/  IMAD R13, R2.reuse, UR5, R3 ;  /* 0x00000005020d7c24 */ /* 0x040fe2000f8e0203 */
[----:B------:R-:W-:Y:S01]  /*a890*/  SHF.R.S32.HI R6, RZ, 0x1f, R11 ;  /* 0x0000001fff067819 */ /* 0x000fe2000001140b */
[----:B------:R-:W-:Y:S01]  /*a8a0*/  IMAD.WIDE.U32 R2, R2, UR4, R4 ;  /* 0x0000000402027c25 */ /* 0x000fe2000f8e0004 */
[----:B------:R-:W-:-:S03]  /*a8b0*/  ULDC.64 UR4, c[0x0][0xb30] ;  /* 0x0002cc0000047ab9 */ /* 0x000fc60000000a00 */
[----:B------:R-:W-:Y:S01]  /*a8c0*/  IMAD.MOV R10, RZ, RZ, -R11 ;  /* 0x000000ffff0a7224 */ /* 0x000fe200078e0a0b */
[----:B------:R-:W-:Y:S01]  /*a8d0*/  IADD3 R3, R3, R13, RZ ;  /* 0x0000000d03037210 */ /* 0x000fe20007ffe0ff */
[----:B------:R-:W-:Y:S02]  /*a8e0*/  IMAD R6, R6, UR4, RZ ;  /* 0x0000000406067c24 */ /* 0x000fe4000f8e02ff */
[----:B------:R-:W-:Y:S02]  /*a8f0*/  IMAD R5, R7, R10, R15 ;  /* 0x0000000a07057224 */ /* 0x000fe400078e020f */
[C---:B------:R-:W-:Y:S01]  /*a900*/  IMAD R13, R11.reuse, UR5, R6 ;  /* 0x000000050b0d7c24 */ /* 0x040fe2000f8e0206 */
[----:B------:R-:W-:Y:S01]  /*a910*/  LEA.HI R6, R0, R0, RZ, 0x1 ;  /* 0x0000000000067211 */ /* 0x000fe200078f08ff */
[----:B------:R-:W-:Y:S01]  /*a920*/  IMAD.WIDE.U32 R2, R11, UR4, R2 ;  /* 0x000000040b027c25 */ /* 0x000fe2000f8e0002 */
[----:B------:R-:W-:Y:S01]  /*a930*/  SHF.R.S32.HI R4, RZ, 0x1f, R5 ;  /* 0x0000001fff047819 */ /* 0x000fe20000011405 */
[----:B------:R-:W-:-:S02]  /*a940*/  ULDC.64 UR4, c[0x0][0xb28] ;  /* 0x0002ca0000047ab9 */ /* 0x000fc40000000a00 */
        /* <DEDUP_REMOVED lines=8> */
[----:B------:R-:W-:Y:S01]  /*a9d0*/  LOP3.LUT R11, R6, 0xfffffe, RZ, 0xc0, !PT ;  /* 0x00fffffe060b7812 */ /* 0x000fe200078ec0ff */
[----:B------:R-:W-:Y:S01]  /*a9e0*/  IMAD R6, R7, UR4, RZ ;  /* 0x0000000407067c24 */ /* 0x000fe2000f8e02ff */
[----:B------:R-:W-:Y:S02]  /*a9f0*/  LEA R7, R14, R155, 0x6 ;  /* 0x0000009b0e077211 */ /* 0x000fe400078e30ff */
[----:B------:R-:W-:Y:S01]  /*aa00*/  LEA.HI.X R5, R2, UR5, R5, 0x2, P0 ;  /* 0x0000000502057c11 */ /* 0x000fe200080f1405 */
[----:B------:R-:W-:Y:S01]  /*aa10*/  IMAD.IADD R11, R0, 0x1, -R11 ;  /* 0x00000001000b7824 */ /* 0x000fe200078e0a0b */
[----:B------:R-:W-:Y:S01]  /*aa20*/  ISETP.GE.AND P0, PT, R7, R6, PT ;  /* 0x000000060700720c */ /* 0x000fe20003f06270 */
[----:B------:R-:W-:Y:S01]  /*aa30*/  IMAD.IADD R0, R8, 0x1, -R9 ;  /* 0x0000000108007824 */ /* 0x000fe200078e0a09 */
[----:B------:R0:W1:Y:S04]  /*aa40*/  SHFL.IDX PT, R2, R4, RZ, 0x1c1f ;  /* 0x001c1fff04027589 */ /* 0x00006800000e0000 */
[----:B------:R-:W-:Y:S01]  /*aa50*/  LEA R0, R11, R0, 0x7 ;  /* 0x000000000b007211 */ /* 0x000fe200078e38ff */
[----:B------:R0:W2:Y:S04]  /*aa60*/  SHFL.IDX PT, R3, R5, RZ, 0x1c1f ;  /* 0x001c1fff05037589 */ /* 0x0000a800000e0000 */
[----:B------:R-:W-:-:S02]  /*aa70*/  IMAD.SHL.U32 R0, R0, 0x2, RZ ;  /* 0x0000000200007824 */ /* 0x000fc400078e00ff */
[----:B------:R-:W-:Y:S05]  /*aa80*/  @P0 BRA `(.L_x_7225) ;  /* 0x0000000c00000947 */ /* 0x000fea0003800000 */
[C---:B------:R-:W-:Y:S01]  /*aa90*/  VIADD R9, R0.reuse, 0x8 ;  /* 0x0000000800097836 */ /* 0x040fe20000000000 */
[----:B------:R-:W-:Y:S01]  /*aaa0*/  ULDC UR4, c[0x0][0xac8] ;  /* 0x0002b20000047ab9 */ /* 0x000fe20000000800 */
[C---:B------:R-:W-:Y:S01]  /*aab0*/  IADD3 R11, R0.reuse, 0x10, RZ ;  /* 0x00000010000b7810 */ /* 0x040fe20007ffe0ff */
        /* <DEDUP_REMOVED lines=11> */
[----:B------:R-:W-:-:S02]  /*ab70*/  ISETP.GE.AND P0, PT, R16, UR4, PT ;  /* 0x0000000410007c0c */ /* 0x000fc4000bf06270 */
[----:B------:R-:W-:Y:S02]  /*ab80*/  ISETP.GE.AND P1, PT, R17, UR4, PT ;  /* 0x0000000411007c0c */ /* 0x000fe4000bf26270 */
[----:B------:R-:W-:Y:S02]  /*ab90*/  @!P2 LEA.HI R8, R0, R0, RZ, 0x1 ;  /* 0x000000000008a211 */ /* 0x000fe400078f08ff */
[----:B------:R-:W-:Y:S02]  /*aba0*/  @!P3 LEA.HI R10, R9, R9, RZ, 0x1 ;  /* 0x00000009090ab211 */ /* 0x000fe400078f08ff */
[----:B------:R-:W-:Y:S02]  /*abb0*/  @!P4 LEA.HI R12, R11, R11, RZ, 0x1 ;  /* 0x0000000b0b0cc211 */ /* 0x000fe400078f08ff */
[----:B------:R-:W-:Y:S02]  /*abc0*/  @!P5 LEA.HI R14, R13, R13, RZ, 0x1 ;  /* 0x0000000d0d0ed211 */ /* 0x000fe400078f08ff */
[----:B------:R-:W-:-:S02]  /*abd0*/  @!P2 LOP3.LUT R9, R8, 0xfffffffe, RZ, 0xc0, !PT ;  /* 0xfffffffe0809a812 */ /* 0x000fc400078ec0ff */
[----:B------:R-:W-:Y:S02]  /*abe0*/  @!P3 LOP3.LUT R11, R10, 0xfffffffe, RZ, 0xc0, !PT ;  /* 0xfffffffe0a0bb812 */ /* 0x000fe400078ec0ff */
        /* <DEDUP_REMOVED lines=16> */
[----:B-1----:R-:W-:Y:S01]  /*acf0*/  VIADD R24, R0, 0x60 ;  /* 0x0000006000187836 */ /* 0x002fe20000000000 */
[----:B------:R-:W-:Y:S02]  /*ad00*/  @!P0 LEA.HI R16, R16, R16, RZ, 0x1 ;  /* 0x0000001010108211 */ /* 0x000fe400078f08ff */
[----:B------:R-:W-:-:S02]  /*ad10*/  @!P1 LEA.HI R17, R17, R17, RZ, 0x1 ;  /* 0x0000001111119211 */ /* 0x000fc400078f08ff */
[----:B------:R-:W-:Y:S02]  /*ad20*/  @!P0 LOP3.LUT R9, R16, 0xfffffffe, RZ, 0xc0, !PT ;  /* 0xfffffffe10098812 */ /* 0x000fe400078ec0ff */
[----:B--2---:R-:W-:Y:S02]  /*ad30*/  @!P1 LOP3.LUT R11, R17, 0xfffffffe, RZ, 0xc0, !PT ;  /* 0xfffffffe110b9812 */ /* 0x004fe400078ec0ff */
        /* <DEDUP_REMOVED lines=8> */
[----:B---3--:R-:W-:Y:S01]  /*adc0*/  @!P2 LOP3.LUT R13, R18, 0xfffffffe, RZ, 0xc0, !PT ;  /* 0xfffffffe120da812 */ /* 0x008fe200078ec0ff */
[----:B------:R2:W-:Y:S01]  /*add0*/  @!P1 ST.E.64 desc[UR44][R10.64], R44 ;  /* 0x0000002c0a009985 */ /* 0x0005e2000c101b2c */
[----:B------:R-:W-:Y:S01]  /*ade0*/  @!P3 LOP3.LUT R19, R19, 0xfffffffe, RZ, 0xc0, !PT ;  /* 0xfffffffe1313b812 */ /* 0x000fe200078ec0ff */
[----:B------:R-:W-:Y:S01]  /*adf0*/  VIADD R18, R0, 0x68 ;  /* 0x0000006800127836 */ /* 0x000fe20000000000 */
[----:B----4-:R-:W-:Y:S01]  /*ae00*/  @!P4 LOP3.LUT R15, R20, 0xfffffffe, RZ, 0xc0, !PT ;  /* 0xfffffffe140fc812 */ /* 0x010fe200078ec0ff */
[C---:B------:R-:W-:Y:S01]  /*ae10*/  VIADD R20, R0.reuse, 0x78 ;  /* 0x0000007800147836 */ /* 0x040fe20000000000 */
[----:B------:R-:W-:Y:S02]  /*ae20*/  @!P5 LOP3.LUT R21, R21, 0xfffffffe, RZ, 0xc0, !PT ;  /* 0xfffffffe1515d812 */ /* 0x000fe400078ec0ff */
[----:B------:R-:W-:Y:S02]  /*ae30*/  IADD3 R23, R0, 0x58, RZ ;  /* 0x0000005800177810 */ /* 0x000fe40007ffe0ff */
[----:B------:R-:W-:Y:S01]  /*ae40*/  @!P6 LOP3.LUT R17, R22, 0xfffffffe, RZ, 0xc0, !PT ;  /* 0xfffffffe1611e812 */ /* 0x000fe200078ec0ff */
[----:B-1----:R-:W-:Y:S01]  /*ae50*/  @!P2 IMAD.WIDE R8, R13, 0x4, R2 ;  /* 0x000000040d08a825 */ /* 0x002fe200078e0202 */
[----:B------:R-:W-:-:S02]  /*ae60*/  ISETP.GE.AND P1, PT, R23, UR4, PT ;  /* 0x0000000417007c0c */ /* 0x000fc4000bf26270 */
[----:B------:R-:W-:Y:S01]  /*ae70*/  ISETP.GE.AND P0, PT, R24, UR4, PT ;  /* 0x0000000418007c0c */ /* 0x000fe2000bf06270 */
[--C-:B--2---:R-:W-:Y:S01]  /*ae80*/  @!P3 IMAD.WIDE R10, R19, 0x4, R2.reuse ;  /* 0x00000004130ab825 */ /* 0x104fe200078e0202 */
[----:B------:R1:W-:Y:S01]  /*ae90*/  @!P2 ST.E.64 desc[UR44][R8.64], R48 ;  /* 0x000000300800a985 */ /* 0x0003e2000c101b2c */
[C---:B------:R-:W-:Y:S02]  /*aea0*/  IADD3 R19, R0.reuse, 0x70, RZ ;  /* 0x0000007000137810 */ /* 0x040fe40007ffe0ff */
[--C-:B------:R-:W-:Y:S01]  /*aeb0*/  @!P4 IMAD.WIDE R12, R15, 0x4, R2.reuse ;  /* 0x000000040f0cc825 */ /* 0x100fe200078e0202 */
[----:B------:R2:W-:Y:S01]  /*aec0*/  @!P3 ST.E.64 desc[UR44][R10.64], R52 ;  /* 0x000000340a00b985 */ /* 0x0005e2000c101b2c */
[----:B------:R-:W-:Y:S02]  /*aed0*/  IADD3 R22, R0, 0x88, RZ ;  /* 0x0000008800167810 */ /* 0x000fe40007ffe0ff */
        /* <DEDUP_REMOVED lines=12> */
[----:B------:R-:W-:Y:S02]  /*afa0*/  @!P0 LEA.HI R24, R24, R24, RZ, 0x1 ;  /* 0x0000001818188211 */ /* 0x000fe400078f08ff */
[----:B-1----:R-:W-:Y:S01]  /*afb0*/  @!P1 LOP3.LUT R9, R23, 0xfffffffe, RZ, 0xc0, !PT ;  /* 0xfffffffe17099812 */ /* 0x002fe200078ec0ff */
[----:B------:R-:W-:Y:S01]  /*afc0*/  VIADD R23, R0, 0x90 ;  /* 0x0000009000177836 */ /* 0x000fe20000000000 */
[----:B--2---:R-:W-:Y:S01]  /*afd0*/  @!P0 LOP3.LUT R11, R24, 0xfffffffe, RZ, 0xc0, !PT ;  /* 0xfffffffe180b8812 */ /* 0x004fe200078ec0ff */
        /* <DEDUP_REMOVED lines=9> */
[----:B---3--:R-:W-:Y:S01]  /*b070*/  @!P2 LOP3.LUT R13, R18, 0xfffffffe, RZ, 0xc0, !PT ;  /* 0xfffffffe120da812 */ /* 0x008fe200078ec0ff */
[----:B------:R2:W-:Y:S01]  /*b080*/  @!P0 ST.E.64 desc[UR44][R10.64], R72 ;  /* 0x000000480a008985 */ /* 0x0005e2000c101b2c */
[----:B------:R-:W-:Y:S02]  /*b090*/  @!P6 LOP3.LUT R19, R19, 0xfffffffe, RZ, 0xc0, !PT ;  /* 0xfffffffe1313e812 */ /* 0x000fe400078ec0ff */
[----:B----4-:R-:W-:Y:S01]  /*b0a0*/  @!P5 LOP3.LUT R15, R20, 0xfffffffe, RZ, 0xc0, !PT ;  /* 0xfffffffe140fd812 */ /* 0x010fe200078ec0ff */
[----:B------:R-:W-:Y:S01]  /*b0b0*/  VIADD R20, R0, 0xb0 ;  /* 0x000000b000147836 */ /* 0x000fe20000000000 */
[----:B------:R-:W-:-:S02]  /*b0c0*/  @!P4 LOP3.LUT R21, R21, 0xfffffffe, RZ, 0xc0, !PT ;  /* 0xfffffffe1515c812 */ /* 0x000fc400078ec0ff */
[----:B-----5:R-:W-:Y:S01]  /*b0d0*/  @!P3 LOP3.LUT R17, R22, 0xfffffffe, RZ, 0xc0, !PT ;  /* 0xfffffffe1611b812 */ /* 0x020fe200078ec0ff */
[C---:B------:R-:W-:Y:S01]  /*b0e0*/  VIADD R22, R0.reuse, 0xc0 ;  /* 0x000000c000167836 */ /* 0x040fe20000000000 */
[----:B------:R-:W-:Y:S01]  /*b0f0*/  ISETP.GE.AND P0, PT, R23, UR4, PT ;  /* 0x0000000417007c0c */ /* 0x000fe2000bf06270 */
[--C-:B-1----:R-:W-:Y:S01]  /*b100*/  @!P2 IMAD.WIDE R8, R13, 0x4, R2.reuse ;  /* 0x000000040d08a825 */ /* 0x102fe200078e0202 */
[----:B------:R-:W-:Y:S02]  /*b110*/  IADD3 R18, R0, 0xa0, RZ ;  /* 0x000000a000127810 */ /* 0x000fe40007ffe0ff */
[----:B------:R-:W-:Y:S01]  /*b120*/  ISETP.GE.AND P1, PT, R24, UR4, PT ;  /* 0x0000000418007c0c */ /* 0x000fe2000bf26270 */
[--C-:B--2---:R-:W-:Y:S01]  /*b130*/  @!P6 IMAD.WIDE R10, R19, 0x4, R2.reuse ;  /* 0x00000004130ae825 */ /* 0x104fe200078e0202 */
[----:B------:R1:W-:Y:S01]  /*b140*/  @!P2 ST.E.64 desc[UR44][R8.64], R76 ;  /* 0x0000004c0800a985 */ /* 0x0003e2000c101b2c */
[----:B------:R-:W-:Y:S02]  /*b150*/  ISETP.GE.AND P2, PT, R18, UR4, PT ;  /* 0x0000000412007c0c */ /* 0x000fe4000bf46270 */
[----:B------:R-:W-:Y:S01]  /*b160*/  @!P5 IMAD.WIDE R12, R15, 0x4, R2 ;  /* 0x000000040f0cd825 */ /* 0x000fe200078e0202 */
[----:B------:R2:W-:Y:S01]  /*b170*/  @!P6 ST.E.64 desc[UR44][R10.64], R80 ;  /* 0x000000500a00e985 */ /* 0x0005e2000c101b2c */
[----:B------:R-:W-:-:S02]  /*b180*/  ISETP.GE.AND P6, PT, R22, UR4, PT ;  /* 0x0000000416007c0c */ /* 0x000fc4000bfc6270 */
[--C-:B------:R-:W-:Y:S01]  /*b190*/  @!P4 IMAD.WIDE R14, R21, 0x4, R2.reuse ;  /* 0x00000004150ec825 */ /* 0x100fe200078e0202 */
[----:B------:R3:W-:Y:S01]  /*b1a0*/  @!P5 ST.E.64 desc[UR44][R12.64], R84 ;  /* 0x000000540c00d985 */ /* 0x0007e2000c101b2c */
[----:B------:R-:W-:Y:S02]  /*b1b0*/  IADD3 R21, R0, 0xb8, RZ ;  /* 0x000000b800157810 */ /* 0x000fe40007ffe0ff */
[----:B------:R-:W-:Y:S01]  /*b1c0*/  @!P3 IMAD.WIDE R16, R17, 0x4, R2 ;  /* 0x000000041110b825 */ /* 0x000fe200078e0202 */
[----:B------:R4:W-:Y:S01]  /*b1d0*/  @!P4 ST.E.64 desc[UR44][R14.64], R88 ;  /* 0x000000580e00c985 */ /* 0x0009e2000c101b2c */
[----:B------:R-:W-:Y:S02]  /*b1e0*/  ISETP.GE.AND P4, PT, R20, UR4, PT ;  /* 0x0000000414007c0c */ /* 0x000fe4000bf86270 */
[----:B------:R-:W-:Y:S01]  /*b1f0*/  VIADD R19, R0, 0xa8 ;  /* 0x000000a800137836 */ /* 0x000fe20000000000 */
[----:B------:R5:W-:Y:S01]  /*b200*/  @!P3 ST.E.64 desc[UR44][R16.64], R92 ;  /* 0x0000005c1000b985 */ /* 0x000be2000c101b2c */
[----:B------:R-:W-:-:S02]  /*b210*/  ISETP.GE.AND P5, PT, R21, UR4, PT ;  /* 0x0000000415007c0c */ /* 0x000fc4000bfa6270 */
[----:B------:R-:W-:Y:S02]  /*b220*/  @!P0 LEA.HI R23, R23, R23, RZ, 0x1 ;  /* 0x0000001717178211 */ /* 0x000fe400078f08ff */
[----:B------:R-:W-:Y:S02]  /*b230*/  ISETP.GE.AND P3, PT, R19, UR4, PT ;  /* 0x0000000413007c0c */ /* 0x000fe4000bf66270 */
[----:B------:R-:W-:Y:S02]  /*b240*/  @!P1 LEA.HI R24, R24, R24, RZ, 0x1 ;  /* 0x0000001818189211 */ /* 0x000fe400078f08ff */
[----:B-1----:R-:W-:Y:S02]  /*b250*/  @!P0 LOP3.LUT R9, R23, 0xfffffffe, RZ, 0xc0, !PT ;  /* 0xfffffffe17098812 */ /* 0x002fe400078ec0ff */
[----:B------:R-:W-:Y:S02]  /*b260*/  @!P2 LEA.HI R18, R18, R18, RZ, 0x1 ;  /* 0x000000121212a211 */ /* 0x000fe400078f08ff */
[----:B--2---:R-:W-:Y:S01]  /*b270*/  @!P1 LOP3.LUT R11, R24, 0xfffffffe, RZ, 0xc0, !PT ;  /* 0xfffffffe180b9812 */ /* 0x004fe200078ec0ff */
[----:B------:R-:W-:Y:S01]  /*b280*/  @!P0 IMAD.WIDE R8, R9, 0x4, R2 ;  /* 0x0000000409088825 */ /* 0x000fe200078e0202 */
[----:B------:R-:W-:-:S02]  /*b290*/  @!P4 LEA.HI R20, R20, R20, RZ, 0x1 ;  /* 0x000000141414c211 */ /* 0x000fc400078f08ff */
[----:B---3--:R-:W-:Y:S01]  /*b2a0*/  @!P2 LOP3.LUT R13, R18, 0xfffffffe, RZ, 0xc0, !PT ;  /* 0xfffffffe120da812 */ /* 0x008fe200078ec0ff */
        /* <DEDUP_REMOVED lines=9> */
[----:B----4-:R-:W-:Y:S01]  /*b340*/  @!P4 LOP3.LUT R15, R20, 0xfffffffe, RZ, 0xc0, !PT ;  /* 0xfffffffe140fc812 */ /* 0x010fe200078ec0ff */
[----:B------:R3:W-:Y:S01]  /*b350*/  @!P2 ST.E.64 desc[UR44][R12.64], R104 ;  /* 0x000000680c00a985 */ /* 0x0007e2000c101b2c */
[----:B------:R-:W-:Y:S01]  /*b360*/  @!P5 LOP3.LUT R21, R21, 0xfffffffe, RZ, 0xc0, !PT ;  /* 0xfffffffe1515d812 */ /* 0x000fe200078ec0ff */
[----:B------:R-:W-:Y:S01]  /*b370*/  VIADD R20, R0, 0xd8 ;  /* 0x000000d800147836 */ /* 0x000fe20000000000 */
[----:B-----5:R-:W-:-:S02]  /*b380*/  @!P6 LOP3.LUT R17, R22, 0xfffffffe, RZ, 0xc0, !PT ;  /* 0xfffffffe1611e812 */ /* 0x020fc400078ec0ff */
        /* <DEDUP_REMOVED lines=9> */
[----:B---3--:R-:W-:-:S02]  /*b420*/  IADD3 R12, R0, 0xe8, RZ ;  /* 0x000000e8000c7810 */ /* 0x008fc40007ffe0ff */
[----:B------:R-:W-:Y:S01]  /*b430*/  @!P6 IMAD.WIDE R16, R17, 0x4, R2 ;  /* 0x000000041110e825 */ /* 0x000fe200078e0202 */
[----:B------:R3:W-:Y:S01]  /*b440*/  @!P5 ST.E.64 desc[UR44][R14.64], R116 ;  /* 0x000000740e00d985 */ /* 0x0007e2000c101b2c */
[----:B------:R-:W-:Y:S02]  /*b450*/  ISETP.GE.AND P4, PT, R12, UR4, PT ;  /* 0x000000040c007c0c */ /* 0x000fe4000bf86270 */
[C---:B------:R-:W-:Y:S01]  /*b460*/  VIADD R21, R0.reuse, 0xe0 ;  /* 0x000000e000157836 */ /* 0x040fe20000000000 */
[----:B------:R4:W-:Y:S01]  /*b470*/  @!P6 ST.E.64 desc[UR44][R16.64], R120 ;  /* 0x000000781000e985 */ /* 0x0009e2000c101b2c */
[----:B------:R-:W-:Y:S01]  /*b480*/  VIADD R13, R0, 0xf0 ;  /* 0x000000f0000d7836 */ /* 0x000fe20000000000 */
[----:B------:R-:W-:Y:S01]  /*b490*/  @!P0 LEA.HI R18, R18, R18, RZ, 0x1 ;  /* 0x0000001212128211 */ /* 0x000fe200078f08ff */
[----:B-1----:R-:W-:Y:S01]  /*b4a0*/  VIADD R9, R0, 0xf8 ;  /* 0x000000f800097836 */ /* 0x002fe20000000000 */
[----:B------:R-:W-:Y:S02]  /*b4b0*/  ISETP.GE.AND P3, PT, R21, UR4, PT ;  /* 0x0000000415007c0c */ /* 0x000fe4000bf66270 */
[----:B------:R-:W-:-:S02]  /*b4c0*/  ISETP.GE.AND P5, PT, R13, UR4, PT ;  /* 0x000000040d007c0c */ /* 0x000fc4000bfa6270 */
[----:B------:R-:W-:Y:S02]  /*b4d0*/  ISETP.GE.AND P6, PT, R9, UR4, PT ;  /* 0x0000000409007c0c */ /* 0x000fe4000bfc6270 */
[----:B------:R-:W-:Y:S02]  /*b4e0*/  @!P1 LEA.HI R19, R19, R19, RZ, 0x1 ;  /* 0x0000001313139211 */ /* 0x000fe400078f08ff */
[----:B------:R-:W-:Y:S02]  /*b4f0*/  @!P2 LEA.HI R20, R20, R20, RZ, 0x1 ;  /* 0x000000141414a211 */ /* 0x000fe400078f08ff */
[----:B------:R-:W-:Y:S02]  /*b500*/  @!P4 LEA.HI R12, R12, R12, RZ, 0x1 ;  /* 0x0000000c0c0cc211 */ /* 0x000fe400078f08ff */
[----:B--2---:R-:W-:Y:S02]  /*b510*/  @!P1 LOP3.LUT R11, R19, 0xfffffffe, RZ, 0xc0, !PT ;  /* 0xfffffffe130b9812 */ /* 0x004fe400078ec0ff */
[----:B------:R-:W-:-:S02]  /*b520*/  @!P3 LEA.HI R21, R21, R21, RZ, 0x1 ;  /* 0x000000151515b211 */ /* 0x000fc400078f08ff */
[----:B------:R-:W-:Y:S02]  /*b530*/  @!P5 LEA.HI R8, R13, R13, RZ, 0x1 ;  /* 0x0000000d0d08d211 */ /* 0x000fe400078f08ff */
[----:B------:R-:W-:Y:S02]  /*b540*/  @!P6 LEA.HI R10, R9, R9, RZ, 0x1 ;  /* 0x00000009090ae211 */ /* 0x000fe400078f08ff */
[----:B------:R-:W-:Y:S02]  /*b550*/  @!P0 LOP3.LUT R9, R18, 0xfffffffe, RZ, 0xc0, !PT ;  /* 0xfffffffe12098812 */ /* 0x000fe400078ec0ff */
[----:B------:R-:W-:Y:S02]  /*b560*/  @!P2 LOP3.LUT R13, R20, 0xfffffffe, RZ, 0xc0, !PT ;  /* 0xfffffffe140da812 */ /* 0x000fe400078ec0ff */
[----:B---3--:R-:W-:Y:S02]  /*b570*/  @!P3 LOP3.LUT R15, R21, 0xfffffffe, RZ, 0xc0, !PT ;  /* 0xfffffffe150fb812 */ /* 0x008fe400078ec0ff */
[----:B----4-:R-:W-:Y:S01]  /*b580*/  @!P4 LOP3.LUT R17, R12, 0xfffffffe, RZ, 0xc0, !PT ;  /* 0xfffffffe0c11c812 */ /* 0x010fe200078ec0ff */
[----:B------:R-:W-:Y:S01]  /*b590*/  @!P2 IMAD.WIDE R12, R13, 0x4, R2 ;  /* 0x000000040d0ca825 */ /* 0x000fe200078e0202 */
[----:B------:R-:W-:-:S02]  /*b5a0*/  @!P5 LOP3.LUT R19, R8, 0xfffffffe, RZ, 0xc0, !PT ;  /* 0xfffffffe0813d812 */ /* 0x000fc400078ec0ff */
        /* <DEDUP_REMOVED lines=14> */
.L_x_7225:
[----:B------:R-:W-:Y:S05]  /*b690*/  BSYNC B0 ;  /* 0x0000000000007941 */ /* 0x000fea0003800000 */
.L_x_7224:
[----:B------:R-:W-:Y:S01]  /*b6a0*/  IADD3 R7, R7, 0x8, RZ ;  /* 0x0000000807077810 */ /* 0x000fe20007ffe0ff */
[----:B--23--:R2:W3:Y:S03]  /*b6b0*/  SHFL.IDX PT, R3, R5, 0x1, 0x1c1f ;  /* 0x003c1f0005037f89 */ /* 0x00c4e600000e0000 */
[----:B------:R-:W-:Y:S01]  /*b6c0*/  ISETP.GE.AND P0, PT, R7, R6, PT ;  /* 0x000000060700720c */ /* 0x000fe20003f06270 */
[----:B-1----:R2:W1:-:S12]  /*b6d0*/  SHFL.IDX PT, R2, R4, 0x1, 0x1c1f ;  /* 0x003c1f0004027f89 */ /* 0x00245800000e0000 */
[----:B--2---:R-:W-:Y:S05]  /*b6e0*/  @P0 BRA `(.L_x_7179) ;  /* 0x0000005400c40947 */ /* 0x004fea0003800000 */
[C---:B0-----:R-:W-:Y:S01]  /*b6f0*/  VIADD R5, R0.reuse, 0x8 ;  /* 0x0000000800057836 */ /* 0x041fe20000000000 */
        /* <DEDUP_REMOVED lines=22> */
[----:B-1-3--:R-:W-:Y:S01]  /*b860*/  @!P0 IMAD.WIDE R4, R5, 0x4, R2 ;  /* 0x0000000405048825 */ /* 0x00afe200078e0202 */
[----:B------:R-:W-:-:S02]  /*b870*/  IADD3 R16, R0, 0x48, RZ ;  /* 0x0000004800107810 */ /* 0x000fc40007ffe0ff */
[----:B------:R-:W-:Y:S01]  /*b880*/  ISETP.GE.AND P3, PT, R15, UR4, PT ;  /* 0x000000040f007c0c */ /* 0x000fe2000bf66270 */
[--C-:B------:R-:W-:Y:S01]  /*b890*/  @!P1 IMAD.WIDE R6, R7, 0x4, R2.reuse ;  /* 0x0000000407069825 */ /* 0x100fe200078e0202 */
[----:B------:R0:W-:Y:S01]  /*b8a0*/  @!P0 ST.E.64 desc[UR44][R4.64], R26 ;  /* 0x0000001a04008985 */ /* 0x0001e2000c101b2c */
[----:B------:R-:W-:Y:S02]  /*b8b0*/  ISETP.GE.AND P0, PT, R12, UR4, PT ;  /* 0x000000040c007c0c */ /* 0x000fe4000bf06270 */
[----:B------:R-:W-:Y:S01]  /*b8c0*/  @!P2 IMAD.WIDE R8, R9, 0x4, R2 ;  /* 0x000000040908a825 */ /* 0x000fe200078e0202 */
[----:B------:R1:W-:Y:S01]  /*b8d0*/  @!P1 ST.E.64 desc[UR44][R6.64], R30 ;  /* 0x0000001e06009985 */ /* 0x0003e2000c101b2c */
[----:B------:R-:W-:Y:S02]  /*b8e0*/  ISETP.GE.AND P1, PT, R13, UR4, PT ;  /* 0x000000040d007c0c */ /* 0x000fe4000bf26270 */
[----:B------:R-:W-:Y:S01]  /*b8f0*/  ISETP.GE.AND P4, PT, R16, UR4, PT ;  /* 0x0000000410007c0c */ /* 0x000fe2000bf86270 */
        /* <DEDUP_REMOVED lines=16> */
[----:B------:R-:W-:Y:S02]  /*ba00*/  @!P1 LOP3.LUT R13, R13, 0xfffffffe, RZ, 0xc0, !PT ;  /* 0xfffffffe0d0d9812 */ /* 0x000fe400078ec0ff */
[----:B------:R-:W-:-:S02]  /*ba10*/  @!P2 LOP3.LUT R11, R14, 0xfffffffe, RZ, 0xc0, !PT ;  /* 0xfffffffe0e0ba812 */ /* 0x000fc400078ec0ff */
[----:B------:R-:W-:Y:S02]  /*ba20*/  @!P3 LOP3.LUT R15, R15, 0xfffffffe, RZ, 0xc0, !PT ;  /* 0xfffffffe0f0fb812 */ /* 0x000fe400078ec0ff */
[----:B------:R-:W-:Y:S01]  /*ba30*/  @!P4 LOP3.LUT R17, R16, 0xfffffffe, RZ, 0xc0, !PT ;  /* 0xfffffffe1011c812 */ /* 0x000fe200078ec0ff */
        /* <DEDUP_REMOVED lines=9> */
[----:B------:R1:W-:Y:S03]  /*bad0*/  @!P1 ST.E.64 desc[UR44][R6.64], R50 ;  /* 0x0000003206009985 */ /* 0x0003e6000c101b2c */
        /* <DEDUP_REMOVED lines=8> */
[----:B------:R-:W-:Y:S02]  /*bb60*/  ISETP.GE.AND P4, PT, R14, UR4, PT ;  /* 0x000000040e007c0c */ /* 0x000fe4000bf86270 */
[----:B------:R-:W-:Y:S02]  /*bb70*/  ISETP.GE.AND P1, PT, R17, UR4, PT ;  /* 0x0000000411007c0c */ /* 0x000fe4000bf26270 */
[----:B------:R-:W-:Y:S02]  /*bb80*/  ISETP.GE.AND P3, PT, R15, UR4, PT ;  /* 0x000000040f007c0c */ /* 0x000fe4000bf66270 */
[----:B------:R-:W-:Y:S02]  /*bb90*/  @!P5 LEA.HI R18, R18, R18, RZ, 0x1 ;  /* 0x000000121212d211 */ /* 0x000fe400078f08ff */
[----:B------:R-:W-:-:S02]  /*bba0*/  @!P6 LEA.HI R19, R19, R19, RZ, 0x1 ;  /* 0x000000131313e211 */ /* 0x000fc400078f08ff */
        /* <DEDUP_REMOVED lines=58> */
[C---:B------:R-:W-:Y:S01]  /*bf50*/  VIADD R16, R0.reuse, 0xe0 ;  /* 0x000000e000107836 */ /* 0x040fe20000000000 */
[----:B------:R-:W-:Y:S02]  /*bf60*/  @!P2 LOP3.LUT R17, R17, 0xfffffffe, RZ, 0xc0, !PT ;  /* 0xfffffffe1111a812 */ /* 0x000fe400078ec0ff */
[----:B------:R-:W-:Y:S02]  /*bf70*/  IADD3 R18, R0, 0xc0, RZ ;  /* 0x000000c000127810 */ /* 0x000fe40007ffe0ff */
[----:B----4-:R-:W-:Y:S01]  /*bf80*/  @!P1 LOP3.LUT R13, R20, 0xfffffffe, RZ, 0xc0, !PT ;  /* 0xfffffffe140d9812 */ /* 0x010fe200078ec0ff */
[----:B0-----:R-:W-:Y:S01]  /*bf90*/  @!P0 IMAD.WIDE R4, R9, 0x4, R2 ;  /* 0x0000000409048825 */ /* 0x001fe200078e0202 */
[----:B------:R-:W-:-:S02]  /*bfa0*/  ISETP.GE.AND P5, PT, R18, UR4, PT ;  /* 0x0000000412007c0c */ /* 0x000fc4000bfa6270 */
[----:B------:R-:W-:Y:S01]  /*bfb0*/  ISETP.GE.AND P6, PT, R19, UR4, PT ;  /* 0x0000000413007c0c */ /* 0x000fe2000bfc6270 */
[--C-:B-1----:R-:W-:Y:S01]  /*bfc0*/  @!P4 IMAD.WIDE R6, R15, 0x4, R2.reuse ;  /* 0x000000040f06c825 */ /* 0x102fe200078e0202 */
        /* <DEDUP_REMOVED lines=13> */
[----:B------:R-:W-:Y:S01]  /*c0a0*/  ISETP.GE.AND P1, PT, R15, UR4, PT ;  /* 0x000000040f007c0c */ /* 0x000fe2000bf26270 */
[----:B------:R-:W-:Y:S01]  /*c0b0*/  VIADD R0, R0, 0xf8 ;  /* 0x000000f800007836 */ /* 0x000fe20000000000 */
[----:B------:R-:W-:Y:S02]  /*c0c0*/  ISETP.GE.AND P4, PT, R20, UR4, PT ;  /* 0x0000000414007c0c */ /* 0x000fe4000bf86270 */
[----:B------:R-:W-:-:S02]  /*c0d0*/  ISETP.GE.AND P3, PT, R17, UR4, PT ;  /* 0x0000000411007c0c */ /* 0x000fc4000bf66270 */
[----:B------:R-:W-:Y:S02]  /*c0e0*/  @!P5 LEA.HI R18, R18, R18, RZ, 0x1 ;  /* 0x000000121212d211 */ /* 0x000fe400078f08ff */
[----:B------:R-:W-:Y:S02]  /*c0f0*/  @!P6 LEA.HI R19, R19, R19, RZ, 0x1 ;  /* 0x000000131313e211 */ /* 0x000fe400078f08ff */
[----:B0-----:R-:W-:Y:S02]  /*c100*/  @!P5 LOP3.LUT R5, R18, 0xfffffffe, RZ, 0xc0, !PT ;  /* 0xfffffffe1205d812 */ /* 0x001fe400078ec0ff */
        /* <DEDUP_REMOVED lines=12> */
[----:B---3--:R-:W-:-:S02]  /*c1d0*/  @!P2 LOP3.LUT R11, R16, 0xfffffffe, RZ, 0xc0, !PT ;  /* 0xfffffffe100ba812 */ /* 0x008fc400078ec0ff */
        /* <DEDUP_REMOVED lines=19> */
.L_x_7222:
        /* <DEDUP_REMOVED lines=21> */
[----:B------:R-:W-:Y:S01]  /*c460*/  UIADD3 UR6, UR5, UR6, URZ ;  /* 0x0000000605067290 */ /* 0x000fe2000fffe03f */
[----:B------:R-:W-:Y:S01]  /*c470*/  MOV R2, UR4 ;  /* 0x0000000400027c02 */ /* 0x000fe20008000f00 */
[----:B------:R-:W-:Y:S01]  /*c480*/  IMAD.U32 R3, RZ, RZ, UR5 ;  /* 0x00000005ff037e24 */ /* 0x000fe2000f8e00ff */
[----:B------:R-:W4:Y:S01]  /*c490*/  @P0 LDC R7, c[0x0][0xbec] ;  /* 0x0002fb00ff070b82 */ /* 0x000f220000000800 */
[----:B------:R-:W-:Y:S02]  /*c4a0*/  ULDC.64 UR4, c[0x0][0xbe0] ;  /* 0x0002f80000047ab9 */ /* 0x000fe40000000a00 */
[----:B------:R-:W-:-:S05]  /*c4b0*/  IMAD.U32 R3, RZ, RZ, UR6 ;  /* 0x00000006ff037e24 */ /* 0x000fca000f8e00ff */
[----:B------:R-:W5:Y:S01]  /*c4c0*/  @P0 LDC R9, c[0x0][0xbf0] ;  /* 0x0002fc00ff090b82 */ /* 0x000f620000000800 */
[----:B-1----:R-:W-:-:S07]  /*c4d0*/  USHF.R.S32.HI UR8, URZ, 0x1f, UR7 ;  /* 0x0000001f3f087899 */ /* 0x002fce0008011407 */
[----:B------:R-:W1:Y:S01]  /*c4e0*/  S2UR UR10, SR_CTAID.Y ;  /* 0x00000000000a79c3 */ /* 0x000e620000002600 */
[C---:B--2---:R-:W-:Y:S02]  /*c4f0*/  IMAD R12, R10.reuse, UR8, RZ ;  /* 0x000000080a0c7c24 */ /* 0x044fe4000f8e02ff */
[----:B------:R-:W-:-:S04]  /*c500*/  IMAD.WIDE.U32 R2, R10, UR7, R2 ;  /* 0x000000070a027c25 */ /* 0x000fc8000f8e0002 */
[----:B------:R-:W-:Y:S01]  /*c510*/  IMAD R11, R11, UR7, R12 ;  /* 0x000000070b0b7c24 */ /* 0x000fe2000f8e020c */
[----:B------:R-:W1:Y:S01]  /*c520*/  LDC R8, c[0x0][0xc50] ;  /* 0x00031400ff087b82 */ /* 0x000e620000000800 */
[----:B----4-:R-:W-:Y:S01]  /*c530*/  @P0 IMAD.HI.U32 R4, R0, R7, RZ ;  /* 0x0000000700040227 */ /* 0x010fe200078e00ff */
[----:B------:R-:W-:-:S03]  /*c540*/  IADD3 R7, RZ, -UR36, RZ ;  /* 0x80000024ff077c10 */ /* 0x000fc6000fffe0ff */
[----:B------:R-:W-:Y:S01]  /*c550*/  IMAD.IADD R3, R11, 0x1, R3 ;  /* 0x000000010b037824 */ /* 0x000fe200078e0203 */
[----:B-----5:R-:W-:Y:S01]  /*c560*/  @P0 SHF.R.U32.HI R5, RZ, R9, R4 ;  /* 0x00000009ff050219 */ /* 0x020fe20000011604 */
[----:B-1----:R-:W-:-:S04]  /*c570*/  IMAD R9, R8, R7, UR10 ;  /* 0x0000000a08097e24 */ /* 0x002fc8000f8e0207 */
        /* <DEDUP_REMOVED lines=14> */
[----:B------:R-:W-:-:S04]  /*c660*/  ULDC.64 UR4, c[0x0][0xba8] ;  /* 0x0002ea0000047ab9 */ /* 0x000fc80000000a00 */
[----:B------:R-:W-:Y:S02]  /*c670*/  IADD3 R3, R3, R5, RZ ;  /* 0x0000000503037210 */ /* 0x000fe40007ffe0ff */
[----:B------:R-:W-:-:S04]  /*c680*/  LEA R4, P0, R2, UR4, 0x2 ;  /* 0x0000000402047c11 */ /* 0x000fc8000f8010ff */
[----:B------:R-:W-:Y:S01]  /*c690*/  LEA.HI.X R5, R2, UR5, R3, 0x2, P0 ;  /* 0x0000000502057c11 */ /* 0x000fe200080f1403 */
[----:B------:R-:W-:-:S05]  /*c6a0*/  IMAD.MOV.U32 R3, RZ, RZ, -0x800000 ;  /* 0xff800000ff037424 */ /* 0x000fca00078e00ff */
[----:B------:R4:W-:Y:S01]  /*c6b0*/  STG.E desc[UR44][R4.64], R3 ;  /* 0x0000000304007986 */ /* 0x0009e2000c10192c */
[----:B------:R-:W-:Y:S05]  /*c6c0*/  BRA `(.L_x_7179) ;  /* 0x0000004400cc7947 */ /* 0x000fea0003800000 */
.L_x_7177:
        /* <DEDUP_REMOVED lines=18> */
.L_x_7226:
[----:B------:R-:W-:Y:S01]  /*c7f0*/  ULDC UR40, c[0x0][0xc50] ;  /* 0x0003140000287ab9 */ /* 0x000fe20000000800 */
[----:B------:R-:W-:Y:S01]  /*c800*/  UMOV UR36, UR6 ;  /* 0x0000000600247c82 */ /* 0x000fe20008000000 */
[----:B------:R-:W-:-:S11]  /*c810*/  UISETP.NE.AND UP0, UPT, UR40, 0x1, UPT ;  /* 0x000000012800788c */ /* 0x000fd6000bf05270 */
[----:B------:R-:W-:Y:S01]  /*c820*/  @UP0 ULDC UR4, c[0x0][0xc54] ;  /* 0x0003150000040ab9 */ /* 0x000fe20000000800 */
[----:B------:R-:W-:Y:S01]  /*c830*/  @UP0 ULDC UR7, c[0x0][0xc58] ;  /* 0x0003160000070ab9 */ /* 0x000fe20000000800 */
[----:B------:R-:W-:-:S04]  /*c840*/  UIMAD.WIDE.U32 UR4, UR6, UR4, URZ ;  /* 0x00000004060472a5 */ /* 0x000fc8000f8e003f */
[----:B------:R-:W-:-:S12]  /*c850*/  @UP0 USHF.R.U32.HI UR36, URZ, UR7, UR5 ;  /* 0x000000073f240299 */ /* 0x000fd80008011605 */
.L_x_7227:
        /* <DEDUP_REMOVED lines=14> */
[----:B------:R-:W-:Y:S02]  /*c940*/  UISETP.NE.AND.EX UP0, UPT, UR5, URZ, UPT, UP0 ;  /* 0x0000003f0500728c */ /* 0x000fe4000bf05300 */
[----:B------:R-:W-:-:S02]  /*c950*/  UIADD3 UR9, -UR4, 0x40, URZ ;  /* 0x0000004004097890 */ /* 0x000fc4000fffe13f */
[----:B------:R-:W-:Y:S01]  /*c960*/  USEL UR7, UR7, 0x1, UP0 ;  /* 0x0000000107077887 */ /* 0x000fe20008000000 */
[----:B------:R-:W-:Y:S01]  /*c970*/  @UP1 ULDC UR4, c[0x0][0x44c] ;  /* 0x0001130000041ab9 */ /* 0x000fe20000000800 */
[----:B------:R-:W-:Y:S01]  /*c980*/  ULDC UR8, c[0x0][0x2f0] ;  /* 0x0000bc0000087ab9 */ /* 0x000fe20000000800 */
[----:B------:R-:W-:Y:S01]  /*c990*/  @UP1 ULDC UR10, c[0x0][0x450] ;  /* 0x00011400000a1ab9 */ /* 0x000fe20000000800 */
[----:B------:R-:W-:Y:S02]  /*c9a0*/  UIMAD UR9, UR7, UR8, UR9 ;  /* 0x00000008070972a4 */ /* 0x000fe4000f8e0209 */
[----:B------:R-:W-:Y:S01]  /*c9b0*/  UIMAD UR7, UR7, UR8, 0x3f ;  /* 0x0000003f070774a4 */ /* 0x000fe2000f8e0208 */
[----:B------:R-:W-:Y:S01]  /*c9c0*/  UMOV UR43, URZ ;  /* 0x0000003f002b7c82 */ /* 0x000fe20008000000 */
[----:B0-----:R-:W-:-:S04]  /*c9d0*/  ULEA UR6, UR6, 0x3f, 0x6 ;  /* 0x0000003f06067891 */ /* 0x001fc8000f8e303f */
[----:B------:R-:W-:-:S04]  /*c9e0*/  UIMAD.WIDE.U32 UR4, UR6, UR4, URZ ;  /* 0x00000004060472a5 */ /* 0x000fc8000f8e003f */
[----:B------:R-:W-:Y:S02]  /*c9f0*/  @UP1 USHF.R.U32.HI UR6, URZ, UR10, UR5 ;  /* 0x0000000a3f061299 */ /* 0x000fe40008011605 */
[----:B------:R-:W-:Y:S02]  /*ca00*/  USHF.R.S32.HI UR5, URZ, 0x1f, UR7 ;  /* 0x0000001f3f057899 */ /* 0x000fe40008011407 */
[----:B------:R-:W-:Y:S02]  /*ca10*/  UIADD3 UR6, UR9, UR6, URZ ;  /* 0x0000000609067290 */ /* 0x000fe4000fffe03f */
[----:B------:R-:W-:Y:S02]  /*ca20*/  ULEA.HI UR5, UR5, UR7, URZ, 0x6 ;  /* 0x0000000705057291 */ /* 0x000fe4000f8f303f */
[----:B------:R-:W-:Y:S02]  /*ca30*/  USHF.R.S32.HI UR4, URZ, 0x1f, UR6 ;  /* 0x0000001f3f047899 */ /* 0x000fe40008011406 */
[----:B------:R-:W-:-:S02]  /*ca40*/  USHF.R.S32.HI UR5, URZ, 0x6, UR5 ;  /* 0x000000063f057899 */ /* 0x000fc40008011405 */
[----:B------:R-:W-:Y:S02]  /*ca50*/  ULEA.HI UR4, UR4, UR6, URZ, 0x6 ;  /* 0x0000000604047291 */ /* 0x000fe4000f8f303f */
[----:B------:R-:W-:Y:S02]  /*ca60*/  USHF.R.U32.HI UR10, URZ, 0x10, UR40 ;  /* 0x000000103f0a7899 */ /* 0x000fe40008011628 */
[----:B------:R-:W-:Y:S02]  /*ca70*/  USHF.R.S32.HI UR4, URZ, 0x6, UR4 ;  /* 0x000000063f047899 */ /* 0x000fe40008011404 */
[----:B------:R-:W-:Y:S02]  /*ca80*/  ULOP3.LUT UR40, UR40, 0xffff, URZ, 0xc0, !UPT ;  /* 0x0000ffff28287892 */ /* 0x000fe4000f8ec03f */
[----:B------:R-:W-:-:S04]  /*ca90*/  UISETP.LT.AND UP0, UPT, UR5, UR4, UPT ;  /* 0x000000040500728c */ /* 0x000fc8000bf01270 */
[----:B------:R-:W-:Y:S02]  /*caa0*/  USEL UR41, UR5, UR4, UP0 ;  /* 0x0000000405297287 */ /* 0x000fe40008000000 */
[----:B------:R-:W-:Y:S02]  /*cab0*/  UISETP.NE.AND UP0, UPT, UR10, URZ, UPT ;  /* 0x0000003f0a00728c */ /* 0x000fe4000bf05270 */
[----:B------:R-:W-:-:S06]  /*cac0*/  UISETP.GE.AND UP1, UPT, UR41, 0x1, UPT ;  /* 0x000000012900788c */ /* 0x000fcc000bf26270 */
[----:B------:R-:W-:-:S03]  /*cad0*/  PLOP3.LUT P0, PT, PT, PT, UP1, 0x80, 0x0 ;  /* 0x000000000000781c */ /* 0x000fc60003f0f018 */
[----:B------:R-:W-:-:S10]  /*cae0*/  @!UP0 ULDC UR10, c[0x0][0x9f0] ;  /* 0x00027c00000a8ab9 */ /* 0x000fd40000000800 */
[----:B------:R-:W-:Y:S05]  /*caf0*/  @!P0 BRA `(.L_x_7229) ;  /* 0x0000000000848947 */ /* 0x000fea0003800000 */
[----:B------:R-:W-:Y:S01]  /*cb00*/  IMAD.U32 R4, RZ, RZ, UR10 ;  /* 0x0000000aff047e24 */ /* 0x000fe2000f8e00ff */
[----:B------:R-:W-:Y:S01]  /*cb10*/  UIADD3 UR6, UR10, -0x1, UR41 ;  /* 0xffffffff0a067890 */ /* 0x000fe2000fffe029 */
[----:B------:R-:W-:-:S03]  /*cb20*/  UMOV UR4, URZ ;  /* 0x0000003f00047c82 */ /* 0x000fc60008000000 */
        /* <DEDUP_REMOVED lines=8> */
[----:B0-----:R-:W-:-:S02]  /*cbb0*/  IADD3 R3, R2, 0xffffffe, RZ ;  /* 0x0ffffffe02037810 */ /* 0x001fc40007ffe0ff */
[----:B------:R-:W-:Y:S02]  /*cbc0*/  IABS R2, R4 ;  /* 0x0000000400027213 */ /* 0x000fe40000000000 */
[----:B------:R-:W-:Y:S02]  /*cbd0*/  MOV R4, R5 ;  /* 0x0000000500047202 */ /* 0x000fe40000000f00 */
[----:B------:R-:W0:Y:S01]  /*cbe0*/  F2I.FTZ.U32.TRUNC.NTZ R3, R3 ;  /* 0x0000000300037305 */ /* 0x000e22000021f000 */
[----:B------:R-:W-:Y:S02]  /*cbf0*/  R2UR UR8, R2 ;  /* 0x00000000020872ca */ /* 0x000fe400000e0000 */
        /* <DEDUP_REMOVED lines=17> */
.L_x_7229:
[----:B------:R-:W-:Y:S01]  /*cd10*/  UIMAD UR39, UR40, UR43, URZ ;  /* 0x0000002b282772a4 */ /* 0x000fe2000f8e023f */
[----:B------:R-:W-:Y:S01]  /*cd20*/  IMAD.U32 R2, RZ, RZ, UR41 ;  /* 0x00000029ff027e24 */ /* 0x000fe2000f8e00ff */
[----:B------:R-:W-:Y:S01]  /*cd30*/  MOV R6, RZ ;  /* 0x000000ff00067202 */ /* 0x000fe20000000f00 */
[----:B------:R-:W-:-:S03]  /*cd40*/  IMAD.MOV.U32 R9, RZ, RZ, 0x1 ;  /* 0x00000001ff097424 */ /* 0x000fc600078e00ff */
        /* <DEDUP_REMOVED lines=28> */
.L_x_7230:
        /* <DEDUP_REMOVED lines=20> */
.L_x_7232:
        /* <DEDUP_REMOVED lines=15> */
.L_x_7231:
        /* <DEDUP_REMOVED lines=17> */
.L_x_7329:
        /* <DEDUP_REMOVED lines=8> */
.L_x_7332:
[----:B------:R-:W-:Y:S05]  /*d2d0*/  @!P6 BRA `(.L_x_7234) ;  /* 0x0000000000d4e947 */ /* 0x000fea0003800000 */
[----:B------:R-:W-:Y:S01]  /*d2e0*/  MOV R16, R17 ;  /* 0x0000001100107202 */ /* 0x000fe20000000f00 */
[----:B------:R-:W-:Y:S06]  /*d2f0*/  @!P1 BRA `(.L_x_7236) ;  /* 0x0000000000509947 */ /* 0x000fec0003800000 */
[----:B------:R-:W-:Y:S01]  /*d300*/  IMAD.MOV.U32 R8, RZ, RZ, R0 ;  /* 0x000000ffff087224 */ /* 0x000fe200078e0000 */
[----:B------:R-:W-:Y:S01]  /*d310*/  ULDC.64 UR4, c[0x0][0x428] ;  /* 0x00010a0000047ab9 */ /* 0x000fe20000000a00 */
[----:B------:R-:W0:Y:S01]  /*d320*/  LDC R0, c[0x0][0x43c] ;  /* 0x00010f00ff007b82 */ /* 0x000e220000000800 */
[----:B------:R-:W-:Y:S02]  /*d330*/  IMAD R6, R18, UR4, RZ ;  /* 0x0000000412067c24 */ /* 0x000fe4000f8e02ff */
[----:B------:R-:W-:Y:S02]  /*d340*/  IMAD.MOV.U32 R7, RZ, RZ, R8 ;  /* 0x000000ffff077224 */ /* 0x000fe400078e0008 */
[----:B------:R-:W-:Y:S01]  /*d350*/  IMAD R9, R17, UR5, R6 ;  /* 0x0000000511097c24 */ /* 0x000fe2000f8e0206 */
[----:B0-----:R-:W-:-:S13]  /*d360*/  ISETP.NE.AND P0, PT, R0, 0x1, PT ;  /* 0x000000010000780c */ /* 0x001fda0003f05270 */
[----:B------:R-:W0:Y:S02]  /*d370*/  @P0 LDC.64 R4, c[0x0][0x440] ;  /* 0x00011000ff040b82 */ /* 0x000e240000000a00 */
[----:B0-----:R-:W-:-:S05]  /*d380*/  @P0 IMAD.HI.U32 R4, R8, R4, RZ ;  /* 0x0000000408040227 */ /* 0x001fca00078e00ff */
[----:B------:R-:W-:-:S04]  /*d390*/  @P0 SHF.R.U32.HI R7, RZ, R5, R4 ;  /* 0x00000005ff070219 */ /* 0x000fc80000011604 */
[----:B------:R-:W-:Y:S02]  /*d3a0*/  SHF.R.S32.HI R5, RZ, 0x1f, R7 ;  /* 0x0000001fff057819 */ /* 0x000fe40000011407 */
[----:B------:R-:W-:-:S05]  /*d3b0*/  MOV R4, R7 ;  /* 0x0000000700047202 */ /* 0x000fca0000000f00 */
        /* <DEDUP_REMOVED lines=8> */
.L_x_7236:
[----:B------:R-:W-:Y:S01]  /*d440*/  MOV R0, 0x1 ;  /* 0x0000000100007802 */ /* 0x000fe20000000f00 */
[----:B0-----:R-:W0:Y:S03]  /*d450*/  S2R R8, SR_TID.X ;  /* 0x0000000000087919 */ /* 0x001e260000002100 */
[----:B------:R-:W-:-:S04]  /*d460*/  SHF.L.U32 R0, R0, 0x1f, RZ ;  /* 0x0000001f00007819 */ /* 0x000fc800000006ff */
[----:B------:R-:W1:Y:S01]  /*d470*/  SYNCS.PHASECHK.TRANS64.TRYWAIT P0, [UR38+0x28c40], R0 ;  /* 0x028c4000ff0075a7 */ /* 0x000e620008000166 */
[----:B0-----:R-:W-:-:S04]  /*d480*/  LOP3.LUT R2, R8, 0x7f, RZ, 0xc0, !PT ;  /* 0x0000007f08027812 */ /* 0x001fc800078ec0ff */
[----:B------:R-:W-:Y:S01]  /*d490*/  ISETP.NE.AND P1, PT, R2, RZ, PT ;  /* 0x000000ff0200720c */ /* 0x000fe20003f25270 */
[----:B-1----:R-:W-:-:S12]  /*d4a0*/  @!P0 BRA `(.L_x_7237) ;  /* 0x0000003c00688947 */ /* 0x002fd80003800000 */
.L_x_7333:
[----:B------:R-:W-:Y:S05]  /*d4b0*/  @P1 BRA `(.L_x_7238) ;  /* 0x0000000000181947 */ /* 0x000fea0003800000 */
[----:B------:R-:W1:Y:S01]  /*d4c0*/  S2R R2, SR_TID.X ;  /* 0x0000000000027919 */ /* 0x000e620000002100 */
[----:B0-----:R-:W-:-:S04]  /*d4d0*/  IMAD.MOV.U32 R0, RZ, RZ, 0x2000 ;  /* 0x00002000ff007424 */ /* 0x001fc800078e00ff */
[----:B------:R2:W-:Y:S01]  /*d4e0*/  SYNCS.ARRIVE.TRANS64 RZ, [UR38+0x28c30], R0 ;  /* 0x028c3000ffff79a7 */ /* 0x0005e20008000026 */
[----:B-1----:R-:W-:-:S13]  /*d4f0*/  LOP3.LUT P0, RZ, R2, 0x1f, RZ, 0xc0, !PT ;  /* 0x0000001f02ff7812 */ /* 0x002fda000780c0ff */
[----:B--2---:R-:W-:Y:S05]  /*d500*/  @!P0 BRA `(.L_x_7238) ;  /* 0x0000000000048947 */ /* 0x004fea0003800000 */
[----:B------:R-:W-:Y:S01]  /*d510*/  BPT.TRAP 0x1 ;  /* 0x000000040000795c */ /* 0x000fe20000300000 */
.L_x_7238:
        /* <DEDUP_REMOVED lines=17> */
.L_x_7234:
        /* <DEDUP_REMOVED lines=22> */
.L_x_7239:
[----:B------:R-:W0:Y:S01]  /*d790*/  LDC R4, c[0x0][0x448] ;  /* 0x00011200ff047b82 */ /* 0x000e220000000800 */
[----:B------:R-:W1:Y:S01]  /*d7a0*/  S2R R13, SR_TID.X ;  /* 0x00000000000d7919 */ /* 0x000e620000002100 */
[----:B------:R-:W-:Y:S01]  /*d7b0*/  USHF.R.S32.HI UR6, URZ, 0x1f, UR36 ;  /* 0x0000001f3f067899 */ /* 0x000fe20008011424 */
[----:B------:R-:W-:Y:S01]  /*d7c0*/  ULDC.64 UR8, c[0x0][0x2d8] ;  /* 0x0000b60000087ab9 */ /* 0x000fe20000000a00 */
[----:B------:R-:W2:Y:S02]  /*d7d0*/  S2R R14, SR_CTAID.Z ;  /* 0x00000000000e7919 */ /* 0x000ea40000002700 */
[----:B------:R-:W-:Y:S02]  /*d7e0*/  UIMAD UR6, UR6, UR8, URZ ;  /* 0x00000008060672a4 */ /* 0x000fe4000f8e023f */
[----:B------:R-:W3:Y:S01]  /*d7f0*/  LDC.64 R2, c[0x0][0x2e0] ;  /* 0x0000b800ff027b82 */ /* 0x000ee20000000a00 */
[----:B------:R-:W4:Y:S01]  /*d800*/  S2R R10, SR_CTAID.X ;  /* 0x00000000000a7919 */ /* 0x000f220000002500 */
[----:B------:R-:W-:-:S02]  /*d810*/  UIMAD.WIDE.U32 UR4, UR36, UR8, URZ ;  /* 0x00000008240472a5 */ /* 0x000fc4000f8e003f */
[----:B------:R-:W-:-:S04]  /*d820*/  UIMAD UR6, UR36, UR9, UR6 ;  /* 0x00000009240672a4 */ /* 0x000fc8000f8e0206 */
[----:B------:R-:W-:Y:S01]  /*d830*/  UIADD3 UR5, UR5, UR6, URZ ;  /* 0x0000000605057290 */ /* 0x000fe2000fffe03f */
[----:B0-----:R-:W-:Y:S02]  /*d840*/  ISETP.NE.AND P0, PT, R4, 0x1, PT ;  /* 0x000000010400780c */ /* 0x001fe40003f05270 */
[C---:B-1----:R-:W-:Y:S01]  /*d850*/  LOP3.LUT R12, R13.reuse, 0x7f, RZ, 0xc0, !PT ;  /* 0x0000007f0d0c7812 */ /* 0x042fe200078ec0ff */
[----:B------:R-:W-:-:S10]  /*d860*/  IMAD.SHL.U32 R0, R13, 0x10, RZ ;  /* 0x000000100d007824 */ /* 0x000fd400078e00ff */
[----:B------:R-:W0:Y:S01]  /*d870*/  @P0 LDC R5, c[0x0][0x44c] ;  /* 0x00011300ff050b82 */ /* 0x000e220000000800 */
[----:B------:R-:W-:Y:S02]  /*d880*/  SHF.R.U32.HI R7, RZ, 0x3, R12 ;  /* 0x00000003ff077819 */ /* 0x000fe4000001160c */
[----:B--2---:R-:W-:Y:S02]  /*d890*/  SHF.R.S32.HI R11, RZ, 0x1f, R14 ;  /* 0x0000001fff0b7819 */ /* 0x004fe4000001140e */
[----:B------:R-:W-:-:S03]  /*d8a0*/  LOP3.LUT R9, R7, 0x70, R0, 0xf8, !PT ;  /* 0x0000007007097812 */ /* 0x000fc600078ef800 */
[----:B------:R-:W1:Y:S01]  /*d8b0*/  @P0 LDC R6, c[0x0][0x450] ;  /* 0x00011400ff060b82 */ /* 0x000e620000000800 */
[----:B---3--:R-:W-:Y:S01]  /*d8c0*/  IMAD R8, R11, R2, RZ ;  /* 0x000000020b087224 */ /* 0x008fe200078e02ff */
[----:B----4-:R-:W-:-:S03]  /*d8d0*/  LEA R0, R10, R9, 0x6 ;  /* 0x000000090a007211 */ /* 0x010fc600078e30ff */
[----:B------:R-:W-:Y:S02]  /*d8e0*/  IMAD R9, R14, R3, R8 ;  /* 0x000000030e097224 */ /* 0x000fe400078e0208 */
[----:B0-----:R-:W-:-:S04]  /*d8f0*/  @P0 IMAD.HI.U32 R3, R0, R5, RZ ;  /* 0x0000000500030227 */ /* 0x001fc800078e00ff */
[----:B------:R-:W-:Y:S01]  /*d900*/  IMAD.MOV.U32 R5, RZ, RZ, R0 ;  /* 0x000000ffff057224 */ /* 0x000fe200078e0000 */
[----:B-1----:R-:W-:Y:S01]  /*d910*/  @P0 SHF.R.U32.HI R5, RZ, R6, R3 ;  /* 0x00000006ff050219 */ /* 0x002fe20000011603 */
[----:B------:R-:W-:Y:S01]  /*d920*/  IMAD.WIDE.U32 R2, R14, R2, UR4 ;  /* 0x000000040e027e25 */ /* 0x000fe2000f8e0002 */
[----:B------:R-:W-:Y:S02]  /*d930*/  ULDC.64 UR4, c[0x0][0x2d0] ;  /* 0x0000b40000047ab9 */ /* 0x000fe40000000a00 */
[----:B------:R-:W-:Y:S01]  /*d940*/  SHF.R.S32.HI R6, RZ, 0x1f, R5 ;  /* 0x0000001fff067819 */ /* 0x000fe20000011405 */
[----:B------:R-:W-:Y:S01]  /*d950*/  IMAD.IADD R3, R3, 0x1, R9 ;  /* 0x0000000103037824 */ /* 0x000fe200078e0209 */
[----:B------:R-:W-:-:S03]  /*d960*/  IADD3 R9, -R5, RZ, RZ ;  /* 0x000000ff05097210 */ /* 0x000fc60007ffe1ff */
[----:B------:R-:W-:Y:S02]  /*d970*/  IMAD R6, R6, UR4, RZ ;  /* 0x0000000406067c24 */ /* 0x000fe4000f8e02ff */
[----:B------:R-:W-:Y:S02]  /*d980*/  IMAD R0, R4, R9, R0 ;  /* 0x0000000904007224 */ /* 0x000fe400078e0200 */
[C---:B------:R-:W-:Y:S02]  /*d990*/  IMAD R9, R5.reuse, UR5, R6 ;  /* 0x0000000505097c24 */ /* 0x040fe4000f8e0206 */
[----:B------:R-:W-:Y:S01]  /*d9a0*/  IMAD.WIDE.U32 R2, R5, UR4, R2 ;  /* 0x0000000405027c25 */ /* 0x000fe2000f8e0002 */
[----:B------:R-:W-:Y:S01]  /*d9b0*/  SHF.R.S32.HI R5, RZ, 0x1f, R0 ;  /* 0x0000001fff057819 */ /* 0x000fe20000011400 */
[----:B------:R-:W-:Y:S02]  /*d9c0*/  ULDC.64 UR4, c[0x0][0x2c8] ;  /* 0x0000b20000047ab9 */ /* 0x000fe40000000a00 */
[----:B------:R-:W-:-:S02]  /*d9d0*/  IMAD.IADD R3, R3, 0x1, R9 ;  /* 0x0000000103037824 */ /* 0x000fc400078e0209 */
[----:B------:R-:W-:Y:S02]  /*d9e0*/  IMAD R5, R5, UR4, RZ ;  /* 0x0000000405057c24 */ /* 0x000fe4000f8e02ff */
[----:B------:R-:W-:-:S04]  /*d9f0*/  IMAD.WIDE.U32 R2, R0, UR4, R2 ;  /* 0x0000000400027c25 */ /* 0x000fc8000f8e0002 */
[----:B------:R-:W-:Y:S01]  /*da00*/  IMAD R5, R0, UR5, R5 ;  /* 0x0000000500057c24 */ /* 0x000fe2000f8e0205 */
[----:B------:R-:W-:Y:S02]  /*da10*/  ULDC.64 UR4, c[0x0][0x280] ;  /* 0x0000a00000047ab9 */ /* 0x000fe40000000a00 */
[----:B------:R-:W-:Y:S01]  /*da20*/  LEA R0, P0, R2, UR4, 0x1 ;  /* 0x0000000402007c11 */ /* 0x000fe2000f8008ff */
[----:B------:R-:W-:Y:S01]  /*da30*/  IMAD.IADD R3, R3, 0x1, R5 ;  /* 0x0000000103037824 */ /* 0x000fe200078e0205 */
[----:B------:R-:W-:Y:S01]  /*da40*/  ULDC UR4, c[0x0][0x2b8] ;  /* 0x0000ae0000047ab9 */ /* 0x000fe20000000800 */
[----:B------:R-:W-:-:S03]  /*da50*/  IMAD.SHL.U32 R5, R12, 0x8, RZ ;  /* 0x000000080c057824 */ /* 0x000fc600078e00ff */
[----:B------:R-:W-:Y:S02]  /*da60*/  LEA.HI.X R6, R2, UR5, R3, 0x1, P0 ;  /* 0x0000000502067c11 */ /* 0x000fe400080f0c03 */
[----:B------:R-:W-:-:S04]  /*da70*/  SHF.L.U32 R2, R13, 0x3, RZ ;  /* 0x000000030d027819 */ /* 0x000fc800000006ff */
        /* <DEDUP_REMOVED lines=12> */
[----:B------:R-:W-:-:S03]  /*db40*/  VIADD R11, R7, 0x10 ;  /* 0x00000010070b7836 */ /* 0x000fc60000000000 */
[----:B------:R-:W-:-:S13]  /*db50*/  ISETP.GE.AND P1, PT, R7, R4, PT ;  /* 0x000000040700720c */ /* 0x000fda0003f26270 */
[----:B------:R-:W-:Y:S02]  /*db60*/  @!P1 LEA R9, R5, UR38, 0x1 ;  /* 0x0000002605099c11 */ /* 0x000fe4000f8e08ff */
[----:B0-----:R-:W-:-:S04]  /*db70*/  @!P1 LEA R14, P2, R8, R14, 0x1 ;  /* 0x0000000e080e9211 */ /* 0x001fc800078408ff */
[----:B-1----:R-:W-:Y:S01]  /*db80*/  @!P1 IADD3.X R3, RZ, R2, RZ, P2, !PT ;  /* 0x00000002ff039210 */ /* 0x002fe200017fe4ff */
        /* <DEDUP_REMOVED lines=16> */
[----:B0-----:R-:W-:-:S04]  /*dc90*/  @!P1 LEA R14, P2, R8, R14, 0x1 ;  /* 0x0000000e080e9211 */ /* 0x001fc800078408ff */
[----:B-1----:R-:W-:Y:S01]  /*dca0*/  @!P1 IADD3.X R3, RZ, R2, RZ, P2, !PT ;  /* 0x00000002ff039210 */ /* 0x002fe200017fe4ff */
[----:B------:R-:W-:Y:S02]  /*dcb0*/  @!P1 IMAD.MOV.U32 R2, RZ, RZ, R14 ;  /* 0x000000ffff029224 */ /* 0x000fe400078e000e */
[----:B------:R0:W1:Y:S04]  /*dcc0*/  SHFL.IDX PT, R14, R0, 0x3, 0x181f ;  /* 0x00781f00000e7f89 */ /* 0x00006800000e0000 */
[----:B--2---:R0:W-:Y:S02]  /*dcd0*/  @!P1 LDGSTS.E.BYPASS.LTC128B.128 [R9+0x21400], desc[UR44][R2.64], !P0 ;  /* 0x2140000002099fae */ /* 0x0041e4000c101d6c */
.L_x_7342:
[----:B------:R-:W-:-:S05]  /*dce0*/  VIADD R7, R7, 0x30 ;  /* 0x0000003007077836 */ /* 0x000fca0000000000 */
[----:B------:R-:W-:Y:S01]  /*dcf0*/  ISETP.GE.AND P1, PT, R7, R4, PT ;  /* 0x000000040700720c */ /* 0x000fe20003f26270 */
[----:B------:R-:W-:-:S05]  /*dd00*/  IMAD.MOV.U32 R4, RZ, RZ, 0x1 ;  /* 0x00000001ff047424 */ /* 0x000fca00078e00ff */
[----:B------:R-:W-:-:S07]  /*dd10*/  SHF.L.U32 R4, R4, 0x1f, RZ ;  /* 0x0000001f04047819 */ /* 0x000fce00000006ff */
[----:B01----:R-:W-:Y:S02]  /*dd20*/  @!P1 LEA R2, P2, R8, R14, 0x1 ;  /* 0x0000000e08029211 */ /* 0x003fe400078408ff */
[----:B------:R-:W-:Y:S02]  /*dd30*/  @!P1 LEA R5, R5, UR38, 0x1 ;  /* 0x0000002605059c11 */ /* 0x000fe4000f8e08ff */
[----:B------:R-:W-:-:S05]  /*dd40*/  @!P1 IADD3.X R3, RZ, R6, RZ, P2, !PT ;  /* 0x00000006ff039210 */ /* 0x000fca00017fe4ff */
        /* <DEDUP_REMOVED lines=11> */
.L_x_7343:
[----:B------:R-:W-:Y:S01]  /*de00*/  ISETP.NE.AND P0, PT, R19, RZ, PT ;  /* 0x000000ff1300720c */ /* 0x000fe20003f05270 */
[----:B------:R-:W-:Y:S01]  /*de10*/  BSSY B0, `(.L_x_7242) ;  /* 0x000007f000007945 */ /* 0x000fe20003800000 */
[----:B------:R-:W-:-:S11]  /*de20*/  IMAD.MOV.U32 R0, RZ, RZ, 0x1 ;  /* 0x00000001ff007424 */ /* 0x000fd600078e00ff */
[----:B------:R-:W-:Y:S05]  /*de30*/  @!P0 BRA `(.L_x_7243) ;  /* 0x0000000400f08947 */ /* 0x000fea0003800000 */
[----:B------:R-:W1:Y:S01]  /*de40*/  SYNCS.PHASECHK.TRANS64.TRYWAIT P0, [UR38+0x28c60], R4 ;  /* 0x028c6004ff0075a7 */ /* 0x000e620008000166 */
[----:B------:R-:W2:Y:S02]  /*de50*/  S2R R2, SR_TID.X ;  /* 0x0000000000027919 */ /* 0x000ea40000002100 */
[----:B--2---:R-:W-:-:S04]  /*de60*/  LOP3.LUT R2, R2, 0x7f, RZ, 0xc0, !PT ;  /* 0x0000007f02027812 */ /* 0x004fc800078ec0ff */
[----:B------:R-:W-:Y:S01]  /*de70*/  ISETP.NE.AND P1, PT, R2, RZ, PT ;  /* 0x000000ff0200720c */ /* 0x000fe20003f25270 */
[----:B-1----:R-:W-:-:S12]  /*de80*/  @!P0 BRA `(.L_x_7244) ;  /* 0x00000038004c8947 */ /* 0x002fd80003800000 */
.L_x_7344:
[----:B------:R-:W-:Y:S04]  /*de90*/  BSSY B1, `(.L_x_7245) ;  /* 0x0000008000017945 */ /* 0x000fe80003800000 */
[----:B------:R-:W-:Y:S05]  /*dea0*/  @P1 BRA `(.L_x_7246) ;  /* 0x0000000000181947 */ /* 0x000fea0003800000 */
[----:B0-----:R-:W0:Y:S01]  /*deb0*/  S2R R3, SR_TID.X ;  /* 0x0000000000037919 */ /* 0x001e220000002100 */
[----:B------:R-:W-:-:S04]  /*dec0*/  MOV R2, 0x10000 ;  /* 0x0001000000027802 */ /* 0x000fc80000000f00 */
[----:B------:R1:W-:Y:S01]  /*ded0*/  SYNCS.ARRIVE.TRANS64 RZ, [UR38+0x28c50], R2 ;  /* 0x028c5002ffff79a7 */ /* 0x0003e20008000026 */
[----:B0-----:R-:W-:-:S13]  /*dee0*/  LOP3.LUT P0, RZ, R3, 0x1f, RZ, 0xc0, !PT ;  /* 0x0000001f03ff7812 */ /* 0x001fda000780c0ff */
[----:B-1----:R-:W-:Y:S05]  /*def0*/  @!P0 BRA `(.L_x_7246) ;  /* 0x0000000000048947 */ /* 0x002fea0003800000 */
[----:B------:R-:W-:Y:S01]  /*df00*/  BPT.TRAP 0x1 ;  /* 0x000000040000795c */ /* 0x000fe20000300000 */
.L_x_7246:
[----:B------:R-:W-:Y:S05]  /*df10*/  BSYNC B1 ;  /* 0x0000000000017941 */ /* 0x000fea0003800000 */
.L_x_7245:
        /* <DEDUP_REMOVED lines=11> */
.L_x_7247:
        /* <DEDUP_REMOVED lines=13> */
.L_x_7248:
        /* <DEDUP_REMOVED lines=13> */
.L_x_7249:
        /* <DEDUP_REMOVED lines=13> */
.L_x_7250:
        /* <DEDUP_REMOVED lines=13> */
.L_x_7251:
        /* <DEDUP_REMOVED lines=13> */
.L_x_7252:
        /* <DEDUP_REMOVED lines=13> */
.L_x_7253:
        /* <DEDUP_REMOVED lines=13> */
.L_x_7254:
        /* <DEDUP_REMOVED lines=8> */
.L_x_7243:
[----:B------:R-:W-:Y:S05]  /*e600*/  BSYNC B0 ;  /* 0x0000000000007941 */ /* 0x000fea0003800000 */
.L_x_7242:
[----:B0-----:R-:W2:Y:S01]  /*e610*/  LDL.LU R3, [R1+0x8] ;  /* 0x0000080001037983 */ /* 0x001ea20000300800 */
[----:B------:R-:W-:Y:S01]  /*e620*/  MOV R9, RZ ;  /* 0x000000ff00097202 */ /* 0x000fe20000000f00 */
[----:B------:R-:W-:Y:S02]  /*e630*/  IMAD.MOV.U32 R6, RZ, RZ, 0x1 ;  /* 0x00000001ff067424 */ /* 0x000fe400078e00ff */
[----:B--2---:R-:W-:-:S05]  /*e640*/  VIADD R7, R3, 0xfffffffe ;  /* 0xfffffffe03077836 */ /* 0x004fca0000000000 */
        /* <DEDUP_REMOVED lines=17> */
[----:B------:R-:W-:Y:S01]  /*e760*/  IMAD.MOV.U32 R0, RZ, RZ, 0x1 ;  /* 0x00000001ff007424 */ /* 0x000fe200078e00ff */
[----:B------:R-:W-:-:S04]  /*e770*/  MOV R11, UR5 ;  /* 0x00000005000b7c02 */ /* 0x000fc80008000f00 */
[----:B------:R-:W-:-:S07]  /*e780*/  LOP3.LUT R11, R11, 0x1, RZ, 0xc0, !PT ;  /* 0x000000010b0b7812 */ /* 0x000fce00078ec0ff */
[----:B------:R-:W-:Y:S05]  /*e790*/  @!P0 BRA `(.L_x_7255) ;  /* 0x0000001400e88947 */ /* 0x000fea0003800000 */
[----:B------:R-:W-:Y:S01]  /*e7a0*/  R2UR UR4, R11 ;  /* 0x000000000b0472ca */ /* 0x000fe200000e0000 */
[----:B------:R-:W-:Y:S01]  /*e7b0*/  BSSY B0, `(.L_x_7255) ;  /* 0x0000178000007945 */ /* 0x000fe20003800000 */
[----:B------:R-:W-:-:S11]  /*e7c0*/  MOV R0, 0x1 ;  /* 0x0000000100007802 */ /* 0x000fd60000000f00 */
[----:B------:R-:W-:-:S06]  /*e7d0*/  UIADD3 UR4, UR5, -UR4, URZ ;  /* 0x8000000405047290 */ /* 0x000fcc000fffe03f */
[----:B------:R-:W-:-:S07]  /*e7e0*/  IMAD.U32 R8, RZ, RZ, UR4 ;  /* 0x00000004ff087e24 */ /* 0x000fce000f8e00ff */
.L_x_7296:
[----:B------:R-:W-:Y:S01]  /*e7f0*/  ISETP.NE.AND P0, PT, R19, RZ, PT ;  /* 0x000000ff1300720c */ /* 0x000fe20003f05270 */
[----:B------:R-:W-:Y:S01]  /*e800*/  VIADD R8, R8, 0xfffffffe ;  /* 0xfffffffe08087836 */ /* 0x000fe20000000000 */
[----:B------:R-:W-:Y:S04]  /*e810*/  BSSY B1, `(.L_x_7256) ;  /* 0x00000b6000017945 */ /* 0x000fe80003800000 */
[----:B------:R-:W-:-:S07]  /*e820*/  ISETP.NE.AND P1, PT, R8, RZ, PT ;  /* 0x000000ff0800720c */ /* 0x000fce0003f25270 */
[----:B0-----:R-:W-:Y:S06]  /*e830*/  @!P0 BRA `(.L_x_7257) ;  /* 0x0000000800cc8947 */ /* 0x001fec0003800000 */
[----:B------:R-:W2:Y:S01]  /*e840*/  LDL R2, [R1] ;  /* 0x0000000001027983 */ /* 0x000ea20000100800 */
[----:B------:R-:W-:Y:S02]  /*e850*/  MOV R13, R7 ;  /* 0x00000007000d7202 */ /* 0x000fe40000000f00 */
        /* <DEDUP_REMOVED lines=21> */
.L_x_7258:
[----:B------:R-:W1:Y:S01]  /*e9b0*/  S2R R2, SR_TID.X ;  /* 0x0000000000027919 */ /* 0x000e620000002100 */
[----:B------:R-:W-:Y:S01]  /*e9c0*/  BSSY B2, `(.L_x_7259) ;  /* 0x0000006000027945 */ /* 0x000fe20003800000 */
[----:B-1----:R-:W-:Y:S02]  /*e9d0*/  LOP3.LUT R3, R2, 0x7f, RZ, 0xc0, !PT ;  /* 0x0000007f02037812 */ /* 0x002fe400078ec0ff */
[----:B------:R-:W-:Y:S02]  /*e9e0*/  SHF.L.U32 R2, R0, 0x1f, RZ ;  /* 0x0000001f00027819 */ /* 0x000fe400000006ff */
[----:B------:R-:W-:Y:S02]  /*e9f0*/  ISETP.NE.AND P2, PT, R3, RZ, PT ;  /* 0x000000ff0300720c */ /* 0x000fe40003f45270 */
[----:B------:R-:W1:Y:S02]  /*ea00*/  SYNCS.PHASECHK.TRANS64.TRYWAIT P0, [UR38+0x28c48], R2 ;  /* 0x028c4802ff0075a7 */ /* 0x000e640008000166 */
[----:B-1----:R-:W-:Y:S09]  /*ea10*/  @!P0 BRA `(.L_x_7260) ;  /* 0x0000002c00808947 */ /* 0x002ff20003800000 */
.L_x_7345:
[----:B------:R-:W-:Y:S05]  /*ea20*/  BSYNC B2 ;  /* 0x0000000000027941 */ /* 0x000fea0003800000 */
.L_x_7259:
[----:B------:R-:W-:Y:S04]  /*ea30*/  BSSY B2, `(.L_x_7261) ;  /* 0x0000007000027945 */ /* 0x000fe80003800000 */
[----:B------:R-:W-:Y:S05]  /*ea40*/  @P2 BRA `(.L_x_7262) ;  /* 0x0000000000142947 */ /* 0x000fea0003800000 */
[----:B------:R-:W-:Y:S01]  /*ea50*/  ISETP.NE.AND P0, PT, R10, RZ, PT ;  /* 0x000000ff0a00720c */ /* 0x000fe20003f05270 */
[----:B-1----:R-:W-:-:S04]  /*ea60*/  IMAD.MOV.U32 R3, RZ, RZ, 0x2000 ;  /* 0x00002000ff037424 */ /* 0x002fc800078e00ff */
[----:B------:R2:W-:Y:S08]  /*ea70*/  SYNCS.ARRIVE.TRANS64 RZ, [UR38+0x28c38], R3 ;  /* 0x028c3803ffff79a7 */ /* 0x0005f00008000026 */
[----:B--2---:R-:W-:Y:S05]  /*ea80*/  @!P0 BRA `(.L_x_7262) ;  /* 0x0000000000048947 */ /* 0x004fea0003800000 */
[----:B------:R-:W-:Y:S01]  /*ea90*/  BPT.TRAP 0x1 ;  /* 0x000000040000795c */ /* 0x000fe20000300000 */
.L_x_7262:
[----:B------:R-:W-:Y:S05]  /*eaa0*/  BSYNC B2 ;  /* 0x0000000000027941 */ /* 0x000fea0003800000 */
.L_x_7261:
        /* <DEDUP_REMOVED lines=11> */
.L_x_7263:
        /* <DEDUP_REMOVED lines=10> */
.L_x_7346:
[----:B------:R-:W-:Y:S05]  /*ec00*/  BSYNC B2 ;  /* 0x0000000000027941 */ /* 0x000fea0003800000 */
.L_x_7264:
[----:B------:R-:W-:Y:S01]  /*ec10*/  BSSY B2, `(.L_x_7266) ;  /* 0x0000009000027945 */ /* 0x000fe20003800000 */
[----:B01----:R-:W-:Y:S01]  /*ec20*/  IMAD.MOV.U32 R2, RZ, RZ, 0x0 ;  /* 0x00000000ff027424 */ /* 0x003fe200078e00ff */
[----:B------:R-:W-:Y:S02]  /*ec30*/  MOV R3, 0x14f00000 ;  /* 0x14f0000000037802 */ /* 0x000fe40000000f00 */
[----:B------:R-:W-:Y:S05]  /*ec40*/  @P2 BRA `(.L_x_7267) ;  /* 0x0000000000142947 */ /* 0x000fea0003800000 */
[----:B------:R-:W-:Y:S01]  /*ec50*/  ISETP.NE.AND P0, PT, R10, RZ, PT ;  /* 0x000000ff0a00720c */ /* 0x000fe20003f05270 */
[----:B------:R-:W-:-:S04]  /*ec60*/  IMAD.MOV.U32 R12, RZ, RZ, 0x10000 ;  /* 0x00010000ff0c7424 */ /* 0x000fc800078e00ff */
[----:B------:R0:W-:Y:S08]  /*ec70*/  SYNCS.ARRIVE.TRANS64 RZ, [UR38+0x28c58], R12 ;  /* 0x028c580cffff79a7 */ /* 0x0001f00008000026 */
[----:B0-----:R-:W-:Y:S05]  /*ec80*/  @!P0 BRA `(.L_x_7267) ;  /* 0x0000000000048947 */ /* 0x001fea0003800000 */
[----:B------:R-:W-:Y:S01]  /*ec90*/  BPT.TRAP 0x1 ;  /* 0x000000040000795c */ /* 0x000fe20000300000 */
.L_x_7267:
[----:B------:R-:W-:Y:S05]  /*eca0*/  BSYNC B2 ;  /* 0x0000000000027941 */ /* 0x000fea0003800000 */
.L_x_7266:
        /* <DEDUP_REMOVED lines=9> */
.L_x_7268:
        /* <DEDUP_REMOVED lines=13> */
.L_x_7269:
        /* <DEDUP_REMOVED lines=13> */
.L_x_7270:
        /* <DEDUP_REMOVED lines=13> */
.L_x_7271:
        /* <DEDUP_REMOVED lines=13> */
.L_x_7272:
        /* <DEDUP_REMOVED lines=13> */
.L_x_7273:
        /* <DEDUP_REMOVED lines=13> */
.L_x_7274:
        /* <DEDUP_REMOVED lines=13> */
.L_x_7275:
        /* <DEDUP_REMOVED lines=8> */
.L_x_7257:
[----:B------:R-:W-:Y:S05]  /*f370*/  BSYNC B1 ;  /* 0x0000000000017941 */ /* 0x000fea0003800000 */
.L_x_7256:
        /* <DEDUP_REMOVED lines=27> */
.L_x_7278:
[----:B------:R-:W1:Y:S01]  /*f530*/  S2R R2, SR_TID.X ;  /* 0x0000000000027919 */ /* 0x000e620000002100 */
[----:B------:R-:W-:Y:S01]  /*f540*/  BSSY B2, `(.L_x_7279) ;  /* 0x0000006000027945 */ /* 0x000fe20003800000 */
[----:B-1----:R-:W-:Y:S02]  /*f550*/  LOP3.LUT R3, R2, 0x7f, RZ, 0xc0, !PT ;  /* 0x0000007f02037812 */ /* 0x002fe400078ec0ff */
[----:B------:R-:W-:Y:S02]  /*f560*/  SHF.L.U32 R2, R0, 0x1f, RZ ;  /* 0x0000001f00027819 */ /* 0x000fe400000006ff */
[----:B------:R-:W-:Y:S02]  /*f570*/  ISETP.NE.AND P2, PT, R3, RZ, PT ;  /* 0x000000ff0300720c */ /* 0x000fe40003f45270 */
[----:B------:R-:W1:Y:S02]  /*f580*/  SYNCS.PHASECHK.TRANS64.TRYWAIT P0, [UR38+0x28c40], R2 ;  /* 0x028c4002ff0075a7 */ /* 0x000e640008000166 */
[----:B-1----:R-:W-:Y:S09]  /*f590*/  @!P0 BRA `(.L_x_7280) ;  /* 0x0000002000d08947 */ /* 0x002ff20003800000 */
.L_x_7347:
[----:B------:R-:W-:Y:S05]  /*f5a0*/  BSYNC B2 ;  /* 0x0000000000027941 */ /* 0x000fea0003800000 */
.L_x_7279:
[----:B------:R-:W-:Y:S04]  /*f5b0*/  BSSY B2, `(.L_x_7281) ;  /* 0x0000007000027945 */ /* 0x000fe80003800000 */
[----:B------:R-:W-:Y:S05]  /*f5c0*/  @P2 BRA `(.L_x_7282) ;  /* 0x0000000000142947 */ /* 0x000fea0003800000 */
[----:B------:R-:W-:Y:S01]  /*f5d0*/  ISETP.NE.AND P0, PT, R10, RZ, PT ;  /* 0x000000ff0a00720c */ /* 0x000fe20003f05270 */
[----:B-1----:R-:W-:-:S04]  /*f5e0*/  IMAD.MOV.U32 R3, RZ, RZ, 0x2000 ;  /* 0x00002000ff037424 */ /* 0x002fc800078e00ff */
[----:B------:R2:W-:Y:S08]  /*f5f0*/  SYNCS.ARRIVE.TRANS64 RZ, [UR38+0x28c30], R3 ;  /* 0x028c3003ffff79a7 */ /* 0x0005f00008000026 */
[----:B--2---:R-:W-:Y:S05]  /*f600*/  @!P0 BRA `(.L_x_7282) ;  /* 0x0000000000048947 */ /* 0x004fea0003800000 */
[----:B------:R-:W-:Y:S01]  /*f610*/  BPT.TRAP 0x1 ;  /* 0x000000040000795c */ /* 0x000fe20000300000 */
.L_x_7282:
[----:B------:R-:W-:Y:S05]  /*f620*/  BSYNC B2 ;  /* 0x0000000000027941 */ /* 0x000fea0003800000 */
.L_x_7281:
[----:B0-----:R-:W-:Y:S01]  /*f630*/  IMAD.MOV.U32 R4, RZ, RZ, RZ ;  /* 0x000000ffff047224 */ /* 0x001fe200078e00ff */
        /* <DEDUP_REMOVED lines=10> */
.L_x_7283:
        /* <DEDUP_REMOVED lines=11> */
.L_x_7348:
[----:B------:R-:W-:Y:S05]  /*f790*/  BSYNC B2 ;  /* 0x0000000000027941 */ /* 0x000fea0003800000 */
.L_x_7284:
        /* <DEDUP_REMOVED lines=9> */
.L_x_7287:
[----:B------:R-:W-:Y:S05]  /*f830*/  BSYNC B2 ;  /* 0x0000000000027941 */ /* 0x000fea0003800000 */
.L_x_7286:
        /* <DEDUP_REMOVED lines=9> */
.L_x_7288:
        /* <DEDUP_REMOVED lines=13> */
.L_x_7289:
        /* <DEDUP_REMOVED lines=13> */
.L_x_7290:
        /* <DEDUP_REMOVED lines=13> */
.L_x_7291:
        /* <DEDUP_REMOVED lines=13> */
.L_x_7292:
        /* <DEDUP_REMOVED lines=13> */
.L_x_7293:
        /* <DEDUP_REMOVED lines=13> */
.L_x_7294:
        /* <DEDUP_REMOVED lines=13> */
.L_x_7295:
        /* <DEDUP_REMOVED lines=8> */
.L_x_7277:
[----:B------:R-:W-:Y:S05]  /*ff00*/  BSYNC B1 ;  /* 0x0000000000017941 */ /* 0x000fea0003800000 */
.L_x_7276:
[----:B------:R-:W-:Y:S01]  /*ff10*/  VIADD R7, R7, 0xfffffffe ;  /* 0xfffffffe07077836 */ /* 0x000fe20000000000 */
[----:B------:R-:W-:Y:S06]  /*ff20*/  @P1 BRA `(.L_x_7296) ;  /* 0xffffffe800301947 */ /* 0x000fec000383ffff */
[----:B------:R-:W-:Y:S05]  /*ff30*/  BSYNC B0 ;  /* 0x0000000000007941 */ /* 0x000fea0003800000 */
.L_x_7255:
        /* <DEDUP_REMOVED lines=27> */
.L_x_7299:
[----:B------:R-:W2:Y:S01]  /*100f0*/  S2R R2, SR_TID.X ;  /* 0x0000000000027919 */ /* 0x000ea20000002100 */
[----:B------:R-:W-:Y:S01]  /*10100*/  BSSY B1, `(.L_x_7300) ;  /* 0x0000006000017945 */ /* 0x000fe20003800000 */
[----:B--2---:R-:W-:Y:S02]  /*10110*/  LOP3.LUT R3, R2, 0x7f, RZ, 0xc0, !PT ;  /* 0x0000007f02037812 */ /* 0x004fe400078ec0ff */
[----:B------:R-:W-:Y:S02]  /*10120*/  SHF.L.U32 R2, R0, 0x1f, RZ ;  /* 0x0000001f00027819 */ /* 0x000fe400000006ff */
[----:B------:R-:W-:Y:S02]  /*10130*/  ISETP.NE.AND P1, PT, R3, RZ, PT ;  /* 0x000000ff0300720c */ /* 0x000fe40003f25270 */
[----:B------:R-:W2:Y:S02]  /*10140*/  SYNCS.PHASECHK.TRANS64.TRYWAIT P0, [UR38+0x28c48], R2 ;  /* 0x028c4802ff0075a7 */ /* 0x000ea40008000166 */
[----:B--2---:R-:W-:Y:S09]  /*10150*/  @!P0 BRA `(.L_x_7301) ;  /* 0x0000001800108947 */ /* 0x004ff20003800000 */
.L_x_7349:
[----:B------:R-:W-:Y:S05]  /*10160*/  BSYNC B1 ;  /* 0x0000000000017941 */ /* 0x000fea0003800000 */
.L_x_7300:
[----:B------:R-:W-:Y:S04]  /*10170*/  BSSY B1, `(.L_x_7302) ;  /* 0x0000007000017945 */ /* 0x000fe80003800000 */
[----:B------:R-:W-:Y:S05]  /*10180*/  @P1 BRA `(.L_x_7303) ;  /* 0x0000000000141947 */ /* 0x000fea0003800000 */
[----:B------:R-:W-:Y:S02]  /*10190*/  ISETP.NE.AND P0, PT, R10, RZ, PT ;  /* 0x000000ff0a00720c */ /* 0x000fe40003f05270 */
[----:B--2---:R-:W-:-:S04]  /*101a0*/  MOV R3, 0x2000 ;  /* 0x0000200000037802 */ /* 0x004fc80000000f00 */
[----:B------:R3:W-:Y:S07]  /*101b0*/  SYNCS.ARRIVE.TRANS64 RZ, [UR38+0x28c38], R3 ;  /* 0x028c3803ffff79a7 */ /* 0x0007ee0008000026 */
[----:B------:R-:W-:Y:S05]  /*101c0*/  @!P0 BRA `(.L_x_7303) ;  /* 0x0000000000048947 */ /* 0x000fea0003800000 */
[----:B------:R-:W-:Y:S01]  /*101d0*/  BPT.TRAP 0x1 ;  /* 0x000000040000795c */ /* 0x000fe20000300000 */
.L_x_7303:
[----:B------:R-:W-:Y:S05]  /*101e0*/  BSYNC B1 ;  /* 0x0000000000017941 */ /* 0x000fea0003800000 */
.L_x_7302:
        /* <DEDUP_REMOVED lines=11> */
.L_x_7304:
[----:B------:R-:W-:-:S13]  /*102a0*/  @P0 ELECT P2, URZ, PT ;  /* 0x00000000003f082f */ /* 0x000fda0003840000 */
[----:B-----5:R-:W-:Y:S01]  /*102b0*/  @P2 R2UR UR13, R16 ;  /* 0x00000000100d22ca */ /* 0x020fe200000e0000 */
[----:B------:R-:W-:Y:S01]  /*102c0*/  UMOV UR12, UR36 ;  /* 0x00000024000c7c82 */ /* 0x000fe20008000000 */
[----:B------:R-:W-:Y:S02]  /*102d0*/  @P2 R2UR UR11, R7 ;  /* 0x00000000070b22ca */ /* 0x000fe400000e0000 */
[----:B------:R-:W-:Y:S02]  /*102e0*/  @P2 PLOP3.LUT P0, PT, P2, PT, PT, 0x8, 0x0 ;  /* 0x000000000000281c */ /* 0x000fe4000170e170 */
[----:B------:R-:W-:-:S09]  /*102f0*/  PLOP3.LUT P2, PT, PT, PT, PT, 0x8, 0x0 ;  /* 0x000000000000781c */ /* 0x000fd20003f4e170 */
[----:B------:R4:W-:Y:S02]  /*10300*/  UTMALDG.4D [UR8], [UR4], desc[UR6] ;  /* 0x00000608040075b4 */ /* 0x0009e40008019000 */
[----:B----4-:R-:W-:Y:S05]  /*10310*/  @P0 BRA.U.ANY `(.L_x_7304) ;  /* 0xfffffffd00e00947 */ /* 0x010fea000393ffff */
[----:B------:R-:W4:Y:S01]  /*10320*/  SYNCS.PHASECHK.TRANS64.TRYWAIT P0, [UR38+0x28c68], R2 ;  /* 0x028c6802ff0075a7 */ /* 0x000f220008000166 */
[----:B------:R-:W-:Y:S04]  /*10330*/  BSSY B1, `(.L_x_7305) ;  /* 0x0000002000017945 */ /* 0x000fe80003800000 */
[----:B----4-:R-:W-:Y:S05]  /*10340*/  @!P0 BRA `(.L_x_7306) ;  /* 0x0000001400ac8947 */ /* 0x010fea0003800000 */
.L_x_7350:
[----:B------:R-:W-:Y:S05]  /*10350*/  BSYNC B1 ;  /* 0x0000000000017941 */ /* 0x000fea0003800000 */
.L_x_7305:
[----:B------:R-:W-:Y:S01]  /*10360*/  BSSY B1, `(.L_x_7307) ;  /* 0x0000009000017945 */ /* 0x000fe20003800000 */
[----:B--2---:R-:W-:Y:S01]  /*10370*/  MOV R2, 0x0 ;  /* 0x0000000000027802 */ /* 0x004fe20000000f00 */
[----:B---3--:R-:W-:Y:S02]  /*10380*/  IMAD.MOV.U32 R3, RZ, RZ, 0x14f00000 ;  /* 0x14f00000ff037424 */ /* 0x008fe400078e00ff */
[----:B------:R-:W-:Y:S05]  /*10390*/  @P1 BRA `(.L_x_7308) ;  /* 0x0000000000141947 */ /* 0x000fea0003800000 */
[----:B------:R-:W-:Y:S01]  /*103a0*/  ISETP.NE.AND P0, PT, R10, RZ, PT ;  /* 0x000000ff0a00720c */ /* 0x000fe20003f05270 */
[----:B0-----:R-:W-:-:S04]  /*103b0*/  IMAD.MOV.U32 R5, RZ, RZ, 0x10000 ;  /* 0x00010000ff057424 */ /* 0x001fc800078e00ff */
[----:B------:R2:W-:Y:S08]  /*103c0*/  SYNCS.ARRIVE.TRANS64 RZ, [UR38+0x28c58], R5 ;  /* 0x028c5805ffff79a7 */ /* 0x0005f00008000026 */
[----:B--2---:R-:W-:Y:S05]  /*103d0*/  @!P0 BRA `(.L_x_7308) ;  /* 0x0000000000048947 */ /* 0x004fea0003800000 */
[----:B------:R-:W-:Y:S01]  /*103e0*/  BPT.TRAP 0x1 ;  /* 0x000000040000795c */ /* 0x000fe20000300000 */
.L_x_7308:
[----:B------:R-:W-:Y:S05]  /*103f0*/  BSYNC B1 ;  /* 0x0000000000017941 */ /* 0x000fea0003800000 */
.L_x_7307:
        /* <DEDUP_REMOVED lines=9> */
.L_x_7309:
        /* <DEDUP_REMOVED lines=13> */
.L_x_7310:
        /* <DEDUP_REMOVED lines=13> */
.L_x_7311:
        /* <DEDUP_REMOVED lines=13> */
.L_x_7312:
        /* <DEDUP_REMOVED lines=13> */
.L_x_7313:
        /* <DEDUP_REMOVED lines=13> */
.L_x_7314:
        /* <DEDUP_REMOVED lines=13> */
.L_x_7315:
        /* <DEDUP_REMOVED lines=13> */
.L_x_7316:
        /* <DEDUP_REMOVED lines=8> */
.L_x_7298:
[----:B------:R-:W-:Y:S05]  /*10ac0*/  BSYNC B0 ;  /* 0x0000000000007941 */ /* 0x000fea0003800000 */
.L_x_7297:
[----:B------:R-:W-:Y:S01]  /*10ad0*/  LOP3.LUT R0, R0, 0x1, RZ, 0x3c, !PT ;  /* 0x0000000100007812 */ /* 0x000fe200078e3cff */
[----:B------:R-:W-:Y:S01]  /*10ae0*/  IMAD.MOV.U32 R9, RZ, RZ, RZ ;  /* 0x000000ffff097224 */ /* 0x000fe200078e00ff */
[----:B------:R-:W-:-:S07]  /*10af0*/  MOV R6, RZ ;  /* 0x000000ff00067202 */ /* 0x000fce0000000f00 */
.L_x_7228:
[----:B------:R-:W2:Y:S01]  /*10b00*/  S2R R3, SR_CgaCtaId ;  /* 0x0000000000037919 */ /* 0x000ea20000008800 */
[----:B------:R-:W-:Y:S02]  /*10b10*/  MOV R2, 0x400 ;  /* 0x0000040000027802 */ /* 0x000fe40000000f00 */
[----:B------:R-:W-:Y:S02]  /*10b20*/  SHF.L.U32 R9, R9, 0x1f, RZ ;  /* 0x0000001f09097819 */ /* 0x000fe400000006ff */
[----:B--2---:R-:W-:-:S04]  /*10b30*/  LEA R2, R3, R2, 0x18 ;  /* 0x0000000203027211 */ /* 0x004fc800078ec0ff */
[----:B------:R-:W2:Y:S02]  /*10b40*/  SYNCS.PHASECHK.TRANS64.TRYWAIT P0, [R2+URZ+0x28c20], R9 ;  /* 0x028c2009020075a7 */ /* 0x000ea4000800017f */
[----:B--2---:R-:W-:Y:S05]  /*10b50*/  @!P0 BRA `(.L_x_7317) ;  /* 0x0000000c00c08947 */ /* 0x004fea0003800000 */
.L_x_7351:
[----:B------:R-:W-:-:S03]  /*10b60*/  UMOV UR4, 0xffffffff ;  /* 0xffffffff00047882 */ /* 0x000fc60000000000 */
[----:B------:R-:W-:Y:S05]  /*10b70*/  BRA.DIV UR4, `(.L_x_7318) ;  /* 0x0000000e04cc7947 */ /* 0x000fea000b800000 */
[----:B------:R-:W3:Y:S02]  /*10b80*/  S2R R3, SR_TID.X ;  /* 0x0000000000037919 */ /* 0x000ee40000002100 */
[----:B---3--:R-:W-:-:S04]  /*10b90*/  SHF.R.U32.HI R3, RZ, 0x5, R3 ;  /* 0x00000005ff037819 */ /* 0x008fc80000011603 */
[----:B------:R-:W-:-:S05]  /*10ba0*/  LOP3.LUT R3, R3, 0x3, RZ, 0xc0, !PT ;  /* 0x0000000303037812 */ /* 0x000fca00078ec0ff */
[----:B------:R3:W4:Y:S02]  /*10bb0*/  SHFL.IDX PT, R14, R3, RZ, 0x1f ;  /* 0x00001fff030e7589 */ /* 0x00072400000e0000 */
.L_x_7354:
[----:B----4-:R-:W-:-:S13]  /*10bc0*/  ISETP.NE.AND P0, PT, R14, RZ, PT ;  /* 0x000000ff0e00720c */ /* 0x010fda0003f05270 */
[----:B------:R-:W-:Y:S05]  /*10bd0*/  @P0 BRA `(.L_x_7179) ;  /* 0x0000000000880947 */ /* 0x000fea0003800000 */
[----:B------:R-:W-:-:S03]  /*10be0*/  UMOV UR4, 0xffffffff ;  /* 0xffffffff00047882 */ /* 0x000fc60000000000 */
[----:B------:R-:W-:Y:S05]  /*10bf0*/  BRA.DIV UR4, `(.L_x_7319) ;  /* 0x0000000e04e07947 */ /* 0x000fea000b800000 */
[----:B------:R-:W-:-:S13]  /*10c00*/  ELECT P6, URZ, PT ;  /* 0x00000000003f782f */ /* 0x000fda00038c0000 */
.L_x_7357:
[----:B------:R-:W-:Y:S05]  /*10c10*/  @!P6 BRA `(.L_x_7179) ;  /* 0x000000000078e947 */ /* 0x000fea0003800000 */
[----:B------:R-:W-:-:S06]  /*10c20*/  ULOP3.LUT UR4, UR42, 0x2, URZ, 0xfc, !UPT ;  /* 0x000000022a047892 */ /* 0x000fcc000f8efc3f */
[----:B---3--:R-:W-:-:S05]  /*10c30*/  IMAD.U32 R3, RZ, RZ, UR4 ;  /* 0x00000004ff037e24 */ /* 0x008fca000f8e00ff */
[----:B------:R-:W-:-:S13]  /*10c40*/  ISETP.NE.AND P2, PT, R3, 0x3, PT ;  /* 0x000000030300780c */ /* 0x000fda0003f45270 */
[----:B------:R-:W-:Y:S05]  /*10c50*/  @!P2 BRA `(.L_x_7320) ;  /* 0x000000000004a947 */ /* 0x000fea0003800000 */
[----:B------:R-:W-:Y:S01]  /*10c60*/  BPT.TRAP 0x1 ;  /* 0x000000040000795c */ /* 0x000fe20000300000 */
.L_x_7320:
[----:B------:R-:W-:Y:S01]  /*10c70*/  IADD3 R8, R2, 0x28c40, RZ ;  /* 0x00028c4002087810 */ /* 0x000fe20007ffe0ff */
[----:B------:R-:W-:Y:S01]  /*10c80*/  VIADD R3, R6, 0x1 ;  /* 0x0000000106037836 */ /* 0x000fe20000000000 */
[----:B------:R-:W-:-:S03]  /*10c90*/  SHF.L.U32 R4, R0, 0x1f, RZ ;  /* 0x0000001f00047819 */ /* 0x000fc600000006ff */
[----:B------:R-:W-:Y:S01]  /*10ca0*/  IMAD R7, R6, 0x8, R8 ;  /* 0x0000000806077824 */ /* 0x000fe200078e0208 */
[----:B------:R-:W-:-:S03]  /*10cb0*/  ISETP.NE.AND P1, PT, R3, 0x2, PT ;  /* 0x000000020300780c */ /* 0x000fc60003f25270 */
[----:B------:R-:W3:Y:S01]  /*10cc0*/  SYNCS.PHASECHK.TRANS64.TRYWAIT P0, [R7+URZ], R4 ;  /* 0x00000004070075a7 */ /* 0x000ee2000800017f */
[----:B0-----:R-:W-:Y:S02]  /*10cd0*/  SEL R5, RZ, 0x1, P1 ;  /* 0x00000001ff057807 */ /* 0x001fe40000800000 */
[----:B------:R-:W-:Y:S02]  /*10ce0*/  SEL R3, R3, RZ, P1 ;  /* 0x000000ff03037207 */ /* 0x000fe40000800000 */
[----:B------:R-:W-:Y:S02]  /*10cf0*/  LOP3.LUT R0, R0, R5, RZ, 0x3c, !PT ;  /* 0x0000000500007212 */ /* 0x000fe400078e3cff */
[----:B------:R-:W-:Y:S02]  /*10d00*/  LEA R5, R3, R8, 0x3 ;  /* 0x0000000803057211 */ /* 0x000fe400078e18ff */
[----:B------:R-:W-:Y:S01]  /*10d10*/  SHF.L.U32 R0, R0, 0x1f, RZ ;  /* 0x0000001f00007819 */ /* 0x000fe200000006ff */
[----:B---3--:R-:W-:Y:S06]  /*10d20*/  @!P0 BRA `(.L_x_7321) ;  /* 0x0000000c00b48947 */ /* 0x008fec0003800000 */
.L_x_7358:
[----:B------:R-:W3:Y:S02]  /*10d30*/  SYNCS.PHASECHK.TRANS64.TRYWAIT P0, [R5+URZ], R0 ;  /* 0x00000000050075a7 */ /* 0x000ee4000800017f */
[----:B---3--:R-:W-:Y:S05]  /*10d40*/  @!P0 BRA `(.L_x_7322) ;  /* 0x0000000c00c08947 */ /* 0x008fea0003800000 */
.L_x_7359:
[----:B------:R-:W-:Y:S05]  /*10d50*/  @!P2 BRA `(.L_x_7323) ;  /* 0x000000000004a947 */ /* 0x000fea0003800000 */
[----:B------:R-:W-:Y:S01]  /*10d60*/  BPT.TRAP 0x1 ;  /* 0x000000040000795c */ /* 0x000fe20000300000 */
.L_x_7323:
[----:B--2---:R-:W-:-:S04]  /*10d70*/  VIADD R2, R2, 0x28c60 ;  /* 0x00028c6002027836 */ /* 0x004fc80000000000 */
[----:B---3--:R-:W-:-:S04]  /*10d80*/  IMAD R5, R6, 0x8, R2 ;  /* 0x0000000806057824 */ /* 0x008fc800078e0202 */
[----:B------:R-:W2:Y:S02]  /*10d90*/  SYNCS.PHASECHK.TRANS64.TRYWAIT P0, [R5+URZ], R4 ;  /* 0x00000004050075a7 */ /* 0x000ea4000800017f */
[----:B--2---:R-:W-:Y:S05]  /*10da0*/  @!P0 BRA `(.L_x_7324) ;  /* 0x0000000c00bc8947 */ /* 0x004fea0003800000 */
.L_x_7360:
[----:B------:R-:W-:-:S07]  /*10db0*/  LEA R3, R3, R2, 0x3 ;  /* 0x0000000203037211 */ /* 0x000fce00078e18ff */
.L_x_7325:
[----:B---3--:R3:W4:Y:S02]  /*10dc0*/  SYNCS.PHASECHK.TRANS64.TRYWAIT P0, [R3+URZ], R0 ;  /* 0x00000000030075a7 */ /* 0x008724000800017f */
[----:B----4-:R-:W-:Y:S05]  /*10dd0*/  @!P0 NANOSLEEP.SYNCS 0x989680 ;  /* 0x009896800000895d */ /* 0x010fea0003900000 */
[----:B------:R-:W4:Y:S02]  /*10de0*/  @!P0 SYNCS.PHASECHK.TRANS64 P0, [R3+URZ], R0 ;  /* 0x00000000030085a7 */ /* 0x000f24000800007f */
[----:B----4-:R-:W-:Y:S05]  /*10df0*/  @!P0 BRA `(.L_x_7325) ;  /* 0xfffffffc00f08947 */ /* 0x010fea000383ffff */
.L_x_7179:
[----:B------:R-:W-:Y:S05]  /*10e00*/  BSYNC B6 ;  /* 0x0000000000067941 */ /* 0x000fea0003800000 */
.L_x_7176:
[----:B------:R-:W-:Y:S05]  /*10e10*/  EXIT ;  /* 0x000000000000794d */ /* 0x000fea0003800000 */
.L_x_7184:
[----:B0-----:R-:W-:-:S04]  /*10e20*/  IMAD.U32 R5, RZ, RZ, UR5 ;  /* 0x00000005ff057e24 */ /* 0x001fc8000f8e00ff */
[----:B------:R0:W1:Y:S03]  /*10e30*/  SYNCS.PHASECHK.TRANS64.TRYWAIT P1, [R5+URZ+0x28c50], R2 ;  /* 0x028c5002050075a7 */ /* 0x000066000802017f */
[----:B-1----:R-:W-:Y:S05]  /*10e40*/  @!P1 NANOSLEEP.SYNCS 0x989680 ;  /* 0x009896800000995d */ /* 0x002fea0003900000 */
[----:B------:R-:W1:Y:S02]  /*10e50*/  @!P1 SYNCS.PHASECHK.TRANS64 P1, [R5+URZ+0x28c50], R2 ;  /* 0x028c5002050095a7 */ /* 0x000e64000802007f */
[----:B-1----:R-:W-:Y:S05]  /*10e60*/  @!P1 BRA `(.L_x_7184) ;  /* 0xfffffffc00ec9947 */ /* 0x002fea000383ffff */
[----:B------:R-:W-:Y:S05]  /*10e70*/  BRA `(.L_x_7326) ;  /* 0xffffff0400c87947 */ /* 0x000fea000383ffff */
.L_x_7189:
[----:B-1----:R-:W-:-:S04]  /*10e80*/  IMAD.U32 R5, RZ, RZ, UR7 ;  /* 0x00000007ff057e24 */ /* 0x002fc8000f8e00ff */
[----:B------:R1:W2:Y:S03]  /*10e90*/  SYNCS.PHASECHK.TRANS64.TRYWAIT P1, [R5+URZ+0x28c50], R2 ;  /* 0x028c5002050075a7 */ /* 0x0002a6000802017f */
[----:B--2---:R-:W-:Y:S05]  /*10ea0*/  @!P1 NANOSLEEP.SYNCS 0x989680 ;  /* 0x009896800000995d */ /* 0x004fea0003900000 */
[----:B------:R-:W2:Y:S02]  /*10eb0*/  @!P1 SYNCS.PHASECHK.TRANS64 P1, [R5+URZ+0x28c50], R2 ;  /* 0x028c5002050095a7 */ /* 0x000ea4000802007f */
[----:B--2---:R-:W-:Y:S05]  /*10ec0*/  @!P1 BRA `(.L_x_7189) ;  /* 0xfffffffc00ec9947 */ /* 0x004fea000383ffff */
[----:B------:R-:W-:Y:S05]  /*10ed0*/  BRA `(.L_x_7188) ;  /* 0xffffff1000d07947 */ /* 0x000fea000383ffff */
.L_x_7193:
[----:B0-----:R-:W-:-:S04]  /*10ee0*/  MOV R0, UR39 ;  /* 0x0000002700007c02 */ /* 0x001fc80008000f00 */
[----:B------:R0:W1:Y:S03]  /*10ef0*/  SYNCS.PHASECHK.TRANS64.TRYWAIT P0, [R0+URZ+0x28c00], R13 ;  /* 0x028c000d000075a7 */ /* 0x000066000800017f */
[----:B-1----:R-:W-:Y:S05]  /*10f00*/  @!P0 NANOSLEEP.SYNCS 0x989680 ;  /* 0x009896800000895d */ /* 0x002fea0003900000 */
[----:B------:R-:W1:Y:S02]  /*10f10*/  @!P0 SYNCS.PHASECHK.TRANS64 P0, [R0+URZ+0x28c00], R13 ;  /* 0x028c000d000085a7 */ /* 0x000e64000800007f */
[----:B-1----:R-:W-:Y:S05]  /*10f20*/  @!P0 BRA `(.L_x_7193) ;  /* 0xfffffffc00ec8947 */ /* 0x002fea000383ffff */
[----:B------:R-:W-:Y:S05]  /*10f30*/  BRA `(.L_x_7327) ;  /* 0xffffff2800247947 */ /* 0x000fea000383ffff */
.L_x_7197:
[----:B-1----:R-:W-:-:S04]  /*10f40*/  IMAD.U32 R4, RZ, RZ, UR39 ;  /* 0x00000027ff047e24 */ /* 0x002fc8000f8e00ff */
[----:B------:R1:W2:Y:S03]  /*10f50*/  SYNCS.PHASECHK.TRANS64.TRYWAIT P2, [R4+URZ+0x28c30], R13 ;  /* 0x028c300d040075a7 */ /* 0x0002a6000804017f */
[----:B--2---:R-:W-:Y:S05]  /*10f60*/  @!P2 NANOSLEEP.SYNCS 0x989680 ;  /* 0x009896800000a95d */ /* 0x004fea0003900000 */
[----:B------:R-:W2:Y:S02]  /*10f70*/  @!P2 SYNCS.PHASECHK.TRANS64 P2, [R4+URZ+0x28c30], R13 ;  /* 0x028c300d0400a5a7 */ /* 0x000ea4000804007f */
[----:B--2---:R-:W-:Y:S05]  /*10f80*/  @!P2 BRA `(.L_x_7197) ;  /* 0xfffffffc00eca947 */ /* 0x004fea000383ffff */
[----:B------:R-:W-:Y:S05]  /*10f90*/  BRA `(.L_x_7196) ;  /* 0xffffff2800707947 */ /* 0x000fea000383ffff */
.L_x_7201:
[----:B---3--:R3:W4:Y:S02]  /*10fa0*/  SYNCS.PHASECHK.TRANS64.TRYWAIT P3, [R14+URZ+0x28c50], R13 ;  /* 0x028c500d0e0075a7 */ /* 0x008724000806017f */
[----:B----4-:R-:W-:Y:S05]  /*10fb0*/  @!P3 NANOSLEEP.SYNCS 0x989680 ;  /* 0x009896800000b95d */ /* 0x010fea0003900000 */
[----:B------:R-:W4:Y:S02]  /*10fc0*/  @!P3 SYNCS.PHASECHK.TRANS64 P3, [R14+URZ+0x28c50], R13 ;  /* 0x028c500d0e00b5a7 */ /* 0x000f24000806007f */
[----:B----4-:R-:W-:Y:S05]  /*10fd0*/  @!P3 BRA `(.L_x_7201) ;  /* 0xfffffffc00f0b947 */ /* 0x010fea000383ffff */
[----:B------:R-:W-:Y:S05]  /*10fe0*/  BRA `(.L_x_7200) ;  /* 0xffffff4000987947 */ /* 0x000fea000383ffff */
.L_x_7206:
[----:B-1----:R-:W-:-:S04]  /*10ff0*/  IMAD.U32 R4, RZ, RZ, UR30 ;  /* 0x0000001eff047e24 */ /* 0x002fc8000f8e00ff */
[----:B------:R1:W3:Y:S03]  /*11000*/  SYNCS.PHASECHK.TRANS64.TRYWAIT P3, [R4+URZ+0x28c30], R13 ;  /* 0x028c300d040075a7 */ /* 0x0002e6000806017f */
[----:B---3--:R-:W-:Y:S05]  /*11010*/  @!P3 NANOSLEEP.SYNCS 0x989680 ;  /* 0x009896800000b95d */ /* 0x008fea0003900000 */
[----:B------:R-:W3:Y:S02]  /*11020*/  @!P3 SYNCS.PHASECHK.TRANS64 P3, [R4+URZ+0x28c30], R13 ;  /* 0x028c300d0400b5a7 */ /* 0x000ee4000806007f */
[----:B---3--:R-:W-:Y:S05]  /*11030*/  @!P3 BRA `(.L_x_7206) ;  /* 0xfffffffc00ecb947 */ /* 0x008fea000383ffff */
[----:B------:R-:W-:Y:S05]  /*11040*/  BRA `(.L_x_7205) ;  /* 0xffffff4400c07947 */ /* 0x000fea000383ffff */
.L_x_7210:
[----:B-1----:R1:W2:Y:S02]  /*11050*/  SYNCS.PHASECHK.TRANS64.TRYWAIT P3, [R14+URZ+0x28c50], R13 ;  /* 0x028c500d0e0075a7 */ /* 0x0022a4000806017f */
[----:B--2---:R-:W-:Y:S05]  /*11060*/  @!P3 NANOSLEEP.SYNCS 0x989680 ;  /* 0x009896800000b95d */ /* 0x004fea0003900000 */
[----:B------:R-:W2:Y:S02]  /*11070*/  @!P3 SYNCS.PHASECHK.TRANS64 P3, [R14+URZ+0x28c50], R13 ;  /* 0x028c500d0e00b5a7 */ /* 0x000ea4000806007f */
[----:B--2---:R-:W-:Y:S05]  /*11080*/  @!P3 BRA `(.L_x_7210) ;  /* 0xfffffffc00f0b947 */ /* 0x004fea000383ffff */
[----:B------:R-:W-:Y:S05]  /*11090*/  BRA `(.L_x_7209) ;  /* 0xffffff64002c7947 */ /* 0x000fea000383ffff */
.L_x_7216:
[----:B-1----:R-:W-:-:S04]  /*110a0*/  MOV R4, UR26 ;  /* 0x0000001a00047c02 */ /* 0x002fc80008000f00 */
[----:B------:R1:W4:Y:S03]  /*110b0*/  SYNCS.PHASECHK.TRANS64.TRYWAIT P2, [R4+URZ+0x28c30], R11 ;  /* 0x028c300b040075a7 */ /* 0x000326000804017f */
[----:B----4-:R-:W-:Y:S05]  /*110c0*/  @!P2 NANOSLEEP.SYNCS 0x989680 ;  /* 0x009896800000a95d */ /* 0x010fea0003900000 */
[----:B------:R-:W4:Y:S02]  /*110d0*/  @!P2 SYNCS.PHASECHK.TRANS64 P2, [R4+URZ+0x28c30], R11 ;  /* 0x028c300b0400a5a7 */ /* 0x000f24000804007f */
[----:B----4-:R-:W-:Y:S05]  /*110e0*/  @!P2 BRA `(.L_x_7216) ;  /* 0xfffffffc00eca947 */ /* 0x010fea000383ffff */
[----:B------:R-:W-:Y:S05]  /*110f0*/  BRA `(.L_x_7215) ;  /* 0xffffff6800207947 */ /* 0x000fea000383ffff */
.L_x_7220:
[----:B--2---:R2:W3:Y:S02]  /*11100*/  SYNCS.PHASECHK.TRANS64.TRYWAIT P2, [R190+URZ+0x28c50], R11 ;  /* 0x028c500bbe0075a7 */ /* 0x0044e4000804017f */
[----:B---3--:R-:W-:Y:S05]  /*11110*/  @!P2 NANOSLEEP.SYNCS 0x989680 ;  /* 0x009896800000a95d */ /* 0x008fea0003900000 */
[----:B------:R-:W3:Y:S02]  /*11120*/  @!P2 SYNCS.PHASECHK.TRANS64 P2, [R190+URZ+0x28c50], R11 ;  /* 0x028c500bbe00a5a7 */ /* 0x000ee4000804007f */
[----:B---3--:R-:W-:Y:S05]  /*11130*/  @!P2 BRA `(.L_x_7220) ;  /* 0xfffffffc00f0a947 */ /* 0x008fea000383ffff */
[----:B------:R-:W-:Y:S05]  /*11140*/  BRA `(.L_x_7219) ;  /* 0xffffff8000387947 */ /* 0x000fea000383ffff */
.L_x_7233:
[----:B------:R-:W-:Y:S01]  /*11150*/  IMAD.MOV.U32 R13, RZ, RZ, R19 ;  /* 0x000000ffff0d7224 */ /* 0x000fe200078e0013 */
[----:B------:R-:W-:Y:S01]  /*11160*/  MOV R11, 0x1f ;  /* 0x0000001f000b7802 */ /* 0x000fe20000000f00 */
[----:B------:R-:W-:Y:S02]  /*11170*/  IMAD.MOV.U32 R12, RZ, RZ, RZ ;  /* 0x000000ffff0c7224 */ /* 0x000fe400078e00ff */
[----:B------:R-:W-:-:S07]  /*11180*/  IMAD.MOV.U32 R15, RZ, RZ, -0x1 ;  /* 0xffffffffff0f7424 */ /* 0x000fce00078e00ff */
[----:B------:R-:W-:Y:S05]  /*11190*/  WARPSYNC.COLLECTIVE R15, `(.L_x_7328) ;  /* 0x000000000f087348 */ /* 0x000fea0003c00000 */
[----:B------:R0:W1:Y:S02]  /*111a0*/  SHFL.IDX P6, R14, R13, R12, R11 ;  /* 0x0000000c0d0e7389 */ /* 0x00006400000c000b */
[----:B01----:R-:W-:Y:S01]  /*111b0*/  ENDCOLLECTIVE ;  /* 0x000000000000791b */ /* 0x003fe20003800000 */
.L_x_7328:
[----:B------:R-:W-:Y:S05]  /*111c0*/  BRA `(.L_x_7329) ;  /* 0xffffffc000207947 */ /* 0x000fea000383ffff */
.L_x_7235:
[----:B------:R-:W-:Y:S01]  /*111d0*/  BSSY B0, `(.L_x_7330) ;  /* 0x0000006000007945 */ /* 0x000fe20003800000 */
[----:B------:R-:W-:-:S07]  /*111e0*/  IMAD.MOV.U32 R15, RZ, RZ, -0x1 ;  /* 0xffffffffff0f7424 */ /* 0x000fce00078e00ff */
[----:B------:R-:W-:Y:S05]  /*111f0*/  WARPSYNC.COLLECTIVE R15, `(.L_x_7331) ;  /* 0x000000000f0c7348 */ /* 0x000fea0003c00000 */
[----:B------:R-:W-:Y:S02]  /*11200*/  ELECT P6, UR62, PT ;  /* 0x00000000003e782f */ /* 0x000fe400038c0000 */
[----:B------:R-:W-:Y:S01]  /*11210*/  MOV R14, UR62 ;  /* 0x0000003e000e7c02 */ /* 0x000fe20008000f00 */
[----:B------:R-:W-:Y:S10]  /*11220*/  ENDCOLLECTIVE ;  /* 0x000000000000791b */ /* 0x000ff40003800000 */
.L_x_7331:
[----:B------:R-:W-:Y:S05]  /*11230*/  BSYNC B0 ;  /* 0x0000000000007941 */ /* 0x000fea0003800000 */
.L_x_7330:
[----:B------:R-:W-:Y:S05]  /*11240*/  BRA `(.L_x_7332) ;  /* 0xffffffc000207947 */ /* 0x000fea000383ffff */
.L_x_7237:
[----:B0-----:R-:W-:-:S04]  /*11250*/  MOV R3, UR38 ;  /* 0x0000002600037c02 */ /* 0x001fc80008000f00 */
[----:B------:R0:W1:Y:S03]  /*11260*/  SYNCS.PHASECHK.TRANS64.TRYWAIT P0, [R3+URZ+0x28c40], R0 ;  /* 0x028c4000030075a7 */ /* 0x000066000800017f */
[----:B-1----:R-:W-:Y:S05]  /*11270*/  @!P0 NANOSLEEP.SYNCS 0x989680 ;  /* 0x009896800000895d */ /* 0x002fea0003900000 */
[----:B------:R-:W1:Y:S02]  /*11280*/  @!P0 SYNCS.PHASECHK.TRANS64 P0, [R3+URZ+0x28c40], R0 ;  /* 0x028c4000030085a7 */ /* 0x000e64000800007f */
[----:B-1----:R-:W-:Y:S05]  /*11290*/  @!P0 BRA `(.L_x_7237) ;  /* 0xfffffffc00ec8947 */ /* 0x002fea000383ffff */
[----:B------:R-:W-:Y:S05]  /*112a0*/  BRA `(.L_x_7333) ;  /* 0xffffffc000807947 */ /* 0x000fea000383ffff */
.L_x_7240:
[----:B------:R-:W-:Y:S01]  /*112b0*/  IMAD.MOV.U32 R13, RZ, RZ, R6 ;  /* 0x000000ffff0d7224 */ /* 0x000fe200078e0006 */
[----:B------:R-:W-:Y:S01]  /*112c0*/  MOV R12, RZ ;  /* 0x000000ff000c7202 */ /* 0x000fe20000000f00 */
[----:B------:R-:W-:Y:S02]  /*112d0*/  IMAD.MOV.U32 R11, RZ, RZ, 0x181f ;  /* 0x0000181fff0b7424 */ /* 0x000fe400078e00ff */
[----:B------:R-:W-:Y:S02]  /*112e0*/  IMAD.MOV.U32 R15, RZ, RZ, -0x1 ;  /* 0xffffffffff0f7424 */ /* 0x000fe400078e00ff */
[----:B------:R-:W-:-:S07]  /*112f0*/  IMAD R7, R10, 0x40, R7 ;  /* 0x000000400a077824 */ /* 0x000fce00078e0207 */
[----:B------:R-:W-:Y:S05]  /*11300*/  WARPSYNC.COLLECTIVE R15, `(.L_x_7334) ;  /* 0x000000000f087348 */ /* 0x000fea0003c00000 */
[----:B------:R0:W1:Y:S02]  /*11310*/  SHFL.IDX P6, R14, R13, R12, R11 ;  /* 0x0000000c0d0e7389 */ /* 0x00006400000c000b */
[----:B01----:R-:W-:Y:S01]  /*11320*/  ENDCOLLECTIVE ;  /* 0x000000000000791b */ /* 0x003fe20003800000 */
.L_x_7334:
[----:B------:R-:W-:Y:S02]  /*11330*/  VIADD R21, R7, 0x10 ;  /* 0x0000001007157836 */ /* 0x000fe40000000000 */
[----:B------:R-:W-:Y:S01]  /*11340*/  IMAD.MOV.U32 R13, RZ, RZ, R0 ;  /* 0x000000ffff0d7224 */ /* 0x000fe200078e0000 */
[----:B------:R-:W-:-:S07]  /*11350*/  MOV R2, R14 ;  /* 0x0000000e00027202 */ /* 0x000fce0000000f00 */
[----:B------:R-:W-:Y:S05]  /*11360*/  WARPSYNC.COLLECTIVE R15, `(.L_x_7335) ;  /* 0x000000000f087348 */ /* 0x000fea0003c00000 */
[----:B------:R0:W1:Y:S02]  /*11370*/  SHFL.IDX P6, R14, R13, R12, R11 ;  /* 0x0000000c0d0e7389 */ /* 0x00006400000c000b */
[----:B01----:R-:W-:Y:S01]  /*11380*/  ENDCOLLECTIVE ;  /* 0x000000000000791b */ /* 0x003fe20003800000 */
.L_x_7335:
[----:B------:R-:W-:Y:S02]  /*11390*/  ULDC UR4, c[0x0][0x288] ;  /* 0x0000a20000047ab9 */ /* 0x000fe40000000800 */
[----:B------:R-:W-:-:S05]  /*113a0*/  IMAD R4, R4, UR4, RZ ;  /* 0x0000000404047c24 */ /* 0x000fca000f8e02ff */
[----:B------:R-:W-:Y:S01]  /*113b0*/  ISETP.GE.AND P1, PT, R7, R4, PT ;  /* 0x000000040700720c */ /* 0x000fe20003f26270 */
[----:B------:R-:W-:Y:S01]  /*113c0*/  IMAD.MOV.U32 R13, RZ, RZ, R6 ;  /* 0x000000ffff0d7224 */ /* 0x000fe200078e0006 */
[----:B------:R-:W-:-:S11]  /*113d0*/  MOV R12, 0x1 ;  /* 0x00000001000c7802 */ /* 0x000fd60000000f00 */
[----:B------:R-:W-:Y:S02]  /*113e0*/  @!P1 LEA R9, R5, UR38, 0x1 ;  /* 0x0000002605099c11 */ /* 0x000fe4000f8e08ff */
[----:B------:R-:W-:-:S05]  /*113f0*/  @!P1 LEA R14, P2, R8, R14, 0x1 ;  /* 0x0000000e080e9211 */ /* 0x000fca00078408ff */
[----:B------:R-:W-:Y:S01]  /*11400*/  @!P1 IMAD.X R3, RZ, RZ, R2, P2 ;  /* 0x000000ffff039224 */ /* 0x000fe200010e0602 */
[----:B------:R-:W-:-:S07]  /*11410*/  @!P1 MOV R2, R14 ;  /* 0x0000000e00029202 */ /* 0x000fce0000000f00 */
[----:B------:R-:W-:Y:S05]  /*11420*/  WARPSYNC.COLLECTIVE R15, `(.L_x_7336) ;  /* 0x000000000f087348 */ /* 0x000fea0003c00000 */
[----:B------:R0:W1:Y:S02]  /*11430*/  SHFL.IDX P6, R14, R13, R12, R11 ;  /* 0x0000000c0d0e7389 */ /* 0x00006400000c000b */
[----:B01----:R-:W-:Y:S01]  /*11440*/  ENDCOLLECTIVE ;  /* 0x000000000000791b */ /* 0x003fe20003800000 */
.L_x_7336:
[----:B------:R-:W-:Y:S01]  /*11450*/  @!PT LDS RZ, [RZ] ;  /* 0x00000000fffff984 */ /* 0x000fe20000000800 */
[----:B------:R-:W-:Y:S01]  /*11460*/  @!PT LDS RZ, [RZ] ;  /* 0x00000000fffff984 */ /* 0x000fe20000000800 */
[----:B------:R-:W-:Y:S01]  /*11470*/  @!PT LDS RZ, [RZ] ;  /* 0x00000000fffff984 */ /* 0x000fe20000000800 */
[----:B------:R0:W-:Y:S01]  /*11480*/  @!P1 LDGSTS.E.BYPASS.LTC128B.128 [R9+0x20400], desc[UR44][R2.64], !P0 ;  /* 0x2040000002099fae */ /* 0x0001e2000c101d6c */
[----:B------:R-:W-:Y:S01]  /*11490*/  ISETP.GE.AND P1, PT, R21, R4, PT ;  /* 0x000000041500720c */ /* 0x000fe20003f26270 */
[----:B------:R-:W-:Y:S02]  /*114a0*/  IMAD.MOV.U32 R13, RZ, RZ, R0 ;  /* 0x000000ffff0d7224 */ /* 0x000fe400078e0000 */
[----:B0-----:R-:W-:-:S10]  /*114b0*/  VIADD R9, R7, 0x20 ;  /* 0x0000002007097836 */ /* 0x001fd40000000000 */
[----:B------:R-:W-:Y:S01]  /*114c0*/  @!P1 LEA R21, R5, UR38, 0x1 ;  /* 0x0000002605159c11 */ /* 0x000fe2000f8e08ff */
[----:B------:R-:W-:-:S07]  /*114d0*/  IMAD.MOV.U32 R2, RZ, RZ, R14 ;  /* 0x000000ffff027224 */ /* 0x000fce00078e000e */
[----:B------:R-:W-:Y:S05]  /*114e0*/  WARPSYNC.COLLECTIVE R15, `(.L_x_7337) ;  /* 0x000000000f087348 */ /* 0x000fea0003c00000 */
[----:B------:R0:W1:Y:S02]  /*114f0*/  SHFL.IDX P6, R14, R13, R12, R11 ;  /* 0x0000000c0d0e7389 */ /* 0x00006400000c000b */
[----:B01----:R-:W-:Y:S01]  /*11500*/  ENDCOLLECTIVE ;  /* 0x000000000000791b */ /* 0x003fe20003800000 */
.L_x_7337:
        /* <DEDUP_REMOVED lines=8> */
.L_x_7338:
        /* <DEDUP_REMOVED lines=11> */
.L_x_7339:
        /* <DEDUP_REMOVED lines=8> */
.L_x_7340:
        /* <DEDUP_REMOVED lines=9> */
.L_x_7341:
[----:B------:R-:W-:Y:S05]  /*11750*/  BRA `(.L_x_7342) ;  /* 0xffffffc400607947 */ /* 0x000fea000383ffff */
.L_x_7241:
[----:B0-----:R-:W-:-:S04]  /*11760*/  IMAD.U32 R3, RZ, RZ, UR38 ;  /* 0x00000026ff037e24 */ /* 0x001fc8000f8e00ff */
[----:B------:R0:W1:Y:S03]  /*11770*/  SYNCS.PHASECHK.TRANS64.TRYWAIT P0, [R3+URZ+0x28c20], R4 ;  /* 0x028c2004030075a7 */ /* 0x000066000800017f */
[----:B-1----:R-:W-:Y:S05]  /*11780*/  @!P0 NANOSLEEP.SYNCS 0x989680 ;  /* 0x009896800000895d */ /* 0x002fea0003900000 */
[----:B------:R-:W1:Y:S02]  /*11790*/  @!P0 SYNCS.PHASECHK.TRANS64 P0, [R3+URZ+0x28c20], R4 ;  /* 0x028c2004030085a7 */ /* 0x000e64000800007f */
[----:B-1----:R-:W-:Y:S05]  /*117a0*/  @!P0 BRA `(.L_x_7241) ;  /* 0xfffffffc00ec8947 */ /* 0x002fea000383ffff */
[----:B------:R-:W-:Y:S05]  /*117b0*/  BRA `(.L_x_7343) ;  /* 0xffffffc400907947 */ /* 0x000fea000383ffff */
.L_x_7244:
[----:B0-----:R-:W-:-:S04]  /*117c0*/  IMAD.U32 R3, RZ, RZ, UR38 ;  /* 0x00000026ff037e24 */ /* 0x001fc8000f8e00ff */
[----:B------:R0:W1:Y:S03]  /*117d0*/  SYNCS.PHASECHK.TRANS64.TRYWAIT P0, [R3+URZ+0x28c60], R4 ;  /* 0x028c6004030075a7 */ /* 0x000066000800017f */
[----:B-1----:R-:W-:Y:S05]  /*117e0*/  @!P0 NANOSLEEP.SYNCS 0x989680 ;  /* 0x009896800000895d */ /* 0x002fea0003900000 */
[----:B------:R-:W1:Y:S02]  /*117f0*/  @!P0 SYNCS.PHASECHK.TRANS64 P0, [R3+URZ+0x28c60], R4 ;  /* 0x028c6004030085a7 */ /* 0x000e64000800007f */
[----:B-1----:R-:W-:Y:S05]  /*11800*/  @!P0 BRA `(.L_x_7244) ;  /* 0xfffffffc00ec8947 */ /* 0x002fea000383ffff */
[----:B------:R-:W-:Y:S05]  /*11810*/  BRA `(.L_x_7344) ;  /* 0xffffffc4009c7947 */ /* 0x000fea000383ffff */
.L_x_7260:
[----:B-1----:R-:W-:-:S04]  /*11820*/  MOV R3, UR38 ;  /* 0x0000002600037c02 */ /* 0x002fc80008000f00 */
[----:B------:R1:W2:Y:S03]  /*11830*/  SYNCS.PHASECHK.TRANS64.TRYWAIT P0, [R3+URZ+0x28c48], R2 ;  /* 0x028c4802030075a7 */ /* 0x0002a6000800017f */
[----:B--2---:R-:W-:Y:S05]  /*11840*/  @!P0 NANOSLEEP.SYNCS 0x989680 ;  /* 0x009896800000895d */ /* 0x004fea0003900000 */
[----:B------:R-:W2:Y:S02]  /*11850*/  @!P0 SYNCS.PHASECHK.TRANS64 P0, [R3+URZ+0x28c48], R2 ;  /* 0x028c4802030085a7 */ /* 0x000ea4000800007f */
[----:B--2---:R-:W-:Y:S05]  /*11860*/  @!P0 BRA `(.L_x_7260) ;  /* 0xfffffffc00ec8947 */ /* 0x004fea000383ffff */
[----:B------:R-:W-:Y:S05]  /*11870*/  BRA `(.L_x_7345) ;  /* 0xffffffd000687947 */ /* 0x000fea000383ffff */
.L_x_7265:
[----:B01----:R-:W-:-:S04]  /*11880*/  IMAD.U32 R3, RZ, RZ, UR38 ;  /* 0x00000026ff037e24 */ /* 0x003fc8000f8e00ff */
[----:B------:R0:W1:Y:S03]  /*11890*/  SYNCS.PHASECHK.TRANS64.TRYWAIT P0, [R3+URZ+0x28c68], R2 ;  /* 0x028c6802030075a7 */ /* 0x000066000800017f */
[----:B-1----:R-:W-:Y:S05]  /*118a0*/  @!P0 NANOSLEEP.SYNCS 0x989680 ;  /* 0x009896800000895d */ /* 0x002fea0003900000 */
[----:B------:R-:W1:Y:S02]  /*118b0*/  @!P0 SYNCS.PHASECHK.TRANS64 P0, [R3+URZ+0x28c68], R2 ;  /* 0x028c6802030085a7 */ /* 0x000e64000800007f */
[----:B-1----:R-:W-:Y:S05]  /*118c0*/  @!P0 BRA `(.L_x_7265) ;  /* 0xfffffffc00ec8947 */ /* 0x002fea000383ffff */
[----:B------:R-:W-:Y:S05]  /*118d0*/  BRA `(.L_x_7346) ;  /* 0xffffffd000c87947 */ /* 0x000fea000383ffff */
.L_x_7280:
[----:B-1----:R-:W-:-:S04]  /*118e0*/  IMAD.U32 R3, RZ, RZ, UR38 ;  /* 0x00000026ff037e24 */ /* 0x002fc8000f8e00ff */
[----:B------:R1:W2:Y:S03]  /*118f0*/  SYNCS.PHASECHK.TRANS64.TRYWAIT P0, [R3+URZ+0x28c40], R2 ;  /* 0x028c4002030075a7 */ /* 0x0002a6000800017f */
[----:B--2---:R-:W-:Y:S05]  /*11900*/  @!P0 NANOSLEEP.SYNCS 0x989680 ;  /* 0x009896800000895d */ /* 0x004fea0003900000 */
[----:B------:R-:W2:Y:S02]  /*11910*/  @!P0 SYNCS.PHASECHK.TRANS64 P0, [R3+URZ+0x28c40], R2 ;  /* 0x028c4002030085a7 */ /* 0x000ea4000800007f */
[----:B--2---:R-:W-:Y:S05]  /*11920*/  @!P0 BRA `(.L_x_7280) ;  /* 0xfffffffc00ec8947 */ /* 0x004fea000383ffff */
[----:B------:R-:W-:Y:S05]  /*11930*/  BRA `(.L_x_7347) ;  /* 0xffffffdc00187947 */ /* 0x000fea000383ffff */
.L_x_7285:
[----:B01----:R-:W-:-:S04]  /*11940*/  MOV R3, UR38 ;  /* 0x0000002600037c02 */ /* 0x003fc80008000f00 */
[----:B------:R0:W1:Y:S03]  /*11950*/  SYNCS.PHASECHK.TRANS64.TRYWAIT P0, [R3+URZ+0x28c60], R2 ;  /* 0x028c6002030075a7 */ /* 0x000066000800017f */
[----:B-1----:R-:W-:Y:S05]  /*11960*/  @!P0 NANOSLEEP.SYNCS 0x989680 ;  /* 0x009896800000895d */ /* 0x002fea0003900000 */
[----:B------:R-:W1:Y:S02]  /*11970*/  @!P0 SYNCS.PHASECHK.TRANS64 P0, [R3+URZ+0x28c60], R2 ;  /* 0x028c6002030085a7 */ /* 0x000e64000800007f */
[----:B-1----:R-:W-:Y:S05]  /*11980*/  @!P0 BRA `(.L_x_7285) ;  /* 0xfffffffc00ec8947 */ /* 0x002fea000383ffff */
[----:B------:R-:W-:Y:S05]  /*11990*/  BRA `(.L_x_7348) ;  /* 0xffffffdc007c7947 */ /* 0x000fea000383ffff */
.L_x_7301:
[----:B--2---:R-:W-:-:S04]  /*119a0*/  IMAD.U32 R3, RZ, RZ, UR38 ;  /* 0x00000026ff037e24 */ /* 0x004fc8000f8e00ff */
[----:B------:R2:W3:Y:S03]  /*119b0*/  SYNCS.PHASECHK.TRANS64.TRYWAIT P0, [R3+URZ+0x28c48], R2 ;  /* 0x028c4802030075a7 */ /* 0x0004e6000800017f */
[----:B---3--:R-:W-:Y:S05]  /*119c0*/  @!P0 NANOSLEEP.SYNCS 0x989680 ;  /* 0x009896800000895d */ /* 0x008fea0003900000 */
[----:B------:R-:W3:Y:S02]  /*119d0*/  @!P0 SYNCS.PHASECHK.TRANS64 P0, [R3+URZ+0x28c48], R2 ;  /* 0x028c4802030085a7 */ /* 0x000ee4000800007f */
[----:B---3--:R-:W-:Y:S05]  /*119e0*/  @!P0 BRA `(.L_x_7301) ;  /* 0xfffffffc00ec8947 */ /* 0x008fea000383ffff */
[----:B------:R-:W-:Y:S05]  /*119f0*/  BRA `(.L_x_7349) ;  /* 0xffffffe400d87947 */ /* 0x000fea000383ffff */
.L_x_7306:
[----:B--23--:R-:W-:-:S04]  /*11a00*/  IMAD.U32 R3, RZ, RZ, UR38 ;  /* 0x00000026ff037e24 */ /* 0x00cfc8000f8e00ff */
[----:B------:R2:W3:Y:S03]  /*11a10*/  SYNCS.PHASECHK.TRANS64.TRYWAIT P0, [R3+URZ+0x28c68], R2 ;  /* 0x028c6802030075a7 */ /* 0x0004e6000800017f */
[----:B---3--:R-:W-:Y:S05]  /*11a20*/  @!P0 NANOSLEEP.SYNCS 0x989680 ;  /* 0x009896800000895d */ /* 0x008fea0003900000 */
[----:B------:R-:W3:Y:S02]  /*11a30*/  @!P0 SYNCS.PHASECHK.TRANS64 P0, [R3+URZ+0x28c68], R2 ;  /* 0x028c6802030085a7 */ /* 0x000ee4000800007f */
[----:B---3--:R-:W-:Y:S05]  /*11a40*/  @!P0 BRA `(.L_x_7306) ;  /* 0xfffffffc00ec8947 */ /* 0x008fea000383ffff */
[----:B------:R-:W-:Y:S05]  /*11a50*/  BRA `(.L_x_7350) ;  /* 0xffffffe8003c7947 */ /* 0x000fea000383ffff */
.L_x_7317:
[----:B--2---:R2:W3:Y:S02]  /*11a60*/  SYNCS.PHASECHK.TRANS64.TRYWAIT P0, [R2+URZ+0x28c20], R9 ;  /* 0x028c2009020075a7 */ /* 0x0044e4000800017f */
[----:B---3--:R-:W-:Y:S05]  /*11a70*/  @!P0 NANOSLEEP.SYNCS 0x989680 ;  /* 0x009896800000895d */ /* 0x008fea0003900000 */
[----:B------:R-:W3:Y:S02]  /*11a80*/  @!P0 SYNCS.PHASECHK.TRANS64 P0, [R2+URZ+0x28c20], R9 ;  /* 0x028c2009020085a7 */ /* 0x000ee4000800007f */
[----:B---3--:R-:W-:Y:S05]  /*11a90*/  @!P0 BRA `(.L_x_7317) ;  /* 0xfffffffc00f08947 */ /* 0x008fea000383ffff */
[----:B------:R-:W-:Y:S05]  /*11aa0*/  BRA `(.L_x_7351) ;  /* 0xfffffff0002c7947 */ /* 0x000fea000383ffff */
.L_x_7318:
        /* <DEDUP_REMOVED lines=11> */
.L_x_7353:
[----:B------:R-:W-:Y:S05]  /*11b60*/  BSYNC B0 ;  /* 0x0000000000007941 */ /* 0x000fea0003800000 */
.L_x_7352:
[----:B------:R-:W-:Y:S05]  /*11b70*/  BRA `(.L_x_7354) ;  /* 0xfffffff000107947 */ /* 0x000fea000383ffff */
.L_x_7319:
[----:B------:R-:W-:Y:S01]  /*11b80*/  BSSY B0, `(.L_x_7355) ;  /* 0x0000006000007945 */ /* 0x000fe20003800000 */
[----:B------:R-:W-:-:S07]  /*11b90*/  IMAD.MOV.U32 R15, RZ, RZ, -0x1 ;  /* 0xffffffffff0f7424 */ /* 0x000fce00078e00ff */
[----:B0123--:R-:W-:Y:S05]  /*11ba0*/  WARPSYNC.COLLECTIVE R15, `(.L_x_7356) ;  /* 0x000000000f0c7348 */ /* 0x00ffea0003c00000 */
[----:B------:R-:W-:Y:S02]  /*11bb0*/  ELECT P6, UR62, PT ;  /* 0x00000000003e782f */ /* 0x000fe400038c0000 */
[----:B------:R-:W-:Y:S01]  /*11bc0*/  MOV R14, UR62 ;  /* 0x0000003e000e7c02 */ /* 0x000fe20008000f00 */
[----:B0123--:R-:W-:Y:S10]  /*11bd0*/  ENDCOLLECTIVE ;  /* 0x000000000000791b */ /* 0x00fff40003800000 */
.L_x_7356:
[----:B------:R-:W-:Y:S05]  /*11be0*/  BSYNC B0 ;  /* 0x0000000000007941 */ /* 0x000fea0003800000 */
.L_x_7355:
[----:B------:R-:W-:Y:S05]  /*11bf0*/  BRA `(.L_x_7357) ;  /* 0xfffffff000047947 */ /* 0x000fea000383ffff */
.L_x_7321:
[----:B0-----:R0:W3:Y:S02]  /*11c00*/  SYNCS.PHASECHK.TRANS64.TRYWAIT P0, [R7+URZ], R4 ;  /* 0x00000004070075a7 */ /* 0x0010e4000800017f */
[----:B---3--:R-:W-:Y:S05]  /*11c10*/  @!P0 NANOSLEEP.SYNCS 0x989680 ;  /* 0x009896800000895d */ /* 0x008fea0003900000 */
[----:B------:R-:W3:Y:S02]  /*11c20*/  @!P0 SYNCS.PHASECHK.TRANS64 P0, [R7+URZ], R4 ;  /* 0x00000004070085a7 */ /* 0x000ee4000800007f */
[----:B---3--:R-:W-:Y:S05]  /*11c30*/  @!P0 BRA `(.L_x_7321) ;  /* 0xfffffffc00f08947 */ /* 0x008fea000383ffff */
[----:B------:R-:W-:Y:S05]  /*11c40*/  BRA `(.L_x_7358) ;  /* 0xfffffff000387947 */ /* 0x000fea000383ffff */
.L_x_7322:
[----:B---3--:R3:W4:Y:S02]  /*11c50*/  SYNCS.PHASECHK.TRANS64.TRYWAIT P0, [R5+URZ], R0 ;  /* 0x00000000050075a7 */ /* 0x008724000800017f */
[----:B----4-:R-:W-:Y:S05]  /*11c60*/  @!P0 NANOSLEEP.SYNCS 0x989680 ;  /* 0x009896800000895d */ /* 0x010fea0003900000 */
[----:B------:R-:W4:Y:S02]  /*11c70*/  @!P0 SYNCS.PHASECHK.TRANS64 P0, [R5+URZ], R0 ;  /* 0x00000000050085a7 */ /* 0x000f24000800007f */
[----:B----4-:R-:W-:Y:S05]  /*11c80*/  @!P0 BRA `(.L_x_7322) ;  /* 0xfffffffc00f08947 */ /* 0x010fea000383ffff */
[----:B------:R-:W-:Y:S05]  /*11c90*/  BRA `(.L_x_7359) ;  /* 0xfffffff0002c7947 */ /* 0x000fea000383ffff */
.L_x_7324:
[----:B--2---:R2:W3:Y:S02]  /*11ca0*/  SYNCS.PHASECHK.TRANS64.TRYWAIT P0, [R5+URZ], R4 ;  /* 0x00000004050075a7 */ /* 0x0044e4000800017f */
[----:B---3--:R-:W-:Y:S05]  /*11cb0*/  @!P0 NANOSLEEP.SYNCS 0x989680 ;  /* 0x009896800000895d */ /* 0x008fea0003900000 */
[----:B------:R-:W3:Y:S02]  /*11cc0*/  @!P0 SYNCS.PHASECHK.TRANS64 P0, [R5+URZ], R4 ;  /* 0x00000004050085a7 */ /* 0x000ee4000800007f */
[----:B---3--:R-:W-:Y:S05]  /*11cd0*/  @!P0 BRA `(.L_x_7324) ;  /* 0xfffffffc00f08947 */ /* 0x008fea000383ffff */
[----:B------:R-:W-:Y:S05]  /*11ce0*/  BRA `(.L_x_7360) ;  /* 0xfffffff000307947 */ /* 0x000fea000383ffff */
.L_x_7361:
        /* <DEDUP_REMOVED lines=9> */
.L_x_15182:


//--------------------- .text._ZN7cutlass13device_kernelIN5flash11enable_sm90INS1_16FlashAttnFwdSm90INS1_25CollectiveMainloopFwdSm90ILi2EN4cute5tupleIJNS5_1CILi1EEES8_S8_EEENS6_IJNS7_ILi64EEESA_SA_EEELi512ENS_10bfloat16_tEfNS_4arch4Sm90ELb1ELb0ELb1ELb0ELb0ELb0ELb1ELb0ELb0ELb1ELb1ELb0EEENS1_21CollectiveEpilogueFwdINS6_IJSA_NS7_ILi512EEESA_EEES9_SC_SE_Li256ELb0ELb1ELb1ELb0EEENS1_19SingleTileSchedulerILb0ELb1ELb1ELi64EEEEEEEEEvNT_6ParamsE --------------------------
	.section	.text._ZN7cutlass13device_kernelIN5flash11enable_sm90INS1_16FlashAttnFwdSm90INS1_25CollectiveMainloopFwdSm90ILi2EN4cute5tupleIJNS5_1CILi1EEES8_S8_EEENS6_IJNS7_ILi64EEESA_SA_EEELi512ENS_10bfloat16_tEfNS_4arch4Sm90ELb1ELb0ELb1ELb0ELb0ELb0ELb1ELb0ELb0ELb1ELb1ELb0EEENS1_21CollectiveEpilogueFwdINS6_IJSA_NS7_ILi512EEESA_EEES9_SC_SE_Li256ELb0ELb1ELb1ELb0EEENS1_19SingleTileSchedulerILb0ELb1ELb1ELi64EEEEEEEEEvNT_6ParamsE,"ax",@progbits
	.align	128
.text._ZN7cutlass13device_kernelIN5flash11enable_sm90INS1_16FlashAttnFwdSm90INS1_25CollectiveMainloopFwdSm90ILi2EN4cute5tupleIJNS5_1CILi1EEES8_S8_EEENS6_IJNS7_ILi64EEESA_SA_EEELi512ENS_10bfloat16_tEfNS_4arch4Sm90ELb1ELb0ELb1ELb0ELb0ELb0ELb1ELb0ELb0ELb1ELb1ELb0EEENS1_21CollectiveEpilogueFwdINS6_IJSA_NS7_ILi512EEESA_EEES9_SC_SE_Li256ELb0ELb1ELb1ELb0EEENS1_19SingleTileSchedulerILb0ELb1ELb1ELi64EEEEEEEEEvNT_6ParamsE:
        .type           _ZN7cutlass13device_kernelIN5flash11enable_sm90INS1_16FlashAttnFwdSm90INS1_25CollectiveMainloopFwdSm90ILi2EN4cute5tupleIJNS5_1CILi1EEES8_S8_EEENS6_IJNS7_ILi64EEESA_SA_EEELi512ENS_10bfloat16_tEfNS_4arch4Sm90ELb1ELb0ELb1ELb0ELb0ELb0ELb1ELb0ELb0ELb1ELb1ELb0EEENS1_21CollectiveEpilogueFwdINS6_IJSA_NS7_ILi512EEESA_EEES9_SC_SE_Li256ELb0ELb1ELb1ELb0EEENS1_19SingleTileSchedulerILb0ELb1ELb1ELi64EEEEEEEEEvNT_6ParamsE,@function
        .size           _ZN7cutlass13device_kernelIN5flash11enable_sm90INS1_16FlashAttnFwdSm90INS1_25CollectiveMainloopFwdSm90ILi2EN4cute5tupleIJNS5_1CILi1EEES8_S8_EEENS6_IJNS7_ILi64EEESA_SA_EEELi512ENS_10bfloat16_tEfNS_4arch4Sm90ELb1ELb0ELb1ELb0ELb0ELb0ELb1ELb0ELb0ELb1ELb1ELb0EEENS1_21CollectiveEpilogueFwdINS6_IJSA_NS7_ILi512EEESA_EEES9_SC_SE_Li256ELb0ELb1ELb1ELb0EEENS1_19SingleTileSchedulerILb0ELb1ELb1ELi64EEEEEEEEEvNT_6ParamsE,(.L_x_15183 - _ZN7cutlass13device_kernelIN5flash11enable_sm90INS1_16FlashAttnFwdSm90INS1_25CollectiveMainloopFwdSm90ILi2EN4cute5tupleIJNS5_1CILi1EEES8_S8_EEENS6_IJNS7_ILi64EEESA_SA_EEELi512ENS_10bfloat16_tEfNS_4arch4Sm90ELb1ELb0ELb1ELb0ELb0ELb0ELb1ELb0ELb0ELb1ELb1ELb0EEENS1_21CollectiveEpilogueFwdINS6_IJSA_NS7_ILi512EEESA_EEES9_SC_SE_Li256ELb0ELb1ELb1ELb0EEENS1_19SingleTileSchedulerILb0ELb1ELb1ELi64EEEEEEEEEvNT_6ParamsE)
        .other          _ZN7cutlass13device_kernelIN5flash11enable_sm90INS1_16FlashAttnFwdSm90INS1_25CollectiveMainloopFwdSm90ILi2EN4cute5tupleIJNS5_1CILi1EEES8_S8_EEENS6_IJNS7_ILi64EEESA_SA_EEELi512ENS_10bfloat16_tEfNS_4arch4Sm90ELb1ELb0ELb1ELb0ELb0ELb0ELb1ELb0ELb0ELb1ELb1ELb0EEENS1_21CollectiveEpilogueFwdINS6_IJSA_NS7_ILi512EEESA_EEES9_SC_SE_Li256ELb0ELb1ELb1ELb0EEENS1_19SingleTileSchedulerILb0ELb1ELb1ELi64EEEEEEEEEvNT_6ParamsE,@"STO_CUDA_ENTRY STV_DEFAULT"
_ZN7cutlass13device_kernelIN5flash11enable_sm90INS1_16FlashAttnFwdSm90INS1_25CollectiveMainloopFwdSm90ILi2EN4cute5tupleIJNS5_1CILi1EEES8_S8_EEENS6_IJNS7_ILi64EEESA_SA_EEELi512ENS_10bfloat16_tEfNS_4arch4Sm90ELb1ELb0ELb1ELb0ELb0ELb0ELb1ELb0ELb0ELb1ELb1ELb0EEENS1_21CollectiveEpilogueFwdINS6_IJSA_NS7_ILi512EEESA_EEES9_SC_SE_Li256ELb0ELb1ELb1ELb0EEENS1_19SingleTileSchedulerILb0ELb1ELb1ELi64EEEEEEEEEvNT_6ParamsE:
        /* <DEDUP_REMOVED lines=18> */
.L_x_7363:
[----:B------:R-:W-:Y:S05]  /*0120*/  BSYNC B0 ;  /* 0x0000000000007941 */ /* 0x000fea0003800000 */
.L_x_7362:
        /* <DEDUP_REMOVED lines=39> */
.L_x_7364:
        /* <DEDUP_REMOVED lines=22> */
.L_x_7365:
        /* <DEDUP_REMOVED lines=18> */
.L_x_7366:
        /* <DEDUP_REMOVED lines=22> */
.L_x_7367:
        /* <DEDUP_REMOVED lines=22> */
.L_x_7368:
        /* <DEDUP_REMOVED lines=9> */
.L_x_7371:
        /* <DEDUP_REMOVED lines=25> */
[----:B0-----:R-:W0:Y:S01]  /*0b00*/  LDC.64 R2, c[0x0][0x418] ;  /* 0x00010600ff027b82 */ /* 0x001e220000000a00 */
[----:B------:R-:W-:Y:S01]  /*0b10*/  UISETP.NE.AND UP0, UPT, UR10, 0x1, UPT ;  /* 0x000000010a00788c */ /* 0x000fe2000bf05270 */
[----:B------:R-:W-:-:S06]  /*0b20*/  VIADD R23, R11, 0xffffff80 ;  /* 0xffffff800b177836 */ /* 0x000fcc0000000000 */
[----:B------:R-:W1:Y:S08]  /*0b30*/  LDC R192, c[0x0][0x424] ;  /* 0x00010900ffc07b82 */ /* 0x000e700000000800 */
[----:B------:R-:W2:Y:S08]  /*0b40*/  LDC R7, c[0x0][0x2f0] ;  /* 0x0000bc00ff077b82 */ /* 0x000eb00000000800 */
[----:B------:R-:W3:Y:S01]  /*0b50*/  S2UR UR60, SR_CTAID.X ;  /* 0x00000000003c79c3 */ /* 0x000ee20000002500 */
[----:B0-----:R-:W-:-:S04]  /*0b60*/  ISETP.NE.U32.AND P0, PT, R2, RZ, PT ;  /* 0x000000ff0200720c */ /* 0x001fc80003f05070 */
[----:B------:R-:W-:-:S04]  /*0b70*/  ISETP.NE.AND.EX P0, PT, R3, RZ, PT, P0 ;  /* 0x000000ff0300720c */ /* 0x000fc80003f05300 */
[----:B-1----:R-:W-:Y:S02]  /*0b80*/  SEL R192, R192, 0x1, P0 ;  /* 0x00000001c0c07807 */ /* 0x002fe40000000000 */
[----:B------:R-:W-:-:S03]  /*0b90*/  PLOP3.LUT P0, PT, PT, PT, UP0, 0x80, 0x0 ;  /* 0x000000000000781c */ /* 0x000fc60003f0f008 */
[----:B--2---:R-:W-:-:S05]  /*0ba0*/  IMAD R0, R192, R7, 0x3f ;  /* 0x0000003fc0007424 */ /* 0x004fca00078e0207 */
[----:B------:R-:W-:Y:S01]  /*0bb0*/  SHF.R.S32.HI R3, RZ, 0x1f, R0 ;  /* 0x0000001fff037819 */ /* 0x000fe20000011400 */
[----:B---3--:R-:W-:-:S03]  /*0bc0*/  USHF.L.U32 UR60, UR60, 0x6, URZ ;  /* 0x000000063c3c7899 */ /* 0x008fc6000800063f */
[----:B------:R-:W-:-:S04]  /*0bd0*/  LEA.HI R3, R3, R0, RZ, 0x6 ;  /* 0x0000000003037211 */ /* 0x000fc800078f30ff */
[----:B------:R-:W-:Y:S01]  /*0be0*/  SHF.R.S32.HI R3, RZ, 0x6, R3 ;  /* 0x00000006ff037819 */ /* 0x000fe20000011403 */
[----:B------:R-:W-:Y:S06]  /*0bf0*/  @!P0 BRA `(.L_x_7373) ;  /* 0x0000001c00f48947 */ /* 0x000fec0003800000 */
[----:B------:R-:W0:Y:S01]  /*0c00*/  LDC R5, c[0x0][0x288] ;  /* 0x0000a200ff057b82 */ /* 0x000e220000000800 */
[----:B------:R-:W-:Y:S01]  /*0c10*/  ULDC UR5, c[0x0][0x448] ;  /* 0x0001120000057ab9 */ /* 0x000fe20000000800 */
[----:B------:R-:W-:Y:S01]  /*0c20*/  UIADD3 UR60, UR60, 0x3f, URZ ;  /* 0x0000003f3c3c7890 */ /* 0x000fe2000fffe03f */
[----:B------:R-:W-:Y:S01]  /*0c30*/  R2UR UR8, R3 ;  /* 0x00000000030872ca */ /* 0x000fe200000e0000 */
[----:B------:R-:W-:Y:S01]  /*0c40*/  UISETP.NE.AND UP0, UPT, UR5, 0x1, UPT ;  /* 0x000000010500788c */ /* 0x000fe2000bf05270 */
[----:B------:R-:W-:Y:S01]  /*0c50*/  PLOP3.LUT P0, PT, PT, PT, PT, 0x80, 0x0 ;  /* 0x000000000000781c */ /* 0x000fe20003f0f070 */
[----:B------:R-:W-:Y:S01]  /*0c60*/  USHF.R.U32.HI UR9, URZ, 0x10, UR4 ;  /* 0x000000103f097899 */ /* 0x000fe20008011604 */
[----:B------:R-:W-:Y:S01]  /*0c70*/  CS2R R2, SRZ ;  /* 0x0000000000027805 */ /* 0x000fe2000001ff00 */
[----:B------:R-:W-:Y:S01]  /*0c80*/  ULOP3.LUT UR6, UR4, 0xffff, URZ, 0xc0, !UPT ;  /* 0x0000ffff04067892 */ /* 0x000fe2000f8ec03f */
[----:B------:R-:W-:Y:S01]  /*0c90*/  IMAD.MOV.U32 R4, RZ, RZ, RZ ;  /* 0x000000ffff047224 */ /* 0x000fe200078e00ff */
[----:B------:R-:W-:-:S02]  /*0ca0*/  CS2R R150, SRZ ;  /* 0x0000000000967805 */ /* 0x000fc4000001ff00 */
[----:B------:R-:W-:Y:S02]  /*0cb0*/  CS2R R148, SRZ ;  /* 0x0000000000947805 */ /* 0x000fe4000001ff00 */
[----:B------:R-:W-:Y:S02]  /*0cc0*/  CS2R R146, SRZ ;  /* 0x0000000000927805 */ /* 0x000fe4000001ff00 */
[----:B------:R-:W-:Y:S02]  /*0cd0*/  CS2R R144, SRZ ;  /* 0x0000000000907805 */ /* 0x000fe4000001ff00 */
        /* <DEDUP_REMOVED lines=10> */
[----:B0-----:R-:W-:Y:S02]  /*0d80*/  IADD3 R5, -R5, 0x40, RZ ;  /* 0x0000004005057810 */ /* 0x001fe40007ffe1ff */
[----:B------:R-:W-:-:S02]  /*0d90*/  CS2R R130, SRZ ;  /* 0x0000000000827805 */ /* 0x000fc4000001ff00 */
[----:B------:R-:W-:Y:S02]  /*0da0*/  CS2R R128, SRZ ;  /* 0x0000000000807805 */ /* 0x000fe4000001ff00 */
[----:B------:R-:W-:Y:S02]  /*0db0*/  CS2R R126, SRZ ;  /* 0x00000000007e7805 */ /* 0x000fe4000001ff00 */
[----:B------:R-:W-:Y:S01]  /*0dc0*/  CS2R R124, SRZ ;  /* 0x00000000007c7805 */ /* 0x000fe2000001ff00 */
[----:B------:R-:W-:Y:S01]  /*0dd0*/  IMAD R5, R192, R7, R5 ;  /* 0x00000007c0057224 */ /* 0x000fe200078e0205 */
[----:B------:R-:W-:Y:S02]  /*0de0*/  CS2R R122, SRZ ;  /* 0x00000000007a7805 */ /* 0x000fe4000001ff00 */
        /* <DEDUP_REMOVED lines=16> */
[----:B------:R-:W-:Y:S01]  /*0ef0*/  UIADD3 UR60, UR7, UR60, URZ ;  /* 0x0000003c073c7290 */ /* 0x000fe2000fffe03f */
[----:B------:R-:W-:Y:S02]  /*0f00*/  CS2R R90, SRZ ;  /* 0x00000000005a7805 */ /* 0x000fe4000001ff00 */
[----:B------:R-:W-:Y:S02]  /*0f10*/  CS2R R88, SRZ ;  /* 0x0000000000587805 */ /* 0x000fe4000001ff00 */
[----:B------:R-:W-:Y:S01]  /*0f20*/  CS2R R86, SRZ ;  /* 0x0000000000567805 */ /* 0x000fe2000001ff00 */
[----:B------:R-:W-:Y:S01]  /*0f30*/  USHF.R.S32.HI UR4, URZ, 0x1f, UR60 ;  /* 0x0000001f3f047899 */ /* 0x000fe2000801143c */
[----:B------:R-:W-:-:S02]  /*0f40*/  CS2R R84, SRZ ;  /* 0x0000000000547805 */ /* 0x000fc4000001ff00 */
[----:B------:R-:W-:Y:S02]  /*0f50*/  CS2R R82, SRZ ;  /* 0x0000000000527805 */ /* 0x000fe4000001ff00 */
[----:B------:R-:W-:Y:S01]  /*0f60*/  CS2R R80, SRZ ;  /* 0x0000000000507805 */ /* 0x000fe2000001ff00 */
[----:B------:R-:W-:Y:S01]  /*0f70*/  ULEA.HI UR4, UR4, UR60, URZ, 0x6 ;  /* 0x0000003c04047291 */ /* 0x000fe2000f8f303f */
[----:B------:R-:W-:Y:S02]  /*0f80*/  CS2R R78, SRZ ;  /* 0x00000000004e7805 */ /* 0x000fe4000001ff00 */
[----:B------:R-:W-:Y:S02]  /*0f90*/  CS2R R76, SRZ ;  /* 0x00000000004c7805 */ /* 0x000fe4000001ff00 */
[----:B------:R-:W-:Y:S01]  /*0fa0*/  CS2R R74, SRZ ;  /* 0x00000000004a7805 */ /* 0x000fe2000001ff00 */
[----:B------:R-:W-:Y:S01]  /*0fb0*/  USHF.R.S32.HI UR4, URZ, 0x6, UR4 ;  /* 0x000000063f047899 */ /* 0x000fe20008011404 */
[----:B------:R-:W-:-:S02]  /*0fc0*/  CS2R R72, SRZ ;  /* 0x0000000000487805 */ /* 0x000fc4000001ff00 */
[----:B------:R-:W-:Y:S02]  /*0fd0*/  CS2R R70, SRZ ;  /* 0x0000000000467805 */ /* 0x000fe4000001ff00 */
[----:B------:R-:W-:Y:S01]  /*0fe0*/  CS2R R68, SRZ ;  /* 0x0000000000447805 */ /* 0x000fe2000001ff00 */
[----:B------:R-:W-:Y:S01]  /*0ff0*/  UISETP.LT.AND UP0, UPT, UR8, UR4, UPT ;  /* 0x000000040800728c */ /* 0x000fe2000bf01270 */
[----:B------:R-:W-:Y:S02]  /*1000*/  CS2R R66, SRZ ;  /* 0x0000000000427805 */ /* 0x000fe4000001ff00 */
[----:B------:R-:W-:Y:S02]  /*1010*/  CS2R R64, SRZ ;  /* 0x0000000000407805 */ /* 0x000fe4000001ff00 */
[----:B------:R-:W-:Y:S01]  /*1020*/  CS2R R62, SRZ ;  /* 0x00000000003e7805 */ /* 0x000fe2000001ff00 */
[----:B------:R-:W-:Y:S01]  /*1030*/  USEL UR5, UR8, UR4, UP0 ;  /* 0x0000000408057287 */ /* 0x000fe20008000000 */
[----:B------:R-:W-:Y:S01]  /*1040*/  CS2R R60, SRZ ;  /* 0x00000000003c7805 */ /* 0x000fe2000001ff00 */
[----:B------:R-:W-:Y:S01]  /*1050*/  UISETP.NE.AND UP0, UPT, UR9, URZ, UPT ;  /* 0x0000003f0900728c */ /* 0x000fe2000bf05270 */
[----:B------:R-:W-:Y:S01]  /*1060*/  CS2R R58, SRZ ;  /* 0x00000000003a7805 */ /* 0x000fe2000001ff00 */
[----:B------:R-:W-:Y:S01]  /*1070*/  UISETP.GE.AND UP1, UPT, UR5, 0x1, UPT ;  /* 0x000000010500788c */ /* 0x000fe2000bf26270 */
[----:B------:R-:W-:-:S02]  /*1080*/  CS2R R56, SRZ ;  /* 0x0000000000387805 */ /* 0x000fc4000001ff00 */
[----:B------:R-:W-:Y:S02]  /*1090*/  CS2R R54, SRZ ;  /* 0x0000000000367805 */ /* 0x000fe4000001ff00 */
[----:B------:R-:W-:Y:S02]  /*10a0*/  CS2R R52, SRZ ;  /* 0x0000000000347805 */ /* 0x000fe4000001ff00 */
[----:B------:R-:W-:Y:S02]  /*10b0*/  CS2R R50, SRZ ;  /* 0x0000000000327805 */ /* 0x000fe4000001ff00 */
[----:B------:R-:W-:Y:S02]  /*10c0*/  CS2R R48, SRZ ;  /* 0x0000000000307805 */ /* 0x000fe4000001ff00 */
[----:B------:R-:W-:Y:S02]  /*10d0*/  PLOP3.LUT P1, PT, PT, PT, UP1, 0x80, 0x0 ;  /* 0x000000000000781c */ /* 0x000fe40003f2f018 */
[----:B------:R-:W-:-:S02]  /*10e0*/  CS2R R46, SRZ ;  /* 0x00000000002e7805 */ /* 0x000fc4000001ff00 */
[----:B------:R-:W-:Y:S01]  /*10f0*/  CS2R R44, SRZ ;  /* 0x00000000002c7805 */ /* 0x000fe2000001ff00 */
[----:B------:R-:W-:Y:S01]  /*1100*/  @!UP0 ULDC UR9, c[0x0][0xae8] ;  /* 0x0002ba0000098ab9 */ /* 0x000fe20000000800 */
[----:B------:R-:W-:Y:S02]  /*1110*/  CS2R R42, SRZ ;  /* 0x00000000002a7805 */ /* 0x000fe4000001ff00 */
[----:B------:R-:W-:Y:S02]  /*1120*/  CS2R R40, SRZ ;  /* 0x0000000000287805 */ /* 0x000fe4000001ff00 */
[----:B------:R-:W-:Y:S01]  /*1130*/  CS2R R38, SRZ ;  /* 0x0000000000267805 */ /* 0x000fe2000001ff00 */
[----:B------:R-:W-:Y:S02]  /*1140*/  IMAD.MOV.U32 R37, RZ, RZ, RZ ;  /* 0x000000ffff257224 */ /* 0x000fe400078e00ff */
[----:B------:R-:W-:Y:S05]  /*1150*/  @!P1 BRA `(.L_x_7374) ;  /* 0x0000000000749947 */ /* 0x000fea0003800000 */
[----:B------:R-:W-:Y:S01]  /*1160*/  IMAD.U32 R5, RZ, RZ, UR9 ;  /* 0x00000009ff057e24 */ /* 0x000fe2000f8e00ff */
[----:B------:R-:W-:-:S04]  /*1170*/  UIADD3 UR4, UR9, -0x1, UR5 ;  /* 0xffffffff09047890 */ /* 0x000fc8000fffe005 */
[-C--:B------:R-:W-:Y:S02]  /*1180*/  IABS R3, R5.reuse ;  /* 0x0000000500037213 */ /* 0x080fe40000000000 */
[----:B------:R-:W-:Y:S01]  /*1190*/  IABS R9, R5 ;  /* 0x0000000500097213 */ /* 0x000fe20000000000 */
[----:B------:R-:W-:Y:S01]  /*11a0*/  IMAD.U32 R8, RZ, RZ, UR4 ;  /* 0x00000004ff087e24 */ /* 0x000fe2000f8e00ff */
[----:B------:R-:W0:Y:S01]  /*11b0*/  I2F.RP R0, R3 ;  /* 0x0000000300007306 */ /* 0x000e220000209400 */
[----:B------:R-:W-:Y:S02]  /*11c0*/  ULOP3.LUT UR4, UR4, UR9, URZ, 0x3c, !UPT ;  /* 0x0000000904047292 */ /* 0x000fe4000f8e3c3f */
[----:B------:R-:W-:-:S04]  /*11d0*/  IMAD.MOV R9, RZ, RZ, -R9 ;  /* 0x000000ffff097224 */ /* 0x000fc800078e0a09 */
[----:B------:R-:W-:Y:S01]  /*11e0*/  ISETP.LE.AND P3, PT, RZ, UR4, PT ;  /* 0x00000004ff007c0c */ /* 0x000fe2000bf63270 */
[----:B0-----:R-:W0:Y:S02]  /*11f0*/  MUFU.RCP R0, R0 ;  /* 0x0000000000007308 */ /* 0x001e240000001000 */
        /* <DEDUP_REMOVED lines=16> */
[----:B------:R-:W-:-:S04]  /*1300*/  IMAD.MOV.U32 R3, RZ, RZ, R7 ;  /* 0x000000ffff037224 */ /* 0x000fc800078e0007 */
[----:B------:R-:W-:Y:S01]  /*1310*/  @!P3 IMAD.MOV R3, RZ, RZ, -R3 ;  /* 0x000000ffff03b224 */ /* 0x000fe200078e0a03 */
[----:B------:R-:W-:-:S07]  /*1320*/  @!P2 LOP3.LUT R3, RZ, UR9, RZ, 0x33, !PT ;  /* 0x00000009ff03ac12 */ /* 0x000fce000f8e33ff */
.L_x_7374:
        /* <DEDUP_REMOVED lines=12> */
[----:B------:R-:W0:Y:S08]  /*13f0*/  S2UR UR7, SR_CgaCtaId ;  /* 0x00000000000779c3 */ /* 0x000e300000008800 */
[----:B------:R-:W-:Y:S01]  /*1400*/  BAR.SYNC.DEFER_BLOCKING 0xe, 0x100 ;  /* 0x0384000000007b1d */ /* 0x000fe20000010000 */
[----:B------:R-:W-:Y:S01]  /*1410*/  LOP3.LUT R5, R11, 0x7f, RZ, 0xc0, !PT ;  /* 0x0000007f0b057812 */ /* 0x000fe200078ec0ff */
[----:B------:R-:W-:Y:S01]  /*1420*/  VIADD R3, R3, 0xfffffffe ;  /* 0xfffffffe03037836 */ /* 0x000fe20000000000 */
[----:B------:R-:W-:-:S02]  /*1430*/  LEA.HI R2, R2, R23, RZ, 0x7 ;  /* 0x0000001702027211 */ /* 0x000fc400078f38ff */
[----:B------:R-:W-:Y:S01]  /*1440*/  ISETP.NE.AND P1, PT, R5, RZ, PT ;  /* 0x000000ff0500720c */ /* 0x000fe20003f25270 */
[----:B------:R-:W-:Y:S01]  /*1450*/  UMOV UR9, 0x40000040 ;  /* 0x4000004000097882 */ /* 0x000fe20000000000 */
[----:B------:R-:W-:Y:S01]  /*1460*/  SHF.R.S32.HI R4, RZ, 0x7, R2 ;  /* 0x00000007ff047819 */ /* 0x000fe20000011402 */
[----:B------:R-:W-:Y:S01]  /*1470*/  UMOV UR11, 0x40000040 ;  /* 0x40000040000b7882 */ /* 0x000fe20000000000 */
[----:B------:R-:W-:Y:S01]  /*1480*/  UMOV UR13, 0x40000040 ;  /* 0x40000040000d7882 */ /* 0x000fe20000000000 */
[----:B------:R-:W-:Y:S01]  /*1490*/  UMOV UR15, 0x40000040 ;  /* 0x40000040000f7882 */ /* 0x000fe20000000000 */
[----:B------:R-:W-:Y:S01]  /*14a0*/  UMOV UR17, 0x40000040 ;  /* 0x4000004000117882 */ /* 0x000fe20000000000 */
[----:B------:R-:W-:Y:S01]  /*14b0*/  UMOV UR19, 0x40000040 ;  /* 0x4000004000137882 */ /* 0x000fe20000000000 */
[----:B------:R-:W1:Y:S01]  /*14c0*/  SHFL.IDX PT, R4, R4, RZ, 0x1f ;  /* 0x00001fff04047589 */ /* 0x000e6200000e0000 */
[----:B------:R-:W-:Y:S01]  /*14d0*/  UMOV UR21, 0x40000040 ;  /* 0x4000004000157882 */ /* 0x000fe20000000000 */
[----:B------:R-:W-:Y:S01]  /*14e0*/  UMOV UR23, 0x40000040 ;  /* 0x4000004000177882 */ /* 0x000fe20000000000 */
[----:B------:R-:W-:-:S02]  /*14f0*/  LOP3.LUT R2, R2, 0xffffff80, RZ, 0xc0, !PT ;  /* 0xffffff8002027812 */ /* 0x000fc400078ec0ff */
[----:B------:R-:W-:-:S03]  /*1500*/  ISETP.GE.AND P0, PT, R3, R0, PT ;  /* 0x000000000300720c */ /* 0x000fc60003f06270 */
[----:B------:R-:W-:Y:S01]  /*1510*/  IMAD.IADD R2, R23, 0x1, -R2 ;  /* 0x0000000117027824 */ /* 0x000fe200078e0a02 */
[----:B------:R-:W-:-:S04]  /*1520*/  WARPGROUP.ARRIVE ;  /* 0x00000000000079c5 */ /* 0x000fc80000000000 */
[----:B------:R-:W-:Y:S02]  /*1530*/  SHF.R.S32.HI R5, RZ, 0x1f, R2 ;  /* 0x0000001fff057819 */ /* 0x000fe40000011402 */
[----:B-1----:R-:W-:Y:S02]  /*1540*/  R2UR UR4, R4 ;  /* 0x00000000040472ca */ /* 0x002fe400000e0000 */
[CC--:B------:R-:W-:Y:S02]  /*1550*/  LEA.HI R4, R5.reuse, R2.reuse, RZ, 0x2 ;  /* 0x0000000205047211 */ /* 0x0c0fe400078f10ff */
[----:B------:R-:W-:Y:S02]  /*1560*/  LEA.HI R2, R5, R2, RZ, 0x5 ;  /* 0x0000000205027211 */ /* 0x000fe400078f28ff */
[----:B------:R-:W-:Y:S02]  /*1570*/  SHF.R.S32.HI R7, RZ, 0x1f, R4 ;  /* 0x0000001fff077819 */ /* 0x000fe40000011404 */
[----:B------:R-:W-:-:S05]  /*1580*/  SHF.R.S32.HI R2, RZ, 0x5, R2 ;  /* 0x00000005ff027819 */ /* 0x000fca0000011402 */
[----:B------:R-:W-:-:S04]  /*1590*/  ULEA.HI UR5, UR4, UR4, URZ, 0x1 ;  /* 0x0000000404057291 */ /* 0x000fc8000f8f083f */
[----:B------:R-:W-:-:S03]  /*15a0*/  ULOP3.LUT UR6, UR5, 0x1fffe, URZ, 0xc0, !UPT ;  /* 0x0001fffe05067892 */ /* 0x000fc6000f8ec03f */
[----:B------:R-:W-:Y:S01]  /*15b0*/  UMOV UR5, 0x400 ;  /* 0x0000040000057882 */ /* 0x000fe20000000000 */
[----:B------:R-:W-:Y:S02]  /*15c0*/  UIADD3 UR6, UR4, -UR6, URZ ;  /* 0x8000000604067290 */ /* 0x000fe4000fffe03f */
[----:B0-----:R-:W-:-:S04]  /*15d0*/  ULEA UR5, UR7, UR5, 0x18 ;  /* 0x0000000507057291 */ /* 0x001fc8000f8ec03f */
        /* <DEDUP_REMOVED lines=43> */
.L_x_7377:
        /* <DEDUP_REMOVED lines=170> */
.L_x_7376:
[----:B------:R-:W-:Y:S01]  /*2330*/  BAR.SYNC.DEFER_BLOCKING 0xe, 0x100 ;  /* 0x0384000000007b1d */ /* 0x000fe20000010000 */
[----:B------:R-:W-:Y:S01]  /*2340*/  VIADD R2, R2, UR4 ;  /* 0x0000000402027c36 */ /* 0x000fe20008000000 */
[----:B------:R-:W-:Y:S02]  /*2350*/  PLOP3.LUT P0, PT, PT, PT, PT, 0x8, 0x0 ;  /* 0x000000000000781c */ /* 0x000fe40003f0e170 */
[----:B-1----:R-:W-:Y:S02]  /*2360*/  MOV R4, RZ ;  /* 0x000000ff00047202 */ /* 0x002fe40000000f00 */
[----:B------:R-:W-:-:S05]  /*2370*/  LEA R2, R2, UR5, 0x2 ;  /* 0x0000000502027c11 */ /* 0x000fca000f8e10ff */
[----:B------:R-:W1:Y:S04]  /*2380*/  LDS R3, [R2+0x38400] ;  /* 0x0384000002037984 */ /* 0x000e680000000800 */
[----:B------:R2:W3:Y:S02]  /*2390*/  LDS R0, [R2+0x38420] ;  /* 0x0384200002007984 */ /* 0x0004e40000000800 */
[----:B--2---:R-:W-:Y:S02]  /*23a0*/  IMAD.MOV.U32 R2, RZ, RZ, RZ ;  /* 0x000000ffff027224 */ /* 0x004fe400078e00ff */
        /* <DEDUP_REMOVED lines=130> */
.L_x_7373:
[----:B------:R-:W0:Y:S01]  /*2bd0*/  LDC R0, c[0x0][0x448] ;  /* 0x00011200ff007b82 */ /* 0x000e220000000800 */
[----:B------:R-:W-:Y:S02]  /*2be0*/  UIADD3 UR5, UR60, 0x3f, URZ ;  /* 0x0000003f3c057890 */ /* 0x000fe4000fffe03f */
[----:B------:R-:W-:Y:S02]  /*2bf0*/  USHF.R.U32.HI UR10, URZ, 0x10, UR4 ;  /* 0x000000103f0a7899 */ /* 0x000fe40008011604 */
[----:B------:R-:W-:Y:S02]  /*2c00*/  ULOP3.LUT UR8, UR4, 0xffff, URZ, 0xc0, !UPT ;  /* 0x0000ffff04087892 */ /* 0x000fe4000f8ec03f */
[----:B------:R-:W-:Y:S01]  /*2c10*/  UISETP.NE.AND UP0, UPT, UR10, URZ, UPT ;  /* 0x0000003f0a00728c */ /* 0x000fe2000bf05270 */
[----:B------:R-:W1:Y:S01]  /*2c20*/  LDC R2, c[0x0][0x288] ;  /* 0x0000a200ff027b82 */ /* 0x000e620000000800 */
[----:B------:R-:W-:-:S09]  /*2c30*/  UMOV UR4, URZ ;  /* 0x0000003f00047c82 */ /* 0x000fd20008000000 */
[----:B------:R-:W-:Y:S01]  /*2c40*/  @!UP0 ULDC UR10, c[0x0][0xae8] ;  /* 0x0002ba00000a8ab9 */ /* 0x000fe20000000800 */
[----:B0-----:R-:W-:Y:S02]  /*2c50*/  ISETP.NE.AND P0, PT, R0, 0x1, PT ;  /* 0x000000010000780c */ /* 0x001fe40003f05270 */
[----:B-1----:R-:W-:-:S11]  /*2c60*/  IADD3 R4, -R2, 0x40, RZ ;  /* 0x0000004002047810 */ /* 0x002fd60007ffe1ff */
[----:B------:R-:W0:Y:S01]  /*2c70*/  @P0 LDC R0, c[0x0][0x44c] ;  /* 0x00011300ff000b82 */ /* 0x000e220000000800 */
[----:B------:R-:W-:-:S07]  /*2c80*/  IMAD R7, R192, R7, R4 ;  /* 0x00000007c0077224 */ /* 0x000fce00078e0204 */
[----:B------:R-:W1:Y:S01]  /*2c90*/  @P0 LDC R5, c[0x0][0x450] ;  /* 0x00011400ff050b82 */ /* 0x000e620000000800 */
[----:B0-----:R-:W-:-:S04]  /*2ca0*/  @P0 IMAD.HI.U32 R2, R0, UR5, RZ ;  /* 0x0000000500020c27 */ /* 0x001fc8000f8e00ff */
[----:B------:R-:W-:Y:S01]  /*2cb0*/  IMAD.U32 R0, RZ, RZ, UR5 ;  /* 0x00000005ff007e24 */ /* 0x000fe2000f8e00ff */
[----:B-1----:R-:W-:-:S05]  /*2cc0*/  @P0 SHF.R.U32.HI R0, RZ, R5, R2 ;  /* 0x00000005ff000219 */ /* 0x002fca0000011602 */
[----:B------:R-:W-:-:S05]  /*2cd0*/  IMAD.IADD R0, R7, 0x1, R0 ;  /* 0x0000000107007824 */ /* 0x000fca00078e0200 */
[----:B------:R-:W-:-:S04]  /*2ce0*/  SHF.R.S32.HI R5, RZ, 0x1f, R0 ;  /* 0x0000001fff057819 */ /* 0x000fc80000011400 */
[----:B------:R-:W-:-:S04]  /*2cf0*/  LEA.HI R5, R5, R0, RZ, 0x6 ;  /* 0x0000000005057211 */ /* 0x000fc800078f30ff */
[----:B------:R-:W-:-:S04]  /*2d00*/  SHF.R.S32.HI R0, RZ, 0x6, R5 ;  /* 0x00000006ff007819 */ /* 0x000fc80000011405 */
[----:B------:R-:W-:-:S04]  /*2d10*/  VIMNMX R22, R3, R0, PT ;  /* 0x0000000003167248 */ /* 0x000fc80003fe0100 */
[----:B------:R-:W-:-:S13]  /*2d20*/  ISETP.GE.AND P0, PT, R22, 0x1, PT ;  /* 0x000000011600780c */ /* 0x000fda0003f06270 */
[----:B------:R-:W-:Y:S05]  /*2d30*/  @!P0 BRA `(.L_x_7378) ;  /* 0x0000000000808947 */ /* 0x000fea0003800000 */
[----:B------:R-:W-:Y:S01]  /*2d40*/  IMAD.U32 R5, RZ, RZ, UR10 ;  /* 0x0000000aff057e24 */ /* 0x000fe2000f8e00ff */
[----:B------:R-:W-:-:S04]  /*2d50*/  UMOV UR4, URZ ;  /* 0x0000003f00047c82 */ /* 0x000fc80008000000 */
[----:B------:R-:W-:-:S04]  /*2d60*/  IABS R0, R5 ;  /* 0x0000000500007213 */ /* 0x000fc80000000000 */
[----:B------:R-:W-:Y:S02]  /*2d70*/  R2UR UR9, R0 ;  /* 0x00000000000972ca */ /* 0x000fe400000e0000 */
[----:B------:R-:W-:Y:S02]  /*2d80*/  IADD3 R0, R5, -0x1, R22 ;  /* 0xffffffff05007810 */ /* 0x000fe40007ffe016 */
[----:B------:R-:W-:Y:S02]  /*2d90*/  IABS R5, R5 ;  /* 0x0000000500057213 */ /* 0x000fe40000000000 */
[----:B------:R-:W-:-:S04]  /*2da0*/  IABS R4, R0 ;  /* 0x0000000000047213 */ /* 0x000fc80000000000 */
[----:B------:R-:W-:-:S03]  /*2db0*/  R2UR UR7, R4 ;  /* 0x00000000040772ca */ /* 0x000fc600000e0000 */
        /* <DEDUP_REMOVED lines=11> */
[----:B------:R-:W-:Y:S01]  /*2e70*/  UIMAD UR4, UR5, UR6, UR7 ;  /* 0x00000006050472a4 */ /* 0x000fe2000f8e0207 */
[----:B------:R-:W-:-:S03]  /*2e80*/  R2UR UR6, R0 ;  /* 0x00000000000672ca */ /* 0x000fc600000e0000 */
[----:B------:R-:W-:-:S11]  /*2e90*/  UISETP.GT.U32.AND UP1, UPT, UR9, UR4, UPT ;  /* 0x000000040900728c */ /* 0x000fd6000bf24070 */
[----:B------:R-:W-:Y:S02]  /*2ea0*/  @!UP1 UIADD3 UR4, UR4, -UR9, URZ ;  /* 0x8000000904049290 */ /* 0x000fe4000fffe03f */
[----:B------:R-:W-:Y:S02]  /*2eb0*/  @!UP1 UIADD3 UR5, UR5, 0x1, URZ ;  /* 0x0000000105059890 */ /* 0x000fe4000fffe03f */
[----:B------:R-:W-:Y:S02]  /*2ec0*/  UISETP.GE.U32.AND UP0, UPT, UR4, UR9, UPT ;  /* 0x000000090400728c */ /* 0x000fe4000bf06070 */
[----:B------:R-:W-:-:S04]  /*2ed0*/  ULOP3.LUT UR4, UR6, UR10, URZ, 0x3c, !UPT ;  /* 0x0000000a06047292 */ /* 0x000fc8000f8e3c3f */
[----:B------:R-:W-:-:S05]  /*2ee0*/  UISETP.GE.AND UP1, UPT, UR4, URZ, UPT ;  /* 0x0000003f0400728c */ /* 0x000fca000bf26270 */
[----:B------:R-:W-:Y:S02]  /*2ef0*/  @UP0 UIADD3 UR5, UR5, 0x1, URZ ;  /* 0x0000000105050890 */ /* 0x000fe4000fffe03f */
[----:B------:R-:W-:-:S05]  /*2f00*/  UISETP.NE.AND UP0, UPT, UR10, URZ, UPT ;  /* 0x0000003f0a00728c */ /* 0x000fca000bf05270 */
[----:B------:R-:W-:Y:S02]  /*2f10*/  UMOV UR4, UR5 ;  /* 0x0000000500047c82 */ /* 0x000fe40008000000 */
[----:B------:R-:W-:-:S04]  /*2f20*/  @!UP1 UIADD3 UR4, -UR4, URZ, URZ ;  /* 0x0000003f04049290 */ /* 0x000fc8000fffe13f */
[----:B------:R-:W-:-:S12]  /*2f30*/  @!UP0 ULOP3.LUT UR4, URZ, UR10, URZ, 0x33, !UPT ;  /* 0x0000000a3f048292 */ /* 0x000fd8000f8e333f */
.L_x_7378:
[----:B------:R-:W-:Y:S02]  /*2f40*/  UIMAD UR5, UR8, UR4, URZ ;  /* 0x00000004080572a4 */ /* 0x000fe4000f8e023f */
[----:B------:R-:W-:Y:S01]  /*2f50*/  IMAD.U32 R3, RZ, RZ, UR4 ;  /* 0x00000004ff037e24 */ /* 0x000fe2000f8e00ff */
[----:B------:R-:W-:Y:S01]  /*2f60*/  PLOP3.LUT P0, PT, PT, PT, PT, 0x80, 0x0 ;  /* 0x000000000000781c */ /* 0x000fe20003f0f070 */
[----:B------:R-:W-:Y:S01]  /*2f70*/  IMAD.MOV.U32 R4, RZ, RZ, RZ ;  /* 0x000000ffff047224 */ /* 0x000fe200078e00ff */
[----:B------:R-:W-:Y:S01]  /*2f80*/  CS2R R150, SRZ ;  /* 0x0000000000967805 */ /* 0x000fe2000001ff00 */
[----:B------:R-:W-:Y:S01]  /*2f90*/  IMAD.MOV.U32 R2, RZ, RZ, RZ ;  /* 0x000000ffff027224 */ /* 0x000fe200078e00ff */
        /* <DEDUP_REMOVED lines=75> */
[----:B------:R-:W-:Y:S01]  /*3450*/  LOP3.LUT R3, R2, 0x1fffe, RZ, 0xc0, !PT ;  /* 0x0001fffe02037812 */ /* 0x000fe200078ec0ff */
[----:B------:R-:W-:-:S04]  /*3460*/  VIADD R2, R195, 0x36400 ;  /* 0x00036400c3027836 */ /* 0x000fc80000000000 */
[----:B------:R-:W-:Y:S01]  /*3470*/  IMAD.IADD R0, R0, 0x1, -R3 ;  /* 0x0000000100007824 */ /* 0x000fe200078e0a03 */
[----:B------:R-:W-:-:S03]  /*3480*/  LOP3.LUT P0, RZ, R2, 0x3ff, RZ, 0xc0, !PT ;  /* 0x000003ff02ff7812 */ /* 0x000fc6000780c0ff */
[----:B------:R-:W-:-:S04]  /*3490*/  IMAD R0, R0, 0x8000, R195 ;  /* 0x0000800000007824 */ /* 0x000fc800078e02c3 */
        /* <DEDUP_REMOVED lines=21> */
.L_x_7379:
        /* <DEDUP_REMOVED lines=11> */
.L_x_7518:
[----:B------:R-:W2:Y:S01]  /*36a0*/  LDL R0, [R1+0x30] ;  /* 0x0000300001007983 */ /* 0x000ea20000100800 */
[----:B------:R-:W-:Y:S01]  /*36b0*/  LEA.HI R7, R7, R6, RZ, 0x3 ;  /* 0x0000000607077211 */ /* 0x000fe200078f18ff */
[----:B------:R-:W-:-:S03]  /*36c0*/  IMAD.IADD R2, R17, 0x1, -R2 ;  /* 0x0000000111027824 */ /* 0x000fc600078e0a02 */
[----:B------:R-:W-:-:S05]  /*36d0*/  LOP3.LUT R7, R7, 0xfffffff8, RZ, 0xc0, !PT ;  /* 0xfffffff807077812 */ /* 0x000fca00078ec0ff */
[----:B------:R-:W-:Y:S01]  /*36e0*/  IMAD.IADD R6, R6, 0x1, -R7 ;  /* 0x0000000106067824 */ /* 0x000fe200078e0a07 */
[----:B--2---:R-:W-:Y:S02]  /*36f0*/  R2UR UR4, R0 ;  /* 0x00000000000472ca */ /* 0x004fe400000e0000 */
[----:B------:R-:W-:-:S05]  /*3700*/  LOP3.LUT R0, R5, 0x7ffffffc, RZ, 0xc0, !PT ;  /* 0x7ffffffc05007812 */ /* 0x000fca00078ec0ff */
[----:B------:R-:W-:Y:S01]  /*3710*/  IMAD.IADD R0, R3, 0x1, -R0 ;  /* 0x0000000103007824 */ /* 0x000fe200078e0a00 */
[----:B------:R-:W-:-:S03]  /*3720*/  LEA.HI R3, R4, R3, RZ, 0x5 ;  /* 0x0000000304037211 */ /* 0x000fc600078f28ff */
[----:B------:R-:W-:Y:S01]  /*3730*/  IMAD.SHL.U32 R193, R0, 0x2, RZ ;  /* 0x0000000200c17824 */ /* 0x000fe200078e00ff */
[----:B------:R-:W-:Y:S01]  /*3740*/  SHF.R.S32.HI R3, RZ, 0x5, R3 ;  /* 0x00000005ff037819 */ /* 0x000fe20000011403 */
[----:B------:R-:W-:-:S03]  /*3750*/  ULOP3.LUT UR4, UR4, 0x1, URZ, 0xfc, !UPT ;  /* 0x0000000104047892 */ /* 0x000fc6000f8efc3f */
[----:B------:R-:W-:Y:S01]  /*3760*/  LEA R191, R2, R193, 0x8 ;  /* 0x000000c102bf7211 */ /* 0x000fe200078e40ff */
[----:B------:R-:W-:Y:S02]  /*3770*/  IMAD R189, R3, 0x10, R6 ;  /* 0x0000001003bd7824 */ /* 0x000fe400078e0206 */
[----:B------:R-:W-:-:S05]  /*3780*/  IMAD.U32 R5, RZ, RZ, UR4 ;  /* 0x00000004ff057e24 */ /* 0x000fca000f8e00ff */
[----:B------:R-:W-:-:S13]  /*3790*/  ISETP.NE.AND P0, PT, R5, 0x3, PT ;  /* 0x000000030500780c */ /* 0x000fda0003f05270 */
[----:B------:R-:W-:Y:S05]  /*37a0*/  @!P0 BRA `(.L_x_7381) ;  /* 0x0000000000048947 */ /* 0x000fea0003800000 */
[----:B------:R-:W-:Y:S01]  /*37b0*/  BPT.TRAP 0x1 ;  /* 0x000000040000795c */ /* 0x000fe20000300000 */
.L_x_7381:
[----:B------:R1:W2:Y:S01]  /*37c0*/  SYNCS.PHASECHK.TRANS64.TRYWAIT P1, [R195+URZ+0x38830], R10 ;  /* 0x0388300ac30075a7 */ /* 0x0002a2000802017f */
[----:B------:R-:W-:Y:S05]  /*37d0*/  @!P0 BRA `(.L_x_7382) ;  /* 0x0000000000048947 */ /* 0x000fea0003800000 */
[----:B------:R-:W-:Y:S01]  /*37e0*/  BPT.TRAP 0x1 ;  /* 0x000000040000795c */ /* 0x000fe20000300000 */
.L_x_7382:
[----:B--2---:R-:W-:Y:S05]  /*37f0*/  @P1 BRA `(.L_x_7383) ;  /* 0x0000000000081947 */ /* 0x004fea0003800000 */
[----:B------:R-:W2:Y:S02]  /*3800*/  SYNCS.PHASECHK.TRANS64.TRYWAIT P1, [R195+URZ+0x38830], R10 ;  /* 0x0388300ac30075a7 */ /* 0x000ea4000802017f */
[----:B--2---:R-:W-:Y:S05]  /*3810*/  @!P1 BRA `(.L_x_7384) ;  /* 0x0000012400409947 */ /* 0x004fea0003800000 */
.L_x_7383:
        /* <DEDUP_REMOVED lines=31> */
[----:B------:R-:W-:Y:S02]  /*3a10*/  VIADD R0, R0, 0x6 ;  /* 0x0000000600007836 */ /* 0x000fe40000000000 */
[----:B------:R-:W-:-:S03]  /*3a20*/  IMAD.U32 R5, RZ, RZ, UR9 ;  /* 0x00000009ff057e24 */ /* 0x000fc6000f8e00ff */
        /* <DEDUP_REMOVED lines=11> */
[----:B------:R-:W-:Y:S02]  /*3ae0*/  UMOV UR9, 0x40000040 ;  /* 0x4000004000097882 */ /* 0x000fe40000000000 */
[----:B------:R-:W-:-:S06]  /*3af0*/  IMAD.U32 R3, RZ, RZ, UR9 ;  /* 0x00000009ff037e24 */ /* 0x000fcc000f8e00ff */
        /* <DEDUP_REMOVED lines=19> */
.L_x_7519:
[----:B------:R-:W-:Y:S05]  /*3c30*/  @!P0 BRA `(.L_x_7386) ;  /* 0x0000000000048947 */ /* 0x000fea0003800000 */
[----:B------:R-:W-:Y:S01]  /*3c40*/  BPT.TRAP 0x1 ;  /* 0x000000040000795c */ /* 0x000fe20000300000 */
.L_x_7386:
[----:B------:R4:W0:Y:S01]  /*3c50*/  SYNCS.PHASECHK.TRANS64.TRYWAIT P1, [R195+URZ+0x38850], R10 ;  /* 0x0388500ac30075a7 */ /* 0x000822000802017f */
[----:B------:R-:W-:Y:S05]  /*3c60*/  @!P0 BRA `(.L_x_7387) ;  /* 0x0000000000048947 */ /* 0x000fea0003800000 */
[----:B------:R-:W-:Y:S01]  /*3c70*/  BPT.TRAP 0x1 ;  /* 0x000000040000795c */ /* 0x000fe20000300000 */
.L_x_7387:
        /* <DEDUP_REMOVED lines=11> */
.L_x_7388:
[----:B------:R-:W-:Y:S01]  /*3d30*/  R2UR UR4, R0 ;  /* 0x00000000000472ca */ /* 0x000fe200000e0000 */
[----:B------:R-:W-:Y:S01]  /*3d40*/  WARPGROUP.ARRIVE ;  /* 0x00000000000079c5 */ /* 0x000fe20000000000 */
[----:B------:R-:W-:Y:S01]  /*3d50*/  R2UR UR6, R16 ;  /* 0x00000000100672ca */ /* 0x000fe200000e0000 */
[----:B------:R-:W-:Y:S01]  /*3d60*/  UMOV UR9, 0x40000040 ;  /* 0x4000004000097882 */ /* 0x000fe20000000000 */
[----:B------:R-:W-:Y:S01]  /*3d70*/  UMOV UR7, 0x40000040 ;  /* 0x4000004000077882 */ /* 0x000fe20000000000 */
[----:B------:R-:W-:Y:S01]  /*3d80*/  UMOV UR5, UR9 ;  /* 0x0000000900057c82 */ /* 0x000fe20008000000 */
[C---:B-1234-:R-:W-:Y:S01]  /*3d90*/  VIADD R10, R0.reuse, 0x2 ;  /* 0x00000002000a7836 */ /* 0x05efe20000000000 */
[----:B------:R-:W-:Y:S01]  /*3da0*/  IADD3 R17, R0, 0x6, RZ ;  /* 0x0000000600117810 */ /* 0x000fe20007ffe0ff */
[----:B------:R-:W-:Y:S01]  /*3db0*/  VIADD R11, R16, 0x2 ;  /* 0x00000002100b7836 */ /* 0x000fe20000000000 */
[----:B------:R-:W-:Y:S01]  /*3dc0*/  UMOV UR11, 0x40000040 ;  /* 0x40000040000b7882 */ /* 0x000fe20000000000 */
[----:B------:R-:W-:Y:S01]  /*3dd0*/  IMAD.U32 R9, RZ, RZ, UR9 ;  /* 0x00000009ff097e24 */ /* 0x000fe2000f8e00ff */
[----:B------:R-:W-:Y:S01]  /*3de0*/  UMOV UR9, 0x40000040 ;  /* 0x4000004000097882 */ /* 0x000fe20000000000 */
[----:B------:R-:W-:Y:S01]  /*3df0*/  VIADD R12, R0, 0x4 ;  /* 0x00000004000c7836 */ /* 0x000fe20000000000 */
[----:B------:R-:W-:Y:S01]  /*3e00*/  UMOV UR8, UR4 ;  /* 0x0000000400087c82 */ /* 0x000fe20008000000 */
[----:B------:R-:W-:Y:S01]  /*3e10*/  VIADD R13, R16, 0x4 ;  /* 0x00000004100d7836 */ /* 0x000fe20000000000 */
[----:B------:R-:W-:Y:S01]  /*3e20*/  UMOV UR4, UR8 ;  /* 0x0000000800047c82 */ /* 0x000fe20008000000 */
[----:B------:R-:W-:Y:S01]  /*3e30*/  IMAD.U32 R8, RZ, RZ, UR8 ;  /* 0x00000008ff087e24 */ /* 0x000fe2000f8e00ff */
[----:B------:R-:W-:Y:S01]  /*3e40*/  HGMMA.64x64x16.F32.BF16 R24, gdesc[UR4], R24, gsb0 ;  /* 0x00e00000041879f0 */ /* 0x000fe20008001818 */
[----:B------:R-:W-:Y:S01]  /*3e50*/  R2UR UR4, R10 ;  /* 0x000000000a0472ca */ /* 0x000fe200000e0000 */
[----:B------:R-:W-:Y:S01]  /*3e60*/  UMOV UR5, UR9 ;  /* 0x0000000900057c82 */ /* 0x000fe20008000000 */
[----:B------:R-:W-:Y:S01]  /*3e70*/  R2UR UR6, R11 ;  /* 0x000000000b0672ca */ /* 0x000fe200000e0000 */
[----:B------:R-:W-:Y:S01]  /*3e80*/  UMOV UR7, 0x40000040 ;  /* 0x4000004000077882 */ /* 0x000fe20000000000 */
[----:B------:R-:W-:Y:S01]  /*3e90*/  IMAD.U32 R11, RZ, RZ, UR9 ;  /* 0x00000009ff0b7e24 */ /* 0x000fe2000f8e00ff */
[----:B------:R-:W-:Y:S01]  /*3ea0*/  UMOV UR9, 0x40000040 ;  /* 0x4000004000097882 */ /* 0x000fe20000000000 */
[----:B------:R-:W-:Y:S01]  /*3eb0*/  VIADD R18, R16, 0x6 ;  /* 0x0000000610127836 */ /* 0x000fe20000000000 */
[----:B------:R-:W-:Y:S01]  /*3ec0*/  UMOV UR13, 0x40000040 ;  /* 0x40000040000d7882 */ /* 0x000fe20000000000 */
[----:B------:R-:W-:Y:S01]  /*3ed0*/  UMOV UR15, 0x40000040 ;  /* 0x40000040000f7882 */ /* 0x000fe20000000000 */
        /* <DEDUP_REMOVED lines=26> */
[----:B------:R-:W-:Y:S01]  /*4080*/  MOV R60, 0x4 ;  /* 0x00000004003c7802 */ /* 0x000fe20000000f00 */
[----:B------:R-:W-:Y:S01]  /*4090*/  VIADD R196, R0, 0xe00 ;  /* 0x00000e0000c47836 */ /* 0x000fe20000000000 */
[----:B------:R-:W1:Y:S01]  /*40a0*/  S2R R69, SR_TID.X ;  /* 0x0000000000457919 */ /* 0x000e620000002100 */
[----:B------:R-:W-:Y:S01]  /*40b0*/  VIADD R186, R189, UR60 ;  /* 0x0000003cbdba7c36 */ /* 0x000fe20008000000 */
[----:B------:R-:W-:Y:S01]  /*40c0*/  R2UR UR61, R194 ;  /* 0x00000000c23d72ca */ /* 0x000fe200000e0000 */
[----:B------:R-:W-:-:S02]  /*40d0*/  IMAD.MOV.U32 R185, RZ, RZ, 0x20 ;  /* 0x00000020ffb97424 */ /* 0x000fc400078e00ff */
        /* <DEDUP_REMOVED lines=10> */
[----:B------:R-:W-:Y:S01]  /*4180*/  IMAD.U32 R13, RZ, RZ, UR9 ;  /* 0x00000009ff0d7e24 */ /* 0x000fe2000f8e00ff */
[----:B------:R-:W-:-:S08]  /*4190*/  UMOV UR9, 0x40000040 ;  /* 0x4000004000097882 */ /* 0x000fd00000000000 */
        /* <DEDUP_REMOVED lines=63> */
[----:B------:R-:W-:Y:S01]  /*4590*/  ULDC UR6, c[0x0][0xad0] ;  /* 0x0002b40000067ab9 */ /* 0x000fe20000000800 */
[----:B------:R-:W-:Y:S01]  /*45a0*/  UISETP.NE.AND UP0, UPT, UR7, 0x1, UPT ;  /* 0x000000010700788c */ /* 0x000fe2000bf05270 */
[----:B0-----:R-:W-:-:S10]  /*45b0*/  VIADD R19, R0, 0x800 ;  /* 0x0000080000137836 */ /* 0x001fd40000000000 */
[----:B------:R-:W-:Y:S01]  /*45c0*/  @UP0 ULDC UR7, c[0x0][0x44c] ;  /* 0x0001130000070ab9 */ /* 0x000fe20000000800 */
        /* <DEDUP_REMOVED lines=74> */
[----:B------:R-:W-:Y:S01]  /*4a70*/  VIADD R18, R0, 0xa00 ;  /* 0x00000a0000127836 */ /* 0x000fe20000000000 */
        /* <DEDUP_REMOVED lines=96> */
[----:B------:R-:W-:-:S03]  /*5080*/  IMAD.MOV.U32 R59, RZ, RZ, 0x40 ;  /* 0x00000040ff3b7424 */ /* 0x000fc600078e00ff */
[----:B------:R-:W-:Y:S01]  /*5090*/  IADD3 R20, R20, R21, RZ ;  /* 0x0000001514147210 */ /* 0x000fe20007ffe0ff */
        /* <DEDUP_REMOVED lines=9> */
[----:B------:R-:W-:Y:S02]  /*5130*/  IMAD.IADD R21, R60, 0x1, R21 ;  /* 0x000000013c157824 */ /* 0x000fe400078e0215 */
[----:B------:R-:W-:-:S05]  /*5140*/  IMAD.MOV.U32 R57, RZ, RZ, 0x1000 ;  /* 0x00001000ff397424 */ /* 0x000fca00078e00ff */
[----:B------:R-:W-:-:S04]  /*5150*/  SEL R57, R57, 0xf80, P1 ;  /* 0x00000f8039397807 */ /* 0x000fc80000800000 */
[----:B------:R-:W-:Y:S01]  /*5160*/  LOP3.LUT R57, R57, 0x1e00, RZ, 0xc0, !PT ;  /* 0x00001e0039397812 */ /* 0x000fe200078ec0ff */
        /* <DEDUP_REMOVED lines=15> */
[----:B------:R-:W-:Y:S02]  /*5260*/  SEL R20, R59, 0x3e, P1 ;  /* 0x0000003e3b147807 */ /* 0x000fe40000800000 */
[----:B------:R-:W-:Y:S02]  /*5270*/  PLOP3.LUT P1, PT, PT, PT, UP0, 0x80, 0x0 ;  /* 0x000000000000781c */ /* 0x000fe40003f2f008 */
        /* <DEDUP_REMOVED lines=10> */
[----:B------:R-:W-:-:S04]  /*5320*/  LEA.HI R20, R56, R23, RZ, 0x2 ;  /* 0x0000001738147211 */ /* 0x000fc800078f10ff */
[----:B------:R-:W-:-:S05]  /*5330*/  LOP3.LUT R20, R20, 0xfffffffc, RZ, 0xc0, !PT ;  /* 0xfffffffc14147812 */ /* 0x000fca00078ec0ff */
[----:B------:R-:W-:-:S05]  /*5340*/  IMAD.IADD R20, R23, 0x1, -R20 ;  /* 0x0000000117147824 */ /* 0x000fca00078e0a14 */
[----:B------:R-:W-:-:S04]  /*5350*/  LEA.HI R21, R20, R20, RZ, 0x1 ;  /* 0x0000001414157211 */ /* 0x000fc800078f08ff */
[----:B------:R-:W-:-:S05]  /*5360*/  LOP3.LUT R21, R21, 0x1ffffffe, RZ, 0xc0, !PT ;  /* 0x1ffffffe15157812 */ /* 0x000fca00078ec0ff */
[----:B------:R-:W-:-:S04]  /*5370*/  IMAD.IADD R21, R20, 0x1, -R21 ;  /* 0x0000000114157824 */ /* 0x000fc800078e0a15 */
[----:B------:R-:W-:-:S04]  /*5380*/  IMAD R186, R21, 0x8, R186 ;  /* 0x0000000815ba7824 */ /* 0x000fc800078e02ba */
[----:B------:R-:W-:Y:S01]  /*5390*/  @P1 IMAD.HI.U32 R21, R186, UR7, RZ ;  /* 0x00000007ba151c27 */ /* 0x000fe2000f8e00ff */
[----:B------:R-:W-:-:S03]  /*53a0*/  @UP0 ULDC UR7, c[0x0][0x450] ;  /* 0x0001140000070ab9 */ /* 0x000fc60000000800 */
[----:B------:R-:W-:Y:S01]  /*53b0*/  IMAD.MOV.U32 R20, RZ, RZ, R186 ;  /* 0x000000ffff147224 */ /* 0x000fe200078e00ba */
[----:B------:R-:W-:Y:S01]  /*53c0*/  @P1 SHF.R.U32.HI R20, RZ, UR7, R21 ;  /* 0x00000007ff141c19 */ /* 0x000fe20008011615 */
[----:B------:R-:W-:Y:S01]  /*53d0*/  ULDC UR7, c[0x0][0x2f0] ;  /* 0x0000bc0000077ab9 */ /* 0x000fe20000000800 */
[----:B------:R-:W0:Y:S03]  /*53e0*/  LDC R21, c[0x0][0x288] ;  /* 0x0000a200ff157b82 */ /* 0x000e260000000800 */
[----:B------:R-:W1:Y:S04]  /*53f0*/  SHFL.IDX PT, R57, R20, RZ, 0x1c1f ;  /* 0x001c1fff14397589 */ /* 0x000e6800000e0000 */
[----:B------:R-:W2:Y:S01]  /*5400*/  SHFL.IDX PT, R20, R20, 0x1, 0x1c1f ;  /* 0x003c1f0014147f89 */ /* 0x000ea200000e0000 */
[----:B------:R-:W-:-:S02]  /*5410*/  WARPGROUP.DEPBAR.LE gsb0, 0x0 ;  /* 0x00008000000079c5 */ /* 0x000fc40000010000 */
[----:B------:R-:W-:-:S06]  /*5420*/  WARPGROUP.ARRIVE ;  /* 0x00000000000079c5 */ /* 0x000fcc0000000000 */
[----:B------:R-:W-:Y:S03]  /*5430*/  HGMMA.64x64x16.F32.BF16 R24, gdesc[UR56], R24, gsb0 ;  /* 0x00e00000381879f0 */ /* 0x000fe60008001818 */
[----:B------:R-:W-:Y:S02]  /*5440*/  WARPGROUP.DEPBAR.LE gsb0, 0x0 ;  /* 0x00008000000079c5 */ /* 0x000fe40000010000 */
        /* <DEDUP_REMOVED lines=13> */
[----:B---3--:R-:W-:-:S02]  /*5520*/  IMAD R25, R22, -0x40, R59 ;  /* 0xffffffc016197824 */ /* 0x008fc400078e023b */
[----:B------:R-:W-:Y:S01]  /*5530*/  FMUL.FTZ R45, R45, UR6 ;  /* 0x000000062d2d7c20 */ /* 0x000fe20008410000 */
[----:B------:R-:W-:Y:S01]  /*5540*/  FMUL.FTZ R48, R48, UR6 ;  /* 0x0000000630307c20 */ /* 0x000fe20008410000 */
[----:B------:R-:W-:Y:S01]  /*5550*/  FMUL.FTZ R49, R49, UR6 ;  /* 0x0000000631317c20 */ /* 0x000fe20008410000 */
[----:B------:R-:W-:Y:S01]  /*5560*/  FMUL.FTZ R52, R52, UR6 ;  /* 0x0000000634347c20 */ /* 0x000fe20008410000 */
[----:B------:R-:W-:Y:S01]  /*5570*/  FMUL.FTZ R53, R53, UR6 ;  /* 0x0000000635357c20 */ /* 0x000fe20008410000 */
[----:B------:R-:W-:Y:S01]  /*5580*/  FMUL.FTZ R26, R26, UR6 ;  /* 0x000000061a1a7c20 */ /* 0x000fe20008410000 */
[----:B------:R3:W5:Y:S01]  /*5590*/  MUFU.TANH R58, R24 ;  /* 0x00000018003a7308 */ /* 0x0007620000002400 */
[----:B----4-:R-:W-:Y:S02]  /*55a0*/  VIADD R29, R25, 0x1 ;  /* 0x00000001191d7836 */ /* 0x010fe40000000000 */
[----:B------:R-:W-:Y:S01]  /*55b0*/  FMUL.FTZ R27, R27, UR6 ;  /* 0x000000061b1b7c20 */ /* 0x000fe20008410000 */
[----:B------:R-:W-:Y:S01]  /*55c0*/  FMUL.FTZ R30, R30, UR6 ;  /* 0x000000061e1e7c20 */ /* 0x000fe20008410000 */
[----:B------:R-:W-:Y:S01]  /*55d0*/  FMUL.FTZ R31, R31, UR6 ;  /* 0x000000061f1f7c20 */ /* 0x000fe20008410000 */
[----:B------:R-:W-:Y:S01]  /*55e0*/  FMUL.FTZ R34, R34, UR6 ;  /* 0x0000000622227c20 */ /* 0x000fe20008410000 */
[----:B------:R-:W-:Y:S01]  /*55f0*/  FMUL.FTZ R35, R35, UR6 ;  /* 0x0000000623237c20 */ /* 0x000fe20008410000 */
[----:B------:R-:W-:Y:S01]  /*5600*/  FMUL.FTZ R38, R38, UR6 ;  /* 0x0000000626267c20 */ /* 0x000fe20008410000 */
[----:B------:R4:W5:Y:S01]  /*5610*/  MUFU.TANH R61, R28 ;  /* 0x0000001c003d7308 */ /* 0x0009620000002400 */
[----:B---3--:R-:W-:-:S02]  /*5620*/  IMAD R24, R192, UR7, R25 ;  /* 0x00000007c0187c24 */ /* 0x008fc4000f8e0219 */
[----:B------:R-:W-:Y:S01]  /*5630*/  FMUL.FTZ R39, R39, UR6 ;  /* 0x0000000627277c20 */ /* 0x000fe20008410000 */
[----:B------:R-:W-:Y:S01]  /*5640*/  FMUL.FTZ R42, R42, UR6 ;  /* 0x000000062a2a7c20 */ /* 0x000fe20008410000 */
[----:B------:R-:W-:Y:S01]  /*5650*/  FMUL.FTZ R43, R43, UR6 ;  /* 0x000000062b2b7c20 */ /* 0x000fe20008410000 */
[----:B------:R-:W-:Y:S02]  /*5660*/  IMAD.IADD R24, R24, 0x1, -R193 ;  /* 0x0000000118187824 */ /* 0x000fe400078e0ac1 */
[----:B------:R-:W-:Y:S01]  /*5670*/  FMUL.FTZ R46, R46, UR6 ;  /* 0x000000062e2e7c20 */ /* 0x000fe20008410000 */
[----:B------:R-:W-:Y:S01]  /*5680*/  FMUL.FTZ R47, R47, UR6 ;  /* 0x000000062f2f7c20 */ /* 0x000fe20008410000 */
[----:B------:R3:W3:Y:S01]  /*5690*/  MUFU.TANH R63, R32 ;  /* 0x00000020003f7308 */ /* 0x0006e20000002400 */
[----:B----4-:R-:W-:Y:S02]  /*56a0*/  IMAD R28, R192, UR7, R29 ;  /* 0x00000007c01c7c24 */ /* 0x010fe4000f8e021d */
[----:B------:R-:W-:Y:S01]  /*56b0*/  FMUL.FTZ R50, R50, UR6 ;  /* 0x0000000632327c20 */ /* 0x000fe20008410000 */
[----:B------:R-:W-:Y:S01]  /*56c0*/  FMUL.FTZ R51, R51, UR6 ;  /* 0x0000000633337c20 */ /* 0x000fe20008410000 */
[----:B------:R-:W-:Y:S01]  /*56d0*/  FMUL.FTZ R54, R54, UR6 ;  /* 0x0000000636367c20 */ /* 0x000fe20008410000 */
[----:B------:R-:W-:Y:S01]  /*56e0*/  FMUL.FTZ R55, R55, UR6 ;  /* 0x0000000637377c20 */ /* 0x000fe20008410000 */
[----:B0-----:R-:W-:Y:S01]  /*56f0*/  IADD3 R25, R28, -R21, -R193 ;  /* 0x800000151c197210 */ /* 0x001fe20007ffe8c1 */
[----:B------:R-:W-:Y:S01]  /*5700*/  ULDC UR6, c[0x0][0xa80] ;  /* 0x0002a00000067ab9 */ /* 0x000fe20000000800 */
[----:B------:R0:W4:Y:S01]  /*5710*/  MUFU.TANH R64, R33 ;  /* 0x0000002100407308 */ /* 0x0001220000002400 */
[----:B------:R-:W-:Y:S01]  /*5720*/  IMAD R21, R192, UR7, -R21 ;  /* 0x00000007c0157c24 */ /* 0x000fe2000f8e0a15 */
[----:B-1----:R-:W-:-:S02]  /*5730*/  VIADDMNMX R57, R57, R25, R24, PT ;  /* 0x0000001939397246 */ /* 0x002fc40003800118 */
[----:B--2---:R-:W-:Y:S02]  /*5740*/  VIADDMNMX R24, R20, R25, R24, PT ;  /* 0x0000001914187246 */ /* 0x004fe40003800118 */
[C---:B------:R-:W-:Y:S02]  /*5750*/  ISETP.GT.AND P2, PT, R57.reuse, RZ, PT ;  /* 0x000000ff3900720c */ /* 0x040fe40003f44270 */
[C---:B------:R-:W-:Y:S01]  /*5760*/  ISETP.GT.AND P3, PT, R57.reuse, 0x1, PT ;  /* 0x000000013900780c */ /* 0x040fe20003f64270 */
[----:B------:R-:W1:Y:S01]  /*5770*/  MUFU.TANH R65, R36 ;  /* 0x0000002400417308 */ /* 0x000e620000002400 */
[----:B------:R-:W-:Y:S02]  /*5780*/  ISETP.GT.AND P4, PT, R57, 0x8, PT ;  /* 0x000000083900780c */ /* 0x000fe40003f84270 */
[----:B-----5:R-:W-:Y:S02]  /*5790*/  FSEL R28, R58, -INF , P2 ;  /* 0xff8000003a1c7808 */ /* 0x020fe40001000000 */
[----:B------:R-:W-:-:S02]  /*57a0*/  FSEL R29, R60, -INF , P3 ;  /* 0xff8000003c1d7808 */ /* 0x000fc40001800000 */
[----:B------:R-:W-:Y:S01]  /*57b0*/  ISETP.GT.AND P2, PT, R57, 0x9, PT ;  /* 0x000000093900780c */ /* 0x000fe20003f44270 */
[----:B------:R2:W5:Y:S01]  /*57c0*/  MUFU.TANH R59, R37 ;  /* 0x00000025003b7308 */ /* 0x0005620000002400 */
[----:B---3--:R-:W-:Y:S02]  /*57d0*/  FSEL R32, R61, -INF , P4 ;  /* 0xff8000003d207808 */ /* 0x008fe40002000000 */
[C---:B------:R-:W-:Y:S02]  /*57e0*/  ISETP.GT.AND P3, PT, R57.reuse, 0x10, PT ;  /* 0x000000103900780c */ /* 0x040fe40003f64270 */
[----:B0-----:R-:W-:Y:S02]  /*57f0*/  FSEL R33, R62, -INF , P2 ;  /* 0xff8000003e217808 */ /* 0x001fe40001000000 */
[----:B------:R-:W-:Y:S01]  /*5800*/  ISETP.GT.AND P2, PT, R57, 0x11, PT ;  /* 0x000000113900780c */ /* 0x000fe20003f44270 */
[----:B------:R0:W3:Y:S01]  /*5810*/  MUFU.TANH R66, R40 ;  /* 0x0000002800427308 */ /* 0x0000e20000002400 */
[----:B--2---:R-:W-:-:S02]  /*5820*/  FMNMX.FTZ R37, R28, R29, !PT ;  /* 0x0000001d1c257209 */ /* 0x004fc40007810000 */
[----:B------:R-:W-:Y:S02]  /*5830*/  FSEL R36, R63, -INF , P3 ;  /* 0xff8000003f247808 */ /* 0x000fe40001800000 */
[C---:B------:R-:W-:Y:S02]  /*5840*/  ISETP.GT.AND P3, PT, R57.reuse, 0x18, PT ;  /* 0x000000183900780c */ /* 0x040fe40003f64270 */
[----:B------:R-:W-:Y:S01]  /*5850*/  ISETP.GT.AND P4, PT, R24, 0x8, PT ;  /* 0x000000081800780c */ /* 0x000fe20003f84270 */
[----:B------:R2:W3:Y:S01]  /*5860*/  MUFU.TANH R67, R41 ;  /* 0x0000002900437308 */ /* 0x0004e20000002400 */
[----:B0-----:R-:W-:Y:S02]  /*5870*/  FMNMX.FTZ R40, R32, R37, !PT ;  /* 0x0000002520287209 */ /* 0x001fe40007810000 */
[----:B----4-:R-:W-:Y:S02]  /*5880*/  FSEL R37, R64, -INF , P2 ;  /* 0xff80000040257808 */ /* 0x010fe40001000000 */
[----:B------:R-:W-:-:S02]  /*5890*/  ISETP.GT.AND P2, PT, R57, 0x19, PT ;  /* 0x000000193900780c */ /* 0x000fc40003f44270 */
[----:B------:R-:W-:Y:S01]  /*58a0*/  ISETP.GT.AND P5, PT, R24, 0x28, PT ;  /* 0x000000281800780c */ /* 0x000fe20003fa4270 */
[----:B------:R0:W4:Y:S01]  /*58b0*/  MUFU.TANH R68, R44 ;  /* 0x0000002c00447308 */ /* 0x0001220000002400 */
[----:B--2---:R-:W-:Y:S02]  /*58c0*/  FMNMX.FTZ R41, R33, R40, !PT ;  /* 0x0000002821297209 */ /* 0x004fe40007810000 */
[----:B-1----:R-:W-:Y:S02]  /*58d0*/  FSEL R40, R65, -INF , P3 ;  /* 0xff80000041287808 */ /* 0x002fe40001800000 */
[----:B------:R-:W-:Y:S02]  /*58e0*/  ISETP.GT.AND P3, PT, R57, 0x20, PT ;  /* 0x000000203900780c */ /* 0x000fe40003f64270 */
[----:B------:R-:W-:Y:S01]  /*58f0*/  R2UR UR7, R21 ;  /* 0x00000000150772ca */ /* 0x000fe200000e0000 */
[----:B------:R1:W2:Y:S01]  /*5900*/  MUFU.TANH R60, R45 ;  /* 0x0000002d003c7308 */ /* 0x0002a20000002400 */
[----:B0-----:R-:W-:-:S02]  /*5910*/  FMNMX.FTZ R44, R36, R41, !PT ;  /* 0x00000029242c7209 */ /* 0x001fc40007810000 */
[----:B-----5:R-:W-:Y:S02]  /*5920*/  FSEL R41, R59, -INF , P2 ;  /* 0xff8000003b297808 */ /* 0x020fe40001000000 */
[----:B------:R-:W-:-:S03]  /*5930*/  ISETP.GT.AND P2, PT, R57, 0x21, PT ;  /* 0x000000213900780c */ /* 0x000fc60003f44270 */
[----:B------:R4:W0:Y:S01]  /*5940*/  MUFU.TANH R61, R48 ;  /* 0x00000030003d7308 */ /* 0x0008220000002400 */
[----:B-1----:R-:W-:Y:S02]  /*5950*/  FMNMX.FTZ R45, R37, R44, !PT ;  /* 0x0000002c252d7209 */ /* 0x002fe40007810000 */
[----:B---3--:R-:W-:Y:S02]  /*5960*/  FSEL R44, R66, -INF , P3 ;  /* 0xff800000422c7808 */ /* 0x008fe40001800000 */
[----:B------:R-:W-:Y:S02]  /*5970*/  FMNMX.FTZ R58, R40, R45, !PT ;  /* 0x0000002d283a7209 */ /* 0x000fe40007810000 */
[----:B------:R-:W-:Y:S01]  /*5980*/  ISETP.GT.AND P3, PT, R57, 0x28, PT ;  /* 0x000000283900780c */ /* 0x000fe20003f64270 */
[----:B------:R2:W1:Y:S01]  /*5990*/  MUFU.TANH R62, R49 ;  /* 0x00000031003e7308 */ /* 0x0004620000002400 */
[----:B------:R-:W-:Y:S02]  /*59a0*/  FMNMX.FTZ R59, R41, R58, !PT ;  /* 0x0000003a293b7209 */ /* 0x000fe40007810000 */
[----:B------:R-:W-:-:S02]  /*59b0*/  FSEL R45, R67, -INF , P2 ;  /* 0xff800000432d7808 */ /* 0x000fc40001000000 */
[----:B------:R-:W-:Y:S02]  /*59c0*/  FMNMX.FTZ R58, R44, R59, !PT ;  /* 0x0000003b2c3a7209 */ /* 0x000fe40007810000 */
[----:B------:R-:W-:Y:S01]  /*59d0*/  ISETP.GT.AND P2, PT, R57, 0x29, PT ;  /* 0x000000293900780c */ /* 0x000fe20003f44270 */
[----:B------:R0:W3:Y:S01]  /*59e0*/  MUFU.TANH R63, R52 ;  /* 0x00000034003f7308 */ /* 0x0000e20000002400 */
[----:B----4-:R-:W-:Y:S02]  /*59f0*/  FSEL R48, R68, -INF , P3 ;  /* 0xff80000044307808 */ /* 0x010fe40001800000 */
[----:B------:R-:W-:Y:S02]  /*5a00*/  FMNMX.FTZ R59, R45, R58, !PT ;  /* 0x0000003a2d3b7209 */ /* 0x000fe40007810000 */
[----:B------:R-:W-:Y:S02]  /*5a10*/  ISETP.GT.AND P3, PT, R57, 0x30, PT ;  /* 0x000000303900780c */ /* 0x000fe40003f64270 */
[----:B--2---:R-:W-:Y:S01]  /*5a20*/  FSEL R49, R60, -INF , P2 ;  /* 0xff8000003c317808 */ /* 0x004fe20001000000 */
[----:B------:R3:W2:Y:S01]  /*5a30*/  MUFU.TANH R64, R53 ;  /* 0x0000003500407308 */ /* 0x0006a20000002400 */
[----:B------:R-:W-:-:S02]  /*5a40*/  FMNMX.FTZ R58, R48, R59, !PT ;  /* 0x0000003b303a7209 */ /* 0x000fc40007810000 */
[----:B------:R-:W-:Y:S02]  /*5a50*/  ISETP.GT.AND P2, PT, R57, 0x31, PT ;  /* 0x000000313900780c */ /* 0x000fe40003f44270 */
[----:B0-----:R-:W-:Y:S02]  /*5a60*/  FSEL R52, R61, -INF , P3 ;  /* 0xff8000003d347808 */ /* 0x001fe40001800000 */
[----:B------:R-:W-:Y:S01]  /*5a70*/  FMNMX.FTZ R59, R49, R58, !PT ;  /* 0x0000003a313b7209 */ /* 0x000fe20007810000 */
[----:B------:R-:W0:Y:S01]  /*5a80*/  MUFU.TANH R26, R26 ;  /* 0x0000001a001a7308 */ /* 0x000e220000002400 */
[----:B------:R-:W-:Y:S02]  /*5a90*/  ISETP.GT.AND P3, PT, R57, 0x38, PT ;  /* 0x000000383900780c */ /* 0x000fe40003f64270 */
[----:B-1----:R-:W-:Y:S02]  /*5aa0*/  FSEL R58, R62, -INF , P2 ;  /* 0xff8000003e3a7808 */ /* 0x002fe40001000000 */
[----:B------:R-:W-:-:S02]  /*5ab0*/  FMNMX.FTZ R59, R52, R59, !PT ;  /* 0x0000003b343b7209 */ /* 0x000fc40007810000 */
[----:B------:R-:W-:Y:S01]  /*5ac0*/  ISETP.GT.AND P2, PT, R57, 0x39, PT ;  /* 0x000000393900780c */ /* 0x000fe20003f44270 */
[----:B------:R-:W1:Y:S01]  /*5ad0*/  MUFU.TANH R27, R27 ;  /* 0x0000001b001b7308 */ /* 0x000e620000002400 */
[----:B---3--:R-:W-:Y:S02]  /*5ae0*/  FSEL R53, R63, -INF , P3 ;  /* 0xff8000003f357808 */ /* 0x008fe40001800000 */
[----:B------:R-:W-:Y:S02]  /*5af0*/  FMNMX.FTZ R60, R58, R59, !PT ;  /* 0x0000003b3a3c7209 */ /* 0x000fe40007810000 */
[----:B--2---:R-:W-:Y:S02]  /*5b00*/  FSEL R57, R64, -INF , P2 ;  /* 0xff80000040397808 */ /* 0x004fe40001000000 */
[----:B------:R-:W-:Y:S01]  /*5b10*/  FMNMX.FTZ R60, R53, R60, !PT ;  /* 0x0000003c353c7209 */ /* 0x000fe20007810000 */
[----:B------:R-:W2:Y:S01]  /*5b20*/  MUFU.TANH R30, R30 ;  /* 0x0000001e001e7308 */ /* 0x000ea20000002400 */
[----:B------:R-:W-:-:S02]  /*5b30*/  ISETP.GT.AND P2, PT, R24, RZ, PT ;  /* 0x000000ff1800720c */ /* 0x000fc40003f44270 */
[----:B------:R-:W-:Y:S02]  /*5b40*/  FMNMX.FTZ R60, R57, R60, !PT ;  /* 0x0000003c393c7209 */ /* 0x000fe40007810000 */
[----:B------:R-:W-:Y:S02]  /*5b50*/  ISETP.GT.AND P3, PT, R24, 0x1, PT ;  /* 0x000000011800780c */ /* 0x000fe40003f64270 */
[----:B0-----:R-:W-:Y:S01]  /*5b60*/  FSEL R20, R26, -INF , P2 ;  /* 0xff8000001a147808 */ /* 0x001fe20001000000 */
[----:B------:R-:W0:Y:S01]  /*5b70*/  SHFL.BFLY PT, R59, R60, 0x2, 0x1f ;  /* 0x0c401f003c3b7f89 */ /* 0x000e2200000e0000 */
[----:B------:R3:W4:Y:S01]  /*5b80*/  MUFU.TANH R61, R31 ;  /* 0x0000001f003d7308 */ /* 0x0007220000002400 */
[----:B-1----:R-:W-:Y:S02]  /*5b90*/  FSEL R25, R27, -INF , P3 ;  /* 0xff8000001b197808 */ /* 0x002fe40001800000 */
[C---:B------:R-:W-:Y:S02]  /*5ba0*/  ISETP.GT.AND P2, PT, R24.reuse, 0x9, PT ;  /* 0x000000091800780c */ /* 0x040fe40003f44270 */
[----:B------:R-:W-:-:S03]  /*5bb0*/  ISETP.GT.AND P3, PT, R24, 0x10, PT ;  /* 0x000000101800780c */ /* 0x000fc60003f64270 */
[----:B------:R1:W5:Y:S01]  /*5bc0*/  MUFU.TANH R62, R34 ;  /* 0x00000022003e7308 */ /* 0x0003620000002400 */
[----:B--2---:R-:W-:Y:S02]  /*5bd0*/  FSEL R26, R30, -INF , P4 ;  /* 0xff8000001e1a7808 */ /* 0x004fe40002000000 */
[----:B---3--:R-:W-:Y:S02]  /*5be0*/  FMNMX.FTZ R31, R20, R25, !PT ;  /* 0x00000019141f7209 */ /* 0x008fe40007810000 */
[----:B------:R-:W-:-:S03]  /*5bf0*/  ISETP.GT.AND P4, PT, R24, 0x19, PT ;  /* 0x000000191800780c */ /* 0x000fc60003f84270 */
[----:B------:R2:W3:Y:S01]  /*5c00*/  MUFU.TANH R63, R35 ;  /* 0x00000023003f7308 */ /* 0x0004e20000002400 */
[----:B----4-:R-:W-:Y:S02]  /*5c10*/  FSEL R27, R61, -INF , P2 ;  /* 0xff8000003d1b7808 */ /* 0x010fe40001000000 */
[----:B-1----:R-:W-:Y:S02]  /*5c20*/  FMNMX.FTZ R34, R26, R31, !PT ;  /* 0x0000001f1a227209 */ /* 0x002fe40007810000 */
[----:B------:R-:W-:Y:S02]  /*5c30*/  ISETP.GT.AND P2, PT, R24, 0x11, PT ;  /* 0x000000111800780c */ /* 0x000fe40003f44270 */
[----:B0-----:R-:W-:Y:S01]  /*5c40*/  FMNMX.FTZ R59, R60, R59, !PT ;  /* 0x0000003b3c3b7209 */ /* 0x001fe20007810000 */
[----:B------:R0:W1:Y:S01]  /*5c50*/  MUFU.TANH R64, R38 ;  /* 0x0000002600407308 */ /* 0x0000620000002400 */
[----:B-----5:R-:W-:Y:S02]  /*5c60*/  FSEL R30, R62, -INF , P3 ;  /* 0xff8000003e1e7808 */ /* 0x020fe40001800000 */
[----:B--2---:R-:W-:Y:S01]  /*5c70*/  FMNMX.FTZ R35, R27, R34, !PT ;  /* 0x000000221b237209 */ /* 0x004fe20007810000 */
[----:B------:R-:W2:Y:S01]  /*5c80*/  SHFL.BFLY PT, R168, R59, 0x1, 0x1f ;  /* 0x0c201f003ba87f89 */ /* 0x000ea200000e0000 */
[----:B------:R-:W-:-:S03]  /*5c90*/  ISETP.GT.AND P3, PT, R24, 0x18, PT ;  /* 0x000000181800780c */ /* 0x000fc60003f64270 */
[----:B------:R4:W5:Y:S01]  /*5ca0*/  MUFU.TANH R60, R39 ;  /* 0x00000027003c7308 */ /* 0x0009620000002400 */
[----:B---3--:R-:W-:Y:S02]  /*5cb0*/  FSEL R31, R63, -INF , P2 ;  /* 0xff8000003f1f7808 */ /* 0x008fe40001000000 */
[----:B0-----:R-:W-:Y:S02]  /*5cc0*/  FMNMX.FTZ R38, R30, R35, !PT ;  /* 0x000000231e267209 */ /* 0x001fe40007810000 */
[----:B------:R-:W-:-:S03]  /*5cd0*/  ISETP.GT.AND P2, PT, R24, 0x20, PT ;  /* 0x000000201800780c */ /* 0x000fc60003f44270 */
[----:B------:R0:W3:Y:S01]  /*5ce0*/  MUFU.TANH R65, R42 ;  /* 0x0000002a00417308 */ /* 0x0000e20000002400 */
[----:B-1----:R-:W-:Y:S02]  /*5cf0*/  FSEL R34, R64, -INF , P3 ;  /* 0xff80000040227808 */ /* 0x002fe40001800000 */
[----:B----4-:R-:W-:Y:S02]  /*5d00*/  FMNMX.FTZ R39, R31, R38, !PT ;  /* 0x000000261f277209 */ /* 0x010fe40007810000 */
[----:B------:R-:W-:-:S03]  /*5d10*/  ISETP.GT.AND P3, PT, R24, 0x21, PT ;  /* 0x000000211800780c */ /* 0x000fc60003f64270 */
[----:B------:R1:W4:Y:S01]  /*5d20*/  MUFU.TANH R66, R43 ;  /* 0x0000002b00427308 */ /* 0x0003220000002400 */
[----:B-----5:R-:W-:Y:S02]  /*5d30*/  FSEL R35, R60, -INF , P4 ;  /* 0xff8000003c237808 */ /* 0x020fe40002000000 */
[----:B0-----:R-:W-:Y:S02]  /*5d40*/  FMNMX.FTZ R42, R34, R39, !PT ;  /* 0x00000027222a7209 */ /* 0x001fe40007810000 */
[----:B--2---:R-:W-:Y:S02]  /*5d50*/  FMNMX.FTZ R168, R59, R168, !PT ;  /* 0x000000a83ba87209 */ /* 0x004fe40007810000 */
[----:B------:R-:W-:Y:S01]  /*5d60*/  ISETP.GT.AND P4, PT, R24, 0x29, PT ;  /* 0x000000291800780c */ /* 0x000fe20003f84270 */
[----:B------:R0:W2:Y:S01]  /*5d70*/  MUFU.TANH R67, R46 ;  /* 0x0000002e00437308 */ /* 0x0000a20000002400 */
[----:B---3--:R-:W-:Y:S02]  /*5d80*/  FSEL R38, R65, -INF , P2 ;  /* 0xff80000041267808 */ /* 0x008fe40001000000 */
[----:B-1----:R-:W-:-:S02]  /*5d90*/  FMNMX.FTZ R43, R35, R42, !PT ;  /* 0x0000002a232b7209 */ /* 0x002fc40007810000 */
[----:B------:R-:W-:-:S03]  /*5da0*/  ISETP.GT.AND P2, PT, R24, 0x30, PT ;  /* 0x000000301800780c */ /* 0x000fc60003f44270 */
[----:B------:R1:W3:Y:S01]  /*5db0*/  MUFU.TANH R68, R47 ;  /* 0x0000002f00447308 */ /* 0x0002e20000002400 */
[----:B----4-:R-:W-:Y:S02]  /*5dc0*/  FSEL R39, R66, -INF , P3 ;  /* 0xff80000042277808 */ /* 0x010fe40001800000 */
[----:B0-----:R-:W-:Y:S01]  /*5dd0*/  FMNMX.FTZ R46, R38, R43, !PT ;  /* 0x0000002b262e7209 */ /* 0x001fe20007810000 */
[C---:B------:R-:W-:Y:S01]  /*5de0*/  FMUL.FTZ R43, R168.reuse, UR6 ;  /* 0x00000006a82b7c20 */ /* 0x040fe20008410000 */
[----:B------:R-:W-:-:S03]  /*5df0*/  FSETP.NEU.FTZ.AND P3, PT, R168, -INF , PT ;  /* 0xff800000a800780b */ /* 0x000fc60003f7d000 */
[----:B------:R0:W4:Y:S01]  /*5e00*/  MUFU.TANH R61, R50 ;  /* 0x00000032003d7308 */ /* 0x0001220000002400 */
[----:B--2---:R-:W-:Y:S02]  /*5e10*/  FSEL R42, R67, -INF , P5 ;  /* 0xff800000432a7808 */ /* 0x004fe40002800000 */
[----:B-1----:R-:W-:Y:S02]  /*5e20*/  FMNMX.FTZ R47, R39, R46, !PT ;  /* 0x0000002e272f7209 */ /* 0x002fe40007810000 */
[----:B------:R-:W-:Y:S02]  /*5e30*/  FSEL R59, R43, RZ, P3 ;  /* 0x000000ff2b3b7208 */ /* 0x000fe40001800000 */
[----:B------:R-:W-:Y:S01]  /*5e40*/  ISETP.GT.AND P3, PT, R24, 0x31, PT ;  /* 0x000000311800780c */ /* 0x000fe20003f64270 */
[----:B------:R-:W1:Y:S01]  /*5e50*/  MUFU.TANH R51, R51 ;  /* 0x0000003300337308 */ /* 0x000e620000002400 */
[----:B---3--:R-:W-:Y:S01]  /*5e60*/  FSEL R43, R68, -INF , P4 ;  /* 0xff800000442b7808 */ /* 0x008fe20002000000 */
[--C-:B------:R-:W-:Y:S01]  /*5e70*/  FFMA.FTZ R170, R28, UR6, -R59.reuse ;  /* 0x000000061caa7c23 */ /* 0x100fe2000801083b */
[----:B0-----:R-:W-:Y:S01]  /*5e80*/  FMNMX.FTZ R50, R42, R47, !PT ;  /* 0x0000002f2a327209 */ /* 0x001fe20007810000 */
[--C-:B------:R-:W-:Y:S01]  /*5e90*/  FFMA.FTZ R171, R29, UR6, -R59.reuse ;  /* 0x000000061dab7c23 */ /* 0x100fe2000801083b */
[--C-:B------:R-:W-:Y:S01]  /*5ea0*/  FFMA.FTZ R173, R33, UR6, -R59.reuse ;  /* 0x0000000621ad7c23 */ /* 0x100fe2000801083b */
[--C-:B------:R-:W-:Y:S01]  /*5eb0*/  FFMA.FTZ R172, R32, UR6, -R59.reuse ;  /* 0x0000000620ac7c23 */ /* 0x100fe2000801083b */
[----:B------:R-:W-:Y:S01]  /*5ec0*/  FMNMX.FTZ R47, R43, R50, !PT ;  /* 0x000000322b2f7209 */ /* 0x000fe20007810000 */
[----:B------:R-:W0:Y:S01]  /*5ed0*/  MUFU.TANH R54, R54 ;  /* 0x0000003600367308 */ /* 0x000e220000002400 */
[----:B----4-:R-:W-:Y:S01]  /*5ee0*/  FSEL R46, R61, -INF , P2 ;  /* 0xff8000003d2e7808 */ /* 0x010fe20001000000 */
[--C-:B------:R-:W-:Y:S01]  /*5ef0*/  FFMA.FTZ R174, R36, UR6, -R59.reuse ;  /* 0x0000000624ae7c23 */ /* 0x100fe2000801083b */
[----:B------:R-:W-:Y:S01]  /*5f00*/  ISETP.GT.AND P2, PT, R24, 0x38, PT ;  /* 0x000000381800780c */ /* 0x000fe20003f44270 */
[--C-:B------:R-:W-:Y:S01]  /*5f10*/  FFMA.FTZ R175, R37, UR6, -R59.reuse ;  /* 0x0000000625af7c23 */ /* 0x100fe2000801083b */
[--C-:B------:R-:W-:Y:S01]  /*5f20*/  FFMA.FTZ R176, R40, UR6, -R59.reuse ;  /* 0x0000000628b07c23 */ /* 0x100fe2000801083b */
[--C-:B------:R-:W-:Y:S01]  /*5f30*/  FFMA.FTZ R177, R41, UR6, -R59.reuse ;  /* 0x0000000629b17c23 */ /* 0x100fe2000801083b */
[--C-:B------:R-:W-:Y:S01]  /*5f40*/  FFMA.FTZ R178, R44, UR6, -R59.reuse ;  /* 0x000000062cb27c23 */ /* 0x100fe2000801083b */
[----:B------:R-:W2:Y:S01]  /*5f50*/  MUFU.TANH R55, R55 ;  /* 0x0000003700377308 */ /* 0x000ea20000002400 */
[----:B-1----:R-:W-:Y:S01]  /*5f60*/  FSEL R28, R51, -INF , P3 ;  /* 0xff800000331c7808 */ /* 0x002fe20001800000 */
[--C-:B------:R-:W-:Y:S01]  /*5f70*/  FFMA.FTZ R179, R45, UR6, -R59.reuse ;  /* 0x000000062db37c23 */ /* 0x100fe2000801083b */
[----:B------:R-:W-:Y:S01]  /*5f80*/  FMNMX.FTZ R51, R46, R47, !PT ;  /* 0x0000002f2e337209 */ /* 0x000fe20007810000 */
[--C-:B------:R-:W-:Y:S01]  /*5f90*/  FFMA.FTZ R180, R48, UR6, -R59.reuse ;  /* 0x0000000630b47c23 */ /* 0x100fe2000801083b */
[----:B------:R-:W-:Y:S01]  /*5fa0*/  ISETP.GT.AND P3, PT, R24, 0x39, PT ;  /* 0x000000391800780c */ /* 0x000fe20003f64270 */
[--C-:B------:R-:W-:Y:S01]  /*5fb0*/  FFMA.FTZ R181, R49, UR6, -R59.reuse ;  /* 0x0000000631b57c23 */ /* 0x100fe2000801083b */
[----:B------:R-:W-:Y:S01]  /*5fc0*/  FMNMX.FTZ R24, R28, R51, !PT ;  /* 0x000000331c187209 */ /* 0x000fe20007810000 */
[--C-:B------:R-:W-:Y:S01]  /*5fd0*/  FFMA.FTZ R182, R52, UR6, -R59.reuse ;  /* 0x0000000634b67c23 */ /* 0x100fe2000801083b */
[----:B0-----:R-:W-:Y:S01]  /*5fe0*/  FSEL R47, R54, -INF , P2 ;  /* 0xff800000362f7808 */ /* 0x001fe20001000000 */
[--C-:B------:R-:W-:Y:S01]  /*5ff0*/  FFMA.FTZ R197, R58, UR6, -R59.reuse ;  /* 0x000000063ac57c23 */ /* 0x100fe2000801083b */
[--C-:B------:R-:W-:Y:S01]  /*6000*/  FFMA.FTZ R183, R53, UR6, -R59.reuse ;  /* 0x0000000635b77c23 */ /* 0x100fe2000801083b */
[----:B------:R-:W-:Y:S01]  /*6010*/  FFMA.FTZ R200, R57, UR6, -R59 ;  /* 0x0000000639c87c23 */ /* 0x000fe2000801083b */
[----:B------:R-:W-:Y:S01]  /*6020*/  FMNMX.FTZ R24, R47, R24, !PT ;  /* 0x000000182f187209 */ /* 0x000fe20007810000 */
[----:B------:R-:W-:Y:S01]  /*6030*/  MUFU.EX2 R170, R170 ;  /* 0x000000aa00aa7308 */ /* 0x000fe20000000800 */
[----:B--2---:R-:W-:-:S04]  /*6040*/  FSEL R29, R55, -INF , P3 ;  /* 0xff800000371d7808 */ /* 0x004fc80001800000 */
[----:B------:R-:W-:-:S03]  /*6050*/  FMNMX.FTZ R24, R29, R24, !PT ;  /* 0x000000181d187209 */ /* 0x000fc60007810000 */
[----:B------:R-:W0:Y:S02]  /*6060*/  MUFU.EX2 R171, R171 ;  /* 0x000000ab00ab7308 */ /* 0x000e240000000800 */
[----:B------:R-:W1:Y:S06]  /*6070*/  SHFL.BFLY PT, R33, R24, 0x2, 0x1f ;  /* 0x0c401f0018217f89 */ /* 0x000e6c00000e0000 */
[----:B------:R-:W-:Y:S08]  /*6080*/  MUFU.EX2 R172, R172 ;  /* 0x000000ac00ac7308 */ /* 0x000ff00000000800 */
[----:B------:R-:W2:Y:S01]  /*6090*/  MUFU.EX2 R173, R173 ;  /* 0x000000ad00ad7308 */ /* 0x000ea20000000800 */
[----:B0-----:R-:W-:Y:S01]  /*60a0*/  F2FP.BF16.F32.PACK_AB R152, R171, R170 ;  /* 0x000000aaab98723e */ /* 0x001fe200000010ff */
[----:B------:R-:W-:-:S06]  /*60b0*/  FADD.FTZ R171, R170, R171 ;  /* 0x000000abaaab7221 */ /* 0x000fcc0000010000 */
[----:B------:R-:W-:Y:S01]  /*60c0*/  MUFU.EX2 R174, R174 ;  /* 0x000000ae00ae7308 */ /* 0x000fe20000000800 */
[----:B-1----:R-:W-:-:S07]  /*60d0*/  FMNMX.FTZ R33, R24, R33, !PT ;  /* 0x0000002118217209 */ /* 0x002fce0007810000 */
[----:B------:R-:W0:Y:S01]  /*60e0*/  MUFU.EX2 R175, R175 ;  /* 0x000000af00af7308 */ /* 0x000e220000000800 */
[----:B------:R-:W1:Y:S01]  /*60f0*/  SHFL.BFLY PT, R24, R33, 0x1, 0x1f ;  /* 0x0c201f0021187f89 */ /* 0x000e6200000e0000 */
[----:B--2---:R-:W-:Y:S01]  /*6100*/  F2FP.BF16.F32.PACK_AB R154, R173, R172 ;  /* 0x000000acad9a723e */ /* 0x004fe200000010ff */
[----:B------:R-:W-:-:S04]  /*6110*/  FADD.FTZ R172, R172, R171 ;  /* 0x000000abacac7221 */ /* 0x000fc80000010000 */
[----:B------:R-:W-:Y:S01]  /*6120*/  FADD.FTZ R173, R173, R172 ;  /* 0x000000acadad7221 */ /* 0x000fe20000010000 */
[----:B------:R-:W-:Y:S08]  /*6130*/  MUFU.EX2 R176, R176 ;  /* 0x000000b000b07308 */ /* 0x000ff00000000800 */
[----:B------:R-:W2:Y:S01]  /*6140*/  MUFU.EX2 R177, R177 ;  /* 0x000000b100b17308 */ /* 0x000ea20000000800 */
[----:B0-----:R-:W-:Y:S01]  /*6150*/  F2FP.BF16.F32.PACK_AB R156, R175, R174 ;  /* 0x000000aeaf9c723e */ /* 0x001fe200000010ff */
[----:B------:R-:W-:-:S04]  /*6160*/  FADD.FTZ R174, R174, R173 ;  /* 0x000000adaeae7221 */ /* 0x000fc80000010000 */
[----:B------:R-:W-:Y:S02]  /*6170*/  FADD.FTZ R175, R175, R174 ;  /* 0x000000aeafaf7221 */ /* 0x000fe40000010000 */
[----:B------:R-:W-:Y:S01]  /*6180*/  MUFU.EX2 R178, R178 ;  /* 0x000000b200b27308 */ /* 0x000fe20000000800 */
[----:B-1----:R-:W-:-:S04]  /*6190*/  FMNMX.FTZ R169, R33, R24, !PT ;  /* 0x0000001821a97209 */ /* 0x002fc80007810000 */
[C---:B------:R-:W-:Y:S01]  /*61a0*/  FSETP.NEU.FTZ.AND P2, PT, R169.reuse, -INF , PT ;  /* 0xff800000a900780b */ /* 0x040fe20003f5d000 */
[----:B------:R-:W-:Y:S02]  /*61b0*/  FMUL.FTZ R24, R169, UR6 ;  /* 0x00000006a9187c20 */ /* 0x000fe40008410000 */
[----:B------:R-:W0:Y:S01]  /*61c0*/  MUFU.EX2 R179, R179 ;  /* 0x000000b300b37308 */ /* 0x000e220000000800 */
[----:B--2---:R-:W-:Y:S01]  /*61d0*/  F2FP.BF16.F32.PACK_AB R158, R177, R176 ;  /* 0x000000b0b19e723e */ /* 0x004fe200000010ff */
[----:B------:R-:W-:Y:S01]  /*61e0*/  FADD.FTZ R176, R176, R175 ;  /* 0x000000afb0b07221 */ /* 0x000fe20000010000 */
[----:B------:R-:W-:Y:S02]  /*61f0*/  FSEL R32, R24, RZ, P2 ;  /* 0x000000ff18207208 */ /* 0x000fe40001000000 */
[----:B------:R-:W-:Y:S01]  /*6200*/  ISETP.NE.AND P2, PT, R69, RZ, PT ;  /* 0x000000ff4500720c */ /* 0x000fe20003f45270 */
[----:B------:R-:W-:Y:S02]  /*6210*/  FADD.FTZ R177, R177, R176 ;  /* 0x000000b0b1b17221 */ /* 0x000fe40000010000 */
[--C-:B------:R-:W-:Y:S01]  /*6220*/  FFMA.FTZ R198, R20, UR6, -R32.reuse ;  /* 0x0000000614c67c23 */ /* 0x100fe20008010820 */
[-C--:B------:R-:W-:Y:S01]  /*6230*/  LEA.HI R20, R56, R23.reuse, RZ, 0x4 ;  /* 0x0000001738147211 */ /* 0x080fe200078f20ff */
[--C-:B------:R-:W-:Y:S01]  /*6240*/  FFMA.FTZ R199, R25, UR6, -R32.reuse ;  /* 0x0000000619c77c23 */ /* 0x100fe20008010820 */
[--C-:B------:R-:W-:Y:S01]  /*6250*/  FFMA.FTZ R202, R27, UR6, -R32.reuse ;  /* 0x000000061bca7c23 */ /* 0x100fe20008010820 */
[--C-:B------:R-:W-:Y:S01]  /*6260*/  FFMA.FTZ R204, R31, UR6, -R32.reuse ;  /* 0x000000061fcc7c23 */ /* 0x100fe20008010820 */
[----:B------:R-:W-:Y:S01]  /*6270*/  LOP3.LUT R24, R20, 0xfffffff0, RZ, 0xc0, !PT ;  /* 0xfffffff014187812 */ /* 0x000fe200078ec0ff */
[--C-:B------:R-:W-:Y:S01]  /*6280*/  FFMA.FTZ R201, R26, UR6, -R32.reuse ;  /* 0x000000061ac97c23 */ /* 0x100fe20008010820 */
[----:B------:R-:W-:Y:S01]  /*6290*/  LEA.HI R56, R56, R23, RZ, 0x5 ;  /* 0x0000001738387211 */ /* 0x000fe200078f28ff */
[----:B------:R-:W-:Y:S01]  /*62a0*/  FFMA.FTZ R203, R30, UR6, -R32 ;  /* 0x000000061ecb7c23 */ /* 0x000fe20008010820 */
[----:B------:R-:W-:Y:S01]  /*62b0*/  SHF.R.U32.HI R31, RZ, 0x1, R20 ;  /* 0x00000001ff1f7819 */ /* 0x000fe20000011614 */
[----:B------:R-:W-:-:S02]  /*62c0*/  IMAD.IADD R24, R23, 0x1, -R24 ;  /* 0x0000000117187824 */ /* 0x000fc400078e0a18 */
[--C-:B------:R-:W-:Y:S01]  /*62d0*/  FFMA.FTZ R205, R34, UR6, -R32.reuse ;  /* 0x0000000622cd7c23 */ /* 0x100fe20008010820 */
[----:B------:R-:W-:Y:S02]  /*62e0*/  IMAD.SHL.U32 R56, R56, 0x20, RZ ;  /* 0x0000002038387824 */ /* 0x000fe400078e00ff */
[----:B------:R-:W-:Y:S01]  /*62f0*/  FFMA.FTZ R206, R35, UR6, -R32 ;  /* 0x0000000623ce7c23 */ /* 0x000fe20008010820 */
[----:B------:R-:W-:Y:S01]  /*6300*/  @!P2 VIADD R20, R195, 0x38840 ;  /* 0x00038840c314a836 */ /* 0x000fe20000000000 */
[----:B------:R-:W-:Y:S01]  /*6310*/  SHF.R.S32.HI R25, RZ, 0x1f, R24 ;  /* 0x0000001fff197819 */ /* 0x000fe20000011418 */
[--C-:B------:R-:W-:Y:S01]  /*6320*/  FFMA.FTZ R207, R38, UR6, -R32.reuse ;  /* 0x0000000626cf7c23 */ /* 0x100fe20008010820 */
[----:B------:R-:W-:Y:S01]  /*6330*/  LOP3.LUT R56, R56, 0x7ffffc00, RZ, 0xc0, !PT ;  /* 0x7ffffc0038387812 */ /* 0x000fe200078ec0ff */
        /* <DEDUP_REMOVED lines=9> */
[----:B------:R-:W-:Y:S01]  /*63d0*/  FFMA.FTZ R214, R29, UR6, -R32 ;  /* 0x000000061dd67c23 */ /* 0x000fe20008010820 */
[----:B------:R-:W-:Y:S01]  /*63e0*/  IMAD.IADD R27, R24, 0x1, -R27 ;  /* 0x00000001181b7824 */ /* 0x000fe200078e0a1b */
[----:B------:R-:W-:Y:S01]  /*63f0*/  LOP3.LUT R25, R25, 0x7ffffe00, RZ, 0xc0, !PT ;  /* 0x7ffffe0019197812 */ /* 0x000fe200078ec0ff */
[----:B------:R-:W-:Y:S01]  /*6400*/  MUFU.EX2 R198, R198 ;  /* 0x000000c600c67308 */ /* 0x000fe20000000800 */
[----:B0-----:R-:W-:Y:S01]  /*6410*/  F2FP.BF16.F32.PACK_AB R160, R179, R178 ;  /* 0x000000b2b3a0723e */ /* 0x001fe200000010ff */
[C---:B------:R-:W-:Y:S01]  /*6420*/  IMAD.SHL.U32 R24, R27.reuse, 0x40, RZ ;  /* 0x000000401b187824 */ /* 0x040fe200078e00ff */
[C---:B------:R-:W-:Y:S01]  /*6430*/  LOP3.LUT P4, RZ, R27.reuse, 0x4, RZ, 0xc0, !PT ;  /* 0x000000041bff7812 */ /* 0x040fe2000788c0ff */
[----:B------:R-:W-:Y:S01]  /*6440*/  FADD.FTZ R178, R178, R177 ;  /* 0x000000b1b2b27221 */ /* 0x000fe20000010000 */
[----:B------:R-:W-:-:S02]  /*6450*/  LOP3.LUT P3, RZ, R27, 0x2, RZ, 0xc0, !PT ;  /* 0x000000021bff7812 */ /* 0x000fc4000786c0ff */
[----:B------:R-:W-:Y:S01]  /*6460*/  LOP3.LUT R24, R24, 0x1c0, RZ, 0xc0, !PT ;  /* 0x000001c018187812 */ /* 0x000fe200078ec0ff */
[----:B------:R-:W0:Y:S01]  /*6470*/  MUFU.EX2 R199, R199 ;  /* 0x000000c700c77308 */ /* 0x000e220000000800 */
[----:B------:R-:W-:Y:S01]  /*6480*/  SEL R185, R185, 0xffffffe0, !P3 ;  /* 0xffffffe0b9b97807 */ /* 0x000fe20005800000 */
[----:B------:R-:W-:Y:S01]  /*6490*/  FADD.FTZ R179, R179, R178 ;  /* 0x000000b2b3b37221 */ /* 0x000fe20000010000 */
[----:B------:R-:W-:Y:S02]  /*64a0*/  LOP3.LUT R31, R24, 0x8, R31, 0xf8, !PT ;  /* 0x00000008181f7812 */ /* 0x000fe400078ef81f */
[----:B------:R-:W-:Y:S02]  /*64b0*/  SHF.R.U32.HI R24, RZ, 0x3, R24 ;  /* 0x00000003ff187819 */ /* 0x000fe40000011618 */
[----:B------:R-:W-:Y:S01]  /*64c0*/  @!P2 IADD3 R21, R195, 0x38860, RZ ;  /* 0x00038860c315a810 */ /* 0x000fe20007ffe0ff */
[----:B------:R-:W-:Y:S01]  /*64d0*/  MUFU.EX2 R201, R201 ;  /* 0x000000c900c97308 */ /* 0x000fe20000000800 */
[----:B------:R-:W-:-:S02]  /*64e0*/  LOP3.LUT R24, R31, R24, RZ, 0x3c, !PT ;  /* 0x000000181f187212 */ /* 0x000fc400078e3cff */
[----:B------:R-:W-:Y:S02]  /*64f0*/  @!P2 PRMT R21, RZ, 0x654, R21 ;  /* 0x00000654ff15a816 */ /* 0x000fe40000000015 */
[----:B------:R-:W-:-:S03]  /*6500*/  IADD3 R24, R24, R25, R56 ;  /* 0x0000001918187210 */ /* 0x000fc60007ffe038 */
[----:B------:R-:W1:Y:S01]  /*6510*/  MUFU.EX2 R202, R202 ;  /* 0x000000ca00ca7308 */ /* 0x000e620000000800 */
[----:B0-----:R-:W-:Y:S01]  /*6520*/  F2FP.BF16.F32.PACK_AB R153, R199, R198 ;  /* 0x000000c6c799723e */ /* 0x001fe200000010ff */
[----:B------:R-:W-:Y:S01]  /*6530*/  IMAD R184, R24, 0x2, R195 ;  /* 0x0000000218b87824 */ /* 0x000fe200078e02c3 */
[----:B------:R-:W-:Y:S01]  /*6540*/  @!P2 PRMT R24, RZ, 0x654, R20 ;  /* 0x00000654ff18a816 */ /* 0x000fe20000000014 */
[----:B------:R-:W-:Y:S02]  /*6550*/  FADD.FTZ R198, R198, R199 ;  /* 0x000000c7c6c67221 */ /* 0x000fe40000010000 */
[C---:B------:R-:W-:Y:S01]  /*6560*/  VIADD R187, R184.reuse, 0x36400 ;  /* 0x00036400b8bb7836 */ /* 0x040fe20000000000 */
[----:B------:R0:W-:Y:S01]  /*6570*/  @!P2 SYNCS.ARRIVE.TRANS64.RED.A1T0 RZ, [R24+URZ], RZ ;  /* 0x000000ff18ffa9a7 */ /* 0x0001e2000810043f */
[----:B------:R-:W-:Y:S01]  /*6580*/  MUFU.EX2 R203, R203 ;  /* 0x000000cb00cb7308 */ /* 0x000fe20000000800 */
[----:B------:R-:W-:Y:S02]  /*6590*/  VIADD R20, R184, 0x36440 ;  /* 0x00036440b8147836 */ /* 0x000fe40000000000 */
[----:B------:R-:W-:-:S02]  /*65a0*/  @P4 VIADD R20, R187, 0xffffffc0 ;  /* 0xffffffc0bb144836 */ /* 0x000fc40000000000 */
[----:B------:R-:W-:Y:S02]  /*65b0*/  IMAD.IADD R187, R187, 0x1, R185 ;  /* 0x00000001bbbb7824 */ /* 0x000fe400078e02b9 */
[----:B------:R-:W-:Y:S01]  /*65c0*/  IMAD.IADD R185, R185, 0x1, R20 ;  /* 0x00000001b9b97824 */ /* 0x000fe200078e0214 */
[----:B------:R-:W2:Y:S01]  /*65d0*/  MUFU.EX2 R204, R204 ;  /* 0x000000cc00cc7308 */ /* 0x000ea20000000800 */
[----:B-1----:R-:W-:Y:S01]  /*65e0*/  F2FP.BF16.F32.PACK_AB R155, R202, R201 ;  /* 0x000000c9ca9b723e */ /* 0x002fe200000010ff */
[----:B------:R-:W-:Y:S01]  /*65f0*/  BAR.SYNC.DEFER_BLOCKING 0xf, 0x100 ;  /* 0x03c4000000007b1d */ /* 0x000fe20000010000 */
[----:B------:R-:W-:Y:S01]  /*6600*/  FADD.FTZ R201, R201, R198 ;  /* 0x000000c6c9c97221 */ /* 0x000fe20000010000 */
[----:B------:R-:W-:-:S03]  /*6610*/  VIADD R198, R22, 0xfffffffe ;  /* 0xfffffffe16c67836 */ /* 0x000fc60000000000 */
[----:B------:R-:W-:Y:S01]  /*6620*/  FADD.FTZ R202, R202, R201 ;  /* 0x000000c9caca7221 */ /* 0x000fe20000010000 */
[----:B------:R-:W-:Y:S08]  /*6630*/  MUFU.EX2 R205, R205 ;  /* 0x000000cd00cd7308 */ /* 0x000ff00000000800 */
[----:B------:R-:W1:Y:S01]  /*6640*/  MUFU.EX2 R206, R206 ;  /* 0x000000ce00ce7308 */ /* 0x000e620000000800 */
[----:B--2---:R-:W-:Y:S01]  /*6650*/  F2FP.BF16.F32.PACK_AB R157, R204, R203 ;  /* 0x000000cbcc9d723e */ /* 0x004fe200000010ff */
[----:B------:R-:W-:-:S04]  /*6660*/  FADD.FTZ R203, R203, R202 ;  /* 0x000000cacbcb7221 */ /* 0x000fc80000010000 */
[----:B------:R-:W-:Y:S02]  /*6670*/  FADD.FTZ R204, R204, R203 ;  /* 0x000000cbcccc7221 */ /* 0x000fe40000010000 */
[----:B------:R-:W-:Y:S01]  /*6680*/  MUFU.EX2 R180, R180 ;  /* 0x000000b400b47308 */ /* 0x000fe20000000800 */
[----:B------:R2:W-:Y:S07]  /*6690*/  STSM.16.M88.4 [R184+0x36400], R152 ;  /* 0x03640098b8007844 */ /* 0x0005ee0000000200 */
[----:B------:R-:W3:Y:S01]  /*66a0*/  MUFU.EX2 R181, R181 ;  /* 0x000000b500b57308 */ /* 0x000ee20000000800 */
[----:B-1----:R-:W-:Y:S01]  /*66b0*/  F2FP.BF16.F32.PACK_AB R159, R206, R205 ;  /* 0x000000cdce9f723e */ /* 0x002fe200000010ff */
        /* <DEDUP_REMOVED lines=17> */
[----:B------:R1:W-:Y:S01]  /*67d0*/  STSM.16.M88.4 [R20], R160 ;  /* 0x000000a014007844 */ /* 0x0003e20000000200 */
[----:B------:R-:W-:Y:S01]  /*67e0*/  FADD.FTZ R210, R210, R209 ;  /* 0x000000d1d2d27221 */ /* 0x000fe20000010000 */
[----:B------:R-:W-:Y:S08]  /*67f0*/  MUFU.EX2 R183, R183 ;  /* 0x000000b700b77308 */ /* 0x000ff00000000800 */
[----:B------:R-:W3:Y:S01]  /*6800*/  MUFU.EX2 R200, R200 ;  /* 0x000000c800c87308 */ /* 0x000ee20000000800 */
[----:B----4-:R-:W-:Y:S01]  /*6810*/  F2FP.BF16.F32.PACK_AB R164, R197, R182 ;  /* 0x000000b6c5a4723e */ /* 0x010fe200000010ff */
[----:B------:R-:W-:-:S04]  /*6820*/  FADD.FTZ R182, R182, R181 ;  /* 0x000000b5b6b67221 */ /* 0x000fc80000010000 */
[----:B------:R-:W-:Y:S02]  /*6830*/  FADD.FTZ R182, R197, R182 ;  /* 0x000000b6c5b67221 */ /* 0x000fe40000010000 */
[----:B------:R-:W-:Y:S08]  /*6840*/  MUFU.EX2 R23, R23 ;  /* 0x0000001700177308 */ /* 0x000ff00000000800 */
[----:B------:R-:W4:Y:S01]  /*6850*/  MUFU.EX2 R212, R212 ;  /* 0x000000d400d47308 */ /* 0x000f220000000800 */
[----:B---3--:R-:W-:-:S07]  /*6860*/  F2FP.BF16.F32.PACK_AB R166, R200, R183 ;  /* 0x000000b7c8a6723e */ /* 0x008fce00000010ff */
[----:B------:R-:W-:Y:S08]  /*6870*/  MUFU.EX2 R211, R211 ;  /* 0x000000d300d37308 */ /* 0x000ff00000000800 */
[----:B------:R-:W3:Y:S01]  /*6880*/  MUFU.EX2 R214, R214 ;  /* 0x000000d600d67308 */ /* 0x000ee20000000800 */
[----:B----4-:R-:W-:Y:S01]  /*6890*/  F2FP.BF16.F32.PACK_AB R165, R212, R23 ;  /* 0x00000017d4a5723e */ /* 0x010fe200000010ff */
[----:B------:R-:W-:-:S04]  /*68a0*/  FADD.FTZ R23, R23, R210 ;  /* 0x000000d217177221 */ /* 0x000fc80000010000 */
[----:B------:R-:W-:Y:S01]  /*68b0*/  FADD.FTZ R212, R212, R23 ;  /* 0x00000017d4d47221 */ /* 0x000fe20000010000 */
[----:B------:R-:W-:Y:S01]  /*68c0*/  IMAD.MOV.U32 R23, RZ, RZ, RZ ;  /* 0x000000ffff177224 */ /* 0x000fe200078e00ff */
[----:B---3--:R-:W-:Y:S02]  /*68d0*/  F2FP.BF16.F32.PACK_AB R167, R214, R211 ;  /* 0x000000d3d6a7723e */ /* 0x008fe400000010ff */
[----:B------:R-:W-:-:S03]  /*68e0*/  FADD.FTZ R211, R211, R212 ;  /* 0x000000d4d3d37221 */ /* 0x000fc60000010000 */
[----:B------:R1:W-:Y:S01]  /*68f0*/  STSM.16.M88.4 [R185], R164 ;  /* 0x000000a4b9007844 */ /* 0x0003e20000000200 */
[----:B0-----:R-:W-:Y:S01]  /*6900*/  WARPGROUP.ARRIVE ;  /* 0x00000000000079c5 */ /* 0x001fe20000000000 */
        /* <DEDUP_REMOVED lines=21> */
[----:B------:R-:W-:Y:S01]  /*6a60*/  HGMMA.64x256x16.F32.BF16 R24, R164, gdesc[UR8].tnspB, R24, gsb0 ;  /* 0x43e00008a4187df0 */ /* 0x000fe20008001818 */
[----:B------:R-:W-:Y:S02]  /*6a70*/  @UP0 ULDC UR10, c[0x0][0x44c] ;  /* 0x00011300000a0ab9 */ /* 0x000fe40000000800 */
[----:B------:R-:W-:-:S04]  /*6a80*/  UIMAD.WIDE.U32 UR10, UR60, UR10, URZ ;  /* 0x0000000a3c0a72a5 */ /* 0x000fc8000f8e003f */
[----:B------:R-:W-:-:S04]  /*6a90*/  @UP0 USHF.R.U32.HI UR60, URZ, UR14, UR11 ;  /* 0x0000000e3f3c0299 */ /* 0x000fc8000801160b */
[----:B------:R-:W-:-:S04]  /*6aa0*/  UIADD3 UR60, UR7, UR60, URZ ;  /* 0x0000003c073c7290 */ /* 0x000fc8000fffe03f */
[----:B------:R-:W-:-:S04]  /*6ab0*/  USHF.R.S32.HI UR7, URZ, 0x1f, UR60 ;  /* 0x0000001f3f077899 */ /* 0x000fc8000801143c */
[----:B------:R-:W-:-:S04]  /*6ac0*/  ULEA.HI UR7, UR7, UR60, URZ, 0x6 ;  /* 0x0000003c07077291 */ /* 0x000fc8000f8f303f */
[----:B------:R-:W-:-:S04]  /*6ad0*/  USHF.R.S32.HI UR7, URZ, 0x6, UR7 ;  /* 0x000000063f077899 */ /* 0x000fc80008011407 */
[----:B------:R-:W-:-:S04]  /*6ae0*/  UISETP.LT.AND UP1, UPT, UR61, UR7, UPT ;  /* 0x000000073d00728c */ /* 0x000fc8000bf21270 */
[----:B------:R-:W-:-:S03]  /*6af0*/  USEL UR10, UR61, UR7, !UP1 ;  /* 0x000000073d0a7287 */ /* 0x000fc6000c800000 */
[----:B------:R-:W-:-:S03]  /*6b00*/  UMOV UR61, URZ ;  /* 0x0000003f003d7c82 */ /* 0x000fc60008000000 */
[----:B------:R-:W-:Y:S01]  /*6b10*/  ISETP.GE.AND P3, PT, R198, UR10, PT ;  /* 0x0000000ac6007c0c */ /* 0x000fe2000bf66270 */
[----:B------:R-:W-:Y:S01]  /*6b20*/  IMAD.U32 R201, RZ, RZ, UR10 ;  /* 0x0000000affc97e24 */ /* 0x000fe2000f8e00ff */
        /* <DEDUP_REMOVED lines=9> */
[----:B------:R0:W-:Y:S02]  /*6bc0*/  @!P2 SYNCS.ARRIVE.TRANS64.RED.A1T0 RZ, [R21+URZ], RZ ;  /* 0x000000ff15ffa9a7 */ /* 0x0001e4000810043f */
[----:B0-----:R-:W-:-:S04]  /*6bd0*/  FADD.FTZ R21, R183, R182 ;  /* 0x000000b6b7157221 */ /* 0x001fc80000010000 */
[----:B------:R-:W-:Y:S01]  /*6be0*/  FADD.FTZ R21, R200, R21 ;  /* 0x00000015c8157221 */ /* 0x000fe20000010000 */
[----:B-1----:R-:W-:Y:S06]  /*6bf0*/  @!P3 BRA `(.L_x_7390) ;  /* 0x000000340090b947 */ /* 0x002fec0003800000 */
[----:B------:R-:W-:Y:S01]  /*6c00*/  IMAD.MOV.U32 R199, RZ, RZ, R169 ;  /* 0x000000ffffc77224 */ /* 0x000fe200078e00a9 */
[----:B------:R-:W-:Y:S01]  /*6c10*/  UMOV UR61, URZ ;  /* 0x0000003f003d7c82 */ /* 0x000fe20008000000 */
[----:B------:R-:W-:Y:S01]  /*6c20*/  IMAD.MOV.U32 R200, RZ, RZ, R168 ;  /* 0x000000ffffc87224 */ /* 0x000fe200078e00a8 */
[----:B------:R-:W-:Y:S01]  /*6c30*/  ULDC UR60, c[0x0][0xad0] ;  /* 0x0002b400003c7ab9 */ /* 0x000fe20000000800 */
[----:B------:R-:W-:-:S07]  /*6c40*/  IMAD.MOV.U32 R202, RZ, RZ, RZ ;  /* 0x000000ffffca7224 */ /* 0x000fce00078e00ff */
.L_x_7399:
[----:B------:R-:W-:-:S05]  /*6c50*/  VIADD R23, R202, 0x1 ;  /* 0x00000001ca177836 */ /* 0x000fca0000000000 */
[----:B------:R-:W-:-:S04]  /*6c60*/  ISETP.NE.AND P3, PT, R23, 0x2, PT ;  /* 0x000000021700780c */ /* 0x000fc80003f65270 */
[----:B------:R-:W-:Y:S02]  /*6c70*/  SEL R152, RZ, 0x1, P3 ;  /* 0x00000001ff987807 */ /* 0x000fe40001800000 */
[----:B------:R-:W-:Y:S02]  /*6c80*/  SEL R23, R23, RZ, P3 ;  /* 0x000000ff17177207 */ /* 0x000fe40001800000 */
[----:B------:R-:W-:-:S13]  /*6c90*/  R2UR UR6, R152 ;  /* 0x00000000980672ca */ /* 0x000fda00000e0000 */
[----:B------:R-:W-:Y:S01]  /*6ca0*/  ULOP3.LUT UR61, UR61, UR6, URZ, 0x3c, !UPT ;  /* 0x000000063d3d7292 */ /* 0x000fe2000f8e3c3f */
[----:B--2---:R-:W-:Y:S11]  /*6cb0*/  @!P0 BRA `(.L_x_7391) ;  /* 0x0000000000048947 */ /* 0x004ff60003800000 */
[----:B------:R-:W-:Y:S01]  /*6cc0*/  BPT.TRAP 0x1 ;  /* 0x000000040000795c */ /* 0x000fe20000300000 */
.L_x_7391:
[----:B------:R-:W-:Y:S02]  /*6cd0*/  IMAD.U32 R204, RZ, RZ, UR61 ;  /* 0x0000003dffcc7e24 */ /* 0x000fe4000f8e00ff */
[----:B------:R-:W-:-:S03]  /*6ce0*/  IMAD R197, R23, 0x8, R195 ;  /* 0x0000000817c57824 */ /* 0x000fc600078e02c3 */
[----:B------:R-:W-:-:S04]  /*6cf0*/  SHF.L.U32 R204, R204, 0x1f, RZ ;  /* 0x0000001fcccc7819 */ /* 0x000fc800000006ff */
[----:B------:R0:W1:Y:S01]  /*6d00*/  SYNCS.PHASECHK.TRANS64.TRYWAIT P3, [R197+URZ+0x38830], R204 ;  /* 0x038830ccc50075a7 */ /* 0x000062000806017f */
[----:B------:R-:W-:Y:S05]  /*6d10*/  @!P0 BRA `(.L_x_7392) ;  /* 0x0000000000048947 */ /* 0x000fea0003800000 */
[----:B------:R-:W-:Y:S01]  /*6d20*/  BPT.TRAP 0x1 ;  /* 0x000000040000795c */ /* 0x000fe20000300000 */
.L_x_7392:
[----:B------:R-:W-:Y:S01]  /*6d30*/  IMAD R203, R23, 0x200, R188 ;  /* 0x0000020017cb7824 */ /* 0x000fe200078e02bc */
[----:B-1----:R-:W-:Y:S06]  /*6d40*/  @P3 BRA `(.L_x_7393) ;  /* 0x0000000000083947 */ /* 0x002fec0003800000 */
[----:B------:R-:W1:Y:S02]  /*6d50*/  SYNCS.PHASECHK.TRANS64.TRYWAIT P3, [R197+URZ+0x38830], R204 ;  /* 0x038830ccc50075a7 */ /* 0x000e64000806017f */
[----:B-1----:R-:W-:Y:S05]  /*6d60*/  @!P3 BRA `(.L_x_7394) ;  /* 0x000000f00028b947 */ /* 0x002fea0003800000 */
.L_x_7393:
        /* <DEDUP_REMOVED lines=49> */
.L_x_7395:
[----:B------:R2:W3:Y:S01]  /*7080*/  SYNCS.PHASECHK.TRANS64.TRYWAIT P3, [R197+URZ+0x38850], R204 ;  /* 0x038850ccc50075a7 */ /* 0x0004e2000806017f */
[----:B------:R-:W-:Y:S05]  /*7090*/  @!P0 BRA `(.L_x_7396) ;  /* 0x0000000000048947 */ /* 0x000fea0003800000 */
[----:B------:R-:W-:Y:S01]  /*70a0*/  BPT.TRAP 0x1 ;  /* 0x000000040000795c */ /* 0x000fe20000300000 */
.L_x_7396:
[----:B---3--:R-:W-:Y:S05]  /*70b0*/  @P3 BRA `(.L_x_7397) ;  /* 0x0000000000083947 */ /* 0x008fea0003800000 */
[----:B------:R-:W3:Y:S02]  /*70c0*/  SYNCS.PHASECHK.TRANS64.TRYWAIT P3, [R197+URZ+0x38850], R204 ;  /* 0x038850ccc50075a7 */ /* 0x000ee4000806017f */
[----:B---3--:R-:W-:Y:S05]  /*70d0*/  @!P3 BRA `(.L_x_7398) ;  /* 0x000000ec0060b947 */ /* 0x008fea0003800000 */
.L_x_7397:
        /* <DEDUP_REMOVED lines=36> */
[----:B------:R-:W-:-:S04]  /*7320*/  IMAD R220, R23, 0x1000, R190 ;  /* 0x0000100017dc7824 */ /* 0x000fc800078e02be */
[----:B------:R-:W-:Y:S02]  /*7330*/  VIADD R221, R220, 0x80 ;  /* 0x00000080dcdd7836 */ /* 0x000fe40000000000 */
[----:B------:R-:W-:Y:S01]  /*7340*/  UMOV UR54, UR6 ;  /* 0x0000000600367c82 */ /* 0x000fe20008000000 */
[----:B------:R-:W-:Y:S01]  /*7350*/  R2UR UR6, R204 ;  /* 0x00000000cc0672ca */ /* 0x000fe200000e0000 */
[----:B------:R-:W-:-:S12]  /*7360*/  VIADD R204, R203, 0x6 ;  /* 0x00000006cbcc7836 */ /* 0x000fd80000000000 */
        /* <DEDUP_REMOVED lines=27> */
[C---:B------:R-:W-:Y:S01]  /*7520*/  VIADD R204, R203.reuse, 0x602 ;  /* 0x00000602cbcc7836 */ /* 0x040fe20000000000 */
[----:B------:R-:W-:-:S04]  /*7530*/  IADD3 R207, R203, 0x800, RZ ;  /* 0x00000800cbcf7810 */ /* 0x000fc80007ffe0ff */
[----:B------:R-:W-:Y:S01]  /*7540*/  R2UR UR46, R204 ;  /* 0x00000000cc2e72ca */ /* 0x000fe200000e0000 */
[----:B------:R-:W-:-:S05]  /*7550*/  VIADD R204, R203, 0x604 ;  /* 0x00000604cbcc7836 */ /* 0x000fca0000000000 */
[----:B------:R-:W-:Y:S01]  /*7560*/  R2UR UR50, R204 ;  /* 0x00000000cc3272ca */ /* 0x000fe200000e0000 */
[----:B------:R-:W-:-:S05]  /*7570*/  VIADD R204, R203, 0x606 ;  /* 0x00000606cbcc7836 */ /* 0x000fca0000000000 */
[----:B------:R-:W-:Y:S02]  /*7580*/  R2UR UR54, R204 ;  /* 0x00000000cc3672ca */ /* 0x000fe400000e0000 */
[----:B------:R-:W0:Y:S02]  /*7590*/  SHFL.IDX PT, R204, R208, RZ, 0x1f ;  /* 0x00001fffd0cc7589 */ /* 0x000e2400000e0000 */
[----:B0-----:R-:W-:-:S04]  /*75a0*/  ISETP.GT.AND P3, PT, R204, 0x7f, PT ;  /* 0x0000007fcc00780c */ /* 0x001fc80003f64270 */
        /* <DEDUP_REMOVED lines=10> */
[----:B------:R-:W-:-:S05]  /*7650*/  IMAD.MOV.U32 R205, RZ, RZ, 0x4 ;  /* 0x00000004ffcd7424 */ /* 0x000fca00078e00ff */
        /* <DEDUP_REMOVED lines=8> */
[----:B------:R-:W-:Y:S01]  /*76e0*/  @UP0 ULDC UR6, c[0x0][0x44c] ;  /* 0x0001130000060ab9 */ /* 0x000fe20000000800 */
[----:B------:R-:W-:Y:S01]  /*76f0*/  ULDC UR7, c[0x0][0x288] ;  /* 0x0000a20000077ab9 */ /* 0x000fe20000000800 */
[----:B------:R-:W-:Y:S02]  /*7700*/  WARPGROUP.DEPBAR.LE gsb0, 0x0 ;  /* 0x00008000000079c5 */ /* 0x000fe40000010000 */
[----:B------:R-:W-:-:S06]  /*7710*/  WARPGROUP.ARRIVE ;  /* 0x00000000000079c5 */ /* 0x000fcc0000000000 */
[----:B------:R-:W-:Y:S01]  /*7720*/  HGMMA.64x64x16.F32.BF16 R152, gdesc[UR8], R152, gsb0 ;  /* 0x00e00000089879f0 */ /* 0x000fe20008001898 */
[----:B------:R-:W-:Y:S01]  /*7730*/  ULDC UR11, c[0x0][0x2f0] ;  /* 0x0000bc00000b7ab9 */ /* 0x000fe20000000800 */
        /* <DEDUP_REMOVED lines=151> */
[----:B------:R-:W-:-:S05]  /*80b0*/  VIADD R207, R203, 0xe00 ;  /* 0x00000e00cbcf7836 */ /* 0x000fca0000000000 */
        /* <DEDUP_REMOVED lines=41> */
[----:B------:R-:W-:Y:S01]  /*8350*/  @P1 IMAD.HI.U32 R203, R186, UR6, RZ ;  /* 0x00000006bacb1c27 */ /* 0x000fe2000f8e00ff */
[----:B------:R-:W-:-:S03]  /*8360*/  @UP0 ULDC UR6, c[0x0][0x450] ;  /* 0x0001140000060ab9 */ /* 0x000fc60000000800 */
[----:B------:R-:W-:Y:S01]  /*8370*/  IMAD.MOV.U32 R206, RZ, RZ, R186 ;  /* 0x000000ffffce7224 */ /* 0x000fe200078e00ba */
[----:B------:R-:W-:Y:S01]  /*8380*/  @P1 SHF.R.U32.HI R206, RZ, UR6, R203 ;  /* 0x00000006ffce1c19 */ /* 0x000fe200080116cb */
[----:B------:R-:W-:-:S04]  /*8390*/  ULDC UR6, c[0x0][0xa80] ;  /* 0x0002a00000067ab9 */ /* 0x000fc80000000800 */
[----:B------:R-:W0:Y:S01]  /*83a0*/  SHFL.IDX PT, R203, R206, RZ, 0x1c1f ;  /* 0x001c1fffcecb7589 */ /* 0x000e2200000e0000 */
        /* <DEDUP_REMOVED lines=16> */
[----:B------:R2:W3:Y:S01]  /*84b0*/  MUFU.TANH R205, R152 ;  /* 0x0000009800cd7308 */ /* 0x0004e20000002400 */
[----:B-1----:R-:W-:-:S02]  /*84c0*/  IMAD.MOV.U32 R153, RZ, RZ, -0x40 ;  /* 0xffffffc0ff997424 */ /* 0x002fc400078e00ff */
[----:B------:R-:W-:Y:S01]  /*84d0*/  FMUL.FTZ R181, R181, UR60 ;  /* 0x0000003cb5b57c20 */ /* 0x000fe20008410000 */
[----:B------:R-:W-:Y:S01]  /*84e0*/  FMUL.FTZ R155, R155, UR60 ;  /* 0x0000003c9b9b7c20 */ /* 0x000fe20008410000 */
[----:B------:R-:W-:Y:S01]  /*84f0*/  FMUL.FTZ R213, R167, UR60 ;  /* 0x0000003ca7d57c20 */ /* 0x000fe20008410000 */
[----:B------:R-:W-:Y:S01]  /*8500*/  FMUL.FTZ R214, R170, UR60 ;  /* 0x0000003caad67c20 */ /* 0x000fe20008410000 */
[----:B------:R-:W-:Y:S01]  /*8510*/  FMUL.FTZ R171, R171, UR60 ;  /* 0x0000003cabab7c20 */ /* 0x000fe20008410000 */
[----:B------:R-:W-:Y:S01]  /*8520*/  FMUL.FTZ R174, R174, UR60 ;  /* 0x0000003caeae7c20 */ /* 0x000fe20008410000 */
[----:B------:R1:W-:Y:S01]  /*8530*/  MUFU.TANH R208, R157 ;  /* 0x0000009d00d07308 */ /* 0x0003e20000002400 */
[----:B--2---:R-:W-:Y:S02]  /*8540*/  IMAD R152, R198, R153, 0x1 ;  /* 0x00000001c6987424 */ /* 0x004fe400078e0299 */
[----:B------:R-:W-:Y:S01]  /*8550*/  FMUL.FTZ R153, R168, UR60 ;  /* 0x0000003ca8997c20 */ /* 0x000fe20008410000 */
[----:B------:R-:W-:Y:S01]  /*8560*/  FMUL.FTZ R175, R175, UR60 ;  /* 0x0000003cafaf7c20 */ /* 0x000fe20008410000 */
[----:B------:R-:W-:Y:S01]  /*8570*/  FMUL.FTZ R178, R178, UR60 ;  /* 0x0000003cb2b27c20 */ /* 0x000fe20008410000 */
[----:B------:R-:W-:Y:S01]  /*8580*/  FMUL.FTZ R179, R179, UR60 ;  /* 0x0000003cb3b37c20 */ /* 0x000fe20008410000 */
[----:B------:R-:W-:Y:S01]  /*8590*/  FMUL.FTZ R182, R182, UR60 ;  /* 0x0000003cb6b67c20 */ /* 0x000fe20008410000 */
[----:B------:R-:W-:Y:S01]  /*85a0*/  FMUL.FTZ R183, R183, UR60 ;  /* 0x0000003cb7b77c20 */ /* 0x000fe20008410000 */
[----:B------:R2:W4:Y:S01]  /*85b0*/  MUFU.TANH R207, R156 ;  /* 0x0000009c00cf7308 */ /* 0x0005220000002400 */
[----:B-1----:R-:W-:-:S04]  /*85c0*/  IMAD.IADD R157, R152, 0x1, -R193 ;  /* 0x00000001989d7824 */ /* 0x002fc800078e0ac1 */
[----:B------:R-:W-:Y:S01]  /*85d0*/  IMAD R168, R192, UR11, R157 ;  /* 0x0000000bc0a87c24 */ /* 0x000fe2000f8e029d */
[----:B------:R-:W-:Y:S02]  /*85e0*/  UMOV UR11, 0x40000040 ;  /* 0x40000040000b7882 */ /* 0x000fe40000000000 */
[----:B------:R1:W5:Y:S01]  /*85f0*/  MUFU.TANH R209, R160 ;  /* 0x000000a000d17308 */ /* 0x0003620000002400 */
[----:B--2---:R-:W-:Y:S01]  /*8600*/  FMUL.FTZ R156, R172, UR60 ;  /* 0x0000003cac9c7c20 */ /* 0x004fe20008410000 */
[----:B0-----:R-:W-:-:S04]  /*8610*/  IADD3 R152, R203, -UR7, R168 ;  /* 0x80000007cb987c10 */ /* 0x001fc8000fffe0a8 */
[C---:B------:R-:W-:Y:S02]  /*8620*/  ISETP.GT.AND P3, PT, R152.reuse, RZ, PT ;  /* 0x000000ff9800720c */ /* 0x040fe40003f64270 */
[C---:B------:R-:W-:Y:S01]  /*8630*/  ISETP.GT.AND P4, PT, R152.reuse, 0x1, PT ;  /* 0x000000019800780c */ /* 0x040fe20003f84270 */
[----:B------:R-:W0:Y:S01]  /*8640*/  MUFU.TANH R161, R161 ;  /* 0x000000a100a17308 */ /* 0x000e220000002400 */
[----:B---3--:R-:W-:Y:S02]  /*8650*/  FSEL R205, R205, -INF , P3 ;  /* 0xff800000cdcd7808 */ /* 0x008fe40001800000 */
[----:B------:R-:W-:Y:S02]  /*8660*/  ISETP.GT.AND P3, PT, R152, 0x8, PT ;  /* 0x000000089800780c */ /* 0x000fe40003f64270 */
[----:B------:R-:W-:Y:S02]  /*8670*/  FSEL R204, R204, -INF , P4 ;  /* 0xff800000cccc7808 */ /* 0x000fe40002000000 */
[----:B------:R-:W-:Y:S01]  /*8680*/  FMNMX.FTZ R157, R205, R200, !PT ;  /* 0x000000c8cd9d7209 */ /* 0x000fe20007810000 */
[----:B------:R-:W2:Y:S01]  /*8690*/  MUFU.TANH R164, R164 ;  /* 0x000000a400a47308 */ /* 0x000ea20000002400 */
[----:B------:R-:W-:-:S02]  /*86a0*/  ISETP.GT.AND P4, PT, R152, 0x9, PT ;  /* 0x000000099800780c */ /* 0x000fc40003f84270 */
[----:B----4-:R-:W-:Y:S02]  /*86b0*/  FSEL R172, R207, -INF , P3 ;  /* 0xff800000cfac7808 */ /* 0x010fe40001800000 */
[----:B------:R-:W-:Y:S02]  /*86c0*/  FMNMX.FTZ R157, R204, R157, !PT ;  /* 0x0000009dcc9d7209 */ /* 0x000fe40007810000 */
[----:B------:R-:W-:Y:S01]  /*86d0*/  ISETP.GT.AND P3, PT, R152, 0x10, PT ;  /* 0x000000109800780c */ /* 0x000fe20003f64270 */
[----:B------:R3:W-:Y:S01]  /*86e0*/  MUFU.TANH R210, R153 ;  /* 0x0000009900d27308 */ /* 0x0007e20000002400 */
[----:B-1----:R-:W-:Y:S02]  /*86f0*/  FMNMX.FTZ R160, R172, R157, !PT ;  /* 0x0000009daca07209 */ /* 0x002fe40007810000 */
[----:B-----5:R-:W-:Y:S02]  /*8700*/  FSEL R203, R209, -INF , P3 ;  /* 0xff800000d1cb7808 */ /* 0x020fe40001800000 */
[----:B------:R-:W-:-:S03]  /*8710*/  ISETP.GT.AND P3, PT, R152, 0x18, PT ;  /* 0x000000189800780c */ /* 0x000fc60003f64270 */
[----:B------:R-:W1:Y:S01]  /*8720*/  MUFU.TANH R165, R165 ;  /* 0x000000a500a57308 */ /* 0x000e620000002400 */
[----:B---3--:R-:W-:Y:S01]  /*8730*/  FMUL.FTZ R153, R173, UR60 ;  /* 0x0000003cad997c20 */ /* 0x008fe20008410000 */
[----:B------:R-:W-:Y:S02]  /*8740*/  FSEL R173, R208, -INF , P4 ;  /* 0xff800000d0ad7808 */ /* 0x000fe40002000000 */
[----:B------:R-:W-:Y:S02]  /*8750*/  ISETP.GT.AND P4, PT, R152, 0x11, PT ;  /* 0x000000119800780c */ /* 0x000fe40003f84270 */
[----:B------:R-:W-:Y:S02]  /*8760*/  FMNMX.FTZ R160, R173, R160, !PT ;  /* 0x000000a0ada07209 */ /* 0x000fe40007810000 */
[----:B------:R0:W3:Y:S02]  /*8770*/  MUFU.TANH R211, R169 ;  /* 0x000000a900d37308 */ /* 0x0000e40000002400 */
[----:B------:R-:W-:-:S06]  /*8780*/  FMNMX.FTZ R160, R203, R160, !PT ;  /* 0x000000a0cba07209 */ /* 0x000fcc0007810000 */
[----:B------:R4:W5:Y:S01]  /*8790*/  MUFU.TANH R212, R156 ;  /* 0x0000009c00d47308 */ /* 0x0009620000002400 */
[----:B0-----:R-:W-:Y:S02]  /*87a0*/  FSEL R169, R161, -INF , P4 ;  /* 0xff800000a1a97808 */ /* 0x001fe40002000000 */
[----:B------:R-:W-:-:S05]  /*87b0*/  ISETP.GT.AND P4, PT, R152, 0x19, PT ;  /* 0x000000199800780c */ /* 0x000fca0003f84270 */
[----:B------:R0:W5:Y:S01]  /*87c0*/  MUFU.TANH R207, R153 ;  /* 0x0000009900cf7308 */ /* 0x0001620000002400 */
[----:B----4-:R-:W-:Y:S01]  /*87d0*/  FMUL.FTZ R156, R176, UR60 ;  /* 0x0000003cb09c7c20 */ /* 0x010fe20008410000 */
[----:B--2---:R-:W-:Y:S02]  /*87e0*/  FSEL R176, R164, -INF , P3 ;  /* 0xff800000a4b07808 */ /* 0x004fe40001800000 */
[C---:B------:R-:W-:Y:S02]  /*87f0*/  ISETP.GT.AND P3, PT, R152.reuse, 0x20, PT ;  /* 0x000000209800780c */ /* 0x040fe40003f64270 */
[----:B-1----:R-:W-:Y:S02]  /*8800*/  FSEL R164, R165, -INF , P4 ;  /* 0xff800000a5a47808 */ /* 0x002fe40002000000 */
[----:B------:R1:W2:Y:S01]  /*8810*/  MUFU.TANH R157, R156 ;  /* 0x0000009c009d7308 */ /* 0x0002a20000002400 */
[----:B0-----:R-:W-:Y:S02]  /*8820*/  FMNMX.FTZ R153, R169, R160, !PT ;  /* 0x000000a0a9997209 */ /* 0x001fe40007810000 */
[----:B------:R-:W-:-:S02]  /*8830*/  ISETP.GT.AND P4, PT, R152, 0x21, PT ;  /* 0x000000219800780c */ /* 0x000fc40003f84270 */
[----:B------:R-:W-:Y:S02]  /*8840*/  FMNMX.FTZ R153, R176, R153, !PT ;  /* 0x00000099b0997209 */ /* 0x000fe40007810000 */
[----:B------:R-:W-:Y:S01]  /*8850*/  FSEL R165, R210, -INF , P3 ;  /* 0xff800000d2a57808 */ /* 0x000fe20001800000 */
[----:B------:R0:W4:Y:S01]  /*8860*/  MUFU.TANH R209, R177 ;  /* 0x000000b100d17308 */ /* 0x0001220000002400 */
[----:B-1----:R-:W-:Y:S02]  /*8870*/  FMNMX.FTZ R156, R164, R153, !PT ;  /* 0x00000099a49c7209 */ /* 0x002fe40007810000 */
[----:B------:R-:W-:Y:S02]  /*8880*/  ISETP.GT.AND P3, PT, R152, 0x28, PT ;  /* 0x000000289800780c */ /* 0x000fe40003f64270 */
[----:B---3--:R-:W-:Y:S01]  /*8890*/  FSEL R160, R211, -INF , P4 ;  /* 0xff800000d3a07808 */ /* 0x008fe20002000000 */
[----:B------:R-:W-:Y:S01]  /*88a0*/  FMUL.FTZ R211, R166, UR60 ;  /* 0x0000003ca6d37c20 */ /* 0x000fe20008410000 */
[----:B------:R-:W-:Y:S01]  /*88b0*/  FMNMX.FTZ R153, R165, R156, !PT ;  /* 0x0000009ca5997209 */ /* 0x000fe20007810000 */
[----:B------:R1:W3:Y:S01]  /*88c0*/  MUFU.TANH R210, R180 ;  /* 0x000000b400d27308 */ /* 0x0002e20000002400 */
[----:B------:R-:W-:Y:S01]  /*88d0*/  ISETP.GT.AND P4, PT, R152, 0x29, PT ;  /* 0x000000299800780c */ /* 0x000fe20003f84270 */
[----:B0-----:R-:W-:Y:S01]  /*88e0*/  FMUL.FTZ R177, R154, UR60 ;  /* 0x0000003c9ab17c20 */ /* 0x001fe20008410000 */
[----:B-----5:R-:W-:-:S02]  /*88f0*/  FSEL R161, R212, -INF , P3 ;  /* 0xff800000d4a17808 */ /* 0x020fc40001800000 */
[----:B------:R-:W-:Y:S02]  /*8900*/  FMNMX.FTZ R208, R160, R153, !PT ;  /* 0x00000099a0d07209 */ /* 0x000fe40007810000 */
[C---:B------:R-:W-:Y:S01]  /*8910*/  ISETP.GT.AND P3, PT, R152.reuse, 0x30, PT ;  /* 0x000000309800780c */ /* 0x040fe20003f64270 */
[----:B------:R-:W0:Y:S01]  /*8920*/  MUFU.TANH R181, R181 ;  /* 0x000000b500b57308 */ /* 0x000e220000002400 */
[----:B------:R-:W-:Y:S02]  /*8930*/  FSEL R156, R207, -INF , P4 ;  /* 0xff800000cf9c7808 */ /* 0x000fe40002000000 */
[----:B------:R-:W-:Y:S01]  /*8940*/  FMNMX.FTZ R153, R161, R208, !PT ;  /* 0x000000d0a1997209 */ /* 0x000fe20007810000 */
[----:B------:R-:W-:Y:S01]  /*8950*/  FMUL.FTZ R208, R159, UR60 ;  /* 0x0000003c9fd07c20 */ /* 0x000fe20008410000 */
[----:B------:R-:W-:Y:S01]  /*8960*/  ISETP.GT.AND P4, PT, R152, 0x31, PT ;  /* 0x000000319800780c */ /* 0x000fe20003f84270 */
[----:B------:R-:W5:Y:S01]  /*8970*/  SHFL.IDX PT, R159, R206, 0x1, 0x1c1f ;  /* 0x003c1f00ce9f7f89 */ /* 0x000f6200000e0000 */
[----:B--2---:R-:W-:Y:S01]  /*8980*/  FSEL R157, R157, -INF , P3 ;  /* 0xff8000009d9d7808 */ /* 0x004fe20001800000 */
[----:B------:R-:W2:Y:S01]  /*8990*/  MUFU.TANH R177, R177 ;  /* 0x000000b100b17308 */ /* 0x000ea20000002400 */
[----:B-1----:R-:W-:-:S02]  /*89a0*/  FMNMX.FTZ R180, R156, R153, !PT ;  /* 0x000000999cb47209 */ /* 0x002fc40007810000 */
[----:B------:R-:W-:Y:S02]  /*89b0*/  ISETP.GT.AND P3, PT, R152, 0x38, PT ;  /* 0x000000389800780c */ /* 0x000fe40003f64270 */
[----:B----4-:R-:W-:Y:S01]  /*89c0*/  FSEL R154, R209, -INF , P4 ;  /* 0xff800000d19a7808 */ /* 0x010fe20002000000 */
[----:B------:R-:W-:Y:S01]  /*89d0*/  FMUL.FTZ R209, R162, UR60 ;  /* 0x0000003ca2d17c20 */ /* 0x000fe20008410000 */
[----:B------:R-:W-:Y:S01]  /*89e0*/  FMNMX.FTZ R207, R157, R180, !PT ;  /* 0x000000b49dcf7209 */ /* 0x000fe20007810000 */
[----:B------:R-:W1:Y:S01]  /*89f0*/  MUFU.TANH R155, R155 ;  /* 0x0000009b009b7308 */ /* 0x000e620000002400 */
[----:B------:R-:W-:Y:S02]  /*8a00*/  ISETP.GT.AND P4, PT, R152, 0x39, PT ;  /* 0x000000399800780c */ /* 0x000fe40003f84270 */
[----:B---3--:R-:W-:Y:S01]  /*8a10*/  FSEL R153, R210, -INF , P3 ;  /* 0xff800000d2997808 */ /* 0x008fe20001800000 */
[----:B------:R-:W-:Y:S01]  /*8a20*/  FMUL.FTZ R210, R163, UR60 ;  /* 0x0000003ca3d27c20 */ /* 0x000fe20008410000 */
[----:B------:R-:W-:Y:S01]  /*8a30*/  FMNMX.FTZ R180, R154, R207, !PT ;  /* 0x000000cf9ab47209 */ /* 0x000fe20007810000 */
[----:B------:R-:W-:Y:S01]  /*8a40*/  FMUL.FTZ R207, R158, UR60 ;  /* 0x0000003c9ecf7c20 */ /* 0x000fe20008410000 */
[----:B0-----:R-:W-:Y:S01]  /*8a50*/  FSEL R152, R181, -INF , P4 ;  /* 0xff800000b5987808 */ /* 0x001fe20002000000 */
[----:B------:R-:W-:Y:S01]  /*8a60*/  MUFU.TANH R208, R208 ;  /* 0x000000d000d07308 */ /* 0x000fe20000002400 */
[----:B------:R-:W-:-:S04]  /*8a70*/  FMNMX.FTZ R181, R153, R180, !PT ;  /* 0x000000b499b57209 */ /* 0x000fc80007810000 */
[----:B------:R-:W-:Y:S02]  /*8a80*/  FMNMX.FTZ R181, R152, R181, !PT ;  /* 0x000000b598b57209 */ /* 0x000fe40007810000 */
[----:B-----5:R-:W-:Y:S01]  /*8a90*/  IADD3 R162, R159, -UR7, R168 ;  /* 0x800000079fa27c10 */ /* 0x020fe2000fffe0a8 */
[----:B------:R-:W0:Y:S01]  /*8aa0*/  MUFU.TANH R207, R207 ;  /* 0x000000cf00cf7308 */ /* 0x000e220000002400 */
[----:B------:R-:W-:Y:S01]  /*8ab0*/  R2UR UR7, R201 ;  /* 0x00000000c90772ca */ /* 0x000fe200000e0000 */
[----:B------:R-:W3:Y:S01]  /*8ac0*/  SHFL.BFLY PT, R158, R181, 0x2, 0x1f ;  /* 0x0c401f00b59e7f89 */ /* 0x000ee200000e0000 */
[C---:B------:R-:W-:Y:S02]  /*8ad0*/  ISETP.GT.AND P3, PT, R162.reuse, RZ, PT ;  /* 0x000000ffa200720c */ /* 0x040fe40003f64270 */
[C---:B------:R-:W-:Y:S02]  /*8ae0*/  ISETP.GT.AND P4, PT, R162.reuse, 0x1, PT ;  /* 0x00000001a200780c */ /* 0x040fe40003f84270 */
[----:B--2---:R-:W-:Y:S01]  /*8af0*/  FSEL R166, R177, -INF , P3 ;  /* 0xff800000b1a67808 */ /* 0x004fe20001800000 */
[----:B------:R-:W2:Y:S01]  /*8b00*/  MUFU.TANH R209, R209 ;  /* 0x000000d100d17308 */ /* 0x000ea20000002400 */
[----:B------:R-:W-:-:S02]  /*8b10*/  ISETP.GT.AND P3, PT, R162, 0x8, PT ;  /* 0x00000008a200780c */ /* 0x000fc40003f64270 */
[----:B-1----:R-:W-:Y:S02]  /*8b20*/  FSEL R167, R155, -INF , P4 ;  /* 0xff8000009ba77808 */ /* 0x002fe40002000000 */
[C---:B------:R-:W-:Y:S02]  /*8b30*/  ISETP.GT.AND P4, PT, R162.reuse, 0x9, PT ;  /* 0x00000009a200780c */ /* 0x040fe40003f84270 */
[C---:B------:R-:W-:Y:S01]  /*8b40*/  ISETP.GT.AND P6, PT, R162.reuse, 0x20, PT ;  /* 0x00000020a200780c */ /* 0x040fe20003fc4270 */
[----:B------:R-:W1:Y:S01]  /*8b50*/  MUFU.TANH R210, R210 ;  /* 0x000000d200d27308 */ /* 0x000e620000002400 */
[----:B0-----:R-:W-:Y:S02]  /*8b60*/  FSEL R207, R207, -INF , P3 ;  /* 0xff800000cfcf7808 */ /* 0x001fe40001800000 */
[----:B------:R-:W-:Y:S02]  /*8b70*/  ISETP.GT.AND P3, PT, R162, 0x10, PT ;  /* 0x00000010a200780c */ /* 0x000fe40003f64270 */
[----:B------:R-:W-:-:S02]  /*8b80*/  FSEL R208, R208, -INF , P4 ;  /* 0xff800000d0d07808 */ /* 0x000fc40002000000 */
[----:B------:R-:W-:Y:S01]  /*8b90*/  ISETP.GT.AND P4, PT, R162, 0x11, PT ;  /* 0x00000011a200780c */ /* 0x000fe20003f84270 */
[----:B------:R-:W0:Y:S01]  /*8ba0*/  MUFU.TANH R211, R211 ;  /* 0x000000d300d37308 */ /* 0x000e220000002400 */
[----:B--2---:R-:W-:Y:S02]  /*8bb0*/  FSEL R209, R209, -INF , P3 ;  /* 0xff800000d1d17808 */ /* 0x004fe40001800000 */
[----:B---3--:R-:W-:Y:S02]  /*8bc0*/  FMNMX.FTZ R163, R181, R158, !PT ;  /* 0x0000009eb5a37209 */ /* 0x008fe40007810000 */
[----:B------:R-:W-:Y:S02]  /*8bd0*/  FMNMX.FTZ R158, R166, R199, !PT ;  /* 0x000000c7a69e7209 */ /* 0x000fe40007810000 */
[----:B------:R-:W-:Y:S01]  /*8be0*/  ISETP.GT.AND P3, PT, R162, 0x18, PT ;  /* 0x00000018a200780c */ /* 0x000fe20003f64270 */
[----:B------:R-:W2:Y:S01]  /*8bf0*/  MUFU.TANH R213, R213 ;  /* 0x000000d500d57308 */ /* 0x000ea20000002400 */
[----:B------:R-:W-:Y:S01]  /*8c00*/  FMNMX.FTZ R158, R167, R158, !PT ;  /* 0x0000009ea79e7209 */ /* 0x000fe20007810000 */
[----:B------:R-:W3:Y:S01]  /*8c10*/  SHFL.BFLY PT, R180, R163, 0x1, 0x1f ;  /* 0x0c201f00a3b47f89 */ /* 0x000ee200000e0000 */
[----:B-1----:R-:W-:-:S02]  /*8c20*/  FSEL R210, R210, -INF , P4 ;  /* 0xff800000d2d27808 */ /* 0x002fc40002000000 */
[----:B------:R-:W-:Y:S02]  /*8c30*/  FMNMX.FTZ R155, R207, R158, !PT ;  /* 0x0000009ecf9b7209 */ /* 0x000fe40007810000 */
[----:B------:R-:W-:Y:S01]  /*8c40*/  ISETP.GT.AND P4, PT, R162, 0x19, PT ;  /* 0x00000019a200780c */ /* 0x000fe20003f84270 */
[----:B------:R-:W1:Y:S01]  /*8c50*/  MUFU.TANH R214, R214 ;  /* 0x000000d600d67308 */ /* 0x000e620000002400 */
[----:B------:R-:W-:Y:S02]  /*8c60*/  FMNMX.FTZ R158, R208, R155, !PT ;  /* 0x0000009bd09e7209 */ /* 0x000fe40007810000 */
[----:B0-----:R-:W-:Y:S02]  /*8c70*/  FSEL R211, R211, -INF , P3 ;  /* 0xff800000d3d37808 */ /* 0x001fe40001800000 */
[----:B------:R-:W-:Y:S02]  /*8c80*/  FMNMX.FTZ R155, R209, R158, !PT ;  /* 0x0000009ed19b7209 */ /* 0x000fe40007810000 */
[----:B------:R-:W-:Y:S01]  /*8c90*/  ISETP.GT.AND P3, PT, R162, 0x21, PT ;  /* 0x00000021a200780c */ /* 0x000fe20003f64270 */
[----:B------:R-:W0:Y:S01]  /*8ca0*/  MUFU.TANH R171, R171 ;  /* 0x000000ab00ab7308 */ /* 0x000e220000002400 */
[----:B------:R-:W-:-:S02]  /*8cb0*/  FMNMX.FTZ R158, R210, R155, !PT ;  /* 0x0000009bd29e7209 */ /* 0x000fc40007810000 */
[----:B--2---:R-:W-:Y:S02]  /*8cc0*/  FSEL R213, R213, -INF , P4 ;  /* 0xff800000d5d57808 */ /* 0x004fe40002000000 */
[----:B------:R-:W-:Y:S02]  /*8cd0*/  FMNMX.FTZ R158, R211, R158, !PT ;  /* 0x0000009ed39e7209 */ /* 0x000fe40007810000 */
[----:B------:R-:W-:Y:S01]  /*8ce0*/  ISETP.GT.AND P4, PT, R162, 0x28, PT ;  /* 0x00000028a200780c */ /* 0x000fe20003f84270 */
[----:B------:R-:W2:Y:S01]  /*8cf0*/  MUFU.TANH R174, R174 ;  /* 0x000000ae00ae7308 */ /* 0x000ea20000002400 */
[----:B-1----:R-:W-:Y:S02]  /*8d00*/  FSEL R214, R214, -INF , P6 ;  /* 0xff800000d6d67808 */ /* 0x002fe40003000000 */
[----:B------:R-:W-:Y:S02]  /*8d10*/  FMNMX.FTZ R155, R213, R158, !PT ;  /* 0x0000009ed59b7209 */ /* 0x000fe40007810000 */
[----:B------:R-:W-:-:S02]  /*8d20*/  ISETP.GT.AND P5, PT, R162, 0x29, PT ;  /* 0x00000029a200780c */ /* 0x000fc40003fa4270 */
[----:B------:R-:W-:Y:S01]  /*8d30*/  FMNMX.FTZ R158, R214, R155, !PT ;  /* 0x0000009bd69e7209 */ /* 0x000fe20007810000 */
[----:B------:R-:W1:Y:S01]  /*8d40*/  MUFU.TANH R159, R175 ;  /* 0x000000af009f7308 */ /* 0x000e620000002400 */
[----:B0-----:R-:W-:Y:S02]  /*8d50*/  FSEL R215, R171, -INF , P3 ;  /* 0xff800000abd77808 */ /* 0x001fe40001800000 */
[----:B------:R-:W-:Y:S02]  /*8d60*/  ISETP.GT.AND P6, PT, R162, 0x30, PT ;  /* 0x00000030a200780c */ /* 0x000fe40003fc4270 */
[----:B------:R-:W-:Y:S02]  /*8d70*/  FMNMX.FTZ R155, R215, R158, !PT ;  /* 0x0000009ed79b7209 */ /* 0x000fe40007810000 */
[----:B---3--:R-:W-:Y:S01]  /*8d80*/  FMNMX.FTZ R168, R163, R180, !PT ;  /* 0x000000b4a3a87209 */ /* 0x008fe20007810000 */
[----:B------:R-:W0:Y:S01]  /*8d90*/  MUFU.TANH R178, R178 ;  /* 0x000000b200b27308 */ /* 0x000e220000002400 */
[----:B--2---:R-:W-:-:S02]  /*8da0*/  FSEL R212, R174, -INF , P4 ;  /* 0xff800000aed47808 */ /* 0x004fc40002000000 */
[----:B------:R-:W-:Y:S01]  /*8db0*/  ISETP.GT.AND P4, PT, R162, 0x31, PT ;  /* 0x00000031a200780c */ /* 0x000fe20003f84270 */
[----:B------:R-:W-:Y:S01]  /*8dc0*/  FMUL.FTZ R206, R168, UR6 ;  /* 0x00000006a8ce7c20 */ /* 0x000fe20008410000 */
[----:B------:R-:W-:Y:S02]  /*8dd0*/  FMNMX.FTZ R158, R212, R155, !PT ;  /* 0x0000009bd49e7209 */ /* 0x000fe40007810000 */
[----:B------:R-:W-:Y:S01]  /*8de0*/  FSETP.NEU.FTZ.AND P3, PT, R168, -INF , PT ;  /* 0xff800000a800780b */ /* 0x000fe20003f7d000 */
[----:B------:R-:W2:Y:S01]  /*8df0*/  MUFU.TANH R179, R179 ;  /* 0x000000b300b37308 */ /* 0x000ea20000002400 */
[----:B-1----:R-:W-:Y:S02]  /*8e00*/  FSEL R159, R159, -INF , P5 ;  /* 0xff8000009f9f7808 */ /* 0x002fe40002800000 */
[----:B------:R-:W-:Y:S02]  /*8e10*/  ISETP.GT.AND P5, PT, R162, 0x38, PT ;  /* 0x00000038a200780c */ /* 0x000fe40003fa4270 */
[----:B------:R-:W-:-:S02]  /*8e20*/  FMNMX.FTZ R174, R159, R158, !PT ;  /* 0x0000009e9fae7209 */ /* 0x000fc40007810000 */
[----:B------:R-:W-:Y:S01]  /*8e30*/  FSEL R206, R206, RZ, P3 ;  /* 0x000000ffcece7208 */ /* 0x000fe20001800000 */
[----:B------:R-:W1:Y:S01]  /*8e40*/  MUFU.TANH R182, R182 ;  /* 0x000000b600b67308 */ /* 0x000e620000002400 */
[----:B0-----:R-:W-:-:S03]  /*8e50*/  FSEL R155, R178, -INF , P6 ;  /* 0xff800000b29b7808 */ /* 0x001fc60003000000 */
[--C-:B------:R-:W-:Y:S01]  /*8e60*/  FFMA.FTZ R177, R164, UR6, -R206.reuse ;  /* 0x00000006a4b17c23 */ /* 0x100fe200080108ce */
[----:B------:R-:W-:Y:S01]  /*8e70*/  FMNMX.FTZ R163, R155, R174, !PT ;  /* 0x000000ae9ba37209 */ /* 0x000fe20007810000 */
[--C-:B------:R-:W-:Y:S01]  /*8e80*/  FFMA.FTZ R171, R204, UR6, -R206.reuse ;  /* 0x00000006ccab7c23 */ /* 0x100fe200080108ce */
[--C-:B------:R-:W-:Y:S01]  /*8e90*/  FFMA.FTZ R204, R152, UR6, -R206.reuse ;  /* 0x0000000698cc7c23 */ /* 0x100fe200080108ce */
[----:B------:R-:W0:Y:S01]  /*8ea0*/  MUFU.TANH R183, R183 ;  /* 0x000000b700b77308 */ /* 0x000e220000002400 */
[----:B--2---:R-:W-:Y:S01]  /*8eb0*/  FSEL R158, R179, -INF , P4 ;  /* 0xff800000b39e7808 */ /* 0x004fe20002000000 */
[--C-:B------:R-:W-:Y:S01]  /*8ec0*/  FFMA.FTZ R181, R156, UR6, -R206.reuse ;  /* 0x000000069cb57c23 */ /* 0x100fe200080108ce */
[----:B------:R-:W-:Y:S01]  /*8ed0*/  ISETP.GT.AND P4, PT, R162, 0x39, PT ;  /* 0x00000039a200780c */ /* 0x000fe20003f84270 */
[--C-:B------:R-:W-:Y:S01]  /*8ee0*/  FFMA.FTZ R170, R205, UR6, -R206.reuse ;  /* 0x00000006cdaa7c23 */ /* 0x100fe200080108ce */
[----:B------:R-:W-:Y:S01]  /*8ef0*/  FMNMX.FTZ R175, R158, R163, !PT ;  /* 0x000000a39eaf7209 */ /* 0x000fe20007810000 */
[--C-:B------:R-:W-:Y:S01]  /*8f00*/  FFMA.FTZ R172, R172, UR6, -R206.reuse ;  /* 0x00000006acac7c23 */ /* 0x100fe200080108ce */
[--C-:B------:R-:W-:Y:S01]  /*8f10*/  FFMA.FTZ R173, R173, UR6, -R206.reuse ;  /* 0x00000006adad7c23 */ /* 0x100fe200080108ce */
[--C-:B------:R-:W-:Y:S01]  /*8f20*/  FFMA.FTZ R176, R176, UR6, -R206.reuse ;  /* 0x00000006b0b07c23 */ /* 0x100fe200080108ce */
[----:B-1----:R-:W-:Y:S01]  /*8f30*/  FSEL R162, R182, -INF , P5 ;  /* 0xff800000b6a27808 */ /* 0x002fe20002800000 */
[--C-:B------:R-:W-:Y:S01]  /*8f40*/  FFMA.FTZ R180, R161, UR6, -R206.reuse ;  /* 0x00000006a1b47c23 */ /* 0x100fe200080108ce */
[--C-:B------:R-:W-:Y:S01]  /*8f50*/  FFMA.FTZ R182, R157, UR6, -R206.reuse ;  /* 0x000000069db67c23 */ /* 0x100fe200080108ce */
[----:B------:R-:W-:Y:S01]  /*8f60*/  MUFU.EX2 R170, R170 ;  /* 0x000000aa00aa7308 */ /* 0x000fe20000000800 */
[----:B------:R-:W-:Y:S01]  /*8f70*/  FMNMX.FTZ R174, R162, R175, !PT ;  /* 0x000000afa2ae7209 */ /* 0x000fe20007810000 */
[--C-:B------:R-:W-:Y:S01]  /*8f80*/  FFMA.FTZ R175, R169, UR6, -R206.reuse ;  /* 0x00000006a9af7c23 */ /* 0x100fe200080108ce */
[----:B0-----:R-:W-:Y:S01]  /*8f90*/  FSEL R163, R183, -INF , P4 ;  /* 0xff800000b7a37808 */ /* 0x001fe20002000000 */
[----:B------:R-:W-:-:S04]  /*8fa0*/  FFMA.FTZ R183, R154, UR6, -R206 ;  /* 0x000000069ab77c23 */ /* 0x000fc800080108ce */
[----:B------:R-:W-:Y:S01]  /*8fb0*/  MUFU.EX2 R171, R171 ;  /* 0x000000ab00ab7308 */ /* 0x000fe20000000800 */
[----:B------:R-:W-:Y:S01]  /*8fc0*/  FMNMX.FTZ R178, R163, R174, !PT ;  /* 0x000000aea3b27209 */ /* 0x000fe20007810000 */
[--C-:B------:R-:W-:Y:S01]  /*8fd0*/  FFMA.FTZ R174, R203, UR6, -R206.reuse ;  /* 0x00000006cbae7c23 */ /* 0x100fe200080108ce */
[----:B------:R-:W-:-:S03]  /*8fe0*/  FFMA.FTZ R203, R153, UR6, -R206 ;  /* 0x0000000699cb7c23 */ /* 0x000fc600080108ce */
[----:B------:R-:W0:Y:S02]  /*8ff0*/  SHFL.BFLY PT, R179, R178, 0x2, 0x1f ;  /* 0x0c401f00b2b37f89 */ /* 0x000e2400000e0000 */
[----:B------:R-:W-:Y:S08]  /*9000*/  MUFU.EX2 R172, R172 ;  /* 0x000000ac00ac7308 */ /* 0x000ff00000000800 */
[----:B------:R-:W-:Y:S08]  /*9010*/  MUFU.EX2 R173, R173 ;  /* 0x000000ad00ad7308 */ /* 0x000ff00000000800 */
[----:B------:R-:W-:Y:S01]  /*9020*/  MUFU.EX2 R174, R174 ;  /* 0x000000ae00ae7308 */ /* 0x000fe20000000800 */
[----:B0-----:R-:W-:Y:S01]  /*9030*/  FMNMX.FTZ R164, R178, R179, !PT ;  /* 0x000000b3b2a47209 */ /* 0x001fe20007810000 */
[--C-:B------:R-:W-:Y:S01]  /*9040*/  FFMA.FTZ R179, R160, UR6, -R206.reuse ;  /* 0x00000006a0b37c23 */ /* 0x100fe200080108ce */
[----:B------:R-:W-:-:S05]  /*9050*/  FFMA.FTZ R178, R165, UR6, -R206 ;  /* 0x00000006a5b27c23 */ /* 0x000fca00080108ce */
[----:B------:R-:W-:Y:S01]  /*9060*/  MUFU.EX2 R175, R175 ;  /* 0x000000af00af7308 */ /* 0x000fe20000000800 */
[----:B------:R-:W0:Y:S07]  /*9070*/  SHFL.BFLY PT, R169, R164, 0x1, 0x1f ;  /* 0x0c201f00a4a97f89 */ /* 0x000e2e00000e0000 */
[----:B------:R-:W-:Y:S08]  /*9080*/  MUFU.EX2 R176, R176 ;  /* 0x000000b000b07308 */ /* 0x000ff00000000800 */
[----:B------:R-:W-:Y:S08]  /*9090*/  MUFU.EX2 R177, R177 ;  /* 0x000000b100b17308 */ /* 0x000ff00000000800 */
[----:B------:R-:W-:Y:S01]  /*90a0*/  MUFU.EX2 R178, R178 ;  /* 0x000000b200b27308 */ /* 0x000fe20000000800 */
[----:B0-----:R-:W-:-:S04]  /*90b0*/  FMNMX.FTZ R169, R164, R169, !PT ;  /* 0x000000a9a4a97209 */ /* 0x001fc80007810000 */
[C---:B------:R-:W-:Y:S01]  /*90c0*/  FSETP.NEU.FTZ.AND P4, PT, R169.reuse, -INF , PT ;  /* 0xff800000a900780b */ /* 0x040fe20003f9d000 */
[C---:B------:R-:W-:Y:S02]  /*90d0*/  FMUL.FTZ R153, R169.reuse, UR6 ;  /* 0x00000006a9997c20 */ /* 0x040fe40008410000 */
[----:B------:R-:W-:Y:S01]  /*90e0*/  MUFU.EX2 R179, R179 ;  /* 0x000000b300b37308 */ /* 0x000fe20000000800 */
[----:B------:R-:W-:Y:S02]  /*90f0*/  FSEL R154, R169, RZ, P4 ;  /* 0x000000ffa99a7208 */ /* 0x000fe40002000000 */
[----:B------:R-:W-:Y:S02]  /*9100*/  FSEL R152, R153, RZ, P4 ;  /* 0x000000ff99987208 */ /* 0x000fe40002000000 */
[----:B------:R-:W-:Y:S01]  /*9110*/  FSEL R153, R168, RZ, P3 ;  /* 0x000000ffa8997208 */ /* 0x000fe20001800000 */
[----:B------:R-:W-:Y:S01]  /*9120*/  FADD.FTZ R154, -R154, R199 ;  /* 0x000000c79a9a7221 */ /* 0x000fe20000010100 */
[----:B------:R-:W-:Y:S01]  /*9130*/  ISETP.NE.AND P3, PT, R191, RZ, PT ;  /* 0x000000ffbf00720c */ /* 0x000fe20003f65270 */
[--C-:B------:R-:W-:Y:S01]  /*9140*/  FFMA.FTZ R216, R213, UR6, -R152.reuse ;  /* 0x00000006d5d87c23 */ /* 0x100fe20008010898 */
[----:B------:R-:W-:Y:S01]  /*9150*/  FFMA.FTZ R205, R166, UR6, -R152 ;  /* 0x00000006a6cd7c23 */ /* 0x000fe20008010898 */
[----:B------:R-:W-:Y:S01]  /*9160*/  FADD.FTZ R153, -R153, R200 ;  /* 0x000000c899997221 */ /* 0x000fe20000010100 */
[----:B------:R-:W-:Y:S01]  /*9170*/  FMUL.FTZ R154, R154, UR6 ;  /* 0x000000069a9a7c20 */ /* 0x000fe20008410000 */
[--C-:B------:R-:W-:Y:S01]  /*9180*/  FFMA.FTZ R206, R167, UR6, -R152.reuse ;  /* 0x00000006a7ce7c23 */ /* 0x100fe20008010898 */
[----:B------:R-:W-:Y:S01]  /*9190*/  FFMA.FTZ R207, R207, UR6, -R152 ;  /* 0x00000006cfcf7c23 */ /* 0x000fe20008010898 */
[----:B------:R-:W-:Y:S01]  /*91a0*/  FMUL.FTZ R219, R153, UR6 ;  /* 0x0000000699db7c20 */ /* 0x000fe20008410000 */
[----:B------:R-:W0:Y:S01]  /*91b0*/  MUFU.EX2 R218, R154 ;  /* 0x0000009a00da7308 */ /* 0x000e220000000800 */
[----:B------:R-:W-:-:S02]  /*91c0*/  @!P2 VIADD R153, R197, 0x38840 ;  /* 0x00038840c599a836 */ /* 0x000fc40000000000 */
[--C-:B------:R-:W-:Y:S01]  /*91d0*/  FFMA.FTZ R208, R208, UR6, -R152.reuse ;  /* 0x00000006d0d07c23 */ /* 0x100fe20008010898 */
[--C-:B------:R-:W-:Y:S01]  /*91e0*/  FFMA.FTZ R213, R214, UR6, -R152.reuse ;  /* 0x00000006d6d57c23 */ /* 0x100fe20008010898 */
[--C-:B------:R-:W-:Y:S01]  /*91f0*/  FFMA.FTZ R209, R209, UR6, -R152.reuse ;  /* 0x00000006d1d17c23 */ /* 0x100fe20008010898 */
[----:B------:R-:W-:Y:S01]  /*9200*/  @!P3 IMAD R156, R202, 0x40, R189 ;  /* 0x00000040ca9cb824 */ /* 0x000fe200078e02bd */
[----:B------:R-:W-:Y:S01]  /*9210*/  @!P2 PRMT R153, RZ, 0x654, R153 ;  /* 0x00000654ff99a816 */ /* 0x000fe20000000099 */
[--C-:B------:R-:W-:Y:S01]  /*9220*/  FFMA.FTZ R210, R210, UR6, -R152.reuse ;  /* 0x00000006d2d27c23 */ /* 0x100fe20008010898 */
[----:B------:R-:W1:Y:S01]  /*9230*/  MUFU.EX2 R219, R219 ;  /* 0x000000db00db7308 */ /* 0x000e620000000800 */
[----:B------:R-:W-:Y:S02]  /*9240*/  @!P3 IMAD R160, R156, 0x4, R195 ;  /* 0x000000049ca0b824 */ /* 0x000fe400078e02c3 */
[--C-:B------:R-:W-:Y:S01]  /*9250*/  FFMA.FTZ R211, R211, UR6, -R152.reuse ;  /* 0x00000006d3d37c23 */ /* 0x100fe20008010898 */
[--C-:B------:R-:W-:Y:S01]  /*9260*/  FFMA.FTZ R214, R215, UR6, -R152.reuse ;  /* 0x00000006d7d67c23 */ /* 0x100fe20008010898 */
[--C-:B------:R-:W-:Y:S01]  /*9270*/  FFMA.FTZ R212, R212, UR6, -R152.reuse ;  /* 0x00000006d4d47c23 */ /* 0x100fe20008010898 */
[--C-:B------:R-:W-:Y:S01]  /*9280*/  FFMA.FTZ R215, R159, UR6, -R152.reuse ;  /* 0x000000069fd77c23 */ /* 0x100fe20008010898 */
[----:B------:R2:W-:Y:S01]  /*9290*/  @!P2 SYNCS.ARRIVE.TRANS64.RED.A1T0 RZ, [R153+URZ], RZ ;  /* 0x000000ff99ffa9a7 */ /* 0x0005e2000810043f */
[--C-:B------:R-:W-:Y:S01]  /*92a0*/  FFMA.FTZ R199, R158, UR6, -R152.reuse ;  /* 0x000000069ec77c23 */ /* 0x100fe20008010898 */
[--C-:B------:R-:W-:Y:S01]  /*92b0*/  FFMA.FTZ R217, R163, UR6, -R152.reuse ;  /* 0x00000006a3d97c23 */ /* 0x100fe20008010898 */
[----:B0-----:R-:W-:Y:S01]  /*92c0*/  @!P3 STS [R160+0x38420], R218 ;  /* 0x038420daa000b388 */ /* 0x001fe20000000800 */
[--C-:B------:R-:W-:Y:S01]  /*92d0*/  FFMA.FTZ R155, R155, UR6, -R152.reuse ;  /* 0x000000069b9b7c23 */ /* 0x100fe20008010898 */
[----:B------:R-:W-:Y:S01]  /*92e0*/  FFMA.FTZ R162, R162, UR6, -R152 ;  /* 0x00000006a2a27c23 */ /* 0x000fe20008010898 */
[----:B------:R-:W-:Y:S01]  /*92f0*/  MUFU.EX2 R205, R205 ;  /* 0x000000cd00cd7308 */ /* 0x000fe20000000800 */
[----:B------:R-:W-:Y:S01]  /*9300*/  F2FP.BF16.F32.PACK_AB R152, R171, R170 ;  /* 0x000000aaab98723e */ /* 0x000fe200000010ff */
[----:B------:R-:W-:Y:S01]  /*9310*/  FMUL.FTZ R26, R26, R218 ;  /* 0x000000da1a1a7220 */ /* 0x000fe20000410000 */
[----:B------:R-:W-:Y:S01]  /*9320*/  F2FP.BF16.F32.PACK_AB R154, R173, R172 ;  /* 0x000000acad9a723e */ /* 0x000fe200000010ff */
[----:B------:R-:W-:Y:S01]  /*9330*/  FMUL.FTZ R27, R27, R218 ;  /* 0x000000da1b1b7220 */ /* 0x000fe20000410000 */
[----:B-1----:R0:W-:Y:S01]  /*9340*/  @!P3 STS [R160+0x38400], R219 ;  /* 0x038400dba000b388 */ /* 0x0021e20000000800 */
[----:B------:R-:W-:Y:S01]  /*9350*/  F2FP.BF16.F32.PACK_AB R156, R175, R174 ;  /* 0x000000aeaf9c723e */ /* 0x000fe200000010ff */
[-C--:B------:R-:W-:Y:S01]  /*9360*/  FMUL.FTZ R24, R24, R219.reuse ;  /* 0x000000db18187220 */ /* 0x080fe20000410000 */
[----:B------:R-:W2:Y:S01]  /*9370*/  MUFU.EX2 R206, R206 ;  /* 0x000000ce00ce7308 */ /* 0x000ea20000000800 */
[----:B------:R-:W-:Y:S01]  /*9380*/  F2FP.BF16.F32.PACK_AB R158, R177, R176 ;  /* 0x000000b0b19e723e */ /* 0x000fe200000010ff */
[-C--:B------:R-:W-:Y:S01]  /*9390*/  FMUL.FTZ R25, R25, R219.reuse ;  /* 0x000000db19197220 */ /* 0x080fe20000410000 */
[-C--:B------:R-:W-:Y:S01]  /*93a0*/  FMUL.FTZ R28, R28, R219.reuse ;  /* 0x000000db1c1c7220 */ /* 0x080fe20000410000 */
[-C--:B------:R-:W-:Y:S01]  /*93b0*/  FMUL.FTZ R29, R29, R219.reuse ;  /* 0x000000db1d1d7220 */ /* 0x080fe20000410000 */
[-C--:B------:R-:W-:Y:S01]  /*93c0*/  FMUL.FTZ R30, R30, R218.reuse ;  /* 0x000000da1e1e7220 */ /* 0x080fe20000410000 */
[----:B------:R-:W-:Y:S01]  /*93d0*/  FMUL.FTZ R31, R31, R218 ;  /* 0x000000da1f1f7220 */ /* 0x000fe20000410000 */
[----:B0-----:R-:W-:Y:S01]  /*93e0*/  F2FP.BF16.F32.PACK_AB R160, R179, R178 ;  /* 0x000000b2b3a0723e */ /* 0x001fe200000010ff */
        /* <DEDUP_REMOVED lines=8> */
[----:B------:R-:W-:Y:S01]  /*9470*/  MUFU.EX2 R208, R208 ;  /* 0x000000d000d07308 */ /* 0x000fe20000000800 */
[----:B--2---:R-:W-:Y:S01]  /*9480*/  F2FP.BF16.F32.PACK_AB R153, R206, R205 ;  /* 0x000000cdce99723e */ /* 0x004fe200000010ff */
        /* <DEDUP_REMOVED lines=127> */
[----:B0-----:R-:W-:Y:S01]  /*9c80*/  F2FP.BF16.F32.PACK_AB R155, R208, R207 ;  /* 0x000000cfd09b723e */ /* 0x001fe200000010ff */
[----:B------:R-:W-:Y:S01]  /*9c90*/  BAR.SYNC.DEFER_BLOCKING 0xf, 0x100 ;  /* 0x03c4000000007b1d */ /* 0x000fe20000010000 */
[----:B-1----:R-:W-:Y:S01]  /*9ca0*/  F2FP.BF16.F32.PACK_AB R166, R204, R203 ;  /* 0x000000cbcca6723e */ /* 0x002fe200000010ff */
[-C--:B------:R-:W-:Y:S01]  /*9cb0*/  FMUL.FTZ R145, R145, R219.reuse ;  /* 0x000000db91917220 */ /* 0x080fe20000410000 */
[-C--:B------:R-:W-:Y:S01]  /*9cc0*/  FMUL.FTZ R146, R146, R218.reuse ;  /* 0x000000da92927220 */ /* 0x080fe20000410000 */
[-C--:B------:R-:W-:Y:S01]  /*9cd0*/  FMUL.FTZ R147, R147, R218.reuse ;  /* 0x000000da93937220 */ /* 0x080fe20000410000 */
[-C--:B------:R-:W-:Y:S01]  /*9ce0*/  FMUL.FTZ R148, R148, R219.reuse ;  /* 0x000000db94947220 */ /* 0x080fe20000410000 */
[----:B------:R0:W-:Y:S01]  /*9cf0*/  MUFU.EX2 R202, R162 ;  /* 0x000000a200ca7308 */ /* 0x0001e20000000800 */
[----:B------:R-:W-:Y:S01]  /*9d00*/  FMUL.FTZ R149, R149, R219 ;  /* 0x000000db95957220 */ /* 0x000fe20000410000 */
[-C--:B------:R-:W-:Y:S01]  /*9d10*/  FMUL.FTZ R150, R150, R218.reuse ;  /* 0x000000da96967220 */ /* 0x080fe20000410000 */
[----:B------:R-:W-:Y:S01]  /*9d20*/  FMUL.FTZ R151, R151, R218 ;  /* 0x000000da97977220 */ /* 0x000fe20000410000 */
[----:B------:R-:W-:Y:S01]  /*9d30*/  FFMA.FTZ R170, R219, R21, R170 ;  /* 0x00000015dbaa7223 */ /* 0x000fe200000100aa */
[----:B------:R-:W-:Y:S01]  /*9d40*/  FFMA.FTZ R205, R218, R22, R205 ;  /* 0x00000016dacd7223 */ /* 0x000fe200000100cd */
[----:B------:R-:W-:Y:S01]  /*9d50*/  ISETP.GT.AND P3, PT, R198, UR7, PT ;  /* 0x00000007c6007c0c */ /* 0x000fe2000bf64270 */
[----:B------:R-:W-:Y:S01]  /*9d60*/  @!P2 VIADD R197, R197, 0x38860 ;  /* 0x00038860c5c5a836 */ /* 0x000fe20000000000 */
[----:B------:R-:W1:Y:S01]  /*9d70*/  MUFU.EX2 R217, R217 ;  /* 0x000000d900d97308 */ /* 0x000e620000000800 */
[----:B0-----:R-:W-:Y:S01]  /*9d80*/  F2FP.BF16.F32.PACK_AB R162, R181, R180 ;  /* 0x000000b4b5a2723e */ /* 0x001fe200000010ff */
[----:B------:R-:W-:Y:S01]  /*9d90*/  FADD.FTZ R171, R171, R170 ;  /* 0x000000aaabab7221 */ /* 0x000fe20000010000 */
[----:B--2---:R-:W-:Y:S01]  /*9da0*/  F2FP.BF16.F32.PACK_AB R165, R199, R200 ;  /* 0x000000c8c7a5723e */ /* 0x004fe200000010ff */
[----:B------:R-:W-:Y:S01]  /*9db0*/  FADD.FTZ R206, R206, R205 ;  /* 0x000000cdcece7221 */ /* 0x000fe20000010000 */
[----:B------:R-:W-:Y:S01]  /*9dc0*/  @!P2 PRMT R197, RZ, 0x654, R197 ;  /* 0x00000654ffc5a816 */ /* 0x000fe200000000c5 */
[----:B------:R-:W-:-:S02]  /*9dd0*/  FADD.FTZ R172, R172, R171 ;  /* 0x000000abacac7221 */ /* 0x000fc40000010000 */
[----:B------:R-:W-:Y:S01]  /*9de0*/  FADD.FTZ R207, R207, R206 ;  /* 0x000000cecfcf7221 */ /* 0x000fe20000010000 */
[----:B------:R0:W-:Y:S01]  /*9df0*/  STSM.16.M88.4 [R184+0x36400], R152 ;  /* 0x03640098b8007844 */ /* 0x0001e20000000200 */
[----:B------:R-:W-:Y:S02]  /*9e00*/  FADD.FTZ R173, R173, R172 ;  /* 0x000000acadad7221 */ /* 0x000fe40000010000 */
[----:B------:R-:W-:Y:S01]  /*9e10*/  FADD.FTZ R208, R208, R207 ;  /* 0x000000cfd0d07221 */ /* 0x000fe20000010000 */
[----:B------:R2:W-:Y:S01]  /*9e20*/  STSM.16.M88.4 [R187], R156 ;  /* 0x0000009cbb007844 */ /* 0x0005e20000000200 */
[----:B------:R-:W-:Y:S02]  /*9e30*/  FADD.FTZ R174, R174, R173 ;  /* 0x000000adaeae7221 */ /* 0x000fe40000010000 */
[----:B------:R-:W-:Y:S01]  /*9e40*/  FADD.FTZ R209, R209, R208 ;  /* 0x000000d0d1d17221 */ /* 0x000fe20000010000 */
[----:B-1----:R-:W-:Y:S01]  /*9e50*/  F2FP.BF16.F32.PACK_AB R167, R217, R202 ;  /* 0x000000cad9a7723e */ /* 0x002fe200000010ff */
[----:B------:R2:W-:Y:S01]  /*9e60*/  STSM.16.M88.4 [R20], R160 ;  /* 0x000000a014007844 */ /* 0x0005e20000000200 */
[----:B------:R-:W-:Y:S01]  /*9e70*/  FADD.FTZ R175, R175, R174 ;  /* 0x000000aeafaf7221 */ /* 0x000fe20000010000 */
[----:B------:R-:W-:-:S02]  /*9e80*/  FADD.FTZ R210, R210, R209 ;  /* 0x000000d1d2d27221 */ /* 0x000fc40000010000 */
[----:B------:R2:W-:Y:S01]  /*9e90*/  STSM.16.M88.4 [R185], R164 ;  /* 0x000000a4b9007844 */ /* 0x0005e20000000200 */
[----:B------:R-:W-:Y:S01]  /*9ea0*/  WARPGROUP.ARRIVE ;  /* 0x00000000000079c5 */ /* 0x000fe20000000000 */
[----:B------:R-:W-:Y:S01]  /*9eb0*/  FADD.FTZ R176, R176, R175 ;  /* 0x000000afb0b07221 */ /* 0x000fe20000010000 */
[----:B------:R-:W-:-:S03]  /*9ec0*/  FADD.FTZ R211, R211, R210 ;  /* 0x000000d2d3d37221 */ /* 0x000fc60000010000 */
[----:B------:R-:W-:Y:S01]  /*9ed0*/  FADD.FTZ R177, R177, R176 ;  /* 0x000000b0b1b17221 */ /* 0x000fe20000010000 */
[----:B------:R-:W-:Y:S01]  /*9ee0*/  HGMMA.64x256x16.F32.BF16 R24, R152, gdesc[UR8].tnspB, R24, gsb0 ;  /* 0x43e0000898187df0 */ /* 0x000fe20008001818 */
[----:B------:R-:W-:Y:S01]  /*9ef0*/  R2UR UR10, R221 ;  /* 0x00000000dd0a72ca */ /* 0x000fe200000e0000 */
[----:B------:R-:W-:Y:S01]  /*9f00*/  UMOV UR11, 0x40000040 ;  /* 0x40000040000b7882 */ /* 0x000fe20000000000 */
[----:B------:R-:W-:Y:S02]  /*9f10*/  VIADD R221, R220, 0x100 ;  /* 0x00000100dcdd7836 */ /* 0x000fe40000000000 */
[----:B------:R-:W-:Y:S01]  /*9f20*/  FADD.FTZ R216, R216, R211 ;  /* 0x000000d3d8d87221 */ /* 0x000fe20000010000 */
[----:B------:R-:W-:Y:S02]  /*9f30*/  VIADD R220, R220, 0x180 ;  /* 0x00000180dcdc7836 */ /* 0x000fe40000000000 */
        /* <DEDUP_REMOVED lines=14> */
[----:B------:R-:W-:Y:S01]  /*a020*/  FADD.FTZ R22, R202, R199 ;  /* 0x000000c7ca167221 */ /* 0x000fe20000010000 */
[----:B------:R-:W-:Y:S02]  /*a030*/  IMAD.MOV.U32 R202, RZ, RZ, R23 ;  /* 0x000000ffffca7224 */ /* 0x000fe400078e0017 */
[----:B------:R-:W-:Y:S01]  /*a040*/  FADD.FTZ R21, R204, R21 ;  /* 0x00000015cc157221 */ /* 0x000fe20000010000 */
[----:B------:R-:W-:Y:S02]  /*a050*/  IMAD.MOV.U32 R199, RZ, RZ, R169 ;  /* 0x000000ffffc77224 */ /* 0x000fe400078e00a9 */
[----:B------:R-:W-:Y:S01]  /*a060*/  FADD.FTZ R22, R217, R22 ;  /* 0x00000016d9167221 */ /* 0x000fe20000010000 */
[----:B------:R-:W-:-:S02]  /*a070*/  WARPGROUP.DEPBAR.LE gsb0, 0x0 ;  /* 0x00008000000079c5 */ /* 0x000fc40000010000 */
[----:B------:R-:W-:Y:S01]  /*a080*/  WARPGROUP.ARRIVE ;  /* 0x00000000000079c5 */ /* 0x000fe20000000000 */
[----:B0-----:R-:W-:-:S04]  /*a090*/  VIADD R152, R198, 0xffffffff ;  /* 0xffffffffc6987836 */ /* 0x001fc80000000000 */
[----:B------:R-:W-:Y:S01]  /*a0a0*/  IMAD.MOV.U32 R198, RZ, RZ, R152 ;  /* 0x000000ffffc67224 */ /* 0x000fe200078e0098 */
        /* <DEDUP_REMOVED lines=24> */
[----:B------:R-:W-:-:S07]  /*a230*/  IMAD.MOV.U32 R198, RZ, RZ, R152 ;  /* 0x000000ffffc67224 */ /* 0x000fce00078e0098 */
.L_x_7390:
[----:B------:R-:W-:-:S13]  /*a240*/  R2UR UR7, R194 ;  /* 0x00000000c20772ca */ /* 0x000fda00000e0000 */
[----:B------:R-:W-:-:S13]  /*a250*/  ISETP.GE.AND P1, PT, R198, UR7, PT ;  /* 0x00000007c6007c0c */ /* 0x000fda000bf26270 */
[----:B------:R-:W-:Y:S05]  /*a260*/  @!P1 BRA `(.L_x_7400) ;  /* 0x0000002c00cc9947 */ /* 0x000fea0003800000 */
[----:B------:R-:W-:Y:S01]  /*a270*/  IMAD.MOV.U32 R200, RZ, RZ, R169 ;  /* 0x000000ffffc87224 */ /* 0x000fe200078e00a9 */
[----:B------:R-:W-:Y:S01]  /*a280*/  ULDC UR60, c[0x0][0xad0] ;  /* 0x0002b400003c7ab9 */ /* 0x000fe20000000800 */
[----:B------:R-:W-:Y:S02]  /*a290*/  IMAD.MOV.U32 R193, RZ, RZ, R168 ;  /* 0x000000ffffc17224 */ /* 0x000fe400078e00a8 */
[----:B------:R-:W-:-:S07]  /*a2a0*/  IMAD.MOV.U32 R192, RZ, RZ, R23 ;  /* 0x000000ffffc07224 */ /* 0x000fce00078e0017 */
.L_x_7409:
[----:B------:R-:W-:-:S05]  /*a2b0*/  VIADD R23, R192, 0x1 ;  /* 0x00000001c0177836 */ /* 0x000fca0000000000 */
[----:B------:R-:W-:-:S04]  /*a2c0*/  ISETP.NE.AND P1, PT, R23, 0x2, PT ;  /* 0x000000021700780c */ /* 0x000fc80003f25270 */
[----:B------:R-:W-:Y:S02]  /*a2d0*/  SEL R152, RZ, 0x1, P1 ;  /* 0x00000001ff987807 */ /* 0x000fe40000800000 */
[----:B------:R-:W-:Y:S02]  /*a2e0*/  SEL R23, R23, RZ, P1 ;  /* 0x000000ff17177207 */ /* 0x000fe40000800000 */
[----:B------:R-:W-:-:S13]  /*a2f0*/  R2UR UR6, R152 ;  /* 0x00000000980672ca */ /* 0x000fda00000e0000 */
[----:B------:R-:W-:Y:S01]  /*a300*/  ULOP3.LUT UR61, UR61, UR6, URZ, 0x3c, !UPT ;  /* 0x000000063d3d7292 */ /* 0x000fe2000f8e3c3f */
[----:B---3--:R-:W-:Y:S11]  /*a310*/  @!P0 BRA `(.L_x_7401) ;  /* 0x0000000000048947 */ /* 0x008ff60003800000 */
[----:B------:R-:W-:Y:S01]  /*a320*/  BPT.TRAP 0x1 ;  /* 0x000000040000795c */ /* 0x000fe20000300000 */
.L_x_7401:
[----:B--2---:R-:W-:Y:S02]  /*a330*/  IMAD.U32 R197, RZ, RZ, UR61 ;  /* 0x0000003dffc57e24 */ /* 0x004fe4000f8e00ff */
[----:B------:R-:W-:-:S03]  /*a340*/  IMAD R186, R23, 0x8, R195 ;  /* 0x0000000817ba7824 */ /* 0x000fc600078e02c3 */
[----:B------:R-:W-:-:S04]  /*a350*/  SHF.L.U32 R197, R197, 0x1f, RZ ;  /* 0x0000001fc5c57819 */ /* 0x000fc800000006ff */
[----:B------:R0:W1:Y:S01]  /*a360*/  SYNCS.PHASECHK.TRANS64.TRYWAIT P1, [R186+URZ+0x38830], R197 ;  /* 0x038830c5ba0075a7 */ /* 0x000062000802017f */
[----:B------:R-:W-:Y:S05]  /*a370*/  @!P0 BRA `(.L_x_7402) ;  /* 0x0000000000048947 */ /* 0x000fea0003800000 */
[----:B------:R-:W-:Y:S01]  /*a380*/  BPT.TRAP 0x1 ;  /* 0x000000040000795c */ /* 0x000fe20000300000 */
.L_x_7402:
[----:B------:R-:W-:Y:S01]  /*a390*/  LEA R199, R23, R188, 0x9 ;  /* 0x000000bc17c77211 */ /* 0x000fe200078e48ff */
[----:B-1----:R-:W-:Y:S06]  /*a3a0*/  @P1 BRA `(.L_x_7403) ;  /* 0x0000000000081947 */ /* 0x002fec0003800000 */
[----:B------:R-:W1:Y:S02]  /*a3b0*/  SYNCS.PHASECHK.TRANS64.TRYWAIT P1, [R186+URZ+0x38830], R197 ;  /* 0x038830c5ba0075a7 */ /* 0x000e64000802017f */
[----:B-1----:R-:W-:Y:S05]  /*a3c0*/  @!P1 BRA `(.L_x_7404) ;  /* 0x000000b800b89947 */ /* 0x002fea0003800000 */
.L_x_7403:
[----:B------:R-:W-:Y:S01]  /*a3d0*/  R2UR UR58, R199 ;  /* 0x00000000c73a72ca */ /* 0x000fe200000e0000 */
[----:B------:R-:W-:Y:S01]  /*a3e0*/  WARPGROUP.ARRIVE ;  /* 0x00000000000079c5 */ /* 0x000fe20000000000 */
[----:B------:R-:W-:Y:S01]  /*a3f0*/  R2UR UR56, R6 ;  /* 0x00000000063872ca */ /* 0x000fe200000e0000 */
[----:B------:R-:W-:Y:S01]  /*a400*/  UMOV UR59, 0x40000040 ;  /* 0x40000040003b7882 */ /* 0x000fe20000000000 */
[----:B------:R-:W-:Y:S01]  /*a410*/  R2UR UR57, R7 ;  /* 0x00000000073972ca */ /* 0x000fe200000e0000 */
[----:B------:R-:W-:-:S12]  /*a420*/  VIADD R201, R199, 0x2 ;  /* 0x00000002c7c97836 */ /* 0x000fd80000000000 */
[----:B------:R-:W-:Y:S01]  /*a430*/  HGMMA.64x64x16.F32.BF16 R152, gdesc[UR56], RZ, !UPT, gsb0 ;  /* 0x00e00000389879f0 */ /* 0x000fe2000c0018ff */
[----:B------:R-:W-:Y:S01]  /*a440*/  R2UR UR58, R201 ;  /* 0x00000000c93a72ca */ /* 0x000fe200000e0000 */
[----:B------:R-:W-:Y:S01]  /*a450*/  UMOV UR59, 0x40000040 ;  /* 0x40000040003b7882 */ /* 0x000fe20000000000 */
[----:B------:R-:W-:Y:S01]  /*a460*/  R2UR UR56, R14 ;  /* 0x000000000e3872ca */ /* 0x000fe200000e0000 */
[----:B------:R-:W-:Y:S01]  /*a470*/  VIADD R201, R199, 0x4 ;  /* 0x00000004c7c97836 */ /* 0x000fe20000000000 */
[----:B------:R-:W-:Y:S01]  /*a480*/  R2UR UR57, R15 ;  /* 0x000000000f3972ca */ /* 0x000fe200000e0000 */
[----:B------:R-:W-:Y:S01]  /*a490*/  VIADD R199, R199, 0x6 ;  /* 0x00000006c7c77836 */ /* 0x000fe20000000000 */
[----:B------:R-:W-:Y:S02]  /*a4a0*/  WARPGROUP.DEPBAR.LE gsb0, 0x0 ;  /* 0x00008000000079c5 */ /* 0x000fe40000010000 */
[----:B------:R-:W-:-:S09]  /*a4b0*/  WARPGROUP.ARRIVE ;  /* 0x00000000000079c5 */ /* 0x000fd20000000000 */
[----:B------:R-:W-:Y:S01]  /*a4c0*/  HGMMA.64x64x16.F32.BF16 R152, gdesc[UR56], R152, gsb0 ;  /* 0x00e00000389879f0 */ /* 0x000fe20008001898 */
[----:B------:R-:W-:Y:S01]  /*a4d0*/  R2UR UR58, R201 ;  /* 0x00000000c93a72ca */ /* 0x000fe200000e0000 */
[----:B------:R-:W-:Y:S01]  /*a4e0*/  UMOV UR59, 0x40000040 ;  /* 0x40000040003b7882 */ /* 0x000fe20000000000 */
[----:B------:R-:W-:Y:S02]  /*a4f0*/  R2UR UR56, R4 ;  /* 0x00000000043872ca */ /* 0x000fe400000e0000 */
[----:B------:R-:W-:Y:S01]  /*a500*/  R2UR UR57, R5 ;  /* 0x00000000053972ca */ /* 0x000fe200000e0000 */
[----:B------:R-:W-:Y:S02]  /*a510*/  WARPGROUP.DEPBAR.LE gsb0, 0x0 ;  /* 0x00008000000079c5 */ /* 0x000fe40000010000 */
[----:B------:R-:W-:-:S10]  /*a520*/  WARPGROUP.ARRIVE ;  /* 0x00000000000079c5 */ /* 0x000fd40000000000 */
[----:B------:R-:W-:Y:S01]  /*a530*/  HGMMA.64x64x16.F32.BF16 R152, gdesc[UR56], R152, gsb0 ;  /* 0x00e00000389879f0 */ /* 0x000fe20008001898 */
[----:B------:R-:W-:Y:S01]  /*a540*/  R2UR UR58, R199 ;  /* 0x00000000c73a72ca */ /* 0x000fe200000e0000 */
[----:B------:R-:W-:Y:S01]  /*a550*/  UMOV UR59, 0x40000040 ;  /* 0x40000040003b7882 */ /* 0x000fe20000000000 */
[----:B------:R-:W-:Y:S02]  /*a560*/  R2UR UR56, R2 ;  /* 0x00000000023872ca */ /* 0x000fe400000e0000 */
[----:B------:R-:W-:Y:S01]  /*a570*/  R2UR UR57, R3 ;  /* 0x00000000033972ca */ /* 0x000fe200000e0000 */
[----:B------:R-:W-:Y:S02]  /*a580*/  WARPGROUP.DEPBAR.LE gsb0, 0x0 ;  /* 0x00008000000079c5 */ /* 0x000fe40000010000 */
[----:B------:R-:W-:-:S10]  /*a590*/  WARPGROUP.ARRIVE ;  /* 0x00000000000079c5 */ /* 0x000fd40000000000 */
[----:B------:R-:W-:Y:S03]  /*a5a0*/  HGMMA.64x64x16.F32.BF16 R152, gdesc[UR56], R152, gsb0 ;  /* 0x00e00000389879f0 */ /* 0x000fe60008001898 */
[----:B------:R-:W-:Y:S02]  /*a5b0*/  WARPGROUP.DEPBAR.LE gsb0, 0x0 ;  /* 0x00008000000079c5 */ /* 0x000fe40000010000 */
[----:B------:R-:W-:Y:S05]  /*a5c0*/  @!P0 BRA `(.L_x_7405) ;  /* 0x0000000000048947 */ /* 0x000fea0003800000 */
[----:B------:R-:W-:Y:S01]  /*a5d0*/  BPT.TRAP 0x1 ;  /* 0x000000040000795c */ /* 0x000fe20000300000 */
.L_x_7405:
[----:B------:R2:W3:Y:S01]  /*a5e0*/  SYNCS.PHASECHK.TRANS64.TRYWAIT P1, [R186+URZ+0x38850], R197 ;  /* 0x038850c5ba0075a7 */ /* 0x0004e2000802017f */
[----:B------:R-:W-:Y:S05]  /*a5f0*/  @!P0 BRA `(.L_x_7406) ;  /* 0x0000000000048947 */ /* 0x000fea0003800000 */
[----:B------:R-:W-:Y:S01]  /*a600*/  BPT.TRAP 0x1 ;  /* 0x000000040000795c */ /* 0x000fe20000300000 */
.L_x_7406:
[----:B---3--:R-:W-:Y:S05]  /*a610*/  @P1 BRA `(.L_x_7407) ;  /* 0x0000000000081947 */ /* 0x008fea0003800000 */
[----:B------:R-:W3:Y:S02]  /*a620*/  SYNCS.PHASECHK.TRANS64.TRYWAIT P1, [R186+URZ+0x38850], R197 ;  /* 0x038850c5ba0075a7 */ /* 0x000ee4000802017f */
[----:B---3--:R-:W-:Y:S05]  /*a630*/  @!P1 BRA `(.L_x_7408) ;  /* 0x000000b800309947 */ /* 0x008fea0003800000 */
.L_x_7407:
[----:B0123--:R-:W-:Y:S01]  /*a640*/  IMAD R197, R23, 0x1000, R16 ;  /* 0x0000100017c57824 */ /* 0x00ffe200078e0210 */
[----:B------:R-:W-:Y:S01]  /*a650*/  R2UR UR56, R8 ;  /* 0x00000000083872ca */ /* 0x000fe200000e0000 */
[----:B------:R-:W-:Y:S01]  /*a660*/  WARPGROUP.ARRIVE ;  /* 0x00000000000079c5 */ /* 0x000fe20000000000 */
[----:B------:R-:W-:Y:S01]  /*a670*/  R2UR UR57, R9 ;  /* 0x00000000093972ca */ /* 0x000fe200000e0000 */
[----:B------:R-:W-:Y:S01]  /*a680*/  UMOV UR59, 0x40000040 ;  /* 0x40000040003b7882 */ /* 0x000fe20000000000 */
[C---:B------:R-:W-:Y:S01]  /*a690*/  R2UR UR58, R197.reuse ;  /* 0x00000000c53a72ca */ /* 0x040fe200000e0000 */
[----:B------:R-:W-:Y:S01]  /*a6a0*/  VIADD R199, R197, 0x2 ;  /* 0x00000002c5c77836 */ /* 0x000fe20000000000 */
        /* <DEDUP_REMOVED lines=11> */
[----:B------:R-:W-:Y:S01]  /*a760*/  HGMMA.64x64x16.F32.BF16 R152, gdesc[UR56], R152, gsb0 ;  /* 0x00e00000389879f0 */ /* 0x000fe20008001898 */
[----:B------:R-:W-:Y:S01]  /*a770*/  R2UR UR58, R199 ;  /* 0x00000000c73a72ca */ /* 0x000fe200000e0000 */
[----:B------:R-:W-:Y:S01]  /*a780*/  UMOV UR59, 0x40000040 ;  /* 0x40000040003b7882 */ /* 0x000fe20000000000 */
[----:B------:R-:W-:Y:S01]  /*a790*/  R2UR UR56, R10 ;  /* 0x000000000a3872ca */ /* 0x000fe200000e0000 */
[----:B------:R-:W-:Y:S01]  /*a7a0*/  VIADD R199, R197, 0x4 ;  /* 0x00000004c5c77836 */ /* 0x000fe20000000000 */
[----:B------:R-:W-:Y:S01]  /*a7b0*/  R2UR UR57, R11 ;  /* 0x000000000b3972ca */ /* 0x000fe200000e0000 */
[----:B------:R-:W-:Y:S01]  /*a7c0*/  UMOV UR51, 0x40000040 ;  /* 0x4000004000337882 */ /* 0x000fe20000000000 */
[----:B------:R-:W0:Y:S01]  /*a7d0*/  S2R R201, SR_TID.X ;  /* 0x0000000000c97919 */ /* 0x000e220000002100 */
[----:B------:R-:W-:Y:S01]  /*a7e0*/  UMOV UR55, 0x40000040 ;  /* 0x4000004000377882 */ /* 0x000fe20000000000 */
[----:B------:R-:W-:-:S02]  /*a7f0*/  VIADD R204, R197, 0x800 ;  /* 0x00000800c5cc7836 */ /* 0x000fc40000000000 */
[----:B------:R-:W-:-:S04]  /*a800*/  IMAD R215, R23, 0x1000, R190 ;  /* 0x0000100017d77824 */ /* 0x000fc800078e02be */
[----:B------:R-:W-:Y:S01]  /*a810*/  VIADD R217, R215, 0x80 ;  /* 0x00000080d7d97836 */ /* 0x000fe20000000000 */
[----:B0-----:R-:W-:Y:S01]  /*a820*/  SHF.R.U32.HI R201, RZ, 0x7, R201 ;  /* 0x00000007ffc97819 */ /* 0x001fe200000116c9 */
[----:B------:R-:W-:Y:S02]  /*a830*/  WARPGROUP.DEPBAR.LE gsb0, 0x0 ;  /* 0x00008000000079c5 */ /* 0x000fe40000010000 */
[----:B------:R-:W-:-:S06]  /*a840*/  WARPGROUP.ARRIVE ;  /* 0x00000000000079c5 */ /* 0x000fcc0000000000 */
[----:B------:R-:W-:Y:S01]  /*a850*/  HGMMA.64x64x16.F32.BF16 R152, gdesc[UR56], R152, gsb0 ;  /* 0x00e00000389879f0 */ /* 0x000fe20008001898 */
[----:B------:R-:W-:Y:S01]  /*a860*/  R2UR UR58, R199 ;  /* 0x00000000c73a72ca */ /* 0x000fe200000e0000 */
[----:B------:R-:W-:Y:S01]  /*a870*/  UMOV UR59, 0x40000040 ;  /* 0x40000040003b7882 */ /* 0x000fe20000000000 */
[----:B------:R-:W-:Y:S01]  /*a880*/  R2UR UR56, R12 ;  /* 0x000000000c3872ca */ /* 0x000fe200000e0000 */
[----:B------:R-:W-:Y:S01]  /*a890*/  VIADD R199, R197, 0x6 ;  /* 0x00000006c5c77836 */ /* 0x000fe20000000000 */
[----:B------:R-:W-:-:S04]  /*a8a0*/  R2UR UR57, R13 ;  /* 0x000000000d3972ca */ /* 0x000fc800000e0000 */
        /* <DEDUP_REMOVED lines=23> */
[----:B------:R-:W-:Y:S02]  /*aa20*/  WARPGROUP.DEPBAR.LE gsb0, 0x0 ;  /* 0x00008000000079c5 */ /* 0x000fe40000010000 */
[----:B------:R-:W-:Y:S01]  /*aa30*/  WARPGROUP.ARRIVE ;  /* 0x00000000000079c5 */ /* 0x000fe20000000000 */
[----:B------:R-:W-:-:S05]  /*aa40*/  VIADD R199, R197, 0x606 ;  /* 0x00000606c5c77836 */ /* 0x000fca0000000000 */
[----:B------:R-:W-:Y:S01]  /*aa50*/  HGMMA.64x64x16.F32.BF16 R152, gdesc[UR56], R152, gsb0 ;  /* 0x00e00000389879f0 */ /* 0x000fe20008001898 */
[----:B------:R-:W-:Y:S01]  /*aa60*/  R2UR UR54, R199 ;  /* 0x00000000c73672ca */ /* 0x000fe200000e0000 */
[----:B------:R-:W-:Y:S01]  /*aa70*/  UMOV UR57, 0x40000040 ;  /* 0x4000004000397882 */ /* 0x000fe20000000000 */
[----:B------:R-:W0:Y:S01]  /*aa80*/  SHFL.IDX PT, R199, R201, RZ, 0x1f ;  /* 0x00001fffc9c77589 */ /* 0x000e2200000e0000 */
[----:B------:R-:W-:Y:S01]  /*aa90*/  UMOV UR59, 0x40000040 ;  /* 0x40000040003b7882 */ /* 0x000fe20000000000 */
[----:B0-----:R-:W-:-:S04]  /*aaa0*/  ISETP.GT.AND P1, PT, R199, 0x7f, PT ;  /* 0x0000007fc700780c */ /* 0x001fc80003f24270 */
[----:B------:R-:W-:-:S05]  /*aab0*/  SEL R199, RZ, 0x2, !P1 ;  /* 0x00000002ffc77807 */ /* 0x000fca0004800000 */
[----:B------:R-:W-:Y:S02]  /*aac0*/  IMAD.IADD R201, R19, 0x1, R199 ;  /* 0x0000000113c97824 */ /* 0x000fe400078e02c7 */
[----:B------:R-:W-:-:S03]  /*aad0*/  IMAD.IADD R202, R199, 0x1, R204 ;  /* 0x00000001c7ca7824 */ /* 0x000fc600078e02cc */
[----:B------:R-:W-:Y:S02]  /*aae0*/  R2UR UR56, R201 ;  /* 0x00000000c93872ca */ /* 0x000fe400000e0000 */
[----:B------:R-:W-:Y:S01]  /*aaf0*/  R2UR UR58, R202 ;  /* 0x00000000ca3a72ca */ /* 0x000fe200000e0000 */
        /* <DEDUP_REMOVED lines=11> */
[----:B------:R-:W-:Y:S01]  /*abb0*/  R2UR UR7, R194 ;  /* 0x00000000c20772ca */ /* 0x000fe200000e0000 */
        /* <DEDUP_REMOVED lines=60> */
[----:B------:R-:W-:Y:S02]  /*af80*/  IADD3 R203, R203, R204, R197 ;  /* 0x000000cccbcb7210 */ /* 0x000fe40007ffe0c5 */
[----:B------:R-:W-:Y:S01]  /*af90*/  IADD3 R204, R197, 0xa00, RZ ;  /* 0x00000a00c5cc7810 */ /* 0x000fe20007ffe0ff */
        /* <DEDUP_REMOVED lines=112> */
[----:B------:R-:W-:Y:S02]  /*b6a0*/  IMAD.IADD R202, R202, 0x1, R204 ;  /* 0x00000001caca7824 */ /* 0x000fe400078e02cc */
[----:B------:R-:W-:-:S05]  /*b6b0*/  IMAD.MOV.U32 R201, RZ, RZ, 0x1000 ;  /* 0x00001000ffc97424 */ /* 0x000fca00078e00ff */
[----:B------:R-:W-:Y:S01]  /*b6c0*/  SEL R201, R201, 0xf80, P1 ;  /* 0x00000f80c9c97807 */ /* 0x000fe20000800000 */
[----:B------:R-:W-:Y:S02]  /*b6d0*/  WARPGROUP.DEPBAR.LE gsb0, 0x0 ;  /* 0x00008000000079c5 */ /* 0x000fe40000010000 */
[----:B------:R-:W-:-:S06]  /*b6e0*/  WARPGROUP.ARRIVE ;  /* 0x00000000000079c5 */ /* 0x000fcc0000000000 */
[----:B------:R-:W-:Y:S01]  /*b6f0*/  HGMMA.64x64x16.F32.BF16 R152, gdesc[UR56], R152, gsb0 ;  /* 0x00e00000389879f0 */ /* 0x000fe20008001898 */
[----:B------:R-:W-:Y:S01]  /*b700*/  R2UR UR56, R199 ;  /* 0x00000000c73872ca */ /* 0x000fe200000e0000 */
[----:B------:R-:W-:Y:S01]  /*b710*/  UMOV UR57, 0x40000040 ;  /* 0x4000004000397882 */ /* 0x000fe20000000000 */
[----:B------:R-:W-:Y:S01]  /*b720*/  R2UR UR58, R202 ;  /* 0x00000000ca3a72ca */ /* 0x000fe200000e0000 */
[----:B------:R-:W-:Y:S01]  /*b730*/  UMOV UR59, 0x40000040 ;  /* 0x40000040003b7882 */ /* 0x000fe20000000000 */
[----:B------:R-:W-:Y:S01]  /*b740*/  IMAD.MOV.U32 R199, RZ, RZ, 0x40 ;  /* 0x00000040ffc77424 */ /* 0x000fe200078e00ff */
[----:B------:R-:W-:-:S04]  /*b750*/  LOP3.LUT R202, R201, 0x1e00, RZ, 0xc0, !PT ;  /* 0x00001e00c9ca7812 */ /* 0x000fc800078ec0ff */
[----:B------:R-:W-:Y:S02]  /*b760*/  SEL R199, R199, 0x3e, P1 ;  /* 0x0000003ec7c77807 */ /* 0x000fe40000800000 */
[----:B------:R-:W-:Y:S02]  /*b770*/  ISETP.NE.AND P1, PT, R191, RZ, PT ;  /* 0x000000ffbf00720c */ /* 0x000fe40003f25270 */
        /* <DEDUP_REMOVED lines=59> */
[----:B-1----:R-:W-:Y:S01]  /*bb30*/  FMNMX.FTZ R157, R209, R156, !PT ;  /* 0x0000009cd19d7209 */ /* 0x002fe20007810000 */
[----:B------:R-:W-:Y:S01]  /*bb40*/  FMUL.FTZ R156, R162, UR60 ;  /* 0x0000003ca29c7c20 */ /* 0x000fe20008410000 */
[----:B------:R-:W-:-:S05]  /*bb50*/  FMUL.FTZ R162, R174, UR60 ;  /* 0x0000003caea27c20 */ /* 0x000fca0008410000 */
[----:B------:R-:W1:Y:S01]  /*bb60*/  MUFU.TANH R212, R212 ;  /* 0x000000d400d47308 */ /* 0x000e620000002400 */
[----:B--2---:R-:W-:Y:S01]  /*bb70*/  FMNMX.FTZ R158, R210, R157, !PT ;  /* 0x0000009dd29e7209 */ /* 0x004fe20007810000 */
[----:B------:R-:W-:-:S06]  /*bb80*/  FMUL.FTZ R157, R163, UR60 ;  /* 0x0000003ca39d7c20 */ /* 0x000fcc0008410000 */
[----:B------:R-:W2:Y:S01]  /*bb90*/  MUFU.TANH R213, R213 ;  /* 0x000000d500d57308 */ /* 0x000ea20000002400 */
[----:B0-----:R-:W-:-:S07]  /*bba0*/  FMNMX.FTZ R159, R211, R158, !PT ;  /* 0x0000009ed39f7209 */ /* 0x001fce0007810000 */
[----:B------:R-:W0:Y:S01]  /*bbb0*/  MUFU.TANH R207, R207 ;  /* 0x000000cf00cf7308 */ /* 0x000e220000002400 */
[----:B-1----:R-:W-:Y:S01]  /*bbc0*/  FMNMX.FTZ R158, R212, R159, !PT ;  /* 0x0000009fd49e7209 */ /* 0x002fe20007810000 */
[----:B------:R-:W-:-:S06]  /*bbd0*/  FMUL.FTZ R159, R167, UR60 ;  /* 0x0000003ca79f7c20 */ /* 0x000fcc0008410000 */
[----:B------:R-:W1:Y:S01]  /*bbe0*/  MUFU.TANH R153, R153 ;  /* 0x0000009900997308 */ /* 0x000e620000002400 */
[----:B--2---:R-:W-:Y:S01]  /*bbf0*/  FMNMX.FTZ R160, R213, R158, !PT ;  /* 0x0000009ed5a07209 */ /* 0x004fe20007810000 */
[----:B------:R-:W-:Y:S01]  /*bc00*/  FMUL.FTZ R158, R166, UR60 ;  /* 0x0000003ca69e7c20 */ /* 0x000fe20008410000 */
[----:B------:R-:W-:-:S05]  /*bc10*/  FMUL.FTZ R166, R182, UR60 ;  /* 0x0000003cb6a67c20 */ /* 0x000fca0008410000 */
[----:B------:R-:W2:Y:S01]  /*bc20*/  MUFU.TANH R152, R152 ;  /* 0x0000009800987308 */ /* 0x000ea20000002400 */
[----:B0-----:R-:W-:Y:S01]  /*bc30*/  FMNMX.FTZ R164, R207, R160, !PT ;  /* 0x000000a0cfa47209 */ /* 0x001fe20007810000 */
[----:B------:R-:W-:-:S04]  /*bc40*/  FMUL.FTZ R160, R170, UR60 ;  /* 0x0000003caaa07c20 */ /* 0x000fc80008410000 */
        /* <DEDUP_REMOVED lines=16> */
[----:B------:R-:W2:Y:S08]  /*bd50*/  MUFU.TANH R159, R159 ;  /* 0x0000009f009f7308 */ /* 0x000eb00000002400 */
[----:B------:R-:W4:Y:S01]  /*bd60*/  MUFU.TANH R160, R160 ;  /* 0x000000a000a07308 */ /* 0x000f220000002400 */
[----:B-1----:R-:W-:Y:S02]  /*bd70*/  FMNMX.FTZ R168, R171, R172, !PT ;  /* 0x000000acaba87209 */ /* 0x002fe40007810000 */
[----:B0-----:R-:W-:-:S05]  /*bd80*/  FMNMX.FTZ R171, R157, R170, !PT ;  /* 0x000000aa9dab7209 */ /* 0x001fca0007810000 */
[----:B------:R-:W0:Y:S01]  /*bd90*/  MUFU.TANH R161, R161 ;  /* 0x000000a100a17308 */ /* 0x000e220000002400 */
[----:B---3--:R-:W-:Y:S01]  /*bda0*/  FMNMX.FTZ R170, R158, R171, !PT ;  /* 0x000000ab9eaa7209 */ /* 0x008fe20007810000 */
[C---:B------:R-:W-:Y:S01]  /*bdb0*/  FADD.FTZ R172, -R168.reuse, R193 ;  /* 0x000000c1a8ac7221 */ /* 0x040fe20000010100 */
[----:B------:R-:W-:Y:S02]  /*bdc0*/  FMUL.FTZ R214, R168, UR6 ;  /* 0x00000006a8d67c20 */ /* 0x000fe40008410000 */
[----:B--2---:R-:W-:Y:S01]  /*bdd0*/  FMNMX.FTZ R171, R159, R170, !PT ;  /* 0x000000aa9fab7209 */ /* 0x004fe20007810000 */
[----:B------:R-:W-:Y:S01]  /*bde0*/  FMUL.FTZ R175, R172, UR6 ;  /* 0x00000006acaf7c20 */ /* 0x000fe20008410000 */
[--C-:B------:R-:W-:Y:S01]  /*bdf0*/  FFMA.FTZ R176, R204, UR6, -R214.reuse ;  /* 0x00000006ccb07c23 */ /* 0x100fe200080108d6 */
[----:B------:R-:W1:Y:S01]  /*be00*/  MUFU.TANH R162, R162 ;  /* 0x000000a200a27308 */ /* 0x000e620000002400 */
        /* <DEDUP_REMOVED lines=9> */
[--C-:B------:R-:W-:Y:S01]  /*bea0*/  FFMA.FTZ R182, R210, UR6, -R214.reuse ;  /* 0x00000006d2b67c23 */ /* 0x100fe200080108d6 */
[--C-:B------:R-:W-:Y:S01]  /*beb0*/  FFMA.FTZ R183, R211, UR6, -R214.reuse ;  /* 0x00000006d3b77c23 */ /* 0x100fe200080108d6 */
[--C-:B------:R-:W-:Y:S01]  /*bec0*/  FFMA.FTZ R202, R212, UR6, -R214.reuse ;  /* 0x00000006d4ca7c23 */ /* 0x100fe200080108d6 */
[----:B------:R-:W-:-:S03]  /*bed0*/  FFMA.FTZ R213, R213, UR6, -R214 ;  /* 0x00000006d5d57c23 */ /* 0x000fc600080108d6 */
[----:B------:R-:W0:Y:S01]  /*bee0*/  MUFU.TANH R164, R164 ;  /* 0x000000a400a47308 */ /* 0x000e220000002400 */
[----:B-1----:R-:W-:-:S07]  /*bef0*/  FMNMX.FTZ R172, R162, R173, !PT ;  /* 0x000000ada2ac7209 */ /* 0x002fce0007810000 */
[----:B------:R-:W1:Y:S01]  /*bf00*/  MUFU.TANH R165, R165 ;  /* 0x000000a500a57308 */ /* 0x000e620000002400 */
[----:B--2---:R-:W-:-:S07]  /*bf10*/  FMNMX.FTZ R173, R163, R172, !PT ;  /* 0x000000aca3ad7209 */ /* 0x004fce0007810000 */
[----:B------:R-:W2:Y:S01]  /*bf20*/  MUFU.TANH R166, R166 ;  /* 0x000000a600a67308 */ /* 0x000ea20000002400 */
[----:B0-----:R-:W-:Y:S01]  /*bf30*/  FMNMX.FTZ R174, R164, R173, !PT ;  /* 0x000000ada4ae7209 */ /* 0x001fe20007810000 */
[----:B------:R-:W-:-:S06]  /*bf40*/  FFMA.FTZ R173, R199, UR6, -R214 ;  /* 0x00000006c7ad7c23 */ /* 0x000fcc00080108d6 */
[----:B------:R-:W0:Y:S08]  /*bf50*/  MUFU.TANH R167, R167 ;  /* 0x000000a700a77308 */ /* 0x000e300000002400 */
[----:B------:R1:W3:Y:S08]  /*bf60*/  MUFU.EX2 R170, R175 ;  /* 0x000000af00aa7308 */ /* 0x0002f00000000800 */
[----:B------:R4:W-:Y:S01]  /*bf70*/  MUFU.EX2 R172, R197 ;  /* 0x000000c500ac7308 */ /* 0x0009e20000000800 */
[----:B-1----:R-:W-:-:S04]  /*bf80*/  FMNMX.FTZ R175, R165, R174, !PT ;  /* 0x000000aea5af7209 */ /* 0x002fc80007810000 */
[----:B--2---:R-:W-:Y:S01]  /*bf90*/  FMNMX.FTZ R174, R166, R175, !PT ;  /* 0x000000afa6ae7209 */ /* 0x004fe20007810000 */
[--C-:B------:R-:W-:Y:S02]  /*bfa0*/  FFMA.FTZ R175, R203, UR6, -R214.reuse ;  /* 0x00000006cbaf7c23 */ /* 0x100fe400080108d6 */
[----:B------:R-:W-:Y:S01]  /*bfb0*/  MUFU.EX2 R171, R171 ;  /* 0x000000ab00ab7308 */ /* 0x000fe20000000800 */
[----:B0-----:R-:W-:Y:S01]  /*bfc0*/  FMNMX.FTZ R180, R167, R174, !PT ;  /* 0x000000aea7b47209 */ /* 0x001fe20007810000 */
[-C--:B---3--:R-:W-:Y:S01]  /*bfd0*/  FMUL.FTZ R24, R24, R170.reuse ;  /* 0x000000aa18187220 */ /* 0x088fe20000410000 */
[-C--:B------:R-:W-:Y:S01]  /*bfe0*/  FMUL.FTZ R25, R25, R170.reuse ;  /* 0x000000aa19197220 */ /* 0x080fe20000410000 */
[-C--:B------:R-:W-:Y:S01]  /*bff0*/  FMUL.FTZ R28, R28, R170.reuse ;  /* 0x000000aa1c1c7220 */ /* 0x080fe20000410000 */
[-C--:B------:R-:W-:Y:S01]  /*c000*/  FMUL.FTZ R29, R29, R170.reuse ;  /* 0x000000aa1d1d7220 */ /* 0x080fe20000410000 */
[----:B------:R-:W0:Y:S01]  /*c010*/  SHFL.BFLY PT, R181, R180, 0x2, 0x1f ;  /* 0x0c401f00b4b57f89 */ /* 0x000e2200000e0000 */
        /* <DEDUP_REMOVED lines=23> */
[----:B0-----:R-:W-:Y:S01]  /*c190*/  FMNMX.FTZ R193, R180, R181, !PT ;  /* 0x000000b5b4c17209 */ /* 0x001fe20007810000 */
[--C-:B------:R-:W-:Y:S01]  /*c1a0*/  FFMA.FTZ R180, R169, UR6, -R214.reuse ;  /* 0x00000006a9b47c23 */ /* 0x100fe200080108d6 */
[--C-:B------:R-:W-:Y:S01]  /*c1b0*/  FFMA.FTZ R181, R209, UR6, -R214.reuse ;  /* 0x00000006d1b57c23 */ /* 0x100fe200080108d6 */
[----:B------:R-:W-:Y:S01]  /*c1c0*/  FFMA.FTZ R214, R207, UR6, -R214 ;  /* 0x00000006cfd67c23 */ /* 0x000fe200080108d6 */
        /* <DEDUP_REMOVED lines=24> */
[----:B------:R-:W-:Y:S01]  /*c350*/  MUFU.EX2 R179, R179 ;  /* 0x000000b300b37308 */ /* 0x000fe20000000800 */
[----:B0-----:R-:W-:Y:S01]  /*c360*/  FMNMX.FTZ R169, R193, R204, !PT ;  /* 0x000000ccc1a97209 */ /* 0x001fe20007810000 */
[-C--:B------:R-:W-:Y:S01]  /*c370*/  FMUL.FTZ R112, R112, R170.reuse ;  /* 0x000000aa70707220 */ /* 0x080fe20000410000 */
[-C--:B------:R-:W-:Y:S01]  /*c380*/  FMUL.FTZ R113, R113, R170.reuse ;  /* 0x000000aa71717220 */ /* 0x080fe20000410000 */
[-C--:B------:R-:W-:Y:S01]  /*c390*/  FMUL.FTZ R116, R116, R170.reuse ;  /* 0x000000aa74747220 */ /* 0x080fe20000410000 */
[-C--:B------:R-:W-:Y:S01]  /*c3a0*/  FMUL.FTZ R117, R117, R170.reuse ;  /* 0x000000aa75757220 */ /* 0x080fe20000410000 */
[C---:B----4-:R-:W-:Y:S01]  /*c3b0*/  FADD.FTZ R197, -R169.reuse, R200 ;  /* 0x000000c8a9c57221 */ /* 0x050fe20000010100 */
[----:B------:R-:W-:Y:S01]  /*c3c0*/  FMUL.FTZ R207, R169, UR6 ;  /* 0x00000006a9cf7c20 */ /* 0x000fe20008410000 */
[----:B------:R0:W-:Y:S01]  /*c3d0*/  MUFU.EX2 R193, R213 ;  /* 0x000000d500c17308 */ /* 0x0001e20000000800 */
[----:B------:R-:W-:Y:S01]  /*c3e0*/  FMUL.FTZ R120, R120, R170 ;  /* 0x000000aa78787220 */ /* 0x000fe20000410000 */
[----:B------:R-:W-:Y:S01]  /*c3f0*/  FMUL.FTZ R197, R197, UR6 ;  /* 0x00000006c5c57c20 */ /* 0x000fe20008410000 */
[--C-:B------:R-:W-:Y:S01]  /*c400*/  FFMA.FTZ R199, R152, UR6, -R207.reuse ;  /* 0x0000000698c77c23 */ /* 0x100fe200080108cf */
[----:B-1----:R-:W-:Y:S01]  /*c410*/  FFMA.FTZ R201, R154, UR6, -R207 ;  /* 0x000000069ac97c23 */ /* 0x002fe200080108cf */
[----:B------:R-:W-:-:S02]  /*c420*/  @!P2 VIADD R152, R186, 0x38840 ;  /* 0x00038840ba98a836 */ /* 0x000fc40000000000 */
[----:B------:R-:W-:Y:S01]  /*c430*/  FFMA.FTZ R204, R153, UR6, -R207 ;  /* 0x0000000699cc7c23 */ /* 0x000fe200080108cf */
[----:B------:R-:W-:Y:S01]  /*c440*/  @!P1 IMAD R154, R192, 0x40, R189 ;  /* 0x00000040c09a9824 */ /* 0x000fe200078e02bd */
[----:B------:R-:W1:Y:S01]  /*c450*/  MUFU.EX2 R197, R197 ;  /* 0x000000c500c57308 */ /* 0x000e620000000800 */
[--C-:B------:R-:W-:Y:S01]  /*c460*/  FFMA.FTZ R206, R155, UR6, -R207.reuse ;  /* 0x000000069bce7c23 */ /* 0x100fe200080108cf */
[----:B------:R-:W-:Y:S01]  /*c470*/  @!P2 PRMT R152, RZ, 0x654, R152 ;  /* 0x00000654ff98a816 */ /* 0x000fe20000000098 */
[--C-:B------:R-:W-:Y:S01]  /*c480*/  FFMA.FTZ R203, R156, UR6, -R207.reuse ;  /* 0x000000069ccb7c23 */ /* 0x100fe200080108cf */
[----:B------:R-:W-:Y:S01]  /*c490*/  @!P1 LEA R154, R154, R195, 0x2 ;  /* 0x000000c39a9a9211 */ /* 0x000fe200078e10ff */
[--C-:B------:R-:W-:Y:S01]  /*c4a0*/  FFMA.FTZ R208, R157, UR6, -R207.reuse ;  /* 0x000000069dd07c23 */ /* 0x100fe200080108cf */
[--C-:B------:R-:W-:Y:S01]  /*c4b0*/  FFMA.FTZ R205, R158, UR6, -R207.reuse ;  /* 0x000000069ecd7c23 */ /* 0x100fe200080108cf */
[--C-:B------:R-:W-:Y:S01]  /*c4c0*/  FFMA.FTZ R210, R159, UR6, -R207.reuse ;  /* 0x000000069fd27c23 */ /* 0x100fe200080108cf */
[----:B------:R2:W-:Y:S01]  /*c4d0*/  MUFU.EX2 R200, R214 ;  /* 0x000000d600c87308 */ /* 0x0005e20000000800 */
[--C-:B------:R-:W-:Y:S01]  /*c4e0*/  FFMA.FTZ R209, R160, UR6, -R207.reuse ;  /* 0x00000006a0d17c23 */ /* 0x100fe200080108cf */
[--C-:B------:R-:W-:Y:S01]  /*c4f0*/  FFMA.FTZ R212, R161, UR6, -R207.reuse ;  /* 0x00000006a1d47c23 */ /* 0x100fe200080108cf */
[--C-:B------:R-:W-:Y:S01]  /*c500*/  FFMA.FTZ R211, R162, UR6, -R207.reuse ;  /* 0x00000006a2d37c23 */ /* 0x100fe200080108cf */
[--C-:B0-----:R-:W-:Y:S01]  /*c510*/  FFMA.FTZ R213, R164, UR6, -R207.reuse ;  /* 0x00000006a4d57c23 */ /* 0x101fe200080108cf */
[--C-:B------:R-:W-:Y:S01]  /*c520*/  FFMA.FTZ R216, R165, UR6, -R207.reuse ;  /* 0x00000006a5d87c23 */ /* 0x100fe200080108cf */
[--C-:B------:R-:W-:Y:S01]  /*c530*/  FFMA.FTZ R192, R166, UR6, -R207.reuse ;  /* 0x00000006a6c07c23 */ /* 0x100fe200080108cf */
[----:B------:R0:W-:Y:S01]  /*c540*/  @!P2 SYNCS.ARRIVE.TRANS64.RED.A1T0 RZ, [R152+URZ], RZ ;  /* 0x000000ff98ffa9a7 */ /* 0x0001e2000810043f */
[----:B------:R-:W-:Y:S01]  /*c550*/  @!P1 STS [R154+0x38400], R170 ;  /* 0x038400aa9a009388 */ /* 0x000fe20000000800 */
[--C-:B--2---:R-:W-:Y:S01]  /*c560*/  FFMA.FTZ R214, R163, UR6, -R207.reuse ;  /* 0x00000006a3d67c23 */ /* 0x104fe200080108cf */
[----:B------:R-:W-:Y:S01]  /*c570*/  FFMA.FTZ R207, R167, UR6, -R207 ;  /* 0x00000006a7cf7c23 */ /* 0x000fe200080108cf */
[----:B------:R-:W-:Y:S01]  /*c580*/  MUFU.EX2 R204, R204 ;  /* 0x000000cc00cc7308 */ /* 0x000fe20000000800 */
[----:B-1----:R1:W-:Y:S01]  /*c590*/  @!P1 STS [R154+0x38420], R197 ;  /* 0x038420c59a009388 */ /* 0x0023e20000000800 */
[----:B------:R-:W-:Y:S01]  /*c5a0*/  F2FP.BF16.F32.PACK_AB R156, R176, R175 ;  /* 0x000000afb09c723e */ /* 0x000fe200000010ff */
[----:B------:R-:W-:Y:S01]  /*c5b0*/  FMUL.FTZ R26, R26, R197 ;  /* 0x000000c51a1a7220 */ /* 0x000fe20000410000 */
[----:B0-----:R-:W-:Y:S01]  /*c5c0*/  F2FP.BF16.F32.PACK_AB R152, R172, R171 ;  /* 0x000000abac98723e */ /* 0x001fe200000010ff */
[----:B------:R-:W-:Y:S01]  /*c5d0*/  FMUL.FTZ R27, R27, R197 ;  /* 0x000000c51b1b7220 */ /* 0x000fe20000410000 */
[----:B------:R-:W-:Y:S01]  /*c5e0*/  F2FP.BF16.F32.PACK_AB R158, R178, R177 ;  /* 0x000000b1b29e723e */ /* 0x000fe200000010ff */
[-C--:B------:R-:W-:Y:S01]  /*c5f0*/  FMUL.FTZ R30, R30, R197.reuse ;  /* 0x000000c51e1e7220 */ /* 0x080fe20000410000 */
[----:B------:R-:W0:Y:S01]  /*c600*/  MUFU.EX2 R199, R199 ;  /* 0x000000c700c77308 */ /* 0x000e220000000800 */
[-C--:B------:R-:W-:Y:S01]  /*c610*/  FMUL.FTZ R31, R31, R197.reuse ;  /* 0x000000c51f1f7220 */ /* 0x080fe20000410000 */
[----:B------:R-:W-:Y:S01]  /*c620*/  FMUL.FTZ R34, R34, R197 ;  /* 0x000000c522227220 */ /* 0x000fe20000410000 */
[----:B-1----:R-:W-:Y:S01]  /*c630*/  F2FP.BF16.F32.PACK_AB R154, R174, R173 ;  /* 0x000000adae9a723e */ /* 0x002fe200000010ff */
        /* <DEDUP_REMOVED lines=61> */
[----:B-1----:R-:W-:Y:S01]  /*ca10*/  F2FP.BF16.F32.PACK_AB R159, R210, R205 ;  /* 0x000000cdd29f723e */ /* 0x002fe200000010ff */
[-C--:B------:R-:W-:Y:S01]  /*ca20*/  FMUL.FTZ R127, R127, R197.reuse ;  /* 0x000000c57f7f7220 */ /* 0x080fe20000410000 */
[-C--:B------:R-:W-:Y:S01]  /*ca30*/  FMUL.FTZ R128, R128, R170.reuse ;  /* 0x000000aa80807220 */ /* 0x080fe20000410000 */
[-C--:B------:R-:W-:Y:S01]  /*ca40*/  FMUL.FTZ R129, R129, R170.reuse ;  /* 0x000000aa81817220 */ /* 0x080fe20000410000 */
[-C--:B------:R-:W-:Y:S01]  /*ca50*/  FMUL.FTZ R130, R130, R197.reuse ;  /* 0x000000c582827220 */ /* 0x080fe20000410000 */
[----:B------:R-:W-:Y:S01]  /*ca60*/  FMUL.FTZ R131, R131, R197 ;  /* 0x000000c583837220 */ /* 0x000fe20000410000 */
        /* <DEDUP_REMOVED lines=15> */
[-C--:B------:R-:W-:Y:S01]  /*cb60*/  FMUL.FTZ R144, R144, R170.reuse ;  /* 0x000000aa90907220 */ /* 0x080fe20000410000 */
[-C--:B------:R-:W-:Y:S01]  /*cb70*/  FMUL.FTZ R145, R145, R170.reuse ;  /* 0x000000aa91917220 */ /* 0x080fe20000410000 */
[----:B------:R-:W0:Y:S01]  /*cb80*/  MUFU.EX2 R212, R212 ;  /* 0x000000d400d47308 */ /* 0x000e220000000800 */
[----:B-1----:R-:W-:Y:S01]  /*cb90*/  F2FP.BF16.F32.PACK_AB R162, R182, R181 ;  /* 0x000000b5b6a2723e */ /* 0x002fe200000010ff */
[-C--:B------:R-:W-:Y:S01]  /*cba0*/  FMUL.FTZ R146, R146, R197.reuse ;  /* 0x000000c592927220 */ /* 0x080fe20000410000 */
[-C--:B------:R-:W-:Y:S01]  /*cbb0*/  FMUL.FTZ R147, R147, R197.reuse ;  /* 0x000000c593937220 */ /* 0x080fe20000410000 */
[-C--:B------:R-:W-:Y:S01]  /*cbc0*/  FMUL.FTZ R148, R148, R170.reuse ;  /* 0x000000aa94947220 */ /* 0x080fe20000410000 */
[----:B------:R-:W-:Y:S01]  /*cbd0*/  FMUL.FTZ R149, R149, R170 ;  /* 0x000000aa95957220 */ /* 0x000fe20000410000 */
[-C--:B------:R-:W-:Y:S01]  /*cbe0*/  FMUL.FTZ R150, R150, R197.reuse ;  /* 0x000000c596967220 */ /* 0x080fe20000410000 */
[----:B------:R-:W-:Y:S01]  /*cbf0*/  FMUL.FTZ R151, R151, R197 ;  /* 0x000000c597977220 */ /* 0x000fe20000410000 */
[----:B------:R-:W-:Y:S01]  /*cc00*/  MUFU.EX2 R211, R211 ;  /* 0x000000d300d37308 */ /* 0x000fe20000000800 */
[----:B------:R-:W-:Y:S01]  /*cc10*/  F2FP.BF16.F32.PACK_AB R166, R200, R193 ;  /* 0x000000c1c8a6723e */ /* 0x000fe200000010ff */
[----:B------:R1:W-:Y:S01]  /*cc20*/  STSM.16.M88.4 [R184+0x36400], R152 ;  /* 0x03640098b8007844 */ /* 0x0003e20000000200 */
[----:B------:R-:W-:Y:S01]  /*cc30*/  FFMA.FTZ R21, R170, R21, R171 ;  /* 0x00000015aa157223 */ /* 0x000fe200000100ab */
[----:B------:R-:W-:Y:S01]  /*cc40*/  FFMA.FTZ R22, R197, R22, R204 ;  /* 0x00000016c5167223 */ /* 0x000fe200000100cc */
[----:B------:R-:W-:Y:S01]  /*cc50*/  ISETP.GT.AND P1, PT, R198, UR7, PT ;  /* 0x00000007c6007c0c */ /* 0x000fe2000bf24270 */
[----:B------:R3:W-:Y:S01]  /*cc60*/  STSM.16.M88.4 [R187], R156 ;  /* 0x0000009cbb007844 */ /* 0x0007e20000000200 */
[----:B------:R-:W-:Y:S01]  /*cc70*/  FADD.FTZ R172, R172, R21 ;  /* 0x00000015acac7221 */ /* 0x000fe20000010000 */
[----:B------:R-:W2:Y:S01]  /*cc80*/  MUFU.EX2 R214, R214 ;  /* 0x000000d600d67308 */ /* 0x000ea20000000800 */
[----:B0-----:R-:W-:Y:S01]  /*cc90*/  F2FP.BF16.F32.PACK_AB R161, R212, R209 ;  /* 0x000000d1d4a1723e */ /* 0x001fe200000010ff */
[----:B------:R-:W-:Y:S01]  /*cca0*/  FADD.FTZ R22, R199, R22 ;  /* 0x00000016c7167221 */ /* 0x000fe20000010000 */
[----:B------:R-:W-:Y:S01]  /*ccb0*/  FADD.FTZ R173, R173, R172 ;  /* 0x000000acadad7221 */ /* 0x000fe20000010000 */
[----:B------:R-:W-:-:S02]  /*ccc0*/  @!P2 VIADD R186, R186, 0x38860 ;  /* 0x00038860babaa836 */ /* 0x000fc40000000000 */
[----:B------:R-:W-:Y:S01]  /*ccd0*/  FADD.FTZ R201, R201, R22 ;  /* 0x00000016c9c97221 */ /* 0x000fe20000010000 */
[----:B------:R-:W-:Y:S01]  /*cce0*/  FADD.FTZ R174, R174, R173 ;  /* 0x000000adaeae7221 */ /* 0x000fe20000010000 */
[----:B------:R-:W-:Y:S01]  /*ccf0*/  MUFU.EX2 R183, R183 ;  /* 0x000000b700b77308 */ /* 0x000fe20000000800 */
[----:B------:R-:W-:Y:S01]  /*cd00*/  @!P2 PRMT R186, RZ, 0x654, R186 ;  /* 0x00000654ffbaa816 */ /* 0x000fe200000000ba */
        /* <DEDUP_REMOVED lines=10> */
[----:B------:R-:W-:Y:S01]  /*cdb0*/  MUFU.EX2 R213, R213 ;  /* 0x000000d500d57308 */ /* 0x000fe20000000800 */
[----:B------:R-:W-:Y:S02]  /*cdc0*/  FADD.FTZ R178, R178, R177 ;  /* 0x000000b1b2b27221 */ /* 0x000fe40000010000 */
[----:B------:R-:W-:Y:S02]  /*cdd0*/  FADD.FTZ R210, R210, R205 ;  /* 0x000000cdd2d27221 */ /* 0x000fe40000010000 */
[----:B------:R-:W-:Y:S02]  /*cde0*/  FADD.FTZ R179, R179, R178 ;  /* 0x000000b2b3b37221 */ /* 0x000fe40000010000 */
[----:B------:R-:W-:Y:S01]  /*cdf0*/  FADD.FTZ R209, R209, R210 ;  /* 0x000000d2d1d17221 */ /* 0x000fe20000010000 */
[----:B------:R-:W2:Y:S01]  /*ce00*/  MUFU.EX2 R216, R216 ;  /* 0x000000d800d87308 */ /* 0x000ea20000000800 */
[----:B0-----:R-:W-:Y:S01]  /*ce10*/  F2FP.BF16.F32.PACK_AB R164, R202, R183 ;  /* 0x000000b7caa4723e */ /* 0x001fe200000010ff */
[----:B------:R-:W-:Y:S01]  /*ce20*/  FADD.FTZ R180, R180, R179 ;  /* 0x000000b3b4b47221 */ /* 0x000fe20000010000 */
[----:B------:R-:W-:-:S03]  /*ce30*/  FADD.FTZ R212, R212, R209 ;  /* 0x000000d1d4d47221 */ /* 0x000fc60000010000 */
[----:B------:R-:W-:Y:S01]  /*ce40*/  FADD.FTZ R181, R181, R180 ;  /* 0x000000b4b5b57221 */ /* 0x000fe20000010000 */
[----:B------:R-:W-:Y:S01]  /*ce50*/  FADD.FTZ R211, R211, R212 ;  /* 0x000000d4d3d37221 */ /* 0x000fe20000010000 */
[----:B------:R-:W0:Y:S02]  /*ce60*/  MUFU.EX2 R192, R192 ;  /* 0x000000c000c07308 */ /* 0x000e240000000800 */
[----:B------:R-:W-:Y:S01]  /*ce70*/  FADD.FTZ R182, R182, R181 ;  /* 0x000000b5b6b67221 */ /* 0x000fe20000010000 */
[----:B------:R-:W-:-:S03]  /*ce80*/  FADD.FTZ R214, R214, R211 ;  /* 0x000000d3d6d67221 */ /* 0x000fc60000010000 */
[----:B------:R-:W-:Y:S02]  /*ce90*/  FADD.FTZ R183, R183, R182 ;  /* 0x000000b6b7b77221 */ /* 0x000fe40000010000 */
[----:B------:R-:W4:Y:S01]  /*cea0*/  MUFU.EX2 R207, R207 ;  /* 0x000000cf00cf7308 */ /* 0x000f220000000800 */
[----:B--2---:R-:W-:Y:S01]  /*ceb0*/  F2FP.BF16.F32.PACK_AB R165, R216, R213 ;  /* 0x000000d5d8a5723e */ /* 0x004fe200000010ff */
[----:B------:R-:W-:Y:S01]  /*cec0*/  FADD.FTZ R213, R213, R214 ;  /* 0x000000d6d5d57221 */ /* 0x000fe20000010000 */
[----:B------:R-:W-:-:S03]  /*ced0*/  FADD.FTZ R202, R202, R183 ;  /* 0x000000b7caca7221 */ /* 0x000fc60000010000 */
[----:B------:R-:W-:Y:S01]  /*cee0*/  FADD.FTZ R213, R216, R213 ;  /* 0x000000d5d8d57221 */ /* 0x000fe20000010000 */
[----:B------:R-:W-:Y:S01]  /*cef0*/  FADD.FTZ R21, R193, R202 ;  /* 0x000000cac1157221 */ /* 0x000fe20000010000 */
[----:B------:R-:W-:Y:S02]  /*cf00*/  IMAD.MOV.U32 R193, RZ, RZ, R168 ;  /* 0x000000ffffc17224 */ /* 0x000fe400078e00a8 */
[----:B0-----:R-:W-:Y:S01]  /*cf10*/  FADD.FTZ R22, R192, R213 ;  /* 0x000000d5c0167221 */ /* 0x001fe20000010000 */
[----:B------:R-:W-:Y:S01]  /*cf20*/  FADD.FTZ R21, R200, R21 ;  /* 0x00000015c8157221 */ /* 0x000fe20000010000 */
[----:B------:R-:W-:Y:S01]  /*cf30*/  IMAD.MOV.U32 R200, RZ, RZ, R169 ;  /* 0x000000ffffc87224 */ /* 0x000fe200078e00a9 */
[C---:B----4-:R-:W-:Y:S01]  /*cf40*/  F2FP.BF16.F32.PACK_AB R167, R207.reuse, R192 ;  /* 0x000000c0cfa7723e */ /* 0x050fe200000010ff */
[----:B------:R-:W-:Y:S01]  /*cf50*/  FADD.FTZ R22, R207, R22 ;  /* 0x00000016cf167221 */ /* 0x000fe20000010000 */
[----:B------:R-:W-:-:S03]  /*cf60*/  IMAD.MOV.U32 R192, RZ, RZ, R23 ;  /* 0x000000ffffc07224 */ /* 0x000fc600078e0017 */
        /* <DEDUP_REMOVED lines=8> */
[----:B------:R-:W-:Y:S01]  /*cff0*/  WARPGROUP.ARRIVE ;  /* 0x00000000000079c5 */ /* 0x000fe20000000000 */
[----:B-1----:R-:W-:-:S04]  /*d000*/  VIADD R152, R198, 0xffffffff ;  /* 0xffffffffc6987836 */ /* 0x002fc80000000000 */
[----:B------:R-:W-:-:S15]  /*d010*/  IMAD.MOV.U32 R198, RZ, RZ, R152 ;  /* 0x000000ffffc67224 */ /* 0x000fde00078e0098 */
        /* <DEDUP_REMOVED lines=24> */
.L_x_7400:
[----:B------:R-:W0:Y:S01]  /*d1a0*/  SHFL.BFLY PT, R0, R21, 0x2, 0x1f ;  /* 0x0c401f0015007f89 */ /* 0x000e2200000e0000 */
[----:B------:R-:W-:Y:S08]  /*d1b0*/  BAR.ARV 0x8, 0x100 ;  /* 0x0204000000007b1d */ /* 0x000ff00000002000 */
[----:B------:R-:W-:Y:S01]  /*d1c0*/  BAR.SYNC.DEFER_BLOCKING 0xf, 0x100 ;  /* 0x03c4000000007b1d */ /* 0x000fe20000010000 */
[----:B------:R-:W-:Y:S01]  /*d1d0*/  ISETP.NE.AND P0, PT, R191, RZ, PT ;  /* 0x000000ffbf00720c */ /* 0x000fe20003f05270 */
[----:B------:R-:W-:-:S04]  /*d1e0*/  IMAD.U32 R9, RZ, RZ, UR6 ;  /* 0x00000006ff097e24 */ /* 0x000fc8000f8e00ff */
[----:B------:R-:W1:Y:S01]  /*d1f0*/  SHFL.BFLY PT, R5, R22, 0x2, 0x1f ;  /* 0x0c401f0016057f89 */ /* 0x000e6200000e0000 */
[----:B0-----:R-:W-:-:S05]  /*d200*/  FADD.FTZ R2, R0, R21 ;  /* 0x0000001500027221 */ /* 0x001fca0000010000 */
[----:B------:R-:W0:Y:S01]  /*d210*/  SHFL.BFLY PT, R3, R2, 0x1, 0x1f ;  /* 0x0c201f0002037f89 */ /* 0x000e2200000e0000 */
[----:B-1----:R-:W-:-:S05]  /*d220*/  FADD.FTZ R5, R5, R22 ;  /* 0x0000001605057221 */ /* 0x002fca0000010000 */
[----:B------:R-:W1:Y:S01]  /*d230*/  SHFL.BFLY PT, R0, R5, 0x1, 0x1f ;  /* 0x0c201f0005007f89 */ /* 0x000e6200000e0000 */
[----:B0-----:R-:W-:Y:S01]  /*d240*/  FADD.FTZ R4, R2, R3 ;  /* 0x0000000302047221 */ /* 0x001fe20000010000 */
[----:B------:R-:W-:Y:S02]  /*d250*/  IMAD.MOV.U32 R3, RZ, RZ, RZ ;  /* 0x000000ffff037224 */ /* 0x000fe400078e00ff */
[----:B------:R-:W-:Y:S02]  /*d260*/  IMAD R2, R23, 0x40, R189 ;  /* 0x0000004017027824 */ /* 0x000fe400078e02bd */
[----:B------:R-:W-:Y:S02]  /*d270*/  FSETP.NE.FTZ.AND P1, PT, R4, RZ, PT ;  /* 0x000000ff0400720b */ /* 0x000fe40003f35000 */
[----:B------:R-:W-:Y:S02]  /*d280*/  @!P0 IMAD R195, R2, 0x4, R195 ;  /* 0x0000000402c38824 */ /* 0x000fe400078e02c3 */
[----:B------:R-:W-:-:S09]  /*d290*/  IMAD.MOV.U32 R2, RZ, RZ, -0x800000 ;  /* 0xff800000ff027424 */ /* 0x000fd200078e00ff */
[----:B------:R-:W0:Y:S01]  /*d2a0*/  @P1 MUFU.RCP R3, R4 ;  /* 0x0000000400031308 */ /* 0x000e220000001000 */
[----:B-1----:R-:W-:Y:S01]  /*d2b0*/  FADD.FTZ R6, R5, R0 ;  /* 0x0000000005067221 */ /* 0x002fe20000010000 */
[----:B------:R-:W-:-:S04]  /*d2c0*/  IMAD.MOV.U32 R0, RZ, RZ, RZ ;  /* 0x000000ffff007224 */ /* 0x000fc800078e00ff */
[----:B------:R-:W-:Y:S02]  /*d2d0*/  FSETP.NE.FTZ.AND P2, PT, R6, RZ, PT ;  /* 0x000000ff0600720b */ /* 0x000fe40003f55000 */
[----:B------:R-:W-:Y:S01]  /*d2e0*/  @P1 MUFU.LG2 R5, R4 ;  /* 0x0000000400051308 */ /* 0x000fe20000000c00 */
[----:B0-----:R0:W-:Y:S01]  /*d2f0*/  @!P0 STS [R195+0x38400], R3 ;  /* 0x03840003c3008388 */ /* 0x0011e20000000800 */
        /* <DEDUP_REMOVED lines=10> */
[----:B------:R4:W5:Y:S01]  /*d3a0*/  @P2 MUFU.LG2 R7, R6 ;  /* 0x0000000600072308 */ /* 0x0009620000000c00 */
        /* <DEDUP_REMOVED lines=56> */
[----:B0-----:R-:W-:-:S02]  /*d730*/  IMAD.U32 R3, RZ, RZ, UR6 ;  /* 0x00000006ff037e24 */ /* 0x001fc4000f8e00ff */
[----:B------:R-:W-:Y:S01]  /*d740*/  @P2 FMUL.FTZ R9, R9, 0.69314718246459960938 ;  /* 0x3f31721809092820 */ /* 0x000fe20000410000 */
[----:B----4-:R-:W-:Y:S01]  /*d750*/  @P1 FMUL.FTZ R6, R5, 0.69314718246459960938 ;  /* 0x3f31721805061820 */ /* 0x010fe20000410000 */
[----:B-----5:R-:W-:Y:S01]  /*d760*/  @P2 FMUL.FTZ R8, R7, 0.69314718246459960938 ;  /* 0x3f31721807082820 */ /* 0x020fe20000410000 */
[----:B------:R-:W-:Y:S01]  /*d770*/  @P1 FMUL.FTZ R3, R3, 0.69314718246459960938 ;  /* 0x3f31721803031820 */ /* 0x000fe20000410000 */
        /* <DEDUP_REMOVED lines=68> */
[----:B-1----:R-:W-:Y:S06]  /*dbc0*/  BAR.ARV 0xe, 0x100 ;  /* 0x0384000000007b1d */ /* 0x002fec0000002000 */
.L_x_7375:
[----:B------:R-:W-:Y:S05]  /*dbd0*/  @P0 BRA `(.L_x_7410) ;  /* 0x0000002400180947 */ /* 0x000fea0003800000 */
[----:B--23--:R-:W2:Y:S01]  /*dbe0*/  LDL R156, [R1] ;  /* 0x00000000019c7983 */ /* 0x00cea20000100800 */
        /* <DEDUP_REMOVED lines=19> */
[----:B------:R-:W-:-:S02]  /*dd20*/  SHF.R.S32.HI R155, RZ, 0x1f, R8 ;  /* 0x0000001fff9b7819 */ /* 0x000fc40000011408 */
[----:B-1----:R-:W-:Y:S02]  /*dd30*/  ISETP.NE.AND P0, PT, R7, RZ, PT ;  /* 0x000000ff0700720c */ /* 0x002fe40003f05270 */
[----:B------:R-:W-:-:S04]  /*dd40*/  LEA.HI R7, R155, R8, RZ, 0x2 ;  /* 0x000000089b077211 */ /* 0x000fc800078f10ff */
[----:B------:R-:W-:Y:S02]  /*dd50*/  SHF.R.S32.HI R154, RZ, 0x2, R7 ;  /* 0x00000002ff9a7819 */ /* 0x000fe40000011407 */
        /* <DEDUP_REMOVED lines=9> */
[----:B------:R-:W-:Y:S01]  /*ddf0*/  LEA.HI R11, R21, R20, RZ, 0x2 ;  /* 0x00000014150b7211 */ /* 0x000fe200078f10ff */
[----:B------:R-:W-:Y:S01]  /*de00*/  ULDC.64 UR4, c[0x0][0xcd0] ;  /* 0x0003340000047ab9 */ /* 0x000fe20000000a00 */
[----:B------:R-:W-:Y:S01]  /*de10*/  R2UR UR10, R156 ;  /* 0x000000009c0a72ca */ /* 0x000fe200000e0000 */
[C---:B------:R-:W-:Y:S01]  /*de20*/  IMAD.IADD R23, R20.reuse, 0x1, -R9 ;  /* 0x0000000114177824 */ /* 0x040fe200078e0a09 */
[----:B------:R-:W-:Y:S01]  /*de30*/  LOP3.LUT R11, R11, 0xfffffffc, RZ, 0xc0, !PT ;  /* 0xfffffffc0b0b7812 */ /* 0x000fe200078ec0ff */
[----:B------:R-:W2:Y:S03]  /*de40*/  S2UR UR7, SR_CTAID.Z ;  /* 0x00000000000779c3 */ /* 0x000ea60000002700 */
[----:B------:R-:W-:Y:S01]  /*de50*/  SHF.R.S32.HI R10, RZ, 0x1f, R23 ;  /* 0x0000001fff0a7819 */ /* 0x000fe20000011417 */
[----:B------:R-:W-:-:S03]  /*de60*/  IMAD.IADD R11, R20, 0x1, -R11 ;  /* 0x00000001140b7824 */ /* 0x000fc600078e0a0b */
[CC--:B------:R-:W-:Y:S01]  /*de70*/  LEA.HI R152, R10.reuse, R23.reuse, RZ, 0x2 ;  /* 0x000000170a987211 */ /* 0x0c0fe200078f10ff */
[----:B------:R-:W3:Y:S01]  /*de80*/  LDC.64 R18, c[0x0][0xcd8] ;  /* 0x00033600ff127b82 */ /* 0x000ee20000000a00 */
[----:B------:R-:W-:Y:S01]  /*de90*/  LEA.HI R10, R10, R23, RZ, 0x5 ;  /* 0x000000170a0a7211 */ /* 0x000fe200078f28ff */
[----:B------:R-:W-:Y:S01]  /*dea0*/  UIMAD.WIDE.U32 UR8, UR10, UR4, URZ ;  /* 0x000000040a0872a5 */ /* 0x000fe2000f8e003f */
[--C-:B------:R-:W-:Y:S01]  /*deb0*/  SHF.R.S32.HI R9, RZ, 0x2, R152.reuse ;  /* 0x00000002ff097819 */ /* 0x100fe20000011498 */
[----:B------:R-:W-:Y:S01]  /*dec0*/  UIMAD UR4, UR6, UR4, URZ ;  /* 0x00000004060472a4 */ /* 0x000fe2000f8e023f */
[----:B------:R-:W-:Y:S02]  /*ded0*/  SHF.R.S32.HI R12, RZ, 0x1f, R152 ;  /* 0x0000001fff0c7819 */ /* 0x000fe40000011498 */
[----:B------:R-:W-:Y:S01]  /*dee0*/  SHF.R.S32.HI R10, RZ, 0x5, R10 ;  /* 0x00000005ff0a7819 */ /* 0x000fe2000001140a */
[----:B------:R-:W-:Y:S01]  /*def0*/  UIMAD UR4, UR10, UR5, UR4 ;  /* 0x000000050a0472a4 */ /* 0x000fe2000f8e0204 */
[----:B0-----:R-:W-:-:S02]  /*df00*/  ISETP.NE.AND P0, PT, R16, 0x1, PT ;  /* 0x000000011000780c */ /* 0x001fc40003f05270 */
[----:B------:R-:W-:Y:S01]  /*df10*/  LEA.HI R12, R12, R9, RZ, 0x3 ;  /* 0x000000090c0c7211 */ /* 0x000fe200078f18ff */
[----:B------:R-:W-:Y:S01]  /*df20*/  UIADD3 UR4, UR9, UR4, URZ ;  /* 0x0000000409047290 */ /* 0x000fe2000fffe03f */
[----:B------:R-:W-:Y:S01]  /*df30*/  LOP3.LUT R152, R152, 0x7ffffffc, RZ, 0xc0, !PT ;  /* 0x7ffffffc98987812 */ /* 0x000fe200078ec0ff */
[----:B------:R-:W-:Y:S01]  /*df40*/  ULDC.64 UR10, c[0x0][0x208] ;  /* 0x00008200000a7ab9 */ /* 0x000fe20000000a00 */
[----:B------:R-:W-:Y:S01]  /*df50*/  LOP3.LUT R12, R12, 0xfffffff8, RZ, 0xc0, !PT ;  /* 0xfffffff80c0c7812 */ /* 0x000fe200078ec0ff */
[----:B--2---:R-:W-:Y:S02]  /*df60*/  USHF.R.S32.HI UR5, URZ, 0x1f, UR7 ;  /* 0x0000001f3f057899 */ /* 0x004fe40008011407 */
[----:B------:R-:W-:Y:S02]  /*df70*/  IMAD.IADD R152, R23, 0x1, -R152 ;  /* 0x0000000117987824 */ /* 0x000fe400078e0a98 */
[----:B------:R-:W-:Y:S01]  /*df80*/  IMAD.IADD R9, R9, 0x1, -R12 ;  /* 0x0000000109097824 */ /* 0x000fe200078e0a0c */
[----:B------:R-:W-:Y:S01]  /*df90*/  LEA.HI R12, R11, R11, RZ, 0x1 ;  /* 0x0000000b0b0c7211 */ /* 0x000fe200078f08ff */
[----:B------:R-:W0:Y:S01]  /*dfa0*/  @P0 LDC R14, c[0x0][0xcec] ;  /* 0x00033b00ff0e0b82 */ /* 0x000e220000000800 */
[----:B------:R-:W-:-:S02]  /*dfb0*/  IMAD.SHL.U32 R152, R152, 0x2, RZ ;  /* 0x0000000298987824 */ /* 0x000fc400078e00ff */
[----:B------:R-:W-:Y:S01]  /*dfc0*/  LOP3.LUT R12, R12, 0x1ffffffe, RZ, 0xc0, !PT ;  /* 0x1ffffffe0c0c7812 */ /* 0x000fe200078ec0ff */
[----:B------:R-:W-:Y:S02]  /*dfd0*/  IMAD R153, R10, 0x10, R9 ;  /* 0x000000100a997824 */ /* 0x000fe400078e0209 */
[----:B------:R-:W-:Y:S02]  /*dfe0*/  IMAD.U32 R10, RZ, RZ, UR8 ;  /* 0x00000008ff0a7e24 */ /* 0x000fe4000f8e00ff */
[----:B------:R-:W2:Y:S01]  /*dff0*/  @P0 LDC R17, c[0x0][0xcf0] ;  /* 0x00033c00ff110b82 */ /* 0x000ea20000000800 */
[----:B------:R-:W-:Y:S02]  /*e000*/  IMAD.IADD R12, R11, 0x1, -R12 ;  /* 0x000000010b0c7824 */ /* 0x000fe400078e0a0c */
[----:B------:R-:W-:Y:S02]  /*e010*/  IMAD.U32 R11, RZ, RZ, UR9 ;  /* 0x00000009ff0b7e24 */ /* 0x000fe4000f8e00ff */
[----:B------:R-:W-:-:S02]  /*e020*/  IMAD R9, R12, 0x8, R153 ;  /* 0x000000080c097824 */ /* 0x000fc400078e0299 */
[----:B---3--:R-:W-:Y:S02]  /*e030*/  IMAD R12, R18, UR5, RZ ;  /* 0x00000005120c7c24 */ /* 0x008fe4000f8e02ff */
[----:B------:R-:W-:Y:S01]  /*e040*/  IMAD.U32 R11, RZ, RZ, UR4 ;  /* 0x00000004ff0b7e24 */ /* 0x000fe2000f8e00ff */
[----:B-1----:R-:W-:Y:S01]  /*e050*/  LEA R9, R22, R9, 0x6 ;  /* 0x0000000916097211 */ /* 0x002fe200078e30ff */
[----:B------:R-:W-:Y:S01]  /*e060*/  IMAD R15, R19, UR7, R12 ;  /* 0x00000007130f7c24 */ /* 0x000fe2000f8e020c */
[----:B------:R-:W-:Y:S01]  /*e070*/  ULDC.64 UR4, c[0x0][0xce0] ;  /* 0x0003380000047ab9 */ /* 0x000fe20000000a00 */
[----:B------:R-:W-:-:S04]  /*e080*/  IMAD.WIDE.U32 R10, R18, UR7, R10 ;  /* 0x00000007120a7c25 */ /* 0x000fc8000f8e000a */
[----:B0-----:R-:W-:-:S04]  /*e090*/  @P0 IMAD.HI.U32 R12, R9, R14, RZ ;  /* 0x0000000e090c0227 */ /* 0x001fc800078e00ff */
[----:B------:R-:W-:Y:S02]  /*e0a0*/  IMAD.MOV.U32 R13, RZ, RZ, R9 ;  /* 0x000000ffff0d7224 */ /* 0x000fe400078e0009 */
[----:B------:R-:W-:Y:S01]  /*e0b0*/  IMAD.IADD R11, R11, 0x1, R15 ;  /* 0x000000010b0b7824 */ /* 0x000fe200078e020f */
[----:B--2---:R-:W-:Y:S01]  /*e0c0*/  @P0 SHF.R.U32.HI R13, RZ, R17, R12 ;  /* 0x00000011ff0d0219 */ /* 0x004fe2000001160c */
[----:B------:R-:W-:Y:S02]  /*e0d0*/  IMAD R12, R5, UR4, RZ ;  /* 0x00000004050c7c24 */ /* 0x000fe4000f8e02ff */
[----:B------:R-:W-:Y:S01]  /*e0e0*/  IMAD.WIDE.U32 R10, R3, UR4, R10 ;  /* 0x00000004030a7c25 */ /* 0x000fe2000f8e000a */
[----:B------:R-:W-:-:S03]  /*e0f0*/  SHF.R.S32.HI R15, RZ, 0x1f, R13 ;  /* 0x0000001fff0f7819 */ /* 0x000fc6000001140d */
[----:B------:R-:W-:Y:S01]  /*e100*/  IMAD.MOV R14, RZ, RZ, -R13 ;  /* 0x000000ffff0e7224 */ /* 0x000fe200078e0a0d */
[----:B------:R-:W-:-:S03]  /*e110*/  IADD3 R10, P0, R13, R10, RZ ;  /* 0x0000000a0d0a7210 */ /* 0x000fc60007f1e0ff */
[----:B------:R-:W-:Y:S02]  /*e120*/  IMAD R9, R16, R14, R9 ;  /* 0x0000000e10097224 */ /* 0x000fe400078e0209 */
[----:B------:R-:W-:Y:S01]  /*e130*/  IMAD R14, R3, UR5, R12 ;  /* 0x00000005030e7c24 */ /* 0x000fe2000f8e020c */
[----:B------:R-:W-:Y:S02]  /*e140*/  ULDC.64 UR4, c[0x0][0xcc8] ;  /* 0x0003320000047ab9 */ /* 0x000fe40000000a00 */
        /* <DEDUP_REMOVED lines=14> */
[----:B------:R-:W-:-:S02]  /*e230*/  IMAD R9, R22, 0x40, R153 ;  /* 0x0000004016097824 */ /* 0x000fc400078e0299 */
[----:B------:R-:W-:Y:S01]  /*e240*/  IMAD.IADD R15, R0, 0x1, -R11 ;  /* 0x00000001000f7824 */ /* 0x000fe200078e0a0b */
[----:B------:R-:W-:Y:S03]  /*e250*/  SHFL.IDX PT, R10, R17, RZ, 0x1c1f ;  /* 0x001c1fff110a7589 */ /* 0x000fe600000e0000 */
        /* <DEDUP_REMOVED lines=9> */
.L_x_7411:
[----:B------:R-:W1:Y:S01]  /*e2f0*/  S2R R14, SR_CTAID.X ;  /* 0x00000000000e7919 */ /* 0x000e620000002500 */
[----:B------:R-:W-:Y:S01]  /*e300*/  LEA.HI R21, R21, R20, RZ, 0x2 ;  /* 0x0000001415157211 */ /* 0x000fe200078f10ff */
[----:B------:R-:W2:Y:S01]  /*e310*/  S2UR UR7, SR_CTAID.Z ;  /* 0x00000000000779c3 */ /* 0x000ea20000002700 */
[----:B------:R-:W-:Y:S01]  /*e320*/  SHF.R.S32.HI R9, RZ, 0x1f, R7 ;  /* 0x0000001fff097819 */ /* 0x000fe20000011407 */
[----:B------:R-:W-:Y:S01]  /*e330*/  ULDC.64 UR8, c[0x0][0xc38] ;  /* 0x00030e0000087ab9 */ /* 0x000fe20000000a00 */
[----:B------:R-:W-:Y:S01]  /*e340*/  LOP3.LUT R21, R21, 0xfffffffc, RZ, 0xc0, !PT ;  /* 0xfffffffc15157812 */ /* 0x000fe200078ec0ff */
[----:B------:R-:W-:Y:S01]  /*e350*/  UIMAD UR6, UR6, UR8, URZ ;  /* 0x00000008060672a4 */ /* 0x000fe2000f8e023f */
[----:B------:R-:W-:Y:S01]  /*e360*/  LEA.HI R9, R9, R154, RZ, 0x3 ;  /* 0x0000009a09097211 */ /* 0x000fe200078f18ff */
[----:B------:R-:W-:Y:S01]  /*e370*/  BSSY B0, `(.L_x_7412) ;  /* 0x0000103000007945 */ /* 0x000fe20003800000 */
[----:B------:R-:W-:Y:S01]  /*e380*/  R2UR UR10, R156 ;  /* 0x000000009c0a72ca */ /* 0x000fe200000e0000 */
[----:B------:R-:W-:Y:S01]  /*e390*/  IMAD.IADD R21, R20, 0x1, -R21 ;  /* 0x0000000114157824 */ /* 0x000fe200078e0a15 */
[----:B0-----:R-:W0:Y:S01]  /*e3a0*/  LDC.64 R12, c[0x0][0xc40] ;  /* 0x00031000ff0c7b82 */ /* 0x001e220000000a00 */
        /* <DEDUP_REMOVED lines=20> */
[C---:B0-----:R-:W-:Y:S02]  /*e4f0*/  IMAD R2, R12.reuse, UR8, RZ ;  /* 0x000000080c027c24 */ /* 0x041fe4000f8e02ff */
[----:B------:R-:W-:-:S04]  /*e500*/  IMAD.WIDE.U32 R10, R12, UR7, R10 ;  /* 0x000000070c0a7c25 */ /* 0x000fc8000f8e000a */
[----:B---3--:R-:W-:-:S04]  /*e510*/  @P1 IMAD.HI.U32 R4, R15, R4, RZ ;  /* 0x000000040f041227 */ /* 0x008fc800078e00ff */
[----:B------:R-:W-:Y:S02]  /*e520*/  IMAD R13, R13, UR7, R2 ;  /* 0x000000070d0d7c24 */ /* 0x000fe4000f8e0202 */
[----:B------:R-:W-:Y:S01]  /*e530*/  IMAD.MOV.U32 R9, RZ, RZ, R15 ;  /* 0x000000ffff097224 */ /* 0x000fe200078e000f */
[----:B--2---:R-:W-:Y:S01]  /*e540*/  @P1 SHF.R.U32.HI R9, RZ, R17, R4 ;  /* 0x00000011ff091219 */ /* 0x004fe20000011604 */
[----:B------:R-:W-:Y:S02]  /*e550*/  IMAD R2, R5, UR4, RZ ;  /* 0x0000000405027c24 */ /* 0x000fe4000f8e02ff */
[----:B------:R-:W-:Y:S01]  /*e560*/  IMAD.IADD R11, R11, 0x1, R13 ;  /* 0x000000010b0b7824 */ /* 0x000fe200078e020d */
[--C-:B------:R-:W-:Y:S01]  /*e570*/  SHF.R.S32.HI R4, RZ, 0x1f, R9.reuse ;  /* 0x0000001fff047819 */ /* 0x100fe20000011409 */
[----:B------:R-:W-:Y:S02]  /*e580*/  IMAD R13, R3, UR5, R2 ;  /* 0x00000005030d7c24 */ /* 0x000fe4000f8e0202 */
[----:B------:R-:W-:-:S02]  /*e590*/  IMAD.MOV R5, RZ, RZ, -R9 ;  /* 0x000000ffff057224 */ /* 0x000fc400078e0a09 */
        /* <DEDUP_REMOVED lines=28> */
[----:B------:R-:W-:-:S05]  /*e760*/  IMAD R0, R11, 0x80, R0 ;  /* 0x000000800b007824 */ /* 0x000fca00078e0200 */
[----:B------:R-:W-:-:S05]  /*e770*/  SHF.L.U32 R0, R0, 0x1, RZ ;  /* 0x0000000100007819 */ /* 0x000fca00000006ff */
        /* <DEDUP_REMOVED lines=142> */
[----:B------:R2:W-:Y:S01]  /*f060*/  @!P2 ST.E.64 desc[UR6][R12.64], R104 ;  /* 0x000000680c00a985 */ /* 0x0005e2000c101b06 */
        /* <DEDUP_REMOVED lines=9> */
[----:B------:R1:W-:Y:S01]  /*f100*/  @!P4 ST.E.64 desc[UR6][R10.64], R112 ;  /* 0x000000700a00c985 */ /* 0x0003e2000c101b06 */
[C---:B--2---:R-:W-:Y:S02]  /*f110*/  IADD3 R13, R0.reuse, 0xf0, RZ ;  /* 0x000000f0000d7810 */ /* 0x044fe40007ffe0ff */
[----:B------:R-:W-:Y:S01]  /*f120*/  VIADD R19, R0, 0xd0 ;  /* 0x000000d000137836 */ /* 0x000fe20000000000 */
[----:B------:R2:W-:Y:S01]  /*f130*/  @!P5 ST.E.64 desc[UR6][R14.64], R116 ;  /* 0x000000740e00d985 */ /* 0x0005e2000c101b06 */
[----:B------:R-:W-:Y:S01]  /*f140*/  @!P6 IMAD.WIDE R16, R17, 0x4, R2 ;  /* 0x000000041110e825 */ /* 0x000fe200078e0202 */
[----:B------:R-:W-:-:S02]  /*f150*/  ISETP.GE.AND P5, PT, R13, UR4, PT ;  /* 0x000000040d007c0c */ /* 0x000fc4000bfa6270 */
[----:B------:R-:W-:Y:S01]  /*f160*/  ISETP.GE.AND P1, PT, R19, UR4, PT ;  /* 0x0000000413007c0c */ /* 0x000fe2000bf26270 */
[C---:B------:R-:W-:Y:S01]  /*f170*/  VIADD R21, R0.reuse, 0xe0 ;  /* 0x000000e000157836 */ /* 0x040fe20000000000 */
[----:B------:R3:W-:Y:S01]  /*f180*/  @!P6 ST.E.64 desc[UR6][R16.64], R120 ;  /* 0x000000781000e985 */ /* 0x0007e2000c101b06 */
[----:B0-----:R-:W-:Y:S01]  /*f190*/  VIADD R9, R0, 0xf8 ;  /* 0x000000f800097836 */ /* 0x001fe20000000000 */
[----:B------:R-:W-:Y:S01]  /*f1a0*/  @!P0 LEA.HI R18, R18, R18, RZ, 0x1 ;  /* 0x0000001212128211 */ /* 0x000fe200078f08ff */
[----:B------:R-:W-:Y:S01]  /*f1b0*/  VIADD R12, R0, 0xe8 ;  /* 0x000000e8000c7836 */ /* 0x000fe20000000000 */
[----:B------:R-:W-:Y:S02]  /*f1c0*/  ISETP.GE.AND P3, PT, R21, UR4, PT ;  /* 0x0000000415007c0c */ /* 0x000fe4000bf66270 */
[----:B------:R-:W-:Y:S02]  /*f1d0*/  ISETP.GE.AND P6, PT, R9, UR4, PT ;  /* 0x0000000409007c0c */ /* 0x000fe4000bfc6270 */
[----:B------:R-:W-:-:S02]  /*f1e0*/  ISETP.GE.AND P4, PT, R12, UR4, PT ;  /* 0x000000040c007c0c */ /* 0x000fc4000bf86270 */
[----:B------:R-:W-:Y:S02]  /*f1f0*/  @!P2 LEA.HI R20, R20, R20, RZ, 0x1 ;  /* 0x000000141414a211 */ /* 0x000fe400078f08ff */
[----:B------:R-:W-:Y:S02]  /*f200*/  @!P1 LEA.HI R19, R19, R19, RZ, 0x1 ;  /* 0x0000001313139211 */ /* 0x000fe400078f08ff */
[----:B------:R-:W-:Y:S02]  /*f210*/  @!P5 LEA.HI R8, R13, R13, RZ, 0x1 ;  /* 0x0000000d0d08d211 */ /* 0x000fe400078f08ff */
[----:B-1----:R-:W-:Y:S02]  /*f220*/  @!P1 LOP3.LUT R11, R19, 0xfffffffe, RZ, 0xc0, !PT ;  /* 0xfffffffe130b9812 */ /* 0x002fe400078ec0ff */
[----:B------:R-:W-:Y:S02]  /*f230*/  @!P3 LEA.HI R21, R21, R21, RZ, 0x1 ;  /* 0x000000151515b211 */ /* 0x000fe400078f08ff */
[----:B------:R-:W-:-:S02]  /*f240*/  @!P6 LEA.HI R10, R9, R9, RZ, 0x1 ;  /* 0x00000009090ae211 */ /* 0x000fc400078f08ff */
[----:B------:R-:W-:Y:S02]  /*f250*/  @!P4 LEA.HI R12, R12, R12, RZ, 0x1 ;  /* 0x0000000c0c0cc211 */ /* 0x000fe400078f08ff */
[----:B------:R-:W-:Y:S02]  /*f260*/  @!P0 LOP3.LUT R9, R18, 0xfffffffe, RZ, 0xc0, !PT ;  /* 0xfffffffe12098812 */ /* 0x000fe400078ec0ff */
[----:B------:R-:W-:Y:S02]  /*f270*/  @!P2 LOP3.LUT R13, R20, 0xfffffffe, RZ, 0xc0, !PT ;  /* 0xfffffffe140da812 */ /* 0x000fe400078ec0ff */
[----:B--2---:R-:W-:Y:S02]  /*f280*/  @!P3 LOP3.LUT R15, R21, 0xfffffffe, RZ, 0xc0, !PT ;  /* 0xfffffffe150fb812 */ /* 0x004fe400078ec0ff */
[----:B---3--:R-:W-:Y:S01]  /*f290*/  @!P4 LOP3.LUT R17, R12, 0xfffffffe, RZ, 0xc0, !PT ;  /* 0xfffffffe0c11c812 */ /* 0x008fe200078ec0ff */
        /* <DEDUP_REMOVED lines=16> */
.L_x_7413:
[----:B------:R-:W-:Y:S05]  /*f3a0*/  BSYNC B0 ;  /* 0x0000000000007941 */ /* 0x000fea0003800000 */
.L_x_7412:
        /* <DEDUP_REMOVED lines=144> */
[----:B------:R-:W-:Y:S02]  /*fcb0*/  @!P2 LOP3.LUT R17, R17, 0xfffffffe, RZ, 0xc0, !PT ;  /* 0xfffffffe1111a812 */ /* 0x000fe400078ec0ff */
[----:B------:R-:W-:Y:S01]  /*fcc0*/  ISETP.GE.AND P6, PT, R19, UR4, PT ;  /* 0x0000000413007c0c */ /* 0x000fe2000bfc6270 */
[--C-:B-1----:R-:W-:Y:S01]  /*fcd0*/  @!P4 IMAD.WIDE R6, R15, 0x4, R2.reuse ;  /* 0x000000040f06c825 */ /* 0x102fe200078e0202 */
[----:B------:R-:W-:Y:S02]  /*fce0*/  @!P1 LOP3.LUT R13, R20, 0xfffffffe, RZ, 0xc0, !PT ;  /* 0xfffffffe140d9812 */ /* 0x000fe400078ec0ff */
[----:B------:R-:W-:Y:S01]  /*fcf0*/  ISETP.GE.AND P0, PT, R14, UR4, PT ;  /* 0x000000040e007c0c */ /* 0x000fe2000bf06270 */
[----:B------:R-:W-:Y:S01]  /*fd00*/  @!P3 IMAD.WIDE R8, R11, 0x4, R2 ;  /* 0x000000040b08b825 */ /* 0x000fe200078e0202 */
[----:B------:R1:W-:Y:S01]  /*fd10*/  @!P4 ST.E.64 desc[UR6][R6.64], R106 ;  /* 0x0000006a0600c985 */ /* 0x0003e2000c101b06 */
[----:B------:R-:W-:-:S02]  /*fd20*/  IADD3 R16, R0, 0xe0, RZ ;  /* 0x000000e000107810 */ /* 0x000fc40007ffe0ff */
[--C-:B------:R-:W-:Y:S01]  /*fd30*/  @!P2 IMAD.WIDE R10, R17, 0x4, R2.reuse ;  /* 0x00000004110aa825 */ /* 0x100fe200078e0202 */
[----:B------:R2:W-:Y:S01]  /*fd40*/  @!P3 ST.E.64 desc[UR6][R8.64], R110 ;  /* 0x0000006e0800b985 */ /* 0x0005e2000c101b06 */
[----:B------:R-:W-:Y:S02]  /*fd50*/  @!P5 LEA.HI R18, R18, R18, RZ, 0x1 ;  /* 0x000000121212d211 */ /* 0x000fe400078f08ff */
[--C-:B------:R-:W-:Y:S01]  /*fd60*/  @!P1 IMAD.WIDE R12, R13, 0x4, R2.reuse ;  /* 0x000000040d0c9825 */ /* 0x100fe200078e0202 */
[----:B------:R-:W-:Y:S01]  /*fd70*/  @!P2 ST.E.64 desc[UR6][R10.64], R114 ;  /* 0x000000720a00a985 */ /* 0x000fe2000c101b06 */
[----:B------:R-:W-:Y:S02]  /*fd80*/  ISETP.GE.AND P2, PT, R16, UR4, PT ;  /* 0x0000000410007c0c */ /* 0x000fe4000bf46270 */
[C---:B------:R-:W-:Y:S01]  /*fd90*/  VIADD R15, R0.reuse, 0xd8 ;  /* 0x000000d8000f7836 */ /* 0x040fe20000000000 */
[----:B------:R-:W-:Y:S01]  /*fda0*/  @!P1 ST.E.64 desc[UR6][R12.64], R118 ;  /* 0x000000760c009985 */ /* 0x000fe2000c101b06 */
[----:B------:R-:W-:Y:S01]  /*fdb0*/  VIADD R17, R0, 0xe8 ;  /* 0x000000e800117836 */ /* 0x000fe20000000000 */
[----:B0-----:R-:W-:Y:S01]  /*fdc0*/  @!P5 LOP3.LUT R5, R18, 0xfffffffe, RZ, 0xc0, !PT ;  /* 0xfffffffe1205d812 */ /* 0x001fe200078ec0ff */
[C---:B------:R-:W-:Y:S01]  /*fdd0*/  VIADD R20, R0.reuse, 0xf0 ;  /* 0x000000f000147836 */ /* 0x040fe20000000000 */
[----:B------:R-:W-:Y:S01]  /*fde0*/  ISETP.GE.AND P1, PT, R15, UR4, PT ;  /* 0x000000040f007c0c */ /* 0x000fe2000bf26270 */
[----:B------:R-:W-:Y:S01]  /*fdf0*/  VIADD R0, R0, 0xf8 ;  /* 0x000000f800007836 */ /* 0x000fe20000000000 */
[----:B------:R-:W-:Y:S01]  /*fe00*/  @!P6 LEA.HI R19, R19, R19, RZ, 0x1 ;  /* 0x000000131313e211 */ /* 0x000fe200078f08ff */
[----:B------:R-:W-:Y:S01]  /*fe10*/  @!P5 IMAD.WIDE R4, R5, 0x4, R2 ;  /* 0x000000040504d825 */ /* 0x000fe200078e0202 */
[----:B------:R-:W-:-:S02]  /*fe20*/  ISETP.GE.AND P3, PT, R17, UR4, PT ;  /* 0x0000000411007c0c */ /* 0x000fc4000bf66270 */
[----:B------:R-:W-:Y:S02]  /*fe30*/  ISETP.GE.AND P4, PT, R20, UR4, PT ;  /* 0x0000000414007c0c */ /* 0x000fe4000bf86270 */
        /* <DEDUP_REMOVED lines=32> */
.L_x_7410:
[----:B------:R-:W1:Y:S02]  /*10040*/  S2R R0, SR_TID.X ;  /* 0x0000000000007919 */ /* 0x000e640000002100 */
[----:B-1----:R-:W-:-:S05]  /*10050*/  VIADD R2, R0, 0xffffff80 ;  /* 0xffffff8000027836 */ /* 0x002fca0000000000 */
[----:B------:R-:W-:-:S13]  /*10060*/  ISETP.GT.AND P0, PT, R2, 0x3f, PT ;  /* 0x0000003f0200780c */ /* 0x000fda0003f04270 */
[----:B------:R-:W-:Y:S05]  /*10070*/  @P0 BRA `(.L_x_7372) ;  /* 0x0000005c000c0947 */ /* 0x000fea0003800000 */
[----:B------:R-:W1:Y:S01]  /*10080*/  S2R R3, SR_CTAID.X ;  /* 0x0000000000037919 */ /* 0x000e620000002500 */
[----:B------:R-:W4:Y:S01]  /*10090*/  LDC R6, c[0x0][0xce8] ;  /* 0x00033a00ff067b82 */ /* 0x000f220000000800 */
[----:B------:R-:W-:Y:S01]  /*100a0*/  ULDC UR4, c[0x0][0xb88] ;  /* 0x0002e20000047ab9 */ /* 0x000fe20000000800 */
[----:B-1----:R-:W-:Y:S02]  /*100b0*/  IMAD R0, R3, 0x40, R0 ;  /* 0x0000004003007824 */ /* 0x002fe400078e0200 */
[----:B----4-:R-:W-:Y:S02]  /*100c0*/  IMAD R3, R6, UR4, RZ ;  /* 0x0000000406037c24 */ /* 0x010fe4000f8e02ff */
[----:B------:R-:W-:-:S05]  /*100d0*/  VIADD R0, R0, 0xffffff80 ;  /* 0xffffff8000007836 */ /* 0x000fca0000000000 */
[----:B------:R-:W-:-:S13]  /*100e0*/  ISETP.GE.AND P0, PT, R0, R3, PT ;  /* 0x000000030000720c */ /* 0x000fda0003f06270 */
[----:B------:R-:W-:Y:S05]  /*100f0*/  @P0 BRA `(.L_x_7372) ;  /* 0x0000005800ec0947 */ /* 0x000fea0003800000 */
[----:B------:R-:W4:Y:S01]  /*10100*/  LDL R4, [R1] ;  /* 0x0000000001047983 */ /* 0x000f220000100800 */
[----:B------:R-:W-:Y:S01]  /*10110*/  ISETP.NE.AND P0, PT, R6, 0x1, PT ;  /* 0x000000010600780c */ /* 0x000fe20003f05270 */
[----:B------:R-:W-:Y:S01]  /*10120*/  S2UR UR7, SR_CTAID.Z ;  /* 0x00000000000779c3 */ /* 0x000fe20000002700 */
[----:B------:R-:W-:Y:S01]  /*10130*/  ULDC.64 UR8, c[0x0][0xcd0] ;  /* 0x0003340000087ab9 */ /* 0x000fe20000000a00 */
[----:B------:R-:W-:Y:S01]  /*10140*/  IMAD.MOV.U32 R5, RZ, RZ, R0 ;  /* 0x000000ffff057224 */ /* 0x000fe200078e0000 */
[----:B------:R-:W-:-:S05]  /*10150*/  ULDC.64 UR12, c[0x0][0x208] ;  /* 0x00008200000c7ab9 */ /* 0x000fca0000000a00 */
[----:B------:R-:W1:Y:S08]  /*10160*/  LDC.64 R10, c[0x0][0xcd8] ;  /* 0x00033600ff0a7b82 */ /* 0x000e700000000a00 */
[----:B------:R-:W5:Y:S08]  /*10170*/  @P0 LDC R7, c[0x0][0xcec] ;  /* 0x00033b00ff070b82 */ /* 0x000f700000000800 */
[----:B------:R-:W2:Y:S08]  /*10180*/  @P0 LDC R9, c[0x0][0xcf0] ;  /* 0x00033c00ff090b82 */ /* 0x000eb00000000800 */
[----:B------:R-:W3:Y:S08]  /*10190*/  S2UR UR10, SR_CTAID.Y ;  /* 0x00000000000a79c3 */ /* 0x000ef00000002600 */
[----:B0-----:R-:W3:Y:S01]  /*101a0*/  LDC R8, c[0x0][0xd50] ;  /* 0x00035400ff087b82 */ /* 0x001ee20000000800 */
[----:B----4-:R-:W-:Y:S01]  /*101b0*/  R2UR UR11, R4 ;  /* 0x00000000040b72ca */ /* 0x010fe200000e0000 */
[----:B-----5:R-:W-:-:S05]  /*101c0*/  @P0 IMAD.HI.U32 R4, R0, R7, RZ ;  /* 0x0000000700040227 */ /* 0x020fca00078e00ff */
[----:B--2---:R-:W-:-:S07]  /*101d0*/  @P0 SHF.R.U32.HI R5, RZ, R9, R4 ;  /* 0x00000009ff050219 */ /* 0x004fce0000011604 */
[----:B------:R-:W-:Y:S02]  /*101e0*/  USHF.R.S32.HI UR6, URZ, 0x1f, UR11 ;  /* 0x0000001f3f067899 */ /* 0x000fe4000801140b */
[----:B------:R-:W-:Y:S01]  /*101f0*/  IMAD R7, RZ, RZ, -UR11 ;  /* 0x8000000bff077e24 */ /* 0x000fe2000f8e02ff */
[----:B------:R-:W-:Y:S02]  /*10200*/  UIMAD.WIDE.U32 UR4, UR11, UR8, URZ ;  /* 0x000000080b0472a5 */ /* 0x000fe4000f8e003f */
[----:B------:R-:W-:Y:S01]  /*10210*/  UIMAD UR6, UR6, UR8, URZ ;  /* 0x00000008060672a4 */ /* 0x000fe2000f8e023f */
[----:B---3--:R-:W-:Y:S01]  /*10220*/  IMAD R9, R8, R7, UR10 ;  /* 0x0000000a08097e24 */ /* 0x008fe2000f8e0207 */
[----:B------:R-:W-:Y:S01]  /*10230*/  USHF.R.S32.HI UR8, URZ, 0x1f, UR7 ;  /* 0x0000001f3f087899 */ /* 0x000fe20008011407 */
[----:B------:R-:W-:Y:S01]  /*10240*/  IMAD.MOV R7, RZ, RZ, -R5 ;  /* 0x000000ffff077224 */ /* 0x000fe200078e0a05 */
[----:B------:R-:W-:Y:S01]  /*10250*/  UIMAD UR6, UR11, UR9, UR6 ;  /* 0x000000090b0672a4 */ /* 0x000fe2000f8e0206 */
[----:B------:R-:W-:Y:S01]  /*10260*/  IMAD.U32 R3, RZ, RZ, UR5 ;  /* 0x00000005ff037e24 */ /* 0x000fe2000f8e00ff */
[----:B------:R-:W-:Y:S01]  /*10270*/  SHF.R.S32.HI R4, RZ, 0x1f, R9 ;  /* 0x0000001fff047819 */ /* 0x000fe20000011409 */
[----:B------:R-:W-:Y:S01]  /*10280*/  IMAD.U32 R2, RZ, RZ, UR4 ;  /* 0x00000004ff027e24 */ /* 0x000fe2000f8e00ff */
[----:B------:R-:W-:Y:S01]  /*10290*/  UIADD3 UR6, UR5, UR6, URZ ;  /* 0x0000000605067290 */ /* 0x000fe2000fffe03f */
[----:B-1----:R-:W-:-:S02]  /*102a0*/  IMAD R12, R10, UR8, RZ ;  /* 0x000000080a0c7c24 */ /* 0x002fc4000f8e02ff */
        /* <DEDUP_REMOVED lines=24> */
.L_x_7370:
        /* <DEDUP_REMOVED lines=18> */
.L_x_7414:
[----:B------:R-:W-:Y:S01]  /*10550*/  ULDC UR43, c[0x0][0xd50] ;  /* 0x00035400002b7ab9 */ /* 0x000fe20000000800 */
[----:B------:R-:W-:Y:S01]  /*10560*/  UMOV UR36, UR6 ;  /* 0x0000000600247c82 */ /* 0x000fe20008000000 */
[----:B------:R-:W-:-:S11]  /*10570*/  UISETP.NE.AND UP0, UPT, UR43, 0x1, UPT ;  /* 0x000000012b00788c */ /* 0x000fd6000bf05270 */
[----:B------:R-:W-:Y:S01]  /*10580*/  @UP0 ULDC UR4, c[0x0][0xd54] ;  /* 0x0003550000040ab9 */ /* 0x000fe20000000800 */
[----:B------:R-:W-:Y:S01]  /*10590*/  @UP0 ULDC UR7, c[0x0][0xd58] ;  /* 0x0003560000070ab9 */ /* 0x000fe20000000800 */
[----:B------:R-:W-:-:S04]  /*105a0*/  UIMAD.WIDE.U32 UR4, UR6, UR4, URZ ;  /* 0x00000004060472a5 */ /* 0x000fc8000f8e003f */
[----:B------:R-:W-:-:S12]  /*105b0*/  @UP0 USHF.R.U32.HI UR36, URZ, UR7, UR5 ;  /* 0x000000073f240299 */ /* 0x000fd80008011605 */
.L_x_7415:
[----:B------:R-:W-:Y:S01]  /*105c0*/  ISETP.LE.AND P0, PT, RZ, UR44, PT ;  /* 0x0000002cff007c0c */ /* 0x000fe2000bf03270 */
        /* <DEDUP_REMOVED lines=74> */
.L_x_7417:
        /* <DEDUP_REMOVED lines=32> */
.L_x_7418:
        /* <DEDUP_REMOVED lines=20> */
.L_x_7420:
        /* <DEDUP_REMOVED lines=15> */
.L_x_7419:
        /* <DEDUP_REMOVED lines=25> */
.L_x_7521:
        /* <DEDUP_REMOVED lines=9> */
.L_x_7524:
[----:B------:R-:W-:Y:S05]  /*110c0*/  @!P6 BRA `(.L_x_7422) ;  /* 0x0000000000dce947 */ /* 0x000fea0003800000 */
[----:B------:R-:W-:Y:S01]  /*110d0*/  IMAD.MOV.U32 R16, RZ, RZ, R18 ;  /* 0x000000ffff107224 */ /* 0x000fe200078e0012 */
[----:B------:R-:W-:Y:S06]  /*110e0*/  @!P1 BRA `(.L_x_7424) ;  /* 0x0000000000549947 */ /* 0x000fec0003800000 */
[----:B0-----:R-:W-:Y:S01]  /*110f0*/  MOV R6, R0 ;  /* 0x0000000000067202 */ /* 0x001fe20000000f00 */
[----:B------:R-:W-:Y:S01]  /*11100*/  ULDC.64 UR4, c[0x0][0x428] ;  /* 0x00010a0000047ab9 */ /* 0x000fe20000000a00 */
[----:B------:R-:W0:Y:S01]  /*11110*/  LDC R0, c[0x0][0x43c] ;  /* 0x00010f00ff007b82 */ /* 0x000e220000000800 */
[----:B------:R-:W-:Y:S01]  /*11120*/  IMAD R9, R19, UR4, RZ ;  /* 0x0000000413097c24 */ /* 0x000fe2000f8e02ff */
[----:B------:R-:W-:Y:S01]  /*11130*/  ULDC.64 UR6, c[0x0][0x208] ;  /* 0x0000820000067ab9 */ /* 0x000fe20000000a00 */
[----:B------:R-:W-:Y:S02]  /*11140*/  IMAD.MOV.U32 R7, RZ, RZ, R6 ;  /* 0x000000ffff077224 */ /* 0x000fe400078e0006 */
        /* <DEDUP_REMOVED lines=15> */
.L_x_7424:
[----:B------:R-:W-:Y:S01]  /*11240*/  IMAD.MOV.U32 R0, RZ, RZ, 0x1 ;  /* 0x00000001ff007424 */ /* 0x000fe200078e00ff */
[----:B01----:R-:W0:Y:S04]  /*11250*/  S2R R6, SR_TID.X ;  /* 0x0000000000067919 */ /* 0x003e280000002100 */
[----:B------:R-:W-:-:S04]  /*11260*/  SHF.L.U32 R0, R0, 0x1f, RZ ;  /* 0x0000001f00007819 */ /* 0x000fc800000006ff */
[----:B------:R-:W1:Y:S01]  /*11270*/  SYNCS.PHASECHK.TRANS64.TRYWAIT P0, [UR38+0x38840], R0 ;  /* 0x03884000ff0075a7 */ /* 0x000e620008000166 */
[----:B0-----:R-:W-:-:S04]  /*11280*/  LOP3.LUT R2, R6, 0x7f, RZ, 0xc0, !PT ;  /* 0x0000007f06027812 */ /* 0x001fc800078ec0ff */
[----:B------:R-:W-:Y:S01]  /*11290*/  ISETP.NE.AND P1, PT, R2, RZ, PT ;  /* 0x000000ff0200720c */ /* 0x000fe20003f25270 */
[----:B-1----:R-:W-:-:S12]  /*112a0*/  @!P0 BRA `(.L_x_7425) ;  /* 0x0000004c00688947 */ /* 0x002fd80003800000 */
.L_x_7525:
[----:B------:R-:W-:Y:S05]  /*112b0*/  @P1 BRA `(.L_x_7426) ;  /* 0x0000000000181947 */ /* 0x000fea0003800000 */
[----:B------:R-:W1:Y:S01]  /*112c0*/  S2R R2, SR_TID.X ;  /* 0x0000000000027919 */ /* 0x000e620000002100 */
[----:B0-----:R-:W-:-:S04]  /*112d0*/  IMAD.MOV.U32 R0, RZ, RZ, 0x2000 ;  /* 0x00002000ff007424 */ /* 0x001fc800078e00ff */
[----:B------:R2:W-:Y:S01]  /*112e0*/  SYNCS.ARRIVE.TRANS64 RZ, [UR38+0x38830], R0 ;  /* 0x03883000ffff79a7 */ /* 0x0005e20008000026 */
[----:B-1----:R-:W-:-:S13]  /*112f0*/  LOP3.LUT P0, RZ, R2, 0x1f, RZ, 0xc0, !PT ;  /* 0x0000001f02ff7812 */ /* 0x002fda000780c0ff */
[----:B--2---:R-:W-:Y:S05]  /*11300*/  @!P0 BRA `(.L_x_7426) ;  /* 0x0000000000048947 */ /* 0x004fea0003800000 */
[----:B------:R-:W-:Y:S01]  /*11310*/  BPT.TRAP 0x1 ;  /* 0x000000040000795c */ /* 0x000fe20000300000 */
.L_x_7426:
[----:B0-----:R-:W2:Y:S01]  /*11320*/  LDL R0, [R1+0xc] ;  /* 0x00000c0001007983 */ /* 0x001ea20000100800 */
        /* <DEDUP_REMOVED lines=17> */
.L_x_7422:
        /* <DEDUP_REMOVED lines=24> */
.L_x_7427:
        /* <DEDUP_REMOVED lines=24> */
[----:B------:R-:W-:Y:S01]  /*11740*/  IMAD.MOV.U32 R9, RZ, RZ, R11 ;  /* 0x000000ffff097224 */ /* 0x000fe200078e000b */
[----:B------:R2:W-:Y:S01]  /*11750*/  STL [R1+0x8], R11 ;  /* 0x0000080b01007387 */ /* 0x0005e20000100800 */
        /* <DEDUP_REMOVED lines=9> */
[----:B--2---:R-:W-:Y:S01]  /*117f0*/  IMAD R11, R9, UR5, R0 ;  /* 0x00000005090b7c24 */ /* 0x004fe2000f8e0200 */
[----:B------:R-:W-:Y:S02]  /*11800*/  ULDC.64 UR4, c[0x0][0x2c8] ;  /* 0x0000b20000047ab9 */ /* 0x000fe40000000a00 */
[----:B------:R-:W-:Y:S01]  /*11810*/  SHF.R.S32.HI R0, RZ, 0x1f, R5 ;  /* 0x0000001fff007819 */ /* 0x000fe20000011405 */
[----:B------:R-:W-:-:S04]  /*11820*/  IMAD.IADD R3, R3, 0x1, R11 ;  /* 0x0000000103037824 */ /* 0x000fc800078e020b */
[----:B------:R-:W-:Y:S02]  /*11830*/  IMAD R0, R0, UR4, RZ ;  /* 0x0000000400007c24 */ /* 0x000fe4000f8e02ff */
[----:B------:R-:W-:-:S04]  /*11840*/  IMAD.WIDE.U32 R2, R5, UR4, R2 ;  /* 0x0000000405027c25 */ /* 0x000fc8000f8e0002 */
[----:B------:R-:W-:Y:S01]  /*11850*/  IMAD R9, R5, UR5, R0 ;  /* 0x0000000505097c24 */ /* 0x000fe2000f8e0200 */
[----:B------:R-:W-:Y:S02]  /*11860*/  ULDC.64 UR4, c[0x0][0x280] ;  /* 0x0000a00000047ab9 */ /* 0x000fe40000000a00 */
[C---:B------:R-:W-:Y:S01]  /*11870*/  LEA R0, P0, R2.reuse, UR4, 0x1 ;  /* 0x0000000402007c11 */ /* 0x040fe2000f8008ff */
[----:B------:R-:W-:Y:S01]  /*11880*/  IMAD.IADD R3, R3, 0x1, R9 ;  /* 0x0000000103037824 */ /* 0x000fe200078e0209 */
[----:B------:R-:W-:Y:S01]  /*11890*/  ULDC UR4, c[0x0][0x2b8] ;  /* 0x0000ae0000047ab9 */ /* 0x000fe20000000800 */
[----:B------:R-:W0:Y:S03]  /*118a0*/  S2R R9, SR_TID.X ;  /* 0x0000000000097919 */ /* 0x000e260000002100 */
[----:B------:R-:W-:Y:S01]  /*118b0*/  LEA.HI.X R3, R2, UR5, R3, 0x1, P0 ;  /* 0x0000000502037c11 */ /* 0x000fe200080f0c03 */
[----:B0-----:R-:W-:-:S05]  /*118c0*/  IMAD.SHL.U32 R2, R9, 0x8, RZ ;  /* 0x0000000809027824 */ /* 0x001fca00078e00ff */
        /* <DEDUP_REMOVED lines=8> */
[----:B------:R-:W0:Y:S01]  /*11950*/  S2R R4, SR_TID.X ;  /* 0x0000000000047919 */ /* 0x000e220000002100 */
[----:B------:R-:W-:Y:S01]  /*11960*/  ULDC UR4, c[0x0][0x288] ;  /* 0x0000a20000047ab9 */ /* 0x000fe20000000800 */
[----:B------:R-:W-:Y:S01]  /*11970*/  IMAD R8, R8, 0x40, R6 ;  /* 0x0000004008087824 */ /* 0x000fe200078e0206 */
[----:B------:R-:W-:Y:S01]  /*11980*/  ULDC.64 UR6, c[0x0][0x208] ;  /* 0x0000820000067ab9 */ /* 0x000fe20000000a00 */
[----:B------:R-:W1:Y:S01]  /*11990*/  SHFL.IDX PT, R14, R0, RZ, 0x181f ;  /* 0x00181fff000e7589 */ /* 0x000e6200000e0000 */
[----:B------:R-:W-:Y:S02]  /*119a0*/  IMAD R2, R7, UR4, RZ ;  /* 0x0000000407027c24 */ /* 0x000fe4000f8e02ff */
[C---:B------:R-:W-:Y:S01]  /*119b0*/  VIADD R6, R8.reuse, 0x10 ;  /* 0x0000001008067836 */ /* 0x040fe20000000000 */
[----:B------:R2:W-:Y:S02]  /*119c0*/  STL [R1+0x4], R8 ;  /* 0x0000040801007387 */ /* 0x0005e40000100800 */
[----:B------:R-:W-:-:S02]  /*119d0*/  ISETP.GE.AND P1, PT, R8, R2, PT ;  /* 0x000000020800720c */ /* 0x000fc40003f26270 */
[----:B------:R-:W-:Y:S01]  /*119e0*/  STL [R1+0x10], R6 ;  /* 0x0000100601007387 */ /* 0x000fe20000100800 */
[----:B--2---:R-:W-:-:S10]  /*119f0*/  VIADD R8, R8, 0x20 ;  /* 0x0000002008087836 */ /* 0x004fd40000000000 */
[----:B------:R-:W-:Y:S01]  /*11a00*/  @!P1 LEA R9, R10, UR38, 0x1 ;  /* 0x000000260a099c11 */ /* 0x000fe2000f8e08ff */
[----:B------:R-:W-:Y:S01]  /*11a10*/  STL [R1+0x14], R8 ;  /* 0x0000140801007387 */ /* 0x000fe20000100800 */
[----:B0-----:R-:W-:-:S03]  /*11a20*/  IMAD.SHL.U32 R11, R4, 0x8, RZ ;  /* 0x00000008040b7824 */ /* 0x001fc600078e00ff */
[----:B------:R-:W0:Y:S02]  /*11a30*/  SHFL.IDX PT, R4, R3, RZ, 0x181f ;  /* 0x00181fff03047589 */ /* 0x000e2400000e0000 */
[----:B------:R-:W-:-:S04]  /*11a40*/  LOP3.LUT R11, R11, 0x38, RZ, 0xc0, !PT ;  /* 0x000000380b0b7812 */ /* 0x000fc800078ec0ff */
[----:B-1----:R-:W-:-:S04]  /*11a50*/  @!P1 LEA R14, P2, R11, R14, 0x1 ;  /* 0x0000000e0b0e9211 */ /* 0x002fc800078408ff */
[----:B0-----:R-:W-:Y:S01]  /*11a60*/  @!P1 IADD3.X R5, RZ, R4, RZ, P2, !PT ;  /* 0x00000004ff059210 */ /* 0x001fe200017fe4ff */
[----:B------:R-:W-:Y:S02]  /*11a70*/  @!P1 IMAD.MOV.U32 R4, RZ, RZ, R14 ;  /* 0x000000ffff049224 */ /* 0x000fe400078e000e */
[----:B------:R-:W0:Y:S04]  /*11a80*/  SHFL.IDX PT, R14, R0, 0x1, 0x181f ;  /* 0x00381f00000e7f89 */ /* 0x000e2800000e0000 */
[----:B------:R1:W-:Y:S01]  /*11a90*/  @!P1 LDGSTS.E.BYPASS.LTC128B.128 [R9+0x20400], desc[UR6][R4.64], !P0 ;  /* 0x2040000004099fae */ /* 0x0003e2000c101d46 */
[----:B------:R-:W-:-:S03]  /*11aa0*/  ISETP.GE.AND P1, PT, R6, R2, PT ;  /* 0x000000020600720c */ /* 0x000fc60003f26270 */
[----:B-1----:R-:W1:Y:S10]  /*11ab0*/  SHFL.IDX PT, R4, R3, 0x1, 0x181f ;  /* 0x00381f0003047f89 */ /* 0x002e7400000e0000 */
[----:B------:R-:W-:-:S02]  /*11ac0*/  @!P1 LEA R7, R10, UR38, 0x1 ;  /* 0x000000260a079c11 */ /* 0x000fc4000f8e08ff */
[----:B0-----:R-:W-:Y:S02]  /*11ad0*/  @!P1 LEA R6, P2, R11, R14, 0x1 ;  /* 0x0000000e0b069211 */ /* 0x001fe400078408ff */
[----:B------:R-:W0:Y:S03]  /*11ae0*/  SHFL.IDX PT, R14, R0, 0x2, 0x181f ;  /* 0x00581f00000e7f89 */ /* 0x000e2600000e0000 */
        /* <DEDUP_REMOVED lines=14> */
.L_x_7534:
[----:B--2---:R-:W2:Y:S01]  /*11bd0*/  LDL R4, [R1+0x4] ;  /* 0x0000040001047983 */ /* 0x004ea20000100800 */
[----:B------:R-:W-:Y:S01]  /*11be0*/  ULDC.64 UR4, c[0x0][0x208] ;  /* 0x0000820000047ab9 */ /* 0x000fe20000000a00 */
[----:B------:R-:W0:Y:S02]  /*11bf0*/  S2R R0, SR_TID.X ;  /* 0x0000000000007919 */ /* 0x000e240000002100 */
[----:B0-----:R-:W-:-:S05]  /*11c00*/  IMAD.SHL.U32 R0, R0, 0x8, RZ ;  /* 0x0000000800007824 */ /* 0x001fca00078e00ff */
[----:B------:R-:W-:Y:S01]  /*11c10*/  LOP3.LUT R0, R0, 0x38, RZ, 0xc0, !PT ;  /* 0x0000003800007812 */ /* 0x000fe200078ec0ff */
        /* <DEDUP_REMOVED lines=42> */
.L_x_7429:
[----:B------:R-:W2:Y:S01]  /*11ec0*/  LDL.LU.64 R6, [R1+0x20] ;  /* 0x0000200001067983 */ /* 0x000ea20000300a00 */
[----:B------:R-:W-:-:S03]  /*11ed0*/  ULDC.64 UR8, c[0x0][0x3e0] ;  /* 0x0000f80000087ab9 */ /* 0x000fc60000000a00 */
[----:B------:R-:W3:Y:S04]  /*11ee0*/  LDL.LU R2, [R1+0x2c] ;  /* 0x00002c0001027983 */ /* 0x000ee80000300800 */
[----:B0-----:R-:W4:Y:S01]  /*11ef0*/  LDL.LU R4, [R1+0x8] ;  /* 0x0000080001047983 */ /* 0x001f220000300800 */
[----:B------:R-:W-:Y:S01]  /*11f00*/  UIMAD UR6, UR45, UR8, URZ ;  /* 0x000000082d0672a4 */ /* 0x000fe2000f8e023f */
[----:B------:R-:W-:Y:S01]  /*11f10*/  LOP3.LUT R17, R17, 0xfffffff7, RZ, 0xc0, !PT ;  /* 0xfffffff711117812 */ /* 0x000fe200078ec0ff */
[----:B------:R-:W0:Y:S02]  /*11f20*/  S2R R8, SR_TID.X ;  /* 0x0000000000087919 */ /* 0x000e240000002100 */
[----:B------:R-:W-:Y:S01]  /*11f30*/  UIMAD UR6, UR44, UR9, UR6 ;  /* 0x000000092c0672a4 */ /* 0x000fe2000f8e0206 */
[----:B0-----:R-:W-:-:S05]  /*11f40*/  IMAD.SHL.U32 R10, R8, 0x8, RZ ;  /* 0x00000008080a7824 */ /* 0x001fca00078e00ff */
[----:B------:R-:W-:Y:S02]  /*11f50*/  LOP3.LUT R10, R10, 0x38, RZ, 0xc0, !PT ;  /* 0x000000380a0a7812 */ /* 0x000fe400078ec0ff */
[----:B--2---:R-:W-:Y:S02]  /*11f60*/  R2UR UR5, R7 ;  /* 0x00000000070572ca */ /* 0x004fe400000e0000 */
[----:B------:R-:W0:Y:S01]  /*11f70*/  LDC R7, c[0x0][0x448] ;  /* 0x00011200ff077b82 */ /* 0x000e220000000800 */
[----:B------:R-:W-:Y:S02]  /*11f80*/  R2UR UR4, R6 ;  /* 0x00000000060472ca */ /* 0x000fe400000e0000 */
[----:B---3--:R-:W-:-:S13]  /*11f90*/  R2UR UR5, R2 ;  /* 0x00000000020572ca */ /* 0x008fda00000e0000 */
[----:B------:R-:W-:-:S03]  /*11fa0*/  UIMAD.WIDE.U32 UR4, UR44, UR8, UR4 ;  /* 0x000000082c0472a5 */ /* 0x000fc6000f8e0004 */
[----:B------:R-:W-:Y:S01]  /*11fb0*/  ULDC.64 UR8, c[0x0][0x3d0] ;  /* 0x0000f40000087ab9 */ /* 0x000fe20000000a00 */
[----:B------:R-:W-:Y:S01]  /*11fc0*/  UIADD3 UR5, UR5, UR6, URZ ;  /* 0x0000000605057290 */ /* 0x000fe2000fffe03f */
[----:B0-----:R-:W-:-:S13]  /*11fd0*/  ISETP.NE.AND P0, PT, R7, 0x1, PT ;  /* 0x000000010700780c */ /* 0x001fda0003f05270 */
[----:B------:R-:W4:Y:S08]  /*11fe0*/  @P0 LDC R2, c[0x0][0x44c] ;  /* 0x00011300ff020b82 */ /* 0x000f300000000800 */
[----:B------:R-:W0:Y:S01]  /*11ff0*/  @P0 LDC R0, c[0x0][0x450] ;  /* 0x00011400ff000b82 */ /* 0x000e220000000800 */
[----:B----4-:R-:W-:-:S04]  /*12000*/  @P0 IMAD.HI.U32 R3, R4, R2, RZ ;  /* 0x0000000204030227 */ /* 0x010fc800078e00ff */
[----:B------:R-:W-:Y:S01]  /*12010*/  IMAD.MOV.U32 R2, RZ, RZ, R4 ;  /* 0x000000ffff027224 */ /* 0x000fe200078e0004 */
[----:B0-----:R-:W-:-:S04]  /*12020*/  @P0 SHF.R.U32.HI R2, RZ, R0, R3 ;  /* 0x00000000ff020219 */ /* 0x001fc80000011603 */
[--C-:B------:R-:W-:Y:S01]  /*12030*/  SHF.R.S32.HI R3, RZ, 0x1f, R2.reuse ;  /* 0x0000001fff037819 */ /* 0x100fe20000011402 */
[----:B------:R-:W-:-:S04]  /*12040*/  IMAD.MOV R0, RZ, RZ, -R2 ;  /* 0x000000ffff007224 */ /* 0x000fc800078e0a02 */
[----:B------:R-:W-:Y:S02]  /*12050*/  IMAD R0, R7, R0, R4 ;  /* 0x0000000007007224 */ /* 0x000fe400078e0204 */
[----:B------:R-:W-:Y:S02]  /*12060*/  IMAD R5, R3, UR8, RZ ;  /* 0x0000000803057c24 */ /* 0x000fe4000f8e02ff */
[----:B------:R-:W-:Y:S01]  /*12070*/  IMAD.U32 R3, RZ, RZ, UR8 ;  /* 0x00000008ff037e24 */ /* 0x000fe2000f8e00ff */
[----:B------:R-:W-:Y:S01]  /*12080*/  SHF.R.S32.HI R4, RZ, 0x1f, R0 ;  /* 0x0000001fff047819 */ /* 0x000fe20000011400 */
[C---:B------:R-:W-:Y:S02]  /*12090*/  IMAD R5, R2.reuse, UR9, R5 ;  /* 0x0000000902057c24 */ /* 0x040fe4000f8e0205 */
        /* <DEDUP_REMOVED lines=9> */
[----:B------:R-:W-:Y:S02]  /*12130*/  ULDC UR4, c[0x0][0x3b8] ;  /* 0x0000ee0000047ab9 */ /* 0x000fe40000000800 */
[----:B------:R-:W-:Y:S02]  /*12140*/  ISETP.GE.AND P3, PT, R10, UR4, PT ;  /* 0x000000040a007c0c */ /* 0x000fe4000bf66270 */
[----:B------:R-:W-:Y:S02]  /*12150*/  LEA.HI.X R6, R2, UR5, R3, 0x1, P0 ;  /* 0x0000000502067c11 */ /* 0x000fe400080f0c03 */
[----:B------:R-:W-:-:S04]  /*12160*/  LOP3.LUT R2, R10, 0x40, RZ, 0xfc, !PT ;  /* 0x000000400a027812 */ /* 0x000fc800078efcff */
[----:B------:R-:W-:Y:S02]  /*12170*/  ISETP.GE.AND P1, PT, R2, UR4, PT ;  /* 0x0000000402007c0c */ /* 0x000fe4000bf26270 */
[----:B------:R-:W-:Y:S02]  /*12180*/  LOP3.LUT R2, R10, 0x80, RZ, 0xfc, !PT ;  /* 0x000000800a027812 */ /* 0x000fe400078efcff */
[----:B------:R-:W-:Y:S02]  /*12190*/  SEL R4, RZ, 0x2, P1 ;  /* 0x00000002ff047807 */ /* 0x000fe40000800000 */
[----:B------:R-:W-:Y:S02]  /*121a0*/  ISETP.GE.AND P2, PT, R2, UR4, PT ;  /* 0x0000000402007c0c */ /* 0x000fe4000bf46270 */
[----:B------:R-:W-:Y:S02]  /*121b0*/  SEL R2, RZ, 0x1, P3 ;  /* 0x00000001ff027807 */ /* 0x000fe40001800000 */
[----:B------:R-:W-:-:S03]  /*121c0*/  SEL R3, RZ, 0x4, P2 ;  /* 0x00000004ff037807 */ /* 0x000fc60001000000 */
[----:B------:R-:W-:Y:S02]  /*121d0*/  @P1 LOP3.LUT R17, R17, 0x8, RZ, 0xfc, !PT ;  /* 0x0000000811111812 */ /* 0x000fe400078efcff */
[----:B------:R-:W-:Y:S02]  /*121e0*/  IADD3 R2, R3, R4, R2 ;  /* 0x0000000403027210 */ /* 0x000fe40007ffe002 */
[C---:B------:R-:W-:Y:S02]  /*121f0*/  LOP3.LUT R3, R10.reuse, 0xc0, RZ, 0xfc, !PT ;  /* 0x000000c00a037812 */ /* 0x040fe400078efcff */
[----:B------:R-:W-:Y:S02]  /*12200*/  LOP3.LUT R17, R17, 0xfffffffb, RZ, 0xc0, !PT ;  /* 0xfffffffb11117812 */ /* 0x000fe400078ec0ff */
[----:B------:R-:W-:Y:S02]  /*12210*/  ISETP.GE.AND P5, PT, R3, UR4, PT ;  /* 0x0000000403007c0c */ /* 0x000fe4000bfa6270 */
[----:B------:R-:W-:-:S02]  /*12220*/  LOP3.LUT R3, R10, 0x100, RZ, 0xfc, !PT ;  /* 0x000001000a037812 */ /* 0x000fc400078efcff */
[----:B------:R-:W-:Y:S02]  /*12230*/  SEL R4, RZ, 0x8, P5 ;  /* 0x00000008ff047807 */ /* 0x000fe40002800000 */
[----:B------:R-:W-:Y:S02]  /*12240*/  ISETP.GE.AND P0, PT, R3, UR4, PT ;  /* 0x0000000403007c0c */ /* 0x000fe4000bf06270 */
[----:B------:R-:W-:Y:S02]  /*12250*/  LOP3.LUT R17, R17, 0xffffffef, RZ, 0xc0, !PT ;  /* 0xffffffef11117812 */ /* 0x000fe400078ec0ff */
[----:B------:R-:W-:Y:S02]  /*12260*/  SEL R3, RZ, 0x10, P0 ;  /* 0x00000010ff037807 */ /* 0x000fe40000000000 */
[----:B------:R-:W-:Y:S02]  /*12270*/  @P3 LOP3.LUT R17, R17, 0x10, RZ, 0xfc, !PT ;  /* 0x0000001011113812 */ /* 0x000fe400078efcff */
[----:B------:R-:W-:-:S02]  /*12280*/  IADD3 R2, R3, R2, R4 ;  /* 0x0000000203027210 */ /* 0x000fc40007ffe004 */
[C---:B------:R-:W-:Y:S02]  /*12290*/  LOP3.LUT R3, R10.reuse, 0x180, RZ, 0xfc, !PT ;  /* 0x000001800a037812 */ /* 0x040fe400078efcff */
[----:B------:R-:W-:Y:S02]  /*122a0*/  @P2 LOP3.LUT R17, R17, 0x4, RZ, 0xfc, !PT ;  /* 0x0000000411112812 */ /* 0x000fe400078efcff */
[----:B------:R-:W-:Y:S02]  /*122b0*/  ISETP.GE.AND P1, PT, R3, UR4, PT ;  /* 0x0000000403007c0c */ /* 0x000fe4000bf26270 */
[----:B------:R-:W-:Y:S02]  /*122c0*/  LOP3.LUT R3, R10, 0x140, RZ, 0xfc, !PT ;  /* 0x000001400a037812 */ /* 0x000fe400078efcff */
[----:B------:R-:W-:Y:S02]  /*122d0*/  SEL R4, RZ, 0x40, P1 ;  /* 0x00000040ff047807 */ /* 0x000fe40000800000 */
[----:B------:R-:W-:-:S04]  /*122e0*/  ISETP.GE.AND P1, PT, R3, UR4, PT ;  /* 0x0000000403007c0c */ /* 0x000fc8000bf26270 */
[----:B------:R-:W-:-:S04]  /*122f0*/  SEL R3, RZ, 0x20, P1 ;  /* 0x00000020ff037807 */ /* 0x000fc80000800000 */
[----:B------:R-:W-:Y:S02]  /*12300*/  IADD3 R4, R4, R2, R3 ;  /* 0x0000000204047210 */ /* 0x000fe40007ffe003 */
[----:B------:R-:W-:-:S04]  /*12310*/  LOP3.LUT R2, R10, 0x1c0, RZ, 0xfc, !PT ;  /* 0x000001c00a027812 */ /* 0x000fc800078efcff */
        /* <DEDUP_REMOVED lines=22> */
[----:B------:R-:W-:Y:S02]  /*12480*/  LOP3.LUT R13, R13, 0x38, RZ, 0xc0, !PT ;  /* 0x000000380d0d7812 */ /* 0x000fe400078ec0ff */
[----:B------:R-:W-:Y:S01]  /*12490*/  SHF.L.U32 R12, R11, 0x3, RZ ;  /* 0x000000030b0c7819 */ /* 0x000fe200000006ff */
        /* <DEDUP_REMOVED lines=80> */
.L_x_7544:
        /* <DEDUP_REMOVED lines=38> */
.L_x_7432:
[----:B------:R-:W-:Y:S05]  /*12c00*/  BSYNC B0 ;  /* 0x0000000000007941 */ /* 0x000fea0003800000 */
.L_x_7431:
        /* <DEDUP_REMOVED lines=9> */
.L_x_7545:
        /* <DEDUP_REMOVED lines=9> */
.L_x_7546:
        /* <DEDUP_REMOVED lines=8> */
.L_x_7438:
[----:B------:R-:W-:Y:S05]  /*12db0*/  BSYNC B1 ;  /* 0x0000000000017941 */ /* 0x000fea0003800000 */
.L_x_7437:
        /* <DEDUP_REMOVED lines=11> */
.L_x_7439:
        /* <DEDUP_REMOVED lines=13> */
.L_x_7440:
        /* <DEDUP_REMOVED lines=13> */
.L_x_7441:
        /* <DEDUP_REMOVED lines=13> */
.L_x_7442:
        /* <DEDUP_REMOVED lines=13> */
.L_x_7443:
        /* <DEDUP_REMOVED lines=13> */
.L_x_7444:
        /* <DEDUP_REMOVED lines=13> */
.L_x_7445:
        /* <DEDUP_REMOVED lines=13> */
.L_x_7446:
        /* <DEDUP_REMOVED lines=8> */
.L_x_7435:
[----:B------:R-:W-:Y:S05]  /*134a0*/  BSYNC B0 ;  /* 0x0000000000007941 */ /* 0x000fea0003800000 */
.L_x_7434:
        /* <DEDUP_REMOVED lines=30> */
.L_x_7488:
        /* <DEDUP_REMOVED lines=28> */
.L_x_7450:
[----:B------:R-:W1:Y:S01]  /*13850*/  S2R R2, SR_TID.X ;  /* 0x0000000000027919 */ /* 0x000e620000002100 */
[----:B------:R-:W-:Y:S01]  /*13860*/  BSSY B2, `(.L_x_7451) ;  /* 0x0000006000027945 */ /* 0x000fe20003800000 */
[----:B-1----:R-:W-:Y:S02]  /*13870*/  LOP3.LUT R3, R2, 0x7f, RZ, 0xc0, !PT ;  /* 0x0000007f02037812 */ /* 0x002fe400078ec0ff */
[----:B------:R-:W-:Y:S02]  /*13880*/  SHF.L.U32 R2, R0, 0x1f, RZ ;  /* 0x0000001f00027819 */ /* 0x000fe400000006ff */
[----:B------:R-:W-:Y:S02]  /*13890*/  ISETP.NE.AND P2, PT, R3, RZ, PT ;  /* 0x000000ff0300720c */ /* 0x000fe40003f45270 */
[----:B------:R-:W1:Y:S02]  /*138a0*/  SYNCS.PHASECHK.TRANS64.TRYWAIT P0, [UR38+0x38848], R2 ;  /* 0x03884802ff0075a7 */ /* 0x000e640008000166 */
[----:B-1----:R-:W-:Y:S09]  /*138b0*/  @!P0 BRA `(.L_x_7452) ;  /* 0x0000003400f88947 */ /* 0x002ff20003800000 */
.L_x_7547:
[----:B------:R-:W-:Y:S05]  /*138c0*/  BSYNC B2 ;  /* 0x0000000000027941 */ /* 0x000fea0003800000 */
.L_x_7451:
[----:B------:R-:W-:Y:S04]  /*138d0*/  BSSY B2, `(.L_x_7453) ;  /* 0x0000007000027945 */ /* 0x000fe80003800000 */
[----:B------:R-:W-:Y:S05]  /*138e0*/  @P2 BRA `(.L_x_7454) ;  /* 0x0000000000142947 */ /* 0x000fea0003800000 */
[----:B------:R-:W-:Y:S01]  /*138f0*/  ISETP.NE.AND P0, PT, R10, RZ, PT ;  /* 0x000000ff0a00720c */ /* 0x000fe20003f05270 */
[----:B-1----:R-:W-:-:S04]  /*13900*/  IMAD.MOV.U32 R3, RZ, RZ, 0x2000 ;  /* 0x00002000ff037424 */ /* 0x002fc800078e00ff */
[----:B------:R3:W-:Y:S08]  /*13910*/  SYNCS.ARRIVE.TRANS64 RZ, [UR38+0x38838], R3 ;  /* 0x03883803ffff79a7 */ /* 0x0007f00008000026 */
[----:B---3--:R-:W-:Y:S05]  /*13920*/  @!P0 BRA `(.L_x_7454) ;  /* 0x0000000000048947 */ /* 0x008fea0003800000 */
[----:B------:R-:W-:Y:S01]  /*13930*/  BPT.TRAP 0x1 ;  /* 0x000000040000795c */ /* 0x000fe20000300000 */
.L_x_7454:
[----:B------:R-:W-:Y:S05]  /*13940*/  BSYNC B2 ;  /* 0x0000000000027941 */ /* 0x000fea0003800000 */
.L_x_7453:
        /* <DEDUP_REMOVED lines=11> */
.L_x_7455:
        /* <DEDUP_REMOVED lines=10> */
.L_x_7548:
[----:B------:R-:W-:Y:S05]  /*13aa0*/  BSYNC B2 ;  /* 0x0000000000027941 */ /* 0x000fea0003800000 */
.L_x_7456:
        /* <DEDUP_REMOVED lines=9> */
.L_x_7459:
[----:B------:R-:W-:Y:S05]  /*13b40*/  BSYNC B2 ;  /* 0x0000000000027941 */ /* 0x000fea0003800000 */
.L_x_7458:
        /* <DEDUP_REMOVED lines=9> */
.L_x_7460:
        /* <DEDUP_REMOVED lines=13> */
.L_x_7461:
        /* <DEDUP_REMOVED lines=13> */
.L_x_7462:
        /* <DEDUP_REMOVED lines=13> */
.L_x_7463:
        /* <DEDUP_REMOVED lines=13> */
.L_x_7464:
        /* <DEDUP_REMOVED lines=13> */
.L_x_7465:
        /* <DEDUP_REMOVED lines=13> */
.L_x_7466:
        /* <DEDUP_REMOVED lines=13> */
.L_x_7467:
        /* <DEDUP_REMOVED lines=8> */
.L_x_7449:
[----:B------:R-:W-:Y:S05]  /*14210*/  BSYNC B1 ;  /* 0x0000000000017941 */ /* 0x000fea0003800000 */
.L_x_7448:
        /* <DEDUP_REMOVED lines=27> */
.L_x_7470:
[----:B------:R-:W1:Y:S01]  /*143d0*/  S2R R2, SR_TID.X ;  /* 0x0000000000027919 */ /* 0x000e620000002100 */
[----:B------:R-:W-:Y:S01]  /*143e0*/  BSSY B2, `(.L_x_7471) ;  /* 0x0000006000027945 */ /* 0x000fe20003800000 */
[----:B-1----:R-:W-:Y:S02]  /*143f0*/  LOP3.LUT R3, R2, 0x7f, RZ, 0xc0, !PT ;  /* 0x0000007f02037812 */ /* 0x002fe400078ec0ff */
[----:B------:R-:W-:Y:S02]  /*14400*/  SHF.L.U32 R2, R0, 0x1f, RZ ;  /* 0x0000001f00027819 */ /* 0x000fe400000006ff */
[----:B------:R-:W-:Y:S02]  /*14410*/  ISETP.NE.AND P2, PT, R3, RZ, PT ;  /* 0x000000ff0300720c */ /* 0x000fe40003f45270 */
[----:B------:R-:W1:Y:S02]  /*14420*/  SYNCS.PHASECHK.TRANS64.TRYWAIT P0, [UR38+0x38840], R2 ;  /* 0x03884002ff0075a7 */ /* 0x000e640008000166 */
[----:B-1----:R-:W-:Y:S09]  /*14430*/  @!P0 BRA `(.L_x_7472) ;  /* 0x0000002c00488947 */ /* 0x002ff20003800000 */
.L_x_7549:
[----:B------:R-:W-:Y:S05]  /*14440*/  BSYNC B2 ;  /* 0x0000000000027941 */ /* 0x000fea0003800000 */
.L_x_7471:
[----:B------:R-:W-:Y:S04]  /*14450*/  BSSY B2, `(.L_x_7473) ;  /* 0x0000007000027945 */ /* 0x000fe80003800000 */
[----:B------:R-:W-:Y:S05]  /*14460*/  @P2 BRA `(.L_x_7474) ;  /* 0x0000000000142947 */ /* 0x000fea0003800000 */
[----:B------:R-:W-:Y:S01]  /*14470*/  ISETP.NE.AND P0, PT, R10, RZ, PT ;  /* 0x000000ff0a00720c */ /* 0x000fe20003f05270 */
[----:B-1----:R-:W-:-:S04]  /*14480*/  IMAD.MOV.U32 R3, RZ, RZ, 0x2000 ;  /* 0x00002000ff037424 */ /* 0x002fc800078e00ff */
[----:B------:R3:W-:Y:S08]  /*14490*/  SYNCS.ARRIVE.TRANS64 RZ, [UR38+0x38830], R3 ;  /* 0x03883003ffff79a7 */ /* 0x0007f00008000026 */
[----:B---3--:R-:W-:Y:S05]  /*144a0*/  @!P0 BRA `(.L_x_7474) ;  /* 0x0000000000048947 */ /* 0x008fea0003800000 */
[----:B------:R-:W-:Y:S01]  /*144b0*/  BPT.TRAP 0x1 ;  /* 0x000000040000795c */ /* 0x000fe20000300000 */
.L_x_7474:
[----:B------:R-:W-:Y:S05]  /*144c0*/  BSYNC B2 ;  /* 0x0000000000027941 */ /* 0x000fea0003800000 */
.L_x_7473:
        /* <DEDUP_REMOVED lines=11> */
.L_x_7475:
        /* <DEDUP_REMOVED lines=11> */
.L_x_7550:
[----:B------:R-:W-:Y:S05]  /*14630*/  BSYNC B2 ;  /* 0x0000000000027941 */ /* 0x000fea0003800000 */
.L_x_7476:
        /* <DEDUP_REMOVED lines=9> */
.L_x_7479:
[----:B------:R-:W-:Y:S05]  /*146d0*/  BSYNC B2 ;  /* 0x0000000000027941 */ /* 0x000fea0003800000 */
.L_x_7478:
        /* <DEDUP_REMOVED lines=9> */
.L_x_7480:
        /* <DEDUP_REMOVED lines=13> */
.L_x_7481:
        /* <DEDUP_REMOVED lines=13> */
.L_x_7482:
        /* <DEDUP_REMOVED lines=13> */
.L_x_7483:
        /* <DEDUP_REMOVED lines=13> */
.L_x_7484:
        /* <DEDUP_REMOVED lines=13> */
.L_x_7485:
        /* <DEDUP_REMOVED lines=13> */
.L_x_7486:
        /* <DEDUP_REMOVED lines=13> */
.L_x_7487:
        /* <DEDUP_REMOVED lines=8> */
.L_x_7469:
[----:B------:R-:W-:Y:S05]  /*14da0*/  BSYNC B1 ;  /* 0x0000000000017941 */ /* 0x000fea0003800000 */
.L_x_7468:
[----:B------:R-:W-:Y:S01]  /*14db0*/  VIADD R8, R8, 0xfffffffe ;  /* 0xfffffffe08087836 */ /* 0x000fe20000000000 */
[----:B------:R-:W-:Y:S06]  /*14dc0*/  @P1 BRA `(.L_x_7488) ;  /* 0xffffffe800301947 */ /* 0x000fec000383ffff */
[----:B------:R-:W-:Y:S05]  /*14dd0*/  BSYNC B0 ;  /* 0x0000000000007941 */ /* 0x000fea0003800000 */
.L_x_7447:
        /* <DEDUP_REMOVED lines=26> */
.L_x_7491:
[----:B------:R-:W1:Y:S01]  /*14f80*/  S2R R2, SR_TID.X ;  /* 0x0000000000027919 */ /* 0x000e620000002100 */
[----:B------:R-:W-:Y:S01]  /*14f90*/  BSSY B1, `(.L_x_7492) ;  /* 0x0000006000017945 */ /* 0x000fe20003800000 */
[----:B-1----:R-:W-:Y:S02]  /*14fa0*/  LOP3.LUT R3, R2, 0x7f, RZ, 0xc0, !PT ;  /* 0x0000007f02037812 */ /* 0x002fe400078ec0ff */
[----:B------:R-:W-:Y:S02]  /*14fb0*/  SHF.L.U32 R2, R0, 0x1f, RZ ;  /* 0x0000001f00027819 */ /* 0x000fe400000006ff */
[----:B------:R-:W-:Y:S02]  /*14fc0*/  ISETP.NE.AND P1, PT, R3, RZ, PT ;  /* 0x000000ff0300720c */ /* 0x000fe40003f25270 */
[----:B------:R-:W1:Y:S02]  /*14fd0*/  SYNCS.PHASECHK.TRANS64.TRYWAIT P0, [UR38+0x38848], R2 ;  /* 0x03884802ff0075a7 */ /* 0x000e640008000166 */
[----:B-1----:R-:W-:Y:S09]  /*14fe0*/  @!P0 BRA `(.L_x_7493) ;  /* 0x00000020008c8947 */ /* 0x002ff20003800000 */
.L_x_7551:
[----:B------:R-:W-:Y:S05]  /*14ff0*/  BSYNC B1 ;  /* 0x0000000000017941 */ /* 0x000fea0003800000 */
.L_x_7492:
[----:B------:R-:W-:Y:S04]  /*15000*/  BSSY B1, `(.L_x_7494) ;  /* 0x0000007000017945 */ /* 0x000fe80003800000 */
[----:B------:R-:W-:Y:S05]  /*15010*/  @P1 BRA `(.L_x_7495) ;  /* 0x0000000000141947 */ /* 0x000fea0003800000 */
[----:B------:R-:W-:Y:S01]  /*15020*/  ISETP.NE.AND P0, PT, R10, RZ, PT ;  /* 0x000000ff0a00720c */ /* 0x000fe20003f05270 */
[----:B-1----:R-:W-:-:S04]  /*15030*/  IMAD.MOV.U32 R3, RZ, RZ, 0x2000 ;  /* 0x00002000ff037424 */ /* 0x002fc800078e00ff */
[----:B------:R3:W-:Y:S08]  /*15040*/  SYNCS.ARRIVE.TRANS64 RZ, [UR38+0x38838], R3 ;  /* 0x03883803ffff79a7 */ /* 0x0007f00008000026 */
[----:B---3--:R-:W-:Y:S05]  /*15050*/  @!P0 BRA `(.L_x_7495) ;  /* 0x0000000000048947 */ /* 0x008fea0003800000 */
[----:B------:R-:W-:Y:S01]  /*15060*/  BPT.TRAP 0x1 ;  /* 0x000000040000795c */ /* 0x000fe20000300000 */
.L_x_7495:
[----:B------:R-:W-:Y:S05]  /*15070*/  BSYNC B1 ;  /* 0x0000000000017941 */ /* 0x000fea0003800000 */
.L_x_7494:
        /* <DEDUP_REMOVED lines=11> */
.L_x_7496:
        /* <DEDUP_REMOVED lines=11> */
.L_x_7552:
[----:B------:R-:W-:Y:S05]  /*151e0*/  BSYNC B1 ;  /* 0x0000000000017941 */ /* 0x000fea0003800000 */
.L_x_7497:
        /* <DEDUP_REMOVED lines=9> */
.L_x_7500:
[----:B------:R-:W-:Y:S05]  /*15280*/  BSYNC B1 ;  /* 0x0000000000017941 */ /* 0x000fea0003800000 */
.L_x_7499:
        /* <DEDUP_REMOVED lines=9> */
.L_x_7501:
        /* <DEDUP_REMOVED lines=13> */
.L_x_7502:
        /* <DEDUP_REMOVED lines=13> */
.L_x_7503:
        /* <DEDUP_REMOVED lines=13> */
.L_x_7504:
        /* <DEDUP_REMOVED lines=13> */
.L_x_7505:
        /* <DEDUP_REMOVED lines=13> */
.L_x_7506:
        /* <DEDUP_REMOVED lines=13> */
.L_x_7507:
        /* <DEDUP_REMOVED lines=13> */
.L_x_7508:
        /* <DEDUP_REMOVED lines=8> */
.L_x_7490:
[----:B------:R-:W-:Y:S05]  /*15950*/  BSYNC B0 ;  /* 0x0000000000007941 */ /* 0x000fea0003800000 */
.L_x_7489:
[----:B------:R-:W-:Y:S01]  /*15960*/  LOP3.LUT R0, R0, 0x1, RZ, 0x3c, !PT ;  /* 0x0000000100007812 */ /* 0x000fe200078e3cff */
[----:B------:R-:W-:Y:S02]  /*15970*/  IMAD.MOV.U32 R6, RZ, RZ, RZ ;  /* 0x000000ffff067224 */ /* 0x000fe400078e00ff */
[----:B------:R-:W-:-:S07]  /*15980*/  IMAD.MOV.U32 R9, RZ, RZ, RZ ;  /* 0x000000ffff097224 */ /* 0x000fce00078e00ff */
.L_x_7416:
[----:B------:R-:W1:Y:S01]  /*15990*/  S2R R3, SR_CgaCtaId ;  /* 0x0000000000037919 */ /* 0x000e620000008800 */
[----:B------:R-:W-:Y:S02]  /*159a0*/  MOV R2, 0x400 ;  /* 0x0000040000027802 */ /* 0x000fe40000000f00 */
[----:B------:R-:W-:Y:S02]  /*159b0*/  SHF.L.U32 R9, R9, 0x1f, RZ ;  /* 0x0000001f09097819 */ /* 0x000fe400000006ff */
[----:B-1----:R-:W-:-:S04]  /*159c0*/  LEA R2, R3, R2, 0x18 ;  /* 0x0000000203027211 */ /* 0x002fc800078ec0ff */
[----:B------:R-:W1:Y:S02]  /*159d0*/  SYNCS.PHASECHK.TRANS64.TRYWAIT P0, [R2+URZ+0x38820], R9 ;  /* 0x03882009020075a7 */ /* 0x000e64000800017f */
[----:B-1----:R-:W-:Y:S05]  /*159e0*/  @!P0 BRA `(.L_x_7509) ;  /* 0x00000018003c8947 */ /* 0x002fea0003800000 */
.L_x_7553:
[----:B------:R-:W-:-:S03]  /*159f0*/  UMOV UR4, 0xffffffff ;  /* 0xffffffff00047882 */ /* 0x000fc60000000000 */
[----:B------:R-:W-:Y:S05]  /*15a00*/  BRA.DIV UR4, `(.L_x_7510) ;  /* 0x0000001a04487947 */ /* 0x000fea000b800000 */
[----:B------:R-:W3:Y:S02]  /*15a10*/  S2R R3, SR_TID.X ;  /* 0x0000000000037919 */ /* 0x000ee40000002100 */
[----:B---3--:R-:W-:-:S04]  /*15a20*/  SHF.R.U32.HI R3, RZ, 0x5, R3 ;  /* 0x00000005ff037819 */ /* 0x008fc80000011603 */
[----:B------:R-:W-:-:S05]  /*15a30*/  LOP3.LUT R3, R3, 0x3, RZ, 0xc0, !PT ;  /* 0x0000000303037812 */ /* 0x000fca00078ec0ff */
[----:B--2---:R2:W3:Y:S02]  /*15a40*/  SHFL.IDX PT, R14, R3, RZ, 0x1f ;  /* 0x00001fff030e7589 */ /* 0x0044e400000e0000 */
.L_x_7556:
[----:B---3--:R-:W-:-:S13]  /*15a50*/  ISETP.NE.AND P0, PT, R14, RZ, PT ;  /* 0x000000ff0e00720c */ /* 0x008fda0003f05270 */
[----:B------:R-:W-:Y:S05]  /*15a60*/  @P0 BRA `(.L_x_7372) ;  /* 0x0000000000900947 */ /* 0x000fea0003800000 */
[----:B------:R-:W-:-:S03]  /*15a70*/  UMOV UR4, 0xffffffff ;  /* 0xffffffff00047882 */ /* 0x000fc60000000000 */
[----:B------:R-:W-:Y:S05]  /*15a80*/  BRA.DIV UR4, `(.L_x_7511) ;  /* 0x0000001a045c7947 */ /* 0x000fea000b800000 */
[----:B------:R-:W-:-:S13]  /*15a90*/  ELECT P6, URZ, PT ;  /* 0x00000000003f782f */ /* 0x000fda00038c0000 */
.L_x_7559:
        /* <DEDUP_REMOVED lines=8> */
.L_x_7512:
[----:B------:R-:W-:Y:S01]  /*15b20*/  VIADD R8, R2, 0x38840 ;  /* 0x0003884002087836 */ /* 0x000fe20000000000 */
[----:B------:R-:W-:Y:S01]  /*15b30*/  SHF.L.U32 R4, R0, 0x1f, RZ ;  /* 0x0000001f00047819 */ /* 0x000fe200000006ff */
[----:B------:R-:W-:-:S03]  /*15b40*/  VIADD R3, R6, 0x1 ;  /* 0x0000000106037836 */ /* 0x000fc60000000000 */
[----:B------:R-:W-:Y:S02]  /*15b50*/  LEA R7, R6, R8, 0x3 ;  /* 0x0000000806077211 */ /* 0x000fe400078e18ff */
[C---:B------:R-:W-:Y:S02]  /*15b60*/  ISETP.NE.AND P1, PT, R3.reuse, 0x2, PT ;  /* 0x000000020300780c */ /* 0x040fe40003f25270 */
[----:B------:R-:W2:Y:S02]  /*15b70*/  SYNCS.PHASECHK.TRANS64.TRYWAIT P0, [R7+URZ], R4 ;  /* 0x00000004070075a7 */ /* 0x000ea4000800017f */
[----:B------:R-:W-:Y:S02]  /*15b80*/  SEL R5, RZ, 0x1, P1 ;  /* 0x00000001ff057807 */ /* 0x000fe40000800000 */
[----:B------:R-:W-:Y:S02]  /*15b90*/  SEL R3, R3, RZ, P1 ;  /* 0x000000ff03037207 */ /* 0x000fe40000800000 */
[----:B------:R-:W-:-:S03]  /*15ba0*/  LOP3.LUT R0, R0, R5, RZ, 0x3c, !PT ;  /* 0x0000000500007212 */ /* 0x000fc600078e3cff */
[----:B------:R-:W-:Y:S01]  /*15bb0*/  IMAD R5, R3, 0x8, R8 ;  /* 0x0000000803057824 */ /* 0x000fe200078e0208 */
[----:B------:R-:W-:Y:S01]  /*15bc0*/  SHF.L.U32 R0, R0, 0x1f, RZ ;  /* 0x0000001f00007819 */ /* 0x000fe200000006ff */
[----:B--2---:R-:W-:Y:S06]  /*15bd0*/  @!P0 BRA `(.L_x_7513) ;  /* 0x0000001800288947 */ /* 0x004fec0003800000 */
.L_x_7560:
[----:B------:R-:W3:Y:S02]  /*15be0*/  SYNCS.PHASECHK.TRANS64.TRYWAIT P0, [R5+URZ], R0 ;  /* 0x00000000050075a7 */ /* 0x000ee4000800017f */
[----:B---3--:R-:W-:Y:S05]  /*15bf0*/  @!P0 BRA `(.L_x_7514) ;  /* 0x0000001800348947 */ /* 0x008fea0003800000 */
.L_x_7561:
[----:B------:R-:W-:Y:S05]  /*15c00*/  @!P2 BRA `(.L_x_7515) ;  /* 0x000000000004a947 */ /* 0x000fea0003800000 */
[----:B------:R-:W-:Y:S01]  /*15c10*/  BPT.TRAP 0x1 ;  /* 0x000000040000795c */ /* 0x000fe20000300000 */
.L_x_7515:
[----:B-1----:R-:W-:-:S04]  /*15c20*/  VIADD R2, R2, 0x38860 ;  /* 0x0003886002027836 */ /* 0x002fc80000000000 */
[----:B---3--:R-:W-:-:S04]  /*15c30*/  IMAD R5, R6, 0x8, R2 ;  /* 0x0000000806057824 */ /* 0x008fc800078e0202 */
[----:B------:R-:W1:Y:S02]  /*15c40*/  SYNCS.PHASECHK.TRANS64.TRYWAIT P0, [R5+URZ], R4 ;  /* 0x00000004050075a7 */ /* 0x000e64000800017f */
[----:B-1----:R-:W-:Y:S05]  /*15c50*/  @!P0 BRA `(.L_x_7516) ;  /* 0x0000001800308947 */ /* 0x002fea0003800000 */
.L_x_7562:
[----:B------:R-:W-:-:S07]  /*15c60*/  IMAD R3, R3, 0x8, R2 ;  /* 0x0000000803037824 */ /* 0x000fce00078e0202 */
.L_x_7517:
[----:B---3--:R3:W4:Y:S02]  /*15c70*/  SYNCS.PHASECHK.TRANS64.TRYWAIT P0, [R3+URZ], R0 ;  /* 0x00000000030075a7 */ /* 0x008724000800017f */
[----:B----4-:R-:W-:Y:S05]  /*15c80*/  @!P0 NANOSLEEP.SYNCS 0x989680 ;  /* 0x009896800000895d */ /* 0x010fea0003900000 */
[----:B------:R-:W4:Y:S02]  /*15c90*/  @!P0 SYNCS.PHASECHK.TRANS64 P0, [R3+URZ], R0 ;  /* 0x00000000030085a7 */ /* 0x000f24000800007f */
[----:B----4-:R-:W-:Y:S05]  /*15ca0*/  @!P0 BRA `(.L_x_7517) ;  /* 0xfffffffc00f08947 */ /* 0x010fea000383ffff */
.L_x_7372:
[----:B------:R-:W-:Y:S05]  /*15cb0*/  BSYNC B6 ;  /* 0x0000000000067941 */ /* 0x000fea0003800000 */
.L_x_7369:
[----:B------:R-:W-:Y:S05]  /*15cc0*/  EXIT ;  /* 0x000000000000794d */ /* 0x000fea0003800000 */
.L_x_7380:
[----:B0-----:R0:W1:Y:S02]  /*15cd0*/  SYNCS.PHASECHK.TRANS64.TRYWAIT P0, [R195+URZ+0x38800], R10 ;  /* 0x0388000ac30075a7 */ /* 0x001064000800017f */
[----:B-1----:R-:W-:Y:S05]  /*15ce0*/  @!P0 NANOSLEEP.SYNCS 0x989680 ;  /* 0x009896800000895d */ /* 0x002fea0003900000 */
[----:B------:R-:W1:Y:S02]  /*15cf0*/  @!P0 SYNCS.PHASECHK.TRANS64 P0, [R195+URZ+0x38800], R10 ;  /* 0x0388000ac30085a7 */ /* 0x000e64000800007f */
[----:B-1----:R-:W-:Y:S05]  /*15d00*/  @!P0 BRA `(.L_x_7380) ;  /* 0xfffffffc00f08947 */ /* 0x002fea000383ffff */
[----:B------:R-:W-:Y:S05]  /*15d10*/  BRA `(.L_x_7518) ;  /* 0xfffffed800607947 */ /* 0x000fea000383ffff */
.L_x_7384:
[----:B--2---:R2:W3:Y:S02]  /*15d20*/  SYNCS.PHASECHK.TRANS64.TRYWAIT P1, [R195+URZ+0x38830], R10 ;  /* 0x0388300ac30075a7 */ /* 0x0044e4000802017f */
[----:B---3--:R-:W-:Y:S05]  /*15d30*/  @!P1 NANOSLEEP.SYNCS 0x989680 ;  /* 0x009896800000995d */ /* 0x008fea0003900000 */
[----:B------:R-:W3:Y:S02]  /*15d40*/  @!P1 SYNCS.PHASECHK.TRANS64 P1, [R195+URZ+0x38830], R10 ;  /* 0x0388300ac30095a7 */ /* 0x000ee4000802007f */
[----:B---3--:R-:W-:Y:S05]  /*15d50*/  @!P1 BRA `(.L_x_7384) ;  /* 0xfffffffc00f09947 */ /* 0x008fea000383ffff */
[----:B------:R-:W-:Y:S05]  /*15d60*/  BRA `(.L_x_7383) ;  /* 0xfffffed800ac7947 */ /* 0x000fea000383ffff */
.L_x_7385:
[----:B---3--:R3:W4:Y:S02]  /*15d70*/  SYNCS.PHASECHK.TRANS64.TRYWAIT P1, [R195+URZ+0x38810], R10 ;  /* 0x0388100ac30075a7 */ /* 0x008724000802017f */
[----:B----4-:R-:W-:Y:S05]  /*15d80*/  @!P1 NANOSLEEP.SYNCS 0x989680 ;  /* 0x009896800000995d */ /* 0x010fea0003900000 */
[----:B------:R-:W4:Y:S02]  /*15d90*/  @!P1 SYNCS.PHASECHK.TRANS64 P1, [R195+URZ+0x38810], R10 ;  /* 0x0388100ac30095a7 */ /* 0x000f24000802007f */
[----:B----4-:R-:W-:Y:S05]  /*15da0*/  @!P1 BRA `(.L_x_7385) ;  /* 0xfffffffc00f09947 */ /* 0x010fea000383ffff */
[----:B------:R-:W-:Y:S05]  /*15db0*/  BRA `(.L_x_7519) ;  /* 0xfffffedc009c7947 */ /* 0x000fea000383ffff */
.L_x_7389:
[----:B------:R0:W0:Y:S02]  /*15dc0*/  SYNCS.PHASECHK.TRANS64.TRYWAIT P1, [R195+URZ+0x38850], R10 ;  /* 0x0388500ac30075a7 */ /* 0x000024000802017f */
[----:B0-----:R-:W-:Y:S05]  /*15dd0*/  @!P1 NANOSLEEP.SYNCS 0x989680 ;  /* 0x009896800000995d */ /* 0x001fea0003900000 */
[----:B------:R-:W0:Y:S02]  /*15de0*/  @!P1 SYNCS.PHASECHK.TRANS64 P1, [R195+URZ+0x38850], R10 ;  /* 0x0388500ac30095a7 */ /* 0x000e24000802007f */
[----:B0-----:R-:W-:Y:S05]  /*15df0*/  @!P1 BRA `(.L_x_7389) ;  /* 0xfffffffc00f09947 */ /* 0x001fea000383ffff */
[----:B------:R-:W-:Y:S05]  /*15e00*/  BRA `(.L_x_7388) ;  /* 0xfffffedc00c87947 */ /* 0x000fea000383ffff */
.L_x_7394:
[----:B-1----:R1:W2:Y:S02]  /*15e10*/  SYNCS.PHASECHK.TRANS64.TRYWAIT P3, [R197+URZ+0x38830], R204 ;  /* 0x038830ccc50075a7 */ /* 0x0022a4000806017f */
[----:B--2---:R-:W-:Y:S05]  /*15e20*/  @!P3 NANOSLEEP.SYNCS 0x989680 ;  /* 0x009896800000b95d */ /* 0x004fea0003900000 */
[----:B------:R-:W2:Y:S02]  /*15e30*/  @!P3 SYNCS.PHASECHK.TRANS64 P3, [R197+URZ+0x38830], R204 ;  /* 0x038830ccc500b5a7 */ /* 0x000ea4000806007f */
[----:B--2---:R-:W-:Y:S05]  /*15e40*/  @!P3 BRA `(.L_x_7394) ;  /* 0xfffffffc00f0b947 */ /* 0x004fea000383ffff */
[----:B------:R-:W-:Y:S05]  /*15e50*/  BRA `(.L_x_7393) ;  /* 0xffffff0c00c47947 */ /* 0x000fea000383ffff */
.L_x_7398:
[----:B---3--:R3:W4:Y:S02]  /*15e60*/  SYNCS.PHASECHK.TRANS64.TRYWAIT P3, [R197+URZ+0x38850], R204 ;  /* 0x038850ccc50075a7 */ /* 0x008724000806017f */
[----:B----4-:R-:W-:Y:S05]  /*15e70*/  @!P3 NANOSLEEP.SYNCS 0x989680 ;  /* 0x009896800000b95d */ /* 0x010fea0003900000 */
[----:B------:R-:W4:Y:S02]  /*15e80*/  @!P3 SYNCS.PHASECHK.TRANS64 P3, [R197+URZ+0x38850], R204 ;  /* 0x038850ccc500b5a7 */ /* 0x000f24000806007f */
[----:B----4-:R-:W-:Y:S05]  /*15e90*/  @!P3 BRA `(.L_x_7398) ;  /* 0xfffffffc00f0b947 */ /* 0x010fea000383ffff */
[----:B------:R-:W-:Y:S05]  /*15ea0*/  BRA `(.L_x_7397) ;  /* 0xffffff10008c7947 */ /* 0x000fea000383ffff */
.L_x_7404:
[----:B-1----:R1:W2:Y:S02]  /*15eb0*/  SYNCS.PHASECHK.TRANS64.TRYWAIT P1, [R186+URZ+0x38830], R197 ;  /* 0x038830c5ba0075a7 */ /* 0x0022a4000802017f */
[----:B--2---:R-:W-:Y:S05]  /*15ec0*/  @!P1 NANOSLEEP.SYNCS 0x989680 ;  /* 0x009896800000995d */ /* 0x004fea0003900000 */
[----:B------:R-:W2:Y:S02]  /*15ed0*/  @!P1 SYNCS.PHASECHK.TRANS64 P1, [R186+URZ+0x38830], R197 ;  /* 0x038830c5ba0095a7 */ /* 0x000ea4000802007f */
[----:B--2---:R-:W-:Y:S05]  /*15ee0*/  @!P1 BRA `(.L_x_7404) ;  /* 0xfffffffc00f09947 */ /* 0x004fea000383ffff */
[----:B------:R-:W-:Y:S05]  /*15ef0*/  BRA `(.L_x_7403) ;  /* 0xffffff4400347947 */ /* 0x000fea000383ffff */
.L_x_7408:
[----:B---3--:R3:W4:Y:S02]  /*15f00*/  SYNCS.PHASECHK.TRANS64.TRYWAIT P1, [R186+URZ+0x38850], R197 ;  /* 0x038850c5ba0075a7 */ /* 0x008724000802017f */
[----:B----4-:R-:W-:Y:S05]  /*15f10*/  @!P1 NANOSLEEP.SYNCS 0x989680 ;  /* 0x009896800000995d */ /* 0x010fea0003900000 */
[----:B------:R-:W4:Y:S02]  /*15f20*/  @!P1 SYNCS.PHASECHK.TRANS64 P1, [R186+URZ+0x38850], R197 ;  /* 0x038850c5ba0095a7 */ /* 0x000f24000802007f */
[----:B----4-:R-:W-:Y:S05]  /*15f30*/  @!P1 BRA `(.L_x_7408) ;  /* 0xfffffffc00f09947 */ /* 0x010fea000383ffff */
[----:B------:R-:W-:Y:S05]  /*15f40*/  BRA `(.L_x_7407) ;  /* 0xffffff4400bc7947 */ /* 0x000fea000383ffff */
.L_x_7421:
[----:B------:R-:W-:Y:S02]  /*15f50*/  IMAD.MOV.U32 R13, RZ, RZ, R6 ;  /* 0x000000ffff0d7224 */ /* 0x000fe400078e0006 */
[----:B------:R-:W-:Y:S02]  /*15f60*/  IMAD.MOV.U32 R12, RZ, RZ, RZ ;  /* 0x000000ffff0c7224 */ /* 0x000fe400078e00ff */
[----:B------:R-:W-:Y:S02]  /*15f70*/  IMAD.MOV.U32 R11, RZ, RZ, 0x1f ;  /* 0x0000001fff0b7424 */ /* 0x000fe400078e00ff */
[----:B------:R-:W-:-:S07]  /*15f80*/  IMAD.MOV.U32 R15, RZ, RZ, -0x1 ;  /* 0xffffffffff0f7424 */ /* 0x000fce00078e00ff */
[----:B------:R-:W-:Y:S05]  /*15f90*/  WARPSYNC.COLLECTIVE R15, `(.L_x_7520) ;  /* 0x000000000f087348 */ /* 0x000fea0003c00000 */
[----:B------:R0:W1:Y:S02]  /*15fa0*/  SHFL.IDX P6, R14, R13, R12, R11 ;  /* 0x0000000c0d0e7389 */ /* 0x00006400000c000b */
[----:B01----:R-:W-:Y:S01]  /*15fb0*/  ENDCOLLECTIVE ;  /* 0x000000000000791b */ /* 0x003fe20003800000 */
.L_x_7520:
[----:B------:R-:W-:Y:S05]  /*15fc0*/  BRA `(.L_x_7521) ;  /* 0xffffffb000187947 */ /* 0x000fea000383ffff */
.L_x_7423:
[----:B------:R-:W-:Y:S01]  /*15fd0*/  BSSY B0, `(.L_x_7522) ;  /* 0x0000006000007945 */ /* 0x000fe20003800000 */
[----:B------:R-:W-:-:S07]  /*15fe0*/  IMAD.MOV.U32 R15, RZ, RZ, -0x1 ;  /* 0xffffffffff0f7424 */ /* 0x000fce00078e00ff */
[----:B0-----:R-:W-:Y:S05]  /*15ff0*/  WARPSYNC.COLLECTIVE R15, `(.L_x_7523) ;  /* 0x000000000f0c7348 */ /* 0x001fea0003c00000 */
[----:B------:R-:W-:Y:S02]  /*16000*/  ELECT P6, UR62, PT ;  /* 0x00000000003e782f */ /* 0x000fe400038c0000 */
[----:B------:R-:W-:Y:S01]  /*16010*/  MOV R14, UR62 ;  /* 0x0000003e000e7c02 */ /* 0x000fe20008000f00 */
[----:B0-----:R-:W-:Y:S10]  /*16020*/  ENDCOLLECTIVE ;  /* 0x000000000000791b */ /* 0x001ff40003800000 */
.L_x_7523:
[----:B------:R-:W-:Y:S05]  /*16030*/  BSYNC B0 ;  /* 0x0000000000007941 */ /* 0x000fea0003800000 */
.L_x_7522:
[----:B------:R-:W-:Y:S05]  /*16040*/  BRA `(.L_x_7524) ;  /* 0xffffffb0001c7947 */ /* 0x000fea000383ffff */
.L_x_7425:
[----:B0-----:R-:W-:-:S04]  /*16050*/  IMAD.U32 R3, RZ, RZ, UR38 ;  /* 0x00000026ff037e24 */ /* 0x001fc8000f8e00ff */
[----:B------:R0:W1:Y:S03]  /*16060*/  SYNCS.PHASECHK.TRANS64.TRYWAIT P0, [R3+URZ+0x38840], R0 ;  /* 0x03884000030075a7 */ /* 0x000066000800017f */
[----:B-1----:R-:W-:Y:S05]  /*16070*/  @!P0 NANOSLEEP.SYNCS 0x989680 ;  /* 0x009896800000895d */ /* 0x002fea0003900000 */
[----:B------:R-:W1:Y:S02]  /*16080*/  @!P0 SYNCS.PHASECHK.TRANS64 P0, [R3+URZ+0x38840], R0 ;  /* 0x03884000030085a7 */ /* 0x000e64000800007f */
[----:B-1----:R-:W-:Y:S05]  /*16090*/  @!P0 BRA `(.L_x_7425) ;  /* 0xfffffffc00ec8947 */ /* 0x002fea000383ffff */
[----:B------:R-:W-:Y:S05]  /*160a0*/  BRA `(.L_x_7525) ;  /* 0xffffffb000807947 */ /* 0x000fea000383ffff */
.L_x_7428:
[----:B------:R-:W-:Y:S02]  /*160b0*/  IMAD.MOV.U32 R13, RZ, RZ, R3 ;  /* 0x000000ffff0d7224 */ /* 0x000fe400078e0003 */
[----:B------:R-:W-:Y:S02]  /*160c0*/  IMAD.MOV.U32 R12, RZ, RZ, RZ ;  /* 0x000000ffff0c7224 */ /* 0x000fe400078e00ff */
[----:B------:R-:W-:Y:S02]  /*160d0*/  IMAD.MOV.U32 R11, RZ, RZ, 0x181f ;  /* 0x0000181fff0b7424 */ /* 0x000fe400078e00ff */
[----:B------:R-:W-:Y:S02]  /*160e0*/  IMAD.MOV.U32 R15, RZ, RZ, -0x1 ;  /* 0xffffffffff0f7424 */ /* 0x000fe400078e00ff */
[----:B------:R-:W-:Y:S02]  /*160f0*/  IMAD R6, R8, 0x40, R6 ;  /* 0x0000004008067824 */ /* 0x000fe400078e0206 */
[----:B------:R-:W-:-:S07]  /*16100*/  IMAD.SHL.U32 R8, R9, 0x8, RZ ;  /* 0x0000000809087824 */ /* 0x000fce00078e00ff */
[----:B------:R-:W-:Y:S05]  /*16110*/  WARPSYNC.COLLECTIVE R15, `(.L_x_7526) ;  /* 0x000000000f087348 */ /* 0x000fea0003c00000 */
[----:B------:R0:W1:Y:S02]  /*16120*/  SHFL.IDX P6, R14, R13, R12, R11 ;  /* 0x0000000c0d0e7389 */ /* 0x00006400000c000b */
[----:B01----:R-:W-:Y:S01]  /*16130*/  ENDCOLLECTIVE ;  /* 0x000000000000791b */ /* 0x003fe20003800000 */
.L_x_7526:
[----:B------:R-:W-:Y:S01]  /*16140*/  LOP3.LUT R8, R8, 0x38, RZ, 0xc0, !PT ;  /* 0x0000003808087812 */ /* 0x000fe200078ec0ff */
[----:B------:R0:W-:Y:S01]  /*16150*/  STL [R1+0x4], R6 ;  /* 0x0000040601007387 */ /* 0x0001e20000100800 */
[----:B------:R-:W-:Y:S02]  /*16160*/  IMAD.MOV.U32 R13, RZ, RZ, R0 ;  /* 0x000000ffff0d7224 */ /* 0x000fe400078e0000 */
[----:B------:R-:W-:-:S07]  /*16170*/  IMAD.MOV.U32 R4, RZ, RZ, R14 ;  /* 0x000000ffff047224 */ /* 0x000fce00078e000e */
[----:B0-----:R-:W-:Y:S05]  /*16180*/  WARPSYNC.COLLECTIVE R15, `(.L_x_7527) ;  /* 0x000000000f087348 */ /* 0x001fea0003c00000 */
[----:B------:R1:W2:Y:S02]  /*16190*/  SHFL.IDX P6, R14, R13, R12, R11 ;  /* 0x0000000c0d0e7389 */ /* 0x0002a400000c000b */
[----:B012---:R-:W-:Y:S01]  /*161a0*/  ENDCOLLECTIVE ;  /* 0x000000000000791b */ /* 0x007fe20003800000 */
.L_x_7527:
        /* <DEDUP_REMOVED lines=17> */
.L_x_7528:
        /* <DEDUP_REMOVED lines=11> */
.L_x_7529:
[----:B------:R-:W-:Y:S01]  /*16370*/  ULDC.64 UR4, c[0x0][0x208] ;  /* 0x0000820000047ab9 */ /* 0x000fe20000000a00 */
[----:B------:R-:W-:Y:S02]  /*16380*/  @!P1 LEA R7, R10, UR38, 0x1 ;  /* 0x000000260a079c11 */ /* 0x000fe4000f8e08ff */
[----:B------:R-:W-:Y:S01]  /*16390*/  MOV R13, R3 ;  /* 0x00000003000d7202 */ /* 0x000fe20000000f00 */
        /* <DEDUP_REMOVED lines=12> */
.L_x_7530:
[----:B------:R-:W-:Y:S01]  /*16460*/  @!P1 LEA R6, R10, UR38, 0x1 ;  /* 0x000000260a069c11 */ /* 0x000fe2000f8e08ff */
[----:B------:R-:W-:Y:S02]  /*16470*/  IMAD.MOV.U32 R13, RZ, RZ, R0 ;  /* 0x000000ffff0d7224 */ /* 0x000fe400078e0000 */
[----:B------:R-:W-:-:S07]  /*16480*/  IMAD.MOV.U32 R4, RZ, RZ, R14 ;  /* 0x000000ffff047224 */ /* 0x000fce00078e000e */
[----:B------:R-:W-:Y:S05]  /*16490*/  WARPSYNC.COLLECTIVE R15, `(.L_x_7531) ;  /* 0x000000000f087348 */ /* 0x000fea0003c00000 */
[----:B------:R0:W1:Y:S02]  /*164a0*/  SHFL.IDX P6, R14, R13, R12, R11 ;  /* 0x0000000c0d0e7389 */ /* 0x00006400000c000b */
[----:B01----:R-:W-:Y:S01]  /*164b0*/  ENDCOLLECTIVE ;  /* 0x000000000000791b */ /* 0x003fe20003800000 */
.L_x_7531:
        /* <DEDUP_REMOVED lines=15> */
.L_x_7532:
[----:B------:R-:W-:Y:S02]  /*165b0*/  IMAD.MOV.U32 R13, RZ, RZ, R0 ;  /* 0x000000ffff0d7224 */ /* 0x000fe400078e0000 */
[----:B------:R-:W-:-:S07]  /*165c0*/  IMAD.MOV.U32 R3, RZ, RZ, R14 ;  /* 0x000000ffff037224 */ /* 0x000fce00078e000e */
[----:B------:R-:W-:Y:S05]  /*165d0*/  WARPSYNC.COLLECTIVE R15, `(.L_x_7533) ;  /* 0x000000000f087348 */ /* 0x000fea0003c00000 */
[----:B------:R0:W1:Y:S02]  /*165e0*/  SHFL.IDX P6, R14, R13, R12, R11 ;  /* 0x0000000c0d0e7389 */ /* 0x00006400000c000b */
[----:B01----:R-:W-:Y:S01]  /*165f0*/  ENDCOLLECTIVE ;  /* 0x000000000000791b */ /* 0x003fe20003800000 */
.L_x_7533:
[----:B------:R-:W-:Y:S05]  /*16600*/  BRA `(.L_x_7534) ;  /* 0xffffffb400707947 */ /* 0x000fea000383ffff */
.L_x_7430:
        /* <DEDUP_REMOVED lines=8> */
.L_x_7536:
[----:B------:R-:W-:Y:S05]  /*16690*/  BSYNC B0 ;  /* 0x0000000000007941 */ /* 0x000fea0003800000 */
.L_x_7535:
        /* <DEDUP_REMOVED lines=17> */
.L_x_7537:
        /* <DEDUP_REMOVED lines=49> */
.L_x_7538:
[----:B------:R-:W-:Y:S01]  /*16ac0*/  IMAD.MOV.U32 R13, RZ, RZ, R0 ;  /* 0x000000ffff0d7224 */ /* 0x000fe200078e0000 */
[----:B------:R-:W-:-:S07]  /*16ad0*/  MOV R8, R14 ;  /* 0x0000000e00087202 */ /* 0x000fce0000000f00 */
[----:B------:R-:W-:Y:S05]  /*16ae0*/  WARPSYNC.COLLECTIVE R15, `(.L_x_7539) ;  /* 0x000000000f087348 */ /* 0x000fea0003c00000 */
[----:B------:R0:W1:Y:S02]  /*16af0*/  SHFL.IDX P6, R14, R13, R12, R11 ;  /* 0x0000000c0d0e7389 */ /* 0x00006400000c000b */
[----:B01----:R-:W-:Y:S01]  /*16b00*/  ENDCOLLECTIVE ;  /* 0x000000000000791b */ /* 0x003fe20003800000 */
.L_x_7539:
        /* <DEDUP_REMOVED lines=31> */
.L_x_7540:
[----:B------:R-:W-:Y:S02]  /*16d00*/  IMAD.MOV.U32 R13, RZ, RZ, R0 ;  /* 0x000000ffff0d7224 */ /* 0x000fe400078e0000 */
[----:B------:R-:W-:-:S07]  /*16d10*/  IMAD.MOV.U32 R2, RZ, RZ, R14 ;  /* 0x000000ffff027224 */ /* 0x000fce00078e000e */
[----:B------:R-:W-:Y:S05]  /*16d20*/  WARPSYNC.COLLECTIVE R15, `(.L_x_7541) ;  /* 0x000000000f087348 */ /* 0x000fea0003c00000 */
[----:B------:R0:W1:Y:S02]  /*16d30*/  SHFL.IDX P6, R14, R13, R12, R11 ;  /* 0x0000000c0d0e7389 */ /* 0x00006400000c000b */
[----:B01----:R-:W-:Y:S01]  /*16d40*/  ENDCOLLECTIVE ;  /* 0x000000000000791b */ /* 0x003fe20003800000 */
.L_x_7541:
        /* <DEDUP_REMOVED lines=35> */
.L_x_7542:
[----:B------:R-:W-:Y:S02]  /*16f80*/  IMAD.MOV.U32 R13, RZ, RZ, R0 ;  /* 0x000000ffff0d7224 */ /* 0x000fe400078e0000 */
[----:B------:R-:W-:-:S07]  /*16f90*/  IMAD.MOV.U32 R6, RZ, RZ, R14 ;  /* 0x000000ffff067224 */ /* 0x000fce00078e000e */
[----:B------:R-:W-:Y:S05]  /*16fa0*/  WARPSYNC.COLLECTIVE R15, `(.L_x_7543) ;  /* 0x000000000f087348 */ /* 0x000fea0003c00000 */
[----:B------:R0:W1:Y:S02]  /*16fb0*/  SHFL.IDX P6, R14, R13, R12, R11 ;  /* 0x0000000c0d0e7389 */ /* 0x00006400000c000b */
[----:B01----:R-:W-:Y:S01]  /*16fc0*/  ENDCOLLECTIVE ;  /* 0x000000000000791b */ /* 0x003fe20003800000 */
.L_x_7543:
[----:B------:R-:W-:Y:S05]  /*16fd0*/  BRA `(.L_x_7544) ;  /* 0xffffffb800707947 */ /* 0x000fea000383ffff */
.L_x_7433:
[----:B0-----:R-:W-:-:S04]  /*16fe0*/  IMAD.U32 R3, RZ, RZ, UR38 ;  /* 0x00000026ff037e24 */ /* 0x001fc8000f8e00ff */
[----:B------:R0:W3:Y:S03]  /*16ff0*/  SYNCS.PHASECHK.TRANS64.TRYWAIT P0, [R3+URZ+0x38820], R2 ;  /* 0x03882002030075a7 */ /* 0x0000e6000800017f */
[----:B---3--:R-:W-:Y:S05]  /*17000*/  @!P0 NANOSLEEP.SYNCS 0x989680 ;  /* 0x009896800000895d */ /* 0x008fea0003900000 */
[----:B------:R-:W3:Y:S02]  /*17010*/  @!P0 SYNCS.PHASECHK.TRANS64 P0, [R3+URZ+0x38820], R2 ;  /* 0x03882002030085a7 */ /* 0x000ee4000800007f */
[----:B---3--:R-:W-:Y:S05]  /*17020*/  @!P0 BRA `(.L_x_7433) ;  /* 0xfffffffc00ec8947 */ /* 0x008fea000383ffff */
[----:B------:R-:W-:Y:S05]  /*17030*/  BRA `(.L_x_7545) ;  /* 0xffffffbc00187947 */ /* 0x000fea000383ffff */
.L_x_7436:
[----:B0-----:R-:W-:-:S04]  /*17040*/  IMAD.U32 R3, RZ, RZ, UR38 ;  /* 0x00000026ff037e24 */ /* 0x001fc8000f8e00ff */
[----:B------:R0:W3:Y:S03]  /*17050*/  SYNCS.PHASECHK.TRANS64.TRYWAIT P0, [R3+URZ+0x38860], R2 ;  /* 0x03886002030075a7 */ /* 0x0000e6000800017f */
[----:B---3--:R-:W-:Y:S05]  /*17060*/  @!P0 NANOSLEEP.SYNCS 0x989680 ;  /* 0x009896800000895d */ /* 0x008fea0003900000 */
[----:B------:R-:W3:Y:S02]  /*17070*/  @!P0 SYNCS.PHASECHK.TRANS64 P0, [R3+URZ+0x38860], R2 ;  /* 0x03886002030085a7 */ /* 0x000ee4000800007f */
[----:B---3--:R-:W-:Y:S05]  /*17080*/  @!P0 BRA `(.L_x_7436) ;  /* 0xfffffffc00ec8947 */ /* 0x008fea000383ffff */
[----:B------:R-:W-:Y:S05]  /*17090*/  BRA `(.L_x_7546) ;  /* 0xffffffbc00247947 */ /* 0x000fea000383ffff */
.L_x_7452:
[----:B-1----:R-:W-:-:S04]  /*170a0*/  IMAD.U32 R3, RZ, RZ, UR38 ;  /* 0x00000026ff037e24 */ /* 0x002fc8000f8e00ff */
[----:B------:R1:W3:Y:S03]  /*170b0*/  SYNCS.PHASECHK.TRANS64.TRYWAIT P0, [R3+URZ+0x38848], R2 ;  /* 0x03884802030075a7 */ /* 0x0002e6000800017f */
[----:B---3--:R-:W-:Y:S05]  /*170c0*/  @!P0 NANOSLEEP.SYNCS 0x989680 ;  /* 0x009896800000895d */ /* 0x008fea0003900000 */
[----:B------:R-:W3:Y:S02]  /*170d0*/  @!P0 SYNCS.PHASECHK.TRANS64 P0, [R3+URZ+0x38848], R2 ;  /* 0x03884802030085a7 */ /* 0x000ee4000800007f */
[----:B---3--:R-:W-:Y:S05]  /*170e0*/  @!P0 BRA `(.L_x_7452) ;  /* 0xfffffffc00ec8947 */ /* 0x008fea000383ffff */
[----:B------:R-:W-:Y:S05]  /*170f0*/  BRA `(.L_x_7547) ;  /* 0xffffffc400f07947 */ /* 0x000fea000383ffff */
.L_x_7457:
[----:B01----:R-:W-:-:S04]  /*17100*/  IMAD.U32 R3, RZ, RZ, UR38 ;  /* 0x00000026ff037e24 */ /* 0x003fc8000f8e00ff */
[----:B------:R0:W1:Y:S03]  /*17110*/  SYNCS.PHASECHK.TRANS64.TRYWAIT P0, [R3+URZ+0x38868], R2 ;  /* 0x03886802030075a7 */ /* 0x000066000800017f */
[----:B-1----:R-:W-:Y:S05]  /*17120*/  @!P0 NANOSLEEP.SYNCS 0x989680 ;  /* 0x009896800000895d */ /* 0x002fea0003900000 */
[----:B------:R-:W1:Y:S02]  /*17130*/  @!P0 SYNCS.PHASECHK.TRANS64 P0, [R3+URZ+0x38868], R2 ;  /* 0x03886802030085a7 */ /* 0x000e64000800007f */
[----:B-1----:R-:W-:Y:S05]  /*17140*/  @!P0 BRA `(.L_x_7457) ;  /* 0xfffffffc00ec8947 */ /* 0x002fea000383ffff */
[----:B------:R-:W-:Y:S05]  /*17150*/  BRA `(.L_x_7548) ;  /* 0xffffffc800507947 */ /* 0x000fea000383ffff */
.L_x_7472:
[----:B-1----:R-:W-:-:S04]  /*17160*/  IMAD.U32 R3, RZ, RZ, UR38 ;  /* 0x00000026ff037e24 */ /* 0x002fc8000f8e00ff */
[----:B------:R1:W3:Y:S03]  /*17170*/  SYNCS.PHASECHK.TRANS64.TRYWAIT P0, [R3+URZ+0x38840], R2 ;  /* 0x03884002030075a7 */ /* 0x0002e6000800017f */
[----:B---3--:R-:W-:Y:S05]  /*17180*/  @!P0 NANOSLEEP.SYNCS 0x989680 ;  /* 0x009896800000895d */ /* 0x008fea0003900000 */
[----:B------:R-:W3:Y:S02]  /*17190*/  @!P0 SYNCS.PHASECHK.TRANS64 P0, [R3+URZ+0x38840], R2 ;  /* 0x03884002030085a7 */ /* 0x000ee4000800007f */
[----:B---3--:R-:W-:Y:S05]  /*171a0*/  @!P0 BRA `(.L_x_7472) ;  /* 0xfffffffc00ec8947 */ /* 0x008fea000383ffff */
[----:B------:R-:W-:Y:S05]  /*171b0*/  BRA `(.L_x_7549) ;  /* 0xffffffd000a07947 */ /* 0x000fea000383ffff */
.L_x_7477:
[----:B01----:R-:W-:-:S04]  /*171c0*/  IMAD.U32 R3, RZ, RZ, UR38 ;  /* 0x00000026ff037e24 */ /* 0x003fc8000f8e00ff */
[----:B------:R0:W1:Y:S03]  /*171d0*/  SYNCS.PHASECHK.TRANS64.TRYWAIT P0, [R3+URZ+0x38860], R2 ;  /* 0x03886002030075a7 */ /* 0x000066000800017f */
[----:B-1----:R-:W-:Y:S05]  /*171e0*/  @!P0 NANOSLEEP.SYNCS 0x989680 ;  /* 0x009896800000895d */ /* 0x002fea0003900000 */
[----:B------:R-:W1:Y:S02]  /*171f0*/  @!P0 SYNCS.PHASECHK.TRANS64 P0, [R3+URZ+0x38860], R2 ;  /* 0x03886002030085a7 */ /* 0x000e64000800007f */
[----:B-1----:R-:W-:Y:S05]  /*17200*/  @!P0 BRA `(.L_x_7477) ;  /* 0xfffffffc00ec8947 */ /* 0x002fea000383ffff */
[----:B------:R-:W-:Y:S05]  /*17210*/  BRA `(.L_x_7550) ;  /* 0xffffffd400047947 */ /* 0x000fea000383ffff */
.L_x_7493:
[----:B-1----:R-:W-:-:S04]  /*17220*/  IMAD.U32 R3, RZ, RZ, UR38 ;  /* 0x00000026ff037e24 */ /* 0x002fc8000f8e00ff */
[----:B------:R1:W3:Y:S03]  /*17230*/  SYNCS.PHASECHK.TRANS64.TRYWAIT P0, [R3+URZ+0x38848], R2 ;  /* 0x03884802030075a7 */ /* 0x0002e6000800017f */
[----:B---3--:R-:W-:Y:S05]  /*17240*/  @!P0 NANOSLEEP.SYNCS 0x989680 ;  /* 0x009896800000895d */ /* 0x008fea0003900000 */
[----:B------:R-:W3:Y:S02]  /*17250*/  @!P0 SYNCS.PHASECHK.TRANS64 P0, [R3+URZ+0x38848], R2 ;  /* 0x03884802030085a7 */ /* 0x000ee4000800007f */
[----:B---3--:R-:W-:Y:S05]  /*17260*/  @!P0 BRA `(.L_x_7493) ;  /* 0xfffffffc00ec8947 */ /* 0x008fea000383ffff */
[----:B------:R-:W-:Y:S05]  /*17270*/  BRA `(.L_x_7551) ;  /* 0xffffffdc005c7947 */ /* 0x000fea000383ffff */
.L_x_7498:
[----:B-1----:R-:W-:-:S04]  /*17280*/  IMAD.U32 R3, RZ, RZ, UR38 ;  /* 0x00000026ff037e24 */ /* 0x002fc8000f8e00ff */
[----:B------:R1:W3:Y:S03]  /*17290*/  SYNCS.PHASECHK.TRANS64.TRYWAIT P0, [R3+URZ+0x38868], R2 ;  /* 0x03886802030075a7 */ /* 0x0002e6000800017f */
[----:B---3--:R-:W-:Y:S05]  /*172a0*/  @!P0 NANOSLEEP.SYNCS 0x989680 ;  /* 0x009896800000895d */ /* 0x008fea0003900000 */
[----:B------:R-:W3:Y:S02]  /*172b0*/  @!P0 SYNCS.PHASECHK.TRANS64 P0, [R3+URZ+0x38868], R2 ;  /* 0x03886802030085a7 */ /* 0x000ee4000800007f */
[----:B---3--:R-:W-:Y:S05]  /*172c0*/  @!P0 BRA `(.L_x_7498) ;  /* 0xfffffffc00ec8947 */ /* 0x008fea000383ffff */
[----:B------:R-:W-:Y:S05]  /*172d0*/  BRA `(.L_x_7552) ;  /* 0xffffffdc00c07947 */ /* 0x000fea000383ffff */
.L_x_7509:
[----:B-1----:R1:W3:Y:S02]  /*172e0*/  SYNCS.PHASECHK.TRANS64.TRYWAIT P0, [R2+URZ+0x38820], R9 ;  /* 0x03882009020075a7 */ /* 0x0022e4000800017f */
[----:B---3--:R-:W-:Y:S05]  /*172f0*/  @!P0 NANOSLEEP.SYNCS 0x989680 ;  /* 0x009896800000895d */ /* 0x008fea0003900000 */
[----:B------:R-:W3:Y:S02]  /*17300*/  @!P0 SYNCS.PHASECHK.TRANS64 P0, [R2+URZ+0x38820], R9 ;  /* 0x03882009020085a7 */ /* 0x000ee4000800007f */
[----:B---3--:R-:W-:Y:S05]  /*17310*/  @!P0 BRA `(.L_x_7509) ;  /* 0xfffffffc00f08947 */ /* 0x008fea000383ffff */
[----:B------:R-:W-:Y:S05]  /*17320*/  BRA `(.L_x_7553) ;  /* 0xffffffe400b07947 */ /* 0x000fea000383ffff */
.L_x_7510:
        /* <DEDUP_REMOVED lines=11> */
.L_x_7555:
[----:B------:R-:W-:Y:S05]  /*173e0*/  BSYNC B0 ;  /* 0x0000000000007941 */ /* 0x000fea0003800000 */
.L_x_7554:
[----:B------:R-:W-:Y:S05]  /*173f0*/  BRA `(.L_x_7556) ;  /* 0xffffffe400947947 */ /* 0x000fea000383ffff */
.L_x_7511:
[----:B------:R-:W-:Y:S01]  /*17400*/  BSSY B0, `(.L_x_7557) ;  /* 0x0000006000007945 */ /* 0x000fe20003800000 */
[----:B------:R-:W-:-:S07]  /*17410*/  IMAD.MOV.U32 R15, RZ, RZ, -0x1 ;  /* 0xffffffffff0f7424 */ /* 0x000fce00078e00ff */
[----:B012---:R-:W-:Y:S05]  /*17420*/  WARPSYNC.COLLECTIVE R15, `(.L_x_7558) ;  /* 0x000000000f0c7348 */ /* 0x007fea0003c00000 */
[----:B------:R-:W-:Y:S02]  /*17430*/  ELECT P6, UR62, PT ;  /* 0x00000000003e782f */ /* 0x000fe400038c0000 */
[----:B------:R-:W-:Y:S01]  /*17440*/  MOV R14, UR62 ;  /* 0x0000003e000e7c02 */ /* 0x000fe20008000f00 */
[----:B012---:R-:W-:Y:S10]  /*17450*/  ENDCOLLECTIVE ;  /* 0x000000000000791b */ /* 0x007ff40003800000 */
.L_x_7558:
[----:B------:R-:W-:Y:S05]  /*17460*/  BSYNC B0 ;  /* 0x0000000000007941 */ /* 0x000fea0003800000 */
.L_x_7557:
[----:B------:R-:W-:Y:S05]  /*17470*/  BRA `(.L_x_7559) ;  /* 0xffffffe400887947 */ /* 0x000fea000383ffff */
.L_x_7513:
[----:B--2---:R2:W3:Y:S02]  /*17480*/  SYNCS.PHASECHK.TRANS64.TRYWAIT P0, [R7+URZ], R4 ;  /* 0x00000004070075a7 */ /* 0x0044e4000800017f */
[----:B---3--:R-:W-:Y:S05]  /*17490*/  @!P0 NANOSLEEP.SYNCS 0x989680 ;  /* 0x009896800000895d */ /* 0x008fea0003900000 */
[----:B------:R-:W3:Y:S02]  /*174a0*/  @!P0 SYNCS.PHASECHK.TRANS64 P0, [R7+URZ], R4 ;  /* 0x00000004070085a7 */ /* 0x000ee4000800007f */
[----:B---3--:R-:W-:Y:S05]  /*174b0*/  @!P0 BRA `(.L_x_7513) ;  /* 0xfffffffc00f08947 */ /* 0x008fea000383ffff */
[----:B------:R-:W-:Y:S05]  /*174c0*/  BRA `(.L_x_7560) ;  /* 0xffffffe400c47947 */ /* 0x000fea000383ffff */
.L_x_7514:
[----:B---3--:R3:W4:Y:S02]  /*174d0*/  SYNCS.PHASECHK.TRANS64.TRYWAIT P0, [R5+URZ], R0 ;  /* 0x00000000050075a7 */ /* 0x008724000800017f */
[----:B----4-:R-:W-:Y:S05]  /*174e0*/  @!P0 NANOSLEEP.SYNCS 0x989680 ;  /* 0x009896800000895d */ /* 0x010fea0003900000 */
[----:B------:R-:W4:Y:S02]  /*174f0*/  @!P0 SYNCS.PHASECHK.TRANS64 P0, [R5+URZ], R0 ;  /* 0x00000000050085a7 */ /* 0x000f24000800007f */
[----:B----4-:R-:W-:Y:S05]  /*17500*/  @!P0 BRA `(.L_x_7514) ;  /* 0xfffffffc00f08947 */ /* 0x010fea000383ffff */
[----:B------:R-:W-:Y:S05]  /*17510*/  BRA `(.L_x_7561) ;  /* 0xffffffe400b87947 */ /* 0x000fea000383ffff */
.L_x_7516:
[----:B-1----:R1:W3:Y:S02]  /*17520*/  SYNCS.PHASECHK.TRANS64.TRYWAIT P0, [R5+URZ], R4 ;  /* 0x00000004050075a7 */ /* 0x0022e4000800017f */
[----:B---3--:R-:W-:Y:S05]  /*17530*/  @!P0 NANOSLEEP.SYNCS 0x989680 ;  /* 0x009896800000895d */ /* 0x008fea0003900000 */
[----:B------:R-:W3:Y:S02]  /*17540*/  @!P0 SYNCS.PHASECHK.TRANS64 P0, [R5+URZ], R4 ;  /* 0x00000004050085a7 */ /* 0x000ee4000800007f */
[----:B---3--:R-:W-:Y:S05]  /*17550*/  @!P0 BRA `(.L_x_7516) ;  /* 0xfffffffc00f08947 */ /* 0x008fea000383ffff */
[----:B------:R-:W-:Y:S05]  /*17560*/  BRA `(.L_x_7562) ;  /* 0xffffffe400bc7947 */ /* 0x000fea000383ffff */
.L_x_7563:
        /* <DEDUP_REMOVED lines=9> */
.L_x_15183:


//--------------------- .text._ZN7cutlass13device_kernelIN5flash11enable_sm90INS1_16FlashAttnFwdSm90INS1_25CollectiveMainloopFwdSm90ILi2EN4cute5tupleIJNS5_1CILi1EEES8_S8_EEENS6_IJNS7_ILi64EEESA_SA_EEELi512ENS_10bfloat16_tEfNS_4arch4Sm90ELb1ELb0ELb1ELb1ELb0ELb0ELb0ELb0ELb0ELb1ELb1ELb0EEENS1_21CollectiveEpilogueFwdINS6_IJSA_NS7_ILi512EEESA_EEES9_SC_SE_Li256ELb1ELb1ELb1ELb0EEENS1_36VarlenDynamicPersistentTileSchedulerILi64ELi64ELi256ELi128ELb1ELb1ELb1ELb1ELb1ELb1EEEEEEEEEvNT_6ParamsE --------------------------
	.section	.text._ZN7cutlass13device_kernelIN5flash11enable_sm90INS1_16FlashAttnFwdSm90INS1_25CollectiveMainloopFwdSm90ILi2EN4cute5tupleIJNS5_1CILi1EEES8_S8_EEENS6_IJNS7_ILi64EEESA_SA_EEELi512ENS_10bfloat16_tEfNS_4arch4Sm90ELb1ELb0ELb1ELb1ELb0ELb0ELb0ELb0ELb0ELb1ELb1ELb0EEENS1_21CollectiveEpilogueFwdINS6_IJSA_NS7_ILi512EEESA_EEES9_SC_SE_Li256ELb1ELb1ELb1ELb0EEENS1_36VarlenDynamicPersistentTileSchedulerILi64ELi64ELi256ELi128ELb1ELb1ELb1ELb1ELb1ELb1EEEEEEEEEvNT_6ParamsE,"ax",@progbits
	.align	128
.text._ZN7cutlass13device_kernelIN5flash11enable_sm90INS1_16FlashAttnFwdSm90INS1_25CollectiveMainloopFwdSm90ILi2EN4cute5tupleIJNS5_1CILi1EEES8_S8_EEENS6_IJNS7_ILi64EEESA_SA_EEELi512ENS_10bfloat16_tEfNS_4arch4Sm90ELb1ELb0ELb1ELb1ELb0ELb0ELb0ELb0ELb0ELb1ELb1ELb0EEENS1_21CollectiveEpilogueFwdINS6_IJSA_NS7_ILi512EEESA_EEES9_SC_SE_Li256ELb1ELb1ELb1ELb0EEENS1_36VarlenDynamicPersistentTileSchedulerILi64ELi64ELi256ELi128ELb1ELb1ELb1ELb1ELb1ELb1EEEEEEEEEvNT_6ParamsE:
        .type           _ZN7cutlass13device_kernelIN5flash11enable_sm90INS1_16FlashAttnFwdSm90INS1_25CollectiveMainloopFwdSm90ILi2EN4cute5tupleIJNS5_1CILi1EEES8_S8_EEENS6_IJNS7_ILi64EEESA_SA_EEELi512ENS_10bfloat16_tEfNS_4arch4Sm90ELb1ELb0ELb1ELb1ELb0ELb0ELb0ELb0ELb0ELb1ELb1ELb0EEENS1_21CollectiveEpilogueFwdINS6_IJSA_NS7_ILi512EEESA_EEES9_SC_SE_Li256ELb1ELb1ELb1ELb0EEENS1_36VarlenDynamicPersistentTileSchedulerILi64ELi64ELi256ELi128ELb1ELb1ELb1ELb1ELb1ELb1EEEEEEEEEvNT_6ParamsE,@function
        .size           _ZN7cutlass13device_kernelIN5flash11enable_sm90INS1_16FlashAttnFwdSm90INS1_25CollectiveMainloopFwdSm90ILi2EN4cute5tupleIJNS5_1CILi1EEES8_S8_EEENS6_IJNS7_ILi64EEESA_SA_EEELi512ENS_10bfloat16_tEfNS_4arch4Sm90ELb1ELb0ELb1ELb1ELb0ELb0ELb0ELb0ELb0ELb1ELb1ELb0EEENS1_21CollectiveEpilogueFwdINS6_IJSA_NS7_ILi512EEESA_EEES9_SC_SE_Li256ELb1ELb1ELb1ELb0EEENS1_36VarlenDynamicPersistentTileSchedulerILi64ELi64ELi256ELi128ELb1ELb1ELb1ELb1ELb1ELb1EEEEEEEEEvNT_6ParamsE,(.L_x_15184 - _ZN7cutlass13device_kernelIN5flash11enable_sm90INS1_16FlashAttnFwdSm90INS1_25CollectiveMainloopFwdSm90ILi2EN4cute5tupleIJNS5_1CILi1EEES8_S8_EEENS6_IJNS7_ILi64EEESA_SA_EEELi512ENS_10bfloat16_tEfNS_4arch4Sm90ELb1ELb0ELb1ELb1ELb0ELb0ELb0ELb0ELb0ELb1ELb1ELb0EEENS1_21CollectiveEpilogueFwdINS6_IJSA_NS7_ILi512EEESA_EEES9_SC_SE_Li256ELb1ELb1ELb1ELb0EEENS1_36VarlenDynamicPersistentTileSchedulerILi64ELi64ELi256ELi128ELb1ELb1ELb1ELb1ELb1ELb1EEEEEEEEEvNT_6ParamsE)
        .other          _ZN7cutlass13device_kernelIN5flash11enable_sm90INS1_16FlashAttnFwdSm90INS1_25CollectiveMainloopFwdSm90ILi2EN4cute5tupleIJNS5_1CILi1EEES8_S8_EEENS6_IJNS7_ILi64EEESA_SA_EEELi512ENS_10bfloat16_tEfNS_4arch4Sm90ELb1ELb0ELb1ELb1ELb0ELb0ELb0ELb0ELb0ELb1ELb1ELb0EEENS1_21CollectiveEpilogueFwdINS6_IJSA_NS7_ILi512EEESA_EEES9_SC_SE_Li256ELb1ELb1ELb1ELb0EEENS1_36VarlenDynamicPersistentTileSchedulerILi64ELi64ELi256ELi128ELb1ELb1ELb1ELb1ELb1ELb1EEEEEEEEEvNT_6ParamsE,@"STO_CUDA_ENTRY STV_DEFAULT"
_ZN7cutlass13device_kernelIN5flash11enable_sm90INS1_16FlashAttnFwdSm90INS1_25CollectiveMainloopFwdSm90ILi2EN4cute5tupleIJNS5_1CILi1EEES8_S8_EEENS6_IJNS7_ILi64EEESA_SA_EEELi512ENS_10bfloat16_tEfNS_4arch4Sm90ELb1ELb0ELb1ELb1ELb0ELb0ELb0ELb0ELb0ELb1ELb1ELb0EEENS1_21CollectiveEpilogueFwdINS6_IJSA_NS7_ILi512EEESA_EEES9_SC_SE_Li256ELb1ELb1ELb1ELb0EEENS1_36VarlenDynamicPersistentTileSchedulerILi64ELi64ELi256ELi128ELb1ELb1ELb1ELb1ELb1ELb1EEEEEEEEEvNT_6ParamsE:
        /* <DEDUP_REMOVED lines=18> */
.L_x_7565:
[----:B------:R-:W-:Y:S05]  /*0120*/  BSYNC B0 ;  /* 0x0000000000007941 */ /* 0x000fea0003800000 */
.L_x_7564:
        /* <DEDUP_REMOVED lines=37> */
.L_x_7566:
        /* <DEDUP_REMOVED lines=22> */
.L_x_7567:
        /* <DEDUP_REMOVED lines=18> */
.L_x_7568:
        /* <DEDUP_REMOVED lines=22> */
.L_x_7569:
        /* <DEDUP_REMOVED lines=22> */
.L_x_7570:
[----:B------:R-:W-:Y:S01]  /*08c0*/  PLOP3.LUT P0, PT, PT, PT, UP0, 0x80, 0x0 ;  /* 0x000000000000781c */ /* 0x000fe20003f0f008 */
[----:B------:R-:W-:Y:S01]  /*08d0*/  UMOV UR36, 0x1 ;  /* 0x0000000100247882 */ /* 0x000fe20000000000 */
[----:B------:R-:W-:Y:S01]  /*08e0*/  NOP ;  /* 0x0000000000007918 */ /* 0x000fe20000000000 */
[----:B------:R-:W-:Y:S01]  /*08f0*/  USEL UR36, UR36, 0x2, !UP0 ;  /* 0x0000000224247887 */ /* 0x000fe2000c000000 */
[----:B------:R-:W-:Y:S01]  /*0900*/  ULDC.64 UR40, c[0x0][0x208] ;  /* 0x0000820000287ab9 */ /* 0x000fe20000000a00 */
[----:B012-4-:R-:W-:Y:S08]  /*0910*/  BAR.SYNC.DEFER_BLOCKING 0x0 ;  /* 0x0000000000007b1d */ /* 0x017ff00000010000 */
[----:B------:R-:W-:Y:S05]  /*0920*/  @!P0 BRA `(.L_x_7571) ;  /* 0x000000e800908947 */ /* 0x000fea0003800000 */
.L_x_7572:
        /* <DEDUP_REMOVED lines=32> */
[----:B------:R-:W-:Y:S02]  /*0b30*/  LOP3.LUT R11, R7, 0xfffffff8, RZ, 0xc0, !PT ;  /* 0xfffffff8070b7812 */ /* 0x000fe400078ec0ff */
[----:B------:R-:W-:Y:S02]  /*0b40*/  LOP3.LUT R13, R3, 0xfffffffc, RZ, 0xc0, !PT ;  /* 0xfffffffc030d7812 */ /* 0x000fe400078ec0ff */
[----:B------:R-:W-:Y:S01]  /*0b50*/  SHF.R.S32.HI R7, RZ, 0x4, R2 ;  /* 0x00000004ff077819 */ /* 0x000fe20000011402 */
[----:B------:R-:W-:Y:S01]  /*0b60*/  IMAD.IADD R10, R6, 0x1, -R11 ;  /* 0x00000001060a7824 */ /* 0x000fe200078e0a0b */
[----:B------:R-:W-:Y:S01]  /*0b70*/  LOP3.LUT R3, R2, 0xfffffff0, RZ, 0xc0, !PT ;  /* 0xfffffff002037812 */ /* 0x000fe200078ec0ff */
[----:B------:R-:W-:Y:S01]  /*0b80*/  IMAD.IADD R13, R6, 0x1, -R13 ;  /* 0x00000001060d7824 */ /* 0x000fe200078e0a0d */
[----:B------:R-:W-:-:S02]  /*0b90*/  SHF.R.S32.HI R5, RZ, 0x5, R4 ;  /* 0x00000005ff057819 */ /* 0x000fc40000011404 */
[----:B------:R-:W-:Y:S02]  /*0ba0*/  SHF.R.S32.HI R8, RZ, 0x1f, R4 ;  /* 0x0000001fff087819 */ /* 0x000fe40000011404 */
[----:B------:R-:W-:Y:S02]  /*0bb0*/  LOP3.LUT R9, R0, 0xffffff80, RZ, 0xc0, !PT ;  /* 0xffffff8000097812 */ /* 0x000fe400078ec0ff */
[----:B------:R-:W-:Y:S01]  /*0bc0*/  LEA.HI R4, R2, R7, RZ, 0x1 ;  /* 0x0000000702047211 */ /* 0x000fe200078f08ff */
[----:B------:R-:W-:Y:S01]  /*0bd0*/  IMAD.IADD R2, R6, 0x1, -R3 ;  /* 0x0000000106027824 */ /* 0x000fe200078e0a03 */
[----:B------:R-:W-:Y:S01]  /*0be0*/  LEA.HI R8, R8, R5, RZ, 0x2 ;  /* 0x0000000508087211 */ /* 0x000fe200078f10ff */
[----:B------:R-:W-:Y:S01]  /*0bf0*/  IMAD.IADD R9, R6, 0x1, -R9 ;  /* 0x0000000106097824 */ /* 0x000fe200078e0a09 */
[----:B------:R-:W-:Y:S02]  /*0c00*/  LOP3.LUT R4, R4, 0x1ffffffe, RZ, 0xc0, !PT ;  /* 0x1ffffffe04047812 */ /* 0x000fe400078ec0ff */
[----:B------:R-:W-:-:S02]  /*0c10*/  SHF.R.S32.HI R3, RZ, 0x1f, R2 ;  /* 0x0000001fff037819 */ /* 0x000fc40000011402 */
[----:B------:R-:W-:Y:S01]  /*0c20*/  SHF.R.S32.HI R223, RZ, 0x7, R0 ;  /* 0x00000007ffdf7819 */ /* 0x000fe20000011400 */
[----:B------:R-:W-:Y:S01]  /*0c30*/  IMAD.IADD R4, R7, 0x1, -R4 ;  /* 0x0000000107047824 */ /* 0x000fe200078e0a04 */
[----:B------:R-:W-:Y:S02]  /*0c40*/  LOP3.LUT R8, R8, 0x3ffffc, RZ, 0xc0, !PT ;  /* 0x003ffffc08087812 */ /* 0x000fe400078ec0ff */
[----:B------:R-:W-:Y:S01]  /*0c50*/  SHF.R.S32.HI R6, RZ, 0x1f, R9 ;  /* 0x0000001fff067819 */ /* 0x000fe20000011409 */
[----:B------:R-:W-:Y:S01]  /*0c60*/  IMAD R15, R223, 0x100, R2 ;  /* 0x00000100df0f7824 */ /* 0x000fe200078e0202 */
[----:B------:R-:W-:Y:S01]  /*0c70*/  LEA.HI R11, R13, R13, RZ, 0x1 ;  /* 0x0000000d0d0b7211 */ /* 0x000fe200078f08ff */
[----:B------:R-:W-:Y:S01]  /*0c80*/  IMAD.IADD R8, R5, 0x1, -R8 ;  /* 0x0000000105087824 */ /* 0x000fe200078e0a08 */
[----:B------:R-:W-:Y:S01]  /*0c90*/  LEA.HI R7, R3, R2, RZ, 0x3 ;  /* 0x0000000203077211 */ /* 0x000fe200078f18ff */
[----:B------:R-:W-:Y:S01]  /*0ca0*/  IMAD.SHL.U32 R4, R4, 0x8, RZ ;  /* 0x0000000804047824 */ /* 0x000fe200078e00ff */
[----:B------:R-:W-:Y:S01]  /*0cb0*/  LEA.HI R3, R6, R9, RZ, 0x2 ;  /* 0x0000000906037211 */ /* 0x000fe200078f10ff */
[----:B------:R-:W-:Y:S01]  /*0cc0*/  IMAD R15, R8, 0x10, R15 ;  /* 0x00000010080f7824 */ /* 0x000fe200078e020f */
[----:B------:R-:W-:-:S02]  /*0cd0*/  LOP3.LUT R12, R11, 0x1ffffffe, RZ, 0xc0, !PT ;  /* 0x1ffffffe0b0c7812 */ /* 0x000fc400078ec0ff */
[----:B------:R-:W-:Y:S02]  /*0ce0*/  LOP3.LUT R11, R7, 0xfffffff8, RZ, 0xc0, !PT ;  /* 0xfffffff8070b7812 */ /* 0x000fe400078ec0ff */
[----:B------:R-:W-:Y:S01]  /*0cf0*/  LOP3.LUT R8, R3, 0x7ffffffc, RZ, 0xc0, !PT ;  /* 0x7ffffffc03087812 */ /* 0x000fe200078ec0ff */
[----:B------:R-:W-:Y:S01]  /*0d00*/  IMAD.IADD R13, R13, 0x1, -R12 ;  /* 0x000000010d0d7824 */ /* 0x000fe200078e0a0c */
[----:B------:R-:W-:Y:S01]  /*0d10*/  LEA.HI R6, R6, R9, RZ, 0x5 ;  /* 0x0000000906067211 */ /* 0x000fe200078f28ff */
[----:B------:R-:W-:Y:S01]  /*0d20*/  IMAD.IADD R11, R2, 0x1, -R11 ;  /* 0x00000001020b7824 */ /* 0x000fe200078e0a0b */
[----:B------:R-:W-:Y:S01]  /*0d30*/  LEA.HI R0, R0, R223, RZ, 0x1 ;  /* 0x000000df00007211 */ /* 0x000fe200078f08ff */
[----:B------:R-:W-:Y:S01]  /*0d40*/  IMAD.IADD R185, R9, 0x1, -R8 ;  /* 0x0000000109b97824 */ /* 0x000fe200078e0a08 */
[--C-:B------:R-:W-:Y:S01]  /*0d50*/  SHF.R.S32.HI R2, RZ, 0x2, R3.reuse ;  /* 0x00000002ff027819 */ /* 0x100fe20000011403 */
[----:B------:R-:W-:Y:S01]  /*0d60*/  IMAD.SHL.U32 R8, R11, 0x40, RZ ;  /* 0x000000400b087824 */ /* 0x000fe200078e00ff */
[----:B------:R-:W-:Y:S01]  /*0d70*/  LOP3.LUT R0, R0, 0xfffffe, RZ, 0xc0, !PT ;  /* 0x00fffffe00007812 */ /* 0x000fe200078ec0ff */
[----:B------:R-:W-:Y:S01]  /*0d80*/  IMAD.SHL.U32 R9, R7, 0x40, RZ ;  /* 0x0000004007097824 */ /* 0x000fe200078e00ff */
[----:B------:R-:W-:Y:S01]  /*0d90*/  SHF.R.S32.HI R3, RZ, 0x1f, R3 ;  /* 0x0000001fff037819 */ /* 0x000fe20000011403 */
[----:B------:R-:W-:Y:S01]  /*0da0*/  IMAD.SHL.U32 R185, R185, 0x2, RZ ;  /* 0x00000002b9b97824 */ /* 0x000fe200078e00ff */
[----:B------:R-:W-:Y:S01]  /*0db0*/  LOP3.LUT R7, R8, 0x1c0, RZ, 0xc0, !PT ;  /* 0x000001c008077812 */ /* 0x000fe200078ec0ff */
[----:B------:R-:W-:Y:S01]  /*0dc0*/  IMAD.IADD R0, R223, 0x1, -R0 ;  /* 0x00000001df007824 */ /* 0x000fe200078e0a00 */
[----:B------:R-:W-:Y:S01]  /*0dd0*/  LOP3.LUT R8, R9, 0x7ffffe00, RZ, 0xc0, !PT ;  /* 0x7ffffe0009087812 */ /* 0x000fe200078ec0ff */
[--C-:B------:R-:W-:Y:S01]  /*0de0*/  IMAD.U32 R9, R15, 0x40, R4.reuse ;  /* 0x000000400f097824 */ /* 0x100fe200078e0004 */
[----:B------:R-:W-:-:S02]  /*0df0*/  LOP3.LUT R4, R7, 0x8, R4, 0xf8, !PT ;  /* 0x0000000807047812 */ /* 0x000fc400078ef804 */
[----:B------:R-:W-:Y:S01]  /*0e00*/  SHF.R.U32.HI R7, RZ, 0x3, R7 ;  /* 0x00000003ff077819 */ /* 0x000fe20000011607 */
[----:B------:R-:W-:Y:S01]  /*0e10*/  IMAD R8, R5, 0x400, R8 ;  /* 0x0000040005087824 */ /* 0x000fe200078e0208 */
[----:B------:R0:W-:Y:S01]  /*0e20*/  STL [R1+0x54], R9 ;  /* 0x0000540901007387 */ /* 0x0001e20000100800 */
[----:B------:R-:W-:Y:S02]  /*0e30*/  LEA.HI R3, R3, R2, RZ, 0x3 ;  /* 0x0000000203037211 */ /* 0x000fe400078f18ff */
[----:B------:R-:W-:Y:S02]  /*0e40*/  LOP3.LUT R7, R4, R7, RZ, 0x3c, !PT ;  /* 0x0000000704077212 */ /* 0x000fe400078e3cff */
[----:B------:R-:W-:Y:S02]  /*0e50*/  LOP3.LUT R3, R3, 0xfffffff8, RZ, 0xc0, !PT ;  /* 0xfffffff803037812 */ /* 0x000fe400078ec0ff */
[----:B------:R-:W-:Y:S01]  /*0e60*/  R2P PR, R11, 0x6 ;  /* 0x000000060b007804 */ /* 0x000fe20000000000 */
[----:B------:R-:W-:Y:S01]  /*0e70*/  IMAD.IADD R7, R8, 0x1, R7 ;  /* 0x0000000108077824 */ /* 0x000fe200078e0207 */
[----:B------:R-:W-:Y:S01]  /*0e80*/  SHF.R.S32.HI R6, RZ, 0x5, R6 ;  /* 0x00000005ff067819 */ /* 0x000fe20000011406 */
[----:B0-----:R-:W-:-:S02]  /*0e90*/  IMAD.SHL.U32 R9, R0, 0x100, RZ ;  /* 0x0000010000097824 */ /* 0x001fc400078e00ff */
[----:B------:R-:W-:Y:S01]  /*0ea0*/  IMAD.IADD R3, R2, 0x1, -R3 ;  /* 0x0000000102037824 */ /* 0x000fe200078e0a03 */
[----:B------:R-:W-:Y:S01]  /*0eb0*/  LEA R19, R7, UR46, 0x1 ;  /* 0x0000002e07137c11 */ /* 0x000fe2000f8e08ff */
[----:B------:R-:W-:Y:S01]  /*0ec0*/  IMAD.SHL.U32 R2, R10, 0x8, RZ ;  /* 0x000000080a027824 */ /* 0x000fe200078e00ff */
[----:B------:R0:W-:Y:S01]  /*0ed0*/  STL [R1+0x50], R9 ;  /* 0x0000500901007387 */ /* 0x0001e20000100800 */
[----:B------:R-:W-:Y:S01]  /*0ee0*/  IMAD.IADD R17, R185, 0x1, R9 ;  /* 0x00000001b9117824 */ /* 0x000fe200078e0209 */
[----:B------:R-:W-:Y:S01]  /*0ef0*/  SEL R23, R23, 0xffffffe0, !P1 ;  /* 0xffffffe017177807 */ /* 0x000fe20004800000 */
[----:B------:R-:W-:Y:S02]  /*0f00*/  VIADD R191, R2, 0x40 ;  /* 0x0000004002bf7836 */ /* 0x000fe40000000000 */
[C---:B------:R-:W-:Y:S01]  /*0f10*/  VIADD R222, R17.reuse, 0x8 ;  /* 0x0000000811de7836 */ /* 0x040fe20000000000 */
[----:B------:R-:W-:Y:S01]  /*0f20*/  SHF.R.S32.HI R0, RZ, 0x1f, R17 ;  /* 0x0000001fff007819 */ /* 0x000fe20000011411 */
[----:B------:R-:W-:-:S02]  /*0f30*/  VIADD R221, R17, 0x10 ;  /* 0x0000001011dd7836 */ /* 0x000fc40000000000 */
[C---:B------:R-:W-:Y:S01]  /*0f40*/  VIADD R220, R17.reuse, 0x18 ;  /* 0x0000001811dc7836 */ /* 0x040fe20000000000 */
[----:B------:R-:W-:Y:S01]  /*0f50*/  SHF.R.S32.HI R0, RZ, 0x1f, R222 ;  /* 0x0000001fff007819 */ /* 0x000fe200000114de */
[C---:B------:R-:W-:Y:S01]  /*0f60*/  VIADD R219, R17.reuse, 0x20 ;  /* 0x0000002011db7836 */ /* 0x040fe20000000000 */
[----:B------:R-:W-:Y:S01]  /*0f70*/  SHF.R.S32.HI R4, RZ, 0x1f, R221 ;  /* 0x0000001fff047819 */ /* 0x000fe200000114dd */
[C---:B------:R-:W-:Y:S02]  /*0f80*/  VIADD R218, R17.reuse, 0x28 ;  /* 0x0000002811da7836 */ /* 0x040fe40000000000 */
[C---:B------:R-:W-:Y:S01]  /*0f90*/  VIADD R217, R17.reuse, 0x30 ;  /* 0x0000003011d97836 */ /* 0x040fe20000000000 */
[----:B------:R-:W-:Y:S01]  /*0fa0*/  SHF.R.S32.HI R0, RZ, 0x1f, R219 ;  /* 0x0000001fff007819 */ /* 0x000fe200000114db */
[C---:B------:R-:W-:Y:S01]  /*0fb0*/  VIADD R216, R17.reuse, 0x38 ;  /* 0x0000003811d87836 */ /* 0x040fe20000000000 */
[----:B------:R-:W-:Y:S01]  /*0fc0*/  SHF.R.S32.HI R4, RZ, 0x1f, R218 ;  /* 0x0000001fff047819 */ /* 0x000fe200000114da */
[----:B------:R-:W-:-:S02]  /*0fd0*/  VIADD R215, R17, 0x40 ;  /* 0x0000004011d77836 */ /* 0x000fc40000000000 */
[C---:B------:R-:W-:Y:S01]  /*0fe0*/  VIADD R214, R17.reuse, 0x48 ;  /* 0x0000004811d67836 */ /* 0x040fe20000000000 */
[----:B------:R-:W-:Y:S01]  /*0ff0*/  SHF.R.S32.HI R0, RZ, 0x1f, R216 ;  /* 0x0000001fff007819 */ /* 0x000fe200000114d8 */
[----:B------:R-:W-:Y:S01]  /*1000*/  VIADD R213, R17, 0x50 ;  /* 0x0000005011d57836 */ /* 0x000fe20000000000 */
[----:B------:R-:W-:Y:S01]  /*1010*/  SHF.R.S32.HI R4, RZ, 0x1f, R215 ;  /* 0x0000001fff047819 */ /* 0x000fe200000114d7 */
[----:B------:R-:W-:Y:S02]  /*1020*/  VIADD R184, R19, 0x26800 ;  /* 0x0002680013b87836 */ /* 0x000fe40000000000 */
        /* <DEDUP_REMOVED lines=57> */
[----:B------:R-:W-:Y:S02]  /*13c0*/  IMAD R186, R13, 0x8, R16 ;  /* 0x000000080dba7824 */ /* 0x000fe400078e0210 */
[----:B0-----:R-:W-:-:S07]  /*13d0*/  IMAD.IADD R23, R23, 0x1, R22 ;  /* 0x0000000117177824 */ /* 0x001fce00078e0216 */
.L_x_7633:
[----:B------:R-:W-:Y:S01]  /*13e0*/  ULDC.64 UR8, c[0x0][0xc88] ;  /* 0x0003220000087ab9 */ /* 0x000fe20000000a00 */
[----:B------:R-:W-:Y:S01]  /*13f0*/  ULDC.64 UR10, c[0x0][0xa18] ;  /* 0x00028600000a7ab9 */ /* 0x000fe20000000a00 */
[----:B------:R-:W-:Y:S02]  /*1400*/  UIMAD.WIDE UR8, UR7, 0x4, UR8 ;  /* 0x00000004070878a5 */ /* 0x000fe4000f8e0208 */
[----:B------:R-:W-:Y:S02]  /*1410*/  UISETP.NE.U32.AND UP1, UPT, UR10, URZ, UPT ;  /* 0x0000003f0a00728c */ /* 0x000fe4000bf25070 */
[----:B------:R-:W-:Y:S02]  /*1420*/  ULOP3.LUT UR4, UR6, 0xff000000, URZ, 0xc0, !UPT ;  /* 0xff00000006047892 */ /* 0x000fe4000f8ec03f */
[----:B0-234-:R-:W-:Y:S01]  /*1430*/  IMAD.U32 R4, RZ, RZ, UR8 ;  /* 0x00000008ff047e24 */ /* 0x01dfe2000f8e00ff */
[----:B------:R-:W-:Y:S01]  /*1440*/  ULDC UR7, c[0x0][0x424] ;  /* 0x0001090000077ab9 */ /* 0x000fe20000000800 */
[----:B------:R-:W-:Y:S01]  /*1450*/  IMAD.U32 R5, RZ, RZ, UR9 ;  /* 0x00000009ff057e24 */ /* 0x000fe2000f8e00ff */
        /* <DEDUP_REMOVED lines=16> */
[----:B-1----:R-:W-:-:S03]  /*1560*/  IMAD.U32 R6, RZ, RZ, UR10 ;  /* 0x0000000aff067e24 */ /* 0x002fc6000f8e00ff */
[----:B------:R-:W-:Y:S01]  /*1570*/  IMAD.U32 R7, RZ, RZ, UR11 ;  /* 0x0000000bff077e24 */ /* 0x000fe2000f8e00ff */
[----:B------:R-:W2:Y:S01]  /*1580*/  @P0 LDG.E R4, desc[UR40][R4.64] ;  /* 0x0000002804040981 */ /* 0x000ea2000c1e1900 */
[----:B------:R-:W-:Y:S01]  /*1590*/  UISETP.NE.U32.AND UP0, UPT, UR8, URZ, UPT ;  /* 0x0000003f0800728c */ /* 0x000fe2000bf05070 */
[----:B------:R-:W-:Y:S02]  /*15a0*/  ULDC.64 UR10, c[0x0][0xa20] ;  /* 0x00028800000a7ab9 */ /* 0x000fe40000000a00 */
[----:B------:R-:W3:Y:S01]  /*15b0*/  @P2 LDG.E R6, desc[UR40][R6.64] ;  /* 0x0000002806062981 */ /* 0x000ee2000c1e1900 */
[----:B------:R-:W-:Y:S01]  /*15c0*/  UISETP.NE.AND.EX UP0, UPT, UR9, URZ, UPT, UP0 ;  /* 0x0000003f0900728c */ /* 0x000fe2000bf05300 */
[----:B------:R-:W-:Y:S01]  /*15d0*/  ISETP.NE.U32.AND P1, PT, RZ, UR10, PT ;  /* 0x0000000aff007c0c */ /* 0x000fe2000bf25070 */
[----:B------:R-:W-:Y:S02]  /*15e0*/  ULOP3.LUT UR43, UR6, 0xff0000, URZ, 0xc0, !UPT ;  /* 0x00ff0000062b7892 */ /* 0x000fe4000f8ec03f */
[----:B------:R-:W-:Y:S01]  /*15f0*/  USHF.R.U32.HI UR4, URZ, 0x8, UR4 ;  /* 0x000000083f047899 */ /* 0x000fe20008011604 */
[----:B------:R-:W-:Y:S01]  /*1600*/  ISETP.NE.AND.EX P1, PT, RZ, UR11, PT, P1 ;  /* 0x0000000bff007c0c */ /* 0x000fe2000bf25310 */
        /* <DEDUP_REMOVED lines=23> */
.L_x_7573:
[----:B------:R-:W-:Y:S05]  /*1780*/  @!P1 BRA `(.L_x_7574) ;  /* 0x00000000001c9947 */ /* 0x000fea0003800000 */
[----:B------:R-:W-:-:S04]  /*1790*/  ULEA UR4, UP0, UR45, UR10, 0x2 ;  /* 0x0000000a2d047291 */ /* 0x000fc8000f80103f */
[----:B------:R-:W-:Y:S02]  /*17a0*/  ULEA.HI.X UR6, UR45, UR11, UR44, 0x2, UP0 ;  /* 0x0000000b2d067291 */ /* 0x000fe400080f142c */
[----:B------:R-:W-:-:S04]  /*17b0*/  IMAD.U32 R4, RZ, RZ, UR4 ;  /* 0x00000004ff047e24 */ /* 0x000fc8000f8e00ff */
[----:B------:R-:W-:-:S05]  /*17c0*/  IMAD.U32 R5, RZ, RZ, UR6 ;  /* 0x00000006ff057e24 */ /* 0x000fca000f8e00ff */
[----:B------:R-:W2:Y:S02]  /*17d0*/  LDG.E R4, desc[UR40][R4.64] ;  /* 0x0000002804047981 */ /* 0x000ea4000c1e1900 */
[----:B--2---:R-:W-:Y:S01]  /*17e0*/  R2UR UR4, R4 ;  /* 0x00000000040472ca */ /* 0x004fe200000e0000 */
[----:B------:R-:W-:-:S14]  /*17f0*/  BRA `(.L_x_7575) ;  /* 0x0000000000347947 */ /* 0x000fdc0003800000 */
.L_x_7574:
        /* <DEDUP_REMOVED lines=13> */
.L_x_7575:
[----:B------:R-:W-:Y:S02]  /*18d0*/  UISETP.NE.AND UP0, UPT, UR48, 0x1, UPT ;  /* 0x000000013000788c */ /* 0x000fe4000bf05270 */
[----:B------:R-:W-:Y:S02]  /*18e0*/  UIADD3 UR51, -UR51, UR4, URZ ;  /* 0x0000000433337290 */ /* 0x000fe4000fffe13f */
        /* <DEDUP_REMOVED lines=10> */
[----:B------:R-:W-:Y:S02]  /*1990*/  UIADD3 UR51, UR51, 0x40, -UR52 ;  /* 0x0000004033337890 */ /* 0x000fe4000fffe834 */
[----:B------:R-:W-:-:S07]  /*19a0*/  ULOP3.LUT UR20, UR43, 0xff, URZ, 0xc0, !UPT ;  /* 0x000000ff2b147892 */ /* 0x000fce000f8ec03f */
[----:B------:R-:W-:Y:S01]  /*19b0*/  @UP0 ULDC UR4, c[0x0][0x44c] ;  /* 0x0001130000040ab9 */ /* 0x000fe20000000800 */
[----:B------:R-:W-:Y:S01]  /*19c0*/  @UP0 ULDC UR8, c[0x0][0x450] ;  /* 0x0001140000080ab9 */ /* 0x000fe20000000800 */
[----:B------:R-:W-:-:S04]  /*19d0*/  UIMAD.WIDE.U32 UR4, UR6, UR4, URZ ;  /* 0x00000004060472a5 */ /* 0x000fc8000f8e003f */
[----:B------:R-:W-:-:S04]  /*19e0*/  @UP0 USHF.R.U32.HI UR6, URZ, UR8, UR5 ;  /* 0x000000083f060299 */ /* 0x000fc80008011605 */
[----:B------:R-:W-:-:S04]  /*19f0*/  UIADD3 UR6, UR51, UR6, URZ ;  /* 0x0000000633067290 */ /* 0x000fc8000fffe03f */
[----:B------:R-:W-:-:S04]  /*1a00*/  USHF.R.S32.HI UR4, URZ, 0x1f, UR6 ;  /* 0x0000001f3f047899 */ /* 0x000fc80008011406 */
[----:B------:R-:W-:-:S04]  /*1a10*/  ULEA.HI UR4, UR4, UR6, URZ, 0x6 ;  /* 0x0000000604047291 */ /* 0x000fc8000f8f303f */
[----:B------:R-:W-:-:S04]  /*1a20*/  USHF.R.S32.HI UR4, URZ, 0x6, UR4 ;  /* 0x000000063f047899 */ /* 0x000fc80008011404 */
[----:B------:R-:W-:-:S04]  /*1a30*/  UISETP.LT.AND UP0, UPT, UR7, UR4, UPT ;  /* 0x000000040700728c */ /* 0x000fc8000bf01270 */
[----:B------:R-:W-:-:S03]  /*1a40*/  USEL UR9, UR7, UR4, UP0 ;  /* 0x0000000407097287 */ /* 0x000fc60008000000 */
[----:B------:R-:W-:Y:S01]  /*1a50*/  UMOV UR4, URZ ;  /* 0x0000003f00047c82 */ /* 0x000fe20008000000 */
[----:B------:R-:W-:-:S06]  /*1a60*/  UISETP.GE.AND UP0, UPT, UR9, 0x1, UPT ;  /* 0x000000010900788c */ /* 0x000fcc000bf06270 */
[----:B------:R-:W-:-:S13]  /*1a70*/  PLOP3.LUT P0, PT, PT, PT, UP0, 0x80, 0x0 ;  /* 0x000000000000781c */ /* 0x000fda0003f0f008 */
[----:B------:R-:W-:Y:S05]  /*1a80*/  @!P0 BRA `(.L_x_7577) ;  /* 0x0000000000908947 */ /* 0x000fea0003800000 */
[----:B------:R-:W-:Y:S01]  /*1a90*/  USHF.R.U32.HI UR10, URZ, 0x10, UR43 ;  /* 0x000000103f0a7899 */ /* 0x000fe2000801162b */
[----:B------:R-:W-:-:S03]  /*1aa0*/  UMOV UR4, URZ ;  /* 0x0000003f00047c82 */ /* 0x000fc60008000000 */
[----:B------:R-:W-:-:S11]  /*1ab0*/  UISETP.NE.AND UP0, UPT, UR10, URZ, UPT ;  /* 0x0000003f0a00728c */ /* 0x000fd6000bf05270 */
[----:B------:R-:W-:Y:S02]  /*1ac0*/  @!UP0 ULDC UR10, c[0x0][0x9f0] ;  /* 0x00027c00000a8ab9 */ /* 0x000fe40000000800 */
[----:B------:R-:W-:Y:S01]  /*1ad0*/  IMAD.U32 R4, RZ, RZ, UR10 ;  /* 0x0000000aff047e24 */ /* 0x000fe2000f8e00ff */
[----:B------:R-:W-:-:S04]  /*1ae0*/  UIADD3 UR6, UR10, -0x1, UR9 ;  /* 0xffffffff0a067890 */ /* 0x000fc8000fffe009 */
        /* <DEDUP_REMOVED lines=30> */
.L_x_7577:
        /* <DEDUP_REMOVED lines=91> */
.L_x_7579:
[----:B------:R-:W-:Y:S01]  /*2280*/  ULEA UR23, UR37, UR46, 0x3 ;  /* 0x0000002e25177291 */ /* 0x000fe2000f8e183f */
[----:B------:R-:W-:-:S05]  /*2290*/  IMAD.U32 R0, RZ, RZ, UR38 ;  /* 0x00000026ff007e24 */ /* 0x000fca000f8e00ff */
[----:B------:R-:W-:-:S04]  /*22a0*/  SHF.L.U32 R0, R0, 0x1f, RZ ;  /* 0x0000001f00007819 */ /* 0x000fc800000006ff */
[----:B------:R-:W0:Y:S02]  /*22b0*/  SYNCS.PHASECHK.TRANS64.TRYWAIT P1, [UR23+0x28c50], R0 ;  /* 0x028c5000ff0075a7 */ /* 0x000e240008020157 */
[----:B0-----:R-:W-:Y:S05]  /*22c0*/  @!P1 BRA `(.L_x_7580) ;  /* 0x0000014c00149947 */ /* 0x001fea0003800000 */
.L_x_7776:
        /* <DEDUP_REMOVED lines=46> */
.L_x_7586:
        /* <DEDUP_REMOVED lines=144> */
.L_x_7582:
[----:B------:R-:W-:Y:S01]  /*2eb0*/  ULEA UR23, UR37, UR46, 0x3 ;  /* 0x0000002e25177291 */ /* 0x000fe2000f8e183f */
[----:B------:R-:W-:-:S05]  /*2ec0*/  IMAD.U32 R0, RZ, RZ, UR38 ;  /* 0x00000026ff007e24 */ /* 0x000fca000f8e00ff */
[----:B------:R-:W-:-:S04]  /*2ed0*/  SHF.L.U32 R0, R0, 0x1f, RZ ;  /* 0x0000001f00007819 */ /* 0x000fc800000006ff */
[----:B------:R0:W1:Y:S01]  /*2ee0*/  SYNCS.PHASECHK.TRANS64.TRYWAIT P1, [UR23+0x28c50], R0 ;  /* 0x028c5000ff0075a7 */ /* 0x0000620008020157 */
[----:B------:R-:W-:Y:S05]  /*2ef0*/  @!P0 BRA `(.L_x_7583) ;  /* 0x0000000000048947 */ /* 0x000fea0003800000 */
[----:B------:R-:W-:Y:S01]  /*2f00*/  BPT.TRAP 0x1 ;  /* 0x000000040000795c */ /* 0x000fe20000300000 */
.L_x_7583:
[----:B-1----:R-:W-:Y:S05]  /*2f10*/  @P1 BRA `(.L_x_7584) ;  /* 0x0000000000081947 */ /* 0x002fea0003800000 */
[----:B------:R-:W1:Y:S02]  /*2f20*/  SYNCS.PHASECHK.TRANS64.TRYWAIT P1, [UR23+0x28c50], R0 ;  /* 0x028c5000ff0075a7 */ /* 0x000e640008020157 */
[----:B-1----:R-:W-:Y:S05]  /*2f30*/  @!P1 BRA `(.L_x_7585) ;  /* 0x0000014000109947 */ /* 0x002fea0003800000 */
.L_x_7584:
        /* <DEDUP_REMOVED lines=30> */
.L_x_7581:
[----:B------:R-:W-:Y:S01]  /*3120*/  BAR.SYNC.DEFER_BLOCKING 0xe, 0x100 ;  /* 0x0384000000007b1d */ /* 0x000fe20000010000 */
[----:B------:R-:W-:Y:S01]  /*3130*/  IMAD.U32 R3, RZ, RZ, UR37 ;  /* 0x00000025ff037e24 */ /* 0x000fe2000f8e00ff */
[----:B------:R-:W-:Y:S01]  /*3140*/  UIADD3 UR37, UR37, 0x1, URZ ;  /* 0x0000000125257890 */ /* 0x000fe2000fffe03f */
[----:B------:R-:W-:Y:S02]  /*3150*/  PLOP3.LUT P0, PT, PT, PT, PT, 0x8, 0x0 ;  /* 0x000000000000781c */ /* 0x000fe40003f0e170 */
[----:B------:R-:W-:Y:S01]  /*3160*/  CS2R R12, SRZ ;  /* 0x00000000000c7805 */ /* 0x000fe2000001ff00 */
        /* <DEDUP_REMOVED lines=138> */
.L_x_7576:
        /* <DEDUP_REMOVED lines=55> */
.L_x_7587:
        /* <DEDUP_REMOVED lines=104> */
.L_x_7588:
        /* <DEDUP_REMOVED lines=12> */
.L_x_7777:
[----:B------:R-:W-:Y:S05]  /*44c0*/  @!P0 BRA `(.L_x_7590) ;  /* 0x0000000000048947 */ /* 0x000fea0003800000 */
[----:B------:R-:W-:Y:S01]  /*44d0*/  BPT.TRAP 0x1 ;  /* 0x000000040000795c */ /* 0x000fe20000300000 */
.L_x_7590:
[----:B------:R-:W-:Y:S02]  /*44e0*/  IMAD.U32 R7, RZ, RZ, UR37 ;  /* 0x00000025ff077e24 */ /* 0x000fe4000f8e00ff */
[----:B------:R-:W-:-:S03]  /*44f0*/  IMAD.U32 R8, RZ, RZ, UR38 ;  /* 0x00000026ff087e24 */ /* 0x000fc6000f8e00ff */
[----:B------:R-:W-:Y:S02]  /*4500*/  LEA R7, R7, UR46, 0x3 ;  /* 0x0000002e07077c11 */ /* 0x000fe4000f8e18ff */
[----:B------:R-:W-:-:S04]  /*4510*/  SHF.L.U32 R8, R8, 0x1f, RZ ;  /* 0x0000001f08087819 */ /* 0x000fc800000006ff */
[----:B------:R1:W2:Y:S01]  /*4520*/  SYNCS.PHASECHK.TRANS64.TRYWAIT P1, [R7+URZ+0x28c30], R8 ;  /* 0x028c3008070075a7 */ /* 0x0002a2000802017f */
[----:B------:R-:W-:Y:S05]  /*4530*/  @!P0 BRA `(.L_x_7591) ;  /* 0x0000000000048947 */ /* 0x000fea0003800000 */
[----:B------:R-:W-:Y:S01]  /*4540*/  BPT.TRAP 0x1 ;  /* 0x000000040000795c */ /* 0x000fe20000300000 */
.L_x_7591:
[----:B--2---:R-:W-:Y:S05]  /*4550*/  @P1 BRA `(.L_x_7592) ;  /* 0x0000000000081947 */ /* 0x004fea0003800000 */
[----:B------:R-:W2:Y:S02]  /*4560*/  SYNCS.PHASECHK.TRANS64.TRYWAIT P1, [R7+URZ+0x28c30], R8 ;  /* 0x028c3008070075a7 */ /* 0x000ea4000802017f */
[----:B--2---:R-:W-:Y:S05]  /*4570*/  @!P1 BRA `(.L_x_7593) ;  /* 0x0000012800b09947 */ /* 0x004fea0003800000 */
.L_x_7592:
        /* <DEDUP_REMOVED lines=19> */
[----:B------:R-:W-:Y:S01]  /*46b0*/  LOP3.LUT R18, R18, 0xfffff7ff, RZ, 0xc0, !PT ;  /* 0xfffff7ff12127812 */ /* 0x000fe200078ec0ff */
[----:B------:R-:W-:Y:S01]  /*46c0*/  UMOV UR11, 0x40000040 ;  /* 0x40000040000b7882 */ /* 0x000fe20000000000 */
[----:B------:R-:W-:Y:S01]  /*46d0*/  UMOV UR9, 0x40000040 ;  /* 0x4000004000097882 */ /* 0x000fe20000000000 */
[----:B------:R-:W-:-:S02]  /*46e0*/  ULEA UR18, UR37, UR18, 0x9 ;  /* 0x0000001225127291 */ /* 0x000fc4000f8e483f */
[----:B------:R-:W-:Y:S02]  /*46f0*/  ULOP3.LUT UR16, UR4, 0x10000, URZ, 0xfc, !UPT ;  /* 0x0001000004107892 */ /* 0x000fe4000f8efc3f */
[----:B------:R-:W-:Y:S02]  /*4700*/  UIADD3 UR6, UR18, 0x2, URZ ;  /* 0x0000000212067890 */ /* 0x000fe4000fffe03f */
[----:B------:R-:W-:Y:S02]  /*4710*/  UIADD3 UR4, UR16, 0x2, URZ ;  /* 0x0000000210047890 */ /* 0x000fe4000fffe03f */
[----:B------:R-:W-:Y:S02]  /*4720*/  UIADD3 UR10, UR18, 0x4, URZ ;  /* 0x00000004120a7890 */ /* 0x000fe4000fffe03f */
[----:B------:R-:W-:Y:S02]  /*4730*/  UIADD3 UR8, UR16, 0x4, URZ ;  /* 0x0000000410087890 */ /* 0x000fe4000fffe03f */
[----:B------:R-:W-:Y:S01]  /*4740*/  HGMMA.64x64x16.F32.BF16 R24, gdesc[UR16], RZ, !UPT, gsb0 ;  /* 0x00e00000101879f0 */ /* 0x000fe2000c0018ff */
[----:B------:R-:W-:-:S02]  /*4750*/  UIADD3 UR14, UR18, 0x6, URZ ;  /* 0x00000006120e7890 */ /* 0x000fc4000fffe03f */
[----:B------:R-:W-:Y:S01]  /*4760*/  UIADD3 UR12, UR16, 0x6, URZ ;  /* 0x00000006100c7890 */ /* 0x000fe2000fffe03f */
[----:B------:R-:W-:Y:S01]  /*4770*/  UMOV UR15, 0x40000040 ;  /* 0x40000040000f7882 */ /* 0x000fe20000000000 */
[----:B------:R-:W-:Y:S01]  /*4780*/  UMOV UR13, 0x40000040 ;  /* 0x40000040000d7882 */ /* 0x000fe20000000000 */
[----:B------:R-:W-:Y:S02]  /*4790*/  WARPGROUP.DEPBAR.LE gsb0, 0x0 ;  /* 0x00008000000079c5 */ /* 0x000fe40000010000 */
[----:B------:R-:W-:-:S06]  /*47a0*/  WARPGROUP.ARRIVE ;  /* 0x00000000000079c5 */ /* 0x000fcc0000000000 */
[----:B------:R-:W-:Y:S01]  /*47b0*/  HGMMA.64x64x16.F32.BF16 R24, gdesc[UR4], R24, gsb0 ;  /* 0x00e00000041879f0 */ /* 0x000fe20008001818 */
[----:B------:R-:W-:Y:S02]  /*47c0*/  ULDC UR6, c[0x0][0x448] ;  /* 0x0001120000067ab9 */ /* 0x000fe40000000800 */
[----:B------:R-:W-:-:S06]  /*47d0*/  UISETP.NE.AND UP0, UPT, UR6, 0x1, UPT ;  /* 0x000000010600788c */ /* 0x000fcc000bf05270 */
[----:B------:R-:W-:-:S05]  /*47e0*/  PLOP3.LUT P2, PT, PT, PT, UP0, 0x80, 0x0 ;  /* 0x000000000000781c */ /* 0x000fca0003f4f008 */
[----:B------:R-:W-:-:S08]  /*47f0*/  @UP0 ULDC UR6, c[0x0][0x44c] ;  /* 0x0001130000060ab9 */ /* 0x000fd00000000800 */
[----:B------:R-:W-:Y:S01]  /*4800*/  @P2 IMAD.HI.U32 R4, R0, UR6, RZ ;  /* 0x0000000600042c27 */ /* 0x000fe2000f8e00ff */
[----:B------:R-:W-:Y:S01]  /*4810*/  @UP0 ULDC UR6, c[0x0][0x450] ;  /* 0x0001140000060ab9 */ /* 0x000fe20000000800 */
[----:B------:R-:W-:-:S03]  /*4820*/  @P2 LOP3.LUT R18, R18, 0x800, RZ, 0xfc, !PT ;  /* 0x0000080012122812 */ /* 0x000fc600078efcff */
[----:B------:R-:W-:Y:S01]  /*4830*/  @P2 SHF.R.U32.HI R0, RZ, UR6, R4 ;  /* 0x00000006ff002c19 */ /* 0x000fe20008011604 */
[----:B------:R-:W-:Y:S02]  /*4840*/  UMOV UR6, 0xffffffc0 ;  /* 0xffffffc000067882 */ /* 0x000fe40000000000 */
[----:B------:R-:W-:Y:S02]  /*4850*/  UIMAD UR6, UR53, UR6, 0x40 ;  /* 0x00000040350674a4 */ /* 0x000fe4000f8e0206 */
[----:B------:R-:W0:Y:S02]  /*4860*/  SHFL.IDX PT, R6, R0, 0x1, 0x1c1f ;  /* 0x003c1f0000067f89 */ /* 0x000e2400000e0000 */
[----:B------:R-:W-:Y:S02]  /*4870*/  UIADD3 UR7, UR51, 0x1, UR6 ;  /* 0x0000000133077890 */ /* 0x000fe4000fffe006 */
[----:B------:R-:W-:Y:S01]  /*4880*/  IMAD.U32 R4, RZ, RZ, UR6 ;  /* 0x00000006ff047e24 */ /* 0x000fe2000f8e00ff */
[----:B------:R-:W3:Y:S04]  /*4890*/  SHFL.IDX PT, R0, R0, RZ, 0x1c1f ;  /* 0x001c1fff00007589 */ /* 0x000ee800000e0000 */
[----:B------:R-:W-:Y:S01]  /*48a0*/  IADD3 R4, -R185, UR51, R4 ;  /* 0x00000033b9047c10 */ /* 0x000fe2000fffe104 */
[----:B------:R-:W-:-:S02]  /*48b0*/  WARPGROUP.DEPBAR.LE gsb0, 0x0 ;  /* 0x00008000000079c5 */ /* 0x000fc40000010000 */
[----:B------:R-:W-:-:S06]  /*48c0*/  WARPGROUP.ARRIVE ;  /* 0x00000000000079c5 */ /* 0x000fcc0000000000 */
[----:B------:R-:W-:Y:S01]  /*48d0*/  HGMMA.64x64x16.F32.BF16 R24, gdesc[UR8], R24, gsb0 ;  /* 0x00e00000081879f0 */ /* 0x000fe20008001818 */
[----:B------:R-:W-:Y:S02]  /*48e0*/  ULDC UR10, c[0x0][0x9d8] ;  /* 0x00027600000a7ab9 */ /* 0x000fe40000000800 */
        /* <DEDUP_REMOVED lines=18> */
[----:B----4-:R-:W-:-:S02]  /*4a10*/  IMAD.U32 R30, RZ, RZ, UR7 ;  /* 0x00000007ff1e7e24 */ /* 0x010fc4000f8e00ff */
[----:B------:R-:W-:Y:S01]  /*4a20*/  FMUL.FTZ R50, R50, UR10 ;  /* 0x0000000a32327c20 */ /* 0x000fe20008410000 */
[----:B------:R-:W-:Y:S01]  /*4a30*/  FMUL.FTZ R51, R51, UR10 ;  /* 0x0000000a33337c20 */ /* 0x000fe20008410000 */
[----:B------:R-:W-:Y:S01]  /*4a40*/  FMUL.FTZ R54, R54, UR10 ;  /* 0x0000000a36367c20 */ /* 0x000fe20008410000 */
[----:B------:R-:W-:Y:S01]  /*4a50*/  FMUL.FTZ R55, R55, UR10 ;  /* 0x0000000a37377c20 */ /* 0x000fe20008410000 */
[----:B------:R-:W-:Y:S01]  /*4a60*/  IADD3 R5, R30, -UR52, -R185 ;  /* 0x800000341e057c10 */ /* 0x000fe2000fffe8b9 */
[----:B------:R-:W-:Y:S01]  /*4a70*/  FMUL.FTZ R24, R24, UR10 ;  /* 0x0000000a18187c20 */ /* 0x000fe20008410000 */
[----:B------:R5:W4:Y:S01]  /*4a80*/  MUFU.TANH R9, R27 ;  /* 0x0000001b00097308 */ /* 0x000b220000002400 */
[----:B------:R-:W-:Y:S01]  /*4a90*/  FMUL.FTZ R25, R25, UR10 ;  /* 0x0000000a19197c20 */ /* 0x000fe20008410000 */
[----:B0-----:R-:W-:Y:S01]  /*4aa0*/  VIADDMNMX R6, R6, R5, R4, PT ;  /* 0x0000000506067246 */ /* 0x001fe20003800104 */
[----:B------:R-:W-:Y:S01]  /*4ab0*/  FMUL.FTZ R28, R28, UR10 ;  /* 0x0000000a1c1c7c20 */ /* 0x000fe20008410000 */
[----:B------:R-:W-:Y:S01]  /*4ac0*/  FMUL.FTZ R29, R29, UR10 ;  /* 0x0000000a1d1d7c20 */ /* 0x000fe20008410000 */
[----:B------:R-:W-:Y:S01]  /*4ad0*/  FMUL.FTZ R32, R32, UR10 ;  /* 0x0000000a20207c20 */ /* 0x000fe20008410000 */
[C---:B------:R-:W-:Y:S01]  /*4ae0*/  ISETP.GT.AND P2, PT, R6.reuse, RZ, PT ;  /* 0x000000ff0600720c */ /* 0x040fe20003f44270 */
[----:B------:R-:W-:Y:S01]  /*4af0*/  FMUL.FTZ R33, R33, UR10 ;  /* 0x0000000a21217c20 */ /* 0x000fe20008410000 */
[----:B------:R0:W1:Y:S01]  /*4b00*/  MUFU.TANH R11, R31 ;  /* 0x0000001f000b7308 */ /* 0x0000620000002400 */
[----:B------:R-:W-:Y:S01]  /*4b10*/  ISETP.GT.AND P3, PT, R6, 0x1, PT ;  /* 0x000000010600780c */ /* 0x000fe20003f64270 */
[----:B------:R-:W-:Y:S01]  /*4b20*/  FMUL.FTZ R36, R36, UR10 ;  /* 0x0000000a24247c20 */ /* 0x000fe20008410000 */
[----:B------:R-:W-:Y:S01]  /*4b30*/  ISETP.GT.AND P4, PT, R6, 0x8, PT ;  /* 0x000000080600780c */ /* 0x000fe20003f84270 */
[----:B------:R-:W-:Y:S01]  /*4b40*/  FMUL.FTZ R37, R37, UR10 ;  /* 0x0000000a25257c20 */ /* 0x000fe20008410000 */
[----:B-----5:R-:W-:Y:S01]  /*4b50*/  FSEL R27, R26, -INF , P2 ;  /* 0xff8000001a1b7808 */ /* 0x020fe20001000000 */
[----:B------:R-:W-:Y:S01]  /*4b60*/  FMUL.FTZ R40, R40, UR10 ;  /* 0x0000000a28287c20 */ /* 0x000fe20008410000 */
[----:B------:R-:W-:Y:S01]  /*4b70*/  ISETP.GT.AND P2, PT, R6, 0x9, PT ;  /* 0x000000090600780c */ /* 0x000fe20003f44270 */
[----:B------:R1:W5:Y:S01]  /*4b80*/  MUFU.TANH R12, R34 ;  /* 0x00000022000c7308 */ /* 0x0003620000002400 */
[----:B----4-:R-:W-:Y:S01]  /*4b90*/  FSEL R30, R9, -INF , P3 ;  /* 0xff800000091e7808 */ /* 0x010fe20001800000 */
[----:B------:R-:W-:Y:S01]  /*4ba0*/  FMUL.FTZ R41, R41, UR10 ;  /* 0x0000000a29297c20 */ /* 0x000fe20008410000 */
[----:B0-----:R-:W-:Y:S01]  /*4bb0*/  FSEL R31, R10, -INF , P4 ;  /* 0xff8000000a1f7808 */ /* 0x001fe20002000000 */
[----:B------:R-:W-:Y:S01]  /*4bc0*/  FMUL.FTZ R44, R44, UR10 ;  /* 0x0000000a2c2c7c20 */ /* 0x000fe20008410000 */
[----:B------:R-:W-:Y:S01]  /*4bd0*/  FMNMX.FTZ R10, R27, R30, !PT ;  /* 0x0000001e1b0a7209 */ /* 0x000fe20007810000 */
[----:B------:R-:W-:Y:S01]  /*4be0*/  FMUL.FTZ R45, R45, UR10 ;  /* 0x0000000a2d2d7c20 */ /* 0x000fe20008410000 */
[----:B------:R-:W-:Y:S01]  /*4bf0*/  ISETP.GT.AND P3, PT, R6, 0x10, PT ;  /* 0x000000100600780c */ /* 0x000fe20003f64270 */
[----:B------:R5:W0:Y:S01]  /*4c00*/  MUFU.TANH R13, R35 ;  /* 0x00000023000d7308 */ /* 0x000a220000002400 */
[----:B-1----:R-:W-:Y:S01]  /*4c10*/  FSEL R34, R11, -INF , P2 ;  /* 0xff8000000b227808 */ /* 0x002fe20001000000 */
[----:B------:R-:W-:Y:S01]  /*4c20*/  FMUL.FTZ R48, R48, UR10 ;  /* 0x0000000a30307c20 */ /* 0x000fe20008410000 */
[----:B------:R-:W-:Y:S01]  /*4c30*/  FMNMX.FTZ R9, R31, R10, !PT ;  /* 0x0000000a1f097209 */ /* 0x000fe20007810000 */
[----:B------:R-:W-:Y:S01]  /*4c40*/  FMUL.FTZ R49, R49, UR10 ;  /* 0x0000000a31317c20 */ /* 0x000fe20008410000 */
[----:B------:R-:W-:Y:S01]  /*4c50*/  ISETP.GT.AND P2, PT, R6, 0x11, PT ;  /* 0x000000110600780c */ /* 0x000fe20003f44270 */
[----:B------:R-:W-:Y:S01]  /*4c60*/  FMUL.FTZ R52, R52, UR10 ;  /* 0x0000000a34347c20 */ /* 0x000fe20008410000 */
[----:B------:R-:W-:Y:S01]  /*4c70*/  FMNMX.FTZ R10, R34, R9, !PT ;  /* 0x00000009220a7209 */ /* 0x000fe20007810000 */
[----:B------:R0:W1:Y:S01]  /*4c80*/  MUFU.TANH R14, R38 ;  /* 0x00000026000e7308 */ /* 0x0000620000002400 */
[----:B-----5:R-:W-:Y:S01]  /*4c90*/  FSEL R35, R12, -INF , P3 ;  /* 0xff8000000c237808 */ /* 0x020fe20001800000 */
[----:B------:R-:W-:Y:S01]  /*4ca0*/  FMUL.FTZ R53, R53, UR10 ;  /* 0x0000000a35357c20 */ /* 0x000fe20008410000 */
[----:B------:R-:W-:Y:S01]  /*4cb0*/  ISETP.GT.AND P3, PT, R6, 0x18, PT ;  /* 0x000000180600780c */ /* 0x000fe20003f64270 */
[----:B------:R-:W-:Y:S01]  /*4cc0*/  ULDC UR10, c[0x0][0x988] ;  /* 0x00026200000a7ab9 */ /* 0x000fe20000000800 */
[----:B------:R-:W-:-:S02]  /*4cd0*/  FMNMX.FTZ R9, R35, R10, !PT ;  /* 0x0000000a23097209 */ /* 0x000fc40007810000 */
[----:B---3--:R-:W-:Y:S01]  /*4ce0*/  VIADDMNMX R4, R0, R5, R4, PT ;  /* 0x0000000500047246 */ /* 0x008fe20003800104 */
[----:B------:R1:W3:Y:S01]  /*4cf0*/  MUFU.TANH R15, R39 ;  /* 0x00000027000f7308 */ /* 0x0002e20000002400 */
[----:B0-----:R-:W-:Y:S02]  /*4d00*/  FSEL R38, R13, -INF , P2 ;  /* 0xff8000000d267808 */ /* 0x001fe40001000000 */
[----:B------:R-:W-:Y:S02]  /*4d10*/  ISETP.GT.AND P2, PT, R6, 0x19, PT ;  /* 0x000000190600780c */ /* 0x000fe40003f44270 */
[----:B------:R-:W-:Y:S02]  /*4d20*/  FMNMX.FTZ R10, R38, R9, !PT ;  /* 0x00000009260a7209 */ /* 0x000fe40007810000 */
[----:B------:R-:W-:Y:S01]  /*4d30*/  ISETP.GT.AND P4, PT, R4, 0x8, PT ;  /* 0x000000080400780c */ /* 0x000fe20003f84270 */
[----:B------:R3:W0:Y:S01]  /*4d40*/  MUFU.TANH R20, R42 ;  /* 0x0000002a00147308 */ /* 0x0006220000002400 */
[----:B-1----:R-:W-:-:S02]  /*4d50*/  FSEL R39, R14, -INF , P3 ;  /* 0xff8000000e277808 */ /* 0x002fc40001800000 */
[----:B------:R-:W-:Y:S02]  /*4d60*/  ISETP.GT.AND P3, PT, R6, 0x20, PT ;  /* 0x000000200600780c */ /* 0x000fe40003f64270 */
[----:B------:R-:W-:Y:S02]  /*4d70*/  FMNMX.FTZ R9, R39, R10, !PT ;  /* 0x0000000a27097209 */ /* 0x000fe40007810000 */
[----:B------:R-:W-:Y:S01]  /*4d80*/  ISETP.GT.AND P5, PT, R4, 0x20, PT ;  /* 0x000000200400780c */ /* 0x000fe20003fa4270 */
[----:B------:R0:W1:Y:S01]  /*4d90*/  MUFU.TANH R21, R43 ;  /* 0x0000002b00157308 */ /* 0x0000620000002400 */
[----:B---3--:R-:W-:Y:S02]  /*4da0*/  FSEL R42, R15, -INF , P2 ;  /* 0xff8000000f2a7808 */ /* 0x008fe40001000000 */
[----:B------:R-:W-:Y:S02]  /*4db0*/  ISETP.GT.AND P2, PT, R6, 0x21, PT ;  /* 0x000000210600780c */ /* 0x000fe40003f44270 */
[----:B------:R-:W-:-:S03]  /*4dc0*/  FMNMX.FTZ R10, R42, R9, !PT ;  /* 0x000000092a0a7209 */ /* 0x000fc60007810000 */
[----:B------:R1:W3:Y:S01]  /*4dd0*/  MUFU.TANH R56, R46 ;  /* 0x0000002e00387308 */ /* 0x0002e20000002400 */
[----:B0-----:R-:W-:Y:S02]  /*4de0*/  FSEL R43, R20, -INF , P3 ;  /* 0xff800000142b7808 */ /* 0x001fe40001800000 */
[----:B------:R-:W-:Y:S02]  /*4df0*/  ISETP.GT.AND P3, PT, R6, 0x28, PT ;  /* 0x000000280600780c */ /* 0x000fe40003f64270 */
[----:B------:R-:W-:-:S03]  /*4e00*/  FMNMX.FTZ R9, R43, R10, !PT ;  /* 0x0000000a2b097209 */ /* 0x000fc60007810000 */
[----:B------:R3:W0:Y:S01]  /*4e10*/  MUFU.TANH R26, R47 ;  /* 0x0000002f001a7308 */ /* 0x0006220000002400 */
[----:B-1----:R-:W-:Y:S02]  /*4e20*/  FSEL R46, R21, -INF , P2 ;  /* 0xff800000152e7808 */ /* 0x002fe40001000000 */
[----:B------:R-:W-:Y:S02]  /*4e30*/  ISETP.GT.AND P2, PT, R6, 0x29, PT ;  /* 0x000000290600780c */ /* 0x000fe40003f44270 */
[----:B------:R-:W-:-:S03]  /*4e40*/  FMNMX.FTZ R10, R46, R9, !PT ;  /* 0x000000092e0a7209 */ /* 0x000fc60007810000 */
        /* <DEDUP_REMOVED lines=16> */
[----:B------:R-:W3:Y:S01]  /*4f50*/  MUFU.TANH R24, R24 ;  /* 0x0000001800187308 */ /* 0x000ee20000002400 */
[----:B0-----:R-:W-:Y:S02]  /*4f60*/  FSEL R55, R13, -INF , P3 ;  /* 0xff8000000d377808 */ /* 0x001fe40001800000 */
[----:B------:R-:W-:Y:S02]  /*4f70*/  ISETP.GT.AND P3, PT, R4, 0x1, PT ;  /* 0x000000010400780c */ /* 0x000fe40003f64270 */
[----:B------:R-:W-:-:S03]  /*4f80*/  FMNMX.FTZ R9, R55, R6, !PT ;  /* 0x0000000637097209 */ /* 0x000fc60007810000 */
[----:B------:R-:W0:Y:S01]  /*4f90*/  MUFU.TANH R10, R25 ;  /* 0x00000019000a7308 */ /* 0x000e220000002400 */
[----:B-1----:R-:W-:Y:S02]  /*4fa0*/  FSEL R56, R56, -INF , P2 ;  /* 0xff80000038387808 */ /* 0x002fe40001000000 */
[----:B------:R-:W-:Y:S02]  /*4fb0*/  ISETP.GT.AND P2, PT, R4, RZ, PT ;  /* 0x000000ff0400720c */ /* 0x000fe40003f44270 */
[----:B------:R-:W-:-:S03]  /*4fc0*/  FMNMX.FTZ R9, R56, R9, !PT ;  /* 0x0000000938097209 */ /* 0x000fc60007810000 */
[----:B------:R-:W-:Y:S01]  /*4fd0*/  MUFU.TANH R28, R28 ;  /* 0x0000001c001c7308 */ /* 0x000fe20000002400 */
[----:B---3--:R-:W-:Y:S01]  /*4fe0*/  FSEL R5, R24, -INF , P2 ;  /* 0xff80000018057808 */ /* 0x008fe20001000000 */
[----:B------:R-:W1:Y:S01]  /*4ff0*/  SHFL.BFLY PT, R6, R9, 0x2, 0x1f ;  /* 0x0c401f0009067f89 */ /* 0x000e6200000e0000 */
[----:B------:R-:W-:-:S05]  /*5000*/  ISETP.GT.AND P2, PT, R4, 0x9, PT ;  /* 0x000000090400780c */ /* 0x000fca0003f44270 */
[----:B------:R-:W3:Y:S01]  /*5010*/  MUFU.TANH R11, R29 ;  /* 0x0000001d000b7308 */ /* 0x000ee20000002400 */
[----:B0-----:R-:W-:Y:S02]  /*5020*/  FSEL R10, R10, -INF , P3 ;  /* 0xff8000000a0a7808 */ /* 0x001fe40001800000 */
[----:B------:R-:W-:-:S05]  /*5030*/  ISETP.GT.AND P3, PT, R4, 0x10, PT ;  /* 0x000000100400780c */ /* 0x000fca0003f64270 */
[----:B------:R-:W0:Y:S08]  /*5040*/  MUFU.TANH R12, R32 ;  /* 0x00000020000c7308 */ /* 0x000e300000002400 */
[----:B------:R-:W4:Y:S01]  /*5050*/  MUFU.TANH R13, R33 ;  /* 0x00000021000d7308 */ /* 0x000f220000002400 */
[----:B---3--:R-:W-:Y:S02]  /*5060*/  FSEL R11, R11, -INF , P2 ;  /* 0xff8000000b0b7808 */ /* 0x008fe40001000000 */
[----:B-1----:R-:W-:-:S02]  /*5070*/  FMNMX.FTZ R6, R9, R6, !PT ;  /* 0x0000000609067209 */ /* 0x002fc40007810000 */
[----:B------:R-:W-:-:S03]  /*5080*/  ISETP.GT.AND P2, PT, R4, 0x11, PT ;  /* 0x000000110400780c */ /* 0x000fc60003f44270 */
[----:B------:R-:W1:Y:S01]  /*5090*/  SHFL.BFLY PT, R9, R6, 0x1, 0x1f ;  /* 0x0c201f0006097f89 */ /* 0x000e6200000e0000 */
[----:B------:R-:W3:Y:S01]  /*50a0*/  MUFU.TANH R14, R36 ;  /* 0x00000024000e7308 */ /* 0x000ee20000002400 */
[----:B0-----:R-:W-:Y:S02]  /*50b0*/  FSEL R12, R12, -INF , P3 ;  /* 0xff8000000c0c7808 */ /* 0x001fe40001800000 */
[----:B------:R-:W-:-:S05]  /*50c0*/  ISETP.GT.AND P3, PT, R4, 0x18, PT ;  /* 0x000000180400780c */ /* 0x000fca0003f64270 */
[----:B------:R-:W-:Y:S01]  /*50d0*/  MUFU.TANH R37, R37 ;  /* 0x0000002500257308 */ /* 0x000fe20000002400 */
[----:B----4-:R-:W-:Y:S02]  /*50e0*/  FSEL R13, R13, -INF , P2 ;  /* 0xff8000000d0d7808 */ /* 0x010fe40001000000 */
[----:B------:R-:W-:-:S05]  /*50f0*/  ISETP.GT.AND P2, PT, R4, 0x19, PT ;  /* 0x000000190400780c */ /* 0x000fca0003f44270 */
[----:B------:R-:W0:Y:S01]  /*5100*/  MUFU.TANH R20, R40 ;  /* 0x0000002800147308 */ /* 0x000e220000002400 */
[----:B---3--:R-:W-:Y:S02]  /*5110*/  FSEL R14, R14, -INF , P3 ;  /* 0xff8000000e0e7808 */ /* 0x008fe40001800000 */
[----:B------:R-:W-:Y:S02]  /*5120*/  ISETP.GT.AND P3, PT, R4, 0x28, PT ;  /* 0x000000280400780c */ /* 0x000fe40003f64270 */
[----:B-1----:R-:W-:-:S03]  /*5130*/  FMNMX.FTZ R0, R6, R9, !PT ;  /* 0x0000000906007209 */ /* 0x002fc60007810000 */
[----:B------:R-:W1:Y:S01]  /*5140*/  MUFU.TANH R41, R41 ;  /* 0x0000002900297308 */ /* 0x000e620000002400 */
[----:B------:R-:W-:Y:S02]  /*5150*/  FSEL R9, R28, -INF , P4 ;  /* 0xff8000001c097808 */ /* 0x000fe40002000000 */
[----:B------:R-:W-:Y:S02]  /*5160*/  FMNMX.FTZ R6, R5, R10, !PT ;  /* 0x0000000a05067209 */ /* 0x000fe40007810000 */
[----:B------:R-:W-:Y:S02]  /*5170*/  ISETP.GT.AND P4, PT, R4, 0x21, PT ;  /* 0x000000210400780c */ /* 0x000fe40003f84270 */
[----:B------:R-:W-:Y:S01]  /*5180*/  FMNMX.FTZ R6, R9, R6, !PT ;  /* 0x0000000609067209 */ /* 0x000fe20007810000 */
[----:B------:R-:W3:Y:S01]  /*5190*/  MUFU.TANH R44, R44 ;  /* 0x0000002c002c7308 */ /* 0x000ee20000002400 */
[----:B0-----:R-:W-:Y:S02]  /*51a0*/  FSEL R20, R20, -INF , P5 ;  /* 0xff80000014147808 */ /* 0x001fe40002800000 */
[----:B------:R-:W-:-:S02]  /*51b0*/  FMNMX.FTZ R15, R11, R6, !PT ;  /* 0x000000060b0f7209 */ /* 0x000fc40007810000 */
[----:B------:R-:W-:Y:S02]  /*51c0*/  ISETP.GT.AND P5, PT, R4, 0x30, PT ;  /* 0x000000300400780c */ /* 0x000fe40003fa4270 */
[----:B------:R-:W-:Y:S01]  /*51d0*/  FMNMX.FTZ R6, R12, R15, !PT ;  /* 0x0000000f0c067209 */ /* 0x000fe20007810000 */
[----:B------:R-:W0:Y:S01]  /*51e0*/  MUFU.TANH R45, R45 ;  /* 0x0000002d002d7308 */ /* 0x000e220000002400 */
[----:B------:R-:W-:Y:S02]  /*51f0*/  FSEL R15, R37, -INF , P2 ;  /* 0xff800000250f7808 */ /* 0x000fe40001000000 */
[----:B------:R-:W-:Y:S02]  /*5200*/  FMNMX.FTZ R21, R13, R6, !PT ;  /* 0x000000060d157209 */ /* 0x000fe40007810000 */
[----:B------:R-:W-:Y:S02]  /*5210*/  ISETP.GT.AND P2, PT, R4, 0x29, PT ;  /* 0x000000290400780c */ /* 0x000fe40003f44270 */
[----:B------:R-:W-:Y:S01]  /*5220*/  FMNMX.FTZ R6, R14, R21, !PT ;  /* 0x000000150e067209 */ /* 0x000fe20007810000 */
[----:B------:R-:W4:Y:S01]  /*5230*/  MUFU.TANH R26, R48 ;  /* 0x00000030001a7308 */ /* 0x000f220000002400 */
[----:B-1----:R-:W-:-:S02]  /*5240*/  FSEL R21, R41, -INF , P4 ;  /* 0xff80000029157808 */ /* 0x002fc40002000000 */
[----:B------:R-:W-:Y:S02]  /*5250*/  FMNMX.FTZ R25, R15, R6, !PT ;  /* 0x000000060f197209 */ /* 0x000fe40007810000 */
[----:B------:R-:W-:Y:S02]  /*5260*/  FSETP.NEU.FTZ.AND P4, PT, R0, -INF , PT ;  /* 0xff8000000000780b */ /* 0x000fe40003f9d000 */
[----:B------:R-:W-:Y:S01]  /*5270*/  FMNMX.FTZ R6, R20, R25, !PT ;  /* 0x0000001914067209 */ /* 0x000fe20007810000 */
[----:B------:R-:W1:Y:S01]  /*5280*/  MUFU.TANH R49, R49 ;  /* 0x0000003100317308 */ /* 0x000e620000002400 */
[----:B------:R-:W-:Y:S01]  /*5290*/  FMUL.FTZ R25, R0, UR10 ;  /* 0x0000000a00197c20 */ /* 0x000fe20008410000 */
[----:B---3--:R-:W-:Y:S02]  /*52a0*/  FSEL R24, R44, -INF , P3 ;  /* 0xff8000002c187808 */ /* 0x008fe40001800000 */
[----:B------:R-:W-:Y:S02]  /*52b0*/  FMNMX.FTZ R29, R21, R6, !PT ;  /* 0x00000006151d7209 */ /* 0x000fe40007810000 */
[----:B------:R-:W-:-:S02]  /*52c0*/  FSEL R32, R25, RZ, P4 ;  /* 0x000000ff19207208 */ /* 0x000fc40002000000 */
[----:B------:R-:W3:Y:S01]  /*52d0*/  MUFU.TANH R28, R52 ;  /* 0x00000034001c7308 */ /* 0x000ee20000002400 */
[----:B0-----:R-:W-:Y:S02]  /*52e0*/  FSEL R25, R45, -INF , P2 ;  /* 0xff8000002d197808 */ /* 0x001fe40001000000 */
[----:B------:R-:W-:Y:S01]  /*52f0*/  FMNMX.FTZ R6, R24, R29, !PT ;  /* 0x0000001d18067209 */ /* 0x000fe20007810000 */
[--C-:B------:R-:W-:Y:S01]  /*5300*/  FFMA.FTZ R36, R27, UR10, -R32.reuse ;  /* 0x0000000a1b247c23 */ /* 0x100fe20008010820 */
[----:B------:R-:W-:Y:S01]  /*5310*/  ISETP.GT.AND P2, PT, R4, 0x31, PT ;  /* 0x000000310400780c */ /* 0x000fe20003f44270 */
[--C-:B------:R-:W-:Y:S01]  /*5320*/  FFMA.FTZ R30, R30, UR10, -R32.reuse ;  /* 0x0000000a1e1e7c23 */ /* 0x100fe20008010820 */
[----:B----4-:R-:W-:Y:S01]  /*5330*/  FSEL R26, R26, -INF , P5 ;  /* 0xff8000001a1a7808 */ /* 0x010fe20002800000 */
[----:B------:R-:W0:Y:S01]  /*5340*/  MUFU.TANH R53, R53 ;  /* 0x0000003500357308 */ /* 0x000e220000002400 */
[----:B------:R-:W-:Y:S01]  /*5350*/  FMNMX.FTZ R29, R25, R6, !PT ;  /* 0x00000006191d7209 */ /* 0x000fe20007810000 */
[--C-:B------:R-:W-:Y:S01]  /*5360*/  FFMA.FTZ R34, R34, UR10, -R32.reuse ;  /* 0x0000000a22227c23 */ /* 0x100fe20008010820 */
[----:B------:R-:W-:Y:S01]  /*5370*/  ISETP.GT.AND P3, PT, R4, 0x38, PT ;  /* 0x000000380400780c */ /* 0x000fe20003f64270 */
[--C-:B------:R-:W-:Y:S01]  /*5380*/  FFMA.FTZ R35, R35, UR10, -R32.reuse ;  /* 0x0000000a23237c23 */ /* 0x100fe20008010820 */
[----:B-1----:R-:W-:Y:S01]  /*5390*/  FSEL R27, R49, -INF , P2 ;  /* 0xff800000311b7808 */ /* 0x002fe20001000000 */
[--C-:B------:R-:W-:Y:S01]  /*53a0*/  FFMA.FTZ R38, R38, UR10, -R32.reuse ;  /* 0x0000000a26267c23 */ /* 0x100fe20008010820 */
[----:B------:R-:W-:Y:S01]  /*53b0*/  FMNMX.FTZ R6, R26, R29, !PT ;  /* 0x0000001d1a067209 */ /* 0x000fe20007810000 */
[----:B------:R-:W-:Y:S01]  /*53c0*/  MUFU.EX2 R153, R30 ;  /* 0x0000001e00997308 */ /* 0x000fe20000000800 */
[----:B------:R-:W-:Y:S01]  /*53d0*/  ISETP.GT.AND P2, PT, R4, 0x39, PT ;  /* 0x000000390400780c */ /* 0x000fe20003f44270 */
[--C-:B------:R-:W-:Y:S01]  /*53e0*/  FFMA.FTZ R39, R39, UR10, -R32.reuse ;  /* 0x0000000a27277c23 */ /* 0x100fe20008010820 */
[----:B---3--:R-:W-:Y:S01]  /*53f0*/  FSEL R28, R28, -INF , P3 ;  /* 0xff8000001c1c7808 */ /* 0x008fe20001800000 */
[--C-:B------:R-:W-:Y:S01]  /*5400*/  FFMA.FTZ R42, R42, UR10, -R32.reuse ;  /* 0x0000000a2a2a7c23 */ /* 0x100fe20008010820 */
[----:B------:R-:W-:Y:S01]  /*5410*/  FMNMX.FTZ R33, R27, R6, !PT ;  /* 0x000000061b217209 */ /* 0x000fe20007810000 */
[--C-:B------:R-:W-:Y:S01]  /*5420*/  FFMA.FTZ R6, R31, UR10, -R32.reuse ;  /* 0x0000000a1f067c23 */ /* 0x100fe20008010820 */
[--C-:B------:R-:W-:Y:S01]  /*5430*/  FFMA.FTZ R43, R43, UR10, -R32.reuse ;  /* 0x0000000a2b2b7c23 */ /* 0x100fe20008010820 */
[----:B------:R-:W-:Y:S01]  /*5440*/  MUFU.EX2 R36, R36 ;  /* 0x0000002400247308 */ /* 0x000fe20000000800 */
[----:B0-----:R-:W-:Y:S01]  /*5450*/  FSEL R29, R53, -INF , P2 ;  /* 0xff800000351d7808 */ /* 0x001fe20001000000 */
[--C-:B------:R-:W-:Y:S01]  /*5460*/  FFMA.FTZ R46, R46, UR10, -R32.reuse ;  /* 0x0000000a2e2e7c23 */ /* 0x100fe20008010820 */
[----:B------:R-:W-:Y:S01]  /*5470*/  FMNMX.FTZ R4, R28, R33, !PT ;  /* 0x000000211c047209 */ /* 0x000fe20007810000 */
[--C-:B------:R-:W-:Y:S01]  /*5480*/  FFMA.FTZ R47, R47, UR10, -R32.reuse ;  /* 0x0000000a2f2f7c23 */ /* 0x100fe20008010820 */
[--C-:B------:R-:W-:Y:S01]  /*5490*/  FFMA.FTZ R50, R50, UR10, -R32.reuse ;  /* 0x0000000a32327c23 */ /* 0x100fe20008010820 */
[--C-:B------:R-:W-:Y:S01]  /*54a0*/  FFMA.FTZ R51, R51, UR10, -R32.reuse ;  /* 0x0000000a33337c23 */ /* 0x100fe20008010820 */
[----:B------:R-:W-:Y:S01]  /*54b0*/  FMNMX.FTZ R4, R29, R4, !PT ;  /* 0x000000041d047209 */ /* 0x000fe20007810000 */
[----:B------:R0:W-:Y:S01]  /*54c0*/  MUFU.EX2 R155, R6 ;  /* 0x00000006009b7308 */ /* 0x0001e20000000800 */
[--C-:B------:R-:W-:Y:S01]  /*54d0*/  FFMA.FTZ R54, R54, UR10, -R32.reuse ;  /* 0x0000000a36367c23 */ /* 0x100fe20008010820 */
[--C-:B------:R-:W-:Y:S01]  /*54e0*/  FFMA.FTZ R55, R55, UR10, -R32.reuse ;  /* 0x0000000a37377c23 */ /* 0x100fe20008010820 */
[----:B------:R-:W-:Y:S01]  /*54f0*/  FFMA.FTZ R32, R56, UR10, -R32 ;  /* 0x0000000a38207c23 */ /* 0x000fe20008010820 */
[----:B------:R-:W1:Y:S04]  /*5500*/  SHFL.BFLY PT, R31, R4, 0x2, 0x1f ;  /* 0x0c401f00041f7f89 */ /* 0x000e6800000e0000 */
[----:B------:R-:W-:Y:S08]  /*5510*/  MUFU.EX2 R34, R34 ;  /* 0x0000002200227308 */ /* 0x000ff00000000800 */
[----:B------:R-:W-:Y:S08]  /*5520*/  MUFU.EX2 R35, R35 ;  /* 0x0000002300237308 */ /* 0x000ff00000000800 */
[----:B------:R-:W3:Y:S01]  /*5530*/  MUFU.EX2 R38, R38 ;  /* 0x0000002600267308 */ /* 0x000ee20000000800 */
[----:B-1----:R-:W-:-:S07]  /*5540*/  FMNMX.FTZ R31, R4, R31, !PT ;  /* 0x0000001f041f7209 */ /* 0x002fce0007810000 */
[----:B------:R-:W-:Y:S01]  /*5550*/  MUFU.EX2 R39, R39 ;  /* 0x0000002700277308 */ /* 0x000fe20000000800 */
[----:B0-----:R-:W0:Y:S07]  /*5560*/  SHFL.BFLY PT, R6, R31, 0x1, 0x1f ;  /* 0x0c201f001f067f89 */ /* 0x001e2e00000e0000 */
[----:B------:R-:W1:Y:S01]  /*5570*/  MUFU.EX2 R42, R42 ;  /* 0x0000002a002a7308 */ /* 0x000e620000000800 */
[----:B---3--:R-:W-:-:S07]  /*5580*/  F2FP.BF16.F32.PACK_AB R157, R38, R35 ;  /* 0x00000023269d723e */ /* 0x008fce00000010ff */
[----:B------:R-:W-:Y:S08]  /*5590*/  MUFU.EX2 R43, R43 ;  /* 0x0000002b002b7308 */ /* 0x000ff00000000800 */
[----:B------:R-:W3:Y:S01]  /*55a0*/  MUFU.EX2 R46, R46 ;  /* 0x0000002e002e7308 */ /* 0x000ee20000000800 */
[----:B0-----:R-:W-:Y:S02]  /*55b0*/  FMNMX.FTZ R6, R31, R6, !PT ;  /* 0x000000061f067209 */ /* 0x001fe40007810000 */
[----:B-1----:R-:W-:-:S02]  /*55c0*/  F2FP.BF16.F32.PACK_AB R159, R42, R39 ;  /* 0x000000272a9f723e */ /* 0x002fc400000010ff */
[C---:B------:R-:W-:Y:S01]  /*55d0*/  FSETP.NEU.FTZ.AND P2, PT, R6.reuse, -INF , PT ;  /* 0xff8000000600780b */ /* 0x040fe20003f5d000 */
[----:B------:R-:W-:Y:S02]  /*55e0*/  FMUL.FTZ R4, R6, UR10 ;  /* 0x0000000a06047c20 */ /* 0x000fe40008410000 */
[----:B------:R-:W-:Y:S03]  /*55f0*/  MUFU.EX2 R47, R47 ;  /* 0x0000002f002f7308 */ /* 0x000fe60000000800 */
[----:B------:R-:W-:Y:S01]  /*5600*/  FSEL R30, R4, RZ, P2 ;  /* 0x000000ff041e7208 */ /* 0x000fe20001000000 */
[----:B------:R-:W-:Y:S01]  /*5610*/  FADD.FTZ R4, R36, R153 ;  /* 0x0000009924047221 */ /* 0x000fe20000010000 */
[----:B------:R-:W-:-:S03]  /*5620*/  F2FP.BF16.F32.PACK_AB R153, R153, R36 ;  /* 0x000000249999723e */ /* 0x000fc600000010ff */
        /* <DEDUP_REMOVED lines=17> */
[----:B------:R-:W-:Y:S01]  /*5740*/  FFMA.FTZ R29, R29, UR10, -R30 ;  /* 0x0000000a1d1d7c23 */ /* 0x000fe2000801081e */
[----:B---3--:R-:W-:-:S04]  /*5750*/  F2FP.BF16.F32.PACK_AB R161, R46, R43 ;  /* 0x0000002b2ea1723e */ /* 0x008fc800000010ff */
[----:B------:R-:W1:Y:S08]  /*5760*/  MUFU.EX2 R9, R9 ;  /* 0x0000000900097308 */ /* 0x000e700000000800 */
[----:B------:R3:W4:Y:S01]  /*5770*/  MUFU.EX2 R154, R11 ;  /* 0x0000000b009a7308 */ /* 0x0007220000000800 */
[----:B0-----:R-:W-:Y:S01]  /*5780*/  FADD.FTZ R40, R5, R10 ;  /* 0x0000000a05287221 */ /* 0x001fe20000010000 */
[----:B------:R-:W-:-:S06]  /*5790*/  F2FP.BF16.F32.PACK_AB R152, R10, R5 ;  /* 0x000000050a98723e */ /* 0x000fcc00000010ff */
[----:B------:R-:W0:Y:S01]  /*57a0*/  MUFU.EX2 R12, R12 ;  /* 0x0000000c000c7308 */ /* 0x000e220000000800 */
[----:B---3--:R-:W-:Y:S01]  /*57b0*/  FADD.FTZ R11, R155, R4 ;  /* 0x000000049b0b7221 */ /* 0x008fe20000010000 */
[----:B------:R-:W-:Y:S01]  /*57c0*/  @!P1 VIADD R4, R7, 0x28c40 ;  /* 0x00028c4007049836 */ /* 0x000fe20000000000 */
[C---:B------:R-:W-:Y:S02]  /*57d0*/  F2FP.BF16.F32.PACK_AB R155, R34.reuse, R155 ;  /* 0x0000009b229b723e */ /* 0x040fe400000010ff */
[----:B------:R-:W-:Y:S01]  /*57e0*/  FADD.FTZ R44, R34, R11 ;  /* 0x0000000b222c7221 */ /* 0x000fe20000010000 */
[----:B-1----:R-:W-:Y:S01]  /*57f0*/  FADD.FTZ R11, R9, R40 ;  /* 0x00000028090b7221 */ /* 0x002fe20000010000 */
[----:B------:R-:W-:Y:S01]  /*5800*/  @!P1 PRMT R4, RZ, 0x654, R4 ;  /* 0x00000654ff049816 */ /* 0x000fe20000000004 */
[----:B------:R-:W1:Y:S01]  /*5810*/  MUFU.EX2 R13, R13 ;  /* 0x0000000d000d7308 */ /* 0x000e620000000800 */
[----:B------:R-:W-:Y:S01]  /*5820*/  FADD.FTZ R31, R35, R44 ;  /* 0x0000002c231f7221 */ /* 0x000fe20000010000 */
[C---:B----4-:R-:W-:Y:S01]  /*5830*/  FADD.FTZ R11, R154.reuse, R11 ;  /* 0x0000000b9a0b7221 */ /* 0x050fe20000010000 */
[----:B------:R0:W-:Y:S01]  /*5840*/  @!P1 SYNCS.ARRIVE.TRANS64.RED.A1T0 RZ, [R4+URZ], RZ ;  /* 0x000000ff04ff99a7 */ /* 0x0001e2000810043f */
[----:B------:R-:W-:Y:S01]  /*5850*/  F2FP.BF16.F32.PACK_AB R154, R154, R9 ;  /* 0x000000099a9a723e */ /* 0x000fe200000010ff */
[----:B------:R-:W-:Y:S01]  /*5860*/  FADD.FTZ R40, R38, R31 ;  /* 0x0000001f26287221 */ /* 0x000fe20000010000 */
[----:B------:R-:W-:Y:S03]  /*5870*/  BAR.SYNC.DEFER_BLOCKING 0xf, 0x100 ;  /* 0x03c4000000007b1d */ /* 0x000fe60000010000 */
[----:B------:R-:W-:Y:S01]  /*5880*/  FADD.FTZ R31, R39, R40 ;  /* 0x00000028271f7221 */ /* 0x000fe20000010000 */
[----:B0-----:R-:W-:-:S02]  /*5890*/  FADD.FTZ R4, R12, R11 ;  /* 0x0000000b0c047221 */ /* 0x001fc40000010000 */
[----:B------:R-:W0:Y:S01]  /*58a0*/  MUFU.EX2 R14, R14 ;  /* 0x0000000e000e7308 */ /* 0x000e220000000800 */
[----:B------:R-:W-:Y:S01]  /*58b0*/  FADD.FTZ R30, R42, R31 ;  /* 0x0000001f2a1e7221 */ /* 0x000fe20000010000 */
[----:B-1----:R-:W-:-:S03]  /*58c0*/  FADD.FTZ R11, R13, R4 ;  /* 0x000000040d0b7221 */ /* 0x002fc60000010000 */
[----:B------:R-:W-:Y:S01]  /*58d0*/  FADD.FTZ R31, R43, R30 ;  /* 0x0000001e2b1f7221 */ /* 0x000fe20000010000 */
[----:B------:R-:W-:Y:S02]  /*58e0*/  F2FP.BF16.F32.PACK_AB R156, R13, R12 ;  /* 0x0000000c0d9c723e */ /* 0x000fe400000010ff */
[----:B------:R-:W1:Y:S01]  /*58f0*/  MUFU.EX2 R15, R15 ;  /* 0x0000000f000f7308 */ /* 0x000e620000000800 */
[----:B------:R-:W-:-:S04]  /*5900*/  FADD.FTZ R30, R46, R31 ;  /* 0x0000001f2e1e7221 */ /* 0x000fc80000010000 */
[----:B------:R-:W-:-:S03]  /*5910*/  FADD.FTZ R9, R47, R30 ;  /* 0x0000001e2f097221 */ /* 0x000fc60000010000 */
[----:B------:R-:W3:Y:S01]  /*5920*/  MUFU.EX2 R20, R20 ;  /* 0x0000001400147308 */ /* 0x000ee20000000800 */
[----:B0-----:R-:W-:Y:S01]  /*5930*/  FADD.FTZ R4, R14, R11 ;  /* 0x0000000b0e047221 */ /* 0x001fe20000010000 */
[----:B------:R0:W-:Y:S06]  /*5940*/  STSM.16.M88.4 [R19+0x26800], R152 ;  /* 0x0268009813007844 */ /* 0x0001ec0000000200 */
[----:B------:R-:W4:Y:S01]  /*5950*/  MUFU.EX2 R21, R21 ;  /* 0x0000001500157308 */ /* 0x000f220000000800 */
[C---:B-1----:R-:W-:Y:S01]  /*5960*/  FADD.FTZ R11, R15.reuse, R4 ;  /* 0x000000040f0b7221 */ /* 0x042fe20000010000 */
[----:B------:R-:W-:-:S05]  /*5970*/  F2FP.BF16.F32.PACK_AB R158, R15, R14 ;  /* 0x0000000e0f9e723e */ /* 0x000fca00000010ff */
[----:B------:R0:W-:Y:S01]  /*5980*/  STSM.16.M88.4 [R184], R156 ;  /* 0x0000009cb8007844 */ /* 0x0001e20000000200 */
[----:B------:R-:W1:Y:S01]  /*5990*/  MUFU.EX2 R24, R24 ;  /* 0x0000001800187308 */ /* 0x000e620000000800 */
[----:B---3--:R-:W-:-:S07]  /*59a0*/  FADD.FTZ R4, R20, R11 ;  /* 0x0000000b14047221 */ /* 0x008fce0000010000 */
[----:B------:R-:W3:Y:S01]  /*59b0*/  MUFU.EX2 R50, R50 ;  /* 0x0000003200327308 */ /* 0x000ee20000000800 */
[C---:B----4-:R-:W-:Y:S01]  /*59c0*/  FADD.FTZ R5, R21.reuse, R4 ;  /* 0x0000000415057221 */ /* 0x050fe20000010000 */
[----:B------:R-:W-:-:S06]  /*59d0*/  F2FP.BF16.F32.PACK_AB R160, R21, R20 ;  /* 0x0000001415a0723e */ /* 0x000fcc00000010ff */
[----:B------:R-:W4:Y:S01]  /*59e0*/  MUFU.EX2 R25, R25 ;  /* 0x0000001900197308 */ /* 0x000f220000000800 */
[----:B-1----:R-:W-:-:S07]  /*59f0*/  FADD.FTZ R4, R24, R5 ;  /* 0x0000000518047221 */ /* 0x002fce0000010000 */
[----:B------:R-:W-:Y:S01]  /*5a00*/  MUFU.EX2 R51, R51 ;  /* 0x0000003300337308 */ /* 0x000fe20000000800 */
[C---:B---3--:R-:W-:Y:S01]  /*5a10*/  F2FP.BF16.F32.PACK_AB R163, R50.reuse, R47 ;  /* 0x0000002f32a3723e */ /* 0x048fe200000010ff */
        /* <DEDUP_REMOVED lines=26> */
.L_x_7594:
[----:B------:R1:W3:Y:S01]  /*5bc0*/  SYNCS.PHASECHK.TRANS64.TRYWAIT P2, [R7+URZ+0x28c50], R8 ;  /* 0x028c5008070075a7 */ /* 0x0002e2000804017f */
[----:B------:R-:W-:Y:S05]  /*5bd0*/  @!P0 BRA `(.L_x_7595) ;  /* 0x0000000000048947 */ /* 0x000fea0003800000 */
[----:B------:R-:W-:Y:S01]  /*5be0*/  BPT.TRAP 0x1 ;  /* 0x000000040000795c */ /* 0x000fe20000300000 */
.L_x_7595:
[----:B---3--:R-:W-:Y:S05]  /*5bf0*/  @P2 BRA `(.L_x_7596) ;  /* 0x0000000000082947 */ /* 0x008fea0003800000 */
[----:B------:R-:W3:Y:S02]  /*5c00*/  SYNCS.PHASECHK.TRANS64.TRYWAIT P2, [R7+URZ+0x28c50], R8 ;  /* 0x028c5008070075a7 */ /* 0x000ee4000804017f */
[----:B---3--:R-:W-:Y:S05]  /*5c10*/  @!P2 BRA `(.L_x_7597) ;  /* 0x00000114001ca947 */ /* 0x008fea0003800000 */
.L_x_7596:
[----:B------:R-:W-:Y:S01]  /*5c20*/  ULEA UR11, UR37, UR50, 0xc ;  /* 0x00000032250b7291 */ /* 0x000fe2000f8e603f */
[----:B------:R-:W-:Y:S01]  /*5c30*/  WARPGROUP.ARRIVE ;  /* 0x00000000000079c5 */ /* 0x000fe20000000000 */
[----:B------:R-:W-:Y:S01]  /*5c40*/  UMOV UR7, 0x40000040 ;  /* 0x4000004000077882 */ /* 0x000fe20000000000 */
[----:B------:R-:W-:Y:S01]  /*5c50*/  @UP0 ULDC UR14, c[0x0][0x450] ;  /* 0x00011400000e0ab9 */ /* 0x000fe20000000800 */
[----:B------:R-:W-:Y:S01]  /*5c60*/  UIADD3 UR21, UR53, -0x2, URZ ;  /* 0xfffffffe35157890 */ /* 0x000fe2000fffe03f */
[----:B-123--:R-:W-:Y:S02]  /*5c70*/  @!P1 VIADD R7, R7, 0x28c60 ;  /* 0x00028c6007079836 */ /* 0x00efe40000000000 */
[----:B------:R-:W-:Y:S02]  /*5c80*/  UMOV UR6, UR11 ;  /* 0x0000000b00067c82 */ /* 0x000fe40008000000 */
[----:B------:R-:W-:Y:S01]  /*5c90*/  HGMMA.64x256x16.F32.BF16 R24, R152, gdesc[UR4].tnspB, RZ, !UPT, gsb0 ;  /* 0x43e0000498187df0 */ /* 0x000fe2000c0018ff */
        /* <DEDUP_REMOVED lines=24> */
[----:B------:R-:W-:-:S04]  /*5e20*/  USHF.R.S32.HI UR7, URZ, 0x1f, UR6 ;  /* 0x0000001f3f077899 */ /* 0x000fc80008011406 */
[----:B------:R-:W-:-:S04]  /*5e30*/  ULEA.HI UR7, UR7, UR6, URZ, 0x6 ;  /* 0x0000000607077291 */ /* 0x000fc8000f8f303f */
[----:B------:R-:W-:-:S04]  /*5e40*/  USHF.R.S32.HI UR7, URZ, 0x6, UR7 ;  /* 0x000000063f077899 */ /* 0x000fc80008011407 */
[----:B------:R-:W-:-:S04]  /*5e50*/  UISETP.LT.AND UP1, UPT, UR49, UR7, UPT ;  /* 0x000000073100728c */ /* 0x000fc8000bf21270 */
[----:B------:R-:W-:-:S04]  /*5e60*/  USEL UR20, UR49, UR7, !UP1 ;  /* 0x0000000731147287 */ /* 0x000fc8000c800000 */
        /* <DEDUP_REMOVED lines=18> */
.L_x_7607:
[----:B------:R-:W-:-:S04]  /*5f90*/  UIADD3 UR37, UR23, 0x1, URZ ;  /* 0x0000000117257890 */ /* 0x000fc8000fffe03f */
[----:B------:R-:W-:-:S04]  /*5fa0*/  UISETP.NE.AND UP1, UPT, UR37, 0x2, UPT ;  /* 0x000000022500788c */ /* 0x000fc8000bf25270 */
[----:B------:R-:W-:Y:S02]  /*5fb0*/  USEL UR6, URZ, 0x1, UP1 ;  /* 0x000000013f067887 */ /* 0x000fe40008800000 */
[----:B------:R-:W-:Y:S02]  /*5fc0*/  USEL UR37, UR37, URZ, UP1 ;  /* 0x0000003f25257287 */ /* 0x000fe40008800000 */
[----:B------:R-:W-:Y:S01]  /*5fd0*/  ULOP3.LUT UR38, UR38, UR6, URZ, 0x3c, !UPT ;  /* 0x0000000626267292 */ /* 0x000fe2000f8e3c3f */
[----:B0-23--:R-:W-:Y:S11]  /*5fe0*/  @!P0 BRA `(.L_x_7599) ;  /* 0x0000000000048947 */ /* 0x00dff60003800000 */
[----:B------:R-:W-:Y:S01]  /*5ff0*/  BPT.TRAP 0x1 ;  /* 0x000000040000795c */ /* 0x000fe20000300000 */
.L_x_7599:
[----:B------:R-:W-:Y:S01]  /*6000*/  ULEA UR25, UR37, UR46, 0x3 ;  /* 0x0000002e25197291 */ /* 0x000fe2000f8e183f */
[----:B-1----:R-:W-:-:S05]  /*6010*/  IMAD.U32 R7, RZ, RZ, UR38 ;  /* 0x00000026ff077e24 */ /* 0x002fca000f8e00ff */
[----:B------:R-:W-:-:S04]  /*6020*/  SHF.L.U32 R7, R7, 0x1f, RZ ;  /* 0x0000001f07077819 */ /* 0x000fc800000006ff */
[----:B------:R1:W2:Y:S01]  /*6030*/  SYNCS.PHASECHK.TRANS64.TRYWAIT P2, [UR25+0x28c30], R7 ;  /* 0x028c3007ff0075a7 */ /* 0x0002a20008040159 */
[----:B------:R-:W-:Y:S05]  /*6040*/  @!P0 BRA `(.L_x_7600) ;  /* 0x0000000000048947 */ /* 0x000fea0003800000 */
[----:B------:R-:W-:Y:S01]  /*6050*/  BPT.TRAP 0x1 ;  /* 0x000000040000795c */ /* 0x000fe20000300000 */
.L_x_7600:
[----:B------:R-:W-:Y:S01]  /*6060*/  VIADD R10, R186, UR39 ;  /* 0x00000027ba0a7c36 */ /* 0x000fe20008000000 */
[----:B--2---:R-:W-:Y:S06]  /*6070*/  @P2 BRA `(.L_x_7601) ;  /* 0x0000000000082947 */ /* 0x004fec0003800000 */
[----:B------:R-:W2:Y:S02]  /*6080*/  SYNCS.PHASECHK.TRANS64.TRYWAIT P2, [UR25+0x28c30], R7 ;  /* 0x028c3007ff0075a7 */ /* 0x000ea40008040159 */
[----:B--2---:R-:W-:Y:S05]  /*6090*/  @!P2 BRA `(.L_x_7602) ;  /* 0x000001100010a947 */ /* 0x004fea0003800000 */
.L_x_7601:
[----:B------:R-:W-:Y:S01]  /*60a0*/  R2UR UR18, R3 ;  /* 0x00000000031272ca */ /* 0x000fe200000e0000 */
[----:B0-----:R-:W-:Y:S01]  /*60b0*/  WARPGROUP.ARRIVE ;  /* 0x00000000000079c5 */ /* 0x001fe20000000000 */
[----:B------:R-:W-:Y:S01]  /*60c0*/  UMOV UR19, 0x40000040 ;  /* 0x4000004000137882 */ /* 0x000fe20000000000 */
[----:B------:R-:W-:Y:S01]  /*60d0*/  PLOP3.LUT P2, PT, PT, PT, UP0, 0x80, 0x0 ;  /* 0x000000000000781c */ /* 0x000fe20003f4f008 */
[----:B------:R-:W-:Y:S01]  /*60e0*/  @UP0 ULDC UR6, c[0x0][0x44c] ;  /* 0x0001130000060ab9 */ /* 0x000fe20000000800 */
[----:B------:R-:W-:Y:S01]  /*60f0*/  UMOV UR7, 0x40000040 ;  /* 0x4000004000077882 */ /* 0x000fe20000000000 */
[----:B------:R-:W-:Y:S01]  /*6100*/  UMOV UR11, 0x40000040 ;  /* 0x40000040000b7882 */ /* 0x000fe20000000000 */
[----:B------:R-:W-:Y:S01]  /*6110*/  UMOV UR15, 0x40000040 ;  /* 0x40000040000f7882 */ /* 0x000fe20000000000 */
[----:B------:R-:W-:-:S04]  /*6120*/  LOP3.LUT R18, R18, 0xffffdfff, RZ, 0xc0, !PT ;  /* 0xffffdfff12127812 */ /* 0x000fc800078ec0ff */
[----:B------:R-:W-:Y:S01]  /*6130*/  @P1 LOP3.LUT R18, R18, 0x2000, RZ, 0xfc, !PT ;  /* 0x0000200012121812 */ /* 0x000fe200078efcff */
[----:B------:R-:W-:-:S03]  /*6140*/  ULEA UR18, UR37, UR18, 0x9 ;  /* 0x0000001225127291 */ /* 0x000fc6000f8e483f */
[----:B--2---:R-:W-:Y:S01]  /*6150*/  @P2 IMAD.HI.U32 R0, R10, UR6, RZ ;  /* 0x000000060a002c27 */ /* 0x004fe2000f8e00ff */
[----:B------:R-:W-:Y:S01]  /*6160*/  @UP0 ULDC UR6, c[0x0][0x450] ;  /* 0x0001140000060ab9 */ /* 0x000fe20000000800 */
[----:B------:R-:W-:Y:S01]  /*6170*/  UIADD3 UR10, UR18, 0x4, URZ ;  /* 0x00000004120a7890 */ /* 0x000fe2000fffe03f */
[----:B------:R-:W-:Y:S01]  /*6180*/  LOP3.LUT R18, R18, 0xffffefff, RZ, 0xc0, !PT ;  /* 0xffffefff12127812 */ /* 0x000fe200078ec0ff */
[----:B------:R-:W-:Y:S01]  /*6190*/  UIADD3 UR14, UR18, 0x6, URZ ;  /* 0x00000006120e7890 */ /* 0x000fe2000fffe03f */
[----:B------:R-:W-:Y:S01]  /*61a0*/  @P2 SHF.R.U32.HI R10, RZ, UR6, R0 ;  /* 0x00000006ff0a2c19 */ /* 0x000fe20008011600 */
[----:B------:R-:W-:Y:S01]  /*61b0*/  HGMMA.64x64x16.F32.BF16 R152, gdesc[UR16], RZ, !UPT, gsb0 ;  /* 0x00e00000109879f0 */ /* 0x000fe2000c0018ff */
[----:B------:R-:W-:Y:S01]  /*61c0*/  UMOV UR6, 0xffffffc0 ;  /* 0xffffffc000067882 */ /* 0x000fe20000000000 */
[----:B------:R-:W-:Y:S01]  /*61d0*/  IMAD.U32 R0, RZ, RZ, UR51 ;  /* 0x00000033ff007e24 */ /* 0x000fe2000f8e00ff */
[----:B------:R-:W-:Y:S01]  /*61e0*/  UIMAD UR6, UR21, UR6, 0x1 ;  /* 0x00000001150674a4 */ /* 0x000fe2000f8e0206 */
[----:B------:R-:W0:Y:S01]  /*61f0*/  SHFL.IDX PT, R11, R10, RZ, 0x1c1f ;  /* 0x001c1fff0a0b7589 */ /* 0x000e2200000e0000 */
[----:B------:R-:W-:-:S03]  /*6200*/  @P0 LOP3.LUT R18, R18, 0x1000, RZ, 0xfc, !PT ;  /* 0x0000100012120812 */ /* 0x000fc600078efcff */
[----:B------:R-:W2:Y:S01]  /*6210*/  SHFL.IDX PT, R13, R10, 0x1, 0x1c1f ;  /* 0x003c1f000a0d7f89 */ /* 0x000ea200000e0000 */
[----:B------:R-:W-:Y:S01]  /*6220*/  IADD3 R0, R0, UR6, -R185 ;  /* 0x0000000600007c10 */ /* 0x000fe2000fffe8b9 */
[----:B------:R-:W-:Y:S01]  /*6230*/  UIADD3 UR6, UR18, 0x2, URZ ;  /* 0x0000000212067890 */ /* 0x000fe2000fffe03f */
[----:B------:R-:W-:-:S03]  /*6240*/  LOP3.LUT R18, R18, 0xffffbfff, RZ, 0xc0, !PT ;  /* 0xffffbfff12127812 */ /* 0x000fc600078ec0ff */
[----:B------:R-:W-:-:S04]  /*6250*/  VIADD R0, R0, -UR52 ;  /* 0x8000003400007c36 */ /* 0x000fc80008000000 */
[C---:B0-----:R-:W-:Y:S02]  /*6260*/  IMAD.IADD R6, R0.reuse, 0x1, R11 ;  /* 0x0000000100067824 */ /* 0x041fe400078e020b */
[----:B--2---:R-:W-:-:S03]  /*6270*/  IMAD.IADD R0, R0, 0x1, R13 ;  /* 0x0000000100007824 */ /* 0x004fc600078e020d */
[C---:B------:R-:W-:Y:S02]  /*6280*/  ISETP.GT.AND P1, PT, R6.reuse, 0x19, PT ;  /* 0x000000190600780c */ /* 0x040fe40003f24270 */
[C---:B------:R-:W-:Y:S02]  /*6290*/  ISETP.GT.AND P0, PT, R6.reuse, 0x20, PT ;  /* 0x000000200600780c */ /* 0x040fe40003f04270 */
[C---:B------:R-:W-:Y:S02]  /*62a0*/  ISETP.GT.AND P4, PT, R6.reuse, 0x29, PT ;  /* 0x000000290600780c */ /* 0x040fe40003f84270 */
[C---:B------:R-:W-:Y:S02]  /*62b0*/  ISETP.GT.AND P5, PT, R6.reuse, 0x30, PT ;  /* 0x000000300600780c */ /* 0x040fe40003fa4270 */
[C---:B------:R-:W-:Y:S02]  /*62c0*/  ISETP.GT.AND P2, PT, R6.reuse, 0x21, PT ;  /* 0x000000210600780c */ /* 0x040fe40003f44270 */
[----:B------:R-:W-:-:S02]  /*62d0*/  ISETP.GT.AND P3, PT, R6, 0x28, PT ;  /* 0x000000280600780c */ /* 0x000fc40003f64270 */
[----:B------:R-:W-:Y:S02]  /*62e0*/  ISETP.GT.AND P6, PT, R6, 0x31, PT ;  /* 0x000000310600780c */ /* 0x000fe40003fc4270 */
[----:B------:R-:W-:Y:S02]  /*62f0*/  @P1 LOP3.LUT R18, R18, 0x4000, RZ, 0xfc, !PT ;  /* 0x0000400012121812 */ /* 0x000fe400078efcff */
[----:B------:R-:W-:Y:S02]  /*6300*/  ISETP.GT.AND P1, PT, R6, RZ, PT ;  /* 0x000000ff0600720c */ /* 0x000fe40003f24270 */
[----:B------:R-:W-:-:S04]  /*6310*/  LOP3.LUT R18, R18, 0xffff7fff, RZ, 0xc0, !PT ;  /* 0xffff7fff12127812 */ /* 0x000fc800078ec0ff */
[----:B------:R-:W-:Y:S02]  /*6320*/  @P0 LOP3.LUT R18, R18, 0x8000, RZ, 0xfc, !PT ;  /* 0x0000800012120812 */ /* 0x000fe400078efcff */
[----:B------:R-:W-:Y:S01]  /*6330*/  ISETP.GT.AND P0, PT, R6, 0x1, PT ;  /* 0x000000010600780c */ /* 0x000fe20003f04270 */
        /* <DEDUP_REMOVED lines=32> */
[----:B--2---:R-:W-:Y:S01]  /*6540*/  FMUL.FTZ R160, R176, UR24 ;  /* 0x00000018b0a07c20 */ /* 0x004fe20008410000 */
[----:B0-----:R-:W-:Y:S01]  /*6550*/  FSEL R10, R10, -INF , P1 ;  /* 0xff8000000a0a7808 */ /* 0x001fe20000800000 */
[----:B------:R-:W-:Y:S01]  /*6560*/  FMUL.FTZ R159, R159, UR24 ;  /* 0x000000189f9f7c20 */ /* 0x000fe20008410000 */
[----:B------:R-:W-:Y:S01]  /*6570*/  ISETP.GT.AND P1, PT, R6, 0x8, PT ;  /* 0x000000080600780c */ /* 0x000fe20003f24270 */
[----:B------:R-:W-:Y:S01]  /*6580*/  FMUL.FTZ R166, R166, UR24 ;  /* 0x00000018a6a67c20 */ /* 0x000fe20008410000 */
[----:B------:R-:W-:Y:S01]  /*6590*/  FMUL.FTZ R167, R167, UR24 ;  /* 0x00000018a7a77c20 */ /* 0x000fe20008410000 */
[----:B------:R-:W-:Y:S01]  /*65a0*/  FMUL.FTZ R175, R175, UR24 ;  /* 0x00000018afaf7c20 */ /* 0x000fe20008410000 */
[----:B------:R-:W0:Y:S08]  /*65b0*/  MUFU.TANH R12, R156 ;  /* 0x0000009c000c7308 */ /* 0x000e300000002400 */
[----:B------:R-:W2:Y:S01]  /*65c0*/  MUFU.TANH R13, R157 ;  /* 0x0000009d000d7308 */ /* 0x000ea20000002400 */
[----:B---3--:R-:W-:-:S02]  /*65d0*/  FSEL R11, R11, -INF , P0 ;  /* 0xff8000000b0b7808 */ /* 0x008fc40000000000 */
[----:B------:R-:W-:-:S05]  /*65e0*/  ISETP.GT.AND P0, PT, R6, 0x9, PT ;  /* 0x000000090600780c */ /* 0x000fca0003f04270 */
[----:B------:R-:W3:Y:S01]  /*65f0*/  MUFU.TANH R157, R173 ;  /* 0x000000ad009d7308 */ /* 0x000ee20000002400 */
[----:B0-----:R-:W-:Y:S02]  /*6600*/  FSEL R12, R12, -INF , P1 ;  /* 0xff8000000c0c7808 */ /* 0x001fe40000800000 */
[----:B------:R-:W-:-:S04]  /*6610*/  ISETP.GT.AND P1, PT, R6, 0x10, PT ;  /* 0x000000100600780c */ /* 0x000fc80003f24270 */
[----:B------:R-:W-:Y:S01]  /*6620*/  FSEL R14, R14, -INF , P1 ;  /* 0xff8000000e0e7808 */ /* 0x000fe20000800000 */
[----:B------:R-:W0:Y:S01]  /*6630*/  MUFU.TANH R160, R160 ;  /* 0x000000a000a07308 */ /* 0x000e220000002400 */
[----:B--2---:R-:W-:Y:S02]  /*6640*/  FSEL R13, R13, -INF , P0 ;  /* 0xff8000000d0d7808 */ /* 0x004fe40000000000 */
[C---:B------:R-:W-:Y:S02]  /*6650*/  ISETP.GT.AND P0, PT, R6.reuse, 0x11, PT ;  /* 0x000000110600780c */ /* 0x040fe40003f04270 */
[----:B------:R-:W-:-:S03]  /*6660*/  ISETP.GT.AND P1, PT, R6, 0x18, PT ;  /* 0x000000180600780c */ /* 0x000fc60003f24270 */
[----:B------:R2:W4:Y:S01]  /*6670*/  MUFU.TANH R153, R169 ;  /* 0x000000a900997308 */ /* 0x0005220000002400 */
[----:B---3--:R-:W-:Y:S02]  /*6680*/  FSEL R157, R157, -INF , P4 ;  /* 0xff8000009d9d7808 */ /* 0x008fe40002000000 */
[----:B------:R-:W-:-:S05]  /*6690*/  ISETP.GT.AND P4, PT, R6, 0x38, PT ;  /* 0x000000380600780c */ /* 0x000fca0003f84270 */
[----:B------:R-:W3:Y:S01]  /*66a0*/  MUFU.TANH R156, R172 ;  /* 0x000000ac009c7308 */ /* 0x000ee20000002400 */
[----:B0-----:R-:W-:Y:S01]  /*66b0*/  FSEL R160, R160, -INF , P5 ;  /* 0xff800000a0a07808 */ /* 0x001fe20002800000 */
[----:B--2---:R-:W-:Y:S01]  /*66c0*/  FMUL.FTZ R169, R174, UR24 ;  /* 0x00000018aea97c20 */ /* 0x004fe20008410000 */
[----:B------:R-:W-:Y:S01]  /*66d0*/  ISETP.GT.AND P5, PT, R6, 0x39, PT ;  /* 0x000000390600780c */ /* 0x000fe20003fa4270 */
[----:B------:R-:W-:-:S04]  /*66e0*/  FMUL.FTZ R174, R182, UR24 ;  /* 0x00000018b6ae7c20 */ /* 0x000fc80008410000 */
[----:B------:R-:W0:Y:S01]  /*66f0*/  MUFU.TANH R154, R154 ;  /* 0x0000009a009a7308 */ /* 0x000e220000002400 */
[----:B----4-:R-:W-:Y:S02]  /*6700*/  FSEL R153, R153, -INF , P2 ;  /* 0xff80000099997808 */ /* 0x010fe40001000000 */
[----:B------:R-:W-:-:S05]  /*6710*/  ISETP.GT.AND P2, PT, R0, RZ, PT ;  /* 0x000000ff0000720c */ /* 0x000fca0003f44270 */
[----:B------:R-:W2:Y:S01]  /*6720*/  MUFU.TANH R155, R155 ;  /* 0x0000009b009b7308 */ /* 0x000ea20000002400 */
[----:B---3--:R-:W-:Y:S02]  /*6730*/  FSEL R156, R156, -INF , P3 ;  /* 0xff8000009c9c7808 */ /* 0x008fe40001800000 */
[----:B------:R-:W-:-:S05]  /*6740*/  ISETP.GT.AND P3, PT, R0, 0x1, PT ;  /* 0x000000010000780c */ /* 0x000fca0003f64270 */
[----:B------:R3:W-:Y:S01]  /*6750*/  MUFU.TANH R152, R168 ;  /* 0x000000a800987308 */ /* 0x0007e20000002400 */
[----:B0-----:R-:W-:Y:S02]  /*6760*/  FSEL R154, R154, -INF , P2 ;  /* 0xff8000009a9a7808 */ /* 0x001fe40001000000 */
[----:B------:R-:W-:-:S05]  /*6770*/  ISETP.GT.AND P2, PT, R0, 0x10, PT ;  /* 0x000000100000780c */ /* 0x000fca0003f44270 */
[----:B------:R-:W0:Y:S01]  /*6780*/  MUFU.TANH R162, R162 ;  /* 0x000000a200a27308 */ /* 0x000e220000002400 */
[----:B---3--:R-:W-:Y:S01]  /*6790*/  FMUL.FTZ R168, R170, UR24 ;  /* 0x00000018aaa87c20 */ /* 0x008fe20008410000 */
[----:B--2---:R-:W-:Y:S02]  /*67a0*/  FSEL R155, R155, -INF , P3 ;  /* 0xff8000009b9b7808 */ /* 0x004fe40001800000 */
[----:B------:R-:W-:-:S04]  /*67b0*/  ISETP.GT.AND P3, PT, R0, 0x11, PT ;  /* 0x000000110000780c */ /* 0x000fc80003f64270 */
[----:B------:R-:W2:Y:S08]  /*67c0*/  MUFU.TANH R163, R163 ;  /* 0x000000a300a37308 */ /* 0x000eb00000002400 */
[----:B------:R-:W3:Y:S01]  /*67d0*/  MUFU.TANH R168, R168 ;  /* 0x000000a800a87308 */ /* 0x000ee20000002400 */
[----:B0-----:R-:W-:Y:S02]  /*67e0*/  FSEL R162, R162, -INF , P2 ;  /* 0xff800000a2a27808 */ /* 0x001fe40001000000 */
[----:B------:R-:W-:-:S05]  /*67f0*/  ISETP.GT.AND P2, PT, R0, 0x20, PT ;  /* 0x000000200000780c */ /* 0x000fca0003f44270 */
[----:B------:R-:W0:Y:S01]  /*6800*/  MUFU.TANH R6, R171 ;  /* 0x000000ab00067308 */ /* 0x000e220000002400 */
[----:B--2---:R-:W-:Y:S02]  /*6810*/  FSEL R163, R163, -INF , P3 ;  /* 0xff800000a3a37808 */ /* 0x004fe40001800000 */
[----:B------:R-:W-:-:S05]  /*6820*/  ISETP.GT.AND P3, PT, R0, 0x21, PT ;  /* 0x000000210000780c */ /* 0x000fca0003f64270 */
[----:B------:R2:W4:Y:S01]  /*6830*/  MUFU.TANH R15, R161 ;  /* 0x000000a1000f7308 */ /* 0x0005220000002400 */
[----:B---3--:R-:W-:Y:S02]  /*6840*/  FSEL R170, R168, -INF , P2 ;  /* 0xff800000a8aa7808 */ /* 0x008fe40001000000 */
[----:B------:R-:W-:-:S05]  /*6850*/  ISETP.GT.AND P2, PT, R0, 0x30, PT ;  /* 0x000000300000780c */ /* 0x000fca0003f44270 */
[----:B------:R3:W5:Y:S01]  /*6860*/  MUFU.TANH R20, R164 ;  /* 0x000000a400147308 */ /* 0x0007620000002400 */
[----:B0-----:R-:W-:Y:S01]  /*6870*/  FSEL R168, R6, -INF , P3 ;  /* 0xff80000006a87808 */ /* 0x001fe20001800000 */
[----:B--2---:R-:W-:Y:S01]  /*6880*/  FMUL.FTZ R161, R177, UR24 ;  /* 0x00000018b1a17c20 */ /* 0x004fe20008410000 */
[----:B------:R-:W-:Y:S02]  /*6890*/  FMNMX.FTZ R6, R10, R9, !PT ;  /* 0x000000090a067209 */ /* 0x000fe40007810000 */
[----:B------:R-:W-:Y:S02]  /*68a0*/  ISETP.GT.AND P3, PT, R0, 0x31, PT ;  /* 0x000000310000780c */ /* 0x000fe40003f64270 */
[----:B------:R-:W-:Y:S01]  /*68b0*/  FMNMX.FTZ R6, R11, R6, !PT ;  /* 0x000000060b067209 */ /* 0x000fe20007810000 */
[----:B------:R0:W2:Y:S01]  /*68c0*/  MUFU.TANH R21, R165 ;  /* 0x000000a500157308 */ /* 0x0000a20000002400 */
[----:B----4-:R-:W-:Y:S01]  /*68d0*/  FSEL R15, R15, -INF , P0 ;  /* 0xff8000000f0f7808 */ /* 0x010fe20000000000 */
[----:B---3--:R-:W-:Y:S01]  /*68e0*/  FMUL.FTZ R164, R180, UR24 ;  /* 0x00000018b4a47c20 */ /* 0x008fe20008410000 */
[----:B------:R-:W-:-:S02]  /*68f0*/  FMNMX.FTZ R6, R12, R6, !PT ;  /* 0x000000060c067209 */ /* 0x000fc40007810000 */
[----:B------:R-:W-:Y:S02]  /*6900*/  LOP3.LUT P0, RZ, R18, 0x8000, RZ, 0xc0, !PT ;  /* 0x0000800012ff7812 */ /* 0x000fe4000780c0ff */
[----:B------:R-:W-:Y:S01]  /*6910*/  FMNMX.FTZ R6, R13, R6, !PT ;  /* 0x000000060d067209 */ /* 0x000fe20007810000 */
[----:B------:R-:W3:Y:S01]  /*6920*/  MUFU.TANH R161, R161 ;  /* 0x000000a100a17308 */ /* 0x000ee20000002400 */
[----:B-----5:R-:W-:Y:S01]  /*6930*/  FSEL R20, R20, -INF , P1 ;  /* 0xff80000014147808 */ /* 0x020fe20000800000 */
[----:B0-----:R-:W-:Y:S01]  /*6940*/  FMUL.FTZ R165, R181, UR24 ;  /* 0x00000018b5a57c20 */ /* 0x001fe20008410000 */
[----:B------:R-:W-:Y:S02]  /*6950*/  FMNMX.FTZ R6, R14, R6, !PT ;  /* 0x000000060e067209 */ /* 0x000fe40007810000 */
[----:B------:R-:W-:Y:S02]  /*6960*/  LOP3.LUT P1, RZ, R18, 0x4000, RZ, 0xc0, !PT ;  /* 0x0000400012ff7812 */ /* 0x000fe4000782c0ff */
[----:B------:R-:W-:Y:S01]  /*6970*/  FMNMX.FTZ R6, R15, R6, !PT ;  /* 0x000000060f067209 */ /* 0x000fe20007810000 */
[----:B------:R-:W0:Y:S01]  /*6980*/  MUFU.TANH R164, R164 ;  /* 0x000000a400a47308 */ /* 0x000e220000002400 */
[----:B--2---:R-:W-:-:S02]  /*6990*/  FSEL R21, R21, -INF , P1 ;  /* 0xff80000015157808 */ /* 0x004fc40000800000 */
[----:B------:R-:W-:Y:S02]  /*69a0*/  FMNMX.FTZ R6, R20, R6, !PT ;  /* 0x0000000614067209 */ /* 0x000fe40007810000 */
[----:B------:R-:W-:Y:S02]  /*69b0*/  FSEL R152, R152, -INF , P0 ;  /* 0xff80000098987808 */ /* 0x000fe40000000000 */
[----:B------:R-:W-:Y:S01]  /*69c0*/  FMNMX.FTZ R6, R21, R6, !PT ;  /* 0x0000000615067209 */ /* 0x000fe20007810000 */
[----:B------:R-:W2:Y:S01]  /*69d0*/  MUFU.TANH R165, R165 ;  /* 0x000000a500a57308 */ /* 0x000ea20000002400 */
[----:B---3--:R-:W-:Y:S02]  /*69e0*/  FSEL R161, R161, -INF , P6 ;  /* 0xff800000a1a17808 */ /* 0x008fe40003000000 */
[----:B------:R-:W-:Y:S02]  /*69f0*/  FMNMX.FTZ R6, R152, R6, !PT ;  /* 0x0000000698067209 */ /* 0x000fe40007810000 */
[----:B------:R-:W-:-:S02]  /*6a00*/  LOP3.LUT P1, RZ, R18, 0x2000, RZ, 0xc0, !PT ;  /* 0x0000200012ff7812 */ /* 0x000fc4000782c0ff */
[----:B------:R-:W-:Y:S01]  /*6a10*/  FMNMX.FTZ R6, R153, R6, !PT ;  /* 0x0000000699067209 */ /* 0x000fe20007810000 */
[----:B------:R-:W3:Y:S01]  /*6a20*/  MUFU.TANH R158, R158 ;  /* 0x0000009e009e7308 */ /* 0x000ee20000002400 */
[----:B0-----:R-:W-:Y:S02]  /*6a30*/  FSEL R164, R164, -INF , P4 ;  /* 0xff800000a4a47808 */ /* 0x001fe40002000000 */
[----:B------:R-:W-:Y:S02]  /*6a40*/  FMNMX.FTZ R6, R156, R6, !PT ;  /* 0x000000069c067209 */ /* 0x000fe40007810000 */
[----:B------:R-:W-:Y:S02]  /*6a50*/  ISETP.GT.AND P4, PT, R0, 0x8, PT ;  /* 0x000000080000780c */ /* 0x000fe40003f84270 */
[----:B------:R-:W-:Y:S01]  /*6a60*/  FMNMX.FTZ R6, R157, R6, !PT ;  /* 0x000000069d067209 */ /* 0x000fe20007810000 */
[----:B------:R-:W0:Y:S01]  /*6a70*/  MUFU.TANH R159, R159 ;  /* 0x0000009f009f7308 */ /* 0x000e220000002400 */
[----:B--2---:R-:W-:-:S02]  /*6a80*/  FSEL R165, R165, -INF , P5 ;  /* 0xff800000a5a57808 */ /* 0x004fc40002800000 */
[----:B------:R-:W-:Y:S02]  /*6a90*/  FMNMX.FTZ R6, R160, R6, !PT ;  /* 0x00000006a0067209 */ /* 0x000fe40007810000 */
[----:B------:R-:W-:Y:S02]  /*6aa0*/  ISETP.GT.AND P5, PT, R0, 0x9, PT ;  /* 0x000000090000780c */ /* 0x000fe40003fa4270 */
[----:B------:R-:W-:Y:S01]  /*6ab0*/  FMNMX.FTZ R6, R161, R6, !PT ;  /* 0x00000006a1067209 */ /* 0x000fe20007810000 */
[----:B------:R-:W2:Y:S01]  /*6ac0*/  MUFU.TANH R166, R166 ;  /* 0x000000a600a67308 */ /* 0x000ea20000002400 */
[----:B---3--:R-:W-:Y:S02]  /*6ad0*/  FSEL R158, R158, -INF , P4 ;  /* 0xff8000009e9e7808 */ /* 0x008fe40002000000 */
[----:B------:R-:W-:Y:S02]  /*6ae0*/  FMNMX.FTZ R6, R164, R6, !PT ;  /* 0x00000006a4067209 */ /* 0x000fe40007810000 */
[----:B------:R-:W-:-:S02]  /*6af0*/  ISETP.GT.AND P4, PT, R0, 0x18, PT ;  /* 0x000000180000780c */ /* 0x000fc40003f84270 */
[----:B------:R-:W-:Y:S01]  /*6b00*/  FMNMX.FTZ R6, R165, R6, !PT ;  /* 0x00000006a5067209 */ /* 0x000fe20007810000 */
[----:B------:R-:W3:Y:S01]  /*6b10*/  MUFU.TANH R167, R167 ;  /* 0x000000a700a77308 */ /* 0x000ee20000002400 */
[----:B0-----:R-:W-:Y:S02]  /*6b20*/  FSEL R159, R159, -INF , P5 ;  /* 0xff8000009f9f7808 */ /* 0x001fe40002800000 */
[----:B------:R-:W-:Y:S01]  /*6b30*/  ISETP.GT.AND P5, PT, R0, 0x19, PT ;  /* 0x000000190000780c */ /* 0x000fe20003fa4270 */
[----:B------:R-:W0:Y:S01]  /*6b40*/  SHFL.BFLY PT, R171, R6, 0x2, 0x1f ;  /* 0x0c401f0006ab7f89 */ /* 0x000e2200000e0000 */
[----:B------:R-:W-:-:S03]  /*6b50*/  LOP3.LUT P0, RZ, R18, 0x1000, RZ, 0xc0, !PT ;  /* 0x0000100012ff7812 */ /* 0x000fc6000780c0ff */
[----:B------:R-:W4:Y:S01]  /*6b60*/  MUFU.TANH R169, R169 ;  /* 0x000000a900a97308 */ /* 0x000f220000002400 */
[----:B--2---:R-:W-:Y:S02]  /*6b70*/  FSEL R166, R166, -INF , P4 ;  /* 0xff800000a6a67808 */ /* 0x004fe40002000000 */
[----:B------:R-:W-:-:S05]  /*6b80*/  ISETP.GT.AND P4, PT, R0, 0x28, PT ;  /* 0x000000280000780c */ /* 0x000fca0003f84270 */
[----:B------:R-:W2:Y:S01]  /*6b90*/  MUFU.TANH R174, R174 ;  /* 0x000000ae00ae7308 */ /* 0x000ea20000002400 */
[----:B---3--:R-:W-:Y:S02]  /*6ba0*/  FSEL R167, R167, -INF , P5 ;  /* 0xff800000a7a77808 */ /* 0x008fe40002800000 */
[C---:B------:R-:W-:Y:S02]  /*6bb0*/  ISETP.GT.AND P5, PT, R0.reuse, 0x39, PT ;  /* 0x000000390000780c */ /* 0x040fe40003fa4270 */
[----:B----4-:R-:W-:Y:S02]  /*6bc0*/  FSEL R169, R169, -INF , P4 ;  /* 0xff800000a9a97808 */ /* 0x010fe40002000000 */
[----:B------:R-:W-:Y:S02]  /*6bd0*/  ISETP.GT.AND P4, PT, R0, 0x38, PT ;  /* 0x000000380000780c */ /* 0x000fe40003f84270 */
[----:B0-----:R-:W-:Y:S02]  /*6be0*/  FMNMX.FTZ R6, R6, R171, !PT ;  /* 0x000000ab06067209 */ /* 0x001fe40007810000 */
[----:B--2---:R-:W-:-:S03]  /*6bf0*/  FSEL R174, R174, -INF , P4 ;  /* 0xff800000aeae7808 */ /* 0x004fc60002000000 */
[----:B------:R-:W0:Y:S02]  /*6c00*/  SHFL.BFLY PT, R171, R6, 0x1, 0x1f ;  /* 0x0c201f0006ab7f89 */ /* 0x000e2400000e0000 */
[----:B0-----:R-:W-:-:S04]  /*6c10*/  FMNMX.FTZ R6, R6, R171, !PT ;  /* 0x000000ab06067209 */ /* 0x001fc80007810000 */
[C---:B------:R-:W-:Y:S01]  /*6c20*/  FSETP.NEU.FTZ.AND P6, PT, R6.reuse, -INF , PT ;  /* 0xff8000000600780b */ /* 0x040fe20003fdd000 */
[----:B------:R-:W-:-:S03]  /*6c30*/  FMUL.FTZ R171, R6, UR10 ;  /* 0x0000000a06ab7c20 */ /* 0x000fc60008410000 */
[----:B------:R-:W-:Y:S02]  /*6c40*/  FSEL R172, R6, RZ, P6 ;  /* 0x000000ff06ac7208 */ /* 0x000fe40003000000 */
[----:B------:R-:W-:Y:S02]  /*6c50*/  FSEL R171, R171, RZ, P6 ;  /* 0x000000ffabab7208 */ /* 0x000fe40003000000 */
[----:B------:R-:W-:Y:S01]  /*6c60*/  ISETP.GT.AND P6, PT, R0, 0x29, PT ;  /* 0x000000290000780c */ /* 0x000fe20003fc4270 */
[----:B------:R-:W-:Y:S02]  /*6c70*/  FADD.FTZ R172, -R172, R9 ;  /* 0x00000009acac7221 */ /* 0x000fe40000010100 */
        /* <DEDUP_REMOVED lines=13> */
[----:B0-----:R-:W-:Y:S01]  /*6d50*/  FMUL.FTZ R10, R172, UR10 ;  /* 0x0000000aac0a7c20 */ /* 0x001fe20008410000 */
[--C-:B------:R-:W-:Y:S01]  /*6d60*/  FFMA.FTZ R157, R157, UR10, -R171.reuse ;  /* 0x0000000a9d9d7c23 */ /* 0x100fe200080108ab */
[--C-:B------:R-:W-:Y:S01]  /*6d70*/  FFMA.FTZ R160, R160, UR10, -R171.reuse ;  /* 0x0000000aa0a07c23 */ /* 0x100fe200080108ab */
[--C-:B------:R-:W-:Y:S01]  /*6d80*/  FFMA.FTZ R161, R161, UR10, -R171.reuse ;  /* 0x0000000aa1a17c23 */ /* 0x100fe200080108ab */
[--C-:B------:R-:W-:Y:S01]  /*6d90*/  FFMA.FTZ R164, R164, UR10, -R171.reuse ;  /* 0x0000000aa4a47c23 */ /* 0x100fe200080108ab */
[----:B------:R-:W-:Y:S01]  /*6da0*/  FFMA.FTZ R165, R165, UR10, -R171 ;  /* 0x0000000aa5a57c23 */ /* 0x000fe200080108ab */
[----:B------:R-:W-:Y:S01]  /*6db0*/  FMUL.FTZ R171, R178, UR24 ;  /* 0x00000018b2ab7c20 */ /* 0x000fe20008410000 */
[----:B------:R-:W0:Y:S01]  /*6dc0*/  MUFU.EX2 R10, R10 ;  /* 0x0000000a000a7308 */ /* 0x000e220000000800 */
[----:B------:R-:W-:-:S07]  /*6dd0*/  FMUL.FTZ R172, R179, UR24 ;  /* 0x00000018b3ac7c20 */ /* 0x000fce0008410000 */
[----:B------:R2:W3:Y:S08]  /*6de0*/  MUFU.TANH R9, R175 ;  /* 0x000000af00097308 */ /* 0x0004f00000002400 */
[----:B------:R-:W4:Y:S01]  /*6df0*/  MUFU.TANH R171, R171 ;  /* 0x000000ab00ab7308 */ /* 0x000f220000002400 */
[----:B0-----:R-:W-:Y:S01]  /*6e00*/  FFMA.FTZ R4, R10, R4, R152 ;  /* 0x000000040a047223 */ /* 0x001fe20000010098 */
[----:B------:R-:W-:Y:S01]  /*6e10*/  F2FP.BF16.F32.PACK_AB R152, R11, R152 ;  /* 0x000000980b98723e */ /* 0x000fe200000010ff */
[----:B--2---:R-:W-:Y:S01]  /*6e20*/  FMUL.FTZ R175, R183, UR24 ;  /* 0x00000018b7af7c20 */ /* 0x004fe20008410000 */
[----:B------:R-:W-:Y:S01]  /*6e30*/  FMUL.FTZ R24, R24, R10 ;  /* 0x0000000a18187220 */ /* 0x000fe20000410000 */
[----:B------:R-:W-:Y:S01]  /*6e40*/  FADD.FTZ R4, R11, R4 ;  /* 0x000000040b047221 */ /* 0x000fe20000010000 */
[----:B------:R-:W-:-:S02]  /*6e50*/  IMAD.U32 R11, RZ, RZ, UR25 ;  /* 0x00000019ff0b7e24 */ /* 0x000fc4000f8e00ff */
[-C--:B------:R-:W-:Y:S01]  /*6e60*/  FMUL.FTZ R25, R25, R10.reuse ;  /* 0x0000000a19197220 */ /* 0x080fe20000410000 */
[----:B------:R-:W0:Y:S01]  /*6e70*/  MUFU.TANH R172, R172 ;  /* 0x000000ac00ac7308 */ /* 0x000e220000002400 */
[----:B---3--:R-:W-:Y:S01]  /*6e80*/  FSEL R9, R9, -INF , P6 ;  /* 0xff80000009097808 */ /* 0x008fe20003000000 */
[----:B------:R-:W-:Y:S02]  /*6e90*/  @!P1 VIADD R0, R11, 0x28c40 ;  /* 0x00028c400b009836 */ /* 0x000fe40000000000 */
[-C--:B------:R-:W-:Y:S01]  /*6ea0*/  FMUL.FTZ R28, R28, R10.reuse ;  /* 0x0000000a1c1c7220 */ /* 0x080fe20000410000 */
[-C--:B------:R-:W-:Y:S01]  /*6eb0*/  FMUL.FTZ R29, R29, R10.reuse ;  /* 0x0000000a1d1d7220 */ /* 0x080fe20000410000 */
[-C--:B------:R-:W-:Y:S01]  /*6ec0*/  FMUL.FTZ R32, R32, R10.reuse ;  /* 0x0000000a20207220 */ /* 0x080fe20000410000 */
[-C--:B------:R-:W-:Y:S01]  /*6ed0*/  FMUL.FTZ R33, R33, R10.reuse ;  /* 0x0000000a21217220 */ /* 0x080fe20000410000 */
[----:B------:R-:W-:Y:S01]  /*6ee0*/  @!P1 PRMT R0, RZ, 0x654, R0 ;  /* 0x00000654ff009816 */ /* 0x000fe20000000000 */
[----:B------:R-:W2:Y:S01]  /*6ef0*/  MUFU.TANH R175, R175 ;  /* 0x000000af00af7308 */ /* 0x000ea20000002400 */
[----:B----4-:R-:W-:Y:S01]  /*6f00*/  FSEL R171, R171, -INF , P2 ;  /* 0xff800000abab7808 */ /* 0x010fe20001000000 */
[-C--:B------:R-:W-:Y:S01]  /*6f10*/  FMUL.FTZ R36, R36, R10.reuse ;  /* 0x0000000a24247220 */ /* 0x080fe20000410000 */
[----:B------:R3:W-:Y:S01]  /*6f20*/  @!P1 SYNCS.ARRIVE.TRANS64.RED.A1T0 RZ, [R0+URZ], RZ ;  /* 0x000000ff00ff99a7 */ /* 0x0007e2000810043f */
[----:B------:R-:W-:Y:S01]  /*6f30*/  ISETP.NE.AND P2, PT, R17, RZ, PT ;  /* 0x000000ff1100720c */ /* 0x000fe20003f45270 */
[-C--:B------:R-:W-:Y:S01]  /*6f40*/  FMUL.FTZ R37, R37, R10.reuse ;  /* 0x0000000a25257220 */ /* 0x080fe20000410000 */
[-C--:B------:R-:W-:Y:S01]  /*6f50*/  FMUL.FTZ R40, R40, R10.reuse ;  /* 0x0000000a28287220 */ /* 0x080fe20000410000 */
[-C--:B------:R-:W-:Y:S01]  /*6f60*/  FMUL.FTZ R41, R41, R10.reuse ;  /* 0x0000000a29297220 */ /* 0x080fe20000410000 */
[----:B------:R-:W4:Y:S01]  /*6f70*/  MUFU.EX2 R12, R12 ;  /* 0x0000000c000c7308 */ /* 0x000f220000000800 */
[----:B0-----:R-:W-:Y:S01]  /*6f80*/  FSEL R172, R172, -INF , P3 ;  /* 0xff800000acac7808 */ /* 0x001fe20001800000 */
[----:B------:R-:W-:Y:S01]  /*6f90*/  FMUL.FTZ R44, R44, R10 ;  /* 0x0000000a2c2c7220 */ /* 0x000fe20000410000 */
[----:B---3--:R-:W-:Y:S01]  /*6fa0*/  FMNMX.FTZ R0, R154, R8, !PT ;  /* 0x000000089a007209 */ /* 0x008fe20007810000 */
[-C--:B------:R-:W-:Y:S01]  /*6fb0*/  FMUL.FTZ R45, R45, R10.reuse ;  /* 0x0000000a2d2d7220 */ /* 0x080fe20000410000 */
[-C--:B------:R-:W-:Y:S01]  /*6fc0*/  FMUL.FTZ R48, R48, R10.reuse ;  /* 0x0000000a30307220 */ /* 0x080fe20000410000 */
[----:B------:R-:W-:Y:S01]  /*6fd0*/  FMUL.FTZ R49, R49, R10 ;  /* 0x0000000a31317220 */ /* 0x000fe20000410000 */
[----:B------:R-:W-:Y:S01]  /*6fe0*/  FMNMX.FTZ R0, R155, R0, !PT ;  /* 0x000000009b007209 */ /* 0x000fe20007810000 */
[----:B------:R-:W-:Y:S01]  /*6ff0*/  MUFU.EX2 R180, R157 ;  /* 0x0000009d00b47308 */ /* 0x000fe20000000800 */
[----:B--2---:R-:W-:Y:S01]  /*7000*/  FSEL R175, R175, -INF , P5 ;  /* 0xff800000afaf7808 */ /* 0x004fe20002800000 */
[----:B------:R-:W-:Y:S01]  /*7010*/  FMUL.FTZ R52, R52, R10 ;  /* 0x0000000a34347220 */ /* 0x000fe20000410000 */
[----:B------:R-:W-:Y:S01]  /*7020*/  FMNMX.FTZ R0, R158, R0, !PT ;  /* 0x000000009e007209 */ /* 0x000fe20007810000 */
[-C--:B------:R-:W-:Y:S01]  /*7030*/  FMUL.FTZ R53, R53, R10.reuse ;  /* 0x0000000a35357220 */ /* 0x080fe20000410000 */
[-C--:B------:R-:W-:Y:S01]  /*7040*/  FMUL.FTZ R56, R56, R10.reuse ;  /* 0x0000000a38387220 */ /* 0x080fe20000410000 */
[----:B------:R-:W-:Y:S01]  /*7050*/  FMUL.FTZ R57, R57, R10 ;  /* 0x0000000a39397220 */ /* 0x000fe20000410000 */
[----:B------:R-:W-:Y:S01]  /*7060*/  FMNMX.FTZ R0, R159, R0, !PT ;  /* 0x000000009f007209 */ /* 0x000fe20007810000 */
[----:B------:R-:W0:Y:S01]  /*7070*/  MUFU.EX2 R13, R13 ;  /* 0x0000000d000d7308 */ /* 0x000e220000000800 */
[----:B----4-:R-:W-:Y:S01]  /*7080*/  FADD.FTZ R4, R12, R4 ;  /* 0x000000040c047221 */ /* 0x010fe20000010000 */
[----:B------:R-:W-:Y:S01]  /*7090*/  FMUL.FTZ R60, R60, R10 ;  /* 0x0000000a3c3c7220 */ /* 0x000fe20000410000 */
[----:B------:R-:W-:Y:S01]  /*70a0*/  FMNMX.FTZ R0, R162, R0, !PT ;  /* 0x00000000a2007209 */ /* 0x000fe20007810000 */
[-C--:B------:R-:W-:Y:S01]  /*70b0*/  FMUL.FTZ R61, R61, R10.reuse ;  /* 0x0000000a3d3d7220 */ /* 0x080fe20000410000 */
[-C--:B------:R-:W-:Y:S01]  /*70c0*/  FMUL.FTZ R64, R64, R10.reuse ;  /* 0x0000000a40407220 */ /* 0x080fe20000410000 */
[----:B------:R-:W-:Y:S01]  /*70d0*/  FMUL.FTZ R65, R65, R10 ;  /* 0x0000000a41417220 */ /* 0x000fe20000410000 */
[----:B------:R-:W-:Y:S01]  /*70e0*/  FMNMX.FTZ R0, R163, R0, !PT ;  /* 0x00000000a3007209 */ /* 0x000fe20007810000 */
[----:B------:R-:W2:Y:S01]  /*70f0*/  MUFU.EX2 R14, R14 ;  /* 0x0000000e000e7308 */ /* 0x000ea20000000800 */
[-C--:B------:R-:W-:Y:S01]  /*7100*/  FMUL.FTZ R68, R68, R10.reuse ;  /* 0x0000000a44447220 */ /* 0x080fe20000410000 */
        /* <DEDUP_REMOVED lines=15> */
[----:B--2---:R-:W-:Y:S01]  /*7200*/  FADD.FTZ R4, R14, R4 ;  /* 0x000000040e047221 */ /* 0x004fe20000010000 */
[----:B------:R-:W-:Y:S01]  /*7210*/  FMUL.FTZ R85, R85, R10 ;  /* 0x0000000a55557220 */ /* 0x000fe20000410000 */
[----:B------:R-:W-:Y:S01]  /*7220*/  FMNMX.FTZ R0, R169, R0, !PT ;  /* 0x00000000a9007209 */ /* 0x000fe20007810000 */
[-C--:B------:R-:W-:Y:S01]  /*7230*/  FMUL.FTZ R88, R88, R10.reuse ;  /* 0x0000000a58587220 */ /* 0x080fe20000410000 */
[-C--:B------:R-:W-:Y:S01]  /*7240*/  FMUL.FTZ R89, R89, R10.reuse ;  /* 0x0000000a59597220 */ /* 0x080fe20000410000 */
[----:B------:R-:W-:Y:S01]  /*7250*/  FMUL.FTZ R92, R92, R10 ;  /* 0x0000000a5c5c7220 */ /* 0x000fe20000410000 */
[----:B------:R-:W-:Y:S01]  /*7260*/  FMNMX.FTZ R0, R9, R0, !PT ;  /* 0x0000000009007209 */ /* 0x000fe20007810000 */
[----:B------:R-:W-:Y:S01]  /*7270*/  MUFU.EX2 R181, R161 ;  /* 0x000000a100b57308 */ /* 0x000fe20000000800 */
[----:B---3--:R-:W-:Y:S01]  /*7280*/  FADD.FTZ R4, R15, R4 ;  /* 0x000000040f047221 */ /* 0x008fe20000010000 */
        /* <DEDUP_REMOVED lines=15> */
[-C--:B------:R-:W-:Y:S01]  /*7380*/  FMUL.FTZ R109, R109, R10.reuse ;  /* 0x0000000a6d6d7220 */ /* 0x080fe20000410000 */
[-C--:B------:R-:W-:Y:S01]  /*7390*/  FMUL.FTZ R112, R112, R10.reuse ;  /* 0x0000000a70707220 */ /* 0x080fe20000410000 */
[-C--:B------:R-:W-:Y:S01]  /*73a0*/  FMUL.FTZ R113, R113, R10.reuse ;  /* 0x0000000a71717220 */ /* 0x080fe20000410000 */
[----:B------:R-:W3:Y:S01]  /*73b0*/  SHFL.BFLY PT, R176, R0, 0x2, 0x1f ;  /* 0x0c401f0000b07f89 */ /* 0x000ee200000e0000 */
[-C--:B------:R-:W-:Y:S01]  /*73c0*/  FMUL.FTZ R116, R116, R10.reuse ;  /* 0x0000000a74747220 */ /* 0x080fe20000410000 */
[-C--:B------:R-:W-:Y:S01]  /*73d0*/  FMUL.FTZ R117, R117, R10.reuse ;  /* 0x0000000a75757220 */ /* 0x080fe20000410000 */
[-C--:B------:R-:W-:Y:S01]  /*73e0*/  FMUL.FTZ R120, R120, R10.reuse ;  /* 0x0000000a78787220 */ /* 0x080fe20000410000 */
[----:B------:R-:W-:Y:S01]  /*73f0*/  MUFU.EX2 R179, R165 ;  /* 0x000000a500b37308 */ /* 0x000fe20000000800 */
[----:B--2---:R-:W-:Y:S01]  /*7400*/  FADD.FTZ R4, R21, R4 ;  /* 0x0000000415047221 */ /* 0x004fe20000010000 */
[-C--:B------:R-:W-:Y:S01]  /*7410*/  FMUL.FTZ R121, R121, R10.reuse ;  /* 0x0000000a79797220 */ /* 0x080fe20000410000 */
        /* <DEDUP_REMOVED lines=15> */
[----:B---3--:R-:W-:-:S05]  /*7510*/  FMNMX.FTZ R0, R0, R176, !PT ;  /* 0x000000b000007209 */ /* 0x008fca0007810000 */
[----:B------:R-:W0:Y:S02]  /*7520*/  SHFL.BFLY PT, R176, R0, 0x1, 0x1f ;  /* 0x0c201f0000b07f89 */ /* 0x000e2400000e0000 */
[----:B0-----:R-:W-:-:S04]  /*7530*/  FMNMX.FTZ R0, R0, R176, !PT ;  /* 0x000000b000007209 */ /* 0x001fc80007810000 */
[C---:B------:R-:W-:Y:S01]  /*7540*/  FSETP.NEU.FTZ.AND P3, PT, R0.reuse, -INF , PT ;  /* 0xff8000000000780b */ /* 0x040fe20003f7d000 */
[----:B------:R-:W-:-:S03]  /*7550*/  FMUL.FTZ R177, R0, UR10 ;  /* 0x0000000a00b17c20 */ /* 0x000fc60008410000 */
[----:B------:R-:W-:Y:S02]  /*7560*/  FSEL R176, R0, RZ, P3 ;  /* 0x000000ff00b07208 */ /* 0x000fe40001800000 */
[----:B------:R-:W-:-:S03]  /*7570*/  FSEL R177, R177, RZ, P3 ;  /* 0x000000ffb1b17208 */ /* 0x000fc60001800000 */
[----:B------:R-:W-:Y:S02]  /*7580*/  FADD.FTZ R176, -R176, R8 ;  /* 0x00000008b0b07221 */ /* 0x000fe40000010100 */
[--C-:B------:R-:W-:Y:S01]  /*7590*/  FFMA.FTZ R154, R154, UR10, -R177.reuse ;  /* 0x0000000a9a9a7c23 */ /* 0x100fe200080108b1 */
[--C-:B------:R-:W-:Y:S01]  /*75a0*/  FFMA.FTZ R155, R155, UR10, -R177.reuse ;  /* 0x0000000a9b9b7c23 */ /* 0x100fe200080108b1 */
[----:B------:R-:W-:Y:S01]  /*75b0*/  FMUL.FTZ R8, R176, UR10 ;  /* 0x0000000ab0087c20 */ /* 0x000fe20008410000 */
[----:B------:R-:W-:Y:S02]  /*75c0*/  IMAD.U32 R176, RZ, RZ, UR23 ;  /* 0x00000017ffb07e24 */ /* 0x000fe4000f8e00ff */
[--C-:B------:R-:W-:Y:S01]  /*75d0*/  FFMA.FTZ R158, R158, UR10, -R177.reuse ;  /* 0x0000000a9e9e7c23 */ /* 0x100fe200080108b1 */
[--C-:B------:R-:W-:Y:S01]  /*75e0*/  FFMA.FTZ R159, R159, UR10, -R177.reuse ;  /* 0x0000000a9f9f7c23 */ /* 0x100fe200080108b1 */
[--C-:B------:R-:W-:Y:S01]  /*75f0*/  FFMA.FTZ R178, R162, UR10, -R177.reuse ;  /* 0x0000000aa2b27c23 */ /* 0x100fe200080108b1 */
[----:B------:R-:W-:Y:S01]  /*7600*/  @!P2 IMAD R176, R176, 0x40, R16 ;  /* 0x00000040b0b0a824 */ /* 0x000fe200078e0210 */
[----:B------:R-:W0:Y:S01]  /*7610*/  MUFU.EX2 R8, R8 ;  /* 0x0000000800087308 */ /* 0x000e220000000800 */
[--C-:B------:R-:W-:Y:S01]  /*7620*/  FFMA.FTZ R163, R163, UR10, -R177.reuse ;  /* 0x0000000aa3a37c23 */ /* 0x100fe200080108b1 */
[--C-:B------:R-:W-:Y:S01]  /*7630*/  FFMA.FTZ R166, R166, UR10, -R177.reuse ;  /* 0x0000000aa6a67c23 */ /* 0x100fe200080108b1 */
[--C-:B------:R-:W-:Y:S01]  /*7640*/  FFMA.FTZ R167, R167, UR10, -R177.reuse ;  /* 0x0000000aa7a77c23 */ /* 0x100fe200080108b1 */
[----:B------:R-:W-:Y:S01]  /*7650*/  @!P2 LEA R176, R176, UR46, 0x2 ;  /* 0x0000002eb0b0ac11 */ /* 0x000fe2000f8e10ff */
[--C-:B------:R-:W-:Y:S01]  /*7660*/  FFMA.FTZ R170, R170, UR10, -R177.reuse ;  /* 0x0000000aaaaa7c23 */ /* 0x100fe200080108b1 */
[--C-:B------:R-:W-:Y:S01]  /*7670*/  FFMA.FTZ R168, R168, UR10, -R177.reuse ;  /* 0x0000000aa8a87c23 */ /* 0x100fe200080108b1 */
[--C-:B------:R-:W-:Y:S01]  /*7680*/  FFMA.FTZ R9, R9, UR10, -R177.reuse ;  /* 0x0000000a09097c23 */ /* 0x100fe200080108b1 */
[----:B------:R-:W-:Y:S01]  /*7690*/  MUFU.EX2 R155, R155 ;  /* 0x0000009b009b7308 */ /* 0x000fe20000000800 */
[----:B------:R-:W-:Y:S01]  /*76a0*/  @!P2 STS [R176+0x28800], R10 ;  /* 0x0288000ab000a388 */ /* 0x000fe20000000800 */
[--C-:B------:R-:W-:Y:S01]  /*76b0*/  FFMA.FTZ R171, R171, UR10, -R177.reuse ;  /* 0x0000000aabab7c23 */ /* 0x100fe200080108b1 */
[--C-:B------:R-:W-:Y:S01]  /*76c0*/  FFMA.FTZ R172, R172, UR10, -R177.reuse ;  /* 0x0000000aacac7c23 */ /* 0x100fe200080108b1 */
[--C-:B------:R-:W-:Y:S01]  /*76d0*/  FFMA.FTZ R174, R174, UR10, -R177.reuse ;  /* 0x0000000aaeae7c23 */ /* 0x100fe200080108b1 */
[----:B------:R-:W-:-:S03]  /*76e0*/  FFMA.FTZ R175, R175, UR10, -R177 ;  /* 0x0000000aafaf7c23 */ /* 0x000fc600080108b1 */
[----:B------:R-:W-:Y:S01]  /*76f0*/  MUFU.EX2 R157, R178 ;  /* 0x000000b2009d7308 */ /* 0x000fe20000000800 */
[----:B0-----:R0:W-:Y:S01]  /*7700*/  @!P2 STS [R176+0x28820], R8 ;  /* 0x02882008b000a388 */ /* 0x0011e20000000800 */
        /* <DEDUP_REMOVED lines=14> */
[----:B0-----:R-:W0:Y:S01]  /*77f0*/  MUFU.EX2 R176, R153 ;  /* 0x0000009900b07308 */ /* 0x001e220000000800 */
[----:B--2---:R-:W-:Y:S01]  /*7800*/  FFMA.FTZ R156, R169, UR10, -R177 ;  /* 0x0000000aa99c7c23 */ /* 0x004fe200080108b1 */
[-C--:B------:R-:W-:Y:S01]  /*7810*/  FMUL.FTZ R51, R51, R8.reuse ;  /* 0x0000000833337220 */ /* 0x080fe20000410000 */
[-C--:B------:R-:W-:Y:S01]  /*7820*/  FMUL.FTZ R54, R54, R8.reuse ;  /* 0x0000000836367220 */ /* 0x080fe20000410000 */
[-C--:B------:R-:W-:Y:S01]  /*7830*/  FMUL.FTZ R55, R55, R8.reuse ;  /* 0x0000000837377220 */ /* 0x080fe20000410000 */
[-C--:B------:R-:W-:Y:S01]  /*7840*/  FMUL.FTZ R58, R58, R8.reuse ;  /* 0x000000083a3a7220 */ /* 0x080fe20000410000 */
[-C--:B------:R-:W-:Y:S01]  /*7850*/  FMUL.FTZ R59, R59, R8.reuse ;  /* 0x000000083b3b7220 */ /* 0x080fe20000410000 */
[-C--:B------:R-:W-:Y:S01]  /*7860*/  FMUL.FTZ R62, R62, R8.reuse ;  /* 0x000000083e3e7220 */ /* 0x080fe20000410000 */
[----:B------:R2:W3:Y:S01]  /*7870*/  MUFU.EX2 R153, R154 ;  /* 0x0000009a00997308 */ /* 0x0004e20000000800 */
[-C--:B------:R-:W-:Y:S01]  /*7880*/  FMUL.FTZ R63, R63, R8.reuse ;  /* 0x000000083f3f7220 */ /* 0x080fe20000410000 */
[-C--:B------:R-:W-:Y:S01]  /*7890*/  FMUL.FTZ R66, R66, R8.reuse ;  /* 0x0000000842427220 */ /* 0x080fe20000410000 */
[-C--:B------:R-:W-:Y:S01]  /*78a0*/  FMUL.FTZ R67, R67, R8.reuse ;  /* 0x0000000843437220 */ /* 0x080fe20000410000 */
[-C--:B------:R-:W-:Y:S01]  /*78b0*/  FMUL.FTZ R70, R70, R8.reuse ;  /* 0x0000000846467220 */ /* 0x080fe20000410000 */
[-C--:B------:R-:W-:Y:S01]  /*78c0*/  FMUL.FTZ R71, R71, R8.reuse ;  /* 0x0000000847477220 */ /* 0x080fe20000410000 */
[-C--:B------:R-:W-:Y:S01]  /*78d0*/  FMUL.FTZ R74, R74, R8.reuse ;  /* 0x000000084a4a7220 */ /* 0x080fe20000410000 */
[----:B------:R-:W-:Y:S01]  /*78e0*/  FMUL.FTZ R75, R75, R8 ;  /* 0x000000084b4b7220 */ /* 0x000fe20000410000 */
[----:B------:R-:W4:Y:S01]  /*78f0*/  MUFU.EX2 R177, R160 ;  /* 0x000000a000b17308 */ /* 0x000f220000000800 */
[----:B0-----:R-:W-:Y:S01]  /*7900*/  FADD.FTZ R4, R176, R4 ;  /* 0x00000004b0047221 */ /* 0x001fe20000010000 */
[----:B--2---:R-:W-:Y:S01]  /*7910*/  F2FP.BF16.F32.PACK_AB R154, R13, R12 ;  /* 0x0000000c0d9a723e */ /* 0x004fe200000010ff */
[-C--:B------:R-:W-:Y:S01]  /*7920*/  FMUL.FTZ R78, R78, R8.reuse ;  /* 0x000000084e4e7220 */ /* 0x080fe20000410000 */
[----:B------:R-:W-:Y:S01]  /*7930*/  FMUL.FTZ R79, R79, R8 ;  /* 0x000000084f4f7220 */ /* 0x000fe20000410000 */
[----:B------:R-:W-:Y:S01]  /*7940*/  FADD.FTZ R4, R162, R4 ;  /* 0x00000004a2047221 */ /* 0x000fe20000010000 */
[----:B------:R-:W-:Y:S01]  /*7950*/  F2FP.BF16.F32.PACK_AB R162, R180, R162 ;  /* 0x000000a2b4a2723e */ /* 0x000fe200000010ff */
[-C--:B------:R-:W-:Y:S01]  /*7960*/  FMUL.FTZ R82, R82, R8.reuse ;  /* 0x0000000852527220 */ /* 0x080fe20000410000 */
[----:B------:R-:W-:Y:S01]  /*7970*/  MUFU.EX2 R160, R163 ;  /* 0x000000a300a07308 */ /* 0x000fe20000000800 */
[----:B---3--:R-:W-:Y:S01]  /*7980*/  FFMA.FTZ R5, R8, R5, R153 ;  /* 0x0000000508057223 */ /* 0x008fe20000010099 */
[----:B------:R-:W-:Y:S01]  /*7990*/  F2FP.BF16.F32.PACK_AB R153, R155, R153 ;  /* 0x000000999b99723e */ /* 0x000fe200000010ff */
[----:B------:R-:W-:Y:S01]  /*79a0*/  FADD.FTZ R4, R180, R4 ;  /* 0x00000004b4047221 */ /* 0x000fe20000010000 */
[-C--:B------:R-:W-:Y:S01]  /*79b0*/  FMUL.FTZ R83, R83, R8.reuse ;  /* 0x0000000853537220 */ /* 0x080fe20000410000 */
[----:B------:R-:W-:Y:S01]  /*79c0*/  FADD.FTZ R5, R155, R5 ;  /* 0x000000059b057221 */ /* 0x000fe20000010000 */
[-C--:B------:R-:W-:Y:S01]  /*79d0*/  FMUL.FTZ R86, R86, R8.reuse ;  /* 0x0000000856567220 */ /* 0x080fe20000410000 */
[-C--:B------:R-:W-:Y:S01]  /*79e0*/  FMUL.FTZ R87, R87, R8.reuse ;  /* 0x0000000857577220 */ /* 0x080fe20000410000 */
[----:B------:R-:W0:Y:S01]  /*79f0*/  MUFU.EX2 R155, R158 ;  /* 0x0000009e009b7308 */ /* 0x000e220000000800 */
[----:B----4-:R-:W-:Y:S01]  /*7a00*/  FADD.FTZ R4, R177, R4 ;  /* 0x00000004b1047221 */ /* 0x010fe20000010000 */
[-C--:B------:R-:W-:Y:S01]  /*7a10*/  FMUL.FTZ R90, R90, R8.reuse ;  /* 0x000000085a5a7220 */ /* 0x080fe20000410000 */
[-C--:B------:R-:W-:Y:S01]  /*7a20*/  FMUL.FTZ R91, R91, R8.reuse ;  /* 0x000000085b5b7220 */ /* 0x080fe20000410000 */
[-C--:B------:R-:W-:Y:S01]  /*7a30*/  FMUL.FTZ R94, R94, R8.reuse ;  /* 0x000000085e5e7220 */ /* 0x080fe20000410000 */
[----:B------:R-:W-:Y:S01]  /*7a40*/  FADD.FTZ R4, R181, R4 ;  /* 0x00000004b5047221 */ /* 0x000fe20000010000 */
        /* <DEDUP_REMOVED lines=21> */
[----:B------:R-:W-:Y:S01]  /*7ba0*/  BAR.SYNC.DEFER_BLOCKING 0xf, 0x100 ;  /* 0x03c4000000007b1d */ /* 0x000fe20000010000 */
[----:B------:R-:W-:Y:S01]  /*7bb0*/  F2FP.BF16.F32.PACK_AB R158, R21, R20 ;  /* 0x00000014159e723e */ /* 0x000fe200000010ff */
[----:B------:R-:W-:Y:S01]  /*7bc0*/  FADD.FTZ R5, R157, R5 ;  /* 0x000000059d057221 */ /* 0x000fe20000010000 */
[----:B------:R-:W-:Y:S01]  /*7bd0*/  F2FP.BF16.F32.PACK_AB R157, R160, R157 ;  /* 0x0000009da09d723e */ /* 0x000fe200000010ff */
[-C--:B------:R-:W-:Y:S01]  /*7be0*/  FMUL.FTZ R126, R126, R8.reuse ;  /* 0x000000087e7e7220 */ /* 0x080fe20000410000 */
[-C--:B------:R-:W-:Y:S01]  /*7bf0*/  FMUL.FTZ R127, R127, R8.reuse ;  /* 0x000000087f7f7220 */ /* 0x080fe20000410000 */
[----:B------:R-:W2:Y:S01]  /*7c00*/  MUFU.EX2 R161, R170 ;  /* 0x000000aa00a17308 */ /* 0x000ea20000000800 */
[----:B------:R-:W-:Y:S01]  /*7c10*/  FADD.FTZ R5, R160, R5 ;  /* 0x00000005a0057221 */ /* 0x000fe20000010000 */
[----:B------:R-:W-:Y:S01]  /*7c20*/  F2FP.BF16.F32.PACK_AB R160, R176, R173 ;  /* 0x000000adb0a0723e */ /* 0x000fe200000010ff */
[-C--:B------:R-:W-:Y:S01]  /*7c30*/  FMUL.FTZ R130, R130, R8.reuse ;  /* 0x0000000882827220 */ /* 0x080fe20000410000 */
[-C--:B------:R-:W-:Y:S01]  /*7c40*/  FMUL.FTZ R131, R131, R8.reuse ;  /* 0x0000000883837220 */ /* 0x080fe20000410000 */
[----:B---3--:R-:W-:Y:S01]  /*7c50*/  FADD.FTZ R5, R159, R5 ;  /* 0x000000059f057221 */ /* 0x008fe20000010000 */
        /* <DEDUP_REMOVED lines=10> */
[----:B------:R0:W4:Y:S01]  /*7d00*/  MUFU.EX2 R163, R156 ;  /* 0x0000009c00a37308 */ /* 0x0001220000000800 */
[----:B--2---:R-:W-:Y:S01]  /*7d10*/  FADD.FTZ R5, R161, R5 ;  /* 0x00000005a1057221 */ /* 0x004fe20000010000 */
[----:B------:R2:W-:Y:S01]  /*7d20*/  STSM.16.M88.4 [R19+0x26800], R152 ;  /* 0x0268009813007844 */ /* 0x0005e20000000200 */
[-C--:B------:R-:W-:Y:S01]  /*7d30*/  FMUL.FTZ R147, R147, R8.reuse ;  /* 0x0000000893937220 */ /* 0x080fe20000410000 */
[-C--:B------:R-:W-:Y:S01]  /*7d40*/  FMUL.FTZ R150, R150, R8.reuse ;  /* 0x0000000896967220 */ /* 0x080fe20000410000 */
[----:B------:R-:W-:-:S03]  /*7d50*/  FMUL.FTZ R151, R151, R8 ;  /* 0x0000000897977220 */ /* 0x000fc60000410000 */
[----:B------:R-:W5:Y:S01]  /*7d60*/  MUFU.EX2 R9, R9 ;  /* 0x0000000900097308 */ /* 0x000f620000000800 */
[C---:B---3--:R-:W-:Y:S01]  /*7d70*/  FADD.FTZ R5, R168.reuse, R5 ;  /* 0x00000005a8057221 */ /* 0x048fe20000010000 */
[----:B0-----:R-:W-:Y:S02]  /*7d80*/  F2FP.BF16.F32.PACK_AB R156, R15, R14 ;  /* 0x0000000e0f9c723e */ /* 0x001fe400000010ff */
[----:B------:R-:W-:-:S03]  /*7d90*/  F2FP.BF16.F32.PACK_AB R161, R168, R161 ;  /* 0x000000a1a8a1723e */ /* 0x000fc600000010ff */
[----:B------:R2:W-:Y:S01]  /*7da0*/  STSM.16.M88.4 [R184], R156 ;  /* 0x0000009cb8007844 */ /* 0x0005e20000000200 */
[----:B------:R-:W0:Y:S01]  /*7db0*/  MUFU.EX2 R165, R171 ;  /* 0x000000ab00a57308 */ /* 0x000e220000000800 */
[----:B----4-:R-:W-:-:S07]  /*7dc0*/  FADD.FTZ R5, R163, R5 ;  /* 0x00000005a3057221 */ /* 0x010fce0000010000 */
[----:B------:R-:W3:Y:S01]  /*7dd0*/  MUFU.EX2 R172, R172 ;  /* 0x000000ac00ac7308 */ /* 0x000ee20000000800 */
[C---:B-----5:R-:W-:Y:S01]  /*7de0*/  FADD.FTZ R5, R9.reuse, R5 ;  /* 0x0000000509057221 */ /* 0x060fe20000010000 */
[----:B------:R-:W-:-:S05]  /*7df0*/  F2FP.BF16.F32.PACK_AB R163, R9, R163 ;  /* 0x000000a309a3723e */ /* 0x000fca00000010ff */
[----:B------:R2:W-:Y:S01]  /*7e00*/  STSM.16.M88.4 [R22], R160 ;  /* 0x000000a016007844 */ /* 0x0005e20000000200 */
[----:B------:R-:W4:Y:S01]  /*7e10*/  MUFU.EX2 R167, R174 ;  /* 0x000000ae00a77308 */ /* 0x000f220000000800 */
[----:B0-----:R-:W-:-:S07]  /*7e20*/  FADD.FTZ R5, R165, R5 ;  /* 0x00000005a5057221 */ /* 0x001fce0000010000 */
[----:B------:R0:W5:Y:S01]  /*7e30*/  MUFU.EX2 R169, R164 ;  /* 0x000000a400a97308 */ /* 0x0001620000000800 */
[C---:B---3--:R-:W-:Y:S01]  /*7e40*/  FADD.FTZ R5, R172.reuse, R5 ;  /* 0x00000005ac057221 */ /* 0x048fe20000010000 */
[----:B------:R-:W-:-:S06]  /*7e50*/  F2FP.BF16.F32.PACK_AB R165, R172, R165 ;  /* 0x000000a5aca5723e */ /* 0x000fcc00000010ff */
[----:B------:R-:W3:Y:S01]  /*7e60*/  MUFU.EX2 R175, R175 ;  /* 0x000000af00af7308 */ /* 0x000ee20000000800 */
[----:B----4-:R-:W-:Y:S01]  /*7e70*/  FADD.FTZ R5, R167, R5 ;  /* 0x00000005a7057221 */ /* 0x010fe20000010000 */
[----:B0-----:R-:W-:Y:S02]  /*7e80*/  F2FP.BF16.F32.PACK_AB R164, R181, R177 ;  /* 0x000000b1b5a4723e */ /* 0x001fe400000010ff */
[----:B-----5:R-:W-:Y:S01]  /*7e90*/  F2FP.BF16.F32.PACK_AB R166, R179, R169 ;  /* 0x000000a9b3a6723e */ /* 0x020fe200000010ff */
[----:B------:R-:W-:-:S04]  /*7ea0*/  FADD.FTZ R4, R169, R4 ;  /* 0x00000004a9047221 */ /* 0x000fc80000010000 */
[----:B------:R-:W-:Y:S01]  /*7eb0*/  FADD.FTZ R4, R179, R4 ;  /* 0x00000004b3047221 */ /* 0x000fe20000010000 */
[C---:B---3--:R-:W-:Y:S01]  /*7ec0*/  F2FP.BF16.F32.PACK_AB R167, R175.reuse, R167 ;  /* 0x000000a7afa7723e */ /* 0x048fe200000010ff */
[----:B------:R-:W-:-:S04]  /*7ed0*/  FADD.FTZ R5, R175, R5 ;  /* 0x00000005af057221 */ /* 0x000fc80000010000 */
[----:B------:R2:W-:Y:S01]  /*7ee0*/  STSM.16.M88.4 [R23], R164 ;  /* 0x000000a417007844 */ /* 0x0005e20000000200 */
[----:B------:R-:W-:Y:S05]  /*7ef0*/  @!P0 BRA `(.L_x_7603) ;  /* 0x0000000000048947 */ /* 0x000fea0003800000 */
[----:B------:R-:W-:Y:S01]  /*7f00*/  BPT.TRAP 0x1 ;  /* 0x000000040000795c */ /* 0x000fe20000300000 */
.L_x_7603:
[----:B------:R0:W3:Y:S01]  /*7f10*/  SYNCS.PHASECHK.TRANS64.TRYWAIT P2, [UR25+0x28c50], R7 ;  /* 0x028c5007ff0075a7 */ /* 0x0000e20008040159 */
[----:B------:R-:W-:Y:S05]  /*7f20*/  @!P0 BRA `(.L_x_7604) ;  /* 0x0000000000048947 */ /* 0x000fea0003800000 */
[----:B------:R-:W-:Y:S01]  /*7f30*/  BPT.TRAP 0x1 ;  /* 0x000000040000795c */ /* 0x000fe20000300000 */
.L_x_7604:
[----:B---3--:R-:W-:Y:S05]  /*7f40*/  @P2 BRA `(.L_x_7605) ;  /* 0x0000000000082947 */ /* 0x008fea0003800000 */
[----:B------:R-:W3:Y:S02]  /*7f50*/  SYNCS.PHASECHK.TRANS64.TRYWAIT P2, [UR25+0x28c50], R7 ;  /* 0x028c5007ff0075a7 */ /* 0x000ee40008040159 */
[----:B---3--:R-:W-:Y:S05]  /*7f60*/  @!P2 BRA `(.L_x_7606) ;  /* 0x000000f00074a947 */ /* 0x008fea0003800000 */
.L_x_7605:
[----:B------:R-:W-:Y:S01]  /*7f70*/  ULEA UR11, UR37, UR50, 0xc ;  /* 0x00000032250b7291 */ /* 0x000fe2000f8e603f */
[----:B------:R-:W-:Y:S01]  /*7f80*/  WARPGROUP.ARRIVE ;  /* 0x00000000000079c5 */ /* 0x000fe20000000000 */
[----:B------:R-:W-:Y:S01]  /*7f90*/  UMOV UR7, 0x40000040 ;  /* 0x4000004000077882 */ /* 0x000fe20000000000 */
[----:B------:R-:W-:Y:S01]  /*7fa0*/  UISETP.GT.AND UP1, UPT, UR21, UR20, UPT ;  /* 0x000000141500728c */ /* 0x000fe2000bf24270 */
[----:B---3--:R-:W-:Y:S01]  /*7fb0*/  @!P1 VIADD R11, R11, 0x28c60 ;  /* 0x00028c600b0b9836 */ /* 0x008fe20000000000 */
        /* <DEDUP_REMOVED lines=36> */
[----:B------:R-:W-:Y:S05]  /*8200*/  @P2 BRA `(.L_x_7607) ;  /* 0xffffffdc00602947 */ /* 0x000fea000383ffff */
.L_x_7598:
        /* <DEDUP_REMOVED lines=8> */
.L_x_7617:
[----:B------:R-:W-:-:S04]  /*8290*/  UIADD3 UR37, UR22, 0x1, URZ ;  /* 0x0000000116257890 */ /* 0x000fc8000fffe03f */
[----:B------:R-:W-:-:S04]  /*82a0*/  UISETP.NE.AND UP0, UPT, UR37, 0x2, UPT ;  /* 0x000000022500788c */ /* 0x000fc8000bf05270 */
[----:B------:R-:W-:Y:S02]  /*82b0*/  USEL UR6, URZ, 0x1, UP0 ;  /* 0x000000013f067887 */ /* 0x000fe40008000000 */
[----:B------:R-:W-:Y:S02]  /*82c0*/  USEL UR37, UR37, URZ, UP0 ;  /* 0x0000003f25257287 */ /* 0x000fe40008000000 */
[----:B------:R-:W-:Y:S01]  /*82d0*/  ULOP3.LUT UR38, UR38, UR6, URZ, 0x3c, !UPT ;  /* 0x0000000626267292 */ /* 0x000fe2000f8e3c3f */
[----:B------:R-:W-:Y:S11]  /*82e0*/  @!P0 BRA `(.L_x_7609) ;  /* 0x0000000000048947 */ /* 0x000ff60003800000 */
[----:B------:R-:W-:Y:S01]  /*82f0*/  BPT.TRAP 0x1 ;  /* 0x000000040000795c */ /* 0x000fe20000300000 */
.L_x_7609:
[----:B------:R-:W-:Y:S01]  /*8300*/  ULEA UR24, UR37, UR46, 0x3 ;  /* 0x0000002e25187291 */ /* 0x000fe2000f8e183f */
[----:B01----:R-:W-:-:S05]  /*8310*/  IMAD.U32 R7, RZ, RZ, UR38 ;  /* 0x00000026ff077e24 */ /* 0x003fca000f8e00ff */
[----:B------:R-:W-:-:S04]  /*8320*/  SHF.L.U32 R7, R7, 0x1f, RZ ;  /* 0x0000001f07077819 */ /* 0x000fc800000006ff */
[----:B------:R0:W1:Y:S01]  /*8330*/  SYNCS.PHASECHK.TRANS64.TRYWAIT P2, [UR24+0x28c30], R7 ;  /* 0x028c3007ff0075a7 */ /* 0x0000620008040158 */
[----:B------:R-:W-:Y:S05]  /*8340*/  @!P0 BRA `(.L_x_7610) ;  /* 0x0000000000048947 */ /* 0x000fea0003800000 */
[----:B------:R-:W-:Y:S01]  /*8350*/  BPT.TRAP 0x1 ;  /* 0x000000040000795c */ /* 0x000fe20000300000 */
.L_x_7610:
[----:B-1----:R-:W-:Y:S05]  /*8360*/  @P2 BRA `(.L_x_7611) ;  /* 0x0000000000082947 */ /* 0x002fea0003800000 */
[----:B------:R-:W1:Y:S02]  /*8370*/  SYNCS.PHASECHK.TRANS64.TRYWAIT P2, [UR24+0x28c30], R7 ;  /* 0x028c3007ff0075a7 */ /* 0x000e640008040158 */
[----:B-1----:R-:W-:Y:S05]  /*8380*/  @!P2 BRA `(.L_x_7612) ;  /* 0x000000ec0080a947 */ /* 0x002fea0003800000 */
.L_x_7611:
[----:B------:R-:W-:Y:S01]  /*8390*/  R2UR UR18, R3 ;  /* 0x00000000031272ca */ /* 0x000fe200000e0000 */
[----:B--2---:R-:W-:Y:S01]  /*83a0*/  WARPGROUP.ARRIVE ;  /* 0x00000000000079c5 */ /* 0x004fe20000000000 */
        /* <DEDUP_REMOVED lines=21> */
[----:B-1----:R-:W-:Y:S01]  /*8500*/  FMUL.FTZ R0, R152, UR23 ;  /* 0x0000001798007c20 */ /* 0x002fe20008410000 */
[----:B------:R-:W-:Y:S01]  /*8510*/  FMUL.FTZ R10, R153, UR23 ;  /* 0x00000017990a7c20 */ /* 0x000fe20008410000 */
[----:B---3--:R-:W-:Y:S01]  /*8520*/  FMUL.FTZ R11, R156, UR23 ;  /* 0x000000179c0b7c20 */ /* 0x008fe20008410000 */
        /* <DEDUP_REMOVED lines=365> */
.L_x_7613:
[----:B------:R1:W2:Y:S01]  /*9c00*/  SYNCS.PHASECHK.TRANS64.TRYWAIT P2, [UR24+0x28c50], R7 ;  /* 0x028c5007ff0075a7 */ /* 0x0002a20008040158 */
[----:B------:R-:W-:Y:S05]  /*9c10*/  @!P0 BRA `(.L_x_7614) ;  /* 0x0000000000048947 */ /* 0x000fea0003800000 */
[----:B------:R-:W-:Y:S01]  /*9c20*/  BPT.TRAP 0x1 ;  /* 0x000000040000795c */ /* 0x000fe20000300000 */
.L_x_7614:
[----:B--2---:R-:W-:Y:S05]  /*9c30*/  @P2 BRA `(.L_x_7615) ;  /* 0x0000000000082947 */ /* 0x004fea0003800000 */
[----:B------:R-:W2:Y:S02]  /*9c40*/  SYNCS.PHASECHK.TRANS64.TRYWAIT P2, [UR24+0x28c50], R7 ;  /* 0x028c5007ff0075a7 */ /* 0x000ea40008040158 */
[----:B--2---:R-:W-:Y:S05]  /*9c50*/  @!P2 BRA `(.L_x_7616) ;  /* 0x000000d40064a947 */ /* 0x004fea0003800000 */
.L_x_7615:
        /* <DEDUP_REMOVED lines=42> */
.L_x_7608:
[----:B------:R-:W4:Y:S01]  /*9f00*/  SHFL.BFLY PT, R3, R4, 0x2, 0x1f ;  /* 0x0c401f0004037f89 */ /* 0x000f2200000e0000 */
[----:B------:R-:W-:Y:S08]  /*9f10*/  BAR.ARV 0x8, 0x100 ;  /* 0x0204000000007b1d */ /* 0x000ff00000002000 */
[----:B------:R-:W-:Y:S01]  /*9f20*/  BAR.SYNC.DEFER_BLOCKING 0xf, 0x100 ;  /* 0x03c4000000007b1d */ /* 0x000fe20000010000 */
[----:B------:R-:W-:Y:S01]  /*9f30*/  ISETP.NE.AND P2, PT, R17, RZ, PT ;  /* 0x000000ff1100720c */ /* 0x000fe20003f45270 */
[----:B------:R-:W-:Y:S01]  /*9f40*/  IMAD.MOV.U32 R13, RZ, RZ, -0x800000 ;  /* 0xff800000ff0d7424 */ /* 0x000fe200078e00ff */
[----:B------:R-:W-:Y:S01]  /*9f50*/  UIADD3 UR47, UR47, 0x1, URZ ;  /* 0x000000012f2f7890 */ /* 0x000fe2000fffe03f */
[----:B------:R-:W-:-:S02]  /*9f60*/  IMAD.MOV.U32 R12, RZ, RZ, -0x800000 ;  /* 0xff800000ff0c7424 */ /* 0x000fc400078e00ff */
[----:B------:R-:W5:Y:S01]  /*9f70*/  SHFL.BFLY PT, R10, R5, 0x2, 0x1f ;  /* 0x0c401f00050a7f89 */ /* 0x000f6200000e0000 */
[----:B----4-:R-:W-:Y:S01]  /*9f80*/  FADD.FTZ R3, R3, R4 ;  /* 0x0000000403037221 */ /* 0x010fe20000010000 */
[----:B------:R-:W-:-:S04]  /*9f90*/  IMAD.MOV.U32 R4, RZ, RZ, RZ ;  /* 0x000000ffff047224 */ /* 0x000fc800078e00ff */
[----:B------:R-:W4:Y:S01]  /*9fa0*/  SHFL.BFLY PT, R8, R3, 0x1, 0x1f ;  /* 0x0c201f0003087f89 */ /* 0x000f2200000e0000 */
[----:B-----5:R-:W-:Y:S01]  /*9fb0*/  FADD.FTZ R10, R10, R5 ;  /* 0x000000050a0a7221 */ /* 0x020fe20000010000 */
[----:B------:R-:W-:-:S04]  /*9fc0*/  IMAD.U32 R5, RZ, RZ, UR10 ;  /* 0x0000000aff057e24 */ /* 0x000fc8000f8e00ff */
[----:B01----:R-:W0:Y:S01]  /*9fd0*/  SHFL.BFLY PT, R7, R10, 0x1, 0x1f ;  /* 0x0c201f000a077f89 */ /* 0x003e2200000e0000 */
[----:B----4-:R-:W-:Y:S01]  /*9fe0*/  FADD.FTZ R9, R3, R8 ;  /* 0x0000000803097221 */ /* 0x010fe20000010000 */
        /* <DEDUP_REMOVED lines=82> */
[----:B----4-:R-:W-:Y:S01]  /*a510*/  IMAD.U32 R4, RZ, RZ, UR10 ;  /* 0x0000000aff047e24 */ /* 0x010fe2000f8e00ff */
        /* <DEDUP_REMOVED lines=72> */
.L_x_7578:
        /* <DEDUP_REMOVED lines=12> */
[----:B------:R-:W4:Y:S01]  /*aa60*/  LDL R0, [R1+0x54] ;  /* 0x0000540001007983 */ /* 0x000f220000100800 */
        /* <DEDUP_REMOVED lines=8> */
[----:B---3--:R-:W-:Y:S01]  /*aaf0*/  F2FP.BF16.F32.PACK_AB R11, R39, R38 ;  /* 0x00000026270b723e */ /* 0x008fe200000010ff */
[----:B------:R-:W-:Y:S01]  /*ab00*/  UMOV UR10, UR46 ;  /* 0x0000002e000a7c82 */ /* 0x000fe20008000000 */
[----:B0-----:R-:W-:Y:S01]  /*ab10*/  UMOV UR11, UR4 ;  /* 0x00000004000b7c82 */ /* 0x001fe20008000000 */
[----:B------:R-:W-:Y:S01]  /*ab20*/  ULDC UR4, c[0x0][0xad4] ;  /* 0x0002b50000047ab9 */ /* 0x000fe20000000800 */
[----:B------:R-:W-:-:S02]  /*ab30*/  IMAD.U32 R14, RZ, RZ, UR10 ;  /* 0x0000000aff0e7e24 */ /* 0x000fc4000f8e00ff */
[----:B------:R-:W-:Y:S01]  /*ab40*/  IMAD.U32 R15, RZ, RZ, UR11 ;  /* 0x0000000bff0f7e24 */ /* 0x000fe2000f8e00ff */
[----:B------:R-:W-:Y:S02]  /*ab50*/  ULDC.64 UR10, c[0x0][0xc08] ;  /* 0x00030200000a7ab9 */ /* 0x000fe40000000a00 */
[----:B------:R-:W-:-:S04]  /*ab60*/  UISETP.NE.U32.AND UP0, UPT, UR10, URZ, UPT ;  /* 0x0000003f0a00728c */ /* 0x000fc8000bf05070 */
[----:B------:R-:W-:Y:S01]  /*ab70*/  UISETP.NE.AND.EX UP0, UPT, UR11, URZ, UPT, UP0 ;  /* 0x0000003f0b00728c */ /* 0x000fe2000bf05300 */
[----:B------:R-:W-:Y:S05]  /*ab80*/  BAR.SYNC.DEFER_BLOCKING 0x1, 0x100 ;  /* 0x0044000000007b1d */ /* 0x000fea0000010000 */
[----:B------:R-:W-:-:S05]  /*ab90*/  PLOP3.LUT P1, PT, PT, PT, UP0, 0x80, 0x0 ;  /* 0x000000000000781c */ /* 0x000fca0003f2f008 */
[----:B------:R-:W-:-:S04]  /*aba0*/  @UP0 ULEA UR10, UP1, UR45, UR10, 0x2 ;  /* 0x0000000a2d0a0291 */ /* 0x000fc8000f82103f */
[----:B------:R-:W-:Y:S01]  /*abb0*/  @UP0 ULEA.HI.X UR11, UR45, UR11, UR44, 0x2, UP1 ;  /* 0x0000000b2d0b0291 */ /* 0x000fe200088f142c */
[----:B----4-:R-:W-:-:S03]  /*abc0*/  IMAD.WIDE R20, R0, 0x2, R14 ;  /* 0x0000000200147825 */ /* 0x010fc600078e020e */
        /* <DEDUP_REMOVED lines=172> */
[----:B0-----:R-:W-:Y:S02]  /*b690*/  IMAD.U32 R4, RZ, RZ, UR10 ;  /* 0x0000000aff047e24 */ /* 0x001fe4000f8e00ff */
[----:B------:R-:W-:Y:S01]  /*b6a0*/  IMAD.U32 R5, RZ, RZ, UR11 ;  /* 0x0000000bff057e24 */ /* 0x000fe2000f8e00ff */
[----:B------:R-:W-:Y:S06]  /*b6b0*/  BAR.SYNC.DEFER_BLOCKING 0x1, 0x100 ;  /* 0x0044000000007b1d */ /* 0x000fec0000010000 */
[----:B------:R0:W3:Y:S02]  /*b6c0*/  @P1 LDG.E R3, desc[UR40][R4.64] ;  /* 0x0000002804031981 */ /* 0x0000e4000c1e1900 */
[----:B0-----:R-:W-:-:S02]  /*b6d0*/  IMAD.U32 R4, RZ, RZ, UR12 ;  /* 0x0000000cff047e24 */ /* 0x001fc4000f8e00ff */
[----:B------:R-:W-:-:S05]  /*b6e0*/  IMAD.U32 R5, RZ, RZ, UR13 ;  /* 0x0000000dff057e24 */ /* 0x000fca000f8e00ff */
[----:B------:R0:W5:Y:S01]  /*b6f0*/  @P0 LDG.E R0, desc[UR40][R4.64] ;  /* 0x0000002804000981 */ /* 0x000162000c1e1900 */
[----:B------:R-:W-:Y:S01]  /*b700*/  UISETP.NE.AND UP0, UPT, UR9, URZ, UPT ;  /* 0x0000003f0900728c */ /* 0x000fe2000bf05270 */
[----:B------:R-:W-:Y:S01]  /*b710*/  ULDC UR8, c[0x0][0xa88] ;  /* 0x0002a20000087ab9 */ /* 0x000fe20000000800 */
[----:B------:R-:W-:Y:S02]  /*b720*/  ULOP3.LUT UR43, UR43, 0xff, URZ, 0xc0, !UPT ;  /* 0x000000ff2b2b7892 */ /* 0x000fe4000f8ec03f */
[----:B------:R-:W-:Y:S01]  /*b730*/  USEL UR10, UR9, UR4, UP0 ;  /* 0x00000004090a7287 */ /* 0x000fe20008000000 */
[----:B---3--:R-:W-:Y:S01]  /*b740*/  @P1 R2UR UR8, R3 ;  /* 0x00000000030812ca */ /* 0x008fe200000e0000 */
[----:B0-----:R-:W-:-:S14]  /*b750*/  @P1 BRA `(.L_x_7620) ;  /* 0x0000000000281947 */ /* 0x001fdc0003800000 */
        /* <DEDUP_REMOVED lines=10> */
.L_x_7620:
        /* <DEDUP_REMOVED lines=16> */
[----:B------:R-:W-:Y:S02]  /*b900*/  UISETP.NE.U32.AND UP0, UPT, UR14, URZ, UPT ;  /* 0x0000003f0e00728c */ /* 0x000fe4000bf05070 */
[----:B------:R-:W-:Y:S01]  /*b910*/  USEL UR18, UR18, 0x978, UP1 ;  /* 0x0000097812127887 */ /* 0x000fe20008800000 */
[----:B------:R-:W-:Y:S01]  /*b920*/  IMAD.MOV.U32 R3, RZ, RZ, R9 ;  /* 0x000000ffff037224 */ /* 0x000fe200078e0009 */
[----:B------:R-:W-:Y:S02]  /*b930*/  UISETP.NE.AND.EX UP0, UPT, UR15, URZ, UPT, UP0 ;  /* 0x0000003f0f00728c */ /* 0x000fe4000bf05300 */
[----:B------:R-:W-:-:S02]  /*b940*/  USEL UR16, UR43, URZ, UP1 ;  /* 0x0000003f2b107287 */ /* 0x000fc40008800000 */
[----:B------:R-:W-:Y:S02]  /*b950*/  USEL UR45, UR45, URZ, !UP0 ;  /* 0x0000003f2d2d7287 */ /* 0x000fe4000c000000 */
[----:B------:R-:W-:-:S04]  /*b960*/  USEL UR44, UR44, URZ, !UP0 ;  /* 0x0000003f2c2c7287 */ /* 0x000fc8000c000000 */
[----:B------:R-:W-:Y:S01]  /*b970*/  ULDC.64 UR14, c[0x0][UR18+0x228] ;  /* 0x00008a00120e7abb */ /* 0x000fe20008000a00 */
[----:B------:R-:W-:Y:S01]  /*b980*/  ULDC.64 UR12, c[0x0][UR18+0x220] ;  /* 0x00008800120c7abb */ /* 0x000fe20008000a00 */
[----:B------:R-:W-:Y:S02]  /*b990*/  UIMAD.WIDE.U32 UR20, UR14, UR16, URZ ;  /* 0x000000100e1472a5 */ /* 0x000fe4000f8e003f */
[----:B------:R-:W-:Y:S01]  /*b9a0*/  UIMAD UR19, UR15, UR16, URZ ;  /* 0x000000100f1372a4 */ /* 0x000fe2000f8e023f */
[----:B0-----:R-:W-:Y:S01]  /*b9b0*/  ISETP.NE.AND P0, PT, R0, 0x1, PT ;  /* 0x000000010000780c */ /* 0x001fe20003f05270 */
[----:B------:R-:W-:Y:S01]  /*b9c0*/  UIMAD.WIDE.U32 UR14, UR12, UR45, URZ ;  /* 0x0000002d0c0e72a5 */ /* 0x000fe2000f8e003f */
[----:B------:R-:W-:Y:S01]  /*b9d0*/  ULDC.64 UR10, c[0x0][UR18+0x218] ;  /* 0x00008600120a7abb */ /* 0x000fe20008000a00 */
[----:B------:R-:W-:Y:S02]  /*b9e0*/  UIMAD UR45, UR13, UR45, URZ ;  /* 0x0000002d0d2d72a4 */ /* 0x000fe4000f8e023f */
[----:B------:R-:W-:-:S02]  /*b9f0*/  UIMAD.WIDE.U32 UR16, UR10, UR42, URZ ;  /* 0x0000002a0a1072a5 */ /* 0x000fc4000f8e003f */
[----:B------:R-:W-:Y:S02]  /*ba00*/  UIMAD UR10, UR11, UR42, URZ ;  /* 0x0000002a0b0a72a4 */ /* 0x000fe4000f8e023f */
[----:B------:R-:W-:Y:S02]  /*ba10*/  UIMAD UR44, UR12, UR44, UR45 ;  /* 0x0000002c0c2c72a4 */ /* 0x000fe4000f8e022d */
[----:B------:R-:W-:Y:S02]  /*ba20*/  UIADD3 UR19, UR21, UR19, URZ ;  /* 0x0000001315137290 */ /* 0x000fe4000fffe03f */
[----:B------:R-:W0:Y:S01]  /*ba30*/  @P0 LDC R4, c[0x0][0xbec] ;  /* 0x0002fb00ff040b82 */ /* 0x000e220000000800 */
[----:B------:R-:W-:Y:S02]  /*ba40*/  UIADD3 UR11, UR17, UR10, URZ ;  /* 0x0000000a110b7290 */ /* 0x000fe4000fffe03f */
[----:B------:R-:W-:Y:S02]  /*ba50*/  UIADD3 UR16, UP0, UP2, UR14, UR16, UR4 ;  /* 0x000000100e107290 */ /* 0x000fe4000fa1e004 */
[----:B------:R-:W-:Y:S01]  /*ba60*/  UIADD3 UR10, UR15, UR44, URZ ;  /* 0x0000002c0f0a7290 */ /* 0x000fe2000fffe03f */
[----:B------:R-:W-:-:S02]  /*ba70*/  IMAD.U32 R6, RZ, RZ, UR19 ;  /* 0x00000013ff067e24 */ /* 0x000fc4000f8e00ff */
[----:B------:R-:W1:Y:S01]  /*ba80*/  @P0 LDC R5, c[0x0][0xbf0] ;  /* 0x0002fc00ff050b82 */ /* 0x000e620000000800 */
[----:B------:R-:W-:Y:S01]  /*ba90*/  UIADD3.X UR10, UR10, UR11, UR22, UP0, UP2 ;  /* 0x0000000b0a0a7290 */ /* 0x000fe200087e4416 */
[----:B0-----:R-:W-:-:S05]  /*baa0*/  @P0 IMAD.HI.U32 R4, R9, R4, RZ ;  /* 0x0000000409040227 */ /* 0x001fca00078e00ff */
[----:B-1----:R-:W-:Y:S01]  /*bab0*/  @P0 SHF.R.U32.HI R3, RZ, R5, R4 ;  /* 0x00000005ff030219 */ /* 0x002fe20000011604 */
[----:B------:R-:W-:-:S04]  /*bac0*/  IMAD.U32 R4, RZ, RZ, UR20 ;  /* 0x00000014ff047e24 */ /* 0x000fc8000f8e00ff */
[--C-:B------:R-:W-:Y:S01]  /*bad0*/  IMAD.MOV R7, RZ, RZ, -R3.reuse ;  /* 0x000000ffff077224 */ /* 0x100fe200078e0a03 */
[----:B------:R-:W-:Y:S02]  /*bae0*/  IADD3 R4, P0, P2, R3, UR16, R4 ;  /* 0x0000001003047c10 */ /* 0x000fe4000fa1e004 */
[----:B------:R-:W-:Y:S01]  /*baf0*/  SHF.R.S32.HI R3, RZ, 0x1f, R3 ;  /* 0x0000001fff037819 */ /* 0x000fe20000011403 */
[C---:B------:R-:W-:Y:S02]  /*bb00*/  IMAD R7, R0.reuse, R7, R9 ;  /* 0x0000000700077224 */ /* 0x040fe400078e0209 */
[----:B------:R-:W-:Y:S01]  /*bb10*/  IMAD R9, R0, UR8, RZ ;  /* 0x0000000800097c24 */ /* 0x000fe2000f8e02ff */
[----:B------:R-:W-:Y:S01]  /*bb20*/  IADD3.X R5, R3, UR10, R6, P0, P2 ;  /* 0x0000000a03057c10 */ /* 0x000fe200087e4406 */
[----:B------:R-:W-:Y:S01]  /*bb30*/  ULDC.64 UR10, c[0x0][UR18+0x210] ;  /* 0x00008400120a7abb */ /* 0x000fe20008000a00 */
[----:B------:R-:W-:Y:S01]  /*bb40*/  SHF.R.S32.HI R3, RZ, 0x1f, R7 ;  /* 0x0000001fff037819 */ /* 0x000fe20000011407 */
[----:B------:R-:W-:-:S02]  /*bb50*/  IMAD R6, R7, UR11, RZ ;  /* 0x0000000b07067c24 */ /* 0x000fc4000f8e02ff */
[----:B------:R-:W-:-:S04]  /*bb60*/  IMAD.WIDE.U32 R4, R7, UR10, R4 ;  /* 0x0000000a07047c25 */ /* 0x000fc8000f8e0004 */
[----:B------:R-:W-:Y:S01]  /*bb70*/  IMAD R3, R3, UR10, R6 ;  /* 0x0000000a03037c24 */ /* 0x000fe2000f8e0206 */
[----:B------:R-:W-:Y:S01]  /*bb80*/  ULDC.64 UR10, c[0x0][0xba8] ;  /* 0x0002ea00000a7ab9 */ /* 0x000fe20000000a00 */
[----:B------:R-:W-:Y:S01]  /*bb90*/  @!UP1 ULDC UR10, c[0x0][0xb50] ;  /* 0x0002d400000a9ab9 */ /* 0x000fe20000000800 */
[----:B------:R-:W-:Y:S01]  /*bba0*/  @!UP1 ULDC UR11, c[0x0][0xb54] ;  /* 0x0002d500000b9ab9 */ /* 0x000fe20000000800 */
[----:B------:R-:W-:Y:S01]  /*bbb0*/  IMAD.IADD R3, R5, 0x1, R3 ;  /* 0x0000000105037824 */ /* 0x000fe200078e0203 */
[----:B------:R-:W-:Y:S01]  /*bbc0*/  LEA R8, P0, R4, UR10, 0x2 ;  /* 0x0000000a04087c11 */ /* 0x000fe2000f8010ff */
[----:B------:R-:W-:-:S03]  /*bbd0*/  VIADD R0, R16, UR39 ;  /* 0x0000002710007c36 */ /* 0x000fc60008000000 */
[----:B------:R-:W-:Y:S01]  /*bbe0*/  LEA.HI.X R3, R4, UR11, R3, 0x2, P0 ;  /* 0x0000000b04037c11 */ /* 0x000fe200080f1403 */
[----:B------:R-:W-:Y:S04]  /*bbf0*/  SHFL.IDX PT, R6, R8, 0x1, 0x1c1f ;  /* 0x003c1f0008067f89 */ /* 0x000fe800000e0000 */
[----:B------:R-:W-:Y:S04]  /*bc00*/  SHFL.IDX PT, R5, R3, RZ, 0x1c1f ;  /* 0x001c1fff03057589 */ /* 0x000fe800000e0000 */
[----:B------:R-:W-:Y:S01]  /*bc10*/  SHFL.IDX PT, R7, R3, 0x1, 0x1c1f ;  /* 0x003c1f0003077f89 */ /* 0x000fe200000e0000 */
[----:B---3--:R-:W-:-:S05]  /*bc20*/  IMAD.MOV R4, RZ, RZ, -R10 ;  /* 0x000000ffff047224 */ /* 0x008fca00078e0a0a */
[----:B------:R-:W-:Y:S02]  /*bc30*/  ISETP.NE.AND P0, PT, R185, R4, PT ;  /* 0x00000004b900720c */ /* 0x000fe40003f05270 */
[----:B------:R-:W0:Y:S02]  /*bc40*/  SHFL.IDX PT, R4, R8, RZ, 0x1c1f ;  /* 0x001c1fff08047589 */ /* 0x000e2400000e0000 */
[C---:B------:R-:W-:Y:S01]  /*bc50*/  ISETP.GE.OR P2, PT, R0.reuse, R9, P0 ;  /* 0x000000090000720c */ /* 0x040fe20000746670 */
[----:B------:R-:W-:-:S05]  /*bc60*/  VIADD R0, R0, 0x8 ;  /* 0x0000000800007836 */ /* 0x000fca0000000000 */
[----:B------:R-:W-:-:S07]  /*bc70*/  ISETP.GE.OR P0, PT, R0, R9, P0 ;  /* 0x000000090000720c */ /* 0x000fce0000706670 */
[----:B0-----:R0:W-:Y:S06]  /*bc80*/  @!P2 ST.E desc[UR40][R4.64], R13 ;  /* 0x0000000d0400a985 */ /* 0x0011ec000c101928 */
[----:B------:R0:W-:Y:S02]  /*bc90*/  @!P0 ST.E desc[UR40][R6.64], R12 ;  /* 0x0000000c06008985 */ /* 0x0001e4000c101928 */
.L_x_7621:
[----:B------:R-:W-:Y:S05]  /*bca0*/  @P1 BRA `(.L_x_7622) ;  /* 0x00000010004c1947 */ /* 0x000fea0003800000 */
[----:B------:R-:W1:Y:S01]  /*bcb0*/  S2R R0, SR_TID.X ;  /* 0x0000000000007919 */ /* 0x000e620000002100 */
[----:B------:R-:W3:Y:S01]  /*bcc0*/  LDC R82, c[0x0][0xbe8] ;  /* 0x0002fa00ff527b82 */ /* 0x000ee20000000800 */
        /* <DEDUP_REMOVED lines=11> */
[----:B------:R-:W-:Y:S02]  /*bd80*/  LOP3.LUT R32, R33, 0x380, RZ, 0xc0, !PT ;  /* 0x0000038021207812 */ /* 0x000fe400078ec0ff */
[----:B------:R-:W-:Y:S02]  /*bd90*/  IADD3 R37, P1, R14, 0x6000, RZ ;  /* 0x000060000e257810 */ /* 0x000fe40007f3e0ff */
[----:B------:R-:W-:-:S02]  /*bda0*/  SHF.R.U64 R40, R40, 0x3, RZ ;  /* 0x0000000328287819 */ /* 0x000fc400000012ff */
[----:B------:R-:W-:Y:S02]  /*bdb0*/  SHF.R.U64 R32, R32, 0x3, RZ ;  /* 0x0000000320207819 */ /* 0x000fe400000012ff */
[----:B------:R-:W-:Y:S02]  /*bdc0*/  LOP3.LUT R36, R37, 0x380, RZ, 0xc0, !PT ;  /* 0x0000038025247812 */ /* 0x000fe400078ec0ff */
[----:B------:R-:W-:Y:S01]  /*bdd0*/  LOP3.LUT R40, R40, R41, RZ, 0x3c, !PT ;  /* 0x0000002928287212 */ /* 0x000fe200078e3cff */
[--C-:B------:R-:W-:Y:S01]  /*bde0*/  IMAD.X R41, RZ, RZ, R15.reuse, P2 ;  /* 0x000000ffff297224 */ /* 0x100fe200010e060f */
[----:B------:R-:W-:Y:S01]  /*bdf0*/  LOP3.LUT R32, R32, R33, RZ, 0x3c, !PT ;  /* 0x0000002120207212 */ /* 0x000fe200078e3cff */
[--C-:B------:R-:W-:Y:S01]  /*be00*/  IMAD.X R33, RZ, RZ, R15.reuse, P0 ;  /* 0x000000ffff217224 */ /* 0x100fe200000e060f */
[----:B------:R-:W-:Y:S02]  /*be10*/  IADD3 R69, P2, R14, 0xe000, RZ ;  /* 0x0000e0000e457810 */ /* 0x000fe40007f5e0ff */
[----:B------:R-:W-:Y:S01]  /*be20*/  SHF.R.U64 R36, R36, 0x3, RZ ;  /* 0x0000000324247819 */ /* 0x000fe200000012ff */
[----:B------:R-:W-:Y:S01]  /*be30*/  UIMAD UR12, UR22, UR14, URZ ;  /* 0x0000000e160c72a4 */ /* 0x000fe2000f8e023f */
[----:B------:R-:W-:Y:S01]  /*be40*/  IADD3 R61, P0, R14, 0xc000, RZ ;  /* 0x0000c0000e3d7810 */ /* 0x000fe20007f1e0ff */
[----:B------:R-:W-:Y:S01]  /*be50*/  UIMAD.WIDE.U32 UR10, UR4, UR14, URZ ;  /* 0x0000000e040a72a5 */ /* 0x000fe2000f8e003f */
[----:B------:R-:W-:Y:S01]  /*be60*/  LOP3.LUT R68, R69, 0x380, RZ, 0xc0, !PT ;  /* 0x0000038045447812 */ /* 0x000fe200078ec0ff */
[----:B------:R-:W5:Y:S01]  /*be70*/  LD.E.128 R32, desc[UR40][R32.64] ;  /* 0x0000002820207980 */ /* 0x000f62000c101d00 */
[----:B------:R-:W-:Y:S01]  /*be80*/  LOP3.LUT R36, R36, R37, RZ, 0x3c, !PT ;  /* 0x0000002524247212 */ /* 0x000fe200078e3cff */
[----:B------:R-:W-:Y:S01]  /*be90*/  IMAD.X R37, RZ, RZ, R15, P1 ;  /* 0x000000ffff257224 */ /* 0x000fe200008e060f */
[----:B------:R-:W-:Y:S01]  /*bea0*/  LOP3.LUT R60, R61, 0x380, RZ, 0xc0, !PT ;  /* 0x000003803d3c7812 */ /* 0x000fe200078ec0ff */
[----:B------:R-:W5:Y:S01]  /*beb0*/  LD.E.128 R40, desc[UR40][R40.64] ;  /* 0x0000002828287980 */ /* 0x000f62000c101d00 */
[----:B------:R-:W-:-:S02]  /*bec0*/  IADD3 R65, P1, R14, 0xd000, RZ ;  /* 0x0000d0000e417810 */ /* 0x000fc40007f3e0ff */
[----:B------:R-:W-:Y:S02]  /*bed0*/  SHF.R.U64 R68, R68, 0x3, RZ ;  /* 0x0000000344447819 */ /* 0x000fe400000012ff */
[----:B------:R-:W-:Y:S02]  /*bee0*/  IADD3 R9, P3, R14, 0x1000, RZ ;  /* 0x000010000e097810 */ /* 0x000fe40007f7e0ff */
[----:B------:R-:W-:Y:S02]  /*bef0*/  LOP3.LUT R81, R20, 0xfffffff8, RZ, 0xc0, !PT ;  /* 0xfffffff814517812 */ /* 0x000fe400078ec0ff */
[C---:B------:R-:W-:Y:S02]  /*bf00*/  IADD3 R13, P4, R14.reuse, 0x2000, RZ ;  /* 0x000020000e0d7810 */ /* 0x040fe40007f9e0ff */
[C---:B------:R-:W-:Y:S02]  /*bf10*/  IADD3 R25, P5, R14.reuse, 0x3000, RZ ;  /* 0x000030000e197810 */ /* 0x040fe40007fbe0ff */
[----:B------:R-:W-:Y:S01]  /*bf20*/  IADD3 R29, P6, R14, 0x4000, RZ ;  /* 0x000040000e1d7810 */ /* 0x000fe20007fde0ff */
[----:B------:R-:W-:Y:S01]  /*bf30*/  UIMAD UR12, UR4, UR15, UR12 ;  /* 0x0000000f040c72a4 */ /* 0x000fe2000f8e020c */
[----:B------:R-:W-:Y:S01]  /*bf40*/  SHF.R.U64 R60, R60, 0x3, RZ ;  /* 0x000000033c3c7819 */ /* 0x000fe200000012ff */
[----:B------:R-:W5:Y:S01]  /*bf50*/  LD.E.128 R36, desc[UR40][R36.64] ;  /* 0x0000002824247980 */ /* 0x000f62000c101d00 */
[----:B------:R-:W-:-:S02]  /*bf60*/  LOP3.LUT R64, R65, 0x380, RZ, 0xc0, !PT ;  /* 0x0000038041407812 */ /* 0x000fc400078ec0ff */
[----:B------:R-:W-:Y:S01]  /*bf70*/  LOP3.LUT R68, R68, R69, RZ, 0x3c, !PT ;  /* 0x0000004544447212 */ /* 0x000fe200078e3cff */
[--C-:B------:R-:W-:Y:S01]  /*bf80*/  IMAD.X R69, RZ, RZ, R15.reuse, P2 ;  /* 0x000000ffff457224 */ /* 0x100fe200010e060f */
[----:B------:R-:W-:Y:S01]  /*bf90*/  LOP3.LUT R60, R60, R61, RZ, 0x3c, !PT ;  /* 0x0000003d3c3c7212 */ /* 0x000fe200078e3cff */
[----:B------:R-:W-:Y:S01]  /*bfa0*/  IMAD.X R61, RZ, RZ, R15, P0 ;  /* 0x000000ffff3d7224 */ /* 0x000fe200000e060f */
[----:B---3--:R-:W-:Y:S02]  /*bfb0*/  ISETP.NE.AND P2, PT, R82, 0x1, PT ;  /* 0x000000015200780c */ /* 0x008fe40003f45270 */
[----:B------:R-:W-:Y:S02]  /*bfc0*/  SHF.R.U64 R64, R64, 0x3, RZ ;  /* 0x0000000340407819 */ /* 0x000fe400000012ff */
[----:B------:R-:W-:Y:S01]  /*bfd0*/  LOP3.LUT R8, R9, 0x380, RZ, 0xc0, !PT ;  /* 0x0000038009087812 */ /* 0x000fe200078ec0ff */
[----:B------:R-:W-:Y:S01]  /*bfe0*/  IMAD.IADD R20, R0, 0x1, -R81 ;  /* 0x0000000100147824 */ /* 0x000fe200078e0a51 */
[----:B------:R-:W-:-:S02]  /*bff0*/  ISETP.GE.AND P0, PT, R191, UR16, PT ;  /* 0x00000010bf007c0c */ /* 0x000fc4000bf06270 */
[----:B------:R-:W-:Y:S02]  /*c000*/  LOP3.LUT R12, R13, 0x380, RZ, 0xc0, !PT ;  /* 0x000003800d0c7812 */ /* 0x000fe400078ec0ff */
[----:B------:R-:W-:Y:S02]  /*c010*/  LOP3.LUT R24, R25, 0x380, RZ, 0xc0, !PT ;  /* 0x0000038019187812 */ /* 0x000fe400078ec0ff */
[----:B------:R-:W-:Y:S01]  /*c020*/  LOP3.LUT R28, R29, 0x380, RZ, 0xc0, !PT ;  /* 0x000003801d1c7812 */ /* 0x000fe200078ec0ff */
[----:B------:R-:W0:Y:S01]  /*c030*/  @P2 LDC R77, c[0x0][0xbec] ;  /* 0x0002fb00ff4d2b82 */ /* 0x000e220000000800 */
[----:B------:R-:W-:Y:S01]  /*c040*/  LOP3.LUT R64, R64, R65, RZ, 0x3c, !PT ;  /* 0x0000004140407212 */ /* 0x000fe200078e3cff */
[----:B------:R-:W-:Y:S01]  /*c050*/  IMAD.X R65, RZ, RZ, R15, P1 ;  /* 0x000000ffff417224 */ /* 0x000fe200008e060f */
[----:B------:R-:W-:Y:S01]  /*c060*/  SEL R76, RZ, 0xffffffff, P0 ;  /* 0xffffffffff4c7807 */ /* 0x000fe20000000000 */
[----:B------:R-:W-:Y:S01]  /*c070*/  UIADD3 UR11, UR11, UR12, URZ ;  /* 0x0000000c0b0b7290 */ /* 0x000fe2000fffe03f */
[----:B------:R-:W-:Y:S01]  /*c080*/  ISETP.GE.AND P1, PT, R2, UR16, PT ;  /* 0x0000001002007c0c */ /* 0x000fe2000bf26270 */
[----:B------:R-:W-:Y:S01]  /*c090*/  USHF.R.S32.HI UR4, URZ, 0x1f, UR9 ;  /* 0x0000001f3f047899 */ /* 0x000fe20008011409 */
[----:B------:R-:W-:Y:S01]  /*c0a0*/  SHF.R.U64 R8, R8, 0x3, RZ ;  /* 0x0000000308087819 */ /* 0x000fe200000012ff */
[----:B------:R-:W-:Y:S01]  /*c0b0*/  IMAD.SHL.U32 R76, R76, 0x2, RZ ;  /* 0x000000024c4c7824 */ /* 0x000fe200078e00ff */
[----:B------:R-:W-:Y:S01]  /*c0c0*/  SEL R21, RZ, 0x1, P1 ;  /* 0x00000001ff157807 */ /* 0x000fe20000800000 */
[----:B------:R-:W1:Y:S01]  /*c0d0*/  @P2 LDC R79, c[0x0][0xbf0] ;  /* 0x0002fc00ff4f2b82 */ /* 0x000e620000000800 */
[----:B------:R-:W-:Y:S01]  /*c0e0*/  ISETP.GE.AND P1, PT, R190, UR16, PT ;  /* 0x00000010be007c0c */ /* 0x000fe2000bf26270 */
[----:B------:R-:W-:Y:S01]  /*c0f0*/  ULDC.64 UR12, c[0x0][0xae8] ;  /* 0x0002ba00000c7ab9 */ /* 0x000fe20000000a00 */
[----:B------:R-:W-:Y:S01]  /*c100*/  LOP3.LUT R21, R76, 0x2, R21, 0xe2, !PT ;  /* 0x000000024c157812 */ /* 0x000fe200078ee215 */
[----:B------:R-:W5:Y:S01]  /*c110*/  LD.E.128 R60, desc[UR40][R60.64] ;  /* 0x000000283c3c7980 */ /* 0x000f62000c101d00 */
[----:B------:R-:W-:-:S02]  /*c120*/  SEL R76, RZ, 0xffffffff, P1 ;  /* 0xffffffffff4c7807 */ /* 0x000fc40000800000 */
[----:B------:R-:W-:Y:S01]  /*c130*/  ISETP.GE.AND P0, PT, R189, UR16, PT ;  /* 0x00000010bd007c0c */ /* 0x000fe2000bf06270 */
[----:B------:R-:W5:Y:S01]  /*c140*/  LD.E.128 R64, desc[UR40][R64.64] ;  /* 0x0000002840407980 */ /* 0x000f62000c101d00 */
[----:B------:R-:W-:Y:S01]  /*c150*/  LOP3.LUT R8, R8, R9, RZ, 0x3c, !PT ;  /* 0x0000000908087212 */ /* 0x000fe200078e3cff */
[----:B------:R-:W-:Y:S01]  /*c160*/  IMAD.X R9, RZ, RZ, R15, P3 ;  /* 0x000000ffff097224 */ /* 0x000fe200018e060f */
[----:B------:R-:W-:Y:S01]  /*c170*/  IADD3 R45, P3, R14, 0x8000, RZ ;  /* 0x000080000e2d7810 */ /* 0x000fe20007f7e0ff */
[----:B------:R-:W-:Y:S01]  /*c180*/  IMAD.SHL.U32 R76, R76, 0x4, RZ ;  /* 0x000000044c4c7824 */ /* 0x000fe200078e00ff */
[----:B------:R-:W-:Y:S01]  /*c190*/  SEL R0, RZ, 0xffffffff, P0 ;  /* 0xffffffffff007807 */ /* 0x000fe20000000000 */
[----:B------:R-:W5:Y:S01]  /*c1a0*/  LD.E.128 R68, desc[UR40][R68.64] ;  /* 0x0000002844447980 */ /* 0x000f62000c101d00 */
[----:B------:R-:W-:Y:S02]  /*c1b0*/  LOP3.LUT R44, R45, 0x380, RZ, 0xc0, !PT ;  /* 0x000003802d2c7812 */ /* 0x000fe400078ec0ff */
[----:B------:R-:W-:Y:S01]  /*c1c0*/  LOP3.LUT R21, R76, 0x4, R21, 0xe2, !PT ;  /* 0x000000044c157812 */ /* 0x000fe200078ee215 */
[----:B------:R-:W-:Y:S01]  /*c1d0*/  IMAD.SHL.U32 R76, R0, 0x8, RZ ;  /* 0x00000008004c7824 */ /* 0x000fe200078e00ff */
[----:B------:R-:W-:Y:S01]  /*c1e0*/  SHF.R.U64 R12, R12, 0x3, RZ ;  /* 0x000000030c0c7819 */ /* 0x000fe200000012ff */
[----:B------:R-:W-:Y:S01]  /*c1f0*/  IMAD R0, R20, 0x20, R3 ;  /* 0x0000002014007824 */ /* 0x000fe200078e0203 */
[----:B------:R-:W-:-:S02]  /*c200*/  SHF.R.U64 R24, R24, 0x3, RZ ;  /* 0x0000000318187819 */ /* 0x000fc400000012ff */
[----:B------:R-:W-:Y:S01]  /*c210*/  SHF.R.U64 R28, R28, 0x3, RZ ;  /* 0x000000031c1c7819 */ /* 0x000fe200000012ff */
[----:B------:R-:W-:Y:S01]  /*c220*/  UIMAD.WIDE.U32 UR10, UR42, UR12, UR10 ;  /* 0x0000000c2a0a72a5 */ /* 0x000fe2000f8e000a */
[----:B------:R-:W-:Y:S01]  /*c230*/  SHF.R.U64 R44, R44, 0x3, RZ ;  /* 0x000000032c2c7819 */ /* 0x000fe200000012ff */
[----:B------:R-:W-:Y:S01]  /*c240*/  VIADD R80, R0, UR39 ;  /* 0x0000002700507c36 */ /* 0x000fe20008000000 */
        /* <DEDUP_REMOVED lines=9> */
[----:B------:R-:W-:Y:S01]  /*c2e0*/  UIMAD UR11, UR42, UR13, UR11 ;  /* 0x0000000d2a0b72a4 */ /* 0x000fe2000f8e020b */
[C---:B------:R-:W-:Y:S01]  /*c2f0*/  IADD3 R53, P5, R14.reuse, 0xa000, RZ ;  /* 0x0000a0000e357810 */ /* 0x040fe20007fbe0ff */
[----:B------:R-:W5:Y:S01]  /*c300*/  LD.E.128 R8, desc[UR40][R8.64] ;  /* 0x0000002808087980 */ /* 0x000f62000c101d00 */
[----:B------:R-:W-:Y:S01]  /*c310*/  IADD3 R57, P6, R14, 0xb000, RZ ;  /* 0x0000b0000e397810 */ /* 0x000fe20007fde0ff */
[----:B------:R-:W-:Y:S01]  /*c320*/  ULDC.64 UR12, c[0x0][0xaf0] ;  /* 0x0002bc00000c7ab9 */ /* 0x000fe20000000a00 */
[----:B------:R-:W-:Y:S01]  /*c330*/  ISETP.GE.AND P0, PT, R188, UR16, PT ;  /* 0x00000010bc007c0c */ /* 0x000fe2000bf06270 */
[----:B0-----:R-:W-:Y:S01]  /*c340*/  @P2 IMAD.HI.U32 R0, R80, R77, RZ ;  /* 0x0000004d50002227 */ /* 0x001fe200078e00ff */
[----:B------:R-:W-:Y:S01]  /*c350*/  IADD3 R7, P3, R14, 0xf000, RZ ;  /* 0x0000f0000e077810 */ /* 0x000fe20007f7e0ff */
[----:B------:R-:W-:Y:S01]  /*c360*/  UIMAD UR4, UR4, UR12, URZ ;  /* 0x0000000c040472a4 */ /* 0x000fe2000f8e023f */
[----:B------:R-:W-:Y:S01]  /*c370*/  LOP3.LUT R48, R49, 0x380, RZ, 0xc0, !PT ;  /* 0x0000038031307812 */ /* 0x000fe200078ec0ff */
[----:B------:R-:W5:Y:S01]  /*c380*/  LD.E.128 R24, desc[UR40][R24.64] ;  /* 0x0000002818187980 */ /* 0x000f62000c101d00 */
[----:B------:R-:W-:-:S02]  /*c390*/  LOP3.LUT R52, R53, 0x380, RZ, 0xc0, !PT ;  /* 0x0000038035347812 */ /* 0x000fc400078ec0ff */
[----:B------:R-:W-:Y:S01]  /*c3a0*/  LOP3.LUT R56, R57, 0x380, RZ, 0xc0, !PT ;  /* 0x0000038039387812 */ /* 0x000fe200078ec0ff */
[----:B------:R-:W5:Y:S01]  /*c3b0*/  LD.E.128 R28, desc[UR40][R28.64] ;  /* 0x000000281c1c7980 */ /* 0x000f62000c101d00 */
[----:B------:R-:W-:Y:S02]  /*c3c0*/  LOP3.LUT R5, R14, 0x380, RZ, 0xc0, !PT ;  /* 0x000003800e057812 */ /* 0x000fe400078ec0ff */
[----:B------:R-:W-:Y:S01]  /*c3d0*/  SEL R20, RZ, 0xffffffff, P0 ;  /* 0xffffffffff147807 */ /* 0x000fe20000000000 */
[----:B------:R-:W-:Y:S01]  /*c3e0*/  IMAD.MOV.U32 R77, RZ, RZ, R80 ;  /* 0x000000ffff4d7224 */ /* 0x000fe200078e0050 */
[----:B------:R-:W-:Y:S01]  /*c3f0*/  LOP3.LUT R6, R7, 0x380, RZ, 0xc0, !PT ;  /* 0x0000038007067812 */ /* 0x000fe200078ec0ff */
[----:B------:R-:W-:Y:S01]  /*c400*/  UIMAD UR4, UR9, UR13, UR4 ;  /* 0x0000000d090472a4 */ /* 0x000fe2000f8e0204 */
[----:B-1----:R-:W-:Y:S01]  /*c410*/  @P2 SHF.R.U32.HI R77, RZ, R79, R0 ;  /* 0x0000004fff4d2219 */ /* 0x002fe20000011600 */
[----:B------:R-:W-:Y:S01]  /*c420*/  UIMAD.WIDE.U32 UR10, UR9, UR12, UR10 ;  /* 0x0000000c090a72a5 */ /* 0x000fe2000f8e000a */
[----:B------:R-:W-:Y:S01]  /*c430*/  SHF.R.U64 R48, R48, 0x3, RZ ;  /* 0x0000000330307819 */ /* 0x000fe200000012ff */
[----:B------:R-:W-:Y:S01]  /*c440*/  IMAD.SHL.U32 R20, R20, 0x10, RZ ;  /* 0x0000001014147824 */ /* 0x000fe200078e00ff */
[----:B------:R-:W-:Y:S01]  /*c450*/  SHF.R.U64 R52, R52, 0x3, RZ ;  /* 0x0000000334347819 */ /* 0x000fe200000012ff */
[----:B------:R-:W-:Y:S01]  /*c460*/  IMAD.X R73, RZ, RZ, R15, P3 ;  /* 0x000000ffff497224 */ /* 0x000fe200018e060f */
[----:B------:R-:W-:Y:S01]  /*c470*/  SHF.R.U64 R56, R56, 0x3, RZ ;  /* 0x0000000338387819 */ /* 0x000fe200000012ff */
[----:B------:R-:W5:Y:S01]  /*c480*/  LD.E.128 R44, desc[UR40][R44.64] ;  /* 0x000000282c2c7980 */ /* 0x000f62000c101d00 */
[----:B------:R-:W-:-:S02]  /*c490*/  SHF.R.U64 R5, R5, 0x3, RZ ;  /* 0x0000000305057819 */ /* 0x000fc400000012ff */
[----:B------:R-:W-:Y:S02]  /*c4a0*/  SHF.R.U64 R6, R6, 0x3, RZ ;  /* 0x0000000306067819 */ /* 0x000fe400000012ff */
[----:B------:R-:W-:Y:S01]  /*c4b0*/  LOP3.LUT R21, R76, 0x8, R21, 0xe2, !PT ;  /* 0x000000084c157812 */ /* 0x000fe200078ee215 */
[----:B------:R-:W-:Y:S01]  /*c4c0*/  UIADD3 UR4, UR11, UR4, URZ ;  /* 0x000000040b047290 */ /* 0x000fe2000fffe03f */
[----:B------:R-:W-:Y:S01]  /*c4d0*/  ISETP.GE.AND P0, PT, R187, UR16, PT ;  /* 0x00000010bb007c0c */ /* 0x000fe2000bf06270 */
        /* <DEDUP_REMOVED lines=9> */
[----:B------:R-:W-:-:S02]  /*c570*/  LOP3.LUT R72, R6, R7, RZ, 0x3c, !PT ;  /* 0x0000000706487212 */ /* 0x000fc400078e3cff */
[----:B------:R-:W-:Y:S02]  /*c580*/  SHF.R.S32.HI R78, RZ, 0x1f, R77 ;  /* 0x0000001fff4e7819 */ /* 0x000fe4000001144d */
[----:B------:R-:W-:Y:S01]  /*c590*/  LOP3.LUT R76, R20, 0x10, R21, 0xe2, !PT ;  /* 0x00000010144c7812 */ /* 0x000fe200078ee215 */
[----:B------:R-:W-:Y:S01]  /*c5a0*/  IMAD.U32 R20, RZ, RZ, UR10 ;  /* 0x0000000aff147e24 */ /* 0x000fe2000f8e00ff */
[----:B------:R-:W-:Y:S01]  /*c5b0*/  SEL R0, RZ, 0xffffffff, P0 ;  /* 0xffffffffff007807 */ /* 0x000fe20000000000 */
[----:B------:R-:W-:Y:S01]  /*c5c0*/  IMAD.U32 R21, RZ, RZ, UR11 ;  /* 0x0000000bff157e24 */ /* 0x000fe2000f8e00ff */
[----:B------:R-:W-:Y:S01]  /*c5d0*/  ULDC.64 UR10, c[0x0][0xae0] ;  /* 0x0002b800000a7ab9 */ /* 0x000fe20000000a00 */
[----:B------:R-:W-:Y:S01]  /*c5e0*/  IMAD R79, R82, R79, R80 ;  /* 0x0000004f524f7224 */ /* 0x000fe200078e0250 */
[----:B------:R-:W5:Y:S01]  /*c5f0*/  LD.E.128 R4, desc[UR40][R4.64] ;  /* 0x0000002804047980 */ /* 0x000f62000c101d00 */
[----:B------:R-:W-:Y:S02]  /*c600*/  IMAD.U32 R21, RZ, RZ, UR4 ;  /* 0x00000004ff157e24 */ /* 0x000fe4000f8e00ff */
[----:B------:R-:W-:Y:S01]  /*c610*/  IMAD R78, R78, UR10, RZ ;  /* 0x0000000a4e4e7c24 */ /* 0x000fe2000f8e02ff */
[----:B------:R-:W5:Y:S01]  /*c620*/  LD.E.128 R12, desc[UR40][R12.64] ;  /* 0x000000280c0c7980 */ /* 0x000f62000c101d00 */
[----:B------:R-:W-:Y:S01]  /*c630*/  IMAD.SHL.U32 R83, R0, 0x20, RZ ;  /* 0x0000002000537824 */ /* 0x000fe200078e00ff */
[----:B------:R-:W-:-:S02]  /*c640*/  ISETP.GE.AND P0, PT, R225, UR16, PT ;  /* 0x00000010e1007c0c */ /* 0x000fc4000bf06270 */
[----:B------:R-:W5:Y:S01]  /*c650*/  LD.E.128 R48, desc[UR40][R48.64] ;  /* 0x0000002830307980 */ /* 0x000f62000c101d00 */
[----:B------:R-:W-:-:S03]  /*c660*/  SHF.R.S32.HI R0, RZ, 0x1f, R79 ;  /* 0x0000001fff007819 */ /* 0x000fc6000001144f */
[----:B------:R-:W5:Y:S01]  /*c670*/  LD.E.128 R52, desc[UR40][R52.64] ;  /* 0x0000002834347980 */ /* 0x000f62000c101d00 */
[----:B------:R-:W-:-:S03]  /*c680*/  IMAD.WIDE.U32 R20, R77, UR10, R20 ;  /* 0x0000000a4d147c25 */ /* 0x000fc6000f8e0014 */
[----:B------:R-:W5:Y:S01]  /*c690*/  LD.E.128 R56, desc[UR40][R56.64] ;  /* 0x0000002838387980 */ /* 0x000f62000c101d00 */
[----:B------:R-:W-:Y:S01]  /*c6a0*/  IMAD R81, R77, UR11, R78 ;  /* 0x0000000b4d517c24 */ /* 0x000fe2000f8e024e */
[----:B------:R-:W-:Y:S02]  /*c6b0*/  ULDC.64 UR10, c[0x0][0xad8] ;  /* 0x0002b600000a7ab9 */ /* 0x000fe40000000a00 */
        /* <DEDUP_REMOVED lines=8> */
[----:B------:R-:W-:Y:S01]  /*c740*/  IMAD.IADD R21, R21, 0x1, R81 ;  /* 0x0000000115157824 */ /* 0x000fe200078e0251 */
[----:B------:R-:W-:Y:S01]  /*c750*/  SEL R77, RZ, 0x40, P0 ;  /* 0x00000040ff4d7807 */ /* 0x000fe20000000000 */
[----:B------:R-:W-:Y:S01]  /*c760*/  IMAD R78, R0, UR10, RZ ;  /* 0x0000000a004e7c24 */ /* 0x000fe2000f8e02ff */
[----:B------:R-:W-:Y:S01]  /*c770*/  ISETP.GE.AND P0, PT, R224, UR16, PT ;  /* 0x00000010e0007c0c */ /* 0x000fe2000bf06270 */
[----:B------:R-:W-:-:S02]  /*c780*/  IMAD R83, R82, UR8, RZ ;  /* 0x0000000852537c24 */ /* 0x000fc4000f8e02ff */
[----:B------:R-:W-:Y:S01]  /*c790*/  VIADD R82, R3, UR39 ;  /* 0x0000002703527c36 */ /* 0x000fe20008000000 */
        /* <DEDUP_REMOVED lines=14> */
[----:B------:R0:W3:Y:S01]  /*c880*/  SHFL.IDX PT, R21, R81, RZ, 0x181f ;  /* 0x00181fff51157589 */ /* 0x0000e200000e0000 */
[----:B------:R-:W-:Y:S02]  /*c890*/  LOP3.LUT R3, R0, R3, RZ, 0xfc, !PT ;  /* 0x0000000300037212 */ /* 0x000fe400078efcff */
[----:B--2---:R-:W-:Y:S01]  /*c8a0*/  SHF.R.S32.HI R152, RZ, 0x1f, R191 ;  /* 0x0000001fff987819 */ /* 0x004fe200000114bf */
        /* <DEDUP_REMOVED lines=9> */
[----:B---3--:R-:W-:-:S03]  /*c940*/  @!P0 IMAD.WIDE R78, R2, 0x2, R20 ;  /* 0x00000002024e8825 */ /* 0x008fc600078e0214 */
[----:B------:R-:W-:Y:S02]  /*c950*/  @!P1 LEA.HI.X R77, R191, R21, R152, 0x1, P2 ;  /* 0x00000015bf4d9211 */ /* 0x000fe400010f0c98 */
[----:B------:R-:W-:Y:S01]  /*c960*/  ISETP.GE.AND P2, PT, R188, UR16, PT ;  /* 0x00000010bc007c0c */ /* 0x000fe2000bf46270 */
[----:B-----5:R1:W-:Y:S01]  /*c970*/  @!P0 ST.E.128 desc[UR40][R78.64], R4 ;  /* 0x000000044e008985 */ /* 0x0203e2000c101d28 */
[----:B------:R-:W-:-:S03]  /*c980*/  LOP3.LUT P0, RZ, R0, 0x40, RZ, 0xc0, !PT ;  /* 0x0000004000ff7812 */ /* 0x000fc6000780c0ff */
[----:B------:R2:W-:Y:S01]  /*c990*/  @!P1 ST.E.128 desc[UR40][R76.64], R12 ;  /* 0x0000000c4c009985 */ /* 0x0005e2000c101d28 */
[----:B------:R-:W-:Y:S02]  /*c9a0*/  ISETP.GE.AND P1, PT, R187, UR16, PT ;  /* 0x00000010bb007c0c */ /* 0x000fe4000bf26270 */
[----:B-1----:R-:W-:Y:S02]  /*c9b0*/  SHF.R.S32.HI R4, RZ, 0x1f, R187 ;  /* 0x0000001fff047819 */ /* 0x002fe400000114bb */
[----:B------:R-:W-:Y:S02]  /*c9c0*/  SHF.R.S32.HI R5, RZ, 0x1f, R225 ;  /* 0x0000001fff057819 */ /* 0x000fe400000114e1 */
[CC--:B--2---:R-:W-:Y:S02]  /*c9d0*/  @!P4 LEA R76, P5, R190.reuse, R20.reuse, 0x1 ;  /* 0x00000014be4cc211 */ /* 0x0c4fe400078a08ff */
[----:B------:R-:W-:Y:S02]  /*c9e0*/  @!P3 LEA R14, P6, R189, R20, 0x1 ;  /* 0x00000014bd0eb211 */ /* 0x000fe400078c08ff */
[----:B------:R-:W-:-:S02]  /*c9f0*/  @!P4 LEA.HI.X R77, R190, R21, R85, 0x1, P5 ;  /* 0x00000015be4dc211 */ /* 0x000fc400028f0c55 */
[CC--:B------:R-:W-:Y:S02]  /*ca00*/  @!P2 LEA R12, P5, R188.reuse, R20.reuse, 0x1 ;  /* 0x00000014bc0ca211 */ /* 0x0c0fe400078a08ff */
[-C--:B------:R-:W-:Y:S01]  /*ca10*/  @!P3 LEA.HI.X R15, R189, R21.reuse, R84, 0x1, P6 ;  /* 0x00000015bd0fb211 */ /* 0x080fe200030f0c54 */
[----:B------:R2:W-:Y:S01]  /*ca20*/  @!P4 ST.E.128 desc[UR40][R76.64], R28 ;  /* 0x0000001c4c00c985 */ /* 0x0005e2000c101d28 */
[----:B------:R-:W-:Y:S02]  /*ca30*/  LOP3.LUT P6, RZ, R3, 0x80, RZ, 0xc0, !PT ;  /* 0x0000008003ff7812 */ /* 0x000fe400078cc0ff */
[-C--:B------:R-:W-:Y:S01]  /*ca40*/  @!P2 LEA.HI.X R13, R188, R21.reuse, R87, 0x1, P5 ;  /* 0x00000015bc0da211 */ /* 0x080fe200028f0c57 */
[----:B------:R2:W-:Y:S01]  /*ca50*/  @!P3 ST.E.128 desc[UR40][R14.64], R36 ;  /* 0x000000240e00b985 */ /* 0x0005e2000c101d28 */
[C---:B------:R-:W-:Y:S02]  /*ca60*/  @!P1 LEA R6, P5, R187.reuse, R20, 0x1 ;  /* 0x00000014bb069211 */ /* 0x040fe400078a08ff */
[----:B------:R-:W-:Y:S01]  /*ca70*/  SHF.R.S32.HI R79, RZ, 0x1f, R224 ;  /* 0x0000001fff4f7819 */ /* 0x000fe200000114e0 */
[----:B------:R2:W-:Y:S01]  /*ca80*/  @!P2 ST.E.128 desc[UR40][R12.64], R44 ;  /* 0x0000002c0c00a985 */ /* 0x0005e2000c101d28 */
[----:B------:R-:W-:-:S02]  /*ca90*/  @!P1 LEA.HI.X R7, R187, R21, R4, 0x1, P5 ;  /* 0x00000015bb079211 */ /* 0x000fc400028f0c04 */
[----:B------:R-:W-:-:S03]  /*caa0*/  @P0 LEA R4, P5, R225, R20, 0x1 ;  /* 0x00000014e1040211 */ /* 0x000fc600078a08ff */
[----:B------:R2:W-:Y:S01]  /*cab0*/  @!P1 ST.E.128 desc[UR40][R6.64], R52 ;  /* 0x0000003406009985 */ /* 0x0005e2000c101d28 */
[----:B------:R-:W-:Y:S02]  /*cac0*/  @P0 LEA.HI.X R5, R225, R21, R5, 0x1, P5 ;  /* 0x00000015e1050211 */ /* 0x000fe400028f0c05 */
[----:B------:R-:W-:-:S03]  /*cad0*/  @P6 LEA R20, P5, R224, R20, 0x1 ;  /* 0x00000014e0146211 */ /* 0x000fc600078a08ff */
[----:B------:R2:W-:Y:S01]  /*cae0*/  @P0 ST.E.128 desc[UR40][R4.64], R60 ;  /* 0x0000003c04000985 */ /* 0x0005e2000c101d28 */
[----:B------:R-:W-:-:S05]  /*caf0*/  @P6 LEA.HI.X R21, R224, R21, R79, 0x1, P5 ;  /* 0x00000015e0156211 */ /* 0x000fca00028f0c4f */
[----:B------:R2:W-:Y:S04]  /*cb00*/  @P6 ST.E.128 desc[UR40][R20.64], R68 ;  /* 0x0000004414006985 */ /* 0x0005e8000c101d28 */
.L_x_7624:
[----:B------:R-:W-:Y:S05]  /*cb10*/  BSYNC B1 ;  /* 0x0000000000017941 */ /* 0x000fea0003800000 */
.L_x_7623:
[----:B--2--5:R-:W-:Y:S01]  /*cb20*/  VIADD R6, R82, 0x20 ;  /* 0x0000002052067836 */ /* 0x024fe20000000000 */
[----:B------:R2:W4:Y:S04]  /*cb30*/  SHFL.IDX PT, R5, R81, 0x1, 0x181f ;  /* 0x00381f0051057f89 */ /* 0x00052800000e0000 */
[----:B------:R-:W-:Y:S01]  /*cb40*/  ISETP.GE.AND P0, PT, R6, R83, PT ;  /* 0x000000530600720c */ /* 0x000fe20003f06270 */
[----:B------:R2:W0:-:S12]  /*cb50*/  SHFL.IDX PT, R4, R80, 0x1, 0x181f ;  /* 0x00381f0050047f89 */ /* 0x00041800000e0000 */
[----:B--2---:R-:W-:Y:S05]  /*cb60*/  @P0 BRA `(.L_x_7625) ;  /* 0x0000002400e80947 */ /* 0x004fea0003800000 */
[----:B------:R-:W-:Y:S02]  /*cb70*/  ISETP.GE.AND P0, PT, R191, UR16, PT ;  /* 0x00000010bf007c0c */ /* 0x000fe4000bf06270 */
[----:B------:R-:W-:Y:S02]  /*cb80*/  ISETP.GE.AND P5, PT, R2, UR16, PT ;  /* 0x0000001002007c0c */ /* 0x000fe4000bfa6270 */
[----:B------:R-:W-:Y:S02]  /*cb90*/  ISETP.GE.AND P2, PT, R190, UR16, PT ;  /* 0x00000010be007c0c */ /* 0x000fe4000bf46270 */
[----:B------:R-:W-:Y:S02]  /*cba0*/  ISETP.GE.AND P1, PT, R189, UR16, PT ;  /* 0x00000010bd007c0c */ /* 0x000fe4000bf26270 */
[----:B------:R-:W-:Y:S02]  /*cbb0*/  ISETP.GE.AND P3, PT, R188, UR16, PT ;  /* 0x00000010bc007c0c */ /* 0x000fe4000bf66270 */
[----:B------:R-:W-:-:S02]  /*cbc0*/  SHF.R.S32.HI R15, RZ, 0x1f, R190 ;  /* 0x0000001fff0f7819 */ /* 0x000fc400000114be */
[----:B---3--:R-:W-:Y:S02]  /*cbd0*/  SHF.R.S32.HI R21, RZ, 0x1f, R189 ;  /* 0x0000001fff157819 */ /* 0x008fe400000114bd */
[C---:B0-----:R-:W-:Y:S01]  /*cbe0*/  @!P0 LEA R12, P4, R191.reuse, R4, 0x1 ;  /* 0x00000004bf0c8211 */ /* 0x041fe200078808ff */
        /* <DEDUP_REMOVED lines=31> */
.L_x_7622:
        /* <DEDUP_REMOVED lines=10> */
[----:B--2---:R-:W-:Y:S01]  /*ce80*/  SHF.R.S32.HI R152, RZ, 0x1f, R205 ;  /* 0x0000001fff987819 */ /* 0x004fe200000114cd */
        /* <DEDUP_REMOVED lines=49> */
[----:B------:R-:W-:Y:S01]  /*d1a0*/  IMAD.IADD R5, R5, 0x1, R9 ;  /* 0x0000000105057824 */ /* 0x000fe200078e0209 */
[----:B------:R-:W-:Y:S01]  /*d1b0*/  SHF.R.S32.HI R13, RZ, 0x1f, R220 ;  /* 0x0000001fff0d7819 */ /* 0x000fe200000114dc */
[C---:B------:R-:W-:Y:S01]  /*d1c0*/  IMAD R3, R7.reuse, UR11, R0 ;  /* 0x0000000b07037c24 */ /* 0x040fe2000f8e0200 */
[----:B------:R-:W-:Y:S01]  /*d1d0*/  SHF.R.S32.HI R167, RZ, 0x1f, R221 ;  /* 0x0000001fffa77819 */ /* 0x000fe200000114dd */
[----:B------:R-:W-:Y:S01]  /*d1e0*/  VIADD R0, R16, UR39 ;  /* 0x0000002710007c36 */ /* 0x000fe20008000000 */
[----:B------:R-:W-:Y:S01]  /*d1f0*/  SHF.R.S32.HI R168, RZ, 0x1f, R222 ;  /* 0x0000001fffa87819 */ /* 0x000fe200000114de */
[----:B------:R-:W-:Y:S01]  /*d200*/  IMAD.WIDE.U32 R4, R7, UR10, R4 ;  /* 0x0000000a07047c25 */ /* 0x000fe2000f8e0004 */
[----:B------:R-:W-:Y:S01]  /*d210*/  ULDC.64 UR10, c[0x0][0xb00] ;  /* 0x0002c000000a7ab9 */ /* 0x000fe20000000a00 */
[----:B------:R-:W-:-:S02]  /*d220*/  SHF.R.S32.HI R169, RZ, 0x1f, R17 ;  /* 0x0000001fffa97819 */ /* 0x000fc40000011411 */
[----:B------:R-:W-:Y:S01]  /*d230*/  ISETP.GE.AND P0, PT, R0, UR8, PT ;  /* 0x0000000800007c0c */ /* 0x000fe2000bf06270 */
[----:B------:R-:W-:Y:S01]  /*d240*/  IMAD.IADD R5, R5, 0x1, R3 ;  /* 0x0000000105057824 */ /* 0x000fe200078e0203 */
[----:B------:R-:W-:-:S04]  /*d250*/  LEA R3, P1, R4, UR10, 0x2 ;  /* 0x0000000a04037c11 */ /* 0x000fc8000f8210ff */
[----:B------:R-:W-:Y:S01]  /*d260*/  LEA.HI.X R10, R4, UR11, R5, 0x2, P1 ;  /* 0x0000000b040a7c11 */ /* 0x000fe200088f1405 */
[----:B------:R0:W1:Y:S04]  /*d270*/  SHFL.IDX PT, R11, R3, RZ, 0x1c1f ;  /* 0x001c1fff030b7589 */ /* 0x00006800000e0000 */
[----:B------:R0:W2:Y:S02]  /*d280*/  SHFL.IDX PT, R12, R10, RZ, 0x1c1f ;  /* 0x001c1fff0a0c7589 */ /* 0x0000a400000e0000 */
[----:B------:R-:W-:Y:S05]  /*d290*/  @P0 BRA `(.L_x_7627) ;  /* 0x0000000800040947 */ /* 0x000fea0003800000 */
[----:B------:R-:W-:Y:S02]  /*d2a0*/  ULDC UR4, c[0x0][0xac8] ;  /* 0x0002b20000047ab9 */ /* 0x000fe40000000800 */
[----:B------:R-:W-:Y:S02]  /*d2b0*/  ISETP.GE.AND P3, PT, R17, UR4, PT ;  /* 0x0000000411007c0c */ /* 0x000fe4000bf66270 */
[----:B------:R-:W-:Y:S02]  /*d2c0*/  ISETP.GE.AND P4, PT, R222, UR4, PT ;  /* 0x00000004de007c0c */ /* 0x000fe4000bf86270 */
[----:B------:R-:W-:Y:S02]  /*d2d0*/  ISETP.GE.AND P2, PT, R221, UR4, PT ;  /* 0x00000004dd007c0c */ /* 0x000fe4000bf46270 */
[----:B------:R-:W-:-:S07]  /*d2e0*/  ISETP.GE.AND P1, PT, R220, UR4, PT ;  /* 0x00000004dc007c0c */ /* 0x000fce000bf26270 */
[CC--:B-1----:R-:W-:Y:S02]  /*d2f0*/  @!P3 LEA R4, P0, R17.reuse, R11.reuse, 0x2 ;  /* 0x0000000b1104b211 */ /* 0x0c2fe400078010ff */
[C---:B------:R-:W-:Y:S02]  /*d300*/  @!P4 LEA R6, P5, R222.reuse, R11, 0x2 ;  /* 0x0000000bde06c211 */ /* 0x040fe400078a10ff */
        /* <DEDUP_REMOVED lines=122> */
.L_x_7627:
[----:B------:R-:W-:Y:S05]  /*dab0*/  BSYNC B1 ;  /* 0x0000000000017941 */ /* 0x000fea0003800000 */
.L_x_7626:
        /* <DEDUP_REMOVED lines=10> */
[CC--:B0-----:R-:W-:Y:S02]  /*db60*/  @!P4 LEA R10, P3, R17.reuse, R3.reuse, 0x2 ;  /* 0x00000003110ac211 */ /* 0x0c1fe400078610ff */
[-C--:B---3--:R-:W-:Y:S02]  /*db70*/  @!P2 LEA R4, P6, R222, R3.reuse, 0x2 ;  /* 0x00000003de04a211 */ /* 0x088fe400078c10ff */
[----:B-1----:R-:W-:Y:S02]  /*db80*/  @!P4 LEA.HI.X R11, R17, R20, R169, 0x2, P3 ;  /* 0x00000014110bc211 */ /* 0x002fe400018f14a9 */
[----:B------:R-:W-:Y:S02]  /*db90*/  ISETP.GE.AND P3, PT, R219, UR4, PT ;  /* 0x00000004db007c0c */ /* 0x000fe4000bf66270 */
[----:B------:R-:W-:Y:S01]  /*dba0*/  @!P1 LEA R6, P5, R221, R3, 0x2 ;  /* 0x00000003dd069211 */ /* 0x000fe200078a10ff */
[----:B------:R0:W-:Y:S01]  /*dbb0*/  @!P4 ST.E.64 desc[UR40][R10.64], R26 ;  /* 0x0000001a0a00c985 */ /* 0x0001e2000c101b28 */
[----:B------:R-:W-:-:S02]  /*dbc0*/  ISETP.GE.AND P4, PT, R218, UR4, PT ;  /* 0x00000004da007c0c */ /* 0x000fc4000bf86270 */
[-C--:B------:R-:W-:Y:S02]  /*dbd0*/  @!P2 LEA.HI.X R5, R222, R20.reuse, R168, 0x2, P6 ;  /* 0x00000014de05a211 */ /* 0x080fe400030f14a8 */
[CC--:B------:R-:W-:Y:S02]  /*dbe0*/  @!P0 LEA R8, P6, R220.reuse, R3.reuse, 0x2 ;  /* 0x00000003dc088211 */ /* 0x0c0fe400078c10ff */
        /* <DEDUP_REMOVED lines=14> */
[-C--:B------:R-:W-:Y:S01]  /*dcd0*/  @!P5 LEA R14, P6, R217, R3.reuse, 0x2 ;  /* 0x00000003d90ed211 */ /* 0x080fe200078c10ff */
[----:B------:R4:W-:Y:S01]  /*dce0*/  @!P4 ST.E.64 desc[UR40][R12.64], R46 ;  /* 0x0000002e0c00c985 */ /* 0x0009e2000c101b28 */
[----:B------:R-:W-:Y:S02]  /*dcf0*/  ISETP.GE.AND P3, PT, R213, UR4, PT ;  /* 0x00000004d5007c0c */ /* 0x000fe4000bf66270 */
[----:B------:R-:W-:Y:S02]  /*dd00*/  @!P5 LEA.HI.X R15, R217, R20, R164, 0x2, P6 ;  /* 0x00000014d90fd211 */ /* 0x000fe400030f14a4 */
[-C--:B-1----:R-:W-:Y:S02]  /*dd10*/  @!P0 LEA R4, P6, R216, R3.reuse, 0x2 ;  /* 0x00000003d8048211 */ /* 0x082fe400078c10ff */
[----:B------:R-:W-:Y:S01]  /*dd20*/  ISETP.GE.AND P4, PT, R212, UR4, PT ;  /* 0x00000004d4007c0c */ /* 0x000fe2000bf86270 */
[----:B------:R1:W-:Y:S01]  /*dd30*/  @!P5 ST.E.64 desc[UR40][R14.64], R50 ;  /* 0x000000320e00d985 */ /* 0x0003e2000c101b28 */
[----:B---3--:R-:W-:-:S02]  /*dd40*/  @!P1 LEA R6, P5, R215, R3, 0x2 ;  /* 0x00000003d7069211 */ /* 0x008fc400078a10ff */
[-C--:B------:R-:W-:Y:S02]  /*dd50*/  @!P0 LEA.HI.X R5, R216, R20.reuse, R163, 0x2, P6 ;  /* 0x00000014d8058211 */ /* 0x080fe400030f14a3 */
        /* <DEDUP_REMOVED lines=9> */
[CC--:B----4-:R-:W-:Y:S02]  /*ddf0*/  @!P4 LEA R12, P2, R212.reuse, R3.reuse, 0x2 ;  /* 0x00000003d40cc211 */ /* 0x0d0fe400078410ff */
[----:B------:R-:W-:Y:S02]  /*de00*/  ISETP.GE.AND P1, PT, R209, UR4, PT ;  /* 0x00000004d1007c0c */ /* 0x000fe4000bf26270 */
[-C--:B------:R-:W-:Y:S02]  /*de10*/  @!P3 LEA.HI.X R11, R213, R20.reuse, R160, 0x2, P6 ;  /* 0x00000014d50bb211 */ /* 0x080fe400030f14a0 */
[----:B------:R-:W-:Y:S02]  /*de20*/  @!P4 LEA.HI.X R13, R212, R20, R159, 0x2, P2 ;  /* 0x00000014d40dc211 */ /* 0x000fe400010f149f */
[----:B------:R-:W-:Y:S01]  /*de30*/  ISETP.GE.AND P2, PT, R208, UR4, PT ;  /* 0x00000004d0007c0c */ /* 0x000fe2000bf46270 */
[----:B------:R-:W-:Y:S01]  /*de40*/  @!P3 ST.E.64 desc[UR40][R10.64], R66 ;  /* 0x000000420a00b985 */ /* 0x000fe2000c101b28 */
[----:B-1----:R-:W-:-:S03]  /*de50*/  @!P5 LEA R14, P6, R211, R3, 0x2 ;  /* 0x00000003d30ed211 */ /* 0x002fc600078c10ff */
[----:B------:R1:W-:Y:S01]  /*de60*/  @!P4 ST.E.64 desc[UR40][R12.64], R70 ;  /* 0x000000460c00c985 */ /* 0x0003e2000c101b28 */
[-C--:B------:R-:W-:Y:S02]  /*de70*/  @!P5 LEA.HI.X R15, R211, R20.reuse, R158, 0x2, P6 ;  /* 0x00000014d30fd211 */ /* 0x080fe400030f149e */
[CC--:B0-----:R-:W-:Y:S02]  /*de80*/  @!P0 LEA R4, P4, R210.reuse, R3.reuse, 0x2 ;  /* 0x00000003d2048211 */ /* 0x0c1fe400078810ff */
        /* <DEDUP_REMOVED lines=15> */
[CC--:B------:R-:W-:Y:S02]  /*df80*/  @!P5 LEA R10, P6, R207.reuse, R3.reuse, 0x2 ;  /* 0x00000003cf0ad211 */ /* 0x0c0fe400078c10ff */
[-C--:B------:R-:W-:Y:S02]  /*df90*/  @!P4 LEA.HI.X R13, R206, R20.reuse, R153, 0x2, P0 ;  /* 0x00000014ce0dc211 */ /* 0x080fe400000f1499 */
[----:B------:R-:W-:Y:S02]  /*dfa0*/  @!P5 LEA.HI.X R11, R207, R20, R154, 0x2, P6 ;  /* 0x00000014cf0bd211 */ /* 0x000fe400030f149a */
[----:B------:R-:W-:Y:S02]  /*dfb0*/  ISETP.GE.AND P0, PT, R202, UR4, PT ;  /* 0x00000004ca007c0c */ /* 0x000fe4000bf06270 */
[----:B0-----:R-:W-:Y:S01]  /*dfc0*/  @!P3 LEA R14, P6, R205, R3, 0x2 ;  /* 0x00000003cd0eb211 */ /* 0x001fe200078c10ff */
        /* <DEDUP_REMOVED lines=28> */
[CC--:B-1----:R-:W-:Y:S01]  /*e190*/  @!P0 LEA R4, P5, R198.reuse, R3.reuse, 0x2 ;  /* 0x00000003c6048211 */ /* 0x0c2fe200078a10ff */
[----:B------:R1:W-:Y:S01]  /*e1a0*/  @!P3 ST.E.64 desc[UR40][R14.64], R122 ;  /* 0x0000007a0e00b985 */ /* 0x0003e2000c101b28 */
[----:B------:R-:W-:Y:S02]  /*e1b0*/  ISETP.GE.AND P3, PT, R195, UR4, PT ;  /* 0x00000004c3007c0c */ /* 0x000fe4000bf66270 */
[----:B------:R-:W-:Y:S02]  /*e1c0*/  @!P0 LEA.HI.X R5, R198, R20, R232, 0x2, P5 ;  /* 0x00000014c6058211 */ /* 0x000fe400028f14e8 */
[----:B------:R-:W-:Y:S02]  /*e1d0*/  ISETP.GE.AND P5, PT, R193, UR4, PT ;  /* 0x00000004c1007c0c */ /* 0x000fe4000bfa6270 */
[-C--:B--2---:R-:W-:Y:S01]  /*e1e0*/  @!P1 LEA R6, P6, R197, R3.reuse, 0x2 ;  /* 0x00000003c5069211 */ /* 0x084fe200078c10ff */
[----:B------:R2:W-:Y:S02]  /*e1f0*/  @!P0 ST.E.64 desc[UR40][R4.64], R126 ;  /* 0x0000007e04008985 */ /* 0x0005e4000c101b28 */
[----:B0-----:R-:W-:-:S02]  /*e200*/  @!P4 LEA R8, P0, R196, R3, 0x2 ;  /* 0x00000003c408c211 */ /* 0x001fc400078010ff */
[-C--:B------:R-:W-:Y:S02]  /*e210*/  @!P1 LEA.HI.X R7, R197, R20.reuse, R231, 0x2, P6 ;  /* 0x00000014c5079211 */ /* 0x080fe400030f14e7 */
[-C--:B---3--:R-:W-:Y:S02]  /*e220*/  @!P3 LEA R10, P6, R195, R3.reuse, 0x2 ;  /* 0x00000003c30ab211 */ /* 0x088fe400078c10ff */
[-C--:B------:R-:W-:Y:S01]  /*e230*/  @!P4 LEA.HI.X R9, R196, R20.reuse, R230, 0x2, P0 ;  /* 0x00000014c409c211 */ /* 0x080fe200000f14e6 */
        /* <DEDUP_REMOVED lines=16> */
.L_x_7619:
        /* <DEDUP_REMOVED lines=10> */
[----:B------:R-:W4:Y:S01]  /*e3e0*/  @P1 LDG.E R8, desc[UR40][R4.64] ;  /* 0x0000002804081981 */ /* 0x000f22000c1e1900 */
        /* <DEDUP_REMOVED lines=13> */
[----:B----4-:R-:W-:Y:S01]  /*e4c0*/  @P1 R2UR UR4, R8 ;  /* 0x00000000080412ca */ /* 0x010fe200000e0000 */
[----:B-1----:R-:W-:-:S05]  /*e4d0*/  VIADD R8, R3, 0xffffff80 ;  /* 0xffffff8003087836 */ /* 0x002fca0000000000 */
[----:B------:R-:W-:-:S07]  /*e4e0*/  ISETP.GT.AND P0, PT, R8, 0x3f, PT ;  /* 0x0000003f0800780c */ /* 0x000fce0003f04270 */
[----:B------:R-:W-:Y:S01]  /*e4f0*/  USHF.R.S32.HI UR22, URZ, 0x1f, UR4 ;  /* 0x0000001f3f167899 */ /* 0x000fe20008011404 */
[----:B0-----:R-:W-:Y:S11]  /*e500*/  @P2 BRA `(.L_x_7628) ;  /* 0x0000000000102947 */ /* 0x001ff60003800000 */
[----:B------:R-:W-:Y:S05]  /*e510*/  @!P1 BRA `(.L_x_7628) ;  /* 0x00000000000c9947 */ /* 0x000fea0003800000 */
[----:B------:R-:W4:Y:S04]  /*e520*/  LDG.E R3, desc[UR40][R4.64] ;  /* 0x0000002804037981 */ /* 0x000f28000c1e1900 */
[----:B-----5:R-:W4:Y:S02]  /*e530*/  LDG.E R0, desc[UR40][R4.64+0x4] ;  /* 0x0000042804007981 */ /* 0x020f24000c1e1900 */
[----:B----4-:R-:W-:-:S07]  /*e540*/  IMAD.IADD R0, R0, 0x1, -R3 ;  /* 0x0000000100007824 */ /* 0x010fce00078e0a03 */
.L_x_7628:
[----:B------:R-:W-:Y:S01]  /*e550*/  USEL UR45, UR45, URZ, !UP0 ;  /* 0x0000003f2d2d7287 */ /* 0x000fe2000c000000 */
[----:B------:R-:W-:Y:S01]  /*e560*/  BSSY B1, `(.L_x_7629) ;  /* 0x0000039000017945 */ /* 0x000fe20003800000 */
[----:B------:R-:W-:-:S03]  /*e570*/  USEL UR44, UR44, URZ, !UP0 ;  /* 0x0000003f2c2c7287 */ /* 0x000fc6000c000000 */
[----:B------:R-:W-:Y:S09]  /*e580*/  @P0 BRA `(.L_x_7630) ;  /* 0x0000000000d80947 */ /* 0x000ff20003800000 */
[----:B------:R-:W0:Y:S01]  /*e590*/  S2R R6, SR_TID.X ;  /* 0x0000000000067919 */ /* 0x000e220000002100 */
[----:B------:R-:W1:Y:S01]  /*e5a0*/  LDC R9, c[0x0][0xbe8] ;  /* 0x0002fa00ff097b82 */ /* 0x000e620000000800 */
[----:B------:R-:W-:Y:S02]  /*e5b0*/  IMAD.U32 R5, RZ, RZ, UR39 ;  /* 0x00000027ff057e24 */ /* 0x000fe4000f8e00ff */
[----:B-1---5:R-:W-:-:S03]  /*e5c0*/  IMAD R3, R0, R9, RZ ;  /* 0x0000000900037224 */ /* 0x022fc600078e02ff */
[----:B0-----:R-:W-:-:S04]  /*e5d0*/  IADD3 R6, R5, -0x80, R6 ;  /* 0xffffff8005067810 */ /* 0x001fc80007ffe006 */
        /* <DEDUP_REMOVED lines=34> */
[----:B------:R-:W-:Y:S01]  /*e800*/  ULDC.64 UR10, c[0x0][UR18+0x210] ;  /* 0x00008400120a7abb */ /* 0x000fe20008000a00 */
[----:B------:R-:W-:Y:S01]  /*e810*/  ULDC.64 UR12, c[0x0][0xba8] ;  /* 0x0002ea00000c7ab9 */ /* 0x000fe20000000a00 */
[----:B------:R-:W-:Y:S01]  /*e820*/  IMAD R7, R9, R7, R6 ;  /* 0x0000000709077224 */ /* 0x000fe200078e0206 */
[----:B------:R-:W-:Y:S01]  /*e830*/  IADD3.X R5, R5, UR8, R10, P0, P1 ;  /* 0x0000000805057c10 */ /* 0x000fe200087e240a */
[----:B------:R-:W-:Y:S01]  /*e840*/  @!UP0 ULDC UR12, c[0x0][0xb50] ;  /* 0x0002d400000c8ab9 */ /* 0x000fe20000000800 */
[----:B------:R-:W-:Y:S01]  /*e850*/  @!UP0 ULDC UR13, c[0x0][0xb54] ;  /* 0x0002d500000d8ab9 */ /* 0x000fe20000000800 */
[C---:B------:R-:W-:Y:S01]  /*e860*/  IMAD R6, R7.reuse, UR11, RZ ;  /* 0x0000000b07067c24 */ /* 0x040fe2000f8e02ff */
[----:B------:R-:W-:Y:S01]  /*e870*/  SHF.R.S32.HI R3, RZ, 0x1f, R7 ;  /* 0x0000001fff037819 */ /* 0x000fe20000011407 */
[----:B------:R-:W-:-:S04]  /*e880*/  IMAD.WIDE.U32 R4, R7, UR10, R4 ;  /* 0x0000000a07047c25 */ /* 0x000fc8000f8e0004 */
[----:B------:R-:W-:Y:S01]  /*e890*/  IMAD R3, R3, UR10, R6 ;  /* 0x0000000a03037c24 */ /* 0x000fe2000f8e0206 */
[----:B------:R-:W-:-:S03]  /*e8a0*/  LEA R6, P0, R4, UR12, 0x2 ;  /* 0x0000000c04067c11 */ /* 0x000fc6000f8010ff */
[----:B------:R-:W-:-:S05]  /*e8b0*/  IMAD.IADD R3, R5, 0x1, R3 ;  /* 0x0000000105037824 */ /* 0x000fca00078e0203 */
[----:B------:R-:W-:Y:S01]  /*e8c0*/  LEA.HI.X R7, R4, UR13, R3, 0x2, P0 ;  /* 0x0000000d04077c11 */ /* 0x000fe200080f1403 */
[----:B------:R-:W-:-:S05]  /*e8d0*/  IMAD.MOV.U32 R3, RZ, RZ, -0x800000 ;  /* 0xff800000ff037424 */ /* 0x000fca00078e00ff */
[----:B------:R0:W-:Y:S02]  /*e8e0*/  STG.E desc[UR40][R6.64], R3 ;  /* 0x0000000306007986 */ /* 0x0001e4000c101928 */
.L_x_7630:
[----:B------:R-:W-:Y:S05]  /*e8f0*/  BSYNC B1 ;  /* 0x0000000000017941 */ /* 0x000fea0003800000 */
.L_x_7629:
[----:B------:R-:W-:-:S06]  /*e900*/  UISETP.GT.AND UP0, UPT, UR9, 0x1, UPT ;  /* 0x000000010900788c */ /* 0x000fcc000bf04270 */
[----:B------:R-:W-:-:S13]  /*e910*/  PLOP3.LUT P0, PT, PT, PT, UP0, 0x80, 0x0 ;  /* 0x000000000000781c */ /* 0x000fda0003f0f008 */
[----:B------:R-:W-:Y:S05]  /*e920*/  @P0 BRA `(.L_x_7625) ;  /* 0x0000000800780947 */ /* 0x000fea0003800000 */
[----:B---3--:R-:W1:Y:S01]  /*e930*/  LDC R11, c[0x0][0xbe8] ;  /* 0x0002fa00ff0b7b82 */ /* 0x008e620000000800 */
        /* <DEDUP_REMOVED lines=15> */
[----:B------:R-:W-:Y:S01]  /*ea30*/  ISETP.GE.AND P1, PT, R190, UR12, PT ;  /* 0x0000000cbe007c0c */ /* 0x000fe2000bf26270 */
[----:B------:R-:W-:Y:S01]  /*ea40*/  UIMAD.WIDE.U32 UR8, UR42, UR10, UR8 ;  /* 0x0000000a2a0872a5 */ /* 0x000fe2000f8e0008 */
[----:B------:R-:W-:Y:S01]  /*ea50*/  IMAD R3, R9, 0x20, R26 ;  /* 0x0000002009037824 */ /* 0x000fe200078e021a */
[----:B------:R-:W-:Y:S01]  /*ea60*/  SEL R4, RZ, 0xffffffff, P2 ;  /* 0xffffffffff047807 */ /* 0x000fe20001000000 */
[----:B------:R-:W-:Y:S01]  /*ea70*/  VIADD R26, R26, UR39 ;  /* 0x000000271a1a7c36 */ /* 0x000fe20008000000 */
[----:B------:R-:W-:Y:S01]  /*ea80*/  ISETP.GE.AND P3, PT, R2, UR12, PT ;  /* 0x0000000c02007c0c */ /* 0x000fe2000bf66270 */
[----:B------:R-:W-:Y:S01]  /*ea90*/  VIADD R8, R3, UR39 ;  /* 0x0000002703087c36 */ /* 0x000fe20008000000 */
[----:B------:R-:W-:Y:S01]  /*eaa0*/  UIMAD UR9, UR42, UR11, UR9 ;  /* 0x0000000b2a0972a4 */ /* 0x000fe2000f8e0209 */
[----:B-1----:R-:W-:Y:S01]  /*eab0*/  ISETP.NE.AND P0, PT, R11, 0x1, PT ;  /* 0x000000010b00780c */ /* 0x002fe20003f05270 */
[----:B------:R-:W-:Y:S01]  /*eac0*/  IMAD.SHL.U32 R13, R4, 0x2, RZ ;  /* 0x00000002040d7824 */ /* 0x000fe200078e00ff */
[----:B------:R-:W-:Y:S01]  /*ead0*/  SEL R9, RZ, 0xffffffff, P1 ;  /* 0xffffffffff097807 */ /* 0x000fe20000800000 */
[----:B------:R-:W-:Y:S01]  /*eae0*/  ULDC.64 UR10, c[0x0][0xaf0] ;  /* 0x0002bc00000a7ab9 */ /* 0x000fe20000000a00 */
[----:B------:R-:W-:Y:S01]  /*eaf0*/  SEL R6, RZ, 0x1, P3 ;  /* 0x00000001ff067807 */ /* 0x000fe20001800000 */
[----:B------:R-:W-:Y:S01]  /*eb00*/  UIMAD UR44, UR44, UR10, URZ ;  /* 0x0000000a2c2c72a4 */ /* 0x000fe2000f8e023f */
[----:B------:R-:W-:Y:S01]  /*eb10*/  IMAD.MOV.U32 R3, RZ, RZ, R8 ;  /* 0x000000ffff037224 */ /* 0x000fe200078e0008 */
[----:B------:R-:W-:Y:S01]  /*eb20*/  UIMAD.WIDE.U32 UR8, UR45, UR10, UR8 ;  /* 0x0000000a2d0872a5 */ /* 0x000fe2000f8e0008 */
[----:B------:R-:W-:Y:S01]  /*eb30*/  IMAD.SHL.U32 R9, R9, 0x4, RZ ;  /* 0x0000000409097824 */ /* 0x000fe200078e00ff */
[----:B------:R-:W-:Y:S01]  /*eb40*/  LOP3.LUT R6, R13, 0x2, R6, 0xe2, !PT ;  /* 0x000000020d067812 */ /* 0x000fe200078ee206 */
[----:B------:R-:W-:Y:S01]  /*eb50*/  UIMAD UR4, UR45, UR11, UR44 ;  /* 0x0000000b2d0472a4 */ /* 0x000fe2000f8e022c */
[----:B-----5:R-:W-:Y:S01]  /*eb60*/  IMAD R25, R0, R11, RZ ;  /* 0x0000000b00197224 */ /* 0x020fe200078e02ff */
[----:B------:R-:W-:Y:S01]  /*eb70*/  ISETP.GE.AND P1, PT, R224, UR12, PT ;  /* 0x0000000ce0007c0c */ /* 0x000fe2000bf26270 */
[----:B------:R-:W0:Y:S01]  /*eb80*/  @P0 LDC R5, c[0x0][0xbec] ;  /* 0x0002fb00ff050b82 */ /* 0x000e220000000800 */
[----:B------:R-:W-:Y:S01]  /*eb90*/  LOP3.LUT R10, R9, 0x4, R6, 0xe2, !PT ;  /* 0x00000004090a7812 */ /* 0x000fe200078ee206 */
[----:B------:R-:W-:Y:S01]  /*eba0*/  UIADD3 UR4, UR9, UR4, URZ ;  /* 0x0000000409047290 */ /* 0x000fe2000fffe03f */
[----:B------:R-:W-:-:S02]  /*ebb0*/  SEL R0, RZ, 0x80, P1 ;  /* 0x00000080ff007807 */ /* 0x000fc40000800000 */
[----:B------:R-:W-:Y:S02]  /*ebc0*/  SHF.R.S32.HI R29, RZ, 0x1f, R190 ;  /* 0x0000001fff1d7819 */ /* 0x000fe400000114be */
[----:B------:R-:W-:Y:S01]  /*ebd0*/  SHF.R.S32.HI R28, RZ, 0x1f, R225 ;  /* 0x0000001fff1c7819 */ /* 0x000fe200000114e1 */
[----:B------:R-:W1:Y:S01]  /*ebe0*/  @P0 LDC R7, c[0x0][0xbf0] ;  /* 0x0002fc00ff070b82 */ /* 0x000e620000000800 */
[----:B------:R-:W-:Y:S02]  /*ebf0*/  SHF.R.S32.HI R30, RZ, 0x1f, R189 ;  /* 0x0000001fff1e7819 */ /* 0x000fe400000114bd */
[----:B------:R-:W-:Y:S02]  /*ec00*/  SHF.R.S32.HI R31, RZ, 0x1f, R187 ;  /* 0x0000001fff1f7819 */ /* 0x000fe400000114bb */
        /* <DEDUP_REMOVED lines=27> */
[----:B------:R-:W-:Y:S02]  /*edc0*/  SEL R8, RZ, 0xffffffff, P0 ;  /* 0xffffffffff087807 */ /* 0x000fe40000000000 */
[----:B------:R-:W-:Y:S01]  /*edd0*/  ISETP.GE.AND P0, PT, R225, UR12, PT ;  /* 0x0000000ce1007c0c */ /* 0x000fe2000bf06270 */
[----:B------:R-:W-:Y:S01]  /*ede0*/  IMAD R3, R7, UR9, R6 ;  /* 0x0000000907037c24 */ /* 0x000fe2000f8e0206 */
[----:B------:R-:W-:Y:S01]  /*edf0*/  ULDC.64 UR8, c[0x0][0xa80] ;  /* 0x0002a00000087ab9 */ /* 0x000fe20000000a00 */
[----:B------:R-:W-:Y:S01]  /*ee00*/  IMAD.SHL.U32 R9, R8, 0x20, RZ ;  /* 0x0000002008097824 */ /* 0x000fe200078e00ff */
[----:B------:R-:W-:Y:S01]  /*ee10*/  SEL R7, RZ, 0x40, P0 ;  /* 0x00000040ff077807 */ /* 0x000fe20000000000 */
[----:B------:R-:W-:Y:S01]  /*ee20*/  IMAD.IADD R3, R5, 0x1, R3 ;  /* 0x0000000105037824 */ /* 0x000fe200078e0203 */
[----:B------:R-:W-:Y:S02]  /*ee30*/  LEA R20, P0, R4, UR8, 0x1 ;  /* 0x0000000804147c11 */ /* 0x000fe4000f8008ff */
[----:B------:R-:W-:-:S02]  /*ee40*/  LOP3.LUT R10, R13, 0x10, R10, 0xe2, !PT ;  /* 0x000000100d0a7812 */ /* 0x000fc400078ee20a */
[----:B------:R-:W-:Y:S01]  /*ee50*/  LEA.HI.X R3, R4, UR9, R3, 0x1, P0 ;  /* 0x0000000904037c11 */ /* 0x000fe200080f0c03 */
[----:B------:R0:W1:Y:S01]  /*ee60*/  SHFL.IDX PT, R6, R20, RZ, 0x181f ;  /* 0x00181fff14067589 */ /* 0x00006200000e0000 */
[----:B------:R-:W-:Y:S02]  /*ee70*/  ISETP.GE.AND P0, PT, R26, R25, PT ;  /* 0x000000191a00720c */ /* 0x000fe40003f06270 */
[----:B------:R-:W-:-:S04]  /*ee80*/  LOP3.LUT R10, R9, 0x20, R10, 0xe2, !PT ;  /* 0x00000020090a7812 */ /* 0x000fc800078ee20a */
[----:B------:R-:W-:Y:S02]  /*ee90*/  LOP3.LUT R21, R10, R7, RZ, 0xfc, !PT ;  /* 0x000000070a157212 */ /* 0x000fe400078efcff */
[----:B------:R0:W3:Y:S02]  /*eea0*/  SHFL.IDX PT, R7, R3, RZ, 0x181f ;  /* 0x00181fff03077589 */ /* 0x0000e400000e0000 */
[----:B------:R-:W-:-:S03]  /*eeb0*/  LOP3.LUT R24, R21, R0, RZ, 0xfc, !PT ;  /* 0x0000000015187212 */ /* 0x000fc600078efcff */
[----:B------:R-:W-:Y:S05]  /*eec0*/  @P0 BRA `(.L_x_7632) ;  /* 0x00000000007c0947 */ /* 0x000fea0003800000 */
        /* <DEDUP_REMOVED lines=18> */
[----:B-1----:R-:W-:-:S02]  /*eff0*/  @!P1 LEA R8, P6, R187, R6, 0x1 ;  /* 0x00000006bb089211 */ /* 0x002fc400078c08ff */
        /* <DEDUP_REMOVED lines=12> */
.L_x_7632:
[----:B------:R-:W-:Y:S05]  /*f0c0*/  BSYNC B1 ;  /* 0x0000000000017941 */ /* 0x000fea0003800000 */
.L_x_7631:
[----:B------:R-:W-:Y:S01]  /*f0d0*/  VIADD R0, R26, 0x20 ;  /* 0x000000201a007836 */ /* 0x000fe20000000000 */
[----:B---34-:R4:W3:Y:S04]  /*f0e0*/  SHFL.IDX PT, R7, R3, 0x1, 0x181f ;  /* 0x00381f0003077f89 */ /* 0x0188e800000e0000 */
        /* <DEDUP_REMOVED lines=8> */
[----:B-1-3--:R-:W-:Y:S02]  /*f170*/  @!P1 IMAD.WIDE R4, R2, 0x2, R6 ;  /* 0x0000000202049825 */ /* 0x00afe400078e0206 */
        /* <DEDUP_REMOVED lines=15> */
[----:B-1----:R-:W-:-:S03]  /*f270*/  @!P1 LEA R4, P6, R187, R6, 0x1 ;  /* 0x00000006bb049211 */ /* 0x002fc600078c08ff */
        /* <DEDUP_REMOVED lines=9> */
.L_x_7625:
[----:B------:R-:W-:Y:S05]  /*f310*/  BSYNC B0 ;  /* 0x0000000000007941 */ /* 0x000fea0003800000 */
.L_x_7618:
[----:B------:R-:W-:Y:S02]  /*f320*/  ULDC UR4, c[0x0][0xc3c] ;  /* 0x00030f0000047ab9 */ /* 0x000fe40000000800 */
[----:B------:R-:W-:-:S06]  /*f330*/  UISETP.GE.AND UP0, UPT, UR7, UR4, UPT ;  /* 0x000000040700728c */ /* 0x000fcc000bf06270 */
[----:B------:R-:W-:-:S13]  /*f340*/  PLOP3.LUT P0, PT, PT, PT, UP0, 0x80, 0x0 ;  /* 0x000000000000781c */ /* 0x000fda0003f0f008 */
[----:B------:R-:W-:Y:S05]  /*f350*/  @!P0 BRA `(.L_x_7633) ;  /* 0xffffff2000208947 */ /* 0x000fea000383ffff */
[----:B------:R-:W-:Y:S05]  /*f360*/  EXIT ;  /* 0x000000000000794d */ /* 0x000fea0003800000 */
.L_x_7571:
        /* <DEDUP_REMOVED lines=18> */
.L_x_7634:
        /* <DEDUP_REMOVED lines=43> */
.L_x_7638:
        /* <DEDUP_REMOVED lines=39> */
.L_x_7636:
        /* <DEDUP_REMOVED lines=12> */
.L_x_7639:
        /* <DEDUP_REMOVED lines=63> */
.L_x_7640:
        /* <DEDUP_REMOVED lines=61> */
.L_x_7641:
[----:B01----:R-:W-:-:S05]  /*10230*/  LOP3.LUT R3, RZ, R2, RZ, 0x33, !PT ;  /* 0x00000002ff037212 */ /* 0x003fca00078e33ff */
[----:B------:R-:W-:-:S05]  /*10240*/  IMAD.IADD R2, R4, 0x1, R3 ;  /* 0x0000000104027824 */ /* 0x000fca00078e0203 */
[----:B------:R1:W-:Y:S01]  /*10250*/  STL [R1+0x4], R2 ;  /* 0x0000040201007387 */ /* 0x0003e20000100800 */
[----:B------:R-:W-:Y:S05]  /*10260*/  BRA `(.L_x_7642) ;  /* 0x0000000000107947 */ /* 0x000fea0003800000 */
.L_x_7637:
[----:B------:R-:W-:Y:S01]  /*10270*/  IMAD.U32 R2, RZ, RZ, UR6 ;  /* 0x00000006ff027e24 */ /* 0x000fe2000f8e00ff */
[----:B------:R0:W-:Y:S04]  /*10280*/  STL [R1+0x4], RZ ;  /* 0x000004ff01007387 */ /* 0x0001e80000100800 */
[----:B------:R0:W-:Y:S04]  /*10290*/  STL [R1+0x8], RZ ;  /* 0x000008ff01007387 */ /* 0x0001e80000100800 */
[----:B------:R0:W-:Y:S02]  /*102a0*/  STL [R1], R2 ;  /* 0x0000000201007387 */ /* 0x0001e40000100800 */
.L_x_7642:
        /* <DEDUP_REMOVED lines=10> */
.L_x_7635:
        /* <DEDUP_REMOVED lines=30> */
.L_x_7763:
[----:B0-2---:R-:W2:Y:S01]  /*10530*/  LDL R0, [R1+0xc] ;  /* 0x00000c0001007983 */ /* 0x005ea20000100800 */
[----:B---3--:R-:W2:Y:S01]  /*10540*/  LDC.64 R2, c[0x0][0xc88] ;  /* 0x00032200ff027b82 */ /* 0x008ea20000000a00 */
        /* <DEDUP_REMOVED lines=54> */
.L_x_7644:
        /* <DEDUP_REMOVED lines=18> */
.L_x_7645:
[----:B------:R-:W-:Y:S05]  /*109d0*/  @!P0 BRA `(.L_x_7646) ;  /* 0x00000000000c8947 */ /* 0x000fea0003800000 */
[----:B------:R-:W3:Y:S04]  /*109e0*/  LDG.E R6, desc[UR40][R4.64] ;  /* 0x0000002804067981 */ /* 0x000ee8000c1e1900 */
[----:B------:R-:W3:Y:S02]  /*109f0*/  LDG.E R4, desc[UR40][R4.64+0x4] ;  /* 0x0000042804047981 */ /* 0x000ee4000c1e1900 */
[----:B---3--:R-:W-:-:S07]  /*10a00*/  IMAD.IADD R6, R4, 0x1, -R6 ;  /* 0x0000000104067824 */ /* 0x008fce00078e0a06 */
.L_x_7646:
[----:B------:R-:W3:Y:S01]  /*10a10*/  LDL R5, [R1+0x4] ;  /* 0x0000040001057983 */ /* 0x000ee20000100800 */
[----:B-----5:R-:W-:Y:S01]  /*10a20*/  IMAD.IADD R6, R6, 0x1, -R0 ;  /* 0x0000000106067824 */ /* 0x020fe200078e0a00 */
[----:B------:R-:W-:Y:S01]  /*10a30*/  BSSY B0, `(.L_x_7647) ;  /* 0x000003a000007945 */ /* 0x000fe20003800000 */
[----:B------:R-:W4:Y:S02]  /*10a40*/  LDC R0, c[0x0][0x448] ;  /* 0x00011200ff007b82 */ /* 0x000f240000000800 */
[----:B----4-:R-:W-:-:S13]  /*10a50*/  ISETP.NE.AND P0, PT, R0, 0x1, PT ;  /* 0x000000010000780c */ /* 0x010fda0003f05270 */
[----:B--2---:R-:W2:Y:S08]  /*10a60*/  @P0 LDC R3, c[0x0][0x44c] ;  /* 0x00011300ff030b82 */ /* 0x004eb00000000800 */
[----:B------:R-:W4:Y:S01]  /*10a70*/  @P0 LDC R4, c[0x0][0x450] ;  /* 0x00011400ff040b82 */ /* 0x000f220000000800 */
[----:B---3--:R-:W-:Y:S02]  /*10a80*/  IMAD.SHL.U32 R0, R5, 0x40, RZ ;  /* 0x0000004005007824 */ /* 0x008fe400078e00ff */
[----:B------:R-:W-:-:S02]  /*10a90*/  IMAD.MOV.U32 R5, RZ, RZ, RZ ;  /* 0x000000ffff057224 */ /* 0x000fc400078e00ff */
[----:B------:R-:W-:Y:S02]  /*10aa0*/  VIADD R0, R0, 0x3f ;  /* 0x0000003f00007836 */ /* 0x000fe40000000000 */
[----:B------:R-:W-:Y:S02]  /*10ab0*/  IMAD.MOV.U32 R10, RZ, RZ, R5 ;  /* 0x000000ffff0a7224 */ /* 0x000fe400078e0005 */
[----:B--2---:R-:W-:-:S05]  /*10ac0*/  @P0 IMAD.HI.U32 R3, R0, R3, RZ ;  /* 0x0000000300030227 */ /* 0x004fca00078e00ff */
[----:B----4-:R-:W-:Y:S01]  /*10ad0*/  @P0 SHF.R.U32.HI R0, RZ, R4, R3 ;  /* 0x00000004ff000219 */ /* 0x010fe20000011603 */
[C---:B------:R-:W-:Y:S01]  /*10ae0*/  VIADD R4, R6.reuse, 0x3f ;  /* 0x0000003f06047836 */ /* 0x040fe20000000000 */
[----:B------:R-:W-:Y:S02]  /*10af0*/  IADD3 R3, R6, 0x40, -R9 ;  /* 0x0000004006037810 */ /* 0x000fe40007ffe809 */
[----:B01----:R-:W-:-:S03]  /*10b00*/  LOP3.LUT R9, R2, 0xff, RZ, 0xc0, !PT ;  /* 0x000000ff02097812 */ /* 0x003fc600078ec0ff */
[----:B------:R-:W-:Y:S01]  /*10b10*/  IMAD.IADD R0, R3, 0x1, R0 ;  /* 0x0000000103007824 */ /* 0x000fe200078e0200 */
[----:B------:R-:W-:-:S04]  /*10b20*/  SHF.R.S32.HI R3, RZ, 0x1f, R4 ;  /* 0x0000001fff037819 */ /* 0x000fc80000011404 */
[----:B------:R-:W-:Y:S02]  /*10b30*/  LEA.HI R4, R3, R4, RZ, 0x6 ;  /* 0x0000000403047211 */ /* 0x000fe400078f30ff */
[----:B------:R-:W-:Y:S02]  /*10b40*/  SHF.R.S32.HI R3, RZ, 0x1f, R0 ;  /* 0x0000001fff037819 */ /* 0x000fe40000011400 */
[----:B------:R-:W-:Y:S02]  /*10b50*/  SHF.R.S32.HI R4, RZ, 0x6, R4 ;  /* 0x00000006ff047819 */ /* 0x000fe40000011404 */
[----:B------:R-:W-:Y:S02]  /*10b60*/  LEA.HI R3, R3, R0, RZ, 0x6 ;  /* 0x0000000003037211 */ /* 0x000fe400078f30ff */
[----:B------:R-:W-:Y:S02]  /*10b70*/  SHF.R.U32.HI R0, RZ, 0x10, R2 ;  /* 0x00000010ff007819 */ /* 0x000fe40000011602 */
[----:B------:R-:W-:-:S02]  /*10b80*/  SHF.R.S32.HI R3, RZ, 0x6, R3 ;  /* 0x00000006ff037819 */ /* 0x000fc40000011403 */
[----:B------:R-:W-:Y:S02]  /*10b90*/  ISETP.NE.AND P0, PT, R0, RZ, PT ;  /* 0x000000ff0000720c */ /* 0x000fe40003f05270 */
[----:B------:R-:W-:-:S04]  /*10ba0*/  VIMNMX R8, R4, R3, PT ;  /* 0x0000000304087248 */ /* 0x000fc80003fe0100 */
[----:B------:R-:W-:Y:S01]  /*10bb0*/  ISETP.GE.AND P1, PT, R8, 0x1, PT ;  /* 0x000000010800780c */ /* 0x000fe20003f26270 */
[----:B------:R0:W-:Y:S04]  /*10bc0*/  STL [R1+0x30], R8 ;  /* 0x0000300801007387 */ /* 0x0001e80000100800 */
[----:B------:R0:W-:Y:S02]  /*10bd0*/  STL [R1+0x3c], R5 ;  /* 0x00003c0501007387 */ /* 0x0001e40000100800 */
[----:B------:R-:W1:Y:S02]  /*10be0*/  @!P0 LDC R0, c[0x0][0x9f0] ;  /* 0x00027c00ff008b82 */ /* 0x000e640000000800 */
        /* <DEDUP_REMOVED lines=30> */
.L_x_7648:
[----:B------:R-:W-:Y:S05]  /*10dd0*/  BSYNC B0 ;  /* 0x0000000000007941 */ /* 0x000fea0003800000 */
.L_x_7647:
        /* <DEDUP_REMOVED lines=12> */
[----:B0-----:R-:W0:Y:S01]  /*10ea0*/  S2R R5, SR_LANEID ;  /* 0x0000000000057919 */ /* 0x001e220000000000 */
[----:B------:R-:W-:Y:S01]  /*10eb0*/  VOTEU.ANY UR4, UPT, PT ;  /* 0x0000000000047886 */ /* 0x000fe200038e0100 */
[----:B------:R-:W1:Y:S01]  /*10ec0*/  LDC.64 R2, c[0x0][0xc60] ;  /* 0x00031800ff027b82 */ /* 0x000e620000000a00 */
[----:B------:R-:W0:Y:S02]  /*10ed0*/  FLO.U32 R0, UR4 ;  /* 0x0000000400007d00 */ /* 0x000e2400080e0000 */
[----:B0-----:R-:W-:-:S06]  /*10ee0*/  ISETP.EQ.U32.AND P0, PT, R0, R5, PT ;  /* 0x000000050000720c */ /* 0x001fcc0003f02070 */
[----:B------:R-:W1:Y:S07]  /*10ef0*/  POPC R5, UR4 ;  /* 0x0000000400057d09 */ /* 0x000e6e0008000000 */
[----:B-1----:R-:W3:Y:S01]  /*10f00*/  @P0 ATOMG.E.ADD.STRONG.GPU PT, R3, desc[UR40][R2.64], R5 ;  /* 0x00000005020309a8 */ /* 0x002ee200081ee1e8 */
[----:B------:R-:W0:Y:S02]  /*10f10*/  S2R R4, SR_LTMASK ;  /* 0x0000000000047919 */ /* 0x000e240000003900 */
[----:B0-----:R-:W-:-:S04]  /*10f20*/  LOP3.LUT R4, R4, UR4, RZ, 0xc0, !PT ;  /* 0x0000000404047c12 */ /* 0x001fc8000f8ec0ff */
[----:B------:R-:W0:Y:S01]  /*10f30*/  POPC R7, R4 ;  /* 0x0000000400077309 */ /* 0x000e220000000000 */
[----:B---3--:R-:W0:Y:S02]  /*10f40*/  SHFL.IDX PT, R0, R3, R0, 0x1f ;  /* 0x00001f0003007589 */ /* 0x008e2400000e0000 */
[----:B0-----:R-:W-:-:S05]  /*10f50*/  IADD3 R0, R0, UR37, R7 ;  /* 0x0000002500007c10 */ /* 0x001fca000fffe007 */
[----:B------:R1:W-:Y:S01]  /*10f60*/  STL [R1], R0 ;  /* 0x0000000001007387 */ /* 0x0003e20000100800 */
[----:B------:R-:W-:Y:S05]  /*10f70*/  BRA `(.L_x_7651) ;  /* 0x0000004800787947 */ /* 0x000fea0003800000 */
.L_x_7650:
[----:B-1----:R-:W-:Y:S01]  /*10f80*/  VIADD R0, R19, 0x22400 ;  /* 0x0002240013007836 */ /* 0x002fe20000000000 */
        /* <DEDUP_REMOVED lines=19> */
.L_x_7653:
[----:B------:R-:W-:Y:S05]  /*110c0*/  BSYNC B6 ;  /* 0x0000000000067941 */ /* 0x000fea0003800000 */
.L_x_7652:
        /* <DEDUP_REMOVED lines=9> */
[----:B------:R-:W-:Y:S02]  /*11160*/  IMAD.U32 R4, RZ, RZ, UR6 ;  /* 0x00000006ff047e24 */ /* 0x000fe4000f8e00ff */
[----:B0-----:R-:W-:Y:S02]  /*11170*/  IMAD.U32 R5, RZ, RZ, UR7 ;  /* 0x00000007ff057e24 */ /* 0x001fe4000f8e00ff */
[----:B------:R-:W-:Y:S02]  /*11180*/  IMAD.U32 R6, RZ, RZ, UR8 ;  /* 0x00000008ff067e24 */ /* 0x000fe4000f8e00ff */
[----:B------:R-:W-:-:S02]  /*11190*/  IMAD.U32 R7, RZ, RZ, UR9 ;  /* 0x00000009ff077e24 */ /* 0x000fc4000f8e00ff */
[----:B--2---:R-:W-:Y:S02]  /*111a0*/  IMAD.U32 R10, RZ, RZ, UR4 ;  /* 0x00000004ff0a7e24 */ /* 0x004fe4000f8e00ff */
[----:B------:R-:W-:Y:S02]  /*111b0*/  IMAD.U32 R11, RZ, RZ, UR5 ;  /* 0x00000005ff0b7e24 */ /* 0x000fe4000f8e00ff */
[----:B------:R-:W-:Y:S02]  /*111c0*/  IMAD.MOV.U32 R8, RZ, RZ, 0x70 ;  /* 0x00000070ff087424 */ /* 0x000fe400078e00ff */
[----:B------:R-:W-:Y:S02]  /*111d0*/  IMAD.MOV.U32 R12, RZ, RZ, 0x1 ;  /* 0x00000001ff0c7424 */ /* 0x000fe400078e00ff */
[----:B-1----:R-:W-:-:S07]  /*111e0*/  IMAD.MOV.U32 R13, RZ, RZ, RZ ;  /* 0x000000ffff0d7224 */ /* 0x002fce00078e00ff */
[----:B------:R-:W-:-:S07]  /*111f0*/  LEPC R20, `(.L_x_7656) ;  /* 0x000000001014794e */ /* 0x000fce0000000000 */
[----:B---3--:R-:W-:Y:S05]  /*11200*/  CALL.ABS.NOINC R2 ;  /* 0x0000000002007343 */ /* 0x008fea0003c00000 */
.L_x_7656:
        /* <DEDUP_REMOVED lines=16> */
.L_x_7655:
[----:B------:R-:W-:Y:S05]  /*11310*/  BSYNC B6 ;  /* 0x0000000000067941 */ /* 0x000fea0003800000 */
.L_x_7654:
[----:B------:R-:W3:Y:S01]  /*11320*/  LDL.LU R4, [R1+0x18] ;  /* 0x0000180001047983 */ /* 0x000ee20000300800 */
[----:B------:R-:W-:-:S03]  /*11330*/  ULDC.64 UR4, c[0x0][0x9f8] ;  /* 0x00027e0000047ab9 */ /* 0x000fc60000000a00 */
[----:B------:R-:W4:Y:S01]  /*11340*/  LDL R7, [R1+0x8] ;  /* 0x0000080001077983 */ /* 0x000f220000100800 */
[----:B------:R-:W-:-:S03]  /*11350*/  ISETP.NE.U32.AND P0, PT, RZ, UR4, PT ;  /* 0x00000004ff007c0c */ /* 0x000fc6000bf05070 */
[----:B------:R-:W5:Y:S01]  /*11360*/  LDL R0, [R1+0x34] ;  /* 0x0000340001007983 */ /* 0x000f620000100800 */
[----:B------:R-:W-:-:S13]  /*11370*/  ISETP.NE.AND.EX P0, PT, RZ, UR5, PT, P0 ;  /* 0x00000005ff007c0c */ /* 0x000fda000bf05300 */
[----:B------:R-:W-:-:S04]  /*11380*/  @P0 IADD3 R2, P1, R16, UR4, RZ ;  /* 0x0000000410020c10 */ /* 0x000fc8000ff3e0ff */
[----:B---3--:R-:W-:Y:S01]  /*11390*/  @P0 IADD3.X R3, R4, UR5, RZ, P1, !PT ;  /* 0x0000000504030c10 */ /* 0x008fe20008ffe4ff */
[----:B------:R-:W-:-:S04]  /*113a0*/  ULDC.64 UR4, c[0x0][0xa08] ;  /* 0x0002820000047ab9 */ /* 0x000fc80000000a00 */
[----:B----4-:R1:W0:Y:S02]  /*113b0*/  @P0 LDG.E R7, desc[UR40][R2.64] ;  /* 0x0000002802070981 */ /* 0x010224000c1e1900 */
        /* <DEDUP_REMOVED lines=14> */
.L_x_7780:
[----:B------:R3:W-:Y:S01]  /*114a0*/  STL [R1+0x28], R0 ;  /* 0x0000280001007387 */ /* 0x0007e20000100800 */
[----:B-1----:R-:W-:Y:S02]  /*114b0*/  ISETP.NE.AND P0, PT, R14, RZ, PT ;  /* 0x000000ff0e00720c */ /* 0x002fe40003f05270 */
[----:B------:R-:W-:Y:S02]  /*114c0*/  PLOP3.LUT P1, PT, PT, PT, PT, 0x8, 0x0 ;  /* 0x000000000000781c */ /* 0x000fe40003f2e170 */
[----:B------:R-:W-:-:S11]  /*114d0*/  LOP3.LUT R18, R18, 0xfffffffe, RZ, 0xc0, !PT ;  /* 0xfffffffe12127812 */ /* 0x000fd600078ec0ff */
[----:B------:R-:W-:Y:S01]  /*114e0*/  @P1 LOP3.LUT R18, R18, 0x1, RZ, 0xfc, !PT ;  /* 0x0000000112121812 */ /* 0x000fe200078efcff */
[----:B---3--:R-:W-:Y:S06]  /*114f0*/  @P0 BRA `(.L_x_7658) ;  /* 0x00000004000c0947 */ /* 0x008fec0003800000 */
[----:B------:R-:W-:-:S03]  /*11500*/  UMOV UR4, 0xffffffff ;  /* 0xffffffff00047882 */ /* 0x000fc60000000000 */
[----:B------:R-:W-:Y:S05]  /*11510*/  BRA.DIV UR4, `(.L_x_7659) ;  /* 0x0000005e047c7947 */ /* 0x000fea000b800000 */
[----:B------:R-:W-:-:S13]  /*11520*/  ELECT P6, URZ, PT ;  /* 0x00000000003f782f */ /* 0x000fda00038c0000 */
.L_x_7783:
[----:B------:R-:W-:Y:S05]  /*11530*/  @!P6 BRA `(.L_x_7658) ;  /* 0x0000000000fce947 */ /* 0x000fea0003800000 */
[----:B------:R-:W-:-:S04]  /*11540*/  ISETP.NE.U32.AND P0, PT, R2, RZ, PT ;  /* 0x000000ff0200720c */ /* 0x000fc80003f05070 */
[----:B------:R-:W-:-:S13]  /*11550*/  ISETP.NE.AND.EX P0, PT, R3, RZ, PT, P0 ;  /* 0x000000ff0300720c */ /* 0x000fda0003f05300 */
[----:B------:R-:W-:Y:S05]  /*11560*/  @!P0 BRA `(.L_x_7660) ;  /* 0x0000000000508947 */ /* 0x000fea0003800000 */
[----:B------:R-:W1:Y:S01]  /*11570*/  LDC R6, c[0x0][0x43c] ;  /* 0x00010f00ff067b82 */ /* 0x000e620000000800 */
[----:B------:R-:W-:Y:S01]  /*11580*/  IMAD.MOV.U32 R9, RZ, RZ, R0 ;  /* 0x000000ffff097224 */ /* 0x000fe200078e0000 */
[----:B------:R-:W-:-:S03]  /*11590*/  ULDC.64 UR4, c[0x0][0x428] ;  /* 0x00010a0000047ab9 */ /* 0x000fc60000000a00 */
[----:B------:R-:W-:Y:S01]  /*115a0*/  IMAD.MOV.U32 R0, RZ, RZ, R9 ;  /* 0x000000ffff007224 */ /* 0x000fe200078e0009 */
[----:B-1----:R-:W-:-:S13]  /*115b0*/  ISETP.NE.AND P0, PT, R6, 0x1, PT ;  /* 0x000000010600780c */ /* 0x002fda0003f05270 */
[----:B0-----:R-:W0:Y:S02]  /*115c0*/  @P0 LDC.64 R4, c[0x0][0x440] ;  /* 0x00011000ff040b82 */ /* 0x001e240000000a00 */
        /* <DEDUP_REMOVED lines=14> */
.L_x_7660:
[----:B------:R-:W3:Y:S04]  /*116b0*/  LDL R0, [R1+0x10] ;  /* 0x0000100001007983 */ /* 0x000ee80000100800 */
[----:B-1----:R-:W4:Y:S01]  /*116c0*/  LDL R2, [R1+0x14] ;  /* 0x0000140001027983 */ /* 0x002f220000100800 */
[----:B---3--:R-:W-:Y:S01]  /*116d0*/  IMAD R0, R0, 0x8, R19 ;  /* 0x0000000800007824 */ /* 0x008fe200078e0213 */
[----:B----4-:R-:W-:-:S04]  /*116e0*/  SHF.L.U32 R2, R2, 0x1f, RZ ;  /* 0x0000001f02027819 */ /* 0x010fc800000006ff */
[----:B------:R-:W1:Y:S02]  /*116f0*/  SYNCS.PHASECHK.TRANS64.TRYWAIT P0, [R0+URZ+0x28c40], R2 ;  /* 0x028c4002000075a7 */ /* 0x000e64000800017f */
[----:B-1----:R-:W-:Y:S05]  /*11700*/  @!P0 BRA `(.L_x_7661) ;  /* 0x0000005c00208947 */ /* 0x002fea0003800000 */
.L_x_7784:
        /* <DEDUP_REMOVED lines=11> */
.L_x_7662:
[----:B------:R-:W3:Y:S04]  /*117c0*/  LDL R3, [R1+0x10] ;  /* 0x0000100001037983 */ /* 0x000ee80000100800 */
[----:B0-----:R-:W4:Y:S04]  /*117d0*/  LDL R4, [R1+0x28] ;  /* 0x0000280001047983 */ /* 0x001f280000100800 */
[----:B-1----:R-:W2:Y:S01]  /*117e0*/  LDL R2, [R1+0x1c] ;  /* 0x00001c0001027983 */ /* 0x002ea20000100800 */
        /* <DEDUP_REMOVED lines=11> */
[----:B---3--:R-:W-:Y:S01]  /*118a0*/  IMAD R0, R3, 0x2000, R19 ;  /* 0x0000200003007824 */ /* 0x008fe200078e0213 */
[----:B----4-:R-:W-:-:S04]  /*118b0*/  R2UR UR11, R4 ;  /* 0x00000000040b72ca */ /* 0x010fc800000e0000 */
[----:B------:R-:W-:Y:S02]  /*118c0*/  R2UR UR8, R0 ;  /* 0x00000000000872ca */ /* 0x000fe400000e0000 */
[----:B--2---:R-:W-:-:S11]  /*118d0*/  R2UR UR4, R2 ;  /* 0x00000000020472ca */ /* 0x004fd600000e0000 */
[----:B------:R-:W-:Y:S02]  /*118e0*/  UIADD3 UR8, UR8, 0x22400, URZ ;  /* 0x0002240008087890 */ /* 0x000fe4000fffe03f */
[----:B------:R-:W-:-:S03]  /*118f0*/  ULEA UR11, UR11, UR4, 0x6 ;  /* 0x000000040b0b7291 */ /* 0x000fc6000f8e303f */
[----:B------:R-:W-:-:S06]  /*11900*/  UMOV UR4, 0x0 ;  /* 0x0000000000047882 */ /* 0x000fcc0000000000 */
[----:B------:R1:W-:Y:S02]  /*11910*/  UTMALDG.4D [UR8], [UR6], desc[UR4] ;  /* 0x00000408060075b4 */ /* 0x0003e40008019000 */
[----:B-1----:R-:W-:Y:S01]  /*11920*/  NOP ;  /* 0x0000000000007918 */ /* 0x002fe20000000000 */
.L_x_7658:
[----:B------:R-:W3:Y:S04]  /*11930*/  LDL.LU R3, [R1+0x38] ;  /* 0x0000380001037983 */ /* 0x000ee80000300800 */
[----:B------:R-:W4:Y:S04]  /*11940*/  LDL.LU R5, [R1+0x24] ;  /* 0x0000240001057983 */ /* 0x000f280000300800 */
[----:B0-----:R-:W5:Y:S01]  /*11950*/  LDL.LU R4, [R1+0x44] ;  /* 0x0000440001047983 */ /* 0x001f620000300800 */
        /* <DEDUP_REMOVED lines=9> */
[----:B---3--:R-:W-:Y:S02]  /*119f0*/  SHF.R.S32.HI R0, RZ, 0x1f, R3 ;  /* 0x0000001fff007819 */ /* 0x008fe40000011403 */
[----:B----4-:R-:W-:-:S03]  /*11a00*/  SEL R5, R5, RZ, !P0 ;  /* 0x000000ff05057207 */ /* 0x010fc60004000000 */
[----:B------:R-:W-:Y:S01]  /*11a10*/  IMAD R0, R0, UR4, RZ ;  /* 0x0000000400007c24 */ /* 0x000fe2000f8e02ff */
[----:B-----5:R-:W-:-:S03]  /*11a20*/  SEL R4, R4, RZ, !P0 ;  /* 0x000000ff04047207 */ /* 0x020fc60004000000 */
        /* <DEDUP_REMOVED lines=24> */
.L_x_7664:
[----:B------:R-:W-:Y:S05]  /*11bb0*/  BSYNC B6 ;  /* 0x0000000000067941 */ /* 0x000fea0003800000 */
.L_x_7663:
[----:B0-----:R-:W3:Y:S01]  /*11bc0*/  LDL.LU R0, [R1+0x44] ;  /* 0x0000440001007983 */ /* 0x001ee20000300800 */
[----:B------:R-:W-:Y:S01]  /*11bd0*/  ULDC.64 UR4, c[0x0][0x2d8] ;  /* 0x0000b60000047ab9 */ /* 0x000fe20000000a00 */
[----:B------:R-:W0:Y:S01]  /*11be0*/  LDC R7, c[0x0][0x448] ;  /* 0x00011200ff077b82 */ /* 0x000e220000000800 */
[----:B------:R-:W-:Y:S01]  /*11bf0*/  ULDC UR6, c[0x0][0x2b8] ;  /* 0x0000ae0000067ab9 */ /* 0x000fe20000000800 */
[----:B------:R-:W4:Y:S04]  /*11c00*/  LDL.LU R4, [R1+0x38] ;  /* 0x0000380001047983 */ /* 0x000f280000300800 */
[----:B------:R-:W4:Y:S04]  /*11c10*/  LDL.LU.64 R2, [R1+0x48] ;  /* 0x0000480001027983 */ /* 0x000f280000300a00 */
[----:B------:R-:W3:Y:S04]  /*11c20*/  LDL.LU R5, [R1+0x24] ;  /* 0x0000240001057983 */ /* 0x000ee80000300800 */
[----:B--2---:R-:W2:Y:S04]  /*11c30*/  LDL R10, [R1+0x4] ;  /* 0x00000400010a7983 */ /* 0x004ea80000100800 */
[----:B------:R1:W5:Y:S01]  /*11c40*/  LDL R8, [R1+0x58] ;  /* 0x0000580001087983 */ /* 0x0003620000100800 */
[----:B0-----:R-:W-:-:S13]  /*11c50*/  ISETP.NE.AND P0, PT, R7, 0x1, PT ;  /* 0x000000010700780c */ /* 0x001fda0003f05270 */
[----:B------:R-:W0:Y:S01]  /*11c60*/  @P0 LDC R6, c[0x0][0x450] ;  /* 0x00011400ff060b82 */ /* 0x000e220000000800 */
[----:B------:R-:W1:Y:S02]  /*11c70*/  S2R R9, SR_TID.X ;  /* 0x0000000000097919 */ /* 0x000e640000002100 */
[----:B-1----:R-:W-:-:S05]  /*11c80*/  IMAD.SHL.U32 R9, R9, 0x8, RZ ;  /* 0x0000000809097824 */ /* 0x002fca00078e00ff */
        /* <DEDUP_REMOVED lines=17> */
[----:B--2---:R-:W-:-:S04]  /*11da0*/  IMAD R4, R10, 0x40, R4 ;  /* 0x000000400a047824 */ /* 0x004fc800078e0204 */
        /* <DEDUP_REMOVED lines=27> */
[C---:B------:R-:W-:Y:S02]  /*11f60*/  VIADD R5, R3.reuse, 0x10 ;  /* 0x0000001003057836 */ /* 0x040fe40000000000 */
        /* <DEDUP_REMOVED lines=26> */
[----:B------:R-:W-:Y:S01]  /*12110*/  @!P1 IMAD.MOV.U32 R6, RZ, RZ, R5 ;  /* 0x000000ffff069224 */ /* 0x000fe200078e0005 */
[----:B------:R-:W0:Y:S04]  /*12120*/  SHFL.IDX PT, R0, R0, 0x3, 0x181f ;  /* 0x00781f0000007f89 */ /* 0x000e2800000e0000 */
[----:B------:R1:W-:Y:S04]  /*12130*/  @!P1 LDGSTS.E.BYPASS.LTC128B.128 [R8+0x21400], desc[UR40][R6.64], !P0 ;  /* 0x2140000006089fae */ /* 0x0003e8000c101d68 */
[----:B------:R-:W2:Y:S02]  /*12140*/  SHFL.IDX PT, R4, R4, 0x3, 0x181f ;  /* 0x00781f0004047f89 */ /* 0x000ea400000e0000 */
.L_x_7793:
[----:B------:R-:W-:-:S05]  /*12150*/  VIADD R3, R3, 0x30 ;  /* 0x0000003003037836 */ /* 0x000fca0000000000 */
[----:B------:R-:W-:-:S13]  /*12160*/  ISETP.GE.AND P1, PT, R3, R2, PT ;  /* 0x000000020300720c */ /* 0x000fda0003f26270 */
[----:B--2---:R-:W-:-:S05]  /*12170*/  @!P1 LEA R2, P2, R9, R4, 0x1 ;  /* 0x0000000409029211 */ /* 0x004fca00078408ff */
[----:B0-----:R-:W-:-:S05]  /*12180*/  @!P1 IMAD.X R3, RZ, RZ, R0, P2 ;  /* 0x000000ffff039224 */ /* 0x001fca00010e0600 */
[----:B------:R-:W-:Y:S01]  /*12190*/  @!PT LDS RZ, [RZ] ;  /* 0x00000000fffff984 */ /* 0x000fe20000000800 */
[----:B------:R-:W-:Y:S01]  /*121a0*/  @!PT LDS RZ, [RZ] ;  /* 0x00000000fffff984 */ /* 0x000fe20000000800 */
[----:B------:R-:W-:Y:S01]  /*121b0*/  @!PT LDS RZ, [RZ] ;  /* 0x00000000fffff984 */ /* 0x000fe20000000800 */
[----:B------:R0:W-:Y:S01]  /*121c0*/  @!P1 LDGSTS.E.BYPASS.LTC128B.128 [R8+0x21c00], desc[UR40][R2.64], !P0 ;  /* 0x21c0000002089fae */ /* 0x0001e2000c101d68 */
[----:B------:R-:W-:Y:S01]  /*121d0*/  PLOP3.LUT P0, PT, PT, PT, PT, 0x80, 0x0 ;  /* 0x000000000000781c */ /* 0x000fe20003f0f070 */
[----:B------:R-:W-:-:S12]  /*121e0*/  NOP ;  /* 0x0000000000007918 */ /* 0x000fd80000000000 */
.L_x_7666:
        /* <DEDUP_REMOVED lines=18> */
.L_x_7794:
[----:B------:R-:W-:Y:S05]  /*12310*/  BSYNC B0 ;  /* 0x0000000000007941 */ /* 0x000fea0003800000 */
.L_x_7667:
[----:B------:R-:W-:Y:S01]  /*12320*/  LOP3.LUT P0, RZ, R18, 0x1, RZ, 0xc0, !PT ;  /* 0x0000000112ff7812 */ /* 0x000fe2000780c0ff */
[----:B------:R-:W-:-:S12]  /*12330*/  BSSY B0, `(.L_x_7669) ;  /* 0x0000097000007945 */ /* 0x000fd80003800000 */
[----:B------:R-:W-:Y:S05]  /*12340*/  @!P0 BRA `(.L_x_7670) ;  /* 0x0000000800548947 */ /* 0x000fea0003800000 */
[----:B------:R-:W0:Y:S04]  /*12350*/  LDL R4, [R1+0x10] ;  /* 0x0000100001047983 */ /* 0x000e280000100800 */
[----:B------:R-:W2:Y:S01]  /*12360*/  LDL R2, [R1+0x14] ;  /* 0x0000140001027983 */ /* 0x000ea20000100800 */
[----:B------:R-:W-:Y:S01]  /*12370*/  BSSY B1, `(.L_x_7671) ;  /* 0x0000008000017945 */ /* 0x000fe20003800000 */
[----:B------:R-:W3:Y:S02]  /*12380*/  S2R R3, SR_TID.X ;  /* 0x0000000000037919 */ /* 0x000ee40000002100 */
[----:B---3--:R-:W-:-:S04]  /*12390*/  LOP3.LUT R3, R3, 0x7f, RZ, 0xc0, !PT ;  /* 0x0000007f03037812 */ /* 0x008fc800078ec0ff */
[----:B------:R-:W-:Y:S01]  /*123a0*/  ISETP.NE.AND P1, PT, R3, RZ, PT ;  /* 0x000000ff0300720c */ /* 0x000fe20003f25270 */
[----:B0-----:R-:W-:Y:S01]  /*123b0*/  IMAD R0, R4, 0x8, R19 ;  /* 0x0000000804007824 */ /* 0x001fe200078e0213 */
[----:B--2---:R-:W-:-:S04]  /*123c0*/  SHF.L.U32 R2, R2, 0x1f, RZ ;  /* 0x0000001f02027819 */ /* 0x004fc800000006ff */
[----:B------:R-:W0:Y:S02]  /*123d0*/  SYNCS.PHASECHK.TRANS64.TRYWAIT P0, [R0+URZ+0x28c60], R2 ;  /* 0x028c6002000075a7 */ /* 0x000e24000800017f */
[----:B0-----:R-:W-:Y:S05]  /*123e0*/  @!P0 BRA `(.L_x_7672) ;  /* 0x00000054005c8947 */ /* 0x001fea0003800000 */
.L_x_7795:
[----:B------:R-:W-:Y:S05]  /*123f0*/  BSYNC B1 ;  /* 0x0000000000017941 */ /* 0x000fea0003800000 */
.L_x_7671:
        /* <DEDUP_REMOVED lines=9> */
.L_x_7674:
[----:B------:R-:W-:Y:S05]  /*12490*/  BSYNC B1 ;  /* 0x0000000000017941 */ /* 0x000fea0003800000 */
.L_x_7673:
        /* <DEDUP_REMOVED lines=13> */
.L_x_7675:
        /* <DEDUP_REMOVED lines=15> */
.L_x_7676:
        /* <DEDUP_REMOVED lines=15> */
.L_x_7677:
        /* <DEDUP_REMOVED lines=15> */
.L_x_7678:
        /* <DEDUP_REMOVED lines=15> */
.L_x_7679:
        /* <DEDUP_REMOVED lines=15> */
.L_x_7680:
        /* <DEDUP_REMOVED lines=15> */
.L_x_7681:
        /* <DEDUP_REMOVED lines=15> */
.L_x_7682:
        /* <DEDUP_REMOVED lines=10> */
.L_x_7670:
[----:B------:R-:W-:Y:S05]  /*12ca0*/  BSYNC B0 ;  /* 0x0000000000007941 */ /* 0x000fea0003800000 */
.L_x_7669:
[----:B------:R-:W0:Y:S04]  /*12cb0*/  LDL R4, [R1+0x34] ;  /* 0x0000340001047983 */ /* 0x000e280000100800 */
[----:B------:R-:W2:Y:S01]  /*12cc0*/  LDL R5, [R1+0x20] ;  /* 0x0000200001057983 */ /* 0x000ea20000100800 */
[----:B------:R-:W-:Y:S01]  /*12cd0*/  BSSY B0, `(.L_x_7683) ;  /* 0x00002ac000007945 */ /* 0x000fe20003800000 */
[----:B0-----:R-:W-:-:S05]  /*12ce0*/  VIADD R0, R4, 0xfffffffe ;  /* 0xfffffffe04007836 */ /* 0x001fca0000000000 */
[----:B--2---:R-:W-:-:S13]  /*12cf0*/  ISETP.GE.AND P0, PT, R0, R5, PT ;  /* 0x000000050000720c */ /* 0x004fda0003f06270 */
[----:B------:R-:W-:Y:S05]  /*12d00*/  @!P0 BRA `(.L_x_7684) ;  /* 0x0000002800a08947 */ /* 0x000fea0003800000 */
[----:B-1----:R-:W2:Y:S04]  /*12d10*/  LDL.LU R7, [R1+0x54] ;  /* 0x0000540001077983 */ /* 0x002ea80000300800 */
        /* <DEDUP_REMOVED lines=48> */
.L_x_7689:
        /* <DEDUP_REMOVED lines=8> */
.L_x_7796:
[----:B------:R-:W-:Y:S05]  /*130a0*/  BSYNC B3 ;  /* 0x0000000000037941 */ /* 0x000fea0003800000 */
.L_x_7690:
        /* <DEDUP_REMOVED lines=9> */
.L_x_7693:
[----:B------:R-:W-:Y:S05]  /*13140*/  BSYNC B3 ;  /* 0x0000000000037941 */ /* 0x000fea0003800000 */
.L_x_7692:
        /* <DEDUP_REMOVED lines=13> */
.L_x_7694:
        /* <DEDUP_REMOVED lines=13> */
.L_x_7797:
[----:B------:R-:W-:Y:S05]  /*132f0*/  BSYNC B3 ;  /* 0x0000000000037941 */ /* 0x000fea0003800000 */
.L_x_7695:
        /* <DEDUP_REMOVED lines=11> */
.L_x_7698:
[----:B------:R-:W-:Y:S05]  /*133b0*/  BSYNC B3 ;  /* 0x0000000000037941 */ /* 0x000fea0003800000 */
.L_x_7697:
        /* <DEDUP_REMOVED lines=10> */
.L_x_7699:
        /* <DEDUP_REMOVED lines=15> */
.L_x_7700:
        /* <DEDUP_REMOVED lines=15> */
.L_x_7701:
        /* <DEDUP_REMOVED lines=15> */
.L_x_7702:
        /* <DEDUP_REMOVED lines=15> */
.L_x_7703:
        /* <DEDUP_REMOVED lines=15> */
.L_x_7704:
        /* <DEDUP_REMOVED lines=15> */
.L_x_7705:
        /* <DEDUP_REMOVED lines=15> */
.L_x_7706:
        /* <DEDUP_REMOVED lines=10> */
.L_x_7688:
[----:B------:R-:W-:Y:S05]  /*13b90*/  BSYNC B1 ;  /* 0x0000000000017941 */ /* 0x000fea0003800000 */
.L_x_7687:
[----:B------:R-:W2:Y:S02]  /*13ba0*/  LDL.LU R6, [R1+0x34] ;  /* 0x0000340001067983 */ /* 0x000ea40000300800 */
[----:B--2---:R-:W-:-:S07]  /*13bb0*/  VIADD R0, R6, 0xfffffffd ;  /* 0xfffffffd06007836 */ /* 0x004fce0000000000 */
.L_x_7686:
[----:B------:R-:W-:Y:S05]  /*13bc0*/  BSYNC B2 ;  /* 0x0000000000027941 */ /* 0x000fea0003800000 */
.L_x_7685:
[----:B------:R-:W-:Y:S01]  /*13bd0*/  VIADD R5, R5, 0xfffffffe ;  /* 0xfffffffe05057836 */ /* 0x000fe20000000000 */
[----:B------:R-:W-:-:S04]  /*13be0*/  LOP3.LUT R4, RZ, R4, RZ, 0x33, !PT ;  /* 0x00000004ff047212 */ /* 0x000fc800078e33ff */
[----:B------:R-:W-:-:S13]  /*13bf0*/  ISETP.NE.AND P0, PT, R5, R4, PT ;  /* 0x000000040500720c */ /* 0x000fda0003f05270 */
[----:B------:R-:W-:Y:S05]  /*13c00*/  @!P0 BRA `(.L_x_7684) ;  /* 0x0000001800e08947 */ /* 0x000fea0003800000 */
.L_x_7747:
        /* <DEDUP_REMOVED lines=35> */
.L_x_7709:
        /* <DEDUP_REMOVED lines=8> */
.L_x_7798:
[----:B------:R-:W-:Y:S05]  /*13ec0*/  BSYNC B2 ;  /* 0x0000000000027941 */ /* 0x000fea0003800000 */
.L_x_7710:
        /* <DEDUP_REMOVED lines=9> */
.L_x_7713:
[----:B------:R-:W-:Y:S05]  /*13f60*/  BSYNC B2 ;  /* 0x0000000000027941 */ /* 0x000fea0003800000 */
.L_x_7712:
        /* <DEDUP_REMOVED lines=12> */
.L_x_7714:
        /* <DEDUP_REMOVED lines=13> */
.L_x_7799:
[----:B------:R-:W-:Y:S05]  /*14100*/  BSYNC B2 ;  /* 0x0000000000027941 */ /* 0x000fea0003800000 */
.L_x_7715:
        /* <DEDUP_REMOVED lines=11> */
.L_x_7718:
[----:B------:R-:W-:Y:S05]  /*141c0*/  BSYNC B2 ;  /* 0x0000000000027941 */ /* 0x000fea0003800000 */
.L_x_7717:
        /* <DEDUP_REMOVED lines=9> */
.L_x_7719:
        /* <DEDUP_REMOVED lines=15> */
.L_x_7720:
        /* <DEDUP_REMOVED lines=15> */
.L_x_7721:
        /* <DEDUP_REMOVED lines=15> */
.L_x_7722:
        /* <DEDUP_REMOVED lines=15> */
.L_x_7723:
        /* <DEDUP_REMOVED lines=15> */
.L_x_7724:
        /* <DEDUP_REMOVED lines=15> */
.L_x_7725:
        /* <DEDUP_REMOVED lines=15> */
.L_x_7726:
        /* <DEDUP_REMOVED lines=10> */
.L_x_7708:
[----:B------:R-:W-:Y:S05]  /*14990*/  BSYNC B1 ;  /* 0x0000000000017941 */ /* 0x000fea0003800000 */
.L_x_7707:
        /* <DEDUP_REMOVED lines=35> */
.L_x_7729:
        /* <DEDUP_REMOVED lines=8> */
.L_x_7800:
[----:B------:R-:W-:Y:S05]  /*14c50*/  BSYNC B2 ;  /* 0x0000000000027941 */ /* 0x000fea0003800000 */
.L_x_7730:
        /* <DEDUP_REMOVED lines=9> */
.L_x_7733:
[----:B------:R-:W-:Y:S05]  /*14cf0*/  BSYNC B2 ;  /* 0x0000000000027941 */ /* 0x000fea0003800000 */
.L_x_7732:
        /* <DEDUP_REMOVED lines=13> */
.L_x_7734:
        /* <DEDUP_REMOVED lines=13> */
.L_x_7801:
[----:B------:R-:W-:Y:S05]  /*14ea0*/  BSYNC B2 ;  /* 0x0000000000027941 */ /* 0x000fea0003800000 */
.L_x_7735:
        /* <DEDUP_REMOVED lines=11> */
.L_x_7738:
[----:B------:R-:W-:Y:S05]  /*14f60*/  BSYNC B2 ;  /* 0x0000000000027941 */ /* 0x000fea0003800000 */
.L_x_7737:
        /* <DEDUP_REMOVED lines=10> */
.L_x_7739:
        /* <DEDUP_REMOVED lines=15> */
.L_x_7740:
        /* <DEDUP_REMOVED lines=15> */
.L_x_7741:
        /* <DEDUP_REMOVED lines=15> */
.L_x_7742:
        /* <DEDUP_REMOVED lines=15> */
.L_x_7743:
        /* <DEDUP_REMOVED lines=15> */
.L_x_7744:
        /* <DEDUP_REMOVED lines=15> */
.L_x_7745:
        /* <DEDUP_REMOVED lines=15> */
.L_x_7746:
        /* <DEDUP_REMOVED lines=10> */
.L_x_7728:
[----:B------:R-:W-:Y:S05]  /*15740*/  BSYNC B1 ;  /* 0x0000000000017941 */ /* 0x000fea0003800000 */
.L_x_7727:
[----:B------:R-:W2:Y:S01]  /*15750*/  LDL R2, [R1+0x20] ;  /* 0x0000200001027983 */ /* 0x000ea20000100800 */
[----:B------:R-:W-:Y:S01]  /*15760*/  VIADD R0, R0, 0xfffffffe ;  /* 0xfffffffe00007836 */ /* 0x000fe20000000000 */
[----:B--2---:R-:W-:-:S13]  /*15770*/  ISETP.GT.AND P0, PT, R6, R2, PT ;  /* 0x000000020600720c */ /* 0x004fda0003f04270 */
[----:B------:R-:W-:Y:S05]  /*15780*/  @P0 BRA `(.L_x_7747) ;  /* 0xffffffe400200947 */ /* 0x000fea000383ffff */
.L_x_7684:
[----:B------:R-:W-:Y:S05]  /*15790*/  BSYNC B0 ;  /* 0x0000000000007941 */ /* 0x000fea0003800000 */
.L_x_7683:
[----:B------:R-:W2:Y:S04]  /*157a0*/  LDL.LU R4, [R1+0x10] ;  /* 0x0000100001047983 */ /* 0x000ea80000300800 */
[----:B------:R-:W3:Y:S01]  /*157b0*/  LDL.LU R3, [R1+0x14] ;  /* 0x0000140001037983 */ /* 0x000ee20000300800 */
[----:B------:R-:W4:Y:S01]  /*157c0*/  S2R R2, SR_TID.X ;  /* 0x0000000000027919 */ /* 0x000f220000002100 */
[----:B------:R-:W-:Y:S01]  /*157d0*/  BSSY B0, `(.L_x_7748) ;  /* 0x0000016000007945 */ /* 0x000fe20003800000 */
[----:B----4-:R-:W-:-:S04]  /*157e0*/  LOP3.LUT R2, R2, 0x7f, RZ, 0xc0, !PT ;  /* 0x0000007f02027812 */ /* 0x010fc800078ec0ff */
[----:B------:R-:W-:Y:S01]  /*157f0*/  ISETP.NE.AND P1, PT, R2, RZ, PT ;  /* 0x000000ff0200720c */ /* 0x000fe20003f25270 */
[----:B--2---:R-:W-:-:S05]  /*15800*/  VIADD R0, R4, 0x1 ;  /* 0x0000000104007836 */ /* 0x004fca0000000000 */
[----:B------:R-:W-:-:S04]  /*15810*/  ISETP.NE.AND P0, PT, R0, 0x2, PT ;  /* 0x000000020000780c */ /* 0x000fc80003f05270 */
[----:B------:R-:W-:-:S04]  /*15820*/  SEL R2, RZ, 0x1, P0 ;  /* 0x00000001ff027807 */ /* 0x000fc80000000000 */
[----:B---3--:R-:W-:-:S05]  /*15830*/  LOP3.LUT R3, R3, R2, RZ, 0x3c, !PT ;  /* 0x0000000203037212 */ /* 0x008fca00078e3cff */
[----:B------:R2:W-:Y:S01]  /*15840*/  STL [R1+0x14], R3 ;  /* 0x0000140301007387 */ /* 0x0005e20000100800 */
[----:B------:R-:W-:Y:S05]  /*15850*/  @P1 BRA `(.L_x_7749) ;  /* 0x0000000000341947 */ /* 0x000fea0003800000 */
[----:B------:R-:W3:Y:S01]  /*15860*/  S2R R5, SR_LANEID ;  /* 0x0000000000057919 */ /* 0x000ee20000000000 */
[----:B------:R-:W-:Y:S01]  /*15870*/  VOTEU.ANY UR4, UPT, PT ;  /* 0x0000000000047886 */ /* 0x000fe200038e0100 */
[----:B--2---:R-:W2:Y:S01]  /*15880*/  LDC.64 R2, c[0x0][0xc60] ;  /* 0x00031800ff027b82 */ /* 0x004ea20000000a00 */
[----:B------:R-:W3:Y:S02]  /*15890*/  FLO.U32 R4, UR4 ;  /* 0x0000000400047d00 */ /* 0x000ee400080e0000 */
[----:B---3--:R-:W-:-:S06]  /*158a0*/  ISETP.EQ.U32.AND P1, PT, R4, R5, PT ;  /* 0x000000050400720c */ /* 0x008fcc0003f22070 */
[----:B------:R-:W2:Y:S07]  /*158b0*/  POPC R5, UR4 ;  /* 0x0000000400057d09 */ /* 0x000eae0008000000 */
[----:B--2---:R-:W2:Y:S01]  /*158c0*/  @P1 ATOMG.E.ADD.STRONG.GPU PT, R3, desc[UR40][R2.64], R5 ;  /* 0x00000005020319a8 */ /* 0x004ea200081ee1e8 */
[----:B-1----:R-:W1:Y:S02]  /*158d0*/  S2R R6, SR_LTMASK ;  /* 0x0000000000067919 */ /* 0x002e640000003900 */
[----:B-1----:R-:W-:-:S04]  /*158e0*/  LOP3.LUT R6, R6, UR4, RZ, 0xc0, !PT ;  /* 0x0000000406067c12 */ /* 0x002fc8000f8ec0ff */
[----:B------:R-:W1:Y:S01]  /*158f0*/  POPC R7, R6 ;  /* 0x0000000600077309 */ /* 0x000e620000000000 */
[----:B--2---:R-:W1:Y:S02]  /*15900*/  SHFL.IDX PT, R4, R3, R4, 0x1f ;  /* 0x00001f0403047589 */ /* 0x004e6400000e0000 */
[----:B-1----:R-:W-:-:S05]  /*15910*/  IADD3 R2, R4, UR37, R7 ;  /* 0x0000002504027c10 */ /* 0x002fca000fffe007 */
[----:B------:R3:W-:Y:S02]  /*15920*/  STL [R1], R2 ;  /* 0x0000000201007387 */ /* 0x0007e40000100800 */
.L_x_7749:
[----:B------:R-:W-:Y:S05]  /*15930*/  BSYNC B0 ;  /* 0x0000000000007941 */ /* 0x000fea0003800000 */
.L_x_7748:
[----:B------:R-:W-:-:S05]  /*15940*/  SEL R0, R0, RZ, P0 ;  /* 0x000000ff00007207 */ /* 0x000fca0000000000 */
[----:B------:R4:W-:Y:S02]  /*15950*/  STL [R1+0x10], R0 ;  /* 0x0000100001007387 */ /* 0x0009e40000100800 */
.L_x_7651:
[----:B------:R-:W-:Y:S05]  /*15960*/  BSYNC B7 ;  /* 0x0000000000077941 */ /* 0x000fea0003800000 */
.L_x_7649:
        /* <DEDUP_REMOVED lines=13> */
.L_x_7750:
[----:B------:R-:W5:Y:S01]  /*15a40*/  S2R R16, SR_TID.X ;  /* 0x0000000000107919 */ /* 0x000f620000002100 */
[----:B------:R-:W-:Y:S01]  /*15a50*/  UMOV UR4, 0xffffffff ;  /* 0xffffffff00047882 */ /* 0x000fe20000000000 */
[----:B-----5:R-:W-:-:S04]  /*15a60*/  LOP3.LUT R16, R16, 0x1f, RZ, 0xc0, !PT ;  /* 0x0000001f10107812 */ /* 0x020fc800078ec0ff */
[----:B------:R-:W-:Y:S01]  /*15a70*/  ISETP.NE.AND P0, PT, R16, 0x1f, PT ;  /* 0x0000001f1000780c */ /* 0x000fe20003f05270 */
[----:B------:R-:W-:-:S12]  /*15a80*/  BRA.DIV UR4, `(.L_x_7752) ;  /* 0x0000002204407947 */ /* 0x000fd8000b800000 */
[----:B--2---:R-:W2:Y:S01]  /*15a90*/  LDL.LU R3, [R1] ;  /* 0x0000000001037983 */ /* 0x004ea20000300800 */
[----:B------:R-:W-:-:S03]  /*15aa0*/  ULDC UR4, c[0x0][0xc3c] ;  /* 0x00030f0000047ab9 */ /* 0x000fc60000000800 */
[----:B01----:R-:W4:Y:S01]  /*15ab0*/  LDL R8, [R1+0xc] ;  /* 0x00000c0001087983 */ /* 0x003f220000100800 */
[----:B--2---:R-:W-:Y:S02]  /*15ac0*/  IMAD.MOV.U32 R10, RZ, RZ, R3 ;  /* 0x000000ffff0a7224 */ /* 0x004fe400078e0003 */
[----:B----4-:R-:W-:-:S05]  /*15ad0*/  IMAD.IADD R0, R8, 0x1, R16 ;  /* 0x0000000108007824 */ /* 0x010fca00078e0210 */
[----:B------:R-:W-:-:S13]  /*15ae0*/  ISETP.GE.OR P1, PT, R0, UR4, !P0 ;  /* 0x0000000400007c0c */ /* 0x000fda000c726670 */
[----:B---3--:R-:W0:Y:S08]  /*15af0*/  @!P1 LDC.64 R2, c[0x0][0xc80] ;  /* 0x00032000ff029b82 */ /* 0x008e300000000a00 */
        /* <DEDUP_REMOVED lines=34> */
.L_x_7811:
[----:B------:R-:W-:Y:S02]  /*15d20*/  ULDC UR4, c[0x0][0xc38] ;  /* 0x00030e0000047ab9 */ /* 0x000fe40000000800 */
[----:B------:R-:W-:-:S04]  /*15d30*/  IMAD.U32 R8, RZ, RZ, UR4 ;  /* 0x00000004ff087e24 */ /* 0x000fc8000f8e00ff */
[----:B-1----:R-:W-:-:S04]  /*15d40*/  IMAD R9, R14, R8, RZ ;  /* 0x000000080e097224 */ /* 0x002fc800078e02ff */
[----:B------:R-:W-:-:S05]  /*15d50*/  IMAD.IADD R0, R0, 0x1, R9 ;  /* 0x0000000100007824 */ /* 0x000fca00078e0209 */
[----:B------:R-:W-:-:S13]  /*15d60*/  ISETP.GT.AND P6, PT, R0, R4, PT ;  /* 0x000000040000720c */ /* 0x000fda0003fc4270 */
[----:B------:R-:W-:Y:S05]  /*15d70*/  @P6 BRA `(.L_x_7753) ;  /* 0x0000000000ac6947 */ /* 0x000fea0003800000 */
.L_x_7756:
        /* <DEDUP_REMOVED lines=37> */
.L_x_7819:
[----:B------:R-:W-:Y:S02]  /*15fd0*/  ULDC UR4, c[0x0][0xc38] ;  /* 0x00030e0000047ab9 */ /* 0x000fe40000000800 */
[----:B------:R-:W-:-:S04]  /*15fe0*/  IMAD.U32 R8, RZ, RZ, UR4 ;  /* 0x00000004ff087e24 */ /* 0x000fc8000f8e00ff */
[----:B-1----:R-:W-:-:S04]  /*15ff0*/  IMAD R9, R14, R8, RZ ;  /* 0x000000080e097224 */ /* 0x002fc800078e02ff */
[----:B------:R-:W-:-:S05]  /*16000*/  IMAD.IADD R0, R9, 0x1, R0 ;  /* 0x0000000109007824 */ /* 0x000fca00078e0200 */
[----:B------:R-:W-:-:S13]  /*16010*/  ISETP.GT.AND P6, PT, R0, R4, PT ;  /* 0x000000040000720c */ /* 0x000fda0003fc4270 */
[----:B------:R-:W-:Y:S05]  /*16020*/  @!P6 BRA `(.L_x_7756) ;  /* 0xfffffffc0054e947 */ /* 0x000fea000383ffff */
.L_x_7753:
        /* <DEDUP_REMOVED lines=12> */
.L_x_7824:
[----:B------:R-:W-:-:S13]  /*160f0*/  ISETP.NE.AND P0, PT, R3, RZ, PT ;  /* 0x000000ff0300720c */ /* 0x000fda0003f05270 */
[----:B------:R-:W-:Y:S05]  /*16100*/  @!P0 BRA `(.L_x_7758) ;  /* 0x0000000000108947 */ /* 0x000fea0003800000 */
[----:B------:R-:W-:Y:S01]  /*16110*/  UMOV UR4, 0xffffffff ;  /* 0xffffffff00047882 */ /* 0x000fe20000000000 */
[----:B------:R-:W-:Y:S02]  /*16120*/  VIADD R12, R10, 0xffffffff ;  /* 0xffffffff0a0c7836 */ /* 0x000fe40000000000 */
[----:B------:R-:W-:Y:S05]  /*16130*/  BRA.DIV UR4, `(.L_x_7759) ;  /* 0x0000002604047947 */ /* 0x000fea000b800000 */
[----:B------:R1:W2:Y:S02]  /*16140*/  SHFL.IDX PT, R6, R2, R12, 0x1f ;  /* 0x00001f0c02067589 */ /* 0x0002a400000e0000 */
.L_x_7758:
[----:B--2---:R-:W-:Y:S01]  /*16150*/  IMAD R3, R6, R8, R9 ;  /* 0x0000000806037224 */ /* 0x004fe200078e0209 */
[----:B------:R-:W-:-:S03]  /*16160*/  ISETP.NE.AND P0, PT, R7, 0x1, PT ;  /* 0x000000010700780c */ /* 0x000fc60003f05270 */
[----:B------:R-:W-:Y:S01]  /*16170*/  IMAD.IADD R4, R4, 0x1, -R3 ;  /* 0x0000000104047824 */ /* 0x000fe200078e0a03 */
[----:B------:R2:W-:Y:S09]  /*16180*/  STL [R1], R3 ;  /* 0x0000000301007387 */ /* 0x0005f20000100800 */
[----:B------:R-:W-:Y:S05]  /*16190*/  @!P0 BRA `(.L_x_7760) ;  /* 0x0000000000e48947 */ /* 0x000fea0003800000 */
[----:B0--3--:R-:W-:-:S04]  /*161a0*/  IABS R5, R0 ;  /* 0x0000000000057213 */ /* 0x009fc80000000000 */
[----:B------:R-:W0:Y:S08]  /*161b0*/  I2F.RP R6, R5 ;  /* 0x0000000500067306 */ /* 0x000e300000209400 */
[----:B0-----:R-:W0:Y:S02]  /*161c0*/  MUFU.RCP R6, R6 ;  /* 0x0000000600067308 */ /* 0x001e240000001000 */
[----:B0-----:R-:W-:-:S06]  /*161d0*/  VIADD R9, R6, 0xffffffe ;  /* 0x0ffffffe06097836 */ /* 0x001fcc0000000000 */
[----:B--2---:R-:W1:Y:S02]  /*161e0*/  F2I.FTZ.U32.TRUNC.NTZ R3, R9 ;  /* 0x0000000900037305 */ /* 0x004e64000021f000 */
        /* <DEDUP_REMOVED lines=52> */
.L_x_7760:
[----:B0--3--:R-:W3:Y:S01]  /*16530*/  LDL R5, [R1+0xc] ;  /* 0x00000c0001057983 */ /* 0x009ee20000100800 */
[----:B-12---:R-:W3:Y:S02]  /*16540*/  LDC.64 R2, c[0x0][0xc90] ;  /* 0x00032400ff027b82 */ /* 0x006ee40000000a00 */
        /* <DEDUP_REMOVED lines=61> */
.L_x_7761:
[----:B0-----:R-:W-:-:S05]  /*16920*/  LOP3.LUT R3, RZ, R4, RZ, 0x33, !PT ;  /* 0x00000004ff037212 */ /* 0x001fca00078e33ff */
[----:B------:R-:W-:-:S05]  /*16930*/  IMAD.IADD R0, R0, 0x1, R3 ;  /* 0x0000000100007824 */ /* 0x000fca00078e0203 */
[----:B------:R2:W-:Y:S01]  /*16940*/  STL [R1+0x4], R0 ;  /* 0x0000040001007387 */ /* 0x0005e20000100800 */
[----:B------:R-:W-:Y:S05]  /*16950*/  BRA `(.L_x_7762) ;  /* 0x0000000000287947 */ /* 0x000fea0003800000 */
.L_x_7754:
        /* <DEDUP_REMOVED lines=10> */
.L_x_7762:
[----:B0-----:R-:W3:Y:S04]  /*16a00*/  LDL R3, [R1+0x8] ;  /* 0x0000080001037983 */ /* 0x001ee80000100800 */
[----:B-1----:R-:W4:Y:S04]  /*16a10*/  LDL R2, [R1+0xc] ;  /* 0x00000c0001027983 */ /* 0x002f280000100800 */
        /* <DEDUP_REMOVED lines=14> */
.L_x_7751:
[----:B----4-:R-:W4:Y:S01]  /*16b00*/  LDL R0, [R1+0xc] ;  /* 0x00000c0001007983 */ /* 0x010f220000100800 */
[----:B------:R-:W-:Y:S02]  /*16b10*/  ULDC UR4, c[0x0][0xc3c] ;  /* 0x00030f0000047ab9 */ /* 0x000fe40000000800 */
[----:B----4-:R-:W-:-:S13]  /*16b20*/  ISETP.GE.AND P0, PT, R0, UR4, PT ;  /* 0x0000000400007c0c */ /* 0x010fda000bf06270 */
[----:B------:R-:W-:Y:S05]  /*16b30*/  @!P0 BRA `(.L_x_7763) ;  /* 0xffffff98007c8947 */ /* 0x000fea000383ffff */
[----:B------:R-:W-:Y:S05]  /*16b40*/  BSYNC B8 ;  /* 0x0000000000087941 */ /* 0x000fea0003800000 */
.L_x_7643:
[----:B---3--:R-:W3:Y:S01]  /*16b50*/  LDL.LU R0, [R1+0x50] ;  /* 0x0000500001007983 */ /* 0x008ee20000300800 */
[----:B------:R-:W-:Y:S01]  /*16b60*/  BSSY B0, `(.L_x_7764) ;  /* 0x000000b000007945 */ /* 0x000fe20003800000 */
[----:B01----:R-:W0:Y:S01]  /*16b70*/  S2R R5, SR_CgaCtaId ;  /* 0x0000000000057919 */ /* 0x003e220000008800 */
[----:B---3--:R-:W-:-:S05]  /*16b80*/  VIADD R0, R0, 0x1 ;  /* 0x0000000100007836 */ /* 0x008fca0000000000 */
[----:B------:R-:W-:-:S04]  /*16b90*/  LEA.HI R2, R0, R0, RZ, 0x1 ;  /* 0x0000000000027211 */ /* 0x000fc800078f08ff */
[----:B--2---:R-:W-:-:S05]  /*16ba0*/  LOP3.LUT R3, R2, 0xfffffffe, RZ, 0xc0, !PT ;  /* 0xfffffffe02037812 */ /* 0x004fca00078ec0ff */
[----:B------:R-:W-:Y:S01]  /*16bb0*/  IMAD.IADD R3, R0, 0x1, -R3 ;  /* 0x0000000100037824 */ /* 0x000fe200078e0a03 */
[----:B------:R-:W-:-:S04]  /*16bc0*/  MOV R0, 0x400 ;  /* 0x0000040000007802 */ /* 0x000fc80000000f00 */
[----:B0-----:R-:W-:Y:S02]  /*16bd0*/  LEA R0, R5, R0, 0x18 ;  /* 0x0000000005007211 */ /* 0x001fe400078ec0ff */
[----:B------:R-:W-:-:S04]  /*16be0*/  SHF.L.U32 R3, R3, 0x1f, RZ ;  /* 0x0000001f03037819 */ /* 0x000fc800000006ff */
[----:B------:R-:W0:Y:S02]  /*16bf0*/  SYNCS.PHASECHK.TRANS64.TRYWAIT P0, [R0+URZ+0x28c20], R3 ;  /* 0x028c2003000075a7 */ /* 0x000e24000800017f */
[----:B0-----:R-:W-:Y:S05]  /*16c00*/  @!P0 BRA `(.L_x_7765) ;  /* 0x0000001800788947 */ /* 0x001fea0003800000 */
.L_x_7827:
[----:B------:R-:W-:Y:S05]  /*16c10*/  BSYNC B0 ;  /* 0x0000000000007941 */ /* 0x000fea0003800000 */
.L_x_7764:
[----:B------:R-:W-:-:S03]  /*16c20*/  UMOV UR4, 0xffffffff ;  /* 0xffffffff00047882 */ /* 0x000fc60000000000 */
[----:B------:R-:W-:Y:S05]  /*16c30*/  BRA.DIV UR4, `(.L_x_7766) ;  /* 0x0000001a04807947 */ /* 0x000fea000b800000 */
[----:B------:R-:W1:Y:S02]  /*16c40*/  S2R R2, SR_TID.X ;  /* 0x0000000000027919 */ /* 0x000e640000002100 */
[----:B-1----:R-:W-:-:S04]  /*16c50*/  SHF.R.U32.HI R2, RZ, 0x5, R2 ;  /* 0x00000005ff027819 */ /* 0x002fc80000011602 */
[----:B------:R-:W-:-:S05]  /*16c60*/  LOP3.LUT R2, R2, 0x3, RZ, 0xc0, !PT ;  /* 0x0000000302027812 */ /* 0x000fca00078ec0ff */
[----:B------:R1:W2:Y:S02]  /*16c70*/  SHFL.IDX PT, R14, R2, RZ, 0x1f ;  /* 0x00001fff020e7589 */ /* 0x0002a400000e0000 */
.L_x_7830:
[----:B--2---:R-:W-:Y:S01]  /*16c80*/  ISETP.NE.AND P0, PT, R14, RZ, PT ;  /* 0x000000ff0e00720c */ /* 0x004fe20003f05270 */
[----:B------:R-:W-:-:S12]  /*16c90*/  BSSY B0, `(.L_x_7767) ;  /* 0x0000027000007945 */ /* 0x000fd80003800000 */
[----:B------:R-:W-:Y:S05]  /*16ca0*/  @P0 BRA `(.L_x_7768) ;  /* 0x0000000000940947 */ /* 0x000fea0003800000 */
[----:B------:R-:W-:-:S03]  /*16cb0*/  UMOV UR4, 0xffffffff ;  /* 0xffffffff00047882 */ /* 0x000fc60000000000 */
[----:B------:R-:W-:Y:S05]  /*16cc0*/  BRA.DIV UR4, `(.L_x_7769) ;  /* 0x0000001a04907947 */ /* 0x000fea000b800000 */
[----:B------:R-:W-:-:S13]  /*16cd0*/  ELECT P6, URZ, PT ;  /* 0x00000000003f782f */ /* 0x000fda00038c0000 */
.L_x_7833:
[----:B------:R-:W-:Y:S05]  /*16ce0*/  @!P6 BRA `(.L_x_7768) ;  /* 0x000000000084e947 */ /* 0x000fea0003800000 */
[----:B------:R-:W-:-:S06]  /*16cf0*/  ULOP3.LUT UR4, UR36, 0x2, URZ, 0xfc, !UPT ;  /* 0x0000000224047892 */ /* 0x000fcc000f8efc3f */
[----:B-1----:R-:W-:-:S05]  /*16d00*/  IMAD.U32 R2, RZ, RZ, UR4 ;  /* 0x00000004ff027e24 */ /* 0x002fca000f8e00ff */
[----:B------:R-:W-:-:S13]  /*16d10*/  ISETP.NE.AND P2, PT, R2, 0x3, PT ;  /* 0x000000030200780c */ /* 0x000fda0003f45270 */
[----:B------:R-:W-:Y:S05]  /*16d20*/  @!P2 BRA `(.L_x_7770) ;  /* 0x000000000004a947 */ /* 0x000fea0003800000 */
[----:B------:R-:W-:Y:S01]  /*16d30*/  BPT.TRAP 0x1 ;  /* 0x000000040000795c */ /* 0x000fe20000300000 */
.L_x_7770:
        /* <DEDUP_REMOVED lines=14> */
.L_x_7834:
[----:B------:R-:W1:Y:S02]  /*16e20*/  SYNCS.PHASECHK.TRANS64.TRYWAIT P0, [R7+URZ], R2 ;  /* 0x00000002070075a7 */ /* 0x000e64000800017f */
[----:B-1----:R-:W-:Y:S05]  /*16e30*/  @!P0 BRA `(.L_x_7772) ;  /* 0x0000001800688947 */ /* 0x002fea0003800000 */
.L_x_7835:
[----:B------:R-:W-:Y:S05]  /*16e40*/  @!P2 BRA `(.L_x_7773) ;  /* 0x000000000004a947 */ /* 0x000fea0003800000 */
[----:B------:R-:W-:Y:S01]  /*16e50*/  BPT.TRAP 0x1 ;  /* 0x000000040000795c */ /* 0x000fe20000300000 */
.L_x_7773:
[----:B------:R-:W2:Y:S01]  /*16e60*/  LDL.LU R4, [R1+0x10] ;  /* 0x0000100001047983 */ /* 0x000ea20000300800 */
[----:B------:R-:W-:-:S04]  /*16e70*/  VIADD R0, R0, 0x28c60 ;  /* 0x00028c6000007836 */ /* 0x000fc80000000000 */
[----:B--2---:R-:W-:-:S04]  /*16e80*/  IMAD R4, R4, 0x8, R0 ;  /* 0x0000000804047824 */ /* 0x004fc800078e0200 */
[----:B------:R-:W2:Y:S02]  /*16e90*/  SYNCS.PHASECHK.TRANS64.TRYWAIT P0, [R4+URZ], R5 ;  /* 0x00000005040075a7 */ /* 0x000ea4000800017f */
[----:B--2---:R-:W-:Y:S05]  /*16ea0*/  @!P0 BRA `(.L_x_7774) ;  /* 0x0000001800608947 */ /* 0x004fea0003800000 */
.L_x_7836:
[----:B------:R-:W-:-:S07]  /*16eb0*/  IMAD R3, R3, 0x8, R0 ;  /* 0x0000000803037824 */ /* 0x000fce00078e0200 */
.L_x_7775:
[----:B---3--:R3:W4:Y:S02]  /*16ec0*/  SYNCS.PHASECHK.TRANS64.TRYWAIT P0, [R3+URZ], R2 ;  /* 0x00000002030075a7 */ /* 0x008724000800017f */
[----:B----4-:R-:W-:Y:S05]  /*16ed0*/  @!P0 NANOSLEEP.SYNCS 0x989680 ;  /* 0x009896800000895d */ /* 0x010fea0003900000 */
[----:B------:R-:W4:Y:S02]  /*16ee0*/  @!P0 SYNCS.PHASECHK.TRANS64 P0, [R3+URZ], R2 ;  /* 0x00000002030085a7 */ /* 0x000f24000800007f */
[----:B----4-:R-:W-:Y:S05]  /*16ef0*/  @!P0 BRA `(.L_x_7775) ;  /* 0xfffffffc00f08947 */ /* 0x010fea000383ffff */
.L_x_7768:
[----:B------:R-:W-:Y:S05]  /*16f00*/  BSYNC B0 ;  /* 0x0000000000007941 */ /* 0x000fea0003800000 */
.L_x_7767:
[----:B------:R-:W-:Y:S05]  /*16f10*/  EXIT ;  /* 0x000000000000794d */ /* 0x000fea0003800000 */
.L_x_7580:
[----:B0-----:R-:W-:-:S04]  /*16f20*/  IMAD.U32 R3, RZ, RZ, UR23 ;  /* 0x00000017ff037e24 */ /* 0x001fc8000f8e00ff */
[----:B------:R0:W1:Y:S03]  /*16f30*/  SYNCS.PHASECHK.TRANS64.TRYWAIT P1, [R3+URZ+0x28c50], R0 ;  /* 0x028c5000030075a7 */ /* 0x000066000802017f */
[----:B-1----:R-:W-:Y:S05]  /*16f40*/  @!P1 NANOSLEEP.SYNCS 0x989680 ;  /* 0x009896800000995d */ /* 0x002fea0003900000 */
[----:B------:R-:W1:Y:S02]  /*16f50*/  @!P1 SYNCS.PHASECHK.TRANS64 P1, [R3+URZ+0x28c50], R0 ;  /* 0x028c5000030095a7 */ /* 0x000e64000802007f */
[----:B-1----:R-:W-:Y:S05]  /*16f60*/  @!P1 BRA `(.L_x_7580) ;  /* 0xfffffffc00ec9947 */ /* 0x002fea000383ffff */
[----:B------:R-:W-:Y:S05]  /*16f70*/  BRA `(.L_x_7776) ;  /* 0xfffffeb000d47947 */ /* 0x000fea000383ffff */
.L_x_7585:
[----:B-1----:R-:W-:-:S04]  /*16f80*/  IMAD.U32 R3, RZ, RZ, UR23 ;  /* 0x00000017ff037e24 */ /* 0x002fc8000f8e00ff */
[----:B------:R1:W2:Y:S03]  /*16f90*/  SYNCS.PHASECHK.TRANS64.TRYWAIT P1, [R3+URZ+0x28c50], R0 ;  /* 0x028c5000030075a7 */ /* 0x0002a6000802017f */
[----:B--2---:R-:W-:Y:S05]  /*16fa0*/  @!P1 NANOSLEEP.SYNCS 0x989680 ;  /* 0x009896800000995d */ /* 0x004fea0003900000 */
[----:B------:R-:W2:Y:S02]  /*16fb0*/  @!P1 SYNCS.PHASECHK.TRANS64 P1, [R3+URZ+0x28c50], R0 ;  /* 0x028c5000030095a7 */ /* 0x000ea4000802007f */
[----:B--2---:R-:W-:Y:S05]  /*16fc0*/  @!P1 BRA `(.L_x_7585) ;  /* 0xfffffffc00ec9947 */ /* 0x004fea000383ffff */
[----:B------:R-:W-:Y:S05]  /*16fd0*/  BRA `(.L_x_7584) ;  /* 0xfffffebc00d87947 */ /* 0x000fea000383ffff */
.L_x_7589:
[----:B0-----:R-:W-:-:S04]  /*16fe0*/  IMAD.U32 R3, RZ, RZ, UR46 ;  /* 0x0000002eff037e24 */ /* 0x001fc8000f8e00ff */
[----:B------:R0:W1:Y:S03]  /*16ff0*/  SYNCS.PHASECHK.TRANS64.TRYWAIT P1, [R3+URZ+0x28c00], R0 ;  /* 0x028c0000030075a7 */ /* 0x000066000802017f */
[----:B-1----:R-:W-:Y:S05]  /*17000*/  @!P1 NANOSLEEP.SYNCS 0x989680 ;  /* 0x009896800000995d */ /* 0x002fea0003900000 */
[----:B------:R-:W1:Y:S02]  /*17010*/  @!P1 SYNCS.PHASECHK.TRANS64 P1, [R3+URZ+0x28c00], R0 ;  /* 0x028c0000030095a7 */ /* 0x000e64000802007f */
[----:B-1----:R-:W-:Y:S05]  /*17020*/  @!P1 BRA `(.L_x_7589) ;  /* 0xfffffffc00ec9947 */ /* 0x002fea000383ffff */
[----:B------:R-:W-:Y:S05]  /*17030*/  BRA `(.L_x_7777) ;  /* 0xfffffed400207947 */ /* 0x000fea000383ffff */
.L_x_7593:
[----:B--2---:R2:W3:Y:S02]  /*17040*/  SYNCS.PHASECHK.TRANS64.TRYWAIT P1, [R7+URZ+0x28c30], R8 ;  /* 0x028c3008070075a7 */ /* 0x0044e4000802017f */
[----:B---3--:R-:W-:Y:S05]  /*17050*/  @!P1 NANOSLEEP.SYNCS 0x989680 ;  /* 0x009896800000995d */ /* 0x008fea0003900000 */
[----:B------:R-:W3:Y:S02]  /*17060*/  @!P1 SYNCS.PHASECHK.TRANS64 P1, [R7+URZ+0x28c30], R8 ;  /* 0x028c3008070095a7 */ /* 0x000ee4000802007f */
[----:B---3--:R-:W-:Y:S05]  /*17070*/  @!P1 BRA `(.L_x_7593) ;  /* 0xfffffffc00f09947 */ /* 0x008fea000383ffff */
[----:B------:R-:W-:Y:S05]  /*17080*/  BRA `(.L_x_7592) ;  /* 0xfffffed4003c7947 */ /* 0x000fea000383ffff */
.L_x_7597:
[----:B---3--:R3:W4:Y:S02]  /*17090*/  SYNCS.PHASECHK.TRANS64.TRYWAIT P2, [R7+URZ+0x28c50], R8 ;  /* 0x028c5008070075a7 */ /* 0x008724000804017f */
[----:B----4-:R-:W-:Y:S05]  /*170a0*/  @!P2 NANOSLEEP.SYNCS 0x989680 ;  /* 0x009896800000a95d */ /* 0x010fea0003900000 */
[----:B------:R-:W4:Y:S02]  /*170b0*/  @!P2 SYNCS.PHASECHK.TRANS64 P2, [R7+URZ+0x28c50], R8 ;  /* 0x028c50080700a5a7 */ /* 0x000f24000804007f */
[----:B----4-:R-:W-:Y:S05]  /*170c0*/  @!P2 BRA `(.L_x_7597) ;  /* 0xfffffffc00f0a947 */ /* 0x010fea000383ffff */
[----:B------:R-:W-:Y:S05]  /*170d0*/  BRA `(.L_x_7596) ;  /* 0xfffffee800d07947 */ /* 0x000fea000383ffff */
.L_x_7602:
[----:B--2---:R-:W-:-:S04]  /*170e0*/  IMAD.U32 R0, RZ, RZ, UR25 ;  /* 0x00000019ff007e24 */ /* 0x004fc8000f8e00ff */
[----:B------:R2:W3:Y:S03]  /*170f0*/  SYNCS.PHASECHK.TRANS64.TRYWAIT P2, [R0+URZ+0x28c30], R7 ;  /* 0x028c3007000075a7 */ /* 0x0004e6000804017f */
[----:B---3--:R-:W-:Y:S05]  /*17100*/  @!P2 NANOSLEEP.SYNCS 0x989680 ;  /* 0x009896800000a95d */ /* 0x008fea0003900000 */
[----:B------:R-:W3:Y:S02]  /*17110*/  @!P2 SYNCS.PHASECHK.TRANS64 P2, [R0+URZ+0x28c30], R7 ;  /* 0x028c30070000a5a7 */ /* 0x000ee4000804007f */
[----:B---3--:R-:W-:Y:S05]  /*17120*/  @!P2 BRA `(.L_x_7602) ;  /* 0xfffffffc00eca947 */ /* 0x008fea000383ffff */
[----:B------:R-:W-:Y:S05]  /*17130*/  BRA `(.L_x_7601) ;  /* 0xfffffeec00d87947 */ /* 0x000fea000383ffff */
.L_x_7606:
[----:B---3--:R3:W4:Y:S02]  /*17140*/  SYNCS.PHASECHK.TRANS64.TRYWAIT P2, [R11+URZ+0x28c50], R7 ;  /* 0x028c50070b0075a7 */ /* 0x008724000804017f */
[----:B----4-:R-:W-:Y:S05]  /*17150*/  @!P2 NANOSLEEP.SYNCS 0x989680 ;  /* 0x009896800000a95d */ /* 0x010fea0003900000 */
[----:B------:R-:W4:Y:S02]  /*17160*/  @!P2 SYNCS.PHASECHK.TRANS64 P2, [R11+URZ+0x28c50], R7 ;  /* 0x028c50070b00a5a7 */ /* 0x000f24000804007f */
[----:B----4-:R-:W-:Y:S05]  /*17170*/  @!P2 BRA `(.L_x_7606) ;  /* 0xfffffffc00f0a947 */ /* 0x010fea000383ffff */
[----:B------:R-:W-:Y:S05]  /*17180*/  BRA `(.L_x_7605) ;  /* 0xffffff0c00787947 */ /* 0x000fea000383ffff */
.L_x_7612:
[----:B-1----:R-:W-:-:S04]  /*17190*/  IMAD.U32 R0, RZ, RZ, UR24 ;  /* 0x00000018ff007e24 */ /* 0x002fc8000f8e00ff */
[----:B------:R1:W4:Y:S03]  /*171a0*/  SYNCS.PHASECHK.TRANS64.TRYWAIT P2, [R0+URZ+0x28c30], R7 ;  /* 0x028c3007000075a7 */ /* 0x000326000804017f */
[----:B----4-:R-:W-:Y:S05]  /*171b0*/  @!P2 NANOSLEEP.SYNCS 0x989680 ;  /* 0x009896800000a95d */ /* 0x010fea0003900000 */
[----:B------:R-:W4:Y:S02]  /*171c0*/  @!P2 SYNCS.PHASECHK.TRANS64 P2, [R0+URZ+0x28c30], R7 ;  /* 0x028c30070000a5a7 */ /* 0x000f24000804007f */
[----:B----4-:R-:W-:Y:S05]  /*171d0*/  @!P2 BRA `(.L_x_7612) ;  /* 0xfffffffc00eca947 */ /* 0x010fea000383ffff */
[----:B------:R-:W-:Y:S05]  /*171e0*/  BRA `(.L_x_7611) ;  /* 0xffffff1000687947 */ /* 0x000fea000383ffff */
.L_x_7616:
[----:B--2---:R2:W3:Y:S02]  /*171f0*/  SYNCS.PHASECHK.TRANS64.TRYWAIT P2, [R9+URZ+0x28c50], R7 ;  /* 0x028c5007090075a7 */ /* 0x0044e4000804017f */
[----:B---3--:R-:W-:Y:S05]  /*17200*/  @!P2 NANOSLEEP.SYNCS 0x989680 ;  /* 0x009896800000a95d */ /* 0x008fea0003900000 */
[----:B------:R-:W3:Y:S02]  /*17210*/  @!P2 SYNCS.PHASECHK.TRANS64 P2, [R9+URZ+0x28c50], R7 ;  /* 0x028c50070900a5a7 */ /* 0x000ee4000804007f */
[----:B---3--:R-:W-:Y:S05]  /*17220*/  @!P2 BRA `(.L_x_7616) ;  /* 0xfffffffc00f0a947 */ /* 0x008fea000383ffff */
[----:B------:R-:W-:Y:S05]  /*17230*/  BRA `(.L_x_7615) ;  /* 0xffffff2800887947 */ /* 0x000fea000383ffff */
.L_x_7657:
        /* <DEDUP_REMOVED lines=11> */
.L_x_7779:
[----:B------:R-:W-:Y:S05]  /*172f0*/  BSYNC B0 ;  /* 0x0000000000007941 */ /* 0x000fea0003800000 */
.L_x_7778:
[----:B------:R-:W-:Y:S05]  /*17300*/  BRA `(.L_x_7780) ;  /* 0xffffffa000647947 */ /* 0x000fea000383ffff */
.L_x_7659:
[----:B------:R-:W-:Y:S01]  /*17310*/  BSSY B0, `(.L_x_7781) ;  /* 0x0000006000007945 */ /* 0x000fe20003800000 */
[----:B------:R-:W-:-:S07]  /*17320*/  IMAD.MOV.U32 R15, RZ, RZ, -0x1 ;  /* 0xffffffffff0f7424 */ /* 0x000fce00078e00ff */
[----:B0-2---:R-:W-:Y:S05]  /*17330*/  WARPSYNC.COLLECTIVE R15, `(.L_x_7782) ;  /* 0x000000000f0c7348 */ /* 0x005fea0003c00000 */
[----:B------:R-:W-:Y:S02]  /*17340*/  ELECT P6, UR62, PT ;  /* 0x00000000003e782f */ /* 0x000fe400038c0000 */
[----:B------:R-:W-:Y:S01]  /*17350*/  MOV R14, UR62 ;  /* 0x0000003e000e7c02 */ /* 0x000fe20008000f00 */
[----:B0-2---:R-:W-:Y:S10]  /*17360*/  ENDCOLLECTIVE ;  /* 0x000000000000791b */ /* 0x005ff40003800000 */
.L_x_7782:
[----:B------:R-:W-:Y:S05]  /*17370*/  BSYNC B0 ;  /* 0x0000000000007941 */ /* 0x000fea0003800000 */
.L_x_7781:
[----:B------:R-:W-:Y:S05]  /*17380*/  BRA `(.L_x_7783) ;  /* 0xffffffa000687947 */ /* 0x000fea000383ffff */
.L_x_7661:
[----:B-1----:R1:W3:Y:S02]  /*17390*/  SYNCS.PHASECHK.TRANS64.TRYWAIT P0, [R0+URZ+0x28c40], R2 ;  /* 0x028c4002000075a7 */ /* 0x0022e4000800017f */
[----:B---3--:R-:W-:Y:S05]  /*173a0*/  @!P0 NANOSLEEP.SYNCS 0x989680 ;  /* 0x009896800000895d */ /* 0x008fea0003900000 */
[----:B------:R-:W3:Y:S02]  /*173b0*/  @!P0 SYNCS.PHASECHK.TRANS64 P0, [R0+URZ+0x28c40], R2 ;  /* 0x028c4002000085a7 */ /* 0x000ee4000800007f */
[----:B---3--:R-:W-:Y:S05]  /*173c0*/  @!P0 BRA `(.L_x_7661) ;  /* 0xfffffffc00f08947 */ /* 0x008fea000383ffff */
[----:B------:R-:W-:Y:S05]  /*173d0*/  BRA `(.L_x_7784) ;  /* 0xffffffa000cc7947 */ /* 0x000fea000383ffff */
.L_x_7665:
        /* <DEDUP_REMOVED lines=15> */
.L_x_7785:
[----:B------:R-:W-:Y:S02]  /*174d0*/  IMAD.MOV.U32 R13, RZ, RZ, R4 ;  /* 0x000000ffff0d7224 */ /* 0x000fe400078e0004 */
[----:B------:R-:W-:-:S07]  /*174e0*/  IMAD.MOV.U32 R6, RZ, RZ, R14 ;  /* 0x000000ffff067224 */ /* 0x000fce00078e000e */
[----:B------:R-:W-:Y:S05]  /*174f0*/  WARPSYNC.COLLECTIVE R15, `(.L_x_7786) ;  /* 0x000000000f087348 */ /* 0x000fea0003c00000 */
[----:B------:R0:W1:Y:S02]  /*17500*/  SHFL.IDX P6, R14, R13, R12, R11 ;  /* 0x0000000c0d0e7389 */ /* 0x00006400000c000b */
[----:B01----:R-:W-:Y:S01]  /*17510*/  ENDCOLLECTIVE ;  /* 0x000000000000791b */ /* 0x003fe20003800000 */
.L_x_7786:
[----:B------:R-:W-:Y:S02]  /*17520*/  IMAD.MOV.U32 R13, RZ, RZ, R0 ;  /* 0x000000ffff0d7224 */ /* 0x000fe400078e0000 */
[----:B------:R-:W-:Y:S02]  /*17530*/  IMAD.MOV.U32 R12, RZ, RZ, 0x1 ;  /* 0x00000001ff0c7424 */ /* 0x000fe400078e00ff */
[----:B------:R-:W-:-:S07]  /*17540*/  IMAD.MOV.U32 R7, RZ, RZ, R14 ;  /* 0x000000ffff077224 */ /* 0x000fce00078e000e */
[----:B------:R-:W-:Y:S05]  /*17550*/  WARPSYNC.COLLECTIVE R15, `(.L_x_7787) ;  /* 0x000000000f087348 */ /* 0x000fea0003c00000 */
[----:B------:R0:W1:Y:S02]  /*17560*/  SHFL.IDX P6, R14, R13, R12, R11 ;  /* 0x0000000c0d0e7389 */ /* 0x00006400000c000b */
[----:B01----:R-:W-:Y:S01]  /*17570*/  ENDCOLLECTIVE ;  /* 0x000000000000791b */ /* 0x003fe20003800000 */
.L_x_7787:
        /* <DEDUP_REMOVED lines=15> */
.L_x_7788:
[----:B------:R-:W-:Y:S02]  /*17670*/  IMAD.MOV.U32 R13, RZ, RZ, R0 ;  /* 0x000000ffff0d7224 */ /* 0x000fe400078e0000 */
[----:B------:R-:W-:Y:S02]  /*17680*/  IMAD.MOV.U32 R12, RZ, RZ, 0x2 ;  /* 0x00000002ff0c7424 */ /* 0x000fe400078e00ff */
[----:B------:R-:W-:-:S07]  /*17690*/  IMAD.MOV.U32 R5, RZ, RZ, R14 ;  /* 0x000000ffff057224 */ /* 0x000fce00078e000e */
[----:B------:R-:W-:Y:S05]  /*176a0*/  WARPSYNC.COLLECTIVE R15, `(.L_x_7789) ;  /* 0x000000000f087348 */ /* 0x000fea0003c00000 */
[----:B------:R0:W1:Y:S02]  /*176b0*/  SHFL.IDX P6, R14, R13, R12, R11 ;  /* 0x0000000c0d0e7389 */ /* 0x00006400000c000b */
[----:B01----:R-:W-:Y:S01]  /*176c0*/  ENDCOLLECTIVE ;  /* 0x000000000000791b */ /* 0x003fe20003800000 */
.L_x_7789:
        /* <DEDUP_REMOVED lines=15> */
.L_x_7790:
[----:B------:R-:W-:Y:S02]  /*177c0*/  IMAD.MOV.U32 R13, RZ, RZ, R0 ;  /* 0x000000ffff0d7224 */ /* 0x000fe400078e0000 */
[----:B------:R-:W-:Y:S02]  /*177d0*/  IMAD.MOV.U32 R12, RZ, RZ, 0x3 ;  /* 0x00000003ff0c7424 */ /* 0x000fe400078e00ff */
[----:B------:R-:W-:-:S07]  /*177e0*/  IMAD.MOV.U32 R5, RZ, RZ, R14 ;  /* 0x000000ffff057224 */ /* 0x000fce00078e000e */
[----:B------:R-:W-:Y:S05]  /*177f0*/  WARPSYNC.COLLECTIVE R15, `(.L_x_7791) ;  /* 0x000000000f087348 */ /* 0x000fea0003c00000 */
[----:B------:R0:W1:Y:S02]  /*17800*/  SHFL.IDX P6, R14, R13, R12, R11 ;  /* 0x0000000c0d0e7389 */ /* 0x00006400000c000b */
[----:B01----:R-:W-:Y:S01]  /*17810*/  ENDCOLLECTIVE ;  /* 0x000000000000791b */ /* 0x003fe20003800000 */
.L_x_7791:
        /* <DEDUP_REMOVED lines=13> */
.L_x_7792:
[----:B------:R-:W-:Y:S01]  /*178f0*/  IMAD.MOV.U32 R4, RZ, RZ, R14 ;  /* 0x000000ffff047224 */ /* 0x000fe200078e000e */
[----:B------:R-:W-:Y:S06]  /*17900*/  BRA `(.L_x_7793) ;  /* 0xffffffa800107947 */ /* 0x000fec000383ffff */
.L_x_7668:
[----:B0-----:R0:W2:Y:S02]  /*17910*/  SYNCS.PHASECHK.TRANS64.TRYWAIT P0, [R19+URZ+0x28c20], R0 ;  /* 0x028c2000130075a7 */ /* 0x0010a4000800017f */
[----:B--2---:R-:W-:Y:S05]  /*17920*/  @!P0 NANOSLEEP.SYNCS 0x989680 ;  /* 0x009896800000895d */ /* 0x004fea0003900000 */
[----:B------:R-:W2:Y:S02]  /*17930*/  @!P0 SYNCS.PHASECHK.TRANS64 P0, [R19+URZ+0x28c20], R0 ;  /* 0x028c2000130085a7 */ /* 0x000ea4000800007f */
[----:B--2---:R-:W-:Y:S05]  /*17940*/  @!P0 BRA `(.L_x_7668) ;  /* 0xfffffffc00f08947 */ /* 0x004fea000383ffff */
[----:B------:R-:W-:Y:S05]  /*17950*/  BRA `(.L_x_7794) ;  /* 0xffffffa8006c7947 */ /* 0x000fea000383ffff */
.L_x_7672:
[----:B0-----:R0:W2:Y:S02]  /*17960*/  SYNCS.PHASECHK.TRANS64.TRYWAIT P0, [R0+URZ+0x28c60], R2 ;  /* 0x028c6002000075a7 */ /* 0x0010a4000800017f */
[----:B--2---:R-:W-:Y:S05]  /*17970*/  @!P0 NANOSLEEP.SYNCS 0x989680 ;  /* 0x009896800000895d */ /* 0x004fea0003900000 */
[----:B------:R-:W2:Y:S02]  /*17980*/  @!P0 SYNCS.PHASECHK.TRANS64 P0, [R0+URZ+0x28c60], R2 ;  /* 0x028c6002000085a7 */ /* 0x000ea4000800007f */
[----:B--2---:R-:W-:Y:S05]  /*17990*/  @!P0 BRA `(.L_x_7672) ;  /* 0xfffffffc00f08947 */ /* 0x004fea000383ffff */
[----:B------:R-:W-:Y:S05]  /*179a0*/  BRA `(.L_x_7795) ;  /* 0xffffffa800907947 */ /* 0x000fea000383ffff */
.L_x_7691:
[----:B-1----:R1:W2:Y:S02]  /*179b0*/  SYNCS.PHASECHK.TRANS64.TRYWAIT P0, [R3+URZ+0x28c40], R2 ;  /* 0x028c4002030075a7 */ /* 0x0022a4000800017f */
[----:B--2---:R-:W-:Y:S05]  /*179c0*/  @!P0 NANOSLEEP.SYNCS 0x989680 ;  /* 0x009896800000895d */ /* 0x004fea0003900000 */
[----:B------:R-:W2:Y:S02]  /*179d0*/  @!P0 SYNCS.PHASECHK.TRANS64 P0, [R3+URZ+0x28c40], R2 ;  /* 0x028c4002030085a7 */ /* 0x000ea4000800007f */
[----:B--2---:R-:W-:Y:S05]  /*179e0*/  @!P0 BRA `(.L_x_7691) ;  /* 0xfffffffc00f08947 */ /* 0x004fea000383ffff */
[----:B------:R-:W-:Y:S05]  /*179f0*/  BRA `(.L_x_7796) ;  /* 0xffffffb400a87947 */ /* 0x000fea000383ffff */
.L_x_7696:
[----:B--2---:R2:W3:Y:S02]  /*17a00*/  SYNCS.PHASECHK.TRANS64.TRYWAIT P0, [R3+URZ+0x28c60], R2 ;  /* 0x028c6002030075a7 */ /* 0x0044e4000800017f */
[----:B---3--:R-:W-:Y:S05]  /*17a10*/  @!P0 NANOSLEEP.SYNCS 0x989680 ;  /* 0x009896800000895d */ /* 0x008fea0003900000 */
[----:B------:R-:W3:Y:S02]  /*17a20*/  @!P0 SYNCS.PHASECHK.TRANS64 P0, [R3+URZ+0x28c60], R2 ;  /* 0x028c6002030085a7 */ /* 0x000ee4000800007f */
[----:B---3--:R-:W-:Y:S05]  /*17a30*/  @!P0 BRA `(.L_x_7696) ;  /* 0xfffffffc00f08947 */ /* 0x008fea000383ffff */
[----:B------:R-:W-:Y:S05]  /*17a40*/  BRA `(.L_x_7797) ;  /* 0xffffffb800287947 */ /* 0x000fea000383ffff */
.L_x_7711:
[----:B0-----:R0:W1:Y:S02]  /*17a50*/  SYNCS.PHASECHK.TRANS64.TRYWAIT P0, [R4+URZ+0x28c40], R2 ;  /* 0x028c4002040075a7 */ /* 0x001064000800017f */
[----:B-1----:R-:W-:Y:S05]  /*17a60*/  @!P0 NANOSLEEP.SYNCS 0x989680 ;  /* 0x009896800000895d */ /* 0x002fea0003900000 */
[----:B------:R-:W1:Y:S02]  /*17a70*/  @!P0 SYNCS.PHASECHK.TRANS64 P0, [R4+URZ+0x28c40], R2 ;  /* 0x028c4002040085a7 */ /* 0x000e64000800007f */
[----:B-1----:R-:W-:Y:S05]  /*17a80*/  @!P0 BRA `(.L_x_7711) ;  /* 0xfffffffc00f08947 */ /* 0x002fea000383ffff */
[----:B------:R-:W-:Y:S05]  /*17a90*/  BRA `(.L_x_7798) ;  /* 0xffffffc400087947 */ /* 0x000fea000383ffff */
.L_x_7716:
[----:B-1----:R1:W2:Y:S02]  /*17aa0*/  SYNCS.PHASECHK.TRANS64.TRYWAIT P0, [R4+URZ+0x28c60], R2 ;  /* 0x028c6002040075a7 */ /* 0x0022a4000800017f */
[----:B--2---:R-:W-:Y:S05]  /*17ab0*/  @!P0 NANOSLEEP.SYNCS 0x989680 ;  /* 0x009896800000895d */ /* 0x004fea0003900000 */
[----:B------:R-:W2:Y:S02]  /*17ac0*/  @!P0 SYNCS.PHASECHK.TRANS64 P0, [R4+URZ+0x28c60], R2 ;  /* 0x028c6002040085a7 */ /* 0x000ea4000800007f */
[----:B--2---:R-:W-:Y:S05]  /*17ad0*/  @!P0 BRA `(.L_x_7716) ;  /* 0xfffffffc00f08947 */ /* 0x004fea000383ffff */
[----:B------:R-:W-:Y:S05]  /*17ae0*/  BRA `(.L_x_7799) ;  /* 0xffffffc400847947 */ /* 0x000fea000383ffff */
.L_x_7731:
[----:B-1----:R1:W2:Y:S02]  /*17af0*/  SYNCS.PHASECHK.TRANS64.TRYWAIT P0, [R4+URZ+0x28c40], R2 ;  /* 0x028c4002040075a7 */ /* 0x0022a4000800017f */
[----:B--2---:R-:W-:Y:S05]  /*17b00*/  @!P0 NANOSLEEP.SYNCS 0x989680 ;  /* 0x009896800000895d */ /* 0x004fea0003900000 */
[----:B------:R-:W2:Y:S02]  /*17b10*/  @!P0 SYNCS.PHASECHK.TRANS64 P0, [R4+URZ+0x28c40], R2 ;  /* 0x028c4002040085a7 */ /* 0x000ea4000800007f */
[----:B--2---:R-:W-:Y:S05]  /*17b20*/  @!P0 BRA `(.L_x_7731) ;  /* 0xfffffffc00f08947 */ /* 0x004fea000383ffff */
[----:B------:R-:W-:Y:S05]  /*17b30*/  BRA `(.L_x_7800) ;  /* 0xffffffd000447947 */ /* 0x000fea000383ffff */
.L_x_7736:
[----:B0-----:R0:W2:Y:S02]  /*17b40*/  SYNCS.PHASECHK.TRANS64.TRYWAIT P0, [R4+URZ+0x28c60], R2 ;  /* 0x028c6002040075a7 */ /* 0x0010a4000800017f */
[----:B--2---:R-:W-:Y:S05]  /*17b50*/  @!P0 NANOSLEEP.SYNCS 0x989680 ;  /* 0x009896800000895d */ /* 0x004fea0003900000 */
[----:B------:R-:W2:Y:S02]  /*17b60*/  @!P0 SYNCS.PHASECHK.TRANS64 P0, [R4+URZ+0x28c60], R2 ;  /* 0x028c6002040085a7 */ /* 0x000ea4000800007f */
[----:B--2---:R-:W-:Y:S05]  /*17b70*/  @!P0 BRA `(.L_x_7736) ;  /* 0xfffffffc00f08947 */ /* 0x004fea000383ffff */
[----:B------:R-:W-:Y:S05]  /*17b80*/  BRA `(.L_x_7801) ;  /* 0xffffffd000c47947 */ /* 0x000fea000383ffff */
.L_x_7752:
[----:B-1--4-:R-:W4:Y:S01]  /*17b90*/  LDL R0, [R1] ;  /* 0x0000000001007983 */ /* 0x012f220000100800 */
[----:B------:R-:W-:Y:S01]  /*17ba0*/  BSSY B0, `(.L_x_7802) ;  /* 0x0000008000007945 */ /* 0x000fe20003800000 */
[----:B------:R-:W-:Y:S02]  /*17bb0*/  IMAD.MOV.U32 R12, RZ, RZ, RZ ;  /* 0x000000ffff0c7224 */ /* 0x000fe400078e00ff */
[----:B------:R-:W-:Y:S02]  /*17bc0*/  IMAD.MOV.U32 R11, RZ, RZ, 0x1f ;  /* 0x0000001fff0b7424 */ /* 0x000fe400078e00ff */
[----:B------:R-:W-:Y:S02]  /*17bd0*/  IMAD.MOV.U32 R15, RZ, RZ, -0x1 ;  /* 0xffffffffff0f7424 */ /* 0x000fe400078e00ff */
[----:B----4-:R-:W-:-:S07]  /*17be0*/  IMAD.MOV.U32 R13, RZ, RZ, R0 ;  /* 0x000000ffff0d7224 */ /* 0x010fce00078e0000 */
[----:B0-23--:R-:W-:Y:S05]  /*17bf0*/  WARPSYNC.COLLECTIVE R15, `(.L_x_7803) ;  /* 0x000000000f087348 */ /* 0x00dfea0003c00000 */
[----:B------:R1:W4:Y:S02]  /*17c00*/  SHFL.IDX P6, R14, R13, R12, R11 ;  /* 0x0000000c0d0e7389 */ /* 0x00032400000c000b */
[----:B01234-:R-:W-:Y:S01]  /*17c10*/  ENDCOLLECTIVE ;  /* 0x000000000000791b */ /* 0x01ffe20003800000 */
.L_x_7803:
[----:B------:R-:W-:Y:S05]  /*17c20*/  BSYNC B0 ;  /* 0x0000000000007941 */ /* 0x000fea0003800000 */
.L_x_7802:
        /* <DEDUP_REMOVED lines=9> */
.L_x_7804:
        /* <DEDUP_REMOVED lines=26> */
.L_x_7805:
[----:B------:R-:W-:Y:S01]  /*17e60*/  IMAD.MOV.U32 R12, RZ, RZ, 0x2 ;  /* 0x00000002ff0c7424 */ /* 0x000fe200078e00ff */
[----:B------:R-:W-:-:S05]  /*17e70*/  SEL R3, R14, RZ, P1 ;  /* 0x000000ff0e037207 */ /* 0x000fca0000800000 */
[----:B------:R-:W-:-:S04]  /*17e80*/  IMAD.IADD R2, R2, 0x1, R3 ;  /* 0x0000000102027824 */ /* 0x000fc800078e0203 */
[----:B------:R-:W-:-:S07]  /*17e90*/  IMAD.MOV.U32 R13, RZ, RZ, R2 ;  /* 0x000000ffff0d7224 */ /* 0x000fce00078e0002 */
[----:B------:R-:W-:Y:S05]  /*17ea0*/  WARPSYNC.COLLECTIVE R15, `(.L_x_7806) ;  /* 0x000000000f087348 */ /* 0x000fea0003c00000 */
[----:B------:R0:W1:Y:S02]  /*17eb0*/  SHFL.UP P6, R14, R13, R12, R11 ;  /* 0x0400000c0d0e7389 */ /* 0x00006400000c000b */
[----:B01----:R-:W-:Y:S01]  /*17ec0*/  ENDCOLLECTIVE ;  /* 0x000000000000791b */ /* 0x003fe20003800000 */
.L_x_7806:
[----:B------:R-:W-:Y:S01]  /*17ed0*/  IMAD.MOV.U32 R12, RZ, RZ, 0x4 ;  /* 0x00000004ff0c7424 */ /* 0x000fe200078e00ff */
[----:B------:R-:W-:-:S05]  /*17ee0*/  SEL R3, R14, RZ, P2 ;  /* 0x000000ff0e037207 */ /* 0x000fca0001000000 */
[----:B------:R-:W-:-:S04]  /*17ef0*/  IMAD.IADD R2, R2, 0x1, R3 ;  /* 0x0000000102027824 */ /* 0x000fc800078e0203 */
[----:B------:R-:W-:-:S07]  /*17f00*/  IMAD.MOV.U32 R13, RZ, RZ, R2 ;  /* 0x000000ffff0d7224 */ /* 0x000fce00078e0002 */
[----:B------:R-:W-:Y:S05]  /*17f10*/  WARPSYNC.COLLECTIVE R15, `(.L_x_7807) ;  /* 0x000000000f087348 */ /* 0x000fea0003c00000 */
[----:B------:R0:W1:Y:S02]  /*17f20*/  SHFL.UP P6, R14, R13, R12, R11 ;  /* 0x0400000c0d0e7389 */ /* 0x00006400000c000b */
[----:B01----:R-:W-:Y:S01]  /*17f30*/  ENDCOLLECTIVE ;  /* 0x000000000000791b */ /* 0x003fe20003800000 */
.L_x_7807:
[----:B------:R-:W-:Y:S01]  /*17f40*/  IMAD.MOV.U32 R12, RZ, RZ, 0x8 ;  /* 0x00000008ff0c7424 */ /* 0x000fe200078e00ff */
[----:B------:R-:W-:-:S05]  /*17f50*/  SEL R3, R14, RZ, P3 ;  /* 0x000000ff0e037207 */ /* 0x000fca0001800000 */
[----:B------:R-:W-:-:S04]  /*17f60*/  IMAD.IADD R2, R2, 0x1, R3 ;  /* 0x0000000102027824 */ /* 0x000fc800078e0203 */
[----:B------:R-:W-:-:S07]  /*17f70*/  IMAD.MOV.U32 R13, RZ, RZ, R2 ;  /* 0x000000ffff0d7224 */ /* 0x000fce00078e0002 */
[----:B------:R-:W-:Y:S05]  /*17f80*/  WARPSYNC.COLLECTIVE R15, `(.L_x_7808) ;  /* 0x000000000f087348 */ /* 0x000fea0003c00000 */
[----:B------:R0:W1:Y:S02]  /*17f90*/  SHFL.UP P6, R14, R13, R12, R11 ;  /* 0x0400000c0d0e7389 */ /* 0x00006400000c000b */
[----:B01----:R-:W-:Y:S01]  /*17fa0*/  ENDCOLLECTIVE ;  /* 0x000000000000791b */ /* 0x003fe20003800000 */
.L_x_7808:
[----:B------:R-:W-:Y:S01]  /*17fb0*/  IMAD.MOV.U32 R12, RZ, RZ, 0x10 ;  /* 0x00000010ff0c7424 */ /* 0x000fe200078e00ff */
[----:B------:R-:W-:-:S05]  /*17fc0*/  SEL R3, R14, RZ, P4 ;  /* 0x000000ff0e037207 */ /* 0x000fca0002000000 */
[----:B------:R-:W-:-:S04]  /*17fd0*/  IMAD.IADD R2, R2, 0x1, R3 ;  /* 0x0000000102027824 */ /* 0x000fc800078e0203 */
[----:B------:R-:W-:-:S07]  /*17fe0*/  IMAD.MOV.U32 R13, RZ, RZ, R2 ;  /* 0x000000ffff0d7224 */ /* 0x000fce00078e0002 */
[----:B------:R-:W-:Y:S05]  /*17ff0*/  WARPSYNC.COLLECTIVE R15, `(.L_x_7809) ;  /* 0x000000000f087348 */ /* 0x000fea0003c00000 */
[----:B------:R0:W1:Y:S02]  /*18000*/  SHFL.UP P6, R14, R13, R12, R11 ;  /* 0x0400000c0d0e7389 */ /* 0x00006400000c000b */
[----:B01----:R-:W-:Y:S01]  /*18010*/  ENDCOLLECTIVE ;  /* 0x000000000000791b */ /* 0x003fe20003800000 */
.L_x_7809:
        /* <DEDUP_REMOVED lines=8> */
.L_x_7810:
[----:B------:R-:W-:Y:S05]  /*180a0*/  BRA `(.L_x_7811) ;  /* 0xffffffdc001c7947 */ /* 0x000fea000383ffff */
.L_x_7755:
        /* <DEDUP_REMOVED lines=8> */
.L_x_7813:
[----:B------:R-:W-:Y:S05]  /*18130*/  BSYNC B0 ;  /* 0x0000000000007941 */ /* 0x000fea0003800000 */
.L_x_7812:
        /* <DEDUP_REMOVED lines=9> */
.L_x_7814:
[----:B------:R-:W-:Y:S01]  /*181d0*/  IMAD.MOV.U32 R12, RZ, RZ, 0x4 ;  /* 0x00000004ff0c7424 */ /* 0x000fe200078e00ff */
[----:B------:R-:W-:-:S05]  /*181e0*/  SEL R3, R14, RZ, P2 ;  /* 0x000000ff0e037207 */ /* 0x000fca0001000000 */
[----:B------:R-:W-:-:S04]  /*181f0*/  IMAD.IADD R2, R2, 0x1, R3 ;  /* 0x0000000102027824 */ /* 0x000fc800078e0203 */
[----:B------:R-:W-:-:S07]  /*18200*/  IMAD.MOV.U32 R13, RZ, RZ, R2 ;  /* 0x000000ffff0d7224 */ /* 0x000fce00078e0002 */
[----:B------:R-:W-:Y:S05]  /*18210*/  WARPSYNC.COLLECTIVE R15, `(.L_x_7815) ;  /* 0x000000000f087348 */ /* 0x000fea0003c00000 */
[----:B------:R0:W1:Y:S02]  /*18220*/  SHFL.UP P6, R14, R13, R12, R11 ;  /* 0x0400000c0d0e7389 */ /* 0x00006400000c000b */
[----:B01----:R-:W-:Y:S01]  /*18230*/  ENDCOLLECTIVE ;  /* 0x000000000000791b */ /* 0x003fe20003800000 */
.L_x_7815:
[----:B------:R-:W-:Y:S01]  /*18240*/  IMAD.MOV.U32 R12, RZ, RZ, 0x8 ;  /* 0x00000008ff0c7424 */ /* 0x000fe200078e00ff */
[----:B------:R-:W-:-:S05]  /*18250*/  SEL R3, R14, RZ, P3 ;  /* 0x000000ff0e037207 */ /* 0x000fca0001800000 */
[----:B------:R-:W-:-:S04]  /*18260*/  IMAD.IADD R2, R2, 0x1, R3 ;  /* 0x0000000102027824 */ /* 0x000fc800078e0203 */
[----:B------:R-:W-:-:S07]  /*18270*/  IMAD.MOV.U32 R13, RZ, RZ, R2 ;  /* 0x000000ffff0d7224 */ /* 0x000fce00078e0002 */
[----:B------:R-:W-:Y:S05]  /*18280*/  WARPSYNC.COLLECTIVE R15, `(.L_x_7816) ;  /* 0x000000000f087348 */ /* 0x000fea0003c00000 */
[----:B------:R0:W1:Y:S02]  /*18290*/  SHFL.UP P6, R14, R13, R12, R11 ;  /* 0x0400000c0d0e7389 */ /* 0x00006400000c000b */
[----:B01----:R-:W-:Y:S01]  /*182a0*/  ENDCOLLECTIVE ;  /* 0x000000000000791b */ /* 0x003fe20003800000 */
.L_x_7816:
[----:B------:R-:W-:Y:S01]  /*182b0*/  IMAD.MOV.U32 R12, RZ, RZ, 0x10 ;  /* 0x00000010ff0c7424 */ /* 0x000fe200078e00ff */
[----:B------:R-:W-:-:S05]  /*182c0*/  SEL R3, R14, RZ, P4 ;  /* 0x000000ff0e037207 */ /* 0x000fca0002000000 */
[----:B------:R-:W-:-:S04]  /*182d0*/  IMAD.IADD R2, R2, 0x1, R3 ;  /* 0x0000000102027824 */ /* 0x000fc800078e0203 */
[----:B------:R-:W-:-:S07]  /*182e0*/  IMAD.MOV.U32 R13, RZ, RZ, R2 ;  /* 0x000000ffff0d7224 */ /* 0x000fce00078e0002 */
[----:B------:R-:W-:Y:S05]  /*182f0*/  WARPSYNC.COLLECTIVE R15, `(.L_x_7817) ;  /* 0x000000000f087348 */ /* 0x000fea0003c00000 */
[----:B------:R0:W1:Y:S02]  /*18300*/  SHFL.UP P6, R14, R13, R12, R11 ;  /* 0x0400000c0d0e7389 */ /* 0x00006400000c000b */
[----:B01----:R-:W-:Y:S01]  /*18310*/  ENDCOLLECTIVE ;  /* 0x000000000000791b */ /* 0x003fe20003800000 */
.L_x_7817:
        /* <DEDUP_REMOVED lines=8> */
.L_x_7818:
[----:B------:R-:W-:Y:S05]  /*183a0*/  BRA `(.L_x_7819) ;  /* 0xffffffdc00087947 */ /* 0x000fea000383ffff */
.L_x_7757:
[----:B------:R-:W-:Y:S01]  /*183b0*/  BSSY B0, `(.L_x_7820) ;  /* 0x0000006000007945 */ /* 0x000fe20003800000 */
[----:B------:R-:W-:Y:S01]  /*183c0*/  PLOP3.LUT P6, PT, P6, PT, PT, 0x8, 0x0 ;  /* 0x000000000000781c */ /* 0x000fe200037ce170 */
[----:B------:R-:W-:-:S12]  /*183d0*/  IMAD.MOV.U32 R15, RZ, RZ, -0x1 ;  /* 0xffffffffff0f7424 */ /* 0x000fd800078e00ff */
[----:B0-----:R-:W-:Y:S05]  /*183e0*/  WARPSYNC.COLLECTIVE R15, `(.L_x_7821) ;  /* 0x000000000f087348 */ /* 0x001fea0003c00000 */
[----:B------:R-:W-:Y:S01]  /*183f0*/  VOTE.ANY R14, PT, P6 ;  /* 0x00000000000e7806 */ /* 0x000fe200030e0100 */
[----:B0-----:R-:W-:Y:S06]  /*18400*/  ENDCOLLECTIVE ;  /* 0x000000000000791b */ /* 0x001fec0003800000 */
.L_x_7821:
[----:B------:R-:W-:Y:S05]  /*18410*/  BSYNC B0 ;  /* 0x0000000000007941 */ /* 0x000fea0003800000 */
.L_x_7820:
        /* <DEDUP_REMOVED lines=10> */
.L_x_7822:
[----:B------:R-:W-:Y:S02]  /*184c0*/  IMAD.MOV.U32 R13, RZ, RZ, R7 ;  /* 0x000000ffff0d7224 */ /* 0x000fe400078e0007 */
[----:B------:R-:W-:-:S07]  /*184d0*/  IMAD.MOV.U32 R0, RZ, RZ, R14 ;  /* 0x000000ffff007224 */ /* 0x000fce00078e000e */
[----:B------:R-:W-:Y:S05]  /*184e0*/  WARPSYNC.COLLECTIVE R15, `(.L_x_7823) ;  /* 0x000000000f087348 */ /* 0x000fea0003c00000 */
[----:B------:R0:W1:Y:S02]  /*184f0*/  SHFL.IDX P6, R14, R13, R12, R11 ;  /* 0x0000000c0d0e7389 */ /* 0x00006400000c000b */
[----:B01----:R-:W-:Y:S01]  /*18500*/  ENDCOLLECTIVE ;  /* 0x000000000000791b */ /* 0x003fe20003800000 */
.L_x_7823:
[----:B------:R-:W-:Y:S02]  /*18510*/  IMAD.MOV.U32 R7, RZ, RZ, R14 ;  /* 0x000000ffff077224 */ /* 0x000fe400078e000e */
[----:B------:R-:W-:-:S05]  /*18520*/  IMAD.IADD R5, R10, 0x1, R16 ;  /* 0x000000010a057824 */ /* 0x000fca00078e0210 */
[----:B------:R0:W-:Y:S01]  /*18530*/  STL [R1+0xc], R5 ;  /* 0x00000c0501007387 */ /* 0x0001e20000100800 */
[----:B------:R-:W-:Y:S05]  /*18540*/  BRA `(.L_x_7824) ;  /* 0xffffffd800e87947 */ /* 0x000fea000383ffff */
.L_x_7759:
[----:B------:R-:W-:Y:S01]  /*18550*/  BSSY B0, `(.L_x_7825) ;  /* 0x0000007000007945 */ /* 0x000fe20003800000 */
[----:B------:R-:W-:Y:S02]  /*18560*/  IMAD.MOV.U32 R13, RZ, RZ, R2 ;  /* 0x000000ffff0d7224 */ /* 0x000fe400078e0002 */
[----:B------:R-:W-:Y:S02]  /*18570*/  IMAD.MOV.U32 R11, RZ, RZ, 0x1f ;  /* 0x0000001fff0b7424 */ /* 0x000fe400078e00ff */
[----:B------:R-:W-:-:S07]  /*18580*/  IMAD.MOV.U32 R15, RZ, RZ, -0x1 ;  /* 0xffffffffff0f7424 */ /* 0x000fce00078e00ff */
[----:B0--3--:R-:W-:Y:S05]  /*18590*/  WARPSYNC.COLLECTIVE R15, `(.L_x_7826) ;  /* 0x000000000f087348 */ /* 0x009fea0003c00000 */
[----:B------:R1:W2:Y:S02]  /*185a0*/  SHFL.IDX P6, R14, R13, R12, R11 ;  /* 0x0000000c0d0e7389 */ /* 0x0002a400000c000b */
[----:B0123--:R-:W-:Y:S01]  /*185b0*/  ENDCOLLECTIVE ;  /* 0x000000000000791b */ /* 0x00ffe20003800000 */
.L_x_7826:
[----:B------:R-:W-:Y:S05]  /*185c0*/  BSYNC B0 ;  /* 0x0000000000007941 */ /* 0x000fea0003800000 */
.L_x_7825:
[----:B------:R-:W-:Y:S01]  /*185d0*/  IMAD.MOV.U32 R6, RZ, RZ, R14 ;  /* 0x000000ffff067224 */ /* 0x000fe200078e000e */
[----:B------:R-:W-:Y:S06]  /*185e0*/  BRA `(.L_x_7758) ;  /* 0xffffffd800d87947 */ /* 0x000fec000383ffff */
.L_x_7765:
[----:B0-----:R0:W1:Y:S02]  /*185f0*/  SYNCS.PHASECHK.TRANS64.TRYWAIT P0, [R0+URZ+0x28c20], R3 ;  /* 0x028c2003000075a7 */ /* 0x001064000800017f */
[----:B-1----:R-:W-:Y:S05]  /*18600*/  @!P0 NANOSLEEP.SYNCS 0x989680 ;  /* 0x009896800000895d */ /* 0x002fea0003900000 */
[----:B------:R-:W1:Y:S02]  /*18610*/  @!P0 SYNCS.PHASECHK.TRANS64 P0, [R0+URZ+0x28c20], R3 ;  /* 0x028c2003000085a7 */ /* 0x000e64000800007f */
[----:B-1----:R-:W-:Y:S05]  /*18620*/  @!P0 BRA `(.L_x_7765) ;  /* 0xfffffffc00f08947 */ /* 0x002fea000383ffff */
[----:B------:R-:W-:Y:S05]  /*18630*/  BRA `(.L_x_7827) ;  /* 0xffffffe400747947 */ /* 0x000fea000383ffff */
.L_x_7766:
        /* <DEDUP_REMOVED lines=11> */
.L_x_7829:
[----:B------:R-:W-:Y:S05]  /*186f0*/  BSYNC B0 ;  /* 0x0000000000007941 */ /* 0x000fea0003800000 */
.L_x_7828:
[----:B------:R-:W-:Y:S05]  /*18700*/  BRA `(.L_x_7830) ;  /* 0xffffffe4005c7947 */ /* 0x000fea000383ffff */
.L_x_7769:
[----:B------:R-:W-:Y:S01]  /*18710*/  BSSY B1, `(.L_x_7831) ;  /* 0x0000006000017945 */ /* 0x000fe20003800000 */
[----:B------:R-:W-:-:S07]  /*18720*/  IMAD.MOV.U32 R15, RZ, RZ, -0x1 ;  /* 0xffffffffff0f7424 */ /* 0x000fce00078e00ff */
[----:B01----:R-:W-:Y:S05]  /*18730*/  WARPSYNC.COLLECTIVE R15, `(.L_x_7832) ;  /* 0x000000000f0c7348 */ /* 0x003fea0003c00000 */
[----:B------:R-:W-:Y:S02]  /*18740*/  ELECT P6, UR62, PT ;  /* 0x00000000003e782f */ /* 0x000fe400038c0000 */
[----:B------:R-:W-:Y:S01]  /*18750*/  MOV R14, UR62 ;  /* 0x0000003e000e7c02 */ /* 0x000fe20008000f00 */
[----:B01----:R-:W-:Y:S10]  /*18760*/  ENDCOLLECTIVE ;  /* 0x000000000000791b */ /* 0x003ff40003800000 */
.L_x_7832:
[----:B------:R-:W-:Y:S05]  /*18770*/  BSYNC B1 ;  /* 0x0000000000017941 */ /* 0x000fea0003800000 */
.L_x_7831:
[----:B------:R-:W-:Y:S05]  /*18780*/  BRA `(.L_x_7833) ;  /* 0xffffffe400547947 */ /* 0x000fea000383ffff */
.L_x_7771:
[----:B0-----:R0:W1:Y:S02]  /*18790*/  SYNCS.PHASECHK.TRANS64.TRYWAIT P0, [R6+URZ], R5 ;  /* 0x00000005060075a7 */ /* 0x001064000800017f */
[----:B-1----:R-:W-:Y:S05]  /*187a0*/  @!P0 NANOSLEEP.SYNCS 0x989680 ;  /* 0x009896800000895d */ /* 0x002fea0003900000 */
[----:B------:R-:W1:Y:S02]  /*187b0*/  @!P0 SYNCS.PHASECHK.TRANS64 P0, [R6+URZ], R5 ;  /* 0x00000005060085a7 */ /* 0x000e64000800007f */
[----:B-1----:R-:W-:Y:S05]  /*187c0*/  @!P0 BRA `(.L_x_7771) ;  /* 0xfffffffc00f08947 */ /* 0x002fea000383ffff */
[----:B------:R-:W-:Y:S05]  /*187d0*/  BRA `(.L_x_7834) ;  /* 0xffffffe400907947 */ /* 0x000fea000383ffff */
.L_x_7772:
[----:B-1----:R1:W2:Y:S02]  /*187e0*/  SYNCS.PHASECHK.TRANS64.TRYWAIT P0, [R7+URZ], R2 ;  /* 0x00000002070075a7 */ /* 0x0022a4000800017f */
[----:B--2---:R-:W-:Y:S05]  /*187f0*/  @!P0 NANOSLEEP.SYNCS 0x989680 ;  /* 0x009896800000895d */ /* 0x004fea0003900000 */
[----:B------:R-:W2:Y:S02]  /*18800*/  @!P0 SYNCS.PHASECHK.TRANS64 P0, [R7+URZ], R2 ;  /* 0x00000002070085a7 */ /* 0x000ea4000800007f */
[----:B--2---:R-:W-:Y:S05]  /*18810*/  @!P0 BRA `(.L_x_7772) ;  /* 0xfffffffc00f08947 */ /* 0x004fea000383ffff */
[----:B------:R-:W-:Y:S05]  /*18820*/  BRA `(.L_x_7835) ;  /* 0xffffffe400847947 */ /* 0x000fea000383ffff */
.L_x_7774:
[----:B--2---:R2:W3:Y:S02]  /*18830*/  SYNCS.PHASECHK.TRANS64.TRYWAIT P0, [R4+URZ], R5 ;  /* 0x00000005040075a7 */ /* 0x0044e4000800017f */
[----:B---3--:R-:W-:Y:S05]  /*18840*/  @!P0 NANOSLEEP.SYNCS 0x989680 ;  /* 0x009896800000895d */ /* 0x008fea0003900000 */
[----:B------:R-:W3:Y:S02]  /*18850*/  @!P0 SYNCS.PHASECHK.TRANS64 P0, [R4+URZ], R5 ;  /* 0x00000005040085a7 */ /* 0x000ee4000800007f */
[----:B---3--:R-:W-:Y:S05]  /*18860*/  @!P0 BRA `(.L_x_7774) ;  /* 0xfffffffc00f08947 */ /* 0x008fea000383ffff */
[----:B------:R-:W-:Y:S05]  /*18870*/  BRA `(.L_x_7836) ;  /* 0xffffffe4008c7947 */ /* 0x000fea000383ffff */
.L_x_7837:
        /* <DEDUP_REMOVED lines=16> */
.L_x_15184:


//--------------------- .text._ZN7cutlass13device_kernelIN5flash11enable_sm90INS1_16FlashAttnFwdSm90INS1_25CollectiveMainloopFwdSm90ILi2EN4cute5tupleIJNS5_1CILi1EEES8_S8_EEENS6_IJNS7_ILi64EEESA_SA_EEELi512ENS_10bfloat16_tEfNS_4arch4Sm90ELb1ELb0ELb1ELb1ELb0ELb1ELb0ELb0ELb0ELb1ELb1ELb0EEENS1_21CollectiveEpilogueFwdINS6_IJSA_NS7_ILi512EEESA_EEES9_SC_SE_Li256ELb1ELb1ELb1ELb0EEENS1_36VarlenDynamicPersistentTileSchedulerILi64ELi64ELi256ELi128ELb1ELb1ELb1ELb1ELb1ELb1EEEEEEEEEvNT_6ParamsE --------------------------
	.section	.text._ZN7cutlass13device_kernelIN5flash11enable_sm90INS1_16FlashAttnFwdSm90INS1_25CollectiveMainloopFwdSm90ILi2EN4cute5tupleIJNS5_1CILi1EEES8_S8_EEENS6_IJNS7_ILi64EEESA_SA_EEELi512ENS_10bfloat16_tEfNS_4arch4Sm90ELb1ELb0ELb1ELb1ELb0ELb1ELb0ELb0ELb0ELb1ELb1ELb0EEENS1_21CollectiveEpilogueFwdINS6_IJSA_NS7_ILi512EEESA_EEES9_SC_SE_Li256ELb1ELb1ELb1ELb0EEENS1_36VarlenDynamicPersistentTileSchedulerILi64ELi64ELi256ELi128ELb1ELb1ELb1ELb1ELb1ELb1EEEEEEEEEvNT_6ParamsE,"ax",@progbits
	.align	128
.text._ZN7cutlass13device_kernelIN5flash11enable_sm90INS1_16FlashAttnFwdSm90INS1_25CollectiveMainloopFwdSm90ILi2EN4cute5tupleIJNS5_1CILi1EEES8_S8_EEENS6_IJNS7_ILi64EEESA_SA_EEELi512ENS_10bfloat16_tEfNS_4arch4Sm90ELb1ELb0ELb1ELb1ELb0ELb1ELb0ELb0ELb0ELb1ELb1ELb0EEENS1_21CollectiveEpilogueFwdINS6_IJSA_NS7_ILi512EEESA_EEES9_SC_SE_Li256ELb1ELb1ELb1ELb0EEENS1_36VarlenDynamicPersistentTileSchedulerILi64ELi64ELi256ELi128ELb1ELb1ELb1ELb1ELb1ELb1EEEEEEEEEvNT_6ParamsE:
        .type           _ZN7cutlass13device_kernelIN5flash11enable_sm90INS1_16FlashAttnFwdSm90INS1_25CollectiveMainloopFwdSm90ILi2EN4cute5tupleIJNS5_1CILi1EEES8_S8_EEENS6_IJNS7_ILi64EEESA_SA_EEELi512ENS_10bfloat16_tEfNS_4arch4Sm90ELb1ELb0ELb1ELb1ELb0ELb1ELb0ELb0ELb0ELb1ELb1ELb0EEENS1_21CollectiveEpilogueFwdINS6_IJSA_NS7_ILi512EEESA_EEES9_SC_SE_Li256ELb1ELb1ELb1ELb0EEENS1_36VarlenDynamicPersistentTileSchedulerILi64ELi64ELi256ELi128ELb1ELb1ELb1ELb1ELb1ELb1EEEEEEEEEvNT_6ParamsE,@function
        .size           _ZN7cutlass13device_kernelIN5flash11enable_sm90INS1_16FlashAttnFwdSm90INS1_25CollectiveMainloopFwdSm90ILi2EN4cute5tupleIJNS5_1CILi1EEES8_S8_EEENS6_IJNS7_ILi64EEESA_SA_EEELi512ENS_10bfloat16_tEfNS_4arch4Sm90ELb1ELb0ELb1ELb1ELb0ELb1ELb0ELb0ELb0ELb1ELb1ELb0EEENS1_21CollectiveEpilogueFwdINS6_IJSA_NS7_ILi512EEESA_EEES9_SC_SE_Li256ELb1ELb1ELb1ELb0EEENS1_36VarlenDynamicPersistentTileSchedulerILi64ELi64ELi256ELi128ELb1ELb1ELb1ELb1ELb1ELb1EEEEEEEEEvNT_6ParamsE,(.L_x_15185 - _ZN7cutlass13device_kernelIN5flash11enable_sm90INS1_16FlashAttnFwdSm90INS1_25CollectiveMainloopFwdSm90ILi2EN4cute5tupleIJNS5_1CILi1EEES8_S8_EEENS6_IJNS7_ILi64EEESA_SA_EEELi512ENS_10bfloat16_tEfNS_4arch4Sm90ELb1ELb0ELb1ELb1ELb0ELb1ELb0ELb0ELb0ELb1ELb1ELb0EEENS1_21CollectiveEpilogueFwdINS6_IJSA_NS7_ILi512EEESA_EEES9_SC_SE_Li256ELb1ELb1ELb1ELb0EEENS1_36VarlenDynamicPersistentTileSchedulerILi64ELi64ELi256ELi128ELb1ELb1ELb1ELb1ELb1ELb1EEEEEEEEEvNT_6ParamsE)
        .other          _ZN7cutlass13device_kernelIN5flash11enable_sm90INS1_16FlashAttnFwdSm90INS1_25CollectiveMainloopFwdSm90ILi2EN4cute5tupleIJNS5_1CILi1EEES8_S8_EEENS6_IJNS7_ILi64EEESA_SA_EEELi512ENS_10bfloat16_tEfNS_4arch4Sm90ELb1ELb0ELb1ELb1ELb0ELb1ELb0ELb0ELb0ELb1ELb1ELb0EEENS1_21CollectiveEpilogueFwdINS6_IJSA_NS7_ILi512EEESA_EEES9_SC_SE_Li256ELb1ELb1ELb1ELb0EEENS1_36VarlenDynamicPersistentTileSchedulerILi64ELi64ELi256ELi128ELb1ELb1ELb1ELb1ELb1ELb1EEEEEEEEEvNT_6ParamsE,@"STO_CUDA_ENTRY STV_DEFAULT"
_ZN7cutlass13device_kernelIN5flash11enable_sm90INS1_16FlashAttnFwdSm90INS1_25CollectiveMainloopFwdSm90ILi2EN4cute5tupleIJNS5_1CILi1EEES8_S8_EEENS6_IJNS7_ILi64EEESA_SA_EEELi512ENS_10bfloat16_tEfNS_4arch4Sm90ELb1ELb0ELb1ELb1ELb0ELb1ELb0ELb0ELb0ELb1ELb1ELb0EEENS1_21CollectiveEpilogueFwdINS6_IJSA_NS7_ILi512EEESA_EEES9_SC_SE_Li256ELb1ELb1ELb1ELb0EEENS1_36VarlenDynamicPersistentTileSchedulerILi64ELi64ELi256ELi128ELb1ELb1ELb1ELb1ELb1ELb1EEEEEEEEEvNT_6ParamsE:
        /* <DEDUP_REMOVED lines=24> */
.L_x_7839:
[----:B------:R-:W-:Y:S05]  /*0180*/  BSYNC B0 ;  /* 0x0000000000007941 */ /* 0x000fea0003800000 */
.L_x_7838:
        /* <DEDUP_REMOVED lines=37> */
.L_x_7840:
        /* <DEDUP_REMOVED lines=22> */
.L_x_7841:
        /* <DEDUP_REMOVED lines=18> */
.L_x_7842:
        /* <DEDUP_REMOVED lines=22> */
.L_x_7843:
        /* <DEDUP_REMOVED lines=22> */
.L_x_7844:
        /* <DEDUP_REMOVED lines=8> */
.L_x_7847:
        /* <DEDUP_REMOVED lines=24> */
[----:B------:R-:W-:-:S03]  /*0b20*/  IMAD.MOV.U32 R185, RZ, RZ, RZ ;  /* 0x000000ffffb97224 */ /* 0x000fc600078e00ff */
[CC--:B------:R-:W-:Y:S02]  /*0b30*/  LEA.HI R4, R3.reuse, R6.reuse, RZ, 0x4 ;  /* 0x0000000603047211 */ /* 0x0c0fe400078f20ff */
[CC--:B------:R-:W-:Y:S02]  /*0b40*/  LEA.HI R5, R3.reuse, R6.reuse, RZ, 0x5 ;  /* 0x0000000603057211 */ /* 0x0c0fe400078f28ff */
[CC--:B------:R-:W-:Y:S02]  /*0b50*/  LEA.HI R0, R3.reuse, R6.reuse, RZ, 0x7 ;  /* 0x0000000603007211 */ /* 0x0c0fe400078f38ff */
[CC--:B------:R-:W-:Y:S02]  /*0b60*/  LEA.HI R13, R3.reuse, R6.reuse, RZ, 0x2 ;  /* 0x00000006030d7211 */ /* 0x0c0fe400078f10ff */
[----:B------:R-:W-:Y:S02]  /*0b70*/  LEA.HI R3, R3, R6, RZ, 0x3 ;  /* 0x0000000603037211 */ /* 0x000fe400078f18ff */
[----:B------:R-:W-:-:S02]  /*0b80*/  SHF.R.S32.HI R202, RZ, 0x5, R5 ;  /* 0x00000005ffca7819 */ /* 0x000fc40000011405 */
[----:B------:R-:W-:Y:S02]  /*0b90*/  LOP3.LUT R15, R3, 0xfffffff8, RZ, 0xc0, !PT ;  /* 0xfffffff8030f7812 */ /* 0x000fe400078ec0ff */
[----:B------:R-:W-:Y:S02]  /*0ba0*/  LOP3.LUT R3, R4, 0xfffffff0, RZ, 0xc0, !PT ;  /* 0xfffffff004037812 */ /* 0x000fe400078ec0ff */
[----:B------:R-:W-:Y:S01]  /*0bb0*/  SHF.R.S32.HI R5, RZ, 0x1f, R5 ;  /* 0x0000001fff057819 */ /* 0x000fe20000011405 */
[C---:B------:R-:W-:Y:S01]  /*0bc0*/  IMAD.IADD R15, R6.reuse, 0x1, -R15 ;  /* 0x00000001060f7824 */ /* 0x040fe200078e0a0f */
[----:B------:R-:W-:Y:S01]  /*0bd0*/  SHF.R.S32.HI R7, RZ, 0x4, R4 ;  /* 0x00000004ff077819 */ /* 0x000fe20000011404 */
[----:B------:R-:W-:Y:S01]  /*0be0*/  IMAD.IADD R3, R6, 0x1, -R3 ;  /* 0x0000000106037824 */ /* 0x000fe200078e0a03 */
[----:B------:R-:W-:Y:S01]  /*0bf0*/  LOP3.LUT R9, R0, 0xffffff80, RZ, 0xc0, !PT ;  /* 0xffffff8000097812 */ /* 0x000fe200078ec0ff */
[----:B------:R-:W-:Y:S01]  /*0c00*/  IMAD.SHL.U32 R188, R15, 0x8, RZ ;  /* 0x000000080fbc7824 */ /* 0x000fe200078e00ff */
[----:B------:R-:W-:-:S02]  /*0c10*/  LEA.HI R5, R5, R202, RZ, 0x2 ;  /* 0x000000ca05057211 */ /* 0x000fc400078f10ff */
[----:B------:R-:W-:Y:S01]  /*0c20*/  LEA.HI R4, R4, R7, RZ, 0x1 ;  /* 0x0000000704047211 */ /* 0x000fe200078f08ff */
[----:B------:R-:W-:Y:S01]  /*0c30*/  IMAD.IADD R9, R6, 0x1, -R9 ;  /* 0x0000000106097824 */ /* 0x000fe200078e0a09 */
[----:B------:R-:W-:Y:S01]  /*0c40*/  LOP3.LUT R11, R13, 0xfffffffc, RZ, 0xc0, !PT ;  /* 0xfffffffc0d0b7812 */ /* 0x000fe200078ec0ff */
[C---:B------:R-:W-:Y:S01]  /*0c50*/  VIADD R214, R188.reuse, 0x40 ;  /* 0x00000040bcd67836 */ /* 0x040fe20000000000 */
[----:B------:R-:W-:Y:S01]  /*0c60*/  SHF.R.S32.HI R24, RZ, 0x7, R0 ;  /* 0x00000007ff187819 */ /* 0x000fe20000011400 */
[----:B------:R-:W-:Y:S01]  /*0c70*/  VIADD R212, R188, 0xc0 ;  /* 0x000000c0bcd47836 */ /* 0x000fe20000000000 */
[----:B------:R-:W-:Y:S01]  /*0c80*/  SHF.R.S32.HI R8, RZ, 0x1f, R3 ;  /* 0x0000001fff087819 */ /* 0x000fe20000011403 */
[----:B------:R-:W-:Y:S01]  /*0c90*/  IMAD.IADD R186, R6, 0x1, -R11 ;  /* 0x0000000106ba7824 */ /* 0x000fe200078e0a0b */
[----:B------:R-:W-:Y:S01]  /*0ca0*/  LOP3.LUT R5, R5, 0x3ffffc, RZ, 0xc0, !PT ;  /* 0x003ffffc05057812 */ /* 0x000fe200078ec0ff */
[----:B------:R-:W-:Y:S01]  /*0cb0*/  IMAD R14, R24, 0x100, R3 ;  /* 0x00000100180e7824 */ /* 0x000fe200078e0203 */
[----:B------:R-:W-:Y:S01]  /*0cc0*/  LOP3.LUT R4, R4, 0x1ffffffe, RZ, 0xc0, !PT ;  /* 0x1ffffffe04047812 */ /* 0x000fe200078ec0ff */
[----:B------:R-:W-:Y:S01]  /*0cd0*/  STL [R1+0x44], R24 ;  /* 0x0000441801007387 */ /* 0x000fe20000100800 */
[----:B------:R-:W-:Y:S01]  /*0ce0*/  SHF.R.S32.HI R6, RZ, 0x1f, R9 ;  /* 0x0000001fff067819 */ /* 0x000fe20000011409 */
[----:B------:R-:W-:Y:S01]  /*0cf0*/  IMAD.IADD R5, R202, 0x1, -R5 ;  /* 0x00000001ca057824 */ /* 0x000fe200078e0a05 */
[----:B------:R-:W-:Y:S01]  /*0d00*/  LEA.HI R10, R8, R3, RZ, 0x3 ;  /* 0x00000003080a7211 */ /* 0x000fe200078f18ff */
[----:B------:R-:W-:Y:S01]  /*0d10*/  IMAD.IADD R4, R7, 0x1, -R4 ;  /* 0x0000000107047824 */ /* 0x000fe200078e0a04 */
[----:B------:R-:W-:Y:S01]  /*0d20*/  SHF.R.S32.HI R184, RZ, 0x2, R13 ;  /* 0x00000002ffb87819 */ /* 0x000fe2000001140d */
[----:B------:R-:W-:Y:S01]  /*0d30*/  IMAD R21, R5, 0x10, R14 ;  /* 0x0000001005157824 */ /* 0x000fe200078e020e */
[-C--:B------:R-:W-:Y:S01]  /*0d40*/  LEA.HI R7, R6, R9.reuse, RZ, 0x2 ;  /* 0x0000000906077211 */ /* 0x080fe200078f10ff */
[----:B------:R-:W-:Y:S01]  /*0d50*/  IMAD.SHL.U32 R4, R4, 0x8, RZ ;  /* 0x0000000804047824 */ /* 0x000fe200078e00ff */
[----:B------:R-:W-:Y:S01]  /*0d60*/  LOP3.LUT R12, R10, 0xfffffff8, RZ, 0xc0, !PT ;  /* 0xfffffff80a0c7812 */ /* 0x000fe200078ec0ff */
[----:B------:R-:W-:Y:S01]  /*0d70*/  VIADD R5, R184, 0x20 ;  /* 0x00000020b8057836 */ /* 0x000fe20000000000 */
[--C-:B------:R-:W-:Y:S01]  /*0d80*/  SHF.R.S32.HI R8, RZ, 0x2, R7.reuse ;  /* 0x00000002ff087819 */ /* 0x100fe20000011407 */
[----:B------:R-:W-:Y:S01]  /*0d90*/  IMAD.SHL.U32 R10, R10, 0x40, RZ ;  /* 0x000000400a0a7824 */ /* 0x000fe200078e00ff */
[----:B------:R-:W-:Y:S01]  /*0da0*/  SHF.R.S32.HI R11, RZ, 0x1f, R7 ;  /* 0x0000001fff0b7819 */ /* 0x000fe20000011407 */
[----:B------:R-:W-:Y:S01]  /*0db0*/  IMAD.IADD R12, R3, 0x1, -R12 ;  /* 0x00000001030c7824 */ /* 0x000fe200078e0a0c */
[----:B------:R-:W-:Y:S01]  /*0dc0*/  LOP3.LUT R14, R7, 0x7ffffffc, RZ, 0xc0, !PT ;  /* 0x7ffffffc070e7812 */ /* 0x000fe200078ec0ff */
[----:B------:R-:W-:Y:S01]  /*0dd0*/  VIADD R210, R188, 0x140 ;  /* 0x00000140bcd27836 */ /* 0x000fe20000000000 */
[----:B------:R-:W-:Y:S01]  /*0de0*/  LEA.HI R11, R11, R8, RZ, 0x3 ;  /* 0x000000080b0b7211 */ /* 0x000fe200078f18ff */
[----:B------:R-:W-:Y:S01]  /*0df0*/  IMAD.SHL.U32 R3, R12, 0x40, RZ ;  /* 0x000000400c037824 */ /* 0x000fe200078e00ff */
[----:B------:R-:W-:Y:S01]  /*0e00*/  SHF.R.S32.HI R16, RZ, 0x1f, R5 ;  /* 0x0000001fff107819 */ /* 0x000fe20000011405 */
[----:B------:R-:W-:Y:S01]  /*0e10*/  IMAD.IADD R14, R9, 0x1, -R14 ;  /* 0x00000001090e7824 */ /* 0x000fe200078e0a0e */
[----:B------:R-:W-:Y:S01]  /*0e20*/  LEA.HI R6, R6, R9, RZ, 0x5 ;  /* 0x0000000906067211 */ /* 0x000fe200078f28ff */
[----:B------:R-:W-:Y:S01]  /*0e30*/  VIADD R213, R188, 0x80 ;  /* 0x00000080bcd57836 */ /* 0x000fe20000000000 */
[----:B------:R-:W-:Y:S01]  /*0e40*/  LOP3.LUT R11, R11, 0xfffffff8, RZ, 0xc0, !PT ;  /* 0xfffffff80b0b7812 */ /* 0x000fe200078ec0ff */
[----:B------:R-:W-:Y:S01]  /*0e50*/  IMAD.SHL.U32 R203, R14, 0x2, RZ ;  /* 0x000000020ecb7824 */ /* 0x000fe200078e00ff */
[----:B------:R-:W-:Y:S01]  /*0e60*/  LEA.HI R9, R16, R5, RZ, 0x3 ;  /* 0x0000000510097211 */ /* 0x000fe200078f18ff */
[----:B------:R-:W-:Y:S01]  /*0e70*/  IMAD.SHL.U32 R5, R5, 0x40, RZ ;  /* 0x0000004005057824 */ /* 0x000fe200078e00ff */
[----:B------:R-:W-:Y:S01]  /*0e80*/  LOP3.LUT R3, R3, 0x1c0, RZ, 0xc0, !PT ;  /* 0x000001c003037812 */ /* 0x000fe200078ec0ff */
[----:B------:R-:W-:Y:S01]  /*0e90*/  IMAD.IADD R11, R8, 0x1, -R11 ;  /* 0x00000001080b7824 */ /* 0x000fe200078e0a0b */
[----:B------:R-:W-:Y:S01]  /*0ea0*/  LEA.HI R0, R0, R24, RZ, 0x1 ;  /* 0x0000001800007211 */ /* 0x000fe200078f08ff */
[--C-:B------:R-:W-:Y:S01]  /*0eb0*/  IMAD.U32 R8, R21, 0x40, R4.reuse ;  /* 0x0000004015087824 */ /* 0x100fe200078e0004 */
[----:B------:R-:W-:Y:S01]  /*0ec0*/  LOP3.LUT R7, R5, 0x1c0, RZ, 0xc0, !PT ;  /* 0x000001c005077812 */ /* 0x000fe200078ec0ff */
[----:B------:R-:W-:Y:S01]  /*0ed0*/  IMAD.SHL.U32 R16, R186, 0x8, RZ ;  /* 0x00000008ba107824 */ /* 0x000fe200078e00ff */
[----:B------:R-:W-:Y:S01]  /*0ee0*/  LOP3.LUT R4, R3, 0x8, R4, 0xf8, !PT ;  /* 0x0000000803047812 */ /* 0x000fe200078ef804 */
[----:B------:R-:W-:Y:S01]  /*0ef0*/  IMAD.SHL.U32 R9, R9, 0x40, RZ ;  /* 0x0000004009097824 */ /* 0x000fe200078e00ff */
[----:B------:R-:W-:Y:S01]  /*0f00*/  SHF.R.U32.HI R5, RZ, 0x3, R3 ;  /* 0x00000003ff057819 */ /* 0x000fe20000011603 */
[----:B------:R0:W-:Y:S01]  /*0f10*/  STL [R1+0x6c], R8 ;  /* 0x00006c0801007387 */ /* 0x0001e20000100800 */
[----:B------:R-:W-:Y:S01]  /*0f20*/  LOP3.LUT R3, R10, 0x7ffffe00, RZ, 0xc0, !PT ;  /* 0x7ffffe000a037812 */ /* 0x000fe200078ec0ff */
[----:B------:R-:W-:Y:S01]  /*0f30*/  VIADD R211, R188, 0x100 ;  /* 0x00000100bcd37836 */ /* 0x000fe20000000000 */
[----:B------:R-:W-:Y:S01]  /*0f40*/  LOP3.LUT R4, R4, R5, RZ, 0x3c, !PT ;  /* 0x0000000504047212 */ /* 0x000fe200078e3cff */
[----:B------:R-:W-:Y:S01]  /*0f50*/  IMAD.MOV.U32 R5, RZ, RZ, R17 ;  /* 0x000000ffff057224 */ /* 0x000fe200078e0011 */
[----:B------:R-:W-:Y:S01]  /*0f60*/  LOP3.LUT R0, R0, 0xfffffe, RZ, 0xc0, !PT ;  /* 0x00fffffe00007812 */ /* 0x000fe200078ec0ff */
[----:B------:R-:W-:Y:S01]  /*0f70*/  IMAD R3, R202, 0x400, R3 ;  /* 0x00000400ca037824 */ /* 0x000fe200078e0203 */
[----:B------:R-:W-:-:S02]  /*0f80*/  SHF.R.U32.HI R20, RZ, 0x3, R7 ;  /* 0x00000003ff147819 */ /* 0x000fc40000011607 */
[----:B------:R-:W-:Y:S01]  /*0f90*/  LOP3.LUT R7, R7, 0x38, R16, 0xf8, !PT ;  /* 0x0000003807077812 */ /* 0x000fe200078ef810 */
[----:B------:R-:W-:Y:S01]  /*0fa0*/  IMAD.IADD R3, R3, 0x1, R4 ;  /* 0x0000000103037824 */ /* 0x000fe200078e0204 */
[----:B------:R-:W-:Y:S01]  /*0fb0*/  LEA.HI R4, R186, R186, RZ, 0x1 ;  /* 0x000000baba047211 */ /* 0x000fe200078f08ff */
[----:B------:R-:W-:Y:S01]  /*0fc0*/  IMAD.IADD R0, R24, 0x1, -R0 ;  /* 0x0000000118007824 */ /* 0x000fe200078e0a00 */
[----:B0-----:R-:W-:Y:S01]  /*0fd0*/  LOP3.LUT R8, R9, 0xfffffe00, RZ, 0xc0, !PT ;  /* 0xfffffe0009087812 */ /* 0x001fe200078ec0ff */
[----:B------:R-:W-:Y:S01]  /*0fe0*/  IMAD R197, R3, 0x2, R2 ;  /* 0x0000000203c57824 */ /* 0x000fe200078e0202 */
[----:B------:R-:W-:Y:S01]  /*0ff0*/  LOP3.LUT R9, R4, 0x1ffffffe, RZ, 0xc0, !PT ;  /* 0x1ffffffe04097812 */ /* 0x000fe200078ec0ff */
[----:B------:R-:W-:Y:S01]  /*1000*/  IMAD.SHL.U32 R4, R0, 0x100, RZ ;  /* 0x0000010000047824 */ /* 0x000fe200078e00ff */
[----:B------:R-:W-:Y:S01]  /*1010*/  LOP3.LUT R21, R8, R7, R20, 0xf6, !PT ;  /* 0x0000000708157212 */ /* 0x000fe200078ef614 */
[----:B------:R-:W-:Y:S01]  /*1020*/  VIADD R200, R197, 0x26800 ;  /* 0x00026800c5c87836 */ /* 0x000fe20000000000 */
[----:B------:R-:W-:Y:S01]  /*1030*/  SHF.R.S32.HI R13, RZ, 0x1f, R13 ;  /* 0x0000001fff0d7819 */ /* 0x000fe2000001140d */
[----:B------:R-:W-:Y:S01]  /*1040*/  IMAD.IADD R193, R203, 0x1, R4 ;  /* 0x00000001cbc17824 */ /* 0x000fe200078e0204 */
[----:B------:R-:W-:Y:S01]  /*1050*/  R2P PR, R12, 0x6 ;  /* 0x000000060c007804 */ /* 0x000fe20000000000 */
[----:B------:R0:W-:Y:S01]  /*1060*/  STL [R1+0x68], R4 ;  /* 0x0000680401007387 */ /* 0x0001e20000100800 */
[----:B------:R-:W-:Y:S01]  /*1070*/  LEA.HI R13, R13, R184, RZ, 0x3 ;  /* 0x000000b80d0d7211 */ /* 0x000fe200078f18ff */
        /* <DEDUP_REMOVED lines=8> */
[----:B0-----:R-:W-:Y:S01]  /*1100*/  IMAD R4, R21, 0x2, R2 ;  /* 0x0000000215047824 */ /* 0x001fe200078e0202 */
[----:B------:R-:W-:Y:S01]  /*1110*/  LOP3.LUT R13, R13, 0xfffffff8, RZ, 0xc0, !PT ;  /* 0xfffffff80d0d7812 */ /* 0x000fe200078ec0ff */
[C---:B------:R-:W-:Y:S01]  /*1120*/  VIADD R229, R193.reuse, 0xc8 ;  /* 0x000000c8c1e57836 */ /* 0x040fe20000000000 */
[----:B------:R-:W-:Y:S01]  /*1130*/  SHF.R.S32.HI R0, RZ, 0x1f, R193 ;  /* 0x0000001fff007819 */ /* 0x000fe200000114c1 */
[C---:B------:R-:W-:Y:S01]  /*1140*/  VIADD R0, R193.reuse, 0x88 ;  /* 0x00000088c1007836 */ /* 0x040fe20000000000 */
[----:B------:R0:W-:Y:S01]  /*1150*/  STL [R1+0x64], R4 ;  /* 0x0000640401007387 */ /* 0x0001e20000100800 */
[----:B------:R-:W-:Y:S01]  /*1160*/  SHF.R.S32.HI R8, RZ, 0x1f, R213 ;  /* 0x0000001fff087819 */ /* 0x000fe200000114d5 */
[C---:B------:R-:W-:Y:S01]  /*1170*/  VIADD R225, R193.reuse, 0xd0 ;  /* 0x000000d0c1e17836 */ /* 0x040fe20000000000 */
[----:B------:R-:W-:Y:S01]  /*1180*/  SHF.R.S32.HI R8, RZ, 0x1f, R211 ;  /* 0x0000001fff087819 */ /* 0x000fe200000114d3 */
[----:B------:R-:W-:Y:S01]  /*1190*/  VIADD R8, R193, 0x78 ;  /* 0x00000078c1087836 */ /* 0x000fe20000000000 */
[----:B------:R-:W-:Y:S01]  /*11a0*/  SEL R199, R199, 0xffffffe0, !P1 ;  /* 0xffffffe0c7c77807 */ /* 0x000fe20004800000 */
[----:B------:R-:W-:Y:S01]  /*11b0*/  IMAD R189, R6, 0x10, R11 ;  /* 0x0000001006bd7824 */ /* 0x000fe200078e020b */
[----:B------:R-:W-:Y:S01]  /*11c0*/  SHF.R.S32.HI R0, RZ, 0x1f, R0 ;  /* 0x0000001fff007819 */ /* 0x000fe20000011400 */
[----:B------:R-:W-:Y:S01]  /*11d0*/  IMAD.MOV.U32 R7, RZ, RZ, R19 ;  /* 0x000000ffff077224 */ /* 0x000fe200078e0013 */
[----:B------:R-:W-:Y:S01]  /*11e0*/  SHF.R.S32.HI R0, RZ, 0x1f, R235 ;  /* 0x0000001fff007819 */ /* 0x000fe200000114eb */
[C---:B0-----:R-:W-:Y:S01]  /*11f0*/  VIADD R4, R193.reuse, 0x80 ;  /* 0x00000080c1047836 */ /* 0x041fe20000000000 */
[----:B------:R-:W-:Y:S01]  /*1200*/  SHF.R.S32.HI R0, RZ, 0x1f, R231 ;  /* 0x0000001fff007819 */ /* 0x000fe200000114e7 */
[----:B------:R-:W-:Y:S01]  /*1210*/  IMAD.IADD R204, R186, 0x1, -R9 ;  /* 0x00000001bacc7824 */ /* 0x000fe200078e0a09 */
[----:B------:R-:W-:Y:S01]  /*1220*/  SHF.R.S32.HI R8, RZ, 0x1f, R8 ;  /* 0x0000001fff087819 */ /* 0x000fe20000011408 */
[----:B------:R-:W-:Y:S01]  /*1230*/  IMAD.IADD R190, R184, 0x1, -R13 ;  /* 0x00000001b8be7824 */ /* 0x000fe200078e0a0d */
        /* <DEDUP_REMOVED lines=51> */
[----:B------:R-:W-:Y:S01]  /*1570*/  IMAD.MOV.U32 R6, RZ, RZ, R18 ;  /* 0x000000ffff067224 */ /* 0x000fe200078e0012 */
[----:B------:R-:W-:Y:S01]  /*1580*/  SHF.R.S32.HI R0, RZ, 0x1f, R220 ;  /* 0x0000001fff007819 */ /* 0x000fe200000114dc */
[----:B------:R-:W-:-:S02]  /*1590*/  IMAD.IADD R200, R200, 0x1, R199 ;  /* 0x00000001c8c87824 */ /* 0x000fc400078e02c7 */
[----:B------:R-:W-:Y:S02]  /*15a0*/  IMAD.MOV.U32 R18, RZ, RZ, RZ ;  /* 0x000000ffff127224 */ /* 0x000fe400078e00ff */
[----:B------:R-:W-:Y:S02]  /*15b0*/  VIADD R192, R186, 0x10 ;  /* 0x00000010bac07836 */ /* 0x000fe40000000000 */
[----:B------:R-:W-:Y:S02]  /*15c0*/  IMAD R204, R204, 0x8, R189 ;  /* 0x00000008cccc7824 */ /* 0x000fe400078e02bd */
[----:B------:R-:W-:-:S07]  /*15d0*/  IMAD.IADD R199, R199, 0x1, R198 ;  /* 0x00000001c7c77824 */ /* 0x000fce00078e02c6 */
.L_x_7995:
[----:B01-34-:R-:W0:Y:S01]  /*15e0*/  LDC.64 R8, c[0x0][0xc88] ;  /* 0x00032200ff087b82 */ /* 0x01be220000000a00 */
[----:B------:R-:W-:Y:S01]  /*15f0*/  ULDC.64 UR4, c[0x0][0xa28] ;  /* 0x00028a0000047ab9 */ /* 0x000fe20000000a00 */
[----:B------:R-:W-:Y:S01]  /*1600*/  ULDC.64 UR8, c[0x0][0xa18] ;  /* 0x0002860000087ab9 */ /* 0x000fe20000000a00 */
[----:B------:R-:W-:Y:S01]  /*1610*/  ULDC.64 UR6, c[0x0][0xa08] ;  /* 0x0002820000067ab9 */ /* 0x000fe20000000a00 */
[----:B0-----:R-:W-:-:S05]  /*1620*/  IMAD.WIDE R8, R7, 0x4, R8 ;  /* 0x0000000407087825 */ /* 0x001fca00078e0208 */
[----:B--2---:R-:W2:Y:S01]  /*1630*/  LDG.E R207, desc[UR42][R8.64] ;  /* 0x0000002a08cf7981 */ /* 0x004ea2000c1e1900 */
[----:B------:R-:W-:Y:S01]  /*1640*/  ISETP.NE.U32.AND P2, PT, RZ, UR4, PT ;  /* 0x00000004ff007c0c */ /* 0x000fe2000bf45070 */
[----:B-----5:R-:W-:Y:S01]  /*1650*/  IMAD.MOV.U32 R15, RZ, RZ, RZ ;  /* 0x000000ffff0f7224 */ /* 0x020fe200078e00ff */
        /* <DEDUP_REMOVED lines=35> */
[----:B------:R-:W-:Y:S02]  /*1890*/  LEA.HI R206, R0, R3, RZ, 0x10 ;  /* 0x0000000300ce7211 */ /* 0x000fe400078f80ff */
        /* <DEDUP_REMOVED lines=11> */
.L_x_7849:
[----:B------:R-:W-:Y:S02]  /*1950*/  IMAD.U32 R40, RZ, RZ, UR5 ;  /* 0x00000005ff287e24 */ /* 0x000fe4000f8e00ff */
[----:B------:R-:W-:Y:S01]  /*1960*/  IMAD.U32 R24, RZ, RZ, UR4 ;  /* 0x00000004ff187e24 */ /* 0x000fe2000f8e00ff */
[----:B------:R-:W-:Y:S06]  /*1970*/  @!P2 BRA `(.L_x_7850) ;  /* 0x000000000010a947 */ /* 0x000fec0003800000 */
[----:B------:R-:W-:-:S04]  /*1980*/  IADD3 R6, P0, R208, UR8, RZ ;  /* 0x00000008d0067c10 */ /* 0x000fc8000ff1e0ff */
[----:B------:R-:W-:-:S05]  /*1990*/  IADD3.X R7, R209, UR9, RZ, P0, !PT ;  /* 0x00000009d1077c10 */ /* 0x000fca00087fe4ff */
[----:B------:R0:W5:Y:S01]  /*19a0*/  LDG.E R24, desc[UR42][R6.64] ;  /* 0x0000002a06187981 */ /* 0x000162000c1e1900 */
[----:B------:R-:W-:Y:S05]  /*19b0*/  BRA `(.L_x_7851) ;  /* 0x0000000000107947 */ /* 0x000fea0003800000 */
.L_x_7850:
[----:B------:R-:W-:Y:S05]  /*19c0*/  @!P0 BRA `(.L_x_7851) ;  /* 0x00000000000c8947 */ /* 0x000fea0003800000 */
[----:B------:R-:W2:Y:S04]  /*19d0*/  LDG.E R3, desc[UR42][R8.64] ;  /* 0x0000002a08037981 */ /* 0x000ea8000c1e1900 */
[----:B------:R-:W2:Y:S02]  /*19e0*/  LDG.E R24, desc[UR42][R8.64+0x4] ;  /* 0x0000042a08187981 */ /* 0x000ea4000c1e1900 */
[----:B--2---:R-:W-:-:S07]  /*19f0*/  IMAD.IADD R24, R24, 0x1, -R3 ;  /* 0x0000000118187824 */ /* 0x004fce00078e0a03 */
.L_x_7851:
        /* <DEDUP_REMOVED lines=70> */
.L_x_7853:
[----:B------:R-:W-:Y:S05]  /*1e60*/  BSYNC B0 ;  /* 0x0000000000007941 */ /* 0x000fea0003800000 */
.L_x_7852:
[----:B------:R-:W-:-:S05]  /*1e70*/  IMAD R3, R219, R0, RZ ;  /* 0x00000000db037224 */ /* 0x000fca00078e02ff */
        /* <DEDUP_REMOVED lines=35> */
.L_x_7856:
[----:B------:R-:W-:Y:S05]  /*20b0*/  BSYNC B6 ;  /* 0x0000000000067941 */ /* 0x000fea0003800000 */
.L_x_7855:
        /* <DEDUP_REMOVED lines=20> */
.L_x_7858:
[----:B------:R-:W-:Y:S05]  /*2200*/  BSYNC B6 ;  /* 0x0000000000067941 */ /* 0x000fea0003800000 */
.L_x_7857:
        /* <DEDUP_REMOVED lines=14> */
[CC--:B0-----:R-:W-:Y:S01]  /*22f0*/  IMAD.WIDE.U32 R8, R25.reuse, R6.reuse, RZ ;  /* 0x0000000619087225 */ /* 0x0c1fe200078e00ff */
        /* <DEDUP_REMOVED lines=8> */
[----:B-1----:R-:W-:Y:S01]  /*2380*/  ISETP.GE.AND P2, PT, R16, R27, PT ;  /* 0x0000001b1000720c */ /* 0x002fe20003f46270 */
[----:B------:R-:W1:Y:S01]  /*2390*/  LDC.64 R4, c[0x0][0x3f8] ;  /* 0x0000fe00ff047b82 */ /* 0x000e620000000a00 */
[----:B------:R-:W-:Y:S01]  /*23a0*/  SHF.R.S32.HI R187, RZ, 0x1f, R186 ;  /* 0x0000001fffbb7819 */ /* 0x000fe200000114ba */
[----:B------:R-:W-:Y:S01]  /*23b0*/  IMAD.IADD R9, R9, 0x1, R3 ;  /* 0x0000000109097824 */ /* 0x000fe200078e0203 */
[----:B------:R-:W-:Y:S01]  /*23c0*/  LOP3.LUT R58, R58, 0x1c0, RZ, 0xc0, !PT ;  /* 0x000001c03a3a7812 */ /* 0x000fe200078ec0ff */
[----:B------:R-:W-:Y:S01]  /*23d0*/  IMAD R13, R73, R6, RZ ;  /* 0x00000006490d7224 */ /* 0x000fe200078e02ff */
[----:B------:R-:W-:Y:S01]  /*23e0*/  P2R R74, PR, RZ, 0x4 ;  /* 0x00000004ff4a7803 */ /* 0x000fe20000000000 */
[----:B------:R-:W-:Y:S01]  /*23f0*/  IMAD.WIDE.U32 R20, R205, UR4, R8 ;  /* 0x00000004cd147c25 */ /* 0x000fe2000f8e0008 */
[----:B------:R-:W-:-:S02]  /*2400*/  SHF.R.U32.HI R54, RZ, 0x3, R58 ;  /* 0x00000003ff367819 */ /* 0x000fc4000001163a */
[----:B------:R-:W-:Y:S01]  /*2410*/  SHF.L.U64.HI R62, R6, 0x6, R7 ;  /* 0x00000006063e7819 */ /* 0x000fe20000010207 */
[C---:B------:R-:W-:Y:S01]  /*2420*/  IMAD R21, R205.reuse, UR5, R21 ;  /* 0x00000005cd157c24 */ /* 0x040fe2000f8e0215 */
[----:B------:R-:W-:Y:S01]  /*2430*/  ULDC.64 UR4, c[0x0][0x330] ;  /* 0x0000cc0000047ab9 */ /* 0x000fe20000000a00 */
[----:B------:R-:W-:Y:S02]  /*2440*/  IMAD R13, R184, R7, R13 ;  /* 0x00000007b80d7224 */ /* 0x000fe400078e020d */
[----:B------:R-:W-:-:S04]  /*2450*/  IMAD.WIDE.U32 R28, R205, UR4, R16 ;  /* 0x00000004cd1c7c25 */ /* 0x000fc8000f8e0010 */
[----:B------:R-:W-:Y:S01]  /*2460*/  IMAD R29, R205, UR5, R29 ;  /* 0x00000005cd1d7c24 */ /* 0x000fe2000f8e021d */
[----:B------:R-:W-:Y:S01]  /*2470*/  ULDC.64 UR4, c[0x0][0x310] ;  /* 0x0000c40000047ab9 */ /* 0x000fe20000000a00 */
[----:B--2---:R-:W-:-:S04]  /*2480*/  IMAD.WIDE.U32 R34, R184, R56, R186 ;  /* 0x00000038b8227225 */ /* 0x004fc800078e00ba */
[----:B-1----:R-:W-:Y:S01]  /*2490*/  IMAD R8, R73, R4, RZ ;  /* 0x0000000449087224 */ /* 0x002fe200078e02ff */
[----:B------:R-:W-:Y:S01]  /*24a0*/  SHF.L.U64.HI R60, R4, 0x6, R5 ;  /* 0x00000006043c7819 */ /* 0x000fe20000010205 */
[----:B------:R-:W-:Y:S01]  /*24b0*/  IMAD.WIDE.U32 R36, R184, R56, R16 ;  /* 0x00000038b8247225 */ /* 0x000fe200078e0010 */
[----:B0-----:R-:W-:-:S03]  /*24c0*/  LEA.HI R53, R53, 0x8, RZ, 0x19 ;  /* 0x0000000835357811 */ /* 0x001fc600078fc8ff */
[C---:B---3--:R-:W-:Y:S02]  /*24d0*/  IMAD R11, R184.reuse, R5, R8 ;  /* 0x00000005b80b7224 */ /* 0x048fe400078e0208 */
[----:B------:R-:W-:-:S04]  /*24e0*/  IMAD.WIDE.U32 R8, R184, R6, R16 ;  /* 0x00000006b8087225 */ /* 0x000fc800078e0010 */
[----:B------:R-:W-:-:S04]  /*24f0*/  IMAD.WIDE.U32 R30, R184, R4, R186 ;  /* 0x00000004b81e7225 */ /* 0x000fc800078e00ba */
[----:B------:R-:W-:-:S04]  /*2500*/  IMAD.WIDE.U32 R32, R184, R4, R16 ;  /* 0x00000004b8207225 */ /* 0x000fc800078e0010 */
[----:B------:R-:W-:Y:S02]  /*2510*/  IMAD.IADD R31, R31, 0x1, R11 ;  /* 0x000000011f1f7824 */ /* 0x000fe400078e020b */
[----:B------:R-:W-:Y:S02]  /*2520*/  IMAD.IADD R33, R11, 0x1, R33 ;  /* 0x000000010b217824 */ /* 0x000fe400078e0221 */
[----:B-----5:R-:W-:-:S04]  /*2530*/  IMAD.WIDE.U32 R30, R152, R4, R30 ;  /* 0x00000004981e7225 */ /* 0x020fc800078e001e */
[----:B------:R-:W-:Y:S02]  /*2540*/  VIADD R55, R16, 0x20 ;  /* 0x0000002010377836 */ /* 0x000fe40000000000 */
[----:B------:R-:W-:-:S04]  /*2550*/  IMAD.WIDE.U32 R32, R152, R4, R32 ;  /* 0x0000000498207225 */ /* 0x000fc800078e0020 */
[----:B------:R-:W-:Y:S02]  /*2560*/  IMAD.SHL.U32 R61, R6, 0x40, RZ ;  /* 0x00000040063d7824 */ /* 0x000fe400078e00ff */
[----:B------:R-:W-:Y:S02]  /*2570*/  IMAD.SHL.U32 R59, R4, 0x40, RZ ;  /* 0x00000040043b7824 */ /* 0x000fe400078e00ff */
[----:B------:R-:W-:Y:S01]  /*2580*/  IMAD.SHL.U32 R52, R27, 0x2, RZ ;  /* 0x000000021b347824 */ /* 0x000fe200078e00ff */
[----:B----4-:R-:W-:-:S04]  /*2590*/  SHF.R.S32.HI R3, RZ, 0x1f, R0 ;  /* 0x0000001fff037819 */ /* 0x010fc80000011400 */
[----:B------:R-:W-:Y:S02]  /*25a0*/  SEL R10, R3, RZ, !P0 ;  /* 0x000000ff030a7207 */ /* 0x000fe40004000000 */
[----:B------:R-:W-:-:S03]  /*25b0*/  SEL R3, R0, RZ, !P0 ;  /* 0x000000ff00037207 */ /* 0x000fc60004000000 */
[----:B------:R-:W-:Y:S02]  /*25c0*/  IMAD R0, R10, UR4, RZ ;  /* 0x000000040a007c24 */ /* 0x000fe4000f8e02ff */
[----:B------:R-:W-:-:S04]  /*25d0*/  IMAD.WIDE.U32 R20, R3, UR4, R20 ;  /* 0x0000000403147c25 */ /* 0x000fc8000f8e0014 */
[C---:B------:R-:W-:Y:S01]  /*25e0*/  IMAD R65, R3.reuse, UR5, R0 ;  /* 0x0000000503417c24 */ /* 0x040fe2000f8e0200 */
[----:B------:R-:W-:Y:S01]  /*25f0*/  ULDC.64 UR4, c[0x0][0x338] ;  /* 0x0000ce0000047ab9 */ /* 0x000fe20000000a00 */
[----:B------:R-:W-:Y:S01]  /*2600*/  IADD3 R72, P0, R20, R8, RZ ;  /* 0x0000000814487210 */ /* 0x000fe20007f1e0ff */
[----:B------:R-:W-:Y:S02]  /*2610*/  IMAD R10, R10, UR4, RZ ;  /* 0x000000040a0a7c24 */ /* 0x000fe4000f8e02ff */
[C---:B------:R-:W-:Y:S01]  /*2620*/  IMAD.WIDE.U32 R28, R3.reuse, UR4, R28 ;  /* 0x00000004031c7c25 */ /* 0x040fe2000f8e001c */
[----:B------:R-:W-:Y:S02]  /*2630*/  ULDC UR4, c[0x0][0x2f4] ;  /* 0x0000bd0000047ab9 */ /* 0x000fe40000000800 */
[----:B------:R-:W-:Y:S01]  /*2640*/  ISETP.GE.AND P4, PT, R16, UR4, PT ;  /* 0x0000000410007c0c */ /* 0x000fe2000bf86270 */
[----:B------:R-:W-:Y:S01]  /*2650*/  IMAD R15, R3, UR5, R10 ;  /* 0x00000005030f7c24 */ /* 0x000fe2000f8e020a */
[----:B------:R-:W-:Y:S01]  /*2660*/  SEL R3, R27, RZ, P2 ;  /* 0x000000ff1b037207 */ /* 0x000fe20001000000 */
[----:B------:R-:W-:Y:S01]  /*2670*/  IMAD.IADD R65, R21, 0x1, R65 ;  /* 0x0000000115417824 */ /* 0x000fe200078e0241 */
[----:B------:R-:W-:Y:S01]  /*2680*/  ISETP.GE.AND P3, PT, R55, UR4, PT ;  /* 0x0000000437007c0c */ /* 0x000fe2000bf66270 */
[----:B------:R-:W-:-:S02]  /*2690*/  IMAD R0, R73, R56, RZ ;  /* 0x0000003849007224 */ /* 0x000fc400078e02ff */
[----:B------:R-:W-:Y:S01]  /*26a0*/  IMAD.IADD R3, R16, 0x1, R3 ;  /* 0x0000000110037824 */ /* 0x000fe200078e0203 */
[----:B------:R-:W-:Y:S01]  /*26b0*/  IADD3.X R64, R65, R9, R13, P0, !PT ;  /* 0x0000000941407210 */ /* 0x000fe200007fe40d */
[C---:B------:R-:W-:Y:S01]  /*26c0*/  IMAD R9, R184.reuse, R57, R0 ;  /* 0x00000039b8097224 */ /* 0x040fe200078e0200 */
[----:B------:R-:W-:Y:S02]  /*26d0*/  IADD3 R38, P0, R184, R25, RZ ;  /* 0x00000019b8267210 */ /* 0x000fe40007f1e0ff */
[----:B------:R-:W-:Y:S01]  /*26e0*/  SHF.R.S32.HI R0, RZ, 0x1f, R3 ;  /* 0x0000001fff007819 */ /* 0x000fe20000011403 */
[----:B------:R-:W-:Y:S02]  /*26f0*/  IMAD.IADD R35, R35, 0x1, R9 ;  /* 0x0000000123237824 */ /* 0x000fe400078e0209 */
[----:B------:R-:W-:Y:S01]  /*2700*/  IMAD.IADD R37, R9, 0x1, R37 ;  /* 0x0000000109257824 */ /* 0x000fe200078e0225 */
[----:B------:R-:W-:Y:S01]  /*2710*/  LEA.HI R63, R0, R3, RZ, 0x3 ;  /* 0x00000003003f7211 */ /* 0x000fe200078f18ff */
[----:B------:R-:W-:Y:S01]  /*2720*/  IMAD.WIDE.U32 R34, R152, R56, R34 ;  /* 0x0000003898227225 */ /* 0x000fe200078e0022 */
[----:B------:R-:W-:-:S02]  /*2730*/  LOP3.LUT R3, R58, 0x18, R16, 0xf8, !PT ;  /* 0x000000183a037812 */ /* 0x000fc400078ef810 */
[----:B------:R-:W-:Y:S01]  /*2740*/  SHF.R.S32.HI R9, RZ, 0x1f, R152 ;  /* 0x0000001fff097819 */ /* 0x000fe20000011498 */
[----:B------:R-:W-:Y:S01]  /*2750*/  IMAD.WIDE.U32 R36, R152, R56, R36 ;  /* 0x0000003898247225 */ /* 0x000fe200078e0024 */
[----:B------:R-:W-:Y:S02]  /*2760*/  LOP3.LUT R3, R3, R54, RZ, 0x3c, !PT ;  /* 0x0000003603037212 */ /* 0x000fe400078e3cff */
[----:B------:R-:W-:Y:S01]  /*2770*/  LOP3.LUT R48, R63, 0xfffffff8, RZ, 0xc0, !PT ;  /* 0xfffffff83f307812 */ /* 0x000fe200078ec0ff */
[C---:B------:R-:W-:Y:S02]  /*2780*/  IMAD R0, R9.reuse, R4, RZ ;  /* 0x0000000409007224 */ /* 0x040fe400078e02ff */
[----:B------:R-:W-:Y:S01]  /*2790*/  IMAD R51, R202, 0x200, R3 ;  /* 0x00000200ca337824 */ /* 0x000fe200078e0203 */
[----:B------:R-:W-:Y:S01]  /*27a0*/  LOP3.LUT R3, R58, 0x38, R63, 0xf8, !PT ;  /* 0x000000383a037812 */ /* 0x000fe200078ef83f */
[----:B------:R-:W-:Y:S01]  /*27b0*/  IMAD R9, R9, R56, RZ ;  /* 0x0000003809097224 */ /* 0x000fe200078e02ff */
[----:B------:R-:W-:Y:S01]  /*27c0*/  SHF.R.S32.HI R45, RZ, 0x1f, R48 ;  /* 0x0000001fff2d7819 */ /* 0x000fe20000011430 */
[C---:B------:R-:W-:Y:S01]  /*27d0*/  IMAD R49, R152.reuse, R5, R0 ;  /* 0x0000000598317224 */ /* 0x040fe200078e0200 */
[----:B------:R-:W-:Y:S01]  /*27e0*/  LOP3.LUT R3, R3, R54, RZ, 0x3c, !PT ;  /* 0x0000003603037212 */ /* 0x000fe200078e3cff */
[----:B------:R-:W-:Y:S01]  /*27f0*/  IMAD R9, R152, R57, R9 ;  /* 0x0000003998097224 */ /* 0x000fe200078e0209 */
[----:B------:R-:W-:Y:S01]  /*2800*/  SHF.L.U64.HI R57, R56, 0x6, R57 ;  /* 0x0000000638397819 */ /* 0x000fe20000010239 */
[----:B------:R-:W-:-:S02]  /*2810*/  IMAD.IADD R50, R31, 0x1, R49 ;  /* 0x000000011f327824 */ /* 0x000fc400078e0231 */
[----:B------:R-:W-:Y:S02]  /*2820*/  IMAD.SHL.U32 R56, R56, 0x40, RZ ;  /* 0x0000004038387824 */ /* 0x000fe400078e00ff */
[----:B------:R-:W-:Y:S02]  /*2830*/  IMAD.X R39, R12, 0x1, R73, P0 ;  /* 0x000000010c277824 */ /* 0x000fe400000e0649 */
[----:B------:R-:W-:Y:S02]  /*2840*/  IMAD.IADD R49, R49, 0x1, R33 ;  /* 0x0000000131317824 */ /* 0x000fe400078e0221 */
[----:B------:R-:W-:Y:S02]  /*2850*/  IMAD.IADD R47, R35, 0x1, R9 ;  /* 0x00000001232f7824 */ /* 0x000fe400078e0209 */
[----:B------:R-:W-:Y:S02]  /*2860*/  IMAD.IADD R46, R9, 0x1, R37 ;  /* 0x00000001092e7824 */ /* 0x000fe400078e0225 */
[----:B------:R-:W-:-:S02]  /*2870*/  IMAD R3, R202, 0x200, R3 ;  /* 0x00000200ca037824 */ /* 0x000fc400078e0203 */
[----:B------:R-:W-:-:S07]  /*2880*/  IMAD.IADD R0, R29, 0x1, R15 ;  /* 0x000000011d007824 */ /* 0x000fce00078e020f */
.L_x_7888:
        /* <DEDUP_REMOVED lines=36> */
[----:B------:R-:W-:Y:S01]  /*2ad0*/  IMAD.MOV.U32 R6, RZ, RZ, R34 ;  /* 0x000000ffff067224 */ /* 0x000fe200078e0022 */
[----:B------:R-:W-:Y:S01]  /*2ae0*/  ULDC.64 UR4, c[0x0][0x3e8] ;  /* 0x0000fa0000047ab9 */ /* 0x000fe20000000a00 */
[----:B------:R-:W-:Y:S01]  /*2af0*/  IMAD.MOV.U32 R7, RZ, RZ, R47 ;  /* 0x000000ffff077224 */ /* 0x000fe200078e002f */
[----:B------:R-:W-:Y:S01]  /*2b00*/  ULDC.64 UR6, c[0x0][0x400] ;  /* 0x0001000000067ab9 */ /* 0x000fe20000000a00 */
[----:B------:R-:W-:Y:S02]  /*2b10*/  IMAD R5, R57, R41, RZ ;  /* 0x0000002939057224 */ /* 0x000fe400078e02ff */
[----:B------:R-:W-:Y:S01]  /*2b20*/  IMAD.WIDE.U32 R8, R41, R56, R6 ;  /* 0x0000003829087225 */ /* 0x000fe200078e0006 */
[----:B------:R-:W-:-:S03]  /*2b30*/  IADD3 R7, P0, R30, R4, RZ ;  /* 0x000000041e077210 */ /* 0x000fc60007f1e0ff */
[----:B------:R-:W-:Y:S01]  /*2b40*/  IMAD R5, R69, R56, R5 ;  /* 0x0000003845057224 */ /* 0x000fe200078e0205 */
[----:B------:R-:W-:Y:S01]  /*2b50*/  LEA R4, P5, R8, UR6, 0x1 ;  /* 0x0000000608047c11 */ /* 0x000fe2000f8a08ff */
[----:B------:R-:W-:Y:S01]  /*2b60*/  IMAD.X R10, R70, 0x1, R50, P0 ;  /* 0x00000001460a7824 */ /* 0x000fe200000e0632 */
[----:B------:R-:W-:Y:S01]  /*2b70*/  LEA R6, P0, R7, UR4, 0x1 ;  /* 0x0000000407067c11 */ /* 0x000fe2000f8008ff */
[----:B------:R-:W-:-:S03]  /*2b80*/  IMAD.IADD R5, R9, 0x1, R5 ;  /* 0x0000000109057824 */ /* 0x000fc600078e0205 */
[----:B------:R-:W-:Y:S02]  /*2b90*/  LEA.HI.X R7, R7, UR5, R10, 0x1, P0 ;  /* 0x0000000507077c11 */ /* 0x000fe400080f0c0a */
[----:B------:R-:W-:Y:S02]  /*2ba0*/  CS2R R10, SRZ ;  /* 0x00000000000a7805 */ /* 0x000fe4000001ff00 */
[----:B------:R-:W-:Y:S02]  /*2bb0*/  LEA.HI.X R5, R8, UR7, R5, 0x1, P5 ;  /* 0x0000000708057c11 */ /* 0x000fe4000a8f0c05 */
[----:B------:R-:W-:Y:S02]  /*2bc0*/  CS2R R8, SRZ ;  /* 0x0000000000087805 */ /* 0x000fe4000001ff00 */
[-C--:B------:R-:W-:Y:S02]  /*2bd0*/  ISETP.GE.AND P5, PT, R186, R27.reuse, PT ;  /* 0x0000001bba00720c */ /* 0x080fe40003fa6270 */
[----:B------:R-:W-:-:S11]  /*2be0*/  ISETP.GE.AND P0, PT, R192, R27, PT ;  /* 0x0000001bc000720c */ /* 0x000fd60003f06270 */
[----:B------:R0:W5:Y:S04]  /*2bf0*/  @!P5 LDG.E.64 R14, desc[UR42][R6.64] ;  /* 0x0000002a060ed981 */ /* 0x000168000c1e1b00 */
[----:B------:R0:W5:Y:S04]  /*2c00*/  @!P0 LDG.E.64 R8, desc[UR42][R6.64+0x20] ;  /* 0x0000202a06088981 */ /* 0x000168000c1e1b00 */
[----:B------:R0:W5:Y:S04]  /*2c10*/  @!P5 LDG.E.64 R24, desc[UR42][R4.64] ;  /* 0x0000002a0418d981 */ /* 0x000168000c1e1b00 */
[----:B------:R0:W5:Y:S02]  /*2c20*/  @!P0 LDG.E.64 R10, desc[UR42][R4.64+0x20] ;  /* 0x0000202a040a8981 */ /* 0x000164000c1e1b00 */
.L_x_7863:
[----:B------:R-:W-:Y:S05]  /*2c30*/  BSYNC B1 ;  /* 0x0000000000017941 */ /* 0x000fea0003800000 */
.L_x_7862:
        /* <DEDUP_REMOVED lines=18> */
[----:B------:R-:W-:Y:S06]  /*2d60*/  @!P0 BRA `(.L_x_7864) ;  /* 0x0000000000048947 */ /* 0x000fec0003800000 */
[----:B------:R-:W-:Y:S01]  /*2d70*/  BPT.TRAP 0x1 ;  /* 0x000000040000795c */ /* 0x000fe20000300000 */
.L_x_7864:
[----:B------:R-:W-:Y:S01]  /*2d80*/  IMAD R75, R23, 0x8, R2 ;  /* 0x00000008174b7824 */ /* 0x000fe200078e0202 */
[----:B------:R-:W-:Y:S01]  /*2d90*/  SHF.L.U32 R76, R185, 0x1f, RZ ;  /* 0x0000001fb94c7819 */ /* 0x000fe200000006ff */
[----:B------:R-:W-:Y:S03]  /*2da0*/  BSSY B1, `(.L_x_7865) ;  /* 0x0000003000017945 */ /* 0x000fe60003800000 */
[----:B------:R-:W0:Y:S02]  /*2db0*/  SYNCS.PHASECHK.TRANS64.TRYWAIT P5, [R75+URZ+0x28c90], R76 ;  /* 0x028c904c4b0075a7 */ /* 0x000e2400080a017f */
[----:B0-----:R-:W-:Y:S05]  /*2dc0*/  @!P5 BRA `(.L_x_7866) ;  /* 0x000001c40058d947 */ /* 0x001fea0003800000 */
.L_x_8184:
[----:B------:R-:W-:Y:S05]  /*2dd0*/  BSYNC B1 ;  /* 0x0000000000017941 */ /* 0x000fea0003800000 */
.L_x_7865:
        /* <DEDUP_REMOVED lines=53> */
.L_x_7871:
[----:B------:R-:W-:Y:S05]  /*3130*/  BSYNC B2 ;  /* 0x0000000000027941 */ /* 0x000fea0003800000 */
.L_x_7870:
[----:B--2---:R1:W-:Y:S02]  /*3140*/  STG.E.128 desc[UR42][R12.64], R4 ;  /* 0x000000040c007986 */ /* 0x0043e4000c101d2a */
.L_x_7869:
[----:B------:R-:W-:Y:S05]  /*3150*/  BSYNC B1 ;  /* 0x0000000000017941 */ /* 0x000fea0003800000 */
.L_x_7868:
        /* <DEDUP_REMOVED lines=56> */
.L_x_7873:
[----:B------:R-:W-:Y:S05]  /*34e0*/  BSYNC B1 ;  /* 0x0000000000017941 */ /* 0x000fea0003800000 */
.L_x_7872:
[----:B-1----:R2:W-:Y:S01]  /*34f0*/  STG.E.128 desc[UR42][R12.64+0x40], R4 ;  /* 0x000040040c007986 */ /* 0x0025e2000c101d2a */
[----:B------:R-:W-:Y:S05]  /*3500*/  BRA `(.L_x_7867) ;  /* 0x0000000c00507947 */ /* 0x000fea0003800000 */
.L_x_7861:
        /* <DEDUP_REMOVED lines=30> */
[----:B------:R-:W-:Y:S01]  /*36f0*/  IMAD.MOV.U32 R68, RZ, RZ, R6 ;  /* 0x000000ffff447224 */ /* 0x000fe200078e0006 */
[----:B------:R-:W-:Y:S01]  /*3700*/  PRMT R87, R24, 0x7610, R87 ;  /* 0x0000761018577816 */ /* 0x000fe20000000057 */
[----:B------:R-:W-:-:S03]  /*3710*/  IMAD.MOV.U32 R69, RZ, RZ, R7 ;  /* 0x000000ffff457224 */ /* 0x000fc600078e0007 */
        /* <DEDUP_REMOVED lines=11> */
.L_x_7874:
[----:B------:R-:W-:Y:S01]  /*37d0*/  IMAD R75, R23, 0x8, R2 ;  /* 0x00000008174b7824 */ /* 0x000fe200078e0202 */
[----:B------:R-:W-:Y:S01]  /*37e0*/  SHF.L.U32 R76, R185, 0x1f, RZ ;  /* 0x0000001fb94c7819 */ /* 0x000fe200000006ff */
[----:B------:R-:W0:Y:S01]  /*37f0*/  LDC R77, c[0x0][0x2f4] ;  /* 0x0000bd00ff4d7b82 */ /* 0x000e220000000800 */
[----:B------:R-:W-:Y:S02]  /*3800*/  BSSY B1, `(.L_x_7875) ;  /* 0x0000003000017945 */ /* 0x000fe40003800000 */
[----:B------:R-:W1:Y:S02]  /*3810*/  SYNCS.PHASECHK.TRANS64.TRYWAIT P5, [R75+URZ+0x28c90], R76 ;  /* 0x028c904c4b0075a7 */ /* 0x000e6400080a017f */
[----:B-1----:R-:W-:Y:S05]  /*3820*/  @!P5 BRA `(.L_x_7876) ;  /* 0x000001b800d4d947 */ /* 0x002fea0003800000 */
.L_x_8185:
[----:B------:R-:W-:Y:S05]  /*3830*/  BSYNC B1 ;  /* 0x0000000000017941 */ /* 0x000fea0003800000 */
.L_x_7875:
        /* <DEDUP_REMOVED lines=33> */
[----:B------:R-:W-:Y:S01]  /*3a50*/  SHF.R.U32.HI R82, RZ, 0x10, R5 ;  /* 0x00000010ff527819 */ /* 0x000fe20000011605 */
[----:B--2---:R-:W-:Y:S01]  /*3a60*/  IMAD.U32 R80, R25, 0x10000, RZ ;  /* 0x0001000019507824 */ /* 0x004fe200078e00ff */
[----:B------:R-:W-:Y:S02]  /*3a70*/  SHF.R.U32.HI R86, RZ, 0x10, R9 ;  /* 0x00000010ff567819 */ /* 0x000fe40000011609 */
[----:B------:R-:W-:Y:S01]  /*3a80*/  SHF.R.U64 R81, R4, 0x10, R5 ;  /* 0x0000001004517819 */ /* 0x000fe20000001205 */
[----:B------:R-:W-:Y:S01]  /*3a90*/  IMAD.U32 R5, R26, 0x10000, RZ ;  /* 0x000100001a057824 */ /* 0x000fe200078e00ff */
[----:B------:R-:W-:Y:S01]  /*3aa0*/  SHF.R.U64 R83, R6, 0x10, R7 ;  /* 0x0000001006537819 */ /* 0x000fe20000001207 */
[----:B0-----:R-:W-:Y:S01]  /*3ab0*/  IMAD.U32 R6, R12, 0x10000, RZ ;  /* 0x000100000c067824 */ /* 0x001fe200078e00ff */
[----:B------:R-:W-:Y:S01]  /*3ac0*/  PRMT R82, R91, 0x5432, R82 ;  /* 0x000054325b527816 */ /* 0x000fe20000000052 */
[----:B------:R-:W-:Y:S01]  /*3ad0*/  IMAD.U32 R4, R14, 0x10000, RZ ;  /* 0x000100000e047824 */ /* 0x000fe200078e00ff */
[----:B------:R-:W-:-:S02]  /*3ae0*/  PRMT R86, R87, 0x5432, R86 ;  /* 0x0000543257567816 */ /* 0x000fc40000000056 */
[----:B------:R-:W-:Y:S02]  /*3af0*/  SHF.R.U32.HI R84, RZ, 0x10, R7 ;  /* 0x00000010ff547819 */ /* 0x000fe40000011607 */
[----:B------:R-:W-:Y:S02]  /*3b00*/  SHF.R.U32.HI R89, RZ, 0x10, R11 ;  /* 0x00000010ff597819 */ /* 0x000fe4000001160b */
[----:B------:R-:W-:Y:S01]  /*3b10*/  PRMT R81, R87, 0x5410, R81 ;  /* 0x0000541057517816 */ /* 0x000fe20000000051 */
[----:B------:R-:W-:Y:S01]  /*3b20*/  IMAD.U32 R87, R86, 0x10000, RZ ;  /* 0x0001000056577824 */ /* 0x000fe200078e00ff */
[----:B------:R-:W-:Y:S01]  /*3b30*/  PRMT R7, R91, 0x5410, R83 ;  /* 0x000054105b077816 */ /* 0x000fe20000000053 */
[----:B------:R-:W-:Y:S01]  /*3b40*/  IMAD.U32 R83, R82, 0x10000, RZ ;  /* 0x0001000052537824 */ /* 0x000fe200078e00ff */
[----:B------:R-:W-:Y:S01]  /*3b50*/  SHF.R.U64 R88, R10, 0x10, R11 ;  /* 0x000000100a587819 */ /* 0x000fe2000000120b */
[----:B------:R-:W-:Y:S01]  /*3b60*/  IMAD.U32 R10, R13, 0x10000, RZ ;  /* 0x000100000d0a7824 */ /* 0x000fe200078e00ff */
[----:B------:R-:W-:Y:S01]  /*3b70*/  PRMT R89, R92, 0x5410, R89 ;  /* 0x000054105c597816 */ /* 0x000fe20000000059 */
[----:B------:R-:W-:Y:S01]  /*3b80*/  FMUL.FTZ R91, R80, R87 ;  /* 0x00000057505b7220 */ /* 0x000fe20000410000 */
[----:B------:R-:W-:Y:S01]  /*3b90*/  SHF.R.U64 R85, R8, 0x10, R9 ;  /* 0x0000001008557819 */ /* 0x000fe20000001209 */
[-C--:B------:R-:W-:Y:S01]  /*3ba0*/  FMUL.FTZ R93, R80, R83.reuse ;  /* 0x00000053505d7220 */ /* 0x080fe20000410000 */
[----:B------:R-:W-:Y:S01]  /*3bb0*/  LOP3.LUT R25, R25, 0xffff0000, RZ, 0xc0, !PT ;  /* 0xffff000019197812 */ /* 0x000fe200078ec0ff */
[----:B------:R-:W-:Y:S01]  /*3bc0*/  FFMA.FTZ R91, R10, R83, -R91 ;  /* 0x000000530a5b7223 */ /* 0x000fe2000001085b */
[----:B------:R-:W-:Y:S01]  /*3bd0*/  PRMT R84, R92, 0x5432, R84 ;  /* 0x000054325c547816 */ /* 0x000fe20000000054 */
[----:B------:R-:W-:Y:S01]  /*3be0*/  IMAD.U32 R80, R89, 0x10000, RZ ;  /* 0x0001000059507824 */ /* 0x000fe200078e00ff */
[----:B------:R-:W-:Y:S01]  /*3bf0*/  LOP3.LUT R86, R86, 0xffff0000, RZ, 0xc0, !PT ;  /* 0xffff000056567812 */ /* 0x000fe200078ec0ff */
[----:B------:R-:W-:Y:S01]  /*3c00*/  FFMA.FTZ R93, R10, R87, R93 ;  /* 0x000000570a5d7223 */ /* 0x000fe2000001005d */
[----:B------:R-:W-:Y:S01]  /*3c10*/  LOP3.LUT R11, R13, 0xffff0000, RZ, 0xc0, !PT ;  /* 0xffff00000d0b7812 */ /* 0x000fe200078ec0ff */
[C---:B------:R-:W-:Y:S01]  /*3c20*/  IMAD.U32 R13, R15.reuse, 0x10000, RZ ;  /* 0x000100000f0d7824 */ /* 0x040fe200078e00ff */
[----:B------:R-:W-:Y:S01]  /*3c30*/  LOP3.LUT R9, R15, 0xffff0000, RZ, 0xc0, !PT ;  /* 0xffff00000f097812 */ /* 0x000fe200078ec0ff */
[----:B------:R-:W-:Y:S01]  /*3c40*/  IMAD.U32 R15, R27, 0x10000, RZ ;  /* 0x000100001b0f7824 */ /* 0x000fe200078e00ff */
[----:B------:R-:W-:Y:S01]  /*3c50*/  PRMT R85, R90, 0x5410, R85 ;  /* 0x000054105a557816 */ /* 0x000fe20000000055 */
[----:B------:R-:W-:Y:S01]  /*3c60*/  IMAD.U32 R10, R84, 0x10000, RZ ;  /* 0x00010000540a7824 */ /* 0x000fe200078e00ff */
[----:B------:R-:W-:Y:S01]  /*3c70*/  PRMT R88, R90, 0x5432, R88 ;  /* 0x000054325a587816 */ /* 0x000fe20000000058 */
[----:B------:R-:W-:Y:S01]  /*3c80*/  FMUL.FTZ R90, R25, R86 ;  /* 0x00000056195a7220 */ /* 0x000fe20000410000 */
[----:B------:R-:W-:Y:S01]  /*3c90*/  LOP3.LUT R82, R82, 0xffff0000, RZ, 0xc0, !PT ;  /* 0xffff000052527812 */ /* 0x000fe200078ec0ff */
[C---:B------:R-:W-:Y:S01]  /*3ca0*/  FMUL.FTZ R94, R15.reuse, R80 ;  /* 0x000000500f5e7220 */ /* 0x040fe20000410000 */
[----:B------:R-:W-:Y:S01]  /*3cb0*/  FMUL.FTZ R15, R15, R10 ;  /* 0x0000000a0f0f7220 */ /* 0x000fe20000410000 */
[----:B------:R-:W-:Y:S01]  /*3cc0*/  LOP3.LUT R27, R27, 0xffff0000, RZ, 0xc0, !PT ;  /* 0xffff00001b1b7812 */ /* 0x000fe200078ec0ff */
[----:B------:R-:W-:-:S02]  /*3cd0*/  IMAD.U32 R8, R24, 0x10000, RZ ;  /* 0x0001000018087824 */ /* 0x000fc400078e00ff */
[-C--:B------:R-:W-:Y:S01]  /*3ce0*/  FMUL.FTZ R92, R25, R82.reuse ;  /* 0x00000052195c7220 */ /* 0x080fe20000410000 */
[----:B------:R-:W-:Y:S01]  /*3cf0*/  FFMA.FTZ R90, R11, R82, -R90 ;  /* 0x000000520b5a7223 */ /* 0x000fe2000001085a */
[----:B------:R-:W-:Y:S01]  /*3d00*/  LOP3.LUT R82, R89, 0xffff0000, RZ, 0xc0, !PT ;  /* 0xffff000059527812 */ /* 0x000fe200078ec0ff */
[C---:B------:R-:W-:Y:S01]  /*3d10*/  FFMA.FTZ R94, R13.reuse, R10, -R94 ;  /* 0x0000000a0d5e7223 */ /* 0x040fe2000001085e */
[----:B------:R-:W-:Y:S01]  /*3d20*/  LOP3.LUT R84, R84, 0xffff0000, RZ, 0xc0, !PT ;  /* 0xffff000054547812 */ /* 0x000fe200078ec0ff */
[----:B------:R-:W-:Y:S01]  /*3d30*/  FFMA.FTZ R80, R13, R80, R15 ;  /* 0x000000500d507223 */ /* 0x000fe2000001000f */
[----:B------:R-:W-:Y:S01]  /*3d40*/  FFMA.FTZ R92, R11, R86, R92 ;  /* 0x000000560b5c7223 */ /* 0x000fe2000001005c */
[----:B------:R-:W-:Y:S01]  /*3d50*/  IMAD.U32 R13, R85, 0x10000, RZ ;  /* 0x00010000550d7824 */ /* 0x000fe200078e00ff */
[----:B------:R-:W-:Y:S01]  /*3d60*/  LOP3.LUT R24, R24, 0xffff0000, RZ, 0xc0, !PT ;  /* 0xffff000018187812 */ /* 0x000fe200078ec0ff */
[C---:B------:R-:W-:Y:S01]  /*3d70*/  FMUL.FTZ R10, R27.reuse, R82 ;  /* 0x000000521b0a7220 */ /* 0x040fe20000410000 */
[-C--:B------:R-:W-:Y:S01]  /*3d80*/  FMUL.FTZ R86, R27, R84.reuse ;  /* 0x000000541b567220 */ /* 0x080fe20000410000 */
[----:B------:R-:W-:Y:S01]  /*3d90*/  LOP3.LUT R85, R85, 0xffff0000, RZ, 0xc0, !PT ;  /* 0xffff000055557812 */ /* 0x000fe200078ec0ff */
[----:B------:R-:W-:Y:S01]  /*3da0*/  IMAD.U32 R11, R81, 0x10000, RZ ;  /* 0x00010000510b7824 */ /* 0x000fe200078e00ff */
[----:B------:R-:W-:Y:S01]  /*3db0*/  LOP3.LUT R12, R12, 0xffff0000, RZ, 0xc0, !PT ;  /* 0xffff00000c0c7812 */ /* 0x000fe200078ec0ff */
[----:B------:R-:W-:Y:S01]  /*3dc0*/  FFMA.FTZ R27, R9, R84, -R10 ;  /* 0x00000054091b7223 */ /* 0x000fe2000001080a */
[----:B------:R-:W-:Y:S01]  /*3dd0*/  LOP3.LUT R81, R81, 0xffff0000, RZ, 0xc0, !PT ;  /* 0xffff000051517812 */ /* 0x000fe200078ec0ff */
[C---:B------:R-:W-:Y:S01]  /*3de0*/  FMUL.FTZ R15, R8.reuse, R13 ;  /* 0x0000000d080f7220 */ /* 0x040fe20000410000 */
[----:B------:R-:W-:Y:S01]  /*3df0*/  FFMA.FTZ R83, R9, R82, R86 ;  /* 0x0000005209537223 */ /* 0x000fe20000010056 */
[----:B------:R-:W-:Y:S01]  /*3e00*/  FMUL.FTZ R8, R8, R11 ;  /* 0x0000000b08087220 */ /* 0x000fe20000410000 */
[----:B------:R-:W-:Y:S01]  /*3e10*/  FMUL.FTZ R9, R24, R85 ;  /* 0x0000005518097220 */ /* 0x000fe20000410000 */
[----:B------:R-:W-:Y:S01]  /*3e20*/  FFMA.FTZ R15, R6, R11, -R15 ;  /* 0x0000000b060f7223 */ /* 0x000fe2000001080f */
[----:B------:R-:W-:Y:S01]  /*3e30*/  FMUL.FTZ R11, R24, R81 ;  /* 0x00000051180b7220 */ /* 0x000fe20000410000 */
[----:B------:R-:W-:Y:S01]  /*3e40*/  FFMA.FTZ R13, R6, R13, R8 ;  /* 0x0000000d060d7223 */ /* 0x000fe20000010008 */
[----:B------:R-:W-:Y:S01]  /*3e50*/  FFMA.FTZ R10, R12, R81, -R9 ;  /* 0x000000510c0a7223 */ /* 0x000fe20000010809 */
[----:B------:R-:W-:Y:S01]  /*3e60*/  LOP3.LUT R26, R26, 0xffff0000, RZ, 0xc0, !PT ;  /* 0xffff00001a1a7812 */ /* 0x000fe200078ec0ff */
[C---:B------:R-:W-:Y:S01]  /*3e70*/  IMAD.U32 R8, R88.reuse, 0x10000, RZ ;  /* 0x0001000058087824 */ /* 0x040fe200078e00ff */
[----:B------:R-:W-:Y:S01]  /*3e80*/  LOP3.LUT R9, R88, 0xffff0000, RZ, 0xc0, !PT ;  /* 0xffff000058097812 */ /* 0x000fe200078ec0ff */
[C---:B------:R-:W-:Y:S01]  /*3e90*/  IMAD.U32 R6, R7.reuse, 0x10000, RZ ;  /* 0x0001000007067824 */ /* 0x040fe200078e00ff */
[----:B------:R-:W-:Y:S01]  /*3ea0*/  LOP3.LUT R7, R7, 0xffff0000, RZ, 0xc0, !PT ;  /* 0xffff000007077812 */ /* 0x000fe200078ec0ff */
[----:B------:R-:W-:Y:S01]  /*3eb0*/  FFMA.FTZ R12, R12, R85, R11 ;  /* 0x000000550c0c7223 */ /* 0x000fe2000001000b */
[C---:B------:R-:W-:Y:S01]  /*3ec0*/  FMUL.FTZ R11, R5.reuse, R8 ;  /* 0x00000008050b7220 */ /* 0x040fe20000410000 */
[----:B------:R-:W-:Y:S01]  /*3ed0*/  LOP3.LUT R14, R14, 0xffff0000, RZ, 0xc0, !PT ;  /* 0xffff00000e0e7812 */ /* 0x000fe200078ec0ff */
[-C--:B------:R-:W-:Y:S01]  /*3ee0*/  FMUL.FTZ R5, R5, R6.reuse ;  /* 0x0000000605057220 */ /* 0x080fe20000410000 */
[C---:B------:R-:W-:Y:S01]  /*3ef0*/  FMUL.FTZ R25, R26.reuse, R9 ;  /* 0x000000091a197220 */ /* 0x040fe20000410000 */
[----:B------:R-:W-:Y:S01]  /*3f00*/  FMUL.FTZ R26, R26, R7 ;  /* 0x000000071a1a7220 */ /* 0x000fe20000410000 */
[----:B------:R-:W-:Y:S01]  /*3f10*/  F2FP.BF16.F32.PACK_AB R15, R10, R15 ;  /* 0x0000000f0a0f723e */ /* 0x000fe200000010ff */
[C---:B------:R-:W-:Y:S01]  /*3f20*/  FFMA.FTZ R11, R4.reuse, R6, -R11 ;  /* 0x00000006040b7223 */ /* 0x040fe2000001080b */
[----:B------:R-:W-:Y:S01]  /*3f30*/  FFMA.FTZ R5, R4, R8, R5 ;  /* 0x0000000804057223 */ /* 0x000fe20000010005 */
[----:B------:R-:W-:Y:S01]  /*3f40*/  F2FP.BF16.F32.PACK_AB R27, R27, R94 ;  /* 0x0000005e1b1b723e */ /* 0x000fe200000010ff */
        /* <DEDUP_REMOVED lines=11> */
[----:B------:R-:W-:-:S07]  /*4000*/  IMAD.MOV.U32 R27, RZ, RZ, R80 ;  /* 0x000000ffff1b7224 */ /* 0x000fce00078e0050 */
.L_x_7878:
[----:B------:R-:W-:Y:S05]  /*4010*/  BSYNC B1 ;  /* 0x0000000000017941 */ /* 0x000fea0003800000 */
.L_x_7877:
        /* <DEDUP_REMOVED lines=10> */
.L_x_7860:
[----:B------:R-:W-:-:S06]  /*40c0*/  UISETP.NE.AND UP0, UPT, UR37, 0x3, UPT ;  /* 0x000000032500788c */ /* 0x000fcc000bf05270 */
[----:B------:R-:W-:-:S13]  /*40d0*/  PLOP3.LUT P0, PT, PT, PT, UP0, 0x80, 0x0 ;  /* 0x000000000000781c */ /* 0x000fda0003f0f008 */
[----:B------:R-:W-:Y:S05]  /*40e0*/  @!P0 BRA `(.L_x_7879) ;  /* 0x0000000000048947 */ /* 0x000fea0003800000 */
[----:B------:R-:W-:Y:S01]  /*40f0*/  BPT.TRAP 0x1 ;  /* 0x000000040000795c */ /* 0x000fe20000300000 */
.L_x_7879:
        /* <DEDUP_REMOVED lines=8> */
.L_x_8186:
[----:B------:R-:W-:Y:S05]  /*4180*/  BSYNC B1 ;  /* 0x0000000000017941 */ /* 0x000fea0003800000 */
.L_x_7880:
        /* <DEDUP_REMOVED lines=12> */
.L_x_7867:
[----:B------:R-:W-:Y:S05]  /*4250*/  BSYNC B0 ;  /* 0x0000000000007941 */ /* 0x000fea0003800000 */
.L_x_7859:
        /* <DEDUP_REMOVED lines=17> */
.L_x_7883:
[----:B------:R-:W-:Y:S05]  /*4370*/  BSYNC B0 ;  /* 0x0000000000007941 */ /* 0x000fea0003800000 */
.L_x_7882:
[----:B------:R-:W2:Y:S01]  /*4380*/  SYNCS.PHASECHK.TRANS64.TRYWAIT P0, [R75+URZ+0x28cb0], R76 ;  /* 0x028cb04c4b0075a7 */ /* 0x000ea2000800017f */
[----:B------:R-:W-:Y:S04]  /*4390*/  BSSY B0, `(.L_x_7884) ;  /* 0x0000002000007945 */ /* 0x000fe80003800000 */
[----:B--2---:R-:W-:Y:S05]  /*43a0*/  @!P0 BRA `(.L_x_7885) ;  /* 0x000001b0001c8947 */ /* 0x004fea0003800000 */
.L_x_8187:
[----:B------:R-:W-:Y:S05]  /*43b0*/  BSYNC B0 ;  /* 0x0000000000007941 */ /* 0x000fea0003800000 */
.L_x_7884:
        /* <DEDUP_REMOVED lines=20> */
[----:B----4-:R-:W-:Y:S01]  /*4500*/  IMAD R25, R9, 0x2, R2 ;  /* 0x0000000209197824 */ /* 0x010fe200078e0202 */
[----:B------:R-:W-:Y:S01]  /*4510*/  ISETP.GE.AND P0, PT, R6, UR4, PT ;  /* 0x0000000406007c0c */ /* 0x000fe2000bf06270 */
[----:B------:R-:W-:-:S02]  /*4520*/  VIADD R14, R16, 0x80 ;  /* 0x00000080100e7836 */ /* 0x000fc40000000000 */
[----:B------:R-:W-:-:S08]  /*4530*/  VIADD R24, R16, 0xc0 ;  /* 0x000000c010187836 */ /* 0x000fd00000000000 */
[----:B------:R-:W1:Y:S04]  /*4540*/  @!P1 LDS.128 R4, [R25+0x400] ;  /* 0x0004000019049984 */ /* 0x000e680000000c00 */
[----:B------:R-:W3:Y:S04]  /*4550*/  @!P0 LDS.128 R8, [R25+0x2400] ;  /* 0x0024000019088984 */ /* 0x000ee80000000c00 */
[----:B-1----:R-:W-:Y:S01]  /*4560*/  @!P1 STG.E.128 desc[UR42][R12.64], R4 ;  /* 0x000000040c009986 */ /* 0x002fe2000c101d2a */
[----:B------:R-:W-:Y:S01]  /*4570*/  ISETP.GE.AND P1, PT, R14, UR4, PT ;  /* 0x000000040e007c0c */ /* 0x000fe2000bf26270 */
[----:B------:R-:W-:-:S02]  /*4580*/  VIADD R14, R16, 0x100 ;  /* 0x00000100100e7836 */ /* 0x000fc40000000000 */
[----:B---3--:R-:W-:Y:S01]  /*4590*/  @!P0 STG.E.128 desc[UR42][R12.64+0x80], R8 ;  /* 0x000080080c008986 */ /* 0x008fe2000c101d2a */
[----:B------:R-:W-:Y:S01]  /*45a0*/  ISETP.GE.AND P0, PT, R24, UR4, PT ;  /* 0x0000000418007c0c */ /* 0x000fe2000bf06270 */
        /* <DEDUP_REMOVED lines=16> */
[----:B------:R-:W-:Y:S02]  /*46b0*/  IMAD R24, R15, 0x2, R2 ;  /* 0x000000020f187824 */ /* 0x000fe400078e0202 */
[----:B------:R-:W-:-:S06]  /*46c0*/  VIADD R15, R16, 0xe0 ;  /* 0x000000e0100f7836 */ /* 0x000fcc0000000000 */
[----:B------:R-:W1:Y:S04]  /*46d0*/  @!P1 LDS.128 R4, [R25+0xc400] ;  /* 0x00c4000019049984 */ /* 0x000e680000000c00 */
[----:B------:R-:W3:Y:S04]  /*46e0*/  @!P0 LDS.128 R8, [R25+0xe400] ;  /* 0x00e4000019088984 */ /* 0x000ee80000000c00 */
[----:B-1----:R-:W-:Y:S01]  /*46f0*/  @!P1 STG.E.128 desc[UR42][R12.64+0x300], R4 ;  /* 0x000300040c009986 */ /* 0x002fe2000c101d2a */
[----:B------:R-:W-:-:S03]  /*4700*/  ISETP.GE.AND P1, PT, R55, UR4, PT ;  /* 0x0000000437007c0c */ /* 0x000fc6000bf26270 */
        /* <DEDUP_REMOVED lines=22> */
[----:B------:R-:W-:-:S03]  /*4870*/  ISETP.GE.AND P1, PT, R14, UR4, PT ;  /* 0x000000040e007c0c */ /* 0x000fc6000bf26270 */
[----:B---3--:R-:W-:Y:S01]  /*4880*/  @!P0 STG.E.128 desc[UR42][R12.64+0x2c0], R8 ;  /* 0x0002c0080c008986 */ /* 0x008fe2000c101d2a */
[----:B------:R-:W-:-:S09]  /*4890*/  ISETP.GE.AND P0, PT, R15, UR4, PT ;  /* 0x000000040f007c0c */ /* 0x000fd2000bf06270 */
[----:B------:R-:W1:Y:S04]  /*48a0*/  @!P1 LDS.128 R4, [R24+0xc400] ;  /* 0x00c4000018049984 */ /* 0x000e680000000c00 */
[----:B------:R-:W3:Y:S04]  /*48b0*/  @!P0 LDS.128 R8, [R24+0xe400] ;  /* 0x00e4000018088984 */ /* 0x000ee80000000c00 */
[----:B-1----:R1:W-:Y:S04]  /*48c0*/  @!P1 STG.E.128 desc[UR42][R12.64+0x340], R4 ;  /* 0x000340040c009986 */ /* 0x0023e8000c101d2a */
[----:B---3--:R1:W-:Y:S02]  /*48d0*/  @!P0 STG.E.128 desc[UR42][R12.64+0x3c0], R8 ;  /* 0x0003c0080c008986 */ /* 0x0083e4000c101d2a */
.L_x_7887:
[----:B------:R-:W-:Y:S05]  /*48e0*/  BSYNC B0 ;  /* 0x0000000000007941 */ /* 0x000fea0003800000 */
.L_x_7886:
        /* <DEDUP_REMOVED lines=17> */
.L_x_7854:
[----:B------:R-:W-:Y:S04]  /*4a00*/  BSSY B0, `(.L_x_7889) ;  /* 0x0000004000007945 */ /* 0x000fe80003800000 */
[----:B------:R-:W-:Y:S05]  /*4a10*/  @P0 BRA `(.L_x_7890) ;  /* 0x0000000000080947 */ /* 0x000fea0003800000 */
[----:B------:R-:W1:Y:S02]  /*4a20*/  FENCE.VIEW.ASYNC.G ;  /* 0x00000000000073c6 */ /* 0x000e640000000100 */
[----:B-1----:R-:W-:Y:S06]  /*4a30*/  BAR.ARV 0xc, 0x180 ;  /* 0x0306000000007b1d */ /* 0x002fec0000002000 */
.L_x_7890:
[----:B------:R-:W-:Y:S05]  /*4a40*/  BSYNC B0 ;  /* 0x0000000000007941 */ /* 0x000fea0003800000 */
.L_x_7889:
[----:B------:R-:W-:Y:S01]  /*4a50*/  UISETP.NE.AND UP0, UPT, UR38, 0x1, UPT ;  /* 0x000000012600788c */ /* 0x000fe2000bf05270 */
[----:B------:R-:W-:Y:S05]  /*4a60*/  BSSY B7, `(.L_x_7891) ;  /* 0x0000c3a000077945 */ /* 0x000fea0003800000 */
[----:B------:R-:W-:-:S13]  /*4a70*/  PLOP3.LUT P0, PT, PT, PT, UP0, 0x80, 0x0 ;  /* 0x000000000000781c */ /* 0x000fda0003f0f008 */
[----:B------:R-:W-:Y:S05]  /*4a80*/  @!P0 BRA `(.L_x_7892) ;  /* 0x0000002000708947 */ /* 0x000fea0003800000 */
[----:B------:R-:W1:Y:S01]  /*4a90*/  LDC R0, c[0x0][0x448] ;  /* 0x00011200ff007b82 */ /* 0x000e620000000800 */
[----:B------:R-:W-:Y:S01]  /*4aa0*/  VIADD R3, R195, 0x3f ;  /* 0x0000003fc3037836 */ /* 0x000fe20000000000 */
[----:B------:R-:W-:Y:S01]  /*4ab0*/  BSSY B0, `(.L_x_7893) ;  /* 0x000002b000007945 */ /* 0x000fe20003800000 */
[----:B------:R-:W-:Y:S01]  /*4ac0*/  IMAD.MOV.U32 R4, RZ, RZ, RZ ;  /* 0x000000ffff047224 */ /* 0x000fe200078e00ff */
[----:B-1----:R-:W-:-:S13]  /*4ad0*/  ISETP.NE.AND P0, PT, R0, 0x1, PT ;  /* 0x000000010000780c */ /* 0x002fda0003f05270 */
[----:B------:R-:W1:Y:S08]  /*4ae0*/  @P0 LDC R0, c[0x0][0x44c] ;  /* 0x00011300ff000b82 */ /* 0x000e700000000800 */
[----:B------:R-:W2:Y:S01]  /*4af0*/  @P0 LDC R5, c[0x0][0x450] ;  /* 0x00011400ff050b82 */ /* 0x000ea20000000800 */
[----:B-1----:R-:W-:-:S05]  /*4b00*/  @P0 IMAD.HI.U32 R0, R3, R0, RZ ;  /* 0x0000000003000227 */ /* 0x002fca00078e00ff */
[----:B--2---:R-:W-:-:S05]  /*4b10*/  @P0 SHF.R.U32.HI R3, RZ, R5, R0 ;  /* 0x00000005ff030219 */ /* 0x004fca0000011600 */
[----:B------:R-:W-:-:S05]  /*4b20*/  IMAD.IADD R3, R44, 0x1, R3 ;  /* 0x000000012c037824 */ /* 0x000fca00078e0203 */
[----:B------:R-:W-:-:S04]  /*4b30*/  SHF.R.S32.HI R0, RZ, 0x1f, R3 ;  /* 0x0000001fff007819 */ /* 0x000fc80000011403 */
[----:B------:R-:W-:-:S04]  /*4b40*/  LEA.HI R0, R0, R3, RZ, 0x6 ;  /* 0x0000000300007211 */ /* 0x000fc800078f30ff */
[----:B------:R-:W-:-:S04]  /*4b50*/  SHF.R.S32.HI R0, RZ, 0x6, R0 ;  /* 0x00000006ff007819 */ /* 0x000fc80000011400 */
[----:B------:R-:W-:-:S04]  /*4b60*/  VIMNMX R43, R43, R0, PT ;  /* 0x000000002b2b7248 */ /* 0x000fc80003fe0100 */
[----:B------:R-:W-:-:S13]  /*4b70*/  ISETP.GE.AND P0, PT, R43, 0x1, PT ;  /* 0x000000012b00780c */ /* 0x000fda0003f06270 */
        /* <DEDUP_REMOVED lines=30> */
.L_x_7894:
[----:B------:R-:W-:Y:S05]  /*4d60*/  BSYNC B0 ;  /* 0x0000000000007941 */ /* 0x000fea0003800000 */
.L_x_7893:
        /* <DEDUP_REMOVED lines=44> */
[----:B0-----:R-:W-:-:S02]  /*5030*/  CS2R R74, SRZ ;  /* 0x00000000004a7805 */ /* 0x001fc4000001ff00 */
        /* <DEDUP_REMOVED lines=26> */
[----:B------:R-:W2:Y:S04]  /*51e0*/  LDL R5, [R1+0x44] ;  /* 0x0000440001057983 */ /* 0x000ea80000100800 */
[----:B--2---:R-:W0:Y:S02]  /*51f0*/  SHFL.IDX PT, R3, R5, RZ, 0x1f ;  /* 0x00001fff05037589 */ /* 0x004e2400000e0000 */
[----:B0-----:R-:W-:-:S04]  /*5200*/  LEA.HI R5, R3, R3, RZ, 0x1 ;  /* 0x0000000303057211 */ /* 0x001fc800078f08ff */
[----:B------:R-:W-:Y:S01]  /*5210*/  LOP3.LUT R6, R5, 0x1fffe, RZ, 0xc0, !PT ;  /* 0x0001fffe05067812 */ /* 0x000fe200078ec0ff */
[----:B------:R-:W-:-:S04]  /*5220*/  IMAD.U32 R5, RZ, RZ, UR37 ;  /* 0x00000025ff057e24 */ /* 0x000fc8000f8e00ff */
[----:B------:R-:W-:Y:S01]  /*5230*/  IMAD.IADD R3, R3, 0x1, -R6 ;  /* 0x0000000103037824 */ /* 0x000fe200078e0a06 */
[----:B------:R-:W-:-:S03]  /*5240*/  ISETP.NE.AND P0, PT, R5, 0x3, PT ;  /* 0x000000030500780c */ /* 0x000fc60003f05270 */
[----:B------:R-:W-:-:S04]  /*5250*/  IMAD R3, R3, 0x8000, R2 ;  /* 0x0000800003037824 */ /* 0x000fc800078e0202 */
[----:B------:R-:W-:-:S05]  /*5260*/  VIADD R3, R3, 0x400 ;  /* 0x0000040003037836 */ /* 0x000fca0000000000 */
[----:B------:R-:W-:-:S04]  /*5270*/  SHF.R.U32.HI R3, RZ, 0x4, R3 ;  /* 0x00000004ff037819 */ /* 0x000fc80000011603 */
[----:B------:R-:W-:-:S04]  /*5280*/  LOP3.LUT R3, R3, 0x3fff, RZ, 0xc0, !PT ;  /* 0x00003fff03037812 */ /* 0x000fc800078ec0ff */
[----:B------:R-:W-:Y:S01]  /*5290*/  LOP3.LUT R3, R3, 0x2000000, RZ, 0xfc, !PT ;  /* 0x0200000003037812 */ /* 0x000fe200078efcff */
[----:B------:R-:W-:Y:S06]  /*52a0*/  @!P0 BRA `(.L_x_7896) ;  /* 0x0000000000048947 */ /* 0x000fec0003800000 */
[----:B------:R-:W-:Y:S01]  /*52b0*/  BPT.TRAP 0x1 ;  /* 0x000000040000795c */ /* 0x000fe20000300000 */
.L_x_7896:
        /* <DEDUP_REMOVED lines=11> */
.L_x_8188:
[----:B------:R-:W-:Y:S05]  /*5370*/  BSYNC B0 ;  /* 0x0000000000007941 */ /* 0x000fea0003800000 */
.L_x_7897:
        /* <DEDUP_REMOVED lines=56> */
.L_x_7906:
        /* <DEDUP_REMOVED lines=143> */
.L_x_7901:
[----:B------:R-:W-:Y:S01]  /*5ff0*/  IMAD R21, R18, 0x8, R2 ;  /* 0x0000000812157824 */ /* 0x000fe200078e0202 */
[----:B------:R-:W-:-:S04]  /*6000*/  SHF.L.U32 R4, R22, 0x1f, RZ ;  /* 0x0000001f16047819 */ /* 0x000fc800000006ff */
[----:B------:R0:W1:Y:S01]  /*6010*/  SYNCS.PHASECHK.TRANS64.TRYWAIT P2, [R21+URZ+0x28c50], R4 ;  /* 0x028c5004150075a7 */ /* 0x000062000804017f */
[----:B------:R-:W-:Y:S05]  /*6020*/  @!P0 BRA `(.L_x_7902) ;  /* 0x0000000000048947 */ /* 0x000fea0003800000 */
[----:B------:R-:W-:Y:S01]  /*6030*/  BPT.TRAP 0x1 ;  /* 0x000000040000795c */ /* 0x000fe20000300000 */
.L_x_7902:
[----:B------:R-:W-:Y:S04]  /*6040*/  BSSY B1, `(.L_x_7903) ;  /* 0x0000004000017945 */ /* 0x000fe80003800000 */
[----:B-1----:R-:W-:Y:S05]  /*6050*/  @P2 BRA `(.L_x_7904) ;  /* 0x0000000000082947 */ /* 0x002fea0003800000 */
[----:B------:R-:W1:Y:S02]  /*6060*/  SYNCS.PHASECHK.TRANS64.TRYWAIT P2, [R21+URZ+0x28c50], R4 ;  /* 0x028c5004150075a7 */ /* 0x000e64000804017f */
[----:B-1----:R-:W-:Y:S05]  /*6070*/  @!P2 BRA `(.L_x_7905) ;  /* 0x000001940010a947 */ /* 0x002fea0003800000 */
.L_x_7904:
[----:B------:R-:W-:Y:S05]  /*6080*/  BSYNC B1 ;  /* 0x0000000000017941 */ /* 0x000fea0003800000 */
.L_x_7903:
        /* <DEDUP_REMOVED lines=44> */
.L_x_7900:
[----:B------:R-:W-:Y:S05]  /*6350*/  BSYNC B0 ;  /* 0x0000000000007941 */ /* 0x000fea0003800000 */
.L_x_7899:
        /* <DEDUP_REMOVED lines=143> */
.L_x_7892:
        /* <DEDUP_REMOVED lines=45> */
.L_x_7908:
[----:B------:R-:W-:Y:S05]  /*6f20*/  BSYNC B0 ;  /* 0x0000000000007941 */ /* 0x000fea0003800000 */
.L_x_7907:
        /* <DEDUP_REMOVED lines=101> */
.L_x_7910:
[----:B------:R-:W-:Y:S05]  /*7580*/  BSYNC B6 ;  /* 0x0000000000067941 */ /* 0x000fea0003800000 */
.L_x_7909:
        /* <DEDUP_REMOVED lines=12> */
.L_x_7914:
[----:B-1----:R1:W2:Y:S02]  /*7650*/  SYNCS.PHASECHK.TRANS64.TRYWAIT P0, [R2+URZ+0x28c00], R3 ;  /* 0x028c0003020075a7 */ /* 0x0022a4000800017f */
[----:B--2---:R-:W-:Y:S05]  /*7660*/  @!P0 NANOSLEEP.SYNCS 0x989680 ;  /* 0x009896800000895d */ /* 0x004fea0003900000 */
[----:B------:R-:W2:Y:S02]  /*7670*/  @!P0 SYNCS.PHASECHK.TRANS64 P0, [R2+URZ+0x28c00], R3 ;  /* 0x028c0003020085a7 */ /* 0x000ea4000800007f */
[----:B--2---:R-:W-:Y:S05]  /*7680*/  @!P0 BRA `(.L_x_7914) ;  /* 0xfffffffc00f08947 */ /* 0x004fea000383ffff */
.L_x_7913:
[----:B------:R-:W-:Y:S05]  /*7690*/  BSYNC B0 ;  /* 0x0000000000007941 */ /* 0x000fea0003800000 */
.L_x_7912:
[----:B------:R-:W-:Y:S05]  /*76a0*/  BRA `(.L_x_7915) ;  /* 0x0000002c00987947 */ /* 0x000fea0003800000 */
.L_x_7911:
        /* <DEDUP_REMOVED lines=31> */
.L_x_7917:
[----:B------:R-:W-:Y:S05]  /*78a0*/  BSYNC B6 ;  /* 0x0000000000067941 */ /* 0x000fea0003800000 */
.L_x_7916:
[----:B------:R-:W0:Y:S01]  /*78b0*/  S2R R0, SR_TID.X ;  /* 0x0000000000007919 */ /* 0x000e220000002100 */
[----:B------:R-:W-:Y:S01]  /*78c0*/  ULDC.U8 UR4, c[0x0][0x410] ;  /* 0x0001040000047ab9 */ /* 0x000fe20000000000 */
[----:B------:R-:W-:Y:S01]  /*78d0*/  BSSY B0, `(.L_x_7918) ;  /* 0x00002bb000007945 */ /* 0x000fe20003800000 */
[----:B------:R-:W-:Y:S01]  /*78e0*/  ISETP.NE.AND P0, PT, RZ, UR4, PT ;  /* 0x00000004ff007c0c */ /* 0x000fe2000bf05270 */
        /* <DEDUP_REMOVED lines=41> */
.L_x_8194:
        /* <DEDUP_REMOVED lines=9> */
[----:B-1----:R-:W-:Y:S01]  /*7c10*/  IMAD.MOV.U32 R5, RZ, RZ, R3 ;  /* 0x000000ffff057224 */ /* 0x002fe200078e0003 */
[----:B------:R-:W-:Y:S02]  /*7c20*/  ISETP.GE.AND P3, PT, R192, UR4, PT ;  /* 0x00000004c0007c0c */ /* 0x000fe4000bf66270 */
[----:B------:R-:W-:Y:S02]  /*7c30*/  CS2R R26, SRZ ;  /* 0x00000000001a7805 */ /* 0x000fe4000001ff00 */
[----:B------:R-:W-:Y:S01]  /*7c40*/  ISETP.GE.AND P2, PT, R186, UR4, PT ;  /* 0x00000004ba007c0c */ /* 0x000fe2000bf46270 */
[----:B---3--:R-:W-:Y:S01]  /*7c50*/  IMAD.MOV.U32 R9, RZ, RZ, R0 ;  /* 0x000000ffff097224 */ /* 0x008fe200078e0000 */
[----:B------:R-:W-:-:S07]  /*7c60*/  CS2R R28, SRZ ;  /* 0x00000000001c7805 */ /* 0x000fce000001ff00 */
[C---:B------:R-:W-:Y:S01]  /*7c70*/  @!P3 IMAD.SHL.U32 R7, R192.reuse, 0x2, RZ ;  /* 0x00000002c007b824 */ /* 0x040fe200078e00ff */
[----:B------:R-:W-:-:S03]  /*7c80*/  @!P3 SHF.L.U64.HI R12, R192, 0x1, R39 ;  /* 0x00000001c00cb819 */ /* 0x000fc60000010227 */
[----:B--2---:R-:W-:Y:S01]  /*7c90*/  @!P2 IMAD.WIDE R10, R186, 0x2, R4 ;  /* 0x00000002ba0aa825 */ /* 0x004fe200078e0204 */
[-C--:B------:R-:W-:Y:S02]  /*7ca0*/  @!P3 IADD3 R4, P0, R4, R7.reuse, RZ ;  /* 0x000000070404b210 */ /* 0x080fe40007f1e0ff */
[----:B----4-:R-:W-:Y:S02]  /*7cb0*/  @!P3 IADD3 R6, P1, R8, R7, RZ ;  /* 0x000000070806b210 */ /* 0x010fe40007f3e0ff */
[----:B------:R-:W-:Y:S02]  /*7cc0*/  CS2R R24, SRZ ;  /* 0x0000000000187805 */ /* 0x000fe4000001ff00 */
[----:B------:R-:W-:Y:S01]  /*7cd0*/  CS2R R20, SRZ ;  /* 0x0000000000147805 */ /* 0x000fe2000001ff00 */
[----:B------:R-:W-:Y:S01]  /*7ce0*/  @!P2 IMAD.WIDE R8, R186, 0x2, R8 ;  /* 0x00000002ba08a825 */ /* 0x000fe200078e0208 */
[----:B------:R1:W5:Y:S03]  /*7cf0*/  @!P2 LD.E.64 R26, desc[UR42][R10.64] ;  /* 0x0000002a0a1aa980 */ /* 0x000366000c101b00 */
[--C-:B------:R-:W-:Y:S01]  /*7d00*/  @!P3 IMAD.X R5, R3, 0x1, R12.reuse, P0 ;  /* 0x000000010305b824 */ /* 0x100fe200000e060c */
[----:B------:R1:W5:Y:S01]  /*7d10*/  @!P2 LD.E.64 R28, desc[UR42][R8.64] ;  /* 0x0000002a081ca980 */ /* 0x000362000c101b00 */
[----:B------:R-:W-:-:S03]  /*7d20*/  @!P3 IMAD.X R7, R0, 0x1, R12, P1 ;  /* 0x000000010007b824 */ /* 0x000fc600008e060c */
[----:B------:R1:W5:Y:S04]  /*7d30*/  @!P3 LD.E.64 R24, desc[UR42][R4.64] ;  /* 0x0000002a0418b980 */ /* 0x000368000c101b00 */
[----:B------:R1:W5:Y:S02]  /*7d40*/  @!P3 LD.E.64 R20, desc[UR42][R6.64] ;  /* 0x0000002a0614b980 */ /* 0x000364000c101b00 */
.L_x_7922:
[----:B------:R-:W-:Y:S05]  /*7d50*/  BSYNC B1 ;  /* 0x0000000000017941 */ /* 0x000fea0003800000 */
.L_x_7921:
[----:B---3-5:R-:W-:Y:S01]  /*7d60*/  IMAD.MOV.U32 R0, RZ, RZ, R24 ;  /* 0x000000ffff007224 */ /* 0x028fe200078e0018 */
[----:B------:R-:W-:Y:S01]  /*7d70*/  UMOV UR4, 0xffffffff ;  /* 0xffffffff00047882 */ /* 0x000fe20000000000 */
[----:B-1----:R-:W-:Y:S01]  /*7d80*/  IMAD.MOV.U32 R3, RZ, RZ, R25 ;  /* 0x000000ffff037224 */ /* 0x002fe200078e0019 */
[----:B----4-:R-:W-:Y:S01]  /*7d90*/  CS2R R8, SRZ ;  /* 0x0000000000087805 */ /* 0x010fe2000001ff00 */
[----:B--2---:R-:W-:Y:S02]  /*7da0*/  IMAD.MOV.U32 R4, RZ, RZ, R26 ;  /* 0x000000ffff047224 */ /* 0x004fe400078e001a */
[----:B------:R-:W-:Y:S01]  /*7db0*/  IMAD.MOV.U32 R5, RZ, RZ, R27 ;  /* 0x000000ffff057224 */ /* 0x000fe200078e001b */
[----:B------:R-:W-:Y:S01]  /*7dc0*/  PRMT R44, R3, 0x5410, R0 ;  /* 0x00005410032c7816 */ /* 0x000fe20000000000 */
[----:B------:R-:W-:Y:S02]  /*7dd0*/  IMAD.MOV.U32 R0, RZ, RZ, R20 ;  /* 0x000000ffff007224 */ /* 0x000fe400078e0014 */
[----:B------:R-:W-:Y:S01]  /*7de0*/  IMAD.MOV.U32 R3, RZ, RZ, R21 ;  /* 0x000000ffff037224 */ /* 0x000fe200078e0015 */
[----:B------:R-:W-:Y:S01]  /*7df0*/  PRMT R40, R4, 0x5410, R5 ;  /* 0x0000541004287816 */ /* 0x000fe20000000005 */
[----:B------:R-:W-:Y:S01]  /*7e00*/  IMAD.MOV.U32 R4, RZ, RZ, R28 ;  /* 0x000000ffff047224 */ /* 0x000fe200078e001c */
[----:B------:R-:W-:Y:S01]  /*7e10*/  PRMT R45, R0, 0x7610, R45 ;  /* 0x00007610002d7816 */ /* 0x000fe2000000002d */
[----:B------:R-:W-:Y:S01]  /*7e20*/  IMAD.MOV.U32 R5, RZ, RZ, R29 ;  /* 0x000000ffff057224 */ /* 0x000fe200078e001d */
[----:B------:R-:W-:-:S04]  /*7e30*/  PRMT R46, R3, 0x7610, R46 ;  /* 0x00007610032e7816 */ /* 0x000fc8000000002e */
[----:B------:R-:W-:Y:S01]  /*7e40*/  PRMT R41, R5, 0x5410, R4 ;  /* 0x0000541005297816 */ /* 0x000fe20000000004 */
[----:B------:R-:W-:Y:S06]  /*7e50*/  BRA.DIV UR4, `(.L_x_7923) ;  /* 0x0000017a04207947 */ /* 0x000fec000b800000 */
[----:B------:R1:W2:Y:S04]  /*7e60*/  SHFL.IDX PT, R0, R32, 0x1, 0x1c1f ;  /* 0x003c1f0020007f89 */ /* 0x0002a800000e0000 */
[----:B------:R1:W3:Y:S04]  /*7e70*/  SHFL.IDX PT, R3, R31, 0x1, 0x1c1f ;  /* 0x003c1f001f037f89 */ /* 0x0002e800000e0000 */
[----:B------:R1:W4:Y:S04]  /*7e80*/  SHFL.IDX PT, R7, R33, 0x1, 0x1c1f ;  /* 0x003c1f0021077f89 */ /* 0x00032800000e0000 */
[----:B0-----:R-:W0:Y:S02]  /*7e90*/  SHFL.IDX PT, R30, R30, 0x1, 0x1c1f ;  /* 0x003c1f001e1e7f89 */ /* 0x001e2400000e0000 */
.L_x_8200:
[----:B------:R-:W-:Y:S01]  /*7ea0*/  VIADD R34, R34, 0x20 ;  /* 0x0000002022227836 */ /* 0x000fe20000000000 */
[----:B------:R-:W-:Y:S01]  /*7eb0*/  LEA.HI R4, R218, R218, RZ, 0x1 ;  /* 0x000000dada047211 */ /* 0x000fe200078f08ff */
[----:B------:R-:W-:Y:S01]  /*7ec0*/  BSSY B1, `(.L_x_7924) ;  /* 0x0000021000017945 */ /* 0x000fe20003800000 */
[----:B-1----:R-:W-:Y:S01]  /*7ed0*/  IMAD.SHL.U32 R32, R190, 0x40, RZ ;  /* 0x00000040be207824 */ /* 0x002fe200078e00ff */
        /* <DEDUP_REMOVED lines=9> */
[----:B---3--:R-:W-:Y:S01]  /*7f70*/  IMAD.MOV.U32 R4, RZ, RZ, R3 ;  /* 0x000000ffff047224 */ /* 0x008fe200078e0003 */
[----:B------:R-:W-:Y:S01]  /*7f80*/  ISETP.GE.AND P2, PT, R186, UR4, PT ;  /* 0x00000004ba007c0c */ /* 0x000fe2000bf46270 */
[----:B--2---:R-:W-:Y:S01]  /*7f90*/  IMAD.MOV.U32 R5, RZ, RZ, R0 ;  /* 0x000000ffff057224 */ /* 0x004fe200078e0000 */
[----:B------:R-:W-:Y:S02]  /*7fa0*/  ISETP.GE.AND P3, PT, R192, UR4, PT ;  /* 0x00000004c0007c0c */ /* 0x000fe4000bf66270 */
[----:B------:R-:W-:Y:S01]  /*7fb0*/  CS2R R12, SRZ ;  /* 0x00000000000c7805 */ /* 0x000fe2000001ff00 */
[----:B0-----:R-:W-:-:S08]  /*7fc0*/  IMAD.MOV.U32 R8, RZ, RZ, R30 ;  /* 0x000000ffff087224 */ /* 0x001fd000078e001e */
[----:B------:R-:W-:Y:S02]  /*7fd0*/  @!P2 IMAD.WIDE R4, R186, 0x2, R4 ;  /* 0x00000002ba04a825 */ /* 0x000fe400078e0204 */
[C---:B------:R-:W-:Y:S02]  /*7fe0*/  @!P3 SHF.L.U64.HI R10, R192.reuse, 0x1, R39 ;  /* 0x00000001c00ab819 */ /* 0x040fe40000010227 */
[----:B------:R-:W-:Y:S01]  /*7ff0*/  @!P3 IMAD.SHL.U32 R6, R192, 0x2, RZ ;  /* 0x00000002c006b824 */ /* 0x000fe200078e00ff */
[----:B------:R0:W5:Y:S01]  /*8000*/  @!P2 LD.E.64 R12, desc[UR42][R4.64] ;  /* 0x0000002a040ca980 */ /* 0x000162000c101b00 */
[----:B----4-:R-:W-:Y:S01]  /*8010*/  IMAD.MOV.U32 R9, RZ, RZ, R7 ;  /* 0x000000ffff097224 */ /* 0x010fe200078e0007 */
[----:B------:R-:W-:Y:S02]  /*8020*/  CS2R R14, SRZ ;  /* 0x00000000000e7805 */ /* 0x000fe4000001ff00 */
[-C--:B0-----:R-:W-:Y:S02]  /*8030*/  @!P3 IADD3 R4, P0, R3, R6.reuse, RZ ;  /* 0x000000060304b210 */ /* 0x081fe40007f1e0ff */
[----:B------:R-:W-:Y:S01]  /*8040*/  @!P3 IADD3 R6, P1, R30, R6, RZ ;  /* 0x000000061e06b210 */ /* 0x000fe20007f3e0ff */
[----:B------:R-:W-:Y:S01]  /*8050*/  @!P2 IMAD.WIDE R30, R186, 0x2, R8 ;  /* 0x00000002ba1ea825 */ /* 0x000fe200078e0208 */
[----:B------:R-:W-:-:S03]  /*8060*/  CS2R R8, SRZ ;  /* 0x0000000000087805 */ /* 0x000fc6000001ff00 */
[--C-:B------:R-:W-:Y:S01]  /*8070*/  @!P3 IMAD.X R5, R0, 0x1, R10.reuse, P0 ;  /* 0x000000010005b824 */ /* 0x100fe200000e060a */
[----:B------:R1:W5:Y:S01]  /*8080*/  @!P2 LD.E.64 R14, desc[UR42][R30.64] ;  /* 0x0000002a1e0ea980 */ /* 0x000362000c101b00 */
[----:B------:R-:W-:Y:S01]  /*8090*/  @!P3 IMAD.X R7, R7, 0x1, R10, P1 ;  /* 0x000000010707b824 */ /* 0x000fe200008e060a */
[----:B------:R-:W-:Y:S02]  /*80a0*/  CS2R R10, SRZ ;  /* 0x00000000000a7805 */ /* 0x000fe4000001ff00 */
[----:B------:R1:W5:Y:S04]  /*80b0*/  @!P3 LD.E.64 R8, desc[UR42][R4.64] ;  /* 0x0000002a0408b980 */ /* 0x000368000c101b00 */
[----:B------:R1:W5:Y:S02]  /*80c0*/  @!P3 LD.E.64 R10, desc[UR42][R6.64] ;  /* 0x0000002a060ab980 */ /* 0x000364000c101b00 */
.L_x_7925:
[----:B------:R-:W-:Y:S05]  /*80d0*/  BSYNC B1 ;  /* 0x0000000000017941 */ /* 0x000fea0003800000 */
.L_x_7924:
[----:B------:R-:W4:Y:S01]  /*80e0*/  SYNCS.PHASECHK.TRANS64.TRYWAIT P0, [R2+URZ+0x28c00], R35 ;  /* 0x028c0023020075a7 */ /* 0x000f22000800017f */
[----:B---3--:R-:W-:Y:S01]  /*80f0*/  LOP3.LUT R3, R32, 0x1c0, RZ, 0xc0, !PT ;  /* 0x000001c020037812 */ /* 0x008fe200078ec0ff */
[----:B-1---5:R-:W-:Y:S01]  /*8100*/  IMAD.MOV.U32 R4, RZ, RZ, R8 ;  /* 0x000000ffff047224 */ /* 0x022fe200078e0008 */
[----:B------:R-:W-:Y:S01]  /*8110*/  VIADDMNMX R31, R37, -R195, 0x40, PT ;  /* 0x00000040251f7446 */ /* 0x000fe200038009c3 */
[----:B------:R-:W-:Y:S01]  /*8120*/  IMAD.MOV.U32 R6, RZ, RZ, R10 ;  /* 0x000000ffff067224 */ /* 0x000fe200078e000a */
[----:B--2---:R-:W-:Y:S01]  /*8130*/  LOP3.LUT R0, R3, 0x18, R16, 0xf8, !PT ;  /* 0x0000001803007812 */ /* 0x004fe200078ef810 */
        /* <DEDUP_REMOVED lines=9> */
[----:B0-----:R-:W-:Y:S01]  /*81d0*/  PRMT R30, R6, 0x5410, R4 ;  /* 0x00005410061e7816 */ /* 0x001fe20000000004 */
[----:B------:R-:W-:Y:S01]  /*81e0*/  IMAD R3, R202, 0x200, R3 ;  /* 0x00000200ca037824 */ /* 0x000fe200078e0203 */
[----:B------:R-:W-:Y:S01]  /*81f0*/  PRMT R32, R0, 0x7610, R32 ;  /* 0x0000761000207816 */ /* 0x000fe20000000020 */
[----:B------:R-:W-:Y:S01]  /*8200*/  IMAD.MOV.U32 R0, RZ, RZ, R11 ;  /* 0x000000ffff007224 */ /* 0x000fe200078e000b */
[----:B------:R-:W-:Y:S01]  /*8210*/  LOP3.LUT P2, RZ, R190, 0x4, RZ, 0xc0, !PT ;  /* 0x00000004beff7812 */ /* 0x000fe2000784c0ff */
[----:B------:R-:W-:Y:S01]  /*8220*/  IMAD.MOV.U32 R4, RZ, RZ, R14 ;  /* 0x000000ffff047224 */ /* 0x000fe200078e000e */
[----:B------:R-:W-:Y:S01]  /*8230*/  ISETP.GE.AND P1, PT, R184, R31, PT ;  /* 0x0000001fb800720c */ /* 0x000fe20003f26270 */
[----:B------:R-:W-:Y:S01]  /*8240*/  IMAD R3, R3, 0x2, R2 ;  /* 0x0000000203037824 */ /* 0x000fe200078e0202 */
[----:B------:R-:W-:-:S02]  /*8250*/  PRMT R34, R0, 0x7610, R34 ;  /* 0x0000761000227816 */ /* 0x000fc40000000022 */
[----:B------:R-:W-:Y:S01]  /*8260*/  PRMT R48, R4, 0x7610, R48 ;  /* 0x0000761004307816 */ /* 0x000fe20000000030 */
[C---:B------:R-:W-:Y:S02]  /*8270*/  VIADD R4, R3.reuse, 0x20400 ;  /* 0x0002040003047836 */ /* 0x040fe40000000000 */
[----:B------:R-:W-:Y:S01]  /*8280*/  VIADD R0, R3, 0x20440 ;  /* 0x0002044003007836 */ /* 0x000fe20000000000 */
[----:B----4-:R-:W-:Y:S06]  /*8290*/  @!P0 BRA `(.L_x_7927) ;  /* 0x0000017400848947 */ /* 0x010fec0003800000 */
.L_x_8201:
[----:B------:R-:W-:Y:S05]  /*82a0*/  BSYNC B1 ;  /* 0x0000000000017941 */ /* 0x000fea0003800000 */
.L_x_7926:
        /* <DEDUP_REMOVED lines=9> */
[----:B------:R-:W1:Y:S01]  /*8340*/  LDS.128 R4, [R3+0x20400] ;  /* 0x0204000003047984 */ /* 0x000e620000000c00 */
[----:B------:R-:W-:Y:S02]  /*8350*/  SHF.R.U32.HI R39, RZ, 0x10, R29 ;  /* 0x00000010ff277819 */ /* 0x000fe4000001161d */
[--C-:B------:R-:W-:Y:S02]  /*8360*/  SHF.R.U32.HI R36, RZ, 0x10, R27.reuse ;  /* 0x00000010ff247819 */ /* 0x100fe4000001161b */
[----:B0-----:R-:W-:Y:S02]  /*8370*/  SHF.R.U64 R35, R26, 0x10, R27 ;  /* 0x000000101a237819 */ /* 0x001fe4000000121b */
[----:B------:R-:W-:Y:S02]  /*8380*/  PRMT R39, R41, 0x5410, R39 ;  /* 0x0000541029277816 */ /* 0x000fe40000000027 */
[----:B------:R-:W-:Y:S02]  /*8390*/  PRMT R36, R40, 0x5432, R36 ;  /* 0x0000543228247816 */ /* 0x000fe40000000024 */
[----:B------:R-:W-:-:S02]  /*83a0*/  SHF.R.U64 R38, R28, 0x10, R29 ;  /* 0x000000101c267819 */ /* 0x000fc4000000121d */
[----:B------:R-:W-:Y:S01]  /*83b0*/  PRMT R35, R40, 0x5410, R35 ;  /* 0x0000541028237816 */ /* 0x000fe20000000023 */
[----:B------:R-:W-:Y:S01]  /*83c0*/  IMAD.U32 R40, R39, 0x10000, RZ ;  /* 0x0001000027287824 */ /* 0x000fe200078e00ff */
[----:B------:R-:W-:Y:S01]  /*83d0*/  PRMT R38, R41, 0x5432, R38 ;  /* 0x0000543229267816 */ /* 0x000fe20000000026 */
[C---:B------:R-:W-:Y:S01]  /*83e0*/  IMAD.U32 R37, R36.reuse, 0x10000, RZ ;  /* 0x0001000024257824 */ /* 0x040fe200078e00ff */
[----:B------:R-:W-:Y:S02]  /*83f0*/  LOP3.LUT R39, R39, 0xffff0000, RZ, 0xc0, !PT ;  /* 0xffff000027277812 */ /* 0x000fe400078ec0ff */
[----:B------:R-:W-:Y:S02]  /*8400*/  LOP3.LUT R36, R36, 0xffff0000, RZ, 0xc0, !PT ;  /* 0xffff000024247812 */ /* 0x000fe400078ec0ff */
[C---:B-1----:R-:W-:Y:S01]  /*8410*/  LOP3.LUT R27, R6.reuse, 0xffff0000, RZ, 0xc0, !PT ;  /* 0xffff0000061b7812 */ /* 0x042fe200078ec0ff */
[----:B------:R-:W-:Y:S01]  /*8420*/  IMAD.U32 R26, R6, 0x10000, RZ ;  /* 0x00010000061a7824 */ /* 0x000fe200078e00ff */
[C---:B------:R-:W-:Y:S01]  /*8430*/  LOP3.LUT R29, R7.reuse, 0xffff0000, RZ, 0xc0, !PT ;  /* 0xffff0000071d7812 */ /* 0x040fe200078ec0ff */
[----:B------:R-:W-:-:S02]  /*8440*/  IMAD.U32 R28, R7, 0x10000, RZ ;  /* 0x00010000071c7824 */ /* 0x000fc400078e00ff */
[C---:B------:R-:W-:Y:S01]  /*8450*/  FMUL.FTZ R41, R27.reuse, R40 ;  /* 0x000000281b297220 */ /* 0x040fe20000410000 */
[----:B------:R-:W-:Y:S01]  /*8460*/  FMUL.FTZ R27, R27, R37 ;  /* 0x000000251b1b7220 */ /* 0x000fe20000410000 */
[C---:B------:R-:W-:Y:S01]  /*8470*/  FMUL.FTZ R43, R29.reuse, R39 ;  /* 0x000000271d2b7220 */ /* 0x040fe20000410000 */
[----:B------:R-:W-:Y:S02]  /*8480*/  IMAD.U32 R6, R4, 0x10000, RZ ;  /* 0x0001000004067824 */ /* 0x000fe400078e00ff */
[C---:B------:R-:W-:Y:S01]  /*8490*/  FFMA.FTZ R41, R26.reuse, R37, -R41 ;  /* 0x000000251a297223 */ /* 0x040fe20000010829 */
[----:B------:R-:W-:Y:S01]  /*84a0*/  FMUL.FTZ R37, R29, R36 ;  /* 0x000000241d257220 */ /* 0x000fe20000410000 */
[----:B------:R-:W-:Y:S02]  /*84b0*/  IMAD.U32 R7, R5, 0x10000, RZ ;  /* 0x0001000005077824 */ /* 0x000fe400078e00ff */
[----:B------:R-:W-:Y:S01]  /*84c0*/  FFMA.FTZ R40, R26, R40, R27 ;  /* 0x000000281a287223 */ /* 0x000fe2000001001b */
[----:B------:R-:W-:Y:S01]  /*84d0*/  IMAD.U32 R29, R38, 0x10000, RZ ;  /* 0x00010000261d7824 */ /* 0x000fe200078e00ff */
[----:B------:R-:W-:Y:S01]  /*84e0*/  LOP3.LUT R4, R4, 0xffff0000, RZ, 0xc0, !PT ;  /* 0xffff000004047812 */ /* 0x000fe200078ec0ff */
[----:B------:R-:W-:Y:S01]  /*84f0*/  IMAD.U32 R27, R35, 0x10000, RZ ;  /* 0x00010000231b7824 */ /* 0x000fe200078e00ff */
[----:B------:R-:W-:Y:S01]  /*8500*/  LOP3.LUT R5, R5, 0xffff0000, RZ, 0xc0, !PT ;  /* 0xffff000005057812 */ /* 0x000fe200078ec0ff */
[----:B------:R-:W-:Y:S01]  /*8510*/  FFMA.FTZ R43, R28, R36, -R43 ;  /* 0x000000241c2b7223 */ /* 0x000fe2000001082b */
        /* <DEDUP_REMOVED lines=16> */
.L_x_7931:
[----:B------:R-:W-:Y:S05]  /*8620*/  BSYNC B2 ;  /* 0x0000000000027941 */ /* 0x000fea0003800000 */
.L_x_7930:
[----:B------:R-:W-:Y:S05]  /*8630*/  @P1 BRA `(.L_x_7929) ;  /* 0x0000000000b81947 */ /* 0x000fea0003800000 */
[----:B-1----:R-:W1:Y:S01]  /*8640*/  LDS.128 R4, [R0] ;  /* 0x0000000000047984 */ /* 0x002e620000000c00 */
        /* <DEDUP_REMOVED lines=9> */
[----:B------:R-:W-:Y:S02]  /*86e0*/  PRMT R26, R44, 0x5432, R26 ;  /* 0x000054322c1a7816 */ /* 0x000fe4000000001a */
[----:B------:R-:W-:Y:S02]  /*86f0*/  LOP3.LUT R27, R27, 0xffff0000, RZ, 0xc0, !PT ;  /* 0xffff00001b1b7812 */ /* 0x000fe400078ec0ff */
[----:B------:R-:W-:Y:S02]  /*8700*/  PRMT R29, R45, 0x5410, R29 ;  /* 0x000054102d1d7816 */ /* 0x000fe4000000001d */
[C---:B-1----:R-:W-:Y:S01]  /*8710*/  LOP3.LUT R21, R6.reuse, 0xffff0000, RZ, 0xc0, !PT ;  /* 0xffff000006157812 */ /* 0x042fe200078ec0ff */
[----:B------:R-:W-:Y:S01]  /*8720*/  IMAD.U32 R20, R6, 0x10000, RZ ;  /* 0x0001000006147824 */ /* 0x000fe200078e00ff */
[C---:B------:R-:W-:Y:S01]  /*8730*/  LOP3.LUT R25, R7.reuse, 0xffff0000, RZ, 0xc0, !PT ;  /* 0xffff000007197812 */ /* 0x040fe200078ec0ff */
[----:B------:R-:W-:Y:S02]  /*8740*/  IMAD.U32 R24, R7, 0x10000, RZ ;  /* 0x0001000007187824 */ /* 0x000fe400078e00ff */
[C---:B------:R-:W-:Y:S01]  /*8750*/  FMUL.FTZ R37, R21.reuse, R36 ;  /* 0x0000002415257220 */ /* 0x040fe20000410000 */
[----:B------:R-:W-:Y:S01]  /*8760*/  FMUL.FTZ R21, R21, R28 ;  /* 0x0000001c15157220 */ /* 0x000fe20000410000 */
[C---:B------:R-:W-:Y:S01]  /*8770*/  IMAD.U32 R6, R4.reuse, 0x10000, RZ ;  /* 0x0001000004067824 */ /* 0x040fe200078e00ff */
[----:B------:R-:W-:Y:S01]  /*8780*/  LOP3.LUT R4, R4, 0xffff0000, RZ, 0xc0, !PT ;  /* 0xffff000004047812 */ /* 0x000fe200078ec0ff */
[----:B------:R-:W-:-:S02]  /*8790*/  IMAD.U32 R7, R5, 0x10000, RZ ;  /* 0x0001000005077824 */ /* 0x000fc400078e00ff */
[C---:B------:R-:W-:Y:S01]  /*87a0*/  FFMA.FTZ R36, R20.reuse, R36, R21 ;  /* 0x0000002414247223 */ /* 0x040fe20000010015 */
[----:B------:R-:W-:Y:S01]  /*87b0*/  FFMA.FTZ R37, R20, R28, -R37 ;  /* 0x0000001c14257223 */ /* 0x000fe20000010825 */
[C---:B------:R-:W-:Y:S01]  /*87c0*/  IMAD.U32 R21, R26.reuse, 0x10000, RZ ;  /* 0x000100001a157824 */ /* 0x040fe200078e00ff */
[----:B------:R-:W-:Y:S01]  /*87d0*/  LOP3.LUT R5, R5, 0xffff0000, RZ, 0xc0, !PT ;  /* 0xffff000005057812 */ /* 0x000fe200078ec0ff */
[C---:B------:R-:W-:Y:S01]  /*87e0*/  FMUL.FTZ R39, R25.reuse, R35 ;  /* 0x0000002319277220 */ /* 0x040fe20000410000 */
[-C--:B------:R-:W-:Y:S01]  /*87f0*/  FMUL.FTZ R41, R25, R27.reuse ;  /* 0x0000001b19297220 */ /* 0x080fe20000410000 */
[C---:B------:R-:W-:Y:S01]  /*8800*/  LOP3.LUT R20, R29.reuse, 0xffff0000, RZ, 0xc0, !PT ;  /* 0xffff00001d147812 */ /* 0x040fe200078ec0ff */
[----:B------:R-:W-:Y:S01]  /*8810*/  IMAD.U32 R25, R29, 0x10000, RZ ;  /* 0x000100001d197824 */ /* 0x000fe200078e00ff */
[----:B------:R-:W-:Y:S01]  /*8820*/  LOP3.LUT R26, R26, 0xffff0000, RZ, 0xc0, !PT ;  /* 0xffff00001a1a7812 */ /* 0x000fe200078ec0ff */
        /* <DEDUP_REMOVED lines=15> */
.L_x_7929:
[----:B------:R-:W-:Y:S05]  /*8920*/  BSYNC B1 ;  /* 0x0000000000017941 */ /* 0x000fea0003800000 */
.L_x_7928:
        /* <DEDUP_REMOVED lines=54> */
.L_x_7934:
[----:B------:R-:W-:Y:S05]  /*8c90*/  BSYNC B1 ;  /* 0x0000000000017941 */ /* 0x000fea0003800000 */
.L_x_7933:
[----:B------:R-:W-:Y:S05]  /*8ca0*/  @P1 BRA `(.L_x_7932) ;  /* 0x0000001400f41947 */ /* 0x000fea0003800000 */
[----:B-1----:R-:W1:Y:S01]  /*8cb0*/  LDS.128 R4, [R0+0x1000] ;  /* 0x0010000000047984 */ /* 0x002e620000000c00 */
        /* <DEDUP_REMOVED lines=46> */
.L_x_7919:
        /* <DEDUP_REMOVED lines=34> */
.L_x_8207:
        /* <DEDUP_REMOVED lines=15> */
.L_x_7937:
[----:B------:R-:W-:Y:S05]  /*92b0*/  BSYNC B1 ;  /* 0x0000000000017941 */ /* 0x000fea0003800000 */
.L_x_7936:
[----:B-12--5:R-:W-:Y:S01]  /*92c0*/  IMAD.MOV.U32 R4, RZ, RZ, R28 ;  /* 0x000000ffff047224 */ /* 0x026fe200078e001c */
[----:B------:R-:W-:Y:S01]  /*92d0*/  UMOV UR4, 0xffffffff ;  /* 0xffffffff00047882 */ /* 0x000fe20000000000 */
[----:B------:R-:W-:Y:S02]  /*92e0*/  IMAD.MOV.U32 R5, RZ, RZ, R29 ;  /* 0x000000ffff057224 */ /* 0x000fe400078e001d */
[----:B----4-:R-:W-:Y:S02]  /*92f0*/  IMAD.MOV.U32 R6, RZ, RZ, R30 ;  /* 0x000000ffff067224 */ /* 0x010fe400078e001e */
[----:B---3--:R-:W-:Y:S01]  /*9300*/  IMAD.MOV.U32 R7, RZ, RZ, R31 ;  /* 0x000000ffff077224 */ /* 0x008fe200078e001f */
        /* <DEDUP_REMOVED lines=19> */
.L_x_8213:
        /* <DEDUP_REMOVED lines=23> */
.L_x_7940:
[----:B------:R-:W-:Y:S05]  /*95b0*/  BSYNC B1 ;  /* 0x0000000000017941 */ /* 0x000fea0003800000 */
.L_x_7939:
[----:B------:R-:W2:Y:S01]  /*95c0*/  SYNCS.PHASECHK.TRANS64.TRYWAIT P1, [R2+URZ+0x28c00], R33 ;  /* 0x028c0021020075a7 */ /* 0x000ea2000802017f */
[----:B-1----:R-:W-:Y:S01]  /*95d0*/  VIADDMNMX R13, R21, -R195, 0x40, PT ;  /* 0x00000040150d7446 */ /* 0x002fe200038009c3 */
[----:B-----5:R-:W-:Y:S01]  /*95e0*/  IMAD.MOV.U32 R12, RZ, RZ, R4 ;  /* 0x000000ffff0c7224 */ /* 0x020fe200078e0004 */
[----:B0-----:R-:W-:Y:S01]  /*95f0*/  ISETP.GE.AND P0, PT, R16, R3, PT ;  /* 0x000000031000720c */ /* 0x001fe20003f06270 */
[----:B----4-:R-:W-:Y:S01]  /*9600*/  IMAD.MOV.U32 R14, RZ, RZ, R5 ;  /* 0x000000ffff0e7224 */ /* 0x010fe200078e0005 */
[----:B------:R-:W-:Y:S01]  /*9610*/  BSSY B1, `(.L_x_7941) ;  /* 0x0000010000017945 */ /* 0x000fe20003800000 */
[C---:B------:R-:W-:Y:S01]  /*9620*/  VIADD R0, R184.reuse, 0x20 ;  /* 0x00000020b8007836 */ /* 0x040fe20000000000 */
[-C--:B------:R-:W-:Y:S01]  /*9630*/  ISETP.GE.OR P2, PT, R184, R13.reuse, P0 ;  /* 0x0000000db800720c */ /* 0x080fe20000746670 */
[----:B------:R-:W-:Y:S01]  /*9640*/  IMAD.MOV.U32 R15, RZ, RZ, R9 ;  /* 0x000000ffff0f7224 */ /* 0x000fe200078e0009 */
[----:B------:R-:W-:Y:S01]  /*9650*/  PRMT R51, R51, 0x5410, R12 ;  /* 0x0000541033337816 */ /* 0x000fe2000000000c */
[----:B------:R-:W-:Y:S01]  /*9660*/  IMAD.MOV.U32 R12, RZ, RZ, R6 ;  /* 0x000000ffff0c7224 */ /* 0x000fe200078e0006 */
        /* <DEDUP_REMOVED lines=10> */
.L_x_8214:
[----:B------:R-:W-:Y:S05]  /*9710*/  BSYNC B1 ;  /* 0x0000000000017941 */ /* 0x000fea0003800000 */
.L_x_7941:
        /* <DEDUP_REMOVED lines=8> */
[----:B0-----:R-:W-:Y:S02]  /*97a0*/  SHF.R.U32.HI R33, RZ, 0x3, R15 ;  /* 0x00000003ff217819 */ /* 0x001fe4000001160f */
[----:B------:R-:W-:-:S02]  /*97b0*/  LOP3.LUT R14, R15, 0x38, R14, 0xf8, !PT ;  /* 0x000000380f0e7812 */ /* 0x000fc400078ef80e */
[----:B------:R-:W-:Y:S02]  /*97c0*/  LOP3.LUT R12, R15, 0x38, R16, 0xf8, !PT ;  /* 0x000000380f0c7812 */ /* 0x000fe400078ef810 */
[-C--:B------:R-:W-:Y:S02]  /*97d0*/  LOP3.LUT R15, R14, R33.reuse, RZ, 0x3c, !PT ;  /* 0x000000210e0f7212 */ /* 0x080fe400078e3cff */
[----:B------:R-:W-:Y:S02]  /*97e0*/  LOP3.LUT R13, R12, R33, RZ, 0x3c, !PT ;  /* 0x000000210c0d7212 */ /* 0x000fe400078e3cff */
[----:B------:R-:W-:Y:S01]  /*97f0*/  SHF.R.U32.HI R48, RZ, 0x10, R31 ;  /* 0x00000010ff307819 */ /* 0x000fe2000001161f */
[----:B------:R-:W-:Y:S01]  /*9800*/  IMAD R37, R202, 0x200, R15 ;  /* 0x00000200ca257824 */ /* 0x000fe200078e020f */
[----:B------:R-:W-:Y:S01]  /*9810*/  PRMT R44, R38, 0x5432, R44 ;  /* 0x00005432262c7816 */ /* 0x000fe2000000002c */
[----:B------:R-:W-:Y:S01]  /*9820*/  IMAD R13, R202, 0x200, R13 ;  /* 0x00000200ca0d7824 */ /* 0x000fe200078e020d */
[----:B------:R-:W-:Y:S01]  /*9830*/  SHF.R.U32.HI R46, RZ, 0x10, R29 ;  /* 0x00000010ff2e7819 */ /* 0x000fe2000001161d */
[--C-:B------:R-:W-:Y:S01]  /*9840*/  IMAD R37, R37, 0x2, R2.reuse ;  /* 0x0000000225257824 */ /* 0x100fe200078e0202 */
[----:B------:R-:W-:Y:S01]  /*9850*/  PRMT R39, R41, 0x5410, R39 ;  /* 0x0000541029277816 */ /* 0x000fe20000000027 */
[----:B------:R-:W-:Y:S01]  /*9860*/  IMAD R36, R13, 0x2, R2 ;  /* 0x000000020d247824 */ /* 0x000fe200078e0202 */
[----:B------:R-:W-:-:S02]  /*9870*/  SHF.R.U32.HI R40, RZ, 0x10, R25 ;  /* 0x00000010ff287819 */ /* 0x000fc40000011619 */
[----:B------:R-:W0:Y:S01]  /*9880*/  LDS.128 R32, [R37+0x20400] ;  /* 0x0204000025207984 */ /* 0x000e220000000c00 */
[----:B------:R-:W-:Y:S02]  /*9890*/  SHF.R.U64 R47, R30, 0x10, R31 ;  /* 0x000000101e2f7819 */ /* 0x000fe4000000121f */
[C---:B------:R-:W-:Y:S01]  /*98a0*/  PRMT R43, R45.reuse, 0x5410, R43 ;  /* 0x000054102d2b7816 */ /* 0x040fe2000000002b */
[----:B------:R-:W1:Y:S01]  /*98b0*/  LDS.128 R12, [R36+0x20400] ;  /* 0x02040000240c7984 */ /* 0x000e620000000c00 */
[----:B------:R-:W-:Y:S01]  /*98c0*/  PRMT R48, R45, 0x5432, R48 ;  /* 0x000054322d307816 */ /* 0x000fe20000000030 */
[----:B------:R-:W-:Y:S01]  /*98d0*/  IMAD.U32 R45, R44, 0x10000, RZ ;  /* 0x000100002c2d7824 */ /* 0x000fe200078e00ff */
[----:B------:R-:W-:Y:S01]  /*98e0*/  PRMT R46, R41, 0x5432, R46 ;  /* 0x00005432292e7816 */ /* 0x000fe2000000002e */
[----:B------:R-:W-:Y:S01]  /*98f0*/  IMAD.U32 R41, R39, 0x10000, RZ ;  /* 0x0001000027297824 */ /* 0x000fe200078e00ff */
[----:B------:R-:W-:Y:S02]  /*9900*/  PRMT R40, R49, 0x5432, R40 ;  /* 0x0000543231287816 */ /* 0x000fe40000000028 */
[----:B------:R-:W-:-:S02]  /*9910*/  PRMT R47, R38, 0x5410, R47 ;  /* 0x00005410262f7816 */ /* 0x000fc4000000002f */
        /* <DEDUP_REMOVED lines=10> */
[----:B-1----:R-:W-:-:S02]  /*99c0*/  IMAD.U32 R24, R12, 0x10000, RZ ;  /* 0x000100000c187824 */ /* 0x002fc400078e00ff */
[C---:B------:R-:W-:Y:S01]  /*99d0*/  FMUL.FTZ R49, R28.reuse, R45 ;  /* 0x0000002d1c317220 */ /* 0x040fe20000410000 */
[C---:B------:R-:W-:Y:S01]  /*99e0*/  IMAD.U32 R38, R35.reuse, 0x10000, RZ ;  /* 0x0001000023267824 */ /* 0x040fe200078e00ff */
[----:B------:R-:W-:Y:S01]  /*99f0*/  LOP3.LUT R34, R35, 0xffff0000, RZ, 0xc0, !PT ;  /* 0xffff000023227812 */ /* 0x000fe200078ec0ff */
[-C--:B------:R-:W-:Y:S01]  /*9a00*/  FMUL.FTZ R35, R28, R41.reuse ;  /* 0x000000291c237220 */ /* 0x080fe20000410000 */
[----:B------:R-:W-:Y:S01]  /*9a10*/  LOP3.LUT R12, R12, 0xffff0000, RZ, 0xc0, !PT ;  /* 0xffff00000c0c7812 */ /* 0x000fe200078ec0ff */
[----:B------:R-:W-:Y:S01]  /*9a20*/  FFMA.FTZ R49, R24, R41, -R49 ;  /* 0x0000002918317223 */ /* 0x000fe20000010831 */
[----:B------:R-:W-:Y:S02]  /*9a30*/  IMAD.U32 R28, R46, 0x10000, RZ ;  /* 0x000100002e1c7824 */ /* 0x000fe400078e00ff */
[----:B------:R-:W-:Y:S01]  /*9a40*/  FMUL.FTZ R41, R29, R44 ;  /* 0x0000002c1d297220 */ /* 0x000fe20000410000 */
[----:B------:R-:W-:Y:S01]  /*9a50*/  FFMA.FTZ R35, R24, R45, R35 ;  /* 0x0000002d18237223 */ /* 0x000fe20000010023 */
[----:B------:R-:W-:-:S02]  /*9a60*/  IMAD.U32 R24, R40, 0x10000, RZ ;  /* 0x0001000028187824 */ /* 0x000fc400078e00ff */
[-C--:B------:R-:W-:Y:S01]  /*9a70*/  FMUL.FTZ R29, R29, R39.reuse ;  /* 0x000000271d1d7220 */ /* 0x080fe20000410000 */
[C---:B------:R-:W-:Y:S02]  /*9a80*/  IMAD.U32 R25, R13.reuse, 0x10000, RZ ;  /* 0x000100000d197824 */ /* 0x040fe400078e00ff */
[----:B------:R-:W-:Y:S01]  /*9a90*/  FFMA.FTZ R50, R12, R39, -R41 ;  /* 0x000000270c327223 */ /* 0x000fe20000010829 */
[----:B------:R-:W-:Y:S01]  /*9aa0*/  FMUL.FTZ R52, R30, R28 ;  /* 0x0000001c1e347220 */ /* 0x000fe20000410000 */
[----:B------:R-:W-:Y:S01]  /*9ab0*/  LOP3.LUT R46, R46, 0xffff0000, RZ, 0xc0, !PT ;  /* 0xffff00002e2e7812 */ /* 0x000fe200078ec0ff */
[-C--:B------:R-:W-:Y:S01]  /*9ac0*/  FMUL.FTZ R39, R30, R24.reuse ;  /* 0x000000181e277220 */ /* 0x080fe20000410000 */
[----:B------:R-:W-:Y:S01]  /*9ad0*/  LOP3.LUT R13, R13, 0xffff0000, RZ, 0xc0, !PT ;  /* 0xffff00000d0d7812 */ /* 0x000fe200078ec0ff */
[C---:B------:R-:W-:Y:S01]  /*9ae0*/  FFMA.FTZ R52, R25.reuse, R24, -R52 ;  /* 0x0000001819347223 */ /* 0x040fe20000010834 */
[----:B------:R-:W-:Y:S01]  /*9af0*/  LOP3.LUT R40, R40, 0xffff0000, RZ, 0xc0, !PT ;  /* 0xffff000028287812 */ /* 0x000fe200078ec0ff */
        /* <DEDUP_REMOVED lines=44> */
.L_x_7944:
[----:B------:R-:W-:Y:S05]  /*9dc0*/  BSYNC B1 ;  /* 0x0000000000017941 */ /* 0x000fea0003800000 */
.L_x_7943:
        /* <DEDUP_REMOVED lines=12> */
[----:B------:R-:W-:Y:S02]  /*9e90*/  SHF.R.U64 R21, R8, 0x10, R9 ;  /* 0x0000001008157819 */ /* 0x000fe40000001209 */
[----:B------:R-:W-:Y:S02]  /*9ea0*/  LOP3.LUT R0, R0, R3, RZ, 0x3c, !PT ;  /* 0x0000000300007212 */ /* 0x000fe400078e3cff */
[----:B------:R-:W-:Y:S02]  /*9eb0*/  LOP3.LUT R3, R13, 0xfffffe00, RZ, 0xc0, !PT ;  /* 0xfffffe000d037812 */ /* 0x000fe400078ec0ff */
[----:B------:R-:W-:Y:S02]  /*9ec0*/  PRMT R32, R51, 0x5432, R32 ;  /* 0x0000543233207816 */ /* 0x000fe40000000020 */
[----:B------:R-:W-:Y:S01]  /*9ed0*/  PRMT R21, R54, 0x5410, R21 ;  /* 0x0000541036157816 */ /* 0x000fe20000000015 */
[----:B------:R-:W-:Y:S01]  /*9ee0*/  IMAD.IADD R3, R3, 0x1, R0 ;  /* 0x0000000103037824 */ /* 0x000fe200078e0200 */
[----:B------:R-:W-:Y:S01]  /*9ef0*/  SHF.R.U32.HI R28, RZ, 0x10, R9 ;  /* 0x00000010ff1c7819 */ /* 0x000fe20000011609 */
[----:B0-----:R-:W-:Y:S01]  /*9f00*/  IMAD.U32 R33, R32, 0x10000, RZ ;  /* 0x0001000020217824 */ /* 0x001fe200078e00ff */
        /* <DEDUP_REMOVED lines=87> */
.L_x_7932:
[----:B------:R-:W-:Y:S05]  /*a480*/  BSYNC B0 ;  /* 0x0000000000007941 */ /* 0x000fea0003800000 */
.L_x_7918:
        /* <DEDUP_REMOVED lines=8> */
.L_x_7915:
[----:B--2---:R-:W-:-:S05]  /*a510*/  IMAD.U32 R0, RZ, RZ, UR37 ;  /* 0x00000025ff007e24 */ /* 0x004fca000f8e00ff */
[----:B------:R-:W-:-:S13]  /*a520*/  ISETP.NE.AND P0, PT, R0, 0x3, PT ;  /* 0x000000030000780c */ /* 0x000fda0003f05270 */
[----:B------:R-:W-:Y:S05]  /*a530*/  @!P0 BRA `(.L_x_7945) ;  /* 0x0000000000048947 */ /* 0x000fea0003800000 */
[----:B------:R-:W-:Y:S01]  /*a540*/  BPT.TRAP 0x1 ;  /* 0x000000040000795c */ /* 0x000fe20000300000 */
.L_x_7945:
[----:B------:R-:W-:Y:S01]  /*a550*/  IMAD R20, R18, 0x8, R2 ;  /* 0x0000000812147824 */ /* 0x000fe200078e0202 */
[----:B------:R-:W-:-:S04]  /*a560*/  SHF.L.U32 R21, R22, 0x1f, RZ ;  /* 0x0000001f16157819 */ /* 0x000fc800000006ff */
[----:B------:R2:W4:Y:S01]  /*a570*/  SYNCS.PHASECHK.TRANS64.TRYWAIT P2, [R20+URZ+0x28c30], R21 ;  /* 0x028c3015140075a7 */ /* 0x000522000804017f */
[----:B------:R-:W-:Y:S05]  /*a580*/  @!P0 BRA `(.L_x_7946) ;  /* 0x0000000000048947 */ /* 0x000fea0003800000 */
[----:B------:R-:W-:Y:S01]  /*a590*/  BPT.TRAP 0x1 ;  /* 0x000000040000795c */ /* 0x000fe20000300000 */
.L_x_7946:
[----:B01-3--:R-:W0:Y:S01]  /*a5a0*/  S2R R3, SR_TID.X ;  /* 0x0000000000037919 */ /* 0x00be220000002100 */
[----:B------:R-:W-:-:S05]  /*a5b0*/  VIADD R0, R2, 0x22400 ;  /* 0x0002240002007836 */ /* 0x000fca0000000000 */
[----:B------:R-:W-:-:S04]  /*a5c0*/  SHF.R.U32.HI R0, RZ, 0x4, R0 ;  /* 0x00000004ff007819 */ /* 0x000fc80000011600 */
[----:B------:R-:W-:Y:S02]  /*a5d0*/  LOP3.LUT R0, R0, 0x3fff, RZ, 0xc0, !PT ;  /* 0x00003fff00007812 */ /* 0x000fe400078ec0ff */
[----:B0-----:R-:W-:-:S04]  /*a5e0*/  LOP3.LUT R3, R3, 0x7f, RZ, 0xc0, !PT ;  /* 0x0000007f03037812 */ /* 0x001fc800078ec0ff */
[----:B------:R-:W-:Y:S01]  /*a5f0*/  ISETP.NE.AND P1, PT, R3, RZ, PT ;  /* 0x000000ff0300720c */ /* 0x000fe20003f25270 */
[----:B----4-:R-:W-:-:S12]  /*a600*/  @P2 BRA `(.L_x_7947) ;  /* 0x0000000000082947 */ /* 0x010fd80003800000 */
[----:B------:R-:W0:Y:S02]  /*a610*/  SYNCS.PHASECHK.TRANS64.TRYWAIT P2, [R20+URZ+0x28c30], R21 ;  /* 0x028c3015140075a7 */ /* 0x000e24000804017f */
[----:B0-----:R-:W-:Y:S05]  /*a620*/  @!P2 BRA `(.L_x_7948) ;  /* 0x0000015400b4a947 */ /* 0x001fea0003800000 */
.L_x_7947:
[----:B------:R-:W-:Y:S05]  /*a630*/  WARPSYNC.ALL ;  /* 0x0000000000007948 */ /* 0x000fea0003800000 */
[----:B------:R-:W-:Y:S01]  /*a640*/  LOP3.LUT R12, R0, 0x10000, RZ, 0xfc, !PT ;  /* 0x00010000000c7812 */ /* 0x000fe200078efcff */
[----:B------:R-:W-:Y:S01]  /*a650*/  VIADD R0, R2, 0x20400 ;  /* 0x0002040002007836 */ /* 0x000fe20000000000 */
[----:B------:R-:W-:-:S03]  /*a660*/  WARPGROUP.ARRIVE ;  /* 0x00000000000079c5 */ /* 0x000fc60000000000 */
[----:B------:R-:W-:Y:S01]  /*a670*/  IMAD R6, R18, 0x200, R12 ;  /* 0x0000020012067824 */ /* 0x000fe200078e020c */
[----:B------:R-:W1:Y:S01]  /*a680*/  LDC R3, c[0x0][0x448] ;  /* 0x00011200ff037b82 */ /* 0x000e620000000800 */
[----:B------:R-:W-:Y:S01]  /*a690*/  IMAD.MOV.U32 R7, RZ, RZ, 0x40000040 ;  /* 0x40000040ff077424 */ /* 0x000fe200078e00ff */
        /* <DEDUP_REMOVED lines=14> */
[----:B------:R-:W-:Y:S01]  /*a780*/  LOP3.LUT R19, R19, 0xf7ffffff, RZ, 0xc0, !PT ;  /* 0xf7ffffff13137812 */ /* 0x000fe200078ec0ff */
[----:B------:R-:W-:-:S02]  /*a790*/  IMAD.MOV.U32 R7, RZ, RZ, 0x40000040 ;  /* 0x40000040ff077424 */ /* 0x000fc400078e00ff */
[----:B------:R-:W-:-:S04]  /*a7a0*/  IMAD.IADD R0, R204, 0x1, R195 ;  /* 0x00000001cc007824 */ /* 0x000fc800078e02c3 */
[----:B------:R-:W-:Y:S01]  /*a7b0*/  IMAD.MOV.U32 R13, RZ, RZ, R0 ;  /* 0x000000ffff0d7224 */ /* 0x000fe200078e0000 */
[----:B-1----:R-:W-:-:S03]  /*a7c0*/  ISETP.NE.AND P6, PT, R3, 0x1, PT ;  /* 0x000000010300780c */ /* 0x002fc60003fc5270 */
[----:B------:R-:W-:Y:S01]  /*a7d0*/  HGMMA.64x64x16.F32.BF16 R24, gdesc[UR4], RZ, !UPT, gsb0 ;  /* 0x00e00000041879f0 */ /* 0x000fe2000c0018ff */
[----:B------:R-:W-:Y:S01]  /*a7e0*/  R2UR UR6, R8 ;  /* 0x00000000080672ca */ /* 0x000fe200000e0000 */
[----:B------:R-:W-:Y:S01]  /*a7f0*/  VIADD R8, R4, 0x4 ;  /* 0x0000000404087836 */ /* 0x000fe20000000000 */
[----:B------:R-:W-:Y:S01]  /*a800*/  R2UR UR7, R9 ;  /* 0x00000000090772ca */ /* 0x000fe200000e0000 */
[----:B------:R-:W-:Y:S01]  /*a810*/  IMAD.MOV.U32 R9, RZ, RZ, 0x40000040 ;  /* 0x40000040ff097424 */ /* 0x000fe200078e00ff */
[----:B------:R-:W-:Y:S02]  /*a820*/  R2UR UR4, R10 ;  /* 0x000000000a0472ca */ /* 0x000fe400000e0000 */
[----:B------:R-:W-:-:S03]  /*a830*/  R2UR UR5, R11 ;  /* 0x000000000b0572ca */ /* 0x000fc600000e0000 */
[----:B------:R-:W1:Y:S01]  /*a840*/  @P6 LDC R3, c[0x0][0x44c] ;  /* 0x00011300ff036b82 */ /* 0x000e620000000800 */
[----:B------:R-:W-:Y:S01]  /*a850*/  @P6 LOP3.LUT R19, R19, 0x8000000, RZ, 0xfc, !PT ;  /* 0x0800000013136812 */ /* 0x000fe200078efcff */
[----:B-1----:R-:W-:Y:S01]  /*a860*/  @P6 IMAD.HI.U32 R3, R0, R3, RZ ;  /* 0x0000000300036227 */ /* 0x002fe200078e00ff */
[----:B------:R-:W-:Y:S02]  /*a870*/  WARPGROUP.DEPBAR.LE gsb0, 0x0 ;  /* 0x00008000000079c5 */ /* 0x000fe40000010000 */
[----:B------:R-:W-:-:S06]  /*a880*/  WARPGROUP.ARRIVE ;  /* 0x00000000000079c5 */ /* 0x000fcc0000000000 */
        /* <DEDUP_REMOVED lines=12> */
[----:B------:R-:W-:Y:S01]  /*a950*/  R2UR UR7, R15 ;  /* 0x000000000f0772ca */ /* 0x000fe200000e0000 */
[----:B------:R-:W1:Y:S01]  /*a960*/  @P6 LDC R14, c[0x0][0x450] ;  /* 0x00011400ff0e6b82 */ /* 0x000e620000000800 */
[----:B------:R-:W-:Y:S02]  /*a970*/  R2UR UR4, R6 ;  /* 0x00000000060472ca */ /* 0x000fe400000e0000 */
[----:B------:R-:W-:Y:S02]  /*a980*/  R2UR UR5, R7 ;  /* 0x00000000070572ca */ /* 0x000fe400000e0000 */
[----:B-1----:R-:W-:Y:S01]  /*a990*/  @P6 SHF.R.U32.HI R13, RZ, R14, R3 ;  /* 0x0000000eff0d6219 */ /* 0x002fe20000011603 */
[----:B------:R-:W-:-:S04]  /*a9a0*/  IMAD.MOV.U32 R3, RZ, RZ, -0x40 ;  /* 0xffffffc0ff037424 */ /* 0x000fc800078e00ff */
[----:B------:R-:W1:Y:S01]  /*a9b0*/  SHFL.IDX PT, R14, R13, 0x1, 0x1c1f ;  /* 0x003c1f000d0e7f89 */ /* 0x000e6200000e0000 */
[----:B------:R-:W-:-:S03]  /*a9c0*/  IMAD R3, R168, R3, 0x40 ;  /* 0x00000040a8037424 */ /* 0x000fc600078e0203 */
[----:B------:R-:W3:Y:S02]  /*a9d0*/  SHFL.IDX PT, R13, R13, RZ, 0x1c1f ;  /* 0x001c1fff0d0d7589 */ /* 0x000ee400000e0000 */
[----:B------:R-:W-:Y:S02]  /*a9e0*/  IADD3 R0, R196, 0x1, R3 ;  /* 0x00000001c4007810 */ /* 0x000fe40007ffe003 */
[----:B------:R-:W-:Y:S02]  /*a9f0*/  IADD3 R15, -R203, R3, R196 ;  /* 0x00000003cb0f7210 */ /* 0x000fe40007ffe1c4 */
[----:B------:R-:W-:Y:S01]  /*aa00*/  IADD3 R66, -R194, R0, -R203 ;  /* 0x00000000c2427210 */ /* 0x000fe20007ffe9cb */
        /* <DEDUP_REMOVED lines=19> */
[----:B-1----:R-:W-:Y:S01]  /*ab40*/  VIADDMNMX R27, R14, R66, R15, PT ;  /* 0x000000420e1b7246 */ /* 0x002fe2000380010f */
[----:B------:R-:W-:Y:S01]  /*ab50*/  FMUL.FTZ R50, R50, UR4 ;  /* 0x0000000432327c20 */ /* 0x000fe20008410000 */
[----:B------:R-:W-:Y:S01]  /*ab60*/  FMUL.FTZ R51, R51, UR4 ;  /* 0x0000000433337c20 */ /* 0x000fe20008410000 */
[----:B------:R-:W-:Y:S01]  /*ab70*/  FMUL.FTZ R54, R54, UR4 ;  /* 0x0000000436367c20 */ /* 0x000fe20008410000 */
[----:B------:R-:W-:Y:S01]  /*ab80*/  ISETP.GT.AND P2, PT, R27, RZ, PT ;  /* 0x000000ff1b00720c */ /* 0x000fe20003f44270 */
[----:B------:R-:W-:Y:S01]  /*ab90*/  FMUL.FTZ R55, R55, UR4 ;  /* 0x0000000437377c20 */ /* 0x000fe20008410000 */
[C---:B------:R-:W-:Y:S01]  /*aba0*/  ISETP.GT.AND P3, PT, R27.reuse, 0x1, PT ;  /* 0x000000011b00780c */ /* 0x040fe20003f64270 */
[----:B------:R-:W1:Y:S01]  /*abb0*/  MUFU.TANH R30, R30 ;  /* 0x0000001e001e7308 */ /* 0x000e620000002400 */
[----:B------:R-:W-:Y:S01]  /*abc0*/  ISETP.GT.AND P4, PT, R27, 0x8, PT ;  /* 0x000000081b00780c */ /* 0x000fe20003f84270 */
[----:B------:R-:W-:Y:S01]  /*abd0*/  FMUL.FTZ R24, R24, UR4 ;  /* 0x0000000418187c20 */ /* 0x000fe20008410000 */
[----:B------:R-:W-:Y:S01]  /*abe0*/  FMUL.FTZ R25, R25, UR4 ;  /* 0x0000000419197c20 */ /* 0x000fe20008410000 */
[----:B------:R-:W-:Y:S01]  /*abf0*/  FMUL.FTZ R28, R28, UR4 ;  /* 0x000000041c1c7c20 */ /* 0x000fe20008410000 */
[----:B------:R-:W-:Y:S01]  /*ac00*/  FMUL.FTZ R29, R29, UR4 ;  /* 0x000000041d1d7c20 */ /* 0x000fe20008410000 */
[----:B------:R-:W-:Y:S01]  /*ac10*/  FMUL.FTZ R32, R32, UR4 ;  /* 0x0000000420207c20 */ /* 0x000fe20008410000 */
[----:B------:R-:W-:Y:S01]  /*ac20*/  FMUL.FTZ R33, R33, UR4 ;  /* 0x0000000421217c20 */ /* 0x000fe20008410000 */
[----:B------:R-:W0:Y:S01]  /*ac30*/  MUFU.TANH R57, R31 ;  /* 0x0000001f00397308 */ /* 0x000e220000002400 */
[----:B----4-:R-:W-:Y:S01]  /*ac40*/  FSEL R3, R26, -INF , P2 ;  /* 0xff8000001a037808 */ /* 0x010fe20001000000 */
[----:B------:R-:W-:Y:S01]  /*ac50*/  FMUL.FTZ R36, R36, UR4 ;  /* 0x0000000424247c20 */ /* 0x000fe20008410000 */
[----:B------:R-:W-:Y:S01]  /*ac60*/  ISETP.GT.AND P2, PT, R27, 0x9, PT ;  /* 0x000000091b00780c */ /* 0x000fe20003f44270 */
[----:B------:R-:W-:Y:S01]  /*ac70*/  FMUL.FTZ R37, R37, UR4 ;  /* 0x0000000425257c20 */ /* 0x000fe20008410000 */
[----:B------:R-:W-:Y:S01]  /*ac80*/  FMUL.FTZ R40, R40, UR4 ;  /* 0x0000000428287c20 */ /* 0x000fe20008410000 */
[----:B------:R-:W-:Y:S01]  /*ac90*/  FMUL.FTZ R41, R41, UR4 ;  /* 0x0000000429297c20 */ /* 0x000fe20008410000 */
[----:B------:R-:W-:Y:S01]  /*aca0*/  FMUL.FTZ R45, R45, UR4 ;  /* 0x000000042d2d7c20 */ /* 0x000fe20008410000 */
[----:B------:R-:W4:Y:S01]  /*acb0*/  MUFU.TANH R34, R34 ;  /* 0x0000002200227308 */ /* 0x000f220000002400 */
[----:B-1----:R-:W-:Y:S01]  /*acc0*/  FSEL R0, R30, -INF , P4 ;  /* 0xff8000001e007808 */ /* 0x002fe20002000000 */
[----:B------:R-:W-:Y:S01]  /*acd0*/  FMUL.FTZ R48, R48, UR4 ;  /* 0x0000000430307c20 */ /* 0x000fe20008410000 */
[----:B------:R-:W-:Y:S01]  /*ace0*/  FMUL.FTZ R49, R49, UR4 ;  /* 0x0000000431317c20 */ /* 0x000fe20008410000 */
[----:B------:R-:W-:-:S04]  /*acf0*/  FMUL.FTZ R53, R53, UR4 ;  /* 0x0000000435357c20 */ /* 0x000fc80008410000 */
[----:B------:R-:W1:Y:S01]  /*ad00*/  MUFU.TANH R35, R35 ;  /* 0x0000002300237308 */ /* 0x000e620000002400 */
[----:B0-----:R-:W-:Y:S02]  /*ad10*/  FSEL R14, R57, -INF , P2 ;  /* 0xff800000390e7808 */ /* 0x001fe40001000000 */
[----:B------:R-:W-:-:S05]  /*ad20*/  ISETP.GT.AND P2, PT, R27, 0x11, PT ;  /* 0x000000111b00780c */ /* 0x000fca0003f44270 */
[----:B------:R0:W2:Y:S08]  /*ad30*/  MUFU.TANH R58, R38 ;  /* 0x00000026003a7308 */ /* 0x0000b00000002400 */
[----:B------:R-:W3:Y:S01]  /*ad40*/  MUFU.TANH R39, R39 ;  /* 0x0000002700277308 */ /* 0x000ee20000002400 */
[----:B0-----:R-:W-:Y:S02]  /*ad50*/  FSEL R38, R56, -INF , P3 ;  /* 0xff80000038267808 */ /* 0x001fe40001800000 */
[----:B------:R-:W-:-:S02]  /*ad60*/  ISETP.GT.AND P3, PT, R27, 0x10, PT ;  /* 0x000000101b00780c */ /* 0x000fc40003f64270 */
[----:B------:R-:W-:Y:S02]  /*ad70*/  FMNMX.FTZ R31, R3, R38, !PT ;  /* 0x00000026031f7209 */ /* 0x000fe40007810000 */
[----:B----4-:R-:W-:Y:S01]  /*ad80*/  FSEL R26, R34, -INF , P3 ;  /* 0xff800000221a7808 */ /* 0x010fe20001800000 */
[----:B------:R3:W0:Y:S01]  /*ad90*/  MUFU.TANH R59, R42 ;  /* 0x0000002a003b7308 */ /* 0x0006220000002400 */
[----:B------:R-:W-:Y:S02]  /*ada0*/  FMNMX.FTZ R31, R0, R31, !PT ;  /* 0x0000001f001f7209 */ /* 0x000fe40007810000 */
[----:B------:R-:W-:Y:S02]  /*adb0*/  ISETP.GT.AND P3, PT, R27, 0x18, PT ;  /* 0x000000181b00780c */ /* 0x000fe40003f64270 */
[----:B------:R-:W-:Y:S02]  /*adc0*/  FMNMX.FTZ R31, R14, R31, !PT ;  /* 0x0000001f0e1f7209 */ /* 0x000fe40007810000 */
[----:B-1----:R-:W-:Y:S01]  /*add0*/  FSEL R30, R35, -INF , P2 ;  /* 0xff800000231e7808 */ /* 0x002fe20001000000 */
[----:B------:R-:W-:Y:S01]  /*ade0*/  MUFU.TANH R43, R43 ;  /* 0x0000002b002b7308 */ /* 0x000fe20000002400 */
[----:B------:R-:W-:-:S02]  /*adf0*/  FMNMX.FTZ R31, R26, R31, !PT ;  /* 0x0000001f1a1f7209 */ /* 0x000fc40007810000 */
[C---:B------:R-:W-:Y:S02]  /*ae00*/  ISETP.GT.AND P2, PT, R27.reuse, 0x19, PT ;  /* 0x000000191b00780c */ /* 0x040fe40003f44270 */
[----:B--2---:R-:W-:Y:S02]  /*ae10*/  FSEL R34, R58, -INF , P3 ;  /* 0xff8000003a227808 */ /* 0x004fe40001800000 */
[----:B------:R-:W-:Y:S01]  /*ae20*/  FMNMX.FTZ R31, R30, R31, !PT ;  /* 0x0000001f1e1f7209 */ /* 0x000fe20007810000 */
[----:B------:R0:W1:Y:S01]  /*ae30*/  MUFU.TANH R60, R46 ;  /* 0x0000002e003c7308 */ /* 0x0000620000002400 */
[----:B------:R-:W-:Y:S02]  /*ae40*/  ISETP.GT.AND P3, PT, R27, 0x20, PT ;  /* 0x000000201b00780c */ /* 0x000fe40003f64270 */
[----:B---3--:R-:W-:Y:S02]  /*ae50*/  FSEL R42, R39, -INF , P2 ;  /* 0xff800000272a7808 */ /* 0x008fe40001000000 */
[----:B------:R-:W-:-:S02]  /*ae60*/  FMNMX.FTZ R31, R34, R31, !PT ;  /* 0x0000001f221f7209 */ /* 0x000fc40007810000 */
[----:B------:R-:W-:Y:S01]  /*ae70*/  ISETP.GT.AND P2, PT, R27, 0x21, PT ;  /* 0x000000211b00780c */ /* 0x000fe20003f44270 */
[----:B------:R-:W2:Y:S01]  /*ae80*/  MUFU.TANH R47, R47 ;  /* 0x0000002f002f7308 */ /* 0x000ea20000002400 */
[----:B0-----:R-:W-:Y:S02]  /*ae90*/  FSEL R46, R59, -INF , P3 ;  /* 0xff8000003b2e7808 */ /* 0x001fe40001800000 */
[----:B------:R-:W-:Y:S02]  /*aea0*/  FMNMX.FTZ R31, R42, R31, !PT ;  /* 0x0000001f2a1f7209 */ /* 0x000fe40007810000 */
[----:B------:R-:W-:Y:S02]  /*aeb0*/  ISETP.GT.AND P3, PT, R27, 0x28, PT ;  /* 0x000000281b00780c */ /* 0x000fe40003f64270 */
[----:B------:R-:W-:Y:S01]  /*aec0*/  FMNMX.FTZ R31, R46, R31, !PT ;  /* 0x0000001f2e1f7209 */ /* 0x000fe20007810000 */
[----:B------:R0:W3:Y:S01]  /*aed0*/  MUFU.TANH R57, R50 ;  /* 0x0000003200397308 */ /* 0x0000e20000002400 */
[----:B-1----:R-:W-:-:S02]  /*aee0*/  FSEL R56, R60, -INF , P3 ;  /* 0xff8000003c387808 */ /* 0x002fc40001800000 */
[----:B------:R-:W-:-:S05]  /*aef0*/  ISETP.GT.AND P3, PT, R27, 0x30, PT ;  /* 0x000000301b00780c */ /* 0x000fca0003f64270 */
[----:B------:R-:W1:Y:S01]  /*af00*/  MUFU.TANH R51, R51 ;  /* 0x0000003300337308 */ /* 0x000e620000002400 */
[----:B0-----:R-:W-:Y:S02]  /*af10*/  FSEL R50, R43, -INF , P2 ;  /* 0xff8000002b327808 */ /* 0x001fe40001000000 */
[----:B------:R-:W-:Y:S02]  /*af20*/  ISETP.GT.AND P2, PT, R27, 0x29, PT ;  /* 0x000000291b00780c */ /* 0x000fe40003f44270 */
[----:B------:R-:W-:Y:S02]  /*af30*/  FMNMX.FTZ R31, R50, R31, !PT ;  /* 0x0000001f321f7209 */ /* 0x000fe40007810000 */
[----:B--2---:R-:W-:Y:S01]  /*af40*/  FSEL R62, R47, -INF , P2 ;  /* 0xff8000002f3e7808 */ /* 0x004fe20001000000 */
[----:B------:R-:W0:Y:S01]  /*af50*/  MUFU.TANH R54, R54 ;  /* 0x0000003600367308 */ /* 0x000e220000002400 */
[----:B------:R-:W-:Y:S02]  /*af60*/  FMNMX.FTZ R31, R56, R31, !PT ;  /* 0x0000001f381f7209 */ /* 0x000fe40007810000 */
[----:B------:R-:W-:-:S02]  /*af70*/  ISETP.GT.AND P2, PT, R27, 0x31, PT ;  /* 0x000000311b00780c */ /* 0x000fc40003f44270 */
[----:B---3--:R-:W-:Y:S02]  /*af80*/  FSEL R60, R57, -INF , P3 ;  /* 0xff800000393c7808 */ /* 0x008fe40001800000 */
[----:B------:R-:W-:Y:S01]  /*af90*/  FMNMX.FTZ R31, R62, R31, !PT ;  /* 0x0000001f3e1f7209 */ /* 0x000fe20007810000 */
[----:B------:R-:W2:Y:S01]  /*afa0*/  MUFU.TANH R55, R55 ;  /* 0x0000003700377308 */ /* 0x000ea20000002400 */
[----:B------:R-:W-:Y:S02]  /*afb0*/  ISETP.GT.AND P3, PT, R27, 0x38, PT ;  /* 0x000000381b00780c */ /* 0x000fe40003f64270 */
[----:B-1----:R-:W-:Y:S02]  /*afc0*/  FSEL R58, R51, -INF , P2 ;  /* 0xff800000333a7808 */ /* 0x002fe40001000000 */
[----:B------:R-:W-:Y:S02]  /*afd0*/  FMNMX.FTZ R31, R60, R31, !PT ;  /* 0x0000001f3c1f7209 */ /* 0x000fe40007810000 */
[----:B------:R-:W-:Y:S01]  /*afe0*/  ISETP.GT.AND P2, PT, R27, 0x39, PT ;  /* 0x000000391b00780c */ /* 0x000fe20003f44270 */
[----:B------:R1:W3:Y:S01]  /*aff0*/  MUFU.TANH R35, R24 ;  /* 0x0000001800237308 */ /* 0x0002e20000002400 */
[----:B0-----:R-:W-:-:S02]  /*b000*/  FSEL R64, R54, -INF , P3 ;  /* 0xff80000036407808 */ /* 0x001fc40001800000 */
[----:B------:R-:W-:-:S04]  /*b010*/  FMNMX.FTZ R31, R58, R31, !PT ;  /* 0x0000001f3a1f7209 */ /* 0x000fc80007810000 */
[----:B------:R-:W-:Y:S01]  /*b020*/  FMNMX.FTZ R31, R64, R31, !PT ;  /* 0x0000001f401f7209 */ /* 0x000fe20007810000 */
[----:B------:R0:W-:Y:S01]  /*b030*/  MUFU.TANH R39, R25 ;  /* 0x0000001900277308 */ /* 0x0001e20000002400 */
[----:B--2---:R-:W-:Y:S01]  /*b040*/  FSEL R54, R55, -INF , P2 ;  /* 0xff80000037367808 */ /* 0x004fe20001000000 */
[----:B-1----:R-:W-:-:S03]  /*b050*/  FMUL.FTZ R24, R52, UR4 ;  /* 0x0000000434187c20 */ /* 0x002fc60008410000 */
[----:B------:R-:W-:-:S03]  /*b060*/  FMNMX.FTZ R31, R54, R31, !PT ;  /* 0x0000001f361f7209 */ /* 0x000fc60007810000 */
[----:B------:R-:W-:Y:S01]  /*b070*/  MUFU.TANH R28, R28 ;  /* 0x0000001c001c7308 */ /* 0x000fe20000002400 */
[----:B0-----:R-:W-:Y:S01]  /*b080*/  VIADDMNMX R25, R13, R66, R15, PT ;  /* 0x000000420d197246 */ /* 0x001fe2000380010f */
[----:B------:R-:W0:Y:S01]  /*b090*/  SHFL.BFLY PT, R68, R31, 0x2, 0x1f ;  /* 0x0c401f001f447f89 */ /* 0x000e2200000e0000 */
[----:B------:R-:W-:Y:S01]  /*b0a0*/  FMUL.FTZ R13, R44, UR4 ;  /* 0x000000042c0d7c20 */ /* 0x000fe20008410000 */
[----:B------:R-:W-:Y:S01]  /*b0b0*/  ULDC UR4, c[0x0][0x988] ;  /* 0x0002620000047ab9 */ /* 0x000fe20000000800 */
[C---:B------:R-:W-:Y:S02]  /*b0c0*/  ISETP.GT.AND P2, PT, R25.reuse, RZ, PT ;  /* 0x000000ff1900720c */ /* 0x040fe40003f44270 */
[C---:B------:R-:W-:Y:S01]  /*b0d0*/  ISETP.GT.AND P3, PT, R25.reuse, 0x1, PT ;  /* 0x000000011900780c */ /* 0x040fe20003f64270 */
[----:B------:R3:W1:Y:S01]  /*b0e0*/  MUFU.TANH R43, R29 ;  /* 0x0000001d002b7308 */ /* 0x0006620000002400 */
[C---:B------:R-:W-:Y:S02]  /*b0f0*/  ISETP.GT.AND P4, PT, R25.reuse, 0x8, PT ;  /* 0x000000081900780c */ /* 0x040fe40003f84270 */
[----:B------:R-:W-:-:S05]  /*b100*/  ISETP.GT.AND P5, PT, R25, 0x20, PT ;  /* 0x000000201900780c */ /* 0x000fca0003fa4270 */
[----:B------:R-:W-:Y:S01]  /*b110*/  MUFU.TANH R32, R32 ;  /* 0x0000002000207308 */ /* 0x000fe20000002400 */
[----:B---3--:R-:W-:Y:S02]  /*b120*/  FSEL R29, R35, -INF , P2 ;  /* 0xff800000231d7808 */ /* 0x008fe40001000000 */
[----:B------:R-:W-:-:S05]  /*b130*/  ISETP.GT.AND P2, PT, R25, 0x9, PT ;  /* 0x000000091900780c */ /* 0x000fca0003f44270 */
[----:B------:R-:W2:Y:S01]  /*b140*/  MUFU.TANH R33, R33 ;  /* 0x0000002100217308 */ /* 0x000ea20000002400 */
[----:B-1----:R-:W-:Y:S02]  /*b150*/  FSEL R44, R43, -INF , P2 ;  /* 0xff8000002b2c7808 */ /* 0x002fe40001000000 */
[----:B0-----:R-:W-:Y:S02]  /*b160*/  FMNMX.FTZ R68, R31, R68, !PT ;  /* 0x000000441f447209 */ /* 0x001fe40007810000 */
[----:B------:R-:W-:-:S03]  /*b170*/  ISETP.GT.AND P2, PT, R25, 0x11, PT ;  /* 0x000000111900780c */ /* 0x000fc60003f44270 */
[----:B------:R-:W0:Y:S01]  /*b180*/  SHFL.BFLY PT, R27, R68, 0x1, 0x1f ;  /* 0x0c201f00441b7f89 */ /* 0x000e2200000e0000 */
[----:B------:R1:W3:Y:S08]  /*b190*/  MUFU.TANH R31, R36 ;  /* 0x00000024001f7308 */ /* 0x0002f00000002400 */
[----:B------:R-:W4:Y:S01]  /*b1a0*/  MUFU.TANH R37, R37 ;  /* 0x0000002500257308 */ /* 0x000f220000002400 */
[----:B-1----:R-:W-:-:S02]  /*b1b0*/  FSEL R36, R28, -INF , P4 ;  /* 0xff8000001c247808 */ /* 0x002fc40002000000 */
[----:B--2---:R-:W-:Y:S02]  /*b1c0*/  FSEL R66, R33, -INF , P2 ;  /* 0xff80000021427808 */ /* 0x004fe40001000000 */
[C---:B------:R-:W-:Y:S02]  /*b1d0*/  ISETP.GT.AND P2, PT, R25.reuse, 0x19, PT ;  /* 0x000000191900780c */ /* 0x040fe40003f44270 */
[----:B------:R-:W-:Y:S01]  /*b1e0*/  ISETP.GT.AND P4, PT, R25, 0x21, PT ;  /* 0x000000211900780c */ /* 0x000fe20003f84270 */
[----:B------:R1:W2:Y:S01]  /*b1f0*/  MUFU.TANH R72, R40 ;  /* 0x0000002800487308 */ /* 0x0002a20000002400 */
[----:B0-----:R-:W-:-:S07]  /*b200*/  FMNMX.FTZ R15, R68, R27, !PT ;  /* 0x0000001b440f7209 */ /* 0x001fce0007810000 */
[----:B------:R-:W0:Y:S01]  /*b210*/  MUFU.TANH R41, R41 ;  /* 0x0000002900297308 */ /* 0x000e220000002400 */
[----:B------:R-:W-:Y:S02]  /*b220*/  FSEL R68, R39, -INF , P3 ;  /* 0xff80000027447808 */ /* 0x000fe40001800000 */
[----:B------:R-:W-:Y:S02]  /*b230*/  ISETP.GT.AND P3, PT, R25, 0x10, PT ;  /* 0x000000101900780c */ /* 0x000fe40003f64270 */
[----:B------:R-:W-:Y:S02]  /*b240*/  FMNMX.FTZ R27, R29, R68, !PT ;  /* 0x000000441d1b7209 */ /* 0x000fe40007810000 */
[----:B-1----:R-:W-:Y:S01]  /*b250*/  FSEL R40, R32, -INF , P3 ;  /* 0xff80000020287808 */ /* 0x002fe20001800000 */
[----:B------:R1:W0:Y:S01]  /*b260*/  MUFU.TANH R76, R13 ;  /* 0x0000000d004c7308 */ /* 0x0002220000002400 */
[----:B------:R-:W-:Y:S02]  /*b270*/  FMNMX.FTZ R27, R36, R27, !PT ;  /* 0x0000001b241b7209 */ /* 0x000fe40007810000 */
[----:B------:R-:W-:-:S02]  /*b280*/  ISETP.GT.AND P3, PT, R25, 0x18, PT ;  /* 0x000000181900780c */ /* 0x000fc40003f64270 */
[----:B------:R-:W-:Y:S02]  /*b290*/  FMNMX.FTZ R27, R44, R27, !PT ;  /* 0x0000001b2c1b7209 */ /* 0x000fe40007810000 */
[----:B---3--:R-:W-:Y:S01]  /*b2a0*/  FSEL R52, R31, -INF , P3 ;  /* 0xff8000001f347808 */ /* 0x008fe20001800000 */
[----:B------:R-:W3:Y:S01]  /*b2b0*/  MUFU.TANH R45, R45 ;  /* 0x0000002d002d7308 */ /* 0x000ee20000002400 */
[----:B------:R-:W-:Y:S01]  /*b2c0*/  FMNMX.FTZ R27, R40, R27, !PT ;  /* 0x0000001b281b7209 */ /* 0x000fe20007810000 */
[----:B-1----:R-:W-:Y:S01]  /*b2d0*/  IMAD.U32 R13, RZ, RZ, UR4 ;  /* 0x00000004ff0d7e24 */ /* 0x002fe2000f8e00ff */
[----:B----4-:R-:W-:Y:S02]  /*b2e0*/  FSEL R70, R37, -INF , P2 ;  /* 0xff80000025467808 */ /* 0x010fe40001000000 */
[----:B------:R-:W-:Y:S01]  /*b2f0*/  FMNMX.FTZ R27, R66, R27, !PT ;  /* 0x0000001b421b7209 */ /* 0x000fe20007810000 */
[----:B------:R-:W-:Y:S01]  /*b300*/  FMUL.FTZ R28, R15, R13 ;  /* 0x0000000d0f1c7220 */ /* 0x000fe20000410000 */
[----:B--2---:R-:W-:Y:S01]  /*b310*/  FSEL R72, R72, -INF , P5 ;  /* 0xff80000048487808 */ /* 0x004fe20002800000 */
[----:B------:R-:W1:Y:S01]  /*b320*/  MUFU.TANH R48, R48 ;  /* 0x0000003000307308 */ /* 0x000e620000002400 */
[----:B------:R-:W-:-:S02]  /*b330*/  FMNMX.FTZ R27, R52, R27, !PT ;  /* 0x0000001b341b7209 */ /* 0x000fc40007810000 */
[----:B------:R-:W-:Y:S02]  /*b340*/  ISETP.GT.AND P3, PT, R25, 0x28, PT ;  /* 0x000000281900780c */ /* 0x000fe40003f64270 */
[----:B------:R-:W-:Y:S02]  /*b350*/  FMNMX.FTZ R27, R70, R27, !PT ;  /* 0x0000001b461b7209 */ /* 0x000fe40007810000 */
[----:B0-----:R-:W-:Y:S01]  /*b360*/  FSEL R74, R41, -INF , P4 ;  /* 0xff800000294a7808 */ /* 0x001fe20002000000 */
[----:B------:R-:W0:Y:S01]  /*b370*/  MUFU.TANH R49, R49 ;  /* 0x0000003100317308 */ /* 0x000e220000002400 */
[----:B------:R-:W-:Y:S02]  /*b380*/  FMNMX.FTZ R27, R72, R27, !PT ;  /* 0x0000001b481b7209 */ /* 0x000fe40007810000 */
[----:B------:R-:W-:Y:S02]  /*b390*/  ISETP.GT.AND P2, PT, R25, 0x29, PT ;  /* 0x000000291900780c */ /* 0x000fe40003f44270 */
[----:B------:R-:W-:-:S02]  /*b3a0*/  FSEL R76, R76, -INF , P3 ;  /* 0xff8000004c4c7808 */ /* 0x000fc40001800000 */
[----:B------:R-:W-:Y:S01]  /*b3b0*/  FMNMX.FTZ R27, R74, R27, !PT ;  /* 0x0000001b4a1b7209 */ /* 0x000fe20007810000 */
[----:B------:R-:W2:Y:S01]  /*b3c0*/  MUFU.TANH R24, R24 ;  /* 0x0000001800187308 */ /* 0x000ea20000002400 */
        /* <DEDUP_REMOVED lines=8> */
[----:B0-----:R-:W-:Y:S02]  /*b450*/  FSEL R48, R49, -INF , P2 ;  /* 0xff80000031307808 */ /* 0x001fe40001000000 */
[----:B------:R-:W-:Y:S02]  /*b460*/  FMNMX.FTZ R27, R80, R27, !PT ;  /* 0x0000001b501b7209 */ /* 0x000fe40007810000 */
[----:B------:R-:W-:Y:S02]  /*b470*/  ISETP.GT.AND P2, PT, R25, 0x39, PT ;  /* 0x000000391900780c */ /* 0x000fe40003f44270 */
[----:B--2---:R-:W-:-:S02]  /*b480*/  FSEL R24, R24, -INF , P3 ;  /* 0xff80000018187808 */ /* 0x004fc40001800000 */
[----:B------:R-:W-:Y:S02]  /*b490*/  FMNMX.FTZ R27, R48, R27, !PT ;  /* 0x0000001b301b7209 */ /* 0x000fe40007810000 */
[----:B------:R-:W-:Y:S02]  /*b4a0*/  FSETP.NEU.FTZ.AND P4, PT, R15, -INF , PT ;  /* 0xff8000000f00780b */ /* 0x000fe40003f9d000 */
[----:B---3--:R-:W-:Y:S02]  /*b4b0*/  FSEL R32, R32, -INF , P2 ;  /* 0xff80000020207808 */ /* 0x008fe40001000000 */
[----:B------:R-:W-:Y:S02]  /*b4c0*/  FMNMX.FTZ R27, R24, R27, !PT ;  /* 0x0000001b181b7209 */ /* 0x000fe40007810000 */
[----:B------:R-:W-:Y:S02]  /*b4d0*/  FSEL R33, R28, RZ, P4 ;  /* 0x000000ff1c217208 */ /* 0x000fe40002000000 */
[----:B------:R-:W-:-:S03]  /*b4e0*/  FMNMX.FTZ R27, R32, R27, !PT ;  /* 0x0000001b201b7209 */ /* 0x000fc60007810000 */
[-CC-:B------:R-:W-:Y:S01]  /*b4f0*/  FFMA.FTZ R155, R0, R13.reuse, -R33.reuse ;  /* 0x0000000d009b7223 */ /* 0x180fe20000010821 */
[-CC-:B------:R-:W-:Y:S01]  /*b500*/  FFMA.FTZ R0, R14, R13.reuse, -R33.reuse ;  /* 0x0000000d0e007223 */ /* 0x180fe20000010821 */
[-CC-:B------:R-:W-:Y:S01]  /*b510*/  FFMA.FTZ R153, R3, R13.reuse, -R33.reuse ;  /* 0x0000000d03997223 */ /* 0x180fe20000010821 */
[----:B------:R-:W0:Y:S01]  /*b520*/  SHFL.BFLY PT, R14, R27, 0x2, 0x1f ;  /* 0x0c401f001b0e7f89 */ /* 0x000e2200000e0000 */
        /* <DEDUP_REMOVED lines=10> */
[----:B------:R-:W-:-:S02]  /*b5d0*/  FFMA.FTZ R58, R58, R13, -R33 ;  /* 0x0000000d3a3a7223 */ /* 0x000fc40000010821 */
[----:B------:R2:W-:Y:S01]  /*b5e0*/  MUFU.EX2 R159, R34 ;  /* 0x00000022009f7308 */ /* 0x0005e20000000800 */
[----:B-1----:R-:W-:-:S07]  /*b5f0*/  FFMA.FTZ R3, R62, R13, -R33 ;  /* 0x0000000d3e037223 */ /* 0x002fce0000010821 */
[----:B------:R-:W-:Y:S01]  /*b600*/  MUFU.EX2 R153, R153 ;  /* 0x0000009900997308 */ /* 0x000fe20000000800 */
[----:B--2---:R-:W-:Y:S01]  /*b610*/  FFMA.FTZ R34, R54, R13, -R33 ;  /* 0x0000000d36227223 */ /* 0x004fe20000010821 */
[----:B0-----:R-:W-:-:S05]  /*b620*/  FMNMX.FTZ R30, R27, R14, !PT ;  /* 0x0000000e1b1e7209 */ /* 0x001fca0007810000 */
[----:B------:R-:W0:Y:S01]  /*b630*/  SHFL.BFLY PT, R27, R30, 0x1, 0x1f ;  /* 0x0c201f001e1b7f89 */ /* 0x000e2200000e0000 */
[----:B------:R-:W-:Y:S08]  /*b640*/  MUFU.EX2 R28, R28 ;  /* 0x0000001c001c7308 */ /* 0x000ff00000000800 */
[----:B------:R-:W-:Y:S08]  /*b650*/  MUFU.EX2 R155, R155 ;  /* 0x0000009b009b7308 */ /* 0x000ff00000000800 */
[----:B------:R-:W-:Y:S01]  /*b660*/  MUFU.EX2 R0, R0 ;  /* 0x0000000000007308 */ /* 0x000fe20000000800 */
[----:B0-----:R-:W-:Y:S01]  /*b670*/  FMNMX.FTZ R14, R30, R27, !PT ;  /* 0x0000001b1e0e7209 */ /* 0x001fe20007810000 */
[----:B------:R-:W-:-:S06]  /*b680*/  FFMA.FTZ R27, R64, R13, -R33 ;  /* 0x0000000d401b7223 */ /* 0x000fcc0000010821 */
        /* <DEDUP_REMOVED lines=9> */
[----:B-----5:R0:W-:Y:S01]  /*b720*/  MUFU.EX2 R152, R29 ;  /* 0x0000001d00987308 */ /* 0x0201e20000000800 */
        /* <DEDUP_REMOVED lines=12> */
[----:B------:R-:W-:Y:S01]  /*b7f0*/  FFMA.FTZ R31, R32, R13, -R31 ;  /* 0x0000000d201f7223 */ /* 0x000fe2000001081f */
[----:B0-----:R-:W-:-:S02]  /*b800*/  @!P1 VIADD R29, R20, 0x28c40 ;  /* 0x00028c40141d9836 */ /* 0x001fc40000000000 */
[----:B------:R-:W0:Y:S03]  /*b810*/  MUFU.EX2 R36, R36 ;  /* 0x0000002400247308 */ /* 0x000e260000000800 */
[----:B------:R-:W-:-:S04]  /*b820*/  @!P1 PRMT R29, RZ, 0x654, R29 ;  /* 0x00000654ff1d9816 */ /* 0x000fc8000000001d */
[----:B------:R2:W-:Y:S01]  /*b830*/  @!P1 SYNCS.ARRIVE.TRANS64.RED.A1T0 RZ, [R29+URZ], RZ ;  /* 0x000000ff1dff99a7 */ /* 0x0005e2000810043f */
[----:B------:R3:W4:Y:S01]  /*b840*/  MUFU.EX2 R35, R44 ;  /* 0x0000002c00237308 */ /* 0x0007220000000800 */
[----:B-1----:R-:W-:Y:S01]  /*b850*/  FADD.FTZ R45, R152, R33 ;  /* 0x00000021982d7221 */ /* 0x002fe20000010000 */
[----:B------:R-:W-:-:S06]  /*b860*/  F2FP.BF16.F32.PACK_AB R152, R33, R152 ;  /* 0x000000982198723e */ /* 0x000fcc00000010ff */
[----:B------:R-:W1:Y:S01]  /*b870*/  MUFU.EX2 R40, R40 ;  /* 0x0000002800287308 */ /* 0x000e620000000800 */
[----:B---3--:R-:W-:Y:S01]  /*b880*/  FADD.FTZ R44, R153, R28 ;  /* 0x0000001c992c7221 */ /* 0x008fe20000010000 */
[----:B------:R-:W-:-:S03]  /*b890*/  F2FP.BF16.F32.PACK_AB R153, R28, R153 ;  /* 0x000000991c99723e */ /* 0x000fc600000010ff */
[----:B------:R-:W-:Y:S01]  /*b8a0*/  FADD.FTZ R47, R155, R44 ;  /* 0x0000002c9b2f7221 */ /* 0x000fe20000010000 */
[----:B0-----:R-:W-:Y:S01]  /*b8b0*/  FADD.FTZ R44, R36, R45 ;  /* 0x0000002d242c7221 */ /* 0x001fe20000010000 */
[----:B------:R-:W-:Y:S01]  /*b8c0*/  F2FP.BF16.F32.PACK_AB R155, R0, R155 ;  /* 0x0000009b009b723e */ /* 0x000fe200000010ff */
[----:B------:R-:W0:Y:S01]  /*b8d0*/  MUFU.EX2 R37, R66 ;  /* 0x0000004200257308 */ /* 0x000e220000000800 */
[C---:B----4-:R-:W-:Y:S01]  /*b8e0*/  F2FP.BF16.F32.PACK_AB R154, R35.reuse, R36 ;  /* 0x00000024239a723e */ /* 0x050fe200000010ff */
[----:B------:R-:W-:Y:S01]  /*b8f0*/  FADD.FTZ R45, R35, R44 ;  /* 0x0000002c232d7221 */ /* 0x000fe20000010000 */
[----:B------:R-:W-:Y:S06]  /*b900*/  BAR.SYNC.DEFER_BLOCKING 0xf, 0x100 ;  /* 0x03c4000000007b1d */ /* 0x000fec0000010000 */
[----:B------:R-:W3:Y:S01]  /*b910*/  MUFU.EX2 R52, R52 ;  /* 0x0000003400347308 */ /* 0x000ee20000000800 */
[----:B-1----:R-:W-:-:S07]  /*b920*/  FADD.FTZ R32, R40, R45 ;  /* 0x0000002d28207221 */ /* 0x002fce0000010000 */
[----:B------:R1:W-:Y:S01]  /*b930*/  MUFU.EX2 R161, R50 ;  /* 0x0000003200a17308 */ /* 0x0003e20000000800 */
[C---:B0-----:R-:W-:Y:S01]  /*b940*/  FADD.FTZ R45, R37.reuse, R32 ;  /* 0x00000020252d7221 */ /* 0x041fe20000010000 */
[----:B------:R-:W-:-:S06]  /*b950*/  F2FP.BF16.F32.PACK_AB R156, R37, R40 ;  /* 0x00000028259c723e */ /* 0x000fcc00000010ff */
[----:B------:R-:W0:Y:S01]  /*b960*/  MUFU.EX2 R39, R70 ;  /* 0x0000004600277308 */ /* 0x000e220000000800 */
[----:B-1----:R-:W-:Y:S01]  /*b970*/  FADD.FTZ R50, R0, R47 ;  /* 0x0000002f00327221 */ /* 0x002fe20000010000 */
[----:B---3--:R-:W-:Y:S01]  /*b980*/  FADD.FTZ R0, R52, R45 ;  /* 0x0000002d34007221 */ /* 0x008fe20000010000 */
[----:B------:R1:W-:Y:S02]  /*b990*/  STSM.16.M88.4 [R197+0x26800], R152 ;  /* 0x02680098c5007844 */ /* 0x0003e40000000200 */
[----:B------:R-:W-:Y:S01]  /*b9a0*/  FADD.FTZ R47, R157, R50 ;  /* 0x000000329d2f7221 */ /* 0x000fe20000010000 */
[C---:B------:R-:W-:Y:S02]  /*b9b0*/  F2FP.BF16.F32.PACK_AB R157, R38.reuse, R157 ;  /* 0x0000009d269d723e */ /* 0x040fe400000010ff */
[----:B------:R-:W3:Y:S01]  /*b9c0*/  MUFU.EX2 R46, R46 ;  /* 0x0000002e002e7308 */ /* 0x000ee20000000800 */
[----:B------:R-:W-:-:S04]  /*b9d0*/  FADD.FTZ R44, R38, R47 ;  /* 0x0000002f262c7221 */ /* 0x000fc80000010000 */
[----:B------:R-:W-:Y:S01]  /*b9e0*/  FADD.FTZ R47, R159, R44 ;  /* 0x0000002c9f2f7221 */ /* 0x000fe20000010000 */
[C---:B------:R-:W-:Y:S02]  /*b9f0*/  F2FP.BF16.F32.PACK_AB R159, R42.reuse, R159 ;  /* 0x0000009f2a9f723e */ /* 0x040fe400000010ff */
[----:B------:R-:W4:Y:S01]  /*ba00*/  MUFU.EX2 R72, R72 ;  /* 0x0000004800487308 */ /* 0x000f220000000800 */
[----:B------:R-:W-:Y:S01]  /*ba10*/  FADD.FTZ R47, R42, R47 ;  /* 0x0000002f2a2f7221 */ /* 0x000fe20000010000 */
[C---:B0-----:R-:W-:Y:S01]  /*ba20*/  FADD.FTZ R45, R39.reuse, R0 ;  /* 0x00000000272d7221 */ /* 0x041fe20000010000 */
[----:B------:R-:W-:-:S05]  /*ba30*/  F2FP.BF16.F32.PACK_AB R158, R39, R52 ;  /* 0x00000034279e723e */ /* 0x000fca00000010ff */
[----:B------:R-:W0:Y:S01]  /*ba40*/  MUFU.EX2 R41, R74 ;  /* 0x0000004a00297308 */ /* 0x000e220000000800 */
[----:B---3--:R-:W-:Y:S01]  /*ba50*/  FADD.FTZ R28, R46, R47 ;  /* 0x0000002f2e1c7221 */ /* 0x008fe20000010000 */
[----:B------:R1:W-:Y:S03]  /*ba60*/  STSM.16.M88.4 [R200], R156 ;  /* 0x0000009cc8007844 */ /* 0x0003e60000000200 */
[C---:B------:R-:W-:Y:S01]  /*ba70*/  FADD.FTZ R47, R161.reuse, R28 ;  /* 0x0000001ca12f7221 */ /* 0x040fe20000010000 */
[----:B------:R-:W-:Y:S02]  /*ba80*/  F2FP.BF16.F32.PACK_AB R161, R161, R46 ;  /* 0x0000002ea1a1723e */ /* 0x000fe400000010ff */
[----:B------:R-:W3:Y:S01]  /*ba90*/  MUFU.EX2 R26, R26 ;  /* 0x0000001a001a7308 */ /* 0x000ee20000000800 */
[----:B----4-:R-:W-:-:S07]  /*baa0*/  FADD.FTZ R0, R72, R45 ;  /* 0x0000002d48007221 */ /* 0x010fce0000010000 */
[----:B------:R-:W4:Y:S01]  /*bab0*/  MUFU.EX2 R76, R76 ;  /* 0x0000004c004c7308 */ /* 0x000f220000000800 */
[C---:B0-----:R-:W-:Y:S01]  /*bac0*/  FADD.FTZ R33, R41.reuse, R0 ;  /* 0x0000000029217221 */ /* 0x041fe20000010000 */
[----:B------:R-:W-:-:S06]  /*bad0*/  F2FP.BF16.F32.PACK_AB R160, R41, R72 ;  /* 0x0000004829a0723e */ /* 0x000fcc00000010ff */
[----:B------:R-:W0:Y:S01]  /*bae0*/  MUFU.EX2 R43, R78 ;  /* 0x0000004e002b7308 */ /* 0x000e220000000800 */
[----:B---3--:R-:W-:-:S07]  /*baf0*/  FADD.FTZ R28, R26, R47 ;  /* 0x0000002f1a1c7221 */ /* 0x008fce0000010000 */
[----:B------:R-:W3:Y:S01]  /*bb00*/  MUFU.EX2 R3, R3 ;  /* 0x0000000300037308 */ /* 0x000ee20000000800 */
[----:B----4-:R-:W-:-:S07]  /*bb10*/  FADD.FTZ R0, R76, R33 ;  /* 0x000000214c007221 */ /* 0x010fce0000010000 */
[----:B------:R-:W-:Y:S01]  /*bb20*/  MUFU.EX2 R25, R25 ;  /* 0x0000001900197308 */ /* 0x000fe20000000800 */
[C---:B0-----:R-:W-:Y:S01]  /*bb30*/  F2FP.BF16.F32.PACK_AB R162, R43.reuse, R76 ;  /* 0x0000004c2ba2723e */ /* 0x041fe200000010ff */
[----:B------:R-:W-:-:S06]  /*bb40*/  FADD.FTZ R43, R43, R0 ;  /* 0x000000002b2b7221 */ /* 0x000fcc0000010000 */
[----:B------:R-:W0:Y:S01]  /*bb50*/  MUFU.EX2 R30, R58 ;  /* 0x0000003a001e7308 */ /* 0x000e220000000800 */
[C---:B---3--:R-:W-:Y:S01]  /*bb60*/  FADD.FTZ R28, R3.reuse, R28 ;  /* 0x0000001c031c7221 */ /* 0x048fe20000010000 */
[----:B------:R-:W-:-:S05]  /*bb70*/  F2FP.BF16.F32.PACK_AB R163, R3, R26 ;  /* 0x0000001a03a3723e */ /* 0x000fca00000010ff */
[----:B------:R1:W-:Y:S01]  /*bb80*/  STSM.16.M88.4 [R198], R160 ;  /* 0x000000a0c6007844 */ /* 0x0003e20000000200 */
[----:B------:R-:W-:Y:S08]  /*bb90*/  MUFU.EX2 R80, R80 ;  /* 0x0000005000507308 */ /* 0x000ff00000000800 */
[----:B--2---:R-:W2:Y:S01]  /*bba0*/  MUFU.EX2 R29, R48 ;  /* 0x00000030001d7308 */ /* 0x004ea20000000800 */
[----:B0-----:R-:W-:Y:S01]  /*bbb0*/  F2FP.BF16.F32.PACK_AB R165, R30, R25 ;  /* 0x000000191ea5723e */ /* 0x001fe200000010ff */
[----:B------:R-:W-:-:S04]  /*bbc0*/  FADD.FTZ R25, R25, R28 ;  /* 0x0000001c19197221 */ /* 0x000fc80000010000 */
[----:B------:R-:W-:Y:S02]  /*bbd0*/  FADD.FTZ R30, R30, R25 ;  /* 0x000000191e1e7221 */ /* 0x000fe40000010000 */
[----:B------:R-:W0:Y:S08]  /*bbe0*/  MUFU.EX2 R27, R27 ;  /* 0x0000001b001b7308 */ /* 0x000e300000000800 */
[----:B------:R-:W3:Y:S01]  /*bbf0*/  MUFU.EX2 R34, R34 ;  /* 0x0000002200227308 */ /* 0x000ee20000000800 */
[----:B--2---:R-:W-:Y:S01]  /*bc00*/  F2FP.BF16.F32.PACK_AB R164, R29, R80 ;  /* 0x000000501da4723e */ /* 0x004fe200000010ff */
[----:B------:R-:W-:-:S04]  /*bc10*/  FADD.FTZ R80, R80, R43 ;  /* 0x0000002b50507221 */ /* 0x000fc80000010000 */
[----:B------:R-:W-:Y:S02]  /*bc20*/  FADD.FTZ R29, R29, R80 ;  /* 0x000000501d1d7221 */ /* 0x000fe40000010000 */
[----:B------:R-:W2:Y:S01]  /*bc30*/  MUFU.EX2 R24, R24 ;  /* 0x0000001800187308 */ /* 0x000ea20000000800 */
[----:B0-----:R-:W-:-:S07]  /*bc40*/  FADD.FTZ R3, R27, R30 ;  /* 0x0000001e1b037221 */ /* 0x001fce0000010000 */
[----:B------:R-:W0:Y:S01]  /*bc50*/  MUFU.EX2 R31, R31 ;  /* 0x0000001f001f7308 */ /* 0x000e220000000800 */
[C---:B---3--:R-:W-:Y:S01]  /*bc60*/  F2FP.BF16.F32.PACK_AB R167, R34.reuse, R27 ;  /* 0x0000001b22a7723e */ /* 0x048fe200000010ff */
[----:B------:R-:W-:Y:S01]  /*bc70*/  FADD.FTZ R3, R34, R3 ;  /* 0x0000000322037221 */ /* 0x000fe20000010000 */
[----:B--2---:R-:W-:Y:S01]  /*bc80*/  FADD.FTZ R0, R24, R29 ;  /* 0x0000001d18007221 */ /* 0x004fe20000010000 */
[----:B0-----:R-:W-:-:S03]  /*bc90*/  F2FP.BF16.F32.PACK_AB R166, R31, R24 ;  /* 0x000000181fa6723e */ /* 0x001fc600000010ff */
[----:B------:R-:W-:Y:S02]  /*bca0*/  FADD.FTZ R0, R31, R0 ;  /* 0x000000001f007221 */ /* 0x000fe40000010000 */
[----:B------:R1:W-:Y:S01]  /*bcb0*/  STSM.16.M88.4 [R199], R164 ;  /* 0x000000a4c7007844 */ /* 0x0003e20000000200 */
[----:B------:R-:W-:Y:S05]  /*bcc0*/  @!P0 BRA `(.L_x_7949) ;  /* 0x0000000000048947 */ /* 0x000fea0003800000 */
[----:B------:R-:W-:Y:S01]  /*bcd0*/  BPT.TRAP 0x1 ;  /* 0x000000040000795c */ /* 0x000fe20000300000 */
.L_x_7949:
[----:B------:R0:W2:Y:S01]  /*bce0*/  SYNCS.PHASECHK.TRANS64.TRYWAIT P2, [R20+URZ+0x28c50], R21 ;  /* 0x028c5015140075a7 */ /* 0x0000a2000804017f */
[----:B------:R-:W-:Y:S05]  /*bcf0*/  @!P0 BRA `(.L_x_7950) ;  /* 0x0000000000048947 */ /* 0x000fea0003800000 */
[----:B------:R-:W-:Y:S01]  /*bd00*/  BPT.TRAP 0x1 ;  /* 0x000000040000795c */ /* 0x000fe20000300000 */
.L_x_7950:
        /* <DEDUP_REMOVED lines=11> */
.L_x_7952:
[----:B------:R-:W-:Y:S05]  /*bdc0*/  BSYNC B0 ;  /* 0x0000000000007941 */ /* 0x000fea0003800000 */
.L_x_7951:
[----:B------:R-:W5:Y:S01]  /*bdd0*/  LDC R24, c[0x0][0x448] ;  /* 0x00011200ff187b82 */ /* 0x000f620000000800 */
[----:B------:R-:W-:Y:S01]  /*bde0*/  IMAD.MOV.U32 R25, RZ, RZ, 0x40000040 ;  /* 0x40000040ff197424 */ /* 0x000fe200078e00ff */
[----:B------:R-:W-:Y:S01]  /*bdf0*/  BSSY B0, `(.L_x_7954) ;  /* 0x0000276000007945 */ /* 0x000fe20003800000 */
[----:B0-2---:R-:W-:Y:S02]  /*be00*/  IMAD.MOV.U32 R21, RZ, RZ, R195 ;  /* 0x000000ffff157224 */ /* 0x005fe400078e00c3 */
[----:B------:R-:W-:Y:S01]  /*be10*/  IMAD.MOV.U32 R29, RZ, RZ, 0x40000040 ;  /* 0x40000040ff1d7424 */ /* 0x000fe200078e00ff */
[C---:B------:R-:W-:Y:S01]  /*be20*/  R2UR UR7, R25.reuse ;  /* 0x00000000190772ca */ /* 0x040fe200000e0000 */
[----:B------:R-:W-:Y:S01]  /*be30*/  VIADD R216, R168, 0xfffffffe ;  /* 0xfffffffea8d87836 */ /* 0x000fe20000000000 */
[----:B------:R-:W-:Y:S01]  /*be40*/  R2UR UR11, R25 ;  /* 0x00000000190b72ca */ /* 0x000fe200000e0000 */
[----:B------:R-:W-:Y:S01]  /*be50*/  @!P1 VIADD R20, R20, 0x28c60 ;  /* 0x00028c6014149836 */ /* 0x000fe20000000000 */
[----:B------:R-:W-:-:S04]  /*be60*/  R2UR UR19, R29 ;  /* 0x000000001d1372ca */ /* 0x000fc800000e0000 */
[----:B------:R-:W-:Y:S02]  /*be70*/  @!P1 PRMT R20, RZ, 0x654, R20 ;  /* 0x00000654ff149816 */ /* 0x000fe40000000014 */
[----:B-----5:R-:W-:Y:S01]  /*be80*/  ISETP.NE.AND P2, PT, R24, 0x1, PT ;  /* 0x000000011800780c */ /* 0x020fe20003f45270 */
[----:B------:R-:W-:-:S05]  /*be90*/  IMAD.MOV.U32 R24, RZ, RZ, R28 ;  /* 0x000000ffff187224 */ /* 0x000fca00078e001c */
[----:B------:R-:W-:Y:S01]  /*bea0*/  R2UR UR6, R24 ;  /* 0x00000000180672ca */ /* 0x000fe200000e0000 */
[----:B------:R-:W-:-:S05]  /*beb0*/  VIADD R24, R28, 0x80 ;  /* 0x000000801c187836 */ /* 0x000fca0000000000 */
[----:B------:R-:W-:Y:S01]  /*bec0*/  R2UR UR10, R24 ;  /* 0x00000000180a72ca */ /* 0x000fe200000e0000 */
[----:B---3--:R-:W-:-:S04]  /*bed0*/  @P2 IMAD.HI.U32 R27, R195, R26, RZ ;  /* 0x0000001ac31b2227 */ /* 0x008fc800078e00ff */
[C---:B------:R-:W-:Y:S01]  /*bee0*/  VIADD R26, R28.reuse, 0x100 ;  /* 0x000001001c1a7836 */ /* 0x040fe20000000000 */
[----:B----4-:R-:W-:Y:S01]  /*bef0*/  @P2 SHF.R.U32.HI R21, RZ, R30, R27 ;  /* 0x0000001eff152219 */ /* 0x010fe2000001161b */
[----:B------:R-:W-:Y:S02]  /*bf00*/  VIADD R28, R28, 0x180 ;  /* 0x000001801c1c7836 */ /* 0x000fe40000000000 */
[----:B------:R-:W-:Y:S01]  /*bf10*/  IMAD.MOV.U32 R27, RZ, RZ, 0x40000040 ;  /* 0x40000040ff1b7424 */ /* 0x000fe200078e00ff */
[----:B------:R-:W-:Y:S02]  /*bf20*/  R2UR UR14, R26 ;  /* 0x000000001a0e72ca */ /* 0x000fe400000e0000 */
[----:B------:R-:W-:Y:S02]  /*bf30*/  R2UR UR18, R28 ;  /* 0x000000001c1272ca */ /* 0x000fe400000e0000 */
[----:B------:R-:W-:Y:S02]  /*bf40*/  R2UR UR15, R27 ;  /* 0x000000001b0f72ca */ /* 0x000fe400000e0000 */
[----:B------:R-:W-:Y:S01]  /*bf50*/  WARPGROUP.ARRIVE ;  /* 0x00000000000079c5 */ /* 0x000fe20000000000 */
[----:B------:R-:W-:-:S05]  /*bf60*/  IADD3 R21, R21, R196, -R194 ;  /* 0x000000c415157210 */ /* 0x000fca0007ffe8c2 */
[----:B------:R-:W-:Y:S03]  /*bf70*/  HGMMA.64x256x16.F32.BF16 R24, R152, gdesc[UR4].tnspB, RZ, !UPT, gsb0 ;  /* 0x43e0000498187df0 */ /* 0x000fe6000c0018ff */
[----:B------:R-:W-:Y:S02]  /*bf80*/  WARPGROUP.DEPBAR.LE gsb0, 0x0 ;  /* 0x00008000000079c5 */ /* 0x000fe40000010000 */
[----:B------:R-:W-:Y:S01]  /*bf90*/  WARPGROUP.ARRIVE ;  /* 0x00000000000079c5 */ /* 0x000fe20000000000 */
[----:B-1----:R-:W-:-:S04]  /*bfa0*/  SHF.R.S32.HI R152, RZ, 0x1f, R21 ;  /* 0x0000001fff987819 */ /* 0x002fc80000011415 */
[----:B------:R-:W-:-:S15]  /*bfb0*/  LEA.HI R152, R152, R21, RZ, 0x6 ;  /* 0x0000001598987211 */ /* 0x000fde00078f30ff */
[----:B------:R-:W-:-:S03]  /*bfc0*/  NOP ;  /* 0x0000000000007918 */ /* 0x000fc60000000000 */
[----:B------:R-:W-:Y:S01]  /*bfd0*/  HGMMA.64x256x16.F32.BF16 R24, R156, gdesc[UR8].tnspB, R24, gsb0 ;  /* 0x43e000089c187df0 */ /* 0x000fe20008001818 */
[----:B------:R-:W-:-:S04]  /*bfe0*/  SHF.R.S32.HI R152, RZ, 0x6, R152 ;  /* 0x00000006ff987819 */ /* 0x000fc80000011498 */
[----:B------:R-:W-:-:S04]  /*bff0*/  VIMNMX R215, R201, R152, !PT ;  /* 0x00000098c9d77248 */ /* 0x000fc80007fe0100 */
[----:B------:R-:W-:Y:S01]  /*c000*/  ISETP.GE.AND P2, PT, R216, R215, PT ;  /* 0x000000d7d800720c */ /* 0x000fe20003f46270 */
[----:B------:R-:W-:Y:S02]  /*c010*/  WARPGROUP.DEPBAR.LE gsb0, 0x0 ;  /* 0x00008000000079c5 */ /* 0x000fe40000010000 */
[----:B------:R-:W-:-:S15]  /*c020*/  WARPGROUP.ARRIVE ;  /* 0x00000000000079c5 */ /* 0x000fde0000000000 */
[----:B------:R-:W-:-:S01]  /*c030*/  NOP ;  /* 0x0000000000007918 */ /* 0x000fc20000000000 */
        /* <DEDUP_REMOVED lines=16> */
[----:B------:R-:W-:Y:S01]  /*c140*/  BSSY B1, `(.L_x_7955) ;  /* 0x0000240000017945 */ /* 0x000fe20003800000 */
[----:B------:R-:W-:Y:S02]  /*c150*/  IMAD.MOV.U32 R227, RZ, RZ, R15 ;  /* 0x000000ffffe37224 */ /* 0x000fe400078e000f */
[----:B------:R-:W-:Y:S02]  /*c160*/  IMAD.MOV.U32 R21, RZ, RZ, R14 ;  /* 0x000000ffff157224 */ /* 0x000fe400078e000e */
[----:B------:R-:W-:-:S07]  /*c170*/  IMAD.MOV.U32 R226, RZ, RZ, R18 ;  /* 0x000000ffffe27224 */ /* 0x000fce00078e0012 */
.L_x_7966:
[----:B------:R-:W-:-:S05]  /*c180*/  VIADD R18, R226, 0x1 ;  /* 0x00000001e2127836 */ /* 0x000fca0000000000 */
[----:B------:R-:W-:-:S04]  /*c190*/  ISETP.NE.AND P2, PT, R18, 0x2, PT ;  /* 0x000000021200780c */ /* 0x000fc80003f45270 */
[----:B------:R-:W-:Y:S02]  /*c1a0*/  SEL R13, RZ, 0x1, P2 ;  /* 0x00000001ff0d7807 */ /* 0x000fe40001000000 */
[----:B------:R-:W-:Y:S02]  /*c1b0*/  SEL R18, R18, RZ, P2 ;  /* 0x000000ff12127207 */ /* 0x000fe40001000000 */
[----:B------:R-:W-:Y:S01]  /*c1c0*/  LOP3.LUT R22, R22, R13, RZ, 0x3c, !PT ;  /* 0x0000000d16167212 */ /* 0x000fe200078e3cff */
[----:B-1----:R-:W-:Y:S06]  /*c1d0*/  @!P0 BRA `(.L_x_7956) ;  /* 0x0000000000048947 */ /* 0x002fec0003800000 */
[----:B------:R-:W-:Y:S01]  /*c1e0*/  BPT.TRAP 0x1 ;  /* 0x000000040000795c */ /* 0x000fe20000300000 */
.L_x_7956:
[----:B------:R-:W-:Y:S01]  /*c1f0*/  IMAD R217, R18, 0x8, R2 ;  /* 0x0000000812d97824 */ /* 0x000fe200078e0202 */
[----:B0-----:R-:W-:-:S04]  /*c200*/  SHF.L.U32 R20, R22, 0x1f, RZ ;  /* 0x0000001f16147819 */ /* 0x001fc800000006ff */
[----:B------:R0:W1:Y:S01]  /*c210*/  SYNCS.PHASECHK.TRANS64.TRYWAIT P2, [R217+URZ+0x28c30], R20 ;  /* 0x028c3014d90075a7 */ /* 0x000062000804017f */
[----:B------:R-:W-:Y:S05]  /*c220*/  @!P0 BRA `(.L_x_7957) ;  /* 0x0000000000048947 */ /* 0x000fea0003800000 */
[----:B------:R-:W-:Y:S01]  /*c230*/  BPT.TRAP 0x1 ;  /* 0x000000040000795c */ /* 0x000fe20000300000 */
.L_x_7957:
[----:B------:R-:W2:Y:S01]  /*c240*/  LDC R13, c[0x0][0x448] ;  /* 0x00011200ff0d7b82 */ /* 0x000ea20000000800 */
[----:B------:R-:W-:Y:S01]  /*c250*/  BSSY B2, `(.L_x_7958) ;  /* 0x000000a000027945 */ /* 0x000fe20003800000 */
[----:B--2---:R-:W-:Y:S01]  /*c260*/  ISETP.NE.AND P3, PT, R13, 0x1, PT ;  /* 0x000000010d00780c */ /* 0x004fe20003f65270 */
[----:B------:R-:W-:-:S12]  /*c270*/  IMAD.IADD R13, R204, 0x1, R195 ;  /* 0x00000001cc0d7824 */ /* 0x000fd800078e02c3 */
[----:B------:R-:W2:Y:S08]  /*c280*/  @P3 LDC R15, c[0x0][0x44c] ;  /* 0x00011300ff0f3b82 */ /* 0x000eb00000000800 */
[----:B------:R-:W3:Y:S01]  /*c290*/  @P3 LDC R14, c[0x0][0x450] ;  /* 0x00011400ff0e3b82 */ /* 0x000ee20000000800 */
[----:B--2---:R-:W-:-:S05]  /*c2a0*/  @P3 IMAD.HI.U32 R15, R13, R15, RZ ;  /* 0x0000000f0d0f3227 */ /* 0x004fca00078e00ff */
[----:B---3--:R-:W-:Y:S01]  /*c2b0*/  @P3 SHF.R.U32.HI R13, RZ, R14, R15 ;  /* 0x0000000eff0d3219 */ /* 0x008fe2000001160f */
[----:B-1----:R-:W-:Y:S06]  /*c2c0*/  @P2 BRA `(.L_x_7959) ;  /* 0x0000000000082947 */ /* 0x002fec0003800000 */
[----:B------:R-:W1:Y:S02]  /*c2d0*/  SYNCS.PHASECHK.TRANS64.TRYWAIT P2, [R217+URZ+0x28c30], R20 ;  /* 0x028c3014d90075a7 */ /* 0x000e64000804017f */
[----:B-1----:R-:W-:Y:S05]  /*c2e0*/  @!P2 BRA `(.L_x_7960) ;  /* 0x0000013800aca947 */ /* 0x002fea0003800000 */
.L_x_7959:
[----:B------:R-:W-:Y:S05]  /*c2f0*/  BSYNC B2 ;  /* 0x0000000000027941 */ /* 0x000fea0003800000 */
.L_x_7958:
[----:B------:R-:W-:Y:S01]  /*c300*/  IMAD.MOV.U32 R14, RZ, RZ, -0x40 ;  /* 0xffffffc0ff0e7424 */ /* 0x000fe200078e00ff */
[----:B------:R-:W-:Y:S01]  /*c310*/  R2UR UR4, R4 ;  /* 0x00000000040472ca */ /* 0x000fe200000e0000 */
[----:B------:R-:W-:Y:S01]  /*c320*/  IMAD R154, R18, 0x200, R12 ;  /* 0x00000200129a7824 */ /* 0x000fe200078e020c */
[----:B------:R-:W-:Y:S01]  /*c330*/  R2UR UR5, R5 ;  /* 0x00000000050572ca */ /* 0x000fe200000e0000 */
[----:B------:R-:W-:Y:S01]  /*c340*/  IMAD R14, R216, R14, 0x1 ;  /* 0x00000001d80e7424 */ /* 0x000fe200078e020e */
[----:B------:R-:W-:Y:S01]  /*c350*/  R2UR UR8, R10 ;  /* 0x000000000a0872ca */ /* 0x000fe200000e0000 */
[----:B------:R-:W-:Y:S01]  /*c360*/  IMAD.MOV.U32 R155, RZ, RZ, 0x40000040 ;  /* 0x40000040ff9b7424 */ /* 0x000fe200078e00ff */
[C---:B------:R-:W-:Y:S01]  /*c370*/  R2UR UR6, R154.reuse ;  /* 0x000000009a0672ca */ /* 0x040fe200000e0000 */
[----:B------:R-:W-:Y:S01]  /*c380*/  VIADD R152, R154, 0x2 ;  /* 0x000000029a987836 */ /* 0x000fe20000000000 */
[----:B------:R-:W-:Y:S01]  /*c390*/  IADD3 R14, R196, R14, -R203 ;  /* 0x0000000ec40e7210 */ /* 0x000fe20007ffe8cb */
[----:B------:R-:W-:Y:S01]  /*c3a0*/  IMAD.MOV.U32 R153, RZ, RZ, 0x40000040 ;  /* 0x40000040ff997424 */ /* 0x000fe200078e00ff */
[----:B------:R-:W-:Y:S01]  /*c3b0*/  R2UR UR7, R155 ;  /* 0x000000009b0772ca */ /* 0x000fe200000e0000 */
[----:B------:R-:W2:Y:S01]  /*c3c0*/  SHFL.IDX PT, R228, R13, RZ, 0x1c1f ;  /* 0x001c1fff0de47589 */ /* 0x000ea200000e0000 */
[----:B------:R-:W-:Y:S01]  /*c3d0*/  R2UR UR10, R152 ;  /* 0x00000000980a72ca */ /* 0x000fe200000e0000 */
[----:B------:R-:W-:Y:S01]  /*c3e0*/  IMAD.IADD R15, R14, 0x1, -R194 ;  /* 0x000000010e0f7824 */ /* 0x000fe200078e0ac2 */
[----:B------:R-:W-:Y:S01]  /*c3f0*/  R2UR UR11, R153 ;  /* 0x00000000990b72ca */ /* 0x000fe200000e0000 */
[C---:B------:R-:W-:Y:S01]  /*c400*/  VIADD R14, R154.reuse, 0x4 ;  /* 0x000000049a0e7836 */ /* 0x040fe20000000000 */
[----:B------:R-:W-:Y:S01]  /*c410*/  R2UR UR19, R155 ;  /* 0x000000009b1372ca */ /* 0x000fe200000e0000 */
[----:B------:R-:W-:Y:S01]  /*c420*/  VIADD R154, R154, 0x6 ;  /* 0x000000069a9a7836 */ /* 0x000fe20000000000 */
[----:B------:R-:W-:Y:S01]  /*c430*/  R2UR UR9, R11 ;  /* 0x000000000b0972ca */ /* 0x000fe200000e0000 */
[----:B------:R-:W3:Y:S01]  /*c440*/  SHFL.IDX PT, R13, R13, 0x1, 0x1c1f ;  /* 0x003c1f000d0d7f89 */ /* 0x000ee200000e0000 */
        /* <DEDUP_REMOVED lines=8> */
[----:B------:R-:W-:Y:S01]  /*c4d0*/  LOP3.LUT R19, R19, 0xdfffffff, RZ, 0xc0, !PT ;  /* 0xdfffffff13137812 */ /* 0x000fe200078ec0ff */
[----:B--2---:R-:W-:-:S03]  /*c4e0*/  IMAD.IADD R228, R15, 0x1, R228 ;  /* 0x000000010fe47824 */ /* 0x004fc600078e02e4 */
[----:B------:R-:W-:-:S04]  /*c4f0*/  @P1 LOP3.LUT R19, R19, 0x20000000, RZ, 0xfc, !PT ;  /* 0x2000000013131812 */ /* 0x000fc800078efcff */
[----:B------:R-:W-:Y:S01]  /*c500*/  LOP3.LUT R19, R19, 0xefffffff, RZ, 0xc0, !PT ;  /* 0xefffffff13137812 */ /* 0x000fe200078ec0ff */
[----:B---3--:R-:W-:Y:S02]  /*c510*/  IMAD.IADD R13, R15, 0x1, R13 ;  /* 0x000000010f0d7824 */ /* 0x008fe400078e020d */
[----:B------:R-:W-:Y:S01]  /*c520*/  IMAD.MOV.U32 R15, RZ, RZ, 0x40000040 ;  /* 0x40000040ff0f7424 */ /* 0x000fe200078e00ff */
[----:B------:R-:W-:Y:S02]  /*c530*/  @P0 LOP3.LUT R19, R19, 0x10000000, RZ, 0xfc, !PT ;  /* 0x1000000013130812 */ /* 0x000fe400078efcff */
[----:B------:R-:W-:Y:S02]  /*c540*/  ISETP.GT.AND P1, PT, R13, 0x21, PT ;  /* 0x000000210d00780c */ /* 0x000fe40003f24270 */
[----:B------:R-:W-:Y:S02]  /*c550*/  R2UR UR15, R15 ;  /* 0x000000000f0f72ca */ /* 0x000fe400000e0000 */
[----:B------:R-:W-:-:S02]  /*c560*/  ISETP.GT.AND P0, PT, R13, 0x28, PT ;  /* 0x000000280d00780c */ /* 0x000fc40003f04270 */
[----:B------:R-:W-:Y:S02]  /*c570*/  LOP3.LUT R19, R19, 0xbfffffff, RZ, 0xc0, !PT ;  /* 0xbfffffff13137812 */ /* 0x000fe400078ec0ff */
[C---:B------:R-:W-:Y:S02]  /*c580*/  ISETP.GT.AND P2, PT, R13.reuse, 0x29, PT ;  /* 0x000000290d00780c */ /* 0x040fe40003f44270 */
[C---:B------:R-:W-:Y:S02]  /*c590*/  ISETP.GT.AND P3, PT, R13.reuse, 0x30, PT ;  /* 0x000000300d00780c */ /* 0x040fe40003f64270 */
[----:B------:R-:W-:Y:S02]  /*c5a0*/  ISETP.GT.AND P4, PT, R13, 0x31, PT ;  /* 0x000000310d00780c */ /* 0x000fe40003f84270 */
[----:B------:R-:W-:Y:S02]  /*c5b0*/  @P1 LOP3.LUT R19, R19, 0x40000000, RZ, 0xfc, !PT ;  /* 0x4000000013131812 */ /* 0x000fe400078efcff */
[----:B------:R-:W-:-:S02]  /*c5c0*/  ISETP.GT.AND P1, PT, R228, 0x1, PT ;  /* 0x00000001e400780c */ /* 0x000fc40003f24270 */
[----:B------:R-:W-:Y:S02]  /*c5d0*/  LOP3.LUT R19, R19, 0x7fffffff, RZ, 0xc0, !PT ;  /* 0x7fffffff13137812 */ /* 0x000fe400078ec0ff */
[----:B------:R-:W-:Y:S02]  /*c5e0*/  ISETP.GT.AND P5, PT, R13, 0x38, PT ;  /* 0x000000380d00780c */ /* 0x000fe40003fa4270 */
[----:B------:R-:W-:Y:S02]  /*c5f0*/  @P0 LOP3.LUT R19, R19, 0x80000000, RZ, 0xfc, !PT ;  /* 0x8000000013130812 */ /* 0x000fe400078efcff */
[----:B------:R-:W-:Y:S02]  /*c600*/  ISETP.GT.AND P0, PT, R228, RZ, PT ;  /* 0x000000ffe400720c */ /* 0x000fe40003f04270 */
[----:B------:R-:W-:Y:S01]  /*c610*/  ISETP.GT.AND P6, PT, R13, 0x39, PT ;  /* 0x000000390d00780c */ /* 0x000fe20003fc4270 */
        /* <DEDUP_REMOVED lines=41> */
[----:B---3--:R-:W-:Y:S01]  /*c8b0*/  FSEL R233, R153, -INF , P1 ;  /* 0xff80000099e97808 */ /* 0x008fe20000800000 */
[----:B------:R-:W-:Y:S01]  /*c8c0*/  FMUL.FTZ R182, R182, UR44 ;  /* 0x0000002cb6b67c20 */ /* 0x000fe20008410000 */
[----:B------:R-:W-:Y:S01]  /*c8d0*/  ISETP.GT.AND P1, PT, R228, 0x9, PT ;  /* 0x00000009e400780c */ /* 0x000fe20003f24270 */
[----:B------:R-:W-:Y:S01]  /*c8e0*/  FMUL.FTZ R183, R183, UR44 ;  /* 0x0000002cb7b77c20 */ /* 0x000fe20008410000 */
[----:B------:R-:W-:-:S03]  /*c8f0*/  FMUL.FTZ R173, R173, UR44 ;  /* 0x0000002cadad7c20 */ /* 0x000fc60008410000 */
[----:B------:R-:W3:Y:S01]  /*c900*/  MUFU.TANH R160, R160 ;  /* 0x000000a000a07308 */ /* 0x000ee20000002400 */
[----:B----4-:R-:W-:Y:S02]  /*c910*/  FSEL R156, R156, -INF , P0 ;  /* 0xff8000009c9c7808 */ /* 0x010fe40000000000 */
[----:B------:R-:W-:-:S05]  /*c920*/  ISETP.GT.AND P0, PT, R228, 0x10, PT ;  /* 0x00000010e400780c */ /* 0x000fca0003f04270 */
[----:B------:R-:W4:Y:S01]  /*c930*/  MUFU.TANH R161, R161 ;  /* 0x000000a100a17308 */ /* 0x000f220000002400 */
[----:B--2---:R-:W-:Y:S02]  /*c940*/  FSEL R157, R157, -INF , P1 ;  /* 0xff8000009d9d7808 */ /* 0x004fe40000800000 */
[----:B------:R-:W-:-:S05]  /*c950*/  ISETP.GT.AND P1, PT, R228, 0x11, PT ;  /* 0x00000011e400780c */ /* 0x000fca0003f24270 */
[----:B------:R-:W2:Y:S01]  /*c960*/  MUFU.TANH R164, R164 ;  /* 0x000000a400a47308 */ /* 0x000ea20000002400 */
[----:B---3--:R-:W-:Y:S02]  /*c970*/  FSEL R160, R160, -INF , P0 ;  /* 0xff800000a0a07808 */ /* 0x008fe40000000000 */
[----:B------:R-:W-:-:S05]  /*c980*/  ISETP.GT.AND P0, PT, R228, 0x18, PT ;  /* 0x00000018e400780c */ /* 0x000fca0003f04270 */
        /* <DEDUP_REMOVED lines=14> */
[----:B------:R-:W-:-:S05]  /*ca70*/  ISETP.GT.AND P1, PT, R13, RZ, PT ;  /* 0x000000ff0d00720c */ /* 0x000fca0003f24270 */
        /* <DEDUP_REMOVED lines=23> */
[----:B------:R-:W-:Y:S02]  /*cbf0*/  ISETP.GT.AND P1, PT, R13, 0x20, PT ;  /* 0x000000200d00780c */ /* 0x000fe40003f24270 */
[----:B------:R-:W-:-:S03]  /*cc00*/  FMNMX.FTZ R13, R14, R227, !PT ;  /* 0x000000e30e0d7209 */ /* 0x000fc60007810000 */
[----:B------:R-:W4:Y:S01]  /*cc10*/  MUFU.TANH R167, R171 ;  /* 0x000000ab00a77308 */ /* 0x000f220000002400 */
[----:B------:R-:W-:Y:S02]  /*cc20*/  FMNMX.FTZ R13, R153, R13, !PT ;  /* 0x0000000d990d7209 */ /* 0x000fe40007810000 */
[----:B--2---:R-:W-:Y:S02]  /*cc30*/  FSEL R163, R163, -INF , P0 ;  /* 0xff800000a3a37808 */ /* 0x004fe40000000000 */
[----:B------:R-:W-:Y:S02]  /*cc40*/  FMNMX.FTZ R13, R154, R13, !PT ;  /* 0x0000000d9a0d7209 */ /* 0x000fe40007810000 */
[----:B------:R-:W-:Y:S01]  /*cc50*/  LOP3.LUT P0, RZ, R19, 0x80000000, RZ, 0xc0, !PT ;  /* 0x8000000013ff7812 */ /* 0x000fe2000780c0ff */
[----:B------:R-:W2:Y:S01]  /*cc60*/  MUFU.TANH R170, R174 ;  /* 0x000000ae00aa7308 */ /* 0x000ea20000002400 */
[----:B------:R-:W-:Y:S02]  /*cc70*/  FMNMX.FTZ R13, R155, R13, !PT ;  /* 0x0000000d9b0d7209 */ /* 0x000fe40007810000 */
[----:B---3--:R-:W-:-:S02]  /*cc80*/  FSEL R166, R166, -INF , P1 ;  /* 0xff800000a6a67808 */ /* 0x008fc40000800000 */
[----:B------:R-:W-:Y:S02]  /*cc90*/  FMNMX.FTZ R13, R158, R13, !PT ;  /* 0x0000000d9e0d7209 */ /* 0x000fe40007810000 */
[----:B------:R-:W-:Y:S01]  /*cca0*/  LOP3.LUT P1, RZ, R19, 0x40000000, RZ, 0xc0, !PT ;  /* 0x4000000013ff7812 */ /* 0x000fe2000782c0ff */
[----:B------:R-:W3:Y:S01]  /*ccb0*/  MUFU.TANH R171, R175 ;  /* 0x000000af00ab7308 */ /* 0x000ee20000002400 */
[----:B------:R-:W-:Y:S02]  /*ccc0*/  FMNMX.FTZ R13, R159, R13, !PT ;  /* 0x0000000d9f0d7209 */ /* 0x000fe40007810000 */
[----:B----4-:R-:W-:Y:S02]  /*ccd0*/  FSEL R167, R167, -INF , P1 ;  /* 0xff800000a7a77808 */ /* 0x010fe40000800000 */
[----:B------:R-:W-:Y:S02]  /*cce0*/  FMNMX.FTZ R13, R162, R13, !PT ;  /* 0x0000000da20d7209 */ /* 0x000fe40007810000 */
[----:B------:R-:W-:Y:S01]  /*ccf0*/  LOP3.LUT P1, RZ, R19, 0x20000000, RZ, 0xc0, !PT ;  /* 0x2000000013ff7812 */ /* 0x000fe2000782c0ff */
[----:B------:R-:W4:Y:S01]  /*cd00*/  MUFU.TANH R174, R178 ;  /* 0x000000b200ae7308 */ /* 0x000f220000002400 */
[----:B------:R-:W-:-:S02]  /*cd10*/  FMNMX.FTZ R13, R163, R13, !PT ;  /* 0x0000000da30d7209 */ /* 0x000fc40007810000 */
[----:B--2---:R-:W-:Y:S02]  /*cd20*/  FSEL R170, R170, -INF , P0 ;  /* 0xff800000aaaa7808 */ /* 0x004fe40000000000 */
[----:B------:R-:W-:Y:S02]  /*cd30*/  FMNMX.FTZ R13, R166, R13, !PT ;  /* 0x0000000da60d7209 */ /* 0x000fe40007810000 */
[----:B------:R-:W-:Y:S01]  /*cd40*/  LOP3.LUT P0, RZ, R19, 0x10000000, RZ, 0xc0, !PT ;  /* 0x1000000013ff7812 */ /* 0x000fe2000780c0ff */
[----:B------:R-:W2:Y:S01]  /*cd50*/  MUFU.TANH R175, R179 ;  /* 0x000000b300af7308 */ /* 0x000ea20000002400 */
[----:B------:R-:W-:Y:S02]  /*cd60*/  FMNMX.FTZ R13, R167, R13, !PT ;  /* 0x0000000da70d7209 */ /* 0x000fe40007810000 */
[----:B---3--:R-:W-:Y:S02]  /*cd70*/  FSEL R171, R171, -INF , P2 ;  /* 0xff800000abab7808 */ /* 0x008fe40001000000 */
[----:B------:R-:W-:-:S03]  /*cd80*/  FMNMX.FTZ R13, R170, R13, !PT ;  /* 0x0000000daa0d7209 */ /* 0x000fc60007810000 */
[----:B------:R-:W3:Y:S01]  /*cd90*/  MUFU.TANH R178, R182 ;  /* 0x000000b600b27308 */ /* 0x000ee20000002400 */
[----:B----4-:R-:W-:Y:S02]  /*cda0*/  FSEL R174, R174, -INF , P3 ;  /* 0xff800000aeae7808 */ /* 0x010fe40001800000 */
[----:B------:R-:W-:Y:S02]  /*cdb0*/  FMNMX.FTZ R13, R171, R13, !PT ;  /* 0x0000000dab0d7209 */ /* 0x000fe40007810000 */
[----:B------:R-:W-:Y:S02]  /*cdc0*/  ISETP.GT.AND P3, PT, R228, 0x29, PT ;  /* 0x00000029e400780c */ /* 0x000fe40003f64270 */
[----:B------:R-:W-:Y:S01]  /*cdd0*/  FMNMX.FTZ R13, R174, R13, !PT ;  /* 0x0000000dae0d7209 */ /* 0x000fe20007810000 */
[----:B------:R-:W4:Y:S01]  /*cde0*/  MUFU.TANH R179, R183 ;  /* 0x000000b700b37308 */ /* 0x000f220000002400 */
[----:B--2---:R-:W-:Y:S02]  /*cdf0*/  FSEL R175, R175, -INF , P4 ;  /* 0xff800000afaf7808 */ /* 0x004fe40002000000 */
[----:B------:R-:W-:-:S02]  /*ce00*/  ISETP.GT.AND P4, PT, R228, 0x30, PT ;  /* 0x00000030e400780c */ /* 0x000fc40003f84270 */
[----:B------:R-:W-:-:S03]  /*ce10*/  FMNMX.FTZ R13, R175, R13, !PT ;  /* 0x0000000daf0d7209 */ /* 0x000fc60007810000 */
[----:B------:R-:W2:Y:S01]  /*ce20*/  MUFU.TANH R173, R173 ;  /* 0x000000ad00ad7308 */ /* 0x000ea20000002400 */
[----:B---3--:R-:W-:-:S04]  /*ce30*/  FSEL R178, R178, -INF , P5 ;  /* 0xff800000b2b27808 */ /* 0x008fc80002800000 */
[----:B------:R-:W-:Y:S02]  /*ce40*/  FMNMX.FTZ R13, R178, R13, !PT ;  /* 0x0000000db20d7209 */ /* 0x000fe40007810000 */
[----:B----4-:R-:W-:-:S04]  /*ce50*/  FSEL R179, R179, -INF , P6 ;  /* 0xff800000b3b37808 */ /* 0x010fc80003000000 */
[----:B------:R-:W-:Y:S02]  /*ce60*/  FMNMX.FTZ R13, R179, R13, !PT ;  /* 0x0000000db30d7209 */ /* 0x000fe40007810000 */
[----:B--2---:R-:W-:-:S03]  /*ce70*/  FSEL R173, R173, -INF , P3 ;  /* 0xff800000adad7808 */ /* 0x004fc60001800000 */
[----:B------:R-:W2:Y:S01]  /*ce80*/  SHFL.BFLY PT, R15, R13, 0x2, 0x1f ;  /* 0x0c401f000d0f7f89 */ /* 0x000ea200000e0000 */
[----:B------:R-:W-:Y:S02]  /*ce90*/  ISETP.GT.AND P3, PT, R228, 0x31, PT ;  /* 0x00000031e400780c */ /* 0x000fe40003f64270 */
[----:B--2---:R-:W-:-:S05]  /*cea0*/  FMNMX.FTZ R15, R13, R15, !PT ;  /* 0x0000000f0d0f7209 */ /* 0x004fca0007810000 */
[----:B------:R-:W2:Y:S02]  /*ceb0*/  SHFL.BFLY PT, R13, R15, 0x1, 0x1f ;  /* 0x0c201f000f0d7f89 */ /* 0x000ea400000e0000 */
[----:B--2---:R-:W-:Y:S01]  /*cec0*/  FMNMX.FTZ R15, R15, R13, !PT ;  /* 0x0000000d0f0f7209 */ /* 0x004fe20007810000 */
[----:B------:R-:W-:-:S03]  /*ced0*/  IMAD.U32 R13, RZ, RZ, UR40 ;  /* 0x00000028ff0d7e24 */ /* 0x000fc6000f8e00ff */
[C---:B------:R-:W-:Y:S01]  /*cee0*/  FSETP.NEU.FTZ.AND P2, PT, R15.reuse, -INF , PT ;  /* 0xff8000000f00780b */ /* 0x040fe20003f5d000 */
[----:B------:R-:W-:-:S03]  /*cef0*/  FMUL.FTZ R182, R15, R13 ;  /* 0x0000000d0fb67220 */ /* 0x000fc60000410000 */
[----:B------:R-:W-:Y:S02]  /*cf00*/  FSEL R183, R15, RZ, P2 ;  /* 0x000000ff0fb77208 */ /* 0x000fe40001000000 */
[----:B------:R-:W-:Y:S02]  /*cf10*/  FSEL R182, R182, RZ, P2 ;  /* 0x000000ffb6b67208 */ /* 0x000fe40001000000 */
[----:B------:R-:W-:Y:S01]  /*cf20*/  ISETP.NE.AND P2, PT, R193, RZ, PT ;  /* 0x000000ffc100720c */ /* 0x000fe20003f45270 */
[----:B------:R-:W-:Y:S02]  /*cf30*/  FADD.FTZ R183, -R183, R227 ;  /* 0x000000e3b7b77221 */ /* 0x000fe40000010100 */
[-CC-:B------:R-:W-:Y:S01]  /*cf40*/  FFMA.FTZ R227, R170, R13.reuse, -R182.reuse ;  /* 0x0000000daae37223 */ /* 0x180fe200000108b6 */
[-CC-:B------:R-:W-:Y:S01]  /*cf50*/  FFMA.FTZ R14, R14, R13.reuse, -R182.reuse ;  /* 0x0000000d0e0e7223 */ /* 0x180fe200000108b6 */
        /* <DEDUP_REMOVED lines=16> */
[----:B------:R-:W-:Y:S01]  /*d060*/  FFMA.FTZ R179, R179, R13, -R182 ;  /* 0x0000000db3b37223 */ /* 0x000fe200000108b6 */
[----:B------:R-:W-:-:S04]  /*d070*/  @!P2 IMAD R182, R226, 0x40, R189 ;  /* 0x00000040e2b6a824 */ /* 0x000fc800078e02bd */
[----:B------:R-:W3:Y:S01]  /*d080*/  MUFU.EX2 R153, R153 ;  /* 0x0000009900997308 */ /* 0x000ee20000000800 */
[----:B------:R-:W-:-:S07]  /*d090*/  @!P2 IMAD R182, R182, 0x4, R2 ;  /* 0x00000004b6b6a824 */ /* 0x000fce00078e0202 */
[----:B------:R-:W4:Y:S01]  /*d0a0*/  MUFU.EX2 R154, R154 ;  /* 0x0000009a009a7308 */ /* 0x000f220000000800 */
[----:B--2---:R-:W-:Y:S01]  /*d0b0*/  FFMA.FTZ R3, R170, R3, R14 ;  /* 0x00000003aa037223 */ /* 0x004fe2000001000e */
        /* <DEDUP_REMOVED lines=9> */
[----:B------:R-:W-:-:S02]  /*d150*/  @!P1 VIADD R14, R217, 0x28c40 ;  /* 0x00028c40d90e9836 */ /* 0x000fc40000000000 */
[-C--:B------:R-:W-:Y:S01]  /*d160*/  FMUL.FTZ R38, R38, R170.reuse ;  /* 0x000000aa26267220 */ /* 0x080fe20000410000 */
[-C--:B------:R-:W-:Y:S01]  /*d170*/  FMUL.FTZ R39, R39, R170.reuse ;  /* 0x000000aa27277220 */ /* 0x080fe20000410000 */
[-C--:B------:R-:W-:Y:S01]  /*d180*/  FMUL.FTZ R42, R42, R170.reuse ;  /* 0x000000aa2a2a7220 */ /* 0x080fe20000410000 */
[-C--:B------:R-:W-:Y:S01]  /*d190*/  FMUL.FTZ R43, R43, R170.reuse ;  /* 0x000000aa2b2b7220 */ /* 0x080fe20000410000 */
[----:B------:R-:W-:Y:S01]  /*d1a0*/  @!P1 PRMT R14, RZ, 0x654, R14 ;  /* 0x00000654ff0e9816 */ /* 0x000fe2000000000e */
[----:B----4-:R-:W-:Y:S01]  /*d1b0*/  FADD.FTZ R3, R154, R3 ;  /* 0x000000039a037221 */ /* 0x010fe20000010000 */
[----:B------:R-:W3:Y:S01]  /*d1c0*/  MUFU.EX2 R158, R158 ;  /* 0x0000009e009e7308 */ /* 0x000ee20000000800 */
[-C--:B------:R-:W-:Y:S01]  /*d1d0*/  FMUL.FTZ R46, R46, R170.reuse ;  /* 0x000000aa2e2e7220 */ /* 0x080fe20000410000 */
[----:B------:R4:W-:Y:S01]  /*d1e0*/  @!P1 SYNCS.ARRIVE.TRANS64.RED.A1T0 RZ, [R14+URZ], RZ ;  /* 0x000000ff0eff99a7 */ /* 0x0009e2000810043f */
[----:B------:R-:W-:Y:S01]  /*d1f0*/  @!P2 STS [R182+0x28820], R170 ;  /* 0x028820aab600a388 */ /* 0x000fe20000000800 */
[-C--:B------:R-:W-:Y:S01]  /*d200*/  FMUL.FTZ R47, R47, R170.reuse ;  /* 0x000000aa2f2f7220 */ /* 0x080fe20000410000 */
[-C--:B------:R-:W-:Y:S01]  /*d210*/  FMUL.FTZ R50, R50, R170.reuse ;  /* 0x000000aa32327220 */ /* 0x080fe20000410000 */
[----:B------:R-:W-:Y:S01]  /*d220*/  FMUL.FTZ R51, R51, R170 ;  /* 0x000000aa33337220 */ /* 0x000fe20000410000 */
[C---:B--2---:R-:W-:Y:S01]  /*d230*/  FADD.FTZ R3, R155.reuse, R3 ;  /* 0x000000039b037221 */ /* 0x044fe20000010000 */
[----:B------:R-:W-:Y:S01]  /*d240*/  F2FP.BF16.F32.PACK_AB R155, R155, R154 ;  /* 0x0000009a9b9b723e */ /* 0x000fe200000010ff */
[----:B------:R-:W-:Y:S01]  /*d250*/  FMUL.FTZ R154, R176, UR44 ;  /* 0x0000002cb09a7c20 */ /* 0x000fe20008410000 */
[----:B----4-:R-:W-:Y:S01]  /*d260*/  FMNMX.FTZ R14, R152, R21, !PT ;  /* 0x00000015980e7209 */ /* 0x010fe20007810000 */
[----:B------:R-:W-:Y:S01]  /*d270*/  FMUL.FTZ R176, R177, UR44 ;  /* 0x0000002cb1b07c20 */ /* 0x000fe20008410000 */
[----:B------:R-:W-:Y:S01]  /*d280*/  FMUL.FTZ R177, R180, UR44 ;  /* 0x0000002cb4b17c20 */ /* 0x000fe20008410000 */
[----:B------:R-:W-:Y:S01]  /*d290*/  FMUL.FTZ R180, R181, UR44 ;  /* 0x0000002cb5b47c20 */ /* 0x000fe20008410000 */
[----:B------:R-:W-:Y:S01]  /*d2a0*/  FMNMX.FTZ R14, R233, R14, !PT ;  /* 0x0000000ee90e7209 */ /* 0x000fe20007810000 */
[----:B------:R-:W2:Y:S01]  /*d2b0*/  MUFU.TANH R154, R154 ;  /* 0x0000009a009a7308 */ /* 0x000ea20000002400 */
[----:B------:R-:W-:Y:S01]  /*d2c0*/  FMUL.FTZ R54, R54, R170 ;  /* 0x000000aa36367220 */ /* 0x000fe20000410000 */
[----:B---3--:R-:W-:Y:S01]  /*d2d0*/  FADD.FTZ R3, R158, R3 ;  /* 0x000000039e037221 */ /* 0x008fe20000010000 */
[----:B------:R-:W-:Y:S01]  /*d2e0*/  FMNMX.FTZ R14, R156, R14, !PT ;  /* 0x0000000e9c0e7209 */ /* 0x000fe20007810000 */
[-C--:B------:R-:W-:Y:S01]  /*d2f0*/  FMUL.FTZ R55, R55, R170.reuse ;  /* 0x000000aa37377220 */ /* 0x080fe20000410000 */
[-C--:B------:R-:W-:Y:S01]  /*d300*/  FMUL.FTZ R58, R58, R170.reuse ;  /* 0x000000aa3a3a7220 */ /* 0x080fe20000410000 */
[----:B------:R-:W-:Y:S01]  /*d310*/  FMUL.FTZ R59, R59, R170 ;  /* 0x000000aa3b3b7220 */ /* 0x000fe20000410000 */
[----:B------:R-:W-:Y:S01]  /*d320*/  FMNMX.FTZ R14, R157, R14, !PT ;  /* 0x0000000e9d0e7209 */ /* 0x000fe20007810000 */
[----:B------:R-:W3:Y:S01]  /*d330*/  MUFU.TANH R176, R176 ;  /* 0x000000b000b07308 */ /* 0x000ee20000002400 */
        /* <DEDUP_REMOVED lines=8> */
[----:B--2---:R-:W-:Y:S01]  /*d3c0*/  FSEL R154, R154, -INF , P4 ;  /* 0xff8000009a9a7808 */ /* 0x004fe20002000000 */
[----:B------:R-:W-:Y:S01]  /*d3d0*/  FMUL.FTZ R71, R71, R170 ;  /* 0x000000aa47477220 */ /* 0x000fe20000410000 */
[----:B------:R-:W-:Y:S01]  /*d3e0*/  FMNMX.FTZ R14, R164, R14, !PT ;  /* 0x0000000ea40e7209 */ /* 0x000fe20007810000 */
[-C--:B------:R-:W-:Y:S01]  /*d3f0*/  FMUL.FTZ R74, R74, R170.reuse ;  /* 0x000000aa4a4a7220 */ /* 0x080fe20000410000 */
[----:B------:R-:W-:Y:S01]  /*d400*/  ISETP.GT.AND P4, PT, R228, 0x38, PT ;  /* 0x00000038e400780c */ /* 0x000fe20003f84270 */
[----:B------:R-:W-:Y:S01]  /*d410*/  FMUL.FTZ R75, R75, R170 ;  /* 0x000000aa4b4b7220 */ /* 0x000fe20000410000 */
[----:B------:R-:W-:Y:S01]  /*d420*/  FMNMX.FTZ R14, R165, R14, !PT ;  /* 0x0000000ea50e7209 */ /* 0x000fe20007810000 */
[----:B------:R-:W2:Y:S01]  /*d430*/  MUFU.TANH R180, R180 ;  /* 0x000000b400b47308 */ /* 0x000ea20000002400 */
[----:B---3--:R-:W-:Y:S01]  /*d440*/  FSEL R176, R176, -INF , P3 ;  /* 0xff800000b0b07808 */ /* 0x008fe20001800000 */
[----:B------:R-:W-:Y:S01]  /*d450*/  FMUL.FTZ R78, R78, R170 ;  /* 0x000000aa4e4e7220 */ /* 0x000fe20000410000 */
[----:B------:R-:W-:Y:S01]  /*d460*/  FMNMX.FTZ R14, R168, R14, !PT ;  /* 0x0000000ea80e7209 */ /* 0x000fe20007810000 */
[-C--:B------:R-:W-:Y:S01]  /*d470*/  FMUL.FTZ R79, R79, R170.reuse ;  /* 0x000000aa4f4f7220 */ /* 0x080fe20000410000 */
[----:B------:R-:W-:Y:S01]  /*d480*/  ISETP.GT.AND P3, PT, R228, 0x39, PT ;  /* 0x00000039e400780c */ /* 0x000fe20003f64270 */
[----:B------:R-:W-:Y:S01]  /*d490*/  FMUL.FTZ R82, R82, R170 ;  /* 0x000000aa52527220 */ /* 0x000fe20000410000 */
[----:B------:R-:W-:Y:S01]  /*d4a0*/  FMNMX.FTZ R14, R169, R14, !PT ;  /* 0x0000000ea90e7209 */ /* 0x000fe20007810000 */
[----:B------:R-:W3:Y:S01]  /*d4b0*/  MUFU.EX2 R159, R159 ;  /* 0x0000009f009f7308 */ /* 0x000ee20000000800 */
[----:B----4-:R-:W-:Y:S01]  /*d4c0*/  FSEL R177, R177, -INF , P4 ;  /* 0xff800000b1b17808 */ /* 0x010fe20002000000 */
[----:B------:R-:W-:Y:S01]  /*d4d0*/  FMUL.FTZ R83, R83, R170 ;  /* 0x000000aa53537220 */ /* 0x000fe20000410000 */
[----:B------:R-:W-:Y:S01]  /*d4e0*/  FMNMX.FTZ R14, R172, R14, !PT ;  /* 0x0000000eac0e7209 */ /* 0x000fe20007810000 */
[-C--:B------:R-:W-:Y:S01]  /*d4f0*/  FMUL.FTZ R86, R86, R170.reuse ;  /* 0x000000aa56567220 */ /* 0x080fe20000410000 */
[-C--:B------:R-:W-:Y:S01]  /*d500*/  FMUL.FTZ R87, R87, R170.reuse ;  /* 0x000000aa57577220 */ /* 0x080fe20000410000 */
[----:B------:R-:W-:Y:S01]  /*d510*/  FMUL.FTZ R90, R90, R170 ;  /* 0x000000aa5a5a7220 */ /* 0x000fe20000410000 */
[----:B------:R-:W-:Y:S01]  /*d520*/  FMNMX.FTZ R14, R173, R14, !PT ;  /* 0x0000000ead0e7209 */ /* 0x000fe20007810000 */
[----:B------:R-:W4:Y:S01]  /*d530*/  MUFU.EX2 R162, R162 ;  /* 0x000000a200a27308 */ /* 0x000f220000000800 */
[----:B--2---:R-:W-:Y:S01]  /*d540*/  FSEL R180, R180, -INF , P3 ;  /* 0xff800000b4b47808 */ /* 0x004fe20001800000 */
        /* <DEDUP_REMOVED lines=14> */
[----:B------:R-:W-:Y:S01]  /*d630*/  MUFU.EX2 R167, R167 ;  /* 0x000000a700a77308 */ /* 0x000fe20000000800 */
[----:B----4-:R-:W-:Y:S01]  /*d640*/  FADD.FTZ R3, R162, R3 ;  /* 0x00000003a2037221 */ /* 0x010fe20000010000 */
[-C--:B------:R-:W-:Y:S01]  /*d650*/  FMUL.FTZ R107, R107, R170.reuse ;  /* 0x000000aa6b6b7220 */ /* 0x080fe20000410000 */
[-C--:B------:R-:W-:Y:S01]  /*d660*/  FMUL.FTZ R110, R110, R170.reuse ;  /* 0x000000aa6e6e7220 */ /* 0x080fe20000410000 */
[----:B------:R-:W2:Y:S01]  /*d670*/  SHFL.BFLY PT, R181, R14, 0x2, 0x1f ;  /* 0x0c401f000eb57f89 */ /* 0x000ea200000e0000 */
        /* <DEDUP_REMOVED lines=23> */
[----:B--2---:R-:W-:Y:S01]  /*d7f0*/  FMNMX.FTZ R14, R14, R181, !PT ;  /* 0x000000b50e0e7209 */ /* 0x004fe20007810000 */
[----:B------:R-:W-:-:S03]  /*d800*/  FMUL.FTZ R151, R151, R170 ;  /* 0x000000aa97977220 */ /* 0x000fc60000410000 */
[----:B------:R-:W-:Y:S01]  /*d810*/  MUFU.EX2 R178, R178 ;  /* 0x000000b200b27308 */ /* 0x000fe20000000800 */
[----:B------:R-:W2:Y:S02]  /*d820*/  SHFL.BFLY PT, R181, R14, 0x1, 0x1f ;  /* 0x0c201f000eb57f89 */ /* 0x000ea400000e0000 */
[----:B--2---:R-:W-:-:S05]  /*d830*/  FMNMX.FTZ R14, R14, R181, !PT ;  /* 0x000000b50e0e7209 */ /* 0x004fca0007810000 */
[----:B------:R2:W-:Y:S01]  /*d840*/  MUFU.EX2 R181, R163 ;  /* 0x000000a300b57308 */ /* 0x0005e20000000800 */
[----:B------:R-:W-:-:S04]  /*d850*/  FSETP.NEU.FTZ.AND P3, PT, R14, -INF , PT ;  /* 0xff8000000e00780b */ /* 0x000fc80003f7d000 */
[----:B--2---:R-:W-:-:S05]  /*d860*/  FSEL R163, R14, RZ, P3 ;  /* 0x000000ff0ea37208 */ /* 0x004fca0001800000 */
[----:B------:R-:W-:-:S04]  /*d870*/  FADD.FTZ R163, -R163, R21 ;  /* 0x00000015a3a37221 */ /* 0x000fc80000010100 */
[----:B------:R-:W-:Y:S02]  /*d880*/  FMUL.FTZ R21, R163, R13 ;  /* 0x0000000da3157220 */ /* 0x000fe40000410000 */
[----:B------:R-:W-:Y:S08]  /*d890*/  MUFU.EX2 R163, R227 ;  /* 0x000000e300a37308 */ /* 0x000ff00000000800 */
[----:B------:R-:W2:Y:S02]  /*d8a0*/  MUFU.EX2 R21, R21 ;  /* 0x0000001500157308 */ /* 0x000ea40000000800 */
        /* <DEDUP_REMOVED lines=10> */
[----:B--2---:R-:W-:Y:S01]  /*d950*/  FMUL.FTZ R182, R14, R13 ;  /* 0x0000000d0eb67220 */ /* 0x004fe20000410000 */
[-C--:B------:R-:W-:Y:S01]  /*d960*/  FMUL.FTZ R41, R41, R21.reuse ;  /* 0x0000001529297220 */ /* 0x080fe20000410000 */
[-C--:B------:R-:W-:Y:S01]  /*d970*/  FMUL.FTZ R44, R44, R21.reuse ;  /* 0x000000152c2c7220 */ /* 0x080fe20000410000 */
[-C--:B------:R-:W-:Y:S01]  /*d980*/  FMUL.FTZ R45, R45, R21.reuse ;  /* 0x000000152d2d7220 */ /* 0x080fe20000410000 */
[-C--:B------:R-:W-:Y:S01]  /*d990*/  FMUL.FTZ R48, R48, R21.reuse ;  /* 0x0000001530307220 */ /* 0x080fe20000410000 */
[----:B------:R-:W-:Y:S01]  /*d9a0*/  FSEL R182, R182, RZ, P3 ;  /* 0x000000ffb6b67208 */ /* 0x000fe20001800000 */
[-C--:B------:R-:W-:Y:S01]  /*d9b0*/  FMUL.FTZ R49, R49, R21.reuse ;  /* 0x0000001531317220 */ /* 0x080fe20000410000 */
[-C--:B------:R-:W-:Y:S01]  /*d9c0*/  FMUL.FTZ R52, R52, R21.reuse ;  /* 0x0000001534347220 */ /* 0x080fe20000410000 */
[-C--:B------:R-:W-:Y:S01]  /*d9d0*/  FMUL.FTZ R53, R53, R21.reuse ;  /* 0x0000001535357220 */ /* 0x080fe20000410000 */
[----:B------:R-:W-:Y:S01]  /*d9e0*/  FMUL.FTZ R56, R56, R21 ;  /* 0x0000001538387220 */ /* 0x000fe20000410000 */
        /* <DEDUP_REMOVED lines=17> */
[----:B------:R-:W-:Y:S01]  /*db00*/  FFMA.FTZ R180, R180, R13, -R182 ;  /* 0x0000000db4b47223 */ /* 0x000fe200000108b6 */
        /* <DEDUP_REMOVED lines=21> */
[----:B-----5:R-:W-:Y:S01]  /*dc60*/  F2FP.BF16.F32.PACK_AB R157, R159, R158 ;  /* 0x0000009e9f9d723e */ /* 0x020fe200000010ff */
[----:B--2---:R-:W-:Y:S01]  /*dc70*/  FFMA.FTZ R158, R21, R0, R152 ;  /* 0x00000000159e7223 */ /* 0x004fe20000010098 */
[C---:B------:R-:W-:Y:S01]  /*dc80*/  FADD.FTZ R0, R181.reuse, R3 ;  /* 0x00000003b5007221 */ /* 0x040fe20000010000 */
[----:B------:R-:W-:Y:S01]  /*dc90*/  F2FP.BF16.F32.PACK_AB R159, R181, R162 ;  /* 0x000000a2b59f723e */ /* 0x000fe200000010ff */
[-C--:B------:R-:W-:Y:S01]  /*dca0*/  FMUL.FTZ R93, R93, R21.reuse ;  /* 0x000000155d5d7220 */ /* 0x080fe20000410000 */
[C---:B---3--:R-:W-:Y:S01]  /*dcb0*/  FADD.FTZ R158, R233.reuse, R158 ;  /* 0x0000009ee99e7221 */ /* 0x048fe20000010000 */
[----:B------:R-:W-:Y:S01]  /*dcc0*/  F2FP.BF16.F32.PACK_AB R152, R233, R152 ;  /* 0x00000098e998723e */ /* 0x000fe200000010ff */
[----:B------:R-:W2:Y:S01]  /*dcd0*/  MUFU.EX2 R161, R161 ;  /* 0x000000a100a17308 */ /* 0x000ea20000000800 */
[-C--:B------:R-:W-:Y:S01]  /*dce0*/  FMUL.FTZ R96, R96, R21.reuse ;  /* 0x0000001560607220 */ /* 0x080fe20000410000 */
[----:B----4-:R-:W-:Y:S01]  /*dcf0*/  FADD.FTZ R158, R156, R158 ;  /* 0x0000009e9c9e7221 */ /* 0x010fe20000010000 */
[-C--:B------:R-:W-:Y:S01]  /*dd00*/  FMUL.FTZ R97, R97, R21.reuse ;  /* 0x0000001561617220 */ /* 0x080fe20000410000 */
[-C--:B------:R-:W-:Y:S01]  /*dd10*/  FMUL.FTZ R100, R100, R21.reuse ;  /* 0x0000001564647220 */ /* 0x080fe20000410000 */
[-C--:B------:R-:W-:Y:S01]  /*dd20*/  FMUL.FTZ R101, R101, R21.reuse ;  /* 0x0000001565657220 */ /* 0x080fe20000410000 */
[----:B0-----:R-:W-:Y:S01]  /*dd30*/  FADD.FTZ R158, R182, R158 ;  /* 0x0000009eb69e7221 */ /* 0x001fe20000010000 */
[-C--:B------:R-:W-:Y:S01]  /*dd40*/  FMUL.FTZ R104, R104, R21.reuse ;  /* 0x0000001568687220 */ /* 0x080fe20000410000 */
[----:B------:R-:W0:Y:S01]  /*dd50*/  MUFU.EX2 R164, R164 ;  /* 0x000000a400a47308 */ /* 0x000e220000000800 */
[-C--:B------:R-:W-:Y:S01]  /*dd60*/  FMUL.FTZ R105, R105, R21.reuse ;  /* 0x0000001569697220 */ /* 0x080fe20000410000 */
[----:B-1----:R-:W-:Y:S01]  /*dd70*/  FADD.FTZ R158, R160, R158 ;  /* 0x0000009ea09e7221 */ /* 0x002fe20000010000 */
        /* <DEDUP_REMOVED lines=26> */
[----:B------:R-:W-:-:S03]  /*df20*/  FMUL.FTZ R149, R149, R21 ;  /* 0x0000001595957220 */ /* 0x000fc60000410000 */
[----:B------:R-:W3:Y:S08]  /*df30*/  MUFU.EX2 R172, R172 ;  /* 0x000000ac00ac7308 */ /* 0x000ef00000000800 */
[----:B------:R4:W-:Y:S08]  /*df40*/  MUFU.EX2 R3, R154 ;  /* 0x0000009a00037308 */ /* 0x0009f00000000800 */
[----:B------:R-:W5:Y:S01]  /*df50*/  MUFU.EX2 R162, R173 ;  /* 0x000000ad00a27308 */ /* 0x000f620000000800 */
[----:B----4-:R-:W-:Y:S01]  /*df60*/  F2FP.BF16.F32.PACK_AB R154, R182, R156 ;  /* 0x0000009cb69a723e */ /* 0x010fe200000010ff */
[----:B------:R-:W-:Y:S01]  /*df70*/  BAR.SYNC.DEFER_BLOCKING 0xf, 0x100 ;  /* 0x03c4000000007b1d */ /* 0x000fe20000010000 */
[----:B------:R-:W-:Y:S01]  /*df80*/  F2FP.BF16.F32.PACK_AB R156, R161, R160 ;  /* 0x000000a0a19c723e */ /* 0x000fe200000010ff */
[C---:B-1----:R-:W-:Y:S01]  /*df90*/  FADD.FTZ R160, R165.reuse, R158 ;  /* 0x0000009ea5a07221 */ /* 0x042fe20000010000 */
[----:B------:R-:W-:Y:S01]  /*dfa0*/  FADD.FTZ R161, R166, R0 ;  /* 0x00000000a6a17221 */ /* 0x000fe20000010000 */
[----:B------:R-:W-:-:S02]  /*dfb0*/  F2FP.BF16.F32.PACK_AB R158, R165, R164 ;  /* 0x000000a4a59e723e */ /* 0x000fc400000010ff */
[----:B--2---:R-:W-:Y:S01]  /*dfc0*/  FADD.FTZ R160, R168, R160 ;  /* 0x000000a0a8a07221 */ /* 0x004fe20000010000 */
[----:B------:R-:W1:Y:S01]  /*dfd0*/  MUFU.EX2 R176, R176 ;  /* 0x000000b000b07308 */ /* 0x000e620000000800 */
[C---:B------:R-:W-:Y:S01]  /*dfe0*/  FADD.FTZ R164, R167.reuse, R161 ;  /* 0x000000a1a7a47221 */ /* 0x040fe20000010000 */
[----:B------:R-:W-:Y:S01]  /*dff0*/  F2FP.BF16.F32.PACK_AB R161, R167, R166 ;  /* 0x000000a6a7a1723e */ /* 0x000fe200000010ff */
[C---:B0-----:R-:W-:Y:S01]  /*e000*/  FADD.FTZ R0, R169.reuse, R160 ;  /* 0x000000a0a9007221 */ /* 0x041fe20000010000 */
[----:B------:R-:W-:Y:S01]  /*e010*/  F2FP.BF16.F32.PACK_AB R160, R169, R168 ;  /* 0x000000a8a9a0723e */ /* 0x000fe200000010ff */
[----:B------:R-:W-:Y:S01]  /*e020*/  FADD.FTZ R164, R163, R164 ;  /* 0x000000a4a3a47221 */ /* 0x000fe20000010000 */
[C---:B------:R-:W-:Y:S01]  /*e030*/  F2FP.BF16.F32.PACK_AB R163, R171.reuse, R163 ;  /* 0x000000a3aba3723e */ /* 0x040fe200000010ff */
[----:B---3--:R-:W-:Y:S01]  /*e040*/  FADD.FTZ R0, R172, R0 ;  /* 0x00000000ac007221 */ /* 0x008fe20000010000 */
[----:B------:R-:W0:Y:S01]  /*e050*/  MUFU.EX2 R177, R177 ;  /* 0x000000b100b17308 */ /* 0x000e220000000800 */
[----:B------:R-:W-:-:S02]  /*e060*/  FADD.FTZ R164, R171, R164 ;  /* 0x000000a4aba47221 */ /* 0x000fc40000010000 */
[C---:B-----5:R-:W-:Y:S01]  /*e070*/  FADD.FTZ R0, R162.reuse, R0 ;  /* 0x00000000a2007221 */ /* 0x060fe20000010000 */
[----:B------:R-:W-:Y:S01]  /*e080*/  F2FP.BF16.F32.PACK_AB R162, R162, R172 ;  /* 0x000000aca2a2723e */ /* 0x000fe200000010ff */
[----:B------:R-:W-:Y:S02]  /*e090*/  FADD.FTZ R165, R174, R164 ;  /* 0x000000a4aea57221 */ /* 0x000fe40000010000 */
[----:B------:R-:W-:Y:S01]  /*e0a0*/  FADD.FTZ R0, R3, R0 ;  /* 0x0000000003007221 */ /* 0x000fe20000010000 */
[----:B------:R-:W2:Y:S01]  /*e0b0*/  MUFU.EX2 R166, R180 ;  /* 0x000000b400a67308 */ /* 0x000ea20000000800 */
[C---:B-1----:R-:W-:Y:S01]  /*e0c0*/  F2FP.BF16.F32.PACK_AB R164, R176.reuse, R3 ;  /* 0x00000003b0a4723e */ /* 0x042fe200000010ff */
[C---:B------:R-:W-:Y:S01]  /*e0d0*/  FADD.FTZ R3, R175.reuse, R165 ;  /* 0x000000a5af037221 */ /* 0x040fe20000010000 */
[----:B------:R-:W-:Y:S01]  /*e0e0*/  FADD.FTZ R0, R176, R0 ;  /* 0x00000000b0007221 */ /* 0x000fe20000010000 */
[----:B------:R-:W-:Y:S01]  /*e0f0*/  F2FP.BF16.F32.PACK_AB R165, R175, R174 ;  /* 0x000000aeafa5723e */ /* 0x000fe200000010ff */
[----:B------:R1:W-:Y:S01]  /*e100*/  STSM.16.M88.4 [R197+0x26800], R152 ;  /* 0x02680098c5007844 */ /* 0x0003e20000000200 */
[----:B------:R-:W-:-:S02]  /*e110*/  FADD.FTZ R3, R178, R3 ;  /* 0x00000003b2037221 */ /* 0x000fc40000010000 */
[----:B------:R-:W3:Y:S01]  /*e120*/  MUFU.EX2 R167, R179 ;  /* 0x000000b300a77308 */ /* 0x000ee20000000800 */
[----:B0-----:R-:W-:Y:S01]  /*e130*/  FADD.FTZ R0, R177, R0 ;  /* 0x00000000b1007221 */ /* 0x001fe20000010000 */
[----:B------:R1:W-:Y:S04]  /*e140*/  STSM.16.M88.4 [R200], R156 ;  /* 0x0000009cc8007844 */ /* 0x0003e80000000200 */
[----:B------:R1:W-:Y:S01]  /*e150*/  STSM.16.M88.4 [R198], R160 ;  /* 0x000000a0c6007844 */ /* 0x0003e20000000200 */
[C---:B--2---:R-:W-:Y:S01]  /*e160*/  FADD.FTZ R0, R166.reuse, R0 ;  /* 0x00000000a6007221 */ /* 0x044fe20000010000 */
[----:B------:R-:W-:Y:S01]  /*e170*/  F2FP.BF16.F32.PACK_AB R166, R166, R177 ;  /* 0x000000b1a6a6723e */ /* 0x000fe200000010ff */
[C---:B---3--:R-:W-:Y:S01]  /*e180*/  FADD.FTZ R3, R167.reuse, R3 ;  /* 0x00000003a7037221 */ /* 0x048fe20000010000 */
[----:B------:R-:W-:-:S05]  /*e190*/  F2FP.BF16.F32.PACK_AB R167, R167, R178 ;  /* 0x000000b2a7a7723e */ /* 0x000fca00000010ff */
[----:B------:R1:W-:Y:S01]  /*e1a0*/  STSM.16.M88.4 [R199], R164 ;  /* 0x000000a4c7007844 */ /* 0x0003e20000000200 */
[----:B------:R-:W-:Y:S05]  /*e1b0*/  @!P0 BRA `(.L_x_7961) ;  /* 0x0000000000048947 */ /* 0x000fea0003800000 */
[----:B------:R-:W-:Y:S01]  /*e1c0*/  BPT.TRAP 0x1 ;  /* 0x000000040000795c */ /* 0x000fe20000300000 */
.L_x_7961:
[----:B------:R0:W2:Y:S01]  /*e1d0*/  SYNCS.PHASECHK.TRANS64.TRYWAIT P2, [R217+URZ+0x28c50], R20 ;  /* 0x028c5014d90075a7 */ /* 0x0000a2000804017f */
[----:B------:R-:W-:Y:S05]  /*e1e0*/  @!P0 BRA `(.L_x_7962) ;  /* 0x0000000000048947 */ /* 0x000fea0003800000 */
[----:B------:R-:W-:Y:S01]  /*e1f0*/  BPT.TRAP 0x1 ;  /* 0x000000040000795c */ /* 0x000fe20000300000 */
.L_x_7962:
[----:B------:R-:W-:Y:S04]  /*e200*/  BSSY B2, `(.L_x_7963) ;  /* 0x0000004000027945 */ /* 0x000fe80003800000 */
[----:B--2---:R-:W-:Y:S05]  /*e210*/  @P2 BRA `(.L_x_7964) ;  /* 0x0000000000082947 */ /* 0x004fea0003800000 */
[----:B------:R-:W2:Y:S02]  /*e220*/  SYNCS.PHASECHK.TRANS64.TRYWAIT P2, [R217+URZ+0x28c50], R20 ;  /* 0x028c5014d90075a7 */ /* 0x000ea4000804017f */
[----:B--2---:R-:W-:Y:S05]  /*e230*/  @!P2 BRA `(.L_x_7965) ;  /* 0x0000011800eca947 */ /* 0x004fea0003800000 */
.L_x_7964:
[----:B------:R-:W-:Y:S05]  /*e240*/  BSYNC B2 ;  /* 0x0000000000027941 */ /* 0x000fea0003800000 */
.L_x_7963:
[----:B0-2---:R-:W-:Y:S01]  /*e250*/  IMAD R20, R18, 0x1000, R191 ;  /* 0x0000100012147824 */ /* 0x005fe200078e02bf */
[----:B------:R-:W-:Y:S01]  /*e260*/  WARPGROUP.ARRIVE ;  /* 0x00000000000079c5 */ /* 0x000fe20000000000 */
[----:B------:R-:W-:Y:S01]  /*e270*/  IMAD.MOV.U32 R21, RZ, RZ, 0x40000040 ;  /* 0x40000040ff157424 */ /* 0x000fe200078e00ff */
[----:B------:R-:W-:Y:S01]  /*e280*/  ISETP.GT.AND P2, PT, R216, R215, PT ;  /* 0x000000d7d800720c */ /* 0x000fe20003f44270 */
[----:B------:R-:W-:Y:S01]  /*e290*/  @!P1 VIADD R217, R217, 0x28c60 ;  /* 0x00028c60d9d99836 */ /* 0x000fe20000000000 */
[----:B------:R-:W-:Y:S01]  /*e2a0*/  R2UR UR6, R20 ;  /* 0x00000000140672ca */ /* 0x000fe200000e0000 */
[----:B------:R-:W-:Y:S01]  /*e2b0*/  VIADD R216, R216, 0xffffffff ;  /* 0xffffffffd8d87836 */ /* 0x000fe20000000000 */
[----:B------:R-:W-:Y:S01]  /*e2c0*/  R2UR UR7, R21 ;  /* 0x00000000150772ca */ /* 0x000fe200000e0000 */
[----:B------:R-:W-:Y:S01]  /*e2d0*/  IMAD.MOV.U32 R21, RZ, RZ, 0x40000040 ;  /* 0x40000040ff157424 */ /* 0x000fe200078e00ff */
[----:B------:R-:W-:Y:S01]  /*e2e0*/  @!P1 PRMT R217, RZ, 0x654, R217 ;  /* 0x00000654ffd99816 */ /* 0x000fe200000000d9 */
[----:B------:R-:W-:-:S02]  /*e2f0*/  IMAD.MOV.U32 R227, RZ, RZ, R15 ;  /* 0x000000ffffe37224 */ /* 0x000fc400078e000f */
[----:B------:R-:W-:-:S08]  /*e300*/  IMAD.MOV.U32 R226, RZ, RZ, R18 ;  /* 0x000000ffffe27224 */ /* 0x000fd000078e0012 */
[----:B------:R-:W-:Y:S03]  /*e310*/  HGMMA.64x256x16.F32.BF16 R24, R152, gdesc[UR4].tnspB, R24, gsb0 ;  /* 0x43e0000498187df0 */ /* 0x000fe60008001818 */
[----:B------:R-:W-:Y:S02]  /*e320*/  WARPGROUP.DEPBAR.LE gsb0, 0x0 ;  /* 0x00008000000079c5 */ /* 0x000fe40000010000 */
[----:B-1----:R-:W-:Y:S01]  /*e330*/  VIADD R152, R20, 0x80 ;  /* 0x0000008014987836 */ /* 0x002fe20000000000 */
        /* <DEDUP_REMOVED lines=33> */
.L_x_7955:
[----:B------:R-:W-:Y:S05]  /*e550*/  BSYNC B0 ;  /* 0x0000000000007941 */ /* 0x000fea0003800000 */
.L_x_7954:
[----:B------:R-:W-:Y:S01]  /*e560*/  ISETP.GE.AND P2, PT, R216, R201, PT ;  /* 0x000000c9d800720c */ /* 0x000fe20003f46270 */
[----:B------:R-:W-:-:S12]  /*e570*/  BSSY B0, `(.L_x_7967) ;  /* 0x00001e1000007945 */ /* 0x000fd80003800000 */
[----:B------:R-:W-:Y:S05]  /*e580*/  @!P2 BRA `(.L_x_7968) ;  /* 0x0000001c007ca947 */ /* 0x000fea0003800000 */
[----:B------:R-:W-:Y:S02]  /*e590*/  IMAD.MOV.U32 R21, RZ, RZ, R15 ;  /* 0x000000ffff157224 */ /* 0x000fe400078e000f */
[----:B------:R-:W-:Y:S02]  /*e5a0*/  IMAD.MOV.U32 R215, RZ, RZ, R14 ;  /* 0x000000ffffd77224 */ /* 0x000fe400078e000e */
[----:B------:R-:W-:-:S07]  /*e5b0*/  IMAD.MOV.U32 R196, RZ, RZ, R18 ;  /* 0x000000ffffc47224 */ /* 0x000fce00078e0012 */
.L_x_7979:
[----:B------:R-:W-:-:S05]  /*e5c0*/  VIADD R18, R196, 0x1 ;  /* 0x00000001c4127836 */ /* 0x000fca0000000000 */
[----:B------:R-:W-:-:S04]  /*e5d0*/  ISETP.NE.AND P2, PT, R18, 0x2, PT ;  /* 0x000000021200780c */ /* 0x000fc80003f45270 */
[----:B------:R-:W-:Y:S02]  /*e5e0*/  SEL R13, RZ, 0x1, P2 ;  /* 0x00000001ff0d7807 */ /* 0x000fe40001000000 */
[----:B------:R-:W-:Y:S02]  /*e5f0*/  SEL R18, R18, RZ, P2 ;  /* 0x000000ff12127207 */ /* 0x000fe40001000000 */
[----:B------:R-:W-:Y:S01]  /*e600*/  LOP3.LUT R22, R22, R13, RZ, 0x3c, !PT ;  /* 0x0000000d16167212 */ /* 0x000fe200078e3cff */
[----:B--2---:R-:W-:Y:S06]  /*e610*/  @!P0 BRA `(.L_x_7969) ;  /* 0x0000000000048947 */ /* 0x004fec0003800000 */
[----:B------:R-:W-:Y:S01]  /*e620*/  BPT.TRAP 0x1 ;  /* 0x000000040000795c */ /* 0x000fe20000300000 */
.L_x_7969:
[----:B------:R-:W-:Y:S01]  /*e630*/  IMAD R194, R18, 0x8, R2 ;  /* 0x0000000812c27824 */ /* 0x000fe200078e0202 */
[----:B0-----:R-:W-:-:S04]  /*e640*/  SHF.L.U32 R20, R22, 0x1f, RZ ;  /* 0x0000001f16147819 */ /* 0x001fc800000006ff */
[----:B------:R0:W2:Y:S01]  /*e650*/  SYNCS.PHASECHK.TRANS64.TRYWAIT P2, [R194+URZ+0x28c30], R20 ;  /* 0x028c3014c20075a7 */ /* 0x0000a2000804017f */
[----:B------:R-:W-:Y:S05]  /*e660*/  @!P0 BRA `(.L_x_7970) ;  /* 0x0000000000048947 */ /* 0x000fea0003800000 */
[----:B------:R-:W-:Y:S01]  /*e670*/  BPT.TRAP 0x1 ;  /* 0x000000040000795c */ /* 0x000fe20000300000 */
.L_x_7970:
[----:B------:R-:W-:Y:S01]  /*e680*/  BSSY B1, `(.L_x_7971) ;  /* 0x0000006000017945 */ /* 0x000fe20003800000 */
[----:B------:R-:W-:Y:S02]  /*e690*/  IMAD R154, R18, 0x200, R12 ;  /* 0x00000200129a7824 */ /* 0x000fe400078e020c */
[----:B------:R-:W-:Y:S01]  /*e6a0*/  IMAD.MOV.U32 R155, RZ, RZ, 0x40000040 ;  /* 0x40000040ff9b7424 */ /* 0x000fe200078e00ff */
[----:B--2---:R-:W-:Y:S06]  /*e6b0*/  @P2 BRA `(.L_x_7972) ;  /* 0x0000000000082947 */ /* 0x004fec0003800000 */
[----:B------:R-:W2:Y:S02]  /*e6c0*/  SYNCS.PHASECHK.TRANS64.TRYWAIT P2, [R194+URZ+0x28c30], R20 ;  /* 0x028c3014c20075a7 */ /* 0x000ea4000804017f */
[----:B--2---:R-:W-:Y:S05]  /*e6d0*/  @!P2 BRA `(.L_x_7973) ;  /* 0x0000011400d8a947 */ /* 0x004fea0003800000 */
.L_x_7972:
[----:B------:R-:W-:Y:S05]  /*e6e0*/  BSYNC B1 ;  /* 0x0000000000017941 */ /* 0x000fea0003800000 */
.L_x_7971:
        /* <DEDUP_REMOVED lines=58> */
[----:B---3--:R-:W-:Y:S01]  /*ea90*/  FMNMX.FTZ R13, R15, R215, !PT ;  /* 0x000000d70f0d7209 */ /* 0x008fe20007810000 */
[----:B------:R-:W-:Y:S01]  /*eaa0*/  FMUL.FTZ R159, R159, UR41 ;  /* 0x000000299f9f7c20 */ /* 0x000fe20008410000 */
[----:B------:R-:W-:Y:S01]  /*eab0*/  FMUL.FTZ R162, R162, UR41 ;  /* 0x00000029a2a27c20 */ /* 0x000fe20008410000 */
[----:B------:R-:W-:Y:S01]  /*eac0*/  FMUL.FTZ R163, R163, UR41 ;  /* 0x00000029a3a37c20 */ /* 0x000fe20008410000 */
[----:B------:R-:W-:Y:S01]  /*ead0*/  FMUL.FTZ R167, R167, UR41 ;  /* 0x00000029a7a77c20 */ /* 0x000fe20008410000 */
[----:B------:R-:W-:Y:S01]  /*eae0*/  FMUL.FTZ R170, R170, UR41 ;  /* 0x00000029aaaa7c20 */ /* 0x000fe20008410000 */
[----:B------:R-:W-:Y:S01]  /*eaf0*/  FMUL.FTZ R171, R171, UR41 ;  /* 0x00000029abab7c20 */ /* 0x000fe20008410000 */
[----:B------:R-:W3:Y:S01]  /*eb00*/  MUFU.TANH R156, R156 ;  /* 0x0000009c009c7308 */ /* 0x000ee20000002400 */
[----:B----4-:R-:W-:Y:S01]  /*eb10*/  FMNMX.FTZ R13, R152, R13, !PT ;  /* 0x0000000d980d7209 */ /* 0x010fe20007810000 */
[----:B------:R-:W-:Y:S01]  /*eb20*/  FMUL.FTZ R174, R174, UR41 ;  /* 0x00000029aeae7c20 */ /* 0x000fe20008410000 */
[----:B------:R-:W-:Y:S01]  /*eb30*/  FMUL.FTZ R175, R175, UR41 ;  /* 0x00000029afaf7c20 */ /* 0x000fe20008410000 */
[----:B------:R-:W-:Y:S01]  /*eb40*/  FMUL.FTZ R178, R178, UR41 ;  /* 0x00000029b2b27c20 */ /* 0x000fe20008410000 */
[----:B------:R-:W-:Y:S01]  /*eb50*/  FMUL.FTZ R179, R179, UR41 ;  /* 0x00000029b3b37c20 */ /* 0x000fe20008410000 */
[----:B------:R-:W-:Y:S01]  /*eb60*/  FMUL.FTZ R182, R182, UR41 ;  /* 0x00000029b6b67c20 */ /* 0x000fe20008410000 */
[----:B------:R-:W-:Y:S01]  /*eb70*/  FMUL.FTZ R183, R183, UR41 ;  /* 0x00000029b7b77c20 */ /* 0x000fe20008410000 */
[----:B------:R-:W4:Y:S01]  /*eb80*/  MUFU.TANH R157, R157 ;  /* 0x0000009d009d7308 */ /* 0x000f220000002400 */
[----:B-----5:R-:W-:-:S07]  /*eb90*/  FMNMX.FTZ R13, R153, R13, !PT ;  /* 0x0000000d990d7209 */ /* 0x020fce0007810000 */
[----:B------:R-:W5:Y:S01]  /*eba0*/  MUFU.TANH R160, R160 ;  /* 0x000000a000a07308 */ /* 0x000f620000002400 */
[----:B---3--:R-:W-:-:S07]  /*ebb0*/  FMNMX.FTZ R13, R156, R13, !PT ;  /* 0x0000000d9c0d7209 */ /* 0x008fce0007810000 */
[----:B------:R-:W3:Y:S01]  /*ebc0*/  MUFU.TANH R161, R161 ;  /* 0x000000a100a17308 */ /* 0x000ee20000002400 */
[----:B----4-:R-:W-:-:S07]  /*ebd0*/  FMNMX.FTZ R13, R157, R13, !PT ;  /* 0x0000000d9d0d7209 */ /* 0x010fce0007810000 */
        /* <DEDUP_REMOVED lines=18> */
[----:B------:R-:W-:Y:S01]  /*ed00*/  MUFU.TANH R154, R154 ;  /* 0x0000009a009a7308 */ /* 0x000fe20000002400 */
[----:B-----5:R-:W-:-:S07]  /*ed10*/  FMNMX.FTZ R13, R177, R13, !PT ;  /* 0x0000000db10d7209 */ /* 0x020fce0007810000 */
[----:B------:R-:W-:Y:S01]  /*ed20*/  MUFU.TANH R155, R155 ;  /* 0x0000009b009b7308 */ /* 0x000fe20000002400 */
[----:B---3--:R-:W-:-:S05]  /*ed30*/  FMNMX.FTZ R14, R180, R13, !PT ;  /* 0x0000000db40e7209 */ /* 0x008fca0007810000 */
[----:B------:R-:W3:Y:S02]  /*ed40*/  SHFL.BFLY PT, R13, R14, 0x2, 0x1f ;  /* 0x0c401f000e0d7f89 */ /* 0x000ee400000e0000 */
[----:B------:R-:W-:Y:S08]  /*ed50*/  MUFU.TANH R158, R158 ;  /* 0x0000009e009e7308 */ /* 0x000ff00000002400 */
[----:B------:R-:W-:Y:S08]  /*ed60*/  MUFU.TANH R159, R159 ;  /* 0x0000009f009f7308 */ /* 0x000ff00000002400 */
[----:B------:R-:W-:Y:S01]  /*ed70*/  MUFU.TANH R162, R162 ;  /* 0x000000a200a27308 */ /* 0x000fe20000002400 */
[----:B---3--:R-:W-:-:S07]  /*ed80*/  FMNMX.FTZ R14, R14, R13, !PT ;  /* 0x0000000d0e0e7209 */ /* 0x008fce0007810000 */
[----:B------:R-:W-:Y:S01]  /*ed90*/  MUFU.TANH R163, R163 ;  /* 0x000000a300a37308 */ /* 0x000fe20000002400 */
[----:B------:R-:W3:Y:S07]  /*eda0*/  SHFL.BFLY PT, R13, R14, 0x1, 0x1f ;  /* 0x0c201f000e0d7f89 */ /* 0x000eee00000e0000 */
[----:B------:R-:W-:Y:S08]  /*edb0*/  MUFU.TANH R167, R167 ;  /* 0x000000a700a77308 */ /* 0x000ff00000002400 */
[----:B------:R-:W-:Y:S08]  /*edc0*/  MUFU.TANH R170, R170 ;  /* 0x000000aa00aa7308 */ /* 0x000ff00000002400 */
[----:B------:R-:W-:Y:S01]  /*edd0*/  MUFU.TANH R171, R171 ;  /* 0x000000ab00ab7308 */ /* 0x000fe20000002400 */
[----:B---3--:R-:W-:Y:S01]  /*ede0*/  FMNMX.FTZ R14, R14, R13, !PT ;  /* 0x0000000d0e0e7209 */ /* 0x008fe20007810000 */
        /* <DEDUP_REMOVED lines=18> */
[----:B------:R-:W4:Y:S01]  /*ef10*/  MUFU.EX2 R15, R15 ;  /* 0x0000000f000f7308 */ /* 0x000f220000000800 */
[-CC-:B------:R-:W-:Y:S01]  /*ef20*/  FFMA.FTZ R173, R173, R13.reuse, -R181.reuse ;  /* 0x0000000dadad7223 */ /* 0x180fe200000108b5 */
[-CC-:B------:R-:W-:Y:S01]  /*ef30*/  FFMA.FTZ R176, R176, R13.reuse, -R181.reuse ;  /* 0x0000000db0b07223 */ /* 0x180fe200000108b5 */
[-CC-:B------:R-:W-:Y:S01]  /*ef40*/  FFMA.FTZ R177, R177, R13.reuse, -R181.reuse ;  /* 0x0000000db1b17223 */ /* 0x180fe200000108b5 */
[----:B------:R-:W-:-:S04]  /*ef50*/  FFMA.FTZ R180, R180, R13, -R181 ;  /* 0x0000000db4b47223 */ /* 0x000fc800000108b5 */
[----:B------:R-:W5:Y:S01]  /*ef60*/  MUFU.EX2 R152, R152 ;  /* 0x0000009800987308 */ /* 0x000f620000000800 */
[-C--:B---3--:R-:W-:Y:S01]  /*ef70*/  FMUL.FTZ R24, R24, R215.reuse ;  /* 0x000000d718187220 */ /* 0x088fe20000410000 */
[-C--:B------:R-:W-:Y:S01]  /*ef80*/  FMUL.FTZ R25, R25, R215.reuse ;  /* 0x000000d719197220 */ /* 0x080fe20000410000 */
[-C--:B------:R-:W-:Y:S01]  /*ef90*/  FMUL.FTZ R28, R28, R215.reuse ;  /* 0x000000d71c1c7220 */ /* 0x080fe20000410000 */
[-C--:B------:R-:W-:Y:S01]  /*efa0*/  FMUL.FTZ R29, R29, R215.reuse ;  /* 0x000000d71d1d7220 */ /* 0x080fe20000410000 */
[-C--:B------:R-:W-:Y:S01]  /*efb0*/  FMUL.FTZ R32, R32, R215.reuse ;  /* 0x000000d720207220 */ /* 0x080fe20000410000 */
[-C--:B------:R-:W-:Y:S01]  /*efc0*/  FMUL.FTZ R33, R33, R215.reuse ;  /* 0x000000d721217220 */ /* 0x080fe20000410000 */
[-C--:B------:R-:W-:Y:S01]  /*efd0*/  FMUL.FTZ R36, R36, R215.reuse ;  /* 0x000000d724247220 */ /* 0x080fe20000410000 */
[----:B------:R-:W-:Y:S01]  /*efe0*/  MUFU.TANH R175, R175 ;  /* 0x000000af00af7308 */ /* 0x000fe20000002400 */
[----:B----4-:R-:W-:Y:S01]  /*eff0*/  FFMA.FTZ R181, R215, R0, R15 ;  /* 0x00000000d7b57223 */ /* 0x010fe2000001000f */
[-C--:B------:R-:W-:Y:S01]  /*f000*/  FMUL.FTZ R37, R37, R215.reuse ;  /* 0x000000d725257220 */ /* 0x080fe20000410000 */
[-C--:B------:R-:W-:Y:S01]  /*f010*/  FMUL.FTZ R40, R40, R215.reuse ;  /* 0x000000d728287220 */ /* 0x080fe20000410000 */
[-C--:B------:R-:W-:Y:S01]  /*f020*/  FMUL.FTZ R41, R41, R215.reuse ;  /* 0x000000d729297220 */ /* 0x080fe20000410000 */
[-C--:B------:R-:W-:Y:S01]  /*f030*/  FMUL.FTZ R44, R44, R215.reuse ;  /* 0x000000d72c2c7220 */ /* 0x080fe20000410000 */
[-C--:B------:R-:W-:Y:S01]  /*f040*/  FMUL.FTZ R45, R45, R215.reuse ;  /* 0x000000d72d2d7220 */ /* 0x080fe20000410000 */
[-C--:B------:R-:W-:Y:S01]  /*f050*/  FMUL.FTZ R48, R48, R215.reuse ;  /* 0x000000d730307220 */ /* 0x080fe20000410000 */
[----:B------:R5:W3:Y:S01]  /*f060*/  MUFU.TANH R0, R166 ;  /* 0x000000a600007308 */ /* 0x000ae20000002400 */
[-C--:B------:R-:W-:Y:S01]  /*f070*/  FMUL.FTZ R49, R49, R215.reuse ;  /* 0x000000d731317220 */ /* 0x080fe20000410000 */
[-C--:B------:R-:W-:Y:S01]  /*f080*/  FMUL.FTZ R52, R52, R215.reuse ;  /* 0x000000d734347220 */ /* 0x080fe20000410000 */
[-C--:B------:R-:W-:Y:S01]  /*f090*/  FMUL.FTZ R53, R53, R215.reuse ;  /* 0x000000d735357220 */ /* 0x080fe20000410000 */
[-C--:B------:R-:W-:Y:S01]  /*f0a0*/  FMUL.FTZ R56, R56, R215.reuse ;  /* 0x000000d738387220 */ /* 0x080fe20000410000 */
[-C--:B------:R-:W-:Y:S01]  /*f0b0*/  FMUL.FTZ R57, R57, R215.reuse ;  /* 0x000000d739397220 */ /* 0x080fe20000410000 */
[-C--:B------:R-:W-:Y:S01]  /*f0c0*/  FMUL.FTZ R60, R60, R215.reuse ;  /* 0x000000d73c3c7220 */ /* 0x080fe20000410000 */
[----:B------:R-:W-:Y:S01]  /*f0d0*/  FMUL.FTZ R61, R61, R215 ;  /* 0x000000d73d3d7220 */ /* 0x000fe20000410000 */
[----:B------:R-:W4:Y:S01]  /*f0e0*/  MUFU.TANH R178, R178 ;  /* 0x000000b200b27308 */ /* 0x000f220000002400 */
[C---:B-----5:R-:W-:Y:S01]  /*f0f0*/  FADD.FTZ R166, R152.reuse, R181 ;  /* 0x000000b598a67221 */ /* 0x060fe20000010000 */
[----:B------:R-:W-:Y:S01]  /*f100*/  F2FP.BF16.F32.PACK_AB R152, R152, R15 ;  /* 0x0000000f9898723e */ /* 0x000fe200000010ff */
[----:B------:R-:W-:-:S02]  /*f110*/  @!P1 VIADD R15, R194, 0x28c40 ;  /* 0x00028c40c20f9836 */ /* 0x000fc40000000000 */
[-C--:B------:R-:W-:Y:S01]  /*f120*/  FMUL.FTZ R64, R64, R215.reuse ;  /* 0x000000d740407220 */ /* 0x080fe20000410000 */
[----:B------:R-:W-:Y:S02]  /*f130*/  @!P2 IMAD R181, R196, 0x40, R189 ;  /* 0x00000040c4b5a824 */ /* 0x000fe400078e02bd */
[-C--:B------:R-:W-:Y:S01]  /*f140*/  FMUL.FTZ R65, R65, R215.reuse ;  /* 0x000000d741417220 */ /* 0x080fe20000410000 */
[-C--:B------:R-:W-:Y:S01]  /*f150*/  FMUL.FTZ R68, R68, R215.reuse ;  /* 0x000000d744447220 */ /* 0x080fe20000410000 */
[----:B------:R-:W-:Y:S01]  /*f160*/  @!P1 PRMT R15, RZ, 0x654, R15 ;  /* 0x00000654ff0f9816 */ /* 0x000fe2000000000f */
[----:B------:R-:W5:Y:S01]  /*f170*/  MUFU.TANH R179, R179 ;  /* 0x000000b300b37308 */ /* 0x000f620000002400 */
[----:B------:R-:W-:Y:S02]  /*f180*/  @!P2 IMAD R181, R181, 0x4, R2 ;  /* 0x00000004b5b5a824 */ /* 0x000fe400078e0202 */
[-C--:B------:R-:W-:Y:S01]  /*f190*/  FMUL.FTZ R69, R69, R215.reuse ;  /* 0x000000d745457220 */ /* 0x080fe20000410000 */
[----:B------:R0:W-:Y:S01]  /*f1a0*/  @!P1 SYNCS.ARRIVE.TRANS64.RED.A1T0 RZ, [R15+URZ], RZ ;  /* 0x000000ff0fff99a7 */ /* 0x0001e2000810043f */
[-C--:B------:R-:W-:Y:S01]  /*f1b0*/  FMUL.FTZ R72, R72, R215.reuse ;  /* 0x000000d748487220 */ /* 0x080fe20000410000 */
[-C--:B------:R-:W-:Y:S01]  /*f1c0*/  FMUL.FTZ R73, R73, R215.reuse ;  /* 0x000000d749497220 */ /* 0x080fe20000410000 */
[----:B------:R-:W-:Y:S01]  /*f1d0*/  @!P2 STS [R181+0x28800], R215 ;  /* 0x028800d7b500a388 */ /* 0x000fe20000000800 */
[-C--:B------:R-:W-:Y:S01]  /*f1e0*/  FMUL.FTZ R76, R76, R215.reuse ;  /* 0x000000d74c4c7220 */ /* 0x080fe20000410000 */
[----:B------:R-:W1:Y:S01]  /*f1f0*/  MUFU.TANH R182, R182 ;  /* 0x000000b600b67308 */ /* 0x000e620000002400 */
[-C--:B------:R-:W-:Y:S01]  /*f200*/  FMUL.FTZ R77, R77, R215.reuse ;  /* 0x000000d74d4d7220 */ /* 0x080fe20000410000 */
[----:B------:R-:W-:Y:S01]  /*f210*/  FMUL.FTZ R80, R80, R215 ;  /* 0x000000d750507220 */ /* 0x000fe20000410000 */
[----:B0-----:R-:W-:Y:S01]  /*f220*/  FMNMX.FTZ R15, R154, R21, !PT ;  /* 0x000000159a0f7209 */ /* 0x001fe20007810000 */
        /* <DEDUP_REMOVED lines=23> */
[----:B---3--:R-:W-:Y:S01]  /*f3a0*/  FMNMX.FTZ R15, R0, R15, !PT ;  /* 0x0000000f000f7209 */ /* 0x008fe20007810000 */
[-C--:B------:R-:W-:Y:S01]  /*f3b0*/  FMUL.FTZ R112, R112, R215.reuse ;  /* 0x000000d770707220 */ /* 0x080fe20000410000 */
[-C--:B------:R-:W-:Y:S01]  /*f3c0*/  FMUL.FTZ R113, R113, R215.reuse ;  /* 0x000000d771717220 */ /* 0x080fe20000410000 */
[----:B------:R-:W-:Y:S01]  /*f3d0*/  FMUL.FTZ R116, R116, R215 ;  /* 0x000000d774747220 */ /* 0x000fe20000410000 */
[----:B------:R-:W-:Y:S01]  /*f3e0*/  FMNMX.FTZ R15, R167, R15, !PT ;  /* 0x0000000fa70f7209 */ /* 0x000fe20007810000 */
[----:B------:R-:W3:Y:S01]  /*f3f0*/  MUFU.EX2 R157, R157 ;  /* 0x0000009d009d7308 */ /* 0x000ee20000000800 */
        /* <DEDUP_REMOVED lines=18> */
[----:B----4-:R-:W-:Y:S01]  /*f520*/  FMNMX.FTZ R15, R178, R15, !PT ;  /* 0x0000000fb20f7209 */ /* 0x010fe20007810000 */
[-C--:B------:R-:W-:Y:S01]  /*f530*/  FMUL.FTZ R141, R141, R215.reuse ;  /* 0x000000d78d8d7220 */ /* 0x080fe20000410000 */
[-C--:B------:R-:W-:Y:S01]  /*f540*/  FMUL.FTZ R144, R144, R215.reuse ;  /* 0x000000d790907220 */ /* 0x080fe20000410000 */
[----:B------:R-:W-:Y:S01]  /*f550*/  FMUL.FTZ R145, R145, R215 ;  /* 0x000000d791917220 */ /* 0x000fe20000410000 */
[----:B-----5:R-:W-:Y:S01]  /*f560*/  FMNMX.FTZ R15, R179, R15, !PT ;  /* 0x0000000fb30f7209 */ /* 0x020fe20007810000 */
[----:B------:R-:W4:Y:S01]  /*f570*/  MUFU.EX2 R164, R164 ;  /* 0x000000a400a47308 */ /* 0x000f220000000800 */
[-C--:B------:R-:W-:Y:S01]  /*f580*/  FMUL.FTZ R148, R148, R215.reuse ;  /* 0x000000d794947220 */ /* 0x080fe20000410000 */
[----:B------:R-:W-:Y:S01]  /*f590*/  FMUL.FTZ R149, R149, R215 ;  /* 0x000000d795957220 */ /* 0x000fe20000410000 */
[----:B-1----:R-:W-:Y:S01]  /*f5a0*/  FMNMX.FTZ R15, R182, R15, !PT ;  /* 0x0000000fb60f7209 */ /* 0x002fe20007810000 */
[----:B0-----:R-:W-:-:S03]  /*f5b0*/  FADD.FTZ R166, R153, R166 ;  /* 0x000000a699a67221 */ /* 0x001fc60000010000 */
[----:B------:R-:W-:Y:S01]  /*f5c0*/  FMNMX.FTZ R15, R183, R15, !PT ;  /* 0x0000000fb70f7209 */ /* 0x000fe20007810000 */
[----:B--2---:R-:W-:Y:S01]  /*f5d0*/  FADD.FTZ R166, R156, R166 ;  /* 0x000000a69ca67221 */ /* 0x004fe20000010000 */
[----:B------:R-:W0:Y:S03]  /*f5e0*/  MUFU.EX2 R165, R165 ;  /* 0x000000a500a57308 */ /* 0x000e260000000800 */
[----:B------:R-:W1:Y:S01]  /*f5f0*/  SHFL.BFLY PT, R196, R15, 0x2, 0x1f ;  /* 0x0c401f000fc47f89 */ /* 0x000e6200000e0000 */
[----:B---3--:R-:W-:-:S04]  /*f600*/  FADD.FTZ R166, R157, R166 ;  /* 0x000000a69da67221 */ /* 0x008fc80000010000 */
[----:B------:R-:W2:Y:S01]  /*f610*/  MUFU.EX2 R168, R168 ;  /* 0x000000a800a87308 */ /* 0x000ea20000000800 */
[----:B------:R-:W-:-:S04]  /*f620*/  FADD.FTZ R166, R160, R166 ;  /* 0x000000a6a0a67221 */ /* 0x000fc80000010000 */
[----:B------:R-:W-:-:S03]  /*f630*/  FADD.FTZ R166, R161, R166 ;  /* 0x000000a6a1a67221 */ /* 0x000fc60000010000 */
[----:B------:R-:W3:Y:S01]  /*f640*/  MUFU.EX2 R169, R169 ;  /* 0x000000a900a97308 */ /* 0x000ee20000000800 */
[----:B----4-:R-:W-:-:S04]  /*f650*/  FADD.FTZ R166, R164, R166 ;  /* 0x000000a6a4a67221 */ /* 0x010fc80000010000 */
[----:B0-----:R-:W-:-:S03]  /*f660*/  FADD.FTZ R166, R165, R166 ;  /* 0x000000a6a5a67221 */ /* 0x001fc60000010000 */
[----:B------:R-:W0:Y:S01]  /*f670*/  MUFU.EX2 R172, R172 ;  /* 0x000000ac00ac7308 */ /* 0x000e220000000800 */
[----:B--2---:R-:W-:Y:S01]  /*f680*/  FADD.FTZ R166, R168, R166 ;  /* 0x000000a6a8a67221 */ /* 0x004fe20000010000 */
[----:B-1----:R-:W-:-:S05]  /*f690*/  FMNMX.FTZ R15, R15, R196, !PT ;  /* 0x000000c40f0f7209 */ /* 0x002fca0007810000 */
[----:B------:R-:W1:Y:S01]  /*f6a0*/  SHFL.BFLY PT, R196, R15, 0x1, 0x1f ;  /* 0x0c201f000fc47f89 */ /* 0x000e6200000e0000 */
[----:B------:R-:W2:Y:S01]  /*f6b0*/  MUFU.EX2 R173, R173 ;  /* 0x000000ad00ad7308 */ /* 0x000ea20000000800 */
[----:B---3--:R-:W-:-:S07]  /*f6c0*/  FADD.FTZ R166, R169, R166 ;  /* 0x000000a6a9a67221 */ /* 0x008fce0000010000 */
[----:B------:R-:W3:Y:S01]  /*f6d0*/  MUFU.EX2 R176, R176 ;  /* 0x000000b000b07308 */ /* 0x000ee20000000800 */
[----:B0-----:R-:W-:-:S07]  /*f6e0*/  FADD.FTZ R166, R172, R166 ;  /* 0x000000a6aca67221 */ /* 0x001fce0000010000 */
[----:B------:R-:W0:Y:S01]  /*f6f0*/  MUFU.EX2 R177, R177 ;  /* 0x000000b100b17308 */ /* 0x000e220000000800 */
[----:B--2---:R-:W-:Y:S01]  /*f700*/  FADD.FTZ R166, R173, R166 ;  /* 0x000000a6ada67221 */ /* 0x004fe20000010000 */
[----:B-1----:R-:W-:-:S06]  /*f710*/  FMNMX.FTZ R15, R15, R196, !PT ;  /* 0x000000c40f0f7209 */ /* 0x002fcc0007810000 */
[----:B------:R-:W-:Y:S01]  /*f720*/  MUFU.EX2 R180, R180 ;  /* 0x000000b400b47308 */ /* 0x000fe20000000800 */
[----:B---3--:R-:W-:Y:S01]  /*f730*/  FADD.FTZ R166, R176, R166 ;  /* 0x000000a6b0a67221 */ /* 0x008fe20000010000 */
[----:B------:R-:W-:-:S04]  /*f740*/  FADD.FTZ R21, -R15, R21 ;  /* 0x000000150f157221 */ /* 0x000fc80000010100 */
[----:B------:R-:W-:Y:S01]  /*f750*/  FMUL.FTZ R21, R21, R13 ;  /* 0x0000000d15157220 */ /* 0x000fe20000410000 */
[----:B0-----:R-:W-:-:S05]  /*f760*/  FADD.FTZ R166, R177, R166 ;  /* 0x000000a6b1a67221 */ /* 0x001fca0000010000 */
        /* <DEDUP_REMOVED lines=11> */
[----:B0-----:R-:W-:Y:S01]  /*f820*/  FMUL.FTZ R181, R15, R13 ;  /* 0x0000000d0fb57220 */ /* 0x001fe20000410000 */
        /* <DEDUP_REMOVED lines=27> */
[----:B------:R0:W1:Y:S01]  /*f9e0*/  MUFU.EX2 R183, R154 ;  /* 0x0000009a00b77308 */ /* 0x0000620000000800 */
[-C--:B------:R-:W-:Y:S01]  /*f9f0*/  FMUL.FTZ R63, R63, R21.reuse ;  /* 0x000000153f3f7220 */ /* 0x080fe20000410000 */
[-C--:B------:R-:W-:Y:S01]  /*fa00*/  FMUL.FTZ R66, R66, R21.reuse ;  /* 0x0000001542427220 */ /* 0x080fe20000410000 */
[-C--:B------:R-:W-:Y:S01]  /*fa10*/  FMUL.FTZ R67, R67, R21.reuse ;  /* 0x0000001543437220 */ /* 0x080fe20000410000 */
[-C--:B------:R-:W-:Y:S01]  /*fa20*/  FMUL.FTZ R70, R70, R21.reuse ;  /* 0x0000001546467220 */ /* 0x080fe20000410000 */
[-C--:B------:R-:W-:Y:S01]  /*fa30*/  FMUL.FTZ R71, R71, R21.reuse ;  /* 0x0000001547477220 */ /* 0x080fe20000410000 */
[-C--:B------:R-:W-:Y:S01]  /*fa40*/  FMUL.FTZ R74, R74, R21.reuse ;  /* 0x000000154a4a7220 */ /* 0x080fe20000410000 */
[----:B------:R-:W-:Y:S01]  /*fa50*/  FMUL.FTZ R75, R75, R21 ;  /* 0x000000154b4b7220 */ /* 0x000fe20000410000 */
[----:B------:R2:W3:Y:S01]  /*fa60*/  MUFU.EX2 R196, R158 ;  /* 0x0000009e00c47308 */ /* 0x0004e20000000800 */
[----:B0-----:R-:W-:Y:S01]  /*fa70*/  F2FP.BF16.F32.PACK_AB R154, R156, R153 ;  /* 0x000000999c9a723e */ /* 0x001fe200000010ff */
[----:B------:R-:W-:Y:S01]  /*fa80*/  FMUL.FTZ R78, R78, R21 ;  /* 0x000000154e4e7220 */ /* 0x000fe20000410000 */
[----:B------:R-:W-:Y:S01]  /*fa90*/  F2FP.BF16.F32.PACK_AB R156, R160, R157 ;  /* 0x0000009da09c723e */ /* 0x000fe200000010ff */
[----:B------:R-:W-:Y:S01]  /*faa0*/  FMUL.FTZ R79, R79, R21 ;  /* 0x000000154f4f7220 */ /* 0x000fe20000410000 */
[----:B------:R-:W-:Y:S01]  /*fab0*/  F2FP.BF16.F32.PACK_AB R160, R168, R165 ;  /* 0x000000a5a8a0723e */ /* 0x000fe200000010ff */
[-C--:B------:R-:W-:Y:S01]  /*fac0*/  FMUL.FTZ R82, R82, R21.reuse ;  /* 0x0000001552527220 */ /* 0x080fe20000410000 */
[----:B------:R-:W-:Y:S01]  /*fad0*/  FMUL.FTZ R83, R83, R21 ;  /* 0x0000001553537220 */ /* 0x000fe20000410000 */
[----:B------:R-:W0:Y:S01]  /*fae0*/  MUFU.EX2 R159, R159 ;  /* 0x0000009f009f7308 */ /* 0x000e220000000800 */
[----:B-1----:R-:W-:Y:S01]  /*faf0*/  FFMA.FTZ R3, R21, R3, R183 ;  /* 0x0000000315037223 */ /* 0x002fe200000100b7 */
[----:B--2---:R-:W-:Y:S01]  /*fb00*/  F2FP.BF16.F32.PACK_AB R158, R164, R161 ;  /* 0x000000a1a49e723e */ /* 0x004fe200000010ff */
[----:B------:R-:W-:Y:S01]  /*fb10*/  FMUL.FTZ R86, R86, R21 ;  /* 0x0000001556567220 */ /* 0x000fe20000410000 */
[C---:B------:R-:W-:Y:S01]  /*fb20*/  F2FP.BF16.F32.PACK_AB R153, R155.reuse, R183 ;  /* 0x000000b79b99723e */ /* 0x040fe200000010ff */
[----:B------:R-:W-:Y:S01]  /*fb30*/  FADD.FTZ R3, R155, R3 ;  /* 0x000000039b037221 */ /* 0x000fe20000010000 */
[----:B------:R-:W-:Y:S01]  /*fb40*/  F2FP.BF16.F32.PACK_AB R164, R176, R173 ;  /* 0x000000adb0a4723e */ /* 0x000fe200000010ff */
        /* <DEDUP_REMOVED lines=13> */
[----:B-1----:R-:W-:Y:S01]  /*fc20*/  F2FP.BF16.F32.PACK_AB R162, R172, R169 ;  /* 0x000000a9aca2723e */ /* 0x002fe200000010ff */
[-C--:B------:R-:W-:Y:S01]  /*fc30*/  FMUL.FTZ R102, R102, R21.reuse ;  /* 0x0000001566667220 */ /* 0x080fe20000410000 */
[-C--:B------:R-:W-:Y:S01]  /*fc40*/  FMUL.FTZ R103, R103, R21.reuse ;  /* 0x0000001567677220 */ /* 0x080fe20000410000 */
        /* <DEDUP_REMOVED lines=13> */
[C---:B0-----:R-:W-:Y:S01]  /*fd20*/  FADD.FTZ R0, R180.reuse, R166 ;  /* 0x000000a6b4007221 */ /* 0x041fe20000010000 */
        /* <DEDUP_REMOVED lines=21> */
[----:B0-----:R-:W-:Y:S01]  /*fe80*/  FADD.FTZ R3, R161, R3 ;  /* 0x00000003a1037221 */ /* 0x001fe20000010000 */
[-C--:B------:R-:W-:Y:S01]  /*fe90*/  FMUL.FTZ R146, R146, R21.reuse ;  /* 0x0000001592927220 */ /* 0x080fe20000410000 */
[-C--:B------:R-:W-:Y:S01]  /*fea0*/  FMUL.FTZ R147, R147, R21.reuse ;  /* 0x0000001593937220 */ /* 0x080fe20000410000 */
[-C--:B------:R-:W-:Y:S01]  /*feb0*/  FMUL.FTZ R150, R150, R21.reuse ;  /* 0x0000001596967220 */ /* 0x080fe20000410000 */
[----:B------:R-:W-:-:S03]  /*fec0*/  FMUL.FTZ R151, R151, R21 ;  /* 0x0000001597977220 */ /* 0x000fc60000410000 */
[----:B------:R-:W0:Y:S01]  /*fed0*/  MUFU.EX2 R175, R175 ;  /* 0x000000af00af7308 */ /* 0x000e220000000800 */
[C---:B---3--:R-:W-:Y:S01]  /*fee0*/  FADD.FTZ R3, R171.reuse, R3 ;  /* 0x00000003ab037221 */ /* 0x048fe20000010000 */
[----:B------:R-:W-:-:S06]  /*fef0*/  F2FP.BF16.F32.PACK_AB R161, R171, R161 ;  /* 0x000000a1aba1723e */ /* 0x000fcc00000010ff */
[----:B------:R-:W3:Y:S01]  /*ff00*/  MUFU.EX2 R165, R178 ;  /* 0x000000b200a57308 */ /* 0x000ee20000000800 */
[----:B--2---:R-:W-:-:S07]  /*ff10*/  FADD.FTZ R3, R174, R3 ;  /* 0x00000003ae037221 */ /* 0x004fce0000010000 */
[----:B------:R-:W2:Y:S01]  /*ff20*/  MUFU.EX2 R179, R179 ;  /* 0x000000b300b37308 */ /* 0x000ea20000000800 */
[C---:B0-----:R-:W-:Y:S01]  /*ff30*/  FADD.FTZ R3, R175.reuse, R3 ;  /* 0x00000003af037221 */ /* 0x041fe20000010000 */
[----:B------:R-:W-:-:S05]  /*ff40*/  F2FP.BF16.F32.PACK_AB R163, R175, R174 ;  /* 0x000000aeafa3723e */ /* 0x000fca00000010ff */
[----:B------:R1:W-:Y:S01]  /*ff50*/  STSM.16.M88.4 [R198], R160 ;  /* 0x000000a0c6007844 */ /* 0x0003e20000000200 */
[----:B------:R-:W0:Y:S01]  /*ff60*/  MUFU.EX2 R182, R182 ;  /* 0x000000b600b67308 */ /* 0x000e220000000800 */
[----:B---3--:R-:W-:-:S07]  /*ff70*/  FADD.FTZ R3, R165, R3 ;  /* 0x00000003a5037221 */ /* 0x008fce0000010000 */
[----:B------:R-:W3:Y:S01]  /*ff80*/  MUFU.EX2 R181, R181 ;  /* 0x000000b500b57308 */ /* 0x000ee20000000800 */
[C---:B--2---:R-:W-:Y:S01]  /*ff90*/  FADD.FTZ R3, R179.reuse, R3 ;  /* 0x00000003b3037221 */ /* 0x044fe20000010000 */
[----:B------:R-:W-:-:S03]  /*ffa0*/  F2FP.BF16.F32.PACK_AB R165, R179, R165 ;  /* 0x000000a5b3a5723e */ /* 0x000fc600000010ff */
[----:B0-----:R-:W-:Y:S01]  /*ffb0*/  FADD.FTZ R3, R182, R3 ;  /* 0x00000003b6037221 */ /* 0x001fe20000010000 */
[----:B---3--:R-:W-:-:S03]  /*ffc0*/  F2FP.BF16.F32.PACK_AB R167, R181, R182 ;  /* 0x000000b6b5a7723e */ /* 0x008fc600000010ff */
[----:B------:R-:W-:Y:S02]  /*ffd0*/  FADD.FTZ R3, R181, R3 ;  /* 0x00000003b5037221 */ /* 0x000fe40000010000 */
[----:B------:R1:W-:Y:S01]  /*ffe0*/  STSM.16.M88.4 [R199], R164 ;  /* 0x000000a4c7007844 */ /* 0x0003e20000000200 */
[----:B------:R-:W-:Y:S05]  /*fff0*/  @!P0 BRA `(.L_x_7974) ;  /* 0x0000000000048947 */ /* 0x000fea0003800000 */
[----:B------:R-:W-:Y:S01]  /*10000*/  BPT.TRAP 0x1 ;  /* 0x000000040000795c */ /* 0x000fe20000300000 */
.L_x_7974:
[----:B------:R0:W2:Y:S01]  /*10010*/  SYNCS.PHASECHK.TRANS64.TRYWAIT P2, [R194+URZ+0x28c50], R20 ;  /* 0x028c5014c20075a7 */ /* 0x0000a2000804017f */
[----:B------:R-:W-:Y:S05]  /*10020*/  @!P0 BRA `(.L_x_7975) ;  /* 0x0000000000048947 */ /* 0x000fea0003800000 */
[----:B------:R-:W-:Y:S01]  /*10030*/  BPT.TRAP 0x1 ;  /* 0x000000040000795c */ /* 0x000fe20000300000 */
.L_x_7975:
[----:B------:R-:W-:Y:S04]  /*10040*/  BSSY B1, `(.L_x_7976) ;  /* 0x0000004000017945 */ /* 0x000fe80003800000 */
[----:B--2---:R-:W-:Y:S05]  /*10050*/  @P2 BRA `(.L_x_7977) ;  /* 0x0000000000082947 */ /* 0x004fea0003800000 */
[----:B------:R-:W2:Y:S02]  /*10060*/  SYNCS.PHASECHK.TRANS64.TRYWAIT P2, [R194+URZ+0x28c50], R20 ;  /* 0x028c5014c20075a7 */ /* 0x000ea4000804017f */
[----:B--2---:R-:W-:Y:S05]  /*10070*/  @!P2 BRA `(.L_x_7978) ;  /* 0x000000fc0084a947 */ /* 0x004fea0003800000 */
.L_x_7977:
[----:B------:R-:W-:Y:S05]  /*10080*/  BSYNC B1 ;  /* 0x0000000000017941 */ /* 0x000fea0003800000 */
.L_x_7976:
        /* <DEDUP_REMOVED lines=47> */
.L_x_7968:
[----:B------:R-:W-:Y:S05]  /*10380*/  BSYNC B0 ;  /* 0x0000000000007941 */ /* 0x000fea0003800000 */
.L_x_7967:
[----:B------:R-:W3:Y:S01]  /*10390*/  SHFL.BFLY PT, R4, R0, 0x2, 0x1f ;  /* 0x0c401f0000047f89 */ /* 0x000ee200000e0000 */
[----:B------:R-:W-:Y:S02]  /*103a0*/  IMAD.MOV.U32 R154, RZ, RZ, -0x800000 ;  /* 0xff800000ff9a7424 */ /* 0x000fe400078e00ff */
[----:B------:R-:W-:Y:S01]  /*103b0*/  VIADD R218, R218, 0x1 ;  /* 0x00000001dada7836 */ /* 0x000fe20000000000 */
[----:B------:R-:W-:Y:S08]  /*103c0*/  BAR.ARV 0x8, 0x100 ;  /* 0x0204000000007b1d */ /* 0x000ff00000002000 */
[----:B------:R-:W-:Y:S01]  /*103d0*/  BAR.SYNC.DEFER_BLOCKING 0xf, 0x100 ;  /* 0x03c4000000007b1d */ /* 0x000fe20000010000 */
[----:B---3--:R-:W-:-:S05]  /*103e0*/  FADD.FTZ R4, R4, R0 ;  /* 0x0000000004047221 */ /* 0x008fca0000010000 */
[----:B------:R-:W3:Y:S02]  /*103f0*/  SHFL.BFLY PT, R0, R4, 0x1, 0x1f ;  /* 0x0c201f0004007f89 */ /* 0x000ee400000e0000 */
[----:B---3--:R-:W-:Y:S01]  /*10400*/  FADD.FTZ R0, R4, R0 ;  /* 0x0000000004007221 */ /* 0x008fe20000010000 */
[----:B------:R-:W-:-:S04]  /*10410*/  IMAD.MOV.U32 R4, RZ, RZ, RZ ;  /* 0x000000ffff047224 */ /* 0x000fc800078e00ff */
[----:B------:R-:W-:-:S13]  /*10420*/  FSETP.NE.FTZ.AND P0, PT, R0, RZ, PT ;  /* 0x000000ff0000720b */ /* 0x000fda0003f15000 */
[----:B------:R-:W3:Y:S01]  /*10430*/  @P0 MUFU.RCP R4, R0 ;  /* 0x0000000000040308 */ /* 0x000ee20000001000 */
[----:B------:R-:W-:-:S07]  /*10440*/  @P0 FMUL.FTZ R5, R13, 0.69314718246459960938 ;  /* 0x3f3172180d050820 */ /* 0x000fce0000410000 */
[----:B------:R-:W4:Y:S01]  /*10450*/  @P0 MUFU.LG2 R0, R0 ;  /* 0x0000000000000308 */ /* 0x000f220000000c00 */
        /* <DEDUP_REMOVED lines=8> */
[----:B----4-:R-:W-:Y:S01]  /*104e0*/  @P0 FMUL.FTZ R0, R0, 0.69314718246459960938 ;  /* 0x3f31721800000820 */ /* 0x010fe20000410000 */
[-C--:B------:R-:W-:Y:S01]  /*104f0*/  FMUL.FTZ R40, R40, R4.reuse ;  /* 0x0000000428287220 */ /* 0x080fe20000410000 */
[-C--:B------:R-:W-:Y:S01]  /*10500*/  FMUL.FTZ R41, R41, R4.reuse ;  /* 0x0000000429297220 */ /* 0x080fe20000410000 */
[----:B------:R-:W-:Y:S01]  /*10510*/  FMUL.FTZ R44, R44, R4 ;  /* 0x000000042c2c7220 */ /* 0x000fe20000410000 */
[----:B------:R-:W-:Y:S01]  /*10520*/  @P0 FFMA.FTZ R154, R5, R14, R0 ;  /* 0x0000000e059a0223 */ /* 0x000fe20000010000 */
        /* <DEDUP_REMOVED lines=57> */
[----:B------:R-:W-:Y:S01]  /*108c0*/  FMUL.FTZ R149, R149, R4 ;  /* 0x0000000495957220 */ /* 0x000fe20000410000 */
        /* <DEDUP_REMOVED lines=11> */
[----:B------:R-:W-:Y:S01]  /*10980*/  FMUL.FTZ R39, R39, R0 ;  /* 0x0000000027277220 */ /* 0x000fe20000410000 */
[----:B----4-:R-:W-:Y:S01]  /*10990*/  @P0 FMUL.FTZ R5, R3, 0.69314718246459960938 ;  /* 0x3f31721803050820 */ /* 0x010fe20000410000 */
        /* <DEDUP_REMOVED lines=70> */
.L_x_7895:
[----:B------:R-:W-:Y:S05]  /*10e00*/  BSYNC B7 ;  /* 0x0000000000077941 */ /* 0x000fea0003800000 */
.L_x_7891:
[----:B------:R-:W3:Y:S08]  /*10e10*/  S2UR UR5, SR_CgaCtaId ;  /* 0x00000000000579c3 */ /* 0x000ef00000008800 */
[----:B------:R-:W-:Y:S06]  /*10e20*/  BAR.SYNC.DEFER_BLOCKING 0x5, 0x180 ;  /* 0x0146000000007b1d */ /* 0x000fec0000010000 */
[----:B------:R-:W-:Y:S01]  /*10e30*/  UMOV UR4, 0x400 ;  /* 0x0000040000047882 */ /* 0x000fe20000000000 */
[----:B------:R-:W-:Y:S01]  /*10e40*/  BSSY B0, `(.L_x_7980) ;  /* 0x0000499000007945 */ /* 0x000fe20003800000 */
[----:B---3--:R-:W-:-:S06]  /*10e50*/  ULEA UR4, UR5, UR4, 0x18 ;  /* 0x0000000405047291 */ /* 0x008fcc000f8ec03f */
[----:B------:R-:W-:-:S05]  /*10e60*/  IMAD.U32 R2, RZ, RZ, UR4 ;  /* 0x00000004ff027e24 */ /* 0x000fca000f8e00ff */
[----:B0-----:R0:W3:Y:S01]  /*10e70*/  LDS.128 R4, [R2+0x28cd0] ;  /* 0x028cd00002047984 */ /* 0x0010e20000000c00 */
        /* <DEDUP_REMOVED lines=15> */
[----:B----45:R-:W-:-:S04]  /*10f70*/  IMAD.WIDE R152, R8, 0x2, R20 ;  /* 0x0000000208987825 */ /* 0x030fc800078e0214 */
        /* <DEDUP_REMOVED lines=158> */
[----:B---3--:R-:W-:Y:S02]  /*11960*/  MOV R4, R8 ;  /* 0x0000000800047202 */ /* 0x008fe40000000f00 */
[----:B------:R-:W-:Y:S01]  /*11970*/  F2FP.BF16.F32.PACK_AB R8, R137, R136 ;  /* 0x000000888908723e */ /* 0x000fe200000010ff */
[----:B------:R-:W-:Y:S01]  /*11980*/  IMAD.X R153, RZ, RZ, R153, P0 ;  /* 0x000000ffff997224 */ /* 0x000fe200000e0699 */
[----:B------:R-:W-:-:S02]  /*11990*/  F2FP.BF16.F32.PACK_AB R9, R139, R138 ;  /* 0x0000008a8b09723e */ /* 0x000fc400000010ff */
[----:B------:R-:W-:Y:S02]  /*119a0*/  F2FP.BF16.F32.PACK_AB R15, R151, R150 ;  /* 0x00000096970f723e */ /* 0x000fe400000010ff */
[----:B------:R-:W-:Y:S01]  /*119b0*/  ISETP.NE.U32.AND P1, PT, RZ, UR6, PT ;  /* 0x00000006ff007c0c */ /* 0x000fe2000bf25070 */
[----:B------:R1:W-:Y:S03]  /*119c0*/  STSM.16.M88.4 [R4], R8 ;  /* 0x0000000804007844 */ /* 0x0003e60000000200 */
[----:B------:R-:W-:Y:S02]  /*119d0*/  ISETP.NE.AND.EX P1, PT, RZ, UR7, PT, P1 ;  /* 0x00000007ff007c0c */ /* 0x000fe4000bf25310 */
[----:B-1----:R-:W-:Y:S02]  /*119e0*/  LOP3.LUT R4, R0, 0x380, RZ, 0xc0, !PT ;  /* 0x0000038000047812 */ /* 0x002fe400078ec0ff */
[----:B------:R-:W-:-:S02]  /*119f0*/  IADD3 R8, P0, R208, UR6, RZ ;  /* 0x00000006d0087c10 */ /* 0x000fc4000ff1e0ff */
[----:B------:R-:W-:Y:S02]  /*11a00*/  SHF.R.U64 R4, R4, 0x3, RZ ;  /* 0x0000000304047819 */ /* 0x000fe400000012ff */
[----:B------:R-:W-:Y:S02]  /*11a10*/  IADD3.X R9, R209, UR7, RZ, P0, !PT ;  /* 0x00000007d1097c10 */ /* 0x000fe400087fe4ff */
[----:B------:R-:W-:Y:S01]  /*11a20*/  LOP3.LUT R152, R4, R0, RZ, 0x3c, !PT ;  /* 0x0000000004987212 */ /* 0x000fe200078e3cff */
[----:B------:R-:W-:-:S03]  /*11a30*/  IMAD.MOV.U32 R0, RZ, RZ, RZ ;  /* 0x000000ffff007224 */ /* 0x000fc600078e00ff */
[----:B------:R-:W-:Y:S02]  /*11a40*/  MOV R152, R152 ;  /* 0x0000009800987202 */ /* 0x000fe40000000f00 */
[----:B------:R-:W-:-:S03]  /*11a50*/  ISETP.NE.U32.AND P0, PT, RZ, UR4, PT ;  /* 0x00000004ff007c0c */ /* 0x000fc6000bf05070 */
[----:B------:R1:W-:Y:S01]  /*11a60*/  STSM.16.M88.4 [R152], R12 ;  /* 0x0000000c98007844 */ /* 0x0003e20000000200 */
[----:B------:R-:W-:Y:S01]  /*11a70*/  BAR.SYNC.DEFER_BLOCKING 0x1, 0x100 ;  /* 0x0044000000007b1d */ /* 0x000fe20000010000 */
[----:B------:R-:W-:-:S13]  /*11a80*/  ISETP.NE.AND.EX P0, PT, RZ, UR5, PT, P0 ;  /* 0x00000005ff007c0c */ /* 0x000fda000bf05300 */
[----:B------:R-:W-:Y:S01]  /*11a90*/  @P0 IADD3 R208, P2, R208, UR4, RZ ;  /* 0x00000004d0d00c10 */ /* 0x000fe2000ff5e0ff */
        /* <DEDUP_REMOVED lines=10> */
.L_x_7982:
[----:B-1----:R-:W3:Y:S01]  /*11b40*/  LDL R8, [R1+0x44] ;  /* 0x0000440001087983 */ /* 0x002ee20000100800 */
[----:B------:R-:W-:Y:S01]  /*11b50*/  ISETP.NE.AND P1, PT, R206, RZ, PT ;  /* 0x000000ffce00720c */ /* 0x000fe20003f25270 */
[----:B------:R-:W-:-:S03]  /*11b60*/  ULDC UR4, c[0x0][0xad4] ;  /* 0x0002b50000047ab9 */ /* 0x000fc60000000800 */
[----:B------:R-:W-:Y:S01]  /*11b70*/  SEL R206, R206, UR4, P1 ;  /* 0x00000004cece7c07 */ /* 0x000fe20008800000 */
[----:B---3--:R-:W1:Y:S02]  /*11b80*/  SHFL.IDX PT, R8, R8, RZ, 0x1f ;  /* 0x00001fff08087589 */ /* 0x008e6400000e0000 */
[----:B-1----:R-:W-:Y:S02]  /*11b90*/  ISETP.NE.AND P0, PT, R8, RZ, PT ;  /* 0x000000ff0800720c */ /* 0x002fe40003f05270 */
[----:B-----5:R-:W-:-:S11]  /*11ba0*/  SHF.R.S32.HI R8, RZ, 0x1f, R0 ;  /* 0x0000001fff087819 */ /* 0x020fd60000011400 */
[----:B------:R-:W-:Y:S05]  /*11bb0*/  @P0 BRA `(.L_x_7983) ;  /* 0x0000000000f80947 */ /* 0x000fea0003800000 */
[----:B------:R-:W3:Y:S01]  /*11bc0*/  LDL.LU R14, [R1+0x40] ;  /* 0x00004000010e7983 */ /* 0x000ee20000300800 */
[----:B------:R-:W-:Y:S01]  /*11bd0*/  IMAD.MOV.U32 R9, RZ, RZ, 0x9b8 ;  /* 0x000009b8ff097424 */ /* 0x000fe200078e00ff */
[----:B------:R-:W-:Y:S01]  /*11be0*/  ISETP.GT.AND P1, PT, R206, 0x1, PT ;  /* 0x00000001ce00780c */ /* 0x000fe20003f24270 */
[----:B------:R-:W1:Y:S01]  /*11bf0*/  LDC R156, c[0x0][0xbe8] ;  /* 0x0002fa00ff9c7b82 */ /* 0x000e620000000800 */
[----:B------:R-:W4:Y:S01]  /*11c00*/  LDL R157, [R1+0x68] ;  /* 0x00006800019d7983 */ /* 0x000f220000100800 */
[----:B------:R-:W-:Y:S02]  /*11c10*/  ISETP.NE.U32.AND P0, PT, RZ, UR6, PT ;  /* 0x00000006ff007c0c */ /* 0x000fe4000bf05070 */
[----:B------:R-:W-:Y:S02]  /*11c20*/  SEL R9, R9, 0x978, P1 ;  /* 0x0000097809097807 */ /* 0x000fe40000800000 */
[----:B------:R-:W-:Y:S02]  /*11c30*/  ISETP.NE.AND.EX P0, PT, RZ, UR7, PT, P0 ;  /* 0x00000007ff007c0c */ /* 0x000fe4000bf05300 */
[----:B------:R-:W5:Y:S02]  /*11c40*/  LDC.64 R12, c[0x0][R9+0x220] ;  /* 0x00008800090c7b82 */ /* 0x000f640000000a00 */
[----:B------:R-:W-:-:S06]  /*11c50*/  SEL R15, R207, RZ, !P0 ;  /* 0x000000ffcf0f7207 */ /* 0x000fcc0004000000 */
[----:B------:R-:W0:Y:S01]  /*11c60*/  LDC.64 R10, c[0x0][R9+0x218] ;  /* 0x00008600090a7b82 */ /* 0x000e220000000a00 */
[----:B------:R-:W-:Y:S02]  /*11c70*/  IMAD.IADD R153, R204, 0x1, R195 ;  /* 0x00000001cc997824 */ /* 0x000fe400078e02c3 */
[----:B-----5:R-:W-:Y:S01]  /*11c80*/  IMAD R13, R13, R15, RZ ;  /* 0x0000000f0d0d7224 */ /* 0x020fe200078e02ff */
[----:B------:R-:W-:Y:S02]  /*11c90*/  SEL R155, R219, RZ, P1 ;  /* 0x000000ffdb9b7207 */ /* 0x000fe40000800000 */
[----:B---3--:R-:W-:Y:S02]  /*11ca0*/  SEL R14, R14, RZ, !P0 ;  /* 0x000000ff0e0e7207 */ /* 0x008fe40004000000 */
[----:B-1----:R-:W-:-:S03]  /*11cb0*/  ISETP.NE.AND P0, PT, R156, 0x1, PT ;  /* 0x000000019c00780c */ /* 0x002fc60003f05270 */
        /* <DEDUP_REMOVED lines=31> */
[----:B------:R-:W-:Y:S01]  /*11eb0*/  IMAD.IADD R14, R189, 0x1, R195 ;  /* 0x00000001bd0e7824 */ /* 0x000fe200078e02c3 */
[----:B0-----:R-:W-:Y:S01]  /*11ec0*/  LEA R13, P0, R12, R10, 0x2 ;  /* 0x0000000a0c0d7211 */ /* 0x001fe200078010ff */
[----:B----4-:R-:W-:-:S03]  /*11ed0*/  IMAD.MOV R10, RZ, RZ, -R157 ;  /* 0x000000ffff0a7224 */ /* 0x010fc600078e0a9d */
[----:B-1----:R-:W-:Y:S02]  /*11ee0*/  LEA.HI.X R9, R12, R11, R9, 0x2, P0 ;  /* 0x0000000b0c097211 */ /* 0x002fe400000f1409 */
[----:B------:R-:W-:Y:S01]  /*11ef0*/  ISETP.NE.AND P0, PT, R203, R10, PT ;  /* 0x0000000acb00720c */ /* 0x000fe20003f05270 */
[----:B------:R-:W-:Y:S04]  /*11f00*/  SHFL.IDX PT, R12, R13, 0x1, 0x1c1f ;  /* 0x003c1f000d0c7f89 */ /* 0x000fe800000e0000 */
[----:B------:R-:W-:Y:S04]  /*11f10*/  SHFL.IDX PT, R10, R13, RZ, 0x1c1f ;  /* 0x001c1fff0d0a7589 */ /* 0x000fe800000e0000 */
        /* <DEDUP_REMOVED lines=8> */
.L_x_7983:
[----:B------:R-:W-:Y:S02]  /*11fa0*/  ISETP.GT.AND P1, PT, R206, 0x1, PT ;  /* 0x00000001ce00780c */ /* 0x000fe40003f24270 */
[----:B------:R-:W-:-:S04]  /*11fb0*/  ISETP.NE.U32.AND P0, PT, RZ, UR6, PT ;  /* 0x00000006ff007c0c */ /* 0x000fc8000bf05070 */
[----:B------:R-:W-:-:S04]  /*11fc0*/  ISETP.NE.AND.EX P0, PT, RZ, UR7, PT, P0 ;  /* 0x00000007ff007c0c */ /* 0x000fc8000bf05300 */
[----:B------:R-:W-:-:S03]  /*11fd0*/  SEL R207, R207, RZ, !P0 ;  /* 0x000000ffcfcf7207 */ /* 0x000fc60004000000 */
[----:B------:R-:W-:Y:S06]  /*11fe0*/  @P1 BRA `(.L_x_7984) ;  /* 0x0000001000381947 */ /* 0x000fec0003800000 */
[----:B-1----:R-:W1:Y:S01]  /*11ff0*/  S2R R11, SR_TID.X ;  /* 0x00000000000b7919 */ /* 0x002e620000002100 */
[----:B------:R-:W3:Y:S01]  /*12000*/  LDC R87, c[0x0][0xbe8] ;  /* 0x0002fa00ff577b82 */ /* 0x000ee20000000800 */
[----:B------:R-:W-:Y:S01]  /*12010*/  ULDC.64 UR4, c[0x0][0xaa0] ;  /* 0x0002a80000047ab9 */ /* 0x000fe20000000a00 */
[----:B-1----:R-:W-:-:S05]  /*12020*/  VIADD R11, R11, 0xffffff80 ;  /* 0xffffff800b0b7836 */ /* 0x002fca0000000000 */
[----:B------:R-:W-:-:S04]  /*12030*/  SHF.R.S32.HI R84, RZ, 0x1f, R11 ;  /* 0x0000001fff547819 */ /* 0x000fc8000001140b */
[----:B------:R-:W-:-:S04]  /*12040*/  LEA.HI R84, R84, R11, RZ, 0x3 ;  /* 0x0000000b54547211 */ /* 0x000fc800078f18ff */
[----:B------:R-:W-:-:S05]  /*12050*/  SHF.R.S32.HI R10, RZ, 0x3, R84 ;  /* 0x00000003ff0a7819 */ /* 0x000fca0000011454 */
[----:B------:R-:W-:-:S04]  /*12060*/  IMAD R3, R10, 0x40, R188 ;  /* 0x000000400a037824 */ /* 0x000fc800078e02bc */
        /* <DEDUP_REMOVED lines=11> */
[C---:B------:R-:W-:Y:S01]  /*12120*/  IADD3 R45, P1, R20.reuse, 0x6000, RZ ;  /* 0x00006000142d7810 */ /* 0x040fe20007f3e0ff */
[----:B------:R-:W5:Y:S01]  /*12130*/  LD.E.128 R24, desc[UR42][R24.64] ;  /* 0x0000002a18187980 */ /* 0x000f62000c101d00 */
        /* <DEDUP_REMOVED lines=17> */
[----:B------:R-:W-:Y:S02]  /*12250*/  IADD3 R14, P3, R20, 0xf000, RZ ;  /* 0x0000f000140e7810 */ /* 0x000fe40007f7e0ff */
        /* <DEDUP_REMOVED lines=12> */
[C---:B------:R-:W-:Y:S01]  /*12320*/  IADD3 R57, P4, R20.reuse, 0x9000, RZ ;  /* 0x0000900014397810 */ /* 0x040fe20007f9e0ff */
[----:B------:R-:W-:Y:S01]  /*12330*/  IMAD.X R81, RZ, RZ, R21, P3 ;  /* 0x000000ffff517224 */ /* 0x000fe200018e0615 */
        /* <DEDUP_REMOVED lines=10> */
[----:B------:R-:W5:Y:S01]  /*123e0*/  LD.E.128 R40, desc[UR42][R40.64] ;  /* 0x0000002a28287980 */ /* 0x000f62000c101d00 */
[----:B------:R-:W-:-:S02]  /*123f0*/  LOP3.LUT R60, R61, 0x380, RZ, 0xc0, !PT ;  /* 0x000003803d3c7812 */ /* 0x000fc400078ec0ff */
[----:B------:R-:W-:Y:S01]  /*12400*/  LOP3.LUT R64, R65, 0x380, RZ, 0xc0, !PT ;  /* 0x0000038041407812 */ /* 0x000fe200078ec0ff */
[----:B------:R-:W5:Y:S01]  /*12410*/  LD.E.128 R44, desc[UR42][R44.64] ;  /* 0x0000002a2c2c7980 */ /* 0x000f62000c101d00 */
[----:B------:R-:W-:Y:S02]  /*12420*/  LOP3.LUT R68, R69, 0x380, RZ, 0xc0, !PT ;  /* 0x0000038045447812 */ /* 0x000fe400078ec0ff */
[----:B------:R-:W-:Y:S01]  /*12430*/  LOP3.LUT R72, R73, 0x380, RZ, 0xc0, !PT ;  /* 0x0000038049487812 */ /* 0x000fe200078ec0ff */
[----:B------:R-:W5:Y:S01]  /*12440*/  LD.E.128 R48, desc[UR42][R48.64] ;  /* 0x0000002a30307980 */ /* 0x000f62000c101d00 */
[----:B------:R-:W-:Y:S02]  /*12450*/  LOP3.LUT R76, R77, 0x380, RZ, 0xc0, !PT ;  /* 0x000003804d4c7812 */ /* 0x000fe400078ec0ff */
[----:B------:R-:W-:Y:S01]  /*12460*/  LOP3.LUT R13, R20, 0x380, RZ, 0xc0, !PT ;  /* 0x00000380140d7812 */ /* 0x000fe200078ec0ff */
[----:B------:R-:W5:Y:S01]  /*12470*/  LD.E.128 R52, desc[UR42][R52.64] ;  /* 0x0000002a34347980 */ /* 0x000f62000c101d00 */
[----:B------:R-:W-:-:S02]  /*12480*/  SHF.R.U64 R3, R3, 0x3, RZ ;  /* 0x0000000303037819 */ /* 0x000fc400000012ff */
        /* <DEDUP_REMOVED lines=23> */
[----:B---3--:R-:W-:Y:S01]  /*12600*/  ISETP.NE.AND P3, PT, R87, 0x1, PT ;  /* 0x000000015700780c */ /* 0x008fe20003f65270 */
[----:B------:R-:W-:Y:S01]  /*12610*/  IMAD R21, R0, UR5, R3 ;  /* 0x0000000500157c24 */ /* 0x000fe2000f8e0203 */
[----:B------:R-:W-:Y:S01]  /*12620*/  LOP3.LUT R84, R84, 0xfffffff8, RZ, 0xc0, !PT ;  /* 0xfffffff854547812 */ /* 0x000fe200078ec0ff */
[----:B------:R-:W1:Y:S01]  /*12630*/  LDC R3, c[0x0][0xac8] ;  /* 0x0002b200ff037b82 */ /* 0x000e620000000800 */
[----:B------:R-:W-:Y:S01]  /*12640*/  IMAD.WIDE.U32 R8, R0, UR4, RZ ;  /* 0x0000000400087c25 */ /* 0x000fe2000f8e00ff */
[----:B------:R-:W-:Y:S01]  /*12650*/  ULDC.64 UR4, c[0x0][0xae8] ;  /* 0x0002ba0000047ab9 */ /* 0x000fe20000000a00 */
[----:B------:R-:W5:Y:S02]  /*12660*/  LD.E.128 R12, desc[UR42][R12.64] ;  /* 0x0000002a0c0c7980 */ /* 0x000f64000c101d00 */
[----:B------:R-:W-:-:S02]  /*12670*/  IMAD.IADD R9, R9, 0x1, R21 ;  /* 0x0000000109097824 */ /* 0x000fc400078e0215 */
[----:B------:R-:W5:Y:S03]  /*12680*/  LD.E.128 R56, desc[UR42][R56.64] ;  /* 0x0000002a38387980 */ /* 0x000f66000c101d00 */
[----:B------:R-:W3:Y:S01]  /*12690*/  @P3 LDC R89, c[0x0][0xbec] ;  /* 0x0002fb00ff593b82 */ /* 0x000ee20000000800 */
[----:B------:R-:W-:Y:S01]  /*126a0*/  IMAD.WIDE.U32 R8, R205, UR4, R8 ;  /* 0x00000004cd087c25 */ /* 0x000fe2000f8e0008 */
[----:B------:R-:W5:Y:S03]  /*126b0*/  LD.E.128 R60, desc[UR42][R60.64] ;  /* 0x0000002a3c3c7980 */ /* 0x000f66000c101d00 */
[----:B------:R-:W-:Y:S01]  /*126c0*/  IMAD.IADD R21, R11, 0x1, -R84 ;  /* 0x000000010b157824 */ /* 0x000fe200078e0a54 */
[----:B------:R-:W5:Y:S02]  /*126d0*/  LD.E.128 R64, desc[UR42][R64.64] ;  /* 0x0000002a40407980 */ /* 0x000f64000c101d00 */
[----:B------:R-:W4:Y:S01]  /*126e0*/  @P3 LDC R91, c[0x0][0xbf0] ;  /* 0x0002fc00ff5b3b82 */ /* 0x000f220000000800 */
[----:B------:R-:W-:Y:S01]  /*126f0*/  SHF.R.S32.HI R11, RZ, 0x1f, R207 ;  /* 0x0000001fff0b7819 */ /* 0x000fe200000114cf */
[----:B------:R-:W-:Y:S01]  /*12700*/  IMAD R9, R205, UR5, R9 ;  /* 0x00000005cd097c24 */ /* 0x000fe2000f8e0209 */
[----:B------:R-:W-:Y:S01]  /*12710*/  ULDC.64 UR4, c[0x0][0xaf0] ;  /* 0x0002bc0000047ab9 */ /* 0x000fe20000000a00 */
[----:B------:R-:W-:Y:S01]  /*12720*/  IMAD R20, R21, 0x20, R10 ;  /* 0x0000002015147824 */ /* 0x000fe200078e020a */
[----:B------:R-:W5:Y:S01]  /*12730*/  LD.E.128 R68, desc[UR42][R68.64] ;  /* 0x0000002a44447980 */ /* 0x000f62000c101d00 */
[----:B------:R-:W-:Y:S01]  /*12740*/  IMAD.IADD R0, R10, 0x1, R195 ;  /* 0x000000010a007824 */ /* 0x000fe200078e02c3 */
[-C--:B-1----:R-:W-:Y:S01]  /*12750*/  ISETP.GE.AND P1, PT, R214, R3.reuse, PT ;  /* 0x00000003d600720c */ /* 0x082fe20003f26270 */
[----:B------:R-:W-:Y:S01]  /*12760*/  IMAD R10, R11, UR4, RZ ;  /* 0x000000040b0a7c24 */ /* 0x000fe2000f8e02ff */
[----:B------:R-:W5:Y:S03]  /*12770*/  LD.E.128 R72, desc[UR42][R72.64] ;  /* 0x0000002a48487980 */ /* 0x000f66000c101d00 */
[----:B------:R-:W-:Y:S01]  /*12780*/  IMAD R85, R207, UR5, R10 ;  /* 0x00000005cf557c24 */ /* 0x000fe2000f8e020a */
[----:B------:R-:W-:Y:S01]  /*12790*/  SEL R10, RZ, 0xffffffff, P1 ;  /* 0xffffffffff0a7807 */ /* 0x000fe20000800000 */
[----:B------:R-:W-:Y:S01]  /*127a0*/  IMAD.IADD R84, R195, 0x1, R20 ;  /* 0x00000001c3547824 */ /* 0x000fe200078e0214 */
[----:B------:R-:W-:Y:S01]  /*127b0*/  ISETP.GE.AND P0, PT, R213, R3, PT ;  /* 0x00000003d500720c */ /* 0x000fe20003f06270 */
[----:B------:R-:W5:Y:S02]  /*127c0*/  LD.E.128 R76, desc[UR42][R76.64] ;  /* 0x0000002a4c4c7980 */ /* 0x000f64000c101d00 */
[----:B------:R-:W-:Y:S01]  /*127d0*/  IMAD.SHL.U32 R93, R10, 0x2, RZ ;  /* 0x000000020a5d7824 */ /* 0x000fe200078e00ff */
[----:B------:R-:W-:Y:S01]  /*127e0*/  SEL R21, RZ, 0xffffffff, P0 ;  /* 0xffffffffff157807 */ /* 0x000fe20000000000 */
[----:B---3--:R-:W-:Y:S01]  /*127f0*/  @P3 IMAD.HI.U32 R10, R84, R89, RZ ;  /* 0x00000059540a3227 */ /* 0x008fe200078e00ff */
[-C--:B------:R-:W-:Y:S01]  /*12800*/  ISETP.GE.AND P2, PT, R188, R3.reuse, PT ;  /* 0x00000003bc00720c */ /* 0x080fe20003f46270 */
[----:B------:R-:W5:Y:S01]  /*12810*/  LD.E.128 R80, desc[UR42][R80.64] ;  /* 0x0000002a50507980 */ /* 0x000f62000c101d00 */
[----:B------:R-:W-:Y:S01]  /*12820*/  ISETP.GE.AND P0, PT, R212, R3, PT ;  /* 0x00000003d400720c */ /* 0x000fe20003f06270 */
[----:B------:R-:W-:Y:S01]  /*12830*/  IMAD.MOV.U32 R11, RZ, RZ, R84 ;  /* 0x000000ffff0b7224 */ /* 0x000fe200078e0054 */
[----:B----4-:R-:W-:Y:S01]  /*12840*/  @P3 SHF.R.U32.HI R11, RZ, R91, R10 ;  /* 0x0000005bff0b3219 */ /* 0x010fe2000001160a */
[----:B------:R-:W-:Y:S01]  /*12850*/  IMAD.WIDE.U32 R8, R207, UR4, R8 ;  /* 0x00000004cf087c25 */ /* 0x000fe2000f8e0008 */
[----:B------:R-:W-:Y:S01]  /*12860*/  SEL R20, RZ, 0x1, P2 ;  /* 0x00000001ff147807 */ /* 0x000fe20001000000 */
[----:B------:R-:W-:Y:S01]  /*12870*/  ULDC.64 UR4, c[0x0][0xae0] ;  /* 0x0002b80000047ab9 */ /* 0x000fe20000000a00 */
[----:B------:R-:W-:Y:S01]  /*12880*/  SEL R10, RZ, 0xffffffff, P0 ;  /* 0xffffffffff0a7807 */ /* 0x000fe20000000000 */
[----:B------:R-:W-:Y:S01]  /*12890*/  IMAD.SHL.U32 R21, R21, 0x4, RZ ;  /* 0x0000000415157824 */ /* 0x000fe200078e00ff */
[----:B------:R-:W-:Y:S01]  /*128a0*/  LOP3.LUT R20, R93, 0x2, R20, 0xe2, !PT ;  /* 0x000000025d147812 */ /* 0x000fe200078ee214 */
[----:B------:R-:W-:Y:S01]  /*128b0*/  IMAD.IADD R9, R9, 0x1, R85 ;  /* 0x0000000109097824 */ /* 0x000fe200078e0255 */
[----:B------:R-:W-:Y:S01]  /*128c0*/  ISETP.GE.AND P0, PT, R211, R3, PT ;  /* 0x00000003d300720c */ /* 0x000fe20003f06270 */
[----:B------:R-:W-:Y:S01]  /*128d0*/  IMAD.SHL.U32 R85, R10, 0x8, RZ ;  /* 0x000000080a557824 */ /* 0x000fe200078e00ff */
[--C-:B------:R-:W-:Y:S01]  /*128e0*/  SHF.R.S32.HI R10, RZ, 0x1f, R11.reuse ;  /* 0x0000001fff0a7819 */ /* 0x100fe2000001140b */
[----:B------:R-:W-:Y:S01]  /*128f0*/  IMAD R89, R4, R87, RZ ;  /* 0x0000005704597224 */ /* 0x000fe200078e02ff */
[----:B------:R-:W-:Y:S01]  /*12900*/  LOP3.LUT R20, R21, 0x4, R20, 0xe2, !PT ;  /* 0x0000000415147812 */ /* 0x000fe200078ee214 */
[----:B------:R-:W-:Y:S01]  /*12910*/  IMAD.MOV R21, RZ, RZ, -R11 ;  /* 0x000000ffff157224 */ /* 0x000fe200078e0a0b */
[----:B------:R-:W-:Y:S01]  /*12920*/  SEL R4, RZ, 0xffffffff, P0 ;  /* 0xffffffffff047807 */ /* 0x000fe20000000000 */
[----:B------:R-:W-:Y:S01]  /*12930*/  IMAD R10, R10, UR4, RZ ;  /* 0x000000040a0a7c24 */ /* 0x000fe2000f8e02ff */
[----:B------:R-:W-:Y:S01]  /*12940*/  ISETP.GE.AND P0, PT, R210, R3, PT ;  /* 0x00000003d200720c */ /* 0x000fe20003f06270 */
[----:B------:R-:W-:Y:S01]  /*12950*/  IMAD R21, R87, R21, R84 ;  /* 0x0000001557157224 */ /* 0x000fe200078e0254 */
[----:B------:R-:W-:Y:S01]  /*12960*/  LOP3.LUT R20, R85, 0x8, R20, 0xe2, !PT ;  /* 0x0000000855147812 */ /* 0x000fe200078ee214 */
[----:B------:R-:W-:Y:S01]  /*12970*/  IMAD.SHL.U32 R85, R4, 0x10, RZ ;  /* 0x0000001004557824 */ /* 0x000fe200078e00ff */
[----:B------:R-:W-:Y:S01]  /*12980*/  SEL R4, RZ, 0xffffffff, P0 ;  /* 0xffffffffff047807 */ /* 0x000fe20000000000 */
[C---:B------:R-:W-:Y:S01]  /*12990*/  IMAD.WIDE.U32 R8, R11.reuse, UR4, R8 ;  /* 0x000000040b087c25 */ /* 0x040fe2000f8e0008 */
[----:B------:R-:W-:Y:S01]  /*129a0*/  @!PT LDS RZ, [RZ] ;  /* 0x00000000fffff984 */ /* 0x000fe20000000800 */
[----:B------:R-:W-:Y:S01]  /*129b0*/  @!PT LDS RZ, [RZ] ;  /* 0x00000000fffff984 */ /* 0x000fe20000000800 */
[----:B------:R-:W-:Y:S01]  /*129c0*/  @!PT LDS RZ, [RZ] ;  /* 0x00000000fffff984 */ /* 0x000fe20000000800 */
[----:B------:R-:W-:Y:S01]  /*129d0*/  @!PT LDS RZ, [RZ] ;  /* 0x00000000fffff984 */ /* 0x000fe20000000800 */
[----:B------:R1:W-:Y:S06]  /*129e0*/  MEMBAR.ALL.CTA ;  /* 0x0000000000007992 */ /* 0x0003ec0000008000 */
[----:B-1----:R-:W1:Y:S01]  /*129f0*/  FENCE.VIEW.ASYNC.S ;  /* 0x00000000000073c6 */ /* 0x002e620000000000 */
[----:B------:R-:W-:Y:S01]  /*12a00*/  IMAD R11, R11, UR5, R10 ;  /* 0x000000050b0b7c24 */ /* 0x000fe2000f8e020a */
[----:B------:R-:W-:Y:S01]  /*12a10*/  SHF.R.S32.HI R10, RZ, 0x1f, R21 ;  /* 0x0000001fff0a7819 */ /* 0x000fe20000011415 */
[----:B------:R-:W-:Y:S01]  /*12a20*/  VIADD R93, R188, 0x180 ;  /* 0x00000180bc5d7836 */ /* 0x000fe20000000000 */
[----:B------:R-:W-:Y:S01]  /*12a30*/  LOP3.LUT R20, R85, 0x10, R20, 0xe2, !PT ;  /* 0x0000001055147812 */ /* 0x000fe200078ee214 */
[----:B------:R-:W-:Y:S01]  /*12a40*/  IMAD.IADD R9, R9, 0x1, R11 ;  /* 0x0000000109097824 */ /* 0x000fe200078e020b */
[----:B------:R-:W-:Y:S01]  /*12a50*/  ULDC.64 UR4, c[0x0][0xad8] ;  /* 0x0002b60000047ab9 */ /* 0x000fe20000000a00 */
[----:B------:R-:W-:Y:S01]  /*12a60*/  IMAD.SHL.U32 R11, R4, 0x20, RZ ;  /* 0x00000020040b7824 */ /* 0x000fe200078e00ff */
[----:B------:R-:W-:Y:S01]  /*12a70*/  ISETP.GE.AND P0, PT, R93, R3, PT ;  /* 0x000000035d00720c */ /* 0x000fe20003f06270 */
[----:B------:R-:W-:-:S02]  /*12a80*/  IMAD R10, R10, UR4, RZ ;  /* 0x000000040a0a7c24 */ /* 0x000fc4000f8e02ff */
[----:B------:R-:W-:Y:S01]  /*12a90*/  VIADD R91, R188, 0x1c0 ;  /* 0x000001c0bc5b7836 */ /* 0x000fe20000000000 */
        /* <DEDUP_REMOVED lines=14> */
[----:B-1----:R1:W-:Y:S01]  /*12b80*/  SYNCS.ARRIVE.TRANS64.RED.A1T0 RZ, [R4+URZ], RZ ;  /* 0x000000ff04ff79a7 */ /* 0x0023e2000810043f */
[----:B------:R3:W4:Y:S01]  /*12b90*/  SHFL.IDX PT, R8, R87, RZ, 0x181f ;  /* 0x00181fff57087589 */ /* 0x00072200000e0000 */
[----:B------:R-:W-:Y:S01]  /*12ba0*/  BSSY B1, `(.L_x_7985) ;  /* 0x000002a000017945 */ /* 0x000fe20003800000 */
[----:B------:R-:W-:Y:S02]  /*12bb0*/  SHF.R.S32.HI R152, RZ, 0x1f, R210 ;  /* 0x0000001fff987819 */ /* 0x000fe400000114d2 */
[----:B-1----:R-:W-:-:S02]  /*12bc0*/  LOP3.LUT R4, R86, R9, RZ, 0xfc, !PT ;  /* 0x0000000956047212 */ /* 0x002fc400078efcff */
[----:B------:R3:W1:Y:S01]  /*12bd0*/  SHFL.IDX PT, R9, R88, RZ, 0x181f ;  /* 0x00181fff58097589 */ /* 0x00066200000e0000 */
        /* <DEDUP_REMOVED lines=25> */
[CC--:B---3--:R-:W-:Y:S02]  /*12d70*/  @!P0 LEA R10, P5, R212.reuse, R8.reuse, 0x1 ;  /* 0x00000008d40a8211 */ /* 0x0c8fe400078a08ff */
        /* <DEDUP_REMOVED lines=12> */
.L_x_7986:
[----:B------:R-:W-:Y:S05]  /*12e40*/  BSYNC B1 ;  /* 0x0000000000017941 */ /* 0x000fea0003800000 */
.L_x_7985:
[----:B------:R-:W-:Y:S01]  /*12e50*/  VIADD R0, R0, 0x20 ;  /* 0x0000002000007836 */ /* 0x000fe20000000000 */
[----:B-1--4-:R1:W3:Y:S04]  /*12e60*/  SHFL.IDX PT, R9, R88, 0x1, 0x181f ;  /* 0x00381f0058097f89 */ /* 0x0122e800000e0000 */
[----:B------:R-:W-:Y:S01]  /*12e70*/  ISETP.GE.AND P0, PT, R0, R89, PT ;  /* 0x000000590000720c */ /* 0x000fe20003f06270 */
[----:B------:R1:W4:-:S12]  /*12e80*/  SHFL.IDX PT, R8, R87, 0x1, 0x181f ;  /* 0x00381f0057087f89 */ /* 0x00031800000e0000 */
[----:B-1----:R-:W-:Y:S05]  /*12e90*/  @P0 BRA `(.L_x_7987) ;  /* 0x00000028004c0947 */ /* 0x002fea0003800000 */
[-C--:B------:R-:W-:Y:S02]  /*12ea0*/  ISETP.GE.AND P5, PT, R214, R3.reuse, PT ;  /* 0x00000003d600720c */ /* 0x080fe40003fa6270 */
[-C--:B------:R-:W-:Y:S02]  /*12eb0*/  ISETP.GE.AND P6, PT, R188, R3.reuse, PT ;  /* 0x00000003bc00720c */ /* 0x080fe40003fc6270 */
[-C--:B------:R-:W-:Y:S02]  /*12ec0*/  ISETP.GE.AND P4, PT, R213, R3.reuse, PT ;  /* 0x00000003d500720c */ /* 0x080fe40003f86270 */
[-C--:B------:R-:W-:Y:S02]  /*12ed0*/  ISETP.GE.AND P2, PT, R211, R3.reuse, PT ;  /* 0x00000003d300720c */ /* 0x080fe40003f46270 */
[----:B------:R-:W-:Y:S02]  /*12ee0*/  ISETP.GE.AND P3, PT, R212, R3, PT ;  /* 0x00000003d400720c */ /* 0x000fe40003f66270 */
[----:B------:R-:W-:-:S02]  /*12ef0*/  LOP3.LUT P0, RZ, R86, 0x40, RZ, 0xc0, !PT ;  /* 0x0000004056ff7812 */ /* 0x000fc4000780c0ff */
[----:B------:R-:W-:Y:S02]  /*12f00*/  SHF.R.S32.HI R0, RZ, 0x1f, R93 ;  /* 0x0000001fff007819 */ /* 0x000fe4000001145d */
[----:B----45:R-:W-:Y:S01]  /*12f10*/  @!P5 LEA R12, P1, R214, R8, 0x1 ;  /* 0x00000008d60cd211 */ /* 0x030fe200078208ff */
[----:B---3--:R-:W-:-:S03]  /*12f20*/  @!P6 IMAD.WIDE R10, R188, 0x2, R8 ;  /* 0x00000002bc0ae825 */ /* 0x008fc600078e0208 */
[----:B------:R-:W-:Y:S02]  /*12f30*/  @!P5 LEA.HI.X R13, R214, R9, R156, 0x1, P1 ;  /* 0x00000009d60dd211 */ /* 0x000fe400008f0c9c */
[----:B------:R-:W-:Y:S01]  /*12f40*/  ISETP.GE.AND P1, PT, R210, R3, PT ;  /* 0x00000003d200720c */ /* 0x000fe20003f26270 */
[----:B------:R1:W-:Y:S04]  /*12f50*/  @!P6 ST.E.128 desc[UR42][R10.64], R24 ;  /* 0x000000180a00e985 */ /* 0x0003e8000c101d2a */
[----:B------:R3:W-:Y:S01]  /*12f60*/  @!P5 ST.E.128 desc[UR42][R12.64], R32 ;  /* 0x000000200c00d985 */ /* 0x0007e2000c101d2a */
[----:B-1----:R-:W-:-:S04]  /*12f70*/  @!P4 LEA R10, P6, R213, R8, 0x1 ;  /* 0x00000008d50ac211 */ /* 0x002fc800078c08ff */
[-C--:B------:R-:W-:Y:S02]  /*12f80*/  @!P4 LEA.HI.X R11, R213, R9.reuse, R155, 0x1, P6 ;  /* 0x00000009d50bc211 */ /* 0x080fe400030f0c9b */
[CC--:B------:R-:W-:Y:S02]  /*12f90*/  @!P2 LEA R14, P6, R211.reuse, R8.reuse, 0x1 ;  /* 0x00000008d30ea211 */ /* 0x0c0fe400078c08ff */
[CC--:B---3--:R-:W-:Y:S01]  /*12fa0*/  @!P3 LEA R12, P5, R212.reuse, R8.reuse, 0x1 ;  /* 0x00000008d40cb211 */ /* 0x0c8fe200078a08ff */
[----:B------:R1:W-:Y:S01]  /*12fb0*/  @!P4 ST.E.128 desc[UR42][R10.64], R40 ;  /* 0x000000280a00c985 */ /* 0x0003e2000c101d2a */
[-C--:B------:R-:W-:Y:S02]  /*12fc0*/  @!P2 LEA.HI.X R15, R211, R9.reuse, R153, 0x1, P6 ;  /* 0x00000009d30fa211 */ /* 0x080fe400030f0c99 */
[----:B------:R-:W-:Y:S02]  /*12fd0*/  @!P3 LEA.HI.X R13, R212, R9, R154, 0x1, P5 ;  /* 0x00000009d40db211 */ /* 0x000fe400028f0c9a */
[----:B------:R-:W-:-:S02]  /*12fe0*/  @!P1 LEA R24, P6, R210, R8, 0x1 ;  /* 0x00000008d2189211 */ /* 0x000fc400078c08ff */
[C---:B------:R-:W-:Y:S01]  /*12ff0*/  @P0 LEA R20, P5, R93.reuse, R8, 0x1 ;  /* 0x000000085d140211 */ /* 0x040fe200078a08ff */
        /* <DEDUP_REMOVED lines=13> */
.L_x_7984:
[----:B-1----:R-:W1:Y:S01]  /*130d0*/  LDC R10, c[0x0][0xbe8] ;  /* 0x0002fa00ff0a7b82 */ /* 0x002e620000000800 */
[----:B------:R-:W-:Y:S01]  /*130e0*/  ULDC.64 UR4, c[0x0][0xb08] ;  /* 0x0002c20000047ab9 */ /* 0x000fe20000000a00 */
[----:B------:R-:W-:Y:S01]  /*130f0*/  IMAD.IADD R11, R204, 0x1, R195 ;  /* 0x00000001cc0b7824 */ /* 0x000fe200078e02c3 */
[----:B------:R-:W-:Y:S01]  /*13100*/  BSSY B1, `(.L_x_7988) ;  /* 0x00000f4000017945 */ /* 0x000fe20003800000 */
[----:B------:R-:W-:Y:S01]  /*13110*/  IMAD R3, R8, UR4, RZ ;  /* 0x0000000408037c24 */ /* 0x000fe2000f8e02ff */
[----:B------:R-:W-:Y:S01]  /*13120*/  SHF.R.S32.HI R152, RZ, 0x1f, R220 ;  /* 0x0000001fff987819 */ /* 0x000fe200000114dc */
[C---:B------:R-:W-:Y:S01]  /*13130*/  IMAD.WIDE.U32 R8, R0.reuse, UR4, RZ ;  /* 0x0000000400087c25 */ /* 0x040fe2000f8e00ff */
[----:B------:R-:W-:Y:S02]  /*13140*/  SHF.R.S32.HI R153, RZ, 0x1f, R221 ;  /* 0x0000001fff997819 */ /* 0x000fe400000114dd */
        /* <DEDUP_REMOVED lines=14> */
[----:B-1----:R-:W-:Y:S01]  /*13230*/  ISETP.NE.AND P0, PT, R10, 0x1, PT ;  /* 0x000000010a00780c */ /* 0x002fe20003f05270 */
[----:B------:R-:W-:Y:S01]  /*13240*/  ULDC.64 UR4, c[0x0][0xb40] ;  /* 0x0002d00000047ab9 */ /* 0x000fe20000000a00 */
[----:B------:R-:W-:Y:S01]  /*13250*/  IMAD R4, R4, R10, RZ ;  /* 0x0000000a04047224 */ /* 0x000fe200078e02ff */
        /* <DEDUP_REMOVED lines=33> */
[----:B-1----:R-:W-:Y:S01]  /*13470*/  @P0 IMAD.HI.U32 R12, R11, R12, RZ ;  /* 0x0000000c0b0c0227 */ /* 0x002fe200078e00ff */
[----:B------:R-:W-:-:S02]  /*13480*/  SHF.R.S32.HI R181, RZ, 0x1f, R181 ;  /* 0x0000001fffb57819 */ /* 0x000fc400000114b5 */
[----:B------:R-:W-:Y:S01]  /*13490*/  SHF.R.S32.HI R183, RZ, 0x1f, R183 ;  /* 0x0000001fffb77819 */ /* 0x000fe200000114b7 */
[C---:B--2---:R-:W-:Y:S02]  /*134a0*/  VIADD R194, R193.reuse, 0x40 ;  /* 0x00000040c1c27836 */ /* 0x044fe40000000000 */
[C---:B------:R-:W-:Y:S01]  /*134b0*/  VIADD R201, R193.reuse, 0x38 ;  /* 0x00000038c1c97836 */ /* 0x040fe20000000000 */
[----:B---3--:R-:W-:Y:S01]  /*134c0*/  @P0 SHF.R.U32.HI R3, RZ, R0, R12 ;  /* 0x00000000ff030219 */ /* 0x008fe2000001160c */
[C---:B------:R-:W-:Y:S01]  /*134d0*/  VIADD R208, R193.reuse, 0x30 ;  /* 0x00000030c1d07836 */ /* 0x040fe20000000000 */
[----:B------:R-:W-:Y:S01]  /*134e0*/  SHF.R.S32.HI R194, RZ, 0x1f, R194 ;  /* 0x0000001fffc27819 */ /* 0x000fe200000114c2 */
[----:B------:R-:W-:Y:S01]  /*134f0*/  VIADD R215, R193, 0x28 ;  /* 0x00000028c1d77836 */ /* 0x000fe20000000000 */
[----:B------:R-:W-:Y:S01]  /*13500*/  SHF.R.S32.HI R201, RZ, 0x1f, R201 ;  /* 0x0000001fffc97819 */ /* 0x000fe200000114c9 */
[----:B------:R-:W-:Y:S01]  /*13510*/  IMAD.MOV R0, RZ, RZ, -R3 ;  /* 0x000000ffff007224 */ /* 0x000fe200078e0a03 */
[----:B------:R-:W-:Y:S01]  /*13520*/  SHF.R.S32.HI R208, RZ, 0x1f, R208 ;  /* 0x0000001fffd07819 */ /* 0x000fe200000114d0 */
[----:B------:R-:W-:Y:S01]  /*13530*/  IMAD.WIDE.U32 R8, R3, UR4, R8 ;  /* 0x0000000403087c25 */ /* 0x000fe2000f8e0008 */
[----:B------:R-:W-:-:S03]  /*13540*/  SHF.R.S32.HI R215, RZ, 0x1f, R215 ;  /* 0x0000001fffd77819 */ /* 0x000fc600000114d7 */
[----:B------:R-:W-:Y:S01]  /*13550*/  IMAD R0, R10, R0, R11 ;  /* 0x000000000a007224 */ /* 0x000fe200078e020b */
[----:B------:R-:W-:Y:S01]  /*13560*/  SHF.R.S32.HI R10, RZ, 0x1f, R3 ;  /* 0x0000001fff0a7819 */ /* 0x000fe20000011403 */
[C---:B------:R-:W-:Y:S02]  /*13570*/  VIADD R217, R193.reuse, 0x20 ;  /* 0x00000020c1d97836 */ /* 0x040fe40000000000 */
[C---:B------:R-:W-:Y:S02]  /*13580*/  VIADD R227, R193.reuse, 0x18 ;  /* 0x00000018c1e37836 */ /* 0x040fe40000000000 */
[----:B------:R-:W-:Y:S01]  /*13590*/  IMAD R10, R10, UR4, RZ ;  /* 0x000000040a0a7c24 */ /* 0x000fe2000f8e02ff */
[----:B------:R-:W-:Y:S01]  /*135a0*/  SHF.R.S32.HI R217, RZ, 0x1f, R217 ;  /* 0x0000001fffd97819 */ /* 0x000fe200000114d9 */
[----:B------:R-:W-:Y:S01]  /*135b0*/  VIADD R233, R193, 0x10 ;  /* 0x00000010c1e97836 */ /* 0x000fe20000000000 */
[----:B------:R-:W-:Y:S01]  /*135c0*/  SHF.R.S32.HI R227, RZ, 0x1f, R227 ;  /* 0x0000001fffe37819 */ /* 0x000fe200000114e3 */
[----:B------:R-:W-:Y:S01]  /*135d0*/  IMAD R10, R3, UR5, R10 ;  /* 0x00000005030a7c24 */ /* 0x000fe2000f8e020a */
[----:B------:R-:W-:Y:S01]  /*135e0*/  SHF.R.S32.HI R3, RZ, 0x1f, R0 ;  /* 0x0000001fff037819 */ /* 0x000fe20000011400 */
[----:B------:R-:W-:Y:S01]  /*135f0*/  ULDC.64 UR4, c[0x0][0xb28] ;  /* 0x0002ca0000047ab9 */ /* 0x000fe20000000a00 */
[----:B------:R-:W-:Y:S01]  /*13600*/  VIADD R207, R193, 0x8 ;  /* 0x00000008c1cf7836 */ /* 0x000fe20000000000 */
[----:B------:R-:W-:Y:S01]  /*13610*/  SHF.R.S32.HI R233, RZ, 0x1f, R233 ;  /* 0x0000001fffe97819 */ /* 0x000fe200000114e9 */
[----:B------:R-:W-:-:S02]  /*13620*/  IMAD.IADD R9, R9, 0x1, R10 ;  /* 0x0000000109097824 */ /* 0x000fc400078e020a */
[----:B------:R-:W-:Y:S01]  /*13630*/  IMAD R3, R3, UR4, RZ ;  /* 0x0000000403037c24 */ /* 0x000fe2000f8e02ff */
[----:B------:R-:W-:Y:S01]  /*13640*/  SHF.R.S32.HI R207, RZ, 0x1f, R207 ;  /* 0x0000001fffcf7819 */ /* 0x000fe200000114cf */
[----:B------:R-:W-:-:S04]  /*13650*/  IMAD.WIDE.U32 R8, R0, UR4, R8 ;  /* 0x0000000400087c25 */ /* 0x000fc8000f8e0008 */
[----:B------:R-:W-:Y:S01]  /*13660*/  IMAD R3, R0, UR5, R3 ;  /* 0x0000000500037c24 */ /* 0x000fe2000f8e0203 */
[----:B------:R-:W-:Y:S01]  /*13670*/  ULDC.64 UR4, c[0x0][0xb00] ;  /* 0x0002c00000047ab9 */ /* 0x000fe20000000a00 */
[----:B------:R-:W-:Y:S01]  /*13680*/  VIADD R166, R193, 0x88 ;  /* 0x00000088c1a67836 */ /* 0x000fe20000000000 */
[C---:B------:R-:W-:Y:S01]  /*13690*/  LEA R0, P0, R8.reuse, UR4, 0x2 ;  /* 0x0000000408007c11 */ /* 0x040fe2000f8010ff */
[----:B------:R-:W-:Y:S02]  /*136a0*/  IMAD.IADD R3, R9, 0x1, R3 ;  /* 0x0000000109037824 */ /* 0x000fe400078e0203 */
[----:B------:R-:W-:Y:S02]  /*136b0*/  VIADD R168, R193, 0x80 ;  /* 0x00000080c1a87836 */ /* 0x000fe40000000000 */
[----:B------:R1:W2:Y:S01]  /*136c0*/  SHFL.IDX PT, R15, R0, RZ, 0x1c1f ;  /* 0x001c1fff000f7589 */ /* 0x0002a200000e0000 */
[----:B------:R-:W-:Y:S01]  /*136d0*/  LEA.HI.X R3, R8, UR5, R3, 0x2, P0 ;  /* 0x0000000508037c11 */ /* 0x000fe200080f1403 */
[----:B------:R-:W-:Y:S01]  /*136e0*/  VIADD R8, R2, 0x28c20 ;  /* 0x00028c2002087836 */ /* 0x000fe20000000000 */
[----:B------:R-:W-:Y:S01]  /*136f0*/  ISETP.GE.AND P0, PT, R195, R4, PT ;  /* 0x00000004c300720c */ /* 0x000fe20003f06270 */
[----:B------:R-:W-:-:S02]  /*13700*/  VIADD R170, R193, 0x78 ;  /* 0x00000078c1aa7836 */ /* 0x000fc40000000000 */
[----:B------:R1:W3:Y:S01]  /*13710*/  SHFL.IDX PT, R14, R3, RZ, 0x1c1f ;  /* 0x001c1fff030e7589 */ /* 0x0002e200000e0000 */
[----:B------:R-:W-:Y:S01]  /*13720*/  PRMT R8, RZ, 0x654, R8 ;  /* 0x00000654ff087816 */ /* 0x000fe20000000008 */
[C---:B------:R-:W-:Y:S02]  /*13730*/  VIADD R172, R193.reuse, 0x70 ;  /* 0x00000070c1ac7836 */ /* 0x040fe40000000000 */
[C---:B------:R-:W-:Y:S01]  /*13740*/  VIADD R174, R193.reuse, 0x68 ;  /* 0x00000068c1ae7836 */ /* 0x040fe20000000000 */
[----:B------:R1:W-:Y:S01]  /*13750*/  SYNCS.ARRIVE.TRANS64.RED.A1T0 RZ, [R8+URZ], RZ ;  /* 0x000000ff08ff79a7 */ /* 0x0003e2000810043f */
        /* <DEDUP_REMOVED lines=11> */
[----:B------:R-:W-:Y:S01]  /*13810*/  VIADD R205, R193, 0x8 ;  /* 0x00000008c1cd7836 */ /* 0x000fe20000000000 */
[----:B-123--:R-:W-:Y:S06]  /*13820*/  @P0 BRA `(.L_x_7989) ;  /* 0x0000000800040947 */ /* 0x00efec0003800000 */
[----:B------:R-:W-:Y:S02]  /*13830*/  ULDC UR4, c[0x0][0xac8] ;  /* 0x0002b20000047ab9 */ /* 0x000fe40000000800 */
[----:B------:R-:W-:Y:S02]  /*13840*/  ISETP.GE.AND P0, PT, R193, UR4, PT ;  /* 0x00000004c1007c0c */ /* 0x000fe4000bf06270 */
[----:B------:R-:W-:Y:S02]  /*13850*/  ISETP.GE.AND P4, PT, R176, UR4, PT ;  /* 0x00000004b0007c0c */ /* 0x000fe4000bf86270 */
[----:B------:R-:W-:-:S09]  /*13860*/  ISETP.GE.AND P5, PT, R174, UR4, PT ;  /* 0x00000004ae007c0c */ /* 0x000fd2000bfa6270 */
[----:B------:R-:W-:-:S04]  /*13870*/  @!P0 LEA R8, P1, R193, R15, 0x2 ;  /* 0x0000000fc1088211 */ /* 0x000fc800078210ff */
[----:B------:R-:W-:-:S05]  /*13880*/  @!P0 LEA.HI.X R9, R193, R14, R219, 0x2, P1 ;  /* 0x0000000ec1098211 */ /* 0x000fca00008f14db */
        /* <DEDUP_REMOVED lines=25> */
[----:B------:R-:W-:-:S03]  /*13a20*/  ISETP.GE.AND P2, PT, R191, UR4, PT ;  /* 0x00000004bf007c0c */ /* 0x000fc6000bf46270 */
[----:B------:R1:W-:Y:S02]  /*13a30*/  @!P0 ST.E.64 desc[UR42][R8.64], R48 ;  /* 0x0000003008008985 */ /* 0x0003e4000c101b2a */
[----:B-1----:R-:W-:-:S04]  /*13a40*/  @!P1 LEA R8, P0, R196, R15, 0x2 ;  /* 0x0000000fc4089211 */ /* 0x002fc800078010ff */
[----:B------:R-:W-:Y:S02]  /*13a50*/  @!P1 LEA.HI.X R9, R196, R14, R201, 0x2, P0 ;  /* 0x0000000ec4099211 */ /* 0x000fe400000f14c9 */
[----:B------:R-:W-:-:S03]  /*13a60*/  ISETP.GE.AND P0, PT, R182, UR4, PT ;  /* 0x00000004b6007c0c */ /* 0x000fc6000bf06270 */
[----:B------:R1:W-:Y:S01]  /*13a70*/  @!P1 ST.E.64 desc[UR42][R8.64], R52 ;  /* 0x0000003408009985 */ /* 0x0003e2000c101b2a */
[----:B------:R-:W-:Y:S02]  /*13a80*/  ISETP.GE.AND P1, PT, R180, UR4, PT ;  /* 0x00000004b4007c0c */ /* 0x000fe4000bf26270 */
[----:B-1----:R-:W-:-:S11]  /*13a90*/  @!P2 LEA R8, P3, R191, R15, 0x2 ;  /* 0x0000000fbf08a211 */ /* 0x002fd600078610ff */
[-C--:B------:R-:W-:Y:S02]  /*13aa0*/  @!P1 LEA R10, P6, R180, R15.reuse, 0x2 ;  /* 0x0000000fb40a9211 */ /* 0x080fe400078c10ff */
[-C--:B------:R-:W-:Y:S02]  /*13ab0*/  @!P2 LEA.HI.X R9, R191, R14.reuse, R194, 0x2, P3 ;  /* 0x0000000ebf09a211 */ /* 0x080fe400018f14c2 */
[----:B------:R-:W-:Y:S02]  /*13ac0*/  ISETP.GE.AND P3, PT, R178, UR4, PT ;  /* 0x00000004b2007c0c */ /* 0x000fe4000bf66270 */
[----:B------:R-:W-:Y:S01]  /*13ad0*/  @!P1 LEA.HI.X R11, R180, R14, R181, 0x2, P6 ;  /* 0x0000000eb40b9211 */ /* 0x000fe200030f14b5 */
[----:B------:R1:W-:Y:S02]  /*13ae0*/  @!P2 ST.E.64 desc[UR42][R8.64], R56 ;  /* 0x000000380800a985 */ /* 0x0003e4000c101b2a */
[----:B-1----:R-:W-:-:S04]  /*13af0*/  @!P0 LEA R8, P2, R182, R15, 0x2 ;  /* 0x0000000fb6088211 */ /* 0x002fc800078410ff */
[----:B------:R-:W-:-:S05]  /*13b00*/  @!P0 LEA.HI.X R9, R182, R14, R183, 0x2, P2 ;  /* 0x0000000eb6098211 */ /* 0x000fca00010f14b7 */
[----:B------:R1:W-:Y:S01]  /*13b10*/  @!P0 ST.E.64 desc[UR42][R8.64], R60 ;  /* 0x0000003c08008985 */ /* 0x0003e2000c101b2a */
[----:B------:R-:W-:-:S03]  /*13b20*/  ISETP.GE.AND P0, PT, R172, UR4, PT ;  /* 0x00000004ac007c0c */ /* 0x000fc6000bf06270 */
[----:B------:R2:W-:Y:S01]  /*13b30*/  @!P1 ST.E.64 desc[UR42][R10.64], R64 ;  /* 0x000000400a009985 */ /* 0x0005e2000c101b2a */
[----:B------:R-:W-:Y:S02]  /*13b40*/  ISETP.GE.AND P1, PT, R170, UR4, PT ;  /* 0x00000004aa007c0c */ /* 0x000fe4000bf26270 */
[-C--:B-1----:R-:W-:Y:S02]  /*13b50*/  @!P3 LEA R8, P6, R178, R15.reuse, 0x2 ;  /* 0x0000000fb208b211 */ /* 0x082fe400078c10ff */
[-C--:B--2---:R-:W-:Y:S02]  /*13b60*/  @!P4 LEA R10, P2, R176, R15.reuse, 0x2 ;  /* 0x0000000fb00ac211 */ /* 0x084fe400078410ff */
[-C--:B------:R-:W-:Y:S02]  /*13b70*/  @!P3 LEA.HI.X R9, R178, R14.reuse, R179, 0x2, P6 ;  /* 0x0000000eb209b211 */ /* 0x080fe400030f14b3 */
[----:B------:R-:W-:Y:S02]  /*13b80*/  @!P4 LEA.HI.X R11, R176, R14, R177, 0x2, P2 ;  /* 0x0000000eb00bc211 */ /* 0x000fe400010f14b1 */
[----:B------:R-:W-:Y:S01]  /*13b90*/  ISETP.GE.AND P2, PT, R168, UR4, PT ;  /* 0x00000004a8007c0c */ /* 0x000fe2000bf46270 */
[----:B------:R1:W-:Y:S01]  /*13ba0*/  @!P3 ST.E.64 desc[UR42][R8.64], R68 ;  /* 0x000000440800b985 */ /* 0x0003e2000c101b2a */
[----:B------:R-:W-:-:S02]  /*13bb0*/  @!P5 LEA R12, P6, R174, R15, 0x2 ;  /* 0x0000000fae0cd211 */ /* 0x000fc400078c10ff */
[----:B------:R-:W-:Y:S01]  /*13bc0*/  ISETP.GE.AND P3, PT, R166, UR4, PT ;  /* 0x00000004a6007c0c */ /* 0x000fe2000bf66270 */
[----:B------:R2:W-:Y:S01]  /*13bd0*/  @!P4 ST.E.64 desc[UR42][R10.64], R72 ;  /* 0x000000480a00c985 */ /* 0x0005e2000c101b2a */
[----:B------:R-:W-:-:S05]  /*13be0*/  @!P5 LEA.HI.X R13, R174, R14, R175, 0x2, P6 ;  /* 0x0000000eae0dd211 */ /* 0x000fca00030f14af */
[----:B------:R3:W-:Y:S01]  /*13bf0*/  @!P5 ST.E.64 desc[UR42][R12.64], R76 ;  /* 0x0000004c0c00d985 */ /* 0x0007e2000c101b2a */
[----:B-1----:R-:W-:-:S04]  /*13c00*/  @!P0 LEA R8, P4, R172, R15, 0x2 ;  /* 0x0000000fac088211 */ /* 0x002fc800078810ff */
[-C--:B------:R-:W-:Y:S02]  /*13c10*/  @!P0 LEA.HI.X R9, R172, R14.reuse, R173, 0x2, P4 ;  /* 0x0000000eac098211 */ /* 0x080fe400020f14ad */
[----:B------:R-:W-:Y:S02]  /*13c20*/  ISETP.GE.AND P4, PT, R237, UR4, PT ;  /* 0x00000004ed007c0c */ /* 0x000fe4000bf86270 */
[-C--:B--2---:R-:W-:Y:S01]  /*13c30*/  @!P1 LEA R10, P5, R170, R15.reuse, 0x2 ;  /* 0x0000000faa0a9211 */ /* 0x084fe200078a10ff */
        /* <DEDUP_REMOVED lines=15> */
[-C--:B---3--:R-:W-:Y:S01]  /*13d30*/  @!P5 LEA R12, P6, R236, R15.reuse, 0x2 ;  /* 0x0000000fec0cd211 */ /* 0x088fe200078c10ff */
        /* <DEDUP_REMOVED lines=23> */
[-C--:B--2---:R-:W-:Y:S01]  /*13eb0*/  @!P3 LEA R12, P6, R229, R15.reuse, 0x2 ;  /* 0x0000000fe50cb211 */ /* 0x084fe200078c10ff */
        /* <DEDUP_REMOVED lines=24> */
.L_x_7989:
[----:B------:R-:W-:Y:S05]  /*14040*/  BSYNC B1 ;  /* 0x0000000000017941 */ /* 0x000fea0003800000 */
.L_x_7988:
[----:B------:R-:W-:Y:S01]  /*14050*/  VIADD R195, R195, 0x8 ;  /* 0x00000008c3c37836 */ /* 0x000fe20000000000 */
[----:B------:R2:W3:Y:S04]  /*14060*/  SHFL.IDX PT, R28, R3, 0x1, 0x1c1f ;  /* 0x003c1f00031c7f89 */ /* 0x0004e800000e0000 */
[----:B------:R-:W-:Y:S01]  /*14070*/  ISETP.GE.AND P0, PT, R195, R4, PT ;  /* 0x00000004c300720c */ /* 0x000fe20003f06270 */
[----:B------:R-:W4:-:S12]  /*14080*/  SHFL.IDX PT, R0, R0, 0x1, 0x1c1f ;  /* 0x003c1f0000007f89 */ /* 0x000f1800000e0000 */
[----:B--2---:R-:W-:Y:S05]  /*14090*/  @P0 BRA `(.L_x_7987) ;  /* 0x0000001400cc0947 */ /* 0x004fea0003800000 */
[----:B------:R-:W-:Y:S02]  /*140a0*/  ULDC UR4, c[0x0][0xac8] ;  /* 0x0002b20000047ab9 */ /* 0x000fe40000000800 */
[----:B------:R-:W-:Y:S02]  /*140b0*/  ISETP.GE.AND P4, PT, R193, UR4, PT ;  /* 0x00000004c1007c0c */ /* 0x000fe4000bf86270 */
[----:B------:R-:W-:Y:S02]  /*140c0*/  ISETP.GE.AND P2, PT, R205, UR4, PT ;  /* 0x00000004cd007c0c */ /* 0x000fe4000bf46270 */
[----:B------:R-:W-:Y:S02]  /*140d0*/  ISETP.GE.AND P1, PT, R228, UR4, PT ;  /* 0x00000004e4007c0c */ /* 0x000fe4000bf26270 */
[----:B------:R-:W-:-:S07]  /*140e0*/  ISETP.GE.AND P0, PT, R226, UR4, PT ;  /* 0x00000004e2007c0c */ /* 0x000fce000bf06270 */
[----:B-1--4-:R-:W-:-:S04]  /*140f0*/  @!P4 LEA R8, P3, R193, R0, 0x2 ;  /* 0x00000000c108c211 */ /* 0x012fc800078610ff */
[----:B---3--:R-:W-:Y:S02]  /*14100*/  @!P4 LEA.HI.X R9, R193, R28, R219, 0x2, P3 ;  /* 0x0000001cc109c211 */ /* 0x008fe400018f14db */
[----:B------:R-:W-:Y:S02]  /*14110*/  ISETP.GE.AND P3, PT, R216, UR4, PT ;  /* 0x00000004d8007c0c */ /* 0x000fe4000bf66270 */
[C---:B------:R-:W-:Y:S01]  /*14120*/  @!P1 LEA R10, P5, R228.reuse, R0, 0x2 ;  /* 0x00000000e40a9211 */ /* 0x040fe200078a10ff */
[----:B------:R1:W-:Y:S01]  /*14130*/  @!P4 ST.E.64 desc[UR42][R8.64], R26 ;  /* 0x0000001a0800c985 */ /* 0x0003e2000c101b2a */
[----:B------:R-:W-:Y:S02]  /*14140*/  ISETP.GE.AND P4, PT, R209, UR4, PT ;  /* 0x00000004d1007c0c */ /* 0x000fe4000bf86270 */
[----:B------:R-:W-:Y:S02]  /*14150*/  @!P1 LEA.HI.X R11, R228, R28, R233, 0x2, P5 ;  /* 0x0000001ce40b9211 */ /* 0x000fe400028f14e9 */
[----:B------:R-:W-:-:S02]  /*14160*/  ISETP.GE.AND P5, PT, R206, UR4, PT ;  /* 0x00000004ce007c0c */ /* 0x000fc4000bfa6270 */
        /* <DEDUP_REMOVED lines=8> */
[CC--:B-1----:R-:W-:Y:S02]  /*141f0*/  @!P3 LEA R8, P1, R216.reuse, R0.reuse, 0x2 ;  /* 0x00000000d808b211 */ /* 0x0c2fe400078210ff */
[----:B--2---:R-:W-:Y:S02]  /*14200*/  @!P4 LEA R10, P2, R209, R0, 0x2 ;  /* 0x00000000d10ac211 */ /* 0x004fe400078410ff */
[----:B------:R-:W-:-:S02]  /*14210*/  @!P3 LEA.HI.X R9, R216, R28, R217, 0x2, P1 ;  /* 0x0000001cd809b211 */ /* 0x000fc400008f14d9 */
[----:B------:R-:W-:Y:S02]  /*14220*/  ISETP.GE.AND P1, PT, R191, UR4, PT ;  /* 0x00000004bf007c0c */ /* 0x000fe4000bf26270 */
[----:B------:R-:W-:Y:S01]  /*14230*/  @!P4 LEA.HI.X R11, R209, R28, R215, 0x2, P2 ;  /* 0x0000001cd10bc211 */ /* 0x000fe200010f14d7 */
[----:B------:R1:W-:Y:S01]  /*14240*/  @!P3 ST.E.64 desc[UR42][R8.64], R42 ;  /* 0x0000002a0800b985 */ /* 0x0003e2000c101b2a */
[----:B------:R-:W-:Y:S02]  /*14250*/  ISETP.GE.AND P2, PT, R182, UR4, PT ;  /* 0x00000004b6007c0c */ /* 0x000fe4000bf46270 */
[----:B---3--:R-:W-:Y:S01]  /*14260*/  @!P5 LEA R12, P6, R206, R0, 0x2 ;  /* 0x00000000ce0cd211 */ /* 0x008fe200078c10ff */
[----:B------:R2:W-:Y:S01]  /*14270*/  @!P4 ST.E.64 desc[UR42][R10.64], R46 ;  /* 0x0000002e0a00c985 */ /* 0x0005e2000c101b2a */
[----:B------:R-:W-:Y:S02]  /*14280*/  ISETP.GE.AND P3, PT, R180, UR4, PT ;  /* 0x00000004b4007c0c */ /* 0x000fe4000bf66270 */
[----:B------:R-:W-:-:S02]  /*14290*/  @!P5 LEA.HI.X R13, R206, R28, R208, 0x2, P6 ;  /* 0x0000001cce0dd211 */ /* 0x000fc400030f14d0 */
[----:B------:R-:W-:-:S03]  /*142a0*/  ISETP.GE.AND P4, PT, R178, UR4, PT ;  /* 0x00000004b2007c0c */ /* 0x000fc6000bf86270 */
[----:B------:R3:W-:Y:S01]  /*142b0*/  @!P5 ST.E.64 desc[UR42][R12.64], R50 ;  /* 0x000000320c00d985 */ /* 0x0007e2000c101b2a */
[CC--:B-1----:R-:W-:Y:S02]  /*142c0*/  @!P0 LEA R8, P6, R196.reuse, R0.reuse, 0x2 ;  /* 0x00000000c4088211 */ /* 0x0c2fe400078c10ff */
[C---:B--2---:R-:W-:Y:S02]  /*142d0*/  @!P1 LEA R10, P5, R191.reuse, R0, 0x2 ;  /* 0x00000000bf0a9211 */ /* 0x044fe400078a10ff */
        /* <DEDUP_REMOVED lines=10> */
[-C--:B-1----:R-:W-:Y:S02]  /*14380*/  @!P3 LEA R8, P6, R180, R0.reuse, 0x2 ;  /* 0x00000000b408b211 */ /* 0x082fe400078c10ff */
[----:B--2---:R-:W-:Y:S02]  /*14390*/  @!P4 LEA R10, P2, R178, R0, 0x2 ;  /* 0x00000000b20ac211 */ /* 0x004fe400078410ff */
        /* <DEDUP_REMOVED lines=10> */
[----:B------:R-:W-:Y:S02]  /*14440*/  @!P0 LEA.HI.X R9, R174, R28, R175, 0x2, P4 ;  /* 0x0000001cae098211 */ /* 0x000fe400020f14af */
        /* <DEDUP_REMOVED lines=16> */
[----:B------:R-:W-:Y:S02]  /*14550*/  @!P4 LEA.HI.X R11, R166, R28, R167, 0x2, P0 ;  /* 0x0000001ca60bc211 */ /* 0x000fe400000f14a7 */
[----:B------:R-:W-:Y:S02]  /*14560*/  ISETP.GE.AND P0, PT, R234, UR4, PT ;  /* 0x00000004ea007c0c */ /* 0x000fe4000bf06270 */
[----:B---3--:R-:W-:Y:S01]  /*14570*/  @!P3 LEA R12, P6, R237, R0, 0x2 ;  /* 0x00000000ed0cb211 */ /* 0x008fe200078c10ff */
[----:B------:R2:W-:Y:S01]  /*14580*/  @!P4 ST.E.64 desc[UR42][R10.64], R94 ;  /* 0x0000005e0a00c985 */ /* 0x0005e2000c101b2a */
[----:B------:R-:W-:Y:S02]  /*14590*/  ISETP.GE.AND P4, PT, R231, UR4, PT ;  /* 0x00000004e7007c0c */ /* 0x000fe4000bf86270 */
[----:B------:R-:W-:-:S02]  /*145a0*/  @!P3 LEA.HI.X R13, R237, R28, R165, 0x2, P6 ;  /* 0x0000001ced0db211 */ /* 0x000fc400030f14a5 */
[----:B------:R-:W-:-:S03]  /*145b0*/  @!P2 LEA R14, P6, R236, R0, 0x2 ;  /* 0x00000000ec0ea211 */ /* 0x000fc600078c10ff */
[----:B------:R3:W-:Y:S01]  /*145c0*/  @!P3 ST.E.64 desc[UR42][R12.64], R98 ;  /* 0x000000620c00b985 */ /* 0x0007e2000c101b2a */
[C---:B------:R-:W-:Y:S02]  /*145d0*/  @!P1 LEA R20, P3, R235.reuse, R0, 0x2 ;  /* 0x00000000eb149211 */ /* 0x040fe400078610ff */
[----:B------:R-:W-:Y:S02]  /*145e0*/  @!P2 LEA.HI.X R15, R236, R28, R164, 0x2, P6 ;  /* 0x0000001cec0fa211 */ /* 0x000fe400030f14a4 */
[----:B------:R-:W-:Y:S02]  /*145f0*/  @!P0 LEA R24, P6, R234, R0, 0x2 ;  /* 0x00000000ea188211 */ /* 0x000fe400078c10ff */
[-C--:B------:R-:W-:Y:S01]  /*14600*/  @!P1 LEA.HI.X R21, R235, R28.reuse, R163, 0x2, P3 ;  /* 0x0000001ceb159211 */ /* 0x080fe200018f14a3 */
[----:B------:R4:W-:Y:S01]  /*14610*/  @!P2 ST.E.64 desc[UR42][R14.64], R102 ;  /* 0x000000660e00a985 */ /* 0x0009e2000c101b2a */
[----:B------:R-:W-:Y:S02]  /*14620*/  ISETP.GE.AND P3, PT, R230, UR4, PT ;  /* 0x00000004e6007c0c */ /* 0x000fe4000bf66270 */
[----:B------:R-:W-:Y:S01]  /*14630*/  @!P0 LEA.HI.X R25, R234, R28, R162, 0x2, P6 ;  /* 0x0000001cea198211 */ /* 0x000fe200030f14a2 */
[----:B------:R5:W-:Y:S01]  /*14640*/  @!P1 ST.E.64 desc[UR42][R20.64], R106 ;  /* 0x0000006a14009985 */ /* 0x000be2000c101b2a */
[----:B-1----:R-:W-:-:S02]  /*14650*/  @!P5 LEA R8, P1, R232, R0, 0x2 ;  /* 0x00000000e808d211 */ /* 0x002fc400078210ff */
[----:B--2---:R-:W-:Y:S01]  /*14660*/  @!P4 LEA R10, P2, R231, R0, 0x2 ;  /* 0x00000000e70ac211 */ /* 0x004fe200078410ff */
[----:B------:R-:W-:Y:S01]  /*14670*/  @!P0 ST.E.64 desc[UR42][R24.64], R110 ;  /* 0x0000006e18008985 */ /* 0x000fe2000c101b2a */
[----:B------:R-:W-:Y:S02]  /*14680*/  ISETP.GE.AND P0, PT, R229, UR4, PT ;  /* 0x00000004e5007c0c */ /* 0x000fe4000bf06270 */
[----:B------:R-:W-:Y:S02]  /*14690*/  @!P5 LEA.HI.X R9, R232, R28, R161, 0x2, P1 ;  /* 0x0000001ce809d211 */ /* 0x000fe400008f14a1 */
[----:B------:R-:W-:Y:S02]  /*146a0*/  ISETP.GE.AND P1, PT, R225, UR4, PT ;  /* 0x00000004e1007c0c */ /* 0x000fe4000bf26270 */
[----:B---3--:R-:W-:Y:S01]  /*146b0*/  @!P3 LEA R12, P6, R230, R0, 0x2 ;  /* 0x00000000e60cb211 */ /* 0x008fe200078c10ff */
[----:B------:R1:W-:Y:S01]  /*146c0*/  @!P5 ST.E.64 desc[UR42][R8.64], R114 ;  /* 0x000000720800d985 */ /* 0x0003e2000c101b2a */
[----:B------:R-:W-:-:S02]  /*146d0*/  @!P4 LEA.HI.X R11, R231, R28, R160, 0x2, P2 ;  /* 0x0000001ce70bc211 */ /* 0x000fc400010f14a0 */
[----:B------:R-:W-:Y:S02]  /*146e0*/  @!P3 LEA.HI.X R13, R230, R28, R159, 0x2, P6 ;  /* 0x0000001ce60db211 */ /* 0x000fe400030f149f */
[----:B------:R-:W-:Y:S01]  /*146f0*/  ISETP.GE.AND P2, PT, R222, UR4, PT ;  /* 0x00000004de007c0c */ /* 0x000fe2000bf46270 */
[----:B------:R2:W-:Y:S01]  /*14700*/  @!P4 ST.E.64 desc[UR42][R10.64], R118 ;  /* 0x000000760a00c985 */ /* 0x0005e2000c101b2a */
[----:B------:R-:W-:Y:S02]  /*14710*/  ISETP.GE.AND P4, PT, R224, UR4, PT ;  /* 0x00000004e0007c0c */ /* 0x000fe4000bf86270 */
[----:B----4-:R-:W-:Y:S01]  /*14720*/  @!P0 LEA R14, P5, R229, R0, 0x2 ;  /* 0x00000000e50e8211 */ /* 0x010fe200078a10ff */
[----:B------:R3:W-:Y:S01]  /*14730*/  @!P3 ST.E.64 desc[UR42][R12.64], R122 ;  /* 0x0000007a0c00b985 */ /* 0x0007e2000c101b2a */
[----:B------:R-:W-:Y:S02]  /*14740*/  ISETP.GE.AND P3, PT, R223, UR4, PT ;  /* 0x00000004df007c0c */ /* 0x000fe4000bf66270 */
[----:B------:R-:W-:-:S02]  /*14750*/  @!P0 LEA.HI.X R15, R229, R28, R158, 0x2, P5 ;  /* 0x0000001ce50f8211 */ /* 0x000fc400028f149e */
[----:B------:R-:W-:Y:S02]  /*14760*/  ISETP.GE.AND P5, PT, R221, UR4, PT ;  /* 0x00000004dd007c0c */ /* 0x000fe4000bfa6270 */
[CC--:B-----5:R-:W-:Y:S01]  /*14770*/  @!P1 LEA R20, P6, R225.reuse, R0.reuse, 0x2 ;  /* 0x00000000e1149211 */ /* 0x0e0fe200078c10ff */
[----:B------:R4:W-:Y:S02]  /*14780*/  @!P0 ST.E.64 desc[UR42][R14.64], R126 ;  /* 0x0000007e0e008985 */ /* 0x0009e4000c101b2a */
[C---:B-1----:R-:W-:Y:S02]  /*14790*/  @!P4 LEA R8, P0, R224.reuse, R0, 0x2 ;  /* 0x00000000e008c211 */ /* 0x042fe400078010ff */
[----:B------:R-:W-:Y:S02]  /*147a0*/  @!P1 LEA.HI.X R21, R225, R28, R157, 0x2, P6 ;  /* 0x0000001ce1159211 */ /* 0x000fe400030f149d */
[----:B--2---:R-:W-:Y:S02]  /*147b0*/  @!P3 LEA R10, P6, R223, R0, 0x2 ;  /* 0x00000000df0ab211 */ /* 0x004fe400078c10ff */
        /* <DEDUP_REMOVED lines=17> */
.L_x_7981:
        /* <DEDUP_REMOVED lines=16> */
[----:B---3--:R-:W3:-:S12]  /*149d0*/  S2R R4, SR_TID.X ;  /* 0x0000000000047919 */ /* 0x008ed80000002100 */
[----:B------:R-:W1:Y:S01]  /*149e0*/  @!P2 LDC R206, c[0x0][0xad4] ;  /* 0x0002b500ffceab82 */ /* 0x000e620000000800 */
[----:B---3--:R-:W-:Y:S01]  /*149f0*/  VIADD R32, R4, 0xffffff80 ;  /* 0xffffff8004207836 */ /* 0x008fe20000000000 */
[----:B-1----:R-:W-:-:S04]  /*14a00*/  ISETP.GT.AND P2, PT, R206, 0x1, PT ;  /* 0x00000001ce00780c */ /* 0x002fc80003f44270 */
[----:B------:R-:W-:Y:S01]  /*14a10*/  ISETP.GT.AND P3, PT, R32, 0x3f, PT ;  /* 0x0000003f2000780c */ /* 0x000fe20003f64270 */
[----:B----4-:R-:W-:-:S12]  /*14a20*/  @P1 BRA `(.L_x_7990) ;  /* 0x0000000000101947 */ /* 0x010fd80003800000 */
[----:B------:R-:W-:Y:S05]  /*14a30*/  @!P0 BRA `(.L_x_7990) ;  /* 0x00000000000c8947 */ /* 0x000fea0003800000 */
[----:B------:R-:W3:Y:S04]  /*14a40*/  LDG.E R11, desc[UR42][R8.64] ;  /* 0x0000002a080b7981 */ /* 0x000ee8000c1e1900 */
[----:B-----5:R-:W3:Y:S02]  /*14a50*/  LDG.E R0, desc[UR42][R8.64+0x4] ;  /* 0x0000042a08007981 */ /* 0x020ee4000c1e1900 */
[----:B---3--:R-:W-:-:S07]  /*14a60*/  IMAD.IADD R0, R0, 0x1, -R11 ;  /* 0x0000000100007824 */ /* 0x008fce00078e0a0b */
.L_x_7990:
[----:B------:R-:W3:Y:S01]  /*14a70*/  LDL.LU R4, [R1+0x40] ;  /* 0x0000400001047983 */ /* 0x000ee20000300800 */
[----:B------:R-:W-:Y:S01]  /*14a80*/  BSSY B1, `(.L_x_7991) ;  /* 0x0000036000017945 */ /* 0x000fe20003800000 */
[----:B------:R-:W-:Y:S02]  /*14a90*/  SEL R207, R207, RZ, !P0 ;  /* 0x000000ffcfcf7207 */ /* 0x000fe40004000000 */
[----:B-----5:R-:W-:Y:S02]  /*14aa0*/  SHF.R.S32.HI R28, RZ, 0x1f, R3 ;  /* 0x0000001fff1c7819 */ /* 0x020fe40000011403 */
[----:B---3--:R-:W-:Y:S01]  /*14ab0*/  SEL R30, R4, RZ, !P0 ;  /* 0x000000ff041e7207 */ /* 0x008fe20004000000 */
[----:B------:R-:W-:Y:S06]  /*14ac0*/  @P3 BRA `(.L_x_7992) ;  /* 0x0000000000c43947 */ /* 0x000fec0003800000 */
[----:B------:R-:W1:Y:S01]  /*14ad0*/  S2R R8, SR_TID.X ;  /* 0x0000000000087919 */ /* 0x000e620000002100 */
[----:B------:R-:W3:Y:S02]  /*14ae0*/  LDC R33, c[0x0][0xbe8] ;  /* 0x0002fa00ff217b82 */ /* 0x000ee40000000800 */
[----:B---3--:R-:W-:Y:S01]  /*14af0*/  IMAD R4, R0, R33, RZ ;  /* 0x0000002100047224 */ /* 0x008fe200078e02ff */
        /* <DEDUP_REMOVED lines=37> */
[-C--:B0-----:R-:W-:Y:S01]  /*14d50*/  IMAD R4, R11, R15.reuse, RZ ;  /* 0x0000000f0b047224 */ /* 0x081fe200078e02ff */
[----:B------:R-:W-:Y:S01]  /*14d60*/  SHF.R.S32.HI R21, RZ, 0x1f, R15 ;  /* 0x0000001fff157819 */ /* 0x000fe2000001140f */
[----:B------:R-:W-:Y:S02]  /*14d70*/  IMAD.MOV.U32 R11, RZ, RZ, -0x800000 ;  /* 0xff800000ff0b7424 */ /* 0x000fe400078e00ff */
[----:B------:R-:W-:-:S04]  /*14d80*/  IMAD.WIDE.U32 R12, R10, R15, R12 ;  /* 0x0000000f0a0c7225 */ /* 0x000fc800078e000c */
[----:B------:R-:W-:Y:S01]  /*14d90*/  IMAD R21, R10, R21, R4 ;  /* 0x000000150a157224 */ /* 0x000fe200078e0204 */
[----:B-1----:R-:W-:-:S03]  /*14da0*/  LEA R8, P0, R12, R8, 0x2 ;  /* 0x000000080c087211 */ /* 0x002fc600078010ff */
[----:B------:R-:W-:-:S05]  /*14db0*/  IMAD.IADD R4, R13, 0x1, R21 ;  /* 0x000000010d047824 */ /* 0x000fca00078e0215 */
[----:B--2---:R-:W-:-:S05]  /*14dc0*/  LEA.HI.X R9, R12, R9, R4, 0x2, P0 ;  /* 0x000000090c097211 */ /* 0x004fca00000f1404 */
[----:B------:R1:W-:Y:S02]  /*14dd0*/  STG.E desc[UR42][R8.64], R11 ;  /* 0x0000000b08007986 */ /* 0x0003e4000c10192a */
.L_x_7992:
[----:B------:R-:W-:Y:S05]  /*14de0*/  BSYNC B1 ;  /* 0x0000000000017941 */ /* 0x000fea0003800000 */
.L_x_7991:
        /* <DEDUP_REMOVED lines=12> */
[C---:B------:R-:W-:Y:S01]  /*14eb0*/  VIADD R31, R188.reuse, 0x180 ;  /* 0x00000180bc1f7836 */ /* 0x040fe20000000000 */
[----:B------:R-:W-:Y:S01]  /*14ec0*/  SHF.R.S32.HI R35, RZ, 0x1f, R210 ;  /* 0x0000001fff237819 */ /* 0x000fe200000114d2 */
[----:B------:R-:W-:Y:S01]  /*14ed0*/  IMAD.IADD R9, R9, 0x1, R3 ;  /* 0x0000000109097824 */ /* 0x000fe200078e0203 */
[----:B------:R-:W-:Y:S01]  /*14ee0*/  LOP3.LUT R3, R11, 0xfffffff8, RZ, 0xc0, !PT ;  /* 0xfffffff80b037812 */ /* 0x000fe200078ec0ff */
[----:B------:R-:W-:Y:S01]  /*14ef0*/  VIADD R33, R188, 0x1c0 ;  /* 0x000001c0bc217836 */ /* 0x000fe20000000000 */
        /* <DEDUP_REMOVED lines=10> */
[----:B------:R-:W-:Y:S01]  /*14fa0*/  IMAD R29, R0, R13, RZ ;  /* 0x0000000d001d7224 */ /* 0x000fe200078e02ff */
[----:B------:R-:W-:Y:S01]  /*14fb0*/  SHF.R.S32.HI R38, RZ, 0x1f, R213 ;  /* 0x0000001fff267819 */ /* 0x000fe200000114d5 */
[----:B------:R-:W-:Y:S01]  /*14fc0*/  IMAD.IADD R10, R195, 0x1, R4 ;  /* 0x00000001c30a7824 */ /* 0x000fe200078e0204 */
[----:B------:R-:W-:Y:S01]  /*14fd0*/  SHF.R.S32.HI R39, RZ, 0x1f, R214 ;  /* 0x0000001fff277819 */ /* 0x000fe200000114d6 */
[----:B------:R-:W-:Y:S01]  /*14fe0*/  IMAD R3, R30, UR4, RZ ;  /* 0x000000041e037c24 */ /* 0x000fe2000f8e02ff */
[-C--:B-1----:R-:W-:Y:S01]  /*14ff0*/  ISETP.GE.AND P1, PT, R214, R27.reuse, PT ;  /* 0x0000001bd600720c */ /* 0x082fe20003f26270 */
[----:B------:R-:W-:Y:S01]  /*15000*/  IMAD.WIDE.U32 R8, R207, UR4, R8 ;  /* 0x00000004cf087c25 */ /* 0x000fe2000f8e0008 */
[----:B------:R-:W-:-:S03]  /*15010*/  ISETP.GE.AND P2, PT, R188, R27, PT ;  /* 0x0000001bbc00720c */ /* 0x000fc60003f46270 */
[----:B------:R-:W1:Y:S01]  /*15020*/  @P0 LDC R15, c[0x0][0xbec] ;  /* 0x0002fb00ff0f0b82 */ /* 0x000e620000000800 */
[----:B------:R-:W-:Y:S01]  /*15030*/  IMAD R11, R207, UR5, R3 ;  /* 0x00000005cf0b7c24 */ /* 0x000fe2000f8e0203 */
[----:B------:R-:W-:Y:S01]  /*15040*/  ULDC.64 UR4, c[0x0][0xae0] ;  /* 0x0002b80000047ab9 */ /* 0x000fe20000000a00 */
[----:B------:R-:W-:Y:S01]  /*15050*/  IMAD.MOV.U32 R3, RZ, RZ, R10 ;  /* 0x000000ffff037224 */ /* 0x000fe200078e000a */
[----:B------:R-:W-:Y:S01]  /*15060*/  SEL R0, RZ, 0x1, P2 ;  /* 0x00000001ff007807 */ /* 0x000fe20001000000 */
[----:B------:R-:W-:Y:S01]  /*15070*/  IMAD.IADD R9, R9, 0x1, R11 ;  /* 0x0000000109097824 */ /* 0x000fe200078e020b */
[----:B------:R-:W-:Y:S01]  /*15080*/  ISETP.GE.AND P2, PT, R33, R27, PT ;  /* 0x0000001b2100720c */ /* 0x000fe20003f46270 */
[----:B------:R-:W-:Y:S01]  /*15090*/  IMAD.IADD R30, R12, 0x1, R195 ;  /* 0x000000010c1e7824 */ /* 0x000fe200078e02c3 */
[----:B------:R-:W3:Y:S01]  /*150a0*/  @P0 LDC R21, c[0x0][0xbf0] ;  /* 0x0002fc00ff150b82 */ /* 0x000ee20000000800 */
        /* <DEDUP_REMOVED lines=12> */
[----:B------:R-:W-:Y:S01]  /*15170*/  ISETP.GE.AND P0, PT, R212, R27, PT ;  /* 0x0000001bd400720c */ /* 0x000fe20003f06270 */
[----:B------:R-:W-:Y:S02]  /*15180*/  IMAD.SHL.U32 R15, R10, 0x2, RZ ;  /* 0x000000020a0f7824 */ /* 0x000fe400078e00ff */
[----:B------:R-:W-:Y:S01]  /*15190*/  IMAD.SHL.U32 R3, R3, 0x4, RZ ;  /* 0x0000000403037824 */ /* 0x000fe200078e00ff */
[----:B------:R-:W-:Y:S01]  /*151a0*/  SEL R4, RZ, 0xffffffff, P0 ;  /* 0xffffffffff047807 */ /* 0x000fe20000000000 */
[----:B------:R-:W-:Y:S01]  /*151b0*/  IMAD.IADD R9, R9, 0x1, R13 ;  /* 0x0000000109097824 */ /* 0x000fe200078e020d */
[----:B------:R-:W-:-:S02]  /*151c0*/  LOP3.LUT R0, R15, 0x2, R0, 0xe2, !PT ;  /* 0x000000020f007812 */ /* 0x000fc400078ee200 */
[-C--:B------:R-:W-:Y:S01]  /*151d0*/  ISETP.GE.AND P0, PT, R211, R27.reuse, PT ;  /* 0x0000001bd300720c */ /* 0x080fe20003f06270 */
[----:B------:R-:W-:Y:S01]  /*151e0*/  IMAD.SHL.U32 R10, R4, 0x8, RZ ;  /* 0x00000008040a7824 */ /* 0x000fe200078e00ff */
[----:B------:R-:W-:Y:S01]  /*151f0*/  LOP3.LUT R3, R3, 0x4, R0, 0xe2, !PT ;  /* 0x0000000403037812 */ /* 0x000fe200078ee200 */
[----:B------:R-:W-:Y:S01]  /*15200*/  IMAD.WIDE.U32 R8, R11, UR4, R8 ;  /* 0x000000040b087c25 */ /* 0x000fe2000f8e0008 */
[----:B------:R-:W-:Y:S02]  /*15210*/  SEL R4, RZ, 0xffffffff, P0 ;  /* 0xffffffffff047807 */ /* 0x000fe40000000000 */
[----:B------:R-:W-:Y:S02]  /*15220*/  ISETP.GE.AND P0, PT, R210, R27, PT ;  /* 0x0000001bd200720c */ /* 0x000fe40003f06270 */
[----:B------:R-:W-:Y:S01]  /*15230*/  SHF.R.S32.HI R0, RZ, 0x1f, R11 ;  /* 0x0000001fff007819 */ /* 0x000fe2000001140b */
[----:B------:R-:W-:Y:S01]  /*15240*/  IMAD.SHL.U32 R4, R4, 0x10, RZ ;  /* 0x0000001004047824 */ /* 0x000fe200078e00ff */
        /* <DEDUP_REMOVED lines=24> */
[-C--:B---3--:R-:W-:Y:S02]  /*153d0*/  @!P2 LEA R12, P0, R214, R8.reuse, 0x1 ;  /* 0x00000008d60ca211 */ /* 0x088fe400078008ff */
        /* <DEDUP_REMOVED lines=26> */
.L_x_7994:
[----:B------:R-:W-:Y:S05]  /*15580*/  BSYNC B1 ;  /* 0x0000000000017941 */ /* 0x000fea0003800000 */
.L_x_7993:
        /* <DEDUP_REMOVED lines=10> */
[-C--:B---3--:R-:W-:Y:S02]  /*15630*/  @!P5 LEA R12, P3, R214, R8.reuse, 0x1 ;  /* 0x00000008d60cd211 */ /* 0x088fe400078608ff */
        /* <DEDUP_REMOVED lines=12> */
[-C--:B0-----:R-:W-:Y:S02]  /*15700*/  @!P3 LEA R10, P6, R211, R8.reuse, 0x1 ;  /* 0x00000008d30ab211 */ /* 0x081fe400078c08ff */
[-C--:B------:R-:W-:Y:S01]  /*15710*/  @P2 LEA R24, P0, R31, R8.reuse, 0x1 ;  /* 0x000000081f182211 */ /* 0x080fe200078008ff */
[----:B------:R4:W-:Y:S01]  /*15720*/  @!P1 ST.E.128 desc[UR42][R20.64], RZ ;  /* 0x000000ff14009985 */ /* 0x0009e2000c101d2a */
[-C--:B------:R-:W-:Y:S02]  /*15730*/  @!P3 LEA.HI.X R11, R211, R9.reuse, R36, 0x1, P6 ;  /* 0x00000009d30bb211 */ /* 0x080fe400030f0c24 */
[----:B------:R-:W-:Y:S02]  /*15740*/  @P2 LEA.HI.X R25, R31, R9, R32, 0x1, P0 ;  /* 0x000000091f192211 */ /* 0x000fe400000f0c20 */
[-C--:B------:R-:W-:Y:S01]  /*15750*/  @P4 LEA R26, P6, R33, R8.reuse, 0x1 ;  /* 0x00000008211a4211 */ /* 0x080fe200078c08ff */
[----:B------:R4:W-:Y:S01]  /*15760*/  @!P3 ST.E.128 desc[UR42][R10.64], RZ ;  /* 0x000000ff0a00b985 */ /* 0x0009e2000c101d2a */
[----:B------:R-:W-:-:S02]  /*15770*/  @!P5 LEA R8, P0, R210, R8, 0x1 ;  /* 0x00000008d208d211 */ /* 0x000fc400078008ff */
[-C--:B------:R-:W-:Y:S02]  /*15780*/  @P4 LEA.HI.X R27, R33, R9.reuse, R34, 0x1, P6 ;  /* 0x00000009211b4211 */ /* 0x080fe400030f0c22 */
[----:B------:R-:W-:-:S05]  /*15790*/  @!P5 LEA.HI.X R9, R210, R9, R35, 0x1, P0 ;  /* 0x00000009d209d211 */ /* 0x000fca00000f0c23 */
[----:B------:R4:W-:Y:S04]  /*157a0*/  @!P5 ST.E.128 desc[UR42][R8.64], RZ ;  /* 0x000000ff0800d985 */ /* 0x0009e8000c101d2a */
[----:B------:R4:W-:Y:S04]  /*157b0*/  @P2 ST.E.128 desc[UR42][R24.64], RZ ;  /* 0x000000ff18002985 */ /* 0x0009e8000c101d2a */
[----:B------:R4:W-:Y:S02]  /*157c0*/  @P4 ST.E.128 desc[UR42][R26.64], RZ ;  /* 0x000000ff1a004985 */ /* 0x0009e4000c101d2a */
.L_x_7987:
[----:B------:R-:W-:Y:S05]  /*157d0*/  BSYNC B0 ;  /* 0x0000000000007941 */ /* 0x000fea0003800000 */
.L_x_7980:
[----:B------:R-:W-:Y:S02]  /*157e0*/  ULDC UR4, c[0x0][0xc3c] ;  /* 0x00030f0000047ab9 */ /* 0x000fe40000000800 */
[----:B------:R-:W-:-:S13]  /*157f0*/  ISETP.GE.AND P0, PT, R7, UR4, PT ;  /* 0x0000000407007c0c */ /* 0x000fda000bf06270 */
[----:B------:R-:W-:Y:S05]  /*15800*/  @!P0 BRA `(.L_x_7995) ;  /* 0xfffffebc00748947 */ /* 0x000fea000383ffff */
[----:B------:R-:W-:Y:S05]  /*15810*/  BRA `(.L_x_7848) ;  /* 0x0000009800bc7947 */ /* 0x000fea0003800000 */
.L_x_7846:
        /* <DEDUP_REMOVED lines=18> */
.L_x_7996:
        /* <DEDUP_REMOVED lines=43> */
.L_x_8000:
        /* <DEDUP_REMOVED lines=39> */
.L_x_7998:
        /* <DEDUP_REMOVED lines=12> */
.L_x_8001:
        /* <DEDUP_REMOVED lines=63> */
.L_x_8002:
        /* <DEDUP_REMOVED lines=61> */
.L_x_8003:
[----:B01----:R-:W-:-:S05]  /*166e0*/  LOP3.LUT R3, RZ, R2, RZ, 0x33, !PT ;  /* 0x00000002ff037212 */ /* 0x003fca00078e33ff */
[----:B------:R-:W-:-:S05]  /*166f0*/  IMAD.IADD R2, R4, 0x1, R3 ;  /* 0x0000000104027824 */ /* 0x000fca00078e0203 */
[----:B------:R1:W-:Y:S01]  /*16700*/  STL [R1+0x4], R2 ;  /* 0x0000040201007387 */ /* 0x0003e20000100800 */
[----:B------:R-:W-:Y:S05]  /*16710*/  BRA `(.L_x_8004) ;  /* 0x0000000000107947 */ /* 0x000fea0003800000 */
.L_x_7999:
[----:B------:R-:W-:Y:S01]  /*16720*/  IMAD.U32 R2, RZ, RZ, UR6 ;  /* 0x00000006ff027e24 */ /* 0x000fe2000f8e00ff */
[----:B------:R0:W-:Y:S04]  /*16730*/  STL [R1+0x4], RZ ;  /* 0x000004ff01007387 */ /* 0x0001e80000100800 */
[----:B------:R0:W-:Y:S04]  /*16740*/  STL [R1+0x8], RZ ;  /* 0x000008ff01007387 */ /* 0x0001e80000100800 */
[----:B------:R0:W-:Y:S02]  /*16750*/  STL [R1], R2 ;  /* 0x0000000201007387 */ /* 0x0001e40000100800 */
.L_x_8004:
        /* <DEDUP_REMOVED lines=10> */
.L_x_7997:
        /* <DEDUP_REMOVED lines=13> */
[----:B------:R-:W-:Y:S01]  /*168d0*/  ULDC.64 UR40, c[0x0][0x198] ;  /* 0x0000660000287ab9 */ /* 0x000fe20000000a00 */
[----:B------:R-:W-:Y:S01]  /*168e0*/  LOP3.LUT R3, R0, 0x1f8, RZ, 0xc0, !PT ;  /* 0x000001f800037812 */ /* 0x000fe200078ec0ff */
[----:B01----:R-:W-:Y:S01]  /*168f0*/  IMAD.SHL.U32 R2, R4, 0x8, RZ ;  /* 0x0000000804027824 */ /* 0x003fe200078e00ff */
[----:B------:R-:W-:Y:S01]  /*16900*/  ULDC UR37, c[0x0][0xc] ;  /* 0x0000030000257ab9 */ /* 0x000fe20000000800 */
        /* <DEDUP_REMOVED lines=12> */
[----:B------:R0:W-:Y:S04]  /*169d0*/  STL [R1+0x14], RZ ;  /* 0x000014ff01007387 */ /* 0x0001e80000100800 */
[----:B------:R0:W-:Y:S04]  /*169e0*/  STL [R1+0x10], RZ ;  /* 0x000010ff01007387 */ /* 0x0001e80000100800 */
[----:B------:R0:W-:Y:S02]  /*169f0*/  STL [R1+0x18], R0 ;  /* 0x0000180001007387 */ /* 0x0001e40000100800 */
.L_x_8173:
[----:B0-2---:R-:W2:Y:S01]  /*16a00*/  LDL R0, [R1+0xc] ;  /* 0x00000c0001007983 */ /* 0x005ea20000100800 */
[----:B-1----:R-:W2:Y:S01]  /*16a10*/  LDC.64 R2, c[0x0][0xc88] ;  /* 0x00032200ff027b82 */ /* 0x002ea20000000a00 */
        /* <DEDUP_REMOVED lines=30> */
[----:B------:R-:W-:Y:S02]  /*16c00*/  IADD3.X R3, R15, UR5, RZ, P4, !PT ;  /* 0x000000050f037c10 */ /* 0x000fe4000a7fe4ff */
        /* <DEDUP_REMOVED lines=9> */
[----:B------:R0:W5:Y:S04]  /*16ca0*/  @P0 LDG.E R12, desc[UR42][R6.64] ;  /* 0x0000002a060c0981 */ /* 0x000168000c1e1900 */
        /* <DEDUP_REMOVED lines=22> */
.L_x_8006:
[----:B------:R-:W2:Y:S01]  /*16e10*/  LDL.LU R3, [R1+0x8] ;  /* 0x0000080001037983 */ /* 0x000ea20000300800 */
[----:B------:R-:W-:Y:S02]  /*16e20*/  ULDC.64 UR4, c[0x0][0xa20] ;  /* 0x0002880000047ab9 */ /* 0x000fe40000000a00 */
[----:B------:R-:W-:Y:S01]  /*16e30*/  ISETP.NE.U32.AND P2, PT, RZ, UR4, PT ;  /* 0x00000004ff007c0c */ /* 0x000fe2000bf45070 */
[----:B------:R1:W-:Y:S03]  /*16e40*/  STL [R1+0x8], R13 ;  /* 0x0000080d01007387 */ /* 0x0003e60000100800 */
[----:B------:R-:W-:Y:S02]  /*16e50*/  ISETP.NE.AND.EX P2, PT, RZ, UR5, PT, P2 ;  /* 0x00000005ff007c0c */ /* 0x000fe4000bf45320 */
[C---:B--2---:R-:W-:Y:S02]  /*16e60*/  LOP3.LUT R10, R3.reuse, 0xff000000, RZ, 0xc0, !PT ;  /* 0xff000000030a7812 */ /* 0x044fe400078ec0ff */
[----:B------:R-:W-:-:S02]  /*16e70*/  LOP3.LUT R2, R3, 0xff0000, RZ, 0xc0, !PT ;  /* 0x00ff000003027812 */ /* 0x000fc400078ec0ff */
        /* <DEDUP_REMOVED lines=10> */
.L_x_8007:
[----:B------:R-:W-:Y:S05]  /*16f20*/  @!P0 BRA `(.L_x_8008) ;  /* 0x00000000000c8947 */ /* 0x000fea0003800000 */
[----:B------:R-:W2:Y:S04]  /*16f30*/  LDG.E R9, desc[UR42][R6.64] ;  /* 0x0000002a06097981 */ /* 0x000ea8000c1e1900 */
[----:B------:R-:W2:Y:S02]  /*16f40*/  LDG.E R6, desc[UR42][R6.64+0x4] ;  /* 0x0000042a06067981 */ /* 0x000ea4000c1e1900 */
[----:B--2---:R-:W-:-:S07]  /*16f50*/  IMAD.IADD R9, R6, 0x1, -R9 ;  /* 0x0000000106097824 */ /* 0x004fce00078e0a09 */
.L_x_8008:
[----:B------:R-:W3:Y:S01]  /*16f60*/  LDL R7, [R1+0x4] ;  /* 0x0000040001077983 */ /* 0x000ee20000100800 */
[----:B--2---:R-:W2:Y:S03]  /*16f70*/  LDC R3, c[0x0][0x448] ;  /* 0x00011200ff037b82 */ /* 0x004ea60000000800 */
[----:B-1----:R-:W4:Y:S04]  /*16f80*/  @P1 LDG.E R2, desc[UR42][R4.64] ;  /* 0x0000002a04021981 */ /* 0x002f28000c1e1900 */
[----:B------:R1:W4:Y:S01]  /*16f90*/  @P1 LDG.E R4, desc[UR42][R4.64+0x4] ;  /* 0x0000042a04041981 */ /* 0x000322000c1e1900 */
[----:B------:R-:W-:Y:S01]  /*16fa0*/  LOP3.LUT R12, R10, 0xff, RZ, 0xc0, !PT ;  /* 0x000000ff0a0c7812 */ /* 0x000fe200078ec0ff */
[----:B------:R-:W-:Y:S01]  /*16fb0*/  BSSY B0, `(.L_x_8009) ;  /* 0x0000037000007945 */ /* 0x000fe20003800000 */
[----:B------:R-:W-:-:S03]  /*16fc0*/  SHF.R.U32.HI R10, RZ, 0x10, R10 ;  /* 0x00000010ff0a7819 */ /* 0x000fc6000001160a */
[----:B------:R0:W-:Y:S01]  /*16fd0*/  STL [R1+0x58], R12 ;  /* 0x0000580c01007387 */ /* 0x0001e20000100800 */
[----:B--2---:R-:W-:-:S13]  /*16fe0*/  ISETP.NE.AND P0, PT, R3, 0x1, PT ;  /* 0x000000010300780c */ /* 0x004fda0003f05270 */
[----:B-1----:R-:W1:Y:S08]  /*16ff0*/  @P0 LDC R5, c[0x0][0x44c] ;  /* 0x00011300ff050b82 */ /* 0x002e700000000800 */
[----:B------:R-:W2:Y:S01]  /*17000*/  @P0 LDC R6, c[0x0][0x450] ;  /* 0x00011400ff060b82 */ /* 0x000ea20000000800 */
[----:B---3--:R-:W-:Y:S02]  /*17010*/  IMAD.SHL.U32 R3, R7, 0x40, RZ ;  /* 0x0000004007037824 */ /* 0x008fe400078e00ff */
[----:B-----5:R-:W-:-:S02]  /*17020*/  IMAD.IADD R7, R9, 0x1, -R8 ;  /* 0x0000000109077824 */ /* 0x020fc400078e0a08 */
[----:B------:R-:W-:Y:S02]  /*17030*/  VIADD R3, R3, 0x3f ;  /* 0x0000003f03037836 */ /* 0x000fe40000000000 */
[----:B----4-:R-:W-:Y:S02]  /*17040*/  @P1 IMAD.IADD R11, R4, 0x1, -R2 ;  /* 0x00000001040b1824 */ /* 0x010fe400078e0a02 */
[----:B-1----:R-:W-:-:S05]  /*17050*/  @P0 IMAD.HI.U32 R2, R3, R5, RZ ;  /* 0x0000000503020227 */ /* 0x002fca00078e00ff */
[----:B--2---:R-:W-:Y:S01]  /*17060*/  @P0 SHF.R.U32.HI R3, RZ, R6, R2 ;  /* 0x00000006ff030219 */ /* 0x004fe20000011602 */
[----:B------:R-:W-:-:S04]  /*17070*/  IMAD.IADD R2, R7, 0x1, R11 ;  /* 0x0000000107027824 */ /* 0x000fc800078e020b */
[C---:B------:R-:W-:Y:S01]  /*17080*/  VIADD R4, R2.reuse, 0x3f ;  /* 0x0000003f02047836 */ /* 0x040fe20000000000 */
[----:B------:R-:W-:-:S05]  /*17090*/  IADD3 R21, R2, 0x40, -R14 ;  /* 0x0000004002157810 */ /* 0x000fca0007ffe80e */
[----:B------:R-:W-:Y:S01]  /*170a0*/  IMAD.IADD R2, R21, 0x1, R3 ;  /* 0x0000000115027824 */ /* 0x000fe200078e0203 */
[----:B------:R-:W-:-:S04]  /*170b0*/  SHF.R.S32.HI R3, RZ, 0x1f, R4 ;  /* 0x0000001fff037819 */ /* 0x000fc80000011404 */
[----:B------:R-:W-:Y:S02]  /*170c0*/  SHF.R.S32.HI R6, RZ, 0x1f, R2 ;  /* 0x0000001fff067819 */ /* 0x000fe40000011402 */
[----:B------:R-:W-:Y:S01]  /*170d0*/  LEA.HI R3, R3, R4, RZ, 0x6 ;  /* 0x0000000403037211 */ /* 0x000fe200078f30ff */
[----:B------:R-:W-:Y:S01]  /*170e0*/  IMAD.MOV.U32 R4, RZ, RZ, RZ ;  /* 0x000000ffff047224 */ /* 0x000fe200078e00ff */
[----:B------:R-:W-:Y:S02]  /*170f0*/  LEA.HI R6, R6, R2, RZ, 0x6 ;  /* 0x0000000206067211 */ /* 0x000fe400078f30ff */
[----:B------:R-:W-:Y:S02]  /*17100*/  SHF.R.S32.HI R20, RZ, 0x6, R3 ;  /* 0x00000006ff147819 */ /* 0x000fe40000011403 */
[----:B------:R-:W-:-:S04]  /*17110*/  SHF.R.S32.HI R6, RZ, 0x6, R6 ;  /* 0x00000006ff067819 */ /* 0x000fc80000011406 */
[----:B------:R-:W-:-:S04]  /*17120*/  VIMNMX R6, R20, R6, PT ;  /* 0x0000000614067248 */ /* 0x000fc80003fe0100 */
[----:B------:R-:W-:-:S13]  /*17130*/  ISETP.GE.AND P0, PT, R6, 0x1, PT ;  /* 0x000000010600780c */ /* 0x000fda0003f06270 */
        /* <DEDUP_REMOVED lines=30> */
.L_x_8010:
[----:B------:R-:W-:Y:S05]  /*17320*/  BSYNC B0 ;  /* 0x0000000000007941 */ /* 0x000fea0003800000 */
.L_x_8009:
        /* <DEDUP_REMOVED lines=24> */
.L_x_8217:
[----:B-1----:R-:W-:Y:S02]  /*174b0*/  ISETP.NE.AND P0, PT, R14, RZ, PT ;  /* 0x000000ff0e00720c */ /* 0x002fe40003f05270 */
[----:B------:R-:W-:-:S11]  /*174c0*/  PLOP3.LUT P6, PT, PT, PT, PT, 0x8, 0x0 ;  /* 0x000000000000781c */ /* 0x000fd60003fce170 */
[----:B------:R-:W-:Y:S05]  /*174d0*/  @P0 BRA `(.L_x_8014) ;  /* 0x00000000000c0947 */ /* 0x000fea0003800000 */
[----:B------:R-:W-:-:S03]  /*174e0*/  UMOV UR4, 0xffffffff ;  /* 0xffffffff00047882 */ /* 0x000fc60000000000 */
[----:B------:R-:W-:Y:S05]  /*174f0*/  BRA.DIV UR4, `(.L_x_8015) ;  /* 0x0000008a04ac7947 */ /* 0x000fea000b800000 */
[----:B------:R-:W-:-:S13]  /*17500*/  ELECT P6, URZ, PT ;  /* 0x00000000003f782f */ /* 0x000fda00038c0000 */
.L_x_8014:
        /* <DEDUP_REMOVED lines=9> */
.L_x_8220:
[----:B------:R-:W-:Y:S05]  /*175a0*/  BSYNC B1 ;  /* 0x0000000000017941 */ /* 0x000fea0003800000 */
.L_x_8016:
        /* <DEDUP_REMOVED lines=12> */
.L_x_8221:
[----:B------:R-:W-:Y:S05]  /*17670*/  BSYNC B2 ;  /* 0x0000000000027941 */ /* 0x000fea0003800000 */
.L_x_8020:
        /* <DEDUP_REMOVED lines=9> */
.L_x_8023:
[----:B------:R-:W-:Y:S05]  /*17710*/  BSYNC B2 ;  /* 0x0000000000027941 */ /* 0x000fea0003800000 */
.L_x_8022:
        /* <DEDUP_REMOVED lines=13> */
.L_x_8024:
        /* <DEDUP_REMOVED lines=13> */
.L_x_8222:
[----:B------:R-:W-:Y:S05]  /*178c0*/  BSYNC B2 ;  /* 0x0000000000027941 */ /* 0x000fea0003800000 */
.L_x_8025:
        /* <DEDUP_REMOVED lines=11> */
.L_x_8028:
[----:B------:R-:W-:Y:S05]  /*17980*/  BSYNC B2 ;  /* 0x0000000000027941 */ /* 0x000fea0003800000 */
.L_x_8027:
        /* <DEDUP_REMOVED lines=10> */
.L_x_8029:
        /* <DEDUP_REMOVED lines=15> */
.L_x_8030:
        /* <DEDUP_REMOVED lines=15> */
.L_x_8031:
        /* <DEDUP_REMOVED lines=15> */
.L_x_8032:
        /* <DEDUP_REMOVED lines=15> */
.L_x_8033:
        /* <DEDUP_REMOVED lines=15> */
.L_x_8034:
        /* <DEDUP_REMOVED lines=15> */
.L_x_8035:
        /* <DEDUP_REMOVED lines=15> */
.L_x_8036:
        /* <DEDUP_REMOVED lines=10> */
.L_x_8019:
[----:B------:R-:W-:Y:S05]  /*18160*/  BSYNC B1 ;  /* 0x0000000000017941 */ /* 0x000fea0003800000 */
.L_x_8018:
        /* <DEDUP_REMOVED lines=13> */
.L_x_8056:
        /* <DEDUP_REMOVED lines=13> */
.L_x_8223:
[----:B------:R-:W-:Y:S05]  /*18310*/  BSYNC B2 ;  /* 0x0000000000027941 */ /* 0x000fea0003800000 */
.L_x_8039:
        /* <DEDUP_REMOVED lines=9> */
.L_x_8042:
[----:B------:R-:W-:Y:S05]  /*183b0*/  BSYNC B2 ;  /* 0x0000000000027941 */ /* 0x000fea0003800000 */
.L_x_8041:
        /* <DEDUP_REMOVED lines=12> */
.L_x_8043:
        /* <DEDUP_REMOVED lines=13> */
.L_x_8224:
[----:B------:R-:W-:Y:S05]  /*18550*/  BSYNC B2 ;  /* 0x0000000000027941 */ /* 0x000fea0003800000 */
.L_x_8044:
        /* <DEDUP_REMOVED lines=11> */
.L_x_8047:
[----:B------:R-:W-:Y:S05]  /*18610*/  BSYNC B2 ;  /* 0x0000000000027941 */ /* 0x000fea0003800000 */
.L_x_8046:
        /* <DEDUP_REMOVED lines=10> */
.L_x_8048:
        /* <DEDUP_REMOVED lines=15> */
.L_x_8049:
        /* <DEDUP_REMOVED lines=15> */
.L_x_8050:
        /* <DEDUP_REMOVED lines=15> */
.L_x_8051:
        /* <DEDUP_REMOVED lines=15> */
.L_x_8052:
        /* <DEDUP_REMOVED lines=15> */
.L_x_8053:
        /* <DEDUP_REMOVED lines=15> */
.L_x_8054:
        /* <DEDUP_REMOVED lines=15> */
.L_x_8055:
        /* <DEDUP_REMOVED lines=10> */
.L_x_8038:
[----:B------:R-:W-:Y:S05]  /*18df0*/  BSYNC B1 ;  /* 0x0000000000017941 */ /* 0x000fea0003800000 */
.L_x_8037:
        /* <DEDUP_REMOVED lines=12> */
.L_x_8012:
[----:B------:R-:W-:Y:S05]  /*18ec0*/  BSYNC B0 ;  /* 0x0000000000007941 */ /* 0x000fea0003800000 */
.L_x_8011:
        /* <DEDUP_REMOVED lines=49> */
.L_x_8058:
[----:B------:R-:W-:Y:S05]  /*191e0*/  BSYNC B0 ;  /* 0x0000000000007941 */ /* 0x000fea0003800000 */
.L_x_8057:
        /* <DEDUP_REMOVED lines=14> */
[----:B------:R-:W-:Y:S01]  /*192d0*/  VOTEU.ANY UR4, UPT, PT ;  /* 0x0000000000047886 */ /* 0x000fe200038e0100 */
[----:B------:R-:W1:Y:S01]  /*192e0*/  LDC.64 R2, c[0x0][0xc60] ;  /* 0x00031800ff027b82 */ /* 0x000e620000000a00 */
[----:B------:R-:W0:Y:S02]  /*192f0*/  FLO.U32 R0, UR4 ;  /* 0x0000000400007d00 */ /* 0x000e2400080e0000 */
[----:B0-----:R-:W-:-:S06]  /*19300*/  ISETP.EQ.U32.AND P0, PT, R0, R5, PT ;  /* 0x000000050000720c */ /* 0x001fcc0003f02070 */
[----:B------:R-:W1:Y:S07]  /*19310*/  POPC R5, UR4 ;  /* 0x0000000400057d09 */ /* 0x000e6e0008000000 */
[----:B-1----:R-:W2:Y:S01]  /*19320*/  @P0 ATOMG.E.ADD.STRONG.GPU PT, R3, desc[UR42][R2.64], R5 ;  /* 0x00000005020309a8 */ /* 0x002ea200081ee1ea */
[----:B------:R-:W0:Y:S02]  /*19330*/  S2R R4, SR_LTMASK ;  /* 0x0000000000047919 */ /* 0x000e240000003900 */
[----:B0-----:R-:W-:-:S04]  /*19340*/  LOP3.LUT R4, R4, UR4, RZ, 0xc0, !PT ;  /* 0x0000000404047c12 */ /* 0x001fc8000f8ec0ff */
[----:B------:R-:W0:Y:S01]  /*19350*/  POPC R7, R4 ;  /* 0x0000000400077309 */ /* 0x000e220000000000 */
[----:B--2---:R-:W0:Y:S02]  /*19360*/  SHFL.IDX PT, R0, R3, R0, 0x1f ;  /* 0x00001f0003007589 */ /* 0x004e2400000e0000 */
[----:B0-----:R-:W-:-:S05]  /*19370*/  IADD3 R0, R0, UR37, R7 ;  /* 0x0000002500007c10 */ /* 0x001fca000fffe007 */
[----:B------:R4:W-:Y:S01]  /*19380*/  STL [R1], R0 ;  /* 0x0000000001007387 */ /* 0x0009e20000100800 */
[----:B------:R-:W-:Y:S05]  /*19390*/  BRA `(.L_x_8061) ;  /* 0x0000004800787947 */ /* 0x000fea0003800000 */
.L_x_8060:
        /* <DEDUP_REMOVED lines=20> */
.L_x_8063:
[----:B------:R-:W-:Y:S05]  /*194e0*/  BSYNC B6 ;  /* 0x0000000000067941 */ /* 0x000fea0003800000 */
.L_x_8062:
        /* <DEDUP_REMOVED lines=20> */
.L_x_8066:
        /* <DEDUP_REMOVED lines=16> */
.L_x_8065:
[----:B------:R-:W-:Y:S05]  /*19730*/  BSYNC B6 ;  /* 0x0000000000067941 */ /* 0x000fea0003800000 */
.L_x_8064:
        /* <DEDUP_REMOVED lines=24> */
.L_x_8227:
        /* <DEDUP_REMOVED lines=9> */
.L_x_8230:
        /* <DEDUP_REMOVED lines=24> */
.L_x_8070:
[----:B------:R-:W2:Y:S04]  /*19ad0*/  LDL R0, [R1+0x10] ;  /* 0x0000100001007983 */ /* 0x000ea80000100800 */
[----:B-1----:R-:W3:Y:S01]  /*19ae0*/  LDL R2, [R1+0x18] ;  /* 0x0000180001027983 */ /* 0x002ee20000100800 */
[----:B--2---:R-:W-:Y:S01]  /*19af0*/  IMAD R0, R0, 0x8, R18 ;  /* 0x0000000800007824 */ /* 0x004fe200078e0212 */
[----:B---3--:R-:W-:-:S04]  /*19b00*/  SHF.L.U32 R2, R2, 0x1f, RZ ;  /* 0x0000001f02027819 */ /* 0x008fc800000006ff */
[----:B------:R-:W1:Y:S02]  /*19b10*/  SYNCS.PHASECHK.TRANS64.TRYWAIT P0, [R0+URZ+0x28c40], R2 ;  /* 0x028c4002000075a7 */ /* 0x000e64000800017f */
[----:B-1----:R-:W-:Y:S05]  /*19b20*/  @!P0 BRA `(.L_x_8071) ;  /* 0x0000006400f88947 */ /* 0x002fea0003800000 */
.L_x_8231:
        /* <DEDUP_REMOVED lines=11> */
.L_x_8072:
[----:B------:R-:W2:Y:S04]  /*19be0*/  LDL R3, [R1+0x10] ;  /* 0x0000100001037983 */ /* 0x000ea80000100800 */
[----:B0-----:R-:W3:Y:S04]  /*19bf0*/  LDL R4, [R1+0x30] ;  /* 0x0000300001047983 */ /* 0x001ee80000100800 */
[----:B-1----:R-:W4:Y:S01]  /*19c00*/  LDL R2, [R1+0x24] ;  /* 0x0000240001027983 */ /* 0x002f220000100800 */
        /* <DEDUP_REMOVED lines=11> */
[----:B--2---:R-:W-:Y:S01]  /*19cc0*/  IMAD R0, R3, 0x2000, R18 ;  /* 0x0000200003007824 */ /* 0x004fe200078e0212 */
[----:B---3--:R-:W-:-:S04]  /*19cd0*/  R2UR UR11, R4 ;  /* 0x00000000040b72ca */ /* 0x008fc800000e0000 */
[----:B------:R-:W-:Y:S02]  /*19ce0*/  R2UR UR8, R0 ;  /* 0x00000000000872ca */ /* 0x000fe400000e0000 */
[----:B----4-:R-:W-:-:S11]  /*19cf0*/  R2UR UR4, R2 ;  /* 0x00000000020472ca */ /* 0x010fd600000e0000 */
[----:B------:R-:W-:Y:S02]  /*19d00*/  UIADD3 UR8, UR8, 0x22400, URZ ;  /* 0x0002240008087890 */ /* 0x000fe4000fffe03f */
[----:B------:R-:W-:-:S03]  /*19d10*/  ULEA UR11, UR11, UR4, 0x6 ;  /* 0x000000040b0b7291 */ /* 0x000fc6000f8e303f */
[----:B------:R-:W-:-:S06]  /*19d20*/  UMOV UR4, 0x0 ;  /* 0x0000000000047882 */ /* 0x000fcc0000000000 */
[----:B------:R1:W-:Y:S02]  /*19d30*/  UTMALDG.4D [UR8], [UR6], desc[UR4] ;  /* 0x00000408060075b4 */ /* 0x0003e40008019000 */
[----:B-1----:R-:W-:Y:S01]  /*19d40*/  NOP ;  /* 0x0000000000007918 */ /* 0x002fe20000000000 */
.L_x_8068:
        /* <DEDUP_REMOVED lines=40> */
.L_x_8074:
[----:B------:R-:W-:Y:S05]  /*19fd0*/  BSYNC B6 ;  /* 0x0000000000067941 */ /* 0x000fea0003800000 */
.L_x_8073:
        /* <DEDUP_REMOVED lines=89> */
.L_x_8240:
        /* <DEDUP_REMOVED lines=10> */
.L_x_8076:
        /* <DEDUP_REMOVED lines=18> */
.L_x_8241:
[----:B------:R-:W-:Y:S05]  /*1a730*/  BSYNC B0 ;  /* 0x0000000000007941 */ /* 0x000fea0003800000 */
.L_x_8077:
[----:B------:R-:W-:Y:S01]  /*1a740*/  LOP3.LUT P0, RZ, R19, 0x1, RZ, 0xc0, !PT ;  /* 0x0000000113ff7812 */ /* 0x000fe2000780c0ff */
[----:B------:R-:W-:-:S12]  /*1a750*/  BSSY B0, `(.L_x_8079) ;  /* 0x0000097000007945 */ /* 0x000fd80003800000 */
[----:B------:R-:W-:Y:S05]  /*1a760*/  @!P0 BRA `(.L_x_8080) ;  /* 0x0000000800548947 */ /* 0x000fea0003800000 */
[----:B------:R-:W0:Y:S04]  /*1a770*/  LDL R4, [R1+0x10] ;  /* 0x0000100001047983 */ /* 0x000e280000100800 */
        /* <DEDUP_REMOVED lines=9> */
.L_x_8242:
[----:B------:R-:W-:Y:S05]  /*1a810*/  BSYNC B1 ;  /* 0x0000000000017941 */ /* 0x000fea0003800000 */
.L_x_8081:
        /* <DEDUP_REMOVED lines=9> */
.L_x_8084:
[----:B------:R-:W-:Y:S05]  /*1a8b0*/  BSYNC B1 ;  /* 0x0000000000017941 */ /* 0x000fea0003800000 */
.L_x_8083:
        /* <DEDUP_REMOVED lines=13> */
.L_x_8085:
        /* <DEDUP_REMOVED lines=15> */
.L_x_8086:
        /* <DEDUP_REMOVED lines=15> */
.L_x_8087:
        /* <DEDUP_REMOVED lines=15> */
.L_x_8088:
        /* <DEDUP_REMOVED lines=15> */
.L_x_8089:
        /* <DEDUP_REMOVED lines=15> */
.L_x_8090:
        /* <DEDUP_REMOVED lines=15> */
.L_x_8091:
        /* <DEDUP_REMOVED lines=15> */
.L_x_8092:
        /* <DEDUP_REMOVED lines=10> */
.L_x_8080:
[----:B------:R-:W-:Y:S05]  /*1b0c0*/  BSYNC B0 ;  /* 0x0000000000007941 */ /* 0x000fea0003800000 */
.L_x_8079:
        /* <DEDUP_REMOVED lines=55> */
.L_x_8099:
        /* <DEDUP_REMOVED lines=8> */
.L_x_8243:
[----:B------:R-:W-:Y:S05]  /*1b4c0*/  BSYNC B3 ;  /* 0x0000000000037941 */ /* 0x000fea0003800000 */
.L_x_8100:
        /* <DEDUP_REMOVED lines=9> */
.L_x_8103:
[----:B------:R-:W-:Y:S05]  /*1b560*/  BSYNC B3 ;  /* 0x0000000000037941 */ /* 0x000fea0003800000 */
.L_x_8102:
        /* <DEDUP_REMOVED lines=13> */
.L_x_8104:
        /* <DEDUP_REMOVED lines=13> */
.L_x_8244:
[----:B------:R-:W-:Y:S05]  /*1b710*/  BSYNC B3 ;  /* 0x0000000000037941 */ /* 0x000fea0003800000 */
.L_x_8105:
        /* <DEDUP_REMOVED lines=11> */
.L_x_8108:
[----:B------:R-:W-:Y:S05]  /*1b7d0*/  BSYNC B3 ;  /* 0x0000000000037941 */ /* 0x000fea0003800000 */
.L_x_8107:
        /* <DEDUP_REMOVED lines=10> */
.L_x_8109:
        /* <DEDUP_REMOVED lines=15> */
.L_x_8110:
        /* <DEDUP_REMOVED lines=15> */
.L_x_8111:
        /* <DEDUP_REMOVED lines=15> */
.L_x_8112:
        /* <DEDUP_REMOVED lines=15> */
.L_x_8113:
        /* <DEDUP_REMOVED lines=15> */
.L_x_8114:
        /* <DEDUP_REMOVED lines=15> */
.L_x_8115:
        /* <DEDUP_REMOVED lines=15> */
.L_x_8116:
        /* <DEDUP_REMOVED lines=10> */
.L_x_8098:
[----:B------:R-:W-:Y:S05]  /*1bfb0*/  BSYNC B1 ;  /* 0x0000000000017941 */ /* 0x000fea0003800000 */
.L_x_8097:
[----:B------:R-:W2:Y:S02]  /*1bfc0*/  LDL.LU R5, [R1+0x34] ;  /* 0x0000340001057983 */ /* 0x000ea40000300800 */
[----:B--2---:R-:W-:-:S07]  /*1bfd0*/  VIADD R0, R5, 0xfffffffd ;  /* 0xfffffffd05007836 */ /* 0x004fce0000000000 */
.L_x_8096:
[----:B------:R-:W-:Y:S05]  /*1bfe0*/  BSYNC B2 ;  /* 0x0000000000027941 */ /* 0x000fea0003800000 */
.L_x_8095:
[----:B------:R-:W-:Y:S01]  /*1bff0*/  VIADD R8, R8, 0xfffffffe ;  /* 0xfffffffe08087836 */ /* 0x000fe20000000000 */
[----:B------:R-:W-:-:S04]  /*1c000*/  LOP3.LUT R4, RZ, R4, RZ, 0x33, !PT ;  /* 0x00000004ff047212 */ /* 0x000fc800078e33ff */
[----:B------:R-:W-:-:S13]  /*1c010*/  ISETP.NE.AND P0, PT, R8, R4, PT ;  /* 0x000000040800720c */ /* 0x000fda0003f05270 */
[----:B------:R-:W-:Y:S05]  /*1c020*/  @!P0 BRA `(.L_x_8094) ;  /* 0x0000001800e08947 */ /* 0x000fea0003800000 */
.L_x_8157:
        /* <DEDUP_REMOVED lines=35> */
.L_x_8119:
        /* <DEDUP_REMOVED lines=8> */
.L_x_8245:
[----:B------:R-:W-:Y:S05]  /*1c2e0*/  BSYNC B2 ;  /* 0x0000000000027941 */ /* 0x000fea0003800000 */
.L_x_8120:
        /* <DEDUP_REMOVED lines=9> */
.L_x_8123:
[----:B------:R-:W-:Y:S05]  /*1c380*/  BSYNC B2 ;  /* 0x0000000000027941 */ /* 0x000fea0003800000 */
.L_x_8122:
        /* <DEDUP_REMOVED lines=12> */
.L_x_8124:
        /* <DEDUP_REMOVED lines=13> */
.L_x_8246:
[----:B------:R-:W-:Y:S05]  /*1c520*/  BSYNC B2 ;  /* 0x0000000000027941 */ /* 0x000fea0003800000 */
.L_x_8125:
        /* <DEDUP_REMOVED lines=11> */
.L_x_8128:
[----:B------:R-:W-:Y:S05]  /*1c5e0*/  BSYNC B2 ;  /* 0x0000000000027941 */ /* 0x000fea0003800000 */
.L_x_8127:
        /* <DEDUP_REMOVED lines=9> */
.L_x_8129:
        /* <DEDUP_REMOVED lines=15> */
.L_x_8130:
        /* <DEDUP_REMOVED lines=15> */
.L_x_8131:
        /* <DEDUP_REMOVED lines=15> */
.L_x_8132:
        /* <DEDUP_REMOVED lines=15> */
.L_x_8133:
        /* <DEDUP_REMOVED lines=15> */
.L_x_8134:
        /* <DEDUP_REMOVED lines=15> */
.L_x_8135:
        /* <DEDUP_REMOVED lines=15> */
.L_x_8136:
        /* <DEDUP_REMOVED lines=10> */
.L_x_8118:
[----:B------:R-:W-:Y:S05]  /*1cdb0*/  BSYNC B1 ;  /* 0x0000000000017941 */ /* 0x000fea0003800000 */
.L_x_8117:
        /* <DEDUP_REMOVED lines=35> */
.L_x_8139:
        /* <DEDUP_REMOVED lines=8> */
.L_x_8247:
[----:B------:R-:W-:Y:S05]  /*1d070*/  BSYNC B2 ;  /* 0x0000000000027941 */ /* 0x000fea0003800000 */
.L_x_8140:
        /* <DEDUP_REMOVED lines=9> */
.L_x_8143:
[----:B------:R-:W-:Y:S05]  /*1d110*/  BSYNC B2 ;  /* 0x0000000000027941 */ /* 0x000fea0003800000 */
.L_x_8142:
        /* <DEDUP_REMOVED lines=13> */
.L_x_8144:
        /* <DEDUP_REMOVED lines=13> */
.L_x_8248:
[----:B------:R-:W-:Y:S05]  /*1d2c0*/  BSYNC B2 ;  /* 0x0000000000027941 */ /* 0x000fea0003800000 */
.L_x_8145:
        /* <DEDUP_REMOVED lines=11> */
.L_x_8148:
[----:B------:R-:W-:Y:S05]  /*1d380*/  BSYNC B2 ;  /* 0x0000000000027941 */ /* 0x000fea0003800000 */
.L_x_8147:
        /* <DEDUP_REMOVED lines=10> */
.L_x_8149:
        /* <DEDUP_REMOVED lines=15> */
.L_x_8150:
        /* <DEDUP_REMOVED lines=15> */
.L_x_8151:
        /* <DEDUP_REMOVED lines=15> */
.L_x_8152:
        /* <DEDUP_REMOVED lines=15> */
.L_x_8153:
        /* <DEDUP_REMOVED lines=15> */
.L_x_8154:
        /* <DEDUP_REMOVED lines=15> */
.L_x_8155:
        /* <DEDUP_REMOVED lines=15> */
.L_x_8156:
        /* <DEDUP_REMOVED lines=10> */
.L_x_8138:
[----:B------:R-:W-:Y:S05]  /*1db60*/  BSYNC B1 ;  /* 0x0000000000017941 */ /* 0x000fea0003800000 */
.L_x_8137:
[----:B------:R-:W2:Y:S01]  /*1db70*/  LDL R5, [R1+0x28] ;  /* 0x0000280001057983 */ /* 0x000ea20000100800 */
[----:B------:R-:W-:Y:S01]  /*1db80*/  VIADD R0, R0, 0xfffffffe ;  /* 0xfffffffe00007836 */ /* 0x000fe20000000000 */
[----:B--2---:R-:W-:-:S13]  /*1db90*/  ISETP.GT.AND P0, PT, R6, R5, PT ;  /* 0x000000050600720c */ /* 0x004fda0003f04270 */
[----:B------:R-:W-:Y:S05]  /*1dba0*/  @P0 BRA `(.L_x_8157) ;  /* 0xffffffe400200947 */ /* 0x000fea000383ffff */
.L_x_8094:
[----:B------:R-:W-:Y:S05]  /*1dbb0*/  BSYNC B0 ;  /* 0x0000000000007941 */ /* 0x000fea0003800000 */
.L_x_8093:
        /* <DEDUP_REMOVED lines=25> */
.L_x_8159:
[----:B------:R-:W-:Y:S05]  /*1dd50*/  BSYNC B0 ;  /* 0x0000000000007941 */ /* 0x000fea0003800000 */
.L_x_8158:
[----:B------:R-:W-:-:S05]  /*1dd60*/  SEL R0, R0, RZ, P0 ;  /* 0x000000ff00007207 */ /* 0x000fca0000000000 */
[----:B------:R3:W-:Y:S02]  /*1dd70*/  STL [R1+0x10], R0 ;  /* 0x0000100001007387 */ /* 0x0007e40000100800 */
.L_x_8061:
[----:B------:R-:W-:Y:S05]  /*1dd80*/  BSYNC B7 ;  /* 0x0000000000077941 */ /* 0x000fea0003800000 */
.L_x_8059:
        /* <DEDUP_REMOVED lines=8> */
[----:B------:R-:W5:Y:S04]  /*1de10*/  LDS.128 R4, [R18+0x28cd0] ;  /* 0x028cd00012047984 */ /* 0x000f680000000c00 */
[----:B-----5:R0:W-:Y:S04]  /*1de20*/  STL.64 [R1], R4 ;  /* 0x0000000401007387 */ /* 0x0201e80000100a00 */
[----:B------:R0:W-:Y:S01]  /*1de30*/  STL.64 [R1+0x8], R6 ;  /* 0x0000080601007387 */ /* 0x0001e20000100a00 */
[----:B------:R-:W-:Y:S06]  /*1de40*/  BAR.ARV 0x4, 0x180 ;  /* 0x0106000000007b1d */ /* 0x000fec0000002000 */
[----:B------:R-:W-:Y:S05]  /*1de50*/  BRA `(.L_x_8161) ;  /* 0x0000001000307947 */ /* 0x000fea0003800000 */
.L_x_8160:
[----:B------:R-:W5:Y:S01]  /*1de60*/  S2R R16, SR_TID.X ;  /* 0x0000000000107919 */ /* 0x000f620000002100 */
[----:B------:R-:W-:Y:S01]  /*1de70*/  UMOV UR4, 0xffffffff ;  /* 0xffffffff00047882 */ /* 0x000fe20000000000 */
[----:B-----5:R-:W-:-:S04]  /*1de80*/  LOP3.LUT R16, R16, 0x1f, RZ, 0xc0, !PT ;  /* 0x0000001f10107812 */ /* 0x020fc800078ec0ff */
[----:B------:R-:W-:Y:S01]  /*1de90*/  ISETP.NE.AND P0, PT, R16, 0x1f, PT ;  /* 0x0000001f1000780c */ /* 0x000fe20003f05270 */
[----:B------:R-:W-:-:S12]  /*1dea0*/  BRA.DIV UR4, `(.L_x_8162) ;  /* 0x0000002e04187947 */ /* 0x000fd8000b800000 */
[----:B--2---:R-:W0:Y:S01]  /*1deb0*/  LDL.LU R2, [R1] ;  /* 0x0000000001027983 */ /* 0x004e220000300800 */
[----:B------:R-:W-:-:S03]  /*1dec0*/  ULDC UR4, c[0x0][0xc3c] ;  /* 0x00030f0000047ab9 */ /* 0x000fc60000000800 */
[----:B------:R-:W3:Y:S01]  /*1ded0*/  LDL R7, [R1+0xc] ;  /* 0x00000c0001077983 */ /* 0x000ee20000100800 */
[----:B0-----:R-:W-:Y:S02]  /*1dee0*/  IMAD.MOV.U32 R10, RZ, RZ, R2 ;  /* 0x000000ffff0a7224 */ /* 0x001fe400078e0002 */
[----:B---34-:R-:W-:-:S05]  /*1def0*/  IMAD.IADD R0, R7, 0x1, R16 ;  /* 0x0000000107007824 */ /* 0x018fca00078e0210 */
[----:B------:R-:W-:-:S13]  /*1df00*/  ISETP.GE.OR P1, PT, R0, UR4, !P0 ;  /* 0x0000000400007c0c */ /* 0x000fda000c726670 */
[----:B-1----:R-:W0:Y:S08]  /*1df10*/  @!P1 LDC.64 R2, c[0x0][0xc80] ;  /* 0x00032000ff029b82 */ /* 0x002e300000000a00 */
        /* <DEDUP_REMOVED lines=9> */
[----:B------:R-:W-:Y:S01]  /*1dfb0*/  SHFL.IDX PT, R0, R10, 0x1, 0x1f ;  /* 0x00201f000a007f89 */ /* 0x000fe200000e0000 */
[C---:B------:R-:W-:Y:S02]  /*1dfc0*/  ISETP.GE.U32.AND P4, PT, R16.reuse, 0x8, PT ;  /* 0x000000081000780c */ /* 0x040fe40003f86070 */
[----:B------:R-:W-:Y:S01]  /*1dfd0*/  ISETP.GE.U32.AND P5, PT, R16, 0x10, PT ;  /* 0x000000101000780c */ /* 0x000fe20003fa6070 */
[----:B--2---:R-:W-:Y:S02]  /*1dfe0*/  @!P1 IMAD.MOV.U32 R4, RZ, RZ, R8 ;  /* 0x000000ffff049224 */ /* 0x004fe400078e0008 */
[----:B------:R-:W-:-:S02]  /*1dff0*/  IMAD.MOV.U32 R8, RZ, RZ, RZ ;  /* 0x000000ffff087224 */ /* 0x000fc400078e00ff */
[----:B---3--:R-:W-:Y:S01]  /*1e000*/  @!P1 IMAD.MOV.U32 R6, RZ, RZ, R2 ;  /* 0x000000ffff069224 */ /* 0x008fe200078e0002 */
[----:B------:R-:W-:-:S03]  /*1e010*/  ISETP.NE.AND P1, PT, R16, RZ, PT ;  /* 0x000000ff1000720c */ /* 0x000fc60003f25270 */
[----:B------:R-:W-:-:S05]  /*1e020*/  IMAD R2, R6, R4, RZ ;  /* 0x0000000406027224 */ /* 0x000fca00078e02ff */
[----:B------:R-:W0:Y:S02]  /*1e030*/  SHFL.UP PT, R3, R2, 0x1, RZ ;  /* 0x0420000002037989 */ /* 0x000e2400000e00ff */
[----:B0-----:R-:W-:-:S05]  /*1e040*/  SEL R5, R3, RZ, P1 ;  /* 0x000000ff03057207 */ /* 0x001fca0000800000 */
[----:B------:R-:W-:Y:S02]  /*1e050*/  IMAD.IADD R2, R2, 0x1, R5 ;  /* 0x0000000102027824 */ /* 0x000fe400078e0205 */
[----:B------:R-:W-:Y:S04]  /*1e060*/  SHFL.IDX PT, R5, R10, RZ, 0x1f ;  /* 0x00001fff0a057589 */ /* 0x000fe800000e0000 */
        /* <DEDUP_REMOVED lines=13> */
.L_x_8258:
[----:B------:R-:W-:Y:S02]  /*1e140*/  ULDC UR4, c[0x0][0xc38] ;  /* 0x00030e0000047ab9 */ /* 0x000fe40000000800 */
[----:B------:R-:W-:-:S04]  /*1e150*/  IMAD.U32 R2, RZ, RZ, UR4 ;  /* 0x00000004ff027e24 */ /* 0x000fc8000f8e00ff */
[----:B-1----:R-:W-:-:S04]  /*1e160*/  IMAD R9, R9, R2, RZ ;  /* 0x0000000209097224 */ /* 0x002fc800078e02ff */
[----:B------:R-:W-:-:S05]  /*1e170*/  IMAD.IADD R0, R0, 0x1, R9 ;  /* 0x0000000100007824 */ /* 0x000fca00078e0209 */
[----:B------:R-:W-:-:S13]  /*1e180*/  ISETP.GT.AND P6, PT, R0, R5, PT ;  /* 0x000000050000720c */ /* 0x000fda0003fc4270 */
[----:B------:R-:W-:Y:S05]  /*1e190*/  @P6 BRA `(.L_x_8163) ;  /* 0x0000000000ac6947 */ /* 0x000fea0003800000 */
.L_x_8166:
        /* <DEDUP_REMOVED lines=37> */
.L_x_8266:
[----:B------:R-:W-:Y:S02]  /*1e3f0*/  ULDC UR4, c[0x0][0xc38] ;  /* 0x00030e0000047ab9 */ /* 0x000fe40000000800 */
[----:B------:R-:W-:-:S04]  /*1e400*/  IMAD.U32 R2, RZ, RZ, UR4 ;  /* 0x00000004ff027e24 */ /* 0x000fc8000f8e00ff */
[----:B-1----:R-:W-:-:S04]  /*1e410*/  IMAD R9, R9, R2, RZ ;  /* 0x0000000209097224 */ /* 0x002fc800078e02ff */
[----:B------:R-:W-:-:S05]  /*1e420*/  IMAD.IADD R0, R9, 0x1, R0 ;  /* 0x0000000109007824 */ /* 0x000fca00078e0200 */
[----:B------:R-:W-:-:S13]  /*1e430*/  ISETP.GT.AND P6, PT, R0, R5, PT ;  /* 0x000000050000720c */ /* 0x000fda0003fc4270 */
[----:B------:R-:W-:Y:S05]  /*1e440*/  @!P6 BRA `(.L_x_8166) ;  /* 0xfffffffc0054e947 */ /* 0x000fea000383ffff */
.L_x_8163:
        /* <DEDUP_REMOVED lines=12> */
.L_x_8271:
[----:B------:R-:W-:-:S13]  /*1e510*/  ISETP.NE.AND P0, PT, R0, RZ, PT ;  /* 0x000000ff0000720c */ /* 0x000fda0003f05270 */
[----:B------:R-:W-:Y:S05]  /*1e520*/  @!P0 BRA `(.L_x_8168) ;  /* 0x0000000000108947 */ /* 0x000fea0003800000 */
[----:B------:R-:W-:Y:S01]  /*1e530*/  UMOV UR4, 0xffffffff ;  /* 0xffffffff00047882 */ /* 0x000fe20000000000 */
[----:B-1----:R-:W-:Y:S02]  /*1e540*/  VIADD R7, R7, 0xffffffff ;  /* 0xffffffff07077836 */ /* 0x002fe40000000000 */
[----:B------:R-:W-:Y:S05]  /*1e550*/  BRA.DIV UR4, `(.L_x_8169) ;  /* 0x00000032040c7947 */ /* 0x000fea000b800000 */
[----:B------:R2:W3:Y:S02]  /*1e560*/  SHFL.IDX PT, R8, R3, R7, 0x1f ;  /* 0x00001f0703087589 */ /* 0x0004e400000e0000 */
.L_x_8168:
[----:B------:R-:W-:Y:S01]  /*1e570*/  ISETP.NE.AND P0, PT, R6, 0x1, PT ;  /* 0x000000010600780c */ /* 0x000fe20003f05270 */
[----:B---3--:R-:W-:-:S05]  /*1e580*/  IMAD R0, R8, R2, R9 ;  /* 0x0000000208007224 */ /* 0x008fca00078e0209 */
[----:B------:R3:W-:Y:S02]  /*1e590*/  STL [R1], R0 ;  /* 0x0000000001007387 */ /* 0x0007e40000100800 */
[----:B---3--:R-:W-:-:S05]  /*1e5a0*/  IMAD.IADD R0, R5, 0x1, -R0 ;  /* 0x0000000105007824 */ /* 0x008fca00078e0a00 */
[----:B------:R-:W-:Y:S05]  /*1e5b0*/  @!P0 BRA `(.L_x_8170) ;  /* 0x0000000000e48947 */ /* 0x000fea0003800000 */
[----:B------:R-:W-:-:S04]  /*1e5c0*/  IABS R5, R4 ;  /* 0x0000000400057213 */ /* 0x000fc80000000000 */
[----:B-12---:R-:W1:Y:S08]  /*1e5d0*/  I2F.RP R7, R5 ;  /* 0x0000000500077306 */ /* 0x006e700000209400 */
        /* <DEDUP_REMOVED lines=55> */
.L_x_8170:
[----:B0-2---:R-:W2:Y:S01]  /*1e950*/  LDL R3, [R1+0xc] ;  /* 0x00000c0001037983 */ /* 0x005ea20000100800 */
[----:B-1----:R-:W2:Y:S02]  /*1e960*/  LDC.64 R6, c[0x0][0xc90] ;  /* 0x00032400ff067b82 */ /* 0x002ea40000000a00 */
        /* <DEDUP_REMOVED lines=61> */
.L_x_8171:
[----:B------:R-:W-:-:S05]  /*1ed40*/  LOP3.LUT R3, RZ, R0, RZ, 0x33, !PT ;  /* 0x00000000ff037212 */ /* 0x000fca00078e33ff */
[----:B------:R-:W-:-:S05]  /*1ed50*/  IMAD.IADD R0, R4, 0x1, R3 ;  /* 0x0000000104007824 */ /* 0x000fca00078e0203 */
[----:B------:R2:W-:Y:S01]  /*1ed60*/  STL [R1+0x4], R0 ;  /* 0x0000040001007387 */ /* 0x0005e20000100800 */
[----:B------:R-:W-:Y:S05]  /*1ed70*/  BRA `(.L_x_8172) ;  /* 0x0000000000287947 */ /* 0x000fea0003800000 */
.L_x_8164:
        /* <DEDUP_REMOVED lines=10> */
.L_x_8172:
[----:B---3--:R-:W3:Y:S04]  /*1ee20*/  LDL R3, [R1+0x8] ;  /* 0x0000080001037983 */ /* 0x008ee80000100800 */
[----:B01----:R-:W4:Y:S04]  /*1ee30*/  LDL R2, [R1+0xc] ;  /* 0x00000c0001027983 */ /* 0x003f280000100800 */
        /* <DEDUP_REMOVED lines=14> */
.L_x_8161:
[----:B---34-:R-:W3:Y:S01]  /*1ef20*/  LDL R0, [R1+0xc] ;  /* 0x00000c0001007983 */ /* 0x018ee20000100800 */
[----:B------:R-:W-:Y:S02]  /*1ef30*/  ULDC UR4, c[0x0][0xc3c] ;  /* 0x00030f0000047ab9 */ /* 0x000fe40000000800 */
[----:B---3--:R-:W-:-:S13]  /*1ef40*/  ISETP.GE.AND P0, PT, R0, UR4, PT ;  /* 0x0000000400007c0c */ /* 0x008fda000bf06270 */
[----:B------:R-:W-:Y:S05]  /*1ef50*/  @!P0 BRA `(.L_x_8173) ;  /* 0xffffff7800a88947 */ /* 0x000fea000383ffff */
[----:B------:R-:W-:Y:S05]  /*1ef60*/  BSYNC B8 ;  /* 0x0000000000087941 */ /* 0x000fea0003800000 */
.L_x_8005:
[----:B---3--:R-:W3:Y:S01]  /*1ef70*/  LDL.LU R0, [R1+0x5c] ;  /* 0x00005c0001007983 */ /* 0x008ee20000300800 */
[----:B------:R-:W-:Y:S01]  /*1ef80*/  BSSY B0, `(.L_x_8174) ;  /* 0x000000b000007945 */ /* 0x000fe20003800000 */
[----:B0-----:R-:W0:Y:S01]  /*1ef90*/  S2R R5, SR_CgaCtaId ;  /* 0x0000000000057919 */ /* 0x001e220000008800 */
[----:B---3--:R-:W-:-:S05]  /*1efa0*/  VIADD R0, R0, 0x1 ;  /* 0x0000000100007836 */ /* 0x008fca0000000000 */
[----:B-12---:R-:W-:-:S04]  /*1efb0*/  LEA.HI R2, R0, R0, RZ, 0x1 ;  /* 0x0000000000027211 */ /* 0x006fc800078f08ff */
[----:B------:R-:W-:-:S05]  /*1efc0*/  LOP3.LUT R3, R2, 0xfffffffe, RZ, 0xc0, !PT ;  /* 0xfffffffe02037812 */ /* 0x000fca00078ec0ff */
[----:B------:R-:W-:Y:S01]  /*1efd0*/  IMAD.IADD R3, R0, 0x1, -R3 ;  /* 0x0000000100037824 */ /* 0x000fe200078e0a03 */
[----:B------:R-:W-:-:S04]  /*1efe0*/  MOV R0, 0x400 ;  /* 0x0000040000007802 */ /* 0x000fc80000000f00 */
[----:B0-----:R-:W-:Y:S02]  /*1eff0*/  LEA R0, R5, R0, 0x18 ;  /* 0x0000000005007211 */ /* 0x001fe400078ec0ff */
[----:B------:R-:W-:-:S04]  /*1f000*/  SHF.L.U32 R3, R3, 0x1f, RZ ;  /* 0x0000001f03037819 */ /* 0x000fc800000006ff */
[----:B------:R-:W0:Y:S02]  /*1f010*/  SYNCS.PHASECHK.TRANS64.TRYWAIT P0, [R0+URZ+0x28c20], R3 ;  /* 0x028c2003000075a7 */ /* 0x000e24000800017f */
[----:B0-----:R-:W-:Y:S05]  /*1f020*/  @!P0 BRA `(.L_x_8175) ;  /* 0x0000002400848947 */ /* 0x001fea0003800000 */
.L_x_8274:
[----:B------:R-:W-:Y:S05]  /*1f030*/  BSYNC B0 ;  /* 0x0000000000007941 */ /* 0x000fea0003800000 */
.L_x_8174:
[----:B------:R-:W-:-:S03]  /*1f040*/  UMOV UR4, 0xffffffff ;  /* 0xffffffff00047882 */ /* 0x000fc60000000000 */
[----:B------:R-:W-:Y:S05]  /*1f050*/  BRA.DIV UR4, `(.L_x_8176) ;  /* 0x00000026048c7947 */ /* 0x000fea000b800000 */
[----:B------:R-:W1:Y:S02]  /*1f060*/  S2R R2, SR_TID.X ;  /* 0x0000000000027919 */ /* 0x000e640000002100 */
[----:B-1----:R-:W-:-:S04]  /*1f070*/  SHF.R.U32.HI R2, RZ, 0x5, R2 ;  /* 0x00000005ff027819 */ /* 0x002fc80000011602 */
[----:B------:R-:W-:-:S05]  /*1f080*/  LOP3.LUT R2, R2, 0x3, RZ, 0xc0, !PT ;  /* 0x0000000302027812 */ /* 0x000fca00078ec0ff */
[----:B------:R1:W2:Y:S02]  /*1f090*/  SHFL.IDX PT, R14, R2, RZ, 0x1f ;  /* 0x00001fff020e7589 */ /* 0x0002a400000e0000 */
.L_x_8277:
[----:B--2---:R-:W-:-:S13]  /*1f0a0*/  ISETP.NE.AND P0, PT, R14, RZ, PT ;  /* 0x000000ff0e00720c */ /* 0x004fda0003f05270 */
[----:B------:R-:W-:Y:S05]  /*1f0b0*/  @P0 BRA `(.L_x_7848) ;  /* 0x0000000000940947 */ /* 0x000fea0003800000 */
[----:B------:R-:W-:-:S03]  /*1f0c0*/  UMOV UR4, 0xffffffff ;  /* 0xffffffff00047882 */ /* 0x000fc60000000000 */
[----:B------:R-:W-:Y:S05]  /*1f0d0*/  BRA.DIV UR4, `(.L_x_8177) ;  /* 0x0000002604a07947 */ /* 0x000fea000b800000 */
[----:B------:R-:W-:-:S13]  /*1f0e0*/  ELECT P6, URZ, PT ;  /* 0x00000000003f782f */ /* 0x000fda00038c0000 */
.L_x_8280:
[----:B------:R-:W-:Y:S05]  /*1f0f0*/  @!P6 BRA `(.L_x_7848) ;  /* 0x000000000084e947 */ /* 0x000fea0003800000 */
[----:B------:R-:W-:-:S06]  /*1f100*/  ULOP3.LUT UR4, UR36, 0x2, URZ, 0xfc, !UPT ;  /* 0x0000000224047892 */ /* 0x000fcc000f8efc3f */
[----:B-1----:R-:W-:-:S05]  /*1f110*/  IMAD.U32 R2, RZ, RZ, UR4 ;  /* 0x00000004ff027e24 */ /* 0x002fca000f8e00ff */
[----:B------:R-:W-:-:S13]  /*1f120*/  ISETP.NE.AND P2, PT, R2, 0x3, PT ;  /* 0x000000030200780c */ /* 0x000fda0003f45270 */
[----:B------:R-:W-:Y:S05]  /*1f130*/  @!P2 BRA `(.L_x_8178) ;  /* 0x000000000004a947 */ /* 0x000fea0003800000 */
[----:B------:R-:W-:Y:S01]  /*1f140*/  BPT.TRAP 0x1 ;  /* 0x000000040000795c */ /* 0x000fe20000300000 */
.L_x_8178:
        /* <DEDUP_REMOVED lines=14> */
.L_x_8281:
[----:B------:R-:W1:Y:S02]  /*1f230*/  SYNCS.PHASECHK.TRANS64.TRYWAIT P0, [R7+URZ], R2 ;  /* 0x00000002070075a7 */ /* 0x000e64000800017f */
[----:B-1----:R-:W-:Y:S05]  /*1f240*/  @!P0 BRA `(.L_x_8180) ;  /* 0x0000002400788947 */ /* 0x002fea0003800000 */
.L_x_8282:
[----:B------:R-:W-:Y:S05]  /*1f250*/  @!P2 BRA `(.L_x_8181) ;  /* 0x000000000004a947 */ /* 0x000fea0003800000 */
[----:B------:R-:W-:Y:S01]  /*1f260*/  BPT.TRAP 0x1 ;  /* 0x000000040000795c */ /* 0x000fe20000300000 */
.L_x_8181:
[----:B------:R-:W2:Y:S01]  /*1f270*/  LDL.LU R4, [R1+0x10] ;  /* 0x0000100001047983 */ /* 0x000ea20000300800 */
[----:B------:R-:W-:-:S04]  /*1f280*/  VIADD R0, R0, 0x28c60 ;  /* 0x00028c6000007836 */ /* 0x000fc80000000000 */
[----:B--2---:R-:W-:-:S04]  /*1f290*/  IMAD R4, R4, 0x8, R0 ;  /* 0x0000000804047824 */ /* 0x004fc800078e0200 */
[----:B------:R-:W2:Y:S02]  /*1f2a0*/  SYNCS.PHASECHK.TRANS64.TRYWAIT P0, [R4+URZ], R5 ;  /* 0x00000005040075a7 */ /* 0x000ea4000800017f */
[----:B--2---:R-:W-:Y:S05]  /*1f2b0*/  @!P0 BRA `(.L_x_8182) ;  /* 0x0000002400708947 */ /* 0x004fea0003800000 */
.L_x_8283:
[----:B------:R-:W-:-:S07]  /*1f2c0*/  IMAD R3, R3, 0x8, R0 ;  /* 0x0000000803037824 */ /* 0x000fce00078e0200 */
.L_x_8183:
[----:B---3--:R3:W4:Y:S02]  /*1f2d0*/  SYNCS.PHASECHK.TRANS64.TRYWAIT P0, [R3+URZ], R2 ;  /* 0x00000002030075a7 */ /* 0x008724000800017f */
[----:B----4-:R-:W-:Y:S05]  /*1f2e0*/  @!P0 NANOSLEEP.SYNCS 0x989680 ;  /* 0x009896800000895d */ /* 0x010fea0003900000 */
[----:B------:R-:W4:Y:S02]  /*1f2f0*/  @!P0 SYNCS.PHASECHK.TRANS64 P0, [R3+URZ], R2 ;  /* 0x00000002030085a7 */ /* 0x000f24000800007f */
[----:B----4-:R-:W-:Y:S05]  /*1f300*/  @!P0 BRA `(.L_x_8183) ;  /* 0xfffffffc00f08947 */ /* 0x010fea000383ffff */
.L_x_7848:
[----:B------:R-:W-:Y:S05]  /*1f310*/  BSYNC B9 ;  /* 0x0000000000097941 */ /* 0x000fea0003800000 */
.L_x_7845:
[----:B------:R-:W-:Y:S05]  /*1f320*/  EXIT ;  /* 0x000000000000794d */ /* 0x000fea0003800000 */
.L_x_7866:
[----:B0-----:R0:W1:Y:S02]  /*1f330*/  SYNCS.PHASECHK.TRANS64.TRYWAIT P5, [R75+URZ+0x28c90], R76 ;  /* 0x028c904c4b0075a7 */ /* 0x00106400080a017f */
[----:B-1----:R-:W-:Y:S05]  /*1f340*/  @!P5 NANOSLEEP.SYNCS 0x989680 ;  /* 0x009896800000d95d */ /* 0x002fea0003900000 */
[----:B------:R-:W1:Y:S02]  /*1f350*/  @!P5 SYNCS.PHASECHK.TRANS64 P5, [R75+URZ+0x28c90], R76 ;  /* 0x028c904c4b00d5a7 */ /* 0x000e6400080a007f */
[----:B-1----:R-:W-:Y:S05]  /*1f360*/  @!P5 BRA `(.L_x_7866) ;  /* 0xfffffffc00f0d947 */ /* 0x002fea000383ffff */
[----:B------:R-:W-:Y:S05]  /*1f370*/  BRA `(.L_x_8184) ;  /* 0xfffffe3800947947 */ /* 0x000fea000383ffff */
.L_x_7876:
[----:B-1----:R1:W2:Y:S02]  /*1f380*/  SYNCS.PHASECHK.TRANS64.TRYWAIT P5, [R75+URZ+0x28c90], R76 ;  /* 0x028c904c4b0075a7 */ /* 0x0022a400080a017f */
[----:B--2---:R-:W-:Y:S05]  /*1f390*/  @!P5 NANOSLEEP.SYNCS 0x989680 ;  /* 0x009896800000d95d */ /* 0x004fea0003900000 */
[----:B------:R-:W2:Y:S02]  /*1f3a0*/  @!P5 SYNCS.PHASECHK.TRANS64 P5, [R75+URZ+0x28c90], R76 ;  /* 0x028c904c4b00d5a7 */ /* 0x000ea400080a007f */
[----:B--2---:R-:W-:Y:S05]  /*1f3b0*/  @!P5 BRA `(.L_x_7876) ;  /* 0xfffffffc00f0d947 */ /* 0x004fea000383ffff */
[----:B------:R-:W-:Y:S05]  /*1f3c0*/  BRA `(.L_x_8185) ;  /* 0xfffffe4400187947 */ /* 0x000fea000383ffff */
.L_x_7881:
[----:B0-----:R0:W1:Y:S02]  /*1f3d0*/  SYNCS.PHASECHK.TRANS64.TRYWAIT P5, [R75+URZ+0x28c90], R76 ;  /* 0x028c904c4b0075a7 */ /* 0x00106400080a017f */
[----:B-1----:R-:W-:Y:S05]  /*1f3e0*/  @!P5 NANOSLEEP.SYNCS 0x989680 ;  /* 0x009896800000d95d */ /* 0x002fea0003900000 */
[----:B------:R-:W1:Y:S02]  /*1f3f0*/  @!P5 SYNCS.PHASECHK.TRANS64 P5, [R75+URZ+0x28c90], R76 ;  /* 0x028c904c4b00d5a7 */ /* 0x000e6400080a007f */
[----:B-1----:R-:W-:Y:S05]  /*1f400*/  @!P5 BRA `(.L_x_7881) ;  /* 0xfffffffc00f0d947 */ /* 0x002fea000383ffff */
[----:B------:R-:W-:Y:S05]  /*1f410*/  BRA `(.L_x_8186) ;  /* 0xfffffe4c00587947 */ /* 0x000fea000383ffff */
.L_x_7885:
[----:B--2---:R2:W0:Y:S02]  /*1f420*/  SYNCS.PHASECHK.TRANS64.TRYWAIT P0, [R75+URZ+0x28cb0], R76 ;  /* 0x028cb04c4b0075a7 */ /* 0x004424000800017f */
[----:B0-----:R-:W-:Y:S05]  /*1f430*/  @!P0 NANOSLEEP.SYNCS 0x989680 ;  /* 0x009896800000895d */ /* 0x001fea0003900000 */
[----:B------:R-:W0:Y:S02]  /*1f440*/  @!P0 SYNCS.PHASECHK.TRANS64 P0, [R75+URZ+0x28cb0], R76 ;  /* 0x028cb04c4b0085a7 */ /* 0x000e24000800007f */
[----:B0-----:R-:W-:Y:S05]  /*1f450*/  @!P0 BRA `(.L_x_7885) ;  /* 0xfffffffc00f08947 */ /* 0x001fea000383ffff */
[----:B------:R-:W-:Y:S05]  /*1f460*/  BRA `(.L_x_8187) ;  /* 0xfffffe4c00d07947 */ /* 0x000fea000383ffff */
.L_x_7898:
[----:B0-----:R0:W1:Y:S02]  /*1f470*/  SYNCS.PHASECHK.TRANS64.TRYWAIT P1, [R5+URZ+0x28c50], R10 ;  /* 0x028c500a050075a7 */ /* 0x001064000802017f */
[----:B-1----:R-:W-:Y:S05]  /*1f480*/  @!P1 NANOSLEEP.SYNCS 0x989680 ;  /* 0x009896800000995d */ /* 0x002fea0003900000 */
[----:B------:R-:W1:Y:S02]  /*1f490*/  @!P1 SYNCS.PHASECHK.TRANS64 P1, [R5+URZ+0x28c50], R10 ;  /* 0x028c500a050095a7 */ /* 0x000e64000802007f */
[----:B-1----:R-:W-:Y:S05]  /*1f4a0*/  @!P1 BRA `(.L_x_7898) ;  /* 0xfffffffc00f09947 */ /* 0x002fea000383ffff */
[----:B------:R-:W-:Y:S05]  /*1f4b0*/  BRA `(.L_x_8188) ;  /* 0xfffffe5c00ac7947 */ /* 0x000fea000383ffff */
.L_x_7905:
[----:B-1----:R1:W2:Y:S02]  /*1f4c0*/  SYNCS.PHASECHK.TRANS64.TRYWAIT P2, [R21+URZ+0x28c50], R4 ;  /* 0x028c5004150075a7 */ /* 0x0022a4000804017f */
[----:B--2---:R-:W-:Y:S05]  /*1f4d0*/  @!P2 NANOSLEEP.SYNCS 0x989680 ;  /* 0x009896800000a95d */ /* 0x004fea0003900000 */
[----:B------:R-:W2:Y:S02]  /*1f4e0*/  @!P2 SYNCS.PHASECHK.TRANS64 P2, [R21+URZ+0x28c50], R4 ;  /* 0x028c50041500a5a7 */ /* 0x000ea4000804007f */
[----:B--2---:R-:W-:Y:S05]  /*1f4f0*/  @!P2 BRA `(.L_x_7905) ;  /* 0xfffffffc00f0a947 */ /* 0x004fea000383ffff */
[----:B------:R-:W-:Y:S05]  /*1f500*/  BRA `(.L_x_7904) ;  /* 0xfffffe6800dc7947 */ /* 0x000fea000383ffff */
.L_x_7920:
        /* <DEDUP_REMOVED lines=8> */
.L_x_8190:
[----:B------:R-:W-:Y:S05]  /*1f590*/  BSYNC B1 ;  /* 0x0000000000017941 */ /* 0x000fea0003800000 */
.L_x_8189:
        /* <DEDUP_REMOVED lines=8> */
.L_x_8191:
[----:B------:R-:W-:Y:S02]  /*1f620*/  IMAD.MOV.U32 R13, RZ, RZ, R33 ;  /* 0x000000ffff0d7224 */ /* 0x000fe400078e0021 */
[----:B------:R-:W-:-:S07]  /*1f630*/  IMAD.MOV.U32 R4, RZ, RZ, R14 ;  /* 0x000000ffff047224 */ /* 0x000fce00078e000e */
[----:B------:R-:W-:Y:S05]  /*1f640*/  WARPSYNC.COLLECTIVE R15, `(.L_x_8192) ;  /* 0x000000000f087348 */ /* 0x000fea0003c00000 */
[----:B------:R0:W1:Y:S02]  /*1f650*/  SHFL.IDX P6, R14, R13, R12, R11 ;  /* 0x0000000c0d0e7389 */ /* 0x00006400000c000b */
[----:B01----:R-:W-:Y:S01]  /*1f660*/  ENDCOLLECTIVE ;  /* 0x000000000000791b */ /* 0x003fe20003800000 */
.L_x_8192:
[----:B------:R-:W-:Y:S02]  /*1f670*/  IMAD.MOV.U32 R13, RZ, RZ, R30 ;  /* 0x000000ffff0d7224 */ /* 0x000fe400078e001e */
[----:B------:R-:W-:-:S07]  /*1f680*/  IMAD.MOV.U32 R0, RZ, RZ, R14 ;  /* 0x000000ffff007224 */ /* 0x000fce00078e000e */
[----:B------:R-:W-:Y:S05]  /*1f690*/  WARPSYNC.COLLECTIVE R15, `(.L_x_8193) ;  /* 0x000000000f087348 */ /* 0x000fea0003c00000 */
[----:B------:R0:W1:Y:S02]  /*1f6a0*/  SHFL.IDX P6, R14, R13, R12, R11 ;  /* 0x0000000c0d0e7389 */ /* 0x00006400000c000b */
[----:B01----:R-:W-:Y:S01]  /*1f6b0*/  ENDCOLLECTIVE ;  /* 0x000000000000791b */ /* 0x003fe20003800000 */
.L_x_8193:
[----:B------:R-:W-:Y:S01]  /*1f6c0*/  IMAD.MOV.U32 R8, RZ, RZ, R14 ;  /* 0x000000ffff087224 */ /* 0x000fe200078e000e */
[----:B------:R-:W-:Y:S06]  /*1f6d0*/  BRA `(.L_x_8194) ;  /* 0xfffffe8400287947 */ /* 0x000fec000383ffff */
.L_x_7923:
        /* <DEDUP_REMOVED lines=8> */
.L_x_8196:
[----:B------:R-:W-:Y:S05]  /*1f760*/  BSYNC B1 ;  /* 0x0000000000017941 */ /* 0x000fea0003800000 */
.L_x_8195:
        /* <DEDUP_REMOVED lines=8> */
.L_x_8197:
[----:B------:R-:W-:Y:S02]  /*1f7f0*/  IMAD.MOV.U32 R13, RZ, RZ, R33 ;  /* 0x000000ffff0d7224 */ /* 0x000fe400078e0021 */
[----:B------:R-:W-:-:S07]  /*1f800*/  IMAD.MOV.U32 R3, RZ, RZ, R14 ;  /* 0x000000ffff037224 */ /* 0x000fce00078e000e */
[----:B------:R-:W-:Y:S05]  /*1f810*/  WARPSYNC.COLLECTIVE R15, `(.L_x_8198) ;  /* 0x000000000f087348 */ /* 0x000fea0003c00000 */
[----:B------:R0:W1:Y:S02]  /*1f820*/  SHFL.IDX P6, R14, R13, R12, R11 ;  /* 0x0000000c0d0e7389 */ /* 0x00006400000c000b */
[----:B01----:R-:W-:Y:S01]  /*1f830*/  ENDCOLLECTIVE ;  /* 0x000000000000791b */ /* 0x003fe20003800000 */
.L_x_8198:
[----:B------:R-:W-:Y:S02]  /*1f840*/  IMAD.MOV.U32 R13, RZ, RZ, R30 ;  /* 0x000000ffff0d7224 */ /* 0x000fe400078e001e */
[----:B------:R-:W-:-:S07]  /*1f850*/  IMAD.MOV.U32 R7, RZ, RZ, R14 ;  /* 0x000000ffff077224 */ /* 0x000fce00078e000e */
[----:B------:R-:W-:Y:S05]  /*1f860*/  WARPSYNC.COLLECTIVE R15, `(.L_x_8199) ;  /* 0x000000000f087348 */ /* 0x000fea0003c00000 */
[----:B------:R0:W1:Y:S02]  /*1f870*/  SHFL.IDX P6, R14, R13, R12, R11 ;  /* 0x0000000c0d0e7389 */ /* 0x00006400000c000b */
[----:B01----:R-:W-:Y:S01]  /*1f880*/  ENDCOLLECTIVE ;  /* 0x000000000000791b */ /* 0x003fe20003800000 */
.L_x_8199:
[----:B------:R-:W-:Y:S01]  /*1f890*/  IMAD.MOV.U32 R30, RZ, RZ, R14 ;  /* 0x000000ffff1e7224 */ /* 0x000fe200078e000e */
[----:B------:R-:W-:Y:S06]  /*1f8a0*/  BRA `(.L_x_8200) ;  /* 0xfffffe84007c7947 */ /* 0x000fec000383ffff */
.L_x_7927:
[----:B0-----:R0:W1:Y:S02]  /*1f8b0*/  SYNCS.PHASECHK.TRANS64.TRYWAIT P0, [R2+URZ+0x28c00], R35 ;  /* 0x028c0023020075a7 */ /* 0x001064000800017f */
[----:B-1----:R-:W-:Y:S05]  /*1f8c0*/  @!P0 NANOSLEEP.SYNCS 0x989680 ;  /* 0x009896800000895d */ /* 0x002fea0003900000 */
[----:B------:R-:W1:Y:S02]  /*1f8d0*/  @!P0 SYNCS.PHASECHK.TRANS64 P0, [R2+URZ+0x28c00], R35 ;  /* 0x028c0023020085a7 */ /* 0x000e64000800007f */
[----:B-1----:R-:W-:Y:S05]  /*1f8e0*/  @!P0 BRA `(.L_x_7927) ;  /* 0xfffffffc00f08947 */ /* 0x002fea000383ffff */
[----:B------:R-:W-:Y:S05]  /*1f8f0*/  BRA `(.L_x_8201) ;  /* 0xfffffe8800687947 */ /* 0x000fea000383ffff */
.L_x_7935:
        /* <DEDUP_REMOVED lines=8> */
.L_x_8203:
[----:B------:R-:W-:Y:S05]  /*1f980*/  BSYNC B1 ;  /* 0x0000000000017941 */ /* 0x000fea0003800000 */
.L_x_8202:
        /* <DEDUP_REMOVED lines=8> */
.L_x_8204:
[----:B------:R-:W-:Y:S02]  /*1fa10*/  IMAD.MOV.U32 R13, RZ, RZ, R9 ;  /* 0x000000ffff0d7224 */ /* 0x000fe400078e0009 */
[----:B------:R-:W-:-:S07]  /*1fa20*/  IMAD.MOV.U32 R4, RZ, RZ, R14 ;  /* 0x000000ffff047224 */ /* 0x000fce00078e000e */
[----:B------:R-:W-:Y:S05]  /*1fa30*/  WARPSYNC.COLLECTIVE R15, `(.L_x_8205) ;  /* 0x000000000f087348 */ /* 0x000fea0003c00000 */
[----:B------:R0:W1:Y:S02]  /*1fa40*/  SHFL.IDX P6, R14, R13, R12, R11 ;  /* 0x0000000c0d0e7389 */ /* 0x00006400000c000b */
[----:B01----:R-:W-:Y:S01]  /*1fa50*/  ENDCOLLECTIVE ;  /* 0x000000000000791b */ /* 0x003fe20003800000 */
.L_x_8205:
[----:B------:R-:W-:Y:S02]  /*1fa60*/  IMAD.MOV.U32 R13, RZ, RZ, R8 ;  /* 0x000000ffff0d7224 */ /* 0x000fe400078e0008 */
[----:B------:R-:W-:-:S07]  /*1fa70*/  IMAD.MOV.U32 R7, RZ, RZ, R14 ;  /* 0x000000ffff077224 */ /* 0x000fce00078e000e */
[----:B------:R-:W-:Y:S05]  /*1fa80*/  WARPSYNC.COLLECTIVE R15, `(.L_x_8206) ;  /* 0x000000000f087348 */ /* 0x000fea0003c00000 */
[----:B------:R0:W1:Y:S02]  /*1fa90*/  SHFL.IDX P6, R14, R13, R12, R11 ;  /* 0x0000000c0d0e7389 */ /* 0x00006400000c000b */
[----:B01----:R-:W-:Y:S01]  /*1faa0*/  ENDCOLLECTIVE ;  /* 0x000000000000791b */ /* 0x003fe20003800000 */
.L_x_8206:
[----:B------:R-:W-:Y:S01]  /*1fab0*/  IMAD.MOV.U32 R6, RZ, RZ, R14 ;  /* 0x000000ffff067224 */ /* 0x000fe200078e000e */
[----:B------:R-:W-:Y:S06]  /*1fac0*/  BRA `(.L_x_8207) ;  /* 0xfffffe9400bc7947 */ /* 0x000fec000383ffff */
.L_x_7938:
        /* <DEDUP_REMOVED lines=8> */
.L_x_8209:
[----:B------:R-:W-:Y:S05]  /*1fb50*/  BSYNC B1 ;  /* 0x0000000000017941 */ /* 0x000fea0003800000 */
.L_x_8208:
        /* <DEDUP_REMOVED lines=8> */
.L_x_8210:
[----:B------:R-:W-:Y:S02]  /*1fbe0*/  IMAD.MOV.U32 R13, RZ, RZ, R9 ;  /* 0x000000ffff0d7224 */ /* 0x000fe400078e0009 */
[----:B------:R-:W-:-:S07]  /*1fbf0*/  IMAD.MOV.U32 R3, RZ, RZ, R14 ;  /* 0x000000ffff037224 */ /* 0x000fce00078e000e */
[----:B------:R-:W-:Y:S05]  /*1fc00*/  WARPSYNC.COLLECTIVE R15, `(.L_x_8211) ;  /* 0x000000000f087348 */ /* 0x000fea0003c00000 */
[----:B------:R0:W1:Y:S02]  /*1fc10*/  SHFL.IDX P6, R14, R13, R12, R11 ;  /* 0x0000000c0d0e7389 */ /* 0x00006400000c000b */
[----:B01----:R-:W-:Y:S01]  /*1fc20*/  ENDCOLLECTIVE ;  /* 0x000000000000791b */ /* 0x003fe20003800000 */
.L_x_8211:
[----:B------:R-:W-:Y:S02]  /*1fc30*/  IMAD.MOV.U32 R13, RZ, RZ, R8 ;  /* 0x000000ffff0d7224 */ /* 0x000fe400078e0008 */
[----:B------:R-:W-:-:S07]  /*1fc40*/  IMAD.MOV.U32 R6, RZ, RZ, R14 ;  /* 0x000000ffff067224 */ /* 0x000fce00078e000e */
[----:B------:R-:W-:Y:S05]  /*1fc50*/  WARPSYNC.COLLECTIVE R15, `(.L_x_8212) ;  /* 0x000000000f087348 */ /* 0x000fea0003c00000 */
[----:B------:R0:W1:Y:S02]  /*1fc60*/  SHFL.IDX P6, R14, R13, R12, R11 ;  /* 0x0000000c0d0e7389 */ /* 0x00006400000c000b */
[----:B01----:R-:W-:Y:S01]  /*1fc70*/  ENDCOLLECTIVE ;  /* 0x000000000000791b */ /* 0x003fe20003800000 */
.L_x_8212:
[----:B------:R-:W-:Y:S02]  /*1fc80*/  IMAD.MOV.U32 R12, RZ, RZ, R3 ;  /* 0x000000ffff0c7224 */ /* 0x000fe400078e0003 */
[----:B------:R-:W-:Y:S01]  /*1fc90*/  IMAD.MOV.U32 R13, RZ, RZ, R0 ;  /* 0x000000ffff0d7224 */ /* 0x000fe200078e0000 */
[----:B------:R-:W-:Y:S06]  /*1fca0*/  BRA `(.L_x_8213) ;  /* 0xfffffe9400e47947 */ /* 0x000fec000383ffff */
.L_x_7942:
[----:B0-----:R0:W1:Y:S02]  /*1fcb0*/  SYNCS.PHASECHK.TRANS64.TRYWAIT P1, [R2+URZ+0x28c00], R33 ;  /* 0x028c0021020075a7 */ /* 0x001064000802017f */
[----:B-1----:R-:W-:Y:S05]  /*1fcc0*/  @!P1 NANOSLEEP.SYNCS 0x989680 ;  /* 0x009896800000995d */ /* 0x002fea0003900000 */
[----:B------:R-:W1:Y:S02]  /*1fcd0*/  @!P1 SYNCS.PHASECHK.TRANS64 P1, [R2+URZ+0x28c00], R33 ;  /* 0x028c0021020095a7 */ /* 0x000e64000802007f */
[----:B-1----:R-:W-:Y:S05]  /*1fce0*/  @!P1 BRA `(.L_x_7942) ;  /* 0xfffffffc00f09947 */ /* 0x002fea000383ffff */
[----:B------:R-:W-:Y:S05]  /*1fcf0*/  BRA `(.L_x_8214) ;  /* 0xfffffe9800847947 */ /* 0x000fea000383ffff */
.L_x_7948:
[----:B0-----:R0:W1:Y:S02]  /*1fd00*/  SYNCS.PHASECHK.TRANS64.TRYWAIT P2, [R20+URZ+0x28c30], R21 ;  /* 0x028c3015140075a7 */ /* 0x001064000804017f */
[----:B-1----:R-:W-:Y:S05]  /*1fd10*/  @!P2 NANOSLEEP.SYNCS 0x989680 ;  /* 0x009896800000a95d */ /* 0x002fea0003900000 */
[----:B------:R-:W1:Y:S02]  /*1fd20*/  @!P2 SYNCS.PHASECHK.TRANS64 P2, [R20+URZ+0x28c30], R21 ;  /* 0x028c30151400a5a7 */ /* 0x000e64000804007f */
[----:B-1----:R-:W-:Y:S05]  /*1fd30*/  @!P2 BRA `(.L_x_7948) ;  /* 0xfffffffc00f0a947 */ /* 0x002fea000383ffff */
[----:B------:R-:W-:Y:S05]  /*1fd40*/  BRA `(.L_x_7947) ;  /* 0xfffffea800387947 */ /* 0x000fea000383ffff */
.L_x_7953:
[----:B--2---:R2:W0:Y:S02]  /*1fd50*/  SYNCS.PHASECHK.TRANS64.TRYWAIT P2, [R20+URZ+0x28c50], R21 ;  /* 0x028c5015140075a7 */ /* 0x004424000804017f */
[----:B0-----:R-:W-:Y:S05]  /*1fd60*/  @!P2 NANOSLEEP.SYNCS 0x989680 ;  /* 0x009896800000a95d */ /* 0x001fea0003900000 */
[----:B------:R-:W0:Y:S02]  /*1fd70*/  @!P2 SYNCS.PHASECHK.TRANS64 P2, [R20+URZ+0x28c50], R21 ;  /* 0x028c50151400a5a7 */ /* 0x000e24000804007f */
[----:B0-----:R-:W-:Y:S05]  /*1fd80*/  @!P2 BRA `(.L_x_7953) ;  /* 0xfffffffc00f0a947 */ /* 0x001fea000383ffff */
[----:B------:R-:W-:Y:S05]  /*1fd90*/  BRA `(.L_x_7952) ;  /* 0xfffffec000087947 */ /* 0x000fea000383ffff */
.L_x_7960:
[----:B-1----:R1:W2:Y:S02]  /*1fda0*/  SYNCS.PHASECHK.TRANS64.TRYWAIT P2, [R217+URZ+0x28c30], R20 ;  /* 0x028c3014d90075a7 */ /* 0x0022a4000804017f */
[----:B--2---:R-:W-:Y:S05]  /*1fdb0*/  @!P2 NANOSLEEP.SYNCS 0x989680 ;  /* 0x009896800000a95d */ /* 0x004fea0003900000 */
[----:B------:R-:W2:Y:S02]  /*1fdc0*/  @!P2 SYNCS.PHASECHK.TRANS64 P2, [R217+URZ+0x28c30], R20 ;  /* 0x028c3014d900a5a7 */ /* 0x000ea4000804007f */
[----:B--2---:R-:W-:Y:S05]  /*1fdd0*/  @!P2 BRA `(.L_x_7960) ;  /* 0xfffffffc00f0a947 */ /* 0x004fea000383ffff */
[----:B------:R-:W-:Y:S05]  /*1fde0*/  BRA `(.L_x_7959) ;  /* 0xfffffec400407947 */ /* 0x000fea000383ffff */
.L_x_7965:
[----:B--2---:R2:W3:Y:S02]  /*1fdf0*/  SYNCS.PHASECHK.TRANS64.TRYWAIT P2, [R217+URZ+0x28c50], R20 ;  /* 0x028c5014d90075a7 */ /* 0x0044e4000804017f */
[----:B---3--:R-:W-:Y:S05]  /*1fe00*/  @!P2 NANOSLEEP.SYNCS 0x989680 ;  /* 0x009896800000a95d */ /* 0x008fea0003900000 */
[----:B------:R-:W3:Y:S02]  /*1fe10*/  @!P2 SYNCS.PHASECHK.TRANS64 P2, [R217+URZ+0x28c50], R20 ;  /* 0x028c5014d900a5a7 */ /* 0x000ee4000804007f */
[----:B---3--:R-:W-:Y:S05]  /*1fe20*/  @!P2 BRA `(.L_x_7965) ;  /* 0xfffffffc00f0a947 */ /* 0x008fea000383ffff */
[----:B------:R-:W-:Y:S05]  /*1fe30*/  BRA `(.L_x_7964) ;  /* 0xfffffee400007947 */ /* 0x000fea000383ffff */
.L_x_7973:
[----:B--2---:R2:W3:Y:S02]  /*1fe40*/  SYNCS.PHASECHK.TRANS64.TRYWAIT P2, [R194+URZ+0x28c30], R20 ;  /* 0x028c3014c20075a7 */ /* 0x0044e4000804017f */
[----:B---3--:R-:W-:Y:S05]  /*1fe50*/  @!P2 NANOSLEEP.SYNCS 0x989680 ;  /* 0x009896800000a95d */ /* 0x008fea0003900000 */
[----:B------:R-:W3:Y:S02]  /*1fe60*/  @!P2 SYNCS.PHASECHK.TRANS64 P2, [R194+URZ+0x28c30], R20 ;  /* 0x028c3014c200a5a7 */ /* 0x000ee4000804007f */
[----:B---3--:R-:W-:Y:S05]  /*1fe70*/  @!P2 BRA `(.L_x_7973) ;  /* 0xfffffffc00f0a947 */ /* 0x008fea000383ffff */
[----:B------:R-:W-:Y:S05]  /*1fe80*/  BRA `(.L_x_7972) ;  /* 0xfffffee800147947 */ /* 0x000fea000383ffff */
.L_x_7978:
[----:B--2---:R2:W3:Y:S02]  /*1fe90*/  SYNCS.PHASECHK.TRANS64.TRYWAIT P2, [R194+URZ+0x28c50], R20 ;  /* 0x028c5014c20075a7 */ /* 0x0044e4000804017f */
[----:B---3--:R-:W-:Y:S05]  /*1fea0*/  @!P2 NANOSLEEP.SYNCS 0x989680 ;  /* 0x009896800000a95d */ /* 0x008fea0003900000 */
[----:B------:R-:W3:Y:S02]  /*1feb0*/  @!P2 SYNCS.PHASECHK.TRANS64 P2, [R194+URZ+0x28c50], R20 ;  /* 0x028c5014c200a5a7 */ /* 0x000ee4000804007f */
[----:B---3--:R-:W-:Y:S05]  /*1fec0*/  @!P2 BRA `(.L_x_7978) ;  /* 0xfffffffc00f0a947 */ /* 0x008fea000383ffff */
[----:B------:R-:W-:Y:S05]  /*1fed0*/  BRA `(.L_x_7977) ;  /* 0xffffff0000687947 */ /* 0x000fea000383ffff */
.L_x_8013:
        /* <DEDUP_REMOVED lines=11> */
.L_x_8216:
[----:B------:R-:W-:Y:S05]  /*1ff90*/  BSYNC B1 ;  /* 0x0000000000017941 */ /* 0x000fea0003800000 */
.L_x_8215:
[----:B------:R-:W-:Y:S05]  /*1ffa0*/  BRA `(.L_x_8217) ;  /* 0xffffff7400407947 */ /* 0x000fea000383ffff */
.L_x_8015:
[----:B------:R-:W-:Y:S01]  /*1ffb0*/  BSSY B1, `(.L_x_8218) ;  /* 0x0000006000017945 */ /* 0x000fe20003800000 */
[----:B------:R-:W-:-:S07]  /*1ffc0*/  IMAD.MOV.U32 R15, RZ, RZ, -0x1 ;  /* 0xffffffffff0f7424 */ /* 0x000fce00078e00ff */
[----:B0-----:R-:W-:Y:S05]  /*1ffd0*/  WARPSYNC.COLLECTIVE R15, `(.L_x_8219) ;  /* 0x000000000f0c7348 */ /* 0x001fea0003c00000 */
[----:B------:R-:W-:Y:S02]  /*1ffe0*/  ELECT P6, UR62, PT ;  /* 0x00000000003e782f */ /* 0x000fe400038c0000 */
[----:B------:R-:W-:Y:S01]  /*1fff0*/  MOV R14, UR62 ;  /* 0x0000003e000e7c02 */ /* 0x000fe20008000f00 */
[----:B0-----:R-:W-:Y:S10]  /*20000*/  ENDCOLLECTIVE ;  /* 0x000000000000791b */ /* 0x001ff40003800000 */
.L_x_8219:
[----:B------:R-:W-:Y:S05]  /*20010*/  BSYNC B1 ;  /* 0x0000000000017941 */ /* 0x000fea0003800000 */
.L_x_8218:
[----:B------:R-:W-:Y:S05]  /*20020*/  BRA `(.L_x_8014) ;  /* 0xffffff7400387947 */ /* 0x000fea000383ffff */
.L_x_8017:
[----:B0-----:R0:W1:Y:S02]  /*20030*/  SYNCS.PHASECHK.TRANS64.TRYWAIT P0, [R18+URZ+0x28c20], R4 ;  /* 0x028c2004120075a7 */ /* 0x001064000800017f */
[----:B-1----:R-:W-:Y:S05]  /*20040*/  @!P0 NANOSLEEP.SYNCS 0x989680 ;  /* 0x009896800000895d */ /* 0x002fea0003900000 */
[----:B------:R-:W1:Y:S02]  /*20050*/  @!P0 SYNCS.PHASECHK.TRANS64 P0, [R18+URZ+0x28c20], R4 ;  /* 0x028c2004120085a7 */ /* 0x000e64000800007f */
[----:B-1----:R-:W-:Y:S05]  /*20060*/  @!P0 BRA `(.L_x_8017) ;  /* 0xfffffffc00f08947 */ /* 0x002fea000383ffff */
[----:B------:R-:W-:Y:S05]  /*20070*/  BRA `(.L_x_8220) ;  /* 0xffffff7400487947 */ /* 0x000fea000383ffff */
.L_x_8021:
[----:B-1----:R1:W2:Y:S02]  /*20080*/  SYNCS.PHASECHK.TRANS64.TRYWAIT P0, [R5+URZ+0x28ca0], R9 ;  /* 0x028ca009050075a7 */ /* 0x0022a4000800017f */
[----:B--2---:R-:W-:Y:S05]  /*20090*/  @!P0 NANOSLEEP.SYNCS 0x989680 ;  /* 0x009896800000895d */ /* 0x004fea0003900000 */
[----:B------:R-:W2:Y:S02]  /*200a0*/  @!P0 SYNCS.PHASECHK.TRANS64 P0, [R5+URZ+0x28ca0], R9 ;  /* 0x028ca009050085a7 */ /* 0x000ea4000800007f */
[----:B--2---:R-:W-:Y:S05]  /*200b0*/  @!P0 BRA `(.L_x_8021) ;  /* 0xfffffffc00f08947 */ /* 0x004fea000383ffff */
[----:B------:R-:W-:Y:S05]  /*200c0*/  BRA `(.L_x_8221) ;  /* 0xffffff7400687947 */ /* 0x000fea000383ffff */
.L_x_8026:
[----:B0-----:R0:W2:Y:S02]  /*200d0*/  SYNCS.PHASECHK.TRANS64.TRYWAIT P0, [R5+URZ+0x28cc0], R9 ;  /* 0x028cc009050075a7 */ /* 0x0010a4000800017f */
[----:B--2---:R-:W-:Y:S05]  /*200e0*/  @!P0 NANOSLEEP.SYNCS 0x989680 ;  /* 0x009896800000895d */ /* 0x004fea0003900000 */
[----:B------:R-:W2:Y:S02]  /*200f0*/  @!P0 SYNCS.PHASECHK.TRANS64 P0, [R5+URZ+0x28cc0], R9 ;  /* 0x028cc009050085a7 */ /* 0x000ea4000800007f */
[----:B--2---:R-:W-:Y:S05]  /*20100*/  @!P0 BRA `(.L_x_8026) ;  /* 0xfffffffc00f08947 */ /* 0x004fea000383ffff */
[----:B------:R-:W-:Y:S05]  /*20110*/  BRA `(.L_x_8222) ;  /* 0xffffff7400e87947 */ /* 0x000fea000383ffff */
.L_x_8040:
[----:B0-----:R0:W1:Y:S02]  /*20120*/  SYNCS.PHASECHK.TRANS64.TRYWAIT P1, [R5+URZ+0x28ca0], R6 ;  /* 0x028ca006050075a7 */ /* 0x001064000802017f */
[----:B-1----:R-:W-:Y:S05]  /*20130*/  @!P1 NANOSLEEP.SYNCS 0x989680 ;  /* 0x009896800000995d */ /* 0x002fea0003900000 */
[----:B------:R-:W1:Y:S02]  /*20140*/  @!P1 SYNCS.PHASECHK.TRANS64 P1, [R5+URZ+0x28ca0], R6 ;  /* 0x028ca006050095a7 */ /* 0x000e64000802007f */
[----:B-1----:R-:W-:Y:S05]  /*20150*/  @!P1 BRA `(.L_x_8040) ;  /* 0xfffffffc00f09947 */ /* 0x002fea000383ffff */
[----:B------:R-:W-:Y:S05]  /*20160*/  BRA `(.L_x_8223) ;  /* 0xffffff8000687947 */ /* 0x000fea000383ffff */
.L_x_8045:
[----:B-1----:R1:W2:Y:S02]  /*20170*/  SYNCS.PHASECHK.TRANS64.TRYWAIT P1, [R5+URZ+0x28cc0], R6 ;  /* 0x028cc006050075a7 */ /* 0x0022a4000802017f */
[----:B--2---:R-:W-:Y:S05]  /*20180*/  @!P1 NANOSLEEP.SYNCS 0x989680 ;  /* 0x009896800000995d */ /* 0x004fea0003900000 */
[----:B------:R-:W2:Y:S02]  /*20190*/  @!P1 SYNCS.PHASECHK.TRANS64 P1, [R5+URZ+0x28cc0], R6 ;  /* 0x028cc006050095a7 */ /* 0x000ea4000802007f */
[----:B--2---:R-:W-:Y:S05]  /*201a0*/  @!P1 BRA `(.L_x_8045) ;  /* 0xfffffffc00f09947 */ /* 0x004fea000383ffff */
[----:B------:R-:W-:Y:S05]  /*201b0*/  BRA `(.L_x_8224) ;  /* 0xffffff8000e47947 */ /* 0x000fea000383ffff */
.L_x_8067:
        /* <DEDUP_REMOVED lines=11> */
.L_x_8226:
[----:B------:R-:W-:Y:S05]  /*20270*/  BSYNC B0 ;  /* 0x0000000000007941 */ /* 0x000fea0003800000 */
.L_x_8225:
[----:B------:R-:W-:Y:S05]  /*20280*/  BRA `(.L_x_8227) ;  /* 0xffffff94008c7947 */ /* 0x000fea000383ffff */
.L_x_8069:
[----:B------:R-:W-:Y:S01]  /*20290*/  BSSY B0, `(.L_x_8228) ;  /* 0x0000006000007945 */ /* 0x000fe20003800000 */
[----:B------:R-:W-:-:S07]  /*202a0*/  IMAD.MOV.U32 R15, RZ, RZ, -0x1 ;  /* 0xffffffffff0f7424 */ /* 0x000fce00078e00ff */
[----:B0-----:R-:W-:Y:S05]  /*202b0*/  WARPSYNC.COLLECTIVE R15, `(.L_x_8229) ;  /* 0x000000000f0c7348 */ /* 0x001fea0003c00000 */
[----:B------:R-:W-:Y:S02]  /*202c0*/  ELECT P6, UR62, PT ;  /* 0x00000000003e782f */ /* 0x000fe400038c0000 */
[----:B------:R-:W-:Y:S01]  /*202d0*/  MOV R14, UR62 ;  /* 0x0000003e000e7c02 */ /* 0x000fe20008000f00 */
[----:B0-----:R-:W-:Y:S10]  /*202e0*/  ENDCOLLECTIVE ;  /* 0x000000000000791b */ /* 0x001ff40003800000 */
.L_x_8229:
[----:B------:R-:W-:Y:S05]  /*202f0*/  BSYNC B0 ;  /* 0x0000000000007941 */ /* 0x000fea0003800000 */
.L_x_8228:
[----:B------:R-:W-:Y:S05]  /*20300*/  BRA `(.L_x_8230) ;  /* 0xffffff9400907947 */ /* 0x000fea000383ffff */
.L_x_8071:
[----:B-1----:R1:W2:Y:S02]  /*20310*/  SYNCS.PHASECHK.TRANS64.TRYWAIT P0, [R0+URZ+0x28c40], R2 ;  /* 0x028c4002000075a7 */ /* 0x0022a4000800017f */
[----:B--2---:R-:W-:Y:S05]  /*20320*/  @!P0 NANOSLEEP.SYNCS 0x989680 ;  /* 0x009896800000895d */ /* 0x004fea0003900000 */
[----:B------:R-:W2:Y:S02]  /*20330*/  @!P0 SYNCS.PHASECHK.TRANS64 P0, [R0+URZ+0x28c40], R2 ;  /* 0x028c4002000085a7 */ /* 0x000ea4000800007f */
[----:B--2---:R-:W-:Y:S05]  /*20340*/  @!P0 BRA `(.L_x_8071) ;  /* 0xfffffffc00f08947 */ /* 0x004fea000383ffff */
[----:B------:R-:W-:Y:S05]  /*20350*/  BRA `(.L_x_8231) ;  /* 0xffffff9400f47947 */ /* 0x000fea000383ffff */
.L_x_8075:
        /* <DEDUP_REMOVED lines=15> */
.L_x_8232:
[----:B------:R-:W-:Y:S02]  /*20450*/  IMAD.MOV.U32 R13, RZ, RZ, R4 ;  /* 0x000000ffff0d7224 */ /* 0x000fe400078e0004 */
[----:B------:R-:W-:-:S07]  /*20460*/  IMAD.MOV.U32 R6, RZ, RZ, R14 ;  /* 0x000000ffff067224 */ /* 0x000fce00078e000e */
[----:B------:R-:W-:Y:S05]  /*20470*/  WARPSYNC.COLLECTIVE R15, `(.L_x_8233) ;  /* 0x000000000f087348 */ /* 0x000fea0003c00000 */
[----:B------:R0:W1:Y:S02]  /*20480*/  SHFL.IDX P6, R14, R13, R12, R11 ;  /* 0x0000000c0d0e7389 */ /* 0x00006400000c000b */
[----:B01----:R-:W-:Y:S01]  /*20490*/  ENDCOLLECTIVE ;  /* 0x000000000000791b */ /* 0x003fe20003800000 */
.L_x_8233:
[----:B------:R-:W-:Y:S02]  /*204a0*/  IMAD.MOV.U32 R13, RZ, RZ, R3 ;  /* 0x000000ffff0d7224 */ /* 0x000fe400078e0003 */
[----:B------:R-:W-:Y:S02]  /*204b0*/  IMAD.MOV.U32 R12, RZ, RZ, 0x1 ;  /* 0x00000001ff0c7424 */ /* 0x000fe400078e00ff */
[----:B------:R-:W-:-:S07]  /*204c0*/  IMAD.MOV.U32 R7, RZ, RZ, R14 ;  /* 0x000000ffff077224 */ /* 0x000fce00078e000e */
[----:B------:R-:W-:Y:S05]  /*204d0*/  WARPSYNC.COLLECTIVE R15, `(.L_x_8234) ;  /* 0x000000000f087348 */ /* 0x000fea0003c00000 */
[----:B------:R0:W1:Y:S02]  /*204e0*/  SHFL.IDX P6, R14, R13, R12, R11 ;  /* 0x0000000c0d0e7389 */ /* 0x00006400000c000b */
[----:B01----:R-:W-:Y:S01]  /*204f0*/  ENDCOLLECTIVE ;  /* 0x000000000000791b */ /* 0x003fe20003800000 */
.L_x_8234:
        /* <DEDUP_REMOVED lines=15> */
.L_x_8235:
[----:B------:R-:W-:Y:S02]  /*205f0*/  IMAD.MOV.U32 R13, RZ, RZ, R3 ;  /* 0x000000ffff0d7224 */ /* 0x000fe400078e0003 */
[----:B------:R-:W-:Y:S02]  /*20600*/  IMAD.MOV.U32 R12, RZ, RZ, 0x2 ;  /* 0x00000002ff0c7424 */ /* 0x000fe400078e00ff */
[----:B------:R-:W-:-:S07]  /*20610*/  IMAD.MOV.U32 R5, RZ, RZ, R14 ;  /* 0x000000ffff057224 */ /* 0x000fce00078e000e */
[----:B------:R-:W-:Y:S05]  /*20620*/  WARPSYNC.COLLECTIVE R15, `(.L_x_8236) ;  /* 0x000000000f087348 */ /* 0x000fea0003c00000 */
[----:B------:R0:W1:Y:S02]  /*20630*/  SHFL.IDX P6, R14, R13, R12, R11 ;  /* 0x0000000c0d0e7389 */ /* 0x00006400000c000b */
[----:B01----:R-:W-:Y:S01]  /*20640*/  ENDCOLLECTIVE ;  /* 0x000000000000791b */ /* 0x003fe20003800000 */
.L_x_8236:
        /* <DEDUP_REMOVED lines=15> */
.L_x_8237:
[----:B------:R-:W-:Y:S02]  /*20740*/  IMAD.MOV.U32 R13, RZ, RZ, R3 ;  /* 0x000000ffff0d7224 */ /* 0x000fe400078e0003 */
[----:B------:R-:W-:Y:S02]  /*20750*/  IMAD.MOV.U32 R12, RZ, RZ, 0x3 ;  /* 0x00000003ff0c7424 */ /* 0x000fe400078e00ff */
[----:B------:R-:W-:-:S07]  /*20760*/  IMAD.MOV.U32 R5, RZ, RZ, R14 ;  /* 0x000000ffff057224 */ /* 0x000fce00078e000e */
[----:B------:R-:W-:Y:S05]  /*20770*/  WARPSYNC.COLLECTIVE R15, `(.L_x_8238) ;  /* 0x000000000f087348 */ /* 0x000fea0003c00000 */
[----:B------:R0:W1:Y:S02]  /*20780*/  SHFL.IDX P6, R14, R13, R12, R11 ;  /* 0x0000000c0d0e7389 */ /* 0x00006400000c000b */
[----:B01----:R-:W-:Y:S01]  /*20790*/  ENDCOLLECTIVE ;  /* 0x000000000000791b */ /* 0x003fe20003800000 */
.L_x_8238:
        /* <DEDUP_REMOVED lines=13> */
.L_x_8239:
[----:B------:R-:W-:Y:S01]  /*20870*/  IMAD.MOV.U32 R3, RZ, RZ, R14 ;  /* 0x000000ffff037224 */ /* 0x000fe200078e000e */
[----:B------:R-:W-:Y:S06]  /*20880*/  BRA `(.L_x_8240) ;  /* 0xffffff9c00387947 */ /* 0x000fec000383ffff */
.L_x_8078:
[----:B0-----:R0:W1:Y:S02]  /*20890*/  SYNCS.PHASECHK.TRANS64.TRYWAIT P0, [R18+URZ+0x28c20], R0 ;  /* 0x028c2000120075a7 */ /* 0x001064000800017f */
[----:B-1----:R-:W-:Y:S05]  /*208a0*/  @!P0 NANOSLEEP.SYNCS 0x989680 ;  /* 0x009896800000895d */ /* 0x002fea0003900000 */
[----:B------:R-:W1:Y:S02]  /*208b0*/  @!P0 SYNCS.PHASECHK.TRANS64 P0, [R18+URZ+0x28c20], R0 ;  /* 0x028c2000120085a7 */ /* 0x000e64000800007f */
[----:B-1----:R-:W-:Y:S05]  /*208c0*/  @!P0 BRA `(.L_x_8078) ;  /* 0xfffffffc00f08947 */ /* 0x002fea000383ffff */
[----:B------:R-:W-:Y:S05]  /*208d0*/  BRA `(.L_x_8241) ;  /* 0xffffff9c00947947 */ /* 0x000fea000383ffff */
.L_x_8082:
[----:B0-----:R0:W1:Y:S02]  /*208e0*/  SYNCS.PHASECHK.TRANS64.TRYWAIT P0, [R0+URZ+0x28c60], R2 ;  /* 0x028c6002000075a7 */ /* 0x001064000800017f */
[----:B-1----:R-:W-:Y:S05]  /*208f0*/  @!P0 NANOSLEEP.SYNCS 0x989680 ;  /* 0x009896800000895d */ /* 0x002fea0003900000 */
[----:B------:R-:W1:Y:S02]  /*20900*/  @!P0 SYNCS.PHASECHK.TRANS64 P0, [R0+URZ+0x28c60], R2 ;  /* 0x028c6002000085a7 */ /* 0x000e64000800007f */
[----:B-1----:R-:W-:Y:S05]  /*20910*/  @!P0 BRA `(.L_x_8082) ;  /* 0xfffffffc00f08947 */ /* 0x002fea000383ffff */
[----:B------:R-:W-:Y:S05]  /*20920*/  BRA `(.L_x_8242) ;  /* 0xffffff9c00b87947 */ /* 0x000fea000383ffff */
.L_x_8101:
[----:B-1----:R1:W2:Y:S02]  /*20930*/  SYNCS.PHASECHK.TRANS64.TRYWAIT P0, [R2+URZ+0x28c40], R6 ;  /* 0x028c4006020075a7 */ /* 0x0022a4000800017f */
[----:B--2---:R-:W-:Y:S05]  /*20940*/  @!P0 NANOSLEEP.SYNCS 0x989680 ;  /* 0x009896800000895d */ /* 0x004fea0003900000 */
[----:B------:R-:W2:Y:S02]  /*20950*/  @!P0 SYNCS.PHASECHK.TRANS64 P0, [R2+URZ+0x28c40], R6 ;  /* 0x028c4006020085a7 */ /* 0x000ea4000800007f */
[----:B--2---:R-:W-:Y:S05]  /*20960*/  @!P0 BRA `(.L_x_8101) ;  /* 0xfffffffc00f08947 */ /* 0x004fea000383ffff */
[----:B------:R-:W-:Y:S05]  /*20970*/  BRA `(.L_x_8243) ;  /* 0xffffffa800d07947 */ /* 0x000fea000383ffff */
.L_x_8106:
[----:B0-----:R0:W2:Y:S02]  /*20980*/  SYNCS.PHASECHK.TRANS64.TRYWAIT P0, [R2+URZ+0x28c60], R6 ;  /* 0x028c6006020075a7 */ /* 0x0010a4000800017f */
[----:B--2---:R-:W-:Y:S05]  /*20990*/  @!P0 NANOSLEEP.SYNCS 0x989680 ;  /* 0x009896800000895d */ /* 0x004fea0003900000 */
[----:B------:R-:W2:Y:S02]  /*209a0*/  @!P0 SYNCS.PHASECHK.TRANS64 P0, [R2+URZ+0x28c60], R6 ;  /* 0x028c6006020085a7 */ /* 0x000ea4000800007f */
[----:B--2---:R-:W-:Y:S05]  /*209b0*/  @!P0 BRA `(.L_x_8106) ;  /* 0xfffffffc00f08947 */ /* 0x004fea000383ffff */
[----:B------:R-:W-:Y:S05]  /*209c0*/  BRA `(.L_x_8244) ;  /* 0xffffffac00507947 */ /* 0x000fea000383ffff */
.L_x_8121:
[----:B-1----:R1:W2:Y:S02]  /*209d0*/  SYNCS.PHASECHK.TRANS64.TRYWAIT P0, [R2+URZ+0x28c40], R3 ;  /* 0x028c4003020075a7 */ /* 0x0022a4000800017f */
[----:B--2---:R-:W-:Y:S05]  /*209e0*/  @!P0 NANOSLEEP.SYNCS 0x989680 ;  /* 0x009896800000895d */ /* 0x004fea0003900000 */
[----:B------:R-:W2:Y:S02]  /*209f0*/  @!P0 SYNCS.PHASECHK.TRANS64 P0, [R2+URZ+0x28c40], R3 ;  /* 0x028c4003020085a7 */ /* 0x000ea4000800007f */
[----:B--2---:R-:W-:Y:S05]  /*20a00*/  @!P0 BRA `(.L_x_8121) ;  /* 0xfffffffc00f08947 */ /* 0x004fea000383ffff */
[----:B------:R-:W-:Y:S05]  /*20a10*/  BRA `(.L_x_8245) ;  /* 0xffffffb800307947 */ /* 0x000fea000383ffff */
.L_x_8126:
[----:B0-----:R0:W2:Y:S02]  /*20a20*/  SYNCS.PHASECHK.TRANS64.TRYWAIT P0, [R2+URZ+0x28c60], R3 ;  /* 0x028c6003020075a7 */ /* 0x0010a4000800017f */
[----:B--2---:R-:W-:Y:S05]  /*20a30*/  @!P0 NANOSLEEP.SYNCS 0x989680 ;  /* 0x009896800000895d */ /* 0x004fea0003900000 */
[----:B------:R-:W2:Y:S02]  /*20a40*/  @!P0 SYNCS.PHASECHK.TRANS64 P0, [R2+URZ+0x28c60], R3 ;  /* 0x028c6003020085a7 */ /* 0x000ea4000800007f */
[----:B--2---:R-:W-:Y:S05]  /*20a50*/  @!P0 BRA `(.L_x_8126) ;  /* 0xfffffffc00f08947 */ /* 0x004fea000383ffff */
[----:B------:R-:W-:Y:S05]  /*20a60*/  BRA `(.L_x_8246) ;  /* 0xffffffb800ac7947 */ /* 0x000fea000383ffff */
.L_x_8141:
[----:B-1----:R1:W2:Y:S02]  /*20a70*/  SYNCS.PHASECHK.TRANS64.TRYWAIT P0, [R3+URZ+0x28c40], R2 ;  /* 0x028c4002030075a7 */ /* 0x0022a4000800017f */
[----:B--2---:R-:W-:Y:S05]  /*20a80*/  @!P0 NANOSLEEP.SYNCS 0x989680 ;  /* 0x009896800000895d */ /* 0x004fea0003900000 */
[----:B------:R-:W2:Y:S02]  /*20a90*/  @!P0 SYNCS.PHASECHK.TRANS64 P0, [R3+URZ+0x28c40], R2 ;  /* 0x028c4002030085a7 */ /* 0x000ea4000800007f */
[----:B--2---:R-:W-:Y:S05]  /*20aa0*/  @!P0 BRA `(.L_x_8141) ;  /* 0xfffffffc00f08947 */ /* 0x004fea000383ffff */
[----:B------:R-:W-:Y:S05]  /*20ab0*/  BRA `(.L_x_8247) ;  /* 0xffffffc4006c7947 */ /* 0x000fea000383ffff */
.L_x_8146:
[----:B--2---:R2:W3:Y:S02]  /*20ac0*/  SYNCS.PHASECHK.TRANS64.TRYWAIT P0, [R3+URZ+0x28c60], R2 ;  /* 0x028c6002030075a7 */ /* 0x0044e4000800017f */
[----:B---3--:R-:W-:Y:S05]  /*20ad0*/  @!P0 NANOSLEEP.SYNCS 0x989680 ;  /* 0x009896800000895d */ /* 0x008fea0003900000 */
[----:B------:R-:W3:Y:S02]  /*20ae0*/  @!P0 SYNCS.PHASECHK.TRANS64 P0, [R3+URZ+0x28c60], R2 ;  /* 0x028c6002030085a7 */ /* 0x000ee4000800007f */
[----:B---3--:R-:W-:Y:S05]  /*20af0*/  @!P0 BRA `(.L_x_8146) ;  /* 0xfffffffc00f08947 */ /* 0x008fea000383ffff */
[----:B------:R-:W-:Y:S05]  /*20b00*/  BRA `(.L_x_8248) ;  /* 0xffffffc400ec7947 */ /* 0x000fea000383ffff */
.L_x_8162:
        /* <DEDUP_REMOVED lines=9> */
.L_x_8250:
[----:B------:R-:W-:Y:S05]  /*20ba0*/  BSYNC B0 ;  /* 0x0000000000007941 */ /* 0x000fea0003800000 */
.L_x_8249:
        /* <DEDUP_REMOVED lines=9> */
.L_x_8251:
        /* <DEDUP_REMOVED lines=26> */
.L_x_8252:
        /* <DEDUP_REMOVED lines=8> */
.L_x_8253:
        /* <DEDUP_REMOVED lines=8> */
.L_x_8254:
        /* <DEDUP_REMOVED lines=8> */
.L_x_8255:
        /* <DEDUP_REMOVED lines=8> */
.L_x_8256:
        /* <DEDUP_REMOVED lines=9> */
.L_x_8257:
[----:B------:R-:W-:Y:S01]  /*21070*/  IMAD.MOV.U32 R9, RZ, RZ, R14 ;  /* 0x000000ffff097224 */ /* 0x000fe200078e000e */
[----:B------:R-:W-:Y:S06]  /*21080*/  BRA `(.L_x_8258) ;  /* 0xffffffd0002c7947 */ /* 0x000fec000383ffff */
.L_x_8165:
        /* <DEDUP_REMOVED lines=8> */
.L_x_8260:
[----:B------:R-:W-:Y:S05]  /*21110*/  BSYNC B0 ;  /* 0x0000000000007941 */ /* 0x000fea0003800000 */
.L_x_8259:
        /* <DEDUP_REMOVED lines=10> */
.L_x_8261:
        /* <DEDUP_REMOVED lines=8> */
.L_x_8262:
        /* <DEDUP_REMOVED lines=8> */
.L_x_8263:
        /* <DEDUP_REMOVED lines=8> */
.L_x_8264:
        /* <DEDUP_REMOVED lines=9> */
.L_x_8265:
[----:B------:R-:W-:Y:S01]  /*213d0*/  IMAD.MOV.U32 R9, RZ, RZ, R14 ;  /* 0x000000ffff097224 */ /* 0x000fe200078e000e */
[----:B------:R-:W-:Y:S06]  /*213e0*/  BRA `(.L_x_8266) ;  /* 0xffffffd000007947 */ /* 0x000fec000383ffff */
.L_x_8167:
[----:B------:R-:W-:Y:S01]  /*213f0*/  BSSY B0, `(.L_x_8267) ;  /* 0x0000006000007945 */ /* 0x000fe20003800000 */
[----:B------:R-:W-:Y:S01]  /*21400*/  PLOP3.LUT P6, PT, P6, PT, PT, 0x8, 0x0 ;  /* 0x000000000000781c */ /* 0x000fe200037ce170 */
[----:B------:R-:W-:-:S12]  /*21410*/  IMAD.MOV.U32 R15, RZ, RZ, -0x1 ;  /* 0xffffffffff0f7424 */ /* 0x000fd800078e00ff */
[----:B0-----:R-:W-:Y:S05]  /*21420*/  WARPSYNC.COLLECTIVE R15, `(.L_x_8268) ;  /* 0x000000000f087348 */ /* 0x001fea0003c00000 */
[----:B------:R-:W-:Y:S01]  /*21430*/  VOTE.ANY R14, PT, P6 ;  /* 0x00000000000e7806 */ /* 0x000fe200030e0100 */
[----:B0-----:R-:W-:Y:S06]  /*21440*/  ENDCOLLECTIVE ;  /* 0x000000000000791b */ /* 0x001fec0003800000 */
.L_x_8268:
[----:B------:R-:W-:Y:S05]  /*21450*/  BSYNC B0 ;  /* 0x0000000000007941 */ /* 0x000fea0003800000 */
.L_x_8267:
        /* <DEDUP_REMOVED lines=10> */
.L_x_8269:
[----:B------:R-:W-:Y:S02]  /*21500*/  IMAD.MOV.U32 R13, RZ, RZ, R6 ;  /* 0x000000ffff0d7224 */ /* 0x000fe400078e0006 */
[----:B------:R-:W-:-:S07]  /*21510*/  IMAD.MOV.U32 R4, RZ, RZ, R14 ;  /* 0x000000ffff047224 */ /* 0x000fce00078e000e */
[----:B------:R-:W-:Y:S05]  /*21520*/  WARPSYNC.COLLECTIVE R15, `(.L_x_8270) ;  /* 0x000000000f087348 */ /* 0x000fea0003c00000 */
[----:B------:R0:W1:Y:S02]  /*21530*/  SHFL.IDX P6, R14, R13, R12, R11 ;  /* 0x0000000c0d0e7389 */ /* 0x00006400000c000b */
[----:B01----:R-:W-:Y:S01]  /*21540*/  ENDCOLLECTIVE ;  /* 0x000000000000791b */ /* 0x003fe20003800000 */
.L_x_8270:
[----:B------:R-:W-:Y:S02]  /*21550*/  IMAD.MOV.U32 R6, RZ, RZ, R14 ;  /* 0x000000ffff067224 */ /* 0x000fe400078e000e */
[----:B------:R-:W-:-:S05]  /*21560*/  IMAD.IADD R10, R7, 0x1, R10 ;  /* 0x00000001070a7824 */ /* 0x000fca00078e020a */
[----:B------:R0:W-:Y:S01]  /*21570*/  STL [R1+0xc], R10 ;  /* 0x00000c0a01007387 */ /* 0x0001e20000100800 */
[----:B------:R-:W-:Y:S05]  /*21580*/  BRA `(.L_x_8271) ;  /* 0xffffffcc00e07947 */ /* 0x000fea000383ffff */
.L_x_8169:
        /* <DEDUP_REMOVED lines=8> */
.L_x_8273:
[----:B------:R-:W-:Y:S05]  /*21610*/  BSYNC B0 ;  /* 0x0000000000007941 */ /* 0x000fea0003800000 */
.L_x_8272:
[----:B------:R-:W-:Y:S01]  /*21620*/  IMAD.MOV.U32 R8, RZ, RZ, R14 ;  /* 0x000000ffff087224 */ /* 0x000fe200078e000e */
[----:B------:R-:W-:Y:S06]  /*21630*/  BRA `(.L_x_8168) ;  /* 0xffffffcc00cc7947 */ /* 0x000fec000383ffff */
.L_x_8175:
[----:B0-----:R0:W1:Y:S02]  /*21640*/  SYNCS.PHASECHK.TRANS64.TRYWAIT P0, [R0+URZ+0x28c20], R3 ;  /* 0x028c2003000075a7 */ /* 0x001064000800017f */
[----:B-1----:R-:W-:Y:S05]  /*21650*/  @!P0 NANOSLEEP.SYNCS 0x989680 ;  /* 0x009896800000895d */ /* 0x002fea0003900000 */
[----:B------:R-:W1:Y:S02]  /*21660*/  @!P0 SYNCS.PHASECHK.TRANS64 P0, [R0+URZ+0x28c20], R3 ;  /* 0x028c2003000085a7 */ /* 0x000e64000800007f */
[----:B-1----:R-:W-:Y:S05]  /*21670*/  @!P0 BRA `(.L_x_8175) ;  /* 0xfffffffc00f08947 */ /* 0x002fea000383ffff */
[----:B------:R-:W-:Y:S05]  /*21680*/  BRA `(.L_x_8274) ;  /* 0xffffffd800687947 */ /* 0x000fea000383ffff */
.L_x_8176:
        /* <DEDUP_REMOVED lines=11> */
.L_x_8276:
[----:B------:R-:W-:Y:S05]  /*21740*/  BSYNC B0 ;  /* 0x0000000000007941 */ /* 0x000fea0003800000 */
.L_x_8275:
[----:B------:R-:W-:Y:S05]  /*21750*/  BRA `(.L_x_8277) ;  /* 0xffffffd800507947 */ /* 0x000fea000383ffff */
.L_x_8177:
[----:B------:R-:W-:Y:S01]  /*21760*/  BSSY B0, `(.L_x_8278) ;  /* 0x0000006000007945 */ /* 0x000fe20003800000 */
[----:B------:R-:W-:-:S07]  /*21770*/  IMAD.MOV.U32 R15, RZ, RZ, -0x1 ;  /* 0xffffffffff0f7424 */ /* 0x000fce00078e00ff */
[----:B01----:R-:W-:Y:S05]  /*21780*/  WARPSYNC.COLLECTIVE R15, `(.L_x_8279) ;  /* 0x000000000f0c7348 */ /* 0x003fea0003c00000 */
[----:B------:R-:W-:Y:S02]  /*21790*/  ELECT P6, UR62, PT ;  /* 0x00000000003e782f */ /* 0x000fe400038c0000 */
[----:B------:R-:W-:Y:S01]  /*217a0*/  MOV R14, UR62 ;  /* 0x0000003e000e7c02 */ /* 0x000fe20008000f00 */
[----:B01----:R-:W-:Y:S10]  /*217b0*/  ENDCOLLECTIVE ;  /* 0x000000000000791b */ /* 0x003ff40003800000 */
.L_x_8279:
[----:B------:R-:W-:Y:S05]  /*217c0*/  BSYNC B0 ;  /* 0x0000000000007941 */ /* 0x000fea0003800000 */
.L_x_8278:
[----:B------:R-:W-:Y:S05]  /*217d0*/  BRA `(.L_x_8280) ;  /* 0xffffffd800447947 */ /* 0x000fea000383ffff */
.L_x_8179:
[----:B0-----:R0:W1:Y:S02]  /*217e0*/  SYNCS.PHASECHK.TRANS64.TRYWAIT P0, [R6+URZ], R5 ;  /* 0x00000005060075a7 */ /* 0x001064000800017f */
[----:B-1----:R-:W-:Y:S05]  /*217f0*/  @!P0 NANOSLEEP.SYNCS 0x989680 ;  /* 0x009896800000895d */ /* 0x002fea0003900000 */
[----:B------:R-:W1:Y:S02]  /*21800*/  @!P0 SYNCS.PHASECHK.TRANS64 P0, [R6+URZ], R5 ;  /* 0x00000005060085a7 */ /* 0x000e64000800007f */
[----:B-1----:R-:W-:Y:S05]  /*21810*/  @!P0 BRA `(.L_x_8179) ;  /* 0xfffffffc00f08947 */ /* 0x002fea000383ffff */
[----:B------:R-:W-:Y:S05]  /*21820*/  BRA `(.L_x_8281) ;  /* 0xffffffd800807947 */ /* 0x000fea000383ffff */
.L_x_8180:
[----:B-1----:R1:W2:Y:S02]  /*21830*/  SYNCS.PHASECHK.TRANS64.TRYWAIT P0, [R7+URZ], R2 ;  /* 0x00000002070075a7 */ /* 0x0022a4000800017f */
[----:B--2---:R-:W-:Y:S05]  /*21840*/  @!P0 NANOSLEEP.SYNCS 0x989680 ;  /* 0x009896800000895d */ /* 0x004fea0003900000 */
[----:B------:R-:W2:Y:S02]  /*21850*/  @!P0 SYNCS.PHASECHK.TRANS64 P0, [R7+URZ], R2 ;  /* 0x00000002070085a7 */ /* 0x000ea4000800007f */
[----:B--2---:R-:W-:Y:S05]  /*21860*/  @!P0 BRA `(.L_x_8180) ;  /* 0xfffffffc00f08947 */ /* 0x004fea000383ffff */
[----:B------:R-:W-:Y:S05]  /*21870*/  BRA `(.L_x_8282) ;  /* 0xffffffd800747947 */ /* 0x000fea000383ffff */
.L_x_8182:
[----:B--2---:R2:W3:Y:S02]  /*21880*/  SYNCS.PHASECHK.TRANS64.TRYWAIT P0, [R4+URZ], R5 ;  /* 0x00000005040075a7 */ /* 0x0044e4000800017f */
[----:B---3--:R-:W-:Y:S05]  /*21890*/  @!P0 NANOSLEEP.SYNCS 0x989680 ;  /* 0x009896800000895d */ /* 0x008fea0003900000 */
[----:B------:R-:W3:Y:S02]  /*218a0*/  @!P0 SYNCS.PHASECHK.TRANS64 P0, [R4+URZ], R5 ;  /* 0x00000005040085a7 */ /* 0x000ee4000800007f */
[----:B---3--:R-:W-:Y:S05]  /*218b0*/  @!P0 BRA `(.L_x_8182) ;  /* 0xfffffffc00f08947 */ /* 0x008fea000383ffff */
[----:B------:R-:W-:Y:S05]  /*218c0*/  BRA `(.L_x_8283) ;  /* 0xffffffd8007c7947 */ /* 0x000fea000383ffff */
.L_x_8284:
        /* <DEDUP_REMOVED lines=11> */
.L_x_15185:


//--------------------- .text._ZN7cutlass13device_kernelIN5flash11enable_sm90INS1_16FlashAttnFwdSm90INS1_25CollectiveMainloopFwdSm90ILi2EN4cute5tupleIJNS5_1CILi1EEES8_S8_EEENS6_IJNS7_ILi64EEESA_SA_EEELi512ENS_10bfloat16_tEfNS_4arch4Sm90ELb1ELb0ELb1ELb1ELb0ELb0ELb1ELb0ELb0ELb1ELb1ELb0EEENS1_21CollectiveEpilogueFwdINS6_IJSA_NS7_ILi512EEESA_EEES9_SC_SE_Li256ELb1ELb1ELb1ELb0EEENS1_36VarlenDynamicPersistentTileSchedulerILi64ELi64ELi256ELi128ELb1ELb1ELb1ELb1ELb1ELb1EEEEEEEEEvNT_6ParamsE --------------------------
	.section	.text._ZN7cutlass13device_kernelIN5flash11enable_sm90INS1_16FlashAttnFwdSm90INS1_25CollectiveMainloopFwdSm90ILi2EN4cute5tupleIJNS5_1CILi1EEES8_S8_EEENS6_IJNS7_ILi64EEESA_SA_EEELi512ENS_10bfloat16_tEfNS_4arch4Sm90ELb1ELb0ELb1ELb1ELb0ELb0ELb1ELb0ELb0ELb1ELb1ELb0EEENS1_21CollectiveEpilogueFwdINS6_IJSA_NS7_ILi512EEESA_EEES9_SC_SE_Li256ELb1ELb1ELb1ELb0EEENS1_36VarlenDynamicPersistentTileSchedulerILi64ELi64ELi256ELi128ELb1ELb1ELb1ELb1ELb1ELb1EEEEEEEEEvNT_6ParamsE,"ax",@progbits
	.align	128
.text._ZN7cutlass13device_kernelIN5flash11enable_sm90INS1_16FlashAttnFwdSm90INS1_25CollectiveMainloopFwdSm90ILi2EN4cute5tupleIJNS5_1CILi1EEES8_S8_EEENS6_IJNS7_ILi64EEESA_SA_EEELi512ENS_10bfloat16_tEfNS_4arch4Sm90ELb1ELb0ELb1ELb1ELb0ELb0ELb1ELb0ELb0ELb1ELb1ELb0EEENS1_21CollectiveEpilogueFwdINS6_IJSA_NS7_ILi512EEESA_EEES9_SC_SE_Li256ELb1ELb1ELb1ELb0EEENS1_36VarlenDynamicPersistentTileSchedulerILi64ELi64ELi256ELi128ELb1ELb1ELb1ELb1ELb1ELb1EEEEEEEEEvNT_6ParamsE:
        .type           _ZN7cutlass13device_kernelIN5flash11enable_sm90INS1_16FlashAttnFwdSm90INS1_25CollectiveMainloopFwdSm90ILi2EN4cute5tupleIJNS5_1CILi1EEES8_S8_EEENS6_IJNS7_ILi64EEESA_SA_EEELi512ENS_10bfloat16_tEfNS_4arch4Sm90ELb1ELb0ELb1ELb1ELb0ELb0ELb1ELb0ELb0ELb1ELb1ELb0EEENS1_21CollectiveEpilogueFwdINS6_IJSA_NS7_ILi512EEESA_EEES9_SC_SE_Li256ELb1ELb1ELb1ELb0EEENS1_36VarlenDynamicPersistentTileSchedulerILi64ELi64ELi256ELi128ELb1ELb1ELb1ELb1ELb1ELb1EEEEEEEEEvNT_6ParamsE,@function
        .size           _ZN7cutlass13device_kernelIN5flash11enable_sm90INS1_16FlashAttnFwdSm90INS1_25CollectiveMainloopFwdSm90ILi2EN4cute5tupleIJNS5_1CILi1EEES8_S8_EEENS6_IJNS7_ILi64EEESA_SA_EEELi512ENS_10bfloat16_tEfNS_4arch4Sm90ELb1ELb0ELb1ELb1ELb0ELb0ELb1ELb0ELb0ELb1ELb1ELb0EEENS1_21CollectiveEpilogueFwdINS6_IJSA_NS7_ILi512EEESA_EEES9_SC_SE_Li256ELb1ELb1ELb1ELb0EEENS1_36VarlenDynamicPersistentTileSchedulerILi64ELi64ELi256ELi128ELb1ELb1ELb1ELb1ELb1ELb1EEEEEEEEEvNT_6ParamsE,(.L_x_15186 - _ZN7cutlass13device_kernelIN5flash11enable_sm90INS1_16FlashAttnFwdSm90INS1_25CollectiveMainloopFwdSm90ILi2EN4cute5tupleIJNS5_1CILi1EEES8_S8_EEENS6_IJNS7_ILi64EEESA_SA_EEELi512ENS_10bfloat16_tEfNS_4arch4Sm90ELb1ELb0ELb1ELb1ELb0ELb0ELb1ELb0ELb0ELb1ELb1ELb0EEENS1_21CollectiveEpilogueFwdINS6_IJSA_NS7_ILi512EEESA_EEES9_SC_SE_Li256ELb1ELb1ELb1ELb0EEENS1_36VarlenDynamicPersistentTileSchedulerILi64ELi64ELi256ELi128ELb1ELb1ELb1ELb1ELb1ELb1EEEEEEEEEvNT_6ParamsE)
        .other          _ZN7cutlass13device_kernelIN5flash11enable_sm90INS1_16FlashAttnFwdSm90INS1_25CollectiveMainloopFwdSm90ILi2EN4cute5tupleIJNS5_1CILi1EEES8_S8_EEENS6_IJNS7_ILi64EEESA_SA_EEELi512ENS_10bfloat16_tEfNS_4arch4Sm90ELb1ELb0ELb1ELb1ELb0ELb0ELb1ELb0ELb0ELb1ELb1ELb0EEENS1_21CollectiveEpilogueFwdINS6_IJSA_NS7_ILi512EEESA_EEES9_SC_SE_Li256ELb1ELb1ELb1ELb0EEENS1_36VarlenDynamicPersistentTileSchedulerILi64ELi64ELi256ELi128ELb1ELb1ELb1ELb1ELb1ELb1EEEEEEEEEvNT_6ParamsE,@"STO_CUDA_ENTRY STV_DEFAULT"
_ZN7cutlass13device_kernelIN5flash11enable_sm90INS1_16FlashAttnFwdSm90INS1_25CollectiveMainloopFwdSm90ILi2EN4cute5tupleIJNS5_1CILi1EEES8_S8_EEENS6_IJNS7_ILi64EEESA_SA_EEELi512ENS_10bfloat16_tEfNS_4arch4Sm90ELb1ELb0ELb1ELb1ELb0ELb0ELb1ELb0ELb0ELb1ELb1ELb0EEENS1_21CollectiveEpilogueFwdINS6_IJSA_NS7_ILi512EEESA_EEES9_SC_SE_Li256ELb1ELb1ELb1ELb0EEENS1_36VarlenDynamicPersistentTileSchedulerILi64ELi64ELi256ELi128ELb1ELb1ELb1ELb1ELb1ELb1EEEEEEEEEvNT_6ParamsE:
        /* <DEDUP_REMOVED lines=18> */
.L_x_8286:
[----:B------:R-:W-:Y:S05]  /*0120*/  BSYNC B0 ;  /* 0x0000000000007941 */ /* 0x000fea0003800000 */
.L_x_8285:
        /* <DEDUP_REMOVED lines=39> */
.L_x_8287:
        /* <DEDUP_REMOVED lines=22> */
.L_x_8288:
        /* <DEDUP_REMOVED lines=18> */
.L_x_8289:
        /* <DEDUP_REMOVED lines=22> */
.L_x_8290:
        /* <DEDUP_REMOVED lines=22> */
.L_x_8291:
[----:B------:R-:W-:Y:S01]  /*08e0*/  PLOP3.LUT P0, PT, PT, PT, UP0, 0x80, 0x0 ;  /* 0x000000000000781c */ /* 0x000fe20003f0f008 */
[----:B------:R-:W-:Y:S01]  /*08f0*/  UMOV UR36, 0x1 ;  /* 0x0000000100247882 */ /* 0x000fe20000000000 */
[----:B------:R-:W-:Y:S01]  /*0900*/  NOP ;  /* 0x0000000000007918 */ /* 0x000fe20000000000 */
[----:B------:R-:W-:Y:S01]  /*0910*/  USEL UR36, UR36, 0x2, !UP0 ;  /* 0x0000000224247887 */ /* 0x000fe2000c000000 */
[----:B------:R-:W-:Y:S01]  /*0920*/  ULDC.64 UR38, c[0x0][0x208] ;  /* 0x0000820000267ab9 */ /* 0x000fe20000000a00 */
[----:B0123--:R-:W-:Y:S08]  /*0930*/  BAR.SYNC.DEFER_BLOCKING 0x0 ;  /* 0x0000000000007b1d */ /* 0x00fff00000010000 */
[----:B------:R-:W-:Y:S05]  /*0940*/  @!P0 BRA `(.L_x_8292) ;  /* 0x0000012000d48947 */ /* 0x000fea0003800000 */
.L_x_8293:
        /* <DEDUP_REMOVED lines=25> */
[----:B------:R-:W-:-:S03]  /*0ae0*/  UMOV UR40, URZ ;  /* 0x0000003f00287c82 */ /* 0x000fc60008000000 */
[CC--:B------:R-:W-:Y:S02]  /*0af0*/  LEA.HI R2, R3.reuse, R6.reuse, RZ, 0x4 ;  /* 0x0000000603027211 */ /* 0x0c0fe400078f20ff */
[CC--:B------:R-:W-:Y:S02]  /*0b00*/  LEA.HI R4, R3.reuse, R6.reuse, RZ, 0x5 ;  /* 0x0000000603047211 */ /* 0x0c0fe400078f28ff */
[CC--:B------:R-:W-:Y:S02]  /*0b10*/  LEA.HI R0, R3.reuse, R6.reuse, RZ, 0x7 ;  /* 0x0000000603007211 */ /* 0x0c0fe400078f38ff */
[CC--:B------:R-:W-:Y:S02]  /*0b20*/  LEA.HI R9, R3.reuse, R6.reuse, RZ, 0x3 ;  /* 0x0000000603097211 */ /* 0x0c0fe400078f18ff */
[----:B------:R-:W-:Y:S02]  /*0b30*/  LEA.HI R10, R3, R6, RZ, 0x2 ;  /* 0x00000006030a7211 */ /* 0x000fe400078f10ff */
[----:B------:R-:W-:-:S02]  /*0b40*/  SHF.R.S32.HI R7, RZ, 0x4, R2 ;  /* 0x00000004ff077819 */ /* 0x000fc40000011402 */
[C---:B------:R-:W-:Y:S02]  /*0b50*/  LOP3.LUT R3, R2.reuse, 0xfffffff0, RZ, 0xc0, !PT ;  /* 0xfffffff002037812 */ /* 0x040fe400078ec0ff */
[--C-:B------:R-:W-:Y:S02]  /*0b60*/  SHF.R.S32.HI R5, RZ, 0x5, R4.reuse ;  /* 0x00000005ff057819 */ /* 0x100fe40000011404 */
[----:B------:R-:W-:Y:S02]  /*0b70*/  SHF.R.S32.HI R8, RZ, 0x1f, R4 ;  /* 0x0000001fff087819 */ /* 0x000fe40000011404 */
[----:B------:R-:W-:Y:S01]  /*0b80*/  LEA.HI R4, R2, R7, RZ, 0x1 ;  /* 0x0000000702047211 */ /* 0x000fe200078f08ff */
[----:B------:R-:W-:Y:S01]  /*0b90*/  IMAD.IADD R2, R6, 0x1, -R3 ;  /* 0x0000000106027824 */ /* 0x000fe200078e0a03 */
[----:B------:R-:W-:Y:S02]  /*0ba0*/  LOP3.LUT R13, R10, 0xfffffffc, RZ, 0xc0, !PT ;  /* 0xfffffffc0a0d7812 */ /* 0x000fe400078ec0ff */
[----:B------:R-:W-:-:S02]  /*0bb0*/  LOP3.LUT R4, R4, 0x1ffffffe, RZ, 0xc0, !PT ;  /* 0x1ffffffe04047812 */ /* 0x000fc400078ec0ff */
[----:B------:R-:W-:Y:S01]  /*0bc0*/  SHF.R.S32.HI R3, RZ, 0x1f, R2 ;  /* 0x0000001fff037819 */ /* 0x000fe20000011402 */
[----:B------:R-:W-:Y:S01]  /*0bd0*/  IMAD.IADD R13, R6, 0x1, -R13 ;  /* 0x00000001060d7824 */ /* 0x000fe200078e0a0d */
[----:B------:R-:W-:Y:S01]  /*0be0*/  LOP3.LUT R11, R9, 0xfffffff8, RZ, 0xc0, !PT ;  /* 0xfffffff8090b7812 */ /* 0x000fe200078ec0ff */
[----:B------:R-:W-:Y:S01]  /*0bf0*/  IMAD.IADD R4, R7, 0x1, -R4 ;  /* 0x0000000107047824 */ /* 0x000fe200078e0a04 */
[----:B------:R-:W-:Y:S02]  /*0c00*/  LEA.HI R8, R8, R5, RZ, 0x2 ;  /* 0x0000000508087211 */ /* 0x000fe400078f10ff */
[----:B------:R-:W-:Y:S01]  /*0c10*/  LOP3.LUT R9, R0, 0xffffff80, RZ, 0xc0, !PT ;  /* 0xffffff8000097812 */ /* 0x000fe200078ec0ff */
[----:B------:R-:W-:Y:S01]  /*0c20*/  IMAD.IADD R17, R6, 0x1, -R11 ;  /* 0x0000000106117824 */ /* 0x000fe200078e0a0b */
[----:B------:R-:W-:Y:S01]  /*0c30*/  LEA.HI R7, R3, R2, RZ, 0x3 ;  /* 0x0000000203077211 */ /* 0x000fe200078f18ff */
[----:B------:R-:W-:Y:S01]  /*0c40*/  IMAD.SHL.U32 R4, R4, 0x8, RZ ;  /* 0x0000000804047824 */ /* 0x000fe200078e00ff */
[----:B------:R-:W-:Y:S01]  /*0c50*/  SHF.R.S32.HI R233, RZ, 0x7, R0 ;  /* 0x00000007ffe97819 */ /* 0x000fe20000011400 */
[----:B------:R-:W-:Y:S01]  /*0c60*/  IMAD.IADD R9, R6, 0x1, -R9 ;  /* 0x0000000106097824 */ /* 0x000fe200078e0a09 */
[----:B------:R-:W-:Y:S01]  /*0c70*/  LOP3.LUT R8, R8, 0x3ffffc, RZ, 0xc0, !PT ;  /* 0x003ffffc08087812 */ /* 0x000fe200078ec0ff */
[----:B------:R-:W-:Y:S01]  /*0c80*/  IMAD.SHL.U32 R17, R17, 0x8, RZ ;  /* 0x0000000811117824 */ /* 0x000fe200078e00ff */
[----:B------:R-:W-:Y:S01]  /*0c90*/  LEA.HI R6, R13, R13, RZ, 0x1 ;  /* 0x0000000d0d067211 */ /* 0x000fe200078f08ff */
[----:B------:R-:W-:Y:S01]  /*0ca0*/  IMAD R15, R233, 0x100, R2 ;  /* 0x00000100e90f7824 */ /* 0x000fe200078e0202 */
[----:B------:R-:W-:Y:S01]  /*0cb0*/  LOP3.LUT R11, R7, 0xfffffff8, RZ, 0xc0, !PT ;  /* 0xfffffff8070b7812 */ /* 0x000fe200078ec0ff */
[----:B------:R-:W-:Y:S01]  /*0cc0*/  IMAD.IADD R8, R5, 0x1, -R8 ;  /* 0x0000000105087824 */ /* 0x000fe200078e0a08 */
[----:B------:R-:W-:Y:S01]  /*0cd0*/  LOP3.LUT R10, R6, 0x1ffffffe, RZ, 0xc0, !PT ;  /* 0x1ffffffe060a7812 */ /* 0x000fe200078ec0ff */
[----:B------:R-:W-:Y:S01]  /*0ce0*/  IMAD.SHL.U32 R7, R7, 0x40, RZ ;  /* 0x0000004007077824 */ /* 0x000fe200078e00ff */
[----:B------:R-:W-:Y:S01]  /*0cf0*/  SHF.R.S32.HI R6, RZ, 0x1f, R9 ;  /* 0x0000001fff067819 */ /* 0x000fe20000011409 */
[----:B------:R-:W-:Y:S01]  /*0d00*/  IMAD.IADD R11, R2, 0x1, -R11 ;  /* 0x00000001020b7824 */ /* 0x000fe200078e0a0b */
[----:B------:R-:W-:Y:S01]  /*0d10*/  LEA.HI R0, R0, R233, RZ, 0x1 ;  /* 0x000000e900007211 */ /* 0x000fe200078f08ff */
[----:B------:R-:W-:Y:S01]  /*0d20*/  IMAD R15, R8, 0x10, R15 ;  /* 0x00000010080f7824 */ /* 0x000fe200078e020f */
[----:B------:R-:W-:Y:S01]  /*0d30*/  LOP3.LUT R8, R7, 0x7ffffe00, RZ, 0xc0, !PT ;  /* 0x7ffffe0007087812 */ /* 0x000fe200078ec0ff */
[----:B------:R-:W-:Y:S01]  /*0d40*/  IMAD.SHL.U32 R7, R11, 0x40, RZ ;  /* 0x000000400b077824 */ /* 0x000fe200078e00ff */
[----:B------:R-:W-:Y:S01]  /*0d50*/  LEA.HI R3, R6, R9, RZ, 0x2 ;  /* 0x0000000906037211 */ /* 0x000fe200078f10ff */
[----:B------:R-:W-:Y:S01]  /*0d60*/  IMAD.IADD R13, R13, 0x1, -R10 ;  /* 0x000000010d0d7824 */ /* 0x000fe200078e0a0a */
[----:B------:R-:W-:Y:S01]  /*0d70*/  LOP3.LUT R0, R0, 0xfffffe, RZ, 0xc0, !PT ;  /* 0x00fffffe00007812 */ /* 0x000fe200078ec0ff */
[----:B------:R-:W-:Y:S01]  /*0d80*/  IMAD R8, R5, 0x400, R8 ;  /* 0x0000040005087824 */ /* 0x000fe200078e0208 */
[----:B------:R-:W-:Y:S01]  /*0d90*/  LOP3.LUT R10, R3, 0x7ffffffc, RZ, 0xc0, !PT ;  /* 0x7ffffffc030a7812 */ /* 0x000fe200078ec0ff */
[----:B------:R-:W-:Y:S01]  /*0da0*/  IMAD.U32 R5, R15, 0x40, R4 ;  /* 0x000000400f057824 */ /* 0x000fe200078e0004 */
[----:B------:R-:W-:Y:S01]  /*0db0*/  LOP3.LUT R7, R7, 0x1c0, RZ, 0xc0, !PT ;  /* 0x000001c007077812 */ /* 0x000fe200078ec0ff */
[----:B------:R-:W-:Y:S01]  /*0dc0*/  IMAD.IADD R0, R233, 0x1, -R0 ;  /* 0x00000001e9007824 */ /* 0x000fe200078e0a00 */
[--C-:B------:R-:W-:Y:S01]  /*0dd0*/  SHF.R.S32.HI R2, RZ, 0x2, R3.reuse ;  /* 0x00000002ff027819 */ /* 0x100fe20000011403 */
[----:B------:R-:W-:Y:S01]  /*0de0*/  IMAD.IADD R10, R9, 0x1, -R10 ;  /* 0x00000001090a7824 */ /* 0x000fe200078e0a0a */
[----:B------:R-:W-:Y:S01]  /*0df0*/  SHF.R.S32.HI R3, RZ, 0x1f, R3 ;  /* 0x0000001fff037819 */ /* 0x000fe20000011403 */
[----:B------:R0:W-:Y:S01]  /*0e00*/  STL [R1+0x70], R5 ;  /* 0x0000700501007387 */ /* 0x0001e20000100800 */
[----:B------:R-:W-:Y:S01]  /*0e10*/  LOP3.LUT R4, R7, 0x8, R4, 0xf8, !PT ;  /* 0x0000000807047812 */ /* 0x000fe200078ef804 */
[----:B------:R-:W-:Y:S01]  /*0e20*/  IMAD.SHL.U32 R189, R10, 0x2, RZ ;  /* 0x000000020abd7824 */ /* 0x000fe200078e00ff */
[----:B------:R-:W-:Y:S01]  /*0e30*/  SHF.R.U32.HI R7, RZ, 0x3, R7 ;  /* 0x00000003ff077819 */ /* 0x000fe20000011607 */
[----:B------:R-:W-:Y:S01]  /*0e40*/  VIADD R194, R17, 0x40 ;  /* 0x0000004011c27836 */ /* 0x000fe20000000000 */
[----:B------:R-:W-:Y:S01]  /*0e50*/  LEA.HI R3, R3, R2, RZ, 0x3 ;  /* 0x0000000203037211 */ /* 0x000fe200078f18ff */
[----:B------:R-:W-:Y:S01]  /*0e60*/  VIADD R193, R17, 0x80 ;  /* 0x0000008011c17836 */ /* 0x000fe20000000000 */
[----:B------:R-:W-:-:S02]  /*0e70*/  LOP3.LUT R7, R4, R7, RZ, 0x3c, !PT ;  /* 0x0000000704077212 */ /* 0x000fc400078e3cff */
[----:B------:R-:W-:Y:S01]  /*0e80*/  LEA.HI R6, R6, R9, RZ, 0x5 ;  /* 0x0000000906067211 */ /* 0x000fe200078f28ff */
[----:B0-----:R-:W-:Y:S01]  /*0e90*/  IMAD.SHL.U32 R5, R0, 0x100, RZ ;  /* 0x0000010000057824 */ /* 0x001fe200078e00ff */
[----:B------:R-:W-:Y:S01]  /*0ea0*/  LOP3.LUT R3, R3, 0xfffffff8, RZ, 0xc0, !PT ;  /* 0xfffffff803037812 */ /* 0x000fe200078ec0ff */
[----:B------:R-:W-:Y:S01]  /*0eb0*/  IMAD.IADD R7, R8, 0x1, R7 ;  /* 0x0000000108077824 */ /* 0x000fe200078e0207 */
[----:B------:R-:W-:Y:S01]  /*0ec0*/  R2P PR, R11, 0x6 ;  /* 0x000000060b007804 */ /* 0x000fe20000000000 */
[----:B------:R-:W-:Y:S01]  /*0ed0*/  IMAD.IADD R22, R189, 0x1, R5 ;  /* 0x00000001bd167824 */ /* 0x000fe200078e0205 */
[----:B------:R0:W-:Y:S01]  /*0ee0*/  STL [R1+0x6c], R5 ;  /* 0x00006c0501007387 */ /* 0x0001e20000100800 */
[----:B------:R-:W-:Y:S01]  /*0ef0*/  SHF.R.S32.HI R6, RZ, 0x5, R6 ;  /* 0x00000005ff067819 */ /* 0x000fe20000011406 */
[----:B------:R-:W-:Y:S01]  /*0f00*/  IMAD.IADD R3, R2, 0x1, -R3 ;  /* 0x0000000102037824 */ /* 0x000fe200078e0a03 */
[----:B------:R-:W-:Y:S01]  /*0f10*/  SEL R185, R185, 0xffffffe0, !P1 ;  /* 0xffffffe0b9b97807 */ /* 0x000fe20004800000 */
[C---:B------:R-:W-:Y:S01]  /*0f20*/  VIADD R226, R22.reuse, 0x10 ;  /* 0x0000001016e27836 */ /* 0x040fe20000000000 */
[----:B------:R-:W-:Y:S01]  /*0f30*/  SHF.R.S32.HI R0, RZ, 0x1f, R22 ;  /* 0x0000001fff007819 */ /* 0x000fe20000011416 */
[----:B------:R-:W-:-:S02]  /*0f40*/  VIADD R227, R22, 0x8 ;  /* 0x0000000816e37836 */ /* 0x000fc40000000000 */
[C---:B------:R-:W-:Y:S01]  /*0f50*/  VIADD R223, R22.reuse, 0x28 ;  /* 0x0000002816df7836 */ /* 0x040fe20000000000 */
[----:B------:R-:W-:Y:S01]  /*0f60*/  SHF.R.S32.HI R0, RZ, 0x1f, R226 ;  /* 0x0000001fff007819 */ /* 0x000fe200000114e2 */
[C---:B------:R-:W-:Y:S02]  /*0f70*/  VIADD R225, R22.reuse, 0x18 ;  /* 0x0000001816e17836 */ /* 0x040fe40000000000 */
[C---:B------:R-:W-:Y:S01]  /*0f80*/  VIADD R224, R22.reuse, 0x20 ;  /* 0x0000002016e07836 */ /* 0x040fe20000000000 */
[----:B------:R-:W-:Y:S01]  /*0f90*/  SHF.R.S32.HI R0, RZ, 0x1f, R223 ;  /* 0x0000001fff007819 */ /* 0x000fe200000114df */
[C---:B------:R-:W-:Y:S01]  /*0fa0*/  VIADD R220, R22.reuse, 0x40 ;  /* 0x0000004016dc7836 */ /* 0x040fe20000000000 */
[----:B------:R-:W-:Y:S01]  /*0fb0*/  SHF.R.S32.HI R4, RZ, 0x1f, R225 ;  /* 0x0000001fff047819 */ /* 0x000fe200000114e1 */
[----:B------:R-:W-:Y:S02]  /*0fc0*/  IMAD R23, R7, 0x2, R16 ;  /* 0x0000000207177824 */ /* 0x000fe400078e0210 */
[C---:B------:R-:W-:Y:S01]  /*0fd0*/  VIADD R222, R22.reuse, 0x30 ;  /* 0x0000003016de7836 */ /* 0x040fe20000000000 */
[----:B------:R-:W-:Y:S01]  /*0fe0*/  SHF.R.S32.HI R0, RZ, 0x1f, R220 ;  /* 0x0000001fff007819 */ /* 0x000fe200000114dc */
[----:B------:R-:W-:-:S02]  /*0ff0*/  VIADD R221, R22, 0x38 ;  /* 0x0000003816dd7836 */ /* 0x000fc40000000000 */
        /* <DEDUP_REMOVED lines=57> */
[----:B------:R-:W-:Y:S02]  /*1390*/  IMAD.MOV.U32 R2, RZ, RZ, RZ ;  /* 0x000000ffff027224 */ /* 0x000fe400078e00ff */
[----:B------:R-:W-:Y:S02]  /*13a0*/  IMAD R190, R13, 0x8, R18 ;  /* 0x000000080dbe7824 */ /* 0x000fe400078e0212 */
[----:B0-----:R-:W-:-:S07]  /*13b0*/  IMAD.IADD R185, R185, 0x1, R184 ;  /* 0x00000001b9b97824 */ /* 0x001fce00078e02b8 */
.L_x_8349:
[----:B------:R-:W-:Y:S01]  /*13c0*/  ULDC.64 UR6, c[0x0][0xd88] ;  /* 0x0003620000067ab9 */ /* 0x000fe20000000a00 */
[----:B------:R-:W-:Y:S01]  /*13d0*/  ULDC.64 UR8, c[0x0][0xb10] ;  /* 0x0002c40000087ab9 */ /* 0x000fe20000000a00 */
[----:B------:R-:W-:Y:S01]  /*13e0*/  UIMAD.WIDE UR6, UR5, 0x4, UR6 ;  /* 0x00000004050678a5 */ /* 0x000fe2000f8e0206 */
[----:B0-----:R-:W0:Y:S05]  /*13f0*/  LDC R188, c[0x0][0x288] ;  /* 0x0000a200ffbc7b82 */ /* 0x001e2a0000000800 */
[----:B-1234-:R-:W-:Y:S02]  /*1400*/  IMAD.U32 R8, RZ, RZ, UR6 ;  /* 0x00000006ff087e24 */ /* 0x01efe4000f8e00ff */
[----:B------:R-:W-:Y:S01]  /*1410*/  IMAD.U32 R9, RZ, RZ, UR7 ;  /* 0x00000007ff097e24 */ /* 0x000fe2000f8e00ff */
[----:B------:R-:W-:Y:S01]  /*1420*/  ULDC.64 UR6, c[0x0][0xb20] ;  /* 0x0002c80000067ab9 */ /* 0x000fe20000000a00 */
[----:B-----5:R-:W1:Y:S03]  /*1430*/  LDC.64 R12, c[0x0][0x418] ;  /* 0x00010600ff0c7b82 */ /* 0x020e660000000a00 */
[----:B------:R-:W2:Y:S01]  /*1440*/  LDG.E R191, desc[UR38][R8.64] ;  /* 0x0000002608bf7981 */ /* 0x000ea2000c1e1900 */
[----:B------:R-:W-:Y:S01]  /*1450*/  ISETP.NE.U32.AND P1, PT, RZ, UR6, PT ;  /* 0x00000006ff007c0c */ /* 0x000fe2000bf25070 */
[----:B------:R-:W-:Y:S01]  /*1460*/  IMAD.MOV.U32 R10, RZ, RZ, RZ ;  /* 0x000000ffff0a7224 */ /* 0x000fe200078e00ff */
[----:B------:R-:W-:-:S02]  /*1470*/  ISETP.NE.U32.AND P0, PT, RZ, UR8, PT ;  /* 0x00000008ff007c0c */ /* 0x000fc4000bf05070 */
[----:B------:R-:W-:Y:S01]  /*1480*/  ISETP.NE.AND.EX P1, PT, RZ, UR7, PT, P1 ;  /* 0x00000007ff007c0c */ /* 0x000fe2000bf25310 */
[----:B------:R-:W3:Y:S01]  /*1490*/  LDC R3, c[0x0][0x424] ;  /* 0x00010900ff037b82 */ /* 0x000ee20000000800 */
[----:B------:R-:W-:-:S07]  /*14a0*/  ISETP.NE.AND.EX P0, PT, RZ, UR9, PT, P0 ;  /* 0x00000009ff007c0c */ /* 0x000fce000bf05300 */
[----:B------:R-:W4:Y:S01]  /*14b0*/  LDC R14, c[0x0][0x2f0] ;  /* 0x0000bc00ff0e7b82 */ /* 0x000f220000000800 */
[----:B--2---:R-:W-:-:S03]  /*14c0*/  SHF.R.S32.HI R196, RZ, 0x1f, R191 ;  /* 0x0000001fffc47819 */ /* 0x004fc600000114bf */
[----:B------:R-:W-:-:S04]  /*14d0*/  @P1 LEA R4, P2, R191, UR6, 0x2 ;  /* 0x00000006bf041c11 */ /* 0x000fc8000f8410ff */
[C---:B------:R-:W-:Y:S02]  /*14e0*/  @P1 LEA.HI.X R5, R191.reuse, UR7, R196, 0x2, P2 ;  /* 0x00000007bf051c11 */ /* 0x040fe400090f14c4 */
[----:B------:R-:W-:-:S03]  /*14f0*/  @P0 LEA R8, P2, R191, UR8, 0x2 ;  /* 0x00000008bf080c11 */ /* 0x000fc6000f8410ff */
[----:B------:R2:W5:Y:S01]  /*1500*/  @P1 LDG.E R10, desc[UR38][R4.64] ;  /* 0x00000026040a1981 */ /* 0x000562000c1e1900 */
[----:B------:R-:W-:Y:S01]  /*1510*/  @P0 LEA.HI.X R9, R191, UR9, R196, 0x2, P2 ;  /* 0x00000009bf090c11 */ /* 0x000fe200090f14c4 */
[----:B------:R-:W-:-:S04]  /*1520*/  ULDC.64 UR8, c[0x0][0xb18] ;  /* 0x0002c60000087ab9 */ /* 0x000fc80000000a00 */
[----:B0-----:R2:W5:Y:S01]  /*1530*/  @P0 LDG.E R188, desc[UR38][R8.64] ;  /* 0x0000002608bc0981 */ /* 0x001562000c1e1900 */
[----:B-1----:R-:W-:Y:S02]  /*1540*/  ISETP.NE.U32.AND P1, PT, R12, RZ, PT ;  /* 0x000000ff0c00720c */ /* 0x002fe40003f25070 */
[----:B------:R-:W-:Y:S02]  /*1550*/  ISETP.NE.U32.AND P2, PT, RZ, UR8, PT ;  /* 0x00000008ff007c0c */ /* 0x000fe4000bf45070 */
[C---:B------:R-:W-:Y:S02]  /*1560*/  LOP3.LUT R0, R6.reuse, 0xff000000, RZ, 0xc0, !PT ;  /* 0xff00000006007812 */ /* 0x040fe400078ec0ff */
[----:B------:R-:W-:Y:S02]  /*1570*/  ISETP.NE.AND.EX P1, PT, R13, RZ, PT, P1 ;  /* 0x000000ff0d00720c */ /* 0x000fe40003f25310 */
[----:B------:R-:W-:Y:S02]  /*1580*/  ISETP.NE.AND.EX P2, PT, RZ, UR9, PT, P2 ;  /* 0x00000009ff007c0c */ /* 0x000fe4000bf45320 */
[----:B------:R-:W-:-:S02]  /*1590*/  LOP3.LUT R192, R6, 0xffff, RZ, 0xc0, !PT ;  /* 0x0000ffff06c07812 */ /* 0x000fc400078ec0ff */
[----:B------:R-:W-:Y:S02]  /*15a0*/  LOP3.LUT R195, R6, 0xff0000, RZ, 0xc0, !PT ;  /* 0x00ff000006c37812 */ /* 0x000fe400078ec0ff */
[----:B------:R-:W-:Y:S02]  /*15b0*/  SHF.R.U32.HI R0, RZ, 0x8, R0 ;  /* 0x00000008ff007819 */ /* 0x000fe40000011600 */
[----:B---3--:R-:W-:Y:S01]  /*15c0*/  SEL R3, R3, 0x1, P1 ;  /* 0x0000000103037807 */ /* 0x008fe20000800000 */
[----:B--2-4-:R-:W-:Y:S06]  /*15d0*/  @P0 BRA `(.L_x_8294) ;  /* 0x0000000000240947 */ /* 0x014fec0003800000 */
        /* <DEDUP_REMOVED lines=9> */
.L_x_8294:
[----:B------:R-:W-:Y:S01]  /*1670*/  LEA.HI R195, R195, R0, RZ, 0x10 ;  /* 0x00000000c3c37211 */ /* 0x000fe200078f80ff */
[----:B------:R-:W-:Y:S01]  /*1680*/  IMAD R187, R3, R14, RZ ;  /* 0x0000000e03bb7224 */ /* 0x000fe200078e02ff */
[----:B------:R-:W-:Y:S06]  /*1690*/  @!P2 BRA `(.L_x_8295) ;  /* 0x000000000010a947 */ /* 0x000fec0003800000 */
[----:B------:R-:W-:-:S04]  /*16a0*/  LEA R4, P0, R191, UR8, 0x2 ;  /* 0x00000008bf047c11 */ /* 0x000fc8000f8010ff */
[----:B------:R-:W-:-:S05]  /*16b0*/  LEA.HI.X R5, R191, UR9, R196, 0x2, P0 ;  /* 0x00000009bf057c11 */ /* 0x000fca00080f14c4 */
[----:B------:R0:W5:Y:S01]  /*16c0*/  LDG.E R187, desc[UR38][R4.64] ;  /* 0x0000002604bb7981 */ /* 0x000162000c1e1900 */
[----:B------:R-:W-:Y:S05]  /*16d0*/  BRA `(.L_x_8296) ;  /* 0x0000000000247947 */ /* 0x000fea0003800000 */
.L_x_8295:
        /* <DEDUP_REMOVED lines=9> */
.L_x_8296:
[----:B------:R-:W-:Y:S01]  /*1770*/  UISETP.NE.AND UP0, UPT, UR41, 0x1, UPT ;  /* 0x000000012900788c */ /* 0x000fe2000bf05270 */
[----:B-----5:R-:W-:Y:S01]  /*1780*/  IMAD.IADD R187, R187, 0x1, -R10 ;  /* 0x00000001bbbb7824 */ /* 0x020fe200078e0a0a */
[----:B------:R-:W-:-:S03]  /*1790*/  USHF.L.U32 UR42, UR4, 0x6, URZ ;  /* 0x00000006042a7899 */ /* 0x000fc6000800063f */
[----:B------:R-:W-:Y:S01]  /*17a0*/  VIADD R0, R187, 0x3f ;  /* 0x0000003fbb007836 */ /* 0x000fe20000000000 */
[----:B------:R-:W-:-:S04]  /*17b0*/  PLOP3.LUT P0, PT, PT, PT, UP0, 0x80, 0x0 ;  /* 0x000000000000781c */ /* 0x000fc80003f0f008 */
[----:B------:R-:W-:-:S04]  /*17c0*/  SHF.R.S32.HI R3, RZ, 0x1f, R0 ;  /* 0x0000001fff037819 */ /* 0x000fc80000011400 */
[----:B------:R-:W-:-:S04]  /*17d0*/  LEA.HI R3, R3, R0, RZ, 0x6 ;  /* 0x0000000003037211 */ /* 0x000fc800078f30ff */
[----:B------:R-:W-:Y:S01]  /*17e0*/  SHF.R.S32.HI R6, RZ, 0x6, R3 ;  /* 0x00000006ff067819 */ /* 0x000fe20000011403 */
[----:B------:R-:W-:Y:S06]  /*17f0*/  @!P0 BRA `(.L_x_8297) ;  /* 0x0000001c00d88947 */ /* 0x000fec0003800000 */
[----:B------:R-:W1:Y:S01]  /*1800*/  LDC R0, c[0x0][0x448] ;  /* 0x00011200ff007b82 */ /* 0x000e620000000800 */
[----:B------:R-:W-:Y:S01]  /*1810*/  UIADD3 UR4, UR42, 0x3f, URZ ;  /* 0x0000003f2a047890 */ /* 0x000fe2000fffe03f */
[----:B------:R-:W-:Y:S02]  /*1820*/  IADD3 R187, R187, 0x40, -R188 ;  /* 0x00000040bbbb7810 */ /* 0x000fe40007ffe8bc */
[----:B------:R-:W-:Y:S02]  /*1830*/  LOP3.LUT R8, R195, 0xff, RZ, 0xc0, !PT ;  /* 0x000000ffc3087812 */ /* 0x000fe400078ec0ff */
[----:B-1----:R-:W-:Y:S01]  /*1840*/  ISETP.NE.AND P0, PT, R0, 0x1, PT ;  /* 0x000000010000780c */ /* 0x002fe20003f05270 */
[----:B------:R-:W-:-:S12]  /*1850*/  IMAD.U32 R0, RZ, RZ, UR4 ;  /* 0x00000004ff007e24 */ /* 0x000fd8000f8e00ff */
[----:B------:R-:W1:Y:S08]  /*1860*/  @P0 LDC R3, c[0x0][0x44c] ;  /* 0x00011300ff030b82 */ /* 0x000e700000000800 */
[----:B0-----:R-:W0:Y:S01]  /*1870*/  @P0 LDC R4, c[0x0][0x450] ;  /* 0x00011400ff040b82 */ /* 0x001e220000000800 */
[----:B-1----:R-:W-:-:S05]  /*1880*/  @P0 IMAD.HI.U32 R3, R3, UR4, RZ ;  /* 0x0000000403030c27 */ /* 0x002fca000f8e00ff */
[----:B0-----:R-:W-:-:S05]  /*1890*/  @P0 SHF.R.U32.HI R0, RZ, R4, R3 ;  /* 0x00000004ff000219 */ /* 0x001fca0000011603 */
[----:B------:R-:W-:-:S05]  /*18a0*/  IMAD.IADD R0, R187, 0x1, R0 ;  /* 0x00000001bb007824 */ /* 0x000fca00078e0200 */
[----:B------:R-:W-:-:S04]  /*18b0*/  SHF.R.S32.HI R3, RZ, 0x1f, R0 ;  /* 0x0000001fff037819 */ /* 0x000fc80000011400 */
[----:B------:R-:W-:-:S04]  /*18c0*/  LEA.HI R3, R3, R0, RZ, 0x6 ;  /* 0x0000000003037211 */ /* 0x000fc800078f30ff */
[----:B------:R-:W-:-:S04]  /*18d0*/  SHF.R.S32.HI R3, RZ, 0x6, R3 ;  /* 0x00000006ff037819 */ /* 0x000fc80000011403 */
[----:B------:R-:W-:Y:S01]  /*18e0*/  VIMNMX R11, R6, R3, PT ;  /* 0x00000003060b7248 */ /* 0x000fe20003fe0100 */
[----:B------:R-:W-:-:S03]  /*18f0*/  IMAD.MOV.U32 R3, RZ, RZ, RZ ;  /* 0x000000ffff037224 */ /* 0x000fc600078e00ff */
[----:B------:R-:W-:-:S13]  /*1900*/  ISETP.GE.AND P0, PT, R11, 0x1, PT ;  /* 0x000000010b00780c */ /* 0x000fda0003f06270 */
[----:B------:R-:W-:Y:S05]  /*1910*/  @!P0 BRA `(.L_x_8298) ;  /* 0x0000000000788947 */ /* 0x000fea0003800000 */
        /* <DEDUP_REMOVED lines=30> */
.L_x_8298:
        /* <DEDUP_REMOVED lines=9> */
[----:B------:R-:W-:Y:S02]  /*1b90*/  R2UR UR4, R11 ;  /* 0x000000000b0472ca */ /* 0x000fe400000e0000 */
        /* <DEDUP_REMOVED lines=72> */
[----:B0-----:R-:W-:-:S04]  /*2020*/  LEA.HI R4, R3, R3, RZ, 0x1 ;  /* 0x0000000303047211 */ /* 0x001fc800078f08ff */
[----:B------:R-:W-:Y:S01]  /*2030*/  LOP3.LUT R4, R4, 0x1fffe, RZ, 0xc0, !PT ;  /* 0x0001fffe04047812 */ /* 0x000fe200078ec0ff */
[----:B------:R-:W-:-:S04]  /*2040*/  WARPGROUP.ARRIVE ;  /* 0x00000000000079c5 */ /* 0x000fc80000000000 */
[----:B------:R-:W-:Y:S02]  /*2050*/  IMAD.IADD R3, R3, 0x1, -R4 ;  /* 0x0000000103037824 */ /* 0x000fe400078e0a04 */
[----:B------:R-:W-:Y:S02]  /*2060*/  VIADD R4, R16, 0x36400 ;  /* 0x0003640010047836 */ /* 0x000fe40000000000 */
[----:B------:R-:W-:-:S03]  /*2070*/  IMAD R3, R3, 0x8000, R16 ;  /* 0x0000800003037824 */ /* 0x000fc600078e0210 */
[----:B------:R-:W-:Y:S01]  /*2080*/  SHF.R.U32.HI R4, RZ, 0x4, R4 ;  /* 0x00000004ff047819 */ /* 0x000fe20000011604 */
[----:B------:R-:W-:-:S03]  /*2090*/  VIADD R3, R3, 0x400 ;  /* 0x0000040003037836 */ /* 0x000fc60000000000 */
[----:B------:R-:W-:Y:S02]  /*20a0*/  LOP3.LUT R4, R4, 0x3fff, RZ, 0xc0, !PT ;  /* 0x00003fff04047812 */ /* 0x000fe400078ec0ff */
[----:B------:R-:W-:Y:S02]  /*20b0*/  SHF.R.U32.HI R3, RZ, 0x4, R3 ;  /* 0x00000004ff037819 */ /* 0x000fe40000011603 */
[----:B------:R-:W-:Y:S02]  /*20c0*/  LOP3.LUT R5, R4, 0x10000, RZ, 0xfc, !PT ;  /* 0x0001000004057812 */ /* 0x000fe400078efcff */
[----:B------:R-:W-:Y:S02]  /*20d0*/  LOP3.LUT R3, R3, 0x3fff, RZ, 0xc0, !PT ;  /* 0x00003fff03037812 */ /* 0x000fe400078ec0ff */
[C---:B------:R-:W-:Y:S01]  /*20e0*/  R2UR UR16, R5.reuse ;  /* 0x00000000051072ca */ /* 0x040fe200000e0000 */
[----:B------:R-:W-:Y:S01]  /*20f0*/  VIADD R7, R5, 0x2 ;  /* 0x0000000205077836 */ /* 0x000fe20000000000 */
[----:B------:R-:W-:-:S02]  /*2100*/  LOP3.LUT R3, R3, 0x2000000, RZ, 0xfc, !PT ;  /* 0x0200000003037812 */ /* 0x000fc400078efcff */
[----:B-1----:R-:W-:Y:S02]  /*2110*/  LOP3.LUT R9, R9, 0x7f, RZ, 0xc0, !PT ;  /* 0x0000007f09097812 */ /* 0x002fe400078ec0ff */
[----:B------:R-:W-:Y:S01]  /*2120*/  R2UR UR12, R7 ;  /* 0x00000000070c72ca */ /* 0x000fe200000e0000 */
[----:B------:R-:W-:Y:S01]  /*2130*/  IMAD R4, R2, 0x1000, R3 ;  /* 0x0000100002047824 */ /* 0x000fe200078e0203 */
[----:B------:R-:W-:Y:S01]  /*2140*/  ISETP.NE.AND P1, PT, R9, RZ, PT ;  /* 0x000000ff0900720c */ /* 0x000fe20003f25270 */
[C---:B------:R-:W-:Y:S02]  /*2150*/  VIADD R7, R5.reuse, 0x4 ;  /* 0x0000000405077836 */ /* 0x040fe40000000000 */
[C---:B------:R-:W-:Y:S01]  /*2160*/  VIADD R6, R4.reuse, 0x80 ;  /* 0x0000008004067836 */ /* 0x040fe20000000000 */
[----:B------:R-:W-:Y:S01]  /*2170*/  R2UR UR18, R4 ;  /* 0x00000000041272ca */ /* 0x000fe200000e0000 */
[----:B------:R-:W-:Y:S01]  /*2180*/  VIADD R5, R5, 0x6 ;  /* 0x0000000605057836 */ /* 0x000fe20000000000 */
[----:B------:R-:W-:-:S02]  /*2190*/  R2UR UR8, R7 ;  /* 0x00000000070872ca */ /* 0x000fc400000e0000 */
[----:B------:R-:W-:Y:S01]  /*21a0*/  R2UR UR14, R6 ;  /* 0x00000000060e72ca */ /* 0x000fe200000e0000 */
[C---:B------:R-:W-:Y:S01]  /*21b0*/  VIADD R6, R4.reuse, 0x100 ;  /* 0x0000010004067836 */ /* 0x040fe20000000000 */
[----:B------:R-:W-:Y:S01]  /*21c0*/  R2UR UR7, R5 ;  /* 0x00000000050772ca */ /* 0x000fe200000e0000 */
[----:B------:R-:W-:-:S03]  /*21d0*/  VIADD R4, R4, 0x180 ;  /* 0x0000018004047836 */ /* 0x000fc60000000000 */
[----:B------:R-:W-:Y:S02]  /*21e0*/  R2UR UR10, R6 ;  /* 0x00000000060a72ca */ /* 0x000fe400000e0000 */
[----:B------:R-:W-:Y:S01]  /*21f0*/  R2UR UR6, R4 ;  /* 0x00000000040672ca */ /* 0x000fe200000e0000 */
[----:B------:R-:W-:Y:S01]  /*2200*/  HGMMA.64x256x16.F32.BF16 R24, gdesc[UR16].tnspB, RZ, !UPT, gsb0 ;  /* 0x43e00000101879f0 */ /* 0x000fe2000c0018ff */
[----:B------:R-:W-:-:S04]  /*2210*/  @!P1 IMAD R4, R2, 0x8, R16 ;  /* 0x0000000802049824 */ /* 0x000fc800078e0210 */
[----:B------:R-:W-:-:S05]  /*2220*/  @!P1 VIADD R4, R4, 0x38860 ;  /* 0x0003886004049836 */ /* 0x000fca0000000000 */
[----:B------:R-:W-:Y:S01]  /*2230*/  @!P1 PRMT R4, RZ, 0x654, R4 ;  /* 0x00000654ff049816 */ /* 0x000fe20000000004 */
[----:B------:R-:W-:Y:S02]  /*2240*/  WARPGROUP.DEPBAR.LE gsb0, 0x0 ;  /* 0x00008000000079c5 */ /* 0x000fe40000010000 */
[----:B------:R-:W-:-:S15]  /*2250*/  WARPGROUP.ARRIVE ;  /* 0x00000000000079c5 */ /* 0x000fde0000000000 */
[----:B------:R-:W-:Y:S03]  /*2260*/  HGMMA.64x256x16.F32.BF16 R24, gdesc[UR12].tnspB, R24, gsb0 ;  /* 0x43e000000c1879f0 */ /* 0x000fe60008001818 */
[----:B------:R-:W-:Y:S02]  /*2270*/  WARPGROUP.DEPBAR.LE gsb0, 0x0 ;  /* 0x00008000000079c5 */ /* 0x000fe40000010000 */
[----:B------:R-:W-:-:S15]  /*2280*/  WARPGROUP.ARRIVE ;  /* 0x00000000000079c5 */ /* 0x000fde0000000000 */
[----:B------:R-:W-:-:S08]  /*2290*/  NOP ;  /* 0x0000000000007918 */ /* 0x000fd00000000000 */
[----:B------:R-:W-:Y:S01]  /*22a0*/  HGMMA.64x256x16.F32.BF16 R24, gdesc[UR8].tnspB, R24, gsb0 ;  /* 0x43e00000081879f0 */ /* 0x000fe20008001818 */
[----:B------:R-:W-:-:S03]  /*22b0*/  UIADD3 UR10, UR4, -0x2, URZ ;  /* 0xfffffffe040a7890 */ /* 0x000fc6000fffe03f */
[----:B------:R-:W-:Y:S01]  /*22c0*/  UMOV UR4, UR7 ;  /* 0x0000000700047c82 */ /* 0x000fe20008000000 */
[----:B------:R-:W-:Y:S02]  /*22d0*/  UMOV UR7, 0x40000040 ;  /* 0x4000004000077882 */ /* 0x000fe40000000000 */
[----:B------:R-:W-:Y:S01]  /*22e0*/  ISETP.LE.AND P0, PT, R0, UR10, PT ;  /* 0x0000000a00007c0c */ /* 0x000fe2000bf03270 */
[----:B------:R-:W-:Y:S02]  /*22f0*/  WARPGROUP.DEPBAR.LE gsb0, 0x0 ;  /* 0x00008000000079c5 */ /* 0x000fe40000010000 */
[----:B------:R-:W-:-:S15]  /*2300*/  WARPGROUP.ARRIVE ;  /* 0x00000000000079c5 */ /* 0x000fde0000000000 */
[----:B------:R-:W-:-:S03]  /*2310*/  NOP ;  /* 0x0000000000007918 */ /* 0x000fc60000000000 */
[----:B------:R-:W-:Y:S03]  /*2320*/  HGMMA.64x256x16.F32.BF16 R24, gdesc[UR4].tnspB, R24, gsb0 ;  /* 0x43e00000041879f0 */ /* 0x000fe60008001818 */
[----:B------:R-:W-:Y:S02]  /*2330*/  WARPGROUP.DEPBAR.LE gsb0, 0x0 ;  /* 0x00008000000079c5 */ /* 0x000fe40000010000 */
[----:B------:R-:W-:Y:S06]  /*2340*/  BAR.ARV 0xf, 0x100 ;  /* 0x03c4000000007b1d */ /* 0x000fec0000002000 */
[----:B------:R0:W-:Y:S01]  /*2350*/  @!P1 SYNCS.ARRIVE.TRANS64.RED.A1T0 RZ, [R4+URZ], RZ ;  /* 0x000000ff04ff99a7 */ /* 0x0001e2000810043f */
[----:B------:R-:W-:Y:S05]  /*2360*/  @!P0 BRA `(.L_x_8300) ;  /* 0x0000000800bc8947 */ /* 0x000fea0003800000 */
[----:B------:R-:W-:-:S05]  /*2370*/  UMOV UR20, UR10 ;  /* 0x0000000a00147c82 */ /* 0x000fca0008000000 */
.L_x_8301:
[----:B------:R-:W-:Y:S01]  /*2380*/  BAR.SYNC.DEFER_BLOCKING 0xe, 0x100 ;  /* 0x0384000000007b1d */ /* 0x000fe20000010000 */
[C---:B------:R-:W-:Y:S02]  /*2390*/  IMAD R5, R2.reuse, 0x40, R18 ;  /* 0x0000004002057824 */ /* 0x040fe400078e0212 */
[----:B------:R-:W-:Y:S02]  /*23a0*/  VIADD R2, R2, 0x1 ;  /* 0x0000000102027836 */ /* 0x000fe40000000000 */
[----:B------:R-:W-:Y:S01]  /*23b0*/  IMAD R5, R5, 0x4, R16 ;  /* 0x0000000405057824 */ /* 0x000fe200078e0210 */
[----:B------:R-:W-:Y:S01]  /*23c0*/  UMOV UR19, 0x40000040 ;  /* 0x4000004000137882 */ /* 0x000fe20000000000 */
[----:B------:R-:W-:Y:S01]  /*23d0*/  UMOV UR15, 0x40000040 ;  /* 0x40000040000f7882 */ /* 0x000fe20000000000 */
[----:B------:R-:W-:Y:S01]  /*23e0*/  ISETP.NE.AND P0, PT, R2, 0x2, PT ;  /* 0x000000020200780c */ /* 0x000fe20003f05270 */
[----:B------:R-:W-:Y:S01]  /*23f0*/  UMOV UR11, 0x40000040 ;  /* 0x40000040000b7882 */ /* 0x000fe20000000000 */
[----:B------:R-:W-:-:S02]  /*2400*/  UMOV UR7, 0x40000040 ;  /* 0x4000004000077882 */ /* 0x000fc40000000000 */
[----:B------:R-:W-:Y:S01]  /*2410*/  SEL R2, R2, RZ, P0 ;  /* 0x000000ff02027207 */ /* 0x000fe20000000000 */
        /* <DEDUP_REMOVED lines=67> */
[-C--:B-1----:R-:W-:Y:S01]  /*2850*/  FMUL.FTZ R26, R26, R6.reuse ;  /* 0x000000061a1a7220 */ /* 0x082fe20000410000 */
        /* <DEDUP_REMOVED lines=64> */
[----:B------:R-:W-:-:S05]  /*2c60*/  VIADD R5, R4, 0x80 ;  /* 0x0000008004057836 */ /* 0x000fca0000000000 */
[----:B------:R-:W-:Y:S01]  /*2c70*/  WARPGROUP.ARRIVE ;  /* 0x00000000000079c5 */ /* 0x000fe20000000000 */
[----:B------:R-:W-:Y:S01]  /*2c80*/  R2UR UR14, R5 ;  /* 0x00000000050e72ca */ /* 0x000fe200000e0000 */
[C---:B------:R-:W-:Y:S02]  /*2c90*/  VIADD R5, R4.reuse, 0x100 ;  /* 0x0000010004057836 */ /* 0x040fe40000000000 */
[----:B------:R-:W-:Y:S02]  /*2ca0*/  VIADD R4, R4, 0x180 ;  /* 0x0000018004047836 */ /* 0x000fe40000000000 */
[----:B------:R-:W-:Y:S01]  /*2cb0*/  HGMMA.64x256x16.F32.BF16 R24, gdesc[UR16].tnspB, R24, gsb0 ;  /* 0x43e00000101879f0 */ /* 0x000fe20008001818 */
[----:B------:R-:W-:Y:S02]  /*2cc0*/  R2UR UR10, R5 ;  /* 0x00000000050a72ca */ /* 0x000fe400000e0000 */
[----:B------:R-:W-:Y:S01]  /*2cd0*/  R2UR UR6, R4 ;  /* 0x00000000040672ca */ /* 0x000fe200000e0000 */
[----:B------:R-:W-:Y:S01]  /*2ce0*/  @!P1 IMAD R4, R2, 0x8, R16 ;  /* 0x0000000802049824 */ /* 0x000fe200078e0210 */
[----:B------:R-:W-:-:S03]  /*2cf0*/  SEL R5, RZ, 0x1, P0 ;  /* 0x00000001ff057807 */ /* 0x000fc60000000000 */
[----:B------:R-:W-:-:S05]  /*2d00*/  @!P1 VIADD R4, R4, 0x38860 ;  /* 0x0003886004049836 */ /* 0x000fca0000000000 */
[----:B------:R-:W-:Y:S01]  /*2d10*/  @!P1 PRMT R4, RZ, 0x654, R4 ;  /* 0x00000654ff049816 */ /* 0x000fe20000000004 */
[----:B------:R-:W-:Y:S02]  /*2d20*/  WARPGROUP.DEPBAR.LE gsb0, 0x0 ;  /* 0x00008000000079c5 */ /* 0x000fe40000010000 */
[----:B------:R-:W-:-:S12]  /*2d30*/  WARPGROUP.ARRIVE ;  /* 0x00000000000079c5 */ /* 0x000fd80000000000 */
        /* <DEDUP_REMOVED lines=8> */
[----:B------:R-:W-:Y:S01]  /*2dc0*/  HGMMA.64x256x16.F32.BF16 R24, gdesc[UR4].tnspB, R24, gsb0 ;  /* 0x43e00000041879f0 */ /* 0x000fe20008001818 */
[----:B------:R-:W-:Y:S01]  /*2dd0*/  UMOV UR6, UR20 ;  /* 0x0000001400067c82 */ /* 0x000fe20008000000 */
[----:B------:R-:W-:Y:S01]  /*2de0*/  R2UR UR7, R5 ;  /* 0x00000000050772ca */ /* 0x000fe200000e0000 */
[----:B------:R-:W-:Y:S01]  /*2df0*/  UIADD3 UR20, UR20, -0x1, URZ ;  /* 0xffffffff14147890 */ /* 0x000fe2000fffe03f */
[----:B------:R-:W-:-:S11]  /*2e00*/  ISETP.LT.AND P0, PT, R0, UR6, PT ;  /* 0x0000000600007c0c */ /* 0x000fd6000bf01270 */
[----:B------:R-:W-:Y:S01]  /*2e10*/  ULOP3.LUT UR37, UR37, UR7, URZ, 0x3c, !UPT ;  /* 0x0000000725257292 */ /* 0x000fe2000f8e3c3f */
[----:B------:R-:W-:Y:S02]  /*2e20*/  WARPGROUP.DEPBAR.LE gsb0, 0x0 ;  /* 0x00008000000079c5 */ /* 0x000fe40000010000 */
[----:B------:R-:W-:Y:S06]  /*2e30*/  BAR.ARV 0xf, 0x100 ;  /* 0x03c4000000007b1d */ /* 0x000fec0000002000 */
[----:B------:R1:W-:Y:S01]  /*2e40*/  @!P1 SYNCS.ARRIVE.TRANS64.RED.A1T0 RZ, [R4+URZ], RZ ;  /* 0x000000ff04ff99a7 */ /* 0x0003e2000810043f */
[----:B------:R-:W-:Y:S05]  /*2e50*/  @P0 BRA `(.L_x_8301) ;  /* 0xfffffff400480947 */ /* 0x000fea000383ffff */
.L_x_8300:
[----:B------:R-:W-:Y:S01]  /*2e60*/  BAR.SYNC.DEFER_BLOCKING 0xe, 0x100 ;  /* 0x0384000000007b1d */ /* 0x000fe20000010000 */
[C---:B------:R-:W-:Y:S01]  /*2e70*/  IMAD R3, R2.reuse, 0x40, R18 ;  /* 0x0000004002037824 */ /* 0x040fe200078e0212 */
[----:B------:R-:W-:Y:S01]  /*2e80*/  PLOP3.LUT P0, PT, PT, PT, PT, 0x8, 0x0 ;  /* 0x000000000000781c */ /* 0x000fe20003f0e170 */
[----:B------:R-:W-:Y:S02]  /*2e90*/  VIADD R2, R2, 0x1 ;  /* 0x0000000102027836 */ /* 0x000fe40000000000 */
[----:B------:R-:W-:Y:S02]  /*2ea0*/  IMAD R16, R3, 0x4, R16 ;  /* 0x0000000403107824 */ /* 0x000fe400078e0210 */
[----:B------:R-:W-:Y:S01]  /*2eb0*/  IMAD.MOV.U32 R19, RZ, RZ, RZ ;  /* 0x000000ffff137224 */ /* 0x000fe200078e00ff */
[----:B------:R-:W-:-:S04]  /*2ec0*/  ISETP.NE.AND P1, PT, R2, 0x2, PT ;  /* 0x000000020200780c */ /* 0x000fc80003f25270 */
[----:B01----:R-:W-:Y:S02]  /*2ed0*/  SEL R4, RZ, 0x1, P1 ;  /* 0x00000001ff047807 */ /* 0x003fe40000800000 */
[----:B------:R-:W-:Y:S02]  /*2ee0*/  SEL R2, R2, RZ, P1 ;  /* 0x000000ff02027207 */ /* 0x000fe40000800000 */
[----:B------:R-:W-:Y:S01]  /*2ef0*/  R2UR UR4, R4 ;  /* 0x00000000040472ca */ /* 0x000fe200000e0000 */
[----:B------:R-:W0:Y:S04]  /*2f00*/  LDS R3, [R16+0x38400] ;  /* 0x0384000010037984 */ /* 0x000e280000000800 */
[----:B------:R-:W1:Y:S08]  /*2f10*/  LDS R0, [R16+0x38420] ;  /* 0x0384200010007984 */ /* 0x000e700000000800 */
[----:B------:R-:W-:Y:S01]  /*2f20*/  ULOP3.LUT UR37, UR37, UR4, URZ, 0x3c, !UPT ;  /* 0x0000000425257292 */ /* 0x000fe2000f8e3c3f */
        /* <DEDUP_REMOVED lines=131> */
.L_x_8297:
[----:B------:R-:W1:Y:S01]  /*3760*/  LDC R0, c[0x0][0x448] ;  /* 0x00011200ff007b82 */ /* 0x000e620000000800 */
[----:B------:R-:W-:Y:S01]  /*3770*/  UIADD3 UR4, UR42, 0x3f, URZ ;  /* 0x0000003f2a047890 */ /* 0x000fe2000fffe03f */
[----:B0-----:R-:W-:Y:S02]  /*3780*/  IADD3 R5, R187, 0x40, -R188 ;  /* 0x00000040bb057810 */ /* 0x001fe40007ffe8bc */
[----:B-1----:R-:W-:-:S13]  /*3790*/  ISETP.NE.AND P0, PT, R0, 0x1, PT ;  /* 0x000000010000780c */ /* 0x002fda0003f05270 */
[----:B------:R-:W0:Y:S08]  /*37a0*/  @P0 LDC R0, c[0x0][0x44c] ;  /* 0x00011300ff000b82 */ /* 0x000e300000000800 */
[----:B------:R-:W1:Y:S01]  /*37b0*/  @P0 LDC R4, c[0x0][0x450] ;  /* 0x00011400ff040b82 */ /* 0x000e620000000800 */
[----:B0-----:R-:W-:-:S04]  /*37c0*/  @P0 IMAD.HI.U32 R3, R0, UR4, RZ ;  /* 0x0000000400030c27 */ /* 0x001fc8000f8e00ff */
[----:B------:R-:W-:Y:S01]  /*37d0*/  IMAD.U32 R0, RZ, RZ, UR4 ;  /* 0x00000004ff007e24 */ /* 0x000fe2000f8e00ff */
[----:B------:R-:W-:Y:S01]  /*37e0*/  UMOV UR4, URZ ;  /* 0x0000003f00047c82 */ /* 0x000fe20008000000 */
[----:B-1----:R-:W-:-:S05]  /*37f0*/  @P0 SHF.R.U32.HI R0, RZ, R4, R3 ;  /* 0x00000004ff000219 */ /* 0x002fca0000011603 */
[----:B------:R-:W-:-:S05]  /*3800*/  IMAD.IADD R0, R5, 0x1, R0 ;  /* 0x0000000105007824 */ /* 0x000fca00078e0200 */
[----:B------:R-:W-:-:S04]  /*3810*/  SHF.R.S32.HI R3, RZ, 0x1f, R0 ;  /* 0x0000001fff037819 */ /* 0x000fc80000011400 */
[----:B------:R-:W-:Y:S02]  /*3820*/  LEA.HI R3, R3, R0, RZ, 0x6 ;  /* 0x0000000003037211 */ /* 0x000fe400078f30ff */
[----:B------:R-:W-:Y:S02]  /*3830*/  LOP3.LUT R0, R195, 0xff, RZ, 0xc0, !PT ;  /* 0x000000ffc3007812 */ /* 0x000fe400078ec0ff */
[----:B------:R-:W-:Y:S02]  /*3840*/  SHF.R.S32.HI R3, RZ, 0x6, R3 ;  /* 0x00000006ff037819 */ /* 0x000fe40000011403 */
[----:B------:R-:W-:Y:S02]  /*3850*/  R2UR UR43, R0 ;  /* 0x00000000002b72ca */ /* 0x000fe400000e0000 */
[----:B------:R-:W-:-:S04]  /*3860*/  VIMNMX R6, R6, R3, PT ;  /* 0x0000000306067248 */ /* 0x000fc80003fe0100 */
[----:B------:R-:W-:-:S13]  /*3870*/  ISETP.GE.AND P0, PT, R6, 0x1, PT ;  /* 0x000000010600780c */ /* 0x000fda0003f06270 */
[----:B------:R-:W-:Y:S05]  /*3880*/  @!P0 BRA `(.L_x_8302) ;  /* 0x0000000000948947 */ /* 0x000fea0003800000 */
[----:B------:R-:W-:Y:S01]  /*3890*/  SHF.R.U32.HI R5, RZ, 0x10, R195 ;  /* 0x00000010ff057819 */ /* 0x000fe200000116c3 */
[----:B------:R-:W-:-:S03]  /*38a0*/  UMOV UR4, URZ ;  /* 0x0000003f00047c82 */ /* 0x000fc60008000000 */
[----:B------:R-:W-:-:S13]  /*38b0*/  ISETP.NE.AND P0, PT, R5, RZ, PT ;  /* 0x000000ff0500720c */ /* 0x000fda0003f05270 */
[----:B------:R-:W0:Y:S02]  /*38c0*/  @!P0 LDC R5, c[0x0][0xae8] ;  /* 0x0002ba00ff058b82 */ /* 0x000e240000000800 */
[-C--:B0-----:R-:W-:Y:S02]  /*38d0*/  IABS R0, R5.reuse ;  /* 0x0000000500007213 */ /* 0x081fe40000000000 */
[----:B------:R-:W-:Y:S02]  /*38e0*/  IABS R8, R5 ;  /* 0x0000000500087213 */ /* 0x000fe40000000000 */
[----:B------:R-:W-:Y:S02]  /*38f0*/  R2UR UR8, R0 ;  /* 0x00000000000872ca */ /* 0x000fe400000e0000 */
[C---:B------:R-:W-:Y:S02]  /*3900*/  IADD3 R0, R5.reuse, -0x1, R6 ;  /* 0xffffffff05007810 */ /* 0x040fe40007ffe006 */
[----:B------:R-:W-:-:S02]  /*3910*/  R2UR UR9, R5 ;  /* 0x00000000050972ca */ /* 0x000fc400000e0000 */
[----:B------:R-:W-:Y:S02]  /*3920*/  IABS R7, R0 ;  /* 0x0000000000077213 */ /* 0x000fe40000000000 */
[----:B------:R-:W-:Y:S02]  /*3930*/  LOP3.LUT R0, R0, R5, RZ, 0x3c, !PT ;  /* 0x0000000500007212 */ /* 0x000fe400078e3cff */
[----:B------:R-:W-:-:S03]  /*3940*/  R2UR UR7, R7 ;  /* 0x00000000070772ca */ /* 0x000fc600000e0000 */
[----:B------:R-:W0:Y:S04]  /*3950*/  I2F.RP R3, UR8 ;  /* 0x0000000800037d06 */ /* 0x000e280008209400 */
[----:B------:R-:W-:-:S06]  /*3960*/  UISETP.NE.AND UP1, UPT, UR9, URZ, UPT ;  /* 0x0000003f0900728c */ /* 0x000fcc000bf25270 */
[----:B------:R-:W-:Y:S01]  /*3970*/  PLOP3.LUT P0, PT, PT, PT, UP1, 0x80, 0x0 ;  /* 0x000000000000781c */ /* 0x000fe20003f0f018 */
        /* <DEDUP_REMOVED lines=16> */
[----:B------:R-:W-:Y:S01]  /*3a80*/  UISETP.GE.AND UP2, UPT, UR6, URZ, UPT ;  /* 0x0000003f0600728c */ /* 0x000fe2000bf46270 */
[----:B------:R-:W-:-:S08]  /*3a90*/  @!P0 R2UR UR6, R5 ;  /* 0x00000000050682ca */ /* 0x000fd000000e0000 */
[----:B------:R-:W-:-:S07]  /*3aa0*/  @UP0 UIADD3 UR5, UR5, 0x1, URZ ;  /* 0x0000000105050890 */ /* 0x000fce000fffe03f */
[----:B------:R-:W-:Y:S02]  /*3ab0*/  UMOV UR4, UR5 ;  /* 0x0000000500047c82 */ /* 0x000fe40008000000 */
[----:B------:R-:W-:Y:S02]  /*3ac0*/  @!UP2 UIADD3 UR4, -UR4, URZ, URZ ;  /* 0x0000003f0404a290 */ /* 0x000fe4000fffe13f */
[----:B------:R-:W-:-:S12]  /*3ad0*/  @!UP1 ULOP3.LUT UR4, URZ, UR6, URZ, 0x33, !UPT ;  /* 0x000000063f049292 */ /* 0x000fd8000f8e333f */
.L_x_8302:
[----:B------:R-:W-:Y:S02]  /*3ae0*/  UIMAD UR43, UR43, UR4, URZ ;  /* 0x000000042b2b72a4 */ /* 0x000fe4000f8e023f */
[----:B------:R-:W-:Y:S01]  /*3af0*/  IMAD.U32 R5, RZ, RZ, UR4 ;  /* 0x00000004ff057e24 */ /* 0x000fe2000f8e00ff */
[----:B------:R-:W-:Y:S01]  /*3b00*/  PLOP3.LUT P0, PT, PT, PT, PT, 0x80, 0x0 ;  /* 0x000000000000781c */ /* 0x000fe20003f0f070 */
[----:B------:R-:W-:Y:S01]  /*3b10*/  IMAD.MOV.U32 R3, RZ, RZ, RZ ;  /* 0x000000ffff037224 */ /* 0x000fe200078e00ff */
[----:B------:R-:W-:Y:S01]  /*3b20*/  CS2R R150, SRZ ;  /* 0x0000000000967805 */ /* 0x000fe2000001ff00 */
[----:B------:R-:W-:Y:S01]  /*3b30*/  IMAD.MOV.U32 R19, RZ, RZ, RZ ;  /* 0x000000ffff137224 */ /* 0x000fe200078e00ff */
[----:B------:R-:W-:Y:S02]  /*3b40*/  VIADDMNMX R152, R5, UR43, R6, PT ;  /* 0x0000002b05987c46 */ /* 0x000fe4000b800106 */
[----:B------:R-:W-:Y:S02]  /*3b50*/  CS2R R148, SRZ ;  /* 0x0000000000947805 */ /* 0x000fe4000001ff00 */
        /* <DEDUP_REMOVED lines=64> */
[----:B------:R-:W0:Y:S02]  /*3f60*/  SHFL.IDX PT, R0, R233, RZ, 0x1f ;  /* 0x00001fffe9007589 */ /* 0x000e2400000e0000 */
        /* <DEDUP_REMOVED lines=27> */
.L_x_8303:
        /* <DEDUP_REMOVED lines=10> */
[----:B------:R-:W0:Y:S02]  /*41c0*/  SYNCS.PHASECHK.TRANS64.TRYWAIT P1, [R16+URZ+0x38800], R5 ;  /* 0x03880005100075a7 */ /* 0x000e24000802017f */
[----:B0-----:R-:W-:Y:S05]  /*41d0*/  @!P1 BRA `(.L_x_8304) ;  /* 0x0000017400c89947 */ /* 0x001fea0003800000 */
.L_x_8498:
[----:B------:R-:W-:Y:S05]  /*41e0*/  @!P0 BRA `(.L_x_8305) ;  /* 0x0000000000048947 */ /* 0x000fea0003800000 */
[----:B------:R-:W-:Y:S01]  /*41f0*/  BPT.TRAP 0x1 ;  /* 0x000000040000795c */ /* 0x000fe20000300000 */
.L_x_8305:
[----:B------:R-:W-:Y:S02]  /*4200*/  IMAD.U32 R6, RZ, RZ, UR37 ;  /* 0x00000025ff067e24 */ /* 0x000fe4000f8e00ff */
[----:B------:R-:W-:-:S03]  /*4210*/  IMAD R9, R2, 0x8, R16 ;  /* 0x0000000802097824 */ /* 0x000fc600078e0210 */
[----:B------:R-:W-:-:S04]  /*4220*/  SHF.L.U32 R6, R6, 0x1f, RZ ;  /* 0x0000001f06067819 */ /* 0x000fc800000006ff */
[----:B------:R1:W2:Y:S01]  /*4230*/  SYNCS.PHASECHK.TRANS64.TRYWAIT P1, [R9+URZ+0x38830], R6 ;  /* 0x03883006090075a7 */ /* 0x0002a2000802017f */
[----:B------:R-:W-:Y:S05]  /*4240*/  @!P0 BRA `(.L_x_8306) ;  /* 0x0000000000048947 */ /* 0x000fea0003800000 */
[----:B------:R-:W-:Y:S01]  /*4250*/  BPT.TRAP 0x1 ;  /* 0x000000040000795c */ /* 0x000fe20000300000 */
.L_x_8306:
[----:B------:R-:W-:-:S05]  /*4260*/  VIADD R0, R16, 0x22400 ;  /* 0x0002240010007836 */ /* 0x000fca0000000000 */
[----:B------:R-:W-:-:S04]  /*4270*/  SHF.R.U32.HI R0, RZ, 0x4, R0 ;  /* 0x00000004ff007819 */ /* 0x000fc80000011600 */
[----:B------:R-:W-:Y:S01]  /*4280*/  LOP3.LUT R0, R0, 0x3fff, RZ, 0xc0, !PT ;  /* 0x00003fff00007812 */ /* 0x000fe200078ec0ff */
[----:B--2---:R-:W-:Y:S06]  /*4290*/  @P1 BRA `(.L_x_8307) ;  /* 0x0000000000081947 */ /* 0x004fec0003800000 */
[----:B------:R-:W2:Y:S02]  /*42a0*/  SYNCS.PHASECHK.TRANS64.TRYWAIT P1, [R9+URZ+0x38830], R6 ;  /* 0x03883006090075a7 */ /* 0x000ea4000802017f */
[----:B--2---:R-:W-:Y:S05]  /*42b0*/  @!P1 BRA `(.L_x_8308) ;  /* 0x0000017400a49947 */ /* 0x004fea0003800000 */
.L_x_8307:
[----:B------:R-:W-:Y:S05]  /*42c0*/  WARPSYNC.ALL ;  /* 0x0000000000007948 */ /* 0x000fea0003800000 */
[----:B------:R-:W-:Y:S01]  /*42d0*/  LOP3.LUT R0, R0, 0x10000, RZ, 0xfc, !PT ;  /* 0x0001000000007812 */ /* 0x000fe200078efcff */
[----:B------:R-:W-:Y:S01]  /*42e0*/  VIADD R3, R16, 0x20400 ;  /* 0x0002040010037836 */ /* 0x000fe20000000000 */
[----:B------:R-:W-:-:S03]  /*42f0*/  WARPGROUP.ARRIVE ;  /* 0x00000000000079c5 */ /* 0x000fc60000000000 */
[----:B------:R-:W-:Y:S01]  /*4300*/  IMAD R4, R2, 0x200, R0 ;  /* 0x0000020002047824 */ /* 0x000fe200078e0200 */
[----:B------:R-:W-:Y:S01]  /*4310*/  UMOV UR11, 0x40000040 ;  /* 0x40000040000b7882 */ /* 0x000fe20000000000 */
[----:B------:R-:W-:Y:S01]  /*4320*/  UMOV UR9, 0x40000040 ;  /* 0x4000004000097882 */ /* 0x000fe20000000000 */
[----:B------:R-:W-:Y:S01]  /*4330*/  SHF.R.U32.HI R3, RZ, 0x4, R3 ;  /* 0x00000004ff037819 */ /* 0x000fe20000011603 */
[----:B------:R-:W-:Y:S01]  /*4340*/  UMOV UR15, 0x40000040 ;  /* 0x40000040000f7882 */ /* 0x000fe20000000000 */
[----:B------:R-:W-:Y:S01]  /*4350*/  R2UR UR10, R4 ;  /* 0x00000000040a72ca */ /* 0x000fe200000e0000 */
[----:B------:R-:W-:Y:S01]  /*4360*/  UMOV UR13, 0x40000040 ;  /* 0x40000040000d7882 */ /* 0x000fe20000000000 */
[----:B------:R-:W-:Y:S01]  /*4370*/  LOP3.LUT R3, R3, 0x3fff, RZ, 0xc0, !PT ;  /* 0x00003fff03037812 */ /* 0x000fe200078ec0ff */
[----:B------:R-:W-:Y:S01]  /*4380*/  UMOV UR19, 0x40000040 ;  /* 0x4000004000137882 */ /* 0x000fe20000000000 */
[----:B------:R-:W-:Y:S01]  /*4390*/  UMOV UR17, 0x40000040 ;  /* 0x4000004000117882 */ /* 0x000fe20000000000 */
[----:B------:R-:W-:Y:S01]  /*43a0*/  UMOV UR23, 0x40000040 ;  /* 0x4000004000177882 */ /* 0x000fe20000000000 */
[----:B------:R-:W-:Y:S01]  /*43b0*/  LOP3.LUT R3, R3, 0x10000, RZ, 0xfc, !PT ;  /* 0x0001000003037812 */ /* 0x000fe200078efcff */
[----:B------:R-:W-:-:S03]  /*43c0*/  UMOV UR21, 0x40000040 ;  /* 0x4000004000157882 */ /* 0x000fc60000000000 */
[C---:B------:R-:W-:Y:S01]  /*43d0*/  R2UR UR8, R3.reuse ;  /* 0x00000000030872ca */ /* 0x040fe200000e0000 */
[C---:B------:R-:W-:Y:S02]  /*43e0*/  VIADD R4, R3.reuse, 0x2 ;  /* 0x0000000203047836 */ /* 0x040fe40000000000 */
[----:B------:R-:W-:Y:S02]  /*43f0*/  UIADD3 UR14, UR10, 0x2, URZ ;  /* 0x000000020a0e7890 */ /* 0x000fe4000fffe03f */
[----:B------:R-:W-:Y:S01]  /*4400*/  UIADD3 UR18, UR10, 0x4, URZ ;  /* 0x000000040a127890 */ /* 0x000fe2000fffe03f */
[----:B------:R-:W-:Y:S01]  /*4410*/  R2UR UR12, R4 ;  /* 0x00000000040c72ca */ /* 0x000fe200000e0000 */
[C---:B------:R-:W-:Y:S01]  /*4420*/  VIADD R4, R3.reuse, 0x4 ;  /* 0x0000000403047836 */ /* 0x040fe20000000000 */
[----:B------:R-:W-:Y:S01]  /*4430*/  UIADD3 UR22, UR10, 0x6, URZ ;  /* 0x000000060a167890 */ /* 0x000fe2000fffe03f */
[----:B------:R-:W-:-:S03]  /*4440*/  VIADD R3, R3, 0x6 ;  /* 0x0000000603037836 */ /* 0x000fc60000000000 */
[----:B------:R-:W-:Y:S01]  /*4450*/  R2UR UR16, R4 ;  /* 0x00000000041072ca */ /* 0x000fe200000e0000 */
[----:B------:R-:W-:Y:S01]  /*4460*/  HGMMA.64x64x16.F32.BF16 R24, gdesc[UR8], RZ, !UPT, gsb0 ;  /* 0x00e00000081879f0 */ /* 0x000fe2000c0018ff */
[----:B------:R-:W-:Y:S02]  /*4470*/  R2UR UR20, R3 ;  /* 0x00000000031472ca */ /* 0x000fe400000e0000 */
        /* <DEDUP_REMOVED lines=10> */
[----:B------:R-:W3:Y:S02]  /*4520*/  SYNCS.PHASECHK.TRANS64.TRYWAIT P1, [R16+URZ+0x38810], R5 ;  /* 0x03881005100075a7 */ /* 0x000ee4000802017f */
[----:B---3--:R-:W-:Y:S05]  /*4530*/  @!P1 BRA `(.L_x_8309) ;  /* 0x0000017400189947 */ /* 0x008fea0003800000 */
.L_x_8499:
[----:B------:R-:W-:Y:S05]  /*4540*/  @!P0 BRA `(.L_x_8310) ;  /* 0x0000000000048947 */ /* 0x000fea0003800000 */
[----:B------:R-:W-:Y:S01]  /*4550*/  BPT.TRAP 0x1 ;  /* 0x000000040000795c */ /* 0x000fe20000300000 */
.L_x_8310:
[----:B------:R4:W0:Y:S01]  /*4560*/  SYNCS.PHASECHK.TRANS64.TRYWAIT P1, [R9+URZ+0x38850], R6 ;  /* 0x03885006090075a7 */ /* 0x000822000802017f */
[----:B------:R-:W-:Y:S05]  /*4570*/  @!P0 BRA `(.L_x_8311) ;  /* 0x0000000000048947 */ /* 0x000fea0003800000 */
[----:B------:R-:W-:Y:S01]  /*4580*/  BPT.TRAP 0x1 ;  /* 0x000000040000795c */ /* 0x000fe20000300000 */
.L_x_8311:
[C---:B------:R-:W-:Y:S02]  /*4590*/  VIADD R3, R16.reuse, 0x400 ;  /* 0x0000040010037836 */ /* 0x040fe40000000000 */
[----:B------:R-:W-:-:S03]  /*45a0*/  VIADD R4, R16, 0x26400 ;  /* 0x0002640010047836 */ /* 0x000fc60000000000 */
[----:B------:R-:W-:Y:S02]  /*45b0*/  SHF.R.U32.HI R3, RZ, 0x4, R3 ;  /* 0x00000004ff037819 */ /* 0x000fe40000011603 */
[----:B------:R-:W-:Y:S02]  /*45c0*/  SHF.R.U32.HI R4, RZ, 0x4, R4 ;  /* 0x00000004ff047819 */ /* 0x000fe40000011604 */
[----:B------:R-:W-:Y:S02]  /*45d0*/  LOP3.LUT R3, R3, 0x3fff, RZ, 0xc0, !PT ;  /* 0x00003fff03037812 */ /* 0x000fe400078ec0ff */
[----:B------:R-:W-:Y:S02]  /*45e0*/  LOP3.LUT R4, R4, 0x3fff, RZ, 0xc0, !PT ;  /* 0x00003fff04047812 */ /* 0x000fe400078ec0ff */
[----:B------:R-:W-:Y:S02]  /*45f0*/  LOP3.LUT R3, R3, 0x10000, RZ, 0xfc, !PT ;  /* 0x0001000003037812 */ /* 0x000fe400078efcff */
[----:B------:R-:W-:-:S03]  /*4600*/  LOP3.LUT R4, R4, 0x10000, RZ, 0xfc, !PT ;  /* 0x0001000004047812 */ /* 0x000fc600078efcff */
[----:B0--3--:R-:W-:Y:S01]  /*4610*/  IMAD R5, R2, 0x1000, R3 ;  /* 0x0000100002057824 */ /* 0x009fe200078e0203 */
[----:B------:R-:W-:Y:S06]  /*4620*/  @P1 BRA `(.L_x_8312) ;  /* 0x0000000000081947 */ /* 0x000fec0003800000 */
[----:B------:R-:W0:Y:S02]  /*4630*/  SYNCS.PHASECHK.TRANS64.TRYWAIT P1, [R9+URZ+0x38850], R6 ;  /* 0x03885006090075a7 */ /* 0x000e24000802017f */
[----:B0-----:R-:W-:Y:S05]  /*4640*/  @!P1 BRA `(.L_x_8313) ;  /* 0x0000017000e89947 */ /* 0x001fea0003800000 */
.L_x_8312:
[C---:B------:R-:W-:Y:S01]  /*4650*/  R2UR UR24, R4.reuse ;  /* 0x00000000041872ca */ /* 0x040fe200000e0000 */
[----:B------:R-:W-:Y:S01]  /*4660*/  WARPGROUP.ARRIVE ;  /* 0x00000000000079c5 */ /* 0x000fe20000000000 */
[C---:B------:R-:W-:Y:S01]  /*4670*/  R2UR UR26, R5.reuse ;  /* 0x00000000051a72ca */ /* 0x040fe200000e0000 */
[----:B------:R-:W-:Y:S01]  /*4680*/  UMOV UR25, 0x40000040 ;  /* 0x4000004000197882 */ /* 0x000fe20000000000 */
[----:B------:R-:W-:Y:S01]  /*4690*/  UMOV UR27, 0x40000040 ;  /* 0x40000040001b7882 */ /* 0x000fe20000000000 */
[C---:B------:R-:W-:Y:S01]  /*46a0*/  VIADD R7, R4.reuse, 0x2 ;  /* 0x0000000204077836 */ /* 0x040fe20000000000 */
[----:B------:R-:W-:Y:S01]  /*46b0*/  UMOV UR5, 0x40000040 ;  /* 0x4000004000057882 */ /* 0x000fe20000000000 */
[----:B012-4-:R-:W-:Y:S01]  /*46c0*/  VIADD R6, R5, 0x2 ;  /* 0x0000000205067836 */ /* 0x017fe20000000000 */
[----:B------:R-:W-:Y:S01]  /*46d0*/  UMOV UR7, 0x40000040 ;  /* 0x4000004000077882 */ /* 0x000fe20000000000 */
[----:B------:R-:W0:Y:S01]  /*46e0*/  S2R R8, SR_TID.X ;  /* 0x0000000000087919 */ /* 0x000e220000002100 */
[----:B------:R-:W-:Y:S01]  /*46f0*/  R2UR UR4, R7 ;  /* 0x00000000070472ca */ /* 0x000fe200000e0000 */
[----:B------:R-:W-:Y:S01]  /*4700*/  VIADD R7, R4, 0x4 ;  /* 0x0000000404077836 */ /* 0x000fe20000000000 */
[----:B------:R-:W-:Y:S01]  /*4710*/  R2UR UR6, R6 ;  /* 0x00000000060672ca */ /* 0x000fe200000e0000 */
[C---:B------:R-:W-:Y:S01]  /*4720*/  VIADD R6, R5.reuse, 0x4 ;  /* 0x0000000405067836 */ /* 0x040fe20000000000 */
[----:B------:R-:W1:Y:S01]  /*4730*/  S2R R56, SR_TID.X ;  /* 0x0000000000387919 */ /* 0x000e620000002100 */
[----:B------:R-:W-:Y:S01]  /*4740*/  HGMMA.64x64x16.F32.BF16 R24, gdesc[UR24], R24, gsb0 ;  /* 0x00e00000181879f0 */ /* 0x000fe20008001818 */
[----:B------:R-:W-:Y:S01]  /*4750*/  VIADD R11, R5, 0x800 ;  /* 0x00000800050b7836 */ /* 0x000fe20000000000 */
[----:B------:R-:W-:Y:S01]  /*4760*/  UMOV UR15, 0x40000040 ;  /* 0x40000040000f7882 */ /* 0x000fe20000000000 */
[----:B------:R-:W-:Y:S01]  /*4770*/  UMOV UR11, 0x40000040 ;  /* 0x40000040000b7882 */ /* 0x000fe20000000000 */
[----:B0-----:R-:W-:-:S02]  /*4780*/  SHF.R.U32.HI R8, RZ, 0x7, R8 ;  /* 0x00000007ff087819 */ /* 0x001fc40000011608 */
[----:B-1----:R-:W-:Y:S01]  /*4790*/  LOP3.LUT R56, R56, 0x7f, RZ, 0xc0, !PT ;  /* 0x0000007f38387812 */ /* 0x002fe200078ec0ff */
        /* <DEDUP_REMOVED lines=124> */
[----:B------:R-:W0:Y:S01]  /*4f60*/  SHFL.IDX PT, R6, R8, RZ, 0x1f ;  /* 0x00001fff08067589 */ /* 0x000e2200000e0000 */
[----:B------:R-:W-:Y:S01]  /*4f70*/  VIADD R7, R4, 0x800 ;  /* 0x0000080004077836 */ /* 0x000fe20000000000 */
[----:B0-----:R-:W-:-:S04]  /*4f80*/  ISETP.GT.AND P1, PT, R6, 0x7f, PT ;  /* 0x0000007f0600780c */ /* 0x001fc80003f24270 */
[----:B------:R-:W-:-:S05]  /*4f90*/  SEL R6, RZ, 0x2, !P1 ;  /* 0x00000002ff067807 */ /* 0x000fca0004800000 */
[C---:B------:R-:W-:Y:S02]  /*4fa0*/  IMAD.IADD R8, R6.reuse, 0x1, R7 ;  /* 0x0000000106087824 */ /* 0x040fe400078e0207 */
        /* <DEDUP_REMOVED lines=12> */
[----:B------:R-:W-:Y:S02]  /*5070*/  IMAD.IADD R13, R11, 0x1, R8 ;  /* 0x000000010b0d7824 */ /* 0x000fe400078e0208 */
[--C-:B------:R-:W-:Y:S02]  /*5080*/  IMAD.IADD R7, R7, 0x1, R10.reuse ;  /* 0x0000000107077824 */ /* 0x100fe400078e020a */
        /* <DEDUP_REMOVED lines=42> */
[----:B------:R-:W-:Y:S02]  /*5330*/  IMAD.IADD R13, R8, 0x1, R11 ;  /* 0x00000001080d7824 */ /* 0x000fe400078e020b */
        /* <DEDUP_REMOVED lines=89> */
[----:B------:R-:W-:-:S02]  /*58d0*/  IMAD.IADD R10, R10, 0x1, R11 ;  /* 0x000000010a0a7824 */ /* 0x000fc400078e020b */
[----:B------:R-:W-:Y:S01]  /*58e0*/  IMAD.MOV.U32 R11, RZ, RZ, 0x40 ;  /* 0x00000040ff0b7424 */ /* 0x000fe200078e00ff */
[----:B------:R-:W-:Y:S02]  /*58f0*/  WARPGROUP.DEPBAR.LE gsb0, 0x0 ;  /* 0x00008000000079c5 */ /* 0x000fe40000010000 */
[----:B------:R-:W-:-:S06]  /*5900*/  WARPGROUP.ARRIVE ;  /* 0x00000000000079c5 */ /* 0x000fcc0000000000 */
[----:B------:R-:W-:Y:S01]  /*5910*/  HGMMA.64x64x16.F32.BF16 R24, gdesc[UR4], R24, gsb0 ;  /* 0x00e00000041879f0 */ /* 0x000fe20008001818 */
[----:B------:R-:W-:Y:S01]  /*5920*/  R2UR UR4, R6 ;  /* 0x00000000060472ca */ /* 0x000fe200000e0000 */
[----:B------:R-:W-:Y:S01]  /*5930*/  UMOV UR5, 0x40000040 ;  /* 0x4000004000057882 */ /* 0x000fe20000000000 */
[----:B------:R-:W-:Y:S01]  /*5940*/  R2UR UR6, R8 ;  /* 0x00000000080672ca */ /* 0x000fe200000e0000 */
[----:B------:R-:W-:Y:S01]  /*5950*/  UMOV UR7, 0x40000040 ;  /* 0x4000004000077882 */ /* 0x000fe20000000000 */
        /* <DEDUP_REMOVED lines=10> */
[----:B------:R-:W-:-:S04]  /*5a00*/  SEL R7, R7, 0xf80, P1 ;  /* 0x00000f8007077807 */ /* 0x000fc80000800000 */
        /* <DEDUP_REMOVED lines=10> */
[----:B------:R-:W0:Y:S02]  /*5ab0*/  LDC R5, c[0x0][0x448] ;  /* 0x00011200ff057b82 */ /* 0x000e240000000800 */
[----:B0-----:R-:W-:Y:S01]  /*5ac0*/  ISETP.NE.AND P1, PT, R5, 0x1, PT ;  /* 0x000000010500780c */ /* 0x001fe20003f25270 */
[----:B------:R-:W-:-:S04]  /*5ad0*/  VIADD R5, R190, UR42 ;  /* 0x0000002abe057c36 */ /* 0x000fc80008000000 */
[----:B------:R-:W-:-:S08]  /*5ae0*/  IMAD.MOV.U32 R8, RZ, RZ, R5 ;  /* 0x000000ffff087224 */ /* 0x000fd000078e0005 */
[----:B------:R-:W0:Y:S08]  /*5af0*/  @P1 LDC R6, c[0x0][0x44c] ;  /* 0x00011300ff061b82 */ /* 0x000e300000000800 */
[----:B------:R-:W1:Y:S01]  /*5b00*/  @P1 LDC R7, c[0x0][0x450] ;  /* 0x00011400ff071b82 */ /* 0x000e620000000800 */
[----:B0-----:R-:W-:-:S05]  /*5b10*/  @P1 IMAD.HI.U32 R6, R5, R6, RZ ;  /* 0x0000000605061227 */ /* 0x001fca00078e00ff */
[----:B-1----:R-:W-:Y:S01]  /*5b20*/  @P1 SHF.R.U32.HI R8, RZ, R7, R6 ;  /* 0x00000007ff081219 */ /* 0x002fe20000011606 */
[C---:B------:R-:W-:Y:S01]  /*5b30*/  IMAD R6, R152.reuse, -0x40, R11 ;  /* 0xffffffc098067824 */ /* 0x040fe200078e020b */
[----:B------:R-:W-:Y:S02]  /*5b40*/  WARPGROUP.DEPBAR.LE gsb0, 0x0 ;  /* 0x00008000000079c5 */ /* 0x000fe40000010000 */
[----:B------:R-:W-:Y:S01]  /*5b50*/  WARPGROUP.ARRIVE ;  /* 0x00000000000079c5 */ /* 0x000fe20000000000 */
[----:B------:R-:W0:Y:S01]  /*5b60*/  SHFL.IDX PT, R7, R8, RZ, 0x1c1f ;  /* 0x001c1fff08077589 */ /* 0x000e2200000e0000 */
[----:B------:R-:W-:Y:S01]  /*5b70*/  IADD3 R5, R187, 0x1, R6 ;  /* 0x00000001bb057810 */ /* 0x000fe20007ffe006 */
[----:B------:R-:W-:Y:S01]  /*5b80*/  VIADD R152, R152, 0xfffffffe ;  /* 0xfffffffe98987836 */ /* 0x000fe20000000000 */
[----:B------:R-:W-:Y:S01]  /*5b90*/  IADD3 R21, -R189, R6, R187 ;  /* 0x00000006bd157210 */ /* 0x000fe20007ffe1bb */
[----:B------:R-:W1:Y:S01]  /*5ba0*/  SHFL.IDX PT, R8, R8, 0x1, 0x1c1f ;  /* 0x003c1f0008087f89 */ /* 0x000e6200000e0000 */
[----:B------:R-:W-:Y:S01]  /*5bb0*/  HGMMA.64x64x16.F32.BF16 R24, gdesc[UR4], R24, gsb0 ;  /* 0x00e00000041879f0 */ /* 0x000fe20008001818 */
[----:B------:R-:W-:Y:S01]  /*5bc0*/  ULDC UR4, c[0x0][0xad0] ;  /* 0x0002b40000047ab9 */ /* 0x000fe20000000800 */
[----:B------:R-:W-:Y:S01]  /*5bd0*/  R2UR UR7, R152 ;  /* 0x00000000980772ca */ /* 0x000fe200000e0000 */
[----:B------:R-:W-:-:S02]  /*5be0*/  WARPGROUP.DEPBAR.LE gsb0, 0x0 ;  /* 0x00008000000079c5 */ /* 0x000fc40000010000 */
        /* <DEDUP_REMOVED lines=12> */
[----:B------:R0:W4:Y:S01]  /*5cb0*/  MUFU.TANH R15, R25 ;  /* 0x00000019000f7308 */ /* 0x0001220000002400 */
[----:B--2---:R-:W-:Y:S01]  /*5cc0*/  IADD3 R24, -R188, R5, -R189 ;  /* 0x00000005bc187210 */ /* 0x004fe20007ffe9bd */
[----:B------:R-:W-:Y:S01]  /*5cd0*/  FMUL.FTZ R45, R45, UR4 ;  /* 0x000000042d2d7c20 */ /* 0x000fe20008410000 */
[----:B------:R-:W-:Y:S01]  /*5ce0*/  FMUL.FTZ R48, R48, UR4 ;  /* 0x0000000430307c20 */ /* 0x000fe20008410000 */
[----:B------:R-:W-:Y:S01]  /*5cf0*/  FMUL.FTZ R49, R49, UR4 ;  /* 0x0000000431317c20 */ /* 0x000fe20008410000 */
[----:B------:R-:W-:Y:S01]  /*5d00*/  FMUL.FTZ R52, R52, UR4 ;  /* 0x0000000434347c20 */ /* 0x000fe20008410000 */
[----:B------:R-:W-:Y:S01]  /*5d10*/  FMUL.FTZ R53, R53, UR4 ;  /* 0x0000000435357c20 */ /* 0x000fe20008410000 */
[----:B------:R-:W-:Y:S01]  /*5d20*/  FMUL.FTZ R26, R26, UR4 ;  /* 0x000000041a1a7c20 */ /* 0x000fe20008410000 */
[----:B------:R3:W2:Y:S01]  /*5d30*/  MUFU.TANH R12, R28 ;  /* 0x0000001c000c7308 */ /* 0x0006a20000002400 */
[--C-:B0-----:R-:W-:Y:S01]  /*5d40*/  VIADDMNMX R25, R7, R24, R21.reuse, PT ;  /* 0x0000001807197246 */ /* 0x101fe20003800115 */
[----:B------:R-:W-:Y:S01]  /*5d50*/  FMUL.FTZ R31, R31, UR4 ;  /* 0x000000041f1f7c20 */ /* 0x000fe20008410000 */
[----:B------:R-:W-:Y:S01]  /*5d60*/  FMUL.FTZ R27, R27, UR4 ;  /* 0x000000041b1b7c20 */ /* 0x000fe20008410000 */
[----:B------:R-:W-:Y:S01]  /*5d70*/  FMUL.FTZ R30, R30, UR4 ;  /* 0x000000041e1e7c20 */ /* 0x000fe20008410000 */
[C---:B------:R-:W-:Y:S01]  /*5d80*/  ISETP.GT.AND P2, PT, R25.reuse, RZ, PT ;  /* 0x000000ff1900720c */ /* 0x040fe20003f44270 */
[----:B------:R-:W-:Y:S01]  /*5d90*/  FMUL.FTZ R34, R34, UR4 ;  /* 0x0000000422227c20 */ /* 0x000fe20008410000 */
[C---:B------:R-:W-:Y:S01]  /*5da0*/  ISETP.GT.AND P3, PT, R25.reuse, 0x1, PT ;  /* 0x000000011900780c */ /* 0x040fe20003f64270 */
[----:B------:R-:W0:Y:S01]  /*5db0*/  MUFU.TANH R29, R29 ;  /* 0x0000001d001d7308 */ /* 0x000e220000002400 */
[----:B------:R-:W-:Y:S01]  /*5dc0*/  ISETP.GT.AND P4, PT, R25, 0x8, PT ;  /* 0x000000081900780c */ /* 0x000fe20003f84270 */
[----:B------:R-:W-:Y:S01]  /*5dd0*/  FMUL.FTZ R35, R35, UR4 ;  /* 0x0000000423237c20 */ /* 0x000fe20008410000 */
[----:B---3--:R-:W-:Y:S01]  /*5de0*/  FSEL R28, R10, -INF , P2 ;  /* 0xff8000000a1c7808 */ /* 0x008fe20001000000 */
[----:B------:R-:W-:Y:S01]  /*5df0*/  FMUL.FTZ R38, R38, UR4 ;  /* 0x0000000426267c20 */ /* 0x000fe20008410000 */
[----:B----4-:R-:W-:Y:S01]  /*5e00*/  FSEL R15, R15, -INF , P3 ;  /* 0xff8000000f0f7808 */ /* 0x010fe20001800000 */
[----:B------:R-:W-:Y:S01]  /*5e10*/  FMUL.FTZ R39, R39, UR4 ;  /* 0x0000000427277c20 */ /* 0x000fe20008410000 */
[----:B------:R-:W-:Y:S01]  /*5e20*/  ISETP.GT.AND P2, PT, R25, 0x9, PT ;  /* 0x000000091900780c */ /* 0x000fe20003f44270 */
[----:B------:R-:W3:Y:S01]  /*5e30*/  MUFU.TANH R32, R32 ;  /* 0x0000002000207308 */ /* 0x000ee20000002400 */
[----:B--2---:R-:W-:Y:S01]  /*5e40*/  FSEL R7, R12, -INF , P4 ;  /* 0xff8000000c077808 */ /* 0x004fe20002000000 */
[----:B------:R-:W-:Y:S01]  /*5e50*/  FMUL.FTZ R42, R42, UR4 ;  /* 0x000000042a2a7c20 */ /* 0x000fe20008410000 */
[----:B------:R-:W-:Y:S01]  /*5e60*/  FMNMX.FTZ R10, R28, R15, !PT ;  /* 0x0000000f1c0a7209 */ /* 0x000fe20007810000 */
[----:B------:R-:W-:Y:S01]  /*5e70*/  FMUL.FTZ R43, R43, UR4 ;  /* 0x000000042b2b7c20 */ /* 0x000fe20008410000 */
[----:B------:R-:W-:Y:S01]  /*5e80*/  ISETP.GT.AND P3, PT, R25, 0x10, PT ;  /* 0x000000101900780c */ /* 0x000fe20003f64270 */
[----:B------:R-:W-:Y:S01]  /*5e90*/  FMUL.FTZ R46, R46, UR4 ;  /* 0x000000042e2e7c20 */ /* 0x000fe20008410000 */
[----:B------:R-:W-:Y:S01]  /*5ea0*/  FMNMX.FTZ R11, R7, R10, !PT ;  /* 0x0000000a070b7209 */ /* 0x000fe20007810000 */
[----:B------:R-:W2:Y:S01]  /*5eb0*/  MUFU.TANH R33, R33 ;  /* 0x0000002100217308 */ /* 0x000ea20000002400 */
[----:B0-----:R-:W-:Y:S01]  /*5ec0*/  FSEL R6, R29, -INF , P2 ;  /* 0xff8000001d067808 */ /* 0x001fe20001000000 */
[----:B------:R-:W-:Y:S01]  /*5ed0*/  FMUL.FTZ R47, R47, UR4 ;  /* 0x000000042f2f7c20 */ /* 0x000fe20008410000 */
[----:B------:R-:W-:Y:S01]  /*5ee0*/  ISETP.GT.AND P2, PT, R25, 0x11, PT ;  /* 0x000000111900780c */ /* 0x000fe20003f44270 */
[----:B------:R-:W-:Y:S01]  /*5ef0*/  FMUL.FTZ R50, R50, UR4 ;  /* 0x0000000432327c20 */ /* 0x000fe20008410000 */
[----:B------:R-:W-:Y:S01]  /*5f00*/  FMNMX.FTZ R12, R6, R11, !PT ;  /* 0x0000000b060c7209 */ /* 0x000fe20007810000 */
[----:B------:R-:W-:Y:S01]  /*5f10*/  FMUL.FTZ R51, R51, UR4 ;  /* 0x0000000433337c20 */ /* 0x000fe20008410000 */
[----:B-1----:R-:W-:Y:S01]  /*5f20*/  VIADDMNMX R21, R8, R24, R21, PT ;  /* 0x0000001808157246 */ /* 0x002fe20003800115 */
[----:B------:R-:W0:Y:S01]  /*5f30*/  MUFU.TANH R36, R36 ;  /* 0x0000002400247308 */ /* 0x000e220000002400 */
[----:B---3--:R-:W-:Y:S01]  /*5f40*/  FSEL R5, R32, -INF , P3 ;  /* 0xff80000020057808 */ /* 0x008fe20001800000 */
[----:B------:R-:W-:Y:S01]  /*5f50*/  FMUL.FTZ R54, R54, UR4 ;  /* 0x0000000436367c20 */ /* 0x000fe20008410000 */
[----:B------:R-:W-:Y:S01]  /*5f60*/  ISETP.GT.AND P3, PT, R25, 0x18, PT ;  /* 0x000000181900780c */ /* 0x000fe20003f64270 */
[----:B------:R-:W-:Y:S01]  /*5f70*/  FMUL.FTZ R55, R55, UR4 ;  /* 0x0000000437377c20 */ /* 0x000fe20008410000 */
[----:B------:R-:W-:Y:S01]  /*5f80*/  FMNMX.FTZ R13, R5, R12, !PT ;  /* 0x0000000c050d7209 */ /* 0x000fe20007810000 */
[----:B------:R-:W-:Y:S01]  /*5f90*/  ULDC UR4, c[0x0][0xa80] ;  /* 0x0002a00000047ab9 */ /* 0x000fe20000000800 */
[----:B------:R-:W-:Y:S01]  /*5fa0*/  ISETP.GT.AND P4, PT, R21, 0x8, PT ;  /* 0x000000081500780c */ /* 0x000fe20003f84270 */
[----:B------:R-:W1:Y:S01]  /*5fb0*/  MUFU.TANH R14, R37 ;  /* 0x00000025000e7308 */ /* 0x000e620000002400 */
[----:B--2---:R-:W-:-:S02]  /*5fc0*/  FSEL R10, R33, -INF , P2 ;  /* 0xff800000210a7808 */ /* 0x004fc40001000000 */
[----:B------:R-:W-:Y:S02]  /*5fd0*/  ISETP.GT.AND P2, PT, R25, 0x19, PT ;  /* 0x000000191900780c */ /* 0x000fe40003f44270 */
[----:B------:R-:W-:Y:S02]  /*5fe0*/  FMNMX.FTZ R12, R10, R13, !PT ;  /* 0x0000000d0a0c7209 */ /* 0x000fe40007810000 */
[----:B------:R-:W-:Y:S01]  /*5ff0*/  ISETP.GT.AND P5, PT, R21, 0x28, PT ;  /* 0x000000281500780c */ /* 0x000fe20003fa4270 */
        /* <DEDUP_REMOVED lines=16> */
[----:B------:R0:W3:Y:S01]  /*6100*/  MUFU.TANH R32, R48 ;  /* 0x0000003000207308 */ /* 0x0000e20000002400 */
[----:B-1----:R-:W-:Y:S02]  /*6110*/  FSEL R20, R44, -INF , P3 ;  /* 0xff8000002c147808 */ /* 0x002fe40001800000 */
[----:B------:R-:W-:Y:S02]  /*6120*/  ISETP.GT.AND P3, PT, R25, 0x30, PT ;  /* 0x000000301900780c */ /* 0x000fe40003f64270 */
[----:B------:R-:W-:-:S03]  /*6130*/  FMNMX.FTZ R36, R20, R33, !PT ;  /* 0x0000002114247209 */ /* 0x000fc60007810000 */
[----:B------:R-:W1:Y:S01]  /*6140*/  MUFU.TANH R49, R49 ;  /* 0x0000003100317308 */ /* 0x000e620000002400 */
[----:B--2---:R-:W-:Y:S01]  /*6150*/  FSEL R29, R45, -INF , P2 ;  /* 0xff8000002d1d7808 */ /* 0x004fe20001000000 */
[----:B0-----:R-:W-:Y:S01]  /*6160*/  IMAD.U32 R48, RZ, RZ, UR42 ;  /* 0x0000002aff307e24 */ /* 0x001fe2000f8e00ff */
[----:B------:R-:W-:Y:S02]  /*6170*/  ISETP.GT.AND P2, PT, R25, 0x31, PT ;  /* 0x000000311900780c */ /* 0x000fe40003f44270 */
[----:B------:R-:W-:-:S03]  /*6180*/  FMNMX.FTZ R37, R29, R36, !PT ;  /* 0x000000241d257209 */ /* 0x000fc60007810000 */
[----:B------:R-:W0:Y:S01]  /*6190*/  MUFU.TANH R52, R52 ;  /* 0x0000003400347308 */ /* 0x000e220000002400 */
[----:B---3--:R-:W-:Y:S02]  /*61a0*/  FSEL R32, R32, -INF , P3 ;  /* 0xff80000020207808 */ /* 0x008fe40001800000 */
[----:B------:R-:W-:Y:S02]  /*61b0*/  ISETP.GT.AND P3, PT, R25, 0x38, PT ;  /* 0x000000381900780c */ /* 0x000fe40003f64270 */
[----:B------:R-:W-:-:S03]  /*61c0*/  FMNMX.FTZ R36, R32, R37, !PT ;  /* 0x0000002520247209 */ /* 0x000fc60007810000 */
[----:B------:R-:W2:Y:S01]  /*61d0*/  MUFU.TANH R53, R53 ;  /* 0x0000003500357308 */ /* 0x000ea20000002400 */
[----:B-1----:R-:W-:Y:S02]  /*61e0*/  FSEL R33, R49, -INF , P2 ;  /* 0xff80000031217808 */ /* 0x002fe40001000000 */
[----:B------:R-:W-:Y:S02]  /*61f0*/  ISETP.GT.AND P2, PT, R25, 0x39, PT ;  /* 0x000000391900780c */ /* 0x000fe40003f44270 */
[----:B------:R-:W-:-:S03]  /*6200*/  FMNMX.FTZ R40, R33, R36, !PT ;  /* 0x0000002421287209 */ /* 0x000fc60007810000 */
[----:B------:R-:W1:Y:S01]  /*6210*/  MUFU.TANH R41, R26 ;  /* 0x0000001a00297308 */ /* 0x000e620000002400 */
[----:B0-----:R-:W-:Y:S02]  /*6220*/  FSEL R25, R52, -INF , P3 ;  /* 0xff80000034197808 */ /* 0x001fe40001800000 */
[----:B------:R-:W-:Y:S02]  /*6230*/  ISETP.GT.AND P3, PT, R21, 0x1, PT ;  /* 0x000000011500780c */ /* 0x000fe40003f64270 */
[----:B------:R-:W-:-:S03]  /*6240*/  FMNMX.FTZ R37, R25, R40, !PT ;  /* 0x0000002819257209 */ /* 0x000fc60007810000 */
[----:B------:R-:W-:Y:S01]  /*6250*/  MUFU.TANH R40, R31 ;  /* 0x0000001f00287308 */ /* 0x000fe20000002400 */
[----:B--2---:R-:W-:Y:S02]  /*6260*/  FSEL R36, R53, -INF , P2 ;  /* 0xff80000035247808 */ /* 0x004fe40001000000 */
[----:B------:R-:W-:Y:S02]  /*6270*/  ISETP.GT.AND P2, PT, R21, RZ, PT ;  /* 0x000000ff1500720c */ /* 0x000fe40003f44270 */
[----:B------:R-:W-:-:S03]  /*6280*/  FMNMX.FTZ R37, R36, R37, !PT ;  /* 0x0000002524257209 */ /* 0x000fc60007810000 */
[----:B------:R-:W0:Y:S01]  /*6290*/  MUFU.TANH R27, R27 ;  /* 0x0000001b001b7308 */ /* 0x000e220000002400 */
[----:B-1----:R-:W-:Y:S01]  /*62a0*/  FSEL R24, R41, -INF , P2 ;  /* 0xff80000029187808 */ /* 0x002fe20001000000 */
[----:B------:R-:W1:Y:S01]  /*62b0*/  SHFL.BFLY PT, R26, R37, 0x2, 0x1f ;  /* 0x0c401f00251a7f89 */ /* 0x000e6200000e0000 */
[----:B------:R-:W-:-:S05]  /*62c0*/  ISETP.GT.AND P2, PT, R21, 0x9, PT ;  /* 0x000000091500780c */ /* 0x000fca0003f44270 */
[----:B------:R-:W2:Y:S08]  /*62d0*/  MUFU.TANH R30, R30 ;  /* 0x0000001e001e7308 */ /* 0x000eb00000002400 */
[----:B------:R-:W3:Y:S01]  /*62e0*/  MUFU.TANH R34, R34 ;  /* 0x0000002200227308 */ /* 0x000ee20000002400 */
[----:B0-----:R-:W-:Y:S02]  /*62f0*/  FSEL R27, R27, -INF , P3 ;  /* 0xff8000001b1b7808 */ /* 0x001fe40001800000 */
[----:B------:R-:W-:-:S05]  /*6300*/  ISETP.GT.AND P3, PT, R21, 0x10, PT ;  /* 0x000000101500780c */ /* 0x000fca0003f64270 */
[----:B------:R0:W4:Y:S01]  /*6310*/  MUFU.TANH R44, R35 ;  /* 0x00000023002c7308 */ /* 0x0001220000002400 */
[----:B-1----:R-:W-:-:S05]  /*6320*/  FMNMX.FTZ R26, R37, R26, !PT ;  /* 0x0000001a251a7209 */ /* 0x002fca0007810000 */
[----:B------:R-:W1:Y:S02]  /*6330*/  SHFL.BFLY PT, R31, R26, 0x1, 0x1f ;  /* 0x0c201f001a1f7f89 */ /* 0x000e6400000e0000 */
[----:B------:R5:W4:Y:S08]  /*6340*/  MUFU.TANH R45, R38 ;  /* 0x00000026002d7308 */ /* 0x000b300000002400 */
[----:B------:R-:W4:Y:S08]  /*6350*/  MUFU.TANH R39, R39 ;  /* 0x0000002700277308 */ /* 0x000f300000002400 */
[----:B------:R-:W4:Y:S01]  /*6360*/  MUFU.TANH R42, R42 ;  /* 0x0000002a002a7308 */ /* 0x000f220000002400 */
[----:B-1----:R-:W-:-:S07]  /*6370*/  FMNMX.FTZ R8, R26, R31, !PT ;  /* 0x0000001f1a087209 */ /* 0x002fce0007810000 */
[----:B------:R-:W1:Y:S01]  /*6380*/  MUFU.TANH R43, R43 ;  /* 0x0000002b002b7308 */ /* 0x000e620000002400 */
[----:B--2---:R-:W-:Y:S02]  /*6390*/  FSEL R26, R30, -INF , P4 ;  /* 0xff8000001e1a7808 */ /* 0x004fe40002000000 */
[----:B------:R-:W-:Y:S02]  /*63a0*/  FMNMX.FTZ R31, R24, R27, !PT ;  /* 0x0000001b181f7209 */ /* 0x000fe40007810000 */
[----:B------:R-:W-:Y:S02]  /*63b0*/  FSEL R30, R40, -INF , P2 ;  /* 0xff800000281e7808 */ /* 0x000fe40001000000 */
[----:B0-----:R-:W-:Y:S01]  /*63c0*/  FMNMX.FTZ R35, R26, R31, !PT ;  /* 0x0000001f1a237209 */ /* 0x001fe20007810000 */
[----:B------:R-:W0:Y:S01]  /*63d0*/  MUFU.TANH R46, R46 ;  /* 0x0000002e002e7308 */ /* 0x000e220000002400 */
[----:B------:R-:W-:Y:S02]  /*63e0*/  ISETP.GT.AND P2, PT, R21, 0x11, PT ;  /* 0x000000111500780c */ /* 0x000fe40003f44270 */
[----:B---3--:R-:W-:-:S02]  /*63f0*/  FSEL R31, R34, -INF , P3 ;  /* 0xff800000221f7808 */ /* 0x008fc40001800000 */
[----:B-----5:R-:W-:Y:S02]  /*6400*/  FMNMX.FTZ R38, R30, R35, !PT ;  /* 0x000000231e267209 */ /* 0x020fe40007810000 */
[----:B------:R-:W-:Y:S01]  /*6410*/  ISETP.GT.AND P3, PT, R21, 0x18, PT ;  /* 0x000000181500780c */ /* 0x000fe20003f64270 */
[----:B------:R-:W2:Y:S01]  /*6420*/  MUFU.TANH R47, R47 ;  /* 0x0000002f002f7308 */ /* 0x000ea20000002400 */
[----:B----4-:R-:W-:Y:S02]  /*6430*/  FSEL R34, R44, -INF , P2 ;  /* 0xff8000002c227808 */ /* 0x010fe40001000000 */
[----:B------:R-:W-:Y:S02]  /*6440*/  FMNMX.FTZ R37, R31, R38, !PT ;  /* 0x000000261f257209 */ /* 0x000fe40007810000 */
[----:B------:R-:W-:Y:S02]  /*6450*/  ISETP.GT.AND P4, PT, R21, 0x19, PT ;  /* 0x000000191500780c */ /* 0x000fe40003f84270 */
[----:B------:R-:W-:Y:S01]  /*6460*/  FSEL R35, R45, -INF , P3 ;  /* 0xff8000002d237808 */ /* 0x000fe20001800000 */
[----:B------:R-:W3:Y:S01]  /*6470*/  MUFU.TANH R50, R50 ;  /* 0x0000003200327308 */ /* 0x000ee20000002400 */
[----:B------:R-:W-:-:S02]  /*6480*/  FMNMX.FTZ R38, R34, R37, !PT ;  /* 0x0000002522267209 */ /* 0x000fc40007810000 */
[----:B------:R-:W-:Y:S02]  /*6490*/  ISETP.GT.AND P2, PT, R21, 0x20, PT ;  /* 0x000000201500780c */ /* 0x000fe40003f44270 */
[----:B------:R-:W-:Y:S02]  /*64a0*/  FSEL R37, R39, -INF , P4 ;  /* 0xff80000027257808 */ /* 0x000fe40002000000 */
[----:B------:R-:W-:Y:S01]  /*64b0*/  FMNMX.FTZ R40, R35, R38, !PT ;  /* 0x0000002623287209 */ /* 0x000fe20007810000 */
[----:B------:R-:W4:Y:S01]  /*64c0*/  MUFU.TANH R51, R51 ;  /* 0x0000003300337308 */ /* 0x000f220000002400 */
[----:B------:R-:W-:Y:S02]  /*64d0*/  ISETP.GT.AND P3, PT, R21, 0x21, PT ;  /* 0x000000211500780c */ /* 0x000fe40003f64270 */
[----:B------:R-:W-:Y:S02]  /*64e0*/  FSEL R38, R42, -INF , P2 ;  /* 0xff8000002a267808 */ /* 0x000fe40001000000 */
[----:B------:R-:W-:-:S02]  /*64f0*/  FMNMX.FTZ R41, R37, R40, !PT ;  /* 0x0000002825297209 */ /* 0x000fc40007810000 */
[----:B-1----:R-:W-:Y:S01]  /*6500*/  FSEL R39, R43, -INF , P3 ;  /* 0xff8000002b277808 */ /* 0x002fe20001800000 */
[----:B------:R-:W1:Y:S01]  /*6510*/  MUFU.TANH R54, R54 ;  /* 0x0000003600367308 */ /* 0x000e620000002400 */
[----:B------:R-:W-:Y:S01]  /*6520*/  FMNMX.FTZ R42, R38, R41, !PT ;  /* 0x00000029262a7209 */ /* 0x000fe20007810000 */
[C---:B------:R-:W-:Y:S01]  /*6530*/  FMUL.FTZ R41, R8.reuse, UR4 ;  /* 0x0000000408297c20 */ /* 0x040fe20008410000 */
[----:B------:R-:W-:Y:S02]  /*6540*/  FSETP.NEU.FTZ.AND P3, PT, R8, -INF , PT ;  /* 0xff8000000800780b */ /* 0x000fe40003f7d000 */
[----:B------:R-:W-:Y:S02]  /*6550*/  ISETP.GT.AND P4, PT, R21, 0x29, PT ;  /* 0x000000291500780c */ /* 0x000fe40003f84270 */
[----:B0-----:R-:W-:Y:S01]  /*6560*/  FSEL R40, R46, -INF , P5 ;  /* 0xff8000002e287808 */ /* 0x001fe20002800000 */
[----:B------:R-:W0:Y:S01]  /*6570*/  MUFU.TANH R55, R55 ;  /* 0x0000003700377308 */ /* 0x000e220000002400 */
[----:B------:R-:W-:-:S02]  /*6580*/  FMNMX.FTZ R43, R39, R42, !PT ;  /* 0x0000002a272b7209 */ /* 0x000fc40007810000 */
[----:B------:R-:W-:Y:S02]  /*6590*/  FSEL R45, R41, RZ, P3 ;  /* 0x000000ff292d7208 */ /* 0x000fe40001800000 */
[----:B------:R-:W-:Y:S02]  /*65a0*/  ISETP.GT.AND P2, PT, R21, 0x30, PT ;  /* 0x000000301500780c */ /* 0x000fe40003f44270 */
[----:B--2---:R-:W-:Y:S01]  /*65b0*/  FSEL R41, R47, -INF , P4 ;  /* 0xff8000002f297808 */ /* 0x004fe20002000000 */
[--C-:B------:R-:W-:Y:S01]  /*65c0*/  FFMA.FTZ R46, R28, UR4, -R45.reuse ;  /* 0x000000041c2e7c23 */ /* 0x100fe2000801082d */
        /* <DEDUP_REMOVED lines=10> */
[----:B----4-:R-:W-:Y:S01]  /*6670*/  FSEL R28, R51, -INF , P3 ;  /* 0xff800000331c7808 */ /* 0x010fe20001800000 */
[--C-:B------:R-:W-:Y:S01]  /*6680*/  FFMA.FTZ R11, R11, UR4, -R45.reuse ;  /* 0x000000040b0b7c23 */ /* 0x100fe2000801082d */
[----:B------:R-:W-:Y:S01]  /*6690*/  FMNMX.FTZ R43, R42, R43, !PT ;  /* 0x0000002b2a2b7209 */ /* 0x000fe20007810000 */
[--C-:B------:R-:W-:Y:S01]  /*66a0*/  FFMA.FTZ R14, R14, UR4, -R45.reuse ;  /* 0x000000040e0e7c23 */ /* 0x100fe2000801082d */
[----:B------:R-:W-:Y:S01]  /*66b0*/  ISETP.GT.AND P3, PT, R21, 0x39, PT ;  /* 0x000000391500780c */ /* 0x000fe20003f64270 */
[----:B------:R-:W-:Y:S01]  /*66c0*/  MUFU.EX2 R156, R5 ;  /* 0x00000005009c7308 */ /* 0x000fe20000000800 */
[----:B-1----:R-:W-:Y:S01]  /*66d0*/  FSEL R21, R54, -INF , P2 ;  /* 0xff80000036157808 */ /* 0x002fe20001000000 */
[--C-:B------:R-:W-:Y:S01]  /*66e0*/  FFMA.FTZ R13, R13, UR4, -R45.reuse ;  /* 0x000000040d0d7c23 */ /* 0x100fe2000801082d */
[----:B------:R-:W-:Y:S01]  /*66f0*/  FMNMX.FTZ R44, R28, R43, !PT ;  /* 0x0000002b1c2c7209 */ /* 0x000fe20007810000 */
[--C-:B------:R-:W-:Y:S01]  /*6700*/  FFMA.FTZ R43, R7, UR4, -R45.reuse ;  /* 0x00000004072b7c23 */ /* 0x100fe2000801082d */
[----:B0-----:R-:W-:Y:S01]  /*6710*/  FSEL R15, R55, -INF , P3 ;  /* 0xff800000370f7808 */ /* 0x001fe20001800000 */
        /* <DEDUP_REMOVED lines=8> */
[----:B------:R-:W-:Y:S01]  /*67a0*/  FFMA.FTZ R36, R36, UR4, -R45 ;  /* 0x0000000424247c23 */ /* 0x000fe2000801082d */
[----:B------:R-:W0:Y:S01]  /*67b0*/  @P1 LDC R50, c[0x0][0x450] ;  /* 0x00011400ff321b82 */ /* 0x000e220000000800 */
[----:B------:R-:W1:Y:S01]  /*67c0*/  SHFL.BFLY PT, R7, R44, 0x2, 0x1f ;  /* 0x0c401f002c077f89 */ /* 0x000e6200000e0000 */
[----:B------:R-:W-:Y:S06]  /*67d0*/  MUFU.EX2 R46, R46 ;  /* 0x0000002e002e7308 */ /* 0x000fec0000000800 */
[----:B------:R-:W2:Y:S02]  /*67e0*/  @P1 LDC R45, c[0x0][0x44c] ;  /* 0x00011300ff2d1b82 */ /* 0x000ea40000000800 */
[----:B------:R-:W3:Y:S08]  /*67f0*/  MUFU.EX2 R47, R47 ;  /* 0x0000002f002f7308 */ /* 0x000ef00000000800 */
[----:B------:R-:W-:Y:S01]  /*6800*/  MUFU.EX2 R43, R43 ;  /* 0x0000002b002b7308 */ /* 0x000fe20000000800 */
[----:B-1----:R-:W-:-:S07]  /*6810*/  FMNMX.FTZ R7, R44, R7, !PT ;  /* 0x000000072c077209 */ /* 0x002fce0007810000 */
[----:B------:R1:W-:Y:S01]  /*6820*/  MUFU.EX2 R49, R10 ;  /* 0x0000000a00317308 */ /* 0x0003e20000000800 */
[----:B---3--:R-:W-:Y:S01]  /*6830*/  F2FP.BF16.F32.PACK_AB R152, R47, R46 ;  /* 0x0000002e2f98723e */ /* 0x008fe200000010ff */
[----:B------:R-:W3:Y:S06]  /*6840*/  SHFL.BFLY PT, R6, R7, 0x1, 0x1f ;  /* 0x0c201f0007067f89 */ /* 0x000eec00000e0000 */
[----:B------:R-:W-:Y:S01]  /*6850*/  MUFU.EX2 R11, R11 ;  /* 0x0000000b000b7308 */ /* 0x000fe20000000800 */
[----:B-1----:R-:W-:-:S04]  /*6860*/  IMAD R10, R2, 0x1000, R19 ;  /* 0x00001000020a7824 */ /* 0x002fc800078e0213 */
[C---:B------:R-:W-:Y:S01]  /*6870*/  VIADD R44, R10.reuse, 0x80 ;  /* 0x000000800a2c7836 */ /* 0x040fe20000000000 */
[----:B------:R-:W-:Y:S02]  /*6880*/  R2UR UR6, R10 ;  /* 0x000000000a0672ca */ /* 0x000fe400000e0000 */
[----:B------:R-:W1:Y:S02]  /*6890*/  MUFU.EX2 R14, R14 ;  /* 0x0000000e000e7308 */ /* 0x000e640000000800 */
[----:B------:R-:W-:-:S06]  /*68a0*/  R2UR UR10, R44 ;  /* 0x000000002c0a72ca */ /* 0x000fcc00000e0000 */
[----:B------:R-:W-:Y:S03]  /*68b0*/  MUFU.EX2 R13, R13 ;  /* 0x0000000d000d7308 */ /* 0x000fe60000000800 */
[----:B------:R-:W-:Y:S01]  /*68c0*/  UMOV UR14, UR6 ;  /* 0x00000006000e7c82 */ /* 0x000fe20008000000 */
[----:B---3--:R-:W-:-:S04]  /*68d0*/  FMNMX.FTZ R5, R7, R6, !PT ;  /* 0x0000000607057209 */ /* 0x008fc80007810000 */
[C---:B------:R-:W-:Y:S01]  /*68e0*/  FSETP.NEU.FTZ.AND P2, PT, R5.reuse, -INF , PT ;  /* 0xff8000000500780b */ /* 0x040fe20003f5d000 */
[----:B------:R-:W-:Y:S01]  /*68f0*/  FMUL.FTZ R6, R5, UR4 ;  /* 0x0000000405067c20 */ /* 0x000fe20008410000 */
[----:B------:R-:W3:Y:S01]  /*6900*/  MUFU.EX2 R12, R12 ;  /* 0x0000000c000c7308 */ /* 0x000ee20000000800 */
[----:B-1----:R-:W-:-:S03]  /*6910*/  F2FP.BF16.F32.PACK_AB R158, R14, R11 ;  /* 0x0000000b0e9e723e */ /* 0x002fc600000010ff */
[----:B------:R-:W-:Y:S02]  /*6920*/  FSEL R7, R6, RZ, P2 ;  /* 0x000000ff06077208 */ /* 0x000fe40001000000 */
[----:B------:R-:W-:Y:S02]  /*6930*/  ISETP.NE.AND P2, PT, R56, RZ, PT ;  /* 0x000000ff3800720c */ /* 0x000fe40003f45270 */
        /* <DEDUP_REMOVED lines=10> */
[----:B------:R-:W-:Y:S01]  /*69e0*/  FFMA.FTZ R38, R38, UR4, -R7 ;  /* 0x0000000426267c23 */ /* 0x000fe20008010807 */
[----:B------:R-:W-:-:S02]  /*69f0*/  @!P2 VIADD R6, R9, 0x38840 ;  /* 0x000388400906a836 */ /* 0x000fc40000000000 */
[--C-:B------:R-:W-:Y:S01]  /*6a00*/  FFMA.FTZ R39, R39, UR4, -R7.reuse ;  /* 0x0000000427277c23 */ /* 0x100fe20008010807 */
[--C-:B------:R-:W-:Y:S01]  /*6a10*/  FFMA.FTZ R40, R40, UR4, -R7.reuse ;  /* 0x0000000428287c23 */ /* 0x100fe20008010807 */
[--C-:B------:R-:W-:Y:S01]  /*6a20*/  FFMA.FTZ R41, R41, UR4, -R7.reuse ;  /* 0x0000000429297c23 */ /* 0x100fe20008010807 */
[--C-:B------:R-:W-:Y:S01]  /*6a30*/  FFMA.FTZ R42, R42, UR4, -R7.reuse ;  /* 0x000000042a2a7c23 */ /* 0x100fe20008010807 */
[----:B------:R-:W1:Y:S01]  /*6a40*/  MUFU.EX2 R27, R27 ;  /* 0x0000001b001b7308 */ /* 0x000e620000000800 */
[----:B------:R-:W-:Y:S01]  /*6a50*/  @!P2 PRMT R6, RZ, 0x654, R6 ;  /* 0x00000654ff06a816 */ /* 0x000fe20000000006 */
[--C-:B------:R-:W-:Y:S01]  /*6a60*/  FFMA.FTZ R28, R28, UR4, -R7.reuse ;  /* 0x000000041c1c7c23 */ /* 0x100fe20008010807 */
[--C-:B------:R-:W-:Y:S01]  /*6a70*/  FFMA.FTZ R21, R21, UR4, -R7.reuse ;  /* 0x0000000415157c23 */ /* 0x100fe20008010807 */
[----:B------:R-:W-:Y:S01]  /*6a80*/  FFMA.FTZ R7, R15, UR4, -R7 ;  /* 0x000000040f077c23 */ /* 0x000fe20008010807 */
[----:B------:R4:W-:Y:S01]  /*6a90*/  @!P2 SYNCS.ARRIVE.TRANS64.RED.A1T0 RZ, [R6+URZ], RZ ;  /* 0x000000ff06ffa9a7 */ /* 0x0009e2000810043f */
[----:B---3--:R-:W-:Y:S01]  /*6aa0*/  F2FP.BF16.F32.PACK_AB R160, R12, R13 ;  /* 0x0000000d0ca0723e */ /* 0x008fe200000010ff */
[----:B------:R-:W-:Y:S01]  /*6ab0*/  @!P2 VIADD R9, R9, 0x38860 ;  /* 0x000388600909a836 */ /* 0x000fe20000000000 */
[----:B------:R-:W3:Y:S04]  /*6ac0*/  MUFU.EX2 R26, R26 ;  /* 0x0000001a001a7308 */ /* 0x000ee80000000800 */
[----:B------:R-:W-:Y:S01]  /*6ad0*/  @!P2 PRMT R9, RZ, 0x654, R9 ;  /* 0x00000654ff09a816 */ /* 0x000fe20000000009 */
[----:B----4-:R-:W-:-:S03]  /*6ae0*/  FADD.FTZ R6, R46, R47 ;  /* 0x0000002f2e067221 */ /* 0x010fc60000010000 */
[----:B------:R-:W4:Y:S01]  /*6af0*/  MUFU.EX2 R155, R30 ;  /* 0x0000001e009b7308 */ /* 0x000f220000000800 */
[----:B-1----:R-:W-:-:S07]  /*6b00*/  F2FP.BF16.F32.PACK_AB R153, R27, R24 ;  /* 0x000000181b99723e */ /* 0x002fce00000010ff */
[----:B------:R2:W-:Y:S08]  /*6b10*/  MUFU.EX2 R30, R37 ;  /* 0x00000025001e7308 */ /* 0x0005f00000000800 */
[----:B------:R-:W1:Y:S01]  /*6b20*/  MUFU.EX2 R31, R31 ;  /* 0x0000001f001f7308 */ /* 0x000e620000000800 */
[----:B--2---:R-:W-:-:S04]  /*6b30*/  @P1 IMAD.HI.U32 R37, R45, UR42, RZ ;  /* 0x0000002a2d251c27 */ /* 0x004fc8000f8e00ff */
[----:B------:R-:W-:Y:S01]  /*6b40*/  FADD.FTZ R45, R43, R6 ;  /* 0x000000062b2d7221 */ /* 0x000fe20000010000 */
[----:B0-----:R-:W-:Y:S01]  /*6b50*/  @P1 SHF.R.U32.HI R48, RZ, R50, R37 ;  /* 0x00000032ff301219 */ /* 0x001fe20000011625 */
[----:B------:R-:W-:Y:S01]  /*6b60*/  FADD.FTZ R37, R24, R27 ;  /* 0x0000001b18257221 */ /* 0x000fe20000010000 */
[----:B------:R-:W0:Y:S01]  /*6b70*/  MUFU.EX2 R34, R34 ;  /* 0x0000002200227308 */ /* 0x000e220000000800 */
[C---:B------:R-:W-:Y:S01]  /*6b80*/  FADD.FTZ R45, R154.reuse, R45 ;  /* 0x0000002d9a2d7221 */ /* 0x040fe20000010000 */
[----:B------:R-:W-:Y:S01]  /*6b90*/  F2FP.BF16.F32.PACK_AB R154, R154, R43 ;  /* 0x0000002b9a9a723e */ /* 0x000fe200000010ff */
[----:B---3--:R-:W-:Y:S01]  /*6ba0*/  FADD.FTZ R6, R26, R37 ;  /* 0x000000251a067221 */ /* 0x008fe20000010000 */
[----:B------:R-:W-:Y:S01]  /*6bb0*/  IADD3 R48, R48, R187, -R188 ;  /* 0x000000bb30307210 */ /* 0x000fe20007ffe8bc */
[----:B------:R-:W-:Y:S01]  /*6bc0*/  FADD.FTZ R44, R156, R45 ;  /* 0x0000002d9c2c7221 */ /* 0x000fe20000010000 */
[----:B------:R-:W-:Y:S01]  /*6bd0*/  F2FP.BF16.F32.PACK_AB R156, R49, R156 ;  /* 0x0000009c319c723e */ /* 0x000fe200000010ff */
[----:B----4-:R-:W-:Y:S01]  /*6be0*/  FADD.FTZ R6, R155, R6 ;  /* 0x000000069b067221 */ /* 0x010fe20000010000 */
[----:B------:R-:W2:Y:S01]  /*6bf0*/  MUFU.EX2 R35, R35 ;  /* 0x0000002300237308 */ /* 0x000ea20000000800 */
[----:B------:R-:W-:Y:S01]  /*6c00*/  FADD.FTZ R44, R49, R44 ;  /* 0x0000002c312c7221 */ /* 0x000fe20000010000 */
[----:B------:R-:W-:Y:S01]  /*6c10*/  F2FP.BF16.F32.PACK_AB R155, R155, R26 ;  /* 0x0000001a9b9b723e */ /* 0x000fe200000010ff */
[----:B-1----:R-:W-:Y:S01]  /*6c20*/  FADD.FTZ R15, R31, R6 ;  /* 0x000000061f0f7221 */ /* 0x002fe20000010000 */
[----:B------:R-:W-:Y:S01]  /*6c30*/  BAR.SYNC.DEFER_BLOCKING 0xf, 0x100 ;  /* 0x03c4000000007b1d */ /* 0x000fe20000010000 */
[----:B------:R-:W-:-:S02]  /*6c40*/  R2UR UR5, R48 ;  /* 0x00000000300572ca */ /* 0x000fc400000e0000 */
[----:B0-----:R-:W-:-:S03]  /*6c50*/  FADD.FTZ R6, R34, R15 ;  /* 0x0000000f22067221 */ /* 0x001fc60000010000 */
[----:B------:R-:W0:Y:S01]  /*6c60*/  MUFU.EX2 R38, R38 ;  /* 0x0000002600267308 */ /* 0x000e220000000800 */
[----:B------:R-:W-:Y:S01]  /*6c70*/  FADD.FTZ R15, R11, R44 ;  /* 0x0000002c0b0f7221 */ /* 0x000fe20000010000 */
[----:B------:R-:W-:Y:S01]  /*6c80*/  F2FP.BF16.F32.PACK_AB R157, R34, R31 ;  /* 0x0000001f229d723e */ /* 0x000fe200000010ff */
[----:B--2---:R-:W-:-:S05]  /*6c90*/  FADD.FTZ R37, R35, R6 ;  /* 0x0000000623257221 */ /* 0x004fca0000010000 */
[----:B------:R-:W1:Y:S01]  /*6ca0*/  MUFU.EX2 R39, R39 ;  /* 0x0000002700277308 */ /* 0x000e620000000800 */
[----:B------:R-:W-:Y:S01]  /*6cb0*/  FADD.FTZ R6, R14, R15 ;  /* 0x0000000f0e067221 */ /* 0x000fe20000010000 */
[C---:B------:R-:W-:Y:S01]  /*6cc0*/  F2FP.BF16.F32.PACK_AB R159, R30.reuse, R35 ;  /* 0x000000231e9f723e */ /* 0x040fe200000010ff */
[----:B------:R-:W-:Y:S02]  /*6cd0*/  FADD.FTZ R37, R30, R37 ;  /* 0x000000251e257221 */ /* 0x000fe40000010000 */
[----:B------:R-:W-:-:S03]  /*6ce0*/  FADD.FTZ R15, R13, R6 ;  /* 0x000000060d0f7221 */ /* 0x000fc60000010000 */
[----:B------:R-:W2:Y:S01]  /*6cf0*/  MUFU.EX2 R40, R40 ;  /* 0x0000002800287308 */ /* 0x000ea20000000800 */
[----:B0-----:R-:W-:Y:S01]  /*6d00*/  FADD.FTZ R6, R38, R37 ;  /* 0x0000002526067221 */ /* 0x001fe20000010000 */
[----:B------:R-:W-:Y:S01]  /*6d10*/  FADD.FTZ R15, R12, R15 ;  /* 0x0000000f0c0f7221 */ /* 0x000fe20000010000 */
[----:B------:R0:W-:Y:S04]  /*6d20*/  STSM.16.M88.4 [R23+0x36400], R152 ;  /* 0x0364009817007844 */ /* 0x0001e80000000200 */
[----:B------:R0:W-:Y:S01]  /*6d30*/  STSM.16.M88.4 [R186], R156 ;  /* 0x0000009cba007844 */ /* 0x0001e20000000200 */
[----:B------:R-:W3:Y:S01]  /*6d40*/  MUFU.EX2 R29, R29 ;  /* 0x0000001d001d7308 */ /* 0x000ee20000000800 */
[C---:B-1----:R-:W-:Y:S01]  /*6d50*/  FADD.FTZ R27, R39.reuse, R6 ;  /* 0x00000006271b7221 */ /* 0x042fe20000010000 */
[----:B------:R-:W-:Y:S01]  /*6d60*/  FADD.FTZ R6, R20, R15 ;  /* 0x0000000f14067221 */ /* 0x000fe20000010000 */
[----:B------:R-:W-:-:S05]  /*6d70*/  F2FP.BF16.F32.PACK_AB R161, R39, R38 ;  /* 0x0000002627a1723e */ /* 0x000fca00000010ff */
[----:B------:R-:W1:Y:S01]  /*6d80*/  MUFU.EX2 R41, R41 ;  /* 0x0000002900297308 */ /* 0x000e620000000800 */
[----:B--2---:R-:W-:-:S07]  /*6d90*/  FADD.FTZ R24, R40, R27 ;  /* 0x0000001b28187221 */ /* 0x004fce0000010000 */
[----:B------:R-:W2:Y:S01]  /*6da0*/  MUFU.EX2 R32, R32 ;  /* 0x0000002000207308 */ /* 0x000ea20000000800 */
[C---:B---3--:R-:W-:Y:S01]  /*6db0*/  FADD.FTZ R11, R29.reuse, R6 ;  /* 0x000000061d0b7221 */ /* 0x048fe20000010000 */
[----:B------:R-:W-:-:S06]  /*6dc0*/  F2FP.BF16.F32.PACK_AB R162, R29, R20 ;  /* 0x000000141da2723e */ /* 0x000fcc00000010ff */
[----:B------:R-:W3:Y:S01]  /*6dd0*/  MUFU.EX2 R42, R42 ;  /* 0x0000002a002a7308 */ /* 0x000ee20000000800 */
[C---:B-1----:R-:W-:Y:S01]  /*6de0*/  FADD.FTZ R15, R41.reuse, R24 ;  /* 0x00000018290f7221 */ /* 0x042fe20000010000 */
[----:B------:R-:W-:-:S05]  /*6df0*/  F2FP.BF16.F32.PACK_AB R163, R41, R40 ;  /* 0x0000002829a3723e */ /* 0x000fca00000010ff */
[----:B------:R0:W-:Y:S01]  /*6e00*/  STSM.16.M88.4 [R184], R160 ;  /* 0x000000a0b8007844 */ /* 0x0001e20000000200 */
[----:B------:R-:W1:Y:S01]  /*6e10*/  MUFU.EX2 R33, R33 ;  /* 0x0000002100217308 */ /* 0x000e620000000800 */
[----:B--2---:R-:W-:-:S07]  /*6e20*/  FADD.FTZ R6, R32, R11 ;  /* 0x0000000b20067221 */ /* 0x004fce0000010000 */
[----:B------:R-:W2:Y:S01]  /*6e30*/  MUFU.EX2 R165, R28 ;  /* 0x0000001c00a57308 */ /* 0x000ea20000000800 */
[----:B---3--:R-:W-:-:S07]  /*6e40*/  FADD.FTZ R12, R42, R15 ;  /* 0x0000000f2a0c7221 */ /* 0x008fce0000010000 */
[----:B------:R-:W-:Y:S01]  /*6e50*/  MUFU.EX2 R25, R25 ;  /* 0x0000001900197308 */ /* 0x000fe20000000800 */
[C---:B-1----:R-:W-:Y:S01]  /*6e60*/  FADD.FTZ R6, R33.reuse, R6 ;  /* 0x0000000621067221 */ /* 0x042fe20000010000 */
[----:B------:R-:W-:-:S06]  /*6e70*/  F2FP.BF16.F32.PACK_AB R164, R33, R32 ;  /* 0x0000002021a4723e */ /* 0x000fcc00000010ff */
[----:B------:R-:W1:Y:S01]  /*6e80*/  MUFU.EX2 R36, R36 ;  /* 0x0000002400247308 */ /* 0x000e620000000800 */
[C---:B--2---:R-:W-:Y:S01]  /*6e90*/  FADD.FTZ R12, R165.reuse, R12 ;  /* 0x0000000ca50c7221 */ /* 0x044fe20000010000 */
[----:B------:R-:W-:-:S06]  /*6ea0*/  F2FP.BF16.F32.PACK_AB R165, R165, R42 ;  /* 0x0000002aa5a5723e */ /* 0x000fcc00000010ff */
[----:B------:R-:W2:Y:S08]  /*6eb0*/  MUFU.EX2 R21, R21 ;  /* 0x0000001500157308 */ /* 0x000eb00000000800 */
[----:B------:R3:W4:Y:S01]  /*6ec0*/  MUFU.EX2 R14, R7 ;  /* 0x00000007000e7308 */ /* 0x0007220000000800 */
[----:B-1----:R-:W-:Y:S01]  /*6ed0*/  F2FP.BF16.F32.PACK_AB R166, R36, R25 ;  /* 0x0000001924a6723e */ /* 0x002fe200000010ff */
[----:B---3--:R-:W-:Y:S01]  /*6ee0*/  FADD.FTZ R7, R25, R6 ;  /* 0x0000000619077221 */ /* 0x008fe20000010000 */
[----:B--2---:R-:W-:-:S03]  /*6ef0*/  FADD.FTZ R11, R21, R12 ;  /* 0x0000000c150b7221 */ /* 0x004fc60000010000 */
[----:B------:R-:W-:Y:S01]  /*6f00*/  FADD.FTZ R6, R36, R7 ;  /* 0x0000000724067221 */ /* 0x000fe20000010000 */
[C---:B----4-:R-:W-:Y:S01]  /*6f10*/  F2FP.BF16.F32.PACK_AB R167, R14.reuse, R21 ;  /* 0x000000150ea7723e */ /* 0x050fe200000010ff */
[----:B------:R-:W-:Y:S01]  /*6f20*/  FADD.FTZ R7, R14, R11 ;  /* 0x0000000b0e077221 */ /* 0x000fe20000010000 */
[C---:B------:R-:W-:Y:S02]  /*6f30*/  VIADD R11, R10.reuse, 0x100 ;  /* 0x000001000a0b7836 */ /* 0x040fe40000000000 */
[----:B------:R-:W-:Y:S01]  /*6f40*/  VIADD R10, R10, 0x180 ;  /* 0x000001800a0a7836 */ /* 0x000fe20000000000 */
[----:B------:R0:W-:Y:S01]  /*6f50*/  STSM.16.M88.4 [R185], R164 ;  /* 0x000000a4b9007844 */ /* 0x0001e20000000200 */
[----:B------:R-:W-:Y:S01]  /*6f60*/  WARPGROUP.ARRIVE ;  /* 0x00000000000079c5 */ /* 0x000fe20000000000 */
[----:B------:R-:W-:-:S05]  /*6f70*/  R2UR UR6, R11 ;  /* 0x000000000b0672ca */ /* 0x000fca00000e0000 */
[----:B------:R-:W-:Y:S03]  /*6f80*/  HGMMA.64x256x16.F32.BF16 R24, R152, gdesc[UR12].tnspB, RZ, !UPT, gsb0 ;  /* 0x43e0000c98187df0 */ /* 0x000fe6000c0018ff */
[----:B------:R-:W-:Y:S02]  /*6f90*/  WARPGROUP.DEPBAR.LE gsb0, 0x0 ;  /* 0x00008000000079c5 */ /* 0x000fe40000010000 */
[----:B------:R-:W-:-:S15]  /*6fa0*/  WARPGROUP.ARRIVE ;  /* 0x00000000000079c5 */ /* 0x000fde0000000000 */
[----:B------:R-:W-:-:S08]  /*6fb0*/  NOP ;  /* 0x0000000000007918 */ /* 0x000fd00000000000 */
[----:B------:R-:W-:Y:S01]  /*6fc0*/  HGMMA.64x256x16.F32.BF16 R24, R156, gdesc[UR8].tnspB, R24, gsb0 ;  /* 0x43e000089c187df0 */ /* 0x000fe20008001818 */
[----:B------:R-:W-:Y:S01]  /*6fd0*/  UMOV UR10, UR6 ;  /* 0x00000006000a7c82 */ /* 0x000fe20008000000 */
[----:B------:R-:W-:Y:S01]  /*6fe0*/  UMOV UR11, 0x40000040 ;  /* 0x40000040000b7882 */ /* 0x000fe20000000000 */
[----:B------:R-:W-:Y:S01]  /*6ff0*/  R2UR UR6, R10 ;  /* 0x000000000a0672ca */ /* 0x000fe200000e0000 */
[----:B------:R-:W-:Y:S02]  /*7000*/  WARPGROUP.DEPBAR.LE gsb0, 0x0 ;  /* 0x00008000000079c5 */ /* 0x000fe40000010000 */
[----:B------:R-:W-:-:S15]  /*7010*/  WARPGROUP.ARRIVE ;  /* 0x00000000000079c5 */ /* 0x000fde0000000000 */
[----:B------:R-:W-:-:S07]  /*7020*/  NOP ;  /* 0x0000000000007918 */ /* 0x000fce0000000000 */
[----:B------:R-:W-:Y:S01]  /*7030*/  HGMMA.64x256x16.F32.BF16 R24, R160, gdesc[UR8].tnspB, R24, gsb0 ;  /* 0x43e00008a0187df0 */ /* 0x000fe20008001818 */
[----:B------:R-:W-:Y:S01]  /*7040*/  UMOV UR10, UR6 ;  /* 0x00000006000a7c82 */ /* 0x000fe20008000000 */
[----:B------:R-:W-:Y:S01]  /*7050*/  UMOV UR11, 0x40000040 ;  /* 0x40000040000b7882 */ /* 0x000fe20000000000 */
        /* <DEDUP_REMOVED lines=8> */
[----:B------:R-:W-:-:S06]  /*70e0*/  WARPGROUP.ARRIVE ;  /* 0x00000000000079c5 */ /* 0x000fcc0000000000 */
        /* <DEDUP_REMOVED lines=13> */
[----:B------:R-:W-:Y:S01]  /*71c0*/  ULDC UR5, c[0x0][0xad0] ;  /* 0x0002b40000057ab9 */ /* 0x000fe20000000800 */
[----:B------:R-:W-:Y:S01]  /*71d0*/  IMAD.MOV.U32 R10, RZ, RZ, R8 ;  /* 0x000000ffff0a7224 */ /* 0x000fe200078e0008 */
[----:B------:R-:W-:Y:S01]  /*71e0*/  ULDC UR4, c[0x0][0xa80] ;  /* 0x0002a00000047ab9 */ /* 0x000fe20000000800 */
[----:B------:R-:W-:-:S07]  /*71f0*/  IMAD.MOV.U32 R12, RZ, RZ, R2 ;  /* 0x000000ffff0c7224 */ /* 0x000fce00078e0002 */
.L_x_8323:
        /* <DEDUP_REMOVED lines=8> */
.L_x_8315:
[----:B------:R-:W-:Y:S02]  /*7280*/  IMAD.U32 R5, RZ, RZ, UR37 ;  /* 0x00000025ff057e24 */ /* 0x000fe4000f8e00ff */
[----:B0-----:R-:W-:-:S03]  /*7290*/  IMAD R9, R2, 0x8, R16 ;  /* 0x0000000802097824 */ /* 0x001fc600078e0210 */
[----:B------:R-:W-:-:S04]  /*72a0*/  SHF.L.U32 R5, R5, 0x1f, RZ ;  /* 0x0000001f05057819 */ /* 0x000fc800000006ff */
[----:B------:R0:W1:Y:S01]  /*72b0*/  SYNCS.PHASECHK.TRANS64.TRYWAIT P3, [R9+URZ+0x38830], R5 ;  /* 0x03883005090075a7 */ /* 0x000062000806017f */
[----:B------:R-:W-:Y:S05]  /*72c0*/  @!P0 BRA `(.L_x_8316) ;  /* 0x0000000000048947 */ /* 0x000fea0003800000 */
[----:B------:R-:W-:Y:S01]  /*72d0*/  BPT.TRAP 0x1 ;  /* 0x000000040000795c */ /* 0x000fe20000300000 */
.L_x_8316:
[----:B------:R-:W-:Y:S01]  /*72e0*/  IMAD R8, R2, 0x200, R0 ;  /* 0x0000020002087824 */ /* 0x000fe200078e0200 */
[----:B-1----:R-:W-:Y:S06]  /*72f0*/  @P3 BRA `(.L_x_8317) ;  /* 0x0000000000083947 */ /* 0x002fec0003800000 */
[----:B------:R-:W1:Y:S02]  /*7300*/  SYNCS.PHASECHK.TRANS64.TRYWAIT P3, [R9+URZ+0x38830], R5 ;  /* 0x03883005090075a7 */ /* 0x000e64000806017f */
[----:B-1----:R-:W-:Y:S05]  /*7310*/  @!P3 BRA `(.L_x_8318) ;  /* 0x0000014400c8b947 */ /* 0x002fea0003800000 */
.L_x_8317:
[----:B------:R-:W-:Y:S01]  /*7320*/  R2UR UR10, R8 ;  /* 0x00000000080a72ca */ /* 0x000fe200000e0000 */
[----:B------:R-:W-:Y:S01]  /*7330*/  WARPGROUP.ARRIVE ;  /* 0x00000000000079c5 */ /* 0x000fe20000000000 */
[----:B------:R-:W-:Y:S01]  /*7340*/  UMOV UR11, 0x40000040 ;  /* 0x40000040000b7882 */ /* 0x000fe20000000000 */
[----:B------:R-:W-:Y:S01]  /*7350*/  UMOV UR15, 0x40000040 ;  /* 0x40000040000f7882 */ /* 0x000fe20000000000 */
[----:B------:R-:W-:Y:S01]  /*7360*/  UMOV UR19, 0x40000040 ;  /* 0x4000004000137882 */ /* 0x000fe20000000000 */
[----:B------:R-:W-:-:S08]  /*7370*/  UMOV UR23, 0x40000040 ;  /* 0x4000004000177882 */ /* 0x000fd00000000000 */
[----:B------:R-:W-:Y:S01]  /*7380*/  HGMMA.64x64x16.F32.BF16 R152, gdesc[UR8], RZ, !UPT, gsb0 ;  /* 0x00e00000089879f0 */ /* 0x000fe2000c0018ff */
[----:B------:R-:W-:Y:S02]  /*7390*/  UIADD3 UR14, UR10, 0x2, URZ ;  /* 0x000000020a0e7890 */ /* 0x000fe4000fffe03f */
[----:B------:R-:W-:Y:S02]  /*73a0*/  UIADD3 UR18, UR10, 0x4, URZ ;  /* 0x000000040a127890 */ /* 0x000fe4000fffe03f */
        /* <DEDUP_REMOVED lines=13> */
.L_x_8319:
[----:B------:R2:W3:Y:S01]  /*7480*/  SYNCS.PHASECHK.TRANS64.TRYWAIT P3, [R9+URZ+0x38850], R5 ;  /* 0x03885005090075a7 */ /* 0x0004e2000806017f */
[----:B------:R-:W-:Y:S05]  /*7490*/  @!P0 BRA `(.L_x_8320) ;  /* 0x0000000000048947 */ /* 0x000fea0003800000 */
[----:B------:R-:W-:Y:S01]  /*74a0*/  BPT.TRAP 0x1 ;  /* 0x000000040000795c */ /* 0x000fe20000300000 */
.L_x_8320:
[----:B---3--:R-:W-:Y:S05]  /*74b0*/  @P3 BRA `(.L_x_8321) ;  /* 0x0000000000083947 */ /* 0x008fea0003800000 */
[----:B------:R-:W3:Y:S02]  /*74c0*/  SYNCS.PHASECHK.TRANS64.TRYWAIT P3, [R9+URZ+0x38850], R5 ;  /* 0x03885005090075a7 */ /* 0x000ee4000806017f */
[----:B---3--:R-:W-:Y:S05]  /*74d0*/  @!P3 BRA `(.L_x_8322) ;  /* 0x00000144006cb947 */ /* 0x008fea0003800000 */
.L_x_8321:
[----:B0123--:R-:W-:Y:S01]  /*74e0*/  IMAD R5, R2, 0x1000, R3 ;  /* 0x0000100002057824 */ /* 0x00ffe200078e0203 */
[----:B------:R-:W-:Y:S01]  /*74f0*/  WARPGROUP.ARRIVE ;  /* 0x00000000000079c5 */ /* 0x000fe20000000000 */
[----:B------:R-:W-:Y:S01]  /*7500*/  UMOV UR27, 0x40000040 ;  /* 0x40000040001b7882 */ /* 0x000fe20000000000 */
[----:B------:R-:W-:Y:S01]  /*7510*/  VIADD R8, R4, 0x2 ;  /* 0x0000000204087836 */ /* 0x000fe20000000000 */
[----:B------:R-:W-:Y:S01]  /*7520*/  UMOV UR29, 0x40000040 ;  /* 0x40000040001d7882 */ /* 0x000fe20000000000 */
[C---:B------:R-:W-:Y:S01]  /*7530*/  R2UR UR26, R5.reuse ;  /* 0x00000000051a72ca */ /* 0x040fe200000e0000 */
[----:B------:R-:W-:Y:S01]  /*7540*/  UMOV UR31, 0x40000040 ;  /* 0x40000040001f7882 */ /* 0x000fe20000000000 */
[----:B------:R-:W0:Y:S01]  /*7550*/  S2R R13, SR_TID.X ;  /* 0x00000000000d7919 */ /* 0x000e220000002100 */
[----:B------:R-:W-:Y:S01]  /*7560*/  R2UR UR28, R8 ;  /* 0x00000000081c72ca */ /* 0x000fe200000e0000 */
[C---:B------:R-:W-:Y:S01]  /*7570*/  VIADD R8, R5.reuse, 0x2 ;  /* 0x0000000205087836 */ /* 0x040fe20000000000 */
[----:B------:R-:W-:Y:S01]  /*7580*/  UMOV UR10, 0xffffffc0 ;  /* 0xffffffc0000a7882 */ /* 0x000fe20000000000 */
[----:B------:R-:W-:Y:S01]  /*7590*/  VIADD R20, R5, 0x800 ;  /* 0x0000080005147836 */ /* 0x000fe20000000000 */
[----:B------:R-:W-:Y:S01]  /*75a0*/  UIMAD UR10, UR7, UR10, 0x1 ;  /* 0x00000001070a74a4 */ /* 0x000fe2000f8e020a */
[----:B------:R-:W-:Y:S01]  /*75b0*/  IMAD.MOV.U32 R15, RZ, RZ, 0x4 ;  /* 0x00000004ff0f7424 */ /* 0x000fe200078e00ff */
[----:B------:R-:W-:Y:S01]  /*75c0*/  R2UR UR30, R8 ;  /* 0x00000000081e72ca */ /* 0x000fe200000e0000 */
[----:B------:R-:W-:Y:S01]  /*75d0*/  VIADD R8, R4, 0x4 ;  /* 0x0000000404087836 */ /* 0x000fe20000000000 */
[----:B------:R-:W-:Y:S01]  /*75e0*/  UMOV UR11, 0x40000040 ;  /* 0x40000040000b7882 */ /* 0x000fe20000000000 */
[----:B------:R-:W-:Y:S01]  /*75f0*/  UISETP.GT.AND UP0, UPT, UR7, UR6, UPT ;  /* 0x000000060700728c */ /* 0x000fe2000bf04270 */
[----:B------:R-:W-:Y:S01]  /*7600*/  HGMMA.64x64x16.F32.BF16 R152, gdesc[UR24], R152, gsb0 ;  /* 0x00e00000189879f0 */ /* 0x000fe20008001898 */
[----:B------:R-:W-:Y:S01]  /*7610*/  UIADD3 UR7, UR7, -0x1, URZ ;  /* 0xffffffff07077890 */ /* 0x000fe2000fffe03f */
[----:B0-----:R-:W-:Y:S01]  /*7620*/  SHF.R.U32.HI R13, RZ, 0x7, R13 ;  /* 0x00000007ff0d7819 */ /* 0x001fe2000001160d */
[----:B------:R-:W-:-:S02]  /*7630*/  WARPGROUP.DEPBAR.LE gsb0, 0x0 ;  /* 0x00008000000079c5 */ /* 0x000fc40000010000 */
[----:B------:R-:W-:-:S06]  /*7640*/  WARPGROUP.ARRIVE ;  /* 0x00000000000079c5 */ /* 0x000fcc0000000000 */
[----:B------:R-:W-:Y:S01]  /*7650*/  HGMMA.64x64x16.F32.BF16 R152, gdesc[UR28], R152, gsb0 ;  /* 0x00e000001c9879f0 */ /* 0x000fe20008001898 */
[----:B------:R-:W-:Y:S01]  /*7660*/  R2UR UR28, R8 ;  /* 0x00000000081c72ca */ /* 0x000fe200000e0000 */
[----:B------:R-:W-:Y:S01]  /*7670*/  VIADD R8, R5, 0x4 ;  /* 0x0000000405087836 */ /* 0x000fe20000000000 */
[----:B------:R-:W-:Y:S01]  /*7680*/  UMOV UR29, 0x40000040 ;  /* 0x40000040001d7882 */ /* 0x000fe20000000000 */
[----:B------:R-:W-:-:S03]  /*7690*/  UMOV UR31, 0x40000040 ;  /* 0x40000040001f7882 */ /* 0x000fc60000000000 */
[----:B------:R-:W-:Y:S01]  /*76a0*/  R2UR UR30, R8 ;  /* 0x00000000081e72ca */ /* 0x000fe200000e0000 */
[----:B------:R-:W-:Y:S01]  /*76b0*/  VIADD R8, R4, 0x6 ;  /* 0x0000000604087836 */ /* 0x000fe20000000000 */
[----:B------:R-:W-:Y:S02]  /*76c0*/  WARPGROUP.DEPBAR.LE gsb0, 0x0 ;  /* 0x00008000000079c5 */ /* 0x000fe40000010000 */
[----:B------:R-:W-:-:S09]  /*76d0*/  WARPGROUP.ARRIVE ;  /* 0x00000000000079c5 */ /* 0x000fd20000000000 */
        /* <DEDUP_REMOVED lines=113> */
[----:B------:R-:W-:Y:S02]  /*7df0*/  R2UR UR30, R8 ;  /* 0x00000000081e72ca */ /* 0x000fe400000e0000 */
[----:B------:R0:W1:Y:S02]  /*7e00*/  SHFL.IDX PT, R8, R13, RZ, 0x1f ;  /* 0x00001fff0d087589 */ /* 0x00006400000e0000 */
[----:B0-----:R-:W-:Y:S01]  /*7e10*/  VIADD R13, R4, 0x800 ;  /* 0x00000800040d7836 */ /* 0x001fe20000000000 */
[----:B-1----:R-:W-:-:S04]  /*7e20*/  ISETP.GT.AND P3, PT, R8, 0x7f, PT ;  /* 0x0000007f0800780c */ /* 0x002fc80003f64270 */
[----:B------:R-:W-:-:S05]  /*7e30*/  SEL R14, RZ, 0x2, !P3 ;  /* 0x00000002ff0e7807 */ /* 0x000fca0005800000 */
[----:B------:R-:W-:Y:S01]  /*7e40*/  IMAD.IADD R8, R13, 0x1, R14 ;  /* 0x000000010d087824 */ /* 0x000fe200078e020e */
[----:B------:R-:W-:Y:S02]  /*7e50*/  WARPGROUP.DEPBAR.LE gsb0, 0x0 ;  /* 0x00008000000079c5 */ /* 0x000fe40000010000 */
[----:B------:R-:W-:-:S06]  /*7e60*/  WARPGROUP.ARRIVE ;  /* 0x00000000000079c5 */ /* 0x000fcc0000000000 */
[----:B------:R-:W-:Y:S01]  /*7e70*/  HGMMA.64x64x16.F32.BF16 R152, gdesc[UR28], R152, gsb0 ;  /* 0x00e000001c9879f0 */ /* 0x000fe20008001898 */
[----:B------:R-:W-:Y:S01]  /*7e80*/  R2UR UR28, R8 ;  /* 0x00000000081c72ca */ /* 0x000fe200000e0000 */
[----:B------:R-:W-:Y:S01]  /*7e90*/  IMAD.IADD R8, R14, 0x1, R20 ;  /* 0x000000010e087824 */ /* 0x000fe200078e0214 */
[----:B------:R-:W-:Y:S01]  /*7ea0*/  UMOV UR29, 0x40000040 ;  /* 0x40000040001d7882 */ /* 0x000fe20000000000 */
[----:B------:R-:W-:-:S03]  /*7eb0*/  UMOV UR31, 0x40000040 ;  /* 0x40000040001f7882 */ /* 0x000fc60000000000 */
[----:B------:R-:W-:Y:S02]  /*7ec0*/  R2UR UR30, R8 ;  /* 0x00000000081e72ca */ /* 0x000fe400000e0000 */
[C---:B------:R-:W-:Y:S02]  /*7ed0*/  SEL R8, R15.reuse, 0x2, P3 ;  /* 0x000000020f087807 */ /* 0x040fe40001800000 */
[----:B------:R-:W-:-:S03]  /*7ee0*/  SEL R15, R15, 0x6, !P3 ;  /* 0x000000060f0f7807 */ /* 0x000fc60005800000 */
[C---:B------:R-:W-:Y:S02]  /*7ef0*/  IMAD.IADD R21, R13.reuse, 0x1, R8 ;  /* 0x000000010d157824 */ /* 0x040fe400078e0208 */
[----:B------:R-:W-:Y:S01]  /*7f00*/  IMAD.IADD R13, R13, 0x1, R15 ;  /* 0x000000010d0d7824 */ /* 0x000fe200078e020f */
[----:B------:R-:W-:Y:S02]  /*7f10*/  WARPGROUP.DEPBAR.LE gsb0, 0x0 ;  /* 0x00008000000079c5 */ /* 0x000fe40000010000 */
[----:B------:R-:W-:-:S06]  /*7f20*/  WARPGROUP.ARRIVE ;  /* 0x00000000000079c5 */ /* 0x000fcc0000000000 */
[----:B------:R-:W-:Y:S01]  /*7f30*/  HGMMA.64x64x16.F32.BF16 R152, gdesc[UR28], R152, gsb0 ;  /* 0x00e000001c9879f0 */ /* 0x000fe20008001898 */
[----:B------:R-:W-:Y:S01]  /*7f40*/  R2UR UR28, R21 ;  /* 0x00000000151c72ca */ /* 0x000fe200000e0000 */
[C---:B------:R-:W-:Y:S01]  /*7f50*/  IMAD.IADD R21, R20.reuse, 0x1, R8 ;  /* 0x0000000114157824 */ /* 0x040fe200078e0208 */
[----:B------:R-:W-:Y:S01]  /*7f60*/  UMOV UR29, 0x40000040 ;  /* 0x40000040001d7882 */ /* 0x000fe20000000000 */
[----:B------:R-:W-:Y:S01]  /*7f70*/  UMOV UR31, 0x40000040 ;  /* 0x40000040001f7882 */ /* 0x000fe20000000000 */
[----:B------:R-:W-:Y:S02]  /*7f80*/  IMAD.IADD R20, R20, 0x1, R15 ;  /* 0x0000000114147824 */ /* 0x000fe400078e020f */
[----:B------:R-:W-:Y:S01]  /*7f90*/  R2UR UR30, R21 ;  /* 0x00000000151e72ca */ /* 0x000fe200000e0000 */
[----:B------:R-:W-:Y:S02]  /*7fa0*/  WARPGROUP.DEPBAR.LE gsb0, 0x0 ;  /* 0x00008000000079c5 */ /* 0x000fe40000010000 */
[----:B------:R-:W-:-:S10]  /*7fb0*/  WARPGROUP.ARRIVE ;  /* 0x00000000000079c5 */ /* 0x000fd40000000000 */
        /* <DEDUP_REMOVED lines=26> */
[----:B------:R-:W-:Y:S01]  /*8160*/  VIADD R20, R5, 0xa00 ;  /* 0x00000a0005147836 */ /* 0x000fe20000000000 */
[----:B------:R-:W-:Y:S01]  /*8170*/  UMOV UR29, 0x40000040 ;  /* 0x40000040001d7882 */ /* 0x000fe20000000000 */
[----:B------:R-:W-:Y:S02]  /*8180*/  UMOV UR31, 0x40000040 ;  /* 0x40000040001f7882 */ /* 0x000fe40000000000 */
[----:B------:R-:W-:-:S05]  /*8190*/  IMAD.IADD R21, R14, 0x1, R20 ;  /* 0x000000010e157824 */ /* 0x000fca00078e0214 */
[----:B------:R-:W-:Y:S01]  /*81a0*/  R2UR UR30, R21 ;  /* 0x00000000151e72ca */ /* 0x000fe200000e0000 */
[C---:B------:R-:W-:Y:S02]  /*81b0*/  IMAD.IADD R21, R13.reuse, 0x1, R8 ;  /* 0x000000010d157824 */ /* 0x040fe400078e0208 */
[----:B------:R-:W-:Y:S01]  /*81c0*/  IMAD.IADD R13, R13, 0x1, R15 ;  /* 0x000000010d0d7824 */ /* 0x000fe200078e020f */
[----:B------:R-:W-:Y:S02]  /*81d0*/  WARPGROUP.DEPBAR.LE gsb0, 0x0 ;  /* 0x00008000000079c5 */ /* 0x000fe40000010000 */
[----:B------:R-:W-:-:S07]  /*81e0*/  WARPGROUP.ARRIVE ;  /* 0x00000000000079c5 */ /* 0x000fce0000000000 */
[----:B------:R-:W-:Y:S01]  /*81f0*/  HGMMA.64x64x16.F32.BF16 R152, gdesc[UR28], R152, gsb0 ;  /* 0x00e000001c9879f0 */ /* 0x000fe20008001898 */
[----:B------:R-:W-:Y:S01]  /*8200*/  R2UR UR28, R21 ;  /* 0x00000000151c72ca */ /* 0x000fe200000e0000 */
[--C-:B------:R-:W-:Y:S01]  /*8210*/  IMAD.IADD R21, R8, 0x1, R20.reuse ;  /* 0x0000000108157824 */ /* 0x100fe200078e0214 */
        /* <DEDUP_REMOVED lines=82> */
[--C-:B------:R-:W-:Y:S02]  /*8740*/  IMAD.IADD R8, R8, 0x1, R20.reuse ;  /* 0x0000000108087824 */ /* 0x100fe400078e0214 */
        /* <DEDUP_REMOVED lines=23> */
[----:B------:R-:W-:Y:S02]  /*88c0*/  IADD3 R8, R13, R8, R4 ;  /* 0x000000080d087210 */ /* 0x000fe40007ffe004 */
[----:B------:R-:W0:Y:S01]  /*88d0*/  @P1 LDC R13, c[0x0][0x44c] ;  /* 0x00011300ff0d1b82 */ /* 0x000e220000000800 */
[----:B------:R-:W-:Y:S02]  /*88e0*/  WARPGROUP.DEPBAR.LE gsb0, 0x0 ;  /* 0x00008000000079c5 */ /* 0x000fe40000010000 */
[----:B------:R-:W-:-:S06]  /*88f0*/  WARPGROUP.ARRIVE ;  /* 0x00000000000079c5 */ /* 0x000fcc0000000000 */
[----:B------:R-:W-:Y:S01]  /*8900*/  HGMMA.64x64x16.F32.BF16 R152, gdesc[UR28], R152, gsb0 ;  /* 0x00e000001c9879f0 */ /* 0x000fe20008001898 */
[----:B------:R-:W-:Y:S01]  /*8910*/  R2UR UR28, R8 ;  /* 0x00000000081c72ca */ /* 0x000fe200000e0000 */
[----:B------:R-:W-:Y:S01]  /*8920*/  UMOV UR29, 0x40000040 ;  /* 0x40000040001d7882 */ /* 0x000fe20000000000 */
[----:B------:R-:W-:Y:S01]  /*8930*/  R2UR UR30, R5 ;  /* 0x00000000051e72ca */ /* 0x000fe200000e0000 */
[----:B------:R-:W-:Y:S01]  /*8940*/  UMOV UR31, 0x40000040 ;  /* 0x40000040001f7882 */ /* 0x000fe20000000000 */
[----:B------:R-:W1:Y:S01]  /*8950*/  @P1 LDC R8, c[0x0][0x450] ;  /* 0x00011400ff081b82 */ /* 0x000e620000000800 */
[----:B------:R-:W-:-:S04]  /*8960*/  VIADD R5, R190, UR42 ;  /* 0x0000002abe057c36 */ /* 0x000fc80008000000 */
[----:B0-----:R-:W-:-:S05]  /*8970*/  @P1 IMAD.HI.U32 R13, R5, R13, RZ ;  /* 0x0000000d050d1227 */ /* 0x001fca00078e00ff */
[----:B-1----:R-:W-:Y:S02]  /*8980*/  @P1 SHF.R.U32.HI R5, RZ, R8, R13 ;  /* 0x00000008ff051219 */ /* 0x002fe4000001160d */
[----:B------:R-:W-:-:S05]  /*8990*/  IADD3 R8, R187, UR10, -R189 ;  /* 0x0000000abb087c10 */ /* 0x000fca000fffe8bd */
[----:B------:R-:W-:Y:S01]  /*89a0*/  IMAD.IADD R8, R8, 0x1, -R188 ;  /* 0x0000000108087824 */ /* 0x000fe200078e0abc */
[----:B------:R-:W-:Y:S02]  /*89b0*/  WARPGROUP.DEPBAR.LE gsb0, 0x0 ;  /* 0x00008000000079c5 */ /* 0x000fe40000010000 */
[----:B------:R-:W-:-:S06]  /*89c0*/  WARPGROUP.ARRIVE ;  /* 0x00000000000079c5 */ /* 0x000fcc0000000000 */
[----:B------:R-:W-:Y:S03]  /*89d0*/  HGMMA.64x64x16.F32.BF16 R152, gdesc[UR28], R152, gsb0 ;  /* 0x00e000001c9879f0 */ /* 0x000fe60008001898 */
[----:B------:R-:W-:Y:S02]  /*89e0*/  WARPGROUP.DEPBAR.LE gsb0, 0x0 ;  /* 0x00008000000079c5 */ /* 0x000fe40000010000 */
[----:B------:R-:W-:Y:S01]  /*89f0*/  FMUL.FTZ R15, R161, UR5 ;  /* 0x00000005a10f7c20 */ /* 0x000fe20008410000 */
[----:B------:R-:W-:Y:S01]  /*8a00*/  FMUL.FTZ R14, R152, UR5 ;  /* 0x00000005980e7c20 */ /* 0x000fe20008410000 */
[----:B------:R-:W0:Y:S01]  /*8a10*/  SHFL.IDX PT, R161, R5, RZ, 0x1c1f ;  /* 0x001c1fff05a17589 */ /* 0x000e2200000e0000 */
        /* <DEDUP_REMOVED lines=23> */
[----:B0-----:R-:W-:-:S02]  /*8b90*/  IMAD.IADD R161, R8, 0x1, R161 ;  /* 0x0000000108a17824 */ /* 0x001fc400078e02a1 */
[----:B------:R-:W-:-:S03]  /*8ba0*/  FMUL.FTZ R232, R183, UR5 ;  /* 0x00000005b7e87c20 */ /* 0x000fc60008410000 */
[C---:B------:R-:W-:Y:S02]  /*8bb0*/  ISETP.GT.AND P6, PT, R161.reuse, 0x1, PT ;  /* 0x00000001a100780c */ /* 0x040fe40003fc4270 */
[----:B------:R-:W0:Y:S01]  /*8bc0*/  MUFU.TANH R20, R20 ;  /* 0x0000001400147308 */ /* 0x000e220000002400 */
[C---:B------:R-:W-:Y:S02]  /*8bd0*/  ISETP.GT.AND P5, PT, R161.reuse, RZ, PT ;  /* 0x000000ffa100720c */ /* 0x040fe40003fa4270 */
[C---:B------:R-:W-:Y:S02]  /*8be0*/  ISETP.GT.AND P3, PT, R161.reuse, 0x8, PT ;  /* 0x00000008a100780c */ /* 0x040fe40003f64270 */
[----:B------:R-:W-:Y:S02]  /*8bf0*/  ISETP.GT.AND P4, PT, R161, 0x9, PT ;  /* 0x00000009a100780c */ /* 0x000fe40003f84270 */
[----:B-1----:R-:W-:Y:S01]  /*8c00*/  FSEL R13, R13, -INF , P6 ;  /* 0xff8000000d0d7808 */ /* 0x002fe20003000000 */
[----:B------:R-:W1:Y:S01]  /*8c10*/  MUFU.TANH R15, R15 ;  /* 0x0000000f000f7308 */ /* 0x000e620000002400 */
[----:B--2---:R-:W-:-:S02]  /*8c20*/  FSEL R14, R14, -INF , P5 ;  /* 0xff8000000e0e7808 */ /* 0x004fc40002800000 */
[C---:B------:R-:W-:Y:S02]  /*8c30*/  ISETP.GT.AND P6, PT, R161.reuse, 0x11, PT ;  /* 0x00000011a100780c */ /* 0x040fe40003fc4270 */
[----:B---3--:R-:W-:Y:S02]  /*8c40*/  FSEL R152, R152, -INF , P3 ;  /* 0xff80000098987808 */ /* 0x008fe40001800000 */
[C---:B------:R-:W-:Y:S01]  /*8c50*/  ISETP.GT.AND P5, PT, R161.reuse, 0x10, PT ;  /* 0x00000010a100780c */ /* 0x040fe20003fa4270 */
[----:B------:R-:W2:Y:S01]  /*8c60*/  MUFU.TANH R153, R153 ;  /* 0x0000009900997308 */ /* 0x000ea20000002400 */
[----:B0-----:R-:W-:Y:S02]  /*8c70*/  FSEL R20, R20, -INF , P4 ;  /* 0xff80000014147808 */ /* 0x001fe40002000000 */
[C---:B------:R-:W-:Y:S02]  /*8c80*/  ISETP.GT.AND P3, PT, R161.reuse, 0x18, PT ;  /* 0x00000018a100780c */ /* 0x040fe40003f64270 */
[----:B------:R-:W-:-:S03]  /*8c90*/  ISETP.GT.AND P4, PT, R161, 0x19, PT ;  /* 0x00000019a100780c */ /* 0x000fc60003f84270 */
[----:B------:R-:W0:Y:S01]  /*8ca0*/  MUFU.TANH R21, R21 ;  /* 0x0000001500157308 */ /* 0x000e220000002400 */
[----:B-1----:R-:W-:Y:S02]  /*8cb0*/  FSEL R15, R15, -INF , P6 ;  /* 0xff8000000f0f7808 */ /* 0x002fe40003000000 */
[----:B------:R-:W-:-:S05]  /*8cc0*/  ISETP.GT.AND P6, PT, R161, 0x21, PT ;  /* 0x00000021a100780c */ /* 0x000fca0003fc4270 */
[----:B------:R-:W1:Y:S01]  /*8cd0*/  MUFU.TANH R157, R157 ;  /* 0x0000009d009d7308 */ /* 0x000e620000002400 */
[----:B--2---:R-:W-:Y:S02]  /*8ce0*/  FSEL R153, R153, -INF , P5 ;  /* 0xff80000099997808 */ /* 0x004fe40002800000 */
[----:B------:R-:W-:-:S05]  /*8cf0*/  ISETP.GT.AND P5, PT, R161, 0x20, PT ;  /* 0x00000020a100780c */ /* 0x000fca0003fa4270 */
[----:B------:R-:W2:Y:S01]  /*8d00*/  MUFU.TANH R160, R160 ;  /* 0x000000a000a07308 */ /* 0x000ea20000002400 */
[----:B0-----:R-:W-:Y:S02]  /*8d10*/  FSEL R21, R21, -INF , P3 ;  /* 0xff80000015157808 */ /* 0x001fe40001800000 */
[----:B------:R-:W-:-:S05]  /*8d20*/  ISETP.GT.AND P3, PT, R161, 0x28, PT ;  /* 0x00000028a100780c */ /* 0x000fca0003f64270 */
        /* <DEDUP_REMOVED lines=9> */
[----:B------:R-:W-:Y:S01]  /*8dc0*/  MUFU.TANH R165, R165 ;  /* 0x000000a500a57308 */ /* 0x000fe20000002400 */
[----:B-1----:R-:W-:Y:S01]  /*8dd0*/  FSEL R160, R164, -INF , P3 ;  /* 0xff800000a4a07808 */ /* 0x002fe20001800000 */
[----:B------:R-:W-:Y:S01]  /*8de0*/  FMUL.FTZ R164, R176, UR5 ;  /* 0x00000005b0a47c20 */ /* 0x000fe20008410000 */
[----:B------:R-:W-:Y:S01]  /*8df0*/  ISETP.GT.AND P3, PT, R161, 0x38, PT ;  /* 0x00000038a100780c */ /* 0x000fe20003f64270 */
[----:B------:R-:W-:-:S04]  /*8e00*/  FMUL.FTZ R176, R181, UR5 ;  /* 0x00000005b5b07c20 */ /* 0x000fc80008410000 */
[----:B------:R-:W0:Y:S01]  /*8e10*/  MUFU.TANH R164, R164 ;  /* 0x000000a400a47308 */ /* 0x000e220000002400 */
[----:B--2---:R-:W-:Y:S02]  /*8e20*/  FSEL R155, R168, -INF , P4 ;  /* 0xff800000a89b7808 */ /* 0x004fe40002000000 */
[----:B------:R-:W-:Y:S02]  /*8e30*/  ISETP.GT.AND P4, PT, R161, 0x39, PT ;  /* 0x00000039a100780c */ /* 0x000fe40003f84270 */
[----:B------:R-:W-:-:S03]  /*8e40*/  FMNMX.FTZ R161, R14, R10, !PT ;  /* 0x0000000a0ea17209 */ /* 0x000fc60007810000 */
[----:B------:R1:W-:Y:S01]  /*8e50*/  MUFU.TANH R168, R169 ;  /* 0x000000a900a87308 */ /* 0x0003e20000002400 */
[----:B------:R-:W-:-:S04]  /*8e60*/  FMNMX.FTZ R161, R13, R161, !PT ;  /* 0x000000a10da17209 */ /* 0x000fc80007810000 */
[----:B------:R-:W-:-:S03]  /*8e70*/  FMNMX.FTZ R161, R152, R161, !PT ;  /* 0x000000a198a17209 */ /* 0x000fc60007810000 */
[----:B------:R-:W-:Y:S01]  /*8e80*/  MUFU.TANH R176, R176 ;  /* 0x000000b000b07308 */ /* 0x000fe20000002400 */
[----:B------:R-:W-:Y:S01]  /*8e90*/  FMNMX.FTZ R161, R20, R161, !PT ;  /* 0x000000a114a17209 */ /* 0x000fe20007810000 */
[----:B-1----:R-:W-:Y:S01]  /*8ea0*/  FMUL.FTZ R169, R158, UR5 ;  /* 0x000000059ea97c20 */ /* 0x002fe20008410000 */
[----:B0-----:R-:W-:Y:S02]  /*8eb0*/  FSEL R164, R164, -INF , P5 ;  /* 0xff800000a4a47808 */ /* 0x001fe40002800000 */
[----:B------:R-:W-:-:S03]  /*8ec0*/  FMNMX.FTZ R161, R153, R161, !PT ;  /* 0x000000a199a17209 */ /* 0x000fc60007810000 */
[----:B------:R-:W-:Y:S01]  /*8ed0*/  MUFU.TANH R169, R169 ;  /* 0x000000a900a97308 */ /* 0x000fe20000002400 */
[----:B------:R-:W-:-:S04]  /*8ee0*/  FMNMX.FTZ R158, R15, R161, !PT ;  /* 0x000000a10f9e7209 */ /* 0x000fc80007810000 */
[----:B------:R-:W-:-:S03]  /*8ef0*/  FMNMX.FTZ R158, R21, R158, !PT ;  /* 0x0000009e159e7209 */ /* 0x000fc60007810000 */
[----:B------:R-:W0:Y:S01]  /*8f00*/  MUFU.TANH R161, R177 ;  /* 0x000000b100a17308 */ /* 0x000e220000002400 */
[----:B------:R-:W-:-:S04]  /*8f10*/  FMNMX.FTZ R172, R157, R158, !PT ;  /* 0x0000009e9dac7209 */ /* 0x000fc80007810000 */
[----:B------:R-:W-:-:S03]  /*8f20*/  FMNMX.FTZ R172, R156, R172, !PT ;  /* 0x000000ac9cac7209 */ /* 0x000fc60007810000 */
[----:B------:R1:W2:Y:S01]  /*8f30*/  MUFU.TANH R158, R180 ;  /* 0x000000b4009e7308 */ /* 0x0002a20000002400 */
[----:B------:R-:W-:-:S04]  /*8f40*/  FMNMX.FTZ R172, R154, R172, !PT ;  /* 0x000000ac9aac7209 */ /* 0x000fc80007810000 */
[----:B------:R-:W-:-:S03]  /*8f50*/  FMNMX.FTZ R172, R160, R172, !PT ;  /* 0x000000aca0ac7209 */ /* 0x000fc60007810000 */
[----:B------:R-:W-:Y:S01]  /*8f60*/  MUFU.TANH R170, R170 ;  /* 0x000000aa00aa7308 */ /* 0x000fe20000002400 */
[----:B------:R-:W-:Y:S01]  /*8f70*/  FMNMX.FTZ R173, R155, R172, !PT ;  /* 0x000000ac9bad7209 */ /* 0x000fe20007810000 */
[----:B-1----:R-:W-:Y:S01]  /*8f80*/  FMUL.FTZ R180, R174, UR5 ;  /* 0x00000005aeb47c20 */ /* 0x002fe20008410000 */
[----:B0-----:R-:W-:Y:S02]  /*8f90*/  FSEL R161, R161, -INF , P6 ;  /* 0xff800000a1a17808 */ /* 0x001fe40003000000 */
[----:B------:R-:W-:-:S03]  /*8fa0*/  FMNMX.FTZ R173, R164, R173, !PT ;  /* 0x000000ada4ad7209 */ /* 0x000fc60007810000 */
[----:B------:R0:W1:Y:S01]  /*8fb0*/  MUFU.TANH R172, R159 ;  /* 0x0000009f00ac7308 */ /* 0x0000620000002400 */
[----:B--2---:R-:W-:Y:S02]  /*8fc0*/  FSEL R158, R158, -INF , P3 ;  /* 0xff8000009e9e7808 */ /* 0x004fe40001800000 */
[----:B------:R-:W-:-:S05]  /*8fd0*/  FMNMX.FTZ R177, R161, R173, !PT ;  /* 0x000000ada1b17209 */ /* 0x000fca0007810000 */
[----:B------:R2:W3:Y:S01]  /*8fe0*/  MUFU.TANH R173, R162 ;  /* 0x000000a200ad7308 */ /* 0x0004e20000002400 */
[----:B0-----:R-:W-:Y:S01]  /*8ff0*/  FSEL R159, R176, -INF , P4 ;  /* 0xff800000b09f7808 */ /* 0x001fe20002000000 */
[----:B------:R-:W-:Y:S02]  /*9000*/  FMUL.FTZ R176, R163, UR5 ;  /* 0x00000005a3b07c20 */ /* 0x000fe40008410000 */
[----:B------:R-:W0:Y:S04]  /*9010*/  SHFL.IDX PT, R163, R5, 0x1, 0x1c1f ;  /* 0x003c1f0005a37f89 */ /* 0x000e2800000e0000 */
[----:B------:R-:W-:Y:S01]  /*9020*/  MUFU.TANH R176, R176 ;  /* 0x000000b000b07308 */ /* 0x000fe20000002400 */
[----:B--2---:R-:W-:Y:S01]  /*9030*/  FMNMX.FTZ R162, R158, R177, !PT ;  /* 0x000000b19ea27209 */ /* 0x004fe20007810000 */
[----:B------:R-:W-:Y:S01]  /*9040*/  FMUL.FTZ R177, R166, UR5 ;  /* 0x00000005a6b17c20 */ /* 0x000fe20008410000 */
[----:B------:R-:W-:-:S02]  /*9050*/  FMUL.FTZ R166, R167, UR5 ;  /* 0x00000005a7a67c20 */ /* 0x000fc40008410000 */
[----:B------:R-:W-:-:S03]  /*9060*/  FMNMX.FTZ R162, R159, R162, !PT ;  /* 0x000000a29fa27209 */ /* 0x000fc60007810000 */
[----:B------:R-:W-:Y:S02]  /*9070*/  MUFU.TANH R175, R175 ;  /* 0x000000af00af7308 */ /* 0x000fe40000002400 */
[----:B------:R-:W2:Y:S06]  /*9080*/  SHFL.BFLY PT, R5, R162, 0x2, 0x1f ;  /* 0x0c401f00a2057f89 */ /* 0x000eac00000e0000 */
[----:B------:R-:W4:Y:S01]  /*9090*/  MUFU.TANH R166, R166 ;  /* 0x000000a600a67308 */ /* 0x000f220000002400 */
[----:B0-----:R-:W-:-:S07]  /*90a0*/  IMAD.IADD R8, R8, 0x1, R163 ;  /* 0x0000000108087824 */ /* 0x001fce00078e02a3 */
[----:B------:R-:W0:Y:S01]  /*90b0*/  MUFU.TANH R177, R177 ;  /* 0x000000b100b17308 */ /* 0x000e220000002400 */
[C---:B------:R-:W-:Y:S02]  /*90c0*/  ISETP.GT.AND P4, PT, R8.reuse, RZ, PT ;  /* 0x000000ff0800720c */ /* 0x040fe40003f84270 */
[C---:B------:R-:W-:Y:S02]  /*90d0*/  ISETP.GT.AND P3, PT, R8.reuse, 0x9, PT ;  /* 0x000000090800780c */ /* 0x040fe40003f64270 */
[----:B------:R-:W-:Y:S02]  /*90e0*/  ISETP.GT.AND P5, PT, R8, 0x1, PT ;  /* 0x000000010800780c */ /* 0x000fe40003fa4270 */
[----:B-1----:R-:W-:Y:S01]  /*90f0*/  FSEL R174, R172, -INF , P3 ;  /* 0xff800000acae7808 */ /* 0x002fe20001800000 */
[----:B------:R-:W1:Y:S01]  /*9100*/  MUFU.TANH R171, R171 ;  /* 0x000000ab00ab7308 */ /* 0x000e620000002400 */
[----:B------:R-:W-:Y:S02]  /*9110*/  ISETP.GT.AND P3, PT, R8, 0x19, PT ;  /* 0x000000190800780c */ /* 0x000fe40003f64270 */
[----:B--2---:R-:W-:-:S02]  /*9120*/  FMNMX.FTZ R5, R162, R5, !PT ;  /* 0x00000005a2057209 */ /* 0x004fc40007810000 */
[----:B------:R-:W-:Y:S02]  /*9130*/  FSEL R162, R165, -INF , P4 ;  /* 0xff800000a5a27808 */ /* 0x000fe40002000000 */
[----:B------:R-:W-:Y:S01]  /*9140*/  ISETP.GT.AND P4, PT, R8, 0x10, PT ;  /* 0x000000100800780c */ /* 0x000fe20003f84270 */
[----:B------:R-:W2:Y:S01]  /*9150*/  MUFU.TANH R180, R180 ;  /* 0x000000b400b47308 */ /* 0x000ea20000002400 */
[----:B------:R-:W-:Y:S02]  /*9160*/  FSEL R163, R168, -INF , P5 ;  /* 0xff800000a8a37808 */ /* 0x000fe40002800000 */
[C---:B------:R-:W-:Y:S02]  /*9170*/  ISETP.GT.AND P6, PT, R8.reuse, 0x8, PT ;  /* 0x000000080800780c */ /* 0x040fe40003fc4270 */
[----:B---3--:R-:W-:Y:S02]  /*9180*/  FSEL R168, R173, -INF , P4 ;  /* 0xff800000ada87808 */ /* 0x008fe40002000000 */
[----:B------:R-:W-:Y:S01]  /*9190*/  ISETP.GT.AND P4, PT, R8, 0x20, PT ;  /* 0x000000200800780c */ /* 0x000fe20003f84270 */
[----:B------:R-:W-:Y:S01]  /*91a0*/  MUFU.TANH R229, R229 ;  /* 0x000000e500e57308 */ /* 0x000fe20000002400 */
[----:B----4-:R-:W-:-:S02]  /*91b0*/  FSEL R166, R166, -INF , P3 ;  /* 0xff800000a6a67808 */ /* 0x010fc40001800000 */
[C---:B------:R-:W-:Y:S02]  /*91c0*/  ISETP.GT.AND P5, PT, R8.reuse, 0x11, PT ;  /* 0x000000110800780c */ /* 0x040fe40003fa4270 */
[----:B------:R-:W-:Y:S02]  /*91d0*/  ISETP.GT.AND P3, PT, R8, 0x29, PT ;  /* 0x000000290800780c */ /* 0x000fe40003f64270 */
[----:B------:R-:W-:Y:S01]  /*91e0*/  FSEL R167, R169, -INF , P6 ;  /* 0xff800000a9a77808 */ /* 0x000fe20003000000 */
[----:B------:R-:W-:Y:S01]  /*91f0*/  MUFU.TANH R232, R232 ;  /* 0x000000e800e87308 */ /* 0x000fe20000002400 */
[----:B------:R-:W-:Y:S02]  /*9200*/  FSEL R169, R170, -INF , P4 ;  /* 0xff800000aaa97808 */ /* 0x000fe40002000000 */
[----:B------:R-:W-:Y:S02]  /*9210*/  FSEL R173, R176, -INF , P5 ;  /* 0xff800000b0ad7808 */ /* 0x000fe40002800000 */
[----:B------:R-:W-:Y:S01]  /*9220*/  FSEL R170, R175, -INF , P3 ;  /* 0xff800000afaa7808 */ /* 0x000fe20001800000 */
[----:B------:R-:W3:Y:S01]  /*9230*/  SHFL.BFLY PT, R176, R5, 0x1, 0x1f ;  /* 0x0c201f0005b07f89 */ /* 0x000ee200000e0000 */
[----:B------:R-:W-:-:S02]  /*9240*/  FMNMX.FTZ R175, R162, R11, !PT ;  /* 0x0000000ba2af7209 */ /* 0x000fc40007810000 */
[----:B------:R-:W-:Y:S02]  /*9250*/  ISETP.GT.AND P6, PT, R8, 0x18, PT ;  /* 0x000000180800780c */ /* 0x000fe40003fc4270 */
[----:B------:R-:W-:Y:S02]  /*9260*/  FMNMX.FTZ R175, R163, R175, !PT ;  /* 0x000000afa3af7209 */ /* 0x000fe40007810000 */
[----:B0-----:R-:W-:Y:S01]  /*9270*/  FSEL R165, R177, -INF , P6 ;  /* 0xff800000b1a57808 */ /* 0x001fe20003000000 */
[----:B------:R-:W-:Y:S01]  /*9280*/  FMUL.FTZ R177, R178, UR5 ;  /* 0x00000005b2b17c20 */ /* 0x000fe20008410000 */
[----:B------:R-:W-:Y:S02]  /*9290*/  FMNMX.FTZ R175, R167, R175, !PT ;  /* 0x000000afa7af7209 */ /* 0x000fe40007810000 */
[----:B------:R-:W-:Y:S02]  /*92a0*/  ISETP.GT.AND P5, PT, R8, 0x21, PT ;  /* 0x000000210800780c */ /* 0x000fe40003fa4270 */
[----:B------:R-:W-:Y:S01]  /*92b0*/  FMNMX.FTZ R175, R174, R175, !PT ;  /* 0x000000afaeaf7209 */ /* 0x000fe20007810000 */
[----:B------:R-:W0:Y:S01]  /*92c0*/  MUFU.TANH R177, R177 ;  /* 0x000000b100b17308 */ /* 0x000e220000002400 */
[----:B------:R-:W-:-:S02]  /*92d0*/  ISETP.GT.AND P6, PT, R8, 0x28, PT ;  /* 0x000000280800780c */ /* 0x000fc40003fc4270 */
[----:B------:R-:W-:Y:S02]  /*92e0*/  FMNMX.FTZ R175, R168, R175, !PT ;  /* 0x000000afa8af7209 */ /* 0x000fe40007810000 */
[----:B-1----:R-:W-:Y:S02]  /*92f0*/  FSEL R171, R171, -INF , P5 ;  /* 0xff800000abab7808 */ /* 0x002fe40002800000 */
[----:B------:R-:W-:Y:S02]  /*9300*/  FMNMX.FTZ R175, R173, R175, !PT ;  /* 0x000000afadaf7209 */ /* 0x000fe40007810000 */
[----:B--2---:R-:W-:Y:S02]  /*9310*/  FSEL R172, R180, -INF , P6 ;  /* 0xff800000b4ac7808 */ /* 0x004fe40003000000 */
[C---:B------:R-:W-:Y:S02]  /*9320*/  ISETP.GT.AND P4, PT, R8.reuse, 0x30, PT ;  /* 0x000000300800780c */ /* 0x040fe40003f84270 */
[----:B------:R-:W-:-:S02]  /*9330*/  ISETP.GT.AND P5, PT, R8, 0x31, PT ;  /* 0x000000310800780c */ /* 0x000fc40003fa4270 */
[C---:B------:R-:W-:Y:S02]  /*9340*/  ISETP.GT.AND P6, PT, R8.reuse, 0x38, PT ;  /* 0x000000380800780c */ /* 0x040fe40003fc4270 */
[----:B------:R-:W-:Y:S02]  /*9350*/  ISETP.GT.AND P3, PT, R8, 0x39, PT ;  /* 0x000000390800780c */ /* 0x000fe40003f64270 */
[----:B---3--:R-:W-:Y:S01]  /*9360*/  FMNMX.FTZ R8, R5, R176, !PT ;  /* 0x000000b005087209 */ /* 0x008fe20007810000 */
[----:B------:R-:W-:Y:S01]  /*9370*/  FMUL.FTZ R5, R182, UR5 ;  /* 0x00000005b6057c20 */ /* 0x000fe20008410000 */
[----:B------:R-:W-:Y:S02]  /*9380*/  FMNMX.FTZ R175, R165, R175, !PT ;  /* 0x000000afa5af7209 */ /* 0x000fe40007810000 */
[----:B0-----:R-:W-:Y:S01]  /*9390*/  FSEL R177, R177, -INF , P4 ;  /* 0xff800000b1b17808 */ /* 0x001fe20002000000 */
[----:B------:R-:W-:Y:S01]  /*93a0*/  FMUL.FTZ R178, R8, UR4 ;  /* 0x0000000408b27c20 */ /* 0x000fe20008410000 */
[----:B------:R-:W-:Y:S01]  /*93b0*/  FMNMX.FTZ R175, R166, R175, !PT ;  /* 0x000000afa6af7209 */ /* 0x000fe20007810000 */
[----:B------:R-:W0:Y:S01]  /*93c0*/  MUFU.TANH R5, R5 ;  /* 0x0000000500057308 */ /* 0x000e220000002400 */
[----:B------:R-:W-:-:S02]  /*93d0*/  FSETP.NEU.FTZ.AND P4, PT, R8, -INF , PT ;  /* 0xff8000000800780b */ /* 0x000fc40003f9d000 */
[----:B------:R-:W-:Y:S02]  /*93e0*/  FMNMX.FTZ R175, R169, R175, !PT ;  /* 0x000000afa9af7209 */ /* 0x000fe40007810000 */
[----:B------:R-:W-:Y:S02]  /*93f0*/  FSEL R178, R178, RZ, P4 ;  /* 0x000000ffb2b27208 */ /* 0x000fe40002000000 */
[----:B------:R-:W-:Y:S02]  /*9400*/  FMNMX.FTZ R175, R171, R175, !PT ;  /* 0x000000afabaf7209 */ /* 0x000fe40007810000 */
[----:B------:R-:W-:Y:S01]  /*9410*/  FSEL R229, R229, -INF , P5 ;  /* 0xff800000e5e57808 */ /* 0x000fe20002800000 */
[--C-:B------:R-:W-:Y:S01]  /*9420*/  FFMA.FTZ R228, R13, UR4, -R178.reuse ;  /* 0x000000040de47c23 */ /* 0x100fe200080108b2 */
[----:B------:R-:W-:Y:S01]  /*9430*/  FMNMX.FTZ R13, R172, R175, !PT ;  /* 0x000000afac0d7209 */ /* 0x000fe20007810000 */
[--C-:B------:R-:W-:Y:S01]  /*9440*/  FFMA.FTZ R181, R152, UR4, -R178.reuse ;  /* 0x0000000498b57c23 */ /* 0x100fe200080108b2 */
[----:B------:R-:W-:Y:S01]  /*9450*/  FSEL R232, R232, -INF , P3 ;  /* 0xff800000e8e87808 */ /* 0x000fe20001800000 */
        /* <DEDUP_REMOVED lines=19> */
[----:B------:R-:W-:-:S03]  /*9590*/  FFMA.FTZ R179, R159, UR4, -R178 ;  /* 0x000000049fb37c23 */ /* 0x000fc600080108b2 */
[----:B------:R-:W0:Y:S01]  /*95a0*/  SHFL.BFLY PT, R20, R5, 0x2, 0x1f ;  /* 0x0c401f0005147f89 */ /* 0x000e2200000e0000 */
[----:B------:R-:W-:Y:S08]  /*95b0*/  MUFU.EX2 R228, R228 ;  /* 0x000000e400e47308 */ /* 0x000ff00000000800 */
[----:B------:R-:W-:Y:S08]  /*95c0*/  MUFU.EX2 R181, R181 ;  /* 0x000000b500b57308 */ /* 0x000ff00000000800 */
[----:B------:R-:W-:Y:S01]  /*95d0*/  MUFU.EX2 R230, R230 ;  /* 0x000000e600e67308 */ /* 0x000fe20000000800 */
[----:B0-----:R-:W-:Y:S01]  /*95e0*/  FMNMX.FTZ R5, R5, R20, !PT ;  /* 0x0000001405057209 */ /* 0x001fe20007810000 */
[----:B------:R-:W-:Y:S01]  /*95f0*/  FFMA.FTZ R20, R160, UR4, -R178 ;  /* 0x00000004a0147c23 */ /* 0x000fe200080108b2 */
[----:B------:R-:W-:-:S05]  /*9600*/  FSEL R160, R8, RZ, P4 ;  /* 0x000000ff08a07208 */ /* 0x000fca0002000000 */
[----:B------:R-:W-:Y:S01]  /*9610*/  MUFU.EX2 R178, R158 ;  /* 0x0000009e00b27308 */ /* 0x000fe20000000800 */
[----:B------:R-:W0:Y:S01]  /*9620*/  SHFL.BFLY PT, R153, R5, 0x1, 0x1f ;  /* 0x0c201f0005997f89 */ /* 0x000e2200000e0000 */
[----:B------:R-:W-:-:S04]  /*9630*/  FADD.FTZ R160, -R160, R10 ;  /* 0x0000000aa0a07221 */ /* 0x000fc80000010100 */
[----:B------:R-:W-:Y:S02]  /*9640*/  FMUL.FTZ R160, R160, UR4 ;  /* 0x00000004a0a07c20 */ /* 0x000fe40008410000 */
[----:B------:R-:W-:Y:S08]  /*9650*/  MUFU.EX2 R182, R182 ;  /* 0x000000b600b67308 */ /* 0x000ff00000000800 */
[----:B------:R-:W1:Y:S08]  /*9660*/  MUFU.EX2 R160, R160 ;  /* 0x000000a000a07308 */ /* 0x000e700000000800 */
[----:B------:R-:W-:Y:S01]  /*9670*/  MUFU.EX2 R231, R231 ;  /* 0x000000e700e77308 */ /* 0x000fe20000000800 */
[----:B0-----:R-:W-:-:S04]  /*9680*/  FMNMX.FTZ R5, R5, R153, !PT ;  /* 0x0000009905057209 */ /* 0x001fc80007810000 */
[C---:B------:R-:W-:Y:S01]  /*9690*/  FSETP.NEU.FTZ.AND P3, PT, R5.reuse, -INF , PT ;  /* 0xff8000000500780b */ /* 0x040fe20003f7d000 */
[C---:B------:R-:W-:Y:S02]  /*96a0*/  FMUL.FTZ R153, R5.reuse, UR4 ;  /* 0x0000000405997c20 */ /* 0x040fe40008410000 */
[----:B------:R-:W-:Y:S01]  /*96b0*/  MUFU.EX2 R183, R183 ;  /* 0x000000b700b77308 */ /* 0x000fe20000000800 */
[----:B------:R-:W-:Y:S01]  /*96c0*/  FSEL R161, R5, RZ, P3 ;  /* 0x000000ff05a17208 */ /* 0x000fe20001800000 */
[-C--:B-1----:R-:W-:Y:S01]  /*96d0*/  FMUL.FTZ R24, R24, R160.reuse ;  /* 0x000000a018187220 */ /* 0x082fe20000410000 */
[----:B------:R-:W-:Y:S01]  /*96e0*/  FSEL R153, R153, RZ, P3 ;  /* 0x000000ff99997208 */ /* 0x000fe20001800000 */
[----:B------:R-:W-:Y:S01]  /*96f0*/  FMUL.FTZ R25, R25, R160 ;  /* 0x000000a019197220 */ /* 0x000fe20000410000 */
[----:B------:R-:W-:Y:S01]  /*9700*/  ISETP.NE.AND P3, PT, R22, RZ, PT ;  /* 0x000000ff1600720c */ /* 0x000fe20003f65270 */
[----:B------:R-:W-:Y:S01]  /*9710*/  FADD.FTZ R161, -R161, R11 ;  /* 0x0000000ba1a17221 */ /* 0x000fe20000010100 */
[----:B------:R-:W-:-:S02]  /*9720*/  @!P2 VIADD R11, R9, 0x38840 ;  /* 0x00038840090ba836 */ /* 0x000fc40000000000 */
[--C-:B------:R-:W-:Y:S01]  /*9730*/  FFMA.FTZ R154, R162, UR4, -R153.reuse ;  /* 0x00000004a29a7c23 */ /* 0x100fe20008010899 */
[--C-:B------:R-:W-:Y:S01]  /*9740*/  FFMA.FTZ R156, R163, UR4, -R153.reuse ;  /* 0x00000004a39c7c23 */ /* 0x100fe20008010899 */
[----:B------:R-:W-:Y:S01]  /*9750*/  FMUL.FTZ R161, R161, UR4 ;  /* 0x00000004a1a17c20 */ /* 0x000fe20008410000 */
[--C-:B------:R-:W-:Y:S01]  /*9760*/  FFMA.FTZ R155, R167, UR4, -R153.reuse ;  /* 0x00000004a79b7c23 */ /* 0x100fe20008010899 */
[--C-:B------:R-:W-:Y:S01]  /*9770*/  FFMA.FTZ R158, R174, UR4, -R153.reuse ;  /* 0x00000004ae9e7c23 */ /* 0x100fe20008010899 */
[----:B------:R-:W-:Y:S01]  /*9780*/  FFMA.FTZ R157, R168, UR4, -R153 ;  /* 0x00000004a89d7c23 */ /* 0x000fe20008010899 */
[----:B------:R-:W-:Y:S01]  /*9790*/  MUFU.EX2 R154, R154 ;  /* 0x0000009a009a7308 */ /* 0x000fe20000000800 */
[----:B------:R-:W-:Y:S01]  /*97a0*/  @!P2 PRMT R11, RZ, 0x654, R11 ;  /* 0x00000654ff0ba816 */ /* 0x000fe2000000000b */
[--C-:B------:R-:W-:Y:S01]  /*97b0*/  FFMA.FTZ R159, R173, UR4, -R153.reuse ;  /* 0x00000004ad9f7c23 */ /* 0x100fe20008010899 */
[----:B------:R-:W-:Y:S01]  /*97c0*/  FFMA.FTZ R168, R165, UR4, -R153 ;  /* 0x00000004a5a87c23 */ /* 0x000fe20008010899 */
[----:B------:R-:W-:-:S02]  /*97d0*/  @!P3 IMAD R163, R12, 0x40, R18 ;  /* 0x000000400ca3b824 */ /* 0x000fc400078e0212 */
[--C-:B------:R-:W-:Y:S01]  /*97e0*/  FFMA.FTZ R173, R166, UR4, -R153.reuse ;  /* 0x00000004a6ad7c23 */ /* 0x100fe20008010899 */
[--C-:B------:R-:W-:Y:S01]  /*97f0*/  FFMA.FTZ R10, R169, UR4, -R153.reuse ;  /* 0x00000004a90a7c23 */ /* 0x100fe20008010899 */
[----:B------:R0:W-:Y:S01]  /*9800*/  @!P2 SYNCS.ARRIVE.TRANS64.RED.A1T0 RZ, [R11+URZ], RZ ;  /* 0x000000ff0bffa9a7 */ /* 0x0001e2000810043f */
[----:B------:R-:W1:Y:S01]  /*9810*/  MUFU.EX2 R161, R161 ;  /* 0x000000a100a17308 */ /* 0x000e620000000800 */
[----:B------:R-:W-:Y:S02]  /*9820*/  @!P3 IMAD R163, R163, 0x4, R16 ;  /* 0x00000004a3a3b824 */ /* 0x000fe400078e0210 */
[--C-:B------:R-:W-:Y:S01]  /*9830*/  FFMA.FTZ R12, R172, UR4, -R153.reuse ;  /* 0x00000004ac0c7c23 */ /* 0x100fe20008010899 */
[--C-:B------:R-:W-:Y:S01]  /*9840*/  FFMA.FTZ R171, R171, UR4, -R153.reuse ;  /* 0x00000004abab7c23 */ /* 0x100fe20008010899 */
[--C-:B------:R-:W-:Y:S01]  /*9850*/  FFMA.FTZ R229, R229, UR4, -R153.reuse ;  /* 0x00000004e5e57c23 */ /* 0x100fe20008010899 */
[--C-:B------:R-:W-:Y:S01]  /*9860*/  FFMA.FTZ R162, R152, UR4, -R153.reuse ;  /* 0x0000000498a27c23 */ /* 0x100fe20008010899 */
[--C-:B------:R-:W-:Y:S01]  /*9870*/  FFMA.FTZ R232, R232, UR4, -R153.reuse ;  /* 0x00000004e8e87c23 */ /* 0x100fe20008010899 */
[----:B------:R-:W-:Y:S01]  /*9880*/  @!P3 STS [R163+0x38400], R160 ;  /* 0x038400a0a300b388 */ /* 0x000fe20000000800 */
[----:B------:R-:W2:Y:S01]  /*9890*/  MUFU.EX2 R156, R156 ;  /* 0x0000009c009c7308 */ /* 0x000ea20000000800 */
[--C-:B------:R-:W-:Y:S01]  /*98a0*/  FFMA.FTZ R170, R170, UR4, -R153.reuse ;  /* 0x00000004aaaa7c23 */ /* 0x100fe20008010899 */
[----:B------:R-:W-:Y:S01]  /*98b0*/  FFMA.FTZ R152, R160, R6, R180 ;  /* 0x00000006a0987223 */ /* 0x000fe200000100b4 */
[----:B------:R-:W-:Y:S01]  /*98c0*/  FFMA.FTZ R177, R177, UR4, -R153 ;  /* 0x00000004b1b17c23 */ /* 0x000fe20008010899 */
[-C--:B------:R-:W-:Y:S01]  /*98d0*/  FMUL.FTZ R28, R28, R160.reuse ;  /* 0x000000a01c1c7220 */ /* 0x080fe20000410000 */
[-C--:B------:R-:W-:Y:S01]  /*98e0*/  FMUL.FTZ R29, R29, R160.reuse ;  /* 0x000000a01d1d7220 */ /* 0x080fe20000410000 */
[-C--:B------:R-:W-:Y:S01]  /*98f0*/  FMUL.FTZ R32, R32, R160.reuse ;  /* 0x000000a020207220 */ /* 0x080fe20000410000 */
[-C--:B------:R-:W-:Y:S01]  /*9900*/  FMUL.FTZ R33, R33, R160.reuse ;  /* 0x000000a021217220 */ /* 0x080fe20000410000 */
[----:B------:R-:W3:Y:S01]  /*9910*/  MUFU.EX2 R155, R155 ;  /* 0x0000009b009b7308 */ /* 0x000ee20000000800 */
[----:B-1----:R1:W-:Y:S01]  /*9920*/  @!P3 STS [R163+0x38420], R161 ;  /* 0x038420a1a300b388 */ /* 0x0023e20000000800 */
[----:B------:R-:W-:Y:S01]  /*9930*/  FFMA.FTZ R7, R161, R7, R154 ;  /* 0x00000007a1077223 */ /* 0x000fe2000001009a */
        /* <DEDUP_REMOVED lines=8> */
[C---:B-1----:R-:W-:Y:S01]  /*99c0*/  FADD.FTZ R163, R228.reuse, R152 ;  /* 0x00000098e4a37221 */ /* 0x042fe20000010000 */
[----:B------:R-:W-:Y:S01]  /*99d0*/  F2FP.BF16.F32.PACK_AB R152, R228, R180 ;  /* 0x000000b4e498723e */ /* 0x000fe200000010ff */
[----:B------:R-:W-:Y:S01]  /*99e0*/  FMUL.FTZ R45, R45, R160 ;  /* 0x000000a02d2d7220 */ /* 0x000fe20000410000 */
[C---:B------:R-:W-:Y:S01]  /*99f0*/  F2FP.BF16.F32.PACK_AB R154, R230.reuse, R181 ;  /* 0x000000b5e69a723e */ /* 0x040fe200000010ff */
[----:B------:R-:W-:Y:S01]  /*9a00*/  FADD.FTZ R163, R181, R163 ;  /* 0x000000a3b5a37221 */ /* 0x000fe20000010000 */
[----:B------:R-:W1:Y:S01]  /*9a10*/  MUFU.EX2 R157, R157 ;  /* 0x0000009d009d7308 */ /* 0x000e620000000800 */
[----:B---3--:R-:W-:Y:S01]  /*9a20*/  FADD.FTZ R164, R155, R164 ;  /* 0x000000a49ba47221 */ /* 0x008fe20000010000 */
[----:B------:R-:W-:Y:S01]  /*9a30*/  F2FP.BF16.F32.PACK_AB R156, R231, R182 ;  /* 0x000000b6e79c723e */ /* 0x000fe200000010ff */
[----:B------:R-:W-:Y:S01]  /*9a40*/  FADD.FTZ R163, R230, R163 ;  /* 0x000000a3e6a37221 */ /* 0x000fe20000010000 */
[-C--:B------:R-:W-:Y:S01]  /*9a50*/  FMUL.FTZ R48, R48, R160.reuse ;  /* 0x000000a030307220 */ /* 0x080fe20000410000 */
[-C--:B------:R-:W-:Y:S01]  /*9a60*/  FMUL.FTZ R49, R49, R160.reuse ;  /* 0x000000a031317220 */ /* 0x080fe20000410000 */
[-C--:B------:R-:W-:Y:S01]  /*9a70*/  FMUL.FTZ R52, R52, R160.reuse ;  /* 0x000000a034347220 */ /* 0x080fe20000410000 */
[----:B------:R-:W-:Y:S01]  /*9a80*/  FADD.FTZ R163, R182, R163 ;  /* 0x000000a3b6a37221 */ /* 0x000fe20000010000 */
[----:B------:R-:W2:Y:S01]  /*9a90*/  MUFU.EX2 R159, R159 ;  /* 0x0000009f009f7308 */ /* 0x000ea20000000800 */
[C---:B----4-:R-:W-:Y:S01]  /*9aa0*/  FADD.FTZ R164, R158.reuse, R164 ;  /* 0x000000a49ea47221 */ /* 0x050fe20000010000 */
[----:B------:R-:W-:Y:S01]  /*9ab0*/  F2FP.BF16.F32.PACK_AB R155, R158, R155 ;  /* 0x0000009b9e9b723e */ /* 0x000fe200000010ff */
[----:B------:R-:W-:Y:S01]  /*9ac0*/  BAR.SYNC.DEFER_BLOCKING 0xf, 0x100 ;  /* 0x03c4000000007b1d */ /* 0x000fe20000010000 */
[----:B------:R-:W-:Y:S01]  /*9ad0*/  FADD.FTZ R172, R231, R163 ;  /* 0x000000a3e7ac7221 */ /* 0x000fe20000010000 */
        /* <DEDUP_REMOVED lines=13> */
[C---:B--2---:R-:W-:Y:S01]  /*9bb0*/  FADD.FTZ R169, R159.reuse, R164 ;  /* 0x000000a49fa97221 */ /* 0x044fe20000010000 */
[----:B------:R-:W-:Y:S01]  /*9bc0*/  F2FP.BF16.F32.PACK_AB R157, R159, R157 ;  /* 0x0000009d9f9d723e */ /* 0x000fe200000010ff */
        /* <DEDUP_REMOVED lines=78> */
[----:B----4-:R-:W-:-:S02]  /*a0b0*/  IMAD R170, R2, 0x1000, R19 ;  /* 0x0000100002aa7824 */ /* 0x010fc400078e0213 */
        /* <DEDUP_REMOVED lines=39> */
[----:B------:R-:W-:Y:S01]  /*a330*/  FMUL.FTZ R151, R151, R161 ;  /* 0x000000a197977220 */ /* 0x000fe20000410000 */
[----:B---3--:R-:W-:Y:S01]  /*a340*/  F2FP.BF16.F32.PACK_AB R158, R13, R183 ;  /* 0x000000b70d9e723e */ /* 0x008fe200000010ff */
[----:B------:R3:W-:Y:S01]  /*a350*/  STSM.16.M88.4 [R23+0x36400], R152 ;  /* 0x0364009817007844 */ /* 0x0007e20000000200 */
[----:B-1----:R-:W-:Y:S01]  /*a360*/  F2FP.BF16.F32.PACK_AB R159, R173, R168 ;  /* 0x000000a8ad9f723e */ /* 0x002fe200000010ff */
[----:B------:R-:W-:Y:S01]  /*a370*/  FADD.FTZ R172, R183, R172 ;  /* 0x000000acb7ac7221 */ /* 0x000fe20000010000 */
[----:B------:R-:W-:Y:S01]  /*a380*/  R2UR UR10, R170 ;  /* 0x00000000aa0a72ca */ /* 0x000fe200000e0000 */
[----:B------:R-:W-:Y:S01]  /*a390*/  FADD.FTZ R169, R168, R169 ;  /* 0x000000a9a8a97221 */ /* 0x000fe20000010000 */
[----:B------:R-:W1:Y:S01]  /*a3a0*/  MUFU.EX2 R232, R232 ;  /* 0x000000e800e87308 */ /* 0x000e620000000800 */
[----:B--2---:R-:W-:Y:S01]  /*a3b0*/  F2FP.BF16.F32.PACK_AB R160, R15, R14 ;  /* 0x0000000e0fa0723e */ /* 0x004fe200000010ff */
[----:B------:R2:W-:Y:S01]  /*a3c0*/  STSM.16.M88.4 [R186], R156 ;  /* 0x0000009cba007844 */ /* 0x0005e20000000200 */
[----:B0-----:R-:W-:Y:S01]  /*a3d0*/  F2FP.BF16.F32.PACK_AB R161, R11, R10 ;  /* 0x0000000a0ba1723e */ /* 0x001fe200000010ff */
[----:B------:R-:W-:Y:S01]  /*a3e0*/  FADD.FTZ R172, R13, R172 ;  /* 0x000000ac0dac7221 */ /* 0x000fe20000010000 */
[----:B-----5:R-:W-:Y:S01]  /*a3f0*/  F2FP.BF16.F32.PACK_AB R162, R21, R20 ;  /* 0x0000001415a2723e */ /* 0x020fe200000010ff */
[----:B------:R-:W-:Y:S01]  /*a400*/  FADD.FTZ R169, R173, R169 ;  /* 0x000000a9ada97221 */ /* 0x000fe20000010000 */
[----:B------:R-:W-:Y:S01]  /*a410*/  F2FP.BF16.F32.PACK_AB R163, R6, R12 ;  /* 0x0000000c06a3723e */ /* 0x000fe200000010ff */
[----:B------:R-:W-:Y:S01]  /*a420*/  FADD.FTZ R172, R14, R172 ;  /* 0x000000ac0eac7221 */ /* 0x000fe20000010000 */
[----:B----4-:R-:W-:Y:S01]  /*a430*/  F2FP.BF16.F32.PACK_AB R164, R176, R175 ;  /* 0x000000afb0a4723e */ /* 0x010fe200000010ff */
[----:B------:R-:W-:Y:S01]  /*a440*/  FADD.FTZ R169, R10, R169 ;  /* 0x000000a90aa97221 */ /* 0x000fe20000010000 */
[----:B------:R-:W-:Y:S01]  /*a450*/  F2FP.BF16.F32.PACK_AB R165, R229, R7 ;  /* 0x00000007e5a5723e */ /* 0x000fe200000010ff */
[----:B------:R2:W-:Y:S01]  /*a460*/  STSM.16.M88.4 [R184], R160 ;  /* 0x000000a0b8007844 */ /* 0x0005e20000000200 */
[----:B------:R-:W-:Y:S01]  /*a470*/  F2FP.BF16.F32.PACK_AB R166, R179, R178 ;  /* 0x000000b2b3a6723e */ /* 0x000fe200000010ff */
[----:B------:R-:W-:Y:S01]  /*a480*/  FADD.FTZ R172, R15, R172 ;  /* 0x000000ac0fac7221 */ /* 0x000fe20000010000 */
[----:B------:R-:W-:Y:S01]  /*a490*/  FADD.FTZ R169, R11, R169 ;  /* 0x000000a90ba97221 */ /* 0x000fe20000010000 */
[----:B------:R-:W-:Y:S01]  /*a4a0*/  PLOP3.LUT P3, PT, PT, PT, UP0, 0x80, 0x0 ;  /* 0x000000000000781c */ /* 0x000fe20003f6f008 */
[----:B------:R-:W-:Y:S01]  /*a4b0*/  @!P2 VIADD R9, R9, 0x38860 ;  /* 0x000388600909a836 */ /* 0x000fe20000000000 */
[----:B-1----:R-:W-:Y:S01]  /*a4c0*/  F2FP.BF16.F32.PACK_AB R167, R232, R171 ;  /* 0x000000abe8a7723e */ /* 0x002fe200000010ff */
[----:B------:R-:W-:Y:S01]  /*a4d0*/  FADD.FTZ R172, R20, R172 ;  /* 0x000000ac14ac7221 */ /* 0x000fe20000010000 */
[----:B------:R-:W-:Y:S01]  /*a4e0*/  FADD.FTZ R169, R12, R169 ;  /* 0x000000a90ca97221 */ /* 0x000fe20000010000 */
[----:B------:R-:W-:Y:S01]  /*a4f0*/  IMAD.MOV.U32 R12, RZ, RZ, R2 ;  /* 0x000000ffff0c7224 */ /* 0x000fe200078e0002 */
[----:B------:R-:W-:Y:S01]  /*a500*/  @!P2 PRMT R9, RZ, 0x654, R9 ;  /* 0x00000654ff09a816 */ /* 0x000fe20000000009 */
[----:B------:R2:W-:Y:S01]  /*a510*/  STSM.16.M88.4 [R185], R164 ;  /* 0x000000a4b9007844 */ /* 0x0005e20000000200 */
[----:B------:R-:W-:Y:S01]  /*a520*/  WARPGROUP.ARRIVE ;  /* 0x00000000000079c5 */ /* 0x000fe20000000000 */
[----:B------:R-:W-:Y:S01]  /*a530*/  FADD.FTZ R172, R21, R172 ;  /* 0x000000ac15ac7221 */ /* 0x000fe20000010000 */
[----:B------:R-:W-:Y:S01]  /*a540*/  FADD.FTZ R6, R6, R169 ;  /* 0x000000a906067221 */ /* 0x000fe20000010000 */
[----:B------:R-:W-:-:S02]  /*a550*/  IMAD.MOV.U32 R11, RZ, RZ, R5 ;  /* 0x000000ffff0b7224 */ /* 0x000fc400078e0005 */
[----:B------:R-:W-:Y:S01]  /*a560*/  FADD.FTZ R175, R175, R172 ;  /* 0x000000acafaf7221 */ /* 0x000fe20000010000 */
[----:B------:R-:W-:Y:S01]  /*a570*/  HGMMA.64x256x16.F32.BF16 R24, R152, gdesc[UR8].tnspB, R24, gsb0 ;  /* 0x43e0000898187df0 */ /* 0x000fe20008001818 */
[----:B------:R-:W-:Y:S01]  /*a580*/  UMOV UR11, 0x40000040 ;  /* 0x40000040000b7882 */ /* 0x000fe20000000000 */
        /* <DEDUP_REMOVED lines=8> */
[----:B------:R-:W-:Y:S02]  /*a610*/  WARPGROUP.DEPBAR.LE gsb0, 0x0 ;  /* 0x00008000000079c5 */ /* 0x000fe40000010000 */
[----:B---3--:R-:W-:Y:S01]  /*a620*/  VIADD R152, R170, 0x80 ;  /* 0x00000080aa987836 */ /* 0x008fe20000000000 */
[----:B------:R-:W-:-:S04]  /*a630*/  WARPGROUP.ARRIVE ;  /* 0x00000000000079c5 */ /* 0x000fc80000000000 */
[----:B------:R-:W-:Y:S01]  /*a640*/  R2UR UR10, R152 ;  /* 0x00000000980a72ca */ /* 0x000fe200000e0000 */
[C---:B------:R-:W-:Y:S02]  /*a650*/  VIADD R152, R170.reuse, 0x100 ;  /* 0x00000100aa987836 */ /* 0x040fe40000000000 */
[----:B------:R-:W-:-:S10]  /*a660*/  VIADD R170, R170, 0x180 ;  /* 0x00000180aaaa7836 */ /* 0x000fd40000000000 */
        /* <DEDUP_REMOVED lines=24> */
.L_x_8314:
[----:B------:R-:W-:-:S06]  /*a7f0*/  UISETP.GE.AND UP0, UPT, UR7, UR43, UPT ;  /* 0x0000002b0700728c */ /* 0x000fcc000bf06270 */
[----:B------:R-:W-:-:S13]  /*a800*/  PLOP3.LUT P1, PT, PT, PT, UP0, 0x80, 0x0 ;  /* 0x000000000000781c */ /* 0x000fda0003f2f008 */
[----:B------:R-:W-:Y:S05]  /*a810*/  @!P1 BRA `(.L_x_8324) ;  /* 0x0000003000509947 */ /* 0x000fea0003800000 */
[----:B------:R-:W-:Y:S01]  /*a820*/  IMAD.MOV.U32 R11, RZ, RZ, R5 ;  /* 0x000000ffff0b7224 */ /* 0x000fe200078e0005 */
[----:B------:R-:W-:Y:S01]  /*a830*/  ULDC UR5, c[0x0][0xad0] ;  /* 0x0002b40000057ab9 */ /* 0x000fe20000000800 */
[----:B------:R-:W-:Y:S01]  /*a840*/  IMAD.MOV.U32 R12, RZ, RZ, R8 ;  /* 0x000000ffff0c7224 */ /* 0x000fe200078e0008 */
[----:B------:R-:W-:Y:S01]  /*a850*/  ULDC UR4, c[0x0][0xa80] ;  /* 0x0002a00000047ab9 */ /* 0x000fe20000000800 */
[----:B------:R-:W-:-:S07]  /*a860*/  IMAD.MOV.U32 R10, RZ, RZ, R2 ;  /* 0x000000ffff0a7224 */ /* 0x000fce00078e0002 */
.L_x_8333:
        /* <DEDUP_REMOVED lines=8> */
.L_x_8325:
[----:B------:R-:W-:Y:S02]  /*a8f0*/  IMAD.U32 R5, RZ, RZ, UR37 ;  /* 0x00000025ff057e24 */ /* 0x000fe4000f8e00ff */
[----:B0-2---:R-:W-:-:S03]  /*a900*/  IMAD R9, R2, 0x8, R16 ;  /* 0x0000000802097824 */ /* 0x005fc600078e0210 */
[----:B------:R-:W-:-:S04]  /*a910*/  SHF.L.U32 R5, R5, 0x1f, RZ ;  /* 0x0000001f05057819 */ /* 0x000fc800000006ff */
[----:B------:R0:W1:Y:S01]  /*a920*/  SYNCS.PHASECHK.TRANS64.TRYWAIT P1, [R9+URZ+0x38830], R5 ;  /* 0x03883005090075a7 */ /* 0x000062000802017f */
[----:B------:R-:W-:Y:S05]  /*a930*/  @!P0 BRA `(.L_x_8326) ;  /* 0x0000000000048947 */ /* 0x000fea0003800000 */
[----:B------:R-:W-:Y:S01]  /*a940*/  BPT.TRAP 0x1 ;  /* 0x000000040000795c */ /* 0x000fe20000300000 */
.L_x_8326:
[----:B------:R-:W-:Y:S01]  /*a950*/  IMAD R8, R2, 0x200, R0 ;  /* 0x0000020002087824 */ /* 0x000fe200078e0200 */
[----:B-1----:R-:W-:Y:S06]  /*a960*/  @P1 BRA `(.L_x_8327) ;  /* 0x0000000000081947 */ /* 0x002fec0003800000 */
[----:B------:R-:W1:Y:S02]  /*a970*/  SYNCS.PHASECHK.TRANS64.TRYWAIT P1, [R9+URZ+0x38830], R5 ;  /* 0x03883005090075a7 */ /* 0x000e64000802017f */
[----:B-1----:R-:W-:Y:S05]  /*a980*/  @!P1 BRA `(.L_x_8328) ;  /* 0x0000011000549947 */ /* 0x002fea0003800000 */
.L_x_8327:
        /* <DEDUP_REMOVED lines=22> */
.L_x_8329:
[----:B------:R2:W3:Y:S01]  /*aaf0*/  SYNCS.PHASECHK.TRANS64.TRYWAIT P1, [R9+URZ+0x38850], R5 ;  /* 0x03885005090075a7 */ /* 0x0004e2000802017f */
[----:B------:R-:W-:Y:S05]  /*ab00*/  @!P0 BRA `(.L_x_8330) ;  /* 0x0000000000048947 */ /* 0x000fea0003800000 */
[----:B------:R-:W-:Y:S01]  /*ab10*/  BPT.TRAP 0x1 ;  /* 0x000000040000795c */ /* 0x000fe20000300000 */
.L_x_8330:
[----:B---3--:R-:W-:Y:S05]  /*ab20*/  @P1 BRA `(.L_x_8331) ;  /* 0x0000000000081947 */ /* 0x008fea0003800000 */
[----:B------:R-:W3:Y:S02]  /*ab30*/  SYNCS.PHASECHK.TRANS64.TRYWAIT P1, [R9+URZ+0x38850], R5 ;  /* 0x03885005090075a7 */ /* 0x000ee4000802017f */
[----:B---3--:R-:W-:Y:S05]  /*ab40*/  @!P1 BRA `(.L_x_8332) ;  /* 0x0000010c00f89947 */ /* 0x008fea0003800000 */
.L_x_8331:
        /* <DEDUP_REMOVED lines=12> */
[----:B------:R-:W-:Y:S01]  /*ac10*/  UISETP.GT.AND UP0, UPT, UR7, UR43, UPT ;  /* 0x0000002b0700728c */ /* 0x000fe2000bf04270 */
[----:B------:R-:W-:Y:S01]  /*ac20*/  IMAD.MOV.U32 R15, RZ, RZ, 0x4 ;  /* 0x00000004ff0f7424 */ /* 0x000fe200078e00ff */
[----:B------:R-:W-:Y:S01]  /*ac30*/  R2UR UR30, R8 ;  /* 0x00000000081e72ca */ /* 0x000fe200000e0000 */
[----:B------:R-:W-:Y:S01]  /*ac40*/  VIADD R8, R4, 0x4 ;  /* 0x0000000404087836 */ /* 0x000fe20000000000 */
[----:B------:R-:W-:-:S02]  /*ac50*/  UIADD3 UR7, UR7, -0x1, URZ ;  /* 0xffffffff07077890 */ /* 0x000fc4000fffe03f */
[----:B------:R-:W-:Y:S01]  /*ac60*/  HGMMA.64x64x16.F32.BF16 R152, gdesc[UR24], R152, gsb0 ;  /* 0x00e00000189879f0 */ /* 0x000fe20008001898 */
[----:B0-----:R-:W-:Y:S02]  /*ac70*/  SHF.R.U32.HI R13, RZ, 0x7, R13 ;  /* 0x00000007ff0d7819 */ /* 0x001fe4000001160d */
[----:B------:R-:W-:Y:S02]  /*ac80*/  WARPGROUP.DEPBAR.LE gsb0, 0x0 ;  /* 0x00008000000079c5 */ /* 0x000fe40000010000 */
        /* <DEDUP_REMOVED lines=382> */
[----:B0-----:R-:W-:-:S05]  /*c470*/  FMNMX.FTZ R8, R8, R172, !PT ;  /* 0x000000ac08087209 */ /* 0x001fca0007810000 */
[----:B------:R-:W0:Y:S01]  /*c480*/  MUFU.TANH R163, R163 ;  /* 0x000000a300a37308 */ /* 0x000e220000002400 */
[----:B-1----:R-:W-:Y:S01]  /*c490*/  FMNMX.FTZ R175, R153, R175, !PT ;  /* 0x000000af99af7209 */ /* 0x002fe20007810000 */
[----:B------:R-:W1:Y:S06]  /*c4a0*/  SHFL.BFLY PT, R172, R8, 0x1, 0x1f ;  /* 0x0c201f0008ac7f89 */ /* 0x000e6c00000e0000 */
[----:B------:R-:W3:Y:S01]  /*c4b0*/  MUFU.TANH R166, R166 ;  /* 0x000000a600a67308 */ /* 0x000ee20000002400 */
[----:B--2---:R-:W-:-:S07]  /*c4c0*/  FMNMX.FTZ R175, R162, R175, !PT ;  /* 0x000000afa2af7209 */ /* 0x004fce0007810000 */
[----:B------:R-:W2:Y:S01]  /*c4d0*/  MUFU.TANH R167, R167 ;  /* 0x000000a700a77308 */ /* 0x000ea20000002400 */
[----:B0-----:R-:W-:-:S07]  /*c4e0*/  FMNMX.FTZ R175, R163, R175, !PT ;  /* 0x000000afa3af7209 */ /* 0x001fce0007810000 */
[----:B------:R-:W0:Y:S01]  /*c4f0*/  MUFU.TANH R170, R170 ;  /* 0x000000aa00aa7308 */ /* 0x000e220000002400 */
[----:B---3--:R-:W-:Y:S02]  /*c500*/  FMNMX.FTZ R175, R166, R175, !PT ;  /* 0x000000afa6af7209 */ /* 0x008fe40007810000 */
[----:B-1----:R-:W-:-:S05]  /*c510*/  FMNMX.FTZ R8, R8, R172, !PT ;  /* 0x000000ac08087209 */ /* 0x002fca0007810000 */
[----:B------:R-:W1:Y:S01]  /*c520*/  MUFU.TANH R171, R171 ;  /* 0x000000ab00ab7308 */ /* 0x000e620000002400 */
[C---:B------:R-:W-:Y:S01]  /*c530*/  FADD.FTZ R12, -R8.reuse, R12 ;  /* 0x0000000c080c7221 */ /* 0x040fe20000010100 */
[----:B------:R-:W-:-:S03]  /*c540*/  FMUL.FTZ R183, R8, UR4 ;  /* 0x0000000408b77c20 */ /* 0x000fc60008410000 */
[----:B------:R-:W-:Y:S01]  /*c550*/  FMUL.FTZ R172, R12, UR4 ;  /* 0x000000040cac7c20 */ /* 0x000fe20008410000 */
[----:B--2---:R-:W-:Y:S01]  /*c560*/  FMNMX.FTZ R12, R167, R175, !PT ;  /* 0x000000afa70c7209 */ /* 0x004fe20007810000 */
[--C-:B------:R-:W-:Y:S01]  /*c570*/  FFMA.FTZ R229, R5, UR4, -R183.reuse ;  /* 0x0000000405e57c23 */ /* 0x100fe200080108b7 */
[----:B------:R-:W2:Y:S01]  /*c580*/  MUFU.TANH R173, R173 ;  /* 0x000000ad00ad7308 */ /* 0x000ea20000002400 */
[--C-:B------:R-:W-:Y:S01]  /*c590*/  FFMA.FTZ R228, R20, UR4, -R183.reuse ;  /* 0x0000000414e47c23 */ /* 0x100fe200080108b7 */
[----:B0-----:R-:W-:Y:S01]  /*c5a0*/  FMNMX.FTZ R12, R170, R12, !PT ;  /* 0x0000000caa0c7209 */ /* 0x001fe20007810000 */
        /* <DEDUP_REMOVED lines=10> */
[--C-:B------:R-:W-:Y:S01]  /*c650*/  FFMA.FTZ R177, R161, UR4, -R183.reuse ;  /* 0x00000004a1b17c23 */ /* 0x100fe200080108b7 */
[--C-:B------:R-:W-:Y:S01]  /*c660*/  FFMA.FTZ R179, R164, UR4, -R183.reuse ;  /* 0x00000004a4b37c23 */ /* 0x100fe200080108b7 */
[--C-:B------:R-:W-:Y:S01]  /*c670*/  FFMA.FTZ R168, R168, UR4, -R183.reuse ;  /* 0x00000004a8a87c23 */ /* 0x100fe200080108b7 */
[----:B------:R-:W1:Y:S01]  /*c680*/  MUFU.TANH R176, R176 ;  /* 0x000000b000b07308 */ /* 0x000e620000002400 */
[----:B--2---:R-:W-:Y:S01]  /*c690*/  FMNMX.FTZ R12, R173, R12, !PT ;  /* 0x0000000cad0c7209 */ /* 0x004fe20007810000 */
[----:B------:R-:W-:-:S06]  /*c6a0*/  FFMA.FTZ R182, R165, UR4, -R183 ;  /* 0x00000004a5b67c23 */ /* 0x000fcc00080108b7 */
[----:B------:R-:W2:Y:S01]  /*c6b0*/  MUFU.TANH R178, R178 ;  /* 0x000000b200b27308 */ /* 0x000ea20000002400 */
[----:B0-----:R-:W-:-:S07]  /*c6c0*/  FMNMX.FTZ R12, R174, R12, !PT ;  /* 0x0000000cae0c7209 */ /* 0x001fce0007810000 */
[----:B------:R-:W0:Y:S01]  /*c6d0*/  MUFU.TANH R180, R180 ;  /* 0x000000b400b47308 */ /* 0x000e220000002400 */
[----:B-1----:R-:W-:-:S07]  /*c6e0*/  FMNMX.FTZ R12, R176, R12, !PT ;  /* 0x0000000cb00c7209 */ /* 0x002fce0007810000 */
[----:B------:R-:W1:Y:S01]  /*c6f0*/  MUFU.TANH R181, R181 ;  /* 0x000000b500b57308 */ /* 0x000e620000002400 */
[----:B--2---:R-:W-:-:S07]  /*c700*/  FMNMX.FTZ R12, R178, R12, !PT ;  /* 0x0000000cb20c7209 */ /* 0x004fce0007810000 */
[----:B------:R-:W2:Y:S01]  /*c710*/  MUFU.EX2 R172, R172 ;  /* 0x000000ac00ac7308 */ /* 0x000ea20000000800 */
[----:B0-----:R-:W-:Y:S01]  /*c720*/  FMNMX.FTZ R5, R180, R12, !PT ;  /* 0x0000000cb4057209 */ /* 0x001fe20007810000 */
[----:B------:R-:W-:-:S06]  /*c730*/  FFMA.FTZ R12, R157, UR4, -R183 ;  /* 0x000000049d0c7c23 */ /* 0x000fcc00080108b7 */
[----:B------:R-:W0:Y:S01]  /*c740*/  MUFU.EX2 R229, R229 ;  /* 0x000000e500e57308 */ /* 0x000e220000000800 */
[----:B-1----:R-:W-:-:S05]  /*c750*/  FMNMX.FTZ R5, R181, R5, !PT ;  /* 0x00000005b5057209 */ /* 0x002fca0007810000 */
[----:B------:R-:W1:Y:S02]  /*c760*/  SHFL.BFLY PT, R20, R5, 0x2, 0x1f ;  /* 0x0c401f0005147f89 */ /* 0x000e6400000e0000 */
[----:B------:R-:W-:Y:S01]  /*c770*/  MUFU.EX2 R230, R230 ;  /* 0x000000e600e67308 */ /* 0x000fe20000000800 */
[-C--:B--2---:R-:W-:Y:S01]  /*c780*/  FMUL.FTZ R24, R24, R172.reuse ;  /* 0x000000ac18187220 */ /* 0x084fe20000410000 */
        /* <DEDUP_REMOVED lines=20> */
[----:B-1----:R-:W-:Y:S01]  /*c8d0*/  FMNMX.FTZ R5, R5, R20, !PT ;  /* 0x0000001405057209 */ /* 0x002fe20007810000 */
[----:B------:R-:W-:Y:S01]  /*c8e0*/  FFMA.FTZ R20, R159, UR4, -R183 ;  /* 0x000000049f147c23 */ /* 0x000fe200080108b7 */
[----:B------:R-:W-:Y:S01]  /*c8f0*/  MUFU.EX2 R188, R188 ;  /* 0x000000bc00bc7308 */ /* 0x000fe20000000800 */
[-C--:B------:R-:W-:Y:S01]  /*c900*/  FMUL.FTZ R61, R61, R172.reuse ;  /* 0x000000ac3d3d7220 */ /* 0x080fe20000410000 */
[-C--:B------:R-:W-:Y:S01]  /*c910*/  FMUL.FTZ R64, R64, R172.reuse ;  /* 0x000000ac40407220 */ /* 0x080fe20000410000 */
[----:B------:R-:W1:Y:S01]  /*c920*/  SHFL.BFLY PT, R152, R5, 0x1, 0x1f ;  /* 0x0c201f0005987f89 */ /* 0x000e6200000e0000 */
        /* <DEDUP_REMOVED lines=23> */
[----:B-1----:R-:W-:Y:S01]  /*caa0*/  FMNMX.FTZ R5, R5, R152, !PT ;  /* 0x0000009805057209 */ /* 0x002fe20007810000 */
[-C--:B------:R-:W-:Y:S01]  /*cab0*/  FMUL.FTZ R105, R105, R172.reuse ;  /* 0x000000ac69697220 */ /* 0x080fe20000410000 */
[-C--:B------:R-:W-:Y:S01]  /*cac0*/  FMUL.FTZ R108, R108, R172.reuse ;  /* 0x000000ac6c6c7220 */ /* 0x080fe20000410000 */
[-C--:B------:R-:W-:Y:S01]  /*cad0*/  FMUL.FTZ R109, R109, R172.reuse ;  /* 0x000000ac6d6d7220 */ /* 0x080fe20000410000 */
[-C--:B------:R-:W-:Y:S01]  /*cae0*/  FMUL.FTZ R112, R112, R172.reuse ;  /* 0x000000ac70707220 */ /* 0x080fe20000410000 */
[----:B------:R-:W-:Y:S01]  /*caf0*/  FADD.FTZ R152, -R5, R11 ;  /* 0x0000000b05987221 */ /* 0x000fe20000010100 */
[----:B------:R-:W-:Y:S01]  /*cb00*/  MUFU.EX2 R14, R14 ;  /* 0x0000000e000e7308 */ /* 0x000fe20000000800 */
[-C--:B------:R-:W-:Y:S01]  /*cb10*/  FMUL.FTZ R113, R113, R172.reuse ;  /* 0x000000ac71717220 */ /* 0x080fe20000410000 */
[-C--:B------:R-:W-:Y:S01]  /*cb20*/  FMUL.FTZ R116, R116, R172.reuse ;  /* 0x000000ac74747220 */ /* 0x080fe20000410000 */
[----:B------:R-:W-:Y:S01]  /*cb30*/  FMUL.FTZ R152, R152, UR4 ;  /* 0x0000000498987c20 */ /* 0x000fe20008410000 */
        /* <DEDUP_REMOVED lines=13> */
[----:B-1----:R-:W-:Y:S01]  /*cc10*/  FMUL.FTZ R152, R5, UR4 ;  /* 0x0000000405987c20 */ /* 0x002fe20008410000 */
[-C--:B------:R-:W-:Y:S01]  /*cc20*/  FMUL.FTZ R140, R140, R172.reuse ;  /* 0x000000ac8c8c7220 */ /* 0x080fe20000410000 */
[-C--:B------:R-:W-:Y:S01]  /*cc30*/  FMUL.FTZ R141, R141, R172.reuse ;  /* 0x000000ac8d8d7220 */ /* 0x080fe20000410000 */
[----:B------:R-:W-:Y:S01]  /*cc40*/  FMUL.FTZ R144, R144, R172 ;  /* 0x000000ac90907220 */ /* 0x000fe20000410000 */
[--C-:B------:R-:W-:Y:S01]  /*cc50*/  FFMA.FTZ R154, R13, UR4, -R152.reuse ;  /* 0x000000040d9a7c23 */ /* 0x100fe20008010898 */
[--C-:B------:R-:W-:Y:S01]  /*cc60*/  FFMA.FTZ R156, R15, UR4, -R152.reuse ;  /* 0x000000040f9c7c23 */ /* 0x100fe20008010898 */
[----:B------:R-:W-:Y:S01]  /*cc70*/  FFMA.FTZ R159, R153, UR4, -R152 ;  /* 0x00000004999f7c23 */ /* 0x000fe20008010898 */
[----:B------:R-:W-:-:S02]  /*cc80*/  @!P2 VIADD R153, R9, 0x38840 ;  /* 0x000388400999a836 */ /* 0x000fc40000000000 */
[--C-:B------:R-:W-:Y:S01]  /*cc90*/  FFMA.FTZ R155, R21, UR4, -R152.reuse ;  /* 0x00000004159b7c23 */ /* 0x100fe20008010898 */
[--C-:B------:R-:W-:Y:S01]  /*cca0*/  FFMA.FTZ R157, R162, UR4, -R152.reuse ;  /* 0x00000004a29d7c23 */ /* 0x100fe20008010898 */
[----:B------:R-:W1:Y:S01]  /*ccb0*/  MUFU.EX2 R154, R154 ;  /* 0x0000009a009a7308 */ /* 0x000e620000000800 */
[--C-:B------:R-:W-:Y:S01]  /*ccc0*/  FFMA.FTZ R160, R163, UR4, -R152.reuse ;  /* 0x00000004a3a07c23 */ /* 0x100fe20008010898 */
[----:B------:R-:W-:Y:S01]  /*ccd0*/  @!P2 PRMT R153, RZ, 0x654, R153 ;  /* 0x00000654ff99a816 */ /* 0x000fe20000000099 */
[--C-:B------:R-:W-:Y:S01]  /*cce0*/  FFMA.FTZ R13, R166, UR4, -R152.reuse ;  /* 0x00000004a60d7c23 */ /* 0x100fe20008010898 */
[--C-:B------:R-:W-:Y:S01]  /*ccf0*/  FFMA.FTZ R15, R167, UR4, -R152.reuse ;  /* 0x00000004a70f7c23 */ /* 0x100fe20008010898 */
[--C-:B------:R-:W-:Y:S01]  /*cd00*/  FFMA.FTZ R21, R170, UR4, -R152.reuse ;  /* 0x00000004aa157c23 */ /* 0x100fe20008010898 */
[----:B------:R3:W-:Y:S01]  /*cd10*/  @!P2 SYNCS.ARRIVE.TRANS64.RED.A1T0 RZ, [R153+URZ], RZ ;  /* 0x000000ff99ffa9a7 */ /* 0x0007e2000810043f */
[--C-:B--2---:R-:W-:Y:S01]  /*cd20*/  FFMA.FTZ R169, R171, UR4, -R152.reuse ;  /* 0x00000004aba97c23 */ /* 0x104fe20008010898 */
[----:B------:R-:W2:Y:S01]  /*cd30*/  MUFU.EX2 R156, R156 ;  /* 0x0000009c009c7308 */ /* 0x000ea20000000800 */
[--C-:B------:R-:W-:Y:S01]  /*cd40*/  FFMA.FTZ R174, R174, UR4, -R152.reuse ;  /* 0x00000004aeae7c23 */ /* 0x100fe20008010898 */
[--C-:B------:R-:W-:Y:S01]  /*cd50*/  FFMA.FTZ R176, R176, UR4, -R152.reuse ;  /* 0x00000004b0b07c23 */ /* 0x100fe20008010898 */
[--C-:B------:R-:W-:Y:S01]  /*cd60*/  FFMA.FTZ R178, R178, UR4, -R152.reuse ;  /* 0x00000004b2b27c23 */ /* 0x100fe20008010898 */
[--C-:B------:R-:W-:Y:S01]  /*cd70*/  FFMA.FTZ R180, R180, UR4, -R152.reuse ;  /* 0x00000004b4b47c23 */ /* 0x100fe20008010898 */
[----:B------:R-:W-:Y:S01]  /*cd80*/  FFMA.FTZ R181, R181, UR4, -R152 ;  /* 0x00000004b5b57c23 */ /* 0x000fe20008010898 */
[----:B---3--:R-:W-:-:S02]  /*cd90*/  @!P1 IMAD R153, R10, 0x40, R18 ;  /* 0x000000400a999824 */ /* 0x008fc400078e0212 */
[----:B------:R-:W-:Y:S01]  /*cda0*/  FFMA.FTZ R10, R173, UR4, -R152 ;  /* 0x00000004ad0a7c23 */ /* 0x000fe20008010898 */
[----:B------:R-:W3:Y:S01]  /*cdb0*/  MUFU.EX2 R155, R155 ;  /* 0x0000009b009b7308 */ /* 0x000ee20000000800 */
[----:B0-----:R-:W-:Y:S01]  /*cdc0*/  FFMA.FTZ R152, R172, R6, R229 ;  /* 0x00000006ac987223 */ /* 0x001fe200000100e5 */
[----:B------:R-:W-:Y:S02]  /*cdd0*/  @!P1 IMAD R153, R153, 0x4, R16 ;  /* 0x0000000499999824 */ /* 0x000fe400078e0210 */
[----:B-1----:R-:W-:Y:S01]  /*cde0*/  FFMA.FTZ R7, R158, R7, R154 ;  /* 0x000000079e077223 */ /* 0x002fe2000001009a */
[----:B------:R-:W-:Y:S02]  /*cdf0*/  IMAD R171, R2, 0x1000, R19 ;  /* 0x0000100002ab7824 */ /* 0x000fe400078e0213 */
[----:B------:R-:W-:Y:S01]  /*ce00*/  FADD.FTZ R161, R230, R152 ;  /* 0x00000098e6a17221 */ /* 0x000fe20000010000 */
[-C--:B------:R-:W-:Y:S01]  /*ce10*/  FMUL.FTZ R145, R145, R172.reuse ;  /* 0x000000ac91917220 */ /* 0x080fe20000410000 */
[----:B------:R-:W-:Y:S01]  /*ce20*/  @!P1 STS [R153+0x38400], R172 ;  /* 0x038400ac99009388 */ /* 0x000fe20000000800 */
[----:B------:R-:W0:Y:S01]  /*ce30*/  MUFU.EX2 R159, R159 ;  /* 0x0000009f009f7308 */ /* 0x000e220000000800 */
[----:B--2---:R-:W-:Y:S01]  /*ce40*/  FADD.FTZ R162, R156, R7 ;  /* 0x000000079ca27221 */ /* 0x004fe20000010000 */
[----:B------:R-:W-:Y:S01]  /*ce50*/  FADD.FTZ R161, R228, R161 ;  /* 0x000000a1e4a17221 */ /* 0x000fe20000010000 */
[----:B------:R1:W-:Y:S01]  /*ce60*/  @!P1 STS [R153+0x38420], R158 ;  /* 0x0384209e99009388 */ /* 0x0003e20000000800 */
[-C--:B------:R-:W-:Y:S01]  /*ce70*/  FMUL.FTZ R148, R148, R172.reuse ;  /* 0x000000ac94947220 */ /* 0x080fe20000410000 */
[----:B------:R-:W-:Y:S01]  /*ce80*/  FMUL.FTZ R149, R149, R172 ;  /* 0x000000ac95957220 */ /* 0x000fe20000410000 */
[----:B------:R-:W-:Y:S01]  /*ce90*/  FADD.FTZ R161, R231, R161 ;  /* 0x000000a1e7a17221 */ /* 0x000fe20000010000 */
[----:B------:R-:W-:Y:S01]  /*cea0*/  F2FP.BF16.F32.PACK_AB R152, R230, R229 ;  /* 0x000000e5e698723e */ /* 0x000fe200000010ff */
[----:B------:R-:W2:Y:S01]  /*ceb0*/  MUFU.EX2 R157, R157 ;  /* 0x0000009d009d7308 */ /* 0x000ea20000000800 */
[----:B---3--:R-:W-:Y:S01]  /*cec0*/  FADD.FTZ R162, R155, R162 ;  /* 0x000000a29ba27221 */ /* 0x008fe20000010000 */
[----:B------:R-:W-:Y:S01]  /*ced0*/  R2UR UR6, R171 ;  /* 0x00000000ab0672ca */ /* 0x000fe200000e0000 */
[-C--:B------:R-:W-:Y:S01]  /*cee0*/  FMUL.FTZ R26, R26, R158.reuse ;  /* 0x0000009e1a1a7220 */ /* 0x080fe20000410000 */
[----:B------:R-:W-:Y:S01]  /*cef0*/  FMUL.FTZ R27, R27, R158 ;  /* 0x0000009e1b1b7220 */ /* 0x000fe20000410000 */
[----:B-1----:R-:W-:Y:S01]  /*cf00*/  F2FP.BF16.F32.PACK_AB R153, R156, R154 ;  /* 0x0000009a9c99723e */ /* 0x002fe200000010ff */
[----:B------:R-:W-:Y:S01]  /*cf10*/  FMUL.FTZ R30, R30, R158 ;  /* 0x0000009e1e1e7220 */ /* 0x000fe20000410000 */
[----:B------:R-:W-:Y:S01]  /*cf20*/  F2FP.BF16.F32.PACK_AB R154, R231, R228 ;  /* 0x000000e4e79a723e */ /* 0x000fe200000010ff */
[----:B------:R-:W1:Y:S01]  /*cf30*/  MUFU.EX2 R160, R160 ;  /* 0x000000a000a07308 */ /* 0x000e620000000800 */
[C---:B0-----:R-:W-:Y:S01]  /*cf40*/  FADD.FTZ R162, R159.reuse, R162 ;  /* 0x000000a29fa27221 */ /* 0x041fe20000010000 */
[----:B------:R-:W-:Y:S01]  /*cf50*/  F2FP.BF16.F32.PACK_AB R155, R159, R155 ;  /* 0x0000009b9f9b723e */ /* 0x000fe200000010ff */
[----:B------:R-:W-:Y:S01]  /*cf60*/  BAR.SYNC.DEFER_BLOCKING 0xf, 0x100 ;  /* 0x03c4000000007b1d */ /* 0x000fe20000010000 */
[----:B------:R-:W-:Y:S01]  /*cf70*/  FADD.FTZ R159, R188, R161 ;  /* 0x000000a1bc9f7221 */ /* 0x000fe20000010000 */
[-C--:B------:R-:W-:Y:S01]  /*cf80*/  FMUL.FTZ R31, R31, R158.reuse ;  /* 0x0000009e1f1f7220 */ /* 0x080fe20000410000 */
[-C--:B------:R-:W-:Y:S01]  /*cf90*/  FMUL.FTZ R34, R34, R158.reuse ;  /* 0x0000009e22227220 */ /* 0x080fe20000410000 */
[-C--:B------:R-:W-:Y:S01]  /*cfa0*/  FMUL.FTZ R35, R35, R158.reuse ;  /* 0x0000009e23237220 */ /* 0x080fe20000410000 */
[----:B------:R-:W-:Y:S01]  /*cfb0*/  FADD.FTZ R159, R232, R159 ;  /* 0x0000009fe89f7221 */ /* 0x000fe20000010000 */
        /* <DEDUP_REMOVED lines=67> */
[----:B------:R-:W-:Y:S01]  /*d3f0*/  FMUL.FTZ R151, R151, R158 ;  /* 0x0000009e97977220 */ /* 0x000fe20000410000 */
[----:B------:R-:W-:Y:S01]  /*d400*/  FADD.FTZ R172, R187, R159 ;  /* 0x0000009fbbac7221 */ /* 0x000fe20000010000 */
[----:B------:R-:W-:Y:S01]  /*d410*/  F2FP.BF16.F32.PACK_AB R156, R232, R188 ;  /* 0x000000bce89c723e */ /* 0x000fe200000010ff */
[C---:B-1----:R-:W-:Y:S01]  /*d420*/  FADD.FTZ R170, R160.reuse, R162 ;  /* 0x000000a2a0aa7221 */ /* 0x042fe20000010000 */
[----:B------:R-:W-:Y:S01]  /*d430*/  F2FP.BF16.F32.PACK_AB R157, R160, R157 ;  /* 0x0000009da09d723e */ /* 0x000fe200000010ff */
[----:B------:R-:W-:Y:S01]  /*d440*/  MUFU.EX2 R179, R179 ;  /* 0x000000b300b37308 */ /* 0x000fe20000000800 */
[----:B------:R-:W-:Y:S01]  /*d450*/  F2FP.BF16.F32.PACK_AB R158, R12, R187 ;  /* 0x000000bb0c9e723e */ /* 0x000fe200000010ff */
[----:B------:R1:W-:Y:S01]  /*d460*/  STSM.16.M88.4 [R23+0x36400], R152 ;  /* 0x0364009817007844 */ /* 0x0003e20000000200 */
[----:B0-----:R-:W-:Y:S01]  /*d470*/  F2FP.BF16.F32.PACK_AB R159, R15, R13 ;  /* 0x0000000d0f9f723e */ /* 0x001fe200000010ff */
[----:B------:R-:W-:Y:S01]  /*d480*/  UMOV UR10, UR6 ;  /* 0x00000006000a7c82 */ /* 0x000fe20008000000 */
[----:B--2---:R-:W-:Y:S01]  /*d490*/  F2FP.BF16.F32.PACK_AB R160, R20, R14 ;  /* 0x0000000e14a0723e */ /* 0x004fe200000010ff */
[----:B------:R-:W-:Y:S01]  /*d4a0*/  FADD.FTZ R170, R13, R170 ;  /* 0x000000aa0daa7221 */ /* 0x000fe20000010000 */
[----:B---3--:R-:W-:Y:S01]  /*d4b0*/  F2FP.BF16.F32.PACK_AB R161, R169, R21 ;  /* 0x00000015a9a1723e */ /* 0x008fe200000010ff */
[----:B------:R-:W0:Y:S01]  /*d4c0*/  MUFU.EX2 R168, R168 ;  /* 0x000000a800a87308 */ /* 0x000e220000000800 */
[----:B------:R-:W-:Y:S01]  /*d4d0*/  F2FP.BF16.F32.PACK_AB R162, R177, R175 ;  /* 0x000000afb1a2723e */ /* 0x000fe200000010ff */
[----:B------:R3:W-:Y:S01]  /*d4e0*/  STSM.16.M88.4 [R186], R156 ;  /* 0x0000009cba007844 */ /* 0x0007e20000000200 */
[----:B----4-:R-:W-:Y:S01]  /*d4f0*/  F2FP.BF16.F32.PACK_AB R163, R6, R10 ;  /* 0x0000000a06a3723e */ /* 0x010fe200000010ff */
[----:B------:R-:W-:Y:S01]  /*d500*/  FADD.FTZ R172, R12, R172 ;  /* 0x000000ac0cac7221 */ /* 0x000fe20000010000 */
[----:B------:R-:W-:Y:S01]  /*d510*/  FADD.FTZ R170, R15, R170 ;  /* 0x000000aa0faa7221 */ /* 0x000fe20000010000 */
[----:B------:R-:W-:Y:S01]  /*d520*/  PLOP3.LUT P1, PT, PT, PT, UP0, 0x80, 0x0 ;  /* 0x000000000000781c */ /* 0x000fe20003f2f008 */
[----:B------:R-:W-:Y:S01]  /*d530*/  @!P2 VIADD R9, R9, 0x38860 ;  /* 0x000388600909a836 */ /* 0x000fe20000000000 */
[----:B------:R-:W2:Y:S01]  /*d540*/  MUFU.EX2 R182, R182 ;  /* 0x000000b600b67308 */ /* 0x000ea20000000800 */
[----:B------:R3:W-:Y:S01]  /*d550*/  STSM.16.M88.4 [R184], R160 ;  /* 0x000000a0b8007844 */ /* 0x0007e20000000200 */
[----:B------:R-:W-:Y:S01]  /*d560*/  FADD.FTZ R172, R14, R172 ;  /* 0x000000ac0eac7221 */ /* 0x000fe20000010000 */
[----:B------:R-:W-:Y:S01]  /*d570*/  FADD.FTZ R170, R21, R170 ;  /* 0x000000aa15aa7221 */ /* 0x000fe20000010000 */
[----:B------:R-:W-:Y:S01]  /*d580*/  @!P2 PRMT R9, RZ, 0x654, R9 ;  /* 0x00000654ff09a816 */ /* 0x000fe20000000009 */
[----:B------:R-:W-:-:S02]  /*d590*/  IMAD.MOV.U32 R12, RZ, RZ, R8 ;  /* 0x000000ffff0c7224 */ /* 0x000fc400078e0008 */
[----:B------:R-:W-:Y:S01]  /*d5a0*/  FADD.FTZ R172, R20, R172 ;  /* 0x000000ac14ac7221 */ /* 0x000fe20000010000 */
[----:B------:R-:W-:Y:S01]  /*d5b0*/  FADD.FTZ R169, R169, R170 ;  /* 0x000000aaa9a97221 */ /* 0x000fe20000010000 */
[----:B------:R-:W-:Y:S01]  /*d5c0*/  MUFU.EX2 R7, R176 ;  /* 0x000000b000077308 */ /* 0x000fe20000000800 */
[----:B0-----:R-:W-:Y:S01]  /*d5d0*/  F2FP.BF16.F32.PACK_AB R164, R168, R179 ;  /* 0x000000b3a8a4723e */ /* 0x001fe200000010ff */
[----:B------:R-:W-:Y:S01]  /*d5e0*/  FADD.FTZ R172, R175, R172 ;  /* 0x000000acafac7221 */ /* 0x000fe20000010000 */
[----:B------:R-:W-:Y:S01]  /*d5f0*/  FADD.FTZ R169, R10, R169 ;  /* 0x000000a90aa97221 */ /* 0x000fe20000010000 */
[----:B------:R-:W-:Y:S02]  /*d600*/  IMAD.MOV.U32 R10, RZ, RZ, R2 ;  /* 0x000000ffff0a7224 */ /* 0x000fe400078e0002 */
[----:B------:R-:W-:Y:S01]  /*d610*/  FADD.FTZ R172, R177, R172 ;  /* 0x000000acb1ac7221 */ /* 0x000fe20000010000 */
[----:B------:R-:W-:Y:S01]  /*d620*/  FADD.FTZ R6, R6, R169 ;  /* 0x000000a906067221 */ /* 0x000fe20000010000 */
[----:B------:R-:W0:Y:S01]  /*d630*/  MUFU.EX2 R178, R178 ;  /* 0x000000b200b27308 */ /* 0x000e220000000800 */
[----:B--2---:R-:W-:Y:S01]  /*d640*/  F2FP.BF16.F32.PACK_AB R166, R11, R182 ;  /* 0x000000b60ba6723e */ /* 0x004fe200000010ff */
[----:B------:R-:W-:-:S04]  /*d650*/  FADD.FTZ R179, R179, R172 ;  /* 0x000000acb3b37221 */ /* 0x000fc80000010000 */
[----:B------:R-:W-:Y:S02]  /*d660*/  FADD.FTZ R179, R168, R179 ;  /* 0x000000b3a8b37221 */ /* 0x000fe40000010000 */
[----:B------:R-:W-:Y:S08]  /*d670*/  MUFU.EX2 R180, R180 ;  /* 0x000000b400b47308 */ /* 0x000ff00000000800 */
[----:B------:R-:W2:Y:S01]  /*d680*/  MUFU.EX2 R181, R181 ;  /* 0x000000b500b57308 */ /* 0x000ea20000000800 */
[----:B0-----:R-:W-:Y:S01]  /*d690*/  F2FP.BF16.F32.PACK_AB R165, R178, R7 ;  /* 0x00000007b2a5723e */ /* 0x001fe200000010ff */
[----:B------:R-:W-:Y:S01]  /*d6a0*/  FADD.FTZ R7, R7, R6 ;  /* 0x0000000607077221 */ /* 0x000fe20000010000 */
[----:B------:R-:W-:-:S03]  /*d6b0*/  FADD.FTZ R6, R182, R179 ;  /* 0x000000b3b6067221 */ /* 0x000fc60000010000 */
[----:B------:R-:W-:Y:S01]  /*d6c0*/  FADD.FTZ R7, R178, R7 ;  /* 0x00000007b2077221 */ /* 0x000fe20000010000 */
[----:B------:R-:W-:Y:S01]  /*d6d0*/  FADD.FTZ R6, R11, R6 ;  /* 0x000000060b067221 */ /* 0x000fe20000010000 */
[----:B------:R-:W-:Y:S01]  /*d6e0*/  IMAD.MOV.U32 R11, RZ, RZ, R5 ;  /* 0x000000ffff0b7224 */ /* 0x000fe200078e0005 */
[----:B--2---:R-:W-:Y:S01]  /*d6f0*/  F2FP.BF16.F32.PACK_AB R167, R181, R180 ;  /* 0x000000b4b5a7723e */ /* 0x004fe200000010ff */
[----:B------:R-:W-:-:S04]  /*d700*/  FADD.FTZ R180, R180, R7 ;  /* 0x00000007b4b47221 */ /* 0x000fc80000010000 */
[----:B------:R3:W-:Y:S01]  /*d710*/  STSM.16.M88.4 [R185], R164 ;  /* 0x000000a4b9007844 */ /* 0x0007e20000000200 */
[----:B------:R-:W-:Y:S01]  /*d720*/  WARPGROUP.ARRIVE ;  /* 0x00000000000079c5 */ /* 0x000fe20000000000 */
[----:B------:R-:W-:-:S05]  /*d730*/  FADD.FTZ R7, R181, R180 ;  /* 0x000000b4b5077221 */ /* 0x000fca0000010000 */
[----:B------:R-:W-:Y:S01]  /*d740*/  HGMMA.64x256x16.F32.BF16 R24, R152, gdesc[UR8].tnspB, R24, gsb0 ;  /* 0x43e0000898187df0 */ /* 0x000fe20008001818 */
[----:B------:R-:W-:Y:S02]  /*d750*/  UMOV UR11, 0x40000040 ;  /* 0x40000040000b7882 */ /* 0x000fe40000000000 */
[----:B------:R-:W-:Y:S02]  /*d760*/  WARPGROUP.DEPBAR.LE gsb0, 0x0 ;  /* 0x00008000000079c5 */ /* 0x000fe40000010000 */
[----:B-1----:R-:W-:Y:S01]  /*d770*/  VIADD R152, R171, 0x80 ;  /* 0x00000080ab987836 */ /* 0x002fe20000000000 */
[----:B------:R-:W-:-:S04]  /*d780*/  WARPGROUP.ARRIVE ;  /* 0x00000000000079c5 */ /* 0x000fc80000000000 */
[----:B------:R-:W-:Y:S01]  /*d790*/  R2UR UR6, R152 ;  /* 0x00000000980672ca */ /* 0x000fe200000e0000 */
[C---:B------:R-:W-:Y:S02]  /*d7a0*/  VIADD R152, R171.reuse, 0x100 ;  /* 0x00000100ab987836 */ /* 0x040fe40000000000 */
[----:B------:R-:W-:-:S10]  /*d7b0*/  VIADD R171, R171, 0x180 ;  /* 0x00000180abab7836 */ /* 0x000fd40000000000 */
[----:B------:R-:W-:Y:S01]  /*d7c0*/  UMOV UR10, UR6 ;  /* 0x00000006000a7c82 */ /* 0x000fe20008000000 */
[----:B------:R-:W-:-:S04]  /*d7d0*/  R2UR UR6, R152 ;  /* 0x00000000980672ca */ /* 0x000fc800000e0000 */
[----:B------:R-:W-:Y:S01]  /*d7e0*/  HGMMA.64x256x16.F32.BF16 R24, R156, gdesc[UR8].tnspB, R24, gsb0 ;  /* 0x43e000089c187df0 */ /* 0x000fe20008001818 */
[----:B------:R-:W-:-:S08]  /*d7f0*/  UMOV UR11, 0x40000040 ;  /* 0x40000040000b7882 */ /* 0x000fd00000000000 */
[----:B------:R-:W-:Y:S01]  /*d800*/  UMOV UR10, UR6 ;  /* 0x00000006000a7c82 */ /* 0x000fe20008000000 */
[----:B------:R-:W-:Y:S01]  /*d810*/  R2UR UR6, R171 ;  /* 0x00000000ab0672ca */ /* 0x000fe200000e0000 */
[----:B------:R-:W-:Y:S02]  /*d820*/  WARPGROUP.DEPBAR.LE gsb0, 0x0 ;  /* 0x00008000000079c5 */ /* 0x000fe40000010000 */
[----:B------:R-:W-:-:S15]  /*d830*/  WARPGROUP.ARRIVE ;  /* 0x00000000000079c5 */ /* 0x000fde0000000000 */
        /* <DEDUP_REMOVED lines=18> */
.L_x_8324:
[----:B------:R-:W1:Y:S01]  /*d960*/  SHFL.BFLY PT, R3, R6, 0x2, 0x1f ;  /* 0x0c401f0006037f89 */ /* 0x000e6200000e0000 */
[----:B------:R-:W-:Y:S01]  /*d970*/  IMAD.U32 R11, RZ, RZ, UR4 ;  /* 0x00000004ff0b7e24 */ /* 0x000fe2000f8e00ff */
[----:B------:R-:W-:Y:S06]  /*d980*/  BAR.ARV 0x8, 0x100 ;  /* 0x0204000000007b1d */ /* 0x000fec0000002000 */
[----:B------:R-:W-:Y:S02]  /*d990*/  IMAD.MOV.U32 R19, RZ, RZ, -0x800000 ;  /* 0xff800000ff137424 */ /* 0x000fe400078e00ff */
[----:B------:R-:W-:Y:S01]  /*d9a0*/  BAR.SYNC.DEFER_BLOCKING 0xf, 0x100 ;  /* 0x03c4000000007b1d */ /* 0x000fe20000010000 */
[----:B------:R-:W-:Y:S01]  /*d9b0*/  ISETP.NE.AND P3, PT, R22, RZ, PT ;  /* 0x000000ff1600720c */ /* 0x000fe20003f65270 */
[----:B------:R-:W-:-:S04]  /*d9c0*/  UIADD3 UR40, UR40, 0x1, URZ ;  /* 0x0000000128287890 */ /* 0x000fc8000fffe03f */
[----:B------:R-:W4:Y:S01]  /*d9d0*/  SHFL.BFLY PT, R4, R7, 0x2, 0x1f ;  /* 0x0c401f0007047f89 */ /* 0x000f2200000e0000 */
[----:B-1----:R-:W-:-:S05]  /*d9e0*/  FADD.FTZ R3, R3, R6 ;  /* 0x0000000603037221 */ /* 0x002fca0000010000 */
[----:B------:R-:W1:Y:S01]  /*d9f0*/  SHFL.BFLY PT, R0, R3, 0x1, 0x1f ;  /* 0x0c201f0003007f89 */ /* 0x000e6200000e0000 */
[----:B----4-:R-:W-:Y:S01]  /*da00*/  FADD.FTZ R4, R4, R7 ;  /* 0x0000000704047221 */ /* 0x010fe20000010000 */
[----:B------:R-:W-:-:S04]  /*da10*/  @!P3 IMAD R7, R2, 0x40, R18 ;  /* 0x000000400207b824 */ /* 0x000fc800078e0212 */
[----:B0-23--:R-:W0:Y:S01]  /*da20*/  SHFL.BFLY PT, R9, R4, 0x1, 0x1f ;  /* 0x0c201f0004097f89 */ /* 0x00de2200000e0000 */
[----:B------:R-:W-:Y:S02]  /*da30*/  @!P3 IMAD R7, R7, 0x4, R16 ;  /* 0x000000040707b824 */ /* 0x000fe400078e0210 */
[----:B-1----:R-:W-:Y:S01]  /*da40*/  FADD.FTZ R10, R3, R0 ;  /* 0x00000000030a7221 */ /* 0x002fe20000010000 */
[----:B------:R-:W-:-:S04]  /*da50*/  IMAD.MOV.U32 R3, RZ, RZ, RZ ;  /* 0x000000ffff037224 */ /* 0x000fc800078e00ff */
[----:B------:R-:W-:-:S13]  /*da60*/  FSETP.NE.FTZ.AND P0, PT, R10, RZ, PT ;  /* 0x000000ff0a00720b */ /* 0x000fda0003f15000 */
[----:B------:R-:W1:Y:S01]  /*da70*/  @P0 MUFU.LG2 R0, R10 ;  /* 0x0000000a00000308 */ /* 0x000e620000000c00 */
[----:B------:R-:W-:Y:S01]  /*da80*/  @P0 FMUL.FTZ R11, R11, 0.69314718246459960938 ;  /* 0x3f3172180b0b0820 */ /* 0x000fe20000410000 */
[----:B0-----:R-:W-:Y:S01]  /*da90*/  FADD.FTZ R9, R4, R9 ;  /* 0x0000000904097221 */ /* 0x001fe20000010000 */
[----:B------:R-:W-:-:S04]  /*daa0*/  VIADD R4, R2, 0x1 ;  /* 0x0000000102047836 */ /* 0x000fc80000000000 */
[----:B------:R-:W-:Y:S01]  /*dab0*/  FSETP.NE.FTZ.AND P2, PT, R9, RZ, PT ;  /* 0x000000ff0900720b */ /* 0x000fe20003f55000 */
[----:B------:R-:W0:Y:S01]  /*dac0*/  @P0 MUFU.RCP R3, R10 ;  /* 0x0000000a00030308 */ /* 0x000e220000001000 */
[----:B------:R-:W-:-:S04]  /*dad0*/  ISETP.NE.AND P1, PT, R4, 0x2, PT ;  /* 0x000000020400780c */ /* 0x000fc80003f25270 */
[----:B------:R-:W-:Y:S01]  /*dae0*/  SEL R2, RZ, 0x1, P1 ;  /* 0x00000001ff027807 */ /* 0x000fe20000800000 */
[----:B-1----:R-:W-:-:S03]  /*daf0*/  @P0 FMUL.FTZ R0, R0, 0.69314718246459960938 ;  /* 0x3f31721800000820 */ /* 0x002fc60000410000 */
[----:B------:R-:W-:Y:S01]  /*db00*/  R2UR UR5, R2 ;  /* 0x00000000020572ca */ /* 0x000fe200000e0000 */
[----:B------:R-:W-:Y:S02]  /*db10*/  IMAD.U32 R2, RZ, RZ, UR4 ;  /* 0x00000004ff027e24 */ /* 0x000fe4000f8e00ff */
[----:B------:R-:W1:Y:S01]  /*db20*/  @P2 MUFU.LG2 R6, R9 ;  /* 0x0000000900062308 */ /* 0x000e620000000c00 */
[----:B------:R-:W-:Y:S01]  /*db30*/  @P0 FFMA.FTZ R19, R11, R8, R0 ;  /* 0x000000080b130223 */ /* 0x000fe20000010000 */
[----:B------:R-:W-:Y:S02]  /*db40*/  IMAD.MOV.U32 R0, RZ, RZ, RZ ;  /* 0x000000ffff007224 */ /* 0x000fe400078e00ff */
[----:B------:R-:W-:Y:S01]  /*db50*/  @P2 FMUL.FTZ R2, R2, 0.69314718246459960938 ;  /* 0x3f31721802022820 */ /* 0x000fe20000410000 */
[----:B------:R-:W-:Y:S01]  /*db60*/  PLOP3.LUT P0, PT, PT, PT, PT, 0x8, 0x0 ;  /* 0x000000000000781c */ /* 0x000fe20003f0e170 */
[----:B0-----:R0:W-:Y:S01]  /*db70*/  @!P3 STS [R7+0x38400], R3 ;  /* 0x038400030700b388 */ /* 0x0011e20000000800 */
[-C--:B------:R-:W-:Y:S01]  /*db80*/  FMUL.FTZ R24, R24, R3.reuse ;  /* 0x0000000318187220 */ /* 0x080fe20000410000 */
[-C--:B------:R-:W-:Y:S01]  /*db90*/  FMUL.FTZ R25, R25, R3.reuse ;  /* 0x0000000319197220 */ /* 0x080fe20000410000 */
        /* <DEDUP_REMOVED lines=65> */
[----:B0-----:R-:W-:-:S02]  /*dfb0*/  IMAD.MOV.U32 R3, RZ, RZ, -0x800000 ;  /* 0xff800000ff037424 */ /* 0x001fc400078e00ff */
[----:B------:R-:W-:Y:S01]  /*dfc0*/  @P2 FFMA.FTZ R3, R2, R5, R6 ;  /* 0x0000000502032223 */ /* 0x000fe20000010006 */
        /* <DEDUP_REMOVED lines=64> */
[----:B------:R-:W-:Y:S01]  /*e3d0*/  SEL R2, R4, RZ, P1 ;  /* 0x000000ff04027207 */ /* 0x000fe20000800000 */
[----:B------:R-:W-:Y:S01]  /*e3e0*/  ULOP3.LUT UR37, UR37, UR5, URZ, 0x3c, !UPT ;  /* 0x0000000525257292 */ /* 0x000fe2000f8e3c3f */
[----:B-1----:R-:W-:Y:S11]  /*e3f0*/  BAR.ARV 0xe, 0x100 ;  /* 0x0384000000007b1d */ /* 0x002ff60000002000 */
.L_x_8299:
[----:B------:R-:W0:Y:S01]  /*e400*/  S2R R5, SR_CgaCtaId ;  /* 0x0000000000057919 */ /* 0x000e220000008800 */
[----:B------:R-:W-:Y:S01]  /*e410*/  MOV R16, 0x400 ;  /* 0x0000040000107802 */ /* 0x000fe20000000f00 */
[----:B------:R-:W-:Y:S01]  /*e420*/  BSSY B0, `(.L_x_8334) ;  /* 0x0000482000007945 */ /* 0x000fe20003800000 */
[----:B------:R-:W-:Y:S01]  /*e430*/  SHF.R.U32.HI R0, RZ, 0x10, R195 ;  /* 0x00000010ff007819 */ /* 0x000fe200000116c3 */
[----:B------:R-:W-:Y:S01]  /*e440*/  BAR.SYNC.DEFER_BLOCKING 0x5, 0x180 ;  /* 0x0146000000007b1d */ /* 0x000fe20000010000 */
[----:B0-----:R-:W-:-:S05]  /*e450*/  LEA R16, R5, R16, 0x18 ;  /* 0x0000001005107211 */ /* 0x001fca00078ec0ff */
[----:B------:R-:W0:Y:S02]  /*e460*/  LDS.128 R4, [R16+0x388d0] ;  /* 0x0388d00010047984 */ /* 0x000e240000000c00 */
[----:B0-----:R-:W-:Y:S02]  /*e470*/  R2UR UR4, R5 ;  /* 0x00000000050472ca */ /* 0x001fe400000e0000 */
[----:B------:R-:W-:Y:S01]  /*e480*/  R2UR UR5, R7 ;  /* 0x00000000070572ca */ /* 0x000fe200000e0000 */
[----:B------:R-:W-:Y:S06]  /*e490*/  BAR.ARV 0x4, 0x180 ;  /* 0x0106000000007b1d */ /* 0x000fec0000002000 */
[----:B------:R-:W-:Y:S08]  /*e4a0*/  @P0 BRA `(.L_x_8335) ;  /* 0x0000003800140947 */ /* 0x000ff00003800000 */
[----:B------:R-:W2:Y:S01]  /*e4b0*/  LDL R8, [R1+0x70] ;  /* 0x0000700001087983 */ /* 0x000ea20000100800 */
[----:B------:R-:W-:Y:S01]  /*e4c0*/  ULDC.64 UR6, c[0x0][0xd08] ;  /* 0x0003420000067ab9 */ /* 0x000fe20000000a00 */
[----:B------:R-:W0:Y:S01]  /*e4d0*/  S2R R7, SR_SWINHI ;  /* 0x0000000000077919 */ /* 0x000e220000002f00 */
[----:B------:R-:W-:Y:S02]  /*e4e0*/  MOV R4, R16 ;  /* 0x0000001000047202 */ /* 0x000fe40000000f00 */
[----:B0-----:R-:W-:Y:S01]  /*e4f0*/  MOV R5, R7 ;  /* 0x0000000700057202 */ /* 0x001fe20000000f00 */
[----:B------:R-:W-:Y:S02]  /*e500*/  BAR.SYNC.DEFER_BLOCKING 0x1, 0x100 ;  /* 0x0044000000007b1d */ /* 0x000fe40000010000 */
        /* <DEDUP_REMOVED lines=12> */
[----:B------:R-:W-:Y:S02]  /*e5d0*/  MOV R166, R8 ;  /* 0x0000000800a67202 */ /* 0x000fe40000000f00 */
[----:B------:R-:W-:Y:S02]  /*e5e0*/  LOP3.LUT R9, R20, 0x380, RZ, 0xc0, !PT ;  /* 0x0000038014097812 */ /* 0x000fe400078ec0ff */
[----:B------:R-:W-:-:S02]  /*e5f0*/  LOP3.LUT R10, R11, 0x380, RZ, 0xc0, !PT ;  /* 0x000003800b0a7812 */ /* 0x000fc400078ec0ff */
[----:B------:R-:W-:Y:S02]  /*e600*/  SHF.R.U64 R9, R9, 0x3, RZ ;  /* 0x0000000309097819 */ /* 0x000fe400000012ff */
[----:B------:R-:W-:Y:S02]  /*e610*/  MOV R164, R12 ;  /* 0x0000000c00a47202 */ /* 0x000fe40000000f00 */
[----:B------:R-:W-:Y:S01]  /*e620*/  LOP3.LUT R8, R9, R20, RZ, 0x3c, !PT ;  /* 0x0000001409087212 */ /* 0x000fe200078e3cff */
[----:B------:R-:W-:Y:S01]  /*e630*/  IMAD.MOV.U32 R9, RZ, RZ, R21 ;  /* 0x000000ffff097224 */ /* 0x000fe200078e0015 */
[----:B------:R-:W-:Y:S02]  /*e640*/  SHF.R.U64 R10, R10, 0x3, RZ ;  /* 0x000000030a0a7819 */ /* 0x000fe400000012ff */
[----:B------:R-:W-:Y:S02]  /*e650*/  IADD3 R156, P5, R20, 0x4020, RZ ;  /* 0x00004020149c7810 */ /* 0x000fe40007fbe0ff */
[----:B------:R-:W-:-:S02]  /*e660*/  MOV R12, R8 ;  /* 0x00000008000c7202 */ /* 0x000fc40000000f00 */
[----:B------:R-:W0:Y:S01]  /*e670*/  LDC R9, c[0x0][0xbd4] ;  /* 0x0002f500ff097b82 */ /* 0x000e220000000800 */
[----:B------:R-:W-:Y:S01]  /*e680*/  LOP3.LUT R10, R10, R11, RZ, 0x3c, !PT ;  /* 0x0000000b0a0a7212 */ /* 0x000fe200078e3cff */
[----:B------:R-:W-:Y:S01]  /*e690*/  IMAD.X R11, RZ, RZ, R21, P0 ;  /* 0x000000ffff0b7224 */ /* 0x000fe200000e0615 */
[----:B------:R-:W-:Y:S02]  /*e6a0*/  IADD3 R160, P0, R20, 0x2060, RZ ;  /* 0x0000206014a07810 */ /* 0x000fe40007f1e0ff */
[----:B------:R-:W-:Y:S02]  /*e6b0*/  LOP3.LUT R157, R156, 0x380, RZ, 0xc0, !PT ;  /* 0x000003809c9d7812 */ /* 0x000fe400078ec0ff */
[----:B------:R-:W-:Y:S02]  /*e6c0*/  LOP3.LUT R161, R160, 0x380, RZ, 0xc0, !PT ;  /* 0x00000380a0a17812 */ /* 0x000fe400078ec0ff */
[----:B------:R-:W-:Y:S02]  /*e6d0*/  MOV R165, R10 ;  /* 0x0000000a00a57202 */ /* 0x000fe40000000f00 */
[----:B------:R-:W-:-:S02]  /*e6e0*/  SHF.R.U64 R161, R161, 0x3, RZ ;  /* 0x00000003a1a17819 */ /* 0x000fc400000012ff */
[----:B------:R-:W-:Y:S02]  /*e6f0*/  IADD3 R11, P1, R20, 0x2040, RZ ;  /* 0x00002040140b7810 */ /* 0x000fe40007f3e0ff */
[----:B------:R-:W-:Y:S01]  /*e700*/  LOP3.LUT R160, R161, R160, RZ, 0x3c, !PT ;  /* 0x000000a0a1a07212 */ /* 0x000fe200078e3cff */
[----:B------:R-:W-:Y:S01]  /*e710*/  IMAD.X R161, RZ, RZ, R21, P0 ;  /* 0x000000ffffa17224 */ /* 0x000fe200000e0615 */
[----:B------:R-:W-:Y:S02]  /*e720*/  LOP3.LUT R8, R11, 0x380, RZ, 0xc0, !PT ;  /* 0x000003800b087812 */ /* 0x000fe400078ec0ff */
[----:B------:R-:W-:Y:S02]  /*e730*/  SHF.R.U64 R157, R157, 0x3, RZ ;  /* 0x000000039d9d7819 */ /* 0x000fe400000012ff */
[----:B------:R-:W-:Y:S02]  /*e740*/  ISETP.NE.AND P0, PT, R0, RZ, PT ;  /* 0x000000ff0000720c */ /* 0x000fe40003f05270 */
[----:B------:R-:W-:-:S02]  /*e750*/  SHF.R.U64 R8, R8, 0x3, RZ ;  /* 0x0000000308087819 */ /* 0x000fc400000012ff */
[----:B------:R-:W-:Y:S01]  /*e760*/  LOP3.LUT R156, R157, R156, RZ, 0x3c, !PT ;  /* 0x0000009c9d9c7212 */ /* 0x000fe200078e3cff */
[--C-:B------:R-:W-:Y:S01]  /*e770*/  IMAD.X R157, RZ, RZ, R21.reuse, P5 ;  /* 0x000000ffff9d7224 */ /* 0x100fe200028e0615 */
[----:B0-----:R-:W-:Y:S01]  /*e780*/  SEL R0, R0, R9, P0 ;  /* 0x0000000900007207 */ /* 0x001fe20000000000 */
[----:B------:R-:W-:Y:S01]  /*e790*/  IMAD.X R9, RZ, RZ, R21, P1 ;  /* 0x000000ffff097224 */ /* 0x000fe200008e0615 */
[----:B------:R-:W-:Y:S02]  /*e7a0*/  IADD3 R15, P2, R20, 0x6000, RZ ;  /* 0x00006000140f7810 */ /* 0x000fe40007f5e0ff */
[----:B------:R-:W-:Y:S02]  /*e7b0*/  LOP3.LUT R8, R8, R11, RZ, 0x3c, !PT ;  /* 0x0000000b08087212 */ /* 0x000fe400078e3cff */
[----:B------:R-:W-:Y:S02]  /*e7c0*/  MOV R156, R156 ;  /* 0x0000009c009c7202 */ /* 0x000fe40000000f00 */
[----:B------:R-:W-:-:S02]  /*e7d0*/  LOP3.LUT R14, R15, 0x380, RZ, 0xc0, !PT ;  /* 0x000003800f0e7812 */ /* 0x000fc400078ec0ff */
[C---:B------:R-:W-:Y:S02]  /*e7e0*/  IADD3 R158, P6, R20.reuse, 0x4000, RZ ;  /* 0x00004000149e7810 */ /* 0x040fe40007fde0ff */
[----:B------:R-:W-:Y:S02]  /*e7f0*/  MOV R157, R8 ;  /* 0x00000008009d7202 */ /* 0x000fe40000000f00 */
[----:B------:R-:W-:Y:S02]  /*e800*/  IADD3 R9, P0, R20, 0x2020, RZ ;  /* 0x0000202014097810 */ /* 0x000fe40007f1e0ff */
[----:B------:R-:W-:Y:S02]  /*e810*/  SHF.R.U64 R14, R14, 0x3, RZ ;  /* 0x000000030e0e7819 */ /* 0x000fe400000012ff */
[----:B------:R-:W-:Y:S02]  /*e820*/  LOP3.LUT R159, R158, 0x380, RZ, 0xc0, !PT ;  /* 0x000003809e9f7812 */ /* 0x000fe400078ec0ff */
[----:B------:R-:W-:-:S02]  /*e830*/  LOP3.LUT R8, R9, 0x380, RZ, 0xc0, !PT ;  /* 0x0000038009087812 */ /* 0x000fc400078ec0ff */
[----:B------:R-:W-:Y:S01]  /*e840*/  LOP3.LUT R14, R14, R15, RZ, 0x3c, !PT ;  /* 0x0000000f0e0e7212 */ /* 0x000fe200078e3cff */
[--C-:B------:R-:W-:Y:S01]  /*e850*/  IMAD.X R15, RZ, RZ, R21.reuse, P2 ;  /* 0x000000ffff0f7224 */ /* 0x100fe200010e0615 */
[----:B------:R-:W-:Y:S02]  /*e860*/  SHF.R.U64 R159, R159, 0x3, RZ ;  /* 0x000000039f9f7819 */ /* 0x000fe400000012ff */
[----:B------:R-:W-:Y:S02]  /*e870*/  SHF.R.U64 R8, R8, 0x3, RZ ;  /* 0x0000000308087819 */ /* 0x000fe400000012ff */
[----:B------:R-:W-:Y:S01]  /*e880*/  LOP3.LUT R158, R159, R158, RZ, 0x3c, !PT ;  /* 0x0000009e9f9e7212 */ /* 0x000fe200078e3cff */
[--C-:B------:R-:W-:Y:S01]  /*e890*/  IMAD.X R159, RZ, RZ, R21.reuse, P6 ;  /* 0x000000ffff9f7224 */ /* 0x100fe200030e0615 */
[----:B------:R-:W-:Y:S01]  /*e8a0*/  LOP3.LUT R8, R8, R9, RZ, 0x3c, !PT ;  /* 0x0000000908087212 */ /* 0x000fe200078e3cff */
[----:B------:R-:W-:Y:S01]  /*e8b0*/  IMAD.X R9, RZ, RZ, R21, P0 ;  /* 0x000000ffff097224 */ /* 0x000fe200000e0615 */
[----:B------:R-:W-:-:S02]  /*e8c0*/  MOV R163, R14 ;  /* 0x0000000e00a37202 */ /* 0x000fc40000000f00 */
[----:B------:R-:W-:Y:S02]  /*e8d0*/  IADD3 R14, P0, R20, 0x20, RZ ;  /* 0x00000020140e7810 */ /* 0x000fe40007f1e0ff */
[----:B------:R-:W-:Y:S02]  /*e8e0*/  MOV R158, R158 ;  /* 0x0000009e009e7202 */ /* 0x000fe40000000f00 */
[----:B------:R-:W-:Y:S02]  /*e8f0*/  MOV R159, R8 ;  /* 0x00000008009f7202 */ /* 0x000fe40000000f00 */
[----:B------:R-:W-:Y:S02]  /*e900*/  LOP3.LUT R13, R14, 0x380, RZ, 0xc0, !PT ;  /* 0x000003800e0d7812 */ /* 0x000fe400078ec0ff */
[----:B------:R-:W-:Y:S02]  /*e910*/  F2FP.BF16.F32.PACK_AB R8, R25, R24 ;  /* 0x000000181908723e */ /* 0x000fe400000010ff */
[----:B------:R-:W-:-:S02]  /*e920*/  F2FP.BF16.F32.PACK_AB R9, R27, R26 ;  /* 0x0000001a1b09723e */ /* 0x000fc400000010ff */
[----:B------:R-:W-:Y:S02]  /*e930*/  F2FP.BF16.F32.PACK_AB R10, R29, R28 ;  /* 0x0000001c1d0a723e */ /* 0x000fe400000010ff */
[----:B------:R-:W-:Y:S02]  /*e940*/  F2FP.BF16.F32.PACK_AB R11, R31, R30 ;  /* 0x0000001e1f0b723e */ /* 0x000fe400000010ff */
[----:B------:R-:W-:Y:S02]  /*e950*/  SHF.R.U64 R13, R13, 0x3, RZ ;  /* 0x000000030d0d7819 */ /* 0x000fe400000012ff */
[----:B------:R-:W-:Y:S01]  /*e960*/  F2FP.BF16.F32.PACK_AB R15, R39, R38 ;  /* 0x00000026270f723e */ /* 0x000fe200000010ff */
[----:B------:R0:W-:Y:S01]  /*e970*/  STSM.16.M88.4 [R12], R8 ;  /* 0x000000080c007844 */ /* 0x0001e20000000200 */
[C---:B------:R-:W-:Y:S02]  /*e980*/  IADD3 R153, P3, R20.reuse, 0x4060, RZ ;  /* 0x0000406014997810 */ /* 0x040fe40007f7e0ff */
[----:B------:R-:W-:-:S02]  /*e990*/  IADD3 R154, P4, R20, 0x4040, RZ ;  /* 0x00004040149a7810 */ /* 0x000fc40007f9e0ff */
[----:B------:R-:W-:Y:S02]  /*e9a0*/  LOP3.LUT R152, R153, 0x380, RZ, 0xc0, !PT ;  /* 0x0000038099987812 */ /* 0x000fe400078ec0ff */
[----:B------:R-:W-:Y:S02]  /*e9b0*/  LOP3.LUT R155, R154, 0x380, RZ, 0xc0, !PT ;  /* 0x000003809a9b7812 */ /* 0x000fe400078ec0ff */
[----:B------:R-:W-:Y:S02]  /*e9c0*/  SHF.R.U64 R152, R152, 0x3, RZ ;  /* 0x0000000398987819 */ /* 0x000fe400000012ff */
[----:B------:R-:W-:Y:S02]  /*e9d0*/  SHF.R.U64 R155, R155, 0x3, RZ ;  /* 0x000000039b9b7819 */ /* 0x000fe400000012ff */
[----:B------:R-:W-:Y:S01]  /*e9e0*/  LOP3.LUT R152, R152, R153, RZ, 0x3c, !PT ;  /* 0x0000009998987212 */ /* 0x000fe200078e3cff */
[--C-:B------:R-:W-:Y:S01]  /*e9f0*/  IMAD.X R153, RZ, RZ, R21.reuse, P3 ;  /* 0x000000ffff997224 */ /* 0x100fe200018e0615 */
[----:B------:R-:W-:Y:S01]  /*ea00*/  LOP3.LUT R154, R155, R154, RZ, 0x3c, !PT ;  /* 0x0000009a9b9a7212 */ /* 0x000fe200078e3cff */
[--C-:B0-----:R-:W-:Y:S01]  /*ea10*/  IMAD.X R9, RZ, RZ, R21.reuse, P0 ;  /* 0x000000ffff097224 */ /* 0x101fe200000e0615 */
[----:B------:R-:W-:Y:S01]  /*ea20*/  LOP3.LUT R8, R13, R14, RZ, 0x3c, !PT ;  /* 0x0000000e0d087212 */ /* 0x000fe200078e3cff */
[----:B------:R-:W-:Y:S01]  /*ea30*/  IMAD.X R155, RZ, RZ, R21, P4 ;  /* 0x000000ffff9b7224 */ /* 0x000fe200020e0615 */
[----:B------:R-:W-:-:S02]  /*ea40*/  IADD3 R10, P0, R20, 0x40, RZ ;  /* 0x00000040140a7810 */ /* 0x000fc40007f1e0ff */
[----:B------:R-:W-:Y:S02]  /*ea50*/  MOV R8, R8 ;  /* 0x0000000800087202 */ /* 0x000fe40000000f00 */
[----:B------:R-:W-:Y:S02]  /*ea60*/  LOP3.LUT R9, R10, 0x380, RZ, 0xc0, !PT ;  /* 0x000003800a097812 */ /* 0x000fe400078ec0ff */
[----:B------:R-:W-:Y:S02]  /*ea70*/  F2FP.BF16.F32.PACK_AB R12, R33, R32 ;  /* 0x00000020210c723e */ /* 0x000fe400000010ff */
[----:B------:R-:W-:Y:S02]  /*ea80*/  F2FP.BF16.F32.PACK_AB R13, R35, R34 ;  /* 0x00000022230d723e */ /* 0x000fe400000010ff */
[----:B------:R-:W-:Y:S02]  /*ea90*/  F2FP.BF16.F32.PACK_AB R14, R37, R36 ;  /* 0x00000024250e723e */ /* 0x000fe400000010ff */
[----:B------:R-:W-:-:S02]  /*eaa0*/  SHF.R.U64 R9, R9, 0x3, RZ ;  /* 0x0000000309097819 */ /* 0x000fc400000012ff */
[----:B------:R-:W-:Y:S01]  /*eab0*/  F2FP.BF16.F32.PACK_AB R11, R47, R46 ;  /* 0x0000002e2f0b723e */ /* 0x000fe200000010ff */
[----:B------:R0:W-:Y:S01]  /*eac0*/  STSM.16.M88.4 [R8], R12 ;  /* 0x0000000c08007844 */ /* 0x0001e20000000200 */
[----:B------:R-:W-:Y:S02]  /*ead0*/  MOV R7, R152 ;  /* 0x0000009800077202 */ /* 0x000fe40000000f00 */
[----:B------:R-:W-:Y:S02]  /*eae0*/  MOV R162, R154 ;  /* 0x0000009a00a27202 */ /* 0x000fe40000000f00 */
[----:B------:R-:W-:Y:S02]  /*eaf0*/  F2FP.BF16.F32.PACK_AB R153, R67, R66 ;  /* 0x000000424399723e */ /* 0x000fe400000010ff */
[----:B------:R-:W-:Y:S02]  /*eb00*/  F2FP.BF16.F32.PACK_AB R154, R69, R68 ;  /* 0x00000044459a723e */ /* 0x000fe400000010ff */
[----:B------:R-:W-:-:S02]  /*eb10*/  F2FP.BF16.F32.PACK_AB R155, R71, R70 ;  /* 0x00000046479b723e */ /* 0x000fc400000010ff */
[----:B------:R-:W-:Y:S02]  /*eb20*/  MOV R160, R160 ;  /* 0x000000a000a07202 */ /* 0x000fe40000000f00 */
[----:B0-----:R-:W-:Y:S01]  /*eb30*/  LOP3.LUT R8, R9, R10, RZ, 0x3c, !PT ;  /* 0x0000000a09087212 */ /* 0x001fe200078e3cff */
[----:B------:R-:W-:Y:S01]  /*eb40*/  IMAD.X R9, RZ, RZ, R21, P0 ;  /* 0x000000ffff097224 */ /* 0x000fe200000e0615 */
[----:B------:R-:W-:Y:S02]  /*eb50*/  IADD3 R14, P0, R20, 0x2000, RZ ;  /* 0x00002000140e7810 */ /* 0x000fe40007f1e0ff */
[----:B------:R-:W-:Y:S02]  /*eb60*/  F2FP.BF16.F32.PACK_AB R10, R45, R44 ;  /* 0x0000002c2d0a723e */ /* 0x000fe400000010ff */
[----:B------:R-:W-:Y:S02]  /*eb70*/  MOV R12, R8 ;  /* 0x00000008000c7202 */ /* 0x000fe40000000f00 */
[----:B------:R-:W-:-:S02]  /*eb80*/  F2FP.BF16.F32.PACK_AB R8, R41, R40 ;  /* 0x000000282908723e */ /* 0x000fc400000010ff */
[----:B------:R-:W-:Y:S02]  /*eb90*/  F2FP.BF16.F32.PACK_AB R9, R43, R42 ;  /* 0x0000002a2b09723e */ /* 0x000fe400000010ff */
[----:B------:R-:W-:Y:S02]  /*eba0*/  LOP3.LUT R13, R14, 0x380, RZ, 0xc0, !PT ;  /* 0x000003800e0d7812 */ /* 0x000fe400078ec0ff */
[----:B------:R-:W-:Y:S01]  /*ebb0*/  F2FP.BF16.F32.PACK_AB R15, R63, R62 ;  /* 0x0000003e3f0f723e */ /* 0x000fe200000010ff */
[----:B------:R0:W-:Y:S01]  /*ebc0*/  STSM.16.M88.4 [R12], R8 ;  /* 0x000000080c007844 */ /* 0x0001e20000000200 */
[----:B------:R-:W-:Y:S02]  /*ebd0*/  SHF.R.U64 R13, R13, 0x3, RZ ;  /* 0x000000030d0d7819 */ /* 0x000fe400000012ff */
[----:B0-----:R-:W-:Y:S01]  /*ebe0*/  IADD3 R10, P1, R20, 0x60, RZ ;  /* 0x00000060140a7810 */ /* 0x001fe20007f3e0ff */
[----:B------:R-:W-:Y:S01]  /*ebf0*/  IMAD.X R9, RZ, RZ, R21, P0 ;  /* 0x000000ffff097224 */ /* 0x000fe200000e0615 */
[----:B------:R-:W-:-:S02]  /*ec00*/  LOP3.LUT R8, R13, R14, RZ, 0x3c, !PT ;  /* 0x0000000e0d087212 */ /* 0x000fc400078e3cff */
[----:B------:R-:W-:Y:S01]  /*ec10*/  LOP3.LUT R13, R10, 0x380, RZ, 0xc0, !PT ;  /* 0x000003800a0d7812 */ /* 0x000fe200078ec0ff */
[----:B------:R-:W-:Y:S01]  /*ec20*/  IMAD.X R21, RZ, RZ, R21, P1 ;  /* 0x000000ffff157224 */ /* 0x000fe200008e0615 */
[----:B------:R-:W-:Y:S02]  /*ec30*/  MOV R152, R8 ;  /* 0x0000000800987202 */ /* 0x000fe40000000f00 */
[----:B------:R-:W-:Y:S02]  /*ec40*/  SHF.R.U64 R13, R13, 0x3, RZ ;  /* 0x000000030d0d7819 */ /* 0x000fe400000012ff */
[----:B------:R-:W-:Y:S02]  /*ec50*/  F2FP.BF16.F32.PACK_AB R8, R49, R48 ;  /* 0x000000303108723e */ /* 0x000fe400000010ff */
[----:B------:R-:W-:Y:S02]  /*ec60*/  LOP3.LUT R20, R13, R10, RZ, 0x3c, !PT ;  /* 0x0000000a0d147212 */ /* 0x000fe400078e3cff */
[----:B------:R-:W-:-:S02]  /*ec70*/  F2FP.BF16.F32.PACK_AB R9, R51, R50 ;  /* 0x000000323309723e */ /* 0x000fc400000010ff */
[----:B------:R-:W-:Y:S02]  /*ec80*/  MOV R20, R20 ;  /* 0x0000001400147202 */ /* 0x000fe40000000f00 */
[----:B------:R-:W-:Y:S02]  /*ec90*/  F2FP.BF16.F32.PACK_AB R10, R53, R52 ;  /* 0x00000034350a723e */ /* 0x000fe400000010ff */
[----:B------:R-:W-:Y:S02]  /*eca0*/  F2FP.BF16.F32.PACK_AB R11, R55, R54 ;  /* 0x00000036370b723e */ /* 0x000fe400000010ff */
[----:B------:R-:W-:Y:S02]  /*ecb0*/  F2FP.BF16.F32.PACK_AB R12, R57, R56 ;  /* 0x00000038390c723e */ /* 0x000fe400000010ff */
[----:B------:R-:W-:Y:S01]  /*ecc0*/  F2FP.BF16.F32.PACK_AB R13, R59, R58 ;  /* 0x0000003a3b0d723e */ /* 0x000fe200000010ff */
[----:B------:R0:W-:Y:S01]  /*ecd0*/  STSM.16.M88.4 [R20], R8 ;  /* 0x0000000814007844 */ /* 0x0001e20000000200 */
[----:B------:R-:W-:-:S02]  /*ece0*/  F2FP.BF16.F32.PACK_AB R14, R61, R60 ;  /* 0x0000003c3d0e723e */ /* 0x000fc400000010ff */
[----:B------:R-:W-:-:S03]  /*ecf0*/  ISETP.NE.U32.AND P0, PT, RZ, UR6, PT ;  /* 0x00000006ff007c0c */ /* 0x000fc6000bf05070 */
[----:B------:R1:W-:Y:S01]  /*ed00*/  STSM.16.M88.4 [R152], R12 ;  /* 0x0000000c98007844 */ /* 0x0003e20000000200 */
[----:B------:R-:W-:Y:S02]  /*ed10*/  ISETP.NE.AND.EX P0, PT, RZ, UR7, PT, P0 ;  /* 0x00000007ff007c0c */ /* 0x000fe4000bf05300 */
[----:B0-----:R-:W-:Y:S02]  /*ed20*/  F2FP.BF16.F32.PACK_AB R8, R73, R72 ;  /* 0x000000484908723e */ /* 0x001fe400000010ff */
[----:B------:R-:W-:Y:S02]  /*ed30*/  F2FP.BF16.F32.PACK_AB R9, R75, R74 ;  /* 0x0000004a4b09723e */ /* 0x000fe400000010ff */
[----:B------:R-:W-:Y:S02]  /*ed40*/  F2FP.BF16.F32.PACK_AB R10, R77, R76 ;  /* 0x0000004c4d0a723e */ /* 0x000fe400000010ff */
[----:B-1----:R-:W-:Y:S02]  /*ed50*/  F2FP.BF16.F32.PACK_AB R152, R65, R64 ;  /* 0x000000404198723e */ /* 0x002fe400000010ff */
[----:B------:R-:W-:-:S02]  /*ed60*/  F2FP.BF16.F32.PACK_AB R11, R79, R78 ;  /* 0x0000004e4f0b723e */ /* 0x000fc400000010ff */
[----:B------:R-:W-:Y:S01]  /*ed70*/  F2FP.BF16.F32.PACK_AB R12, R81, R80 ;  /* 0x00000050510c723e */ /* 0x000fe200000010ff */
[----:B------:R0:W-:Y:S01]  /*ed80*/  STSM.16.M88.4 [R159], R152 ;  /* 0x000000989f007844 */ /* 0x0001e20000000200 */
[----:B------:R-:W-:Y:S02]  /*ed90*/  F2FP.BF16.F32.PACK_AB R13, R83, R82 ;  /* 0x00000052530d723e */ /* 0x000fe400000010ff */
[----:B------:R-:W-:Y:S01]  /*eda0*/  F2FP.BF16.F32.PACK_AB R14, R85, R84 ;  /* 0x00000054550e723e */ /* 0x000fe200000010ff */
[----:B------:R1:W-:Y:S01]  /*edb0*/  STSM.16.M88.4 [R157], R8 ;  /* 0x000000089d007844 */ /* 0x0003e20000000200 */
        /* <DEDUP_REMOVED lines=41> */
[----:B-1----:R-:W0:Y:S04]  /*f050*/  LDC.64 R12, c[0x0][0xd00] ;  /* 0x00034000ff0c7b82 */ /* 0x002e280000000a00 */
[----:B------:R1:W-:Y:S04]  /*f060*/  STSM.16.M88.4 [R166], R8 ;  /* 0x00000008a6007844 */ /* 0x0003e80000000200 */
[----:B-1----:R-:W1:Y:S08]  /*f070*/  LDC.64 R10, c[0x0][0xd00] ;  /* 0x00034000ff0a7b82 */ /* 0x002e700000000a00 */
[----:B------:R-:W-:Y:S01]  /*f080*/  BAR.SYNC.DEFER_BLOCKING 0x1, 0x100 ;  /* 0x0044000000007b1d */ /* 0x000fe20000010000 */
[----:B------:R-:W-:-:S04]  /*f090*/  @P0 LEA R8, P2, R191, UR6, 0x2 ;  /* 0x00000006bf080c11 */ /* 0x000fc8000f8410ff */
[----:B------:R-:W-:Y:S01]  /*f0a0*/  @P0 LEA.HI.X R9, R191, UR7, R196, 0x2, P2 ;  /* 0x00000007bf090c11 */ /* 0x000fe200090f14c4 */
[----:B------:R-:W-:Y:S01]  /*f0b0*/  IMAD.MOV.U32 R7, RZ, RZ, RZ ;  /* 0x000000ffff077224 */ /* 0x000fe200078e00ff */
[----:B-1----:R-:W-:-:S03]  /*f0c0*/  ISETP.NE.U32.AND P1, PT, R10, RZ, PT ;  /* 0x000000ff0a00720c */ /* 0x002fc60003f25070 */
[----:B------:R0:W2:Y:S01]  /*f0d0*/  @P0 LDG.E R14, desc[UR38][R8.64] ;  /* 0x00000026080e0981 */ /* 0x0000a2000c1e1900 */
[----:B------:R-:W-:Y:S01]  /*f0e0*/  ISETP.NE.AND.EX P1, PT, R11, RZ, PT, P1 ;  /* 0x000000ff0b00720c */ /* 0x000fe20003f25310 */
[----:B0-----:R-:W-:-:S12]  /*f0f0*/  IMAD.WIDE R8, R191, 0x4, R12 ;  /* 0x00000004bf087825 */ /* 0x001fd800078e020c */
        /* <DEDUP_REMOVED lines=10> */
.L_x_8336:
[----:B------:R-:W0:Y:S01]  /*f1a0*/  SHFL.IDX PT, R8, R233, RZ, 0x1f ;  /* 0x00001fffe9087589 */ /* 0x000e2200000e0000 */
[----:B------:R-:W-:Y:S02]  /*f1b0*/  LOP3.LUT R195, R195, 0xff, RZ, 0xc0, !PT ;  /* 0x000000ffc3c37812 */ /* 0x000fe400078ec0ff */
[----:B0-----:R-:W-:Y:S02]  /*f1c0*/  ISETP.NE.AND P0, PT, R8, RZ, PT ;  /* 0x000000ff0800720c */ /* 0x001fe40003f05270 */
[----:B-----5:R-:W-:-:S11]  /*f1d0*/  SHF.R.S32.HI R8, RZ, 0x1f, R7 ;  /* 0x0000001fff087819 */ /* 0x020fd60000011407 */
[----:B------:R-:W-:Y:S05]  /*f1e0*/  @P0 BRA `(.L_x_8337) ;  /* 0x0000000000f40947 */ /* 0x000fea0003800000 */
[----:B------:R-:W2:Y:S01]  /*f1f0*/  LDL R156, [R1+0x6c] ;  /* 0x00006c00019c7983 */ /* 0x000ea20000100800 */
[----:B------:R-:W-:Y:S01]  /*f200*/  IMAD.MOV.U32 R20, RZ, RZ, 0xab8 ;  /* 0x00000ab8ff147424 */ /* 0x000fe200078e00ff */
[----:B------:R-:W-:Y:S01]  /*f210*/  ISETP.GT.AND P1, PT, R0, 0x1, PT ;  /* 0x000000010000780c */ /* 0x000fe20003f24270 */
[----:B------:R-:W0:Y:S01]  /*f220*/  LDC R9, c[0x0][0xce8] ;  /* 0x00033a00ff097b82 */ /* 0x000e220000000800 */
[----:B------:R-:W-:Y:S01]  /*f230*/  ISETP.NE.U32.AND P0, PT, R10, RZ, PT ;  /* 0x000000ff0a00720c */ /* 0x000fe20003f05070 */
[----:B------:R-:W-:Y:S01]  /*f240*/  VIADD R152, R190, UR42 ;  /* 0x0000002abe987c36 */ /* 0x000fe20008000000 */
[----:B------:R-:W-:Y:S02]  /*f250*/  SEL R20, R20, 0xa78, P1 ;  /* 0x00000a7814147807 */ /* 0x000fe40000800000 */
[----:B------:R-:W-:-:S03]  /*f260*/  ISETP.NE.AND.EX P0, PT, R11, RZ, PT, P0 ;  /* 0x000000ff0b00720c */ /* 0x000fc60003f05300 */
[----:B------:R-:W1:Y:S01]  /*f270*/  LDC.64 R12, c[0x0][R20+0x220] ;  /* 0x00008800140c7b82 */ /* 0x000e620000000a00 */
[----:B------:R-:W-:Y:S02]  /*f280*/  SEL R21, R191, RZ, !P0 ;  /* 0x000000ffbf157207 */ /* 0x000fe40004000000 */
[----:B------:R-:W-:-:S05]  /*f290*/  SEL R153, R196, RZ, !P0 ;  /* 0x000000ffc4997207 */ /* 0x000fca0004000000 */
[----:B------:R-:W3:Y:S01]  /*f2a0*/  LDC.64 R14, c[0x0][R20+0x218] ;  /* 0x00008600140e7b82 */ /* 0x000ee20000000a00 */
[----:B0-----:R-:W-:Y:S01]  /*f2b0*/  ISETP.NE.AND P2, PT, R9, 0x1, PT ;  /* 0x000000010900780c */ /* 0x001fe20003f45270 */
[----:B-1----:R-:W-:-:S04]  /*f2c0*/  IMAD R13, R13, R21, RZ ;  /* 0x000000150d0d7224 */ /* 0x002fc800078e02ff */
[C---:B------:R-:W-:Y:S02]  /*f2d0*/  IMAD R153, R12.reuse, R153, R13 ;  /* 0x000000990c997224 */ /* 0x040fe400078e020d */
[----:B------:R-:W-:-:S04]  /*f2e0*/  IMAD.WIDE.U32 R12, R12, R21, RZ ;  /* 0x000000150c0c7225 */ /* 0x000fc800078e00ff */
[-C--:B---3--:R-:W-:Y:S02]  /*f2f0*/  IMAD R155, R15, R192.reuse, RZ ;  /* 0x000000c00f9b7224 */ /* 0x088fe400078e02ff */
[----:B------:R-:W-:Y:S02]  /*f300*/  IMAD.IADD R13, R13, 0x1, R153 ;  /* 0x000000010d0d7824 */ /* 0x000fe400078e0299 */
[----:B------:R-:W-:Y:S01]  /*f310*/  IMAD.WIDE.U32 R14, R14, R192, RZ ;  /* 0x000000c00e0e7225 */ /* 0x000fe200078e00ff */
[----:B------:R-:W0:Y:S03]  /*f320*/  @P2 LDC R153, c[0x0][0xcec] ;  /* 0x00033b00ff992b82 */ /* 0x000e260000000800 */
[----:B------:R-:W-:Y:S01]  /*f330*/  IMAD.IADD R154, R15, 0x1, R155 ;  /* 0x000000010f9a7824 */ /* 0x000fe200078e029b */
[----:B------:R-:W-:-:S04]  /*f340*/  IADD3 R21, P0, P3, R12, R14, R7 ;  /* 0x0000000e0c157210 */ /* 0x000fc80007b1e007 */
[----:B------:R-:W1:Y:S01]  /*f350*/  @P2 LDC R155, c[0x0][0xcf0] ;  /* 0x00033c00ff9b2b82 */ /* 0x000e620000000800 */
[----:B------:R-:W-:Y:S02]  /*f360*/  IADD3.X R154, R13, R154, R8, P0, P3 ;  /* 0x0000009a0d9a7210 */ /* 0x000fe400007e6408 */
[----:B------:R-:W-:-:S05]  /*f370*/  SEL R13, R195, RZ, P1 ;  /* 0x000000ffc30d7207 */ /* 0x000fca0000800000 */
[----:B------:R-:W3:Y:S01]  /*f380*/  LDC.64 R14, c[0x0][R20+0x228] ;  /* 0x00008a00140e7b82 */ /* 0x000ee20000000a00 */
[----:B0-----:R-:W-:-:S04]  /*f390*/  @P2 IMAD.HI.U32 R12, R152, R153, RZ ;  /* 0x00000099980c2227 */ /* 0x001fc800078e00ff */
[----:B------:R-:W-:Y:S01]  /*f3a0*/  IMAD.MOV.U32 R153, RZ, RZ, R152 ;  /* 0x000000ffff997224 */ /* 0x000fe200078e0098 */
[----:B-1----:R-:W-:Y:S01]  /*f3b0*/  @P2 SHF.R.U32.HI R153, RZ, R155, R12 ;  /* 0x0000009bff992219 */ /* 0x002fe2000001160c */
[-C--:B---3--:R-:W-:Y:S02]  /*f3c0*/  IMAD R155, R15, R13.reuse, RZ ;  /* 0x0000000d0f9b7224 */ /* 0x088fe400078e02ff */
[----:B------:R-:W-:Y:S02]  /*f3d0*/  IMAD.WIDE.U32 R14, R14, R13, RZ ;  /* 0x0000000d0e0e7225 */ /* 0x000fe400078e00ff */
[----:B------:R-:W0:Y:S02]  /*f3e0*/  LDC.64 R12, c[0x0][0xca8] ;  /* 0x00032a00ff0c7b82 */ /* 0x000e240000000a00 */
[----:B------:R-:W-:Y:S01]  /*f3f0*/  IMAD.IADD R15, R15, 0x1, R155 ;  /* 0x000000010f0f7824 */ /* 0x000fe200078e029b */
[----:B------:R-:W-:Y:S01]  /*f400*/  IADD3 R14, P0, P2, R153, R21, R14 ;  /* 0x00000015990e7210 */ /* 0x000fe20007a1e00e */
[--C-:B------:R-:W-:Y:S01]  /*f410*/  IMAD.MOV R155, RZ, RZ, -R153.reuse ;  /* 0x000000ffff9b7224 */ /* 0x100fe200078e0a99 */
[----:B------:R-:W-:-:S03]  /*f420*/  SHF.R.S32.HI R153, RZ, 0x1f, R153 ;  /* 0x0000001fff997819 */ /* 0x000fc60000011499 */
[----:B------:R-:W1:Y:S01]  /*f430*/  LDC.64 R20, c[0x0][R20+0x210] ;  /* 0x0000840014147b82 */ /* 0x000e620000000a00 */
[----:B------:R-:W-:Y:S01]  /*f440*/  IMAD R155, R9, R155, R152 ;  /* 0x0000009b099b7224 */ /* 0x000fe200078e0298 */
[----:B------:R-:W-:Y:S01]  /*f450*/  IADD3.X R15, R153, R154, R15, P0, P2 ;  /* 0x0000009a990f7210 */ /* 0x000fe200007e440f */
[----:B------:R-:W-:Y:S02]  /*f460*/  IMAD R152, R9, UR6, RZ ;  /* 0x0000000609987c24 */ /* 0x000fe4000f8e02ff */
[----:B------:R-:W-:Y:S01]  /*f470*/  VIADD R9, R18, UR42 ;  /* 0x0000002a12097c36 */ /* 0x000fe20008000000 */
[----:B------:R-:W-:Y:S02]  /*f480*/  SHF.R.S32.HI R153, RZ, 0x1f, R155 ;  /* 0x0000001fff997819 */ /* 0x000fe4000001149b */
[----:B0-----:R-:W0:Y:S08]  /*f490*/  @!P1 LDC R12, c[0x0][0xc50] ;  /* 0x00031400ff0c9b82 */ /* 0x001e300000000800 */
[----:B------:R-:W3:Y:S01]  /*f4a0*/  @!P1 LDC R13, c[0x0][0xc54] ;  /* 0x00031500ff0d9b82 */ /* 0x000ee20000000800 */
[----:B-1----:R-:W-:-:S02]  /*f4b0*/  IMAD R21, R21, R155, RZ ;  /* 0x0000009b15157224 */ /* 0x002fc400078e02ff */
[----:B------:R-:W-:-:S04]  /*f4c0*/  IMAD.WIDE.U32 R14, R20, R155, R14 ;  /* 0x0000009b140e7225 */ /* 0x000fc800078e000e */
[----:B------:R-:W-:-:S04]  /*f4d0*/  IMAD R21, R20, R153, R21 ;  /* 0x0000009914157224 */ /* 0x000fc800078e0215 */
[----:B------:R-:W-:Y:S01]  /*f4e0*/  IMAD.IADD R15, R15, 0x1, R21 ;  /* 0x000000010f0f7824 */ /* 0x000fe200078e0215 */
[----:B0-----:R-:W-:-:S04]  /*f4f0*/  LEA R20, P0, R14, R12, 0x2 ;  /* 0x0000000c0e147211 */ /* 0x001fc800078010ff */
[----:B---3--:R-:W-:Y:S02]  /*f500*/  LEA.HI.X R21, R14, R13, R15, 0x2, P0 ;  /* 0x0000000d0e157211 */ /* 0x008fe400000f140f */
[----:B------:R-:W-:Y:S04]  /*f510*/  SHFL.IDX PT, R14, R20, 0x1, 0x1c1f ;  /* 0x003c1f00140e7f89 */ /* 0x000fe800000e0000 */
[----:B------:R-:W-:Y:S04]  /*f520*/  SHFL.IDX PT, R13, R21, RZ, 0x1c1f ;  /* 0x001c1fff150d7589 */ /* 0x000fe800000e0000 */
[----:B------:R-:W-:Y:S01]  /*f530*/  SHFL.IDX PT, R15, R21, 0x1, 0x1c1f ;  /* 0x003c1f00150f7f89 */ /* 0x000fe200000e0000 */
[----:B--2---:R-:W-:-:S05]  /*f540*/  IMAD.MOV R12, RZ, RZ, -R156 ;  /* 0x000000ffff0c7224 */ /* 0x004fca00078e0a9c */
[----:B------:R-:W-:Y:S02]  /*f550*/  ISETP.NE.AND P0, PT, R189, R12, PT ;  /* 0x0000000cbd00720c */ /* 0x000fe40003f05270 */
[----:B------:R-:W0:Y:S02]  /*f560*/  SHFL.IDX PT, R12, R20, RZ, 0x1c1f ;  /* 0x001c1fff140c7589 */ /* 0x000e2400000e0000 */
[C---:B------:R-:W-:Y:S01]  /*f570*/  ISETP.GE.OR P1, PT, R9.reuse, R152, P0 ;  /* 0x000000980900720c */ /* 0x040fe20000726670 */
[----:B------:R-:W-:-:S05]  /*f580*/  VIADD R9, R9, 0x8 ;  /* 0x0000000809097836 */ /* 0x000fca0000000000 */
[----:B------:R-:W-:-:S07]  /*f590*/  ISETP.GE.OR P0, PT, R9, R152, P0 ;  /* 0x000000980900720c */ /* 0x000fce0000706670 */
[----:B0-----:R0:W-:Y:S06]  /*f5a0*/  @!P1 ST.E desc[UR38][R12.64], R19 ;  /* 0x000000130c009985 */ /* 0x0011ec000c101926 */
[----:B------:R0:W-:Y:S02]  /*f5b0*/  @!P0 ST.E desc[UR38][R14.64], R3 ;  /* 0x000000030e008985 */ /* 0x0001e4000c101926 */
.L_x_8337:
[----:B------:R-:W-:Y:S02]  /*f5c0*/  ISETP.GT.AND P1, PT, R0, 0x1, PT ;  /* 0x000000010000780c */ /* 0x000fe40003f24270 */
[----:B------:R-:W-:-:S04]  /*f5d0*/  ISETP.NE.U32.AND P0, PT, R10, RZ, PT ;  /* 0x000000ff0a00720c */ /* 0x000fc80003f05070 */
[----:B------:R-:W-:-:S04]  /*f5e0*/  ISETP.NE.AND.EX P0, PT, R11, RZ, PT, P0 ;  /* 0x000000ff0b00720c */ /* 0x000fc80003f05300 */
[----:B------:R-:W-:-:S03]  /*f5f0*/  SEL R191, R191, RZ, !P0 ;  /* 0x000000ffbfbf7207 */ /* 0x000fc60004000000 */
[----:B------:R-:W-:Y:S06]  /*f600*/  @P1 BRA `(.L_x_8338) ;  /* 0x0000001000501947 */ /* 0x000fec0003800000 */
[----:B0-----:R-:W0:Y:S01]  /*f610*/  S2R R3, SR_TID.X ;  /* 0x0000000000037919 */ /* 0x001e220000002100 */
[----:B------:R-:W1:Y:S01]  /*f620*/  LDC R21, c[0x0][0xce8] ;  /* 0x00033a00ff157b82 */ /* 0x000e620000000800 */
[----:B------:R-:W-:Y:S01]  /*f630*/  ULDC.64 UR8, c[0x0][0xba0] ;  /* 0x0002e80000087ab9 */ /* 0x000fe20000000a00 */
[----:B------:R-:W-:Y:S01]  /*f640*/  ULDC UR7, c[0x0][0xbc8] ;  /* 0x0002f20000077ab9 */ /* 0x000fe20000000800 */
[----:B0-----:R-:W-:-:S05]  /*f650*/  VIADD R3, R3, 0xffffff80 ;  /* 0xffffff8003037836 */ /* 0x001fca0000000000 */
        /* <DEDUP_REMOVED lines=14> */
[C---:B------:R-:W-:Y:S02]  /*f740*/  IADD3 R53, P3, R4.reuse, 0x8000, RZ ;  /* 0x0000800004357810 */ /* 0x040fe40007f7e0ff */
[----:B------:R-:W-:Y:S01]  /*f750*/  IADD3 R45, P1, R4, 0x6000, RZ ;  /* 0x00006000042d7810 */ /* 0x000fe20007f3e0ff */
[----:B------:R-:W-:Y:S01]  /*f760*/  IMAD R8, R8, UR8, RZ ;  /* 0x0000000808087c24 */ /* 0x000fe2000f8e02ff */
[----:B------:R-:W-:Y:S01]  /*f770*/  SHF.R.U64 R48, R48, 0x3, RZ ;  /* 0x0000000330307819 */ /* 0x000fe200000012ff */
[C---:B------:R-:W-:Y:S01]  /*f780*/  VIADD R97, R17.reuse, 0x140 ;  /* 0x0000014011617836 */ /* 0x040fe20000000000 */
[----:B------:R-:W-:Y:S01]  /*f790*/  SHF.R.U64 R40, R40, 0x3, RZ ;  /* 0x0000000328287819 */ /* 0x000fe200000012ff */
[----:B------:R-:W-:Y:S01]  /*f7a0*/  VIADD R93, R17, 0x180 ;  /* 0x00000180115d7836 */ /* 0x000fe20000000000 */
[----:B------:R-:W-:Y:S01]  /*f7b0*/  LOP3.LUT R52, R53, 0x380, RZ, 0xc0, !PT ;  /* 0x0000038035347812 */ /* 0x000fe200078ec0ff */
[----:B------:R-:W5:Y:S01]  /*f7c0*/  LD.E.128 R24, desc[UR38][R24.64] ;  /* 0x0000002618187980 */ /* 0x000f62000c101d00 */
[----:B------:R-:W-:-:S02]  /*f7d0*/  IADD3 R29, P4, R4, 0x2000, RZ ;  /* 0x00002000041d7810 */ /* 0x000fc40007f9e0ff */
[C---:B------:R-:W-:Y:S02]  /*f7e0*/  IADD3 R33, P5, R4.reuse, 0x3000, RZ ;  /* 0x0000300004217810 */ /* 0x040fe40007fbe0ff */
[----:B------:R-:W-:Y:S02]  /*f7f0*/  IADD3 R37, P6, R4, 0x4000, RZ ;  /* 0x0000400004257810 */ /* 0x000fe40007fde0ff */
[----:B------:R-:W-:Y:S02]  /*f800*/  LOP3.LUT R44, R45, 0x380, RZ, 0xc0, !PT ;  /* 0x000003802d2c7812 */ /* 0x000fe400078ec0ff */
[----:B------:R-:W-:Y:S01]  /*f810*/  LOP3.LUT R48, R48, R49, RZ, 0x3c, !PT ;  /* 0x0000003130307212 */ /* 0x000fe200078e3cff */
[--C-:B------:R-:W-:Y:S01]  /*f820*/  IMAD.X R49, RZ, RZ, R5.reuse, P2 ;  /* 0x000000ffff317224 */ /* 0x100fe200010e0605 */
[----:B------:R-:W-:Y:S01]  /*f830*/  LOP3.LUT R40, R40, R41, RZ, 0x3c, !PT ;  /* 0x0000002928287212 */ /* 0x000fe200078e3cff */
[----:B------:R-:W-:Y:S01]  /*f840*/  IMAD.X R41, RZ, RZ, R5, P0 ;  /* 0x000000ffff297224 */ /* 0x000fe200000e0605 */
[----:B------:R-:W-:-:S02]  /*f850*/  SHF.R.U64 R52, R52, 0x3, RZ ;  /* 0x0000000334347819 */ /* 0x000fc400000012ff */
[----:B------:R-:W-:Y:S01]  /*f860*/  LOP3.LUT R28, R29, 0x380, RZ, 0xc0, !PT ;  /* 0x000003801d1c7812 */ /* 0x000fe200078ec0ff */
[----:B------:R-:W5:Y:S01]  /*f870*/  LD.E.128 R48, desc[UR38][R48.64] ;  /* 0x0000002630307980 */ /* 0x000f62000c101d00 */
[----:B------:R-:W-:Y:S02]  /*f880*/  LOP3.LUT R32, R33, 0x380, RZ, 0xc0, !PT ;  /* 0x0000038021207812 */ /* 0x000fe400078ec0ff */
[----:B------:R-:W-:Y:S01]  /*f890*/  LOP3.LUT R36, R37, 0x380, RZ, 0xc0, !PT ;  /* 0x0000038025247812 */ /* 0x000fe200078ec0ff */
[----:B------:R-:W5:Y:S01]  /*f8a0*/  LD.E.128 R40, desc[UR38][R40.64] ;  /* 0x0000002628287980 */ /* 0x000f62000c101d00 */
[----:B------:R-:W-:Y:S02]  /*f8b0*/  IADD3 R77, P2, R4, 0xe000, RZ ;  /* 0x0000e000044d7810 */ /* 0x000fe40007f5e0ff */
[----:B------:R-:W-:Y:S02]  /*f8c0*/  SHF.R.U64 R44, R44, 0x3, RZ ;  /* 0x000000032c2c7819 */ /* 0x000fe400000012ff */
[----:B------:R-:W-:-:S02]  /*f8d0*/  IADD3 R69, P0, R4, 0xc000, RZ ;  /* 0x0000c00004457810 */ /* 0x000fc40007f1e0ff */
[----:B------:R-:W-:Y:S01]  /*f8e0*/  LOP3.LUT R52, R52, R53, RZ, 0x3c, !PT ;  /* 0x0000003534347212 */ /* 0x000fe200078e3cff */
[--C-:B------:R-:W-:Y:S01]  /*f8f0*/  IMAD.X R53, RZ, RZ, R5.reuse, P3 ;  /* 0x000000ffff357224 */ /* 0x100fe200018e0605 */
[----:B------:R-:W-:Y:S02]  /*f900*/  SHF.R.U64 R28, R28, 0x3, RZ ;  /* 0x000000031c1c7819 */ /* 0x000fe400000012ff */
[----:B------:R-:W-:Y:S02]  /*f910*/  SHF.R.U64 R32, R32, 0x3, RZ ;  /* 0x0000000320207819 */ /* 0x000fe400000012ff */
[----:B------:R-:W-:Y:S01]  /*f920*/  SHF.R.U64 R36, R36, 0x3, RZ ;  /* 0x0000000324247819 */ /* 0x000fe200000012ff */
[----:B------:R-:W5:Y:S01]  /*f930*/  LD.E.128 R52, desc[UR38][R52.64] ;  /* 0x0000002634347980 */ /* 0x000f62000c101d00 */
[----:B------:R-:W-:Y:S02]  /*f940*/  LOP3.LUT R76, R77, 0x380, RZ, 0xc0, !PT ;  /* 0x000003804d4c7812 */ /* 0x000fe400078ec0ff */
[----:B------:R-:W-:Y:S01]  /*f950*/  LOP3.LUT R44, R44, R45, RZ, 0x3c, !PT ;  /* 0x0000002d2c2c7212 */ /* 0x000fe200078e3cff */
[----:B------:R-:W-:Y:S01]  /*f960*/  IMAD.X R45, RZ, RZ, R5, P1 ;  /* 0x000000ffff2d7224 */ /* 0x000fe200008e0605 */
[----:B------:R-:W-:-:S02]  /*f970*/  LOP3.LUT R68, R69, 0x380, RZ, 0xc0, !PT ;  /* 0x0000038045447812 */ /* 0x000fc400078ec0ff */
[C---:B------:R-:W-:Y:S02]  /*f980*/  IADD3 R11, P3, R4.reuse, 0xf000, RZ ;  /* 0x0000f000040b7810 */ /* 0x040fe40007f7e0ff */
        /* <DEDUP_REMOVED lines=8> */
[----:B------:R-:W-:Y:S01]  /*fa10*/  SHF.R.U64 R76, R76, 0x3, RZ ;  /* 0x000000034c4c7819 */ /* 0x000fe200000012ff */
[----:B------:R-:W-:Y:S01]  /*fa20*/  IMAD.X R81, RZ, RZ, R5, P3 ;  /* 0x000000ffff517224 */ /* 0x000fe200018e0605 */
[----:B------:R-:W-:Y:S01]  /*fa30*/  SHF.R.U64 R68, R68, 0x3, RZ ;  /* 0x0000000344447819 */ /* 0x000fe200000012ff */
[----:B------:R-:W5:Y:S01]  /*fa40*/  LD.E.128 R28, desc[UR38][R28.64] ;  /* 0x000000261c1c7980 */ /* 0x000f62000c101d00 */
[----:B------:R-:W-:-:S02]  /*fa50*/  LOP3.LUT R10, R11, 0x380, RZ, 0xc0, !PT ;  /* 0x000003800b0a7812 */ /* 0x000fc400078ec0ff */
[C---:B------:R-:W-:Y:S01]  /*fa60*/  IADD3 R57, P4, R4.reuse, 0x9000, RZ ;  /* 0x0000900004397810 */ /* 0x040fe20007f9e0ff */
[----:B------:R-:W5:Y:S01]  /*fa70*/  LD.E.128 R32, desc[UR38][R32.64] ;  /* 0x0000002620207980 */ /* 0x000f62000c101d00 */
[C---:B------:R-:W-:Y:S02]  /*fa80*/  IADD3 R61, P5, R4.reuse, 0xa000, RZ ;  /* 0x0000a000043d7810 */ /* 0x040fe40007fbe0ff */
[C---:B------:R-:W-:Y:S01]  /*fa90*/  IADD3 R65, P6, R4.reuse, 0xb000, RZ ;  /* 0x0000b00004417810 */ /* 0x040fe20007fde0ff */
[----:B------:R-:W5:Y:S01]  /*faa0*/  LD.E.128 R36, desc[UR38][R36.64] ;  /* 0x0000002624247980 */ /* 0x000f62000c101d00 */
[----:B------:R-:W-:Y:S02]  /*fab0*/  LOP3.LUT R13, R4, 0x380, RZ, 0xc0, !PT ;  /* 0x00000380040d7812 */ /* 0x000fe400078ec0ff */
        /* <DEDUP_REMOVED lines=11> */
[----:B------:R-:W-:Y:S02]  /*fb70*/  SHF.R.U64 R13, R13, 0x3, RZ ;  /* 0x000000030d0d7819 */ /* 0x000fe400000012ff */
[----:B-1----:R-:W-:Y:S02]  /*fb80*/  ISETP.NE.AND P2, PT, R21, 0x1, PT ;  /* 0x000000011500780c */ /* 0x002fe40003f45270 */
[----:B------:R-:W-:-:S02]  /*fb90*/  SHF.R.U64 R72, R72, 0x3, RZ ;  /* 0x0000000348487819 */ /* 0x000fc400000012ff */
[----:B------:R-:W-:Y:S02]  /*fba0*/  ISETP.GE.AND P0, PT, R194, UR7, PT ;  /* 0x00000007c2007c0c */ /* 0x000fe4000bf06270 */
[----:B------:R-:W-:Y:S01]  /*fbb0*/  LOP3.LUT R80, R10, R11, RZ, 0x3c, !PT ;  /* 0x0000000b0a507212 */ /* 0x000fe200078e3cff */
[----:B------:R-:W-:Y:S01]  /*fbc0*/  IMAD R11, R7, UR9, R8 ;  /* 0x00000009070b7c24 */ /* 0x000fe2000f8e0208 */
[----:B------:R-:W-:Y:S02]  /*fbd0*/  SHF.R.U64 R56, R56, 0x3, RZ ;  /* 0x0000000338387819 */ /* 0x000fe400000012ff */
[----:B------:R-:W-:Y:S02]  /*fbe0*/  SHF.R.U64 R60, R60, 0x3, RZ ;  /* 0x000000033c3c7819 */ /* 0x000fe400000012ff */
[----:B------:R-:W-:Y:S01]  /*fbf0*/  SHF.R.U64 R64, R64, 0x3, RZ ;  /* 0x0000000340407819 */ /* 0x000fe200000012ff */
[----:B------:R-:W0:Y:S01]  /*fc00*/  @P2 LDC R85, c[0x0][0xcec] ;  /* 0x00033b00ff552b82 */ /* 0x000e220000000800 */
[----:B------:R-:W-:Y:S01]  /*fc10*/  LOP3.LUT R4, R13, R4, RZ, 0x3c, !PT ;  /* 0x000000040d047212 */ /* 0x000fe200078e3cff */
[----:B------:R-:W5:Y:S01]  /*fc20*/  LD.E.128 R80, desc[UR38][R80.64] ;  /* 0x0000002650507980 */ /* 0x000f62000c101d00 */
[----:B------:R-:W-:Y:S01]  /*fc30*/  LOP3.LUT R72, R72, R73, RZ, 0x3c, !PT ;  /* 0x0000004948487212 */ /* 0x000fe200078e3cff */
[--C-:B------:R-:W-:Y:S01]  /*fc40*/  IMAD.X R73, RZ, RZ, R5.reuse, P1 ;  /* 0x000000ffff497224 */ /* 0x100fe200008e0605 */
[----:B------:R-:W-:Y:S01]  /*fc50*/  SEL R8, RZ, 0xffffffff, P0 ;  /* 0xffffffffff087807 */ /* 0x000fe20000000000 */
[----:B------:R1:W5:Y:S01]  /*fc60*/  LD.E.128 R12, desc[UR38][R4.64] ;  /* 0x00000026040c7980 */ /* 0x000362000c101d00 */
[----:B------:R-:W-:Y:S01]  /*fc70*/  ISETP.GE.AND P1, PT, R17, UR7, PT ;  /* 0x0000000711007c0c */ /* 0x000fe2000bf26270 */
[----:B------:R-:W2:Y:S01]  /*fc80*/  @P2 LDC R87, c[0x0][0xcf0] ;  /* 0x00033c00ff572b82 */ /* 0x000ea20000000800 */
[----:B------:R-:W-:Y:S01]  /*fc90*/  LOP3.LUT R56, R56, R57, RZ, 0x3c, !PT ;  /* 0x0000003938387212 */ /* 0x000fe200078e3cff */
[--C-:B------:R-:W-:Y:S01]  /*fca0*/  IMAD.X R57, RZ, RZ, R5.reuse, P4 ;  /* 0x000000ffff397224 */ /* 0x100fe200020e0605 */
[----:B------:R-:W-:Y:S01]  /*fcb0*/  LOP3.LUT R60, R60, R61, RZ, 0x3c, !PT ;  /* 0x0000003d3c3c7212 */ /* 0x000fe200078e3cff */
[--C-:B------:R-:W-:Y:S01]  /*fcc0*/  IMAD.X R61, RZ, RZ, R5.reuse, P5 ;  /* 0x000000ffff3d7224 */ /* 0x100fe200028e0605 */
[----:B------:R-:W-:Y:S01]  /*fcd0*/  LOP3.LUT R64, R64, R65, RZ, 0x3c, !PT ;  /* 0x0000004140407212 */ /* 0x000fe200078e3cff */
[----:B------:R-:W-:Y:S01]  /*fce0*/  IMAD.X R65, RZ, RZ, R5, P6 ;  /* 0x000000ffff417224 */ /* 0x000fe200030e0605 */
[----:B------:R-:W-:Y:S01]  /*fcf0*/  ISETP.GE.AND P0, PT, R193, UR7, PT ;  /* 0x00000007c1007c0c */ /* 0x000fe2000bf06270 */
[----:B-1----:R-:W-:Y:S01]  /*fd00*/  IMAD.WIDE.U32 R4, R7, UR8, RZ ;  /* 0x0000000807047c25 */ /* 0x002fe2000f8e00ff */
[----:B------:R-:W-:Y:S01]  /*fd10*/  SEL R7, RZ, 0x1, P1 ;  /* 0x00000001ff077807 */ /* 0x000fe20000800000 */
[----:B------:R-:W-:Y:S01]  /*fd20*/  ULDC.64 UR8, c[0x0][0xbe8] ;  /* 0x0002fa0000087ab9 */ /* 0x000fe20000000a00 */
[----:B------:R-:W5:Y:S01]  /*fd30*/  LD.E.128 R56, desc[UR38][R56.64] ;  /* 0x0000002638387980 */ /* 0x000f62000c101d00 */
[----:B------:R-:W-:Y:S01]  /*fd40*/  IMAD.SHL.U32 R10, R8, 0x2, RZ ;  /* 0x00000002080a7824 */ /* 0x000fe200078e00ff */
[----:B------:R-:W-:-:S02]  /*fd50*/  SEL R8, RZ, 0xffffffff, P0 ;  /* 0xffffffffff087807 */ /* 0x000fc40000000000 */
[----:B------:R-:W5:Y:S02]  /*fd60*/  LD.E.128 R60, desc[UR38][R60.64] ;  /* 0x000000263c3c7980 */ /* 0x000f64000c101d00 */
[----:B------:R-:W-:Y:S01]  /*fd70*/  LOP3.LUT R7, R10, 0x2, R7, 0xe2, !PT ;  /* 0x000000020a077812 */ /* 0x000fe200078ee207 */
[----:B------:R-:W-:Y:S01]  /*fd80*/  IMAD.SHL.U32 R8, R8, 0x4, RZ ;  /* 0x0000000408087824 */ /* 0x000fe200078e00ff */
[----:B------:R-:W-:Y:S01]  /*fd90*/  LOP3.LUT R10, R9, 0xfffffff8, RZ, 0xc0, !PT ;  /* 0xfffffff8090a7812 */ /* 0x000fe200078ec0ff */
[----:B------:R-:W-:Y:S01]  /*fda0*/  IMAD.IADD R5, R5, 0x1, R11 ;  /* 0x0000000105057824 */ /* 0x000fe200078e020b */
[----:B------:R-:W5:Y:S03]  /*fdb0*/  LD.E.128 R64, desc[UR38][R64.64] ;  /* 0x0000002640407980 */ /* 0x000f66000c101d00 */
[----:B------:R-:W-:Y:S01]  /*fdc0*/  IMAD.IADD R11, R3, 0x1, -R10 ;  /* 0x00000001030b7824 */ /* 0x000fe200078e0a0a */
[----:B------:R-:W-:Y:S01]  /*fdd0*/  LOP3.LUT R10, R8, 0x4, R7, 0xe2, !PT ;  /* 0x00000004080a7812 */ /* 0x000fe200078ee207 */
[----:B------:R-:W-:Y:S01]  /*fde0*/  VIADD R7, R17, 0xc0 ;  /* 0x000000c011077836 */ /* 0x000fe20000000000 */
[----:B------:R-:W5:Y:S01]  /*fdf0*/  LD.E.128 R72, desc[UR38][R72.64] ;  /* 0x0000002648487980 */ /* 0x000f62000c101d00 */
[----:B------:R-:W-:Y:S01]  /*fe00*/  IMAD.WIDE.U32 R4, R192, UR8, R4 ;  /* 0x00000008c0047c25 */ /* 0x000fe2000f8e0004 */
[----:B------:R-:W-:-:S02]  /*fe10*/  SHF.R.S32.HI R9, RZ, 0x1f, R191 ;  /* 0x0000001fff097819 */ /* 0x000fc400000114bf */
[----:B------:R-:W-:Y:S01]  /*fe20*/  ISETP.GE.AND P1, PT, R7, UR7, PT ;  /* 0x0000000707007c0c */ /* 0x000fe2000bf26270 */
[----:B------:R-:W-:Y:S01]  /*fe30*/  VIADD R3, R17, 0x100 ;  /* 0x0000010011037836 */ /* 0x000fe20000000000 */
[----:B------:R-:W-:Y:S01]  /*fe40*/  @!PT LDS RZ, [RZ] ;  /* 0x00000000fffff984 */ /* 0x000fe20000000800 */
[----:B------:R-:W-:Y:S01]  /*fe50*/  @!PT LDS RZ, [RZ] ;  /* 0x00000000fffff984 */ /* 0x000fe20000000800 */
[----:B------:R-:W-:Y:S01]  /*fe60*/  @!PT LDS RZ, [RZ] ;  /* 0x00000000fffff984 */ /* 0x000fe20000000800 */
[----:B------:R-:W-:Y:S01]  /*fe70*/  @!PT LDS RZ, [RZ] ;  /* 0x00000000fffff984 */ /* 0x000fe20000000800 */
[----:B------:R1:W-:Y:S06]  /*fe80*/  MEMBAR.ALL.CTA ;  /* 0x0000000000007992 */ /* 0x0003ec0000008000 */
[----:B-1----:R-:W1:Y:S01]  /*fe90*/  FENCE.VIEW.ASYNC.S ;  /* 0x00000000000073c6 */ /* 0x002e620000000000 */
[----:B------:R-:W-:Y:S01]  /*fea0*/  IMAD R5, R192, UR9, R5 ;  /* 0x00000009c0057c24 */ /* 0x000fe2000f8e0205 */
[----:B------:R-:W-:Y:S01]  /*feb0*/  ULDC.64 UR8, c[0x0][0xbf0] ;  /* 0x0002fc0000087ab9 */ /* 0x000fe20000000a00 */
[----:B------:R-:W-:Y:S01]  /*fec0*/  IMAD R8, R11, 0x20, R0 ;  /* 0x000000200b087824 */ /* 0x000fe200078e0200 */
[----:B------:R-:W-:Y:S01]  /*fed0*/  ISETP.GE.AND P0, PT, R3, UR7, PT ;  /* 0x0000000703007c0c */ /* 0x000fe2000bf06270 */
[----:B------:R-:W-:Y:S01]  /*fee0*/  IMAD R20, R9, UR8, RZ ;  /* 0x0000000809147c24 */ /* 0x000fe2000f8e02ff */
[----:B------:R-:W-:Y:S01]  /*fef0*/  SEL R9, RZ, 0xffffffff, P1 ;  /* 0xffffffffff097807 */ /* 0x000fe20000800000 */
[----:B------:R-:W-:Y:S01]  /*ff00*/  VIADD R84, R8, UR42 ;  /* 0x0000002a08547c36 */ /* 0x000fe20008000000 */
[----:B------:R-:W-:-:S03]  /*ff10*/  SEL R11, RZ, 0xffffffff, P0 ;  /* 0xffffffffff0b7807 */ /* 0x000fc60000000000 */
[----:B------:R-:W-:Y:S02]  /*ff20*/  IMAD.SHL.U32 R89, R9, 0x8, RZ ;  /* 0x0000000809597824 */ /* 0x000fe400078e00ff */
[----:B0-----:R-:W-:-:S03]  /*ff30*/  @P2 IMAD.HI.U32 R8, R84, R85, RZ ;  /* 0x0000005554082227 */ /* 0x001fc600078e00ff */
[----:B------:R-:W-:Y:S01]  /*ff40*/  LOP3.LUT R10, R89, 0x8, R10, 0xe2, !PT ;  /* 0x00000008590a7812 */ /* 0x000fe200078ee20a */
[----:B------:R-:W-:Y:S01]  /*ff50*/  IMAD.MOV.U32 R9, RZ, RZ, R84 ;  /* 0x000000ffff097224 */ /* 0x000fe200078e0054 */
[----:B--2---:R-:W-:Y:S01]  /*ff60*/  @P2 SHF.R.U32.HI R9, RZ, R87, R8 ;  /* 0x00000057ff092219 */ /* 0x004fe20000011608 */
[----:B------:R-:W-:Y:S02]  /*ff70*/  IMAD.SHL.U32 R11, R11, 0x10, RZ ;  /* 0x000000100b0b7824 */ /* 0x000fe400078e00ff */
[C---:B------:R-:W-:Y:S02]  /*ff80*/  IMAD R19, R191.reuse, UR9, R20 ;  /* 0x00000009bf137c24 */ /* 0x040fe4000f8e0214 */
[----:B------:R-:W-:Y:S01]  /*ff90*/  IMAD.WIDE.U32 R4, R191, UR8, R4 ;  /* 0x00000008bf047c25 */ /* 0x000fe2000f8e0004 */
[----:B------:R-:W-:Y:S01]  /*ffa0*/  LOP3.LUT R10, R11, 0x10, R10, 0xe2, !PT ;  /* 0x000000100b0a7812 */ /* 0x000fe200078ee20a */
[----:B------:R-:W-:Y:S01]  /*ffb0*/  ULDC.64 UR8, c[0x0][0xbe0] ;  /* 0x0002f80000087ab9 */ /* 0x000fe20000000a00 */
[----:B------:R-:W-:Y:S01]  /*ffc0*/  ISETP.GE.AND P0, PT, R97, UR7, PT ;  /* 0x0000000761007c0c */ /* 0x000fe2000bf06270 */
[----:B------:R-:W-:Y:S01]  /*ffd0*/  IMAD.IADD R5, R5, 0x1, R19 ;  /* 0x0000000105057824 */ /* 0x000fe200078e0213 */
[--C-:B------:R-:W-:Y:S01]  /*ffe0*/  SHF.R.S32.HI R19, RZ, 0x1f, R9.reuse ;  /* 0x0000001fff137819 */ /* 0x100fe20000011409 */
[----:B------:R-:W-:Y:S01]  /*fff0*/  IMAD.MOV R11, RZ, RZ, -R9 ;  /* 0x000000ffff0b7224 */ /* 0x000fe200078e0a09 */
[----:B------:R-:W-:-:S03]  /*10000*/  SEL R8, RZ, 0xffffffff, P0 ;  /* 0xffffffffff087807 */ /* 0x000fc60000000000 */
[----:B------:R-:W-:Y:S02]  /*10010*/  IMAD R11, R21, R11, R84 ;  /* 0x0000000b150b7224 */ /* 0x000fe400078e0254 */
[----:B------:R-:W-:Y:S01]  /*10020*/  IMAD R20, R19, UR8, RZ ;  /* 0x0000000813147c24 */ /* 0x000fe2000f8e02ff */
[----:B------:R-:W-:Y:S01]  /*10030*/  ISETP.GE.AND P0, PT, R93, UR7, PT ;  /* 0x000000075d007c0c */ /* 0x000fe2000bf06270 */
[----:B------:R-:W-:Y:S01]  /*10040*/  IMAD.SHL.U32 R85, R8, 0x20, RZ ;  /* 0x0000002008557824 */ /* 0x000fe200078e00ff */
[----:B------:R-:W-:Y:S01]  /*10050*/  SHF.R.S32.HI R8, RZ, 0x1f, R11 ;  /* 0x0000001fff087819 */ /* 0x000fe2000001140b */
[----:B------:R-:W-:-:S04]  /*10060*/  IMAD.WIDE.U32 R4, R9, UR8, R4 ;  /* 0x0000000809047c25 */ /* 0x000fc8000f8e0004 */
[----:B------:R-:W-:Y:S01]  /*10070*/  IMAD R19, R9, UR9, R20 ;  /* 0x0000000909137c24 */ /* 0x000fe2000f8e0214 */
[----:B------:R-:W-:Y:S01]  /*10080*/  ULDC.64 UR8, c[0x0][0xbd8] ;  /* 0x0002f60000087ab9 */ /* 0x000fe20000000a00 */
[----:B------:R-:W-:Y:S01]  /*10090*/  LOP3.LUT R10, R85, 0x20, R10, 0xe2, !PT ;  /* 0x00000020550a7812 */ /* 0x000fe200078ee20a */
[----:B------:R-:W-:Y:S01]  /*100a0*/  IMAD R8, R8, UR8, RZ ;  /* 0x0000000808087c24 */ /* 0x000fe2000f8e02ff */
[----:B------:R-:W-:Y:S01]  /*100b0*/  SEL R9, RZ, 0x40, P0 ;  /* 0x00000040ff097807 */ /* 0x000fe20000000000 */
[----:B------:R-:W-:Y:S02]  /*100c0*/  IMAD.IADD R5, R5, 0x1, R19 ;  /* 0x0000000105057824 */ /* 0x000fe400078e0213 */
[----:B------:R-:W-:Y:S02]  /*100d0*/  IMAD R91, R21, UR6, RZ ;  /* 0x00000006155b7c24 */ /* 0x000fe4000f8e02ff */
[----:B------:R-:W-:Y:S01]  /*100e0*/  VIADD R90, R0, UR42 ;  /* 0x0000002a005a7c36 */ /* 0x000fe20008000000 */
[----:B------:R-:W-:Y:S01]  /*100f0*/  LOP3.LUT R19, R10, R9, RZ, 0xfc, !PT ;  /* 0x000000090a137212 */ /* 0x000fe200078efcff */
[----:B------:R-:W-:-:S02]  /*10100*/  IMAD R9, R11, UR9, R8 ;  /* 0x000000090b097c24 */ /* 0x000fc4000f8e0208 */
[----:B------:R-:W-:Y:S01]  /*10110*/  IMAD.WIDE.U32 R4, R11, UR8, R4 ;  /* 0x000000080b047c25 */ /* 0x000fe2000f8e0004 */
[----:B------:R-:W-:Y:S01]  /*10120*/  ISETP.GE.AND P1, PT, R90, R91, PT ;  /* 0x0000005b5a00720c */ /* 0x000fe20003f26270 */
[----:B------:R-:W-:Y:S02]  /*10130*/  ULDC.64 UR8, c[0x0][0xb80] ;  /* 0x0002e00000087ab9 */ /* 0x000fe40000000a00 */
[----:B------:R-:W-:Y:S01]  /*10140*/  VIADD R95, R17, 0x1c0 ;  /* 0x000001c0115f7836 */ /* 0x000fe20000000000 */
[----:B------:R-:W-:Y:S01]  /*10150*/  LEA R88, P2, R4, UR8, 0x1 ;  /* 0x0000000804587c11 */ /* 0x000fe2000f8408ff */
[----:B------:R-:W-:Y:S02]  /*10160*/  IMAD.IADD R5, R5, 0x1, R9 ;  /* 0x0000000105057824 */ /* 0x000fe400078e0209 */
[----:B------:R-:W-:Y:S01]  /*10170*/  VIADD R8, R16, 0x38820 ;  /* 0x0003882010087836 */ /* 0x000fe20000000000 */
[----:B------:R-:W-:Y:S02]  /*10180*/  ISETP.GE.AND P0, PT, R95, UR7, PT ;  /* 0x000000075f007c0c */ /* 0x000fe4000bf06270 */
[----:B------:R-:W-:-:S02]  /*10190*/  LEA.HI.X R89, R4, UR9, R5, 0x1, P2 ;  /* 0x0000000904597c11 */ /* 0x000fc400090f0c05 */
[----:B------:R-:W-:Y:S01]  /*101a0*/  PRMT R8, RZ, 0x654, R8 ;  /* 0x00000654ff087816 */ /* 0x000fe20000000008 */
[----:B-1----:R0:W1:Y:S01]  /*101b0*/  SHFL.IDX PT, R4, R88, RZ, 0x181f ;  /* 0x00181fff58047589 */ /* 0x00206200000e0000 */
[----:B------:R-:W-:Y:S01]  /*101c0*/  SEL R0, RZ, 0x80, P0 ;  /* 0x00000080ff007807 */ /* 0x000fe20000000000 */
[----:B------:R-:W-:Y:S01]  /*101d0*/  BSSY B1, `(.L_x_8339) ;  /* 0x000002b000017945 */ /* 0x000fe20003800000 */
[----:B------:R0:W-:Y:S01]  /*101e0*/  SYNCS.ARRIVE.TRANS64.RED.A1T0 RZ, [R8+URZ], RZ ;  /* 0x000000ff08ff79a7 */ /* 0x0001e2000810043f */
        /* <DEDUP_REMOVED lines=11> */
[CC--:B01----:R-:W-:Y:S01]  /*102a0*/  @!P1 LEA R8, P2, R194.reuse, R4.reuse, 0x1 ;  /* 0x00000004c2089211 */ /* 0x0c3fe200078408ff */
        /* <DEDUP_REMOVED lines=14> */
[----:B0-----:R-:W-:Y:S01]  /*10390*/  SHF.R.S32.HI R11, RZ, 0x1f, R93 ;  /* 0x0000001fff0b7819 */ /* 0x001fe2000001145d */
[----:B------:R3:W-:Y:S01]  /*103a0*/  @!P3 ST.E.128 desc[UR38][R84.64], R44 ;  /* 0x0000002c5400b985 */ /* 0x0007e2000c101d26 */
[----:B------:R-:W-:-:S02]  /*103b0*/  @!P2 LEA.HI.X R87, R3, R5, R87, 0x1, P5 ;  /* 0x000000050357a211 */ /* 0x000fc400028f0c57 */
[----:B-1----:R-:W-:Y:S02]  /*103c0*/  SHF.R.S32.HI R9, RZ, 0x1f, R97 ;  /* 0x0000001fff097819 */ /* 0x002fe40000011461 */
[CC--:B------:R-:W-:Y:S01]  /*103d0*/  @!P1 LEA R8, P5, R97.reuse, R4.reuse, 0x1 ;  /* 0x0000000461089211 */ /* 0x0c0fe200078a08ff */
[----:B------:R3:W-:Y:S01]  /*103e0*/  @!P2 ST.E.128 desc[UR38][R86.64], R52 ;  /* 0x000000345600a985 */ /* 0x0007e2000c101d26 */
[----:B------:R-:W-:Y:S02]  /*103f0*/  SHF.R.S32.HI R12, RZ, 0x1f, R95 ;  /* 0x0000001fff0c7819 */ /* 0x000fe4000001145f */
        /* <DEDUP_REMOVED lines=8> */
.L_x_8340:
[----:B------:R-:W-:Y:S05]  /*10480*/  BSYNC B1 ;  /* 0x0000000000017941 */ /* 0x000fea0003800000 */
.L_x_8339:
[----:B0--3--:R-:W-:Y:S01]  /*10490*/  VIADD R8, R90, 0x20 ;  /* 0x000000205a087836 */ /* 0x009fe20000000000 */
[----:B--2---:R4:W0:Y:S04]  /*104a0*/  SHFL.IDX PT, R5, R89, 0x1, 0x181f ;  /* 0x00381f0059057f89 */ /* 0x00482800000e0000 */
[----:B------:R-:W-:Y:S01]  /*104b0*/  ISETP.GE.AND P0, PT, R8, R91, PT ;  /* 0x0000005b0800720c */ /* 0x000fe20003f06270 */
[----:B-1----:R4:W1:-:S12]  /*104c0*/  SHFL.IDX PT, R4, R88, 0x1, 0x181f ;  /* 0x00381f0058047f89 */ /* 0x00285800000e0000 */
[----:B----4-:R-:W-:Y:S05]  /*104d0*/  @P0 BRA `(.L_x_8341) ;  /* 0x0000002400d80947 */ /* 0x010fea0003800000 */
[----:B------:R-:W-:Y:S02]  /*104e0*/  ISETP.GE.AND P0, PT, R17, UR7, PT ;  /* 0x0000000711007c0c */ /* 0x000fe4000bf06270 */
[----:B------:R-:W-:Y:S02]  /*104f0*/  ISETP.GE.AND P4, PT, R194, UR7, PT ;  /* 0x00000007c2007c0c */ /* 0x000fe4000bf86270 */
[----:B------:R-:W-:Y:S02]  /*10500*/  ISETP.GE.AND P3, PT, R193, UR7, PT ;  /* 0x00000007c1007c0c */ /* 0x000fe4000bf66270 */
[----:B------:R-:W-:Y:S02]  /*10510*/  ISETP.GE.AND P2, PT, R7, UR7, PT ;  /* 0x0000000707007c0c */ /* 0x000fe4000bf46270 */
[----:B------:R-:W-:Y:S02]  /*10520*/  ISETP.GE.AND P1, PT, R3, UR7, PT ;  /* 0x0000000703007c0c */ /* 0x000fe4000bf26270 */
[----:B-----5:R-:W-:-:S02]  /*10530*/  SHF.R.S32.HI R13, RZ, 0x1f, R193 ;  /* 0x0000001fff0d7819 */ /* 0x020fc400000114c1 */
[----:B------:R-:W-:Y:S01]  /*10540*/  SHF.R.S32.HI R15, RZ, 0x1f, R7 ;  /* 0x0000001fff0f7819 */ /* 0x000fe20000011407 */
[----:B01----:R-:W-:Y:S02]  /*10550*/  @!P0 IMAD.WIDE R8, R17, 0x2, R4 ;  /* 0x0000000211088825 */ /* 0x003fe400078e0204 */
[CC--:B------:R-:W-:Y:S02]  /*10560*/  @!P4 LEA R10, P5, R194.reuse, R4.reuse, 0x1 ;  /* 0x00000004c20ac211 */ /* 0x0c0fe400078a08ff */
[-C--:B------:R-:W-:Y:S01]  /*10570*/  @!P3 LEA R12, P6, R193, R4.reuse, 0x1 ;  /* 0x00000004c10cb211 */ /* 0x080fe200078c08ff */
[----:B------:R0:W-:Y:S01]  /*10580*/  @!P0 ST.E.128 desc[UR38][R8.64], R24 ;  /* 0x0000001808008985 */ /* 0x0001e2000c101d26 */
[----:B------:R-:W-:Y:S02]  /*10590*/  ISETP.GE.AND P0, PT, R97, UR7, PT ;  /* 0x0000000761007c0c */ /* 0x000fe4000bf06270 */
[----:B------:R-:W-:Y:S02]  /*105a0*/  @!P4 LEA.HI.X R11, R194, R5, R152, 0x1, P5 ;  /* 0x00000005c20bc211 */ /* 0x000fe400028f0c98 */
[----:B------:R-:W-:-:S02]  /*105b0*/  @!P2 LEA R14, P5, R7, R4, 0x1 ;  /* 0x00000004070ea211 */ /* 0x000fc400078a08ff */
        /* <DEDUP_REMOVED lines=25> */
.L_x_8338:
[----:B------:R-:W-:Y:S01]  /*10750*/  ULDC UR7, c[0x0][0xce8] ;  /* 0x00033a0000077ab9 */ /* 0x000fe20000000800 */
[----:B------:R-:W-:Y:S01]  /*10760*/  ULDC.64 UR8, c[0x0][0xc08] ;  /* 0x0003020000087ab9 */ /* 0x000fe20000000a00 */
[----:B------:R-:W-:Y:S01]  /*10770*/  UISETP.NE.AND UP0, UPT, UR7, 0x1, UPT ;  /* 0x000000010700788c */ /* 0x000fe2000bf05270 */
[----:B------:R-:W-:Y:S01]  /*10780*/  IMAD R8, R8, UR8, RZ ;  /* 0x0000000808087c24 */ /* 0x000fe2000f8e02ff */
[----:B------:R-:W-:Y:S01]  /*10790*/  SHF.R.S32.HI R0, RZ, 0x1f, R191 ;  /* 0x0000001fff007819 */ /* 0x000fe200000114bf */
[C---:B------:R-:W-:Y:S01]  /*107a0*/  IMAD.WIDE.U32 R4, R7.reuse, UR8, RZ ;  /* 0x0000000807047c25 */ /* 0x040fe2000f8e00ff */
[----:B------:R-:W-:Y:S01]  /*107b0*/  ULDC.64 UR10, c[0x0][0xc40] ;  /* 0x00031000000a7ab9 */ /* 0x000fe20000000a00 */
[----:B------:R-:W-:Y:S01]  /*107c0*/  UIMAD UR6, UR6, UR7, URZ ;  /* 0x00000007060672a4 */ /* 0x000fe2000f8e023f */
[----:B------:R-:W-:Y:S01]  /*107d0*/  PLOP3.LUT P0, PT, PT, PT, UP0, 0x80, 0x0 ;  /* 0x000000000000781c */ /* 0x000fe20003f0f008 */
[----:B------:R-:W-:Y:S01]  /*107e0*/  IMAD R7, R7, UR9, R8 ;  /* 0x0000000907077c24 */ /* 0x000fe2000f8e0208 */
[----:B------:R-:W-:Y:S01]  /*107f0*/  ULDC.64 UR8, c[0x0][0xc38] ;  /* 0x00030e0000087ab9 */ /* 0x000fe20000000a00 */
[----:B------:R-:W-:Y:S01]  /*10800*/  IMAD R0, R0, UR10, RZ ;  /* 0x0000000a00007c24 */ /* 0x000fe2000f8e02ff */
[----:B------:R-:W-:Y:S01]  /*10810*/  BSSY B1, `(.L_x_8342) ;  /* 0x00000c6000017945 */ /* 0x000fe20003800000 */
[----:B------:R-:W-:Y:S01]  /*10820*/  IMAD.IADD R5, R5, 0x1, R7 ;  /* 0x0000000105057824 */ /* 0x000fe200078e0207 */
[----:B0-----:R-:W-:Y:S01]  /*10830*/  SHF.R.S32.HI R19, RZ, 0x1f, R201 ;  /* 0x0000001fff137819 */ /* 0x001fe200000114c9 */
[----:B------:R-:W-:Y:S01]  /*10840*/  VIADD R8, R190, UR42 ;  /* 0x0000002abe087c36 */ /* 0x000fe20008000000 */
[----:B------:R-:W-:Y:S01]  /*10850*/  SHF.R.S32.HI R152, RZ, 0x1f, R202 ;  /* 0x0000001fff987819 */ /* 0x000fe200000114ca */
[----:B------:R-:W-:Y:S01]  /*10860*/  IMAD.WIDE.U32 R4, R192, UR8, R4 ;  /* 0x00000008c0047c25 */ /* 0x000fe2000f8e0004 */
[----:B------:R-:W-:Y:S01]  /*10870*/  @UP0 ULDC UR8, c[0x0][0xcec] ;  /* 0x00033b0000080ab9 */ /* 0x000fe20000000800 */
[----:B------:R-:W-:-:S02]  /*10880*/  SHF.R.S32.HI R153, RZ, 0x1f, R203 ;  /* 0x0000001fff997819 */ /* 0x000fc400000114cb */
[C---:B------:R-:W-:Y:S01]  /*10890*/  IMAD R7, R191.reuse, UR11, R0 ;  /* 0x0000000bbf077c24 */ /* 0x040fe2000f8e0200 */
[----:B------:R-:W-:Y:S01]  /*108a0*/  SHF.R.S32.HI R154, RZ, 0x1f, R204 ;  /* 0x0000001fff9a7819 */ /* 0x000fe200000114cc */
[----:B------:R-:W-:Y:S01]  /*108b0*/  @P0 IMAD.HI.U32 R0, R8, UR8, RZ ;  /* 0x0000000808000c27 */ /* 0x000fe2000f8e00ff */
[----:B------:R-:W-:Y:S01]  /*108c0*/  @UP0 ULDC UR8, c[0x0][0xcf0] ;  /* 0x00033c0000080ab9 */ /* 0x000fe20000000800 */
[----:B------:R-:W-:Y:S02]  /*108d0*/  SHF.R.S32.HI R155, RZ, 0x1f, R205 ;  /* 0x0000001fff9b7819 */ /* 0x000fe400000114cd */
[----:B------:R-:W-:Y:S01]  /*108e0*/  IMAD R5, R192, UR9, R5 ;  /* 0x00000009c0057c24 */ /* 0x000fe2000f8e0205 */
[----:B------:R-:W-:Y:S01]  /*108f0*/  SHF.R.S32.HI R156, RZ, 0x1f, R206 ;  /* 0x0000001fff9c7819 */ /* 0x000fe200000114ce */
[----:B------:R-:W-:Y:S01]  /*10900*/  IMAD.MOV.U32 R3, RZ, RZ, R8 ;  /* 0x000000ffff037224 */ /* 0x000fe200078e0008 */
[----:B------:R-:W-:Y:S01]  /*10910*/  @P0 SHF.R.U32.HI R3, RZ, UR8, R0 ;  /* 0x00000008ff030c19 */ /* 0x000fe20008011600 */
[----:B------:R-:W-:Y:S01]  /*10920*/  IMAD.WIDE.U32 R4, R191, UR10, R4 ;  /* 0x0000000abf047c25 */ /* 0x000fe2000f8e0004 */
[----:B------:R-:W-:Y:S01]  /*10930*/  ULDC.64 UR10, c[0x0][0xc30] ;  /* 0x00030c00000a7ab9 */ /* 0x000fe20000000a00 */
[----:B------:R-:W-:Y:S01]  /*10940*/  ULDC.64 UR8, c[0x0][0xc48] ;  /* 0x0003120000087ab9 */ /* 0x000fe20000000a00 */
[----:B------:R-:W-:Y:S01]  /*10950*/  SHF.R.S32.HI R0, RZ, 0x1f, R3 ;  /* 0x0000001fff007819 */ /* 0x000fe20000011403 */
[----:B------:R-:W-:Y:S01]  /*10960*/  IMAD.IADD R5, R5, 0x1, R7 ;  /* 0x0000000105057824 */ /* 0x000fe200078e0207 */
[----:B------:R-:W-:Y:S01]  /*10970*/  SHF.R.S32.HI R157, RZ, 0x1f, R207 ;  /* 0x0000001fff9d7819 */ /* 0x000fe200000114cf */
[----:B------:R-:W-:Y:S01]  /*10980*/  IMAD.MOV R7, RZ, RZ, -R3 ;  /* 0x000000ffff077224 */ /* 0x000fe200078e0a03 */
[----:B------:R-:W-:Y:S01]  /*10990*/  SHF.R.S32.HI R158, RZ, 0x1f, R208 ;  /* 0x0000001fff9e7819 */ /* 0x000fe200000114d0 */
[----:B------:R-:W-:Y:S01]  /*109a0*/  IMAD R0, R0, UR10, RZ ;  /* 0x0000000a00007c24 */ /* 0x000fe2000f8e02ff */
[----:B------:R-:W-:Y:S01]  /*109b0*/  SHF.R.S32.HI R159, RZ, 0x1f, R209 ;  /* 0x0000001fff9f7819 */ /* 0x000fe200000114d1 */
[----:B------:R-:W-:Y:S01]  /*109c0*/  IMAD R7, R7, UR7, R8 ;  /* 0x0000000707077c24 */ /* 0x000fe2000f8e0208 */
[----:B------:R-:W-:Y:S01]  /*109d0*/  SHF.R.S32.HI R160, RZ, 0x1f, R210 ;  /* 0x0000001fffa07819 */ /* 0x000fe200000114d2 */
[----:B------:R-:W-:Y:S01]  /*109e0*/  IMAD.WIDE.U32 R4, R195, UR8, R4 ;  /* 0x00000008c3047c25 */ /* 0x000fe2000f8e0004 */
[----:B------:R-:W-:-:S02]  /*109f0*/  SHF.R.S32.HI R161, RZ, 0x1f, R211 ;  /* 0x0000001fffa17819 */ /* 0x000fc400000114d3 */
[----:B------:R-:W-:Y:S01]  /*10a00*/  SHF.R.S32.HI R162, RZ, 0x1f, R212 ;  /* 0x0000001fffa27819 */ /* 0x000fe200000114d4 */
[----:B------:R-:W-:Y:S01]  /*10a10*/  IMAD R9, R3, UR11, R0 ;  /* 0x0000000b03097c24 */ /* 0x000fe2000f8e0200 */
[----:B------:R-:W-:Y:S01]  /*10a20*/  SHF.R.S32.HI R0, RZ, 0x1f, R7 ;  /* 0x0000001fff007819 */ /* 0x000fe20000011407 */
[----:B------:R-:W-:Y:S01]  /*10a30*/  IMAD R5, R195, UR9, R5 ;  /* 0x00000009c3057c24 */ /* 0x000fe2000f8e0205 */
[----:B------:R-:W-:Y:S01]  /*10a40*/  ULDC.64 UR8, c[0x0][0xc28] ;  /* 0x00030a0000087ab9 */ /* 0x000fe20000000a00 */
[----:B------:R-:W-:Y:S01]  /*10a50*/  VIADD R8, R16, 0x38820 ;  /* 0x0003882010087836 */ /* 0x000fe20000000000 */
[----:B------:R-:W-:Y:S01]  /*10a60*/  SHF.R.S32.HI R163, RZ, 0x1f, R213 ;  /* 0x0000001fffa37819 */ /* 0x000fe200000114d5 */
[----:B------:R-:W-:Y:S01]  /*10a70*/  IMAD.WIDE.U32 R4, R3, UR10, R4 ;  /* 0x0000000a03047c25 */ /* 0x000fe2000f8e0004 */
[----:B------:R-:W-:Y:S02]  /*10a80*/  SHF.R.S32.HI R164, RZ, 0x1f, R214 ;  /* 0x0000001fffa47819 */ /* 0x000fe400000114d6 */
[----:B------:R-:W-:Y:S01]  /*10a90*/  PRMT R8, RZ, 0x654, R8 ;  /* 0x00000654ff087816 */ /* 0x000fe20000000008 */
[----:B------:R-:W-:Y:S01]  /*10aa0*/  IMAD R0, R0, UR8, RZ ;  /* 0x0000000800007c24 */ /* 0x000fe2000f8e02ff */
[----:B------:R-:W-:Y:S01]  /*10ab0*/  SHF.R.S32.HI R165, RZ, 0x1f, R215 ;  /* 0x0000001fffa57819 */ /* 0x000fe200000114d7 */
[----:B------:R-:W-:Y:S01]  /*10ac0*/  IMAD.IADD R5, R5, 0x1, R9 ;  /* 0x0000000105057824 */ /* 0x000fe200078e0209 */
[----:B------:R0:W-:Y:S01]  /*10ad0*/  SYNCS.ARRIVE.TRANS64.RED.A1T0 RZ, [R8+URZ], RZ ;  /* 0x000000ff08ff79a7 */ /* 0x0001e2000810043f */
        /* <DEDUP_REMOVED lines=9> */
[C---:B------:R-:W-:Y:S02]  /*10b70*/  LEA R3, P1, R4.reuse, UR8, 0x2 ;  /* 0x0000000804037c11 */ /* 0x040fe4000f8210ff */
[----:B------:R-:W-:Y:S02]  /*10b80*/  SHF.R.S32.HI R169, RZ, 0x1f, R219 ;  /* 0x0000001fffa97819 */ /* 0x000fe400000114db */
[----:B------:R-:W-:Y:S01]  /*10b90*/  LEA.HI.X R7, R4, UR9, R7, 0x2, P1 ;  /* 0x0000000904077c11 */ /* 0x000fe200088f1407 */
[----:B------:R0:W1:Y:S01]  /*10ba0*/  SHFL.IDX PT, R12, R3, RZ, 0x1c1f ;  /* 0x001c1fff030c7589 */ /* 0x00006200000e0000 */
[----:B------:R-:W-:Y:S02]  /*10bb0*/  SHF.R.S32.HI R170, RZ, 0x1f, R220 ;  /* 0x0000001fffaa7819 */ /* 0x000fe400000114dc */
[----:B------:R-:W-:Y:S01]  /*10bc0*/  SHF.R.S32.HI R171, RZ, 0x1f, R221 ;  /* 0x0000001fffab7819 */ /* 0x000fe200000114dd */
[----:B------:R0:W2:Y:S01]  /*10bd0*/  SHFL.IDX PT, R13, R7, RZ, 0x1c1f ;  /* 0x001c1fff070d7589 */ /* 0x0000a200000e0000 */
[----:B------:R-:W-:-:S02]  /*10be0*/  SHF.R.S32.HI R172, RZ, 0x1f, R222 ;  /* 0x0000001fffac7819 */ /* 0x000fc400000114de */
[----:B------:R-:W-:Y:S02]  /*10bf0*/  SHF.R.S32.HI R173, RZ, 0x1f, R223 ;  /* 0x0000001fffad7819 */ /* 0x000fe400000114df */
[----:B------:R-:W-:Y:S02]  /*10c00*/  SHF.R.S32.HI R174, RZ, 0x1f, R224 ;  /* 0x0000001fffae7819 */ /* 0x000fe400000114e0 */
[----:B------:R-:W-:Y:S02]  /*10c10*/  SHF.R.S32.HI R14, RZ, 0x1f, R225 ;  /* 0x0000001fff0e7819 */ /* 0x000fe400000114e1 */
[----:B------:R-:W-:Y:S02]  /*10c20*/  SHF.R.S32.HI R15, RZ, 0x1f, R226 ;  /* 0x0000001fff0f7819 */ /* 0x000fe400000114e2 */
[----:B------:R-:W-:Y:S02]  /*10c30*/  SHF.R.S32.HI R20, RZ, 0x1f, R227 ;  /* 0x0000001fff147819 */ /* 0x000fe400000114e3 */
[----:B------:R-:W-:Y:S01]  /*10c40*/  SHF.R.S32.HI R21, RZ, 0x1f, R22 ;  /* 0x0000001fff157819 */ /* 0x000fe20000011416 */
[----:B0-----:R-:W-:Y:S06]  /*10c50*/  @P0 BRA `(.L_x_8343) ;  /* 0x0000000800040947 */ /* 0x001fec0003800000 */
        /* <DEDUP_REMOVED lines=14> */
[CC--:B0-----:R-:W-:Y:S02]  /*10d40*/  @!P2 LEA R4, P6, R226.reuse, R12.reuse, 0x2 ;  /* 0x0000000ce204a211 */ /* 0x0c1fe400078c10ff */
[CC--:B-1----:R-:W-:Y:S02]  /*10d50*/  @!P1 LEA R8, P5, R225.reuse, R12.reuse, 0x2 ;  /* 0x0000000ce1089211 */ /* 0x0c2fe400078a10ff */
        /* <DEDUP_REMOVED lines=12> */
[----:B------:R-:W-:Y:S02]  /*10e20*/  ISETP.GE.AND P1, PT, R219, UR7, PT ;  /* 0x00000007db007c0c */ /* 0x000fe4000bf26270 */
[----:B------:R-:W-:Y:S01]  /*10e30*/  @!P4 LEA.HI.X R9, R222, R13, R172, 0x2, P2 ;  /* 0x0000000dde09c211 */ /* 0x000fe200010f14ac */
[----:B------:R0:W-:Y:S01]  /*10e40*/  @!P3 ST.E.64 desc[UR38][R4.64], R44 ;  /* 0x0000002c0400b985 */ /* 0x0001e2000c101b26 */
[----:B------:R-:W-:Y:S02]  /*10e50*/  ISETP.GE.AND P2, PT, R218, UR7, PT ;  /* 0x00000007da007c0c */ /* 0x000fe4000bf46270 */
[----:B--2---:R-:W-:Y:S01]  /*10e60*/  @!P5 LEA R10, P6, R221, R12, 0x2 ;  /* 0x0000000cdd0ad211 */ /* 0x004fe200078c10ff */
[----:B------:R1:W-:Y:S01]  /*10e70*/  @!P4 ST.E.64 desc[UR38][R8.64], R48 ;  /* 0x000000300800c985 */ /* 0x0003e2000c101b26 */
[----:B------:R-:W-:-:S02]  /*10e80*/  ISETP.GE.AND P3, PT, R217, UR7, PT ;  /* 0x00000007d9007c0c */ /* 0x000fc4000bf66270 */
[----:B------:R-:W-:Y:S02]  /*10e90*/  @!P5 LEA.HI.X R11, R221, R13, R171, 0x2, P6 ;  /* 0x0000000ddd0bd211 */ /* 0x000fe400030f14ab */
        /* <DEDUP_REMOVED lines=20> */
[----:B--2---:R-:W-:-:S03]  /*10fe0*/  @!P5 LEA R10, P6, R215, R12, 0x2 ;  /* 0x0000000cd70ad211 */ /* 0x004fc600078c10ff */
[----:B------:R1:W-:Y:S01]  /*10ff0*/  @!P4 ST.E.64 desc[UR38][R8.64], R72 ;  /* 0x000000480800c985 */ /* 0x0003e2000c101b26 */
[----:B------:R-:W-:-:S05]  /*11000*/  @!P5 LEA.HI.X R11, R215, R13, R165, 0x2, P6 ;  /* 0x0000000dd70bd211 */ /* 0x000fca00030f14a5 */
[----:B------:R2:W-:Y:S01]  /*11010*/  @!P5 ST.E.64 desc[UR38][R10.64], R76 ;  /* 0x0000004c0a00d985 */ /* 0x0005e2000c101b26 */
[----:B------:R-:W-:Y:S02]  /*11020*/  ISETP.GE.AND P5, PT, R211, UR7, PT ;  /* 0x00000007d3007c0c */ /* 0x000fe4000bfa6270 */
[----:B0-----:R-:W-:-:S04]  /*11030*/  @!P0 LEA R4, P4, R214, R12, 0x2 ;  /* 0x0000000cd6048211 */ /* 0x001fc800078810ff */
[-C--:B------:R-:W-:Y:S02]  /*11040*/  @!P0 LEA.HI.X R5, R214, R13.reuse, R164, 0x2, P4 ;  /* 0x0000000dd6058211 */ /* 0x080fe400020f14a4 */
[----:B------:R-:W-:Y:S02]  /*11050*/  ISETP.GE.AND P4, PT, R210, UR7, PT ;  /* 0x00000007d2007c0c */ /* 0x000fe4000bf86270 */
[CC--:B-1----:R-:W-:Y:S01]  /*11060*/  @!P1 LEA R8, P3, R213.reuse, R12.reuse, 0x2 ;  /* 0x0000000cd5089211 */ /* 0x0c2fe200078610ff */
[----:B------:R0:W-:Y:S01]  /*11070*/  @!P0 ST.E.64 desc[UR38][R4.64], R80 ;  /* 0x0000005004008985 */ /* 0x0001e2000c101b26 */
[----:B--2---:R-:W-:Y:S02]  /*11080*/  @!P2 LEA R10, P6, R212, R12, 0x2 ;  /* 0x0000000cd40aa211 */ /* 0x004fe400078c10ff */
        /* <DEDUP_REMOVED lines=12> */
[-C--:B------:R-:W-:Y:S02]  /*11150*/  @!P4 LEA.HI.X R9, R210, R13.reuse, R160, 0x2, P0 ;  /* 0x0000000dd209c211 */ /* 0x080fe400000f14a0 */
[----:B------:R-:W-:Y:S02]  /*11160*/  ISETP.GE.AND P0, PT, R206, UR7, PT ;  /* 0x00000007ce007c0c */ /* 0x000fe4000bf06270 */
[C---:B--2---:R-:W-:Y:S01]  /*11170*/  @!P3 LEA R10, P6, R209.reuse, R12, 0x2 ;  /* 0x0000000cd10ab211 */ /* 0x044fe200078c10ff */
[----:B------:R1:W-:Y:S01]  /*11180*/  @!P4 ST.E.64 desc[UR38][R8.64], R96 ;  /* 0x000000600800c985 */ /* 0x0003e2000c101b26 */
[----:B------:R-:W-:Y:S02]  /*11190*/  ISETP.GE.AND P4, PT, R204, UR7, PT ;  /* 0x00000007cc007c0c */ /* 0x000fe4000bf86270 */
[----:B------:R-:W-:-:S02]  /*111a0*/  @!P3 LEA.HI.X R11, R209, R13, R159, 0x2, P6 ;  /* 0x0000000dd10bb211 */ /* 0x000fc400030f149f */
[----:B0-----:R-:W-:-:S03]  /*111b0*/  @!P2 LEA R4, P6, R208, R12, 0x2 ;  /* 0x0000000cd004a211 */ /* 0x001fc600078c10ff */
[----:B------:R0:W-:Y:S01]  /*111c0*/  @!P3 ST.E.64 desc[UR38][R10.64], R100 ;  /* 0x000000640a00b985 */ /* 0x0001e2000c101b26 */
[----:B------:R-:W-:Y:S02]  /*111d0*/  @!P2 LEA.HI.X R5, R208, R13, R158, 0x2, P6 ;  /* 0x0000000dd005a211 */ /* 0x000fe400030f149e */
[----:B-1----:R-:W-:-:S03]  /*111e0*/  @!P1 LEA R8, P3, R207, R12, 0x2 ;  /* 0x0000000ccf089211 */ /* 0x002fc600078610ff */
[----:B------:R1:W-:Y:S01]  /*111f0*/  @!P2 ST.E.64 desc[UR38][R4.64], R104 ;  /* 0x000000680400a985 */ /* 0x0003e2000c101b26 */
[-C--:B------:R-:W-:Y:S02]  /*11200*/  @!P1 LEA.HI.X R9, R207, R13.reuse, R157, 0x2, P3 ;  /* 0x0000000dcf099211 */ /* 0x080fe400018f149d */
[----:B------:R-:W-:Y:S02]  /*11210*/  ISETP.GE.AND P3, PT, R203, UR7, PT ;  /* 0x00000007cb007c0c */ /* 0x000fe4000bf66270 */
[CC--:B0-----:R-:W-:Y:S01]  /*11220*/  @!P0 LEA R10, P6, R206.reuse, R12.reuse, 0x2 ;  /* 0x0000000cce0a8211 */ /* 0x0c1fe200078c10ff */
[----:B------:R0:W-:Y:S03]  /*11230*/  @!P1 ST.E.64 desc[UR38][R8.64], R108 ;  /* 0x0000006c08009985 */ /* 0x0001e6000c101b26 */
[----:B------:R-:W-:Y:S02]  /*11240*/  @!P0 LEA.HI.X R11, R206, R13, R156, 0x2, P6 ;  /* 0x0000000dce0b8211 */ /* 0x000fe400030f149c */
[----:B-1----:R-:W-:-:S03]  /*11250*/  @!P5 LEA R4, P1, R205, R12, 0x2 ;  /* 0x0000000ccd04d211 */ /* 0x002fc600078210ff */
[----:B------:R1:W-:Y:S01]  /*11260*/  @!P0 ST.E.64 desc[UR38][R10.64], R112 ;  /* 0x000000700a008985 */ /* 0x0003e2000c101b26 */
[----:B------:R-:W-:Y:S02]  /*11270*/  ISETP.GE.AND P0, PT, R202, UR7, PT ;  /* 0x00000007ca007c0c */ /* 0x000fe4000bf06270 */
[-C--:B------:R-:W-:Y:S02]  /*11280*/  @!P5 LEA.HI.X R5, R205, R13.reuse, R155, 0x2, P1 ;  /* 0x0000000dcd05d211 */ /* 0x080fe400008f149b */
[----:B------:R-:W-:Y:S02]  /*11290*/  ISETP.GE.AND P1, PT, R201, UR7, PT ;  /* 0x00000007c9007c0c */ /* 0x000fe4000bf26270 */
[C---:B0-----:R-:W-:Y:S01]  /*112a0*/  @!P4 LEA R8, P2, R204.reuse, R12, 0x2 ;  /* 0x0000000ccc08c211 */ /* 0x041fe200078410ff */
[----:B------:R0:W-:Y:S03]  /*112b0*/  @!P5 ST.E.64 desc[UR38][R4.64], R116 ;  /* 0x000000740400d985 */ /* 0x0001e6000c101b26 */
[----:B------:R-:W-:-:S02]  /*112c0*/  @!P4 LEA.HI.X R9, R204, R13, R154, 0x2, P2 ;  /* 0x0000000dcc09c211 */ /* 0x000fc400010f149a */
[----:B------:R-:W-:Y:S02]  /*112d0*/  ISETP.GE.AND P2, PT, R198, UR7, PT ;  /* 0x00000007c6007c0c */ /* 0x000fe4000bf46270 */
[CC--:B-1----:R-:W-:Y:S01]  /*112e0*/  @!P3 LEA R10, P6, R203.reuse, R12.reuse, 0x2 ;  /* 0x0000000ccb0ab211 */ /* 0x0c2fe200078c10ff */
[----:B------:R1:W-:Y:S01]  /*112f0*/  @!P4 ST.E.64 desc[UR38][R8.64], R120 ;  /* 0x000000780800c985 */ /* 0x0003e2000c101b26 */
[----:B------:R-:W-:Y:S02]  /*11300*/  ISETP.GE.AND P4, PT, R200, UR7, PT ;  /* 0x00000007c8007c0c */ /* 0x000fe4000bf86270 */
[----:B------:R-:W-:Y:S02]  /*11310*/  @!P3 LEA.HI.X R11, R203, R13, R153, 0x2, P6 ;  /* 0x0000000dcb0bb211 */ /* 0x000fe400030f1499 */
[----:B0-----:R-:W-:-:S03]  /*11320*/  @!P0 LEA R4, P5, R202, R12, 0x2 ;  /* 0x0000000cca048211 */ /* 0x001fc600078a10ff */
[----:B------:R0:W-:Y:S01]  /*11330*/  @!P3 ST.E.64 desc[UR38][R10.64], R124 ;  /* 0x0000007c0a00b985 */ /* 0x0001e2000c101b26 */
[----:B------:R-:W-:Y:S02]  /*11340*/  ISETP.GE.AND P3, PT, R199, UR7, PT ;  /* 0x00000007c7007c0c */ /* 0x000fe4000bf66270 */
[-C--:B------:R-:W-:Y:S02]  /*11350*/  @!P0 LEA.HI.X R5, R202, R13.reuse, R152, 0x2, P5 ;  /* 0x0000000dca058211 */ /* 0x080fe400028f1498 */
[----:B------:R-:W-:Y:S02]  /*11360*/  ISETP.GE.AND P5, PT, R197, UR7, PT ;  /* 0x00000007c5007c0c */ /* 0x000fe4000bfa6270 */
[C---:B-1----:R-:W-:Y:S01]  /*11370*/  @!P1 LEA R8, P6, R201.reuse, R12, 0x2 ;  /* 0x0000000cc9089211 */ /* 0x042fe200078c10ff */
[----:B------:R1:W-:Y:S03]  /*11380*/  @!P0 ST.E.64 desc[UR38][R4.64], R128 ;  /* 0x0000008004008985 */ /* 0x0003e6000c101b26 */
[----:B------:R-:W-:-:S03]  /*11390*/  @!P1 LEA.HI.X R9, R201, R13, R19, 0x2, P6 ;  /* 0x0000000dc9099211 */ /* 0x000fc600030f1413 */
[CC--:B0-----:R-:W-:Y:S02]  /*113a0*/  @!P3 LEA R10, P6, R199.reuse, R12.reuse, 0x2 ;  /* 0x0000000cc70ab211 */ /* 0x0c1fe400078c10ff */
[----:B------:R0:W-:Y:S02]  /*113b0*/  @!P1 ST.E.64 desc[UR38][R8.64], R132 ;  /* 0x0000008408009985 */ /* 0x0001e4000c101b26 */
[----:B------:R-:W-:Y:S02]  /*113c0*/  @!P3 LEA.HI.X R11, R199, R13, R236, 0x2, P6 ;  /* 0x0000000dc70bb211 */ /* 0x000fe400030f14ec */
[----:B-1----:R-:W-:-:S04]  /*113d0*/  @!P4 LEA R4, P0, R200, R12, 0x2 ;  /* 0x0000000cc804c211 */ /* 0x002fc800078010ff */
[----:B------:R-:W-:Y:S02]  /*113e0*/  @!P4 LEA.HI.X R5, R200, R13, R237, 0x2, P0 ;  /* 0x0000000dc805c211 */ /* 0x000fe400000f14ed */
[----:B0-----:R-:W-:-:S03]  /*113f0*/  @!P2 LEA R8, P1, R198, R12, 0x2 ;  /* 0x0000000cc608a211 */ /* 0x001fc600078210ff */
[----:B------:R0:W-:Y:S01]  /*11400*/  @!P4 ST.E.64 desc[UR38][R4.64], R136 ;  /* 0x000000880400c985 */ /* 0x0001e2000c101b26 */
[C---:B------:R-:W-:Y:S02]  /*11410*/  @!P5 LEA R12, P0, R197.reuse, R12, 0x2 ;  /* 0x0000000cc50cd211 */ /* 0x040fe400078010ff */
[-C--:B------:R-:W-:Y:S01]  /*11420*/  @!P2 LEA.HI.X R9, R198, R13.reuse, R235, 0x2, P1 ;  /* 0x0000000dc609a211 */ /* 0x080fe200008f14eb */
[----:B------:R0:W-:Y:S01]  /*11430*/  @!P3 ST.E.64 desc[UR38][R10.64], R140 ;  /* 0x0000008c0a00b985 */ /* 0x0001e2000c101b26 */
[----:B------:R-:W-:-:S03]  /*11440*/  @!P5 LEA.HI.X R13, R197, R13, R234, 0x2, P0 ;  /* 0x0000000dc50dd211 */ /* 0x000fc600000f14ea */
[----:B------:R0:W-:Y:S04]  /*11450*/  @!P2 ST.E.64 desc[UR38][R8.64], R144 ;  /* 0x000000900800a985 */ /* 0x0001e8000c101b26 */
[----:B------:R0:W-:Y:S02]  /*11460*/  @!P5 ST.E.64 desc[UR38][R12.64], R148 ;  /* 0x000000940c00d985 */ /* 0x0001e4000c101b26 */
.L_x_8343:
[----:B------:R-:W-:Y:S05]  /*11470*/  BSYNC B1 ;  /* 0x0000000000017941 */ /* 0x000fea0003800000 */
.L_x_8342:
[----:B------:R-:W-:Y:S01]  /*11480*/  VIADD R0, R0, 0x8 ;  /* 0x0000000800007836 */ /* 0x000fe20000000000 */
[----:B------:R-:W3:Y:S04]  /*11490*/  SHFL.IDX PT, R7, R7, 0x1, 0x1c1f ;  /* 0x003c1f0007077f89 */ /* 0x000ee800000e0000 */
[----:B------:R-:W-:Y:S01]  /*114a0*/  ISETP.GE.AND P0, PT, R0, UR6, PT ;  /* 0x0000000600007c0c */ /* 0x000fe2000bf06270 */
[----:B------:R-:W4:-:S12]  /*114b0*/  SHFL.IDX PT, R3, R3, 0x1, 0x1c1f ;  /* 0x003c1f0003037f89 */ /* 0x000f1800000e0000 */
[----:B------:R-:W-:Y:S05]  /*114c0*/  @P0 BRA `(.L_x_8341) ;  /* 0x0000001400dc0947 */ /* 0x000fea0003800000 */
[----:B------:R-:W-:Y:S02]  /*114d0*/  ULDC UR6, c[0x0][0xbc8] ;  /* 0x0002f20000067ab9 */ /* 0x000fe40000000800 */
[----:B------:R-:W-:Y:S02]  /*114e0*/  ISETP.GE.AND P4, PT, R22, UR6, PT ;  /* 0x0000000616007c0c */ /* 0x000fe4000bf86270 */
[----:B------:R-:W-:Y:S02]  /*114f0*/  ISETP.GE.AND P2, PT, R227, UR6, PT ;  /* 0x00000006e3007c0c */ /* 0x000fe4000bf46270 */
[----:B------:R-:W-:Y:S02]  /*11500*/  ISETP.GE.AND P1, PT, R226, UR6, PT ;  /* 0x00000006e2007c0c */ /* 0x000fe4000bf26270 */
[----:B------:R-:W-:-:S07]  /*11510*/  ISETP.GE.AND P0, PT, R225, UR6, PT ;  /* 0x00000006e1007c0c */ /* 0x000fce000bf06270 */
[CC--:B01--4-:R-:W-:Y:S02]  /*11520*/  @!P4 LEA R12, P3, R22.reuse, R3.reuse, 0x2 ;  /* 0x00000003160cc211 */ /* 0x0d3fe400078610ff */
[----:B------:R-:W-:Y:S02]  /*11530*/  @!P2 LEA R4, P6, R227, R3, 0x2 ;  /* 0x00000003e304a211 */ /* 0x000fe400078c10ff */
[----:B--23--:R-:W-:Y:S02]  /*11540*/  @!P4 LEA.HI.X R13, R22, R7, R21, 0x2, P3 ;  /* 0x00000007160dc211 */ /* 0x00cfe400018f1415 */
        /* <DEDUP_REMOVED lines=14> */
[C---:B------:R-:W-:Y:S02]  /*11630*/  @!P4 LEA R14, P2, R223.reuse, R3, 0x2 ;  /* 0x00000003df0ec211 */ /* 0x040fe400078410ff */
        /* <DEDUP_REMOVED lines=12> */
[----:B--2---:R-:W-:-:S02]  /*11700*/  @!P1 LEA R8, P5, R220, R3, 0x2 ;  /* 0x00000003dc089211 */ /* 0x004fc400078a10ff */
        /* <DEDUP_REMOVED lines=20> */
[----:B--2---:R-:W-:Y:S01]  /*11850*/  @!P1 LEA R8, P3, R214, R3, 0x2 ;  /* 0x00000003d6089211 */ /* 0x004fe200078610ff */
        /* <DEDUP_REMOVED lines=23> */
[-C--:B--2---:R-:W-:Y:S02]  /*119d0*/  @!P2 LEA R4, P6, R209, R3.reuse, 0x2 ;  /* 0x00000003d104a211 */ /* 0x084fe400078c10ff */
[----:B------:R-:W-:Y:S01]  /*119e0*/  ISETP.GE.AND P4, PT, R205, UR6, PT ;  /* 0x00000006cd007c0c */ /* 0x000fe2000bf86270 */
[----:B------:R2:W-:Y:S01]  /*119f0*/  @!P3 ST.E.64 desc[UR38][R20.64], R98 ;  /* 0x000000621400b985 */ /* 0x0005e2000c101b26 */
[----:B---3--:R-:W-:Y:S02]  /*11a00*/  @!P1 LEA R8, P3, R208, R3, 0x2 ;  /* 0x00000003d0089211 */ /* 0x008fe400078610ff */
        /* <DEDUP_REMOVED lines=13> */
[C---:B--2---:R-:W-:Y:S01]  /*11ae0*/  @!P3 LEA R20, P6, R204.reuse, R3, 0x2 ;  /* 0x00000003cc14b211 */ /* 0x044fe200078c10ff */
        /* <DEDUP_REMOVED lines=11> */
[-C--:B---3--:R-:W-:Y:S01]  /*11ba0*/  @!P1 LEA R8, P6, R202, R3.reuse, 0x2 ;  /* 0x00000003ca089211 */ /* 0x088fe200078c10ff */
[----:B------:R3:W-:Y:S02]  /*11bb0*/  @!P0 ST.E.64 desc[UR38][R4.64], R126 ;  /* 0x0000007e04008985 */ /* 0x0007e4000c101b26 */
[----:B0-----:R-:W-:-:S02]  /*11bc0*/  @!P4 LEA R10, P0, R201, R3, 0x2 ;  /* 0x00000003c90ac211 */ /* 0x001fc400078010ff */
[----:B------:R-:W-:Y:S02]  /*11bd0*/  @!P1 LEA.HI.X R9, R202, R7, R152, 0x2, P6 ;  /* 0x00000007ca099211 */ /* 0x000fe400030f1498 */
[----:B--2---:R-:W-:Y:S02]  /*11be0*/  @!P3 LEA R12, P6, R200, R3, 0x2 ;  /* 0x00000003c80cb211 */ /* 0x004fe400078c10ff */
        /* <DEDUP_REMOVED lines=13> */
[----:B---3--:R-:W-:-:S04]  /*11cc0*/  LEA R4, P0, R197, R3, 0x2 ;  /* 0x00000003c5047211 */ /* 0x008fc800078010ff */
[----:B------:R-:W-:-:S05]  /*11cd0*/  LEA.HI.X R5, R197, R7, R234, 0x2, P0 ;  /* 0x00000007c5057211 */ /* 0x000fca00000f14ea */
[----:B------:R0:W-:Y:S01]  /*11ce0*/  ST.E.64 desc[UR38][R4.64], R150 ;  /* 0x0000009604007985 */ /* 0x0001e2000c101b26 */
[----:B------:R-:W-:Y:S05]  /*11cf0*/  BRA `(.L_x_8341) ;  /* 0x0000000c00d07947 */ /* 0x000fea0003800000 */
.L_x_8335:
[----:B------:R-:W0:Y:S01]  /*11d00*/  LDC.64 R8, c[0x0][0xd00] ;  /* 0x00034000ff087b82 */ /* 0x000e220000000a00 */
[----:B------:R-:W-:Y:S01]  /*11d10*/  ULDC.64 UR6, c[0x0][0xd08] ;  /* 0x0003420000067ab9 */ /* 0x000fe20000000a00 */
[----:B------:R-:W-:Y:S01]  /*11d20*/  IMAD.MOV.U32 R3, RZ, RZ, RZ ;  /* 0x000000ffff037224 */ /* 0x000fe200078e00ff */
[----:B------:R-:W-:-:S04]  /*11d30*/  ISETP.NE.U32.AND P1, PT, RZ, UR6, PT ;  /* 0x00000006ff007c0c */ /* 0x000fc8000bf25070 */
[----:B------:R-:W-:Y:S01]  /*11d40*/  ISETP.NE.AND.EX P1, PT, RZ, UR7, PT, P1 ;  /* 0x00000007ff007c0c */ /* 0x000fe2000bf25310 */
[----:B------:R-:W1:Y:S01]  /*11d50*/  LDC.64 R4, c[0x0][0xd00] ;  /* 0x00034000ff047b82 */ /* 0x000e620000000a00 */
[----:B0-----:R-:W-:-:S04]  /*11d60*/  ISETP.NE.U32.AND P0, PT, R8, RZ, PT ;  /* 0x000000ff0800720c */ /* 0x001fc80003f05070 */
[----:B------:R-:W-:-:S07]  /*11d70*/  ISETP.NE.AND.EX P0, PT, R9, RZ, PT, P0 ;  /* 0x000000ff0900720c */ /* 0x000fce0003f05300 */
[C---:B------:R-:W-:Y:S01]  /*11d80*/  @P1 LEA R8, P2, R191.reuse, UR6, 0x2 ;  /* 0x00000006bf081c11 */ /* 0x040fe2000f8410ff */
[----:B------:R-:W-:Y:S01]  /*11d90*/  ULDC UR6, c[0x0][0xb88] ;  /* 0x0002e20000067ab9 */ /* 0x000fe20000000800 */
[C---:B-1----:R-:W-:Y:S02]  /*11da0*/  IMAD.WIDE R4, R191.reuse, 0x4, R4 ;  /* 0x00000004bf047825 */ /* 0x042fe400078e0204 */
[----:B------:R-:W-:Y:S02]  /*11db0*/  @P1 LEA.HI.X R9, R191, UR7, R196, 0x2, P2 ;  /* 0x00000007bf091c11 */ /* 0x000fe400090f14c4 */
[----:B------:R-:W-:Y:S01]  /*11dc0*/  IMAD.U32 R7, RZ, RZ, UR6 ;  /* 0x00000006ff077e24 */ /* 0x000fe2000f8e00ff */
[----:B------:R0:W5:Y:S05]  /*11dd0*/  @P0 LDG.E R3, desc[UR38][R4.64] ;  /* 0x0000002604030981 */ /* 0x00016a000c1e1900 */
        /* <DEDUP_REMOVED lines=12> */
.L_x_8344:
[----:B------:R-:W-:Y:S01]  /*11ea0*/  BSSY B1, `(.L_x_8345) ;  /* 0x0000038000017945 */ /* 0x000fe20003800000 */
[----:B------:R-:W-:Y:S02]  /*11eb0*/  SEL R191, R191, RZ, !P0 ;  /* 0x000000ffbfbf7207 */ /* 0x000fe40004000000 */
[----:B------:R-:W-:Y:S02]  /*11ec0*/  SEL R196, R196, RZ, !P0 ;  /* 0x000000ffc4c47207 */ /* 0x000fe40004000000 */
[----:B-----5:R-:W-:Y:S01]  /*11ed0*/  SHF.R.S32.HI R26, RZ, 0x1f, R3 ;  /* 0x0000001fff1a7819 */ /* 0x020fe20000011403 */
[----:B------:R-:W-:Y:S06]  /*11ee0*/  @P3 BRA `(.L_x_8346) ;  /* 0x0000000000cc3947 */ /* 0x000fec0003800000 */
[----:B------:R-:W0:Y:S01]  /*11ef0*/  S2R R29, SR_TID.X ;  /* 0x00000000001d7919 */ /* 0x000e220000002100 */
[----:B------:R-:W1:Y:S01]  /*11f00*/  LDC R28, c[0x0][0xce8] ;  /* 0x00033a00ff1c7b82 */ /* 0x000e620000000800 */
[----:B------:R-:W-:Y:S02]  /*11f10*/  IMAD.U32 R8, RZ, RZ, UR42 ;  /* 0x0000002aff087e24 */ /* 0x000fe4000f8e00ff */
[----:B-1----:R-:W-:-:S03]  /*11f20*/  IMAD R4, R7, R28, RZ ;  /* 0x0000001c07047224 */ /* 0x002fc600078e02ff */
[----:B0-----:R-:W-:-:S04]  /*11f30*/  IADD3 R29, R8, -0x80, R29 ;  /* 0xffffff80081d7810 */ /* 0x001fc80007ffe01d */
[----:B------:R-:W-:-:S13]  /*11f40*/  ISETP.GE.AND P0, PT, R29, R4, PT ;  /* 0x000000041d00720c */ /* 0x000fda0003f06270 */
[----:B------:R-:W-:Y:S05]  /*11f50*/  @P0 BRA `(.L_x_8346) ;  /* 0x0000000000b00947 */ /* 0x000fea0003800000 */
[----:B------:R-:W-:Y:S01]  /*11f60*/  ISETP.NE.AND P1, PT, R28, 0x1, PT ;  /* 0x000000011c00780c */ /* 0x000fe20003f25270 */
[----:B------:R-:W-:Y:S01]  /*11f70*/  IMAD.MOV.U32 R24, RZ, RZ, 0xab8 ;  /* 0x00000ab8ff187424 */ /* 0x000fe200078e00ff */
[----:B------:R-:W-:Y:S01]  /*11f80*/  ISETP.GT.AND P0, PT, R0, 0x1, PT ;  /* 0x000000010000780c */ /* 0x000fe20003f04270 */
[----:B------:R-:W0:Y:S01]  /*11f90*/  LDC.64 R4, c[0x0][0xca8] ;  /* 0x00032a00ff047b82 */ /* 0x000e220000000a00 */
[----:B------:R-:W-:Y:S01]  /*11fa0*/  LOP3.LUT R195, R195, 0xff, RZ, 0xc0, !PT ;  /* 0x000000ffc3c37812 */ /* 0x000fe200078ec0ff */
[----:B------:R-:W-:Y:S01]  /*11fb0*/  IMAD.MOV.U32 R19, RZ, RZ, R29 ;  /* 0x000000ffff137224 */ /* 0x000fe200078e001d */
[----:B------:R-:W-:-:S05]  /*11fc0*/  SEL R24, R24, 0xa78, P0 ;  /* 0x00000a7818187807 */ /* 0x000fca0000000000 */
[----:B------:R-:W1:Y:S08]  /*11fd0*/  LDC.64 R12, c[0x0][R24+0x220] ;  /* 0x00008800180c7b82 */ /* 0x000e700000000a00 */
[----:B------:R-:W2:Y:S08]  /*11fe0*/  @P1 LDC R0, c[0x0][0xcec] ;  /* 0x00033b00ff001b82 */ /* 0x000eb00000000800 */
[----:B------:R-:W3:Y:S08]  /*11ff0*/  LDC.64 R10, c[0x0][R24+0x218] ;  /* 0x00008600180a7b82 */ /* 0x000ef00000000a00 */
[----:B------:R-:W4:Y:S01]  /*12000*/  @P1 LDC R27, c[0x0][0xcf0] ;  /* 0x00033c00ff1b1b82 */ /* 0x000f220000000800 */
[----:B-1----:R-:W-:-:S02]  /*12010*/  IMAD R13, R13, R191, RZ ;  /* 0x000000bf0d0d7224 */ /* 0x002fc400078e02ff */
[----:B------:R-:W-:-:S05]  /*12020*/  IMAD.WIDE.U32 R20, R12, R191, RZ ;  /* 0x000000bf0c147225 */ /* 0x000fca00078e00ff */
[----:B------:R-:W1:Y:S01]  /*12030*/  LDC.64 R14, c[0x0][R24+0x228] ;  /* 0x00008a00180e7b82 */ /* 0x000e620000000a00 */
        /* <DEDUP_REMOVED lines=8> */
[----:B0-----:R-:W0:Y:S01]  /*120c0*/  @!P0 LDC R4, c[0x0][0xc50] ;  /* 0x00031400ff048b82 */ /* 0x001e220000000800 */
[----:B------:R-:W-:Y:S01]  /*120d0*/  IADD3 R0, P1, P3, R20, R10, R3 ;  /* 0x0000000a14007210 */ /* 0x000fe20007b3e003 */
[----:B------:R-:W-:Y:S02]  /*120e0*/  IMAD.MOV R12, RZ, RZ, -R19 ;  /* 0x000000ffff0c7224 */ /* 0x000fe400078e0a13 */
[----:B------:R-:W-:Y:S02]  /*120f0*/  IMAD.IADD R27, R21, 0x1, R27 ;  /* 0x00000001151b7824 */ /* 0x000fe400078e021b */
[----:B-1----:R-:W-:-:S02]  /*12100*/  IMAD.WIDE.U32 R10, R14, R13, RZ ;  /* 0x0000000d0e0a7225 */ /* 0x002fc400078e00ff */
[----:B------:R-:W1:Y:S02]  /*12110*/  @!P0 LDC R5, c[0x0][0xc54] ;  /* 0x00031500ff058b82 */ /* 0x000e640000000800 */
        /* <DEDUP_REMOVED lines=8> */
[----:B------:R-:W-:-:S05]  /*121a0*/  SHF.R.S32.HI R15, RZ, 0x1f, R13 ;  /* 0x0000001fff0f7819 */ /* 0x000fca000001140d */
[C---:B------:R-:W-:Y:S02]  /*121b0*/  IMAD R15, R8.reuse, R15, R0 ;  /* 0x0000000f080f7224 */ /* 0x040fe400078e0200 */
[----:B------:R-:W-:-:S04]  /*121c0*/  IMAD.WIDE.U32 R8, R8, R13, R10 ;  /* 0x0000000d08087225 */ /* 0x000fc800078e000a */
[----:B------:R-:W-:Y:S01]  /*121d0*/  IMAD.IADD R0, R9, 0x1, R15 ;  /* 0x0000000109007824 */ /* 0x000fe200078e020f */
[----:B0-----:R-:W-:Y:S01]  /*121e0*/  LEA R4, P0, R8, R4, 0x2 ;  /* 0x0000000408047211 */ /* 0x001fe200078010ff */
[----:B------:R-:W-:-:S03]  /*121f0*/  IMAD.MOV.U32 R9, RZ, RZ, -0x800000 ;  /* 0xff800000ff097424 */ /* 0x000fc600078e00ff */
[----:B-1----:R-:W-:-:S05]  /*12200*/  LEA.HI.X R5, R8, R5, R0, 0x2, P0 ;  /* 0x0000000508057211 */ /* 0x002fca00000f1400 */
[----:B------:R0:W-:Y:S04]  /*12210*/  STG.E desc[UR38][R4.64], R9 ;  /* 0x0000000904007986 */ /* 0x0001e8000c101926 */
.L_x_8346:
[----:B------:R-:W-:Y:S05]  /*12220*/  BSYNC B1 ;  /* 0x0000000000017941 */ /* 0x000fea0003800000 */
.L_x_8345:
[----:B------:R-:W-:Y:S05]  /*12230*/  @P2 BRA `(.L_x_8341) ;  /* 0x0000000800802947 */ /* 0x000fea0003800000 */
[----:B------:R-:W1:Y:S01]  /*12240*/  LDC R10, c[0x0][0xce8] ;  /* 0x00033a00ff0a7b82 */ /* 0x000e620000000800 */
[----:B------:R-:W-:Y:S01]  /*12250*/  ULDC.64 UR6, c[0x0][0xba0] ;  /* 0x0002e80000067ab9 */ /* 0x000fe20000000a00 */
[----:B------:R-:W-:Y:S01]  /*12260*/  ULDC UR8, c[0x0][0xbc8] ;  /* 0x0002f20000087ab9 */ /* 0x000fe20000000800 */
[----:B------:R-:W-:Y:S01]  /*12270*/  IMAD R0, R26, UR6, RZ ;  /* 0x000000061a007c24 */ /* 0x000fe2000f8e02ff */
[----:B------:R-:W-:Y:S01]  /*12280*/  ISETP.GE.AND P1, PT, R194, UR8, PT ;  /* 0x00000008c2007c0c */ /* 0x000fe2000bf26270 */
[----:B0-----:R-:W-:Y:S01]  /*12290*/  IMAD.WIDE.U32 R4, R3, UR6, RZ ;  /* 0x0000000603047c25 */ /* 0x001fe2000f8e00ff */
[----:B------:R-:W-:Y:S01]  /*122a0*/  ISETP.GE.AND P2, PT, R17, UR8, PT ;  /* 0x0000000811007c0c */ /* 0x000fe2000bf46270 */
[----:B------:R-:W-:Y:S01]  /*122b0*/  BSSY B1, `(.L_x_8347) ;  /* 0x0000074000017945 */ /* 0x000fe20003800000 */
[----:B------:R-:W-:Y:S01]  /*122c0*/  SHF.R.S32.HI R37, RZ, 0x1f, R194 ;  /* 0x0000001fff257819 */ /* 0x000fe200000114c2 */
[----:B------:R-:W-:Y:S01]  /*122d0*/  IMAD R3, R3, UR7, R0 ;  /* 0x0000000703037c24 */ /* 0x000fe2000f8e0200 */
[----:B------:R-:W-:Y:S01]  /*122e0*/  ULDC.64 UR6, c[0x0][0xbe8] ;  /* 0x0002fa0000067ab9 */ /* 0x000fe20000000a00 */
[----:B------:R-:W-:Y:S01]  /*122f0*/  SEL R0, RZ, 0x1, P2 ;  /* 0x00000001ff007807 */ /* 0x000fe20001000000 */
[----:B------:R-:W-:Y:S01]  /*12300*/  VIADD R29, R17, 0xc0 ;  /* 0x000000c0111d7836 */ /* 0x000fe20000000000 */
[----:B------:R-:W-:Y:S01]  /*12310*/  ISETP.GE.AND P2, PT, R193, UR8, PT ;  /* 0x00000008c1007c0c */ /* 0x000fe2000bf46270 */
[----:B------:R-:W-:Y:S01]  /*12320*/  IMAD.IADD R5, R5, 0x1, R3 ;  /* 0x0000000105057824 */ /* 0x000fe200078e0203 */
[----:B------:R-:W-:Y:S01]  /*12330*/  SHF.R.S32.HI R3, RZ, 0x1f, R30 ;  /* 0x0000001fff037819 */ /* 0x000fe2000001141e */
[----:B------:R-:W-:Y:S01]  /*12340*/  VIADD R35, R17, 0x100 ;  /* 0x0000010011237836 */ /* 0x000fe20000000000 */
[----:B------:R-:W-:Y:S01]  /*12350*/  SEL R14, RZ, 0xffffffff, P2 ;  /* 0xffffffffff0e7807 */ /* 0x000fe20001000000 */
[----:B------:R-:W-:Y:S01]  /*12360*/  IMAD.WIDE.U32 R4, R192, UR6, R4 ;  /* 0x00000006c0047c25 */ /* 0x000fe2000f8e0004 */
[----:B------:R-:W-:-:S02]  /*12370*/  LEA.HI R8, R3, R30, RZ, 0x3 ;  /* 0x0000001e03087211 */ /* 0x000fc400078f18ff */
[----:B------:R-:W-:Y:S01]  /*12380*/  SEL R3, RZ, 0xffffffff, P1 ;  /* 0xffffffffff037807 */ /* 0x000fe20000800000 */
[----:B------:R-:W-:Y:S01]  /*12390*/  IMAD R5, R192, UR7, R5 ;  /* 0x00000007c0057c24 */ /* 0x000fe2000f8e0205 */
[----:B------:R-:W-:Y:S01]  /*123a0*/  LOP3.LUT R9, R8, 0xfffffff8, RZ, 0xc0, !PT ;  /* 0xfffffff808097812 */ /* 0x000fe200078ec0ff */
[----:B------:R-:W-:Y:S01]  /*123b0*/  ULDC.64 UR6, c[0x0][0xbf0] ;  /* 0x0002fc0000067ab9 */ /* 0x000fe20000000a00 */
[----:B-1----:R-:W-:Y:S01]  /*123c0*/  ISETP.NE.AND P0, PT, R10, 0x1, PT ;  /* 0x000000010a00780c */ /* 0x002fe20003f05270 */
[----:B------:R-:W-:Y:S01]  /*123d0*/  IMAD.SHL.U32 R15, R3, 0x2, RZ ;  /* 0x00000002030f7824 */ /* 0x000fe200078e00ff */
[----:B------:R-:W-:Y:S01]  /*123e0*/  SHF.R.S32.HI R20, RZ, 0x3, R8 ;  /* 0x00000003ff147819 */ /* 0x000fe20000011408 */
[----:B------:R-:W-:Y:S01]  /*123f0*/  IMAD.IADD R3, R30, 0x1, -R9 ;  /* 0x000000011e037824 */ /* 0x000fe200078e0a09 */
[----:B------:R-:W-:Y:S01]  /*12400*/  ISETP.GE.AND P1, PT, R29, UR8, PT ;  /* 0x000000081d007c0c */ /* 0x000fe2000bf26270 */
[----:B------:R-:W-:Y:S01]  /*12410*/  IMAD.WIDE.U32 R4, R191, UR6, R4 ;  /* 0x00000006bf047c25 */ /* 0x000fe2000f8e0004 */
[----:B------:R-:W-:-:S02]  /*12420*/  LOP3.LUT R12, R15, 0x2, R0, 0xe2, !PT ;  /* 0x000000020f0c7812 */ /* 0x000fc400078ee200 */
[----:B------:R-:W-:Y:S01]  /*12430*/  SHF.R.S32.HI R30, RZ, 0x1f, R193 ;  /* 0x0000001fff1e7819 */ /* 0x000fe200000114c1 */
[----:B------:R-:W-:Y:S01]  /*12440*/  IMAD R3, R3, 0x20, R20 ;  /* 0x0000002003037824 */ /* 0x000fe200078e0214 */
[----:B------:R-:W-:Y:S01]  /*12450*/  SHF.R.S32.HI R26, RZ, 0x1f, R29 ;  /* 0x0000001fff1a7819 */ /* 0x000fe2000001141d */
[----:B------:R-:W-:Y:S01]  /*12460*/  IMAD R0, R196, UR6, RZ ;  /* 0x00000006c4007c24 */ /* 0x000fe2000f8e02ff */
[----:B------:R-:W-:Y:S01]  /*12470*/  SHF.R.S32.HI R32, RZ, 0x1f, R35 ;  /* 0x0000001fff207819 */ /* 0x000fe20000011423 */
[----:B------:R-:W0:Y:S01]  /*12480*/  @P0 LDC R11, c[0x0][0xcec] ;  /* 0x00033b00ff0b0b82 */ /* 0x000e220000000800 */
[----:B------:R-:W-:Y:S02]  /*12490*/  VIADD R8, R3, UR42 ;  /* 0x0000002a03087c36 */ /* 0x000fe40008000000 */
[----:B------:R-:W-:Y:S01]  /*124a0*/  IMAD R9, R191, UR7, R0 ;  /* 0x00000007bf097c24 */ /* 0x000fe2000f8e0200 */
[----:B------:R-:W-:Y:S01]  /*124b0*/  ULDC.64 UR6, c[0x0][0xbe0] ;  /* 0x0002f80000067ab9 */ /* 0x000fe20000000a00 */
[----:B------:R-:W-:Y:S01]  /*124c0*/  IMAD.SHL.U32 R15, R14, 0x4, RZ ;  /* 0x000000040e0f7824 */ /* 0x000fe200078e00ff */
[----:B------:R-:W-:Y:S01]  /*124d0*/  SEL R14, RZ, 0xffffffff, P1 ;  /* 0xffffffffff0e7807 */ /* 0x000fe20000800000 */
[----:B------:R-:W-:Y:S01]  /*124e0*/  IMAD.MOV.U32 R3, RZ, RZ, R8 ;  /* 0x000000ffff037224 */ /* 0x000fe200078e0008 */
[----:B------:R-:W1:Y:S01]  /*124f0*/  @P0 LDC R13, c[0x0][0xcf0] ;  /* 0x00033c00ff0d0b82 */ /* 0x000e620000000800 */
[----:B------:R-:W-:Y:S01]  /*12500*/  IMAD.IADD R5, R5, 0x1, R9 ;  /* 0x0000000105057824 */ /* 0x000fe200078e0209 */
[----:B------:R-:W-:Y:S01]  /*12510*/  LOP3.LUT R12, R15, 0x4, R12, 0xe2, !PT ;  /* 0x000000040f0c7812 */ /* 0x000fe200078ee20c */
[----:B------:R-:W-:-:S02]  /*12520*/  VIADD R33, R17, 0x140 ;  /* 0x0000014011217836 */ /* 0x000fc40000000000 */
[----:B------:R-:W-:Y:S02]  /*12530*/  VIADD R31, R17, 0x180 ;  /* 0x00000180111f7836 */ /* 0x000fe40000000000 */
[----:B------:R-:W-:Y:S01]  /*12540*/  IMAD R25, R7, R10, RZ ;  /* 0x0000000a07197224 */ /* 0x000fe200078e02ff */
[----:B------:R-:W-:Y:S01]  /*12550*/  SHF.R.S32.HI R36, RZ, 0x1f, R33 ;  /* 0x0000001fff247819 */ /* 0x000fe20000011421 */
[----:B------:R-:W-:Y:S01]  /*12560*/  VIADD R27, R17, 0x1c0 ;  /* 0x000001c0111b7836 */ /* 0x000fe20000000000 */
[----:B------:R-:W-:-:S04]  /*12570*/  SHF.R.S32.HI R28, RZ, 0x1f, R31 ;  /* 0x0000001fff1c7819 */ /* 0x000fc8000001141f */
[----:B------:R-:W-:Y:S01]  /*12580*/  ISETP.GE.AND P1, PT, R27, UR8, PT ;  /* 0x000000081b007c0c */ /* 0x000fe2000bf26270 */
[----:B0-----:R-:W-:Y:S01]  /*12590*/  @P0 IMAD.HI.U32 R0, R8, R11, RZ ;  /* 0x0000000b08000227 */ /* 0x001fe200078e00ff */
[----:B------:R-:W-:-:S03]  /*125a0*/  SHF.R.S32.HI R34, RZ, 0x1f, R27 ;  /* 0x0000001fff227819 */ /* 0x000fc6000001141b */
[----:B------:R-:W-:Y:S01]  /*125b0*/  IMAD.SHL.U32 R11, R14, 0x8, RZ ;  /* 0x000000080e0b7824 */ /* 0x000fe200078e00ff */
[----:B-1----:R-:W-:Y:S02]  /*125c0*/  @P0 SHF.R.U32.HI R3, RZ, R13, R0 ;  /* 0x0000000dff030219 */ /* 0x002fe40000011600 */
[----:B------:R-:W-:Y:S02]  /*125d0*/  ISETP.GE.AND P0, PT, R35, UR8, PT ;  /* 0x0000000823007c0c */ /* 0x000fe4000bf06270 */
[--C-:B------:R-:W-:Y:S01]  /*125e0*/  SHF.R.S32.HI R0, RZ, 0x1f, R3.reuse ;  /* 0x0000001fff007819 */ /* 0x100fe20000011403 */
[----:B------:R-:W-:Y:S01]  /*125f0*/  IMAD.MOV R9, RZ, RZ, -R3 ;  /* 0x000000ffff097224 */ /* 0x000fe200078e0a03 */
[----:B------:R-:W-:Y:S01]  /*12600*/  LOP3.LUT R12, R11, 0x8, R12, 0xe2, !PT ;  /* 0x000000080b0c7812 */ /* 0x000fe200078ee20c */
[----:B------:R-:W-:Y:S01]  /*12610*/  IMAD.WIDE.U32 R4, R3, UR6, R4 ;  /* 0x0000000603047c25 */ /* 0x000fe2000f8e0004 */
[----:B------:R-:W-:Y:S02]  /*12620*/  SEL R11, RZ, 0xffffffff, P0 ;  /* 0xffffffffff0b7807 */ /* 0x000fe40000000000 */
[----:B------:R-:W-:Y:S01]  /*12630*/  ISETP.GE.AND P0, PT, R33, UR8, PT ;  /* 0x0000000821007c0c */ /* 0x000fe2000bf06270 */
[----:B------:R-:W-:-:S02]  /*12640*/  IMAD R0, R0, UR6, RZ ;  /* 0x0000000600007c24 */ /* 0x000fc4000f8e02ff */
[----:B------:R-:W-:Y:S02]  /*12650*/  IMAD R9, R10, R9, R8 ;  /* 0x000000090a097224 */ /* 0x000fe400078e0208 */
[----:B------:R-:W-:Y:S02]  /*12660*/  IMAD.SHL.U32 R13, R11, 0x10, RZ ;  /* 0x000000100b0d7824 */ /* 0x000fe400078e00ff */
[----:B------:R-:W-:Y:S01]  /*12670*/  IMAD R11, R3, UR7, R0 ;  /* 0x00000007030b7c24 */ /* 0x000fe2000f8e0200 */
[----:B------:R-:W-:Y:S01]  /*12680*/  SHF.R.S32.HI R0, RZ, 0x1f, R9 ;  /* 0x0000001fff007819 */ /* 0x000fe20000011409 */
[----:B------:R-:W-:Y:S01]  /*12690*/  ULDC.64 UR6, c[0x0][0xbd8] ;  /* 0x0002f60000067ab9 */ /* 0x000fe20000000a00 */
[----:B------:R-:W-:Y:S01]  /*126a0*/  SEL R3, RZ, 0xffffffff, P0 ;  /* 0xffffffffff037807 */ /* 0x000fe20000000000 */
[----:B------:R-:W-:Y:S01]  /*126b0*/  IMAD.IADD R5, R5, 0x1, R11 ;  /* 0x0000000105057824 */ /* 0x000fe200078e020b */
[----:B------:R-:W-:Y:S01]  /*126c0*/  ISETP.GE.AND P0, PT, R31, UR8, PT ;  /* 0x000000081f007c0c */ /* 0x000fe2000bf06270 */
[----:B------:R-:W-:Y:S01]  /*126d0*/  IMAD R0, R0, UR6, RZ ;  /* 0x0000000600007c24 */ /* 0x000fe2000f8e02ff */
[----:B------:R-:W-:Y:S01]  /*126e0*/  LOP3.LUT R12, R13, 0x10, R12, 0xe2, !PT ;  /* 0x000000100d0c7812 */ /* 0x000fe200078ee20c */
[----:B------:R-:W-:-:S02]  /*126f0*/  IMAD.SHL.U32 R11, R3, 0x20, RZ ;  /* 0x00000020030b7824 */ /* 0x000fc400078e00ff */
[C---:B------:R-:W-:Y:S02]  /*12700*/  IMAD R3, R9.reuse, UR7, R0 ;  /* 0x0000000709037c24 */ /* 0x040fe4000f8e0200 */
[----:B------:R-:W-:Y:S01]  /*12710*/  IMAD.WIDE.U32 R4, R9, UR6, R4 ;  /* 0x0000000609047c25 */ /* 0x000fe2000f8e0004 */
[----:B------:R-:W-:Y:S01]  /*12720*/  ULDC.64 UR6, c[0x0][0xb80] ;  /* 0x0002e00000067ab9 */ /* 0x000fe20000000a00 */
[----:B------:R-:W-:Y:S02]  /*12730*/  SEL R9, RZ, 0x40, P0 ;  /* 0x00000040ff097807 */ /* 0x000fe40000000000 */
[----:B------:R-:W-:Y:S01]  /*12740*/  IMAD.IADD R3, R5, 0x1, R3 ;  /* 0x0000000105037824 */ /* 0x000fe200078e0203 */
[----:B------:R-:W-:Y:S01]  /*12750*/  LEA R19, P0, R4, UR6, 0x1 ;  /* 0x0000000604137c11 */ /* 0x000fe2000f8008ff */
[----:B------:R-:W-:Y:S01]  /*12760*/  VIADD R0, R20, UR42 ;  /* 0x0000002a14007c36 */ /* 0x000fe20008000000 */
[----:B------:R-:W-:Y:S02]  /*12770*/  LOP3.LUT R12, R11, 0x20, R12, 0xe2, !PT ;  /* 0x000000200b0c7812 */ /* 0x000fe400078ee20c */
[----:B------:R-:W-:Y:S01]  /*12780*/  LEA.HI.X R3, R4, UR7, R3, 0x1, P0 ;  /* 0x0000000704037c11 */ /* 0x000fe200080f0c03 */
[----:B------:R0:W1:Y:S01]  /*12790*/  SHFL.IDX PT, R8, R19, RZ, 0x181f ;  /* 0x00181fff13087589 */ /* 0x00006200000e0000 */
[----:B------:R-:W-:-:S02]  /*127a0*/  ISETP.GE.AND P0, PT, R0, R25, PT ;  /* 0x000000190000720c */ /* 0x000fc40003f06270 */
[----:B------:R-:W-:Y:S02]  /*127b0*/  LOP3.LUT R24, R12, R9, RZ, 0xfc, !PT ;  /* 0x000000090c187212 */ /* 0x000fe400078efcff */
[----:B------:R-:W-:Y:S01]  /*127c0*/  SEL R5, RZ, 0x80, P1 ;  /* 0x00000080ff057807 */ /* 0x000fe20000800000 */
[----:B------:R0:W2:Y:S03]  /*127d0*/  SHFL.IDX PT, R9, R3, RZ, 0x181f ;  /* 0x00181fff03097589 */ /* 0x0000a600000e0000 */
[----:B------:R-:W-:-:S05]  /*127e0*/  LOP3.LUT R7, R24, R5, RZ, 0xfc, !PT ;  /* 0x0000000518077212 */ /* 0x000fca00078efcff */
        /* <DEDUP_REMOVED lines=32> */
.L_x_8348:
[----:B------:R-:W-:Y:S05]  /*129f0*/  BSYNC B1 ;  /* 0x0000000000017941 */ /* 0x000fea0003800000 */
.L_x_8347:
        /* <DEDUP_REMOVED lines=36> */
.L_x_8341:
[----:B------:R-:W-:Y:S05]  /*12c40*/  BSYNC B0 ;  /* 0x0000000000007941 */ /* 0x000fea0003800000 */
.L_x_8334:
[----:B------:R-:W-:Y:S02]  /*12c50*/  ULDC UR6, c[0x0][0xd3c] ;  /* 0x00034f0000067ab9 */ /* 0x000fe40000000800 */
[----:B------:R-:W-:-:S06]  /*12c60*/  UISETP.GE.AND UP0, UPT, UR5, UR6, UPT ;  /* 0x000000060500728c */ /* 0x000fcc000bf06270 */
[----:B------:R-:W-:-:S13]  /*12c70*/  PLOP3.LUT P0, PT, PT, PT, UP0, 0x80, 0x0 ;  /* 0x000000000000781c */ /* 0x000fda0003f0f008 */
[----:B------:R-:W-:Y:S05]  /*12c80*/  @!P0 BRA `(.L_x_8349) ;  /* 0xfffffee400cc8947 */ /* 0x000fea000383ffff */
[----:B------:R-:W-:Y:S05]  /*12c90*/  EXIT ;  /* 0x000000000000794d */ /* 0x000fea0003800000 */
.L_x_8292:
        /* <DEDUP_REMOVED lines=18> */
.L_x_8350:
        /* <DEDUP_REMOVED lines=43> */
.L_x_8354:
        /* <DEDUP_REMOVED lines=39> */
.L_x_8352:
        /* <DEDUP_REMOVED lines=12> */
.L_x_8355:
        /* <DEDUP_REMOVED lines=63> */
.L_x_8356:
        /* <DEDUP_REMOVED lines=61> */
.L_x_8357:
[----:B01----:R-:W-:-:S05]  /*13b60*/  LOP3.LUT R3, RZ, R2, RZ, 0x33, !PT ;  /* 0x00000002ff037212 */ /* 0x003fca00078e33ff */
[----:B------:R-:W-:-:S05]  /*13b70*/  IMAD.IADD R2, R4, 0x1, R3 ;  /* 0x0000000104027824 */ /* 0x000fca00078e0203 */
[----:B------:R1:W-:Y:S01]  /*13b80*/  STL [R1+0x4], R2 ;  /* 0x0000040201007387 */ /* 0x0003e20000100800 */
[----:B------:R-:W-:Y:S05]  /*13b90*/  BRA `(.L_x_8358) ;  /* 0x0000000000107947 */ /* 0x000fea0003800000 */
.L_x_8353:
[----:B------:R-:W-:Y:S01]  /*13ba0*/  IMAD.U32 R2, RZ, RZ, UR6 ;  /* 0x00000006ff027e24 */ /* 0x000fe2000f8e00ff */
[----:B------:R0:W-:Y:S04]  /*13bb0*/  STL [R1+0x4], RZ ;  /* 0x000004ff01007387 */ /* 0x0001e80000100800 */
[----:B------:R0:W-:Y:S04]  /*13bc0*/  STL [R1+0x8], RZ ;  /* 0x000008ff01007387 */ /* 0x0001e80000100800 */
[----:B------:R0:W-:Y:S02]  /*13bd0*/  STL [R1], R2 ;  /* 0x0000000201007387 */ /* 0x0001e40000100800 */
.L_x_8358:
        /* <DEDUP_REMOVED lines=10> */
.L_x_8351:
        /* <DEDUP_REMOVED lines=25> */
[----:B--2---:R-:W-:Y:S01]  /*13e10*/  ULEA UR4, UR5, UR4, 0x18 ;  /* 0x0000000405047291 */ /* 0x004fe2000f8ec03f */
        /* <DEDUP_REMOVED lines=12> */
.L_x_8485:
[----:B--2---:R-:W2:Y:S01]  /*13ee0*/  LDL R0, [R1+0xc] ;  /* 0x00000c0001007983 */ /* 0x004ea20000100800 */
[----:B------:R-:W2:Y:S01]  /*13ef0*/  LDC.64 R2, c[0x0][0xd88] ;  /* 0x00036200ff027b82 */ /* 0x000ea20000000a00 */
[----:B------:R-:W-:Y:S05]  /*13f00*/  YIELD ;  /* 0x0000000000007946 */ /* 0x000fea0003800000 */
[----:B------:R-:W-:Y:S01]  /*13f10*/  ULDC.64 UR4, c[0x0][0xb20] ;  /* 0x0002c80000047ab9 */ /* 0x000fe20000000a00 */
[----:B0---4-:R-:W-:Y:S01]  /*13f20*/  IMAD.MOV.U32 R6, RZ, RZ, RZ ;  /* 0x000000ffff067224 */ /* 0x011fe200078e00ff */
        /* <DEDUP_REMOVED lines=51> */
.L_x_8360:
        /* <DEDUP_REMOVED lines=18> */
.L_x_8361:
[----:B------:R-:W-:Y:S05]  /*14380*/  @!P0 BRA `(.L_x_8362) ;  /* 0x00000000000c8947 */ /* 0x000fea0003800000 */
[----:B------:R-:W3:Y:S04]  /*14390*/  LDG.E R6, desc[UR38][R4.64] ;  /* 0x0000002604067981 */ /* 0x000ee8000c1e1900 */
[----:B------:R-:W3:Y:S02]  /*143a0*/  LDG.E R4, desc[UR38][R4.64+0x4] ;  /* 0x0000042604047981 */ /* 0x000ee4000c1e1900 */
[----:B---3--:R-:W-:-:S07]  /*143b0*/  IMAD.IADD R6, R4, 0x1, -R6 ;  /* 0x0000000104067824 */ /* 0x008fce00078e0a06 */
.L_x_8362:
        /* <DEDUP_REMOVED lines=60> */
.L_x_8364:
[----:B------:R-:W-:Y:S05]  /*14780*/  BSYNC B0 ;  /* 0x0000000000007941 */ /* 0x000fea0003800000 */
.L_x_8363:
        /* <DEDUP_REMOVED lines=15> */
[----:B------:R-:W3:Y:S01]  /*14880*/  POPC R4, UR4 ;  /* 0x0000000400047d09 */ /* 0x000ee20008000000 */
[----:B-1----:R-:W-:-:S02]  /*14890*/  ISETP.EQ.U32.AND P0, PT, R0, R2, PT ;  /* 0x000000020000720c */ /* 0x002fc40003f02070 */
[----:B------:R-:W3:Y:S11]  /*148a0*/  LDC.64 R2, c[0x0][0xd60] ;  /* 0x00035800ff027b82 */ /* 0x000ef60000000a00 */
[----:B---3--:R-:W3:Y:S04]  /*148b0*/  @P0 ATOMG.E.ADD.STRONG.GPU PT, R2, desc[UR38][R2.64], R4 ;  /* 0x00000004020209a8 */ /* 0x008ee800081ee1e6 */
[----:B---3--:R1:W3:Y:S02]  /*148c0*/  SHFL.IDX PT, R2, R2, R0, 0x1f ;  /* 0x00001f0002027589 */ /* 0x0082e400000e0000 */
[----:B-1----:R-:W1:Y:S02]  /*148d0*/  S2R R0, SR_LTMASK ;  /* 0x0000000000007919 */ /* 0x002e640000003900 */
[----:B-1----:R-:W-:-:S06]  /*148e0*/  LOP3.LUT R0, R0, UR4, RZ, 0xc0, !PT ;  /* 0x0000000400007c12 */ /* 0x002fcc000f8ec0ff */
[----:B------:R-:W3:Y:S02]  /*148f0*/  POPC R0, R0 ;  /* 0x0000000000007309 */ /* 0x000ee40000000000 */
[----:B---3--:R-:W-:-:S05]  /*14900*/  IADD3 R0, R2, UR37, R0 ;  /* 0x0000002502007c10 */ /* 0x008fca000fffe000 */
[----:B------:R1:W-:Y:S01]  /*14910*/  STL [R1], R0 ;  /* 0x0000000001007387 */ /* 0x0003e20000100800 */
[----:B------:R-:W-:Y:S05]  /*14920*/  BRA `(.L_x_8367) ;  /* 0x0000005800847947 */ /* 0x000fea0003800000 */
.L_x_8366:
        /* <DEDUP_REMOVED lines=20> */
.L_x_8369:
[----:B------:R-:W-:Y:S05]  /*14a70*/  BSYNC B6 ;  /* 0x0000000000067941 */ /* 0x000fea0003800000 */
.L_x_8368:
        /* <DEDUP_REMOVED lines=20> */
.L_x_8372:
        /* <DEDUP_REMOVED lines=16> */
.L_x_8371:
[----:B------:R-:W-:Y:S05]  /*14cc0*/  BSYNC B6 ;  /* 0x0000000000067941 */ /* 0x000fea0003800000 */
.L_x_8370:
        /* <DEDUP_REMOVED lines=24> */
.L_x_8502:
        /* <DEDUP_REMOVED lines=9> */
.L_x_8505:
        /* <DEDUP_REMOVED lines=24> */
.L_x_8376:
[----:B------:R-:W3:Y:S04]  /*15060*/  LDL R0, [R1+0x10] ;  /* 0x0000100001007983 */ /* 0x000ee80000100800 */
[----:B-1----:R-:W4:Y:S01]  /*15070*/  LDL R2, [R1+0x18] ;  /* 0x0000180001027983 */ /* 0x002f220000100800 */
[----:B---3--:R-:W-:Y:S01]  /*15080*/  IMAD R0, R0, 0x8, R18 ;  /* 0x0000000800007824 */ /* 0x008fe200078e0212 */
[----:B----4-:R-:W-:-:S04]  /*15090*/  SHF.L.U32 R2, R2, 0x1f, RZ ;  /* 0x0000001f02027819 */ /* 0x010fc800000006ff */
[----:B------:R-:W1:Y:S02]  /*150a0*/  SYNCS.PHASECHK.TRANS64.TRYWAIT P0, [R0+URZ+0x38840], R2 ;  /* 0x03884002000075a7 */ /* 0x000e64000800017f */
[----:B-1----:R-:W-:Y:S05]  /*150b0*/  @!P0 BRA `(.L_x_8377) ;  /* 0x0000006c00048947 */ /* 0x002fea0003800000 */
.L_x_8506:
        /* <DEDUP_REMOVED lines=11> */
.L_x_8378:
        /* <DEDUP_REMOVED lines=23> */
.L_x_8374:
[----:B0-----:R-:W3:Y:S04]  /*152e0*/  LDL.LU R4, [R1+0x28] ;  /* 0x0000280001047983 */ /* 0x001ee80000300800 */
[----:B------:R-:W4:Y:S04]  /*152f0*/  LDL.LU R3, [R1+0x48] ;  /* 0x0000480001037983 */ /* 0x000f280000300800 */
[----:B------:R-:W5:Y:S01]  /*15300*/  LDL R2, [R1+0x2c] ;  /* 0x00002c0001027983 */ /* 0x000f620000100800 */
        /* <DEDUP_REMOVED lines=8> */
[----:B---3--:R-:W-:Y:S02]  /*15390*/  SEL R4, R4, RZ, !P0 ;  /* 0x000000ff04047207 */ /* 0x008fe40004000000 */
[----:B----4-:R-:W-:-:S03]  /*153a0*/  SEL R3, R3, RZ, !P0 ;  /* 0x000000ff03037207 */ /* 0x010fc60004000000 */
[----:B------:R0:W-:Y:S01]  /*153b0*/  STL [R1+0x38], R4 ;  /* 0x0000380401007387 */ /* 0x0001e20000100800 */
[----:B-----5:R-:W-:-:S05]  /*153c0*/  SHF.R.S32.HI R0, RZ, 0x1f, R2 ;  /* 0x0000001fff007819 */ /* 0x020fca0000011402 */
[----:B------:R0:W-:Y:S04]  /*153d0*/  STL [R1+0x50], R0 ;  /* 0x0000500001007387 */ /* 0x0001e80000100800 */
[----:B------:R0:W-:Y:S01]  /*153e0*/  STL [R1+0x58], R3 ;  /* 0x0000580301007387 */ /* 0x0001e20000100800 */
        /* <DEDUP_REMOVED lines=17> */
.L_x_8380:
[----:B------:R-:W-:Y:S05]  /*15500*/  BSYNC B6 ;  /* 0x0000000000067941 */ /* 0x000fea0003800000 */
.L_x_8379:
[----:B--2---:R-:W2:Y:S01]  /*15510*/  LDL R10, [R1+0x4] ;  /* 0x00000400010a7983 */ /* 0x004ea20000100800 */
[----:B------:R-:W1:Y:S01]  /*15520*/  LDC R7, c[0x0][0x448] ;  /* 0x00011200ff077b82 */ /* 0x000e620000000800 */
[----:B------:R-:W-:Y:S01]  /*15530*/  ULDC.64 UR4, c[0x0][0x298] ;  /* 0x0000a60000047ab9 */ /* 0x000fe20000000a00 */
[----:B------:R-:W-:Y:S01]  /*15540*/  ULDC.64 UR6, c[0x0][0x280] ;  /* 0x0000a00000067ab9 */ /* 0x000fe20000000a00 */
[----:B0-----:R-:W3:Y:S04]  /*15550*/  LDL R4, [R1+0x50] ;  /* 0x0000500001047983 */ /* 0x001ee80000100800 */
        /* <DEDUP_REMOVED lines=93> */
.L_x_8515:
        /* <DEDUP_REMOVED lines=12> */
.L_x_8382:
        /* <DEDUP_REMOVED lines=37> */
.L_x_8384:
[----:B------:R-:W-:Y:S05]  /*15e40*/  BSYNC B6 ;  /* 0x0000000000067941 */ /* 0x000fea0003800000 */
.L_x_8383:
        /* <DEDUP_REMOVED lines=183> */
.L_x_8525:
        /* <DEDUP_REMOVED lines=30> */
.L_x_8387:
[----:B------:R-:W-:Y:S05]  /*16ba0*/  BSYNC B0 ;  /* 0x0000000000007941 */ /* 0x000fea0003800000 */
.L_x_8386:
[----:B------:R-:W-:Y:S01]  /*16bb0*/  NOP ;  /* 0x0000000000007918 */ /* 0x000fe20000000000 */
[----:B------:R-:W-:-:S13]  /*16bc0*/  PLOP3.LUT P0, PT, PT, PT, PT, 0x80, 0x0 ;  /* 0x000000000000781c */ /* 0x000fda0003f0f070 */
.L_x_8388:
        /* <DEDUP_REMOVED lines=18> */
.L_x_8526:
[----:B------:R-:W-:Y:S05]  /*16cf0*/  BSYNC B0 ;  /* 0x0000000000007941 */ /* 0x000fea0003800000 */
.L_x_8389:
        /* <DEDUP_REMOVED lines=13> */
.L_x_8527:
[----:B------:R-:W-:Y:S05]  /*16dd0*/  BSYNC B1 ;  /* 0x0000000000017941 */ /* 0x000fea0003800000 */
.L_x_8393:
        /* <DEDUP_REMOVED lines=9> */
.L_x_8396:
[----:B------:R-:W-:Y:S05]  /*16e70*/  BSYNC B1 ;  /* 0x0000000000017941 */ /* 0x000fea0003800000 */
.L_x_8395:
        /* <DEDUP_REMOVED lines=13> */
.L_x_8397:
        /* <DEDUP_REMOVED lines=15> */
.L_x_8398:
        /* <DEDUP_REMOVED lines=15> */
.L_x_8399:
        /* <DEDUP_REMOVED lines=15> */
.L_x_8400:
        /* <DEDUP_REMOVED lines=15> */
.L_x_8401:
        /* <DEDUP_REMOVED lines=15> */
.L_x_8402:
        /* <DEDUP_REMOVED lines=15> */
.L_x_8403:
        /* <DEDUP_REMOVED lines=15> */
.L_x_8404:
        /* <DEDUP_REMOVED lines=10> */
.L_x_8392:
[----:B------:R-:W-:Y:S05]  /*17680*/  BSYNC B0 ;  /* 0x0000000000007941 */ /* 0x000fea0003800000 */
.L_x_8391:
        /* <DEDUP_REMOVED lines=55> */
.L_x_8411:
        /* <DEDUP_REMOVED lines=8> */
.L_x_8528:
[----:B------:R-:W-:Y:S05]  /*17a80*/  BSYNC B3 ;  /* 0x0000000000037941 */ /* 0x000fea0003800000 */
.L_x_8412:
        /* <DEDUP_REMOVED lines=9> */
.L_x_8415:
[----:B------:R-:W-:Y:S05]  /*17b20*/  BSYNC B3 ;  /* 0x0000000000037941 */ /* 0x000fea0003800000 */
.L_x_8414:
        /* <DEDUP_REMOVED lines=13> */
.L_x_8416:
        /* <DEDUP_REMOVED lines=13> */
.L_x_8529:
[----:B------:R-:W-:Y:S05]  /*17cd0*/  BSYNC B3 ;  /* 0x0000000000037941 */ /* 0x000fea0003800000 */
.L_x_8417:
        /* <DEDUP_REMOVED lines=11> */
.L_x_8420:
[----:B------:R-:W-:Y:S05]  /*17d90*/  BSYNC B3 ;  /* 0x0000000000037941 */ /* 0x000fea0003800000 */
.L_x_8419:
        /* <DEDUP_REMOVED lines=10> */
.L_x_8421:
        /* <DEDUP_REMOVED lines=15> */
.L_x_8422:
        /* <DEDUP_REMOVED lines=15> */
.L_x_8423:
        /* <DEDUP_REMOVED lines=15> */
.L_x_8424:
        /* <DEDUP_REMOVED lines=15> */
.L_x_8425:
        /* <DEDUP_REMOVED lines=15> */
.L_x_8426:
        /* <DEDUP_REMOVED lines=15> */
.L_x_8427:
        /* <DEDUP_REMOVED lines=15> */
.L_x_8428:
        /* <DEDUP_REMOVED lines=10> */
.L_x_8410:
[----:B------:R-:W-:Y:S05]  /*18570*/  BSYNC B1 ;  /* 0x0000000000017941 */ /* 0x000fea0003800000 */
.L_x_8409:
[----:B------:R-:W2:Y:S02]  /*18580*/  LDL.LU R5, [R1+0x40] ;  /* 0x0000400001057983 */ /* 0x000ea40000300800 */
[----:B--2---:R-:W-:-:S07]  /*18590*/  VIADD R0, R5, 0xfffffffd ;  /* 0xfffffffd05007836 */ /* 0x004fce0000000000 */
.L_x_8408:
[----:B------:R-:W-:Y:S05]  /*185a0*/  BSYNC B2 ;  /* 0x0000000000027941 */ /* 0x000fea0003800000 */
.L_x_8407:
[----:B------:R-:W-:Y:S01]  /*185b0*/  VIADD R8, R8, 0xfffffffe ;  /* 0xfffffffe08087836 */ /* 0x000fe20000000000 */
[----:B------:R-:W-:-:S04]  /*185c0*/  LOP3.LUT R4, RZ, R4, RZ, 0x33, !PT ;  /* 0x00000004ff047212 */ /* 0x000fc800078e33ff */
[----:B------:R-:W-:-:S13]  /*185d0*/  ISETP.NE.AND P0, PT, R8, R4, PT ;  /* 0x000000040800720c */ /* 0x000fda0003f05270 */
[----:B------:R-:W-:Y:S05]  /*185e0*/  @!P0 BRA `(.L_x_8406) ;  /* 0x0000001800e08947 */ /* 0x000fea0003800000 */
.L_x_8469:
        /* <DEDUP_REMOVED lines=35> */
.L_x_8431:
        /* <DEDUP_REMOVED lines=8> */
.L_x_8530:
[----:B------:R-:W-:Y:S05]  /*188a0*/  BSYNC B2 ;  /* 0x0000000000027941 */ /* 0x000fea0003800000 */
.L_x_8432:
        /* <DEDUP_REMOVED lines=9> */
.L_x_8435:
[----:B------:R-:W-:Y:S05]  /*18940*/  BSYNC B2 ;  /* 0x0000000000027941 */ /* 0x000fea0003800000 */
.L_x_8434:
        /* <DEDUP_REMOVED lines=12> */
.L_x_8436:
        /* <DEDUP_REMOVED lines=13> */
.L_x_8531:
[----:B------:R-:W-:Y:S05]  /*18ae0*/  BSYNC B2 ;  /* 0x0000000000027941 */ /* 0x000fea0003800000 */
.L_x_8437:
        /* <DEDUP_REMOVED lines=11> */
.L_x_8440:
[----:B------:R-:W-:Y:S05]  /*18ba0*/  BSYNC B2 ;  /* 0x0000000000027941 */ /* 0x000fea0003800000 */
.L_x_8439:
        /* <DEDUP_REMOVED lines=9> */
.L_x_8441:
        /* <DEDUP_REMOVED lines=15> */
.L_x_8442:
        /* <DEDUP_REMOVED lines=15> */
.L_x_8443:
        /* <DEDUP_REMOVED lines=15> */
.L_x_8444:
        /* <DEDUP_REMOVED lines=15> */
.L_x_8445:
        /* <DEDUP_REMOVED lines=15> */
.L_x_8446:
        /* <DEDUP_REMOVED lines=15> */
.L_x_8447:
        /* <DEDUP_REMOVED lines=15> */
.L_x_8448:
        /* <DEDUP_REMOVED lines=10> */
.L_x_8430:
[----:B------:R-:W-:Y:S05]  /*19370*/  BSYNC B1 ;  /* 0x0000000000017941 */ /* 0x000fea0003800000 */
.L_x_8429:
        /* <DEDUP_REMOVED lines=35> */
.L_x_8451:
        /* <DEDUP_REMOVED lines=8> */
.L_x_8532:
[----:B------:R-:W-:Y:S05]  /*19630*/  BSYNC B2 ;  /* 0x0000000000027941 */ /* 0x000fea0003800000 */
.L_x_8452:
        /* <DEDUP_REMOVED lines=9> */
.L_x_8455:
[----:B------:R-:W-:Y:S05]  /*196d0*/  BSYNC B2 ;  /* 0x0000000000027941 */ /* 0x000fea0003800000 */
.L_x_8454:
        /* <DEDUP_REMOVED lines=13> */
.L_x_8456:
        /* <DEDUP_REMOVED lines=13> */
.L_x_8533:
[----:B------:R-:W-:Y:S05]  /*19880*/  BSYNC B2 ;  /* 0x0000000000027941 */ /* 0x000fea0003800000 */
.L_x_8457:
        /* <DEDUP_REMOVED lines=11> */
.L_x_8460:
[----:B------:R-:W-:Y:S05]  /*19940*/  BSYNC B2 ;  /* 0x0000000000027941 */ /* 0x000fea0003800000 */
.L_x_8459:
        /* <DEDUP_REMOVED lines=10> */
.L_x_8461:
        /* <DEDUP_REMOVED lines=15> */
.L_x_8462:
        /* <DEDUP_REMOVED lines=15> */
.L_x_8463:
        /* <DEDUP_REMOVED lines=15> */
.L_x_8464:
        /* <DEDUP_REMOVED lines=15> */
.L_x_8465:
        /* <DEDUP_REMOVED lines=15> */
.L_x_8466:
        /* <DEDUP_REMOVED lines=15> */
.L_x_8467:
        /* <DEDUP_REMOVED lines=15> */
.L_x_8468:
        /* <DEDUP_REMOVED lines=10> */
.L_x_8450:
[----:B------:R-:W-:Y:S05]  /*1a120*/  BSYNC B1 ;  /* 0x0000000000017941 */ /* 0x000fea0003800000 */
.L_x_8449:
[----:B------:R-:W2:Y:S01]  /*1a130*/  LDL R2, [R1+0x24] ;  /* 0x0000240001027983 */ /* 0x000ea20000100800 */
[----:B------:R-:W-:Y:S01]  /*1a140*/  VIADD R0, R0, 0xfffffffe ;  /* 0xfffffffe00007836 */ /* 0x000fe20000000000 */
[----:B--2---:R-:W-:-:S13]  /*1a150*/  ISETP.GT.AND P0, PT, R6, R2, PT ;  /* 0x000000020600720c */ /* 0x004fda0003f04270 */
[----:B------:R-:W-:Y:S05]  /*1a160*/  @P0 BRA `(.L_x_8469) ;  /* 0xffffffe400200947 */ /* 0x000fea000383ffff */
.L_x_8406:
[----:B------:R-:W-:Y:S05]  /*1a170*/  BSYNC B0 ;  /* 0x0000000000007941 */ /* 0x000fea0003800000 */
.L_x_8405:
        /* <DEDUP_REMOVED lines=25> */
.L_x_8471:
[----:B------:R-:W-:Y:S05]  /*1a310*/  BSYNC B0 ;  /* 0x0000000000007941 */ /* 0x000fea0003800000 */
.L_x_8470:
[----:B------:R-:W-:-:S05]  /*1a320*/  SEL R0, R0, RZ, P0 ;  /* 0x000000ff00007207 */ /* 0x000fca0000000000 */
[----:B------:R3:W-:Y:S02]  /*1a330*/  STL [R1+0x10], R0 ;  /* 0x0000100001007387 */ /* 0x0007e40000100800 */
.L_x_8367:
[----:B------:R-:W-:Y:S05]  /*1a340*/  BSYNC B7 ;  /* 0x0000000000077941 */ /* 0x000fea0003800000 */
.L_x_8365:
        /* <DEDUP_REMOVED lines=8> */
[----:B0-----:R-:W0:Y:S04]  /*1a3d0*/  LDS.128 R4, [R18+0x388d0] ;  /* 0x0388d00012047984 */ /* 0x001e280000000c00 */
[----:B0-----:R0:W-:Y:S04]  /*1a3e0*/  STL.64 [R1], R4 ;  /* 0x0000000401007387 */ /* 0x0011e80000100a00 */
[----:B------:R0:W-:Y:S01]  /*1a3f0*/  STL.64 [R1+0x8], R6 ;  /* 0x0000080601007387 */ /* 0x0001e20000100a00 */
[----:B------:R-:W-:Y:S06]  /*1a400*/  BAR.ARV 0x4, 0x180 ;  /* 0x0106000000007b1d */ /* 0x000fec0000002000 */
[----:B------:R-:W-:Y:S05]  /*1a410*/  BRA `(.L_x_8473) ;  /* 0x0000001000307947 */ /* 0x000fea0003800000 */
.L_x_8472:
[----:B------:R-:W4:Y:S01]  /*1a420*/  S2R R16, SR_TID.X ;  /* 0x0000000000107919 */ /* 0x000f220000002100 */
[----:B------:R-:W-:Y:S01]  /*1a430*/  UMOV UR4, 0xffffffff ;  /* 0xffffffff00047882 */ /* 0x000fe20000000000 */
[----:B----4-:R-:W-:-:S04]  /*1a440*/  LOP3.LUT R16, R16, 0x1f, RZ, 0xc0, !PT ;  /* 0x0000001f10107812 */ /* 0x010fc800078ec0ff */
[----:B------:R-:W-:Y:S01]  /*1a450*/  ISETP.NE.AND P0, PT, R16, 0x1f, PT ;  /* 0x0000001f1000780c */ /* 0x000fe20003f05270 */
[----:B------:R-:W-:-:S12]  /*1a460*/  BRA.DIV UR4, `(.L_x_8474) ;  /* 0x0000002a04f87947 */ /* 0x000fd8000b800000 */
[----:B-1----:R-:W0:Y:S01]  /*1a470*/  LDL.LU R3, [R1] ;  /* 0x0000000001037983 */ /* 0x002e220000300800 */
[----:B------:R-:W-:-:S03]  /*1a480*/  ULDC UR4, c[0x0][0xd3c] ;  /* 0x00034f0000047ab9 */ /* 0x000fc60000000800 */
[----:B------:R-:W3:Y:S01]  /*1a490*/  LDL R4, [R1+0xc] ;  /* 0x00000c0001047983 */ /* 0x000ee20000100800 */
[----:B0-----:R-:W-:Y:S02]  /*1a4a0*/  IMAD.MOV.U32 R8, RZ, RZ, R3 ;  /* 0x000000ffff087224 */ /* 0x001fe400078e0003 */
[----:B---3--:R-:W-:-:S05]  /*1a4b0*/  IMAD.IADD R0, R4, 0x1, R16 ;  /* 0x0000000104007824 */ /* 0x008fca00078e0210 */
        /* <DEDUP_REMOVED lines=35> */
.L_x_8543:
[----:B------:R-:W-:Y:S02]  /*1a6f0*/  ULDC UR4, c[0x0][0xd38] ;  /* 0x00034e0000047ab9 */ /* 0x000fe40000000800 */
[----:B------:R-:W-:-:S04]  /*1a700*/  IMAD.U32 R8, RZ, RZ, UR4 ;  /* 0x00000004ff087e24 */ /* 0x000fc8000f8e00ff */
[----:B-1----:R-:W-:-:S04]  /*1a710*/  IMAD R10, R10, R8, RZ ;  /* 0x000000080a0a7224 */ /* 0x002fc800078e02ff */
[----:B------:R-:W-:-:S05]  /*1a720*/  IMAD.IADD R4, R9, 0x1, R10 ;  /* 0x0000000109047824 */ /* 0x000fca00078e020a */
[----:B------:R-:W-:-:S13]  /*1a730*/  ISETP.GT.AND P6, PT, R4, R0, PT ;  /* 0x000000000400720c */ /* 0x000fda0003fc4270 */
[----:B------:R-:W-:Y:S05]  /*1a740*/  @P6 BRA `(.L_x_8475) ;  /* 0x0000000000ac6947 */ /* 0x000fea0003800000 */
.L_x_8478:
        /* <DEDUP_REMOVED lines=37> */
.L_x_8551:
[----:B------:R-:W-:Y:S02]  /*1a9a0*/  ULDC UR4, c[0x0][0xd38] ;  /* 0x00034e0000047ab9 */ /* 0x000fe40000000800 */
[----:B------:R-:W-:-:S04]  /*1a9b0*/  IMAD.U32 R8, RZ, RZ, UR4 ;  /* 0x00000004ff087e24 */ /* 0x000fc8000f8e00ff */
[----:B-1----:R-:W-:-:S04]  /*1a9c0*/  IMAD R10, R10, R8, RZ ;  /* 0x000000080a0a7224 */ /* 0x002fc800078e02ff */
[----:B------:R-:W-:-:S05]  /*1a9d0*/  IMAD.IADD R4, R10, 0x1, R4 ;  /* 0x000000010a047824 */ /* 0x000fca00078e0204 */
[----:B------:R-:W-:-:S13]  /*1a9e0*/  ISETP.GT.AND P6, PT, R4, R0, PT ;  /* 0x000000000400720c */ /* 0x000fda0003fc4270 */
[----:B------:R-:W-:Y:S05]  /*1a9f0*/  @!P6 BRA `(.L_x_8478) ;  /* 0xfffffffc0054e947 */ /* 0x000fea000383ffff */
.L_x_8475:
        /* <DEDUP_REMOVED lines=12> */
.L_x_8556:
[----:B------:R-:W-:-:S13]  /*1aac0*/  ISETP.NE.AND P0, PT, R3, RZ, PT ;  /* 0x000000ff0300720c */ /* 0x000fda0003f05270 */
[----:B------:R-:W-:Y:S05]  /*1aad0*/  @!P0 BRA `(.L_x_8480) ;  /* 0x0000000000148947 */ /* 0x000fea0003800000 */
[----:B------:R-:W-:Y:S01]  /*1aae0*/  UMOV UR4, 0xffffffff ;  /* 0xffffffff00047882 */ /* 0x000fe20000000000 */
[----:B---3--:R-:W-:Y:S02]  /*1aaf0*/  VIADD R9, R9, 0xffffffff ;  /* 0xffffffff09097836 */ /* 0x008fe40000000000 */
[----:B------:R-:W-:Y:S05]  /*1ab00*/  BRA.DIV UR4, `(.L_x_8481) ;  /* 0x0000002e04ec7947 */ /* 0x000fea000b800000 */
[----:B0-----:R0:W1:Y:S02]  /*1ab10*/  SHFL.IDX PT, R2, R2, R9, 0x1f ;  /* 0x00001f0902027589 */ /* 0x00106400000e0000 */
.L_x_8559:
[----:B-1----:R-:W-:-:S07]  /*1ab20*/  IMAD.MOV.U32 R6, RZ, RZ, R2 ;  /* 0x000000ffff067224 */ /* 0x002fce00078e0002 */
.L_x_8480:
        /* <DEDUP_REMOVED lines=62> */
.L_x_8482:
[----:B---3--:R-:W2:Y:S01]  /*1af10*/  LDL R5, [R1+0xc] ;  /* 0x00000c0001057983 */ /* 0x008ea20000100800 */
        /* <DEDUP_REMOVED lines=62> */
.L_x_8483:
[----:B------:R-:W-:-:S05]  /*1b300*/  LOP3.LUT R0, RZ, R0, RZ, 0x33, !PT ;  /* 0x00000000ff007212 */ /* 0x000fca00078e33ff */
[----:B------:R-:W-:-:S05]  /*1b310*/  IMAD.IADD R0, R4, 0x1, R0 ;  /* 0x0000000104007824 */ /* 0x000fca00078e0200 */
[----:B------:R2:W-:Y:S01]  /*1b320*/  STL [R1+0x4], R0 ;  /* 0x0000040001007387 */ /* 0x0005e20000100800 */
[----:B------:R-:W-:Y:S05]  /*1b330*/  BRA `(.L_x_8484) ;  /* 0x0000000000287947 */ /* 0x000fea0003800000 */
.L_x_8476:
        /* <DEDUP_REMOVED lines=10> */
.L_x_8484:
        /* <DEDUP_REMOVED lines=16> */
.L_x_8473:
[----:B-1-3--:R-:W3:Y:S01]  /*1b4e0*/  LDL R0, [R1+0xc] ;  /* 0x00000c0001007983 */ /* 0x00aee20000100800 */
[----:B------:R-:W-:Y:S02]  /*1b4f0*/  ULDC UR4, c[0x0][0xd3c] ;  /* 0x00034f0000047ab9 */ /* 0x000fe40000000800 */
[----:B---3--:R-:W-:-:S13]  /*1b500*/  ISETP.GE.AND P0, PT, R0, UR4, PT ;  /* 0x0000000400007c0c */ /* 0x008fda000bf06270 */
[----:B------:R-:W-:Y:S05]  /*1b510*/  @!P0 BRA `(.L_x_8485) ;  /* 0xffffff8800708947 */ /* 0x000fea000383ffff */
[----:B------:R-:W-:Y:S05]  /*1b520*/  BSYNC B8 ;  /* 0x0000000000087941 */ /* 0x000fea0003800000 */
.L_x_8359:
[----:B---3--:R-:W3:Y:S01]  /*1b530*/  LDL.LU R0, [R1+0x64] ;  /* 0x0000640001007983 */ /* 0x008ee20000300800 */
[----:B------:R-:W-:Y:S01]  /*1b540*/  BSSY B0, `(.L_x_8486) ;  /* 0x000000b000007945 */ /* 0x000fe20003800000 */
[----:B0---4-:R-:W0:Y:S01]  /*1b550*/  S2R R5, SR_CgaCtaId ;  /* 0x0000000000057919 */ /* 0x011e220000008800 */
        /* <DEDUP_REMOVED lines=9> */
.L_x_8560:
[----:B------:R-:W-:Y:S05]  /*1b5f0*/  BSYNC B0 ;  /* 0x0000000000007941 */ /* 0x000fea0003800000 */
.L_x_8486:
[----:B------:R-:W-:-:S03]  /*1b600*/  UMOV UR4, 0xffffffff ;  /* 0xffffffff00047882 */ /* 0x000fc60000000000 */
[----:B------:R-:W-:Y:S05]  /*1b610*/  BRA.DIV UR4, `(.L_x_8488) ;  /* 0x0000002604687947 */ /* 0x000fea000b800000 */
[----:B------:R-:W1:Y:S02]  /*1b620*/  S2R R2, SR_TID.X ;  /* 0x0000000000027919 */ /* 0x000e640000002100 */
[----:B-1----:R-:W-:-:S04]  /*1b630*/  SHF.R.U32.HI R2, RZ, 0x5, R2 ;  /* 0x00000005ff027819 */ /* 0x002fc80000011602 */
[----:B------:R-:W-:-:S05]  /*1b640*/  LOP3.LUT R2, R2, 0x3, RZ, 0xc0, !PT ;  /* 0x0000000302027812 */ /* 0x000fca00078ec0ff */
[----:B------:R1:W2:Y:S02]  /*1b650*/  SHFL.IDX PT, R14, R2, RZ, 0x1f ;  /* 0x00001fff020e7589 */ /* 0x0002a400000e0000 */
.L_x_8563:
[----:B--2---:R-:W-:Y:S01]  /*1b660*/  ISETP.NE.AND P0, PT, R14, RZ, PT ;  /* 0x000000ff0e00720c */ /* 0x004fe20003f05270 */
[----:B------:R-:W-:-:S12]  /*1b670*/  BSSY B0, `(.L_x_8489) ;  /* 0x0000027000007945 */ /* 0x000fd80003800000 */
[----:B------:R-:W-:Y:S05]  /*1b680*/  @P0 BRA `(.L_x_8490) ;  /* 0x0000000000940947 */ /* 0x000fea0003800000 */
[----:B------:R-:W-:-:S03]  /*1b690*/  UMOV UR4, 0xffffffff ;  /* 0xffffffff00047882 */ /* 0x000fc60000000000 */
[----:B------:R-:W-:Y:S05]  /*1b6a0*/  BRA.DIV UR4, `(.L_x_8491) ;  /* 0x0000002604787947 */ /* 0x000fea000b800000 */
[----:B------:R-:W-:-:S13]  /*1b6b0*/  ELECT P6, URZ, PT ;  /* 0x00000000003f782f */ /* 0x000fda00038c0000 */
.L_x_8566:
[----:B------:R-:W-:Y:S05]  /*1b6c0*/  @!P6 BRA `(.L_x_8490) ;  /* 0x000000000084e947 */ /* 0x000fea0003800000 */
[----:B------:R-:W-:-:S06]  /*1b6d0*/  ULOP3.LUT UR4, UR36, 0x2, URZ, 0xfc, !UPT ;  /* 0x0000000224047892 */ /* 0x000fcc000f8efc3f */
[----:B-1----:R-:W-:-:S05]  /*1b6e0*/  IMAD.U32 R2, RZ, RZ, UR4 ;  /* 0x00000004ff027e24 */ /* 0x002fca000f8e00ff */
[----:B------:R-:W-:-:S13]  /*1b6f0*/  ISETP.NE.AND P2, PT, R2, 0x3, PT ;  /* 0x000000030200780c */ /* 0x000fda0003f45270 */
[----:B------:R-:W-:Y:S05]  /*1b700*/  @!P2 BRA `(.L_x_8492) ;  /* 0x000000000004a947 */ /* 0x000fea0003800000 */
[----:B------:R-:W-:Y:S01]  /*1b710*/  BPT.TRAP 0x1 ;  /* 0x000000040000795c */ /* 0x000fe20000300000 */
.L_x_8492:
        /* <DEDUP_REMOVED lines=14> */
.L_x_8567:
[----:B------:R-:W1:Y:S02]  /*1b800*/  SYNCS.PHASECHK.TRANS64.TRYWAIT P0, [R7+URZ], R2 ;  /* 0x00000002070075a7 */ /* 0x000e64000800017f */
[----:B-1----:R-:W-:Y:S05]  /*1b810*/  @!P0 BRA `(.L_x_8494) ;  /* 0x0000002400508947 */ /* 0x002fea0003800000 */
.L_x_8568:
[----:B------:R-:W-:Y:S05]  /*1b820*/  @!P2 BRA `(.L_x_8495) ;  /* 0x000000000004a947 */ /* 0x000fea0003800000 */
[----:B------:R-:W-:Y:S01]  /*1b830*/  BPT.TRAP 0x1 ;  /* 0x000000040000795c */ /* 0x000fe20000300000 */
.L_x_8495:
[----:B------:R-:W2:Y:S01]  /*1b840*/  LDL.LU R4, [R1+0x10] ;  /* 0x0000100001047983 */ /* 0x000ea20000300800 */
[----:B------:R-:W-:-:S04]  /*1b850*/  VIADD R0, R0, 0x38860 ;  /* 0x0003886000007836 */ /* 0x000fc80000000000 */
[----:B--2---:R-:W-:-:S04]  /*1b860*/  IMAD R4, R4, 0x8, R0 ;  /* 0x0000000804047824 */ /* 0x004fc800078e0200 */
[----:B------:R-:W2:Y:S02]  /*1b870*/  SYNCS.PHASECHK.TRANS64.TRYWAIT P0, [R4+URZ], R5 ;  /* 0x00000005040075a7 */ /* 0x000ea4000800017f */
[----:B--2---:R-:W-:Y:S05]  /*1b880*/  @!P0 BRA `(.L_x_8496) ;  /* 0x0000002400488947 */ /* 0x004fea0003800000 */
.L_x_8569:
[----:B------:R-:W-:-:S07]  /*1b890*/  IMAD R3, R3, 0x8, R0 ;  /* 0x0000000803037824 */ /* 0x000fce00078e0200 */
.L_x_8497:
[----:B---3--:R3:W4:Y:S02]  /*1b8a0*/  SYNCS.PHASECHK.TRANS64.TRYWAIT P0, [R3+URZ], R2 ;  /* 0x00000002030075a7 */ /* 0x008724000800017f */
[----:B----4-:R-:W-:Y:S05]  /*1b8b0*/  @!P0 NANOSLEEP.SYNCS 0x989680 ;  /* 0x009896800000895d */ /* 0x010fea0003900000 */
[----:B------:R-:W4:Y:S02]  /*1b8c0*/  @!P0 SYNCS.PHASECHK.TRANS64 P0, [R3+URZ], R2 ;  /* 0x00000002030085a7 */ /* 0x000f24000800007f */
[----:B----4-:R-:W-:Y:S05]  /*1b8d0*/  @!P0 BRA `(.L_x_8497) ;  /* 0xfffffffc00f08947 */ /* 0x010fea000383ffff */
.L_x_8490:
[----:B------:R-:W-:Y:S05]  /*1b8e0*/  BSYNC B0 ;  /* 0x0000000000007941 */ /* 0x000fea0003800000 */
.L_x_8489:
[----:B------:R-:W-:Y:S05]  /*1b8f0*/  EXIT ;  /* 0x000000000000794d */ /* 0x000fea0003800000 */
.L_x_8304:
[----:B0-----:R0:W1:Y:S02]  /*1b900*/  SYNCS.PHASECHK.TRANS64.TRYWAIT P1, [R16+URZ+0x38800], R5 ;  /* 0x03880005100075a7 */ /* 0x001064000802017f */
[----:B-1----:R-:W-:Y:S05]  /*1b910*/  @!P1 NANOSLEEP.SYNCS 0x989680 ;  /* 0x009896800000995d */ /* 0x002fea0003900000 */
[----:B------:R-:W1:Y:S02]  /*1b920*/  @!P1 SYNCS.PHASECHK.TRANS64 P1, [R16+URZ+0x38800], R5 ;  /* 0x03880005100095a7 */ /* 0x000e64000802007f */
[----:B-1----:R-:W-:Y:S05]  /*1b930*/  @!P1 BRA `(.L_x_8304) ;  /* 0xfffffffc00f09947 */ /* 0x002fea000383ffff */
[----:B------:R-:W-:Y:S05]  /*1b940*/  BRA `(.L_x_8498) ;  /* 0xfffffe8800247947 */ /* 0x000fea000383ffff */
.L_x_8308:
[----:B--2---:R2:W3:Y:S02]  /*1b950*/  SYNCS.PHASECHK.TRANS64.TRYWAIT P1, [R9+URZ+0x38830], R6 ;  /* 0x03883006090075a7 */ /* 0x0044e4000802017f */
[----:B---3--:R-:W-:Y:S05]  /*1b960*/  @!P1 NANOSLEEP.SYNCS 0x989680 ;  /* 0x009896800000995d */ /* 0x008fea0003900000 */
[----:B------:R-:W3:Y:S02]  /*1b970*/  @!P1 SYNCS.PHASECHK.TRANS64 P1, [R9+URZ+0x38830], R6 ;  /* 0x03883006090095a7 */ /* 0x000ee4000802007f */
[----:B---3--:R-:W-:Y:S05]  /*1b980*/  @!P1 BRA `(.L_x_8308) ;  /* 0xfffffffc00f09947 */ /* 0x008fea000383ffff */
[----:B------:R-:W-:Y:S05]  /*1b990*/  BRA `(.L_x_8307) ;  /* 0xfffffe8800487947 */ /* 0x000fea000383ffff */
.L_x_8309:
[----:B---3--:R3:W4:Y:S02]  /*1b9a0*/  SYNCS.PHASECHK.TRANS64.TRYWAIT P1, [R16+URZ+0x38810], R5 ;  /* 0x03881005100075a7 */ /* 0x008724000802017f */
[----:B----4-:R-:W-:Y:S05]  /*1b9b0*/  @!P1 NANOSLEEP.SYNCS 0x989680 ;  /* 0x009896800000995d */ /* 0x010fea0003900000 */
[----:B------:R-:W4:Y:S02]  /*1b9c0*/  @!P1 SYNCS.PHASECHK.TRANS64 P1, [R16+URZ+0x38810], R5 ;  /* 0x03881005100095a7 */ /* 0x000f24000802007f */
[----:B----4-:R-:W-:Y:S05]  /*1b9d0*/  @!P1 BRA `(.L_x_8309) ;  /* 0xfffffffc00f09947 */ /* 0x010fea000383ffff */
[----:B------:R-:W-:Y:S05]  /*1b9e0*/  BRA `(.L_x_8499) ;  /* 0xfffffe8800d47947 */ /* 0x000fea000383ffff */
.L_x_8313:
[----:B0-----:R0:W3:Y:S02]  /*1b9f0*/  SYNCS.PHASECHK.TRANS64.TRYWAIT P1, [R9+URZ+0x38850], R6 ;  /* 0x03885006090075a7 */ /* 0x0010e4000802017f */
[----:B---3--:R-:W-:Y:S05]  /*1ba00*/  @!P1 NANOSLEEP.SYNCS 0x989680 ;  /* 0x009896800000995d */ /* 0x008fea0003900000 */
[----:B------:R-:W3:Y:S02]  /*1ba10*/  @!P1 SYNCS.PHASECHK.TRANS64 P1, [R9+URZ+0x38850], R6 ;  /* 0x03885006090095a7 */ /* 0x000ee4000802007f */
[----:B---3--:R-:W-:Y:S05]  /*1ba20*/  @!P1 BRA `(.L_x_8313) ;  /* 0xfffffffc00f09947 */ /* 0x008fea000383ffff */
[----:B------:R-:W-:Y:S05]  /*1ba30*/  BRA `(.L_x_8312) ;  /* 0xfffffe8c00047947 */ /* 0x000fea000383ffff */
.L_x_8318:
[----:B-1----:R1:W2:Y:S02]  /*1ba40*/  SYNCS.PHASECHK.TRANS64.TRYWAIT P3, [R9+URZ+0x38830], R5 ;  /* 0x03883005090075a7 */ /* 0x0022a4000806017f */
[----:B--2---:R-:W-:Y:S05]  /*1ba50*/  @!P3 NANOSLEEP.SYNCS 0x989680 ;  /* 0x009896800000b95d */ /* 0x004fea0003900000 */
[----:B------:R-:W2:Y:S02]  /*1ba60*/  @!P3 SYNCS.PHASECHK.TRANS64 P3, [R9+URZ+0x38830], R5 ;  /* 0x038830050900b5a7 */ /* 0x000ea4000806007f */
[----:B--2---:R-:W-:Y:S05]  /*1ba70*/  @!P3 BRA `(.L_x_8318) ;  /* 0xfffffffc00f0b947 */ /* 0x004fea000383ffff */
[----:B------:R-:W-:Y:S05]  /*1ba80*/  BRA `(.L_x_8317) ;  /* 0xfffffeb800247947 */ /* 0x000fea000383ffff */
.L_x_8322:
[----:B---3--:R3:W4:Y:S02]  /*1ba90*/  SYNCS.PHASECHK.TRANS64.TRYWAIT P3, [R9+URZ+0x38850], R5 ;  /* 0x03885005090075a7 */ /* 0x008724000806017f */
[----:B----4-:R-:W-:Y:S05]  /*1baa0*/  @!P3 NANOSLEEP.SYNCS 0x989680 ;  /* 0x009896800000b95d */ /* 0x010fea0003900000 */
[----:B------:R-:W4:Y:S02]  /*1bab0*/  @!P3 SYNCS.PHASECHK.TRANS64 P3, [R9+URZ+0x38850], R5 ;  /* 0x038850050900b5a7 */ /* 0x000f24000806007f */
[----:B----4-:R-:W-:Y:S05]  /*1bac0*/  @!P3 BRA `(.L_x_8322) ;  /* 0xfffffffc00f0b947 */ /* 0x010fea000383ffff */
[----:B------:R-:W-:Y:S05]  /*1bad0*/  BRA `(.L_x_8321) ;  /* 0xfffffeb800807947 */ /* 0x000fea000383ffff */
.L_x_8328:
[----:B-1----:R1:W2:Y:S02]  /*1bae0*/  SYNCS.PHASECHK.TRANS64.TRYWAIT P1, [R9+URZ+0x38830], R5 ;  /* 0x03883005090075a7 */ /* 0x0022a4000802017f */
[----:B--2---:R-:W-:Y:S05]  /*1baf0*/  @!P1 NANOSLEEP.SYNCS 0x989680 ;  /* 0x009896800000995d */ /* 0x004fea0003900000 */
[----:B------:R-:W2:Y:S02]  /*1bb00*/  @!P1 SYNCS.PHASECHK.TRANS64 P1, [R9+URZ+0x38830], R5 ;  /* 0x03883005090095a7 */ /* 0x000ea4000802007f */
[----:B--2---:R-:W-:Y:S05]  /*1bb10*/  @!P1 BRA `(.L_x_8328) ;  /* 0xfffffffc00f09947 */ /* 0x004fea000383ffff */
[----:B------:R-:W-:Y:S05]  /*1bb20*/  BRA `(.L_x_8327) ;  /* 0xfffffeec00987947 */ /* 0x000fea000383ffff */
.L_x_8332:
[----:B---3--:R3:W4:Y:S02]  /*1bb30*/  SYNCS.PHASECHK.TRANS64.TRYWAIT P1, [R9+URZ+0x38850], R5 ;  /* 0x03885005090075a7 */ /* 0x008724000802017f */
[----:B----4-:R-:W-:Y:S05]  /*1bb40*/  @!P1 NANOSLEEP.SYNCS 0x989680 ;  /* 0x009896800000995d */ /* 0x010fea0003900000 */
[----:B------:R-:W4:Y:S02]  /*1bb50*/  @!P1 SYNCS.PHASECHK.TRANS64 P1, [R9+URZ+0x38850], R5 ;  /* 0x03885005090095a7 */ /* 0x000f24000802007f */
[----:B----4-:R-:W-:Y:S05]  /*1bb60*/  @!P1 BRA `(.L_x_8332) ;  /* 0xfffffffc00f09947 */ /* 0x010fea000383ffff */
[----:B------:R-:W-:Y:S05]  /*1bb70*/  BRA `(.L_x_8331) ;  /* 0xfffffeec00f47947 */ /* 0x000fea000383ffff */
.L_x_8373:
        /* <DEDUP_REMOVED lines=11> */
.L_x_8501:
[----:B------:R-:W-:Y:S05]  /*1bc30*/  BSYNC B0 ;  /* 0x0000000000007941 */ /* 0x000fea0003800000 */
.L_x_8500:
[----:B------:R-:W-:Y:S05]  /*1bc40*/  BRA `(.L_x_8502) ;  /* 0xffffff9000807947 */ /* 0x000fea000383ffff */
.L_x_8375:
[----:B------:R-:W-:Y:S01]  /*1bc50*/  BSSY B0, `(.L_x_8503) ;  /* 0x0000006000007945 */ /* 0x000fe20003800000 */
[----:B------:R-:W-:-:S07]  /*1bc60*/  IMAD.MOV.U32 R15, RZ, RZ, -0x1 ;  /* 0xffffffffff0f7424 */ /* 0x000fce00078e00ff */
[----:B0-2---:R-:W-:Y:S05]  /*1bc70*/  WARPSYNC.COLLECTIVE R15, `(.L_x_8504) ;  /* 0x000000000f0c7348 */ /* 0x005fea0003c00000 */
[----:B------:R-:W-:Y:S02]  /*1bc80*/  ELECT P6, UR62, PT ;  /* 0x00000000003e782f */ /* 0x000fe400038c0000 */
[----:B------:R-:W-:Y:S01]  /*1bc90*/  MOV R14, UR62 ;  /* 0x0000003e000e7c02 */ /* 0x000fe20008000f00 */
[----:B0-2---:R-:W-:Y:S10]  /*1bca0*/  ENDCOLLECTIVE ;  /* 0x000000000000791b */ /* 0x005ff40003800000 */
.L_x_8504:
[----:B------:R-:W-:Y:S05]  /*1bcb0*/  BSYNC B0 ;  /* 0x0000000000007941 */ /* 0x000fea0003800000 */
.L_x_8503:
[----:B------:R-:W-:Y:S05]  /*1bcc0*/  BRA `(.L_x_8505) ;  /* 0xffffff9000847947 */ /* 0x000fea000383ffff */
.L_x_8377:
[----:B-1----:R1:W3:Y:S02]  /*1bcd0*/  SYNCS.PHASECHK.TRANS64.TRYWAIT P0, [R0+URZ+0x38840], R2 ;  /* 0x03884002000075a7 */ /* 0x0022e4000800017f */
[----:B---3--:R-:W-:Y:S05]  /*1bce0*/  @!P0 NANOSLEEP.SYNCS 0x989680 ;  /* 0x009896800000895d */ /* 0x008fea0003900000 */
[----:B------:R-:W3:Y:S02]  /*1bcf0*/  @!P0 SYNCS.PHASECHK.TRANS64 P0, [R0+URZ+0x38840], R2 ;  /* 0x03884002000085a7 */ /* 0x000ee4000800007f */
[----:B---3--:R-:W-:Y:S05]  /*1bd00*/  @!P0 BRA `(.L_x_8377) ;  /* 0xfffffffc00f08947 */ /* 0x008fea000383ffff */
[----:B------:R-:W-:Y:S05]  /*1bd10*/  BRA `(.L_x_8506) ;  /* 0xffffff9000e87947 */ /* 0x000fea000383ffff */
.L_x_8381:
        /* <DEDUP_REMOVED lines=9> */
.L_x_8507:
[----:B------:R-:W-:Y:S02]  /*1bdb0*/  IMAD.MOV.U32 R13, RZ, RZ, R3 ;  /* 0x000000ffff0d7224 */ /* 0x000fe400078e0003 */
[----:B------:R-:W-:Y:S01]  /*1bdc0*/  IMAD.MOV.U32 R4, RZ, RZ, R14 ;  /* 0x000000ffff047224 */ /* 0x000fe200078e000e */
[----:B------:R-:W-:-:S07]  /*1bdd0*/  LOP3.LUT R6, R6, 0x7f, RZ, 0xc0, !PT ;  /* 0x0000007f06067812 */ /* 0x000fce00078ec0ff */
[----:B------:R-:W-:Y:S05]  /*1bde0*/  WARPSYNC.COLLECTIVE R15, `(.L_x_8508) ;  /* 0x000000000f087348 */ /* 0x000fea0003c00000 */
[----:B------:R0:W1:Y:S02]  /*1bdf0*/  SHFL.IDX P6, R14, R13, R12, R11 ;  /* 0x0000000c0d0e7389 */ /* 0x00006400000c000b */
[----:B01----:R-:W-:Y:S01]  /*1be00*/  ENDCOLLECTIVE ;  /* 0x000000000000791b */ /* 0x003fe20003800000 */
.L_x_8508:
        /* <DEDUP_REMOVED lines=9> */
.L_x_8509:
[----:B------:R-:W-:Y:S02]  /*1bea0*/  IMAD.MOV.U32 R13, RZ, RZ, R3 ;  /* 0x000000ffff0d7224 */ /* 0x000fe400078e0003 */
[----:B------:R-:W-:-:S07]  /*1beb0*/  IMAD.MOV.U32 R6, RZ, RZ, R14 ;  /* 0x000000ffff067224 */ /* 0x000fce00078e000e */
[----:B------:R-:W-:Y:S05]  /*1bec0*/  WARPSYNC.COLLECTIVE R15, `(.L_x_8510) ;  /* 0x000000000f087348 */ /* 0x000fea0003c00000 */
[----:B------:R0:W1:Y:S02]  /*1bed0*/  SHFL.IDX P6, R14, R13, R12, R11 ;  /* 0x0000000c0d0e7389 */ /* 0x00006400000c000b */
[----:B01----:R-:W-:Y:S01]  /*1bee0*/  ENDCOLLECTIVE ;  /* 0x000000000000791b */ /* 0x003fe20003800000 */
.L_x_8510:
        /* <DEDUP_REMOVED lines=22> */
.L_x_8511:
        /* <DEDUP_REMOVED lines=10> */
.L_x_8512:
        /* <DEDUP_REMOVED lines=11> */
.L_x_8513:
        /* <DEDUP_REMOVED lines=14> */
.L_x_8514:
[----:B------:R-:W-:Y:S01]  /*1c280*/  IMAD.MOV.U32 R3, RZ, RZ, R14 ;  /* 0x000000ffff037224 */ /* 0x000fe200078e000e */
[----:B------:R-:W-:Y:S06]  /*1c290*/  BRA `(.L_x_8515) ;  /* 0xffffff9800247947 */ /* 0x000fec000383ffff */
.L_x_8385:
        /* <DEDUP_REMOVED lines=26> */
.L_x_8517:
[----:B------:R-:W-:Y:S05]  /*1c440*/  BSYNC B0 ;  /* 0x0000000000007941 */ /* 0x000fea0003800000 */
.L_x_8516:
        /* <DEDUP_REMOVED lines=13> */
.L_x_8518:
        /* <DEDUP_REMOVED lines=41> */
.L_x_8519:
        /* <DEDUP_REMOVED lines=16> */
.L_x_8520:
        /* <DEDUP_REMOVED lines=29> */
.L_x_8521:
        /* <DEDUP_REMOVED lines=12> */
.L_x_8522:
        /* <DEDUP_REMOVED lines=34> */
.L_x_8523:
[----:B------:R-:W-:Y:S02]  /*1cd60*/  IMAD.MOV.U32 R13, RZ, RZ, R0 ;  /* 0x000000ffff0d7224 */ /* 0x000fe400078e0000 */
[----:B------:R-:W-:-:S07]  /*1cd70*/  IMAD.MOV.U32 R4, RZ, RZ, R14 ;  /* 0x000000ffff047224 */ /* 0x000fce00078e000e */
[----:B------:R-:W-:Y:S05]  /*1cd80*/  WARPSYNC.COLLECTIVE R15, `(.L_x_8524) ;  /* 0x000000000f087348 */ /* 0x000fea0003c00000 */
[----:B------:R0:W1:Y:S02]  /*1cd90*/  SHFL.IDX P6, R14, R13, R12, R11 ;  /* 0x0000000c0d0e7389 */ /* 0x00006400000c000b */
[----:B01----:R-:W-:Y:S01]  /*1cda0*/  ENDCOLLECTIVE ;  /* 0x000000000000791b */ /* 0x003fe20003800000 */
.L_x_8524:
[----:B------:R-:W-:Y:S01]  /*1cdb0*/  IMAD.MOV.U32 R0, RZ, RZ, R14 ;  /* 0x000000ffff007224 */ /* 0x000fe200078e000e */
[----:B------:R-:W-:Y:S06]  /*1cdc0*/  BRA `(.L_x_8525) ;  /* 0xffffff9800fc7947 */ /* 0x000fec000383ffff */
.L_x_8390:
[----:B0-----:R0:W2:Y:S02]  /*1cdd0*/  SYNCS.PHASECHK.TRANS64.TRYWAIT P0, [R18+URZ+0x38820], R0 ;  /* 0x03882000120075a7 */ /* 0x0010a4000800017f */
[----:B--2---:R-:W-:Y:S05]  /*1cde0*/  @!P0 NANOSLEEP.SYNCS 0x989680 ;  /* 0x009896800000895d */ /* 0x004fea0003900000 */
[----:B------:R-:W2:Y:S02]  /*1cdf0*/  @!P0 SYNCS.PHASECHK.TRANS64 P0, [R18+URZ+0x38820], R0 ;  /* 0x03882000120085a7 */ /* 0x000ea4000800007f */
[----:B--2---:R-:W-:Y:S05]  /*1ce00*/  @!P0 BRA `(.L_x_8390) ;  /* 0xfffffffc00f08947 */ /* 0x004fea000383ffff */
[----:B------:R-:W-:Y:S05]  /*1ce10*/  BRA `(.L_x_8526) ;  /* 0xffffff9c00b47947 */ /* 0x000fea000383ffff */
.L_x_8394:
[----:B0-----:R0:W1:Y:S02]  /*1ce20*/  SYNCS.PHASECHK.TRANS64.TRYWAIT P0, [R0+URZ+0x38860], R2 ;  /* 0x03886002000075a7 */ /* 0x001064000800017f */
[----:B-1----:R-:W-:Y:S05]  /*1ce30*/  @!P0 NANOSLEEP.SYNCS 0x989680 ;  /* 0x009896800000895d */ /* 0x002fea0003900000 */
[----:B------:R-:W1:Y:S02]  /*1ce40*/  @!P0 SYNCS.PHASECHK.TRANS64 P0, [R0+URZ+0x38860], R2 ;  /* 0x03886002000085a7 */ /* 0x000e64000800007f */
[----:B-1----:R-:W-:Y:S05]  /*1ce50*/  @!P0 BRA `(.L_x_8394) ;  /* 0xfffffffc00f08947 */ /* 0x002fea000383ffff */
[----:B------:R-:W-:Y:S05]  /*1ce60*/  BRA `(.L_x_8527) ;  /* 0xffffff9c00d87947 */ /* 0x000fea000383ffff */
.L_x_8413:
[----:B--2---:R2:W3:Y:S02]  /*1ce70*/  SYNCS.PHASECHK.TRANS64.TRYWAIT P0, [R3+URZ+0x38840], R2 ;  /* 0x03884002030075a7 */ /* 0x0044e4000800017f */
[----:B---3--:R-:W-:Y:S05]  /*1ce80*/  @!P0 NANOSLEEP.SYNCS 0x989680 ;  /* 0x009896800000895d */ /* 0x008fea0003900000 */
[----:B------:R-:W3:Y:S02]  /*1ce90*/  @!P0 SYNCS.PHASECHK.TRANS64 P0, [R3+URZ+0x38840], R2 ;  /* 0x03884002030085a7 */ /* 0x000ee4000800007f */
[----:B---3--:R-:W-:Y:S05]  /*1cea0*/  @!P0 BRA `(.L_x_8413) ;  /* 0xfffffffc00f08947 */ /* 0x008fea000383ffff */
[----:B------:R-:W-:Y:S05]  /*1ceb0*/  BRA `(.L_x_8528) ;  /* 0xffffffa800f07947 */ /* 0x000fea000383ffff */
.L_x_8418:
[----:B0-----:R0:W1:Y:S02]  /*1cec0*/  SYNCS.PHASECHK.TRANS64.TRYWAIT P0, [R3+URZ+0x38860], R2 ;  /* 0x03886002030075a7 */ /* 0x001064000800017f */
[----:B-1----:R-:W-:Y:S05]  /*1ced0*/  @!P0 NANOSLEEP.SYNCS 0x989680 ;  /* 0x009896800000895d */ /* 0x002fea0003900000 */
[----:B------:R-:W1:Y:S02]  /*1cee0*/  @!P0 SYNCS.PHASECHK.TRANS64 P0, [R3+URZ+0x38860], R2 ;  /* 0x03886002030085a7 */ /* 0x000e64000800007f */
[----:B-1----:R-:W-:Y:S05]  /*1cef0*/  @!P0 BRA `(.L_x_8418) ;  /* 0xfffffffc00f08947 */ /* 0x002fea000383ffff */
[----:B------:R-:W-:Y:S05]  /*1cf00*/  BRA `(.L_x_8529) ;  /* 0xffffffac00707947 */ /* 0x000fea000383ffff */
.L_x_8433:
[----:B-1----:R1:W2:Y:S02]  /*1cf10*/  SYNCS.PHASECHK.TRANS64.TRYWAIT P0, [R4+URZ+0x38840], R2 ;  /* 0x03884002040075a7 */ /* 0x0022a4000800017f */
[----:B--2---:R-:W-:Y:S05]  /*1cf20*/  @!P0 NANOSLEEP.SYNCS 0x989680 ;  /* 0x009896800000895d */ /* 0x004fea0003900000 */
[----:B------:R-:W2:Y:S02]  /*1cf30*/  @!P0 SYNCS.PHASECHK.TRANS64 P0, [R4+URZ+0x38840], R2 ;  /* 0x03884002040085a7 */ /* 0x000ea4000800007f */
[----:B--2---:R-:W-:Y:S05]  /*1cf40*/  @!P0 BRA `(.L_x_8433) ;  /* 0xfffffffc00f08947 */ /* 0x004fea000383ffff */
[----:B------:R-:W-:Y:S05]  /*1cf50*/  BRA `(.L_x_8530) ;  /* 0xffffffb800507947 */ /* 0x000fea000383ffff */
.L_x_8438:
[----:B0-----:R0:W2:Y:S02]  /*1cf60*/  SYNCS.PHASECHK.TRANS64.TRYWAIT P0, [R4+URZ+0x38860], R2 ;  /* 0x03886002040075a7 */ /* 0x0010a4000800017f */
[----:B--2---:R-:W-:Y:S05]  /*1cf70*/  @!P0 NANOSLEEP.SYNCS 0x989680 ;  /* 0x009896800000895d */ /* 0x004fea0003900000 */
[----:B------:R-:W2:Y:S02]  /*1cf80*/  @!P0 SYNCS.PHASECHK.TRANS64 P0, [R4+URZ+0x38860], R2 ;  /* 0x03886002040085a7 */ /* 0x000ea4000800007f */
[----:B--2---:R-:W-:Y:S05]  /*1cf90*/  @!P0 BRA `(.L_x_8438) ;  /* 0xfffffffc00f08947 */ /* 0x004fea000383ffff */
[----:B------:R-:W-:Y:S05]  /*1cfa0*/  BRA `(.L_x_8531) ;  /* 0xffffffb800cc7947 */ /* 0x000fea000383ffff */
.L_x_8453:
[----:B-1----:R1:W2:Y:S02]  /*1cfb0*/  SYNCS.PHASECHK.TRANS64.TRYWAIT P0, [R4+URZ+0x38840], R2 ;  /* 0x03884002040075a7 */ /* 0x0022a4000800017f */
[----:B--2---:R-:W-:Y:S05]  /*1cfc0*/  @!P0 NANOSLEEP.SYNCS 0x989680 ;  /* 0x009896800000895d */ /* 0x004fea0003900000 */
[----:B------:R-:W2:Y:S02]  /*1cfd0*/  @!P0 SYNCS.PHASECHK.TRANS64 P0, [R4+URZ+0x38840], R2 ;  /* 0x03884002040085a7 */ /* 0x000ea4000800007f */
[----:B--2---:R-:W-:Y:S05]  /*1cfe0*/  @!P0 BRA `(.L_x_8453) ;  /* 0xfffffffc00f08947 */ /* 0x004fea000383ffff */
[----:B------:R-:W-:Y:S05]  /*1cff0*/  BRA `(.L_x_8532) ;  /* 0xffffffc4008c7947 */ /* 0x000fea000383ffff */
.L_x_8458:
[----:B0-----:R0:W2:Y:S02]  /*1d000*/  SYNCS.PHASECHK.TRANS64.TRYWAIT P0, [R4+URZ+0x38860], R2 ;  /* 0x03886002040075a7 */ /* 0x0010a4000800017f */
[----:B--2---:R-:W-:Y:S05]  /*1d010*/  @!P0 NANOSLEEP.SYNCS 0x989680 ;  /* 0x009896800000895d */ /* 0x004fea0003900000 */
[----:B------:R-:W2:Y:S02]  /*1d020*/  @!P0 SYNCS.PHASECHK.TRANS64 P0, [R4+URZ+0x38860], R2 ;  /* 0x03886002040085a7 */ /* 0x000ea4000800007f */
[----:B--2---:R-:W-:Y:S05]  /*1d030*/  @!P0 BRA `(.L_x_8458) ;  /* 0xfffffffc00f08947 */ /* 0x004fea000383ffff */
[----:B------:R-:W-:Y:S05]  /*1d040*/  BRA `(.L_x_8533) ;  /* 0xffffffc8000c7947 */ /* 0x000fea000383ffff */
.L_x_8474:
[----:B-1----:R-:W4:Y:S01]  /*1d050*/  LDL R3, [R1] ;  /* 0x0000000001037983 */ /* 0x002f220000100800 */
        /* <DEDUP_REMOVED lines=8> */
.L_x_8535:
[----:B------:R-:W-:Y:S05]  /*1d0e0*/  BSYNC B0 ;  /* 0x0000000000007941 */ /* 0x000fea0003800000 */
.L_x_8534:
        /* <DEDUP_REMOVED lines=9> */
.L_x_8536:
        /* <DEDUP_REMOVED lines=25> */
.L_x_8537:
        /* <DEDUP_REMOVED lines=8> */
.L_x_8538:
        /* <DEDUP_REMOVED lines=8> */
.L_x_8539:
        /* <DEDUP_REMOVED lines=8> */
.L_x_8540:
        /* <DEDUP_REMOVED lines=8> */
.L_x_8541:
        /* <DEDUP_REMOVED lines=9> */
.L_x_8542:
[----:B------:R-:W-:Y:S01]  /*1d5a0*/  IMAD.MOV.U32 R10, RZ, RZ, R14 ;  /* 0x000000ffff0a7224 */ /* 0x000fe200078e000e */
[----:B------:R-:W-:Y:S06]  /*1d5b0*/  BRA `(.L_x_8543) ;  /* 0xffffffd0004c7947 */ /* 0x000fec000383ffff */
.L_x_8477:
        /* <DEDUP_REMOVED lines=8> */
.L_x_8545:
[----:B------:R-:W-:Y:S05]  /*1d640*/  BSYNC B0 ;  /* 0x0000000000007941 */ /* 0x000fea0003800000 */
.L_x_8544:
        /* <DEDUP_REMOVED lines=10> */
.L_x_8546:
        /* <DEDUP_REMOVED lines=8> */
.L_x_8547:
        /* <DEDUP_REMOVED lines=8> */
.L_x_8548:
        /* <DEDUP_REMOVED lines=8> */
.L_x_8549:
        /* <DEDUP_REMOVED lines=9> */
.L_x_8550:
[----:B------:R-:W-:Y:S01]  /*1d900*/  IMAD.MOV.U32 R10, RZ, RZ, R14 ;  /* 0x000000ffff0a7224 */ /* 0x000fe200078e000e */
[----:B------:R-:W-:Y:S06]  /*1d910*/  BRA `(.L_x_8551) ;  /* 0xffffffd000207947 */ /* 0x000fec000383ffff */
.L_x_8479:
[----:B------:R-:W-:Y:S01]  /*1d920*/  BSSY B0, `(.L_x_8552) ;  /* 0x0000006000007945 */ /* 0x000fe20003800000 */
[----:B------:R-:W-:Y:S01]  /*1d930*/  PLOP3.LUT P6, PT, P6, PT, PT, 0x8, 0x0 ;  /* 0x000000000000781c */ /* 0x000fe200037ce170 */
[----:B------:R-:W-:-:S12]  /*1d940*/  IMAD.MOV.U32 R15, RZ, RZ, -0x1 ;  /* 0xffffffffff0f7424 */ /* 0x000fd800078e00ff */
[----:B0-----:R-:W-:Y:S05]  /*1d950*/  WARPSYNC.COLLECTIVE R15, `(.L_x_8553) ;  /* 0x000000000f087348 */ /* 0x001fea0003c00000 */
[----:B------:R-:W-:Y:S01]  /*1d960*/  VOTE.ANY R14, PT, P6 ;  /* 0x00000000000e7806 */ /* 0x000fe200030e0100 */
[----:B0-----:R-:W-:Y:S06]  /*1d970*/  ENDCOLLECTIVE ;  /* 0x000000000000791b */ /* 0x001fec0003800000 */
.L_x_8553:
[----:B------:R-:W-:Y:S05]  /*1d980*/  BSYNC B0 ;  /* 0x0000000000007941 */ /* 0x000fea0003800000 */
.L_x_8552:
        /* <DEDUP_REMOVED lines=10> */
.L_x_8554:
[----:B------:R-:W-:Y:S02]  /*1da30*/  IMAD.MOV.U32 R13, RZ, RZ, R7 ;  /* 0x000000ffff0d7224 */ /* 0x000fe400078e0007 */
[----:B------:R-:W-:-:S07]  /*1da40*/  IMAD.MOV.U32 R4, RZ, RZ, R14 ;  /* 0x000000ffff047224 */ /* 0x000fce00078e000e */
[----:B------:R-:W-:Y:S05]  /*1da50*/  WARPSYNC.COLLECTIVE R15, `(.L_x_8555) ;  /* 0x000000000f087348 */ /* 0x000fea0003c00000 */
[----:B------:R0:W1:Y:S02]  /*1da60*/  SHFL.IDX P6, R14, R13, R12, R11 ;  /* 0x0000000c0d0e7389 */ /* 0x00006400000c000b */
[----:B01----:R-:W-:Y:S01]  /*1da70*/  ENDCOLLECTIVE ;  /* 0x000000000000791b */ /* 0x003fe20003800000 */
.L_x_8555:
[----:B------:R-:W-:Y:S02]  /*1da80*/  IMAD.MOV.U32 R7, RZ, RZ, R14 ;  /* 0x000000ffff077224 */ /* 0x000fe400078e000e */
[----:B------:R-:W-:-:S05]  /*1da90*/  IMAD.IADD R5, R9, 0x1, R16 ;  /* 0x0000000109057824 */ /* 0x000fca00078e0210 */
[----:B------:R0:W-:Y:S01]  /*1daa0*/  STL [R1+0xc], R5 ;  /* 0x00000c0501007387 */ /* 0x0001e20000100800 */
[----:B------:R-:W-:Y:S05]  /*1dab0*/  BRA `(.L_x_8556) ;  /* 0xffffffd000007947 */ /* 0x000fea000383ffff */
.L_x_8481:
        /* <DEDUP_REMOVED lines=8> */
.L_x_8558:
[----:B------:R-:W-:Y:S05]  /*1db40*/  BSYNC B0 ;  /* 0x0000000000007941 */ /* 0x000fea0003800000 */
.L_x_8557:
[----:B------:R-:W-:Y:S01]  /*1db50*/  IMAD.MOV.U32 R2, RZ, RZ, R14 ;  /* 0x000000ffff027224 */ /* 0x000fe200078e000e */
[----:B------:R-:W-:Y:S06]  /*1db60*/  BRA `(.L_x_8559) ;  /* 0xffffffcc00ec7947 */ /* 0x000fec000383ffff */
.L_x_8487:
[----:B0-----:R0:W1:Y:S02]  /*1db70*/  SYNCS.PHASECHK.TRANS64.TRYWAIT P0, [R0+URZ+0x38820], R3 ;  /* 0x03882003000075a7 */ /* 0x001064000800017f */
[----:B-1----:R-:W-:Y:S05]  /*1db80*/  @!P0 NANOSLEEP.SYNCS 0x989680 ;  /* 0x009896800000895d */ /* 0x002fea0003900000 */
[----:B------:R-:W1:Y:S02]  /*1db90*/  @!P0 SYNCS.PHASECHK.TRANS64 P0, [R0+URZ+0x38820], R3 ;  /* 0x03882003000085a7 */ /* 0x000e64000800007f */
[----:B-1----:R-:W-:Y:S05]  /*1dba0*/  @!P0 BRA `(.L_x_8487) ;  /* 0xfffffffc00f08947 */ /* 0x002fea000383ffff */
[----:B------:R-:W-:Y:S05]  /*1dbb0*/  BRA `(.L_x_8560) ;  /* 0xffffffd8008c7947 */ /* 0x000fea000383ffff */
.L_x_8488:
        /* <DEDUP_REMOVED lines=11> */
.L_x_8562:
[----:B------:R-:W-:Y:S05]  /*1dc70*/  BSYNC B0 ;  /* 0x0000000000007941 */ /* 0x000fea0003800000 */
.L_x_8561:
[----:B------:R-:W-:Y:S05]  /*1dc80*/  BRA `(.L_x_8563) ;  /* 0xffffffd800747947 */ /* 0x000fea000383ffff */
.L_x_8491:
[----:B------:R-:W-:Y:S01]  /*1dc90*/  BSSY B1, `(.L_x_8564) ;  /* 0x0000006000017945 */ /* 0x000fe20003800000 */
[----:B------:R-:W-:-:S07]  /*1dca0*/  IMAD.MOV.U32 R15, RZ, RZ, -0x1 ;  /* 0xffffffffff0f7424 */ /* 0x000fce00078e00ff */
[----:B01----:R-:W-:Y:S05]  /*1dcb0*/  WARPSYNC.COLLECTIVE R15, `(.L_x_8565) ;  /* 0x000000000f0c7348 */ /* 0x003fea0003c00000 */
[----:B------:R-:W-:Y:S02]  /*1dcc0*/  ELECT P6, UR62, PT ;  /* 0x00000000003e782f */ /* 0x000fe400038c0000 */
[----:B------:R-:W-:Y:S01]  /*1dcd0*/  MOV R14, UR62 ;  /* 0x0000003e000e7c02 */ /* 0x000fe20008000f00 */
[----:B01----:R-:W-:Y:S10]  /*1dce0*/  ENDCOLLECTIVE ;  /* 0x000000000000791b */ /* 0x003ff40003800000 */
.L_x_8565:
[----:B------:R-:W-:Y:S05]  /*1dcf0*/  BSYNC B1 ;  /* 0x0000000000017941 */ /* 0x000fea0003800000 */
.L_x_8564:
[----:B------:R-:W-:Y:S05]  /*1dd00*/  BRA `(.L_x_8566) ;  /* 0xffffffd8006c7947 */ /* 0x000fea000383ffff */
.L_x_8493:
[----:B0-----:R0:W1:Y:S02]  /*1dd10*/  SYNCS.PHASECHK.TRANS64.TRYWAIT P0, [R6+URZ], R5 ;  /* 0x00000005060075a7 */ /* 0x001064000800017f */
[----:B-1----:R-:W-:Y:S05]  /*1dd20*/  @!P0 NANOSLEEP.SYNCS 0x989680 ;  /* 0x009896800000895d */ /* 0x002fea0003900000 */
[----:B------:R-:W1:Y:S02]  /*1dd30*/  @!P0 SYNCS.PHASECHK.TRANS64 P0, [R6+URZ], R5 ;  /* 0x00000005060085a7 */ /* 0x000e64000800007f */
[----:B-1----:R-:W-:Y:S05]  /*1dd40*/  @!P0 BRA `(.L_x_8493) ;  /* 0xfffffffc00f08947 */ /* 0x002fea000383ffff */
[----:B------:R-:W-:Y:S05]  /*1dd50*/  BRA `(.L_x_8567) ;  /* 0xffffffd800a87947 */ /* 0x000fea000383ffff */
.L_x_8494:
[----:B-1----:R1:W2:Y:S02]  /*1dd60*/  SYNCS.PHASECHK.TRANS64.TRYWAIT P0, [R7+URZ], R2 ;  /* 0x00000002070075a7 */ /* 0x0022a4000800017f */
[----:B--2---:R-:W-:Y:S05]  /*1dd70*/  @!P0 NANOSLEEP.SYNCS 0x989680 ;  /* 0x009896800000895d */ /* 0x004fea0003900000 */
[----:B------:R-:W2:Y:S02]  /*1dd80*/  @!P0 SYNCS.PHASECHK.TRANS64 P0, [R7+URZ], R2 ;  /* 0x00000002070085a7 */ /* 0x000ea4000800007f */
[----:B--2---:R-:W-:Y:S05]  /*1dd90*/  @!P0 BRA `(.L_x_8494) ;  /* 0xfffffffc00f08947 */ /* 0x004fea000383ffff */
[----:B------:R-:W-:Y:S05]  /*1dda0*/  BRA `(.L_x_8568) ;  /* 0xffffffd8009c7947 */ /* 0x000fea000383ffff */
.L_x_8496:
[----:B--2---:R2:W3:Y:S02]  /*1ddb0*/  SYNCS.PHASECHK.TRANS64.TRYWAIT P0, [R4+URZ], R5 ;  /* 0x00000005040075a7 */ /* 0x0044e4000800017f */
[----:B---3--:R-:W-:Y:S05]  /*1ddc0*/  @!P0 NANOSLEEP.SYNCS 0x989680 ;  /* 0x009896800000895d */ /* 0x008fea0003900000 */
[----:B------:R-:W3:Y:S02]  /*1ddd0*/  @!P0 SYNCS.PHASECHK.TRANS64 P0, [R4+URZ], R5 ;  /* 0x00000005040085a7 */ /* 0x000ee4000800007f */
[----:B---3--:R-:W-:Y:S05]  /*1dde0*/  @!P0 BRA `(.L_x_8496) ;  /* 0xfffffffc00f08947 */ /* 0x008fea000383ffff */
[----:B------:R-:W-:Y:S05]  /*1ddf0*/  BRA `(.L_x_8569) ;  /* 0xffffffd800a47947 */ /* 0x000fea000383ffff */
.L_x_8570:
        /* <DEDUP_REMOVED lines=16> */
.L_x_15186:


//--------------------- .text._ZN7cutlass13device_kernelIN5flash11enable_sm90INS1_16FlashAttnFwdSm90INS1_25CollectiveMainloopFwdSm90ILi2EN4cute5tupleIJNS5_1CILi1EEES8_S8_EEENS6_IJNS7_ILi64EEESA_SA_EEELi512ENS_10bfloat16_tEfNS_4arch4Sm90ELb1ELb0ELb1ELb1ELb0ELb1ELb1ELb0ELb0ELb1ELb1ELb0EEENS1_21CollectiveEpilogueFwdINS6_IJSA_NS7_ILi512EEESA_EEES9_SC_SE_Li256ELb1ELb1ELb1ELb0EEENS1_36VarlenDynamicPersistentTileSchedulerILi64ELi64ELi256ELi128ELb1ELb1ELb1ELb1ELb1ELb1EEEEEEEEEvNT_6ParamsE --------------------------
	.section	.text._ZN7cutlass13device_kernelIN5flash11enable_sm90INS1_16FlashAttnFwdSm90INS1_25CollectiveMainloopFwdSm90ILi2EN4cute5tupleIJNS5_1CILi1EEES8_S8_EEENS6_IJNS7_ILi64EEESA_SA_EEELi512ENS_10bfloat16_tEfNS_4arch4Sm90ELb1ELb0ELb1ELb1ELb0ELb1ELb1ELb0ELb0ELb1ELb1ELb0EEENS1_21CollectiveEpilogueFwdINS6_IJSA_NS7_ILi512EEESA_EEES9_SC_SE_Li256ELb1ELb1ELb1ELb0EEENS1_36VarlenDynamicPersistentTileSchedulerILi64ELi64ELi256ELi128ELb1ELb1ELb1ELb1ELb1ELb1EEEEEEEEEvNT_6ParamsE,"ax",@progbits
	.align	128
.text._ZN7cutlass13device_kernelIN5flash11enable_sm90INS1_16FlashAttnFwdSm90INS1_25CollectiveMainloopFwdSm90ILi2EN4cute5tupleIJNS5_1CILi1EEES8_S8_EEENS6_IJNS7_ILi64EEESA_SA_EEELi512ENS_10bfloat16_tEfNS_4arch4Sm90ELb1ELb0ELb1ELb1ELb0ELb1ELb1ELb0ELb0ELb1ELb1ELb0EEENS1_21CollectiveEpilogueFwdINS6_IJSA_NS7_ILi512EEESA_EEES9_SC_SE_Li256ELb1ELb1ELb1ELb0EEENS1_36VarlenDynamicPersistentTileSchedulerILi64ELi64ELi256ELi128ELb1ELb1ELb1ELb1ELb1ELb1EEEEEEEEEvNT_6ParamsE:
        .type           _ZN7cutlass13device_kernelIN5flash11enable_sm90INS1_16FlashAttnFwdSm90INS1_25CollectiveMainloopFwdSm90ILi2EN4cute5tupleIJNS5_1CILi1EEES8_S8_EEENS6_IJNS7_ILi64EEESA_SA_EEELi512ENS_10bfloat16_tEfNS_4arch4Sm90ELb1ELb0ELb1ELb1ELb0ELb1ELb1ELb0ELb0ELb1ELb1ELb0EEENS1_21CollectiveEpilogueFwdINS6_IJSA_NS7_ILi512EEESA_EEES9_SC_SE_Li256ELb1ELb1ELb1ELb0EEENS1_36VarlenDynamicPersistentTileSchedulerILi64ELi64ELi256ELi128ELb1ELb1ELb1ELb1ELb1ELb1EEEEEEEEEvNT_6ParamsE,@function
        .size           _ZN7cutlass13device_kernelIN5flash11enable_sm90INS1_16FlashAttnFwdSm90INS1_25CollectiveMainloopFwdSm90ILi2EN4cute5tupleIJNS5_1CILi1EEES8_S8_EEENS6_IJNS7_ILi64EEESA_SA_EEELi512ENS_10bfloat16_tEfNS_4arch4Sm90ELb1ELb0ELb1ELb1ELb0ELb1ELb1ELb0ELb0ELb1ELb1ELb0EEENS1_21CollectiveEpilogueFwdINS6_IJSA_NS7_ILi512EEESA_EEES9_SC_SE_Li256ELb1ELb1ELb1ELb0EEENS1_36VarlenDynamicPersistentTileSchedulerILi64ELi64ELi256ELi128ELb1ELb1ELb1ELb1ELb1ELb1EEEEEEEEEvNT_6ParamsE,(.L_x_15187 - _ZN7cutlass13device_kernelIN5flash11enable_sm90INS1_16FlashAttnFwdSm90INS1_25CollectiveMainloopFwdSm90ILi2EN4cute5tupleIJNS5_1CILi1EEES8_S8_EEENS6_IJNS7_ILi64EEESA_SA_EEELi512ENS_10bfloat16_tEfNS_4arch4Sm90ELb1ELb0ELb1ELb1ELb0ELb1ELb1ELb0ELb0ELb1ELb1ELb0EEENS1_21CollectiveEpilogueFwdINS6_IJSA_NS7_ILi512EEESA_EEES9_SC_SE_Li256ELb1ELb1ELb1ELb0EEENS1_36VarlenDynamicPersistentTileSchedulerILi64ELi64ELi256ELi128ELb1ELb1ELb1ELb1ELb1ELb1EEEEEEEEEvNT_6ParamsE)
        .other          _ZN7cutlass13device_kernelIN5flash11enable_sm90INS1_16FlashAttnFwdSm90INS1_25CollectiveMainloopFwdSm90ILi2EN4cute5tupleIJNS5_1CILi1EEES8_S8_EEENS6_IJNS7_ILi64EEESA_SA_EEELi512ENS_10bfloat16_tEfNS_4arch4Sm90ELb1ELb0ELb1ELb1ELb0ELb1ELb1ELb0ELb0ELb1ELb1ELb0EEENS1_21CollectiveEpilogueFwdINS6_IJSA_NS7_ILi512EEESA_EEES9_SC_SE_Li256ELb1ELb1ELb1ELb0EEENS1_36VarlenDynamicPersistentTileSchedulerILi64ELi64ELi256ELi128ELb1ELb1ELb1ELb1ELb1ELb1EEEEEEEEEvNT_6ParamsE,@"STO_CUDA_ENTRY STV_DEFAULT"
_ZN7cutlass13device_kernelIN5flash11enable_sm90INS1_16FlashAttnFwdSm90INS1_25CollectiveMainloopFwdSm90ILi2EN4cute5tupleIJNS5_1CILi1EEES8_S8_EEENS6_IJNS7_ILi64EEESA_SA_EEELi512ENS_10bfloat16_tEfNS_4arch4Sm90ELb1ELb0ELb1ELb1ELb0ELb1ELb1ELb0ELb0ELb1ELb1ELb0EEENS1_21CollectiveEpilogueFwdINS6_IJSA_NS7_ILi512EEESA_EEES9_SC_SE_Li256ELb1ELb1ELb1ELb0EEENS1_36VarlenDynamicPersistentTileSchedulerILi64ELi64ELi256ELi128ELb1ELb1ELb1ELb1ELb1ELb1EEEEEEEEEvNT_6ParamsE:
        /* <DEDUP_REMOVED lines=24> */
.L_x_8572:
[----:B------:R-:W-:Y:S05]  /*0180*/  BSYNC B0 ;  /* 0x0000000000007941 */ /* 0x000fea0003800000 */
.L_x_8571:
        /* <DEDUP_REMOVED lines=39> */
.L_x_8573:
        /* <DEDUP_REMOVED lines=22> */
.L_x_8574:
        /* <DEDUP_REMOVED lines=18> */
.L_x_8575:
        /* <DEDUP_REMOVED lines=22> */
.L_x_8576:
        /* <DEDUP_REMOVED lines=22> */
.L_x_8577:
[----:B------:R-:W-:Y:S01]  /*0940*/  PLOP3.LUT P0, PT, PT, PT, UP0, 0x80, 0x0 ;  /* 0x000000000000781c */ /* 0x000fe20003f0f008 */
[----:B------:R-:W-:Y:S01]  /*0950*/  UMOV UR36, 0x1 ;  /* 0x0000000100247882 */ /* 0x000fe20000000000 */
[----:B------:R-:W-:Y:S01]  /*0960*/  NOP ;  /* 0x0000000000007918 */ /* 0x000fe20000000000 */
[----:B------:R-:W-:Y:S01]  /*0970*/  USEL UR36, UR36, 0x2, !UP0 ;  /* 0x0000000224247887 */ /* 0x000fe2000c000000 */
[----:B------:R-:W-:Y:S01]  /*0980*/  BSSY B9, `(.L_x_8578) ;  /* 0x0002434000097945 */ /* 0x000fe20003800000 */
[----:B------:R-:W-:Y:S01]  /*0990*/  ULDC.64 UR42, c[0x0][0x208] ;  /* 0x00008200002a7ab9 */ /* 0x000fe20000000a00 */
[----:B0123--:R-:W-:Y:S07]  /*09a0*/  BAR.SYNC.DEFER_BLOCKING 0x0 ;  /* 0x0000000000007b1d */ /* 0x00ffee0000010000 */
[----:B------:R-:W-:Y:S05]  /*09b0*/  @!P0 BRA `(.L_x_8579) ;  /* 0x0000019400d48947 */ /* 0x000fea0003800000 */
.L_x_8580:
        /* <DEDUP_REMOVED lines=19> */
[----:B------:R-:W-:Y:S01]  /*0af0*/  VIADD R6, R6, 0xffffff80 ;  /* 0xffffff8006067836 */ /* 0x000fe20000000000 */
[----:B------:R-:W-:Y:S01]  /*0b00*/  ULOP3.LUT UR37, UR36, 0x1, URZ, 0xfc, !UPT ;  /* 0x0000000124257892 */ /* 0x000fe2000f8efc3f */
[----:B------:R-:W-:Y:S02]  /*0b10*/  IMAD.MOV.U32 R210, RZ, RZ, 0x20 ;  /* 0x00000020ffd27424 */ /* 0x000fe400078e00ff */
        /* <DEDUP_REMOVED lines=12> */
[----:B------:R-:W-:Y:S01]  /*0be0*/  SHF.R.S32.HI R5, RZ, 0x1f, R5 ;  /* 0x0000001fff057819 */ /* 0x000fe20000011405 */
[C---:B------:R-:W-:Y:S01]  /*0bf0*/  IMAD.IADD R15, R6.reuse, 0x1, -R15 ;  /* 0x00000001060f7824 */ /* 0x040fe200078e0a0f */
[----:B------:R-:W-:Y:S01]  /*0c00*/  SHF.R.S32.HI R7, RZ, 0x4, R4 ;  /* 0x00000004ff077819 */ /* 0x000fe20000011404 */
[----:B------:R-:W-:Y:S01]  /*0c10*/  IMAD.IADD R3, R6, 0x1, -R3 ;  /* 0x0000000106037824 */ /* 0x000fe200078e0a03 */
[----:B------:R-:W-:Y:S01]  /*0c20*/  LOP3.LUT R9, R0, 0xffffff80, RZ, 0xc0, !PT ;  /* 0xffffff8000097812 */ /* 0x000fe200078ec0ff */
[----:B------:R-:W-:Y:S01]  /*0c30*/  IMAD.SHL.U32 R187, R15, 0x8, RZ ;  /* 0x000000080fbb7824 */ /* 0x000fe200078e00ff */
[----:B------:R-:W-:Y:S02]  /*0c40*/  LEA.HI R5, R5, R214, RZ, 0x2 ;  /* 0x000000d605057211 */ /* 0x000fe400078f10ff */
[----:B------:R-:W-:Y:S01]  /*0c50*/  LEA.HI R4, R4, R7, RZ, 0x1 ;  /* 0x0000000704047211 */ /* 0x000fe200078f08ff */
[C---:B------:R-:W-:Y:S01]  /*0c60*/  IMAD.IADD R9, R6.reuse, 0x1, -R9 ;  /* 0x0000000106097824 */ /* 0x040fe200078e0a09 */
        /* <DEDUP_REMOVED lines=18> */
[C---:B------:R-:W-:Y:S01]  /*0d90*/  LOP3.LUT R12, R10.reuse, 0xfffffff8, RZ, 0xc0, !PT ;  /* 0xfffffff80a0c7812 */ /* 0x040fe200078ec0ff */
        /* <DEDUP_REMOVED lines=31> */
[----:B------:R-:W-:Y:S01]  /*0f90*/  SHF.R.U32.HI R20, RZ, 0x3, R7 ;  /* 0x00000003ff147819 */ /* 0x000fe20000011607 */
[----:B------:R-:W-:Y:S01]  /*0fa0*/  IMAD R3, R214, 0x400, R3 ;  /* 0x00000400d6037824 */ /* 0x000fe200078e0203 */
[----:B------:R-:W-:-:S02]  /*0fb0*/  LOP3.LUT R7, R7, 0x38, R16, 0xf8, !PT ;  /* 0x0000003807077812 */ /* 0x000fc400078ef810 */
[----:B------:R-:W-:Y:S01]  /*0fc0*/  LOP3.LUT R0, R0, 0xfffffe, RZ, 0xc0, !PT ;  /* 0x00fffffe00007812 */ /* 0x000fe200078ec0ff */
[----:B------:R-:W-:Y:S01]  /*0fd0*/  IMAD.IADD R3, R3, 0x1, R4 ;  /* 0x0000000103037824 */ /* 0x000fe200078e0204 */
[----:B0-----:R-:W-:Y:S02]  /*0fe0*/  LOP3.LUT R8, R9, 0xfffffe00, RZ, 0xc0, !PT ;  /* 0xfffffe0009087812 */ /* 0x001fe400078ec0ff */
[----:B------:R-:W-:Y:S01]  /*0ff0*/  SHF.R.S32.HI R4, RZ, 0x1f, R13 ;  /* 0x0000001fff047819 */ /* 0x000fe2000001140d */
[----:B------:R-:W-:Y:S01]  /*1000*/  IMAD.IADD R0, R24, 0x1, -R0 ;  /* 0x0000000118007824 */ /* 0x000fe200078e0a00 */
[----:B------:R-:W-:Y:S01]  /*1010*/  LOP3.LUT R21, R8, R7, R20, 0xf6, !PT ;  /* 0x0000000708157212 */ /* 0x000fe200078ef614 */
[----:B------:R-:W-:Y:S01]  /*1020*/  IMAD R195, R3, 0x2, R2 ;  /* 0x0000000203c37824 */ /* 0x000fe200078e0202 */
[----:B------:R-:W-:Y:S01]  /*1030*/  LEA.HI R8, R184, R184, RZ, 0x1 ;  /* 0x000000b8b8087211 */ /* 0x000fe200078f08ff */
[----:B------:R-:W-:Y:S01]  /*1040*/  IMAD.MOV.U32 R7, RZ, RZ, R19 ;  /* 0x000000ffff077224 */ /* 0x000fe200078e0013 */
[----:B------:R-:W-:Y:S01]  /*1050*/  LEA.HI R4, R4, R23, RZ, 0x3 ;  /* 0x0000001704047211 */ /* 0x000fe200078f18ff */
[C---:B------:R-:W-:Y:S01]  /*1060*/  VIADD R212, R195.reuse, 0x36400 ;  /* 0x00036400c3d47836 */ /* 0x040fe20000000000 */
[----:B------:R-:W-:Y:S01]  /*1070*/  LOP3.LUT R9, R8, 0x1ffffffe, RZ, 0xc0, !PT ;  /* 0x1ffffffe08097812 */ /* 0x000fe200078ec0ff */
[----:B------:R-:W-:Y:S01]  /*1080*/  IMAD.SHL.U32 R8, R0, 0x100, RZ ;  /* 0x0000010000087824 */ /* 0x000fe200078e00ff */
[----:B------:R-:W-:Y:S01]  /*1090*/  LOP3.LUT R4, R4, 0xfffffff8, RZ, 0xc0, !PT ;  /* 0xfffffff804047812 */ /* 0x000fe200078ec0ff */
[----:B------:R-:W-:Y:S01]  /*10a0*/  VIADD R203, R195, 0x36440 ;  /* 0x00036440c3cb7836 */ /* 0x000fe20000000000 */
[----:B------:R-:W-:Y:S01]  /*10b0*/  SHF.R.S32.HI R6, RZ, 0x5, R6 ;  /* 0x00000005ff067819 */ /* 0x000fe20000011406 */
[----:B------:R-:W-:Y:S01]  /*10c0*/  IMAD.IADD R192, R215, 0x1, R8 ;  /* 0x00000001d7c07824 */ /* 0x000fe200078e0208 */
[----:B------:R-:W-:Y:S01]  /*10d0*/  R2P PR, R12, 0x6 ;  /* 0x000000060c007804 */ /* 0x000fe20000000000 */
[----:B------:R-:W-:Y:S01]  /*10e0*/  IMAD.IADD R189, R23, 0x1, -R4 ;  /* 0x0000000117bd7824 */ /* 0x000fe200078e0a04 */
[----:B------:R-:W-:Y:S01]  /*10f0*/  SHF.R.S32.HI R4, RZ, 0x1f, R225 ;  /* 0x0000001fff047819 */ /* 0x000fe200000114e1 */
[----:B------:R-:W-:Y:S01]  /*1100*/  IMAD R188, R6, 0x10, R11 ;  /* 0x0000001006bc7824 */ /* 0x000fe200078e020b */
[----:B------:R-:W-:Y:S01]  /*1110*/  SHF.R.S32.HI R4, RZ, 0x1f, R223 ;  /* 0x0000001fff047819 */ /* 0x000fe200000114df */
[----:B------:R-:W-:Y:S01]  /*1120*/  IMAD.IADD R9, R184, 0x1, -R9 ;  /* 0x00000001b8097824 */ /* 0x000fe200078e0a09 */
        /* <DEDUP_REMOVED lines=8> */
[----:B------:R-:W-:Y:S01]  /*11b0*/  STL [R1+0x78], R8 ;  /* 0x0000780801007387 */ /* 0x000fe20000100800 */
[----:B------:R-:W-:Y:S01]  /*11c0*/  VIADD R28, R192, 0x50 ;  /* 0x00000050c01c7836 */ /* 0x000fe20000000000 */
[----:B------:R-:W-:Y:S01]  /*11d0*/  SEL R210, R210, 0xffffffe0, !P1 ;  /* 0xffffffe0d2d27807 */ /* 0x000fe20004800000 */
[C---:B------:R-:W-:Y:S01]  /*11e0*/  VIADD R25, R192.reuse, 0x68 ;  /* 0x00000068c0197836 */ /* 0x040fe20000000000 */
[----:B------:R0:W-:Y:S01]  /*11f0*/  STL [R1+0x74], R4 ;  /* 0x0000740401007387 */ /* 0x0001e20000100800 */
[----:B------:R-:W-:-:S02]  /*1200*/  VIADD R0, R192, 0xc8 ;  /* 0x000000c8c0007836 */ /* 0x000fc40000000000 */
        /* <DEDUP_REMOVED lines=57> */
[----:B------:R-:W-:Y:S01]  /*15a0*/  CS2R R18, SRZ ;  /* 0x0000000000127805 */ /* 0x000fe2000001ff00 */
[----:B------:R-:W-:Y:S01]  /*15b0*/  IMAD.IADD R212, R212, 0x1, R210 ;  /* 0x00000001d4d47824 */ /* 0x000fe200078e02d2 */
[----:B------:R-:W-:Y:S01]  /*15c0*/  SHF.R.S32.HI R4, RZ, 0x1f, R236 ;  /* 0x0000001fff047819 */ /* 0x000fe200000114ec */
[----:B------:R-:W-:Y:S01]  /*15d0*/  VIADD R191, R184, 0x10 ;  /* 0x00000010b8bf7836 */ /* 0x000fe20000000000 */
[----:B------:R-:W-:Y:S01]  /*15e0*/  SHF.R.S32.HI R3, RZ, 0x1f, R233 ;  /* 0x0000001fff037819 */ /* 0x000fe200000114e9 */
[----:B------:R-:W-:Y:S01]  /*15f0*/  IMAD.IADD R210, R210, 0x1, R203 ;  /* 0x00000001d2d27824 */ /* 0x000fe200078e02cb */
[----:B------:R-:W-:-:S07]  /*1600*/  SHF.R.S32.HI R0, RZ, 0x1f, R232 ;  /* 0x0000001fff007819 */ /* 0x000fce00000114e8 */
.L_x_8723:
[----:B01234-:R-:W0:Y:S01]  /*1610*/  LDC.64 R8, c[0x0][0xd88] ;  /* 0x00036200ff087b82 */ /* 0x01fe220000000a00 */
[----:B------:R-:W-:Y:S01]  /*1620*/  ULDC.64 UR4, c[0x0][0xb20] ;  /* 0x0002c80000047ab9 */ /* 0x000fe20000000a00 */
[----:B------:R-:W-:Y:S01]  /*1630*/  ULDC.64 UR8, c[0x0][0xb10] ;  /* 0x0002c40000087ab9 */ /* 0x000fe20000000a00 */
[----:B------:R-:W-:Y:S01]  /*1640*/  ULDC.64 UR6, c[0x0][0xb00] ;  /* 0x0002c00000067ab9 */ /* 0x000fe20000000a00 */
[----:B0-----:R-:W-:-:S05]  /*1650*/  IMAD.WIDE R8, R7, 0x4, R8 ;  /* 0x0000000407087825 */ /* 0x001fca00078e0208 */
[----:B------:R-:W2:Y:S01]  /*1660*/  LDG.E R219, desc[UR42][R8.64] ;  /* 0x0000002a08db7981 */ /* 0x000ea2000c1e1900 */
        /* <DEDUP_REMOVED lines=49> */
.L_x_8582:
[----:B------:R-:W-:Y:S02]  /*1980*/  IMAD.U32 R40, RZ, RZ, UR5 ;  /* 0x00000005ff287e24 */ /* 0x000fe4000f8e00ff */
[----:B------:R-:W-:Y:S01]  /*1990*/  IMAD.U32 R24, RZ, RZ, UR4 ;  /* 0x00000004ff187e24 */ /* 0x000fe2000f8e00ff */
[----:B------:R-:W-:Y:S06]  /*19a0*/  @!P2 BRA `(.L_x_8583) ;  /* 0x000000000010a947 */ /* 0x000fec0003800000 */
[----:B------:R-:W-:-:S04]  /*19b0*/  IADD3 R6, P0, R220, UR8, RZ ;  /* 0x00000008dc067c10 */ /* 0x000fc8000ff1e0ff */
[----:B------:R-:W-:-:S05]  /*19c0*/  IADD3.X R7, R221, UR9, RZ, P0, !PT ;  /* 0x00000009dd077c10 */ /* 0x000fca00087fe4ff */
[----:B------:R0:W5:Y:S01]  /*19d0*/  LDG.E R24, desc[UR42][R6.64] ;  /* 0x0000002a06187981 */ /* 0x000162000c1e1900 */
[----:B------:R-:W-:Y:S05]  /*19e0*/  BRA `(.L_x_8584) ;  /* 0x0000000000107947 */ /* 0x000fea0003800000 */
.L_x_8583:
[----:B------:R-:W-:Y:S05]  /*19f0*/  @!P0 BRA `(.L_x_8584) ;  /* 0x00000000000c8947 */ /* 0x000fea0003800000 */
[----:B------:R-:W2:Y:S04]  /*1a00*/  LDG.E R3, desc[UR42][R8.64] ;  /* 0x0000002a08037981 */ /* 0x000ea8000c1e1900 */
[----:B------:R-:W2:Y:S02]  /*1a10*/  LDG.E R24, desc[UR42][R8.64+0x4] ;  /* 0x0000042a08187981 */ /* 0x000ea4000c1e1900 */
[----:B--2---:R-:W-:-:S07]  /*1a20*/  IMAD.IADD R24, R24, 0x1, -R3 ;  /* 0x0000000118187824 */ /* 0x004fce00078e0a03 */
.L_x_8584:
        /* <DEDUP_REMOVED lines=70> */
.L_x_8586:
[----:B------:R-:W-:Y:S05]  /*1e90*/  BSYNC B0 ;  /* 0x0000000000007941 */ /* 0x000fea0003800000 */
.L_x_8585:
        /* <DEDUP_REMOVED lines=36> */
.L_x_8589:
[----:B------:R-:W-:Y:S05]  /*20e0*/  BSYNC B6 ;  /* 0x0000000000067941 */ /* 0x000fea0003800000 */
.L_x_8588:
        /* <DEDUP_REMOVED lines=20> */
.L_x_8591:
[----:B------:R-:W-:Y:S05]  /*2230*/  BSYNC B6 ;  /* 0x0000000000067941 */ /* 0x000fea0003800000 */
.L_x_8590:
        /* <DEDUP_REMOVED lines=21> */
[C---:B------:R-:W-:Y:S01]  /*2390*/  IMAD.WIDE.U32 R28, R217.reuse, UR4, R16 ;  /* 0x00000004d91c7c25 */ /* 0x040fe2000f8e0010 */
[----:B------:R-:W-:Y:S01]  /*23a0*/  ULDC.64 UR6, c[0x0][0x338] ;  /* 0x0000ce0000067ab9 */ /* 0x000fe20000000a00 */
[----:B---3--:R-:W3:Y:S01]  /*23b0*/  LDC.64 R4, c[0x0][0x3f8] ;  /* 0x0000fe00ff047b82 */ /* 0x008ee20000000a00 */
[----:B-1----:R-:W-:Y:S01]  /*23c0*/  ISETP.GE.AND P2, PT, R16, R15, PT ;  /* 0x0000000f1000720c */ /* 0x002fe20003f46270 */
[----:B------:R-:W-:Y:S01]  /*23d0*/  IMAD R3, R38, R7, R3 ;  /* 0x0000000726037224 */ /* 0x000fe200078e0203 */
[----:B------:R-:W-:Y:S01]  /*23e0*/  SHF.R.S32.HI R185, RZ, 0x1f, R184 ;  /* 0x0000001fffb97819 */ /* 0x000fe200000114b8 */
[----:B------:R-:W-:Y:S01]  /*23f0*/  IMAD R29, R217, UR5, R29 ;  /* 0x00000005d91d7c24 */ /* 0x000fe2000f8e021d */
[----:B------:R-:W-:Y:S01]  /*2400*/  ULDC.64 UR4, c[0x0][0x308] ;  /* 0x0000c20000047ab9 */ /* 0x000fe20000000a00 */
[----:B------:R-:W-:Y:S01]  /*2410*/  IMAD.IADD R21, R21, 0x1, R3 ;  /* 0x0000000115157824 */ /* 0x000fe200078e0203 */
[----:B------:R-:W-:Y:S01]  /*2420*/  P2R R74, PR, RZ, 0x4 ;  /* 0x00000004ff4a7803 */ /* 0x000fe20000000000 */
[----:B------:R-:W-:Y:S01]  /*2430*/  IMAD R12, R73, R6, RZ ;  /* 0x00000006490c7224 */ /* 0x000fe200078e02ff */
[----:B------:R-:W-:Y:S01]  /*2440*/  SHF.L.U64.HI R62, R6, 0x6, R7 ;  /* 0x00000006063e7819 */ /* 0x000fe20000010207 */
[----:B------:R-:W-:-:S04]  /*2450*/  IMAD.WIDE.U32 R20, R217, UR4, R20 ;  /* 0x00000004d9147c25 */ /* 0x000fc8000f8e0014 */
[----:B------:R-:W-:Y:S01]  /*2460*/  IMAD R21, R217, UR5, R21 ;  /* 0x00000005d9157c24 */ /* 0x000fe2000f8e0215 */
[----:B------:R-:W-:Y:S01]  /*2470*/  ULDC.64 UR4, c[0x0][0x310] ;  /* 0x0000c40000047ab9 */ /* 0x000fe20000000a00 */
[----:B------:R-:W-:Y:S02]  /*2480*/  IMAD R12, R23, R7, R12 ;  /* 0x00000007170c7224 */ /* 0x000fe400078e020c */
[----:B------:R-:W-:Y:S02]  /*2490*/  IMAD.SHL.U32 R58, R189, 0x40, RZ ;  /* 0x00000040bd3a7824 */ /* 0x000fe400078e00ff */
[----:B--2---:R-:W-:-:S03]  /*24a0*/  IMAD.WIDE.U32 R34, R23, R56, R184 ;  /* 0x0000003817227225 */ /* 0x004fc600078e00b8 */
[----:B------:R-:W-:Y:S01]  /*24b0*/  LOP3.LUT R58, R58, 0x1c0, RZ, 0xc0, !PT ;  /* 0x000001c03a3a7812 */ /* 0x000fe200078ec0ff */
[C---:B------:R-:W-:Y:S01]  /*24c0*/  IMAD.WIDE.U32 R36, R23.reuse, R56, R16 ;  /* 0x0000003817247225 */ /* 0x040fe200078e0010 */
[----:B---3--:R-:W-:Y:S02]  /*24d0*/  SHF.L.U64.HI R60, R4, 0x6, R5 ;  /* 0x00000006043c7819 */ /* 0x008fe40000010205 */
[----:B------:R-:W-:Y:S01]  /*24e0*/  SHF.R.U32.HI R54, RZ, 0x3, R58 ;  /* 0x00000003ff367819 */ /* 0x000fe2000001163a */
[----:B------:R-:W-:Y:S01]  /*24f0*/  IMAD.WIDE.U32 R30, R23, R4, R184 ;  /* 0x00000004171e7225 */ /* 0x000fe200078e00b8 */
[----:B0-----:R-:W-:-:S03]  /*2500*/  SHF.R.U32.HI R26, RZ, 0x7, R26 ;  /* 0x00000007ff1a7819 */ /* 0x001fc6000001161a */
[----:B------:R-:W-:-:S04]  /*2510*/  IMAD.WIDE.U32 R32, R23, R4, R16 ;  /* 0x0000000417207225 */ /* 0x000fc800078e0010 */
[----:B------:R-:W-:Y:S02]  /*2520*/  VIADD R55, R16, 0x20 ;  /* 0x0000002010377836 */ /* 0x000fe40000000000 */
[----:B------:R-:W-:Y:S02]  /*2530*/  IMAD.SHL.U32 R61, R6, 0x40, RZ ;  /* 0x00000040063d7824 */ /* 0x000fe400078e00ff */
[----:B------:R-:W-:Y:S02]  /*2540*/  IMAD.SHL.U32 R59, R4, 0x40, RZ ;  /* 0x00000040043b7824 */ /* 0x000fe400078e00ff */
[----:B------:R-:W-:Y:S02]  /*2550*/  VIADD R53, R26, 0x8 ;  /* 0x000000081a357836 */ /* 0x000fe40000000000 */
[----:B------:R-:W-:Y:S01]  /*2560*/  IMAD.SHL.U32 R52, R15, 0x2, RZ ;  /* 0x000000020f347824 */ /* 0x000fe200078e00ff */
[----:B----4-:R-:W-:-:S04]  /*2570*/  SHF.R.S32.HI R3, RZ, 0x1f, R0 ;  /* 0x0000001fff037819 */ /* 0x010fc80000011400 */
[----:B------:R-:W-:Y:S02]  /*2580*/  SEL R8, R3, RZ, !P0 ;  /* 0x000000ff03087207 */ /* 0x000fe40004000000 */
[----:B------:R-:W-:-:S03]  /*2590*/  SEL R3, R0, RZ, !P0 ;  /* 0x000000ff00037207 */ /* 0x000fc60004000000 */
[----:B------:R-:W-:Y:S02]  /*25a0*/  IMAD R0, R8, UR4, RZ ;  /* 0x0000000408007c24 */ /* 0x000fe4000f8e02ff */
[C---:B------:R-:W-:Y:S01]  /*25b0*/  IMAD.WIDE.U32 R20, R3.reuse, UR4, R20 ;  /* 0x0000000403147c25 */ /* 0x040fe2000f8e0014 */
[----:B------:R-:W-:Y:S02]  /*25c0*/  ULDC UR4, c[0x0][0x2f4] ;  /* 0x0000bd0000047ab9 */ /* 0x000fe40000000800 */
[----:B------:R-:W-:Y:S01]  /*25d0*/  ISETP.GE.AND P4, PT, R16, UR4, PT ;  /* 0x0000000410007c0c */ /* 0x000fe2000bf86270 */
[----:B------:R-:W-:Y:S01]  /*25e0*/  IMAD R65, R3, UR5, R0 ;  /* 0x0000000503417c24 */ /* 0x000fe2000f8e0200 */
[----:B------:R-:W-:Y:S01]  /*25f0*/  ISETP.GE.AND P3, PT, R55, UR4, PT ;  /* 0x0000000437007c0c */ /* 0x000fe2000bf66270 */
[----:B------:R-:W-:Y:S02]  /*2600*/  IMAD R0, R8, UR6, RZ ;  /* 0x0000000608007c24 */ /* 0x000fe4000f8e02ff */
[----:B------:R-:W-:-:S04]  /*2610*/  IMAD.WIDE.U32 R8, R23, R6, R16 ;  /* 0x0000000617087225 */ /* 0x000fc800078e0010 */
[----:B------:R-:W-:Y:S01]  /*2620*/  IMAD.WIDE.U32 R28, R3, UR6, R28 ;  /* 0x00000006031c7c25 */ /* 0x000fe2000f8e001c */
[----:B------:R-:W-:-:S03]  /*2630*/  IADD3 R72, P0, R20, R8, RZ ;  /* 0x0000000814487210 */ /* 0x000fc60007f1e0ff */
[----:B------:R-:W-:Y:S01]  /*2640*/  IMAD R13, R3, UR7, R0 ;  /* 0x00000007030d7c24 */ /* 0x000fe2000f8e0200 */
[----:B------:R-:W-:Y:S01]  /*2650*/  SEL R3, R15, RZ, P2 ;  /* 0x000000ff0f037207 */ /* 0x000fe20001000000 */
[----:B------:R-:W-:Y:S02]  /*2660*/  IMAD R0, R73, R4, RZ ;  /* 0x0000000449007224 */ /* 0x000fe400078e02ff */
[----:B------:R-:W-:Y:S02]  /*2670*/  IMAD.IADD R65, R21, 0x1, R65 ;  /* 0x0000000115417824 */ /* 0x000fe400078e0241 */
[----:B------:R-:W-:Y:S02]  /*2680*/  IMAD R11, R23, R5, R0 ;  /* 0x00000005170b7224 */ /* 0x000fe400078e0200 */
[----:B------:R-:W-:Y:S01]  /*2690*/  IMAD R0, R73, R56, RZ ;  /* 0x0000003849007224 */ /* 0x000fe200078e02ff */
[----:B------:R-:W-:Y:S01]  /*26a0*/  IADD3.X R64, R65, R9, R12, P0, !PT ;  /* 0x0000000941407210 */ /* 0x000fe200007fe40c */
[----:B------:R-:W-:Y:S01]  /*26b0*/  IMAD.IADD R3, R16, 0x1, R3 ;  /* 0x0000000110037824 */ /* 0x000fe200078e0203 */
[C---:B------:R-:W-:Y:S01]  /*26c0*/  IADD3 R38, P0, R23.reuse, R38, RZ ;  /* 0x0000002617267210 */ /* 0x040fe20007f1e0ff */
[----:B------:R-:W-:-:S02]  /*26d0*/  IMAD R9, R23, R57, R0 ;  /* 0x0000003917097224 */ /* 0x000fc400078e0200 */
[----:B------:R-:W-:Y:S01]  /*26e0*/  IMAD.IADD R31, R31, 0x1, R11 ;  /* 0x000000011f1f7824 */ /* 0x000fe200078e020b */
[----:B------:R-:W-:Y:S01]  /*26f0*/  SHF.R.S32.HI R0, RZ, 0x1f, R3 ;  /* 0x0000001fff007819 */ /* 0x000fe20000011403 */
[----:B------:R-:W-:Y:S02]  /*2700*/  IMAD.IADD R35, R35, 0x1, R9 ;  /* 0x0000000123237824 */ /* 0x000fe400078e0209 */
[----:B------:R-:W-:Y:S01]  /*2710*/  IMAD.IADD R37, R9, 0x1, R37 ;  /* 0x0000000109257824 */ /* 0x000fe200078e0225 */
[----:B------:R-:W-:Y:S01]  /*2720*/  LEA.HI R63, R0, R3, RZ, 0x3 ;  /* 0x00000003003f7211 */ /* 0x000fe200078f18ff */
[----:B------:R-:W-:Y:S01]  /*2730*/  IMAD.IADD R33, R11, 0x1, R33 ;  /* 0x000000010b217824 */ /* 0x000fe200078e0221 */
[----:B------:R-:W-:Y:S01]  /*2740*/  LOP3.LUT R3, R58, 0x18, R16, 0xf8, !PT ;  /* 0x000000183a037812 */ /* 0x000fe200078ef810 */
[C---:B-----5:R-:W-:Y:S01]  /*2750*/  IMAD.WIDE.U32 R30, R152.reuse, R4, R30 ;  /* 0x00000004981e7225 */ /* 0x060fe200078e001e */
[----:B------:R-:W-:Y:S02]  /*2760*/  SHF.R.S32.HI R9, RZ, 0x1f, R152 ;  /* 0x0000001fff097819 */ /* 0x000fe40000011498 */
[----:B------:R-:W-:Y:S01]  /*2770*/  LOP3.LUT R3, R3, R54, RZ, 0x3c, !PT ;  /* 0x0000003603037212 */ /* 0x000fe200078e3cff */
[----:B------:R-:W-:Y:S01]  /*2780*/  IMAD.WIDE.U32 R32, R152, R4, R32 ;  /* 0x0000000498207225 */ /* 0x000fe200078e0020 */
[----:B------:R-:W-:-:S03]  /*2790*/  LOP3.LUT R48, R63, 0xfffffff8, RZ, 0xc0, !PT ;  /* 0xfffffff83f307812 */ /* 0x000fc600078ec0ff */
[----:B------:R-:W-:Y:S01]  /*27a0*/  IMAD R51, R214, 0x200, R3 ;  /* 0x00000200d6337824 */ /* 0x000fe200078e0203 */
[----:B------:R-:W-:Y:S01]  /*27b0*/  LOP3.LUT R3, R58, 0x38, R63, 0xf8, !PT ;  /* 0x000000383a037812 */ /* 0x000fe200078ef83f */
[C---:B------:R-:W-:Y:S01]  /*27c0*/  IMAD R0, R9.reuse, R4, RZ ;  /* 0x0000000409007224 */ /* 0x040fe200078e02ff */
[----:B------:R-:W-:Y:S01]  /*27d0*/  SHF.R.S32.HI R45, RZ, 0x1f, R48 ;  /* 0x0000001fff2d7819 */ /* 0x000fe20000011430 */
[----:B------:R-:W-:Y:S01]  /*27e0*/  IMAD R9, R9, R56, RZ ;  /* 0x0000003809097224 */ /* 0x000fe200078e02ff */
[----:B------:R-:W-:Y:S01]  /*27f0*/  LOP3.LUT R3, R3, R54, RZ, 0x3c, !PT ;  /* 0x0000003603037212 */ /* 0x000fe200078e3cff */
[C---:B------:R-:W-:Y:S02]  /*2800*/  IMAD R49, R152.reuse, R5, R0 ;  /* 0x0000000598317224 */ /* 0x040fe400078e0200 */
[----:B------:R-:W-:Y:S01]  /*2810*/  IMAD R9, R152, R57, R9 ;  /* 0x0000003998097224 */ /* 0x000fe200078e0209 */
[----:B------:R-:W-:Y:S01]  /*2820*/  SHF.L.U64.HI R57, R56, 0x6, R57 ;  /* 0x0000000638397819 */ /* 0x000fe20000010239 */
[----:B------:R-:W-:-:S04]  /*2830*/  IMAD.WIDE.U32 R34, R152, R56, R34 ;  /* 0x0000003898227225 */ /* 0x000fc800078e0022 */
[----:B------:R-:W-:-:S04]  /*2840*/  IMAD.WIDE.U32 R36, R152, R56, R36 ;  /* 0x0000003898247225 */ /* 0x000fc800078e0024 */
[----:B------:R-:W-:Y:S02]  /*2850*/  IMAD.IADD R50, R31, 0x1, R49 ;  /* 0x000000011f327824 */ /* 0x000fe400078e0231 */
[----:B------:R-:W-:Y:S02]  /*2860*/  IMAD.SHL.U32 R56, R56, 0x40, RZ ;  /* 0x0000004038387824 */ /* 0x000fe400078e00ff */
[----:B------:R-:W-:Y:S02]  /*2870*/  IMAD.X R39, R10, 0x1, R73, P0 ;  /* 0x000000010a277824 */ /* 0x000fe400000e0649 */
[----:B------:R-:W-:Y:S02]  /*2880*/  IMAD.IADD R49, R49, 0x1, R33 ;  /* 0x0000000131317824 */ /* 0x000fe400078e0221 */
[----:B------:R-:W-:Y:S02]  /*2890*/  IMAD.IADD R47, R35, 0x1, R9 ;  /* 0x00000001232f7824 */ /* 0x000fe400078e0209 */
[----:B------:R-:W-:-:S02]  /*28a0*/  IMAD.IADD R46, R9, 0x1, R37 ;  /* 0x00000001092e7824 */ /* 0x000fc400078e0225 */
[----:B------:R-:W-:Y:S02]  /*28b0*/  IMAD R3, R214, 0x200, R3 ;  /* 0x00000200d6037824 */ /* 0x000fe400078e0203 */
[----:B------:R-:W-:-:S07]  /*28c0*/  IMAD.IADD R0, R29, 0x1, R13 ;  /* 0x000000011d007824 */ /* 0x000fce00078e020d */
.L_x_8621:
        /* <DEDUP_REMOVED lines=58> */
.L_x_8596:
[----:B------:R-:W-:Y:S05]  /*2c70*/  BSYNC B1 ;  /* 0x0000000000017941 */ /* 0x000fea0003800000 */
.L_x_8595:
        /* <DEDUP_REMOVED lines=20> */
.L_x_8597:
[----:B------:R-:W-:Y:S01]  /*2dc0*/  IMAD R75, R22, 0x8, R2 ;  /* 0x00000008164b7824 */ /* 0x000fe200078e0202 */
[----:B------:R-:W-:Y:S01]  /*2dd0*/  SHF.L.U32 R76, R186, 0x1f, RZ ;  /* 0x0000001fba4c7819 */ /* 0x000fe200000006ff */
[----:B------:R-:W-:Y:S03]  /*2de0*/  BSSY B1, `(.L_x_8598) ;  /* 0x0000003000017945 */ /* 0x000fe60003800000 */
[----:B------:R-:W0:Y:S02]  /*2df0*/  SYNCS.PHASECHK.TRANS64.TRYWAIT P5, [R75+URZ+0x38890], R76 ;  /* 0x0388904c4b0075a7 */ /* 0x000e2400080a017f */
[----:B0-----:R-:W-:Y:S05]  /*2e00*/  @!P5 BRA `(.L_x_8599) ;  /* 0x0000021c00b4d947 */ /* 0x001fea0003800000 */
.L_x_8918:
[----:B------:R-:W-:Y:S05]  /*2e10*/  BSYNC B1 ;  /* 0x0000000000017941 */ /* 0x000fea0003800000 */
.L_x_8598:
        /* <DEDUP_REMOVED lines=53> */
.L_x_8604:
[----:B------:R-:W-:Y:S05]  /*3170*/  BSYNC B2 ;  /* 0x0000000000027941 */ /* 0x000fea0003800000 */
.L_x_8603:
[----:B--2---:R1:W-:Y:S02]  /*3180*/  STG.E.128 desc[UR42][R12.64], R4 ;  /* 0x000000040c007986 */ /* 0x0043e4000c101d2a */
.L_x_8602:
[----:B------:R-:W-:Y:S05]  /*3190*/  BSYNC B1 ;  /* 0x0000000000017941 */ /* 0x000fea0003800000 */
.L_x_8601:
        /* <DEDUP_REMOVED lines=56> */
.L_x_8606:
[----:B------:R-:W-:Y:S05]  /*3520*/  BSYNC B1 ;  /* 0x0000000000017941 */ /* 0x000fea0003800000 */
.L_x_8605:
[----:B-1----:R2:W-:Y:S01]  /*3530*/  STG.E.128 desc[UR42][R12.64+0x40], R4 ;  /* 0x000040040c007986 */ /* 0x0025e2000c101d2a */
[----:B------:R-:W-:Y:S05]  /*3540*/  BRA `(.L_x_8600) ;  /* 0x0000000c00507947 */ /* 0x000fea0003800000 */
.L_x_8594:
        /* <DEDUP_REMOVED lines=44> */
.L_x_8607:
[----:B------:R-:W-:Y:S01]  /*3810*/  IMAD R75, R22, 0x8, R2 ;  /* 0x00000008164b7824 */ /* 0x000fe200078e0202 */
[----:B------:R-:W-:Y:S01]  /*3820*/  SHF.L.U32 R76, R186, 0x1f, RZ ;  /* 0x0000001fba4c7819 */ /* 0x000fe200000006ff */
[----:B------:R-:W0:Y:S01]  /*3830*/  LDC R77, c[0x0][0x2f4] ;  /* 0x0000bd00ff4d7b82 */ /* 0x000e220000000800 */
[----:B------:R-:W-:Y:S02]  /*3840*/  BSSY B1, `(.L_x_8608) ;  /* 0x0000003000017945 */ /* 0x000fe40003800000 */
[----:B------:R-:W1:Y:S02]  /*3850*/  SYNCS.PHASECHK.TRANS64.TRYWAIT P5, [R75+URZ+0x38890], R76 ;  /* 0x0388904c4b0075a7 */ /* 0x000e6400080a017f */
[----:B-1----:R-:W-:Y:S05]  /*3860*/  @!P5 BRA `(.L_x_8609) ;  /* 0x000002140030d947 */ /* 0x002fea0003800000 */
.L_x_8919:
[----:B------:R-:W-:Y:S05]  /*3870*/  BSYNC B1 ;  /* 0x0000000000017941 */ /* 0x000fea0003800000 */
.L_x_8608:
        /* <DEDUP_REMOVED lines=125> */
.L_x_8611:
[----:B------:R-:W-:Y:S05]  /*4050*/  BSYNC B1 ;  /* 0x0000000000017941 */ /* 0x000fea0003800000 */
.L_x_8610:
        /* <DEDUP_REMOVED lines=10> */
.L_x_8593:
[----:B------:R-:W-:-:S06]  /*4100*/  UISETP.NE.AND UP0, UPT, UR37, 0x3, UPT ;  /* 0x000000032500788c */ /* 0x000fcc000bf05270 */
[----:B------:R-:W-:-:S13]  /*4110*/  PLOP3.LUT P0, PT, PT, PT, UP0, 0x80, 0x0 ;  /* 0x000000000000781c */ /* 0x000fda0003f0f008 */
[----:B------:R-:W-:Y:S05]  /*4120*/  @!P0 BRA `(.L_x_8612) ;  /* 0x0000000000048947 */ /* 0x000fea0003800000 */
[----:B------:R-:W-:Y:S01]  /*4130*/  BPT.TRAP 0x1 ;  /* 0x000000040000795c */ /* 0x000fe20000300000 */
.L_x_8612:
        /* <DEDUP_REMOVED lines=8> */
.L_x_8920:
[----:B------:R-:W-:Y:S05]  /*41c0*/  BSYNC B1 ;  /* 0x0000000000017941 */ /* 0x000fea0003800000 */
.L_x_8613:
        /* <DEDUP_REMOVED lines=12> */
.L_x_8600:
[----:B------:R-:W-:Y:S05]  /*4290*/  BSYNC B0 ;  /* 0x0000000000007941 */ /* 0x000fea0003800000 */
.L_x_8592:
        /* <DEDUP_REMOVED lines=17> */
.L_x_8616:
[----:B------:R-:W-:Y:S05]  /*43b0*/  BSYNC B0 ;  /* 0x0000000000007941 */ /* 0x000fea0003800000 */
.L_x_8615:
[----:B------:R-:W2:Y:S01]  /*43c0*/  SYNCS.PHASECHK.TRANS64.TRYWAIT P0, [R75+URZ+0x388b0], R76 ;  /* 0x0388b04c4b0075a7 */ /* 0x000ea2000800017f */
[----:B------:R-:W-:Y:S04]  /*43d0*/  BSSY B0, `(.L_x_8617) ;  /* 0x0000002000007945 */ /* 0x000fe80003800000 */
[----:B--2---:R-:W-:Y:S05]  /*43e0*/  @!P0 BRA `(.L_x_8618) ;  /* 0x0000020800788947 */ /* 0x004fea0003800000 */
.L_x_8921:
[----:B------:R-:W-:Y:S05]  /*43f0*/  BSYNC B0 ;  /* 0x0000000000007941 */ /* 0x000fea0003800000 */
.L_x_8617:
        /* <DEDUP_REMOVED lines=82> */
.L_x_8620:
[----:B------:R-:W-:Y:S05]  /*4920*/  BSYNC B0 ;  /* 0x0000000000007941 */ /* 0x000fea0003800000 */
.L_x_8619:
        /* <DEDUP_REMOVED lines=17> */
.L_x_8587:
[----:B------:R-:W-:Y:S04]  /*4a40*/  BSSY B0, `(.L_x_8622) ;  /* 0x0000004000007945 */ /* 0x000fe80003800000 */
[----:B------:R-:W-:Y:S05]  /*4a50*/  @P0 BRA `(.L_x_8623) ;  /* 0x0000000000080947 */ /* 0x000fea0003800000 */
[----:B------:R-:W1:Y:S02]  /*4a60*/  FENCE.VIEW.ASYNC.G ;  /* 0x00000000000073c6 */ /* 0x000e640000000100 */
[----:B-1----:R-:W-:Y:S06]  /*4a70*/  BAR.ARV 0xc, 0x180 ;  /* 0x0306000000007b1d */ /* 0x002fec0000002000 */
.L_x_8623:
[----:B------:R-:W-:Y:S05]  /*4a80*/  BSYNC B0 ;  /* 0x0000000000007941 */ /* 0x000fea0003800000 */
.L_x_8622:
        /* <DEDUP_REMOVED lines=49> */
.L_x_8627:
[----:B------:R-:W-:Y:S05]  /*4da0*/  BSYNC B0 ;  /* 0x0000000000007941 */ /* 0x000fea0003800000 */
.L_x_8626:
        /* <DEDUP_REMOVED lines=144> */
.L_x_8631:
        /* <DEDUP_REMOVED lines=185> */
.L_x_8630:
[----:B------:R-:W-:Y:S05]  /*6240*/  BSYNC B0 ;  /* 0x0000000000007941 */ /* 0x000fea0003800000 */
.L_x_8629:
        /* <DEDUP_REMOVED lines=143> */
.L_x_8625:
[----:B------:R-:W1:Y:S01]  /*6b40*/  LDC R0, c[0x0][0x448] ;  /* 0x00011200ff007b82 */ /* 0x000e620000000800 */
[----:B------:R-:W-:Y:S01]  /*6b50*/  VIADD R3, R194, 0x3f ;  /* 0x0000003fc2037836 */ /* 0x000fe20000000000 */
[----:B------:R-:W-:Y:S01]  /*6b60*/  BSSY B0, `(.L_x_8632) ;  /* 0x000002b000007945 */ /* 0x000fe20003800000 */
        /* <DEDUP_REMOVED lines=42> */
.L_x_8633:
[----:B------:R-:W-:Y:S05]  /*6e10*/  BSYNC B0 ;  /* 0x0000000000007941 */ /* 0x000fea0003800000 */
.L_x_8632:
        /* <DEDUP_REMOVED lines=101> */
.L_x_8635:
[----:B------:R-:W-:Y:S05]  /*7470*/  BSYNC B6 ;  /* 0x0000000000067941 */ /* 0x000fea0003800000 */
.L_x_8634:
        /* <DEDUP_REMOVED lines=12> */
.L_x_8639:
[----:B-1----:R1:W2:Y:S02]  /*7540*/  SYNCS.PHASECHK.TRANS64.TRYWAIT P0, [R2+URZ+0x38800], R5 ;  /* 0x03880005020075a7 */ /* 0x0022a4000800017f */
[----:B--2---:R-:W-:Y:S05]  /*7550*/  @!P0 NANOSLEEP.SYNCS 0x989680 ;  /* 0x009896800000895d */ /* 0x004fea0003900000 */
[----:B------:R-:W2:Y:S02]  /*7560*/  @!P0 SYNCS.PHASECHK.TRANS64 P0, [R2+URZ+0x38800], R5 ;  /* 0x03880005020085a7 */ /* 0x000ea4000800007f */
[----:B--2---:R-:W-:Y:S05]  /*7570*/  @!P0 BRA `(.L_x_8639) ;  /* 0xfffffffc00f08947 */ /* 0x004fea000383ffff */
.L_x_8638:
[----:B------:R-:W-:Y:S05]  /*7580*/  BSYNC B0 ;  /* 0x0000000000007941 */ /* 0x000fea0003800000 */
.L_x_8637:
[----:B------:R-:W-:Y:S05]  /*7590*/  BRA `(.L_x_8640) ;  /* 0x0000002c00907947 */ /* 0x000fea0003800000 */
.L_x_8636:
        /* <DEDUP_REMOVED lines=31> */
.L_x_8642:
[----:B------:R-:W-:Y:S05]  /*7790*/  BSYNC B6 ;  /* 0x0000000000067941 */ /* 0x000fea0003800000 */
.L_x_8641:
        /* <DEDUP_REMOVED lines=45> */
.L_x_8927:
        /* <DEDUP_REMOVED lines=29> */
.L_x_8647:
[----:B------:R-:W-:Y:S05]  /*7c40*/  BSYNC B1 ;  /* 0x0000000000017941 */ /* 0x000fea0003800000 */
.L_x_8646:
        /* <DEDUP_REMOVED lines=10> */
[----:B------:R-:W-:-:S02]  /*7cf0*/  IMAD.MOV.U32 R4, RZ, RZ, R28 ;  /* 0x000000ffff047224 */ /* 0x000fc400078e001c */
[----:B------:R-:W-:Y:S01]  /*7d00*/  IMAD.MOV.U32 R5, RZ, RZ, R29 ;  /* 0x000000ffff057224 */ /* 0x000fe200078e001d */
[----:B------:R-:W-:-:S04]  /*7d10*/  PRMT R46, R0, 0x5410, R3 ;  /* 0x00005410002e7816 */ /* 0x000fc80000000003 */
[----:B------:R-:W-:Y:S01]  /*7d20*/  PRMT R41, R4, 0x5410, R5 ;  /* 0x0000541004297816 */ /* 0x000fe20000000005 */
[----:B------:R-:W-:Y:S06]  /*7d30*/  BRA.DIV UR4, `(.L_x_8648) ;  /* 0x000001d204ac7947 */ /* 0x000fec000b800000 */
[----:B------:R1:W2:Y:S04]  /*7d40*/  SHFL.IDX PT, R0, R33, 0x1, 0x1c1f ;  /* 0x003c1f0021007f89 */ /* 0x0002a800000e0000 */
[----:B------:R1:W3:Y:S04]  /*7d50*/  SHFL.IDX PT, R7, R30, 0x1, 0x1c1f ;  /* 0x003c1f001e077f89 */ /* 0x0002e800000e0000 */
[----:B0-----:R-:W0:Y:S04]  /*7d60*/  SHFL.IDX PT, R32, R32, 0x1, 0x1c1f ;  /* 0x003c1f0020207f89 */ /* 0x001e2800000e0000 */
[----:B-1----:R-:W4:Y:S02]  /*7d70*/  SHFL.IDX PT, R31, R31, 0x1, 0x1c1f ;  /* 0x003c1f001f1f7f89 */ /* 0x002f2400000e0000 */
.L_x_8933:
[----:B------:R-:W-:Y:S01]  /*7d80*/  VIADD R34, R34, 0x20 ;  /* 0x0000002022227836 */ /* 0x000fe20000000000 */
[----:B------:R-:W-:Y:S01]  /*7d90*/  LEA.HI R3, R230, R230, RZ, 0x1 ;  /* 0x000000e6e6037211 */ /* 0x000fe200078f08ff */
[----:B------:R-:W-:Y:S01]  /*7da0*/  BSSY B1, `(.L_x_8649) ;  /* 0x0000021000017945 */ /* 0x000fe20003800000 */
[----:B------:R-:W-:Y:S01]  /*7db0*/  IMAD.SHL.U32 R33, R189, 0x40, RZ ;  /* 0x00000040bd217824 */ /* 0x000fe200078e00ff */
        /* <DEDUP_REMOVED lines=14> */
[----:B----4-:R-:W-:-:S08]  /*7ea0*/  IMAD.MOV.U32 R8, RZ, RZ, R31 ;  /* 0x000000ffff087224 */ /* 0x010fd000078e001f */
[C---:B------:R-:W-:Y:S02]  /*7eb0*/  @!P2 IMAD.WIDE R4, R184.reuse, 0x2, R4 ;  /* 0x00000002b804a825 */ /* 0x040fe400078e0204 */
[C---:B------:R-:W-:Y:S02]  /*7ec0*/  @!P3 SHF.L.U64.HI R11, R191.reuse, 0x1, R36 ;  /* 0x00000001bf0bb819 */ /* 0x040fe40000010224 */
[----:B------:R-:W-:Y:S01]  /*7ed0*/  @!P3 IMAD.SHL.U32 R6, R191, 0x2, RZ ;  /* 0x00000002bf06b824 */ /* 0x000fe200078e00ff */
[----:B------:R1:W5:Y:S01]  /*7ee0*/  @!P2 LD.E.64 R12, desc[UR42][R4.64] ;  /* 0x0000002a040ca980 */ /* 0x000362000c101b00 */
[----:B0-----:R-:W-:Y:S01]  /*7ef0*/  IMAD.MOV.U32 R9, RZ, RZ, R32 ;  /* 0x000000ffff097224 */ /* 0x001fe200078e0020 */
[----:B------:R-:W-:Y:S02]  /*7f00*/  CS2R R14, SRZ ;  /* 0x00000000000e7805 */ /* 0x000fe4000001ff00 */
[-C--:B-1----:R-:W-:Y:S02]  /*7f10*/  @!P3 IADD3 R4, P0, R7, R6.reuse, RZ ;  /* 0x000000060704b210 */ /* 0x082fe40007f1e0ff */
        /* <DEDUP_REMOVED lines=9> */
.L_x_8650:
[----:B------:R-:W-:Y:S05]  /*7fb0*/  BSYNC B1 ;  /* 0x0000000000017941 */ /* 0x000fea0003800000 */
.L_x_8649:
[----:B------:R-:W4:Y:S01]  /*7fc0*/  SYNCS.PHASECHK.TRANS64.TRYWAIT P0, [R2+URZ+0x38800], R37 ;  /* 0x03880025020075a7 */ /* 0x000f22000800017f */
[----:B------:R-:W-:Y:S01]  /*7fd0*/  LOP3.LUT R33, R33, 0x1c0, RZ, 0xc0, !PT ;  /* 0x000001c021217812 */ /* 0x000fe200078ec0ff */
[----:B-1---5:R-:W-:Y:S01]  /*7fe0*/  IMAD.MOV.U32 R4, RZ, RZ, R8 ;  /* 0x000000ffff047224 */ /* 0x022fe200078e0008 */
[----:B0-----:R-:W-:Y:S01]  /*7ff0*/  VIADDMNMX R32, R35, -R194, 0x40, PT ;  /* 0x0000004023207446 */ /* 0x001fe200038009c2 */
[----:B---3--:R-:W-:Y:S01]  /*8000*/  IMAD.MOV.U32 R7, RZ, RZ, R10 ;  /* 0x000000ffff077224 */ /* 0x008fe200078e000a */
        /* <DEDUP_REMOVED lines=8> */
[----:B------:R-:W-:-:S02]  /*8090*/  PRMT R47, R6, 0x7610, R47 ;  /* 0x00007610062f7816 */ /* 0x000fc4000000002f */
[----:B----4-:R-:W-:Y:S01]  /*80a0*/  PRMT R31, R7, 0x5410, R4 ;  /* 0x00005410071f7816 */ /* 0x010fe20000000004 */
[----:B------:R-:W-:Y:S01]  /*80b0*/  IMAD R5, R214, 0x200, R5 ;  /* 0x00000200d6057824 */ /* 0x000fe200078e0205 */
[----:B------:R-:W-:Y:S01]  /*80c0*/  PRMT R33, R0, 0x7610, R33 ;  /* 0x0000761000217816 */ /* 0x000fe20000000021 */
[----:B------:R-:W-:Y:S01]  /*80d0*/  IMAD.MOV.U32 R0, RZ, RZ, R11 ;  /* 0x000000ffff007224 */ /* 0x000fe200078e000b */
[----:B------:R-:W-:Y:S01]  /*80e0*/  LOP3.LUT P2, RZ, R189, 0x4, RZ, 0xc0, !PT ;  /* 0x00000004bdff7812 */ /* 0x000fe2000784c0ff */
[----:B------:R-:W-:Y:S01]  /*80f0*/  IMAD.MOV.U32 R4, RZ, RZ, R14 ;  /* 0x000000ffff047224 */ /* 0x000fe200078e000e */
[----:B------:R-:W-:Y:S01]  /*8100*/  ISETP.GE.AND P1, PT, R23, R32, PT ;  /* 0x000000201700720c */ /* 0x000fe20003f26270 */
[----:B------:R-:W-:Y:S01]  /*8110*/  IMAD R30, R5, 0x2, R2 ;  /* 0x00000002051e7824 */ /* 0x000fe200078e0202 */
[----:B------:R-:W-:Y:S01]  /*8120*/  PRMT R35, R0, 0x7610, R35 ;  /* 0x0000761000237816 */ /* 0x000fe20000000023 */
[----:B------:R-:W-:Y:S01]  /*8130*/  IMAD.MOV.U32 R5, RZ, RZ, R15 ;  /* 0x000000ffff057224 */ /* 0x000fe200078e000f */
[----:B------:R-:W-:Y:S01]  /*8140*/  PRMT R48, R4, 0x7610, R48 ;  /* 0x0000761004307816 */ /* 0x000fe20000000030 */
[----:B------:R-:W-:-:S02]  /*8150*/  VIADD R4, R30, 0x20400 ;  /* 0x000204001e047836 */ /* 0x000fc40000000000 */
[----:B------:R-:W-:Y:S01]  /*8160*/  VIADD R0, R30, 0x20440 ;  /* 0x000204401e007836 */ /* 0x000fe20000000000 */
[----:B------:R-:W-:Y:S06]  /*8170*/  @!P0 BRA `(.L_x_8652) ;  /* 0x000001d000108947 */ /* 0x000fec0003800000 */
.L_x_8934:
[----:B------:R-:W-:Y:S05]  /*8180*/  BSYNC B1 ;  /* 0x0000000000017941 */ /* 0x000fea0003800000 */
.L_x_8651:
        /* <DEDUP_REMOVED lines=11> */
[----:B0-----:R-:W-:Y:S02]  /*8240*/  SHF.R.U32.HI R37, RZ, 0x10, R27 ;  /* 0x00000010ff257819 */ /* 0x001fe4000001161b */
[----:B------:R-:W-:Y:S02]  /*8250*/  SHF.R.U64 R39, R28, 0x10, R29 ;  /* 0x000000101c277819 */ /* 0x000fe4000000121d */
        /* <DEDUP_REMOVED lines=42> */
.L_x_8656:
[----:B------:R-:W-:Y:S05]  /*8500*/  BSYNC B2 ;  /* 0x0000000000027941 */ /* 0x000fea0003800000 */
.L_x_8655:
[----:B------:R-:W-:Y:S05]  /*8510*/  @P1 BRA `(.L_x_8654) ;  /* 0x0000000000b81947 */ /* 0x000fea0003800000 */
[----:B-1----:R-:W1:Y:S01]  /*8520*/  LDS.128 R4, [R0] ;  /* 0x0000000000047984 */ /* 0x002e620000000c00 */
[----:B------:R-:W-:Y:S02]  /*8530*/  SHF.R.U32.HI R36, RZ, 0x10, R21 ;  /* 0x00000010ff247819 */ /* 0x000fe40000011615 */
[----:B------:R-:W-:Y:S02]  /*8540*/  SHF.R.U32.HI R27, RZ, 0x10, R25 ;  /* 0x00000010ff1b7819 */ /* 0x000fe40000011619 */
[----:B------:R-:W-:Y:S02]  /*8550*/  PRMT R36, R46, 0x5432, R36 ;  /* 0x000054322e247816 */ /* 0x000fe40000000024 */
[----:B------:R-:W-:Y:S02]  /*8560*/  PRMT R27, R44, 0x5410, R27 ;  /* 0x000054102c1b7816 */ /* 0x000fe4000000001b */
[----:B------:R-:W-:Y:S01]  /*8570*/  SHF.R.U64 R29, R20, 0x10, R21 ;  /* 0x00000010141d7819 */ /* 0x000fe20000001215 */
[----:B0-----:R-:W-:Y:S01]  /*8580*/  IMAD.U32 R37, R36, 0x10000, RZ ;  /* 0x0001000024257824 */ /* 0x001fe200078e00ff */
        /* <DEDUP_REMOVED lines=39> */
.L_x_8654:
[----:B------:R-:W-:Y:S05]  /*8800*/  BSYNC B1 ;  /* 0x0000000000017941 */ /* 0x000fea0003800000 */
.L_x_8653:
        /* <DEDUP_REMOVED lines=36> */
[----:B0-----:R-:W-:Y:S01]  /*8a50*/  FMUL.FTZ R37, R15, R21 ;  /* 0x000000150f257220 */ /* 0x001fe20000410000 */
        /* <DEDUP_REMOVED lines=17> */
.L_x_8659:
[----:B------:R-:W-:Y:S05]  /*8b70*/  BSYNC B1 ;  /* 0x0000000000017941 */ /* 0x000fea0003800000 */
.L_x_8658:
        /* <DEDUP_REMOVED lines=46> */
[----:B------:R3:W-:Y:S01]  /*8e60*/  STS.128 [R0+0x1000], R4 ;  /* 0x0010000400007388 */ /* 0x0007e20000000c00 */
[----:B------:R-:W-:Y:S05]  /*8e70*/  BRA `(.L_x_8657) ;  /* 0x0000001400347947 */ /* 0x000fea0003800000 */
.L_x_8644:
        /* <DEDUP_REMOVED lines=34> */
.L_x_8940:
        /* <DEDUP_REMOVED lines=15> */
.L_x_8662:
[----:B------:R-:W-:Y:S05]  /*9190*/  BSYNC B1 ;  /* 0x0000000000017941 */ /* 0x000fea0003800000 */
.L_x_8661:
[----:B-12--5:R-:W-:Y:S01]  /*91a0*/  IMAD.MOV.U32 R4, RZ, RZ, R28 ;  /* 0x000000ffff047224 */ /* 0x026fe200078e001c */
[----:B------:R-:W-:Y:S01]  /*91b0*/  UMOV UR4, 0xffffffff ;  /* 0xffffffff00047882 */ /* 0x000fe20000000000 */
[----:B------:R-:W-:Y:S02]  /*91c0*/  IMAD.MOV.U32 R5, RZ, RZ, R29 ;  /* 0x000000ffff057224 */ /* 0x000fe400078e001d */
[----:B----4-:R-:W-:Y:S02]  /*91d0*/  IMAD.MOV.U32 R6, RZ, RZ, R30 ;  /* 0x000000ffff067224 */ /* 0x010fe400078e001e */
[----:B---3--:R-:W-:Y:S01]  /*91e0*/  IMAD.MOV.U32 R7, RZ, RZ, R31 ;  /* 0x000000ffff077224 */ /* 0x008fe200078e001f */
[----:B------:R-:W-:Y:S01]  /*91f0*/  PRMT R39, R4, 0x5410, R5 ;  /* 0x0000541004277816 */ /* 0x000fe20000000005 */
[----:B------:R-:W-:Y:S02]  /*9200*/  IMAD.MOV.U32 R4, RZ, RZ, R24 ;  /* 0x000000ffff047224 */ /* 0x000fe400078e0018 */
[----:B------:R-:W-:Y:S01]  /*9210*/  IMAD.MOV.U32 R5, RZ, RZ, R25 ;  /* 0x000000ffff057224 */ /* 0x000fe200078e0019 */
[----:B------:R-:W-:Y:S01]  /*9220*/  PRMT R41, R7, 0x5410, R6 ;  /* 0x0000541007297816 */ /* 0x000fe20000000006 */
[----:B------:R-:W-:-:S02]  /*9230*/  IMAD.MOV.U32 R6, RZ, RZ, R26 ;  /* 0x000000ffff067224 */ /* 0x000fc400078e001a */
[----:B------:R-:W-:Y:S01]  /*9240*/  IMAD.MOV.U32 R7, RZ, RZ, R27 ;  /* 0x000000ffff077224 */ /* 0x000fe200078e001b */
[----:B------:R-:W-:Y:S02]  /*9250*/  PRMT R50, R50, 0x5410, R5 ;  /* 0x0000541032327816 */ /* 0x000fe40000000005 */
[----:B------:R-:W-:Y:S02]  /*9260*/  PRMT R47, R6, 0x5410, R4 ;  /* 0x00005410062f7816 */ /* 0x000fe40000000004 */
[----:B------:R-:W-:Y:S02]  /*9270*/  CS2R R4, SRZ ;  /* 0x0000000000047805 */ /* 0x000fe4000001ff00 */
        /* <DEDUP_REMOVED lines=8> */
.L_x_8946:
        /* <DEDUP_REMOVED lines=23> */
.L_x_8665:
[----:B------:R-:W-:Y:S05]  /*9470*/  BSYNC B1 ;  /* 0x0000000000017941 */ /* 0x000fea0003800000 */
.L_x_8664:
        /* <DEDUP_REMOVED lines=19> */
[----:B------:R-:W-:-:S02]  /*95b0*/  PRMT R54, R12, 0x7610, R54 ;  /* 0x000076100c367816 */ /* 0x000fc40000000036 */
[----:B------:R-:W-:Y:S01]  /*95c0*/  PRMT R55, R15, 0x7610, R55 ;  /* 0x000076100f377816 */ /* 0x000fe20000000037 */
[----:B--2---:R-:W-:Y:S06]  /*95d0*/  @!P1 BRA `(.L_x_8667) ;  /* 0x000001bc00f89947 */ /* 0x004fec0003800000 */
.L_x_8947:
[----:B------:R-:W-:Y:S05]  /*95e0*/  BSYNC B1 ;  /* 0x0000000000017941 */ /* 0x000fea0003800000 */
.L_x_8666:
[----:B------:R-:W-:Y:S04]  /*95f0*/  BSSY B1, `(.L_x_8668) ;  /* 0x000006a000017945 */ /* 0x000fe80003800000 */
[----:B------:R-:W-:Y:S05]  /*9600*/  @P2 BRA `(.L_x_8669) ;  /* 0x0000000400a02947 */ /* 0x000fea0003800000 */
[----:B------:R-:W-:Y:S01]  /*9610*/  IMAD.SHL.U32 R12, R189, 0x40, RZ ;  /* 0x00000040bd0c7824 */ /* 0x000fe200078e00ff */
[----:B------:R-:W-:Y:S01]  /*9620*/  SHF.R.U64 R45, R28, 0x10, R29 ;  /* 0x000000101c2d7819 */ /* 0x000fe2000000121d */
[----:B------:R-:W-:Y:S01]  /*9630*/  IMAD.IADD R14, R16, 0x1, R21 ;  /* 0x00000001100e7824 */ /* 0x000fe200078e0215 */
[----:B------:R-:W-:Y:S02]  /*9640*/  SHF.R.U64 R40, R24, 0x10, R25 ;  /* 0x0000001018287819 */ /* 0x000fe40000001219 */
[----:B------:R-:W-:Y:S02]  /*9650*/  LOP3.LUT R15, R12, 0x1c0, RZ, 0xc0, !PT ;  /* 0x000001c00c0f7812 */ /* 0x000fe400078ec0ff */
[----:B------:R-:W-:Y:S02]  /*9660*/  SHF.R.U64 R43, R26, 0x10, R27 ;  /* 0x000000101a2b7819 */ /* 0x000fe4000000121b */
[----:B0-----:R-:W-:Y:S02]  /*9670*/  SHF.R.U32.HI R33, RZ, 0x3, R15 ;  /* 0x00000003ff217819 */ /* 0x001fe4000001160f */
[----:B------:R-:W-:-:S02]  /*9680*/  LOP3.LUT R14, R15, 0x38, R14, 0xf8, !PT ;  /* 0x000000380f0e7812 */ /* 0x000fc400078ef80e */
[----:B------:R-:W-:Y:S02]  /*9690*/  LOP3.LUT R12, R15, 0x38, R16, 0xf8, !PT ;  /* 0x000000380f0c7812 */ /* 0x000fe400078ef810 */
[-C--:B------:R-:W-:Y:S02]  /*96a0*/  LOP3.LUT R15, R14, R33.reuse, RZ, 0x3c, !PT ;  /* 0x000000210e0f7212 */ /* 0x080fe400078e3cff */
[----:B------:R-:W-:Y:S02]  /*96b0*/  LOP3.LUT R13, R12, R33, RZ, 0x3c, !PT ;  /* 0x000000210c0d7212 */ /* 0x000fe400078e3cff */
[----:B------:R-:W-:Y:S01]  /*96c0*/  PRMT R45, R39, 0x5410, R45 ;  /* 0x00005410272d7816 */ /* 0x000fe2000000002d */
[----:B------:R-:W-:Y:S01]  /*96d0*/  IMAD R33, R214, 0x200, R15 ;  /* 0x00000200d6217824 */ /* 0x000fe200078e020f */
[----:B------:R-:W-:Y:S01]  /*96e0*/  SHF.R.U64 R48, R30, 0x10, R31 ;  /* 0x000000101e307819 */ /* 0x000fe2000000121f */
[----:B------:R-:W-:Y:S01]  /*96f0*/  IMAD R13, R214, 0x200, R13 ;  /* 0x00000200d60d7824 */ /* 0x000fe200078e020d */
[----:B------:R-:W-:Y:S01]  /*9700*/  SHF.R.U32.HI R49, RZ, 0x10, R31 ;  /* 0x00000010ff317819 */ /* 0x000fe2000001161f */
[----:B------:R-:W-:Y:S01]  /*9710*/  IMAD R38, R33, 0x2, R2 ;  /* 0x0000000221267824 */ /* 0x000fe200078e0202 */
[----:B------:R-:W-:Y:S01]  /*9720*/  PRMT R40, R47, 0x5432, R40 ;  /* 0x000054322f287816 */ /* 0x000fe20000000028 */
[----:B------:R-:W-:Y:S01]  /*9730*/  IMAD R37, R13, 0x2, R2 ;  /* 0x000000020d257824 */ /* 0x000fe200078e0202 */
[----:B------:R-:W-:-:S02]  /*9740*/  SHF.R.U32.HI R44, RZ, 0x10, R27 ;  /* 0x00000010ff2c7819 */ /* 0x000fc4000001161b */
[----:B------:R-:W0:Y:S01]  /*9750*/  LDS.128 R32, [R38+0x20400] ;  /* 0x0204000026207984 */ /* 0x000e220000000c00 */
[----:B------:R-:W-:Y:S02]  /*9760*/  SHF.R.U32.HI R46, RZ, 0x10, R29 ;  /* 0x00000010ff2e7819 */ /* 0x000fe4000001161d */
[----:B------:R-:W-:Y:S01]  /*9770*/  PRMT R43, R47, 0x5410, R43 ;  /* 0x000054102f2b7816 */ /* 0x000fe2000000002b */
[----:B------:R-:W1:Y:S01]  /*9780*/  LDS.128 R12, [R37+0x20400] ;  /* 0x02040000250c7984 */ /* 0x000e620000000c00 */
[----:B------:R-:W-:Y:S01]  /*9790*/  PRMT R48, R41, 0x5432, R48 ;  /* 0x0000543229307816 */ /* 0x000fe20000000030 */
[----:B------:R-:W-:Y:S01]  /*97a0*/  IMAD.U32 R47, R45, 0x10000, RZ ;  /* 0x000100002d2f7824 */ /* 0x000fe200078e00ff */
[----:B------:R-:W-:Y:S01]  /*97b0*/  PRMT R49, R41, 0x5410, R49 ;  /* 0x0000541029317816 */ /* 0x000fe20000000031 */
[----:B------:R-:W-:Y:S01]  /*97c0*/  IMAD.U32 R41, R40, 0x10000, RZ ;  /* 0x0001000028297824 */ /* 0x000fe200078e00ff */
[----:B------:R-:W-:Y:S02]  /*97d0*/  SHF.R.U32.HI R42, RZ, 0x10, R25 ;  /* 0x00000010ff2a7819 */ /* 0x000fe40000011619 */
[----:B------:R-:W-:-:S02]  /*97e0*/  PRMT R44, R51, 0x5432, R44 ;  /* 0x00005432332c7816 */ /* 0x000fc4000000002c */
[----:B------:R-:W-:Y:S02]  /*97f0*/  PRMT R46, R39, 0x5432, R46 ;  /* 0x00005432272e7816 */ /* 0x000fe4000000002e */
[----:B------:R-:W-:Y:S02]  /*9800*/  LOP3.LUT R45, R45, 0xffff0000, RZ, 0xc0, !PT ;  /* 0xffff00002d2d7812 */ /* 0x000fe400078ec0ff */
[----:B------:R-:W-:Y:S02]  /*9810*/  PRMT R42, R50, 0x5432, R42 ;  /* 0x00005432322a7816 */ /* 0x000fe4000000002a */
[----:B------:R-:W-:Y:S01]  /*9820*/  LOP3.LUT R40, R40, 0xffff0000, RZ, 0xc0, !PT ;  /* 0xffff000028287812 */ /* 0x000fe200078ec0ff */
        /* <DEDUP_REMOVED lines=12> */
[C---:B------:R-:W-:Y:S01]  /*98f0*/  FFMA.FTZ R51, R24.reuse, R41, -R51 ;  /* 0x0000002918337223 */ /* 0x040fe20000010833 */
[C---:B------:R-:W-:Y:S01]  /*9900*/  FMUL.FTZ R41, R29.reuse, R45 ;  /* 0x0000002d1d297220 */ /* 0x040fe20000410000 */
[----:B------:R-:W-:Y:S01]  /*9910*/  FFMA.FTZ R35, R24, R47, R35 ;  /* 0x0000002f18237223 */ /* 0x000fe20000010023 */
[----:B------:R-:W-:Y:S02]  /*9920*/  IMAD.U32 R28, R46, 0x10000, RZ ;  /* 0x000100002e1c7824 */ /* 0x000fe400078e00ff */
[----:B------:R-:W-:Y:S01]  /*9930*/  FMUL.FTZ R29, R29, R40 ;  /* 0x000000281d1d7220 */ /* 0x000fe20000410000 */
[----:B------:R-:W-:-:S02]  /*9940*/  IMAD.U32 R24, R42, 0x10000, RZ ;  /* 0x000100002a187824 */ /* 0x000fc400078e00ff */
[----:B------:R-:W-:Y:S01]  /*9950*/  FFMA.FTZ R40, R12, R40, -R41 ;  /* 0x000000280c287223 */ /* 0x000fe20000010829 */
[----:B------:R-:W-:Y:S02]  /*9960*/  IMAD.U32 R25, R13, 0x10000, RZ ;  /* 0x000100000d197824 */ /* 0x000fe400078e00ff */
[----:B------:R-:W-:Y:S01]  /*9970*/  FMUL.FTZ R50, R30, R28 ;  /* 0x0000001c1e327220 */ /* 0x000fe20000410000 */
[----:B------:R-:W-:Y:S01]  /*9980*/  LOP3.LUT R46, R46, 0xffff0000, RZ, 0xc0, !PT ;  /* 0xffff00002e2e7812 */ /* 0x000fe200078ec0ff */
[-C--:B------:R-:W-:Y:S01]  /*9990*/  FMUL.FTZ R41, R30, R24.reuse ;  /* 0x000000181e297220 */ /* 0x080fe20000410000 */
[----:B------:R-:W-:Y:S01]  /*99a0*/  LOP3.LUT R42, R42, 0xffff0000, RZ, 0xc0, !PT ;  /* 0xffff00002a2a7812 */ /* 0x000fe200078ec0ff */
[----:B------:R-:W-:Y:S01]  /*99b0*/  FFMA.FTZ R50, R25, R24, -R50 ;  /* 0x0000001819327223 */ /* 0x000fe20000010832 */
[----:B------:R-:W-:Y:S01]  /*99c0*/  LOP3.LUT R13, R13, 0xffff0000, RZ, 0xc0, !PT ;  /* 0xffff00000d0d7812 */ /* 0x000fe200078ec0ff */
[----:B------:R-:W-:Y:S01]  /*99d0*/  FFMA.FTZ R41, R25, R28, R41 ;  /* 0x0000001c19297223 */ /* 0x000fe20000010029 */
[----:B------:R-:W-:Y:S01]  /*99e0*/  FMUL.FTZ R24, R32, R46 ;  /* 0x0000002e20187220 */ /* 0x000fe20000410000 */
[----:B------:R-:W-:-:S02]  /*99f0*/  IMAD.U32 R25, R48, 0x10000, RZ ;  /* 0x0001000030197824 */ /* 0x000fc400078e00ff */
[----:B------:R-:W-:Y:S01]  /*9a00*/  FFMA.FTZ R30, R12, R45, R29 ;  /* 0x0000002d0c1e7223 */ /* 0x000fe2000001001d */
[-C--:B------:R-:W-:Y:S01]  /*9a10*/  FMUL.FTZ R32, R32, R42.reuse ;  /* 0x0000002a20207220 */ /* 0x080fe20000410000 */
[----:B------:R-:W-:Y:S02]  /*9a20*/  IMAD.U32 R26, R14, 0x10000, RZ ;  /* 0x000100000e1a7824 */ /* 0x000fe400078e00ff */
[----:B------:R-:W-:Y:S01]  /*9a30*/  FFMA.FTZ R29, R13, R42, -R24 ;  /* 0x0000002a0d1d7223 */ /* 0x000fe20000010818 */
[----:B------:R-:W-:Y:S02]  /*9a40*/  IMAD.U32 R12, R43, 0x10000, RZ ;  /* 0x000100002b0c7824 */ /* 0x000fe400078e00ff */
[----:B------:R-:W-:Y:S01]  /*9a50*/  FMUL.FTZ R45, R31, R25 ;  /* 0x000000191f2d7220 */ /* 0x000fe20000410000 */
[----:B------:R-:W-:Y:S02]  /*9a60*/  IMAD.U32 R28, R49, 0x10000, RZ ;  /* 0x00010000311c7824 */ /* 0x000fe400078e00ff */
[----:B------:R-:W-:Y:S01]  /*9a70*/  FFMA.FTZ R32, R13, R46, R32 ;  /* 0x0000002e0d207223 */ /* 0x000fe20000010020 */
[----:B------:R-:W-:-:S02]  /*9a80*/  IMAD.U32 R24, R44, 0x10000, RZ ;  /* 0x000100002c187824 */ /* 0x000fc400078e00ff */
[----:B------:R-:W-:Y:S01]  /*9a90*/  FMUL.FTZ R42, R31, R12 ;  /* 0x0000000c1f2a7220 */ /* 0x000fe20000410000 */
[----:B------:R-:W-:Y:S02]  /*9aa0*/  IMAD.U32 R27, R15, 0x10000, RZ ;  /* 0x000100000f1b7824 */ /* 0x000fe400078e00ff */
[C---:B------:R-:W-:Y:S01]  /*9ab0*/  FMUL.FTZ R46, R39.reuse, R28 ;  /* 0x0000001c272e7220 */ /* 0x040fe20000410000 */
[----:B------:R-:W-:Y:S01]  /*9ac0*/  FFMA.FTZ R45, R26, R12, -R45 ;  /* 0x0000000c1a2d7223 */ /* 0x000fe2000001082d */
[-C--:B------:R-:W-:Y:S01]  /*9ad0*/  FMUL.FTZ R12, R39, R24.reuse ;  /* 0x00000018270c7220 */ /* 0x080fe20000410000 */
[----:B------:R-:W-:Y:S01]  /*9ae0*/  LOP3.LUT R48, R48, 0xffff0000, RZ, 0xc0, !PT ;  /* 0xffff000030307812 */ /* 0x000fe200078ec0ff */
[----:B------:R-:W-:Y:S01]  /*9af0*/  FFMA.FTZ R46, R27, R24, -R46 ;  /* 0x000000181b2e7223 */ /* 0x000fe2000001082e */
[----:B------:R-:W-:Y:S01]  /*9b00*/  LOP3.LUT R49, R49, 0xffff0000, RZ, 0xc0, !PT ;  /* 0xffff000031317812 */ /* 0x000fe200078ec0ff */
[----:B------:R-:W-:Y:S01]  /*9b10*/  FFMA.FTZ R27, R27, R28, R12 ;  /* 0x0000001c1b1b7223 */ /* 0x000fe2000001000c */
        /* <DEDUP_REMOVED lines=8> */
[----:B------:R-:W-:Y:S01]  /*9ba0*/  FFMA.FTZ R26, R26, R25, R42 ;  /* 0x000000191a1a7223 */ /* 0x000fe2000001002a */
        /* <DEDUP_REMOVED lines=14> */
.L_x_8669:
[----:B------:R-:W-:Y:S05]  /*9c90*/  BSYNC B1 ;  /* 0x0000000000017941 */ /* 0x000fea0003800000 */
.L_x_8668:
[----:B------:R-:W-:Y:S01]  /*9ca0*/  PRMT R20, R20, 0x5410, R36 ;  /* 0x0000541014147816 */ /* 0x000fe20000000024 */
[----:B------:R-:W-:Y:S06]  /*9cb0*/  @P0 BRA `(.L_x_8657) ;  /* 0x0000000400a40947 */ /* 0x000fec0003800000 */
[----:B------:R-:W2:Y:S01]  /*9cc0*/  LDL R41, [R1+0x74] ;  /* 0x0000740001297983 */ /* 0x000ea20000100800 */
[----:B-1----:R-:W-:Y:S01]  /*9cd0*/  SHF.R.S32.HI R13, RZ, 0x1f, R0 ;  /* 0x0000001fff0d7819 */ /* 0x002fe20000011400 */
[----:B------:R-:W-:Y:S01]  /*9ce0*/  IMAD.SHL.U32 R12, R0, 0x40, RZ ;  /* 0x00000040000c7824 */ /* 0x000fe200078e00ff */
[----:B0-----:R-:W-:Y:S01]  /*9cf0*/  SHF.R.U64 R33, R4, 0x10, R5 ;  /* 0x0000001004217819 */ /* 0x001fe20000001205 */
[----:B------:R-:W-:Y:S01]  /*9d00*/  IMAD.IADD R21, R16, 0x1, R21 ;  /* 0x0000000110157824 */ /* 0x000fe200078e0215 */
[----:B------:R-:W-:Y:S02]  /*9d10*/  LEA.HI R13, R13, R0, RZ, 0x3 ;  /* 0x000000000d0d7211 */ /* 0x000fe400078f18ff */
[----:B------:R-:W-:Y:S02]  /*9d20*/  LOP3.LUT R12, R12, 0x1c0, RZ, 0xc0, !PT ;  /* 0x000001c00c0c7812 */ /* 0x000fe400078ec0ff */
[----:B------:R-:W-:Y:S01]  /*9d30*/  SHF.R.U64 R28, R8, 0x10, R9 ;  /* 0x00000010081c7819 */ /* 0x000fe20000001209 */
[----:B------:R-:W-:Y:S01]  /*9d40*/  IMAD.SHL.U32 R13, R13, 0x40, RZ ;  /* 0x000000400d0d7824 */ /* 0x000fe200078e00ff */
[----:B------:R-:W-:-:S02]  /*9d50*/  LOP3.LUT R0, R12, 0x38, R21, 0xf8, !PT ;  /* 0x000000380c007812 */ /* 0x000fc400078ef815 */
[----:B------:R-:W-:Y:S02]  /*9d60*/  SHF.R.U32.HI R15, RZ, 0x3, R12 ;  /* 0x00000003ff0f7819 */ /* 0x000fe4000001160c */
[----:B------:R-:W-:Y:S02]  /*9d70*/  LOP3.LUT R13, R13, 0xfffffe00, RZ, 0xc0, !PT ;  /* 0xfffffe000d0d7812 */ /* 0x000fe400078ec0ff */
[----:B------:R-:W-:Y:S02]  /*9d80*/  LOP3.LUT R0, R0, R15, RZ, 0x3c, !PT ;  /* 0x0000000f00007212 */ /* 0x000fe400078e3cff */
[----:B------:R-:W-:Y:S02]  /*9d90*/  PRMT R33, R52, 0x5410, R33 ;  /* 0x0000541034217816 */ /* 0x000fe40000000021 */
[----:B------:R-:W-:Y:S01]  /*9da0*/  PRMT R28, R53, 0x5432, R28 ;  /* 0x00005432351c7816 */ /* 0x000fe2000000001c */
[----:B------:R-:W-:Y:S01]  /*9db0*/  IMAD.IADD R21, R13, 0x1, R0 ;  /* 0x000000010d157824 */ /* 0x000fe200078e0200 */
[----:B------:R-:W-:Y:S01]  /*9dc0*/  SHF.R.U32.HI R29, RZ, 0x10, R9 ;  /* 0x00000010ff1d7819 */ /* 0x000fe20000011609 */
[----:B------:R-:W-:Y:S01]  /*9dd0*/  IMAD.U32 R34, R33, 0x10000, RZ ;  /* 0x0001000021227824 */ /* 0x000fe200078e00ff */
[----:B------:R-:W-:Y:S01]  /*9de0*/  SHF.R.U32.HI R35, RZ, 0x10, R5 ;  /* 0x00000010ff237819 */ /* 0x000fe20000011605 */
[----:B------:R-:W-:Y:S01]  /*9df0*/  IMAD R21, R21, 0x2, R2 ;  /* 0x0000000215157824 */ /* 0x000fe200078e0202 */
[----:B------:R-:W-:-:S02]  /*9e00*/  SHF.R.U64 R31, R10, 0x10, R11 ;  /* 0x000000100a1f7819 */ /* 0x000fc4000000120b */
[----:B------:R-:W-:Y:S02]  /*9e10*/  SHF.R.U32.HI R32, RZ, 0x10, R11 ;  /* 0x00000010ff207819 */ /* 0x000fe4000001160b */
[----:B------:R-:W0:Y:S01]  /*9e20*/  LDS.128 R24, [R21+0x20400] ;  /* 0x0204000015187984 */ /* 0x000e220000000c00 */
[----:B------:R-:W-:Y:S02]  /*9e30*/  SHF.R.U32.HI R38, RZ, 0x10, R7 ;  /* 0x00000010ff267819 */ /* 0x000fe40000011607 */
[----:B------:R-:W-:Y:S02]  /*9e40*/  PRMT R29, R55, 0x5410, R29 ;  /* 0x00005410371d7816 */ /* 0x000fe4000000001d */
[----:B------:R-:W-:Y:S02]  /*9e50*/  PRMT R35, R53, 0x5410, R35 ;  /* 0x0000541035237816 */ /* 0x000fe40000000023 */
[----:B------:R-:W-:Y:S01]  /*9e60*/  PRMT R38, R52, 0x5432, R38 ;  /* 0x0000543234267816 */ /* 0x000fe20000000026 */
[----:B------:R-:W-:Y:S01]  /*9e70*/  IMAD.U32 R30, R29, 0x10000, RZ ;  /* 0x000100001d1e7824 */ /* 0x000fe200078e00ff */
[C---:B------:R-:W-:Y:S01]  /*9e80*/  PRMT R32, R20.reuse, 0x5432, R32 ;  /* 0x0000543214207816 */ /* 0x040fe20000000020 */
[----:B------:R-:W-:Y:S01]  /*9e90*/  IMAD.U32 R36, R35, 0x10000, RZ ;  /* 0x0001000023247824 */ /* 0x000fe200078e00ff */
[----:B------:R-:W-:-:S02]  /*9ea0*/  PRMT R31, R20, 0x5410, R31 ;  /* 0x00005410141f7816 */ /* 0x000fc4000000001f */
[----:B------:R-:W-:Y:S02]  /*9eb0*/  SHF.R.U64 R37, R6, 0x10, R7 ;  /* 0x0000001006257819 */ /* 0x000fe40000001207 */
[----:B------:R-:W-:Y:S02]  /*9ec0*/  LOP3.LUT R33, R33, 0xffff0000, RZ, 0xc0, !PT ;  /* 0xffff000021217812 */ /* 0x000fe400078ec0ff */
[----:B------:R-:W-:Y:S02]  /*9ed0*/  PRMT R37, R54, 0x5410, R37 ;  /* 0x0000541036257816 */ /* 0x000fe40000000025 */
[----:B------:R-:W-:Y:S02]  /*9ee0*/  LOP3.LUT R35, R35, 0xffff0000, RZ, 0xc0, !PT ;  /* 0xffff000023237812 */ /* 0x000fe400078ec0ff */
[----:B------:R-:W-:Y:S01]  /*9ef0*/  LOP3.LUT R29, R29, 0xffff0000, RZ, 0xc0, !PT ;  /* 0xffff00001d1d7812 */ /* 0x000fe200078ec0ff */
[C---:B0-----:R-:W-:Y:S01]  /*9f00*/  IMAD.U32 R9, R24.reuse, 0x10000, RZ ;  /* 0x0001000018097824 */ /* 0x041fe200078e00ff */
[----:B------:R-:W-:Y:S01]  /*9f10*/  LOP3.LUT R10, R24, 0xffff0000, RZ, 0xc0, !PT ;  /* 0xffff0000180a7812 */ /* 0x000fe200078ec0ff */
[C---:B------:R-:W-:Y:S01]  /*9f20*/  IMAD.U32 R11, R25.reuse, 0x10000, RZ ;  /* 0x00010000190b7824 */ /* 0x040fe200078e00ff */
[----:B------:R-:W-:Y:S01]  /*9f30*/  LOP3.LUT R24, R25, 0xffff0000, RZ, 0xc0, !PT ;  /* 0xffff000019187812 */ /* 0x000fe200078ec0ff */
[----:B------:R-:W-:-:S02]  /*9f40*/  IMAD.U32 R25, R28, 0x10000, RZ ;  /* 0x000100001c197824 */ /* 0x000fc400078e00ff */
[----:B------:R-:W-:Y:S01]  /*9f50*/  FMUL.FTZ R39, R9, R34 ;  /* 0x0000002209277220 */ /* 0x000fe20000410000 */
[----:B------:R-:W-:Y:S02]  /*9f60*/  IMAD.U32 R20, R27, 0x10000, RZ ;  /* 0x000100001b147824 */ /* 0x000fe400078e00ff */
[----:B------:R-:W-:Y:S01]  /*9f70*/  FMUL.FTZ R40, R11, R36 ;  /* 0x000000240b287220 */ /* 0x000fe20000410000 */
[-C--:B------:R-:W-:Y:S01]  /*9f80*/  FMUL.FTZ R9, R9, R25.reuse ;  /* 0x0000001909097220 */ /* 0x080fe20000410000 */
        /* <DEDUP_REMOVED lines=8> */
[-C--:B------:R-:W-:Y:S01]  /*a010*/  FMUL.FTZ R0, R11, R30.reuse ;  /* 0x0000001e0b007220 */ /* 0x080fe20000410000 */
[----:B------:R-:W-:Y:S02]  /*a020*/  IMAD.U32 R9, R32, 0x10000, RZ ;  /* 0x0001000020097824 */ /* 0x000fe400078e00ff */
[C---:B------:R-:W-:Y:S01]  /*a030*/  FMUL.FTZ R11, R20.reuse, R25 ;  /* 0x00000019140b7220 */ /* 0x040fe20000410000 */
[----:B------:R-:W-:Y:S02]  /*a040*/  IMAD.U32 R8, R15, 0x10000, RZ ;  /* 0x000100000f087824 */ /* 0x000fe400078e00ff */
[C---:B------:R-:W-:Y:S01]  /*a050*/  FFMA.FTZ R40, R5.reuse, R30, -R40 ;  /* 0x0000001e05287223 */ /* 0x040fe20000010828 */
[----:B------:R-:W-:Y:S01]  /*a060*/  FFMA.FTZ R36, R5, R36, R0 ;  /* 0x0000002405247223 */ /* 0x000fe20000010000 */
[-C--:B------:R-:W-:Y:S01]  /*a070*/  FMUL.FTZ R30, R20, R9.reuse ;  /* 0x00000009141e7220 */ /* 0x080fe20000410000 */
[----:B------:R-:W-:Y:S01]  /*a080*/  LOP3.LUT R5, R28, 0xffff0000, RZ, 0xc0, !PT ;  /* 0xffff00001c057812 */ /* 0x000fe200078ec0ff */
[----:B------:R-:W-:Y:S01]  /*a090*/  FFMA.FTZ R20, R8, R9, -R11 ;  /* 0x0000000908147223 */ /* 0x000fe2000001080b */
[----:B------:R-:W-:Y:S01]  /*a0a0*/  FMUL.FTZ R9, R10, R33 ;  /* 0x000000210a097220 */ /* 0x000fe20000410000 */
[----:B------:R-:W-:Y:S01]  /*a0b0*/  FFMA.FTZ R30, R8, R25, R30 ;  /* 0x00000019081e7223 */ /* 0x000fe2000001001e */
[----:B------:R-:W-:-:S02]  /*a0c0*/  IMAD.U32 R13, R26, 0x10000, RZ ;  /* 0x000100001a0d7824 */ /* 0x000fc400078e00ff */
[-C--:B------:R-:W-:Y:S01]  /*a0d0*/  FMUL.FTZ R11, R10, R5.reuse ;  /* 0x000000050a0b7220 */ /* 0x080fe20000410000 */
[----:B------:R-:W-:Y:S02]  /*a0e0*/  IMAD.U32 R8, R37, 0x10000, RZ ;  /* 0x0001000025087824 */ /* 0x000fe400078e00ff */
[----:B------:R-:W-:Y:S01]  /*a0f0*/  FFMA.FTZ R10, R4, R5, -R9 ;  /* 0x00000005040a7223 */ /* 0x000fe20000010809 */
[C---:B------:R-:W-:Y:S01]  /*a100*/  FMUL.FTZ R5, R24.reuse, R35 ;  /* 0x0000002318057220 */ /* 0x040fe20000410000 */
[----:B------:R-:W-:Y:S01]  /*a110*/  FMUL.FTZ R24, R24, R29 ;  /* 0x0000001d18187220 */ /* 0x000fe20000410000 */
[C---:B------:R-:W-:Y:S02]  /*a120*/  IMAD.U32 R6, R14.reuse, 0x10000, RZ ;  /* 0x000100000e067824 */ /* 0x040fe400078e00ff */
[----:B------:R-:W-:Y:S01]  /*a130*/  FMUL.FTZ R9, R13, R8 ;  /* 0x000000080d097220 */ /* 0x000fe20000410000 */
[----:B------:R-:W-:Y:S01]  /*a140*/  IMAD.U32 R0, R31, 0x10000, RZ ;  /* 0x000100001f007824 */ /* 0x000fe200078e00ff */
[----:B------:R-:W-:Y:S01]  /*a150*/  LOP3.LUT R7, R14, 0xffff0000, RZ, 0xc0, !PT ;  /* 0xffff00000e077812 */ /* 0x000fe200078ec0ff */
[----:B------:R-:W-:Y:S01]  /*a160*/  FFMA.FTZ R11, R4, R33, R11 ;  /* 0x00000021040b7223 */ /* 0x000fe2000001000b */
[----:B------:R-:W-:Y:S01]  /*a170*/  LOP3.LUT R14, R15, 0xffff0000, RZ, 0xc0, !PT ;  /* 0xffff00000f0e7812 */ /* 0x000fe200078ec0ff */
[C---:B------:R-:W-:Y:S01]  /*a180*/  FFMA.FTZ R29, R12.reuse, R29, -R5 ;  /* 0x0000001d0c1d7223 */ /* 0x040fe20000010805 */
[----:B------:R-:W-:Y:S01]  /*a190*/  FFMA.FTZ R35, R12, R35, R24 ;  /* 0x000000230c237223 */ /* 0x000fe20000010018 */
[----:B------:R-:W-:Y:S01]  /*a1a0*/  LOP3.LUT R15, R26, 0xffff0000, RZ, 0xc0, !PT ;  /* 0xffff00001a0f7812 */ /* 0x000fe200078ec0ff */
[-C--:B------:R-:W-:Y:S01]  /*a1b0*/  FMUL.FTZ R13, R13, R0.reuse ;  /* 0x000000000d0d7220 */ /* 0x080fe20000410000 */
[----:B------:R-:W-:Y:S01]  /*a1c0*/  FFMA.FTZ R12, R6, R0, -R9 ;  /* 0x00000000060c7223 */ /* 0x000fe20000010809 */
[----:B------:R-:W-:-:S02]  /*a1d0*/  LOP3.LUT R4, R37, 0xffff0000, RZ, 0xc0, !PT ;  /* 0xffff000025047812 */ /* 0x000fc400078ec0ff */
        /* <DEDUP_REMOVED lines=8> */
[----:B------:R-:W-:Y:S01]  /*a260*/  F2FP.BF16.F32.PACK_AB R8, R11, R34 ;  /* 0x000000220b08723e */ /* 0x000fe200000010ff */
[C---:B------:R-:W-:Y:S01]  /*a270*/  FMUL.FTZ R27, R26.reuse, R9 ;  /* 0x000000091a1b7220 */ /* 0x040fe20000410000 */
[----:B------:R-:W-:Y:S01]  /*a280*/  FFMA.FTZ R0, R7, R4, R25 ;  /* 0x0000000407007223 */ /* 0x000fe20000010019 */
[----:B------:R-:W-:Y:S01]  /*a290*/  FMUL.FTZ R26, R26, R5 ;  /* 0x000000051a1a7220 */ /* 0x000fe20000410000 */
[----:B------:R-:W-:Y:S01]  /*a2a0*/  F2FP.BF16.F32.PACK_AB R4, R10, R39 ;  /* 0x000000270a04723e */ /* 0x000fe200000010ff */
[C---:B------:R-:W-:Y:S01]  /*a2b0*/  FFMA.FTZ R7, R14.reuse, R5, -R27 ;  /* 0x000000050e077223 */ /* 0x040fe2000001081b */
[----:B------:R-:W-:Y:S01]  /*a2c0*/  F2FP.BF16.F32.PACK_AB R5, R29, R40 ;  /* 0x000000281d05723e */ /* 0x000fe200000010ff */
[----:B------:R-:W-:Y:S01]  /*a2d0*/  FFMA.FTZ R25, R14, R9, R26 ;  /* 0x000000090e197223 */ /* 0x000fe2000001001a */
[----:B------:R-:W-:-:S02]  /*a2e0*/  F2FP.BF16.F32.PACK_AB R6, R15, R12 ;  /* 0x0000000c0f06723e */ /* 0x000fc400000010ff */
[----:B------:R-:W-:Y:S02]  /*a2f0*/  F2FP.BF16.F32.PACK_AB R7, R7, R20 ;  /* 0x000000140707723e */ /* 0x000fe400000010ff */
[----:B------:R-:W-:Y:S02]  /*a300*/  F2FP.BF16.F32.PACK_AB R9, R35, R36 ;  /* 0x000000242309723e */ /* 0x000fe400000010ff */
[----:B------:R-:W-:Y:S01]  /*a310*/  F2FP.BF16.F32.PACK_AB R10, R0, R13 ;  /* 0x0000000d000a723e */ /* 0x000fe200000010ff */
[----:B------:R2:W-:Y:S01]  /*a320*/  STS.128 [R41+0x20400], R4 ;  /* 0x0204000429007388 */ /* 0x0005e20000000c00 */
[----:B------:R-:W-:-:S05]  /*a330*/  F2FP.BF16.F32.PACK_AB R11, R25, R30 ;  /* 0x0000001e190b723e */ /* 0x000fca00000010ff */
[----:B------:R2:W-:Y:S02]  /*a340*/  STS.128 [R21+0x20400], R8 ;  /* 0x0204000815007388 */ /* 0x0005e40000000c00 */
.L_x_8657:
[----:B------:R-:W-:Y:S05]  /*a350*/  BSYNC B0 ;  /* 0x0000000000007941 */ /* 0x000fea0003800000 */
.L_x_8643:
        /* <DEDUP_REMOVED lines=8> */
.L_x_8640:
[----:B---3--:R-:W-:-:S05]  /*a3e0*/  IMAD.U32 R0, RZ, RZ, UR37 ;  /* 0x00000025ff007e24 */ /* 0x008fca000f8e00ff */
[----:B------:R-:W-:-:S13]  /*a3f0*/  ISETP.NE.AND P0, PT, R0, 0x3, PT ;  /* 0x000000030000780c */ /* 0x000fda0003f05270 */
[----:B------:R-:W-:Y:S05]  /*a400*/  @!P0 BRA `(.L_x_8670) ;  /* 0x0000000000048947 */ /* 0x000fea0003800000 */
[----:B------:R-:W-:Y:S01]  /*a410*/  BPT.TRAP 0x1 ;  /* 0x000000040000795c */ /* 0x000fe20000300000 */
.L_x_8670:
[----:B------:R-:W-:Y:S01]  /*a420*/  IMAD R172, R18, 0x8, R2 ;  /* 0x0000000812ac7824 */ /* 0x000fe200078e0202 */
[----:B-1----:R-:W-:-:S04]  /*a430*/  SHF.L.U32 R15, R19, 0x1f, RZ ;  /* 0x0000001f130f7819 */ /* 0x002fc800000006ff */
[----:B------:R1:W3:Y:S01]  /*a440*/  SYNCS.PHASECHK.TRANS64.TRYWAIT P1, [R172+URZ+0x38830], R15 ;  /* 0x0388300fac0075a7 */ /* 0x0002e2000802017f */
[----:B------:R-:W-:Y:S05]  /*a450*/  @!P0 BRA `(.L_x_8671) ;  /* 0x0000000000048947 */ /* 0x000fea0003800000 */
[----:B------:R-:W-:Y:S01]  /*a460*/  BPT.TRAP 0x1 ;  /* 0x000000040000795c */ /* 0x000fe20000300000 */
.L_x_8671:
[C---:B------:R-:W-:Y:S02]  /*a470*/  VIADD R0, R2.reuse, 0x22400 ;  /* 0x0002240002007836 */ /* 0x040fe40000000000 */
[----:B--2---:R-:W-:-:S03]  /*a480*/  VIADD R4, R2, 0x20400 ;  /* 0x0002040002047836 */ /* 0x004fc60000000000 */
[----:B------:R-:W-:Y:S02]  /*a490*/  SHF.R.U32.HI R0, RZ, 0x4, R0 ;  /* 0x00000004ff007819 */ /* 0x000fe40000011600 */
[----:B------:R-:W-:Y:S02]  /*a4a0*/  SHF.R.U32.HI R4, RZ, 0x4, R4 ;  /* 0x00000004ff047819 */ /* 0x000fe40000011604 */
[----:B------:R-:W-:Y:S02]  /*a4b0*/  LOP3.LUT R0, R0, 0x3fff, RZ, 0xc0, !PT ;  /* 0x00003fff00007812 */ /* 0x000fe400078ec0ff */
[----:B------:R-:W-:Y:S02]  /*a4c0*/  LOP3.LUT R4, R4, 0x3fff, RZ, 0xc0, !PT ;  /* 0x00003fff04047812 */ /* 0x000fe400078ec0ff */
[----:B------:R-:W-:Y:S01]  /*a4d0*/  LOP3.LUT R0, R0, 0x10000, RZ, 0xfc, !PT ;  /* 0x0001000000007812 */ /* 0x000fe200078efcff */
[----:B---3--:R-:W-:Y:S06]  /*a4e0*/  @P1 BRA `(.L_x_8672) ;  /* 0x0000000000081947 */ /* 0x008fec0003800000 */
[----:B------:R-:W2:Y:S02]  /*a4f0*/  SYNCS.PHASECHK.TRANS64.TRYWAIT P1, [R172+URZ+0x38830], R15 ;  /* 0x0388300fac0075a7 */ /* 0x000ea4000802017f */
[----:B--2---:R-:W-:Y:S05]  /*a500*/  @!P1 BRA `(.L_x_8673) ;  /* 0x000001b000409947 */ /* 0x004fea0003800000 */
.L_x_8672:
[----:B------:R-:W-:Y:S01]  /*a510*/  IMAD R6, R18, 0x200, R0 ;  /* 0x0000020012067824 */ /* 0x000fe200078e0200 */
[----:B------:R-:W-:Y:S01]  /*a520*/  LOP3.LUT R4, R4, 0x10000, RZ, 0xfc, !PT ;  /* 0x0001000004047812 */ /* 0x000fe200078efcff */
[----:B0-----:R-:W-:Y:S01]  /*a530*/  IMAD.MOV.U32 R5, RZ, RZ, 0x40000040 ;  /* 0x40000040ff057424 */ /* 0x001fe200078e00ff */
        /* <DEDUP_REMOVED lines=10> */
[----:B------:R-:W-:Y:S01]  /*a5e0*/  SHF.L.U32 R3, R3, 0x1f, RZ ;  /* 0x0000001f03037819 */ /* 0x000fe200000006ff */
[----:B------:R-:W-:Y:S01]  /*a5f0*/  IMAD.MOV.U32 R9, RZ, RZ, 0x40000040 ;  /* 0x40000040ff097424 */ /* 0x000fe200078e00ff */
[----:B------:R-:W-:Y:S01]  /*a600*/  BSSY B0, `(.L_x_8674) ;  /* 0x0000022000007945 */ /* 0x000fe20003800000 */
[----:B------:R-:W-:-:S02]  /*a610*/  VIADD R10, R4, 0x4 ;  /* 0x00000004040a7836 */ /* 0x000fc40000000000 */
[----:B------:R-:W-:Y:S02]  /*a620*/  IMAD.MOV.U32 R11, RZ, RZ, 0x40000040 ;  /* 0x40000040ff0b7424 */ /* 0x000fe400078e00ff */
[----:B------:R-:W-:-:S04]  /*a630*/  IMAD.MOV.U32 R7, RZ, RZ, 0x40000040 ;  /* 0x40000040ff077424 */ /* 0x000fc800078e00ff */
[----:B------:R-:W-:Y:S01]  /*a640*/  HGMMA.64x64x16.F32.BF16 R24, gdesc[UR4], RZ, !UPT, gsb0 ;  /* 0x00e00000041879f0 */ /* 0x000fe2000c0018ff */
[----:B------:R-:W-:Y:S02]  /*a650*/  R2UR UR4, R12 ;  /* 0x000000000c0472ca */ /* 0x000fe400000e0000 */
[----:B------:R-:W-:Y:S02]  /*a660*/  R2UR UR5, R13 ;  /* 0x000000000d0572ca */ /* 0x000fe400000e0000 */
[----:B------:R-:W-:Y:S01]  /*a670*/  R2UR UR6, R8 ;  /* 0x00000000080672ca */ /* 0x000fe200000e0000 */
[C---:B------:R-:W-:Y:S01]  /*a680*/  VIADD R8, R6.reuse, 0x4 ;  /* 0x0000000406087836 */ /* 0x040fe20000000000 */
[----:B------:R-:W-:Y:S01]  /*a690*/  R2UR UR7, R9 ;  /* 0x00000000090772ca */ /* 0x000fe200000e0000 */
[----:B------:R-:W-:Y:S02]  /*a6a0*/  IMAD.MOV.U32 R9, RZ, RZ, 0x40000040 ;  /* 0x40000040ff097424 */ /* 0x000fe400078e00ff */
[----:B------:R-:W-:Y:S01]  /*a6b0*/  VIADD R6, R6, 0x6 ;  /* 0x0000000606067836 */ /* 0x000fe20000000000 */
[----:B------:R-:W-:-:S02]  /*a6c0*/  WARPGROUP.DEPBAR.LE gsb0, 0x0 ;  /* 0x00008000000079c5 */ /* 0x000fc40000010000 */
[----:B------:R-:W-:-:S07]  /*a6d0*/  WARPGROUP.ARRIVE ;  /* 0x00000000000079c5 */ /* 0x000fce0000000000 */
[----:B------:R-:W-:Y:S01]  /*a6e0*/  HGMMA.64x64x16.F32.BF16 R24, gdesc[UR4], R24, gsb0 ;  /* 0x00e00000041879f0 */ /* 0x000fe20008001818 */
[----:B------:R-:W-:Y:S02]  /*a6f0*/  R2UR UR4, R10 ;  /* 0x000000000a0472ca */ /* 0x000fe400000e0000 */
[----:B------:R-:W-:Y:S02]  /*a700*/  R2UR UR5, R11 ;  /* 0x000000000b0572ca */ /* 0x000fe400000e0000 */
        /* <DEDUP_REMOVED lines=10> */
[----:B------:R-:W-:Y:S01]  /*a7b0*/  R2UR UR7, R7 ;  /* 0x00000000070772ca */ /* 0x000fe200000e0000 */
[----:B------:R-:W-:Y:S02]  /*a7c0*/  WARPGROUP.DEPBAR.LE gsb0, 0x0 ;  /* 0x00008000000079c5 */ /* 0x000fe40000010000 */
[----:B------:R-:W-:-:S10]  /*a7d0*/  WARPGROUP.ARRIVE ;  /* 0x00000000000079c5 */ /* 0x000fd40000000000 */
[----:B------:R-:W-:Y:S03]  /*a7e0*/  HGMMA.64x64x16.F32.BF16 R24, gdesc[UR4], R24, gsb0 ;  /* 0x00e00000041879f0 */ /* 0x000fe60008001818 */
[----:B------:R-:W-:Y:S02]  /*a7f0*/  WARPGROUP.DEPBAR.LE gsb0, 0x0 ;  /* 0x00008000000079c5 */ /* 0x000fe40000010000 */
[----:B------:R-:W0:Y:S02]  /*a800*/  SYNCS.PHASECHK.TRANS64.TRYWAIT P1, [R2+URZ+0x38810], R3 ;  /* 0x03881003020075a7 */ /* 0x000e24000802017f */
[----:B0-----:R-:W-:Y:S05]  /*a810*/  @!P1 BRA `(.L_x_8675) ;  /* 0x000001ac00909947 */ /* 0x001fea0003800000 */
.L_x_8948:
[----:B------:R-:W-:Y:S05]  /*a820*/  BSYNC B0 ;  /* 0x0000000000007941 */ /* 0x000fea0003800000 */
.L_x_8674:
[----:B------:R-:W-:Y:S05]  /*a830*/  @!P0 BRA `(.L_x_8676) ;  /* 0x0000000000048947 */ /* 0x000fea0003800000 */
[----:B------:R-:W-:Y:S01]  /*a840*/  BPT.TRAP 0x1 ;  /* 0x000000040000795c */ /* 0x000fe20000300000 */
.L_x_8676:
[----:B------:R3:W4:Y:S01]  /*a850*/  SYNCS.PHASECHK.TRANS64.TRYWAIT P2, [R172+URZ+0x38850], R15 ;  /* 0x0388500fac0075a7 */ /* 0x000722000804017f */
[----:B------:R-:W-:Y:S05]  /*a860*/  @!P0 BRA `(.L_x_8677) ;  /* 0x0000000000048947 */ /* 0x000fea0003800000 */
[----:B------:R-:W-:Y:S01]  /*a870*/  BPT.TRAP 0x1 ;  /* 0x000000040000795c */ /* 0x000fe20000300000 */
.L_x_8677:
[----:B------:R-:W1:Y:S01]  /*a880*/  S2R R6, SR_TID.X ;  /* 0x0000000000067919 */ /* 0x000e620000002100 */
[----:B0-----:R-:W-:Y:S01]  /*a890*/  VIADD R3, R2, 0x400 ;  /* 0x0000040002037836 */ /* 0x001fe20000000000 */
[----:B------:R-:W-:Y:S04]  /*a8a0*/  BSSY B0, `(.L_x_8678) ;  /* 0x0000008000007945 */ /* 0x000fe80003800000 */
[----:B------:R-:W-:-:S04]  /*a8b0*/  SHF.R.U32.HI R3, RZ, 0x4, R3 ;  /* 0x00000004ff037819 */ /* 0x000fc80000011603 */
[----:B------:R-:W-:Y:S02]  /*a8c0*/  LOP3.LUT R3, R3, 0x3fff, RZ, 0xc0, !PT ;  /* 0x00003fff03037812 */ /* 0x000fe400078ec0ff */
[----:B-1----:R-:W-:-:S04]  /*a8d0*/  LOP3.LUT R6, R6, 0x7f, RZ, 0xc0, !PT ;  /* 0x0000007f06067812 */ /* 0x002fc800078ec0ff */
[----:B------:R-:W-:Y:S01]  /*a8e0*/  ISETP.NE.AND P1, PT, R6, RZ, PT ;  /* 0x000000ff0600720c */ /* 0x000fe20003f25270 */
[----:B----4-:R-:W-:-:S12]  /*a8f0*/  @P2 BRA `(.L_x_8679) ;  /* 0x0000000000082947 */ /* 0x010fd80003800000 */
[----:B------:R-:W0:Y:S02]  /*a900*/  SYNCS.PHASECHK.TRANS64.TRYWAIT P2, [R172+URZ+0x38850], R15 ;  /* 0x0388500fac0075a7 */ /* 0x000e24000804017f */
[----:B0-----:R-:W-:Y:S05]  /*a910*/  @!P2 BRA `(.L_x_8680) ;  /* 0x000001ac0064a947 */ /* 0x001fea0003800000 */
.L_x_8679:
[----:B------:R-:W-:Y:S05]  /*a920*/  BSYNC B0 ;  /* 0x0000000000007941 */ /* 0x000fea0003800000 */
.L_x_8678:
[----:B------:R-:W-:Y:S05]  /*a930*/  WARPSYNC.ALL ;  /* 0x0000000000007948 */ /* 0x000fea0003800000 */
[----:B------:R-:W-:Y:S01]  /*a940*/  LOP3.LUT R3, R3, 0x10000, RZ, 0xfc, !PT ;  /* 0x0001000003037812 */ /* 0x000fe200078efcff */
[----:B------:R-:W-:Y:S01]  /*a950*/  VIADD R6, R2, 0x26400 ;  /* 0x0002640002067836 */ /* 0x000fe20000000000 */
[----:B------:R-:W-:-:S03]  /*a960*/  WARPGROUP.ARRIVE ;  /* 0x00000000000079c5 */ /* 0x000fc60000000000 */
[----:B------:R-:W-:-:S03]  /*a970*/  IMAD R14, R18, 0x1000, R3 ;  /* 0x00001000120e7824 */ /* 0x000fc600078e0203 */
[----:B------:R-:W1:Y:S01]  /*a980*/  S2R R58, SR_TID.X ;  /* 0x00000000003a7919 */ /* 0x000e620000002100 */
[----:B0-23--:R-:W-:Y:S01]  /*a990*/  IMAD.MOV.U32 R15, RZ, RZ, 0x40000040 ;  /* 0x40000040ff0f7424 */ /* 0x00dfe200078e00ff */
        /* <DEDUP_REMOVED lines=13> */
[C---:B------:R-:W-:Y:S01]  /*aa70*/  VIADD R56, R6.reuse, 0x2 ;  /* 0x0000000206387836 */ /* 0x040fe20000000000 */
[----:B------:R-:W-:Y:S01]  /*aa80*/  ULDC UR41, c[0x0][0xad0] ;  /* 0x0002b40000297ab9 */ /* 0x000fe20000000800 */
[----:B------:R-:W-:Y:S01]  /*aa90*/  VIADD R60, R6, 0x800 ;  /* 0x00000800063c7836 */ /* 0x000fe20000000000 */
[----:B------:R-:W-:Y:S01]  /*aaa0*/  ULDC UR44, c[0x0][0xad0] ;  /* 0x0002b400002c7ab9 */ /* 0x000fe20000000800 */
[----:B------:R-:W-:Y:S01]  /*aab0*/  IMAD.MOV.U32 R173, RZ, RZ, R194 ;  /* 0x000000ffffad7224 */ /* 0x000fe200078e00c2 */
[----:B------:R-:W-:Y:S01]  /*aac0*/  ULDC UR39, c[0x0][0xa80] ;  /* 0x0002a00000277ab9 */ /* 0x000fe20000000800 */
[----:B------:R-:W-:Y:S01]  /*aad0*/  ULDC UR40, c[0x0][0xa80] ;  /* 0x0002a00000287ab9 */ /* 0x000fe20000000800 */
[----:B------:R-:W-:Y:S05]  /*aae0*/  BSSY B0, `(.L_x_8681) ;  /* 0x000069e000007945 */ /* 0x000fea0003800000 */
        /* <DEDUP_REMOVED lines=9> */
[----:B-1----:R-:W-:-:S05]  /*ab80*/  SHF.R.U32.HI R58, RZ, 0x7, R58 ;  /* 0x00000007ff3a7819 */ /* 0x002fca000001163a */
[----:B------:R-:W0:Y:S02]  /*ab90*/  SHFL.IDX PT, R15, R58, RZ, 0x1f ;  /* 0x00001fff3a0f7589 */ /* 0x000e2400000e0000 */
[----:B0-----:R-:W-:-:S04]  /*aba0*/  ISETP.GT.AND P2, PT, R15, 0x7f, PT ;  /* 0x0000007f0f00780c */ /* 0x001fc80003f44270 */
[----:B------:R-:W-:Y:S02]  /*abb0*/  SEL R58, RZ, 0x2, !P2 ;  /* 0x00000002ff3a7807 */ /* 0x000fe40005000000 */
[C---:B------:R-:W-:Y:S02]  /*abc0*/  SEL R15, R59.reuse, 0x2, P2 ;  /* 0x000000023b0f7807 */ /* 0x040fe40001000000 */
[----:B------:R-:W-:Y:S01]  /*abd0*/  SEL R59, R59, 0x6, !P2 ;  /* 0x000000063b3b7807 */ /* 0x000fe20005000000 */
        /* <DEDUP_REMOVED lines=158> */
[--C-:B------:R-:W-:Y:S01]  /*b5c0*/  IMAD.IADD R20, R62, 0x1, R15.reuse ;  /* 0x000000013e147824 */ /* 0x100fe200078e020f */
        /* <DEDUP_REMOVED lines=16> */
[----:B------:R-:W-:Y:S02]  /*b6d0*/  IMAD.MOV.U32 R57, RZ, RZ, 0x40000040 ;  /* 0x40000040ff397424 */ /* 0x000fe400078e00ff */
[----:B------:R-:W-:-:S02]  /*b6e0*/  VIADD R62, R14, 0xa00 ;  /* 0x00000a000e3e7836 */ /* 0x000fc40000000000 */
[----:B------:R-:W-:Y:S01]  /*b6f0*/  VIADD R60, R6, 0xa00 ;  /* 0x00000a00063c7836 */ /* 0x000fe20000000000 */
[----:B------:R-:W-:Y:S02]  /*b700*/  WARPGROUP.DEPBAR.LE gsb0, 0x0 ;  /* 0x00008000000079c5 */ /* 0x000fe40000010000 */
[----:B------:R-:W-:-:S06]  /*b710*/  WARPGROUP.ARRIVE ;  /* 0x00000000000079c5 */ /* 0x000fcc0000000000 */
[----:B------:R-:W-:Y:S01]  /*b720*/  HGMMA.64x64x16.F32.BF16 R24, gdesc[UR4], R24, gsb0 ;  /* 0x00e00000041879f0 */ /* 0x000fe20008001818 */
[----:B------:R-:W-:Y:S01]  /*b730*/  R2UR UR6, R20 ;  /* 0x00000000140672ca */ /* 0x000fe200000e0000 */
[----:B------:R-:W-:Y:S01]  /*b740*/  IMAD.MOV.U32 R20, RZ, RZ, 0x28 ;  /* 0x00000028ff147424 */ /* 0x000fe200078e00ff */
[----:B------:R-:W-:Y:S01]  /*b750*/  R2UR UR7, R21 ;  /* 0x00000000150772ca */ /* 0x000fe200000e0000 */
[----:B------:R-:W-:Y:S01]  /*b760*/  IMAD.MOV.U32 R21, RZ, RZ, 0xa00 ;  /* 0x00000a00ff157424 */ /* 0x000fe200078e00ff */
[----:B------:R-:W-:Y:S02]  /*b770*/  R2UR UR4, R56 ;  /* 0x00000000380472ca */ /* 0x000fe400000e0000 */
[----:B------:R-:W-:Y:S02]  /*b780*/  R2UR UR5, R57 ;  /* 0x00000000390572ca */ /* 0x000fe400000e0000 */
[----:B------:R-:W-:Y:S02]  /*b790*/  SEL R20, R20, 0x26, P2 ;  /* 0x0000002614147807 */ /* 0x000fe40001000000 */
[----:B------:R-:W-:-:S02]  /*b7a0*/  SEL R21, R21, 0x980, P2 ;  /* 0x0000098015157807 */ /* 0x000fc40001000000 */
[----:B------:R-:W-:Y:S02]  /*b7b0*/  LOP3.LUT R57, R20, 0x6, RZ, 0xc0, !PT ;  /* 0x0000000614397812 */ /* 0x000fe400078ec0ff */
        /* <DEDUP_REMOVED lines=146> */
[----:B------:R-:W-:Y:S01]  /*c0e0*/  IMAD.MOV.U32 R20, RZ, RZ, 0x1000 ;  /* 0x00001000ff147424 */ /* 0x000fe200078e00ff */
[----:B------:R-:W-:Y:S02]  /*c0f0*/  R2UR UR7, R21 ;  /* 0x00000000150772ca */ /* 0x000fe400000e0000 */
[----:B------:R-:W-:Y:S01]  /*c100*/  R2UR UR4, R56 ;  /* 0x00000000380472ca */ /* 0x000fe200000e0000 */
[----:B------:R-:W-:Y:S01]  /*c110*/  IMAD.MOV.U32 R56, RZ, RZ, 0x40 ;  /* 0x00000040ff387424 */ /* 0x000fe200078e00ff */
        /* <DEDUP_REMOVED lines=12> */
[----:B------:R-:W-:Y:S02]  /*c1e0*/  R2UR UR4, R20 ;  /* 0x00000000140472ca */ /* 0x000fe400000e0000 */
[----:B------:R-:W-:Y:S02]  /*c1f0*/  R2UR UR5, R21 ;  /* 0x00000000150572ca */ /* 0x000fe400000e0000 */
[----:B------:R-:W-:Y:S02]  /*c200*/  R2UR UR6, R14 ;  /* 0x000000000e0672ca */ /* 0x000fe400000e0000 */
[----:B------:R-:W-:Y:S01]  /*c210*/  R2UR UR7, R15 ;  /* 0x000000000f0772ca */ /* 0x000fe200000e0000 */
[----:B------:R-:W0:Y:S02]  /*c220*/  LDC R14, c[0x0][0x448] ;  /* 0x00011200ff0e7b82 */ /* 0x000e240000000800 */
[----:B0-----:R-:W-:Y:S01]  /*c230*/  ISETP.NE.AND P2, PT, R14, 0x1, PT ;  /* 0x000000010e00780c */ /* 0x001fe20003f45270 */
[----:B------:R-:W-:-:S04]  /*c240*/  IMAD.IADD R14, R216, 0x1, R194 ;  /* 0x00000001d80e7824 */ /* 0x000fc800078e02c2 */
[----:B------:R-:W-:-:S08]  /*c250*/  IMAD.MOV.U32 R57, RZ, RZ, R14 ;  /* 0x000000ffff397224 */ /* 0x000fd000078e000e */
[----:B------:R-:W0:Y:S08]  /*c260*/  @P2 LDC R15, c[0x0][0x44c] ;  /* 0x00011300ff0f2b82 */ /* 0x000e300000000800 */
[----:B------:R-:W1:Y:S01]  /*c270*/  @P2 LDC R20, c[0x0][0x450] ;  /* 0x00011400ff142b82 */ /* 0x000e620000000800 */
[----:B0-----:R-:W-:-:S04]  /*c280*/  @P2 IMAD.HI.U32 R15, R14, R15, RZ ;  /* 0x0000000f0e0f2227 */ /* 0x001fc800078e00ff */
[----:B------:R-:W-:Y:S01]  /*c290*/  IMAD R14, R171, -0x40, R56 ;  /* 0xffffffc0ab0e7824 */ /* 0x000fe200078e0238 */
[----:B------:R-:W-:Y:S02]  /*c2a0*/  WARPGROUP.DEPBAR.LE gsb0, 0x0 ;  /* 0x00008000000079c5 */ /* 0x000fe40000010000 */
[----:B------:R-:W-:Y:S01]  /*c2b0*/  WARPGROUP.ARRIVE ;  /* 0x00000000000079c5 */ /* 0x000fe20000000000 */
[----:B-1----:R-:W-:Y:S02]  /*c2c0*/  @P2 SHF.R.U32.HI R57, RZ, R20, R15 ;  /* 0x00000014ff392219 */ /* 0x002fe4000001160f */
[----:B------:R-:W-:-:S03]  /*c2d0*/  IADD3 R20, R211, 0x1, R14 ;  /* 0x00000001d3147810 */ /* 0x000fc60007ffe00e */
[----:B------:R-:W-:Y:S01]  /*c2e0*/  HGMMA.64x64x16.F32.BF16 R24, gdesc[UR4], R24, gsb0 ;  /* 0x00e00000041879f0 */ /* 0x000fe20008001818 */
[----:B------:R-:W-:Y:S01]  /*c2f0*/  SHFL.IDX PT, R15, R57, RZ, 0x1c1f ;  /* 0x001c1fff390f7589 */ /* 0x000fe200000e0000 */
[----:B------:R-:W-:Y:S01]  /*c300*/  ULDC UR4, c[0x0][0xad0] ;  /* 0x0002b40000047ab9 */ /* 0x000fe20000000800 */
[----:B------:R-:W-:Y:S02]  /*c310*/  IADD3 R66, -R193, R20, -R215 ;  /* 0x00000014c1427210 */ /* 0x000fe40007ffe9d7 */
[----:B------:R-:W0:Y:S01]  /*c320*/  SHFL.IDX PT, R57, R57, 0x1, 0x1c1f ;  /* 0x003c1f0039397f89 */ /* 0x000e2200000e0000 */
        /* <DEDUP_REMOVED lines=25> */
[----:B0-----:R-:W-:Y:S01]  /*c4c0*/  VIADDMNMX R57, R57, R66, R25, PT ;  /* 0x0000004239397246 */ /* 0x001fe20003800119 */
        /* <DEDUP_REMOVED lines=8> */
[----:B------:R-:W-:Y:S01]  /*c550*/  ISETP.GT.AND P6, PT, R57, 0x20, PT ;  /* 0x000000203900780c */ /* 0x000fe20003fc4270 */
[----:B------:R-:W-:Y:S01]  /*c560*/  FMUL.FTZ R51, R51, UR4 ;  /* 0x0000000433337c20 */ /* 0x000fe20008410000 */
[----:B------:R-:W-:-:S02]  /*c570*/  FMUL.FTZ R55, R55, UR4 ;  /* 0x0000000437377c20 */ /* 0x000fc40008410000 */
[----:B------:R-:W4:Y:S01]  /*c580*/  MUFU.TANH R32, R32 ;  /* 0x0000002000207308 */ /* 0x000f220000002400 */
[----:B0-----:R-:W-:Y:S01]  /*c590*/  VIADDMNMX R29, R15, R66, R25, PT ;  /* 0x000000420f1d7246 */ /* 0x001fe20003800119 */
[----:B------:R-:W-:-:S03]  /*c5a0*/  FMUL.FTZ R25, R50, UR4 ;  /* 0x0000000432197c20 */ /* 0x000fc60008410000 */
[C---:B------:R-:W-:Y:S02]  /*c5b0*/  ISETP.GT.AND P3, PT, R29.reuse, RZ, PT ;  /* 0x000000ff1d00720c */ /* 0x040fe40003f64270 */
[C---:B------:R-:W-:Y:S01]  /*c5c0*/  ISETP.GT.AND P4, PT, R29.reuse, 0x1, PT ;  /* 0x000000011d00780c */ /* 0x040fe20003f84270 */
[----:B------:R-:W0:Y:S01]  /*c5d0*/  MUFU.TANH R33, R33 ;  /* 0x0000002100217308 */ /* 0x000e220000002400 */
[C---:B------:R-:W-:Y:S02]  /*c5e0*/  ISETP.GT.AND P5, PT, R29.reuse, 0x8, PT ;  /* 0x000000081d00780c */ /* 0x040fe40003fa4270 */
[----:B--2---:R-:W-:Y:S02]  /*c5f0*/  FSEL R15, R24, -INF , P3 ;  /* 0xff800000180f7808 */ /* 0x004fe40001800000 */
[----:B------:R-:W-:Y:S02]  /*c600*/  ISETP.GT.AND P3, PT, R29, 0x9, PT ;  /* 0x000000091d00780c */ /* 0x000fe40003f64270 */
[----:B-1----:R-:W-:Y:S01]  /*c610*/  FSEL R14, R28, -INF , P5 ;  /* 0xff8000001c0e7808 */ /* 0x002fe20002800000 */
[----:B------:R1:W2:Y:S01]  /*c620*/  MUFU.TANH R59, R36 ;  /* 0x00000024003b7308 */ /* 0x0002a20000002400 */
[----:B---3--:R-:W-:-:S02]  /*c630*/  FSEL R20, R58, -INF , P3 ;  /* 0xff8000003a147808 */ /* 0x008fc40001800000 */
[----:B------:R-:W-:Y:S02]  /*c640*/  ISETP.GT.AND P3, PT, R29, 0x11, PT ;  /* 0x000000111d00780c */ /* 0x000fe40003f64270 */
[----:B------:R-:W-:-:S03]  /*c650*/  ISETP.GT.AND P5, PT, R57, 0x8, PT ;  /* 0x000000083900780c */ /* 0x000fc60003fa4270 */
[----:B------:R-:W3:Y:S01]  /*c660*/  MUFU.TANH R37, R37 ;  /* 0x0000002500257308 */ /* 0x000ee20000002400 */
[----:B-1----:R-:W-:Y:S02]  /*c670*/  FSEL R36, R21, -INF , P4 ;  /* 0xff80000015247808 */ /* 0x002fe40002000000 */
[----:B------:R-:W-:Y:S02]  /*c680*/  ISETP.GT.AND P4, PT, R29, 0x10, PT ;  /* 0x000000101d00780c */ /* 0x000fe40003f84270 */
[----:B------:R-:W-:Y:S02]  /*c690*/  FMNMX.FTZ R21, R15, R36, !PT ;  /* 0x000000240f157209 */ /* 0x000fe40007810000 */
[----:B----4-:R-:W-:Y:S01]  /*c6a0*/  FSEL R24, R32, -INF , P4 ;  /* 0xff80000020187808 */ /* 0x010fe20002000000 */
[----:B------:R3:W1:Y:S01]  /*c6b0*/  MUFU.TANH R56, R40 ;  /* 0x0000002800387308 */ /* 0x0006620000002400 */
[----:B------:R-:W-:Y:S02]  /*c6c0*/  FMNMX.FTZ R21, R14, R21, !PT ;  /* 0x000000150e157209 */ /* 0x000fe40007810000 */
[----:B------:R-:W-:-:S02]  /*c6d0*/  ISETP.GT.AND P4, PT, R29, 0x18, PT ;  /* 0x000000181d00780c */ /* 0x000fc40003f84270 */
[----:B------:R-:W-:Y:S02]  /*c6e0*/  FMNMX.FTZ R21, R20, R21, !PT ;  /* 0x0000001514157209 */ /* 0x000fe40007810000 */
[----:B0-----:R-:W-:Y:S01]  /*c6f0*/  FSEL R28, R33, -INF , P3 ;  /* 0xff800000211c7808 */ /* 0x001fe20001800000 */
[----:B------:R-:W-:Y:S01]  /*c700*/  MUFU.TANH R41, R41 ;  /* 0x0000002900297308 */ /* 0x000fe20000002400 */
[----:B------:R-:W-:Y:S02]  /*c710*/  FMNMX.FTZ R21, R24, R21, !PT ;  /* 0x0000001518157209 */ /* 0x000fe40007810000 */
[----:B------:R-:W-:Y:S02]  /*c720*/  ISETP.GT.AND P3, PT, R29, 0x19, PT ;  /* 0x000000191d00780c */ /* 0x000fe40003f64270 */
[----:B--2---:R-:W-:Y:S02]  /*c730*/  FSEL R32, R59, -INF , P4 ;  /* 0xff8000003b207808 */ /* 0x004fe40002000000 */
[----:B------:R-:W-:Y:S01]  /*c740*/  FMNMX.FTZ R21, R28, R21, !PT ;  /* 0x000000151c157209 */ /* 0x000fe20007810000 */
[----:B------:R1:W0:Y:S01]  /*c750*/  MUFU.TANH R60, R44 ;  /* 0x0000002c003c7308 */ /* 0x0002220000002400 */
[----:B------:R-:W-:-:S02]  /*c760*/  ISETP.GT.AND P4, PT, R29, 0x20, PT ;  /* 0x000000201d00780c */ /* 0x000fc40003f84270 */
[----:B---3--:R-:W-:Y:S02]  /*c770*/  FSEL R40, R37, -INF , P3 ;  /* 0xff80000025287808 */ /* 0x008fe40001800000 */
[----:B------:R-:W-:Y:S01]  /*c780*/  FMNMX.FTZ R33, R32, R21, !PT ;  /* 0x0000001520217209 */ /* 0x000fe20007810000 */
[----:B------:R-:W-:Y:S01]  /*c790*/  FMUL.FTZ R21, R52, UR4 ;  /* 0x0000000434157c20 */ /* 0x000fe20008410000 */
[C---:B------:R-:W-:Y:S01]  /*c7a0*/  ISETP.GT.AND P3, PT, R29.reuse, 0x21, PT ;  /* 0x000000211d00780c */ /* 0x040fe20003f64270 */
[----:B------:R-:W2:Y:S01]  /*c7b0*/  MUFU.TANH R45, R45 ;  /* 0x0000002d002d7308 */ /* 0x000ea20000002400 */
[----:B-1----:R-:W-:Y:S02]  /*c7c0*/  FSEL R44, R56, -INF , P4 ;  /* 0xff800000382c7808 */ /* 0x002fe40002000000 */
[----:B------:R-:W-:Y:S02]  /*c7d0*/  FMNMX.FTZ R33, R40, R33, !PT ;  /* 0x0000002128217209 */ /* 0x000fe40007810000 */
[----:B------:R-:W-:-:S02]  /*c7e0*/  ISETP.GT.AND P4, PT, R29, 0x28, PT ;  /* 0x000000281d00780c */ /* 0x000fc40003f84270 */
[----:B------:R-:W-:Y:S01]  /*c7f0*/  FMNMX.FTZ R33, R44, R33, !PT ;  /* 0x000000212c217209 */ /* 0x000fe20007810000 */
[----:B------:R1:W3:Y:S01]  /*c800*/  MUFU.TANH R58, R48 ;  /* 0x00000030003a7308 */ /* 0x0002e20000002400 */
[----:B0-----:R-:W-:Y:S02]  /*c810*/  FSEL R52, R60, -INF , P4 ;  /* 0xff8000003c347808 */ /* 0x001fe40002000000 */
[----:B------:R-:W-:-:S05]  /*c820*/  ISETP.GT.AND P4, PT, R29, 0x30, PT ;  /* 0x000000301d00780c */ /* 0x000fca0003f84270 */
[----:B------:R-:W0:Y:S01]  /*c830*/  MUFU.TANH R49, R49 ;  /* 0x0000003100317308 */ /* 0x000e220000002400 */
[----:B-1----:R-:W-:Y:S02]  /*c840*/  FSEL R48, R41, -INF , P3 ;  /* 0xff80000029307808 */ /* 0x002fe40001800000 */
[----:B------:R-:W-:Y:S02]  /*c850*/  ISETP.GT.AND P3, PT, R29, 0x29, PT ;  /* 0x000000291d00780c */ /* 0x000fe40003f64270 */
[----:B------:R-:W-:Y:S02]  /*c860*/  FMNMX.FTZ R33, R48, R33, !PT ;  /* 0x0000002130217209 */ /* 0x000fe40007810000 */
[----:B--2---:R-:W-:Y:S01]  /*c870*/  FSEL R62, R45, -INF , P3 ;  /* 0xff8000002d3e7808 */ /* 0x004fe20001800000 */
[----:B------:R-:W1:Y:S01]  /*c880*/  MUFU.TANH R21, R21 ;  /* 0x0000001500157308 */ /* 0x000e620000002400 */
[----:B------:R-:W-:Y:S02]  /*c890*/  FMNMX.FTZ R33, R52, R33, !PT ;  /* 0x0000002134217209 */ /* 0x000fe40007810000 */
[----:B------:R-:W-:-:S02]  /*c8a0*/  ISETP.GT.AND P3, PT, R29, 0x31, PT ;  /* 0x000000311d00780c */ /* 0x000fc40003f64270 */
[----:B---3--:R-:W-:Y:S02]  /*c8b0*/  FSEL R58, R58, -INF , P4 ;  /* 0xff8000003a3a7808 */ /* 0x008fe40002000000 */
[----:B------:R-:W-:Y:S01]  /*c8c0*/  FMNMX.FTZ R33, R62, R33, !PT ;  /* 0x000000213e217209 */ /* 0x000fe20007810000 */
[----:B------:R-:W2:Y:S01]  /*c8d0*/  MUFU.TANH R53, R53 ;  /* 0x0000003500357308 */ /* 0x000ea20000002400 */
[----:B------:R-:W-:Y:S02]  /*c8e0*/  ISETP.GT.AND P4, PT, R29, 0x38, PT ;  /* 0x000000381d00780c */ /* 0x000fe40003f84270 */
[----:B0-----:R-:W-:Y:S02]  /*c8f0*/  FSEL R60, R49, -INF , P3 ;  /* 0xff800000313c7808 */ /* 0x001fe40001800000 */
[----:B------:R-:W-:Y:S02]  /*c900*/  FMNMX.FTZ R33, R58, R33, !PT ;  /* 0x000000213a217209 */ /* 0x000fe40007810000 */
[----:B------:R-:W-:Y:S01]  /*c910*/  ISETP.GT.AND P3, PT, R29, 0x39, PT ;  /* 0x000000391d00780c */ /* 0x000fe20003f64270 */
[----:B------:R-:W-:Y:S01]  /*c920*/  MUFU.TANH R26, R26 ;  /* 0x0000001a001a7308 */ /* 0x000fe20000002400 */
[----:B-1----:R-:W-:-:S02]  /*c930*/  FSEL R56, R21, -INF , P4 ;  /* 0xff80000015387808 */ /* 0x002fc40002000000 */
[----:B------:R-:W-:Y:S02]  /*c940*/  FMNMX.FTZ R33, R60, R33, !PT ;  /* 0x000000213c217209 */ /* 0x000fe40007810000 */
[----:B------:R-:W-:Y:S02]  /*c950*/  ISETP.GT.AND P4, PT, R57, 0x1, PT ;  /* 0x000000013900780c */ /* 0x000fe40003f84270 */
[----:B------:R-:W-:Y:S01]  /*c960*/  FMNMX.FTZ R33, R56, R33, !PT ;  /* 0x0000002138217209 */ /* 0x000fe20007810000 */
[----:B------:R0:W1:Y:S01]  /*c970*/  MUFU.TANH R29, R27 ;  /* 0x0000001b001d7308 */ /* 0x0000620000002400 */
[----:B--2---:R-:W-:Y:S02]  /*c980*/  FSEL R64, R53, -INF , P3 ;  /* 0xff80000035407808 */ /* 0x004fe40001800000 */
[----:B------:R-:W-:Y:S02]  /*c990*/  ISETP.GT.AND P3, PT, R57, RZ, PT ;  /* 0x000000ff3900720c */ /* 0x000fe40003f64270 */
[----:B------:R-:W-:-:S03]  /*c9a0*/  FMNMX.FTZ R33, R64, R33, !PT ;  /* 0x0000002140217209 */ /* 0x000fc60007810000 */
[----:B------:R-:W2:Y:S01]  /*c9b0*/  MUFU.TANH R30, R30 ;  /* 0x0000001e001e7308 */ /* 0x000ea20000002400 */
[----:B0-----:R-:W-:Y:S01]  /*c9c0*/  FMUL.FTZ R27, R54, UR4 ;  /* 0x00000004361b7c20 */ /* 0x001fe20008410000 */
[----:B------:R-:W0:Y:S01]  /*c9d0*/  SHFL.BFLY PT, R68, R33, 0x2, 0x1f ;  /* 0x0c401f0021447f89 */ /* 0x000e2200000e0000 */
[----:B------:R-:W-:Y:S02]  /*c9e0*/  ULDC UR4, c[0x0][0xa80] ;  /* 0x0002a00000047ab9 */ /* 0x000fe40000000800 */
[----:B------:R-:W-:-:S03]  /*c9f0*/  IMAD.U32 R169, RZ, RZ, UR4 ;  /* 0x00000004ffa97e24 */ /* 0x000fc6000f8e00ff */
[----:B------:R-:W-:Y:S01]  /*ca00*/  MUFU.TANH R31, R31 ;  /* 0x0000001f001f7308 */ /* 0x000fe20000002400 */
[----:B-1----:R-:W-:Y:S02]  /*ca10*/  FSEL R50, R29, -INF , P4 ;  /* 0xff8000001d327808 */ /* 0x002fe40002000000 */
[----:B------:R-:W-:-:S05]  /*ca20*/  ISETP.GT.AND P4, PT, R57, 0x10, PT ;  /* 0x000000103900780c */ /* 0x000fca0003f84270 */
[----:B------:R2:W1:Y:S08]  /*ca30*/  MUFU.TANH R37, R34 ;  /* 0x0000002200257308 */ /* 0x0004700000002400 */
[----:B------:R-:W-:Y:S01]  /*ca40*/  MUFU.TANH R35, R35 ;  /* 0x0000002300237308 */ /* 0x000fe20000002400 */
[----:B--2---:R-:W-:Y:S02]  /*ca50*/  FSEL R34, R30, -INF , P5 ;  /* 0xff8000001e227808 */ /* 0x004fe40002800000 */
[----:B0-----:R-:W-:-:S02]  /*ca60*/  FMNMX.FTZ R68, R33, R68, !PT ;  /* 0x0000004421447209 */ /* 0x001fc40007810000 */
[----:B------:R-:W-:-:S03]  /*ca70*/  ISETP.GT.AND P5, PT, R57, 0x21, PT ;  /* 0x000000213900780c */ /* 0x000fc60003fa4270 */
[----:B------:R-:W0:Y:S01]  /*ca80*/  SHFL.BFLY PT, R21, R68, 0x1, 0x1f ;  /* 0x0c201f0044157f89 */ /* 0x000e2200000e0000 */
[----:B------:R2:W3:Y:S01]  /*ca90*/  MUFU.TANH R33, R38 ;  /* 0x0000002600217308 */ /* 0x0004e20000002400 */
[----:B-1----:R-:W-:Y:S02]  /*caa0*/  FSEL R30, R37, -INF , P4 ;  /* 0xff800000251e7808 */ /* 0x002fe40002000000 */
[----:B------:R-:W-:-:S05]  /*cab0*/  ISETP.GT.AND P4, PT, R57, 0x18, PT ;  /* 0x000000183900780c */ /* 0x000fca0003f84270 */
[----:B------:R-:W1:Y:S08]  /*cac0*/  MUFU.TANH R39, R39 ;  /* 0x0000002700277308 */ /* 0x000e700000002400 */
[----:B------:R3:W4:Y:S01]  /*cad0*/  MUFU.TANH R41, R42 ;  /* 0x0000002a00297308 */ /* 0x0007220000002400 */
[----:B0-----:R-:W-:-:S07]  /*cae0*/  FMNMX.FTZ R168, R68, R21, !PT ;  /* 0x0000001544a87209 */ /* 0x001fce0007810000 */
[----:B------:R-:W0:Y:S01]  /*caf0*/  MUFU.TANH R43, R43 ;  /* 0x0000002b002b7308 */ /* 0x000e220000002400 */
[----:B------:R-:W-:Y:S02]  /*cb00*/  FSEL R21, R26, -INF , P3 ;  /* 0xff8000001a157808 */ /* 0x000fe40001800000 */
[----:B------:R-:W-:Y:S02]  /*cb10*/  ISETP.GT.AND P3, PT, R57, 0x9, PT ;  /* 0x000000093900780c */ /* 0x000fe40003f64270 */
[----:B------:R-:W-:Y:S02]  /*cb20*/  FMNMX.FTZ R29, R21, R50, !PT ;  /* 0x00000032151d7209 */ /* 0x000fe40007810000 */
[----:B--2---:R-:W-:Y:S01]  /*cb30*/  FSEL R38, R31, -INF , P3 ;  /* 0xff8000001f267808 */ /* 0x004fe20001800000 */
[----:B------:R2:W0:Y:S01]  /*cb40*/  MUFU.TANH R45, R46 ;  /* 0x0000002e002d7308 */ /* 0x0004220000002400 */
[----:B------:R-:W-:Y:S02]  /*cb50*/  FMNMX.FTZ R29, R34, R29, !PT ;  /* 0x0000001d221d7209 */ /* 0x000fe40007810000 */
[----:B------:R-:W-:-:S02]  /*cb60*/  ISETP.GT.AND P3, PT, R57, 0x11, PT ;  /* 0x000000113900780c */ /* 0x000fc40003f64270 */
[----:B------:R-:W-:Y:S02]  /*cb70*/  FMNMX.FTZ R29, R38, R29, !PT ;  /* 0x0000001d261d7209 */ /* 0x000fe40007810000 */
[----:B---3--:R-:W-:Y:S01]  /*cb80*/  FSEL R42, R33, -INF , P4 ;  /* 0xff800000212a7808 */ /* 0x008fe20002000000 */
[----:B------:R-:W3:Y:S01]  /*cb90*/  MUFU.TANH R47, R47 ;  /* 0x0000002f002f7308 */ /* 0x000ee20000002400 */
[----:B--2---:R-:W-:Y:S02]  /*cba0*/  FSEL R46, R35, -INF , P3 ;  /* 0xff800000232e7808 */ /* 0x004fe40001800000 */
[----:B------:R-:W-:Y:S02]  /*cbb0*/  FMNMX.FTZ R29, R30, R29, !PT ;  /* 0x0000001d1e1d7209 */ /* 0x000fe40007810000 */
[----:B------:R-:W-:Y:S02]  /*cbc0*/  ISETP.GT.AND P3, PT, R57, 0x19, PT ;  /* 0x000000193900780c */ /* 0x000fe40003f64270 */
[----:B------:R-:W-:Y:S01]  /*cbd0*/  FMNMX.FTZ R29, R46, R29, !PT ;  /* 0x0000001d2e1d7209 */ /* 0x000fe20007810000 */
[----:B------:R2:W3:Y:S01]  /*cbe0*/  MUFU.TANH R72, R25 ;  /* 0x0000001900487308 */ /* 0x0004e20000002400 */
[----:B-1----:R-:W-:-:S02]  /*cbf0*/  FSEL R68, R39, -INF , P3 ;  /* 0xff80000027447808 */ /* 0x002fc40001800000 */
[----:B------:R-:W-:Y:S02]  /*cc00*/  FMNMX.FTZ R29, R42, R29, !PT ;  /* 0x0000001d2a1d7209 */ /* 0x000fe40007810000 */
[----:B----4-:R-:W-:Y:S02]  /*cc10*/  FSEL R66, R41, -INF , P6 ;  /* 0xff80000029427808 */ /* 0x010fe40003000000 */
[----:B------:R-:W-:Y:S01]  /*cc20*/  FMNMX.FTZ R29, R68, R29, !PT ;  /* 0x0000001d441d7209 */ /* 0x000fe20007810000 */
[----:B------:R-:W1:Y:S01]  /*cc30*/  MUFU.TANH R51, R51 ;  /* 0x0000003300337308 */ /* 0x000e620000002400 */
[----:B------:R-:W-:Y:S01]  /*cc40*/  ISETP.GT.AND P4, PT, R57, 0x28, PT ;  /* 0x000000283900780c */ /* 0x000fe20003f84270 */
[----:B--2---:R-:W-:Y:S01]  /*cc50*/  FMUL.FTZ R25, R168, R169 ;  /* 0x000000a9a8197220 */ /* 0x004fe20000410000 */
[----:B0-----:R-:W-:Y:S02]  /*cc60*/  FSEL R54, R43, -INF , P5 ;  /* 0xff8000002b367808 */ /* 0x001fe40002800000 */
[----:B------:R-:W-:Y:S01]  /*cc70*/  FMNMX.FTZ R29, R66, R29, !PT ;  /* 0x0000001d421d7209 */ /* 0x000fe20007810000 */
[----:B------:R-:W0:Y:S01]  /*cc80*/  @P2 LDC R43, c[0x0][0x450] ;  /* 0x00011400ff2b2b82 */ /* 0x000e220000000800 */
[----:B------:R-:W-:Y:S01]  /*cc90*/  ISETP.GT.AND P3, PT, R57, 0x29, PT ;  /* 0x000000293900780c */ /* 0x000fe20003f64270 */
[----:B------:R-:W2:Y:S01]  /*cca0*/  MUFU.TANH R27, R27 ;  /* 0x0000001b001b7308 */ /* 0x000ea20000002400 */
[----:B------:R-:W-:-:S02]  /*ccb0*/  FSEL R26, R45, -INF , P4 ;  /* 0xff8000002d1a7808 */ /* 0x000fc40002000000 */
[----:B------:R-:W-:Y:S02]  /*ccc0*/  FMNMX.FTZ R29, R54, R29, !PT ;  /* 0x0000001d361d7209 */ /* 0x000fe40007810000 */
[----:B------:R-:W-:Y:S02]  /*ccd0*/  ISETP.GT.AND P6, PT, R57, 0x30, PT ;  /* 0x000000303900780c */ /* 0x000fe40003fc4270 */
[----:B---3--:R-:W-:Y:S01]  /*cce0*/  FSEL R70, R47, -INF , P3 ;  /* 0xff8000002f467808 */ /* 0x008fe20001800000 */
[----:B------:R-:W3:Y:S01]  /*ccf0*/  MUFU.TANH R55, R55 ;  /* 0x0000003700377308 */ /* 0x000ee20000002400 */
[----:B------:R-:W-:Y:S02]  /*cd00*/  FMNMX.FTZ R29, R26, R29, !PT ;  /* 0x0000001d1a1d7209 */ /* 0x000fe40007810000 */
[----:B------:R-:W-:Y:S02]  /*cd10*/  ISETP.GT.AND P3, PT, R57, 0x31, PT ;  /* 0x000000313900780c */ /* 0x000fe40003f64270 */
[----:B------:R-:W-:-:S02]  /*cd20*/  FSEL R72, R72, -INF , P6 ;  /* 0xff80000048487808 */ /* 0x000fc40003000000 */
[----:B------:R-:W-:Y:S02]  /*cd30*/  FMNMX.FTZ R29, R70, R29, !PT ;  /* 0x0000001d461d7209 */ /* 0x000fe40007810000 */
[----:B------:R-:W-:Y:S02]  /*cd40*/  FSETP.NEU.FTZ.AND P5, PT, R168, -INF , PT ;  /* 0xff800000a800780b */ /* 0x000fe40003fbd000 */
[----:B------:R-:W-:Y:S02]  /*cd50*/  ISETP.GT.AND P4, PT, R57, 0x38, PT ;  /* 0x000000383900780c */ /* 0x000fe40003f84270 */
[----:B-1----:R-:W-:Y:S02]  /*cd60*/  FSEL R74, R51, -INF , P3 ;  /* 0xff800000334a7808 */ /* 0x002fe40001800000 */
[----:B------:R-:W-:Y:S02]  /*cd70*/  FMNMX.FTZ R29, R72, R29, !PT ;  /* 0x0000001d481d7209 */ /* 0x000fe40007810000 */
[----:B------:R-:W-:-:S02]  /*cd80*/  FSEL R39, R25, RZ, P5 ;  /* 0x000000ff19277208 */ /* 0x000fc40002800000 */
[----:B------:R-:W-:Y:S02]  /*cd90*/  ISETP.GT.AND P3, PT, R57, 0x39, PT ;  /* 0x000000393900780c */ /* 0x000fe40003f64270 */
[----:B--2---:R-:W-:Y:S01]  /*cda0*/  FSEL R76, R27, -INF , P4 ;  /* 0xff8000001b4c7808 */ /* 0x004fe20002000000 */
[--C-:B------:R-:W-:Y:S01]  /*cdb0*/  FFMA.FTZ R25, R36, R169, -R39.reuse ;  /* 0x000000a924197223 */ /* 0x100fe20000010827 */
[----:B------:R-:W-:Y:S01]  /*cdc0*/  FMNMX.FTZ R29, R74, R29, !PT ;  /* 0x0000001d4a1d7209 */ /* 0x000fe20007810000 */
[-CC-:B------:R-:W-:Y:S01]  /*cdd0*/  FFMA.FTZ R154, R14, R169.reuse, -R39.reuse ;  /* 0x000000a90e9a7223 */ /* 0x180fe20000010827 */
[----:B---3--:R-:W-:Y:S01]  /*cde0*/  FSEL R36, R55, -INF , P3 ;  /* 0xff80000037247808 */ /* 0x008fe20001800000 */
[--C-:B-----5:R-:W-:Y:S01]  /*cdf0*/  FFMA.FTZ R152, R15, R169, -R39.reuse ;  /* 0x000000a90f987223 */ /* 0x120fe20000010827 */
[----:B------:R-:W-:Y:S01]  /*ce00*/  FMNMX.FTZ R29, R76, R29, !PT ;  /* 0x0000001d4c1d7209 */ /* 0x000fe20007810000 */
[----:B------:R-:W-:Y:S01]  /*ce10*/  MUFU.EX2 R25, R25 ;  /* 0x0000001900197308 */ /* 0x000fe20000000800 */
[-CC-:B------:R-:W-:Y:S01]  /*ce20*/  FFMA.FTZ R27, R20, R169.reuse, -R39.reuse ;  /* 0x000000a9141b7223 */ /* 0x180fe20000010827 */
[--C-:B------:R-:W-:Y:S01]  /*ce30*/  FFMA.FTZ R156, R24, R169, -R39.reuse ;  /* 0x000000a9189c7223 */ /* 0x100fe20000010827 */
[----:B------:R-:W-:Y:S01]  /*ce40*/  FMNMX.FTZ R14, R36, R29, !PT ;  /* 0x0000001d240e7209 */ /* 0x000fe20007810000 */
[-CC-:B------:R-:W-:Y:S01]  /*ce50*/  FFMA.FTZ R31, R28, R169.reuse, -R39.reuse ;  /* 0x000000a91c1f7223 */ /* 0x180fe20000010827 */
[-CC-:B------:R-:W-:Y:S01]  /*ce60*/  FFMA.FTZ R158, R32, R169.reuse, -R39.reuse ;  /* 0x000000a9209e7223 */ /* 0x180fe20000010827 */
[-CC-:B------:R-:W-:Y:S01]  /*ce70*/  FFMA.FTZ R29, R40, R169.reuse, -R39.reuse ;  /* 0x000000a9281d7223 */ /* 0x180fe20000010827 */
[-CC-:B------:R-:W-:Y:S01]  /*ce80*/  FFMA.FTZ R160, R44, R169.reuse, -R39.reuse ;  /* 0x000000a92ca07223 */ /* 0x180fe20000010827 */
[----:B------:R-:W1:Y:S01]  /*ce90*/  SHFL.BFLY PT, R15, R14, 0x2, 0x1f ;  /* 0x0c401f000e0f7f89 */ /* 0x000e6200000e0000 */
        /* <DEDUP_REMOVED lines=9> */
[----:B------:R-:W-:Y:S01]  /*cf30*/  MUFU.EX2 R27, R27 ;  /* 0x0000001b001b7308 */ /* 0x000fe20000000800 */
[----:B-1----:R-:W-:-:S07]  /*cf40*/  FMNMX.FTZ R15, R14, R15, !PT ;  /* 0x0000000f0e0f7209 */ /* 0x002fce0007810000 */
[----:B------:R-:W-:Y:S01]  /*cf50*/  MUFU.EX2 R156, R156 ;  /* 0x0000009c009c7308 */ /* 0x000fe20000000800 */
[----:B------:R-:W1:Y:S07]  /*cf60*/  SHFL.BFLY PT, R170, R15, 0x1, 0x1f ;  /* 0x0c201f000faa7f89 */ /* 0x000e6e00000e0000 */
[----:B------:R-:W-:Y:S08]  /*cf70*/  MUFU.EX2 R31, R31 ;  /* 0x0000001f001f7308 */ /* 0x000ff00000000800 */
[----:B------:R-:W-:Y:S08]  /*cf80*/  MUFU.EX2 R158, R158 ;  /* 0x0000009e009e7308 */ /* 0x000ff00000000800 */
[----:B------:R-:W-:Y:S01]  /*cf90*/  MUFU.EX2 R29, R29 ;  /* 0x0000001d001d7308 */ /* 0x000fe20000000800 */
[----:B-1----:R-:W-:-:S04]  /*cfa0*/  FMNMX.FTZ R170, R15, R170, !PT ;  /* 0x000000aa0faa7209 */ /* 0x002fc80007810000 */
[C---:B------:R-:W-:Y:S01]  /*cfb0*/  FSETP.NEU.FTZ.AND P3, PT, R170.reuse, -INF , PT ;  /* 0xff800000aa00780b */ /* 0x040fe20003f7d000 */
[-C--:B------:R-:W-:Y:S02]  /*cfc0*/  FMUL.FTZ R14, R170, R169.reuse ;  /* 0x000000a9aa0e7220 */ /* 0x080fe40000410000 */
[----:B------:R-:W-:Y:S03]  /*cfd0*/  MUFU.EX2 R160, R160 ;  /* 0x000000a000a07308 */ /* 0x000fe60000000800 */
[----:B------:R-:W-:Y:S01]  /*cfe0*/  FSEL R15, R14, RZ, P3 ;  /* 0x000000ff0e0f7208 */ /* 0x000fe20001800000 */
[C---:B------:R-:W-:Y:S02]  /*cff0*/  @!P1 VIADD R14, R172.reuse, 0x38840 ;  /* 0x00038840ac0e9836 */ /* 0x040fe40000000000 */
[----:B------:R-:W-:Y:S02]  /*d000*/  @!P1 VIADD R172, R172, 0x38860 ;  /* 0x00038860acac9836 */ /* 0x000fe40000000000 */
        /* <DEDUP_REMOVED lines=9> */
[----:B------:R-:W-:Y:S01]  /*d0a0*/  @!P1 PRMT R14, RZ, 0x654, R14 ;  /* 0x00000654ff0e9816 */ /* 0x000fe2000000000e */
[-CC-:B------:R-:W-:Y:S01]  /*d0b0*/  FFMA.FTZ R68, R68, R169.reuse, -R15.reuse ;  /* 0x000000a944447223 */ /* 0x180fe2000001080f */
[-CC-:B------:R-:W-:Y:S01]  /*d0c0*/  FFMA.FTZ R66, R66, R169.reuse, -R15.reuse ;  /* 0x000000a942427223 */ /* 0x180fe2000001080f */
[-CC-:B------:R-:W-:Y:S01]  /*d0d0*/  FFMA.FTZ R54, R54, R169.reuse, -R15.reuse ;  /* 0x000000a936367223 */ /* 0x180fe2000001080f */
[----:B------:R2:W-:Y:S01]  /*d0e0*/  @!P1 SYNCS.ARRIVE.TRANS64.RED.A1T0 RZ, [R14+URZ], RZ ;  /* 0x000000ff0eff99a7 */ /* 0x0005e2000810043f */
[-CC-:B------:R-:W-:Y:S01]  /*d0f0*/  FFMA.FTZ R26, R26, R169.reuse, -R15.reuse ;  /* 0x000000a91a1a7223 */ /* 0x180fe2000001080f */
[-CC-:B------:R-:W-:Y:S01]  /*d100*/  FFMA.FTZ R70, R70, R169.reuse, -R15.reuse ;  /* 0x000000a946467223 */ /* 0x180fe2000001080f */
[----:B------:R-:W3:Y:S01]  /*d110*/  MUFU.EX2 R50, R50 ;  /* 0x0000003200327308 */ /* 0x000ee20000000800 */
[-CC-:B------:R-:W-:Y:S01]  /*d120*/  FFMA.FTZ R72, R72, R169.reuse, -R15.reuse ;  /* 0x000000a948487223 */ /* 0x180fe2000001080f */
[-CC-:B------:R-:W-:Y:S01]  /*d130*/  FFMA.FTZ R74, R74, R169.reuse, -R15.reuse ;  /* 0x000000a94a4a7223 */ /* 0x180fe2000001080f */
[-CC-:B------:R-:W-:Y:S01]  /*d140*/  FFMA.FTZ R76, R76, R169.reuse, -R15.reuse ;  /* 0x000000a94c4c7223 */ /* 0x180fe2000001080f */
[----:B------:R-:W-:Y:S01]  /*d150*/  FFMA.FTZ R36, R36, R169, -R15 ;  /* 0x000000a924247223 */ /* 0x000fe2000001080f */
[----:B-1----:R-:W1:Y:S01]  /*d160*/  @P2 LDC R21, c[0x0][0x44c] ;  /* 0x00011300ff152b82 */ /* 0x002e620000000800 */
[----:B------:R-:W-:-:S02]  /*d170*/  @!P1 PRMT R172, RZ, 0x654, R172 ;  /* 0x00000654ffac9816 */ /* 0x000fc400000000ac */
[----:B------:R-:W4:Y:S08]  /*d180*/  MUFU.EX2 R34, R34 ;  /* 0x0000002200227308 */ /* 0x000f300000000800 */
[----:B------:R-:W0:Y:S01]  /*d190*/  MUFU.EX2 R155, R38 ;  /* 0x00000026009b7308 */ /* 0x000e220000000800 */
[----:B---3--:R-:W-:Y:S01]  /*d1a0*/  FADD.FTZ R41, R153, R50 ;  /* 0x0000003299297221 */ /* 0x008fe20000010000 */
[----:B------:R-:W-:-:S06]  /*d1b0*/  F2FP.BF16.F32.PACK_AB R153, R50, R153 ;  /* 0x000000993299723e */ /* 0x000fcc00000010ff */
[----:B------:R-:W3:Y:S01]  /*d1c0*/  MUFU.EX2 R30, R30 ;  /* 0x0000001e001e7308 */ /* 0x000ee20000000800 */
[----:B----4-:R-:W-:Y:S01]  /*d1d0*/  FADD.FTZ R24, R34, R41 ;  /* 0x0000002922187221 */ /* 0x010fe20000010000 */
[----:B-1----:R-:W-:-:S04]  /*d1e0*/  @P2 IMAD.HI.U32 R20, R194, R21, RZ ;  /* 0x00000015c2142227 */ /* 0x002fc800078e00ff */
[----:B------:R-:W-:Y:S01]  /*d1f0*/  FADD.FTZ R21, R152, R25 ;  /* 0x0000001998157221 */ /* 0x000fe20000010000 */
[----:B------:R-:W-:Y:S01]  /*d200*/  F2FP.BF16.F32.PACK_AB R152, R25, R152 ;  /* 0x000000981998723e */ /* 0x000fe200000010ff */
[----:B------:R-:W1:Y:S01]  /*d210*/  MUFU.EX2 R157, R46 ;  /* 0x0000002e009d7308 */ /* 0x000e620000000800 */
[----:B0-----:R-:W-:Y:S01]  /*d220*/  FADD.FTZ R41, R155, R24 ;  /* 0x000000189b297221 */ /* 0x001fe20000010000 */
[----:B--2---:R-:W-:Y:S01]  /*d230*/  FADD.FTZ R14, R154, R21 ;  /* 0x000000159a0e7221 */ /* 0x004fe20000010000 */
[----:B------:R-:W-:Y:S01]  /*d240*/  @P2 SHF.R.U32.HI R173, RZ, R43, R20 ;  /* 0x0000002bffad2219 */ /* 0x000fe20000011614 */
[----:B------:R-:W-:Y:S01]  /*d250*/  IMAD R20, R18, 0x1000, R190 ;  /* 0x0000100012147824 */ /* 0x000fe200078e02be */
[C---:B------:R-:W-:Y:S01]  /*d260*/  F2FP.BF16.F32.PACK_AB R154, R27.reuse, R154 ;  /* 0x0000009a1b9a723e */ /* 0x040fe200000010ff */
[----:B------:R-:W-:Y:S01]  /*d270*/  FADD.FTZ R15, R27, R14 ;  /* 0x0000000e1b0f7221 */ /* 0x000fe20000010000 */
[----:B------:R-:W-:Y:S01]  /*d280*/  IMAD.MOV.U32 R21, RZ, RZ, 0x40000040 ;  /* 0x40000040ff157424 */ /* 0x000fe200078e00ff */
[----:B------:R-:W0:Y:S01]  /*d290*/  MUFU.EX2 R42, R42 ;  /* 0x0000002a002a7308 */ /* 0x000e220000000800 */
[----:B---3--:R-:W-:Y:S01]  /*d2a0*/  FADD.FTZ R28, R30, R41 ;  /* 0x000000291e1c7221 */ /* 0x008fe20000010000 */
[----:B------:R-:W-:-:S02]  /*d2b0*/  VIADD R14, R20, 0x80 ;  /* 0x00000080140e7836 */ /* 0x000fc40000000000 */
[----:B------:R-:W-:Y:S01]  /*d2c0*/  FADD.FTZ R24, R156, R15 ;  /* 0x0000000f9c187221 */ /* 0x000fe20000010000 */
[----:B------:R-:W-:Y:S01]  /*d2d0*/  R2UR UR7, R21 ;  /* 0x00000000150772ca */ /* 0x000fe200000e0000 */
[----:B------:R-:W-:Y:S01]  /*d2e0*/  IMAD.MOV.U32 R15, RZ, RZ, 0x40000040 ;  /* 0x40000040ff0f7424 */ /* 0x000fe200078e00ff */
[----:B------:R-:W-:Y:S01]  /*d2f0*/  F2FP.BF16.F32.PACK_AB R155, R155, R34 ;  /* 0x000000229b9b723e */ /* 0x000fe200000010ff */
[----:B------:R-:W-:Y:S01]  /*d300*/  FADD.FTZ R21, R31, R24 ;  /* 0x000000181f157221 */ /* 0x000fe20000010000 */
[----:B------:R-:W2:Y:S01]  /*d310*/  MUFU.EX2 R159, R68 ;  /* 0x00000044009f7308 */ /* 0x000ea20000000800 */
[----:B-1----:R-:W-:Y:S01]  /*d320*/  FADD.FTZ R41, R157, R28 ;  /* 0x0000001c9d297221 */ /* 0x002fe20000010000 */
[----:B------:R-:W-:Y:S01]  /*d330*/  R2UR UR10, R14 ;  /* 0x000000000e0a72ca */ /* 0x000fe200000e0000 */
[----:B------:R-:W-:Y:S01]  /*d340*/  FADD.FTZ R24, R158, R21 ;  /* 0x000000159e187221 */ /* 0x000fe20000010000 */
[----:B------:R-:W-:Y:S01]  /*d350*/  R2UR UR11, R15 ;  /* 0x000000000f0b72ca */ /* 0x000fe200000e0000 */
[----:B------:R-:W-:Y:S01]  /*d360*/  BAR.SYNC.DEFER_BLOCKING 0xf, 0x100 ;  /* 0x03c4000000007b1d */ /* 0x000fe20000010000 */
[----:B------:R-:W-:Y:S01]  /*d370*/  F2FP.BF16.F32.PACK_AB R156, R31, R156 ;  /* 0x0000009c1f9c723e */ /* 0x000fe200000010ff */
[----:B------:R-:W-:Y:S01]  /*d380*/  FADD.FTZ R15, R29, R24 ;  /* 0x000000181d0f7221 */ /* 0x000fe20000010000 */
[----:B------:R-:W-:Y:S01]  /*d390*/  F2FP.BF16.F32.PACK_AB R157, R157, R30 ;  /* 0x0000001e9d9d723e */ /* 0x000fe200000010ff */
[----:B0-----:R-:W-:Y:S01]  /*d3a0*/  FADD.FTZ R14, R42, R41 ;  /* 0x000000292a0e7221 */ /* 0x001fe20000010000 */
[----:B------:R-:W-:Y:S01]  /*d3b0*/  F2FP.BF16.F32.PACK_AB R158, R29, R158 ;  /* 0x0000009e1d9e723e */ /* 0x000fe200000010ff */
[----:B------:R-:W0:Y:S01]  /*d3c0*/  MUFU.EX2 R66, R66 ;  /* 0x0000004200427308 */ /* 0x000e220000000800 */
[----:B------:R-:W-:Y:S01]  /*d3d0*/  R2UR UR6, R20 ;  /* 0x00000000140672ca */ /* 0x000fe200000e0000 */
[----:B--2---:R-:W-:Y:S01]  /*d3e0*/  FADD.FTZ R21, R159, R14 ;  /* 0x0000000e9f157221 */ /* 0x004fe20000010000 */
[----:B------:R-:W-:-:S05]  /*d3f0*/  FADD.FTZ R14, R160, R15 ;  /* 0x0000000fa00e7221 */ /* 0x000fca0000010000 */
[----:B------:R-:W1:Y:S01]  /*d400*/  MUFU.EX2 R161, R54 ;  /* 0x0000003600a17308 */ /* 0x000e620000000800 */
[----:B------:R-:W-:Y:S01]  /*d410*/  F2FP.BF16.F32.PACK_AB R159, R159, R42 ;  /* 0x0000002a9f9f723e */ /* 0x000fe200000010ff */
[C---:B------:R-:W-:Y:S01]  /*d420*/  FADD.FTZ R15, R33.reuse, R14 ;  /* 0x0000000e210f7221 */ /* 0x040fe20000010000 */
[----:B------:R-:W-:-:S05]  /*d430*/  F2FP.BF16.F32.PACK_AB R160, R33, R160 ;  /* 0x000000a021a0723e */ /* 0x000fca00000010ff */
[----:B------:R-:W2:Y:S01]  /*d440*/  MUFU.EX2 R26, R26 ;  /* 0x0000001a001a7308 */ /* 0x000ea20000000800 */
[----:B0-----:R-:W-:Y:S01]  /*d450*/  FADD.FTZ R24, R66, R21 ;  /* 0x0000001542187221 */ /* 0x001fe20000010000 */
[----:B------:R0:W-:Y:S04]  /*d460*/  STSM.16.M88.4 [R195+0x36400], R152 ;  /* 0x03640098c3007844 */ /* 0x0001e80000000200 */
[----:B------:R3:W-:Y:S02]  /*d470*/  STSM.16.M88.4 [R212], R156 ;  /* 0x0000009cd4007844 */ /* 0x0007e40000000200 */
[----:B------:R-:W4:Y:S01]  /*d480*/  MUFU.EX2 R162, R162 ;  /* 0x000000a200a27308 */ /* 0x000f220000000800 */
[C---:B-1----:R-:W-:Y:S01]  /*d490*/  FADD.FTZ R21, R161.reuse, R24 ;  /* 0x00000018a1157221 */ /* 0x042fe20000010000 */
[----:B------:R-:W-:-:S06]  /*d4a0*/  F2FP.BF16.F32.PACK_AB R161, R161, R66 ;  /* 0x00000042a1a1723e */ /* 0x000fcc00000010ff */
[----:B------:R-:W1:Y:S01]  /*d4b0*/  MUFU.EX2 R163, R70 ;  /* 0x0000004600a37308 */ /* 0x000e620000000800 */
[----:B--2---:R-:W-:-:S07]  /*d4c0*/  FADD.FTZ R24, R26, R21 ;  /* 0x000000151a187221 */ /* 0x004fce0000010000 */
[----:B------:R-:W2:Y:S01]  /*d4d0*/  MUFU.EX2 R35, R35 ;  /* 0x0000002300237308 */ /* 0x000ea20000000800 */
[----:B----4-:R-:W-:-:S07]  /*d4e0*/  FADD.FTZ R14, R162, R15 ;  /* 0x0000000fa20e7221 */ /* 0x010fce0000010000 */
[----:B------:R-:W4:Y:S01]  /*d4f0*/  MUFU.EX2 R72, R72 ;  /* 0x0000004800487308 */ /* 0x000f220000000800 */
[C---:B-1----:R-:W-:Y:S01]  /*d500*/  FADD.FTZ R21, R163.reuse, R24 ;  /* 0x00000018a3157221 */ /* 0x042fe20000010000 */
[----:B------:R-:W-:-:S06]  /*d510*/  F2FP.BF16.F32.PACK_AB R163, R163, R26 ;  /* 0x0000001aa3a3723e */ /* 0x000fcc00000010ff */
[----:B------:R-:W1:Y:S01]  /*d520*/  MUFU.EX2 R164, R164 ;  /* 0x000000a400a47308 */ /* 0x000e620000000800 */
[C---:B--2---:R-:W-:Y:S01]  /*d530*/  FADD.FTZ R15, R35.reuse, R14 ;  /* 0x0000000e230f7221 */ /* 0x044fe20000010000 */
[----:B------:R-:W-:-:S05]  /*d540*/  F2FP.BF16.F32.PACK_AB R162, R35, R162 ;  /* 0x000000a223a2723e */ /* 0x000fca00000010ff */
[----:B------:R3:W-:Y:S01]  /*d550*/  STSM.16.M88.4 [R203], R160 ;  /* 0x000000a0cb007844 */ /* 0x0007e20000000200 */
[----:B------:R-:W2:Y:S01]  /*d560*/  MUFU.EX2 R165, R74 ;  /* 0x0000004a00a57308 */ /* 0x000ea20000000800 */
[----:B----4-:R-:W-:-:S07]  /*d570*/  FADD.FTZ R24, R72, R21 ;  /* 0x0000001548187221 */ /* 0x010fce0000010000 */
[----:B------:R-:W4:Y:S01]  /*d580*/  MUFU.EX2 R37, R37 ;  /* 0x0000002500257308 */ /* 0x000f220000000800 */
[----:B-1----:R-:W-:-:S07]  /*d590*/  FADD.FTZ R14, R164, R15 ;  /* 0x0000000fa40e7221 */ /* 0x002fce0000010000 */
[----:B------:R-:W1:Y:S01]  /*d5a0*/  MUFU.EX2 R76, R76 ;  /* 0x0000004c004c7308 */ /* 0x000e620000000800 */
[C---:B--2---:R-:W-:Y:S01]  /*d5b0*/  FADD.FTZ R21, R165.reuse, R24 ;  /* 0x00000018a5157221 */ /* 0x044fe20000010000 */
[----:B------:R-:W-:-:S06]  /*d5c0*/  F2FP.BF16.F32.PACK_AB R165, R165, R72 ;  /* 0x00000048a5a5723e */ /* 0x000fcc00000010ff */
[----:B------:R-:W2:Y:S01]  /*d5d0*/  MUFU.EX2 R166, R166 ;  /* 0x000000a600a67308 */ /* 0x000ea20000000800 */
[C---:B----4-:R-:W-:Y:S01]  /*d5e0*/  FADD.FTZ R15, R37.reuse, R14 ;  /* 0x0000000e250f7221 */ /* 0x050fe20000010000 */
[----:B------:R-:W-:-:S06]  /*d5f0*/  F2FP.BF16.F32.PACK_AB R164, R37, R164 ;  /* 0x000000a425a4723e */ /* 0x000fcc00000010ff */
[----:B------:R-:W4:Y:S01]  /*d600*/  MUFU.EX2 R167, R36 ;  /* 0x0000002400a77308 */ /* 0x000f220000000800 */
[----:B-1----:R-:W-:Y:S01]  /*d610*/  FADD.FTZ R24, R76, R21 ;  /* 0x000000154c187221 */ /* 0x002fe20000010000 */
[----:B------:R-:W-:-:S06]  /*d620*/  IMAD.MOV.U32 R21, RZ, RZ, 0x40000040 ;  /* 0x40000040ff157424 */ /* 0x000fcc00078e00ff */
[----:B------:R-:W1:Y:S01]  /*d630*/  MUFU.EX2 R39, R39 ;  /* 0x0000002700277308 */ /* 0x000e620000000800 */
[----:B--2---:R-:W-:Y:S01]  /*d640*/  FADD.FTZ R14, R166, R15 ;  /* 0x0000000fa60e7221 */ /* 0x004fe20000010000 */
[C---:B----4-:R-:W-:Y:S01]  /*d650*/  FADD.FTZ R15, R167.reuse, R24 ;  /* 0x00000018a70f7221 */ /* 0x050fe20000010000 */
[----:B------:R-:W-:Y:S02]  /*d660*/  F2FP.BF16.F32.PACK_AB R167, R167, R76 ;  /* 0x0000004ca7a7723e */ /* 0x000fe400000010ff */
[C---:B-1----:R-:W-:Y:S01]  /*d670*/  F2FP.BF16.F32.PACK_AB R166, R39.reuse, R166 ;  /* 0x000000a627a6723e */ /* 0x042fe200000010ff */
[----:B------:R-:W-:-:S04]  /*d680*/  FADD.FTZ R14, R39, R14 ;  /* 0x0000000e270e7221 */ /* 0x000fc80000010000 */
[----:B------:R3:W-:Y:S01]  /*d690*/  STSM.16.M88.4 [R210], R164 ;  /* 0x000000a4d2007844 */ /* 0x0007e20000000200 */
[----:B------:R-:W-:-:S06]  /*d6a0*/  WARPGROUP.ARRIVE ;  /* 0x00000000000079c5 */ /* 0x000fcc0000000000 */
[----:B------:R-:W-:Y:S03]  /*d6b0*/  HGMMA.64x256x16.F32.BF16 R24, R152, gdesc[UR4].tnspB, RZ, !UPT, gsb0 ;  /* 0x43e0000498187df0 */ /* 0x000fe6000c0018ff */
[----:B------:R-:W-:Y:S02]  /*d6c0*/  WARPGROUP.DEPBAR.LE gsb0, 0x0 ;  /* 0x00008000000079c5 */ /* 0x000fe40000010000 */
[----:B------:R-:W-:Y:S01]  /*d6d0*/  WARPGROUP.ARRIVE ;  /* 0x00000000000079c5 */ /* 0x000fe20000000000 */
[C---:B0-----:R-:W-:Y:S02]  /*d6e0*/  VIADD R152, R20.reuse, 0x100 ;  /* 0x0000010014987836 */ /* 0x041fe40000000000 */
[----:B------:R-:W-:Y:S02]  /*d6f0*/  IMAD.MOV.U32 R153, RZ, RZ, 0x40000040 ;  /* 0x40000040ff997424 */ /* 0x000fe400078e00ff */
[----:B------:R-:W-:-:S15]  /*d700*/  VIADD R20, R20, 0x180 ;  /* 0x0000018014147836 */ /* 0x000fde0000000000 */
[----:B------:R-:W-:-:S03]  /*d710*/  NOP ;  /* 0x0000000000007918 */ /* 0x000fc60000000000 */
        /* <DEDUP_REMOVED lines=8> */
[----:B------:R-:W-:Y:S02]  /*d7a0*/  R2UR UR7, R21 ;  /* 0x00000000150772ca */ /* 0x000fe400000e0000 */
[----:B------:R-:W-:-:S04]  /*d7b0*/  IADD3 R20, R173, R211, -R193 ;  /* 0x000000d3ad147210 */ /* 0x000fc80007ffe8c1 */
[----:B------:R-:W-:-:S04]  /*d7c0*/  SHF.R.S32.HI R21, RZ, 0x1f, R20 ;  /* 0x0000001fff157819 */ /* 0x000fc80000011414 */
[----:B------:R-:W-:Y:S01]  /*d7d0*/  LEA.HI R21, R21, R20, RZ, 0x6 ;  /* 0x0000001415157211 */ /* 0x000fe200078f30ff */
[----:B------:R-:W-:-:S03]  /*d7e0*/  VIADD R20, R171, 0xfffffffe ;  /* 0xfffffffeab147836 */ /* 0x000fc60000000000 */
[----:B------:R-:W-:-:S04]  /*d7f0*/  SHF.R.S32.HI R21, RZ, 0x6, R21 ;  /* 0x00000006ff157819 */ /* 0x000fc80000011415 */
[----:B------:R-:W-:-:S04]  /*d800*/  VIMNMX R196, R213, R21, !PT ;  /* 0x00000015d5c47248 */ /* 0x000fc80007fe0100 */
[----:B------:R-:W-:Y:S01]  /*d810*/  ISETP.GE.AND P3, PT, R20, R196, PT ;  /* 0x000000c41400720c */ /* 0x000fe20003f66270 */
        /* <DEDUP_REMOVED lines=18> */
.L_x_8694:
[----:B------:R-:W-:-:S05]  /*d940*/  VIADD R18, R201, 0x1 ;  /* 0x00000001c9127836 */ /* 0x000fca0000000000 */
[----:B------:R-:W-:-:S04]  /*d950*/  ISETP.NE.AND P3, PT, R18, 0x2, PT ;  /* 0x000000021200780c */ /* 0x000fc80003f65270 */
[----:B------:R-:W-:Y:S02]  /*d960*/  SEL R21, RZ, 0x1, P3 ;  /* 0x00000001ff157807 */ /* 0x000fe40001800000 */
[----:B------:R-:W-:Y:S02]  /*d970*/  SEL R18, R18, RZ, P3 ;  /* 0x000000ff12127207 */ /* 0x000fe40001800000 */
[----:B------:R-:W-:Y:S01]  /*d980*/  LOP3.LUT R19, R19, R21, RZ, 0x3c, !PT ;  /* 0x0000001513137212 */ /* 0x000fe200078e3cff */
[----:B------:R-:W-:Y:S06]  /*d990*/  @!P0 BRA `(.L_x_8684) ;  /* 0x0000000000048947 */ /* 0x000fec0003800000 */
[----:B------:R-:W-:Y:S01]  /*d9a0*/  BPT.TRAP 0x1 ;  /* 0x000000040000795c */ /* 0x000fe20000300000 */
.L_x_8684:
[----:B------:R-:W-:Y:S01]  /*d9b0*/  IMAD R21, R18, 0x8, R2 ;  /* 0x0000000812157824 */ /* 0x000fe200078e0202 */
[----:B------:R-:W-:-:S04]  /*d9c0*/  SHF.L.U32 R198, R19, 0x1f, RZ ;  /* 0x0000001f13c67819 */ /* 0x000fc800000006ff */
[----:B------:R0:W1:Y:S01]  /*d9d0*/  SYNCS.PHASECHK.TRANS64.TRYWAIT P3, [R21+URZ+0x38830], R198 ;  /* 0x038830c6150075a7 */ /* 0x000062000806017f */
[----:B------:R-:W-:Y:S05]  /*d9e0*/  @!P0 BRA `(.L_x_8685) ;  /* 0x0000000000048947 */ /* 0x000fea0003800000 */
[----:B------:R-:W-:Y:S01]  /*d9f0*/  BPT.TRAP 0x1 ;  /* 0x000000040000795c */ /* 0x000fe20000300000 */
.L_x_8685:
[----:B------:R-:W-:Y:S01]  /*da00*/  BSSY B2, `(.L_x_8686) ;  /* 0x0000006000027945 */ /* 0x000fe20003800000 */
[----:B---3--:R-:W-:Y:S02]  /*da10*/  IMAD R156, R18, 0x200, R0 ;  /* 0x00000200129c7824 */ /* 0x008fe400078e0200 */
[----:B------:R-:W-:Y:S01]  /*da20*/  IMAD.MOV.U32 R157, RZ, RZ, 0x40000040 ;  /* 0x40000040ff9d7424 */ /* 0x000fe200078e00ff */
[----:B-1----:R-:W-:Y:S06]  /*da30*/  @P3 BRA `(.L_x_8687) ;  /* 0x0000000000083947 */ /* 0x002fec0003800000 */
[----:B------:R-:W1:Y:S02]  /*da40*/  SYNCS.PHASECHK.TRANS64.TRYWAIT P3, [R21+URZ+0x38830], R198 ;  /* 0x038830c6150075a7 */ /* 0x000e64000806017f */
[----:B-1----:R-:W-:Y:S05]  /*da50*/  @!P3 BRA `(.L_x_8688) ;  /* 0x0000017c0028b947 */ /* 0x002fea0003800000 */
.L_x_8687:
[----:B------:R-:W-:Y:S05]  /*da60*/  BSYNC B2 ;  /* 0x0000000000027941 */ /* 0x000fea0003800000 */
.L_x_8686:
        /* <DEDUP_REMOVED lines=36> */
.L_x_8689:
[----:B------:R2:W3:Y:S01]  /*dcb0*/  SYNCS.PHASECHK.TRANS64.TRYWAIT P3, [R21+URZ+0x38850], R198 ;  /* 0x038850c6150075a7 */ /* 0x0004e2000806017f */
[----:B------:R-:W-:Y:S05]  /*dcc0*/  @!P0 BRA `(.L_x_8690) ;  /* 0x0000000000048947 */ /* 0x000fea0003800000 */
[----:B------:R-:W-:Y:S01]  /*dcd0*/  BPT.TRAP 0x1 ;  /* 0x000000040000795c */ /* 0x000fe20000300000 */
.L_x_8690:
[----:B------:R-:W-:Y:S04]  /*dce0*/  BSSY B2, `(.L_x_8691) ;  /* 0x0000004000027945 */ /* 0x000fe80003800000 */
[----:B---3--:R-:W-:Y:S05]  /*dcf0*/  @P3 BRA `(.L_x_8692) ;  /* 0x0000000000083947 */ /* 0x008fea0003800000 */
[----:B------:R-:W3:Y:S02]  /*dd00*/  SYNCS.PHASECHK.TRANS64.TRYWAIT P3, [R21+URZ+0x38850], R198 ;  /* 0x038850c6150075a7 */ /* 0x000ee4000806017f */
[----:B---3--:R-:W-:Y:S05]  /*dd10*/  @!P3 BRA `(.L_x_8693) ;  /* 0x00000178008cb947 */ /* 0x008fea0003800000 */
.L_x_8692:
[----:B------:R-:W-:Y:S05]  /*dd20*/  BSYNC B2 ;  /* 0x0000000000027941 */ /* 0x000fea0003800000 */
.L_x_8691:
[----:B------:R-:W-:Y:S01]  /*dd30*/  IMAD R204, R18, 0x1000, R3 ;  /* 0x0000100012cc7824 */ /* 0x000fe200078e0203 */
[----:B------:R-:W-:Y:S01]  /*dd40*/  R2UR UR4, R6 ;  /* 0x00000000060472ca */ /* 0x000fe200000e0000 */
[----:B------:R-:W-:Y:S01]  /*dd50*/  IMAD.MOV.U32 R205, RZ, RZ, 0x40000040 ;  /* 0x40000040ffcd7424 */ /* 0x000fe200078e00ff */
[----:B------:R-:W-:Y:S01]  /*dd60*/  R2UR UR5, R7 ;  /* 0x00000000070572ca */ /* 0x000fe200000e0000 */
[----:B------:R-:W-:Y:S01]  /*dd70*/  WARPGROUP.ARRIVE ;  /* 0x00000000000079c5 */ /* 0x000fe20000000000 */
[----:B------:R-:W-:Y:S01]  /*dd80*/  R2UR UR6, R204 ;  /* 0x00000000cc0672ca */ /* 0x000fe200000e0000 */
[----:B0123--:R-:W-:Y:S01]  /*dd90*/  VIADD R198, R6, 0x2 ;  /* 0x0000000206c67836 */ /* 0x00ffe20000000000 */
[----:B------:R-:W-:Y:S01]  /*dda0*/  R2UR UR7, R205 ;  /* 0x00000000cd0772ca */ /* 0x000fe200000e0000 */
[----:B------:R-:W-:Y:S02]  /*ddb0*/  IMAD.MOV.U32 R199, RZ, RZ, 0x40000040 ;  /* 0x40000040ffc77424 */ /* 0x000fe400078e00ff */
[----:B------:R-:W0:Y:S01]  /*ddc0*/  S2R R202, SR_TID.X ;  /* 0x0000000000ca7919 */ /* 0x000e220000002100 */
[----:B------:R-:W-:-:S02]  /*ddd0*/  VIADD R205, R204, 0x800 ;  /* 0x00000800cccd7836 */ /* 0x000fc40000000000 */
[----:B------:R-:W-:Y:S02]  /*dde0*/  IMAD.MOV.U32 R207, RZ, RZ, 0x40000040 ;  /* 0x40000040ffcf7424 */ /* 0x000fe400078e00ff */
[----:B------:R-:W-:Y:S02]  /*ddf0*/  VIADD R208, R6, 0x800 ;  /* 0x0000080006d07836 */ /* 0x000fe40000000000 */
[----:B------:R-:W-:-:S03]  /*de00*/  IMAD.MOV.U32 R209, RZ, RZ, 0xa00 ;  /* 0x00000a00ffd17424 */ /* 0x000fc600078e00ff */
        /* <DEDUP_REMOVED lines=9> */
[----:B0-----:R-:W-:Y:S01]  /*dea0*/  SHF.R.U32.HI R202, RZ, 0x7, R202 ;  /* 0x00000007ffca7819 */ /* 0x001fe200000116ca */
[----:B------:R-:W-:Y:S02]  /*deb0*/  WARPGROUP.DEPBAR.LE gsb0, 0x0 ;  /* 0x00008000000079c5 */ /* 0x000fe40000010000 */
[----:B------:R-:W-:-:S08]  /*dec0*/  WARPGROUP.ARRIVE ;  /* 0x00000000000079c5 */ /* 0x000fd00000000000 */
        /* <DEDUP_REMOVED lines=150> */
[----:B------:R-:W0:Y:S01]  /*e830*/  SHFL.IDX PT, R198, R202, RZ, 0x1f ;  /* 0x00001fffcac67589 */ /* 0x000e2200000e0000 */
[----:B------:R-:W-:Y:S01]  /*e840*/  IMAD.MOV.U32 R199, RZ, RZ, 0x4 ;  /* 0x00000004ffc77424 */ /* 0x000fe200078e00ff */
[----:B0-----:R-:W-:-:S04]  /*e850*/  ISETP.GT.AND P3, PT, R198, 0x7f, PT ;  /* 0x0000007fc600780c */ /* 0x001fc80003f64270 */
        /* <DEDUP_REMOVED lines=163> */
[C---:B------:R-:W-:Y:S01]  /*f290*/  IMAD.IADD R206, R208.reuse, 0x1, R198 ;  /* 0x00000001d0ce7824 */ /* 0x040fe200078e02c6 */
[----:B------:R-:W-:Y:S01]  /*f2a0*/  R2UR UR7, R207 ;  /* 0x00000000cf0772ca */ /* 0x000fe200000e0000 */
[----:B------:R-:W-:Y:S02]  /*f2b0*/  IMAD.MOV.U32 R207, RZ, RZ, 0x40000040 ;  /* 0x40000040ffcf7424 */ /* 0x000fe400078e00ff */
[----:B------:R-:W-:Y:S01]  /*f2c0*/  IMAD.IADD R198, R208, 0x1, R199 ;  /* 0x00000001d0c67824 */ /* 0x000fe200078e02c7 */
[----:B------:R-:W-:Y:S01]  /*f2d0*/  R2UR UR4, R206 ;  /* 0x00000000ce0472ca */ /* 0x000fe200000e0000 */
[----:B------:R-:W-:Y:S01]  /*f2e0*/  IMAD.IADD R206, R208, 0x1, R202 ;  /* 0x00000001d0ce7824 */ /* 0x000fe200078e02ca */
[----:B------:R-:W-:Y:S01]  /*f2f0*/  R2UR UR5, R207 ;  /* 0x00000000cf0572ca */ /* 0x000fe200000e0000 */
[----:B------:R-:W-:Y:S01]  /*f300*/  IMAD.MOV.U32 R207, RZ, RZ, 0x40000040 ;  /* 0x40000040ffcf7424 */ /* 0x000fe200078e00ff */
[----:B------:R-:W-:-:S02]  /*f310*/  WARPGROUP.DEPBAR.LE gsb0, 0x0 ;  /* 0x00008000000079c5 */ /* 0x000fc40000010000 */
[----:B------:R-:W-:-:S09]  /*f320*/  WARPGROUP.ARRIVE ;  /* 0x00000000000079c5 */ /* 0x000fd20000000000 */
[----:B------:R-:W-:Y:S01]  /*f330*/  HGMMA.64x64x16.F32.BF16 R152, gdesc[UR4], R152, gsb0 ;  /* 0x00e00000049879f0 */ /* 0x000fe20008001898 */
[----:B------:R-:W-:Y:S01]  /*f340*/  R2UR UR4, R206 ;  /* 0x00000000ce0472ca */ /* 0x000fe200000e0000 */
[--C-:B------:R-:W-:Y:S01]  /*f350*/  IMAD.IADD R206, R202, 0x1, R205.reuse ;  /* 0x00000001cace7824 */ /* 0x100fe200078e02cd */
[----:B------:R-:W-:Y:S01]  /*f360*/  R2UR UR5, R207 ;  /* 0x00000000cf0572ca */ /* 0x000fe200000e0000 */
[----:B------:R-:W-:Y:S02]  /*f370*/  IMAD.MOV.U32 R207, RZ, RZ, 0x40000040 ;  /* 0x40000040ffcf7424 */ /* 0x000fe400078e00ff */
[----:B------:R-:W-:Y:S01]  /*f380*/  IMAD.IADD R202, R216, 0x1, R194 ;  /* 0x00000001d8ca7824 */ /* 0x000fe200078e02c2 */
[----:B------:R-:W-:Y:S01]  /*f390*/  R2UR UR6, R206 ;  /* 0x00000000ce0672ca */ /* 0x000fe200000e0000 */
[----:B------:R-:W-:Y:S01]  /*f3a0*/  IMAD.IADD R206, R199, 0x1, R205 ;  /* 0x00000001c7ce7824 */ /* 0x000fe200078e02cd */
[----:B------:R-:W-:Y:S01]  /*f3b0*/  R2UR UR7, R207 ;  /* 0x00000000cf0772ca */ /* 0x000fe200000e0000 */
[----:B------:R-:W-:-:S02]  /*f3c0*/  IMAD.MOV.U32 R199, RZ, RZ, 0x40000040 ;  /* 0x40000040ffc77424 */ /* 0x000fc400078e00ff */
        /* <DEDUP_REMOVED lines=12> */
[----:B------:R-:W-:-:S04]  /*f490*/  SEL R199, R199, 0xf80, P3 ;  /* 0x00000f80c7c77807 */ /* 0x000fc80001800000 */
        /* <DEDUP_REMOVED lines=9> */
[----:B------:R-:W-:Y:S01]  /*f530*/  R2UR UR5, R199 ;  /* 0x00000000c70572ca */ /* 0x000fe200000e0000 */
[----:B------:R-:W0:Y:S01]  /*f540*/  @P2 LDC R198, c[0x0][0x450] ;  /* 0x00011400ffc62b82 */ /* 0x000e220000000800 */
[----:B------:R-:W-:Y:S02]  /*f550*/  R2UR UR6, R204 ;  /* 0x00000000cc0672ca */ /* 0x000fe400000e0000 */
[----:B------:R-:W-:-:S05]  /*f560*/  R2UR UR7, R205 ;  /* 0x00000000cd0772ca */ /* 0x000fca00000e0000 */
[----:B------:R-:W1:Y:S02]  /*f570*/  @P2 LDC R199, c[0x0][0x44c] ;  /* 0x00011300ffc72b82 */ /* 0x000e640000000800 */
[----:B-1----:R-:W-:-:S05]  /*f580*/  @P2 IMAD.HI.U32 R199, R202, R199, RZ ;  /* 0x000000c7cac72227 */ /* 0x002fca00078e00ff */
[----:B0-----:R-:W-:Y:S01]  /*f590*/  @P2 SHF.R.U32.HI R202, RZ, R198, R199 ;  /* 0x000000c6ffca2219 */ /* 0x001fe200000116c7 */
[----:B------:R-:W-:Y:S02]  /*f5a0*/  IMAD.MOV.U32 R199, RZ, RZ, 0x40000040 ;  /* 0x40000040ffc77424 */ /* 0x000fe400078e00ff */
[----:B------:R-:W-:Y:S01]  /*f5b0*/  IMAD R198, R18, 0x1000, R190 ;  /* 0x0000100012c67824 */ /* 0x000fe200078e02be */
[----:B------:R-:W-:Y:S02]  /*f5c0*/  WARPGROUP.DEPBAR.LE gsb0, 0x0 ;  /* 0x00008000000079c5 */ /* 0x000fe40000010000 */
[----:B------:R-:W-:-:S06]  /*f5d0*/  WARPGROUP.ARRIVE ;  /* 0x00000000000079c5 */ /* 0x000fcc0000000000 */
[----:B------:R-:W-:Y:S01]  /*f5e0*/  HGMMA.64x64x16.F32.BF16 R152, gdesc[UR4], R152, gsb0 ;  /* 0x00e00000049879f0 */ /* 0x000fe20008001898 */
[----:B------:R-:W-:Y:S02]  /*f5f0*/  R2UR UR7, R199 ;  /* 0x00000000c70772ca */ /* 0x000fe400000e0000 */
[----:B------:R-:W-:Y:S01]  /*f600*/  R2UR UR6, R198 ;  /* 0x00000000c60672ca */ /* 0x000fe200000e0000 */
[----:B------:R-:W-:Y:S02]  /*f610*/  WARPGROUP.DEPBAR.LE gsb0, 0x0 ;  /* 0x00008000000079c5 */ /* 0x000fe40000010000 */
[----:B------:R-:W-:Y:S01]  /*f620*/  FMUL.FTZ R208, R152, UR44 ;  /* 0x0000002c98d07c20 */ /* 0x000fe20008410000 */
[----:B------:R-:W-:Y:S01]  /*f630*/  FMUL.FTZ R152, R153, UR44 ;  /* 0x0000002c99987c20 */ /* 0x000fe20008410000 */
[----:B------:R-:W-:Y:S01]  /*f640*/  FMUL.FTZ R206, R157, UR44 ;  /* 0x0000002c9dce7c20 */ /* 0x000fe20008410000 */
[----:B------:R-:W0:Y:S01]  /*f650*/  SHFL.IDX PT, R153, R202, RZ, 0x1c1f ;  /* 0x001c1fffca997589 */ /* 0x000e2200000e0000 */
[----:B------:R-:W-:Y:S01]  /*f660*/  FMUL.FTZ R157, R160, UR44 ;  /* 0x0000002ca09d7c20 */ /* 0x000fe20008410000 */
[----:B------:R-:W-:-:S02]  /*f670*/  IMAD.MOV.U32 R160, RZ, RZ, -0x40 ;  /* 0xffffffc0ffa07424 */ /* 0x000fc400078e00ff */
[----:B------:R-:W-:Y:S01]  /*f680*/  FMUL.FTZ R204, R156, UR44 ;  /* 0x0000002c9ccc7c20 */ /* 0x000fe20008410000 */
[----:B------:R-:W-:Y:S01]  /*f690*/  MUFU.TANH R208, R208 ;  /* 0x000000d000d07308 */ /* 0x000fe20000002400 */
[----:B------:R-:W-:Y:S01]  /*f6a0*/  FMUL.FTZ R199, R165, UR44 ;  /* 0x0000002ca5c77c20 */ /* 0x000fe20008410000 */
[----:B------:R-:W-:Y:S02]  /*f6b0*/  IMAD R160, R20, R160, 0x1 ;  /* 0x0000000114a07424 */ /* 0x000fe400078e02a0 */
[----:B------:R-:W-:Y:S01]  /*f6c0*/  FMUL.FTZ R165, R168, UR44 ;  /* 0x0000002ca8a57c20 */ /* 0x000fe20008410000 */
[----:B------:R-:W-:Y:S01]  /*f6d0*/  FMUL.FTZ R207, R161, UR44 ;  /* 0x0000002ca1cf7c20 */ /* 0x000fe20008410000 */
[----:B------:R-:W-:Y:S01]  /*f6e0*/  FMUL.FTZ R205, R169, UR44 ;  /* 0x0000002ca9cd7c20 */ /* 0x000fe20008410000 */
[----:B------:R-:W-:Y:S01]  /*f6f0*/  FMUL.FTZ R156, R164, UR44 ;  /* 0x0000002ca49c7c20 */ /* 0x000fe20008410000 */
[----:B------:R-:W-:Y:S01]  /*f700*/  IADD3 R160, R211, R160, -R215 ;  /* 0x000000a0d3a07210 */ /* 0x000fe20007ffe8d7 */
[----:B------:R-:W1:Y:S01]  /*f710*/  MUFU.TANH R204, R204 ;  /* 0x000000cc00cc7308 */ /* 0x000e620000002400 */
[----:B------:R-:W-:Y:S01]  /*f720*/  FMUL.FTZ R173, R173, UR44 ;  /* 0x0000002cadad7c20 */ /* 0x000fe20008410000 */
[----:B------:R-:W-:Y:S01]  /*f730*/  FMUL.FTZ R172, R172, UR44 ;  /* 0x0000002cacac7c20 */ /* 0x000fe20008410000 */
[----:B------:R-:W-:Y:S01]  /*f740*/  FMUL.FTZ R154, R154, UR44 ;  /* 0x0000002c9a9a7c20 */ /* 0x000fe20008410000 */
[----:B------:R-:W-:-:S02]  /*f750*/  IMAD.IADD R168, R160, 0x1, -R193 ;  /* 0x00000001a0a87824 */ /* 0x000fc400078e0ac1 */
[----:B------:R-:W-:Y:S01]  /*f760*/  FMUL.FTZ R158, R158, UR44 ;  /* 0x0000002c9e9e7c20 */ /* 0x000fe20008410000 */
[----:B------:R-:W-:Y:S01]  /*f770*/  FMUL.FTZ R176, R176, UR44 ;  /* 0x0000002cb0b07c20 */ /* 0x000fe20008410000 */
[----:B------:R-:W-:Y:S01]  /*f780*/  FMUL.FTZ R180, R180, UR44 ;  /* 0x0000002cb4b47c20 */ /* 0x000fe20008410000 */
[----:B------:R-:W2:Y:S01]  /*f790*/  MUFU.TANH R152, R152 ;  /* 0x0000009800987308 */ /* 0x000ea20000002400 */
[----:B------:R-:W-:Y:S01]  /*f7a0*/  FMUL.FTZ R181, R181, UR44 ;  /* 0x0000002cb5b57c20 */ /* 0x000fe20008410000 */
[----:B------:R-:W-:Y:S01]  /*f7b0*/  FMUL.FTZ R162, R162, UR44 ;  /* 0x0000002ca2a27c20 */ /* 0x000fe20008410000 */
[----:B------:R-:W3:Y:S01]  /*f7c0*/  SHFL.IDX PT, R202, R202, 0x1, 0x1c1f ;  /* 0x003c1f00caca7f89 */ /* 0x000ee200000e0000 */
[----:B0-----:R-:W-:Y:S02]  /*f7d0*/  IMAD.IADD R169, R168, 0x1, R153 ;  /* 0x00000001a8a97824 */ /* 0x001fe400078e0299 */
[----:B------:R-:W-:Y:S01]  /*f7e0*/  FMUL.FTZ R171, R171, UR44 ;  /* 0x0000002cabab7c20 */ /* 0x000fe20008410000 */
[----:B------:R-:W-:Y:S01]  /*f7f0*/  FMUL.FTZ R209, R179, UR44 ;  /* 0x0000002cb3d17c20 */ /* 0x000fe20008410000 */
[----:B------:R-:W-:Y:S01]  /*f800*/  FMUL.FTZ R228, R182, UR44 ;  /* 0x0000002cb6e47c20 */ /* 0x000fe20008410000 */
[----:B------:R-:W0:Y:S01]  /*f810*/  MUFU.TANH R206, R206 ;  /* 0x000000ce00ce7308 */ /* 0x000e220000002400 */
[----:B------:R-:W-:Y:S01]  /*f820*/  ISETP.GT.AND P3, PT, R169, 0x8, PT ;  /* 0x00000008a900780c */ /* 0x000fe20003f64270 */
[----:B------:R-:W-:Y:S01]  /*f830*/  FMUL.FTZ R229, R183, UR44 ;  /* 0x0000002cb7e57c20 */ /* 0x000fe20008410000 */
[----:B------:R-:W-:-:S02]  /*f840*/  ISETP.GT.AND P5, PT, R169, RZ, PT ;  /* 0x000000ffa900720c */ /* 0x000fc40003fa4270 */
[----:B-1----:R-:W-:Y:S02]  /*f850*/  FSEL R161, R204, -INF , P3 ;  /* 0xff800000cca17808 */ /* 0x002fe40001800000 */
[C---:B------:R-:W-:Y:S01]  /*f860*/  ISETP.GT.AND P6, PT, R169.reuse, 0x1, PT ;  /* 0x00000001a900780c */ /* 0x040fe20003fc4270 */
[----:B------:R-:W1:Y:S01]  /*f870*/  MUFU.TANH R157, R157 ;  /* 0x0000009d009d7308 */ /* 0x000e620000002400 */
[----:B------:R-:W-:Y:S02]  /*f880*/  FSEL R153, R208, -INF , P5 ;  /* 0xff800000d0997808 */ /* 0x000fe40002800000 */
[C---:B------:R-:W-:Y:S02]  /*f890*/  ISETP.GT.AND P4, PT, R169.reuse, 0x9, PT ;  /* 0x00000009a900780c */ /* 0x040fe40003f84270 */
[C---:B------:R-:W-:Y:S02]  /*f8a0*/  ISETP.GT.AND P5, PT, R169.reuse, 0x10, PT ;  /* 0x00000010a900780c */ /* 0x040fe40003fa4270 */
[----:B--2---:R-:W-:Y:S01]  /*f8b0*/  FSEL R152, R152, -INF , P6 ;  /* 0xff80000098987808 */ /* 0x004fe20003000000 */
[----:B------:R-:W2:Y:S01]  /*f8c0*/  MUFU.TANH R207, R207 ;  /* 0x000000cf00cf7308 */ /* 0x000ea20000002400 */
[----:B------:R-:W-:-:S02]  /*f8d0*/  ISETP.GT.AND P6, PT, R169, 0x11, PT ;  /* 0x00000011a900780c */ /* 0x000fc40003fc4270 */
[----:B0-----:R-:W-:Y:S01]  /*f8e0*/  FSEL R160, R206, -INF , P4 ;  /* 0xff800000cea07808 */ /* 0x001fe20002000000 */
[----:B------:R-:W-:Y:S01]  /*f8f0*/  FMUL.FTZ R206, R159, UR44 ;  /* 0x0000002c9fce7c20 */ /* 0x000fe20008410000 */
[C---:B------:R-:W-:Y:S01]  /*f900*/  ISETP.GT.AND P4, PT, R169.reuse, 0x19, PT ;  /* 0x00000019a900780c */ /* 0x040fe20003f84270 */
[----:B---3--:R-:W-:Y:S01]  /*f910*/  IMAD.IADD R168, R168, 0x1, R202 ;  /* 0x00000001a8a87824 */ /* 0x008fe200078e02ca */
[----:B------:R-:W-:Y:S01]  /*f920*/  ISETP.GT.AND P3, PT, R169, 0x18, PT ;  /* 0x00000018a900780c */ /* 0x000fe20003f64270 */
[----:B------:R-:W-:Y:S01]  /*f930*/  MUFU.TANH R199, R199 ;  /* 0x000000c700c77308 */ /* 0x000fe20000002400 */
[----:B-1----:R-:W-:Y:S02]  /*f940*/  FSEL R164, R157, -INF , P5 ;  /* 0xff8000009da47808 */ /* 0x002fe40002800000 */
[----:B------:R-:W-:-:S05]  /*f950*/  ISETP.GT.AND P5, PT, R169, 0x20, PT ;  /* 0x00000020a900780c */ /* 0x000fca0003fa4270 */
[----:B------:R-:W0:Y:S01]  /*f960*/  MUFU.TANH R156, R156 ;  /* 0x0000009c009c7308 */ /* 0x000e220000002400 */
[----:B--2---:R-:W-:Y:S01]  /*f970*/  FSEL R157, R207, -INF , P6 ;  /* 0xff800000cf9d7808 */ /* 0x004fe20003000000 */
[----:B------:R-:W-:Y:S01]  /*f980*/  FMUL.FTZ R207, R175, UR44 ;  /* 0x0000002cafcf7c20 */ /* 0x000fe20008410000 */
[----:B------:R-:W-:-:S05]  /*f990*/  ISETP.GT.AND P6, PT, R169, 0x21, PT ;  /* 0x00000021a900780c */ /* 0x000fca0003fc4270 */
[----:B------:R-:W-:Y:S08]  /*f9a0*/  MUFU.TANH R205, R205 ;  /* 0x000000cd00cd7308 */ /* 0x000ff00000002400 */
[----:B------:R-:W-:Y:S01]  /*f9b0*/  MUFU.TANH R204, R173 ;  /* 0x000000ad00cc7308 */ /* 0x000fe20000002400 */
[----:B0-----:R-:W-:Y:S02]  /*f9c0*/  FSEL R156, R156, -INF , P3 ;  /* 0xff8000009c9c7808 */ /* 0x001fe40001800000 */
[----:B------:R-:W-:-:S05]  /*f9d0*/  ISETP.GT.AND P3, PT, R169, 0x28, PT ;  /* 0x00000028a900780c */ /* 0x000fca0003f64270 */
[----:B------:R-:W0:Y:S08]  /*f9e0*/  MUFU.TANH R165, R165 ;  /* 0x000000a500a57308 */ /* 0x000e300000002400 */
[----:B------:R1:W2:Y:S08]  /*f9f0*/  MUFU.TANH R208, R172 ;  /* 0x000000ac00d07308 */ /* 0x0002b00000002400 */
[----:B------:R-:W3:Y:S01]  /*fa00*/  MUFU.TANH R181, R181 ;  /* 0x000000b500b57308 */ /* 0x000ee20000002400 */
[----:B-1----:R-:W-:-:S02]  /*fa10*/  FSEL R172, R199, -INF , P4 ;  /* 0xff800000c7ac7808 */ /* 0x002fc40002000000 */
[----:B------:R-:W-:Y:S02]  /*fa20*/  ISETP.GT.AND P4, PT, R169, 0x29, PT ;  /* 0x00000029a900780c */ /* 0x000fe40003f84270 */
[----:B0-----:R-:W-:Y:S02]  /*fa30*/  FSEL R165, R165, -INF , P5 ;  /* 0xff800000a5a57808 */ /* 0x001fe40002800000 */
[C---:B------:R-:W-:Y:S01]  /*fa40*/  ISETP.GT.AND P5, PT, R169.reuse, 0x30, PT ;  /* 0x00000030a900780c */ /* 0x040fe20003fa4270 */
[----:B------:R0:W-:Y:S01]  /*fa50*/  MUFU.TANH R199, R154 ;  /* 0x0000009a00c77308 */ /* 0x0001e20000002400 */
[----:B--2---:R-:W-:Y:S01]  /*fa60*/  FSEL R173, R208, -INF , P3 ;  /* 0xff800000d0ad7808 */ /* 0x004fe20001800000 */
[----:B------:R-:W-:Y:S01]  /*fa70*/  FMUL.FTZ R208, R174, UR44 ;  /* 0x0000002caed07c20 */ /* 0x000fe20008410000 */
[----:B------:R-:W-:-:S05]  /*fa80*/  ISETP.GT.AND P3, PT, R169, 0x38, PT ;  /* 0x00000038a900780c */ /* 0x000fca0003f64270 */
[----:B------:R-:W-:Y:S01]  /*fa90*/  MUFU.TANH R206, R206 ;  /* 0x000000ce00ce7308 */ /* 0x000fe20000002400 */
[----:B0-----:R-:W-:Y:S01]  /*faa0*/  FSEL R154, R205, -INF , P6 ;  /* 0xff800000cd9a7808 */ /* 0x001fe20003000000 */
[----:B------:R-:W-:Y:S01]  /*fab0*/  FMUL.FTZ R205, R155, UR44 ;  /* 0x0000002c9bcd7c20 */ /* 0x000fe20008410000 */
[----:B------:R-:W-:Y:S02]  /*fac0*/  FSEL R155, R204, -INF , P4 ;  /* 0xff800000cc9b7808 */ /* 0x000fe40002000000 */
[----:B------:R-:W-:Y:S02]  /*fad0*/  FMNMX.FTZ R204, R153, R197, !PT ;  /* 0x000000c599cc7209 */ /* 0x000fe40007810000 */
[C---:B------:R-:W-:Y:S01]  /*fae0*/  ISETP.GT.AND P6, PT, R169.reuse, 0x31, PT ;  /* 0x00000031a900780c */ /* 0x040fe20003fc4270 */
[----:B------:R-:W-:Y:S01]  /*faf0*/  MUFU.TANH R171, R171 ;  /* 0x000000ab00ab7308 */ /* 0x000fe20000002400 */
[----:B------:R-:W-:-:S04]  /*fb00*/  ISETP.GT.AND P4, PT, R169, 0x39, PT ;  /* 0x00000039a900780c */ /* 0x000fc80003f84270 */
[----:B---3--:R-:W-:Y:S01]  /*fb10*/  FSEL R159, R181, -INF , P4 ;  /* 0xff800000b59f7808 */ /* 0x008fe20002000000 */
[----:B------:R-:W-:Y:S01]  /*fb20*/  FMUL.FTZ R181, R166, UR44 ;  /* 0x0000002ca6b57c20 */ /* 0x000fe20008410000 */
[----:B------:R-:W-:Y:S01]  /*fb30*/  FMUL.FTZ R166, R167, UR44 ;  /* 0x0000002ca7a67c20 */ /* 0x000fe20008410000 */
[----:B------:R0:W-:Y:S01]  /*fb40*/  MUFU.TANH R169, R205 ;  /* 0x000000cd00a97308 */ /* 0x0001e20000002400 */
[----:B------:R-:W-:Y:S01]  /*fb50*/  FMUL.FTZ R167, R170, UR44 ;  /* 0x0000002caaa77c20 */ /* 0x000fe20008410000 */
[----:B------:R-:W-:-:S06]  /*fb60*/  ISETP.GT.AND P4, PT, R168, RZ, PT ;  /* 0x000000ffa800720c */ /* 0x000fcc0003f84270 */
[----:B------:R-:W-:Y:S01]  /*fb70*/  MUFU.TANH R181, R181 ;  /* 0x000000b500b57308 */ /* 0x000fe20000002400 */
[----:B0-----:R-:W-:-:S04]  /*fb80*/  FMNMX.FTZ R205, R152, R204, !PT ;  /* 0x000000cc98cd7209 */ /* 0x001fc80007810000 */
[----:B------:R-:W-:-:S03]  /*fb90*/  FMNMX.FTZ R205, R161, R205, !PT ;  /* 0x000000cda1cd7209 */ /* 0x000fc60007810000 */
[----:B------:R0:W-:Y:S08]  /*fba0*/  MUFU.TANH R204, R158 ;  /* 0x0000009e00cc7308 */ /* 0x0001f00000002400 */
[----:B------:R-:W-:Y:S01]  /*fbb0*/  MUFU.TANH R166, R166 ;  /* 0x000000a600a67308 */ /* 0x000fe20000002400 */
[----:B0-----:R-:W-:-:S04]  /*fbc0*/  FMNMX.FTZ R158, R160, R205, !PT ;  /* 0x000000cda09e7209 */ /* 0x001fc80007810000 */
[----:B------:R-:W-:-:S03]  /*fbd0*/  FMNMX.FTZ R158, R164, R158, !PT ;  /* 0x0000009ea49e7209 */ /* 0x000fc60007810000 */
[----:B------:R0:W1:Y:S01]  /*fbe0*/  MUFU.TANH R205, R176 ;  /* 0x000000b000cd7308 */ /* 0x0000620000002400 */
[----:B------:R-:W-:-:S04]  /*fbf0*/  FMNMX.FTZ R158, R157, R158, !PT ;  /* 0x0000009e9d9e7209 */ /* 0x000fc80007810000 */
[----:B------:R-:W-:-:S03]  /*fc00*/  FMNMX.FTZ R158, R156, R158, !PT ;  /* 0x0000009e9c9e7209 */ /* 0x000fc60007810000 */
[----:B------:R-:W-:Y:S01]  /*fc10*/  MUFU.TANH R167, R167 ;  /* 0x000000a700a77308 */ /* 0x000fe20000002400 */
[----:B0-----:R-:W-:Y:S01]  /*fc20*/  FMUL.FTZ R176, R177, UR44 ;  /* 0x0000002cb1b07c20 */ /* 0x001fe20008410000 */
[----:B------:R-:W-:-:S04]  /*fc30*/  FMNMX.FTZ R177, R172, R158, !PT ;  /* 0x0000009eacb17209 */ /* 0x000fc80007810000 */
[----:B------:R-:W-:Y:S02]  /*fc40*/  FMNMX.FTZ R177, R165, R177, !PT ;  /* 0x000000b1a5b17209 */ /* 0x000fe40007810000 */
[----:B------:R-:W0:Y:S02]  /*fc50*/  MUFU.TANH R176, R176 ;  /* 0x000000b000b07308 */ /* 0x000e240000002400 */
[----:B------:R-:W-:-:S06]  /*fc60*/  FMNMX.FTZ R177, R154, R177, !PT ;  /* 0x000000b19ab17209 */ /* 0x000fcc0007810000 */
[----:B------:R2:W3:Y:S08]  /*fc70*/  MUFU.TANH R158, R180 ;  /* 0x000000b4009e7308 */ /* 0x0004f00000002400 */
[----:B------:R-:W-:Y:S01]  /*fc80*/  MUFU.TANH R208, R208 ;  /* 0x000000d000d07308 */ /* 0x000fe20000002400 */
[----:B--2---:R-:W-:Y:S02]  /*fc90*/  FMNMX.FTZ R180, R173, R177, !PT ;  /* 0x000000b1adb47209 */ /* 0x004fe40007810000 */
[----:B-1----:R-:W-:-:S02]  /*fca0*/  FSEL R177, R205, -INF , P5 ;  /* 0xff800000cdb17808 */ /* 0x002fc40002800000 */
[----:B------:R-:W-:Y:S02]  /*fcb0*/  FMNMX.FTZ R180, R155, R180, !PT ;  /* 0x000000b49bb47209 */ /* 0x000fe40007810000 */
[----:B0-----:R-:W-:Y:S01]  /*fcc0*/  FSEL R176, R176, -INF , P6 ;  /* 0xff800000b0b07808 */ /* 0x001fe20003000000 */
[----:B------:R-:W0:Y:S01]  /*fcd0*/  MUFU.TANH R207, R207 ;  /* 0x000000cf00cf7308 */ /* 0x000e220000002400 */
[----:B------:R-:W-:Y:S02]  /*fce0*/  FMNMX.FTZ R180, R177, R180, !PT ;  /* 0x000000b4b1b47209 */ /* 0x000fe40007810000 */
[----:B---3--:R-:W-:Y:S02]  /*fcf0*/  FSEL R158, R158, -INF , P3 ;  /* 0xff8000009e9e7808 */ /* 0x008fe40001800000 */
[----:B------:R-:W-:Y:S02]  /*fd00*/  FMNMX.FTZ R205, R176, R180, !PT ;  /* 0x000000b4b0cd7209 */ /* 0x000fe40007810000 */
[C---:B------:R-:W-:Y:S01]  /*fd10*/  ISETP.GT.AND P5, PT, R168.reuse, 0x1, PT ;  /* 0x00000001a800780c */ /* 0x040fe20003fa4270 */
[----:B------:R1:W2:Y:S01]  /*fd20*/  MUFU.TANH R180, R162 ;  /* 0x000000a200b47308 */ /* 0x0002a20000002400 */
[----:B------:R-:W-:-:S02]  /*fd30*/  ISETP.GT.AND P6, PT, R168, 0x8, PT ;  /* 0x00000008a800780c */ /* 0x000fc40003fc4270 */
[----:B------:R-:W-:Y:S02]  /*fd40*/  ISETP.GT.AND P3, PT, R168, 0x9, PT ;  /* 0x00000009a800780c */ /* 0x000fe40003f64270 */
[----:B------:R-:W-:Y:S02]  /*fd50*/  FSEL R204, R204, -INF , P6 ;  /* 0xff800000cccc7808 */ /* 0x000fe40003000000 */
[----:B------:R-:W-:Y:S01]  /*fd60*/  FSEL R206, R206, -INF , P3 ;  /* 0xff800000cece7808 */ /* 0x000fe20001800000 */
[----:B------:R-:W-:Y:S01]  /*fd70*/  MUFU.TANH R209, R209 ;  /* 0x000000d100d17308 */ /* 0x000fe20000002400 */
[----:B-1----:R-:W-:Y:S01]  /*fd80*/  FMNMX.FTZ R162, R158, R205, !PT ;  /* 0x000000cd9ea27209 */ /* 0x002fe20007810000 */
[----:B------:R-:W-:Y:S01]  /*fd90*/  FMUL.FTZ R205, R163, UR44 ;  /* 0x0000002ca3cd7c20 */ /* 0x000fe20008410000 */
[----:B------:R-:W-:Y:S02]  /*fda0*/  ISETP.GT.AND P6, PT, R168, 0x18, PT ;  /* 0x00000018a800780c */ /* 0x000fe40003fc4270 */
[----:B------:R-:W-:-:S02]  /*fdb0*/  FMNMX.FTZ R162, R159, R162, !PT ;  /* 0x000000a29fa27209 */ /* 0x000fc40007810000 */
[----:B------:R-:W-:Y:S01]  /*fdc0*/  ISETP.GT.AND P3, PT, R168, 0x19, PT ;  /* 0x00000019a800780c */ /* 0x000fe20003f64270 */
[----:B------:R-:W1:Y:S02]  /*fdd0*/  MUFU.TANH R205, R205 ;  /* 0x000000cd00cd7308 */ /* 0x000e640000002400 */
[----:B------:R-:W3:Y:S01]  /*fde0*/  SHFL.BFLY PT, R163, R162, 0x2, 0x1f ;  /* 0x0c401f00a2a37f89 */ /* 0x000ee200000e0000 */
[----:B------:R-:W-:Y:S02]  /*fdf0*/  FSEL R166, R166, -INF , P3 ;  /* 0xff800000a6a67808 */ /* 0x000fe40001800000 */
[----:B------:R-:W-:-:S03]  /*fe00*/  ISETP.GT.AND P3, PT, R168, 0x29, PT ;  /* 0x00000029a800780c */ /* 0x000fc60003f64270 */
[----:B------:R-:W4:Y:S01]  /*fe10*/  MUFU.TANH R228, R228 ;  /* 0x000000e400e47308 */ /* 0x000f220000002400 */
[----:B0-----:R-:W-:Y:S02]  /*fe20*/  FSEL R207, R207, -INF , P3 ;  /* 0xff800000cfcf7808 */ /* 0x001fe40001800000 */
[----:B------:R-:W-:-:S05]  /*fe30*/  ISETP.GT.AND P3, PT, R168, 0x39, PT ;  /* 0x00000039a800780c */ /* 0x000fca0003f64270 */
[----:B------:R-:W0:Y:S01]  /*fe40*/  MUFU.TANH R229, R229 ;  /* 0x000000e500e57308 */ /* 0x000e220000002400 */
[----:B---3--:R-:W-:Y:S02]  /*fe50*/  FMNMX.FTZ R170, R162, R163, !PT ;  /* 0x000000a3a2aa7209 */ /* 0x008fe40007810000 */
[----:B------:R-:W-:Y:S02]  /*fe60*/  FSEL R162, R199, -INF , P4 ;  /* 0xff800000c7a27808 */ /* 0x000fe40002000000 */
[----:B------:R-:W-:Y:S02]  /*fe70*/  FSEL R163, R169, -INF , P5 ;  /* 0xff800000a9a37808 */ /* 0x000fe40002800000 */
[C---:B------:R-:W-:Y:S01]  /*fe80*/  ISETP.GT.AND P4, PT, R168.reuse, 0x10, PT ;  /* 0x00000010a800780c */ /* 0x040fe20003f84270 */
[----:B------:R-:W3:Y:S01]  /*fe90*/  SHFL.BFLY PT, R169, R170, 0x1, 0x1f ;  /* 0x0c201f00aaa97f89 */ /* 0x000ee200000e0000 */
[----:B------:R-:W-:Y:S02]  /*fea0*/  ISETP.GT.AND P5, PT, R168, 0x11, PT ;  /* 0x00000011a800780c */ /* 0x000fe40003fa4270 */
[----:B--2---:R-:W-:-:S02]  /*feb0*/  FSEL R202, R180, -INF , P4 ;  /* 0xff800000b4ca7808 */ /* 0x004fc40002000000 */
[----:B-1----:R-:W-:Y:S02]  /*fec0*/  FSEL R205, R205, -INF , P5 ;  /* 0xff800000cdcd7808 */ /* 0x002fe40002800000 */
[----:B------:R-:W-:Y:S02]  /*fed0*/  FSEL R199, R181, -INF , P6 ;  /* 0xff800000b5c77808 */ /* 0x000fe40003000000 */
[C---:B------:R-:W-:Y:S02]  /*fee0*/  ISETP.GT.AND P4, PT, R168.reuse, 0x20, PT ;  /* 0x00000020a800780c */ /* 0x040fe40003f84270 */
[C---:B------:R-:W-:Y:S02]  /*fef0*/  ISETP.GT.AND P5, PT, R168.reuse, 0x21, PT ;  /* 0x00000021a800780c */ /* 0x040fe40003fa4270 */
[----:B------:R-:W-:Y:S02]  /*ff00*/  ISETP.GT.AND P6, PT, R168, 0x28, PT ;  /* 0x00000028a800780c */ /* 0x000fe40003fc4270 */
[----:B------:R-:W-:-:S02]  /*ff10*/  FSEL R167, R167, -INF , P4 ;  /* 0xff800000a7a77808 */ /* 0x000fc40002000000 */
[----:B------:R-:W-:Y:S01]  /*ff20*/  FSEL R181, R171, -INF , P5 ;  /* 0xff800000abb57808 */ /* 0x000fe20002800000 */
[----:B------:R-:W-:Y:S01]  /*ff30*/  FMUL.FTZ R171, R178, UR44 ;  /* 0x0000002cb2ab7c20 */ /* 0x000fe20008410000 */
[----:B------:R-:W-:Y:S02]  /*ff40*/  FSEL R208, R208, -INF , P6 ;  /* 0xff800000d0d07808 */ /* 0x000fe40003000000 */
[C---:B------:R-:W-:Y:S02]  /*ff50*/  ISETP.GT.AND P4, PT, R168.reuse, 0x30, PT ;  /* 0x00000030a800780c */ /* 0x040fe40003f84270 */
[C---:B------:R-:W-:Y:S01]  /*ff60*/  ISETP.GT.AND P5, PT, R168.reuse, 0x31, PT ;  /* 0x00000031a800780c */ /* 0x040fe20003fa4270 */
[----:B------:R-:W1:Y:S01]  /*ff70*/  MUFU.TANH R171, R171 ;  /* 0x000000ab00ab7308 */ /* 0x000e620000002400 */
[----:B------:R-:W-:Y:S02]  /*ff80*/  ISETP.GT.AND P6, PT, R168, 0x38, PT ;  /* 0x00000038a800780c */ /* 0x000fe40003fc4270 */
[----:B------:R-:W-:-:S02]  /*ff90*/  FMNMX.FTZ R168, R162, R200, !PT ;  /* 0x000000c8a2a87209 */ /* 0x000fc40007810000 */
[----:B------:R-:W-:Y:S02]  /*ffa0*/  FSEL R209, R209, -INF , P5 ;  /* 0xff800000d1d17808 */ /* 0x000fe40002800000 */
[----:B------:R-:W-:Y:S02]  /*ffb0*/  FMNMX.FTZ R168, R163, R168, !PT ;  /* 0x000000a8a3a87209 */ /* 0x000fe40007810000 */
[----:B----4-:R-:W-:Y:S02]  /*ffc0*/  FSEL R228, R228, -INF , P6 ;  /* 0xff800000e4e47808 */ /* 0x010fe40003000000 */
[----:B------:R-:W-:Y:S02]  /*ffd0*/  FMNMX.FTZ R168, R204, R168, !PT ;  /* 0x000000a8cca87209 */ /* 0x000fe40007810000 */
[----:B0-----:R-:W-:Y:S02]  /*ffe0*/  FSEL R229, R229, -INF , P3 ;  /* 0xff800000e5e57808 */ /* 0x001fe40001800000 */
[----:B------:R-:W-:-:S02]  /*fff0*/  FMNMX.FTZ R174, R206, R168, !PT ;  /* 0x000000a8ceae7209 */ /* 0x000fc40007810000 */
[----:B---3--:R-:W-:Y:S01]  /*10000*/  FMNMX.FTZ R168, R170, R169, !PT ;  /* 0x000000a9aaa87209 */ /* 0x008fe20007810000 */
[----:B------:R-:W-:Y:S01]  /*10010*/  IMAD.U32 R169, RZ, RZ, UR40 ;  /* 0x00000028ffa97e24 */ /* 0x000fe2000f8e00ff */
[----:B------:R-:W-:Y:S02]  /*10020*/  FMNMX.FTZ R170, R202, R174, !PT ;  /* 0x000000aecaaa7209 */ /* 0x000fe40007810000 */
[----:B-1----:R-:W-:Y:S01]  /*10030*/  FSEL R182, R171, -INF , P4 ;  /* 0xff800000abb67808 */ /* 0x002fe20002000000 */
[C---:B------:R-:W-:Y:S01]  /*10040*/  FMUL.FTZ R179, R168.reuse, R169 ;  /* 0x000000a9a8b37220 */ /* 0x040fe20000410000 */
[----:B------:R-:W-:Y:S02]  /*10050*/  FMNMX.FTZ R170, R205, R170, !PT ;  /* 0x000000aacdaa7209 */ /* 0x000fe40007810000 */
[----:B------:R-:W-:Y:S02]  /*10060*/  FSETP.NEU.FTZ.AND P4, PT, R168, -INF , PT ;  /* 0xff800000a800780b */ /* 0x000fe40003f9d000 */
[----:B------:R-:W-:-:S02]  /*10070*/  FMNMX.FTZ R170, R199, R170, !PT ;  /* 0x000000aac7aa7209 */ /* 0x000fc40007810000 */
[----:B------:R-:W-:Y:S02]  /*10080*/  FSEL R179, R179, RZ, P4 ;  /* 0x000000ffb3b37208 */ /* 0x000fe40002000000 */
[----:B------:R-:W-:-:S03]  /*10090*/  FMNMX.FTZ R170, R166, R170, !PT ;  /* 0x000000aaa6aa7209 */ /* 0x000fc60007810000 */
        /* <DEDUP_REMOVED lines=30> */
[----:B0-----:R-:W-:-:S02]  /*10280*/  FMNMX.FTZ R170, R170, R164, !PT ;  /* 0x000000a4aaaa7209 */ /* 0x001fc40007810000 */
[----:B------:R-:W-:-:S05]  /*10290*/  FSEL R164, R168, RZ, P4 ;  /* 0x000000ffa8a47208 */ /* 0x000fca0002000000 */
[----:B------:R-:W-:Y:S01]  /*102a0*/  MUFU.EX2 R160, R160 ;  /* 0x000000a000a07308 */ /* 0x000fe20000000800 */
[----:B------:R-:W0:Y:S01]  /*102b0*/  SHFL.BFLY PT, R154, R170, 0x1, 0x1f ;  /* 0x0c201f00aa9a7f89 */ /* 0x000e2200000e0000 */
[----:B------:R-:W-:-:S04]  /*102c0*/  FADD.FTZ R164, -R164, R197 ;  /* 0x000000c5a4a47221 */ /* 0x000fc80000010100 */
[----:B------:R-:W-:Y:S02]  /*102d0*/  FMUL.FTZ R164, R164, R169 ;  /* 0x000000a9a4a47220 */ /* 0x000fe40000410000 */
[----:B------:R-:W-:Y:S08]  /*102e0*/  MUFU.EX2 R157, R157 ;  /* 0x0000009d009d7308 */ /* 0x000ff00000000800 */
[----:B------:R-:W1:Y:S08]  /*102f0*/  MUFU.EX2 R164, R164 ;  /* 0x000000a400a47308 */ /* 0x000e700000000800 */
[----:B------:R-:W-:Y:S01]  /*10300*/  MUFU.EX2 R171, R171 ;  /* 0x000000ab00ab7308 */ /* 0x000fe20000000800 */
[----:B0-----:R-:W-:-:S04]  /*10310*/  FMNMX.FTZ R170, R170, R154, !PT ;  /* 0x0000009aaaaa7209 */ /* 0x001fc80007810000 */
[C---:B------:R-:W-:Y:S01]  /*10320*/  FSETP.NEU.FTZ.AND P3, PT, R170.reuse, -INF , PT ;  /* 0xff800000aa00780b */ /* 0x040fe20003f7d000 */
[CC--:B------:R-:W-:Y:S02]  /*10330*/  FMUL.FTZ R156, R170.reuse, R169.reuse ;  /* 0x000000a9aa9c7220 */ /* 0x0c0fe40000410000 */
[----:B------:R-:W-:Y:S01]  /*10340*/  MUFU.EX2 R172, R172 ;  /* 0x000000ac00ac7308 */ /* 0x000fe20000000800 */
[----:B------:R-:W-:Y:S01]  /*10350*/  FSEL R165, R170, RZ, P3 ;  /* 0x000000ffaaa57208 */ /* 0x000fe20001800000 */
[----:B-1----:R-:W-:Y:S01]  /*10360*/  FFMA.FTZ R14, R164, R14, R153 ;  /* 0x0000000ea40e7223 */ /* 0x002fe20000010099 */
[----:B------:R-:W-:Y:S01]  /*10370*/  FSEL R156, R156, RZ, P3 ;  /* 0x000000ff9c9c7208 */ /* 0x000fe20001800000 */
[----:B------:R-:W-:Y:S01]  /*10380*/  FMUL.FTZ R24, R24, R164 ;  /* 0x000000a418187220 */ /* 0x000fe20000410000 */
[----:B------:R-:W-:Y:S01]  /*10390*/  ISETP.NE.AND P3, PT, R192, RZ, PT ;  /* 0x000000ffc000720c */ /* 0x000fe20003f65270 */
[----:B------:R-:W-:Y:S01]  /*103a0*/  FADD.FTZ R165, -R165, R200 ;  /* 0x000000c8a5a57221 */ /* 0x000fe20000010100 */
[----:B------:R-:W-:Y:S01]  /*103b0*/  FADD.FTZ R14, R152, R14 ;  /* 0x0000000e980e7221 */ /* 0x000fe20000010000 */
[-CC-:B------:R-:W-:Y:S01]  /*103c0*/  FFMA.FTZ R154, R162, R169.reuse, -R156.reuse ;  /* 0x000000a9a29a7223 */ /* 0x180fe2000001089c */
[-CC-:B------:R-:W-:Y:S01]  /*103d0*/  FFMA.FTZ R158, R202, R169.reuse, -R156.reuse ;  /* 0x000000a9ca9e7223 */ /* 0x180fe2000001089c */
[-C--:B------:R-:W-:Y:S01]  /*103e0*/  FMUL.FTZ R165, R165, R169.reuse ;  /* 0x000000a9a5a57220 */ /* 0x080fe20000410000 */
[----:B------:R-:W-:Y:S01]  /*103f0*/  FFMA.FTZ R202, R166, R169, -R156 ;  /* 0x000000a9a6ca7223 */ /* 0x000fe2000001089c */
[----:B------:R-:W-:-:S02]  /*10400*/  @!P1 VIADD R166, R21, 0x38840 ;  /* 0x0003884015a69836 */ /* 0x000fc40000000000 */
[-CC-:B------:R-:W-:Y:S01]  /*10410*/  FFMA.FTZ R159, R163, R169.reuse, -R156.reuse ;  /* 0x000000a9a39f7223 */ /* 0x180fe2000001089c */
[----:B------:R-:W-:Y:S01]  /*10420*/  MUFU.EX2 R154, R154 ;  /* 0x0000009a009a7308 */ /* 0x000fe20000000800 */
[-CC-:B------:R-:W-:Y:S01]  /*10430*/  FFMA.FTZ R155, R204, R169.reuse, -R156.reuse ;  /* 0x000000a9cc9b7223 */ /* 0x180fe2000001089c */
[-C--:B------:R-:W-:Y:S01]  /*10440*/  FFMA.FTZ R162, R206, R169.reuse, -R156 ;  /* 0x000000a9cea27223 */ /* 0x080fe2000001089c */
[----:B------:R-:W-:Y:S01]  /*10450*/  @!P1 PRMT R166, RZ, 0x654, R166 ;  /* 0x00000654ffa69816 */ /* 0x000fe200000000a6 */
[-CC-:B------:R-:W-:Y:S01]  /*10460*/  FFMA.FTZ R163, R205, R169.reuse, -R156.reuse ;  /* 0x000000a9cda37223 */ /* 0x180fe2000001089c */
[-CC-:B------:R-:W-:Y:S01]  /*10470*/  FFMA.FTZ R183, R199, R169.reuse, -R156.reuse ;  /* 0x000000a9c7b77223 */ /* 0x180fe2000001089c */
[-CC-:B------:R-:W-:Y:S01]  /*10480*/  FFMA.FTZ R197, R167, R169.reuse, -R156.reuse ;  /* 0x000000a9a7c57223 */ /* 0x180fe2000001089c */
[----:B------:R0:W-:Y:S01]  /*10490*/  @!P1 SYNCS.ARRIVE.TRANS64.RED.A1T0 RZ, [R166+URZ], RZ ;  /* 0x000000ffa6ff99a7 */ /* 0x0001e2000810043f */
[----:B------:R-:W1:Y:S01]  /*104a0*/  MUFU.EX2 R165, R165 ;  /* 0x000000a500a57308 */ /* 0x000e620000000800 */
[-CC-:B------:R-:W-:Y:S01]  /*104b0*/  FFMA.FTZ R181, R181, R169.reuse, -R156.reuse ;  /* 0x000000a9b5b57223 */ /* 0x180fe2000001089c */
[-CC-:B------:R-:W-:Y:S01]  /*104c0*/  FFMA.FTZ R200, R208, R169.reuse, -R156.reuse ;  /* 0x000000a9d0c87223 */ /* 0x180fe2000001089c */
[-CC-:B------:R-:W-:Y:S01]  /*104d0*/  FFMA.FTZ R167, R207, R169.reuse, -R156.reuse ;  /* 0x000000a9cfa77223 */ /* 0x180fe2000001089c */
[-CC-:B------:R-:W-:Y:S01]  /*104e0*/  FFMA.FTZ R204, R209, R169.reuse, -R156.reuse ;  /* 0x000000a9d1cc7223 */ /* 0x180fe2000001089c */
[-CC-:B------:R-:W-:Y:S01]  /*104f0*/  FFMA.FTZ R207, R228, R169.reuse, -R156.reuse ;  /* 0x000000a9e4cf7223 */ /* 0x180fe2000001089c */
[-C--:B------:R-:W-:Y:S01]  /*10500*/  FFMA.FTZ R208, R229, R169.reuse, -R156 ;  /* 0x000000a9e5d07223 */ /* 0x080fe2000001089c */
[----:B0-----:R-:W-:Y:S01]  /*10510*/  @!P3 IMAD R166, R201, 0x40, R188 ;  /* 0x00000040c9a6b824 */ /* 0x001fe200078e02bc */
[----:B------:R-:W0:Y:S01]  /*10520*/  MUFU.EX2 R159, R159 ;  /* 0x0000009f009f7308 */ /* 0x000e220000000800 */
[----:B------:R-:W-:Y:S01]  /*10530*/  FFMA.FTZ R201, R182, R169, -R156 ;  /* 0x000000a9b6c97223 */ /* 0x000fe2000001089c */
[----:B------:R-:W-:Y:S01]  /*10540*/  FADD.FTZ R14, R161, R14 ;  /* 0x0000000ea10e7221 */ /* 0x000fe20000010000 */
[----:B------:R-:W-:Y:S01]  /*10550*/  @!P3 IMAD R166, R166, 0x4, R2 ;  /* 0x00000004a6a6b824 */ /* 0x000fe200078e0202 */
[----:B------:R-:W-:Y:S01]  /*10560*/  F2FP.BF16.F32.PACK_AB R152, R152, R153 ;  /* 0x000000999898723e */ /* 0x000fe200000010ff */
[----:B------:R-:W-:Y:S01]  /*10570*/  FMUL.FTZ R25, R25, R164 ;  /* 0x000000a419197220 */ /* 0x000fe20000410000 */
[----:B------:R-:W-:Y:S01]  /*10580*/  FADD.FTZ R14, R227, R14 ;  /* 0x0000000ee30e7221 */ /* 0x000fe20000010000 */
[----:B------:R-:W-:Y:S01]  /*10590*/  F2FP.BF16.F32.PACK_AB R156, R157, R160 ;  /* 0x000000a09d9c723e */ /* 0x000fe200000010ff */
[----:B------:R-:W2:Y:S01]  /*105a0*/  MUFU.EX2 R155, R155 ;  /* 0x0000009b009b7308 */ /* 0x000ea20000000800 */
[----:B------:R3:W-:Y:S01]  /*105b0*/  @!P3 STS [R166+0x38400], R164 ;  /* 0x038400a4a600b388 */ /* 0x0007e20000000800 */
[----:B-1----:R-:W-:Y:S01]  /*105c0*/  FFMA.FTZ R15, R165, R15, R154 ;  /* 0x0000000fa50f7223 */ /* 0x002fe2000001009a */
[----:B------:R-:W-:Y:S01]  /*105d0*/  FADD.FTZ R14, R160, R14 ;  /* 0x0000000ea00e7221 */ /* 0x000fe20000010000 */
[-C--:B------:R-:W-:Y:S01]  /*105e0*/  FMUL.FTZ R28, R28, R164.reuse ;  /* 0x000000a41c1c7220 */ /* 0x080fe20000410000 */
[----:B------:R1:W-:Y:S01]  /*105f0*/  @!P3 STS [R166+0x38420], R165 ;  /* 0x038420a5a600b388 */ /* 0x0003e20000000800 */
[----:B------:R-:W-:Y:S01]  /*10600*/  FMUL.FTZ R29, R29, R164 ;  /* 0x000000a41d1d7220 */ /* 0x000fe20000410000 */
[----:B------:R-:W-:Y:S01]  /*10610*/  FADD.FTZ R205, R157, R14 ;  /* 0x0000000e9dcd7221 */ /* 0x000fe20000010000 */
[----:B------:R-:W4:Y:S01]  /*10620*/  MUFU.EX2 R162, R162 ;  /* 0x000000a200a27308 */ /* 0x000f220000000800 */
        /* <DEDUP_REMOVED lines=17> */
[----:B------:R-:W-:Y:S01]  /*10740*/  F2FP.BF16.F32.PACK_AB R155, R162, R155 ;  /* 0x0000009ba29b723e */ /* 0x000fe200000010ff */
[----:B------:R-:W-:Y:S01]  /*10750*/  BAR.SYNC.DEFER_BLOCKING 0xf, 0x100 ;  /* 0x03c4000000007b1d */ /* 0x000fe20000010000 */
[-C--:B------:R-:W-:Y:S01]  /*10760*/  FMUL.FTZ R52, R52, R164.reuse ;  /* 0x000000a434347220 */ /* 0x080fe20000410000 */
[-C--:B------:R-:W-:Y:S01]  /*10770*/  FMUL.FTZ R53, R53, R164.reuse ;  /* 0x000000a435357220 */ /* 0x080fe20000410000 */
[-C--:B------:R-:W-:Y:S01]  /*10780*/  FMUL.FTZ R56, R56, R164.reuse ;  /* 0x000000a438387220 */ /* 0x080fe20000410000 */
[-C--:B------:R-:W-:Y:S01]  /*10790*/  FMUL.FTZ R57, R57, R164.reuse ;  /* 0x000000a439397220 */ /* 0x080fe20000410000 */
[-C--:B------:R-:W-:Y:S01]  /*107a0*/  FMUL.FTZ R60, R60, R164.reuse ;  /* 0x000000a43c3c7220 */ /* 0x080fe20000410000 */
[----:B------:R-:W-:Y:S01]  /*107b0*/  MUFU.EX2 R183, R183 ;  /* 0x000000b700b77308 */ /* 0x000fe20000000800 */
        /* <DEDUP_REMOVED lines=8> */
[C---:B--2---:R-:W-:Y:S01]  /*10840*/  F2FP.BF16.F32.PACK_AB R157, R163.reuse, R158 ;  /* 0x0000009ea39d723e */ /* 0x044fe200000010ff */
[----:B------:R-:W-:Y:S01]  /*10850*/  FADD.FTZ R206, R163, R15 ;  /* 0x0000000fa3ce7221 */ /* 0x000fe20000010000 */
[----:B------:R-:W-:Y:S01]  /*10860*/  F2FP.BF16.F32.PACK_AB R158, R172, R171 ;  /* 0x000000abac9e723e */ /* 0x000fe200000010ff */
        /* <DEDUP_REMOVED lines=45> */
[----:B------:R-:W-:Y:S01]  /*10b40*/  FMUL.FTZ R149, R149, R164 ;  /* 0x000000a495957220 */ /* 0x000fe20000410000 */
        /* <DEDUP_REMOVED lines=72> */
[----:B------:R-:W-:Y:S01]  /*10fd0*/  FMUL.FTZ R151, R151, R165 ;  /* 0x000000a597977220 */ /* 0x000fe20000410000 */
[----:B--2---:R-:W-:Y:S01]  /*10fe0*/  F2FP.BF16.F32.PACK_AB R160, R175, R174 ;  /* 0x000000aeafa0723e */ /* 0x004fe200000010ff */
[----:B------:R2:W-:Y:S01]  /*10ff0*/  STSM.16.M88.4 [R195+0x36400], R152 ;  /* 0x03640098c3007844 */ /* 0x0005e20000000200 */
[----:B0-----:R-:W-:Y:S01]  /*11000*/  F2FP.BF16.F32.PACK_AB R161, R181, R197 ;  /* 0x000000c5b5a1723e */ /* 0x001fe200000010ff */
[----:B------:R-:W-:Y:S01]  /*11010*/  VIADD R14, R198, 0x80 ;  /* 0x00000080c60e7836 */ /* 0x000fe20000000000 */
[----:B------:R-:W-:Y:S01]  /*11020*/  F2FP.BF16.F32.PACK_AB R162, R178, R173 ;  /* 0x000000adb2a2723e */ /* 0x000fe200000010ff */
[----:B------:R2:W-:Y:S01]  /*11030*/  STSM.16.M88.4 [R212], R156 ;  /* 0x0000009cd4007844 */ /* 0x0005e20000000200 */
[----:B----4-:R-:W-:Y:S01]  /*11040*/  F2FP.BF16.F32.PACK_AB R163, R182, R200 ;  /* 0x000000c8b6a3723e */ /* 0x010fe200000010ff */
[----:B------:R-:W-:Y:S01]  /*11050*/  IMAD.MOV.U32 R15, RZ, RZ, 0x40000040 ;  /* 0x40000040ff0f7424 */ /* 0x000fe200078e00ff */
[----:B---3--:R-:W-:Y:S01]  /*11060*/  F2FP.BF16.F32.PACK_AB R164, R176, R177 ;  /* 0x000000b1b0a4723e */ /* 0x008fe200000010ff */
[----:B------:R-:W-:Y:S01]  /*11070*/  IMAD.MOV.U32 R199, RZ, RZ, 0x40000040 ;  /* 0x40000040ffc77424 */ /* 0x000fe200078e00ff */
[----:B-1----:R-:W-:Y:S01]  /*11080*/  F2FP.BF16.F32.PACK_AB R165, R204, R201 ;  /* 0x000000c9cca5723e */ /* 0x002fe200000010ff */
[----:B------:R2:W-:Y:S01]  /*11090*/  STSM.16.M88.4 [R203], R160 ;  /* 0x000000a0cb007844 */ /* 0x0005e20000000200 */
[----:B------:R-:W-:Y:S01]  /*110a0*/  F2FP.BF16.F32.PACK_AB R166, R180, R179 ;  /* 0x000000b3b4a6723e */ /* 0x000fe200000010ff */
[----:B------:R-:W-:Y:S01]  /*110b0*/  FADD.FTZ R205, R171, R205 ;  /* 0x000000cdabcd7221 */ /* 0x000fe20000010000 */
[----:B-----5:R-:W-:Y:S01]  /*110c0*/  F2FP.BF16.F32.PACK_AB R167, R208, R207 ;  /* 0x000000cfd0a7723e */ /* 0x020fe200000010ff */
[----:B------:R-:W-:Y:S01]  /*110d0*/  FADD.FTZ R206, R183, R206 ;  /* 0x000000ceb7ce7221 */ /* 0x000fe20000010000 */
[----:B------:R-:W-:Y:S01]  /*110e0*/  ISETP.GT.AND P3, PT, R20, R196, PT ;  /* 0x000000c41400720c */ /* 0x000fe20003f64270 */
[----:B------:R-:W-:Y:S01]  /*110f0*/  FADD.FTZ R205, R172, R205 ;  /* 0x000000cdaccd7221 */ /* 0x000fe20000010000 */
[----:B------:R-:W-:Y:S01]  /*11100*/  @!P1 VIADD R21, R21, 0x38860 ;  /* 0x0003886015159836 */ /* 0x000fe20000000000 */
[----:B------:R2:W-:Y:S01]  /*11110*/  STSM.16.M88.4 [R210], R164 ;  /* 0x000000a4d2007844 */ /* 0x0005e20000000200 */
[----:B------:R-:W-:Y:S01]  /*11120*/  WARPGROUP.ARRIVE ;  /* 0x00000000000079c5 */ /* 0x000fe20000000000 */
[----:B------:R-:W-:Y:S01]  /*11130*/  FADD.FTZ R206, R202, R206 ;  /* 0x000000cecace7221 */ /* 0x000fe20000010000 */
[----:B------:R-:W-:Y:S01]  /*11140*/  FADD.FTZ R205, R174, R205 ;  /* 0x000000cdaecd7221 */ /* 0x000fe20000010000 */
[----:B------:R-:W-:-:S02]  /*11150*/  @!P1 PRMT R21, RZ, 0x654, R21 ;  /* 0x00000654ff159816 */ /* 0x000fc40000000015 */
[----:B------:R-:W-:Y:S01]  /*11160*/  FADD.FTZ R206, R197, R206 ;  /* 0x000000cec5ce7221 */ /* 0x000fe20000010000 */
[----:B------:R-:W-:Y:S01]  /*11170*/  HGMMA.64x256x16.F32.BF16 R24, R152, gdesc[UR4].tnspB, R24, gsb0 ;  /* 0x43e0000498187df0 */ /* 0x000fe20008001818 */
[----:B------:R-:W-:Y:S01]  /*11180*/  R2UR UR6, R14 ;  /* 0x000000000e0672ca */ /* 0x000fe200000e0000 */
[C---:B------:R-:W-:Y:S01]  /*11190*/  VIADD R14, R198.reuse, 0x100 ;  /* 0x00000100c60e7836 */ /* 0x040fe20000000000 */
[----:B------:R-:W-:Y:S01]  /*111a0*/  R2UR UR7, R15 ;  /* 0x000000000f0772ca */ /* 0x000fe200000e0000 */
[----:B------:R-:W-:Y:S02]  /*111b0*/  IMAD.MOV.U32 R15, RZ, RZ, 0x40000040 ;  /* 0x40000040ff0f7424 */ /* 0x000fe400078e00ff */
[----:B------:R-:W-:Y:S01]  /*111c0*/  FADD.FTZ R205, R175, R205 ;  /* 0x000000cdafcd7221 */ /* 0x000fe20000010000 */
[----:B------:R-:W-:Y:S02]  /*111d0*/  VIADD R198, R198, 0x180 ;  /* 0x00000180c6c67836 */ /* 0x000fe40000000000 */
[----:B------:R-:W-:Y:S01]  /*111e0*/  FADD.FTZ R206, R181, R206 ;  /* 0x000000ceb5ce7221 */ /* 0x000fe20000010000 */
[----:B------:R-:W-:-:S02]  /*111f0*/  IMAD.MOV.U32 R197, RZ, RZ, R168 ;  /* 0x000000ffffc57224 */ /* 0x000fc400078e00a8 */
[----:B------:R-:W-:Y:S01]  /*11200*/  FADD.FTZ R205, R173, R205 ;  /* 0x000000cdadcd7221 */ /* 0x000fe20000010000 */
[----:B------:R-:W-:Y:S01]  /*11210*/  FADD.FTZ R206, R200, R206 ;  /* 0x000000cec8ce7221 */ /* 0x000fe20000010000 */
[----:B------:R-:W-:Y:S02]  /*11220*/  IMAD.MOV.U32 R200, RZ, RZ, R170 ;  /* 0x000000ffffc87224 */ /* 0x000fe400078e00aa */
[----:B------:R-:W-:Y:S01]  /*11230*/  FADD.FTZ R205, R178, R205 ;  /* 0x000000cdb2cd7221 */ /* 0x000fe20000010000 */
[----:B------:R-:W-:-:S03]  /*11240*/  FADD.FTZ R206, R182, R206 ;  /* 0x000000ceb6ce7221 */ /* 0x000fc60000010000 */
[----:B------:R-:W-:Y:S01]  /*11250*/  FADD.FTZ R205, R177, R205 ;  /* 0x000000cdb1cd7221 */ /* 0x000fe20000010000 */
[----:B------:R-:W-:Y:S01]  /*11260*/  FADD.FTZ R206, R201, R206 ;  /* 0x000000cec9ce7221 */ /* 0x000fe20000010000 */
[----:B------:R-:W-:Y:S02]  /*11270*/  IMAD.MOV.U32 R201, RZ, RZ, R18 ;  /* 0x000000ffffc97224 */ /* 0x000fe400078e0012 */
[----:B------:R-:W-:Y:S01]  /*11280*/  FADD.FTZ R205, R176, R205 ;  /* 0x000000cdb0cd7221 */ /* 0x000fe20000010000 */
[----:B------:R-:W-:-:S03]  /*11290*/  FADD.FTZ R206, R204, R206 ;  /* 0x000000ceccce7221 */ /* 0x000fc60000010000 */
[----:B------:R-:W-:Y:S01]  /*112a0*/  FADD.FTZ R205, R179, R205 ;  /* 0x000000cdb3cd7221 */ /* 0x000fe20000010000 */
[----:B------:R-:W-:Y:S01]  /*112b0*/  FADD.FTZ R206, R207, R206 ;  /* 0x000000cecfce7221 */ /* 0x000fe20000010000 */
[----:B------:R-:W-:Y:S02]  /*112c0*/  WARPGROUP.DEPBAR.LE gsb0, 0x0 ;  /* 0x00008000000079c5 */ /* 0x000fe40000010000 */
[----:B------:R-:W-:-:S06]  /*112d0*/  WARPGROUP.ARRIVE ;  /* 0x00000000000079c5 */ /* 0x000fcc0000000000 */
[----:B------:R-:W-:Y:S01]  /*112e0*/  HGMMA.64x256x16.F32.BF16 R24, R156, gdesc[UR4].tnspB, R24, gsb0 ;  /* 0x43e000049c187df0 */ /* 0x000fe20008001818 */
[----:B------:R-:W-:Y:S01]  /*112f0*/  R2UR UR6, R14 ;  /* 0x000000000e0672ca */ /* 0x000fe200000e0000 */
[----:B------:R-:W-:Y:S01]  /*11300*/  FADD.FTZ R14, R180, R205 ;  /* 0x000000cdb40e7221 */ /* 0x000fe20000010000 */
[----:B------:R-:W-:Y:S01]  /*11310*/  R2UR UR7, R15 ;  /* 0x000000000f0772ca */ /* 0x000fe200000e0000 */
[----:B------:R-:W-:Y:S01]  /*11320*/  FADD.FTZ R15, R208, R206 ;  /* 0x000000ced00f7221 */ /* 0x000fe20000010000 */
        /* <DEDUP_REMOVED lines=20> */
[----:B0-----:R-:W-:-:S04]  /*11470*/  VIADD R21, R20, 0xffffffff ;  /* 0xffffffff14157836 */ /* 0x001fc80000000000 */
[----:B------:R-:W-:Y:S01]  /*11480*/  IMAD.MOV.U32 R20, RZ, RZ, R21 ;  /* 0x000000ffff147224 */ /* 0x000fe200078e0015 */
[----:B--2---:R-:W-:Y:S06]  /*11490*/  @P3 BRA `(.L_x_8694) ;  /* 0xffffffc400283947 */ /* 0x004fec000383ffff */
[----:B------:R-:W-:Y:S05]  /*114a0*/  BSYNC B1 ;  /* 0x0000000000017941 */ /* 0x000fea0003800000 */
.L_x_8683:
[----:B------:R-:W-:-:S07]  /*114b0*/  IMAD.MOV.U32 R20, RZ, RZ, R21 ;  /* 0x000000ffff147224 */ /* 0x000fce00078e0015 */
.L_x_8682:
[----:B------:R-:W-:Y:S05]  /*114c0*/  BSYNC B0 ;  /* 0x0000000000007941 */ /* 0x000fea0003800000 */
.L_x_8681:
[----:B------:R-:W-:Y:S01]  /*114d0*/  ISETP.GE.AND P2, PT, R20, R213, PT ;  /* 0x000000d51400720c */ /* 0x000fe20003f46270 */
[----:B------:R-:W-:-:S12]  /*114e0*/  BSSY B0, `(.L_x_8695) ;  /* 0x0000369000007945 */ /* 0x000fd80003800000 */
[----:B------:R-:W-:Y:S05]  /*114f0*/  @!P2 BRA `(.L_x_8696) ;  /* 0x00000034009ca947 */ /* 0x000fea0003800000 */
[----:B------:R-:W-:Y:S02]  /*11500*/  IMAD.MOV.U32 R199, RZ, RZ, R170 ;  /* 0x000000ffffc77224 */ /* 0x000fe400078e00aa */
[----:B------:R-:W-:Y:S02]  /*11510*/  IMAD.MOV.U32 R193, RZ, RZ, R168 ;  /* 0x000000ffffc17224 */ /* 0x000fe400078e00a8 */
[----:B------:R-:W-:-:S07]  /*11520*/  IMAD.MOV.U32 R198, RZ, RZ, R18 ;  /* 0x000000ffffc67224 */ /* 0x000fce00078e0012 */
.L_x_8707:
[----:B------:R-:W-:-:S05]  /*11530*/  VIADD R18, R198, 0x1 ;  /* 0x00000001c6127836 */ /* 0x000fca0000000000 */
[----:B------:R-:W-:-:S04]  /*11540*/  ISETP.NE.AND P2, PT, R18, 0x2, PT ;  /* 0x000000021200780c */ /* 0x000fc80003f45270 */
[----:B------:R-:W-:Y:S02]  /*11550*/  SEL R21, RZ, 0x1, P2 ;  /* 0x00000001ff157807 */ /* 0x000fe40001000000 */
[----:B------:R-:W-:Y:S02]  /*11560*/  SEL R18, R18, RZ, P2 ;  /* 0x000000ff12127207 */ /* 0x000fe40001000000 */
[----:B------:R-:W-:Y:S01]  /*11570*/  LOP3.LUT R19, R19, R21, RZ, 0x3c, !PT ;  /* 0x0000001513137212 */ /* 0x000fe200078e3cff */
[----:B------:R-:W-:Y:S06]  /*11580*/  @!P0 BRA `(.L_x_8697) ;  /* 0x0000000000048947 */ /* 0x000fec0003800000 */
[----:B------:R-:W-:Y:S01]  /*11590*/  BPT.TRAP 0x1 ;  /* 0x000000040000795c */ /* 0x000fe20000300000 */
.L_x_8697:
[----:B------:R-:W-:Y:S01]  /*115a0*/  IMAD R21, R18, 0x8, R2 ;  /* 0x0000000812157824 */ /* 0x000fe200078e0202 */
[----:B------:R-:W-:-:S04]  /*115b0*/  SHF.L.U32 R196, R19, 0x1f, RZ ;  /* 0x0000001f13c47819 */ /* 0x000fc800000006ff */
[----:B------:R0:W1:Y:S01]  /*115c0*/  SYNCS.PHASECHK.TRANS64.TRYWAIT P2, [R21+URZ+0x38830], R196 ;  /* 0x038830c4150075a7 */ /* 0x000062000804017f */
[----:B------:R-:W-:Y:S05]  /*115d0*/  @!P0 BRA `(.L_x_8698) ;  /* 0x0000000000048947 */ /* 0x000fea0003800000 */
[----:B------:R-:W-:Y:S01]  /*115e0*/  BPT.TRAP 0x1 ;  /* 0x000000040000795c */ /* 0x000fe20000300000 */
.L_x_8698:
[----:B------:R-:W-:Y:S01]  /*115f0*/  BSSY B1, `(.L_x_8699) ;  /* 0x0000006000017945 */ /* 0x000fe20003800000 */
[----:B---3--:R-:W-:Y:S02]  /*11600*/  IMAD R156, R18, 0x200, R0 ;  /* 0x00000200129c7824 */ /* 0x008fe400078e0200 */
[----:B------:R-:W-:Y:S01]  /*11610*/  IMAD.MOV.U32 R157, RZ, RZ, 0x40000040 ;  /* 0x40000040ff9d7424 */ /* 0x000fe200078e00ff */
[----:B-1----:R-:W-:Y:S06]  /*11620*/  @P2 BRA `(.L_x_8700) ;  /* 0x0000000000082947 */ /* 0x002fec0003800000 */
[----:B------:R-:W1:Y:S02]  /*11630*/  SYNCS.PHASECHK.TRANS64.TRYWAIT P2, [R21+URZ+0x38830], R196 ;  /* 0x038830c4150075a7 */ /* 0x000e64000804017f */
[----:B-1----:R-:W-:Y:S05]  /*11640*/  @!P2 BRA `(.L_x_8701) ;  /* 0x000001400054a947 */ /* 0x002fea0003800000 */
.L_x_8700:
[----:B------:R-:W-:Y:S05]  /*11650*/  BSYNC B1 ;  /* 0x0000000000017941 */ /* 0x000fea0003800000 */
.L_x_8699:
        /* <DEDUP_REMOVED lines=36> */
.L_x_8702:
[----:B------:R2:W3:Y:S01]  /*118a0*/  SYNCS.PHASECHK.TRANS64.TRYWAIT P2, [R21+URZ+0x38850], R196 ;  /* 0x038850c4150075a7 */ /* 0x0004e2000804017f */
[----:B------:R-:W-:Y:S05]  /*118b0*/  @!P0 BRA `(.L_x_8703) ;  /* 0x0000000000048947 */ /* 0x000fea0003800000 */
[----:B------:R-:W-:Y:S01]  /*118c0*/  BPT.TRAP 0x1 ;  /* 0x000000040000795c */ /* 0x000fe20000300000 */
.L_x_8703:
[----:B------:R-:W-:Y:S04]  /*118d0*/  BSSY B1, `(.L_x_8704) ;  /* 0x0000004000017945 */ /* 0x000fe80003800000 */
[----:B---3--:R-:W-:Y:S05]  /*118e0*/  @P2 BRA `(.L_x_8705) ;  /* 0x0000000000082947 */ /* 0x008fea0003800000 */
[----:B------:R-:W3:Y:S02]  /*118f0*/  SYNCS.PHASECHK.TRANS64.TRYWAIT P2, [R21+URZ+0x38850], R196 ;  /* 0x038850c4150075a7 */ /* 0x000ee4000804017f */
[----:B---3--:R-:W-:Y:S05]  /*11900*/  @!P2 BRA `(.L_x_8706) ;  /* 0x0000013c00b8a947 */ /* 0x008fea0003800000 */
.L_x_8705:
[----:B------:R-:W-:Y:S05]  /*11910*/  BSYNC B1 ;  /* 0x0000000000017941 */ /* 0x000fea0003800000 */
.L_x_8704:
        /* <DEDUP_REMOVED lines=13> */
[----:B------:R-:W-:Y:S02]  /*119f0*/  IMAD.MOV.U32 R207, RZ, RZ, 0x40000040 ;  /* 0x40000040ffcf7424 */ /* 0x000fe400078e00ff */
[----:B------:R-:W-:Y:S01]  /*11a00*/  IMAD.MOV.U32 R208, RZ, RZ, 0x28 ;  /* 0x00000028ffd07424 */ /* 0x000fe200078e00ff */
[----:B------:R-:W-:Y:S01]  /*11a10*/  HGMMA.64x64x16.F32.BF16 R152, gdesc[UR4], R152, gsb0 ;  /* 0x00e00000049879f0 */ /* 0x000fe20008001898 */
[----:B------:R-:W-:Y:S01]  /*11a20*/  R2UR UR4, R196 ;  /* 0x00000000c40472ca */ /* 0x000fe200000e0000 */
[----:B------:R-:W-:Y:S01]  /*11a30*/  VIADD R196, R204, 0x2 ;  /* 0x00000002ccc47836 */ /* 0x000fe20000000000 */
[----:B------:R-:W-:Y:S01]  /*11a40*/  R2UR UR5, R197 ;  /* 0x00000000c50572ca */ /* 0x000fe200000e0000 */
[----:B------:R-:W-:-:S02]  /*11a50*/  IMAD.MOV.U32 R197, RZ, RZ, 0x40000040 ;  /* 0x40000040ffc57424 */ /* 0x000fc400078e00ff */
[----:B------:R-:W-:Y:S01]  /*11a60*/  IMAD.MOV.U32 R209, RZ, RZ, 0xa00 ;  /* 0x00000a00ffd17424 */ /* 0x000fe200078e00ff */
        /* <DEDUP_REMOVED lines=161> */
[----:B------:R-:W-:Y:S02]  /*12480*/  SEL R208, R208, 0x26, P2 ;  /* 0x00000026d0d07807 */ /* 0x000fe40001000000 */
[----:B------:R-:W-:Y:S01]  /*12490*/  SEL R209, R209, 0x980, P2 ;  /* 0x00000980d1d17807 */ /* 0x000fe20001000000 */
[----:B------:R-:W-:Y:S01]  /*124a0*/  IMAD.IADD R200, R196, 0x1, R202 ;  /* 0x00000001c4c87824 */ /* 0x000fe200078e02ca */
[----:B------:R-:W-:Y:S02]  /*124b0*/  LOP3.LUT R208, R208, 0x6, RZ, 0xc0, !PT ;  /* 0x00000006d0d07812 */ /* 0x000fe400078ec0ff */
        /* <DEDUP_REMOVED lines=8> */
[----:B------:R-:W-:Y:S02]  /*12540*/  R2UR UR4, R200 ;  /* 0x00000000c80472ca */ /* 0x000fe400000e0000 */
[----:B------:R-:W-:Y:S01]  /*12550*/  R2UR UR5, R201 ;  /* 0x00000000c90572ca */ /* 0x000fe200000e0000 */
[----:B------:R-:W-:Y:S01]  /*12560*/  VIADD R201, R6, 0xa00 ;  /* 0x00000a0006c97836 */ /* 0x000fe20000000000 */
[C---:B------:R-:W-:Y:S02]  /*12570*/  SEL R200, R197.reuse, 0x2, P2 ;  /* 0x00000002c5c87807 */ /* 0x040fe40001000000 */
[----:B------:R-:W-:-:S03]  /*12580*/  SEL R197, R197, 0x6, !P2 ;  /* 0x00000006c5c57807 */ /* 0x000fc60005000000 */
[----:B------:R-:W-:Y:S01]  /*12590*/  IMAD.IADD R206, R202, 0x1, R200 ;  /* 0x00000001cace7824 */ /* 0x000fe200078e02c8 */
        /* <DEDUP_REMOVED lines=34> */
[----:B------:R-:W-:Y:S01]  /*127c0*/  IMAD.MOV.U32 R208, RZ, RZ, 0x30 ;  /* 0x00000030ffd07424 */ /* 0x000fe200078e00ff */
[----:B------:R-:W-:Y:S01]  /*127d0*/  R2UR UR7, R209 ;  /* 0x00000000d10772ca */ /* 0x000fe200000e0000 */
[----:B------:R-:W-:-:S03]  /*127e0*/  IMAD.MOV.U32 R209, RZ, RZ, 0xc00 ;  /* 0x00000c00ffd17424 */ /* 0x000fc600078e00ff */
[----:B------:R-:W-:Y:S02]  /*127f0*/  SEL R208, R208, 0x2e, P2 ;  /* 0x0000002ed0d07807 */ /* 0x000fe40001000000 */
[----:B------:R-:W-:Y:S02]  /*12800*/  SEL R209, R209, 0xb80, P2 ;  /* 0x00000b80d1d17807 */ /* 0x000fe40001000000 */
        /* <DEDUP_REMOVED lines=76> */
[----:B------:R-:W-:Y:S01]  /*12cd0*/  IMAD.MOV.U32 R201, RZ, RZ, 0x40000040 ;  /* 0x40000040ffc97424 */ /* 0x000fe200078e00ff */
        /* <DEDUP_REMOVED lines=30> */
[C---:B------:R-:W-:Y:S01]  /*12ec0*/  IMAD.IADD R196, R205.reuse, 0x1, R197 ;  /* 0x00000001cdc47824 */ /* 0x040fe200078e02c5 */
[----:B------:R-:W-:Y:S01]  /*12ed0*/  R2UR UR4, R206 ;  /* 0x00000000ce0472ca */ /* 0x000fe200000e0000 */
[----:B------:R-:W-:Y:S01]  /*12ee0*/  IMAD.IADD R206, R205, 0x1, R200 ;  /* 0x00000001cdce7824 */ /* 0x000fe200078e02c8 */
[----:B------:R-:W-:Y:S01]  /*12ef0*/  R2UR UR5, R207 ;  /* 0x00000000cf0572ca */ /* 0x000fe200000e0000 */
[----:B------:R-:W-:-:S02]  /*12f00*/  IMAD.MOV.U32 R207, RZ, RZ, 0x40000040 ;  /* 0x40000040ffcf7424 */ /* 0x000fc400078e00ff */
[----:B------:R-:W-:Y:S02]  /*12f10*/  IMAD.IADD R200, R200, 0x1, R202 ;  /* 0x00000001c8c87824 */ /* 0x000fe400078e02ca */
[----:B------:R-:W-:-:S05]  /*12f20*/  IMAD.MOV.U32 R205, RZ, RZ, 0x40 ;  /* 0x00000040ffcd7424 */ /* 0x000fca00078e00ff */
[----:B------:R-:W-:-:S04]  /*12f30*/  SEL R205, R205, 0x3e, P2 ;  /* 0x0000003ecdcd7807 */ /* 0x000fc80001000000 */
[----:B------:R-:W-:Y:S01]  /*12f40*/  LOP3.LUT R205, R205, 0x6, RZ, 0xc0, !PT ;  /* 0x00000006cdcd7812 */ /* 0x000fe200078ec0ff */
[----:B------:R-:W-:Y:S02]  /*12f50*/  WARPGROUP.DEPBAR.LE gsb0, 0x0 ;  /* 0x00008000000079c5 */ /* 0x000fe40000010000 */
[----:B------:R-:W-:-:S06]  /*12f60*/  WARPGROUP.ARRIVE ;  /* 0x00000000000079c5 */ /* 0x000fcc0000000000 */
[----:B------:R-:W-:Y:S01]  /*12f70*/  HGMMA.64x64x16.F32.BF16 R152, gdesc[UR4], R152, gsb0 ;  /* 0x00e00000049879f0 */ /* 0x000fe20008001898 */
[----:B------:R-:W-:Y:S02]  /*12f80*/  R2UR UR4, R206 ;  /* 0x00000000ce0472ca */ /* 0x000fe400000e0000 */
[----:B------:R-:W-:Y:S02]  /*12f90*/  R2UR UR5, R207 ;  /* 0x00000000cf0572ca */ /* 0x000fe400000e0000 */
[----:B------:R-:W-:Y:S01]  /*12fa0*/  R2UR UR6, R200 ;  /* 0x00000000c80672ca */ /* 0x000fe200000e0000 */
[----:B------:R-:W-:Y:S01]  /*12fb0*/  IMAD.IADD R200, R197, 0x1, R202 ;  /* 0x00000001c5c87824 */ /* 0x000fe200078e02ca */
[----:B------:R-:W-:Y:S01]  /*12fc0*/  R2UR UR7, R201 ;  /* 0x00000000c90772ca */ /* 0x000fe200000e0000 */
[----:B------:R-:W-:Y:S02]  /*12fd0*/  IMAD.MOV.U32 R197, RZ, RZ, 0x40000040 ;  /* 0x40000040ffc57424 */ /* 0x000fe400078e00ff */
[----:B------:R-:W-:Y:S01]  /*12fe0*/  IMAD.MOV.U32 R201, RZ, RZ, 0x40000040 ;  /* 0x40000040ffc97424 */ /* 0x000fe200078e00ff */
[----:B------:R-:W-:-:S02]  /*12ff0*/  WARPGROUP.DEPBAR.LE gsb0, 0x0 ;  /* 0x00008000000079c5 */ /* 0x000fc40000010000 */
[----:B------:R-:W-:-:S07]  /*13000*/  WARPGROUP.ARRIVE ;  /* 0x00000000000079c5 */ /* 0x000fce0000000000 */
        /* <DEDUP_REMOVED lines=127> */
[C---:B------:R-:W-:Y:S01]  /*13800*/  FADD.FTZ R171, -R168.reuse, R193 ;  /* 0x000000c1a8ab7221 */ /* 0x040fe20000010100 */
[----:B------:R-:W-:-:S03]  /*13810*/  FMUL.FTZ R193, R168, R169 ;  /* 0x000000a9a8c17220 */ /* 0x000fc60000410000 */
[-C--:B------:R-:W-:Y:S01]  /*13820*/  FMUL.FTZ R171, R171, R169.reuse ;  /* 0x000000a9abab7220 */ /* 0x080fe20000410000 */
[-CC-:B------:R-:W-:Y:S01]  /*13830*/  FFMA.FTZ R208, R156, R169.reuse, -R193.reuse ;  /* 0x000000a99cd07223 */ /* 0x180fe200000108c1 */
[-CC-:B------:R-:W-:Y:S01]  /*13840*/  FFMA.FTZ R156, R159, R169.reuse, -R193.reuse ;  /* 0x000000a99f9c7223 */ /* 0x180fe200000108c1 */
[----:B0-----:R-:W-:Y:S01]  /*13850*/  FMNMX.FTZ R170, R182, R170, !PT ;  /* 0x000000aab6aa7209 */ /* 0x001fe20007810000 */
[-CC-:B------:R-:W-:Y:S01]  /*13860*/  FFMA.FTZ R159, R161, R169.reuse, -R193.reuse ;  /* 0x000000a9a19f7223 */ /* 0x180fe200000108c1 */
[-CC-:B------:R-:W-:Y:S01]  /*13870*/  FFMA.FTZ R174, R165, R169.reuse, -R193.reuse ;  /* 0x000000a9a5ae7223 */ /* 0x180fe200000108c1 */
[-CC-:B------:R-:W-:Y:S01]  /*13880*/  FFMA.FTZ R152, R152, R169.reuse, -R193.reuse ;  /* 0x000000a998987223 */ /* 0x180fe200000108c1 */
[-CC-:B------:R-:W-:Y:S01]  /*13890*/  FFMA.FTZ R153, R153, R169.reuse, -R193.reuse ;  /* 0x000000a999997223 */ /* 0x180fe200000108c1 */
[-CC-:B------:R-:W-:Y:S01]  /*138a0*/  FFMA.FTZ R178, R201, R169.reuse, -R193.reuse ;  /* 0x000000a9c9b27223 */ /* 0x180fe200000108c1 */
[----:B------:R0:W2:Y:S01]  /*138b0*/  MUFU.EX2 R179, R171 ;  /* 0x000000ab00b37308 */ /* 0x0000a20000000800 */
[-CC-:B------:R-:W-:Y:S01]  /*138c0*/  FFMA.FTZ R197, R197, R169.reuse, -R193.reuse ;  /* 0x000000a9c5c57223 */ /* 0x180fe200000108c1 */
[----:B-1----:R-:W-:Y:S01]  /*138d0*/  FMNMX.FTZ R170, R183, R170, !PT ;  /* 0x000000aab7aa7209 */ /* 0x002fe20007810000 */
[-CC-:B------:R-:W-:Y:S01]  /*138e0*/  FFMA.FTZ R160, R160, R169.reuse, -R193.reuse ;  /* 0x000000a9a0a07223 */ /* 0x180fe200000108c1 */
[-CC-:B------:R-:W-:Y:S01]  /*138f0*/  FFMA.FTZ R172, R172, R169.reuse, -R193.reuse ;  /* 0x000000a9acac7223 */ /* 0x180fe200000108c1 */
[-CC-:B------:R-:W-:Y:S01]  /*13900*/  FFMA.FTZ R173, R173, R169.reuse, -R193.reuse ;  /* 0x000000a9adad7223 */ /* 0x180fe200000108c1 */
[-CC-:B------:R-:W-:Y:S01]  /*13910*/  FFMA.FTZ R176, R176, R169.reuse, -R193.reuse ;  /* 0x000000a9b0b07223 */ /* 0x180fe200000108c1 */
[----:B------:R-:W1:Y:S01]  /*13920*/  SHFL.BFLY PT, R175, R170, 0x2, 0x1f ;  /* 0x0c401f00aaaf7f89 */ /* 0x000e6200000e0000 */
[----:B------:R-:W3:Y:S01]  /*13930*/  MUFU.EX2 R152, R152 ;  /* 0x0000009800987308 */ /* 0x000ee20000000800 */
[-CC-:B0-----:R-:W-:Y:S01]  /*13940*/  FFMA.FTZ R171, R164, R169.reuse, -R193.reuse ;  /* 0x000000a9a4ab7223 */ /* 0x181fe200000108c1 */
[-CC-:B------:R-:W-:Y:S01]  /*13950*/  FFMA.FTZ R177, R177, R169.reuse, -R193.reuse ;  /* 0x000000a9b1b17223 */ /* 0x180fe200000108c1 */
[----:B------:R-:W-:-:S05]  /*13960*/  FFMA.FTZ R180, R180, R169, -R193 ;  /* 0x000000a9b4b47223 */ /* 0x000fca00000108c1 */
[----:B------:R-:W0:Y:S01]  /*13970*/  MUFU.EX2 R153, R153 ;  /* 0x0000009900997308 */ /* 0x000e220000000800 */
[-C--:B--2---:R-:W-:Y:S01]  /*13980*/  FMUL.FTZ R24, R24, R179.reuse ;  /* 0x000000b318187220 */ /* 0x084fe20000410000 */
[-C--:B------:R-:W-:Y:S01]  /*13990*/  FMUL.FTZ R25, R25, R179.reuse ;  /* 0x000000b319197220 */ /* 0x080fe20000410000 */
[-C--:B------:R-:W-:Y:S01]  /*139a0*/  FMUL.FTZ R28, R28, R179.reuse ;  /* 0x000000b31c1c7220 */ /* 0x080fe20000410000 */
[-C--:B------:R-:W-:Y:S01]  /*139b0*/  FMUL.FTZ R29, R29, R179.reuse ;  /* 0x000000b31d1d7220 */ /* 0x080fe20000410000 */
[-C--:B------:R-:W-:Y:S01]  /*139c0*/  FMUL.FTZ R32, R32, R179.reuse ;  /* 0x000000b320207220 */ /* 0x080fe20000410000 */
[-C--:B------:R-:W-:Y:S01]  /*139d0*/  FMUL.FTZ R33, R33, R179.reuse ;  /* 0x000000b321217220 */ /* 0x080fe20000410000 */
[-C--:B------:R-:W-:Y:S01]  /*139e0*/  FMUL.FTZ R36, R36, R179.reuse ;  /* 0x000000b324247220 */ /* 0x080fe20000410000 */
[----:B------:R-:W2:Y:S01]  /*139f0*/  MUFU.EX2 R208, R208 ;  /* 0x000000d000d07308 */ /* 0x000ea20000000800 */
[----:B---3--:R-:W-:Y:S01]  /*13a00*/  FFMA.FTZ R14, R179, R14, R152 ;  /* 0x0000000eb30e7223 */ /* 0x008fe20000010098 */
[-C--:B------:R-:W-:Y:S01]  /*13a10*/  FMUL.FTZ R37, R37, R179.reuse ;  /* 0x000000b325257220 */ /* 0x080fe20000410000 */
[-C--:B------:R-:W-:Y:S01]  /*13a20*/  FMUL.FTZ R40, R40, R179.reuse ;  /* 0x000000b328287220 */ /* 0x080fe20000410000 */
[-C--:B------:R-:W-:Y:S01]  /*13a30*/  FMUL.FTZ R41, R41, R179.reuse ;  /* 0x000000b329297220 */ /* 0x080fe20000410000 */
[-C--:B------:R-:W-:Y:S01]  /*13a40*/  FMUL.FTZ R44, R44, R179.reuse ;  /* 0x000000b32c2c7220 */ /* 0x080fe20000410000 */
[----:B------:R-:W-:Y:S01]  /*13a50*/  FMUL.FTZ R45, R45, R179 ;  /* 0x000000b32d2d7220 */ /* 0x000fe20000410000 */
[----:B-1----:R-:W-:Y:S01]  /*13a60*/  FMNMX.FTZ R170, R170, R175, !PT ;  /* 0x000000afaaaa7209 */ /* 0x002fe20007810000 */
[----:B------:R-:W-:Y:S01]  /*13a70*/  MUFU.EX2 R197, R197 ;  /* 0x000000c500c57308 */ /* 0x000fe20000000800 */
[----:B------:R-:W-:Y:S01]  /*13a80*/  FFMA.FTZ R175, R200, R169, -R193 ;  /* 0x000000a9c8af7223 */ /* 0x000fe200000108c1 */
[C---:B0-----:R-:W-:Y:S01]  /*13a90*/  FADD.FTZ R14, R153.reuse, R14 ;  /* 0x0000000e990e7221 */ /* 0x041fe20000010000 */
[----:B------:R-:W-:Y:S01]  /*13aa0*/  F2FP.BF16.F32.PACK_AB R152, R153, R152 ;  /* 0x000000989998723e */ /* 0x000fe200000010ff */
[----:B------:R-:W0:Y:S01]  /*13ab0*/  SHFL.BFLY PT, R161, R170, 0x1, 0x1f ;  /* 0x0c201f00aaa17f89 */ /* 0x000e2200000e0000 */
        /* <DEDUP_REMOVED lines=22> */
[----:B------:R-:W-:Y:S01]  /*13c20*/  FMUL.FTZ R84, R84, R179 ;  /* 0x000000b354547220 */ /* 0x000fe20000410000 */
[----:B0-----:R-:W-:Y:S01]  /*13c30*/  FMNMX.FTZ R170, R170, R161, !PT ;  /* 0x000000a1aaaa7209 */ /* 0x001fe20007810000 */
[-C--:B------:R-:W-:Y:S01]  /*13c40*/  FMUL.FTZ R85, R85, R179.reuse ;  /* 0x000000b355557220 */ /* 0x080fe20000410000 */
[-C--:B------:R-:W-:Y:S01]  /*13c50*/  FMUL.FTZ R88, R88, R179.reuse ;  /* 0x000000b358587220 */ /* 0x080fe20000410000 */
[----:B------:R-:W-:Y:S01]  /*13c60*/  FMUL.FTZ R89, R89, R179 ;  /* 0x000000b359597220 */ /* 0x000fe20000410000 */
[----:B------:R-:W-:Y:S01]  /*13c70*/  MUFU.EX2 R171, R171 ;  /* 0x000000ab00ab7308 */ /* 0x000fe20000000800 */
[C---:B------:R-:W-:Y:S01]  /*13c80*/  FADD.FTZ R161, -R170.reuse, R199 ;  /* 0x000000c7aaa17221 */ /* 0x040fe20000010100 */
[----:B------:R-:W-:Y:S01]  /*13c90*/  FMUL.FTZ R165, R170, R169 ;  /* 0x000000a9aaa57220 */ /* 0x000fe20000410000 */
[-C--:B------:R-:W-:Y:S01]  /*13ca0*/  FMUL.FTZ R92, R92, R179.reuse ;  /* 0x000000b35c5c7220 */ /* 0x080fe20000410000 */
[----:B------:R-:W-:Y:S01]  /*13cb0*/  FMUL.FTZ R93, R93, R179 ;  /* 0x000000b35d5d7220 */ /* 0x000fe20000410000 */
[-C--:B------:R-:W-:Y:S01]  /*13cc0*/  FMUL.FTZ R161, R161, R169.reuse ;  /* 0x000000a9a1a17220 */ /* 0x080fe20000410000 */
[-CC-:B------:R-:W-:Y:S01]  /*13cd0*/  FFMA.FTZ R154, R154, R169.reuse, -R165.reuse ;  /* 0x000000a99a9a7223 */ /* 0x180fe200000108a5 */
[-CC-:B------:R-:W-:Y:S01]  /*13ce0*/  FFMA.FTZ R201, R155, R169.reuse, -R165.reuse ;  /* 0x000000a99bc97223 */ /* 0x180fe200000108a5 */
[-CC-:B------:R-:W-:Y:S01]  /*13cf0*/  FFMA.FTZ R155, R157, R169.reuse, -R165.reuse ;  /* 0x000000a99d9b7223 */ /* 0x180fe200000108a5 */
[-CC-:B------:R-:W-:Y:S01]  /*13d00*/  FFMA.FTZ R157, R162, R169.reuse, -R165.reuse ;  /* 0x000000a9a29d7223 */ /* 0x180fe200000108a5 */
[----:B------:R-:W-:Y:S01]  /*13d10*/  @!P1 VIADD R162, R21, 0x38840 ;  /* 0x0003884015a29836 */ /* 0x000fe20000000000 */
[----:B------:R-:W-:Y:S01]  /*13d20*/  MUFU.EX2 R161, R161 ;  /* 0x000000a100a17308 */ /* 0x000fe20000000800 */
[-CC-:B------:R-:W-:Y:S01]  /*13d30*/  FFMA.FTZ R164, R158, R169.reuse, -R165.reuse ;  /* 0x000000a99ea47223 */ /* 0x180fe200000108a5 */
[-CC-:B------:R-:W-:Y:S01]  /*13d40*/  FFMA.FTZ R158, R163, R169.reuse, -R165.reuse ;  /* 0x000000a9a39e7223 */ /* 0x180fe200000108a5 */
[-CC-:B------:R-:W-:Y:S01]  /*13d50*/  FFMA.FTZ R193, R166, R169.reuse, -R165.reuse ;  /* 0x000000a9a6c17223 */ /* 0x180fe200000108a5 */
[----:B------:R-:W-:Y:S01]  /*13d60*/  @!P1 PRMT R162, RZ, 0x654, R162 ;  /* 0x00000654ffa29816 */ /* 0x000fe200000000a2 */
[-CC-:B------:R-:W-:Y:S01]  /*13d70*/  FFMA.FTZ R199, R167, R169.reuse, -R165.reuse ;  /* 0x000000a9a7c77223 */ /* 0x180fe200000108a5 */
[-CC-:B------:R-:W-:Y:S01]  /*13d80*/  FFMA.FTZ R181, R181, R169.reuse, -R165.reuse ;  /* 0x000000a9b5b57223 */ /* 0x180fe200000108a5 */
[-CC-:B------:R-:W-:Y:S01]  /*13d90*/  FFMA.FTZ R200, R202, R169.reuse, -R165.reuse ;  /* 0x000000a9cac87223 */ /* 0x180fe200000108a5 */
[----:B------:R-:W0:Y:S01]  /*13da0*/  MUFU.EX2 R154, R154 ;  /* 0x0000009a009a7308 */ /* 0x000e220000000800 */
[----:B------:R1:W-:Y:S01]  /*13db0*/  @!P1 SYNCS.ARRIVE.TRANS64.RED.A1T0 RZ, [R162+URZ], RZ ;  /* 0x000000ffa2ff99a7 */ /* 0x0003e2000810043f */
[-CC-:B------:R-:W-:Y:S01]  /*13dc0*/  FFMA.FTZ R205, R205, R169.reuse, -R165.reuse ;  /* 0x000000a9cdcd7223 */ /* 0x180fe200000108a5 */
[-CC-:B------:R-:W-:Y:S01]  /*13dd0*/  FFMA.FTZ R206, R206, R169.reuse, -R165.reuse ;  /* 0x000000a9cece7223 */ /* 0x180fe200000108a5 */
[----:B------:R-:W-:Y:S01]  /*13de0*/  FFMA.FTZ R207, R207, R169, -R165 ;  /* 0x000000a9cfcf7223 */ /* 0x000fe200000108a5 */
[-C--:B------:R-:W-:Y:S01]  /*13df0*/  FMUL.FTZ R96, R96, R179.reuse ;  /* 0x000000b360607220 */ /* 0x080fe20000410000 */
[-C--:B------:R-:W-:Y:S01]  /*13e00*/  FMUL.FTZ R97, R97, R179.reuse ;  /* 0x000000b361617220 */ /* 0x080fe20000410000 */
[----:B------:R-:W-:Y:S01]  /*13e10*/  FMUL.FTZ R100, R100, R179 ;  /* 0x000000b364647220 */ /* 0x000fe20000410000 */
[----:B------:R-:W2:Y:S01]  /*13e20*/  MUFU.EX2 R201, R201 ;  /* 0x000000c900c97308 */ /* 0x000ea20000000800 */
[----:B-1----:R-:W-:-:S02]  /*13e30*/  @!P2 IMAD R162, R198, 0x40, R188 ;  /* 0x00000040c6a2a824 */ /* 0x002fc400078e02bc */
[-CC-:B------:R-:W-:Y:S01]  /*13e40*/  FFMA.FTZ R198, R204, R169.reuse, -R165.reuse ;  /* 0x000000a9ccc67223 */ /* 0x180fe200000108a5 */
[-CC-:B------:R-:W-:Y:S01]  /*13e50*/  FFMA.FTZ R204, R182, R169.reuse, -R165.reuse ;  /* 0x000000a9b6cc7223 */ /* 0x180fe200000108a5 */
[----:B------:R-:W-:Y:S01]  /*13e60*/  FFMA.FTZ R165, R183, R169, -R165 ;  /* 0x000000a9b7a57223 */ /* 0x000fe200000108a5 */
[----:B------:R-:W-:Y:S02]  /*13e70*/  @!P2 IMAD R162, R162, 0x4, R2 ;  /* 0x00000004a2a2a824 */ /* 0x000fe400078e0202 */
[-C--:B------:R-:W-:Y:S01]  /*13e80*/  FMUL.FTZ R101, R101, R179.reuse ;  /* 0x000000b365657220 */ /* 0x080fe20000410000 */
[----:B------:R-:W-:Y:S01]  /*13e90*/  FMUL.FTZ R104, R104, R179 ;  /* 0x000000b368687220 */ /* 0x000fe20000410000 */
[----:B------:R-:W1:Y:S01]  /*13ea0*/  MUFU.EX2 R155, R155 ;  /* 0x0000009b009b7308 */ /* 0x000e620000000800 */
[----:B0-----:R-:W-:Y:S01]  /*13eb0*/  FFMA.FTZ R15, R161, R15, R154 ;  /* 0x0000000fa10f7223 */ /* 0x001fe2000001009a */
[----:B------:R-:W-:Y:S01]  /*13ec0*/  @!P2 STS [R162+0x38400], R179 ;  /* 0x038400b3a200a388 */ /* 0x000fe20000000800 */
[-C--:B------:R-:W-:Y:S01]  /*13ed0*/  FMUL.FTZ R105, R105, R179.reuse ;  /* 0x000000b369697220 */ /* 0x080fe20000410000 */
[-C--:B------:R-:W-:Y:S01]  /*13ee0*/  FMUL.FTZ R108, R108, R179.reuse ;  /* 0x000000b36c6c7220 */ /* 0x080fe20000410000 */
[-C--:B------:R-:W-:Y:S01]  /*13ef0*/  FMUL.FTZ R109, R109, R179.reuse ;  /* 0x000000b36d6d7220 */ /* 0x080fe20000410000 */
[----:B------:R0:W-:Y:S01]  /*13f00*/  @!P2 STS [R162+0x38420], R161 ;  /* 0x038420a1a200a388 */ /* 0x0001e20000000800 */
[-C--:B------:R-:W-:Y:S01]  /*13f10*/  FMUL.FTZ R112, R112, R179.reuse ;  /* 0x000000b370707220 */ /* 0x080fe20000410000 */
        /* <DEDUP_REMOVED lines=25> */
[----:B-1----:R-:W-:Y:S01]  /*140b0*/  FADD.FTZ R15, R155, R15 ;  /* 0x0000000f9b0f7221 */ /* 0x002fe20000010000 */
[C---:B------:R-:W-:Y:S01]  /*140c0*/  FADD.FTZ R14, R197.reuse, R14 ;  /* 0x0000000ec50e7221 */ /* 0x040fe20000010000 */
[----:B------:R-:W-:Y:S01]  /*140d0*/  F2FP.BF16.F32.PACK_AB R154, R197, R208 ;  /* 0x000000d0c59a723e */ /* 0x000fe200000010ff */
[----:B------:R-:W-:Y:S01]  /*140e0*/  FMUL.FTZ R26, R26, R161 ;  /* 0x000000a11a1a7220 */ /* 0x000fe20000410000 */
[----:B---3--:R-:W-:Y:S01]  /*140f0*/  FADD.FTZ R15, R164, R15 ;  /* 0x0000000fa40f7221 */ /* 0x008fe20000010000 */
[----:B------:R-:W-:Y:S01]  /*14100*/  FADD.FTZ R14, R156, R14 ;  /* 0x0000000e9c0e7221 */ /* 0x000fe20000010000 */
[----:B------:R-:W-:Y:S01]  /*14110*/  F2FP.BF16.F32.PACK_AB R155, R164, R155 ;  /* 0x0000009ba49b723e */ /* 0x000fe200000010ff */
[----:B------:R-:W-:Y:S01]  /*14120*/  BAR.SYNC.DEFER_BLOCKING 0xf, 0x100 ;  /* 0x03c4000000007b1d */ /* 0x000fe20000010000 */
[----:B--2---:R-:W-:Y:S01]  /*14130*/  FADD.FTZ R15, R157, R15 ;  /* 0x0000000f9d0f7221 */ /* 0x004fe20000010000 */
[----:B----4-:R-:W-:Y:S01]  /*14140*/  F2FP.BF16.F32.PACK_AB R157, R158, R157 ;  /* 0x0000009d9e9d723e */ /* 0x010fe200000010ff */
[----:B------:R-:W-:Y:S01]  /*14150*/  FMUL.FTZ R27, R27, R161 ;  /* 0x000000a11b1b7220 */ /* 0x000fe20000410000 */
[----:B------:R-:W-:Y:S01]  /*14160*/  F2FP.BF16.F32.PACK_AB R156, R160, R156 ;  /* 0x0000009ca09c723e */ /* 0x000fe200000010ff */
[----:B------:R-:W-:Y:S01]  /*14170*/  FADD.FTZ R202, R158, R15 ;  /* 0x0000000f9eca7221 */ /* 0x000fe20000010000 */
[----:B------:R-:W-:Y:S01]  /*14180*/  MUFU.EX2 R199, R199 ;  /* 0x000000c700c77308 */ /* 0x000fe20000000800 */
        /* <DEDUP_REMOVED lines=72> */
[----:B--2---:R-:W-:Y:S01]  /*14610*/  FADD.FTZ R205, R160, R14 ;  /* 0x0000000ea0cd7221 */ /* 0x004fe20000010000 */
[----:B-1----:R-:W-:Y:S01]  /*14620*/  F2FP.BF16.F32.PACK_AB R160, R175, R174 ;  /* 0x000000aeafa0723e */ /* 0x002fe200000010ff */
[----:B------:R1:W-:Y:S01]  /*14630*/  STSM.16.M88.4 [R195+0x36400], R152 ;  /* 0x03640098c3007844 */ /* 0x0003e20000000200 */
[----:B0-----:R-:W-:Y:S01]  /*14640*/  F2FP.BF16.F32.PACK_AB R161, R200, R181 ;  /* 0x000000b5c8a1723e */ /* 0x001fe200000010ff */
[----:B------:R-:W-:Y:S01]  /*14650*/  FADD.FTZ R205, R159, R205 ;  /* 0x000000cd9fcd7221 */ /* 0x000fe20000010000 */
[----:B------:R-:W-:Y:S01]  /*14660*/  F2FP.BF16.F32.PACK_AB R159, R199, R193 ;  /* 0x000000c1c79f723e */ /* 0x000fe200000010ff */
[----:B------:R-:W-:Y:S01]  /*14670*/  VIADD R14, R196, 0x80 ;  /* 0x00000080c40e7836 */ /* 0x000fe20000000000 */
[----:B------:R-:W0:Y:S01]  /*14680*/  MUFU.EX2 R178, R178 ;  /* 0x000000b200b27308 */ /* 0x000e220000000800 */
[----:B------:R-:W-:Y:S01]  /*14690*/  F2FP.BF16.F32.PACK_AB R162, R173, R172 ;  /* 0x000000acada2723e */ /* 0x000fe200000010ff */
[----:B------:R-:W-:Y:S01]  /*146a0*/  IMAD.MOV.U32 R15, RZ, RZ, 0x40000040 ;  /* 0x40000040ff0f7424 */ /* 0x000fe200078e00ff */
[----:B---3--:R-:W-:Y:S01]  /*146b0*/  F2FP.BF16.F32.PACK_AB R163, R182, R198 ;  /* 0x000000c6b6a3723e */ /* 0x008fe200000010ff */
[----:B------:R1:W-:Y:S01]  /*146c0*/  STSM.16.M88.4 [R212], R156 ;  /* 0x0000009cd4007844 */ /* 0x0003e20000000200 */
[----:B------:R-:W-:-:S02]  /*146d0*/  IMAD.MOV.U32 R197, RZ, RZ, 0x40000040 ;  /* 0x40000040ffc57424 */ /* 0x000fc400078e00ff */
[----:B------:R-:W-:Y:S01]  /*146e0*/  FADD.FTZ R202, R193, R202 ;  /* 0x000000cac1ca7221 */ /* 0x000fe20000010000 */
[----:B------:R-:W-:Y:S01]  /*146f0*/  FADD.FTZ R205, R171, R205 ;  /* 0x000000cdabcd7221 */ /* 0x000fe20000010000 */
[----:B------:R-:W-:Y:S01]  /*14700*/  MUFU.EX2 R177, R177 ;  /* 0x000000b100b17308 */ /* 0x000fe20000000800 */
[----:B------:R1:W-:Y:S01]  /*14710*/  STSM.16.M88.4 [R203], R160 ;  /* 0x000000a0cb007844 */ /* 0x0003e20000000200 */
[----:B------:R-:W-:Y:S01]  /*14720*/  FADD.FTZ R202, R199, R202 ;  /* 0x000000cac7ca7221 */ /* 0x000fe20000010000 */
[----:B------:R-:W-:Y:S01]  /*14730*/  FADD.FTZ R205, R174, R205 ;  /* 0x000000cdaecd7221 */ /* 0x000fe20000010000 */
[----:B------:R-:W-:Y:S01]  /*14740*/  ISETP.GT.AND P2, PT, R20, R213, PT ;  /* 0x000000d51400720c */ /* 0x000fe20003f44270 */
[----:B------:R-:W-:Y:S02]  /*14750*/  @!P1 VIADD R21, R21, 0x38860 ;  /* 0x0003886015159836 */ /* 0x000fe40000000000 */
[----:B------:R-:W-:Y:S01]  /*14760*/  FADD.FTZ R202, R181, R202 ;  /* 0x000000cab5ca7221 */ /* 0x000fe20000010000 */
[----:B------:R-:W-:Y:S01]  /*14770*/  FADD.FTZ R205, R175, R205 ;  /* 0x000000cdafcd7221 */ /* 0x000fe20000010000 */
[----:B------:R-:W2:Y:S01]  /*14780*/  MUFU.EX2 R180, R180 ;  /* 0x000000b400b47308 */ /* 0x000ea20000000800 */
[----:B0-----:R-:W-:Y:S01]  /*14790*/  F2FP.BF16.F32.PACK_AB R164, R178, R176 ;  /* 0x000000b0b2a4723e */ /* 0x001fe200000010ff */
[----:B------:R-:W-:Y:S01]  /*147a0*/  FADD.FTZ R202, R200, R202 ;  /* 0x000000cac8ca7221 */ /* 0x000fe20000010000 */
[----:B------:R-:W-:Y:S01]  /*147b0*/  FADD.FTZ R205, R172, R205 ;  /* 0x000000cdaccd7221 */ /* 0x000fe20000010000 */
[----:B------:R-:W-:Y:S01]  /*147c0*/  @!P1 PRMT R21, RZ, 0x654, R21 ;  /* 0x00000654ff159816 */ /* 0x000fe20000000015 */
[----:B------:R-:W-:-:S02]  /*147d0*/  IMAD.MOV.U32 R199, RZ, RZ, R170 ;  /* 0x000000ffffc77224 */ /* 0x000fc400078e00aa */
[----:B------:R-:W-:Y:S01]  /*147e0*/  FADD.FTZ R202, R198, R202 ;  /* 0x000000cac6ca7221 */ /* 0x000fe20000010000 */
[----:B------:R-:W-:Y:S01]  /*147f0*/  FADD.FTZ R205, R173, R205 ;  /* 0x000000cdadcd7221 */ /* 0x000fe20000010000 */
[----:B------:R-:W0:Y:S01]  /*14800*/  MUFU.EX2 R183, R206 ;  /* 0x000000ce00b77308 */ /* 0x000e220000000800 */
[----:B------:R-:W-:Y:S02]  /*14810*/  IMAD.MOV.U32 R198, RZ, RZ, R18 ;  /* 0x000000ffffc67224 */ /* 0x000fe400078e0012 */
[----:B------:R-:W-:Y:S01]  /*14820*/  FADD.FTZ R202, R182, R202 ;  /* 0x000000cab6ca7221 */ /* 0x000fe20000010000 */
[----:B------:R-:W-:Y:S01]  /*14830*/  FADD.FTZ R205, R176, R205 ;  /* 0x000000cdb0cd7221 */ /* 0x000fe20000010000 */
[----:B------:R-:W-:-:S03]  /*14840*/  IMAD.MOV.U32 R193, RZ, RZ, R168 ;  /* 0x000000ffffc17224 */ /* 0x000fc600078e00a8 */
[----:B------:R-:W-:Y:S01]  /*14850*/  FADD.FTZ R205, R178, R205 ;  /* 0x000000cdb2cd7221 */ /* 0x000fe20000010000 */
[----:B------:R-:W3:Y:S01]  /*14860*/  MUFU.EX2 R201, R207 ;  /* 0x000000cf00c97308 */ /* 0x000ee20000000800 */
[----:B--2---:R-:W-:Y:S02]  /*14870*/  F2FP.BF16.F32.PACK_AB R166, R180, R177 ;  /* 0x000000b1b4a6723e */ /* 0x004fe400000010ff */
[----:B------:R-:W-:-:S05]  /*14880*/  FADD.FTZ R205, R177, R205 ;  /* 0x000000cdb1cd7221 */ /* 0x000fca0000010000 */
[----:B------:R-:W2:Y:S01]  /*14890*/  MUFU.EX2 R204, R204 ;  /* 0x000000cc00cc7308 */ /* 0x000ea20000000800 */
[----:B0-----:R-:W-:-:S07]  /*148a0*/  FADD.FTZ R202, R183, R202 ;  /* 0x000000cab7ca7221 */ /* 0x001fce0000010000 */
[----:B------:R0:W4:Y:S01]  /*148b0*/  MUFU.EX2 R179, R165 ;  /* 0x000000a500b37308 */ /* 0x0001220000000800 */
[C---:B---3--:R-:W-:Y:S01]  /*148c0*/  FADD.FTZ R202, R201.reuse, R202 ;  /* 0x000000cac9ca7221 */ /* 0x048fe20000010000 */
[----:B0-----:R-:W-:-:S03]  /*148d0*/  F2FP.BF16.F32.PACK_AB R165, R201, R183 ;  /* 0x000000b7c9a5723e */ /* 0x001fc600000010ff */
[----:B--2---:R-:W-:Y:S01]  /*148e0*/  FADD.FTZ R202, R204, R202 ;  /* 0x000000caccca7221 */ /* 0x004fe20000010000 */
[----:B----4-:R-:W-:-:S05]  /*148f0*/  F2FP.BF16.F32.PACK_AB R167, R179, R204 ;  /* 0x000000ccb3a7723e */ /* 0x010fca00000010ff */
[----:B------:R1:W-:Y:S01]  /*14900*/  STSM.16.M88.4 [R210], R164 ;  /* 0x000000a4d2007844 */ /* 0x0003e20000000200 */
[----:B------:R-:W-:-:S06]  /*14910*/  WARPGROUP.ARRIVE ;  /* 0x00000000000079c5 */ /* 0x000fcc0000000000 */
        /* <DEDUP_REMOVED lines=36> */
[----:B-1----:R-:W-:Y:S06]  /*14b60*/  @P2 BRA `(.L_x_8707) ;  /* 0xffffffc800702947 */ /* 0x002fec000383ffff */
.L_x_8696:
[----:B------:R-:W-:Y:S05]  /*14b70*/  BSYNC B0 ;  /* 0x0000000000007941 */ /* 0x000fea0003800000 */
.L_x_8695:
[----:B------:R-:W0:Y:S01]  /*14b80*/  SHFL.BFLY PT, R0, R14, 0x2, 0x1f ;  /* 0x0c401f000e007f89 */ /* 0x000e2200000e0000 */
[----:B------:R-:W-:Y:S02]  /*14b90*/  IMAD.MOV.U32 R4, RZ, RZ, RZ ;  /* 0x000000ffff047224 */ /* 0x000fe400078e00ff */
[----:B------:R-:W-:Y:S01]  /*14ba0*/  IMAD.MOV.U32 R154, RZ, RZ, -0x800000 ;  /* 0xff800000ff9a7424 */ /* 0x000fe200078e00ff */
[----:B------:R-:W-:Y:S06]  /*14bb0*/  BAR.ARV 0x8, 0x100 ;  /* 0x0204000000007b1d */ /* 0x000fec0000002000 */
[----:B------:R-:W-:-:S02]  /*14bc0*/  VIADD R230, R230, 0x1 ;  /* 0x00000001e6e67836 */ /* 0x000fc40000000000 */
[----:B------:R-:W-:Y:S01]  /*14bd0*/  BAR.SYNC.DEFER_BLOCKING 0xf, 0x100 ;  /* 0x03c4000000007b1d */ /* 0x000fe20000010000 */
[----:B0-----:R-:W-:-:S05]  /*14be0*/  FADD.FTZ R0, R0, R14 ;  /* 0x0000000e00007221 */ /* 0x001fca0000010000 */
[----:B------:R-:W0:Y:S02]  /*14bf0*/  SHFL.BFLY PT, R3, R0, 0x1, 0x1f ;  /* 0x0c201f0000037f89 */ /* 0x000e2400000e0000 */
[----:B0-----:R-:W-:-:S05]  /*14c00*/  FADD.FTZ R3, R0, R3 ;  /* 0x0000000300037221 */ /* 0x001fca0000010000 */
[----:B------:R-:W-:-:S13]  /*14c10*/  FSETP.NE.FTZ.AND P0, PT, R3, RZ, PT ;  /* 0x000000ff0300720b */ /* 0x000fda0003f15000 */
[----:B------:R-:W0:Y:S08]  /*14c20*/  @P0 MUFU.LG2 R0, R3 ;  /* 0x0000000300000308 */ /* 0x000e300000000c00 */
[----:B------:R1:W2:Y:S01]  /*14c30*/  @P0 MUFU.RCP R4, R3 ;  /* 0x0000000300040308 */ /* 0x0002a20000001000 */
[----:B0-----:R-:W-:Y:S01]  /*14c40*/  @P0 FMUL.FTZ R0, R0, 0.69314718246459960938 ;  /* 0x3f31721800000820 */ /* 0x001fe20000410000 */
[----:B-1----:R-:W-:-:S04]  /*14c50*/  @P0 FMUL.FTZ R3, R169, 0.69314718246459960938 ;  /* 0x3f317218a9030820 */ /* 0x002fc80000410000 */
[----:B------:R-:W-:Y:S02]  /*14c60*/  @P0 FFMA.FTZ R154, R3, R168, R0 ;  /* 0x000000a8039a0223 */ /* 0x000fe40000010000 */
[----:B------:R-:W0:Y:S01]  /*14c70*/  SHFL.BFLY PT, R0, R15, 0x2, 0x1f ;  /* 0x0c401f000f007f89 */ /* 0x000e2200000e0000 */
        /* <DEDUP_REMOVED lines=52> */
[----:B0-----:R-:W-:Y:S01]  /*14fc0*/  FADD.FTZ R3, R0, R3 ;  /* 0x0000000300037221 */ /* 0x001fe20000010000 */
        /* <DEDUP_REMOVED lines=16> */
[----:B------:R-:W0:Y:S01]  /*150d0*/  @P0 MUFU.RCP R0, R3 ;  /* 0x0000000300000308 */ /* 0x000e220000001000 */
[----:B------:R-:W-:-:S07]  /*150e0*/  @P0 FMUL.FTZ R169, R169, 0.69314718246459960938 ;  /* 0x3f317218a9a90820 */ /* 0x000fce0000410000 */
[----:B------:R-:W1:Y:S01]  /*150f0*/  @P0 MUFU.LG2 R3, R3 ;  /* 0x0000000300030308 */ /* 0x000e620000000c00 */
[-C--:B0-----:R-:W-:Y:S01]  /*15100*/  FMUL.FTZ R26, R26, R0.reuse ;  /* 0x000000001a1a7220 */ /* 0x081fe20000410000 */
[-C--:B------:R-:W-:Y:S01]  /*15110*/  FMUL.FTZ R27, R27, R0.reuse ;  /* 0x000000001b1b7220 */ /* 0x080fe20000410000 */
[-C--:B------:R-:W-:Y:S01]  /*15120*/  FMUL.FTZ R30, R30, R0.reuse ;  /* 0x000000001e1e7220 */ /* 0x080fe20000410000 */
[-C--:B------:R-:W-:Y:S01]  /*15130*/  FMUL.FTZ R31, R31, R0.reuse ;  /* 0x000000001f1f7220 */ /* 0x080fe20000410000 */
[-C--:B------:R-:W-:Y:S01]  /*15140*/  FMUL.FTZ R34, R34, R0.reuse ;  /* 0x0000000022227220 */ /* 0x080fe20000410000 */
[-C--:B------:R-:W-:Y:S01]  /*15150*/  FMUL.FTZ R35, R35, R0.reuse ;  /* 0x0000000023237220 */ /* 0x080fe20000410000 */
[-C--:B------:R-:W-:Y:S01]  /*15160*/  FMUL.FTZ R38, R38, R0.reuse ;  /* 0x0000000026267220 */ /* 0x080fe20000410000 */
[----:B------:R-:W-:Y:S01]  /*15170*/  FMUL.FTZ R39, R39, R0 ;  /* 0x0000000027277220 */ /* 0x000fe20000410000 */
[----:B-1----:R-:W-:Y:S01]  /*15180*/  @P0 FMUL.FTZ R5, R3, 0.69314718246459960938 ;  /* 0x3f31721803050820 */ /* 0x002fe20000410000 */
[----:B------:R-:W-:-:S02]  /*15190*/  IMAD.MOV.U32 R3, RZ, RZ, -0x800000 ;  /* 0xff800000ff037424 */ /* 0x000fc400078e00ff */
[-C--:B------:R-:W-:Y:S01]  /*151a0*/  FMUL.FTZ R42, R42, R0.reuse ;  /* 0x000000002a2a7220 */ /* 0x080fe20000410000 */
[----:B------:R-:W-:Y:S01]  /*151b0*/  FMUL.FTZ R43, R43, R0 ;  /* 0x000000002b2b7220 */ /* 0x000fe20000410000 */
        /* <DEDUP_REMOVED lines=62> */
[----:B0-----:R-:W-:Y:S01]  /*155a0*/  SEL R0, RZ, 0x1, P1 ;  /* 0x00000001ff007807 */ /* 0x001fe20000800000 */
[----:B------:R-:W-:Y:S06]  /*155b0*/  BAR.ARV 0xe, 0x100 ;  /* 0x0384000000007b1d */ /* 0x000fec0000002000 */
[----:B------:R-:W-:-:S02]  /*155c0*/  PLOP3.LUT P0, PT, PT, PT, PT, 0x8, 0x0 ;  /* 0x000000000000781c */ /* 0x000fc40003f0e170 */
[----:B------:R-:W-:Y:S02]  /*155d0*/  LOP3.LUT R19, R19, R0, RZ, 0x3c, !PT ;  /* 0x0000000013137212 */ /* 0x000fe400078e3cff */
[----:B------:R-:W-:-:S09]  /*155e0*/  SEL R18, R18, RZ, P1 ;  /* 0x000000ff12127207 */ /* 0x000fd20000800000 */
.L_x_8628:
[----:B------:R-:W-:Y:S05]  /*155f0*/  BSYNC B7 ;  /* 0x0000000000077941 */ /* 0x000fea0003800000 */
.L_x_8624:
[----:B------:R-:W2:Y:S08]  /*15600*/  S2UR UR5, SR_CgaCtaId ;  /* 0x00000000000579c3 */ /* 0x000eb00000008800 */
[----:B------:R-:W-:Y:S06]  /*15610*/  BAR.SYNC.DEFER_BLOCKING 0x5, 0x180 ;  /* 0x0146000000007b1d */ /* 0x000fec0000010000 */
[----:B------:R-:W-:Y:S01]  /*15620*/  UMOV UR4, 0x400 ;  /* 0x0000040000047882 */ /* 0x000fe20000000000 */
[----:B------:R-:W-:Y:S01]  /*15630*/  BSSY B0, `(.L_x_8708) ;  /* 0x00004a9000007945 */ /* 0x000fe20003800000 */
[----:B--2---:R-:W-:-:S06]  /*15640*/  ULEA UR4, UR5, UR4, 0x18 ;  /* 0x0000000405047291 */ /* 0x004fcc000f8ec03f */
[----:B------:R-:W-:-:S05]  /*15650*/  IMAD.U32 R2, RZ, RZ, UR4 ;  /* 0x00000004ff027e24 */ /* 0x000fca000f8e00ff */
[----:B01----:R0:W1:Y:S01]  /*15660*/  LDS.128 R4, [R2+0x388d0] ;  /* 0x0388d00002047984 */ /* 0x0030620000000c00 */
[----:B------:R-:W-:Y:S06]  /*15670*/  BAR.ARV 0x4, 0x180 ;  /* 0x0106000000007b1d */ /* 0x000fec0000002000 */
[----:B------:R-:W-:Y:S05]  /*15680*/  @P0 BRA `(.L_x_8709) ;  /* 0x0000003800cc0947 */ /* 0x000fea0003800000 */
[----:B------:R-:W2:Y:S01]  /*15690*/  LDL R8, [R1+0x7c] ;  /* 0x00007c0001087983 */ /* 0x000ea20000100800 */
        /* <DEDUP_REMOVED lines=12> */
[----:B--2--5:R-:W-:-:S04]  /*15760*/  IMAD.WIDE R152, R8, 0x2, R20 ;  /* 0x0000000208987825 */ /* 0x024fc800078e0214 */
        /* <DEDUP_REMOVED lines=8> */
[----:B--2---:R-:W-:Y:S02]  /*157f0*/  IADD3 R8, P0, R152, 0x20, RZ ;  /* 0x0000002098087810 */ /* 0x004fe40007f1e0ff */
        /* <DEDUP_REMOVED lines=8> */
[----:B--2---:R-:W-:Y:S02]  /*15880*/  IADD3 R8, P0, R152, 0x40, RZ ;  /* 0x0000004098087810 */ /* 0x004fe40007f1e0ff */
        /* <DEDUP_REMOVED lines=140> */
[----:B-1----:R-:W-:Y:S02]  /*16150*/  MOV R4, R8 ;  /* 0x0000000800047202 */ /* 0x002fe40000000f00 */
        /* <DEDUP_REMOVED lines=26> */
[----:B-----5:R-:W2:Y:S04]  /*16300*/  LDG.E R4, desc[UR42][R8.64] ;  /* 0x0000002a08047981 */ /* 0x020ea8000c1e1900 */
[----:B-1----:R-:W2:Y:S02]  /*16310*/  LDG.E R8, desc[UR42][R8.64+0x4] ;  /* 0x0000042a08087981 */ /* 0x002ea4000c1e1900 */
[----:B--2---:R-:W-:-:S07]  /*16320*/  IMAD.IADD R4, R8, 0x1, -R4 ;  /* 0x0000000108047824 */ /* 0x004fce00078e0a04 */
.L_x_8710:
[----:B-1----:R-:W2:Y:S01]  /*16330*/  LDL R8, [R1+0x68] ;  /* 0x0000680001087983 */ /* 0x002ea20000100800 */
[----:B------:R-:W-:Y:S01]  /*16340*/  ISETP.NE.AND P1, PT, R218, RZ, PT ;  /* 0x000000ffda00720c */ /* 0x000fe20003f25270 */
[----:B------:R-:W-:-:S03]  /*16350*/  ULDC UR4, c[0x0][0xbd4] ;  /* 0x0002f50000047ab9 */ /* 0x000fc60000000800 */
[----:B------:R-:W-:Y:S01]  /*16360*/  SEL R218, R218, UR4, P1 ;  /* 0x00000004dada7c07 */ /* 0x000fe20008800000 */
[----:B--2---:R-:W1:Y:S02]  /*16370*/  SHFL.IDX PT, R8, R8, RZ, 0x1f ;  /* 0x00001fff08087589 */ /* 0x004e6400000e0000 */
[----:B-1----:R-:W-:Y:S02]  /*16380*/  ISETP.NE.AND P0, PT, R8, RZ, PT ;  /* 0x000000ff0800720c */ /* 0x002fe40003f05270 */
[----:B-----5:R-:W-:-:S11]  /*16390*/  SHF.R.S32.HI R8, RZ, 0x1f, R0 ;  /* 0x0000001fff087819 */ /* 0x020fd60000011400 */
[----:B------:R-:W-:Y:S05]  /*163a0*/  @P0 BRA `(.L_x_8711) ;  /* 0x0000000000f80947 */ /* 0x000fea0003800000 */
[----:B------:R-:W2:Y:S01]  /*163b0*/  LDL.LU R14, [R1+0x64] ;  /* 0x00006400010e7983 */ /* 0x000ea20000300800 */
[----:B------:R-:W-:Y:S01]  /*163c0*/  IMAD.MOV.U32 R9, RZ, RZ, 0xab8 ;  /* 0x00000ab8ff097424 */ /* 0x000fe200078e00ff */
[----:B------:R-:W-:Y:S01]  /*163d0*/  ISETP.GT.AND P1, PT, R218, 0x1, PT ;  /* 0x00000001da00780c */ /* 0x000fe20003f24270 */
[----:B---3--:R-:W1:Y:S01]  /*163e0*/  LDC R156, c[0x0][0xce8] ;  /* 0x00033a00ff9c7b82 */ /* 0x008e620000000800 */
[----:B------:R-:W3:Y:S01]  /*163f0*/  LDL R157, [R1+0x78] ;  /* 0x00007800019d7983 */ /* 0x000ee20000100800 */
[----:B------:R-:W-:Y:S02]  /*16400*/  ISETP.NE.U32.AND P0, PT, RZ, UR6, PT ;  /* 0x00000006ff007c0c */ /* 0x000fe4000bf05070 */
[----:B------:R-:W-:Y:S02]  /*16410*/  SEL R9, R9, 0xa78, P1 ;  /* 0x00000a7809097807 */ /* 0x000fe40000800000 */
[----:B------:R-:W-:Y:S02]  /*16420*/  ISETP.NE.AND.EX P0, PT, RZ, UR7, PT, P0 ;  /* 0x00000007ff007c0c */ /* 0x000fe4000bf05300 */
[----:B------:R-:W4:Y:S02]  /*16430*/  LDC.64 R12, c[0x0][R9+0x220] ;  /* 0x00008800090c7b82 */ /* 0x000f240000000a00 */
[----:B------:R-:W-:-:S06]  /*16440*/  SEL R15, R219, RZ, !P0 ;  /* 0x000000ffdb0f7207 */ /* 0x000fcc0004000000 */
[----:B------:R-:W5:Y:S01]  /*16450*/  LDC.64 R10, c[0x0][R9+0x218] ;  /* 0x00008600090a7b82 */ /* 0x000f620000000a00 */
[----:B------:R-:W-:Y:S02]  /*16460*/  IMAD.IADD R153, R216, 0x1, R194 ;  /* 0x00000001d8997824 */ /* 0x000fe400078e02c2 */
[----:B----4-:R-:W-:Y:S01]  /*16470*/  IMAD R13, R13, R15, RZ ;  /* 0x0000000f0d0d7224 */ /* 0x010fe200078e02ff */
[----:B------:R-:W-:Y:S02]  /*16480*/  SEL R155, R231, RZ, P1 ;  /* 0x000000ffe79b7207 */ /* 0x000fe40000800000 */
[----:B--2---:R-:W-:Y:S02]  /*16490*/  SEL R14, R14, RZ, !P0 ;  /* 0x000000ff0e0e7207 */ /* 0x004fe40004000000 */
[----:B-1----:R-:W-:-:S03]  /*164a0*/  ISETP.NE.AND P0, PT, R156, 0x1, PT ;  /* 0x000000019c00780c */ /* 0x002fc60003f05270 */
[C---:B------:R-:W-:Y:S02]  /*164b0*/  IMAD R14, R12.reuse, R14, R13 ;  /* 0x0000000e0c0e7224 */ /* 0x040fe400078e020d */
[----:B------:R-:W-:-:S04]  /*164c0*/  IMAD.WIDE.U32 R12, R12, R15, RZ ;  /* 0x0000000f0c0c7225 */ /* 0x000fc800078e00ff */
[-C--:B-----5:R-:W-:Y:S02]  /*164d0*/  IMAD R15, R11, R217.reuse, RZ ;  /* 0x000000d90b0f7224 */ /* 0x0a0fe400078e02ff */
[----:B------:R-:W-:-:S04]  /*164e0*/  IMAD.WIDE.U32 R10, R10, R217, RZ ;  /* 0x000000d90a0a7225 */ /* 0x000fc800078e00ff */
[----:B------:R-:W-:Y:S02]  /*164f0*/  IMAD.IADD R15, R11, 0x1, R15 ;  /* 0x000000010b0f7824 */ /* 0x000fe400078e020f */
[----:B------:R-:W1:Y:S01]  /*16500*/  @P0 LDC R11, c[0x0][0xcec] ;  /* 0x00033b00ff0b0b82 */ /* 0x000e620000000800 */
[----:B------:R-:W-:-:S07]  /*16510*/  IADD3 R152, P2, P3, R12, R10, R0 ;  /* 0x0000000a0c987210 */ /* 0x000fce0007b5e000 */
[----:B------:R-:W2:Y:S01]  /*16520*/  @P0 LDC R10, c[0x0][0xcf0] ;  /* 0x00033c00ff0a0b82 */ /* 0x000ea20000000800 */
[----:B------:R-:W-:-:S05]  /*16530*/  IMAD.IADD R14, R13, 0x1, R14 ;  /* 0x000000010d0e7824 */ /* 0x000fca00078e020e */
[----:B------:R-:W-:Y:S01]  /*16540*/  IADD3.X R14, R14, R15, R8, P2, P3 ;  /* 0x0000000f0e0e7210 */ /* 0x000fe200017e6408 */
[----:B------:R-:W-:Y:S02]  /*16550*/  IMAD.MOV.U32 R15, RZ, RZ, R153 ;  /* 0x000000ffff0f7224 */ /* 0x000fe400078e0099 */
[----:B-1----:R-:W-:-:S05]  /*16560*/  @P0 IMAD.HI.U32 R11, R153, R11, RZ ;  /* 0x0000000b990b0227 */ /* 0x002fca00078e00ff */
[----:B--2---:R-:W-:Y:S02]  /*16570*/  @P0 SHF.R.U32.HI R15, RZ, R10, R11 ;  /* 0x0000000aff0f0219 */ /* 0x004fe4000001160b */
[----:B------:R-:W1:Y:S02]  /*16580*/  LDC.64 R10, c[0x0][R9+0x228] ;  /* 0x00008a00090a7b82 */ /* 0x000e640000000a00 */
[----:B-1----:R-:W-:-:S04]  /*16590*/  IMAD.WIDE.U32 R12, R10, R155, RZ ;  /* 0x0000009b0a0c7225 */ /* 0x002fc800078e00ff */
[----:B------:R-:W-:-:S04]  /*165a0*/  IMAD R10, R11, R155, RZ ;  /* 0x0000009b0b0a7224 */ /* 0x000fc800078e02ff */
[----:B------:R-:W-:Y:S02]  /*165b0*/  IMAD.IADD R13, R13, 0x1, R10 ;  /* 0x000000010d0d7824 */ /* 0x000fe400078e020a */
[----:B------:R1:W2:Y:S01]  /*165c0*/  LDC.64 R10, c[0x0][R9+0x210] ;  /* 0x00008400090a7b82 */ /* 0x0002a20000000a00 */
[----:B------:R-:W-:Y:S01]  /*165d0*/  IADD3 R12, P0, P2, R15, R152, R12 ;  /* 0x000000980f0c7210 */ /* 0x000fe20007a1e00c */
[--C-:B------:R-:W-:Y:S01]  /*165e0*/  IMAD.MOV R152, RZ, RZ, -R15.reuse ;  /* 0x000000ffff987224 */ /* 0x100fe200078e0a0f */
[----:B------:R-:W-:-:S03]  /*165f0*/  SHF.R.S32.HI R15, RZ, 0x1f, R15 ;  /* 0x0000001fff0f7819 */ /* 0x000fc6000001140f */
[----:B------:R-:W-:Y:S01]  /*16600*/  IMAD R152, R156, R152, R153 ;  /* 0x000000989c987224 */ /* 0x000fe200078e0299 */
[----:B------:R-:W-:-:S04]  /*16610*/  IADD3.X R13, R15, R14, R13, P0, P2 ;  /* 0x0000000e0f0d7210 */ /* 0x000fc800007e440d */
[----:B-1----:R-:W-:Y:S01]  /*16620*/  SHF.R.S32.HI R9, RZ, 0x1f, R152 ;  /* 0x0000001fff097819 */ /* 0x002fe20000011498 */
[-C--:B--2---:R-:W-:Y:S02]  /*16630*/  IMAD R11, R11, R152.reuse, RZ ;  /* 0x000000980b0b7224 */ /* 0x084fe400078e02ff */
[----:B------:R-:W-:-:S04]  /*16640*/  IMAD.WIDE.U32 R12, R10, R152, R12 ;  /* 0x000000980a0c7225 */ /* 0x000fc800078e000c */
[----:B------:R-:W-:Y:S02]  /*16650*/  IMAD R9, R10, R9, R11 ;  /* 0x000000090a097224 */ /* 0x000fe400078e020b */
[----:B------:R-:W1:Y:S08]  /*16660*/  LDC.64 R10, c[0x0][0xca8] ;  /* 0x00032a00ff0a7b82 */ /* 0x000e700000000a00 */
[----:B-1----:R-:W1:Y:S08]  /*16670*/  @!P1 LDC R10, c[0x0][0xc50] ;  /* 0x00031400ff0a9b82 */ /* 0x002e700000000800 */
[----:B------:R-:W2:Y:S01]  /*16680*/  @!P1 LDC R11, c[0x0][0xc54] ;  /* 0x00031500ff0b9b82 */ /* 0x000ea20000000800 */
[----:B------:R-:W-:-:S02]  /*16690*/  IMAD.IADD R9, R13, 0x1, R9 ;  /* 0x000000010d097824 */ /* 0x000fc400078e0209 */
[----:B------:R-:W-:Y:S01]  /*166a0*/  IMAD.IADD R14, R188, 0x1, R194 ;  /* 0x00000001bc0e7824 */ /* 0x000fe200078e02c2 */
[----:B-1----:R-:W-:Y:S01]  /*166b0*/  LEA R13, P0, R12, R10, 0x2 ;  /* 0x0000000a0c0d7211 */ /* 0x002fe200078010ff */
[----:B---3--:R-:W-:-:S03]  /*166c0*/  IMAD.MOV R10, RZ, RZ, -R157 ;  /* 0x000000ffff0a7224 */ /* 0x008fc600078e0a9d */
[----:B--2---:R-:W-:Y:S02]  /*166d0*/  LEA.HI.X R9, R12, R11, R9, 0x2, P0 ;  /* 0x0000000b0c097211 */ /* 0x004fe400000f1409 */
[----:B------:R-:W-:Y:S01]  /*166e0*/  ISETP.NE.AND P0, PT, R215, R10, PT ;  /* 0x0000000ad700720c */ /* 0x000fe20003f05270 */
[----:B------:R-:W-:Y:S04]  /*166f0*/  SHFL.IDX PT, R12, R13, 0x1, 0x1c1f ;  /* 0x003c1f000d0c7f89 */ /* 0x000fe800000e0000 */
[----:B------:R-:W-:Y:S04]  /*16700*/  SHFL.IDX PT, R10, R13, RZ, 0x1c1f ;  /* 0x001c1fff0d0a7589 */ /* 0x000fe800000e0000 */
[----:B------:R-:W1:Y:S04]  /*16710*/  SHFL.IDX PT, R11, R9, RZ, 0x1c1f ;  /* 0x001c1fff090b7589 */ /* 0x000e6800000e0000 */
[----:B------:R2:W3:Y:S02]  /*16720*/  SHFL.IDX PT, R13, R9, 0x1, 0x1c1f ;  /* 0x003c1f00090d7f89 */ /* 0x0004e400000e0000 */
[----:B--2---:R-:W-:-:S05]  /*16730*/  IMAD R9, R4, R156, RZ ;  /* 0x0000009c04097224 */ /* 0x004fca00078e02ff */
[C---:B------:R-:W-:Y:S01]  /*16740*/  ISETP.GE.OR P1, PT, R14.reuse, R9, P0 ;  /* 0x000000090e00720c */ /* 0x040fe20000726670 */
[----:B------:R-:W-:-:S05]  /*16750*/  VIADD R14, R14, 0x8 ;  /* 0x000000080e0e7836 */ /* 0x000fca0000000000 */
[----:B------:R-:W-:-:S07]  /*16760*/  ISETP.GE.OR P0, PT, R14, R9, P0 ;  /* 0x000000090e00720c */ /* 0x000fce0000706670 */
[----:B-1----:R1:W-:Y:S06]  /*16770*/  @!P1 ST.E desc[UR42][R10.64], R154 ;  /* 0x0000009a0a009985 */ /* 0x0023ec000c10192a */
[----:B---3--:R1:W-:Y:S02]  /*16780*/  @!P0 ST.E desc[UR42][R12.64], R3 ;  /* 0x000000030c008985 */ /* 0x0083e4000c10192a */
.L_x_8711:
[----:B------:R-:W-:Y:S02]  /*16790*/  ISETP.GT.AND P1, PT, R218, 0x1, PT ;  /* 0x00000001da00780c */ /* 0x000fe40003f24270 */
[----:B------:R-:W-:-:S04]  /*167a0*/  ISETP.NE.U32.AND P0, PT, RZ, UR6, PT ;  /* 0x00000006ff007c0c */ /* 0x000fc8000bf05070 */
[----:B------:R-:W-:-:S04]  /*167b0*/  ISETP.NE.AND.EX P0, PT, RZ, UR7, PT, P0 ;  /* 0x00000007ff007c0c */ /* 0x000fc8000bf05300 */
[----:B------:R-:W-:-:S03]  /*167c0*/  SEL R219, R219, RZ, !P0 ;  /* 0x000000ffdbdb7207 */ /* 0x000fc60004000000 */
[----:B------:R-:W-:Y:S06]  /*167d0*/  @P1 BRA `(.L_x_8712) ;  /* 0x0000001000381947 */ /* 0x000fec0003800000 */
[----:B-1----:R-:W1:Y:S01]  /*167e0*/  S2R R10, SR_TID.X ;  /* 0x00000000000a7919 */ /* 0x002e620000002100 */
[----:B------:R-:W2:Y:S01]  /*167f0*/  LDC R87, c[0x0][0xce8] ;  /* 0x00033a00ff577b82 */ /* 0x000ea20000000800 */
        /* <DEDUP_REMOVED lines=17> */
[----:B------:R-:W-:Y:S01]  /*16910*/  IADD3 R45, P1, R20, 0x6000, RZ ;  /* 0x00006000142d7810 */ /* 0x000fe20007f3e0ff */
[----:B--2---:R-:W-:Y:S01]  /*16920*/  IMAD R90, R4, R87, RZ ;  /* 0x00000057045a7224 */ /* 0x004fe200078e02ff */
[----:B------:R-:W-:Y:S01]  /*16930*/  IADD3 R49, P2, R20, 0x7000, RZ ;  /* 0x0000700014317810 */ /* 0x000fe20007f5e0ff */
[----:B------:R-:W5:Y:S01]  /*16940*/  LD.E.128 R24, desc[UR42][R24.64] ;  /* 0x0000002a18187980 */ /* 0x000f62000c101d00 */
        /* <DEDUP_REMOVED lines=75> */
[----:B------:R-:W-:Y:S01]  /*16e00*/  ISETP.NE.AND P3, PT, R87, 0x1, PT ;  /* 0x000000015700780c */ /* 0x000fe20003f65270 */
[C---:B------:R-:W-:Y:S01]  /*16e10*/  IMAD R21, R0.reuse, UR5, R9 ;  /* 0x0000000500157c24 */ /* 0x040fe2000f8e0209 */
[----:B------:R-:W-:Y:S01]  /*16e20*/  LOP3.LUT R11, R11, 0xfffffff8, RZ, 0xc0, !PT ;  /* 0xfffffff80b0b7812 */ /* 0x000fe200078ec0ff */
[----:B------:R-:W-:Y:S01]  /*16e30*/  IMAD.WIDE.U32 R8, R0, UR4, RZ ;  /* 0x0000000400087c25 */ /* 0x000fe2000f8e00ff */
[----:B------:R-:W-:Y:S01]  /*16e40*/  ULDC.64 UR4, c[0x0][0xbe8] ;  /* 0x0002fa0000047ab9 */ /* 0x000fe20000000a00 */
[----:B------:R-:W1:Y:S01]  /*16e50*/  LDC R0, c[0x0][0xbc8] ;  /* 0x0002f200ff007b82 */ /* 0x000e620000000800 */
[----:B------:R-:W5:Y:S01]  /*16e60*/  LD.E.128 R12, desc[UR42][R12.64] ;  /* 0x0000002a0c0c7980 */ /* 0x000f62000c101d00 */
[----:B------:R-:W-:-:S03]  /*16e70*/  IMAD.IADD R9, R9, 0x1, R21 ;  /* 0x0000000109097824 */ /* 0x000fc600078e0215 */
[----:B------:R-:W5:Y:S03]  /*16e80*/  LD.E.128 R56, desc[UR42][R56.64] ;  /* 0x0000002a38387980 */ /* 0x000f66000c101d00 */
[----:B------:R-:W2:Y:S01]  /*16e90*/  @P3 LDC R89, c[0x0][0xcec] ;  /* 0x00033b00ff593b82 */ /* 0x000ea20000000800 */
[C---:B------:R-:W-:Y:S01]  /*16ea0*/  IMAD.WIDE.U32 R8, R217.reuse, UR4, R8 ;  /* 0x00000004d9087c25 */ /* 0x040fe2000f8e0008 */
[----:B------:R-:W5:Y:S03]  /*16eb0*/  LD.E.128 R60, desc[UR42][R60.64] ;  /* 0x0000002a3c3c7980 */ /* 0x000f66000c101d00 */
[----:B------:R-:W-:Y:S01]  /*16ec0*/  IMAD.IADD R20, R10, 0x1, -R11 ;  /* 0x000000010a147824 */ /* 0x000fe200078e0a0b */
[----:B------:R-:W5:Y:S02]  /*16ed0*/  LD.E.128 R64, desc[UR42][R64.64] ;  /* 0x0000002a40407980 */ /* 0x000f64000c101d00 */
[----:B------:R-:W4:Y:S01]  /*16ee0*/  @P3 LDC R91, c[0x0][0xcf0] ;  /* 0x00033c00ff5b3b82 */ /* 0x000f220000000800 */
[----:B------:R-:W-:Y:S01]  /*16ef0*/  SHF.R.S32.HI R10, RZ, 0x1f, R219 ;  /* 0x0000001fff0a7819 */ /* 0x000fe200000114db */
[----:B------:R-:W-:Y:S01]  /*16f00*/  IMAD R9, R217, UR5, R9 ;  /* 0x00000005d9097c24 */ /* 0x000fe2000f8e0209 */
[----:B------:R-:W-:Y:S01]  /*16f10*/  ULDC.64 UR4, c[0x0][0xbf0] ;  /* 0x0002fc0000047ab9 */ /* 0x000fe20000000a00 */
[----:B------:R-:W5:Y:S02]  /*16f20*/  LD.E.128 R68, desc[UR42][R68.64] ;  /* 0x0000002a44447980 */ /* 0x000f64000c101d00 */
[----:B------:R-:W-:Y:S01]  /*16f30*/  IMAD R10, R10, UR4, RZ ;  /* 0x000000040a0a7c24 */ /* 0x000fe2000f8e02ff */
[-C--:B-1----:R-:W-:Y:S01]  /*16f40*/  ISETP.GE.AND P1, PT, R226, R0.reuse, PT ;  /* 0x00000000e200720c */ /* 0x082fe20003f26270 */
[----:B------:R-:W-:Y:S01]  /*16f50*/  IMAD R11, R20, 0x20, R3 ;  /* 0x00000020140b7824 */ /* 0x000fe200078e0203 */
[----:B------:R-:W5:Y:S01]  /*16f60*/  LD.E.128 R72, desc[UR42][R72.64] ;  /* 0x0000002a48487980 */ /* 0x000f62000c101d00 */
[----:B------:R-:W-:Y:S01]  /*16f70*/  IMAD R85, R219, UR5, R10 ;  /* 0x00000005db557c24 */ /* 0x000fe2000f8e020a */
[----:B------:R-:W-:Y:S01]  /*16f80*/  SEL R10, RZ, 0xffffffff, P1 ;  /* 0xffffffffff0a7807 */ /* 0x000fe20000800000 */
[----:B------:R-:W-:Y:S01]  /*16f90*/  IMAD.IADD R3, R3, 0x1, R194 ;  /* 0x0000000103037824 */ /* 0x000fe200078e02c2 */
[-C--:B------:R-:W-:Y:S01]  /*16fa0*/  ISETP.GE.AND P0, PT, R225, R0.reuse, PT ;  /* 0x00000000e100720c */ /* 0x080fe20003f06270 */
[----:B------:R-:W-:Y:S01]  /*16fb0*/  IMAD.IADD R194, R194, 0x1, R11 ;  /* 0x00000001c2c27824 */ /* 0x000fe200078e020b */
[----:B------:R-:W5:Y:S01]  /*16fc0*/  LD.E.128 R76, desc[UR42][R76.64] ;  /* 0x0000002a4c4c7980 */ /* 0x000f62000c101d00 */
[----:B------:R-:W-:Y:S01]  /*16fd0*/  IMAD.SHL.U32 R93, R10, 0x2, RZ ;  /* 0x000000020a5d7824 */ /* 0x000fe200078e00ff */
[----:B------:R-:W-:Y:S01]  /*16fe0*/  SEL R21, RZ, 0xffffffff, P0 ;  /* 0xffffffffff157807 */ /* 0x000fe20000000000 */
[----:B--2---:R-:W-:Y:S01]  /*16ff0*/  @P3 IMAD.HI.U32 R10, R194, R89, RZ ;  /* 0x00000059c20a3227 */ /* 0x004fe200078e00ff */
[-C--:B------:R-:W-:Y:S01]  /*17000*/  ISETP.GE.AND P2, PT, R187, R0.reuse, PT ;  /* 0x00000000bb00720c */ /* 0x080fe20003f46270 */
[----:B------:R-:W5:Y:S01]  /*17010*/  LD.E.128 R80, desc[UR42][R80.64] ;  /* 0x0000002a50507980 */ /* 0x000f62000c101d00 */
[-C--:B------:R-:W-:Y:S01]  /*17020*/  ISETP.GE.AND P0, PT, R224, R0.reuse, PT ;  /* 0x00000000e000720c */ /* 0x080fe20003f06270 */
        /* <DEDUP_REMOVED lines=9> */
[-C--:B------:R-:W-:Y:S01]  /*170c0*/  ISETP.GE.AND P0, PT, R223, R0.reuse, PT ;  /* 0x00000000df00720c */ /* 0x080fe20003f06270 */
[----:B------:R-:W-:Y:S01]  /*170d0*/  IMAD.SHL.U32 R85, R10, 0x8, RZ ;  /* 0x000000080a557824 */ /* 0x000fe200078e00ff */
[--C-:B------:R-:W-:Y:S01]  /*170e0*/  SHF.R.S32.HI R10, RZ, 0x1f, R11.reuse ;  /* 0x0000001fff0a7819 */ /* 0x100fe2000001140b */
[----:B------:R-:W-:Y:S01]  /*170f0*/  @!PT LDS RZ, [RZ] ;  /* 0x00000000fffff984 */ /* 0x000fe20000000800 */
[----:B------:R-:W-:Y:S01]  /*17100*/  @!PT LDS RZ, [RZ] ;  /* 0x00000000fffff984 */ /* 0x000fe20000000800 */
[----:B------:R-:W-:Y:S01]  /*17110*/  @!PT LDS RZ, [RZ] ;  /* 0x00000000fffff984 */ /* 0x000fe20000000800 */
[----:B------:R-:W-:Y:S01]  /*17120*/  @!PT LDS RZ, [RZ] ;  /* 0x00000000fffff984 */ /* 0x000fe20000000800 */
[----:B------:R1:W-:Y:S06]  /*17130*/  MEMBAR.ALL.CTA ;  /* 0x0000000000007992 */ /* 0x0003ec0000008000 */
[----:B-1----:R-:W1:Y:S01]  /*17140*/  FENCE.VIEW.ASYNC.S ;  /* 0x00000000000073c6 */ /* 0x002e620000000000 */
        /* <DEDUP_REMOVED lines=9> */
[----:B------:R-:W-:-:S04]  /*171e0*/  IMAD.WIDE.U32 R8, R11, UR4, R8 ;  /* 0x000000040b087c25 */ /* 0x000fc8000f8e0008 */
        /* <DEDUP_REMOVED lines=8> */
[----:B------:R-:W-:Y:S02]  /*17270*/  IMAD R10, R10, UR4, RZ ;  /* 0x000000040a0a7c24 */ /* 0x000fe4000f8e02ff */
        /* <DEDUP_REMOVED lines=24> */
[----:B---3--:R-:W-:Y:S01]  /*17400*/  SHF.R.S32.HI R156, RZ, 0x1f, R226 ;  /* 0x0000001fff9c7819 */ /* 0x008fe200000114e2 */
[----:B--2---:R-:W-:Y:S06]  /*17410*/  @P1 BRA `(.L_x_8714) ;  /* 0x0000000000841947 */ /* 0x004fec0003800000 */
        /* <DEDUP_REMOVED lines=20> */
[CC--:B--2---:R-:W-:Y:S02]  /*17560*/  @!P0 LEA R10, P5, R224.reuse, R8.reuse, 0x1 ;  /* 0x00000008e00a8211 */ /* 0x0c4fe400078a08ff */
        /* <DEDUP_REMOVED lines=12> */
.L_x_8714:
[----:B------:R-:W-:Y:S05]  /*17630*/  BSYNC B1 ;  /* 0x0000000000017941 */ /* 0x000fea0003800000 */
.L_x_8713:
[----:B------:R-:W-:Y:S01]  /*17640*/  VIADD R3, R3, 0x20 ;  /* 0x0000002003037836 */ /* 0x000fe20000000000 */
[----:B-1-3--:R1:W2:Y:S04]  /*17650*/  SHFL.IDX PT, R9, R88, 0x1, 0x181f ;  /* 0x00381f0058097f89 */ /* 0x00a2a800000e0000 */
[----:B------:R-:W-:Y:S01]  /*17660*/  ISETP.GE.AND P0, PT, R3, R90, PT ;  /* 0x0000005a0300720c */ /* 0x000fe20003f06270 */
[----:B----4-:R1:W3:-:S12]  /*17670*/  SHFL.IDX PT, R8, R87, 0x1, 0x181f ;  /* 0x00381f0057087f89 */ /* 0x0102d800000e0000 */
[----:B-1----:R-:W-:Y:S05]  /*17680*/  @P0 BRA `(.L_x_8715) ;  /* 0x00000028008c0947 */ /* 0x002fea0003800000 */
[-C--:B------:R-:W-:Y:S02]  /*17690*/  ISETP.GE.AND P5, PT, R226, R0.reuse, PT ;  /* 0x00000000e200720c */ /* 0x080fe40003fa6270 */
[-C--:B------:R-:W-:Y:S02]  /*176a0*/  ISETP.GE.AND P6, PT, R187, R0.reuse, PT ;  /* 0x00000000bb00720c */ /* 0x080fe40003fc6270 */
[-C--:B------:R-:W-:Y:S02]  /*176b0*/  ISETP.GE.AND P4, PT, R225, R0.reuse, PT ;  /* 0x00000000e100720c */ /* 0x080fe40003f86270 */
[-C--:B------:R-:W-:Y:S02]  /*176c0*/  ISETP.GE.AND P2, PT, R223, R0.reuse, PT ;  /* 0x00000000df00720c */ /* 0x080fe40003f46270 */
[----:B------:R-:W-:Y:S02]  /*176d0*/  ISETP.GE.AND P3, PT, R224, R0, PT ;  /* 0x00000000e000720c */ /* 0x000fe40003f66270 */
[----:B------:R-:W-:-:S03]  /*176e0*/  LOP3.LUT P0, RZ, R86, 0x40, RZ, 0xc0, !PT ;  /* 0x0000004056ff7812 */ /* 0x000fc6000780c0ff */
[C---:B---3-5:R-:W-:Y:S02]  /*176f0*/  @!P5 LEA R12, P1, R226.reuse, R8, 0x1 ;  /* 0x00000008e20cd211 */ /* 0x068fe400078208ff */
[----:B--2---:R-:W-:Y:S02]  /*17700*/  @!P6 IMAD.WIDE R10, R187, 0x2, R8 ;  /* 0x00000002bb0ae825 */ /* 0x004fe400078e0208 */
        /* <DEDUP_REMOVED lines=27> */
.L_x_8712:
[----:B------:R-:W-:Y:S01]  /*178c0*/  ULDC.64 UR4, c[0x0][0xc08] ;  /* 0x0003020000047ab9 */ /* 0x000fe20000000a00 */
[----:B-1----:R-:W-:Y:S01]  /*178d0*/  IMAD.IADD R11, R216, 0x1, R194 ;  /* 0x00000001d80b7824 */ /* 0x002fe200078e02c2 */
        /* <DEDUP_REMOVED lines=9> */
[----:B------:R-:W-:Y:S01]  /*17970*/  IMAD.MOV.U32 R10, RZ, RZ, R11 ;  /* 0x000000ffff0a7224 */ /* 0x000fe200078e000b */
[----:B------:R-:W-:Y:S01]  /*17980*/  SHF.R.S32.HI R155, RZ, 0x1f, R235 ;  /* 0x0000001fff9b7819 */ /* 0x000fe200000114eb */
[----:B------:R-:W-:Y:S01]  /*17990*/  IMAD.IADD R9, R9, 0x1, R3 ;  /* 0x0000000109097824 */ /* 0x000fe200078e0203 */
[----:B---3--:R-:W-:Y:S01]  /*179a0*/  SHF.R.S32.HI R156, RZ, 0x1f, R236 ;  /* 0x0000001fff9c7819 */ /* 0x008fe200000114ec */
[----:B------:R-:W1:Y:S01]  /*179b0*/  LDC R3, c[0x0][0xce8] ;  /* 0x00033a00ff037b82 */ /* 0x000e620000000800 */
[----:B------:R-:W-:Y:S01]  /*179c0*/  IMAD.IADD R194, R188, 0x1, R194 ;  /* 0x00000001bcc27824 */ /* 0x000fe200078e02c2 */
[----:B------:R-:W-:Y:S01]  /*179d0*/  SHF.R.S32.HI R157, RZ, 0x1f, R237 ;  /* 0x0000001fff9d7819 */ /* 0x000fe200000114ed */
[----:B------:R-:W-:-:S04]  /*179e0*/  IMAD.WIDE.U32 R8, R217, UR4, R8 ;  /* 0x00000004d9087c25 */ /* 0x000fc8000f8e0008 */
[----:B------:R-:W-:Y:S01]  /*179f0*/  IMAD R9, R217, UR5, R9 ;  /* 0x00000005d9097c24 */ /* 0x000fe2000f8e0209 */
[----:B------:R-:W-:Y:S01]  /*17a00*/  ULDC.64 UR4, c[0x0][0xc40] ;  /* 0x0003100000047ab9 */ /* 0x000fe20000000a00 */
[----:B------:R-:W-:Y:S02]  /*17a10*/  VIADD R159, R192, 0xc8 ;  /* 0x000000c8c09f7836 */ /* 0x000fe40000000000 */
[----:B------:R-:W-:Y:S02]  /*17a20*/  IMAD R0, R0, UR4, RZ ;  /* 0x0000000400007c24 */ /* 0x000fe4000f8e02ff */
[----:B------:R-:W-:Y:S01]  /*17a30*/  IMAD.WIDE.U32 R8, R219, UR4, R8 ;  /* 0x00000004db087c25 */ /* 0x000fe2000f8e0008 */
[----:B------:R-:W-:-:S03]  /*17a40*/  SHF.R.S32.HI R159, RZ, 0x1f, R159 ;  /* 0x0000001fff9f7819 */ /* 0x000fc6000001149f */
[----:B------:R-:W-:Y:S01]  /*17a50*/  IMAD R0, R219, UR5, R0 ;  /* 0x00000005db007c24 */ /* 0x000fe2000f8e0200 */
[----:B------:R-:W-:Y:S01]  /*17a60*/  ULDC.64 UR4, c[0x0][0xc48] ;  /* 0x0003120000047ab9 */ /* 0x000fe20000000a00 */
[C---:B------:R-:W-:Y:S01]  /*17a70*/  VIADD R161, R192.reuse, 0xc0 ;  /* 0x000000c0c0a17836 */ /* 0x040fe20000000000 */
[----:B------:R-:W-:Y:S01]  /*17a80*/  SHF.R.S32.HI R219, RZ, 0x1f, R192 ;  /* 0x0000001fffdb7819 */ /* 0x000fe200000114c0 */
[----:B------:R-:W-:Y:S02]  /*17a90*/  IMAD.IADD R9, R9, 0x1, R0 ;  /* 0x0000000109097824 */ /* 0x000fe400078e0200 */
[----:B------:R-:W-:Y:S01]  /*17aa0*/  VIADD R163, R192, 0xb8 ;  /* 0x000000b8c0a37836 */ /* 0x000fe20000000000 */
[----:B-1----:R-:W-:Y:S01]  /*17ab0*/  ISETP.NE.AND P0, PT, R3, 0x1, PT ;  /* 0x000000010300780c */ /* 0x002fe20003f05270 */
[----:B------:R-:W-:Y:S01]  /*17ac0*/  IMAD.WIDE.U32 R8, R231, UR4, R8 ;  /* 0x00000004e7087c25 */ /* 0x000fe2000f8e0008 */
[----:B------:R-:W-:Y:S02]  /*17ad0*/  SHF.R.S32.HI R161, RZ, 0x1f, R161 ;  /* 0x0000001fffa17819 */ /* 0x000fe400000114a1 */
[----:B------:R-:W-:Y:S01]  /*17ae0*/  SHF.R.S32.HI R163, RZ, 0x1f, R163 ;  /* 0x0000001fffa37819 */ /* 0x000fe200000114a3 */
[----:B------:R-:W-:-:S02]  /*17af0*/  IMAD R4, R4, R3, RZ ;  /* 0x0000000304047224 */ /* 0x000fc400078e02ff */
[----:B------:R-:W-:Y:S01]  /*17b00*/  IMAD R9, R231, UR5, R9 ;  /* 0x00000005e7097c24 */ /* 0x000fe2000f8e0209 */
[----:B------:R-:W-:Y:S01]  /*17b10*/  ULDC.64 UR4, c[0x0][0xc30] ;  /* 0x00030c0000047ab9 */ /* 0x000fe20000000a00 */
[C---:B------:R-:W-:Y:S02]  /*17b20*/  VIADD R165, R192.reuse, 0xb0 ;  /* 0x000000b0c0a57836 */ /* 0x040fe40000000000 */
[C---:B------:R-:W-:Y:S02]  /*17b30*/  VIADD R167, R192.reuse, 0xa8 ;  /* 0x000000a8c0a77836 */ /* 0x040fe40000000000 */
[----:B------:R-:W1:Y:S01]  /*17b40*/  @P0 LDC R12, c[0x0][0xcec] ;  /* 0x00033b00ff0c0b82 */ /* 0x000e620000000800 */
[C---:B------:R-:W-:Y:S01]  /*17b50*/  VIADD R169, R192.reuse, 0xa0 ;  /* 0x000000a0c0a97836 */ /* 0x040fe20000000000 */
[----:B------:R-:W-:Y:S01]  /*17b60*/  SHF.R.S32.HI R165, RZ, 0x1f, R165 ;  /* 0x0000001fffa57819 */ /* 0x000fe200000114a5 */
[C---:B------:R-:W-:Y:S01]  /*17b70*/  VIADD R171, R192.reuse, 0x98 ;  /* 0x00000098c0ab7836 */ /* 0x040fe20000000000 */
[----:B------:R-:W-:Y:S01]  /*17b80*/  SHF.R.S32.HI R167, RZ, 0x1f, R167 ;  /* 0x0000001fffa77819 */ /* 0x000fe200000114a7 */
[C---:B------:R-:W-:Y:S01]  /*17b90*/  VIADD R173, R192.reuse, 0x90 ;  /* 0x00000090c0ad7836 */ /* 0x040fe20000000000 */
[----:B------:R-:W-:Y:S01]  /*17ba0*/  SHF.R.S32.HI R169, RZ, 0x1f, R169 ;  /* 0x0000001fffa97819 */ /* 0x000fe200000114a9 */
[C---:B------:R-:W-:Y:S01]  /*17bb0*/  VIADD R175, R192.reuse, 0x88 ;  /* 0x00000088c0af7836 */ /* 0x040fe20000000000 */
[----:B------:R-:W2:Y:S01]  /*17bc0*/  @P0 LDC R0, c[0x0][0xcf0] ;  /* 0x00033c00ff000b82 */ /* 0x000ea20000000800 */
        /* <DEDUP_REMOVED lines=19> */
[C---:B------:R-:W-:Y:S01]  /*17d00*/  VIADD R204, R192.reuse, 0x40 ;  /* 0x00000040c0cc7836 */ /* 0x040fe20000000000 */
[----:B------:R-:W-:Y:S01]  /*17d10*/  SHF.R.S32.HI R201, RZ, 0x1f, R201 ;  /* 0x0000001fffc97819 */ /* 0x000fe200000114c9 */
[C---:B------:R-:W-:Y:S01]  /*17d20*/  VIADD R206, R192.reuse, 0x38 ;  /* 0x00000038c0ce7836 */ /* 0x040fe20000000000 */
[----:B--2---:R-:W-:Y:S01]  /*17d30*/  @P0 SHF.R.U32.HI R10, RZ, R0, R12 ;  /* 0x00000000ff0a0219 */ /* 0x004fe2000001160c */
        /* <DEDUP_REMOVED lines=17> */
[----:B------:R-:W-:Y:S01]  /*17e50*/  ULDC.64 UR4, c[0x0][0xc28] ;  /* 0x00030a0000047ab9 */ /* 0x000fe20000000a00 */
[C---:B------:R-:W-:Y:S01]  /*17e60*/  VIADD R217, R192.reuse, 0x8 ;  /* 0x00000008c0d97836 */ /* 0x040fe20000000000 */
[----:B------:R-:W-:Y:S01]  /*17e70*/  SHF.R.S32.HI R228, RZ, 0x1f, R228 ;  /* 0x0000001fffe47819 */ /* 0x000fe200000114e4 */
[----:B------:R-:W-:Y:S01]  /*17e80*/  IMAD.IADD R9, R9, 0x1, R3 ;  /* 0x0000000109097824 */ /* 0x000fe200078e0203 */
[----:B------:R-:W-:Y:S01]  /*17e90*/  SHF.R.S32.HI R3, RZ, 0x1f, R0 ;  /* 0x0000001fff037819 */ /* 0x000fe20000011400 */
[----:B------:R-:W-:Y:S01]  /*17ea0*/  VIADD R158, R192, 0xc8 ;  /* 0x000000c8c09e7836 */ /* 0x000fe20000000000 */
[----:B------:R-:W-:Y:S01]  /*17eb0*/  SHF.R.S32.HI R217, RZ, 0x1f, R217 ;  /* 0x0000001fffd97819 */ /* 0x000fe200000114d9 */
[----:B------:R-:W-:-:S04]  /*17ec0*/  IMAD.WIDE.U32 R8, R0, UR4, R8 ;  /* 0x0000000400087c25 */ /* 0x000fc8000f8e0008 */
[----:B------:R-:W-:Y:S02]  /*17ed0*/  IMAD R3, R3, UR4, RZ ;  /* 0x0000000403037c24 */ /* 0x000fe4000f8e02ff */
[----:B------:R-:W-:Y:S02]  /*17ee0*/  VIADD R160, R192, 0xc0 ;  /* 0x000000c0c0a07836 */ /* 0x000fe40000000000 */
[----:B------:R-:W-:Y:S01]  /*17ef0*/  IMAD R3, R0, UR5, R3 ;  /* 0x0000000500037c24 */ /* 0x000fe2000f8e0203 */
[----:B------:R-:W-:Y:S01]  /*17f00*/  ULDC.64 UR4, c[0x0][0xc00] ;  /* 0x0003000000047ab9 */ /* 0x000fe20000000a00 */
[----:B------:R-:W-:Y:S01]  /*17f10*/  VIADD R162, R192, 0xb8 ;  /* 0x000000b8c0a27836 */ /* 0x000fe20000000000 */
[----:B------:R-:W-:Y:S01]  /*17f20*/  LEA R0, P0, R8, UR4, 0x2 ;  /* 0x0000000408007c11 */ /* 0x000fe2000f8010ff */
[----:B------:R-:W-:Y:S02]  /*17f30*/  IMAD.IADD R3, R9, 0x1, R3 ;  /* 0x0000000109037824 */ /* 0x000fe400078e0203 */
[----:B------:R-:W-:-:S02]  /*17f40*/  VIADD R164, R192, 0xb0 ;  /* 0x000000b0c0a47836 */ /* 0x000fc40000000000 */
[----:B------:R1:W2:Y:S01]  /*17f50*/  SHFL.IDX PT, R15, R0, RZ, 0x1c1f ;  /* 0x001c1fff000f7589 */ /* 0x0002a200000e0000 */
[----:B------:R-:W-:Y:S01]  /*17f60*/  LEA.HI.X R3, R8, UR5, R3, 0x2, P0 ;  /* 0x0000000508037c11 */ /* 0x000fe200080f1403 */
[----:B------:R-:W-:Y:S01]  /*17f70*/  VIADD R8, R2, 0x38820 ;  /* 0x0003882002087836 */ /* 0x000fe20000000000 */
[----:B------:R-:W-:Y:S01]  /*17f80*/  ISETP.GE.AND P0, PT, R194, R4, PT ;  /* 0x00000004c200720c */ /* 0x000fe20003f06270 */
[C---:B------:R-:W-:Y:S02]  /*17f90*/  VIADD R166, R192.reuse, 0xa8 ;  /* 0x000000a8c0a67836 */ /* 0x040fe40000000000 */
[----:B------:R1:W3:Y:S01]  /*17fa0*/  SHFL.IDX PT, R14, R3, RZ, 0x1c1f ;  /* 0x001c1fff030e7589 */ /* 0x0002e200000e0000 */
[----:B------:R-:W-:Y:S01]  /*17fb0*/  PRMT R8, RZ, 0x654, R8 ;  /* 0x00000654ff087816 */ /* 0x000fe20000000008 */
[C---:B------:R-:W-:Y:S02]  /*17fc0*/  VIADD R168, R192.reuse, 0xa0 ;  /* 0x000000a0c0a87836 */ /* 0x040fe40000000000 */
[C---:B------:R-:W-:Y:S01]  /*17fd0*/  VIADD R170, R192.reuse, 0x98 ;  /* 0x00000098c0aa7836 */ /* 0x040fe20000000000 */
[----:B------:R1:W-:Y:S01]  /*17fe0*/  SYNCS.ARRIVE.TRANS64.RED.A1T0 RZ, [R8+URZ], RZ ;  /* 0x000000ff08ff79a7 */ /* 0x0003e2000810043f */
        /* <DEDUP_REMOVED lines=148> */
.L_x_8717:
[----:B------:R-:W-:Y:S05]  /*18930*/  BSYNC B1 ;  /* 0x0000000000017941 */ /* 0x000fea0003800000 */
.L_x_8716:
[----:B-1----:R-:W-:Y:S01]  /*18940*/  VIADD R9, R194, 0x8 ;  /* 0x00000008c2097836 */ /* 0x002fe20000000000 */
[----:B------:R-:W1:Y:S04]  /*18950*/  SHFL.IDX PT, R3, R3, 0x1, 0x1c1f ;  /* 0x003c1f0003037f89 */ /* 0x000e6800000e0000 */
[----:B------:R-:W-:Y:S01]  /*18960*/  ISETP.GE.AND P0, PT, R9, R4, PT ;  /* 0x000000040900720c */ /* 0x000fe20003f06270 */
[----:B------:R2:W3:-:S12]  /*18970*/  SHFL.IDX PT, R29, R0, 0x1, 0x1c1f ;  /* 0x003c1f00001d7f89 */ /* 0x0004d800000e0000 */
[----:B--2---:R-:W-:Y:S05]  /*18980*/  @P0 BRA `(.L_x_8715) ;  /* 0x0000001400cc0947 */ /* 0x004fea0003800000 */
[----:B------:R-:W-:Y:S02]  /*18990*/  ULDC UR4, c[0x0][0xbc8] ;  /* 0x0002f20000047ab9 */ /* 0x000fe40000000800 */
[----:B------:R-:W-:Y:S02]  /*189a0*/  ISETP.GE.AND P4, PT, R192, UR4, PT ;  /* 0x00000004c0007c0c */ /* 0x000fe4000bf86270 */
[----:B------:R-:W-:Y:S02]  /*189b0*/  ISETP.GE.AND P2, PT, R229, UR4, PT ;  /* 0x00000004e5007c0c */ /* 0x000fe4000bf46270 */
[----:B------:R-:W-:Y:S02]  /*189c0*/  ISETP.GE.AND P1, PT, R227, UR4, PT ;  /* 0x00000004e3007c0c */ /* 0x000fe4000bf26270 */
[----:B------:R-:W-:-:S07]  /*189d0*/  ISETP.GE.AND P0, PT, R220, UR4, PT ;  /* 0x00000004dc007c0c */ /* 0x000fce000bf06270 */
[----:B---3--:R-:W-:-:S04]  /*189e0*/  @!P4 LEA R8, P3, R192, R29, 0x2 ;  /* 0x0000001dc008c211 */ /* 0x008fc800078610ff */
[----:B-1----:R-:W-:Y:S02]  /*189f0*/  @!P4 LEA.HI.X R9, R192, R3, R219, 0x2, P3 ;  /* 0x00000003c009c211 */ /* 0x002fe400018f14db */
[----:B------:R-:W-:Y:S02]  /*18a00*/  ISETP.GE.AND P3, PT, R213, UR4, PT ;  /* 0x00000004d5007c0c */ /* 0x000fe4000bf66270 */
[----:B------:R-:W-:Y:S01]  /*18a10*/  @!P1 LEA R10, P5, R227, R29, 0x2 ;  /* 0x0000001de30a9211 */ /* 0x000fe200078a10ff */
        /* <DEDUP_REMOVED lines=12> */
[-C--:B-1----:R-:W-:Y:S02]  /*18ae0*/  @!P3 LEA R8, P1, R213, R29.reuse, 0x2 ;  /* 0x0000001dd508b211 */ /* 0x082fe400078210ff */
[----:B--2---:R-:W-:Y:S02]  /*18af0*/  @!P4 LEA R10, P2, R209, R29, 0x2 ;  /* 0x0000001dd10ac211 */ /* 0x004fe400078410ff */
[----:B------:R-:W-:-:S02]  /*18b00*/  @!P3 LEA.HI.X R9, R213, R3, R218, 0x2, P1 ;  /* 0x00000003d509b211 */ /* 0x000fc400008f14da */
[----:B------:R-:W-:Y:S02]  /*18b10*/  ISETP.GE.AND P1, PT, R202, UR4, PT ;  /* 0x00000004ca007c0c */ /* 0x000fe4000bf26270 */
[----:B------:R-:W-:Y:S01]  /*18b20*/  @!P4 LEA.HI.X R11, R209, R3, R211, 0x2, P2 ;  /* 0x00000003d10bc211 */ /* 0x000fe200010f14d3 */
[----:B------:R1:W-:Y:S01]  /*18b30*/  @!P3 ST.E.64 desc[UR42][R8.64], R42 ;  /* 0x0000002a0800b985 */ /* 0x0003e2000c101b2a */
[----:B------:R-:W-:Y:S02]  /*18b40*/  ISETP.GE.AND P2, PT, R200, UR4, PT ;  /* 0x00000004c8007c0c */ /* 0x000fe4000bf46270 */
[C---:B---3--:R-:W-:Y:S01]  /*18b50*/  @!P5 LEA R12, P6, R207.reuse, R29, 0x2 ;  /* 0x0000001dcf0cd211 */ /* 0x048fe200078c10ff */
        /* <DEDUP_REMOVED lines=54> */
[----:B------:R-:W-:Y:S02]  /*18ec0*/  @!P1 LEA R20, P3, R168, R29, 0x2 ;  /* 0x0000001da8149211 */ /* 0x000fe400078610ff */
        /* <DEDUP_REMOVED lines=20> */
[C---:B----4-:R-:W-:Y:S01]  /*19010*/  @!P0 LEA R14, P5, R158.reuse, R29, 0x2 ;  /* 0x0000001d9e0e8211 */ /* 0x050fe200078a10ff */
        /* <DEDUP_REMOVED lines=26> */
.L_x_8709:
        /* <DEDUP_REMOVED lines=17> */
[----:B------:R-:W4:Y:S01]  /*192d0*/  @!P2 LDC R218, c[0x0][0xbd4] ;  /* 0x0002f500ffdaab82 */ /* 0x000f220000000800 */
[----:B-1----:R-:W-:Y:S01]  /*192e0*/  VIADD R32, R4, 0xffffff80 ;  /* 0xffffff8004207836 */ /* 0x002fe20000000000 */
[----:B----4-:R-:W-:-:S04]  /*192f0*/  ISETP.GT.AND P2, PT, R218, 0x1, PT ;  /* 0x00000001da00780c */ /* 0x010fc80003f44270 */
[----:B------:R-:W-:Y:S01]  /*19300*/  ISETP.GT.AND P3, PT, R32, 0x3f, PT ;  /* 0x0000003f2000780c */ /* 0x000fe20003f64270 */
[----:B--2---:R-:W-:-:S12]  /*19310*/  @P1 BRA `(.L_x_8718) ;  /* 0x0000000000101947 */ /* 0x004fd80003800000 */
[----:B------:R-:W-:Y:S05]  /*19320*/  @!P0 BRA `(.L_x_8718) ;  /* 0x00000000000c8947 */ /* 0x000fea0003800000 */
[----:B------:R-:W2:Y:S04]  /*19330*/  LDG.E R11, desc[UR42][R8.64] ;  /* 0x0000002a080b7981 */ /* 0x000ea8000c1e1900 */
[----:B-----5:R-:W2:Y:S02]  /*19340*/  LDG.E R0, desc[UR42][R8.64+0x4] ;  /* 0x0000042a08007981 */ /* 0x020ea4000c1e1900 */
[----:B--2---:R-:W-:-:S07]  /*19350*/  IMAD.IADD R0, R0, 0x1, -R11 ;  /* 0x0000000100007824 */ /* 0x004fce00078e0a0b */
.L_x_8718:
[----:B------:R-:W2:Y:S01]  /*19360*/  LDL.LU R4, [R1+0x64] ;  /* 0x0000640001047983 */ /* 0x000ea20000300800 */
[----:B------:R-:W-:Y:S01]  /*19370*/  BSSY B1, `(.L_x_8719) ;  /* 0x0000036000017945 */ /* 0x000fe20003800000 */
[----:B------:R-:W-:Y:S02]  /*19380*/  SEL R219, R219, RZ, !P0 ;  /* 0x000000ffdbdb7207 */ /* 0x000fe40004000000 */
[----:B-----5:R-:W-:Y:S02]  /*19390*/  SHF.R.S32.HI R28, RZ, 0x1f, R3 ;  /* 0x0000001fff1c7819 */ /* 0x020fe40000011403 */
[----:B--2---:R-:W-:Y:S01]  /*193a0*/  SEL R30, R4, RZ, !P0 ;  /* 0x000000ff041e7207 */ /* 0x004fe20004000000 */
        /* <DEDUP_REMOVED lines=15> */
[----:B------:R-:W4:Y:S08]  /*194a0*/  LDC.64 R24, c[0x0][R26+0x218] ;  /* 0x000086001a187b82 */ /* 0x000f300000000a00 */
[----:B------:R-:W5:Y:S08]  /*194b0*/  LDC.64 R12, c[0x0][R26+0x228] ;  /* 0x00008a001a0c7b82 */ /* 0x000f700000000a00 */
[----:B------:R-:W0:Y:S08]  /*194c0*/  LDC.64 R10, c[0x0][R26+0x210] ;  /* 0x000084001a0a7b82 */ /* 0x000e300000000a00 */
[----:B------:R-:W3:Y:S08]  /*194d0*/  @P1 LDC R4, c[0x0][0xcec] ;  /* 0x00033b00ff041b82 */ /* 0x000ef00000000800 */
[----:B------:R-:W5:Y:S01]  /*194e0*/  @P1 LDC R35, c[0x0][0xcf0] ;  /* 0x00033c00ff231b82 */ /* 0x000f620000000800 */
[----:B--2---:R-:W-:-:S07]  /*194f0*/  IMAD R15, R15, R219, RZ ;  /* 0x000000db0f0f7224 */ /* 0x004fce00078e02ff */
[----:B-1----:R-:W1:Y:S01]  /*19500*/  @!P0 LDC R8, c[0x0][0xc50] ;  /* 0x00031400ff088b82 */ /* 0x002e620000000800 */
[----:B------:R-:W-:-:S04]  /*19510*/  IMAD.WIDE.U32 R20, R14, R219, RZ ;  /* 0x000000db0e147225 */ /* 0x000fc800078e00ff */
[----:B------:R-:W-:Y:S02]  /*19520*/  IMAD R15, R14, R30, R15 ;  /* 0x0000001e0e0f7224 */ /* 0x000fe400078e020f */
[----:B---3--:R-:W-:Y:S01]  /*19530*/  @P1 IMAD.HI.U32 R4, R31, R4, RZ ;  /* 0x000000041f041227 */ /* 0x008fe200078e00ff */
        /* <DEDUP_REMOVED lines=25> */
.L_x_8720:
[----:B------:R-:W-:Y:S05]  /*196d0*/  BSYNC B1 ;  /* 0x0000000000017941 */ /* 0x000fea0003800000 */
.L_x_8719:
[----:B------:R-:W-:Y:S05]  /*196e0*/  @P2 BRA `(.L_x_8715) ;  /* 0x0000000800742947 */ /* 0x000fea0003800000 */
[----:B------:R-:W2:Y:S01]  /*196f0*/  LDC R13, c[0x0][0xce8] ;  /* 0x00033a00ff0d7b82 */ /* 0x000ea20000000800 */
        /* <DEDUP_REMOVED lines=22> */
[----:B--2---:R-:W-:Y:S01]  /*19860*/  ISETP.NE.AND P0, PT, R13, 0x1, PT ;  /* 0x000000010d00780c */ /* 0x004fe20003f05270 */
[----:B------:R-:W-:Y:S01]  /*19870*/  IMAD R11, R32, 0x20, R25 ;  /* 0x00000020200b7824 */ /* 0x000fe200078e0219 */
[----:B------:R-:W-:Y:S01]  /*19880*/  ULDC.64 UR4, c[0x0][0xbf0] ;  /* 0x0002fc0000047ab9 */ /* 0x000fe20000000a00 */
[----:B------:R-:W-:Y:S01]  /*19890*/  IMAD R29, R0, R13, RZ ;  /* 0x0000000d001d7224 */ /* 0x000fe200078e02ff */
[----:B------:R-:W-:Y:S01]  /*198a0*/  SHF.R.S32.HI R32, RZ, 0x1f, R33 ;  /* 0x0000001fff207819 */ /* 0x000fe20000011421 */
[----:B------:R-:W-:Y:S02]  /*198b0*/  IMAD.IADD R10, R194, 0x1, R11 ;  /* 0x00000001c20a7824 */ /* 0x000fe400078e020b */
        /* <DEDUP_REMOVED lines=13> */
[----:B------:R-:W2:Y:S01]  /*19990*/  @P0 LDC R21, c[0x0][0xcf0] ;  /* 0x00033c00ff150b82 */ /* 0x000ea20000000800 */
[----:B-1----:R-:W-:-:S05]  /*199a0*/  @P0 IMAD.HI.U32 R4, R10, R15, RZ ;  /* 0x0000000f0a040227 */ /* 0x002fca00078e00ff */
[----:B--2---:R-:W-:Y:S02]  /*199b0*/  @P0 SHF.R.U32.HI R3, RZ, R21, R4 ;  /* 0x00000015ff030219 */ /* 0x004fe40000011604 */
        /* <DEDUP_REMOVED lines=37> */
[----:B------:R-:W-:Y:S02]  /*19c10*/  LOP3.LUT R27, R0, R11, RZ, 0xfc, !PT ;  /* 0x0000000b001b7212 */ /* 0x000fe400078efcff */
[----:B------:R-:W-:Y:S02]  /*19c20*/  LEA.HI.X R3, R8, UR5, R3, 0x1, P1 ;  /* 0x0000000508037c11 */ /* 0x000fe400088f0c03 */
[----:B------:R-:W-:Y:S01]  /*19c30*/  SEL R0, RZ, 0x80, P2 ;  /* 0x00000080ff007807 */ /* 0x000fe20001000000 */
[----:B------:R1:W2:Y:S03]  /*19c40*/  SHFL.IDX PT, R8, R4, RZ, 0x181f ;  /* 0x00181fff04087589 */ /* 0x0002a600000e0000 */
[----:B------:R-:W-:Y:S01]  /*19c50*/  LOP3.LUT R28, R27, R0, RZ, 0xfc, !PT ;  /* 0x000000001b1c7212 */ /* 0x000fe200078efcff */
[----:B------:R1:W4:Y:S01]  /*19c60*/  SHFL.IDX PT, R9, R3, RZ, 0x181f ;  /* 0x00181fff03097589 */ /* 0x00032200000e0000 */
[----:B------:R-:W-:Y:S05]  /*19c70*/  @P0 BRA `(.L_x_8722) ;  /* 0x00000000007c0947 */ /* 0x000fea0003800000 */
[-C--:B------:R-:W-:Y:S02]  /*19c80*/  ISETP.GE.AND P2, PT, R226, R26.reuse, PT ;  /* 0x0000001ae200720c */ /* 0x080fe40003f46270 */
[-C--:B------:R-:W-:Y:S02]  /*19c90*/  ISETP.GE.AND P1, PT, R187, R26.reuse, PT ;  /* 0x0000001abb00720c */ /* 0x080fe40003f26270 */
[-C--:B------:R-:W-:Y:S02]  /*19ca0*/  ISETP.GE.AND P5, PT, R225, R26.reuse, PT ;  /* 0x0000001ae100720c */ /* 0x080fe40003fa6270 */
[----:B------:R-:W-:-:S07]  /*19cb0*/  ISETP.GE.AND P3, PT, R224, R26, PT ;  /* 0x0000001ae000720c */ /* 0x000fce0003f66270 */
[CC--:B--2---:R-:W-:Y:S02]  /*19cc0*/  @!P2 LEA R12, P0, R226.reuse, R8.reuse, 0x1 ;  /* 0x00000008e20ca211 */ /* 0x0c4fe400078008ff */
        /* <DEDUP_REMOVED lines=13> */
[----:B--2---:R-:W-:-:S02]  /*19da0*/  @!P1 LEA R12, P6, R222, R8, 0x1 ;  /* 0x00000008de0c9211 */ /* 0x004fc400078c08ff */
        /* <DEDUP_REMOVED lines=12> */
.L_x_8722:
[----:B------:R-:W-:Y:S05]  /*19e70*/  BSYNC B1 ;  /* 0x0000000000017941 */ /* 0x000fea0003800000 */
.L_x_8721:
[----:B------:R-:W-:Y:S01]  /*19e80*/  VIADD R0, R194, 0x20 ;  /* 0x00000020c2007836 */ /* 0x000fe20000000000 */
[----:B----4-:R4:W0:Y:S04]  /*19e90*/  SHFL.IDX PT, R9, R3, 0x1, 0x181f ;  /* 0x00381f0003097f89 */ /* 0x01082800000e0000 */
[----:B------:R-:W-:Y:S01]  /*19ea0*/  ISETP.GE.AND P0, PT, R0, R29, PT ;  /* 0x0000001d0000720c */ /* 0x000fe20003f06270 */
[----:B--2---:R4:W2:-:S12]  /*19eb0*/  SHFL.IDX PT, R8, R4, 0x1, 0x181f ;  /* 0x00381f0004087f89 */ /* 0x00489800000e0000 */
[----:B----4-:R-:W-:Y:S05]  /*19ec0*/  @P0 BRA `(.L_x_8715) ;  /* 0x00000000007c0947 */ /* 0x010fea0003800000 */
[-C--:B------:R-:W-:Y:S02]  /*19ed0*/  ISETP.GE.AND P5, PT, R226, R26.reuse, PT ;  /* 0x0000001ae200720c */ /* 0x080fe40003fa6270 */
[-C--:B------:R-:W-:Y:S02]  /*19ee0*/  ISETP.GE.AND P4, PT, R187, R26.reuse, PT ;  /* 0x0000001abb00720c */ /* 0x080fe40003f86270 */
[-C--:B------:R-:W-:Y:S02]  /*19ef0*/  ISETP.GE.AND P0, PT, R225, R26.reuse, PT ;  /* 0x0000001ae100720c */ /* 0x080fe40003f06270 */
[----:B------:R-:W-:Y:S02]  /*19f00*/  ISETP.GE.AND P1, PT, R224, R26, PT ;  /* 0x0000001ae000720c */ /* 0x000fe40003f26270 */
[----:B------:R-:W-:-:S05]  /*19f10*/  LOP3.LUT P2, RZ, R27, 0x40, RZ, 0xc0, !PT ;  /* 0x000000401bff7812 */ /* 0x000fca000784c0ff */
[C---:B--2---:R-:W-:Y:S02]  /*19f20*/  @!P5 LEA R12, P3, R226.reuse, R8, 0x1 ;  /* 0x00000008e20cd211 */ /* 0x044fe400078608ff */
[----:B0-----:R-:W-:Y:S02]  /*19f30*/  @!P4 IMAD.WIDE R10, R187, 0x2, R8 ;  /* 0x00000002bb0ac825 */ /* 0x001fe400078e0208 */
[----:B------:R-:W-:Y:S02]  /*19f40*/  @!P5 LEA.HI.X R13, R226, R9, R38, 0x1, P3 ;  /* 0x00000009e20dd211 */ /* 0x000fe400018f0c26 */
[----:B------:R-:W-:Y:S01]  /*19f50*/  ISETP.GE.AND P3, PT, R223, R26, PT ;  /* 0x0000001adf00720c */ /* 0x000fe20003f66270 */
        /* <DEDUP_REMOVED lines=22> */
.L_x_8715:
[----:B------:R-:W-:Y:S05]  /*1a0c0*/  BSYNC B0 ;  /* 0x0000000000007941 */ /* 0x000fea0003800000 */
.L_x_8708:
[----:B------:R-:W-:Y:S02]  /*1a0d0*/  ULDC UR4, c[0x0][0xd3c] ;  /* 0x00034f0000047ab9 */ /* 0x000fe40000000800 */
[----:B------:R-:W-:-:S13]  /*1a0e0*/  ISETP.GE.AND P0, PT, R7, UR4, PT ;  /* 0x0000000407007c0c */ /* 0x000fda000bf06270 */
[----:B------:R-:W-:Y:S05]  /*1a0f0*/  @!P0 BRA `(.L_x_8723) ;  /* 0xfffffe7400448947 */ /* 0x000fea000383ffff */
[----:B------:R-:W-:Y:S05]  /*1a100*/  BRA `(.L_x_8581) ;  /* 0x000000a800ec7947 */ /* 0x000fea0003800000 */
.L_x_8579:
        /* <DEDUP_REMOVED lines=18> */
.L_x_8724:
        /* <DEDUP_REMOVED lines=43> */
.L_x_8728:
        /* <DEDUP_REMOVED lines=39> */
.L_x_8726:
        /* <DEDUP_REMOVED lines=12> */
.L_x_8729:
        /* <DEDUP_REMOVED lines=63> */
.L_x_8730:
        /* <DEDUP_REMOVED lines=61> */
.L_x_8731:
[----:B01----:R-:W-:-:S05]  /*1afd0*/  LOP3.LUT R3, RZ, R2, RZ, 0x33, !PT ;  /* 0x00000002ff037212 */ /* 0x003fca00078e33ff */
[----:B------:R-:W-:-:S05]  /*1afe0*/  IMAD.IADD R2, R4, 0x1, R3 ;  /* 0x0000000104027824 */ /* 0x000fca00078e0203 */
[----:B------:R1:W-:Y:S01]  /*1aff0*/  STL [R1+0x4], R2 ;  /* 0x0000040201007387 */ /* 0x0003e20000100800 */
[----:B------:R-:W-:Y:S05]  /*1b000*/  BRA `(.L_x_8732) ;  /* 0x0000000000107947 */ /* 0x000fea0003800000 */
.L_x_8727:
[----:B------:R-:W-:Y:S01]  /*1b010*/  IMAD.U32 R2, RZ, RZ, UR6 ;  /* 0x00000006ff027e24 */ /* 0x000fe2000f8e00ff */
[----:B------:R0:W-:Y:S04]  /*1b020*/  STL [R1+0x4], RZ ;  /* 0x000004ff01007387 */ /* 0x0001e80000100800 */
[----:B------:R0:W-:Y:S04]  /*1b030*/  STL [R1+0x8], RZ ;  /* 0x000008ff01007387 */ /* 0x0001e80000100800 */
[----:B------:R0:W-:Y:S02]  /*1b040*/  STL [R1], R2 ;  /* 0x0000000201007387 */ /* 0x0001e40000100800 */
.L_x_8732:
        /* <DEDUP_REMOVED lines=10> */
.L_x_8725:
        /* <DEDUP_REMOVED lines=16> */
[----:B------:R-:W-:Y:S01]  /*1b1f0*/  LOP3.LUT R0, R0, 0x38, RZ, 0xc0, !PT ;  /* 0x0000003800007812 */ /* 0x000fe200078ec0ff */
[----:B------:R-:W-:Y:S01]  /*1b200*/  ULDC UR37, c[0x0][0xc] ;  /* 0x0000030000257ab9 */ /* 0x000fe20000000800 */
        /* <DEDUP_REMOVED lines=17> */
[----:B------:R-:W-:Y:S04]  /*1b320*/  STL [R1+0x10], RZ ;  /* 0x000010ff01007387 */ /* 0x000fe80000100800 */
[----:B------:R0:W-:Y:S02]  /*1b330*/  STL [R1+0x1c], R2 ;  /* 0x00001c0201007387 */ /* 0x0001e40000100800 */
[C---:B0-----:R-:W-:Y:S02]  /*1b340*/  LOP3.LUT R2, R0.reuse, 0xc0, RZ, 0xfc, !PT ;  /* 0x000000c000027812 */ /* 0x041fe400078efcff */
[C---:B------:R-:W-:Y:S02]  /*1b350*/  LOP3.LUT R2, R0.reuse, 0x180, RZ, 0xfc, !PT ;  /* 0x0000018000027812 */ /* 0x040fe400078efcff */
[----:B------:R-:W-:-:S07]  /*1b360*/  LOP3.LUT R0, R0, 0x1c0, RZ, 0xfc, !PT ;  /* 0x000001c000007812 */ /* 0x000fce00078efcff */
.L_x_8907:
[----:B--2---:R-:W2:Y:S01]  /*1b370*/  LDL R0, [R1+0xc] ;  /* 0x00000c0001007983 */ /* 0x004ea20000100800 */
[----:B-1----:R-:W2:Y:S01]  /*1b380*/  LDC.64 R2, c[0x0][0xd88] ;  /* 0x00036200ff027b82 */ /* 0x002ea20000000a00 */
[----:B------:R-:W-:Y:S05]  /*1b390*/  YIELD ;  /* 0x0000000000007946 */ /* 0x000fea0003800000 */
[----:B------:R-:W-:Y:S01]  /*1b3a0*/  ULDC.64 UR4, c[0x0][0xb20] ;  /* 0x0002c80000047ab9 */ /* 0x000fe20000000a00 */
[----:B0-----:R-:W-:Y:S02]  /*1b3b0*/  CS2R R8, SRZ ;  /* 0x0000000000087805 */ /* 0x001fe4000001ff00 */
        /* <DEDUP_REMOVED lines=27> */
[----:B------:R-:W-:Y:S02]  /*1b570*/  IADD3.X R3, R15, UR5, RZ, P4, !PT ;  /* 0x000000050f037c10 */ /* 0x000fe4000a7fe4ff */
        /* <DEDUP_REMOVED lines=32> */
.L_x_8734:
        /* <DEDUP_REMOVED lines=17> */
.L_x_8735:
[----:B------:R-:W-:Y:S05]  /*1b890*/  @!P0 BRA `(.L_x_8736) ;  /* 0x00000000000c8947 */ /* 0x000fea0003800000 */
[----:B------:R-:W2:Y:S04]  /*1b8a0*/  LDG.E R8, desc[UR42][R6.64] ;  /* 0x0000002a06087981 */ /* 0x000ea8000c1e1900 */
[----:B------:R-:W2:Y:S02]  /*1b8b0*/  LDG.E R6, desc[UR42][R6.64+0x4] ;  /* 0x0000042a06067981 */ /* 0x000ea4000c1e1900 */
[----:B--2---:R-:W-:-:S07]  /*1b8c0*/  IMAD.IADD R8, R6, 0x1, -R8 ;  /* 0x0000000106087824 */ /* 0x004fce00078e0a08 */
.L_x_8736:
        /* <DEDUP_REMOVED lines=60> */
.L_x_8738:
[----:B------:R-:W-:Y:S05]  /*1bc90*/  BSYNC B0 ;  /* 0x0000000000007941 */ /* 0x000fea0003800000 */
.L_x_8737:
        /* <DEDUP_REMOVED lines=24> */
.L_x_8951:
[----:B-1----:R-:W-:Y:S02]  /*1be20*/  ISETP.NE.AND P0, PT, R14, RZ, PT ;  /* 0x000000ff0e00720c */ /* 0x002fe40003f05270 */
[----:B------:R-:W-:-:S11]  /*1be30*/  PLOP3.LUT P6, PT, PT, PT, PT, 0x8, 0x0 ;  /* 0x000000000000781c */ /* 0x000fd60003fce170 */
[----:B------:R-:W-:Y:S05]  /*1be40*/  @P0 BRA `(.L_x_8742) ;  /* 0x00000000000c0947 */ /* 0x000fea0003800000 */
[----:B------:R-:W-:-:S03]  /*1be50*/  UMOV UR4, 0xffffffff ;  /* 0xffffffff00047882 */ /* 0x000fc60000000000 */
[----:B------:R-:W-:Y:S05]  /*1be60*/  BRA.DIV UR4, `(.L_x_8743) ;  /* 0x0000009a04a87947 */ /* 0x000fea000b800000 */
[----:B------:R-:W-:-:S13]  /*1be70*/  ELECT P6, URZ, PT ;  /* 0x00000000003f782f */ /* 0x000fda00038c0000 */
.L_x_8742:
        /* <DEDUP_REMOVED lines=9> */
.L_x_8954:
[----:B------:R-:W-:Y:S05]  /*1bf10*/  BSYNC B1 ;  /* 0x0000000000017941 */ /* 0x000fea0003800000 */
.L_x_8744:
        /* <DEDUP_REMOVED lines=12> */
.L_x_8955:
[----:B------:R-:W-:Y:S05]  /*1bfe0*/  BSYNC B2 ;  /* 0x0000000000027941 */ /* 0x000fea0003800000 */
.L_x_8748:
        /* <DEDUP_REMOVED lines=9> */
.L_x_8751:
[----:B------:R-:W-:Y:S05]  /*1c080*/  BSYNC B2 ;  /* 0x0000000000027941 */ /* 0x000fea0003800000 */
.L_x_8750:
        /* <DEDUP_REMOVED lines=13> */
.L_x_8752:
        /* <DEDUP_REMOVED lines=13> */
.L_x_8956:
[----:B------:R-:W-:Y:S05]  /*1c230*/  BSYNC B2 ;  /* 0x0000000000027941 */ /* 0x000fea0003800000 */
.L_x_8753:
        /* <DEDUP_REMOVED lines=11> */
.L_x_8756:
[----:B------:R-:W-:Y:S05]  /*1c2f0*/  BSYNC B2 ;  /* 0x0000000000027941 */ /* 0x000fea0003800000 */
.L_x_8755:
        /* <DEDUP_REMOVED lines=10> */
.L_x_8757:
        /* <DEDUP_REMOVED lines=15> */
.L_x_8758:
        /* <DEDUP_REMOVED lines=15> */
.L_x_8759:
        /* <DEDUP_REMOVED lines=15> */
.L_x_8760:
        /* <DEDUP_REMOVED lines=15> */
.L_x_8761:
        /* <DEDUP_REMOVED lines=15> */
.L_x_8762:
        /* <DEDUP_REMOVED lines=15> */
.L_x_8763:
        /* <DEDUP_REMOVED lines=15> */
.L_x_8764:
        /* <DEDUP_REMOVED lines=10> */
.L_x_8747:
[----:B------:R-:W-:Y:S05]  /*1cad0*/  BSYNC B1 ;  /* 0x0000000000017941 */ /* 0x000fea0003800000 */
.L_x_8746:
        /* <DEDUP_REMOVED lines=13> */
.L_x_8784:
        /* <DEDUP_REMOVED lines=13> */
.L_x_8957:
[----:B------:R-:W-:Y:S05]  /*1cc80*/  BSYNC B2 ;  /* 0x0000000000027941 */ /* 0x000fea0003800000 */
.L_x_8767:
        /* <DEDUP_REMOVED lines=9> */
.L_x_8770:
[----:B------:R-:W-:Y:S05]  /*1cd20*/  BSYNC B2 ;  /* 0x0000000000027941 */ /* 0x000fea0003800000 */
.L_x_8769:
        /* <DEDUP_REMOVED lines=12> */
.L_x_8771:
        /* <DEDUP_REMOVED lines=13> */
.L_x_8958:
[----:B------:R-:W-:Y:S05]  /*1cec0*/  BSYNC B2 ;  /* 0x0000000000027941 */ /* 0x000fea0003800000 */
.L_x_8772:
        /* <DEDUP_REMOVED lines=11> */
.L_x_8775:
[----:B------:R-:W-:Y:S05]  /*1cf80*/  BSYNC B2 ;  /* 0x0000000000027941 */ /* 0x000fea0003800000 */
.L_x_8774:
        /* <DEDUP_REMOVED lines=10> */
.L_x_8776:
        /* <DEDUP_REMOVED lines=15> */
.L_x_8777:
        /* <DEDUP_REMOVED lines=15> */
.L_x_8778:
        /* <DEDUP_REMOVED lines=15> */
.L_x_8779:
        /* <DEDUP_REMOVED lines=15> */
.L_x_8780:
        /* <DEDUP_REMOVED lines=15> */
.L_x_8781:
        /* <DEDUP_REMOVED lines=15> */
.L_x_8782:
        /* <DEDUP_REMOVED lines=15> */
.L_x_8783:
        /* <DEDUP_REMOVED lines=10> */
.L_x_8766:
[----:B------:R-:W-:Y:S05]  /*1d760*/  BSYNC B1 ;  /* 0x0000000000017941 */ /* 0x000fea0003800000 */
.L_x_8765:
        /* <DEDUP_REMOVED lines=12> */
.L_x_8740:
[----:B------:R-:W-:Y:S05]  /*1d830*/  BSYNC B0 ;  /* 0x0000000000007941 */ /* 0x000fea0003800000 */
.L_x_8739:
        /* <DEDUP_REMOVED lines=49> */
.L_x_8786:
[----:B------:R-:W-:Y:S05]  /*1db50*/  BSYNC B0 ;  /* 0x0000000000007941 */ /* 0x000fea0003800000 */
.L_x_8785:
        /* <DEDUP_REMOVED lines=19> */
[----:B-1----:R-:W2:Y:S04]  /*1dc90*/  @P0 ATOMG.E.ADD.STRONG.GPU PT, R2, desc[UR42][R4.64], R2 ;  /* 0x00000002040209a8 */ /* 0x002ea800081ee1ea */
[----:B--2---:R0:W1:Y:S02]  /*1dca0*/  SHFL.IDX PT, R2, R2, R0, 0x1f ;  /* 0x00001f0002027589 */ /* 0x00406400000e0000 */
[----:B0-----:R-:W0:Y:S02]  /*1dcb0*/  S2R R0, SR_LTMASK ;  /* 0x0000000000007919 */ /* 0x001e240000003900 */
[----:B0-----:R-:W-:-:S06]  /*1dcc0*/  LOP3.LUT R0, R0, UR4, RZ, 0xc0, !PT ;  /* 0x0000000400007c12 */ /* 0x001fcc000f8ec0ff */
[----:B------:R-:W1:Y:S02]  /*1dcd0*/  POPC R0, R0 ;  /* 0x0000000000007309 */ /* 0x000e640000000000 */
[----:B-1----:R-:W-:-:S05]  /*1dce0*/  IADD3 R0, R2, UR37, R0 ;  /* 0x0000002502007c10 */ /* 0x002fca000fffe000 */
[----:B------:R4:W-:Y:S01]  /*1dcf0*/  STL [R1], R0 ;  /* 0x0000000001007387 */ /* 0x0009e20000100800 */
[----:B------:R-:W-:Y:S05]  /*1dd00*/  BRA `(.L_x_8789) ;  /* 0x0000005800847947 */ /* 0x000fea0003800000 */
.L_x_8788:
        /* <DEDUP_REMOVED lines=20> */
.L_x_8791:
[----:B------:R-:W-:Y:S05]  /*1de50*/  BSYNC B6 ;  /* 0x0000000000067941 */ /* 0x000fea0003800000 */
.L_x_8790:
        /* <DEDUP_REMOVED lines=20> */
.L_x_8794:
        /* <DEDUP_REMOVED lines=16> */
.L_x_8793:
[----:B------:R-:W-:Y:S05]  /*1e0a0*/  BSYNC B6 ;  /* 0x0000000000067941 */ /* 0x000fea0003800000 */
.L_x_8792:
        /* <DEDUP_REMOVED lines=24> */
.L_x_8961:
        /* <DEDUP_REMOVED lines=9> */
.L_x_8964:
        /* <DEDUP_REMOVED lines=24> */
.L_x_8798:
[----:B------:R-:W2:Y:S04]  /*1e440*/  LDL R0, [R1+0x10] ;  /* 0x0000100001007983 */ /* 0x000ea80000100800 */
[----:B-1----:R-:W3:Y:S01]  /*1e450*/  LDL R2, [R1+0x1c] ;  /* 0x00001c0001027983 */ /* 0x002ee20000100800 */
[----:B--2---:R-:W-:Y:S01]  /*1e460*/  IMAD R0, R0, 0x8, R18 ;  /* 0x0000000800007824 */ /* 0x004fe200078e0212 */
[----:B---3--:R-:W-:-:S04]  /*1e470*/  SHF.L.U32 R2, R2, 0x1f, RZ ;  /* 0x0000001f02027819 */ /* 0x008fc800000006ff */
[----:B------:R-:W1:Y:S02]  /*1e480*/  SYNCS.PHASECHK.TRANS64.TRYWAIT P0, [R0+URZ+0x38840], R2 ;  /* 0x03884002000075a7 */ /* 0x000e64000800017f */
[----:B-1----:R-:W-:Y:S05]  /*1e490*/  @!P0 BRA `(.L_x_8799) ;  /* 0x0000007400f48947 */ /* 0x002fea0003800000 */
.L_x_8965:
        /* <DEDUP_REMOVED lines=11> */
.L_x_8800:
        /* <DEDUP_REMOVED lines=23> */
.L_x_8796:
[----:B0-----:R-:W2:Y:S04]  /*1e6c0*/  LDL.LU R4, [R1+0x30] ;  /* 0x0000300001047983 */ /* 0x001ea80000300800 */
        /* <DEDUP_REMOVED lines=33> */
.L_x_8802:
[----:B------:R-:W-:Y:S05]  /*1e8e0*/  BSYNC B6 ;  /* 0x0000000000067941 */ /* 0x000fea0003800000 */
.L_x_8801:
        /* <DEDUP_REMOVED lines=98> */
.L_x_8974:
        /* <DEDUP_REMOVED lines=12> */
.L_x_8804:
        /* <DEDUP_REMOVED lines=37> */
.L_x_8806:
[----:B------:R-:W-:Y:S05]  /*1f220*/  BSYNC B6 ;  /* 0x0000000000067941 */ /* 0x000fea0003800000 */
.L_x_8805:
        /* <DEDUP_REMOVED lines=43> */
[----:B------:R-:W-:-:S04]  /*1f4e0*/  ISETP.GE.AND P3, PT, R10, UR4, PT ;  /* 0x000000040a007c0c */ /* 0x000fc8000bf66270 */
[----:B------:R-:W-:Y:S01]  /*1f4f0*/  LEA.HI.X R4, R2, UR5, R4, 0x1, P0 ;  /* 0x0000000502047c11 */ /* 0x000fe200080f0c04 */
[----:B0-----:R-:W-:Y:S01]  /*1f500*/  IMAD.SHL.U32 R6, R6, 0x8, RZ ;  /* 0x0000000806067824 */ /* 0x001fe200078e00ff */
[----:B------:R-:W-:-:S04]  /*1f510*/  SEL R5, RZ, 0x1, P3 ;  /* 0x00000001ff057807 */ /* 0x000fc80001800000 */
[----:B------:R-:W-:-:S03]  /*1f520*/  LOP3.LUT R6, R6, 0x38, RZ, 0xc0, !PT ;  /* 0x0000003806067812 */ /* 0x000fc600078ec0ff */
[----:B------:R-:W-:Y:S02]  /*1f530*/  @P3 LOP3.LUT R19, R19, 0x8, RZ, 0xfc, !PT ;  /* 0x0000000813133812 */ /* 0x000fe400078efcff */
[C---:B------:R-:W-:Y:S02]  /*1f540*/  LOP3.LUT R8, R6.reuse, 0x80, RZ, 0xfc, !PT ;  /* 0x0000008006087812 */ /* 0x040fe400078efcff */
[----:B------:R-:W-:Y:S02]  /*1f550*/  LOP3.LUT R6, R6, 0x40, RZ, 0xfc, !PT ;  /* 0x0000004006067812 */ /* 0x000fe400078efcff */
[----:B------:R-:W-:Y:S02]  /*1f560*/  ISETP.GE.AND P2, PT, R8, UR4, PT ;  /* 0x0000000408007c0c */ /* 0x000fe4000bf46270 */
[----:B------:R-:W-:Y:S02]  /*1f570*/  ISETP.GE.AND P1, PT, R6, UR4, PT ;  /* 0x0000000406007c0c */ /* 0x000fe4000bf26270 */
[----:B------:R-:W0:Y:S01]  /*1f580*/  S2R R6, SR_TID.X ;  /* 0x0000000000067919 */ /* 0x000e220000002100 */
[----:B------:R-:W-:-:S02]  /*1f590*/  LOP3.LUT R19, R19, 0xfffffffd, RZ, 0xc0, !PT ;  /* 0xfffffffd13137812 */ /* 0x000fc400078ec0ff */
[----:B------:R-:W-:Y:S02]  /*1f5a0*/  SEL R3, RZ, 0x4, P2 ;  /* 0x00000004ff037807 */ /* 0x000fe40001000000 */
[----:B------:R-:W-:-:S04]  /*1f5b0*/  SEL R2, RZ, 0x2, P1 ;  /* 0x00000002ff027807 */ /* 0x000fc80000800000 */
        /* <DEDUP_REMOVED lines=42> */
[----:B------:R-:W0:Y:S02]  /*1f860*/  S2R R12, SR_TID.X ;  /* 0x00000000000c7919 */ /* 0x000e240000002100 */
[----:B0-----:R-:W-:-:S05]  /*1f870*/  IMAD.SHL.U32 R12, R12, 0x8, RZ ;  /* 0x000000080c0c7824 */ /* 0x001fca00078e00ff */
[----:B------:R-:W-:Y:S01]  /*1f880*/  LOP3.LUT R12, R12, 0x38, RZ, 0xc0, !PT ;  /* 0x000000380c0c7812 */ /* 0x000fe200078ec0ff */
[----:B------:R-:W-:Y:S04]  /*1f890*/  SHFL.IDX PT, R14, R0, 0x1, 0x181f ;  /* 0x00381f00000e7f89 */ /* 0x000fe800000e0000 */
        /* <DEDUP_REMOVED lines=80> */
.L_x_8984:
        /* <DEDUP_REMOVED lines=30> */
.L_x_8809:
[----:B------:R-:W-:Y:S05]  /*1ff80*/  BSYNC B0 ;  /* 0x0000000000007941 */ /* 0x000fea0003800000 */
.L_x_8808:
[----:B------:R-:W-:Y:S01]  /*1ff90*/  NOP ;  /* 0x0000000000007918 */ /* 0x000fe20000000000 */
[----:B------:R-:W-:-:S13]  /*1ffa0*/  PLOP3.LUT P0, PT, PT, PT, PT, 0x80, 0x0 ;  /* 0x000000000000781c */ /* 0x000fda0003f0f070 */
.L_x_8810:
        /* <DEDUP_REMOVED lines=18> */
.L_x_8985:
[----:B------:R-:W-:Y:S05]  /*200d0*/  BSYNC B0 ;  /* 0x0000000000007941 */ /* 0x000fea0003800000 */
.L_x_8811:
        /* <DEDUP_REMOVED lines=13> */
.L_x_8986:
[----:B------:R-:W-:Y:S05]  /*201b0*/  BSYNC B1 ;  /* 0x0000000000017941 */ /* 0x000fea0003800000 */
.L_x_8815:
        /* <DEDUP_REMOVED lines=9> */
.L_x_8818:
[----:B------:R-:W-:Y:S05]  /*20250*/  BSYNC B1 ;  /* 0x0000000000017941 */ /* 0x000fea0003800000 */
.L_x_8817:
        /* <DEDUP_REMOVED lines=13> */
.L_x_8819:
        /* <DEDUP_REMOVED lines=15> */
.L_x_8820:
        /* <DEDUP_REMOVED lines=15> */
.L_x_8821:
        /* <DEDUP_REMOVED lines=15> */
.L_x_8822:
        /* <DEDUP_REMOVED lines=15> */
.L_x_8823:
        /* <DEDUP_REMOVED lines=15> */
.L_x_8824:
        /* <DEDUP_REMOVED lines=15> */
.L_x_8825:
        /* <DEDUP_REMOVED lines=15> */
.L_x_8826:
        /* <DEDUP_REMOVED lines=10> */
.L_x_8814:
[----:B------:R-:W-:Y:S05]  /*20a60*/  BSYNC B0 ;  /* 0x0000000000007941 */ /* 0x000fea0003800000 */
.L_x_8813:
        /* <DEDUP_REMOVED lines=55> */
.L_x_8833:
        /* <DEDUP_REMOVED lines=8> */
.L_x_8987:
[----:B------:R-:W-:Y:S05]  /*20e60*/  BSYNC B3 ;  /* 0x0000000000037941 */ /* 0x000fea0003800000 */
.L_x_8834:
        /* <DEDUP_REMOVED lines=9> */
.L_x_8837:
[----:B------:R-:W-:Y:S05]  /*20f00*/  BSYNC B3 ;  /* 0x0000000000037941 */ /* 0x000fea0003800000 */
.L_x_8836:
        /* <DEDUP_REMOVED lines=13> */
.L_x_8838:
        /* <DEDUP_REMOVED lines=13> */
.L_x_8988:
[----:B------:R-:W-:Y:S05]  /*210b0*/  BSYNC B3 ;  /* 0x0000000000037941 */ /* 0x000fea0003800000 */
.L_x_8839:
        /* <DEDUP_REMOVED lines=11> */
.L_x_8842:
[----:B------:R-:W-:Y:S05]  /*21170*/  BSYNC B3 ;  /* 0x0000000000037941 */ /* 0x000fea0003800000 */
.L_x_8841:
        /* <DEDUP_REMOVED lines=10> */
.L_x_8843:
        /* <DEDUP_REMOVED lines=15> */
.L_x_8844:
        /* <DEDUP_REMOVED lines=15> */
.L_x_8845:
        /* <DEDUP_REMOVED lines=15> */
.L_x_8846:
        /* <DEDUP_REMOVED lines=15> */
.L_x_8847:
        /* <DEDUP_REMOVED lines=15> */
.L_x_8848:
        /* <DEDUP_REMOVED lines=15> */
.L_x_8849:
        /* <DEDUP_REMOVED lines=15> */
.L_x_8850:
        /* <DEDUP_REMOVED lines=10> */
.L_x_8832:
[----:B------:R-:W-:Y:S05]  /*21950*/  BSYNC B1 ;  /* 0x0000000000017941 */ /* 0x000fea0003800000 */
.L_x_8831:
[----:B------:R-:W2:Y:S02]  /*21960*/  LDL.LU R5, [R1+0x4c] ;  /* 0x00004c0001057983 */ /* 0x000ea40000300800 */
[----:B--2---:R-:W-:-:S07]  /*21970*/  VIADD R0, R5, 0xfffffffd ;  /* 0xfffffffd05007836 */ /* 0x004fce0000000000 */
.L_x_8830:
[----:B------:R-:W-:Y:S05]  /*21980*/  BSYNC B2 ;  /* 0x0000000000027941 */ /* 0x000fea0003800000 */
.L_x_8829:
[----:B------:R-:W-:Y:S01]  /*21990*/  VIADD R8, R8, 0xfffffffe ;  /* 0xfffffffe08087836 */ /* 0x000fe20000000000 */
[----:B------:R-:W-:-:S04]  /*219a0*/  LOP3.LUT R4, RZ, R4, RZ, 0x33, !PT ;  /* 0x00000004ff047212 */ /* 0x000fc800078e33ff */
[----:B------:R-:W-:-:S13]  /*219b0*/  ISETP.NE.AND P0, PT, R8, R4, PT ;  /* 0x000000040800720c */ /* 0x000fda0003f05270 */
[----:B------:R-:W-:Y:S05]  /*219c0*/  @!P0 BRA `(.L_x_8828) ;  /* 0x0000001800e08947 */ /* 0x000fea0003800000 */
.L_x_8891:
        /* <DEDUP_REMOVED lines=35> */
.L_x_8853:
        /* <DEDUP_REMOVED lines=8> */
.L_x_8989:
[----:B------:R-:W-:Y:S05]  /*21c80*/  BSYNC B2 ;  /* 0x0000000000027941 */ /* 0x000fea0003800000 */
.L_x_8854:
        /* <DEDUP_REMOVED lines=9> */
.L_x_8857:
[----:B------:R-:W-:Y:S05]  /*21d20*/  BSYNC B2 ;  /* 0x0000000000027941 */ /* 0x000fea0003800000 */
.L_x_8856:
        /* <DEDUP_REMOVED lines=12> */
.L_x_8858:
        /* <DEDUP_REMOVED lines=13> */
.L_x_8990:
[----:B------:R-:W-:Y:S05]  /*21ec0*/  BSYNC B2 ;  /* 0x0000000000027941 */ /* 0x000fea0003800000 */
.L_x_8859:
        /* <DEDUP_REMOVED lines=11> */
.L_x_8862:
[----:B------:R-:W-:Y:S05]  /*21f80*/  BSYNC B2 ;  /* 0x0000000000027941 */ /* 0x000fea0003800000 */
.L_x_8861:
        /* <DEDUP_REMOVED lines=9> */
.L_x_8863:
        /* <DEDUP_REMOVED lines=15> */
.L_x_8864:
        /* <DEDUP_REMOVED lines=15> */
.L_x_8865:
        /* <DEDUP_REMOVED lines=15> */
.L_x_8866:
        /* <DEDUP_REMOVED lines=15> */
.L_x_8867:
        /* <DEDUP_REMOVED lines=15> */
.L_x_8868:
        /* <DEDUP_REMOVED lines=15> */
.L_x_8869:
        /* <DEDUP_REMOVED lines=15> */
.L_x_8870:
        /* <DEDUP_REMOVED lines=10> */
.L_x_8852:
[----:B------:R-:W-:Y:S05]  /*22750*/  BSYNC B1 ;  /* 0x0000000000017941 */ /* 0x000fea0003800000 */
.L_x_8851:
        /* <DEDUP_REMOVED lines=35> */
.L_x_8873:
        /* <DEDUP_REMOVED lines=8> */
.L_x_8991:
[----:B------:R-:W-:Y:S05]  /*22a10*/  BSYNC B2 ;  /* 0x0000000000027941 */ /* 0x000fea0003800000 */
.L_x_8874:
        /* <DEDUP_REMOVED lines=9> */
.L_x_8877:
[----:B------:R-:W-:Y:S05]  /*22ab0*/  BSYNC B2 ;  /* 0x0000000000027941 */ /* 0x000fea0003800000 */
.L_x_8876:
        /* <DEDUP_REMOVED lines=13> */
.L_x_8878:
        /* <DEDUP_REMOVED lines=13> */
.L_x_8992:
[----:B------:R-:W-:Y:S05]  /*22c60*/  BSYNC B2 ;  /* 0x0000000000027941 */ /* 0x000fea0003800000 */
.L_x_8879:
        /* <DEDUP_REMOVED lines=11> */
.L_x_8882:
[----:B------:R-:W-:Y:S05]  /*22d20*/  BSYNC B2 ;  /* 0x0000000000027941 */ /* 0x000fea0003800000 */
.L_x_8881:
        /* <DEDUP_REMOVED lines=10> */
.L_x_8883:
        /* <DEDUP_REMOVED lines=15> */
.L_x_8884:
        /* <DEDUP_REMOVED lines=15> */
.L_x_8885:
        /* <DEDUP_REMOVED lines=15> */
.L_x_8886:
        /* <DEDUP_REMOVED lines=15> */
.L_x_8887:
        /* <DEDUP_REMOVED lines=15> */
.L_x_8888:
        /* <DEDUP_REMOVED lines=15> */
.L_x_8889:
        /* <DEDUP_REMOVED lines=15> */
.L_x_8890:
        /* <DEDUP_REMOVED lines=10> */
.L_x_8872:
[----:B------:R-:W-:Y:S05]  /*23500*/  BSYNC B1 ;  /* 0x0000000000017941 */ /* 0x000fea0003800000 */
.L_x_8871:
[----:B------:R-:W2:Y:S01]  /*23510*/  LDL R5, [R1+0x2c] ;  /* 0x00002c0001057983 */ /* 0x000ea20000100800 */
[----:B------:R-:W-:Y:S01]  /*23520*/  VIADD R0, R0, 0xfffffffe ;  /* 0xfffffffe00007836 */ /* 0x000fe20000000000 */
[----:B--2---:R-:W-:-:S13]  /*23530*/  ISETP.GT.AND P0, PT, R6, R5, PT ;  /* 0x000000050600720c */ /* 0x004fda0003f04270 */
[----:B------:R-:W-:Y:S05]  /*23540*/  @P0 BRA `(.L_x_8891) ;  /* 0xffffffe400200947 */ /* 0x000fea000383ffff */
.L_x_8828:
[----:B------:R-:W-:Y:S05]  /*23550*/  BSYNC B0 ;  /* 0x0000000000007941 */ /* 0x000fea0003800000 */
.L_x_8827:
        /* <DEDUP_REMOVED lines=25> */
.L_x_8893:
[----:B------:R-:W-:Y:S05]  /*236f0*/  BSYNC B0 ;  /* 0x0000000000007941 */ /* 0x000fea0003800000 */
.L_x_8892:
[----:B------:R-:W-:-:S05]  /*23700*/  SEL R0, R0, RZ, P0 ;  /* 0x000000ff00007207 */ /* 0x000fca0000000000 */
[----:B------:R3:W-:Y:S02]  /*23710*/  STL [R1+0x10], R0 ;  /* 0x0000100001007387 */ /* 0x0007e40000100800 */
.L_x_8789:
[----:B------:R-:W-:Y:S05]  /*23720*/  BSYNC B7 ;  /* 0x0000000000077941 */ /* 0x000fea0003800000 */
.L_x_8787:
        /* <DEDUP_REMOVED lines=13> */
.L_x_8894:
[----:B------:R-:W5:Y:S01]  /*23800*/  S2R R16, SR_TID.X ;  /* 0x0000000000107919 */ /* 0x000f620000002100 */
[----:B------:R-:W-:Y:S01]  /*23810*/  UMOV UR4, 0xffffffff ;  /* 0xffffffff00047882 */ /* 0x000fe20000000000 */
[----:B-----5:R-:W-:-:S04]  /*23820*/  LOP3.LUT R16, R16, 0x1f, RZ, 0xc0, !PT ;  /* 0x0000001f10107812 */ /* 0x020fc800078ec0ff */
[----:B------:R-:W-:Y:S01]  /*23830*/  ISETP.NE.AND P0, PT, R16, 0x1f, PT ;  /* 0x0000001f1000780c */ /* 0x000fe20003f05270 */
[----:B------:R-:W-:-:S12]  /*23840*/  BRA.DIV UR4, `(.L_x_8896) ;  /* 0x0000003604e87947 */ /* 0x000fd8000b800000 */
[----:B--2---:R-:W0:Y:S01]  /*23850*/  LDL.LU R2, [R1] ;  /* 0x0000000001027983 */ /* 0x004e220000300800 */
[----:B------:R-:W-:-:S03]  /*23860*/  ULDC UR4, c[0x0][0xd3c] ;  /* 0x00034f0000047ab9 */ /* 0x000fc60000000800 */
[----:B-1----:R-:W3:Y:S01]  /*23870*/  LDL R3, [R1+0xc] ;  /* 0x00000c0001037983 */ /* 0x002ee20000100800 */
[----:B0-----:R-:W-:Y:S02]  /*23880*/  IMAD.MOV.U32 R10, RZ, RZ, R2 ;  /* 0x000000ffff0a7224 */ /* 0x001fe400078e0002 */
[----:B---34-:R-:W-:-:S05]  /*23890*/  IMAD.IADD R0, R3, 0x1, R16 ;  /* 0x0000000103007824 */ /* 0x018fca00078e0210 */
        /* <DEDUP_REMOVED lines=36> */
.L_x_9002:
[----:B------:R-:W-:Y:S02]  /*23ae0*/  ULDC UR4, c[0x0][0xd38] ;  /* 0x00034e0000047ab9 */ /* 0x000fe40000000800 */
[----:B------:R-:W-:-:S04]  /*23af0*/  IMAD.U32 R2, RZ, RZ, UR4 ;  /* 0x00000004ff027e24 */ /* 0x000fc8000f8e00ff */
[----:B-1----:R-:W-:-:S04]  /*23b00*/  IMAD R9, R9, R2, RZ ;  /* 0x0000000209097224 */ /* 0x002fc800078e02ff */
[----:B------:R-:W-:-:S05]  /*23b10*/  IMAD.IADD R4, R4, 0x1, R9 ;  /* 0x0000000104047824 */ /* 0x000fca00078e0209 */
[----:B------:R-:W-:-:S13]  /*23b20*/  ISETP.GT.AND P6, PT, R4, R5, PT ;  /* 0x000000050400720c */ /* 0x000fda0003fc4270 */
[----:B------:R-:W-:Y:S05]  /*23b30*/  @P6 BRA `(.L_x_8897) ;  /* 0x0000000000ac6947 */ /* 0x000fea0003800000 */
.L_x_8900:
        /* <DEDUP_REMOVED lines=37> */
.L_x_9010:
[----:B------:R-:W-:Y:S02]  /*23d90*/  ULDC UR4, c[0x0][0xd38] ;  /* 0x00034e0000047ab9 */ /* 0x000fe40000000800 */
[----:B------:R-:W-:-:S04]  /*23da0*/  IMAD.U32 R2, RZ, RZ, UR4 ;  /* 0x00000004ff027e24 */ /* 0x000fc8000f8e00ff */
[----:B-1----:R-:W-:-:S04]  /*23db0*/  IMAD R9, R9, R2, RZ ;  /* 0x0000000209097224 */ /* 0x002fc800078e02ff */
[----:B------:R-:W-:-:S05]  /*23dc0*/  IMAD.IADD R4, R9, 0x1, R4 ;  /* 0x0000000109047824 */ /* 0x000fca00078e0204 */
[----:B------:R-:W-:-:S13]  /*23dd0*/  ISETP.GT.AND P6, PT, R4, R5, PT ;  /* 0x000000050400720c */ /* 0x000fda0003fc4270 */
[----:B------:R-:W-:Y:S05]  /*23de0*/  @!P6 BRA `(.L_x_8900) ;  /* 0xfffffffc0054e947 */ /* 0x000fea000383ffff */
.L_x_8897:
        /* <DEDUP_REMOVED lines=12> */
.L_x_9015:
[----:B------:R-:W-:-:S13]  /*23eb0*/  ISETP.NE.AND P0, PT, R3, RZ, PT ;  /* 0x000000ff0300720c */ /* 0x000fda0003f05270 */
[----:B------:R-:W-:Y:S05]  /*23ec0*/  @!P0 BRA `(.L_x_8902) ;  /* 0x0000000000148947 */ /* 0x000fea0003800000 */
[----:B------:R-:W-:Y:S01]  /*23ed0*/  UMOV UR4, 0xffffffff ;  /* 0xffffffff00047882 */ /* 0x000fe20000000000 */
[----:B-1----:R-:W-:Y:S02]  /*23ee0*/  VIADD R4, R4, 0xffffffff ;  /* 0xffffffff04047836 */ /* 0x002fe40000000000 */
[----:B------:R-:W-:Y:S05]  /*23ef0*/  BRA.DIV UR4, `(.L_x_8903) ;  /* 0x0000003a04dc7947 */ /* 0x000fea000b800000 */
[----:B------:R1:W2:Y:S02]  /*23f00*/  SHFL.IDX PT, R4, R7, R4, 0x1f ;  /* 0x00001f0407047589 */ /* 0x0002a400000e0000 */
.L_x_9018:
[----:B--2---:R-:W-:-:S07]  /*23f10*/  IMAD.MOV.U32 R8, RZ, RZ, R4 ;  /* 0x000000ffff087224 */ /* 0x004fce00078e0004 */
.L_x_8902:
[----:B------:R-:W-:Y:S01]  /*23f20*/  IMAD R3, R8, R2, R9 ;  /* 0x0000000208037224 */ /* 0x000fe200078e0209 */
[----:B------:R-:W-:-:S03]  /*23f30*/  ISETP.NE.AND P0, PT, R6, 0x1, PT ;  /* 0x000000010600780c */ /* 0x000fc60003f05270 */
[----:B01----:R-:W-:Y:S01]  /*23f40*/  IMAD.IADD R7, R5, 0x1, -R3 ;  /* 0x0000000105077824 */ /* 0x003fe200078e0a03 */
[----:B------:R0:W-:Y:S09]  /*23f50*/  STL [R1], R3 ;  /* 0x0000000301007387 */ /* 0x0001f20000100800 */
        /* <DEDUP_REMOVED lines=58> */
.L_x_8904:
[----:B0-----:R-:W2:Y:S01]  /*24300*/  LDL R3, [R1+0xc] ;  /* 0x00000c0001037983 */ /* 0x001ea20000100800 */
[----:B------:R-:W2:Y:S02]  /*24310*/  LDC.64 R4, c[0x0][0xd90] ;  /* 0x00036400ff047b82 */ /* 0x000ea40000000a00 */
        /* <DEDUP_REMOVED lines=61> */
.L_x_8905:
[----:B------:R-:W-:-:S05]  /*246f0*/  LOP3.LUT R7, RZ, R7, RZ, 0x33, !PT ;  /* 0x00000007ff077212 */ /* 0x000fca00078e33ff */
[----:B------:R-:W-:-:S05]  /*24700*/  IMAD.IADD R0, R0, 0x1, R7 ;  /* 0x0000000100007824 */ /* 0x000fca00078e0207 */
[----:B------:R2:W-:Y:S01]  /*24710*/  STL [R1+0x4], R0 ;  /* 0x0000040001007387 */ /* 0x0005e20000100800 */
[----:B------:R-:W-:Y:S05]  /*24720*/  BRA `(.L_x_8906) ;  /* 0x0000000000287947 */ /* 0x000fea0003800000 */
.L_x_8898:
        /* <DEDUP_REMOVED lines=10> */
.L_x_8906:
[----:B01----:R-:W3:Y:S04]  /*247d0*/  LDL R2, [R1+0xc] ;  /* 0x00000c0001027983 */ /* 0x003ee80000100800 */
[----:B------:R-:W4:Y:S04]  /*247e0*/  LDL R3, [R1+0x8] ;  /* 0x0000080001037983 */ /* 0x000f280000100800 */
        /* <DEDUP_REMOVED lines=14> */
.L_x_8895:
[----:B---34-:R-:W3:Y:S01]  /*248d0*/  LDL R0, [R1+0xc] ;  /* 0x00000c0001007983 */ /* 0x018ee20000100800 */
[----:B------:R-:W-:Y:S02]  /*248e0*/  ULDC UR4, c[0x0][0xd3c] ;  /* 0x00034f0000047ab9 */ /* 0x000fe40000000800 */
[----:B---3--:R-:W-:-:S13]  /*248f0*/  ISETP.GE.AND P0, PT, R0, UR4, PT ;  /* 0x0000000400007c0c */ /* 0x008fda000bf06270 */
[----:B------:R-:W-:Y:S05]  /*24900*/  @!P0 BRA `(.L_x_8907) ;  /* 0xffffff6800988947 */ /* 0x000fea000383ffff */
[----:B------:R-:W-:Y:S05]  /*24910*/  BSYNC B8 ;  /* 0x0000000000087941 */ /* 0x000fea0003800000 */
.L_x_8733:
        /* <DEDUP_REMOVED lines=12> */
.L_x_9019:
[----:B------:R-:W-:Y:S05]  /*249e0*/  BSYNC B0 ;  /* 0x0000000000007941 */ /* 0x000fea0003800000 */
.L_x_8908:
[----:B------:R-:W-:-:S03]  /*249f0*/  UMOV UR4, 0xffffffff ;  /* 0xffffffff00047882 */ /* 0x000fc60000000000 */
[----:B------:R-:W-:Y:S05]  /*24a00*/  BRA.DIV UR4, `(.L_x_8910) ;  /* 0x0000003204587947 */ /* 0x000fea000b800000 */
[----:B------:R-:W1:Y:S02]  /*24a10*/  S2R R2, SR_TID.X ;  /* 0x0000000000027919 */ /* 0x000e640000002100 */
[----:B-1----:R-:W-:-:S04]  /*24a20*/  SHF.R.U32.HI R2, RZ, 0x5, R2 ;  /* 0x00000005ff027819 */ /* 0x002fc80000011602 */
[----:B------:R-:W-:-:S05]  /*24a30*/  LOP3.LUT R2, R2, 0x3, RZ, 0xc0, !PT ;  /* 0x0000000302027812 */ /* 0x000fca00078ec0ff */
[----:B------:R1:W2:Y:S02]  /*24a40*/  SHFL.IDX PT, R14, R2, RZ, 0x1f ;  /* 0x00001fff020e7589 */ /* 0x0002a400000e0000 */
.L_x_9022:
[----:B--2---:R-:W-:-:S13]  /*24a50*/  ISETP.NE.AND P0, PT, R14, RZ, PT ;  /* 0x000000ff0e00720c */ /* 0x004fda0003f05270 */
[----:B------:R-:W-:Y:S05]  /*24a60*/  @P0 BRA `(.L_x_8581) ;  /* 0x0000000000940947 */ /* 0x000fea0003800000 */
[----:B------:R-:W-:-:S03]  /*24a70*/  UMOV UR4, 0xffffffff ;  /* 0xffffffff00047882 */ /* 0x000fc60000000000 */
[----:B------:R-:W-:Y:S05]  /*24a80*/  BRA.DIV UR4, `(.L_x_8911) ;  /* 0x00000032046c7947 */ /* 0x000fea000b800000 */
[----:B------:R-:W-:-:S13]  /*24a90*/  ELECT P6, URZ, PT ;  /* 0x00000000003f782f */ /* 0x000fda00038c0000 */
.L_x_9025:
[----:B------:R-:W-:Y:S05]  /*24aa0*/  @!P6 BRA `(.L_x_8581) ;  /* 0x000000000084e947 */ /* 0x000fea0003800000 */
[----:B------:R-:W-:-:S06]  /*24ab0*/  ULOP3.LUT UR4, UR36, 0x2, URZ, 0xfc, !UPT ;  /* 0x0000000224047892 */ /* 0x000fcc000f8efc3f */
[----:B-1----:R-:W-:-:S05]  /*24ac0*/  IMAD.U32 R2, RZ, RZ, UR4 ;  /* 0x00000004ff027e24 */ /* 0x002fca000f8e00ff */
[----:B------:R-:W-:-:S13]  /*24ad0*/  ISETP.NE.AND P2, PT, R2, 0x3, PT ;  /* 0x000000030200780c */ /* 0x000fda0003f45270 */
[----:B------:R-:W-:Y:S05]  /*24ae0*/  @!P2 BRA `(.L_x_8912) ;  /* 0x000000000004a947 */ /* 0x000fea0003800000 */
[----:B------:R-:W-:Y:S01]  /*24af0*/  BPT.TRAP 0x1 ;  /* 0x000000040000795c */ /* 0x000fe20000300000 */
.L_x_8912:
        /* <DEDUP_REMOVED lines=14> */
.L_x_9026:
[----:B------:R-:W1:Y:S02]  /*24be0*/  SYNCS.PHASECHK.TRANS64.TRYWAIT P0, [R7+URZ], R2 ;  /* 0x00000002070075a7 */ /* 0x000e64000800017f */
[----:B-1----:R-:W-:Y:S05]  /*24bf0*/  @!P0 BRA `(.L_x_8914) ;  /* 0x0000003000448947 */ /* 0x002fea0003800000 */
.L_x_9027:
[----:B------:R-:W-:Y:S05]  /*24c00*/  @!P2 BRA `(.L_x_8915) ;  /* 0x000000000004a947 */ /* 0x000fea0003800000 */
[----:B------:R-:W-:Y:S01]  /*24c10*/  BPT.TRAP 0x1 ;  /* 0x000000040000795c */ /* 0x000fe20000300000 */
.L_x_8915:
[----:B------:R-:W2:Y:S01]  /*24c20*/  LDL.LU R4, [R1+0x10] ;  /* 0x0000100001047983 */ /* 0x000ea20000300800 */
[----:B------:R-:W-:-:S04]  /*24c30*/  VIADD R0, R0, 0x38860 ;  /* 0x0003886000007836 */ /* 0x000fc80000000000 */
[----:B--2---:R-:W-:-:S04]  /*24c40*/  IMAD R4, R4, 0x8, R0 ;  /* 0x0000000804047824 */ /* 0x004fc800078e0200 */
[----:B------:R-:W2:Y:S02]  /*24c50*/  SYNCS.PHASECHK.TRANS64.TRYWAIT P0, [R4+URZ], R5 ;  /* 0x00000005040075a7 */ /* 0x000ea4000800017f */
[----:B--2---:R-:W-:Y:S05]  /*24c60*/  @!P0 BRA `(.L_x_8916) ;  /* 0x00000030003c8947 */ /* 0x004fea0003800000 */
.L_x_9028:
[----:B------:R-:W-:-:S07]  /*24c70*/  IMAD R3, R3, 0x8, R0 ;  /* 0x0000000803037824 */ /* 0x000fce00078e0200 */
.L_x_8917:
[----:B---3--:R3:W4:Y:S02]  /*24c80*/  SYNCS.PHASECHK.TRANS64.TRYWAIT P0, [R3+URZ], R2 ;  /* 0x00000002030075a7 */ /* 0x008724000800017f */
[----:B----4-:R-:W-:Y:S05]  /*24c90*/  @!P0 NANOSLEEP.SYNCS 0x989680 ;  /* 0x009896800000895d */ /* 0x010fea0003900000 */
[----:B------:R-:W4:Y:S02]  /*24ca0*/  @!P0 SYNCS.PHASECHK.TRANS64 P0, [R3+URZ], R2 ;  /* 0x00000002030085a7 */ /* 0x000f24000800007f */
[----:B----4-:R-:W-:Y:S05]  /*24cb0*/  @!P0 BRA `(.L_x_8917) ;  /* 0xfffffffc00f08947 */ /* 0x010fea000383ffff */
.L_x_8581:
[----:B------:R-:W-:Y:S05]  /*24cc0*/  BSYNC B9 ;  /* 0x0000000000097941 */ /* 0x000fea0003800000 */
.L_x_8578:
[----:B------:R-:W-:Y:S05]  /*24cd0*/  EXIT ;  /* 0x000000000000794d */ /* 0x000fea0003800000 */
.L_x_8599:
[----:B0-----:R0:W1:Y:S02]  /*24ce0*/  SYNCS.PHASECHK.TRANS64.TRYWAIT P5, [R75+URZ+0x38890], R76 ;  /* 0x0388904c4b0075a7 */ /* 0x00106400080a017f */
[----:B-1----:R-:W-:Y:S05]  /*24cf0*/  @!P5 NANOSLEEP.SYNCS 0x989680 ;  /* 0x009896800000d95d */ /* 0x002fea0003900000 */
[----:B------:R-:W1:Y:S02]  /*24d00*/  @!P5 SYNCS.PHASECHK.TRANS64 P5, [R75+URZ+0x38890], R76 ;  /* 0x0388904c4b00d5a7 */ /* 0x000e6400080a007f */
[----:B-1----:R-:W-:Y:S05]  /*24d10*/  @!P5 BRA `(.L_x_8599) ;  /* 0xfffffffc00f0d947 */ /* 0x002fea000383ffff */
[----:B------:R-:W-:Y:S05]  /*24d20*/  BRA `(.L_x_8918) ;  /* 0xfffffde000387947 */ /* 0x000fea000383ffff */
.L_x_8609:
[----:B-1----:R1:W2:Y:S02]  /*24d30*/  SYNCS.PHASECHK.TRANS64.TRYWAIT P5, [R75+URZ+0x38890], R76 ;  /* 0x0388904c4b0075a7 */ /* 0x0022a400080a017f */
[----:B--2---:R-:W-:Y:S05]  /*24d40*/  @!P5 NANOSLEEP.SYNCS 0x989680 ;  /* 0x009896800000d95d */ /* 0x004fea0003900000 */
[----:B------:R-:W2:Y:S02]  /*24d50*/  @!P5 SYNCS.PHASECHK.TRANS64 P5, [R75+URZ+0x38890], R76 ;  /* 0x0388904c4b00d5a7 */ /* 0x000ea400080a007f */
[----:B--2---:R-:W-:Y:S05]  /*24d60*/  @!P5 BRA `(.L_x_8609) ;  /* 0xfffffffc00f0d947 */ /* 0x004fea000383ffff */
[----:B------:R-:W-:Y:S05]  /*24d70*/  BRA `(.L_x_8919) ;  /* 0xfffffde800bc7947 */ /* 0x000fea000383ffff */
.L_x_8614:
[----:B0-----:R0:W1:Y:S02]  /*24d80*/  SYNCS.PHASECHK.TRANS64.TRYWAIT P5, [R75+URZ+0x38890], R76 ;  /* 0x0388904c4b0075a7 */ /* 0x00106400080a017f */
[----:B-1----:R-:W-:Y:S05]  /*24d90*/  @!P5 NANOSLEEP.SYNCS 0x989680 ;  /* 0x009896800000d95d */ /* 0x002fea0003900000 */
[----:B------:R-:W1:Y:S02]  /*24da0*/  @!P5 SYNCS.PHASECHK.TRANS64 P5, [R75+URZ+0x38890], R76 ;  /* 0x0388904c4b00d5a7 */ /* 0x000e6400080a007f */
[----:B-1----:R-:W-:Y:S05]  /*24db0*/  @!P5 BRA `(.L_x_8614) ;  /* 0xfffffffc00f0d947 */ /* 0x002fea000383ffff */
[----:B------:R-:W-:Y:S05]  /*24dc0*/  BRA `(.L_x_8920) ;  /* 0xfffffdf000fc7947 */ /* 0x000fea000383ffff */
.L_x_8618:
[----:B--2---:R2:W0:Y:S02]  /*24dd0*/  SYNCS.PHASECHK.TRANS64.TRYWAIT P0, [R75+URZ+0x388b0], R76 ;  /* 0x0388b04c4b0075a7 */ /* 0x004424000800017f */
[----:B0-----:R-:W-:Y:S05]  /*24de0*/  @!P0 NANOSLEEP.SYNCS 0x989680 ;  /* 0x009896800000895d */ /* 0x001fea0003900000 */
[----:B------:R-:W0:Y:S02]  /*24df0*/  @!P0 SYNCS.PHASECHK.TRANS64 P0, [R75+URZ+0x388b0], R76 ;  /* 0x0388b04c4b0085a7 */ /* 0x000e24000800007f */
[----:B0-----:R-:W-:Y:S05]  /*24e00*/  @!P0 BRA `(.L_x_8618) ;  /* 0xfffffffc00f08947 */ /* 0x001fea000383ffff */
[----:B------:R-:W-:Y:S05]  /*24e10*/  BRA `(.L_x_8921) ;  /* 0xfffffdf400747947 */ /* 0x000fea000383ffff */
.L_x_8645:
        /* <DEDUP_REMOVED lines=8> */
.L_x_8923:
[----:B------:R-:W-:Y:S05]  /*24ea0*/  BSYNC B1 ;  /* 0x0000000000017941 */ /* 0x000fea0003800000 */
.L_x_8922:
        /* <DEDUP_REMOVED lines=8> */
.L_x_8924:
[----:B------:R-:W-:Y:S02]  /*24f30*/  IMAD.MOV.U32 R13, RZ, RZ, R32 ;  /* 0x000000ffff0d7224 */ /* 0x000fe400078e0020 */
[----:B------:R-:W-:-:S07]  /*24f40*/  IMAD.MOV.U32 R4, RZ, RZ, R14 ;  /* 0x000000ffff047224 */ /* 0x000fce00078e000e */
[----:B------:R-:W-:Y:S05]  /*24f50*/  WARPSYNC.COLLECTIVE R15, `(.L_x_8925) ;  /* 0x000000000f087348 */ /* 0x000fea0003c00000 */
[----:B------:R0:W1:Y:S02]  /*24f60*/  SHFL.IDX P6, R14, R13, R12, R11 ;  /* 0x0000000c0d0e7389 */ /* 0x00006400000c000b */
[----:B01----:R-:W-:Y:S01]  /*24f70*/  ENDCOLLECTIVE ;  /* 0x000000000000791b */ /* 0x003fe20003800000 */
.L_x_8925:
[----:B------:R-:W-:Y:S02]  /*24f80*/  IMAD.MOV.U32 R13, RZ, RZ, R31 ;  /* 0x000000ffff0d7224 */ /* 0x000fe400078e001f */
[----:B------:R-:W-:-:S07]  /*24f90*/  IMAD.MOV.U32 R0, RZ, RZ, R14 ;  /* 0x000000ffff007224 */ /* 0x000fce00078e000e */
[----:B------:R-:W-:Y:S05]  /*24fa0*/  WARPSYNC.COLLECTIVE R15, `(.L_x_8926) ;  /* 0x000000000f087348 */ /* 0x000fea0003c00000 */
[----:B------:R0:W1:Y:S02]  /*24fb0*/  SHFL.IDX P6, R14, R13, R12, R11 ;  /* 0x0000000c0d0e7389 */ /* 0x00006400000c000b */
[----:B01----:R-:W-:Y:S01]  /*24fc0*/  ENDCOLLECTIVE ;  /* 0x000000000000791b */ /* 0x003fe20003800000 */
.L_x_8926:
[----:B------:R-:W-:Y:S01]  /*24fd0*/  IMAD.MOV.U32 R8, RZ, RZ, R14 ;  /* 0x000000ffff087224 */ /* 0x000fe200078e000e */
[----:B------:R-:W-:Y:S06]  /*24fe0*/  BRA `(.L_x_8927) ;  /* 0xfffffe2800a07947 */ /* 0x000fec000383ffff */
.L_x_8648:
        /* <DEDUP_REMOVED lines=8> */
.L_x_8929:
[----:B------:R-:W-:Y:S05]  /*25070*/  BSYNC B1 ;  /* 0x0000000000017941 */ /* 0x000fea0003800000 */
.L_x_8928:
        /* <DEDUP_REMOVED lines=8> */
.L_x_8930:
[----:B------:R-:W-:Y:S02]  /*25100*/  IMAD.MOV.U32 R13, RZ, RZ, R32 ;  /* 0x000000ffff0d7224 */ /* 0x000fe400078e0020 */
[----:B------:R-:W-:-:S07]  /*25110*/  IMAD.MOV.U32 R7, RZ, RZ, R14 ;  /* 0x000000ffff077224 */ /* 0x000fce00078e000e */
[----:B------:R-:W-:Y:S05]  /*25120*/  WARPSYNC.COLLECTIVE R15, `(.L_x_8931) ;  /* 0x000000000f087348 */ /* 0x000fea0003c00000 */
[----:B------:R0:W1:Y:S02]  /*25130*/  SHFL.IDX P6, R14, R13, R12, R11 ;  /* 0x0000000c0d0e7389 */ /* 0x00006400000c000b */
[----:B01----:R-:W-:Y:S01]  /*25140*/  ENDCOLLECTIVE ;  /* 0x000000000000791b */ /* 0x003fe20003800000 */
.L_x_8931:
[----:B------:R-:W-:Y:S02]  /*25150*/  IMAD.MOV.U32 R13, RZ, RZ, R31 ;  /* 0x000000ffff0d7224 */ /* 0x000fe400078e001f */
[----:B------:R-:W-:-:S07]  /*25160*/  IMAD.MOV.U32 R32, RZ, RZ, R14 ;  /* 0x000000ffff207224 */ /* 0x000fce00078e000e */
[----:B------:R-:W-:Y:S05]  /*25170*/  WARPSYNC.COLLECTIVE R15, `(.L_x_8932) ;  /* 0x000000000f087348 */ /* 0x000fea0003c00000 */
[----:B------:R0:W1:Y:S02]  /*25180*/  SHFL.IDX P6, R14, R13, R12, R11 ;  /* 0x0000000c0d0e7389 */ /* 0x00006400000c000b */
[----:B01----:R-:W-:Y:S01]  /*25190*/  ENDCOLLECTIVE ;  /* 0x000000000000791b */ /* 0x003fe20003800000 */
.L_x_8932:
[----:B------:R-:W-:Y:S01]  /*251a0*/  IMAD.MOV.U32 R31, RZ, RZ, R14 ;  /* 0x000000ffff1f7224 */ /* 0x000fe200078e000e */
[----:B------:R-:W-:Y:S06]  /*251b0*/  BRA `(.L_x_8933) ;  /* 0xfffffe2800f07947 */ /* 0x000fec000383ffff */
.L_x_8652:
[----:B0-----:R0:W1:Y:S02]  /*251c0*/  SYNCS.PHASECHK.TRANS64.TRYWAIT P0, [R2+URZ+0x38800], R37 ;  /* 0x03880025020075a7 */ /* 0x001064000800017f */
[----:B-1----:R-:W-:Y:S05]  /*251d0*/  @!P0 NANOSLEEP.SYNCS 0x989680 ;  /* 0x009896800000895d */ /* 0x002fea0003900000 */
[----:B------:R-:W1:Y:S02]  /*251e0*/  @!P0 SYNCS.PHASECHK.TRANS64 P0, [R2+URZ+0x38800], R37 ;  /* 0x03880025020085a7 */ /* 0x000e64000800007f */
[----:B-1----:R-:W-:Y:S05]  /*251f0*/  @!P0 BRA `(.L_x_8652) ;  /* 0xfffffffc00f08947 */ /* 0x002fea000383ffff */
[----:B------:R-:W-:Y:S05]  /*25200*/  BRA `(.L_x_8934) ;  /* 0xfffffe2c00dc7947 */ /* 0x000fea000383ffff */
.L_x_8660:
        /* <DEDUP_REMOVED lines=8> */
.L_x_8936:
[----:B------:R-:W-:Y:S05]  /*25290*/  BSYNC B1 ;  /* 0x0000000000017941 */ /* 0x000fea0003800000 */
.L_x_8935:
        /* <DEDUP_REMOVED lines=8> */
.L_x_8937:
[----:B------:R-:W-:Y:S02]  /*25320*/  IMAD.MOV.U32 R13, RZ, RZ, R9 ;  /* 0x000000ffff0d7224 */ /* 0x000fe400078e0009 */
[----:B------:R-:W-:-:S07]  /*25330*/  IMAD.MOV.U32 R4, RZ, RZ, R14 ;  /* 0x000000ffff047224 */ /* 0x000fce00078e000e */
[----:B------:R-:W-:Y:S05]  /*25340*/  WARPSYNC.COLLECTIVE R15, `(.L_x_8938) ;  /* 0x000000000f087348 */ /* 0x000fea0003c00000 */
[----:B------:R0:W1:Y:S02]  /*25350*/  SHFL.IDX P6, R14, R13, R12, R11 ;  /* 0x0000000c0d0e7389 */ /* 0x00006400000c000b */
[----:B01----:R-:W-:Y:S01]  /*25360*/  ENDCOLLECTIVE ;  /* 0x000000000000791b */ /* 0x003fe20003800000 */
.L_x_8938:
[----:B------:R-:W-:Y:S02]  /*25370*/  IMAD.MOV.U32 R13, RZ, RZ, R8 ;  /* 0x000000ffff0d7224 */ /* 0x000fe400078e0008 */
[----:B------:R-:W-:-:S07]  /*25380*/  IMAD.MOV.U32 R7, RZ, RZ, R14 ;  /* 0x000000ffff077224 */ /* 0x000fce00078e000e */
[----:B------:R-:W-:Y:S05]  /*25390*/  WARPSYNC.COLLECTIVE R15, `(.L_x_8939) ;  /* 0x000000000f087348 */ /* 0x000fea0003c00000 */
[----:B------:R0:W1:Y:S02]  /*253a0*/  SHFL.IDX P6, R14, R13, R12, R11 ;  /* 0x0000000c0d0e7389 */ /* 0x00006400000c000b */
[----:B01----:R-:W-:Y:S01]  /*253b0*/  ENDCOLLECTIVE ;  /* 0x000000000000791b */ /* 0x003fe20003800000 */
.L_x_8939:
[----:B------:R-:W-:Y:S01]  /*253c0*/  IMAD.MOV.U32 R6, RZ, RZ, R14 ;  /* 0x000000ffff067224 */ /* 0x000fe200078e000e */
[----:B------:R-:W-:Y:S06]  /*253d0*/  BRA `(.L_x_8940) ;  /* 0xfffffe3c00307947 */ /* 0x000fec000383ffff */
.L_x_8663:
        /* <DEDUP_REMOVED lines=8> */
.L_x_8942:
[----:B------:R-:W-:Y:S05]  /*25460*/  BSYNC B1 ;  /* 0x0000000000017941 */ /* 0x000fea0003800000 */
.L_x_8941:
        /* <DEDUP_REMOVED lines=8> */
.L_x_8943:
[----:B------:R-:W-:Y:S02]  /*254f0*/  IMAD.MOV.U32 R13, RZ, RZ, R9 ;  /* 0x000000ffff0d7224 */ /* 0x000fe400078e0009 */
[----:B------:R-:W-:-:S07]  /*25500*/  IMAD.MOV.U32 R3, RZ, RZ, R14 ;  /* 0x000000ffff037224 */ /* 0x000fce00078e000e */
[----:B------:R-:W-:Y:S05]  /*25510*/  WARPSYNC.COLLECTIVE R15, `(.L_x_8944) ;  /* 0x000000000f087348 */ /* 0x000fea0003c00000 */
[----:B------:R0:W1:Y:S02]  /*25520*/  SHFL.IDX P6, R14, R13, R12, R11 ;  /* 0x0000000c0d0e7389 */ /* 0x00006400000c000b */
[----:B01----:R-:W-:Y:S01]  /*25530*/  ENDCOLLECTIVE ;  /* 0x000000000000791b */ /* 0x003fe20003800000 */
.L_x_8944:
[----:B------:R-:W-:Y:S02]  /*25540*/  IMAD.MOV.U32 R13, RZ, RZ, R8 ;  /* 0x000000ffff0d7224 */ /* 0x000fe400078e0008 */
[----:B------:R-:W-:-:S07]  /*25550*/  IMAD.MOV.U32 R6, RZ, RZ, R14 ;  /* 0x000000ffff067224 */ /* 0x000fce00078e000e */
[----:B------:R-:W-:Y:S05]  /*25560*/  WARPSYNC.COLLECTIVE R15, `(.L_x_8945) ;  /* 0x000000000f087348 */ /* 0x000fea0003c00000 */
[----:B------:R0:W1:Y:S02]  /*25570*/  SHFL.IDX P6, R14, R13, R12, R11 ;  /* 0x0000000c0d0e7389 */ /* 0x00006400000c000b */
[----:B01----:R-:W-:Y:S01]  /*25580*/  ENDCOLLECTIVE ;  /* 0x000000000000791b */ /* 0x003fe20003800000 */
.L_x_8945:
[----:B------:R-:W-:Y:S02]  /*25590*/  IMAD.MOV.U32 R12, RZ, RZ, R3 ;  /* 0x000000ffff0c7224 */ /* 0x000fe400078e0003 */
[----:B------:R-:W-:Y:S01]  /*255a0*/  IMAD.MOV.U32 R13, RZ, RZ, R0 ;  /* 0x000000ffff0d7224 */ /* 0x000fe200078e0000 */
[----:B------:R-:W-:Y:S06]  /*255b0*/  BRA `(.L_x_8946) ;  /* 0xfffffe3c00507947 */ /* 0x000fec000383ffff */
.L_x_8667:
[----:B0-----:R0:W1:Y:S02]  /*255c0*/  SYNCS.PHASECHK.TRANS64.TRYWAIT P1, [R2+URZ+0x38800], R33 ;  /* 0x03880021020075a7 */ /* 0x001064000802017f */
[----:B-1----:R-:W-:Y:S05]  /*255d0*/  @!P1 NANOSLEEP.SYNCS 0x989680 ;  /* 0x009896800000995d */ /* 0x002fea0003900000 */
[----:B------:R-:W1:Y:S02]  /*255e0*/  @!P1 SYNCS.PHASECHK.TRANS64 P1, [R2+URZ+0x38800], R33 ;  /* 0x03880021020095a7 */ /* 0x000e64000802007f */
[----:B-1----:R-:W-:Y:S05]  /*255f0*/  @!P1 BRA `(.L_x_8667) ;  /* 0xfffffffc00f09947 */ /* 0x002fea000383ffff */
[----:B------:R-:W-:Y:S05]  /*25600*/  BRA `(.L_x_8947) ;  /* 0xfffffe3c00f47947 */ /* 0x000fea000383ffff */
.L_x_8673:
[----:B--2---:R2:W3:Y:S02]  /*25610*/  SYNCS.PHASECHK.TRANS64.TRYWAIT P1, [R172+URZ+0x38830], R15 ;  /* 0x0388300fac0075a7 */ /* 0x0044e4000802017f */
[----:B---3--:R-:W-:Y:S05]  /*25620*/  @!P1 NANOSLEEP.SYNCS 0x989680 ;  /* 0x009896800000995d */ /* 0x008fea0003900000 */
[----:B------:R-:W3:Y:S02]  /*25630*/  @!P1 SYNCS.PHASECHK.TRANS64 P1, [R172+URZ+0x38830], R15 ;  /* 0x0388300fac0095a7 */ /* 0x000ee4000802007f */
[----:B---3--:R-:W-:Y:S05]  /*25640*/  @!P1 BRA `(.L_x_8673) ;  /* 0xfffffffc00f09947 */ /* 0x008fea000383ffff */
[----:B------:R-:W-:Y:S05]  /*25650*/  BRA `(.L_x_8672) ;  /* 0xfffffe4c00ac7947 */ /* 0x000fea000383ffff */
.L_x_8675:
[----:B0-----:R0:W3:Y:S02]  /*25660*/  SYNCS.PHASECHK.TRANS64.TRYWAIT P1, [R2+URZ+0x38810], R3 ;  /* 0x03881003020075a7 */ /* 0x0010e4000802017f */
[----:B---3--:R-:W-:Y:S05]  /*25670*/  @!P1 NANOSLEEP.SYNCS 0x989680 ;  /* 0x009896800000995d */ /* 0x008fea0003900000 */
[----:B------:R-:W3:Y:S02]  /*25680*/  @!P1 SYNCS.PHASECHK.TRANS64 P1, [R2+URZ+0x38810], R3 ;  /* 0x03881003020095a7 */ /* 0x000ee4000802007f */
[----:B---3--:R-:W-:Y:S05]  /*25690*/  @!P1 BRA `(.L_x_8675) ;  /* 0xfffffffc00f09947 */ /* 0x008fea000383ffff */
[----:B------:R-:W-:Y:S05]  /*256a0*/  BRA `(.L_x_8948) ;  /* 0xfffffe50005c7947 */ /* 0x000fea000383ffff */
.L_x_8680:
[----:B0-----:R0:W1:Y:S02]  /*256b0*/  SYNCS.PHASECHK.TRANS64.TRYWAIT P2, [R172+URZ+0x38850], R15 ;  /* 0x0388500fac0075a7 */ /* 0x001064000804017f */
[----:B-1----:R-:W-:Y:S05]  /*256c0*/  @!P2 NANOSLEEP.SYNCS 0x989680 ;  /* 0x009896800000a95d */ /* 0x002fea0003900000 */
[----:B------:R-:W1:Y:S02]  /*256d0*/  @!P2 SYNCS.PHASECHK.TRANS64 P2, [R172+URZ+0x38850], R15 ;  /* 0x0388500fac00a5a7 */ /* 0x000e64000804007f */
[----:B-1----:R-:W-:Y:S05]  /*256e0*/  @!P2 BRA `(.L_x_8680) ;  /* 0xfffffffc00f0a947 */ /* 0x002fea000383ffff */
[----:B------:R-:W-:Y:S05]  /*256f0*/  BRA `(.L_x_8679) ;  /* 0xfffffe5000887947 */ /* 0x000fea000383ffff */
.L_x_8688:
[----:B-1----:R1:W2:Y:S02]  /*25700*/  SYNCS.PHASECHK.TRANS64.TRYWAIT P3, [R21+URZ+0x38830], R198 ;  /* 0x038830c6150075a7 */ /* 0x0022a4000806017f */
[----:B--2---:R-:W-:Y:S05]  /*25710*/  @!P3 NANOSLEEP.SYNCS 0x989680 ;  /* 0x009896800000b95d */ /* 0x004fea0003900000 */
[----:B------:R-:W2:Y:S02]  /*25720*/  @!P3 SYNCS.PHASECHK.TRANS64 P3, [R21+URZ+0x38830], R198 ;  /* 0x038830c61500b5a7 */ /* 0x000ea4000806007f */
[----:B--2---:R-:W-:Y:S05]  /*25730*/  @!P3 BRA `(.L_x_8688) ;  /* 0xfffffffc00f0b947 */ /* 0x004fea000383ffff */
[----:B------:R-:W-:Y:S05]  /*25740*/  BRA `(.L_x_8687) ;  /* 0xfffffe8000c47947 */ /* 0x000fea000383ffff */
.L_x_8693:
[----:B---3--:R3:W4:Y:S02]  /*25750*/  SYNCS.PHASECHK.TRANS64.TRYWAIT P3, [R21+URZ+0x38850], R198 ;  /* 0x038850c6150075a7 */ /* 0x008724000806017f */
[----:B----4-:R-:W-:Y:S05]  /*25760*/  @!P3 NANOSLEEP.SYNCS 0x989680 ;  /* 0x009896800000b95d */ /* 0x010fea0003900000 */
[----:B------:R-:W4:Y:S02]  /*25770*/  @!P3 SYNCS.PHASECHK.TRANS64 P3, [R21+URZ+0x38850], R198 ;  /* 0x038850c61500b5a7 */ /* 0x000f24000806007f */
[----:B----4-:R-:W-:Y:S05]  /*25780*/  @!P3 BRA `(.L_x_8693) ;  /* 0xfffffffc00f0b947 */ /* 0x010fea000383ffff */
[----:B------:R-:W-:Y:S05]  /*25790*/  BRA `(.L_x_8692) ;  /* 0xfffffe8400607947 */ /* 0x000fea000383ffff */
.L_x_8701:
[----:B-1----:R1:W2:Y:S02]  /*257a0*/  SYNCS.PHASECHK.TRANS64.TRYWAIT P2, [R21+URZ+0x38830], R196 ;  /* 0x038830c4150075a7 */ /* 0x0022a4000804017f */
[----:B--2---:R-:W-:Y:S05]  /*257b0*/  @!P2 NANOSLEEP.SYNCS 0x989680 ;  /* 0x009896800000a95d */ /* 0x004fea0003900000 */
[----:B------:R-:W2:Y:S02]  /*257c0*/  @!P2 SYNCS.PHASECHK.TRANS64 P2, [R21+URZ+0x38830], R196 ;  /* 0x038830c41500a5a7 */ /* 0x000ea4000804007f */
[----:B--2---:R-:W-:Y:S05]  /*257d0*/  @!P2 BRA `(.L_x_8701) ;  /* 0xfffffffc00f0a947 */ /* 0x004fea000383ffff */
[----:B------:R-:W-:Y:S05]  /*257e0*/  BRA `(.L_x_8700) ;  /* 0xfffffebc00987947 */ /* 0x000fea000383ffff */
.L_x_8706:
[----:B---3--:R3:W4:Y:S02]  /*257f0*/  SYNCS.PHASECHK.TRANS64.TRYWAIT P2, [R21+URZ+0x38850], R196 ;  /* 0x038850c4150075a7 */ /* 0x008724000804017f */
[----:B----4-:R-:W-:Y:S05]  /*25800*/  @!P2 NANOSLEEP.SYNCS 0x989680 ;  /* 0x009896800000a95d */ /* 0x010fea0003900000 */
[----:B------:R-:W4:Y:S02]  /*25810*/  @!P2 SYNCS.PHASECHK.TRANS64 P2, [R21+URZ+0x38850], R196 ;  /* 0x038850c41500a5a7 */ /* 0x000f24000804007f */
[----:B----4-:R-:W-:Y:S05]  /*25820*/  @!P2 BRA `(.L_x_8706) ;  /* 0xfffffffc00f0a947 */ /* 0x010fea000383ffff */
[----:B------:R-:W-:Y:S05]  /*25830*/  BRA `(.L_x_8705) ;  /* 0xfffffec000347947 */ /* 0x000fea000383ffff */
.L_x_8741:
        /* <DEDUP_REMOVED lines=11> */
.L_x_8950:
[----:B------:R-:W-:Y:S05]  /*258f0*/  BSYNC B1 ;  /* 0x0000000000017941 */ /* 0x000fea0003800000 */
.L_x_8949:
[----:B------:R-:W-:Y:S05]  /*25900*/  BRA `(.L_x_8951) ;  /* 0xffffff6400447947 */ /* 0x000fea000383ffff */
.L_x_8743:
[----:B------:R-:W-:Y:S01]  /*25910*/  BSSY B1, `(.L_x_8952) ;  /* 0x0000006000017945 */ /* 0x000fe20003800000 */
[----:B------:R-:W-:-:S07]  /*25920*/  IMAD.MOV.U32 R15, RZ, RZ, -0x1 ;  /* 0xffffffffff0f7424 */ /* 0x000fce00078e00ff */
[----:B0-----:R-:W-:Y:S05]  /*25930*/  WARPSYNC.COLLECTIVE R15, `(.L_x_8953) ;  /* 0x000000000f0c7348 */ /* 0x001fea0003c00000 */
[----:B------:R-:W-:Y:S02]  /*25940*/  ELECT P6, UR62, PT ;  /* 0x00000000003e782f */ /* 0x000fe400038c0000 */
[----:B------:R-:W-:Y:S01]  /*25950*/  MOV R14, UR62 ;  /* 0x0000003e000e7c02 */ /* 0x000fe20008000f00 */
[----:B0-----:R-:W-:Y:S10]  /*25960*/  ENDCOLLECTIVE ;  /* 0x000000000000791b */ /* 0x001ff40003800000 */
.L_x_8953:
[----:B------:R-:W-:Y:S05]  /*25970*/  BSYNC B1 ;  /* 0x0000000000017941 */ /* 0x000fea0003800000 */
.L_x_8952:
[----:B------:R-:W-:Y:S05]  /*25980*/  BRA `(.L_x_8742) ;  /* 0xffffff64003c7947 */ /* 0x000fea000383ffff */
.L_x_8745:
[----:B0-----:R0:W1:Y:S02]  /*25990*/  SYNCS.PHASECHK.TRANS64.TRYWAIT P0, [R18+URZ+0x38820], R3 ;  /* 0x03882003120075a7 */ /* 0x001064000800017f */
[----:B-1----:R-:W-:Y:S05]  /*259a0*/  @!P0 NANOSLEEP.SYNCS 0x989680 ;  /* 0x009896800000895d */ /* 0x002fea0003900000 */
[----:B------:R-:W1:Y:S02]  /*259b0*/  @!P0 SYNCS.PHASECHK.TRANS64 P0, [R18+URZ+0x38820], R3 ;  /* 0x03882003120085a7 */ /* 0x000e64000800007f */
[----:B-1----:R-:W-:Y:S05]  /*259c0*/  @!P0 BRA `(.L_x_8745) ;  /* 0xfffffffc00f08947 */ /* 0x002fea000383ffff */
[----:B------:R-:W-:Y:S05]  /*259d0*/  BRA `(.L_x_8954) ;  /* 0xffffff64004c7947 */ /* 0x000fea000383ffff */
.L_x_8749:
[----:B-1----:R1:W2:Y:S02]  /*259e0*/  SYNCS.PHASECHK.TRANS64.TRYWAIT P0, [R4+URZ+0x388a0], R8 ;  /* 0x0388a008040075a7 */ /* 0x0022a4000800017f */
[----:B--2---:R-:W-:Y:S05]  /*259f0*/  @!P0 NANOSLEEP.SYNCS 0x989680 ;  /* 0x009896800000895d */ /* 0x004fea0003900000 */
[----:B------:R-:W2:Y:S02]  /*25a00*/  @!P0 SYNCS.PHASECHK.TRANS64 P0, [R4+URZ+0x388a0], R8 ;  /* 0x0388a008040085a7 */ /* 0x000ea4000800007f */
[----:B--2---:R-:W-:Y:S05]  /*25a10*/  @!P0 BRA `(.L_x_8749) ;  /* 0xfffffffc00f08947 */ /* 0x004fea000383ffff */
[----:B------:R-:W-:Y:S05]  /*25a20*/  BRA `(.L_x_8955) ;  /* 0xffffff64006c7947 */ /* 0x000fea000383ffff */
.L_x_8754:
[----:B0-----:R0:W2:Y:S02]  /*25a30*/  SYNCS.PHASECHK.TRANS64.TRYWAIT P0, [R4+URZ+0x388c0], R8 ;  /* 0x0388c008040075a7 */ /* 0x0010a4000800017f */
[----:B--2---:R-:W-:Y:S05]  /*25a40*/  @!P0 NANOSLEEP.SYNCS 0x989680 ;  /* 0x009896800000895d */ /* 0x004fea0003900000 */
[----:B------:R-:W2:Y:S02]  /*25a50*/  @!P0 SYNCS.PHASECHK.TRANS64 P0, [R4+URZ+0x388c0], R8 ;  /* 0x0388c008040085a7 */ /* 0x000ea4000800007f */
[----:B--2---:R-:W-:Y:S05]  /*25a60*/  @!P0 BRA `(.L_x_8754) ;  /* 0xfffffffc00f08947 */ /* 0x004fea000383ffff */
[----:B------:R-:W-:Y:S05]  /*25a70*/  BRA `(.L_x_8956) ;  /* 0xffffff6400ec7947 */ /* 0x000fea000383ffff */
.L_x_8768:
[----:B0-----:R0:W1:Y:S02]  /*25a80*/  SYNCS.PHASECHK.TRANS64.TRYWAIT P1, [R4+URZ+0x388a0], R5 ;  /* 0x0388a005040075a7 */ /* 0x001064000802017f */
[----:B-1----:R-:W-:Y:S05]  /*25a90*/  @!P1 NANOSLEEP.SYNCS 0x989680 ;  /* 0x009896800000995d */ /* 0x002fea0003900000 */
[----:B------:R-:W1:Y:S02]  /*25aa0*/  @!P1 SYNCS.PHASECHK.TRANS64 P1, [R4+URZ+0x388a0], R5 ;  /* 0x0388a005040095a7 */ /* 0x000e64000802007f */
[----:B-1----:R-:W-:Y:S05]  /*25ab0*/  @!P1 BRA `(.L_x_8768) ;  /* 0xfffffffc00f09947 */ /* 0x002fea000383ffff */
[----:B------:R-:W-:Y:S05]  /*25ac0*/  BRA `(.L_x_8957) ;  /* 0xffffff70006c7947 */ /* 0x000fea000383ffff */
.L_x_8773:
[----:B-1----:R1:W2:Y:S02]  /*25ad0*/  SYNCS.PHASECHK.TRANS64.TRYWAIT P1, [R4+URZ+0x388c0], R5 ;  /* 0x0388c005040075a7 */ /* 0x0022a4000802017f */
[----:B--2---:R-:W-:Y:S05]  /*25ae0*/  @!P1 NANOSLEEP.SYNCS 0x989680 ;  /* 0x009896800000995d */ /* 0x004fea0003900000 */
[----:B------:R-:W2:Y:S02]  /*25af0*/  @!P1 SYNCS.PHASECHK.TRANS64 P1, [R4+URZ+0x388c0], R5 ;  /* 0x0388c005040095a7 */ /* 0x000ea4000802007f */
[----:B--2---:R-:W-:Y:S05]  /*25b00*/  @!P1 BRA `(.L_x_8773) ;  /* 0xfffffffc00f09947 */ /* 0x004fea000383ffff */
[----:B------:R-:W-:Y:S05]  /*25b10*/  BRA `(.L_x_8958) ;  /* 0xffffff7000e87947 */ /* 0x000fea000383ffff */
.L_x_8795:
        /* <DEDUP_REMOVED lines=11> */
.L_x_8960:
[----:B------:R-:W-:Y:S05]  /*25bd0*/  BSYNC B0 ;  /* 0x0000000000007941 */ /* 0x000fea0003800000 */
.L_x_8959:
[----:B------:R-:W-:Y:S05]  /*25be0*/  BRA `(.L_x_8961) ;  /* 0xffffff8400907947 */ /* 0x000fea000383ffff */
.L_x_8797:
[----:B------:R-:W-:Y:S01]  /*25bf0*/  BSSY B0, `(.L_x_8962) ;  /* 0x0000006000007945 */ /* 0x000fe20003800000 */
[----:B------:R-:W-:-:S07]  /*25c00*/  IMAD.MOV.U32 R15, RZ, RZ, -0x1 ;  /* 0xffffffffff0f7424 */ /* 0x000fce00078e00ff */
[----:B0-----:R-:W-:Y:S05]  /*25c10*/  WARPSYNC.COLLECTIVE R15, `(.L_x_8963) ;  /* 0x000000000f0c7348 */ /* 0x001fea0003c00000 */
[----:B------:R-:W-:Y:S02]  /*25c20*/  ELECT P6, UR62, PT ;  /* 0x00000000003e782f */ /* 0x000fe400038c0000 */
[----:B------:R-:W-:Y:S01]  /*25c30*/  MOV R14, UR62 ;  /* 0x0000003e000e7c02 */ /* 0x000fe20008000f00 */
[----:B0-----:R-:W-:Y:S10]  /*25c40*/  ENDCOLLECTIVE ;  /* 0x000000000000791b */ /* 0x001ff40003800000 */
.L_x_8963:
[----:B------:R-:W-:Y:S05]  /*25c50*/  BSYNC B0 ;  /* 0x0000000000007941 */ /* 0x000fea0003800000 */
.L_x_8962:
[----:B------:R-:W-:Y:S05]  /*25c60*/  BRA `(.L_x_8964) ;  /* 0xffffff8400947947 */ /* 0x000fea000383ffff */
.L_x_8799:
[----:B-1----:R1:W2:Y:S02]  /*25c70*/  SYNCS.PHASECHK.TRANS64.TRYWAIT P0, [R0+URZ+0x38840], R2 ;  /* 0x03884002000075a7 */ /* 0x0022a4000800017f */
[----:B--2---:R-:W-:Y:S05]  /*25c80*/  @!P0 NANOSLEEP.SYNCS 0x989680 ;  /* 0x009896800000895d */ /* 0x004fea0003900000 */
[----:B------:R-:W2:Y:S02]  /*25c90*/  @!P0 SYNCS.PHASECHK.TRANS64 P0, [R0+URZ+0x38840], R2 ;  /* 0x03884002000085a7 */ /* 0x000ea4000800007f */
[----:B--2---:R-:W-:Y:S05]  /*25ca0*/  @!P0 BRA `(.L_x_8799) ;  /* 0xfffffffc00f08947 */ /* 0x004fea000383ffff */
[----:B------:R-:W-:Y:S05]  /*25cb0*/  BRA `(.L_x_8965) ;  /* 0xffffff8400f87947 */ /* 0x000fea000383ffff */
.L_x_8803:
        /* <DEDUP_REMOVED lines=9> */
.L_x_8966:
[----:B------:R-:W-:Y:S02]  /*25d50*/  IMAD.MOV.U32 R13, RZ, RZ, R3 ;  /* 0x000000ffff0d7224 */ /* 0x000fe400078e0003 */
[----:B------:R-:W-:Y:S01]  /*25d60*/  IMAD.MOV.U32 R4, RZ, RZ, R14 ;  /* 0x000000ffff047224 */ /* 0x000fe200078e000e */
[----:B------:R-:W-:-:S07]  /*25d70*/  LOP3.LUT R6, R6, 0x7f, RZ, 0xc0, !PT ;  /* 0x0000007f06067812 */ /* 0x000fce00078ec0ff */
[----:B------:R-:W-:Y:S05]  /*25d80*/  WARPSYNC.COLLECTIVE R15, `(.L_x_8967) ;  /* 0x000000000f087348 */ /* 0x000fea0003c00000 */
[----:B------:R0:W1:Y:S02]  /*25d90*/  SHFL.IDX P6, R14, R13, R12, R11 ;  /* 0x0000000c0d0e7389 */ /* 0x00006400000c000b */
[----:B01----:R-:W-:Y:S01]  /*25da0*/  ENDCOLLECTIVE ;  /* 0x000000000000791b */ /* 0x003fe20003800000 */
.L_x_8967:
        /* <DEDUP_REMOVED lines=9> */
.L_x_8968:
[----:B------:R-:W-:Y:S02]  /*25e40*/  IMAD.MOV.U32 R13, RZ, RZ, R3 ;  /* 0x000000ffff0d7224 */ /* 0x000fe400078e0003 */
[----:B------:R-:W-:-:S07]  /*25e50*/  IMAD.MOV.U32 R6, RZ, RZ, R14 ;  /* 0x000000ffff067224 */ /* 0x000fce00078e000e */
[----:B------:R-:W-:Y:S05]  /*25e60*/  WARPSYNC.COLLECTIVE R15, `(.L_x_8969) ;  /* 0x000000000f087348 */ /* 0x000fea0003c00000 */
[----:B------:R0:W1:Y:S02]  /*25e70*/  SHFL.IDX P6, R14, R13, R12, R11 ;  /* 0x0000000c0d0e7389 */ /* 0x00006400000c000b */
[----:B01----:R-:W-:Y:S01]  /*25e80*/  ENDCOLLECTIVE ;  /* 0x000000000000791b */ /* 0x003fe20003800000 */
.L_x_8969:
        /* <DEDUP_REMOVED lines=22> */
.L_x_8970:
        /* <DEDUP_REMOVED lines=10> */
.L_x_8971:
        /* <DEDUP_REMOVED lines=11> */
.L_x_8972:
        /* <DEDUP_REMOVED lines=14> */
.L_x_8973:
[----:B------:R-:W-:Y:S01]  /*26220*/  IMAD.MOV.U32 R3, RZ, RZ, R14 ;  /* 0x000000ffff037224 */ /* 0x000fe200078e000e */
[----:B------:R-:W-:Y:S06]  /*26230*/  BRA `(.L_x_8974) ;  /* 0xffffff8c00347947 */ /* 0x000fec000383ffff */
.L_x_8807:
        /* <DEDUP_REMOVED lines=26> */
.L_x_8976:
[----:B------:R-:W-:Y:S05]  /*263e0*/  BSYNC B0 ;  /* 0x0000000000007941 */ /* 0x000fea0003800000 */
.L_x_8975:
        /* <DEDUP_REMOVED lines=13> */
.L_x_8977:
        /* <DEDUP_REMOVED lines=40> */
.L_x_8978:
        /* <DEDUP_REMOVED lines=17> */
.L_x_8979:
        /* <DEDUP_REMOVED lines=29> */
.L_x_8980:
        /* <DEDUP_REMOVED lines=12> */
.L_x_8981:
        /* <DEDUP_REMOVED lines=34> */
.L_x_8982:
[----:B------:R-:W-:Y:S02]  /*26d00*/  IMAD.MOV.U32 R13, RZ, RZ, R0 ;  /* 0x000000ffff0d7224 */ /* 0x000fe400078e0000 */
[----:B------:R-:W-:-:S07]  /*26d10*/  IMAD.MOV.U32 R4, RZ, RZ, R14 ;  /* 0x000000ffff047224 */ /* 0x000fce00078e000e */
[----:B------:R-:W-:Y:S05]  /*26d20*/  WARPSYNC.COLLECTIVE R15, `(.L_x_8983) ;  /* 0x000000000f087348 */ /* 0x000fea0003c00000 */
[----:B------:R0:W1:Y:S02]  /*26d30*/  SHFL.IDX P6, R14, R13, R12, R11 ;  /* 0x0000000c0d0e7389 */ /* 0x00006400000c000b */
[----:B01----:R-:W-:Y:S01]  /*26d40*/  ENDCOLLECTIVE ;  /* 0x000000000000791b */ /* 0x003fe20003800000 */
.L_x_8983:
[----:B------:R-:W-:Y:S01]  /*26d50*/  IMAD.MOV.U32 R0, RZ, RZ, R14 ;  /* 0x000000ffff007224 */ /* 0x000fe200078e000e */
[----:B------:R-:W-:Y:S06]  /*26d60*/  BRA `(.L_x_8984) ;  /* 0xffffff90000c7947 */ /* 0x000fec000383ffff */
.L_x_8812:
[----:B0-----:R0:W2:Y:S02]  /*26d70*/  SYNCS.PHASECHK.TRANS64.TRYWAIT P0, [R18+URZ+0x38820], R0 ;  /* 0x03882000120075a7 */ /* 0x0010a4000800017f */
[----:B--2---:R-:W-:Y:S05]  /*26d80*/  @!P0 NANOSLEEP.SYNCS 0x989680 ;  /* 0x009896800000895d */ /* 0x004fea0003900000 */
[----:B------:R-:W2:Y:S02]  /*26d90*/  @!P0 SYNCS.PHASECHK.TRANS64 P0, [R18+URZ+0x38820], R0 ;  /* 0x03882000120085a7 */ /* 0x000ea4000800007f */
[----:B--2---:R-:W-:Y:S05]  /*26da0*/  @!P0 BRA `(.L_x_8812) ;  /* 0xfffffffc00f08947 */ /* 0x004fea000383ffff */
[----:B------:R-:W-:Y:S05]  /*26db0*/  BRA `(.L_x_8985) ;  /* 0xffffff9000c47947 */ /* 0x000fea000383ffff */
.L_x_8816:
[----:B0-----:R0:W1:Y:S02]  /*26dc0*/  SYNCS.PHASECHK.TRANS64.TRYWAIT P0, [R0+URZ+0x38860], R2 ;  /* 0x03886002000075a7 */ /* 0x001064000800017f */
[----:B-1----:R-:W-:Y:S05]  /*26dd0*/  @!P0 NANOSLEEP.SYNCS 0x989680 ;  /* 0x009896800000895d */ /* 0x002fea0003900000 */
[----:B------:R-:W1:Y:S02]  /*26de0*/  @!P0 SYNCS.PHASECHK.TRANS64 P0, [R0+URZ+0x38860], R2 ;  /* 0x03886002000085a7 */ /* 0x000e64000800007f */
[----:B-1----:R-:W-:Y:S05]  /*26df0*/  @!P0 BRA `(.L_x_8816) ;  /* 0xfffffffc00f08947 */ /* 0x002fea000383ffff */
[----:B------:R-:W-:Y:S05]  /*26e00*/  BRA `(.L_x_8986) ;  /* 0xffffff9000e87947 */ /* 0x000fea000383ffff */
.L_x_8835:
[----:B-1----:R1:W2:Y:S02]  /*26e10*/  SYNCS.PHASECHK.TRANS64.TRYWAIT P0, [R2+URZ+0x38840], R6 ;  /* 0x03884006020075a7 */ /* 0x0022a4000800017f */
[----:B--2---:R-:W-:Y:S05]  /*26e20*/  @!P0 NANOSLEEP.SYNCS 0x989680 ;  /* 0x009896800000895d */ /* 0x004fea0003900000 */
[----:B------:R-:W2:Y:S02]  /*26e30*/  @!P0 SYNCS.PHASECHK.TRANS64 P0, [R2+URZ+0x38840], R6 ;  /* 0x03884006020085a7 */ /* 0x000ea4000800007f */
[----:B--2---:R-:W-:Y:S05]  /*26e40*/  @!P0 BRA `(.L_x_8835) ;  /* 0xfffffffc00f08947 */ /* 0x004fea000383ffff */
[----:B------:R-:W-:Y:S05]  /*26e50*/  BRA `(.L_x_8987) ;  /* 0xffffffa000007947 */ /* 0x000fea000383ffff */
.L_x_8840:
[----:B0-----:R0:W2:Y:S02]  /*26e60*/  SYNCS.PHASECHK.TRANS64.TRYWAIT P0, [R2+URZ+0x38860], R6 ;  /* 0x03886006020075a7 */ /* 0x0010a4000800017f */
[----:B--2---:R-:W-:Y:S05]  /*26e70*/  @!P0 NANOSLEEP.SYNCS 0x989680 ;  /* 0x009896800000895d */ /* 0x004fea0003900000 */
[----:B------:R-:W2:Y:S02]  /*26e80*/  @!P0 SYNCS.PHASECHK.TRANS64 P0, [R2+URZ+0x38860], R6 ;  /* 0x03886006020085a7 */ /* 0x000ea4000800007f */
[----:B--2---:R-:W-:Y:S05]  /*26e90*/  @!P0 BRA `(.L_x_8840) ;  /* 0xfffffffc00f08947 */ /* 0x004fea000383ffff */
[----:B------:R-:W-:Y:S05]  /*26ea0*/  BRA `(.L_x_8988) ;  /* 0xffffffa000807947 */ /* 0x000fea000383ffff */
.L_x_8855:
[----:B-1----:R1:W2:Y:S02]  /*26eb0*/  SYNCS.PHASECHK.TRANS64.TRYWAIT P0, [R3+URZ+0x38840], R2 ;  /* 0x03884002030075a7 */ /* 0x0022a4000800017f */
[----:B--2---:R-:W-:Y:S05]  /*26ec0*/  @!P0 NANOSLEEP.SYNCS 0x989680 ;  /* 0x009896800000895d */ /* 0x004fea0003900000 */
[----:B------:R-:W2:Y:S02]  /*26ed0*/  @!P0 SYNCS.PHASECHK.TRANS64 P0, [R3+URZ+0x38840], R2 ;  /* 0x03884002030085a7 */ /* 0x000ea4000800007f */
[----:B--2---:R-:W-:Y:S05]  /*26ee0*/  @!P0 BRA `(.L_x_8855) ;  /* 0xfffffffc00f08947 */ /* 0x004fea000383ffff */
[----:B------:R-:W-:Y:S05]  /*26ef0*/  BRA `(.L_x_8989) ;  /* 0xffffffac00607947 */ /* 0x000fea000383ffff */
.L_x_8860:
[----:B0-----:R0:W2:Y:S02]  /*26f00*/  SYNCS.PHASECHK.TRANS64.TRYWAIT P0, [R3+URZ+0x38860], R2 ;  /* 0x03886002030075a7 */ /* 0x0010a4000800017f */
[----:B--2---:R-:W-:Y:S05]  /*26f10*/  @!P0 NANOSLEEP.SYNCS 0x989680 ;  /* 0x009896800000895d */ /* 0x004fea0003900000 */
[----:B------:R-:W2:Y:S02]  /*26f20*/  @!P0 SYNCS.PHASECHK.TRANS64 P0, [R3+URZ+0x38860], R2 ;  /* 0x03886002030085a7 */ /* 0x000ea4000800007f */
[----:B--2---:R-:W-:Y:S05]  /*26f30*/  @!P0 BRA `(.L_x_8860) ;  /* 0xfffffffc00f08947 */ /* 0x004fea000383ffff */
[----:B------:R-:W-:Y:S05]  /*26f40*/  BRA `(.L_x_8990) ;  /* 0xffffffac00dc7947 */ /* 0x000fea000383ffff */
.L_x_8875:
[----:B-1----:R1:W2:Y:S02]  /*26f50*/  SYNCS.PHASECHK.TRANS64.TRYWAIT P0, [R3+URZ+0x38840], R2 ;  /* 0x03884002030075a7 */ /* 0x0022a4000800017f */
[----:B--2---:R-:W-:Y:S05]  /*26f60*/  @!P0 NANOSLEEP.SYNCS 0x989680 ;  /* 0x009896800000895d */ /* 0x004fea0003900000 */
[----:B------:R-:W2:Y:S02]  /*26f70*/  @!P0 SYNCS.PHASECHK.TRANS64 P0, [R3+URZ+0x38840], R2 ;  /* 0x03884002030085a7 */ /* 0x000ea4000800007f */
[----:B--2---:R-:W-:Y:S05]  /*26f80*/  @!P0 BRA `(.L_x_8875) ;  /* 0xfffffffc00f08947 */ /* 0x004fea000383ffff */
[----:B------:R-:W-:Y:S05]  /*26f90*/  BRA `(.L_x_8991) ;  /* 0xffffffb8009c7947 */ /* 0x000fea000383ffff */
.L_x_8880:
[----:B--2---:R2:W3:Y:S02]  /*26fa0*/  SYNCS.PHASECHK.TRANS64.TRYWAIT P0, [R3+URZ+0x38860], R2 ;  /* 0x03886002030075a7 */ /* 0x0044e4000800017f */
[----:B---3--:R-:W-:Y:S05]  /*26fb0*/  @!P0 NANOSLEEP.SYNCS 0x989680 ;  /* 0x009896800000895d */ /* 0x008fea0003900000 */
[----:B------:R-:W3:Y:S02]  /*26fc0*/  @!P0 SYNCS.PHASECHK.TRANS64 P0, [R3+URZ+0x38860], R2 ;  /* 0x03886002030085a7 */ /* 0x000ee4000800007f */
[----:B---3--:R-:W-:Y:S05]  /*26fd0*/  @!P0 BRA `(.L_x_8880) ;  /* 0xfffffffc00f08947 */ /* 0x008fea000383ffff */
[----:B------:R-:W-:Y:S05]  /*26fe0*/  BRA `(.L_x_8992) ;  /* 0xffffffbc001c7947 */ /* 0x000fea000383ffff */
.L_x_8896:
[----:B--2---:R-:W2:Y:S01]  /*26ff0*/  LDL R2, [R1] ;  /* 0x0000000001027983 */ /* 0x004ea20000100800 */
[----:B------:R-:W-:Y:S01]  /*27000*/  BSSY B0, `(.L_x_8993) ;  /* 0x0000008000007945 */ /* 0x000fe20003800000 */
[----:B------:R-:W-:Y:S02]  /*27010*/  IMAD.MOV.U32 R12, RZ, RZ, RZ ;  /* 0x000000ffff0c7224 */ /* 0x000fe400078e00ff */
[----:B------:R-:W-:Y:S02]  /*27020*/  IMAD.MOV.U32 R11, RZ, RZ, 0x1f ;  /* 0x0000001fff0b7424 */ /* 0x000fe400078e00ff */
[----:B------:R-:W-:Y:S02]  /*27030*/  IMAD.MOV.U32 R15, RZ, RZ, -0x1 ;  /* 0xffffffffff0f7424 */ /* 0x000fe400078e00ff */
[----:B--2---:R-:W-:-:S07]  /*27040*/  IMAD.MOV.U32 R13, RZ, RZ, R2 ;  /* 0x000000ffff0d7224 */ /* 0x004fce00078e0002 */
[----:B01-34-:R-:W-:Y:S05]  /*27050*/  WARPSYNC.COLLECTIVE R15, `(.L_x_8994) ;  /* 0x000000000f087348 */ /* 0x01bfea0003c00000 */
[----:B------:R2:W0:Y:S02]  /*27060*/  SHFL.IDX P6, R14, R13, R12, R11 ;  /* 0x0000000c0d0e7389 */ /* 0x00042400000c000b */
[----:B01234-:R-:W-:Y:S01]  /*27070*/  ENDCOLLECTIVE ;  /* 0x000000000000791b */ /* 0x01ffe20003800000 */
.L_x_8994:
[----:B------:R-:W-:Y:S05]  /*27080*/  BSYNC B0 ;  /* 0x0000000000007941 */ /* 0x000fea0003800000 */
.L_x_8993:
        /* <DEDUP_REMOVED lines=9> */
.L_x_8995:
        /* <DEDUP_REMOVED lines=26> */
.L_x_8996:
        /* <DEDUP_REMOVED lines=8> */
.L_x_8997:
        /* <DEDUP_REMOVED lines=8> */
.L_x_8998:
        /* <DEDUP_REMOVED lines=8> */
.L_x_8999:
        /* <DEDUP_REMOVED lines=8> */
.L_x_9000:
        /* <DEDUP_REMOVED lines=9> */
.L_x_9001:
[----:B------:R-:W-:Y:S01]  /*27550*/  IMAD.MOV.U32 R9, RZ, RZ, R14 ;  /* 0x000000ffff097224 */ /* 0x000fe200078e000e */
[----:B------:R-:W-:Y:S06]  /*27560*/  BRA `(.L_x_9002) ;  /* 0xffffffc4005c7947 */ /* 0x000fec000383ffff */
.L_x_8899:
        /* <DEDUP_REMOVED lines=8> */
.L_x_9004:
[----:B------:R-:W-:Y:S05]  /*275f0*/  BSYNC B0 ;  /* 0x0000000000007941 */ /* 0x000fea0003800000 */
.L_x_9003:
        /* <DEDUP_REMOVED lines=10> */
.L_x_9005:
        /* <DEDUP_REMOVED lines=8> */
.L_x_9006:
        /* <DEDUP_REMOVED lines=8> */
.L_x_9007:
        /* <DEDUP_REMOVED lines=8> */
.L_x_9008:
        /* <DEDUP_REMOVED lines=9> */
.L_x_9009:
[----:B------:R-:W-:Y:S01]  /*278b0*/  IMAD.MOV.U32 R9, RZ, RZ, R14 ;  /* 0x000000ffff097224 */ /* 0x000fe200078e000e */
[----:B------:R-:W-:Y:S06]  /*278c0*/  BRA `(.L_x_9010) ;  /* 0xffffffc400307947 */ /* 0x000fec000383ffff */
.L_x_8901:
[----:B------:R-:W-:Y:S01]  /*278d0*/  BSSY B0, `(.L_x_9011) ;  /* 0x0000006000007945 */ /* 0x000fe20003800000 */
[----:B------:R-:W-:Y:S01]  /*278e0*/  PLOP3.LUT P6, PT, P6, PT, PT, 0x8, 0x0 ;  /* 0x000000000000781c */ /* 0x000fe200037ce170 */
[----:B------:R-:W-:-:S12]  /*278f0*/  IMAD.MOV.U32 R15, RZ, RZ, -0x1 ;  /* 0xffffffffff0f7424 */ /* 0x000fd800078e00ff */
[----:B0-----:R-:W-:Y:S05]  /*27900*/  WARPSYNC.COLLECTIVE R15, `(.L_x_9012) ;  /* 0x000000000f087348 */ /* 0x001fea0003c00000 */
[----:B------:R-:W-:Y:S01]  /*27910*/  VOTE.ANY R14, PT, P6 ;  /* 0x00000000000e7806 */ /* 0x000fe200030e0100 */
[----:B0-----:R-:W-:Y:S06]  /*27920*/  ENDCOLLECTIVE ;  /* 0x000000000000791b */ /* 0x001fec0003800000 */
.L_x_9012:
[----:B------:R-:W-:Y:S05]  /*27930*/  BSYNC B0 ;  /* 0x0000000000007941 */ /* 0x000fea0003800000 */
.L_x_9011:
        /* <DEDUP_REMOVED lines=10> */
.L_x_9013:
[----:B------:R-:W-:Y:S02]  /*279e0*/  IMAD.MOV.U32 R13, RZ, RZ, R6 ;  /* 0x000000ffff0d7224 */ /* 0x000fe400078e0006 */
[----:B------:R-:W-:-:S07]  /*279f0*/  IMAD.MOV.U32 R0, RZ, RZ, R14 ;  /* 0x000000ffff007224 */ /* 0x000fce00078e000e */
[----:B------:R-:W-:Y:S05]  /*27a00*/  WARPSYNC.COLLECTIVE R15, `(.L_x_9014) ;  /* 0x000000000f087348 */ /* 0x000fea0003c00000 */
[----:B------:R0:W1:Y:S02]  /*27a10*/  SHFL.IDX P6, R14, R13, R12, R11 ;  /* 0x0000000c0d0e7389 */ /* 0x00006400000c000b */
[----:B01----:R-:W-:Y:S01]  /*27a20*/  ENDCOLLECTIVE ;  /* 0x000000000000791b */ /* 0x003fe20003800000 */
.L_x_9014:
[----:B------:R-:W-:Y:S02]  /*27a30*/  IMAD.MOV.U32 R6, RZ, RZ, R14 ;  /* 0x000000ffff067224 */ /* 0x000fe400078e000e */
[----:B------:R-:W-:-:S05]  /*27a40*/  IMAD.IADD R10, R4, 0x1, R10 ;  /* 0x00000001040a7824 */ /* 0x000fca00078e020a */
[----:B------:R0:W-:Y:S01]  /*27a50*/  STL [R1+0xc], R10 ;  /* 0x00000c0a01007387 */ /* 0x0001e20000100800 */
[----:B------:R-:W-:Y:S05]  /*27a60*/  BRA `(.L_x_9015) ;  /* 0xffffffc400107947 */ /* 0x000fea000383ffff */
.L_x_8903:
        /* <DEDUP_REMOVED lines=8> */
.L_x_9017:
[----:B------:R-:W-:Y:S05]  /*27af0*/  BSYNC B0 ;  /* 0x0000000000007941 */ /* 0x000fea0003800000 */
.L_x_9016:
[----:B------:R-:W-:Y:S01]  /*27b00*/  IMAD.MOV.U32 R4, RZ, RZ, R14 ;  /* 0x000000ffff047224 */ /* 0x000fe200078e000e */
[----:B------:R-:W-:Y:S06]  /*27b10*/  BRA `(.L_x_9018) ;  /* 0xffffffc000fc7947 */ /* 0x000fec000383ffff */
.L_x_8909:
[----:B0-----:R0:W1:Y:S02]  /*27b20*/  SYNCS.PHASECHK.TRANS64.TRYWAIT P0, [R0+URZ+0x38820], R3 ;  /* 0x03882003000075a7 */ /* 0x001064000800017f */
[----:B-1----:R-:W-:Y:S05]  /*27b30*/  @!P0 NANOSLEEP.SYNCS 0x989680 ;  /* 0x009896800000895d */ /* 0x002fea0003900000 */
[----:B------:R-:W1:Y:S02]  /*27b40*/  @!P0 SYNCS.PHASECHK.TRANS64 P0, [R0+URZ+0x38820], R3 ;  /* 0x03882003000085a7 */ /* 0x000e64000800007f */
[----:B-1----:R-:W-:Y:S05]  /*27b50*/  @!P0 BRA `(.L_x_8909) ;  /* 0xfffffffc00f08947 */ /* 0x002fea000383ffff */
[----:B------:R-:W-:Y:S05]  /*27b60*/  BRA `(.L_x_9019) ;  /* 0xffffffcc009c7947 */ /* 0x000fea000383ffff */
.L_x_8910:
        /* <DEDUP_REMOVED lines=11> */
.L_x_9021:
[----:B------:R-:W-:Y:S05]  /*27c20*/  BSYNC B0 ;  /* 0x0000000000007941 */ /* 0x000fea0003800000 */
.L_x_9020:
[----:B------:R-:W-:Y:S05]  /*27c30*/  BRA `(.L_x_9022) ;  /* 0xffffffcc00847947 */ /* 0x000fea000383ffff */
.L_x_8911:
[----:B------:R-:W-:Y:S01]  /*27c40*/  BSSY B0, `(.L_x_9023) ;  /* 0x0000006000007945 */ /* 0x000fe20003800000 */
[----:B------:R-:W-:-:S07]  /*27c50*/  IMAD.MOV.U32 R15, RZ, RZ, -0x1 ;  /* 0xffffffffff0f7424 */ /* 0x000fce00078e00ff */
[----:B01----:R-:W-:Y:S05]  /*27c60*/  WARPSYNC.COLLECTIVE R15, `(.L_x_9024) ;  /* 0x000000000f0c7348 */ /* 0x003fea0003c00000 */
[----:B------:R-:W-:Y:S02]  /*27c70*/  ELECT P6, UR62, PT ;  /* 0x00000000003e782f */ /* 0x000fe400038c0000 */
[----:B------:R-:W-:Y:S01]  /*27c80*/  MOV R14, UR62 ;  /* 0x0000003e000e7c02 */ /* 0x000fe20008000f00 */
[----:B01----:R-:W-:Y:S10]  /*27c90*/  ENDCOLLECTIVE ;  /* 0x000000000000791b */ /* 0x003ff40003800000 */
.L_x_9024:
[----:B------:R-:W-:Y:S05]  /*27ca0*/  BSYNC B0 ;  /* 0x0000000000007941 */ /* 0x000fea0003800000 */
.L_x_9023:
[----:B------:R-:W-:Y:S05]  /*27cb0*/  BRA `(.L_x_9025) ;  /* 0xffffffcc00787947 */ /* 0x000fea000383ffff */
.L_x_8913:
[----:B0-----:R0:W1:Y:S02]  /*27cc0*/  SYNCS.PHASECHK.TRANS64.TRYWAIT P0, [R6+URZ], R5 ;  /* 0x00000005060075a7 */ /* 0x001064000800017f */
[----:B-1----:R-:W-:Y:S05]  /*27cd0*/  @!P0 NANOSLEEP.SYNCS 0x989680 ;  /* 0x009896800000895d */ /* 0x002fea0003900000 */
[----:B------:R-:W1:Y:S02]  /*27ce0*/  @!P0 SYNCS.PHASECHK.TRANS64 P0, [R6+URZ], R5 ;  /* 0x00000005060085a7 */ /* 0x000e64000800007f */
[----:B-1----:R-:W-:Y:S05]  /*27cf0*/  @!P0 BRA `(.L_x_8913) ;  /* 0xfffffffc00f08947 */ /* 0x002fea000383ffff */
[----:B------:R-:W-:Y:S05]  /*27d00*/  BRA `(.L_x_9026) ;  /* 0xffffffcc00b47947 */ /* 0x000fea000383ffff */
.L_x_8914:
[----:B-1----:R1:W2:Y:S02]  /*27d10*/  SYNCS.PHASECHK.TRANS64.TRYWAIT P0, [R7+URZ], R2 ;  /* 0x00000002070075a7 */ /* 0x0022a4000800017f */
[----:B--2---:R-:W-:Y:S05]  /*27d20*/  @!P0 NANOSLEEP.SYNCS 0x989680 ;  /* 0x009896800000895d */ /* 0x004fea0003900000 */
[----:B------:R-:W2:Y:S02]  /*27d30*/  @!P0 SYNCS.PHASECHK.TRANS64 P0, [R7+URZ], R2 ;  /* 0x00000002070085a7 */ /* 0x000ea4000800007f */
[----:B--2---:R-:W-:Y:S05]  /*27d40*/  @!P0 BRA `(.L_x_8914) ;  /* 0xfffffffc00f08947 */ /* 0x004fea000383ffff */
[----:B------:R-:W-:Y:S05]  /*27d50*/  BRA `(.L_x_9027) ;  /* 0xffffffcc00a87947 */ /* 0x000fea000383ffff */
.L_x_8916:
[----:B--2---:R2:W3:Y:S02]  /*27d60*/  SYNCS.PHASECHK.TRANS64.TRYWAIT P0, [R4+URZ], R5 ;  /* 0x00000005040075a7 */ /* 0x0044e4000800017f */
[----:B---3--:R-:W-:Y:S05]  /*27d70*/  @!P0 NANOSLEEP.SYNCS 0x989680 ;  /* 0x009896800000895d */ /* 0x008fea0003900000 */
[----:B------:R-:W3:Y:S02]  /*27d80*/  @!P0 SYNCS.PHASECHK.TRANS64 P0, [R4+URZ], R5 ;  /* 0x00000005040085a7 */ /* 0x000ee4000800007f */
[----:B---3--:R-:W-:Y:S05]  /*27d90*/  @!P0 BRA `(.L_x_8916) ;  /* 0xfffffffc00f08947 */ /* 0x008fea000383ffff */
[----:B------:R-:W-:Y:S05]  /*27da0*/  BRA `(.L_x_9028) ;  /* 0xffffffcc00b07947 */ /* 0x000fea000383ffff */
.L_x_9029:
        /* <DEDUP_REMOVED lines=13> */
.L_x_15187:


//--------------------- .text._ZN7cutlass13device_kernelIN5flash11enable_sm90INS1_16FlashAttnFwdSm90INS1_25CollectiveMainloopFwdSm90ILi2EN4cute5tupleIJNS5_1CILi1EEES8_S8_EEENS6_IJNS7_ILi128EEENS7_ILi96EEENS7_ILi64EEEEEELi256ENS_10bfloat16_tEfNS_4arch4Sm90ELb0ELb0ELb1ELb0ELb0ELb0ELb0ELb1ELb0ELb1ELb1ELb0EEENS1_21CollectiveEpilogueFwdINS6_IJSA_NS7_ILi256EEESB_EEES9_SE_SG_Li256ELb0ELb1ELb1ELb0EEENS1_19SingleTileSchedulerILb0ELb1ELb1ELi128EEEEEEEEEvNT_6ParamsE --------------------------
	.section	.text._ZN7cutlass13device_kernelIN5flash11enable_sm90INS1_16FlashAttnFwdSm90INS1_25CollectiveMainloopFwdSm90ILi2EN4cute5tupleIJNS5_1CILi1EEES8_S8_EEENS6_IJNS7_ILi128EEENS7_ILi96EEENS7_ILi64EEEEEELi256ENS_10bfloat16_tEfNS_4arch4Sm90ELb0ELb0ELb1ELb0ELb0ELb0ELb0ELb1ELb0ELb1ELb1ELb0EEENS1_21CollectiveEpilogueFwdINS6_IJSA_NS7_ILi256EEESB_EEES9_SE_SG_Li256ELb0ELb1ELb1ELb0EEENS1_19SingleTileSchedulerILb0ELb1ELb1ELi128EEEEEEEEEvNT_6ParamsE,"ax",@progbits
	.align	128
.text._ZN7cutlass13device_kernelIN5flash11enable_sm90INS1_16FlashAttnFwdSm90INS1_25CollectiveMainloopFwdSm90ILi2EN4cute5tupleIJNS5_1CILi1EEES8_S8_EEENS6_IJNS7_ILi128EEENS7_ILi96EEENS7_ILi64EEEEEELi256ENS_10bfloat16_tEfNS_4arch4Sm90ELb0ELb0ELb1ELb0ELb0ELb0ELb0ELb1ELb0ELb1ELb1ELb0EEENS1_21CollectiveEpilogueFwdINS6_IJSA_NS7_ILi256EEESB_EEES9_SE_SG_Li256ELb0ELb1ELb1ELb0EEENS1_19SingleTileSchedulerILb0ELb1ELb1ELi128EEEEEEEEEvNT_6ParamsE:
        .type           _ZN7cutlass13device_kernelIN5flash11enable_sm90INS1_16FlashAttnFwdSm90INS1_25CollectiveMainloopFwdSm90ILi2EN4cute5tupleIJNS5_1CILi1EEES8_S8_EEENS6_IJNS7_ILi128EEENS7_ILi96EEENS7_ILi64EEEEEELi256ENS_10bfloat16_tEfNS_4arch4Sm90ELb0ELb0ELb1ELb0ELb0ELb0ELb0ELb1ELb0ELb1ELb1ELb0EEENS1_21CollectiveEpilogueFwdINS6_IJSA_NS7_ILi256EEESB_EEES9_SE_SG_Li256ELb0ELb1ELb1ELb0EEENS1_19SingleTileSchedulerILb0ELb1ELb1ELi128EEEEEEEEEvNT_6ParamsE,@function
        .size           _ZN7cutlass13device_kernelIN5flash11enable_sm90INS1_16FlashAttnFwdSm90INS1_25CollectiveMainloopFwdSm90ILi2EN4cute5tupleIJNS5_1CILi1EEES8_S8_EEENS6_IJNS7_ILi128EEENS7_ILi96EEENS7_ILi64EEEEEELi256ENS_10bfloat16_tEfNS_4arch4Sm90ELb0ELb0ELb1ELb0ELb0ELb0ELb0ELb1ELb0ELb1ELb1ELb0EEENS1_21CollectiveEpilogueFwdINS6_IJSA_NS7_ILi256EEESB_EEES9_SE_SG_Li256ELb0ELb1ELb1ELb0EEENS1_19SingleTileSchedulerILb0ELb1ELb1ELi128EEEEEEEEEvNT_6ParamsE,(.L_x_15188 - _ZN7cutlass13device_kernelIN5flash11enable_sm90INS1_16FlashAttnFwdSm90INS1_25CollectiveMainloopFwdSm90ILi2EN4cute5tupleIJNS5_1CILi1EEES8_S8_EEENS6_IJNS7_ILi128EEENS7_ILi96EEENS7_ILi64EEEEEELi256ENS_10bfloat16_tEfNS_4arch4Sm90ELb0ELb0ELb1ELb0ELb0ELb0ELb0ELb1ELb0ELb1ELb1ELb0EEENS1_21CollectiveEpilogueFwdINS6_IJSA_NS7_ILi256EEESB_EEES9_SE_SG_Li256ELb0ELb1ELb1ELb0EEENS1_19SingleTileSchedulerILb0ELb1ELb1ELi128EEEEEEEEEvNT_6ParamsE)
        .other          _ZN7cutlass13device_kernelIN5flash11enable_sm90INS1_16FlashAttnFwdSm90INS1_25CollectiveMainloopFwdSm90ILi2EN4cute5tupleIJNS5_1CILi1EEES8_S8_EEENS6_IJNS7_ILi128EEENS7_ILi96EEENS7_ILi64EEEEEELi256ENS_10bfloat16_tEfNS_4arch4Sm90ELb0ELb0ELb1ELb0ELb0ELb0ELb0ELb1ELb0ELb1ELb1ELb0EEENS1_21CollectiveEpilogueFwdINS6_IJSA_NS7_ILi256EEESB_EEES9_SE_SG_Li256ELb0ELb1ELb1ELb0EEENS1_19SingleTileSchedulerILb0ELb1ELb1ELi128EEEEEEEEEvNT_6ParamsE,@"STO_CUDA_ENTRY STV_DEFAULT"
_ZN7cutlass13device_kernelIN5flash11enable_sm90INS1_16FlashAttnFwdSm90INS1_25CollectiveMainloopFwdSm90ILi2EN4cute5tupleIJNS5_1CILi1EEES8_S8_EEENS6_IJNS7_ILi128EEENS7_ILi96EEENS7_ILi64EEEEEELi256ENS_10bfloat16_tEfNS_4arch4Sm90ELb0ELb0ELb1ELb0ELb0ELb0ELb0ELb1ELb0ELb1ELb1ELb0EEENS1_21CollectiveEpilogueFwdINS6_IJSA_NS7_ILi256EEESB_EEES9_SE_SG_Li256ELb0ELb1ELb1ELb0EEENS1_19SingleTileSchedulerILb0ELb1ELb1ELi128EEEEEEEEEvNT_6ParamsE:
        /* <DEDUP_REMOVED lines=18> */
.L_x_9031:
[----:B------:R-:W-:Y:S05]  /*0120*/  BSYNC B0 ;  /* 0x0000000000007941 */ /* 0x000fea0003800000 */
.L_x_9030:
        /* <DEDUP_REMOVED lines=41> */
.L_x_9032:
        /* <DEDUP_REMOVED lines=22> */
.L_x_9033:
        /* <DEDUP_REMOVED lines=18> */
.L_x_9034:
        /* <DEDUP_REMOVED lines=22> */
.L_x_9035:
        /* <DEDUP_REMOVED lines=22> */
.L_x_9036:
        /* <DEDUP_REMOVED lines=8> */
.L_x_9039:
[----:B------:R-:W-:-:S08]  /*0980*/  NOP ;  /* 0x0000000000007918 */ /* 0x000fd00000000000 */
[----:B------:R-:W0:Y:S02]  /*0990*/  USETMAXREG.TRY_ALLOC.CTAPOOL UP0, 0xf0 ;  /* 0x000000f0000079c8 */ /* 0x000e240008000600 */
[----:B0-----:R-:W-:-:S13]  /*09a0*/  PLOP3.LUT P0, PT, PT, PT, UP0, 0x80, 0x0 ;  /* 0x000000000000781c */ /* 0x001fda0003f0f008 */
[----:B------:R-:W-:Y:S05]  /*09b0*/  @!P0 BRA `(.L_x_9039) ;  /* 0xfffffffc00f08947 */ /* 0x000fea000383ffff */
[----:B------:R-:W0:Y:S01]  /*09c0*/  S2UR UR6, SR_CTAID.Y ;  /* 0x00000000000679c3 */ /* 0x000e220000002600 */
[----:B------:R-:W-:-:S07]  /*09d0*/  ULDC UR7, c[0x0][0xc50] ;  /* 0x0003140000077ab9 */ /* 0x000fce0000000800 */
[----:B------:R-:W-:Y:S08]  /*09e0*/  BAR.ARV 0x8, 0x180 ;  /* 0x0206000000007b1d */ /* 0x000ff00000002000 */
[----:B------:R-:W1:Y:S01]  /*09f0*/  S2UR UR8, SR_CTAID.Z ;  /* 0x00000000000879c3 */ /* 0x000e620000002700 */
[----:B------:R-:W-:Y:S01]  /*0a00*/  ISETP.NE.AND P0, PT, R2, 0x1, PT ;  /* 0x000000010200780c */ /* 0x000fe20003f05270 */
[----:B------:R-:W-:-:S11]  /*0a10*/  UISETP.NE.AND UP0, UPT, UR7, 0x1, UPT ;  /* 0x000000010700788c */ /* 0x000fd6000bf05270 */
[----:B------:R-:W-:Y:S01]  /*0a20*/  @UP0 ULDC UR4, c[0x0][0xc54] ;  /* 0x0003150000040ab9 */ /* 0x000fe20000000800 */
[----:B------:R-:W-:Y:S06]  /*0a30*/  @!P0 BAR.ARV 0x9, 0x100 ;  /* 0x0244000000008b1d */ /* 0x000fec0000002000 */
[----:B0-----:R-:W-:Y:S01]  /*0a40*/  UIMAD.WIDE.U32 UR4, UR6, UR4, URZ ;  /* 0x00000004060472a5 */ /* 0x001fe2000f8e003f */
[----:B------:R-:W-:Y:S01]  /*0a50*/  @UP0 ULDC UR9, c[0x0][0xc58] ;  /* 0x0003160000090ab9 */ /* 0x000fe20000000800 */
[----:B------:R-:W-:Y:S01]  /*0a60*/  UMOV UR36, UR6 ;  /* 0x0000000600247c82 */ /* 0x000fe20008000000 */
[----:B-1----:R-:W-:Y:S01]  /*0a70*/  ISETP.LE.AND P0, PT, RZ, UR8, PT ;  /* 0x00000008ff007c0c */ /* 0x002fe2000bf03270 */
[----:B------:R-:W-:-:S04]  /*0a80*/  @UP0 USHF.R.U32.HI UR36, URZ, UR9, UR5 ;  /* 0x000000093f240299 */ /* 0x000fc80008011605 */
[----:B------:R-:W-:-:S04]  /*0a90*/  UIADD3 UR4, -UR36, URZ, URZ ;  /* 0x0000003f24047290 */ /* 0x000fc8000fffe13f */
[----:B------:R-:W-:-:S04]  /*0aa0*/  UIMAD UR7, UR7, UR4, UR6 ;  /* 0x00000004070772a4 */ /* 0x000fc8000f8e0206 */
[----:B------:R-:W-:Y:S08]  /*0ab0*/  @!P0 BRA `(.L_x_9040) ;  /* 0x000000b800208947 */ /* 0x000ff00003800000 */
[----:B------:R-:W-:Y:S01]  /*0ac0*/  ULDC.64 UR4, c[0x0][0x418] ;  /* 0x0001060000047ab9 */ /* 0x000fe20000000a00 */
[----:B------:R-:W-:Y:S01]  /*0ad0*/  ULDC UR39, c[0x0][0x424] ;  /* 0x0001090000277ab9 */ /* 0x000fe20000000800 */
[----:B------:R-:W-:Y:S02]  /*0ae0*/  UISETP.NE.U32.AND UP0, UPT, UR4, URZ, UPT ;  /* 0x0000003f0400728c */ /* 0x000fe4000bf05070 */
        /* <DEDUP_REMOVED lines=8> */
[----:B------:R-:W-:-:S04]  /*0b70*/  UIMAD.WIDE UR4, UR4, 0x2aaaaaab, URZ ;  /* 0x2aaaaaab040478a5 */ /* 0x000fc8000f8e023f */
[----:B------:R-:W-:-:S03]  /*0b80*/  USHF.R.U32.HI UR6, URZ, 0x1f, UR5 ;  /* 0x0000001f3f067899 */ /* 0x000fc60008011605 */
[----:B------:R-:W-:Y:S01]  /*0b90*/  UMOV UR4, URZ ;  /* 0x0000003f00047c82 */ /* 0x000fe20008000000 */
[----:B------:R-:W-:-:S04]  /*0ba0*/  ULEA.HI.SX32 UR6, UR5, UR6, 0x1c ;  /* 0x0000000605067291 */ /* 0x000fc8000f8fe23f */
[----:B------:R-:W-:Y:S08]  /*0bb0*/  @!P0 BRA `(.L_x_9041) ;  /* 0x0000000000908947 */ /* 0x000ff00003800000 */
        /* <DEDUP_REMOVED lines=11> */
[----:B------:R-:W-:-:S04]  /*0c70*/  IABS R5, R5 ;  /* 0x0000000500057213 */ /* 0x000fc80000000000 */
[----:B------:R-:W-:-:S04]  /*0c80*/  MOV R4, R5 ;  /* 0x0000000500047202 */ /* 0x000fc80000000f00 */
        /* <DEDUP_REMOVED lines=23> */
.L_x_9041:
[----:B------:R-:W-:Y:S01]  /*0e00*/  UIMAD UR37, UR37, UR4, URZ ;  /* 0x00000004252572a4 */ /* 0x000fe2000f8e023f */
[----:B------:R-:W-:Y:S01]  /*0e10*/  IMAD.U32 R0, RZ, RZ, UR6 ;  /* 0x00000006ff007e24 */ /* 0x000fe2000f8e00ff */
[----:B------:R-:W0:Y:S01]  /*0e20*/  S2R R4, SR_TID.X ;  /* 0x0000000000047919 */ /* 0x000e220000002100 */
[----:B------:R-:W-:Y:S01]  /*0e30*/  IMAD.U32 R3, RZ, RZ, UR4 ;  /* 0x00000004ff037e24 */ /* 0x000fe2000f8e00ff */
[----:B------:R-:W-:Y:S01]  /*0e40*/  PLOP3.LUT P0, PT, PT, PT, PT, 0x80, 0x0 ;  /* 0x000000000000781c */ /* 0x000fe20003f0f070 */
[----:B------:R-:W-:Y:S01]  /*0e50*/  IMAD.MOV.U32 R5, RZ, RZ, RZ ;  /* 0x000000ffff057224 */ /* 0x000fe200078e00ff */
[----:B------:R-:W-:Y:S02]  /*0e60*/  MOV R6, RZ ;  /* 0x000000ff00067202 */ /* 0x000fe40000000f00 */
        /* <DEDUP_REMOVED lines=27> */
[----:B0-----:R-:W-:Y:S01]  /*1020*/  VIADD R16, R4, 0xffffff80 ;  /* 0xffffff8004107836 */ /* 0x001fe20000000000 */
        /* <DEDUP_REMOVED lines=76> */
.L_x_9043:
[----:B------:R-:W-:Y:S01]  /*14f0*/  SHF.L.U32 R7, RZ, 0x1f, RZ ;  /* 0x0000001fff077819 */ /* 0x000fe200000006ff */
[----:B------:R-:W-:-:S03]  /*1500*/  VIADD R0, R2, 0x8 ;  /* 0x0000000802007836 */ /* 0x000fc60000000000 */
[----:B------:R-:W0:Y:S02]  /*1510*/  SYNCS.PHASECHK.TRANS64.TRYWAIT P0, [UR38+0x22800], R7 ;  /* 0x02280007ff0075a7 */ /* 0x000e240008000166 */
[----:B0-----:R-:W-:Y:S05]  /*1520*/  @!P0 BRA `(.L_x_9044) ;  /* 0x000000ac008c8947 */ /* 0x001fea0003800000 */
.L_x_9150:
[----:B------:R-:W-:Y:S05]  /*1530*/  WARPSYNC.ALL ;  /* 0x0000000000007948 */ /* 0x000fea0003800000 */
[----:B------:R-:W-:Y:S01]  /*1540*/  ULOP3.LUT UR4, UR42, 0x1, URZ, 0xfc, !UPT ;  /* 0x000000012a047892 */ /* 0x000fe2000f8efc3f */
[----:B------:R1:W-:Y:S03]  /*1550*/  BAR.SYNC.DEFER_BLOCKING R0, 0x100 ;  /* 0x000400000000751d */ /* 0x0003e60000010000 */
[----:B------:R-:W-:-:S06]  /*1560*/  UISETP.NE.AND UP0, UPT, UR4, 0x3, UPT ;  /* 0x000000030400788c */ /* 0x000fcc000bf05270 */
[----:B------:R-:W-:-:S13]  /*1570*/  PLOP3.LUT P0, PT, PT, PT, UP0, 0x80, 0x0 ;  /* 0x000000000000781c */ /* 0x000fda0003f0f008 */
[----:B-1----:R-:W-:Y:S05]  /*1580*/  @!P0 BRA `(.L_x_9045) ;  /* 0x0000000000048947 */ /* 0x002fea0003800000 */
[----:B------:R-:W-:Y:S01]  /*1590*/  BPT.TRAP 0x1 ;  /* 0x000000040000795c */ /* 0x000fe20000300000 */
.L_x_9045:
[----:B------:R1:W2:Y:S01]  /*15a0*/  SYNCS.PHASECHK.TRANS64.TRYWAIT P1, [UR38+0x22830], R7 ;  /* 0x02283007ff0075a7 */ /* 0x0002a20008020166 */
[----:B------:R-:W-:Y:S05]  /*15b0*/  @!P0 BRA `(.L_x_9046) ;  /* 0x0000000000048947 */ /* 0x000fea0003800000 */
[----:B------:R-:W-:Y:S01]  /*15c0*/  BPT.TRAP 0x1 ;  /* 0x000000040000795c */ /* 0x000fe20000300000 */
.L_x_9046:
[----:B--2---:R-:W-:Y:S05]  /*15d0*/  @P1 BRA `(.L_x_9047) ;  /* 0x0000000000081947 */ /* 0x004fea0003800000 */
[----:B------:R-:W2:Y:S02]  /*15e0*/  SYNCS.PHASECHK.TRANS64.TRYWAIT P1, [UR38+0x22830], R7 ;  /* 0x02283007ff0075a7 */ /* 0x000ea40008020166 */
[----:B--2---:R-:W-:Y:S05]  /*15f0*/  @!P1 BRA `(.L_x_9048) ;  /* 0x000000ac00709947 */ /* 0x004fea0003800000 */
.L_x_9047:
[----:B------:R-:W-:Y:S01]  /*1600*/  UIADD3 UR4, UR38, 0x1c400, URZ ;  /* 0x0001c40026047890 */ /* 0x000fe2000fffe03f */
[----:B------:R-:W-:Y:S01]  /*1610*/  WARPGROUP.ARRIVE ;  /* 0x00000000000079c5 */ /* 0x000fe20000000000 */
[----:B------:R-:W-:Y:S01]  /*1620*/  ULOP3.LUT UR8, UR41, 0x10000, URZ, 0xfc, !UPT ;  /* 0x0001000029087892 */ /* 0x000fe2000f8efc3f */
[----:B------:R-:W-:Y:S01]  /*1630*/  LOP3.LUT R17, R17, 0xffffff80, RZ, 0xc0, !PT ;  /* 0xffffff8011117812 */ /* 0x000fe200078ec0ff */
[----:B------:R-:W-:Y:S01]  /*1640*/  USHF.R.U32.HI UR4, URZ, 0x4, UR4 ;  /* 0x000000043f047899 */ /* 0x000fe20008011604 */
[----:B------:R-:W-:Y:S01]  /*1650*/  P2R R11, PR, RZ, 0x1 ;  /* 0x00000001ff0b7803 */ /* 0x000fe20000000000 */
[----:B------:R-:W-:Y:S01]  /*1660*/  UMOV UR9, 0x40000040 ;  /* 0x4000004000097882 */ /* 0x000fe20000000000 */
[----:B------:R-:W-:Y:S01]  /*1670*/  UMOV UR7, 0x40000040 ;  /* 0x4000004000077882 */ /* 0x000fe20000000000 */
[----:B------:R-:W-:Y:S01]  /*1680*/  ULOP3.LUT UR4, UR4, 0x3fff, URZ, 0xc0, !UPT ;  /* 0x00003fff04047892 */ /* 0x000fe2000f8ec03f */
[----:B------:R-:W-:Y:S01]  /*1690*/  IMAD.IADD R17, R16, 0x1, -R17 ;  /* 0x0000000110117824 */ /* 0x000fe200078e0a11 */
[----:B------:R-:W-:Y:S01]  /*16a0*/  UMOV UR5, UR9 ;  /* 0x0000000900057c82 */ /* 0x000fe20008000000 */
[----:B------:R-:W-:Y:S01]  /*16b0*/  UIADD3 UR12, UR8, 0x2, URZ ;  /* 0x00000002080c7890 */ /* 0x000fe2000fffe03f */
[----:B------:R-:W2:Y:S01]  /*16c0*/  S2R R13, SR_TID.X ;  /* 0x00000000000d7919 */ /* 0x000ea20000002100 */
[----:B------:R-:W-:Y:S01]  /*16d0*/  ULOP3.LUT UR6, UR4, 0x10000, URZ, 0xfc, !UPT ;  /* 0x0001000004067892 */ /* 0x000fe2000f8efc3f */
[----:B0-----:R-:W-:Y:S01]  /*16e0*/  SHF.R.S32.HI R4, RZ, 0x1f, R17 ;  /* 0x0000001fff047819 */ /* 0x001fe20000011411 */
[----:B------:R-:W-:Y:S01]  /*16f0*/  UMOV UR13, 0x40000040 ;  /* 0x40000040000d7882 */ /* 0x000fe20000000000 */
[----:B------:R-:W-:Y:S01]  /*1700*/  UMOV UR4, UR8 ;  /* 0x0000000800047c82 */ /* 0x000fe20008000000 */
[----:B------:R-:W-:Y:S01]  /*1710*/  UIADD3 UR14, UR6, 0x2, URZ ;  /* 0x00000002060e7890 */ /* 0x000fe2000fffe03f */
[----:B------:R-:W-:Y:S01]  /*1720*/  LEA.HI R4, R4, R17, RZ, 0x2 ;  /* 0x0000001104047211 */ /* 0x000fe200078f10ff */
[----:B------:R-:W-:Y:S01]  /*1730*/  UMOV UR15, 0x40000040 ;  /* 0x40000040000f7882 */ /* 0x000fe20000000000 */
[----:B------:R-:W-:-:S02]  /*1740*/  UIADD3 UR16, UR8, 0x4, URZ ;  /* 0x0000000408107890 */ /* 0x000fc4000fffe03f */
[----:B------:R-:W-:Y:S01]  /*1750*/  HGMMA.64x96x16.F32.BF16 R24, gdesc[UR4], RZ, !UPT, gsb0 ;  /* 0x01600000041879f0 */ /* 0x000fe2000c0018ff */
[----:B------:R-:W-:Y:S01]  /*1760*/  UIADD3 UR18, UR6, 0x4, URZ ;  /* 0x0000000406127890 */ /* 0x000fe2000fffe03f */
[----:B------:R-:W-:Y:S01]  /*1770*/  LOP3.LUT R4, R4, 0x7ffffffc, RZ, 0xc0, !PT ;  /* 0x7ffffffc04047812 */ /* 0x000fe200078ec0ff */
[----:B------:R-:W-:Y:S01]  /*1780*/  UMOV UR17, 0x40000040 ;  /* 0x4000004000117882 */ /* 0x000fe20000000000 */
[----:B------:R-:W-:Y:S01]  /*1790*/  UMOV UR19, 0x40000040 ;  /* 0x4000004000137882 */ /* 0x000fe20000000000 */
[----:B------:R-:W-:Y:S02]  /*17a0*/  UIADD3 UR20, UR8, 0x6, URZ ;  /* 0x0000000608147890 */ /* 0x000fe4000fffe03f */
[----:B------:R-:W-:Y:S01]  /*17b0*/  UIADD3 UR22, UR6, 0x6, URZ ;  /* 0x0000000606167890 */ /* 0x000fe2000fffe03f */
[----:B------:R-:W-:Y:S01]  /*17c0*/  IMAD.IADD R4, R17, 0x1, -R4 ;  /* 0x0000000111047824 */ /* 0x000fe200078e0a04 */
[----:B------:R-:W-:Y:S01]  /*17d0*/  UMOV UR21, 0x40000040 ;  /* 0x4000004000157882 */ /* 0x000fe20000000000 */
[----:B------:R-:W-:Y:S01]  /*17e0*/  UMOV UR23, 0x40000040 ;  /* 0x4000004000177882 */ /* 0x000fe20000000000 */
[----:B------:R-:W-:Y:S01]  /*17f0*/  ULDC UR4, c[0x0][0x9d8] ;  /* 0x0002760000047ab9 */ /* 0x000fe20000000800 */
[----:B------:R-:W-:Y:S01]  /*1800*/  UIMAD UR39, UR40, -0x60, UR39 ;  /* 0xffffffa0282778a4 */ /* 0x000fe2000f8e0227 */
[----:B------:R-:W-:-:S03]  /*1810*/  ULDC UR7, c[0x0][0x988] ;  /* 0x0002620000077ab9 */ /* 0x000fc60000000800 */
[----:B------:R-:W-:-:S06]  /*1820*/  UIADD3 UR39, UR39, 0x60, URZ ;  /* 0x0000006027277890 */ /* 0x000fcc000fffe03f */
[----:B------:R-:W-:Y:S01]  /*1830*/  IMAD.U32 R3, RZ, RZ, UR39 ;  /* 0x00000027ff037e24 */ /* 0x000fe2000f8e00ff */
[----:B--2---:R-:W-:-:S03]  /*1840*/  LOP3.LUT R13, R13, 0x7f, RZ, 0xc0, !PT ;  /* 0x0000007f0d0d7812 */ /* 0x004fc600078ec0ff */
[----:B------:R-:W-:-:S05]  /*1850*/  IMAD R4, R4, -0x2, R3 ;  /* 0xfffffffe04047824 */ /* 0x000fca00078e0203 */
        /* <DEDUP_REMOVED lines=82> */
[----:B------:R-:W-:-:S04]  /*1d80*/  FMUL.FTZ R71, R71, UR4 ;  /* 0x0000000447477c20 */ /* 0x000fc80008410000 */
[----:B------:R-:W3:Y:S01]  /*1d90*/  MUFU.TANH R36, R36 ;  /* 0x0000002400247308 */ /* 0x000ee20000002400 */
[----:B0-----:R-:W-:-:S04]  /*1da0*/  FSEL R33, R33, -INF , P2 ;  /* 0xff80000021217808 */ /* 0x001fc80001000000 */
[----:B------:R-:W-:-:S03]  /*1db0*/  FMNMX.FTZ R3, R33, R8, !PT ;  /* 0x0000000821037209 */ /* 0x000fc60007810000 */
[----:B------:R-:W0:Y:S01]  /*1dc0*/  MUFU.TANH R30, R30 ;  /* 0x0000001e001e7308 */ /* 0x000e220000002400 */
[----:B--2---:R-:W-:Y:S02]  /*1dd0*/  FSEL R6, R27, -INF , P5 ;  /* 0xff8000001b067808 */ /* 0x004fe40002800000 */
[----:B------:R-:W-:-:S05]  /*1de0*/  ISETP.GT.AND P5, PT, R4, 0x19, PT ;  /* 0x000000190400780c */ /* 0x000fca0003fa4270 */
[----:B------:R-:W2:Y:S01]  /*1df0*/  MUFU.TANH R37, R37 ;  /* 0x0000002500257308 */ /* 0x000ea20000002400 */
[----:B---3--:R-:W-:-:S04]  /*1e00*/  FSEL R36, R36, -INF , P6 ;  /* 0xff80000024247808 */ /* 0x008fc80003000000 */
[----:B------:R-:W-:-:S03]  /*1e10*/  FMNMX.FTZ R8, R36, R3, !PT ;  /* 0x0000000324087209 */ /* 0x000fc60007810000 */
[----:B------:R-:W3:Y:S01]  /*1e20*/  MUFU.TANH R31, R31 ;  /* 0x0000001f001f7308 */ /* 0x000ee20000002400 */
[----:B0-----:R-:W-:Y:S02]  /*1e30*/  FSEL R30, R30, -INF , P4 ;  /* 0xff8000001e1e7808 */ /* 0x001fe40002000000 */
[----:B------:R-:W-:-:S05]  /*1e40*/  ISETP.GT.AND P4, PT, R4, 0x20, PT ;  /* 0x000000200400780c */ /* 0x000fca0003f84270 */
[----:B------:R-:W0:Y:S01]  /*1e50*/  MUFU.TANH R40, R40 ;  /* 0x0000002800287308 */ /* 0x000e220000002400 */
[----:B--2---:R-:W-:-:S04]  /*1e60*/  FSEL R37, R37, -INF , P5 ;  /* 0xff80000025257808 */ /* 0x004fc80002800000 */
[----:B------:R-:W-:-:S03]  /*1e70*/  FMNMX.FTZ R3, R37, R8, !PT ;  /* 0x0000000825037209 */ /* 0x000fc60007810000 */
[----:B------:R-:W2:Y:S01]  /*1e80*/  MUFU.TANH R34, R34 ;  /* 0x0000002200227308 */ /* 0x000ea20000002400 */
[----:B---3--:R-:W-:Y:S02]  /*1e90*/  FSEL R31, R31, -INF , P3 ;  /* 0xff8000001f1f7808 */ /* 0x008fe40001800000 */
[----:B------:R-:W-:-:S05]  /*1ea0*/  ISETP.GT.AND P3, PT, R4, 0x21, PT ;  /* 0x000000210400780c */ /* 0x000fca0003f64270 */
        /* <DEDUP_REMOVED lines=88> */
[----:B---3--:R-:W-:-:S04]  /*2430*/  FSEL R69, R69, -INF , P1 ;  /* 0xff80000045457808 */ /* 0x008fc80000800000 */
[----:B------:R-:W-:-:S03]  /*2440*/  FMNMX.FTZ R4, R69, R4, !PT ;  /* 0x0000000445047209 */ /* 0x000fc60007810000 */
[----:B------:R-:W3:Y:S01]  /*2450*/  MUFU.TANH R66, R66 ;  /* 0x0000004200427308 */ /* 0x000ee20000002400 */
[----:B0-----:R-:W-:Y:S01]  /*2460*/  FSEL R62, R62, -INF , P6 ;  /* 0xff8000003e3e7808 */ /* 0x001fe20003000000 */
[----:B------:R-:W0:Y:S06]  /*2470*/  SHFL.BFLY PT, R3, R4, 0x2, 0x1f ;  /* 0x0c401f0004037f89 */ /* 0x000e2c00000e0000 */
[----:B------:R-:W4:Y:S01]  /*2480*/  MUFU.TANH R67, R67 ;  /* 0x0000004300437308 */ /* 0x000f220000002400 */
[----:B--2---:R-:W-:-:S07]  /*2490*/  FSEL R63, R63, -INF , P5 ;  /* 0xff8000003f3f7808 */ /* 0x004fce0002800000 */
[----:B------:R-:W2:Y:S01]  /*24a0*/  MUFU.TANH R70, R70 ;  /* 0x0000004600467308 */ /* 0x000ea20000002400 */
[----:B---3--:R-:W-:-:S07]  /*24b0*/  FSEL R66, R66, -INF , P4 ;  /* 0xff80000042427808 */ /* 0x008fce0002000000 */
[----:B------:R-:W3:Y:S01]  /*24c0*/  MUFU.TANH R71, R71 ;  /* 0x0000004700477308 */ /* 0x000ee20000002400 */
[----:B----4-:R-:W-:Y:S02]  /*24d0*/  FSEL R67, R67, -INF , P3 ;  /* 0xff80000043437808 */ /* 0x010fe40001800000 */
[----:B0-----:R-:W-:-:S05]  /*24e0*/  FMNMX.FTZ R8, R4, R3, !PT ;  /* 0x0000000304087209 */ /* 0x001fca0007810000 */
[----:B------:R-:W0:Y:S01]  /*24f0*/  SHFL.BFLY PT, R3, R8, 0x1, 0x1f ;  /* 0x0c201f0008037f89 */ /* 0x000e2200000e0000 */
[----:B--2---:R-:W-:Y:S02]  /*2500*/  FSEL R70, R70, -INF , P2 ;  /* 0xff80000046467808 */ /* 0x004fe40001000000 */
[----:B---3--:R-:W-:Y:S02]  /*2510*/  FSEL R71, R71, -INF , P1 ;  /* 0xff80000047477808 */ /* 0x008fe40000800000 */
[----:B0-----:R-:W-:-:S04]  /*2520*/  FMNMX.FTZ R3, R8, R3, !PT ;  /* 0x0000000308037209 */ /* 0x001fc80007810000 */
[C---:B------:R-:W-:Y:S01]  /*2530*/  FSETP.NEU.FTZ.AND P0, PT, R3.reuse, -INF , PT ;  /* 0xff8000000300780b */ /* 0x040fe20003f1d000 */
[----:B------:R-:W-:-:S05]  /*2540*/  FMUL.FTZ R9, R3, UR7 ;  /* 0x0000000703097c20 */ /* 0x000fca0008410000 */
[----:B------:R-:W-:Y:S02]  /*2550*/  FSEL R10, R9, RZ, P0 ;  /* 0x000000ff090a7208 */ /* 0x000fe40000000000 */
[----:B------:R-:W-:Y:S02]  /*2560*/  FMNMX.FTZ R9, R5, R6, !PT ;  /* 0x0000000605097209 */ /* 0x000fe40007810000 */
[----:B------:R-:W-:Y:S01]  /*2570*/  ISETP.NE.AND P0, PT, R11, RZ, PT ;  /* 0x000000ff0b00720c */ /* 0x000fe20003f05270 */
        /* <DEDUP_REMOVED lines=13> */
[----:B------:R-:W-:Y:S01]  /*2650*/  FMNMX.FTZ R9, R35, R4, !PT ;  /* 0x0000000423097209 */ /* 0x000fe20007810000 */
[----:B------:R-:W0:Y:S01]  /*2660*/  MUFU.EX2 R25, R25 ;  /* 0x0000001900197308 */ /* 0x000e220000000800 */
        /* <DEDUP_REMOVED lines=15> */
[----:B------:R-:W2:Y:S01]  /*2760*/  MUFU.EX2 R29, R29 ;  /* 0x0000001d001d7308 */ /* 0x000ea20000000800 */
[--C-:B------:R-:W-:Y:S01]  /*2770*/  FFMA.FTZ R61, R61, UR7, -R10.reuse ;  /* 0x000000073d3d7c23 */ /* 0x100fe2000801080a */
[--C-:B------:R-:W-:Y:S01]  /*2780*/  FFMA.FTZ R64, R64, UR7, -R10.reuse ;  /* 0x0000000740407c23 */ /* 0x100fe2000801080a */
[----:B------:R-:W-:Y:S01]  /*2790*/  FMNMX.FTZ R4, R46, R9, !PT ;  /* 0x000000092e047209 */ /* 0x000fe20007810000 */
[--C-:B------:R-:W-:Y:S01]  /*27a0*/  FFMA.FTZ R65, R65, UR7, -R10.reuse ;  /* 0x0000000741417c23 */ /* 0x100fe2000801080a */
[--C-:B------:R-:W-:Y:S01]  /*27b0*/  FFMA.FTZ R68, R68, UR7, -R10.reuse ;  /* 0x0000000744447c23 */ /* 0x100fe2000801080a */
[----:B------:R-:W-:Y:S01]  /*27c0*/  FFMA.FTZ R10, R69, UR7, -R10 ;  /* 0x00000007450a7c23 */ /* 0x000fe2000801080a */
[----:B------:R-:W-:Y:S01]  /*27d0*/  FMNMX.FTZ R9, R47, R4, !PT ;  /* 0x000000042f097209 */ /* 0x000fe20007810000 */
[----:B------:R-:W-:Y:S01]  /*27e0*/  MUFU.EX2 R32, R32 ;  /* 0x0000002000207308 */ /* 0x000fe20000000800 */
[----:B0-----:R-:W-:-:S02]  /*27f0*/  F2FP.BF16.F32.PACK_AB R152, R25, R24 ;  /* 0x000000181998723e */ /* 0x001fc400000010ff */
[----:B------:R-:W-:-:S04]  /*2800*/  FMNMX.FTZ R4, R50, R9, !PT ;  /* 0x0000000932047209 */ /* 0x000fc80007810000 */
[----:B------:R-:W-:Y:S01]  /*2810*/  FMNMX.FTZ R9, R51, R4, !PT ;  /* 0x0000000433097209 */ /* 0x000fe20007810000 */
[----:B------:R-:W0:Y:S01]  /*2820*/  MUFU.EX2 R33, R33 ;  /* 0x0000002100217308 */ /* 0x000e220000000800 */
[----:B--2---:R-:W-:Y:S02]  /*2830*/  F2FP.BF16.F32.PACK_AB R154, R29, R28 ;  /* 0x0000001c1d9a723e */ /* 0x004fe400000010ff */
[----:B------:R-:W-:-:S04]  /*2840*/  FMNMX.FTZ R4, R54, R9, !PT ;  /* 0x0000000936047209 */ /* 0x000fc80007810000 */
[----:B------:R-:W-:Y:S01]  /*2850*/  FMNMX.FTZ R9, R55, R4, !PT ;  /* 0x0000000437097209 */ /* 0x000fe20007810000 */
[----:B------:R-:W-:Y:S03]  /*2860*/  MUFU.EX2 R36, R36 ;  /* 0x0000002400247308 */ /* 0x000fe60000000800 */
[----:B------:R-:W-:-:S04]  /*2870*/  FMNMX.FTZ R4, R58, R9, !PT ;  /* 0x000000093a047209 */ /* 0x000fc80007810000 */
[----:B------:R-:W-:Y:S01]  /*2880*/  FMNMX.FTZ R9, R59, R4, !PT ;  /* 0x000000043b097209 */ /* 0x000fe20007810000 */
[----:B------:R-:W2:Y:S01]  /*2890*/  MUFU.EX2 R37, R37 ;  /* 0x0000002500257308 */ /* 0x000ea20000000800 */
[----:B0-----:R-:W-:Y:S02]  /*28a0*/  F2FP.BF16.F32.PACK_AB R156, R33, R32 ;  /* 0x00000020219c723e */ /* 0x001fe400000010ff */
[----:B------:R-:W-:-:S04]  /*28b0*/  FMNMX.FTZ R4, R62, R9, !PT ;  /* 0x000000093e047209 */ /* 0x000fc80007810000 */
[----:B------:R-:W-:Y:S01]  /*28c0*/  FMNMX.FTZ R9, R63, R4, !PT ;  /* 0x000000043f097209 */ /* 0x000fe20007810000 */
[----:B------:R-:W-:Y:S03]  /*28d0*/  MUFU.EX2 R40, R40 ;  /* 0x0000002800287308 */ /* 0x000fe60000000800 */
[----:B------:R-:W-:-:S04]  /*28e0*/  FMNMX.FTZ R4, R66, R9, !PT ;  /* 0x0000000942047209 */ /* 0x000fc80007810000 */
[----:B------:R-:W-:Y:S01]  /*28f0*/  FMNMX.FTZ R9, R67, R4, !PT ;  /* 0x0000000443097209 */ /* 0x000fe20007810000 */
[----:B------:R-:W0:Y:S01]  /*2900*/  MUFU.EX2 R41, R41 ;  /* 0x0000002900297308 */ /* 0x000e220000000800 */
[----:B--2---:R-:W-:Y:S02]  /*2910*/  F2FP.BF16.F32.PACK_AB R158, R37, R36 ;  /* 0x00000024259e723e */ /* 0x004fe400000010ff */
[----:B------:R-:W-:-:S04]  /*2920*/  FMNMX.FTZ R4, R70, R9, !PT ;  /* 0x0000000946047209 */ /* 0x000fc80007810000 */
[----:B------:R-:W-:Y:S01]  /*2930*/  FMNMX.FTZ R4, R71, R4, !PT ;  /* 0x0000000447047209 */ /* 0x000fe20007810000 */
[----:B------:R-:W-:Y:S04]  /*2940*/  MUFU.EX2 R44, R44 ;  /* 0x0000002c002c7308 */ /* 0x000fe80000000800 */
[----:B------:R-:W2:Y:S04]  /*2950*/  SHFL.BFLY PT, R9, R4, 0x2, 0x1f ;  /* 0x0c401f0004097f89 */ /* 0x000ea800000e0000 */
[----:B------:R-:W3:Y:S01]  /*2960*/  MUFU.EX2 R45, R45 ;  /* 0x0000002d002d7308 */ /* 0x000ee20000000800 */
[----:B0-----:R-:W-:-:S07]  /*2970*/  F2FP.BF16.F32.PACK_AB R160, R41, R40 ;  /* 0x0000002829a0723e */ /* 0x001fce00000010ff */
[----:B------:R-:W-:Y:S08]  /*2980*/  MUFU.EX2 R48, R48 ;  /* 0x0000003000307308 */ /* 0x000ff00000000800 */
[----:B------:R-:W0:Y:S01]  /*2990*/  MUFU.EX2 R49, R49 ;  /* 0x0000003100317308 */ /* 0x000e220000000800 */
[----:B---3--:R-:W-:Y:S02]  /*29a0*/  F2FP.BF16.F32.PACK_AB R162, R45, R44 ;  /* 0x0000002c2da2723e */ /* 0x008fe400000010ff */
[----:B--2---:R-:W-:-:S05]  /*29b0*/  FMNMX.FTZ R9, R4, R9, !PT ;  /* 0x0000000904097209 */ /* 0x004fca0007810000 */
[----:B------:R-:W-:Y:S01]  /*29c0*/  MUFU.EX2 R52, R52 ;  /* 0x0000003400347308 */ /* 0x000fe20000000800 */
[----:B------:R-:W2:Y:S07]  /*29d0*/  SHFL.BFLY PT, R4, R9, 0x1, 0x1f ;  /* 0x0c201f0009047f89 */ /* 0x000eae00000e0000 */
[----:B------:R-:W3:Y:S01]  /*29e0*/  MUFU.EX2 R53, R53 ;  /* 0x0000003500357308 */ /* 0x000ee20000000800 */
[----:B0-----:R-:W-:-:S07]  /*29f0*/  F2FP.BF16.F32.PACK_AB R164, R49, R48 ;  /* 0x0000003031a4723e */ /* 0x001fce00000010ff */
[----:B------:R-:W-:Y:S08]  /*2a00*/  MUFU.EX2 R56, R56 ;  /* 0x0000003800387308 */ /* 0x000ff00000000800 */
[----:B------:R-:W-:Y:S01]  /*2a10*/  MUFU.EX2 R57, R57 ;  /* 0x0000003900397308 */ /* 0x000fe20000000800 */
[----:B--2---:R-:W-:Y:S02]  /*2a20*/  FMNMX.FTZ R4, R9, R4, !PT ;  /* 0x0000000409047209 */ /* 0x004fe40007810000 */
[----:B---3--:R-:W-:-:S02]  /*2a30*/  F2FP.BF16.F32.PACK_AB R166, R53, R52 ;  /* 0x0000003435a6723e */ /* 0x008fc400000010ff */
[C---:B------:R-:W-:Y:S01]  /*2a40*/  FSETP.NEU.FTZ.AND P1, PT, R4.reuse, -INF , PT ;  /* 0xff8000000400780b */ /* 0x040fe20003f3d000 */
[----:B------:R-:W-:Y:S02]  /*2a50*/  FMUL.FTZ R8, R4, UR7 ;  /* 0x0000000704087c20 */ /* 0x000fe40008410000 */
[----:B------:R-:W-:Y:S03]  /*2a60*/  MUFU.EX2 R9, R10 ;  /* 0x0000000a00097308 */ /* 0x000fe60000000800 */
[----:B------:R-:W-:Y:S02]  /*2a70*/  FSEL R11, R8, RZ, P1 ;  /* 0x000000ff080b7208 */ /* 0x000fe40000800000 */
[----:B------:R-:W-:Y:S02]  /*2a80*/  ISETP.NE.AND P1, PT, R13, RZ, PT ;  /* 0x000000ff0d00720c */ /* 0x000fe40003f25270 */
[----:B------:R-:W-:Y:S01]  /*2a90*/  IADD3 R8, -R2, 0xb, RZ ;  /* 0x0000000b02087810 */ /* 0x000fe20007ffe1ff */
        /* <DEDUP_REMOVED lines=12> */
[----:B------:R2:W3:Y:S01]  /*2b60*/  MUFU.EX2 R12, R6 ;  /* 0x00000006000c7308 */ /* 0x0004e20000000800 */
[----:B0-----:R-:W-:Y:S01]  /*2b70*/  FADD.FTZ R5, R24, R25 ;  /* 0x0000001918057221 */ /* 0x001fe20000010000 */
[--C-:B------:R-:W-:Y:S01]  /*2b80*/  FFMA.FTZ R47, R47, UR7, -R11.reuse ;  /* 0x000000072f2f7c23 */ /* 0x100fe2000801080b */
[----:B------:R-:W-:Y:S01]  /*2b90*/  MOV R10, UR38 ;  /* 0x00000026000a7c02 */ /* 0x000fe20008000f00 */
[--C-:B------:R-:W-:Y:S01]  /*2ba0*/  FFMA.FTZ R50, R50, UR7, -R11.reuse ;  /* 0x0000000732327c23 */ /* 0x100fe2000801080b */
[--C-:B------:R-:W-:Y:S01]  /*2bb0*/  FFMA.FTZ R51, R51, UR7, -R11.reuse ;  /* 0x0000000733337c23 */ /* 0x100fe2000801080b */
[--C-:B------:R-:W-:Y:S01]  /*2bc0*/  FFMA.FTZ R54, R54, UR7, -R11.reuse ;  /* 0x0000000736367c23 */ /* 0x100fe2000801080b */
[----:B------:R-:W-:Y:S01]  /*2bd0*/  FFMA.FTZ R55, R55, UR7, -R11 ;  /* 0x0000000737377c23 */ /* 0x000fe2000801080b */
[----:B------:R-:W0:Y:S01]  /*2be0*/  MUFU.EX2 R30, R30 ;  /* 0x0000001e001e7308 */ /* 0x000e220000000800 */
[----:B--2---:R-:W-:Y:S01]  /*2bf0*/  FADD.FTZ R6, R28, R5 ;  /* 0x000000051c067221 */ /* 0x004fe20000010000 */
[--C-:B------:R-:W-:Y:S01]  /*2c00*/  FFMA.FTZ R58, R58, UR7, -R11.reuse ;  /* 0x000000073a3a7c23 */ /* 0x100fe2000801080b */
[--C-:B------:R-:W-:Y:S01]  /*2c10*/  FFMA.FTZ R59, R59, UR7, -R11.reuse ;  /* 0x000000073b3b7c23 */ /* 0x100fe2000801080b */
[--C-:B------:R-:W-:Y:S01]  /*2c20*/  FFMA.FTZ R62, R62, UR7, -R11.reuse ;  /* 0x000000073e3e7c23 */ /* 0x100fe2000801080b */
[----:B------:R-:W-:Y:S01]  /*2c30*/  FADD.FTZ R5, R29, R6 ;  /* 0x000000061d057221 */ /* 0x000fe20000010000 */
[--C-:B------:R-:W-:Y:S01]  /*2c40*/  FFMA.FTZ R63, R63, UR7, -R11.reuse ;  /* 0x000000073f3f7c23 */ /* 0x100fe2000801080b */
[----:B------:R-:W-:Y:S01]  /*2c50*/  FFMA.FTZ R66, R66, UR7, -R11 ;  /* 0x0000000742427c23 */ /* 0x000fe2000801080b */
[----:B------:R-:W2:Y:S01]  /*2c60*/  MUFU.EX2 R31, R31 ;  /* 0x0000001f001f7308 */ /* 0x000ea20000000800 */
[----:B------:R-:W-:Y:S01]  /*2c70*/  FADD.FTZ R6, R32, R5 ;  /* 0x0000000520067221 */ /* 0x000fe20000010000 */
[----:B---3--:R-:W-:Y:S01]  /*2c80*/  FADD.FTZ R5, R153, R12 ;  /* 0x0000000c99057221 */ /* 0x008fe20000010000 */
[--C-:B------:R-:W-:Y:S01]  /*2c90*/  FFMA.FTZ R67, R67, UR7, -R11.reuse ;  /* 0x0000000743437c23 */ /* 0x100fe2000801080b */
[--C-:B------:R-:W-:Y:S01]  /*2ca0*/  FFMA.FTZ R70, R70, UR7, -R11.reuse ;  /* 0x0000000746467c23 */ /* 0x100fe2000801080b */
[----:B------:R-:W-:Y:S01]  /*2cb0*/  FADD.FTZ R13, R33, R6 ;  /* 0x00000006210d7221 */ /* 0x000fe20000010000 */
[----:B------:R-:W-:Y:S01]  /*2cc0*/  FFMA.FTZ R11, R71, UR7, -R11 ;  /* 0x00000007470b7c23 */ /* 0x000fe2000801080b */
[----:B------:R-:W-:Y:S01]  /*2cd0*/  F2FP.BF16.F32.PACK_AB R153, R12, R153 ;  /* 0x000000990c99723e */ /* 0x000fe200000010ff */
[----:B------:R-:W3:Y:S01]  /*2ce0*/  MUFU.EX2 R34, R34 ;  /* 0x0000002200227308 */ /* 0x000ee20000000800 */
[----:B0-----:R-:W-:Y:S01]  /*2cf0*/  FADD.FTZ R6, R30, R5 ;  /* 0x000000051e067221 */ /* 0x001fe20000010000 */
[----:B------:R-:W-:Y:S01]  /*2d00*/  FADD.FTZ R14, R36, R13 ;  /* 0x0000000d240e7221 */ /* 0x000fe20000010000 */
[----:B------:R-:W-:Y:S01]  /*2d10*/  @!P1 VIADD R5, R10, 0x22840 ;  /* 0x000228400a059836 */ /* 0x000fe20000000000 */
[----:B------:R-:W-:-:S02]  /*2d20*/  F2FP.BF16.F32.PACK_AB R168, R57, R56 ;  /* 0x0000003839a8723e */ /* 0x000fc400000010ff */
[----:B------:R-:W-:Y:S02]  /*2d30*/  FADD.FTZ R15, R37, R14 ;  /* 0x0000000e250f7221 */ /* 0x000fe40000010000 */
[----:B------:R-:W0:Y:S01]  /*2d40*/  MUFU.EX2 R35, R35 ;  /* 0x0000002300237308 */ /* 0x000e220000000800 */
[----:B--2---:R-:W-:Y:S01]  /*2d50*/  FADD.FTZ R13, R31, R6 ;  /* 0x000000061f0d7221 */ /* 0x004fe20000010000 */
[----:B------:R-:W-:Y:S01]  /*2d60*/  @!P1 PRMT R5, RZ, 0x654, R5 ;  /* 0x00000654ff059816 */ /* 0x000fe20000000005 */
[----:B------:R-:W-:Y:S01]  /*2d70*/  FADD.FTZ R14, R40, R15 ;  /* 0x0000000f280e7221 */ /* 0x000fe20000010000 */
[----:B------:R2:W-:Y:S06]  /*2d80*/  BAR.ARV R8, 0x100 ;  /* 0x000400080000751d */ /* 0x0005ec0000002000 */
[----:B------:R-:W4:Y:S01]  /*2d90*/  MUFU.EX2 R38, R38 ;  /* 0x0000002600267308 */ /* 0x000f220000000800 */
[----:B---3--:R-:W-:Y:S01]  /*2da0*/  FADD.FTZ R6, R34, R13 ;  /* 0x0000000d22067221 */ /* 0x008fe20000010000 */
[----:B------:R3:W-:Y:S01]  /*2db0*/  @!P1 SYNCS.ARRIVE.TRANS64.RED.A1T0 RZ, [R5+URZ], RZ ;  /* 0x000000ff05ff99a7 */ /* 0x0007e2000810043f */
[----:B------:R-:W-:Y:S01]  /*2dc0*/  FADD.FTZ R15, R41, R14 ;  /* 0x0000000e290f7221 */ /* 0x000fe20000010000 */
[----:B------:R-:W-:Y:S01]  /*2dd0*/  F2FP.BF16.F32.PACK_AB R155, R31, R30 ;  /* 0x0000001e1f9b723e */ /* 0x000fe200000010ff */
[----:B0-----:R-:W-:-:S03]  /*2de0*/  FADD.FTZ R13, R35, R6 ;  /* 0x00000006230d7221 */ /* 0x001fc60000010000 */
[----:B------:R-:W0:Y:S01]  /*2df0*/  MUFU.EX2 R39, R39 ;  /* 0x0000002700277308 */ /* 0x000e220000000800 */
[----:B------:R-:W-:Y:S01]  /*2e00*/  FADD.FTZ R14, R44, R15 ;  /* 0x0000000f2c0e7221 */ /* 0x000fe20000010000 */
[----:B------:R-:W-:-:S03]  /*2e10*/  F2FP.BF16.F32.PACK_AB R157, R35, R34 ;  /* 0x00000022239d723e */ /* 0x000fc600000010ff */
[----:B------:R-:W-:-:S03]  /*2e20*/  FADD.FTZ R15, R45, R14 ;  /* 0x0000000e2d0f7221 */ /* 0x000fc60000010000 */
[----:B------:R-:W5:Y:S01]  /*2e30*/  MUFU.EX2 R42, R42 ;  /* 0x0000002a002a7308 */ /* 0x000f620000000800 */
[----:B----4-:R-:W-:Y:S01]  /*2e40*/  FADD.FTZ R6, R38, R13 ;  /* 0x0000000d26067221 */ /* 0x010fe20000010000 */
[----:B------:R-:W-:-:S06]  /*2e50*/  FADD.FTZ R14, R48, R15 ;  /* 0x0000000f300e7221 */ /* 0x000fcc0000010000 */
[----:B------:R-:W3:Y:S01]  /*2e60*/  MUFU.EX2 R43, R43 ;  /* 0x0000002b002b7308 */ /* 0x000ee20000000800 */
[C---:B0-----:R-:W-:Y:S01]  /*2e70*/  FADD.FTZ R13, R39.reuse, R6 ;  /* 0x00000006270d7221 */ /* 0x041fe20000010000 */
[----:B------:R-:W-:-:S06]  /*2e80*/  F2FP.BF16.F32.PACK_AB R159, R39, R38 ;  /* 0x00000026279f723e */ /* 0x000fcc00000010ff */
[----:B------:R-:W0:Y:S01]  /*2e90*/  MUFU.EX2 R46, R46 ;  /* 0x0000002e002e7308 */ /* 0x000e220000000800 */
[----:B-----5:R-:W-:Y:S01]  /*2ea0*/  FADD.FTZ R6, R42, R13 ;  /* 0x0000000d2a067221 */ /* 0x020fe20000010000 */
[----:B------:R-:W-:-:S04]  /*2eb0*/  FADD.FTZ R13, R49, R14 ;  /* 0x0000000e310d7221 */ /* 0x000fc80000010000 */
[----:B------:R-:W-:Y:S02]  /*2ec0*/  FADD.FTZ R14, R52, R13 ;  /* 0x0000000d340e7221 */ /* 0x000fe40000010000 */
[----:B------:R-:W4:Y:S01]  /*2ed0*/  MUFU.EX2 R47, R47 ;  /* 0x0000002f002f7308 */ /* 0x000f220000000800 */
[----:B---3--:R-:W-:Y:S01]  /*2ee0*/  FADD.FTZ R5, R43, R6 ;  /* 0x000000062b057221 */ /* 0x008fe20000010000 */
[----:B------:R-:W-:Y:S01]  /*2ef0*/  FADD.FTZ R13, R53, R14 ;  /* 0x0000000e350d7221 */ /* 0x000fe20000010000 */
[----:B------:R-:W-:-:S03]  /*2f00*/  F2FP.BF16.F32.PACK_AB R161, R43, R42 ;  /* 0x0000002a2ba1723e */ /* 0x000fc600000010ff */
[----:B------:R-:W-:Y:S02]  /*2f10*/  FADD.FTZ R14, R56, R13 ;  /* 0x0000000d380e7221 */ /* 0x000fe40000010000 */
[----:B------:R-:W3:Y:S01]  /*2f20*/  MUFU.EX2 R50, R50 ;  /* 0x0000003200327308 */ /* 0x000ee20000000800 */
[----:B0-----:R-:W-:Y:S01]  /*2f30*/  FADD.FTZ R6, R46, R5 ;  /* 0x000000052e067221 */ /* 0x001fe20000010000 */
[----:B------:R-:W-:-:S06]  /*2f40*/  FADD.FTZ R13, R57, R14 ;  /* 0x0000000e390d7221 */ /* 0x000fcc0000010000 */
[----:B------:R-:W0:Y:S01]  /*2f50*/  MUFU.EX2 R51, R51 ;  /* 0x0000003300337308 */ /* 0x000e220000000800 */
[C---:B----4-:R-:W-:Y:S01]  /*2f60*/  FADD.FTZ R5, R47.reuse, R6 ;  /* 0x000000062f057221 */ /* 0x050fe20000010000 */
[----:B------:R-:W-:-:S06]  /*2f70*/  F2FP.BF16.F32.PACK_AB R163, R47, R46 ;  /* 0x0000002e2fa3723e */ /* 0x000fcc00000010ff */
[----:B------:R-:W4:Y:S01]  /*2f80*/  MUFU.EX2 R54, R54 ;  /* 0x0000003600367308 */ /* 0x000f220000000800 */
[----:B---3--:R-:W-:-:S07]  /*2f90*/  FADD.FTZ R6, R50, R5 ;  /* 0x0000000532067221 */ /* 0x008fce0000010000 */
[----:B------:R-:W3:Y:S01]  /*2fa0*/  MUFU.EX2 R55, R55 ;  /* 0x0000003700377308 */ /* 0x000ee20000000800 */
[C---:B0-----:R-:W-:Y:S01]  /*2fb0*/  FADD.FTZ R5, R51.reuse, R6 ;  /* 0x0000000633057221 */ /* 0x041fe20000010000 */
[----:B------:R-:W-:-:S06]  /*2fc0*/  F2FP.BF16.F32.PACK_AB R165, R51, R50 ;  /* 0x0000003233a5723e */ /* 0x000fcc00000010ff */
[----:B------:R-:W0:Y:S01]  /*2fd0*/  MUFU.EX2 R58, R58 ;  /* 0x0000003a003a7308 */ /* 0x000e220000000800 */
[----:B----4-:R-:W-:-:S07]  /*2fe0*/  FADD.FTZ R6, R54, R5 ;  /* 0x0000000536067221 */ /* 0x010fce0000010000 */
[----:B------:R-:W4:Y:S01]  /*2ff0*/  MUFU.EX2 R59, R59 ;  /* 0x0000003b003b7308 */ /* 0x000f220000000800 */
[C---:B---3--:R-:W-:Y:S01]  /*3000*/  FADD.FTZ R5, R55.reuse, R6 ;  /* 0x0000000637057221 */ /* 0x048fe20000010000 */
[----:B------:R-:W-:-:S06]  /*3010*/  F2FP.BF16.F32.PACK_AB R167, R55, R54 ;  /* 0x0000003637a7723e */ /* 0x000fcc00000010ff */
[----:B------:R-:W3:Y:S01]  /*3020*/  MUFU.EX2 R60, R60 ;  /* 0x0000003c003c7308 */ /* 0x000ee20000000800 */
[----:B0-----:R-:W-:-:S07]  /*3030*/  FADD.FTZ R6, R58, R5 ;  /* 0x000000053a067221 */ /* 0x001fce0000010000 */
[----:B------:R-:W0:Y:S01]  /*3040*/  MUFU.EX2 R62, R62 ;  /* 0x0000003e003e7308 */ /* 0x000e220000000800 */
[C---:B----4-:R-:W-:Y:S01]  /*3050*/  FADD.FTZ R5, R59.reuse, R6 ;  /* 0x000000063b057221 */ /* 0x050fe20000010000 */
[----:B------:R-:W-:-:S06]  /*3060*/  F2FP.BF16.F32.PACK_AB R169, R59, R58 ;  /* 0x0000003a3ba9723e */ /* 0x000fcc00000010ff */
[----:B------:R-:W4:Y:S01]  /*3070*/  MUFU.EX2 R61, R61 ;  /* 0x0000003d003d7308 */ /* 0x000f220000000800 */
[----:B---3--:R-:W-:-:S07]  /*3080*/  FADD.FTZ R14, R60, R13 ;  /* 0x0000000d3c0e7221 */ /* 0x008fce0000010000 */
[----:B------:R-:W3:Y:S01]  /*3090*/  MUFU.EX2 R63, R63 ;  /* 0x0000003f003f7308 */ /* 0x000ee20000000800 */
[----:B0-----:R-:W-:-:S07]  /*30a0*/  FADD.FTZ R6, R62, R5 ;  /* 0x000000053e067221 */ /* 0x001fce0000010000 */
[----:B------:R-:W0:Y:S01]  /*30b0*/  MUFU.EX2 R64, R64 ;  /* 0x0000004000407308 */ /* 0x000e220000000800 */
[C---:B----4-:R-:W-:Y:S01]  /*30c0*/  FADD.FTZ R13, R61.reuse, R14 ;  /* 0x0000000e3d0d7221 */ /* 0x050fe20000010000 */
[----:B------:R-:W-:-:S06]  /*30d0*/  F2FP.BF16.F32.PACK_AB R170, R61, R60 ;  /* 0x0000003c3daa723e */ /* 0x000fcc00000010ff */
[----:B------:R-:W4:Y:S01]  /*30e0*/  MUFU.EX2 R66, R66 ;  /* 0x0000004200427308 */ /* 0x000f220000000800 */
[C---:B---3--:R-:W-:Y:S01]  /*30f0*/  FADD.FTZ R5, R63.reuse, R6 ;  /* 0x000000063f057221 */ /* 0x048fe20000010000 */
[----:B------:R-:W-:-:S06]  /*3100*/  F2FP.BF16.F32.PACK_AB R171, R63, R62 ;  /* 0x0000003e3fab723e */ /* 0x000fcc00000010ff */
[----:B------:R-:W3:Y:S01]  /*3110*/  MUFU.EX2 R65, R65 ;  /* 0x0000004100417308 */ /* 0x000ee20000000800 */
[----:B0-----:R-:W-:-:S07]  /*3120*/  FADD.FTZ R14, R64, R13 ;  /* 0x0000000d400e7221 */ /* 0x001fce0000010000 */
[----:B------:R-:W0:Y:S01]  /*3130*/  MUFU.EX2 R67, R67 ;  /* 0x0000004300437308 */ /* 0x000e220000000800 */
[----:B----4-:R-:W-:-:S07]  /*3140*/  FADD.FTZ R12, R66, R5 ;  /* 0x00000005420c7221 */ /* 0x010fce0000010000 */
[----:B------:R-:W4:Y:S01]  /*3150*/  MUFU.EX2 R68, R68 ;  /* 0x0000004400447308 */ /* 0x000f220000000800 */
[C---:B---3--:R-:W-:Y:S01]  /*3160*/  FADD.FTZ R13, R65.reuse, R14 ;  /* 0x0000000e410d7221 */ /* 0x048fe20000010000 */
[----:B------:R-:W-:-:S06]  /*3170*/  F2FP.BF16.F32.PACK_AB R172, R65, R64 ;  /* 0x0000004041ac723e */ /* 0x000fcc00000010ff */
[----:B------:R-:W3:Y:S01]  /*3180*/  MUFU.EX2 R70, R70 ;  /* 0x0000004600467308 */ /* 0x000ee20000000800 */
[C---:B0-----:R-:W-:Y:S01]  /*3190*/  FADD.FTZ R5, R67.reuse, R12 ;  /* 0x0000000c43057221 */ /* 0x041fe20000010000 */
[----:B------:R-:W-:-:S06]  /*31a0*/  F2FP.BF16.F32.PACK_AB R173, R67, R66 ;  /* 0x0000004243ad723e */ /* 0x000fcc00000010ff */
[----:B------:R-:W0:Y:S01]  /*31b0*/  MUFU.EX2 R11, R11 ;  /* 0x0000000b000b7308 */ /* 0x000e220000000800 */
[----:B----4-:R-:W-:Y:S01]  /*31c0*/  FADD.FTZ R14, R68, R13 ;  /* 0x0000000d440e7221 */ /* 0x010fe20000010000 */
[----:B------:R-:W-:-:S03]  /*31d0*/  F2FP.BF16.F32.PACK_AB R174, R9, R68 ;  /* 0x0000004409ae723e */ /* 0x000fc600000010ff */
[----:B------:R-:W-:Y:S01]  /*31e0*/  FADD.FTZ R6, R9, R14 ;  /* 0x0000000e09067221 */ /* 0x000fe20000010000 */
[----:B---3--:R-:W-:-:S04]  /*31f0*/  FADD.FTZ R12, R70, R5 ;  /* 0x00000005460c7221 */ /* 0x008fc80000010000 */
[C---:B0-----:R-:W-:Y:S01]  /*3200*/  FADD.FTZ R5, R11.reuse, R12 ;  /* 0x0000000c0b057221 */ /* 0x041fe20000010000 */
[----:B------:R-:W-:Y:S01]  /*3210*/  F2FP.BF16.F32.PACK_AB R175, R11, R70 ;  /* 0x000000460baf723e */ /* 0x000fe200000010ff */
[----:B--2---:R-:W-:Y:S06]  /*3220*/  @!P0 BRA `(.L_x_9049) ;  /* 0x0000000000048947 */ /* 0x004fec0003800000 */
[----:B------:R-:W-:Y:S01]  /*3230*/  BPT.TRAP 0x1 ;  /* 0x000000040000795c */ /* 0x000fe20000300000 */
.L_x_9049:
[----:B------:R0:W2:Y:S01]  /*3240*/  SYNCS.PHASECHK.TRANS64.TRYWAIT P2, [UR38+0x22850], R7 ;  /* 0x02285007ff0075a7 */ /* 0x0000a20008040166 */
[----:B------:R-:W-:Y:S05]  /*3250*/  @!P0 BRA `(.L_x_9050) ;  /* 0x0000000000048947 */ /* 0x000fea0003800000 */
[----:B------:R-:W-:Y:S01]  /*3260*/  BPT.TRAP 0x1 ;  /* 0x000000040000795c */ /* 0x000fe20000300000 */
.L_x_9050:
[----:B--2---:R-:W-:Y:S05]  /*3270*/  @P2 BRA `(.L_x_9051) ;  /* 0x0000000000082947 */ /* 0x004fea0003800000 */
[----:B------:R-:W2:Y:S02]  /*3280*/  SYNCS.PHASECHK.TRANS64.TRYWAIT P2, [UR38+0x22850], R7 ;  /* 0x02285007ff0075a7 */ /* 0x000ea40008040166 */
[----:B--2---:R-:W-:Y:S05]  /*3290*/  @!P2 BRA `(.L_x_9052) ;  /* 0x000000900060a947 */ /* 0x004fea0003800000 */
.L_x_9051:
[----:B------:R3:W-:Y:S01]  /*32a0*/  BAR.SYNC.DEFER_BLOCKING R0, 0x100 ;  /* 0x000400000000751d */ /* 0x0007e20000010000 */
[----:B------:R-:W-:Y:S01]  /*32b0*/  UIADD3 UR4, UR38, 0x400, URZ ;  /* 0x0000040026047890 */ /* 0x000fe2000fffe03f */
[----:B--2---:R-:W-:Y:S01]  /*32c0*/  @!P1 VIADD R10, R10, 0x22860 ;  /* 0x000228600a0a9836 */ /* 0x004fe20000000000 */
[----:B------:R-:W-:Y:S02]  /*32d0*/  UIADD3 UR40, UR40, -0x2, URZ ;  /* 0xfffffffe28287890 */ /* 0x000fe4000fffe03f */
[----:B------:R-:W-:Y:S01]  /*32e0*/  USHF.R.U32.HI UR4, URZ, 0x4, UR4 ;  /* 0x000000043f047899 */ /* 0x000fe20008011604 */
[----:B------:R-:W-:Y:S01]  /*32f0*/  UMOV UR11, 0x40000040 ;  /* 0x40000040000b7882 */ /* 0x000fe20000000000 */
[----:B------:R-:W-:Y:S01]  /*3300*/  UISETP.GE.AND UP0, UPT, UR40, UR37, UPT ;  /* 0x000000252800728c */ /* 0x000fe2000bf06270 */
[----:B------:R-:W-:Y:S01]  /*3310*/  @!P1 PRMT R10, RZ, 0x654, R10 ;  /* 0x00000654ff0a9816 */ /* 0x000fe2000000000a */
[----:B------:R-:W-:-:S04]  /*3320*/  ULOP3.LUT UR4, UR4, 0x3fff, URZ, 0xc0, !UPT ;  /* 0x00003fff04047892 */ /* 0x000fc8000f8ec03f */
[----:B------:R-:W-:Y:S01]  /*3330*/  ULOP3.LUT UR24, UR4, 0x3000000, URZ, 0xfc, !UPT ;  /* 0x0300000004187892 */ /* 0x000fe2000f8efc3f */
[----:B------:R-:W-:-:S03]  /*3340*/  PLOP3.LUT P2, PT, PT, PT, UP0, 0x80, 0x0 ;  /* 0x000000000000781c */ /* 0x000fc60003f4f008 */
[----:B------:R-:W-:-:S03]  /*3350*/  UIADD3 UR4, UR24, 0x80, URZ ;  /* 0x0000008018047890 */ /* 0x000fc6000fffe03f */
[----:B------:R-:W-:Y:S01]  /*3360*/  UMOV UR10, UR24 ;  /* 0x00000018000a7c82 */ /* 0x000fe20008000000 */
[----:B------:R-:W-:-:S06]  /*3370*/  WARPGROUP.ARRIVE ;  /* 0x00000000000079c5 */ /* 0x000fcc0000000000 */
[----:B------:R-:W-:Y:S01]  /*3380*/  HGMMA.64x256x16.F32.BF16 R24, R152, gdesc[UR8].tnspB, RZ, !UPT, gsb0 ;  /* 0x43e0000898187df0 */ /* 0x000fe2000c0018ff */
        /* <DEDUP_REMOVED lines=35> */
[----:B------:R3:W-:Y:S01]  /*35c0*/  @!P1 SYNCS.ARRIVE.TRANS64.RED.A1T0 RZ, [R10+URZ], RZ ;  /* 0x000000ff0aff99a7 */ /* 0x0007e2000810043f */
[----:B------:R-:W-:Y:S05]  /*35d0*/  @!P2 BRA `(.L_x_9053) ;  /* 0x0000002000c8a947 */ /* 0x000fea0003800000 */
[----:B01----:R-:W-:Y:S01]  /*35e0*/  IMAD.MOV.U32 R7, RZ, RZ, R4 ;  /* 0x000000ffff077224 */ /* 0x003fe200078e0004 */
[----:B------:R-:W-:Y:S01]  /*35f0*/  UMOV UR4, URZ ;  /* 0x0000003f00047c82 */ /* 0x000fe20008000000 */
[----:B------:R-:W-:Y:S01]  /*3600*/  IMAD.MOV.U32 R20, RZ, RZ, R3 ;  /* 0x000000ffff147224 */ /* 0x000fe200078e0003 */
[----:B------:R-:W-:Y:S01]  /*3610*/  UMOV UR5, URZ ;  /* 0x0000003f00057c82 */ /* 0x000fe20008000000 */
[----:B------:R-:W-:Y:S01]  /*3620*/  ULDC UR27, c[0x0][0x9d8] ;  /* 0x00027600001b7ab9 */ /* 0x000fe20000000800 */
[----:B------:R-:W-:-:S05]  /*3630*/  ULDC UR7, c[0x0][0x988] ;  /* 0x0002620000077ab9 */ /* 0x000fca0000000800 */
.L_x_9062:
        /* <DEDUP_REMOVED lines=8> */
[----:B--2---:R-:W-:Y:S11]  /*36c0*/  @!P0 BRA `(.L_x_9054) ;  /* 0x0000000000048947 */ /* 0x004ff60003800000 */
[----:B------:R-:W-:Y:S01]  /*36d0*/  BPT.TRAP 0x1 ;  /* 0x000000040000795c */ /* 0x000fe20000300000 */
.L_x_9054:
[----:B------:R-:W-:Y:S01]  /*36e0*/  IMAD.U32 R3, RZ, RZ, UR4 ;  /* 0x00000004ff037e24 */ /* 0x000fe2000f8e00ff */
[----:B------:R-:W-:-:S04]  /*36f0*/  ULEA UR26, UR5, UR38, 0x3 ;  /* 0x00000026051a7291 */ /* 0x000fc8000f8e183f */
[----:B------:R-:W-:-:S04]  /*3700*/  SHF.L.U32 R3, R3, 0x1f, RZ ;  /* 0x0000001f03037819 */ /* 0x000fc800000006ff */
[----:B------:R-:W-:-:S13]  /*3710*/  R2UR UR25, R3 ;  /* 0x00000000031972ca */ /* 0x000fda00000e0000 */
[----:B------:R-:W-:-:S04]  /*3720*/  IMAD.U32 R3, RZ, RZ, UR25 ;  /* 0x00000019ff037e24 */ /* 0x000fc8000f8e00ff */
[----:B------:R0:W1:Y:S01]  /*3730*/  SYNCS.PHASECHK.TRANS64.TRYWAIT P3, [UR26+0x22830], R3 ;  /* 0x02283003ff0075a7 */ /* 0x000062000806015a */
[----:B------:R-:W-:Y:S05]  /*3740*/  @!P0 BRA `(.L_x_9055) ;  /* 0x0000000000048947 */ /* 0x000fea0003800000 */
[----:B------:R-:W-:Y:S01]  /*3750*/  BPT.TRAP 0x1 ;  /* 0x000000040000795c */ /* 0x000fe20000300000 */
.L_x_9055:
[----:B-1----:R-:W-:Y:S05]  /*3760*/  @P3 BRA `(.L_x_9056) ;  /* 0x00000000000c3947 */ /* 0x002fea0003800000 */
[----:B0-----:R-:W-:-:S04]  /*3770*/  IMAD.U32 R3, RZ, RZ, UR25 ;  /* 0x00000019ff037e24 */ /* 0x001fc8000f8e00ff */
[----:B------:R-:W0:Y:S02]  /*3780*/  SYNCS.PHASECHK.TRANS64.TRYWAIT P3, [UR26+0x22830], R3 ;  /* 0x02283003ff0075a7 */ /* 0x000e24000806015a */
[----:B0-----:R-:W-:Y:S05]  /*3790*/  @!P3 BRA `(.L_x_9057) ;  /* 0x0000008c0034b947 */ /* 0x001fea0003800000 */
.L_x_9056:
[----:B------:R-:W-:Y:S01]  /*37a0*/  UIMAD UR10, UR5, 0x300, UR6 ;  /* 0x00000300050a78a4 */ /* 0x000fe2000f8e0206 */
[----:B------:R-:W-:Y:S01]  /*37b0*/  WARPGROUP.ARRIVE ;  /* 0x00000000000079c5 */ /* 0x000fe20000000000 */
[----:B------:R-:W-:Y:S01]  /*37c0*/  UMOV UR11, 0x40000040 ;  /* 0x40000040000b7882 */ /* 0x000fe20000000000 */
[----:B------:R-:W-:Y:S01]  /*37d0*/  UMOV UR15, 0x40000040 ;  /* 0x40000040000f7882 */ /* 0x000fe20000000000 */
[----:B------:R-:W-:Y:S02]  /*37e0*/  UIADD3 UR14, UR10, 0x2, URZ ;  /* 0x000000020a0e7890 */ /* 0x000fe4000fffe03f */
[----:B------:R-:W-:Y:S01]  /*37f0*/  UIADD3 UR18, UR10, 0x4, URZ ;  /* 0x000000040a127890 */ /* 0x000fe2000fffe03f */
[----:B------:R-:W-:Y:S02]  /*3800*/  UMOV UR19, 0x40000040 ;  /* 0x4000004000137882 */ /* 0x000fe40000000000 */
[----:B------:R-:W-:Y:S01]  /*3810*/  HGMMA.64x96x16.F32.BF16 R152, gdesc[UR8], RZ, !UPT, gsb0 ;  /* 0x01600000089879f0 */ /* 0x000fe2000c0018ff */
[----:B------:R-:W-:Y:S01]  /*3820*/  UIADD3 UR22, UR10, 0x6, URZ ;  /* 0x000000060a167890 */ /* 0x000fe2000fffe03f */
[----:B------:R-:W-:Y:S01]  /*3830*/  UMOV UR23, 0x40000040 ;  /* 0x4000004000177882 */ /* 0x000fe20000000000 */
        /* <DEDUP_REMOVED lines=21> */
[----:B---3--:R-:W-:Y:S01]  /*3990*/  FMUL.FTZ R10, R158, UR27 ;  /* 0x0000001b9e0a7c20 */ /* 0x008fe20008410000 */
        /* <DEDUP_REMOVED lines=40> */
[----:B------:R-:W-:-:S02]  /*3c20*/  FMUL.FTZ R182, R199, UR27 ;  /* 0x0000001bc7b67c20 */ /* 0x000fc40008410000 */
        /* <DEDUP_REMOVED lines=27> */
[----:B--2---:R-:W-:Y:S01]  /*3de0*/  FMNMX.FTZ R3, R173, R158, !PT ;  /* 0x0000009ead037209 */ /* 0x004fe20007810000 */
[----:B------:R-:W-:Y:S01]  /*3df0*/  FMUL.FTZ R158, R175, UR27 ;  /* 0x0000001baf9e7c20 */ /* 0x000fe20008410000 */
[----:B------:R-:W-:-:S05]  /*3e00*/  FMUL.FTZ R175, R195, UR27 ;  /* 0x0000001bc3af7c20 */ /* 0x000fca0008410000 */
        /* <DEDUP_REMOVED lines=10> */
[----:B-1----:R-:W-:-:S07]  /*3eb0*/  FMNMX.FTZ R164, R184, R3, !PT ;  /* 0x00000003b8a47209 */ /* 0x002fce0007810000 */
[----:B------:R-:W1:Y:S01]  /*3ec0*/  MUFU.TANH R9, R9 ;  /* 0x0000000900097308 */ /* 0x000e620000002400 */
[----:B--2---:R-:W-:Y:S01]  /*3ed0*/  FMNMX.FTZ R3, R185, R164, !PT ;  /* 0x000000a4b9037209 */ /* 0x004fe20007810000 */
[----:B------:R-:W-:-:S04]  /*3ee0*/  FMUL.FTZ R164, R183, UR27 ;  /* 0x0000001bb7a47c20 */ /* 0x000fc80008410000 */
[----:B------:R-:W2:Y:S02]  /*3ef0*/  SHFL.BFLY PT, R176, R3, 0x2, 0x1f ;  /* 0x0c401f0003b07f89 */ /* 0x000ea400000e0000 */
[----:B------:R-:W3:Y:S08]  /*3f00*/  MUFU.TANH R10, R10 ;  /* 0x0000000a000a7308 */ /* 0x000ef00000002400 */
[----:B------:R-:W4:Y:S08]  /*3f10*/  MUFU.TANH R11, R11 ;  /* 0x0000000b000b7308 */ /* 0x000f300000002400 */
[----:B------:R-:W5:Y:S01]  /*3f20*/  MUFU.TANH R12, R12 ;  /* 0x0000000c000c7308 */ /* 0x000f620000002400 */
[----:B--2---:R-:W-:Y:S01]  /*3f30*/  FMNMX.FTZ R179, R3, R176, !PT ;  /* 0x000000b003b37209 */ /* 0x004fe20007810000 */
[----:B------:R-:W-:-:S06]  /*3f40*/  FMUL.FTZ R176, R190, UR27 ;  /* 0x0000001bbeb07c20 */ /* 0x000fcc0008410000 */
[----:B------:R-:W2:Y:S01]  /*3f50*/  MUFU.TANH R13, R13 ;  /* 0x0000000d000d7308 */ /* 0x000ea20000002400 */
[----:B------:R-:W0:Y:S07]  /*3f60*/  SHFL.BFLY PT, R186, R179, 0x1, 0x1f ;  /* 0x0c201f00b3ba7f89 */ /* 0x000e2e00000e0000 */
[----:B------:R-:W2:Y:S08]  /*3f70*/  MUFU.TANH R14, R14 ;  /* 0x0000000e000e7308 */ /* 0x000eb00000002400 */
[----:B------:R-:W2:Y:S08]  /*3f80*/  MUFU.TANH R15, R15 ;  /* 0x0000000f000f7308 */ /* 0x000eb00000002400 */
[----:B------:R-:W2:Y:S01]  /*3f90*/  MUFU.TANH R16, R16 ;  /* 0x0000001000107308 */ /* 0x000ea20000002400 */
[----:B0-----:R-:W-:-:S05]  /*3fa0*/  FMNMX.FTZ R3, R179, R186, !PT ;  /* 0x000000bab3037209 */ /* 0x001fca0007810000 */
[C---:B------:R-:W-:Y:S01]  /*3fb0*/  FADD.FTZ R20, -R3.reuse, R20 ;  /* 0x0000001403147221 */ /* 0x040fe20000010100 */
[----:B------:R-:W-:Y:S01]  /*3fc0*/  FMUL.FTZ R192, R3, UR7 ;  /* 0x0000000703c07c20 */ /* 0x000fe20008410000 */
[----:B------:R-:W0:Y:S02]  /*3fd0*/  MUFU.TANH R17, R17 ;  /* 0x0000001100117308 */ /* 0x000e240000002400 */
[----:B------:R-:W-:Y:S01]  /*3fe0*/  FMUL.FTZ R179, R20, UR7 ;  /* 0x0000000714b37c20 */ /* 0x000fe20008410000 */
[----:B------:R-:W-:Y:S01]  /*3ff0*/  FMNMX.FTZ R20, R8, R7, !PT ;  /* 0x0000000708147209 */ /* 0x000fe20007810000 */
[--C-:B------:R-:W-:Y:S01]  /*4000*/  FFMA.FTZ R187, R21, UR7, -R192.reuse ;  /* 0x0000000715bb7c23 */ /* 0x100fe200080108c0 */
[--C-:B------:R-:W-:Y:S01]  /*4010*/  FFMA.FTZ R190, R157, UR7, -R192.reuse ;  /* 0x000000079dbe7c23 */ /* 0x100fe200080108c0 */
[--C-:B------:R-:W-:Y:S01]  /*4020*/  FFMA.FTZ R157, R161, UR7, -R192.reuse ;  /* 0x00000007a19d7c23 */ /* 0x100fe200080108c0 */
[----:B-1----:R-:W-:Y:S01]  /*4030*/  FMNMX.FTZ R21, R9, R20, !PT ;  /* 0x0000001409157209 */ /* 0x002fe20007810000 */
[----:B------:R-:W1:Y:S01]  /*4040*/  MUFU.TANH R18, R18 ;  /* 0x0000001200127308 */ /* 0x000e620000002400 */
[--C-:B------:R-:W-:Y:S01]  /*4050*/  FFMA.FTZ R194, R171, UR7, -R192.reuse ;  /* 0x00000007abc27c23 */ /* 0x100fe200080108c0 */
[--C-:B------:R-:W-:Y:S01]  /*4060*/  FFMA.FTZ R171, R174, UR7, -R192.reuse ;  /* 0x00000007aeab7c23 */ /* 0x100fe200080108c0 */
[----:B---3--:R-:W-:Y:S01]  /*4070*/  FMNMX.FTZ R186, R10, R21, !PT ;  /* 0x000000150aba7209 */ /* 0x008fe20007810000 */
[--C-:B------:R-:W-:Y:S01]  /*4080*/  FFMA.FTZ R21, R4, UR7, -R192.reuse ;  /* 0x0000000704157c23 */ /* 0x100fe200080108c0 */
[--C-:B------:R-:W-:Y:S01]  /*4090*/  FFMA.FTZ R174, R177, UR7, -R192.reuse ;  /* 0x00000007b1ae7c23 */ /* 0x100fe200080108c0 */
[--C-:B------:R-:W-:Y:S01]  /*40a0*/  FFMA.FTZ R188, R155, UR7, -R192.reuse ;  /* 0x000000079bbc7c23 */ /* 0x100fe200080108c0 */
[----:B----4-:R-:W-:Y:S01]  /*40b0*/  FMNMX.FTZ R183, R11, R186, !PT ;  /* 0x000000ba0bb77209 */ /* 0x010fe20007810000 */
[----:B------:R-:W3:Y:S01]  /*40c0*/  MUFU.TANH R158, R158 ;  /* 0x0000009e009e7308 */ /* 0x000ee20000002400 */
[--C-:B------:R-:W-:Y:S01]  /*40d0*/  FFMA.FTZ R186, R153, UR7, -R192.reuse ;  /* 0x0000000799ba7c23 */ /* 0x100fe200080108c0 */
[--C-:B------:R-:W-:Y:S01]  /*40e0*/  FFMA.FTZ R177, R184, UR7, -R192.reuse ;  /* 0x00000007b8b17c23 */ /* 0x100fe200080108c0 */
[----:B-----5:R-:W-:Y:S01]  /*40f0*/  FMNMX.FTZ R4, R12, R183, !PT ;  /* 0x000000b70c047209 */ /* 0x020fe20007810000 */
[--C-:B------:R-:W-:Y:S01]  /*4100*/  FFMA.FTZ R22, R22, UR7, -R192.reuse ;  /* 0x0000000716167c23 */ /* 0x100fe200080108c0 */
[--C-:B------:R-:W-:Y:S01]  /*4110*/  FFMA.FTZ R23, R23, UR7, -R192.reuse ;  /* 0x0000000717177c23 */ /* 0x100fe200080108c0 */
[--C-:B------:R-:W-:Y:S01]  /*4120*/  FFMA.FTZ R154, R154, UR7, -R192.reuse ;  /* 0x000000079a9a7c23 */ /* 0x100fe200080108c0 */
[----:B--2---:R-:W-:Y:S01]  /*4130*/  FMNMX.FTZ R183, R13, R4, !PT ;  /* 0x000000040db77209 */ /* 0x004fe20007810000 */
[----:B------:R-:W2:Y:S01]  /*4140*/  MUFU.TANH R159, R159 ;  /* 0x0000009f009f7308 */ /* 0x000ea20000002400 */
[--C-:B------:R-:W-:Y:S01]  /*4150*/  FFMA.FTZ R155, R156, UR7, -R192.reuse ;  /* 0x000000079c9b7c23 */ /* 0x100fe200080108c0 */
[--C-:B------:R-:W-:Y:S01]  /*4160*/  FFMA.FTZ R162, R162, UR7, -R192.reuse ;  /* 0x00000007a2a27c23 */ /* 0x100fe200080108c0 */
[----:B------:R-:W-:Y:S01]  /*4170*/  FMNMX.FTZ R4, R14, R183, !PT ;  /* 0x000000b70e047209 */ /* 0x000fe20007810000 */
[--C-:B------:R-:W-:Y:S01]  /*4180*/  FFMA.FTZ R166, R166, UR7, -R192.reuse ;  /* 0x00000007a6a67c23 */ /* 0x100fe200080108c0 */
[----:B------:R-:W-:-:S02]  /*4190*/  FFMA.FTZ R184, R185, UR7, -R192 ;  /* 0x00000007b9b87c23 */ /* 0x000fc400080108c0 */
[----:B------:R-:W-:Y:S01]  /*41a0*/  FMNMX.FTZ R183, R15, R4, !PT ;  /* 0x000000040fb77209 */ /* 0x000fe20007810000 */
[----:B------:R-:W4:Y:S03]  /*41b0*/  MUFU.TANH R160, R160 ;  /* 0x000000a000a07308 */ /* 0x000f260000002400 */
[----:B------:R-:W-:Y:S01]  /*41c0*/  FMNMX.FTZ R4, R16, R183, !PT ;  /* 0x000000b710047209 */ /* 0x000fe20007810000 */
[----:B------:R-:W-:-:S04]  /*41d0*/  FFMA.FTZ R183, R152, UR7, -R192 ;  /* 0x0000000798b77c23 */ /* 0x000fc800080108c0 */
[----:B------:R0:W-:Y:S08]  /*41e0*/  MUFU.EX2 R20, R187 ;  /* 0x000000bb00147308 */ /* 0x0001f00000000800 */
[----:B------:R-:W5:Y:S01]  /*41f0*/  MUFU.TANH R163, R163 ;  /* 0x000000a300a37308 */ /* 0x000f620000002400 */
[----:B0-----:R-:W-:-:S04]  /*4200*/  FMNMX.FTZ R187, R17, R4, !PT ;  /* 0x0000000411bb7209 */ /* 0x001fc80007810000 */
[----:B-1----:R-:W-:-:S03]  /*4210*/  FMNMX.FTZ R187, R18, R187, !PT ;  /* 0x000000bb12bb7209 */ /* 0x002fc60007810000 */
[----:B------:R-:W0:Y:S01]  /*4220*/  MUFU.TANH R164, R164 ;  /* 0x000000a400a47308 */ /* 0x000e220000002400 */
[----:B---3--:R-:W-:-:S04]  /*4230*/  FMNMX.FTZ R4, R158, R187, !PT ;  /* 0x000000bb9e047209 */ /* 0x008fc80007810000 */
[----:B--2---:R-:W-:-:S03]  /*4240*/  FMNMX.FTZ R153, R159, R4, !PT ;  /* 0x000000049f997209 */ /* 0x004fc60007810000 */
[----:B------:R-:W1:Y:S01]  /*4250*/  MUFU.TANH R168, R168 ;  /* 0x000000a800a87308 */ /* 0x000e620000002400 */
[----:B----4-:R-:W-:-:S04]  /*4260*/  FMNMX.FTZ R4, R160, R153, !PT ;  /* 0x00000099a0047209 */ /* 0x010fc80007810000 */
[----:B-----5:R-:W-:-:S03]  /*4270*/  FMNMX.FTZ R187, R163, R4, !PT ;  /* 0x00000004a3bb7209 */ /* 0x020fc60007810000 */
        /* <DEDUP_REMOVED lines=14> */
[----:B------:R-:W0:Y:S01]  /*4360*/  MUFU.EX2 R179, R179 ;  /* 0x000000b300b37308 */ /* 0x000e220000000800 */
[----:B-1----:R-:W-:-:S07]  /*4370*/  FMNMX.FTZ R161, R178, R161, !PT ;  /* 0x000000a1b2a17209 */ /* 0x002fce0007810000 */
[----:B------:R-:W-:Y:S01]  /*4380*/  MUFU.EX2 R21, R21 ;  /* 0x0000001500157308 */ /* 0x000fe20000000800 */
[----:B--2---:R-:W-:Y:S01]  /*4390*/  FMNMX.FTZ R4, R182, R161, !PT ;  /* 0x000000a1b6047209 */ /* 0x004fe20007810000 */
[--C-:B------:R-:W-:Y:S01]  /*43a0*/  FFMA.FTZ R161, R165, UR7, -R192.reuse ;  /* 0x00000007a5a17c23 */ /* 0x100fe200080108c0 */
[--C-:B------:R-:W-:Y:S01]  /*43b0*/  FFMA.FTZ R165, R167, UR7, -R192.reuse ;  /* 0x00000007a7a57c23 */ /* 0x100fe200080108c0 */
[--C-:B------:R-:W-:Y:S01]  /*43c0*/  FFMA.FTZ R167, R172, UR7, -R192.reuse ;  /* 0x00000007aca77c23 */ /* 0x100fe200080108c0 */
[--C-:B------:R-:W-:Y:S01]  /*43d0*/  FFMA.FTZ R172, R173, UR7, -R192.reuse ;  /* 0x00000007adac7c23 */ /* 0x100fe200080108c0 */
[----:B------:R-:W1:Y:S01]  /*43e0*/  SHFL.BFLY PT, R187, R4, 0x2, 0x1f ;  /* 0x0c401f0004bb7f89 */ /* 0x000e6200000e0000 */
[--C-:B------:R-:W-:Y:S01]  /*43f0*/  FFMA.FTZ R173, R180, UR7, -R192.reuse ;  /* 0x00000007b4ad7c23 */ /* 0x100fe200080108c0 */
[----:B------:R-:W-:Y:S01]  /*4400*/  FFMA.FTZ R180, R181, UR7, -R192 ;  /* 0x00000007b5b47c23 */ /* 0x000fe200080108c0 */
[----:B------:R-:W-:Y:S01]  /*4410*/  MUFU.EX2 R22, R22 ;  /* 0x0000001600167308 */ /* 0x000fe20000000800 */
[----:B0-----:R-:W-:Y:S01]  /*4420*/  FFMA.FTZ R6, R179, R6, R20 ;  /* 0x00000006b3067223 */ /* 0x001fe20000010014 */
        /* <DEDUP_REMOVED lines=18> */
[----:B------:R-:W-:Y:S01]  /*4550*/  FMUL.FTZ R56, R56, R179 ;  /* 0x000000b338387220 */ /* 0x000fe20000410000 */
[----:B-1----:R-:W-:Y:S01]  /*4560*/  FMNMX.FTZ R187, R4, R187, !PT ;  /* 0x000000bb04bb7209 */ /* 0x002fe20007810000 */
[-C--:B------:R-:W-:Y:S01]  /*4570*/  FMUL.FTZ R57, R57, R179.reuse ;  /* 0x000000b339397220 */ /* 0x080fe20000410000 */
[-C--:B------:R-:W-:Y:S01]  /*4580*/  FMUL.FTZ R60, R60, R179.reuse ;  /* 0x000000b33c3c7220 */ /* 0x080fe20000410000 */
[----:B------:R0:W-:Y:S01]  /*4590*/  MUFU.EX2 R153, R154 ;  /* 0x0000009a00997308 */ /* 0x0001e20000000800 */
[-C--:B------:R-:W-:Y:S01]  /*45a0*/  FMUL.FTZ R61, R61, R179.reuse ;  /* 0x000000b33d3d7220 */ /* 0x080fe20000410000 */
[----:B------:R-:W1:Y:S01]  /*45b0*/  SHFL.BFLY PT, R4, R187, 0x1, 0x1f ;  /* 0x0c201f00bb047f89 */ /* 0x000e6200000e0000 */
[-C--:B------:R-:W-:Y:S01]  /*45c0*/  FMUL.FTZ R64, R64, R179.reuse ;  /* 0x000000b340407220 */ /* 0x080fe20000410000 */
[-C--:B------:R-:W-:Y:S01]  /*45d0*/  FMUL.FTZ R65, R65, R179.reuse ;  /* 0x000000b341417220 */ /* 0x080fe20000410000 */
[-C--:B------:R-:W-:Y:S01]  /*45e0*/  FMUL.FTZ R68, R68, R179.reuse ;  /* 0x000000b344447220 */ /* 0x080fe20000410000 */
[-C--:B------:R-:W-:Y:S01]  /*45f0*/  FMUL.FTZ R69, R69, R179.reuse ;  /* 0x000000b345457220 */ /* 0x080fe20000410000 */
[-C--:B------:R-:W-:Y:S01]  /*4600*/  FMUL.FTZ R72, R72, R179.reuse ;  /* 0x000000b348487220 */ /* 0x080fe20000410000 */
[----:B------:R-:W3:Y:S01]  /*4610*/  MUFU.EX2 R186, R186 ;  /* 0x000000ba00ba7308 */ /* 0x000ee20000000800 */
        /* <DEDUP_REMOVED lines=17> */
[----:B-1----:R-:W-:Y:S01]  /*4730*/  FMNMX.FTZ R4, R187, R4, !PT ;  /* 0x00000004bb047209 */ /* 0x002fe20007810000 */
[-C--:B------:R-:W-:Y:S01]  /*4740*/  FMUL.FTZ R101, R101, R179.reuse ;  /* 0x000000b365657220 */ /* 0x080fe20000410000 */
[-C--:B------:R-:W-:Y:S01]  /*4750*/  FMUL.FTZ R104, R104, R179.reuse ;  /* 0x000000b368687220 */ /* 0x080fe20000410000 */
[-C--:B------:R-:W-:Y:S01]  /*4760*/  FMUL.FTZ R105, R105, R179.reuse ;  /* 0x000000b369697220 */ /* 0x080fe20000410000 */
[-C--:B------:R-:W-:Y:S01]  /*4770*/  FMUL.FTZ R108, R108, R179.reuse ;  /* 0x000000b36c6c7220 */ /* 0x080fe20000410000 */
[C---:B------:R-:W-:Y:S01]  /*4780*/  FADD.FTZ R7, -R4.reuse, R7 ;  /* 0x0000000704077221 */ /* 0x040fe20000010100 */
[----:B------:R-:W-:Y:S01]  /*4790*/  FMUL.FTZ R191, R4, UR7 ;  /* 0x0000000704bf7c20 */ /* 0x000fe20008410000 */
[----:B------:R-:W-:Y:S01]  /*47a0*/  MUFU.EX2 R190, R190 ;  /* 0x000000be00be7308 */ /* 0x000fe20000000800 */
[----:B------:R-:W-:Y:S01]  /*47b0*/  FMUL.FTZ R109, R109, R179 ;  /* 0x000000b36d6d7220 */ /* 0x000fe20000410000 */
[----:B------:R-:W-:Y:S01]  /*47c0*/  FMUL.FTZ R192, R7, UR7 ;  /* 0x0000000707c07c20 */ /* 0x000fe20008410000 */
        /* <DEDUP_REMOVED lines=8> */
[----:B------:R-:W-:Y:S01]  /*4850*/  FADD.FTZ R159, R21, R6 ;  /* 0x00000006159f7221 */ /* 0x000fe20000010000 */
[--C-:B------:R-:W-:Y:S01]  /*4860*/  FFMA.FTZ R13, R14, UR7, -R191.reuse ;  /* 0x000000070e0d7c23 */ /* 0x100fe200080108bf */
[--C-:B------:R-:W-:Y:S01]  /*4870*/  FFMA.FTZ R14, R15, UR7, -R191.reuse ;  /* 0x000000070f0e7c23 */ /* 0x100fe200080108bf */
[----:B------:R-:W-:Y:S01]  /*4880*/  FFMA.FTZ R15, R16, UR7, -R191 ;  /* 0x00000007100f7c23 */ /* 0x000fe200080108bf */
[----:B------:R-:W-:Y:S01]  /*4890*/  FADD.FTZ R6, R22, R159 ;  /* 0x0000009f16067221 */ /* 0x000fe20000010000 */
[----:B------:R-:W0:Y:S01]  /*48a0*/  MUFU.EX2 R7, R7 ;  /* 0x0000000700077308 */ /* 0x000e220000000800 */
[--C-:B------:R-:W-:Y:S01]  /*48b0*/  FFMA.FTZ R16, R17, UR7, -R191.reuse ;  /* 0x0000000711107c23 */ /* 0x100fe200080108bf */
[--C-:B------:R-:W-:Y:S01]  /*48c0*/  FFMA.FTZ R17, R18, UR7, -R191.reuse ;  /* 0x0000000712117c23 */ /* 0x100fe200080108bf */
[----:B------:R-:W-:Y:S01]  /*48d0*/  FADD.FTZ R6, R23, R6 ;  /* 0x0000000617067221 */ /* 0x000fe20000010000 */
[--C-:B------:R-:W-:Y:S01]  /*48e0*/  FFMA.FTZ R18, R158, UR7, -R191.reuse ;  /* 0x000000079e127c23 */ /* 0x100fe200080108bf */
[--C-:B------:R-:W-:Y:S01]  /*48f0*/  FFMA.FTZ R198, R160, UR7, -R191.reuse ;  /* 0x00000007a0c67c23 */ /* 0x100fe200080108bf */
[--C-:B------:R-:W-:Y:S01]  /*4900*/  FFMA.FTZ R185, R163, UR7, -R191.reuse ;  /* 0x00000007a3b97c23 */ /* 0x100fe200080108bf */
[----:B--2---:R-:W-:Y:S01]  /*4910*/  FADD.FTZ R159, R183, R6 ;  /* 0x00000006b79f7221 */ /* 0x004fe20000010000 */
[----:B------:R-:W1:Y:S01]  /*4920*/  MUFU.EX2 R196, R196 ;  /* 0x000000c400c47308 */ /* 0x000e620000000800 */
[--C-:B------:R-:W-:Y:S01]  /*4930*/  FFMA.FTZ R200, R164, UR7, -R191.reuse ;  /* 0x00000007a4c87c23 */ /* 0x100fe200080108bf */
[----:B------:R-:W-:Y:S01]  /*4940*/  FFMA.FTZ R187, R168, UR7, -R191 ;  /* 0x00000007a8bb7c23 */ /* 0x000fe200080108bf */
[----:B---3--:R-:W-:Y:S01]  /*4950*/  FADD.FTZ R6, R186, R159 ;  /* 0x0000009fba067221 */ /* 0x008fe20000010000 */
[--C-:B------:R-:W-:Y:S01]  /*4960*/  FFMA.FTZ R202, R170, UR7, -R191.reuse ;  /* 0x00000007aaca7c23 */ /* 0x100fe200080108bf */
[----:B------:R-:W-:Y:S01]  /*4970*/  FFMA.FTZ R189, R176, UR7, -R191 ;  /* 0x00000007b0bd7c23 */ /* 0x000fe200080108bf */
[----:B------:R-:W-:-:S02]  /*4980*/  IMAD.U32 R176, RZ, RZ, UR26 ;  /* 0x0000001affb07e24 */ /* 0x000fc4000f8e00ff */
[----:B------:R-:W-:Y:S01]  /*4990*/  FADD.FTZ R159, R153, R6 ;  /* 0x00000006999f7221 */ /* 0x000fe20000010000 */
[----:B------:R-:W2:Y:S01]  /*49a0*/  MUFU.EX2 R9, R9 ;  /* 0x0000000900097308 */ /* 0x000ea20000000800 */
[----:B0-----:R-:W-:Y:S01]  /*49b0*/  FFMA.FTZ R5, R192, R5, R7 ;  /* 0x00000005c0057223 */ /* 0x001fe20000010007 */
[----:B------:R-:W-:Y:S01]  /*49c0*/  FFMA.FTZ R204, R169, UR7, -R191 ;  /* 0x00000007a9cc7c23 */ /* 0x000fe200080108bf */
[----:B------:R-:W-:Y:S01]  /*49d0*/  FADD.FTZ R6, R188, R159 ;  /* 0x0000009fbc067221 */ /* 0x000fe20000010000 */
[----:B------:R-:W-:Y:S01]  /*49e0*/  @!P1 IADD3 R152, R176, 0x22840, RZ ;  /* 0x00022840b0989810 */ /* 0x000fe20007ffe0ff */
[----:B------:R-:W-:Y:S01]  /*49f0*/  FFMA.FTZ R19, R19, UR7, -R191 ;  /* 0x0000000713137c23 */ /* 0x000fe200080108bf */
[----:B------:R-:W-:Y:S01]  /*4a00*/  IADD3 R8, -R2, 0xb, RZ ;  /* 0x0000000b02087810 */ /* 0x000fe20007ffe1ff */
[----:B------:R-:W-:Y:S01]  /*4a10*/  FADD.FTZ R159, R155, R6 ;  /* 0x000000069b9f7221 */ /* 0x000fe20000010000 */
[----:B------:R-:W0:Y:S01]  /*4a20*/  MUFU.EX2 R10, R10 ;  /* 0x0000000a000a7308 */ /* 0x000e220000000800 */
[----:B-1----:R-:W-:Y:S01]  /*4a30*/  FADD.FTZ R22, R196, R5 ;  /* 0x00000005c4167221 */ /* 0x002fe20000010000 */
[----:B------:R-:W-:Y:S01]  /*4a40*/  @!P1 PRMT R152, RZ, 0x654, R152 ;  /* 0x00000654ff989816 */ /* 0x000fe20000000098 */
[----:B------:R-:W-:Y:S01]  /*4a50*/  FADD.FTZ R6, R190, R159 ;  /* 0x0000009fbe067221 */ /* 0x000fe20000010000 */
[--C-:B------:R-:W-:Y:S01]  /*4a60*/  FFMA.FTZ R175, R175, UR7, -R191.reuse ;  /* 0x00000007afaf7c23 */ /* 0x100fe200080108bf */
[----:B------:R1:W-:Y:S06]  /*4a70*/  BAR.ARV R8, 0x100 ;  /* 0x000400080000751d */ /* 0x0003ec0000002000 */
[----:B------:R-:W3:Y:S01]  /*4a80*/  MUFU.EX2 R11, R11 ;  /* 0x0000000b000b7308 */ /* 0x000ee20000000800 */
[----:B--2---:R-:W-:Y:S01]  /*4a90*/  FADD.FTZ R5, R9, R22 ;  /* 0x0000001609057221 */ /* 0x004fe20000010000 */
[----:B------:R2:W-:Y:S01]  /*4aa0*/  @!P1 SYNCS.ARRIVE.TRANS64.RED.A1T0 RZ, [R152+URZ], RZ ;  /* 0x000000ff98ff99a7 */ /* 0x0005e2000810043f */
[--C-:B------:R-:W-:Y:S01]  /*4ab0*/  FFMA.FTZ R178, R178, UR7, -R191.reuse ;  /* 0x00000007b2b27c23 */ /* 0x100fe200080108bf */
[----:B------:R-:W-:Y:S01]  /*4ac0*/  FFMA.FTZ R182, R182, UR7, -R191 ;  /* 0x00000007b6b67c23 */ /* 0x000fe200080108bf */
[----:B------:R-:W-:Y:S01]  /*4ad0*/  F2FP.BF16.F32.PACK_AB R160, R190, R155 ;  /* 0x0000009bbea0723e */ /* 0x000fe200000010ff */
[C---:B0-----:R-:W-:Y:S01]  /*4ae0*/  FADD.FTZ R22, R10.reuse, R5 ;  /* 0x000000050a167221 */ /* 0x041fe20000010000 */
[----:B------:R-:W-:Y:S01]  /*4af0*/  F2FP.BF16.F32.PACK_AB R155, R10, R9 ;  /* 0x000000090a9b723e */ /* 0x000fe200000010ff */
[----:B------:R-:W0:Y:S01]  /*4b00*/  MUFU.EX2 R12, R12 ;  /* 0x0000000c000c7308 */ /* 0x000e220000000800 */
[----:B------:R-:W-:Y:S01]  /*4b10*/  F2FP.BF16.F32.PACK_AB R158, R188, R153 ;  /* 0x00000099bc9e723e */ /* 0x000fe200000010ff */
[-C--:B------:R-:W-:Y:S01]  /*4b20*/  FMUL.FTZ R112, R112, R179.reuse ;  /* 0x000000b370707220 */ /* 0x080fe20000410000 */
[----:B--2---:R-:W-:Y:S01]  /*4b30*/  F2FP.BF16.F32.PACK_AB R152, R21, R20 ;  /* 0x000000141598723e */ /* 0x004fe200000010ff */
        /* <DEDUP_REMOVED lines=24> */
[----:B------:R-:W-:Y:S01]  /*4cc0*/  FMUL.FTZ R149, R149, R179 ;  /* 0x000000b395957220 */ /* 0x000fe20000410000 */
[----:B------:R-:W-:Y:S01]  /*4cd0*/  F2FP.BF16.F32.PACK_AB R156, R186, R183 ;  /* 0x000000b7ba9c723e */ /* 0x000fe200000010ff */
        /* <DEDUP_REMOVED lines=87> */
[----:B------:R-:W-:Y:S01]  /*5250*/  FMUL.FTZ R151, R151, R192 ;  /* 0x000000c097977220 */ /* 0x000fe20000410000 */
[----:B------:R-:W-:-:S02]  /*5260*/  F2FP.BF16.F32.PACK_AB R153, R196, R7 ;  /* 0x00000007c499723e */ /* 0x000fc400000010ff */
[----:B------:R-:W0:Y:S01]  /*5270*/  MUFU.EX2 R200, R200 ;  /* 0x000000c800c87308 */ /* 0x000e220000000800 */
[----:B--2---:R-:W-:Y:S01]  /*5280*/  FADD.FTZ R5, R185, R22 ;  /* 0x00000016b9057221 */ /* 0x004fe20000010000 */
[----:B------:R-:W-:Y:S02]  /*5290*/  F2FP.BF16.F32.PACK_AB R157, R12, R11 ;  /* 0x0000000b0c9d723e */ /* 0x000fe400000010ff */
[----:B------:R-:W-:Y:S02]  /*52a0*/  F2FP.BF16.F32.PACK_AB R161, R16, R15 ;  /* 0x0000000f10a1723e */ /* 0x000fe400000010ff */
[----:B------:R-:W-:Y:S02]  /*52b0*/  F2FP.BF16.F32.PACK_AB R163, R18, R17 ;  /* 0x0000001112a3723e */ /* 0x000fe400000010ff */
[----:B------:R-:W2:Y:S01]  /*52c0*/  MUFU.EX2 R194, R194 ;  /* 0x000000c200c27308 */ /* 0x000ea20000000800 */
[----:B---3--:R-:W-:-:S07]  /*52d0*/  FADD.FTZ R159, R165, R6 ;  /* 0x00000006a59f7221 */ /* 0x008fce0000010000 */
[----:B------:R-:W3:Y:S01]  /*52e0*/  MUFU.EX2 R187, R187 ;  /* 0x000000bb00bb7308 */ /* 0x000ee20000000800 */
[----:B0-----:R-:W-:-:S07]  /*52f0*/  FADD.FTZ R22, R200, R5 ;  /* 0x00000005c8167221 */ /* 0x001fce0000010000 */
[----:B------:R-:W0:Y:S01]  /*5300*/  MUFU.EX2 R167, R167 ;  /* 0x000000a700a77308 */ /* 0x000e220000000800 */
[C---:B--2---:R-:W-:Y:S01]  /*5310*/  FADD.FTZ R6, R194.reuse, R159 ;  /* 0x0000009fc2067221 */ /* 0x044fe20000010000 */
[----:B------:R-:W-:Y:S02]  /*5320*/  F2FP.BF16.F32.PACK_AB R166, R194, R165 ;  /* 0x000000a5c2a6723e */ /* 0x000fe400000010ff */
[----:B------:R-:W-:-:S04]  /*5330*/  F2FP.BF16.F32.PACK_AB R165, R198, R181 ;  /* 0x000000b5c6a5723e */ /* 0x000fc800000010ff */
[----:B------:R-:W2:Y:S01]  /*5340*/  MUFU.EX2 R202, R202 ;  /* 0x000000ca00ca7308 */ /* 0x000ea20000000800 */
[----:B---3--:R-:W-:-:S07]  /*5350*/  FADD.FTZ R5, R187, R22 ;  /* 0x00000016bb057221 */ /* 0x008fce0000010000 */
[----:B------:R-:W3:Y:S01]  /*5360*/  MUFU.EX2 R172, R172 ;  /* 0x000000ac00ac7308 */ /* 0x000ee20000000800 */
[----:B0-----:R-:W-:-:S07]  /*5370*/  FADD.FTZ R159, R167, R6 ;  /* 0x00000006a79f7221 */ /* 0x001fce0000010000 */
[----:B------:R-:W0:Y:S01]  /*5380*/  MUFU.EX2 R189, R189 ;  /* 0x000000bd00bd7308 */ /* 0x000e220000000800 */
[C---:B--2---:R-:W-:Y:S01]  /*5390*/  FADD.FTZ R22, R202.reuse, R5 ;  /* 0x00000005ca167221 */ /* 0x044fe20000010000 */
[----:B------:R-:W-:-:S06]  /*53a0*/  F2FP.BF16.F32.PACK_AB R169, R202, R187 ;  /* 0x000000bbcaa9723e */ /* 0x000fcc00000010ff */
[----:B------:R-:W2:Y:S01]  /*53b0*/  MUFU.EX2 R171, R171 ;  /* 0x000000ab00ab7308 */ /* 0x000ea20000000800 */
[C---:B---3--:R-:W-:Y:S01]  /*53c0*/  FADD.FTZ R6, R172.reuse, R159 ;  /* 0x0000009fac067221 */ /* 0x048fe20000010000 */
[----:B------:R-:W-:Y:S02]  /*53d0*/  F2FP.BF16.F32.PACK_AB R168, R172, R167 ;  /* 0x000000a7aca8723e */ /* 0x000fe400000010ff */
[----:B------:R-:W-:-:S04]  /*53e0*/  F2FP.BF16.F32.PACK_AB R167, R200, R185 ;  /* 0x000000b9c8a7723e */ /* 0x000fc800000010ff */
[----:B------:R-:W3:Y:S01]  /*53f0*/  MUFU.EX2 R204, R204 ;  /* 0x000000cc00cc7308 */ /* 0x000ee20000000800 */
[----:B0-----:R-:W-:-:S07]  /*5400*/  FADD.FTZ R5, R189, R22 ;  /* 0x00000016bd057221 */ /* 0x001fce0000010000 */
[----:B------:R-:W0:Y:S01]  /*5410*/  MUFU.EX2 R174, R174 ;  /* 0x000000ae00ae7308 */ /* 0x000e220000000800 */
[----:B--2---:R-:W-:-:S07]  /*5420*/  FADD.FTZ R159, R171, R6 ;  /* 0x00000006ab9f7221 */ /* 0x004fce0000010000 */
[----:B------:R-:W2:Y:S01]  /*5430*/  MUFU.EX2 R19, R19 ;  /* 0x0000001300137308 */ /* 0x000ea20000000800 */
[----:B---3--:R-:W-:-:S07]  /*5440*/  FADD.FTZ R22, R204, R5 ;  /* 0x00000005cc167221 */ /* 0x008fce0000010000 */
[----:B------:R-:W3:Y:S01]  /*5450*/  MUFU.EX2 R173, R173 ;  /* 0x000000ad00ad7308 */ /* 0x000ee20000000800 */
[C---:B0-----:R-:W-:Y:S01]  /*5460*/  FADD.FTZ R6, R174.reuse, R159 ;  /* 0x0000009fae067221 */ /* 0x041fe20000010000 */
[----:B------:R-:W-:Y:S02]  /*5470*/  F2FP.BF16.F32.PACK_AB R170, R174, R171 ;  /* 0x000000abaeaa723e */ /* 0x000fe400000010ff */
[----:B------:R-:W-:Y:S02]  /*5480*/  F2FP.BF16.F32.PACK_AB R159, R14, R13 ;  /* 0x0000000d0e9f723e */ /* 0x000fe400000010ff */
[----:B------:R-:W-:Y:S02]  /*5490*/  F2FP.BF16.F32.PACK_AB R171, R204, R189 ;  /* 0x000000bdccab723e */ /* 0x000fe400000010ff */
[----:B------:R-:W0:Y:S01]  /*54a0*/  MUFU.EX2 R20, R175 ;  /* 0x000000af00147308 */ /* 0x000e220000000800 */
[----:B--2---:R-:W-:-:S07]  /*54b0*/  FADD.FTZ R5, R19, R22 ;  /* 0x0000001613057221 */ /* 0x004fce0000010000 */
        /* <DEDUP_REMOVED lines=11> */
[----:B0-----:R-:W-:Y:S01]  /*5570*/  FADD.FTZ R21, R177, R6 ;  /* 0x00000006b1157221 */ /* 0x001fe20000010000 */
[C---:B--2---:R-:W-:Y:S01]  /*5580*/  FADD.FTZ R5, R175.reuse, R10 ;  /* 0x0000000aaf057221 */ /* 0x044fe20000010000 */
[----:B------:R-:W-:Y:S02]  /*5590*/  F2FP.BF16.F32.PACK_AB R175, R175, R178 ;  /* 0x000000b2afaf723e */ /* 0x000fe400000010ff */
[C---:B---3--:R-:W-:Y:S01]  /*55a0*/  FADD.FTZ R6, R184.reuse, R21 ;  /* 0x00000015b8067221 */ /* 0x048fe20000010000 */
[----:B------:R-:W-:Y:S01]  /*55b0*/  F2FP.BF16.F32.PACK_AB R174, R184, R177 ;  /* 0x000000b1b8ae723e */ /* 0x000fe200000010ff */
[----:B-1----:R-:W-:Y:S06]  /*55c0*/  @!P0 BRA `(.L_x_9058) ;  /* 0x0000000000048947 */ /* 0x002fec0003800000 */
[----:B------:R-:W-:Y:S01]  /*55d0*/  BPT.TRAP 0x1 ;  /* 0x000000040000795c */ /* 0x000fe20000300000 */
.L_x_9058:
[----:B------:R-:W-:-:S04]  /*55e0*/  IMAD.U32 R7, RZ, RZ, UR25 ;  /* 0x00000019ff077e24 */ /* 0x000fc8000f8e00ff */
[----:B------:R0:W1:Y:S01]  /*55f0*/  SYNCS.PHASECHK.TRANS64.TRYWAIT P3, [UR26+0x22850], R7 ;  /* 0x02285007ff0075a7 */ /* 0x000062000806015a */
[----:B------:R-:W-:Y:S05]  /*5600*/  @!P0 BRA `(.L_x_9059) ;  /* 0x0000000000048947 */ /* 0x000fea0003800000 */
[----:B------:R-:W-:Y:S01]  /*5610*/  BPT.TRAP 0x1 ;  /* 0x000000040000795c */ /* 0x000fe20000300000 */
.L_x_9059:
[----:B-1----:R-:W-:Y:S05]  /*5620*/  @P3 BRA `(.L_x_9060) ;  /* 0x00000000000c3947 */ /* 0x002fea0003800000 */
[----:B0-----:R-:W-:-:S04]  /*5630*/  IMAD.U32 R7, RZ, RZ, UR25 ;  /* 0x00000019ff077e24 */ /* 0x001fc8000f8e00ff */
[----:B------:R-:W0:Y:S02]  /*5640*/  SYNCS.PHASECHK.TRANS64.TRYWAIT P3, [UR26+0x22850], R7 ;  /* 0x02285007ff0075a7 */ /* 0x000e24000806015a */
[----:B0-----:R-:W-:Y:S05]  /*5650*/  @!P3 BRA `(.L_x_9061) ;  /* 0x0000006c00a0b947 */ /* 0x001fea0003800000 */
.L_x_9060:
[----:B------:R2:W-:Y:S01]  /*5660*/  BAR.SYNC.DEFER_BLOCKING R0, 0x100 ;  /* 0x000400000000751d */ /* 0x0005e20000010000 */
[----:B------:R-:W-:Y:S01]  /*5670*/  UIMAD UR10, UR5, 0xc00, UR24 ;  /* 0x00000c00050a78a4 */ /* 0x000fe2000f8e0218 */
[----:B0-----:R-:W-:Y:S01]  /*5680*/  @!P1 VIADD R176, R176, 0x22860 ;  /* 0x00022860b0b09836 */ /* 0x001fe20000000000 */
[----:B------:R-:W-:Y:S01]  /*5690*/  MOV R20, R3 ;  /* 0x0000000300147202 */ /* 0x000fe20000000f00 */
[----:B------:R-:W-:Y:S01]  /*56a0*/  IMAD.MOV.U32 R7, RZ, RZ, R4 ;  /* 0x000000ffff077224 */ /* 0x000fe200078e0004 */
[----:B------:R-:W-:Y:S01]  /*56b0*/  UIADD3 UR14, UR10, 0x80, URZ ;  /* 0x000000800a0e7890 */ /* 0x000fe2000fffe03f */
[----:B------:R-:W-:Y:S01]  /*56c0*/  UMOV UR11, 0x40000040 ;  /* 0x40000040000b7882 */ /* 0x000fe20000000000 */
[----:B------:R-:W-:Y:S01]  /*56d0*/  UMOV UR15, 0x40000040 ;  /* 0x40000040000f7882 */ /* 0x000fe20000000000 */
[----:B------:R-:W-:Y:S01]  /*56e0*/  @!P1 PRMT R176, RZ, 0x654, R176 ;  /* 0x00000654ffb09816 */ /* 0x000fe200000000b0 */
[----:B------:R-:W-:-:S06]  /*56f0*/  WARPGROUP.ARRIVE ;  /* 0x00000000000079c5 */ /* 0x000fcc0000000000 */
[----:B------:R-:W-:Y:S01]  /*5700*/  HGMMA.64x256x16.F32.BF16 R24, R152, gdesc[UR8].tnspB, R24, gsb0 ;  /* 0x43e0000898187df0 */ /* 0x000fe20008001818 */
[----:B------:R-:W-:Y:S02]  /*5710*/  UMOV UR11, 0x40000040 ;  /* 0x40000040000b7882 */ /* 0x000fe40000000000 */
        /* <DEDUP_REMOVED lines=18> */
[----:B------:R-:W-:Y:S01]  /*5840*/  UIADD3 UR10, UR10, 0x280, URZ ;  /* 0x000002800a0a7890 */ /* 0x000fe2000fffe03f */
[----:B------:R-:W-:Y:S02]  /*5850*/  WARPGROUP.DEPBAR.LE gsb0, 0x0 ;  /* 0x00008000000079c5 */ /* 0x000fe40000010000 */
[----:B------:R-:W-:-:S15]  /*5860*/  WARPGROUP.ARRIVE ;  /* 0x00000000000079c5 */ /* 0x000fde0000000000 */
[----:B------:R-:W-:-:S07]  /*5870*/  NOP ;  /* 0x0000000000007918 */ /* 0x000fce0000000000 */
[----:B------:R-:W-:Y:S03]  /*5880*/  HGMMA.64x256x16.F32.BF16 R24, R168, gdesc[UR12].tnspB, R24, gsb0 ;  /* 0x43e0000ca8187df0 */ /* 0x000fe60008001818 */
[----:B------:R-:W-:Y:S02]  /*5890*/  WARPGROUP.DEPBAR.LE gsb0, 0x0 ;  /* 0x00008000000079c5 */ /* 0x000fe40000010000 */
[----:B------:R-:W-:-:S15]  /*58a0*/  WARPGROUP.ARRIVE ;  /* 0x00000000000079c5 */ /* 0x000fde0000000000 */
[----:B------:R-:W-:-:S08]  /*58b0*/  NOP ;  /* 0x0000000000007918 */ /* 0x000fd00000000000 */
[----:B------:R-:W-:Y:S03]  /*58c0*/  HGMMA.64x256x16.F32.BF16 R24, R172, gdesc[UR8].tnspB, R24, gsb0 ;  /* 0x43e00008ac187df0 */ /* 0x000fe60008001818 */
[----:B------:R-:W-:Y:S02]  /*58d0*/  WARPGROUP.DEPBAR.LE gsb0, 0x0 ;  /* 0x00008000000079c5 */ /* 0x000fe40000010000 */
[----:B------:R2:W-:Y:S01]  /*58e0*/  @!P1 SYNCS.ARRIVE.TRANS64.RED.A1T0 RZ, [R176+URZ], RZ ;  /* 0x000000ffb0ff99a7 */ /* 0x0005e2000810043f */
[----:B------:R-:W-:Y:S05]  /*58f0*/  @P2 BRA `(.L_x_9062) ;  /* 0xffffffdc00502947 */ /* 0x000fea000383ffff */
.L_x_9053:
[----:B01----:R-:W0:Y:S01]  /*5900*/  SHFL.BFLY PT, R7, R6, 0x2, 0x1f ;  /* 0x0c401f0006077f89 */ /* 0x003e2200000e0000 */
[----:B------:R1:W-:Y:S08]  /*5910*/  BAR.ARV R8, 0x100 ;  /* 0x000400080000751d */ /* 0x0003f00000002000 */
[----:B------:R-:W-:Y:S06]  /*5920*/  BAR.ARV 0x8, 0x180 ;  /* 0x0206000000007b1d */ /* 0x000fec0000002000 */
[----:B-1----:R-:W-:Y:S01]  /*5930*/  MOV R8, UR7 ;  /* 0x0000000700087c02 */ /* 0x002fe20008000f00 */
[----:B------:R-:W1:Y:S01]  /*5940*/  SHFL.BFLY PT, R2, R5, 0x2, 0x1f ;  /* 0x0c401f0005027f89 */ /* 0x000e6200000e0000 */
[----:B------:R-:W-:Y:S01]  /*5950*/  PLOP3.LUT P0, PT, PT, PT, PT, 0x8, 0x0 ;  /* 0x000000000000781c */ /* 0x000fe20003f0e170 */
[----:B0-----:R-:W-:Y:S01]  /*5960*/  FADD.FTZ R7, R7, R6 ;  /* 0x0000000607077221 */ /* 0x001fe20000010000 */
[----:B------:R-:W-:-:S04]  /*5970*/  IMAD.MOV.U32 R6, RZ, RZ, -0x800000 ;  /* 0xff800000ff067424 */ /* 0x000fc800078e00ff */
[----:B--23--:R-:W0:Y:S01]  /*5980*/  SHFL.BFLY PT, R0, R7, 0x1, 0x1f ;  /* 0x0c201f0007007f89 */ /* 0x00ce2200000e0000 */
[----:B-1----:R-:W-:Y:S01]  /*5990*/  FADD.FTZ R2, R2, R5 ;  /* 0x0000000502027221 */ /* 0x002fe20000010000 */
[----:B------:R-:W-:-:S04]  /*59a0*/  IMAD.MOV.U32 R5, RZ, RZ, -0x800000 ;  /* 0xff800000ff057424 */ /* 0x000fc800078e00ff */
[----:B------:R-:W1:Y:S01]  /*59b0*/  SHFL.BFLY PT, R9, R2, 0x1, 0x1f ;  /* 0x0c201f0002097f89 */ /* 0x000e6200000e0000 */
[----:B0-----:R-:W-:Y:S01]  /*59c0*/  FADD.FTZ R12, R7, R0 ;  /* 0x00000000070c7221 */ /* 0x001fe20000010000 */
[----:B------:R-:W-:-:S04]  /*59d0*/  IMAD.MOV.U32 R0, RZ, RZ, RZ ;  /* 0x000000ffff007224 */ /* 0x000fc800078e00ff */
[----:B------:R-:W-:-:S13]  /*59e0*/  FSETP.NE.FTZ.AND P1, PT, R12, RZ, PT ;  /* 0x000000ff0c00720b */ /* 0x000fda0003f35000 */
[----:B------:R-:W0:Y:S01]  /*59f0*/  @P1 MUFU.LG2 R10, R12 ;  /* 0x0000000c000a1308 */ /* 0x000e220000000c00 */
[----:B-1----:R-:W-:Y:S01]  /*5a00*/  FADD.FTZ R13, R2, R9 ;  /* 0x00000009020d7221 */ /* 0x002fe20000010000 */
[----:B------:R-:W-:Y:S02]  /*5a10*/  IMAD.MOV.U32 R9, RZ, RZ, RZ ;  /* 0x000000ffff097224 */ /* 0x000fe400078e00ff */
[----:B------:R-:W-:Y:S02]  /*5a20*/  IMAD.U32 R2, RZ, RZ, UR7 ;  /* 0x00000007ff027e24 */ /* 0x000fe4000f8e00ff */
[----:B------:R-:W-:Y:S02]  /*5a30*/  FSETP.NE.FTZ.AND P2, PT, R13, RZ, PT ;  /* 0x000000ff0d00720b */ /* 0x000fe40003f55000 */
[----:B------:R-:W1:Y:S01]  /*5a40*/  @P1 MUFU.RCP R9, R12 ;  /* 0x0000000c00091308 */ /* 0x000e620000001000 */
[----:B------:R-:W-:Y:S01]  /*5a50*/  @P1 FMUL.FTZ R2, R2, 0.69314718246459960938 ;  /* 0x3f31721802021820 */ /* 0x000fe20000410000 */
[----:B0-----:R-:W-:-:S09]  /*5a60*/  @P1 FMUL.FTZ R7, R10, 0.69314718246459960938 ;  /* 0x3f3172180a071820 */ /* 0x001fd20000410000 */
[----:B------:R-:W0:Y:S01]  /*5a70*/  @P2 MUFU.LG2 R11, R13 ;  /* 0x0000000d000b2308 */ /* 0x000e220000000c00 */
[----:B------:R-:W-:Y:S01]  /*5a80*/  @P2 FMUL.FTZ R8, R8, 0.69314718246459960938 ;  /* 0x3f31721808082820 */ /* 0x000fe20000410000 */
[----:B------:R-:W-:Y:S01]  /*5a90*/  @P1 FFMA.FTZ R6, R2, R3, R7 ;  /* 0x0000000302061223 */ /* 0x000fe20000010007 */
[-C--:B-1----:R-:W-:Y:S01]  /*5aa0*/  FMUL.FTZ R24, R24, R9.reuse ;  /* 0x0000000918187220 */ /* 0x082fe20000410000 */
[----:B------:R-:W-:-:S04]  /*5ab0*/  FMUL.FTZ R25, R25, R9 ;  /* 0x0000000919197220 */ /* 0x000fc80000410000 */
        /* <DEDUP_REMOVED lines=9> */
[----:B0-----:R-:W-:Y:S01]  /*5b50*/  @P2 FMUL.FTZ R11, R11, 0.69314718246459960938 ;  /* 0x3f3172180b0b2820 */ /* 0x001fe20000410000 */
        /* <DEDUP_REMOVED lines=118> */
[----:B------:R-:W-:-:S07]  /*62c0*/  @P2 FFMA.FTZ R5, R8, R4, R11 ;  /* 0x0000000408052223 */ /* 0x000fce000001000b */
.L_x_9042:
[----:B------:R-:W-:Y:S05]  /*62d0*/  @P0 BRA `(.L_x_9063) ;  /* 0x00000020004c0947 */ /* 0x000fea0003800000 */
[----:B------:R-:W0:Y:S01]  /*62e0*/  S2R R0, SR_TID.X ;  /* 0x0000000000007919 */ /* 0x000e220000002100 */
[----:B------:R-:W1:Y:S01]  /*62f0*/  LDC R8, c[0x0][0xbe8] ;  /* 0x0002fa00ff087b82 */ /* 0x000e620000000800 */
[----:B------:R-:W-:Y:S01]  /*6300*/  USHF.R.S32.HI UR7, URZ, 0x1f, UR36 ;  /* 0x0000001f3f077899 */ /* 0x000fe20008011424 */
[----:B------:R-:W-:Y:S01]  /*6310*/  BSSY B0, `(.L_x_9064) ;  /* 0x000014b000007945 */ /* 0x000fe20003800000 */
[----:B------:R-:W2:Y:S01]  /*6320*/  S2R R16, SR_CTAID.X ;  /* 0x0000000000107919 */ /* 0x000ea20000002500 */
[----:B------:R-:W-:Y:S02]  /*6330*/  ULDC.64 UR8, c[0x0][0xbd0] ;  /* 0x0002f40000087ab9 */ /* 0x000fe40000000a00 */
[----:B------:R-:W-:Y:S02]  /*6340*/  UIMAD UR6, UR7, UR8, URZ ;  /* 0x00000008070672a4 */ /* 0x000fe4000f8e023f */
[----:B------:R-:W3:Y:S01]  /*6350*/  S2UR UR12, SR_CTAID.Z ;  /* 0x00000000000c79c3 */ /* 0x000ee20000002700 */
[----:B------:R-:W-:-:S02]  /*6360*/  UIMAD.WIDE.U32 UR4, UR36, UR8, URZ ;  /* 0x00000008240472a5 */ /* 0x000fc4000f8e003f */
[----:B------:R-:W-:-:S03]  /*6370*/  UIMAD UR6, UR36, UR9, UR6 ;  /* 0x00000009240672a4 */ /* 0x000fc6000f8e0206 */
[----:B------:R-:W-:Y:S01]  /*6380*/  ULDC.64 UR8, c[0x0][0xb38] ;  /* 0x0002ce0000087ab9 */ /* 0x000fe20000000a00 */
[----:B------:R-:W-:Y:S01]  /*6390*/  UIADD3 UR6, UR5, UR6, URZ ;  /* 0x0000000605067290 */ /* 0x000fe2000fffe03f */
[----:B------:R-:W4:Y:S01]  /*63a0*/  LDC.64 R18, c[0x0][0xbd8] ;  /* 0x0002f600ff127b82 */ /* 0x000f220000000a00 */
[----:B------:R-:W-:-:S07]  /*63b0*/  UIMAD UR7, UR7, UR8, URZ ;  /* 0x00000008070772a4 */ /* 0x000fce000f8e023f */
[----:B------:R-:W-:Y:S01]  /*63c0*/  BAR.SYNC.DEFER_BLOCKING 0x1, 0x100 ;  /* 0x0044000000007b1d */ /* 0x000fe20000010000 */
[----:B-1----:R-:W-:-:S07]  /*63d0*/  ISETP.NE.AND P0, PT, R8, 0x1, PT ;  /* 0x000000010800780c */ /* 0x002fce0003f05270 */
[----:B------:R-:W1:Y:S01]  /*63e0*/  S2UR UR11, SR_CTAID.Y ;  /* 0x00000000000b79c3 */ /* 0x000e620000002600 */
[----:B0-----:R-:W-:Y:S01]  /*63f0*/  VIADD R14, R0, 0xffffff80 ;  /* 0xffffff80000e7836 */ /* 0x001fe20000000000 */
[----:B---3--:R-:W-:-:S06]  /*6400*/  USHF.R.S32.HI UR10, URZ, 0x1f, UR12 ;  /* 0x0000001f3f0a7899 */ /* 0x008fcc000801140c */
[----:B------:R-:W1:Y:S01]  /*6410*/  LDC R23, c[0x0][0xc50] ;  /* 0x00031400ff177b82 */ /* 0x000e620000000800 */
[----:B------:R-:W-:-:S04]  /*6420*/  SHF.R.S32.HI R7, RZ, 0x1f, R14 ;  /* 0x0000001fff077819 */ /* 0x000fc8000001140e */
[----:B------:R-:W-:-:S03]  /*6430*/  LEA.HI R2, R7, R14, RZ, 0x7 ;  /* 0x0000000e07027211 */ /* 0x000fc600078f38ff */
[----:B------:R-:W0:Y:S01]  /*6440*/  LDC.64 R20, c[0x0][0xb40] ;  /* 0x0002d000ff147b82 */ /* 0x000e220000000a00 */
[----:B------:R-:W-:Y:S02]  /*6450*/  LEA.HI R7, R7, R14, RZ, 0x2 ;  /* 0x0000000e07077211 */ /* 0x000fe400078f10ff */
[----:B------:R-:W-:Y:S02]  /*6460*/  LOP3.LUT R3, R2, 0xffffff80, RZ, 0xc0, !PT ;  /* 0xffffff8002037812 */ /* 0x000fe400078ec0ff */
[----:B------:R-:W-:Y:S02]  /*6470*/  SHF.R.S32.HI R9, RZ, 0x7, R2 ;  /* 0x00000007ff097819 */ /* 0x000fe40000011402 */
[----:B------:R-:W-:Y:S01]  /*6480*/  LOP3.LUT R7, R7, 0xfffffffc, RZ, 0xc0, !PT ;  /* 0xfffffffc07077812 */ /* 0x000fe200078ec0ff */
[----:B------:R-:W-:Y:S01]  /*6490*/  IMAD.IADD R0, R14, 0x1, -R3 ;  /* 0x000000010e007824 */ /* 0x000fe200078e0a03 */
[----:B------:R-:W-:Y:S01]  /*64a0*/  LEA.HI R2, R2, R9, RZ, 0x1 ;  /* 0x0000000902027211 */ /* 0x000fe200078f08ff */
[----:B------:R-:W3:Y:S02]  /*64b0*/  @P0 LDC R17, c[0x0][0xbf0] ;  /* 0x0002fc00ff110b82 */ /* 0x000ee40000000800 */
[----:B------:R-:W-:Y:S01]  /*64c0*/  IMAD.IADD R7, R14, 0x1, -R7 ;  /* 0x000000010e077824 */ /* 0x000fe200078e0a07 */
[----:B------:R-:W-:-:S02]  /*64d0*/  SHF.R.S32.HI R11, RZ, 0x1f, R0 ;  /* 0x0000001fff0b7819 */ /* 0x000fc40000011400 */
[----:B------:R-:W-:Y:S02]  /*64e0*/  LOP3.LUT R2, R2, 0x3fffffe, RZ, 0xc0, !PT ;  /* 0x03fffffe02027812 */ /* 0x000fe400078ec0ff */
[----:B------:R-:W-:Y:S01]  /*64f0*/  LEA.HI R10, R11, R0, RZ, 0x2 ;  /* 0x000000000b0a7211 */ /* 0x000fe200078f10ff */
[----:B------:R-:W5:Y:S03]  /*6500*/  @P0 LDC R14, c[0x0][0xbec] ;  /* 0x0002fb00ff0e0b82 */ /* 0x000f660000000800 */
[--C-:B------:R-:W-:Y:S02]  /*6510*/  SHF.R.S32.HI R3, RZ, 0x2, R10.reuse ;  /* 0x00000002ff037819 */ /* 0x100fe4000001140a */
[----:B------:R-:W-:-:S03]  /*6520*/  SHF.R.S32.HI R4, RZ, 0x1f, R10 ;  /* 0x0000001fff047819 */ /* 0x000fc6000001140a */
[----:B------:R-:W3:Y:S01]  /*6530*/  @P0 LDC R22, c[0x0][0xbec] ;  /* 0x0002fb00ff160b82 */ /* 0x000ee20000000800 */
[----:B------:R-:W-:-:S04]  /*6540*/  LEA.HI R4, R4, R3, RZ, 0x3 ;  /* 0x0000000304047211 */ /* 0x000fc800078f18ff */
[----:B------:R-:W-:Y:S02]  /*6550*/  LOP3.LUT R12, R4, 0xfffffff8, RZ, 0xc0, !PT ;  /* 0xfffffff8040c7812 */ /* 0x000fe400078ec0ff */
[----:B------:R-:W-:Y:S01]  /*6560*/  IADD3 R4, R9, -R2, RZ ;  /* 0x8000000209047210 */ /* 0x000fe20007ffe0ff */
[----:B------:R-:W3:Y:S01]  /*6570*/  @P0 LDC R153, c[0x0][0xbf0] ;  /* 0x0002fc00ff990b82 */ /* 0x000ee20000000800 */
[----:B------:R-:W-:Y:S01]  /*6580*/  LEA.HI R9, R7, R7, RZ, 0x1 ;  /* 0x0000000707097211 */ /* 0x000fe200078f08ff */
[----:B------:R-:W-:Y:S01]  /*6590*/  IMAD.IADD R3, R3, 0x1, -R12 ;  /* 0x0000000103037824 */ /* 0x000fe200078e0a0c */
[----:B------:R-:W-:Y:S02]  /*65a0*/  LEA.HI R2, R11, R0, RZ, 0x5 ;  /* 0x000000000b027211 */ /* 0x000fe400078f28ff */
[----:B------:R-:W-:Y:S02]  /*65b0*/  LOP3.LUT R12, R9, 0x1ffffffe, RZ, 0xc0, !PT ;  /* 0x1ffffffe090c7812 */ /* 0x000fe400078ec0ff */
[----:B------:R-:W-:-:S03]  /*65c0*/  SHF.R.S32.HI R2, RZ, 0x5, R2 ;  /* 0x00000005ff027819 */ /* 0x000fc60000011402 */
[----:B------:R-:W-:Y:S02]  /*65d0*/  IMAD.IADD R12, R7, 0x1, -R12 ;  /* 0x00000001070c7824 */ /* 0x000fe400078e0a0c */
[----:B------:R-:W-:Y:S01]  /*65e0*/  IMAD R7, R2, 0x10, R3 ;  /* 0x0000001002077824 */ /* 0x000fe200078e0203 */
[----:B------:R-:W-:Y:S01]  /*65f0*/  MOV R3, UR5 ;  /* 0x0000000500037c02 */ /* 0x000fe20008000f00 */
[----:B------:R-:W-:Y:S01]  /*6600*/  IMAD.U32 R2, RZ, RZ, UR4 ;  /* 0x00000004ff027e24 */ /* 0x000fe2000f8e00ff */
[----:B------:R-:W-:Y:S01]  /*6610*/  UIMAD.WIDE.U32 UR4, UR36, UR8, URZ ;  /* 0x00000008240472a5 */ /* 0x000fe2000f8e003f */
[----:B------:R-:W-:Y:S02]  /*6620*/  IMAD R9, R4, 0x40, R7 ;  /* 0x0000004004097824 */ /* 0x000fe400078e0207 */
[----:B------:R-:W-:Y:S01]  /*6630*/  IMAD.U32 R3, RZ, RZ, UR6 ;  /* 0x00000006ff037e24 */ /* 0x000fe2000f8e00ff */
[----:B------:R-:W-:Y:S01]  /*6640*/  UIMAD UR6, UR36, UR9, UR7 ;  /* 0x00000009240672a4 */ /* 0x000fe2000f8e0207 */
[----:B------:R-:W-:-:S02]  /*6650*/  IMAD R12, R12, 0x8, R9 ;  /* 0x000000080c0c7824 */ /* 0x000fc400078e0209 */
[----:B----4-:R-:W-:Y:S01]  /*6660*/  IMAD R4, R18, UR10, RZ ;  /* 0x0000000a12047c24 */ /* 0x010fe2000f8e02ff */
[----:B------:R-:W-:Y:S01]  /*6670*/  UIADD3 UR6, UR5, UR6, URZ ;  /* 0x0000000605067290 */ /* 0x000fe2000fffe03f */
[----:B--2---:R-:W-:Y:S01]  /*6680*/  IMAD R7, R16, 0x80, R12 ;  /* 0x0000008010077824 */ /* 0x004fe200078e020c */
[----:B------:R-:W-:Y:S01]  /*6690*/  MOV R12, UR4 ;  /* 0x00000004000c7c02 */ /* 0x000fe20008000f00 */
[----:B------:R-:W-:Y:S01]  /*66a0*/  IMAD.WIDE.U32 R2, R18, UR12, R2 ;  /* 0x0000000c12027c25 */ /* 0x000fe2000f8e0002 */
[----:B------:R-:W-:-:S03]  /*66b0*/  ULDC.64 UR8, c[0x0][0xb28] ;  /* 0x0002ca0000087ab9 */ /* 0x000fc60000000a00 */
[----:B------:R-:W-:Y:S02]  /*66c0*/  IMAD R18, RZ, RZ, -UR36 ;  /* 0x80000024ff127e24 */ /* 0x000fe4000f8e02ff */
[----:B------:R-:W-:Y:S02]  /*66d0*/  IMAD R15, R19, UR12, R4 ;  /* 0x0000000c130f7c24 */ /* 0x000fe4000f8e0204 */
[----:B-----5:R-:W-:-:S03]  /*66e0*/  @P0 IMAD.HI.U32 R4, R7, R14, RZ ;  /* 0x0000000e07040227 */ /* 0x020fc600078e00ff */
[----:B------:R-:W-:Y:S01]  /*66f0*/  IADD3 R3, R3, R15, RZ ;  /* 0x0000000f03037210 */ /* 0x000fe20007ffe0ff */
[----:B------:R-:W-:Y:S01]  /*6700*/  IMAD.U32 R13, RZ, RZ, UR5 ;  /* 0x00000005ff0d7e24 */ /* 0x000fe2000f8e00ff */
[----:B------:R-:W-:Y:S01]  /*6710*/  ULDC.64 UR4, c[0x0][0xbe0] ;  /* 0x0002f80000047ab9 */ /* 0x000fe20000000a00 */
[C---:B0-----:R-:W-:Y:S02]  /*6720*/  IMAD R14, R20.reuse, UR10, RZ ;  /* 0x0000000a140e7c24 */ /* 0x041fe4000f8e02ff */
[----:B-1----:R-:W-:Y:S02]  /*6730*/  IMAD R23, R23, R18, UR11 ;  /* 0x0000000b17177e24 */ /* 0x002fe4000f8e0212 */
[----:B------:R-:W-:Y:S01]  /*6740*/  IMAD.U32 R13, RZ, RZ, UR6 ;  /* 0x00000006ff0d7e24 */ /* 0x000fe2000f8e00ff */
[----:B------:R-:W-:Y:S01]  /*6750*/  ULDC.64 UR6, c[0x0][0xb48] ;  /* 0x0002d20000067ab9 */ /* 0x000fe20000000a00 */
[----:B------:R-:W-:Y:S01]  /*6760*/  IMAD.MOV.U32 R11, RZ, RZ, R7 ;  /* 0x000000ffff0b7224 */ /* 0x000fe200078e0007 */
[----:B---3--:R-:W-:Y:S01]  /*6770*/  @P0 SHF.R.U32.HI R11, RZ, R17, R4 ;  /* 0x00000011ff0b0219 */ /* 0x008fe20000011604 */
[----:B------:R-:W-:Y:S01]  /*6780*/  IMAD R17, R21, UR12, R14 ;  /* 0x0000000c15117c24 */ /* 0x000fe2000f8e020e */
[----:B------:R-:W-:Y:S01]  /*6790*/  SHF.R.S32.HI R14, RZ, 0x1f, R23 ;  /* 0x0000001fff0e7819 */ /* 0x000fe20000011417 */
[----:B------:R-:W-:-:S04]  /*67a0*/  IMAD.WIDE.U32 R12, R20, UR12, R12 ;  /* 0x0000000c140c7c25 */ /* 0x000fc8000f8e000c */
[----:B------:R-:W-:-:S04]  /*67b0*/  @P0 IMAD.HI.U32 R22, R7, R22, RZ ;  /* 0x0000001607160227 */ /* 0x000fc800078e00ff */
[----:B------:R-:W-:Y:S02]  /*67c0*/  IMAD.IADD R13, R13, 0x1, R17 ;  /* 0x000000010d0d7824 */ /* 0x000fe400078e0211 */
[----:B------:R-:W-:Y:S01]  /*67d0*/  IMAD.MOV.U32 R15, RZ, RZ, R7 ;  /* 0x000000ffff0f7224 */ /* 0x000fe200078e0007 */
[----:B------:R-:W-:Y:S01]  /*67e0*/  @P0 SHF.R.U32.HI R15, RZ, R153, R22 ;  /* 0x00000099ff0f0219 */ /* 0x000fe20000011616 */
[C---:B------:R-:W-:Y:S02]  /*67f0*/  IMAD R4, R14.reuse, UR4, RZ ;  /* 0x000000040e047c24 */ /* 0x040fe4000f8e02ff */
[----:B------:R-:W-:Y:S02]  /*6800*/  IMAD R17, R14, UR6, RZ ;  /* 0x000000060e117c24 */ /* 0x000fe4000f8e02ff */
[----:B------:R-:W-:-:S04]  /*6810*/  IMAD.WIDE.U32 R2, R23, UR4, R2 ;  /* 0x0000000417027c25 */ /* 0x000fc8000f8e0002 */
[----:B------:R-:W-:Y:S01]  /*6820*/  IMAD R14, R23, UR5, R4 ;  /* 0x00000005170e7c24 */ /* 0x000fe2000f8e0204 */
[----:B------:R-:W-:Y:S01]  /*6830*/  IADD3 R2, P0, R11, R2, RZ ;  /* 0x000000020b027210 */ /* 0x000fe20007f1e0ff */
[C---:B------:R-:W-:Y:S01]  /*6840*/  IMAD R19, R23.reuse, UR7, R17 ;  /* 0x0000000717137c24 */ /* 0x040fe2000f8e0211 */
[--C-:B------:R-:W-:Y:S01]  /*6850*/  SHF.R.S32.HI R17, RZ, 0x1f, R11.reuse ;  /* 0x0000001fff117819 */ /* 0x100fe2000001140b */
[----:B------:R-:W-:Y:S01]  /*6860*/  IMAD.MOV R11, RZ, RZ, -R11 ;  /* 0x000000ffff0b7224 */ /* 0x000fe200078e0a0b */
[----:B------:R-:W-:Y:S01]  /*6870*/  SHF.R.S32.HI R4, RZ, 0x1f, R15 ;  /* 0x0000001fff047819 */ /* 0x000fe2000001140f */
[----:B------:R-:W-:Y:S01]  /*6880*/  ULDC.64 UR4, c[0x0][0xb30] ;  /* 0x0002cc0000047ab9 */ /* 0x000fe20000000a00 */
[----:B------:R-:W-:Y:S01]  /*6890*/  IMAD.WIDE.U32 R12, R23, UR6, R12 ;  /* 0x00000006170c7c25 */ /* 0x000fe2000f8e000c */
[----:B------:R-:W-:Y:S01]  /*68a0*/  IADD3.X R3, R17, R3, R14, P0, !PT ;  /* 0x0000000311037210 */ /* 0x000fe200007fe40e */
[----:B------:R-:W-:Y:S02]  /*68b0*/  ULDC.64 UR6, c[0x0][0xbc8] ;  /* 0x0002f20000067ab9 */ /* 0x000fe40000000a00 */
[----:B------:R-:W-:Y:S01]  /*68c0*/  IMAD.MOV R18, RZ, RZ, -R15 ;  /* 0x000000ffff127224 */ /* 0x000fe200078e0a0f */
[----:B------:R-:W-:Y:S01]  /*68d0*/  IADD3 R13, R13, R19, RZ ;  /* 0x000000130d0d7210 */ /* 0x000fe20007ffe0ff */
[----:B------:R-:W-:-:S02]  /*68e0*/  IMAD R4, R4, UR4, RZ ;  /* 0x0000000404047c24 */ /* 0x000fc4000f8e02ff */
[C-C-:B------:R-:W-:Y:S02]  /*68f0*/  IMAD R11, R8.reuse, R11, R7.reuse ;  /* 0x0000000b080b7224 */ /* 0x140fe400078e0207 */
[----:B------:R-:W-:Y:S02]  /*6900*/  IMAD R7, R8, R18, R7 ;  /* 0x0000001208077224 */ /* 0x000fe400078e0207 */
[C---:B------:R-:W-:Y:S01]  /*6910*/  IMAD R17, R15.reuse, UR5, R4 ;  /* 0x000000050f117c24 */ /* 0x040fe2000f8e0204 */
[----:B------:R-:W-:Y:S01]  /*6920*/  SHF.R.S32.HI R4, RZ, 0x1f, R11 ;  /* 0x0000001fff047819 */ /* 0x000fe2000001140b */
[----:B------:R-:W-:Y:S01]  /*6930*/  IMAD.WIDE.U32 R12, R15, UR4, R12 ;  /* 0x000000040f0c7c25 */ /* 0x000fe2000f8e000c */
[----:B------:R-:W-:Y:S01]  /*6940*/  SHF.R.S32.HI R14, RZ, 0x1f, R7 ;  /* 0x0000001fff0e7819 */ /* 0x000fe20000011407 */
[----:B------:R-:W0:Y:S01]  /*6950*/  S2UR UR5, SR_CgaCtaId ;  /* 0x00000000000579c3 */ /* 0x000e220000008800 */
[----:B------:R-:W-:Y:S01]  /*6960*/  UMOV UR4, 0x400 ;  /* 0x0000040000047882 */ /* 0x000fe20000000000 */
[----:B------:R-:W-:-:S02]  /*6970*/  IMAD R4, R4, UR6, RZ ;  /* 0x0000000604047c24 */ /* 0x000fc4000f8e02ff */
        /* <DEDUP_REMOVED lines=13> */
[----:B------:R-:W-:Y:S01]  /*6a50*/  SHFL.IDX PT, R14, R17, 0x1, 0x1c1f ;  /* 0x003c1f00110e7f89 */ /* 0x000fe200000e0000 */
[----:B------:R-:W-:Y:S01]  /*6a60*/  IMAD R11, R16, 0x80, R9 ;  /* 0x00000080100b7824 */ /* 0x000fe200078e0209 */
[----:B------:R-:W-:Y:S01]  /*6a70*/  LEA.HI.X R18, R2, UR7, R3, 0x2, P0 ;  /* 0x0000000702127c11 */ /* 0x000fe200080f1403 */
[----:B0-----:R-:W-:Y:S01]  /*6a80*/  ULEA UR4, UR5, UR4, 0x18 ;  /* 0x0000000405047291 */ /* 0x001fe2000f8ec03f */
[----:B------:R-:W-:Y:S01]  /*6a90*/  LEA.HI.X R7, R12, UR9, R7, 0x2, P1 ;  /* 0x000000090c077c11 */ /* 0x000fe200088f1407 */
[----:B------:R-:W-:Y:S01]  /*6aa0*/  IMAD R8, R8, UR6, RZ ;  /* 0x0000000608087c24 */ /* 0x000fe2000f8e02ff */
[----:B------:R0:W-:Y:S01]  /*6ab0*/  SHFL.IDX PT, R12, R17, RZ, 0x1c1f ;  /* 0x001c1fff110c7589 */ /* 0x0001e200000e0000 */
[----:B------:R-:W-:Y:S01]  /*6ac0*/  LOP3.LUT P0, RZ, R0, 0x3, RZ, 0xc0, !PT ;  /* 0x0000000300ff7812 */ /* 0x000fe2000780c0ff */
[----:B------:R-:W-:Y:S01]  /*6ad0*/  UIADD3 UR4, UR4, 0x22820, URZ ;  /* 0x0002282004047890 */ /* 0x000fe2000fffe03f */
[C---:B------:R-:W-:Y:S01]  /*6ae0*/  IADD3 R9, R11.reuse, 0x8, RZ ;  /* 0x000000080b097810 */ /* 0x040fe20007ffe0ff */
[----:B------:R-:W1:Y:S01]  /*6af0*/  SHFL.IDX PT, R13, R18, RZ, 0x1c1f ;  /* 0x001c1fff120d7589 */ /* 0x000e6200000e0000 */
[-C--:B------:R-:W-:Y:S01]  /*6b00*/  ISETP.GE.OR P1, PT, R11, R8.reuse, P0 ;  /* 0x000000080b00720c */ /* 0x080fe20000726670 */
[----:B------:R-:W-:Y:S01]  /*6b10*/  UPRMT UR4, URZ, 0x654, UR4 ;  /* 0x000006543f047896 */ /* 0x000fe20008000004 */
[-C--:B------:R-:W-:Y:S01]  /*6b20*/  ISETP.GE.OR P0, PT, R9, R8.reuse, P0 ;  /* 0x000000080900720c */ /* 0x080fe20000706670 */
[----:B------:R-:W2:Y:S01]  /*6b30*/  SHFL.IDX PT, R15, R18, 0x1, 0x1c1f ;  /* 0x003c1f00120f7f89 */ /* 0x000ea200000e0000 */
[----:B------:R-:W-:-:S02]  /*6b40*/  ISETP.GE.AND P2, PT, R11, R8, PT ;  /* 0x000000080b00720c */ /* 0x000fc40003f46270 */
[----:B0-----:R-:W-:Y:S01]  /*6b50*/  LOP3.LUT R17, R10, 0x7ffffffc, RZ, 0xc0, !PT ;  /* 0x7ffffffc0a117812 */ /* 0x001fe200078ec0ff */
[----:B------:R0:W3:Y:S03]  /*6b60*/  SHFL.IDX PT, R2, R4, RZ, 0x1c1f ;  /* 0x001c1fff04027589 */ /* 0x0000e600000e0000 */
[----:B------:R-:W-:Y:S01]  /*6b70*/  SYNCS.ARRIVE.TRANS64.RED.A1T0 RZ, [UR4], RZ ;  /* 0x000000ffffff79a7 */ /* 0x000fe20008100404 */
[----:B------:R-:W-:Y:S01]  /*6b80*/  IMAD.IADD R0, R0, 0x1, -R17 ;  /* 0x0000000100007824 */ /* 0x000fe200078e0a11 */
[----:B------:R0:W4:Y:S03]  /*6b90*/  SHFL.IDX PT, R3, R7, RZ, 0x1c1f ;  /* 0x001c1fff07037589 */ /* 0x00012600000e0000 */
[----:B------:R-:W-:Y:S01]  /*6ba0*/  IMAD.SHL.U32 R0, R0, 0x2, RZ ;  /* 0x0000000200007824 */ /* 0x000fe200078e00ff */
[----:B-1----:R0:W-:Y:S04]  /*6bb0*/  @!P1 ST.E desc[UR44][R12.64], R6 ;  /* 0x000000060c009985 */ /* 0x0021e8000c10192c */
[----:B--2---:R0:W-:Y:S01]  /*6bc0*/  @!P0 ST.E desc[UR44][R14.64], R5 ;  /* 0x000000050e008985 */ /* 0x0041e2000c10192c */
[----:B------:R-:W-:Y:S05]  /*6bd0*/  @P2 BRA `(.L_x_9065) ;  /* 0x0000000800f82947 */ /* 0x000fea0003800000 */
[C---:B0-----:R-:W-:Y:S01]  /*6be0*/  VIADD R5, R0.reuse, 0x8 ;  /* 0x0000000800057836 */ /* 0x041fe20000000000 */
[----:B------:R-:W-:Y:S01]  /*6bf0*/  ULDC UR4, c[0x0][0xac8] ;  /* 0x0002b20000047ab9 */ /* 0x000fe20000000800 */
[C---:B------:R-:W-:Y:S01]  /*6c00*/  VIADD R6, R0.reuse, 0x10 ;  /* 0x0000001000067836 */ /* 0x040fe20000000000 */
[C---:B------:R-:W-:Y:S01]  /*6c10*/  IADD3 R10, R0.reuse, 0x18, RZ ;  /* 0x00000018000a7810 */ /* 0x040fe20007ffe0ff */
[C---:B------:R-:W-:Y:S01]  /*6c20*/  VIADD R18, R0.reuse, 0x20 ;  /* 0x0000002000127836 */ /* 0x040fe20000000000 */
[----:B------:R-:W-:Y:S01]  /*6c30*/  ISETP.GE.AND P3, PT, R5, UR4, PT ;  /* 0x0000000405007c0c */ /* 0x000fe2000bf66270 */
[----:B------:R-:W-:Y:S01]  /*6c40*/  VIADD R19, R0, 0x28 ;  /* 0x0000002800137836 */ /* 0x000fe20000000000 */
[----:B------:R-:W-:Y:S01]  /*6c50*/  ISETP.GE.AND P4, PT, R6, UR4, PT ;  /* 0x0000000406007c0c */ /* 0x000fe2000bf86270 */
[----:B------:R-:W-:Y:S01]  /*6c60*/  VIADD R21, R0, 0x48 ;  /* 0x0000004800157836 */ /* 0x000fe20000000000 */
[----:B------:R-:W-:Y:S01]  /*6c70*/  ISETP.GE.AND P5, PT, R10, UR4, PT ;  /* 0x000000040a007c0c */ /* 0x000fe2000bfa6270 */
[C---:B------:R-:W-:Y:S01]  /*6c80*/  VIADD R22, R0.reuse, 0x50 ;  /* 0x0000005000167836 */ /* 0x040fe20000000000 */
[C---:B------:R-:W-:Y:S01]  /*6c90*/  ISETP.GE.AND P2, PT, R0.reuse, UR4, PT ;  /* 0x0000000400007c0c */ /* 0x040fe2000bf46270 */
[----:B------:R-:W-:Y:S01]  /*6ca0*/  VIADD R23, R0, 0x58 ;  /* 0x0000005800177836 */ /* 0x000fe20000000000 */
[----:B------:R-:W-:-:S02]  /*6cb0*/  ISETP.GE.AND P0, PT, R18, UR4, PT ;  /* 0x0000000412007c0c */ /* 0x000fc4000bf06270 */
[----:B------:R-:W-:Y:S02]  /*6cc0*/  ISETP.GE.AND P1, PT, R19, UR4, PT ;  /* 0x0000000413007c0c */ /* 0x000fe4000bf26270 */
[----:B------:R-:W-:Y:S02]  /*6cd0*/  IADD3 R20, R0, 0x40, RZ ;  /* 0x0000004000147810 */ /* 0x000fe40007ffe0ff */
[----:B------:R-:W-:Y:S02]  /*6ce0*/  @!P3 LEA.HI R5, R5, R5, RZ, 0x1 ;  /* 0x000000050505b211 */ /* 0x000fe400078f08ff */
[----:B------:R-:W-:Y:S02]  /*6cf0*/  @!P4 LEA.HI R6, R6, R6, RZ, 0x1 ;  /* 0x000000060606c211 */ /* 0x000fe400078f08ff */
[----:B------:R-:W-:Y:S02]  /*6d00*/  @!P5 LEA.HI R10, R10, R10, RZ, 0x1 ;  /* 0x0000000a0a0ad211 */ /* 0x000fe400078f08ff */
[----:B------:R-:W-:-:S02]  /*6d10*/  @!P3 LOP3.LUT R5, R5, 0xfffffffe, RZ, 0xc0, !PT ;  /* 0xfffffffe0505b812 */ /* 0x000fc400078ec0ff */
[----:B------:R-:W-:Y:S01]  /*6d20*/  @!P4 LOP3.LUT R15, R6, 0xfffffffe, RZ, 0xc0, !PT ;  /* 0xfffffffe060fc812 */ /* 0x000fe200078ec0ff */
[----:B------:R-:W-:Y:S01]  /*6d30*/  VIADD R6, R0, 0x38 ;  /* 0x0000003800067836 */ /* 0x000fe20000000000 */
[----:B------:R-:W-:Y:S01]  /*6d40*/  @!P5 LOP3.LUT R17, R10, 0xfffffffe, RZ, 0xc0, !PT ;  /* 0xfffffffe0a11d812 */ /* 0x000fe200078ec0ff */
[--C-:B---34-:R-:W-:Y:S01]  /*6d50*/  @!P2 IMAD.WIDE R10, R0, 0x4, R2.reuse ;  /* 0x00000004000aa825 */ /* 0x118fe200078e0202 */
[----:B------:R-:W-:Y:S02]  /*6d60*/  ISETP.GE.AND P6, PT, R22, UR4, PT ;  /* 0x0000000416007c0c */ /* 0x000fe4000bfc6270 */
[----:B------:R-:W-:Y:S01]  /*6d70*/  @!P0 LEA.HI R18, R18, R18, RZ, 0x1 ;  /* 0x0000001212128211 */ /* 0x000fe200078f08ff */
[--C-:B------:R-:W-:Y:S01]  /*6d80*/  @!P3 IMAD.WIDE R12, R5, 0x4, R2.reuse ;  /* 0x00000004050cb825 */ /* 0x100fe200078e0202 */
[----:B------:R0:W-:Y:S01]  /*6d90*/  @!P2 ST.E.64 desc[UR44][R10.64], R24 ;  /* 0x000000180a00a985 */ /* 0x0001e2000c101b2c */
[----:B------:R-:W-:Y:S02]  /*6da0*/  @!P1 LEA.HI R19, R19, R19, RZ, 0x1 ;  /* 0x0000001313139211 */ /* 0x000fe400078f08ff */
[----:B------:R-:W-:Y:S01]  /*6db0*/  VIADD R5, R0, 0x30 ;  /* 0x0000003000057836 */ /* 0x000fe20000000000 */
[----:B------:R1:W-:Y:S01]  /*6dc0*/  @!P3 ST.E.64 desc[UR44][R12.64], R28 ;  /* 0x0000001c0c00b985 */ /* 0x0003e2000c101b2c */
[----:B------:R-:W-:Y:S01]  /*6dd0*/  @!P4 IMAD.WIDE R14, R15, 0x4, R2 ;  /* 0x000000040f0ec825 */ /* 0x000fe200078e0202 */
[----:B------:R-:W-:-:S02]  /*6de0*/  ISETP.GE.AND P3, PT, R6, UR4, PT ;  /* 0x0000000406007c0c */ /* 0x000fc4000bf66270 */
[----:B------:R-:W-:Y:S01]  /*6df0*/  ISETP.GE.AND P2, PT, R5, UR4, PT ;  /* 0x0000000405007c0c */ /* 0x000fe2000bf46270 */
[----:B------:R-:W-:Y:S01]  /*6e00*/  @!P5 IMAD.WIDE R16, R17, 0x4, R2 ;  /* 0x000000041110d825 */ /* 0x000fe200078e0202 */
[----:B------:R2:W-:Y:S01]  /*6e10*/  @!P4 ST.E.64 desc[UR44][R14.64], R32 ;  /* 0x000000200e00c985 */ /* 0x0005e2000c101b2c */
[----:B------:R-:W-:Y:S02]  /*6e20*/  ISETP.GE.AND P4, PT, R20, UR4, PT ;  /* 0x0000000414007c0c */ /* 0x000fe4000bf86270 */
[----:B------:R-:W-:Y:S01]  /*6e30*/  @!P6 LEA.HI R22, R22, R22, RZ, 0x1 ;  /* 0x000000161616e211 */ /* 0x000fe200078f08ff */
[----:B------:R3:W-:Y:S01]  /*6e40*/  @!P5 ST.E.64 desc[UR44][R16.64], R36 ;  /* 0x000000241000d985 */ /* 0x0007e2000c101b2c */
[----:B------:R-:W-:Y:S01]  /*6e50*/  ISETP.GE.AND P5, PT, R21, UR4, PT ;  /* 0x0000000415007c0c */ /* 0x000fe2000bfa6270 */
[----:B0-----:R-:W-:Y:S01]  /*6e60*/  VIADD R24, R0, 0x60 ;  /* 0x0000006000187836 */ /* 0x001fe20000000000 */
[----:B------:R-:W-:Y:S02]  /*6e70*/  @!P0 LOP3.LUT R11, R18, 0xfffffffe, RZ, 0xc0, !PT ;  /* 0xfffffffe120b8812 */ /* 0x000fe400078ec0ff */
[----:B-1----:R-:W-:-:S02]  /*6e80*/  @!P1 LOP3.LUT R13, R19, 0xfffffffe, RZ, 0xc0, !PT ;  /* 0xfffffffe130d9812 */ /* 0x002fc400078ec0ff */
[----:B------:R-:W-:Y:S01]  /*6e90*/  @!P2 LEA.HI R5, R5, R5, RZ, 0x1 ;  /* 0x000000050505a211 */ /* 0x000fe200078f08ff */
[--C-:B------:R-:W-:Y:S01]  /*6ea0*/  @!P0 IMAD.WIDE R10, R11, 0x4, R2.reuse ;  /* 0x000000040b0a8825 */ /* 0x100fe200078e0202 */
[----:B------:R-:W-:Y:S02]  /*6eb0*/  @!P3 LEA.HI R6, R6, R6, RZ, 0x1 ;  /* 0x000000060606b211 */ /* 0x000fe400078f08ff */
[----:B------:R-:W-:Y:S01]  /*6ec0*/  @!P4 LEA.HI R20, R20, R20, RZ, 0x1 ;  /* 0x000000141414c211 */ /* 0x000fe200078f08ff */
[----:B------:R-:W-:Y:S01]  /*6ed0*/  @!P1 IMAD.WIDE R12, R13, 0x4, R2 ;  /* 0x000000040d0c9825 */ /* 0x000fe200078e0202 */
[----:B------:R-:W-:Y:S01]  /*6ee0*/  @!P2 LOP3.LUT R5, R5, 0xfffffffe, RZ, 0xc0, !PT ;  /* 0xfffffffe0505a812 */ /* 0x000fe200078ec0ff */
[----:B------:R0:W-:Y:S01]  /*6ef0*/  @!P0 ST.E.64 desc[UR44][R10.64], R40 ;  /* 0x000000280a008985 */ /* 0x0001e2000c101b2c */
[----:B------:R-:W-:Y:S02]  /*6f00*/  @!P5 LEA.HI R21, R21, R21, RZ, 0x1 ;  /* 0x000000151515d211 */ /* 0x000fe400078f08ff */
[----:B--2---:R-:W-:Y:S01]  /*6f10*/  @!P3 LOP3.LUT R15, R6, 0xfffffffe, RZ, 0xc0, !PT ;  /* 0xfffffffe060fb812 */ /* 0x004fe200078ec0ff */
[----:B------:R1:W-:Y:S01]  /*6f20*/  @!P1 ST.E.64 desc[UR44][R12.64], R44 ;  /* 0x0000002c0c009985 */ /* 0x0003e2000c101b2c */
[----:B---3--:R-:W-:Y:S01]  /*6f30*/  @!P4 LOP3.LUT R17, R20, 0xfffffffe, RZ, 0xc0, !PT ;  /* 0xfffffffe1411c812 */ /* 0x008fe200078ec0ff */
[C---:B------:R-:W-:Y:S01]  /*6f40*/  VIADD R6, R0.reuse, 0x70 ;  /* 0x0000007000067836 */ /* 0x040fe20000000000 */
[----:B------:R-:W-:Y:S01]  /*6f50*/  @!P5 LOP3.LUT R21, R21, 0xfffffffe, RZ, 0xc0, !PT ;  /* 0xfffffffe1515d812 */ /* 0x000fe200078ec0ff */
[----:B------:R-:W-:Y:S01]  /*6f60*/  VIADD R20, R0, 0x78 ;  /* 0x0000007800147836 */ /* 0x000fe20000000000 */
[----:B------:R-:W-:Y:S01]  /*6f70*/  @!P6 LOP3.LUT R19, R22, 0xfffffffe, RZ, 0xc0, !PT ;  /* 0xfffffffe1613e812 */ /* 0x000fe200078ec0ff */
[----:B------:R-:W-:Y:S01]  /*6f80*/  VIADD R22, R0, 0x88 ;  /* 0x0000008800167836 */ /* 0x000fe20000000000 */
[----:B------:R-:W-:-:S02]  /*6f90*/  ISETP.GE.AND P1, PT, R23, UR4, PT ;  /* 0x0000000417007c0c */ /* 0x000fc4000bf26270 */
[----:B------:R-:W-:Y:S01]  /*6fa0*/  ISETP.GE.AND P0, PT, R24, UR4, PT ;  /* 0x0000000418007c0c */ /* 0x000fe2000bf06270 */
[----:B0-----:R-:W-:Y:S01]  /*6fb0*/  @!P2 IMAD.WIDE R10, R5, 0x4, R2 ;  /* 0x00000004050aa825 */ /* 0x001fe200078e0202 */
[----:B------:R-:W-:-:S03]  /*6fc0*/  IADD3 R5, R0, 0x68, RZ ;  /* 0x0000006800057810 */ /* 0x000fc60007ffe0ff */
        /* <DEDUP_REMOVED lines=25> */
[----:B------:R-:W-:Y:S01]  /*7160*/  @!P2 LOP3.LUT R5, R5, 0xfffffffe, RZ, 0xc0, !PT ;  /* 0xfffffffe0505a812 */ /* 0x000fe200078ec0ff */
[----:B------:R0:W-:Y:S01]  /*7170*/  @!P1 ST.E.64 desc[UR44][R10.64], R68 ;  /* 0x000000440a009985 */ /* 0x0001e2000c101b2c */
[----:B------:R-:W-:-:S02]  /*7180*/  @!P4 LEA.HI R21, R21, R21, RZ, 0x1 ;  /* 0x000000151515c211 */ /* 0x000fc400078f08ff */
[----:B------:R-:W-:Y:S01]  /*7190*/  @!P3 LEA.HI R22, R22, R22, RZ, 0x1 ;  /* 0x000000161616b211 */ /* 0x000fe200078f08ff */
[----:B------:R1:W-:Y:S01]  /*71a0*/  @!P0 ST.E.64 desc[UR44][R12.64], R72 ;  /* 0x000000480c008985 */ /* 0x0003e2000c101b2c */
[----:B--2---:R-:W-:Y:S01]  /*71b0*/  @!P6 LOP3.LUT R15, R6, 0xfffffffe, RZ, 0xc0, !PT ;  /* 0xfffffffe060fe812 */ /* 0x004fe200078ec0ff */
        /* <DEDUP_REMOVED lines=14> */
[----:B------:R1:W-:Y:S03]  /*72a0*/  @!P6 ST.E.64 desc[UR44][R12.64], R80 ;  /* 0x000000500c00e985 */ /* 0x0003e6000c101b2c */
[--C-:B------:R-:W-:Y:S01]  /*72b0*/  @!P4 IMAD.WIDE R16, R21, 0x4, R2.reuse ;  /* 0x000000041510c825 */ /* 0x100fe200078e0202 */
[----:B------:R2:W-:Y:S01]  /*72c0*/  @!P5 ST.E.64 desc[UR44][R14.64], R84 ;  /* 0x000000540e00d985 */ /* 0x0005e2000c101b2c */
[----:B------:R-:W-:Y:S02]  /*72d0*/  IADD3 R21, R0, 0xb8, RZ ;  /* 0x000000b800157810 */ /* 0x000fe40007ffe0ff */
[----:B------:R-:W-:Y:S01]  /*72e0*/  @!P3 IMAD.WIDE R18, R19, 0x4, R2 ;  /* 0x000000041312b825 */ /* 0x000fe200078e0202 */
[----:B------:R3:W-:Y:S01]  /*72f0*/  @!P4 ST.E.64 desc[UR44][R16.64], R88 ;  /* 0x000000581000c985 */ /* 0x0007e2000c101b2c */
[----:B------:R-:W-:-:S02]  /*7300*/  ISETP.GE.AND P4, PT, R20, UR4, PT ;  /* 0x0000000414007c0c */ /* 0x000fc4000bf86270 */
[----:B------:R-:W-:Y:S01]  /*7310*/  VIADD R22, R0, 0xc0 ;  /* 0x000000c000167836 */ /* 0x000fe20000000000 */
[----:B------:R4:W-:Y:S01]  /*7320*/  @!P3 ST.E.64 desc[UR44][R18.64], R92 ;  /* 0x0000005c1200b985 */ /* 0x0009e2000c101b2c */
[----:B------:R-:W-:Y:S02]  /*7330*/  ISETP.GE.AND P3, PT, R6, UR4, PT ;  /* 0x0000000406007c0c */ /* 0x000fe4000bf66270 */
[----:B------:R-:W-:Y:S02]  /*7340*/  ISETP.GE.AND P5, PT, R21, UR4, PT ;  /* 0x0000000415007c0c */ /* 0x000fe4000bfa6270 */
[----:B------:R-:W-:Y:S02]  /*7350*/  ISETP.GE.AND P6, PT, R22, UR4, PT ;  /* 0x0000000416007c0c */ /* 0x000fe4000bfc6270 */
[----:B------:R-:W-:Y:S02]  /*7360*/  @!P0 LEA.HI R23, R23, R23, RZ, 0x1 ;  /* 0x0000001717178211 */ /* 0x000fe400078f08ff */
[----:B------:R-:W-:-:S02]  /*7370*/  @!P1 LEA.HI R24, R24, R24, RZ, 0x1 ;  /* 0x0000001818189211 */ /* 0x000fc400078f08ff */
[----:B------:R-:W-:Y:S02]  /*7380*/  @!P2 LEA.HI R5, R5, R5, RZ, 0x1 ;  /* 0x000000050505a211 */ /* 0x000fe400078f08ff */
[----:B0-----:R-:W-:Y:S02]  /*7390*/  @!P0 LOP3.LUT R11, R23, 0xfffffffe, RZ, 0xc0, !PT ;  /* 0xfffffffe170b8812 */ /* 0x001fe400078ec0ff */
[----:B-1----:R-:W-:Y:S02]  /*73a0*/  @!P1 LOP3.LUT R13, R24, 0xfffffffe, RZ, 0xc0, !PT ;  /* 0xfffffffe180d9812 */ /* 0x002fe400078ec0ff */
[----:B------:R-:W-:Y:S01]  /*73b0*/  @!P2 LOP3.LUT R5, R5, 0xfffffffe, RZ, 0xc0, !PT ;  /* 0xfffffffe0505a812 */ /* 0x000fe200078ec0ff */
[--C-:B------:R-:W-:Y:S01]  /*73c0*/  @!P0 IMAD.WIDE R10, R11, 0x4, R2.reuse ;  /* 0x000000040b0a8825 */ /* 0x100fe200078e0202 */
[----:B------:R-:W-:Y:S02]  /*73d0*/  @!P3 LEA.HI R6, R6, R6, RZ, 0x1 ;  /* 0x000000060606b211 */ /* 0x000fe400078f08ff */
[----:B------:R-:W-:Y:S01]  /*73e0*/  @!P4 LEA.HI R20, R20, R20, RZ, 0x1 ;  /* 0x000000141414c211 */ /* 0x000fe200078f08ff */
[--C-:B------:R-:W-:Y:S01]  /*73f0*/  @!P1 IMAD.WIDE R12, R13, 0x4, R2.reuse ;  /* 0x000000040d0c9825 */ /* 0x100fe200078e0202 */
[----:B------:R-:W-:Y:S01]  /*7400*/  @!P6 LEA.HI R22, R22, R22, RZ, 0x1 ;  /* 0x000000161616e211 */ /* 0x000fe200078f08ff */
[----:B------:R0:W-:Y:S01]  /*7410*/  @!P0 ST.E.64 desc[UR44][R10.64], R96 ;  /* 0x000000600a008985 */ /* 0x0001e2000c101b2c */
[----:B------:R-:W-:Y:S01]  /*7420*/  @!P5 LEA.HI R21, R21, R21, RZ, 0x1 ;  /* 0x000000151515d211 */ /* 0x000fe200078f08ff */
[--C-:B--2---:R-:W-:Y:S01]  /*7430*/  @!P2 IMAD.WIDE R14, R5, 0x4, R2.reuse ;  /* 0x00000004050ea825 */ /* 0x104fe200078e0202 */
[----:B---3--:R-:W-:Y:S01]  /*7440*/  @!P3 LOP3.LUT R17, R6, 0xfffffffe, RZ, 0xc0, !PT ;  /* 0xfffffffe0611b812 */ /* 0x008fe200078ec0ff */
[----:B------:R1:W-:Y:S01]  /*7450*/  @!P1 ST.E.64 desc[UR44][R12.64], R100 ;  /* 0x000000640c009985 */ /* 0x0003e2000c101b2c */
[----:B----4-:R-:W-:Y:S01]  /*7460*/  @!P4 LOP3.LUT R19, R20, 0xfffffffe, RZ, 0xc0, !PT ;  /* 0xfffffffe1413c812 */ /* 0x010fe200078ec0ff */
[----:B------:R-:W-:Y:S01]  /*7470*/  VIADD R6, R0, 0xd0 ;  /* 0x000000d000067836 */ /* 0x000fe20000000000 */
[----:B------:R-:W-:Y:S01]  /*7480*/  @!P6 LOP3.LUT R5, R22, 0xfffffffe, RZ, 0xc0, !PT ;  /* 0xfffffffe1605e812 */ /* 0x000fe200078ec0ff */
[----:B------:R2:W-:Y:S01]  /*7490*/  @!P2 ST.E.64 desc[UR44][R14.64], R104 ;  /* 0x000000680e00a985 */ /* 0x0005e2000c101b2c */
[----:B------:R-:W-:Y:S01]  /*74a0*/  @!P5 LOP3.LUT R21, R21, 0xfffffffe, RZ, 0xc0, !PT ;  /* 0xfffffffe1515d812 */ /* 0x000fe200078ec0ff */
[----:B------:R-:W-:Y:S01]  /*74b0*/  VIADD R20, R0, 0xd8 ;  /* 0x000000d800147836 */ /* 0x000fe20000000000 */
[----:B------:R-:W-:Y:S01]  /*74c0*/  ISETP.GE.AND P1, PT, R6, UR4, PT ;  /* 0x0000000406007c0c */ /* 0x000fe2000bf26270 */
[----:B0-----:R-:W-:-:S03]  /*74d0*/  @!P3 IMAD.WIDE R10, R17, 0x4, R2 ;  /* 0x00000004110ab825 */ /* 0x001fc600078e0202 */
[----:B------:R-:W-:Y:S01]  /*74e0*/  ISETP.GE.AND P2, PT, R20, UR4, PT ;  /* 0x0000000414007c0c */ /* 0x000fe2000bf46270 */
[--C-:B-1----:R-:W-:Y:S01]  /*74f0*/  @!P4 IMAD.WIDE R12, R19, 0x4, R2.reuse ;  /* 0x00000004130cc825 */ /* 0x102fe200078e0202 */
[----:B------:R0:W-:Y:S03]  /*7500*/  @!P3 ST.E.64 desc[UR44][R10.64], R108 ;  /* 0x0000006c0a00b985 */ /* 0x0001e6000c101b2c */
[----:B------:R-:W-:Y:S01]  /*7510*/  @!P6 IMAD.WIDE R18, R5, 0x4, R2 ;  /* 0x000000040512e825 */ /* 0x000fe200078e0202 */
[----:B------:R1:W-:Y:S03]  /*7520*/  @!P4 ST.E.64 desc[UR44][R12.64], R112 ;  /* 0x000000700c00c985 */ /* 0x0003e6000c101b2c */
[----:B------:R-:W-:Y:S01]  /*7530*/  @!P1 LEA.HI R6, R6, R6, RZ, 0x1 ;  /* 0x0000000606069211 */ /* 0x000fe200078f08ff */
[----:B------:R-:W-:-:S02]  /*7540*/  VIADD R5, R0, 0xc8 ;  /* 0x000000c800057836 */ /* 0x000fc40000000000 */
[----:B------:R-:W-:Y:S01]  /*7550*/  @!P5 IMAD.WIDE R16, R21, 0x4, R2 ;  /* 0x000000041510d825 */ /* 0x000fe200078e0202 */
[C---:B------:R-:W-:Y:S02]  /*7560*/  IADD3 R21, R0.reuse, 0xe0, RZ ;  /* 0x000000e000157810 */ /* 0x040fe40007ffe0ff */
[----:B------:R-:W-:Y:S01]  /*7570*/  ISETP.GE.AND P0, PT, R5, UR4, PT ;  /* 0x0000000405007c0c */ /* 0x000fe2000bf06270 */
[C---:B--2---:R-:W-:Y:S01]  /*7580*/  VIADD R14, R0.reuse, 0xe8 ;  /* 0x000000e8000e7836 */ /* 0x044fe20000000000 */
[----:B------:R2:W-:Y:S01]  /*7590*/  @!P5 ST.E.64 desc[UR44][R16.64], R116 ;  /* 0x000000741000d985 */ /* 0x0005e2000c101b2c */
[C---:B------:R-:W-:Y:S01]  /*75a0*/  VIADD R15, R0.reuse, 0xf0 ;  /* 0x000000f0000f7836 */ /* 0x040fe20000000000 */
[----:B------:R-:W-:Y:S01]  /*75b0*/  ISETP.GE.AND P3, PT, R21, UR4, PT ;  /* 0x0000000415007c0c */ /* 0x000fe2000bf66270 */
[----:B0-----:R-:W-:Y:S01]  /*75c0*/  VIADD R11, R0, 0xf8 ;  /* 0x000000f8000b7836 */ /* 0x001fe20000000000 */
[----:B------:R0:W-:Y:S01]  /*75d0*/  @!P6 ST.E.64 desc[UR44][R18.64], R120 ;  /* 0x000000781200e985 */ /* 0x0001e2000c101b2c */
[----:B------:R-:W-:-:S02]  /*75e0*/  ISETP.GE.AND P4, PT, R14, UR4, PT ;  /* 0x000000040e007c0c */ /* 0x000fc4000bf86270 */
[----:B------:R-:W-:Y:S02]  /*75f0*/  ISETP.GE.AND P5, PT, R15, UR4, PT ;  /* 0x000000040f007c0c */ /* 0x000fe4000bfa6270 */
[----:B------:R-:W-:Y:S02]  /*7600*/  ISETP.GE.AND P6, PT, R11, UR4, PT ;  /* 0x000000040b007c0c */ /* 0x000fe4000bfc6270 */
[----:B------:R-:W-:Y:S02]  /*7610*/  @!P0 LEA.HI R5, R5, R5, RZ, 0x1 ;  /* 0x0000000505058211 */ /* 0x000fe400078f08ff */
[----:B------:R-:W-:Y:S02]  /*7620*/  @!P2 LEA.HI R20, R20, R20, RZ, 0x1 ;  /* 0x000000141414a211 */ /* 0x000fe400078f08ff */
[----:B------:R-:W-:Y:S02]  /*7630*/  @!P3 LEA.HI R21, R21, R21, RZ, 0x1 ;  /* 0x000000151515b211 */ /* 0x000fe400078f08ff */
[----:B------:R-:W-:-:S02]  /*7640*/  @!P0 LOP3.LUT R5, R5, 0xfffffffe, RZ, 0xc0, !PT ;  /* 0xfffffffe05058812 */ /* 0x000fc400078ec0ff */
[----:B------:R-:W-:Y:S02]  /*7650*/  @!P4 LEA.HI R14, R14, R14, RZ, 0x1 ;  /* 0x0000000e0e0ec211 */ /* 0x000fe400078f08ff */
[----:B------:R-:W-:Y:S02]  /*7660*/  @!P5 LEA.HI R10, R15, R15, RZ, 0x1 ;  /* 0x0000000f0f0ad211 */ /* 0x000fe400078f08ff */
[----:B------:R-:W-:Y:S02]  /*7670*/  @!P6 LEA.HI R11, R11, R11, RZ, 0x1 ;  /* 0x0000000b0b0be211 */ /* 0x000fe400078f08ff */
[----:B-1----:R-:W-:Y:S02]  /*7680*/  @!P1 LOP3.LUT R13, R6, 0xfffffffe, RZ, 0xc0, !PT ;  /* 0xfffffffe060d9812 */ /* 0x002fe400078ec0ff */
[----:B------:R-:W-:Y:S02]  /*7690*/  @!P2 LOP3.LUT R15, R20, 0xfffffffe, RZ, 0xc0, !PT ;  /* 0xfffffffe140fa812 */ /* 0x000fe400078ec0ff */
[----:B--2---:R-:W-:Y:S01]  /*76a0*/  @!P3 LOP3.LUT R17, R21, 0xfffffffe, RZ, 0xc0, !PT ;  /* 0xfffffffe1511b812 */ /* 0x004fe200078ec0ff */
[----:B------:R-:W-:Y:S01]  /*76b0*/  @!P1 IMAD.WIDE R12, R13, 0x4, R2 ;  /* 0x000000040d0c9825 */ /* 0x000fe200078e0202 */
[----:B0-----:R-:W-:-:S02]  /*76c0*/  @!P4 LOP3.LUT R19, R14, 0xfffffffe, RZ, 0xc0, !PT ;  /* 0xfffffffe0e13c812 */ /* 0x001fc400078ec0ff */
[----:B------:R-:W-:Y:S01]  /*76d0*/  @!P5 LOP3.LUT R21, R10, 0xfffffffe, RZ, 0xc0, !PT ;  /* 0xfffffffe0a15d812 */ /* 0x000fe200078ec0ff */
[----:B------:R-:W-:Y:S01]  /*76e0*/  @!P2 IMAD.WIDE R14, R15, 0x4, R2 ;  /* 0x000000040f0ea825 */ /* 0x000fe200078e0202 */
[----:B------:R-:W-:-:S03]  /*76f0*/  @!P6 LOP3.LUT R23, R11, 0xfffffffe, RZ, 0xc0, !PT ;  /* 0xfffffffe0b17e812 */ /* 0x000fc600078ec0ff */
[----:B------:R-:W-:-:S04]  /*7700*/  @!P0 IMAD.WIDE R10, R5, 0x4, R2 ;  /* 0x00000004050a8825 */ /* 0x000fc800078e0202 */
        /* <DEDUP_REMOVED lines=9> */
[----:B------:R1:W-:Y:S04]  /*77a0*/  @!P5 ST.E.64 desc[UR44][R20.64], R144 ;  /* 0x000000901400d985 */ /* 0x0003e8000c101b2c */
[----:B------:R1:W-:Y:S02]  /*77b0*/  @!P6 ST.E.64 desc[UR44][R2.64], R148 ;  /* 0x000000940200e985 */ /* 0x0003e4000c101b2c */
.L_x_9065:
[----:B------:R-:W-:Y:S05]  /*77c0*/  BSYNC B0 ;  /* 0x0000000000007941 */ /* 0x000fea0003800000 */
.L_x_9064:
[----:B------:R-:W-:Y:S01]  /*77d0*/  ISETP.GE.AND P0, PT, R9, R8, PT ;  /* 0x000000080900720c */ /* 0x000fe20003f06270 */
[----:B-1--4-:R1:W2:Y:S04]  /*77e0*/  SHFL.IDX PT, R3, R7, 0x1, 0x1c1f ;  /* 0x003c1f0007037f89 */ /* 0x0122a800000e0000 */
[----:B---3--:R1:W3:Y:S08]  /*77f0*/  SHFL.IDX PT, R2, R4, 0x1, 0x1c1f ;  /* 0x003c1f0004027f89 */ /* 0x0082f000000e0000 */
[----:B-1----:R-:W-:Y:S05]  /*7800*/  @P0 BRA `(.L_x_9040) ;  /* 0x0000004800cc0947 */ /* 0x002fea0003800000 */
[C---:B0-----:R-:W-:Y:S01]  /*7810*/  VIADD R4, R0.reuse, 0x8 ;  /* 0x0000000800047836 */ /* 0x041fe20000000000 */
[C---:B------:R-:W-:Y:S01]  /*7820*/  IADD3 R5, R0.reuse, 0x10, RZ ;  /* 0x0000001000057810 */ /* 0x040fe20007ffe0ff */
[----:B------:R-:W-:Y:S01]  /*7830*/  ULDC UR4, c[0x0][0xac8] ;  /* 0x0002b20000047ab9 */ /* 0x000fe20000000800 */
[C---:B------:R-:W-:Y:S01]  /*7840*/  VIADD R10, R0.reuse, 0x18 ;  /* 0x00000018000a7836 */ /* 0x040fe20000000000 */
[C---:B------:R-:W-:Y:S01]  /*7850*/  ISETP.GE.AND P0, PT, R0.reuse, UR4, PT ;  /* 0x0000000400007c0c */ /* 0x040fe2000bf06270 */
[----:B------:R-:W-:Y:S01]  /*7860*/  VIADD R11, R0, 0x20 ;  /* 0x00000020000b7836 */ /* 0x000fe20000000000 */
        /* <DEDUP_REMOVED lines=13> */
[----:B------:R-:W-:Y:S01]  /*7940*/  VIADD R20, R0, 0x80 ;  /* 0x0000008000147836 */ /* 0x000fe20000000000 */
[----:B------:R-:W-:-:S02]  /*7950*/  @!P1 LEA.HI R4, R4, R4, RZ, 0x1 ;  /* 0x0000000404049211 */ /* 0x000fc400078f08ff */
[----:B------:R-:W-:Y:S02]  /*7960*/  @!P2 LEA.HI R5, R5, R5, RZ, 0x1 ;  /* 0x000000050505a211 */ /* 0x000fe400078f08ff */
[----:B------:R-:W-:Y:S02]  /*7970*/  @!P1 LOP3.LUT R7, R4, 0xfffffffe, RZ, 0xc0, !PT ;  /* 0xfffffffe04079812 */ /* 0x000fe400078ec0ff */
[----:B------:R-:W-:Y:S01]  /*7980*/  @!P2 LOP3.LUT R9, R5, 0xfffffffe, RZ, 0xc0, !PT ;  /* 0xfffffffe0509a812 */ /* 0x000fe200078ec0ff */
[--C-:B--23--:R-:W-:Y:S01]  /*7990*/  @!P0 IMAD.WIDE R4, R0, 0x4, R2.reuse ;  /* 0x0000000400048825 */ /* 0x10cfe200078e0202 */
[----:B------:R-:W-:Y:S02]  /*79a0*/  @!P5 LEA.HI R10, R10, R10, RZ, 0x1 ;  /* 0x0000000a0a0ad211 */ /* 0x000fe400078f08ff */
[----:B------:R-:W-:Y:S01]  /*79b0*/  @!P6 LEA.HI R11, R11, R11, RZ, 0x1 ;  /* 0x0000000b0b0be211 */ /* 0x000fe200078f08ff */
        /* <DEDUP_REMOVED lines=10> */
[----:B------:R-:W-:-:S02]  /*7a60*/  @!P3 LOP3.LUT R15, R15, 0xfffffffe, RZ, 0xc0, !PT ;  /* 0xfffffffe0f0fb812 */ /* 0x000fc400078ec0ff */
        /* <DEDUP_REMOVED lines=9> */
[----:B------:R-:W-:-:S02]  /*7b00*/  @!P1 LOP3.LUT R13, R13, 0xfffffffe, RZ, 0xc0, !PT ;  /* 0xfffffffe0d0d9812 */ /* 0x000fc400078ec0ff */
[----:B------:R-:W-:Y:S01]  /*7b10*/  @!P2 LOP3.LUT R11, R14, 0xfffffffe, RZ, 0xc0, !PT ;  /* 0xfffffffe0e0ba812 */ /* 0x000fe200078ec0ff */
[----:B------:R1:W-:Y:S01]  /*7b20*/  @!P6 ST.E.64 desc[UR44][R6.64], R42 ;  /* 0x0000002a0600e985 */ /* 0x0003e2000c101b2c */
[----:B------:R-:W-:Y:S01]  /*7b30*/  @!P4 LOP3.LUT R17, R16, 0xfffffffe, RZ, 0xc0, !PT ;  /* 0xfffffffe1011c812 */ /* 0x000fe200078ec0ff */
[----:B------:R-:W-:Y:S01]  /*7b40*/  VIADD R16, R0, 0x70 ;  /* 0x0000007000107836 */ /* 0x000fe20000000000 */
[----:B------:R-:W-:Y:S02]  /*7b50*/  ISETP.GE.AND P5, PT, R18, UR4, PT ;  /* 0x0000000412007c0c */ /* 0x000fe4000bfa6270 */
[----:B------:R-:W-:Y:S02]  /*7b60*/  ISETP.GE.AND P6, PT, R19, UR4, PT ;  /* 0x0000000413007c0c */ /* 0x000fe4000bfc6270 */
[----:B------:R-:W-:Y:S01]  /*7b70*/  IADD3 R14, R0, 0x60, RZ ;  /* 0x00000060000e7810 */ /* 0x000fe20007ffe0ff */
        /* <DEDUP_REMOVED lines=44> */
[----:B------:R0:W-:Y:S03]  /*7e40*/  @!P4 ST.E.64 desc[UR44][R4.64], R74 ;  /* 0x0000004a0400c985 */ /* 0x0001e6000c101b2c */
        /* <DEDUP_REMOVED lines=16> */
[----:B0-----:R-:W-:Y:S01]  /*7f50*/  @!P6 LOP3.LUT R5, R18, 0xfffffffe, RZ, 0xc0, !PT ;  /* 0xfffffffe1205e812 */ /* 0x001fe200078ec0ff */
[C---:B------:R-:W-:Y:S01]  /*7f60*/  VIADD R18, R0.reuse, 0xc0 ;  /* 0x000000c000127836 */ /* 0x040fe20000000000 */
        /* <DEDUP_REMOVED lines=74> */
.L_x_9063:
[----:B------:R-:W0:Y:S02]  /*8410*/  S2R R0, SR_TID.X ;  /* 0x0000000000007919 */ /* 0x000e240000002100 */
[----:B0-----:R-:W-:-:S04]  /*8420*/  IADD3 R2, R0, -0x80, RZ ;  /* 0xffffff8000027810 */ /* 0x001fc80007ffe0ff */
        /* <DEDUP_REMOVED lines=12> */
[----:B------:R-:W-:Y:S01]  /*84f0*/  USHF.R.S32.HI UR6, URZ, 0x1f, UR36 ;  /* 0x0000001f3f067899 */ /* 0x000fe20008011424 */
[----:B------:R-:W-:Y:S01]  /*8500*/  IMAD.MOV.U32 R5, RZ, RZ, R0 ;  /* 0x000000ffff057224 */ /* 0x000fe200078e0000 */
[----:B------:R-:W-:Y:S02]  /*8510*/  ULDC.64 UR8, c[0x0][0xbd0] ;  /* 0x0002f40000087ab9 */ /* 0x000fe40000000a00 */
[----:B------:R-:W-:Y:S02]  /*8520*/  UIMAD UR6, UR6, UR8, URZ ;  /* 0x00000008060672a4 */ /* 0x000fe4000f8e023f */
[----:B------:R-:W-:Y:S01]  /*8530*/  UIMAD.WIDE.U32 UR4, UR36, UR8, URZ ;  /* 0x00000008240472a5 */ /* 0x000fe2000f8e003f */
[----:B------:R-:W1:Y:S01]  /*8540*/  LDC.64 R10, c[0x0][0xbd8] ;  /* 0x0002f600ff0a7b82 */ /* 0x000e620000000a00 */
[----:B------:R-:W-:-:S04]  /*8550*/  UIMAD UR6, UR36, UR9, UR6 ;  /* 0x00000009240672a4 */ /* 0x000fc8000f8e0206 */
[----:B------:R-:W-:Y:S02]  /*8560*/  UIADD3 UR6, UR5, UR6, URZ ;  /* 0x0000000605067290 */ /* 0x000fe4000fffe03f */
[----:B------:R-:W-:Y:S01]  /*8570*/  MOV R3, UR5 ;  /* 0x0000000500037c02 */ /* 0x000fe20008000f00 */
[----:B------:R-:W-:Y:S01]  /*8580*/  IMAD.U32 R2, RZ, RZ, UR4 ;  /* 0x00000004ff027e24 */ /* 0x000fe2000f8e00ff */
[----:B------:R-:W2:Y:S01]  /*8590*/  @P0 LDC R7, c[0x0][0xbec] ;  /* 0x0002fb00ff070b82 */ /* 0x000ea20000000800 */
[----:B------:R-:W-:Y:S01]  /*85a0*/  ULDC.64 UR4, c[0x0][0xbe0] ;  /* 0x0002f80000047ab9 */ /* 0x000fe20000000a00 */
[----:B------:R-:W-:-:S06]  /*85b0*/  IMAD.U32 R3, RZ, RZ, UR6 ;  /* 0x00000006ff037e24 */ /* 0x000fcc000f8e00ff */
[----:B------:R-:W3:Y:S01]  /*85c0*/  @P0 LDC R9, c[0x0][0xbf0] ;  /* 0x0002fc00ff090b82 */ /* 0x000ee20000000800 */
[----:B0-----:R-:W-:-:S07]  /*85d0*/  USHF.R.S32.HI UR8, URZ, 0x1f, UR7 ;  /* 0x0000001f3f087899 */ /* 0x001fce0008011407 */
[----:B------:R-:W0:Y:S01]  /*85e0*/  S2UR UR10, SR_CTAID.Y ;  /* 0x00000000000a79c3 */ /* 0x000e220000002600 */
[C---:B-1----:R-:W-:Y:S02]  /*85f0*/  IMAD R12, R10.reuse, UR8, RZ ;  /* 0x000000080a0c7c24 */ /* 0x042fe4000f8e02ff */
[----:B------:R-:W-:-:S04]  /*8600*/  IMAD.WIDE.U32 R2, R10, UR7, R2 ;  /* 0x000000070a027c25 */ /* 0x000fc8000f8e0002 */
[----:B------:R-:W-:Y:S01]  /*8610*/  IMAD R11, R11, UR7, R12 ;  /* 0x000000070b0b7c24 */ /* 0x000fe2000f8e020c */
[----:B------:R-:W0:Y:S01]  /*8620*/  LDC R8, c[0x0][0xc50] ;  /* 0x00031400ff087b82 */ /* 0x000e220000000800 */
[----:B--2---:R-:W-:-:S04]  /*8630*/  @P0 IMAD.HI.U32 R4, R0, R7, RZ ;  /* 0x0000000700040227 */ /* 0x004fc800078e00ff */
[----:B------:R-:W-:Y:S02]  /*8640*/  IMAD R7, RZ, RZ, -UR36 ;  /* 0x80000024ff077e24 */ /* 0x000fe4000f8e02ff */
[----:B------:R-:W-:Y:S01]  /*8650*/  IMAD.IADD R3, R11, 0x1, R3 ;  /* 0x000000010b037824 */ /* 0x000fe200078e0203 */
[----:B---3--:R-:W-:Y:S01]  /*8660*/  @P0 SHF.R.U32.HI R5, RZ, R9, R4 ;  /* 0x00000009ff050219 */ /* 0x008fe20000011604 */
[----:B0-----:R-:W-:-:S04]  /*8670*/  IMAD R9, R8, R7, UR10 ;  /* 0x0000000a08097e24 */ /* 0x001fc8000f8e0207 */
        /* <DEDUP_REMOVED lines=21> */
.L_x_9038:
        /* <DEDUP_REMOVED lines=18> */
.L_x_9066:
[----:B------:R-:W-:Y:S01]  /*88f0*/  ULDC UR7, c[0x0][0xc50] ;  /* 0x0003140000077ab9 */ /* 0x000fe20000000800 */
[----:B------:R-:W-:Y:S01]  /*8900*/  UMOV UR36, UR6 ;  /* 0x0000000600247c82 */ /* 0x000fe20008000000 */
[----:B------:R-:W-:-:S11]  /*8910*/  UISETP.NE.AND UP0, UPT, UR7, 0x1, UPT ;  /* 0x000000010700788c */ /* 0x000fd6000bf05270 */
[----:B------:R-:W-:Y:S01]  /*8920*/  @UP0 ULDC UR4, c[0x0][0xc54] ;  /* 0x0003150000040ab9 */ /* 0x000fe20000000800 */
[----:B------:R-:W-:Y:S01]  /*8930*/  @UP0 ULDC UR8, c[0x0][0xc58] ;  /* 0x0003160000080ab9 */ /* 0x000fe20000000800 */
[----:B------:R-:W-:-:S04]  /*8940*/  UIMAD.WIDE.U32 UR4, UR6, UR4, URZ ;  /* 0x00000004060472a5 */ /* 0x000fc8000f8e003f */
[----:B------:R-:W-:-:S12]  /*8950*/  @UP0 USHF.R.U32.HI UR36, URZ, UR8, UR5 ;  /* 0x000000083f240299 */ /* 0x000fd80008011605 */
.L_x_9067:
[----:B------:R-:W-:Y:S01]  /*8960*/  ISETP.GE.AND P0, PT, R17, RZ, PT ;  /* 0x000000ff1100720c */ /* 0x000fe20003f06270 */
[----:B------:R-:W-:Y:S01]  /*8970*/  UIADD3 UR4, -UR36, URZ, URZ ;  /* 0x0000003f24047290 */ /* 0x000fe2000fffe13f */
[----:B------:R-:W-:Y:S02]  /*8980*/  IMAD.MOV.U32 R0, RZ, RZ, 0x1 ;  /* 0x00000001ff007424 */ /* 0x000fe400078e00ff */
[----:B------:R-:W-:Y:S01]  /*8990*/  IMAD.MOV.U32 R6, RZ, RZ, RZ ;  /* 0x000000ffff067224 */ /* 0x000fe200078e00ff */
[----:B------:R-:W-:Y:S01]  /*89a0*/  UIMAD UR6, UR7, UR4, UR6 ;  /* 0x00000004070672a4 */ /* 0x000fe2000f8e0206 */
[----:B------:R-:W-:-:S07]  /*89b0*/  IMAD.MOV.U32 R9, RZ, RZ, 0x1 ;  /* 0x00000001ff097424 */ /* 0x000fce00078e00ff */
[----:B------:R-:W-:Y:S05]  /*89c0*/  @!P0 BRA `(.L_x_9068) ;  /* 0x00000034009c8947 */ /* 0x000fea0003800000 */
[----:B------:R-:W-:Y:S01]  /*89d0*/  ULDC.64 UR4, c[0x0][0x418] ;  /* 0x0001060000047ab9 */ /* 0x000fe20000000a00 */
[----:B------:R-:W-:Y:S02]  /*89e0*/  ULOP3.LUT UR41, UR6, 0xffff, URZ, 0xc0, !UPT ;  /* 0x0000ffff06297892 */ /* 0x000fe4000f8ec03f */
[----:B------:R-:W-:Y:S01]  /*89f0*/  UISETP.NE.U32.AND UP0, UPT, UR4, URZ, UPT ;  /* 0x0000003f0400728c */ /* 0x000fe2000bf05070 */
[----:B------:R-:W-:Y:S02]  /*8a00*/  UMOV UR43, URZ ;  /* 0x0000003f002b7c82 */ /* 0x000fe40008000000 */
[----:B------:R-:W-:Y:S01]  /*8a10*/  ULDC UR4, c[0x0][0x424] ;  /* 0x0001090000047ab9 */ /* 0x000fe20000000800 */
[----:B------:R-:W-:-:S03]  /*8a20*/  UISETP.NE.AND.EX UP0, UPT, UR5, URZ, UPT, UP0 ;  /* 0x0000003f0500728c */ /* 0x000fc6000bf05300 */
[----:B------:R-:W-:Y:S01]  /*8a30*/  ULDC UR5, c[0x0][0x2f0] ;  /* 0x0000bc0000057ab9 */ /* 0x000fe20000000800 */
[----:B------:R-:W-:-:S04]  /*8a40*/  USEL UR4, UR4, 0x1, UP0 ;  /* 0x0000000104047887 */ /* 0x000fc80008000000 */
[----:B------:R-:W-:-:S04]  /*8a50*/  UIMAD UR4, UR4, UR5, URZ ;  /* 0x00000005040472a4 */ /* 0x000fc8000f8e023f */
[----:B------:R-:W-:Y:S02]  /*8a60*/  UISETP.GE.AND UP0, UPT, UR4, 0x1, UPT ;  /* 0x000000010400788c */ /* 0x000fe4000bf06270 */
[----:B------:R-:W-:-:S04]  /*8a70*/  UIADD3 UR5, UR4, 0x5f, URZ ;  /* 0x0000005f04057890 */ /* 0x000fc8000fffe03f */
[----:B------:R-:W-:Y:S01]  /*8a80*/  PLOP3.LUT P0, PT, PT, PT, UP0, 0x80, 0x0 ;  /* 0x000000000000781c */ /* 0x000fe20003f0f008 */
[----:B------:R-:W-:-:S04]  /*8a90*/  UIMAD.WIDE UR4, UR5, 0x2aaaaaab, URZ ;  /* 0x2aaaaaab050478a5 */ /* 0x000fc8000f8e023f */
[----:B------:R-:W-:-:S04]  /*8aa0*/  USHF.R.U32.HI UR39, URZ, 0x1f, UR5 ;  /* 0x0000001f3f277899 */ /* 0x000fc80008011605 */
[----:B------:R-:W-:-:S04]  /*8ab0*/  ULEA.HI.SX32 UR39, UR5, UR39, 0x1c ;  /* 0x0000002705277291 */ /* 0x000fc8000f8fe23f */
[----:B------:R-:W-:Y:S08]  /*8ac0*/  @!P0 BRA `(.L_x_9069) ;  /* 0x0000000000908947 */ /* 0x000ff00003800000 */
[----:B------:R-:W-:Y:S01]  /*8ad0*/  USHF.R.U32.HI UR6, URZ, 0x10, UR6 ;  /* 0x000000103f067899 */ /* 0x000fe20008011606 */
[----:B------:R-:W-:-:S03]  /*8ae0*/  UMOV UR4, URZ ;  /* 0x0000003f00047c82 */ /* 0x000fc60008000000 */
[----:B------:R-:W-:-:S11]  /*8af0*/  UISETP.NE.AND UP0, UPT, UR6, URZ, UPT ;  /* 0x0000003f0600728c */ /* 0x000fd6000bf05270 */
[----:B------:R-:W-:Y:S02]  /*8b00*/  @!UP0 ULDC UR6, c[0x0][0x9f0] ;  /* 0x00027c0000068ab9 */ /* 0x000fe40000000800 */
[----:B------:R-:W-:Y:S01]  /*8b10*/  MOV R4, UR6 ;  /* 0x0000000600047c02 */ /* 0x000fe20008000f00 */
[----:B------:R-:W-:-:S03]  /*8b20*/  UIADD3 UR7, UR39, -0x1, UR6 ;  /* 0xffffffff27077890 */ /* 0x000fc6000fffe006 */
        /* <DEDUP_REMOVED lines=30> */
.L_x_9069:
[----:B------:R-:W-:Y:S01]  /*8d10*/  UIMAD UR40, UR41, UR43, URZ ;  /* 0x0000002b292872a4 */ /* 0x000fe2000f8e023f */
[----:B------:R-:W-:Y:S01]  /*8d20*/  MOV R2, UR39 ;  /* 0x0000002700027c02 */ /* 0x000fe20008000f00 */
        /* <DEDUP_REMOVED lines=30> */
.L_x_9070:
        /* <DEDUP_REMOVED lines=20> */
.L_x_9072:
[----:B------:R0:W1:Y:S01]  /*9050*/  LDC.64 R2, c[0x4][R16] ;  /* 0x0100000010027b82 */ /* 0x0000620000000a00 */
[----:B------:R-:W-:Y:S01]  /*9060*/  ULDC.64 UR6, c[0x4][0x118] ;  /* 0x0100460000067ab9 */ /* 0x000fe20000000a00 */
[----:B------:R-:W-:Y:S01]  /*9070*/  ULDC.64 UR8, c[0x4][0x120] ;  /* 0x0100480000087ab9 */ /* 0x000fe20000000a00 */
[----:B------:R-:W-:Y:S01]  /*9080*/  ULDC.64 UR4, c[0x4][0x18] ;  /* 0x0100060000047ab9 */ /* 0x000fe20000000a00 */
        /* <DEDUP_REMOVED lines=11> */
.L_x_9071:
        /* <DEDUP_REMOVED lines=17> */
.L_x_9152:
        /* <DEDUP_REMOVED lines=8> */
.L_x_9155:
        /* <DEDUP_REMOVED lines=23> */
.L_x_9076:
[----:B------:R-:W-:Y:S01]  /*9440*/  MOV R0, 0x1 ;  /* 0x0000000100007802 */ /* 0x000fe20000000f00 */
[----:B0-----:R-:W0:Y:S03]  /*9450*/  S2R R9, SR_TID.X ;  /* 0x0000000000097919 */ /* 0x001e260000002100 */
[----:B------:R-:W-:-:S04]  /*9460*/  SHF.L.U32 R0, R0, 0x1f, RZ ;  /* 0x0000001f00007819 */ /* 0x000fc800000006ff */
[----:B------:R-:W1:Y:S01]  /*9470*/  SYNCS.PHASECHK.TRANS64.TRYWAIT P0, [UR38+0x22840], R0 ;  /* 0x02284000ff0075a7 */ /* 0x000e620008000166 */
[----:B0-----:R-:W-:-:S04]  /*9480*/  LOP3.LUT R2, R9, 0x7f, RZ, 0xc0, !PT ;  /* 0x0000007f09027812 */ /* 0x001fc800078ec0ff */
[----:B------:R-:W-:Y:S01]  /*9490*/  ISETP.NE.AND P1, PT, R2, RZ, PT ;  /* 0x000000ff0200720c */ /* 0x000fe20003f25270 */
[----:B-1----:R-:W-:-:S12]  /*94a0*/  @!P0 BRA `(.L_x_9077) ;  /* 0x0000003000648947 */ /* 0x002fd80003800000 */
.L_x_9156:
[----:B------:R-:W-:Y:S05]  /*94b0*/  @P1 BRA `(.L_x_9078) ;  /* 0x0000000000181947 */ /* 0x000fea0003800000 */
[----:B------:R-:W1:Y:S01]  /*94c0*/  S2R R2, SR_TID.X ;  /* 0x0000000000027919 */ /* 0x000e620000002100 */
[----:B0-----:R-:W-:-:S04]  /*94d0*/  IMAD.MOV.U32 R0, RZ, RZ, 0x3000 ;  /* 0x00003000ff007424 */ /* 0x001fc800078e00ff */
[----:B------:R2:W-:Y:S01]  /*94e0*/  SYNCS.ARRIVE.TRANS64 RZ, [UR38+0x22830], R0 ;  /* 0x02283000ffff79a7 */ /* 0x0005e20008000026 */
[----:B-1----:R-:W-:-:S13]  /*94f0*/  LOP3.LUT P0, RZ, R2, 0x1f, RZ, 0xc0, !PT ;  /* 0x0000001f02ff7812 */ /* 0x002fda000780c0ff */
[----:B--2---:R-:W-:Y:S05]  /*9500*/  @!P0 BRA `(.L_x_9078) ;  /* 0x0000000000048947 */ /* 0x004fea0003800000 */
[----:B------:R-:W-:Y:S01]  /*9510*/  BPT.TRAP 0x1 ;  /* 0x000000040000795c */ /* 0x000fe20000300000 */
.L_x_9078:
        /* <DEDUP_REMOVED lines=14> */
[----:B------:R-:W-:-:S09]  /*9600*/  UIMAD UR11, UR11, 0x60, URZ ;  /* 0x000000600b0b78a4 */ /* 0x000fd2000f8e023f */
[----:B------:R0:W-:Y:S02]  /*9610*/  UTMALDG.4D [UR8], [UR4], desc[UR6] ;  /* 0x00000608040075b4 */ /* 0x0001e40008019000 */
[----:B0-----:R-:W-:Y:S01]  /*9620*/  NOP ;  /* 0x0000000000007918 */ /* 0x001fe20000000000 */
.L_x_9074:
        /* <DEDUP_REMOVED lines=22> */
.L_x_9079:
        /* <DEDUP_REMOVED lines=28> */
[----:B------:R-:W-:Y:S02]  /*9950*/  IMAD.IADD R3, R3, 0x1, R9 ;  /* 0x0000000103037824 */ /* 0x000fe400078e0209 */
[----:B------:R-:W-:Y:S02]  /*9960*/  IMAD.MOV R9, RZ, RZ, -R5 ;  /* 0x000000ffff097224 */ /* 0x000fe400078e0a05 */
[----:B------:R-:W-:-:S02]  /*9970*/  IMAD R6, R6, UR4, RZ ;  /* 0x0000000406067c24 */ /* 0x000fc4000f8e02ff */
[----:B------:R-:W-:Y:S02]  /*9980*/  IMAD R0, R4, R9, R0 ;  /* 0x0000000904007224 */ /* 0x000fe400078e0200 */
[C---:B------:R-:W-:Y:S02]  /*9990*/  IMAD R9, R5.reuse, UR5, R6 ;  /* 0x0000000505097c24 */ /* 0x040fe4000f8e0206 */
[----:B------:R-:W-:Y:S01]  /*99a0*/  IMAD.WIDE.U32 R2, R5, UR4, R2 ;  /* 0x0000000405027c25 */ /* 0x000fe2000f8e0002 */
[----:B------:R-:W-:Y:S01]  /*99b0*/  SHF.R.S32.HI R5, RZ, 0x1f, R0 ;  /* 0x0000001fff057819 */ /* 0x000fe20000011400 */
[----:B------:R-:W-:Y:S02]  /*99c0*/  ULDC.64 UR4, c[0x0][0x2c8] ;  /* 0x0000b20000047ab9 */ /* 0x000fe40000000a00 */
[----:B------:R-:W-:Y:S01]  /*99d0*/  IMAD.SHL.U32 R6, R11, 0x8, RZ ;  /* 0x000000080b067824 */ /* 0x000fe200078e00ff */
[----:B------:R-:W-:Y:S01]  /*99e0*/  IADD3 R3, R3, R9, RZ ;  /* 0x0000000903037210 */ /* 0x000fe20007ffe0ff */
[----:B------:R-:W-:-:S04]  /*99f0*/  IMAD R5, R5, UR4, RZ ;  /* 0x0000000405057c24 */ /* 0x000fc8000f8e02ff */
[C---:B------:R-:W-:Y:S02]  /*9a00*/  IMAD R5, R0.reuse, UR5, R5 ;  /* 0x0000000500057c24 */ /* 0x040fe4000f8e0205 */
[----:B------:R-:W-:Y:S01]  /*9a10*/  IMAD.WIDE.U32 R2, R0, UR4, R2 ;  /* 0x0000000400027c25 */ /* 0x000fe2000f8e0002 */
[----:B------:R-:W-:-:S03]  /*9a20*/  ULDC.64 UR4, c[0x0][0x280] ;  /* 0x0000a00000047ab9 */ /* 0x000fc60000000a00 */
[----:B------:R-:W-:Y:S01]  /*9a30*/  IMAD.IADD R5, R3, 0x1, R5 ;  /* 0x0000000103057824 */ /* 0x000fe200078e0205 */
[----:B------:R-:W-:Y:S01]  /*9a40*/  LEA R0, P0, R2, UR4, 0x1 ;  /* 0x0000000402007c11 */ /* 0x000fe2000f8008ff */
[----:B------:R-:W-:-:S03]  /*9a50*/  ULDC UR4, c[0x0][0x2b8] ;  /* 0x0000ae0000047ab9 */ /* 0x000fc60000000800 */
        /* <DEDUP_REMOVED lines=11> */
[----:B------:R-:W-:Y:S01]  /*9b10*/  LEA R7, R10, R7, 0x7 ;  /* 0x000000070a077211 */ /* 0x000fe200078e38ff */
        /* <DEDUP_REMOVED lines=10> */
[----:B------:R-:W-:Y:S01]  /*9bc0*/  ISETP.GE.AND P1, PT, R11, R4, PT ;  /* 0x000000040b00720c */ /* 0x000fe20003f26270 */
[----:B------:R-:W-:-:S02]  /*9bd0*/  VIADD R11, R7, 0x30 ;  /* 0x00000030070b7836 */ /* 0x000fc40000000000 */
        /* <DEDUP_REMOVED lines=10> */
[----:B------:R-:W-:-:S02]  /*9c80*/  @!P1 LEA R9, R6, UR38, 0x1 ;  /* 0x0000002606099c11 */ /* 0x000fc4000f8e08ff */
[----:B0-----:R-:W-:-:S05]  /*9c90*/  @!P1 LEA R14, P2, R8, R14, 0x1 ;  /* 0x0000000e080e9211 */ /* 0x001fca00078408ff */
[----:B-1----:R-:W-:Y:S01]  /*9ca0*/  @!P1 IMAD.X R3, RZ, RZ, R2, P2 ;  /* 0x000000ffff039224 */ /* 0x002fe200010e0602 */
[----:B------:R-:W-:Y:S02]  /*9cb0*/  @!P1 MOV R2, R14 ;  /* 0x0000000e00029202 */ /* 0x000fe40000000f00 */
[----:B------:R-:W0:Y:S04]  /*9cc0*/  SHFL.IDX PT, R14, R0, 0x3, 0x181f ;  /* 0x00781f00000e7f89 */ /* 0x000e2800000e0000 */
[----:B------:R1:W-:Y:S01]  /*9cd0*/  @!P1 LDGSTS.E.BYPASS.LTC128B.128 [R9+0x19400], desc[UR44][R2.64], !P0 ;  /* 0x1940000002099fae */ /* 0x0003e2000c101d6c */
[----:B------:R-:W-:Y:S01]  /*9ce0*/  ISETP.GE.AND P1, PT, R11, R4, PT ;  /* 0x000000040b00720c */ /* 0x000fe20003f26270 */
[C---:B------:R-:W-:Y:S02]  /*9cf0*/  VIADD R11, R7.reuse, 0x50 ;  /* 0x00000050070b7836 */ /* 0x040fe40000000000 */
[----:B-1----:R-:W1:Y:S01]  /*9d00*/  SHFL.IDX PT, R2, R5, 0x3, 0x181f ;  /* 0x00781f0005027f89 */ /* 0x002e6200000e0000 */
[----:B------:R-:W-:-:S09]  /*9d10*/  IADD3 R9, R7, 0x40, RZ ;  /* 0x0000004007097810 */ /* 0x000fd20007ffe0ff */
[----:B------:R-:W-:Y:S02]  /*9d20*/  @!P1 LEA R21, R6, UR38, 0x1 ;  /* 0x0000002606159c11 */ /* 0x000fe4000f8e08ff */
[----:B0-----:R-:W-:-:S05]  /*9d30*/  @!P1 LEA R14, P2, R8, R14, 0x1 ;  /* 0x0000000e080e9211 */ /* 0x001fca00078408ff */
[----:B-1----:R-:W-:Y:S02]  /*9d40*/  @!P1 IMAD.X R3, RZ, RZ, R2, P2 ;  /* 0x000000ffff039224 */ /* 0x002fe400010e0602 */
[----:B------:R-:W-:Y:S02]  /*9d50*/  @!P1 IMAD.MOV.U32 R2, RZ, RZ, R14 ;  /* 0x000000ffff029224 */ /* 0x000fe400078e000e */
[----:B------:R-:W0:Y:S04]  /*9d60*/  SHFL.IDX PT, R14, R0, 0x4, 0x181f ;  /* 0x00981f00000e7f89 */ /* 0x000e2800000e0000 */
[----:B------:R1:W-:Y:S01]  /*9d70*/  @!P1 LDGSTS.E.BYPASS.LTC128B.128 [R21+0x19c00], desc[UR44][R2.64], !P0 ;  /* 0x19c0000002159fae */ /* 0x0003e2000c101d6c */
[----:B------:R-:W-:-:S03]  /*9d80*/  ISETP.GE.AND P1, PT, R9, R4, PT ;  /* 0x000000040900720c */ /* 0x000fc60003f26270 */
[----:B-1----:R-:W1:Y:S10]  /*9d90*/  SHFL.IDX PT, R2, R5, 0x4, 0x181f ;  /* 0x00981f0005027f89 */ /* 0x002e7400000e0000 */
[----:B------:R-:W-:-:S02]  /*9da0*/  @!P1 LEA R9, R6, UR38, 0x1 ;  /* 0x0000002606099c11 */ /* 0x000fc4000f8e08ff */
        /* <DEDUP_REMOVED lines=23> */
.L_x_9173:
[----:B------:R-:W-:-:S05]  /*9f20*/  VIADD R7, R7, 0x70 ;  /* 0x0000007007077836 */ /* 0x000fca0000000000 */
[----:B------:R-:W-:Y:S01]  /*9f30*/  ISETP.GE.AND P1, PT, R7, R4, PT ;  /* 0x000000040700720c */ /* 0x000fe20003f26270 */
[----:B------:R-:W-:-:S05]  /*9f40*/  IMAD.MOV.U32 R4, RZ, RZ, 0x1 ;  /* 0x00000001ff047424 */ /* 0x000fca00078e00ff */
[----:B------:R-:W-:-:S07]  /*9f50*/  SHF.L.U32 R4, R4, 0x1f, RZ ;  /* 0x0000001f04047819 */ /* 0x000fce00000006ff */
[----:B01----:R-:W-:-:S05]  /*9f60*/  @!P1 LEA R2, P2, R8, R14, 0x1 ;  /* 0x0000000e08029211 */ /* 0x003fca00078408ff */
[----:B------:R-:W-:Y:S01]  /*9f70*/  @!P1 IMAD.X R3, RZ, RZ, R5, P2 ;  /* 0x000000ffff039224 */ /* 0x000fe200010e0605 */
[----:B------:R-:W-:-:S05]  /*9f80*/  @!P1 LEA R5, R6, UR38, 0x1 ;  /* 0x0000002606059c11 */ /* 0x000fca000f8e08ff */
        /* <DEDUP_REMOVED lines=11> */
.L_x_9174:
        /* <DEDUP_REMOVED lines=9> */
.L_x_9175:
        /* <DEDUP_REMOVED lines=8> */
.L_x_9086:
[----:B------:R-:W-:Y:S05]  /*a150*/  BSYNC B1 ;  /* 0x0000000000017941 */ /* 0x000fea0003800000 */
.L_x_9085:
        /* <DEDUP_REMOVED lines=10> */
[----:B--2---:R-:W-:-:S08]  /*a200*/  IMAD R2, R2, 0x60, RZ ;  /* 0x0000006002027824 */ /* 0x004fd000078e02ff */
.L_x_9087:
        /* <DEDUP_REMOVED lines=13> */
.L_x_9088:
        /* <DEDUP_REMOVED lines=13> */
.L_x_9089:
        /* <DEDUP_REMOVED lines=13> */
.L_x_9090:
        /* <DEDUP_REMOVED lines=8> */
.L_x_9083:
[----:B------:R-:W-:Y:S05]  /*a500*/  BSYNC B0 ;  /* 0x0000000000007941 */ /* 0x000fea0003800000 */
.L_x_9082:
[----:B0-----:R-:W2:Y:S01]  /*a510*/  LDL.LU R3, [R1+0x8] ;  /* 0x0000080001037983 */ /* 0x001ea20000300800 */
[----:B------:R-:W-:Y:S01]  /*a520*/  IMAD.MOV.U32 R9, RZ, RZ, RZ ;  /* 0x000000ffff097224 */ /* 0x000fe200078e00ff */
[----:B------:R-:W-:Y:S01]  /*a530*/  MOV R6, 0x1 ;  /* 0x0000000100067802 */ /* 0x000fe20000000f00 */
        /* <DEDUP_REMOVED lines=17> */
[----:B------:R-:W-:Y:S02]  /*a650*/  ISETP.NE.AND P0, PT, R0, UR6, PT ;  /* 0x0000000600007c0c */ /* 0x000fe4000bf05270 */
[----:B------:R-:W-:Y:S01]  /*a660*/  IMAD.U32 R11, RZ, RZ, UR5 ;  /* 0x00000005ff0b7e24 */ /* 0x000fe2000f8e00ff */
[----:B------:R-:W-:-:S04]  /*a670*/  MOV R0, 0x1 ;  /* 0x0000000100007802 */ /* 0x000fc80000000f00 */
[----:B------:R-:W-:-:S06]  /*a680*/  LOP3.LUT R11, R11, 0x1, RZ, 0xc0, !PT ;  /* 0x000000010b0b7812 */ /* 0x000fcc00078ec0ff */
[----:B------:R-:W-:Y:S05]  /*a690*/  @!P0 BRA `(.L_x_9091) ;  /* 0x0000001000488947 */ /* 0x000fea0003800000 */
[----:B------:R-:W-:Y:S01]  /*a6a0*/  R2UR UR4, R11 ;  /* 0x000000000b0472ca */ /* 0x000fe200000e0000 */
[----:B------:R-:W-:Y:S01]  /*a6b0*/  BSSY B0, `(.L_x_9091) ;  /* 0x0000110000007945 */ /* 0x000fe20003800000 */
[----:B------:R-:W-:-:S11]  /*a6c0*/  IMAD.MOV.U32 R0, RZ, RZ, 0x1 ;  /* 0x00000001ff007424 */ /* 0x000fd600078e00ff */
[----:B------:R-:W-:-:S06]  /*a6d0*/  UIADD3 UR4, UR5, -UR4, URZ ;  /* 0x8000000405047290 */ /* 0x000fcc000fffe03f */
[----:B------:R-:W-:-:S07]  /*a6e0*/  IMAD.U32 R8, RZ, RZ, UR4 ;  /* 0x00000004ff087e24 */ /* 0x000fce000f8e00ff */
.L_x_9124:
[----:B------:R-:W-:Y:S01]  /*a6f0*/  ISETP.NE.AND P0, PT, R19, RZ, PT ;  /* 0x000000ff1300720c */ /* 0x000fe20003f05270 */
[----:B------:R-:W-:Y:S01]  /*a700*/  VIADD R8, R8, 0xfffffffe ;  /* 0xfffffffe08087836 */ /* 0x000fe20000000000 */
[----:B------:R-:W-:Y:S04]  /*a710*/  BSSY B1, `(.L_x_9092) ;  /* 0x0000082000017945 */ /* 0x000fe80003800000 */
[----:B------:R-:W-:-:S07]  /*a720*/  ISETP.NE.AND P1, PT, R8, RZ, PT ;  /* 0x000000ff0800720c */ /* 0x000fce0003f25270 */
[----:B------:R-:W-:Y:S06]  /*a730*/  @!P0 BRA `(.L_x_9093) ;  /* 0x0000000400fc8947 */ /* 0x000fec0003800000 */
        /* <DEDUP_REMOVED lines=23> */
.L_x_9094:
[----:B------:R-:W1:Y:S01]  /*a8b0*/  S2R R2, SR_TID.X ;  /* 0x0000000000027919 */ /* 0x000e620000002100 */
[----:B------:R-:W-:Y:S01]  /*a8c0*/  BSSY B2, `(.L_x_9095) ;  /* 0x0000006000027945 */ /* 0x000fe20003800000 */
[----:B-1----:R-:W-:Y:S02]  /*a8d0*/  LOP3.LUT R3, R2, 0x7f, RZ, 0xc0, !PT ;  /* 0x0000007f02037812 */ /* 0x002fe400078ec0ff */
[----:B------:R-:W-:Y:S02]  /*a8e0*/  SHF.L.U32 R2, R0, 0x1f, RZ ;  /* 0x0000001f00027819 */ /* 0x000fe400000006ff */
[----:B------:R-:W-:Y:S02]  /*a8f0*/  ISETP.NE.AND P2, PT, R3, RZ, PT ;  /* 0x000000ff0300720c */ /* 0x000fe40003f45270 */
[----:B------:R-:W1:Y:S02]  /*a900*/  SYNCS.PHASECHK.TRANS64.TRYWAIT P0, [UR38+0x22848], R2 ;  /* 0x02284802ff0075a7 */ /* 0x000e640008000166 */
[----:B-1----:R-:W-:Y:S09]  /*a910*/  @!P0 BRA `(.L_x_9096) ;  /* 0x0000002400fc8947 */ /* 0x002ff20003800000 */
.L_x_9176:
[----:B------:R-:W-:Y:S05]  /*a920*/  BSYNC B2 ;  /* 0x0000000000027941 */ /* 0x000fea0003800000 */
.L_x_9095:
[----:B------:R-:W-:Y:S04]  /*a930*/  BSSY B2, `(.L_x_9097) ;  /* 0x0000007000027945 */ /* 0x000fe80003800000 */
[----:B------:R-:W-:Y:S05]  /*a940*/  @P2 BRA `(.L_x_9098) ;  /* 0x0000000000142947 */ /* 0x000fea0003800000 */
[----:B------:R-:W-:Y:S01]  /*a950*/  ISETP.NE.AND P0, PT, R10, RZ, PT ;  /* 0x000000ff0a00720c */ /* 0x000fe20003f05270 */
[----:B-1----:R-:W-:-:S04]  /*a960*/  IMAD.MOV.U32 R3, RZ, RZ, 0x3000 ;  /* 0x00003000ff037424 */ /* 0x002fc800078e00ff */
[----:B------:R2:W-:Y:S08]  /*a970*/  SYNCS.ARRIVE.TRANS64 RZ, [UR38+0x22838], R3 ;  /* 0x02283803ffff79a7 */ /* 0x0005f00008000026 */
[----:B--2---:R-:W-:Y:S05]  /*a980*/  @!P0 BRA `(.L_x_9098) ;  /* 0x0000000000048947 */ /* 0x004fea0003800000 */
[----:B------:R-:W-:Y:S01]  /*a990*/  BPT.TRAP 0x1 ;  /* 0x000000040000795c */ /* 0x000fe20000300000 */
.L_x_9098:
[----:B------:R-:W-:Y:S05]  /*a9a0*/  BSYNC B2 ;  /* 0x0000000000027941 */ /* 0x000fea0003800000 */
.L_x_9097:
[----:B0-----:R-:W-:Y:S01]  /*a9b0*/  IMAD.MOV.U32 R4, RZ, RZ, RZ ;  /* 0x000000ffff047224 */ /* 0x001fe200078e00ff */
[----:B------:R-:W-:Y:S01]  /*a9c0*/  ULDC.64 UR4, c[0x0][0x198] ;  /* 0x0000660000047ab9 */ /* 0x000fe20000000a00 */
[----:B------:R-:W-:Y:S01]  /*a9d0*/  PLOP3.LUT P0, PT, PT, PT, PT, 0x80, 0x0 ;  /* 0x000000000000781c */ /* 0x000fe20003f0f070 */
[----:B------:R-:W-:Y:S01]  /*a9e0*/  UIADD3 UR4, UP0, UR4, 0x370, URZ ;  /* 0x0000037004047890 */ /* 0x000fe2000ff1e03f */
[----:B------:R-:W-:Y:S01]  /*a9f0*/  IMAD R5, R13, 0x60, RZ ;  /* 0x000000600d057824 */ /* 0x000fe200078e02ff */
[----:B------:R-:W-:Y:S01]  /*aa00*/  R2UR UR34, R4 ;  /* 0x00000000042272ca */ /* 0x000fe200000e0000 */
[----:B------:R-:W-:Y:S02]  /*aa10*/  UIADD3 UR32, UR38, 0x1f400, URZ ;  /* 0x0001f40026207890 */ /* 0x000fe4000fffe03f */
[----:B------:R-:W-:Y:S02]  /*aa20*/  UIADD3 UR33, UR38, 0x22838, URZ ;  /* 0x0002283826217890 */ /* 0x000fe4000fffe03f */
[----:B------:R-:W-:Y:S01]  /*aa30*/  UIADD3.X UR5, URZ, UR5, URZ, UP0, !UPT ;  /* 0x000000053f057290 */ /* 0x000fe200087fe43f */
[----:B------:R-:W-:Y:S01]  /*aa40*/  UMOV UR6, 0x0 ;  /* 0x0000000000067882 */ /* 0x000fe20000000000 */
[----:B------:R-:W-:-:S10]  /*aa50*/  UMOV UR7, 0x14f00000 ;  /* 0x14f0000000077882 */ /* 0x000fd40000000000 */
.L_x_9099:
        /* <DEDUP_REMOVED lines=10> */
.L_x_9177:
[----:B------:R-:W-:Y:S05]  /*ab00*/  BSYNC B2 ;  /* 0x0000000000027941 */ /* 0x000fea0003800000 */
.L_x_9100:
        /* <DEDUP_REMOVED lines=9> */
.L_x_9103:
[----:B------:R-:W-:Y:S05]  /*aba0*/  BSYNC B2 ;  /* 0x0000000000027941 */ /* 0x000fea0003800000 */
.L_x_9102:
        /* <DEDUP_REMOVED lines=9> */
.L_x_9104:
        /* <DEDUP_REMOVED lines=13> */
.L_x_9105:
        /* <DEDUP_REMOVED lines=13> */
.L_x_9106:
        /* <DEDUP_REMOVED lines=13> */
.L_x_9107:
        /* <DEDUP_REMOVED lines=8> */
.L_x_9093:
[----:B------:R-:W-:Y:S05]  /*af30*/  BSYNC B1 ;  /* 0x0000000000017941 */ /* 0x000fea0003800000 */
.L_x_9092:
        /* <DEDUP_REMOVED lines=27> */
.L_x_9110:
[----:B------:R-:W1:Y:S01]  /*b0f0*/  S2R R2, SR_TID.X ;  /* 0x0000000000027919 */ /* 0x000e620000002100 */
[----:B------:R-:W-:Y:S01]  /*b100*/  BSSY B2, `(.L_x_9111) ;  /* 0x0000006000027945 */ /* 0x000fe20003800000 */
[----:B-1----:R-:W-:Y:S02]  /*b110*/  LOP3.LUT R3, R2, 0x7f, RZ, 0xc0, !PT ;  /* 0x0000007f02037812 */ /* 0x002fe400078ec0ff */
[----:B------:R-:W-:Y:S02]  /*b120*/  SHF.L.U32 R2, R0, 0x1f, RZ ;  /* 0x0000001f00027819 */ /* 0x000fe400000006ff */
[----:B------:R-:W-:Y:S02]  /*b130*/  ISETP.NE.AND P2, PT, R3, RZ, PT ;  /* 0x000000ff0300720c */ /* 0x000fe40003f45270 */
[----:B------:R-:W1:Y:S02]  /*b140*/  SYNCS.PHASECHK.TRANS64.TRYWAIT P0, [UR38+0x22840], R2 ;  /* 0x02284002ff0075a7 */ /* 0x000e640008000166 */
[----:B-1----:R-:W-:Y:S09]  /*b150*/  @!P0 BRA `(.L_x_9112) ;  /* 0x00000020001c8947 */ /* 0x002ff20003800000 */
.L_x_9178:
[----:B------:R-:W-:Y:S05]  /*b160*/  BSYNC B2 ;  /* 0x0000000000027941 */ /* 0x000fea0003800000 */
.L_x_9111:
[----:B------:R-:W-:Y:S04]  /*b170*/  BSSY B2, `(.L_x_9113) ;  /* 0x0000007000027945 */ /* 0x000fe80003800000 */
[----:B------:R-:W-:Y:S05]  /*b180*/  @P2 BRA `(.L_x_9114) ;  /* 0x0000000000142947 */ /* 0x000fea0003800000 */
[----:B------:R-:W-:Y:S01]  /*b190*/  ISETP.NE.AND P0, PT, R10, RZ, PT ;  /* 0x000000ff0a00720c */ /* 0x000fe20003f05270 */
[----:B-1----:R-:W-:-:S04]  /*b1a0*/  IMAD.MOV.U32 R3, RZ, RZ, 0x3000 ;  /* 0x00003000ff037424 */ /* 0x002fc800078e00ff */
[----:B------:R2:W-:Y:S08]  /*b1b0*/  SYNCS.ARRIVE.TRANS64 RZ, [UR38+0x22830], R3 ;  /* 0x02283003ffff79a7 */ /* 0x0005f00008000026 */
[----:B--2---:R-:W-:Y:S05]  /*b1c0*/  @!P0 BRA `(.L_x_9114) ;  /* 0x0000000000048947 */ /* 0x004fea0003800000 */
[----:B------:R-:W-:Y:S01]  /*b1d0*/  BPT.TRAP 0x1 ;  /* 0x000000040000795c */ /* 0x000fe20000300000 */
.L_x_9114:
[----:B------:R-:W-:Y:S05]  /*b1e0*/  BSYNC B2 ;  /* 0x0000000000027941 */ /* 0x000fea0003800000 */
.L_x_9113:
[----:B0-----:R-:W-:Y:S01]  /*b1f0*/  MOV R4, RZ ;  /* 0x000000ff00047202 */ /* 0x001fe20000000f00 */
[----:B------:R-:W-:Y:S01]  /*b200*/  ULDC.64 UR4, c[0x0][0x198] ;  /* 0x0000660000047ab9 */ /* 0x000fe20000000a00 */
[----:B------:R-:W-:Y:S01]  /*b210*/  PLOP3.LUT P0, PT, PT, PT, PT, 0x80, 0x0 ;  /* 0x000000000000781c */ /* 0x000fe20003f0f070 */
[----:B------:R-:W-:Y:S01]  /*b220*/  UIADD3 UR4, UP0, UR4, 0x370, URZ ;  /* 0x0000037004047890 */ /* 0x000fe2000ff1e03f */
[----:B------:R-:W-:Y:S01]  /*b230*/  R2UR UR10, R4 ;  /* 0x00000000040a72ca */ /* 0x000fe200000e0000 */
[----:B------:R-:W-:Y:S01]  /*b240*/  IMAD R12, R12, 0x60, RZ ;  /* 0x000000600c0c7824 */ /* 0x000fe200078e02ff */
[----:B------:R-:W-:Y:S02]  /*b250*/  UIADD3 UR8, UR38, 0x1c400, URZ ;  /* 0x0001c40026087890 */ /* 0x000fe4000fffe03f */
[----:B------:R-:W-:Y:S02]  /*b260*/  UIADD3 UR9, UR38, 0x22830, URZ ;  /* 0x0002283026097890 */ /* 0x000fe4000fffe03f */
[----:B------:R-:W-:Y:S01]  /*b270*/  UIADD3.X UR5, URZ, UR5, URZ, UP0, !UPT ;  /* 0x000000053f057290 */ /* 0x000fe200087fe43f */
[----:B------:R-:W-:Y:S01]  /*b280*/  UMOV UR6, 0x0 ;  /* 0x0000000000067882 */ /* 0x000fe20000000000 */
[----:B------:R-:W-:-:S10]  /*b290*/  UMOV UR7, 0x14f00000 ;  /* 0x14f0000000077882 */ /* 0x000fd40000000000 */
.L_x_9115:
        /* <DEDUP_REMOVED lines=11> */
.L_x_9179:
[----:B------:R-:W-:Y:S05]  /*b350*/  BSYNC B2 ;  /* 0x0000000000027941 */ /* 0x000fea0003800000 */
.L_x_9116:
        /* <DEDUP_REMOVED lines=9> */
.L_x_9119:
[----:B------:R-:W-:Y:S05]  /*b3f0*/  BSYNC B2 ;  /* 0x0000000000027941 */ /* 0x000fea0003800000 */
.L_x_9118:
        /* <DEDUP_REMOVED lines=9> */
.L_x_9120:
        /* <DEDUP_REMOVED lines=13> */
.L_x_9121:
        /* <DEDUP_REMOVED lines=13> */
.L_x_9122:
        /* <DEDUP_REMOVED lines=13> */
.L_x_9123:
        /* <DEDUP_REMOVED lines=8> */
.L_x_9109:
[----:B------:R-:W-:Y:S05]  /*b780*/  BSYNC B1 ;  /* 0x0000000000017941 */ /* 0x000fea0003800000 */
.L_x_9108:
[----:B------:R-:W-:Y:S01]  /*b790*/  IADD3 R7, R7, -0x2, RZ ;  /* 0xfffffffe07077810 */ /* 0x000fe20007ffe0ff */
[----:B------:R-:W-:Y:S06]  /*b7a0*/  @P1 BRA `(.L_x_9124) ;  /* 0xffffffec00d01947 */ /* 0x000fec000383ffff */
[----:B------:R-:W-:Y:S05]  /*b7b0*/  BSYNC B0 ;  /* 0x0000000000007941 */ /* 0x000fea0003800000 */
.L_x_9091:
        /* <DEDUP_REMOVED lines=27> */
.L_x_9127:
[----:B------:R-:W1:Y:S01]  /*b970*/  S2R R2, SR_TID.X ;  /* 0x0000000000027919 */ /* 0x000e620000002100 */
[----:B------:R-:W-:Y:S01]  /*b980*/  BSSY B1, `(.L_x_9128) ;  /* 0x0000006000017945 */ /* 0x000fe20003800000 */
[----:B-1----:R-:W-:Y:S02]  /*b990*/  LOP3.LUT R3, R2, 0x7f, RZ, 0xc0, !PT ;  /* 0x0000007f02037812 */ /* 0x002fe400078ec0ff */
[----:B------:R-:W-:Y:S02]  /*b9a0*/  SHF.L.U32 R2, R0, 0x1f, RZ ;  /* 0x0000001f00027819 */ /* 0x000fe400000006ff */
[----:B------:R-:W-:Y:S02]  /*b9b0*/  ISETP.NE.AND P1, PT, R3, RZ, PT ;  /* 0x000000ff0300720c */ /* 0x000fe40003f25270 */
[----:B------:R-:W1:Y:S02]  /*b9c0*/  SYNCS.PHASECHK.TRANS64.TRYWAIT P0, [UR38+0x22848], R2 ;  /* 0x02284802ff0075a7 */ /* 0x000e640008000166 */
[----:B-1----:R-:W-:Y:S09]  /*b9d0*/  @!P0 BRA `(.L_x_9129) ;  /* 0x00000018002c8947 */ /* 0x002ff20003800000 */
.L_x_9180:
[----:B------:R-:W-:Y:S05]  /*b9e0*/  BSYNC B1 ;  /* 0x0000000000017941 */ /* 0x000fea0003800000 */
.L_x_9128:
[----:B------:R-:W-:Y:S04]  /*b9f0*/  BSSY B1, `(.L_x_9130) ;  /* 0x0000007000017945 */ /* 0x000fe80003800000 */
[----:B------:R-:W-:Y:S05]  /*ba00*/  @P1 BRA `(.L_x_9131) ;  /* 0x0000000000141947 */ /* 0x000fea0003800000 */
[----:B------:R-:W-:Y:S01]  /*ba10*/  ISETP.NE.AND P0, PT, R10, RZ, PT ;  /* 0x000000ff0a00720c */ /* 0x000fe20003f05270 */
[----:B-1----:R-:W-:-:S04]  /*ba20*/  IMAD.MOV.U32 R3, RZ, RZ, 0x3000 ;  /* 0x00003000ff037424 */ /* 0x002fc800078e00ff */
[----:B------:R2:W-:Y:S08]  /*ba30*/  SYNCS.ARRIVE.TRANS64 RZ, [UR38+0x22838], R3 ;  /* 0x02283803ffff79a7 */ /* 0x0005f00008000026 */
[----:B--2---:R-:W-:Y:S05]  /*ba40*/  @!P0 BRA `(.L_x_9131) ;  /* 0x0000000000048947 */ /* 0x004fea0003800000 */
[----:B------:R-:W-:Y:S01]  /*ba50*/  BPT.TRAP 0x1 ;  /* 0x000000040000795c */ /* 0x000fe20000300000 */
.L_x_9131:
[----:B------:R-:W-:Y:S05]  /*ba60*/  BSYNC B1 ;  /* 0x0000000000017941 */ /* 0x000fea0003800000 */
.L_x_9130:
[----:B------:R-:W-:Y:S01]  /*ba70*/  IMAD.MOV.U32 R4, RZ, RZ, RZ ;  /* 0x000000ffff047224 */ /* 0x000fe200078e00ff */
        /* <DEDUP_REMOVED lines=10> */
.L_x_9132:
[----:B------:R-:W-:-:S13]  /*bb20*/  @P0 ELECT P2, URZ, PT ;  /* 0x00000000003f082f */ /* 0x000fda0003840000 */
[----:B-----5:R-:W-:Y:S01]  /*bb30*/  @P2 R2UR UR13, R16 ;  /* 0x00000000100d22ca */ /* 0x020fe200000e0000 */
[----:B------:R-:W-:Y:S01]  /*bb40*/  UMOV UR12, UR36 ;  /* 0x00000024000c7c82 */ /* 0x000fe20008000000 */
[----:B------:R-:W-:Y:S02]  /*bb50*/  @P2 R2UR UR11, R7 ;  /* 0x00000000070b22ca */ /* 0x000fe400000e0000 */
[----:B------:R-:W-:Y:S02]  /*bb60*/  @P2 PLOP3.LUT P0, PT, P2, PT, PT, 0x8, 0x0 ;  /* 0x000000000000281c */ /* 0x000fe4000170e170 */
[----:B------:R-:W-:-:S09]  /*bb70*/  PLOP3.LUT P2, PT, PT, PT, PT, 0x8, 0x0 ;  /* 0x000000000000781c */ /* 0x000fd20003f4e170 */
[----:B------:R2:W-:Y:S02]  /*bb80*/  UTMALDG.4D [UR8], [UR4], desc[UR6] ;  /* 0x00000608040075b4 */ /* 0x0005e40008019000 */
[----:B--2---:R-:W-:Y:S05]  /*bb90*/  @P0 BRA.U.ANY `(.L_x_9132) ;  /* 0xfffffffd00e00947 */ /* 0x004fea000393ffff */
[----:B------:R-:W2:Y:S01]  /*bba0*/  SYNCS.PHASECHK.TRANS64.TRYWAIT P0, [UR38+0x22868], R2 ;  /* 0x02286802ff0075a7 */ /* 0x000ea20008000166 */
[----:B------:R-:W-:Y:S04]  /*bbb0*/  BSSY B1, `(.L_x_9133) ;  /* 0x0000002000017945 */ /* 0x000fe80003800000 */
[----:B--2---:R-:W-:Y:S05]  /*bbc0*/  @!P0 BRA `(.L_x_9134) ;  /* 0x0000001400c88947 */ /* 0x004fea0003800000 */
.L_x_9181:
[----:B------:R-:W-:Y:S05]  /*bbd0*/  BSYNC B1 ;  /* 0x0000000000017941 */ /* 0x000fea0003800000 */
.L_x_9133:
        /* <DEDUP_REMOVED lines=9> */
.L_x_9136:
[----:B------:R-:W-:Y:S05]  /*bc70*/  BSYNC B1 ;  /* 0x0000000000017941 */ /* 0x000fea0003800000 */
.L_x_9135:
        /* <DEDUP_REMOVED lines=9> */
.L_x_9137:
        /* <DEDUP_REMOVED lines=13> */
.L_x_9138:
        /* <DEDUP_REMOVED lines=13> */
.L_x_9139:
        /* <DEDUP_REMOVED lines=13> */
.L_x_9140:
        /* <DEDUP_REMOVED lines=8> */
.L_x_9126:
[----:B------:R-:W-:Y:S05]  /*c000*/  BSYNC B0 ;  /* 0x0000000000007941 */ /* 0x000fea0003800000 */
.L_x_9125:
[----:B------:R-:W-:Y:S01]  /*c010*/  LOP3.LUT R0, R0, 0x1, RZ, 0x3c, !PT ;  /* 0x0000000100007812 */ /* 0x000fe200078e3cff */
[----:B------:R-:W-:Y:S02]  /*c020*/  IMAD.MOV.U32 R6, RZ, RZ, RZ ;  /* 0x000000ffff067224 */ /* 0x000fe400078e00ff */
[----:B------:R-:W-:-:S07]  /*c030*/  IMAD.MOV.U32 R9, RZ, RZ, RZ ;  /* 0x000000ffff097224 */ /* 0x000fce00078e00ff */
.L_x_9068:
[----:B------:R-:W1:Y:S01]  /*c040*/  S2R R3, SR_CgaCtaId ;  /* 0x0000000000037919 */ /* 0x000e620000008800 */
[----:B------:R-:W-:Y:S02]  /*c050*/  MOV R2, 0x400 ;  /* 0x0000040000027802 */ /* 0x000fe40000000f00 */
[----:B------:R-:W-:Y:S02]  /*c060*/  SHF.L.U32 R9, R9, 0x1f, RZ ;  /* 0x0000001f09097819 */ /* 0x000fe400000006ff */
[----:B-1----:R-:W-:-:S04]  /*c070*/  LEA R2, R3, R2, 0x18 ;  /* 0x0000000203027211 */ /* 0x002fc800078ec0ff */
[----:B------:R-:W1:Y:S02]  /*c080*/  SYNCS.PHASECHK.TRANS64.TRYWAIT P0, [R2+URZ+0x22820], R9 ;  /* 0x02282009020075a7 */ /* 0x000e64000800017f */
[----:B-1----:R-:W-:Y:S05]  /*c090*/  @!P0 BRA `(.L_x_9141) ;  /* 0x0000001000ac8947 */ /* 0x002fea0003800000 */
.L_x_9182:
[----:B------:R-:W-:-:S03]  /*c0a0*/  UMOV UR4, 0xffffffff ;  /* 0xffffffff00047882 */ /* 0x000fc60000000000 */
[----:B------:R-:W-:Y:S05]  /*c0b0*/  BRA.DIV UR4, `(.L_x_9142) ;  /* 0x0000001204b87947 */ /* 0x000fea000b800000 */
[----:B------:R-:W2:Y:S02]  /*c0c0*/  S2R R3, SR_TID.X ;  /* 0x0000000000037919 */ /* 0x000ea40000002100 */
[----:B--2---:R-:W-:-:S04]  /*c0d0*/  SHF.R.U32.HI R3, RZ, 0x5, R3 ;  /* 0x00000005ff037819 */ /* 0x004fc80000011603 */
[----:B------:R-:W-:-:S05]  /*c0e0*/  LOP3.LUT R3, R3, 0x3, RZ, 0xc0, !PT ;  /* 0x0000000303037812 */ /* 0x000fca00078ec0ff */
[----:B------:R2:W3:Y:S02]  /*c0f0*/  SHFL.IDX PT, R14, R3, RZ, 0x1f ;  /* 0x00001fff030e7589 */ /* 0x0004e400000e0000 */
.L_x_9185:
[----:B---3--:R-:W-:-:S13]  /*c100*/  ISETP.NE.AND P0, PT, R14, RZ, PT ;  /* 0x000000ff0e00720c */ /* 0x008fda0003f05270 */
[----:B------:R-:W-:Y:S05]  /*c110*/  @P0 BRA `(.L_x_9040) ;  /* 0x0000000000880947 */ /* 0x000fea0003800000 */
[----:B------:R-:W-:-:S03]  /*c120*/  UMOV UR4, 0xffffffff ;  /* 0xffffffff00047882 */ /* 0x000fc60000000000 */
[----:B------:R-:W-:Y:S05]  /*c130*/  BRA.DIV UR4, `(.L_x_9143) ;  /* 0x0000001204cc7947 */ /* 0x000fea000b800000 */
[----:B------:R-:W-:-:S13]  /*c140*/  ELECT P6, URZ, PT ;  /* 0x00000000003f782f */ /* 0x000fda00038c0000 */
.L_x_9188:
[----:B------:R-:W-:Y:S05]  /*c150*/  @!P6 BRA `(.L_x_9040) ;  /* 0x000000000078e947 */ /* 0x000fea0003800000 */
[----:B------:R-:W-:-:S06]  /*c160*/  ULOP3.LUT UR4, UR42, 0x2, URZ, 0xfc, !UPT ;  /* 0x000000022a047892 */ /* 0x000fcc000f8efc3f */
[----:B--2---:R-:W-:-:S04]  /*c170*/  MOV R3, UR4 ;  /* 0x0000000400037c02 */ /* 0x004fc80008000f00 */
[----:B------:R-:W-:-:S13]  /*c180*/  ISETP.NE.AND P2, PT, R3, 0x3, PT ;  /* 0x000000030300780c */ /* 0x000fda0003f45270 */
[----:B------:R-:W-:Y:S05]  /*c190*/  @!P2 BRA `(.L_x_9144) ;  /* 0x000000000004a947 */ /* 0x000fea0003800000 */
[----:B------:R-:W-:Y:S01]  /*c1a0*/  BPT.TRAP 0x1 ;  /* 0x000000040000795c */ /* 0x000fe20000300000 */
.L_x_9144:
        /* <DEDUP_REMOVED lines=8> */
[----:B------:R-:W-:Y:S02]  /*c230*/  LOP3.LUT R0, R0, R5, RZ, 0x3c, !PT ;  /* 0x0000000500007212 */ /* 0x000fe400078e3cff */
[----:B------:R-:W-:-:S02]  /*c240*/  LEA R5, R3, R8, 0x3 ;  /* 0x0000000803057211 */ /* 0x000fc400078e18ff */
[----:B------:R-:W-:Y:S01]  /*c250*/  SHF.L.U32 R0, R0, 0x1f, RZ ;  /* 0x0000001f00007819 */ /* 0x000fe200000006ff */
[----:B--2---:R-:W-:Y:S06]  /*c260*/  @!P0 BRA `(.L_x_9145) ;  /* 0x0000001000a08947 */ /* 0x004fec0003800000 */
.L_x_9189:
[----:B------:R-:W3:Y:S02]  /*c270*/  SYNCS.PHASECHK.TRANS64.TRYWAIT P0, [R5+URZ], R0 ;  /* 0x00000000050075a7 */ /* 0x000ee4000800017f */
[----:B---3--:R-:W-:Y:S05]  /*c280*/  @!P0 BRA `(.L_x_9146) ;  /* 0x0000001000ac8947 */ /* 0x008fea0003800000 */
.L_x_9190:
[----:B------:R-:W-:Y:S05]  /*c290*/  @!P2 BRA `(.L_x_9147) ;  /* 0x000000000004a947 */ /* 0x000fea0003800000 */
[----:B------:R-:W-:Y:S01]  /*c2a0*/  BPT.TRAP 0x1 ;  /* 0x000000040000795c */ /* 0x000fe20000300000 */
.L_x_9147:
[----:B-1----:R-:W-:-:S04]  /*c2b0*/  VIADD R2, R2, 0x22860 ;  /* 0x0002286002027836 */ /* 0x002fc80000000000 */
[----:B---3--:R-:W-:-:S04]  /*c2c0*/  IMAD R5, R6, 0x8, R2 ;  /* 0x0000000806057824 */ /* 0x008fc800078e0202 */
[----:B------:R-:W1:Y:S02]  /*c2d0*/  SYNCS.PHASECHK.TRANS64.TRYWAIT P0, [R5+URZ], R4 ;  /* 0x00000004050075a7 */ /* 0x000e64000800017f */
[----:B-1----:R-:W-:Y:S05]  /*c2e0*/  @!P0 BRA `(.L_x_9148) ;  /* 0x0000001000a88947 */ /* 0x002fea0003800000 */
.L_x_9191:
[----:B------:R-:W-:-:S07]  /*c2f0*/  IMAD R3, R3, 0x8, R2 ;  /* 0x0000000803037824 */ /* 0x000fce00078e0202 */
.L_x_9149:
[----:B---3--:R3:W4:Y:S02]  /*c300*/  SYNCS.PHASECHK.TRANS64.TRYWAIT P0, [R3+URZ], R0 ;  /* 0x00000000030075a7 */ /* 0x008724000800017f */
[----:B----4-:R-:W-:Y:S05]  /*c310*/  @!P0 NANOSLEEP.SYNCS 0x989680 ;  /* 0x009896800000895d */ /* 0x010fea0003900000 */
[----:B------:R-:W4:Y:S02]  /*c320*/  @!P0 SYNCS.PHASECHK.TRANS64 P0, [R3+URZ], R0 ;  /* 0x00000000030085a7 */ /* 0x000f24000800007f */
[----:B----4-:R-:W-:Y:S05]  /*c330*/  @!P0 BRA `(.L_x_9149) ;  /* 0xfffffffc00f08947 */ /* 0x010fea000383ffff */
.L_x_9040:
[----:B------:R-:W-:Y:S05]  /*c340*/  BSYNC B6 ;  /* 0x0000000000067941 */ /* 0x000fea0003800000 */
.L_x_9037:
[----:B------:R-:W-:Y:S05]  /*c350*/  EXIT ;  /* 0x000000000000794d */ /* 0x000fea0003800000 */
.L_x_9044:
[----:B0-----:R-:W-:-:S04]  /*c360*/  MOV R4, UR38 ;  /* 0x0000002600047c02 */ /* 0x001fc80008000f00 */
[----:B------:R0:W1:Y:S03]  /*c370*/  SYNCS.PHASECHK.TRANS64.TRYWAIT P0, [R4+URZ+0x22800], R7 ;  /* 0x02280007040075a7 */ /* 0x000066000800017f */
[----:B-1----:R-:W-:Y:S05]  /*c380*/  @!P0 NANOSLEEP.SYNCS 0x989680 ;  /* 0x009896800000895d */ /* 0x002fea0003900000 */
[----:B------:R-:W1:Y:S02]  /*c390*/  @!P0 SYNCS.PHASECHK.TRANS64 P0, [R4+URZ+0x22800], R7 ;  /* 0x02280007040085a7 */ /* 0x000e64000800007f */
[----:B-1----:R-:W-:Y:S05]  /*c3a0*/  @!P0 BRA `(.L_x_9044) ;  /* 0xfffffffc00ec8947 */ /* 0x002fea000383ffff */
[----:B------:R-:W-:Y:S05]  /*c3b0*/  BRA `(.L_x_9150) ;  /* 0xffffff50005c7947 */ /* 0x000fea000383ffff */
.L_x_9048:
[----:B0-----:R-:W-:-:S04]  /*c3c0*/  IMAD.U32 R4, RZ, RZ, UR38 ;  /* 0x00000026ff047e24 */ /* 0x001fc8000f8e00ff */
[----:B------:R0:W2:Y:S03]  /*c3d0*/  SYNCS.PHASECHK.TRANS64.TRYWAIT P1, [R4+URZ+0x22830], R7 ;  /* 0x02283007040075a7 */ /* 0x0000a6000802017f */
[----:B--2---:R-:W-:Y:S05]  /*c3e0*/  @!P1 NANOSLEEP.SYNCS 0x989680 ;  /* 0x009896800000995d */ /* 0x004fea0003900000 */
[----:B------:R-:W2:Y:S02]  /*c3f0*/  @!P1 SYNCS.PHASECHK.TRANS64 P1, [R4+URZ+0x22830], R7 ;  /* 0x02283007040095a7 */ /* 0x000ea4000802007f */
[----:B--2---:R-:W-:Y:S05]  /*c400*/  @!P1 BRA `(.L_x_9048) ;  /* 0xfffffffc00ec9947 */ /* 0x004fea000383ffff */
[----:B------:R-:W-:Y:S05]  /*c410*/  BRA `(.L_x_9047) ;  /* 0xffffff5000787947 */ /* 0x000fea000383ffff */
.L_x_9052:
[----:B--2---:R2:W3:Y:S02]  /*c420*/  SYNCS.PHASECHK.TRANS64.TRYWAIT P2, [R10+URZ+0x22850], R7 ;  /* 0x022850070a0075a7 */ /* 0x0044e4000804017f */
[----:B---3--:R-:W-:Y:S05]  /*c430*/  @!P2 NANOSLEEP.SYNCS 0x989680 ;  /* 0x009896800000a95d */ /* 0x008fea0003900000 */
[----:B------:R-:W3:Y:S02]  /*c440*/  @!P2 SYNCS.PHASECHK.TRANS64 P2, [R10+URZ+0x22850], R7 ;  /* 0x022850070a00a5a7 */ /* 0x000ee4000804007f */
[----:B---3--:R-:W-:Y:S05]  /*c450*/  @!P2 BRA `(.L_x_9052) ;  /* 0xfffffffc00f0a947 */ /* 0x008fea000383ffff */
[----:B------:R-:W-:Y:S05]  /*c460*/  BRA `(.L_x_9051) ;  /* 0xffffff6c008c7947 */ /* 0x000fea000383ffff */
.L_x_9057:
[----:B0-----:R-:W-:Y:S02]  /*c470*/  IMAD.U32 R3, RZ, RZ, UR26 ;  /* 0x0000001aff037e24 */ /* 0x001fe4000f8e00ff */
[----:B------:R-:W-:-:S04]  /*c480*/  IMAD.U32 R4, RZ, RZ, UR25 ;  /* 0x00000019ff047e24 */ /* 0x000fc8000f8e00ff */
[----:B------:R0:W1:Y:S03]  /*c490*/  SYNCS.PHASECHK.TRANS64.TRYWAIT P3, [R3+URZ+0x22830], R4 ;  /* 0x02283004030075a7 */ /* 0x000066000806017f */
[----:B-1----:R-:W-:Y:S05]  /*c4a0*/  @!P3 NANOSLEEP.SYNCS 0x989680 ;  /* 0x009896800000b95d */ /* 0x002fea0003900000 */
[----:B------:R-:W1:Y:S02]  /*c4b0*/  @!P3 SYNCS.PHASECHK.TRANS64 P3, [R3+URZ+0x22830], R4 ;  /* 0x022830040300b5a7 */ /* 0x000e64000806007f */
[----:B-1----:R-:W-:Y:S05]  /*c4c0*/  @!P3 BRA `(.L_x_9057) ;  /* 0xfffffffc00e8b947 */ /* 0x002fea000383ffff */
[----:B------:R-:W-:Y:S05]  /*c4d0*/  BRA `(.L_x_9056) ;  /* 0xffffff7000b07947 */ /* 0x000fea000383ffff */
.L_x_9061:
[----:B0-----:R-:W-:-:S04]  /*c4e0*/  MOV R7, UR25 ;  /* 0x0000001900077c02 */ /* 0x001fc80008000f00 */
[----:B------:R0:W1:Y:S03]  /*c4f0*/  SYNCS.PHASECHK.TRANS64.TRYWAIT P3, [R176+URZ+0x22850], R7 ;  /* 0x02285007b00075a7 */ /* 0x000066000806017f */
[----:B-1----:R-:W-:Y:S05]  /*c500*/  @!P3 NANOSLEEP.SYNCS 0x989680 ;  /* 0x009896800000b95d */ /* 0x002fea0003900000 */
[----:B------:R-:W1:Y:S02]  /*c510*/  @!P3 SYNCS.PHASECHK.TRANS64 P3, [R176+URZ+0x22850], R7 ;  /* 0x02285007b000b5a7 */ /* 0x000e64000806007f */
[----:B-1----:R-:W-:Y:S05]  /*c520*/  @!P3 BRA `(.L_x_9061) ;  /* 0xfffffffc00ecb947 */ /* 0x002fea000383ffff */
[----:B------:R-:W-:Y:S05]  /*c530*/  BRA `(.L_x_9060) ;  /* 0xffffff9000487947 */ /* 0x000fea000383ffff */
.L_x_9073:
[----:B------:R-:W-:Y:S01]  /*c540*/  IMAD.MOV.U32 R13, RZ, RZ, R19 ;  /* 0x000000ffff0d7224 */ /* 0x000fe200078e0013 */
[----:B------:R-:W-:Y:S01]  /*c550*/  MOV R15, 0xffffffff ;  /* 0xffffffff000f7802 */ /* 0x000fe20000000f00 */
[----:B------:R-:W-:Y:S02]  /*c560*/  IMAD.MOV.U32 R12, RZ, RZ, RZ ;  /* 0x000000ffff0c7224 */ /* 0x000fe400078e00ff */
[----:B------:R-:W-:-:S07]  /*c570*/  IMAD.MOV.U32 R11, RZ, RZ, 0x1f ;  /* 0x0000001fff0b7424 */ /* 0x000fce00078e00ff */
[----:B------:R-:W-:Y:S05]  /*c580*/  WARPSYNC.COLLECTIVE R15, `(.L_x_9151) ;  /* 0x000000000f087348 */ /* 0x000fea0003c00000 */
[----:B------:R0:W1:Y:S02]  /*c590*/  SHFL.IDX P6, R14, R13, R12, R11 ;  /* 0x0000000c0d0e7389 */ /* 0x00006400000c000b */
[----:B01----:R-:W-:Y:S01]  /*c5a0*/  ENDCOLLECTIVE ;  /* 0x000000000000791b */ /* 0x003fe20003800000 */
.L_x_9151:
[----:B------:R-:W-:Y:S05]  /*c5b0*/  BRA `(.L_x_9152) ;  /* 0xffffffcc00247947 */ /* 0x000fea000383ffff */
.L_x_9075:
[----:B------:R-:W-:Y:S01]  /*c5c0*/  BSSY B0, `(.L_x_9153) ;  /* 0x0000006000007945 */ /* 0x000fe20003800000 */
[----:B------:R-:W-:-:S07]  /*c5d0*/  IMAD.MOV.U32 R15, RZ, RZ, -0x1 ;  /* 0xffffffffff0f7424 */ /* 0x000fce00078e00ff */
[----:B------:R-:W-:Y:S05]  /*c5e0*/  WARPSYNC.COLLECTIVE R15, `(.L_x_9154) ;  /* 0x000000000f0c7348 */ /* 0x000fea0003c00000 */
[----:B------:R-:W-:Y:S02]  /*c5f0*/  ELECT P6, UR62, PT ;  /* 0x00000000003e782f */ /* 0x000fe400038c0000 */
[----:B------:R-:W-:Y:S01]  /*c600*/  MOV R14, UR62 ;  /* 0x0000003e000e7c02 */ /* 0x000fe20008000f00 */
[----:B------:R-:W-:Y:S10]  /*c610*/  ENDCOLLECTIVE ;  /* 0x000000000000791b */ /* 0x000ff40003800000 */
.L_x_9154:
[----:B------:R-:W-:Y:S05]  /*c620*/  BSYNC B0 ;  /* 0x0000000000007941 */ /* 0x000fea0003800000 */
.L_x_9153:
[----:B------:R-:W-:Y:S05]  /*c630*/  BRA `(.L_x_9155) ;  /* 0xffffffcc00247947 */ /* 0x000fea000383ffff */
.L_x_9077:
[----:B0-----:R-:W-:-:S04]  /*c640*/  IMAD.U32 R3, RZ, RZ, UR38 ;  /* 0x00000026ff037e24 */ /* 0x001fc8000f8e00ff */
[----:B------:R0:W1:Y:S03]  /*c650*/  SYNCS.PHASECHK.TRANS64.TRYWAIT P0, [R3+URZ+0x22840], R0 ;  /* 0x02284000030075a7 */ /* 0x000066000800017f */
[----:B-1----:R-:W-:Y:S05]  /*c660*/  @!P0 NANOSLEEP.SYNCS 0x989680 ;  /* 0x009896800000895d */ /* 0x002fea0003900000 */
[----:B------:R-:W1:Y:S02]  /*c670*/  @!P0 SYNCS.PHASECHK.TRANS64 P0, [R3+URZ+0x22840], R0 ;  /* 0x02284000030085a7 */ /* 0x000e64000800007f */
[----:B-1----:R-:W-:Y:S05]  /*c680*/  @!P0 BRA `(.L_x_9077) ;  /* 0xfffffffc00ec8947 */ /* 0x002fea000383ffff */
[----:B------:R-:W-:Y:S05]  /*c690*/  BRA `(.L_x_9156) ;  /* 0xffffffcc00847947 */ /* 0x000fea000383ffff */
.L_x_9080:
[----:B------:R-:W-:Y:S01]  /*c6a0*/  MOV R13, R5 ;  /* 0x00000005000d7202 */ /* 0x000fe20000000f00 */
[----:B------:R-:W-:Y:S02]  /*c6b0*/  IMAD.MOV.U32 R12, RZ, RZ, RZ ;  /* 0x000000ffff0c7224 */ /* 0x000fe400078e00ff */
[----:B------:R-:W-:Y:S02]  /*c6c0*/  IMAD.MOV.U32 R11, RZ, RZ, 0x181f ;  /* 0x0000181fff0b7424 */ /* 0x000fe400078e00ff */
[----:B------:R-:W-:Y:S02]  /*c6d0*/  IMAD.MOV.U32 R15, RZ, RZ, -0x1 ;  /* 0xffffffffff0f7424 */ /* 0x000fe400078e00ff */
[----:B------:R-:W-:-:S07]  /*c6e0*/  IMAD R7, R10, 0x80, R7 ;  /* 0x000000800a077824 */ /* 0x000fce00078e0207 */
[----:B------:R-:W-:Y:S05]  /*c6f0*/  WARPSYNC.COLLECTIVE R15, `(.L_x_9157) ;  /* 0x000000000f087348 */ /* 0x000fea0003c00000 */
[----:B------:R0:W1:Y:S02]  /*c700*/  SHFL.IDX P6, R14, R13, R12, R11 ;  /* 0x0000000c0d0e7389 */ /* 0x00006400000c000b */
[----:B01----:R-:W-:Y:S01]  /*c710*/  ENDCOLLECTIVE ;  /* 0x000000000000791b */ /* 0x003fe20003800000 */
.L_x_9157:
[----:B------:R-:W-:Y:S01]  /*c720*/  IADD3 R21, R7, 0x10, RZ ;  /* 0x0000001007157810 */ /* 0x000fe20007ffe0ff */
[----:B------:R-:W-:Y:S01]  /*c730*/  IMAD.MOV.U32 R13, RZ, RZ, R0 ;  /* 0x000000ffff0d7224 */ /* 0x000fe200078e0000 */
[----:B------:R-:W-:-:S07]  /*c740*/  MOV R2, R14 ;  /* 0x0000000e00027202 */ /* 0x000fce0000000f00 */
[----:B------:R-:W-:Y:S05]  /*c750*/  WARPSYNC.COLLECTIVE R15, `(.L_x_9158) ;  /* 0x000000000f087348 */ /* 0x000fea0003c00000 */
[----:B------:R0:W1:Y:S02]  /*c760*/  SHFL.IDX P6, R14, R13, R12, R11 ;  /* 0x0000000c0d0e7389 */ /* 0x00006400000c000b */
[----:B01----:R-:W-:Y:S01]  /*c770*/  ENDCOLLECTIVE ;  /* 0x000000000000791b */ /* 0x003fe20003800000 */
.L_x_9158:
[----:B------:R-:W-:Y:S02]  /*c780*/  ULDC UR4, c[0x0][0x288] ;  /* 0x0000a20000047ab9 */ /* 0x000fe40000000800 */
[----:B------:R-:W-:-:S05]  /*c790*/  IMAD R4, R4, UR4, RZ ;  /* 0x0000000404047c24 */ /* 0x000fca000f8e02ff */
[----:B------:R-:W-:Y:S01]  /*c7a0*/  ISETP.GE.AND P1, PT, R7, R4, PT ;  /* 0x000000040700720c */ /* 0x000fe20003f26270 */
[----:B------:R-:W-:Y:S02]  /*c7b0*/  IMAD.MOV.U32 R13, RZ, RZ, R5 ;  /* 0x000000ffff0d7224 */ /* 0x000fe400078e0005 */
[----:B------:R-:W-:-:S10]  /*c7c0*/  IMAD.MOV.U32 R12, RZ, RZ, 0x1 ;  /* 0x00000001ff0c7424 */ /* 0x000fd400078e00ff */
[----:B------:R-:W-:Y:S02]  /*c7d0*/  @!P1 LEA R9, R6, UR38, 0x1 ;  /* 0x0000002606099c11 */ /* 0x000fe4000f8e08ff */
[----:B------:R-:W-:-:S05]  /*c7e0*/  @!P1 LEA R14, P2, R8, R14, 0x1 ;  /* 0x0000000e080e9211 */ /* 0x000fca00078408ff */
[----:B------:R-:W-:Y:S02]  /*c7f0*/  @!P1 IMAD.X R3, RZ, RZ, R2, P2 ;  /* 0x000000ffff039224 */ /* 0x000fe400010e0602 */
[----:B------:R-:W-:-:S07]  /*c800*/  @!P1 IMAD.MOV.U32 R2, RZ, RZ, R14 ;  /* 0x000000ffff029224 */ /* 0x000fce00078e000e */
[----:B------:R-:W-:Y:S05]  /*c810*/  WARPSYNC.COLLECTIVE R15, `(.L_x_9159) ;  /* 0x000000000f087348 */ /* 0x000fea0003c00000 */
[----:B------:R0:W1:Y:S02]  /*c820*/  SHFL.IDX P6, R14, R13, R12, R11 ;  /* 0x0000000c0d0e7389 */ /* 0x00006400000c000b */
[----:B01----:R-:W-:Y:S01]  /*c830*/  ENDCOLLECTIVE ;  /* 0x000000000000791b */ /* 0x003fe20003800000 */
.L_x_9159:
[----:B------:R-:W-:Y:S01]  /*c840*/  @!PT LDS RZ, [RZ] ;  /* 0x00000000fffff984 */ /* 0x000fe20000000800 */
[----:B------:R-:W-:Y:S01]  /*c850*/  @!PT LDS RZ, [RZ] ;  /* 0x00000000fffff984 */ /* 0x000fe20000000800 */
[----:B------:R-:W-:Y:S01]  /*c860*/  @!PT LDS RZ, [RZ] ;  /* 0x00000000fffff984 */ /* 0x000fe20000000800 */
[----:B------:R0:W-:Y:S01]  /*c870*/  @!P1 LDGSTS.E.BYPASS.LTC128B.128 [R9+0x18400], desc[UR44][R2.64], !P0 ;  /* 0x1840000002099fae */ /* 0x0001e2000c101d6c */
[----:B------:R-:W-:Y:S02]  /*c880*/  ISETP.GE.AND P1, PT, R21, R4, PT ;  /* 0x000000041500720c */ /* 0x000fe40003f26270 */
[----:B------:R-:W-:Y:S01]  /*c890*/  MOV R13, R0 ;  /* 0x00000000000d7202 */ /* 0x000fe20000000f00 */
[----:B0-----:R-:W-:-:S10]  /*c8a0*/  VIADD R9, R7, 0x20 ;  /* 0x0000002007097836 */ /* 0x001fd40000000000 */
[----:B------:R-:W-:Y:S01]  /*c8b0*/  @!P1 LEA R21, R6, UR38, 0x1 ;  /* 0x0000002606159c11 */ /* 0x000fe2000f8e08ff */
[----:B------:R-:W-:-:S07]  /*c8c0*/  IMAD.MOV.U32 R2, RZ, RZ, R14 ;  /* 0x000000ffff027224 */ /* 0x000fce00078e000e */
[----:B------:R-:W-:Y:S05]  /*c8d0*/  WARPSYNC.COLLECTIVE R15, `(.L_x_9160) ;  /* 0x000000000f087348 */ /* 0x000fea0003c00000 */
[----:B------:R0:W1:Y:S02]  /*c8e0*/  SHFL.IDX P6, R14, R13, R12, R11 ;  /* 0x0000000c0d0e7389 */ /* 0x00006400000c000b */
[----:B01----:R-:W-:Y:S01]  /*c8f0*/  ENDCOLLECTIVE ;  /* 0x000000000000791b */ /* 0x003fe20003800000 */
.L_x_9160:
        /* <DEDUP_REMOVED lines=8> */
.L_x_9161:
        /* <DEDUP_REMOVED lines=12> */
.L_x_9162:
[----:B------:R-:W-:Y:S01]  /*ca40*/  IMAD.MOV.U32 R13, RZ, RZ, R5 ;  /* 0x000000ffff0d7224 */ /* 0x000fe200078e0005 */
[----:B------:R-:W-:Y:S02]  /*ca50*/  MOV R12, 0x3 ;  /* 0x00000003000c7802 */ /* 0x000fe40000000f00 */
[----:B------:R-:W-:-:S04]  /*ca60*/  @!P1 LEA R14, P2, R8, R14, 0x1 ;  /* 0x0000000e080e9211 */ /* 0x000fc800078408ff */
[----:B------:R-:W-:Y:S01]  /*ca70*/  @!P1 IADD3.X R3, RZ, R2, RZ, P2, !PT ;  /* 0x00000002ff039210 */ /* 0x000fe200017fe4ff */
[----:B------:R-:W-:-:S08]  /*ca80*/  @!P1 IMAD.MOV.U32 R2, RZ, RZ, R14 ;  /* 0x000000ffff029224 */ /* 0x000fd000078e000e */
[----:B------:R-:W-:Y:S05]  /*ca90*/  WARPSYNC.COLLECTIVE R15, `(.L_x_9163) ;  /* 0x000000000f087348 */ /* 0x000fea0003c00000 */
[----:B------:R0:W1:Y:S02]  /*caa0*/  SHFL.IDX P6, R14, R13, R12, R11 ;  /* 0x0000000c0d0e7389 */ /* 0x00006400000c000b */
[----:B01----:R-:W-:Y:S01]  /*cab0*/  ENDCOLLECTIVE ;  /* 0x000000000000791b */ /* 0x003fe20003800000 */
.L_x_9163:
        /* <DEDUP_REMOVED lines=12> */
.L_x_9164:
[----:B------:R-:W-:Y:S02]  /*cb80*/  IMAD.MOV.U32 R13, RZ, RZ, R5 ;  /* 0x000000ffff0d7224 */ /* 0x000fe400078e0005 */
[----:B------:R-:W-:Y:S01]  /*cb90*/  IMAD.MOV.U32 R12, RZ, RZ, 0x4 ;  /* 0x00000004ff0c7424 */ /* 0x000fe200078e00ff */
[----:B------:R-:W-:-:S05]  /*cba0*/  @!P1 LEA R14, P2, R8, R14, 0x1 ;  /* 0x0000000e080e9211 */ /* 0x000fca00078408ff */
[----:B------:R-:W-:Y:S01]  /*cbb0*/  @!P1 IMAD.X R3, RZ, RZ, R2, P2 ;  /* 0x000000ffff039224 */ /* 0x000fe200010e0602 */
[----:B------:R-:W-:-:S07]  /*cbc0*/  @!P1 MOV R2, R14 ;  /* 0x0000000e00029202 */ /* 0x000fce0000000f00 */
[----:B------:R-:W-:Y:S05]  /*cbd0*/  WARPSYNC.COLLECTIVE R15, `(.L_x_9165) ;  /* 0x000000000f087348 */ /* 0x000fea0003c00000 */
[----:B------:R0:W1:Y:S02]  /*cbe0*/  SHFL.IDX P6, R14, R13, R12, R11 ;  /* 0x0000000c0d0e7389 */ /* 0x00006400000c000b */
[----:B01----:R-:W-:Y:S01]  /*cbf0*/  ENDCOLLECTIVE ;  /* 0x000000000000791b */ /* 0x003fe20003800000 */
.L_x_9165:
[----:B------:R-:W-:Y:S01]  /*cc00*/  @!PT LDS RZ, [RZ] ;  /* 0x00000000fffff984 */ /* 0x000fe20000000800 */
[----:B------:R-:W-:Y:S01]  /*cc10*/  @!PT LDS RZ, [RZ] ;  /* 0x00000000fffff984 */ /* 0x000fe20000000800 */
[----:B------:R-:W-:Y:S01]  /*cc20*/  @!PT LDS RZ, [RZ] ;  /* 0x00000000fffff984 */ /* 0x000fe20000000800 */
[----:B------:R0:W-:Y:S01]  /*cc30*/  @!P1 LDGSTS.E.BYPASS.LTC128B.128 [R21+0x19c00], desc[UR44][R2.64], !P0 ;  /* 0x19c0000002159fae */ /* 0x0001e2000c101d6c */
[----:B------:R-:W-:Y:S01]  /*cc40*/  ISETP.GE.AND P1, PT, R9, R4, PT ;  /* 0x000000040900720c */ /* 0x000fe20003f26270 */
[----:B------:R-:W-:Y:S01]  /*cc50*/  IMAD.MOV.U32 R13, RZ, RZ, R0 ;  /* 0x000000ffff0d7224 */ /* 0x000fe200078e0000 */
[----:B0-----:R-:W-:-:S11]  /*cc60*/  IADD3 R21, R7, 0x50, RZ ;  /* 0x0000005007157810 */ /* 0x001fd60007ffe0ff */
[----:B------:R-:W-:Y:S02]  /*cc70*/  @!P1 LEA R9, R6, UR38, 0x1 ;  /* 0x0000002606099c11 */ /* 0x000fe4000f8e08ff */
[----:B------:R-:W-:-:S07]  /*cc80*/  MOV R2, R14 ;  /* 0x0000000e00027202 */ /* 0x000fce0000000f00 */
[----:B------:R-:W-:Y:S05]  /*cc90*/  WARPSYNC.COLLECTIVE R15, `(.L_x_9166) ;  /* 0x000000000f087348 */ /* 0x000fea0003c00000 */
[----:B------:R0:W1:Y:S02]  /*cca0*/  SHFL.IDX P6, R14, R13, R12, R11 ;  /* 0x0000000c0d0e7389 */ /* 0x00006400000c000b */
[----:B01----:R-:W-:Y:S01]  /*ccb0*/  ENDCOLLECTIVE ;  /* 0x000000000000791b */ /* 0x003fe20003800000 */
.L_x_9166:
[----:B------:R-:W-:Y:S02]  /*ccc0*/  IMAD.MOV.U32 R13, RZ, RZ, R5 ;  /* 0x000000ffff0d7224 */ /* 0x000fe400078e0005 */
[----:B------:R-:W-:Y:S01]  /*ccd0*/  IMAD.MOV.U32 R12, RZ, RZ, 0x5 ;  /* 0x00000005ff0c7424 */ /* 0x000fe200078e00ff */
[----:B------:R-:W-:-:S05]  /*cce0*/  @!P1 LEA R14, P2, R8, R14, 0x1 ;  /* 0x0000000e080e9211 */ /* 0x000fca00078408ff */
[----:B------:R-:W-:Y:S02]  /*ccf0*/  @!P1 IMAD.X R3, RZ, RZ, R2, P2 ;  /* 0x000000ffff039224 */ /* 0x000fe400010e0602 */
[----:B------:R-:W-:-:S07]  /*cd00*/  @!P1 IMAD.MOV.U32 R2, RZ, RZ, R14 ;  /* 0x000000ffff029224 */ /* 0x000fce00078e000e */
[----:B------:R-:W-:Y:S05]  /*cd10*/  WARPSYNC.COLLECTIVE R15, `(.L_x_9167) ;  /* 0x000000000f087348 */ /* 0x000fea0003c00000 */
[----:B------:R0:W1:Y:S02]  /*cd20*/  SHFL.IDX P6, R14, R13, R12, R11 ;  /* 0x0000000c0d0e7389 */ /* 0x00006400000c000b */
[----:B01----:R-:W-:Y:S01]  /*cd30*/  ENDCOLLECTIVE ;  /* 0x000000000000791b */ /* 0x003fe20003800000 */
.L_x_9167:
        /* <DEDUP_REMOVED lines=11> */
.L_x_9168:
[----:B------:R-:W-:Y:S01]  /*cdf0*/  IMAD.MOV.U32 R13, RZ, RZ, R5 ;  /* 0x000000ffff0d7224 */ /* 0x000fe200078e0005 */
[----:B------:R-:W-:Y:S02]  /*ce00*/  MOV R12, 0x6 ;  /* 0x00000006000c7802 */ /* 0x000fe40000000f00 */
[----:B------:R-:W-:-:S05]  /*ce10*/  @!P1 LEA R14, P2, R8, R14, 0x1 ;  /* 0x0000000e080e9211 */ /* 0x000fca00078408ff */
[----:B------:R-:W-:Y:S02]  /*ce20*/  @!P1 IMAD.X R3, RZ, RZ, R2, P2 ;  /* 0x000000ffff039224 */ /* 0x000fe400010e0602 */
[----:B------:R-:W-:-:S07]  /*ce30*/  @!P1 IMAD.MOV.U32 R2, RZ, RZ, R14 ;  /* 0x000000ffff029224 */ /* 0x000fce00078e000e */
[----:B------:R-:W-:Y:S05]  /*ce40*/  WARPSYNC.COLLECTIVE R15, `(.L_x_9169) ;  /* 0x000000000f087348 */ /* 0x000fea0003c00000 */
[----:B------:R0:W1:Y:S02]  /*ce50*/  SHFL.IDX P6, R14, R13, R12, R11 ;  /* 0x0000000c0d0e7389 */ /* 0x00006400000c000b */
[----:B01----:R-:W-:Y:S01]  /*ce60*/  ENDCOLLECTIVE ;  /* 0x000000000000791b */ /* 0x003fe20003800000 */
.L_x_9169:
[----:B------:R-:W-:Y:S01]  /*ce70*/  @!PT LDS RZ, [RZ] ;  /* 0x00000000fffff984 */ /* 0x000fe20000000800 */
[----:B------:R-:W-:Y:S01]  /*ce80*/  @!PT LDS RZ, [RZ] ;  /* 0x00000000fffff984 */ /* 0x000fe20000000800 */
[----:B------:R-:W-:Y:S01]  /*ce90*/  @!PT LDS RZ, [RZ] ;  /* 0x00000000fffff984 */ /* 0x000fe20000000800 */
[----:B------:R0:W-:Y:S01]  /*cea0*/  @!P1 LDGSTS.E.BYPASS.LTC128B.128 [R21+0x1ac00], desc[UR44][R2.64], !P0 ;  /* 0x1ac0000002159fae */ /* 0x0001e2000c101d6c */
[----:B------:R-:W-:Y:S02]  /*ceb0*/  IMAD.MOV.U32 R13, RZ, RZ, R0 ;  /* 0x000000ffff0d7224 */ /* 0x000fe400078e0000 */
[----:B0-----:R-:W-:-:S05]  /*cec0*/  VIADD R3, R7, 0x60 ;  /* 0x0000006007037836 */ /* 0x001fca0000000000 */
[----:B------:R-:W-:Y:S01]  /*ced0*/  ISETP.GE.AND P1, PT, R3, R4, PT ;  /* 0x000000040300720c */ /* 0x000fe20003f26270 */
[----:B------:R-:W-:-:S12]  /*cee0*/  IMAD.MOV.U32 R2, RZ, RZ, R14 ;  /* 0x000000ffff027224 */ /* 0x000fd800078e000e */
[----:B------:R-:W-:Y:S05]  /*cef0*/  WARPSYNC.COLLECTIVE R15, `(.L_x_9170) ;  /* 0x000000000f087348 */ /* 0x000fea0003c00000 */
[----:B------:R0:W1:Y:S02]  /*cf00*/  SHFL.IDX P6, R14, R13, R12, R11 ;  /* 0x0000000c0d0e7389 */ /* 0x00006400000c000b */
[----:B01----:R-:W-:Y:S01]  /*cf10*/  ENDCOLLECTIVE ;  /* 0x000000000000791b */ /* 0x003fe20003800000 */
.L_x_9170:
[----:B------:R-:W-:Y:S01]  /*cf20*/  @!P1 LEA R9, R6, UR38, 0x1 ;  /* 0x0000002606099c11 */ /* 0x000fe2000f8e08ff */
[----:B------:R-:W-:Y:S02]  /*cf30*/  IMAD.MOV.U32 R13, RZ, RZ, R5 ;  /* 0x000000ffff0d7224 */ /* 0x000fe400078e0005 */
[----:B------:R-:W-:Y:S01]  /*cf40*/  IMAD.MOV.U32 R12, RZ, RZ, 0x7 ;  /* 0x00000007ff0c7424 */ /* 0x000fe200078e00ff */
[----:B------:R-:W-:-:S04]  /*cf50*/  @!P1 LEA R14, P2, R8, R14, 0x1 ;  /* 0x0000000e080e9211 */ /* 0x000fc800078408ff */
[----:B------:R-:W-:Y:S01]  /*cf60*/  @!P1 IADD3.X R3, RZ, R2, RZ, P2, !PT ;  /* 0x00000002ff039210 */ /* 0x000fe200017fe4ff */
[----:B------:R-:W-:-:S08]  /*cf70*/  @!P1 IMAD.MOV.U32 R2, RZ, RZ, R14 ;  /* 0x000000ffff029224 */ /* 0x000fd000078e000e */
[----:B------:R-:W-:Y:S05]  /*cf80*/  WARPSYNC.COLLECTIVE R15, `(.L_x_9171) ;  /* 0x000000000f087348 */ /* 0x000fea0003c00000 */
[----:B------:R0:W1:Y:S02]  /*cf90*/  SHFL.IDX P6, R14, R13, R12, R11 ;  /* 0x0000000c0d0e7389 */ /* 0x00006400000c000b */
[----:B01----:R-:W-:Y:S01]  /*cfa0*/  ENDCOLLECTIVE ;  /* 0x000000000000791b */ /* 0x003fe20003800000 */
.L_x_9171:
[----:B------:R-:W-:Y:S01]  /*cfb0*/  @!PT LDS RZ, [RZ] ;  /* 0x00000000fffff984 */ /* 0x000fe20000000800 */
[----:B------:R-:W-:Y:S01]  /*cfc0*/  @!PT LDS RZ, [RZ] ;  /* 0x00000000fffff984 */ /* 0x000fe20000000800 */
[----:B------:R-:W-:Y:S01]  /*cfd0*/  @!PT LDS RZ, [RZ] ;  /* 0x00000000fffff984 */ /* 0x000fe20000000800 */
[----:B------:R0:W-:Y:S01]  /*cfe0*/  @!P1 LDGSTS.E.BYPASS.LTC128B.128 [R9+0x1b400], desc[UR44][R2.64], !P0 ;  /* 0x1b40000002099fae */ /* 0x0001e2000c101d6c */
[----:B------:R-:W-:Y:S01]  /*cff0*/  IMAD.MOV.U32 R13, RZ, RZ, R0 ;  /* 0x000000ffff0d7224 */ /* 0x000fe200078e0000 */
[----:B------:R-:W-:-:S07]  /*d000*/  MOV R5, R14 ;  /* 0x0000000e00057202 */ /* 0x000fce0000000f00 */
[----:B0-----:R-:W-:Y:S05]  /*d010*/  WARPSYNC.COLLECTIVE R15, `(.L_x_9172) ;  /* 0x000000000f087348 */ /* 0x001fea0003c00000 */
[----:B------:R1:W2:Y:S02]  /*d020*/  SHFL.IDX P6, R14, R13, R12, R11 ;  /* 0x0000000c0d0e7389 */ /* 0x0002a400000c000b */
[----:B012---:R-:W-:Y:S01]  /*d030*/  ENDCOLLECTIVE ;  /* 0x000000000000791b */ /* 0x007fe20003800000 */
.L_x_9172:
[----:B------:R-:W-:Y:S05]  /*d040*/  BRA `(.L_x_9173) ;  /* 0xffffffcc00b47947 */ /* 0x000fea000383ffff */
.L_x_9081:
[----:B0-----:R-:W-:-:S04]  /*d050*/  IMAD.U32 R3, RZ, RZ, UR38 ;  /* 0x00000026ff037e24 */ /* 0x001fc8000f8e00ff */
[----:B------:R0:W1:Y:S03]  /*d060*/  SYNCS.PHASECHK.TRANS64.TRYWAIT P0, [R3+URZ+0x22820], R4 ;  /* 0x02282004030075a7 */ /* 0x000066000800017f */
[----:B-1----:R-:W-:Y:S05]  /*d070*/  @!P0 NANOSLEEP.SYNCS 0x989680 ;  /* 0x009896800000895d */ /* 0x002fea0003900000 */
[----:B------:R-:W1:Y:S02]  /*d080*/  @!P0 SYNCS.PHASECHK.TRANS64 P0, [R3+URZ+0x22820], R4 ;  /* 0x02282004030085a7 */ /* 0x000e64000800007f */
[----:B-1----:R-:W-:Y:S05]  /*d090*/  @!P0 BRA `(.L_x_9081) ;  /* 0xfffffffc00ec8947 */ /* 0x002fea000383ffff */
[----:B------:R-:W-:Y:S05]  /*d0a0*/  BRA `(.L_x_9174) ;  /* 0xffffffcc00e47947 */ /* 0x000fea000383ffff */
.L_x_9084:
[----:B0-----:R-:W-:-:S04]  /*d0b0*/  IMAD.U32 R3, RZ, RZ, UR38 ;  /* 0x00000026ff037e24 */ /* 0x001fc8000f8e00ff */
[----:B------:R0:W1:Y:S03]  /*d0c0*/  SYNCS.PHASECHK.TRANS64.TRYWAIT P0, [R3+URZ+0x22860], R4 ;  /* 0x02286004030075a7 */ /* 0x000066000800017f */
[----:B-1----:R-:W-:Y:S05]  /*d0d0*/  @!P0 NANOSLEEP.SYNCS 0x989680 ;  /* 0x009896800000895d */ /* 0x002fea0003900000 */
[----:B------:R-:W1:Y:S02]  /*d0e0*/  @!P0 SYNCS.PHASECHK.TRANS64 P0, [R3+URZ+0x22860], R4 ;  /* 0x02286004030085a7 */ /* 0x000e64000800007f */
[----:B-1----:R-:W-:Y:S05]  /*d0f0*/  @!P0 BRA `(.L_x_9084) ;  /* 0xfffffffc00ec8947 */ /* 0x002fea000383ffff */
[----:B------:R-:W-:Y:S05]  /*d100*/  BRA `(.L_x_9175) ;  /* 0xffffffcc00f07947 */ /* 0x000fea000383ffff */
.L_x_9096:
[----:B-1----:R-:W-:-:S04]  /*d110*/  MOV R3, UR38 ;  /* 0x0000002600037c02 */ /* 0x002fc80008000f00 */
[----:B------:R1:W2:Y:S03]  /*d120*/  SYNCS.PHASECHK.TRANS64.TRYWAIT P0, [R3+URZ+0x22848], R2 ;  /* 0x02284802030075a7 */ /* 0x0002a6000800017f */
[----:B--2---:R-:W-:Y:S05]  /*d130*/  @!P0 NANOSLEEP.SYNCS 0x989680 ;  /* 0x009896800000895d */ /* 0x004fea0003900000 */
[----:B------:R-:W2:Y:S02]  /*d140*/  @!P0 SYNCS.PHASECHK.TRANS64 P0, [R3+URZ+0x22848], R2 ;  /* 0x02284802030085a7 */ /* 0x000ea4000800007f */
[----:B--2---:R-:W-:Y:S05]  /*d150*/  @!P0 BRA `(.L_x_9096) ;  /* 0xfffffffc00ec8947 */ /* 0x004fea000383ffff */
[----:B------:R-:W-:Y:S05]  /*d160*/  BRA `(.L_x_9176) ;  /* 0xffffffd400ec7947 */ /* 0x000fea000383ffff */
.L_x_9101:
[----:B01----:R-:W-:-:S04]  /*d170*/  IMAD.U32 R3, RZ, RZ, UR38 ;  /* 0x00000026ff037e24 */ /* 0x003fc8000f8e00ff */
[----:B------:R0:W1:Y:S03]  /*d180*/  SYNCS.PHASECHK.TRANS64.TRYWAIT P0, [R3+URZ+0x22868], R2 ;  /* 0x02286802030075a7 */ /* 0x000066000800017f */
[----:B-1----:R-:W-:Y:S05]  /*d190*/  @!P0 NANOSLEEP.SYNCS 0x989680 ;  /* 0x009896800000895d */ /* 0x002fea0003900000 */
[----:B------:R-:W1:Y:S02]  /*d1a0*/  @!P0 SYNCS.PHASECHK.TRANS64 P0, [R3+URZ+0x22868], R2 ;  /* 0x02286802030085a7 */ /* 0x000e64000800007f */
[----:B-1----:R-:W-:Y:S05]  /*d1b0*/  @!P0 BRA `(.L_x_9101) ;  /* 0xfffffffc00ec8947 */ /* 0x002fea000383ffff */
[----:B------:R-:W-:Y:S05]  /*d1c0*/  BRA `(.L_x_9177) ;  /* 0xffffffd8004c7947 */ /* 0x000fea000383ffff */
.L_x_9112:
[----:B-1----:R-:W-:-:S04]  /*d1d0*/  IMAD.U32 R3, RZ, RZ, UR38 ;  /* 0x00000026ff037e24 */ /* 0x002fc8000f8e00ff */
[----:B------:R1:W2:Y:S03]  /*d1e0*/  SYNCS.PHASECHK.TRANS64.TRYWAIT P0, [R3+URZ+0x22840], R2 ;  /* 0x02284002030075a7 */ /* 0x0002a6000800017f */
[----:B--2---:R-:W-:Y:S05]  /*d1f0*/  @!P0 NANOSLEEP.SYNCS 0x989680 ;  /* 0x009896800000895d */ /* 0x004fea0003900000 */
[----:B------:R-:W2:Y:S02]  /*d200*/  @!P0 SYNCS.PHASECHK.TRANS64 P0, [R3+URZ+0x22840], R2 ;  /* 0x02284002030085a7 */ /* 0x000ea4000800007f */
[----:B--2---:R-:W-:Y:S05]  /*d210*/  @!P0 BRA `(.L_x_9112) ;  /* 0xfffffffc00ec8947 */ /* 0x004fea000383ffff */
[----:B------:R-:W-:Y:S05]  /*d220*/  BRA `(.L_x_9178) ;  /* 0xffffffdc00cc7947 */ /* 0x000fea000383ffff */
.L_x_9117:
[----:B01----:R-:W-:-:S04]  /*d230*/  IMAD.U32 R3, RZ, RZ, UR38 ;  /* 0x00000026ff037e24 */ /* 0x003fc8000f8e00ff */
[----:B------:R0:W1:Y:S03]  /*d240*/  SYNCS.PHASECHK.TRANS64.TRYWAIT P0, [R3+URZ+0x22860], R2 ;  /* 0x02286002030075a7 */ /* 0x000066000800017f */
[----:B-1----:R-:W-:Y:S05]  /*d250*/  @!P0 NANOSLEEP.SYNCS 0x989680 ;  /* 0x009896800000895d */ /* 0x002fea0003900000 */
[----:B------:R-:W1:Y:S02]  /*d260*/  @!P0 SYNCS.PHASECHK.TRANS64 P0, [R3+URZ+0x22860], R2 ;  /* 0x02286002030085a7 */ /* 0x000e64000800007f */
[----:B-1----:R-:W-:Y:S05]  /*d270*/  @!P0 BRA `(.L_x_9117) ;  /* 0xfffffffc00ec8947 */ /* 0x002fea000383ffff */
[----:B------:R-:W-:Y:S05]  /*d280*/  BRA `(.L_x_9179) ;  /* 0xffffffe000307947 */ /* 0x000fea000383ffff */
.L_x_9129:
[----:B-1----:R-:W-:-:S04]  /*d290*/  MOV R3, UR38 ;  /* 0x0000002600037c02 */ /* 0x002fc80008000f00 */
[----:B------:R1:W2:Y:S03]  /*d2a0*/  SYNCS.PHASECHK.TRANS64.TRYWAIT P0, [R3+URZ+0x22848], R2 ;  /* 0x02284802030075a7 */ /* 0x0002a6000800017f */
[----:B--2---:R-:W-:Y:S05]  /*d2b0*/  @!P0 NANOSLEEP.SYNCS 0x989680 ;  /* 0x009896800000895d */ /* 0x004fea0003900000 */
[----:B------:R-:W2:Y:S02]  /*d2c0*/  @!P0 SYNCS.PHASECHK.TRANS64 P0, [R3+URZ+0x22848], R2 ;  /* 0x02284802030085a7 */ /* 0x000ea4000800007f */
[----:B--2---:R-:W-:Y:S05]  /*d2d0*/  @!P0 BRA `(.L_x_9129) ;  /* 0xfffffffc00ec8947 */ /* 0x004fea000383ffff */
[----:B------:R-:W-:Y:S05]  /*d2e0*/  BRA `(.L_x_9180) ;  /* 0xffffffe400bc7947 */ /* 0x000fea000383ffff */
.L_x_9134:
[----:B-1----:R-:W-:-:S04]  /*d2f0*/  IMAD.U32 R3, RZ, RZ, UR38 ;  /* 0x00000026ff037e24 */ /* 0x002fc8000f8e00ff */
[----:B------:R1:W2:Y:S03]  /*d300*/  SYNCS.PHASECHK.TRANS64.TRYWAIT P0, [R3+URZ+0x22868], R2 ;  /* 0x02286802030075a7 */ /* 0x0002a6000800017f */
[----:B--2---:R-:W-:Y:S05]  /*d310*/  @!P0 NANOSLEEP.SYNCS 0x989680 ;  /* 0x009896800000895d */ /* 0x004fea0003900000 */
[----:B------:R-:W2:Y:S02]  /*d320*/  @!P0 SYNCS.PHASECHK.TRANS64 P0, [R3+URZ+0x22868], R2 ;  /* 0x02286802030085a7 */ /* 0x000ea4000800007f */
[----:B--2---:R-:W-:Y:S05]  /*d330*/  @!P0 BRA `(.L_x_9134) ;  /* 0xfffffffc00ec8947 */ /* 0x004fea000383ffff */
[----:B------:R-:W-:Y:S05]  /*d340*/  BRA `(.L_x_9181) ;  /* 0xffffffe800207947 */ /* 0x000fea000383ffff */
.L_x_9141:
[----:B-1----:R1:W2:Y:S02]  /*d350*/  SYNCS.PHASECHK.TRANS64.TRYWAIT P0, [R2+URZ+0x22820], R9 ;  /* 0x02282009020075a7 */ /* 0x0022a4000800017f */
[----:B--2---:R-:W-:Y:S05]  /*d360*/  @!P0 NANOSLEEP.SYNCS 0x989680 ;  /* 0x009896800000895d */ /* 0x004fea0003900000 */
[----:B------:R-:W2:Y:S02]  /*d370*/  @!P0 SYNCS.PHASECHK.TRANS64 P0, [R2+URZ+0x22820], R9 ;  /* 0x02282009020085a7 */ /* 0x000ea4000800007f */
[----:B--2---:R-:W-:Y:S05]  /*d380*/  @!P0 BRA `(.L_x_9141) ;  /* 0xfffffffc00f08947 */ /* 0x004fea000383ffff */
[----:B------:R-:W-:Y:S05]  /*d390*/  BRA `(.L_x_9182) ;  /* 0xffffffec00407947 */ /* 0x000fea000383ffff */
.L_x_9142:
[----:B------:R-:W2:Y:S01]  /*d3a0*/  S2R R3, SR_TID.X ;  /* 0x0000000000037919 */ /* 0x000ea20000002100 */
[----:B------:R-:W-:Y:S01]  /*d3b0*/  BSSY B0, `(.L_x_9183) ;  /* 0x000000a000007945 */ /* 0x000fe20003800000 */
[----:B------:R-:W-:Y:S01]  /*d3c0*/  IMAD.MOV.U32 R12, RZ, RZ, RZ ;  /* 0x000000ffff0c7224 */ /* 0x000fe200078e00ff */
[----:B------:R-:W-:Y:S01]  /*d3d0*/  MOV R11, 0x1f ;  /* 0x0000001f000b7802 */ /* 0x000fe20000000f00 */
[----:B------:R-:W-:Y:S01]  /*d3e0*/  IMAD.MOV.U32 R15, RZ, RZ, -0x1 ;  /* 0xffffffffff0f7424 */ /* 0x000fe200078e00ff */
[----:B--2---:R-:W-:-:S04]  /*d3f0*/  SHF.R.U32.HI R3, RZ, 0x5, R3 ;  /* 0x00000005ff037819 */ /* 0x004fc80000011603 */
[----:B------:R-:W-:-:S05]  /*d400*/  LOP3.LUT R3, R3, 0x3, RZ, 0xc0, !PT ;  /* 0x0000000303037812 */ /* 0x000fca00078ec0ff */
[----:B------:R-:W-:-:S07]  /*d410*/  IMAD.MOV.U32 R13, RZ, RZ, R3 ;  /* 0x000000ffff0d7224 */ /* 0x000fce00078e0003 */
[----:B01----:R-:W-:Y:S05]  /*d420*/  WARPSYNC.COLLECTIVE R15, `(.L_x_9184) ;  /* 0x000000000f087348 */ /* 0x003fea0003c00000 */
[----:B------:R2:W3:Y:S02]  /*d430*/  SHFL.IDX P6, R14, R13, R12, R11 ;  /* 0x0000000c0d0e7389 */ /* 0x0004e400000c000b */
[----:B0123--:R-:W-:Y:S01]  /*d440*/  ENDCOLLECTIVE ;  /* 0x000000000000791b */ /* 0x00ffe20003800000 */
.L_x_9184:
[----:B------:R-:W-:Y:S05]  /*d450*/  BSYNC B0 ;  /* 0x0000000000007941 */ /* 0x000fea0003800000 */
.L_x_9183:
[----:B------:R-:W-:Y:S05]  /*d460*/  BRA `(.L_x_9185) ;  /* 0xffffffec00247947 */ /* 0x000fea000383ffff */
.L_x_9143:
[----:B------:R-:W-:Y:S01]  /*d470*/  BSSY B0, `(.L_x_9186) ;  /* 0x0000006000007945 */ /* 0x000fe20003800000 */
[----:B------:R-:W-:-:S07]  /*d480*/  IMAD.MOV.U32 R15, RZ, RZ, -0x1 ;  /* 0xffffffffff0f7424 */ /* 0x000fce00078e00ff */
[----:B012---:R-:W-:Y:S05]  /*d490*/  WARPSYNC.COLLECTIVE R15, `(.L_x_9187) ;  /* 0x000000000f0c7348 */ /* 0x007fea0003c00000 */
[----:B------:R-:W-:Y:S02]  /*d4a0*/  ELECT P6, UR62, PT ;  /* 0x00000000003e782f */ /* 0x000fe400038c0000 */
[----:B------:R-:W-:Y:S01]  /*d4b0*/  MOV R14, UR62 ;  /* 0x0000003e000e7c02 */ /* 0x000fe20008000f00 */
[----:B012---:R-:W-:Y:S10]  /*d4c0*/  ENDCOLLECTIVE ;  /* 0x000000000000791b */ /* 0x007ff40003800000 */
.L_x_9187:
[----:B------:R-:W-:Y:S05]  /*d4d0*/  BSYNC B0 ;  /* 0x0000000000007941 */ /* 0x000fea0003800000 */
.L_x_9186:
[----:B------:R-:W-:Y:S05]  /*d4e0*/  BRA `(.L_x_9188) ;  /* 0xffffffec00187947 */ /* 0x000fea000383ffff */
.L_x_9145:
[----:B--2---:R2:W3:Y:S02]  /*d4f0*/  SYNCS.PHASECHK.TRANS64.TRYWAIT P0, [R7+URZ], R4 ;  /* 0x00000004070075a7 */ /* 0x0044e4000800017f */
[----:B---3--:R-:W-:Y:S05]  /*d500*/  @!P0 NANOSLEEP.SYNCS 0x989680 ;  /* 0x009896800000895d */ /* 0x008fea0003900000 */
[----:B------:R-:W3:Y:S02]  /*d510*/  @!P0 SYNCS.PHASECHK.TRANS64 P0, [R7+URZ], R4 ;  /* 0x00000004070085a7 */ /* 0x000ee4000800007f */
[----:B---3--:R-:W-:Y:S05]  /*d520*/  @!P0 BRA `(.L_x_9145) ;  /* 0xfffffffc00f08947 */ /* 0x008fea000383ffff */
[----:B------:R-:W-:Y:S05]  /*d530*/  BRA `(.L_x_9189) ;  /* 0xffffffec004c7947 */ /* 0x000fea000383ffff */
.L_x_9146:
[----:B---3--:R3:W4:Y:S02]  /*d540*/  SYNCS.PHASECHK.TRANS64.TRYWAIT P0, [R5+URZ], R0 ;  /* 0x00000000050075a7 */ /* 0x008724000800017f */
[----:B----4-:R-:W-:Y:S05]  /*d550*/  @!P0 NANOSLEEP.SYNCS 0x989680 ;  /* 0x009896800000895d */ /* 0x010fea0003900000 */
[----:B------:R-:W4:Y:S02]  /*d560*/  @!P0 SYNCS.PHASECHK.TRANS64 P0, [R5+URZ], R0 ;  /* 0x00000000050085a7 */ /* 0x000f24000800007f */
[----:B----4-:R-:W-:Y:S05]  /*d570*/  @!P0 BRA `(.L_x_9146) ;  /* 0xfffffffc00f08947 */ /* 0x010fea000383ffff */
[----:B------:R-:W-:Y:S05]  /*d580*/  BRA `(.L_x_9190) ;  /* 0xffffffec00407947 */ /* 0x000fea000383ffff */
.L_x_9148:
[----:B-1----:R1:W3:Y:S02]  /*d590*/  SYNCS.PHASECHK.TRANS64.TRYWAIT P0, [R5+URZ], R4 ;  /* 0x00000004050075a7 */ /* 0x0022e4000800017f */
[----:B---3--:R-:W-:Y:S05]  /*d5a0*/  @!P0 NANOSLEEP.SYNCS 0x989680 ;  /* 0x009896800000895d */ /* 0x008fea0003900000 */
[----:B------:R-:W3:Y:S02]  /*d5b0*/  @!P0 SYNCS.PHASECHK.TRANS64 P0, [R5+URZ], R4 ;  /* 0x00000004050085a7 */ /* 0x000ee4000800007f */
[----:B---3--:R-:W-:Y:S05]  /*d5c0*/  @!P0 BRA `(.L_x_9148) ;  /* 0xfffffffc00f08947 */ /* 0x008fea000383ffff */
[----:B------:R-:W-:Y:S05]  /*d5d0*/  BRA `(.L_x_9191) ;  /* 0xffffffec00447947 */ /* 0x000fea000383ffff */
.L_x_9192:
        /* <DEDUP_REMOVED lines=10> */
.L_x_15188:


//--------------------- .text._ZN7cutlass13device_kernelIN5flash11enable_sm90INS1_16FlashAttnFwdSm90INS1_25CollectiveMainloopFwdSm90ILi2EN4cute5tupleIJNS5_1CILi1EEES8_S8_EEENS6_IJNS7_ILi128EEENS7_ILi96EEENS7_ILi64EEEEEELi256ENS_10bfloat16_tEfNS_4arch4Sm90ELb0ELb0ELb1ELb0ELb0ELb0ELb1ELb1ELb0ELb1ELb1ELb0EEENS1_21CollectiveEpilogueFwdINS6_IJSA_NS7_ILi256EEESB_EEES9_SE_SG_Li256ELb0ELb1ELb1ELb0EEENS1_19SingleTileSchedulerILb0ELb1ELb1ELi128EEEEEEEEEvNT_6ParamsE --------------------------
	.section	.text._ZN7cutlass13device_kernelIN5flash11enable_sm90INS1_16FlashAttnFwdSm90INS1_25CollectiveMainloopFwdSm90ILi2EN4cute5tupleIJNS5_1CILi1EEES8_S8_EEENS6_IJNS7_ILi128EEENS7_ILi96EEENS7_ILi64EEEEEELi256ENS_10bfloat16_tEfNS_4arch4Sm90ELb0ELb0ELb1ELb0ELb0ELb0ELb1ELb1ELb0ELb1ELb1ELb0EEENS1_21CollectiveEpilogueFwdINS6_IJSA_NS7_ILi256EEESB_EEES9_SE_SG_Li256ELb0ELb1ELb1ELb0EEENS1_19SingleTileSchedulerILb0ELb1ELb1ELi128EEEEEEEEEvNT_6ParamsE,"ax",@progbits
	.align	128
.text._ZN7cutlass13device_kernelIN5flash11enable_sm90INS1_16FlashAttnFwdSm90INS1_25CollectiveMainloopFwdSm90ILi2EN4cute5tupleIJNS5_1CILi1EEES8_S8_EEENS6_IJNS7_ILi128EEENS7_ILi96EEENS7_ILi64EEEEEELi256ENS_10bfloat16_tEfNS_4arch4Sm90ELb0ELb0ELb1ELb0ELb0ELb0ELb1ELb1ELb0ELb1ELb1ELb0EEENS1_21CollectiveEpilogueFwdINS6_IJSA_NS7_ILi256EEESB_EEES9_SE_SG_Li256ELb0ELb1ELb1ELb0EEENS1_19SingleTileSchedulerILb0ELb1ELb1ELi128EEEEEEEEEvNT_6ParamsE:
        .type           _ZN7cutlass13device_kernelIN5flash11enable_sm90INS1_16FlashAttnFwdSm90INS1_25CollectiveMainloopFwdSm90ILi2EN4cute5tupleIJNS5_1CILi1EEES8_S8_EEENS6_IJNS7_ILi128EEENS7_ILi96EEENS7_ILi64EEEEEELi256ENS_10bfloat16_tEfNS_4arch4Sm90ELb0ELb0ELb1ELb0ELb0ELb0ELb1ELb1ELb0ELb1ELb1ELb0EEENS1_21CollectiveEpilogueFwdINS6_IJSA_NS7_ILi256EEESB_EEES9_SE_SG_Li256ELb0ELb1ELb1ELb0EEENS1_19SingleTileSchedulerILb0ELb1ELb1ELi128EEEEEEEEEvNT_6ParamsE,@function
        .size           _ZN7cutlass13device_kernelIN5flash11enable_sm90INS1_16FlashAttnFwdSm90INS1_25CollectiveMainloopFwdSm90ILi2EN4cute5tupleIJNS5_1CILi1EEES8_S8_EEENS6_IJNS7_ILi128EEENS7_ILi96EEENS7_ILi64EEEEEELi256ENS_10bfloat16_tEfNS_4arch4Sm90ELb0ELb0ELb1ELb0ELb0ELb0ELb1ELb1ELb0ELb1ELb1ELb0EEENS1_21CollectiveEpilogueFwdINS6_IJSA_NS7_ILi256EEESB_EEES9_SE_SG_Li256ELb0ELb1ELb1ELb0EEENS1_19SingleTileSchedulerILb0ELb1ELb1ELi128EEEEEEEEEvNT_6ParamsE,(.L_x_15189 - _ZN7cutlass13device_kernelIN5flash11enable_sm90INS1_16FlashAttnFwdSm90INS1_25CollectiveMainloopFwdSm90ILi2EN4cute5tupleIJNS5_1CILi1EEES8_S8_EEENS6_IJNS7_ILi128EEENS7_ILi96EEENS7_ILi64EEEEEELi256ENS_10bfloat16_tEfNS_4arch4Sm90ELb0ELb0ELb1ELb0ELb0ELb0ELb1ELb1ELb0ELb1ELb1ELb0EEENS1_21CollectiveEpilogueFwdINS6_IJSA_NS7_ILi256EEESB_EEES9_SE_SG_Li256ELb0ELb1ELb1ELb0EEENS1_19SingleTileSchedulerILb0ELb1ELb1ELi128EEEEEEEEEvNT_6ParamsE)
        .other          _ZN7cutlass13device_kernelIN5flash11enable_sm90INS1_16FlashAttnFwdSm90INS1_25CollectiveMainloopFwdSm90ILi2EN4cute5tupleIJNS5_1CILi1EEES8_S8_EEENS6_IJNS7_ILi128EEENS7_ILi96EEENS7_ILi64EEEEEELi256ENS_10bfloat16_tEfNS_4arch4Sm90ELb0ELb0ELb1ELb0ELb0ELb0ELb1ELb1ELb0ELb1ELb1ELb0EEENS1_21CollectiveEpilogueFwdINS6_IJSA_NS7_ILi256EEESB_EEES9_SE_SG_Li256ELb0ELb1ELb1ELb0EEENS1_19SingleTileSchedulerILb0ELb1ELb1ELi128EEEEEEEEEvNT_6ParamsE,@"STO_CUDA_ENTRY STV_DEFAULT"
_ZN7cutlass13device_kernelIN5flash11enable_sm90INS1_16FlashAttnFwdSm90INS1_25CollectiveMainloopFwdSm90ILi2EN4cute5tupleIJNS5_1CILi1EEES8_S8_EEENS6_IJNS7_ILi128EEENS7_ILi96EEENS7_ILi64EEEEEELi256ENS_10bfloat16_tEfNS_4arch4Sm90ELb0ELb0ELb1ELb0ELb0ELb0ELb1ELb1ELb0ELb1ELb1ELb0EEENS1_21CollectiveEpilogueFwdINS6_IJSA_NS7_ILi256EEESB_EEES9_SE_SG_Li256ELb0ELb1ELb1ELb0EEENS1_19SingleTileSchedulerILb0ELb1ELb1ELi128EEEEEEEEEvNT_6ParamsE:
        /* <DEDUP_REMOVED lines=18> */
.L_x_9194:
[----:B------:R-:W-:Y:S05]  /*0120*/  BSYNC B0 ;  /* 0x0000000000007941 */ /* 0x000fea0003800000 */
.L_x_9193:
        /* <DEDUP_REMOVED lines=43> */
.L_x_9195:
        /* <DEDUP_REMOVED lines=22> */
.L_x_9196:
        /* <DEDUP_REMOVED lines=18> */
.L_x_9197:
        /* <DEDUP_REMOVED lines=22> */
.L_x_9198:
        /* <DEDUP_REMOVED lines=22> */
.L_x_9199:
        /* <DEDUP_REMOVED lines=9> */
.L_x_9202:
[----:B------:R-:W-:-:S08]  /*09b0*/  NOP ;  /* 0x0000000000007918 */ /* 0x000fd00000000000 */
[----:B------:R-:W1:Y:S02]  /*09c0*/  USETMAXREG.TRY_ALLOC.CTAPOOL UP0, 0xf0 ;  /* 0x000000f0000079c8 */ /* 0x000e640008000600 */
[----:B-1----:R-:W-:-:S13]  /*09d0*/  PLOP3.LUT P0, PT, PT, PT, UP0, 0x80, 0x0 ;  /* 0x000000000000781c */ /* 0x002fda0003f0f008 */
[----:B------:R-:W-:Y:S05]  /*09e0*/  @!P0 BRA `(.L_x_9202) ;  /* 0xfffffffc00f08947 */ /* 0x000fea000383ffff */
[----:B------:R-:W1:Y:S01]  /*09f0*/  S2UR UR6, SR_CTAID.Y ;  /* 0x00000000000679c3 */ /* 0x000e620000002600 */
[----:B------:R-:W-:-:S07]  /*0a00*/  ULDC UR7, c[0x0][0xd50] ;  /* 0x0003540000077ab9 */ /* 0x000fce0000000800 */
[----:B------:R-:W-:Y:S08]  /*0a10*/  BAR.ARV 0x8, 0x180 ;  /* 0x0206000000007b1d */ /* 0x000ff00000002000 */
[----:B------:R-:W2:Y:S01]  /*0a20*/  S2UR UR8, SR_CTAID.Z ;  /* 0x00000000000879c3 */ /* 0x000ea20000002700 */
[----:B------:R-:W-:Y:S01]  /*0a30*/  ISETP.NE.AND P0, PT, R19, 0x1, PT ;  /* 0x000000011300780c */ /* 0x000fe20003f05270 */
[----:B------:R-:W-:-:S11]  /*0a40*/  UISETP.NE.AND UP0, UPT, UR7, 0x1, UPT ;  /* 0x000000010700788c */ /* 0x000fd6000bf05270 */
[----:B------:R-:W-:Y:S01]  /*0a50*/  @UP0 ULDC UR4, c[0x0][0xd54] ;  /* 0x0003550000040ab9 */ /* 0x000fe20000000800 */
[----:B------:R-:W-:Y:S06]  /*0a60*/  @!P0 BAR.ARV 0x9, 0x100 ;  /* 0x0244000000008b1d */ /* 0x000fec0000002000 */
[----:B-1----:R-:W-:Y:S01]  /*0a70*/  UIMAD.WIDE.U32 UR4, UR6, UR4, URZ ;  /* 0x00000004060472a5 */ /* 0x002fe2000f8e003f */
[----:B------:R-:W-:Y:S01]  /*0a80*/  @UP0 ULDC UR9, c[0x0][0xd58] ;  /* 0x0003560000090ab9 */ /* 0x000fe20000000800 */
[----:B------:R-:W-:Y:S01]  /*0a90*/  UMOV UR10, UR6 ;  /* 0x00000006000a7c82 */ /* 0x000fe20008000000 */
[----:B--2---:R-:W-:Y:S01]  /*0aa0*/  ISETP.LE.AND P0, PT, RZ, UR8, PT ;  /* 0x00000008ff007c0c */ /* 0x004fe2000bf03270 */
[----:B------:R-:W-:-:S04]  /*0ab0*/  @UP0 USHF.R.U32.HI UR10, URZ, UR9, UR5 ;  /* 0x000000093f0a0299 */ /* 0x000fc80008011605 */
[----:B------:R-:W-:Y:S02]  /*0ac0*/  UIADD3 UR4, -UR10, URZ, URZ ;  /* 0x0000003f0a047290 */ /* 0x000fe4000fffe13f */
[----:B------:R-:W-:Y:S02]  /*0ad0*/  IMAD.U32 R18, RZ, RZ, UR10 ;  /* 0x0000000aff127e24 */ /* 0x000fe4000f8e00ff */
        /* <DEDUP_REMOVED lines=54> */
.L_x_9204:
[----:B------:R-:W-:Y:S01]  /*0e40*/  UIMAD UR5, UR9, UR4, URZ ;  /* 0x00000004090572a4 */ /* 0x000fe2000f8e023f */
[----:B------:R-:W-:Y:S01]  /*0e50*/  IMAD.U32 R0, RZ, RZ, UR6 ;  /* 0x00000006ff007e24 */ /* 0x000fe2000f8e00ff */
[----:B0-----:R-:W0:Y:S01]  /*0e60*/  S2R R2, SR_TID.X ;  /* 0x0000000000027919 */ /* 0x001e220000002100 */
[----:B------:R-:W-:Y:S01]  /*0e70*/  IMAD.U32 R3, RZ, RZ, UR4 ;  /* 0x00000004ff037e24 */ /* 0x000fe2000f8e00ff */
[----:B------:R-:W-:Y:S02]  /*0e80*/  PLOP3.LUT P0, PT, PT, PT, PT, 0x80, 0x0 ;  /* 0x000000000000781c */ /* 0x000fe40003f0f070 */
[----:B------:R-:W-:Y:S01]  /*0e90*/  CS2R R150, SRZ ;  /* 0x0000000000967805 */ /* 0x000fe2000001ff00 */
[----:B------:R-:W-:Y:S01]  /*0ea0*/  IMAD.U32 R17, RZ, RZ, UR5 ;  /* 0x00000005ff117e24 */ /* 0x000fe2000f8e00ff */
        /* <DEDUP_REMOVED lines=27> */
[----:B0-----:R-:W-:Y:S02]  /*1060*/  IADD3 R22, R2, -0x80, RZ ;  /* 0xffffff8002167810 */ /* 0x001fe40007ffe0ff */
        /* <DEDUP_REMOVED lines=49> */
[----:B------:R-:W-:Y:S02]  /*1380*/  UIADD3 UR6, UR7, 0x18400, URZ ;  /* 0x0001840007067890 */ /* 0x000fe4000fffe03f */
[----:B------:R-:W-:Y:S02]  /*1390*/  IMAD.U32 R16, RZ, RZ, UR7 ;  /* 0x00000007ff107e24 */ /* 0x000fe4000f8e00ff */
[----:B------:R-:W-:Y:S01]  /*13a0*/  ULOP3.LUT UP0, URZ, UR6, 0x1bf, URZ, 0xc0, !UPT ;  /* 0x000001bf063f7892 */ /* 0x000fe2000f80c03f */
[----:B-1----:R-:W-:-:S05]  /*13b0*/  R2UR UR4, R0 ;  /* 0x00000000000472ca */ /* 0x002fca00000e0000 */
[----:B------:R-:W-:-:S08]  /*13c0*/  PLOP3.LUT P0, PT, PT, PT, UP0, 0x80, 0x0 ;  /* 0x000000000000781c */ /* 0x000fd00003f0f008 */
[----:B------:R-:W-:-:S04]  /*13d0*/  ULEA.HI UR5, UR4, UR4, URZ, 0x1 ;  /* 0x0000000404057291 */ /* 0x000fc8000f8f083f */
[----:B------:R-:W-:-:S04]  /*13e0*/  ULOP3.LUT UR5, UR5, 0xffffe, URZ, 0xc0, !UPT ;  /* 0x000ffffe05057892 */ /* 0x000fc8000f8ec03f */
[----:B------:R-:W-:Y:S01]  /*13f0*/  UIADD3 UR36, UR4, -UR5, URZ ;  /* 0x8000000504247290 */ /* 0x000fe2000fffe03f */
        /* <DEDUP_REMOVED lines=17> */
.L_x_9206:
[----:B------:R-:W-:Y:S02]  /*1510*/  R2UR UR4, R16 ;  /* 0x00000000100472ca */ /* 0x000fe400000e0000 */
[----:B------:R-:W-:Y:S02]  /*1520*/  SHF.L.U32 R10, RZ, 0x1f, RZ ;  /* 0x0000001fff0a7819 */ /* 0x000fe400000006ff */
[----:B------:R-:W-:-:S09]  /*1530*/  IADD3 R15, R19, 0x8, RZ ;  /* 0x00000008130f7810 */ /* 0x000fd20007ffe0ff */
[----:B------:R-:W0:Y:S02]  /*1540*/  SYNCS.PHASECHK.TRANS64.TRYWAIT P0, [UR4+0x32400], R10 ;  /* 0x0324000aff0075a7 */ /* 0x000e240008000144 */
[----:B0-----:R-:W-:Y:S05]  /*1550*/  @!P0 BRA `(.L_x_9207) ;  /* 0x000000d000108947 */ /* 0x001fea0003800000 */
.L_x_9318:
[----:B------:R-:W-:Y:S05]  /*1560*/  WARPSYNC.ALL ;  /* 0x0000000000007948 */ /* 0x000fea0003800000 */
[----:B------:R-:W2:Y:S01]  /*1570*/  LDL R0, [R1+0x30] ;  /* 0x0000300001007983 */ /* 0x000ea20000100800 */
[----:B------:R1:W-:Y:S01]  /*1580*/  BAR.SYNC.DEFER_BLOCKING R15, 0x100 ;  /* 0x0004000f0000751d */ /* 0x0003e20000010000 */
[----:B--2---:R-:W-:-:S13]  /*1590*/  R2UR UR4, R0 ;  /* 0x00000000000472ca */ /* 0x004fda00000e0000 */
[----:B------:R-:W-:-:S04]  /*15a0*/  ULOP3.LUT UR4, UR4, 0x1, URZ, 0xfc, !UPT ;  /* 0x0000000104047892 */ /* 0x000fc8000f8efc3f */
[----:B------:R-:W-:-:S06]  /*15b0*/  UISETP.NE.AND UP0, UPT, UR4, 0x3, UPT ;  /* 0x000000030400788c */ /* 0x000fcc000bf05270 */
[----:B------:R-:W-:-:S13]  /*15c0*/  PLOP3.LUT P0, PT, PT, PT, UP0, 0x80, 0x0 ;  /* 0x000000000000781c */ /* 0x000fda0003f0f008 */
[----:B-1----:R-:W-:Y:S05]  /*15d0*/  @!P0 BRA `(.L_x_9208) ;  /* 0x0000000000048947 */ /* 0x002fea0003800000 */
[----:B------:R-:W-:Y:S01]  /*15e0*/  BPT.TRAP 0x1 ;  /* 0x000000040000795c */ /* 0x000fe20000300000 */
.L_x_9208:
[----:B------:R-:W-:-:S13]  /*15f0*/  R2UR UR4, R16 ;  /* 0x00000000100472ca */ /* 0x000fda00000e0000 */
[----:B------:R1:W2:Y:S01]  /*1600*/  SYNCS.PHASECHK.TRANS64.TRYWAIT P1, [UR4+0x32430], R10 ;  /* 0x0324300aff0075a7 */ /* 0x0002a20008020144 */
[----:B------:R-:W-:Y:S05]  /*1610*/  @!P0 BRA `(.L_x_9209) ;  /* 0x0000000000048947 */ /* 0x000fea0003800000 */
[----:B------:R-:W-:Y:S01]  /*1620*/  BPT.TRAP 0x1 ;  /* 0x000000040000795c */ /* 0x000fe20000300000 */
.L_x_9209:
[----:B--2---:R-:W-:Y:S05]  /*1630*/  @P1 BRA `(.L_x_9210) ;  /* 0x00000000000c1947 */ /* 0x004fea0003800000 */
[----:B------:R-:W-:-:S13]  /*1640*/  R2UR UR4, R16 ;  /* 0x00000000100472ca */ /* 0x000fda00000e0000 */
[----:B------:R-:W2:Y:S02]  /*1650*/  SYNCS.PHASECHK.TRANS64.TRYWAIT P1, [UR4+0x32430], R10 ;  /* 0x0324300aff0075a7 */ /* 0x000ea40008020144 */
[----:B--2---:R-:W-:Y:S05]  /*1660*/  @!P1 BRA `(.L_x_9211) ;  /* 0x000000cc00e89947 */ /* 0x004fea0003800000 */
.L_x_9210:
[----:B------:R-:W-:Y:S01]  /*1670*/  R2UR UR9, R16 ;  /* 0x00000000100972ca */ /* 0x000fe200000e0000 */
[----:B------:R-:W-:Y:S01]  /*1680*/  WARPGROUP.ARRIVE ;  /* 0x00000000000079c5 */ /* 0x000fe20000000000 */
[----:B------:R-:W-:Y:S01]  /*1690*/  UMOV UR7, 0x40000040 ;  /* 0x4000004000077882 */ /* 0x000fe20000000000 */
[----:B------:R-:W-:Y:S01]  /*16a0*/  UMOV UR13, 0x40000040 ;  /* 0x40000040000d7882 */ /* 0x000fe20000000000 */
[----:B0-----:R-:W-:Y:S02]  /*16b0*/  IMAD.U32 R3, RZ, RZ, UR7 ;  /* 0x00000007ff037e24 */ /* 0x001fe4000f8e00ff */
[----:B------:R-:W-:-:S07]  /*16c0*/  IMAD.U32 R5, RZ, RZ, UR13 ;  /* 0x0000000dff057e24 */ /* 0x000fce000f8e00ff */
[----:B------:R-:W-:Y:S02]  /*16d0*/  ULEA UR36, UR36, UR9, 0xd ;  /* 0x0000000924247291 */ /* 0x000fe4000f8e683f */
[----:B------:R-:W-:Y:S02]  /*16e0*/  UIADD3 UR5, UR9, 0x1c400, URZ ;  /* 0x0001c40009057890 */ /* 0x000fe4000fffe03f */
[----:B------:R-:W-:Y:S02]  /*16f0*/  UIADD3 UR4, UR36, 0x18400, URZ ;  /* 0x0001840024047890 */ /* 0x000fe4000fffe03f */
[----:B------:R-:W-:Y:S02]  /*1700*/  USHF.R.U32.HI UR5, URZ, 0x4, UR5 ;  /* 0x000000043f057899 */ /* 0x000fe40008011605 */
[----:B------:R-:W-:Y:S02]  /*1710*/  USHF.R.U32.HI UR4, URZ, 0x4, UR4 ;  /* 0x000000043f047899 */ /* 0x000fe40008011604 */
[----:B------:R-:W-:-:S02]  /*1720*/  ULOP3.LUT UR5, UR5, 0x3fff, URZ, 0xc0, !UPT ;  /* 0x00003fff05057892 */ /* 0x000fc4000f8ec03f */
[----:B------:R-:W-:Y:S02]  /*1730*/  ULOP3.LUT UR4, UR4, 0x3fff, URZ, 0xc0, !UPT ;  /* 0x00003fff04047892 */ /* 0x000fe4000f8ec03f */
[----:B------:R-:W-:Y:S02]  /*1740*/  ULOP3.LUT UR10, UR5, 0x10000, URZ, 0xfc, !UPT ;  /* 0x00010000050a7892 */ /* 0x000fe4000f8efc3f */
[----:B------:R-:W-:Y:S01]  /*1750*/  ULOP3.LUT UR8, UR4, 0x10000, URZ, 0xfc, !UPT ;  /* 0x0001000004087892 */ /* 0x000fe2000f8efc3f */
[----:B------:R-:W-:-:S03]  /*1760*/  UMOV UR5, UR7 ;  /* 0x0000000700057c82 */ /* 0x000fc60008000000 */
[----:B------:R-:W-:-:S03]  /*1770*/  IMAD.U32 R0, RZ, RZ, UR10 ;  /* 0x0000000aff007e24 */ /* 0x000fc6000f8e00ff */
[----:B------:R-:W-:Y:S02]  /*1780*/  UMOV UR6, UR8 ;  /* 0x0000000800067c82 */ /* 0x000fe40008000000 */
[----:B------:R-:W-:Y:S01]  /*1790*/  IMAD.U32 R2, RZ, RZ, UR6 ;  /* 0x00000006ff027e24 */ /* 0x000fe2000f8e00ff */
[----:B------:R-:W-:Y:S01]  /*17a0*/  UMOV UR4, UR6 ;  /* 0x0000000600047c82 */ /* 0x000fe20008000000 */
[----:B------:R-:W-:Y:S02]  /*17b0*/  UMOV UR6, UR10 ;  /* 0x0000000a00067c82 */ /* 0x000fe40008000000 */
[----:B------:R-:W-:Y:S01]  /*17c0*/  HGMMA.64x96x16.F32.BF16 R24, gdesc[UR4], RZ, !UPT, gsb0 ;  /* 0x01600000041879f0 */ /* 0x000fe2000c0018ff */
[----:B------:R-:W-:Y:S02]  /*17d0*/  UIADD3 UR4, UR8, 0x2, URZ ;  /* 0x0000000208047890 */ /* 0x000fe4000fffe03f */
[----:B------:R-:W-:Y:S01]  /*17e0*/  UIADD3 UR6, UR10, 0x2, URZ ;  /* 0x000000020a067890 */ /* 0x000fe2000fffe03f */
[----:B------:R-:W-:Y:S01]  /*17f0*/  UMOV UR5, UR13 ;  /* 0x0000000d00057c82 */ /* 0x000fe20008000000 */
[----:B------:R-:W-:Y:S01]  /*1800*/  UMOV UR7, 0x40000040 ;  /* 0x4000004000077882 */ /* 0x000fe20000000000 */
[----:B------:R-:W-:-:S02]  /*1810*/  UMOV UR13, 0x40000040 ;  /* 0x40000040000d7882 */ /* 0x000fc40000000000 */
[----:B------:R-:W-:Y:S01]  /*1820*/  UMOV UR12, UR4 ;  /* 0x00000004000c7c82 */ /* 0x000fe20008000000 */
[----:B------:R-:W-:Y:S01]  /*1830*/  IMAD.U32 R7, RZ, RZ, UR13 ;  /* 0x0000000dff077e24 */ /* 0x000fe2000f8e00ff */
[----:B------:R-:W-:Y:S01]  /*1840*/  UMOV UR4, UR12 ;  /* 0x0000000c00047c82 */ /* 0x000fe20008000000 */
[----:B------:R-:W-:Y:S01]  /*1850*/  IMAD.U32 R4, RZ, RZ, UR12 ;  /* 0x0000000cff047e24 */ /* 0x000fe2000f8e00ff */
[----:B------:R-:W-:Y:S02]  /*1860*/  WARPGROUP.DEPBAR.LE gsb0, 0x0 ;  /* 0x00008000000079c5 */ /* 0x000fe40000010000 */
[----:B------:R-:W-:-:S06]  /*1870*/  WARPGROUP.ARRIVE ;  /* 0x00000000000079c5 */ /* 0x000fcc0000000000 */
[----:B------:R-:W-:Y:S01]  /*1880*/  HGMMA.64x96x16.F32.BF16 R24, gdesc[UR4], R24, gsb0 ;  /* 0x01600000041879f0 */ /* 0x000fe20008001818 */
[----:B------:R-:W-:Y:S02]  /*1890*/  UIADD3 UR4, UR8, 0x4, URZ ;  /* 0x0000000408047890 */ /* 0x000fe4000fffe03f */
[----:B------:R-:W-:Y:S01]  /*18a0*/  UIADD3 UR6, UR10, 0x4, URZ ;  /* 0x000000040a067890 */ /* 0x000fe2000fffe03f */
[----:B------:R-:W-:Y:S01]  /*18b0*/  UMOV UR5, UR13 ;  /* 0x0000000d00057c82 */ /* 0x000fe20008000000 */
[----:B------:R-:W-:-:S03]  /*18c0*/  UMOV UR7, 0x40000040 ;  /* 0x4000004000077882 */ /* 0x000fc60000000000 */
[----:B------:R-:W-:Y:S02]  /*18d0*/  UMOV UR12, UR4 ;  /* 0x00000004000c7c82 */ /* 0x000fe40008000000 */
[----:B------:R-:W-:Y:S01]  /*18e0*/  UMOV UR4, UR12 ;  /* 0x0000000c00047c82 */ /* 0x000fe20008000000 */
[----:B------:R-:W-:Y:S01]  /*18f0*/  IMAD.U32 R6, RZ, RZ, UR12 ;  /* 0x0000000cff067e24 */ /* 0x000fe2000f8e00ff */
[----:B------:R-:W-:Y:S02]  /*1900*/  WARPGROUP.DEPBAR.LE gsb0, 0x0 ;  /* 0x00008000000079c5 */ /* 0x000fe40000010000 */
[----:B------:R-:W-:-:S06]  /*1910*/  WARPGROUP.ARRIVE ;  /* 0x00000000000079c5 */ /* 0x000fcc0000000000 */
[----:B------:R-:W-:Y:S01]  /*1920*/  HGMMA.64x96x16.F32.BF16 R24, gdesc[UR4], R24, gsb0 ;  /* 0x01600000041879f0 */ /* 0x000fe20008001818 */
[----:B------:R-:W-:Y:S02]  /*1930*/  UIADD3 UR4, UR8, 0x6, URZ ;  /* 0x0000000608047890 */ /* 0x000fe4000fffe03f */
[----:B------:R-:W-:Y:S01]  /*1940*/  UIADD3 UR6, UR10, 0x6, URZ ;  /* 0x000000060a067890 */ /* 0x000fe2000fffe03f */
[----:B------:R-:W-:Y:S01]  /*1950*/  UMOV UR5, 0x40000040 ;  /* 0x4000004000057882 */ /* 0x000fe20000000000 */
[----:B------:R-:W-:Y:S02]  /*1960*/  UMOV UR7, 0x40000040 ;  /* 0x4000004000077882 */ /* 0x000fe40000000000 */
[----:B------:R-:W-:Y:S02]  /*1970*/  IMAD.U32 R8, RZ, RZ, UR4 ;  /* 0x00000004ff087e24 */ /* 0x000fe4000f8e00ff */
[----:B------:R-:W-:Y:S01]  /*1980*/  IMAD.U32 R9, RZ, RZ, UR5 ;  /* 0x00000005ff097e24 */ /* 0x000fe2000f8e00ff */
[----:B------:R-:W-:-:S02]  /*1990*/  WARPGROUP.DEPBAR.LE gsb0, 0x0 ;  /* 0x00008000000079c5 */ /* 0x000fc40000010000 */
[----:B------:R-:W-:-:S06]  /*19a0*/  WARPGROUP.ARRIVE ;  /* 0x00000000000079c5 */ /* 0x000fcc0000000000 */
[----:B------:R-:W-:Y:S03]  /*19b0*/  HGMMA.64x96x16.F32.BF16 R24, gdesc[UR4], R24, gsb0 ;  /* 0x01600000041879f0 */ /* 0x000fe60008001818 */
[----:B------:R-:W-:Y:S02]  /*19c0*/  WARPGROUP.DEPBAR.LE gsb0, 0x0 ;  /* 0x00008000000079c5 */ /* 0x000fe40000010000 */
[----:B------:R-:W0:Y:S02]  /*19d0*/  SYNCS.PHASECHK.TRANS64.TRYWAIT P1, [UR9+0x32410], R10 ;  /* 0x0324100aff0075a7 */ /* 0x000e240008020149 */
[----:B0-----:R-:W-:Y:S05]  /*19e0*/  @!P1 BRA `(.L_x_9212) ;  /* 0x000000cc00249947 */ /* 0x001fea0003800000 */
.L_x_9319:
[----:B------:R-:W-:Y:S05]  /*19f0*/  @!P0 BRA `(.L_x_9213) ;  /* 0x0000000000048947 */ /* 0x000fea0003800000 */
[----:B------:R-:W-:Y:S01]  /*1a00*/  BPT.TRAP 0x1 ;  /* 0x000000040000795c */ /* 0x000fe20000300000 */
.L_x_9213:
[----:B------:R-:W-:-:S13]  /*1a10*/  R2UR UR4, R16 ;  /* 0x00000000100472ca */ /* 0x000fda00000e0000 */
[----:B------:R2:W3:Y:S01]  /*1a20*/  SYNCS.PHASECHK.TRANS64.TRYWAIT P1, [UR4+0x32450], R10 ;  /* 0x0324500aff0075a7 */ /* 0x0004e20008020144 */
[----:B------:R-:W-:Y:S05]  /*1a30*/  @!P0 BRA `(.L_x_9214) ;  /* 0x0000000000048947 */ /* 0x000fea0003800000 */
[----:B------:R-:W-:Y:S01]  /*1a40*/  BPT.TRAP 0x1 ;  /* 0x000000040000795c */ /* 0x000fe20000300000 */
.L_x_9214:
[----:B---3--:R-:W-:Y:S05]  /*1a50*/  @P1 BRA `(.L_x_9215) ;  /* 0x00000000000c1947 */ /* 0x008fea0003800000 */
[----:B------:R-:W-:-:S13]  /*1a60*/  R2UR UR4, R16 ;  /* 0x00000000100472ca */ /* 0x000fda00000e0000 */
[----:B------:R-:W3:Y:S02]  /*1a70*/  SYNCS.PHASECHK.TRANS64.TRYWAIT P1, [UR4+0x32450], R10 ;  /* 0x0324500aff0075a7 */ /* 0x000ee40008020144 */
[----:B---3--:R-:W-:Y:S05]  /*1a80*/  @!P1 BRA `(.L_x_9216) ;  /* 0x000000cc00189947 */ /* 0x008fea0003800000 */
.L_x_9215:
[----:B------:R-:W-:Y:S01]  /*1a90*/  R2UR UR57, R16 ;  /* 0x00000000103972ca */ /* 0x000fe200000e0000 */
[----:B------:R-:W-:Y:S01]  /*1aa0*/  UIADD3 UR36, UR36, 0x22400, URZ ;  /* 0x0002240024247890 */ /* 0x000fe2000fffe03f */
[----:B------:R-:W-:Y:S01]  /*1ab0*/  WARPGROUP.ARRIVE ;  /* 0x00000000000079c5 */ /* 0x000fe20000000000 */
[----:B------:R-:W-:Y:S01]  /*1ac0*/  UMOV UR9, 0x40000040 ;  /* 0x4000004000097882 */ /* 0x000fe20000000000 */
[----:B------:R-:W-:Y:S01]  /*1ad0*/  UMOV UR11, 0x40000040 ;  /* 0x40000040000b7882 */ /* 0x000fe20000000000 */
[----:B------:R-:W-:Y:S01]  /*1ae0*/  USHF.R.U32.HI UR36, URZ, 0x4, UR36 ;  /* 0x000000043f247899 */ /* 0x000fe20008011624 */
[----:B0-----:R-:W-:Y:S01]  /*1af0*/  MOV R11, UR9 ;  /* 0x00000009000b7c02 */ /* 0x001fe20008000f00 */
[----:B------:R-:W-:Y:S01]  /*1b00*/  UMOV UR13, 0x40000040 ;  /* 0x40000040000d7882 */ /* 0x000fe20000000000 */
[----:B------:R-:W-:Y:S01]  /*1b10*/  UMOV UR5, 0x40000040 ;  /* 0x4000004000057882 */ /* 0x000fe20000000000 */
[----:B------:R-:W-:Y:S01]  /*1b20*/  ULOP3.LUT UR6, UR36, 0x3fff, URZ, 0xc0, !UPT ;  /* 0x00003fff24067892 */ /* 0x000fe2000f8ec03f */
[----:B------:R-:W-:Y:S01]  /*1b30*/  IMAD.U32 R13, RZ, RZ, UR13 ;  /* 0x0000000dff0d7e24 */ /* 0x000fe2000f8e00ff */
[----:B------:R-:W-:Y:S01]  /*1b40*/  UMOV UR15, 0x40000040 ;  /* 0x40000040000f7882 */ /* 0x000fe20000000000 */
[----:B------:R-:W-:Y:S01]  /*1b50*/  UMOV UR17, 0x40000040 ;  /* 0x4000004000117882 */ /* 0x000fe20000000000 */
[----:B------:R-:W-:Y:S01]  /*1b60*/  UIADD3 UR4, UR57, 0x400, URZ ;  /* 0x0000040039047890 */ /* 0x000fe2000fffe03f */
[----:B------:R-:W-:Y:S01]  /*1b70*/  LOP3.LUT R23, R23, 0xffffff80, RZ, 0xc0, !PT ;  /* 0xffffff8017177812 */ /* 0x000fe200078ec0ff */
[----:B------:R-:W-:Y:S01]  /*1b80*/  ULOP3.LUT UR6, UR6, 0x10000, URZ, 0xfc, !UPT ;  /* 0x0001000006067892 */ /* 0x000fe2000f8efc3f */
[----:B------:R-:W0:Y:S01]  /*1b90*/  S2R R72, SR_TID.X ;  /* 0x0000000000487919 */ /* 0x000e220000002100 */
[----:B------:R-:W-:Y:S01]  /*1ba0*/  USHF.R.U32.HI UR4, URZ, 0x4, UR4 ;  /* 0x000000043f047899 */ /* 0x000fe20008011604 */
[----:B------:R-:W-:Y:S01]  /*1bb0*/  IADD3 R157, -R19, 0xb, RZ ;  /* 0x0000000b139d7810 */ /* 0x000fe20007ffe1ff */
[----:B------:R-:W-:Y:S01]  /*1bc0*/  UIADD3 UR16, UR6, 0x402, URZ ;  /* 0x0000040206107890 */ /* 0x000fe2000fffe03f */
[----:B------:R-:W-:Y:S01]  /*1bd0*/  IMAD.IADD R23, R22, 0x1, -R23 ;  /* 0x0000000116177824 */ /* 0x000fe200078e0a17 */
[----:B------:R-:W-:Y:S01]  /*1be0*/  ULOP3.LUT UR7, UR4, 0x3fff, URZ, 0xc0, !UPT ;  /* 0x00003fff04077892 */ /* 0x000fe2000f8ec03f */
[----:B------:R-:W-:Y:S01]  /*1bf0*/  UMOV UR8, UR6 ;  /* 0x0000000600087c82 */ /* 0x000fe20008000000 */
[----:B------:R-:W-:Y:S01]  /*1c00*/  UIADD3 UR4, UR6, 0x2, URZ ;  /* 0x0000000206047890 */ /* 0x000fe2000fffe03f */
[----:B-12---:R-:W-:Y:S01]  /*1c10*/  IMAD.U32 R10, RZ, RZ, UR8 ;  /* 0x00000008ff0a7e24 */ /* 0x006fe2000f8e00ff */
[----:B------:R-:W-:Y:S01]  /*1c20*/  ULOP3.LUT UR58, UR7, 0x10000, URZ, 0xfc, !UPT ;  /* 0x00010000073a7892 */ /* 0x000fe2000f8efc3f */
[----:B------:R-:W-:Y:S01]  /*1c30*/  SHF.R.S32.HI R20, RZ, 0x1f, R23 ;  /* 0x0000001fff147819 */ /* 0x000fe20000011417 */
[----:B------:R-:W-:Y:S01]  /*1c40*/  UMOV UR19, 0x40000040 ;  /* 0x4000004000137882 */ /* 0x000fe20000000000 */
[----:B------:R-:W-:-:S02]  /*1c50*/  UIADD3 UR20, UR6, 0x404, URZ ;  /* 0x0000040406147890 */ /* 0x000fc4000fffe03f */
[----:B------:R-:W-:Y:S01]  /*1c60*/  UMOV UR12, UR4 ;  /* 0x00000004000c7c82 */ /* 0x000fe20008000000 */
[----:B------:R-:W-:Y:S01]  /*1c70*/  UIADD3 UR4, UR6, 0x4, URZ ;  /* 0x0000000406047890 */ /* 0x000fe2000fffe03f */
[----:B------:R-:W-:Y:S01]  /*1c80*/  IMAD.U32 R12, RZ, RZ, UR12 ;  /* 0x0000000cff0c7e24 */ /* 0x000fe2000f8e00ff */
[----:B------:R-:W-:Y:S01]  /*1c90*/  UMOV UR10, UR58 ;  /* 0x0000003a000a7c82 */ /* 0x000fe20008000000 */
[----:B------:R-:W-:Y:S01]  /*1ca0*/  UIADD3 UR14, UR58, 0x300, URZ ;  /* 0x000003003a0e7890 */ /* 0x000fe2000fffe03f */
[----:B------:R-:W-:Y:S01]  /*1cb0*/  HGMMA.64x96x16.F32.BF16 R24, gdesc[UR8], R24, gsb0 ;  /* 0x01600000081879f0 */ /* 0x000fe20008001818 */
[----:B------:R-:W-:Y:S02]  /*1cc0*/  UIADD3 UR10, UR58, 0x2, URZ ;  /* 0x000000023a0a7890 */ /* 0x000fe4000fffe03f */
[----:B------:R-:W-:Y:S01]  /*1cd0*/  IMAD.U32 R14, RZ, RZ, UR58 ;  /* 0x0000003aff0e7e24 */ /* 0x000fe2000f8e00ff */
[----:B------:R-:W-:Y:S01]  /*1ce0*/  UMOV UR8, UR12 ;  /* 0x0000000c00087c82 */ /* 0x000fe20008000000 */
[----:B------:R-:W-:Y:S01]  /*1cf0*/  UMOV UR9, UR13 ;  /* 0x0000000d00097c82 */ /* 0x000fe20008000000 */
[----:B------:R-:W-:Y:S01]  /*1d00*/  UMOV UR11, 0x40000040 ;  /* 0x40000040000b7882 */ /* 0x000fe20000000000 */
[----:B------:R-:W-:Y:S01]  /*1d10*/  UIADD3 UR12, UR6, 0x400, URZ ;  /* 0x00000400060c7890 */ /* 0x000fe2000fffe03f */
[----:B------:R-:W-:Y:S01]  /*1d20*/  LEA.HI R20, R20, R23, RZ, 0x2 ;  /* 0x0000001714147211 */ /* 0x000fe200078f10ff */
[----:B------:R-:W-:Y:S01]  /*1d30*/  UMOV UR13, 0x40000040 ;  /* 0x40000040000d7882 */ /* 0x000fe20000000000 */
[----:B------:R-:W-:-:S02]  /*1d40*/  UIADD3 UR18, UR58, 0x302, URZ ;  /* 0x000003023a127890 */ /* 0x000fc4000fffe03f */
[----:B------:R-:W-:Y:S01]  /*1d50*/  UIADD3 UR22, UR58, 0x304, URZ ;  /* 0x000003043a167890 */ /* 0x000fe2000fffe03f */
[----:B------:R-:W-:Y:S01]  /*1d60*/  LOP3.LUT R20, R20, 0x7ffffffc, RZ, 0xc0, !PT ;  /* 0x7ffffffc14147812 */ /* 0x000fe200078ec0ff */
[----:B------:R-:W-:Y:S01]  /*1d70*/  UMOV UR21, 0x40000040 ;  /* 0x4000004000157882 */ /* 0x000fe20000000000 */
[----:B------:R-:W-:Y:S01]  /*1d80*/  UMOV UR23, 0x40000040 ;  /* 0x4000004000177882 */ /* 0x000fe20000000000 */
[----:B------:R-:W-:Y:S01]  /*1d90*/  UIADD3 UR24, UR6, 0x406, URZ ;  /* 0x0000040606187890 */ /* 0x000fe2000fffe03f */
[----:B0-----:R-:W-:Y:S01]  /*1da0*/  LOP3.LUT R72, R72, 0x7f, RZ, 0xc0, !PT ;  /* 0x0000007f48487812 */ /* 0x001fe200078ec0ff */
[----:B------:R-:W-:Y:S01]  /*1db0*/  UIADD3 UR26, UR58, 0x306, URZ ;  /* 0x000003063a1a7890 */ /* 0x000fe2000fffe03f */
[----:B------:R-:W-:Y:S01]  /*1dc0*/  IMAD.IADD R20, R23, 0x1, -R20 ;  /* 0x0000000117147824 */ /* 0x000fe200078e0a14 */
        /* <DEDUP_REMOVED lines=30> */
[----:B------:R-:W-:Y:S01]  /*1fb0*/  UIADD3 UR56, UR6, 0xc06, URZ ;  /* 0x00000c0606387890 */ /* 0x000fe2000fffe03f */
[----:B------:R-:W-:Y:S01]  /*1fc0*/  UMOV UR59, 0x40000040 ;  /* 0x40000040003b7882 */ /* 0x000fe20000000000 */
[----:B------:R-:W-:Y:S02]  /*1fd0*/  UIMAD UR61, UR60, -0x60, UR61 ;  /* 0xffffffa03c3d78a4 */ /* 0x000fe4000f8e023d */
[----:B------:R-:W-:Y:S02]  /*1fe0*/  ULOP3.LUT UR7, UR7, 0x3000000, URZ, 0xfc, !UPT ;  /* 0x0300000007077892 */ /* 0x000fe4000f8efc3f */
[----:B------:R-:W-:Y:S02]  /*1ff0*/  UIADD3 UR61, UR61, 0x60, URZ ;  /* 0x000000603d3d7890 */ /* 0x000fe4000fffe03f */
[----:B------:R-:W-:-:S02]  /*2000*/  UIADD3 UR60, UR60, -0x2, URZ ;  /* 0xfffffffe3c3c7890 */ /* 0x000fc4000fffe03f */
[----:B------:R-:W-:Y:S02]  /*2010*/  IMAD.U32 R202, RZ, RZ, UR7 ;  /* 0x00000007ffca7e24 */ /* 0x000fe4000f8e00ff */
[----:B------:R-:W-:-:S04]  /*2020*/  IMAD.U32 R21, RZ, RZ, UR61 ;  /* 0x0000003dff157e24 */ /* 0x000fc8000f8e00ff */
        /* <DEDUP_REMOVED lines=17> */
[----:B------:R-:W-:Y:S02]  /*2140*/  UIADD3 UR8, UR6, 0x6, URZ ;  /* 0x0000000606087890 */ /* 0x000fe4000fffe03f */
[----:B------:R-:W-:Y:S01]  /*2150*/  UIADD3 UR10, UR58, 0x6, URZ ;  /* 0x000000063a0a7890 */ /* 0x000fe2000fffe03f */
[----:B------:R-:W-:Y:S01]  /*2160*/  UMOV UR9, 0x40000040 ;  /* 0x4000004000097882 */ /* 0x000fe20000000000 */
[----:B------:R-:W-:Y:S01]  /*2170*/  UMOV UR11, 0x40000040 ;  /* 0x40000040000b7882 */ /* 0x000fe20000000000 */
[----:B------:R-:W-:Y:S01]  /*2180*/  UIADD3 UR58, UR58, 0x906, URZ ;  /* 0x000009063a3a7890 */ /* 0x000fe2000fffe03f */
[----:B------:R-:W-:Y:S01]  /*2190*/  ULDC UR6, c[0x0][0xad0] ;  /* 0x0002b40000067ab9 */ /* 0x000fe20000000800 */
[----:B------:R-:W-:Y:S02]  /*21a0*/  WARPGROUP.DEPBAR.LE gsb0, 0x0 ;  /* 0x00008000000079c5 */ /* 0x000fe40000010000 */
[----:B------:R-:W-:-:S06]  /*21b0*/  WARPGROUP.ARRIVE ;  /* 0x00000000000079c5 */ /* 0x000fcc0000000000 */
[----:B------:R-:W-:Y:S01]  /*21c0*/  HGMMA.64x96x16.F32.BF16 R24, gdesc[UR8], R24, gsb0 ;  /* 0x01600000081879f0 */ /* 0x000fe20008001818 */
[----:B------:R-:W-:Y:S01]  /*21d0*/  UMOV UR11, UR57 ;  /* 0x00000039000b7c82 */ /* 0x000fe20008000000 */
[----:B------:R-:W-:Y:S01]  /*21e0*/  UMOV UR57, 0x40000040 ;  /* 0x4000004000397882 */ /* 0x000fe20000000000 */
[----:B------:R-:W-:Y:S01]  /*21f0*/  IMAD.U32 R160, RZ, RZ, UR11 ;  /* 0x0000000bffa07e24 */ /* 0x000fe2000f8e00ff */
        /* <DEDUP_REMOVED lines=106> */
[----:B------:R-:W-:-:S03]  /*28a0*/  ULDC UR6, c[0x0][0xa80] ;  /* 0x0002a00000067ab9 */ /* 0x000fc60000000800 */
[----:B------:R-:W2:Y:S01]  /*28b0*/  MUFU.TANH R30, R30 ;  /* 0x0000001e001e7308 */ /* 0x000ea20000002400 */
[----:B0-----:R-:W-:Y:S02]  /*28c0*/  FSEL R24, R27, -INF , P5 ;  /* 0xff8000001b187808 */ /* 0x001fe40002800000 */
[----:B------:R-:W-:Y:S02]  /*28d0*/  ISETP.GT.AND P5, PT, R20, 0x19, PT ;  /* 0x000000191400780c */ /* 0x000fe40003fa4270 */
[----:B------:R-:W-:-:S03]  /*28e0*/  FMNMX.FTZ R27, R26, R24, !PT ;  /* 0x000000181a1b7209 */ /* 0x000fc60007810000 */
[----:B------:R-:W0:Y:S01]  /*28f0*/  MUFU.TANH R36, R36 ;  /* 0x0000002400247308 */ /* 0x000e220000002400 */
[----:B-1----:R-:W-:-:S04]  /*2900*/  FSEL R193, R33, -INF , P3 ;  /* 0xff80000021c17808 */ /* 0x002fc80001800000 */
        /* <DEDUP_REMOVED lines=10> */
[----:B------:R-:W-:Y:S02]  /*29b0*/  ISETP.GT.AND P1, PT, R20, 0x21, PT ;  /* 0x000000211400780c */ /* 0x000fe40003f24270 */
[----:B------:R-:W-:-:S03]  /*29c0*/  FMNMX.FTZ R27, R28, R27, !PT ;  /* 0x0000001b1c1b7209 */ /* 0x000fc60007810000 */
[----:B------:R-:W1:Y:S01]  /*29d0*/  MUFU.TANH R40, R40 ;  /* 0x0000002800287308 */ /* 0x000e620000002400 */
[----:B--2---:R-:W-:-:S04]  /*29e0*/  FSEL R197, R37, -INF , P5 ;  /* 0xff80000025c57808 */ /* 0x004fc80002800000 */
[----:B------:R-:W-:-:S03]  /*29f0*/  FMNMX.FTZ R22, R197, R22, !PT ;  /* 0x00000016c5167209 */ /* 0x000fc60007810000 */
        /* <DEDUP_REMOVED lines=77> */
[----:B--2---:R-:W-:Y:S02]  /*2ed0*/  FSEL R168, R59, -INF , P3 ;  /* 0xff8000003ba87808 */ /* 0x004fe40001800000 */
[----:B------:R-:W-:Y:S02]  /*2ee0*/  ISETP.GT.AND P3, PT, R20, 0x59, PT ;  /* 0x000000591400780c */ /* 0x000fe40003f64270 */
[----:B------:R-:W-:-:S03]  /*2ef0*/  FMNMX.FTZ R20, R206, R27, !PT ;  /* 0x0000001bce147209 */ /* 0x000fc60007810000 */
[----:B------:R-:W2:Y:S01]  /*2f00*/  MUFU.TANH R64, R64 ;  /* 0x0000004000407308 */ /* 0x000ea20000002400 */
[----:B------:R-:W-:Y:S02]  /*2f10*/  FMNMX.FTZ R27, R163, R20, !PT ;  /* 0x00000014a31b7209 */ /* 0x000fe40007810000 */
[----:B0-----:R-:W-:Y:S02]  /*2f20*/  FSEL R185, R60, -INF , P4 ;  /* 0xff8000003cb97808 */ /* 0x001fe40002000000 */
[----:B------:R-:W-:Y:S02]  /*2f30*/  FMNMX.FTZ R27, R164, R27, !PT ;  /* 0x0000001ba41b7209 */ /* 0x000fe40007810000 */
[----:B------:R-:W-:Y:S01]  /*2f40*/  FMNMX.FTZ R22, R185, R22, !PT ;  /* 0x00000016b9167209 */ /* 0x000fe20007810000 */
[----:B------:R-:W0:Y:S01]  /*2f50*/  MUFU.TANH R65, R65 ;  /* 0x0000004100417308 */ /* 0x000e220000002400 */
[----:B------:R-:W-:Y:S02]  /*2f60*/  FMNMX.FTZ R27, R180, R27, !PT ;  /* 0x0000001bb41b7209 */ /* 0x000fe40007810000 */
[----:B-1----:R-:W-:-:S02]  /*2f70*/  FSEL R187, R61, -INF , P5 ;  /* 0xff8000003dbb7808 */ /* 0x002fc40002800000 */
[----:B------:R-:W-:Y:S02]  /*2f80*/  FMNMX.FTZ R27, R182, R27, !PT ;  /* 0x0000001bb61b7209 */ /* 0x000fe40007810000 */
[----:B------:R-:W-:Y:S01]  /*2f90*/  FMNMX.FTZ R31, R187, R22, !PT ;  /* 0x00000016bb1f7209 */ /* 0x000fe20007810000 */
[----:B------:R-:W1:Y:S01]  /*2fa0*/  MUFU.TANH R62, R62 ;  /* 0x0000003e003e7308 */ /* 0x000e620000002400 */
[----:B--2---:R-:W-:Y:S02]  /*2fb0*/  FSEL R162, R64, -INF , P6 ;  /* 0xff80000040a27808 */ /* 0x004fe40003000000 */
[----:B------:R-:W-:Y:S02]  /*2fc0*/  FMNMX.FTZ R27, R166, R27, !PT ;  /* 0x0000001ba61b7209 */ /* 0x000fe40007810000 */
[----:B------:R-:W-:Y:S02]  /*2fd0*/  FMNMX.FTZ R31, R162, R31, !PT ;  /* 0x0000001fa21f7209 */ /* 0x000fe40007810000 */
[----:B------:R-:W-:Y:S01]  /*2fe0*/  FMNMX.FTZ R27, R168, R27, !PT ;  /* 0x0000001ba81b7209 */ /* 0x000fe20007810000 */
[----:B------:R-:W2:Y:S01]  /*2ff0*/  MUFU.TANH R68, R68 ;  /* 0x0000004400447308 */ /* 0x000ea20000002400 */
[----:B0-----:R-:W-:-:S04]  /*3000*/  FSEL R170, R65, -INF , P1 ;  /* 0xff80000041aa7808 */ /* 0x001fc80000800000 */
[----:B------:R-:W-:-:S03]  /*3010*/  FMNMX.FTZ R20, R170, R31, !PT ;  /* 0x0000001faa147209 */ /* 0x000fc60007810000 */
[----:B------:R-:W0:Y:S01]  /*3020*/  MUFU.TANH R63, R63 ;  /* 0x0000003f003f7308 */ /* 0x000e220000002400 */
[----:B-1----:R-:W-:-:S04]  /*3030*/  FSEL R188, R62, -INF , P4 ;  /* 0xff8000003ebc7808 */ /* 0x002fc80002000000 */
[----:B------:R-:W-:-:S03]  /*3040*/  FMNMX.FTZ R27, R188, R27, !PT ;  /* 0x0000001bbc1b7209 */ /* 0x000fc60007810000 */
[----:B------:R-:W1:Y:S01]  /*3050*/  MUFU.TANH R66, R66 ;  /* 0x0000004200427308 */ /* 0x000e620000002400 */
[----:B--2---:R-:W-:-:S04]  /*3060*/  FSEL R171, R68, -INF , P2 ;  /* 0xff80000044ab7808 */ /* 0x004fc80001000000 */
        /* <DEDUP_REMOVED lines=12> */
[----:B------:R-:W-:Y:S02]  /*3130*/  FMNMX.FTZ R31, R172, R31, !PT ;  /* 0x0000001fac1f7209 */ /* 0x000fe40007810000 */
[----:B-1----:R-:W-:-:S03]  /*3140*/  FSEL R175, R70, -INF , P2 ;  /* 0xff80000046af7808 */ /* 0x002fc60001000000 */
[----:B------:R-:W0:Y:S01]  /*3150*/  SHFL.BFLY PT, R22, R31, 0x2, 0x1f ;  /* 0x0c401f001f167f89 */ /* 0x000e2200000e0000 */
[----:B------:R-:W-:Y:S02]  /*3160*/  FMNMX.FTZ R27, R175, R20, !PT ;  /* 0x00000014af1b7209 */ /* 0x000fe40007810000 */
[----:B--2---:R-:W-:-:S04]  /*3170*/  FSEL R176, R71, -INF , P3 ;  /* 0xff80000047b07808 */ /* 0x004fc80001800000 */
[----:B------:R-:W-:-:S05]  /*3180*/  FMNMX.FTZ R27, R176, R27, !PT ;  /* 0x0000001bb01b7209 */ /* 0x000fca0007810000 */
[----:B------:R-:W1:Y:S01]  /*3190*/  SHFL.BFLY PT, R20, R27, 0x2, 0x1f ;  /* 0x0c401f001b147f89 */ /* 0x000e6200000e0000 */
[----:B0-----:R-:W-:-:S05]  /*31a0*/  FMNMX.FTZ R22, R31, R22, !PT ;  /* 0x000000161f167209 */ /* 0x001fca0007810000 */
[----:B------:R-:W0:Y:S01]  /*31b0*/  SHFL.BFLY PT, R189, R22, 0x1, 0x1f ;  /* 0x0c201f0016bd7f89 */ /* 0x000e2200000e0000 */
[----:B-1----:R-:W-:-:S05]  /*31c0*/  FMNMX.FTZ R31, R27, R20, !PT ;  /* 0x000000141b1f7209 */ /* 0x002fca0007810000 */
[----:B------:R-:W1:Y:S01]  /*31d0*/  SHFL.BFLY PT, R196, R31, 0x1, 0x1f ;  /* 0x0c201f001fc47f89 */ /* 0x000e6200000e0000 */
[----:B0-----:R-:W-:Y:S01]  /*31e0*/  FMNMX.FTZ R189, R22, R189, !PT ;  /* 0x000000bd16bd7209 */ /* 0x001fe20007810000 */
[----:B------:R0:W-:Y:S06]  /*31f0*/  BAR.ARV R157, 0x100 ;  /* 0x0004009d0000751d */ /* 0x0001ec0000002000 */
[C---:B------:R-:W-:Y:S01]  /*3200*/  FMUL.FTZ R178, R189.reuse, UR6 ;  /* 0x00000006bdb27c20 */ /* 0x040fe20008410000 */
[----:B------:R-:W-:-:S04]  /*3210*/  FSETP.NEU.FTZ.AND P1, PT, R189, -INF , PT ;  /* 0xff800000bd00780b */ /* 0x000fc80003f3d000 */
[----:B------:R-:W-:Y:S02]  /*3220*/  FSEL R178, R178, RZ, P1 ;  /* 0x000000ffb2b27208 */ /* 0x000fe40000800000 */
[----:B-1----:R-:W-:-:S03]  /*3230*/  FMNMX.FTZ R196, R31, R196, !PT ;  /* 0x000000c41fc47209 */ /* 0x002fc60007810000 */
[--C-:B------:R-:W-:Y:S01]  /*3240*/  FFMA.FTZ R20, R21, UR6, -R178.reuse ;  /* 0x0000000615147c23 */ /* 0x100fe200080108b2 */
[--C-:B------:R-:W-:Y:S01]  /*3250*/  FFMA.FTZ R22, R23, UR6, -R178.reuse ;  /* 0x0000000617167c23 */ /* 0x100fe200080108b2 */
[--C-:B------:R-:W-:Y:S01]  /*3260*/  FFMA.FTZ R21, R25, UR6, -R178.reuse ;  /* 0x0000000619157c23 */ /* 0x100fe200080108b2 */
[C---:B------:R-:W-:Y:S01]  /*3270*/  FSETP.NEU.FTZ.AND P1, PT, R196.reuse, -INF , PT ;  /* 0xff800000c400780b */ /* 0x040fe20003f3d000 */
[----:B------:R-:W-:Y:S01]  /*3280*/  FMUL.FTZ R177, R196, UR6 ;  /* 0x00000006c4b17c20 */ /* 0x000fe20008410000 */
[--C-:B------:R-:W-:Y:S01]  /*3290*/  FFMA.FTZ R23, R29, UR6, -R178.reuse ;  /* 0x000000061d177c23 */ /* 0x100fe200080108b2 */
[----:B------:R-:W-:Y:S01]  /*32a0*/  MUFU.EX2 R20, R20 ;  /* 0x0000001400147308 */ /* 0x000fe20000000800 */
[--C-:B------:R-:W-:Y:S01]  /*32b0*/  FFMA.FTZ R184, R191, UR6, -R178.reuse ;  /* 0x00000006bfb87c23 */ /* 0x100fe200080108b2 */
[--C-:B------:R-:W-:Y:S01]  /*32c0*/  FFMA.FTZ R191, R193, UR6, -R178.reuse ;  /* 0x00000006c1bf7c23 */ /* 0x100fe200080108b2 */
[----:B------:R-:W-:Y:S01]  /*32d0*/  FSEL R177, R177, RZ, P1 ;  /* 0x000000ffb1b17208 */ /* 0x000fe20000800000 */
[--C-:B------:R-:W-:Y:S01]  /*32e0*/  FFMA.FTZ R186, R195, UR6, -R178.reuse ;  /* 0x00000006c3ba7c23 */ /* 0x100fe200080108b2 */
[----:B------:R-:W-:Y:S01]  /*32f0*/  ISETP.NE.AND P1, PT, R72, RZ, PT ;  /* 0x000000ff4800720c */ /* 0x000fe20003f25270 */
        /* <DEDUP_REMOVED lines=11> */
[----:B------:R-:W-:Y:S01]  /*33b0*/  FFMA.FTZ R198, R199, UR6, -R178 ;  /* 0x00000006c7c67c23 */ /* 0x000fe200080108b2 */
[----:B------:R-:W-:-:S02]  /*33c0*/  @!P1 VIADD R24, R160, 0x32440 ;  /* 0x00032440a0189836 */ /* 0x000fc40000000000 */
[--C-:B------:R-:W-:Y:S01]  /*33d0*/  FFMA.FTZ R199, R201, UR6, -R178.reuse ;  /* 0x00000006c9c77c23 */ /* 0x100fe200080108b2 */
[----:B------:R-:W-:Y:S01]  /*33e0*/  MUFU.EX2 R22, R22 ;  /* 0x0000001600167308 */ /* 0x000fe20000000800 */
[--C-:B------:R-:W-:Y:S01]  /*33f0*/  FFMA.FTZ R200, R203, UR6, -R178.reuse ;  /* 0x00000006cbc87c23 */ /* 0x100fe200080108b2 */
[----:B------:R-:W-:Y:S01]  /*3400*/  FFMA.FTZ R201, R205, UR6, -R178 ;  /* 0x00000006cdc97c23 */ /* 0x000fe200080108b2 */
[----:B------:R-:W-:Y:S01]  /*3410*/  @!P1 PRMT R24, RZ, 0x654, R24 ;  /* 0x00000654ff189816 */ /* 0x000fe20000000018 */
[--C-:B------:R-:W-:Y:S01]  /*3420*/  FFMA.FTZ R203, R204, UR6, -R177.reuse ;  /* 0x00000006cccb7c23 */ /* 0x100fe200080108b1 */
[--C-:B------:R-:W-:Y:S01]  /*3430*/  FFMA.FTZ R204, R208, UR6, -R177.reuse ;  /* 0x00000006d0cc7c23 */ /* 0x100fe200080108b1 */
[--C-:B------:R-:W-:Y:S01]  /*3440*/  FFMA.FTZ R205, R210, UR6, -R177.reuse ;  /* 0x00000006d2cd7c23 */ /* 0x100fe200080108b1 */
[----:B------:R2:W-:Y:S01]  /*3450*/  @!P1 SYNCS.ARRIVE.TRANS64.RED.A1T0 RZ, [R24+URZ], RZ ;  /* 0x000000ff18ff99a7 */ /* 0x0005e2000810043f */
[----:B------:R-:W3:Y:S01]  /*3460*/  MUFU.EX2 R23, R23 ;  /* 0x0000001700177308 */ /* 0x000ee20000000800 */
[----:B-1----:R-:W-:Y:S01]  /*3470*/  F2FP.BF16.F32.PACK_AB R152, R21, R20 ;  /* 0x000000141598723e */ /* 0x002fe200000010ff */
        /* <DEDUP_REMOVED lines=15> */
[----:B---3--:R-:W-:Y:S01]  /*3570*/  F2FP.BF16.F32.PACK_AB R154, R23, R22 ;  /* 0x00000016179a723e */ /* 0x008fe200000010ff */
        /* <DEDUP_REMOVED lines=10> */
[----:B------:R-:W-:Y:S01]  /*3620*/  FFMA.FTZ R162, R162, UR6, -R178 ;  /* 0x00000006a2a27c23 */ /* 0x000fe200080108b2 */
[----:B------:R-:W-:Y:S01]  /*3630*/  FFMA.FTZ R175, R176, UR6, -R177 ;  /* 0x00000006b0af7c23 */ /* 0x000fe200080108b1 */
[----:B------:R-:W-:Y:S01]  /*3640*/  FADD.FTZ R21, R20, R21 ;  /* 0x0000001514157221 */ /* 0x000fe20000010000 */
[----:B------:R-:W-:Y:S01]  /*3650*/  @!P1 VIADD R160, R160, 0x32460 ;  /* 0x00032460a0a09836 */ /* 0x000fe20000000000 */
[----:B------:R-:W3:Y:S01]  /*3660*/  MUFU.EX2 R161, R161 ;  /* 0x000000a100a17308 */ /* 0x000ee20000000800 */
[----:B-1----:R-:W-:Y:S01]  /*3670*/  F2FP.BF16.F32.PACK_AB R153, R159, R156 ;  /* 0x0000009c9f99723e */ /* 0x002fe200000010ff */
[----:B------:R-:W-:Y:S01]  /*3680*/  FADD.FTZ R159, R156, R159 ;  /* 0x0000009f9c9f7221 */ /* 0x000fe20000010000 */
[----:B------:R-:W-:Y:S01]  /*3690*/  FADD.FTZ R22, R22, R21 ;  /* 0x0000001516167221 */ /* 0x000fe20000010000 */
[----:B------:R-:W-:-:S03]  /*36a0*/  @!P1 PRMT R160, RZ, 0x654, R160 ;  /* 0x00000654ffa09816 */ /* 0x000fc600000000a0 */
[----:B------:R-:W-:Y:S01]  /*36b0*/  FADD.FTZ R23, R23, R22 ;  /* 0x0000001617177221 */ /* 0x000fe20000010000 */
[----:B------:R-:W-:Y:S08]  /*36c0*/  MUFU.EX2 R184, R184 ;  /* 0x000000b800b87308 */ /* 0x000ff00000000800 */
[----:B------:R-:W1:Y:S01]  /*36d0*/  MUFU.EX2 R191, R191 ;  /* 0x000000bf00bf7308 */ /* 0x000e620000000800 */
[----:B---3--:R-:W-:Y:S01]  /*36e0*/  F2FP.BF16.F32.PACK_AB R155, R161, R158 ;  /* 0x0000009ea19b723e */ /* 0x008fe200000010ff */
[----:B------:R0:W-:Y:S01]  /*36f0*/  BAR.SYNC.DEFER_BLOCKING R15, 0x100 ;  /* 0x0004000f0000751d */ /* 0x0001e20000010000 */
[----:B------:R-:W-:-:S04]  /*3700*/  FADD.FTZ R158, R158, R159 ;  /* 0x0000009f9e9e7221 */ /* 0x000fc80000010000 */
[----:B------:R-:W-:Y:S01]  /*3710*/  FADD.FTZ R161, R161, R158 ;  /* 0x0000009ea1a17221 */ /* 0x000fe20000010000 */
[----:B------:R-:W-:Y:S08]  /*3720*/  MUFU.EX2 R186, R186 ;  /* 0x000000ba00ba7308 */ /* 0x000ff00000000800 */
[----:B------:R-:W-:Y:S08]  /*3730*/  MUFU.EX2 R193, R193 ;  /* 0x000000c100c17308 */ /* 0x000ff00000000800 */
[----:B------:R-:W-:Y:S01]  /*3740*/  MUFU.EX2 R192, R192 ;  /* 0x000000c000c07308 */ /* 0x000fe20000000800 */
[----:B--2---:R-:W-:-:S06]  /*3750*/  WARPGROUP.ARRIVE ;  /* 0x00000000000079c5 */ /* 0x004fcc0000000000 */
[----:B------:R-:W-:Y:S01]  /*3760*/  HGMMA.64x256x16.F32.BF16 R24, R152, gdesc[UR8].tnspB, RZ, !UPT, gsb0 ;  /* 0x43e0000898187df0 */ /* 0x000fe2000c0018ff */
[----:B------:R-:W2:Y:S01]  /*3770*/  MUFU.EX2 R195, R195 ;  /* 0x000000c300c37308 */ /* 0x000ea20000000800 */
[----:B------:R-:W-:Y:S01]  /*3780*/  UIADD3 UR10, UR7, 0x80, URZ ;  /* 0x00000080070a7890 */ /* 0x000fe2000fffe03f */
[----:B------:R-:W-:-:S06]  /*3790*/  UMOV UR11, 0x40000040 ;  /* 0x40000040000b7882 */ /* 0x000fcc0000000000 */
[----:B------:R-:W-:Y:S08]  /*37a0*/  MUFU.EX2 R194, R194 ;  /* 0x000000c200c27308 */ /* 0x000ff00000000800 */
[----:B------:R-:W3:Y:S08]  /*37b0*/  MUFU.EX2 R197, R197 ;  /* 0x000000c500c57308 */ /* 0x000ef00000000800 */
[----:B------:R-:W-:Y:S08]  /*37c0*/  MUFU.EX2 R198, R198 ;  /* 0x000000c600c67308 */ /* 0x000ff00000000800 */
[----:B------:R-:W4:Y:S08]  /*37d0*/  MUFU.EX2 R199, R199 ;  /* 0x000000c700c77308 */ /* 0x000f300000000800 */
[----:B------:R-:W-:Y:S08]  /*37e0*/  MUFU.EX2 R200, R200 ;  /* 0x000000c800c87308 */ /* 0x000ff00000000800 */
[----:B------:R-:W-:Y:S08]  /*37f0*/  MUFU.EX2 R201, R201 ;  /* 0x000000c900c97308 */ /* 0x000ff00000000800 */
[----:B------:R-:W-:Y:S08]  /*3800*/  MUFU.EX2 R203, R203 ;  /* 0x000000cb00cb7308 */ /* 0x000ff00000000800 */
[----:B------:R-:W5:Y:S08]  /*3810*/  MUFU.EX2 R204, R204 ;  /* 0x000000cc00cc7308 */ /* 0x000f700000000800 */
[----:B------:R-:W-:Y:S08]  /*3820*/  MUFU.EX2 R205, R205 ;  /* 0x000000cd00cd7308 */ /* 0x000ff00000000800 */
[----:B------:R-:W0:Y:S08]  /*3830*/  MUFU.EX2 R206, R206 ;  /* 0x000000ce00ce7308 */ /* 0x000e300000000800 */
[----:B------:R-:W-:Y:S08]  /*3840*/  MUFU.EX2 R179, R179 ;  /* 0x000000b300b37308 */ /* 0x000ff00000000800 */
[----:B------:R-:W0:Y:S08]  /*3850*/  MUFU.EX2 R208, R208 ;  /* 0x000000d000d07308 */ /* 0x000e300000000800 */
[----:B------:R-:W-:Y:S08]  /*3860*/  MUFU.EX2 R165, R165 ;  /* 0x000000a500a57308 */ /* 0x000ff00000000800 */
[----:B------:R-:W-:Y:S08]  /*3870*/  MUFU.EX2 R210, R210 ;  /* 0x000000d200d27308 */ /* 0x000ff00000000800 */
[----:B------:R-:W-:Y:S08]  /*3880*/  MUFU.EX2 R163, R163 ;  /* 0x000000a300a37308 */ /* 0x000ff00000000800 */
[----:B------:R-:W0:Y:S08]  /*3890*/  MUFU.EX2 R164, R164 ;  /* 0x000000a400a47308 */ /* 0x000e300000000800 */
        /* <DEDUP_REMOVED lines=16> */
[----:B------:R-:W-:Y:S01]  /*39a0*/  MUFU.EX2 R174, R174 ;  /* 0x000000ae00ae7308 */ /* 0x000fe20000000800 */
[----:B------:R-:W-:-:S02]  /*39b0*/  WARPGROUP.DEPBAR.LE gsb0, 0x0 ;  /* 0x00008000000079c5 */ /* 0x000fc40000010000 */
[----:B-1----:R-:W-:-:S05]  /*39c0*/  F2FP.BF16.F32.PACK_AB R152, R191, R184 ;  /* 0x000000b8bf98723e */ /* 0x002fca00000010ff */
[----:B------:R-:W1:Y:S01]  /*39d0*/  MUFU.EX2 R175, R175 ;  /* 0x000000af00af7308 */ /* 0x000e620000000800 */
[----:B--2---:R-:W-:Y:S01]  /*39e0*/  F2FP.BF16.F32.PACK_AB R153, R195, R192 ;  /* 0x000000c0c399723e */ /* 0x004fe200000010ff */
[----:B------:R-:W-:Y:S01]  /*39f0*/  FADD.FTZ R184, R184, R23 ;  /* 0x00000017b8b87221 */ /* 0x000fe20000010000 */
[----:B------:R-:W-:Y:S01]  /*3a00*/  F2FP.BF16.F32.PACK_AB R154, R193, R186 ;  /* 0x000000bac19a723e */ /* 0x000fe200000010ff */
[----:B------:R-:W-:Y:S01]  /*3a10*/  FADD.FTZ R192, R192, R161 ;  /* 0x000000a1c0c07221 */ /* 0x000fe20000010000 */
[----:B---3--:R-:W-:Y:S01]  /*3a20*/  F2FP.BF16.F32.PACK_AB R155, R197, R194 ;  /* 0x000000c2c59b723e */ /* 0x008fe200000010ff */
[----:B------:R-:W-:Y:S02]  /*3a30*/  FADD.FTZ R191, R191, R184 ;  /* 0x000000b8bfbf7221 */ /* 0x000fe40000010000 */
[----:B------:R-:W-:Y:S01]  /*3a40*/  FADD.FTZ R195, R195, R192 ;  /* 0x000000c0c3c37221 */ /* 0x000fe20000010000 */
[----:B------:R-:W-:Y:S01]  /*3a50*/  WARPGROUP.ARRIVE ;  /* 0x00000000000079c5 */ /* 0x000fe20000000000 */
[----:B------:R-:W-:-:S02]  /*3a60*/  FADD.FTZ R186, R186, R191 ;  /* 0x000000bfbaba7221 */ /* 0x000fc40000010000 */
[----:B------:R-:W-:Y:S02]  /*3a70*/  FADD.FTZ R194, R194, R195 ;  /* 0x000000c3c2c27221 */ /* 0x000fe40000010000 */
[----:B------:R-:W-:Y:S01]  /*3a80*/  FADD.FTZ R193, R193, R186 ;  /* 0x000000bac1c17221 */ /* 0x000fe20000010000 */
[----:B------:R-:W-:Y:S01]  /*3a90*/  HGMMA.64x256x16.F32.BF16 R24, R152, gdesc[UR8].tnspB, R24, gsb0 ;  /* 0x43e0000898187df0 */ /* 0x000fe20008001818 */
[----:B------:R-:W-:Y:S01]  /*3aa0*/  UIADD3 UR10, UR7, 0x100, URZ ;  /* 0x00000100070a7890 */ /* 0x000fe2000fffe03f */
[----:B------:R-:W-:Y:S01]  /*3ab0*/  FADD.FTZ R194, R197, R194 ;  /* 0x000000c2c5c27221 */ /* 0x000fe20000010000 */
[----:B------:R-:W-:Y:S01]  /*3ac0*/  UMOV UR11, 0x40000040 ;  /* 0x40000040000b7882 */ /* 0x000fe20000000000 */
[----:B------:R-:W-:Y:S02]  /*3ad0*/  WARPGROUP.DEPBAR.LE gsb0, 0x0 ;  /* 0x00008000000079c5 */ /* 0x000fe40000010000 */
[----:B----4-:R-:W-:Y:S01]  /*3ae0*/  F2FP.BF16.F32.PACK_AB R152, R199, R198 ;  /* 0x000000c6c798723e */ /* 0x010fe200000010ff */
[----:B------:R-:W-:Y:S01]  /*3af0*/  FADD.FTZ R198, R198, R193 ;  /* 0x000000c1c6c67221 */ /* 0x000fe20000010000 */
[----:B-----5:R-:W-:Y:S01]  /*3b00*/  F2FP.BF16.F32.PACK_AB R153, R204, R203 ;  /* 0x000000cbcc99723e */ /* 0x020fe200000010ff */
[----:B------:R-:W-:Y:S01]  /*3b10*/  FADD.FTZ R203, R203, R194 ;  /* 0x000000c2cbcb7221 */ /* 0x000fe20000010000 */
[----:B------:R-:W-:Y:S01]  /*3b20*/  F2FP.BF16.F32.PACK_AB R154, R201, R200 ;  /* 0x000000c8c99a723e */ /* 0x000fe200000010ff */
[----:B------:R-:W-:Y:S01]  /*3b30*/  FADD.FTZ R199, R199, R198 ;  /* 0x000000c6c7c77221 */ /* 0x000fe20000010000 */
[----:B0-----:R-:W-:Y:S01]  /*3b40*/  F2FP.BF16.F32.PACK_AB R155, R206, R205 ;  /* 0x000000cdce9b723e */ /* 0x001fe200000010ff */
[----:B------:R-:W-:-:S02]  /*3b50*/  FADD.FTZ R204, R204, R203 ;  /* 0x000000cbcccc7221 */ /* 0x000fc40000010000 */
[----:B------:R-:W-:Y:S01]  /*3b60*/  FADD.FTZ R200, R200, R199 ;  /* 0x000000c7c8c87221 */ /* 0x000fe20000010000 */
[----:B------:R-:W-:Y:S01]  /*3b70*/  WARPGROUP.ARRIVE ;  /* 0x00000000000079c5 */ /* 0x000fe20000000000 */
[----:B------:R-:W-:Y:S02]  /*3b80*/  FADD.FTZ R205, R205, R204 ;  /* 0x000000cccdcd7221 */ /* 0x000fe40000010000 */
[----:B------:R-:W-:Y:S02]  /*3b90*/  FADD.FTZ R200, R201, R200 ;  /* 0x000000c8c9c87221 */ /* 0x000fe40000010000 */
[----:B------:R-:W-:-:S07]  /*3ba0*/  FADD.FTZ R206, R206, R205 ;  /* 0x000000cdcece7221 */ /* 0x000fce0000010000 */
[----:B------:R-:W-:Y:S01]  /*3bb0*/  HGMMA.64x256x16.F32.BF16 R24, R152, gdesc[UR8].tnspB, R24, gsb0 ;  /* 0x43e0000898187df0 */ /* 0x000fe20008001818 */
[----:B------:R-:W-:Y:S01]  /*3bc0*/  UIADD3 UR10, UR7, 0x180, URZ ;  /* 0x00000180070a7890 */ /* 0x000fe2000fffe03f */
[----:B------:R-:W-:Y:S01]  /*3bd0*/  UMOV UR11, 0x40000040 ;  /* 0x40000040000b7882 */ /* 0x000fe20000000000 */
[----:B------:R-:W-:Y:S02]  /*3be0*/  WARPGROUP.DEPBAR.LE gsb0, 0x0 ;  /* 0x00008000000079c5 */ /* 0x000fe40000010000 */
[----:B------:R-:W-:Y:S01]  /*3bf0*/  F2FP.BF16.F32.PACK_AB R152, R208, R179 ;  /* 0x000000b3d098723e */ /* 0x000fe200000010ff */
[----:B------:R-:W-:Y:S01]  /*3c00*/  FADD.FTZ R179, R179, R200 ;  /* 0x000000c8b3b37221 */ /* 0x000fe20000010000 */
[----:B------:R-:W-:Y:S01]  /*3c10*/  F2FP.BF16.F32.PACK_AB R153, R164, R163 ;  /* 0x000000a3a499723e */ /* 0x000fe200000010ff */
[----:B------:R-:W-:Y:S01]  /*3c20*/  FADD.FTZ R163, R163, R206 ;  /* 0x000000cea3a37221 */ /* 0x000fe20000010000 */
[----:B------:R-:W-:Y:S01]  /*3c30*/  F2FP.BF16.F32.PACK_AB R154, R210, R165 ;  /* 0x000000a5d29a723e */ /* 0x000fe200000010ff */
[----:B------:R-:W-:Y:S01]  /*3c40*/  FADD.FTZ R208, R208, R179 ;  /* 0x000000b3d0d07221 */ /* 0x000fe20000010000 */
[----:B------:R-:W-:Y:S01]  /*3c50*/  F2FP.BF16.F32.PACK_AB R155, R181, R180 ;  /* 0x000000b4b59b723e */ /* 0x000fe200000010ff */
[----:B------:R-:W-:-:S02]  /*3c60*/  FADD.FTZ R163, R164, R163 ;  /* 0x000000a3a4a37221 */ /* 0x000fc40000010000 */
[----:B------:R-:W-:Y:S01]  /*3c70*/  FADD.FTZ R165, R165, R208 ;  /* 0x000000d0a5a57221 */ /* 0x000fe20000010000 */
[----:B------:R-:W-:Y:S01]  /*3c80*/  WARPGROUP.ARRIVE ;  /* 0x00000000000079c5 */ /* 0x000fe20000000000 */
[----:B------:R-:W-:Y:S02]  /*3c90*/  FADD.FTZ R180, R180, R163 ;  /* 0x000000a3b4b47221 */ /* 0x000fe40000010000 */
[----:B------:R-:W-:Y:S02]  /*3ca0*/  FADD.FTZ R210, R210, R165 ;  /* 0x000000a5d2d27221 */ /* 0x000fe40000010000 */
[----:B------:R-:W-:-:S08]  /*3cb0*/  FADD.FTZ R181, R181, R180 ;  /* 0x000000b4b5b57221 */ /* 0x000fd00000010000 */
        /* <DEDUP_REMOVED lines=19> */
[----:B------:R-:W-:Y:S01]  /*3df0*/  R2UR UR7, R17 ;  /* 0x00000000110772ca */ /* 0x000fe200000e0000 */
[----:B------:R-:W-:-:S12]  /*3e00*/  UMOV UR11, 0x40000040 ;  /* 0x40000040000b7882 */ /* 0x000fd80000000000 */
[----:B------:R-:W-:-:S06]  /*3e10*/  UISETP.GE.AND UP0, UPT, UR60, UR7, UPT ;  /* 0x000000073c00728c */ /* 0x000fcc000bf06270 */
[----:B------:R-:W-:Y:S01]  /*3e20*/  PLOP3.LUT P2, PT, PT, PT, UP0, 0x80, 0x0 ;  /* 0x000000000000781c */ /* 0x000fe20003f4f008 */
[----:B------:R-:W-:Y:S02]  /*3e30*/  WARPGROUP.DEPBAR.LE gsb0, 0x0 ;  /* 0x00008000000079c5 */ /* 0x000fe40000010000 */
[----:B------:R-:W-:Y:S01]  /*3e40*/  F2FP.BF16.F32.PACK_AB R152, R187, R162 ;  /* 0x000000a2bb98723e */ /* 0x000fe200000010ff */
[----:B------:R-:W-:Y:S01]  /*3e50*/  FADD.FTZ R162, R162, R169 ;  /* 0x000000a9a2a27221 */ /* 0x000fe20000010000 */
[----:B------:R-:W-:Y:S01]  /*3e60*/  F2FP.BF16.F32.PACK_AB R153, R173, R172 ;  /* 0x000000acad99723e */ /* 0x000fe200000010ff */
[----:B------:R-:W-:Y:S01]  /*3e70*/  FADD.FTZ R172, R172, R185 ;  /* 0x000000b9acac7221 */ /* 0x000fe20000010000 */
[----:B------:R-:W-:Y:S01]  /*3e80*/  F2FP.BF16.F32.PACK_AB R154, R171, R170 ;  /* 0x000000aaab9a723e */ /* 0x000fe200000010ff */
[----:B------:R-:W-:Y:S01]  /*3e90*/  FADD.FTZ R187, R187, R162 ;  /* 0x000000a2bbbb7221 */ /* 0x000fe20000010000 */
[----:B-1----:R-:W-:Y:S01]  /*3ea0*/  F2FP.BF16.F32.PACK_AB R155, R175, R174 ;  /* 0x000000aeaf9b723e */ /* 0x002fe200000010ff */
[----:B------:R-:W-:-:S02]  /*3eb0*/  FADD.FTZ R173, R173, R172 ;  /* 0x000000acadad7221 */ /* 0x000fc40000010000 */
[----:B------:R-:W-:Y:S01]  /*3ec0*/  FADD.FTZ R20, R170, R187 ;  /* 0x000000bbaa147221 */ /* 0x000fe20000010000 */
[----:B------:R-:W-:Y:S01]  /*3ed0*/  WARPGROUP.ARRIVE ;  /* 0x00000000000079c5 */ /* 0x000fe20000000000 */
[----:B------:R-:W-:Y:S02]  /*3ee0*/  FADD.FTZ R174, R174, R173 ;  /* 0x000000adaeae7221 */ /* 0x000fe40000010000 */
[----:B------:R-:W-:Y:S02]  /*3ef0*/  FADD.FTZ R20, R171, R20 ;  /* 0x00000014ab147221 */ /* 0x000fe40000010000 */
[----:B------:R-:W-:Y:S01]  /*3f00*/  FADD.FTZ R21, R175, R174 ;  /* 0x000000aeaf157221 */ /* 0x000fe20000010000 */
[----:B------:R-:W-:Y:S03]  /*3f10*/  HGMMA.64x256x16.F32.BF16 R24, R152, gdesc[UR8].tnspB, R24, gsb0 ;  /* 0x43e0000898187df0 */ /* 0x000fe60008001818 */
[----:B------:R-:W-:-:S02]  /*3f20*/  WARPGROUP.DEPBAR.LE gsb0, 0x0 ;  /* 0x00008000000079c5 */ /* 0x000fc40000010000 */
[----:B------:R0:W-:Y:S01]  /*3f30*/  @!P1 SYNCS.ARRIVE.TRANS64.RED.A1T0 RZ, [R160+URZ], RZ ;  /* 0x000000ffa0ff99a7 */ /* 0x0001e2000810043f */
[----:B------:R-:W-:Y:S05]  /*3f40*/  @!P2 BRA `(.L_x_9217) ;  /* 0x0000002800d0a947 */ /* 0x000fea0003800000 */
[----:B------:R-:W-:Y:S01]  /*3f50*/  UMOV UR6, URZ ;  /* 0x0000003f00067c82 */ /* 0x000fe20008000000 */
[----:B------:R-:W-:Y:S01]  /*3f60*/  IMAD.MOV.U32 R23, RZ, RZ, R196 ;  /* 0x000000ffff177224 */ /* 0x000fe200078e00c4 */
[----:B------:R-:W-:Y:S01]  /*3f70*/  MOV R203, UR60 ;  /* 0x0000003c00cb7c02 */ /* 0x000fe20008000f00 */
[----:B------:R-:W-:Y:S01]  /*3f80*/  IMAD.MOV.U32 R22, RZ, RZ, R189 ;  /* 0x000000ffff167224 */ /* 0x000fe200078e00bd */
[----:B------:R-:W-:Y:S01]  /*3f90*/  UMOV UR60, URZ ;  /* 0x0000003f003c7c82 */ /* 0x000fe20008000000 */
[----:B------:R-:W-:Y:S01]  /*3fa0*/  IMAD.U32 R204, RZ, RZ, UR6 ;  /* 0x00000006ffcc7e24 */ /* 0x000fe2000f8e00ff */
[----:B------:R-:W-:-:S06]  /*3fb0*/  ULDC UR61, c[0x0][0xad0] ;  /* 0x0002b400003d7ab9 */ /* 0x000fcc0000000800 */
.L_x_9226:
[----:B------:R-:W-:Y:S01]  /*3fc0*/  R2UR UR6, R203 ;  /* 0x00000000cb0672ca */ /* 0x000fe200000e0000 */
[----:B------:R-:W-:Y:S01]  /*3fd0*/  UIADD3 UR60, UR60, 0x1, URZ ;  /* 0x000000013c3c7890 */ /* 0x000fe2000fffe03f */
[----:B------:R-:W-:Y:S02]  /*3fe0*/  R2UR UR7, R204 ;  /* 0x00000000cc0772ca */ /* 0x000fe400000e0000 */
[----:B------:R-:W-:Y:S01]  /*3ff0*/  R2UR UR10, R17 ;  /* 0x00000000110a72ca */ /* 0x000fe200000e0000 */
[----:B------:R-:W-:-:S04]  /*4000*/  UISETP.NE.AND UP0, UPT, UR60, 0x2, UPT ;  /* 0x000000023c00788c */ /* 0x000fc8000bf05270 */
[----:B------:R-:W-:-:S04]  /*4010*/  USEL UR60, UR60, URZ, UP0 ;  /* 0x0000003f3c3c7287 */ /* 0x000fc80008000000 */
[----:B------:R-:W-:Y:S01]  /*4020*/  IMAD.U32 R152, RZ, RZ, UR6 ;  /* 0x00000006ff987e24 */ /* 0x000fe2000f8e00ff */
[----:B------:R-:W-:-:S04]  /*4030*/  UIADD3 UR6, UR6, -0x1, URZ ;  /* 0xffffffff06067890 */ /* 0x000fc8000fffe03f */
[----:B------:R-:W-:Y:S02]  /*4040*/  ISETP.GT.AND P2, PT, R152, UR10, PT ;  /* 0x0000000a98007c0c */ /* 0x000fe4000bf44270 */
[----:B------:R-:W-:Y:S01]  /*4050*/  IMAD.U32 R203, RZ, RZ, UR6 ;  /* 0x00000006ffcb7e24 */ /* 0x000fe2000f8e00ff */
[----:B------:R-:W-:-:S04]  /*4060*/  USEL UR6, URZ, 0x1, UP0 ;  /* 0x000000013f067887 */ /* 0x000fc80008000000 */
[----:B------:R-:W-:-:S06]  /*4070*/  ULOP3.LUT UR7, UR7, UR6, URZ, 0x3c, !UPT ;  /* 0x0000000607077292 */ /* 0x000fcc000f8e3c3f */
[----:B------:R-:W-:Y:S01]  /*4080*/  IMAD.U32 R204, RZ, RZ, UR7 ;  /* 0x00000007ffcc7e24 */ /* 0x000fe2000f8e00ff */
[----:B-1----:R-:W-:Y:S06]  /*4090*/  @!P0 BRA `(.L_x_9218) ;  /* 0x0000000000048947 */ /* 0x002fec0003800000 */
[----:B------:R-:W-:Y:S01]  /*40a0*/  BPT.TRAP 0x1 ;  /* 0x000000040000795c */ /* 0x000fe20000300000 */
.L_x_9218:
[----:B------:R-:W-:Y:S02]  /*40b0*/  R2UR UR6, R16 ;  /* 0x00000000100672ca */ /* 0x000fe400000e0000 */
[----:B------:R-:W-:-:S11]  /*40c0*/  R2UR UR7, R204 ;  /* 0x00000000cc0772ca */ /* 0x000fd600000e0000 */
[----:B------:R-:W-:Y:S02]  /*40d0*/  ULEA UR6, UR60, UR6, 0x3 ;  /* 0x000000063c067291 */ /* 0x000fe4000f8e183f */
[----:B------:R-:W-:-:S04]  /*40e0*/  IMAD.U32 R200, RZ, RZ, UR7 ;  /* 0x00000007ffc87e24 */ /* 0x000fc8000f8e00ff */
[----:B------:R-:W-:Y:S01]  /*40f0*/  IMAD.U32 R212, RZ, RZ, UR6 ;  /* 0x00000006ffd47e24 */ /* 0x000fe2000f8e00ff */
[----:B------:R-:W-:-:S04]  /*4100*/  SHF.L.U32 R200, R200, 0x1f, RZ ;  /* 0x0000001fc8c87819 */ /* 0x000fc800000006ff */
[----:B------:R1:W2:Y:S01]  /*4110*/  SYNCS.PHASECHK.TRANS64.TRYWAIT P3, [UR6+0x32430], R200 ;  /* 0x032430c8ff0075a7 */ /* 0x0002a20008060146 */
[----:B------:R-:W-:Y:S05]  /*4120*/  @!P0 BRA `(.L_x_9219) ;  /* 0x0000000000048947 */ /* 0x000fea0003800000 */
[----:B------:R-:W-:Y:S01]  /*4130*/  BPT.TRAP 0x1 ;  /* 0x000000040000795c */ /* 0x000fe20000300000 */
.L_x_9219:
[----:B--2---:R-:W-:Y:S05]  /*4140*/  @P3 BRA `(.L_x_9220) ;  /* 0x00000000000c3947 */ /* 0x004fea0003800000 */
[----:B------:R-:W-:-:S13]  /*4150*/  R2UR UR6, R212 ;  /* 0x00000000d40672ca */ /* 0x000fda00000e0000 */
[----:B------:R-:W2:Y:S02]  /*4160*/  SYNCS.PHASECHK.TRANS64.TRYWAIT P3, [UR6+0x32430], R200 ;  /* 0x032430c8ff0075a7 */ /* 0x000ea40008060146 */
[----:B--2---:R-:W-:Y:S05]  /*4170*/  @!P3 BRA `(.L_x_9221) ;  /* 0x000000a40078b947 */ /* 0x004fea0003800000 */
.L_x_9220:
[----:B------:R-:W-:Y:S01]  /*4180*/  R2UR UR6, R0 ;  /* 0x00000000000672ca */ /* 0x000fe200000e0000 */
[----:B0-2---:R-:W-:Y:S01]  /*4190*/  WARPGROUP.ARRIVE ;  /* 0x00000000000079c5 */ /* 0x005fe20000000000 */
        /* <DEDUP_REMOVED lines=10> */
[----:B------:R-:W-:Y:S01]  /*4240*/  UIMAD UR6, UR60, 0x300, UR6 ;  /* 0x000003003c0678a4 */ /* 0x000fe2000f8e0206 */
[----:B------:R-:W-:Y:S02]  /*4250*/  R2UR UR16, R4 ;  /* 0x00000000041072ca */ /* 0x000fe400000e0000 */
[----:B------:R-:W-:Y:S01]  /*4260*/  R2UR UR17, R5 ;  /* 0x00000000051172ca */ /* 0x000fe200000e0000 */
[----:B------:R-:W-:Y:S01]  /*4270*/  UIADD3 UR7, UR6, 0x2, URZ ;  /* 0x0000000206077890 */ /* 0x000fe2000fffe03f */
[----:B------:R-:W-:Y:S02]  /*4280*/  MOV R208, UR13 ;  /* 0x0000000d00d07c02 */ /* 0x000fe40008000f00 */
[----:B------:R-:W-:Y:S01]  /*4290*/  UMOV UR22, UR6 ;  /* 0x0000000600167c82 */ /* 0x000fe20008000000 */
[----:B------:R-:W-:Y:S01]  /*42a0*/  MOV R209, UR12 ;  /* 0x0000000c00d17c02 */ /* 0x000fe20008000f00 */
[----:B------:R-:W-:Y:S01]  /*42b0*/  HGMMA.64x96x16.F32.BF16 R152, gdesc[UR20], RZ, !UPT, gsb0 ;  /* 0x01600000149879f0 */ /* 0x000fe2000c0018ff */
[----:B------:R-:W-:Y:S01]  /*42c0*/  R2UR UR12, R6 ;  /* 0x00000000060c72ca */ /* 0x000fe200000e0000 */
[----:B------:R-:W-:Y:S01]  /*42d0*/  UMOV UR18, UR7 ;  /* 0x0000000700127c82 */ /* 0x000fe20008000000 */
[----:B------:R-:W-:Y:S01]  /*42e0*/  R2UR UR13, R7 ;  /* 0x00000000070d72ca */ /* 0x000fe200000e0000 */
[----:B------:R-:W-:Y:S01]  /*42f0*/  UIADD3 UR7, UR6, 0x4, URZ ;  /* 0x0000000406077890 */ /* 0x000fe2000fffe03f */
[----:B------:R-:W-:Y:S01]  /*4300*/  MOV R210, UR9 ;  /* 0x0000000900d27c02 */ /* 0x000fe20008000f00 */
[----:B------:R-:W-:Y:S01]  /*4310*/  UIADD3 UR6, UR6, 0x6, URZ ;  /* 0x0000000606067890 */ /* 0x000fe2000fffe03f */
[----:B------:R-:W-:-:S02]  /*4320*/  MOV R211, UR8 ;  /* 0x0000000800d37c02 */ /* 0x000fc40008000f00 */
[----:B------:R-:W-:Y:S02]  /*4330*/  R2UR UR8, R8 ;  /* 0x00000000080872ca */ /* 0x000fe400000e0000 */
[----:B------:R-:W-:Y:S01]  /*4340*/  UMOV UR14, UR7 ;  /* 0x00000007000e7c82 */ /* 0x000fe20008000000 */
[----:B------:R-:W-:Y:S01]  /*4350*/  R2UR UR9, R9 ;  /* 0x00000000090972ca */ /* 0x000fe200000e0000 */
[----:B------:R-:W-:Y:S01]  /*4360*/  UMOV UR10, UR6 ;  /* 0x00000006000a7c82 */ /* 0x000fe20008000000 */
        /* <DEDUP_REMOVED lines=18> */
[----:B------:R-:W-:-:S12]  /*4490*/  @!P0 BRA `(.L_x_9222) ;  /* 0x0000000000048947 */ /* 0x000fd80003800000 */
[----:B------:R-:W-:Y:S01]  /*44a0*/  BPT.TRAP 0x1 ;  /* 0x000000040000795c */ /* 0x000fe20000300000 */
.L_x_9222:
[----:B------:R-:W-:-:S13]  /*44b0*/  R2UR UR6, R212 ;  /* 0x00000000d40672ca */ /* 0x000fda00000e0000 */
[----:B------:R0:W2:Y:S01]  /*44c0*/  SYNCS.PHASECHK.TRANS64.TRYWAIT P3, [UR6+0x32450], R200 ;  /* 0x032450c8ff0075a7 */ /* 0x0000a20008060146 */
[----:B------:R-:W-:Y:S05]  /*44d0*/  @!P0 BRA `(.L_x_9223) ;  /* 0x0000000000048947 */ /* 0x000fea0003800000 */
[----:B------:R-:W-:Y:S01]  /*44e0*/  BPT.TRAP 0x1 ;  /* 0x000000040000795c */ /* 0x000fe20000300000 */
.L_x_9223:
[----:B--2---:R-:W-:Y:S05]  /*44f0*/  @P3 BRA `(.L_x_9224) ;  /* 0x00000000000c3947 */ /* 0x004fea0003800000 */
[----:B------:R-:W-:-:S13]  /*4500*/  R2UR UR6, R212 ;  /* 0x00000000d40672ca */ /* 0x000fda00000e0000 */
[----:B------:R-:W2:Y:S02]  /*4510*/  SYNCS.PHASECHK.TRANS64.TRYWAIT P3, [UR6+0x32450], R200 ;  /* 0x032450c8ff0075a7 */ /* 0x000ea40008060146 */
[----:B--2---:R-:W-:Y:S05]  /*4520*/  @!P3 BRA `(.L_x_9225) ;  /* 0x000000a000a8b947 */ /* 0x004fea0003800000 */
.L_x_9224:
[----:B------:R-:W-:Y:S01]  /*4530*/  R2UR UR6, R14 ;  /* 0x000000000e0672ca */ /* 0x000fe200000e0000 */
[----:B------:R-:W-:Y:S01]  /*4540*/  WARPGROUP.ARRIVE ;  /* 0x00000000000079c5 */ /* 0x000fe20000000000 */
[----:B012---:R-:W-:Y:S01]  /*4550*/  MOV R200, UR49 ;  /* 0x0000003100c87c02 */ /* 0x007fe20008000f00 */
[----:B------:R-:W-:Y:S01]  /*4560*/  UMOV UR51, 0x40000040 ;  /* 0x4000004000337882 */ /* 0x000fe20000000000 */
[----:B------:R-:W-:Y:S01]  /*4570*/  MOV R201, UR48 ;  /* 0x0000003000c97c02 */ /* 0x000fe20008000f00 */
        /* <DEDUP_REMOVED lines=8> */
[----:B------:R-:W-:Y:S01]  /*4600*/  UIMAD UR58, UR60, 0xc00, UR6 ;  /* 0x00000c003c3a78a4 */ /* 0x000fe2000f8e0206 */
[----:B------:R-:W-:Y:S01]  /*4610*/  R2UR UR52, R12 ;  /* 0x000000000c3472ca */ /* 0x000fe200000e0000 */
[----:B------:R-:W-:Y:S01]  /*4620*/  UMOV UR19, 0x40000040 ;  /* 0x4000004000137882 */ /* 0x000fe20000000000 */
[----:B------:R-:W-:Y:S01]  /*4630*/  R2UR UR53, R13 ;  /* 0x000000000d3572ca */ /* 0x000fe200000e0000 */
[----:B------:R-:W-:-:S02]  /*4640*/  UIADD3 UR6, UR58, 0x2, URZ ;  /* 0x000000023a067890 */ /* 0x000fc4000fffe03f */
[----:B------:R-:W-:Y:S02]  /*4650*/  UIADD3 UR10, UR58, 0x6, URZ ;  /* 0x000000063a0a7890 */ /* 0x000fe4000fffe03f */
[----:B------:R-:W-:Y:S01]  /*4660*/  UMOV UR50, UR58 ;  /* 0x0000003a00327c82 */ /* 0x000fe20008000000 */
[----:B------:R-:W-:Y:S01]  /*4670*/  UIADD3 UR14, UR58, 0x300, URZ ;  /* 0x000003003a0e7890 */ /* 0x000fe2000fffe03f */
[----:B------:R-:W-:Y:S01]  /*4680*/  HGMMA.64x96x16.F32.BF16 R152, gdesc[UR48], R152, gsb0 ;  /* 0x01600000309879f0 */ /* 0x000fe20008001898 */
[----:B------:R-:W-:Y:S01]  /*4690*/  UMOV UR54, UR6 ;  /* 0x0000000600367c82 */ /* 0x000fe20008000000 */
[----:B------:R-:W-:Y:S01]  /*46a0*/  UIADD3 UR6, UR58, 0x4, URZ ;  /* 0x000000043a067890 */ /* 0x000fe2000fffe03f */
[----:B------:R-:W-:Y:S01]  /*46b0*/  R2UR UR49, R200 ;  /* 0x00000000c83172ca */ /* 0x000fe200000e0000 */
[----:B------:R-:W-:Y:S01]  /*46c0*/  UIADD3 UR18, UR58, 0x302, URZ ;  /* 0x000003023a127890 */ /* 0x000fe2000fffe03f */
[----:B------:R-:W-:Y:S01]  /*46d0*/  R2UR UR48, R201 ;  /* 0x00000000c93072ca */ /* 0x000fe200000e0000 */
[----:B------:R-:W-:Y:S01]  /*46e0*/  UIADD3 UR22, UR58, 0x304, URZ ;  /* 0x000003043a167890 */ /* 0x000fe2000fffe03f */
[----:B------:R-:W-:Y:S01]  /*46f0*/  UMOV UR23, 0x40000040 ;  /* 0x4000004000177882 */ /* 0x000fe20000000000 */
        /* <DEDUP_REMOVED lines=14> */
[----:B------:R-:W-:Y:S01]  /*47e0*/  UMOV UR59, 0x40000040 ;  /* 0x40000040003b7882 */ /* 0x000fe20000000000 */
[----:B------:R-:W-:-:S02]  /*47f0*/  WARPGROUP.DEPBAR.LE gsb0, 0x0 ;  /* 0x00008000000079c5 */ /* 0x000fc40000010000 */
[----:B------:R-:W-:-:S06]  /*4800*/  WARPGROUP.ARRIVE ;  /* 0x00000000000079c5 */ /* 0x000fcc0000000000 */
[----:B------:R-:W-:Y:S01]  /*4810*/  HGMMA.64x96x16.F32.BF16 R152, gdesc[UR52], R152, gsb0 ;  /* 0x01600000349879f0 */ /* 0x000fe20008001898 */
[----:B------:R-:W-:Y:S01]  /*4820*/  R2UR UR53, R205 ;  /* 0x00000000cd3572ca */ /* 0x000fe200000e0000 */
[----:B------:R-:W-:Y:S01]  /*4830*/  UIADD3 UR54, UR58, 0x904, URZ ;  /* 0x000009043a367890 */ /* 0x000fe2000fffe03f */
[----:B------:R-:W-:Y:S01]  /*4840*/  R2UR UR52, R206 ;  /* 0x00000000ce3472ca */ /* 0x000fe200000e0000 */
[----:B------:R-:W-:Y:S01]  /*4850*/  UMOV UR55, 0x40000040 ;  /* 0x4000004000377882 */ /* 0x000fe20000000000 */
[----:B------:R-:W-:Y:S01]  /*4860*/  UIADD3 UR58, UR58, 0x906, URZ ;  /* 0x000009063a3a7890 */ /* 0x000fe2000fffe03f */
[----:B------:R-:W-:Y:S02]  /*4870*/  WARPGROUP.DEPBAR.LE gsb0, 0x0 ;  /* 0x00008000000079c5 */ /* 0x000fe40000010000 */
[----:B------:R-:W-:-:S06]  /*4880*/  WARPGROUP.ARRIVE ;  /* 0x00000000000079c5 */ /* 0x000fcc0000000000 */
[----:B------:R-:W-:Y:S01]  /*4890*/  HGMMA.64x96x16.F32.BF16 R152, gdesc[UR4], R152, gsb0 ;  /* 0x01600000049879f0 */ /* 0x000fe20008001898 */
[----:B------:R-:W-:Y:S01]  /*48a0*/  ULDC UR6, c[0x0][0xa80] ;  /* 0x0002a00000067ab9 */ /* 0x000fe20000000800 */
[----:B------:R-:W-:-:S13]  /*48b0*/  R2UR UR7, R202 ;  /* 0x00000000ca0772ca */ /* 0x000fda00000e0000 */
[----:B------:R-:W-:Y:S01]  /*48c0*/  UIMAD UR7, UR60, 0xc00, UR7 ;  /* 0x00000c003c0778a4 */ /* 0x000fe2000f8e0207 */
[----:B------:R-:W-:Y:S02]  /*48d0*/  WARPGROUP.DEPBAR.LE gsb0, 0x0 ;  /* 0x00008000000079c5 */ /* 0x000fe40000010000 */
[----:B------:R-:W-:-:S06]  /*48e0*/  WARPGROUP.ARRIVE ;  /* 0x00000000000079c5 */ /* 0x000fcc0000000000 */
[----:B------:R-:W-:Y:S01]  /*48f0*/  HGMMA.64x96x16.F32.BF16 R152, gdesc[UR8], R152, gsb0 ;  /* 0x01600000089879f0 */ /* 0x000fe20008001898 */
[----:B------:R-:W-:Y:S01]  /*4900*/  R2UR UR11, R212 ;  /* 0x00000000d40b72ca */ /* 0x000fe200000e0000 */
        /* <DEDUP_REMOVED lines=62> */
[----:B0-----:R-:W-:Y:S01]  /*4cf0*/  FMNMX.FTZ R185, R201, R22, !PT ;  /* 0x00000016c9b97209 */ /* 0x001fe20007810000 */
        /* <DEDUP_REMOVED lines=26> */
[----:B------:R-:W-:-:S03]  /*4ea0*/  FMUL.FTZ R198, R198, UR61 ;  /* 0x0000003dc6c67c20 */ /* 0x000fc60008410000 */
        /* <DEDUP_REMOVED lines=48> */
[----:B------:R-:W-:-:S06]  /*51b0*/  FMUL.FTZ R192, R196, UR61 ;  /* 0x0000003dc4c07c20 */ /* 0x000fcc0008410000 */
        /* <DEDUP_REMOVED lines=38> */
[----:B--2---:R-:W-:-:S05]  /*5420*/  FMNMX.FTZ R193, R194, R193, !PT ;  /* 0x000000c1c2c17209 */ /* 0x004fca0007810000 */
[----:B------:R-:W2:Y:S02]  /*5430*/  SHFL.BFLY PT, R208, R193, 0x2, 0x1f ;  /* 0x0c401f00c1d07f89 */ /* 0x000ea400000e0000 */
[----:B------:R-:W3:Y:S01]  /*5440*/  MUFU.TANH R207, R207 ;  /* 0x000000cf00cf7308 */ /* 0x000ee20000002400 */
[----:B0-----:R-:W-:-:S04]  /*5450*/  FMNMX.FTZ R189, R195, R196, !PT ;  /* 0x000000c4c3bd7209 */ /* 0x001fc80007810000 */
[----:B-1----:R-:W-:-:S04]  /*5460*/  FMNMX.FTZ R196, R198, R189, !PT ;  /* 0x000000bdc6c47209 */ /* 0x002fc80007810000 */
[----:B---3--:R-:W-:-:S05]  /*5470*/  FMNMX.FTZ R196, R207, R196, !PT ;  /* 0x000000c4cfc47209 */ /* 0x008fca0007810000 */
[----:B------:R-:W0:Y:S01]  /*5480*/  SHFL.BFLY PT, R197, R196, 0x2, 0x1f ;  /* 0x0c401f00c4c57f89 */ /* 0x000e2200000e0000 */
[----:B--2---:R-:W-:-:S05]  /*5490*/  FMNMX.FTZ R208, R193, R208, !PT ;  /* 0x000000d0c1d07209 */ /* 0x004fca0007810000 */
[----:B------:R-:W1:Y:S01]  /*54a0*/  SHFL.BFLY PT, R189, R208, 0x1, 0x1f ;  /* 0x0c201f00d0bd7f89 */ /* 0x000e6200000e0000 */
[----:B0-----:R-:W-:-:S05]  /*54b0*/  FMNMX.FTZ R199, R196, R197, !PT ;  /* 0x000000c5c4c77209 */ /* 0x001fca0007810000 */
[----:B------:R-:W0:Y:S01]  /*54c0*/  SHFL.BFLY PT, R210, R199, 0x1, 0x1f ;  /* 0x0c201f00c7d27f89 */ /* 0x000e2200000e0000 */
[----:B-1----:R-:W-:-:S05]  /*54d0*/  FMNMX.FTZ R189, R208, R189, !PT ;  /* 0x000000bdd0bd7209 */ /* 0x002fca0007810000 */
[C---:B------:R-:W-:Y:S01]  /*54e0*/  FADD.FTZ R22, -R189.reuse, R22 ;  /* 0x00000016bd167221 */ /* 0x040fe20000010100 */
[----:B------:R-:W-:-:S03]  /*54f0*/  FMUL.FTZ R209, R189, UR6 ;  /* 0x00000006bdd17c20 */ /* 0x000fc60008410000 */
[----:B------:R-:W-:Y:S01]  /*5500*/  FMUL.FTZ R193, R22, UR6 ;  /* 0x0000000616c17c20 */ /* 0x000fe20008410000 */
[--C-:B------:R-:W-:Y:S01]  /*5510*/  FFMA.FTZ R22, R201, UR6, -R209.reuse ;  /* 0x00000006c9167c23 */ /* 0x100fe200080108d1 */
[----:B------:R-:W-:Y:S02]  /*5520*/  IMAD.U32 R201, RZ, RZ, UR11 ;  /* 0x0000000bffc97e24 */ /* 0x000fe4000f8e00ff */
[--C-:B------:R-:W-:Y:S01]  /*5530*/  FFMA.FTZ R197, R152, UR6, -R209.reuse ;  /* 0x0000000698c57c23 */ /* 0x100fe200080108d1 */
[--C-:B------:R-:W-:Y:S01]  /*5540*/  FFMA.FTZ R155, R155, UR6, -R209.reuse ;  /* 0x000000069b9b7c23 */ /* 0x100fe200080108d1 */
[----:B------:R-:W-:Y:S01]  /*5550*/  UMOV UR11, 0x40000040 ;  /* 0x40000040000b7882 */ /* 0x000fe20000000000 */
[----:B------:R-:W-:Y:S01]  /*5560*/  @!P1 VIADD R152, R201, 0x32440 ;  /* 0x00032440c9989836 */ /* 0x000fe20000000000 */
[----:B------:R-:W1:Y:S01]  /*5570*/  MUFU.EX2 R193, R193 ;  /* 0x000000c100c17308 */ /* 0x000e620000000800 */
[--C-:B------:R-:W-:Y:S01]  /*5580*/  FFMA.FTZ R213, R158, UR6, -R209.reuse ;  /* 0x000000069ed57c23 */ /* 0x100fe200080108d1 */
[--C-:B------:R-:W-:Y:S01]  /*5590*/  FFMA.FTZ R158, R161, UR6, -R209.reuse ;  /* 0x00000006a19e7c23 */ /* 0x100fe200080108d1 */
[--C-:B------:R-:W-:Y:S01]  /*55a0*/  FFMA.FTZ R161, R163, UR6, -R209.reuse ;  /* 0x00000006a3a17c23 */ /* 0x100fe200080108d1 */
[----:B------:R-:W-:Y:S01]  /*55b0*/  @!P1 PRMT R152, RZ, 0x654, R152 ;  /* 0x00000654ff989816 */ /* 0x000fe20000000098 */
[--C-:B------:R-:W-:Y:S01]  /*55c0*/  FFMA.FTZ R156, R156, UR6, -R209.reuse ;  /* 0x000000069c9c7c23 */ /* 0x100fe200080108d1 */
[--C-:B------:R-:W-:Y:S01]  /*55d0*/  FFMA.FTZ R162, R162, UR6, -R209.reuse ;  /* 0x00000006a2a27c23 */ /* 0x100fe200080108d1 */
[----:B0-----:R-:W-:Y:S01]  /*55e0*/  FMNMX.FTZ R196, R199, R210, !PT ;  /* 0x000000d2c7c47209 */ /* 0x001fe20007810000 */
[--C-:B------:R-:W-:Y:S01]  /*55f0*/  FFMA.FTZ R210, R157, UR6, -R209.reuse ;  /* 0x000000069dd27c23 */ /* 0x100fe200080108d1 */
[----:B------:R-:W-:Y:S01]  /*5600*/  IADD3 R157, -R19, 0xb, RZ ;  /* 0x0000000b139d7810 */ /* 0x000fe20007ffe1ff */
[----:B------:R-:W-:Y:S01]  /*5610*/  MUFU.EX2 R22, R22 ;  /* 0x0000001600167308 */ /* 0x000fe20000000800 */
[----:B------:R-:W-:Y:S01]  /*5620*/  FFMA.FTZ R170, R170, UR6, -R209 ;  /* 0x00000006aaaa7c23 */ /* 0x000fe200080108d1 */
[C---:B------:R-:W-:Y:S01]  /*5630*/  FADD.FTZ R23, -R196.reuse, R23 ;  /* 0x00000017c4177221 */ /* 0x040fe20000010100 */
[----:B------:R-:W-:Y:S01]  /*5640*/  FMUL.FTZ R211, R196, UR6 ;  /* 0x00000006c4d37c20 */ /* 0x000fe20008410000 */
[----:B------:R2:W-:Y:S06]  /*5650*/  BAR.ARV R157, 0x100 ;  /* 0x0004009d0000751d */ /* 0x0005ec0000002000 */
[----:B------:R-:W-:Y:S01]  /*5660*/  FMUL.FTZ R208, R23, UR6 ;  /* 0x0000000617d07c20 */ /* 0x000fe20008410000 */
[--C-:B------:R-:W-:Y:S01]  /*5670*/  FFMA.FTZ R23, R154, UR6, -R211.reuse ;  /* 0x000000069a177c23 */ /* 0x100fe200080108d3 */
[--C-:B------:R-:W-:Y:S01]  /*5680*/  FFMA.FTZ R212, R153, UR6, -R211.reuse ;  /* 0x0000000699d47c23 */ /* 0x100fe200080108d3 */
[--C-:B------:R-:W-:Y:S01]  /*5690*/  FFMA.FTZ R200, R200, UR6, -R211.reuse ;  /* 0x00000006c8c87c23 */ /* 0x100fe200080108d3 */
[--C-:B------:R-:W-:Y:S01]  /*56a0*/  FFMA.FTZ R205, R205, UR6, -R211.reuse ;  /* 0x00000006cdcd7c23 */ /* 0x100fe200080108d3 */
[----:B------:R0:W-:Y:S01]  /*56b0*/  @!P1 SYNCS.ARRIVE.TRANS64.RED.A1T0 RZ, [R152+URZ], RZ ;  /* 0x000000ff98ff99a7 */ /* 0x0001e2000810043f */
        /* <DEDUP_REMOVED lines=136> */
[----:B0-----:R-:W-:Y:S01]  /*5f40*/  F2FP.BF16.F32.PACK_AB R152, R197, R22 ;  /* 0x00000016c598723e */ /* 0x001fe200000010ff */
[--C-:B------:R-:W-:Y:S01]  /*5f50*/  FFMA.FTZ R159, R159, UR6, -R211.reuse ;  /* 0x000000069f9f7c23 */ /* 0x100fe200080108d3 */
[----:B-1----:R-:W-:Y:S01]  /*5f60*/  F2FP.BF16.F32.PACK_AB R154, R210, R199 ;  /* 0x000000c7d29a723e */ /* 0x002fe200000010ff */
[--C-:B------:R-:W-:Y:S01]  /*5f70*/  FFMA.FTZ R160, R160, UR6, -R211.reuse ;  /* 0x00000006a0a07c23 */ /* 0x100fe200080108d3 */
[----:B----4-:R-:W-:Y:S01]  /*5f80*/  F2FP.BF16.F32.PACK_AB R153, R212, R23 ;  /* 0x00000017d499723e */ /* 0x010fe200000010ff */
[--C-:B------:R-:W-:Y:S01]  /*5f90*/  FFMA.FTZ R163, R165, UR6, -R211.reuse ;  /* 0x00000006a5a37c23 */ /* 0x100fe200080108d3 */
[----:B-----5:R-:W-:Y:S01]  /*5fa0*/  F2FP.BF16.F32.PACK_AB R155, R205, R200 ;  /* 0x000000c8cd9b723e */ /* 0x020fe200000010ff */
[----:B------:R2:W-:Y:S01]  /*5fb0*/  BAR.SYNC.DEFER_BLOCKING R15, 0x100 ;  /* 0x0004000f0000751d */ /* 0x0005e20000010000 */
[----:B------:R-:W-:Y:S01]  /*5fc0*/  FFMA.FTZ R214, R167, UR6, -R211 ;  /* 0x00000006a7d67c23 */ /* 0x000fe200080108d3 */
[--C-:B------:R-:W-:Y:S01]  /*5fd0*/  FFMA.FTZ R165, R164, UR6, -R209.reuse ;  /* 0x00000006a4a57c23 */ /* 0x100fe200080108d1 */
[--C-:B------:R-:W-:Y:S01]  /*5fe0*/  FFMA.FTZ R164, R169, UR6, -R209.reuse ;  /* 0x00000006a9a47c23 */ /* 0x100fe200080108d1 */
[----:B------:R-:W-:Y:S01]  /*5ff0*/  FFMA.FTZ R167, R171, UR6, -R209 ;  /* 0x00000006aba77c23 */ /* 0x000fe200080108d1 */
[--C-:B------:R-:W-:Y:S01]  /*6000*/  FFMA.FTZ R169, R168, UR6, -R211.reuse ;  /* 0x00000006a8a97c23 */ /* 0x100fe200080108d3 */
[----:B------:R-:W-:Y:S01]  /*6010*/  MUFU.EX2 R156, R156 ;  /* 0x0000009c009c7308 */ /* 0x000fe20000000800 */
[--C-:B------:R-:W-:Y:S01]  /*6020*/  FFMA.FTZ R166, R166, UR6, -R211.reuse ;  /* 0x00000006a6a67c23 */ /* 0x100fe200080108d3 */
[--C-:B------:R-:W-:Y:S01]  /*6030*/  FFMA.FTZ R168, R173, UR6, -R211.reuse ;  /* 0x00000006ada87c23 */ /* 0x100fe200080108d3 */
[----:B------:R-:W-:Y:S01]  /*6040*/  FFMA.FTZ R171, R175, UR6, -R211 ;  /* 0x00000006afab7c23 */ /* 0x000fe200080108d3 */
[--C-:B------:R-:W-:Y:S01]  /*6050*/  FFMA.FTZ R173, R172, UR6, -R209.reuse ;  /* 0x00000006acad7c23 */ /* 0x100fe200080108d1 */
[--C-:B------:R-:W-:Y:S01]  /*6060*/  FFMA.FTZ R172, R177, UR6, -R209.reuse ;  /* 0x00000006b1ac7c23 */ /* 0x100fe200080108d1 */
[----:B------:R-:W-:Y:S01]  /*6070*/  FFMA.FTZ R175, R179, UR6, -R209 ;  /* 0x00000006b3af7c23 */ /* 0x000fe200080108d1 */
[--C-:B------:R-:W-:Y:S01]  /*6080*/  FFMA.FTZ R177, R176, UR6, -R211.reuse ;  /* 0x00000006b0b17c23 */ /* 0x100fe200080108d3 */
[----:B------:R-:W0:Y:S01]  /*6090*/  MUFU.EX2 R213, R213 ;  /* 0x000000d500d57308 */ /* 0x000e220000000800 */
[--C-:B------:R-:W-:Y:S01]  /*60a0*/  FFMA.FTZ R174, R174, UR6, -R211.reuse ;  /* 0x00000006aeae7c23 */ /* 0x100fe200080108d3 */
[--C-:B------:R-:W-:Y:S01]  /*60b0*/  FFMA.FTZ R176, R181, UR6, -R211.reuse ;  /* 0x00000006b5b07c23 */ /* 0x100fe200080108d3 */
[----:B------:R-:W-:Y:S01]  /*60c0*/  FFMA.FTZ R179, R183, UR6, -R211 ;  /* 0x00000006b7b37c23 */ /* 0x000fe200080108d3 */
[--C-:B------:R-:W-:Y:S01]  /*60d0*/  FFMA.FTZ R181, R180, UR6, -R209.reuse ;  /* 0x00000006b4b57c23 */ /* 0x100fe200080108d1 */
[--C-:B------:R-:W-:Y:S01]  /*60e0*/  FFMA.FTZ R180, R185, UR6, -R209.reuse ;  /* 0x00000006b9b47c23 */ /* 0x100fe200080108d1 */
[----:B------:R-:W-:Y:S01]  /*60f0*/  FFMA.FTZ R183, R187, UR6, -R209 ;  /* 0x00000006bbb77c23 */ /* 0x000fe200080108d1 */
[----:B------:R-:W-:Y:S01]  /*6100*/  FFMA.FTZ R185, R184, UR6, -R211 ;  /* 0x00000006b8b97c23 */ /* 0x000fe200080108d3 */
[----:B------:R-:W-:Y:S01]  /*6110*/  MUFU.EX2 R158, R158 ;  /* 0x0000009e009e7308 */ /* 0x000fe20000000800 */
[----:B------:R-:W-:Y:S01]  /*6120*/  FFMA.FTZ R178, R178, UR6, -R209 ;  /* 0x00000006b2b27c23 */ /* 0x000fe200080108d1 */
[----:B------:R-:W-:Y:S01]  /*6130*/  WARPGROUP.ARRIVE ;  /* 0x00000000000079c5 */ /* 0x000fe20000000000 */
[--C-:B------:R-:W-:Y:S01]  /*6140*/  FFMA.FTZ R182, R182, UR6, -R211.reuse ;  /* 0x00000006b6b67c23 */ /* 0x100fe200080108d3 */
[--C-:B------:R-:W-:Y:S01]  /*6150*/  FFMA.FTZ R184, R190, UR6, -R211.reuse ;  /* 0x00000006beb87c23 */ /* 0x100fe200080108d3 */
[----:B------:R-:W-:Y:S01]  /*6160*/  FFMA.FTZ R187, R206, UR6, -R211 ;  /* 0x00000006cebb7c23 */ /* 0x000fe200080108d3 */
[----:B------:R-:W-:Y:S01]  /*6170*/  FFMA.FTZ R215, R188, UR6, -R209 ;  /* 0x00000006bcd77c23 */ /* 0x000fe200080108d1 */
[----:B------:R-:W-:Y:S01]  /*6180*/  FFMA.FTZ R190, R191, UR6, -R211 ;  /* 0x00000006bfbe7c23 */ /* 0x000fe200080108d3 */
[----:B------:R-:W-:Y:S01]  /*6190*/  HGMMA.64x256x16.F32.BF16 R24, R152, gdesc[UR8].tnspB, R24, gsb0 ;  /* 0x43e0000898187df0 */ /* 0x000fe20008001818 */
[----:B------:R-:W-:Y:S01]  /*61a0*/  MUFU.EX2 R161, R161 ;  /* 0x000000a100a17308 */ /* 0x000fe20000000800 */
[----:B------:R-:W-:Y:S01]  /*61b0*/  UIADD3 UR10, UR7, 0x80, URZ ;  /* 0x00000080070a7890 */ /* 0x000fe2000fffe03f */
[--C-:B------:R-:W-:Y:S01]  /*61c0*/  FFMA.FTZ R186, R186, UR6, -R209.reuse ;  /* 0x00000006baba7c23 */ /* 0x100fe200080108d1 */
[----:B------:R-:W-:Y:S01]  /*61d0*/  UMOV UR11, 0x40000040 ;  /* 0x40000040000b7882 */ /* 0x000fe20000000000 */
[----:B------:R-:W-:Y:S01]  /*61e0*/  FFMA.FTZ R188, R192, UR6, -R209 ;  /* 0x00000006c0bc7c23 */ /* 0x000fe200080108d1 */
[----:B------:R-:W-:Y:S01]  /*61f0*/  FFMA.FTZ R191, R195, UR6, -R211 ;  /* 0x00000006c3bf7c23 */ /* 0x000fe200080108d3 */
[----:B------:R-:W-:Y:S01]  /*6200*/  FFMA.FTZ R209, R194, UR6, -R209 ;  /* 0x00000006c2d17c23 */ /* 0x000fe200080108d1 */
[--C-:B------:R-:W-:Y:S01]  /*6210*/  FFMA.FTZ R192, R198, UR6, -R211.reuse ;  /* 0x00000006c6c07c23 */ /* 0x100fe200080108d3 */
[----:B------:R-:W-:Y:S01]  /*6220*/  MUFU.EX2 R159, R159 ;  /* 0x0000009f009f7308 */ /* 0x000fe20000000800 */
[----:B------:R-:W-:Y:S01]  /*6230*/  FFMA.FTZ R195, R207, UR6, -R211 ;  /* 0x00000006cfc37c23 */ /* 0x000fe200080108d3 */
[----:B------:R-:W-:Y:S01]  /*6240*/  FFMA.FTZ R20, R193, R20, R22 ;  /* 0x00000014c1147223 */ /* 0x000fe20000010016 */
[----:B------:R-:W-:Y:S01]  /*6250*/  FFMA.FTZ R21, R208, R21, R23 ;  /* 0x00000015d0157223 */ /* 0x000fe20000010017 */
[----:B------:R-:W-:Y:S01]  /*6260*/  @!P1 IADD3 R201, R201, 0x32460, RZ ;  /* 0x00032460c9c99810 */ /* 0x000fe20007ffe0ff */
[----:B------:R-:W-:-:S02]  /*6270*/  IMAD.MOV.U32 R23, RZ, RZ, R196 ;  /* 0x000000ffff177224 */ /* 0x000fc400078e00c4 */
[----:B------:R-:W-:Y:S01]  /*6280*/  FADD.FTZ R20, R197, R20 ;  /* 0x00000014c5147221 */ /* 0x000fe20000010000 */
[----:B------:R-:W-:Y:S01]  /*6290*/  FADD.FTZ R21, R212, R21 ;  /* 0x00000015d4157221 */ /* 0x000fe20000010000 */
[----:B------:R-:W1:Y:S01]  /*62a0*/  MUFU.EX2 R160, R160 ;  /* 0x000000a000a07308 */ /* 0x000e620000000800 */
[----:B------:R-:W-:Y:S01]  /*62b0*/  @!P1 PRMT R201, RZ, 0x654, R201 ;  /* 0x00000654ffc99816 */ /* 0x000fe200000000c9 */
[----:B------:R-:W-:Y:S01]  /*62c0*/  FADD.FTZ R199, R199, R20 ;  /* 0x00000014c7c77221 */ /* 0x000fe20000010000 */
[----:B------:R-:W-:Y:S01]  /*62d0*/  FADD.FTZ R200, R200, R21 ;  /* 0x00000015c8c87221 */ /* 0x000fe20000010000 */
[----:B------:R-:W-:Y:S02]  /*62e0*/  IMAD.MOV.U32 R22, RZ, RZ, R189 ;  /* 0x000000ffff167224 */ /* 0x000fe400078e00bd */
[----:B------:R-:W-:Y:S01]  /*62f0*/  FADD.FTZ R199, R210, R199 ;  /* 0x000000c7d2c77221 */ /* 0x000fe20000010000 */
[----:B------:R-:W-:Y:S01]  /*6300*/  FADD.FTZ R200, R205, R200 ;  /* 0x000000c8cdc87221 */ /* 0x000fe20000010000 */
        /* <DEDUP_REMOVED lines=9> */
[----:B------:R-:W2:Y:S08]  /*63a0*/  MUFU.EX2 R171, R171 ;  /* 0x000000ab00ab7308 */ /* 0x000eb00000000800 */
[----:B------:R-:W-:Y:S08]  /*63b0*/  MUFU.EX2 R170, R170 ;  /* 0x000000aa00aa7308 */ /* 0x000ff00000000800 */
[----:B------:R-:W2:Y:S08]  /*63c0*/  MUFU.EX2 R173, R173 ;  /* 0x000000ad00ad7308 */ /* 0x000eb00000000800 */
[----:B------:R-:W-:Y:S08]  /*63d0*/  MUFU.EX2 R172, R172 ;  /* 0x000000ac00ac7308 */ /* 0x000ff00000000800 */
[----:B------:R-:W-:Y:S08]  /*63e0*/  MUFU.EX2 R175, R175 ;  /* 0x000000af00af7308 */ /* 0x000ff00000000800 */
[----:B------:R-:W-:Y:S08]  /*63f0*/  MUFU.EX2 R174, R174 ;  /* 0x000000ae00ae7308 */ /* 0x000ff00000000800 */
[----:B------:R-:W2:Y:S08]  /*6400*/  MUFU.EX2 R177, R177 ;  /* 0x000000b100b17308 */ /* 0x000eb00000000800 */
        /* <DEDUP_REMOVED lines=14> */
[----:B------:R-:W-:Y:S01]  /*64f0*/  MUFU.EX2 R190, R190 ;  /* 0x000000be00be7308 */ /* 0x000fe20000000800 */
[----:B------:R-:W-:-:S02]  /*6500*/  WARPGROUP.DEPBAR.LE gsb0, 0x0 ;  /* 0x00008000000079c5 */ /* 0x000fc40000010000 */
[----:B0-----:R-:W-:-:S05]  /*6510*/  F2FP.BF16.F32.PACK_AB R152, R213, R156 ;  /* 0x0000009cd598723e */ /* 0x001fca00000010ff */
[----:B------:R-:W0:Y:S01]  /*6520*/  MUFU.EX2 R191, R191 ;  /* 0x000000bf00bf7308 */ /* 0x000e220000000800 */
[----:B-1----:R-:W-:Y:S01]  /*6530*/  F2FP.BF16.F32.PACK_AB R153, R160, R159 ;  /* 0x0000009fa099723e */ /* 0x002fe200000010ff */
[----:B------:R-:W-:Y:S01]  /*6540*/  FADD.FTZ R156, R156, R199 ;  /* 0x000000c79c9c7221 */ /* 0x000fe20000010000 */
[----:B------:R-:W-:Y:S01]  /*6550*/  F2FP.BF16.F32.PACK_AB R154, R161, R158 ;  /* 0x0000009ea19a723e */ /* 0x000fe200000010ff */
[----:B------:R-:W-:Y:S01]  /*6560*/  FADD.FTZ R159, R159, R200 ;  /* 0x000000c89f9f7221 */ /* 0x000fe20000010000 */
[----:B---3--:R-:W-:Y:S01]  /*6570*/  F2FP.BF16.F32.PACK_AB R155, R214, R163 ;  /* 0x000000a3d69b723e */ /* 0x008fe200000010ff */
[----:B------:R-:W-:Y:S02]  /*6580*/  FADD.FTZ R213, R213, R156 ;  /* 0x0000009cd5d57221 */ /* 0x000fe40000010000 */
[----:B------:R-:W-:Y:S01]  /*6590*/  MUFU.EX2 R192, R192 ;  /* 0x000000c000c07308 */ /* 0x000fe20000000800 */
[----:B------:R-:W-:Y:S01]  /*65a0*/  WARPGROUP.ARRIVE ;  /* 0x00000000000079c5 */ /* 0x000fe20000000000 */
[----:B------:R-:W-:Y:S01]  /*65b0*/  FADD.FTZ R160, R160, R159 ;  /* 0x0000009fa0a07221 */ /* 0x000fe20000010000 */
[----:B------:R-:W-:-:S03]  /*65c0*/  FADD.FTZ R158, R158, R213 ;  /* 0x000000d59e9e7221 */ /* 0x000fc60000010000 */
[----:B------:R-:W-:Y:S01]  /*65d0*/  FADD.FTZ R163, R163, R160 ;  /* 0x000000a0a3a37221 */ /* 0x000fe20000010000 */
[----:B------:R-:W-:Y:S01]  /*65e0*/  HGMMA.64x256x16.F32.BF16 R24, R152, gdesc[UR8].tnspB, R24, gsb0 ;  /* 0x43e0000898187df0 */ /* 0x000fe20008001818 */
[----:B------:R-:W-:Y:S01]  /*65f0*/  UIADD3 UR10, UR7, 0x100, URZ ;  /* 0x00000100070a7890 */ /* 0x000fe2000fffe03f */
[----:B------:R-:W1:Y:S01]  /*6600*/  MUFU.EX2 R195, R195 ;  /* 0x000000c300c37308 */ /* 0x000e620000000800 */
[----:B------:R-:W-:Y:S01]  /*6610*/  UMOV UR11, 0x40000040 ;  /* 0x40000040000b7882 */ /* 0x000fe20000000000 */
[----:B------:R-:W-:Y:S01]  /*6620*/  FADD.FTZ R161, R161, R158 ;  /* 0x0000009ea1a17221 */ /* 0x000fe20000010000 */
[----:B------:R-:W-:Y:S01]  /*6630*/  FADD.FTZ R163, R214, R163 ;  /* 0x000000a3d6a37221 */ /* 0x000fe20000010000 */
[----:B------:R-:W-:Y:S02]  /*6640*/  WARPGROUP.DEPBAR.LE gsb0, 0x0 ;  /* 0x00008000000079c5 */ /* 0x000fe40000010000 */
[----:B----4-:R-:W-:Y:S01]  /*6650*/  F2FP.BF16.F32.PACK_AB R152, R165, R162 ;  /* 0x000000a2a598723e */ /* 0x010fe200000010ff */
[----:B------:R-:W-:Y:S01]  /*6660*/  FADD.FTZ R162, R162, R161 ;  /* 0x000000a1a2a27221 */ /* 0x000fe20000010000 */
[----:B-----5:R-:W-:Y:S01]  /*6670*/  F2FP.BF16.F32.PACK_AB R153, R169, R166 ;  /* 0x000000a6a999723e */ /* 0x020fe200000010ff */
[----:B------:R-:W-:Y:S01]  /*6680*/  FADD.FTZ R166, R166, R163 ;  /* 0x000000a3a6a67221 */ /* 0x000fe20000010000 */
[----:B------:R-:W-:Y:S01]  /*6690*/  F2FP.BF16.F32.PACK_AB R154, R167, R164 ;  /* 0x000000a4a79a723e */ /* 0x000fe200000010ff */
[----:B------:R-:W-:Y:S01]  /*66a0*/  FADD.FTZ R165, R165, R162 ;  /* 0x000000a2a5a57221 */ /* 0x000fe20000010000 */
[----:B--2---:R-:W-:Y:S01]  /*66b0*/  F2FP.BF16.F32.PACK_AB R155, R171, R168 ;  /* 0x000000a8ab9b723e */ /* 0x004fe200000010ff */
[----:B------:R-:W-:-:S02]  /*66c0*/  FADD.FTZ R169, R169, R166 ;  /* 0x000000a6a9a97221 */ /* 0x000fc40000010000 */
[----:B------:R-:W-:Y:S01]  /*66d0*/  FADD.FTZ R164, R164, R165 ;  /* 0x000000a5a4a47221 */ /* 0x000fe20000010000 */
[----:B------:R-:W-:Y:S01]  /*66e0*/  WARPGROUP.ARRIVE ;  /* 0x00000000000079c5 */ /* 0x000fe20000000000 */
[----:B------:R-:W-:Y:S02]  /*66f0*/  FADD.FTZ R168, R168, R169 ;  /* 0x000000a9a8a87221 */ /* 0x000fe40000010000 */
[----:B------:R-:W-:Y:S02]  /*6700*/  FADD.FTZ R167, R167, R164 ;  /* 0x000000a4a7a77221 */ /* 0x000fe40000010000 */
[----:B------:R-:W-:-:S05]  /*6710*/  FADD.FTZ R171, R171, R168 ;  /* 0x000000a8abab7221 */ /* 0x000fca0000010000 */
        /* <DEDUP_REMOVED lines=40> */
[----:B0-----:R-:W-:Y:S01]  /*69a0*/  F2FP.BF16.F32.PACK_AB R153, R191, R190 ;  /* 0x000000bebf99723e */ /* 0x001fe200000010ff */
        /* <DEDUP_REMOVED lines=9> */
[----:B------:R-:W-:-:S08]  /*6a40*/  FADD.FTZ R21, R195, R192 ;  /* 0x000000c0c3157221 */ /* 0x000fd00000010000 */
[----:B------:R-:W-:Y:S03]  /*6a50*/  HGMMA.64x256x16.F32.BF16 R24, R152, gdesc[UR8].tnspB, R24, gsb0 ;  /* 0x43e0000898187df0 */ /* 0x000fe60008001818 */
[----:B------:R-:W-:Y:S02]  /*6a60*/  WARPGROUP.DEPBAR.LE gsb0, 0x0 ;  /* 0x00008000000079c5 */ /* 0x000fe40000010000 */
[----:B------:R1:W-:Y:S01]  /*6a70*/  @!P1 SYNCS.ARRIVE.TRANS64.RED.A1T0 RZ, [R201+URZ], RZ ;  /* 0x000000ffc9ff99a7 */ /* 0x0003e2000810043f */
[----:B------:R-:W-:Y:S05]  /*6a80*/  @P2 BRA `(.L_x_9226) ;  /* 0xffffffd4004c2947 */ /* 0x000fea000383ffff */
.L_x_9217:
[----:B------:R-:W2:Y:S01]  /*6a90*/  SHFL.BFLY PT, R3, R20, 0x2, 0x1f ;  /* 0x0c401f0014037f89 */ /* 0x000ea200000e0000 */
[----:B------:R-:W-:Y:S01]  /*6aa0*/  IMAD.MOV.U32 R4, RZ, RZ, RZ ;  /* 0x000000ffff047224 */ /* 0x000fe200078e00ff */
[----:B------:R3:W-:Y:S08]  /*6ab0*/  BAR.ARV R157, 0x100 ;  /* 0x0004009d0000751d */ /* 0x0007f00000002000 */
[----:B------:R-:W-:Y:S06]  /*6ac0*/  BAR.ARV 0x8, 0x180 ;  /* 0x0206000000007b1d */ /* 0x000fec0000002000 */
[----:B------:R-:W-:Y:S01]  /*6ad0*/  PLOP3.LUT P0, PT, PT, PT, PT, 0x8, 0x0 ;  /* 0x000000000000781c */ /* 0x000fe20003f0e170 */
[----:B------:R-:W4:Y:S01]  /*6ae0*/  SHFL.BFLY PT, R2, R21, 0x2, 0x1f ;  /* 0x0c401f0015027f89 */ /* 0x000f2200000e0000 */
[----:B--2---:R-:W-:-:S05]  /*6af0*/  FADD.FTZ R3, R3, R20 ;  /* 0x0000001403037221 */ /* 0x004fca0000010000 */
[----:B------:R-:W2:Y:S01]  /*6b00*/  SHFL.BFLY PT, R0, R3, 0x1, 0x1f ;  /* 0x0c201f0003007f89 */ /* 0x000ea200000e0000 */
[----:B----4-:R-:W-:-:S05]  /*6b10*/  FADD.FTZ R2, R2, R21 ;  /* 0x0000001502027221 */ /* 0x010fca0000010000 */
[----:B------:R-:W4:Y:S01]  /*6b20*/  SHFL.BFLY PT, R5, R2, 0x1, 0x1f ;  /* 0x0c201f0002057f89 */ /* 0x000f2200000e0000 */
[----:B--2---:R-:W-:Y:S01]  /*6b30*/  FADD.FTZ R7, R3, R0 ;  /* 0x0000000003077221 */ /* 0x004fe20000010000 */
[----:B------:R-:W-:Y:S02]  /*6b40*/  IMAD.MOV.U32 R0, RZ, RZ, RZ ;  /* 0x000000ffff007224 */ /* 0x000fe400078e00ff */
[----:B------:R-:W-:Y:S02]  /*6b50*/  IMAD.MOV.U32 R3, RZ, RZ, -0x800000 ;  /* 0xff800000ff037424 */ /* 0x000fe400078e00ff */
[----:B------:R-:W-:-:S13]  /*6b60*/  FSETP.NE.FTZ.AND P1, PT, R7, RZ, PT ;  /* 0x000000ff0700720b */ /* 0x000fda0003f35000 */
[----:B------:R-:W2:Y:S01]  /*6b70*/  @P1 MUFU.RCP R4, R7 ;  /* 0x0000000700041308 */ /* 0x000ea20000001000 */
[----:B----4-:R-:W-:Y:S01]  /*6b80*/  FADD.FTZ R8, R2, R5 ;  /* 0x0000000502087221 */ /* 0x010fe20000010000 */
[----:B------:R-:W-:-:S04]  /*6b90*/  IMAD.MOV.U32 R2, RZ, RZ, -0x800000 ;  /* 0xff800000ff027424 */ /* 0x000fc800078e00ff */
[----:B------:R-:W-:Y:S02]  /*6ba0*/  FSETP.NE.FTZ.AND P2, PT, R8, RZ, PT ;  /* 0x000000ff0800720b */ /* 0x000fe40003f55000 */
[----:B------:R-:W4:Y:S01]  /*6bb0*/  @P1 MUFU.LG2 R5, R7 ;  /* 0x0000000700051308 */ /* 0x000f220000000c00 */
[-C--:B--2---:R-:W-:Y:S01]  /*6bc0*/  FMUL.FTZ R24, R24, R4.reuse ;  /* 0x0000000418187220 */ /* 0x084fe20000410000 */
[-C--:B------:R-:W-:Y:S01]  /*6bd0*/  FMUL.FTZ R25, R25, R4.reuse ;  /* 0x0000000419197220 */ /* 0x080fe20000410000 */
[----:B------:R-:W-:-:S08]  /*6be0*/  FMUL.FTZ R28, R28, R4 ;  /* 0x000000041c1c7220 */ /* 0x000fd00000410000 */
[----:B------:R-:W2:Y:S01]  /*6bf0*/  @P2 MUFU.LG2 R6, R8 ;  /* 0x0000000800062308 */ /* 0x000ea20000000c00 */
[-C--:B------:R-:W-:Y:S01]  /*6c00*/  FMUL.FTZ R29, R29, R4.reuse ;  /* 0x000000041d1d7220 */ /* 0x080fe20000410000 */
[-C--:B------:R-:W-:Y:S01]  /*6c10*/  FMUL.FTZ R32, R32, R4.reuse ;  /* 0x0000000420207220 */ /* 0x080fe20000410000 */
[-C--:B------:R-:W-:Y:S01]  /*6c20*/  FMUL.FTZ R33, R33, R4.reuse ;  /* 0x0000000421217220 */ /* 0x080fe20000410000 */
[-C--:B------:R-:W-:Y:S01]  /*6c30*/  FMUL.FTZ R36, R36, R4.reuse ;  /* 0x0000000424247220 */ /* 0x080fe20000410000 */
[-C--:B------:R-:W-:Y:S01]  /*6c40*/  FMUL.FTZ R37, R37, R4.reuse ;  /* 0x0000000425257220 */ /* 0x080fe20000410000 */
[-C--:B------:R-:W-:Y:S01]  /*6c50*/  FMUL.FTZ R40, R40, R4.reuse ;  /* 0x0000000428287220 */ /* 0x080fe20000410000 */
[-C--:B------:R-:W-:Y:S01]  /*6c60*/  FMUL.FTZ R41, R41, R4.reuse ;  /* 0x0000000429297220 */ /* 0x080fe20000410000 */
[----:B------:R5:W0:Y:S01]  /*6c70*/  @P2 MUFU.RCP R0, R8 ;  /* 0x0000000800002308 */ /* 0x000a220000001000 */
        /* <DEDUP_REMOVED lines=54> */
[----:B------:R-:W-:-:S02]  /*6fe0*/  IMAD.U32 R4, RZ, RZ, UR6 ;  /* 0x00000006ff047e24 */ /* 0x000fc4000f8e00ff */
[----:B----4-:R-:W-:Y:S01]  /*6ff0*/  @P1 FMUL.FTZ R5, R5, 0.69314718246459960938 ;  /* 0x3f31721805051820 */ /* 0x010fe20000410000 */
[----:B-----5:R-:W-:Y:S02]  /*7000*/  IMAD.U32 R8, RZ, RZ, UR6 ;  /* 0x00000006ff087e24 */ /* 0x020fe4000f8e00ff */
[----:B--2---:R-:W-:Y:S01]  /*7010*/  @P2 FMUL.FTZ R7, R6, 0.69314718246459960938 ;  /* 0x3f31721806072820 */ /* 0x004fe20000410000 */
[----:B------:R-:W-:Y:S01]  /*7020*/  @P1 FMUL.FTZ R4, R4, 0.69314718246459960938 ;  /* 0x3f31721804041820 */ /* 0x000fe20000410000 */
[-C--:B0-----:R-:W-:Y:S01]  /*7030*/  FMUL.FTZ R26, R26, R0.reuse ;  /* 0x000000001a1a7220 */ /* 0x081fe20000410000 */
        /* <DEDUP_REMOVED lines=65> */
[----:B---3--:R-:W-:-:S07]  /*7450*/  @P2 FFMA.FTZ R2, R8, R196, R7 ;  /* 0x000000c408022223 */ /* 0x008fce0000010007 */
.L_x_9205:
[----:B------:R-:W-:Y:S05]  /*7460*/  @P0 BRA `(.L_x_9227) ;  /* 0x0000002000600947 */ /* 0x000fea0003800000 */
[----:B------:R-:W0:Y:S01]  /*7470*/  S2R R0, SR_TID.X ;  /* 0x0000000000007919 */ /* 0x000e220000002100 */
[----:B------:R-:W2:Y:S01]  /*7480*/  LDC R8, c[0x0][0xce8] ;  /* 0x00033a00ff087b82 */ /* 0x000ea20000000800 */
[----:B------:R-:W-:Y:S01]  /*7490*/  R2UR UR13, R18 ;  /* 0x00000000120d72ca */ /* 0x000fe200000e0000 */
[----:B------:R-:W-:Y:S01]  /*74a0*/  ULDC.64 UR8, c[0x0][0xcd0] ;  /* 0x0003340000087ab9 */ /* 0x000fe20000000a00 */
[----:B------:R-:W3:Y:S01]  /*74b0*/  S2R R16, SR_CTAID.X ;  /* 0x0000000000107919 */ /* 0x000ee20000002500 */
[----:B------:R-:W-:Y:S01]  /*74c0*/  ULDC.64 UR14, c[0x0][0x208] ;  /* 0x00008200000e7ab9 */ /* 0x000fe20000000a00 */
[----:B------:R-:W-:Y:S03]  /*74d0*/  BSSY B0, `(.L_x_9228) ;  /* 0x000014b000007945 */ /* 0x000fe60003800000 */
[----:B------:R-:W4:Y:S06]  /*74e0*/  S2UR UR12, SR_CTAID.Z ;  /* 0x00000000000c79c3 */ /* 0x000f2c0000002700 */
[----:B------:R-:W-:-:S02]  /*74f0*/  USHF.R.S32.HI UR7, URZ, 0x1f, UR13 ;  /* 0x0000001f3f077899 */ /* 0x000fc4000801140d */
[----:B------:R-:W-:Y:S01]  /*7500*/  IMAD R19, RZ, RZ, -UR13 ;  /* 0x8000000dff137e24 */ /* 0x000fe2000f8e02ff */
[----:B------:R-:W5:Y:S01]  /*7510*/  LDC.64 R20, c[0x0][0xcd8] ;  /* 0x00033600ff147b82 */ /* 0x000f620000000a00 */
[----:B------:R-:W-:Y:S02]  /*7520*/  UIMAD.WIDE.U32 UR4, UR13, UR8, URZ ;  /* 0x000000080d0472a5 */ /* 0x000fe4000f8e003f */
[----:B------:R-:W-:-:S04]  /*7530*/  UIMAD UR6, UR7, UR8, URZ ;  /* 0x00000008070672a4 */ /* 0x000fc8000f8e023f */
[----:B------:R-:W-:Y:S01]  /*7540*/  UIMAD UR6, UR13, UR9, UR6 ;  /* 0x000000090d0672a4 */ /* 0x000fe2000f8e0206 */
[----:B--2---:R-:W-:Y:S01]  /*7550*/  ISETP.NE.AND P0, PT, R8, 0x1, PT ;  /* 0x000000010800780c */ /* 0x004fe20003f05270 */
[----:B------:R-:W2:Y:S01]  /*7560*/  S2UR UR11, SR_CTAID.Y ;  /* 0x00000000000b79c3 */ /* 0x000ea20000002600 */
[----:B------:R-:W-:Y:S01]  /*7570*/  ULDC.64 UR8, c[0x0][0xc38] ;  /* 0x00030e0000087ab9 */ /* 0x000fe20000000a00 */
[----:B------:R-:W-:Y:S02]  /*7580*/  UIADD3 UR6, UR5, UR6, URZ ;  /* 0x0000000605067290 */ /* 0x000fe4000fffe03f */
[----:B------:R-:W-:Y:S01]  /*7590*/  UIMAD UR7, UR7, UR8, URZ ;  /* 0x00000008070772a4 */ /* 0x000fe2000f8e023f */
[----:B0-----:R-:W-:Y:S01]  /*75a0*/  VIADD R14, R0, 0xffffff80 ;  /* 0xffffff80000e7836 */ /* 0x001fe20000000000 */
[----:B----4-:R-:W-:Y:S02]  /*75b0*/  USHF.R.S32.HI UR10, URZ, 0x1f, UR12 ;  /* 0x0000001f3f0a7899 */ /* 0x010fe4000801140c */
[----:B------:R-:W2:Y:S02]  /*75c0*/  LDC R152, c[0x0][0xd50] ;  /* 0x00035400ff987b82 */ /* 0x000ea40000000800 */
[----:B------:R-:W-:-:S04]  /*75d0*/  SHF.R.S32.HI R7, RZ, 0x1f, R14 ;  /* 0x0000001fff077819 */ /* 0x000fc8000001140e */
[CC--:B------:R-:W-:Y:S02]  /*75e0*/  LEA.HI R4, R7.reuse, R14.reuse, RZ, 0x7 ;  /* 0x0000000e07047211 */ /* 0x0c0fe400078f38ff */
[----:B------:R-:W0:Y:S01]  /*75f0*/  LDC.64 R22, c[0x0][0xc40] ;  /* 0x00031000ff167b82 */ /* 0x000e220000000a00 */
[----:B------:R-:W-:Y:S02]  /*7600*/  LEA.HI R7, R7, R14, RZ, 0x2 ;  /* 0x0000000e07077211 */ /* 0x000fe400078f10ff */
[----:B------:R-:W-:Y:S02]  /*7610*/  LOP3.LUT R5, R4, 0xffffff80, RZ, 0xc0, !PT ;  /* 0xffffff8004057812 */ /* 0x000fe400078ec0ff */
[----:B------:R-:W-:Y:S02]  /*7620*/  SHF.R.S32.HI R9, RZ, 0x7, R4 ;  /* 0x00000007ff097819 */ /* 0x000fe40000011404 */
[----:B------:R-:W-:Y:S01]  /*7630*/  LOP3.LUT R7, R7, 0xfffffffc, RZ, 0xc0, !PT ;  /* 0xfffffffc07077812 */ /* 0x000fe200078ec0ff */
[----:B------:R-:W-:Y:S01]  /*7640*/  IMAD.IADD R0, R14, 0x1, -R5 ;  /* 0x000000010e007824 */ /* 0x000fe200078e0a05 */
[----:B------:R-:W-:Y:S01]  /*7650*/  LEA.HI R4, R4, R9, RZ, 0x1 ;  /* 0x0000000904047211 */ /* 0x000fe200078f08ff */
[----:B------:R-:W4:Y:S01]  /*7660*/  @P0 LDC R17, c[0x0][0xcf0] ;  /* 0x00033c00ff110b82 */ /* 0x000f220000000800 */
[----:B------:R-:W-:-:S02]  /*7670*/  IADD3 R7, R14, -R7, RZ ;  /* 0x800000070e077210 */ /* 0x000fc40007ffe0ff */
[----:B------:R-:W-:Y:S02]  /*7680*/  SHF.R.S32.HI R11, RZ, 0x1f, R0 ;  /* 0x0000001fff0b7819 */ /* 0x000fe40000011400 */
[----:B------:R-:W-:Y:S02]  /*7690*/  LOP3.LUT R4, R4, 0x3fffffe, RZ, 0xc0, !PT ;  /* 0x03fffffe04047812 */ /* 0x000fe400078ec0ff */
[----:B------:R-:W-:Y:S01]  /*76a0*/  LEA.HI R10, R11, R0, RZ, 0x2 ;  /* 0x000000000b0a7211 */ /* 0x000fe200078f10ff */
[----:B------:R-:W1:Y:S03]  /*76b0*/  @P0 LDC R14, c[0x0][0xcec] ;  /* 0x00033b00ff0e0b82 */ /* 0x000e660000000800 */
[--C-:B------:R-:W-:Y:S02]  /*76c0*/  SHF.R.S32.HI R5, RZ, 0x2, R10.reuse ;  /* 0x00000002ff057819 */ /* 0x100fe4000001140a */
[----:B------:R-:W-:-:S03]  /*76d0*/  SHF.R.S32.HI R6, RZ, 0x1f, R10 ;  /* 0x0000001fff067819 */ /* 0x000fc6000001140a */
[----:B------:R-:W4:Y:S01]  /*76e0*/  @P0 LDC R154, c[0x0][0xcec] ;  /* 0x00033b00ff9a0b82 */ /* 0x000f220000000800 */
[----:B------:R-:W-:-:S04]  /*76f0*/  LEA.HI R6, R6, R5, RZ, 0x3 ;  /* 0x0000000506067211 */ /* 0x000fc800078f18ff */
[----:B------:R-:W-:Y:S01]  /*7700*/  LOP3.LUT R12, R6, 0xfffffff8, RZ, 0xc0, !PT ;  /* 0xfffffff8060c7812 */ /* 0x000fe200078ec0ff */
[----:B------:R-:W-:Y:S01]  /*7710*/  IMAD.IADD R6, R9, 0x1, -R4 ;  /* 0x0000000109067824 */ /* 0x000fe200078e0a04 */
[----:B------:R-:W-:Y:S01]  /*7720*/  LEA.HI R9, R7, R7, RZ, 0x1 ;  /* 0x0000000707097211 */ /* 0x000fe200078f08ff */
[----:B------:R-:W4:Y:S01]  /*7730*/  @P0 LDC R153, c[0x0][0xcf0] ;  /* 0x00033c00ff990b82 */ /* 0x000f220000000800 */
[----:B------:R-:W-:Y:S01]  /*7740*/  LEA.HI R4, R11, R0, RZ, 0x5 ;  /* 0x000000000b047211 */ /* 0x000fe200078f28ff */
[----:B------:R-:W-:Y:S01]  /*7750*/  IMAD.IADD R5, R5, 0x1, -R12 ;  /* 0x0000000105057824 */ /* 0x000fe200078e0a0c */
[----:B------:R-:W-:Y:S02]  /*7760*/  LOP3.LUT R12, R9, 0x1ffffffe, RZ, 0xc0, !PT ;  /* 0x1ffffffe090c7812 */ /* 0x000fe400078ec0ff */
[----:B------:R-:W-:-:S03]  /*7770*/  SHF.R.S32.HI R4, RZ, 0x5, R4 ;  /* 0x00000005ff047819 */ /* 0x000fc60000011404 */
[----:B------:R-:W-:Y:S02]  /*7780*/  IMAD.IADD R12, R7, 0x1, -R12 ;  /* 0x00000001070c7824 */ /* 0x000fe400078e0a0c */
[----:B------:R-:W-:Y:S02]  /*7790*/  IMAD R7, R4, 0x10, R5 ;  /* 0x0000001004077824 */ /* 0x000fe400078e0205 */
[----:B------:R-:W-:Y:S02]  /*77a0*/  IMAD.U32 R5, RZ, RZ, UR5 ;  /* 0x00000005ff057e24 */ /* 0x000fe4000f8e00ff */
[----:B------:R-:W-:Y:S02]  /*77b0*/  IMAD R9, R6, 0x40, R7 ;  /* 0x0000004006097824 */ /* 0x000fe400078e0207 */
[----:B------:R-:W-:Y:S01]  /*77c0*/  IMAD.U32 R4, RZ, RZ, UR4 ;  /* 0x00000004ff047e24 */ /* 0x000fe2000f8e00ff */
[----:B------:R-:W-:Y:S01]  /*77d0*/  UIMAD.WIDE.U32 UR4, UR13, UR8, URZ ;  /* 0x000000080d0472a5 */ /* 0x000fe2000f8e003f */
[----:B------:R-:W-:Y:S01]  /*77e0*/  IMAD.U32 R5, RZ, RZ, UR6 ;  /* 0x00000006ff057e24 */ /* 0x000fe2000f8e00ff */
[----:B------:R-:W-:Y:S01]  /*77f0*/  UIMAD UR6, UR13, UR9, UR7 ;  /* 0x000000090d0672a4 */ /* 0x000fe2000f8e0207 */
[----:B------:R-:W-:-:S02]  /*7800*/  IMAD R12, R12, 0x8, R9 ;  /* 0x000000080c0c7824 */ /* 0x000fc400078e0209 */
[----:B-----5:R-:W-:Y:S01]  /*7810*/  IMAD R6, R20, UR10, RZ ;  /* 0x0000000a14067c24 */ /* 0x020fe2000f8e02ff */
[----:B------:R-:W-:Y:S01]  /*7820*/  UIADD3 UR6, UR5, UR6, URZ ;  /* 0x0000000605067290 */ /* 0x000fe2000fffe03f */
[----:B---3--:R-:W-:Y:S01]  /*7830*/  IMAD R11, R16, 0x80, R12 ;  /* 0x00000080100b7824 */ /* 0x008fe200078e020c */
[----:B------:R-:W-:Y:S01]  /*7840*/  ULDC.64 UR8, c[0x0][0xc28] ;  /* 0x00030a0000087ab9 */ /* 0x000fe20000000a00 */
[----:B------:R-:W-:Y:S01]  /*7850*/  IMAD R15, R21, UR12, R6 ;  /* 0x0000000c150f7c24 */ /* 0x000fe2000f8e0206 */
[----:B------:R-:W-:Y:S01]  /*7860*/  MOV R6, UR4 ;  /* 0x0000000400067c02 */ /* 0x000fe20008000f00 */
[----:B-1----:R-:W-:-:S04]  /*7870*/  @P0 IMAD.HI.U32 R12, R11, R14, RZ ;  /* 0x0000000e0b0c0227 */ /* 0x002fc800078e00ff */
[----:B------:R-:W-:Y:S01]  /*7880*/  IMAD.U32 R7, RZ, RZ, UR5 ;  /* 0x00000005ff077e24 */ /* 0x000fe2000f8e00ff */
[----:B------:R-:W-:Y:S01]  /*7890*/  ULDC.64 UR4, c[0x0][0xce0] ;  /* 0x0003380000047ab9 */ /* 0x000fe20000000a00 */
[----:B0-----:R-:W-:Y:S02]  /*78a0*/  IMAD R14, R22, UR10, RZ ;  /* 0x0000000a160e7c24 */ /* 0x001fe4000f8e02ff */
[----:B--2---:R-:W-:Y:S02]  /*78b0*/  IMAD R21, R152, R19, UR11 ;  /* 0x0000000b98157e24 */ /* 0x004fe4000f8e0213 */
[----:B------:R-:W-:Y:S01]  /*78c0*/  IMAD.U32 R7, RZ, RZ, UR6 ;  /* 0x00000006ff077e24 */ /* 0x000fe2000f8e00ff */
[----:B------:R-:W-:Y:S01]  /*78d0*/  ULDC.64 UR6, c[0x0][0xc48] ;  /* 0x0003120000067ab9 */ /* 0x000fe20000000a00 */
[----:B------:R-:W-:-:S04]  /*78e0*/  IMAD.WIDE.U32 R4, R20, UR12, R4 ;  /* 0x0000000c14047c25 */ /* 0x000fc8000f8e0004 */
[----:B------:R-:W-:Y:S01]  /*78f0*/  IMAD.MOV.U32 R13, RZ, RZ, R11 ;  /* 0x000000ffff0d7224 */ /* 0x000fe200078e000b */
[----:B----4-:R-:W-:Y:S01]  /*7900*/  @P0 SHF.R.U32.HI R13, RZ, R17, R12 ;  /* 0x00000011ff0d0219 */ /* 0x010fe2000001160c */
[----:B------:R-:W-:Y:S01]  /*7910*/  IMAD R17, R23, UR12, R14 ;  /* 0x0000000c17117c24 */ /* 0x000fe2000f8e020e */
[----:B------:R-:W-:Y:S01]  /*7920*/  SHF.R.S32.HI R14, RZ, 0x1f, R21 ;  /* 0x0000001fff0e7819 */ /* 0x000fe20000011415 */
[----:B------:R-:W-:-:S04]  /*7930*/  IMAD.WIDE.U32 R6, R22, UR12, R6 ;  /* 0x0000000c16067c25 */ /* 0x000fc8000f8e0006 */
[----:B------:R-:W-:Y:S02]  /*7940*/  IMAD.IADD R5, R5, 0x1, R15 ;  /* 0x0000000105057824 */ /* 0x000fe400078e020f */
[----:B------:R-:W-:-:S04]  /*7950*/  @P0 IMAD.HI.U32 R154, R11, R154, RZ ;  /* 0x0000009a0b9a0227 */ /* 0x000fc800078e00ff */
[----:B------:R-:W-:Y:S02]  /*7960*/  IMAD.IADD R7, R7, 0x1, R17 ;  /* 0x0000000107077824 */ /* 0x000fe400078e0211 */
[----:B------:R-:W-:Y:S01]  /*7970*/  IMAD.MOV.U32 R15, RZ, RZ, R11 ;  /* 0x000000ffff0f7224 */ /* 0x000fe200078e000b */
[----:B------:R-:W-:Y:S01]  /*7980*/  @P0 SHF.R.U32.HI R15, RZ, R153, R154 ;  /* 0x00000099ff0f0219 */ /* 0x000fe2000001169a */
[C---:B------:R-:W-:Y:S02]  /*7990*/  IMAD R12, R14.reuse, UR4, RZ ;  /* 0x000000040e0c7c24 */ /* 0x040fe4000f8e02ff */
[----:B------:R-:W-:Y:S02]  /*79a0*/  IMAD R17, R14, UR6, RZ ;  /* 0x000000060e117c24 */ /* 0x000fe4000f8e02ff */
[----:B------:R-:W-:-:S04]  /*79b0*/  IMAD.WIDE.U32 R4, R21, UR4, R4 ;  /* 0x0000000415047c25 */ /* 0x000fc8000f8e0004 */
[C---:B------:R-:W-:Y:S01]  /*79c0*/  IMAD R14, R21.reuse, UR5, R12 ;  /* 0x00000005150e7c24 */ /* 0x040fe2000f8e020c */
[----:B------:R-:W-:Y:S01]  /*79d0*/  BAR.SYNC.DEFER_BLOCKING 0x1, 0x100 ;  /* 0x0044000000007b1d */ /* 0x000fe20000010000 */
[C---:B------:R-:W-:Y:S01]  /*79e0*/  IMAD R19, R21.reuse, UR7, R17 ;  /* 0x0000000715137c24 */ /* 0x040fe2000f8e0211 */
[----:B------:R-:W-:Y:S01]  /*79f0*/  SHF.R.S32.HI R17, RZ, 0x1f, R13 ;  /* 0x0000001fff117819 */ /* 0x000fe2000001140d */
[----:B------:R-:W-:Y:S01]  /*7a00*/  IMAD.WIDE.U32 R6, R21, UR6, R6 ;  /* 0x0000000615067c25 */ /* 0x000fe2000f8e0006 */
[----:B------:R-:W-:Y:S02]  /*7a10*/  IADD3 R4, P0, R13, R4, RZ ;  /* 0x000000040d047210 */ /* 0x000fe40007f1e0ff */
[----:B------:R-:W-:Y:S01]  /*7a20*/  SHF.R.S32.HI R12, RZ, 0x1f, R15 ;  /* 0x0000001fff0c7819 */ /* 0x000fe2000001140f */
[----:B------:R-:W-:Y:S01]  /*7a30*/  IMAD.MOV R13, RZ, RZ, -R13 ;  /* 0x000000ffff0d7224 */ /* 0x000fe200078e0a0d */
[----:B------:R-:W-:Y:S01]  /*7a40*/  ULDC.64 UR4, c[0x0][0xc30] ;  /* 0x00030c0000047ab9 */ /* 0x000fe20000000a00 */
[----:B------:R-:W-:Y:S01]  /*7a50*/  IMAD.MOV R20, RZ, RZ, -R15 ;  /* 0x000000ffff147224 */ /* 0x000fe200078e0a0f */
[----:B------:R-:W-:Y:S01]  /*7a60*/  IADD3.X R5, R17, R5, R14, P0, !PT ;  /* 0x0000000511057210 */ /* 0x000fe200007fe40e */
[----:B------:R-:W-:Y:S01]  /*7a70*/  IMAD R12, R12, UR4, RZ ;  /* 0x000000040c0c7c24 */ /* 0x000fe2000f8e02ff */
[----:B------:R-:W-:Y:S01]  /*7a80*/  ULDC.64 UR6, c[0x0][0xcc8] ;  /* 0x0003320000067ab9 */ /* 0x000fe20000000a00 */
[----:B------:R-:W-:-:S02]  /*7a90*/  IMAD R13, R8, R13, R11 ;  /* 0x0000000d080d7224 */ /* 0x000fc400078e020b */
        /* <DEDUP_REMOVED lines=28> */
[----:B------:R-:W-:Y:S01]  /*7c60*/  SHFL.IDX PT, R12, R19, RZ, 0x1c1f ;  /* 0x001c1fff130c7589 */ /* 0x000fe200000e0000 */
[----:B------:R-:W-:Y:S01]  /*7c70*/  LOP3.LUT P0, RZ, R0, 0x3, RZ, 0xc0, !PT ;  /* 0x0000000300ff7812 */ /* 0x000fe2000780c0ff */
[C---:B------:R-:W-:Y:S01]  /*7c80*/  VIADD R9, R11.reuse, 0x8 ;  /* 0x000000080b097836 */ /* 0x040fe20000000000 */
[----:B------:R-:W-:Y:S01]  /*7c90*/  UIADD3 UR4, UR4, 0x32420, URZ ;  /* 0x0003242004047890 */ /* 0x000fe2000fffe03f */
[----:B------:R-:W0:Y:S01]  /*7ca0*/  SHFL.IDX PT, R13, R17, RZ, 0x1c1f ;  /* 0x001c1fff110d7589 */ /* 0x000e2200000e0000 */
[----:B------:R-:W-:-:S02]  /*7cb0*/  ISETP.GE.OR P1, PT, R11, R8, P0 ;  /* 0x000000080b00720c */ /* 0x000fc40000726670 */
[-C--:B------:R-:W-:Y:S01]  /*7cc0*/  ISETP.GE.OR P0, PT, R9, R8.reuse, P0 ;  /* 0x000000080900720c */ /* 0x080fe20000706670 */
[----:B------:R1:W2:Y:S01]  /*7cd0*/  SHFL.IDX PT, R15, R17, 0x1, 0x1c1f ;  /* 0x003c1f00110f7f89 */ /* 0x0002a200000e0000 */
[----:B------:R-:W-:Y:S01]  /*7ce0*/  ISETP.GE.AND P2, PT, R11, R8, PT ;  /* 0x000000080b00720c */ /* 0x000fe20003f46270 */
[----:B------:R-:W-:Y:S02]  /*7cf0*/  UPRMT UR4, URZ, 0x654, UR4 ;  /* 0x000006543f047896 */ /* 0x000fe40008000004 */
[----:B------:R3:W4:Y:S01]  /*7d00*/  SHFL.IDX PT, R4, R6, RZ, 0x1c1f ;  /* 0x001c1fff06047589 */ /* 0x00072200000e0000 */
[----:B-1----:R-:W-:-:S03]  /*7d10*/  LOP3.LUT R17, R10, 0x7ffffffc, RZ, 0xc0, !PT ;  /* 0x7ffffffc0a117812 */ /* 0x002fc600078ec0ff */
[----:B------:R3:W1:Y:S03]  /*7d20*/  SHFL.IDX PT, R5, R7, RZ, 0x1c1f ;  /* 0x001c1fff07057589 */ /* 0x00066600000e0000 */
[----:B------:R-:W-:Y:S01]  /*7d30*/  SYNCS.ARRIVE.TRANS64.RED.A1T0 RZ, [UR4], RZ ;  /* 0x000000ffffff79a7 */ /* 0x000fe20008100404 */
[----:B------:R-:W-:-:S04]  /*7d40*/  IMAD.IADD R0, R0, 0x1, -R17 ;  /* 0x0000000100007824 */ /* 0x000fc800078e0a11 */
[----:B------:R-:W-:Y:S01]  /*7d50*/  IMAD.SHL.U32 R0, R0, 0x2, RZ ;  /* 0x0000000200007824 */ /* 0x000fe200078e00ff */
[----:B0-----:R3:W-:Y:S04]  /*7d60*/  @!P1 ST.E desc[UR14][R12.64], R3 ;  /* 0x000000030c009985 */ /* 0x0017e8000c10190e */
[----:B--2---:R3:W-:Y:S01]  /*7d70*/  @!P0 ST.E desc[UR14][R14.64], R2 ;  /* 0x000000020e008985 */ /* 0x0047e2000c10190e */
[----:B------:R-:W-:Y:S05]  /*7d80*/  @P2 BRA `(.L_x_9229) ;  /* 0x0000000800fc2947 */ /* 0x000fea0003800000 */
[C---:B---3--:R-:W-:Y:S01]  /*7d90*/  VIADD R2, R0.reuse, 0x8 ;  /* 0x0000000800027836 */ /* 0x048fe20000000000 */
        /* <DEDUP_REMOVED lines=10> */
[----:B------:R-:W-:Y:S01]  /*7e40*/  IADD3 R17, R0, 0x28, RZ ;  /* 0x0000002800117810 */ /* 0x000fe20007ffe0ff */
[----:B------:R-:W-:Y:S01]  /*7e50*/  ULDC.64 UR6, c[0x0][0x208] ;  /* 0x0000820000067ab9 */ /* 0x000fe20000000a00 */
[----:B------:R-:W-:Y:S01]  /*7e60*/  ISETP.GE.AND P0, PT, R16, UR4, PT ;  /* 0x0000000410007c0c */ /* 0x000fe2000bf06270 */
[C---:B------:R-:W-:Y:S01]  /*7e70*/  VIADD R21, R0.reuse, 0x40 ;  /* 0x0000004000157836 */ /* 0x040fe20000000000 */
[----:B------:R-:W-:Y:S01]  /*7e80*/  ISETP.GE.AND P1, PT, R17, UR4, PT ;  /* 0x0000000411007c0c */ /* 0x000fe2000bf26270 */
[----:B------:R-:W-:-:S02]  /*7e90*/  VIADD R22, R0, 0x48 ;  /* 0x0000004800167836 */ /* 0x000fc40000000000 */
[----:B------:R-:W-:Y:S01]  /*7ea0*/  @!P3 LEA.HI R2, R2, R2, RZ, 0x1 ;  /* 0x000000020202b211 */ /* 0x000fe200078f08ff */
[----:B------:R-:W-:Y:S01]  /*7eb0*/  VIADD R23, R0, 0x50 ;  /* 0x0000005000177836 */ /* 0x000fe20000000000 */
[----:B------:R-:W-:Y:S02]  /*7ec0*/  @!P4 LEA.HI R3, R3, R3, RZ, 0x1 ;  /* 0x000000030303c211 */ /* 0x000fe400078f08ff */
[----:B------:R-:W-:Y:S02]  /*7ed0*/  @!P5 LEA.HI R10, R10, R10, RZ, 0x1 ;  /* 0x0000000a0a0ad211 */ /* 0x000fe400078f08ff */
[----:B------:R-:W-:Y:S02]  /*7ee0*/  @!P3 LOP3.LUT R11, R2, 0xfffffffe, RZ, 0xc0, !PT ;  /* 0xfffffffe020bb812 */ /* 0x000fe400078ec0ff */
[----:B------:R-:W-:Y:S01]  /*7ef0*/  @!P4 LOP3.LUT R13, R3, 0xfffffffe, RZ, 0xc0, !PT ;  /* 0xfffffffe030dc812 */ /* 0x000fe200078ec0ff */
[----:B-1--4-:R-:W-:Y:S01]  /*7f00*/  @!P2 IMAD.WIDE R2, R0, 0x4, R4 ;  /* 0x000000040002a825 */ /* 0x012fe200078e0204 */
        /* <DEDUP_REMOVED lines=14> */
[C---:B0-----:R-:W-:Y:S01]  /*7ff0*/  VIADD R24, R0.reuse, 0x58 ;  /* 0x0000005800187836 */ /* 0x041fe20000000000 */
[----:B------:R-:W-:Y:S01]  /*8000*/  @!P1 LEA.HI R17, R17, R17, RZ, 0x1 ;  /* 0x0000001111119211 */ /* 0x000fe200078f08ff */
[----:B------:R-:W-:Y:S01]  /*8010*/  VIADD R25, R0, 0x60 ;  /* 0x0000006000197836 */ /* 0x000fe20000000000 */
        /* <DEDUP_REMOVED lines=10> */
[----:B------:R-:W-:Y:S01]  /*80c0*/  @!P2 LOP3.LUT R19, R19, 0xfffffffe, RZ, 0xc0, !PT ;  /* 0xfffffffe1313a812 */ /* 0x000fe200078ec0ff */
[----:B------:R1:W-:Y:S01]  /*80d0*/  @!P1 ST.E.64 desc[UR6][R10.64], R44 ;  /* 0x0000002c0a009985 */ /* 0x0003e2000c101b06 */
[----:B--2---:R-:W-:Y:S01]  /*80e0*/  @!P3 LOP3.LUT R13, R20, 0xfffffffe, RZ, 0xc0, !PT ;  /* 0xfffffffe140db812 */ /* 0x004fe200078ec0ff */
[----:B------:R-:W-:Y:S01]  /*80f0*/  VIADD R20, R0, 0x70 ;  /* 0x0000007000147836 */ /* 0x000fe20000000000 */
[----:B------:R-:W-:-:S02]  /*8100*/  @!P4 LOP3.LUT R21, R21, 0xfffffffe, RZ, 0xc0, !PT ;  /* 0xfffffffe1515c812 */ /* 0x000fc400078ec0ff */
[----:B---3--:R-:W-:Y:S02]  /*8110*/  @!P5 LOP3.LUT R15, R22, 0xfffffffe, RZ, 0xc0, !PT ;  /* 0xfffffffe160fd812 */ /* 0x008fe400078ec0ff */
[----:B------:R-:W-:Y:S01]  /*8120*/  @!P6 LOP3.LUT R17, R23, 0xfffffffe, RZ, 0xc0, !PT ;  /* 0xfffffffe1711e812 */ /* 0x000fe200078ec0ff */
[----:B------:R-:W-:Y:S01]  /*8130*/  VIADD R23, R0, 0x88 ;  /* 0x0000008800177836 */ /* 0x000fe20000000000 */
[----:B------:R-:W-:Y:S01]  /*8140*/  ISETP.GE.AND P1, PT, R24, UR4, PT ;  /* 0x0000000418007c0c */ /* 0x000fe2000bf26270 */
[--C-:B0-----:R-:W-:Y:S01]  /*8150*/  @!P2 IMAD.WIDE R2, R19, 0x4, R4.reuse ;  /* 0x000000041302a825 */ /* 0x101fe200078e0204 */
[----:B------:R-:W-:Y:S02]  /*8160*/  ISETP.GE.AND P0, PT, R25, UR4, PT ;  /* 0x0000000419007c0c */ /* 0x000fe4000bf06270 */
[----:B------:R-:W-:Y:S01]  /*8170*/  IADD3 R22, R0, 0x80, RZ ;  /* 0x0000008000167810 */ /* 0x000fe20007ffe0ff */
[--C-:B-1----:R-:W-:Y:S01]  /*8180*/  @!P3 IMAD.WIDE R10, R13, 0x4, R4.reuse ;  /* 0x000000040d0ab825 */ /* 0x102fe200078e0204 */
[----:B------:R0:W-:Y:S03]  /*8190*/  @!P2 ST.E.64 desc[UR6][R2.64], R48 ;  /* 0x000000300200a985 */ /* 0x0001e6000c101b06 */
        /* <DEDUP_REMOVED lines=8> */
[----:B------:R-:W-:Y:S02]  /*8220*/  @!P1 LEA.HI R24, R24, R24, RZ, 0x1 ;  /* 0x0000001818189211 */ /* 0x000fe400078f08ff */
[C---:B------:R-:W-:Y:S01]  /*8230*/  VIADD R19, R0.reuse, 0x68 ;  /* 0x0000006800137836 */ /* 0x040fe20000000000 */
[----:B------:R4:W-:Y:S01]  /*8240*/  @!P6 ST.E.64 desc[UR6][R16.64], R64 ;  /* 0x000000401000e985 */ /* 0x0009e2000c101b06 */
[----:B------:R-:W-:Y:S01]  /*8250*/  VIADD R21, R0, 0x78 ;  /* 0x0000007800157836 */ /* 0x000fe20000000000 */
[----:B------:R-:W-:-:S02]  /*8260*/  ISETP.GE.AND P6, PT, R20, UR4, PT ;  /* 0x0000000414007c0c */ /* 0x000fc4000bfc6270 */
[----:B------:R-:W-:Y:S02]  /*8270*/  ISETP.GE.AND P2, PT, R19, UR4, PT ;  /* 0x0000000413007c0c */ /* 0x000fe4000bf46270 */
[----:B------:R-:W-:Y:S02]  /*8280*/  ISETP.GE.AND P5, PT, R21, UR4, PT ;  /* 0x0000000415007c0c */ /* 0x000fe4000bfa6270 */
        /* <DEDUP_REMOVED lines=18> */
[----:B---3--:R-:W-:Y:S01]  /*83b0*/  @!P4 LOP3.LUT R15, R22, 0xfffffffe, RZ, 0xc0, !PT ;  /* 0xfffffffe160fc812 */ /* 0x008fe200078ec0ff */
[C---:B------:R-:W-:Y:S01]  /*83c0*/  VIADD R22, R0.reuse, 0xb8 ;  /* 0x000000b800167836 */ /* 0x040fe20000000000 */
        /* <DEDUP_REMOVED lines=29> */
[--C-:B------:R-:W-:Y:S01]  /*85a0*/  @!P1 IMAD.WIDE R10, R11, 0x4, R4.reuse ;  /* 0x000000040b0a9825 */ /* 0x100fe200078e0204 */
[----:B------:R-:W-:Y:S01]  /*85b0*/  @!P4 LEA.HI R21, R21, R21, RZ, 0x1 ;  /* 0x000000151515c211 */ /* 0x000fe200078f08ff */
[----:B------:R0:W-:Y:S01]  /*85c0*/  @!P0 ST.E.64 desc[UR6][R2.64], R96 ;  /* 0x0000006002008985 */ /* 0x0001e2000c101b06 */
[----:B--2---:R-:W-:Y:S01]  /*85d0*/  @!P2 LOP3.LUT R13, R19, 0xfffffffe, RZ, 0xc0, !PT ;  /* 0xfffffffe130da812 */ /* 0x004fe200078ec0ff */
[----:B------:R-:W-:Y:S01]  /*85e0*/  VIADD R19, R0, 0xc8 ;  /* 0x000000c800137836 */ /* 0x000fe20000000000 */
[----:B---3--:R-:W-:Y:S01]  /*85f0*/  @!P3 LOP3.LUT R15, R20, 0xfffffffe, RZ, 0xc0, !PT ;  /* 0xfffffffe140fb812 */ /* 0x008fe200078ec0ff */
[----:B------:R1:W-:Y:S01]  /*8600*/  @!P1 ST.E.64 desc[UR6][R10.64], R100 ;  /* 0x000000640a009985 */ /* 0x0003e2000c101b06 */
[----:B------:R-:W-:Y:S01]  /*8610*/  @!P6 LEA.HI R23, R23, R23, RZ, 0x1 ;  /* 0x000000171717e211 */ /* 0x000fe200078f08ff */
[----:B------:R-:W-:Y:S01]  /*8620*/  @!P2 IMAD.WIDE R12, R13, 0x4, R4 ;  /* 0x000000040d0ca825 */ /* 0x000fe200078e0204 */
[----:B------:R-:W-:-:S02]  /*8630*/  @!P4 LOP3.LUT R21, R21, 0xfffffffe, RZ, 0xc0, !PT ;  /* 0xfffffffe1515c812 */ /* 0x000fc400078ec0ff */
[----:B----4-:R-:W-:Y:S01]  /*8640*/  @!P5 LOP3.LUT R17, R22, 0xfffffffe, RZ, 0xc0, !PT ;  /* 0xfffffffe1611d812 */ /* 0x010fe200078ec0ff */
[C---:B------:R-:W-:Y:S01]  /*8650*/  VIADD R20, R0.reuse, 0xd0 ;  /* 0x000000d000147836 */ /* 0x040fe20000000000 */
[----:B------:R-:W-:Y:S01]  /*8660*/  @!P6 LOP3.LUT R23, R23, 0xfffffffe, RZ, 0xc0, !PT ;  /* 0xfffffffe1717e812 */ /* 0x000fe200078ec0ff */
[----:B------:R2:W-:Y:S01]  /*8670*/  @!P2 ST.E.64 desc[UR6][R12.64], R104 ;  /* 0x000000680c00a985 */ /* 0x0005e2000c101b06 */
        /* <DEDUP_REMOVED lines=13> */
[C---:B--2---:R-:W-:Y:S01]  /*8750*/  VIADD R12, R0.reuse, 0xe8 ;  /* 0x000000e8000c7836 */ /* 0x044fe20000000000 */
[----:B------:R2:W-:Y:S01]  /*8760*/  @!P6 ST.E.64 desc[UR6][R16.64], R120 ;  /* 0x000000781000e985 */ /* 0x0005e2000c101b06 */
[C---:B------:R-:W-:Y:S01]  /*8770*/  VIADD R13, R0.reuse, 0xf0 ;  /* 0x000000f0000d7836 */ /* 0x040fe20000000000 */
[----:B------:R-:W-:Y:S01]  /*8780*/  @!P0 LEA.HI R19, R19, R19, RZ, 0x1 ;  /* 0x0000001313138211 */ /* 0x000fe200078f08ff */
[----:B0-----:R-:W-:Y:S01]  /*8790*/  VIADD R3, R0, 0xf8 ;  /* 0x000000f800037836 */ /* 0x001fe20000000000 */
[----:B------:R-:W-:Y:S02]  /*87a0*/  ISETP.GE.AND P4, PT, R12, UR4, PT ;  /* 0x000000040c007c0c */ /* 0x000fe4000bf86270 */
[----:B------:R-:W-:Y:S02]  /*87b0*/  ISETP.GE.AND P5, PT, R13, UR4, PT ;  /* 0x000000040d007c0c */ /* 0x000fe4000bfa6270 */
[----:B------:R-:W-:Y:S02]  /*87c0*/  ISETP.GE.AND P6, PT, R3, UR4, PT ;  /* 0x0000000403007c0c */ /* 0x000fe4000bfc6270 */
[----:B------:R-:W-:-:S02]  /*87d0*/  @!P1 LEA.HI R20, R20, R20, RZ, 0x1 ;  /* 0x0000001414149211 */ /* 0x000fc400078f08ff */
[----:B------:R-:W-:Y:S02]  /*87e0*/  @!P2 LEA.HI R21, R21, R21, RZ, 0x1 ;  /* 0x000000151515a211 */ /* 0x000fe400078f08ff */
[----:B------:R-:W-:Y:S02]  /*87f0*/  @!P3 LEA.HI R22, R22, R22, RZ, 0x1 ;  /* 0x000000161616b211 */ /* 0x000fe400078f08ff */
[----:B-1----:R-:W-:Y:S02]  /*8800*/  @!P1 LOP3.LUT R11, R20, 0xfffffffe, RZ, 0xc0, !PT ;  /* 0xfffffffe140b9812 */ /* 0x002fe400078ec0ff */
[----:B------:R-:W-:Y:S02]  /*8810*/  @!P4 LEA.HI R12, R12, R12, RZ, 0x1 ;  /* 0x0000000c0c0cc211 */ /* 0x000fe400078f08ff */
[----:B------:R-:W-:Y:S02]  /*8820*/  @!P5 LEA.HI R2, R13, R13, RZ, 0x1 ;  /* 0x0000000d0d02d211 */ /* 0x000fe400078f08ff */
[----:B------:R-:W-:-:S02]  /*8830*/  @!P6 LEA.HI R10, R3, R3, RZ, 0x1 ;  /* 0x00000003030ae211 */ /* 0x000fc400078f08ff */
[----:B------:R-:W-:Y:S02]  /*8840*/  @!P0 LOP3.LUT R3, R19, 0xfffffffe, RZ, 0xc0, !PT ;  /* 0xfffffffe13038812 */ /* 0x000fe400078ec0ff */
[----:B------:R-:W-:Y:S02]  /*8850*/  @!P2 LOP3.LUT R13, R21, 0xfffffffe, RZ, 0xc0, !PT ;  /* 0xfffffffe150da812 */ /* 0x000fe400078ec0ff */
[----:B---3--:R-:W-:Y:S02]  /*8860*/  @!P3 LOP3.LUT R15, R22, 0xfffffffe, RZ, 0xc0, !PT ;  /* 0xfffffffe160fb812 */ /* 0x008fe400078ec0ff */
[----:B--2---:R-:W-:Y:S01]  /*8870*/  @!P4 LOP3.LUT R17, R12, 0xfffffffe, RZ, 0xc0, !PT ;  /* 0xfffffffe0c11c812 */ /* 0x004fe200078ec0ff */
        /* <DEDUP_REMOVED lines=16> */
.L_x_9229:
[----:B------:R-:W-:Y:S05]  /*8980*/  BSYNC B0 ;  /* 0x0000000000007941 */ /* 0x000fea0003800000 */
.L_x_9228:
[----:B------:R-:W-:Y:S01]  /*8990*/  ISETP.GE.AND P0, PT, R9, R8, PT ;  /* 0x000000080900720c */ /* 0x000fe20003f06270 */
[----:B0--3--:R2:W3:Y:S04]  /*89a0*/  SHFL.IDX PT, R3, R7, 0x1, 0x1c1f ;  /* 0x003c1f0007037f89 */ /* 0x0094e800000e0000 */
[----:B------:R2:W0:Y:S08]  /*89b0*/  SHFL.IDX PT, R2, R6, 0x1, 0x1c1f ;  /* 0x003c1f0006027f89 */ /* 0x00043000000e0000 */
[----:B--2---:R-:W-:Y:S05]  /*89c0*/  @P0 BRA `(.L_x_9203) ;  /* 0x0000005800ec0947 */ /* 0x004fea0003800000 */
[C---:B----4-:R-:W-:Y:S01]  /*89d0*/  VIADD R4, R0.reuse, 0x8 ;  /* 0x0000000800047836 */ /* 0x050fe20000000000 */
[----:B------:R-:W-:Y:S01]  /*89e0*/  ULDC UR4, c[0x0][0xbc8] ;  /* 0x0002f20000047ab9 */ /* 0x000fe20000000800 */
[C---:B-1----:R-:W-:Y:S01]  /*89f0*/  VIADD R5, R0.reuse, 0x10 ;  /* 0x0000001000057836 */ /* 0x042fe20000000000 */
        /* <DEDUP_REMOVED lines=10> */
[C---:B------:R-:W-:Y:S01]  /*8aa0*/  IADD3 R14, R0.reuse, 0x38, RZ ;  /* 0x00000038000e7810 */ /* 0x040fe20007ffe0ff */
[----:B------:R-:W-:-:S02]  /*8ab0*/  VIADD R15, R0, 0x40 ;  /* 0x00000040000f7836 */ /* 0x000fc40000000000 */
[----:B------:R-:W-:Y:S02]  /*8ac0*/  VIADD R16, R0, 0x48 ;  /* 0x0000004800107836 */ /* 0x000fe40000000000 */
[----:B------:R-:W-:Y:S01]  /*8ad0*/  @!P1 LEA.HI R4, R4, R4, RZ, 0x1 ;  /* 0x0000000404049211 */ /* 0x000fe200078f08ff */
[C---:B------:R-:W-:Y:S01]  /*8ae0*/  VIADD R19, R0.reuse, 0x50 ;  /* 0x0000005000137836 */ /* 0x040fe20000000000 */
[----:B------:R-:W-:Y:S01]  /*8af0*/  @!P2 LEA.HI R5, R5, R5, RZ, 0x1 ;  /* 0x000000050505a211 */ /* 0x000fe200078f08ff */
[----:B------:R-:W-:Y:S01]  /*8b00*/  VIADD R20, R0, 0x58 ;  /* 0x0000005800147836 */ /* 0x000fe20000000000 */
[----:B------:R-:W-:Y:S01]  /*8b10*/  @!P1 LOP3.LUT R7, R4, 0xfffffffe, RZ, 0xc0, !PT ;  /* 0xfffffffe04079812 */ /* 0x000fe200078ec0ff */
[C---:B------:R-:W-:Y:S01]  /*8b20*/  VIADD R21, R0.reuse, 0x80 ;  /* 0x0000008000157836 */ /* 0x040fe20000000000 */
[----:B------:R-:W-:Y:S01]  /*8b30*/  @!P2 LOP3.LUT R9, R5, 0xfffffffe, RZ, 0xc0, !PT ;  /* 0xfffffffe0509a812 */ /* 0x000fe200078ec0ff */
[----:B0--3--:R-:W-:Y:S01]  /*8b40*/  @!P0 IMAD.WIDE R4, R0, 0x4, R2 ;  /* 0x0000000400048825 */ /* 0x009fe200078e0202 */
        /* <DEDUP_REMOVED lines=89> */
[C---:B------:R-:W-:Y:S01]  /*90e0*/  VIADD R17, R0.reuse, 0xb0 ;  /* 0x000000b000117836 */ /* 0x040fe20000000000 */
        /* <DEDUP_REMOVED lines=34> */
[----:B------:R-:W-:Y:S02]  /*9310*/  IADD3 R17, R0, 0xe8, RZ ;  /* 0x000000e800117810 */ /* 0x000fe40007ffe0ff */
[----:B------:R-:W-:Y:S01]  /*9320*/  @!P1 IMAD.WIDE R12, R13, 0x4, R2 ;  /* 0x000000040d0c9825 */ /* 0x000fe200078e0202 */
[----:B------:R-:W-:Y:S01]  /*9330*/  @!P2 ST.E.64 desc[UR6][R10.64], R114 ;  /* 0x000000720a00a985 */ /* 0x000fe2000c101b06 */
[----:B------:R-:W-:Y:S02]  /*9340*/  ISETP.GE.AND P2, PT, R16, UR4, PT ;  /* 0x0000000410007c0c */ /* 0x000fe4000bf46270 */
[C---:B------:R-:W-:Y:S01]  /*9350*/  VIADD R15, R0.reuse, 0xd8 ;  /* 0x000000d8000f7836 */ /* 0x040fe20000000000 */
[----:B------:R-:W-:Y:S01]  /*9360*/  @!P1 ST.E.64 desc[UR6][R12.64], R118 ;  /* 0x000000760c009985 */ /* 0x000fe2000c101b06 */
[C---:B------:R-:W-:Y:S01]  /*9370*/  VIADD R21, R0.reuse, 0xf0 ;  /* 0x000000f000157836 */ /* 0x040fe20000000000 */
[----:B0-----:R-:W-:Y:S01]  /*9380*/  @!P5 LOP3.LUT R5, R19, 0xfffffffe, RZ, 0xc0, !PT ;  /* 0xfffffffe1305d812 */ /* 0x001fe200078ec0ff */
[----:B------:R-:W-:Y:S01]  /*9390*/  VIADD R0, R0, 0xf8 ;  /* 0x000000f800007836 */ /* 0x000fe20000000000 */
[----:B------:R-:W-:-:S02]  /*93a0*/  ISETP.GE.AND P1, PT, R15, UR4, PT ;  /* 0x000000040f007c0c */ /* 0x000fc4000bf26270 */
[----:B------:R-:W-:Y:S01]  /*93b0*/  @!P6 LEA.HI R20, R20, R20, RZ, 0x1 ;  /* 0x000000141414e211 */ /* 0x000fe200078f08ff */
[----:B------:R-:W-:Y:S01]  /*93c0*/  @!P5 IMAD.WIDE R4, R5, 0x4, R2 ;  /* 0x000000040504d825 */ /* 0x000fe200078e0202 */
[----:B------:R-:W-:Y:S02]  /*93d0*/  ISETP.GE.AND P3, PT, R17, UR4, PT ;  /* 0x0000000411007c0c */ /* 0x000fe4000bf66270 */
[----:B------:R-:W-:Y:S02]  /*93e0*/  ISETP.GE.AND P4, PT, R21, UR4, PT ;  /* 0x0000000415007c0c */ /* 0x000fe4000bf86270 */
[----:B------:R-:W-:Y:S01]  /*93f0*/  @!P0 LEA.HI R14, R14, R14, RZ, 0x1 ;  /* 0x0000000e0e0e8211 */ /* 0x000fe200078f08ff */
[----:B------:R0:W-:Y:S01]  /*9400*/  @!P5 ST.E.64 desc[UR6][R4.64], R122 ;  /* 0x0000007a0400d985 */ /* 0x0001e2000c101b06 */
[----:B-1----:R-:W-:Y:S02]  /*9410*/  @!P6 LOP3.LUT R7, R20, 0xfffffffe, RZ, 0xc0, !PT ;  /* 0xfffffffe1407e812 */ /* 0x002fe400078ec0ff */
[----:B--2---:R-:W-:-:S02]  /*9420*/  @!P0 LOP3.LUT R9, R14, 0xfffffffe, RZ, 0xc0, !PT ;  /* 0xfffffffe0e098812 */ /* 0x004fc400078ec0ff */
[----:B------:R-:W-:Y:S01]  /*9430*/  @!P1 LEA.HI R15, R15, R15, RZ, 0x1 ;  /* 0x0000000f0f0f9211 */ /* 0x000fe200078f08ff */
[--C-:B------:R-:W-:Y:S01]  /*9440*/  @!P6 IMAD.WIDE R6, R7, 0x4, R2.reuse ;  /* 0x000000040706e825 */ /* 0x100fe200078e0202 */
[----:B------:R-:W-:Y:S02]  /*9450*/  @!P2 LEA.HI R16, R16, R16, RZ, 0x1 ;  /* 0x000000101010a211 */ /* 0x000fe400078f08ff */
[----:B------:R-:W-:Y:S02]  /*9460*/  @!P3 LEA.HI R17, R17, R17, RZ, 0x1 ;  /* 0x000000111111b211 */ /* 0x000fe400078f08ff */
[----:B------:R1:W-:Y:S01]  /*9470*/  @!P6 ST.E.64 desc[UR6][R6.64], R126 ;  /* 0x0000007e0600e985 */ /* 0x0003e2000c101b06 */
[----:B------:R-:W-:Y:S01]  /*9480*/  @!P4 LEA.HI R21, R21, R21, RZ, 0x1 ;  /* 0x000000151515c211 */ /* 0x000fe200078f08ff */
[----:B0-----:R-:W-:Y:S01]  /*9490*/  @!P0 IMAD.WIDE R4, R9, 0x4, R2 ;  /* 0x0000000409048825 */ /* 0x001fe200078e0202 */
[----:B------:R-:W-:Y:S02]  /*94a0*/  @!P1 LOP3.LUT R15, R15, 0xfffffffe, RZ, 0xc0, !PT ;  /* 0xfffffffe0f0f9812 */ /* 0x000fe400078ec0ff */
[----:B------:R-:W-:-:S02]  /*94b0*/  @!P2 LOP3.LUT R11, R16, 0xfffffffe, RZ, 0xc0, !PT ;  /* 0xfffffffe100ba812 */ /* 0x000fc400078ec0ff */
[----:B------:R2:W-:Y:S01]  /*94c0*/  @!P0 ST.E.64 desc[UR6][R4.64], R130 ;  /* 0x0000008204008985 */ /* 0x0005e2000c101b06 */
[----:B------:R-:W-:Y:S02]  /*94d0*/  ISETP.GE.AND P0, PT, R0, UR4, PT ;  /* 0x0000000400007c0c */ /* 0x000fe4000bf06270 */
        /* <DEDUP_REMOVED lines=17> */
.L_x_9227:
[----:B------:R-:W0:Y:S02]  /*95f0*/  S2R R0, SR_TID.X ;  /* 0x0000000000007919 */ /* 0x000e240000002100 */
[----:B0-----:R-:W-:-:S05]  /*9600*/  VIADD R2, R0, 0xffffff80 ;  /* 0xffffff8000027836 */ /* 0x001fca0000000000 */
[----:B------:R-:W-:-:S13]  /*9610*/  ISETP.GT.AND P0, PT, R2, 0x7f, PT ;  /* 0x0000007f0200780c */ /* 0x000fda0003f04270 */
[----:B------:R-:W-:Y:S05]  /*9620*/  @P0 BRA `(.L_x_9203) ;  /* 0x0000004c00d40947 */ /* 0x000fea0003800000 */
[----:B------:R-:W0:Y:S01]  /*9630*/  S2R R3, SR_CTAID.X ;  /* 0x0000000000037919 */ /* 0x000e220000002500 */
[----:B------:R-:W2:Y:S01]  /*9640*/  LDC R6, c[0x0][0xce8] ;  /* 0x00033a00ff067b82 */ /* 0x000ea20000000800 */
[----:B------:R-:W-:Y:S01]  /*9650*/  ULDC UR4, c[0x0][0xb88] ;  /* 0x0002e20000047ab9 */ /* 0x000fe20000000800 */
[----:B0-----:R-:W-:Y:S02]  /*9660*/  IMAD R0, R3, 0x80, R0 ;  /* 0x0000008003007824 */ /* 0x001fe400078e0200 */
[----:B--2---:R-:W-:Y:S02]  /*9670*/  IMAD R3, R6, UR4, RZ ;  /* 0x0000000406037c24 */ /* 0x004fe4000f8e02ff */
[----:B------:R-:W-:-:S05]  /*9680*/  VIADD R0, R0, 0xffffff80 ;  /* 0xffffff8000007836 */ /* 0x000fca0000000000 */
[----:B------:R-:W-:-:S13]  /*9690*/  ISETP.GE.AND P0, PT, R0, R3, PT ;  /* 0x000000030000720c */ /* 0x000fda0003f06270 */
[----:B------:R-:W-:Y:S05]  /*96a0*/  @P0 BRA `(.L_x_9203) ;  /* 0x0000004c00b40947 */ /* 0x000fea0003800000 */
[----:B------:R-:W-:Y:S01]  /*96b0*/  ISETP.NE.AND P0, PT, R6, 0x1, PT ;  /* 0x000000010600780c */ /* 0x000fe20003f05270 */
[----:B------:R-:W0:Y:S01]  /*96c0*/  S2UR UR7, SR_CTAID.Z ;  /* 0x00000000000779c3 */ /* 0x000e220000002700 */
[----:B------:R-:W-:Y:S01]  /*96d0*/  R2UR UR11, R18 ;  /* 0x00000000120b72ca */ /* 0x000fe200000e0000 */
[----:B------:R-:W-:Y:S01]  /*96e0*/  ULDC.64 UR8, c[0x0][0xcd0] ;  /* 0x0003340000087ab9 */ /* 0x000fe20000000a00 */
[----:B------:R-:W-:Y:S01]  /*96f0*/  IMAD.MOV.U32 R5, RZ, RZ, R0 ;  /* 0x000000ffff057224 */ /* 0x000fe200078e0000 */
[----:B------:R-:W-:-:S04]  /*9700*/  ULDC.64 UR12, c[0x0][0x208] ;  /* 0x00008200000c7ab9 */ /* 0x000fc80000000a00 */
[----:B------:R-:W2:Y:S06]  /*9710*/  LDC.64 R10, c[0x0][0xcd8] ;  /* 0x00033600ff0a7b82 */ /* 0x000eac0000000a00 */
[----:B------:R-:W-:Y:S02]  /*9720*/  USHF.R.S32.HI UR6, URZ, 0x1f, UR11 ;  /* 0x0000001f3f067899 */ /* 0x000fe4000801140b */
[----:B------:R-:W3:Y:S01]  /*9730*/  @P0 LDC R7, c[0x0][0xcec] ;  /* 0x00033b00ff070b82 */ /* 0x000ee20000000800 */
[----:B------:R-:W-:Y:S02]  /*9740*/  UIMAD.WIDE.U32 UR4, UR11, UR8, URZ ;  /* 0x000000080b0472a5 */ /* 0x000fe4000f8e003f */
[----:B------:R-:W-:-:S04]  /*9750*/  UIMAD UR6, UR6, UR8, URZ ;  /* 0x00000008060672a4 */ /* 0x000fc8000f8e023f */
[----:B------:R-:W-:Y:S01]  /*9760*/  UIMAD UR6, UR11, UR9, UR6 ;  /* 0x000000090b0672a4 */ /* 0x000fe2000f8e0206 */
[----:B------:R-:W4:Y:S01]  /*9770*/  @P0 LDC R9, c[0x0][0xcf0] ;  /* 0x00033c00ff090b82 */ /* 0x000f220000000800 */
[----:B0-----:R-:W-:Y:S01]  /*9780*/  USHF.R.S32.HI UR8, URZ, 0x1f, UR7 ;  /* 0x0000001f3f087899 */ /* 0x001fe20008011407 */
[----:B------:R-:W-:Y:S01]  /*9790*/  IMAD.U32 R3, RZ, RZ, UR5 ;  /* 0x00000005ff037e24 */ /* 0x000fe2000f8e00ff */
[----:B------:R-:W-:Y:S01]  /*97a0*/  UIADD3 UR6, UR5, UR6, URZ ;  /* 0x0000000605067290 */ /* 0x000fe2000fffe03f */
[----:B------:R-:W-:Y:S02]  /*97b0*/  IMAD.U32 R2, RZ, RZ, UR4 ;  /* 0x00000004ff027e24 */ /* 0x000fe4000f8e00ff */
[----:B------:R-:W-:Y:S02]  /*97c0*/  ULDC.64 UR4, c[0x0][0xce0] ;  /* 0x0003380000047ab9 */ /* 0x000fe40000000a00 */
[----:B------:R-:W0:Y:S01]  /*97d0*/  S2UR UR10, SR_CTAID.Y ;  /* 0x00000000000a79c3 */ /* 0x000e220000002600 */
[----:B------:R-:W-:-:S02]  /*97e0*/  IMAD.U32 R3, RZ, RZ, UR6 ;  /* 0x00000006ff037e24 */ /* 0x000fc4000f8e00ff */
[C---:B--2---:R-:W-:Y:S02]  /*97f0*/  IMAD R12, R10.reuse, UR8, RZ ;  /* 0x000000080a0c7c24 */ /* 0x044fe4000f8e02ff */
[----:B------:R-:W-:-:S03]  /*9800*/  IMAD.WIDE.U32 R2, R10, UR7, R2 ;  /* 0x000000070a027c25 */ /* 0x000fc6000f8e0002 */
[----:B------:R-:W0:Y:S01]  /*9810*/  LDC R8, c[0x0][0xd50] ;  /* 0x00035400ff087b82 */ /* 0x000e220000000800 */
[----:B---3--:R-:W-:-:S04]  /*9820*/  @P0 IMAD.HI.U32 R4, R0, R7, RZ ;  /* 0x0000000700040227 */ /* 0x008fc800078e00ff */
[----:B------:R-:W-:Y:S02]  /*9830*/  IMAD R7, RZ, RZ, -UR11 ;  /* 0x8000000bff077e24 */ /* 0x000fe4000f8e02ff */
[----:B------:R-:W-:Y:S01]  /*9840*/  IMAD R11, R11, UR7, R12 ;  /* 0x000000070b0b7c24 */ /* 0x000fe2000f8e020c */
[----:B----4-:R-:W-:-:S03]  /*9850*/  @P0 SHF.R.U32.HI R5, RZ, R9, R4 ;  /* 0x00000009ff050219 */ /* 0x010fc60000011604 */
[----:B------:R-:W-:Y:S02]  /*9860*/  IMAD.IADD R3, R11, 0x1, R3 ;  /* 0x000000010b037824 */ /* 0x000fe400078e0203 */
[----:B0-----:R-:W-:Y:S01]  /*9870*/  IMAD R9, R8, R7, UR10 ;  /* 0x0000000a08097e24 */ /* 0x001fe2000f8e0207 */
[----:B------:R-:W-:-:S03]  /*9880*/  IADD3 R7, -R5, RZ, RZ ;  /* 0x000000ff05077210 */ /* 0x000fc60007ffe1ff */
        /* <DEDUP_REMOVED lines=20> */
.L_x_9201:
        /* <DEDUP_REMOVED lines=18> */
.L_x_9230:
[----:B------:R-:W-:Y:S01]  /*9af0*/  ULDC UR7, c[0x0][0xd50] ;  /* 0x0003540000077ab9 */ /* 0x000fe20000000800 */
[----:B------:R-:W-:Y:S01]  /*9b00*/  UMOV UR36, UR6 ;  /* 0x0000000600247c82 */ /* 0x000fe20008000000 */
[----:B------:R-:W-:-:S11]  /*9b10*/  UISETP.NE.AND UP0, UPT, UR7, 0x1, UPT ;  /* 0x000000010700788c */ /* 0x000fd6000bf05270 */
[----:B------:R-:W-:Y:S01]  /*9b20*/  @UP0 ULDC UR4, c[0x0][0xd54] ;  /* 0x0003550000040ab9 */ /* 0x000fe20000000800 */
[----:B------:R-:W-:Y:S01]  /*9b30*/  @UP0 ULDC UR8, c[0x0][0xd58] ;  /* 0x0003560000080ab9 */ /* 0x000fe20000000800 */
[----:B------:R-:W-:-:S04]  /*9b40*/  UIMAD.WIDE.U32 UR4, UR6, UR4, URZ ;  /* 0x00000004060472a5 */ /* 0x000fc8000f8e003f */
[----:B------:R-:W-:-:S12]  /*9b50*/  @UP0 USHF.R.U32.HI UR36, URZ, UR8, UR5 ;  /* 0x000000083f240299 */ /* 0x000fd80008011605 */
.L_x_9231:
        /* <DEDUP_REMOVED lines=38> */
[----:B------:R-:W-:-:S02]  /*9dc0*/  IABS R2, R4 ;  /* 0x0000000400027213 */ /* 0x000fc40000000000 */
[----:B------:R-:W-:Y:S02]  /*9dd0*/  MOV R4, R5 ;  /* 0x0000000500047202 */ /* 0x000fe40000000f00 */
        /* <DEDUP_REMOVED lines=19> */
.L_x_9233:
[----:B------:R-:W-:Y:S01]  /*9f10*/  UIMAD UR39, UR44, UR42, URZ ;  /* 0x0000002a2c2772a4 */ /* 0x000fe2000f8e023f */
[----:B------:R-:W-:Y:S02]  /*9f20*/  IMAD.U32 R2, RZ, RZ, UR41 ;  /* 0x00000029ff027e24 */ /* 0x000fe4000f8e00ff */
[----:B------:R-:W-:Y:S02]  /*9f30*/  IMAD.MOV.U32 R6, RZ, RZ, RZ ;  /* 0x000000ffff067224 */ /* 0x000fe400078e00ff */
[----:B------:R-:W-:Y:S02]  /*9f40*/  IMAD.MOV.U32 R7, RZ, RZ, 0x1 ;  /* 0x00000001ff077424 */ /* 0x000fe400078e00ff */
[----:B------:R-:W-:-:S05]  /*9f50*/  IMAD.U32 R3, RZ, RZ, UR39 ;  /* 0x00000027ff037e24 */ /* 0x000fca000f8e00ff */
[----:B------:R-:W-:-:S04]  /*9f60*/  VIADDMNMX R2, R3, UR42, R2, PT ;  /* 0x0000002a03027c46 */ /* 0x000fc8000b800102 */
[----:B------:R-:W-:-:S13]  /*9f70*/  R2UR UR40, R2 ;  /* 0x00000000022872ca */ /* 0x000fda00000e0000 */
[----:B------:R-:W-:-:S06]  /*9f80*/  UISETP.GT.AND UP0, UPT, UR40, UR39, UPT ;  /* 0x000000272800728c */ /* 0x000fcc000bf04270 */
[----:B------:R-:W-:-:S13]  /*9f90*/  PLOP3.LUT P0, PT, PT, PT, UP0, 0x80, 0x0 ;  /* 0x000000000000781c */ /* 0x000fda0003f0f008 */
[----:B------:R-:W-:Y:S05]  /*9fa0*/  @!P0 BRA `(.L_x_9232) ;  /* 0x0000004000ac8947 */ /* 0x000fea0003800000 */
        /* <DEDUP_REMOVED lines=12> */
[----:B------:R-:W-:Y:S01]  /*a070*/  MOV R8, 0x70 ;  /* 0x0000007000087802 */ /* 0x000fe20000000f00 */
[----:B------:R-:W0:Y:S01]  /*a080*/  LDC.64 R2, c[0x4][R2] ;  /* 0x0100000002027b82 */ /* 0x000e220000000a00 */
[----:B------:R-:W-:Y:S02]  /*a090*/  IMAD.U32 R5, RZ, RZ, UR7 ;  /* 0x00000007ff057e24 */ /* 0x000fe4000f8e00ff */
[----:B------:R-:W-:Y:S02]  /*a0a0*/  IMAD.U32 R6, RZ, RZ, UR8 ;  /* 0x00000008ff067e24 */ /* 0x000fe4000f8e00ff */
[----:B------:R-:W-:-:S02]  /*a0b0*/  IMAD.U32 R7, RZ, RZ, UR9 ;  /* 0x00000009ff077e24 */ /* 0x000fc4000f8e00ff */
[----:B------:R-:W-:Y:S02]  /*a0c0*/  IMAD.U32 R10, RZ, RZ, UR4 ;  /* 0x00000004ff0a7e24 */ /* 0x000fe4000f8e00ff */
[----:B------:R-:W-:Y:S02]  /*a0d0*/  IMAD.U32 R11, RZ, RZ, UR5 ;  /* 0x00000005ff0b7e24 */ /* 0x000fe4000f8e00ff */
[----:B------:R-:W-:Y:S02]  /*a0e0*/  IMAD.MOV.U32 R12, RZ, RZ, 0x1 ;  /* 0x00000001ff0c7424 */ /* 0x000fe400078e00ff */
[----:B------:R-:W-:-:S07]  /*a0f0*/  IMAD.MOV.U32 R13, RZ, RZ, RZ ;  /* 0x000000ffff0d7224 */ /* 0x000fce00078e00ff */
[----:B------:R-:W-:-:S07]  /*a100*/  LEPC R20, `(.L_x_9234) ;  /* 0x000000001014794e */ /* 0x000fce0000000000 */
[----:B0-----:R-:W-:Y:S05]  /*a110*/  CALL.ABS.NOINC R2 ;  /* 0x0000000002007343 */ /* 0x001fea0003c00000 */
.L_x_9234:
        /* <DEDUP_REMOVED lines=10> */
[----:B------:R-:W-:Y:S01]  /*a1c0*/  MOV R13, RZ ;  /* 0x000000ff000d7202 */ /* 0x000fe20000000f00 */
[----:B------:R-:W-:Y:S02]  /*a1d0*/  IMAD.U32 R5, RZ, RZ, UR7 ;  /* 0x00000007ff057e24 */ /* 0x000fe4000f8e00ff */
[----:B------:R-:W-:Y:S02]  /*a1e0*/  IMAD.U32 R6, RZ, RZ, UR8 ;  /* 0x00000008ff067e24 */ /* 0x000fe4000f8e00ff */
[----:B------:R-:W-:-:S02]  /*a1f0*/  IMAD.U32 R7, RZ, RZ, UR9 ;  /* 0x00000009ff077e24 */ /* 0x000fc4000f8e00ff */
[----:B------:R-:W-:Y:S02]  /*a200*/  IMAD.U32 R10, RZ, RZ, UR4 ;  /* 0x00000004ff0a7e24 */ /* 0x000fe4000f8e00ff */
[----:B------:R-:W-:Y:S02]  /*a210*/  IMAD.U32 R11, RZ, RZ, UR5 ;  /* 0x00000005ff0b7e24 */ /* 0x000fe4000f8e00ff */
[----:B------:R-:W-:Y:S02]  /*a220*/  IMAD.MOV.U32 R8, RZ, RZ, 0x70 ;  /* 0x00000070ff087424 */ /* 0x000fe400078e00ff */
[----:B0-----:R-:W-:-:S07]  /*a230*/  IMAD.MOV.U32 R12, RZ, RZ, 0x1 ;  /* 0x00000001ff0c7424 */ /* 0x001fce00078e00ff */
[----:B------:R-:W-:-:S07]  /*a240*/  LEPC R20, `(.L_x_9236) ;  /* 0x000000001014794e */ /* 0x000fce0000000000 */
[----:B-1----:R-:W-:Y:S05]  /*a250*/  CALL.ABS.NOINC R2 ;  /* 0x0000000002007343 */ /* 0x002fea0003c00000 */
.L_x_9236:
        /* <DEDUP_REMOVED lines=15> */
.L_x_9235:
        /* <DEDUP_REMOVED lines=9> */
[----:B------:R-:W-:Y:S01]  /*a3e0*/  MOV R2, UR4 ;  /* 0x0000000400027c02 */ /* 0x000fe20008000f00 */
[----:B------:R-:W-:-:S05]  /*a3f0*/  IMAD.U32 R3, RZ, RZ, UR5 ;  /* 0x00000005ff037e24 */ /* 0x000fca000f8e00ff */
[----:B------:R-:W2:Y:S01]  /*a400*/  @P0 LDG.E R18, desc[UR6][R2.64] ;  /* 0x0000000602120981 */ /* 0x000ea2000c1e1900 */
[----:B0-----:R-:W-:Y:S01]  /*a410*/  ISETP.NE.U32.AND P0, PT, R4, RZ, PT ;  /* 0x000000ff0400720c */ /* 0x001fe20003f05070 */
[----:B------:R-:W-:Y:S01]  /*a420*/  UMOV UR4, 0xffffffff ;  /* 0xffffffff00047882 */ /* 0x000fe20000000000 */
[----:B------:R-:W-:Y:S01]  /*a430*/  IMAD.U32 R0, RZ, RZ, UR40 ;  /* 0x00000028ff007e24 */ /* 0x000fe2000f8e00ff */
[----:B------:R-:W0:Y:S01]  /*a440*/  S2R R16, SR_TID.X ;  /* 0x0000000000107919 */ /* 0x000e220000002100 */
[----:B------:R-:W-:Y:S02]  /*a450*/  ISETP.NE.AND.EX P1, PT, R5, RZ, PT, P0 ;  /* 0x000000ff0500720c */ /* 0x000fe40003f25300 */
[----:B------:R-:W-:Y:S01]  /*a460*/  LOP3.LUT R17, R17, 0xfffffffe, RZ, 0xc0, !PT ;  /* 0xfffffffe11117812 */ /* 0x000fe200078ec0ff */
[----:B------:R-:W-:-:S10]  /*a470*/  VIADD R0, R0, 0xffffffff ;  /* 0xffffffff00007836 */ /* 0x000fd40000000000 */
[----:B------:R-:W-:Y:S02]  /*a480*/  @P1 LOP3.LUT R17, R17, 0x1, RZ, 0xfc, !PT ;  /* 0x0000000111111812 */ /* 0x000fe400078efcff */
[----:B0-----:R-:W-:-:S04]  /*a490*/  SHF.R.U32.HI R6, RZ, 0x5, R16 ;  /* 0x00000005ff067819 */ /* 0x001fc80000011610 */
[----:B------:R-:W-:Y:S02]  /*a4a0*/  LOP3.LUT R6, R6, 0x3, RZ, 0xc0, !PT ;  /* 0x0000000306067812 */ /* 0x000fe400078ec0ff */
[----:B--2---:R-:W-:Y:S02]  /*a4b0*/  SHF.R.S32.HI R19, RZ, 0x1f, R18 ;  /* 0x0000001fff137819 */ /* 0x004fe40000011412 */
[----:B------:R-:W-:Y:S01]  /*a4c0*/  SEL R16, R18, RZ, !P1 ;  /* 0x000000ff12107207 */ /* 0x000fe20004800000 */
[----:B------:R-:W-:Y:S06]  /*a4d0*/  BRA.DIV UR4, `(.L_x_9237) ;  /* 0x0000004204d87947 */ /* 0x000fec000b800000 */
[----:B------:R0:W1:Y:S02]  /*a4e0*/  SHFL.IDX PT, R14, R6, RZ, 0x1f ;  /* 0x00001fff060e7589 */ /* 0x00006400000e0000 */
.L_x_9321:
        /* <DEDUP_REMOVED lines=9> */
.L_x_9324:
[----:B------:R-:W-:Y:S05]  /*a580*/  @!P6 BRA `(.L_x_9238) ;  /* 0x0000000000dce947 */ /* 0x000fea0003800000 */
[----:B------:R-:W-:Y:S01]  /*a590*/  IMAD.MOV.U32 R16, RZ, RZ, R18 ;  /* 0x000000ffff107224 */ /* 0x000fe200078e0012 */
[----:B------:R-:W-:Y:S06]  /*a5a0*/  @!P1 BRA `(.L_x_9240) ;  /* 0x0000000000549947 */ /* 0x000fec0003800000 */
[----:B0-----:R-:W-:Y:S01]  /*a5b0*/  IMAD.MOV.U32 R6, RZ, RZ, R0 ;  /* 0x000000ffff067224 */ /* 0x001fe200078e0000 */
        /* <DEDUP_REMOVED lines=20> */
.L_x_9240:
[----:B------:R-:W-:Y:S01]  /*a700*/  IMAD.MOV.U32 R0, RZ, RZ, 0x1 ;  /* 0x00000001ff007424 */ /* 0x000fe200078e00ff */
[----:B01----:R-:W0:Y:S04]  /*a710*/  S2R R6, SR_TID.X ;  /* 0x0000000000067919 */ /* 0x003e280000002100 */
[----:B------:R-:W-:-:S04]  /*a720*/  SHF.L.U32 R0, R0, 0x1f, RZ ;  /* 0x0000001f00007819 */ /* 0x000fc800000006ff */
[----:B------:R-:W1:Y:S01]  /*a730*/  SYNCS.PHASECHK.TRANS64.TRYWAIT P0, [UR38+0x32440], R0 ;  /* 0x03244000ff0075a7 */ /* 0x000e620008000166 */
[----:B0-----:R-:W-:-:S04]  /*a740*/  LOP3.LUT R2, R6, 0x7f, RZ, 0xc0, !PT ;  /* 0x0000007f06027812 */ /* 0x001fc800078ec0ff */
[----:B------:R-:W-:Y:S01]  /*a750*/  ISETP.NE.AND P1, PT, R2, RZ, PT ;  /* 0x000000ff0200720c */ /* 0x000fe20003f25270 */
[----:B-1----:R-:W-:-:S12]  /*a760*/  @!P0 BRA `(.L_x_9241) ;  /* 0x0000004000748947 */ /* 0x002fd80003800000 */
.L_x_9325:
[----:B------:R-:W-:Y:S05]  /*a770*/  @P1 BRA `(.L_x_9242) ;  /* 0x0000000000181947 */ /* 0x000fea0003800000 */
[----:B------:R-:W1:Y:S01]  /*a780*/  S2R R2, SR_TID.X ;  /* 0x0000000000027919 */ /* 0x000e620000002100 */
[----:B0-----:R-:W-:-:S04]  /*a790*/  MOV R0, 0x3000 ;  /* 0x0000300000007802 */ /* 0x001fc80000000f00 */
[----:B------:R2:W-:Y:S01]  /*a7a0*/  SYNCS.ARRIVE.TRANS64 RZ, [UR38+0x32430], R0 ;  /* 0x03243000ffff79a7 */ /* 0x0005e20008000026 */
[----:B-1----:R-:W-:-:S13]  /*a7b0*/  LOP3.LUT P0, RZ, R2, 0x1f, RZ, 0xc0, !PT ;  /* 0x0000001f02ff7812 */ /* 0x002fda000780c0ff */
[----:B--2---:R-:W-:Y:S05]  /*a7c0*/  @!P0 BRA `(.L_x_9242) ;  /* 0x0000000000048947 */ /* 0x004fea0003800000 */
[----:B------:R-:W-:Y:S01]  /*a7d0*/  BPT.TRAP 0x1 ;  /* 0x000000040000795c */ /* 0x000fe20000300000 */
.L_x_9242:
        /* <DEDUP_REMOVED lines=15> */
[----:B------:R-:W-:-:S09]  /*a8d0*/  UIMAD UR11, UR11, 0x60, URZ ;  /* 0x000000600b0b78a4 */ /* 0x000fd2000f8e023f */
[----:B------:R1:W-:Y:S02]  /*a8e0*/  UTMALDG.4D [UR8], [UR4], desc[UR6] ;  /* 0x00000608040075b4 */ /* 0x0003e40008019000 */
[----:B-1----:R-:W-:Y:S01]  /*a8f0*/  NOP ;  /* 0x0000000000007918 */ /* 0x002fe20000000000 */
.L_x_9238:
        /* <DEDUP_REMOVED lines=24> */
.L_x_9243:
        /* <DEDUP_REMOVED lines=21> */
[----:B------:R-:W0:Y:S01]  /*abd0*/  @P0 LDC R5, c[0x0][0x450] ;  /* 0x00011400ff050b82 */ /* 0x000e220000000800 */
[----:B---3--:R-:W-:Y:S01]  /*abe0*/  LEA R8, R12, R3, 0x7 ;  /* 0x000000030c087211 */ /* 0x008fe200078e38ff */
[----:B------:R-:W-:-:S04]  /*abf0*/  IMAD.U32 R3, RZ, RZ, UR6 ;  /* 0x00000006ff037e24 */ /* 0x000fc8000f8e00ff */
        /* <DEDUP_REMOVED lines=30> */
[----:B------:R-:W-:-:S05]  /*ade0*/  LOP3.LUT R10, R5, 0x200, R2, 0xf8, !PT ;  /* 0x00000200050a7812 */ /* 0x000fca00078ef802 */
[----:B------:R0:W-:Y:S01]  /*adf0*/  STL [R1], R10 ;  /* 0x0000000a01007387 */ /* 0x0001e20000100800 */
[----:B------:R-:W-:Y:S05]  /*ae00*/  BRA.DIV UR4, `(.L_x_9244) ;  /* 0x0000003a04e47947 */ /* 0x000fea000b800000 */
[----:B------:R-:W1:Y:S01]  /*ae10*/  S2R R4, SR_CTAID.X ;  /* 0x0000000000047919 */ /* 0x000e620000002500 */
[----:B------:R-:W-:Y:S01]  /*ae20*/  ULDC UR4, c[0x0][0x288] ;  /* 0x0000a20000047ab9 */ /* 0x000fe20000000800 */
[----:B------:R-:W-:Y:S01]  /*ae30*/  ULDC.64 UR6, c[0x0][0x208] ;  /* 0x0000820000067ab9 */ /* 0x000fe20000000a00 */
[----:B------:R-:W-:Y:S01]  /*ae40*/  IMAD R2, R7, UR4, RZ ;  /* 0x0000000407027c24 */ /* 0x000fe2000f8e02ff */
[----:B------:R-:W2:Y:S01]  /*ae50*/  S2R R8, SR_TID.X ;  /* 0x0000000000087919 */ /* 0x000ea20000002100 */
[----:B------:R-:W3:Y:S04]  /*ae60*/  SHFL.IDX PT, R5, R0, RZ, 0x181f ;  /* 0x00181fff00057589 */ /* 0x000ee800000e0000 */
[----:B------:R-:W-:Y:S04]  /*ae70*/  SHFL.IDX PT, R7, R0, 0x1, 0x181f ;  /* 0x00381f0000077f89 */ /* 0x000fe800000e0000 */
[----:B------:R-:W-:Y:S01]  /*ae80*/  SHFL.IDX PT, R14, R0, 0x2, 0x181f ;  /* 0x00581f00000e7f89 */ /* 0x000fe200000e0000 */
[----:B-1----:R-:W-:-:S03]  /*ae90*/  LEA R12, R4, R6, 0x7 ;  /* 0x00000006040c7211 */ /* 0x002fc600078e38ff */
[----:B------:R-:W1:Y:S01]  /*aea0*/  SHFL.IDX PT, R4, R3, RZ, 0x181f ;  /* 0x00181fff03047589 */ /* 0x000e6200000e0000 */
[-C--:B------:R-:W-:Y:S01]  /*aeb0*/  ISETP.GE.AND P1, PT, R12, R2.reuse, PT ;  /* 0x000000020c00720c */ /* 0x080fe20003f26270 */
[----:B--2---:R-:W-:Y:S02]  /*aec0*/  IMAD.SHL.U32 R11, R8, 0x8, RZ ;  /* 0x00000008080b7824 */ /* 0x004fe400078e00ff */
[----:B------:R-:W2:Y:S01]  /*aed0*/  SHFL.IDX PT, R6, R3, 0x1, 0x181f ;  /* 0x00381f0003067f89 */ /* 0x000ea200000e0000 */
[C---:B------:R-:W-:Y:S02]  /*aee0*/  VIADD R8, R12.reuse, 0x10 ;  /* 0x000000100c087836 */ /* 0x040fe40000000000 */
[----:B------:R-:W-:Y:S01]  /*aef0*/  VIADD R13, R12, 0x20 ;  /* 0x000000200c0d7836 */ /* 0x000fe20000000000 */
[----:B------:R-:W-:Y:S01]  /*af00*/  LOP3.LUT R11, R11, 0x38, RZ, 0xc0, !PT ;  /* 0x000000380b0b7812 */ /* 0x000fe200078ec0ff */
[----:B------:R-:W-:Y:S01]  /*af10*/  STL [R1+0x4], R12 ;  /* 0x0000040c01007387 */ /* 0x000fe20000100800 */
[----:B------:R-:W-:-:S03]  /*af20*/  ISETP.GE.AND P2, PT, R8, R2, PT ;  /* 0x000000020800720c */ /* 0x000fc60003f46270 */
[----:B------:R4:W-:Y:S01]  /*af30*/  STL [R1+0xc], R8 ;  /* 0x00000c0801007387 */ /* 0x0009e20000100800 */
[----:B---3--:R-:W-:-:S03]  /*af40*/  @!P1 LEA R5, P3, R11, R5, 0x1 ;  /* 0x000000050b059211 */ /* 0x008fc600078608ff */
[----:B------:R-:W-:Y:S01]  /*af50*/  STL [R1+0x10], R13 ;  /* 0x0000100d01007387 */ /* 0x000fe20000100800 */
[----:B----4-:R-:W-:Y:S01]  /*af60*/  @!P1 LEA R8, R10, UR38, 0x1 ;  /* 0x000000260a089c11 */ /* 0x010fe2000f8e08ff */
[----:B-1----:R-:W-:-:S04]  /*af70*/  @!P1 IMAD.X R4, RZ, RZ, R4, P3 ;  /* 0x000000ffff049224 */ /* 0x002fc800018e0604 */
[----:B------:R-:W-:Y:S02]  /*af80*/  @!P2 LEA R9, R10, UR38, 0x1 ;  /* 0x000000260a09ac11 */ /* 0x000fe4000f8e08ff */
[----:B------:R-:W-:-:S04]  /*af90*/  @!P1 LOP3.LUT R5, R5, R4, RZ, 0x3c, !PT ;  /* 0x0000000405059212 */ /* 0x000fc800078e3cff */
[----:B------:R-:W-:-:S04]  /*afa0*/  @!P1 LOP3.LUT R4, R5, R4, RZ, 0x3c, !PT ;  /* 0x0000000405049212 */ /* 0x000fc800078e3cff */
[----:B------:R-:W-:-:S05]  /*afb0*/  @!P1 LOP3.LUT R5, R5, R4, RZ, 0x3c, !PT ;  /* 0x0000000405059212 */ /* 0x000fca00078e3cff */
[----:B------:R1:W-:Y:S02]  /*afc0*/  @!P1 LDGSTS.E.BYPASS.LTC128B.128 [R8+0x18400], desc[UR6][R4.64], !P0 ;  /* 0x1840000004089fae */ /* 0x0003e4000c101d46 */
[----:B-1----:R-:W-:Y:S01]  /*afd0*/  @!P2 LEA R4, P1, R11, R7, 0x1 ;  /* 0x000000070b04a211 */ /* 0x002fe200078208ff */
[----:B------:R-:W-:-:S04]  /*afe0*/  VIADD R8, R12, 0x30 ;  /* 0x000000300c087836 */ /* 0x000fc80000000000 */
[----:B--2---:R-:W-:Y:S01]  /*aff0*/  @!P2 IMAD.X R5, RZ, RZ, R6, P1 ;  /* 0x000000ffff05a224 */ /* 0x004fe200008e0606 */
[----:B------:R-:W-:Y:S01]  /*b000*/  ISETP.GE.AND P1, PT, R13, R2, PT ;  /* 0x000000020d00720c */ /* 0x000fe20003f26270 */
[----:B------:R-:W-:Y:S04]  /*b010*/  STL [R1+0x14], R8 ;  /* 0x0000140801007387 */ /* 0x000fe80000100800 */
[----:B------:R1:W-:Y:S08]  /*b020*/  @!P2 LDGSTS.E.BYPASS.LTC128B.128 [R9+0x18c00], desc[UR6][R4.64], !P0 ;  /* 0x18c000000409afae */ /* 0x0003f0000c101d46 */
[----:B------:R-:W-:-:S02]  /*b030*/  @!P1 LEA R6, P2, R11, R14, 0x1 ;  /* 0x0000000e0b069211 */ /* 0x000fc400078408ff */
[----:B------:R-:W-:Y:S01]  /*b040*/  @!P1 LEA R7, R10, UR38, 0x1 ;  /* 0x000000260a079c11 */ /* 0x000fe2000f8e08ff */
[----:B------:R-:W-:Y:S04]  /*b050*/  SHFL.IDX PT, R14, R0, 0x3, 0x181f ;  /* 0x00781f00000e7f89 */ /* 0x000fe800000e0000 */
[----:B-1----:R-:W1:Y:S02]  /*b060*/  SHFL.IDX PT, R4, R3, 0x2, 0x181f ;  /* 0x00581f0003047f89 */ /* 0x002e6400000e0000 */
[----:B-1----:R-:W-:Y:S02]  /*b070*/  @!P1 IMAD.X R5, RZ, RZ, R4, P2 ;  /* 0x000000ffff059224 */ /* 0x002fe400010e0604 */
[----:B------:R-:W-:-:S05]  /*b080*/  @!P1 IMAD.MOV.U32 R4, RZ, RZ, R6 ;  /* 0x000000ffff049224 */ /* 0x000fca00078e0006 */
[----:B------:R1:W-:Y:S01]  /*b090*/  @!P1 LDGSTS.E.BYPASS.LTC128B.128 [R7+0x19400], desc[UR6][R4.64], !P0 ;  /* 0x1940000004079fae */ /* 0x0003e2000c101d46 */
[----:B------:R-:W-:-:S03]  /*b0a0*/  ISETP.GE.AND P1, PT, R8, R2, PT ;  /* 0x000000020800720c */ /* 0x000fc60003f26270 */
[----:B-1----:R-:W1:Y:S01]  /*b0b0*/  SHFL.IDX PT, R4, R3, 0x3, 0x181f ;  /* 0x00781f0003047f89 */ /* 0x002e6200000e0000 */
[----:B------:R-:W-:-:S09]  /*b0c0*/  VIADD R7, R12, 0x40 ;  /* 0x000000400c077836 */ /* 0x000fd20000000000 */
[----:B------:R-:W-:Y:S02]  /*b0d0*/  @!P1 LEA R5, P2, R11, R14, 0x1 ;  /* 0x0000000e0b059211 */ /* 0x000fe400078408ff */
[----:B------:R-:W-:Y:S01]  /*b0e0*/  @!P1 LEA R6, R10, UR38, 0x1 ;  /* 0x000000260a069c11 */ /* 0x000fe2000f8e08ff */
[----:B------:R2:W-:Y:S02]  /*b0f0*/  STL [R1+0x18], R7 ;  /* 0x0000180701007387 */ /* 0x0005e40000100800 */
[----:B-1----:R-:W-:-:S05]  /*b100*/  @!P1 IMAD.X R4, RZ, RZ, R4, P2 ;  /* 0x000000ffff049224 */ /* 0x002fca00010e0604 */
[----:B------:R-:W-:-:S04]  /*b110*/  @!P1 LOP3.LUT R5, R5, R4, RZ, 0x3c, !PT ;  /* 0x0000000405059212 */ /* 0x000fc800078e3cff */
[----:B------:R-:W-:-:S04]  /*b120*/  @!P1 LOP3.LUT R4, R5, R4, RZ, 0x3c, !PT ;  /* 0x0000000405049212 */ /* 0x000fc800078e3cff */
[----:B------:R-:W-:-:S05]  /*b130*/  @!P1 LOP3.LUT R5, R5, R4, RZ, 0x3c, !PT ;  /* 0x0000000405059212 */ /* 0x000fca00078e3cff */
[----:B------:R1:W-:Y:S01]  /*b140*/  @!P1 LDGSTS.E.BYPASS.LTC128B.128 [R6+0x19c00], desc[UR6][R4.64], !P0 ;  /* 0x19c0000004069fae */ /* 0x0003e2000c101d46 */
[----:B------:R-:W-:Y:S01]  /*b150*/  ISETP.GE.AND P1, PT, R7, R2, PT ;  /* 0x000000020700720c */ /* 0x000fe20003f26270 */
[----:B--2---:R-:W-:-:S05]  /*b160*/  VIADD R7, R12, 0x50 ;  /* 0x000000500c077836 */ /* 0x004fca0000000000 */
[----:B------:R-:W-:Y:S04]  /*b170*/  STL [R1+0x1c], R7 ;  /* 0x00001c0701007387 */ /* 0x000fe80000100800 */
[----:B-1----:R-:W1:Y:S03]  /*b180*/  SHFL.IDX PT, R5, R0, 0x4, 0x181f ;  /* 0x00981f0000057f89 */ /* 0x002e6600000e0000 */
[----:B------:R-:W-:Y:S01]  /*b190*/  @!P1 LEA R6, R10, UR38, 0x1 ;  /* 0x000000260a069c11 */ /* 0x000fe2000f8e08ff */
[----:B------:R-:W2:Y:S01]  /*b1a0*/  SHFL.IDX PT, R4, R3, 0x4, 0x181f ;  /* 0x00981f0003047f89 */ /* 0x000ea200000e0000 */
[----:B-1----:R-:W-:-:S04]  /*b1b0*/  @!P1 LEA R5, P2, R11, R5, 0x1 ;  /* 0x000000050b059211 */ /* 0x002fc800078408ff */
[----:B--2---:R-:W-:-:S04]  /*b1c0*/  @!P1 IADD3.X R4, RZ, R4, RZ, P2, !PT ;  /* 0x00000004ff049210 */ /* 0x004fc800017fe4ff */
[----:B------:R-:W-:-:S04]  /*b1d0*/  @!P1 LOP3.LUT R5, R5, R4, RZ, 0x3c, !PT ;  /* 0x0000000405059212 */ /* 0x000fc800078e3cff */
[----:B------:R-:W-:-:S04]  /*b1e0*/  @!P1 LOP3.LUT R4, R5, R4, RZ, 0x3c, !PT ;  /* 0x0000000405049212 */ /* 0x000fc800078e3cff */
[----:B------:R-:W-:-:S05]  /*b1f0*/  @!P1 LOP3.LUT R5, R5, R4, RZ, 0x3c, !PT ;  /* 0x0000000405059212 */ /* 0x000fca00078e3cff */
[----:B------:R1:W-:Y:S01]  /*b200*/  @!P1 LDGSTS.E.BYPASS.LTC128B.128 [R6+0x1a400], desc[UR6][R4.64], !P0 ;  /* 0x1a40000004069fae */ /* 0x0003e2000c101d46 */
[----:B------:R-:W-:Y:S01]  /*b210*/  ISETP.GE.AND P1, PT, R7, R2, PT ;  /* 0x000000020700720c */ /* 0x000fe20003f26270 */
[----:B------:R-:W-:-:S05]  /*b220*/  VIADD R7, R12, 0x60 ;  /* 0x000000600c077836 */ /* 0x000fca0000000000 */
[----:B------:R-:W-:Y:S04]  /*b230*/  STL [R1+0x20], R7 ;  /* 0x0000200701007387 */ /* 0x000fe80000100800 */
[----:B-1----:R-:W1:Y:S03]  /*b240*/  SHFL.IDX PT, R5, R0, 0x5, 0x181f ;  /* 0x00b81f0000057f89 */ /* 0x002e6600000e0000 */
[----:B------:R-:W-:Y:S01]  /*b250*/  @!P1 LEA R6, R10, UR38, 0x1 ;  /* 0x000000260a069c11 */ /* 0x000fe2000f8e08ff */
[----:B------:R-:W2:Y:S01]  /*b260*/  SHFL.IDX PT, R4, R3, 0x5, 0x181f ;  /* 0x00b81f0003047f89 */ /* 0x000ea200000e0000 */
[----:B-1----:R-:W-:-:S05]  /*b270*/  @!P1 LEA R5, P2, R11, R5, 0x1 ;  /* 0x000000050b059211 */ /* 0x002fca00078408ff */
[----:B--2---:R-:W-:-:S05]  /*b280*/  @!P1 IMAD.X R4, RZ, RZ, R4, P2 ;  /* 0x000000ffff049224 */ /* 0x004fca00010e0604 */
[----:B------:R-:W-:-:S04]  /*b290*/  @!P1 LOP3.LUT R5, R5, R4, RZ, 0x3c, !PT ;  /* 0x0000000405059212 */ /* 0x000fc800078e3cff */
[----:B------:R-:W-:-:S04]  /*b2a0*/  @!P1 LOP3.LUT R4, R5, R4, RZ, 0x3c, !PT ;  /* 0x0000000405049212 */ /* 0x000fc800078e3cff */
[----:B------:R-:W-:-:S05]  /*b2b0*/  @!P1 LOP3.LUT R5, R5, R4, RZ, 0x3c, !PT ;  /* 0x0000000405059212 */ /* 0x000fca00078e3cff */
[----:B------:R1:W-:Y:S01]  /*b2c0*/  @!P1 LDGSTS.E.BYPASS.LTC128B.128 [R6+0x1ac00], desc[UR6][R4.64], !P0 ;  /* 0x1ac0000004069fae */ /* 0x0003e2000c101d46 */
[----:B------:R-:W-:-:S03]  /*b2d0*/  ISETP.GE.AND P1, PT, R7, R2, PT ;  /* 0x000000020700720c */ /* 0x000fc60003f26270 */
[----:B-1----:R-:W1:Y:S10]  /*b2e0*/  SHFL.IDX PT, R5, R0, 0x6, 0x181f ;  /* 0x00d81f0000057f89 */ /* 0x002e7400000e0000 */
[----:B------:R-:W-:Y:S01]  /*b2f0*/  @!P1 LEA R6, R10, UR38, 0x1 ;  /* 0x000000260a069c11 */ /* 0x000fe2000f8e08ff */
[----:B------:R-:W2:Y:S04]  /*b300*/  SHFL.IDX PT, R4, R3, 0x6, 0x181f ;  /* 0x00d81f0003047f89 */ /* 0x000ea800000e0000 */
[----:B------:R-:W3:Y:S04]  /*b310*/  SHFL.IDX PT, R3, R3, 0x7, 0x181f ;  /* 0x00f81f0003037f89 */ /* 0x000ee800000e0000 */
[----:B------:R-:W4:Y:S01]  /*b320*/  SHFL.IDX PT, R0, R0, 0x7, 0x181f ;  /* 0x00f81f0000007f89 */ /* 0x000f2200000e0000 */
[----:B-1----:R-:W-:-:S05]  /*b330*/  @!P1 LEA R5, P2, R11, R5, 0x1 ;  /* 0x000000050b059211 */ /* 0x002fca00078408ff */
[----:B--2---:R-:W-:-:S05]  /*b340*/  @!P1 IMAD.X R4, RZ, RZ, R4, P2 ;  /* 0x000000ffff049224 */ /* 0x004fca00010e0604 */
[----:B------:R-:W-:-:S04]  /*b350*/  @!P1 LOP3.LUT R5, R5, R4, RZ, 0x3c, !PT ;  /* 0x0000000405059212 */ /* 0x000fc800078e3cff */
[----:B------:R-:W-:-:S04]  /*b360*/  @!P1 LOP3.LUT R4, R5, R4, RZ, 0x3c, !PT ;  /* 0x0000000405049212 */ /* 0x000fc800078e3cff */
[----:B------:R-:W-:-:S05]  /*b370*/  @!P1 LOP3.LUT R5, R5, R4, RZ, 0x3c, !PT ;  /* 0x0000000405059212 */ /* 0x000fca00078e3cff */
[----:B---34-:R1:W-:Y:S02]  /*b380*/  @!P1 LDGSTS.E.BYPASS.LTC128B.128 [R6+0x1b400], desc[UR6][R4.64], !P0 ;  /* 0x1b40000004069fae */ /* 0x0183e4000c101d46 */
.L_x_9342:
[----:B-1----:R-:W2:Y:S01]  /*b390*/  LDL R5, [R1+0x4] ;  /* 0x0000040001057983 */ /* 0x002ea20000100800 */
[----:B------:R-:W-:Y:S01]  /*b3a0*/  ULDC.64 UR4, c[0x0][0x208] ;  /* 0x0000820000047ab9 */ /* 0x000fe20000000a00 */
[----:B------:R-:W1:Y:S02]  /*b3b0*/  S2R R4, SR_TID.X ;  /* 0x0000000000047919 */ /* 0x000e640000002100 */
[----:B-1----:R-:W-:-:S05]  /*b3c0*/  IMAD.SHL.U32 R4, R4, 0x8, RZ ;  /* 0x0000000804047824 */ /* 0x002fca00078e00ff */
        /* <DEDUP_REMOVED lines=14> */
[----:B--2---:R-:W2:Y:S01]  /*b4b0*/  LDC.64 R2, c[0x0][0x3d8] ;  /* 0x0000f600ff027b82 */ /* 0x004ea20000000a00 */
[----:B------:R-:W-:Y:S01]  /*b4c0*/  NOP ;  /* 0x0000000000007918 */ /* 0x000fe20000000000 */
[C---:B--2---:R-:W-:Y:S01]  /*b4d0*/  IMAD R0, R2.reuse, UR43, RZ ;  /* 0x0000002b02007c24 */ /* 0x044fe2000f8e02ff */
[----:B------:R-:W-:Y:S01]  /*b4e0*/  UIADD3 UR4, UR38, 0x22400, URZ ;  /* 0x0002240026047890 */ /* 0x000fe2000fffe03f */
[----:B-1----:R-:W-:Y:S01]  /*b4f0*/  IMAD.WIDE.U32 R4, R2, UR36, RZ ;  /* 0x0000002402047c25 */ /* 0x002fe2000f8e00ff */
        /* <DEDUP_REMOVED lines=12> */
[----:B-1----:R-:W-:Y:S01]  /*b5c0*/  IMAD.U32 R4, RZ, RZ, UR6 ;  /* 0x00000006ff047e24 */ /* 0x002fe2000f8e00ff */
[----:B------:R-:W-:Y:S01]  /*b5d0*/  MOV R6, UR8 ;  /* 0x0000000800067c02 */ /* 0x000fe20008000f00 */
[----:B------:R-:W1:Y:S01]  /*b5e0*/  LDC.64 R2, c[0x4][R2] ;  /* 0x0100000002027b82 */ /* 0x000e620000000a00 */
[----:B------:R-:W-:Y:S02]  /*b5f0*/  IMAD.U32 R5, RZ, RZ, UR7 ;  /* 0x00000007ff057e24 */ /* 0x000fe4000f8e00ff */
[----:B------:R-:W-:Y:S02]  /*b600*/  IMAD.U32 R7, RZ, RZ, UR9 ;  /* 0x00000009ff077e24 */ /* 0x000fe4000f8e00ff */
[----:B0-----:R-:W-:-:S02]  /*b610*/  IMAD.U32 R10, RZ, RZ, UR4 ;  /* 0x00000004ff0a7e24 */ /* 0x001fc4000f8e00ff */
[----:B------:R-:W-:Y:S02]  /*b620*/  IMAD.U32 R11, RZ, RZ, UR5 ;  /* 0x00000005ff0b7e24 */ /* 0x000fe4000f8e00ff */
[----:B------:R-:W-:Y:S02]  /*b630*/  IMAD.MOV.U32 R8, RZ, RZ, 0x70 ;  /* 0x00000070ff087424 */ /* 0x000fe400078e00ff */
[----:B------:R-:W-:Y:S02]  /*b640*/  IMAD.MOV.U32 R12, RZ, RZ, 0x1 ;  /* 0x00000001ff0c7424 */ /* 0x000fe400078e00ff */
[----:B------:R-:W-:-:S07]  /*b650*/  IMAD.MOV.U32 R13, RZ, RZ, RZ ;  /* 0x000000ffff0d7224 */ /* 0x000fce00078e00ff */
[----:B------:R-:W-:-:S07]  /*b660*/  LEPC R20, `(.L_x_9245) ;  /* 0x000000001014794e */ /* 0x000fce0000000000 */
[----:B-1----:R-:W-:Y:S05]  /*b670*/  CALL.ABS.NOINC R2 ;  /* 0x0000000002007343 */ /* 0x002fea0003c00000 */
.L_x_9245:
[----:B-1----:R-:W2:Y:S01]  /*b680*/  LDL.LU.64 R4, [R1+0x28] ;  /* 0x0000280001047983 */ /* 0x002ea20000300a00 */
[----:B------:R-:W1:Y:S01]  /*b690*/  LDC R6, c[0x0][0x448] ;  /* 0x00011200ff067b82 */ /* 0x000e620000000800 */
[----:B------:R-:W-:Y:S02]  /*b6a0*/  ULDC.64 UR8, c[0x0][0x3e0] ;  /* 0x0000f80000087ab9 */ /* 0x000fe40000000a00 */
[----:B------:R-:W3:Y:S01]  /*b6b0*/  LDL.LU R2, [R1+0x34] ;  /* 0x0000340001027983 */ /* 0x000ee20000300800 */
[----:B------:R-:W-:Y:S01]  /*b6c0*/  UIMAD UR6, UR46, UR8, URZ ;  /* 0x000000082e0672a4 */ /* 0x000fe2000f8e023f */
[----:B------:R-:W4:Y:S03]  /*b6d0*/  S2R R3, SR_TID.X ;  /* 0x0000000000037919 */ /* 0x000f260000002100 */
[----:B------:R-:W-:Y:S01]  /*b6e0*/  UIMAD UR6, UR45, UR9, UR6 ;  /* 0x000000092d0672a4 */ /* 0x000fe2000f8e0206 */
[----:B-1----:R-:W-:-:S02]  /*b6f0*/  ISETP.NE.AND P0, PT, R6, 0x1, PT ;  /* 0x000000010600780c */ /* 0x002fc40003f05270 */
[C---:B----4-:R-:W-:Y:S01]  /*b700*/  LOP3.LUT R0, R3.reuse, 0x7f, RZ, 0xc0, !PT ;  /* 0x0000007f03007812 */ /* 0x050fe200078ec0ff */
[----:B------:R-:W-:-:S10]  /*b710*/  IMAD.SHL.U32 R15, R3, 0x10, RZ ;  /* 0x00000010030f7824 */ /* 0x000fd400078e00ff */
[----:B------:R-:W1:Y:S01]  /*b720*/  @P0 LDC R3, c[0x0][0x44c] ;  /* 0x00011300ff030b82 */ /* 0x000e620000000800 */
[----:B--2---:R-:W-:Y:S02]  /*b730*/  R2UR UR5, R5 ;  /* 0x00000000050572ca */ /* 0x004fe400000e0000 */
[----:B------:R-:W-:Y:S01]  /*b740*/  R2UR UR4, R4 ;  /* 0x00000000040472ca */ /* 0x000fe200000e0000 */
[----:B------:R-:W2:Y:S01]  /*b750*/  S2R R5, SR_TID.X ;  /* 0x0000000000057919 */ /* 0x000ea20000002100 */
[----:B---3--:R-:W-:Y:S02]  /*b760*/  R2UR UR5, R2 ;  /* 0x00000000020572ca */ /* 0x008fe400000e0000 */
[----:B------:R-:W-:Y:S01]  /*b770*/  SHF.R.U32.HI R4, RZ, 0x3, R0 ;  /* 0x00000003ff047819 */ /* 0x000fe20000011600 */
[----:B------:R-:W3:Y:S01]  /*b780*/  S2R R2, SR_CTAID.X ;  /* 0x0000000000027919 */ /* 0x000ee20000002500 */
[----:B------:R-:W4:Y:S02]  /*b790*/  @P0 LDC R0, c[0x0][0x450] ;  /* 0x00011400ff000b82 */ /* 0x000f240000000800 */
[----:B------:R-:W-:-:S07]  /*b7a0*/  LOP3.LUT R4, R4, 0x70, R15, 0xf8, !PT ;  /* 0x0000007004047812 */ /* 0x000fce00078ef80f */
[----:B------:R-:W-:-:S03]  /*b7b0*/  UIMAD.WIDE.U32 UR4, UR45, UR8, UR4 ;  /* 0x000000082d0472a5 */ /* 0x000fc6000f8e0004 */
[----:B------:R-:W-:Y:S01]  /*b7c0*/  ULDC.64 UR8, c[0x0][0x3d0] ;  /* 0x0000f40000087ab9 */ /* 0x000fe20000000a00 */
[----:B------:R-:W-:Y:S01]  /*b7d0*/  UIADD3 UR5, UR5, UR6, URZ ;  /* 0x0000000605057290 */ /* 0x000fe2000fffe03f */
[----:B--2---:R-:W-:Y:S02]  /*b7e0*/  IMAD.SHL.U32 R8, R5, 0x8, RZ ;  /* 0x0000000805087824 */ /* 0x004fe400078e00ff */
[----:B---3--:R-:W-:-:S03]  /*b7f0*/  IMAD R4, R2, 0x80, R4 ;  /* 0x0000008002047824 */ /* 0x008fc600078e0204 */
[----:B------:R-:W-:Y:S01]  /*b800*/  LOP3.LUT R8, R8, 0x38, RZ, 0xc0, !PT ;  /* 0x0000003808087812 */ /* 0x000fe200078ec0ff */
[----:B-1----:R-:W-:-:S04]  /*b810*/  @P0 IMAD.HI.U32 R3, R4, R3, RZ ;  /* 0x0000000304030227 */ /* 0x002fc800078e00ff */
[----:B------:R-:W-:Y:S01]  /*b820*/  IMAD.MOV.U32 R2, RZ, RZ, R4 ;  /* 0x000000ffff027224 */ /* 0x000fe200078e0004 */
[----:B----4-:R-:W-:Y:S02]  /*b830*/  @P0 SHF.R.U32.HI R2, RZ, R0, R3 ;  /* 0x00000000ff020219 */ /* 0x010fe40000011603 */
[----:B------:R-:W-:-:S03]  /*b840*/  MOV R3, UR8 ;  /* 0x0000000800037c02 */ /* 0x000fc60008000f00 */
[----:B------:R-:W-:-:S04]  /*b850*/  IMAD.MOV R0, RZ, RZ, -R2 ;  /* 0x000000ffff007224 */ /* 0x000fc800078e0a02 */
[----:B------:R-:W-:Y:S01]  /*b860*/  IMAD R0, R6, R0, R4 ;  /* 0x0000000006007224 */ /* 0x000fe200078e0204 */
[----:B------:R-:W-:-:S05]  /*b870*/  SHF.R.S32.HI R4, RZ, 0x1f, R2 ;  /* 0x0000001fff047819 */ /* 0x000fca0000011402 */
[----:B------:R-:W-:-:S04]  /*b880*/  IMAD R4, R4, UR8, RZ ;  /* 0x0000000804047c24 */ /* 0x000fc8000f8e02ff */
[C---:B------:R-:W-:Y:S02]  /*b890*/  IMAD R4, R2.reuse, UR9, R4 ;  /* 0x0000000902047c24 */ /* 0x040fe4000f8e0204 */
        /* <DEDUP_REMOVED lines=8> */
[----:B------:R-:W-:Y:S02]  /*b920*/  LOP3.LUT R0, R8, 0x40, RZ, 0xfc, !PT ;  /* 0x0000004008007812 */ /* 0x000fe400078efcff */
[----:B------:R-:W-:Y:S01]  /*b930*/  IMAD.IADD R4, R3, 0x1, R4 ;  /* 0x0000000103047824 */ /* 0x000fe200078e0204 */
[----:B------:R-:W-:Y:S01]  /*b940*/  LEA R5, P0, R2, UR4, 0x1 ;  /* 0x0000000402057c11 */ /* 0x000fe2000f8008ff */
[----:B------:R-:W-:Y:S02]  /*b950*/  ULDC UR4, c[0x0][0x3b8] ;  /* 0x0000ee0000047ab9 */ /* 0x000fe40000000800 */
[----:B------:R-:W-:Y:S02]  /*b960*/  ISETP.GE.AND P3, PT, R8, UR4, PT ;  /* 0x0000000408007c0c */ /* 0x000fe4000bf66270 */
[----:B------:R-:W-:-:S02]  /*b970*/  LEA.HI.X R4, R2, UR5, R4, 0x1, P0 ;  /* 0x0000000502047c11 */ /* 0x000fc400080f0c04 */
[----:B------:R-:W-:Y:S02]  /*b980*/  ISETP.GE.AND P0, PT, R0, UR4, PT ;  /* 0x0000000400007c0c */ /* 0x000fe4000bf06270 */
[----:B------:R-:W-:-:S04]  /*b990*/  LOP3.LUT R0, R8, 0x80, RZ, 0xfc, !PT ;  /* 0x0000008008007812 */ /* 0x000fc800078efcff */
[----:B------:R-:W-:Y:S02]  /*b9a0*/  ISETP.GE.AND P1, PT, R0, UR4, PT ;  /* 0x0000000400007c0c */ /* 0x000fe4000bf26270 */
[----:B------:R-:W-:-:S04]  /*b9b0*/  LOP3.LUT R0, R8, 0xc0, RZ, 0xfc, !PT ;  /* 0x000000c008007812 */ /* 0x000fc800078efcff */
[----:B------:R-:W-:Y:S01]  /*b9c0*/  ISETP.GE.AND P2, PT, R0, UR4, PT ;  /* 0x0000000400007c0c */ /* 0x000fe2000bf46270 */
[----:B------:R-:W-:-:S03]  /*b9d0*/  UMOV UR4, 0xffffffff ;  /* 0xffffffff00047882 */ /* 0x000fc60000000000 */
[----:B------:R-:W-:Y:S09]  /*b9e0*/  BRA.DIV UR4, `(.L_x_9246) ;  /* 0x0000003a04e47947 */ /* 0x000ff2000b800000 */
[----:B------:R-:W2:Y:S01]  /*b9f0*/  LDL.LU R3, [R1+0x4] ;  /* 0x0000040001037983 */ /* 0x000ea20000300800 */
[----:B------:R-:W-:-:S03]  /*ba00*/  ULDC UR4, c[0x0][0x288] ;  /* 0x0000a20000047ab9 */ /* 0x000fc60000000800 */
[----:B------:R-:W3:Y:S01]  /*ba10*/  LDL.LU R2, [R1+0xc] ;  /* 0x00000c0001027983 */ /* 0x000ee20000300800 */
[----:B------:R-:W-:-:S03]  /*ba20*/  IMAD R0, R6, UR4, RZ ;  /* 0x0000000406007c24 */ /* 0x000fc6000f8e02ff */
[----:B------:R-:W4:Y:S01]  /*ba30*/  LDL.LU R13, [R1+0x10] ;  /* 0x00001000010d7983 */ /* 0x000f220000300800 */
[----:B0-----:R-:W0:Y:S01]  /*ba40*/  S2R R10, SR_TID.X ;  /* 0x00000000000a7919 */ /* 0x001e220000002100 */
[----:B------:R-:W1:Y:S02]  /*ba50*/  S2R R7, SR_TID.X ;  /* 0x0000000000077919 */ /* 0x000e640000002100 */
[----:B------:R-:W5:Y:S01]  /*ba60*/  LDL.LU R8, [R1+0x14] ;  /* 0x0000140001087983 */ /* 0x000f620000300800 */
[----:B0-----:R-:W-:Y:S01]  /*ba70*/  LOP3.LUT R10, R10, 0x7f, RZ, 0xc0, !PT ;  /* 0x0000007f0a0a7812 */ /* 0x001fe200078ec0ff */
[----:B-1----:R-:W-:-:S04]  /*ba80*/  IMAD.SHL.U32 R12, R7, 0x8, RZ ;  /* 0x00000008070c7824 */ /* 0x002fc800078e00ff */
[----:B------:R-:W-:Y:S02]  /*ba90*/  IMAD.SHL.U32 R11, R10, 0x8, RZ ;  /* 0x000000080a0b7824 */ /* 0x000fe400078e00ff */
[----:B------:R-:W-:Y:S01]  /*baa0*/  IMAD.SHL.U32 R10, R7, 0x8, RZ ;  /* 0x00000008070a7824 */ /* 0x000fe200078e00ff */
[----:B------:R-:W-:-:S04]  /*bab0*/  LOP3.LUT R12, R12, 0x38, RZ, 0xc0, !PT ;  /* 0x000000380c0c7812 */ /* 0x000fc800078ec0ff */
[----:B------:R-:W-:-:S04]  /*bac0*/  LOP3.LUT R10, R10, 0x1f8, RZ, 0xc0, !PT ;  /* 0x000001f80a0a7812 */ /* 0x000fc800078ec0ff */
[----:B------:R-:W-:Y:S02]  /*bad0*/  LOP3.LUT R10, R10, 0x38, R7, 0x78, !PT ;  /* 0x000000380a0a7812 */ /* 0x000fe400078e7807 */
[----:B------:R-:W5:Y:S02]  /*bae0*/  LDL.LU R7, [R1+0x18] ;  /* 0x0000180001077983 */ /* 0x000f640000300800 */
[----:B------:R-:W-:Y:S01]  /*baf0*/  LOP3.LUT R10, R10, 0x200, R11, 0xf8, !PT ;  /* 0x000002000a0a7812 */ /* 0x000fe200078ef80b */
[----:B------:R-:W-:Y:S01]  /*bb00*/  ULDC.64 UR6, c[0x0][0x208] ;  /* 0x0000820000067ab9 */ /* 0x000fe20000000a00 */
[----:B------:R-:W-:Y:S04]  /*bb10*/  SHFL.IDX PT, R6, R4, 0x1, 0x181f ;  /* 0x00381f0004067f89 */ /* 0x000fe800000e0000 */
[----:B------:R-:W5:Y:S01]  /*bb20*/  LDL.LU R15, [R1+0x1c] ;  /* 0x00001c00010f7983 */ /* 0x000f620000300800 */
[----:B--2---:R-:W-:-:S03]  /*bb30*/  ISETP.GE.AND P5, PT, R3, R0, PT ;  /* 0x000000000300720c */ /* 0x004fc60003fa6270 */
[----:B------:R-:W0:Y:S01]  /*bb40*/  SHFL.IDX PT, R3, R5, RZ, 0x181f ;  /* 0x00181fff05037589 */ /* 0x000e2200000e0000 */
[----:B---3--:R-:W-:-:S03]  /*bb50*/  ISETP.GE.AND P4, PT, R2, R0, PT ;  /* 0x000000000200720c */ /* 0x008fc60003f86270 */
[----:B------:R-:W1:Y:S06]  /*bb60*/  SHFL.IDX PT, R2, R4, RZ, 0x181f ;  /* 0x00181fff04027589 */ /* 0x000e6c00000e0000 */
[----:B0-----:R-:W-:-:S05]  /*bb70*/  @!P5 LEA R3, P6, R12, R3, 0x1 ;  /* 0x000000030c03d211 */ /* 0x001fca00078c08ff */
[----:B-1----:R-:W-:-:S05]  /*bb80*/  @!P5 IMAD.X R2, RZ, RZ, R2, P6 ;  /* 0x000000ffff02d224 */ /* 0x002fca00030e0602 */
[----:B------:R-:W-:-:S04]  /*bb90*/  @!P5 LOP3.LUT R3, R3, R2, RZ, 0x3c, !PT ;  /* 0x000000020303d212 */ /* 0x000fc800078e3cff */
[C---:B------:R-:W-:Y:S02]  /*bba0*/  @!P5 LOP3.LUT R2, R3.reuse, R2, RZ, 0x3c, !PT ;  /* 0x000000020302d212 */ /* 0x040fe400078e3cff */
[----:B------:R-:W-:Y:S02]  /*bbb0*/  @!P5 LEA R21, R10, UR38, 0x1 ;  /* 0x000000260a15dc11 */ /* 0x000fe4000f8e08ff */
[----:B------:R-:W-:-:S05]  /*bbc0*/  @!P5 LOP3.LUT R3, R3, R2, RZ, 0x3c, !PT ;  /* 0x000000020303d212 */ /* 0x000fca00078e3cff */
[----:B------:R-:W-:Y:S04]  /*bbd0*/  @!P5 LDGSTS.E.BYPASS.LTC128B.128 [R21+0x22400], desc[UR6][R2.64], !P3 ;  /* 0x224000000215dfae */ /* 0x000fe8000d901d46 */
[----:B------:R-:W-:Y:S04]  /*bbe0*/  @!P5 LDGSTS.E.BYPASS.LTC128B.128 [R21+0x26400], desc[UR6][R2.64+0x80], !P0 ;  /* 0x264000800215dfae */ /* 0x000fe8000c101d46 */
[----:B------:R-:W-:Y:S04]  /*bbf0*/  @!P5 LDGSTS.E.BYPASS.LTC128B.128 [R21+0x2a400], desc[UR6][R2.64+0x100], !P1 ;  /* 0x2a4001000215dfae */ /* 0x000fe8000c901d46 */
[----:B------:R0:W-:Y:S04]  /*bc00*/  @!P5 LDGSTS.E.BYPASS.LTC128B.128 [R21+0x2e400], desc[UR6][R2.64+0x180], !P2 ;  /* 0x2e4001800215dfae */ /* 0x0001e8000d101d46 */
[----:B0-----:R-:W0:Y:S01]  /*bc10*/  SHFL.IDX PT, R2, R5, 0x1, 0x181f ;  /* 0x00381f0005027f89 */ /* 0x001e2200000e0000 */
[----:B------:R-:W-:-:S02]  /*bc20*/  @!P4 LEA R9, R10, UR38, 0x1 ;  /* 0x000000260a09cc11 */ /* 0x000fc4000f8e08ff */
[----:B0-----:R-:W-:-:S05]  /*bc30*/  @!P4 LEA R2, P6, R12, R2, 0x1 ;  /* 0x000000020c02c211 */ /* 0x001fca00078c08ff */
[----:B------:R-:W-:-:S05]  /*bc40*/  @!P4 IMAD.X R3, RZ, RZ, R6, P6 ;  /* 0x000000ffff03c224 */ /* 0x000fca00030e0606 */
[----:B------:R-:W-:Y:S04]  /*bc50*/  @!P4 LDGSTS.E.BYPASS.LTC128B.128 [R9+0x22c00], desc[UR6][R2.64], !P3 ;  /* 0x22c000000209cfae */ /* 0x000fe8000d901d46 */
[----:B------:R-:W-:Y:S04]  /*bc60*/  @!P4 LDGSTS.E.BYPASS.LTC128B.128 [R9+0x26c00], desc[UR6][R2.64+0x80], !P0 ;  /* 0x26c000800209cfae */ /* 0x000fe8000c101d46 */
[----:B------:R-:W-:Y:S04]  /*bc70*/  @!P4 LDGSTS.E.BYPASS.LTC128B.128 [R9+0x2ac00], desc[UR6][R2.64+0x100], !P1 ;  /* 0x2ac001000209cfae */ /* 0x000fe8000c901d46 */
[----:B------:R0:W-:Y:S01]  /*bc80*/  @!P4 LDGSTS.E.BYPASS.LTC128B.128 [R9+0x2ec00], desc[UR6][R2.64+0x180], !P2 ;  /* 0x2ec001800209cfae */ /* 0x0001e2000d101d46 */
[----:B----4-:R-:W-:-:S03]  /*bc90*/  ISETP.GE.AND P4, PT, R13, R0, PT ;  /* 0x000000000d00720c */ /* 0x010fc60003f86270 */
[----:B------:R-:W2:Y:S04]  /*bca0*/  LDL.LU R13, [R1+0x20] ;  /* 0x00002000010d7983 */ /* 0x000ea80000300800 */
[----:B0-----:R-:W0:Y:S04]  /*bcb0*/  SHFL.IDX PT, R2, R5, 0x2, 0x181f ;  /* 0x00581f0005027f89 */ /* 0x001e2800000e0000 */
[----:B------:R-:W1:Y:S02]  /*bcc0*/  SHFL.IDX PT, R6, R4, 0x2, 0x181f ;  /* 0x00581f0004067f89 */ /* 0x000e6400000e0000 */
[----:B------:R-:W-:-:S02]  /*bcd0*/  @!P4 LEA R21, R10, UR38, 0x1 ;  /* 0x000000260a15cc11 */ /* 0x000fc4000f8e08ff */
[----:B------:R-:W3:Y:S01]  /*bce0*/  SHFL.IDX PT, R14, R5, 0x3, 0x181f ;  /* 0x00781f00050e7f89 */ /* 0x000ee200000e0000 */
[----:B0-----:R-:W-:-:S05]  /*bcf0*/  @!P4 LEA R2, P6, R12, R2, 0x1 ;  /* 0x000000020c02c211 */ /* 0x001fca00078c08ff */
[----:B-1----:R-:W-:Y:S02]  /*bd00*/  @!P4 IMAD.X R3, RZ, RZ, R6, P6 ;  /* 0x000000ffff03c224 */ /* 0x002fe400030e0606 */
[----:B------:R-:W0:Y:S04]  /*bd10*/  SHFL.IDX PT, R6, R4, 0x3, 0x181f ;  /* 0x00781f0004067f89 */ /* 0x000e2800000e0000 */
[----:B------:R-:W-:Y:S04]  /*bd20*/  @!P4 LDGSTS.E.BYPASS.LTC128B.128 [R21+0x23400], desc[UR6][R2.64], !P3 ;  /* 0x234000000215cfae */ /* 0x000fe8000d901d46 */
[----:B------:R-:W-:Y:S04]  /*bd30*/  @!P4 LDGSTS.E.BYPASS.LTC128B.128 [R21+0x27400], desc[UR6][R2.64+0x80], !P0 ;  /* 0x274000800215cfae */ /* 0x000fe8000c101d46 */
[----:B------:R-:W-:Y:S04]  /*bd40*/  @!P4 LDGSTS.E.BYPASS.LTC128B.128 [R21+0x2b400], desc[UR6][R2.64+0x100], !P1 ;  /* 0x2b4001000215cfae */ /* 0x000fe8000c901d46 */
[----:B------:R3:W-:Y:S01]  /*bd50*/  @!P4 LDGSTS.E.BYPASS.LTC128B.128 [R21+0x2f400], desc[UR6][R2.64+0x180], !P2 ;  /* 0x2f4001800215cfae */ /* 0x0007e2000d101d46 */
[----:B-----5:R-:W-:-:S13]  /*bd60*/  ISETP.GE.AND P4, PT, R8, R0, PT ;  /* 0x000000000800720c */ /* 0x020fda0003f86270 */
[----:B---3--:R-:W-:Y:S02]  /*bd70*/  @!P4 LEA R2, P6, R12, R14, 0x1 ;  /* 0x0000000e0c02c211 */ /* 0x008fe400078c08ff */
[----:B------:R-:W1:Y:S01]  /*bd80*/  SHFL.IDX PT, R14, R5, 0x4, 0x181f ;  /* 0x00981f00050e7f89 */ /* 0x000e6200000e0000 */
[----:B------:R-:W-:Y:S02]  /*bd90*/  @!P4 LEA R9, R10, UR38, 0x1 ;  /* 0x000000260a09cc11 */ /* 0x000fe4000f8e08ff */
[----:B0-----:R-:W-:Y:S02]  /*bda0*/  @!P4 IMAD.X R3, RZ, RZ, R6, P6 ;  /* 0x000000ffff03c224 */ /* 0x001fe400030e0606 */
[----:B------:R-:W0:Y:S04]  /*bdb0*/  SHFL.IDX PT, R6, R4, 0x4, 0x181f ;  /* 0x00981f0004067f89 */ /* 0x000e2800000e0000 */
[----:B------:R-:W-:Y:S04]  /*bdc0*/  @!P4 LDGSTS.E.BYPASS.LTC128B.128 [R9+0x23c00], desc[UR6][R2.64], !P3 ;  /* 0x23c000000209cfae */ /* 0x000fe8000d901d46 */
[----:B------:R-:W-:Y:S04]  /*bdd0*/  @!P4 LDGSTS.E.BYPASS.LTC128B.128 [R9+0x27c00], desc[UR6][R2.64+0x80], !P0 ;  /* 0x27c000800209cfae */ /* 0x000fe8000c101d46 */
[----:B------:R-:W-:Y:S04]  /*bde0*/  @!P4 LDGSTS.E.BYPASS.LTC128B.128 [R9+0x2bc00], desc[UR6][R2.64+0x100], !P1 ;  /* 0x2bc001000209cfae */ /* 0x000fe8000c901d46 */
[----:B------:R3:W-:Y:S01]  /*bdf0*/  @!P4 LDGSTS.E.BYPASS.LTC128B.128 [R9+0x2fc00], desc[UR6][R2.64+0x180], !P2 ;  /* 0x2fc001800209cfae */ /* 0x0007e2000d101d46 */
[----:B------:R-:W-:-:S13]  /*be00*/  ISETP.GE.AND P4, PT, R7, R0, PT ;  /* 0x000000000700720c */ /* 0x000fda0003f86270 */
[----:B-1----:R-:W-:-:S04]  /*be10*/  @!P4 LEA R8, P6, R12, R14, 0x1 ;  /* 0x0000000e0c08c211 */ /* 0x002fc800078c08ff */
[----:B0-----:R-:W-:Y:S01]  /*be20*/  @!P4 IADD3.X R21, RZ, R6, RZ, P6, !PT ;  /* 0x00000006ff15c210 */ /* 0x001fe200037fe4ff */
[----:B------:R-:W0:Y:S01]  /*be30*/  SHFL.IDX PT, R14, R5, 0x5, 0x181f ;  /* 0x00b81f00050e7f89 */ /* 0x000e2200000e0000 */
[----:B------:R-:W-:Y:S01]  /*be40*/  @!P4 LEA R7, R10, UR38, 0x1 ;  /* 0x000000260a07cc11 */ /* 0x000fe2000f8e08ff */
[----:B---3--:R-:W-:Y:S02]  /*be50*/  @!P4 IMAD.MOV.U32 R2, RZ, RZ, R8 ;  /* 0x000000ffff02c224 */ /* 0x008fe400078e0008 */
[----:B------:R-:W-:Y:S01]  /*be60*/  @!P4 IMAD.MOV.U32 R3, RZ, RZ, R21 ;  /* 0x000000ffff03c224 */ /* 0x000fe200078e0015 */
[----:B------:R-:W1:Y:S04]  /*be70*/  SHFL.IDX PT, R6, R4, 0x5, 0x181f ;  /* 0x00b81f0004067f89 */ /* 0x000e6800000e0000 */
[----:B------:R-:W-:Y:S04]  /*be80*/  @!P4 LDGSTS.E.BYPASS.LTC128B.128 [R7+0x24400], desc[UR6][R2.64], !P3 ;  /* 0x244000000207cfae */ /* 0x000fe8000d901d46 */
[----:B------:R-:W-:Y:S04]  /*be90*/  @!P4 LDGSTS.E.BYPASS.LTC128B.128 [R7+0x28400], desc[UR6][R2.64+0x80], !P0 ;  /* 0x284000800207cfae */ /* 0x000fe8000c101d46 */
[----:B------:R-:W-:Y:S04]  /*bea0*/  @!P4 LDGSTS.E.BYPASS.LTC128B.128 [R7+0x2c400], desc[UR6][R2.64+0x100], !P1 ;  /* 0x2c4001000207cfae */ /* 0x000fe8000c901d46 */
[----:B------:R3:W-:Y:S01]  /*beb0*/  @!P4 LDGSTS.E.BYPASS.LTC128B.128 [R7+0x30400], desc[UR6][R2.64+0x180], !P2 ;  /* 0x304001800207cfae */ /* 0x0007e2000d101d46 */
[----:B------:R-:W-:-:S13]  /*bec0*/  ISETP.GE.AND P4, PT, R15, R0, PT ;  /* 0x000000000f00720c */ /* 0x000fda0003f86270 */
[----:B0-----:R-:W-:-:S05]  /*bed0*/  @!P4 LEA R14, P6, R12, R14, 0x1 ;  /* 0x0000000e0c0ec211 */ /* 0x001fca00078c08ff */
[----:B-1----:R-:W-:Y:S02]  /*bee0*/  @!P4 IMAD.X R9, RZ, RZ, R6, P6 ;  /* 0x000000ffff09c224 */ /* 0x002fe400030e0606 */
[----:B---3--:R-:W-:Y:S02]  /*bef0*/  @!P4 IMAD.MOV.U32 R2, RZ, RZ, R14 ;  /* 0x000000ffff02c224 */ /* 0x008fe400078e000e */
[----:B------:R-:W0:Y:S01]  /*bf00*/  SHFL.IDX PT, R14, R5, 0x6, 0x181f ;  /* 0x00d81f00050e7f89 */ /* 0x000e2200000e0000 */
[----:B------:R-:W-:Y:S01]  /*bf10*/  @!P4 LEA R21, R10, UR38, 0x1 ;  /* 0x000000260a15cc11 */ /* 0x000fe2000f8e08ff */
[----:B------:R-:W-:Y:S02]  /*bf20*/  @!P4 IMAD.MOV.U32 R3, RZ, RZ, R9 ;  /* 0x000000ffff03c224 */ /* 0x000fe400078e0009 */
[----:B------:R-:W1:Y:S04]  /*bf30*/  SHFL.IDX PT, R6, R4, 0x6, 0x181f ;  /* 0x00d81f0004067f89 */ /* 0x000e6800000e0000 */
[----:B------:R-:W-:Y:S04]  /*bf40*/  @!P4 LDGSTS.E.BYPASS.LTC128B.128 [R21+0x24c00], desc[UR6][R2.64], !P3 ;  /* 0x24c000000215cfae */ /* 0x000fe8000d901d46 */
[----:B------:R-:W-:Y:S04]  /*bf50*/  @!P4 LDGSTS.E.BYPASS.LTC128B.128 [R21+0x28c00], desc[UR6][R2.64+0x80], !P0 ;  /* 0x28c000800215cfae */ /* 0x000fe8000c101d46 */
[----:B------:R-:W-:Y:S04]  /*bf60*/  @!P4 LDGSTS.E.BYPASS.LTC128B.128 [R21+0x2cc00], desc[UR6][R2.64+0x100], !P1 ;  /* 0x2cc001000215cfae */ /* 0x000fe8000c901d46 */
[----:B------:R3:W-:Y:S01]  /*bf70*/  @!P4 LDGSTS.E.BYPASS.LTC128B.128 [R21+0x30c00], desc[UR6][R2.64+0x180], !P2 ;  /* 0x30c001800215cfae */ /* 0x0007e2000d101d46 */
[----:B--2---:R-:W-:-:S13]  /*bf80*/  ISETP.GE.AND P4, PT, R13, R0, PT ;  /* 0x000000000d00720c */ /* 0x004fda0003f86270 */
[----:B0-----:R-:W-:-:S05]  /*bf90*/  @!P4 LEA R14, P6, R12, R14, 0x1 ;  /* 0x0000000e0c0ec211 */ /* 0x001fca00078c08ff */
[----:B-1----:R-:W-:Y:S01]  /*bfa0*/  @!P4 IMAD.X R7, RZ, RZ, R6, P6 ;  /* 0x000000ffff07c224 */ /* 0x002fe200030e0606 */
[----:B------:R-:W-:Y:S01]  /*bfb0*/  @!P4 LEA R9, R10, UR38, 0x1 ;  /* 0x000000260a09cc11 */ /* 0x000fe2000f8e08ff */
[----:B---3--:R-:W-:Y:S02]  /*bfc0*/  @!P4 IMAD.MOV.U32 R2, RZ, RZ, R14 ;  /* 0x000000ffff02c224 */ /* 0x008fe400078e000e */
[----:B------:R-:W-:Y:S01]  /*bfd0*/  @!P4 IMAD.MOV.U32 R3, RZ, RZ, R7 ;  /* 0x000000ffff03c224 */ /* 0x000fe200078e0007 */
[----:B------:R0:W1:Y:S04]  /*bfe0*/  SHFL.IDX PT, R6, R4, 0x7, 0x181f ;  /* 0x00f81f0004067f89 */ /* 0x00006800000e0000 */
[----:B------:R0:W-:Y:S04]  /*bff0*/  @!P4 LDGSTS.E.BYPASS.LTC128B.128 [R9+0x25400], desc[UR6][R2.64], !P3 ;  /* 0x254000000209cfae */ /* 0x0001e8000d901d46 */
[----:B------:R0:W-:Y:S04]  /*c000*/  @!P4 LDGSTS.E.BYPASS.LTC128B.128 [R9+0x29400], desc[UR6][R2.64+0x80], !P0 ;  /* 0x294000800209cfae */ /* 0x0001e8000c101d46 */
[----:B------:R0:W-:Y:S04]  /*c010*/  @!P4 LDGSTS.E.BYPASS.LTC128B.128 [R9+0x2d400], desc[UR6][R2.64+0x100], !P1 ;  /* 0x2d4001000209cfae */ /* 0x0001e8000c901d46 */
[----:B------:R0:W-:Y:S04]  /*c020*/  @!P4 LDGSTS.E.BYPASS.LTC128B.128 [R9+0x31400], desc[UR6][R2.64+0x180], !P2 ;  /* 0x314001800209cfae */ /* 0x0001e8000d101d46 */
[----:B------:R0:W2:Y:S02]  /*c030*/  SHFL.IDX PT, R14, R5, 0x7, 0x181f ;  /* 0x00f81f00050e7f89 */ /* 0x0000a400000e0000 */
.L_x_9360:
[----:B------:R-:W3:Y:S01]  /*c040*/  LDL.LU R10, [R1+0x24] ;  /* 0x00002400010a7983 */ /* 0x000ee20000300800 */
[----:B------:R-:W-:Y:S01]  /*c050*/  BSSY B0, `(.L_x_9247) ;  /* 0x0000018000007945 */ /* 0x000fe20003800000 */
[----:B---3--:R-:W-:-:S13]  /*c060*/  ISETP.GE.AND P4, PT, R10, R0, PT ;  /* 0x000000000a00720c */ /* 0x008fda0003f86270 */
[----:B------:R-:W-:Y:S05]  /*c070*/  @P4 BRA `(.L_x_9248) ;  /* 0x0000000000544947 */ /* 0x000fea0003800000 */
[----:B------:R-:W3:Y:S01]  /*c080*/  S2R R10, SR_TID.X ;  /* 0x00000000000a7919 */ /* 0x000ee20000002100 */
[----:B------:R-:W-:Y:S01]  /*c090*/  ULDC.64 UR4, c[0x0][0x208] ;  /* 0x0000820000047ab9 */ /* 0x000fe20000000a00 */
[----:B0-----:R-:W0:Y:S01]  /*c0a0*/  S2R R3, SR_TID.X ;  /* 0x0000000000037919 */ /* 0x001e220000002100 */
[----:B---3--:R-:W-:Y:S02]  /*c0b0*/  LOP3.LUT R10, R10, 0x7f, RZ, 0xc0, !PT ;  /* 0x0000007f0a0a7812 */ /* 0x008fe400078ec0ff */
[----:B0-----:R-:W-:-:S03]  /*c0c0*/  SHF.L.U32 R2, R3, 0x3, RZ ;  /* 0x0000000303027819 */ /* 0x001fc600000006ff */
[----:B------:R-:W-:Y:S02]  /*c0d0*/  IMAD.SHL.U32 R4, R10, 0x8, RZ ;  /* 0x000000080a047824 */ /* 0x000fe400078e00ff */
[----:B------:R-:W-:Y:S01]  /*c0e0*/  IMAD.SHL.U32 R10, R3, 0x8, RZ ;  /* 0x00000008030a7824 */ /* 0x000fe200078e00ff */
[----:B------:R-:W-:-:S04]  /*c0f0*/  LOP3.LUT R2, R2, 0x38, RZ, 0xc0, !PT ;  /* 0x0000003802027812 */ /* 0x000fc800078ec0ff */
[----:B------:R-:W-:Y:S02]  /*c100*/  LOP3.LUT R10, R10, 0x1f8, RZ, 0xc0, !PT ;  /* 0x000001f80a0a7812 */ /* 0x000fe400078ec0ff */
[----:B--2---:R-:W-:Y:S02]  /*c110*/  LEA R2, P4, R2, R14, 0x1 ;  /* 0x0000000e02027211 */ /* 0x004fe400078808ff */
[----:B------:R-:W-:-:S03]  /*c120*/  LOP3.LUT R10, R10, 0x38, R3, 0x78, !PT ;  /* 0x000000380a0a7812 */ /* 0x000fc600078e7803 */
[----:B-1----:R-:W-:Y:S01]  /*c130*/  IMAD.X R3, RZ, RZ, R6, P4 ;  /* 0x000000ffff037224 */ /* 0x002fe200020e0606 */
[----:B------:R-:W-:-:S04]  /*c140*/  LOP3.LUT R10, R10, 0x200, R4, 0xf8, !PT ;  /* 0x000002000a0a7812 */ /* 0x000fc800078ef804 */
[----:B------:R-:W-:-:S05]  /*c150*/  LEA R5, R10, UR38, 0x1 ;  /* 0x000000260a057c11 */ /* 0x000fca000f8e08ff */
[----:B------:R-:W-:Y:S01]  /*c160*/  @!PT LDS RZ, [RZ] ;  /* 0x00000000fffff984 */ /* 0x000fe20000000800 */
[----:B------:R-:W-:Y:S01]  /*c170*/  @!PT LDS RZ, [RZ] ;  /* 0x00000000fffff984 */ /* 0x000fe20000000800 */
[----:B------:R-:W-:Y:S01]  /*c180*/  @!PT LDS RZ, [RZ] ;  /* 0x00000000fffff984 */ /* 0x000fe20000000800 */
[----:B------:R3:W-:Y:S04]  /*c190*/  LDGSTS.E.BYPASS.LTC128B.128 [R5+0x25c00], desc[UR4][R2.64], !P3 ;  /* 0x25c0000002057fae */ /* 0x0007e8000d901d44 */
[----:B------:R3:W-:Y:S04]  /*c1a0*/  LDGSTS.E.BYPASS.LTC128B.128 [R5+0x29c00], desc[UR4][R2.64+0x80], !P0 ;  /* 0x29c0008002057fae */ /* 0x0007e8000c101d44 */
[----:B------:R3:W-:Y:S04]  /*c1b0*/  LDGSTS.E.BYPASS.LTC128B.128 [R5+0x2dc00], desc[UR4][R2.64+0x100], !P1 ;  /* 0x2dc0010002057fae */ /* 0x0007e8000c901d44 */
[----:B------:R3:W-:Y:S02]  /*c1c0*/  LDGSTS.E.BYPASS.LTC128B.128 [R5+0x31c00], desc[UR4][R2.64+0x180], !P2 ;  /* 0x31c0018002057fae */ /* 0x0007e4000d101d44 */
.L_x_9248:
[----:B------:R-:W-:Y:S05]  /*c1d0*/  BSYNC B0 ;  /* 0x0000000000007941 */ /* 0x000fea0003800000 */
.L_x_9247:
        /* <DEDUP_REMOVED lines=9> */
.L_x_9361:
        /* <DEDUP_REMOVED lines=9> */
.L_x_9362:
        /* <DEDUP_REMOVED lines=8> */
.L_x_9254:
[----:B------:R-:W-:Y:S05]  /*c380*/  BSYNC B1 ;  /* 0x0000000000017941 */ /* 0x000fea0003800000 */
.L_x_9253:
        /* <DEDUP_REMOVED lines=10> */
[----:B---3--:R-:W-:-:S08]  /*c430*/  IMAD R2, R2, 0x60, RZ ;  /* 0x0000006002027824 */ /* 0x008fd000078e02ff */
.L_x_9255:
        /* <DEDUP_REMOVED lines=13> */
.L_x_9256:
        /* <DEDUP_REMOVED lines=13> */
.L_x_9257:
        /* <DEDUP_REMOVED lines=13> */
.L_x_9258:
        /* <DEDUP_REMOVED lines=8> */
.L_x_9251:
[----:B------:R-:W-:Y:S05]  /*c730*/  BSYNC B0 ;  /* 0x0000000000007941 */ /* 0x000fea0003800000 */
.L_x_9250:
[----:B------:R-:W-:Y:S01]  /*c740*/  UIADD3 UR6, UR40, -0x2, URZ ;  /* 0xfffffffe28067890 */ /* 0x000fe2000fffe03f */
[----:B------:R-:W-:Y:S02]  /*c750*/  IMAD.MOV.U32 R7, RZ, RZ, RZ ;  /* 0x000000ffff077224 */ /* 0x000fe400078e00ff */
[----:B-1----:R-:W-:Y:S01]  /*c760*/  IMAD.MOV.U32 R6, RZ, RZ, 0x1 ;  /* 0x00000001ff067424 */ /* 0x002fe200078e00ff */
[----:B------:R-:W-:-:S06]  /*c770*/  UISETP.GE.AND UP0, UPT, UR6, UR39, UPT ;  /* 0x000000270600728c */ /* 0x000fcc000bf06270 */
[----:B------:R-:W-:-:S13]  /*c780*/  PLOP3.LUT P0, PT, PT, PT, UP0, 0x80, 0x0 ;  /* 0x000000000000781c */ /* 0x000fda0003f0f008 */
[----:B------:R-:W-:Y:S05]  /*c790*/  @!P0 BRA `(.L_x_9232) ;  /* 0x0000001800b08947 */ /* 0x000fea0003800000 */
[----:B------:R-:W-:Y:S01]  /*c7a0*/  UIADD3 UR4, UR44, 0x1, URZ ;  /* 0x000000012c047890 */ /* 0x000fe2000fffe03f */
[----:B------:R-:W-:Y:S01]  /*c7b0*/  LOP3.LUT R0, RZ, UR39, RZ, 0x33, !PT ;  /* 0x00000027ff007c12 */ /* 0x000fe2000f8e33ff */
[----:B------:R-:W1:Y:S01]  /*c7c0*/  S2R R4, SR_TID.X ;  /* 0x0000000000047919 */ /* 0x000e620000002100 */
[----:B------:R-:W-:Y:S01]  /*c7d0*/  IMAD.U32 R8, RZ, RZ, UR6 ;  /* 0x00000006ff087e24 */ /* 0x000fe2000f8e00ff */
[----:B------:R-:W-:Y:S01]  /*c7e0*/  UIMAD UR4, UR4, UR42, URZ ;  /* 0x0000002a040472a4 */ /* 0x000fe2000f8e023f */
[----:B------:R-:W-:-:S03]  /*c7f0*/  IMAD.MOV.U32 R6, RZ, RZ, 0x1 ;  /* 0x00000001ff067424 */ /* 0x000fc600078e00ff */
[----:B------:R-:W-:-:S04]  /*c800*/  UISETP.LT.AND UP0, UPT, UR41, UR4, UPT ;  /* 0x000000042900728c */ /* 0x000fc8000bf01270 */
[----:B------:R-:W-:-:S06]  /*c810*/  USEL UR4, UR41, UR4, UP0 ;  /* 0x0000000429047287 */ /* 0x000fcc0008000000 */
[----:B0-----:R-:W-:-:S05]  /*c820*/  IMAD R3, RZ, RZ, -UR4 ;  /* 0x80000004ff037e24 */ /* 0x001fca000f8e02ff */
[----:B------:R-:W-:-:S04]  /*c830*/  VIADDMNMX R0, R3, 0x1, R0, !PT ;  /* 0x0000000103007846 */ /* 0x000fc80007800100 */
[----:B------:R-:W-:Y:S02]  /*c840*/  R2UR UR5, R0 ;  /* 0x00000000000572ca */ /* 0x000fe400000e0000 */
[----:B------:R-:W-:Y:S02]  /*c850*/  LOP3.LUT R0, RZ, UR4, RZ, 0x33, !PT ;  /* 0x00000004ff007c12 */ /* 0x000fe4000f8e33ff */
[----:B-1----:R-:W-:-:S09]  /*c860*/  LOP3.LUT R10, R4, 0x1f, RZ, 0xc0, !PT ;  /* 0x0000001f040a7812 */ /* 0x002fd200078ec0ff */
        /* <DEDUP_REMOVED lines=12> */
.L_x_9292:
        /* <DEDUP_REMOVED lines=28> */
.L_x_9262:
[----:B------:R-:W1:Y:S01]  /*caf0*/  S2R R2, SR_TID.X ;  /* 0x0000000000027919 */ /* 0x000e620000002100 */
[----:B------:R-:W-:Y:S01]  /*cb00*/  BSSY B2, `(.L_x_9263) ;  /* 0x0000006000027945 */ /* 0x000fe20003800000 */
[----:B-1----:R-:W-:Y:S02]  /*cb10*/  LOP3.LUT R3, R2, 0x7f, RZ, 0xc0, !PT ;  /* 0x0000007f02037812 */ /* 0x002fe400078ec0ff */
[----:B------:R-:W-:Y:S02]  /*cb20*/  SHF.L.U32 R2, R0, 0x1f, RZ ;  /* 0x0000001f00027819 */ /* 0x000fe400000006ff */
[----:B------:R-:W-:Y:S02]  /*cb30*/  ISETP.NE.AND P2, PT, R3, RZ, PT ;  /* 0x000000ff0300720c */ /* 0x000fe40003f45270 */
[----:B------:R-:W1:Y:S02]  /*cb40*/  SYNCS.PHASECHK.TRANS64.TRYWAIT P0, [UR38+0x32448], R2 ;  /* 0x03244802ff0075a7 */ /* 0x000e640008000166 */
[----:B-1----:R-:W-:Y:S09]  /*cb50*/  @!P0 BRA `(.L_x_9264) ;  /* 0x00000038001c8947 */ /* 0x002ff20003800000 */
.L_x_9363:
[----:B------:R-:W-:Y:S05]  /*cb60*/  BSYNC B2 ;  /* 0x0000000000027941 */ /* 0x000fea0003800000 */
.L_x_9263:
[----:B------:R-:W-:Y:S04]  /*cb70*/  BSSY B2, `(.L_x_9265) ;  /* 0x0000007000027945 */ /* 0x000fe80003800000 */
[----:B------:R-:W-:Y:S05]  /*cb80*/  @P2 BRA `(.L_x_9266) ;  /* 0x0000000000142947 */ /* 0x000fea0003800000 */
[----:B------:R-:W-:Y:S01]  /*cb90*/  ISETP.NE.AND P0, PT, R10, RZ, PT ;  /* 0x000000ff0a00720c */ /* 0x000fe20003f05270 */
[----:B-1----:R-:W-:-:S04]  /*cba0*/  IMAD.MOV.U32 R3, RZ, RZ, 0x3000 ;  /* 0x00003000ff037424 */ /* 0x002fc800078e00ff */
[----:B------:R3:W-:Y:S08]  /*cbb0*/  SYNCS.ARRIVE.TRANS64 RZ, [UR38+0x32438], R3 ;  /* 0x03243803ffff79a7 */ /* 0x0007f00008000026 */
[----:B---3--:R-:W-:Y:S05]  /*cbc0*/  @!P0 BRA `(.L_x_9266) ;  /* 0x0000000000048947 */ /* 0x008fea0003800000 */
[----:B------:R-:W-:Y:S01]  /*cbd0*/  BPT.TRAP 0x1 ;  /* 0x000000040000795c */ /* 0x000fe20000300000 */
.L_x_9266:
[----:B------:R-:W-:Y:S05]  /*cbe0*/  BSYNC B2 ;  /* 0x0000000000027941 */ /* 0x000fea0003800000 */
.L_x_9265:
        /* <DEDUP_REMOVED lines=11> */
.L_x_9267:
        /* <DEDUP_REMOVED lines=10> */
.L_x_9364:
[----:B------:R-:W-:Y:S05]  /*cd40*/  BSYNC B2 ;  /* 0x0000000000027941 */ /* 0x000fea0003800000 */
.L_x_9268:
[----:B------:R-:W-:Y:S01]  /*cd50*/  BSSY B2, `(.L_x_9270) ;  /* 0x0000009000027945 */ /* 0x000fe20003800000 */
[----:B01----:R-:W-:Y:S01]  /*cd60*/  MOV R2, 0x0 ;  /* 0x0000000000027802 */ /* 0x003fe20000000f00 */
[----:B------:R-:W-:Y:S02]  /*cd70*/  IMAD.MOV.U32 R3, RZ, RZ, 0x14f00000 ;  /* 0x14f00000ff037424 */ /* 0x000fe400078e00ff */
[----:B------:R-:W-:Y:S05]  /*cd80*/  @P2 BRA `(.L_x_9271) ;  /* 0x0000000000142947 */ /* 0x000fea0003800000 */
[----:B------:R-:W-:Y:S01]  /*cd90*/  ISETP.NE.AND P0, PT, R10, RZ, PT ;  /* 0x000000ff0a00720c */ /* 0x000fe20003f05270 */
[----:B------:R-:W-:-:S04]  /*cda0*/  IMAD.MOV.U32 R12, RZ, RZ, 0xc000 ;  /* 0x0000c000ff0c7424 */ /* 0x000fc800078e00ff */
[----:B------:R0:W-:Y:S08]  /*cdb0*/  SYNCS.ARRIVE.TRANS64 RZ, [UR38+0x32458], R12 ;  /* 0x0324580cffff79a7 */ /* 0x0001f00008000026 */
[----:B0-----:R-:W-:Y:S05]  /*cdc0*/  @!P0 BRA `(.L_x_9271) ;  /* 0x0000000000048947 */ /* 0x001fea0003800000 */
[----:B------:R-:W-:Y:S01]  /*cdd0*/  BPT.TRAP 0x1 ;  /* 0x000000040000795c */ /* 0x000fe20000300000 */
.L_x_9271:
[----:B------:R-:W-:Y:S05]  /*cde0*/  BSYNC B2 ;  /* 0x0000000000027941 */ /* 0x000fea0003800000 */
.L_x_9270:
        /* <DEDUP_REMOVED lines=9> */
.L_x_9272:
        /* <DEDUP_REMOVED lines=13> */
.L_x_9273:
        /* <DEDUP_REMOVED lines=13> */
.L_x_9274:
        /* <DEDUP_REMOVED lines=13> */
.L_x_9275:
        /* <DEDUP_REMOVED lines=8> */
.L_x_9261:
[----:B------:R-:W-:Y:S05]  /*d170*/  BSYNC B1 ;  /* 0x0000000000017941 */ /* 0x000fea0003800000 */
.L_x_9260:
        /* <DEDUP_REMOVED lines=27> */
.L_x_9278:
[----:B------:R-:W1:Y:S01]  /*d330*/  S2R R2, SR_TID.X ;  /* 0x0000000000027919 */ /* 0x000e620000002100 */
[----:B------:R-:W-:Y:S01]  /*d340*/  BSSY B2, `(.L_x_9279) ;  /* 0x0000006000027945 */ /* 0x000fe20003800000 */
[----:B-1----:R-:W-:Y:S02]  /*d350*/  LOP3.LUT R3, R2, 0x7f, RZ, 0xc0, !PT ;  /* 0x0000007f02037812 */ /* 0x002fe400078ec0ff */
[----:B------:R-:W-:Y:S02]  /*d360*/  SHF.L.U32 R2, R0, 0x1f, RZ ;  /* 0x0000001f00027819 */ /* 0x000fe400000006ff */
[----:B------:R-:W-:Y:S02]  /*d370*/  ISETP.NE.AND P2, PT, R3, RZ, PT ;  /* 0x000000ff0300720c */ /* 0x000fe40003f45270 */
[----:B------:R-:W1:Y:S02]  /*d380*/  SYNCS.PHASECHK.TRANS64.TRYWAIT P0, [UR38+0x32440], R2 ;  /* 0x03244002ff0075a7 */ /* 0x000e640008000166 */
[----:B-1----:R-:W-:Y:S09]  /*d390*/  @!P0 BRA `(.L_x_9280) ;  /* 0x00000030003c8947 */ /* 0x002ff20003800000 */
.L_x_9365:
[----:B------:R-:W-:Y:S05]  /*d3a0*/  BSYNC B2 ;  /* 0x0000000000027941 */ /* 0x000fea0003800000 */
.L_x_9279:
[----:B------:R-:W-:Y:S04]  /*d3b0*/  BSSY B2, `(.L_x_9281) ;  /* 0x0000007000027945 */ /* 0x000fe80003800000 */
[----:B------:R-:W-:Y:S05]  /*d3c0*/  @P2 BRA `(.L_x_9282) ;  /* 0x0000000000142947 */ /* 0x000fea0003800000 */
[----:B------:R-:W-:Y:S01]  /*d3d0*/  ISETP.NE.AND P0, PT, R10, RZ, PT ;  /* 0x000000ff0a00720c */ /* 0x000fe20003f05270 */
[----:B-1----:R-:W-:-:S04]  /*d3e0*/  IMAD.MOV.U32 R3, RZ, RZ, 0x3000 ;  /* 0x00003000ff037424 */ /* 0x002fc800078e00ff */
[----:B------:R3:W-:Y:S08]  /*d3f0*/  SYNCS.ARRIVE.TRANS64 RZ, [UR38+0x32430], R3 ;  /* 0x03243003ffff79a7 */ /* 0x0007f00008000026 */
[----:B---3--:R-:W-:Y:S05]  /*d400*/  @!P0 BRA `(.L_x_9282) ;  /* 0x0000000000048947 */ /* 0x008fea0003800000 */
[----:B------:R-:W-:Y:S01]  /*d410*/  BPT.TRAP 0x1 ;  /* 0x000000040000795c */ /* 0x000fe20000300000 */
.L_x_9282:
[----:B------:R-:W-:Y:S05]  /*d420*/  BSYNC B2 ;  /* 0x0000000000027941 */ /* 0x000fea0003800000 */
.L_x_9281:
        /* <DEDUP_REMOVED lines=11> */
.L_x_9283:
        /* <DEDUP_REMOVED lines=11> */
.L_x_9366:
[----:B------:R-:W-:Y:S05]  /*d590*/  BSYNC B2 ;  /* 0x0000000000027941 */ /* 0x000fea0003800000 */
.L_x_9284:
        /* <DEDUP_REMOVED lines=9> */
.L_x_9287:
[----:B------:R-:W-:Y:S05]  /*d630*/  BSYNC B2 ;  /* 0x0000000000027941 */ /* 0x000fea0003800000 */
.L_x_9286:
        /* <DEDUP_REMOVED lines=9> */
.L_x_9288:
        /* <DEDUP_REMOVED lines=13> */
.L_x_9289:
        /* <DEDUP_REMOVED lines=13> */
.L_x_9290:
        /* <DEDUP_REMOVED lines=13> */
.L_x_9291:
        /* <DEDUP_REMOVED lines=8> */
.L_x_9277:
[----:B------:R-:W-:Y:S05]  /*d9c0*/  BSYNC B1 ;  /* 0x0000000000017941 */ /* 0x000fea0003800000 */
.L_x_9276:
[----:B------:R-:W-:Y:S01]  /*d9d0*/  VIADD R8, R8, 0xfffffffe ;  /* 0xfffffffe08087836 */ /* 0x000fe20000000000 */
[----:B------:R-:W-:Y:S06]  /*d9e0*/  @P1 BRA `(.L_x_9292) ;  /* 0xffffffec00d01947 */ /* 0x000fec000383ffff */
[----:B------:R-:W-:Y:S05]  /*d9f0*/  BSYNC B0 ;  /* 0x0000000000007941 */ /* 0x000fea0003800000 */
.L_x_9259:
        /* <DEDUP_REMOVED lines=26> */
.L_x_9295:
[----:B------:R-:W1:Y:S01]  /*dba0*/  S2R R2, SR_TID.X ;  /* 0x0000000000027919 */ /* 0x000e620000002100 */
[----:B------:R-:W-:Y:S01]  /*dbb0*/  BSSY B1, `(.L_x_9296) ;  /* 0x0000006000017945 */ /* 0x000fe20003800000 */
[----:B-1----:R-:W-:Y:S02]  /*dbc0*/  LOP3.LUT R3, R2, 0x7f, RZ, 0xc0, !PT ;  /* 0x0000007f02037812 */ /* 0x002fe400078ec0ff */
[----:B------:R-:W-:Y:S02]  /*dbd0*/  SHF.L.U32 R2, R0, 0x1f, RZ ;  /* 0x0000001f00027819 */ /* 0x000fe400000006ff */
[----:B------:R-:W-:Y:S02]  /*dbe0*/  ISETP.NE.AND P1, PT, R3, RZ, PT ;  /* 0x000000ff0300720c */ /* 0x000fe40003f25270 */
[----:B------:R-:W1:Y:S02]  /*dbf0*/  SYNCS.PHASECHK.TRANS64.TRYWAIT P0, [UR38+0x32448], R2 ;  /* 0x03244802ff0075a7 */ /* 0x000e640008000166 */
[----:B-1----:R-:W-:Y:S09]  /*dc00*/  @!P0 BRA `(.L_x_9297) ;  /* 0x0000002800508947 */ /* 0x002ff20003800000 */
.L_x_9367:
[----:B------:R-:W-:Y:S05]  /*dc10*/  BSYNC B1 ;  /* 0x0000000000017941 */ /* 0x000fea0003800000 */
.L_x_9296:
[----:B------:R-:W-:Y:S04]  /*dc20*/  BSSY B1, `(.L_x_9298) ;  /* 0x0000007000017945 */ /* 0x000fe80003800000 */
[----:B------:R-:W-:Y:S05]  /*dc30*/  @P1 BRA `(.L_x_9299) ;  /* 0x0000000000141947 */ /* 0x000fea0003800000 */
[----:B------:R-:W-:Y:S01]  /*dc40*/  ISETP.NE.AND P0, PT, R10, RZ, PT ;  /* 0x000000ff0a00720c */ /* 0x000fe20003f05270 */
[----:B-1----:R-:W-:-:S04]  /*dc50*/  IMAD.MOV.U32 R3, RZ, RZ, 0x3000 ;  /* 0x00003000ff037424 */ /* 0x002fc800078e00ff */
[----:B------:R3:W-:Y:S08]  /*dc60*/  SYNCS.ARRIVE.TRANS64 RZ, [UR38+0x32438], R3 ;  /* 0x03243803ffff79a7 */ /* 0x0007f00008000026 */
[----:B---3--:R-:W-:Y:S05]  /*dc70*/  @!P0 BRA `(.L_x_9299) ;  /* 0x0000000000048947 */ /* 0x008fea0003800000 */
[----:B------:R-:W-:Y:S01]  /*dc80*/  BPT.TRAP 0x1 ;  /* 0x000000040000795c */ /* 0x000fe20000300000 */
.L_x_9299:
[----:B------:R-:W-:Y:S05]  /*dc90*/  BSYNC B1 ;  /* 0x0000000000017941 */ /* 0x000fea0003800000 */
.L_x_9298:
        /* <DEDUP_REMOVED lines=11> */
.L_x_9300:
        /* <DEDUP_REMOVED lines=11> */
.L_x_9368:
[----:B------:R-:W-:Y:S05]  /*de00*/  BSYNC B1 ;  /* 0x0000000000017941 */ /* 0x000fea0003800000 */
.L_x_9301:
        /* <DEDUP_REMOVED lines=9> */
.L_x_9304:
[----:B------:R-:W-:Y:S05]  /*dea0*/  BSYNC B1 ;  /* 0x0000000000017941 */ /* 0x000fea0003800000 */
.L_x_9303:
        /* <DEDUP_REMOVED lines=9> */
.L_x_9305:
        /* <DEDUP_REMOVED lines=13> */
.L_x_9306:
        /* <DEDUP_REMOVED lines=13> */
.L_x_9307:
        /* <DEDUP_REMOVED lines=13> */
.L_x_9308:
        /* <DEDUP_REMOVED lines=8> */
.L_x_9294:
[----:B------:R-:W-:Y:S05]  /*e230*/  BSYNC B0 ;  /* 0x0000000000007941 */ /* 0x000fea0003800000 */
.L_x_9293:
[----:B------:R-:W-:Y:S02]  /*e240*/  LOP3.LUT R0, R0, 0x1, RZ, 0x3c, !PT ;  /* 0x0000000100007812 */ /* 0x000fe400078e3cff */
[----:B------:R-:W-:-:S07]  /*e250*/  CS2R R6, SRZ ;  /* 0x0000000000067805 */ /* 0x000fce000001ff00 */
.L_x_9232:
[----:B0-----:R-:W0:Y:S01]  /*e260*/  S2R R3, SR_CgaCtaId ;  /* 0x0000000000037919 */ /* 0x001e220000008800 */
[----:B------:R-:W-:Y:S02]  /*e270*/  MOV R2, 0x400 ;  /* 0x0000040000027802 */ /* 0x000fe40000000f00 */
[----:B------:R-:W-:Y:S02]  /*e280*/  SHF.L.U32 R7, R7, 0x1f, RZ ;  /* 0x0000001f07077819 */ /* 0x000fe400000006ff */
[----:B0-----:R-:W-:-:S04]  /*e290*/  LEA R2, R3, R2, 0x18 ;  /* 0x0000000203027211 */ /* 0x001fc800078ec0ff */
[----:B------:R-:W0:Y:S02]  /*e2a0*/  SYNCS.PHASECHK.TRANS64.TRYWAIT P0, [R2+URZ+0x32420], R7 ;  /* 0x03242007020075a7 */ /* 0x000e24000800017f */
[----:B0-----:R-:W-:Y:S05]  /*e2b0*/  @!P0 BRA `(.L_x_9309) ;  /* 0x0000002000d48947 */ /* 0x001fea0003800000 */
.L_x_9369:
[----:B------:R-:W-:-:S03]  /*e2c0*/  UMOV UR4, 0xffffffff ;  /* 0xffffffff00047882 */ /* 0x000fc60000000000 */
[----:B------:R-:W-:Y:S05]  /*e2d0*/  BRA.DIV UR4, `(.L_x_9310) ;  /* 0x0000002204e07947 */ /* 0x000fea000b800000 */
[----:B------:R-:W1:Y:S02]  /*e2e0*/  S2R R3, SR_TID.X ;  /* 0x0000000000037919 */ /* 0x000e640000002100 */
[----:B-1----:R-:W-:-:S04]  /*e2f0*/  SHF.R.U32.HI R3, RZ, 0x5, R3 ;  /* 0x00000005ff037819 */ /* 0x002fc80000011603 */
[----:B------:R-:W-:-:S05]  /*e300*/  LOP3.LUT R3, R3, 0x3, RZ, 0xc0, !PT ;  /* 0x0000000303037812 */ /* 0x000fca00078ec0ff */
[----:B--2---:R1:W2:Y:S02]  /*e310*/  SHFL.IDX PT, R14, R3, RZ, 0x1f ;  /* 0x00001fff030e7589 */ /* 0x0042a400000e0000 */
.L_x_9372:
[----:B--2---:R-:W-:-:S13]  /*e320*/  ISETP.NE.AND P0, PT, R14, RZ, PT ;  /* 0x000000ff0e00720c */ /* 0x004fda0003f05270 */
[----:B------:R-:W-:Y:S05]  /*e330*/  @P0 BRA `(.L_x_9203) ;  /* 0x0000000000900947 */ /* 0x000fea0003800000 */
[----:B------:R-:W-:-:S03]  /*e340*/  UMOV UR4, 0xffffffff ;  /* 0xffffffff00047882 */ /* 0x000fc60000000000 */
[----:B------:R-:W-:Y:S05]  /*e350*/  BRA.DIV UR4, `(.L_x_9311) ;  /* 0x0000002204f47947 */ /* 0x000fea000b800000 */
[----:B------:R-:W-:-:S13]  /*e360*/  ELECT P6, URZ, PT ;  /* 0x00000000003f782f */ /* 0x000fda00038c0000 */
.L_x_9375:
[----:B------:R-:W-:Y:S05]  /*e370*/  @!P6 BRA `(.L_x_9203) ;  /* 0x000000000080e947 */ /* 0x000fea0003800000 */
[----:B-1----:R-:W2:Y:S02]  /*e380*/  LDL R3, [R1+0x30] ;  /* 0x0000300001037983 */ /* 0x002ea40000100800 */
[----:B--2---:R-:W-:-:S13]  /*e390*/  R2UR UR4, R3 ;  /* 0x00000000030472ca */ /* 0x004fda00000e0000 */
[----:B------:R-:W-:-:S06]  /*e3a0*/  ULOP3.LUT UR4, UR4, 0x2, URZ, 0xfc, !UPT ;  /* 0x0000000204047892 */ /* 0x000fcc000f8efc3f */
[----:B------:R-:W-:-:S04]  /*e3b0*/  MOV R3, UR4 ;  /* 0x0000000400037c02 */ /* 0x000fc80008000f00 */
[----:B------:R-:W-:-:S13]  /*e3c0*/  ISETP.NE.AND P2, PT, R3, 0x3, PT ;  /* 0x000000030300780c */ /* 0x000fda0003f45270 */
[----:B------:R-:W-:Y:S05]  /*e3d0*/  @!P2 BRA `(.L_x_9312) ;  /* 0x000000000004a947 */ /* 0x000fea0003800000 */
[----:B------:R-:W-:Y:S01]  /*e3e0*/  BPT.TRAP 0x1 ;  /* 0x000000040000795c */ /* 0x000fe20000300000 */
.L_x_9312:
[----:B------:R-:W-:Y:S01]  /*e3f0*/  VIADD R8, R2, 0x32440 ;  /* 0x0003244002087836 */ /* 0x000fe20000000000 */
[----:B------:R-:W-:Y:S01]  /*e400*/  SHF.L.U32 R4, R0, 0x1f, RZ ;  /* 0x0000001f00047819 */ /* 0x000fe200000006ff */
[C---:B------:R-:W-:Y:S02]  /*e410*/  VIADD R3, R6.reuse, 0x1 ;  /* 0x0000000106037836 */ /* 0x040fe40000000000 */
[----:B0-----:R-:W-:-:S03]  /*e420*/  IMAD R7, R6, 0x8, R8 ;  /* 0x0000000806077824 */ /* 0x001fc600078e0208 */
        /* <DEDUP_REMOVED lines=8> */
.L_x_9376:
[----:B------:R-:W1:Y:S02]  /*e4b0*/  SYNCS.PHASECHK.TRANS64.TRYWAIT P0, [R5+URZ], R0 ;  /* 0x00000000050075a7 */ /* 0x000e64000800017f */
[----:B-1----:R-:W-:Y:S05]  /*e4c0*/  @!P0 BRA `(.L_x_9314) ;  /* 0x0000002000cc8947 */ /* 0x002fea0003800000 */
.L_x_9377:
[----:B------:R-:W-:Y:S05]  /*e4d0*/  @!P2 BRA `(.L_x_9315) ;  /* 0x000000000004a947 */ /* 0x000fea0003800000 */
[----:B------:R-:W-:Y:S01]  /*e4e0*/  BPT.TRAP 0x1 ;  /* 0x000000040000795c */ /* 0x000fe20000300000 */
.L_x_9315:
[----:B------:R-:W-:-:S04]  /*e4f0*/  VIADD R2, R2, 0x32460 ;  /* 0x0003246002027836 */ /* 0x000fc80000000000 */
[----:B-1----:R-:W-:-:S04]  /*e500*/  IMAD R5, R6, 0x8, R2 ;  /* 0x0000000806057824 */ /* 0x002fc800078e0202 */
[----:B------:R-:W1:Y:S02]  /*e510*/  SYNCS.PHASECHK.TRANS64.TRYWAIT P0, [R5+URZ], R4 ;  /* 0x00000004050075a7 */ /* 0x000e64000800017f */
[----:B-1----:R-:W-:Y:S05]  /*e520*/  @!P0 BRA `(.L_x_9316) ;  /* 0x0000002000c88947 */ /* 0x002fea0003800000 */
.L_x_9378:
[----:B------:R-:W-:-:S07]  /*e530*/  IMAD R3, R3, 0x8, R2 ;  /* 0x0000000803037824 */ /* 0x000fce00078e0202 */
.L_x_9317:
[----:B--2---:R2:W3:Y:S02]  /*e540*/  SYNCS.PHASECHK.TRANS64.TRYWAIT P0, [R3+URZ], R0 ;  /* 0x00000000030075a7 */ /* 0x0044e4000800017f */
[----:B---3--:R-:W-:Y:S05]  /*e550*/  @!P0 NANOSLEEP.SYNCS 0x989680 ;  /* 0x009896800000895d */ /* 0x008fea0003900000 */
[----:B------:R-:W3:Y:S02]  /*e560*/  @!P0 SYNCS.PHASECHK.TRANS64 P0, [R3+URZ], R0 ;  /* 0x00000000030085a7 */ /* 0x000ee4000800007f */
[----:B---3--:R-:W-:Y:S05]  /*e570*/  @!P0 BRA `(.L_x_9317) ;  /* 0xfffffffc00f08947 */ /* 0x008fea000383ffff */
.L_x_9203:
[----:B------:R-:W-:Y:S05]  /*e580*/  BSYNC B6 ;  /* 0x0000000000067941 */ /* 0x000fea0003800000 */
.L_x_9200:
[----:B------:R-:W-:Y:S05]  /*e590*/  EXIT ;  /* 0x000000000000794d */ /* 0x000fea0003800000 */
.L_x_9207:
[----:B------:R-:W-:-:S13]  /*e5a0*/  R2UR UR4, R16 ;  /* 0x00000000100472ca */ /* 0x000fda00000e0000 */
[----:B0-----:R-:W-:-:S04]  /*e5b0*/  IMAD.U32 R3, RZ, RZ, UR4 ;  /* 0x00000004ff037e24 */ /* 0x001fc8000f8e00ff */
[----:B------:R0:W1:Y:S03]  /*e5c0*/  SYNCS.PHASECHK.TRANS64.TRYWAIT P0, [R3+URZ+0x32400], R10 ;  /* 0x0324000a030075a7 */ /* 0x000066000800017f */
[----:B-1----:R-:W-:Y:S05]  /*e5d0*/  @!P0 NANOSLEEP.SYNCS 0x989680 ;  /* 0x009896800000895d */ /* 0x002fea0003900000 */
[----:B------:R-:W1:Y:S02]  /*e5e0*/  @!P0 SYNCS.PHASECHK.TRANS64 P0, [R3+URZ+0x32400], R10 ;  /* 0x0324000a030085a7 */ /* 0x000e64000800007f */
[----:B-1----:R-:W-:Y:S05]  /*e5f0*/  @!P0 BRA `(.L_x_9207) ;  /* 0xfffffffc00e88947 */ /* 0x002fea000383ffff */
[----:B------:R-:W-:Y:S05]  /*e600*/  BRA `(.L_x_9318) ;  /* 0xffffff2c00d47947 */ /* 0x000fea000383ffff */
.L_x_9211:
[----:B------:R-:W-:-:S13]  /*e610*/  R2UR UR4, R16 ;  /* 0x00000000100472ca */ /* 0x000fda00000e0000 */
[----:B0-----:R-:W-:-:S04]  /*e620*/  IMAD.U32 R3, RZ, RZ, UR4 ;  /* 0x00000004ff037e24 */ /* 0x001fc8000f8e00ff */
[----:B------:R0:W2:Y:S03]  /*e630*/  SYNCS.PHASECHK.TRANS64.TRYWAIT P1, [R3+URZ+0x32430], R10 ;  /* 0x0324300a030075a7 */ /* 0x0000a6000802017f */
[----:B--2---:R-:W-:Y:S05]  /*e640*/  @!P1 NANOSLEEP.SYNCS 0x989680 ;  /* 0x009896800000995d */ /* 0x004fea0003900000 */
[----:B------:R-:W2:Y:S02]  /*e650*/  @!P1 SYNCS.PHASECHK.TRANS64 P1, [R3+URZ+0x32430], R10 ;  /* 0x0324300a030095a7 */ /* 0x000ea4000802007f */
[----:B--2---:R-:W-:Y:S05]  /*e660*/  @!P1 BRA `(.L_x_9211) ;  /* 0xfffffffc00e89947 */ /* 0x004fea000383ffff */
[----:B------:R-:W-:Y:S05]  /*e670*/  BRA `(.L_x_9210) ;  /* 0xffffff2c00fc7947 */ /* 0x000fea000383ffff */
.L_x_9212:
[----:B------:R-:W-:-:S13]  /*e680*/  R2UR UR4, R16 ;  /* 0x00000000100472ca */ /* 0x000fda00000e0000 */
[----:B0-----:R-:W-:-:S04]  /*e690*/  IMAD.U32 R11, RZ, RZ, UR4 ;  /* 0x00000004ff0b7e24 */ /* 0x001fc8000f8e00ff */
[----:B------:R0:W2:Y:S03]  /*e6a0*/  SYNCS.PHASECHK.TRANS64.TRYWAIT P1, [R11+URZ+0x32410], R10 ;  /* 0x0324100a0b0075a7 */ /* 0x0000a6000802017f */
[----:B--2---:R-:W-:Y:S05]  /*e6b0*/  @!P1 NANOSLEEP.SYNCS 0x989680 ;  /* 0x009896800000995d */ /* 0x004fea0003900000 */
[----:B------:R-:W2:Y:S02]  /*e6c0*/  @!P1 SYNCS.PHASECHK.TRANS64 P1, [R11+URZ+0x32410], R10 ;  /* 0x0324100a0b0095a7 */ /* 0x000ea4000802007f */
[----:B--2---:R-:W-:Y:S05]  /*e6d0*/  @!P1 BRA `(.L_x_9212) ;  /* 0xfffffffc00e89947 */ /* 0x004fea000383ffff */
[----:B------:R-:W-:Y:S05]  /*e6e0*/  BRA `(.L_x_9319) ;  /* 0xffffff3000c07947 */ /* 0x000fea000383ffff */
.L_x_9216:
[----:B------:R-:W-:-:S13]  /*e6f0*/  R2UR UR4, R16 ;  /* 0x00000000100472ca */ /* 0x000fda00000e0000 */
[----:B0-----:R-:W-:-:S04]  /*e700*/  MOV R11, UR4 ;  /* 0x00000004000b7c02 */ /* 0x001fc80008000f00 */
[----:B------:R0:W3:Y:S03]  /*e710*/  SYNCS.PHASECHK.TRANS64.TRYWAIT P1, [R11+URZ+0x32450], R10 ;  /* 0x0324500a0b0075a7 */ /* 0x0000e6000802017f */
[----:B---3--:R-:W-:Y:S05]  /*e720*/  @!P1 NANOSLEEP.SYNCS 0x989680 ;  /* 0x009896800000995d */ /* 0x008fea0003900000 */
[----:B------:R-:W3:Y:S02]  /*e730*/  @!P1 SYNCS.PHASECHK.TRANS64 P1, [R11+URZ+0x32450], R10 ;  /* 0x0324500a0b0095a7 */ /* 0x000ee4000802007f */
[----:B---3--:R-:W-:Y:S05]  /*e740*/  @!P1 BRA `(.L_x_9216) ;  /* 0xfffffffc00e89947 */ /* 0x008fea000383ffff */
[----:B------:R-:W-:Y:S05]  /*e750*/  BRA `(.L_x_9215) ;  /* 0xffffff3000cc7947 */ /* 0x000fea000383ffff */
.L_x_9221:
[----:B------:R-:W-:-:S13]  /*e760*/  R2UR UR6, R212 ;  /* 0x00000000d40672ca */ /* 0x000fda00000e0000 */
[----:B--2---:R-:W-:-:S04]  /*e770*/  IMAD.U32 R153, RZ, RZ, UR6 ;  /* 0x00000006ff997e24 */ /* 0x004fc8000f8e00ff */
[----:B------:R2:W3:Y:S03]  /*e780*/  SYNCS.PHASECHK.TRANS64.TRYWAIT P3, [R153+URZ+0x32430], R200 ;  /* 0x032430c8990075a7 */ /* 0x0004e6000806017f */
[----:B---3--:R-:W-:Y:S05]  /*e790*/  @!P3 NANOSLEEP.SYNCS 0x989680 ;  /* 0x009896800000b95d */ /* 0x008fea0003900000 */
[----:B------:R-:W3:Y:S02]  /*e7a0*/  @!P3 SYNCS.PHASECHK.TRANS64 P3, [R153+URZ+0x32430], R200 ;  /* 0x032430c89900b5a7 */ /* 0x000ee4000806007f */
[----:B---3--:R-:W-:Y:S05]  /*e7b0*/  @!P3 BRA `(.L_x_9221) ;  /* 0xfffffffc00e8b947 */ /* 0x008fea000383ffff */
[----:B------:R-:W-:Y:S05]  /*e7c0*/  BRA `(.L_x_9220) ;  /* 0xffffff58006c7947 */ /* 0x000fea000383ffff */
.L_x_9225:
[----:B------:R-:W-:-:S13]  /*e7d0*/  R2UR UR6, R212 ;  /* 0x00000000d40672ca */ /* 0x000fda00000e0000 */
[----:B--2---:R-:W-:-:S04]  /*e7e0*/  IMAD.U32 R201, RZ, RZ, UR6 ;  /* 0x00000006ffc97e24 */ /* 0x004fc8000f8e00ff */
[----:B------:R2:W3:Y:S03]  /*e7f0*/  SYNCS.PHASECHK.TRANS64.TRYWAIT P3, [R201+URZ+0x32450], R200 ;  /* 0x032450c8c90075a7 */ /* 0x0004e6000806017f */
[----:B---3--:R-:W-:Y:S05]  /*e800*/  @!P3 NANOSLEEP.SYNCS 0x989680 ;  /* 0x009896800000b95d */ /* 0x008fea0003900000 */
[----:B------:R-:W3:Y:S02]  /*e810*/  @!P3 SYNCS.PHASECHK.TRANS64 P3, [R201+URZ+0x32450], R200 ;  /* 0x032450c8c900b5a7 */ /* 0x000ee4000806007f */
[----:B---3--:R-:W-:Y:S05]  /*e820*/  @!P3 BRA `(.L_x_9225) ;  /* 0xfffffffc00e8b947 */ /* 0x008fea000383ffff */
[----:B------:R-:W-:Y:S05]  /*e830*/  BRA `(.L_x_9224) ;  /* 0xffffff5c003c7947 */ /* 0x000fea000383ffff */
.L_x_9237:
[----:B------:R-:W-:Y:S02]  /*e840*/  IMAD.MOV.U32 R13, RZ, RZ, R6 ;  /* 0x000000ffff0d7224 */ /* 0x000fe400078e0006 */
[----:B------:R-:W-:Y:S02]  /*e850*/  IMAD.MOV.U32 R12, RZ, RZ, RZ ;  /* 0x000000ffff0c7224 */ /* 0x000fe400078e00ff */
[----:B------:R-:W-:Y:S02]  /*e860*/  IMAD.MOV.U32 R11, RZ, RZ, 0x1f ;  /* 0x0000001fff0b7424 */ /* 0x000fe400078e00ff */
[----:B------:R-:W-:-:S07]  /*e870*/  IMAD.MOV.U32 R15, RZ, RZ, -0x1 ;  /* 0xffffffffff0f7424 */ /* 0x000fce00078e00ff */
[----:B------:R-:W-:Y:S05]  /*e880*/  WARPSYNC.COLLECTIVE R15, `(.L_x_9320) ;  /* 0x000000000f087348 */ /* 0x000fea0003c00000 */
[----:B------:R0:W1:Y:S02]  /*e890*/  SHFL.IDX P6, R14, R13, R12, R11 ;  /* 0x0000000c0d0e7389 */ /* 0x00006400000c000b */
[----:B01----:R-:W-:Y:S01]  /*e8a0*/  ENDCOLLECTIVE ;  /* 0x000000000000791b */ /* 0x003fe20003800000 */
.L_x_9320:
[----:B------:R-:W-:Y:S05]  /*e8b0*/  BRA `(.L_x_9321) ;  /* 0xffffffbc000c7947 */ /* 0x000fea000383ffff */
.L_x_9239:
[----:B------:R-:W-:Y:S01]  /*e8c0*/  BSSY B0, `(.L_x_9322) ;  /* 0x0000006000007945 */ /* 0x000fe20003800000 */
[----:B------:R-:W-:-:S07]  /*e8d0*/  IMAD.MOV.U32 R15, RZ, RZ, -0x1 ;  /* 0xffffffffff0f7424 */ /* 0x000fce00078e00ff */
[----:B0-----:R-:W-:Y:S05]  /*e8e0*/  WARPSYNC.COLLECTIVE R15, `(.L_x_9323) ;  /* 0x000000000f0c7348 */ /* 0x001fea0003c00000 */
[----:B------:R-:W-:Y:S02]  /*e8f0*/  ELECT P6, UR62, PT ;  /* 0x00000000003e782f */ /* 0x000fe400038c0000 */
[----:B------:R-:W-:Y:S01]  /*e900*/  MOV R14, UR62 ;  /* 0x0000003e000e7c02 */ /* 0x000fe20008000f00 */
[----:B0-----:R-:W-:Y:S10]  /*e910*/  ENDCOLLECTIVE ;  /* 0x000000000000791b */ /* 0x001ff40003800000 */
.L_x_9323:
[----:B------:R-:W-:Y:S05]  /*e920*/  BSYNC B0 ;  /* 0x0000000000007941 */ /* 0x000fea0003800000 */
.L_x_9322:
[----:B------:R-:W-:Y:S05]  /*e930*/  BRA `(.L_x_9324) ;  /* 0xffffffbc00107947 */ /* 0x000fea000383ffff */
.L_x_9241:
[----:B0-----:R-:W-:-:S04]  /*e940*/  IMAD.U32 R3, RZ, RZ, UR38 ;  /* 0x00000026ff037e24 */ /* 0x001fc8000f8e00ff */
[----:B------:R0:W1:Y:S03]  /*e950*/  SYNCS.PHASECHK.TRANS64.TRYWAIT P0, [R3+URZ+0x32440], R0 ;  /* 0x03244000030075a7 */ /* 0x000066000800017f */
[----:B-1----:R-:W-:Y:S05]  /*e960*/  @!P0 NANOSLEEP.SYNCS 0x989680 ;  /* 0x009896800000895d */ /* 0x002fea0003900000 */
[----:B------:R-:W1:Y:S02]  /*e970*/  @!P0 SYNCS.PHASECHK.TRANS64 P0, [R3+URZ+0x32440], R0 ;  /* 0x03244000030085a7 */ /* 0x000e64000800007f */
[----:B-1----:R-:W-:Y:S05]  /*e980*/  @!P0 BRA `(.L_x_9241) ;  /* 0xfffffffc00ec8947 */ /* 0x002fea000383ffff */
[----:B------:R-:W-:Y:S05]  /*e990*/  BRA `(.L_x_9325) ;  /* 0xffffffbc00747947 */ /* 0x000fea000383ffff */
.L_x_9244:
[----:B------:R-:W-:Y:S01]  /*e9a0*/  IMAD R6, R12, 0x80, R6 ;  /* 0x000000800c067824 */ /* 0x000fe200078e0206 */
[----:B------:R-:W-:Y:S01]  /*e9b0*/  MOV R12, RZ ;  /* 0x000000ff000c7202 */ /* 0x000fe20000000f00 */
[----:B------:R-:W-:Y:S02]  /*e9c0*/  IMAD.MOV.U32 R13, RZ, RZ, R3 ;  /* 0x000000ffff0d7224 */ /* 0x000fe400078e0003 */
[----:B------:R-:W-:Y:S01]  /*e9d0*/  IMAD.MOV.U32 R11, RZ, RZ, 0x181f ;  /* 0x0000181fff0b7424 */ /* 0x000fe200078e00ff */
[----:B------:R1:W-:Y:S01]  /*e9e0*/  STL [R1+0x4], R6 ;  /* 0x0000040601007387 */ /* 0x0003e20000100800 */
[----:B------:R-:W-:-:S07]  /*e9f0*/  IMAD.MOV.U32 R15, RZ, RZ, -0x1 ;  /* 0xffffffffff0f7424 */ /* 0x000fce00078e00ff */
[----:B01----:R-:W-:Y:S05]  /*ea00*/  WARPSYNC.COLLECTIVE R15, `(.L_x_9326) ;  /* 0x000000000f087348 */ /* 0x003fea0003c00000 */
[----:B------:R2:W3:Y:S02]  /*ea10*/  SHFL.IDX P6, R14, R13, R12, R11 ;  /* 0x0000000c0d0e7389 */ /* 0x0004e400000c000b */
[----:B0123--:R-:W-:Y:S01]  /*ea20*/  ENDCOLLECTIVE ;  /* 0x000000000000791b */ /* 0x00ffe20003800000 */
.L_x_9326:
[----:B------:R-:W-:Y:S02]  /*ea30*/  IMAD.MOV.U32 R13, RZ, RZ, R0 ;  /* 0x000000ffff0d7224 */ /* 0x000fe400078e0000 */
[----:B------:R-:W-:-:S07]  /*ea40*/  IMAD.MOV.U32 R4, RZ, RZ, R14 ;  /* 0x000000ffff047224 */ /* 0x000fce00078e000e */
[----:B------:R-:W-:Y:S05]  /*ea50*/  WARPSYNC.COLLECTIVE R15, `(.L_x_9327) ;  /* 0x000000000f087348 */ /* 0x000fea0003c00000 */
[----:B------:R0:W1:Y:S02]  /*ea60*/  SHFL.IDX P6, R14, R13, R12, R11 ;  /* 0x0000000c0d0e7389 */ /* 0x00006400000c000b */
[----:B01----:R-:W-:Y:S01]  /*ea70*/  ENDCOLLECTIVE ;  /* 0x000000000000791b */ /* 0x003fe20003800000 */
.L_x_9327:
[----:B------:R-:W-:Y:S01]  /*ea80*/  ULDC UR4, c[0x0][0x288] ;  /* 0x0000a20000047ab9 */ /* 0x000fe20000000800 */
[----:B------:R-:W-:Y:S01]  /*ea90*/  ULDC.64 UR6, c[0x0][0x208] ;  /* 0x0000820000067ab9 */ /* 0x000fe20000000a00 */
[----:B------:R-:W-:Y:S02]  /*eaa0*/  IMAD R2, R7, UR4, RZ ;  /* 0x0000000407027c24 */ /* 0x000fe4000f8e02ff */
[----:B------:R-:W-:-:S05]  /*eab0*/  IMAD.MOV.U32 R7, RZ, RZ, R6 ;  /* 0x000000ffff077224 */ /* 0x000fca00078e0006 */
[----:B------:R-:W-:Y:S01]  /*eac0*/  ISETP.GE.AND P1, PT, R7, R2, PT ;  /* 0x000000020700720c */ /* 0x000fe20003f26270 */
[----:B------:R-:W-:Y:S02]  /*ead0*/  IMAD.MOV.U32 R13, RZ, RZ, R3 ;  /* 0x000000ffff0d7224 */ /* 0x000fe400078e0003 */
[----:B------:R-:W-:Y:S02]  /*eae0*/  IMAD.MOV.U32 R12, RZ, RZ, 0x1 ;  /* 0x00000001ff0c7424 */ /* 0x000fe400078e00ff */
[----:B------:R-:W-:-:S08]  /*eaf0*/  IMAD.MOV.U32 R5, RZ, RZ, R14 ;  /* 0x000000ffff057224 */ /* 0x000fd000078e000e */
[----:B------:R-:W-:Y:S02]  /*eb00*/  @!P1 LEA R5, P3, R8, R5, 0x1 ;  /* 0x0000000508059211 */ /* 0x000fe400078608ff */
[----:B------:R-:W-:-:S03]  /*eb10*/  @!P1 LEA R8, R10, UR38, 0x1 ;  /* 0x000000260a089c11 */ /* 0x000fc6000f8e08ff */
        /* <DEDUP_REMOVED lines=11> */
.L_x_9328:
[----:B------:R-:W-:-:S05]  /*ebd0*/  IMAD.SHL.U32 R8, R9, 0x8, RZ ;  /* 0x0000000809087824 */ /* 0x000fca00078e00ff */
[----:B------:R-:W-:Y:S02]  /*ebe0*/  LOP3.LUT R8, R8, 0x38, RZ, 0xc0, !PT ;  /* 0x0000003808087812 */ /* 0x000fe400078ec0ff */
[----:B------:R-:W-:Y:S01]  /*ebf0*/  MOV R13, R0 ;  /* 0x00000000000d7202 */ /* 0x000fe20000000f00 */
[----:B------:R-:W-:-:S07]  /*ec00*/  IMAD.MOV.U32 R6, RZ, RZ, R14 ;  /* 0x000000ffff067224 */ /* 0x000fce00078e000e */
[----:B------:R-:W-:Y:S05]  /*ec10*/  WARPSYNC.COLLECTIVE R15, `(.L_x_9329) ;  /* 0x000000000f087348 */ /* 0x000fea0003c00000 */
[----:B------:R0:W1:Y:S02]  /*ec20*/  SHFL.IDX P6, R14, R13, R12, R11 ;  /* 0x0000000c0d0e7389 */ /* 0x00006400000c000b */
[----:B01----:R-:W-:Y:S01]  /*ec30*/  ENDCOLLECTIVE ;  /* 0x000000000000791b */ /* 0x003fe20003800000 */
.L_x_9329:
[----:B------:R-:W-:Y:S01]  /*ec40*/  ULDC.64 UR4, c[0x0][0x208] ;  /* 0x0000820000047ab9 */ /* 0x000fe20000000a00 */
[----:B------:R-:W-:Y:S02]  /*ec50*/  IMAD.MOV.U32 R15, RZ, RZ, R7 ;  /* 0x000000ffff0f7224 */ /* 0x000fe400078e0007 */
[----:B------:R-:W-:Y:S02]  /*ec60*/  IMAD.MOV.U32 R13, RZ, RZ, R3 ;  /* 0x000000ffff0d7224 */ /* 0x000fe400078e0003 */
[----:B------:R-:W-:Y:S02]  /*ec70*/  VIADD R4, R15, 0x10 ;  /* 0x000000100f047836 */ /* 0x000fe40000000000 */
[----:B------:R-:W-:-:S03]  /*ec80*/  IMAD.MOV.U32 R12, RZ, RZ, 0x2 ;  /* 0x00000002ff0c7424 */ /* 0x000fc600078e00ff */
[----:B------:R-:W-:Y:S01]  /*ec90*/  ISETP.GE.AND P2, PT, R4, R2, PT ;  /* 0x000000020400720c */ /* 0x000fe20003f46270 */
[----:B------:R-:W-:Y:S01]  /*eca0*/  IMAD.MOV.U32 R7, RZ, RZ, R14 ;  /* 0x000000ffff077224 */ /* 0x000fe200078e000e */
[----:B------:R0:W-:Y:S11]  /*ecb0*/  STL [R1+0xc], R4 ;  /* 0x00000c0401007387 */ /* 0x0001f60000100800 */
[----:B0-----:R-:W-:-:S02]  /*ecc0*/  @!P2 LEA R4, P1, R8, R7, 0x1 ;  /* 0x000000070804a211 */ /* 0x001fc400078208ff */
[----:B------:R-:W-:-:S03]  /*ecd0*/  @!P2 LEA R9, R10, UR38, 0x1 ;  /* 0x000000260a09ac11 */ /* 0x000fc6000f8e08ff */
[----:B------:R-:W-:-:S05]  /*ece0*/  @!P2 IMAD.X R5, RZ, RZ, R6, P1 ;  /* 0x000000ffff05a224 */ /* 0x000fca00008e0606 */
[----:B------:R-:W-:Y:S01]  /*ecf0*/  @!PT LDS RZ, [RZ] ;  /* 0x00000000fffff984 */ /* 0x000fe20000000800 */
[----:B------:R-:W-:Y:S01]  /*ed00*/  @!PT LDS RZ, [RZ] ;  /* 0x00000000fffff984 */ /* 0x000fe20000000800 */
[----:B------:R-:W-:Y:S01]  /*ed10*/  @!PT LDS RZ, [RZ] ;  /* 0x00000000fffff984 */ /* 0x000fe20000000800 */
[----:B------:R0:W-:Y:S02]  /*ed20*/  @!P2 LDGSTS.E.BYPASS.LTC128B.128 [R9+0x18c00], desc[UR4][R4.64], !P0 ;  /* 0x18c000000409afae */ /* 0x0001e4000c101d44 */
[----:B0-----:R-:W-:Y:S02]  /*ed30*/  IMAD.MOV.U32 R9, RZ, RZ, R15 ;  /* 0x000000ffff097224 */ /* 0x001fe400078e000f */
[----:B------:R-:W-:Y:S02]  /*ed40*/  IMAD.MOV.U32 R15, RZ, RZ, -0x1 ;  /* 0xffffffffff0f7424 */ /* 0x000fe400078e00ff */
[----:B------:R-:W-:-:S07]  /*ed50*/  VIADD R5, R9, 0x20 ;  /* 0x0000002009057836 */ /* 0x000fce0000000000 */
[----:B------:R-:W-:Y:S05]  /*ed60*/  WARPSYNC.COLLECTIVE R15, `(.L_x_9330) ;  /* 0x000000000f087348 */ /* 0x000fea0003c00000 */
[----:B------:R0:W1:Y:S02]  /*ed70*/  SHFL.IDX P6, R14, R13, R12, R11 ;  /* 0x0000000c0d0e7389 */ /* 0x00006400000c000b */
[----:B01----:R-:W-:Y:S01]  /*ed80*/  ENDCOLLECTIVE ;  /* 0x000000000000791b */ /* 0x003fe20003800000 */
.L_x_9330:
[----:B------:R-:W-:Y:S01]  /*ed90*/  ISETP.GE.AND P1, PT, R5, R2, PT ;  /* 0x000000020500720c */ /* 0x000fe20003f26270 */
[----:B------:R0:W-:Y:S01]  /*eda0*/  STL [R1+0x10], R5 ;  /* 0x0000100501007387 */ /* 0x0001e20000100800 */
[----:B------:R-:W-:-:S11]  /*edb0*/  MOV R13, R0 ;  /* 0x00000000000d7202 */ /* 0x000fd60000000f00 */
[----:B------:R-:W-:Y:S01]  /*edc0*/  @!P1 LEA R7, R10, UR38, 0x1 ;  /* 0x000000260a079c11 */ /* 0x000fe2000f8e08ff */
[----:B0-----:R-:W-:-:S07]  /*edd0*/  IMAD.MOV.U32 R4, RZ, RZ, R14 ;  /* 0x000000ffff047224 */ /* 0x001fce00078e000e */
[----:B------:R-:W-:Y:S05]  /*ede0*/  WARPSYNC.COLLECTIVE R15, `(.L_x_9331) ;  /* 0x000000000f087348 */ /* 0x000fea0003c00000 */
[----:B------:R0:W1:Y:S02]  /*edf0*/  SHFL.IDX P6, R14, R13, R12, R11 ;  /* 0x0000000c0d0e7389 */ /* 0x00006400000c000b */
[----:B01----:R-:W-:Y:S01]  /*ee00*/  ENDCOLLECTIVE ;  /* 0x000000000000791b */ /* 0x003fe20003800000 */
.L_x_9331:
[----:B------:R-:W-:Y:S01]  /*ee10*/  ULDC.64 UR4, c[0x0][0x208] ;  /* 0x0000820000047ab9 */ /* 0x000fe20000000a00 */
[----:B------:R-:W-:Y:S02]  /*ee20*/  IMAD.MOV.U32 R13, RZ, RZ, R3 ;  /* 0x000000ffff0d7224 */ /* 0x000fe400078e0003 */
[----:B------:R-:W-:Y:S01]  /*ee30*/  IMAD.MOV.U32 R12, RZ, RZ, 0x3 ;  /* 0x00000003ff0c7424 */ /* 0x000fe200078e00ff */
[----:B------:R-:W-:-:S05]  /*ee40*/  @!P1 LEA R6, P2, R8, R14, 0x1 ;  /* 0x0000000e08069211 */ /* 0x000fca00078408ff */
[----:B------:R-:W-:Y:S02]  /*ee50*/  @!P1 IMAD.X R5, RZ, RZ, R4, P2 ;  /* 0x000000ffff059224 */ /* 0x000fe400010e0604 */
[----:B------:R-:W-:Y:S02]  /*ee60*/  @!P1 IMAD.MOV.U32 R4, RZ, RZ, R6 ;  /* 0x000000ffff049224 */ /* 0x000fe400078e0006 */
[----:B------:R-:W-:-:S03]  /*ee70*/  VIADD R6, R9, 0x30 ;  /* 0x0000003009067836 */ /* 0x000fc60000000000 */
[----:B------:R-:W-:Y:S01]  /*ee80*/  @!PT LDS RZ, [RZ] ;  /* 0x00000000fffff984 */ /* 0x000fe20000000800 */
[----:B------:R-:W-:Y:S01]  /*ee90*/  @!PT LDS RZ, [RZ] ;  /* 0x00000000fffff984 */ /* 0x000fe20000000800 */
[----:B------:R-:W-:Y:S01]  /*eea0*/  @!PT LDS RZ, [RZ] ;  /* 0x00000000fffff984 */ /* 0x000fe20000000800 */
[----:B------:R0:W-:Y:S02]  /*eeb0*/  @!P1 LDGSTS.E.BYPASS.LTC128B.128 [R7+0x19400], desc[UR4][R4.64], !P0 ;  /* 0x1940000004079fae */ /* 0x0001e4000c101d44 */
[----:B------:R-:W-:-:S13]  /*eec0*/  ISETP.GE.AND P1, PT, R6, R2, PT ;  /* 0x000000020600720c */ /* 0x000fda0003f26270 */
[----:B0-----:R-:W-:Y:S05]  /*eed0*/  WARPSYNC.COLLECTIVE R15, `(.L_x_9332) ;  /* 0x000000000f087348 */ /* 0x001fea0003c00000 */
[----:B------:R1:W2:Y:S02]  /*eee0*/  SHFL.IDX P6, R14, R13, R12, R11 ;  /* 0x0000000c0d0e7389 */ /* 0x0002a400000c000b */
[----:B012---:R-:W-:Y:S01]  /*eef0*/  ENDCOLLECTIVE ;  /* 0x000000000000791b */ /* 0x007fe20003800000 */
.L_x_9332:
[----:B------:R0:W-:Y:S01]  /*ef00*/  STL [R1+0x14], R6 ;  /* 0x0000140601007387 */ /* 0x0001e20000100800 */
[----:B------:R-:W-:-:S05]  /*ef10*/  VIADD R7, R9, 0x40 ;  /* 0x0000004009077836 */ /* 0x000fca0000000000 */
[----:B------:R1:W-:Y:S01]  /*ef20*/  STL [R1+0x18], R7 ;  /* 0x0000180701007387 */ /* 0x0003e20000100800 */
[----:B------:R-:W-:Y:S01]  /*ef30*/  IMAD.MOV.U32 R13, RZ, RZ, R0 ;  /* 0x000000ffff0d7224 */ /* 0x000fe200078e0000 */
[----:B0-----:R-:W-:Y:S01]  /*ef40*/  @!P1 LEA R6, R10, UR38, 0x1 ;  /* 0x000000260a069c11 */ /* 0x001fe2000f8e08ff */
[----:B------:R-:W-:-:S07]  /*ef50*/  IMAD.MOV.U32 R4, RZ, RZ, R14 ;  /* 0x000000ffff047224 */ /* 0x000fce00078e000e */
[----:B-1----:R-:W-:Y:S05]  /*ef60*/  WARPSYNC.COLLECTIVE R15, `(.L_x_9333) ;  /* 0x000000000f087348 */ /* 0x002fea0003c00000 */
[----:B------:R0:W2:Y:S02]  /*ef70*/  SHFL.IDX P6, R14, R13, R12, R11 ;  /* 0x0000000c0d0e7389 */ /* 0x0000a400000c000b */
[----:B012---:R-:W-:Y:S01]  /*ef80*/  ENDCOLLECTIVE ;  /* 0x000000000000791b */ /* 0x007fe20003800000 */
.L_x_9333:
[----:B------:R-:W-:Y:S01]  /*ef90*/  ULDC.64 UR4, c[0x0][0x208] ;  /* 0x0000820000047ab9 */ /* 0x000fe20000000a00 */
[----:B------:R-:W-:Y:S01]  /*efa0*/  IMAD.MOV.U32 R13, RZ, RZ, R3 ;  /* 0x000000ffff0d7224 */ /* 0x000fe200078e0003 */
[----:B------:R-:W-:Y:S02]  /*efb0*/  MOV R12, 0x4 ;  /* 0x00000004000c7802 */ /* 0x000fe40000000f00 */
        /* <DEDUP_REMOVED lines=9> */
[----:B------:R-:W-:Y:S02]  /*f050*/  ISETP.GE.AND P1, PT, R7, R2, PT ;  /* 0x000000020700720c */ /* 0x000fe40003f26270 */
[----:B------:R-:W-:-:S11]  /*f060*/  IADD3 R7, R9, 0x50, RZ ;  /* 0x0000005009077810 */ /* 0x000fd60007ffe0ff */
[----:B0-----:R-:W-:Y:S05]  /*f070*/  WARPSYNC.COLLECTIVE R15, `(.L_x_9334) ;  /* 0x000000000f087348 */ /* 0x001fea0003c00000 */
[----:B------:R1:W2:Y:S02]  /*f080*/  SHFL.IDX P6, R14, R13, R12, R11 ;  /* 0x0000000c0d0e7389 */ /* 0x0002a400000c000b */
[----:B012---:R-:W-:Y:S01]  /*f090*/  ENDCOLLECTIVE ;  /* 0x000000000000791b */ /* 0x007fe20003800000 */
.L_x_9334:
[----:B------:R0:W-:Y:S01]  /*f0a0*/  STL [R1+0x1c], R7 ;  /* 0x00001c0701007387 */ /* 0x0001e20000100800 */
[----:B------:R-:W-:Y:S01]  /*f0b0*/  @!P1 LEA R6, R10, UR38, 0x1 ;  /* 0x000000260a069c11 */ /* 0x000fe2000f8e08ff */
[----:B------:R-:W-:Y:S02]  /*f0c0*/  IMAD.MOV.U32 R13, RZ, RZ, R0 ;  /* 0x000000ffff0d7224 */ /* 0x000fe400078e0000 */
[----:B------:R-:W-:-:S07]  /*f0d0*/  IMAD.MOV.U32 R4, RZ, RZ, R14 ;  /* 0x000000ffff047224 */ /* 0x000fce00078e000e */
[----:B0-----:R-:W-:Y:S05]  /*f0e0*/  WARPSYNC.COLLECTIVE R15, `(.L_x_9335) ;  /* 0x000000000f087348 */ /* 0x001fea0003c00000 */
[----:B------:R1:W2:Y:S02]  /*f0f0*/  SHFL.IDX P6, R14, R13, R12, R11 ;  /* 0x0000000c0d0e7389 */ /* 0x0002a400000c000b */
[----:B012---:R-:W-:Y:S01]  /*f100*/  ENDCOLLECTIVE ;  /* 0x000000000000791b */ /* 0x007fe20003800000 */
.L_x_9335:
        /* <DEDUP_REMOVED lines=14> */
[----:B------:R-:W-:-:S12]  /*f1f0*/  VIADD R7, R9, 0x60 ;  /* 0x0000006009077836 */ /* 0x000fd80000000000 */
[----:B0-----:R-:W-:Y:S05]  /*f200*/  WARPSYNC.COLLECTIVE R15, `(.L_x_9336) ;  /* 0x000000000f087348 */ /* 0x001fea0003c00000 */
[----:B------:R1:W2:Y:S02]  /*f210*/  SHFL.IDX P6, R14, R13, R12, R11 ;  /* 0x0000000c0d0e7389 */ /* 0x0002a400000c000b */
[----:B012---:R-:W-:Y:S01]  /*f220*/  ENDCOLLECTIVE ;  /* 0x000000000000791b */ /* 0x007fe20003800000 */
.L_x_9336:
[----:B------:R0:W-:Y:S01]  /*f230*/  STL [R1+0x20], R7 ;  /* 0x0000200701007387 */ /* 0x0001e20000100800 */
[----:B------:R-:W-:Y:S01]  /*f240*/  @!P1 LEA R6, R10, UR38, 0x1 ;  /* 0x000000260a069c11 */ /* 0x000fe2000f8e08ff */
[----:B------:R-:W-:Y:S02]  /*f250*/  IMAD.MOV.U32 R13, RZ, RZ, R0 ;  /* 0x000000ffff0d7224 */ /* 0x000fe400078e0000 */
[----:B------:R-:W-:-:S07]  /*f260*/  IMAD.MOV.U32 R4, RZ, RZ, R14 ;  /* 0x000000ffff047224 */ /* 0x000fce00078e000e */
[----:B0-----:R-:W-:Y:S05]  /*f270*/  WARPSYNC.COLLECTIVE R15, `(.L_x_9337) ;  /* 0x000000000f087348 */ /* 0x001fea0003c00000 */
[----:B------:R1:W2:Y:S02]  /*f280*/  SHFL.IDX P6, R14, R13, R12, R11 ;  /* 0x0000000c0d0e7389 */ /* 0x0002a400000c000b */
[----:B012---:R-:W-:Y:S01]  /*f290*/  ENDCOLLECTIVE ;  /* 0x000000000000791b */ /* 0x007fe20003800000 */
.L_x_9337:
        /* <DEDUP_REMOVED lines=17> */
.L_x_9338:
[----:B------:R-:W-:Y:S01]  /*f3b0*/  @!P1 LEA R6, R10, UR38, 0x1 ;  /* 0x000000260a069c11 */ /* 0x000fe2000f8e08ff */
[----:B------:R-:W-:Y:S02]  /*f3c0*/  IMAD.MOV.U32 R13, RZ, RZ, R0 ;  /* 0x000000ffff0d7224 */ /* 0x000fe400078e0000 */
[----:B------:R-:W-:-:S07]  /*f3d0*/  IMAD.MOV.U32 R4, RZ, RZ, R14 ;  /* 0x000000ffff047224 */ /* 0x000fce00078e000e */
[----:B------:R-:W-:Y:S05]  /*f3e0*/  WARPSYNC.COLLECTIVE R15, `(.L_x_9339) ;  /* 0x000000000f087348 */ /* 0x000fea0003c00000 */
[----:B------:R0:W1:Y:S02]  /*f3f0*/  SHFL.IDX P6, R14, R13, R12, R11 ;  /* 0x0000000c0d0e7389 */ /* 0x00006400000c000b */
[----:B01----:R-:W-:Y:S01]  /*f400*/  ENDCOLLECTIVE ;  /* 0x000000000000791b */ /* 0x003fe20003800000 */
.L_x_9339:
        /* <DEDUP_REMOVED lines=16> */
.L_x_9340:
[----:B------:R-:W-:Y:S01]  /*f510*/  IMAD.MOV.U32 R13, RZ, RZ, R0 ;  /* 0x000000ffff0d7224 */ /* 0x000fe200078e0000 */
[----:B------:R-:W-:-:S07]  /*f520*/  MOV R3, R14 ;  /* 0x0000000e00037202 */ /* 0x000fce0000000f00 */
[----:B------:R-:W-:Y:S05]  /*f530*/  WARPSYNC.COLLECTIVE R15, `(.L_x_9341) ;  /* 0x000000000f087348 */ /* 0x000fea0003c00000 */
[----:B------:R0:W1:Y:S02]  /*f540*/  SHFL.IDX P6, R14, R13, R12, R11 ;  /* 0x0000000c0d0e7389 */ /* 0x00006400000c000b */
[----:B01----:R-:W-:Y:S01]  /*f550*/  ENDCOLLECTIVE ;  /* 0x000000000000791b */ /* 0x003fe20003800000 */
.L_x_9341:
[----:B------:R-:W-:Y:S01]  /*f560*/  IMAD.MOV.U32 R0, RZ, RZ, R14 ;  /* 0x000000ffff007224 */ /* 0x000fe200078e000e */
[----:B------:R-:W-:Y:S06]  /*f570*/  BRA `(.L_x_9342) ;  /* 0xffffffbc00847947 */ /* 0x000fec000383ffff */
.L_x_9246:
[----:B------:R-:W-:Y:S01]  /*f580*/  BSSY B0, `(.L_x_9343) ;  /* 0x0000008000007945 */ /* 0x000fe20003800000 */
[----:B------:R-:W-:Y:S02]  /*f590*/  IMAD.MOV.U32 R13, RZ, RZ, R4 ;  /* 0x000000ffff0d7224 */ /* 0x000fe400078e0004 */
[----:B------:R-:W-:Y:S02]  /*f5a0*/  IMAD.MOV.U32 R12, RZ, RZ, RZ ;  /* 0x000000ffff0c7224 */ /* 0x000fe400078e00ff */
[----:B------:R-:W-:Y:S02]  /*f5b0*/  IMAD.MOV.U32 R11, RZ, RZ, 0x181f ;  /* 0x0000181fff0b7424 */ /* 0x000fe400078e00ff */
[----:B------:R-:W-:-:S07]  /*f5c0*/  IMAD.MOV.U32 R15, RZ, RZ, -0x1 ;  /* 0xffffffffff0f7424 */ /* 0x000fce00078e00ff */
[----:B0-----:R-:W-:Y:S05]  /*f5d0*/  WARPSYNC.COLLECTIVE R15, `(.L_x_9344) ;  /* 0x000000000f087348 */ /* 0x001fea0003c00000 */
[----:B------:R1:W2:Y:S02]  /*f5e0*/  SHFL.IDX P6, R14, R13, R12, R11 ;  /* 0x0000000c0d0e7389 */ /* 0x0002a400000c000b */
[----:B012---:R-:W-:Y:S01]  /*f5f0*/  ENDCOLLECTIVE ;  /* 0x000000000000791b */ /* 0x007fe20003800000 */
.L_x_9344:
[----:B------:R-:W-:Y:S05]  /*f600*/  BSYNC B0 ;  /* 0x0000000000007941 */ /* 0x000fea0003800000 */
.L_x_9343:
[----:B------:R-:W-:Y:S01]  /*f610*/  IMAD.MOV.U32 R13, RZ, RZ, R5 ;  /* 0x000000ffff0d7224 */ /* 0x000fe200078e0005 */
[----:B------:R-:W-:Y:S01]  /*f620*/  MOV R15, 0xffffffff ;  /* 0xffffffff000f7802 */ /* 0x000fe20000000f00 */
[----:B------:R-:W-:Y:S01]  /*f630*/  IMAD.MOV.U32 R12, RZ, RZ, RZ ;  /* 0x000000ffff0c7224 */ /* 0x000fe200078e00ff */
[----:B------:R0:W5:Y:S01]  /*f640*/  LDL.LU R9, [R1+0x1c] ;  /* 0x00001c0001097983 */ /* 0x0001620000300800 */
[----:B------:R-:W-:Y:S02]  /*f650*/  IMAD.MOV.U32 R11, RZ, RZ, 0x181f ;  /* 0x0000181fff0b7424 */ /* 0x000fe400078e00ff */
[----:B------:R-:W-:Y:S01]  /*f660*/  IMAD.MOV.U32 R2, RZ, RZ, R14 ;  /* 0x000000ffff027224 */ /* 0x000fe200078e000e */
[----:B------:R0:W5:Y:S04]  /*f670*/  LDL.LU R7, [R1+0x20] ;  /* 0x0000200001077983 */ /* 0x0001680000300800 */
[----:B------:R0:W5:Y:S02]  /*f680*/  LDL R10, [R1] ;  /* 0x00000000010a7983 */ /* 0x0001640000100800 */
[----:B0----5:R-:W-:Y:S05]  /*f690*/  WARPSYNC.COLLECTIVE R15, `(.L_x_9345) ;  /* 0x000000000f087348 */ /* 0x021fea0003c00000 */
[----:B------:R1:W2:Y:S02]  /*f6a0*/  SHFL.IDX P6, R14, R13, R12, R11 ;  /* 0x0000000c0d0e7389 */ /* 0x0002a400000c000b */
[----:B012--5:R-:W-:Y:S01]  /*f6b0*/  ENDCOLLECTIVE ;  /* 0x000000000000791b */ /* 0x027fe20003800000 */
.L_x_9345:
[----:B------:R-:W-:Y:S01]  /*f6c0*/  ULDC UR4, c[0x0][0x288] ;  /* 0x0000a20000047ab9 */ /* 0x000fe20000000800 */
[----:B------:R-:W2:Y:S04]  /*f6d0*/  LDL.LU R13, [R1+0xc] ;  /* 0x00000c00010d7983 */ /* 0x000ea80000300800 */
[----:B------:R-:W3:Y:S04]  /*f6e0*/  LDL.LU R12, [R1+0x10] ;  /* 0x00001000010c7983 */ /* 0x000ee80000300800 */
[----:B------:R-:W4:Y:S04]  /*f6f0*/  LDL.LU R11, [R1+0x14] ;  /* 0x00001400010b7983 */ /* 0x000f280000300800 */
[----:B------:R-:W5:Y:S01]  /*f700*/  LDL.LU R15, [R1+0x18] ;  /* 0x00001800010f7983 */ /* 0x000f620000300800 */
[----:B------:R-:W-:-:S03]  /*f710*/  IMAD.MOV.U32 R3, RZ, RZ, R14 ;  /* 0x000000ffff037224 */ /* 0x000fc600078e000e */
[----:B------:R-:W5:Y:S01]  /*f720*/  LDL.LU R14, [R1+0x4] ;  /* 0x00000400010e7983 */ /* 0x000f620000300800 */
[----:B------:R-:W-:Y:S01]  /*f730*/  IMAD R0, R6, UR4, RZ ;  /* 0x0000000406007c24 */ /* 0x000fe2000f8e02ff */
[----:B------:R-:W-:Y:S01]  /*f740*/  LOP3.LUT R17, R17, 0xffffffbf, RZ, 0xc0, !PT ;  /* 0xffffffbf11117812 */ /* 0x000fe200078ec0ff */
[----:B------:R-:W-:-:S03]  /*f750*/  ULDC.64 UR6, c[0x0][0x208] ;  /* 0x0000820000067ab9 */ /* 0x000fc60000000a00 */
[-C--:B--2---:R-:W-:Y:S01]  /*f760*/  ISETP.GE.AND P6, PT, R13, R0.reuse, PT ;  /* 0x000000000d00720c */ /* 0x084fe20003fc6270 */
[----:B------:R-:W-:Y:S01]  /*f770*/  IMAD.MOV.U32 R13, RZ, RZ, R4 ;  /* 0x000000ffff0d7224 */ /* 0x000fe200078e0004 */
[----:B---3--:R-:W-:Y:S01]  /*f780*/  ISETP.GE.AND P5, PT, R12, R0, PT ;  /* 0x000000000c00720c */ /* 0x008fe20003fa6270 */
[----:B------:R-:W-:-:S10]  /*f790*/  IMAD.MOV.U32 R12, RZ, RZ, 0x1 ;  /* 0x00000001ff0c7424 */ /* 0x000fd400078e00ff */
[----:B------:R-:W-:Y:S02]  /*f7a0*/  @P6 LOP3.LUT R17, R17, 0x40, RZ, 0xfc, !PT ;  /* 0x0000004011116812 */ /* 0x000fe400078efcff */
[-C--:B----4-:R-:W-:Y:S01]  /*f7b0*/  ISETP.GE.AND P6, PT, R11, R0.reuse, PT ;  /* 0x000000000b00720c */ /* 0x090fe20003fc6270 */
[----:B------:R-:W-:Y:S01]  /*f7c0*/  IMAD.MOV.U32 R11, RZ, RZ, 0x181f ;  /* 0x0000181fff0b7424 */ /* 0x000fe200078e00ff */
[----:B------:R-:W-:Y:S02]  /*f7d0*/  LOP3.LUT R17, R17, 0xffffffdf, RZ, 0xc0, !PT ;  /* 0xffffffdf11117812 */ /* 0x000fe400078ec0ff */
[-C--:B-----5:R-:W-:Y:S02]  /*f7e0*/  ISETP.GE.AND P4, PT, R14, R0.reuse, PT ;  /* 0x000000000e00720c */ /* 0x0a0fe40003f86270 */
[----:B------:R-:W-:Y:S02]  /*f7f0*/  @P5 LOP3.LUT R17, R17, 0x20, RZ, 0xfc, !PT ;  /* 0x0000002011115812 */ /* 0x000fe400078efcff */
[----:B------:R-:W-:Y:S01]  /*f800*/  ISETP.GE.AND P5, PT, R15, R0, PT ;  /* 0x000000000f00720c */ /* 0x000fe20003fa6270 */
[----:B------:R-:W-:Y:S01]  /*f810*/  IMAD.MOV.U32 R15, RZ, RZ, -0x1 ;  /* 0xffffffffff0f7424 */ /* 0x000fe200078e00ff */
[----:B------:R-:W-:-:S04]  /*f820*/  LOP3.LUT R17, R17, 0xffffffef, RZ, 0xc0, !PT ;  /* 0xffffffef11117812 */ /* 0x000fc800078ec0ff */
[----:B------:R-:W-:Y:S02]  /*f830*/  @P6 LOP3.LUT R17, R17, 0x10, RZ, 0xfc, !PT ;  /* 0x0000001011116812 */ /* 0x000fe400078efcff */
[-C--:B------:R-:W-:Y:S02]  /*f840*/  ISETP.GE.AND P6, PT, R9, R0.reuse, PT ;  /* 0x000000000900720c */ /* 0x080fe40003fc6270 */
[----:B------:R-:W-:Y:S02]  /*f850*/  LOP3.LUT R17, R17, 0xfffffff7, RZ, 0xc0, !PT ;  /* 0xfffffff711117812 */ /* 0x000fe400078ec0ff */
[----:B------:R-:W-:Y:S02]  /*f860*/  @!P4 LEA R21, R10, UR38, 0x1 ;  /* 0x000000260a15cc11 */ /* 0x000fe4000f8e08ff */
[----:B------:R-:W-:Y:S02]  /*f870*/  @P5 LOP3.LUT R17, R17, 0x8, RZ, 0xfc, !PT ;  /* 0x0000000811115812 */ /* 0x000fe400078efcff */
[----:B------:R-:W-:-:S02]  /*f880*/  ISETP.GE.AND P5, PT, R7, R0, PT ;  /* 0x000000000700720c */ /* 0x000fc40003fa6270 */
[----:B------:R-:W-:Y:S02]  /*f890*/  LOP3.LUT R17, R17, 0xfffffffb, RZ, 0xc0, !PT ;  /* 0xfffffffb11117812 */ /* 0x000fe400078ec0ff */
[----:B------:R-:W-:Y:S02]  /*f8a0*/  P2R R7, PR, RZ, 0x20 ;  /* 0x00000020ff077803 */ /* 0x000fe40000000000 */
[----:B------:R-:W-:Y:S02]  /*f8b0*/  @P6 LOP3.LUT R17, R17, 0x4, RZ, 0xfc, !PT ;  /* 0x0000000411116812 */ /* 0x000fe400078efcff */
[----:B------:R-:W-:Y:S02]  /*f8c0*/  @!P4 LEA R3, P6, R8, R3, 0x1 ;  /* 0x000000030803c211 */ /* 0x000fe400078c08ff */
[----:B------:R-:W-:-:S03]  /*f8d0*/  LOP3.LUT P5, RZ, R17, 0x20, RZ, 0xc0, !PT ;  /* 0x0000002011ff7812 */ /* 0x000fc600078ac0ff */
        /* <DEDUP_REMOVED lines=9> */
[----:B------:R0:W-:Y:S04]  /*f970*/  @!P4 LDGSTS.E.BYPASS.LTC128B.128 [R21+0x2a400], desc[UR6][R2.64+0x100], !P1 ;  /* 0x2a4001000215cfae */ /* 0x0001e8000c901d46 */
[----:B------:R0:W-:Y:S01]  /*f980*/  @!P4 LDGSTS.E.BYPASS.LTC128B.128 [R21+0x2e400], desc[UR6][R2.64+0x180], !P2 ;  /* 0x2e4001800215cfae */ /* 0x0001e2000d101d46 */
[----:B------:R-:W-:-:S13]  /*f990*/  LOP3.LUT P4, RZ, R17, 0x40, RZ, 0xc0, !PT ;  /* 0x0000004011ff7812 */ /* 0x000fda000788c0ff */
[----:B0-----:R-:W-:Y:S05]  /*f9a0*/  WARPSYNC.COLLECTIVE R15, `(.L_x_9346) ;  /* 0x000000000f087348 */ /* 0x001fea0003c00000 */
[----:B------:R1:W2:Y:S02]  /*f9b0*/  SHFL.IDX P6, R14, R13, R12, R11 ;  /* 0x0000000c0d0e7389 */ /* 0x0002a400000c000b */
[----:B012---:R-:W-:Y:S01]  /*f9c0*/  ENDCOLLECTIVE ;  /* 0x000000000000791b */ /* 0x007fe20003800000 */
.L_x_9346:
[C---:B------:R-:W-:Y:S02]  /*f9d0*/  @!P5 LEA R21, R10.reuse, UR38, 0x1 ;  /* 0x000000260a15dc11 */ /* 0x040fe4000f8e08ff */
[----:B------:R-:W-:Y:S01]  /*f9e0*/  @!P4 LEA R9, R10, UR38, 0x1 ;  /* 0x000000260a09cc11 */ /* 0x000fe2000f8e08ff */
[----:B------:R-:W-:Y:S02]  /*f9f0*/  IMAD.MOV.U32 R13, RZ, RZ, R5 ;  /* 0x000000ffff0d7224 */ /* 0x000fe400078e0005 */
[----:B------:R-:W-:-:S07]  /*fa00*/  IMAD.MOV.U32 R6, RZ, RZ, R14 ;  /* 0x000000ffff067224 */ /* 0x000fce00078e000e */
[----:B------:R-:W-:Y:S05]  /*fa10*/  WARPSYNC.COLLECTIVE R15, `(.L_x_9347) ;  /* 0x000000000f087348 */ /* 0x000fea0003c00000 */
[----:B------:R0:W1:Y:S02]  /*fa20*/  SHFL.IDX P6, R14, R13, R12, R11 ;  /* 0x0000000c0d0e7389 */ /* 0x00006400000c000b */
[----:B01----:R-:W-:Y:S01]  /*fa30*/  ENDCOLLECTIVE ;  /* 0x000000000000791b */ /* 0x003fe20003800000 */
.L_x_9347:
[----:B------:R-:W-:Y:S01]  /*fa40*/  ULDC.64 UR4, c[0x0][0x208] ;  /* 0x0000820000047ab9 */ /* 0x000fe20000000a00 */
[----:B------:R-:W-:Y:S01]  /*fa50*/  MOV R13, R4 ;  /* 0x00000004000d7202 */ /* 0x000fe20000000f00 */
[----:B------:R-:W-:Y:S02]  /*fa60*/  IMAD.MOV.U32 R12, RZ, RZ, 0x2 ;  /* 0x00000002ff0c7424 */ /* 0x000fe400078e00ff */
[----:B------:R-:W-:-:S05]  /*fa70*/  IMAD.MOV.U32 R2, RZ, RZ, R14 ;  /* 0x000000ffff027224 */ /* 0x000fca00078e000e */
[----:B------:R-:W-:-:S05]  /*fa80*/  @!P4 LEA R2, P6, R8, R2, 0x1 ;  /* 0x000000020802c211 */ /* 0x000fca00078c08ff */
[----:B------:R-:W-:-:S05]  /*fa90*/  @!P4 IMAD.X R3, RZ, RZ, R6, P6 ;  /* 0x000000ffff03c224 */ /* 0x000fca00030e0606 */
        /* <DEDUP_REMOVED lines=11> */
.L_x_9348:
[----:B------:R-:W-:Y:S01]  /*fb50*/  @!P4 LEA R9, R10, UR38, 0x1 ;  /* 0x000000260a09cc11 */ /* 0x000fe2000f8e08ff */
[----:B------:R-:W-:Y:S02]  /*fb60*/  IMAD.MOV.U32 R13, RZ, RZ, R5 ;  /* 0x000000ffff0d7224 */ /* 0x000fe400078e0005 */
[----:B------:R-:W-:-:S07]  /*fb70*/  IMAD.MOV.U32 R6, RZ, RZ, R14 ;  /* 0x000000ffff067224 */ /* 0x000fce00078e000e */
[----:B------:R-:W-:Y:S05]  /*fb80*/  WARPSYNC.COLLECTIVE R15, `(.L_x_9349) ;  /* 0x000000000f087348 */ /* 0x000fea0003c00000 */
[----:B------:R0:W1:Y:S02]  /*fb90*/  SHFL.IDX P6, R14, R13, R12, R11 ;  /* 0x0000000c0d0e7389 */ /* 0x00006400000c000b */
[----:B01----:R-:W-:Y:S01]  /*fba0*/  ENDCOLLECTIVE ;  /* 0x000000000000791b */ /* 0x003fe20003800000 */
.L_x_9349:
[----:B------:R-:W-:Y:S01]  /*fbb0*/  ULDC.64 UR4, c[0x0][0x208] ;  /* 0x0000820000047ab9 */ /* 0x000fe20000000a00 */
[----:B------:R-:W-:Y:S02]  /*fbc0*/  IMAD.MOV.U32 R13, RZ, RZ, R4 ;  /* 0x000000ffff0d7224 */ /* 0x000fe400078e0004 */
        /* <DEDUP_REMOVED lines=15> */
.L_x_9350:
[----:B------:R-:W-:Y:S02]  /*fcc0*/  IMAD.MOV.U32 R13, RZ, RZ, R5 ;  /* 0x000000ffff0d7224 */ /* 0x000fe400078e0005 */
[----:B------:R-:W-:-:S07]  /*fcd0*/  IMAD.MOV.U32 R6, RZ, RZ, R14 ;  /* 0x000000ffff067224 */ /* 0x000fce00078e000e */
[----:B------:R-:W-:Y:S05]  /*fce0*/  WARPSYNC.COLLECTIVE R15, `(.L_x_9351) ;  /* 0x000000000f087348 */ /* 0x000fea0003c00000 */
[----:B------:R0:W1:Y:S02]  /*fcf0*/  SHFL.IDX P6, R14, R13, R12, R11 ;  /* 0x0000000c0d0e7389 */ /* 0x00006400000c000b */
[----:B01----:R-:W-:Y:S01]  /*fd00*/  ENDCOLLECTIVE ;  /* 0x000000000000791b */ /* 0x003fe20003800000 */
.L_x_9351:
[----:B------:R-:W-:Y:S01]  /*fd10*/  ULDC.64 UR4, c[0x0][0x208] ;  /* 0x0000820000047ab9 */ /* 0x000fe20000000a00 */
[----:B------:R-:W-:Y:S01]  /*fd20*/  MOV R13, R4 ;  /* 0x00000004000d7202 */ /* 0x000fe20000000f00 */
[----:B------:R-:W-:Y:S01]  /*fd30*/  IMAD.MOV.U32 R12, RZ, RZ, 0x4 ;  /* 0x00000004ff0c7424 */ /* 0x000fe200078e00ff */
        /* <DEDUP_REMOVED lines=13> */
.L_x_9352:
[----:B------:R-:W0:Y:S01]  /*fe10*/  S2R R9, SR_TID.X ;  /* 0x0000000000097919 */ /* 0x000e220000002100 */
[----:B------:R-:W-:Y:S02]  /*fe20*/  IMAD.MOV.U32 R13, RZ, RZ, R5 ;  /* 0x000000ffff0d7224 */ /* 0x000fe400078e0005 */
[----:B------:R-:W-:-:S07]  /*fe30*/  IMAD.MOV.U32 R6, RZ, RZ, R14 ;  /* 0x000000ffff067224 */ /* 0x000fce00078e000e */
[----:B0-----:R-:W-:Y:S05]  /*fe40*/  WARPSYNC.COLLECTIVE R15, `(.L_x_9353) ;  /* 0x000000000f087348 */ /* 0x001fea0003c00000 */
[----:B------:R1:W2:Y:S02]  /*fe50*/  SHFL.IDX P6, R14, R13, R12, R11 ;  /* 0x0000000c0d0e7389 */ /* 0x0002a400000c000b */
[----:B012---:R-:W-:Y:S01]  /*fe60*/  ENDCOLLECTIVE ;  /* 0x000000000000791b */ /* 0x007fe20003800000 */
.L_x_9353:
[----:B------:R-:W-:Y:S01]  /*fe70*/  ULDC.64 UR4, c[0x0][0x208] ;  /* 0x0000820000047ab9 */ /* 0x000fe20000000a00 */
[----:B------:R-:W-:Y:S02]  /*fe80*/  IMAD.MOV.U32 R13, RZ, RZ, R4 ;  /* 0x000000ffff0d7224 */ /* 0x000fe400078e0004 */
[----:B------:R-:W-:Y:S01]  /*fe90*/  IMAD.MOV.U32 R12, RZ, RZ, 0x5 ;  /* 0x00000005ff0c7424 */ /* 0x000fe200078e00ff */
[----:B------:R-:W-:-:S05]  /*fea0*/  @!P5 LEA R8, P6, R8, R14, 0x1 ;  /* 0x0000000e0808d211 */ /* 0x000fca00078c08ff */
[----:B------:R-:W-:Y:S01]  /*feb0*/  @!P5 IMAD.X R21, RZ, RZ, R6, P6 ;  /* 0x000000ffff15d224 */ /* 0x000fe200030e0606 */
[----:B------:R-:W-:Y:S02]  /*fec0*/  LOP3.LUT P6, RZ, R17, 0x8, RZ, 0xc0, !PT ;  /* 0x0000000811ff7812 */ /* 0x000fe400078cc0ff */
[----:B------:R-:W-:-:S11]  /*fed0*/  ISETP.NE.AND P5, PT, R7, RZ, PT ;  /* 0x000000ff0700720c */ /* 0x000fd60003fa5270 */
[C---:B------:R-:W-:Y:S01]  /*fee0*/  @!P6 LEA R7, R10.reuse, UR38, 0x1 ;  /* 0x000000260a07ec11 */ /* 0x040fe2000f8e08ff */
[----:B------:R-:W-:Y:S02]  /*fef0*/  @!P6 IMAD.MOV.U32 R2, RZ, RZ, R8 ;  /* 0x000000ffff02e224 */ /* 0x000fe400078e0008 */
[----:B------:R-:W-:Y:S01]  /*ff00*/  @!P6 IMAD.MOV.U32 R3, RZ, RZ, R21 ;  /* 0x000000ffff03e224 */ /* 0x000fe200078e0015 */
[----:B------:R-:W-:Y:S01]  /*ff10*/  @!P4 LEA R21, R10, UR38, 0x1 ;  /* 0x000000260a15cc11 */ /* 0x000fe2000f8e08ff */
[----:B------:R-:W-:-:S03]  /*ff20*/  IMAD.SHL.U32 R8, R9, 0x8, RZ ;  /* 0x0000000809087824 */ /* 0x000fc600078e00ff */
[----:B------:R-:W-:Y:S01]  /*ff30*/  @!PT LDS RZ, [RZ] ;  /* 0x00000000fffff984 */ /* 0x000fe20000000800 */
[----:B------:R-:W-:Y:S01]  /*ff40*/  @!PT LDS RZ, [RZ] ;  /* 0x00000000fffff984 */ /* 0x000fe20000000800 */
[----:B------:R-:W-:Y:S01]  /*ff50*/  @!PT LDS RZ, [RZ] ;  /* 0x00000000fffff984 */ /* 0x000fe20000000800 */
[----:B------:R0:W-:Y:S02]  /*ff60*/  @!P6 LDGSTS.E.BYPASS.LTC128B.128 [R7+0x24400], desc[UR4][R2.64], !P3 ;  /* 0x244000000207efae */ /* 0x0001e4000d901d44 */
[----:B------:R-:W-:Y:S02]  /*ff70*/  LOP3.LUT R8, R8, 0x38, RZ, 0xc0, !PT ;  /* 0x0000003808087812 */ /* 0x000fe400078ec0ff */
[----:B------:R0:W-:Y:S04]  /*ff80*/  @!P6 LDGSTS.E.BYPASS.LTC128B.128 [R7+0x28400], desc[UR4][R2.64+0x80], !P0 ;  /* 0x284000800207efae */ /* 0x0001e8000c101d44 */
[----:B------:R0:W-:Y:S04]  /*ff90*/  @!P6 LDGSTS.E.BYPASS.LTC128B.128 [R7+0x2c400], desc[UR4][R2.64+0x100], !P1 ;  /* 0x2c4001000207efae */ /* 0x0001e8000c901d44 */
[----:B------:R0:W-:Y:S02]  /*ffa0*/  @!P6 LDGSTS.E.BYPASS.LTC128B.128 [R7+0x30400], desc[UR4][R2.64+0x180], !P2 ;  /* 0x304001800207efae */ /* 0x0001e4000d101d44 */
[----:B0-----:R-:W-:Y:S05]  /*ffb0*/  WARPSYNC.COLLECTIVE R15, `(.L_x_9354) ;  /* 0x000000000f087348 */ /* 0x001fea0003c00000 */
[----:B------:R1:W2:Y:S02]  /*ffc0*/  SHFL.IDX P6, R14, R13, R12, R11 ;  /* 0x0000000c0d0e7389 */ /* 0x0002a400000c000b */
[----:B012---:R-:W-:Y:S01]  /*ffd0*/  ENDCOLLECTIVE ;  /* 0x000000000000791b */ /* 0x007fe20003800000 */
.L_x_9354:
[----:B------:R-:W-:Y:S01]  /*ffe0*/  MOV R13, R5 ;  /* 0x00000005000d7202 */ /* 0x000fe20000000f00 */
[----:B------:R-:W-:-:S07]  /*fff0*/  IMAD.MOV.U32 R6, RZ, RZ, R14 ;  /* 0x000000ffff067224 */ /* 0x000fce00078e000e */
[----:B------:R-:W-:Y:S05]  /*10000*/  WARPSYNC.COLLECTIVE R15, `(.L_x_9355) ;  /* 0x000000000f087348 */ /* 0x000fea0003c00000 */
[----:B------:R0:W1:Y:S02]  /*10010*/  SHFL.IDX P6, R14, R13, R12, R11 ;  /* 0x0000000c0d0e7389 */ /* 0x00006400000c000b */
[----:B01----:R-:W-:Y:S01]  /*10020*/  ENDCOLLECTIVE ;  /* 0x000000000000791b */ /* 0x003fe20003800000 */
.L_x_9355:
[----:B------:R-:W-:Y:S01]  /*10030*/  ULDC.64 UR4, c[0x0][0x208] ;  /* 0x0000820000047ab9 */ /* 0x000fe20000000a00 */
[----:B------:R-:W-:Y:S02]  /*10040*/  IMAD.MOV.U32 R13, RZ, RZ, R4 ;  /* 0x000000ffff0d7224 */ /* 0x000fe400078e0004 */
[----:B------:R-:W-:Y:S01]  /*10050*/  IMAD.MOV.U32 R12, RZ, RZ, 0x6 ;  /* 0x00000006ff0c7424 */ /* 0x000fe200078e00ff */
[----:B------:R-:W-:-:S05]  /*10060*/  @!P4 LEA R14, P6, R8, R14, 0x1 ;  /* 0x0000000e080ec211 */ /* 0x000fca00078c08ff */
[----:B------:R-:W-:Y:S02]  /*10070*/  @!P4 IMAD.X R9, RZ, RZ, R6, P6 ;  /* 0x000000ffff09c224 */ /* 0x000fe400030e0606 */
[----:B------:R-:W-:Y:S02]  /*10080*/  @!P4 IMAD.MOV.U32 R2, RZ, RZ, R14 ;  /* 0x000000ffff02c224 */ /* 0x000fe400078e000e */
[----:B------:R-:W-:Y:S01]  /*10090*/  @!P4 IMAD.MOV.U32 R3, RZ, RZ, R9 ;  /* 0x000000ffff03c224 */ /* 0x000fe200078e0009 */
[----:B------:R-:W-:-:S04]  /*100a0*/  @!P5 LEA R9, R10, UR38, 0x1 ;  /* 0x000000260a09dc11 */ /* 0x000fc8000f8e08ff */
[----:B------:R-:W-:Y:S01]  /*100b0*/  @!PT LDS RZ, [RZ] ;  /* 0x00000000fffff984 */ /* 0x000fe20000000800 */
[----:B------:R-:W-:Y:S01]  /*100c0*/  @!PT LDS RZ, [RZ] ;  /* 0x00000000fffff984 */ /* 0x000fe20000000800 */
[----:B------:R-:W-:Y:S01]  /*100d0*/  @!PT LDS RZ, [RZ] ;  /* 0x00000000fffff984 */ /* 0x000fe20000000800 */
[----:B------:R0:W-:Y:S04]  /*100e0*/  @!P4 LDGSTS.E.BYPASS.LTC128B.128 [R21+0x24c00], desc[UR4][R2.64], !P3 ;  /* 0x24c000000215cfae */ /* 0x0001e8000d901d44 */
[----:B------:R0:W-:Y:S04]  /*100f0*/  @!P4 LDGSTS.E.BYPASS.LTC128B.128 [R21+0x28c00], desc[UR4][R2.64+0x80], !P0 ;  /* 0x28c000800215cfae */ /* 0x0001e8000c101d44 */
[----:B------:R0:W-:Y:S04]  /*10100*/  @!P4 LDGSTS.E.BYPASS.LTC128B.128 [R21+0x2cc00], desc[UR4][R2.64+0x100], !P1 ;  /* 0x2cc001000215cfae */ /* 0x0001e8000c901d44 */
[----:B------:R0:W-:Y:S02]  /*10110*/  @!P4 LDGSTS.E.BYPASS.LTC128B.128 [R21+0x30c00], desc[UR4][R2.64+0x180], !P2 ;  /* 0x30c001800215cfae */ /* 0x0001e4000d101d44 */
[----:B0-----:R-:W-:Y:S05]  /*10120*/  WARPSYNC.COLLECTIVE R15, `(.L_x_9356) ;  /* 0x000000000f087348 */ /* 0x001fea0003c00000 */
[----:B------:R1:W2:Y:S02]  /*10130*/  SHFL.IDX P6, R14, R13, R12, R11 ;  /* 0x0000000c0d0e7389 */ /* 0x0002a400000c000b */
[----:B012---:R-:W-:Y:S01]  /*10140*/  ENDCOLLECTIVE ;  /* 0x000000000000791b */ /* 0x007fe20003800000 */
.L_x_9356:
[----:B------:R-:W-:Y:S02]  /*10150*/  IMAD.MOV.U32 R13, RZ, RZ, R5 ;  /* 0x000000ffff0d7224 */ /* 0x000fe400078e0005 */
[----:B------:R-:W-:-:S07]  /*10160*/  IMAD.MOV.U32 R6, RZ, RZ, R14 ;  /* 0x000000ffff067224 */ /* 0x000fce00078e000e */
[----:B------:R-:W-:Y:S05]  /*10170*/  WARPSYNC.COLLECTIVE R15, `(.L_x_9357) ;  /* 0x000000000f087348 */ /* 0x000fea0003c00000 */
[----:B------:R0:W1:Y:S02]  /*10180*/  SHFL.IDX P6, R14, R13, R12, R11 ;  /* 0x0000000c0d0e7389 */ /* 0x00006400000c000b */
[----:B01----:R-:W-:Y:S01]  /*10190*/  ENDCOLLECTIVE ;  /* 0x000000000000791b */ /* 0x003fe20003800000 */
.L_x_9357:
[----:B------:R-:W-:Y:S01]  /*101a0*/  ULDC.64 UR4, c[0x0][0x208] ;  /* 0x0000820000047ab9 */ /* 0x000fe20000000a00 */
[----:B------:R-:W-:Y:S02]  /*101b0*/  IMAD.MOV.U32 R13, RZ, RZ, R4 ;  /* 0x000000ffff0d7224 */ /* 0x000fe400078e0004 */
[----:B------:R-:W-:Y:S01]  /*101c0*/  IMAD.MOV.U32 R12, RZ, RZ, 0x7 ;  /* 0x00000007ff0c7424 */ /* 0x000fe200078e00ff */
[----:B------:R-:W-:-:S04]  /*101d0*/  @!P5 LEA R14, P6, R8, R14, 0x1 ;  /* 0x0000000e080ed211 */ /* 0x000fc800078c08ff */
[----:B------:R-:W-:Y:S01]  /*101e0*/  @!P5 MOV R2, R14 ;  /* 0x0000000e0002d202 */ /* 0x000fe20000000f00 */
[----:B------:R-:W-:-:S04]  /*101f0*/  @!P5 IMAD.X R7, RZ, RZ, R6, P6 ;  /* 0x000000ffff07d224 */ /* 0x000fc800030e0606 */
[----:B------:R-:W-:-:S05]  /*10200*/  @!P5 IMAD.MOV.U32 R3, RZ, RZ, R7 ;  /* 0x000000ffff03d224 */ /* 0x000fca00078e0007 */
        /* <DEDUP_REMOVED lines=10> */
.L_x_9358:
[----:B------:R-:W-:Y:S02]  /*102b0*/  IMAD.MOV.U32 R13, RZ, RZ, R5 ;  /* 0x000000ffff0d7224 */ /* 0x000fe400078e0005 */
[----:B------:R-:W-:-:S07]  /*102c0*/  IMAD.MOV.U32 R6, RZ, RZ, R14 ;  /* 0x000000ffff067224 */ /* 0x000fce00078e000e */
[----:B------:R-:W-:Y:S05]  /*102d0*/  WARPSYNC.COLLECTIVE R15, `(.L_x_9359) ;  /* 0x000000000f087348 */ /* 0x000fea0003c00000 */
[----:B------:R0:W1:Y:S02]  /*102e0*/  SHFL.IDX P6, R14, R13, R12, R11 ;  /* 0x0000000c0d0e7389 */ /* 0x00006400000c000b */
[----:B01----:R-:W-:Y:S01]  /*102f0*/  ENDCOLLECTIVE ;  /* 0x000000000000791b */ /* 0x003fe20003800000 */
.L_x_9359:
[----:B------:R-:W-:Y:S05]  /*10300*/  BRA `(.L_x_9360) ;  /* 0xffffffbc004c7947 */ /* 0x000fea000383ffff */
.L_x_9249:
[----:B0-----:R-:W-:-:S04]  /*10310*/  IMAD.U32 R3, RZ, RZ, UR38 ;  /* 0x00000026ff037e24 */ /* 0x001fc8000f8e00ff */
[----:B------:R0:W3:Y:S03]  /*10320*/  SYNCS.PHASECHK.TRANS64.TRYWAIT P0, [R3+URZ+0x32420], R2 ;  /* 0x03242002030075a7 */ /* 0x0000e6000800017f */
[----:B---3--:R-:W-:Y:S05]  /*10330*/  @!P0 NANOSLEEP.SYNCS 0x989680 ;  /* 0x009896800000895d */ /* 0x008fea0003900000 */
[----:B------:R-:W3:Y:S02]  /*10340*/  @!P0 SYNCS.PHASECHK.TRANS64 P0, [R3+URZ+0x32420], R2 ;  /* 0x03242002030085a7 */ /* 0x000ee4000800007f */
[----:B---3--:R-:W-:Y:S05]  /*10350*/  @!P0 BRA `(.L_x_9249) ;  /* 0xfffffffc00ec8947 */ /* 0x008fea000383ffff */
[----:B------:R-:W-:Y:S05]  /*10360*/  BRA `(.L_x_9361) ;  /* 0xffffffbc00c07947 */ /* 0x000fea000383ffff */
.L_x_9252:
[----:B0-----:R-:W-:-:S04]  /*10370*/  IMAD.U32 R3, RZ, RZ, UR38 ;  /* 0x00000026ff037e24 */ /* 0x001fc8000f8e00ff */
[----:B------:R0:W3:Y:S03]  /*10380*/  SYNCS.PHASECHK.TRANS64.TRYWAIT P0, [R3+URZ+0x32460], R2 ;  /* 0x03246002030075a7 */ /* 0x0000e6000800017f */
[----:B---3--:R-:W-:Y:S05]  /*10390*/  @!P0 NANOSLEEP.SYNCS 0x989680 ;  /* 0x009896800000895d */ /* 0x008fea0003900000 */
[----:B------:R-:W3:Y:S02]  /*103a0*/  @!P0 SYNCS.PHASECHK.TRANS64 P0, [R3+URZ+0x32460], R2 ;  /* 0x03246002030085a7 */ /* 0x000ee4000800007f */
[----:B---3--:R-:W-:Y:S05]  /*103b0*/  @!P0 BRA `(.L_x_9252) ;  /* 0xfffffffc00ec8947 */ /* 0x008fea000383ffff */
[----:B------:R-:W-:Y:S05]  /*103c0*/  BRA `(.L_x_9362) ;  /* 0xffffffbc00cc7947 */ /* 0x000fea000383ffff */
.L_x_9264:
[----:B-1----:R-:W-:-:S04]  /*103d0*/  IMAD.U32 R3, RZ, RZ, UR38 ;  /* 0x00000026ff037e24 */ /* 0x002fc8000f8e00ff */
[----:B------:R1:W3:Y:S03]  /*103e0*/  SYNCS.PHASECHK.TRANS64.TRYWAIT P0, [R3+URZ+0x32448], R2 ;  /* 0x03244802030075a7 */ /* 0x0002e6000800017f */
[----:B---3--:R-:W-:Y:S05]  /*103f0*/  @!P0 NANOSLEEP.SYNCS 0x989680 ;  /* 0x009896800000895d */ /* 0x008fea0003900000 */
[----:B------:R-:W3:Y:S02]  /*10400*/  @!P0 SYNCS.PHASECHK.TRANS64 P0, [R3+URZ+0x32448], R2 ;  /* 0x03244802030085a7 */ /* 0x000ee4000800007f */
[----:B---3--:R-:W-:Y:S05]  /*10410*/  @!P0 BRA `(.L_x_9264) ;  /* 0xfffffffc00ec8947 */ /* 0x008fea000383ffff */
[----:B------:R-:W-:Y:S05]  /*10420*/  BRA `(.L_x_9363) ;  /* 0xffffffc400cc7947 */ /* 0x000fea000383ffff */
.L_x_9269:
[----:B01----:R-:W-:-:S04]  /*10430*/  IMAD.U32 R3, RZ, RZ, UR38 ;  /* 0x00000026ff037e24 */ /* 0x003fc8000f8e00ff */
[----:B------:R0:W1:Y:S03]  /*10440*/  SYNCS.PHASECHK.TRANS64.TRYWAIT P0, [R3+URZ+0x32468], R2 ;  /* 0x03246802030075a7 */ /* 0x000066000800017f */
[----:B-1----:R-:W-:Y:S05]  /*10450*/  @!P0 NANOSLEEP.SYNCS 0x989680 ;  /* 0x009896800000895d */ /* 0x002fea0003900000 */
[----:B------:R-:W1:Y:S02]  /*10460*/  @!P0 SYNCS.PHASECHK.TRANS64 P0, [R3+URZ+0x32468], R2 ;  /* 0x03246802030085a7 */ /* 0x000e64000800007f */
[----:B-1----:R-:W-:Y:S05]  /*10470*/  @!P0 BRA `(.L_x_9269) ;  /* 0xfffffffc00ec8947 */ /* 0x002fea000383ffff */
[----:B------:R-:W-:Y:S05]  /*10480*/  BRA `(.L_x_9364) ;  /* 0xffffffc8002c7947 */ /* 0x000fea000383ffff */
.L_x_9280:
[----:B-1----:R-:W-:-:S04]  /*10490*/  MOV R3, UR38 ;  /* 0x0000002600037c02 */ /* 0x002fc80008000f00 */
[----:B------:R1:W3:Y:S03]  /*104a0*/  SYNCS.PHASECHK.TRANS64.TRYWAIT P0, [R3+URZ+0x32440], R2 ;  /* 0x03244002030075a7 */ /* 0x0002e6000800017f */
[----:B---3--:R-:W-:Y:S05]  /*104b0*/  @!P0 NANOSLEEP.SYNCS 0x989680 ;  /* 0x009896800000895d */ /* 0x008fea0003900000 */
[----:B------:R-:W3:Y:S02]  /*104c0*/  @!P0 SYNCS.PHASECHK.TRANS64 P0, [R3+URZ+0x32440], R2 ;  /* 0x03244002030085a7 */ /* 0x000ee4000800007f */
[----:B---3--:R-:W-:Y:S05]  /*104d0*/  @!P0 BRA `(.L_x_9280) ;  /* 0xfffffffc00ec8947 */ /* 0x008fea000383ffff */
[----:B------:R-:W-:Y:S05]  /*104e0*/  BRA `(.L_x_9365) ;  /* 0xffffffcc00ac7947 */ /* 0x000fea000383ffff */
.L_x_9285:
[----:B01----:R-:W-:-:S04]  /*104f0*/  IMAD.U32 R3, RZ, RZ, UR38 ;  /* 0x00000026ff037e24 */ /* 0x003fc8000f8e00ff */
[----:B------:R0:W1:Y:S03]  /*10500*/  SYNCS.PHASECHK.TRANS64.TRYWAIT P0, [R3+URZ+0x32460], R2 ;  /* 0x03246002030075a7 */ /* 0x000066000800017f */
[----:B-1----:R-:W-:Y:S05]  /*10510*/  @!P0 NANOSLEEP.SYNCS 0x989680 ;  /* 0x009896800000895d */ /* 0x002fea0003900000 */
[----:B------:R-:W1:Y:S02]  /*10520*/  @!P0 SYNCS.PHASECHK.TRANS64 P0, [R3+URZ+0x32460], R2 ;  /* 0x03246002030085a7 */ /* 0x000e64000800007f */
[----:B-1----:R-:W-:Y:S05]  /*10530*/  @!P0 BRA `(.L_x_9285) ;  /* 0xfffffffc00ec8947 */ /* 0x002fea000383ffff */
[----:B------:R-:W-:Y:S05]  /*10540*/  BRA `(.L_x_9366) ;  /* 0xffffffd000107947 */ /* 0x000fea000383ffff */
.L_x_9297:
[----:B-1----:R-:W-:-:S04]  /*10550*/  IMAD.U32 R3, RZ, RZ, UR38 ;  /* 0x00000026ff037e24 */ /* 0x002fc8000f8e00ff */
[----:B------:R1:W3:Y:S03]  /*10560*/  SYNCS.PHASECHK.TRANS64.TRYWAIT P0, [R3+URZ+0x32448], R2 ;  /* 0x03244802030075a7 */ /* 0x0002e6000800017f */
[----:B---3--:R-:W-:Y:S05]  /*10570*/  @!P0 NANOSLEEP.SYNCS 0x989680 ;  /* 0x009896800000895d */ /* 0x008fea0003900000 */
[----:B------:R-:W3:Y:S02]  /*10580*/  @!P0 SYNCS.PHASECHK.TRANS64 P0, [R3+URZ+0x32448], R2 ;  /* 0x03244802030085a7 */ /* 0x000ee4000800007f */
[----:B---3--:R-:W-:Y:S05]  /*10590*/  @!P0 BRA `(.L_x_9297) ;  /* 0xfffffffc00ec8947 */ /* 0x008fea000383ffff */
[----:B------:R-:W-:Y:S05]  /*105a0*/  BRA `(.L_x_9367) ;  /* 0xffffffd400987947 */ /* 0x000fea000383ffff */
.L_x_9302:
[----:B-1----:R-:W-:-:S04]  /*105b0*/  IMAD.U32 R3, RZ, RZ, UR38 ;  /* 0x00000026ff037e24 */ /* 0x002fc8000f8e00ff */
[----:B------:R1:W3:Y:S03]  /*105c0*/  SYNCS.PHASECHK.TRANS64.TRYWAIT P0, [R3+URZ+0x32468], R2 ;  /* 0x03246802030075a7 */ /* 0x0002e6000800017f */
[----:B---3--:R-:W-:Y:S05]  /*105d0*/  @!P0 NANOSLEEP.SYNCS 0x989680 ;  /* 0x009896800000895d */ /* 0x008fea0003900000 */
[----:B------:R-:W3:Y:S02]  /*105e0*/  @!P0 SYNCS.PHASECHK.TRANS64 P0, [R3+URZ+0x32468], R2 ;  /* 0x03246802030085a7 */ /* 0x000ee4000800007f */
[----:B---3--:R-:W-:Y:S05]  /*105f0*/  @!P0 BRA `(.L_x_9302) ;  /* 0xfffffffc00ec8947 */ /* 0x008fea000383ffff */
[----:B------:R-:W-:Y:S05]  /*10600*/  BRA `(.L_x_9368) ;  /* 0xffffffd400fc7947 */ /* 0x000fea000383ffff */
.L_x_9309:
[----:B0-----:R0:W1:Y:S02]  /*10610*/  SYNCS.PHASECHK.TRANS64.TRYWAIT P0, [R2+URZ+0x32420], R7 ;  /* 0x03242007020075a7 */ /* 0x001064000800017f */
[----:B-1----:R-:W-:Y:S05]  /*10620*/  @!P0 NANOSLEEP.SYNCS 0x989680 ;  /* 0x009896800000895d */ /* 0x002fea0003900000 */
[----:B------:R-:W1:Y:S02]  /*10630*/  @!P0 SYNCS.PHASECHK.TRANS64 P0, [R2+URZ+0x32420], R7 ;  /* 0x03242007020085a7 */ /* 0x000e64000800007f */
[----:B-1----:R-:W-:Y:S05]  /*10640*/  @!P0 BRA `(.L_x_9309) ;  /* 0xfffffffc00f08947 */ /* 0x002fea000383ffff */
[----:B------:R-:W-:Y:S05]  /*10650*/  BRA `(.L_x_9369) ;  /* 0xffffffdc00187947 */ /* 0x000fea000383ffff */
.L_x_9310:
        /* <DEDUP_REMOVED lines=9> */
[----:B--2---:R1:W2:Y:S02]  /*106f0*/  SHFL.IDX P6, R14, R13, R12, R11 ;  /* 0x0000000c0d0e7389 */ /* 0x0042a400000c000b */
[----:B012---:R-:W-:Y:S01]  /*10700*/  ENDCOLLECTIVE ;  /* 0x000000000000791b */ /* 0x007fe20003800000 */
.L_x_9371:
[----:B------:R-:W-:Y:S05]  /*10710*/  BSYNC B0 ;  /* 0x0000000000007941 */ /* 0x000fea0003800000 */
.L_x_9370:
[----:B------:R-:W-:Y:S05]  /*10720*/  BRA `(.L_x_9372) ;  /* 0xffffffd800fc7947 */ /* 0x000fea000383ffff */
.L_x_9311:
[----:B------:R-:W-:Y:S01]  /*10730*/  BSSY B0, `(.L_x_9373) ;  /* 0x0000006000007945 */ /* 0x000fe20003800000 */
[----:B------:R-:W-:-:S07]  /*10740*/  IMAD.MOV.U32 R15, RZ, RZ, -0x1 ;  /* 0xffffffffff0f7424 */ /* 0x000fce00078e00ff */
[----:B01----:R-:W-:Y:S05]  /*10750*/  WARPSYNC.COLLECTIVE R15, `(.L_x_9374) ;  /* 0x000000000f0c7348 */ /* 0x003fea0003c00000 */
[----:B------:R-:W-:Y:S02]  /*10760*/  ELECT P6, UR62, PT ;  /* 0x00000000003e782f */ /* 0x000fe400038c0000 */
[----:B------:R-:W-:Y:S01]  /*10770*/  MOV R14, UR62 ;  /* 0x0000003e000e7c02 */ /* 0x000fe20008000f00 */
[----:B01----:R-:W-:Y:S10]  /*10780*/  ENDCOLLECTIVE ;  /* 0x000000000000791b */ /* 0x003ff40003800000 */
.L_x_9374:
[----:B------:R-:W-:Y:S05]  /*10790*/  BSYNC B0 ;  /* 0x0000000000007941 */ /* 0x000fea0003800000 */
.L_x_9373:
[----:B------:R-:W-:Y:S05]  /*107a0*/  BRA `(.L_x_9375) ;  /* 0xffffffd800f07947 */ /* 0x000fea000383ffff */
.L_x_9313:
[----:B0-----:R0:W1:Y:S02]  /*107b0*/  SYNCS.PHASECHK.TRANS64.TRYWAIT P0, [R7+URZ], R4 ;  /* 0x00000004070075a7 */ /* 0x001064000800017f */
[----:B-1----:R-:W-:Y:S05]  /*107c0*/  @!P0 NANOSLEEP.SYNCS 0x989680 ;  /* 0x009896800000895d */ /* 0x002fea0003900000 */
[----:B------:R-:W1:Y:S02]  /*107d0*/  @!P0 SYNCS.PHASECHK.TRANS64 P0, [R7+URZ], R4 ;  /* 0x00000004070085a7 */ /* 0x000e64000800007f */
[----:B-1----:R-:W-:Y:S05]  /*107e0*/  @!P0 BRA `(.L_x_9313) ;  /* 0xfffffffc00f08947 */ /* 0x002fea000383ffff */
[----:B------:R-:W-:Y:S05]  /*107f0*/  BRA `(.L_x_9376) ;  /* 0xffffffdc002c7947 */ /* 0x000fea000383ffff */
.L_x_9314:
[----:B-1----:R1:W2:Y:S02]  /*10800*/  SYNCS.PHASECHK.TRANS64.TRYWAIT P0, [R5+URZ], R0 ;  /* 0x00000000050075a7 */ /* 0x0022a4000800017f */
[----:B--2---:R-:W-:Y:S05]  /*10810*/  @!P0 NANOSLEEP.SYNCS 0x989680 ;  /* 0x009896800000895d */ /* 0x004fea0003900000 */
[----:B------:R-:W2:Y:S02]  /*10820*/  @!P0 SYNCS.PHASECHK.TRANS64 P0, [R5+URZ], R0 ;  /* 0x00000000050085a7 */ /* 0x000ea4000800007f */
[----:B--2---:R-:W-:Y:S05]  /*10830*/  @!P0 BRA `(.L_x_9314) ;  /* 0xfffffffc00f08947 */ /* 0x004fea000383ffff */
[----:B------:R-:W-:Y:S05]  /*10840*/  BRA `(.L_x_9377) ;  /* 0xffffffdc00207947 */ /* 0x000fea000383ffff */
.L_x_9316:
[----:B-1----:R1:W2:Y:S02]  /*10850*/  SYNCS.PHASECHK.TRANS64.TRYWAIT P0, [R5+URZ], R4 ;  /* 0x00000004050075a7 */ /* 0x0022a4000800017f */
[----:B--2---:R-:W-:Y:S05]  /*10860*/  @!P0 NANOSLEEP.SYNCS 0x989680 ;  /* 0x009896800000895d */ /* 0x004fea0003900000 */
[----:B------:R-:W2:Y:S02]  /*10870*/  @!P0 SYNCS.PHASECHK.TRANS64 P0, [R5+URZ], R4 ;  /* 0x00000004050085a7 */ /* 0x000ea4000800007f */
[----:B--2---:R-:W-:Y:S05]  /*10880*/  @!P0 BRA `(.L_x_9316) ;  /* 0xfffffffc00f08947 */ /* 0x004fea000383ffff */
[----:B------:R-:W-:Y:S05]  /*10890*/  BRA `(.L_x_9378) ;  /* 0xffffffdc00247947 */ /* 0x000fea000383ffff */
.L_x_9379:
        /* <DEDUP_REMOVED lines=14> */
.L_x_15189:


//--------------------- .text._ZN7cutlass13device_kernelIN5flash11enable_sm90INS1_16FlashAttnFwdSm90INS1_25CollectiveMainloopFwdSm90ILi2EN4cute5tupleIJNS5_1CILi1EEES8_S8_EEENS6_IJNS7_ILi128EEENS7_ILi96EEENS7_ILi64EEEEEELi256ENS_10bfloat16_tEfNS_4arch4Sm90ELb0ELb0ELb1ELb1ELb0ELb0ELb0ELb1ELb0ELb1ELb1ELb0EEENS1_21CollectiveEpilogueFwdINS6_IJSA_NS7_ILi256EEESB_EEES9_SE_SG_Li256ELb1ELb1ELb1ELb0EEENS1_36VarlenDynamicPersistentTileSchedulerILi128ELi96ELi256ELi128ELb1ELb1ELb1ELb0ELb1ELb1EEEEEEEEEvNT_6ParamsE --------------------------
	.section	.text._ZN7cutlass13device_kernelIN5flash11enable_sm90INS1_16FlashAttnFwdSm90INS1_25CollectiveMainloopFwdSm90ILi2EN4cute5tupleIJNS5_1CILi1EEES8_S8_EEENS6_IJNS7_ILi128EEENS7_ILi96EEENS7_ILi64EEEEEELi256ENS_10bfloat16_tEfNS_4arch4Sm90ELb0ELb0ELb1ELb1ELb0ELb0ELb0ELb1ELb0ELb1ELb1ELb0EEENS1_21CollectiveEpilogueFwdINS6_IJSA_NS7_ILi256EEESB_EEES9_SE_SG_Li256ELb1ELb1ELb1ELb0EEENS1_36VarlenDynamicPersistentTileSchedulerILi128ELi96ELi256ELi128ELb1ELb1ELb1ELb0ELb1ELb1EEEEEEEEEvNT_6ParamsE,"ax",@progbits
	.align	128
.text._ZN7cutlass13device_kernelIN5flash11enable_sm90INS1_16FlashAttnFwdSm90INS1_25CollectiveMainloopFwdSm90ILi2EN4cute5tupleIJNS5_1CILi1EEES8_S8_EEENS6_IJNS7_ILi128EEENS7_ILi96EEENS7_ILi64EEEEEELi256ENS_10bfloat16_tEfNS_4arch4Sm90ELb0ELb0ELb1ELb1ELb0ELb0ELb0ELb1ELb0ELb1ELb1ELb0EEENS1_21CollectiveEpilogueFwdINS6_IJSA_NS7_ILi256EEESB_EEES9_SE_SG_Li256ELb1ELb1ELb1ELb0EEENS1_36VarlenDynamicPersistentTileSchedulerILi128ELi96ELi256ELi128ELb1ELb1ELb1ELb0ELb1ELb1EEEEEEEEEvNT_6ParamsE:
        .type           _ZN7cutlass13device_kernelIN5flash11enable_sm90INS1_16FlashAttnFwdSm90INS1_25CollectiveMainloopFwdSm90ILi2EN4cute5tupleIJNS5_1CILi1EEES8_S8_EEENS6_IJNS7_ILi128EEENS7_ILi96EEENS7_ILi64EEEEEELi256ENS_10bfloat16_tEfNS_4arch4Sm90ELb0ELb0ELb1ELb1ELb0ELb0ELb0ELb1ELb0ELb1ELb1ELb0EEENS1_21CollectiveEpilogueFwdINS6_IJSA_NS7_ILi256EEESB_EEES9_SE_SG_Li256ELb1ELb1ELb1ELb0EEENS1_36VarlenDynamicPersistentTileSchedulerILi128ELi96ELi256ELi128ELb1ELb1ELb1ELb0ELb1ELb1EEEEEEEEEvNT_6ParamsE,@function
        .size           _ZN7cutlass13device_kernelIN5flash11enable_sm90INS1_16FlashAttnFwdSm90INS1_25CollectiveMainloopFwdSm90ILi2EN4cute5tupleIJNS5_1CILi1EEES8_S8_EEENS6_IJNS7_ILi128EEENS7_ILi96EEENS7_ILi64EEEEEELi256ENS_10bfloat16_tEfNS_4arch4Sm90ELb0ELb0ELb1ELb1ELb0ELb0ELb0ELb1ELb0ELb1ELb1ELb0EEENS1_21CollectiveEpilogueFwdINS6_IJSA_NS7_ILi256EEESB_EEES9_SE_SG_Li256ELb1ELb1ELb1ELb0EEENS1_36VarlenDynamicPersistentTileSchedulerILi128ELi96ELi256ELi128ELb1ELb1ELb1ELb0ELb1ELb1EEEEEEEEEvNT_6ParamsE,(.L_x_15190 - _ZN7cutlass13device_kernelIN5flash11enable_sm90INS1_16FlashAttnFwdSm90INS1_25CollectiveMainloopFwdSm90ILi2EN4cute5tupleIJNS5_1CILi1EEES8_S8_EEENS6_IJNS7_ILi128EEENS7_ILi96EEENS7_ILi64EEEEEELi256ENS_10bfloat16_tEfNS_4arch4Sm90ELb0ELb0ELb1ELb1ELb0ELb0ELb0ELb1ELb0ELb1ELb1ELb0EEENS1_21CollectiveEpilogueFwdINS6_IJSA_NS7_ILi256EEESB_EEES9_SE_SG_Li256ELb1ELb1ELb1ELb0EEENS1_36VarlenDynamicPersistentTileSchedulerILi128ELi96ELi256ELi128ELb1ELb1ELb1ELb0ELb1ELb1EEEEEEEEEvNT_6ParamsE)
        .other          _ZN7cutlass13device_kernelIN5flash11enable_sm90INS1_16FlashAttnFwdSm90INS1_25CollectiveMainloopFwdSm90ILi2EN4cute5tupleIJNS5_1CILi1EEES8_S8_EEENS6_IJNS7_ILi128EEENS7_ILi96EEENS7_ILi64EEEEEELi256ENS_10bfloat16_tEfNS_4arch4Sm90ELb0ELb0ELb1ELb1ELb0ELb0ELb0ELb1ELb0ELb1ELb1ELb0EEENS1_21CollectiveEpilogueFwdINS6_IJSA_NS7_ILi256EEESB_EEES9_SE_SG_Li256ELb1ELb1ELb1ELb0EEENS1_36VarlenDynamicPersistentTileSchedulerILi128ELi96ELi256ELi128ELb1ELb1ELb1ELb0ELb1ELb1EEEEEEEEEvNT_6ParamsE,@"STO_CUDA_ENTRY STV_DEFAULT"
_ZN7cutlass13device_kernelIN5flash11enable_sm90INS1_16FlashAttnFwdSm90INS1_25CollectiveMainloopFwdSm90ILi2EN4cute5tupleIJNS5_1CILi1EEES8_S8_EEENS6_IJNS7_ILi128EEENS7_ILi96EEENS7_ILi64EEEEEELi256ENS_10bfloat16_tEfNS_4arch4Sm90ELb0ELb0ELb1ELb1ELb0ELb0ELb0ELb1ELb0ELb1ELb1ELb0EEENS1_21CollectiveEpilogueFwdINS6_IJSA_NS7_ILi256EEESB_EEES9_SE_SG_Li256ELb1ELb1ELb1ELb0EEENS1_36VarlenDynamicPersistentTileSchedulerILi128ELi96ELi256ELi128ELb1ELb1ELb1ELb0ELb1ELb1EEEEEEEEEvNT_6ParamsE:
        /* <DEDUP_REMOVED lines=18> */
.L_x_9381:
[----:B------:R-:W-:Y:S05]  /*0120*/  BSYNC B0 ;  /* 0x0000000000007941 */ /* 0x000fea0003800000 */
.L_x_9380:
        /* <DEDUP_REMOVED lines=41> */
.L_x_9382:
        /* <DEDUP_REMOVED lines=22> */
.L_x_9383:
        /* <DEDUP_REMOVED lines=18> */
.L_x_9384:
        /* <DEDUP_REMOVED lines=22> */
.L_x_9385:
        /* <DEDUP_REMOVED lines=22> */
.L_x_9386:
[----:B------:R-:W-:Y:S01]  /*0900*/  PLOP3.LUT P0, PT, PT, PT, UP0, 0x80, 0x0 ;  /* 0x000000000000781c */ /* 0x000fe20003f0f008 */
[----:B------:R-:W-:Y:S01]  /*0910*/  UMOV UR36, 0x1 ;  /* 0x0000000100247882 */ /* 0x000fe20000000000 */
[----:B------:R-:W-:Y:S01]  /*0920*/  NOP ;  /* 0x0000000000007918 */ /* 0x000fe20000000000 */
[----:B------:R-:W-:Y:S01]  /*0930*/  USEL UR36, UR36, 0x2, !UP0 ;  /* 0x0000000224247887 */ /* 0x000fe2000c000000 */
[----:B------:R-:W-:Y:S01]  /*0940*/  ULDC.64 UR40, c[0x0][0x208] ;  /* 0x0000820000287ab9 */ /* 0x000fe20000000a00 */
[----:B012-4-:R-:W-:Y:S08]  /*0950*/  BAR.SYNC.DEFER_BLOCKING 0x0 ;  /* 0x0000000000007b1d */ /* 0x017ff00000010000 */
[----:B------:R-:W-:Y:S05]  /*0960*/  @!P0 BRA `(.L_x_9387) ;  /* 0x000000a800e88947 */ /* 0x000fea0003800000 */
.L_x_9388:
[----:B------:R-:W-:-:S08]  /*0970*/  NOP ;  /* 0x0000000000007918 */ /* 0x000fd00000000000 */
[----:B------:R-:W0:Y:S02]  /*0980*/  USETMAXREG.TRY_ALLOC.CTAPOOL UP0, 0xf0 ;  /* 0x000000f0000079c8 */ /* 0x000e240008000600 */
[----:B0-----:R-:W-:-:S13]  /*0990*/  PLOP3.LUT P0, PT, PT, PT, UP0, 0x80, 0x0 ;  /* 0x000000000000781c */ /* 0x001fda0003f0f008 */
[----:B------:R-:W-:Y:S05]  /*09a0*/  @!P0 BRA `(.L_x_9388) ;  /* 0xfffffffc00f08947 */ /* 0x000fea000383ffff */
[----:B------:R-:W-:Y:S01]  /*09b0*/  SHF.R.U32.HI R0, RZ, 0x7, R6 ;  /* 0x00000007ff007819 */ /* 0x000fe20000011606 */
[----:B------:R-:W0:Y:S08]  /*09c0*/  S2UR UR5, SR_CgaCtaId ;  /* 0x00000000000579c3 */ /* 0x000e300000008800 */
[----:B------:R-:W-:Y:S06]  /*09d0*/  BAR.ARV 0x8, 0x180 ;  /* 0x0206000000007b1d */ /* 0x000fec0000002000 */
[----:B------:R-:W-:Y:S01]  /*09e0*/  ISETP.NE.AND P0, PT, R0, 0x1, PT ;  /* 0x000000010000780c */ /* 0x000fe20003f05270 */
[----:B------:R-:W-:-:S12]  /*09f0*/  UMOV UR4, 0x400 ;  /* 0x0000040000047882 */ /* 0x000fd80000000000 */
[----:B------:R-:W-:Y:S06]  /*0a00*/  @!P0 BAR.ARV 0x9, 0x100 ;  /* 0x0244000000008b1d */ /* 0x000fec0000002000 */
[----:B0-----:R-:W-:Y:S02]  /*0a10*/  ULEA UR4, UR5, UR4, 0x18 ;  /* 0x0000000405047291 */ /* 0x001fe4000f8ec03f */
[----:B------:R-:W-:Y:S07]  /*0a20*/  BAR.SYNC.DEFER_BLOCKING 0x5, 0x180 ;  /* 0x0146000000007b1d */ /* 0x000fee0000010000 */
[----:B------:R-:W0:Y:S01]  /*0a30*/  LDS.128 R8, [UR4+0x228d0] ;  /* 0x0228d004ff087984 */ /* 0x000e220008000c00 */
[----:B------:R-:W-:Y:S01]  /*0a40*/  ULDC UR4, c[0x0][0xc3c] ;  /* 0x00030f0000047ab9 */ /* 0x000fe20000000800 */
[----:B------:R-:W-:Y:S06]  /*0a50*/  BAR.ARV 0x4, 0x180 ;  /* 0x0106000000007b1d */ /* 0x000fec0000002000 */
[----:B0-----:R-:W-:-:S13]  /*0a60*/  ISETP.GE.AND P0, PT, R11, UR4, PT ;  /* 0x000000040b007c0c */ /* 0x001fda000bf06270 */
[----:B------:R-:W-:Y:S05]  /*0a70*/  @P0 EXIT ;  /* 0x000000000000094d */ /* 0x000fea0003800000 */
[----:B------:R-:W-:Y:S01]  /*0a80*/  VIADD R6, R6, 0xffffff80 ;  /* 0xffffff8006067836 */ /* 0x000fe20000000000 */
[----:B------:R-:W-:Y:S01]  /*0a90*/  R2UR UR5, R9 ;  /* 0x00000000090572ca */ /* 0x000fe200000e0000 */
[----:B------:R-:W-:Y:S01]  /*0aa0*/  ULOP3.LUT UR49, UR36, 0x1, URZ, 0xfc, !UPT ;  /* 0x0000000124317892 */ /* 0x000fe2000f8efc3f */
        /* <DEDUP_REMOVED lines=8> */
[----:B------:R-:W-:Y:S02]  /*0b30*/  LOP3.LUT R5, R0, 0xffffff80, RZ, 0xc0, !PT ;  /* 0xffffff8000057812 */ /* 0x000fe400078ec0ff */
[CC--:B------:R-:W-:Y:S01]  /*0b40*/  LEA.HI R4, R3.reuse, R6.reuse, RZ, 0x2 ;  /* 0x0000000603047211 */ /* 0x0c0fe200078f10ff */
[----:B------:R-:W-:Y:S01]  /*0b50*/  IMAD.SHL.U32 R7, R2, 0x20, RZ ;  /* 0x0000002002077824 */ /* 0x000fe200078e00ff */
[----:B------:R-:W-:Y:S01]  /*0b60*/  LEA.HI R3, R3, R6, RZ, 0x4 ;  /* 0x0000000603037211 */ /* 0x000fe200078f20ff */
[----:B------:R-:W-:Y:S01]  /*0b70*/  IMAD.IADD R222, R6, 0x1, -R5 ;  /* 0x0000000106de7824 */ /* 0x000fe200078e0a05 */
[----:B------:R-:W-:Y:S02]  /*0b80*/  LOP3.LUT R13, R4, 0xfffffffc, RZ, 0xc0, !PT ;  /* 0xfffffffc040d7812 */ /* 0x000fe400078ec0ff */
[----:B------:R-:W-:Y:S02]  /*0b90*/  SHF.R.S32.HI R2, RZ, 0x4, R3 ;  /* 0x00000004ff027819 */ /* 0x000fe40000011403 */
[----:B------:R-:W-:Y:S01]  /*0ba0*/  SHF.R.S32.HI R9, RZ, 0x1f, R222 ;  /* 0x0000001fff097819 */ /* 0x000fe200000114de */
[----:B------:R-:W-:Y:S01]  /*0bb0*/  IMAD.IADD R13, R6, 0x1, -R13 ;  /* 0x00000001060d7824 */ /* 0x000fe200078e0a0d */
[----:B------:R-:W-:-:S02]  /*0bc0*/  LOP3.LUT R5, R3, 0x3fffff0, RZ, 0xc0, !PT ;  /* 0x03fffff003057812 */ /* 0x000fc400078ec0ff */
[----:B------:R-:W-:Y:S02]  /*0bd0*/  LEA.HI R8, R9, R222, RZ, 0x2 ;  /* 0x000000de09087211 */ /* 0x000fe400078f10ff */
[----:B------:R-:W-:Y:S01]  /*0be0*/  LEA.HI R4, R3, R2, RZ, 0x1 ;  /* 0x0000000203047211 */ /* 0x000fe200078f08ff */
[----:B------:R-:W-:Y:S01]  /*0bf0*/  IMAD.IADD R5, R6, 0x1, -R5 ;  /* 0x0000000106057824 */ /* 0x000fe200078e0a05 */
[--C-:B------:R-:W-:Y:S02]  /*0c00*/  SHF.R.S32.HI R10, RZ, 0x2, R8.reuse ;  /* 0x00000002ff0a7819 */ /* 0x100fe40000011408 */
[----:B------:R-:W-:Y:S02]  /*0c10*/  SHF.R.S32.HI R11, RZ, 0x1f, R8 ;  /* 0x0000001fff0b7819 */ /* 0x000fe40000011408 */
[----:B------:R-:W-:Y:S02]  /*0c20*/  SHF.R.S32.HI R3, RZ, 0x7, R0 ;  /* 0x00000007ff037819 */ /* 0x000fe40000011400 */
[----:B------:R-:W-:-:S02]  /*0c30*/  LEA.HI R11, R11, R10, RZ, 0x3 ;  /* 0x0000000a0b0b7211 */ /* 0x000fc400078f18ff */
[----:B------:R-:W-:Y:S02]  /*0c40*/  LOP3.LUT R6, R7, 0xfffffc00, RZ, 0xc0, !PT ;  /* 0xfffffc0007067812 */ /* 0x000fe400078ec0ff */
[----:B------:R-:W-:Y:S02]  /*0c50*/  LOP3.LUT R7, R4, 0x1ffffffe, RZ, 0xc0, !PT ;  /* 0x1ffffffe04077812 */ /* 0x000fe400078ec0ff */
[----:B------:R-:W-:Y:S01]  /*0c60*/  LOP3.LUT R11, R11, 0xfffffff8, RZ, 0xc0, !PT ;  /* 0xfffffff80b0b7812 */ /* 0x000fe200078ec0ff */
[----:B------:R-:W-:Y:S01]  /*0c70*/  IMAD R6, R5, 0x40, R6 ;  /* 0x0000004005067824 */ /* 0x000fe200078e0206 */
[----:B------:R-:W-:Y:S01]  /*0c80*/  LEA.HI R0, R0, R3, RZ, 0x1 ;  /* 0x0000000300007211 */ /* 0x000fe200078f08ff */
[----:B------:R-:W-:Y:S01]  /*0c90*/  IMAD.IADD R7, R2, 0x1, -R7 ;  /* 0x0000000102077824 */ /* 0x000fe200078e0a07 */
[----:B------:R-:W-:Y:S01]  /*0ca0*/  LEA.HI R9, R9, R222, RZ, 0x5 ;  /* 0x000000de09097211 */ /* 0x000fe200078f28ff */
[----:B------:R-:W-:Y:S01]  /*0cb0*/  IMAD.IADD R10, R10, 0x1, -R11 ;  /* 0x000000010a0a7824 */ /* 0x000fe200078e0a0b */
[----:B------:R-:W-:-:S02]  /*0cc0*/  LOP3.LUT R0, R0, 0x3fffffe, RZ, 0xc0, !PT ;  /* 0x03fffffe00007812 */ /* 0x000fc400078ec0ff */
[----:B------:R-:W-:Y:S02]  /*0cd0*/  SHF.R.S32.HI R9, RZ, 0x5, R9 ;  /* 0x00000005ff097819 */ /* 0x000fe40000011409 */
[----:B------:R-:W-:Y:S01]  /*0ce0*/  LEA.HI R2, R13, R13, RZ, 0x1 ;  /* 0x0000000d0d027211 */ /* 0x000fe200078f08ff */
[----:B------:R-:W-:Y:S01]  /*0cf0*/  IMAD.IADD R0, R3, 0x1, -R0 ;  /* 0x0000000103007824 */ /* 0x000fe200078e0a00 */
[----:B------:R-:W-:Y:S01]  /*0d00*/  LOP3.LUT R5, R8, 0x7ffffffc, RZ, 0xc0, !PT ;  /* 0x7ffffffc08057812 */ /* 0x000fe200078ec0ff */
[----:B------:R-:W-:Y:S01]  /*0d10*/  IMAD R9, R9, 0x10, R10 ;  /* 0x0000001009097824 */ /* 0x000fe200078e020a */
[----:B------:R-:W-:Y:S01]  /*0d20*/  LOP3.LUT R2, R2, 0x1ffffffe, RZ, 0xc0, !PT ;  /* 0x1ffffffe02027812 */ /* 0x000fe200078ec0ff */
[----:B------:R-:W-:Y:S02]  /*0d30*/  IMAD R3, R7, 0x8, R6 ;  /* 0x0000000807037824 */ /* 0x000fe400078e0206 */
[----:B------:R-:W-:Y:S02]  /*0d40*/  IMAD R0, R0, 0x40, R9 ;  /* 0x0000004000007824 */ /* 0x000fe400078e0209 */
[----:B------:R-:W-:Y:S01]  /*0d50*/  IMAD.IADD R13, R13, 0x1, -R2 ;  /* 0x000000010d0d7824 */ /* 0x000fe200078e0a02 */
[----:B------:R-:W-:Y:S01]  /*0d60*/  STL [R1+0x38], R3 ;  /* 0x0000380301007387 */ /* 0x000fe20000100800 */
[----:B------:R-:W-:-:S03]  /*0d70*/  IMAD.IADD R5, R222, 0x1, -R5 ;  /* 0x00000001de057824 */ /* 0x000fc600078e0a05 */
[----:B------:R0:W-:Y:S01]  /*0d80*/  STL [R1+0x30], R0 ;  /* 0x0000300001007387 */ /* 0x0001e20000100800 */
[----:B------:R-:W-:-:S04]  /*0d90*/  IMAD.SHL.U32 R2, R5, 0x2, RZ ;  /* 0x0000000205027824 */ /* 0x000fc800078e00ff */
[C---:B------:R-:W-:Y:S02]  /*0da0*/  VIADD R221, R2.reuse, 0x8 ;  /* 0x0000000802dd7836 */ /* 0x040fe40000000000 */
[C---:B------:R-:W-:Y:S02]  /*0db0*/  VIADD R220, R2.reuse, 0x10 ;  /* 0x0000001002dc7836 */ /* 0x040fe40000000000 */
[C---:B------:R-:W-:Y:S01]  /*0dc0*/  VIADD R219, R2.reuse, 0x18 ;  /* 0x0000001802db7836 */ /* 0x040fe20000000000 */
[----:B------:R-:W-:Y:S01]  /*0dd0*/  SHF.R.S32.HI R5, RZ, 0x1f, R221 ;  /* 0x0000001fff057819 */ /* 0x000fe200000114dd */
[----:B0-----:R-:W-:Y:S01]  /*0de0*/  IMAD R0, R13, 0x8, R0 ;  /* 0x000000080d007824 */ /* 0x001fe200078e0200 */
[----:B------:R-:W-:Y:S01]  /*0df0*/  SHF.R.S32.HI R4, RZ, 0x1f, R220 ;  /* 0x0000001fff047819 */ /* 0x000fe200000114dc */
        /* <DEDUP_REMOVED lines=50> */
[----:B0-----:R-:W-:-:S07]  /*1120*/  SHF.R.S32.HI R223, RZ, 0x1f, R17 ;  /* 0x0000001fffdf7819 */ /* 0x001fce0000011411 */
.L_x_9434:
[----:B------:R-:W-:Y:S01]  /*1130*/  ULDC.64 UR8, c[0x0][0xc88] ;  /* 0x0003220000087ab9 */ /* 0x000fe20000000a00 */
[----:B------:R-:W-:Y:S01]  /*1140*/  ULDC.64 UR10, c[0x0][0xa20] ;  /* 0x00028800000a7ab9 */ /* 0x000fe20000000a00 */
[----:B------:R-:W-:Y:S01]  /*1150*/  UIMAD.WIDE UR8, UR7, 0x4, UR8 ;  /* 0x00000004070878a5 */ /* 0x000fe2000f8e0208 */
[----:B------:R-:W-:-:S05]  /*1160*/  ULDC UR4, c[0x0][0x424] ;  /* 0x0001090000047ab9 */ /* 0x000fca0000000800 */
[----:B012---:R-:W-:Y:S02]  /*1170*/  IMAD.U32 R4, RZ, RZ, UR8 ;  /* 0x00000008ff047e24 */ /* 0x007fe4000f8e00ff */
[----:B---3--:R-:W-:Y:S01]  /*1180*/  IMAD.U32 R5, RZ, RZ, UR9 ;  /* 0x00000009ff057e24 */ /* 0x008fe2000f8e00ff */
[----:B------:R-:W-:-:S04]  /*1190*/  ULDC.64 UR8, c[0x0][0xa28] ;  /* 0x00028a0000087ab9 */ /* 0x000fc80000000a00 */
[----:B------:R-:W2:Y:S01]  /*11a0*/  LDG.E R4, desc[UR40][R4.64] ;  /* 0x0000002804047981 */ /* 0x000ea2000c1e1900 */
[----:B------:R-:W-:Y:S02]  /*11b0*/  UISETP.NE.U32.AND UP0, UPT, UR8, URZ, UPT ;  /* 0x0000003f0800728c */ /* 0x000fe4000bf05070 */
        /* <DEDUP_REMOVED lines=14> */
[----:B----4-:R-:W-:-:S03]  /*12a0*/  IMAD.U32 R6, RZ, RZ, UR10 ;  /* 0x0000000aff067e24 */ /* 0x010fc6000f8e00ff */
[----:B------:R-:W-:Y:S01]  /*12b0*/  IMAD.U32 R7, RZ, RZ, UR11 ;  /* 0x0000000bff077e24 */ /* 0x000fe2000f8e00ff */
[----:B------:R-:W2:Y:S04]  /*12c0*/  @P0 LDG.E R4, desc[UR40][R4.64] ;  /* 0x0000002804040981 */ /* 0x000ea8000c1e1900 */
[----:B------:R-:W3:Y:S01]  /*12d0*/  @P1 LDG.E R6, desc[UR40][R6.64] ;  /* 0x0000002806061981 */ /* 0x000ee2000c1e1900 */
[----:B------:R-:W-:Y:S01]  /*12e0*/  UISETP.NE.U32.AND UP0, UPT, UR8, URZ, UPT ;  /* 0x0000003f0800728c */ /* 0x000fe2000bf05070 */
[----:B------:R-:W-:Y:S01]  /*12f0*/  UMOV UR44, UR5 ;  /* 0x00000005002c7c82 */ /* 0x000fe20008000000 */
[----:B------:R-:W-:Y:S02]  /*1300*/  ULDC UR5, c[0x0][0x2f0] ;  /* 0x0000bc0000057ab9 */ /* 0x000fe40000000800 */
[----:B------:R-:W-:Y:S01]  /*1310*/  UISETP.NE.AND.EX UP0, UPT, UR9, URZ, UPT, UP0 ;  /* 0x0000003f0900728c */ /* 0x000fe2000bf05300 */
[----:B------:R-:W-:Y:S01]  /*1320*/  UMOV UR51, URZ ;  /* 0x0000003f00337c82 */ /* 0x000fe20008000000 */
[----:B------:R-:W-:-:S02]  /*1330*/  ULOP3.LUT UR43, UR6, 0xffff, URZ, 0xc0, !UPT ;  /* 0x0000ffff062b7892 */ /* 0x000fc4000f8ec03f */
[----:B------:R-:W-:Y:S02]  /*1340*/  USEL UR4, UR4, 0x1, UP0 ;  /* 0x0000000104047887 */ /* 0x000fe40008000000 */
[----:B------:R-:W-:Y:S02]  /*1350*/  ULOP3.LUT UR7, UR6, 0xff0000, URZ, 0xc0, !UPT ;  /* 0x00ff000006077892 */ /* 0x000fe4000f8ec03f */
[----:B------:R-:W-:Y:S02]  /*1360*/  UIMAD UR4, UR4, UR5, URZ ;  /* 0x00000005040472a4 */ /* 0x000fe4000f8e023f */
[----:B------:R-:W-:Y:S01]  /*1370*/  ULOP3.LUT UR6, UR6, 0xff000000, URZ, 0xc0, !UPT ;  /* 0xff00000006067892 */ /* 0x000fe2000f8ec03f */
[----:B--2---:R-:W-:-:S04]  /*1380*/  @P0 R2UR UR51, R4 ;  /* 0x00000000043302ca */ /* 0x004fc800000e0000 */
        /* <DEDUP_REMOVED lines=15> */
.L_x_9389:
[----:B------:R-:W-:Y:S02]  /*1480*/  UIADD3 UR51, -UR51, UR4, URZ ;  /* 0x0000000433337290 */ /* 0x000fe4000fffe13f */
[----:B------:R-:W-:Y:S02]  /*1490*/  USHF.R.U32.HI UR6, URZ, 0x8, UR6 ;  /* 0x000000083f067899 */ /* 0x000fe40008011606 */
[----:B------:R-:W-:Y:S02]  /*14a0*/  UISETP.GE.AND UP0, UPT, UR51, 0x1, UPT ;  /* 0x000000013300788c */ /* 0x000fe4000bf06270 */
[----:B------:R-:W-:Y:S02]  /*14b0*/  UIADD3 UR4, UR51, 0x5f, URZ ;  /* 0x0000005f33047890 */ /* 0x000fe4000fffe03f */
[----:B------:R-:W-:Y:S02]  /*14c0*/  ULEA.HI UR7, UR7, UR6, URZ, 0x10 ;  /* 0x0000000607077291 */ /* 0x000fe4000f8f803f */
[----:B------:R-:W-:Y:S01]  /*14d0*/  PLOP3.LUT P0, PT, PT, PT, UP0, 0x80, 0x0 ;  /* 0x000000000000781c */ /* 0x000fe20003f0f008 */
[----:B------:R-:W-:-:S02]  /*14e0*/  UIMAD.WIDE UR4, UR4, 0x2aaaaaab, URZ ;  /* 0x2aaaaaab040478a5 */ /* 0x000fc4000f8e023f */
[----:B------:R-:W-:Y:S02]  /*14f0*/  ULOP3.LUT UR42, UR7, 0xff, URZ, 0xc0, !UPT ;  /* 0x000000ff072a7892 */ /* 0x000fe4000f8ec03f */
[----:B------:R-:W-:Y:S02]  /*1500*/  USHF.R.U32.HI UR6, URZ, 0x1f, UR5 ;  /* 0x0000001f3f067899 */ /* 0x000fe40008011605 */
[----:B------:R-:W-:Y:S01]  /*1510*/  USHF.R.U32.HI UR39, URZ, 0x10, UR7 ;  /* 0x000000103f277899 */ /* 0x000fe20008011607 */
[----:B------:R-:W-:Y:S01]  /*1520*/  UMOV UR4, URZ ;  /* 0x0000003f00047c82 */ /* 0x000fe20008000000 */
[----:B------:R-:W-:-:S04]  /*1530*/  ULEA.HI.SX32 UR9, UR5, UR6, 0x1c ;  /* 0x0000000605097291 */ /* 0x000fc8000f8fe23f */
[----:B------:R-:W-:Y:S08]  /*1540*/  @!P0 BRA `(.L_x_9390) ;  /* 0x0000000000908947 */ /* 0x000ff00003800000 */
[----:B------:R-:W-:Y:S01]  /*1550*/  UISETP.NE.AND UP0, UPT, UR39, URZ, UPT ;  /* 0x0000003f2700728c */ /* 0x000fe2000bf05270 */
[----:B------:R-:W-:-:S03]  /*1560*/  ULDC UR4, c[0x0][0x9f0] ;  /* 0x00027c0000047ab9 */ /* 0x000fc60000000800 */
[----:B------:R-:W-:-:S03]  /*1570*/  USEL UR10, UR39, UR4, UP0 ;  /* 0x00000004270a7287 */ /* 0x000fc60008000000 */
[----:B------:R-:W-:Y:S01]  /*1580*/  UMOV UR4, URZ ;  /* 0x0000003f00047c82 */ /* 0x000fe20008000000 */
[----:B------:R-:W-:Y:S02]  /*1590*/  UIADD3 UR6, UR9, -0x1, UR10 ;  /* 0xffffffff09067890 */ /* 0x000fe4000fffe00a */
[----:B------:R-:W-:-:S04]  /*15a0*/  IMAD.U32 R4, RZ, RZ, UR10 ;  /* 0x0000000aff047e24 */ /* 0x000fc8000f8e00ff */
[----:B------:R-:W-:Y:S01]  /*15b0*/  IMAD.U32 R5, RZ, RZ, UR6 ;  /* 0x00000006ff057e24 */ /* 0x000fe2000f8e00ff */
[-C--:B------:R-:W-:Y:S01]  /*15c0*/  IABS R0, R4.reuse ;  /* 0x0000000400007213 */ /* 0x080fe20000000000 */
[----:B------:R-:W-:Y:S01]  /*15d0*/  ULOP3.LUT UR6, UR6, UR10, URZ, 0x3c, !UPT ;  /* 0x0000000a06067292 */ /* 0x000fe2000f8e3c3f */
[----:B------:R-:W-:Y:S02]  /*15e0*/  IABS R6, R4 ;  /* 0x0000000400067213 */ /* 0x000fe40000000000 */
        /* <DEDUP_REMOVED lines=26> */
.L_x_9390:
[----:B------:R-:W-:Y:S01]  /*1790*/  UIMAD UR38, UR42, UR4, URZ ;  /* 0x000000042a2672a4 */ /* 0x000fe2000f8e023f */
[----:B------:R-:W-:Y:S01]  /*17a0*/  IMAD.U32 R0, RZ, RZ, UR9 ;  /* 0x00000009ff007e24 */ /* 0x000fe2000f8e00ff */
[----:B------:R-:W-:Y:S01]  /*17b0*/  PLOP3.LUT P0, PT, PT, PT, PT, 0x80, 0x0 ;  /* 0x000000000000781c */ /* 0x000fe20003f0f070 */
[----:B------:R-:W-:Y:S01]  /*17c0*/  IMAD.U32 R3, RZ, RZ, UR4 ;  /* 0x00000004ff037e24 */ /* 0x000fe2000f8e00ff */
[----:B------:R-:W-:Y:S01]  /*17d0*/  CS2R R150, SRZ ;  /* 0x0000000000967805 */ /* 0x000fe2000001ff00 */
[----:B------:R-:W-:Y:S01]  /*17e0*/  IMAD.MOV.U32 R6, RZ, RZ, RZ ;  /* 0x000000ffff067224 */ /* 0x000fe200078e00ff */
[----:B------:R-:W-:Y:S01]  /*17f0*/  CS2R R148, SRZ ;  /* 0x0000000000947805 */ /* 0x000fe2000001ff00 */
[----:B------:R-:W-:Y:S01]  /*1800*/  IMAD.MOV.U32 R5, RZ, RZ, RZ ;  /* 0x000000ffff057224 */ /* 0x000fe200078e00ff */
[----:B------:R-:W-:Y:S02]  /*1810*/  VIADDMNMX R0, R3, UR38, R0, PT ;  /* 0x0000002603007c46 */ /* 0x000fe4000b800100 */
[----:B------:R-:W-:-:S02]  /*1820*/  CS2R R146, SRZ ;  /* 0x0000000000927805 */ /* 0x000fc4000001ff00 */
[----:B------:R-:W-:Y:S02]  /*1830*/  CS2R R144, SRZ ;  /* 0x0000000000907805 */ /* 0x000fe4000001ff00 */
[----:B------:R-:W-:Y:S02]  /*1840*/  CS2R R142, SRZ ;  /* 0x00000000008e7805 */ /* 0x000fe4000001ff00 */
[----:B------:R-:W-:Y:S02]  /*1850*/  R2UR UR50, R0 ;  /* 0x00000000003272ca */ /* 0x000fe400000e0000 */
        /* <DEDUP_REMOVED lines=12> */
[----:B------:R-:W-:Y:S01]  /*1920*/  UISETP.GT.AND UP0, UPT, UR50, UR38, UPT ;  /* 0x000000263200728c */ /* 0x000fe2000bf04270 */
[----:B------:R-:W-:Y:S02]  /*1930*/  CS2R R116, SRZ ;  /* 0x0000000000747805 */ /* 0x000fe4000001ff00 */
[----:B------:R-:W-:Y:S02]  /*1940*/  CS2R R114, SRZ ;  /* 0x0000000000727805 */ /* 0x000fe4000001ff00 */
[----:B------:R-:W-:-:S02]  /*1950*/  CS2R R112, SRZ ;  /* 0x0000000000707805 */ /* 0x000fc4000001ff00 */
[----:B------:R-:W-:Y:S02]  /*1960*/  CS2R R110, SRZ ;  /* 0x00000000006e7805 */ /* 0x000fe4000001ff00 */
[----:B------:R-:W-:Y:S02]  /*1970*/  CS2R R108, SRZ ;  /* 0x00000000006c7805 */ /* 0x000fe4000001ff00 */
[----:B------:R-:W-:Y:S02]  /*1980*/  PLOP3.LUT P1, PT, PT, PT, UP0, 0x80, 0x0 ;  /* 0x000000000000781c */ /* 0x000fe40003f2f008 */
        /* <DEDUP_REMOVED lines=42> */
[----:B------:R-:W-:Y:S06]  /*1c30*/  @!P1 BRA `(.L_x_9391) ;  /* 0x0000005000449947 */ /* 0x000fec0003800000 */
[----:B------:R-:W0:Y:S01]  /*1c40*/  S2R R0, SR_TID.X ;  /* 0x0000000000007919 */ /* 0x000e220000002100 */
[----:B------:R-:W1:Y:S01]  /*1c50*/  S2UR UR7, SR_CgaCtaId ;  /* 0x00000000000779c3 */ /* 0x000e620000008800 */
[----:B------:R-:W-:Y:S02]  /*1c60*/  UMOV UR6, 0x400 ;  /* 0x0000040000067882 */ /* 0x000fe40000000000 */
[----:B-1----:R-:W-:-:S04]  /*1c70*/  ULEA UR6, UR7, UR6, 0x18 ;  /* 0x0000000607067291 */ /* 0x002fc8000f8ec03f */
[----:B------:R-:W-:Y:S01]  /*1c80*/  UIADD3 UR6, UR6, 0x18400, URZ ;  /* 0x0001840006067890 */ /* 0x000fe2000fffe03f */
[----:B0-----:R-:W-:-:S03]  /*1c90*/  VIADD R0, R0, 0xffffff80 ;  /* 0xffffff8000007836 */ /* 0x001fc60000000000 */
[----:B------:R-:W-:Y:S02]  /*1ca0*/  ULOP3.LUT UP0, URZ, UR6, 0x1bf, URZ, 0xc0, !UPT ;  /* 0x000001bf063f7892 */ /* 0x000fe4000f80c03f */
[----:B------:R-:W-:-:S04]  /*1cb0*/  SHF.R.S32.HI R3, RZ, 0x1f, R0 ;  /* 0x0000001fff037819 */ /* 0x000fc80000011400 */
[----:B------:R-:W-:Y:S02]  /*1cc0*/  PLOP3.LUT P0, PT, PT, PT, UP0, 0x80, 0x0 ;  /* 0x000000000000781c */ /* 0x000fe40003f0f008 */
[----:B------:R-:W-:-:S04]  /*1cd0*/  LEA.HI R3, R3, R0, RZ, 0x7 ;  /* 0x0000000003037211 */ /* 0x000fc800078f38ff */
[----:B------:R-:W-:-:S06]  /*1ce0*/  SHF.R.S32.HI R3, RZ, 0x7, R3 ;  /* 0x00000007ff037819 */ /* 0x000fcc0000011403 */
[----:B------:R-:W0:Y:S02]  /*1cf0*/  SHFL.IDX PT, R3, R3, RZ, 0x1f ;  /* 0x00001fff03037589 */ /* 0x000e2400000e0000 */
[----:B0-----:R-:W-:-:S13]  /*1d00*/  R2UR UR4, R3 ;  /* 0x00000000030472ca */ /* 0x001fda00000e0000 */
        /* <DEDUP_REMOVED lines=23> */
.L_x_9392:
[----:B------:R-:W0:Y:S01]  /*1e80*/  S2R R3, SR_CgaCtaId ;  /* 0x0000000000037919 */ /* 0x000e220000008800 */
[----:B------:R-:W-:Y:S01]  /*1e90*/  ULEA.HI UR4, UR48, UR48, URZ, 0x1 ;  /* 0x0000003030047291 */ /* 0x000fe2000f8f083f */
[----:B------:R-:W-:Y:S01]  /*1ea0*/  MOV R6, 0x400 ;  /* 0x0000040000067802 */ /* 0x000fe20000000f00 */
[----:B------:R-:W1:Y:S02]  /*1eb0*/  S2R R20, SR_TID.X ;  /* 0x0000000000147919 */ /* 0x000e640000002100 */
[----:B------:R-:W-:-:S04]  /*1ec0*/  ULOP3.LUT UR4, UR4, 0xfffffffe, URZ, 0xc0, !UPT ;  /* 0xfffffffe04047892 */ /* 0x000fc8000f8ec03f */
[----:B------:R-:W-:-:S06]  /*1ed0*/  UIADD3 UR4, UR48, -UR4, URZ ;  /* 0x8000000430047290 */ /* 0x000fcc000fffe03f */
[----:B------:R-:W-:Y:S01]  /*1ee0*/  IMAD.U32 R0, RZ, RZ, UR4 ;  /* 0x00000004ff007e24 */ /* 0x000fe2000f8e00ff */
[----:B0-----:R-:W-:-:S04]  /*1ef0*/  LEA R6, R3, R6, 0x18 ;  /* 0x0000000603067211 */ /* 0x001fc800078ec0ff */
[----:B------:R-:W-:Y:S02]  /*1f00*/  SHF.L.U32 R3, R0, 0x1f, RZ ;  /* 0x0000001f00037819 */ /* 0x000fe400000006ff */
[----:B-1----:R-:W-:Y:S02]  /*1f10*/  SHF.R.U32.HI R20, RZ, 0x7, R20 ;  /* 0x00000007ff147819 */ /* 0x002fe40000011614 */
[----:B------:R-:W0:Y:S03]  /*1f20*/  SYNCS.PHASECHK.TRANS64.TRYWAIT P0, [R6+URZ+0x22800], R3 ;  /* 0x02280003060075a7 */ /* 0x000e26000800017f */
[----:B------:R-:W-:Y:S01]  /*1f30*/  VIADD R7, R20, 0x8 ;  /* 0x0000000814077836 */ /* 0x000fe20000000000 */
[----:B0-----:R-:W-:Y:S06]  /*1f40*/  @!P0 BRA `(.L_x_9393) ;  /* 0x000000f800a48947 */ /* 0x001fec0003800000 */
.L_x_9557:
[----:B------:R-:W-:Y:S01]  /*1f50*/  IMAD.U32 R0, RZ, RZ, UR49 ;  /* 0x00000031ff007e24 */ /* 0x000fe2000f8e00ff */
[----:B------:R-:W-:Y:S05]  /*1f60*/  WARPSYNC.ALL ;  /* 0x0000000000007948 */ /* 0x000fea0003800000 */
[----:B------:R1:W-:Y:S01]  /*1f70*/  BAR.SYNC.DEFER_BLOCKING R7, 0x100 ;  /* 0x000400070000751d */ /* 0x0003e20000010000 */
[----:B------:R-:W-:-:S13]  /*1f80*/  ISETP.NE.AND P0, PT, R0, 0x3, PT ;  /* 0x000000030000780c */ /* 0x000fda0003f05270 */
[----:B-1----:R-:W-:Y:S05]  /*1f90*/  @!P0 BRA `(.L_x_9394) ;  /* 0x0000000000048947 */ /* 0x002fea0003800000 */
[----:B------:R-:W-:Y:S01]  /*1fa0*/  BPT.TRAP 0x1 ;  /* 0x000000040000795c */ /* 0x000fe20000300000 */
.L_x_9394:
[----:B------:R-:W-:Y:S01]  /*1fb0*/  R2UR UR22, R6 ;  /* 0x00000000061672ca */ /* 0x000fe200000e0000 */
[----:B------:R-:W-:-:S05]  /*1fc0*/  IMAD.U32 R8, RZ, RZ, UR47 ;  /* 0x0000002fff087e24 */ /* 0x000fca000f8e00ff */
[----:B------:R-:W-:-:S07]  /*1fd0*/  SHF.L.U32 R8, R8, 0x1f, RZ ;  /* 0x0000001f08087819 */ /* 0x000fce00000006ff */
[----:B------:R-:W-:-:S09]  /*1fe0*/  ULEA UR22, UR37, UR22, 0x3 ;  /* 0x0000001625167291 */ /* 0x000fd2000f8e183f */
[----:B------:R1:W2:Y:S01]  /*1ff0*/  SYNCS.PHASECHK.TRANS64.TRYWAIT P1, [UR22+0x22830], R8 ;  /* 0x02283008ff0075a7 */ /* 0x0002a20008020156 */
[----:B------:R-:W-:Y:S05]  /*2000*/  @!P0 BRA `(.L_x_9395) ;  /* 0x0000000000048947 */ /* 0x000fea0003800000 */
[----:B------:R-:W-:Y:S01]  /*2010*/  BPT.TRAP 0x1 ;  /* 0x000000040000795c */ /* 0x000fe20000300000 */
.L_x_9395:
[----:B--2---:R-:W-:Y:S05]  /*2020*/  @P1 BRA `(.L_x_9396) ;  /* 0x0000000000081947 */ /* 0x004fea0003800000 */
[----:B------:R-:W2:Y:S02]  /*2030*/  SYNCS.PHASECHK.TRANS64.TRYWAIT P1, [UR22+0x22830], R8 ;  /* 0x02283008ff0075a7 */ /* 0x000ea40008020156 */
[----:B--2---:R-:W-:Y:S05]  /*2040*/  @!P1 BRA `(.L_x_9397) ;  /* 0x000000f800789947 */ /* 0x004fea0003800000 */
.L_x_9396:
[----:B------:R-:W-:Y:S01]  /*2050*/  R2UR UR4, R6 ;  /* 0x00000000060472ca */ /* 0x000fe200000e0000 */
[----:B------:R-:W-:Y:S01]  /*2060*/  ULOP3.LUT UR16, UR52, 0x10000, URZ, 0xfc, !UPT ;  /* 0x0001000034107892 */ /* 0x000fe2000f8efc3f */
[----:B------:R-:W-:Y:S01]  /*2070*/  WARPGROUP.ARRIVE ;  /* 0x00000000000079c5 */ /* 0x000fe20000000000 */
[----:B------:R-:W-:Y:S01]  /*2080*/  UMOV UR17, 0x40000040 ;  /* 0x4000004000117882 */ /* 0x000fe20000000000 */
[----:B------:R-:W-:Y:S01]  /*2090*/  UMOV UR19, 0x40000040 ;  /* 0x4000004000137882 */ /* 0x000fe20000000000 */
[----:B------:R-:W-:Y:S01]  /*20a0*/  UMOV UR5, 0x40000040 ;  /* 0x4000004000057882 */ /* 0x000fe20000000000 */
[----:B------:R-:W-:Y:S01]  /*20b0*/  UMOV UR7, 0x40000040 ;  /* 0x4000004000077882 */ /* 0x000fe20000000000 */
[----:B------:R-:W-:Y:S01]  /*20c0*/  UIADD3 UR8, UR16, 0x4, URZ ;  /* 0x0000000410087890 */ /* 0x000fe2000fffe03f */
[----:B------:R-:W-:Y:S01]  /*20d0*/  P2R R72, PR, RZ, 0x1 ;  /* 0x00000001ff487803 */ /* 0x000fe20000000000 */
[----:B------:R-:W-:Y:S01]  /*20e0*/  UMOV UR9, 0x40000040 ;  /* 0x4000004000097882 */ /* 0x000fe20000000000 */
[----:B------:R-:W-:Y:S01]  /*20f0*/  UMOV UR11, 0x40000040 ;  /* 0x40000040000b7882 */ /* 0x000fe20000000000 */
[----:B------:R-:W-:Y:S01]  /*2100*/  UIADD3 UR12, UR16, 0x6, URZ ;  /* 0x00000006100c7890 */ /* 0x000fe2000fffe03f */
[----:B------:R-:W2:Y:S01]  /*2110*/  S2R R73, SR_TID.X ;  /* 0x0000000000497919 */ /* 0x000ea20000002100 */
[----:B------:R-:W-:Y:S01]  /*2120*/  UIADD3 UR4, UR4, 0x1c400, URZ ;  /* 0x0001c40004047890 */ /* 0x000fe2000fffe03f */
[----:B------:R-:W-:Y:S01]  /*2130*/  UMOV UR13, 0x40000040 ;  /* 0x40000040000d7882 */ /* 0x000fe20000000000 */
[----:B------:R-:W-:-:S02]  /*2140*/  UMOV UR15, 0x40000040 ;  /* 0x40000040000f7882 */ /* 0x000fc40000000000 */
[----:B------:R-:W-:Y:S02]  /*2150*/  USHF.R.U32.HI UR4, URZ, 0x4, UR4 ;  /* 0x000000043f047899 */ /* 0x000fe40008011604 */
[----:B------:R-:W-:Y:S02]  /*2160*/  UIMAD UR51, UR50, -0x60, UR51 ;  /* 0xffffffa0323378a4 */ /* 0x000fe4000f8e0233 */
[----:B------:R-:W-:-:S04]  /*2170*/  ULOP3.LUT UR4, UR4, 0x3fff, URZ, 0xc0, !UPT ;  /* 0x00003fff04047892 */ /* 0x000fc8000f8ec03f */
[----:B------:R-:W-:Y:S01]  /*2180*/  ULOP3.LUT UR20, UR4, 0x10000, URZ, 0xfc, !UPT ;  /* 0x0001000004147892 */ /* 0x000fe2000f8efc3f */
[----:B0-----:R-:W-:Y:S01]  /*2190*/  IMAD.U32 R3, RZ, RZ, UR51 ;  /* 0x00000033ff037e24 */ /* 0x001fe2000f8e00ff */
[----:B------:R-:W-:Y:S02]  /*21a0*/  UIADD3 UR4, UR16, 0x2, URZ ;  /* 0x0000000210047890 */ /* 0x000fe4000fffe03f */
[----:B------:R-:W-:Y:S02]  /*21b0*/  UIMAD UR18, UR37, 0x300, UR20 ;  /* 0x00000300251278a4 */ /* 0x000fe4000f8e0214 */
[----:B------:R-:W-:Y:S02]  /*21c0*/  IADD3 R0, -R2, 0x60, R3 ;  /* 0x0000006002007810 */ /* 0x000fe40007ffe103 */
[----:B------:R-:W-:Y:S02]  /*21d0*/  UIADD3 UR6, UR18, 0x2, URZ ;  /* 0x0000000212067890 */ /* 0x000fe4000fffe03f */
[----:B------:R-:W-:Y:S01]  /*21e0*/  UIADD3 UR10, UR18, 0x4, URZ ;  /* 0x00000004120a7890 */ /* 0x000fe2000fffe03f */
[----:B------:R-:W-:Y:S01]  /*21f0*/  ISETP.GT.AND P6, PT, R0, RZ, PT ;  /* 0x000000ff0000720c */ /* 0x000fe20003fc4270 */
[----:B------:R-:W-:-:S02]  /*2200*/  UIADD3 UR14, UR18, 0x6, URZ ;  /* 0x00000006120e7890 */ /* 0x000fc4000fffe03f */
[----:B------:R-:W-:Y:S01]  /*2210*/  HGMMA.64x96x16.F32.BF16 R24, gdesc[UR16], RZ, !UPT, gsb0 ;  /* 0x01600000101879f0 */ /* 0x000fe2000c0018ff */
[C---:B------:R-:W-:Y:S02]  /*2220*/  ISETP.GT.AND P5, PT, R0.reuse, 0x1, PT ;  /* 0x000000010000780c */ /* 0x040fe40003fa4270 */
[C---:B------:R-:W-:Y:S02]  /*2230*/  ISETP.GT.AND P4, PT, R0.reuse, 0x8, PT ;  /* 0x000000080000780c */ /* 0x040fe40003f84270 */
[C---:B------:R-:W-:Y:S02]  /*2240*/  ISETP.GT.AND P3, PT, R0.reuse, 0x9, PT ;  /* 0x000000090000780c */ /* 0x040fe40003f64270 */
[C---:B------:R-:W-:Y:S02]  /*2250*/  ISETP.GT.AND P1, PT, R0.reuse, 0x10, PT ;  /* 0x000000100000780c */ /* 0x040fe40003f24270 */
[----:B------:R-:W-:Y:S02]  /*2260*/  ISETP.GT.AND P2, PT, R0, 0x11, PT ;  /* 0x000000110000780c */ /* 0x000fe40003f44270 */
[----:B--2---:R-:W-:Y:S01]  /*2270*/  LOP3.LUT R73, R73, 0x7f, RZ, 0xc0, !PT ;  /* 0x0000007f49497812 */ /* 0x004fe200078ec0ff */
[----:B------:R-:W-:-:S02]  /*2280*/  WARPGROUP.DEPBAR.LE gsb0, 0x0 ;  /* 0x00008000000079c5 */ /* 0x000fc40000010000 */
[----:B------:R-:W-:-:S06]  /*2290*/  WARPGROUP.ARRIVE ;  /* 0x00000000000079c5 */ /* 0x000fcc0000000000 */
[----:B------:R-:W-:Y:S01]  /*22a0*/  HGMMA.64x96x16.F32.BF16 R24, gdesc[UR4], R24, gsb0 ;  /* 0x01600000041879f0 */ /* 0x000fe20008001818 */
[----:B------:R-:W-:Y:S02]  /*22b0*/  ULDC UR6, c[0x0][0x9d8] ;  /* 0x0002760000067ab9 */ /* 0x000fe40000000800 */
[----:B------:R-:W-:Y:S02]  /*22c0*/  WARPGROUP.DEPBAR.LE gsb0, 0x0 ;  /* 0x00008000000079c5 */ /* 0x000fe40000010000 */
[----:B------:R-:W-:-:S06]  /*22d0*/  WARPGROUP.ARRIVE ;  /* 0x00000000000079c5 */ /* 0x000fcc0000000000 */
[----:B------:R-:W-:Y:S01]  /*22e0*/  HGMMA.64x96x16.F32.BF16 R24, gdesc[UR8], R24, gsb0 ;  /* 0x01600000081879f0 */ /* 0x000fe20008001818 */
[----:B------:R-:W-:Y:S02]  /*22f0*/  ULDC UR10, c[0x0][0x988] ;  /* 0x00026200000a7ab9 */ /* 0x000fe40000000800 */
        /* <DEDUP_REMOVED lines=60> */
[----:B------:R-:W-:-:S06]  /*26c0*/  FMUL.FTZ R71, R71, UR6 ;  /* 0x0000000647477c20 */ /* 0x000fcc0008410000 */
[----:B------:R0:W3:Y:S01]  /*26d0*/  MUFU.TANH R11, R34 ;  /* 0x00000022000b7308 */ /* 0x0000e20000002400 */
[----:B--2---:R-:W-:Y:S02]  /*26e0*/  FSEL R4, R4, -INF , P6 ;  /* 0xff80000004047808 */ /* 0x004fe40003000000 */
[----:B------:R-:W-:-:S05]  /*26f0*/  ISETP.GT.AND P6, PT, R0, 0x18, PT ;  /* 0x000000180000780c */ /* 0x000fca0003fc4270 */
[----:B------:R-:W2:Y:S01]  /*2700*/  MUFU.TANH R5, R27 ;  /* 0x0000001b00057308 */ /* 0x000ea20000002400 */
[----:B0-----:R-:W-:-:S04]  /*2710*/  FSEL R34, R25, -INF , P5 ;  /* 0xff80000019227808 */ /* 0x001fc80002800000 */
[----:B------:R-:W-:-:S03]  /*2720*/  FMNMX.FTZ R24, R3, R34, !PT ;  /* 0x0000002203187209 */ /* 0x000fc60007810000 */
[----:B------:R0:W4:Y:S01]  /*2730*/  MUFU.TANH R12, R35 ;  /* 0x00000023000c7308 */ /* 0x0001220000002400 */
[----:B---3--:R-:W-:Y:S02]  /*2740*/  FSEL R11, R11, -INF , P1 ;  /* 0xff8000000b0b7808 */ /* 0x008fe40000800000 */
[----:B------:R-:W-:-:S05]  /*2750*/  ISETP.GT.AND P1, PT, R0, 0x28, PT ;  /* 0x000000280000780c */ /* 0x000fca0003f24270 */
[----:B------:R-:W3:Y:S01]  /*2760*/  MUFU.TANH R36, R36 ;  /* 0x0000002400247308 */ /* 0x000ee20000002400 */
[----:B0-----:R-:W-:Y:S02]  /*2770*/  FSEL R35, R28, -INF , P4 ;  /* 0xff8000001c237808 */ /* 0x001fe40002000000 */
[----:B--2---:R-:W-:Y:S02]  /*2780*/  FSEL R5, R5, -INF , P5 ;  /* 0xff80000005057808 */ /* 0x004fe40002800000 */
[----:B------:R-:W-:Y:S02]  /*2790*/  FMNMX.FTZ R25, R35, R24, !PT ;  /* 0x0000001823197209 */ /* 0x000fe40007810000 */
[----:B------:R-:W-:Y:S01]  /*27a0*/  ISETP.GT.AND P5, PT, R0, 0x19, PT ;  /* 0x000000190000780c */ /* 0x000fe20003fa4270 */
[----:B------:R-:W0:Y:S01]  /*27b0*/  MUFU.TANH R9, R30 ;  /* 0x0000001e00097308 */ /* 0x000e220000002400 */
[----:B----4-:R-:W-:-:S07]  /*27c0*/  FSEL R12, R12, -INF , P2 ;  /* 0xff8000000c0c7808 */ /* 0x010fce0001000000 */
[----:B------:R-:W2:Y:S01]  /*27d0*/  MUFU.TANH R37, R37 ;  /* 0x0000002500257308 */ /* 0x000ea20000002400 */
[----:B---3--:R-:W-:-:S07]  /*27e0*/  FSEL R36, R36, -INF , P6 ;  /* 0xff80000024247808 */ /* 0x008fce0003000000 */
[----:B------:R3:W4:Y:S01]  /*27f0*/  MUFU.TANH R13, R38 ;  /* 0x00000026000d7308 */ /* 0x0007220000002400 */
[----:B0-----:R-:W-:Y:S02]  /*2800*/  FSEL R9, R9, -INF , P4 ;  /* 0xff80000009097808 */ /* 0x001fe40002000000 */
[----:B------:R-:W-:-:S05]  /*2810*/  ISETP.GT.AND P4, PT, R0, 0x20, PT ;  /* 0x000000200000780c */ /* 0x000fca0003f84270 */
[----:B------:R-:W0:Y:S01]  /*2820*/  MUFU.TANH R10, R31 ;  /* 0x0000001f000a7308 */ /* 0x000e220000002400 */
[----:B---3--:R-:W-:Y:S02]  /*2830*/  FSEL R38, R29, -INF , P3 ;  /* 0xff8000001d267808 */ /* 0x008fe40001800000 */
[----:B--2---:R-:W-:Y:S02]  /*2840*/  FSEL R37, R37, -INF , P5 ;  /* 0xff80000025257808 */ /* 0x004fe40002800000 */
[----:B------:R-:W-:-:S03]  /*2850*/  FMNMX.FTZ R25, R38, R25, !PT ;  /* 0x0000001926197209 */ /* 0x000fc60007810000 */
[----:B------:R-:W2:Y:S01]  /*2860*/  MUFU.TANH R40, R40 ;  /* 0x0000002800287308 */ /* 0x000ea20000002400 */
[----:B------:R-:W-:Y:S02]  /*2870*/  FMNMX.FTZ R24, R32, R25, !PT ;  /* 0x0000001920187209 */ /* 0x000fe40007810000 */
[----:B----4-:R-:W-:Y:S02]  /*2880*/  FSEL R13, R13, -INF , P6 ;  /* 0xff8000000d0d7808 */ /* 0x010fe40003000000 */
[----:B------:R-:W-:-:S03]  /*2890*/  ISETP.GT.AND P6, PT, R0, 0x30, PT ;  /* 0x000000300000780c */ /* 0x000fc60003fc4270 */
[----:B------:R3:W4:Y:S01]  /*28a0*/  MUFU.TANH R14, R39 ;  /* 0x00000027000e7308 */ /* 0x0007220000002400 */
[----:B0-----:R-:W-:Y:S02]  /*28b0*/  FSEL R10, R10, -INF , P3 ;  /* 0xff8000000a0a7808 */ /* 0x001fe40001800000 */
[----:B------:R-:W-:-:S05]  /*28c0*/  ISETP.GT.AND P3, PT, R0, 0x21, PT ;  /* 0x000000210000780c */ /* 0x000fca0003f64270 */
[----:B------:R-:W0:Y:S01]  /*28d0*/  MUFU.TANH R41, R41 ;  /* 0x0000002900297308 */ /* 0x000e220000002400 */
[----:B---3--:R-:W-:Y:S02]  /*28e0*/  FSEL R39, R33, -INF , P2 ;  /* 0xff80000021277808 */ /* 0x008fe40001000000 */
[----:B--2---:R-:W-:Y:S02]  /*28f0*/  FSEL R40, R40, -INF , P4 ;  /* 0xff80000028287808 */ /* 0x004fe40002000000 */
[----:B------:R-:W-:Y:S02]  /*2900*/  FMNMX.FTZ R25, R39, R24, !PT ;  /* 0x0000001827197209 */ /* 0x000fe40007810000 */
[----:B------:R-:W-:Y:S01]  /*2910*/  ISETP.GT.AND P2, PT, R0, 0x29, PT ;  /* 0x000000290000780c */ /* 0x000fe20003f44270 */
[----:B------:R-:W2:Y:S01]  /*2920*/  MUFU.TANH R44, R44 ;  /* 0x0000002c002c7308 */ /* 0x000ea20000002400 */
[----:B------:R-:W-:Y:S02]  /*2930*/  FMNMX.FTZ R24, R36, R25, !PT ;  /* 0x0000001924187209 */ /* 0x000fe40007810000 */
[----:B----4-:R-:W-:-:S02]  /*2940*/  FSEL R14, R14, -INF , P5 ;  /* 0xff8000000e0e7808 */ /* 0x010fc40002800000 */
[----:B------:R-:W-:Y:S02]  /*2950*/  FMNMX.FTZ R25, R37, R24, !PT ;  /* 0x0000001825197209 */ /* 0x000fe40007810000 */
[----:B------:R-:W-:Y:S01]  /*2960*/  ISETP.GT.AND P5, PT, R0, 0x31, PT ;  /* 0x000000310000780c */ /* 0x000fe20003fa4270 */
[----:B------:R-:W3:Y:S01]  /*2970*/  MUFU.TANH R45, R45 ;  /* 0x0000002d002d7308 */ /* 0x000ee20000002400 */
[----:B0-----:R-:W-:Y:S02]  /*2980*/  FSEL R41, R41, -INF , P3 ;  /* 0xff80000029297808 */ /* 0x001fe40001800000 */
[----:B------:R-:W-:-:S04]  /*2990*/  FMNMX.FTZ R24, R40, R25, !PT ;  /* 0x0000001928187209 */ /* 0x000fc80007810000 */
[----:B------:R-:W-:Y:S01]  /*29a0*/  FMNMX.FTZ R25, R41, R24, !PT ;  /* 0x0000001829197209 */ /* 0x000fe20007810000 */
[----:B------:R-:W0:Y:S01]  /*29b0*/  MUFU.TANH R48, R48 ;  /* 0x0000003000307308 */ /* 0x000e220000002400 */
[----:B--2---:R-:W-:-:S04]  /*29c0*/  FSEL R44, R44, -INF , P1 ;  /* 0xff8000002c2c7808 */ /* 0x004fc80000800000 */
[----:B------:R-:W-:-:S03]  /*29d0*/  FMNMX.FTZ R28, R44, R25, !PT ;  /* 0x000000192c1c7209 */ /* 0x000fc60007810000 */
[----:B------:R-:W2:Y:S01]  /*29e0*/  MUFU.TANH R15, R42 ;  /* 0x0000002a000f7308 */ /* 0x000ea20000002400 */
[----:B---3--:R-:W-:-:S04]  /*29f0*/  FSEL R45, R45, -INF , P2 ;  /* 0xff8000002d2d7808 */ /* 0x008fc80001000000 */
[----:B------:R-:W-:-:S03]  /*2a00*/  FMNMX.FTZ R25, R45, R28, !PT ;  /* 0x0000001c2d197209 */ /* 0x000fc60007810000 */
        /* <DEDUP_REMOVED lines=64> */
[----:B0-----:R-:W-:-:S04]  /*2e10*/  FSEL R69, R69, -INF , P1 ;  /* 0xff80000045457808 */ /* 0x001fc80000800000 */
[----:B------:R-:W-:-:S03]  /*2e20*/  FMNMX.FTZ R31, R69, R0, !PT ;  /* 0x00000000451f7209 */ /* 0x000fc60007810000 */
[----:B------:R-:W0:Y:S01]  /*2e30*/  MUFU.TANH R66, R66 ;  /* 0x0000004200427308 */ /* 0x000e220000002400 */
[----:B--2---:R-:W-:Y:S01]  /*2e40*/  FSEL R62, R62, -INF , P6 ;  /* 0xff8000003e3e7808 */ /* 0x004fe20003000000 */
[----:B------:R-:W2:Y:S06]  /*2e50*/  SHFL.BFLY PT, R0, R31, 0x2, 0x1f ;  /* 0x0c401f001f007f89 */ /* 0x000eac00000e0000 */
[----:B------:R-:W4:Y:S01]  /*2e60*/  MUFU.TANH R67, R67 ;  /* 0x0000004300437308 */ /* 0x000f220000002400 */
[----:B---3--:R-:W-:-:S07]  /*2e70*/  FSEL R63, R63, -INF , P5 ;  /* 0xff8000003f3f7808 */ /* 0x008fce0002800000 */
[----:B------:R-:W3:Y:S01]  /*2e80*/  MUFU.TANH R70, R70 ;  /* 0x0000004600467308 */ /* 0x000ee20000002400 */
[----:B0-----:R-:W-:-:S07]  /*2e90*/  FSEL R66, R66, -INF , P4 ;  /* 0xff80000042427808 */ /* 0x001fce0002000000 */
[----:B------:R-:W0:Y:S01]  /*2ea0*/  MUFU.TANH R71, R71 ;  /* 0x0000004700477308 */ /* 0x000e220000002400 */
[----:B----4-:R-:W-:Y:S02]  /*2eb0*/  FSEL R67, R67, -INF , P3 ;  /* 0xff80000043437808 */ /* 0x010fe40001800000 */
[----:B--2---:R-:W-:-:S05]  /*2ec0*/  FMNMX.FTZ R33, R31, R0, !PT ;  /* 0x000000001f217209 */ /* 0x004fca0007810000 */
[----:B------:R-:W2:Y:S01]  /*2ed0*/  SHFL.BFLY PT, R0, R33, 0x1, 0x1f ;  /* 0x0c201f0021007f89 */ /* 0x000ea200000e0000 */
[----:B---3--:R-:W-:Y:S02]  /*2ee0*/  FSEL R70, R70, -INF , P2 ;  /* 0xff80000046467808 */ /* 0x008fe40001000000 */
[----:B0-----:R-:W-:Y:S02]  /*2ef0*/  FSEL R71, R71, -INF , P1 ;  /* 0xff80000047477808 */ /* 0x001fe40000800000 */
[----:B--2---:R-:W-:-:S04]  /*2f00*/  FMNMX.FTZ R0, R33, R0, !PT ;  /* 0x0000000021007209 */ /* 0x004fc80007810000 */
        /* <DEDUP_REMOVED lines=11> */
[--C-:B------:R-:W-:Y:S01]  /*2fc0*/  FFMA.FTZ R31, R34, UR10, -R43.reuse ;  /* 0x0000000a221f7c23 */ /* 0x100fe2000801082b */
[----:B------:R-:W-:Y:S01]  /*2fd0*/  MUFU.EX2 R152, R152 ;  /* 0x0000009800987308 */ /* 0x000fe20000000800 */
        /* <DEDUP_REMOVED lines=12> */
[----:B------:R-:W-:Y:S01]  /*30a0*/  IMAD.U32 R40, RZ, RZ, UR22 ;  /* 0x00000016ff287e24 */ /* 0x000fe2000f8e00ff */
        /* <DEDUP_REMOVED lines=17> */
[----:B------:R-:W-:Y:S01]  /*31c0*/  FFMA.FTZ R43, R69, UR10, -R43 ;  /* 0x0000000a452b7c23 */ /* 0x000fe2000801082b */
        /* <DEDUP_REMOVED lines=18> */
[----:B------:R-:W-:Y:S03]  /*32f0*/  MUFU.EX2 R44, R44 ;  /* 0x0000002c002c7308 */ /* 0x000fe60000000800 */
[----:B------:R-:W0:Y:S05]  /*3300*/  SHFL.BFLY PT, R3, R32, 0x2, 0x1f ;  /* 0x0c401f0020037f89 */ /* 0x000e2a00000e0000 */
[----:B------:R-:W2:Y:S08]  /*3310*/  MUFU.EX2 R45, R45 ;  /* 0x0000002d002d7308 */ /* 0x000eb00000000800 */
[----:B------:R-:W-:Y:S08]  /*3320*/  MUFU.EX2 R48, R48 ;  /* 0x0000003000307308 */ /* 0x000ff00000000800 */
[----:B------:R-:W3:Y:S01]  /*3330*/  MUFU.EX2 R49, R49 ;  /* 0x0000003100317308 */ /* 0x000ee20000000800 */
[----:B--2---:R-:W-:-:S02]  /*3340*/  F2FP.BF16.F32.PACK_AB R162, R45, R44 ;  /* 0x0000002c2da2723e */ /* 0x004fc400000010ff */
[----:B0-----:R-:W-:-:S05]  /*3350*/  FMNMX.FTZ R34, R32, R3, !PT ;  /* 0x0000000320227209 */ /* 0x001fca0007810000 */
[----:B------:R-:W0:Y:S01]  /*3360*/  SHFL.BFLY PT, R3, R34, 0x1, 0x1f ;  /* 0x0c201f0022037f89 */ /* 0x000e2200000e0000 */
[----:B------:R-:W-:Y:S08]  /*3370*/  MUFU.EX2 R52, R52 ;  /* 0x0000003400347308 */ /* 0x000ff00000000800 */
[----:B------:R-:W2:Y:S01]  /*3380*/  MUFU.EX2 R53, R53 ;  /* 0x0000003500357308 */ /* 0x000ea20000000800 */
[----:B---3--:R-:W-:-:S07]  /*3390*/  F2FP.BF16.F32.PACK_AB R164, R49, R48 ;  /* 0x0000003031a4723e */ /* 0x008fce00000010ff */
[----:B------:R-:W-:Y:S01]  /*33a0*/  MUFU.EX2 R56, R56 ;  /* 0x0000003800387308 */ /* 0x000fe20000000800 */
[----:B0-----:R-:W-:-:S07]  /*33b0*/  FMNMX.FTZ R3, R34, R3, !PT ;  /* 0x0000000322037209 */ /* 0x001fce0007810000 */
[----:B------:R-:W-:Y:S01]  /*33c0*/  MUFU.EX2 R57, R57 ;  /* 0x0000003900397308 */ /* 0x000fe20000000800 */
[----:B--2---:R-:W-:Y:S02]  /*33d0*/  F2FP.BF16.F32.PACK_AB R166, R53, R52 ;  /* 0x0000003435a6723e */ /* 0x004fe400000010ff */
[C---:B------:R-:W-:Y:S01]  /*33e0*/  FSETP.NEU.FTZ.AND P1, PT, R3.reuse, -INF , PT ;  /* 0xff8000000300780b */ /* 0x040fe20003f3d000 */
[----:B------:R-:W-:-:S04]  /*33f0*/  FMUL.FTZ R32, R3, UR10 ;  /* 0x0000000a03207c20 */ /* 0x000fc80008410000 */
[----:B------:R-:W-:Y:S01]  /*3400*/  MUFU.EX2 R60, R60 ;  /* 0x0000003c003c7308 */ /* 0x000fe20000000800 */
[----:B------:R-:W-:Y:S02]  /*3410*/  FSEL R32, R32, RZ, P1 ;  /* 0x000000ff20207208 */ /* 0x000fe40000800000 */
[----:B------:R-:W-:Y:S02]  /*3420*/  ISETP.NE.AND P1, PT, R73, RZ, PT ;  /* 0x000000ff4900720c */ /* 0x000fe40003f25270 */
[----:B------:R-:W0:Y:S01]  /*3430*/  S2R R73, SR_TID.X ;  /* 0x0000000000497919 */ /* 0x000e220000002100 */
        /* <DEDUP_REMOVED lines=12> */
[----:B------:R2:W3:Y:S01]  /*3500*/  MUFU.EX2 R34, R5 ;  /* 0x0000000500227308 */ /* 0x0004e20000000800 */
        /* <DEDUP_REMOVED lines=8> */
[----:B--2---:R-:W-:Y:S01]  /*3590*/  FADD.FTZ R5, R152, R31 ;  /* 0x0000001f98057221 */ /* 0x004fe20000010000 */
[--C-:B------:R-:W-:Y:S01]  /*35a0*/  FFMA.FTZ R62, R62, UR10, -R32.reuse ;  /* 0x0000000a3e3e7c23 */ /* 0x100fe20008010820 */
[--C-:B------:R-:W-:Y:S01]  /*35b0*/  FFMA.FTZ R63, R63, UR10, -R32.reuse ;  /* 0x0000000a3f3f7c23 */ /* 0x100fe20008010820 */
[----:B------:R-:W-:Y:S01]  /*35c0*/  F2FP.BF16.F32.PACK_AB R152, R31, R152 ;  /* 0x000000981f98723e */ /* 0x000fe200000010ff */
[----:B------:R-:W-:Y:S01]  /*35d0*/  FADD.FTZ R4, R154, R5 ;  /* 0x000000059a047221 */ /* 0x000fe20000010000 */
[--C-:B------:R-:W-:Y:S01]  /*35e0*/  FFMA.FTZ R66, R66, UR10, -R32.reuse ;  /* 0x0000000a42427c23 */ /* 0x100fe20008010820 */
[----:B------:R-:W-:Y:S01]  /*35f0*/  FFMA.FTZ R67, R67, UR10, -R32 ;  /* 0x0000000a43437c23 */ /* 0x000fe20008010820 */
[----:B------:R-:W2:Y:S01]  /*3600*/  MUFU.EX2 R10, R10 ;  /* 0x0000000a000a7308 */ /* 0x000ea20000000800 */
[----:B------:R-:W-:Y:S01]  /*3610*/  FADD.FTZ R5, R33, R4 ;  /* 0x0000000421057221 */ /* 0x000fe20000010000 */
[----:B---3--:R-:W-:Y:S01]  /*3620*/  FADD.FTZ R4, R153, R34 ;  /* 0x0000002299047221 */ /* 0x008fe20000010000 */
[----:B0-----:R-:W-:Y:S01]  /*3630*/  SHF.R.U32.HI R73, RZ, 0x7, R73 ;  /* 0x00000007ff497819 */ /* 0x001fe20000011649 */
[--C-:B------:R-:W-:Y:S01]  /*3640*/  FFMA.FTZ R70, R70, UR10, -R32.reuse ;  /* 0x0000000a46467c23 */ /* 0x100fe20008010820 */
[----:B------:R-:W-:Y:S01]  /*3650*/  FFMA.FTZ R32, R71, UR10, -R32 ;  /* 0x0000000a47207c23 */ /* 0x000fe20008010820 */
[----:B------:R-:W-:-:S02]  /*3660*/  F2FP.BF16.F32.PACK_AB R154, R33, R154 ;  /* 0x0000009a219a723e */ /* 0x000fc400000010ff */
[----:B------:R-:W0:Y:S01]  /*3670*/  MUFU.EX2 R11, R11 ;  /* 0x0000000b000b7308 */ /* 0x000e220000000800 */
[----:B------:R-:W-:Y:S02]  /*3680*/  F2FP.BF16.F32.PACK_AB R168, R57, R56 ;  /* 0x0000003839a8723e */ /* 0x000fe400000010ff */
[----:B------:R-:W-:-:S05]  /*3690*/  F2FP.BF16.F32.PACK_AB R153, R34, R153 ;  /* 0x000000992299723e */ /* 0x000fca00000010ff */
[----:B------:R3:W4:Y:S01]  /*36a0*/  MUFU.EX2 R36, R12 ;  /* 0x0000000c00247308 */ /* 0x0007220000000800 */
[----:B--2---:R-:W-:-:S07]  /*36b0*/  F2FP.BF16.F32.PACK_AB R155, R10, R9 ;  /* 0x000000090a9b723e */ /* 0x004fce00000010ff */
[----:B------:R-:W2:Y:S01]  /*36c0*/  MUFU.EX2 R13, R13 ;  /* 0x0000000d000d7308 */ /* 0x000ea20000000800 */
[----:B---3--:R-:W-:Y:S01]  /*36d0*/  FADD.FTZ R12, R156, R5 ;  /* 0x000000059c0c7221 */ /* 0x008fe20000010000 */
[----:B------:R-:W-:Y:S01]  /*36e0*/  FADD.FTZ R5, R9, R4 ;  /* 0x0000000409057221 */ /* 0x000fe20000010000 */
[C---:B------:R-:W-:Y:S02]  /*36f0*/  F2FP.BF16.F32.PACK_AB R156, R35.reuse, R156 ;  /* 0x0000009c239c723e */ /* 0x040fe400000010ff */
[----:B------:R-:W-:Y:S01]  /*3700*/  FADD.FTZ R39, R35, R12 ;  /* 0x0000000c23277221 */ /* 0x000fe20000010000 */
[----:B------:R-:W-:Y:S01]  /*3710*/  FADD.FTZ R38, R10, R5 ;  /* 0x000000050a267221 */ /* 0x000fe20000010000 */
[----:B------:R-:W-:Y:S01]  /*3720*/  IADD3 R12, -R73, 0xb, RZ ;  /* 0x0000000b490c7810 */ /* 0x000fe20007ffe1ff */
[----:B------:R-:W3:Y:S01]  /*3730*/  MUFU.EX2 R14, R14 ;  /* 0x0000000e000e7308 */ /* 0x000ee20000000800 */
[----:B------:R-:W-:Y:S01]  /*3740*/  FADD.FTZ R4, R158, R39 ;  /* 0x000000279e047221 */ /* 0x000fe20000010000 */
[----:B0-----:R-:W-:Y:S01]  /*3750*/  FADD.FTZ R5, R11, R38 ;  /* 0x000000260b057221 */ /* 0x001fe20000010000 */
[----:B------:R-:W-:-:S02]  /*3760*/  F2FP.BF16.F32.PACK_AB R158, R37, R158 ;  /* 0x0000009e259e723e */ /* 0x000fc400000010ff */
[----:B------:R-:W-:Y:S01]  /*3770*/  FADD.FTZ R39, R37, R4 ;  /* 0x0000000425277221 */ /* 0x000fe20000010000 */
[----:B------:R-:W-:Y:S02]  /*3780*/  @!P1 VIADD R4, R40, 0x22840 ;  /* 0x0002284028049836 */ /* 0x000fe40000000000 */
[----:B----4-:R-:W-:Y:S01]  /*3790*/  FADD.FTZ R38, R36, R5 ;  /* 0x0000000524267221 */ /* 0x010fe20000010000 */
[----:B------:R-:W0:Y:S01]  /*37a0*/  MUFU.EX2 R15, R15 ;  /* 0x0000000f000f7308 */ /* 0x000e220000000800 */
[----:B------:R-:W-:Y:S01]  /*37b0*/  FADD.FTZ R40, R160, R39 ;  /* 0x00000027a0287221 */ /* 0x000fe20000010000 */
[----:B------:R-:W-:Y:S01]  /*37c0*/  F2FP.BF16.F32.PACK_AB R160, R41, R160 ;  /* 0x000000a029a0723e */ /* 0x000fe200000010ff */
[----:B--2---:R-:W-:Y:S01]  /*37d0*/  FADD.FTZ R5, R13, R38 ;  /* 0x000000260d057221 */ /* 0x004fe20000010000 */
[----:B------:R-:W-:Y:S01]  /*37e0*/  @!P1 PRMT R4, RZ, 0x654, R4 ;  /* 0x00000654ff049816 */ /* 0x000fe20000000004 */
[----:B------:R-:W-:Y:S01]  /*37f0*/  FADD.FTZ R39, R41, R40 ;  /* 0x0000002829277221 */ /* 0x000fe20000010000 */
[----:B------:R2:W-:Y:S06]  /*3800*/  BAR.ARV R12, 0x100 ;  /* 0x0004000c0000751d */ /* 0x0005ec0000002000 */
[----:B------:R-:W4:Y:S01]  /*3810*/  MUFU.EX2 R20, R20 ;  /* 0x0000001400147308 */ /* 0x000f220000000800 */
[----:B------:R-:W-:Y:S01]  /*3820*/  FADD.FTZ R40, R44, R39 ;  /* 0x000000272c287221 */ /* 0x000fe20000010000 */
[----:B---3--:R-:W-:Y:S01]  /*3830*/  FADD.FTZ R38, R14, R5 ;  /* 0x000000050e267221 */ /* 0x008fe20000010000 */
[----:B------:R4:W-:Y:S01]  /*3840*/  @!P1 SYNCS.ARRIVE.TRANS64.RED.A1T0 RZ, [R4+URZ], RZ ;  /* 0x000000ff04ff99a7 */ /* 0x0009e2000810043f */
[----:B------:R-:W-:Y:S01]  /*3850*/  F2FP.BF16.F32.PACK_AB R157, R36, R11 ;  /* 0x0000000b249d723e */ /* 0x000fe200000010ff */
[----:B------:R-:W-:Y:S01]  /*3860*/  FADD.FTZ R39, R45, R40 ;  /* 0x000000282d277221 */ /* 0x000fe20000010000 */
[----:B0-----:R-:W-:Y:S01]  /*3870*/  FADD.FTZ R5, R15, R38 ;  /* 0x000000260f057221 */ /* 0x001fe20000010000 */
[----:B------:R-:W-:Y:S01]  /*3880*/  F2FP.BF16.F32.PACK_AB R159, R14, R13 ;  /* 0x0000000d0e9f723e */ /* 0x000fe200000010ff */
[----:B------:R-:W0:Y:S01]  /*3890*/  MUFU.EX2 R21, R21 ;  /* 0x0000001500157308 */ /* 0x000e220000000800 */
[----:B------:R-:W-:-:S04]  /*38a0*/  FADD.FTZ R38, R48, R39 ;  /* 0x0000002730267221 */ /* 0x000fc80000010000 */
[----:B------:R-:W-:-:S03]  /*38b0*/  FADD.FTZ R39, R49, R38 ;  /* 0x0000002631277221 */ /* 0x000fc60000010000 */
[----:B------:R-:W3:Y:S01]  /*38c0*/  MUFU.EX2 R24, R24 ;  /* 0x0000001800187308 */ /* 0x000ee20000000800 */
[----:B----4-:R-:W-:Y:S01]  /*38d0*/  FADD.FTZ R4, R20, R5 ;  /* 0x0000000514047221 */ /* 0x010fe20000010000 */
[----:B------:R-:W-:Y:S01]  /*38e0*/  FADD.FTZ R38, R52, R39 ;  /* 0x0000002734267221 */ /* 0x000fe20000010000 */
[----:B------:R-:W-:-:S03]  /*38f0*/  F2FP.BF16.F32.PACK_AB R161, R20, R15 ;  /* 0x0000000f14a1723e */ /* 0x000fc600000010ff */
[----:B------:R-:W-:Y:S02]  /*3900*/  FADD.FTZ R39, R53, R38 ;  /* 0x0000002635277221 */ /* 0x000fe40000010000 */
[----:B------:R-:W4:Y:S01]  /*3910*/  MUFU.EX2 R25, R25 ;  /* 0x0000001900197308 */ /* 0x000f220000000800 */
[----:B0-----:R-:W-:Y:S01]  /*3920*/  FADD.FTZ R5, R21, R4 ;  /* 0x0000000415057221 */ /* 0x001fe20000010000 */
[----:B------:R-:W-:-:S04]  /*3930*/  FADD.FTZ R38, R56, R39 ;  /* 0x0000002738267221 */ /* 0x000fc80000010000 */
[----:B------:R-:W-:Y:S02]  /*3940*/  FADD.FTZ R31, R57, R38 ;  /* 0x00000026391f7221 */ /* 0x000fe40000010000 */
[----:B------:R-:W0:Y:S01]  /*3950*/  MUFU.EX2 R26, R26 ;  /* 0x0000001a001a7308 */ /* 0x000e220000000800 */
[----:B---3--:R-:W-:Y:S01]  /*3960*/  FADD.FTZ R4, R24, R5 ;  /* 0x0000000518047221 */ /* 0x008fe20000010000 */
[----:B------:R-:W-:Y:S01]  /*3970*/  FADD.FTZ R38, R60, R31 ;  /* 0x0000001f3c267221 */ /* 0x000fe20000010000 */
[----:B------:R-:W-:-:S05]  /*3980*/  F2FP.BF16.F32.PACK_AB R163, R24, R21 ;  /* 0x0000001518a3723e */ /* 0x000fca00000010ff */
        /* <DEDUP_REMOVED lines=8> */
[C---:B----4-:R-:W-:Y:S01]  /*3a10*/  FADD.FTZ R4, R28.reuse, R5 ;  /* 0x000000051c047221 */ /* 0x050fe20000010000 */
[----:B------:R-:W-:-:S06]  /*3a20*/  F2FP.BF16.F32.PACK_AB R167, R28, R27 ;  /* 0x0000001b1ca7723e */ /* 0x000fcc00000010ff */
[----:B------:R-:W4:Y:S01]  /*3a30*/  MUFU.EX2 R64, R64 ;  /* 0x0000004000407308 */ /* 0x000f220000000800 */
[C---:B0-----:R-:W-:Y:S01]  /*3a40*/  FADD.FTZ R31, R61.reuse, R38 ;  /* 0x000000263d1f7221 */ /* 0x041fe20000010000 */
[----:B------:R-:W-:-:S06]  /*3a50*/  F2FP.BF16.F32.PACK_AB R170, R61, R60 ;  /* 0x0000003c3daa723e */ /* 0x000fcc00000010ff */
[----:B------:R-:W0:Y:S01]  /*3a60*/  MUFU.EX2 R30, R30 ;  /* 0x0000001e001e7308 */ /* 0x000e220000000800 */
[----:B---3--:R-:W-:-:S07]  /*3a70*/  FADD.FTZ R5, R29, R4 ;  /* 0x000000041d057221 */ /* 0x008fce0000010000 */
[----:B------:R-:W3:Y:S01]  /*3a80*/  MUFU.EX2 R65, R65 ;  /* 0x0000004100417308 */ /* 0x000ee20000000800 */
[----:B----4-:R-:W-:-:S07]  /*3a90*/  FADD.FTZ R4, R64, R31 ;  /* 0x0000001f40047221 */ /* 0x010fce0000010000 */
[----:B------:R-:W4:Y:S01]  /*3aa0*/  MUFU.EX2 R62, R62 ;  /* 0x0000003e003e7308 */ /* 0x000f220000000800 */
[C---:B0-----:R-:W-:Y:S01]  /*3ab0*/  FADD.FTZ R5, R30.reuse, R5 ;  /* 0x000000051e057221 */ /* 0x041fe20000010000 */
[----:B------:R-:W-:-:S06]  /*3ac0*/  F2FP.BF16.F32.PACK_AB R169, R30, R29 ;  /* 0x0000001d1ea9723e */ /* 0x000fcc00000010ff */
[----:B------:R-:W0:Y:S01]  /*3ad0*/  MUFU.EX2 R63, R63 ;  /* 0x0000003f003f7308 */ /* 0x000e220000000800 */
[C---:B---3--:R-:W-:Y:S01]  /*3ae0*/  FADD.FTZ R31, R65.reuse, R4 ;  /* 0x00000004411f7221 */ /* 0x048fe20000010000 */
[----:B------:R-:W-:-:S06]  /*3af0*/  F2FP.BF16.F32.PACK_AB R172, R65, R64 ;  /* 0x0000004041ac723e */ /* 0x000fcc00000010ff */
        /* <DEDUP_REMOVED lines=11> */
[----:B0-----:R-:W-:-:S07]  /*3bb0*/  FADD.FTZ R10, R70, R5 ;  /* 0x00000005460a7221 */ /* 0x001fce0000010000 */
[----:B------:R-:W0:Y:S01]  /*3bc0*/  MUFU.EX2 R43, R43 ;  /* 0x0000002b002b7308 */ /* 0x000e220000000800 */
[----:B---3--:R-:W-:Y:S01]  /*3bd0*/  FADD.FTZ R38, R68, R31 ;  /* 0x0000001f44267221 */ /* 0x008fe20000010000 */
[C---:B----4-:R-:W-:Y:S01]  /*3be0*/  FADD.FTZ R5, R175.reuse, R10 ;  /* 0x0000000aaf057221 */ /* 0x050fe20000010000 */
[----:B------:R-:W-:Y:S02]  /*3bf0*/  F2FP.BF16.F32.PACK_AB R175, R175, R70 ;  /* 0x00000046afaf723e */ /* 0x000fe400000010ff */
[C---:B0-----:R-:W-:Y:S01]  /*3c00*/  FADD.FTZ R4, R43.reuse, R38 ;  /* 0x000000262b047221 */ /* 0x041fe20000010000 */
[----:B------:R-:W-:Y:S01]  /*3c10*/  F2FP.BF16.F32.PACK_AB R174, R43, R68 ;  /* 0x000000442bae723e */ /* 0x000fe200000010ff */
[----:B--2---:R-:W-:Y:S06]  /*3c20*/  @!P0 BRA `(.L_x_9398) ;  /* 0x0000000000048947 */ /* 0x004fec0003800000 */
[----:B------:R-:W-:Y:S01]  /*3c30*/  BPT.TRAP 0x1 ;  /* 0x000000040000795c */ /* 0x000fe20000300000 */
.L_x_9398:
[----:B------:R0:W2:Y:S01]  /*3c40*/  SYNCS.PHASECHK.TRANS64.TRYWAIT P2, [UR22+0x22850], R8 ;  /* 0x02285008ff0075a7 */ /* 0x0000a20008040156 */
[----:B------:R-:W-:Y:S05]  /*3c50*/  @!P0 BRA `(.L_x_9399) ;  /* 0x0000000000048947 */ /* 0x000fea0003800000 */
[----:B------:R-:W-:Y:S01]  /*3c60*/  BPT.TRAP 0x1 ;  /* 0x000000040000795c */ /* 0x000fe20000300000 */
.L_x_9399:
[----:B--2---:R-:W-:Y:S05]  /*3c70*/  @P2 BRA `(.L_x_9400) ;  /* 0x0000000000082947 */ /* 0x004fea0003800000 */
[----:B------:R-:W2:Y:S02]  /*3c80*/  SYNCS.PHASECHK.TRANS64.TRYWAIT P2, [UR22+0x22850], R8 ;  /* 0x02285008ff0075a7 */ /* 0x000ea40008040156 */
[----:B--2---:R-:W-:Y:S05]  /*3c90*/  @!P2 BRA `(.L_x_9401) ;  /* 0x000000dc007ca947 */ /* 0x004fea0003800000 */
.L_x_9400:
[----:B------:R-:W-:Y:S01]  /*3ca0*/  R2UR UR6, R6 ;  /* 0x00000000060672ca */ /* 0x000fe200000e0000 */
[----:B------:R3:W-:Y:S06]  /*3cb0*/  BAR.SYNC.DEFER_BLOCKING R7, 0x100 ;  /* 0x000400070000751d */ /* 0x0007ec0000010000 */
[----:B------:R-:W-:Y:S01]  /*3cc0*/  UMOV UR7, 0x40000040 ;  /* 0x4000004000077882 */ /* 0x000fe20000000000 */
[----:B------:R-:W-:-:S05]  /*3cd0*/  VOTEU.ALL UP0, P1 ;  /* 0x00000000003f7886 */ /* 0x000fca0000800000 */
[----:B------:R-:W-:Y:S02]  /*3ce0*/  UIADD3 UR6, UR6, 0x400, URZ ;  /* 0x0000040006067890 */ /* 0x000fe4000fffe03f */
[----:B------:R-:W-:Y:S02]  /*3cf0*/  @!UP0 UIADD3 UR22, UR22, 0x22860, URZ ;  /* 0x0002286016168890 */ /* 0x000fe4000fffe03f */
[----:B------:R-:W-:Y:S02]  /*3d00*/  USHF.R.U32.HI UR6, URZ, 0x4, UR6 ;  /* 0x000000043f067899 */ /* 0x000fe40008011606 */
[----:B------:R-:W-:Y:S02]  /*3d10*/  @!UP0 UPRMT UR22, URZ, 0x654, UR22 ;  /* 0x000006543f168896 */ /* 0x000fe40008000016 */
[----:B------:R-:W-:-:S04]  /*3d20*/  ULOP3.LUT UR6, UR6, 0x3fff, URZ, 0xc0, !UPT ;  /* 0x00003fff06067892 */ /* 0x000fc8000f8ec03f */
[----:B------:R-:W-:Y:S01]  /*3d30*/  ULOP3.LUT UR21, UR6, 0x3000000, URZ, 0xfc, !UPT ;  /* 0x0300000006157892 */ /* 0x000fe2000f8efc3f */
[----:B------:R-:W-:-:S03]  /*3d40*/  WARPGROUP.ARRIVE ;  /* 0x00000000000079c5 */ /* 0x000fc60000000000 */
[----:B------:R-:W-:-:S07]  /*3d50*/  UIMAD UR11, UR37, 0xc00, UR21 ;  /* 0x00000c00250b78a4 */ /* 0x000fce000f8e0215 */
[----:B------:R-:W-:Y:S02]  /*3d60*/  UMOV UR6, UR11 ;  /* 0x0000000b00067c82 */ /* 0x000fe40008000000 */
[----:B------:R-:W-:Y:S01]  /*3d70*/  HGMMA.64x256x16.F32.BF16 R24, R152, gdesc[UR4].tnspB, RZ, !UPT, gsb0 ;  /* 0x43e0000498187df0 */ /* 0x000fe2000c0018ff */
        /* <DEDUP_REMOVED lines=31> */
[----:B------:R-:W-:Y:S01]  /*3f70*/  @!P1 SYNCS.ARRIVE.TRANS64.RED.A1T0 RZ, [UR22], RZ ;  /* 0x000000ffffff99a7 */ /* 0x000fe20008100416 */
[----:B------:R-:W-:-:S04]  /*3f80*/  UIADD3 UR22, UR50, -0x2, URZ ;  /* 0xfffffffe32167890 */ /* 0x000fc8000fffe03f */
[----:B------:R-:W-:-:S06]  /*3f90*/  UISETP.GE.AND UP0, UPT, UR22, UR38, UPT ;  /* 0x000000261600728c */ /* 0x000fcc000bf06270 */
[----:B------:R-:W-:-:S13]  /*3fa0*/  PLOP3.LUT P2, PT, PT, PT, UP0, 0x80, 0x0 ;  /* 0x000000000000781c */ /* 0x000fda0003f4f008 */
[----:B---3--:R-:W-:Y:S05]  /*3fb0*/  @!P2 BRA `(.L_x_9402) ;  /* 0x0000002000d8a947 */ /* 0x008fea0003800000 */
[----:B------:R-:W-:Y:S01]  /*3fc0*/  IMAD.MOV.U32 R7, RZ, RZ, R3 ;  /* 0x000000ffff077224 */ /* 0x000fe200078e0003 */
[----:B------:R-:W-:Y:S01]  /*3fd0*/  ULDC UR24, c[0x0][0x9d8] ;  /* 0x0002760000187ab9 */ /* 0x000fe20000000800 */
[----:B012---:R-:W-:Y:S01]  /*3fe0*/  IMAD.MOV.U32 R8, RZ, RZ, R0 ;  /* 0x000000ffff087224 */ /* 0x007fe200078e0000 */
[----:B------:R-:W-:-:S06]  /*3ff0*/  ULDC UR23, c[0x0][0x988] ;  /* 0x0002620000177ab9 */ /* 0x000fcc0000000800 */
.L_x_9411:
        /* <DEDUP_REMOVED lines=8> */
[----:B---3--:R-:W-:Y:S10]  /*4080*/  @!P0 BRA `(.L_x_9403) ;  /* 0x0000000000048947 */ /* 0x008ff40003800000 */
[----:B------:R-:W-:Y:S01]  /*4090*/  BPT.TRAP 0x1 ;  /* 0x000000040000795c */ /* 0x000fe20000300000 */
.L_x_9403:
[----:B------:R-:W0:Y:S01]  /*40a0*/  S2UR UR7, SR_CgaCtaId ;  /* 0x00000000000779c3 */ /* 0x000e220000008800 */
[----:B------:R-:W-:Y:S01]  /*40b0*/  UMOV UR6, 0x400 ;  /* 0x0000040000067882 */ /* 0x000fe20000000000 */
[----:B------:R-:W-:-:S05]  /*40c0*/  IMAD.U32 R6, RZ, RZ, UR47 ;  /* 0x0000002fff067e24 */ /* 0x000fca000f8e00ff */
[----:B------:R-:W-:Y:S01]  /*40d0*/  SHF.L.U32 R6, R6, 0x1f, RZ ;  /* 0x0000001f06067819 */ /* 0x000fe200000006ff */
[----:B0-----:R-:W-:-:S04]  /*40e0*/  ULEA UR6, UR7, UR6, 0x18 ;  /* 0x0000000607067291 */ /* 0x001fc8000f8ec03f */
[----:B------:R-:W-:-:S09]  /*40f0*/  ULEA UR25, UR37, UR6, 0x3 ;  /* 0x0000000625197291 */ /* 0x000fd2000f8e183f */
[----:B------:R0:W1:Y:S01]  /*4100*/  SYNCS.PHASECHK.TRANS64.TRYWAIT P2, [UR25+0x22830], R6 ;  /* 0x02283006ff0075a7 */ /* 0x0000620008040159 */
[----:B------:R-:W-:Y:S05]  /*4110*/  @!P0 BRA `(.L_x_9404) ;  /* 0x0000000000048947 */ /* 0x000fea0003800000 */
[----:B------:R-:W-:Y:S01]  /*4120*/  BPT.TRAP 0x1 ;  /* 0x000000040000795c */ /* 0x000fe20000300000 */
.L_x_9404:
[----:B-1----:R-:W-:Y:S05]  /*4130*/  @P2 BRA `(.L_x_9405) ;  /* 0x0000000000082947 */ /* 0x002fea0003800000 */
[----:B------:R-:W1:Y:S02]  /*4140*/  SYNCS.PHASECHK.TRANS64.TRYWAIT P2, [UR25+0x22830], R6 ;  /* 0x02283006ff0075a7 */ /* 0x000e640008040159 */
[----:B-1----:R-:W-:Y:S05]  /*4150*/  @!P2 BRA `(.L_x_9406) ;  /* 0x000000d80064a947 */ /* 0x002fea0003800000 */
.L_x_9405:
        /* <DEDUP_REMOVED lines=15> */
[----:B------:R-:W-:Y:S01]  /*4250*/  HGMMA.64x96x16.F32.BF16 R152, gdesc[UR8], R152, gsb0 ;  /* 0x01600000089879f0 */ /* 0x000fe20008001898 */
[----:B------:R-:W-:Y:S02]  /*4260*/  UMOV UR10, UR23 ;  /* 0x00000017000a7c82 */ /* 0x000fe40008000000 */
[----:B------:R-:W-:Y:S02]  /*4270*/  WARPGROUP.DEPBAR.LE gsb0, 0x0 ;  /* 0x00008000000079c5 */ /* 0x000fe40000010000 */
[----:B------:R-:W-:-:S06]  /*4280*/  WARPGROUP.ARRIVE ;  /* 0x00000000000079c5 */ /* 0x000fcc0000000000 */
[----:B------:R-:W-:Y:S03]  /*4290*/  HGMMA.64x96x16.F32.BF16 R152, gdesc[UR12], R152, gsb0 ;  /* 0x016000000c9879f0 */ /* 0x000fe60008001898 */
        /* <DEDUP_REMOVED lines=43> */
[----:B------:R-:W3:Y:S04]  /*4550*/  S2R R196, SR_TID.X ;  /* 0x0000000000c47919 */ /* 0x000ee80000002100 */
[----:B------:R-:W4:Y:S01]  /*4560*/  MUFU.TANH R13, R13 ;  /* 0x0000000d000d7308 */ /* 0x000f220000002400 */
[----:B-1----:R-:W-:-:S07]  /*4570*/  FMNMX.FTZ R0, R11, R0, !PT ;  /* 0x000000000b007209 */ /* 0x002fce0007810000 */
[----:B------:R-:W1:Y:S01]  /*4580*/  MUFU.TANH R14, R14 ;  /* 0x0000000e000e7308 */ /* 0x000e620000002400 */
[----:B--2---:R-:W-:-:S07]  /*4590*/  FMNMX.FTZ R0, R12, R0, !PT ;  /* 0x000000000c007209 */ /* 0x004fce0007810000 */
[----:B------:R-:W2:Y:S01]  /*45a0*/  MUFU.TANH R15, R15 ;  /* 0x0000000f000f7308 */ /* 0x000ea20000002400 */
[----:B----4-:R-:W-:-:S07]  /*45b0*/  FMNMX.FTZ R0, R13, R0, !PT ;  /* 0x000000000d007209 */ /* 0x010fce0007810000 */
[----:B------:R-:W4:Y:S01]  /*45c0*/  MUFU.TANH R20, R20 ;  /* 0x0000001400147308 */ /* 0x000f220000002400 */
[----:B-1----:R-:W-:Y:S02]  /*45d0*/  FMNMX.FTZ R0, R14, R0, !PT ;  /* 0x000000000e007209 */ /* 0x002fe40007810000 */
[----:B---3--:R-:W-:-:S05]  /*45e0*/  SHF.R.U32.HI R196, RZ, 0x7, R196 ;  /* 0x00000007ffc47819 */ /* 0x008fca00000116c4 */
[----:B------:R-:W1:Y:S01]  /*45f0*/  MUFU.TANH R21, R21 ;  /* 0x0000001500157308 */ /* 0x000e620000002400 */
[----:B--2---:R-:W-:-:S07]  /*4600*/  FMNMX.FTZ R0, R15, R0, !PT ;  /* 0x000000000f007209 */ /* 0x004fce0007810000 */
[----:B------:R-:W2:Y:S01]  /*4610*/  MUFU.TANH R152, R152 ;  /* 0x0000009800987308 */ /* 0x000ea20000002400 */
[----:B----4-:R-:W-:-:S07]  /*4620*/  FMNMX.FTZ R0, R20, R0, !PT ;  /* 0x0000000014007209 */ /* 0x010fce0007810000 */
        /* <DEDUP_REMOVED lines=26> */
[----:B------:R-:W-:Y:S01]  /*47d0*/  MUFU.TANH R176, R176 ;  /* 0x000000b000b07308 */ /* 0x000fe20000002400 */
[----:B--2---:R-:W-:-:S07]  /*47e0*/  FMNMX.FTZ R0, R177, R0, !PT ;  /* 0x00000000b1007209 */ /* 0x004fce0007810000 */
[----:B------:R-:W-:Y:S01]  /*47f0*/  MUFU.TANH R155, R155 ;  /* 0x0000009b009b7308 */ /* 0x000fe20000002400 */
[----:B---3--:R-:W-:-:S05]  /*4800*/  FMNMX.FTZ R0, R180, R0, !PT ;  /* 0x00000000b4007209 */ /* 0x008fca0007810000 */
[----:B------:R-:W1:Y:S02]  /*4810*/  SHFL.BFLY PT, R181, R0, 0x2, 0x1f ;  /* 0x0c401f0000b57f89 */ /* 0x000e6400000e0000 */
[----:B------:R-:W-:Y:S08]  /*4820*/  MUFU.TANH R158, R158 ;  /* 0x0000009e009e7308 */ /* 0x000ff00000002400 */
[----:B------:R-:W-:Y:S08]  /*4830*/  MUFU.TANH R159, R159 ;  /* 0x0000009f009f7308 */ /* 0x000ff00000002400 */
[----:B------:R-:W-:Y:S01]  /*4840*/  MUFU.TANH R162, R162 ;  /* 0x000000a200a27308 */ /* 0x000fe20000002400 */
[----:B-1----:R-:W-:-:S07]  /*4850*/  FMNMX.FTZ R0, R0, R181, !PT ;  /* 0x000000b500007209 */ /* 0x002fce0007810000 */
[----:B------:R-:W-:Y:S01]  /*4860*/  MUFU.TANH R163, R163 ;  /* 0x000000a300a37308 */ /* 0x000fe20000002400 */
[----:B------:R-:W1:Y:S07]  /*4870*/  SHFL.BFLY PT, R154, R0, 0x1, 0x1f ;  /* 0x0c201f00009a7f89 */ /* 0x000e6e00000e0000 */
[----:B------:R-:W-:Y:S08]  /*4880*/  MUFU.TANH R166, R166 ;  /* 0x000000a600a67308 */ /* 0x000ff00000002400 */
[----:B------:R-:W-:Y:S08]  /*4890*/  MUFU.TANH R184, R184 ;  /* 0x000000b800b87308 */ /* 0x000ff00000002400 */
[----:B------:R-:W-:Y:S01]  /*48a0*/  MUFU.TANH R185, R185 ;  /* 0x000000b900b97308 */ /* 0x000fe20000002400 */
[----:B-1----:R-:W-:-:S05]  /*48b0*/  FMNMX.FTZ R0, R0, R154, !PT ;  /* 0x0000009a00007209 */ /* 0x002fca0007810000 */
[C---:B------:R-:W-:Y:S01]  /*48c0*/  FADD.FTZ R181, -R0.reuse, R8 ;  /* 0x0000000800b57221 */ /* 0x040fe20000010100 */
[----:B------:R-:W-:Y:S01]  /*48d0*/  FMUL.FTZ R154, R0, UR10 ;  /* 0x0000000a009a7c20 */ /* 0x000fe20008410000 */
[----:B------:R1:W-:Y:S02]  /*48e0*/  MUFU.TANH R8, R167 ;  /* 0x000000a700087308 */ /* 0x0003e40000002400 */
[----:B------:R-:W-:Y:S01]  /*48f0*/  FMUL.FTZ R181, R181, UR10 ;  /* 0x0000000ab5b57c20 */ /* 0x000fe20008410000 */
[--C-:B------:R-:W-:Y:S01]  /*4900*/  FFMA.FTZ R3, R3, UR10, -R154.reuse ;  /* 0x0000000a03037c23 */ /* 0x100fe2000801089a */
[--C-:B------:R-:W-:Y:S01]  /*4910*/  FFMA.FTZ R9, R9, UR10, -R154.reuse ;  /* 0x0000000a09097c23 */ /* 0x100fe2000801089a */
[--C-:B------:R-:W-:Y:S01]  /*4920*/  FFMA.FTZ R10, R10, UR10, -R154.reuse ;  /* 0x0000000a0a0a7c23 */ /* 0x100fe2000801089a */
[--C-:B------:R-:W-:Y:S01]  /*4930*/  FFMA.FTZ R11, R11, UR10, -R154.reuse ;  /* 0x0000000a0b0b7c23 */ /* 0x100fe2000801089a */
[--C-:B------:R-:W-:Y:S01]  /*4940*/  FFMA.FTZ R12, R12, UR10, -R154.reuse ;  /* 0x0000000a0c0c7c23 */ /* 0x100fe2000801089a */
[----:B------:R-:W2:Y:S01]  /*4950*/  MUFU.EX2 R181, R181 ;  /* 0x000000b500b57308 */ /* 0x000ea20000000800 */
[--C-:B-1----:R-:W-:Y:S01]  /*4960*/  FFMA.FTZ R167, R152, UR10, -R154.reuse ;  /* 0x0000000a98a77c23 */ /* 0x102fe2000801089a */
        /* <DEDUP_REMOVED lines=14> */
[----:B------:R-:W3:Y:S01]  /*4a50*/  MUFU.EX2 R152, R9 ;  /* 0x0000000900987308 */ /* 0x000ee20000000800 */
        /* <DEDUP_REMOVED lines=64> */
[----:B-1----:R-:W-:Y:S01]  /*4e60*/  FFMA.FTZ R181, R181, R4, R3 ;  /* 0x00000004b5b57223 */ /* 0x002fe20000010003 */
[--C-:B------:R-:W-:Y:S01]  /*4e70*/  FFMA.FTZ R169, R169, UR10, -R154.reuse ;  /* 0x0000000aa9a97c23 */ /* 0x100fe2000801089a */
[--C-:B------:R-:W-:Y:S01]  /*4e80*/  FFMA.FTZ R172, R172, UR10, -R154.reuse ;  /* 0x0000000aacac7c23 */ /* 0x100fe2000801089a */
[--C-:B------:R-:W-:Y:S01]  /*4e90*/  FFMA.FTZ R173, R173, UR10, -R154.reuse ;  /* 0x0000000aadad7c23 */ /* 0x100fe2000801089a */
[--C-:B------:R-:W-:Y:S01]  /*4ea0*/  FFMA.FTZ R177, R177, UR10, -R154.reuse ;  /* 0x0000000ab1b17c23 */ /* 0x100fe2000801089a */
[----:B------:R-:W-:Y:S01]  /*4eb0*/  FFMA.FTZ R180, R180, UR10, -R154 ;  /* 0x0000000ab4b47c23 */ /* 0x000fe2000801089a */
[C---:B---3--:R-:W-:Y:S01]  /*4ec0*/  FADD.FTZ R181, R152.reuse, R181 ;  /* 0x000000b598b57221 */ /* 0x048fe20000010000 */
[----:B------:R1:W2:Y:S01]  /*4ed0*/  MUFU.EX2 R154, R10 ;  /* 0x0000000a009a7308 */ /* 0x0002a20000000800 */
[----:B------:R-:W-:Y:S01]  /*4ee0*/  F2FP.BF16.F32.PACK_AB R152, R152, R3 ;  /* 0x000000039898723e */ /* 0x000fe200000010ff */
[----:B------:R-:W-:Y:S01]  /*4ef0*/  FMUL.FTZ R9, R171, UR24 ;  /* 0x00000018ab097c20 */ /* 0x000fe20008410000 */
[----:B------:R-:W-:Y:S01]  /*4f00*/  FMUL.FTZ R4, R170, UR24 ;  /* 0x00000018aa047c20 */ /* 0x000fe20008410000 */
[----:B------:R-:W-:Y:S01]  /*4f10*/  FMUL.FTZ R170, R174, UR24 ;  /* 0x00000018aeaa7c20 */ /* 0x000fe20008410000 */
[----:B------:R-:W-:Y:S01]  /*4f20*/  FMUL.FTZ R174, R179, UR24 ;  /* 0x00000018b3ae7c20 */ /* 0x000fe20008410000 */
[----:B------:R-:W-:Y:S01]  /*4f30*/  FMUL.FTZ R179, R186, UR24 ;  /* 0x00000018bab37c20 */ /* 0x000fe20008410000 */
[----:B------:R-:W-:Y:S01]  /*4f40*/  FMUL.FTZ R186, R198, UR24 ;  /* 0x00000018c6ba7c20 */ /* 0x000fe20008410000 */
[----:B------:R3:W4:Y:S01]  /*4f50*/  MUFU.EX2 R3, R11 ;  /* 0x0000000b00037308 */ /* 0x0007220000000800 */
[----:B-1----:R-:W-:Y:S01]  /*4f60*/  FMUL.FTZ R10, R175, UR24 ;  /* 0x00000018af0a7c20 */ /* 0x002fe20008410000 */
[----:B------:R-:W-:Y:S01]  /*4f70*/  FMUL.FTZ R175, R182, UR24 ;  /* 0x00000018b6af7c20 */ /* 0x000fe20008410000 */
[----:B------:R-:W-:-:S05]  /*4f80*/  FMUL.FTZ R182, R190, UR24 ;  /* 0x00000018beb67c20 */ /* 0x000fca0008410000 */
[----:B------:R-:W1:Y:S01]  /*4f90*/  MUFU.TANH R4, R4 ;  /* 0x0000000400047308 */ /* 0x000e620000002400 */
[----:B--2---:R-:W-:Y:S01]  /*4fa0*/  FADD.FTZ R171, R154, R181 ;  /* 0x000000b59aab7221 */ /* 0x004fe20000010000 */
[----:B---3--:R-:W-:Y:S01]  /*4fb0*/  FMUL.FTZ R11, R178, UR24 ;  /* 0x00000018b20b7c20 */ /* 0x008fe20008410000 */
[----:B------:R-:W-:Y:S01]  /*4fc0*/  FMUL.FTZ R178, R183, UR24 ;  /* 0x00000018b7b27c20 */ /* 0x000fe20008410000 */
[----:B------:R-:W-:Y:S01]  /*4fd0*/  FMUL.FTZ R181, R187, UR24 ;  /* 0x00000018bbb57c20 */ /* 0x000fe20008410000 */
[----:B------:R-:W-:Y:S01]  /*4fe0*/  FMUL.FTZ R183, R191, UR24 ;  /* 0x00000018bfb77c20 */ /* 0x000fe20008410000 */
[----:B------:R-:W-:Y:S02]  /*4ff0*/  FMUL.FTZ R187, R199, UR24 ;  /* 0x00000018c7bb7c20 */ /* 0x000fe40008410000 */
[----:B------:R-:W2:Y:S01]  /*5000*/  MUFU.TANH R9, R9 ;  /* 0x0000000900097308 */ /* 0x000ea20000002400 */
[C---:B----4-:R-:W-:Y:S01]  /*5010*/  FADD.FTZ R171, R3.reuse, R171 ;  /* 0x000000ab03ab7221 */ /* 0x050fe20000010000 */
[----:B------:R-:W-:-:S02]  /*5020*/  F2FP.BF16.F32.PACK_AB R154, R3, R154 ;  /* 0x0000009a039a723e */ /* 0x000fc400000010ff */
[----:B------:R-:W-:-:S04]  /*5030*/  FMNMX.FTZ R3, R176, R7, !PT ;  /* 0x00000007b0037209 */ /* 0x000fc80007810000 */
[----:B------:R-:W-:Y:S01]  /*5040*/  FMNMX.FTZ R3, R155, R3, !PT ;  /* 0x000000039b037209 */ /* 0x000fe20007810000 */
[----:B------:R-:W3:Y:S03]  /*5050*/  MUFU.TANH R170, R170 ;  /* 0x000000aa00aa7308 */ /* 0x000ee60000002400 */
[----:B------:R-:W-:-:S04]  /*5060*/  FMNMX.FTZ R3, R158, R3, !PT ;  /* 0x000000039e037209 */ /* 0x000fc80007810000 */
[----:B------:R-:W-:Y:S01]  /*5070*/  FMNMX.FTZ R3, R159, R3, !PT ;  /* 0x000000039f037209 */ /* 0x000fe20007810000 */
[----:B------:R-:W4:Y:S03]  /*5080*/  MUFU.TANH R10, R10 ;  /* 0x0000000a000a7308 */ /* 0x000f260000002400 */
[----:B------:R-:W-:-:S04]  /*5090*/  FMNMX.FTZ R3, R162, R3, !PT ;  /* 0x00000003a2037209 */ /* 0x000fc80007810000 */
[----:B------:R-:W-:Y:S01]  /*50a0*/  FMNMX.FTZ R3, R163, R3, !PT ;  /* 0x00000003a3037209 */ /* 0x000fe20007810000 */
[----:B------:R-:W5:Y:S03]  /*50b0*/  MUFU.TANH R11, R11 ;  /* 0x0000000b000b7308 */ /* 0x000f660000002400 */
[----:B------:R-:W-:-:S04]  /*50c0*/  FMNMX.FTZ R3, R166, R3, !PT ;  /* 0x00000003a6037209 */ /* 0x000fc80007810000 */
[----:B------:R-:W-:Y:S01]  /*50d0*/  FMNMX.FTZ R3, R8, R3, !PT ;  /* 0x0000000308037209 */ /* 0x000fe20007810000 */
[----:B------:R-:W0:Y:S03]  /*50e0*/  MUFU.TANH R174, R174 ;  /* 0x000000ae00ae7308 */ /* 0x000e260000002400 */
[----:B-1----:R-:W-:-:S04]  /*50f0*/  FMNMX.FTZ R3, R4, R3, !PT ;  /* 0x0000000304037209 */ /* 0x002fc80007810000 */
[----:B--2---:R-:W-:Y:S01]  /*5100*/  FMNMX.FTZ R3, R9, R3, !PT ;  /* 0x0000000309037209 */ /* 0x004fe20007810000 */
[----:B------:R-:W1:Y:S03]  /*5110*/  MUFU.TANH R175, R175 ;  /* 0x000000af00af7308 */ /* 0x000e660000002400 */
[----:B---3--:R-:W-:-:S04]  /*5120*/  FMNMX.FTZ R3, R170, R3, !PT ;  /* 0x00000003aa037209 */ /* 0x008fc80007810000 */
[----:B----4-:R-:W-:Y:S01]  /*5130*/  FMNMX.FTZ R3, R10, R3, !PT ;  /* 0x000000030a037209 */ /* 0x010fe20007810000 */
[----:B------:R-:W2:Y:S03]  /*5140*/  MUFU.TANH R178, R178 ;  /* 0x000000b200b27308 */ /* 0x000ea60000002400 */
[----:B-----5:R-:W-:-:S04]  /*5150*/  FMNMX.FTZ R3, R11, R3, !PT ;  /* 0x000000030b037209 */ /* 0x020fc80007810000 */
[----:B0-----:R-:W-:Y:S01]  /*5160*/  FMNMX.FTZ R3, R174, R3, !PT ;  /* 0x00000003ae037209 */ /* 0x001fe20007810000 */
[----:B------:R-:W0:Y:S03]  /*5170*/  MUFU.TANH R179, R179 ;  /* 0x000000b300b37308 */ /* 0x000e260000002400 */
[----:B-1----:R-:W-:-:S05]  /*5180*/  FMNMX.FTZ R3, R175, R3, !PT ;  /* 0x00000003af037209 */ /* 0x002fca0007810000 */
        /* <DEDUP_REMOVED lines=9> */
[----:B0-----:R-:W-:-:S04]  /*5220*/  FMNMX.FTZ R3, R183, R3, !PT ;  /* 0x00000003b7037209 */ /* 0x001fc80007810000 */
[----:B------:R-:W-:-:S03]  /*5230*/  FMNMX.FTZ R3, R184, R3, !PT ;  /* 0x00000003b8037209 */ /* 0x000fc60007810000 */
[----:B------:R-:W0:Y:S01]  /*5240*/  MUFU.EX2 R12, R12 ;  /* 0x0000000c000c7308 */ /* 0x000e220000000800 */
[----:B------:R-:W-:-:S04]  /*5250*/  FMNMX.FTZ R3, R185, R3, !PT ;  /* 0x00000003b9037209 */ /* 0x000fc80007810000 */
[----:B-1----:R-:W-:-:S03]  /*5260*/  FMNMX.FTZ R3, R186, R3, !PT ;  /* 0x00000003ba037209 */ /* 0x002fc60007810000 */
[----:B------:R-:W1:Y:S01]  /*5270*/  MUFU.EX2 R13, R13 ;  /* 0x0000000d000d7308 */ /* 0x000e620000000800 */
[----:B--2---:R-:W-:-:S05]  /*5280*/  FMNMX.FTZ R3, R187, R3, !PT ;  /* 0x00000003bb037209 */ /* 0x004fca0007810000 */
[----:B------:R-:W2:Y:S02]  /*5290*/  SHFL.BFLY PT, R188, R3, 0x2, 0x1f ;  /* 0x0c401f0003bc7f89 */ /* 0x000ea400000e0000 */
[----:B------:R-:W-:Y:S08]  /*52a0*/  MUFU.EX2 R14, R14 ;  /* 0x0000000e000e7308 */ /* 0x000ff00000000800 */
[----:B------:R-:W-:Y:S08]  /*52b0*/  MUFU.EX2 R15, R15 ;  /* 0x0000000f000f7308 */ /* 0x000ff00000000800 */
[----:B------:R-:W-:Y:S01]  /*52c0*/  MUFU.EX2 R189, R160 ;  /* 0x000000a000bd7308 */ /* 0x000fe20000000800 */
[----:B--2---:R-:W-:-:S07]  /*52d0*/  FMNMX.FTZ R3, R3, R188, !PT ;  /* 0x000000bc03037209 */ /* 0x004fce0007810000 */
[----:B------:R2:W-:Y:S01]  /*52e0*/  MUFU.EX2 R188, R156 ;  /* 0x0000009c00bc7308 */ /* 0x0005e20000000800 */
[----:B------:R-:W3:Y:S07]  /*52f0*/  SHFL.BFLY PT, R192, R3, 0x1, 0x1f ;  /* 0x0c201f0003c07f89 */ /* 0x000eee00000e0000 */
[----:B------:R-:W-:Y:S08]  /*5300*/  MUFU.EX2 R20, R20 ;  /* 0x0000001400147308 */ /* 0x000ff00000000800 */
[----:B------:R-:W-:Y:S08]  /*5310*/  MUFU.EX2 R21, R21 ;  /* 0x0000001500157308 */ /* 0x000ff00000000800 */
[----:B------:R-:W-:Y:S01]  /*5320*/  MUFU.EX2 R167, R167 ;  /* 0x000000a700a77308 */ /* 0x000fe20000000800 */
[----:B---3--:R-:W-:-:S05]  /*5330*/  FMNMX.FTZ R3, R3, R192, !PT ;  /* 0x000000c003037209 */ /* 0x008fca0007810000 */
[C---:B--2---:R-:W-:Y:S01]  /*5340*/  FADD.FTZ R156, -R3.reuse, R7 ;  /* 0x00000007039c7221 */ /* 0x044fe20000010100 */
[----:B------:R-:W-:Y:S01]  /*5350*/  FMUL.FTZ R7, R3, UR10 ;  /* 0x0000000a03077c20 */ /* 0x000fe20008410000 */
[----:B------:R-:W-:Y:S02]  /*5360*/  MUFU.EX2 R153, R153 ;  /* 0x0000009900997308 */ /* 0x000fe40000000800 */
[----:B------:R-:W-:Y:S01]  /*5370*/  FMUL.FTZ R156, R156, UR10 ;  /* 0x0000000a9c9c7c20 */ /* 0x000fe20008410000 */
[--C-:B------:R-:W-:Y:S01]  /*5380*/  FFMA.FTZ R176, R176, UR10, -R7.reuse ;  /* 0x0000000ab0b07c23 */ /* 0x100fe20008010807 */
[--C-:B------:R-:W-:Y:S01]  /*5390*/  FFMA.FTZ R155, R155, UR10, -R7.reuse ;  /* 0x0000000a9b9b7c23 */ /* 0x100fe20008010807 */
[--C-:B------:R-:W-:Y:S01]  /*53a0*/  FFMA.FTZ R160, R8, UR10, -R7.reuse ;  /* 0x0000000a08a07c23 */ /* 0x100fe20008010807 */
[--C-:B------:R-:W-:Y:S01]  /*53b0*/  FFMA.FTZ R4, R4, UR10, -R7.reuse ;  /* 0x0000000a04047c23 */ /* 0x100fe20008010807 */
[--C-:B------:R-:W-:Y:S01]  /*53c0*/  FFMA.FTZ R158, R158, UR10, -R7.reuse ;  /* 0x0000000a9e9e7c23 */ /* 0x100fe20008010807 */
[----:B------:R0:W2:Y:S01]  /*53d0*/  MUFU.EX2 R8, R156 ;  /* 0x0000009c00087308 */ /* 0x0000a20000000800 */
[--C-:B------:R-:W-:Y:S01]  /*53e0*/  FFMA.FTZ R159, R159, UR10, -R7.reuse ;  /* 0x0000000a9f9f7c23 */ /* 0x100fe20008010807 */
[--C-:B------:R-:W-:Y:S01]  /*53f0*/  FFMA.FTZ R162, R162, UR10, -R7.reuse ;  /* 0x0000000aa2a27c23 */ /* 0x100fe20008010807 */
[--C-:B------:R-:W-:Y:S01]  /*5400*/  FFMA.FTZ R163, R163, UR10, -R7.reuse ;  /* 0x0000000aa3a37c23 */ /* 0x100fe20008010807 */
[--C-:B------:R-:W-:Y:S01]  /*5410*/  FFMA.FTZ R166, R166, UR10, -R7.reuse ;  /* 0x0000000aa6a67c23 */ /* 0x100fe20008010807 */
[--C-:B------:R-:W-:Y:S01]  /*5420*/  FFMA.FTZ R9, R9, UR10, -R7.reuse ;  /* 0x0000000a09097c23 */ /* 0x100fe20008010807 */
[--C-:B------:R-:W-:Y:S01]  /*5430*/  FFMA.FTZ R170, R170, UR10, -R7.reuse ;  /* 0x0000000aaaaa7c23 */ /* 0x100fe20008010807 */
[----:B------:R-:W-:Y:S01]  /*5440*/  FFMA.FTZ R10, R10, UR10, -R7 ;  /* 0x0000000a0a0a7c23 */ /* 0x000fe20008010807 */
[----:B------:R-:W3:Y:S01]  /*5450*/  MUFU.EX2 R176, R176 ;  /* 0x000000b000b07308 */ /* 0x000ee20000000800 */
[----:B0-----:R-:W-:Y:S01]  /*5460*/  FADD.FTZ R156, R12, R171 ;  /* 0x000000ab0c9c7221 */ /* 0x001fe20000010000 */
[--C-:B------:R-:W-:Y:S01]  /*5470*/  FFMA.FTZ R11, R11, UR10, -R7.reuse ;  /* 0x0000000a0b0b7c23 */ /* 0x100fe20008010807 */
[--C-:B------:R-:W-:Y:S01]  /*5480*/  FFMA.FTZ R174, R174, UR10, -R7.reuse ;  /* 0x0000000aaeae7c23 */ /* 0x100fe20008010807 */
[--C-:B------:R-:W-:Y:S01]  /*5490*/  FFMA.FTZ R175, R175, UR10, -R7.reuse ;  /* 0x0000000aafaf7c23 */ /* 0x100fe20008010807 */
[----:B-1----:R-:W-:Y:S01]  /*54a0*/  FADD.FTZ R156, R13, R156 ;  /* 0x0000009c0d9c7221 */ /* 0x002fe20000010000 */
        /* <DEDUP_REMOVED lines=9> */
[----:B------:R-:W-:Y:S01]  /*5540*/  FFMA.FTZ R7, R187, UR10, -R7 ;  /* 0x0000000abb077c23 */ /* 0x000fe20008010807 */
[----:B------:R1:W-:Y:S01]  /*5550*/  MUFU.EX2 R171, R4 ;  /* 0x0000000400ab7308 */ /* 0x0003e20000000800 */
[-C--:B--2---:R-:W-:Y:S01]  /*5560*/  FMUL.FTZ R26, R26, R8.reuse ;  /* 0x000000081a1a7220 */ /* 0x084fe20000410000 */
[-C--:B------:R-:W-:Y:S01]  /*5570*/  FMUL.FTZ R27, R27, R8.reuse ;  /* 0x000000081b1b7220 */ /* 0x080fe20000410000 */
[-C--:B------:R-:W-:Y:S01]  /*5580*/  FMUL.FTZ R30, R30, R8.reuse ;  /* 0x000000081e1e7220 */ /* 0x080fe20000410000 */
[-C--:B------:R-:W-:Y:S01]  /*5590*/  FMUL.FTZ R31, R31, R8.reuse ;  /* 0x000000081f1f7220 */ /* 0x080fe20000410000 */
[-C--:B------:R-:W-:Y:S01]  /*55a0*/  FMUL.FTZ R34, R34, R8.reuse ;  /* 0x0000000822227220 */ /* 0x080fe20000410000 */
[-C--:B------:R-:W-:Y:S01]  /*55b0*/  FMUL.FTZ R35, R35, R8.reuse ;  /* 0x0000000823237220 */ /* 0x080fe20000410000 */
[----:B------:R-:W-:Y:S01]  /*55c0*/  FMUL.FTZ R38, R38, R8 ;  /* 0x0000000826267220 */ /* 0x000fe20000410000 */
[----:B------:R2:W4:Y:S01]  /*55d0*/  MUFU.EX2 R187, R158 ;  /* 0x0000009e00bb7308 */ /* 0x0005220000000800 */
[----:B-1----:R-:W-:Y:S01]  /*55e0*/  FADD.FTZ R4, R14, R156 ;  /* 0x0000009c0e047221 */ /* 0x002fe20000010000 */
[----:B------:R-:W-:Y:S01]  /*55f0*/  F2FP.BF16.F32.PACK_AB R156, R13, R12 ;  /* 0x0000000c0d9c723e */ /* 0x000fe200000010ff */
[-C--:B------:R-:W-:Y:S01]  /*5600*/  FMUL.FTZ R39, R39, R8.reuse ;  /* 0x0000000827277220 */ /* 0x080fe20000410000 */
[----:B------:R-:W-:Y:S01]  /*5610*/  IADD3 R12, -R196, 0xb, RZ ;  /* 0x0000000bc40c7810 */ /* 0x000fe20007ffe1ff */
[----:B------:R-:W-:Y:S01]  /*5620*/  FADD.FTZ R4, R15, R4 ;  /* 0x000000040f047221 */ /* 0x000fe20000010000 */
[-C--:B------:R-:W-:Y:S01]  /*5630*/  FMUL.FTZ R42, R42, R8.reuse ;  /* 0x000000082a2a7220 */ /* 0x080fe20000410000 */
[----:B------:R-:W-:Y:S01]  /*5640*/  FMUL.FTZ R43, R43, R8 ;  /* 0x000000082b2b7220 */ /* 0x000fe20000410000 */
[----:B------:R-:W1:Y:S01]  /*5650*/  MUFU.EX2 R159, R159 ;  /* 0x0000009f009f7308 */ /* 0x000e620000000800 */
[----:B------:R-:W-:Y:S01]  /*5660*/  FADD.FTZ R4, R20, R4 ;  /* 0x0000000414047221 */ /* 0x000fe20000010000 */
[----:B--2---:R-:W-:Y:S01]  /*5670*/  F2FP.BF16.F32.PACK_AB R158, R15, R14 ;  /* 0x0000000e0f9e723e */ /* 0x004fe200000010ff */
        /* <DEDUP_REMOVED lines=10> */
[----:B------:R-:W-:Y:S01]  /*5720*/  FADD.FTZ R4, R153, R4 ;  /* 0x0000000499047221 */ /* 0x000fe20000010000 */
[-C--:B------:R-:W-:Y:S01]  /*5730*/  FMUL.FTZ R59, R59, R8.reuse ;  /* 0x000000083b3b7220 */ /* 0x080fe20000410000 */
[----:B------:R-:W-:Y:S01]  /*5740*/  FMUL.FTZ R62, R62, R8 ;  /* 0x000000083e3e7220 */ /* 0x000fe20000410000 */
[----:B------:R5:W1:Y:S01]  /*5750*/  MUFU.EX2 R192, R162 ;  /* 0x000000a200c07308 */ /* 0x000a620000000800 */
[----:B--2---:R-:W-:Y:S01]  /*5760*/  F2FP.BF16.F32.PACK_AB R160, R21, R20 ;  /* 0x0000001415a0723e */ /* 0x004fe200000010ff */
[----:B---3--:R-:W-:Y:S01]  /*5770*/  FFMA.FTZ R20, R8, R5, R176 ;  /* 0x0000000508147223 */ /* 0x008fe200000100b0 */
[----:B------:R-:W-:Y:S01]  /*5780*/  FADD.FTZ R4, R188, R4 ;  /* 0x00000004bc047221 */ /* 0x000fe20000010000 */
[-C--:B------:R-:W-:Y:S01]  /*5790*/  FMUL.FTZ R63, R63, R8.reuse ;  /* 0x000000083f3f7220 */ /* 0x080fe20000410000 */
[-C--:B------:R-:W-:Y:S01]  /*57a0*/  FMUL.FTZ R66, R66, R8.reuse ;  /* 0x0000000842427220 */ /* 0x080fe20000410000 */
[----:B0-----:R-:W-:Y:S01]  /*57b0*/  FADD.FTZ R20, R155, R20 ;  /* 0x000000149b147221 */ /* 0x001fe20000010000 */
[-C--:B------:R-:W-:Y:S01]  /*57c0*/  FMUL.FTZ R67, R67, R8.reuse ;  /* 0x0000000843437220 */ /* 0x080fe20000410000 */
[----:B------:R-:W0:Y:S01]  /*57d0*/  MUFU.EX2 R163, R163 ;  /* 0x000000a300a37308 */ /* 0x000e220000000800 */
[----:B-----5:R-:W-:Y:S01]  /*57e0*/  F2FP.BF16.F32.PACK_AB R162, R153, R167 ;  /* 0x000000a799a2723e */ /* 0x020fe200000010ff */
[----:B----4-:R-:W-:Y:S01]  /*57f0*/  FADD.FTZ R20, R187, R20 ;  /* 0x00000014bb147221 */ /* 0x010fe20000010000 */
[-C--:B------:R-:W-:Y:S01]  /*5800*/  FMUL.FTZ R70, R70, R8.reuse ;  /* 0x0000000846467220 */ /* 0x080fe20000410000 */
[-C--:B------:R-:W-:Y:S01]  /*5810*/  FMUL.FTZ R71, R71, R8.reuse ;  /* 0x0000000847477220 */ /* 0x080fe20000410000 */
[-C--:B------:R-:W-:Y:S01]  /*5820*/  FMUL.FTZ R74, R74, R8.reuse ;  /* 0x000000084a4a7220 */ /* 0x080fe20000410000 */
[----:B-1----:R-:W-:Y:S01]  /*5830*/  FADD.FTZ R5, R159, R20 ;  /* 0x000000149f057221 */ /* 0x002fe20000010000 */
[-C--:B------:R-:W-:Y:S01]  /*5840*/  FMUL.FTZ R75, R75, R8.reuse ;  /* 0x000000084b4b7220 */ /* 0x080fe20000410000 */
[----:B------:R-:W1:Y:S01]  /*5850*/  MUFU.EX2 R193, R166 ;  /* 0x000000a600c17308 */ /* 0x000e620000000800 */
[-C--:B------:R-:W-:Y:S01]  /*5860*/  FMUL.FTZ R78, R78, R8.reuse ;  /* 0x000000084e4e7220 */ /* 0x080fe20000410000 */
[----:B------:R-:W-:Y:S01]  /*5870*/  FADD.FTZ R20, R192, R5 ;  /* 0x00000005c0147221 */ /* 0x000fe20000010000 */
        /* <DEDUP_REMOVED lines=18> */
[----:B------:R-:W-:Y:S01]  /*59a0*/  FADD.FTZ R20, R194, R5 ;  /* 0x00000005c2147221 */ /* 0x000fe20000010000 */
[-C--:B------:R-:W-:Y:S01]  /*59b0*/  FMUL.FTZ R107, R107, R8.reuse ;  /* 0x000000086b6b7220 */ /* 0x080fe20000410000 */
[-C--:B------:R-:W-:Y:S01]  /*59c0*/  FMUL.FTZ R110, R110, R8.reuse ;  /* 0x000000086e6e7220 */ /* 0x080fe20000410000 */
[----:B------:R1:W3:Y:S01]  /*59d0*/  MUFU.EX2 R13, R9 ;  /* 0x00000009000d7308 */ /* 0x0002e20000000800 */
[----:B--2---:R-:W-:Y:S01]  /*59e0*/  FADD.FTZ R4, R157, R4 ;  /* 0x000000049d047221 */ /* 0x004fe20000010000 */
[----:B------:R-:W-:Y:S01]  /*59f0*/  FADD.FTZ R20, R171, R20 ;  /* 0x00000014ab147221 */ /* 0x000fe20000010000 */
[-C--:B------:R-:W-:Y:S01]  /*5a00*/  FMUL.FTZ R111, R111, R8.reuse ;  /* 0x000000086f6f7220 */ /* 0x080fe20000410000 */
[-C--:B------:R-:W-:Y:S01]  /*5a10*/  FMUL.FTZ R114, R114, R8.reuse ;  /* 0x0000000872727220 */ /* 0x080fe20000410000 */
[----:B------:R-:W-:Y:S01]  /*5a20*/  FADD.FTZ R4, R189, R4 ;  /* 0x00000004bd047221 */ /* 0x000fe20000010000 */
[-C--:B------:R-:W-:Y:S01]  /*5a30*/  FMUL.FTZ R115, R115, R8.reuse ;  /* 0x0000000873737220 */ /* 0x080fe20000410000 */
[----:B------:R-:W-:Y:S01]  /*5a40*/  FMUL.FTZ R118, R118, R8 ;  /* 0x0000000876767220 */ /* 0x000fe20000410000 */
[----:B------:R-:W2:Y:S01]  /*5a50*/  MUFU.EX2 R190, R164 ;  /* 0x000000a400be7308 */ /* 0x000ea20000000800 */
[----:B-1----:R-:W-:-:S02]  /*5a60*/  IMAD.U32 R9, RZ, RZ, UR25 ;  /* 0x00000019ff097e24 */ /* 0x002fc4000f8e00ff */
[----:B0-----:R-:W-:Y:S01]  /*5a70*/  FADD.FTZ R4, R161, R4 ;  /* 0x00000004a1047221 */ /* 0x001fe20000010000 */
[-C--:B------:R-:W-:Y:S01]  /*5a80*/  FMUL.FTZ R119, R119, R8.reuse ;  /* 0x0000000877777220 */ /* 0x080fe20000410000 */
[-C--:B------:R-:W-:Y:S01]  /*5a90*/  FMUL.FTZ R122, R122, R8.reuse ;  /* 0x000000087a7a7220 */ /* 0x080fe20000410000 */
[----:B------:R-:W-:Y:S02]  /*5aa0*/  @!P1 VIADD R15, R9, 0x22840 ;  /* 0x00022840090f9836 */ /* 0x000fe40000000000 */
[-C--:B------:R-:W-:Y:S01]  /*5ab0*/  FMUL.FTZ R123, R123, R8.reuse ;  /* 0x000000087b7b7220 */ /* 0x080fe20000410000 */
[-C--:B------:R-:W-:Y:S01]  /*5ac0*/  FMUL.FTZ R126, R126, R8.reuse ;  /* 0x000000087e7e7220 */ /* 0x080fe20000410000 */
[----:B------:R-:W0:Y:S01]  /*5ad0*/  MUFU.EX2 R14, R170 ;  /* 0x000000aa000e7308 */ /* 0x000e220000000800 */
[----:B---3--:R-:W-:Y:S01]  /*5ae0*/  FADD.FTZ R5, R13, R20 ;  /* 0x000000140d057221 */ /* 0x008fe20000010000 */
[----:B------:R-:W-:Y:S01]  /*5af0*/  @!P1 PRMT R15, RZ, 0x654, R15 ;  /* 0x00000654ff0f9816 */ /* 0x000fe2000000000f */
[----:B------:R1:W-:Y:S06]  /*5b00*/  BAR.ARV R12, 0x100 ;  /* 0x0004000c0000751d */ /* 0x0003ec0000002000 */
[----:B------:R-:W3:Y:S01]  /*5b10*/  MUFU.EX2 R165, R165 ;  /* 0x000000a500a57308 */ /* 0x000ee20000000800 */
[----:B------:R4:W-:Y:S01]  /*5b20*/  @!P1 SYNCS.ARRIVE.TRANS64.RED.A1T0 RZ, [R15+URZ], RZ ;  /* 0x000000ff0fff99a7 */ /* 0x0009e2000810043f */
[----:B--2---:R-:W-:Y:S01]  /*5b30*/  FADD.FTZ R4, R190, R4 ;  /* 0x00000004be047221 */ /* 0x004fe20000010000 */
        /* <DEDUP_REMOVED lines=13> */
[----:B------:R0:W5:Y:S01]  /*5c10*/  MUFU.EX2 R191, R168 ;  /* 0x000000a800bf7308 */ /* 0x0001620000000800 */
[----:B---3--:R-:W-:Y:S01]  /*5c20*/  FADD.FTZ R4, R165, R4 ;  /* 0x00000004a5047221 */ /* 0x008fe20000010000 */
[-C--:B------:R-:W-:Y:S01]  /*5c30*/  FMUL.FTZ R150, R150, R8.reuse ;  /* 0x0000000896967220 */ /* 0x080fe20000410000 */
[----:B------:R-:W-:Y:S01]  /*5c40*/  FMUL.FTZ R151, R151, R8 ;  /* 0x0000000897977220 */ /* 0x000fe20000410000 */
[----:B------:R-:W-:-:S02]  /*5c50*/  F2FP.BF16.F32.PACK_AB R164, R157, R188 ;  /* 0x000000bc9da4723e */ /* 0x000fc400000010ff */
[----:B------:R-:W-:Y:S02]  /*5c60*/  F2FP.BF16.F32.PACK_AB R166, R161, R189 ;  /* 0x000000bda1a6723e */ /* 0x000fe400000010ff */
[----:B------:R-:W3:Y:S01]  /*5c70*/  MUFU.EX2 R11, R11 ;  /* 0x0000000b000b7308 */ /* 0x000ee20000000800 */
[----:B--2---:R-:W-:Y:S01]  /*5c80*/  FADD.FTZ R8, R10, R5 ;  /* 0x000000050a087221 */ /* 0x004fe20000010000 */
[----:B------:R-:W-:Y:S02]  /*5c90*/  F2FP.BF16.F32.PACK_AB R153, R155, R176 ;  /* 0x000000b09b99723e */ /* 0x000fe400000010ff */
[----:B0-----:R-:W-:Y:S02]  /*5ca0*/  F2FP.BF16.F32.PACK_AB R168, R165, R190 ;  /* 0x000000bea5a8723e */ /* 0x001fe400000010ff */
[----:B------:R-:W-:Y:S02]  /*5cb0*/  F2FP.BF16.F32.PACK_AB R155, R159, R187 ;  /* 0x000000bb9f9b723e */ /* 0x000fe400000010ff */
[----:B------:R-:W0:Y:S01]  /*5cc0*/  MUFU.EX2 R169, R169 ;  /* 0x000000a900a97308 */ /* 0x000e220000000800 */
[----:B-----5:R-:W-:Y:S01]  /*5cd0*/  FADD.FTZ R4, R191, R4 ;  /* 0x00000004bf047221 */ /* 0x020fe20000010000 */
[----:B------:R-:W-:-:S02]  /*5ce0*/  F2FP.BF16.F32.PACK_AB R157, R163, R192 ;  /* 0x000000c0a39d723e */ /* 0x000fc400000010ff */
[----:B------:R-:W-:Y:S02]  /*5cf0*/  F2FP.BF16.F32.PACK_AB R161, R13, R171 ;  /* 0x000000ab0da1723e */ /* 0x000fe400000010ff */
[----:B------:R-:W-:Y:S02]  /*5d00*/  F2FP.BF16.F32.PACK_AB R159, R194, R193 ;  /* 0x000000c1c29f723e */ /* 0x000fe400000010ff */
[----:B----4-:R-:W2:Y:S01]  /*5d10*/  MUFU.EX2 R15, R174 ;  /* 0x000000ae000f7308 */ /* 0x010ea20000000800 */
[----:B---3--:R-:W-:Y:S01]  /*5d20*/  FADD.FTZ R8, R11, R8 ;  /* 0x000000080b087221 */ /* 0x008fe20000010000 */
[----:B------:R-:W-:-:S06]  /*5d30*/  F2FP.BF16.F32.PACK_AB R163, R10, R14 ;  /* 0x0000000e0aa3723e */ /* 0x000fcc00000010ff */
[----:B------:R-:W3:Y:S01]  /*5d40*/  MUFU.EX2 R167, R175 ;  /* 0x000000af00a77308 */ /* 0x000ee20000000800 */
[C---:B0-----:R-:W-:Y:S01]  /*5d50*/  FADD.FTZ R4, R169.reuse, R4 ;  /* 0x00000004a9047221 */ /* 0x041fe20000010000 */
[----:B------:R-:W-:-:S06]  /*5d60*/  F2FP.BF16.F32.PACK_AB R170, R169, R191 ;  /* 0x000000bfa9aa723e */ /* 0x000fcc00000010ff */
[----:B------:R-:W0:Y:S01]  /*5d70*/  MUFU.EX2 R172, R172 ;  /* 0x000000ac00ac7308 */ /* 0x000e220000000800 */
[C---:B--2---:R-:W-:Y:S01]  /*5d80*/  FADD.FTZ R8, R15.reuse, R8 ;  /* 0x000000080f087221 */ /* 0x044fe20000010000 */
[----:B------:R-:W-:-:S06]  /*5d90*/  F2FP.BF16.F32.PACK_AB R165, R15, R11 ;  /* 0x0000000b0fa5723e */ /* 0x000fcc00000010ff */
        /* <DEDUP_REMOVED lines=9> */
[----:B------:R-:W-:-:S06]  /*5e30*/  F2FP.BF16.F32.PACK_AB R172, R173, R172 ;  /* 0x000000acadac723e */ /* 0x000fcc00000010ff */
[----:B------:R-:W3:Y:S01]  /*5e40*/  MUFU.EX2 R182, R182 ;  /* 0x000000b600b67308 */ /* 0x000ee20000000800 */
[----:B0-----:R-:W-:-:S07]  /*5e50*/  FADD.FTZ R8, R179, R8 ;  /* 0x00000008b3087221 */ /* 0x001fce0000010000 */
[----:B------:R-:W0:Y:S01]  /*5e60*/  MUFU.EX2 R183, R183 ;  /* 0x000000b700b77308 */ /* 0x000e220000000800 */
[C---:B--2---:R-:W-:Y:S01]  /*5e70*/  FADD.FTZ R5, R169.reuse, R8 ;  /* 0x00000008a9057221 */ /* 0x044fe20000010000 */
[----:B------:R-:W-:-:S06]  /*5e80*/  F2FP.BF16.F32.PACK_AB R169, R169, R179 ;  /* 0x000000b3a9a9723e */ /* 0x000fcc00000010ff */
[----:B------:R-:W2:Y:S01]  /*5e90*/  MUFU.EX2 R173, R184 ;  /* 0x000000b800ad7308 */ /* 0x000ea20000000800 */
[----:B---3--:R-:W-:-:S07]  /*5ea0*/  FADD.FTZ R20, R182, R5 ;  /* 0x00000005b6147221 */ /* 0x008fce0000010000 */
[----:B------:R-:W3:Y:S01]  /*5eb0*/  MUFU.EX2 R185, R185 ;  /* 0x000000b900b97308 */ /* 0x000ee20000000800 */
[C---:B0-----:R-:W-:Y:S01]  /*5ec0*/  FADD.FTZ R20, R183.reuse, R20 ;  /* 0x00000014b7147221 */ /* 0x041fe20000010000 */
[----:B------:R-:W-:-:S06]  /*5ed0*/  F2FP.BF16.F32.PACK_AB R171, R183, R182 ;  /* 0x000000b6b7ab723e */ /* 0x000fcc00000010ff */
        /* <DEDUP_REMOVED lines=8> */
[----:B--2---:R-:W-:Y:S01]  /*5f60*/  FADD.FTZ R5, R175, R20 ;  /* 0x00000014af057221 */ /* 0x004fe20000010000 */
[C---:B---3--:R-:W-:Y:S01]  /*5f70*/  FADD.FTZ R4, R180.reuse, R21 ;  /* 0x00000015b4047221 */ /* 0x048fe20000010000 */
[----:B------:R-:W-:Y:S02]  /*5f80*/  F2FP.BF16.F32.PACK_AB R174, R180, R177 ;  /* 0x000000b1b4ae723e */ /* 0x000fe400000010ff */
[C---:B0-----:R-:W-:Y:S01]  /*5f90*/  FADD.FTZ R5, R8.reuse, R5 ;  /* 0x0000000508057221 */ /* 0x041fe20000010000 */
[----:B------:R-:W-:Y:S01]  /*5fa0*/  F2FP.BF16.F32.PACK_AB R175, R8, R175 ;  /* 0x000000af08af723e */ /* 0x000fe200000010ff */
[----:B-1----:R-:W-:Y:S06]  /*5fb0*/  @!P0 BRA `(.L_x_9407) ;  /* 0x0000000000048947 */ /* 0x002fec0003800000 */
[----:B------:R-:W-:Y:S01]  /*5fc0*/  BPT.TRAP 0x1 ;  /* 0x000000040000795c */ /* 0x000fe20000300000 */
.L_x_9407:
[----:B------:R0:W1:Y:S01]  /*5fd0*/  SYNCS.PHASECHK.TRANS64.TRYWAIT P2, [UR25+0x22850], R6 ;  /* 0x02285006ff0075a7 */ /* 0x0000620008040159 */
[----:B------:R-:W-:Y:S05]  /*5fe0*/  @!P0 BRA `(.L_x_9408) ;  /* 0x0000000000048947 */ /* 0x000fea0003800000 */
[----:B------:R-:W-:Y:S01]  /*5ff0*/  BPT.TRAP 0x1 ;  /* 0x000000040000795c */ /* 0x000fe20000300000 */
.L_x_9408:
[----:B-1----:R-:W-:Y:S05]  /*6000*/  @P2 BRA `(.L_x_9409) ;  /* 0x0000000000082947 */ /* 0x002fea0003800000 */
[----:B------:R-:W1:Y:S02]  /*6010*/  SYNCS.PHASECHK.TRANS64.TRYWAIT P2, [UR25+0x22850], R6 ;  /* 0x02285006ff0075a7 */ /* 0x000e640008040159 */
[----:B-1----:R-:W-:Y:S05]  /*6020*/  @!P2 BRA `(.L_x_9410) ;  /* 0x000000b800c8a947 */ /* 0x002fea0003800000 */
.L_x_9409:
[----:B------:R-:W2:Y:S01]  /*6030*/  S2R R7, SR_TID.X ;  /* 0x0000000000077919 */ /* 0x000ea20000002100 */
[----:B------:R-:W-:Y:S01]  /*6040*/  UIMAD UR11, UR37, 0xc00, UR21 ;  /* 0x00000c00250b78a4 */ /* 0x000fe2000f8e0215 */
[----:B------:R-:W-:Y:S01]  /*6050*/  PLOP3.LUT P2, PT, PT, PT, UP0, 0x80, 0x0 ;  /* 0x000000000000781c */ /* 0x000fe20003f4f008 */
[----:B------:R-:W-:Y:S01]  /*6060*/  UMOV UR7, 0x40000040 ;  /* 0x4000004000077882 */ /* 0x000fe20000000000 */
[----:B-1----:R-:W-:Y:S02]  /*6070*/  @!P1 VIADD R9, R9, 0x22860 ;  /* 0x0002286009099836 */ /* 0x002fe40000000000 */
[----:B------:R-:W-:Y:S02]  /*6080*/  IMAD.MOV.U32 R8, RZ, RZ, R0 ;  /* 0x000000ffff087224 */ /* 0x000fe400078e0000 */
[----:B------:R-:W-:Y:S01]  /*6090*/  UMOV UR6, UR11 ;  /* 0x0000000b00067c82 */ /* 0x000fe20008000000 */
[----:B------:R-:W-:Y:S02]  /*60a0*/  @!P1 PRMT R9, RZ, 0x654, R9 ;  /* 0x00000654ff099816 */ /* 0x000fe40000000009 */
[----:B--2---:R-:W-:-:S05]  /*60b0*/  SHF.R.U32.HI R7, RZ, 0x7, R7 ;  /* 0x00000007ff077819 */ /* 0x004fca0000011607 */
[----:B0-----:R-:W-:Y:S02]  /*60c0*/  VIADD R6, R7, 0x8 ;  /* 0x0000000807067836 */ /* 0x001fe40000000000 */
[----:B------:R-:W-:-:S03]  /*60d0*/  IMAD.MOV.U32 R7, RZ, RZ, R3 ;  /* 0x000000ffff077224 */ /* 0x000fc600078e0003 */
[----:B------:R3:W-:Y:S06]  /*60e0*/  BAR.SYNC.DEFER_BLOCKING R6, 0x100 ;  /* 0x000400060000751d */ /* 0x0007ec0000010000 */
[----:B------:R-:W-:-:S06]  /*60f0*/  WARPGROUP.ARRIVE ;  /* 0x00000000000079c5 */ /* 0x000fcc0000000000 */
        /* <DEDUP_REMOVED lines=32> */
[----:B------:R3:W-:Y:S01]  /*6300*/  @!P1 SYNCS.ARRIVE.TRANS64.RED.A1T0 RZ, [R9+URZ], RZ ;  /* 0x000000ff09ff99a7 */ /* 0x0007e2000810043f */
[----:B------:R-:W-:Y:S05]  /*6310*/  @P2 BRA `(.L_x_9411) ;  /* 0xffffffdc00382947 */ /* 0x000fea000383ffff */
.L_x_9402:
[----:B------:R-:W4:Y:S01]  /*6320*/  SHFL.BFLY PT, R7, R4, 0x2, 0x1f ;  /* 0x0c401f0004077f89 */ /* 0x000f2200000e0000 */
[----:B------:R-:W-:Y:S01]  /*6330*/  UIADD3 UR37, UR37, 0x1, URZ ;  /* 0x0000000125257890 */ /* 0x000fe2000fffe03f */
[----:B------:R0:W-:Y:S06]  /*6340*/  BAR.ARV R12, 0x100 ;  /* 0x0004000c0000751d */ /* 0x0001ec0000002000 */
[----:B------:R-:W-:Y:S02]  /*6350*/  UISETP.NE.AND UP0, UPT, UR37, 0x2, UPT ;  /* 0x000000022500788c */ /* 0x000fe4000bf05270 */
[----:B------:R-:W-:Y:S06]  /*6360*/  BAR.ARV 0x8, 0x180 ;  /* 0x0206000000007b1d */ /* 0x000fec0000002000 */
[----:B------:R-:W-:Y:S01]  /*6370*/  USEL UR4, URZ, 0x1, UP0 ;  /* 0x000000013f047887 */ /* 0x000fe20008000000 */
[----:B------:R-:W-:Y:S01]  /*6380*/  PLOP3.LUT P0, PT, PT, PT, PT, 0x8, 0x0 ;  /* 0x000000000000781c */ /* 0x000fe20003f0e170 */
[----:B012---:R-:W0:Y:S01]  /*6390*/  SHFL.BFLY PT, R8, R5, 0x2, 0x1f ;  /* 0x0c401f0005087f89 */ /* 0x007e2200000e0000 */
[----:B------:R-:W-:-:S02]  /*63a0*/  UIADD3 UR48, UR48, 0x1, URZ ;  /* 0x0000000130307890 */ /* 0x000fc4000fffe03f */
[----:B------:R-:W-:Y:S01]  /*63b0*/  USEL UR37, UR37, URZ, UP0 ;  /* 0x0000003f25257287 */ /* 0x000fe20008000000 */
[----:B----4-:R-:W-:Y:S01]  /*63c0*/  FADD.FTZ R7, R7, R4 ;  /* 0x0000000407077221 */ /* 0x010fe20000010000 */
[----:B------:R-:W-:Y:S01]  /*63d0*/  IMAD.MOV.U32 R4, RZ, RZ, RZ ;  /* 0x000000ffff047224 */ /* 0x000fe200078e00ff */
[----:B------:R-:W-:-:S03]  /*63e0*/  ULOP3.LUT UR47, UR47, UR4, URZ, 0x3c, !UPT ;  /* 0x000000042f2f7292 */ /* 0x000fc6000f8e3c3f */
[----:B---3--:R-:W1:Y:S01]  /*63f0*/  SHFL.BFLY PT, R6, R7, 0x1, 0x1f ;  /* 0x0c201f0007067f89 */ /* 0x008e6200000e0000 */
[----:B0-----:R-:W-:-:S05]  /*6400*/  FADD.FTZ R8, R8, R5 ;  /* 0x0000000508087221 */ /* 0x001fca0000010000 */
[----:B------:R-:W0:Y:S01]  /*6410*/  SHFL.BFLY PT, R9, R8, 0x1, 0x1f ;  /* 0x0c201f0008097f89 */ /* 0x000e2200000e0000 */
[----:B-1----:R-:W-:Y:S01]  /*6420*/  FADD.FTZ R10, R7, R6 ;  /* 0x00000006070a7221 */ /* 0x002fe20000010000 */
[----:B------:R-:W-:Y:S02]  /*6430*/  IMAD.MOV.U32 R6, RZ, RZ, RZ ;  /* 0x000000ffff067224 */ /* 0x000fe400078e00ff */
[----:B------:R-:W-:Y:S02]  /*6440*/  IMAD.U32 R7, RZ, RZ, UR10 ;  /* 0x0000000aff077e24 */ /* 0x000fe4000f8e00ff */
[----:B------:R-:W-:-:S13]  /*6450*/  FSETP.NE.FTZ.AND P1, PT, R10, RZ, PT ;  /* 0x000000ff0a00720b */ /* 0x000fda0003f35000 */
[----:B------:R-:W1:Y:S01]  /*6460*/  @P1 MUFU.RCP R6, R10 ;  /* 0x0000000a00061308 */ /* 0x000e620000001000 */
[----:B------:R-:W-:Y:S01]  /*6470*/  @P1 FMUL.FTZ R7, R7, 0.69314718246459960938 ;  /* 0x3f31721807071820 */ /* 0x000fe20000410000 */
[----:B0-----:R-:W-:Y:S01]  /*6480*/  FADD.FTZ R5, R8, R9 ;  /* 0x0000000908057221 */ /* 0x001fe20000010000 */
[----:B------:R-:W-:-:S04]  /*6490*/  IMAD.U32 R8, RZ, RZ, UR10 ;  /* 0x0000000aff087e24 */ /* 0x000fc8000f8e00ff */
[----:B------:R-:W-:Y:S01]  /*64a0*/  FSETP.NE.FTZ.AND P2, PT, R5, RZ, PT ;  /* 0x000000ff0500720b */ /* 0x000fe20003f55000 */
[----:B------:R-:W0:Y:S01]  /*64b0*/  @P1 MUFU.LG2 R9, R10 ;  /* 0x0000000a00091308 */ /* 0x000e220000000c00 */
[-C--:B-1----:R-:W-:Y:S01]  /*64c0*/  FMUL.FTZ R24, R24, R6.reuse ;  /* 0x0000000618187220 */ /* 0x082fe20000410000 */
[-C--:B------:R-:W-:Y:S01]  /*64d0*/  FMUL.FTZ R25, R25, R6.reuse ;  /* 0x0000000619197220 */ /* 0x080fe20000410000 */
[----:B------:R-:W-:-:S09]  /*64e0*/  FMUL.FTZ R28, R28, R6 ;  /* 0x000000061c1c7220 */ /* 0x000fd20000410000 */
[----:B------:R-:W1:Y:S01]  /*64f0*/  @P2 MUFU.LG2 R10, R5 ;  /* 0x00000005000a2308 */ /* 0x000e620000000c00 */
[----:B------:R-:W-:Y:S01]  /*6500*/  @P2 FMUL.FTZ R8, R8, 0.69314718246459960938 ;  /* 0x3f31721808082820 */ /* 0x000fe20000410000 */
[-C--:B------:R-:W-:Y:S01]  /*6510*/  FMUL.FTZ R29, R29, R6.reuse ;  /* 0x000000061d1d7220 */ /* 0x080fe20000410000 */
[-C--:B------:R-:W-:Y:S01]  /*6520*/  FMUL.FTZ R32, R32, R6.reuse ;  /* 0x0000000620207220 */ /* 0x080fe20000410000 */
[-C--:B------:R-:W-:Y:S01]  /*6530*/  FMUL.FTZ R33, R33, R6.reuse ;  /* 0x0000000621217220 */ /* 0x080fe20000410000 */
[----:B0-----:R-:W-:Y:S01]  /*6540*/  @P1 FMUL.FTZ R9, R9, 0.69314718246459960938 ;  /* 0x3f31721809091820 */ /* 0x001fe20000410000 */
[-C--:B------:R-:W-:Y:S01]  /*6550*/  FMUL.FTZ R36, R36, R6.reuse ;  /* 0x0000000624247220 */ /* 0x080fe20000410000 */
[-C--:B------:R-:W-:Y:S01]  /*6560*/  FMUL.FTZ R37, R37, R6.reuse ;  /* 0x0000000625257220 */ /* 0x080fe20000410000 */
[----:B------:R0:W2:Y:S01]  /*6570*/  @P2 MUFU.RCP R4, R5 ;  /* 0x0000000500042308 */ /* 0x0000a20000001000 */
        /* <DEDUP_REMOVED lines=58> */
[-C--:B--2---:R-:W-:Y:S01]  /*6920*/  FMUL.FTZ R26, R26, R4.reuse ;  /* 0x000000041a1a7220 */ /* 0x084fe20000410000 */
[----:B------:R-:W-:Y:S02]  /*6930*/  IMAD.MOV.U32 R6, RZ, RZ, -0x800000 ;  /* 0xff800000ff067424 */ /* 0x000fe400078e00ff */
        /* <DEDUP_REMOVED lines=64> */
[----:B------:R-:W-:-:S07]  /*6d40*/  @P2 FFMA.FTZ R6, R8, R3, R10 ;  /* 0x0000000308062223 */ /* 0x000fce000001000a */
.L_x_9391:
        /* <DEDUP_REMOVED lines=13> */
[----:B------:R-:W-:Y:S01]  /*6e20*/  IMAD.MOV.U32 R20, RZ, RZ, 0x2 ;  /* 0x00000002ff147424 */ /* 0x000fe200078e00ff */
[----:B------:R-:W-:Y:S01]  /*6e30*/  F2FP.BF16.F32.PACK_AB R10, R29, R28 ;  /* 0x0000001c1d0a723e */ /* 0x000fe200000010ff */
[----:B------:R-:W-:Y:S01]  /*6e40*/  ULDC.64 UR14, c[0x0][0xc00] ;  /* 0x00030000000e7ab9 */ /* 0x000fe20000000a00 */
[----:B------:R-:W-:Y:S01]  /*6e50*/  F2FP.BF16.F32.PACK_AB R11, R31, R30 ;  /* 0x0000001e1f0b723e */ /* 0x000fe200000010ff */
[----:B------:R-:W-:Y:S01]  /*6e60*/  USHF.L.U64.HI UR16, UR46, 0x2, UR45 ;  /* 0x000000022e107899 */ /* 0x000fe2000801022d */
[----:B------:R-:W3:Y:S01]  /*6e70*/  LDL R179, [R1+0x34] ;  /* 0x0000340001b37983 */ /* 0x000ee20000100800 */
[----:B------:R-:W-:Y:S01]  /*6e80*/  ULDC UR20, c[0x0][0xbe8] ;  /* 0x0002fa0000147ab9 */ /* 0x000fe20000000800 */
[----:B------:R-:W-:Y:S01]  /*6e90*/  UMOV UR10, UR8 ;  /* 0x00000008000a7c82 */ /* 0x000fe20008000000 */
[----:B0-----:R-:W-:Y:S01]  /*6ea0*/  UMOV UR11, UR4 ;  /* 0x00000004000b7c82 */ /* 0x001fe20008000000 */
[----:B------:R-:W-:-:S04]  /*6eb0*/  USHF.L.U32 UR4, UR46, 0x2, URZ ;  /* 0x000000022e047899 */ /* 0x000fc8000800063f */
[----:B------:R-:W-:-:S04]  /*6ec0*/  UIADD3 UR9, UP0, UR4, UR14, URZ ;  /* 0x0000000e04097290 */ /* 0x000fc8000ff1e03f */
[----:B------:R-:W-:Y:S01]  /*6ed0*/  UIADD3.X UR12, UR16, UR15, URZ, UP0, !UPT ;  /* 0x0000000f100c7290 */ /* 0x000fe200087fe43f */
[----:B------:R-:W-:Y:S01]  /*6ee0*/  BAR.SYNC.DEFER_BLOCKING 0x1, 0x100 ;  /* 0x0044000000007b1d */ /* 0x000fe20000010000 */
[----:B--2---:R-:W-:-:S03]  /*6ef0*/  IMAD.WIDE R20, R0, R20, UR10 ;  /* 0x0000000a00147e25 */ /* 0x004fc6000f8e0214 */
[C---:B------:R-:W-:Y:S02]  /*6f00*/  IADD3 R13, P1, R20.reuse, 0x20, RZ ;  /* 0x00000020140d7810 */ /* 0x040fe40007f3e0ff */
[C---:B------:R-:W-:Y:S02]  /*6f10*/  IADD3 R15, P0, R20.reuse, 0x40, RZ ;  /* 0x00000040140f7810 */ /* 0x040fe40007f1e0ff */
[----:B------:R-:W-:Y:S02]  /*6f20*/  IADD3 R157, P6, R20, 0x4020, RZ ;  /* 0x00004020149d7810 */ /* 0x000fe40007fde0ff */
[----:B------:R-:W-:Y:S02]  /*6f30*/  LOP3.LUT R12, R13, 0x380, RZ, 0xc0, !PT ;  /* 0x000003800d0c7812 */ /* 0x000fe400078ec0ff */
[----:B------:R-:W-:Y:S02]  /*6f40*/  LOP3.LUT R14, R15, 0x380, RZ, 0xc0, !PT ;  /* 0x000003800f0e7812 */ /* 0x000fe400078ec0ff */
[----:B------:R-:W-:-:S02]  /*6f50*/  LOP3.LUT R156, R157, 0x380, RZ, 0xc0, !PT ;  /* 0x000003809d9c7812 */ /* 0x000fc400078ec0ff */
[----:B------:R-:W-:Y:S02]  /*6f60*/  LOP3.LUT R9, R20, 0x380, RZ, 0xc0, !PT ;  /* 0x0000038014097812 */ /* 0x000fe400078ec0ff */
[----:B------:R-:W-:Y:S02]  /*6f70*/  SHF.R.U64 R12, R12, 0x3, RZ ;  /* 0x000000030c0c7819 */ /* 0x000fe400000012ff */
[----:B------:R-:W-:Y:S02]  /*6f80*/  SHF.R.U64 R14, R14, 0x3, RZ ;  /* 0x000000030e0e7819 */ /* 0x000fe400000012ff */
[----:B------:R-:W-:Y:S02]  /*6f90*/  SHF.R.U64 R156, R156, 0x3, RZ ;  /* 0x000000039c9c7819 */ /* 0x000fe400000012ff */
[----:B------:R-:W-:Y:S02]  /*6fa0*/  IADD3 R159, P5, R20, 0x4040, RZ ;  /* 0x00004040149f7810 */ /* 0x000fe40007fbe0ff */
[----:B------:R-:W-:-:S02]  /*6fb0*/  SHF.R.U64 R9, R9, 0x3, RZ ;  /* 0x0000000309097819 */ /* 0x000fc400000012ff */
[----:B------:R-:W-:Y:S01]  /*6fc0*/  LOP3.LUT R12, R12, R13, RZ, 0x3c, !PT ;  /* 0x0000000d0c0c7212 */ /* 0x000fe200078e3cff */
[--C-:B------:R-:W-:Y:S01]  /*6fd0*/  IMAD.X R13, RZ, RZ, R21.reuse, P1 ;  /* 0x000000ffff0d7224 */ /* 0x100fe200008e0615 */
[----:B------:R-:W-:Y:S01]  /*6fe0*/  LOP3.LUT R14, R14, R15, RZ, 0x3c, !PT ;  /* 0x0000000f0e0e7212 */ /* 0x000fe200078e3cff */
[--C-:B------:R-:W-:Y:S01]  /*6ff0*/  IMAD.X R15, RZ, RZ, R21.reuse, P0 ;  /* 0x000000ffff0f7224 */ /* 0x100fe200000e0615 */
[----:B------:R-:W-:Y:S02]  /*7000*/  IADD3 R163, P2, R20, 0x4060, RZ ;  /* 0x0000406014a37810 */ /* 0x000fe40007f5e0ff */
[----:B------:R-:W-:Y:S01]  /*7010*/  LOP3.LUT R156, R156, R157, RZ, 0x3c, !PT ;  /* 0x0000009d9c9c7212 */ /* 0x000fe200078e3cff */
[----:B------:R-:W-:Y:S01]  /*7020*/  IMAD.X R157, RZ, RZ, R21, P6 ;  /* 0x000000ffff9d7224 */ /* 0x000fe200030e0615 */
[----:B------:R-:W-:Y:S02]  /*7030*/  IADD3 R165, P1, R20, 0x8000, RZ ;  /* 0x0000800014a57810 */ /* 0x000fe40007f3e0ff */
[----:B------:R-:W-:-:S02]  /*7040*/  LOP3.LUT R158, R159, 0x380, RZ, 0xc0, !PT ;  /* 0x000003809f9e7812 */ /* 0x000fc400078ec0ff */
[C---:B------:R-:W-:Y:S02]  /*7050*/  IADD3 R167, P0, R20.reuse, 0x8020, RZ ;  /* 0x0000802014a77810 */ /* 0x040fe40007f1e0ff */
[----:B------:R-:W-:Y:S01]  /*7060*/  LOP3.LUT R8, R9, R20, RZ, 0x3c, !PT ;  /* 0x0000001409087212 */ /* 0x000fe200078e3cff */
[----:B------:R-:W-:Y:S01]  /*7070*/  IMAD.MOV.U32 R9, RZ, RZ, R21 ;  /* 0x000000ffff097224 */ /* 0x000fe200078e0015 */
[C---:B------:R-:W-:Y:S02]  /*7080*/  IADD3 R4, P6, R20.reuse, 0xc000, RZ ;  /* 0x0000c00014047810 */ /* 0x040fe40007fde0ff */
[C---:B------:R-:W-:Y:S02]  /*7090*/  IADD3 R153, P4, R20.reuse, 0x60, RZ ;  /* 0x0000006014997810 */ /* 0x040fe40007f9e0ff */
[----:B------:R-:W-:Y:S02]  /*70a0*/  IADD3 R155, P3, R20, 0x4000, RZ ;  /* 0x00004000149b7810 */ /* 0x000fe40007f7e0ff */
[----:B------:R-:W-:-:S02]  /*70b0*/  LOP3.LUT R162, R163, 0x380, RZ, 0xc0, !PT ;  /* 0x00000380a3a27812 */ /* 0x000fc400078ec0ff */
[----:B------:R-:W-:Y:S02]  /*70c0*/  LOP3.LUT R164, R165, 0x380, RZ, 0xc0, !PT ;  /* 0x00000380a5a47812 */ /* 0x000fe400078ec0ff */
[----:B------:R-:W-:Y:S02]  /*70d0*/  SHF.R.U64 R158, R158, 0x3, RZ ;  /* 0x000000039e9e7819 */ /* 0x000fe400000012ff */
[----:B------:R-:W-:Y:S02]  /*70e0*/  LOP3.LUT R166, R167, 0x380, RZ, 0xc0, !PT ;  /* 0x00000380a7a67812 */ /* 0x000fe400078ec0ff */
[----:B------:R-:W-:Y:S02]  /*70f0*/  LOP3.LUT R3, R4, 0x380, RZ, 0xc0, !PT ;  /* 0x0000038004037812 */ /* 0x000fe400078ec0ff */
[----:B------:R-:W-:Y:S02]  /*7100*/  LOP3.LUT R152, R153, 0x380, RZ, 0xc0, !PT ;  /* 0x0000038099987812 */ /* 0x000fe400078ec0ff */
[----:B------:R-:W-:-:S02]  /*7110*/  LOP3.LUT R154, R155, 0x380, RZ, 0xc0, !PT ;  /* 0x000003809b9a7812 */ /* 0x000fc400078ec0ff */
[----:B------:R-:W-:Y:S02]  /*7120*/  SHF.R.U64 R162, R162, 0x3, RZ ;  /* 0x00000003a2a27819 */ /* 0x000fe400000012ff */
[----:B------:R-:W-:Y:S02]  /*7130*/  MOV R0, R8 ;  /* 0x0000000800007202 */ /* 0x000fe40000000f00 */
[----:B------:R-:W-:Y:S02]  /*7140*/  SHF.R.U64 R164, R164, 0x3, RZ ;  /* 0x00000003a4a47819 */ /* 0x000fe400000012ff */
[----:B------:R-:W-:Y:S02]  /*7150*/  F2FP.BF16.F32.PACK_AB R8, R25, R24 ;  /* 0x000000181908723e */ /* 0x000fe400000010ff */
[----:B------:R-:W-:Y:S02]  /*7160*/  F2FP.BF16.F32.PACK_AB R9, R27, R26 ;  /* 0x0000001a1b09723e */ /* 0x000fe400000010ff */
[----:B------:R-:W-:Y:S01]  /*7170*/  LOP3.LUT R158, R158, R159, RZ, 0x3c, !PT ;  /* 0x0000009f9e9e7212 */ /* 0x000fe200078e3cff */
[----:B------:R-:W-:Y:S01]  /*7180*/  IMAD.X R159, RZ, RZ, R21, P5 ;  /* 0x000000ffff9f7224 */ /* 0x000fe200028e0615 */
[----:B------:R-:W-:-:S02]  /*7190*/  SHF.R.U64 R166, R166, 0x3, RZ ;  /* 0x00000003a6a67819 */ /* 0x000fc400000012ff */
[----:B------:R-:W-:Y:S02]  /*71a0*/  SHF.R.U64 R3, R3, 0x3, RZ ;  /* 0x0000000303037819 */ /* 0x000fe400000012ff */
[----:B------:R-:W-:Y:S02]  /*71b0*/  SHF.R.U64 R152, R152, 0x3, RZ ;  /* 0x0000000398987819 */ /* 0x000fe400000012ff */
[----:B------:R-:W-:Y:S02]  /*71c0*/  SHF.R.U64 R154, R154, 0x3, RZ ;  /* 0x000000039a9a7819 */ /* 0x000fe400000012ff */
[----:B------:R-:W-:Y:S01]  /*71d0*/  LOP3.LUT R162, R162, R163, RZ, 0x3c, !PT ;  /* 0x000000a3a2a27212 */ /* 0x000fe200078e3cff */
[--C-:B------:R-:W-:Y:S01]  /*71e0*/  IMAD.X R163, RZ, RZ, R21.reuse, P2 ;  /* 0x000000ffffa37224 */ /* 0x100fe200010e0615 */
[----:B------:R-:W-:Y:S01]  /*71f0*/  IADD3 R7, P5, R20, 0xc020, RZ ;  /* 0x0000c02014077810 */ /* 0x000fe20007fbe0ff */
[----:B------:R0:W-:Y:S01]  /*7200*/  STSM.16.M88.4 [R0], R8 ;  /* 0x0000000800007844 */ /* 0x0001e20000000200 */
[----:B------:R-:W-:Y:S01]  /*7210*/  LOP3.LUT R164, R164, R165, RZ, 0x3c, !PT ;  /* 0x000000a5a4a47212 */ /* 0x000fe200078e3cff */
[----:B------:R-:W-:Y:S01]  /*7220*/  IMAD.X R165, RZ, RZ, R21, P1 ;  /* 0x000000ffffa57224 */ /* 0x000fe200008e0615 */
[----:B------:R-:W-:-:S02]  /*7230*/  LOP3.LUT R166, R166, R167, RZ, 0x3c, !PT ;  /* 0x000000a7a6a67212 */ /* 0x000fc400078e3cff */
[C---:B------:R-:W-:Y:S02]  /*7240*/  IADD3 R161, P2, R20.reuse, 0xc040, RZ ;  /* 0x0000c04014a17810 */ /* 0x040fe40007f5e0ff */
[----:B------:R-:W-:Y:S02]  /*7250*/  IADD3 R167, P1, R20, 0xc060, RZ ;  /* 0x0000c06014a77810 */ /* 0x000fe40007f3e0ff */
[----:B------:R-:W-:Y:S01]  /*7260*/  LOP3.LUT R152, R152, R153, RZ, 0x3c, !PT ;  /* 0x0000009998987212 */ /* 0x000fe200078e3cff */
[--C-:B------:R-:W-:Y:S01]  /*7270*/  IMAD.X R153, RZ, RZ, R21.reuse, P4 ;  /* 0x000000ffff997224 */ /* 0x100fe200020e0615 */
[----:B------:R-:W-:Y:S01]  /*7280*/  LOP3.LUT R154, R154, R155, RZ, 0x3c, !PT ;  /* 0x0000009b9a9a7212 */ /* 0x000fe200078e3cff */
[----:B------:R-:W-:Y:S01]  /*7290*/  IMAD.X R155, RZ, RZ, R21, P3 ;  /* 0x000000ffff9b7224 */ /* 0x000fe200018e0615 */
[----:B------:R-:W-:Y:S02]  /*72a0*/  IADD3 R169, P4, R20, 0x8040, RZ ;  /* 0x0000804014a97810 */ /* 0x000fe40007f9e0ff */
[----:B0-----:R-:W-:-:S02]  /*72b0*/  LOP3.LUT R8, R3, R4, RZ, 0x3c, !PT ;  /* 0x0000000403087212 */ /* 0x001fc400078e3cff */
[----:B------:R-:W-:Y:S02]  /*72c0*/  LOP3.LUT R3, R7, 0x380, RZ, 0xc0, !PT ;  /* 0x0000038007037812 */ /* 0x000fe400078ec0ff */
[----:B------:R-:W-:Y:S02]  /*72d0*/  IADD3 R171, P3, R20, 0x8060, RZ ;  /* 0x0000806014ab7810 */ /* 0x000fe40007f7e0ff */
[----:B------:R-:W-:Y:S02]  /*72e0*/  LOP3.LUT R160, R161, 0x380, RZ, 0xc0, !PT ;  /* 0x00000380a1a07812 */ /* 0x000fe400078ec0ff */
[----:B------:R-:W-:Y:S02]  /*72f0*/  LOP3.LUT R20, R167, 0x380, RZ, 0xc0, !PT ;  /* 0x00000380a7147812 */ /* 0x000fe400078ec0ff */
[----:B------:R-:W-:Y:S01]  /*7300*/  SHF.R.U64 R10, R3, 0x3, RZ ;  /* 0x00000003030a7819 */ /* 0x000fe200000012ff */
[--C-:B------:R-:W-:Y:S01]  /*7310*/  IMAD.X R9, RZ, RZ, R21.reuse, P6 ;  /* 0x000000ffff097224 */ /* 0x100fe200030e0615 */
[----:B------:R-:W-:Y:S01]  /*7320*/  SHF.R.U64 R160, R160, 0x3, RZ ;  /* 0x00000003a0a07819 */ /* 0x000fe200000012ff */
[----:B------:R-:W-:Y:S01]  /*7330*/  IMAD.X R11, RZ, RZ, R21, P5 ;  /* 0x000000ffff0b7224 */ /* 0x000fe200028e0615 */
[----:B------:R-:W-:-:S02]  /*7340*/  LOP3.LUT R168, R169, 0x380, RZ, 0xc0, !PT ;  /* 0x00000380a9a87812 */ /* 0x000fc400078ec0ff */
[----:B------:R-:W-:Y:S02]  /*7350*/  SHF.R.U64 R20, R20, 0x3, RZ ;  /* 0x0000000314147819 */ /* 0x000fe400000012ff */
[----:B------:R-:W-:Y:S02]  /*7360*/  MOV R173, R156 ;  /* 0x0000009c00ad7202 */ /* 0x000fe40000000f00 */
[----:B------:R-:W-:Y:S02]  /*7370*/  MOV R174, R158 ;  /* 0x0000009e00ae7202 */ /* 0x000fe40000000f00 */
[----:B------:R-:W-:Y:S02]  /*7380*/  LOP3.LUT R10, R10, R7, RZ, 0x3c, !PT ;  /* 0x000000070a0a7212 */ /* 0x000fe400078e3cff */
[----:B------:R-:W-:Y:S02]  /*7390*/  MOV R12, R12 ;  /* 0x0000000c000c7202 */ /* 0x000fe40000000f00 */
[----:B------:R-:W-:-:S02]  /*73a0*/  F2FP.BF16.F32.PACK_AB R156, R33, R32 ;  /* 0x00000020219c723e */ /* 0x000fc400000010ff */
[----:B------:R-:W-:Y:S02]  /*73b0*/  F2FP.BF16.F32.PACK_AB R157, R35, R34 ;  /* 0x00000022239d723e */ /* 0x000fe400000010ff */
[----:B------:R-:W-:Y:S02]  /*73c0*/  F2FP.BF16.F32.PACK_AB R158, R37, R36 ;  /* 0x00000024259e723e */ /* 0x000fe400000010ff */
[----:B------:R-:W-:Y:S02]  /*73d0*/  F2FP.BF16.F32.PACK_AB R159, R39, R38 ;  /* 0x00000026279f723e */ /* 0x000fe400000010ff */
[----:B------:R-:W-:Y:S02]  /*73e0*/  LOP3.LUT R170, R171, 0x380, RZ, 0xc0, !PT ;  /* 0x00000380abaa7812 */ /* 0x000fe400078ec0ff */
[----:B------:R-:W-:Y:S01]  /*73f0*/  LOP3.LUT R160, R160, R161, RZ, 0x3c, !PT ;  /* 0x000000a1a0a07212 */ /* 0x000fe200078e3cff */
[----:B------:R-:W-:Y:S01]  /*7400*/  IMAD.X R161, RZ, RZ, R21, P2 ;  /* 0x000000ffffa17224 */ /* 0x000fe200010e0615 */
[----:B------:R-:W-:-:S02]  /*7410*/  SHF.R.U64 R168, R168, 0x3, RZ ;  /* 0x00000003a8a87819 */ /* 0x000fc400000012ff */
[----:B------:R-:W-:Y:S01]  /*7420*/  LOP3.LUT R20, R20, R167, RZ, 0x3c, !PT ;  /* 0x000000a714147212 */ /* 0x000fe200078e3cff */
[----:B------:R-:W-:Y:S01]  /*7430*/  IMAD.X R167, RZ, RZ, R21, P0 ;  /* 0x000000ffffa77224 */ /* 0x000fe200000e0615 */
[----:B------:R-:W-:Y:S01]  /*7440*/  MOV R0, R8 ;  /* 0x0000000800007202 */ /* 0x000fe20000000f00 */
[----:B------:R0:W-:Y:S01]  /*7450*/  STSM.16.M88.4 [R12], R156 ;  /* 0x0000009c0c007844 */ /* 0x0001e20000000200 */
[----:B------:R-:W-:Y:S02]  /*7460*/  MOV R3, R10 ;  /* 0x0000000a00037202 */ /* 0x000fe40000000f00 */
[----:B------:R-:W-:Y:S02]  /*7470*/  SHF.R.U64 R170, R170, 0x3, RZ ;  /* 0x00000003aaaa7819 */ /* 0x000fe400000012ff */
[----:B------:R-:W-:Y:S02]  /*7480*/  MOV R176, R14 ;  /* 0x0000000e00b07202 */ /* 0x000fe40000000f00 */
[----:B------:R-:W-:-:S02]  /*7490*/  F2FP.BF16.F32.PACK_AB R8, R41, R40 ;  /* 0x000000282908723e */ /* 0x000fc400000010ff */
[----:B------:R-:W-:Y:S02]  /*74a0*/  F2FP.BF16.F32.PACK_AB R9, R43, R42 ;  /* 0x0000002a2b09723e */ /* 0x000fe400000010ff */
[----:B------:R-:W-:Y:S02]  /*74b0*/  F2FP.BF16.F32.PACK_AB R10, R45, R44 ;  /* 0x0000002c2d0a723e */ /* 0x000fe400000010ff */
[----:B------:R-:W-:Y:S02]  /*74c0*/  F2FP.BF16.F32.PACK_AB R11, R47, R46 ;  /* 0x0000002e2f0b723e */ /* 0x000fe400000010ff */
[----:B------:R-:W-:Y:S02]  /*74d0*/  MOV R177, R152 ;  /* 0x0000009800b17202 */ /* 0x000fe40000000f00 */
[----:B------:R-:W-:Y:S02]  /*74e0*/  MOV R178, R154 ;  /* 0x0000009a00b27202 */ /* 0x000fe40000000f00 */
[----:B0-----:R-:W-:-:S02]  /*74f0*/  F2FP.BF16.F32.PACK_AB R12, R49, R48 ;  /* 0x00000030310c723e */ /* 0x001fc400000010ff */
[----:B------:R-:W-:Y:S02]  /*7500*/  F2FP.BF16.F32.PACK_AB R13, R51, R50 ;  /* 0x00000032330d723e */ /* 0x000fe400000010ff */
[----:B------:R-:W-:Y:S02]  /*7510*/  F2FP.BF16.F32.PACK_AB R14, R53, R52 ;  /* 0x00000034350e723e */ /* 0x000fe400000010ff */
[----:B------:R-:W-:Y:S02]  /*7520*/  F2FP.BF16.F32.PACK_AB R15, R55, R54 ;  /* 0x00000036370f723e */ /* 0x000fe400000010ff */
[----:B------:R-:W-:Y:S01]  /*7530*/  LOP3.LUT R168, R168, R169, RZ, 0x3c, !PT ;  /* 0x000000a9a8a87212 */ /* 0x000fe200078e3cff */
[----:B------:R-:W-:Y:S01]  /*7540*/  IMAD.X R169, RZ, RZ, R21, P4 ;  /* 0x000000ffffa97224 */ /* 0x000fe200020e0615 */
[----:B------:R-:W-:Y:S02]  /*7550*/  F2FP.BF16.F32.PACK_AB R152, R57, R56 ;  /* 0x000000383998723e */ /* 0x000fe400000010ff */
[----:B------:R-:W-:-:S02]  /*7560*/  F2FP.BF16.F32.PACK_AB R153, R59, R58 ;  /* 0x0000003a3b99723e */ /* 0x000fc400000010ff */
[----:B------:R-:W-:Y:S02]  /*7570*/  F2FP.BF16.F32.PACK_AB R154, R61, R60 ;  /* 0x0000003c3d9a723e */ /* 0x000fe400000010ff */
[----:B------:R-:W-:Y:S02]  /*7580*/  F2FP.BF16.F32.PACK_AB R155, R63, R62 ;  /* 0x0000003e3f9b723e */ /* 0x000fe400000010ff */
[----:B------:R-:W-:Y:S02]  /*7590*/  MOV R175, R162 ;  /* 0x000000a200af7202 */ /* 0x000fe40000000f00 */
[----:B------:R-:W-:Y:S02]  /*75a0*/  MOV R4, R160 ;  /* 0x000000a000047202 */ /* 0x000fe40000000f00 */
[----:B------:R-:W-:Y:S02]  /*75b0*/  F2FP.BF16.F32.PACK_AB R156, R65, R64 ;  /* 0x00000040419c723e */ /* 0x000fe400000010ff */
[----:B------:R-:W-:-:S02]  /*75c0*/  F2FP.BF16.F32.PACK_AB R157, R67, R66 ;  /* 0x00000042439d723e */ /* 0x000fc400000010ff */
[----:B------:R-:W-:Y:S02]  /*75d0*/  F2FP.BF16.F32.PACK_AB R158, R69, R68 ;  /* 0x00000044459e723e */ /* 0x000fe400000010ff */
[----:B------:R-:W-:Y:S01]  /*75e0*/  F2FP.BF16.F32.PACK_AB R159, R71, R70 ;  /* 0x00000046479f723e */ /* 0x000fe200000010ff */
[----:B------:R0:W-:Y:S01]  /*75f0*/  STSM.16.M88.4 [R176], R8 ;  /* 0x00000008b0007844 */ /* 0x0001e20000000200 */
[----:B------:R-:W-:Y:S01]  /*7600*/  LOP3.LUT R170, R170, R171, RZ, 0x3c, !PT ;  /* 0x000000abaaaa7212 */ /* 0x000fe200078e3cff */
[----:B------:R-:W-:Y:S01]  /*7610*/  IMAD.X R171, RZ, RZ, R21, P3 ;  /* 0x000000ffffab7224 */ /* 0x000fe200018e0615 */
[----:B------:R-:W-:Y:S02]  /*7620*/  MOV R7, R164 ;  /* 0x000000a400077202 */ /* 0x000fe40000000f00 */
[----:B------:R-:W-:Y:S02]  /*7630*/  MOV R172, R166 ;  /* 0x000000a600ac7202 */ /* 0x000fe40000000f00 */
[----:B------:R-:W-:-:S02]  /*7640*/  F2FP.BF16.F32.PACK_AB R160, R73, R72 ;  /* 0x0000004849a0723e */ /* 0x000fc400000010ff */
[----:B------:R-:W-:Y:S02]  /*7650*/  F2FP.BF16.F32.PACK_AB R161, R75, R74 ;  /* 0x0000004a4ba1723e */ /* 0x000fe400000010ff */
[----:B------:R-:W-:Y:S02]  /*7660*/  F2FP.BF16.F32.PACK_AB R162, R77, R76 ;  /* 0x0000004c4da2723e */ /* 0x000fe400000010ff */
[----:B------:R-:W-:Y:S01]  /*7670*/  F2FP.BF16.F32.PACK_AB R163, R79, R78 ;  /* 0x0000004e4fa3723e */ /* 0x000fe200000010ff */
[----:B------:R1:W-:Y:S01]  /*7680*/  STSM.16.M88.4 [R177], R12 ;  /* 0x0000000cb1007844 */ /* 0x0003e20000000200 */
[----:B------:R-:W-:Y:S02]  /*7690*/  F2FP.BF16.F32.PACK_AB R164, R81, R80 ;  /* 0x0000005051a4723e */ /* 0x000fe400000010ff */
[----:B------:R-:W-:Y:S02]  /*76a0*/  F2FP.BF16.F32.PACK_AB R165, R83, R82 ;  /* 0x0000005253a5723e */ /* 0x000fe400000010ff */
[----:B------:R-:W-:-:S02]  /*76b0*/  F2FP.BF16.F32.PACK_AB R166, R85, R84 ;  /* 0x0000005455a6723e */ /* 0x000fc400000010ff */
[----:B------:R-:W-:Y:S01]  /*76c0*/  F2FP.BF16.F32.PACK_AB R167, R87, R86 ;  /* 0x0000005657a7723e */ /* 0x000fe200000010ff */
[----:B------:R2:W-:Y:S01]  /*76d0*/  STSM.16.M88.4 [R178], R152 ;  /* 0x00000098b2007844 */ /* 0x0005e20000000200 */
[----:B0-----:R-:W-:Y:S02]  /*76e0*/  F2FP.BF16.F32.PACK_AB R8, R89, R88 ;  /* 0x000000585908723e */ /* 0x001fe400000010ff */
[----:B------:R-:W-:Y:S02]  /*76f0*/  F2FP.BF16.F32.PACK_AB R9, R91, R90 ;  /* 0x0000005a5b09723e */ /* 0x000fe400000010ff */
[----:B------:R-:W-:Y:S02]  /*7700*/  F2FP.BF16.F32.PACK_AB R10, R93, R92 ;  /* 0x0000005c5d0a723e */ /* 0x000fe400000010ff */
[----:B------:R-:W-:Y:S01]  /*7710*/  F2FP.BF16.F32.PACK_AB R11, R95, R94 ;  /* 0x0000005e5f0b723e */ /* 0x000fe200000010ff */
[----:B------:R0:W-:Y:S01]  /*7720*/  STSM.16.M88.4 [R173], R156 ;  /* 0x0000009cad007844 */ /* 0x0001e20000000200 */
[----:B-1----:R-:W-:-:S02]  /*7730*/  F2FP.BF16.F32.PACK_AB R12, R97, R96 ;  /* 0x00000060610c723e */ /* 0x002fc400000010ff */
[----:B------:R-:W-:Y:S02]  /*7740*/  F2FP.BF16.F32.PACK_AB R13, R99, R98 ;  /* 0x00000062630d723e */ /* 0x000fe400000010ff */
[----:B------:R-:W-:Y:S02]  /*7750*/  F2FP.BF16.F32.PACK_AB R14, R101, R100 ;  /* 0x00000064650e723e */ /* 0x000fe400000010ff */
[----:B------:R-:W-:Y:S01]  /*7760*/  F2FP.BF16.F32.PACK_AB R15, R103, R102 ;  /* 0x00000066670f723e */ /* 0x000fe200000010ff */
[----:B------:R-:W-:Y:S01]  /*7770*/  IMAD.X R21, RZ, RZ, R21, P1 ;  /* 0x000000ffff157224 */ /* 0x000fe200008e0615 */
[----:B------:R-:W-:Y:S01]  /*7780*/  MOV R168, R168 ;  /* 0x000000a800a87202 */ /* 0x000fe20000000f00 */
[----:B------:R1:W-:Y:S01]  /*7790*/  STSM.16.M88.4 [R174], R160 ;  /* 0x000000a0ae007844 */ /* 0x0003e20000000200 */
[----:B--2---:R-:W-:Y:S02]  /*77a0*/  F2FP.BF16.F32.PACK_AB R152, R105, R104 ;  /* 0x000000686998723e */ /* 0x004fe400000010ff */
[----:B------:R-:W-:-:S02]  /*77b0*/  F2FP.BF16.F32.PACK_AB R153, R107, R106 ;  /* 0x0000006a6b99723e */ /* 0x000fc400000010ff */
[----:B------:R-:W-:Y:S02]  /*77c0*/  F2FP.BF16.F32.PACK_AB R154, R109, R108 ;  /* 0x0000006c6d9a723e */ /* 0x000fe400000010ff */
[----:B------:R-:W-:Y:S01]  /*77d0*/  F2FP.BF16.F32.PACK_AB R155, R111, R110 ;  /* 0x0000006e6f9b723e */ /* 0x000fe200000010ff */
[----:B------:R-:W-:Y:S01]  /*77e0*/  STSM.16.M88.4 [R175], R164 ;  /* 0x000000a4af007844 */ /* 0x000fe20000000200 */
[----:B------:R-:W-:Y:S02]  /*77f0*/  MOV R170, R170 ;  /* 0x000000aa00aa7202 */ /* 0x000fe40000000f00 */
[----:B0-----:R-:W-:Y:S01]  /*7800*/  F2FP.BF16.F32.PACK_AB R156, R113, R112 ;  /* 0x00000070719c723e */ /* 0x001fe200000010ff */
[----:B------:R0:W-:Y:S01]  /*7810*/  STSM.16.M88.4 [R7], R8 ;  /* 0x0000000807007844 */ /* 0x0001e20000000200 */
[----:B------:R-:W-:Y:S02]  /*7820*/  F2FP.BF16.F32.PACK_AB R157, R115, R114 ;  /* 0x00000072739d723e */ /* 0x000fe400000010ff */
[----:B------:R-:W-:-:S02]  /*7830*/  F2FP.BF16.F32.PACK_AB R158, R117, R116 ;  /* 0x00000074759e723e */ /* 0x000fc400000010ff */
[----:B------:R-:W-:Y:S01]  /*7840*/  F2FP.BF16.F32.PACK_AB R159, R119, R118 ;  /* 0x00000076779f723e */ /* 0x000fe200000010ff */
[----:B------:R2:W-:Y:S01]  /*7850*/  STSM.16.M88.4 [R172], R12 ;  /* 0x0000000cac007844 */ /* 0x0005e20000000200 */
[----:B-1----:R-:W-:Y:S02]  /*7860*/  F2FP.BF16.F32.PACK_AB R160, R121, R120 ;  /* 0x0000007879a0723e */ /* 0x002fe400000010ff */
[----:B------:R-:W-:Y:S02]  /*7870*/  F2FP.BF16.F32.PACK_AB R161, R123, R122 ;  /* 0x0000007a7ba1723e */ /* 0x000fe400000010ff */
[----:B------:R-:W-:Y:S02]  /*7880*/  F2FP.BF16.F32.PACK_AB R162, R125, R124 ;  /* 0x0000007c7da2723e */ /* 0x000fe400000010ff */
[----:B------:R-:W-:Y:S01]  /*7890*/  F2FP.BF16.F32.PACK_AB R163, R127, R126 ;  /* 0x0000007e7fa3723e */ /* 0x000fe200000010ff */
[----:B------:R1:W-:Y:S01]  /*78a0*/  STSM.16.M88.4 [R168], R152 ;  /* 0x00000098a8007844 */ /* 0x0003e20000000200 */
[----:B0-----:R-:W-:-:S02]  /*78b0*/  F2FP.BF16.F32.PACK_AB R8, R129, R128 ;  /* 0x000000808108723e */ /* 0x001fc400000010ff */
[----:B------:R-:W-:Y:S02]  /*78c0*/  F2FP.BF16.F32.PACK_AB R9, R131, R130 ;  /* 0x000000828309723e */ /* 0x000fe400000010ff */
[----:B------:R-:W-:Y:S02]  /*78d0*/  F2FP.BF16.F32.PACK_AB R10, R133, R132 ;  /* 0x00000084850a723e */ /* 0x000fe400000010ff */
[----:B------:R-:W-:Y:S02]  /*78e0*/  F2FP.BF16.F32.PACK_AB R11, R135, R134 ;  /* 0x00000086870b723e */ /* 0x000fe400000010ff */
[----:B--2---:R-:W-:Y:S02]  /*78f0*/  F2FP.BF16.F32.PACK_AB R12, R137, R136 ;  /* 0x00000088890c723e */ /* 0x004fe400000010ff */
[----:B------:R-:W-:Y:S02]  /*7900*/  F2FP.BF16.F32.PACK_AB R13, R139, R138 ;  /* 0x0000008a8b0d723e */ /* 0x000fe400000010ff */
[----:B------:R-:W-:-:S02]  /*7910*/  F2FP.BF16.F32.PACK_AB R14, R141, R140 ;  /* 0x0000008c8d0e723e */ /* 0x000fc400000010ff */
[----:B------:R-:W-:Y:S01]  /*7920*/  F2FP.BF16.F32.PACK_AB R15, R143, R142 ;  /* 0x0000008e8f0f723e */ /* 0x000fe200000010ff */
[----:B------:R-:W-:Y:S01]  /*7930*/  STSM.16.M88.4 [R170], R156 ;  /* 0x0000009caa007844 */ /* 0x000fe20000000200 */
[----:B------:R-:W-:Y:S02]  /*7940*/  MOV R169, R20 ;  /* 0x0000001400a97202 */ /* 0x000fe40000000f00 */
[----:B-1----:R-:W-:Y:S02]  /*7950*/  F2FP.BF16.F32.PACK_AB R152, R145, R144 ;  /* 0x000000909198723e */ /* 0x002fe400000010ff */
[----:B------:R-:W-:Y:S02]  /*7960*/  F2FP.BF16.F32.PACK_AB R153, R147, R146 ;  /* 0x000000929399723e */ /* 0x000fe400000010ff */
[----:B------:R-:W-:Y:S02]  /*7970*/  F2FP.BF16.F32.PACK_AB R154, R149, R148 ;  /* 0x00000094959a723e */ /* 0x000fe400000010ff */
[----:B------:R-:W-:Y:S01]  /*7980*/  F2FP.BF16.F32.PACK_AB R155, R151, R150 ;  /* 0x00000096979b723e */ /* 0x000fe200000010ff */
[----:B------:R-:W-:Y:S04]  /*7990*/  STSM.16.M88.4 [R0], R160 ;  /* 0x000000a000007844 */ /* 0x000fe80000000200 */
[----:B------:R0:W-:Y:S04]  /*79a0*/  STSM.16.M88.4 [R3], R8 ;  /* 0x0000000803007844 */ /* 0x0001e80000000200 */
[----:B------:R1:W-:Y:S04]  /*79b0*/  STSM.16.M88.4 [R4], R12 ;  /* 0x0000000c04007844 */ /* 0x0003e80000000200 */
[----:B------:R2:W-:Y:S01]  /*79c0*/  STSM.16.M88.4 [R169], R152 ;  /* 0x00000098a9007844 */ /* 0x0005e20000000200 */
[----:B------:R-:W-:Y:S01]  /*79d0*/  BAR.SYNC.DEFER_BLOCKING 0x1, 0x100 ;  /* 0x0044000000007b1d */ /* 0x000fe20000010000 */
[----:B------:R-:W-:-:S04]  /*79e0*/  ISETP.NE.U32.AND P0, PT, RZ, UR14, PT ;  /* 0x0000000eff007c0c */ /* 0x000fc8000bf05070 */
[----:B------:R-:W-:Y:S01]  /*79f0*/  ISETP.NE.AND.EX P0, PT, RZ, UR15, PT, P0 ;  /* 0x0000000fff007c0c */ /* 0x000fe2000bf05300 */
[----:B------:R-:W-:Y:S02]  /*7a00*/  IMAD.U32 R20, RZ, RZ, UR9 ;  /* 0x00000009ff147e24 */ /* 0x000fe4000f8e00ff */
[----:B------:R-:W-:Y:S01]  /*7a10*/  IMAD.U32 R21, RZ, RZ, UR12 ;  /* 0x0000000cff157e24 */ /* 0x000fe2000f8e00ff */
[----:B------:R-:W-:Y:S02]  /*7a20*/  ULDC.64 UR12, c[0x0][0xc08] ;  /* 0x00030200000c7ab9 */ /* 0x000fe40000000a00 */
[----:B------:R-:W-:-:S07]  /*7a30*/  UISETP.NE.U32.AND UP0, UPT, UR12, URZ, UPT ;  /* 0x0000003f0c00728c */ /* 0x000fce000bf05070 */
[----:B------:R-:W4:Y:S01]  /*7a40*/  @P0 LDG.E R7, desc[UR40][R20.64] ;  /* 0x0000002814070981 */ /* 0x000f22000c1e1900 */
[----:B------:R-:W-:-:S06]  /*7a50*/  UISETP.NE.AND.EX UP0, UPT, UR13, URZ, UPT, UP0 ;  /* 0x0000003f0d00728c */ /* 0x000fcc000bf05300 */
[----:B------:R-:W-:-:S05]  /*7a60*/  PLOP3.LUT P4, PT, PT, PT, UP0, 0x80, 0x0 ;  /* 0x000000000000781c */ /* 0x000fca0003f8f008 */
[----:B------:R-:W-:-:S03]  /*7a70*/  @UP0 UIADD3 UR12, UP1, UR4, UR12, URZ ;  /* 0x0000000c040c0290 */ /* 0x000fc6000ff3e03f */
[----:B------:R-:W-:Y:S01]  /*7a80*/  ULDC UR4, c[0x0][0xad4] ;  /* 0x0002b50000047ab9 */ /* 0x000fe20000000800 */
[----:B------:R-:W-:Y:S02]  /*7a90*/  @UP0 UIADD3.X UR13, UR16, UR13, URZ, UP1, !UPT ;  /* 0x0000000d100d0290 */ /* 0x000fe40008ffe43f */
[----:B0-----:R-:W-:-:S04]  /*7aa0*/  IMAD.U32 R8, RZ, RZ, UR12 ;  /* 0x0000000cff087e24 */ /* 0x001fc8000f8e00ff */
[----:B------:R-:W-:-:S05]  /*7ab0*/  IMAD.U32 R9, RZ, RZ, UR13 ;  /* 0x0000000dff097e24 */ /* 0x000fca000f8e00ff */
[----:B------:R0:W5:Y:S01]  /*7ac0*/  @P4 LDG.E R0, desc[UR40][R8.64] ;  /* 0x0000002808004981 */ /* 0x000162000c1e1900 */
[----:B------:R-:W-:Y:S02]  /*7ad0*/  UISETP.NE.AND UP0, UPT, UR39, URZ, UPT ;  /* 0x0000003f2700728c */ /* 0x000fe4000bf05270 */
[----:B------:R-:W-:Y:S02]  /*7ae0*/  UISETP.NE.AND UP1, UPT, UR20, 0x1, UPT ;  /* 0x000000011400788c */ /* 0x000fe4000bf25270 */
[----:B------:R-:W-:Y:S01]  /*7af0*/  USEL UR4, UR39, UR4, UP0 ;  /* 0x0000000427047287 */ /* 0x000fe20008000000 */
[----:B------:R-:W-:-:S03]  /*7b00*/  UMOV UR21, 0x9b8 ;  /* 0x000009b800157882 */ /* 0x000fc60000000000 */
[----:B------:R-:W-:Y:S01]  /*7b10*/  UISETP.GT.AND UP2, UPT, UR4, 0x1, UPT ;  /* 0x000000010400788c */ /* 0x000fe2000bf44270 */
[----:B------:R-:W-:Y:S01]  /*7b20*/  PLOP3.LUT P1, PT, PT, PT, UP1, 0x80, 0x0 ;  /* 0x000000000000781c */ /* 0x000fe20003f2f018 */
[----:B------:R-:W-:Y:S02]  /*7b30*/  UISETP.NE.U32.AND UP0, UPT, UR14, URZ, UPT ;  /* 0x0000003f0e00728c */ /* 0x000fe4000bf05070 */
[----:B------:R-:W-:Y:S01]  /*7b40*/  USEL UR21, UR21, 0x978, UP2 ;  /* 0x0000097815157887 */ /* 0x000fe20009000000 */
[----:B-1----:R-:W-:Y:S01]  /*7b50*/  IMAD.U32 R12, RZ, RZ, UR44 ;  /* 0x0000002cff0c7e24 */ /* 0x002fe2000f8e00ff */
[----:B------:R-:W-:Y:S01]  /*7b60*/  UISETP.NE.AND.EX UP0, UPT, UR15, URZ, UPT, UP0 ;  /* 0x0000003f0f00728c */ /* 0x000fe2000bf05300 */
[----:B------:R-:W-:Y:S02]  /*7b70*/  UMOV UR4, URZ ;  /* 0x0000003f00047c82 */ /* 0x000fe40008000000 */
[----:B---3--:R-:W-:Y:S01]  /*7b80*/  IMAD R12, R12, 0x80, R179 ;  /* 0x000000800c0c7824 */ /* 0x008fe200078e02b3 */
[----:B------:R-:W-:Y:S01]  /*7b90*/  USEL UR46, UR46, URZ, !UP0 ;  /* 0x0000003f2e2e7287 */ /* 0x000fe2000c000000 */
[----:B------:R-:W-:Y:S01]  /*7ba0*/  @UP1 ULDC UR23, c[0x0][0xbec] ;  /* 0x0002fb0000171ab9 */ /* 0x000fe20000000800 */
[----:B------:R-:W-:-:S02]  /*7bb0*/  USEL UR9, UR42, URZ, UP2 ;  /* 0x0000003f2a097287 */ /* 0x000fc40009000000 */
[----:B------:R-:W-:Y:S01]  /*7bc0*/  @P1 IMAD.HI.U32 R4, R12, UR23, RZ ;  /* 0x000000170c041c27 */ /* 0x000fe2000f8e00ff */
[----:B------:R-:W-:Y:S01]  /*7bd0*/  @UP1 ULDC UR26, c[0x0][0xbf0] ;  /* 0x0002fc00001a1ab9 */ /* 0x000fe20000000800 */
[----:B------:R-:W-:Y:S01]  /*7be0*/  ULDC.64 UR16, c[0x0][UR21+0x220] ;  /* 0x0000880015107abb */ /* 0x000fe20008000a00 */
[----:B------:R-:W-:Y:S01]  /*7bf0*/  USEL UR45, UR45, URZ, !UP0 ;  /* 0x0000003f2d2d7287 */ /* 0x000fe2000c000000 */
[----:B------:R-:W-:Y:S01]  /*7c00*/  ULDC.64 UR14, c[0x0][UR21+0x218] ;  /* 0x00008600150e7abb */ /* 0x000fe20008000a00 */
[----:B------:R-:W-:Y:S01]  /*7c10*/  ULDC.64 UR18, c[0x0][UR21+0x228] ;  /* 0x00008a0015127abb */ /* 0x000fe20008000a00 */
[----:B------:R-:W-:Y:S01]  /*7c20*/  UIMAD UR17, UR17, UR46, URZ ;  /* 0x0000002e111172a4 */ /* 0x000fe2000f8e023f */
[----:B------:R-:W-:Y:S01]  /*7c30*/  IMAD.MOV.U32 R3, RZ, RZ, R12 ;  /* 0x000000ffff037224 */ /* 0x000fe200078e000c */
[----:B------:R-:W-:Y:S02]  /*7c40*/  UIMAD.WIDE.U32 UR12, UR14, UR43, URZ ;  /* 0x0000002b0e0c72a5 */ /* 0x000fe4000f8e003f */
[----:B------:R-:W-:-:S02]  /*7c50*/  UIMAD UR22, UR15, UR43, URZ ;  /* 0x0000002b0f1672a4 */ /* 0x000fc4000f8e023f */
[----:B------:R-:W-:Y:S01]  /*7c60*/  UIMAD.WIDE.U32 UR24, UR18, UR9, URZ ;  /* 0x00000009121872a5 */ /* 0x000fe2000f8e003f */
[----:B------:R-:W-:Y:S01]  /*7c70*/  @P1 SHF.R.U32.HI R3, RZ, UR26, R4 ;  /* 0x0000001aff031c19 */ /* 0x000fe20008011604 */
[----:B------:R-:W-:Y:S02]  /*7c80*/  UIMAD UR9, UR19, UR9, URZ ;  /* 0x00000009130972a4 */ /* 0x000fe4000f8e023f */
[----:B------:R-:W-:Y:S02]  /*7c90*/  UIMAD.WIDE.U32 UR14, UR16, UR46, URZ ;  /* 0x0000002e100e72a5 */ /* 0x000fe4000f8e003f */
[----:B------:R-:W-:Y:S02]  /*7ca0*/  UIMAD UR17, UR16, UR45, UR17 ;  /* 0x0000002d101172a4 */ /* 0x000fe4000f8e0211 */
[----:B------:R-:W-:Y:S02]  /*7cb0*/  UIADD3 UR22, UR13, UR22, URZ ;  /* 0x000000160d167290 */ /* 0x000fe4000fffe03f */
[----:B------:R-:W-:Y:S01]  /*7cc0*/  UIADD3 UR13, UR25, UR9, URZ ;  /* 0x00000009190d7290 */ /* 0x000fe2000fffe03f */
[----:B0-----:R-:W-:Y:S01]  /*7cd0*/  IMAD.U32 R8, RZ, RZ, UR24 ;  /* 0x00000018ff087e24 */ /* 0x001fe2000f8e00ff */
[----:B------:R-:W-:Y:S01]  /*7ce0*/  UIADD3 UR9, UR15, UR17, URZ ;  /* 0x000000110f097290 */ /* 0x000fe2000fffe03f */
[----:B------:R-:W-:-:S03]  /*7cf0*/  SHF.R.S32.HI R4, RZ, 0x1f, R3 ;  /* 0x0000001fff047819 */ /* 0x000fc60000011403 */
[----:B------:R-:W-:Y:S01]  /*7d00*/  IMAD.U32 R9, RZ, RZ, UR13 ;  /* 0x0000000dff097e24 */ /* 0x000fe2000f8e00ff */
[----:B----4-:R-:W-:Y:S01]  /*7d10*/  @P0 R2UR UR4, R7 ;  /* 0x00000000070402ca */ /* 0x010fe200000e0000 */
[----:B------:R-:W-:-:S04]  /*7d20*/  IMAD.MOV R7, RZ, RZ, -R3 ;  /* 0x000000ffff077224 */ /* 0x000fc800078e0a03 */
[----:B------:R-:W-:-:S08]  /*7d30*/  IMAD R7, R7, UR20, R12 ;  /* 0x0000001407077c24 */ /* 0x000fd0000f8e020c */
[----:B------:R-:W-:Y:S02]  /*7d40*/  UIADD3 UR12, UP0, UP3, UR14, UR12, UR4 ;  /* 0x0000000c0e0c7290 */ /* 0x000fe4000fb1e004 */
[----:B------:R-:W-:Y:S01]  /*7d50*/  USHF.R.S32.HI UR16, URZ, 0x1f, UR4 ;  /* 0x0000001f3f107899 */ /* 0x000fe20008011404 */
[----:B------:R-:W-:Y:S01]  /*7d60*/  ULDC.64 UR14, c[0x0][0xba8] ;  /* 0x0002ea00000e7ab9 */ /* 0x000fe20000000a00 */
[----:B------:R-:W-:Y:S02]  /*7d70*/  @!UP2 ULDC UR14, c[0x0][0xb50] ;  /* 0x0002d400000eaab9 */ /* 0x000fe40000000800 */
[----:B------:R-:W-:Y:S01]  /*7d80*/  UIADD3.X UR9, UR9, UR22, UR16, UP0, UP3 ;  /* 0x0000001609097290 */ /* 0x000fe200087e6410 */
[----:B------:R-:W-:Y:S01]  /*7d90*/  IADD3 R8, P2, P3, R3, UR12, R8 ;  /* 0x0000000c03087c10 */ /* 0x000fe2000fb5e008 */
[----:B------:R-:W-:Y:S01]  /*7da0*/  ULDC.64 UR12, c[0x0][UR21+0x210] ;  /* 0x00008400150c7abb */ /* 0x000fe20008000a00 */
[----:B------:R-:W-:Y:S01]  /*7db0*/  SHF.R.S32.HI R3, RZ, 0x1f, R7 ;  /* 0x0000001fff037819 */ /* 0x000fe20000011407 */
[----:B------:R-:W-:Y:S01]  /*7dc0*/  IMAD R10, R7, UR13, RZ ;  /* 0x0000000d070a7c24 */ /* 0x000fe2000f8e02ff */
[----:B------:R-:W-:Y:S01]  /*7dd0*/  @!UP2 ULDC UR15, c[0x0][0xb54] ;  /* 0x0002d500000faab9 */ /* 0x000fe20000000800 */
[----:B------:R-:W-:-:S02]  /*7de0*/  IADD3.X R9, R4, UR9, R9, P2, P3 ;  /* 0x0000000904097c10 */ /* 0x000fc400097e6409 */
[----:B------:R-:W-:Y:S02]  /*7df0*/  IMAD R3, R3, UR12, R10 ;  /* 0x0000000c03037c24 */ /* 0x000fe4000f8e020a */
[----:B------:R-:W-:-:S04]  /*7e00*/  IMAD.WIDE.U32 R8, R7, UR12, R8 ;  /* 0x0000000c07087c25 */ /* 0x000fc8000f8e0008 */
[----:B------:R-:W-:Y:S01]  /*7e10*/  IMAD.IADD R3, R9, 0x1, R3 ;  /* 0x0000000109037824 */ /* 0x000fe200078e0203 */
[----:B------:R-:W-:Y:S01]  /*7e20*/  LEA R4, P2, R8, UR14, 0x2 ;  /* 0x0000000e08047c11 */ /* 0x000fe2000f8410ff */
[----:B------:R-:W-:Y:S01]  /*7e30*/  ULDC UR9, c[0x0][0xa88] ;  /* 0x0002a20000097ab9 */ /* 0x000fe20000000800 */
[----:B-----5:R-:W-:Y:S02]  /*7e40*/  @P4 R2UR UR9, R0 ;  /* 0x00000000000942ca */ /* 0x020fe400000e0000 */
[----:B------:R-:W-:Y:S01]  /*7e50*/  LEA.HI.X R3, R8, UR15, R3, 0x2, P2 ;  /* 0x0000000f08037c11 */ /* 0x000fe200090f1403 */
[----:B--2---:R-:W-:-:S12]  /*7e60*/  @P4 BRA `(.L_x_9414) ;  /* 0x0000000000184947 */ /* 0x004fd80003800000 */
[----:B------:R-:W-:Y:S05]  /*7e70*/  @!P0 BRA `(.L_x_9414) ;  /* 0x0000000000148947 */ /* 0x000fea0003800000 */
[----:B------:R-:W2:Y:S04]  /*7e80*/  LDG.E R7, desc[UR40][R20.64] ;  /* 0x0000002814077981 */ /* 0x000ea8000c1e1900 */
[----:B------:R-:W3:Y:S01]  /*7e90*/  LDG.E R0, desc[UR40][R20.64+0x4] ;  /* 0x0000042814007981 */ /* 0x000ee2000c1e1900 */
[----:B--2---:R-:W-:Y:S02]  /*7ea0*/  R2UR UR12, R7 ;  /* 0x00000000070c72ca */ /* 0x004fe400000e0000 */
[----:B---3--:R-:W-:-:S13]  /*7eb0*/  R2UR UR9, R0 ;  /* 0x00000000000972ca */ /* 0x008fda00000e0000 */
[----:B------:R-:W-:-:S12]  /*7ec0*/  UIADD3 UR9, -UR12, UR9, URZ ;  /* 0x000000090c097290 */ /* 0x000fd8000fffe13f */
.L_x_9414:
[----:B------:R-:W2:Y:S01]  /*7ed0*/  LDL R0, [R1+0x30] ;  /* 0x0000300001007983 */ /* 0x000ea20000100800 */
[----:B------:R-:W-:Y:S01]  /*7ee0*/  IMAD.U32 R13, RZ, RZ, UR44 ;  /* 0x0000002cff0d7e24 */ /* 0x000fe2000f8e00ff */
[----:B------:R-:W-:Y:S01]  /*7ef0*/  UIMAD UR9, UR9, UR20, URZ ;  /* 0x00000014090972a4 */ /* 0x000fe2000f8e023f */
[----:B------:R-:W-:Y:S01]  /*7f00*/  LOP3.LUT P0, RZ, R222, 0x3, RZ, 0xc0, !PT ;  /* 0x00000003deff7812 */ /* 0x000fe2000780c0ff */
[----:B------:R-:W-:Y:S04]  /*7f10*/  SHFL.IDX PT, R8, R4, RZ, 0x1c1f ;  /* 0x001c1fff04087589 */ /* 0x000fe800000e0000 */
[----:B------:R-:W0:Y:S04]  /*7f20*/  SHFL.IDX PT, R9, R3, RZ, 0x1c1f ;  /* 0x001c1fff03097589 */ /* 0x000e2800000e0000 */
[----:B------:R-:W-:Y:S04]  /*7f30*/  SHFL.IDX PT, R10, R4, 0x1, 0x1c1f ;  /* 0x003c1f00040a7f89 */ /* 0x000fe800000e0000 */
[----:B------:R-:W1:Y:S01]  /*7f40*/  SHFL.IDX PT, R11, R3, 0x1, 0x1c1f ;  /* 0x003c1f00030b7f89 */ /* 0x000e6200000e0000 */
[----:B--2---:R-:W-:-:S04]  /*7f50*/  IMAD R13, R13, 0x80, R0 ;  /* 0x000000800d0d7824 */ /* 0x004fc800078e0200 */
[C---:B------:R-:W-:Y:S01]  /*7f60*/  VIADD R0, R13.reuse, 0x8 ;  /* 0x000000080d007836 */ /* 0x040fe20000000000 */
[----:B------:R-:W-:-:S04]  /*7f70*/  ISETP.GE.OR P2, PT, R13, UR9, P0 ;  /* 0x000000090d007c0c */ /* 0x000fc80008746670 */
[----:B------:R-:W-:-:S09]  /*7f80*/  ISETP.GE.OR P0, PT, R0, UR9, P0 ;  /* 0x0000000900007c0c */ /* 0x000fd20008706670 */
[----:B0-----:R0:W-:Y:S04]  /*7f90*/  @!P2 ST.E desc[UR40][R8.64], R5 ;  /* 0x000000050800a985 */ /* 0x0011e8000c101928 */
[----:B-1----:R0:W-:Y:S01]  /*7fa0*/  @!P0 ST.E desc[UR40][R10.64], R6 ;  /* 0x000000060a008985 */ /* 0x0021e2000c101928 */
[----:B------:R-:W-:-:S13]  /*7fb0*/  PLOP3.LUT P0, PT, PT, PT, UP2, 0x80, 0x0 ;  /* 0x000000000000781c */ /* 0x000fda0003f0f028 */
[----:B0-----:R-:W-:Y:S05]  /*7fc0*/  @P0 BRA `(.L_x_9415) ;  /* 0x0000001000100947 */ /* 0x001fea0003800000 */
[----:B------:R-:W0:Y:S01]  /*7fd0*/  S2R R0, SR_TID.X ;  /* 0x0000000000007919 */ /* 0x000e220000002100 */
[----:B------:R-:W-:Y:S01]  /*7fe0*/  ULDC.64 UR14, c[0x0][0xaa0] ;  /* 0x0002a800000e7ab9 */ /* 0x000fe20000000a00 */
[----:B0-----:R-:W-:-:S05]  /*7ff0*/  VIADD R0, R0, 0xffffff80 ;  /* 0xffffff8000007836 */ /* 0x001fca0000000000 */
[----:B------:R-:W-:-:S04]  /*8000*/  SHF.R.S32.HI R3, RZ, 0x1f, R0 ;  /* 0x0000001fff037819 */ /* 0x000fc80000011400 */
[----:B------:R-:W-:-:S04]  /*8010*/  LEA.HI R3, R3, R0, RZ, 0x3 ;  /* 0x0000000003037211 */ /* 0x000fc800078f18ff */
[----:B------:R-:W-:Y:S02]  /*8020*/  LOP3.LUT R5, R3, 0xfffffff8, RZ, 0xc0, !PT ;  /* 0xfffffff803057812 */ /* 0x000fe400078ec0ff */
[----:B------:R-:W-:-:S03]  /*8030*/  SHF.R.S32.HI R81, RZ, 0x3, R3 ;  /* 0x00000003ff517819 */ /* 0x000fc60000011403 */
[----:B------:R-:W-:Y:S02]  /*8040*/  IMAD.IADD R20, R0, 0x1, -R5 ;  /* 0x0000000100147824 */ /* 0x000fe400078e0a05 */
[----:B------:R-:W-:Y:S02]  /*8050*/  IMAD.MOV.U32 R5, RZ, RZ, 0x2 ;  /* 0x00000002ff057424 */ /* 0x000fe400078e00ff */
[----:B------:R-:W-:-:S04]  /*8060*/  IMAD.SHL.U32 R0, R20, 0x8, RZ ;  /* 0x0000000814007824 */ /* 0x000fc800078e00ff */
[----:B------:R-:W-:-:S04]  /*8070*/  IMAD R4, R81, 0x40, R0 ;  /* 0x0000004051047824 */ /* 0x000fc800078e0200 */
[----:B------:R-:W-:-:S03]  /*8080*/  IMAD.WIDE R4, R4, R5, UR10 ;  /* 0x0000000a04047e25 */ /* 0x000fc6000f8e0205 */
[C---:B------:R-:W-:Y:S02]  /*8090*/  IADD3 R25, P2, R4.reuse, 0x3000, RZ ;  /* 0x0000300004197810 */ /* 0x040fe40007f5e0ff */
[C---:B------:R-:W-:Y:S02]  /*80a0*/  IADD3 R9, P4, R4.reuse, 0x1000, RZ ;  /* 0x0000100004097810 */ /* 0x040fe40007f9e0ff */
[----:B------:R-:W-:Y:S02]  /*80b0*/  LOP3.LUT R24, R25, 0x380, RZ, 0xc0, !PT ;  /* 0x0000038019187812 */ /* 0x000fe400078ec0ff */
[----:B------:R-:W-:Y:S02]  /*80c0*/  IADD3 R13, P3, R4, 0x2000, RZ ;  /* 0x00002000040d7810 */ /* 0x000fe40007f7e0ff */
[----:B------:R-:W-:Y:S01]  /*80d0*/  SHF.R.U64 R24, R24, 0x3, RZ ;  /* 0x0000000318187819 */ /* 0x000fe200000012ff */
[----:B------:R-:W-:Y:S01]  /*80e0*/  UIMAD UR12, UR16, UR14, URZ ;  /* 0x0000000e100c72a4 */ /* 0x000fe2000f8e023f */
[----:B------:R-:W-:-:S02]  /*80f0*/  LOP3.LUT R8, R9, 0x380, RZ, 0xc0, !PT ;  /* 0x0000038009087812 */ /* 0x000fc400078ec0ff */
[----:B------:R-:W-:Y:S01]  /*8100*/  LOP3.LUT R24, R24, R25, RZ, 0x3c, !PT ;  /* 0x0000001918187212 */ /* 0x000fe200078e3cff */
[--C-:B------:R-:W-:Y:S01]  /*8110*/  IMAD.X R25, RZ, RZ, R5.reuse, P2 ;  /* 0x000000ffff197224 */ /* 0x100fe200010e0605 */
[----:B------:R-:W-:Y:S02]  /*8120*/  IADD3 R49, P2, R4, 0x9000, RZ ;  /* 0x0000900004317810 */ /* 0x000fe40007f5e0ff */
[----:B------:R-:W-:Y:S02]  /*8130*/  LOP3.LUT R12, R13, 0x380, RZ, 0xc0, !PT ;  /* 0x000003800d0c7812 */ /* 0x000fe400078ec0ff */
[----:B------:R-:W-:Y:S01]  /*8140*/  LOP3.LUT R48, R49, 0x380, RZ, 0xc0, !PT ;  /* 0x0000038031307812 */ /* 0x000fe200078ec0ff */
[----:B------:R-:W-:Y:S01]  /*8150*/  UIMAD UR12, UR4, UR15, UR12 ;  /* 0x0000000f040c72a4 */ /* 0x000fe2000f8e020c */
[----:B------:R-:W-:Y:S01]  /*8160*/  SHF.R.U64 R8, R8, 0x3, RZ ;  /* 0x0000000308087819 */ /* 0x000fe200000012ff */
[----:B------:R-:W-:Y:S01]  /*8170*/  UIMAD.WIDE.U32 UR10, UR4, UR14, URZ ;  /* 0x0000000e040a72a5 */ /* 0x000fe2000f8e003f */
[----:B------:R-:W-:Y:S01]  /*8180*/  SHF.R.U64 R48, R48, 0x3, RZ ;  /* 0x0000000330307819 */ /* 0x000fe200000012ff */
[----:B------:R-:W-:Y:S01]  /*8190*/  IMAD.U32 R78, RZ, RZ, UR44 ;  /* 0x0000002cff4e7e24 */ /* 0x000fe2000f8e00ff */
[----:B------:R-:W-:Y:S01]  /*81a0*/  SHF.R.U64 R12, R12, 0x3, RZ ;  /* 0x000000030c0c7819 */ /* 0x000fe200000012ff */
[----:B------:R-:W5:Y:S01]  /*81b0*/  LD.E.128 R24, desc[UR40][R24.64] ;  /* 0x0000002818187980 */ /* 0x000f62000c101d00 */
[----:B------:R-:W-:Y:S01]  /*81c0*/  LOP3.LUT R48, R48, R49, RZ, 0x3c, !PT ;  /* 0x0000003130307212 */ /* 0x000fe200078e3cff */
[--C-:B------:R-:W-:Y:S01]  /*81d0*/  IMAD.X R49, RZ, RZ, R5.reuse, P2 ;  /* 0x000000ffff317224 */ /* 0x100fe200010e0605 */
[----:B------:R-:W-:Y:S01]  /*81e0*/  IADD3 R6, P2, R4, 0xf000, RZ ;  /* 0x0000f00004067810 */ /* 0x000fe20007f5e0ff */
[----:B------:R-:W-:Y:S01]  /*81f0*/  UIADD3 UR11, UR11, UR12, URZ ;  /* 0x0000000c0b0b7290 */ /* 0x000fe2000fffe03f */
[----:B------:R-:W-:Y:S01]  /*8200*/  LOP3.LUT R8, R8, R9, RZ, 0x3c, !PT ;  /* 0x0000000908087212 */ /* 0x000fe200078e3cff */
[--C-:B------:R-:W-:Y:S01]  /*8210*/  IMAD.X R9, RZ, RZ, R5.reuse, P4 ;  /* 0x000000ffff097224 */ /* 0x100fe200020e0605 */
[----:B------:R-:W-:Y:S01]  /*8220*/  LOP3.LUT R3, R6, 0x380, RZ, 0xc0, !PT ;  /* 0x0000038006037812 */ /* 0x000fe200078ec0ff */
[----:B------:R-:W-:Y:S01]  /*8230*/  ULDC.64 UR12, c[0x0][0xae8] ;  /* 0x0002ba00000c7ab9 */ /* 0x000fe20000000a00 */
[----:B------:R-:W-:Y:S01]  /*8240*/  LOP3.LUT R12, R12, R13, RZ, 0x3c, !PT ;  /* 0x0000000d0c0c7212 */ /* 0x000fe200078e3cff */
[----:B------:R-:W-:Y:S01]  /*8250*/  IMAD.X R13, RZ, RZ, R5, P3 ;  /* 0x000000ffff0d7224 */ /* 0x000fe200018e0605 */
[----:B------:R-:W-:Y:S01]  /*8260*/  SHF.R.U64 R3, R3, 0x3, RZ ;  /* 0x0000000303037819 */ /* 0x000fe200000012ff */
[----:B------:R-:W-:Y:S01]  /*8270*/  UIMAD.WIDE.U32 UR10, UR43, UR12, UR10 ;  /* 0x0000000c2b0a72a5 */ /* 0x000fe2000f8e000a */
[----:B------:R-:W-:-:S02]  /*8280*/  IADD3 R29, P0, R4, 0x4000, RZ ;  /* 0x00004000041d7810 */ /* 0x000fc40007f1e0ff */
[C---:B------:R-:W-:Y:S02]  /*8290*/  IADD3 R33, P6, R4.reuse, 0x5000, RZ ;  /* 0x0000500004217810 */ /* 0x040fe40007fde0ff */
[----:B------:R-:W-:Y:S01]  /*82a0*/  IADD3 R37, P5, R4, 0x6000, RZ ;  /* 0x0000600004257810 */ /* 0x000fe20007fbe0ff */
[----:B------:R-:W-:Y:S01]  /*82b0*/  USHF.R.S32.HI UR4, URZ, 0x1f, UR46 ;  /* 0x0000001f3f047899 */ /* 0x000fe2000801142e */
[----:B------:R-:W-:Y:S01]  /*82c0*/  LOP3.LUT R72, R3, R6, RZ, 0x3c, !PT ;  /* 0x0000000603487212 */ /* 0x000fe200078e3cff */
[----:B------:R-:W-:Y:S01]  /*82d0*/  IMAD R3, R20, 0x20, R81 ;  /* 0x0000002014037824 */ /* 0x000fe200078e0251 */
[C---:B------:R-:W-:Y:S01]  /*82e0*/  IADD3 R41, P4, R4.reuse, 0x7000, RZ ;  /* 0x0000700004297810 */ /* 0x040fe20007f9e0ff */
[----:B------:R-:W-:Y:S01]  /*82f0*/  @UP1 ULDC UR14, c[0x0][0xbec] ;  /* 0x0002fb00000e1ab9 */ /* 0x000fe20000000800 */
[----:B------:R-:W-:Y:S01]  /*8300*/  IADD3 R45, P3, R4, 0x8000, RZ ;  /* 0x00008000042d7810 */ /* 0x000fe20007f7e0ff */
[----:B------:R-:W-:Y:S01]  /*8310*/  IMAD R78, R78, 0x80, R3 ;  /* 0x000000804e4e7824 */ /* 0x000fe200078e0203 */
[----:B------:R-:W-:Y:S01]  /*8320*/  LOP3.LUT R28, R29, 0x380, RZ, 0xc0, !PT ;  /* 0x000003801d1c7812 */ /* 0x000fe200078ec0ff */
[----:B------:R-:W-:Y:S01]  /*8330*/  UIMAD UR11, UR43, UR13, UR11 ;  /* 0x0000000d2b0b72a4 */ /* 0x000fe2000f8e020b */
[----:B------:R-:W-:Y:S01]  /*8340*/  LOP3.LUT R32, R33, 0x380, RZ, 0xc0, !PT ;  /* 0x0000038021207812 */ /* 0x000fe200078ec0ff */
[----:B------:R-:W-:Y:S01]  /*8350*/  IMAD.X R73, RZ, RZ, R5, P2 ;  /* 0x000000ffff497224 */ /* 0x000fe200010e0605 */
[----:B------:R-:W-:Y:S01]  /*8360*/  LOP3.LUT R36, R37, 0x380, RZ, 0xc0, !PT ;  /* 0x0000038025247812 */ /* 0x000fe200078ec0ff */
[----:B------:R-:W-:Y:S01]  /*8370*/  ULDC.64 UR12, c[0x0][0xaf0] ;  /* 0x0002bc00000c7ab9 */ /* 0x000fe20000000a00 */
[----:B------:R-:W-:Y:S01]  /*8380*/  LOP3.LUT R40, R41, 0x380, RZ, 0xc0, !PT ;  /* 0x0000038029287812 */ /* 0x000fe200078ec0ff */
[----:B------:R-:W5:Y:S01]  /*8390*/  LD.E.128 R8, desc[UR40][R8.64] ;  /* 0x0000002808087980 */ /* 0x000f62000c101d00 */
[----:B------:R-:W-:Y:S01]  /*83a0*/  LOP3.LUT R44, R45, 0x380, RZ, 0xc0, !PT ;  /* 0x000003802d2c7812 */ /* 0x000fe200078ec0ff */
[----:B------:R-:W-:Y:S01]  /*83b0*/  UIMAD UR4, UR4, UR12, URZ ;  /* 0x0000000c040472a4 */ /* 0x000fe2000f8e023f */
[----:B------:R-:W-:Y:S01]  /*83c0*/  SHF.R.U64 R28, R28, 0x3, RZ ;  /* 0x000000031c1c7819 */ /* 0x000fe200000012ff */
[----:B------:R-:W-:Y:S01]  /*83d0*/  @P1 IMAD.HI.U32 R20, R78, UR14, RZ ;  /* 0x0000000e4e141c27 */ /* 0x000fe2000f8e00ff */
[----:B------:R-:W-:Y:S01]  /*83e0*/  SHF.R.U64 R32, R32, 0x3, RZ ;  /* 0x0000000320207819 */ /* 0x000fe200000012ff */
[----:B------:R-:W5:Y:S01]  /*83f0*/  LD.E.128 R12, desc[UR40][R12.64] ;  /* 0x000000280c0c7980 */ /* 0x000f62000c101d00 */
[----:B------:R-:W-:-:S02]  /*8400*/  SHF.R.U64 R36, R36, 0x3, RZ ;  /* 0x0000000324247819 */ /* 0x000fc400000012ff */
[----:B------:R-:W-:Y:S01]  /*8410*/  SHF.R.U64 R40, R40, 0x3, RZ ;  /* 0x0000000328287819 */ /* 0x000fe200000012ff */
[----:B------:R-:W-:Y:S01]  /*8420*/  IMAD.MOV.U32 R3, RZ, RZ, R78 ;  /* 0x000000ffff037224 */ /* 0x000fe200078e004e */
[----:B------:R-:W-:Y:S01]  /*8430*/  SHF.R.U64 R44, R44, 0x3, RZ ;  /* 0x000000032c2c7819 */ /* 0x000fe200000012ff */
[----:B------:R-:W-:Y:S01]  /*8440*/  UIMAD.WIDE.U32 UR10, UR46, UR12, UR10 ;  /* 0x0000000c2e0a72a5 */ /* 0x000fe2000f8e000a */
[----:B------:R-:W-:Y:S01]  /*8450*/  LOP3.LUT R28, R28, R29, RZ, 0x3c, !PT ;  /* 0x0000001d1c1c7212 */ /* 0x000fe200078e3cff */
[----:B------:R-:W-:Y:S01]  /*8460*/  UIMAD UR4, UR46, UR13, UR4 ;  /* 0x0000000d2e0472a4 */ /* 0x000fe2000f8e0204 */
[----:B------:R-:W-:Y:S01]  /*8470*/  LOP3.LUT R32, R32, R33, RZ, 0x3c, !PT ;  /* 0x0000002120207212 */ /* 0x000fe200078e3cff */
[----:B------:R-:W-:Y:S01]  /*8480*/  @UP1 ULDC UR12, c[0x0][0xbf0] ;  /* 0x0002fc00000c1ab9 */ /* 0x000fe20000000800 */
[----:B------:R-:W-:Y:S01]  /*8490*/  LOP3.LUT R36, R36, R37, RZ, 0x3c, !PT ;  /* 0x0000002524247212 */ /* 0x000fe200078e3cff */
[--C-:B------:R-:W-:Y:S01]  /*84a0*/  IMAD.X R29, RZ, RZ, R5.reuse, P0 ;  /* 0x000000ffff1d7224 */ /* 0x100fe200000e0605 */
[----:B------:R-:W-:Y:S01]  /*84b0*/  LOP3.LUT R40, R40, R41, RZ, 0x3c, !PT ;  /* 0x0000002928287212 */ /* 0x000fe200078e3cff */
[--C-:B------:R-:W-:Y:S01]  /*84c0*/  IMAD.X R33, RZ, RZ, R5.reuse, P6 ;  /* 0x000000ffff217224 */ /* 0x100fe200030e0605 */
[----:B------:R-:W-:Y:S01]  /*84d0*/  LOP3.LUT R44, R44, R45, RZ, 0x3c, !PT ;  /* 0x0000002d2c2c7212 */ /* 0x000fe200078e3cff */
[--C-:B------:R-:W-:Y:S01]  /*84e0*/  IMAD.X R37, RZ, RZ, R5.reuse, P5 ;  /* 0x000000ffff257224 */ /* 0x100fe200028e0605 */
[----:B------:R-:W-:Y:S01]  /*84f0*/  @P1 SHF.R.U32.HI R3, RZ, UR12, R20 ;  /* 0x0000000cff031c19 */ /* 0x000fe20008011614 */
[--C-:B------:R-:W-:Y:S01]  /*8500*/  IMAD.X R41, RZ, RZ, R5.reuse, P4 ;  /* 0x000000ffff297224 */ /* 0x100fe200020e0605 */
[C---:B------:R-:W-:Y:S01]  /*8510*/  IADD3 R53, P0, R4.reuse, 0xa000, RZ ;  /* 0x0000a00004357810 */ /* 0x040fe20007f1e0ff */
[----:B------:R-:W-:Y:S01]  /*8520*/  IMAD.X R45, RZ, RZ, R5, P3 ;  /* 0x000000ffff2d7224 */ /* 0x000fe200018e0605 */
[C---:B------:R-:W-:Y:S01]  /*8530*/  IADD3 R57, P6, R4.reuse, 0xb000, RZ ;  /* 0x0000b00004397810 */ /* 0x040fe20007fde0ff */
[----:B------:R-:W-:Y:S01]  /*8540*/  UIADD3 UR4, UR11, UR4, URZ ;  /* 0x000000040b047290 */ /* 0x000fe2000fffe03f */
[C---:B------:R-:W-:Y:S01]  /*8550*/  IADD3 R61, P5, R4.reuse, 0xc000, RZ ;  /* 0x0000c000043d7810 */ /* 0x040fe20007fbe0ff */
[--C-:B------:R-:W-:Y:S01]  /*8560*/  IMAD.MOV R77, RZ, RZ, -R3.reuse ;  /* 0x000000ffff4d7224 */ /* 0x100fe200078e0a03 */
[C---:B------:R-:W-:Y:S01]  /*8570*/  IADD3 R65, P4, R4.reuse, 0xd000, RZ ;  /* 0x0000d00004417810 */ /* 0x040fe20007f9e0ff */
[----:B------:R-:W-:Y:S01]  /*8580*/  IMAD.U32 R20, RZ, RZ, UR10 ;  /* 0x0000000aff147e24 */ /* 0x000fe2000f8e00ff */
[----:B------:R-:W-:Y:S01]  /*8590*/  IADD3 R69, P3, R4, 0xe000, RZ ;  /* 0x0000e00004457810 */ /* 0x000fe20007f7e0ff */
[----:B------:R-:W-:Y:S01]  /*85a0*/  IMAD.U32 R21, RZ, RZ, UR11 ;  /* 0x0000000bff157e24 */ /* 0x000fe2000f8e00ff */
[----:B------:R-:W-:Y:S01]  /*85b0*/  SHF.R.S32.HI R76, RZ, 0x1f, R3 ;  /* 0x0000001fff4c7819 */ /* 0x000fe20000011403 */
[----:B------:R-:W-:Y:S01]  /*85c0*/  ULDC.64 UR10, c[0x0][0xae0] ;  /* 0x0002b800000a7ab9 */ /* 0x000fe20000000a00 */
[----:B------:R-:W-:Y:S01]  /*85d0*/  LOP3.LUT R52, R53, 0x380, RZ, 0xc0, !PT ;  /* 0x0000038035347812 */ /* 0x000fe200078ec0ff */
[----:B------:R-:W5:Y:S01]  /*85e0*/  LD.E.128 R28, desc[UR40][R28.64] ;  /* 0x000000281c1c7980 */ /* 0x000f62000c101d00 */
[----:B------:R-:W-:-:S02]  /*85f0*/  LOP3.LUT R56, R57, 0x380, RZ, 0xc0, !PT ;  /* 0x0000038039387812 */ /* 0x000fc400078ec0ff */
[----:B------:R-:W-:Y:S01]  /*8600*/  LOP3.LUT R60, R61, 0x380, RZ, 0xc0, !PT ;  /* 0x000003803d3c7812 */ /* 0x000fe200078ec0ff */
[----:B------:R-:W5:Y:S01]  /*8610*/  LD.E.128 R32, desc[UR40][R32.64] ;  /* 0x0000002820207980 */ /* 0x000f62000c101d00 */
[----:B------:R-:W-:Y:S02]  /*8620*/  LOP3.LUT R64, R65, 0x380, RZ, 0xc0, !PT ;  /* 0x0000038041407812 */ /* 0x000fe400078ec0ff */
[----:B------:R-:W-:Y:S02]  /*8630*/  LOP3.LUT R68, R69, 0x380, RZ, 0xc0, !PT ;  /* 0x0000038045447812 */ /* 0x000fe400078ec0ff */
[----:B------:R-:W-:Y:S01]  /*8640*/  LOP3.LUT R7, R4, 0x380, RZ, 0xc0, !PT ;  /* 0x0000038004077812 */ /* 0x000fe200078ec0ff */
[----:B------:R-:W-:Y:S01]  /*8650*/  IMAD.U32 R21, RZ, RZ, UR4 ;  /* 0x00000004ff157e24 */ /* 0x000fe2000f8e00ff */
[----:B------:R-:W-:Y:S01]  /*8660*/  SHF.R.U64 R52, R52, 0x3, RZ ;  /* 0x0000000334347819 */ /* 0x000fe200000012ff */
[----:B------:R-:W-:Y:S01]  /*8670*/  IMAD R76, R76, UR10, RZ ;  /* 0x0000000a4c4c7c24 */ /* 0x000fe2000f8e02ff */
[----:B------:R-:W-:Y:S01]  /*8680*/  SHF.R.U64 R56, R56, 0x3, RZ ;  /* 0x0000000338387819 */ /* 0x000fe200000012ff */
[----:B------:R-:W-:Y:S01]  /*8690*/  IMAD R77, R77, UR20, R78 ;  /* 0x000000144d4d7c24 */ /* 0x000fe2000f8e024e */
[----:B------:R-:W-:Y:S01]  /*86a0*/  SHF.R.U64 R60, R60, 0x3, RZ ;  /* 0x000000033c3c7819 */ /* 0x000fe200000012ff */
[----:B------:R-:W5:Y:S01]  /*86b0*/  LD.E.128 R36, desc[UR40][R36.64] ;  /* 0x0000002824247980 */ /* 0x000f62000c101d00 */
[----:B------:R-:W-:-:S02]  /*86c0*/  SHF.R.U64 R64, R64, 0x3, RZ ;  /* 0x0000000340407819 */ /* 0x000fc400000012ff */
[----:B------:R-:W-:Y:S01]  /*86d0*/  SHF.R.U64 R68, R68, 0x3, RZ ;  /* 0x0000000344447819 */ /* 0x000fe200000012ff */
[----:B------:R-:W5:Y:S01]  /*86e0*/  LD.E.128 R40, desc[UR40][R40.64] ;  /* 0x0000002828287980 */ /* 0x000f62000c101d00 */
[----:B------:R-:W-:Y:S01]  /*86f0*/  SHF.R.U64 R7, R7, 0x3, RZ ;  /* 0x0000000307077819 */ /* 0x000fe200000012ff */
[C---:B------:R-:W-:Y:S01]  /*8700*/  IMAD.WIDE.U32 R20, R3.reuse, UR10, R20 ;  /* 0x0000000a03147c25 */ /* 0x040fe2000f8e0014 */
[----:B------:R-:W-:Y:S01]  /*8710*/  LOP3.LUT R52, R52, R53, RZ, 0x3c, !PT ;  /* 0x0000003534347212 */ /* 0x000fe200078e3cff */
[----:B------:R-:W5:Y:S01]  /*8720*/  LD.E.128 R44, desc[UR40][R44.64] ;  /* 0x000000282c2c7980 */ /* 0x000f62000c101d00 */
[----:B------:R-:W-:Y:S01]  /*8730*/  LOP3.LUT R56, R56, R57, RZ, 0x3c, !PT ;  /* 0x0000003938387212 */ /* 0x000fe200078e3cff */
        /* <DEDUP_REMOVED lines=9> */
[----:B------:R-:W-:Y:S01]  /*87d0*/  SHF.R.S32.HI R3, RZ, 0x1f, R77 ;  /* 0x0000001fff037819 */ /* 0x000fe2000001144d */
[----:B------:R-:W-:Y:S01]  /*87e0*/  IMAD.X R69, RZ, RZ, R5, P3 ;  /* 0x000000ffff457224 */ /* 0x000fe200018e0605 */
[----:B------:R-:W-:Y:S01]  /*87f0*/  ULDC.64 UR10, c[0x0][0xad8] ;  /* 0x0002b600000a7ab9 */ /* 0x000fe20000000a00 */
[----:B------:R-:W-:Y:S01]  /*8800*/  IMAD.IADD R21, R21, 0x1, R79 ;  /* 0x0000000115157824 */ /* 0x000fe200078e024f */
[----:B------:R-:W5:Y:S01]  /*8810*/  LD.E.128 R4, desc[UR40][R4.64] ;  /* 0x0000002804047980 */ /* 0x000f62000c101d00 */
[----:B------:R-:W-:-:S03]  /*8820*/  IMAD R76, R3, UR10, RZ ;  /* 0x0000000a034c7c24 */ /* 0x000fc6000f8e02ff */
[----:B------:R-:W5:Y:S01]  /*8830*/  LD.E.128 R48, desc[UR40][R48.64] ;  /* 0x0000002830307980 */ /* 0x000f62000c101d00 */
[----:B------:R-:W-:-:S03]  /*8840*/  IMAD R3, R77, UR11, R76 ;  /* 0x0000000b4d037c24 */ /* 0x000fc6000f8e024c */
[----:B------:R-:W5:Y:S01]  /*8850*/  LD.E.128 R52, desc[UR40][R52.64] ;  /* 0x0000002834347980 */ /* 0x000f62000c101d00 */
[----:B------:R-:W-:Y:S01]  /*8860*/  IMAD.WIDE.U32 R20, R77, UR10, R20 ;  /* 0x0000000a4d147c25 */ /* 0x000fe2000f8e0014 */
[----:B------:R-:W-:Y:S02]  /*8870*/  ULDC.64 UR10, c[0x0][0xa80] ;  /* 0x0002a000000a7ab9 */ /* 0x000fe40000000a00 */
[----:B------:R-:W5:Y:S04]  /*8880*/  LD.E.128 R56, desc[UR40][R56.64] ;  /* 0x0000002838387980 */ /* 0x000f68000c101d00 */
[----:B------:R-:W5:Y:S04]  /*8890*/  LD.E.128 R60, desc[UR40][R60.64] ;  /* 0x000000283c3c7980 */ /* 0x000f68000c101d00 */
[----:B------:R-:W5:Y:S04]  /*88a0*/  LD.E.128 R64, desc[UR40][R64.64] ;  /* 0x0000002840407980 */ /* 0x000f68000c101d00 */
[----:B------:R-:W5:Y:S04]  /*88b0*/  LD.E.128 R68, desc[UR40][R68.64] ;  /* 0x0000002844447980 */ /* 0x000f68000c101d00 */
        /* <DEDUP_REMOVED lines=9> */
[----:B------:R-:W-:Y:S01]  /*8950*/  LEA R82, P2, R20, UR10, 0x1 ;  /* 0x0000000a14527c11 */ /* 0x000fe2000f8408ff */
[----:B------:R-:W-:Y:S01]  /*8960*/  IMAD R84, R84, 0x80, R81 ;  /* 0x0000008054547824 */ /* 0x000fe200078e0251 */
[----:B------:R-:W-:-:S02]  /*8970*/  UIADD3 UR8, UR8, 0x22820, URZ ;  /* 0x0002282008087890 */ /* 0x000fc4000fffe03f */
[----:B------:R-:W-:Y:S02]  /*8980*/  LEA.HI.X R83, R20, UR11, R3, 0x1, P2 ;  /* 0x0000000b14537c11 */ /* 0x000fe400090f0c03 */
[C---:B------:R-:W-:Y:S01]  /*8990*/  ISETP.GE.AND P2, PT, R84.reuse, UR9, PT ;  /* 0x0000000954007c0c */ /* 0x040fe2000bf46270 */
[----:B------:R-:W-:Y:S01]  /*89a0*/  UPRMT UR8, URZ, 0x654, UR8 ;  /* 0x000006543f087896 */ /* 0x000fe20008000008 */
[C---:B------:R-:W-:Y:S02]  /*89b0*/  VIADD R76, R84.reuse, 0x20 ;  /* 0x00000020544c7836 */ /* 0x040fe40000000000 */
[----:B------:R-:W-:Y:S02]  /*89c0*/  VIADD R77, R84, 0x40 ;  /* 0x00000040544d7836 */ /* 0x000fe40000000000 */
[C---:B------:R-:W-:Y:S02]  /*89d0*/  VIADD R88, R0.reuse, 0x80 ;  /* 0x0000008000587836 */ /* 0x040fe40000000000 */
[----:B------:R-:W-:-:S02]  /*89e0*/  VIADD R90, R0, 0xc0 ;  /* 0x000000c0005a7836 */ /* 0x000fc40000000000 */
[----:B------:R-:W-:Y:S01]  /*89f0*/  VIADD R86, R0, 0x40 ;  /* 0x0000004000567836 */ /* 0x000fe20000000000 */
[----:B0-----:R0:W1:Y:S01]  /*8a00*/  SHFL.IDX PT, R81, R82, RZ, 0x181f ;  /* 0x00181fff52517589 */ /* 0x00106200000e0000 */
[----:B------:R-:W-:Y:S03]  /*8a10*/  BSSY B1, `(.L_x_9416) ;  /* 0x000001b000017945 */ /* 0x000fe60003800000 */
[----:B------:R0:W2:Y:S01]  /*8a20*/  SHFL.IDX PT, R3, R83, RZ, 0x181f ;  /* 0x00181fff53037589 */ /* 0x0000a200000e0000 */
[----:B------:R-:W-:Y:S01]  /*8a30*/  SYNCS.ARRIVE.TRANS64.RED.A1T0 RZ, [UR8], RZ ;  /* 0x000000ffffff79a7 */ /* 0x000fe20008100408 */
[----:B------:R-:W-:Y:S02]  /*8a40*/  ISETP.GE.AND P1, PT, R76, UR9, PT ;  /* 0x000000094c007c0c */ /* 0x000fe4000bf26270 */
[----:B------:R-:W-:Y:S02]  /*8a50*/  ISETP.GE.AND P0, PT, R77, UR9, PT ;  /* 0x000000094d007c0c */ /* 0x000fe4000bf06270 */
[----:B------:R-:W-:-:S02]  /*8a60*/  SHF.R.S32.HI R91, RZ, 0x1f, R0 ;  /* 0x0000001fff5b7819 */ /* 0x000fc40000011400 */
        /* <DEDUP_REMOVED lines=12> */
[----:B-----5:R0:W-:Y:S01]  /*8b30*/  @!P5 ST.E.128 desc[UR40][R20.64], R4 ;  /* 0x000000041400d985 */ /* 0x0201e2000c101d28 */
[----:B------:R-:W-:Y:S02]  /*8b40*/  @!P4 LEA.HI.X R77, R86, R3, R89, 0x1, P6 ;  /* 0x00000003564dc211 */ /* 0x000fe400030f0c59 */
[----:B------:R-:W-:-:S03]  /*8b50*/  @!P3 LEA R78, P6, R88, R81, 0x1 ;  /* 0x00000051584eb211 */ /* 0x000fc600078c08ff */
[----:B------:R0:W-:Y:S01]  /*8b60*/  @!P4 ST.E.128 desc[UR40][R76.64], R28 ;  /* 0x0000001c4c00c985 */ /* 0x0001e2000c101d28 */
[----:B------:R-:W-:Y:S02]  /*8b70*/  @!P3 LEA.HI.X R79, R88, R3, R85, 0x1, P6 ;  /* 0x00000003584fb211 */ /* 0x000fe400030f0c55 */
[----:B------:R-:W-:-:S03]  /*8b80*/  @!P2 LEA R80, P6, R90, R81, 0x1 ;  /* 0x000000515a50a211 */ /* 0x000fc600078c08ff */
[----:B------:R0:W-:Y:S01]  /*8b90*/  @!P3 ST.E.128 desc[UR40][R78.64], R44 ;  /* 0x0000002c4e00b985 */ /* 0x0001e2000c101d28 */
[----:B------:R-:W-:-:S05]  /*8ba0*/  @!P2 LEA.HI.X R81, R90, R3, R87, 0x1, P6 ;  /* 0x000000035a51a211 */ /* 0x000fca00030f0c57 */
[----:B------:R0:W-:Y:S04]  /*8bb0*/  @!P2 ST.E.128 desc[UR40][R80.64], R60 ;  /* 0x0000003c5000a985 */ /* 0x0001e8000c101d28 */
.L_x_9417:
[----:B------:R-:W-:Y:S05]  /*8bc0*/  BSYNC B1 ;  /* 0x0000000000017941 */ /* 0x000fea0003800000 */
.L_x_9416:
[----:B--2---:R2:W3:Y:S01]  /*8bd0*/  SHFL.IDX PT, R3, R83, 0x1, 0x181f ;  /* 0x00381f0053037f89 */ /* 0x0044e200000e0000 */
[----:B------:R-:W-:Y:S03]  /*8be0*/  BSSY B1, `(.L_x_9418) ;  /* 0x0000014000017945 */ /* 0x000fe60003800000 */
[----:B0----5:R2:W0:Y:S01]  /*8bf0*/  SHFL.IDX PT, R29, R82, 0x1, 0x181f ;  /* 0x00381f00521d7f89 */ /* 0x02142200000e0000 */
[----:B------:R-:W-:Y:S05]  /*8c00*/  @P1 BRA `(.L_x_9419) ;  /* 0x0000000000441947 */ /* 0x000fea0003800000 */
[----:B------:R-:W-:Y:S02]  /*8c10*/  ULDC UR4, c[0x0][0xac8] ;  /* 0x0002b20000047ab9 */ /* 0x000fe40000000800 */
[----:B------:R-:W-:Y:S02]  /*8c20*/  ISETP.GE.AND P4, PT, R0, UR4, PT ;  /* 0x0000000400007c0c */ /* 0x000fe4000bf86270 */
[----:B------:R-:W-:Y:S02]  /*8c30*/  ISETP.GE.AND P3, PT, R86, UR4, PT ;  /* 0x0000000456007c0c */ /* 0x000fe4000bf66270 */
[----:B------:R-:W-:Y:S02]  /*8c40*/  ISETP.GE.AND P2, PT, R88, UR4, PT ;  /* 0x0000000458007c0c */ /* 0x000fe4000bf46270 */
[----:B------:R-:W-:-:S07]  /*8c50*/  ISETP.GE.AND P1, PT, R90, UR4, PT ;  /* 0x000000045a007c0c */ /* 0x000fce000bf26270 */
[-C--:B0-----:R-:W-:Y:S02]  /*8c60*/  @!P4 LEA R4, P6, R0, R29.reuse, 0x1 ;  /* 0x0000001d0004c211 */ /* 0x081fe400078c08ff */
[----:B------:R-:W-:Y:S02]  /*8c70*/  @!P3 LEA R6, P5, R86, R29, 0x1 ;  /* 0x0000001d5606b211 */ /* 0x000fe400078a08ff */
[----:B---3--:R-:W-:Y:S02]  /*8c80*/  @!P4 LEA.HI.X R5, R0, R3, R91, 0x1, P6 ;  /* 0x000000030005c211 */ /* 0x008fe400030f0c5b */
[----:B------:R-:W-:Y:S02]  /*8c90*/  @!P2 LEA R20, P6, R88, R29, 0x1 ;  /* 0x0000001d5814a211 */ /* 0x000fe400078c08ff */
[----:B------:R-:W-:Y:S01]  /*8ca0*/  @!P3 LEA.HI.X R7, R86, R3, R89, 0x1, P5 ;  /* 0x000000035607b211 */ /* 0x000fe200028f0c59 */
[----:B------:R4:W-:Y:S01]  /*8cb0*/  @!P4 ST.E.128 desc[UR40][R4.64], R8 ;  /* 0x000000080400c985 */ /* 0x0009e2000c101d28 */
[----:B------:R-:W-:-:S02]  /*8cc0*/  @!P1 LEA R28, P5, R90, R29, 0x1 ;  /* 0x0000001d5a1c9211 */ /* 0x000fc400078a08ff */
[-C--:B------:R-:W-:Y:S01]  /*8cd0*/  @!P2 LEA.HI.X R21, R88, R3.reuse, R85, 0x1, P6 ;  /* 0x000000035815a211 */ /* 0x080fe200030f0c55 */
[----:B------:R4:W-:Y:S01]  /*8ce0*/  @!P3 ST.E.128 desc[UR40][R6.64], R32 ;  /* 0x000000200600b985 */ /* 0x0009e2000c101d28 */
[----:B------:R-:W-:-:S03]  /*8cf0*/  @!P1 LEA.HI.X R29, R90, R3, R87, 0x1, P5 ;  /* 0x000000035a1d9211 */ /* 0x000fc600028f0c57 */
[----:B------:R4:W-:Y:S04]  /*8d00*/  @!P2 ST.E.128 desc[UR40][R20.64], R48 ;  /* 0x000000301400a985 */ /* 0x0009e8000c101d28 */
[----:B------:R4:W-:Y:S02]  /*8d10*/  @!P1 ST.E.128 desc[UR40][R28.64], R64 ;  /* 0x000000401c009985 */ /* 0x0009e4000c101d28 */
.L_x_9419:
[----:B------:R-:W-:Y:S05]  /*8d20*/  BSYNC B1 ;  /* 0x0000000000017941 */ /* 0x000fea0003800000 */
.L_x_9418:
[----:B---3--:R3:W0:Y:S01]  /*8d30*/  SHFL.IDX PT, R3, R83, 0x2, 0x181f ;  /* 0x00581f0053037f89 */ /* 0x00862200000e0000 */
[----:B------:R-:W-:Y:S03]  /*8d40*/  BSSY B1, `(.L_x_9420) ;  /* 0x0000014000017945 */ /* 0x000fe60003800000 */
[----:B----4-:R3:W4:Y:S01]  /*8d50*/  SHFL.IDX PT, R11, R82, 0x2, 0x181f ;  /* 0x00581f00520b7f89 */ /* 0x01072200000e0000 */
[----:B------:R-:W-:Y:S05]  /*8d60*/  @P0 BRA `(.L_x_9421) ;  /* 0x0000000000440947 */ /* 0x000fea0003800000 */
[----:B------:R-:W-:Y:S02]  /*8d70*/  ULDC UR4, c[0x0][0xac8] ;  /* 0x0002b20000047ab9 */ /* 0x000fe40000000800 */
[----:B------:R-:W-:Y:S02]  /*8d80*/  ISETP.GE.AND P3, PT, R0, UR4, PT ;  /* 0x0000000400007c0c */ /* 0x000fe4000bf66270 */
[----:B------:R-:W-:Y:S02]  /*8d90*/  ISETP.GE.AND P2, PT, R86, UR4, PT ;  /* 0x0000000456007c0c */ /* 0x000fe4000bf46270 */
[----:B------:R-:W-:Y:S02]  /*8da0*/  ISETP.GE.AND P1, PT, R88, UR4, PT ;  /* 0x0000000458007c0c */ /* 0x000fe4000bf26270 */
[----:B------:R-:W-:-:S07]  /*8db0*/  ISETP.GE.AND P0, PT, R90, UR4, PT ;  /* 0x000000045a007c0c */ /* 0x000fce000bf06270 */
[-C--:B----4-:R-:W-:Y:S02]  /*8dc0*/  @!P3 LEA R4, P6, R0, R11.reuse, 0x1 ;  /* 0x0000000b0004b211 */ /* 0x090fe400078c08ff */
[-C--:B------:R-:W-:Y:S02]  /*8dd0*/  @!P2 LEA R6, P5, R86, R11.reuse, 0x1 ;  /* 0x0000000b5606a211 */ /* 0x080fe400078a08ff */
[----:B------:R-:W-:Y:S02]  /*8de0*/  @!P1 LEA R8, P4, R88, R11, 0x1 ;  /* 0x0000000b58089211 */ /* 0x000fe400078808ff */
[----:B0-----:R-:W-:Y:S02]  /*8df0*/  @!P3 LEA.HI.X R5, R0, R3, R91, 0x1, P6 ;  /* 0x000000030005b211 */ /* 0x001fe400030f0c5b */
[----:B------:R-:W-:Y:S02]  /*8e00*/  @!P0 LEA R10, P6, R90, R11, 0x1 ;  /* 0x0000000b5a0a8211 */ /* 0x000fe400078c08ff */
[-C--:B------:R-:W-:Y:S01]  /*8e10*/  @!P2 LEA.HI.X R7, R86, R3.reuse, R89, 0x1, P5 ;  /* 0x000000035607a211 */ /* 0x080fe200028f0c59 */
[----:B------:R0:W-:Y:S01]  /*8e20*/  @!P3 ST.E.128 desc[UR40][R4.64], R12 ;  /* 0x0000000c0400b985 */ /* 0x0001e2000c101d28 */
[----:B------:R-:W-:-:S02]  /*8e30*/  @!P1 LEA.HI.X R9, R88, R3, R85, 0x1, P4 ;  /* 0x0000000358099211 */ /* 0x000fc400020f0c55 */
[----:B------:R-:W-:Y:S01]  /*8e40*/  @!P0 LEA.HI.X R11, R90, R3, R87, 0x1, P6 ;  /* 0x000000035a0b8211 */ /* 0x000fe200030f0c57 */
[----:B------:R0:W-:Y:S04]  /*8e50*/  @!P2 ST.E.128 desc[UR40][R6.64], R36 ;  /* 0x000000240600a985 */ /* 0x0001e8000c101d28 */
[----:B------:R0:W-:Y:S04]  /*8e60*/  @!P1 ST.E.128 desc[UR40][R8.64], R52 ;  /* 0x0000003408009985 */ /* 0x0001e8000c101d28 */
[----:B------:R0:W-:Y:S02]  /*8e70*/  @!P0 ST.E.128 desc[UR40][R10.64], R68 ;  /* 0x000000440a008985 */ /* 0x0001e4000c101d28 */
.L_x_9421:
[----:B------:R-:W-:Y:S05]  /*8e80*/  BSYNC B1 ;  /* 0x0000000000017941 */ /* 0x000fea0003800000 */
.L_x_9420:
[----:B0-----:R-:W-:Y:S01]  /*8e90*/  VIADD R3, R84, 0x60 ;  /* 0x0000006054037836 */ /* 0x001fe20000000000 */
[----:B--23--:R-:W0:Y:S04]  /*8ea0*/  SHFL.IDX PT, R83, R83, 0x3, 0x181f ;  /* 0x00781f0053537f89 */ /* 0x00ce2800000e0000 */
[----:B------:R-:W-:Y:S01]  /*8eb0*/  ISETP.GE.AND P0, PT, R3, UR9, PT ;  /* 0x0000000903007c0c */ /* 0x000fe2000bf06270 */
[----:B----4-:R2:W3:-:S12]  /*8ec0*/  SHFL.IDX PT, R11, R82, 0x3, 0x181f ;  /* 0x00781f00520b7f89 */ /* 0x0104d800000e0000 */
[----:B--2---:R-:W-:Y:S05]  /*8ed0*/  @P0 BRA `(.L_x_9422) ;  /* 0x0000002400740947 */ /* 0x004fea0003800000 */
[----:B------:R-:W-:Y:S02]  /*8ee0*/  ULDC UR4, c[0x0][0xac8] ;  /* 0x0002b20000047ab9 */ /* 0x000fe40000000800 */
[----:B------:R-:W-:Y:S02]  /*8ef0*/  ISETP.GE.AND P3, PT, R0, UR4, PT ;  /* 0x0000000400007c0c */ /* 0x000fe4000bf66270 */
[----:B------:R-:W-:Y:S02]  /*8f00*/  ISETP.GE.AND P4, PT, R86, UR4, PT ;  /* 0x0000000456007c0c */ /* 0x000fe4000bf86270 */
[----:B------:R-:W-:-:S09]  /*8f10*/  ISETP.GE.AND P5, PT, R88, UR4, PT ;  /* 0x0000000458007c0c */ /* 0x000fd2000bfa6270 */
[-C--:B---3--:R-:W-:Y:S02]  /*8f20*/  @!P3 LEA R4, P0, R0, R11.reuse, 0x1 ;  /* 0x0000000b0004b211 */ /* 0x088fe400078008ff */
[-C--:B------:R-:W-:Y:S02]  /*8f30*/  @!P4 LEA R6, P1, R86, R11.reuse, 0x1 ;  /* 0x0000000b5606c211 */ /* 0x080fe400078208ff */
[----:B------:R-:W-:Y:S02]  /*8f40*/  @!P5 LEA R8, P2, R88, R11, 0x1 ;  /* 0x0000000b5808d211 */ /* 0x000fe400078408ff */
[-C--:B0-----:R-:W-:Y:S02]  /*8f50*/  @!P3 LEA.HI.X R5, R0, R83.reuse, R91, 0x1, P0 ;  /* 0x000000530005b211 */ /* 0x081fe400000f0c5b */
[-C--:B------:R-:W-:Y:S02]  /*8f60*/  @!P4 LEA.HI.X R7, R86, R83.reuse, R89, 0x1, P1 ;  /* 0x000000535607c211 */ /* 0x080fe400008f0c59 */
[----:B------:R-:W-:Y:S01]  /*8f70*/  @!P5 LEA.HI.X R9, R88, R83, R85, 0x1, P2 ;  /* 0x000000535809d211 */ /* 0x000fe200010f0c55 */
[----:B------:R0:W-:Y:S01]  /*8f80*/  @!P3 ST.E.128 desc[UR40][R4.64], R24 ;  /* 0x000000180400b985 */ /* 0x0001e2000c101d28 */
[----:B------:R-:W-:-:S03]  /*8f90*/  ISETP.GE.AND P0, PT, R90, UR4, PT ;  /* 0x000000045a007c0c */ /* 0x000fc6000bf06270 */
[----:B------:R0:W-:Y:S04]  /*8fa0*/  @!P4 ST.E.128 desc[UR40][R6.64], R40 ;  /* 0x000000280600c985 */ /* 0x0001e8000c101d28 */
[----:B------:R0:W-:Y:S06]  /*8fb0*/  @!P5 ST.E.128 desc[UR40][R8.64], R56 ;  /* 0x000000380800d985 */ /* 0x0001ec000c101d28 */
[----:B------:R-:W-:Y:S05]  /*8fc0*/  @P0 BRA `(.L_x_9422) ;  /* 0x0000002400380947 */ /* 0x000fea0003800000 */
[----:B0-----:R-:W-:-:S04]  /*8fd0*/  LEA R4, P0, R90, R11, 0x1 ;  /* 0x0000000b5a047211 */ /* 0x001fc800078008ff */
[----:B------:R-:W-:-:S05]  /*8fe0*/  LEA.HI.X R5, R90, R83, R87, 0x1, P0 ;  /* 0x000000535a057211 */ /* 0x000fca00000f0c57 */
[----:B------:R0:W-:Y:S01]  /*8ff0*/  ST.E.128 desc[UR40][R4.64], R72 ;  /* 0x0000004804007985 */ /* 0x0001e2000c101d28 */
[----:B------:R-:W-:Y:S05]  /*9000*/  BRA `(.L_x_9422) ;  /* 0x0000002400287947 */ /* 0x000fea0003800000 */
.L_x_9415:
[----:B------:R-:W-:Y:S01]  /*9010*/  ULDC.64 UR14, c[0x0][0xb08] ;  /* 0x0002c200000e7ab9 */ /* 0x000fe20000000a00 */
[----:B------:R-:W-:Y:S01]  /*9020*/  IMAD.MOV.U32 R3, RZ, RZ, R12 ;  /* 0x000000ffff037224 */ /* 0x000fe200078e000c */
[----:B------:R-:W-:Y:S01]  /*9030*/  UIMAD UR12, UR16, UR14, URZ ;  /* 0x0000000e100c72a4 */ /* 0x000fe2000f8e023f */
[----:B------:R-:W-:Y:S01]  /*9040*/  ISETP.GE.AND P0, PT, R13, UR9, PT ;  /* 0x000000090d007c0c */ /* 0x000fe2000bf06270 */
[----:B------:R-:W-:Y:S01]  /*9050*/  UIMAD.WIDE.U32 UR10, UR4, UR14, URZ ;  /* 0x0000000e040a72a5 */ /* 0x000fe2000f8e003f */
[----:B------:R-:W-:Y:S01]  /*9060*/  BSSY B1, `(.L_x_9423) ;  /* 0x00000c0000017945 */ /* 0x000fe20003800000 */
[----:B------:R-:W-:Y:S01]  /*9070*/  UIMAD UR12, UR4, UR15, UR12 ;  /* 0x0000000f040c72a4 */ /* 0x000fe2000f8e020c */
[----:B------:R-:W-:Y:S01]  /*9080*/  SHF.R.S32.HI R152, RZ, 0x1f, R210 ;  /* 0x0000001fff987819 */ /* 0x000fe200000114d2 */
[----:B------:R-:W-:Y:S01]  /*9090*/  USHF.R.S32.HI UR4, URZ, 0x1f, UR46 ;  /* 0x0000001f3f047899 */ /* 0x000fe2000801142e */
[----:B------:R-:W-:Y:S01]  /*90a0*/  SHF.R.S32.HI R153, RZ, 0x1f, R211 ;  /* 0x0000001fff997819 */ /* 0x000fe200000114d3 */
[----:B------:R-:W-:Y:S01]  /*90b0*/  UIADD3 UR11, UR11, UR12, URZ ;  /* 0x0000000c0b0b7290 */ /* 0x000fe2000fffe03f */
[----:B------:R-:W-:Y:S01]  /*90c0*/  SHF.R.S32.HI R154, RZ, 0x1f, R212 ;  /* 0x0000001fff9a7819 */ /* 0x000fe200000114d4 */
[----:B------:R-:W-:Y:S01]  /*90d0*/  ULDC.64 UR14, c[0x0][0xb40] ;  /* 0x0002d000000e7ab9 */ /* 0x000fe20000000a00 */
[----:B------:R-:W-:Y:S01]  /*90e0*/  ULDC.64 UR12, c[0x0][0xb38] ;  /* 0x0002ce00000c7ab9 */ /* 0x000fe20000000a00 */
[----:B------:R-:W-:Y:S01]  /*90f0*/  UIMAD UR4, UR4, UR14, URZ ;  /* 0x0000000e040472a4 */ /* 0x000fe2000f8e023f */
[----:B------:R-:W-:Y:S01]  /*9100*/  SHF.R.S32.HI R155, RZ, 0x1f, R213 ;  /* 0x0000001fff9b7819 */ /* 0x000fe200000114d5 */
[----:B------:R-:W-:Y:S01]  /*9110*/  UIMAD.WIDE.U32 UR10, UR43, UR12, UR10 ;  /* 0x0000000c2b0a72a5 */ /* 0x000fe2000f8e000a */
[----:B------:R-:W-:Y:S01]  /*9120*/  SHF.R.S32.HI R156, RZ, 0x1f, R214 ;  /* 0x0000001fff9c7819 */ /* 0x000fe200000114d6 */
[----:B------:R-:W-:Y:S01]  /*9130*/  UIMAD UR4, UR46, UR15, UR4 ;  /* 0x0000000f2e0472a4 */ /* 0x000fe2000f8e0204 */
[----:B------:R-:W-:Y:S01]  /*9140*/  SHF.R.S32.HI R157, RZ, 0x1f, R215 ;  /* 0x0000001fff9d7819 */ /* 0x000fe200000114d7 */
[----:B------:R-:W-:Y:S01]  /*9150*/  UIMAD UR11, UR43, UR13, UR11 ;  /* 0x0000000d2b0b72a4 */ /* 0x000fe2000f8e020b */
[----:B------:R-:W-:Y:S01]  /*9160*/  SHF.R.S32.HI R158, RZ, 0x1f, R216 ;  /* 0x0000001fff9e7819 */ /* 0x000fe200000114d8 */
[----:B------:R-:W-:Y:S01]  /*9170*/  @UP1 ULDC UR12, c[0x0][0xbec] ;  /* 0x0002fb00000c1ab9 */ /* 0x000fe20000000800 */
[----:B------:R-:W-:Y:S01]  /*9180*/  UIADD3 UR8, UR8, 0x22820, URZ ;  /* 0x0002282008087890 */ /* 0x000fe2000fffe03f */
[----:B------:R-:W-:Y:S01]  /*9190*/  @P1 IMAD.HI.U32 R4, R12, UR12, RZ ;  /* 0x0000000c0c041c27 */ /* 0x000fe2000f8e00ff */
[----:B------:R-:W-:Y:S01]  /*91a0*/  UIMAD.WIDE.U32 UR10, UR46, UR14, UR10 ;  /* 0x0000000e2e0a72a5 */ /* 0x000fe2000f8e000a */
[----:B------:R-:W-:Y:S01]  /*91b0*/  SHF.R.S32.HI R159, RZ, 0x1f, R217 ;  /* 0x0000001fff9f7819 */ /* 0x000fe200000114d9 */
[----:B------:R-:W-:Y:S01]  /*91c0*/  ULDC.64 UR12, c[0x0][0xb48] ;  /* 0x0002d200000c7ab9 */ /* 0x000fe20000000a00 */
[----:B------:R-:W-:Y:S01]  /*91d0*/  UPRMT UR8, URZ, 0x654, UR8 ;  /* 0x000006543f087896 */ /* 0x000fe20008000008 */
[----:B------:R-:W-:Y:S01]  /*91e0*/  SHF.R.S32.HI R160, RZ, 0x1f, R218 ;  /* 0x0000001fffa07819 */ /* 0x000fe200000114da */
[----:B------:R-:W-:Y:S01]  /*91f0*/  UIADD3 UR11, UR11, UR4, URZ ;  /* 0x000000040b0b7290 */ /* 0x000fe2000fffe03f */
[----:B------:R-:W-:-:S02]  /*9200*/  SHF.R.S32.HI R161, RZ, 0x1f, R219 ;  /* 0x0000001fffa17819 */ /* 0x000fc400000114db */
[----:B------:R-:W-:Y:S01]  /*9210*/  @UP1 ULDC UR4, c[0x0][0xbf0] ;  /* 0x0002fc0000041ab9 */ /* 0x000fe20000000800 */
[----:B------:R-:W-:Y:S01]  /*9220*/  UIMAD.WIDE.U32 UR10, UR42, UR12, UR10 ;  /* 0x0000000c2a0a72a5 */ /* 0x000fe2000f8e000a */
[----:B------:R-:W-:Y:S02]  /*9230*/  @P1 SHF.R.U32.HI R3, RZ, UR4, R4 ;  /* 0x00000004ff031c19 */ /* 0x000fe40008011604 */
[----:B------:R-:W-:Y:S01]  /*9240*/  SYNCS.ARRIVE.TRANS64.RED.A1T0 RZ, [UR8], RZ ;  /* 0x000000ffffff79a7 */ /* 0x000fe20008100408 */
[----:B------:R-:W-:Y:S01]  /*9250*/  UIMAD UR42, UR42, UR13, UR11 ;  /* 0x0000000d2a2a72a4 */ /* 0x000fe2000f8e020b */
[--C-:B------:R-:W-:Y:S01]  /*9260*/  SHF.R.S32.HI R4, RZ, 0x1f, R3.reuse ;  /* 0x0000001fff047819 */ /* 0x100fe20000011403 */
[----:B------:R-:W-:Y:S01]  /*9270*/  IMAD.MOV R7, RZ, RZ, -R3 ;  /* 0x000000ffff077224 */ /* 0x000fe200078e0a03 */
[----:B------:R-:W-:Y:S01]  /*9280*/  ULDC.64 UR12, c[0x0][0xb30] ;  /* 0x0002cc00000c7ab9 */ /* 0x000fe20000000a00 */
[----:B------:R-:W-:Y:S01]  /*9290*/  IMAD.U32 R5, RZ, RZ, UR11 ;  /* 0x0000000bff057e24 */ /* 0x000fe2000f8e00ff */
[----:B------:R-:W-:Y:S01]  /*92a0*/  SHF.R.S32.HI R162, RZ, 0x1f, R220 ;  /* 0x0000001fffa27819 */ /* 0x000fe200000114dc */
[----:B------:R-:W-:Y:S01]  /*92b0*/  IMAD R7, R7, UR20, R12 ;  /* 0x0000001407077c24 */ /* 0x000fe2000f8e020c */
[----:B------:R-:W-:Y:S01]  /*92c0*/  SHF.R.S32.HI R163, RZ, 0x1f, R221 ;  /* 0x0000001fffa37819 */ /* 0x000fe200000114dd */
        /* <DEDUP_REMOVED lines=15> */
[----:B------:R0:W1:Y:S04]  /*93c0*/  SHFL.IDX PT, R4, R3, RZ, 0x1c1f ;  /* 0x001c1fff03047589 */ /* 0x00006800000e0000 */
[----:B------:R0:W2:Y:S01]  /*93d0*/  SHFL.IDX PT, R5, R12, RZ, 0x1c1f ;  /* 0x001c1fff0c057589 */ /* 0x0000a200000e0000 */
[----:B------:R-:W-:Y:S05]  /*93e0*/  @P0 BRA `(.L_x_9424) ;  /* 0x00000008001c0947 */ /* 0x000fea0003800000 */
[----:B------:R-:W-:Y:S01]  /*93f0*/  ULDC UR4, c[0x0][0xac8] ;  /* 0x0002b20000047ab9 */ /* 0x000fe20000000800 */
[----:B------:R-:W-:Y:S01]  /*9400*/  VIADD R13, R2, 0xe8 ;  /* 0x000000e8020d7836 */ /* 0x000fe20000000000 */
[----:B------:R-:W-:Y:S02]  /*9410*/  ISETP.GE.AND P4, PT, R221, UR4, PT ;  /* 0x00000004dd007c0c */ /* 0x000fe4000bf86270 */
[----:B------:R-:W-:Y:S02]  /*9420*/  ISETP.GE.AND P3, PT, R220, UR4, PT ;  /* 0x00000004dc007c0c */ /* 0x000fe4000bf66270 */
[----:B------:R-:W-:Y:S02]  /*9430*/  ISETP.GE.AND P5, PT, R2, UR4, PT ;  /* 0x0000000402007c0c */ /* 0x000fe4000bfa6270 */
[----:B------:R-:W-:Y:S02]  /*9440*/  ISETP.GE.AND P1, PT, R218, UR4, PT ;  /* 0x00000004da007c0c */ /* 0x000fe4000bf26270 */
[----:B------:R-:W-:-:S05]  /*9450*/  ISETP.GE.AND P0, PT, R219, UR4, PT ;  /* 0x00000004db007c0c */ /* 0x000fca000bf06270 */
[CC--:B-1----:R-:W-:Y:S02]  /*9460*/  @!P4 LEA R6, P2, R221.reuse, R4.reuse, 0x2 ;  /* 0x00000004dd06c211 */ /* 0x0c2fe400078410ff */
[----:B------:R-:W-:Y:S02]  /*9470*/  @!P3 LEA R8, P6, R220, R4, 0x2 ;  /* 0x00000004dc08b211 */ /* 0x000fe400078c10ff */
[----:B--2---:R-:W-:Y:S01]  /*9480*/  @!P5 IMAD.WIDE R10, R2, 0x4, R4 ;  /* 0x00000004020ad825 */ /* 0x004fe200078e0204 */
[-C--:B------:R-:W-:Y:S02]  /*9490*/  @!P4 LEA.HI.X R7, R221, R5.reuse, R163, 0x2, P2 ;  /* 0x00000005dd07c211 */ /* 0x080fe400010f14a3 */
[----:B------:R-:W-:Y:S02]  /*94a0*/  ISETP.GE.AND P2, PT, R217, UR4, PT ;  /* 0x00000004d9007c0c */ /* 0x000fe4000bf46270 */
[----:B------:R-:W-:Y:S01]  /*94b0*/  @!P3 LEA.HI.X R9, R220, R5, R162, 0x2, P6 ;  /* 0x00000005dc09b211 */ /* 0x000fe200030f14a2 */
[----:B------:R-:W-:Y:S04]  /*94c0*/  @!P5 ST.E.64 desc[UR40][R10.64], R24 ;  /* 0x000000180a00d985 */ /* 0x000fe8000c101b28 */
[----:B------:R1:W-:Y:S01]  /*94d0*/  @!P4 ST.E.64 desc[UR40][R6.64], R28 ;  /* 0x0000001c0600c985 */ /* 0x0003e2000c101b28 */
[----:B------:R-:W-:-:S03]  /*94e0*/  ISETP.GE.AND P4, PT, R215, UR4, PT ;  /* 0x00000004d7007c0c */ /* 0x000fc6000bf86270 */
[----:B------:R2:W-:Y:S01]  /*94f0*/  @!P3 ST.E.64 desc[UR40][R8.64], R32 ;  /* 0x000000200800b985 */ /* 0x0005e2000c101b28 */
[----:B------:R-:W-:Y:S02]  /*9500*/  ISETP.GE.AND P3, PT, R216, UR4, PT ;  /* 0x00000004d8007c0c */ /* 0x000fe4000bf66270 */
[CC--:B-1----:R-:W-:Y:S01]  /*9510*/  @!P0 LEA R6, P6, R219.reuse, R4.reuse, 0x2 ;  /* 0x00000004db068211 */ /* 0x0c2fe200078c10ff */
[----:B------:R-:W-:Y:S01]  /*9520*/  VIADD R29, R2, 0xf8 ;  /* 0x000000f8021d7836 */ /* 0x000fe20000000000 */
[CC--:B--2---:R-:W-:Y:S02]  /*9530*/  @!P1 LEA R8, P5, R218.reuse, R4.reuse, 0x2 ;  /* 0x00000004da089211 */ /* 0x0c4fe400078a10ff */
[-C--:B------:R-:W-:Y:S02]  /*9540*/  @!P0 LEA.HI.X R7, R219, R5.reuse, R161, 0x2, P6 ;  /* 0x00000005db078211 */ /* 0x080fe400030f14a1 */
[----:B------:R-:W-:Y:S02]  /*9550*/  @!P1 LEA.HI.X R9, R218, R5, R160, 0x2, P5 ;  /* 0x00000005da099211 */ /* 0x000fe400028f14a0 */
[----:B------:R-:W-:Y:S01]  /*9560*/  ISETP.GE.AND P5, PT, R214, UR4, PT ;  /* 0x00000004d6007c0c */ /* 0x000fe2000bfa6270 */
[----:B------:R1:W-:Y:S01]  /*9570*/  @!P0 ST.E.64 desc[UR40][R6.64], R36 ;  /* 0x0000002406008985 */ /* 0x0003e2000c101b28 */
[----:B------:R-:W-:-:S02]  /*9580*/  @!P2 LEA R10, P6, R217, R4, 0x2 ;  /* 0x00000004d90aa211 */ /* 0x000fc400078c10ff */
        /* <DEDUP_REMOVED lines=9> */
[----:B---3--:R-:W-:Y:S01]  /*9620*/  @!P5 LEA R10, P6, R214, R4, 0x2 ;  /* 0x00000004d60ad211 */ /* 0x008fe200078c10ff */
[----:B------:R1:W-:Y:S01]  /*9630*/  @!P3 ST.E.64 desc[UR40][R6.64], R48 ;  /* 0x000000300600b985 */ /* 0x0003e2000c101b28 */
[----:B------:R-:W-:-:S02]  /*9640*/  ISETP.GE.AND P2, PT, R211, UR4, PT ;  /* 0x00000004d3007c0c */ /* 0x000fc4000bf46270 */
[----:B------:R-:W-:Y:S01]  /*9650*/  @!P5 LEA.HI.X R11, R214, R5, R156, 0x2, P6 ;  /* 0x00000005d60bd211 */ /* 0x000fe200030f149c */
        /* <DEDUP_REMOVED lines=10> */
[C---:B---3--:R-:W-:Y:S01]  /*9700*/  @!P2 LEA R10, P6, R211.reuse, R4, 0x2 ;  /* 0x00000004d30aa211 */ /* 0x048fe200078c10ff */
[----:B------:R2:W-:Y:S01]  /*9710*/  @!P1 ST.E.64 desc[UR40][R8.64], R64 ;  /* 0x0000004008009985 */ /* 0x0005e2000c101b28 */
[----:B------:R-:W-:Y:S02]  /*9720*/  ISETP.GE.AND P1, PT, R206, UR4, PT ;  /* 0x00000004ce007c0c */ /* 0x000fe4000bf26270 */
        /* <DEDUP_REMOVED lines=8> */
[----:B------:R-:W-:Y:S01]  /*97b0*/  @!P3 ST.E.64 desc[UR40][R6.64], R72 ;  /* 0x000000480600b985 */ /* 0x000fe2000c101b28 */
[----:B---3--:R-:W-:-:S02]  /*97c0*/  @!P5 LEA R10, P6, R208, R4, 0x2 ;  /* 0x00000004d00ad211 */ /* 0x008fc400078c10ff */
[-C--:B------:R-:W-:Y:S01]  /*97d0*/  @!P1 LEA R20, P3, R206, R4.reuse, 0x2 ;  /* 0x00000004ce149211 */ /* 0x080fe200078610ff */
[----:B------:R1:W-:Y:S01]  /*97e0*/  @!P4 ST.E.64 desc[UR40][R8.64], R76 ;  /* 0x0000004c0800c985 */ /* 0x0003e2000c101b28 */
[-C--:B------:R-:W-:Y:S02]  /*97f0*/  @!P5 LEA.HI.X R11, R208, R5.reuse, R236, 0x2, P6 ;  /* 0x00000005d00bd211 */ /* 0x080fe400030f14ec */
[----:B------:R-:W-:Y:S02]  /*9800*/  @!P0 LEA R14, P6, R207, R4, 0x2 ;  /* 0x00000004cf0e8211 */ /* 0x000fe400078c10ff */
[----:B------:R-:W-:Y:S01]  /*9810*/  ISETP.GE.AND P4, PT, R203, UR4, PT ;  /* 0x00000004cb007c0c */ /* 0x000fe2000bf86270 */
[----:B------:R2:W-:Y:S01]  /*9820*/  @!P5 ST.E.64 desc[UR40][R10.64], R80 ;  /* 0x000000500a00d985 */ /* 0x0005e2000c101b28 */
[----:B------:R-:W-:Y:S02]  /*9830*/  ISETP.GE.AND P5, PT, R204, UR4, PT ;  /* 0x00000004cc007c0c */ /* 0x000fe4000bfa6270 */
[----:B------:R-:W-:-:S02]  /*9840*/  @!P1 LEA.HI.X R21, R206, R5, R234, 0x2, P3 ;  /* 0x00000005ce159211 */ /* 0x000fc400018f14ea */
[----:B------:R-:W-:Y:S02]  /*9850*/  ISETP.GE.AND P3, PT, R202, UR4, PT ;  /* 0x00000004ca007c0c */ /* 0x000fe4000bf66270 */
[----:B------:R-:W-:Y:S02]  /*9860*/  @!P0 LEA.HI.X R15, R207, R5, R235, 0x2, P6 ;  /* 0x00000005cf0f8211 */ /* 0x000fe400030f14eb */
[----:B------:R-:W-:-:S03]  /*9870*/  @!P2 LEA R24, P6, R205, R4, 0x2 ;  /* 0x00000004cd18a211 */ /* 0x000fc600078c10ff */
[----:B------:R3:W-:Y:S01]  /*9880*/  @!P0 ST.E.64 desc[UR40][R14.64], R84 ;  /* 0x000000540e008985 */ /* 0x0007e2000c101b28 */
[-C--:B------:R-:W-:Y:S02]  /*9890*/  @!P2 LEA.HI.X R25, R205, R5.reuse, R233, 0x2, P6 ;  /* 0x00000005cd19a211 */ /* 0x080fe400030f14e9 */
[-C--:B-1----:R-:W-:Y:S01]  /*98a0*/  @!P4 LEA R8, P0, R203, R4.reuse, 0x2 ;  /* 0x00000004cb08c211 */ /* 0x082fe200078010ff */
[----:B------:R1:W-:Y:S01]  /*98b0*/  @!P1 ST.E.64 desc[UR40][R20.64], R88 ;  /* 0x0000005814009985 */ /* 0x0003e2000c101b28 */
[-C--:B------:R-:W-:Y:S02]  /*98c0*/  @!P5 LEA R6, P1, R204, R4.reuse, 0x2 ;  /* 0x00000004cc06d211 */ /* 0x080fe400078210ff */
[----:B--2---:R-:W-:Y:S01]  /*98d0*/  @!P3 LEA R10, P6, R202, R4, 0x2 ;  /* 0x00000004ca0ab211 */ /* 0x004fe200078c10ff */
[----:B------:R2:W-:Y:S01]  /*98e0*/  @!P2 ST.E.64 desc[UR40][R24.64], R92 ;  /* 0x0000005c1800a985 */ /* 0x0005e2000c101b28 */
[----:B------:R-:W-:Y:S02]  /*98f0*/  ISETP.GE.AND P2, PT, R201, UR4, PT ;  /* 0x00000004c9007c0c */ /* 0x000fe4000bf46270 */
        /* <DEDUP_REMOVED lines=8> */
[----:B---3--:R-:W-:Y:S01]  /*9980*/  @!P2 LEA R14, P6, R201, R4, 0x2 ;  /* 0x00000004c90ea211 */ /* 0x008fe200078c10ff */
[----:B------:R3:W-:Y:S01]  /*9990*/  @!P3 ST.E.64 desc[UR40][R10.64], R104 ;  /* 0x000000680a00b985 */ /* 0x0007e2000c101b28 */
[----:B------:R-:W-:-:S02]  /*99a0*/  ISETP.GE.AND P3, PT, R22, UR4, PT ;  /* 0x0000000416007c0c */ /* 0x000fc4000bf66270 */
[CC--:B-1----:R-:W-:Y:S02]  /*99b0*/  @!P1 LEA R20, P5, R200.reuse, R4.reuse, 0x2 ;  /* 0x00000004c8149211 */ /* 0x0c2fe400078a10ff */
[-C--:B------:R-:W-:Y:S02]  /*99c0*/  @!P2 LEA.HI.X R15, R201, R5.reuse, R229, 0x2, P6 ;  /* 0x00000005c90fa211 */ /* 0x080fe400030f14e5 */
[-C--:B------:R-:W-:Y:S02]  /*99d0*/  @!P1 LEA.HI.X R21, R200, R5.reuse, R228, 0x2, P5 ;  /* 0x00000005c8159211 */ /* 0x080fe400028f14e4 */
[-C--:B--2---:R-:W-:Y:S01]  /*99e0*/  @!P0 LEA R24, P6, R23, R4.reuse, 0x2 ;  /* 0x0000000417188211 */ /* 0x084fe200078c10ff */
[----:B------:R-:W-:Y:S01]  /*99f0*/  @!P2 ST.E.64 desc[UR40][R14.64], R108 ;  /* 0x0000006c0e00a985 */ /* 0x000fe2000c101b28 */
[-C--:B----4-:R-:W-:Y:S02]  /*9a00*/  @!P4 LEA R8, P5, R19, R4.reuse, 0x2 ;  /* 0x000000041308c211 */ /* 0x090fe400078a10ff */
[----:B------:R-:W-:Y:S01]  /*9a10*/  @!P0 LEA.HI.X R25, R23, R5, R227, 0x2, P6 ;  /* 0x0000000517198211 */ /* 0x000fe200030f14e3 */
[----:B------:R-:W-:Y:S01]  /*9a20*/  @!P1 ST.E.64 desc[UR40][R20.64], R112 ;  /* 0x0000007014009985 */ /* 0x000fe2000c101b28 */
[----:B------:R-:W-:-:S02]  /*9a30*/  @!P3 LEA R6, P1, R22, R4, 0x2 ;  /* 0x000000041606b211 */ /* 0x000fc400078210ff */
[----:B------:R-:W-:Y:S01]  /*9a40*/  ISETP.GE.AND P2, PT, R18, UR4, PT ;  /* 0x0000000412007c0c */ /* 0x000fe2000bf46270 */
[----:B------:R1:W-:Y:S01]  /*9a50*/  @!P0 ST.E.64 desc[UR40][R24.64], R116 ;  /* 0x0000007418008985 */ /* 0x0003e2000c101b28 */
[-C--:B------:R-:W-:Y:S02]  /*9a60*/  @!P3 LEA.HI.X R7, R22, R5.reuse, R226, 0x2, P1 ;  /* 0x000000051607b211 */ /* 0x080fe400008f14e2 */
[----:B------:R-:W-:Y:S02]  /*9a70*/  ISETP.GE.AND P1, PT, R17, UR4, PT ;  /* 0x0000000411007c0c */ /* 0x000fe4000bf26270 */
[----:B------:R-:W-:Y:S01]  /*9a80*/  @!P4 LEA.HI.X R9, R19, R5, R225, 0x2, P5 ;  /* 0x000000051309c211 */ /* 0x000fe200028f14e1 */
[----:B------:R2:W-:Y:S01]  /*9a90*/  @!P3 ST.E.64 desc[UR40][R6.64], R120 ;  /* 0x000000780600b985 */ /* 0x0005e2000c101b28 */
[----:B------:R-:W-:-:S03]  /*9aa0*/  ISETP.GE.AND P0, PT, R16, UR4, PT ;  /* 0x0000000410007c0c */ /* 0x000fc6000bf06270 */
[----:B------:R4:W-:Y:S01]  /*9ab0*/  @!P4 ST.E.64 desc[UR40][R8.64], R124 ;  /* 0x0000007c0800c985 */ /* 0x0009e2000c101b28 */
[----:B------:R-:W-:Y:S02]  /*9ac0*/  ISETP.GE.AND P4, PT, R13, UR4, PT ;  /* 0x000000040d007c0c */ /* 0x000fe4000bf86270 */
[-C--:B---3--:R-:W-:Y:S01]  /*9ad0*/  @!P2 LEA R10, P5, R18, R4.reuse, 0x2 ;  /* 0x00000004120aa211 */ /* 0x088fe200078a10ff */
[----:B-1----:R-:W-:Y:S01]  /*9ae0*/  VIADD R25, R2, 0xf0 ;  /* 0x000000f002197836 */ /* 0x002fe20000000000 */
[----:B------:R-:W-:Y:S02]  /*9af0*/  SHF.R.S32.HI R21, RZ, 0x1f, R16 ;  /* 0x0000001fff157819 */ /* 0x000fe40000011410 */
[----:B------:R-:W-:Y:S02]  /*9b00*/  @!P1 LEA R14, P6, R17, R4, 0x2 ;  /* 0x00000004110e9211 */ /* 0x000fe400078c10ff */
[----:B------:R-:W-:Y:S02]  /*9b10*/  ISETP.GE.AND P3, PT, R25, UR4, PT ;  /* 0x0000000419007c0c */ /* 0x000fe4000bf66270 */
[----:B------:R-:W-:-:S02]  /*9b20*/  @!P2 LEA.HI.X R11, R18, R5, R224, 0x2, P5 ;  /* 0x00000005120ba211 */ /* 0x000fc400028f14e0 */
[CC--:B------:R-:W-:Y:S02]  /*9b30*/  @!P0 LEA R20, P5, R16.reuse, R4.reuse, 0x2 ;  /* 0x0000000410148211 */ /* 0x0c0fe400078a10ff */
[-C--:B------:R-:W-:Y:S01]  /*9b40*/  @!P1 LEA.HI.X R15, R17, R5.reuse, R223, 0x2, P6 ;  /* 0x00000005110f9211 */ /* 0x080fe200030f14df */
[----:B------:R3:W-:Y:S01]  /*9b50*/  @!P2 ST.E.64 desc[UR40][R10.64], R128 ;  /* 0x000000800a00a985 */ /* 0x0007e2000c101b28 */
[----:B------:R-:W-:Y:S02]  /*9b60*/  ISETP.GE.AND P6, PT, R29, UR4, PT ;  /* 0x000000041d007c0c */ /* 0x000fe4000bfc6270 */
[----:B------:R-:W-:Y:S01]  /*9b70*/  @!P0 LEA.HI.X R21, R16, R5, R21, 0x2, P5 ;  /* 0x0000000510158211 */ /* 0x000fe200028f1415 */
[----:B------:R3:W-:Y:S01]  /*9b80*/  @!P1 ST.E.64 desc[UR40][R14.64], R132 ;  /* 0x000000840e009985 */ /* 0x0007e2000c101b28 */
[----:B--2---:R-:W-:Y:S02]  /*9b90*/  SHF.R.S32.HI R7, RZ, 0x1f, R13 ;  /* 0x0000001fff077819 */ /* 0x004fe4000001140d */
[----:B------:R-:W-:Y:S01]  /*9ba0*/  @!P4 LEA R6, P5, R13, R4, 0x2 ;  /* 0x000000040d06c211 */ /* 0x000fe200078a10ff */
[----:B------:R3:W-:Y:S01]  /*9bb0*/  @!P0 ST.E.64 desc[UR40][R20.64], R136 ;  /* 0x0000008814008985 */ /* 0x0007e2000c101b28 */
[----:B----4-:R-:W-:-:S02]  /*9bc0*/  SHF.R.S32.HI R9, RZ, 0x1f, R25 ;  /* 0x0000001fff097819 */ /* 0x010fc40000011419 */
[-C--:B------:R-:W-:Y:S02]  /*9bd0*/  @!P4 LEA.HI.X R7, R13, R5.reuse, R7, 0x2, P5 ;  /* 0x000000050d07c211 */ /* 0x080fe400028f1407 */
[CC--:B------:R-:W-:Y:S02]  /*9be0*/  @!P3 LEA R8, P5, R25.reuse, R4.reuse, 0x2 ;  /* 0x000000041908b211 */ /* 0x0c0fe400078a10ff */
[----:B------:R-:W-:Y:S01]  /*9bf0*/  SHF.R.S32.HI R13, RZ, 0x1f, R29 ;  /* 0x0000001fff0d7819 */ /* 0x000fe2000001141d */
[----:B------:R3:W-:Y:S01]  /*9c00*/  @!P4 ST.E.64 desc[UR40][R6.64], R140 ;  /* 0x0000008c0600c985 */ /* 0x0007e2000c101b28 */
[----:B------:R-:W-:Y:S02]  /*9c10*/  @!P3 LEA.HI.X R9, R25, R5, R9, 0x2, P5 ;  /* 0x000000051909b211 */ /* 0x000fe400028f1409 */
[----:B------:R-:W-:-:S03]  /*9c20*/  @!P6 LEA R4, P5, R29, R4, 0x2 ;  /* 0x000000041d04e211 */ /* 0x000fc600078a10ff */
[----:B------:R3:W-:Y:S01]  /*9c30*/  @!P3 ST.E.64 desc[UR40][R8.64], R144 ;  /* 0x000000900800b985 */ /* 0x0007e2000c101b28 */
[----:B------:R-:W-:-:S05]  /*9c40*/  @!P6 LEA.HI.X R5, R29, R5, R13, 0x2, P5 ;  /* 0x000000051d05e211 */ /* 0x000fca00028f140d */
[----:B------:R3:W-:Y:S04]  /*9c50*/  @!P6 ST.E.64 desc[UR40][R4.64], R148 ;  /* 0x000000940400e985 */ /* 0x0007e8000c101b28 */
.L_x_9424:
[----:B------:R-:W-:Y:S05]  /*9c60*/  BSYNC B1 ;  /* 0x0000000000017941 */ /* 0x000fea0003800000 */
.L_x_9423:
[----:B------:R-:W-:Y:S01]  /*9c70*/  ISETP.GE.AND P0, PT, R0, UR9, PT ;  /* 0x0000000900007c0c */ /* 0x000fe2000bf06270 */
[----:B--23--:R2:W3:Y:S04]  /*9c80*/  SHFL.IDX PT, R5, R12, 0x1, 0x1c1f ;  /* 0x003c1f000c057f89 */ /* 0x00c4e800000e0000 */
[----:B-1----:R2:W1:Y:S08]  /*9c90*/  SHFL.IDX PT, R4, R3, 0x1, 0x1c1f ;  /* 0x003c1f0003047f89 */ /* 0x00247000000e0000 */
[----:B--2---:R-:W-:Y:S05]  /*9ca0*/  @P0 BRA `(.L_x_9422) ;  /* 0x0000001800000947 */ /* 0x004fea0003800000 */
[----:B------:R-:W-:Y:S01]  /*9cb0*/  ULDC UR4, c[0x0][0xac8] ;  /* 0x0002b20000047ab9 */ /* 0x000fe20000000800 */
[C---:B------:R-:W-:Y:S01]  /*9cc0*/  VIADD R25, R2.reuse, 0xe8 ;  /* 0x000000e802197836 */ /* 0x040fe20000000000 */
[----:B------:R-:W-:Y:S01]  /*9cd0*/  ISETP.GE.AND P5, PT, R221, UR4, PT ;  /* 0x00000004dd007c0c */ /* 0x000fe2000bfa6270 */
[C---:B0-----:R-:W-:Y:S01]  /*9ce0*/  VIADD R3, R2.reuse, 0xf0 ;  /* 0x000000f002037836 */ /* 0x041fe20000000000 */
[----:B------:R-:W-:Y:S02]  /*9cf0*/  ISETP.GE.AND P4, PT, R2, UR4, PT ;  /* 0x0000000402007c0c */ /* 0x000fe4000bf86270 */
[----:B------:R-:W-:Y:S02]  /*9d00*/  ISETP.GE.AND P2, PT, R220, UR4, PT ;  /* 0x00000004dc007c0c */ /* 0x000fe4000bf46270 */
[----:B------:R-:W-:Y:S02]  /*9d10*/  ISETP.GE.AND P1, PT, R219, UR4, PT ;  /* 0x00000004db007c0c */ /* 0x000fe4000bf26270 */
[----:B------:R-:W-:-:S02]  /*9d20*/  ISETP.GE.AND P0, PT, R218, UR4, PT ;  /* 0x00000004da007c0c */ /* 0x000fc4000bf06270 */
[----:B------:R-:W-:-:S03]  /*9d30*/  SHF.R.S32.HI R0, RZ, 0x1f, R25 ;  /* 0x0000001fff007819 */ /* 0x000fc60000011419 */
[CC--:B-1----:R-:W-:Y:S02]  /*9d40*/  @!P5 LEA R8, P3, R221.reuse, R4.reuse, 0x2 ;  /* 0x00000004dd08d211 */ /* 0x0c2fe400078610ff */
[----:B---3--:R-:W-:Y:S02]  /*9d50*/  @!P4 IMAD.WIDE R6, R2, 0x4, R4 ;  /* 0x000000040206c825 */ /* 0x008fe400078e0204 */
[-C--:B------:R-:W-:Y:S02]  /*9d60*/  @!P5 LEA.HI.X R9, R221, R5.reuse, R163, 0x2, P3 ;  /* 0x00000005dd09d211 */ /* 0x080fe400018f14a3 */
[CC--:B------:R-:W-:Y:S01]  /*9d70*/  @!P2 LEA R10, P6, R220.reuse, R4.reuse, 0x2 ;  /* 0x00000004dc0aa211 */ /* 0x0c0fe200078c10ff */
[----:B------:R0:W-:Y:S01]  /*9d80*/  @!P4 ST.E.64 desc[UR40][R6.64], R26 ;  /* 0x0000001a0600c985 */ /* 0x0001e2000c101b28 */
[----:B------:R-:W-:Y:S02]  /*9d90*/  ISETP.GE.AND P3, PT, R217, UR4, PT ;  /* 0x00000004d9007c0c */ /* 0x000fe4000bf66270 */
[----:B------:R-:W-:Y:S01]  /*9da0*/  @!P2 LEA.HI.X R11, R220, R5, R162, 0x2, P6 ;  /* 0x00000005dc0ba211 */ /* 0x000fe200030f14a2 */
[----:B------:R1:W-:Y:S01]  /*9db0*/  @!P5 ST.E.64 desc[UR40][R8.64], R30 ;  /* 0x0000001e0800d985 */ /* 0x0003e2000c101b28 */
[----:B------:R-:W-:-:S02]  /*9dc0*/  @!P1 LEA R12, P5, R219, R4, 0x2 ;  /* 0x00000004db0c9211 */ /* 0x000fc400078a10ff */
[----:B------:R-:W-:Y:S01]  /*9dd0*/  ISETP.GE.AND P4, PT, R216, UR4, PT ;  /* 0x00000004d8007c0c */ /* 0x000fe2000bf86270 */
[----:B------:R2:W-:Y:S01]  /*9de0*/  @!P2 ST.E.64 desc[UR40][R10.64], R34 ;  /* 0x000000220a00a985 */ /* 0x0005e2000c101b28 */
[CC--:B------:R-:W-:Y:S02]  /*9df0*/  @!P0 LEA R14, P6, R218.reuse, R4.reuse, 0x2 ;  /* 0x00000004da0e8211 */ /* 0x0c0fe400078c10ff */
[-C--:B------:R-:W-:Y:S02]  /*9e00*/  @!P1 LEA.HI.X R13, R219, R5.reuse, R161, 0x2, P5 ;  /* 0x00000005db0d9211 */ /* 0x080fe400028f14a1 */
[----:B------:R-:W-:Y:S02]  /*9e10*/  ISETP.GE.AND P5, PT, R215, UR4, PT ;  /* 0x00000004d7007c0c */ /* 0x000fe4000bfa6270 */
[----:B------:R-:W-:Y:S01]  /*9e20*/  @!P0 LEA.HI.X R15, R218, R5, R160, 0x2, P6 ;  /* 0x00000005da0f8211 */ /* 0x000fe200030f14a0 */
[----:B------:R3:W-:Y:S01]  /*9e30*/  @!P1 ST.E.64 desc[UR40][R12.64], R38 ;  /* 0x000000260c009985 */ /* 0x0007e2000c101b28 */
[----:B0-----:R-:W-:-:S02]  /*9e40*/  @!P3 LEA R6, P6, R217, R4, 0x2 ;  /* 0x00000004d906b211 */ /* 0x001fc400078c10ff */
[----:B------:R-:W-:Y:S01]  /*9e50*/  ISETP.GE.AND P1, PT, R213, UR4, PT ;  /* 0x00000004d5007c0c */ /* 0x000fe2000bf26270 */
[----:B------:R0:W-:Y:S01]  /*9e60*/  @!P0 ST.E.64 desc[UR40][R14.64], R42 ;  /* 0x0000002a0e008985 */ /* 0x0001e2000c101b28 */
[----:B------:R-:W-:Y:S02]  /*9e70*/  ISETP.GE.AND P0, PT, R214, UR4, PT ;  /* 0x00000004d6007c0c */ /* 0x000fe4000bf06270 */
[CC--:B-1----:R-:W-:Y:S02]  /*9e80*/  @!P4 LEA R8, P2, R216.reuse, R4.reuse, 0x2 ;  /* 0x00000004d808c211 */ /* 0x0c2fe400078410ff */
[-C--:B------:R-:W-:Y:S02]  /*9e90*/  @!P3 LEA.HI.X R7, R217, R5.reuse, R159, 0x2, P6 ;  /* 0x00000005d907b211 */ /* 0x080fe400030f149f */
[----:B------:R-:W-:Y:S02]  /*9ea0*/  @!P5 LEA R20, P6, R215, R4, 0x2 ;  /* 0x00000004d714d211 */ /* 0x000fe400078c10ff */
[----:B------:R-:W-:Y:S01]  /*9eb0*/  @!P4 LEA.HI.X R9, R216, R5, R158, 0x2, P2 ;  /* 0x00000005d809c211 */ /* 0x000fe200010f149e */
[----:B------:R1:W-:Y:S01]  /*9ec0*/  @!P3 ST.E.64 desc[UR40][R6.64], R46 ;  /* 0x0000002e0600b985 */ /* 0x0003e2000c101b28 */
[----:B------:R-:W-:-:S02]  /*9ed0*/  ISETP.GE.AND P2, PT, R212, UR4, PT ;  /* 0x00000004d4007c0c */ /* 0x000fc4000bf46270 */
[-C--:B------:R-:W-:Y:S01]  /*9ee0*/  @!P5 LEA.HI.X R21, R215, R5.reuse, R157, 0x2, P6 ;  /* 0x00000005d715d211 */ /* 0x080fe200030f149d */
[----:B------:R4:W-:Y:S01]  /*9ef0*/  @!P4 ST.E.64 desc[UR40][R8.64], R50 ;  /* 0x000000320800c985 */ /* 0x0009e2000c101b28 */
[CC--:B--2---:R-:W-:Y:S02]  /*9f00*/  @!P0 LEA R10, P4, R214.reuse, R4.reuse, 0x2 ;  /* 0x00000004d60a8211 */ /* 0x0c4fe400078810ff */
[----:B------:R-:W-:Y:S01]  /*9f10*/  ISETP.GE.AND P3, PT, R211, UR4, PT ;  /* 0x00000004d3007c0c */ /* 0x000fe2000bf66270 */
[----:B------:R2:W-:Y:S01]  /*9f20*/  @!P5 ST.E.64 desc[UR40][R20.64], R54 ;  /* 0x000000361400d985 */ /* 0x0005e2000c101b28 */
[----:B---3--:R-:W-:Y:S02]  /*9f30*/  @!P1 LEA R12, P5, R213, R4, 0x2 ;  /* 0x00000004d50c9211 */ /* 0x008fe400078a10ff */
[----:B------:R-:W-:Y:S02]  /*9f40*/  @!P0 LEA.HI.X R11, R214, R5, R156, 0x2, P4 ;  /* 0x00000005d60b8211 */ /* 0x000fe400020f149c */
[----:B------:R-:W-:-:S02]  /*9f50*/  ISETP.GE.AND P4, PT, R210, UR4, PT ;  /* 0x00000004d2007c0c */ /* 0x000fc4000bf86270 */
[-C--:B------:R-:W-:Y:S01]  /*9f60*/  @!P1 LEA.HI.X R13, R213, R5.reuse, R155, 0x2, P5 ;  /* 0x00000005d50d9211 */ /* 0x080fe200028f149b */
[----:B------:R-:W-:Y:S01]  /*9f70*/  @!P0 ST.E.64 desc[UR40][R10.64], R58 ;  /* 0x0000003a0a008985 */ /* 0x000fe2000c101b28 */
[----:B------:R-:W-:Y:S02]  /*9f80*/  ISETP.GE.AND P5, PT, R209, UR4, PT ;  /* 0x00000004d1007c0c */ /* 0x000fe4000bfa6270 */
[CC--:B0-----:R-:W-:Y:S01]  /*9f90*/  @!P2 LEA R14, P6, R212.reuse, R4.reuse, 0x2 ;  /* 0x00000004d40ea211 */ /* 0x0c1fe200078c10ff */
[----:B------:R0:W-:Y:S01]  /*9fa0*/  @!P1 ST.E.64 desc[UR40][R12.64], R62 ;  /* 0x0000003e0c009985 */ /* 0x0001e2000c101b28 */
[----:B------:R-:W-:Y:S02]  /*9fb0*/  ISETP.GE.AND P1, PT, R207, UR4, PT ;  /* 0x00000004cf007c0c */ /* 0x000fe4000bf26270 */
[----:B------:R-:W-:Y:S02]  /*9fc0*/  @!P2 LEA.HI.X R15, R212, R5, R154, 0x2, P6 ;  /* 0x00000005d40fa211 */ /* 0x000fe400030f149a */
[----:B-1----:R-:W-:-:S02]  /*9fd0*/  @!P3 LEA R6, P6, R211, R4, 0x2 ;  /* 0x00000004d306b211 */ /* 0x002fc400078c10ff */
[-C--:B----4-:R-:W-:Y:S01]  /*9fe0*/  @!P4 LEA R8, P0, R210, R4.reuse, 0x2 ;  /* 0x00000004d208c211 */ /* 0x090fe200078010ff */
[----:B------:R1:W-:Y:S01]  /*9ff0*/  @!P2 ST.E.64 desc[UR40][R14.64], R66 ;  /* 0x000000420e00a985 */ /* 0x0003e2000c101b28 */
[----:B------:R-:W-:Y:S02]  /*a000*/  ISETP.GE.AND P2, PT, R208, UR4, PT ;  /* 0x00000004d0007c0c */ /* 0x000fe4000bf46270 */
[-C--:B------:R-:W-:Y:S02]  /*a010*/  @!P3 LEA.HI.X R7, R211, R5.reuse, R153, 0x2, P6 ;  /* 0x00000005d307b211 */ /* 0x080fe400030f1499 */
[----:B--2---:R-:W-:Y:S02]  /*a020*/  @!P5 LEA R20, P6, R209, R4, 0x2 ;  /* 0x00000004d114d211 */ /* 0x004fe400078c10ff */
[----:B------:R-:W-:Y:S01]  /*a030*/  @!P4 LEA.HI.X R9, R210, R5, R152, 0x2, P0 ;  /* 0x00000005d209c211 */ /* 0x000fe200000f1498 */
[----:B------:R2:W-:Y:S01]  /*a040*/  @!P3 ST.E.64 desc[UR40][R6.64], R70 ;  /* 0x000000460600b985 */ /* 0x0005e2000c101b28 */
[----:B------:R-:W-:-:S02]  /*a050*/  ISETP.GE.AND P0, PT, R206, UR4, PT ;  /* 0x00000004ce007c0c */ /* 0x000fc4000bf06270 */
[-C--:B------:R-:W-:Y:S01]  /*a060*/  @!P5 LEA.HI.X R21, R209, R5.reuse, R237, 0x2, P6 ;  /* 0x00000005d115d211 */ /* 0x080fe200030f14ed */
[----:B------:R3:W-:Y:S01]  /*a070*/  @!P4 ST.E.64 desc[UR40][R8.64], R74 ;  /* 0x0000004a0800c985 */ /* 0x0007e2000c101b28 */
[-C--:B0-----:R-:W-:Y:S02]  /*a080*/  @!P1 LEA R12, P3, R207, R4.reuse, 0x2 ;  /* 0x00000004cf0c9211 */ /* 0x081fe400078610ff */
[----:B------:R-:W-:Y:S01]  /*a090*/  @!P2 LEA R10, P6, R208, R4, 0x2 ;  /* 0x00000004d00aa211 */ /* 0x000fe200078c10ff */
[----:B------:R0:W-:Y:S01]  /*a0a0*/  @!P5 ST.E.64 desc[UR40][R20.64], R78 ;  /* 0x0000004e1400d985 */ /* 0x0001e2000c101b28 */
[----:B------:R-:W-:Y:S02]  /*a0b0*/  ISETP.GE.AND P5, PT, R205, UR4, PT ;  /* 0x00000004cd007c0c */ /* 0x000fe4000bfa6270 */
[----:B------:R-:W-:Y:S02]  /*a0c0*/  ISETP.GE.AND P4, PT, R204, UR4, PT ;  /* 0x00000004cc007c0c */ /* 0x000fe4000bf86270 */
[----:B------:R-:W-:-:S02]  /*a0d0*/  @!P2 LEA.HI.X R11, R208, R5, R236, 0x2, P6 ;  /* 0x00000005d00ba211 */ /* 0x000fc400030f14ec */
[CC--:B-1----:R-:W-:Y:S02]  /*a0e0*/  @!P0 LEA R14, P6, R206.reuse, R4.reuse, 0x2 ;  /* 0x00000004ce0e8211 */ /* 0x0c2fe400078c10ff */
[-C--:B------:R-:W-:Y:S01]  /*a0f0*/  @!P1 LEA.HI.X R13, R207, R5.reuse, R235, 0x2, P3 ;  /* 0x00000005cf0d9211 */ /* 0x080fe200018f14eb */
[----:B------:R1:W-:Y:S01]  /*a100*/  @!P2 ST.E.64 desc[UR40][R10.64], R82 ;  /* 0x000000520a00a985 */ /* 0x0003e2000c101b28 */
[----:B------:R-:W-:Y:S02]  /*a110*/  ISETP.GE.AND P3, PT, R203, UR4, PT ;  /* 0x00000004cb007c0c */ /* 0x000fe4000bf66270 */
[----:B------:R-:W-:Y:S01]  /*a120*/  @!P0 LEA.HI.X R15, R206, R5, R234, 0x2, P6 ;  /* 0x00000005ce0f8211 */ /* 0x000fe200030f14ea */
[----:B------:R4:W-:Y:S01]  /*a130*/  @!P1 ST.E.64 desc[UR40][R12.64], R86 ;  /* 0x000000560c009985 */ /* 0x0009e2000c101b28 */
[-C--:B--2---:R-:W-:Y:S02]  /*a140*/  @!P5 LEA R6, P2, R205, R4.reuse, 0x2 ;  /* 0x00000004cd06d211 */ /* 0x084fe400078410ff */
[----:B---3--:R-:W-:Y:S01]  /*a150*/  @!P4 LEA R8, P1, R204, R4, 0x2 ;  /* 0x00000004cc08c211 */ /* 0x008fe200078210ff */
[----:B------:R2:W-:Y:S01]  /*a160*/  @!P0 ST.E.64 desc[UR40][R14.64], R90 ;  /* 0x0000005a0e008985 */ /* 0x0005e2000c101b28 */
[----:B------:R-:W-:-:S02]  /*a170*/  ISETP.GE.AND P0, PT, R202, UR4, PT ;  /* 0x00000004ca007c0c */ /* 0x000fc4000bf06270 */
[-C--:B------:R-:W-:Y:S02]  /*a180*/  @!P5 LEA.HI.X R7, R205, R5.reuse, R233, 0x2, P2 ;  /* 0x00000005cd07d211 */ /* 0x080fe400010f14e9 */
[----:B------:R-:W-:Y:S02]  /*a190*/  ISETP.GE.AND P2, PT, R201, UR4, PT ;  /* 0x00000004c9007c0c */ /* 0x000fe4000bf46270 */
[-C--:B------:R-:W-:Y:S01]  /*a1a0*/  @!P4 LEA.HI.X R9, R204, R5.reuse, R232, 0x2, P1 ;  /* 0x00000005cc09c211 */ /* 0x080fe200008f14e8 */
[----:B------:R3:W-:Y:S01]  /*a1b0*/  @!P5 ST.E.64 desc[UR40][R6.64], R94 ;  /* 0x0000005e0600d985 */ /* 0x0007e2000c101b28 */
[C---:B0-----:R-:W-:Y:S02]  /*a1c0*/  @!P3 LEA R20, P6, R203.reuse, R4, 0x2 ;  /* 0x00000004cb14b211 */ /* 0x041fe400078c10ff */
[----:B------:R-:W-:Y:S01]  /*a1d0*/  ISETP.GE.AND P1, PT, R200, UR4, PT ;  /* 0x00000004c8007c0c */ /* 0x000fe2000bf26270 */
[----:B------:R0:W-:Y:S01]  /*a1e0*/  @!P4 ST.E.64 desc[UR40][R8.64], R98 ;  /* 0x000000620800c985 */ /* 0x0001e2000c101b28 */
[----:B------:R-:W-:-:S02]  /*a1f0*/  @!P3 LEA.HI.X R21, R203, R5, R231, 0x2, P6 ;  /* 0x00000005cb15b211 */ /* 0x000fc400030f14e7 */
[----:B------:R-:W-:Y:S02]  /*a200*/  ISETP.GE.AND P4, PT, R23, UR4, PT ;  /* 0x0000000417007c0c */ /* 0x000fe4000bf86270 */
[-C--:B-1----:R-:W-:Y:S01]  /*a210*/  @!P0 LEA R10, P6, R202, R4.reuse, 0x2 ;  /* 0x00000004ca0a8211 */ /* 0x082fe200078c10ff */
[----:B------:R1:W-:Y:S01]  /*a220*/  @!P3 ST.E.64 desc[UR40][R20.64], R102 ;  /* 0x000000661400b985 */ /* 0x0003e2000c101b28 */
[----:B------:R-:W-:Y:S02]  /*a230*/  ISETP.GE.AND P5, PT, R22, UR4, PT ;  /* 0x0000000416007c0c */ /* 0x000fe4000bfa6270 */
[C---:B----4-:R-:W-:Y:S02]  /*a240*/  @!P2 LEA R12, P3, R201.reuse, R4, 0x2 ;  /* 0x00000004c90ca211 */ /* 0x050fe400078610ff */
[-C--:B------:R-:W-:Y:S02]  /*a250*/  @!P0 LEA.HI.X R11, R202, R5.reuse, R230, 0x2, P6 ;  /* 0x00000005ca0b8211 */ /* 0x080fe400030f14e6 */
[----:B------:R-:W-:-:S02]  /*a260*/  @!P2 LEA.HI.X R13, R201, R5, R229, 0x2, P3 ;  /* 0x00000005c90da211 */ /* 0x000fc400018f14e5 */
[----:B------:R-:W-:Y:S01]  /*a270*/  ISETP.GE.AND P3, PT, R19, UR4, PT ;  /* 0x0000000413007c0c */ /* 0x000fe2000bf66270 */
[----:B------:R4:W-:Y:S01]  /*a280*/  @!P0 ST.E.64 desc[UR40][R10.64], R106 ;  /* 0x0000006a0a008985 */ /* 0x0009e2000c101b28 */
[CC--:B--2---:R-:W-:Y:S02]  /*a290*/  @!P1 LEA R14, P6, R200.reuse, R4.reuse, 0x2 ;  /* 0x00000004c80e9211 */ /* 0x0c4fe400078c10ff */
[CC--:B---3--:R-:W-:Y:S01]  /*a2a0*/  @!P4 LEA R6, P0, R23.reuse, R4.reuse, 0x2 ;  /* 0x000000041706c211 */ /* 0x0c8fe200078010ff */
[----:B------:R2:W-:Y:S01]  /*a2b0*/  @!P2 ST.E.64 desc[UR40][R12.64], R110 ;  /* 0x0000006e0c00a985 */ /* 0x0005e2000c101b28 */
[-C--:B------:R-:W-:Y:S02]  /*a2c0*/  @!P1 LEA.HI.X R15, R200, R5.reuse, R228, 0x2, P6 ;  /* 0x00000005c80f9211 */ /* 0x080fe400030f14e4 */
[----:B0-----:R-:W-:Y:S02]  /*a2d0*/  @!P5 LEA R8, P6, R22, R4, 0x2 ;  /* 0x000000041608d211 */ /* 0x001fe400078c10ff */
[----:B------:R-:W-:Y:S01]  /*a2e0*/  @!P4 LEA.HI.X R7, R23, R5, R227, 0x2, P0 ;  /* 0x000000051707c211 */ /* 0x000fe200000f14e3 */
[----:B------:R-:W-:Y:S01]  /*a2f0*/  @!P1 ST.E.64 desc[UR40][R14.64], R114 ;  /* 0x000000720e009985 */ /* 0x000fe2000c101b28 */
[----:B------:R-:W-:-:S02]  /*a300*/  ISETP.GE.AND P0, PT, R18, UR4, PT ;  /* 0x0000000412007c0c */ /* 0x000fc4000bf06270 */
[-C--:B------:R-:W-:Y:S01]  /*a310*/  @!P5 LEA.HI.X R9, R22, R5.reuse, R226, 0x2, P6 ;  /* 0x000000051609d211 */ /* 0x080fe200030f14e2 */
[----:B------:R0:W-:Y:S01]  /*a320*/  @!P4 ST.E.64 desc[UR40][R6.64], R118 ;  /* 0x000000760600c985 */ /* 0x0001e2000c101b28 */
[----:B------:R-:W-:Y:S02]  /*a330*/  ISETP.GE.AND P1, PT, R25, UR4, PT ;  /* 0x0000000419007c0c */ /* 0x000fe4000bf26270 */
[----:B-1----:R-:W-:Y:S01]  /*a340*/  @!P3 LEA R20, P2, R19, R4, 0x2 ;  /* 0x000000041314b211 */ /* 0x002fe200078410ff */
[----:B------:R1:W-:Y:S01]  /*a350*/  @!P5 ST.E.64 desc[UR40][R8.64], R122 ;  /* 0x0000007a0800d985 */ /* 0x0003e2000c101b28 */
[----:B------:R-:W-:Y:S02]  /*a360*/  ISETP.GE.AND P4, PT, R17, UR4, PT ;  /* 0x0000000411007c0c */ /* 0x000fe4000bf86270 */
[----:B------:R-:W-:Y:S02]  /*a370*/  ISETP.GE.AND P5, PT, R16, UR4, PT ;  /* 0x0000000410007c0c */ /* 0x000fe4000bfa6270 */
[----:B------:R-:W-:-:S02]  /*a380*/  @!P3 LEA.HI.X R21, R19, R5, R225, 0x2, P2 ;  /* 0x000000051315b211 */ /* 0x000fc400010f14e1 */
[----:B------:R-:W-:Y:S02]  /*a390*/  ISETP.GE.AND P2, PT, R3, UR4, PT ;  /* 0x0000000403007c0c */ /* 0x000fe4000bf46270 */
[CC--:B----4-:R-:W-:Y:S01]  /*a3a0*/  @!P0 LEA R10, P6, R18.reuse, R4.reuse, 0x2 ;  /* 0x00000004120a8211 */ /* 0x0d0fe200078c10ff */
[----:B------:R4:W-:Y:S01]  /*a3b0*/  @!P3 ST.E.64 desc[UR40][R20.64], R126 ;  /* 0x0000007e1400b985 */ /* 0x0009e2000c101b28 */
[-C--:B--2---:R-:W-:Y:S02]  /*a3c0*/  @!P1 LEA R12, P3, R25, R4.reuse, 0x2 ;  /* 0x00000004190c9211 */ /* 0x084fe400078610ff */
[-C--:B------:R-:W-:Y:S02]  /*a3d0*/  @!P0 LEA.HI.X R11, R18, R5.reuse, R224, 0x2, P6 ;  /* 0x00000005120b8211 */ /* 0x080fe400030f14e0 */
[----:B0-----:R-:W-:Y:S02]  /*a3e0*/  @!P4 LEA R6, P6, R17, R4, 0x2 ;  /* 0x000000041106c211 */ /* 0x001fe400078c10ff */
[----:B------:R-:W-:Y:S01]  /*a3f0*/  @!P1 LEA.HI.X R13, R25, R5, R0, 0x2, P3 ;  /* 0x00000005190d9211 */ /* 0x000fe200018f1400 */
[----:B------:R4:W-:Y:S01]  /*a400*/  @!P0 ST.E.64 desc[UR40][R10.64], R130 ;  /* 0x000000820a008985 */ /* 0x0009e2000c101b28 */
[----:B------:R-:W-:-:S02]  /*a410*/  SHF.R.S32.HI R25, RZ, 0x1f, R16 ;  /* 0x0000001fff197819 */ /* 0x000fc40000011410 */
[CC--:B-1----:R-:W-:Y:S02]  /*a420*/  @!P5 LEA R8, P3, R16.reuse, R4.reuse, 0x2 ;  /* 0x000000041008d211 */ /* 0x0c2fe400078610ff */
[-C--:B------:R-:W-:Y:S02]  /*a430*/  @!P4 LEA.HI.X R7, R17, R5.reuse, R223, 0x2, P6 ;  /* 0x000000051107c211 */ /* 0x080fe400030f14df */
[----:B------:R-:W-:Y:S02]  /*a440*/  SHF.R.S32.HI R0, RZ, 0x1f, R3 ;  /* 0x0000001fff007819 */ /* 0x000fe40000011403 */
[C---:B------:R-:W-:Y:S01]  /*a450*/  @!P2 LEA R14, P6, R3.reuse, R4, 0x2 ;  /* 0x00000004030ea211 */ /* 0x040fe200078c10ff */
[----:B------:R4:W-:Y:S01]  /*a460*/  @!P4 ST.E.64 desc[UR40][R6.64], R134 ;  /* 0x000000860600c985 */ /* 0x0009e2000c101b28 */
[-C--:B------:R-:W-:Y:S02]  /*a470*/  @!P5 LEA.HI.X R9, R16, R5.reuse, R25, 0x2, P3 ;  /* 0x000000051009d211 */ /* 0x080fe400018f1419 */
[----:B------:R-:W-:Y:S01]  /*a480*/  @!P2 LEA.HI.X R15, R3, R5, R0, 0x2, P6 ;  /* 0x00000005030fa211 */ /* 0x000fe200030f1400 */
[----:B------:R-:W-:-:S02]  /*a490*/  VIADD R3, R2, 0xf8 ;  /* 0x000000f802037836 */ /* 0x000fc40000000000 */
[----:B------:R4:W-:Y:S03]  /*a4a0*/  @!P5 ST.E.64 desc[UR40][R8.64], R138 ;  /* 0x0000008a0800d985 */ /* 0x0009e6000c101b28 */
[----:B------:R-:W-:Y:S01]  /*a4b0*/  ISETP.GE.AND P0, PT, R3, UR4, PT ;  /* 0x0000000403007c0c */ /* 0x000fe2000bf06270 */
[----:B------:R4:W-:Y:S04]  /*a4c0*/  @!P1 ST.E.64 desc[UR40][R12.64], R142 ;  /* 0x0000008e0c009985 */ /* 0x0009e8000c101b28 */
[----:B------:R4:W-:Y:S08]  /*a4d0*/  @!P2 ST.E.64 desc[UR40][R14.64], R146 ;  /* 0x000000920e00a985 */ /* 0x0009f0000c101b28 */
[----:B------:R-:W-:Y:S05]  /*a4e0*/  @P0 BRA `(.L_x_9422) ;  /* 0x0000000c00f00947 */ /* 0x000fea0003800000 */
[----:B------:R-:W-:Y:S02]  /*a4f0*/  LEA R4, P0, R3, R4, 0x2 ;  /* 0x0000000403047211 */ /* 0x000fe400078010ff */
[----:B------:R-:W-:-:S04]  /*a500*/  SHF.R.S32.HI R0, RZ, 0x1f, R3 ;  /* 0x0000001fff007819 */ /* 0x000fc80000011403 */
[----:B------:R-:W-:-:S05]  /*a510*/  LEA.HI.X R5, R3, R5, R0, 0x2, P0 ;  /* 0x0000000503057211 */ /* 0x000fca00000f1400 */
[----:B------:R2:W-:Y:S01]  /*a520*/  ST.E.64 desc[UR40][R4.64], R150 ;  /* 0x0000009604007985 */ /* 0x0005e2000c101b28 */
[----:B------:R-:W-:Y:S05]  /*a530*/  BRA `(.L_x_9422) ;  /* 0x0000000c00dc7947 */ /* 0x000fea0003800000 */
.L_x_9413:
        /* <DEDUP_REMOVED lines=33> */
.L_x_9425:
        /* <DEDUP_REMOVED lines=58> */
.L_x_9427:
[----:B------:R-:W-:Y:S05]  /*aaf0*/  BSYNC B1 ;  /* 0x0000000000017941 */ /* 0x000fea0003800000 */
.L_x_9426:
[----:B------:R-:W-:-:S06]  /*ab00*/  UISETP.GT.AND UP0, UPT, UR39, 0x1, UPT ;  /* 0x000000012700788c */ /* 0x000fcc000bf04270 */
[----:B------:R-:W-:-:S13]  /*ab10*/  PLOP3.LUT P0, PT, PT, PT, UP0, 0x80, 0x0 ;  /* 0x000000000000781c */ /* 0x000fda0003f0f008 */
[----:B------:R-:W-:Y:S05]  /*ab20*/  @P0 BRA `(.L_x_9422) ;  /* 0x0000000800600947 */ /* 0x000fea0003800000 */
[----:B------:R-:W1:Y:S01]  /*ab30*/  LDC R11, c[0x0][0xbe8] ;  /* 0x0002fa00ff0b7b82 */ /* 0x000e620000000800 */
[----:B0-----:R-:W-:Y:S01]  /*ab40*/  SHF.R.S32.HI R3, RZ, 0x1f, R8 ;  /* 0x0000001fff037819 */ /* 0x001fe20000011408 */
[----:B------:R-:W-:Y:S01]  /*ab50*/  ULDC.64 UR10, c[0x0][0xaa0] ;  /* 0x0002a800000a7ab9 */ /* 0x000fe20000000a00 */
[----:B------:R-:W-:Y:S01]  /*ab60*/  BSSY B1, `(.L_x_9428) ;  /* 0x0000052000017945 */ /* 0x000fe20003800000 */
[----:B------:R-:W-:Y:S01]  /*ab70*/  UIMAD.WIDE.U32 UR8, UR4, UR10, URZ ;  /* 0x0000000a040872a5 */ /* 0x000fe2000f8e003f */
[----:B------:R-:W-:Y:S01]  /*ab80*/  LEA.HI R3, R3, R8, RZ, 0x3 ;  /* 0x0000000803037211 */ /* 0x000fe200078f18ff */
[----:B------:R-:W-:-:S03]  /*ab90*/  UIMAD UR10, UR19, UR10, URZ ;  /* 0x0000000a130a72a4 */ /* 0x000fc6000f8e023f */
[----:B------:R-:W-:Y:S01]  /*aba0*/  LOP3.LUT R9, R3, 0xfffffff8, RZ, 0xc0, !PT ;  /* 0xfffffff803097812 */ /* 0x000fe200078ec0ff */
[----:B------:R-:W-:Y:S01]  /*abb0*/  UIMAD UR10, UR4, UR11, UR10 ;  /* 0x0000000b040a72a4 */ /* 0x000fe2000f8e020a */
[----:B------:R-:W-:-:S03]  /*abc0*/  SHF.R.S32.HI R13, RZ, 0x3, R3 ;  /* 0x00000003ff0d7819 */ /* 0x000fc60000011403 */
[----:B------:R-:W-:Y:S01]  /*abd0*/  IMAD.IADD R10, R8, 0x1, -R9 ;  /* 0x00000001080a7824 */ /* 0x000fe200078e0a09 */
[----:B------:R-:W-:Y:S01]  /*abe0*/  UIADD3 UR9, UR9, UR10, URZ ;  /* 0x0000000a09097290 */ /* 0x000fe2000fffe03f */
[----:B------:R-:W-:Y:S02]  /*abf0*/  IMAD.U32 R8, RZ, RZ, UR44 ;  /* 0x0000002cff087e24 */ /* 0x000fe4000f8e00ff */
[----:B------:R-:W-:Y:S01]  /*ac00*/  IMAD R3, R10, 0x20, R13 ;  /* 0x000000200a037824 */ /* 0x000fe200078e020d */
[----:B------:R-:W-:Y:S02]  /*ac10*/  ULDC.64 UR10, c[0x0][0xae8] ;  /* 0x0002ba00000a7ab9 */ /* 0x000fe40000000a00 */
[----:B------:R-:W-:Y:S01]  /*ac20*/  UIMAD.WIDE.U32 UR8, UR43, UR10, UR8 ;  /* 0x0000000a2b0872a5 */ /* 0x000fe2000f8e0008 */
[----:B------:R-:W-:Y:S01]  /*ac30*/  IMAD R8, R8, 0x80, R3 ;  /* 0x0000008008087824 */ /* 0x000fe200078e0203 */
[----:B-1----:R-:W-:Y:S02]  /*ac40*/  ISETP.NE.AND P0, PT, R11, 0x1, PT ;  /* 0x000000010b00780c */ /* 0x002fe40003f05270 */
[----:B------:R-:W-:Y:S01]  /*ac50*/  UIMAD UR9, UR43, UR11, UR9 ;  /* 0x0000000b2b0972a4 */ /* 0x000fe2000f8e0209 */
[----:B------:R-:W-:-:S02]  /*ac60*/  IMAD.MOV.U32 R3, RZ, RZ, R8 ;  /* 0x000000ffff037224 */ /* 0x000fc400078e0008 */
[----:B------:R-:W-:Y:S02]  /*ac70*/  ULDC.64 UR10, c[0x0][0xaf0] ;  /* 0x0002bc00000a7ab9 */ /* 0x000fe40000000a00 */
[----:B------:R-:W-:Y:S02]  /*ac80*/  UIMAD UR45, UR45, UR10, URZ ;  /* 0x0000000a2d2d72a4 */ /* 0x000fe4000f8e023f */
[----:B------:R-:W-:Y:S02]  /*ac90*/  UIMAD.WIDE.U32 UR8, UR46, UR10, UR8 ;  /* 0x0000000a2e0872a5 */ /* 0x000fe4000f8e0008 */
[----:B------:R-:W-:Y:S02]  /*aca0*/  UIMAD UR4, UR46, UR11, UR45 ;  /* 0x0000000b2e0472a4 */ /* 0x000fe4000f8e022d */
[----:B------:R-:W0:Y:S02]  /*acb0*/  @P0 LDC R5, c[0x0][0xbec] ;  /* 0x0002fb00ff050b82 */ /* 0x000e240000000800 */
[----:B------:R-:W-:Y:S01]  /*acc0*/  UIADD3 UR4, UR9, UR4, URZ ;  /* 0x0000000409047290 */ /* 0x000fe2000fffe03f */
[----:B------:R-:W-:-:S05]  /*acd0*/  ULDC.64 UR10, c[0x0][0xae0] ;  /* 0x0002b800000a7ab9 */ /* 0x000fca0000000a00 */
[----:B------:R-:W1:Y:S01]  /*ace0*/  @P0 LDC R7, c[0x0][0xbf0] ;  /* 0x0002fc00ff070b82 */ /* 0x000e620000000800 */
[----:B0-----:R-:W-:-:S04]  /*acf0*/  @P0 IMAD.HI.U32 R4, R8, R5, RZ ;  /* 0x0000000508040227 */ /* 0x001fc800078e00ff */
[----:B------:R-:W-:Y:S02]  /*ad00*/  IMAD.U32 R5, RZ, RZ, UR9 ;  /* 0x00000009ff057e24 */ /* 0x000fe4000f8e00ff */
[----:B------:R-:W-:Y:S01]  /*ad10*/  IMAD.U32 R5, RZ, RZ, UR4 ;  /* 0x00000004ff057e24 */ /* 0x000fe2000f8e00ff */
[----:B-1----:R-:W-:Y:S01]  /*ad20*/  @P0 SHF.R.U32.HI R3, RZ, R7, R4 ;  /* 0x00000007ff030219 */ /* 0x002fe20000011604 */
[----:B------:R-:W-:Y:S01]  /*ad30*/  IMAD.U32 R4, RZ, RZ, UR8 ;  /* 0x00000008ff047e24 */ /* 0x000fe2000f8e00ff */
[----:B------:R-:W-:Y:S02]  /*ad40*/  ULDC.64 UR8, c[0x0][0xad8] ;  /* 0x0002b60000087ab9 */ /* 0x000fe40000000a00 */
[--C-:B------:R-:W-:Y:S01]  /*ad50*/  SHF.R.S32.HI R6, RZ, 0x1f, R3.reuse ;  /* 0x0000001fff067819 */ /* 0x100fe20000011403 */
[----:B------:R-:W-:Y:S02]  /*ad60*/  IMAD.MOV R7, RZ, RZ, -R3 ;  /* 0x000000ffff077224 */ /* 0x000fe400078e0a03 */
[----:B------:R-:W-:-:S04]  /*ad70*/  IMAD.WIDE.U32 R4, R3, UR10, R4 ;  /* 0x0000000a03047c25 */ /* 0x000fc8000f8e0004 */
[----:B------:R-:W-:Y:S02]  /*ad80*/  IMAD R7, R11, R7, R8 ;  /* 0x000000070b077224 */ /* 0x000fe400078e0208 */
[----:B------:R-:W-:Y:S02]  /*ad90*/  IMAD R6, R6, UR10, RZ ;  /* 0x0000000a06067c24 */ /* 0x000fe4000f8e02ff */
[----:B------:R-:W-:Y:S02]  /*ada0*/  IMAD.U32 R8, RZ, RZ, UR44 ;  /* 0x0000002cff087e24 */ /* 0x000fe4000f8e00ff */
[----:B------:R-:W-:Y:S01]  /*adb0*/  IMAD R9, R3, UR11, R6 ;  /* 0x0000000b03097c24 */ /* 0x000fe2000f8e0206 */
[----:B------:R-:W-:Y:S01]  /*adc0*/  SHF.R.S32.HI R6, RZ, 0x1f, R7 ;  /* 0x0000001fff067819 */ /* 0x000fe20000011407 */
[----:B------:R-:W-:Y:S02]  /*add0*/  IMAD R8, R8, 0x80, R13 ;  /* 0x0000008008087824 */ /* 0x000fe400078e020d */
[----:B------:R-:W-:-:S02]  /*ade0*/  IMAD.IADD R5, R5, 0x1, R9 ;  /* 0x0000000105057824 */ /* 0x000fc400078e0209 */
[----:B------:R-:W-:Y:S02]  /*adf0*/  IMAD R6, R6, UR8, RZ ;  /* 0x0000000806067c24 */ /* 0x000fe4000f8e02ff */
[----:B------:R-:W-:-:S04]  /*ae00*/  IMAD.WIDE.U32 R4, R7, UR8, R4 ;  /* 0x0000000807047c25 */ /* 0x000fc8000f8e0004 */
[----:B------:R-:W-:Y:S01]  /*ae10*/  IMAD R9, R7, UR9, R6 ;  /* 0x0000000907097c24 */ /* 0x000fe2000f8e0206 */
[----:B------:R-:W-:Y:S01]  /*ae20*/  ULDC.64 UR8, c[0x0][0xa80] ;  /* 0x0002a00000087ab9 */ /* 0x000fe20000000a00 */
[----:B-----5:R-:W-:Y:S01]  /*ae30*/  IMAD R11, R0, R11, RZ ;  /* 0x0000000b000b7224 */ /* 0x020fe200078e02ff */
[----:B------:R-:W-:Y:S01]  /*ae40*/  LEA R6, P2, R4, UR8, 0x1 ;  /* 0x0000000804067c11 */ /* 0x000fe2000f8408ff */
[C---:B------:R-:W-:Y:S02]  /*ae50*/  VIADD R3, R8.reuse, 0x40 ;  /* 0x0000004008037836 */ /* 0x040fe40000000000 */
[----:B------:R-:W-:Y:S02]  /*ae60*/  IMAD.IADD R5, R5, 0x1, R9 ;  /* 0x0000000105057824 */ /* 0x000fe400078e0209 */
[----:B------:R-:W-:Y:S01]  /*ae70*/  VIADD R0, R8, 0x20 ;  /* 0x0000002008007836 */ /* 0x000fe20000000000 */
[----:B------:R-:W-:Y:S01]  /*ae80*/  ISETP.GE.AND P0, PT, R3, R11, PT ;  /* 0x0000000b0300720c */ /* 0x000fe20003f06270 */
[----:B------:R-:W-:Y:S01]  /*ae90*/  IMAD.SHL.U32 R7, R10, 0x8, RZ ;  /* 0x000000080a077824 */ /* 0x000fe200078e00ff */
[----:B------:R-:W-:-:S02]  /*aea0*/  LEA.HI.X R3, R4, UR9, R5, 0x1, P2 ;  /* 0x0000000904037c11 */ /* 0x000fc400090f0c05 */
[-C--:B------:R-:W-:Y:S01]  /*aeb0*/  ISETP.GE.AND P2, PT, R8, R11.reuse, PT ;  /* 0x0000000b0800720c */ /* 0x080fe20003f46270 */
[C---:B------:R-:W-:Y:S01]  /*aec0*/  VIADD R9, R7.reuse, 0x80 ;  /* 0x0000008007097836 */ /* 0x040fe20000000000 */
[----:B------:R-:W-:Y:S01]  /*aed0*/  ISETP.GE.AND P1, PT, R0, R11, PT ;  /* 0x0000000b0000720c */ /* 0x000fe20003f26270 */
[C---:B------:R-:W-:Y:S01]  /*aee0*/  VIADD R13, R7.reuse, 0xc0 ;  /* 0x000000c0070d7836 */ /* 0x040fe20000000000 */
[----:B------:R0:W1:Y:S01]  /*aef0*/  SHFL.IDX PT, R4, R6, RZ, 0x181f ;  /* 0x00181fff06047589 */ /* 0x00006200000e0000 */
[----:B------:R-:W-:Y:S01]  /*af00*/  VIADD R15, R7, 0x40 ;  /* 0x00000040070f7836 */ /* 0x000fe20000000000 */
[----:B------:R-:W-:Y:S02]  /*af10*/  SHF.R.S32.HI R12, RZ, 0x1f, R7 ;  /* 0x0000001fff0c7819 */ /* 0x000fe40000011407 */
[----:B------:R0:W2:Y:S01]  /*af20*/  SHFL.IDX PT, R0, R3, RZ, 0x181f ;  /* 0x00181fff03007589 */ /* 0x0000a200000e0000 */
[----:B------:R-:W-:Y:S02]  /*af30*/  SHF.R.S32.HI R10, RZ, 0x1f, R9 ;  /* 0x0000001fff0a7819 */ /* 0x000fe40000011409 */
[----:B------:R-:W-:-:S02]  /*af40*/  SHF.R.S32.HI R14, RZ, 0x1f, R13 ;  /* 0x0000001fff0e7819 */ /* 0x000fc4000001140d */
[----:B------:R-:W-:Y:S01]  /*af50*/  SHF.R.S32.HI R20, RZ, 0x1f, R15 ;  /* 0x0000001fff147819 */ /* 0x000fe2000001140f */
[----:B------:R-:W-:Y:S06]  /*af60*/  @P2 BRA `(.L_x_9429) ;  /* 0x0000000000442947 */ /* 0x000fec0003800000 */
        /* <DEDUP_REMOVED lines=8> */
[----:B------:R3:W-:Y:S01]  /*aff0*/  @!P5 ST.E.128 desc[UR40][R24.64], RZ ;  /* 0x000000ff1800d985 */ /* 0x0007e2000c101d28 */
[----:B------:R-:W-:Y:S02]  /*b000*/  @!P4 LEA.HI.X R27, R15, R0, R20, 0x1, P6 ;  /* 0x000000000f1bc211 */ /* 0x000fe400030f0c14 */
[----:B------:R-:W-:-:S03]  /*b010*/  @!P3 LEA R28, P6, R9, R4, 0x1 ;  /* 0x00000004091cb211 */ /* 0x000fc600078c08ff */
[----:B------:R3:W-:Y:S01]  /*b020*/  @!P4 ST.E.128 desc[UR40][R26.64], RZ ;  /* 0x000000ff1a00c985 */ /* 0x0007e2000c101d28 */
[----:B------:R-:W-:Y:S02]  /*b030*/  @!P3 LEA.HI.X R29, R9, R0, R10, 0x1, P6 ;  /* 0x00000000091db211 */ /* 0x000fe400030f0c0a */
[----:B------:R-:W-:-:S03]  /*b040*/  @!P2 LEA R4, P6, R13, R4, 0x1 ;  /* 0x000000040d04a211 */ /* 0x000fc600078c08ff */
[----:B------:R3:W-:Y:S01]  /*b050*/  @!P3 ST.E.128 desc[UR40][R28.64], RZ ;  /* 0x000000ff1c00b985 */ /* 0x0007e2000c101d28 */
[----:B------:R-:W-:-:S05]  /*b060*/  @!P2 LEA.HI.X R5, R13, R0, R14, 0x1, P6 ;  /* 0x000000000d05a211 */ /* 0x000fca00030f0c0e */
[----:B------:R3:W-:Y:S04]  /*b070*/  @!P2 ST.E.128 desc[UR40][R4.64], RZ ;  /* 0x000000ff0400a985 */ /* 0x0007e8000c101d28 */
.L_x_9429:
[----:B------:R-:W-:Y:S05]  /*b080*/  BSYNC B1 ;  /* 0x0000000000017941 */ /* 0x000fea0003800000 */
.L_x_9428:
[----:B--2---:R2:W4:Y:S01]  /*b090*/  SHFL.IDX PT, R0, R3, 0x1, 0x181f ;  /* 0x00381f0003007f89 */ /* 0x00452200000e0000 */
[----:B------:R-:W-:Y:S03]  /*b0a0*/  BSSY B1, `(.L_x_9430) ;  /* 0x0000014000017945 */ /* 0x000fe60003800000 */
[----:B-1-3--:R2:W1:Y:S01]  /*b0b0*/  SHFL.IDX PT, R4, R6, 0x1, 0x181f ;  /* 0x00381f0006047f89 */ /* 0x00a46200000e0000 */
        /* <DEDUP_REMOVED lines=8> */
[----:B----4-:R-:W-:Y:S02]  /*b140*/  @!P4 LEA.HI.X R25, R7, R0, R12, 0x1, P6 ;  /* 0x000000000719c211 */ /* 0x010fe400030f0c0c */
[----:B------:R-:W-:Y:S02]  /*b150*/  @!P2 LEA R28, P6, R9, R4, 0x1 ;  /* 0x00000004091ca211 */ /* 0x000fe400078c08ff */
[----:B------:R-:W-:Y:S01]  /*b160*/  @!P3 LEA.HI.X R27, R15, R0, R20, 0x1, P5 ;  /* 0x000000000f1bb211 */ /* 0x000fe200028f0c14 */
[----:B------:R3:W-:Y:S01]  /*b170*/  @!P4 ST.E.128 desc[UR40][R24.64], RZ ;  /* 0x000000ff1800c985 */ /* 0x0007e2000c101d28 */
[----:B------:R-:W-:-:S02]  /*b180*/  @!P1 LEA R4, P5, R13, R4, 0x1 ;  /* 0x000000040d049211 */ /* 0x000fc400078a08ff */
[-C--:B------:R-:W-:Y:S01]  /*b190*/  @!P2 LEA.HI.X R29, R9, R0.reuse, R10, 0x1, P6 ;  /* 0x00000000091da211 */ /* 0x080fe200030f0c0a */
[----:B------:R3:W-:Y:S01]  /*b1a0*/  @!P3 ST.E.128 desc[UR40][R26.64], RZ ;  /* 0x000000ff1a00b985 */ /* 0x0007e2000c101d28 */
[----:B------:R-:W-:-:S03]  /*b1b0*/  @!P1 LEA.HI.X R5, R13, R0, R14, 0x1, P5 ;  /* 0x000000000d059211 */ /* 0x000fc600028f0c0e */
[----:B------:R3:W-:Y:S04]  /*b1c0*/  @!P2 ST.E.128 desc[UR40][R28.64], RZ ;  /* 0x000000ff1c00a985 */ /* 0x0007e8000c101d28 */
[----:B------:R3:W-:Y:S02]  /*b1d0*/  @!P1 ST.E.128 desc[UR40][R4.64], RZ ;  /* 0x000000ff04009985 */ /* 0x0007e4000c101d28 */
.L_x_9431:
[----:B------:R-:W-:Y:S05]  /*b1e0*/  BSYNC B1 ;  /* 0x0000000000017941 */ /* 0x000fea0003800000 */
.L_x_9430:
[----:B----4-:R4:W0:Y:S01]  /*b1f0*/  SHFL.IDX PT, R0, R3, 0x2, 0x181f ;  /* 0x00581f0003007f89 */ /* 0x01082200000e0000 */
        /* <DEDUP_REMOVED lines=9> */
[-C--:B------:R-:W-:Y:S02]  /*b290*/  @!P2 LEA R26, P5, R15, R4.reuse, 0x1 ;  /* 0x000000040f1aa211 */ /* 0x080fe400078a08ff */
[----:B------:R-:W-:Y:S02]  /*b2a0*/  @!P1 LEA R28, P4, R9, R4, 0x1 ;  /* 0x00000004091c9211 */ /* 0x000fe400078808ff */
[----:B0-----:R-:W-:Y:S02]  /*b2b0*/  @!P3 LEA.HI.X R25, R7, R0, R12, 0x1, P6 ;  /* 0x000000000719b211 */ /* 0x001fe400030f0c0c */
[----:B------:R-:W-:Y:S02]  /*b2c0*/  @!P0 LEA R4, P6, R13, R4, 0x1 ;  /* 0x000000040d048211 */ /* 0x000fe400078c08ff */
[-C--:B------:R-:W-:Y:S01]  /*b2d0*/  @!P2 LEA.HI.X R27, R15, R0.reuse, R20, 0x1, P5 ;  /* 0x000000000f1ba211 */ /* 0x080fe200028f0c14 */
[----:B------:R3:W-:Y:S01]  /*b2e0*/  @!P3 ST.E.128 desc[UR40][R24.64], RZ ;  /* 0x000000ff1800b985 */ /* 0x0007e2000c101d28 */
[----:B------:R-:W-:-:S02]  /*b2f0*/  @!P1 LEA.HI.X R29, R9, R0, R10, 0x1, P4 ;  /* 0x00000000091d9211 */ /* 0x000fc400020f0c0a */
[----:B------:R-:W-:Y:S01]  /*b300*/  @!P0 LEA.HI.X R5, R13, R0, R14, 0x1, P6 ;  /* 0x000000000d058211 */ /* 0x000fe200030f0c0e */
[----:B------:R3:W-:Y:S04]  /*b310*/  @!P2 ST.E.128 desc[UR40][R26.64], RZ ;  /* 0x000000ff1a00a985 */ /* 0x0007e8000c101d28 */
[----:B------:R3:W-:Y:S04]  /*b320*/  @!P1 ST.E.128 desc[UR40][R28.64], RZ ;  /* 0x000000ff1c009985 */ /* 0x0007e8000c101d28 */
[----:B------:R3:W-:Y:S02]  /*b330*/  @!P0 ST.E.128 desc[UR40][R4.64], RZ ;  /* 0x000000ff04008985 */ /* 0x0007e4000c101d28 */
.L_x_9433:
[----:B------:R-:W-:Y:S05]  /*b340*/  BSYNC B1 ;  /* 0x0000000000017941 */ /* 0x000fea0003800000 */
.L_x_9432:
[----:B0-----:R-:W-:Y:S01]  /*b350*/  VIADD R0, R8, 0x60 ;  /* 0x0000006008007836 */ /* 0x001fe20000000000 */
[----:B--2-4-:R-:W0:Y:S04]  /*b360*/  SHFL.IDX PT, R3, R3, 0x3, 0x181f ;  /* 0x00781f0003037f89 */ /* 0x014e2800000e0000 */
[----:B------:R-:W-:Y:S01]  /*b370*/  ISETP.GE.AND P0, PT, R0, R11, PT ;  /* 0x0000000b0000720c */ /* 0x000fe20003f06270 */
[----:B-1-3--:R1:W2:-:S12]  /*b380*/  SHFL.IDX PT, R4, R6, 0x3, 0x181f ;  /* 0x00781f0006047f89 */ /* 0x00a29800000e0000 */
[----:B-1----:R-:W-:Y:S05]  /*b390*/  @P0 BRA `(.L_x_9422) ;  /* 0x0000000000440947 */ /* 0x002fea0003800000 */
[----:B------:R-:W-:Y:S02]  /*b3a0*/  ULDC UR4, c[0x0][0xac8] ;  /* 0x0002b20000047ab9 */ /* 0x000fe40000000800 */
[----:B------:R-:W-:Y:S02]  /*b3b0*/  ISETP.GE.AND P3, PT, R7, UR4, PT ;  /* 0x0000000407007c0c */ /* 0x000fe4000bf66270 */
[----:B------:R-:W-:Y:S02]  /*b3c0*/  ISETP.GE.AND P2, PT, R15, UR4, PT ;  /* 0x000000040f007c0c */ /* 0x000fe4000bf46270 */
[----:B------:R-:W-:Y:S02]  /*b3d0*/  ISETP.GE.AND P1, PT, R9, UR4, PT ;  /* 0x0000000409007c0c */ /* 0x000fe4000bf26270 */
[----:B------:R-:W-:-:S07]  /*b3e0*/  ISETP.GE.AND P0, PT, R13, UR4, PT ;  /* 0x000000040d007c0c */ /* 0x000fce000bf06270 */
[----:B--2---:R-:W-:-:S04]  /*b3f0*/  @!P3 LEA R6, P4, R7, R4, 0x1 ;  /* 0x000000040706b211 */ /* 0x004fc800078808ff */
[-C--:B0-----:R-:W-:Y:S02]  /*b400*/  @!P3 LEA.HI.X R7, R7, R3.reuse, R12, 0x1, P4 ;  /* 0x000000030707b211 */ /* 0x081fe400020f0c0c */
[-C--:B------:R-:W-:Y:S02]  /*b410*/  @!P2 LEA R24, P4, R15, R4.reuse, 0x1 ;  /* 0x000000040f18a211 */ /* 0x080fe400078808ff */
[-C--:B------:R-:W-:Y:S01]  /*b420*/  @!P1 LEA R8, P5, R9, R4.reuse, 0x1 ;  /* 0x0000000409089211 */ /* 0x080fe200078a08ff */
[----:B------:R0:W-:Y:S01]  /*b430*/  @!P3 ST.E.128 desc[UR40][R6.64], RZ ;  /* 0x000000ff0600b985 */ /* 0x0001e2000c101d28 */
[----:B------:R-:W-:Y:S02]  /*b440*/  @!P0 LEA R4, P6, R13, R4, 0x1 ;  /* 0x000000040d048211 */ /* 0x000fe400078c08ff */
[-C--:B------:R-:W-:Y:S02]  /*b450*/  @!P2 LEA.HI.X R25, R15, R3.reuse, R20, 0x1, P4 ;  /* 0x000000030f19a211 */ /* 0x080fe400020f0c14 */
[----:B------:R-:W-:-:S02]  /*b460*/  @!P1 LEA.HI.X R9, R9, R3, R10, 0x1, P5 ;  /* 0x0000000309099211 */ /* 0x000fc400028f0c0a */
[----:B------:R-:W-:Y:S01]  /*b470*/  @!P0 LEA.HI.X R5, R13, R3, R14, 0x1, P6 ;  /* 0x000000030d058211 */ /* 0x000fe200030f0c0e */
[----:B------:R0:W-:Y:S04]  /*b480*/  @!P2 ST.E.128 desc[UR40][R24.64], RZ ;  /* 0x000000ff1800a985 */ /* 0x0001e8000c101d28 */
[----:B------:R0:W-:Y:S04]  /*b490*/  @!P1 ST.E.128 desc[UR40][R8.64], RZ ;  /* 0x000000ff08009985 */ /* 0x0001e8000c101d28 */
[----:B------:R0:W-:Y:S02]  /*b4a0*/  @!P0 ST.E.128 desc[UR40][R4.64], RZ ;  /* 0x000000ff04008985 */ /* 0x0001e4000c101d28 */
.L_x_9422:
[----:B------:R-:W-:Y:S05]  /*b4b0*/  BSYNC B0 ;  /* 0x0000000000007941 */ /* 0x000fea0003800000 */
.L_x_9412:
[----:B------:R-:W-:Y:S02]  /*b4c0*/  ULDC UR4, c[0x0][0xc3c] ;  /* 0x00030f0000047ab9 */ /* 0x000fe40000000800 */
[----:B------:R-:W-:-:S06]  /*b4d0*/  UISETP.GE.AND UP0, UPT, UR7, UR4, UPT ;  /* 0x000000040700728c */ /* 0x000fcc000bf06270 */
[----:B------:R-:W-:-:S13]  /*b4e0*/  PLOP3.LUT P0, PT, PT, PT, UP0, 0x80, 0x0 ;  /* 0x000000000000781c */ /* 0x000fda0003f0f008 */
[----:B------:R-:W-:Y:S05]  /*b4f0*/  @!P0 BRA `(.L_x_9434) ;  /* 0xffffff5c000c8947 */ /* 0x000fea000383ffff */
[----:B------:R-:W-:Y:S05]  /*b500*/  EXIT ;  /* 0x000000000000794d */ /* 0x000fea0003800000 */
.L_x_9387:
        /* <DEDUP_REMOVED lines=18> */
.L_x_9435:
        /* <DEDUP_REMOVED lines=43> */
.L_x_9439:
        /* <DEDUP_REMOVED lines=38> */
.L_x_9437:
        /* <DEDUP_REMOVED lines=20> */
.L_x_9440:
        /* <DEDUP_REMOVED lines=54> */
.L_x_9438:
[----:B------:R-:W-:Y:S01]  /*bfe0*/  IMAD.U32 R2, RZ, RZ, UR6 ;  /* 0x00000006ff027e24 */ /* 0x000fe2000f8e00ff */
[----:B------:R1:W-:Y:S04]  /*bff0*/  STL [R1+0x4], RZ ;  /* 0x000004ff01007387 */ /* 0x0003e80000100800 */
[----:B------:R1:W-:Y:S04]  /*c000*/  STL [R1+0x8], RZ ;  /* 0x000008ff01007387 */ /* 0x0003e80000100800 */
[----:B------:R1:W-:Y:S02]  /*c010*/  STL [R1], R2 ;  /* 0x0000000201007387 */ /* 0x0003e40000100800 */
.L_x_9441:
        /* <DEDUP_REMOVED lines=10> */
.L_x_9436:
        /* <DEDUP_REMOVED lines=8> */
[----:B------:R-:W2:Y:S01]  /*c140*/  S2UR UR5, SR_CgaCtaId ;  /* 0x00000000000579c3 */ /* 0x000ea20000008800 */
        /* <DEDUP_REMOVED lines=15> */
[----:B--2---:R-:W-:-:S06]  /*c240*/  ULEA UR4, UR5, UR4, 0x18 ;  /* 0x0000000405047291 */ /* 0x004fcc000f8ec03f */
[----:B------:R-:W-:-:S04]  /*c250*/  IMAD.U32 R18, RZ, RZ, UR4 ;  /* 0x00000004ff127e24 */ /* 0x000fc8000f8e00ff */
[----:B------:R-:W-:-:S05]  /*c260*/  IMAD R2, R3, 0x2, R18 ;  /* 0x0000000203027824 */ /* 0x000fca00078e0212 */
[----:B------:R0:W-:Y:S04]  /*c270*/  STL [R1+0x28], R2 ;  /* 0x0000280201007387 */ /* 0x0001e80000100800 */
[----:B------:R0:W-:Y:S04]  /*c280*/  STL [R1+0x10], R0 ;  /* 0x0000100001007387 */ /* 0x0001e80000100800 */
[----:B------:R0:W-:Y:S02]  /*c290*/  STL [R1+0x48], RZ ;  /* 0x000048ff01007387 */ /* 0x0001e40000100800 */
.L_x_9544:
[----:B0-2---:R-:W2:Y:S01]  /*c2a0*/  LDL R0, [R1+0xc] ;  /* 0x00000c0001007983 */ /* 0x005ea20000100800 */
[----:B------:R-:W2:Y:S01]  /*c2b0*/  LDC.64 R2, c[0x0][0xc88] ;  /* 0x00032200ff027b82 */ /* 0x000ea20000000a00 */
[----:B------:R-:W-:Y:S05]  /*c2c0*/  YIELD ;  /* 0x0000000000007946 */ /* 0x000fea0003800000 */
[----:B------:R-:W-:Y:S01]  /*c2d0*/  ULDC.64 UR4, c[0x0][0xa28] ;  /* 0x00028a0000047ab9 */ /* 0x000fe20000000a00 */
[----:B---3--:R-:W-:Y:S01]  /*c2e0*/  IMAD.MOV.U32 R6, RZ, RZ, RZ ;  /* 0x000000ffff067224 */ /* 0x008fe200078e00ff */
[----:B------:R-:W-:Y:S01]  /*c2f0*/  ISETP.NE.U32.AND P0, PT, RZ, UR4, PT ;  /* 0x00000004ff007c0c */ /* 0x000fe2000bf05070 */
[----:B------:R-:W-:Y:S01]  /*c300*/  ULDC.64 UR6, c[0x0][0xa18] ;  /* 0x0002860000067ab9 */ /* 0x000fe20000000a00 */
[----:B------:R-:W-:Y:S01]  /*c310*/  ULDC.64 UR8, c[0x0][0xa08] ;  /* 0x0002820000087ab9 */ /* 0x000fe20000000a00 */
[----:B--2---:R-:W-:-:S05]  /*c320*/  IMAD.WIDE R2, R0, 0x4, R2 ;  /* 0x0000000400027825 */ /* 0x004fca00078e0202 */
[----:B-1----:R-:W2:Y:S01]  /*c330*/  LDG.E R10, desc[UR40][R2.64] ;  /* 0x00000028020a7981 */ /* 0x002ea2000c1e1900 */
        /* <DEDUP_REMOVED lines=46> */
.L_x_9443:
        /* <DEDUP_REMOVED lines=18> */
.L_x_9444:
[----:B------:R-:W-:Y:S05]  /*c740*/  @!P0 BRA `(.L_x_9445) ;  /* 0x00000000000c8947 */ /* 0x000fea0003800000 */
[----:B------:R-:W2:Y:S04]  /*c750*/  LDG.E R6, desc[UR40][R4.64] ;  /* 0x0000002804067981 */ /* 0x000ea8000c1e1900 */
[----:B------:R-:W2:Y:S02]  /*c760*/  LDG.E R4, desc[UR40][R4.64+0x4] ;  /* 0x0000042804047981 */ /* 0x000ea4000c1e1900 */
[----:B--2---:R-:W-:-:S07]  /*c770*/  IMAD.IADD R6, R4, 0x1, -R6 ;  /* 0x0000000104067824 */ /* 0x004fce00078e0a06 */
.L_x_9445:
[----:B-----5:R-:W-:Y:S01]  /*c780*/  IMAD.IADD R6, R6, 0x1, -R0 ;  /* 0x0000000106067824 */ /* 0x020fe200078e0a00 */
[----:B------:R-:W-:Y:S01]  /*c790*/  LOP3.LUT R9, R2, 0xff, RZ, 0xc0, !PT ;  /* 0x000000ff02097812 */ /* 0x000fe200078ec0ff */
[----:B------:R-:W-:Y:S01]  /*c7a0*/  IMAD.MOV.U32 R4, RZ, RZ, RZ ;  /* 0x000000ffff047224 */ /* 0x000fe200078e00ff */
[----:B------:R-:W-:Y:S01]  /*c7b0*/  BSSY B0, `(.L_x_9446) ;  /* 0x000002a000007945 */ /* 0x000fe20003800000 */
[C---:B------:R-:W-:Y:S01]  /*c7c0*/  VIADD R0, R6.reuse, 0x5f ;  /* 0x0000005f06007836 */ /* 0x040fe20000000000 */
[----:B------:R-:W-:Y:S01]  /*c7d0*/  ISETP.GE.AND P0, PT, R6, 0x1, PT ;  /* 0x000000010600780c */ /* 0x000fe20003f06270 */
[----:B------:R-:W-:Y:S01]  /*c7e0*/  IMAD.MOV.U32 R10, RZ, RZ, R4 ;  /* 0x000000ffff0a7224 */ /* 0x000fe200078e0004 */
[----:B------:R2:W-:Y:S01]  /*c7f0*/  STL [R1+0x38], R4 ;  /* 0x0000380401007387 */ /* 0x0005e20000100800 */
[----:B------:R-:W-:-:S05]  /*c800*/  IMAD.HI R0, R0, 0x2aaaaaab, RZ ;  /* 0x2aaaaaab00007827 */ /* 0x000fca00078e02ff */
[----:B-1----:R-:W-:-:S04]  /*c810*/  SHF.R.U32.HI R3, RZ, 0x1f, R0 ;  /* 0x0000001fff037819 */ /* 0x002fc80000011600 */
[----:B------:R-:W-:-:S05]  /*c820*/  LEA.HI.SX32 R8, R0, R3, 0x1c ;  /* 0x0000000300087211 */ /* 0x000fca00078fe2ff */
[----:B------:R2:W-:Y:S04]  /*c830*/  STL [R1+0x40], R8 ;  /* 0x0000400801007387 */ /* 0x0005e80000100800 */
[----:B------:R2:W-:Y:S01]  /*c840*/  STL [R1+0x58], R9 ;  /* 0x0000580901007387 */ /* 0x0005e20000100800 */
[----:B------:R-:W-:Y:S05]  /*c850*/  @!P0 BRA `(.L_x_9447) ;  /* 0x00000000007c8947 */ /* 0x000fea0003800000 */
[----:B------:R-:W-:-:S04]  /*c860*/  SHF.R.U32.HI R0, RZ, 0x10, R2 ;  /* 0x00000010ff007819 */ /* 0x000fc80000011602 */
[----:B------:R-:W-:-:S13]  /*c870*/  ISETP.NE.AND P0, PT, R0, RZ, PT ;  /* 0x000000ff0000720c */ /* 0x000fda0003f05270 */
[----:B------:R-:W2:Y:S02]  /*c880*/  @!P0 LDC R0, c[0x0][0x9f0] ;  /* 0x00027c00ff008b82 */ /* 0x000ea40000000800 */
        /* <DEDUP_REMOVED lines=28> */
.L_x_9447:
[----:B------:R-:W-:Y:S05]  /*ca50*/  BSYNC B0 ;  /* 0x0000000000007941 */ /* 0x000fea0003800000 */
.L_x_9446:
[----:B------:R-:W-:Y:S01]  /*ca60*/  IMAD.MOV.U32 R0, RZ, RZ, R10 ;  /* 0x000000ffff007224 */ /* 0x000fe200078e000a */
[----:B------:R-:W-:Y:S03]  /*ca70*/  BSSY B7, `(.L_x_9448) ;  /* 0x00003e2000077945 */ /* 0x000fe60003800000 */
[----:B------:R-:W-:-:S05]  /*ca80*/  IMAD R2, R9, R0, RZ ;  /* 0x0000000009027224 */ /* 0x000fca00078e02ff */
        /* <DEDUP_REMOVED lines=9> */
[----:B------:R-:W3:Y:S01]  /*cb20*/  S2R R5, SR_LANEID ;  /* 0x0000000000057919 */ /* 0x000ee20000000000 */
[----:B------:R-:W-:Y:S01]  /*cb30*/  VOTEU.ANY UR4, UPT, PT ;  /* 0x0000000000047886 */ /* 0x000fe200038e0100 */
[----:B------:R-:W4:Y:S01]  /*cb40*/  LDC.64 R2, c[0x0][0xc60] ;  /* 0x00031800ff027b82 */ /* 0x000f220000000a00 */
[----:B------:R-:W3:Y:S02]  /*cb50*/  FLO.U32 R0, UR4 ;  /* 0x0000000400007d00 */ /* 0x000ee400080e0000 */
[----:B---3--:R-:W-:-:S06]  /*cb60*/  ISETP.EQ.U32.AND P0, PT, R0, R5, PT ;  /* 0x000000050000720c */ /* 0x008fcc0003f02070 */
[----:B------:R-:W4:Y:S07]  /*cb70*/  POPC R5, UR4 ;  /* 0x0000000400057d09 */ /* 0x000f2e0008000000 */
[----:B----4-:R-:W3:Y:S01]  /*cb80*/  @P0 ATOMG.E.ADD.STRONG.GPU PT, R3, desc[UR40][R2.64], R5 ;  /* 0x00000005020309a8 */ /* 0x010ee200081ee1e8 */
[----:B--2---:R-:W2:Y:S02]  /*cb90*/  S2R R4, SR_LTMASK ;  /* 0x0000000000047919 */ /* 0x004ea40000003900 */
[----:B--2---:R-:W-:-:S04]  /*cba0*/  LOP3.LUT R4, R4, UR4, RZ, 0xc0, !PT ;  /* 0x0000000404047c12 */ /* 0x004fc8000f8ec0ff */
[----:B------:R-:W2:Y:S01]  /*cbb0*/  POPC R7, R4 ;  /* 0x0000000400077309 */ /* 0x000ea20000000000 */
[----:B---3--:R-:W2:Y:S02]  /*cbc0*/  SHFL.IDX PT, R0, R3, R0, 0x1f ;  /* 0x00001f0003007589 */ /* 0x008ea400000e0000 */
[----:B--2---:R-:W-:-:S05]  /*cbd0*/  IADD3 R0, R0, UR37, R7 ;  /* 0x0000002500007c10 */ /* 0x004fca000fffe007 */
[----:B------:R4:W-:Y:S01]  /*cbe0*/  STL [R1], R0 ;  /* 0x0000000001007387 */ /* 0x0009e20000100800 */
[----:B------:R-:W-:Y:S05]  /*cbf0*/  BRA `(.L_x_9450) ;  /* 0x0000003c00247947 */ /* 0x000fea0003800000 */
.L_x_9449:
        /* <DEDUP_REMOVED lines=20> */
.L_x_9452:
[----:B------:R-:W-:Y:S05]  /*cd40*/  BSYNC B6 ;  /* 0x0000000000067941 */ /* 0x000fea0003800000 */
.L_x_9451:
        /* <DEDUP_REMOVED lines=9> */
[----:B--2---:R-:W-:Y:S02]  /*cde0*/  IMAD.U32 R4, RZ, RZ, UR6 ;  /* 0x00000006ff047e24 */ /* 0x004fe4000f8e00ff */
[----:B------:R-:W-:Y:S02]  /*cdf0*/  IMAD.U32 R5, RZ, RZ, UR7 ;  /* 0x00000007ff057e24 */ /* 0x000fe4000f8e00ff */
[----:B------:R-:W-:Y:S02]  /*ce00*/  IMAD.U32 R6, RZ, RZ, UR8 ;  /* 0x00000008ff067e24 */ /* 0x000fe4000f8e00ff */
[----:B------:R-:W-:-:S02]  /*ce10*/  IMAD.U32 R7, RZ, RZ, UR9 ;  /* 0x00000009ff077e24 */ /* 0x000fc4000f8e00ff */
[----:B-1----:R-:W-:Y:S02]  /*ce20*/  IMAD.U32 R10, RZ, RZ, UR4 ;  /* 0x00000004ff0a7e24 */ /* 0x002fe4000f8e00ff */
[----:B0-----:R-:W-:Y:S02]  /*ce30*/  IMAD.U32 R11, RZ, RZ, UR5 ;  /* 0x00000005ff0b7e24 */ /* 0x001fe4000f8e00ff */
[----:B------:R-:W-:Y:S02]  /*ce40*/  IMAD.MOV.U32 R8, RZ, RZ, 0x70 ;  /* 0x00000070ff087424 */ /* 0x000fe400078e00ff */
[----:B------:R-:W-:Y:S02]  /*ce50*/  IMAD.MOV.U32 R12, RZ, RZ, 0x1 ;  /* 0x00000001ff0c7424 */ /* 0x000fe400078e00ff */
[----:B---3--:R-:W-:-:S07]  /*ce60*/  IMAD.MOV.U32 R13, RZ, RZ, RZ ;  /* 0x000000ffff0d7224 */ /* 0x008fce00078e00ff */
[----:B------:R-:W-:-:S07]  /*ce70*/  LEPC R20, `(.L_x_9455) ;  /* 0x000000001014794e */ /* 0x000fce0000000000 */
[----:B----4-:R-:W-:Y:S05]  /*ce80*/  CALL.ABS.NOINC R2 ;  /* 0x0000000002007343 */ /* 0x010fea0003c00000 */
.L_x_9455:
        /* <DEDUP_REMOVED lines=16> */
.L_x_9454:
[----:B------:R-:W-:Y:S05]  /*cf90*/  BSYNC B6 ;  /* 0x0000000000067941 */ /* 0x000fea0003800000 */
.L_x_9453:
[----:B--2---:R-:W2:Y:S01]  /*cfa0*/  LDL.LU R4, [R1+0x14] ;  /* 0x0000140001047983 */ /* 0x004ea20000300800 */
        /* <DEDUP_REMOVED lines=8> */
[----:B---3--:R2:W3:Y:S02]  /*d030*/  @P0 LDG.E R7, desc[UR40][R2.64] ;  /* 0x0000002802070981 */ /* 0x0084e4000c1e1900 */
        /* <DEDUP_REMOVED lines=14> */
.L_x_9560:
        /* <DEDUP_REMOVED lines=9> */
.L_x_9563:
        /* <DEDUP_REMOVED lines=24> */
.L_x_9459:
[----:B--2---:R-:W2:Y:S01]  /*d330*/  LDL R2, [R1+0x10] ;  /* 0x0000100001027983 */ /* 0x004ea20000100800 */
[----:B----4-:R-:W-:Y:S01]  /*d340*/  IMAD R0, R19, 0x8, R18 ;  /* 0x0000000813007824 */ /* 0x010fe200078e0212 */
[----:B--2---:R-:W-:-:S04]  /*d350*/  SHF.L.U32 R2, R2, 0x1f, RZ ;  /* 0x0000001f02027819 */ /* 0x004fc800000006ff */
[----:B------:R-:W2:Y:S02]  /*d360*/  SYNCS.PHASECHK.TRANS64.TRYWAIT P0, [R0+URZ+0x22840], R2 ;  /* 0x02284002000075a7 */ /* 0x000ea4000800017f */
[----:B--2---:R-:W-:Y:S05]  /*d370*/  @!P0 BRA `(.L_x_9460) ;  /* 0x00000048005c8947 */ /* 0x004fea0003800000 */
.L_x_9564:
        /* <DEDUP_REMOVED lines=11> */
.L_x_9461:
[----:B------:R-:W3:Y:S04]  /*d430*/  LDL R3, [R1+0x2c] ;  /* 0x00002c0001037983 */ /* 0x000ee80000100800 */
[----:B--2---:R-:W2:Y:S01]  /*d440*/  LDL R2, [R1+0x1c] ;  /* 0x00001c0001027983 */ /* 0x004ea20000100800 */
        /* <DEDUP_REMOVED lines=14> */
[----:B---3--:R-:W-:Y:S02]  /*d530*/  R2UR UR11, R3 ;  /* 0x00000000030b72ca */ /* 0x008fe400000e0000 */
[----:B--2---:R-:W-:-:S13]  /*d540*/  R2UR UR4, R2 ;  /* 0x00000000020472ca */ /* 0x004fda00000e0000 */
[----:B------:R-:W-:-:S03]  /*d550*/  UIMAD UR11, UR11, 0x60, UR4 ;  /* 0x000000600b0b78a4 */ /* 0x000fc6000f8e0204 */
[----:B------:R-:W-:-:S06]  /*d560*/  UMOV UR4, 0x0 ;  /* 0x0000000000047882 */ /* 0x000fcc0000000000 */
[----:B------:R4:W-:Y:S02]  /*d570*/  UTMALDG.4D [UR8], [UR6], desc[UR4] ;  /* 0x00000408060075b4 */ /* 0x0009e40008019000 */
[----:B----4-:R-:W-:Y:S01]  /*d580*/  NOP ;  /* 0x0000000000007918 */ /* 0x010fe20000000000 */
.L_x_9457:
[----:B------:R-:W2:Y:S04]  /*d590*/  LDL.LU R3, [R1+0x34] ;  /* 0x0000340001037983 */ /* 0x000ea80000300800 */
[----:B------:R-:W3:Y:S04]  /*d5a0*/  LDL.LU R5, [R1+0x24] ;  /* 0x0000240001057983 */ /* 0x000ee80000300800 */
        /* <DEDUP_REMOVED lines=38> */
.L_x_9463:
[----:B------:R-:W-:Y:S05]  /*d810*/  BSYNC B6 ;  /* 0x0000000000067941 */ /* 0x000fea0003800000 */
.L_x_9462:
[----:B--2---:R-:W2:Y:S01]  /*d820*/  LDL.LU R0, [R1+0x3c] ;  /* 0x00003c0001007983 */ /* 0x004ea20000300800 */
[----:B------:R-:W-:Y:S01]  /*d830*/  ULDC.64 UR4, c[0x0][0x2d8] ;  /* 0x0000b60000047ab9 */ /* 0x000fe20000000a00 */
[----:B------:R-:W3:Y:S01]  /*d840*/  LDC R8, c[0x0][0x448] ;  /* 0x00011200ff087b82 */ /* 0x000ee20000000800 */
[----:B------:R-:W-:Y:S01]  /*d850*/  ULDC UR6, c[0x0][0x2b8] ;  /* 0x0000ae0000067ab9 */ /* 0x000fe20000000800 */
[----:B------:R-:W4:Y:S04]  /*d860*/  LDL.LU R5, [R1+0x34] ;  /* 0x0000340001057983 */ /* 0x000f280000300800 */
[----:B------:R-:W4:Y:S04]  /*d870*/  LDL.LU.64 R2, [R1+0x50] ;  /* 0x0000500001027983 */ /* 0x000f280000300a00 */
[----:B------:R-:W2:Y:S01]  /*d880*/  LDL.LU R4, [R1+0x24] ;  /* 0x0000240001047983 */ /* 0x000ea20000300800 */
[----:B---3--:R-:W-:-:S13]  /*d890*/  ISETP.NE.AND P0, PT, R8, 0x1, PT ;  /* 0x000000010800780c */ /* 0x008fda0003f05270 */
[----:B------:R-:W3:Y:S01]  /*d8a0*/  @P0 LDC R7, c[0x0][0x450] ;  /* 0x00011400ff070b82 */ /* 0x000ee20000000800 */
[----:B----4-:R-:W-:Y:S02]  /*d8b0*/  IMAD.MOV.U32 R3, RZ, RZ, R5 ;  /* 0x000000ffff037224 */ /* 0x010fe400078e0005 */
[----:B------:R-:W4:Y:S01]  /*d8c0*/  LDL.LU R5, [R1+0x4] ;  /* 0x0000040001057983 */ /* 0x000f220000300800 */
[----:B------:R-:W-:-:S03]  /*d8d0*/  IMAD.WIDE.U32 R2, R17, UR4, R2 ;  /* 0x0000000411027c25 */ /* 0x000fc6000f8e0002 */
[----:B------:R0:W5:Y:S01]  /*d8e0*/  LDL R9, [R1+0x28] ;  /* 0x0000280001097983 */ /* 0x0001620000100800 */
[----:B------:R-:W-:Y:S01]  /*d8f0*/  IMAD R3, R17, UR5, R3 ;  /* 0x0000000511037c24 */ /* 0x000fe2000f8e0203 */
[----:B------:R-:W-:Y:S02]  /*d900*/  ULDC.64 UR4, c[0x0][0x2e0] ;  /* 0x0000b80000047ab9 */ /* 0x000fe40000000a00 */
[----:B--2---:R-:W-:Y:S02]  /*d910*/  IMAD R0, R0, UR4, RZ ;  /* 0x0000000400007c24 */ /* 0x004fe4000f8e02ff */
[----:B------:R-:W-:-:S04]  /*d920*/  IMAD.WIDE.U32 R2, R4, UR4, R2 ;  /* 0x0000000404027c25 */ /* 0x000fc8000f8e0002 */
[----:B------:R-:W-:Y:S01]  /*d930*/  IMAD R0, R4, UR5, R0 ;  /* 0x0000000504007c24 */ /* 0x000fe2000f8e0200 */
[----:B-1----:R-:W1:Y:S01]  /*d940*/  S2R R10, SR_TID.X ;  /* 0x00000000000a7919 */ /* 0x002e620000002100 */
[----:B------:R-:W-:Y:S02]  /*d950*/  ULDC.64 UR4, c[0x0][0x2d0] ;  /* 0x0000b40000047ab9 */ /* 0x000fe40000000a00 */
[----:B------:R-:W-:Y:S01]  /*d960*/  IMAD.IADD R3, R3, 0x1, R0 ;  /* 0x0000000103037824 */ /* 0x000fe200078e0200 */
[----:B------:R-:W2:Y:S02]  /*d970*/  S2R R4, SR_TID.X ;  /* 0x0000000000047919 */ /* 0x000ea40000002100 */
[----:B--2---:R-:W-:-:S04]  /*d980*/  LOP3.LUT R4, R4, 0x7f, RZ, 0xc0, !PT ;  /* 0x0000007f04047812 */ /* 0x004fc800078ec0ff */
[----:B------:R-:W-:Y:S02]  /*d990*/  SHF.R.U32.HI R6, RZ, 0x3, R4 ;  /* 0x00000003ff067819 */ /* 0x000fe40000011604 */
[----:B------:R-:W2:Y:S02]  /*d9a0*/  S2R R4, SR_TID.X ;  /* 0x0000000000047919 */ /* 0x000ea40000002100 */
[----:B--2---:R-:W-:-:S05]  /*d9b0*/  IMAD.SHL.U32 R4, R4, 0x10, RZ ;  /* 0x0000001004047824 */ /* 0x004fca00078e00ff */
[----:B------:R-:W-:Y:S02]  /*d9c0*/  LOP3.LUT R4, R6, 0x70, R4, 0xf8, !PT ;  /* 0x0000007006047812 */ /* 0x000fe400078ef804 */
[----:B------:R-:W2:Y:S01]  /*d9d0*/  @P0 LDC R6, c[0x0][0x44c] ;  /* 0x00011300ff060b82 */ /* 0x000ea20000000800 */
[----:B-1----:R-:W-:-:S05]  /*d9e0*/  IMAD.SHL.U32 R10, R10, 0x8, RZ ;  /* 0x000000080a0a7824 */ /* 0x002fca00078e00ff */
[----:B------:R-:W-:Y:S01]  /*d9f0*/  LOP3.LUT R10, R10, 0x38, RZ, 0xc0, !PT ;  /* 0x000000380a0a7812 */ /* 0x000fe200078ec0ff */
[----:B----4-:R-:W-:-:S05]  /*da00*/  IMAD.SHL.U32 R5, R5, 0x80, RZ ;  /* 0x0000008005057824 */ /* 0x010fca00078e00ff */
[----:B------:R-:W-:-:S05]  /*da10*/  LOP3.LUT R0, R4, R5, RZ, 0xfc, !PT ;  /* 0x0000000504007212 */ /* 0x000fca00078efcff */
[----:B--2---:R-:W-:-:S04]  /*da20*/  @P0 IMAD.HI.U32 R6, R0, R6, RZ ;  /* 0x0000000600060227 */ /* 0x004fc800078e00ff */
[----:B------:R-:W-:Y:S01]  /*da30*/  IMAD.MOV.U32 R4, RZ, RZ, R0 ;  /* 0x000000ffff047224 */ /* 0x000fe200078e0000 */
        /* <DEDUP_REMOVED lines=19> */
[----:B0-----:R-:W-:Y:S09]  /*db70*/  BRA.DIV UR4, `(.L_x_9464) ;  /* 0x0000004204707947 */ /* 0x001ff2000b800000 */
[----:B------:R-:W2:Y:S01]  /*db80*/  LDL.LU R6, [R1+0x44] ;  /* 0x0000440001067983 */ /* 0x000ea20000300800 */
[----:B------:R-:W0:Y:S02]  /*db90*/  S2R R7, SR_TID.X ;  /* 0x0000000000077919 */ /* 0x000e240000002100 */
[----:B0-----:R-:W-:-:S04]  /*dba0*/  LOP3.LUT R7, R7, 0x7f, RZ, 0xc0, !PT ;  /* 0x0000007f07077812 */ /* 0x001fc800078ec0ff */
[----:B------:R-:W-:Y:S02]  /*dbb0*/  SHF.R.U32.HI R11, RZ, 0x3, R7 ;  /* 0x00000003ff0b7819 */ /* 0x000fe40000011607 */
[----:B------:R-:W0:Y:S03]  /*dbc0*/  SHFL.IDX PT, R7, R0, RZ, 0x181f ;  /* 0x00181fff00077589 */ /* 0x000e2600000e0000 */
[----:B------:R-:W-:-:S04]  /*dbd0*/  IMAD.IADD R3, R11, 0x1, R5 ;  /* 0x000000010b037824 */ /* 0x000fc800078e0205 */
[C---:B------:R-:W-:Y:S02]  /*dbe0*/  VIADD R5, R3.reuse, 0x10 ;  /* 0x0000001003057836 */ /* 0x040fe40000000000 */
        /* <DEDUP_REMOVED lines=64> */
[----:B------:R1:W2:Y:S02]  /*dff0*/  SHFL.IDX PT, R5, R2, 0x7, 0x181f ;  /* 0x00f81f0002057f89 */ /* 0x0002a400000e0000 */
.L_x_9581:
[----:B------:R-:W-:-:S05]  /*e000*/  VIADD R3, R3, 0x70 ;  /* 0x0000007003037836 */ /* 0x000fca0000000000 */
[----:B------:R-:W-:-:S13]  /*e010*/  ISETP.GE.AND P1, PT, R3, R4, PT ;  /* 0x000000040300720c */ /* 0x000fda0003f26270 */
[----:B01----:R-:W-:-:S05]  /*e020*/  @!P1 LEA R2, P2, R10, R0, 0x1 ;  /* 0x000000000a029211 */ /* 0x003fca00078408ff */
[----:B--2---:R-:W-:-:S05]  /*e030*/  @!P1 IMAD.X R3, RZ, RZ, R5, P2 ;  /* 0x000000ffff039224 */ /* 0x004fca00010e0605 */
[----:B------:R-:W-:Y:S01]  /*e040*/  @!PT LDS RZ, [RZ] ;  /* 0x00000000fffff984 */ /* 0x000fe20000000800 */
[----:B------:R-:W-:Y:S01]  /*e050*/  @!PT LDS RZ, [RZ] ;  /* 0x00000000fffff984 */ /* 0x000fe20000000800 */
[----:B------:R-:W-:Y:S01]  /*e060*/  @!PT LDS RZ, [RZ] ;  /* 0x00000000fffff984 */ /* 0x000fe20000000800 */
[----:B------:R0:W-:Y:S01]  /*e070*/  @!P1 LDGSTS.E.BYPASS.LTC128B.128 [R9+0x1bc00], desc[UR40][R2.64], !P0 ;  /* 0x1bc0000002099fae */ /* 0x0001e2000c101d68 */
[----:B------:R-:W-:Y:S01]  /*e080*/  PLOP3.LUT P0, PT, PT, PT, PT, 0x80, 0x0 ;  /* 0x000000000000781c */ /* 0x000fe20003f0f070 */
[----:B------:R-:W-:-:S12]  /*e090*/  NOP ;  /* 0x0000000000007918 */ /* 0x000fd80000000000 */
.L_x_9465:
        /* <DEDUP_REMOVED lines=18> */
.L_x_9582:
[----:B------:R-:W-:Y:S05]  /*e1c0*/  BSYNC B0 ;  /* 0x0000000000007941 */ /* 0x000fea0003800000 */
.L_x_9466:
[----:B------:R-:W2:Y:S01]  /*e1d0*/  LDL R2, [R1+0x18] ;  /* 0x0000180001027983 */ /* 0x000ea20000100800 */
[----:B------:R-:W-:Y:S01]  /*e1e0*/  BSSY B0, `(.L_x_9468) ;  /* 0x000005a000007945 */ /* 0x000fe20003800000 */
[----:B--2---:R-:W-:-:S13]  /*e1f0*/  ISETP.NE.AND P0, PT, R2, RZ, PT ;  /* 0x000000ff0200720c */ /* 0x004fda0003f05270 */
[----:B------:R-:W-:Y:S05]  /*e200*/  @!P0 BRA `(.L_x_9469) ;  /* 0x00000004005c8947 */ /* 0x000fea0003800000 */
[----:B------:R-:W0:Y:S01]  /*e210*/  LDL R4, [R1+0x10] ;  /* 0x0000100001047983 */ /* 0x000e220000100800 */
[----:B------:R-:W-:Y:S01]  /*e220*/  IMAD R2, R19, 0x8, R18 ;  /* 0x0000000813027824 */ /* 0x000fe200078e0212 */
[----:B------:R-:W-:Y:S01]  /*e230*/  BSSY B1, `(.L_x_9470) ;  /* 0x0000007000017945 */ /* 0x000fe20003800000 */
[----:B------:R-:W1:Y:S02]  /*e240*/  S2R R3, SR_TID.X ;  /* 0x0000000000037919 */ /* 0x000e640000002100 */
[----:B-1----:R-:W-:-:S04]  /*e250*/  LOP3.LUT R3, R3, 0x7f, RZ, 0xc0, !PT ;  /* 0x0000007f03037812 */ /* 0x002fc800078ec0ff */
[----:B------:R-:W-:Y:S02]  /*e260*/  ISETP.NE.AND P1, PT, R3, RZ, PT ;  /* 0x000000ff0300720c */ /* 0x000fe40003f25270 */
[----:B0-----:R-:W-:-:S04]  /*e270*/  SHF.L.U32 R0, R4, 0x1f, RZ ;  /* 0x0000001f04007819 */ /* 0x001fc800000006ff */
[----:B------:R-:W0:Y:S02]  /*e280*/  SYNCS.PHASECHK.TRANS64.TRYWAIT P0, [R2+URZ+0x22860], R0 ;  /* 0x02286000020075a7 */ /* 0x000e24000800017f */
[----:B0-----:R-:W-:Y:S05]  /*e290*/  @!P0 BRA `(.L_x_9471) ;  /* 0x0000004400588947 */ /* 0x001fea0003800000 */
.L_x_9583:
[----:B------:R-:W-:Y:S05]  /*e2a0*/  BSYNC B1 ;  /* 0x0000000000017941 */ /* 0x000fea0003800000 */
.L_x_9470:
        /* <DEDUP_REMOVED lines=9> */
.L_x_9473:
[----:B------:R-:W-:Y:S05]  /*e340*/  BSYNC B1 ;  /* 0x0000000000017941 */ /* 0x000fea0003800000 */
.L_x_9472:
[----:B------:R-:W2:Y:S04]  /*e350*/  LDL R4, [R1+0x1c] ;  /* 0x00001c0001047983 */ /* 0x000ea80000100800 */
[----:B------:R-:W2:Y:S01]  /*e360*/  LDL.LU R3, [R1+0x2c] ;  /* 0x00002c0001037983 */ /* 0x000ea20000300800 */
[----:B0-----:R-:W-:Y:S01]  /*e370*/  IMAD R0, R19, 0xc000, R18 ;  /* 0x0000c00013007824 */ /* 0x001fe200078e0212 */
        /* <DEDUP_REMOVED lines=8> */
[----:B------:R-:W-:-:S07]  /*e400*/  VIADD R4, R0, 0x400 ;  /* 0x0000040000047836 */ /* 0x000fce0000000000 */
.L_x_9474:
        /* <DEDUP_REMOVED lines=15> */
.L_x_9475:
        /* <DEDUP_REMOVED lines=15> */
.L_x_9476:
        /* <DEDUP_REMOVED lines=15> */
.L_x_9477:
        /* <DEDUP_REMOVED lines=10> */
.L_x_9469:
[----:B------:R-:W-:Y:S05]  /*e780*/  BSYNC B0 ;  /* 0x0000000000007941 */ /* 0x000fea0003800000 */
.L_x_9468:
        /* <DEDUP_REMOVED lines=54> */
.L_x_9484:
        /* <DEDUP_REMOVED lines=8> */
.L_x_9584:
[----:B------:R-:W-:Y:S05]  /*eb70*/  BSYNC B3 ;  /* 0x0000000000037941 */ /* 0x000fea0003800000 */
.L_x_9485:
        /* <DEDUP_REMOVED lines=9> */
.L_x_9488:
[----:B------:R-:W-:Y:S05]  /*ec10*/  BSYNC B3 ;  /* 0x0000000000037941 */ /* 0x000fea0003800000 */
.L_x_9487:
[----:B-1----:R-:W3:Y:S01]  /*ec20*/  LDL R6, [R1+0x1c] ;  /* 0x00001c0001067983 */ /* 0x002ee20000100800 */
        /* <DEDUP_REMOVED lines=10> */
[----:B------:R-:W-:-:S09]  /*ecd0*/  VIADD R6, R3, 0x22830 ;  /* 0x0002283003067836 */ /* 0x000fd20000000000 */
.L_x_9489:
        /* <DEDUP_REMOVED lines=13> */
.L_x_9585:
[----:B------:R-:W-:Y:S05]  /*edb0*/  BSYNC B3 ;  /* 0x0000000000037941 */ /* 0x000fea0003800000 */
.L_x_9490:
        /* <DEDUP_REMOVED lines=11> */
.L_x_9493:
[----:B------:R-:W-:Y:S05]  /*ee70*/  BSYNC B3 ;  /* 0x0000000000037941 */ /* 0x000fea0003800000 */
.L_x_9492:
[----:B------:R-:W-:Y:S01]  /*ee80*/  R2UR UR10, R9 ;  /* 0x00000000090a72ca */ /* 0x000fe200000e0000 */
[----:B0-2---:R-:W-:Y:S01]  /*ee90*/  IMAD R2, R19, 0xc000, R18 ;  /* 0x0000c00013027824 */ /* 0x005fe200078e0212 */
[----:B------:R-:W-:Y:S01]  /*eea0*/  R2UR UR6, R6 ;  /* 0x00000000060672ca */ /* 0x000fe200000e0000 */
[----:B------:R-:W-:Y:S01]  /*eeb0*/  UIADD3 UR4, UP0, UR38, 0x470, URZ ;  /* 0x0000047026047890 */ /* 0x000fe2000ff1e03f */
[----:B------:R-:W-:Y:S01]  /*eec0*/  R2UR UR7, R7 ;  /* 0x00000000070772ca */ /* 0x000fe200000e0000 */
[----:B------:R-:W-:Y:S01]  /*eed0*/  VIADD R3, R3, 0x22850 ;  /* 0x0002285003037836 */ /* 0x000fe20000000000 */
[----:B------:R-:W-:Y:S01]  /*eee0*/  PLOP3.LUT P0, PT, PT, PT, PT, 0x80, 0x0 ;  /* 0x000000000000781c */ /* 0x000fe20003f0f070 */
[----:B------:R-:W-:Y:S01]  /*eef0*/  VIADD R5, R2, 0x400 ;  /* 0x0000040002057836 */ /* 0x000fe20000000000 */
[----:B------:R-:W-:-:S12]  /*ef00*/  UIADD3.X UR5, URZ, UR39, URZ, UP0, !UPT ;  /* 0x000000273f057290 */ /* 0x000fd800087fe43f */
.L_x_9494:
        /* <DEDUP_REMOVED lines=15> */
.L_x_9495:
        /* <DEDUP_REMOVED lines=15> */
.L_x_9496:
        /* <DEDUP_REMOVED lines=15> */
.L_x_9497:
        /* <DEDUP_REMOVED lines=10> */
.L_x_9483:
[----:B------:R-:W-:Y:S05]  /*f280*/  BSYNC B1 ;  /* 0x0000000000017941 */ /* 0x000fea0003800000 */
.L_x_9482:
[----:B------:R-:W2:Y:S02]  /*f290*/  LDL.LU R5, [R1+0x30] ;  /* 0x0000300001057983 */ /* 0x000ea40000300800 */
[----:B--2---:R-:W-:-:S07]  /*f2a0*/  VIADD R0, R5, 0xfffffffd ;  /* 0xfffffffd05007836 */ /* 0x004fce0000000000 */
.L_x_9481:
[----:B------:R-:W-:Y:S05]  /*f2b0*/  BSYNC B2 ;  /* 0x0000000000027941 */ /* 0x000fea0003800000 */
.L_x_9480:
[----:B------:R-:W-:Y:S01]  /*f2c0*/  VIADD R8, R8, 0xfffffffe ;  /* 0xfffffffe08087836 */ /* 0x000fe20000000000 */
[----:B------:R-:W-:-:S04]  /*f2d0*/  LOP3.LUT R4, RZ, R4, RZ, 0x33, !PT ;  /* 0x00000004ff047212 */ /* 0x000fc800078e33ff */
[----:B------:R-:W-:-:S13]  /*f2e0*/  ISETP.NE.AND P0, PT, R8, R4, PT ;  /* 0x000000040800720c */ /* 0x000fda0003f05270 */
[----:B------:R-:W-:Y:S05]  /*f2f0*/  @!P0 BRA `(.L_x_9479) ;  /* 0x0000001000f88947 */ /* 0x000fea0003800000 */
.L_x_9530:
        /* <DEDUP_REMOVED lines=35> */
.L_x_9500:
        /* <DEDUP_REMOVED lines=8> */
.L_x_9586:
[----:B------:R-:W-:Y:S05]  /*f5b0*/  BSYNC B2 ;  /* 0x0000000000027941 */ /* 0x000fea0003800000 */
.L_x_9501:
        /* <DEDUP_REMOVED lines=9> */
.L_x_9504:
[----:B------:R-:W-:Y:S05]  /*f650*/  BSYNC B2 ;  /* 0x0000000000027941 */ /* 0x000fea0003800000 */
.L_x_9503:
        /* <DEDUP_REMOVED lines=12> */
.L_x_9505:
        /* <DEDUP_REMOVED lines=13> */
.L_x_9587:
[----:B------:R-:W-:Y:S05]  /*f7f0*/  BSYNC B2 ;  /* 0x0000000000027941 */ /* 0x000fea0003800000 */
.L_x_9506:
        /* <DEDUP_REMOVED lines=11> */
.L_x_9509:
[----:B------:R-:W-:Y:S05]  /*f8b0*/  BSYNC B2 ;  /* 0x0000000000027941 */ /* 0x000fea0003800000 */
.L_x_9508:
        /* <DEDUP_REMOVED lines=9> */
.L_x_9510:
        /* <DEDUP_REMOVED lines=15> */
.L_x_9511:
        /* <DEDUP_REMOVED lines=15> */
.L_x_9512:
        /* <DEDUP_REMOVED lines=15> */
.L_x_9513:
        /* <DEDUP_REMOVED lines=10> */
.L_x_9499:
[----:B------:R-:W-:Y:S05]  /*fcc0*/  BSYNC B1 ;  /* 0x0000000000017941 */ /* 0x000fea0003800000 */
.L_x_9498:
[----:B------:R-:W2:Y:S01]  /*fcd0*/  LDL R2, [R1+0x18] ;  /* 0x0000180001027983 */ /* 0x000ea20000100800 */
[----:B------:R-:W-:Y:S01]  /*fce0*/  VIADD R7, R7, 0x1 ;  /* 0x0000000107077836 */ /* 0x000fe20000000000 */
[----:B------:R-:W-:Y:S04]  /*fcf0*/  BSSY B1, `(.L_x_9514) ;  /* 0x000009a000017945 */ /* 0x000fe80003800000 */
[----:B------:R-:W-:-:S04]  /*fd00*/  ISETP.NE.AND P0, PT, R7, 0x2, PT ;  /* 0x000000020700780c */ /* 0x000fc80003f05270 */
[----:B------:R-:W-:Y:S02]  /*fd10*/  SEL R19, R7, RZ, P0 ;  /* 0x000000ff07137207 */ /* 0x000fe40000000000 */
[----:B--2---:R-:W-:Y:S02]  /*fd20*/  ISETP.NE.AND P2, PT, R2, RZ, PT ;  /* 0x000000ff0200720c */ /* 0x004fe40003f45270 */
[----:B------:R-:W-:-:S04]  /*fd30*/  SEL R2, RZ, 0x1, P0 ;  /* 0x00000001ff027807 */ /* 0x000fc80000000000 */
[----:B------:R-:W-:Y:S01]  /*fd40*/  LOP3.LUT R8, R6, R2, RZ, 0x3c, !PT ;  /* 0x0000000206087212 */ /* 0x000fe200078e3cff */
        /* <DEDUP_REMOVED lines=9> */
[----:B------:R-:W3:Y:S01]  /*fde0*/  LDC R7, c[0x0][0x43c] ;  /* 0x00010f00ff077b82 */ /* 0x000ee20000000800 */
[----:B------:R-:W-:Y:S02]  /*fdf0*/  ULDC.64 UR6, c[0x0][0x428] ;  /* 0x00010a0000067ab9 */ /* 0x000fe40000000a00 */
[----:B0-----:R-:W4:Y:S01]  /*fe00*/  LDL R9, [R1+0x8] ;  /* 0x0000080001097983 */ /* 0x001f220000100800 */
[----:B---3--:R-:W-:-:S13]  /*fe10*/  ISETP.NE.AND P0, PT, R7, 0x1, PT ;  /* 0x000000010700780c */ /* 0x008fda0003f05270 */
        /* <DEDUP_REMOVED lines=8> */
[C---:B----4-:R-:W-:Y:S02]  /*fea0*/  IMAD R4, R9.reuse, UR7, R4 ;  /* 0x0000000709047c24 */ /* 0x050fe4000f8e0204 */
[----:B------:R-:W-:-:S04]  /*feb0*/  IMAD.WIDE.U32 R2, R9, UR6, R2 ;  /* 0x0000000609027c25 */ /* 0x000fc8000f8e0002 */
[----:B------:R-:W-:Y:S01]  /*fec0*/  IMAD.IADD R3, R4, 0x1, R3 ;  /* 0x0000000104037824 */ /* 0x000fe200078e0203 */
[----:B------:R-:W-:-:S04]  /*fed0*/  LEA R4, P0, R2, UR4, 0x2 ;  /* 0x0000000402047c11 */ /* 0x000fc8000f8010ff */
[----:B------:R-:W-:-:S05]  /*fee0*/  LEA.HI.X R5, R2, UR5, R3, 0x2, P0 ;  /* 0x0000000502057c11 */ /* 0x000fca00080f1403 */
[----:B------:R2:W5:Y:S04]  /*fef0*/  LDG.E R16, desc[UR40][R4.64] ;  /* 0x0000002804107981 */ /* 0x000568000c1e1900 */
.L_x_9516:
[----:B------:R-:W-:Y:S01]  /*ff00*/  IMAD R2, R19, 0x8, R18 ;  /* 0x0000000813027824 */ /* 0x000fe200078e0212 */
[----:B------:R-:W-:Y:S01]  /*ff10*/  SHF.L.U32 R3, R8, 0x1f, RZ ;  /* 0x0000001f08037819 */ /* 0x000fe200000006ff */
[----:B--2---:R-:W2:Y:S01]  /*ff20*/  S2R R4, SR_TID.X ;  /* 0x0000000000047919 */ /* 0x004ea20000002100 */
[----:B------:R-:W-:Y:S02]  /*ff30*/  BSSY B2, `(.L_x_9517) ;  /* 0x0000005000027945 */ /* 0x000fe40003800000 */
[----:B------:R-:W3:Y:S01]  /*ff40*/  SYNCS.PHASECHK.TRANS64.TRYWAIT P0, [R2+URZ+0x22840], R3 ;  /* 0x02284003020075a7 */ /* 0x000ee2000800017f */
[----:B--2---:R-:W-:-:S04]  /*ff50*/  LOP3.LUT R4, R4, 0x7f, RZ, 0xc0, !PT ;  /* 0x0000007f04047812 */ /* 0x004fc800078ec0ff */
[----:B------:R-:W-:Y:S01]  /*ff60*/  ISETP.NE.AND P1, PT, R4, RZ, PT ;  /* 0x000000ff0400720c */ /* 0x000fe20003f25270 */
[----:B---3--:R-:W-:-:S12]  /*ff70*/  @!P0 BRA `(.L_x_9518) ;  /* 0x0000002800848947 */ /* 0x008fd80003800000 */
.L_x_9588:
[----:B------:R-:W-:Y:S05]  /*ff80*/  BSYNC B2 ;  /* 0x0000000000027941 */ /* 0x000fea0003800000 */
.L_x_9517:
[----:B------:R-:W-:Y:S04]  /*ff90*/  BSSY B2, `(.L_x_9519) ;  /* 0x0000009000027945 */ /* 0x000fe80003800000 */
[----:B------:R-:W-:Y:S05]  /*ffa0*/  @P1 BRA `(.L_x_9520) ;  /* 0x00000000001c1947 */ /* 0x000fea0003800000 */
[----:B------:R-:W3:Y:S01]  /*ffb0*/  S2R R5, SR_TID.X ;  /* 0x0000000000057919 */ /* 0x000ee20000002100 */
[----:B------:R-:W-:-:S04]  /*ffc0*/  IMAD.MOV.U32 R4, RZ, RZ, 0x3000 ;  /* 0x00003000ff047424 */ /* 0x000fc800078e00ff */
[----:B------:R4:W-:Y:S01]  /*ffd0*/  SYNCS.ARRIVE.TRANS64 RZ, [R2+URZ+0x22830], R4 ;  /* 0x0228300402ff79a7 */ /* 0x0009e2000800003f */
[----:B---3--:R-:W-:-:S04]  /*ffe0*/  LOP3.LUT R5, R5, 0x1f, RZ, 0xc0, !PT ;  /* 0x0000001f05057812 */ /* 0x008fc800078ec0ff */
[----:B------:R-:W-:-:S13]  /*fff0*/  ISETP.NE.AND P0, PT, R5, RZ, PT ;  /* 0x000000ff0500720c */ /* 0x000fda0003f05270 */
[----:B----4-:R-:W-:Y:S05]  /*10000*/  @!P0 BRA `(.L_x_9520) ;  /* 0x0000000000048947 */ /* 0x010fea0003800000 */
[----:B------:R-:W-:Y:S01]  /*10010*/  BPT.TRAP 0x1 ;  /* 0x000000040000795c */ /* 0x000fe20000300000 */
.L_x_9520:
[----:B------:R-:W-:Y:S05]  /*10020*/  BSYNC B2 ;  /* 0x0000000000027941 */ /* 0x000fea0003800000 */
.L_x_9519:
[----:B------:R-:W3:Y:S01]  /*10030*/  LDL R4, [R1+0x1c] ;  /* 0x00001c0001047983 */ /* 0x000ee20000100800 */
        /* <DEDUP_REMOVED lines=11> */
.L_x_9521:
        /* <DEDUP_REMOVED lines=10> */
[----:B------:R-:W3:Y:S01]  /*10190*/  SYNCS.PHASECHK.TRANS64.TRYWAIT P0, [R2+URZ+0x22860], R3 ;  /* 0x02286003020075a7 */ /* 0x000ee2000800017f */
[----:B------:R-:W-:Y:S04]  /*101a0*/  BSSY B2, `(.L_x_9522) ;  /* 0x0000002000027945 */ /* 0x000fe80003800000 */
[----:B---3--:R-:W-:Y:S05]  /*101b0*/  @!P0 BRA `(.L_x_9523) ;  /* 0x0000002800088947 */ /* 0x008fea0003800000 */
.L_x_9589:
[----:B------:R-:W-:Y:S05]  /*101c0*/  BSYNC B2 ;  /* 0x0000000000027941 */ /* 0x000fea0003800000 */
.L_x_9522:
[----:B------:R-:W-:Y:S01]  /*101d0*/  BSSY B2, `(.L_x_9524) ;  /* 0x000000b000027945 */ /* 0x000fe20003800000 */
[----:B-1----:R-:W-:Y:S02]  /*101e0*/  IMAD.MOV.U32 R8, RZ, RZ, 0x0 ;  /* 0x00000000ff087424 */ /* 0x002fe400078e00ff */
[----:B0-----:R-:W-:Y:S01]  /*101f0*/  IMAD.MOV.U32 R9, RZ, RZ, 0x14f00000 ;  /* 0x14f00000ff097424 */ /* 0x001fe200078e00ff */
[----:B------:R-:W-:Y:S06]  /*10200*/  @P1 BRA `(.L_x_9525) ;  /* 0x00000000001c1947 */ /* 0x000fec0003800000 */
[----:B------:R-:W0:Y:S01]  /*10210*/  S2R R5, SR_TID.X ;  /* 0x0000000000057919 */ /* 0x000e220000002100 */
[----:B--23--:R-:W-:-:S04]  /*10220*/  IMAD.MOV.U32 R3, RZ, RZ, 0xc000 ;  /* 0x0000c000ff037424 */ /* 0x00cfc800078e00ff */
[----:B------:R1:W-:Y:S01]  /*10230*/  SYNCS.ARRIVE.TRANS64 RZ, [R2+URZ+0x22850], R3 ;  /* 0x0228500302ff79a7 */ /* 0x0003e2000800003f */
[----:B0-----:R-:W-:-:S04]  /*10240*/  LOP3.LUT R5, R5, 0x1f, RZ, 0xc0, !PT ;  /* 0x0000001f05057812 */ /* 0x001fc800078ec0ff */
[----:B------:R-:W-:-:S13]  /*10250*/  ISETP.NE.AND P0, PT, R5, RZ, PT ;  /* 0x000000ff0500720c */ /* 0x000fda0003f05270 */
[----:B-1----:R-:W-:Y:S05]  /*10260*/  @!P0 BRA `(.L_x_9525) ;  /* 0x0000000000048947 */ /* 0x002fea0003800000 */
[----:B------:R-:W-:Y:S01]  /*10270*/  BPT.TRAP 0x1 ;  /* 0x000000040000795c */ /* 0x000fe20000300000 */
.L_x_9525:
[----:B------:R-:W-:Y:S05]  /*10280*/  BSYNC B2 ;  /* 0x0000000000027941 */ /* 0x000fea0003800000 */
.L_x_9524:
[----:B------:R-:W-:Y:S01]  /*10290*/  R2UR UR10, R10 ;  /* 0x000000000a0a72ca */ /* 0x000fe200000e0000 */
[----:B--23--:R-:W-:Y:S01]  /*102a0*/  IMAD R3, R19, 0xc000, R18 ;  /* 0x0000c00013037824 */ /* 0x00cfe200078e0212 */
[----:B------:R-:W-:Y:S01]  /*102b0*/  R2UR UR6, R8 ;  /* 0x00000000080672ca */ /* 0x000fe200000e0000 */
[----:B------:R-:W-:Y:S01]  /*102c0*/  UIADD3 UR4, UP0, UR38, 0x470, URZ ;  /* 0x0000047026047890 */ /* 0x000fe2000ff1e03f */
[----:B------:R-:W-:Y:S01]  /*102d0*/  R2UR UR7, R9 ;  /* 0x00000000090772ca */ /* 0x000fe200000e0000 */
[----:B------:R-:W-:Y:S01]  /*102e0*/  VIADD R2, R2, 0x22850 ;  /* 0x0002285002027836 */ /* 0x000fe20000000000 */
[----:B------:R-:W-:Y:S01]  /*102f0*/  PLOP3.LUT P0, PT, PT, PT, PT, 0x80, 0x0 ;  /* 0x000000000000781c */ /* 0x000fe20003f0f070 */
[----:B------:R-:W-:Y:S01]  /*10300*/  VIADD R5, R3, 0x400 ;  /* 0x0000040003057836 */ /* 0x000fe20000000000 */
[----:B------:R-:W-:-:S12]  /*10310*/  UIADD3.X UR5, URZ, UR39, URZ, UP0, !UPT ;  /* 0x000000273f057290 */ /* 0x000fd800087fe43f */
.L_x_9526:
        /* <DEDUP_REMOVED lines=15> */
.L_x_9527:
        /* <DEDUP_REMOVED lines=15> */
.L_x_9528:
        /* <DEDUP_REMOVED lines=15> */
.L_x_9529:
        /* <DEDUP_REMOVED lines=10> */
.L_x_9515:
[----:B------:R-:W-:Y:S05]  /*10690*/  BSYNC B1 ;  /* 0x0000000000017941 */ /* 0x000fea0003800000 */
.L_x_9514:
[----:B------:R-:W2:Y:S01]  /*106a0*/  LDL R5, [R1+0x20] ;  /* 0x0000200001057983 */ /* 0x000ea20000100800 */
[----:B------:R-:W-:Y:S01]  /*106b0*/  VIADD R0, R0, 0xfffffffe ;  /* 0xfffffffe00007836 */ /* 0x000fe20000000000 */
[----:B--2---:R-:W-:-:S13]  /*106c0*/  ISETP.GT.AND P0, PT, R6, R5, PT ;  /* 0x000000050600720c */ /* 0x004fda0003f04270 */
[----:B------:R-:W-:Y:S05]  /*106d0*/  @P0 BRA `(.L_x_9530) ;  /* 0xffffffec00080947 */ /* 0x000fea000383ffff */
.L_x_9479:
[----:B------:R-:W-:Y:S05]  /*106e0*/  BSYNC B0 ;  /* 0x0000000000007941 */ /* 0x000fea0003800000 */
.L_x_9478:
[----:B------:R-:W2:Y:S01]  /*106f0*/  LDL.LU R2, [R1+0x10] ;  /* 0x0000100001027983 */ /* 0x000ea20000300800 */
[----:B------:R-:W3:Y:S01]  /*10700*/  S2R R3, SR_TID.X ;  /* 0x0000000000037919 */ /* 0x000ee20000002100 */
[----:B------:R-:W-:-:S05]  /*10710*/  VIADD R19, R19, 0x1 ;  /* 0x0000000113137836 */ /* 0x000fca0000000000 */
[----:B------:R-:W-:-:S04]  /*10720*/  ISETP.NE.AND P0, PT, R19, 0x2, PT ;  /* 0x000000021300780c */ /* 0x000fc80003f05270 */
[----:B------:R-:W-:Y:S01]  /*10730*/  SEL R0, RZ, 0x1, P0 ;  /* 0x00000001ff007807 */ /* 0x000fe20000000000 */
[----:B------:R-:W-:Y:S01]  /*10740*/  BSSY B0, `(.L_x_9531) ;  /* 0x0000013000007945 */ /* 0x000fe20003800000 */
[----:B---3--:R-:W-:-:S04]  /*10750*/  LOP3.LUT R3, R3, 0x7f, RZ, 0xc0, !PT ;  /* 0x0000007f03037812 */ /* 0x008fc800078ec0ff */
[----:B------:R-:W-:Y:S02]  /*10760*/  ISETP.NE.AND P1, PT, R3, RZ, PT ;  /* 0x000000ff0300720c */ /* 0x000fe40003f25270 */
[----:B--2---:R-:W-:-:S05]  /*10770*/  LOP3.LUT R2, R2, R0, RZ, 0x3c, !PT ;  /* 0x0000000002027212 */ /* 0x004fca00078e3cff */
[----:B------:R2:W-:Y:S06]  /*10780*/  STL [R1+0x10], R2 ;  /* 0x0000100201007387 */ /* 0x0005ec0000100800 */
        /* <DEDUP_REMOVED lines=8> */
[----:B------:R-:W3:Y:S02]  /*10810*/  S2R R4, SR_LTMASK ;  /* 0x0000000000047919 */ /* 0x000ee40000003900 */
[----:B---3--:R-:W-:-:S04]  /*10820*/  LOP3.LUT R4, R4, UR4, RZ, 0xc0, !PT ;  /* 0x0000000404047c12 */ /* 0x008fc8000f8ec0ff */
[----:B------:R-:W3:Y:S01]  /*10830*/  POPC R7, R4 ;  /* 0x0000000400077309 */ /* 0x000ee20000000000 */
[----:B--2---:R-:W3:Y:S02]  /*10840*/  SHFL.IDX PT, R0, R3, R0, 0x1f ;  /* 0x00001f0003007589 */ /* 0x004ee400000e0000 */
[----:B---3--:R-:W-:-:S05]  /*10850*/  IADD3 R0, R0, UR37, R7 ;  /* 0x0000002500007c10 */ /* 0x008fca000fffe007 */
[----:B------:R3:W-:Y:S02]  /*10860*/  STL [R1], R0 ;  /* 0x0000000001007387 */ /* 0x0007e40000100800 */
.L_x_9532:
[----:B------:R-:W-:Y:S05]  /*10870*/  BSYNC B0 ;  /* 0x0000000000007941 */ /* 0x000fea0003800000 */
.L_x_9531:
[----:B------:R-:W-:-:S07]  /*10880*/  SEL R19, R19, RZ, P0 ;  /* 0x000000ff13137207 */ /* 0x000fce0000000000 */
.L_x_9450:
[----:B------:R-:W-:Y:S05]  /*10890*/  BSYNC B7 ;  /* 0x0000000000077941 */ /* 0x000fea0003800000 */
.L_x_9448:
[----:B---34-:R-:W3:Y:S02]  /*108a0*/  LDL R0, [R1+0x5c] ;  /* 0x00005c0001007983 */ /* 0x018ee40000100800 */
[----:B---3--:R-:W-:-:S13]  /*108b0*/  ISETP.NE.AND P0, PT, R0, RZ, PT ;  /* 0x000000ff0000720c */ /* 0x008fda0003f05270 */
[----:B------:R-:W-:Y:S05]  /*108c0*/  @!P0 BRA `(.L_x_9533) ;  /* 0x00000000002c8947 */ /* 0x000fea0003800000 */
[----:B------:R-:W-:Y:S05]  /*108d0*/  WARPSYNC.ALL ;  /* 0x0000000000007948 */ /* 0x000fea0003800000 */
[----:B------:R-:W3:Y:S08]  /*108e0*/  S2UR UR5, SR_CgaCtaId ;  /* 0x00000000000579c3 */ /* 0x000ef00000008800 */
[----:B------:R-:W-:Y:S06]  /*108f0*/  BAR.SYNC.DEFER_BLOCKING 0x5, 0x180 ;  /* 0x0146000000007b1d */ /* 0x000fec0000010000 */
[----:B------:R-:W-:-:S02]  /*10900*/  UMOV UR4, 0x400 ;  /* 0x0000040000047882 */ /* 0x000fc40000000000 */
[----:B---3--:R-:W-:-:S06]  /*10910*/  ULEA UR4, UR5, UR4, 0x18 ;  /* 0x0000000405047291 */ /* 0x008fcc000f8ec03f */
[----:B------:R-:W-:-:S05]  /*10920*/  IMAD.U32 R18, RZ, RZ, UR4 ;  /* 0x00000004ff127e24 */ /* 0x000fca000f8e00ff */
[----:B--2---:R-:W2:Y:S04]  /*10930*/  LDS.128 R4, [R18+0x228d0] ;  /* 0x0228d00012047984 */ /* 0x004ea80000000c00 */
[----:B--2---:R2:W-:Y:S04]  /*10940*/  STL.64 [R1], R4 ;  /* 0x0000000401007387 */ /* 0x0045e80000100a00 */
[----:B------:R2:W-:Y:S01]  /*10950*/  STL.64 [R1+0x8], R6 ;  /* 0x0000080601007387 */ /* 0x0005e20000100a00 */
[----:B------:R-:W-:Y:S06]  /*10960*/  BAR.ARV 0x4, 0x180 ;  /* 0x0106000000007b1d */ /* 0x000fec0000002000 */
[----:B------:R-:W-:Y:S05]  /*10970*/  BRA `(.L_x_9534) ;  /* 0x0000000c00187947 */ /* 0x000fea0003800000 */
.L_x_9533:
[----:B------:R-:W3:Y:S01]  /*10980*/  S2R R16, SR_TID.X ;  /* 0x0000000000107919 */ /* 0x000ee20000002100 */
[----:B------:R-:W-:Y:S01]  /*10990*/  UMOV UR4, 0xffffffff ;  /* 0xffffffff00047882 */ /* 0x000fe20000000000 */
[----:B---3--:R-:W-:-:S04]  /*109a0*/  LOP3.LUT R16, R16, 0x1f, RZ, 0xc0, !PT ;  /* 0x0000001f10107812 */ /* 0x008fc800078ec0ff */
        /* <DEDUP_REMOVED lines=9> */
[----:B------:R-:W2:Y:S01]  /*10a40*/  @!P1 LDC.64 R4, c[0x0][0xc78] ;  /* 0x00031e00ff049b82 */ /* 0x000ea20000000a00 */
[----:B-1----:R-:W-:-:S05]  /*10a50*/  @!P1 IMAD.WIDE R2, R0, 0x4, R2 ;  /* 0x0000000400029825 */ /* 0x002fca00078e0202 */
[----:B------:R2:W3:Y:S02]  /*10a60*/  @!P1 LDG.E R6, desc[UR40][R2.64] ;  /* 0x0000002802069981 */ /* 0x0004e4000c1e1900 */
        /* <DEDUP_REMOVED lines=9> */
[----:B---3--:R-:W-:Y:S01]  /*10b00*/  @!P1 IMAD.MOV.U32 R5, RZ, RZ, R6 ;  /* 0x000000ffff059224 */ /* 0x008fe200078e0006 */
[----:B------:R-:W-:-:S02]  /*10b10*/  CS2R R6, SRZ ;  /* 0x0000000000067805 */ /* 0x000fc4000001ff00 */
[----:B--2---:R-:W-:Y:S01]  /*10b20*/  @!P1 IMAD.MOV.U32 R7, RZ, RZ, R4 ;  /* 0x000000ffff079224 */ /* 0x004fe200078e0004 */
        /* <DEDUP_REMOVED lines=18> */
.L_x_9599:
[----:B------:R-:W-:Y:S02]  /*10c50*/  ULDC UR4, c[0x0][0xc38] ;  /* 0x00030e0000047ab9 */ /* 0x000fe40000000800 */
[----:B------:R-:W-:-:S04]  /*10c60*/  IMAD.U32 R3, RZ, RZ, UR4 ;  /* 0x00000004ff037e24 */ /* 0x000fc8000f8e00ff */
[----:B-1----:R-:W-:-:S04]  /*10c70*/  IMAD R9, R14, R3, RZ ;  /* 0x000000030e097224 */ /* 0x002fc800078e02ff */
[----:B------:R-:W-:-:S05]  /*10c80*/  IMAD.IADD R4, R8, 0x1, R9 ;  /* 0x0000000108047824 */ /* 0x000fca00078e0209 */
[----:B------:R-:W-:-:S13]  /*10c90*/  ISETP.GT.AND P6, PT, R4, R0, PT ;  /* 0x000000000400720c */ /* 0x000fda0003fc4270 */
[----:B------:R-:W-:Y:S05]  /*10ca0*/  @P6 BRA `(.L_x_9536) ;  /* 0x0000000000ac6947 */ /* 0x000fea0003800000 */
.L_x_9539:
        /* <DEDUP_REMOVED lines=37> */
.L_x_9607:
[----:B------:R-:W-:Y:S02]  /*10f00*/  ULDC UR4, c[0x0][0xc38] ;  /* 0x00030e0000047ab9 */ /* 0x000fe40000000800 */
[----:B------:R-:W-:-:S04]  /*10f10*/  IMAD.U32 R3, RZ, RZ, UR4 ;  /* 0x00000004ff037e24 */ /* 0x000fc8000f8e00ff */
[----:B-1----:R-:W-:-:S04]  /*10f20*/  IMAD R9, R14, R3, RZ ;  /* 0x000000030e097224 */ /* 0x002fc800078e02ff */
[----:B------:R-:W-:-:S05]  /*10f30*/  IMAD.IADD R4, R9, 0x1, R4 ;  /* 0x0000000109047824 */ /* 0x000fca00078e0204 */
[----:B------:R-:W-:-:S13]  /*10f40*/  ISETP.GT.AND P6, PT, R4, R0, PT ;  /* 0x000000000400720c */ /* 0x000fda0003fc4270 */
[----:B------:R-:W-:Y:S05]  /*10f50*/  @!P6 BRA `(.L_x_9539) ;  /* 0xfffffffc0054e947 */ /* 0x000fea000383ffff */
.L_x_9536:
        /* <DEDUP_REMOVED lines=9> */
.L_x_9612:
[----:B------:R-:W-:-:S13]  /*10ff0*/  ISETP.NE.AND P0, PT, R8, RZ, PT ;  /* 0x000000ff0800720c */ /* 0x000fda0003f05270 */
[----:B------:R-:W-:Y:S05]  /*11000*/  @!P0 BRA `(.L_x_9541) ;  /* 0x0000000000108947 */ /* 0x000fea0003800000 */
[----:B------:R-:W-:Y:S01]  /*11010*/  UMOV UR4, 0xffffffff ;  /* 0xffffffff00047882 */ /* 0x000fe20000000000 */
[----:B------:R-:W-:Y:S02]  /*11020*/  VIADD R12, R4, 0xffffffff ;  /* 0xffffffff040c7836 */ /* 0x000fe40000000000 */
[----:B------:R-:W-:Y:S05]  /*11030*/  BRA.DIV UR4, `(.L_x_9542) ;  /* 0x0000002204dc7947 */ /* 0x000fea000b800000 */
[----:B------:R4:W0:Y:S02]  /*11040*/  SHFL.IDX PT, R6, R2, R12, 0x1f ;  /* 0x00001f0c02067589 */ /* 0x00082400000e0000 */
.L_x_9541:
        /* <DEDUP_REMOVED lines=63> */
.L_x_9537:
        /* <DEDUP_REMOVED lines=10> */
.L_x_9543:
        /* <DEDUP_REMOVED lines=16> */
.L_x_9534:
[----:B------:R-:W4:Y:S01]  /*115e0*/  LDL R0, [R1+0xc] ;  /* 0x00000c0001007983 */ /* 0x000f220000100800 */
[----:B------:R-:W-:Y:S02]  /*115f0*/  ULDC UR4, c[0x0][0xc3c] ;  /* 0x00030f0000047ab9 */ /* 0x000fe40000000800 */
[----:B----4-:R-:W-:-:S13]  /*11600*/  ISETP.GE.AND P0, PT, R0, UR4, PT ;  /* 0x0000000400007c0c */ /* 0x010fda000bf06270 */
[----:B------:R-:W-:Y:S05]  /*11610*/  @!P0 BRA `(.L_x_9544) ;  /* 0xffffffac00208947 */ /* 0x000fea000383ffff */
[----:B------:R-:W-:Y:S05]  /*11620*/  BSYNC B8 ;  /* 0x0000000000087941 */ /* 0x000fea0003800000 */
.L_x_9442:
[----:B0-----:R-:W4:Y:S01]  /*11630*/  LDL.LU R0, [R1+0x48] ;  /* 0x0000480001007983 */ /* 0x001f220000300800 */
[----:B------:R-:W-:Y:S01]  /*11640*/  BSSY B0, `(.L_x_9545) ;  /* 0x000000b000007945 */ /* 0x000fe20003800000 */
[----:B--23--:R-:W0:Y:S01]  /*11650*/  S2R R5, SR_CgaCtaId ;  /* 0x0000000000057919 */ /* 0x00ce220000008800 */
[----:B----4-:R-:W-:-:S05]  /*11660*/  VIADD R0, R0, 0x1 ;  /* 0x0000000100007836 */ /* 0x010fca0000000000 */
[----:B-1----:R-:W-:-:S04]  /*11670*/  LEA.HI R2, R0, R0, RZ, 0x1 ;  /* 0x0000000000027211 */ /* 0x002fc800078f08ff */
[----:B------:R-:W-:-:S05]  /*11680*/  LOP3.LUT R3, R2, 0xfffffffe, RZ, 0xc0, !PT ;  /* 0xfffffffe02037812 */ /* 0x000fca00078ec0ff */
[----:B------:R-:W-:Y:S01]  /*11690*/  IMAD.IADD R3, R0, 0x1, -R3 ;  /* 0x0000000100037824 */ /* 0x000fe200078e0a03 */
[----:B------:R-:W-:-:S04]  /*116a0*/  MOV R0, 0x400 ;  /* 0x0000040000007802 */ /* 0x000fc80000000f00 */
[----:B0-----:R-:W-:Y:S02]  /*116b0*/  LEA R0, R5, R0, 0x18 ;  /* 0x0000000005007211 */ /* 0x001fe400078ec0ff */
[----:B------:R-:W-:-:S04]  /*116c0*/  SHF.L.U32 R3, R3, 0x1f, RZ ;  /* 0x0000001f03037819 */ /* 0x000fc800000006ff */
[----:B------:R-:W0:Y:S02]  /*116d0*/  SYNCS.PHASECHK.TRANS64.TRYWAIT P0, [R0+URZ+0x22820], R3 ;  /* 0x02282003000075a7 */ /* 0x000e24000800017f */
[----:B0-----:R-:W-:Y:S05]  /*116e0*/  @!P0 BRA `(.L_x_9546) ;  /* 0x0000001c00588947 */ /* 0x001fea0003800000 */
.L_x_9615:
[----:B------:R-:W-:Y:S05]  /*116f0*/  BSYNC B0 ;  /* 0x0000000000007941 */ /* 0x000fea0003800000 */
.L_x_9545:
[----:B------:R-:W-:-:S03]  /*11700*/  UMOV UR4, 0xffffffff ;  /* 0xffffffff00047882 */ /* 0x000fc60000000000 */
[----:B------:R-:W-:Y:S05]  /*11710*/  BRA.DIV UR4, `(.L_x_9547) ;  /* 0x0000001e04607947 */ /* 0x000fea000b800000 */
[----:B------:R-:W1:Y:S02]  /*11720*/  S2R R2, SR_TID.X ;  /* 0x0000000000027919 */ /* 0x000e640000002100 */
[----:B-1----:R-:W-:-:S04]  /*11730*/  SHF.R.U32.HI R2, RZ, 0x5, R2 ;  /* 0x00000005ff027819 */ /* 0x002fc80000011602 */
[----:B------:R-:W-:-:S05]  /*11740*/  LOP3.LUT R2, R2, 0x3, RZ, 0xc0, !PT ;  /* 0x0000000302027812 */ /* 0x000fca00078ec0ff */
[----:B------:R1:W2:Y:S02]  /*11750*/  SHFL.IDX PT, R14, R2, RZ, 0x1f ;  /* 0x00001fff020e7589 */ /* 0x0002a400000e0000 */
.L_x_9618:
[----:B--2---:R-:W-:Y:S01]  /*11760*/  ISETP.NE.AND P0, PT, R14, RZ, PT ;  /* 0x000000ff0e00720c */ /* 0x004fe20003f05270 */
[----:B------:R-:W-:-:S12]  /*11770*/  BSSY B0, `(.L_x_9548) ;  /* 0x0000025000007945 */ /* 0x000fd80003800000 */
[----:B------:R-:W-:Y:S05]  /*11780*/  @P0 BRA `(.L_x_9549) ;  /* 0x00000000008c0947 */ /* 0x000fea0003800000 */
[----:B------:R-:W-:-:S03]  /*11790*/  UMOV UR4, 0xffffffff ;  /* 0xffffffff00047882 */ /* 0x000fc60000000000 */
[----:B------:R-:W-:Y:S05]  /*117a0*/  BRA.DIV UR4, `(.L_x_9550) ;  /* 0x0000001e04707947 */ /* 0x000fea000b800000 */
[----:B------:R-:W-:-:S13]  /*117b0*/  ELECT P6, URZ, PT ;  /* 0x00000000003f782f */ /* 0x000fda00038c0000 */
.L_x_9621:
[----:B------:R-:W-:Y:S05]  /*117c0*/  @!P6 BRA `(.L_x_9549) ;  /* 0x00000000007ce947 */ /* 0x000fea0003800000 */
[----:B------:R-:W-:-:S06]  /*117d0*/  ULOP3.LUT UR4, UR36, 0x2, URZ, 0xfc, !UPT ;  /* 0x0000000224047892 */ /* 0x000fcc000f8efc3f */
[----:B-1----:R-:W-:-:S05]  /*117e0*/  IMAD.U32 R2, RZ, RZ, UR4 ;  /* 0x00000004ff027e24 */ /* 0x002fca000f8e00ff */
[----:B------:R-:W-:-:S13]  /*117f0*/  ISETP.NE.AND P2, PT, R2, 0x3, PT ;  /* 0x000000030200780c */ /* 0x000fda0003f45270 */
[----:B------:R-:W-:Y:S05]  /*11800*/  @!P2 BRA `(.L_x_9551) ;  /* 0x000000000004a947 */ /* 0x000fea0003800000 */
[----:B------:R-:W-:Y:S01]  /*11810*/  BPT.TRAP 0x1 ;  /* 0x000000040000795c */ /* 0x000fe20000300000 */
.L_x_9551:
        /* <DEDUP_REMOVED lines=13> */
.L_x_9622:
[----:B------:R-:W1:Y:S02]  /*118f0*/  SYNCS.PHASECHK.TRANS64.TRYWAIT P0, [R7+URZ], R2 ;  /* 0x00000002070075a7 */ /* 0x000e64000800017f */
[----:B-1----:R-:W-:Y:S05]  /*11900*/  @!P0 BRA `(.L_x_9553) ;  /* 0x0000001c004c8947 */ /* 0x002fea0003800000 */
.L_x_9623:
[----:B------:R-:W-:Y:S05]  /*11910*/  @!P2 BRA `(.L_x_9554) ;  /* 0x000000000004a947 */ /* 0x000fea0003800000 */
[----:B------:R-:W-:Y:S01]  /*11920*/  BPT.TRAP 0x1 ;  /* 0x000000040000795c */ /* 0x000fe20000300000 */
.L_x_9554:
[----:B------:R-:W-:-:S04]  /*11930*/  VIADD R0, R0, 0x22860 ;  /* 0x0002286000007836 */ /* 0x000fc80000000000 */
[----:B------:R-:W-:-:S04]  /*11940*/  IMAD R4, R19, 0x8, R0 ;  /* 0x0000000813047824 */ /* 0x000fc800078e0200 */
[----:B------:R-:W2:Y:S02]  /*11950*/  SYNCS.PHASECHK.TRANS64.TRYWAIT P0, [R4+URZ], R5 ;  /* 0x00000005040075a7 */ /* 0x000ea4000800017f */
[----:B--2---:R-:W-:Y:S05]  /*11960*/  @!P0 BRA `(.L_x_9555) ;  /* 0x0000001c00488947 */ /* 0x004fea0003800000 */
.L_x_9624:
[----:B------:R-:W-:-:S07]  /*11970*/  IMAD R3, R3, 0x8, R0 ;  /* 0x0000000803037824 */ /* 0x000fce00078e0200 */
.L_x_9556:
[----:B---3--:R3:W4:Y:S02]  /*11980*/  SYNCS.PHASECHK.TRANS64.TRYWAIT P0, [R3+URZ], R2 ;  /* 0x00000002030075a7 */ /* 0x008724000800017f */
[----:B----4-:R-:W-:Y:S05]  /*11990*/  @!P0 NANOSLEEP.SYNCS 0x989680 ;  /* 0x009896800000895d */ /* 0x010fea0003900000 */
[----:B------:R-:W4:Y:S02]  /*119a0*/  @!P0 SYNCS.PHASECHK.TRANS64 P0, [R3+URZ], R2 ;  /* 0x00000002030085a7 */ /* 0x000f24000800007f */
[----:B----4-:R-:W-:Y:S05]  /*119b0*/  @!P0 BRA `(.L_x_9556) ;  /* 0xfffffffc00f08947 */ /* 0x010fea000383ffff */
.L_x_9549:
[----:B------:R-:W-:Y:S05]  /*119c0*/  BSYNC B0 ;  /* 0x0000000000007941 */ /* 0x000fea0003800000 */
.L_x_9548:
[----:B------:R-:W-:Y:S05]  /*119d0*/  EXIT ;  /* 0x000000000000794d */ /* 0x000fea0003800000 */
.L_x_9393:
[----:B0-----:R0:W1:Y:S02]  /*119e0*/  SYNCS.PHASECHK.TRANS64.TRYWAIT P0, [R6+URZ+0x22800], R3 ;  /* 0x02280003060075a7 */ /* 0x001064000800017f */
[----:B-1----:R-:W-:Y:S05]  /*119f0*/  @!P0 NANOSLEEP.SYNCS 0x989680 ;  /* 0x009896800000895d */ /* 0x002fea0003900000 */
[----:B------:R-:W1:Y:S02]  /*11a00*/  @!P0 SYNCS.PHASECHK.TRANS64 P0, [R6+URZ+0x22800], R3 ;  /* 0x02280003060085a7 */ /* 0x000e64000800007f */
[----:B-1----:R-:W-:Y:S05]  /*11a10*/  @!P0 BRA `(.L_x_9393) ;  /* 0xfffffffc00f08947 */ /* 0x002fea000383ffff */
[----:B------:R-:W-:Y:S05]  /*11a20*/  BRA `(.L_x_9557) ;  /* 0xffffff0400487947 */ /* 0x000fea000383ffff */
.L_x_9397:
[----:B0-----:R-:W-:-:S04]  /*11a30*/  IMAD.U32 R3, RZ, RZ, UR22 ;  /* 0x00000016ff037e24 */ /* 0x001fc8000f8e00ff */
[----:B------:R0:W2:Y:S03]  /*11a40*/  SYNCS.PHASECHK.TRANS64.TRYWAIT P1, [R3+URZ+0x22830], R8 ;  /* 0x02283008030075a7 */ /* 0x0000a6000802017f */
[----:B--2---:R-:W-:Y:S05]  /*11a50*/  @!P1 NANOSLEEP.SYNCS 0x989680 ;  /* 0x009896800000995d */ /* 0x004fea0003900000 */
[----:B------:R-:W2:Y:S02]  /*11a60*/  @!P1 SYNCS.PHASECHK.TRANS64 P1, [R3+URZ+0x22830], R8 ;  /* 0x02283008030095a7 */ /* 0x000ea4000802007f */
[----:B--2---:R-:W-:Y:S05]  /*11a70*/  @!P1 BRA `(.L_x_9397) ;  /* 0xfffffffc00ec9947 */ /* 0x004fea000383ffff */
[----:B------:R-:W-:Y:S05]  /*11a80*/  BRA `(.L_x_9396) ;  /* 0xffffff0400707947 */ /* 0x000fea000383ffff */
.L_x_9401:
[----:B--2---:R-:W-:-:S04]  /*11a90*/  IMAD.U32 R9, RZ, RZ, UR22 ;  /* 0x00000016ff097e24 */ /* 0x004fc8000f8e00ff */
[----:B------:R2:W3:Y:S03]  /*11aa0*/  SYNCS.PHASECHK.TRANS64.TRYWAIT P2, [R9+URZ+0x22850], R8 ;  /* 0x02285008090075a7 */ /* 0x0004e6000804017f */
[----:B---3--:R-:W-:Y:S05]  /*11ab0*/  @!P2 NANOSLEEP.SYNCS 0x989680 ;  /* 0x009896800000a95d */ /* 0x008fea0003900000 */
[----:B------:R-:W3:Y:S02]  /*11ac0*/  @!P2 SYNCS.PHASECHK.TRANS64 P2, [R9+URZ+0x22850], R8 ;  /* 0x022850080900a5a7 */ /* 0x000ee4000804007f */
[----:B---3--:R-:W-:Y:S05]  /*11ad0*/  @!P2 BRA `(.L_x_9401) ;  /* 0xfffffffc00eca947 */ /* 0x008fea000383ffff */
[----:B------:R-:W-:Y:S05]  /*11ae0*/  BRA `(.L_x_9400) ;  /* 0xffffff20006c7947 */ /* 0x000fea000383ffff */
.L_x_9406:
[----:B-1----:R-:W-:-:S04]  /*11af0*/  IMAD.U32 R3, RZ, RZ, UR25 ;  /* 0x00000019ff037e24 */ /* 0x002fc8000f8e00ff */
[----:B------:R1:W2:Y:S03]  /*11b00*/  SYNCS.PHASECHK.TRANS64.TRYWAIT P2, [R3+URZ+0x22830], R6 ;  /* 0x02283006030075a7 */ /* 0x0002a6000804017f */
[----:B--2---:R-:W-:Y:S05]  /*11b10*/  @!P2 NANOSLEEP.SYNCS 0x989680 ;  /* 0x009896800000a95d */ /* 0x004fea0003900000 */
[----:B------:R-:W2:Y:S02]  /*11b20*/  @!P2 SYNCS.PHASECHK.TRANS64 P2, [R3+URZ+0x22830], R6 ;  /* 0x022830060300a5a7 */ /* 0x000ea4000804007f */
[----:B--2---:R-:W-:Y:S05]  /*11b30*/  @!P2 BRA `(.L_x_9406) ;  /* 0xfffffffc00eca947 */ /* 0x004fea000383ffff */
[----:B------:R-:W-:Y:S05]  /*11b40*/  BRA `(.L_x_9405) ;  /* 0xffffff2400847947 */ /* 0x000fea000383ffff */
.L_x_9410:
[----:B-1----:R1:W2:Y:S02]  /*11b50*/  SYNCS.PHASECHK.TRANS64.TRYWAIT P2, [R9+URZ+0x22850], R6 ;  /* 0x02285006090075a7 */ /* 0x0022a4000804017f */
[----:B--2---:R-:W-:Y:S05]  /*11b60*/  @!P2 NANOSLEEP.SYNCS 0x989680 ;  /* 0x009896800000a95d */ /* 0x004fea0003900000 */
[----:B------:R-:W2:Y:S02]  /*11b70*/  @!P2 SYNCS.PHASECHK.TRANS64 P2, [R9+URZ+0x22850], R6 ;  /* 0x022850060900a5a7 */ /* 0x000ea4000804007f */
[----:B--2---:R-:W-:Y:S05]  /*11b80*/  @!P2 BRA `(.L_x_9410) ;  /* 0xfffffffc00f0a947 */ /* 0x004fea000383ffff */
[----:B------:R-:W-:Y:S05]  /*11b90*/  BRA `(.L_x_9409) ;  /* 0xffffff4400247947 */ /* 0x000fea000383ffff */
.L_x_9456:
        /* <DEDUP_REMOVED lines=11> */
.L_x_9559:
[----:B------:R-:W-:Y:S05]  /*11c50*/  BSYNC B0 ;  /* 0x0000000000007941 */ /* 0x000fea0003800000 */
.L_x_9558:
[----:B------:R-:W-:Y:S05]  /*11c60*/  BRA `(.L_x_9560) ;  /* 0xffffffb4002c7947 */ /* 0x000fea000383ffff */
.L_x_9458:
[----:B------:R-:W-:Y:S01]  /*11c70*/  BSSY B0, `(.L_x_9561) ;  /* 0x0000006000007945 */ /* 0x000fe20003800000 */
[----:B------:R-:W-:-:S07]  /*11c80*/  IMAD.MOV.U32 R15, RZ, RZ, -0x1 ;  /* 0xffffffffff0f7424 */ /* 0x000fce00078e00ff */
[----:B01--4-:R-:W-:Y:S05]  /*11c90*/  WARPSYNC.COLLECTIVE R15, `(.L_x_9562) ;  /* 0x000000000f0c7348 */ /* 0x013fea0003c00000 */
[----:B------:R-:W-:Y:S02]  /*11ca0*/  ELECT P6, UR62, PT ;  /* 0x00000000003e782f */ /* 0x000fe400038c0000 */
[----:B------:R-:W-:Y:S01]  /*11cb0*/  MOV R14, UR62 ;  /* 0x0000003e000e7c02 */ /* 0x000fe20008000f00 */
[----:B01--4-:R-:W-:Y:S10]  /*11cc0*/  ENDCOLLECTIVE ;  /* 0x000000000000791b */ /* 0x013ff40003800000 */
.L_x_9562:
[----:B------:R-:W-:Y:S05]  /*11cd0*/  BSYNC B0 ;  /* 0x0000000000007941 */ /* 0x000fea0003800000 */
.L_x_9561:
[----:B------:R-:W-:Y:S05]  /*11ce0*/  BRA `(.L_x_9563) ;  /* 0xffffffb400307947 */ /* 0x000fea000383ffff */
.L_x_9460:
[----:B--2---:R2:W3:Y:S02]  /*11cf0*/  SYNCS.PHASECHK.TRANS64.TRYWAIT P0, [R0+URZ+0x22840], R2 ;  /* 0x02284002000075a7 */ /* 0x0044e4000800017f */
[----:B---3--:R-:W-:Y:S05]  /*11d00*/  @!P0 NANOSLEEP.SYNCS 0x989680 ;  /* 0x009896800000895d */ /* 0x008fea0003900000 */
[----:B------:R-:W3:Y:S02]  /*11d10*/  @!P0 SYNCS.PHASECHK.TRANS64 P0, [R0+URZ+0x22840], R2 ;  /* 0x02284002000085a7 */ /* 0x000ee4000800007f */
[----:B---3--:R-:W-:Y:S05]  /*11d20*/  @!P0 BRA `(.L_x_9460) ;  /* 0xfffffffc00f08947 */ /* 0x008fea000383ffff */
[----:B------:R-:W-:Y:S05]  /*11d30*/  BRA `(.L_x_9564) ;  /* 0xffffffb400907947 */ /* 0x000fea000383ffff */
.L_x_9464:
        /* <DEDUP_REMOVED lines=15> */
.L_x_9565:
[----:B------:R-:W-:Y:S02]  /*11e30*/  IMAD.MOV.U32 R13, RZ, RZ, R0 ;  /* 0x000000ffff0d7224 */ /* 0x000fe400078e0000 */
[----:B------:R-:W-:-:S07]  /*11e40*/  IMAD.MOV.U32 R6, RZ, RZ, R14 ;  /* 0x000000ffff067224 */ /* 0x000fce00078e000e */
[----:B------:R-:W-:Y:S05]  /*11e50*/  WARPSYNC.COLLECTIVE R15, `(.L_x_9566) ;  /* 0x000000000f087348 */ /* 0x000fea0003c00000 */
[----:B------:R0:W1:Y:S02]  /*11e60*/  SHFL.IDX P6, R14, R13, R12, R11 ;  /* 0x0000000c0d0e7389 */ /* 0x00006400000c000b */
[----:B01----:R-:W-:Y:S01]  /*11e70*/  ENDCOLLECTIVE ;  /* 0x000000000000791b */ /* 0x003fe20003800000 */
.L_x_9566:
[----:B------:R-:W-:Y:S02]  /*11e80*/  IMAD.MOV.U32 R13, RZ, RZ, R2 ;  /* 0x000000ffff0d7224 */ /* 0x000fe400078e0002 */
[----:B------:R-:W-:Y:S02]  /*11e90*/  IMAD.MOV.U32 R12, RZ, RZ, 0x1 ;  /* 0x00000001ff0c7424 */ /* 0x000fe400078e00ff */
[----:B------:R-:W-:-:S07]  /*11ea0*/  IMAD.MOV.U32 R7, RZ, RZ, R14 ;  /* 0x000000ffff077224 */ /* 0x000fce00078e000e */
[----:B------:R-:W-:Y:S05]  /*11eb0*/  WARPSYNC.COLLECTIVE R15, `(.L_x_9567) ;  /* 0x000000000f087348 */ /* 0x000fea0003c00000 */
[----:B------:R0:W1:Y:S02]  /*11ec0*/  SHFL.IDX P6, R14, R13, R12, R11 ;  /* 0x0000000c0d0e7389 */ /* 0x00006400000c000b */
[----:B01----:R-:W-:Y:S01]  /*11ed0*/  ENDCOLLECTIVE ;  /* 0x000000000000791b */ /* 0x003fe20003800000 */
.L_x_9567:
        /* <DEDUP_REMOVED lines=15> */
.L_x_9568:
[----:B------:R-:W-:Y:S02]  /*11fd0*/  IMAD.MOV.U32 R13, RZ, RZ, R2 ;  /* 0x000000ffff0d7224 */ /* 0x000fe400078e0002 */
[----:B------:R-:W-:Y:S02]  /*11fe0*/  IMAD.MOV.U32 R12, RZ, RZ, 0x2 ;  /* 0x00000002ff0c7424 */ /* 0x000fe400078e00ff */
[----:B------:R-:W-:-:S07]  /*11ff0*/  IMAD.MOV.U32 R5, RZ, RZ, R14 ;  /* 0x000000ffff057224 */ /* 0x000fce00078e000e */
[----:B------:R-:W-:Y:S05]  /*12000*/  WARPSYNC.COLLECTIVE R15, `(.L_x_9569) ;  /* 0x000000000f087348 */ /* 0x000fea0003c00000 */
[----:B------:R0:W1:Y:S02]  /*12010*/  SHFL.IDX P6, R14, R13, R12, R11 ;  /* 0x0000000c0d0e7389 */ /* 0x00006400000c000b */
[----:B01----:R-:W-:Y:S01]  /*12020*/  ENDCOLLECTIVE ;  /* 0x000000000000791b */ /* 0x003fe20003800000 */
.L_x_9569:
        /* <DEDUP_REMOVED lines=15> */
.L_x_9570:
[----:B------:R-:W-:Y:S02]  /*12120*/  IMAD.MOV.U32 R13, RZ, RZ, R2 ;  /* 0x000000ffff0d7224 */ /* 0x000fe400078e0002 */
[----:B------:R-:W-:Y:S02]  /*12130*/  IMAD.MOV.U32 R12, RZ, RZ, 0x3 ;  /* 0x00000003ff0c7424 */ /* 0x000fe400078e00ff */
[----:B------:R-:W-:-:S07]  /*12140*/  IMAD.MOV.U32 R5, RZ, RZ, R14 ;  /* 0x000000ffff057224 */ /* 0x000fce00078e000e */
[----:B------:R-:W-:Y:S05]  /*12150*/  WARPSYNC.COLLECTIVE R15, `(.L_x_9571) ;  /* 0x000000000f087348 */ /* 0x000fea0003c00000 */
[----:B------:R0:W1:Y:S02]  /*12160*/  SHFL.IDX P6, R14, R13, R12, R11 ;  /* 0x0000000c0d0e7389 */ /* 0x00006400000c000b */
[----:B01----:R-:W-:Y:S01]  /*12170*/  ENDCOLLECTIVE ;  /* 0x000000000000791b */ /* 0x003fe20003800000 */
.L_x_9571:
        /* <DEDUP_REMOVED lines=15> */
.L_x_9572:
[----:B------:R-:W-:Y:S02]  /*12270*/  IMAD.MOV.U32 R13, RZ, RZ, R2 ;  /* 0x000000ffff0d7224 */ /* 0x000fe400078e0002 */
[----:B------:R-:W-:Y:S02]  /*12280*/  IMAD.MOV.U32 R12, RZ, RZ, 0x4 ;  /* 0x00000004ff0c7424 */ /* 0x000fe400078e00ff */
[----:B------:R-:W-:-:S07]  /*12290*/  IMAD.MOV.U32 R5, RZ, RZ, R14 ;  /* 0x000000ffff057224 */ /* 0x000fce00078e000e */
[----:B------:R-:W-:Y:S05]  /*122a0*/  WARPSYNC.COLLECTIVE R15, `(.L_x_9573) ;  /* 0x000000000f087348 */ /* 0x000fea0003c00000 */
[----:B------:R0:W1:Y:S02]  /*122b0*/  SHFL.IDX P6, R14, R13, R12, R11 ;  /* 0x0000000c0d0e7389 */ /* 0x00006400000c000b */
[----:B01----:R-:W-:Y:S01]  /*122c0*/  ENDCOLLECTIVE ;  /* 0x000000000000791b */ /* 0x003fe20003800000 */
.L_x_9573:
        /* <DEDUP_REMOVED lines=15> */
.L_x_9574:
[----:B------:R-:W-:Y:S02]  /*123c0*/  IMAD.MOV.U32 R13, RZ, RZ, R2 ;  /* 0x000000ffff0d7224 */ /* 0x000fe400078e0002 */
[----:B------:R-:W-:Y:S02]  /*123d0*/  IMAD.MOV.U32 R12, RZ, RZ, 0x5 ;  /* 0x00000005ff0c7424 */ /* 0x000fe400078e00ff */
[----:B------:R-:W-:-:S07]  /*123e0*/  IMAD.MOV.U32 R5, RZ, RZ, R14 ;  /* 0x000000ffff057224 */ /* 0x000fce00078e000e */
[----:B------:R-:W-:Y:S05]  /*123f0*/  WARPSYNC.COLLECTIVE R15, `(.L_x_9575) ;  /* 0x000000000f087348 */ /* 0x000fea0003c00000 */
[----:B------:R0:W1:Y:S02]  /*12400*/  SHFL.IDX P6, R14, R13, R12, R11 ;  /* 0x0000000c0d0e7389 */ /* 0x00006400000c000b */
[----:B01----:R-:W-:Y:S01]  /*12410*/  ENDCOLLECTIVE ;  /* 0x000000000000791b */ /* 0x003fe20003800000 */
.L_x_9575:
        /* <DEDUP_REMOVED lines=15> */
.L_x_9576:
[----:B------:R-:W-:Y:S02]  /*12510*/  IMAD.MOV.U32 R13, RZ, RZ, R2 ;  /* 0x000000ffff0d7224 */ /* 0x000fe400078e0002 */
[----:B------:R-:W-:Y:S02]  /*12520*/  IMAD.MOV.U32 R12, RZ, RZ, 0x6 ;  /* 0x00000006ff0c7424 */ /* 0x000fe400078e00ff */
[----:B------:R-:W-:-:S07]  /*12530*/  IMAD.MOV.U32 R5, RZ, RZ, R14 ;  /* 0x000000ffff057224 */ /* 0x000fce00078e000e */
[----:B------:R-:W-:Y:S05]  /*12540*/  WARPSYNC.COLLECTIVE R15, `(.L_x_9577) ;  /* 0x000000000f087348 */ /* 0x000fea0003c00000 */
[----:B------:R0:W1:Y:S02]  /*12550*/  SHFL.IDX P6, R14, R13, R12, R11 ;  /* 0x0000000c0d0e7389 */ /* 0x00006400000c000b */
[----:B01----:R-:W-:Y:S01]  /*12560*/  ENDCOLLECTIVE ;  /* 0x000000000000791b */ /* 0x003fe20003800000 */
.L_x_9577:
        /* <DEDUP_REMOVED lines=13> */
.L_x_9578:
        /* <DEDUP_REMOVED lines=8> */
.L_x_9579:
        /* <DEDUP_REMOVED lines=13> */
.L_x_9580:
[----:B------:R-:W-:Y:S01]  /*12790*/  IMAD.MOV.U32 R0, RZ, RZ, R14 ;  /* 0x000000ffff007224 */ /* 0x000fe200078e000e */
[----:B------:R-:W-:Y:S06]  /*127a0*/  BRA `(.L_x_9581) ;  /* 0xffffffb800147947 */ /* 0x000fec000383ffff */
.L_x_9467:
[----:B0-----:R0:W1:Y:S02]  /*127b0*/  SYNCS.PHASECHK.TRANS64.TRYWAIT P0, [R18+URZ+0x22820], R0 ;  /* 0x02282000120075a7 */ /* 0x001064000800017f */
[----:B-1----:R-:W-:Y:S05]  /*127c0*/  @!P0 NANOSLEEP.SYNCS 0x989680 ;  /* 0x009896800000895d */ /* 0x002fea0003900000 */
[----:B------:R-:W1:Y:S02]  /*127d0*/  @!P0 SYNCS.PHASECHK.TRANS64 P0, [R18+URZ+0x22820], R0 ;  /* 0x02282000120085a7 */ /* 0x000e64000800007f */
[----:B-1----:R-:W-:Y:S05]  /*127e0*/  @!P0 BRA `(.L_x_9467) ;  /* 0xfffffffc00f08947 */ /* 0x002fea000383ffff */
[----:B------:R-:W-:Y:S05]  /*127f0*/  BRA `(.L_x_9582) ;  /* 0xffffffb800707947 */ /* 0x000fea000383ffff */
.L_x_9471:
[----:B0-----:R0:W1:Y:S02]  /*12800*/  SYNCS.PHASECHK.TRANS64.TRYWAIT P0, [R2+URZ+0x22860], R0 ;  /* 0x02286000020075a7 */ /* 0x001064000800017f */
[----:B-1----:R-:W-:Y:S05]  /*12810*/  @!P0 NANOSLEEP.SYNCS 0x989680 ;  /* 0x009896800000895d */ /* 0x002fea0003900000 */
[----:B------:R-:W1:Y:S02]  /*12820*/  @!P0 SYNCS.PHASECHK.TRANS64 P0, [R2+URZ+0x22860], R0 ;  /* 0x02286000020085a7 */ /* 0x000e64000800007f */
[----:B-1----:R-:W-:Y:S05]  /*12830*/  @!P0 BRA `(.L_x_9471) ;  /* 0xfffffffc00f08947 */ /* 0x002fea000383ffff */
[----:B------:R-:W-:Y:S05]  /*12840*/  BRA `(.L_x_9583) ;  /* 0xffffffb800947947 */ /* 0x000fea000383ffff */
.L_x_9486:
[----:B--2---:R2:W3:Y:S02]  /*12850*/  SYNCS.PHASECHK.TRANS64.TRYWAIT P0, [R3+URZ+0x22840], R2 ;  /* 0x02284002030075a7 */ /* 0x0044e4000800017f */
[----:B---3--:R-:W-:Y:S05]  /*12860*/  @!P0 NANOSLEEP.SYNCS 0x989680 ;  /* 0x009896800000895d */ /* 0x008fea0003900000 */
[----:B------:R-:W3:Y:S02]  /*12870*/  @!P0 SYNCS.PHASECHK.TRANS64 P0, [R3+URZ+0x22840], R2 ;  /* 0x02284002030085a7 */ /* 0x000ee4000800007f */
[----:B---3--:R-:W-:Y:S05]  /*12880*/  @!P0 BRA `(.L_x_9486) ;  /* 0xfffffffc00f08947 */ /* 0x008fea000383ffff */
[----:B------:R-:W-:Y:S05]  /*12890*/  BRA `(.L_x_9584) ;  /* 0xffffffc000b47947 */ /* 0x000fea000383ffff */
.L_x_9491:
[----:B0-----:R0:W1:Y:S02]  /*128a0*/  SYNCS.PHASECHK.TRANS64.TRYWAIT P0, [R3+URZ+0x22860], R2 ;  /* 0x02286002030075a7 */ /* 0x001064000800017f */
[----:B-1----:R-:W-:Y:S05]  /*128b0*/  @!P0 NANOSLEEP.SYNCS 0x989680 ;  /* 0x009896800000895d */ /* 0x002fea0003900000 */
[----:B------:R-:W1:Y:S02]  /*128c0*/  @!P0 SYNCS.PHASECHK.TRANS64 P0, [R3+URZ+0x22860], R2 ;  /* 0x02286002030085a7 */ /* 0x000e64000800007f */
[----:B-1----:R-:W-:Y:S05]  /*128d0*/  @!P0 BRA `(.L_x_9491) ;  /* 0xfffffffc00f08947 */ /* 0x002fea000383ffff */
[----:B------:R-:W-:Y:S05]  /*128e0*/  BRA `(.L_x_9585) ;  /* 0xffffffc400307947 */ /* 0x000fea000383ffff */
.L_x_9502:
[----:B-1----:R1:W2:Y:S02]  /*128f0*/  SYNCS.PHASECHK.TRANS64.TRYWAIT P0, [R4+URZ+0x22840], R2 ;  /* 0x02284002040075a7 */ /* 0x0022a4000800017f */
[----:B--2---:R-:W-:Y:S05]  /*12900*/  @!P0 NANOSLEEP.SYNCS 0x989680 ;  /* 0x009896800000895d */ /* 0x004fea0003900000 */
[----:B------:R-:W2:Y:S02]  /*12910*/  @!P0 SYNCS.PHASECHK.TRANS64 P0, [R4+URZ+0x22840], R2 ;  /* 0x02284002040085a7 */ /* 0x000ea4000800007f */
[----:B--2---:R-:W-:Y:S05]  /*12920*/  @!P0 BRA `(.L_x_9502) ;  /* 0xfffffffc00f08947 */ /* 0x004fea000383ffff */
[----:B------:R-:W-:Y:S05]  /*12930*/  BRA `(.L_x_9586) ;  /* 0xffffffcc001c7947 */ /* 0x000fea000383ffff */
.L_x_9507:
[----:B0-----:R0:W2:Y:S02]  /*12940*/  SYNCS.PHASECHK.TRANS64.TRYWAIT P0, [R4+URZ+0x22860], R2 ;  /* 0x02286002040075a7 */ /* 0x0010a4000800017f */
[----:B--2---:R-:W-:Y:S05]  /*12950*/  @!P0 NANOSLEEP.SYNCS 0x989680 ;  /* 0x009896800000895d */ /* 0x004fea0003900000 */
[----:B------:R-:W2:Y:S02]  /*12960*/  @!P0 SYNCS.PHASECHK.TRANS64 P0, [R4+URZ+0x22860], R2 ;  /* 0x02286002040085a7 */ /* 0x000ea4000800007f */
[----:B--2---:R-:W-:Y:S05]  /*12970*/  @!P0 BRA `(.L_x_9507) ;  /* 0xfffffffc00f08947 */ /* 0x004fea000383ffff */
[----:B------:R-:W-:Y:S05]  /*12980*/  BRA `(.L_x_9587) ;  /* 0xffffffcc00987947 */ /* 0x000fea000383ffff */
.L_x_9518:
[----:B--2---:R2:W3:Y:S02]  /*12990*/  SYNCS.PHASECHK.TRANS64.TRYWAIT P0, [R2+URZ+0x22840], R3 ;  /* 0x02284003020075a7 */ /* 0x0044e4000800017f */
[----:B---3--:R-:W-:Y:S05]  /*129a0*/  @!P0 NANOSLEEP.SYNCS 0x989680 ;  /* 0x009896800000895d */ /* 0x008fea0003900000 */
[----:B------:R-:W3:Y:S02]  /*129b0*/  @!P0 SYNCS.PHASECHK.TRANS64 P0, [R2+URZ+0x22840], R3 ;  /* 0x02284003020085a7 */ /* 0x000ee4000800007f */
[----:B---3--:R-:W-:Y:S05]  /*129c0*/  @!P0 BRA `(.L_x_9518) ;  /* 0xfffffffc00f08947 */ /* 0x008fea000383ffff */
[----:B------:R-:W-:Y:S05]  /*129d0*/  BRA `(.L_x_9588) ;  /* 0xffffffd400687947 */ /* 0x000fea000383ffff */
.L_x_9523:
[----:B---3--:R3:W4:Y:S02]  /*129e0*/  SYNCS.PHASECHK.TRANS64.TRYWAIT P0, [R2+URZ+0x22860], R3 ;  /* 0x02286003020075a7 */ /* 0x008724000800017f */
[----:B----4-:R-:W-:Y:S05]  /*129f0*/  @!P0 NANOSLEEP.SYNCS 0x989680 ;  /* 0x009896800000895d */ /* 0x010fea0003900000 */
[----:B------:R-:W4:Y:S02]  /*12a00*/  @!P0 SYNCS.PHASECHK.TRANS64 P0, [R2+URZ+0x22860], R3 ;  /* 0x02286003020085a7 */ /* 0x000f24000800007f */
[----:B----4-:R-:W-:Y:S05]  /*12a10*/  @!P0 BRA `(.L_x_9523) ;  /* 0xfffffffc00f08947 */ /* 0x010fea000383ffff */
[----:B------:R-:W-:Y:S05]  /*12a20*/  BRA `(.L_x_9589) ;  /* 0xffffffd400e47947 */ /* 0x000fea000383ffff */
.L_x_9535:
[----:B------:R-:W3:Y:S01]  /*12a30*/  LDL R3, [R1] ;  /* 0x0000000001037983 */ /* 0x000ee20000100800 */
[----:B------:R-:W-:Y:S01]  /*12a40*/  BSSY B0, `(.L_x_9590) ;  /* 0x0000008000007945 */ /* 0x000fe20003800000 */
[----:B------:R-:W-:Y:S02]  /*12a50*/  IMAD.MOV.U32 R12, RZ, RZ, RZ ;  /* 0x000000ffff0c7224 */ /* 0x000fe400078e00ff */
[----:B0-----:R-:W-:Y:S02]  /*12a60*/  IMAD.MOV.U32 R11, RZ, RZ, 0x1f ;  /* 0x0000001fff0b7424 */ /* 0x001fe400078e00ff */
[----:B------:R-:W-:Y:S02]  /*12a70*/  IMAD.MOV.U32 R15, RZ, RZ, -0x1 ;  /* 0xffffffffff0f7424 */ /* 0x000fe400078e00ff */
[----:B---3--:R-:W-:-:S07]  /*12a80*/  IMAD.MOV.U32 R13, RZ, RZ, R3 ;  /* 0x000000ffff0d7224 */ /* 0x008fce00078e0003 */
[----:B-12---:R-:W-:Y:S05]  /*12a90*/  WARPSYNC.COLLECTIVE R15, `(.L_x_9591) ;  /* 0x000000000f087348 */ /* 0x006fea0003c00000 */
[----:B------:R0:W3:Y:S02]  /*12aa0*/  SHFL.IDX P6, R14, R13, R12, R11 ;  /* 0x0000000c0d0e7389 */ /* 0x0000e400000c000b */
[----:B0123--:R-:W-:Y:S01]  /*12ab0*/  ENDCOLLECTIVE ;  /* 0x000000000000791b */ /* 0x00ffe20003800000 */
.L_x_9591:
[----:B------:R-:W-:Y:S05]  /*12ac0*/  BSYNC B0 ;  /* 0x0000000000007941 */ /* 0x000fea0003800000 */
.L_x_9590:
        /* <DEDUP_REMOVED lines=9> */
.L_x_9592:
        /* <DEDUP_REMOVED lines=25> */
.L_x_9593:
[----:B------:R-:W-:Y:S01]  /*12cf0*/  IMAD.MOV.U32 R12, RZ, RZ, 0x2 ;  /* 0x00000002ff0c7424 */ /* 0x000fe200078e00ff */
[----:B------:R-:W-:-:S05]  /*12d00*/  SEL R3, R14, RZ, P1 ;  /* 0x000000ff0e037207 */ /* 0x000fca0000800000 */
[----:B------:R-:W-:-:S04]  /*12d10*/  IMAD.IADD R2, R2, 0x1, R3 ;  /* 0x0000000102027824 */ /* 0x000fc800078e0203 */
[----:B------:R-:W-:-:S07]  /*12d20*/  IMAD.MOV.U32 R13, RZ, RZ, R2 ;  /* 0x000000ffff0d7224 */ /* 0x000fce00078e0002 */
[----:B------:R-:W-:Y:S05]  /*12d30*/  WARPSYNC.COLLECTIVE R15, `(.L_x_9594) ;  /* 0x000000000f087348 */ /* 0x000fea0003c00000 */
[----:B------:R0:W1:Y:S02]  /*12d40*/  SHFL.UP P6, R14, R13, R12, R11 ;  /* 0x0400000c0d0e7389 */ /* 0x00006400000c000b */
[----:B01----:R-:W-:Y:S01]  /*12d50*/  ENDCOLLECTIVE ;  /* 0x000000000000791b */ /* 0x003fe20003800000 */
.L_x_9594:
[----:B------:R-:W-:Y:S01]  /*12d60*/  IMAD.MOV.U32 R12, RZ, RZ, 0x4 ;  /* 0x00000004ff0c7424 */ /* 0x000fe200078e00ff */
[----:B------:R-:W-:-:S05]  /*12d70*/  SEL R3, R14, RZ, P2 ;  /* 0x000000ff0e037207 */ /* 0x000fca0001000000 */
[----:B------:R-:W-:-:S04]  /*12d80*/  IMAD.IADD R2, R2, 0x1, R3 ;  /* 0x0000000102027824 */ /* 0x000fc800078e0203 */
[----:B------:R-:W-:-:S07]  /*12d90*/  IMAD.MOV.U32 R13, RZ, RZ, R2 ;  /* 0x000000ffff0d7224 */ /* 0x000fce00078e0002 */
[----:B------:R-:W-:Y:S05]  /*12da0*/  WARPSYNC.COLLECTIVE R15, `(.L_x_9595) ;  /* 0x000000000f087348 */ /* 0x000fea0003c00000 */
[----:B------:R0:W1:Y:S02]  /*12db0*/  SHFL.UP P6, R14, R13, R12, R11 ;  /* 0x0400000c0d0e7389 */ /* 0x00006400000c000b */
[----:B01----:R-:W-:Y:S01]  /*12dc0*/  ENDCOLLECTIVE ;  /* 0x000000000000791b */ /* 0x003fe20003800000 */
.L_x_9595:
[----:B------:R-:W-:Y:S01]  /*12dd0*/  IMAD.MOV.U32 R12, RZ, RZ, 0x8 ;  /* 0x00000008ff0c7424 */ /* 0x000fe200078e00ff */
[----:B------:R-:W-:-:S05]  /*12de0*/  SEL R3, R14, RZ, P3 ;  /* 0x000000ff0e037207 */ /* 0x000fca0001800000 */
[----:B------:R-:W-:-:S04]  /*12df0*/  IMAD.IADD R2, R2, 0x1, R3 ;  /* 0x0000000102027824 */ /* 0x000fc800078e0203 */
[----:B------:R-:W-:-:S07]  /*12e00*/  IMAD.MOV.U32 R13, RZ, RZ, R2 ;  /* 0x000000ffff0d7224 */ /* 0x000fce00078e0002 */
[----:B------:R-:W-:Y:S05]  /*12e10*/  WARPSYNC.COLLECTIVE R15, `(.L_x_9596) ;  /* 0x000000000f087348 */ /* 0x000fea0003c00000 */
[----:B------:R0:W1:Y:S02]  /*12e20*/  SHFL.UP P6, R14, R13, R12, R11 ;  /* 0x0400000c0d0e7389 */ /* 0x00006400000c000b */
[----:B01----:R-:W-:Y:S01]  /*12e30*/  ENDCOLLECTIVE ;  /* 0x000000000000791b */ /* 0x003fe20003800000 */
.L_x_9596:
[----:B------:R-:W-:Y:S01]  /*12e40*/  IMAD.MOV.U32 R12, RZ, RZ, 0x10 ;  /* 0x00000010ff0c7424 */ /* 0x000fe200078e00ff */
[----:B------:R-:W-:-:S05]  /*12e50*/  SEL R3, R14, RZ, P4 ;  /* 0x000000ff0e037207 */ /* 0x000fca0002000000 */
[----:B------:R-:W-:-:S04]  /*12e60*/  IMAD.IADD R2, R2, 0x1, R3 ;  /* 0x0000000102027824 */ /* 0x000fc800078e0203 */
[----:B------:R-:W-:-:S07]  /*12e70*/  IMAD.MOV.U32 R13, RZ, RZ, R2 ;  /* 0x000000ffff0d7224 */ /* 0x000fce00078e0002 */
[----:B------:R-:W-:Y:S05]  /*12e80*/  WARPSYNC.COLLECTIVE R15, `(.L_x_9597) ;  /* 0x000000000f087348 */ /* 0x000fea0003c00000 */
[----:B------:R0:W1:Y:S02]  /*12e90*/  SHFL.UP P6, R14, R13, R12, R11 ;  /* 0x0400000c0d0e7389 */ /* 0x00006400000c000b */
[----:B01----:R-:W-:Y:S01]  /*12ea0*/  ENDCOLLECTIVE ;  /* 0x000000000000791b */ /* 0x003fe20003800000 */
.L_x_9597:
        /* <DEDUP_REMOVED lines=8> */
.L_x_9598:
[----:B------:R-:W-:Y:S05]  /*12f30*/  BRA `(.L_x_9599) ;  /* 0xffffffdc00447947 */ /* 0x000fea000383ffff */
.L_x_9538:
        /* <DEDUP_REMOVED lines=8> */
.L_x_9601:
[----:B------:R-:W-:Y:S05]  /*12fc0*/  BSYNC B0 ;  /* 0x0000000000007941 */ /* 0x000fea0003800000 */
.L_x_9600:
        /* <DEDUP_REMOVED lines=9> */
.L_x_9602:
[----:B------:R-:W-:Y:S01]  /*13060*/  IMAD.MOV.U32 R12, RZ, RZ, 0x4 ;  /* 0x00000004ff0c7424 */ /* 0x000fe200078e00ff */
[----:B------:R-:W-:-:S05]  /*13070*/  SEL R3, R14, RZ, P2 ;  /* 0x000000ff0e037207 */ /* 0x000fca0001000000 */
[----:B------:R-:W-:-:S04]  /*13080*/  IMAD.IADD R2, R2, 0x1, R3 ;  /* 0x0000000102027824 */ /* 0x000fc800078e0203 */
[----:B------:R-:W-:-:S07]  /*13090*/  IMAD.MOV.U32 R13, RZ, RZ, R2 ;  /* 0x000000ffff0d7224 */ /* 0x000fce00078e0002 */
[----:B------:R-:W-:Y:S05]  /*130a0*/  WARPSYNC.COLLECTIVE R15, `(.L_x_9603) ;  /* 0x000000000f087348 */ /* 0x000fea0003c00000 */
[----:B------:R0:W1:Y:S02]  /*130b0*/  SHFL.UP P6, R14, R13, R12, R11 ;  /* 0x0400000c0d0e7389 */ /* 0x00006400000c000b */
[----:B01----:R-:W-:Y:S01]  /*130c0*/  ENDCOLLECTIVE ;  /* 0x000000000000791b */ /* 0x003fe20003800000 */
.L_x_9603:
[----:B------:R-:W-:Y:S01]  /*130d0*/  IMAD.MOV.U32 R12, RZ, RZ, 0x8 ;  /* 0x00000008ff0c7424 */ /* 0x000fe200078e00ff */
[----:B------:R-:W-:-:S05]  /*130e0*/  SEL R3, R14, RZ, P3 ;  /* 0x000000ff0e037207 */ /* 0x000fca0001800000 */
[----:B------:R-:W-:-:S04]  /*130f0*/  IMAD.IADD R2, R2, 0x1, R3 ;  /* 0x0000000102027824 */ /* 0x000fc800078e0203 */
[----:B------:R-:W-:-:S07]  /*13100*/  IMAD.MOV.U32 R13, RZ, RZ, R2 ;  /* 0x000000ffff0d7224 */ /* 0x000fce00078e0002 */
[----:B------:R-:W-:Y:S05]  /*13110*/  WARPSYNC.COLLECTIVE R15, `(.L_x_9604) ;  /* 0x000000000f087348 */ /* 0x000fea0003c00000 */
[----:B------:R0:W1:Y:S02]  /*13120*/  SHFL.UP P6, R14, R13, R12, R11 ;  /* 0x0400000c0d0e7389 */ /* 0x00006400000c000b */
[----:B01----:R-:W-:Y:S01]  /*13130*/  ENDCOLLECTIVE ;  /* 0x000000000000791b */ /* 0x003fe20003800000 */
.L_x_9604:
[----:B------:R-:W-:Y:S01]  /*13140*/  IMAD.MOV.U32 R12, RZ, RZ, 0x10 ;  /* 0x00000010ff0c7424 */ /* 0x000fe200078e00ff */
[----:B------:R-:W-:-:S05]  /*13150*/  SEL R3, R14, RZ, P4 ;  /* 0x000000ff0e037207 */ /* 0x000fca0002000000 */
[----:B------:R-:W-:-:S04]  /*13160*/  IMAD.IADD R2, R2, 0x1, R3 ;  /* 0x0000000102027824 */ /* 0x000fc800078e0203 */
[----:B------:R-:W-:-:S07]  /*13170*/  IMAD.MOV.U32 R13, RZ, RZ, R2 ;  /* 0x000000ffff0d7224 */ /* 0x000fce00078e0002 */
[----:B------:R-:W-:Y:S05]  /*13180*/  WARPSYNC.COLLECTIVE R15, `(.L_x_9605) ;  /* 0x000000000f087348 */ /* 0x000fea0003c00000 */
[----:B------:R0:W1:Y:S02]  /*13190*/  SHFL.UP P6, R14, R13, R12, R11 ;  /* 0x0400000c0d0e7389 */ /* 0x00006400000c000b */
[----:B01----:R-:W-:Y:S01]  /*131a0*/  ENDCOLLECTIVE ;  /* 0x000000000000791b */ /* 0x003fe20003800000 */
.L_x_9605:
        /* <DEDUP_REMOVED lines=8> */
.L_x_9606:
[----:B------:R-:W-:Y:S05]  /*13230*/  BRA `(.L_x_9607) ;  /* 0xffffffdc00307947 */ /* 0x000fea000383ffff */
.L_x_9540:
[----:B------:R-:W-:Y:S01]  /*13240*/  BSSY B0, `(.L_x_9608) ;  /* 0x0000006000007945 */ /* 0x000fe20003800000 */
[----:B------:R-:W-:Y:S01]  /*13250*/  PLOP3.LUT P6, PT, P6, PT, PT, 0x8, 0x0 ;  /* 0x000000000000781c */ /* 0x000fe200037ce170 */
[----:B------:R-:W-:-:S12]  /*13260*/  IMAD.MOV.U32 R15, RZ, RZ, -0x1 ;  /* 0xffffffffff0f7424 */ /* 0x000fd800078e00ff */
[----:B0-----:R-:W-:Y:S05]  /*13270*/  WARPSYNC.COLLECTIVE R15, `(.L_x_9609) ;  /* 0x000000000f087348 */ /* 0x001fea0003c00000 */
[----:B------:R-:W-:Y:S01]  /*13280*/  VOTE.ANY R14, PT, P6 ;  /* 0x00000000000e7806 */ /* 0x000fe200030e0100 */
[----:B0-----:R-:W-:Y:S06]  /*13290*/  ENDCOLLECTIVE ;  /* 0x000000000000791b */ /* 0x001fec0003800000 */
.L_x_9609:
[----:B------:R-:W-:Y:S05]  /*132a0*/  BSYNC B0 ;  /* 0x0000000000007941 */ /* 0x000fea0003800000 */
.L_x_9608:
        /* <DEDUP_REMOVED lines=9> */
.L_x_9610:
[----:B------:R-:W-:Y:S02]  /*13340*/  IMAD.MOV.U32 R13, RZ, RZ, R7 ;  /* 0x000000ffff0d7224 */ /* 0x000fe400078e0007 */
[----:B------:R-:W-:-:S07]  /*13350*/  IMAD.MOV.U32 R5, RZ, RZ, R14 ;  /* 0x000000ffff057224 */ /* 0x000fce00078e000e */
[----:B------:R-:W-:Y:S05]  /*13360*/  WARPSYNC.COLLECTIVE R15, `(.L_x_9611) ;  /* 0x000000000f087348 */ /* 0x000fea0003c00000 */
[----:B------:R0:W1:Y:S02]  /*13370*/  SHFL.IDX P6, R14, R13, R12, R11 ;  /* 0x0000000c0d0e7389 */ /* 0x00006400000c000b */
[----:B01----:R-:W-:Y:S01]  /*13380*/  ENDCOLLECTIVE ;  /* 0x000000000000791b */ /* 0x003fe20003800000 */
.L_x_9611:
[----:B------:R-:W-:Y:S01]  /*13390*/  IMAD.MOV.U32 R7, RZ, RZ, R14 ;  /* 0x000000ffff077224 */ /* 0x000fe200078e000e */
[----:B------:R-:W-:Y:S06]  /*133a0*/  BRA `(.L_x_9612) ;  /* 0xffffffdc00107947 */ /* 0x000fec000383ffff */
.L_x_9542:
[----:B------:R-:W-:Y:S01]  /*133b0*/  BSSY B0, `(.L_x_9613) ;  /* 0x0000007000007945 */ /* 0x000fe20003800000 */
[----:B------:R-:W-:Y:S02]  /*133c0*/  IMAD.MOV.U32 R13, RZ, RZ, R2 ;  /* 0x000000ffff0d7224 */ /* 0x000fe400078e0002 */
[----:B------:R-:W-:Y:S02]  /*133d0*/  IMAD.MOV.U32 R11, RZ, RZ, 0x1f ;  /* 0x0000001fff0b7424 */ /* 0x000fe400078e00ff */
[----:B------:R-:W-:-:S07]  /*133e0*/  IMAD.MOV.U32 R15, RZ, RZ, -0x1 ;  /* 0xffffffffff0f7424 */ /* 0x000fce00078e00ff */
[----:B0123--:R-:W-:Y:S05]  /*133f0*/  WARPSYNC.COLLECTIVE R15, `(.L_x_9614) ;  /* 0x000000000f087348 */ /* 0x00ffea0003c00000 */
[----:B------:R4:W0:Y:S02]  /*13400*/  SHFL.IDX P6, R14, R13, R12, R11 ;  /* 0x0000000c0d0e7389 */ /* 0x00082400000c000b */
[----:B01234-:R-:W-:Y:S01]  /*13410*/  ENDCOLLECTIVE ;  /* 0x000000000000791b */ /* 0x01ffe20003800000 */
.L_x_9614:
[----:B------:R-:W-:Y:S05]  /*13420*/  BSYNC B0 ;  /* 0x0000000000007941 */ /* 0x000fea0003800000 */
.L_x_9613:
[----:B------:R-:W-:Y:S01]  /*13430*/  IMAD.MOV.U32 R6, RZ, RZ, R14 ;  /* 0x000000ffff067224 */ /* 0x000fe200078e000e */
[----:B------:R-:W-:Y:S06]  /*13440*/  BRA `(.L_x_9541) ;  /* 0xffffffdc00007947 */ /* 0x000fec000383ffff */
.L_x_9546:
[----:B0-----:R0:W1:Y:S02]  /*13450*/  SYNCS.PHASECHK.TRANS64.TRYWAIT P0, [R0+URZ+0x22820], R3 ;  /* 0x02282003000075a7 */ /* 0x001064000800017f */
[----:B-1----:R-:W-:Y:S05]  /*13460*/  @!P0 NANOSLEEP.SYNCS 0x989680 ;  /* 0x009896800000895d */ /* 0x002fea0003900000 */
[----:B------:R-:W1:Y:S02]  /*13470*/  @!P0 SYNCS.PHASECHK.TRANS64 P0, [R0+URZ+0x22820], R3 ;  /* 0x02282003000085a7 */ /* 0x000e64000800007f */
[----:B-1----:R-:W-:Y:S05]  /*13480*/  @!P0 BRA `(.L_x_9546) ;  /* 0xfffffffc00f08947 */ /* 0x002fea000383ffff */
[----:B------:R-:W-:Y:S05]  /*13490*/  BRA `(.L_x_9615) ;  /* 0xffffffe000947947 */ /* 0x000fea000383ffff */
.L_x_9547:
        /* <DEDUP_REMOVED lines=11> */
.L_x_9617:
[----:B------:R-:W-:Y:S05]  /*13550*/  BSYNC B0 ;  /* 0x0000000000007941 */ /* 0x000fea0003800000 */
.L_x_9616:
[----:B------:R-:W-:Y:S05]  /*13560*/  BRA `(.L_x_9618) ;  /* 0xffffffe0007c7947 */ /* 0x000fea000383ffff */
.L_x_9550:
[----:B------:R-:W-:Y:S01]  /*13570*/  BSSY B1, `(.L_x_9619) ;  /* 0x0000006000017945 */ /* 0x000fe20003800000 */
[----:B------:R-:W-:-:S07]  /*13580*/  IMAD.MOV.U32 R15, RZ, RZ, -0x1 ;  /* 0xffffffffff0f7424 */ /* 0x000fce00078e00ff */
[----:B01----:R-:W-:Y:S05]  /*13590*/  WARPSYNC.COLLECTIVE R15, `(.L_x_9620) ;  /* 0x000000000f0c7348 */ /* 0x003fea0003c00000 */
[----:B------:R-:W-:Y:S02]  /*135a0*/  ELECT P6, UR62, PT ;  /* 0x00000000003e782f */ /* 0x000fe400038c0000 */
[----:B------:R-:W-:Y:S01]  /*135b0*/  MOV R14, UR62 ;  /* 0x0000003e000e7c02 */ /* 0x000fe20008000f00 */
[----:B01----:R-:W-:Y:S10]  /*135c0*/  ENDCOLLECTIVE ;  /* 0x000000000000791b */ /* 0x003ff40003800000 */
.L_x_9620:
[----:B------:R-:W-:Y:S05]  /*135d0*/  BSYNC B1 ;  /* 0x0000000000017941 */ /* 0x000fea0003800000 */
.L_x_9619:
[----:B------:R-:W-:Y:S05]  /*135e0*/  BRA `(.L_x_9621) ;  /* 0xffffffe000747947 */ /* 0x000fea000383ffff */
.L_x_9552:
[----:B0-----:R0:W1:Y:S02]  /*135f0*/  SYNCS.PHASECHK.TRANS64.TRYWAIT P0, [R6+URZ], R5 ;  /* 0x00000005060075a7 */ /* 0x001064000800017f */
[----:B-1----:R-:W-:Y:S05]  /*13600*/  @!P0 NANOSLEEP.SYNCS 0x989680 ;  /* 0x009896800000895d */ /* 0x002fea0003900000 */
[----:B------:R-:W1:Y:S02]  /*13610*/  @!P0 SYNCS.PHASECHK.TRANS64 P0, [R6+URZ], R5 ;  /* 0x00000005060085a7 */ /* 0x000e64000800007f */
[----:B-1----:R-:W-:Y:S05]  /*13620*/  @!P0 BRA `(.L_x_9552) ;  /* 0xfffffffc00f08947 */ /* 0x002fea000383ffff */
[----:B------:R-:W-:Y:S05]  /*13630*/  BRA `(.L_x_9622) ;  /* 0xffffffe000ac7947 */ /* 0x000fea000383ffff */
.L_x_9553:
[----:B-1----:R1:W2:Y:S02]  /*13640*/  SYNCS.PHASECHK.TRANS64.TRYWAIT P0, [R7+URZ], R2 ;  /* 0x00000002070075a7 */ /* 0x0022a4000800017f */
[----:B--2---:R-:W-:Y:S05]  /*13650*/  @!P0 NANOSLEEP.SYNCS 0x989680 ;  /* 0x009896800000895d */ /* 0x004fea0003900000 */
[----:B------:R-:W2:Y:S02]  /*13660*/  @!P0 SYNCS.PHASECHK.TRANS64 P0, [R7+URZ], R2 ;  /* 0x00000002070085a7 */ /* 0x000ea4000800007f */
[----:B--2---:R-:W-:Y:S05]  /*13670*/  @!P0 BRA `(.L_x_9553) ;  /* 0xfffffffc00f08947 */ /* 0x004fea000383ffff */
[----:B------:R-:W-:Y:S05]  /*13680*/  BRA `(.L_x_9623) ;  /* 0xffffffe000a07947 */ /* 0x000fea000383ffff */
.L_x_9555:
[----:B--2---:R2:W3:Y:S02]  /*13690*/  SYNCS.PHASECHK.TRANS64.TRYWAIT P0, [R4+URZ], R5 ;  /* 0x00000005040075a7 */ /* 0x0044e4000800017f */
[----:B---3--:R-:W-:Y:S05]  /*136a0*/  @!P0 NANOSLEEP.SYNCS 0x989680 ;  /* 0x009896800000895d */ /* 0x008fea0003900000 */
[----:B------:R-:W3:Y:S02]  /*136b0*/  @!P0 SYNCS.PHASECHK.TRANS64 P0, [R4+URZ], R5 ;  /* 0x00000005040085a7 */ /* 0x000ee4000800007f */
[----:B---3--:R-:W-:Y:S05]  /*136c0*/  @!P0 BRA `(.L_x_9555) ;  /* 0xfffffffc00f08947 */ /* 0x008fea000383ffff */
[----:B------:R-:W-:Y:S05]  /*136d0*/  BRA `(.L_x_9624) ;  /* 0xffffffe000a47947 */ /* 0x000fea000383ffff */
.L_x_9625:
        /* <DEDUP_REMOVED lines=10> */
.L_x_15190:


//--------------------- .text._ZN7cutlass13device_kernelIN5flash11enable_sm90INS1_16FlashAttnFwdSm90INS1_25CollectiveMainloopFwdSm90ILi2EN4cute5tupleIJNS5_1CILi1EEES8_S8_EEENS6_IJNS7_ILi128EEENS7_ILi96EEENS7_ILi64EEEEEELi256ENS_10bfloat16_tEfNS_4arch4Sm90ELb0ELb0ELb1ELb1ELb0ELb1ELb0ELb1ELb0ELb1ELb1ELb0EEENS1_21CollectiveEpilogueFwdINS6_IJSA_NS7_ILi256EEESB_EEES9_SE_SG_Li256ELb1ELb1ELb1ELb0EEENS1_36VarlenDynamicPersistentTileSchedulerILi128ELi96ELi256ELi128ELb1ELb1ELb1ELb0ELb1ELb1EEEEEEEEEvNT_6ParamsE --------------------------
	.section	.text._ZN7cutlass13device_kernelIN5flash11enable_sm90INS1_16FlashAttnFwdSm90INS1_25CollectiveMainloopFwdSm90ILi2EN4cute5tupleIJNS5_1CILi1EEES8_S8_EEENS6_IJNS7_ILi128EEENS7_ILi96EEENS7_ILi64EEEEEELi256ENS_10bfloat16_tEfNS_4arch4Sm90ELb0ELb0ELb1ELb1ELb0ELb1ELb0ELb1ELb0ELb1ELb1ELb0EEENS1_21CollectiveEpilogueFwdINS6_IJSA_NS7_ILi256EEESB_EEES9_SE_SG_Li256ELb1ELb1ELb1ELb0EEENS1_36VarlenDynamicPersistentTileSchedulerILi128ELi96ELi256ELi128ELb1ELb1ELb1ELb0ELb1ELb1EEEEEEEEEvNT_6ParamsE,"ax",@progbits
	.align	128
.text._ZN7cutlass13device_kernelIN5flash11enable_sm90INS1_16FlashAttnFwdSm90INS1_25CollectiveMainloopFwdSm90ILi2EN4cute5tupleIJNS5_1CILi1EEES8_S8_EEENS6_IJNS7_ILi128EEENS7_ILi96EEENS7_ILi64EEEEEELi256ENS_10bfloat16_tEfNS_4arch4Sm90ELb0ELb0ELb1ELb1ELb0ELb1ELb0ELb1ELb0ELb1ELb1ELb0EEENS1_21CollectiveEpilogueFwdINS6_IJSA_NS7_ILi256EEESB_EEES9_SE_SG_Li256ELb1ELb1ELb1ELb0EEENS1_36VarlenDynamicPersistentTileSchedulerILi128ELi96ELi256ELi128ELb1ELb1ELb1ELb0ELb1ELb1EEEEEEEEEvNT_6ParamsE:
        .type           _ZN7cutlass13device_kernelIN5flash11enable_sm90INS1_16FlashAttnFwdSm90INS1_25CollectiveMainloopFwdSm90ILi2EN4cute5tupleIJNS5_1CILi1EEES8_S8_EEENS6_IJNS7_ILi128EEENS7_ILi96EEENS7_ILi64EEEEEELi256ENS_10bfloat16_tEfNS_4arch4Sm90ELb0ELb0ELb1ELb1ELb0ELb1ELb0ELb1ELb0ELb1ELb1ELb0EEENS1_21CollectiveEpilogueFwdINS6_IJSA_NS7_ILi256EEESB_EEES9_SE_SG_Li256ELb1ELb1ELb1ELb0EEENS1_36VarlenDynamicPersistentTileSchedulerILi128ELi96ELi256ELi128ELb1ELb1ELb1ELb0ELb1ELb1EEEEEEEEEvNT_6ParamsE,@function
        .size           _ZN7cutlass13device_kernelIN5flash11enable_sm90INS1_16FlashAttnFwdSm90INS1_25CollectiveMainloopFwdSm90ILi2EN4cute5tupleIJNS5_1CILi1EEES8_S8_EEENS6_IJNS7_ILi128EEENS7_ILi96EEENS7_ILi64EEEEEELi256ENS_10bfloat16_tEfNS_4arch4Sm90ELb0ELb0ELb1ELb1ELb0ELb1ELb0ELb1ELb0ELb1ELb1ELb0EEENS1_21CollectiveEpilogueFwdINS6_IJSA_NS7_ILi256EEESB_EEES9_SE_SG_Li256ELb1ELb1ELb1ELb0EEENS1_36VarlenDynamicPersistentTileSchedulerILi128ELi96ELi256ELi128ELb1ELb1ELb1ELb0ELb1ELb1EEEEEEEEEvNT_6ParamsE,(.L_x_15191 - _ZN7cutlass13device_kernelIN5flash11enable_sm90INS1_16FlashAttnFwdSm90INS1_25CollectiveMainloopFwdSm90ILi2EN4cute5tupleIJNS5_1CILi1EEES8_S8_EEENS6_IJNS7_ILi128EEENS7_ILi96EEENS7_ILi64EEEEEELi256ENS_10bfloat16_tEfNS_4arch4Sm90ELb0ELb0ELb1ELb1ELb0ELb1ELb0ELb1ELb0ELb1ELb1ELb0EEENS1_21CollectiveEpilogueFwdINS6_IJSA_NS7_ILi256EEESB_EEES9_SE_SG_Li256ELb1ELb1ELb1ELb0EEENS1_36VarlenDynamicPersistentTileSchedulerILi128ELi96ELi256ELi128ELb1ELb1ELb1ELb0ELb1ELb1EEEEEEEEEvNT_6ParamsE)
        .other          _ZN7cutlass13device_kernelIN5flash11enable_sm90INS1_16FlashAttnFwdSm90INS1_25CollectiveMainloopFwdSm90ILi2EN4cute5tupleIJNS5_1CILi1EEES8_S8_EEENS6_IJNS7_ILi128EEENS7_ILi96EEENS7_ILi64EEEEEELi256ENS_10bfloat16_tEfNS_4arch4Sm90ELb0ELb0ELb1ELb1ELb0ELb1ELb0ELb1ELb0ELb1ELb1ELb0EEENS1_21CollectiveEpilogueFwdINS6_IJSA_NS7_ILi256EEESB_EEES9_SE_SG_Li256ELb1ELb1ELb1ELb0EEENS1_36VarlenDynamicPersistentTileSchedulerILi128ELi96ELi256ELi128ELb1ELb1ELb1ELb0ELb1ELb1EEEEEEEEEvNT_6ParamsE,@"STO_CUDA_ENTRY STV_DEFAULT"
_ZN7cutlass13device_kernelIN5flash11enable_sm90INS1_16FlashAttnFwdSm90INS1_25CollectiveMainloopFwdSm90ILi2EN4cute5tupleIJNS5_1CILi1EEES8_S8_EEENS6_IJNS7_ILi128EEENS7_ILi96EEENS7_ILi64EEEEEELi256ENS_10bfloat16_tEfNS_4arch4Sm90ELb0ELb0ELb1ELb1ELb0ELb1ELb0ELb1ELb0ELb1ELb1ELb0EEENS1_21CollectiveEpilogueFwdINS6_IJSA_NS7_ILi256EEESB_EEES9_SE_SG_Li256ELb1ELb1ELb1ELb0EEENS1_36VarlenDynamicPersistentTileSchedulerILi128ELi96ELi256ELi128ELb1ELb1ELb1ELb0ELb1ELb1EEEEEEEEEvNT_6ParamsE:
        /* <DEDUP_REMOVED lines=24> */
.L_x_9627:
[----:B------:R-:W-:Y:S05]  /*0180*/  BSYNC B0 ;  /* 0x0000000000007941 */ /* 0x000fea0003800000 */
.L_x_9626:
        /* <DEDUP_REMOVED lines=41> */
.L_x_9628:
        /* <DEDUP_REMOVED lines=22> */
.L_x_9629:
        /* <DEDUP_REMOVED lines=18> */
.L_x_9630:
        /* <DEDUP_REMOVED lines=22> */
.L_x_9631:
        /* <DEDUP_REMOVED lines=22> */
.L_x_9632:
        /* <DEDUP_REMOVED lines=8> */
.L_x_9635:
        /* <DEDUP_REMOVED lines=11> */
[----:B------:R-:W-:Y:S04]  /*0a90*/  BAR.SYNC.DEFER_BLOCKING 0x5, 0x180 ;  /* 0x0146000000007b1d */ /* 0x000fe80000010000 */
[----:B------:R-:W-:-:S02]  /*0aa0*/  IMAD.U32 R19, RZ, RZ, UR4 ;  /* 0x00000004ff137e24 */ /* 0x000fc4000f8e00ff */
[----:B------:R-:W-:-:S03]  /*0ab0*/  ULDC UR4, c[0x0][0xc3c] ;  /* 0x00030f0000047ab9 */ /* 0x000fc60000000800 */
[----:B------:R-:W0:Y:S01]  /*0ac0*/  LDS.128 R152, [R19+0x228d0] ;  /* 0x0228d00013987984 */ /* 0x000e220000000c00 */
[----:B------:R-:W-:Y:S06]  /*0ad0*/  BAR.ARV 0x4, 0x180 ;  /* 0x0106000000007b1d */ /* 0x000fec0000002000 */
[----:B0-----:R-:W-:-:S13]  /*0ae0*/  ISETP.GE.AND P0, PT, R155, UR4, PT ;  /* 0x000000049b007c0c */ /* 0x001fda000bf06270 */
[----:B------:R-:W-:Y:S05]  /*0af0*/  @P0 BRA `(.L_x_9636) ;  /* 0x0000019c00180947 */ /* 0x000fea0003800000 */
[----:B------:R-:W-:Y:S01]  /*0b00*/  VIADD R6, R6, 0xffffff80 ;  /* 0xffffff8006067836 */ /* 0x000fe20000000000 */
[----:B------:R-:W-:Y:S01]  /*0b10*/  CS2R R200, SRZ ;  /* 0x0000000000c87805 */ /* 0x000fe2000001ff00 */
[----:B------:R-:W-:Y:S01]  /*0b20*/  IMAD.MOV.U32 R217, RZ, RZ, RZ ;  /* 0x000000ffffd97224 */ /* 0x000fe200078e00ff */
[----:B------:R-:W-:Y:S01]  /*0b30*/  ULOP3.LUT UR44, UR36, 0x1, URZ, 0xfc, !UPT ;  /* 0x00000001242c7892 */ /* 0x000fe2000f8efc3f */
[----:B------:R-:W-:Y:S01]  /*0b40*/  IMAD.MOV.U32 R204, RZ, RZ, RZ ;  /* 0x000000ffffcc7224 */ /* 0x000fe200078e00ff */
[----:B------:R-:W-:-:S04]  /*0b50*/  SHF.R.S32.HI R3, RZ, 0x1f, R6 ;  /* 0x0000001fff037819 */ /* 0x000fc80000011406 */
[CC--:B------:R-:W-:Y:S02]  /*0b60*/  LEA.HI R0, R3.reuse, R6.reuse, RZ, 0x7 ;  /* 0x0000000603007211 */ /* 0x0c0fe400078f38ff */
[CC--:B------:R-:W-:Y:S02]  /*0b70*/  LEA.HI R2, R3.reuse, R6.reuse, RZ, 0x4 ;  /* 0x0000000603027211 */ /* 0x0c0fe400078f20ff */
[----:B------:R-:W-:Y:S02]  /*0b80*/  LOP3.LUT R5, R0, 0xffffff80, RZ, 0xc0, !PT ;  /* 0xffffff8000057812 */ /* 0x000fe400078ec0ff */
[----:B------:R-:W-:Y:S02]  /*0b90*/  SHF.R.S32.HI R7, RZ, 0x4, R2 ;  /* 0x00000004ff077819 */ /* 0x000fe40000011402 */
[----:B------:R-:W-:Y:S01]  /*0ba0*/  LEA.HI R206, R3, R6, RZ, 0x5 ;  /* 0x0000000603ce7211 */ /* 0x000fe200078f28ff */
[----:B------:R-:W-:Y:S01]  /*0bb0*/  IMAD.IADD R13, R6, 0x1, -R5 ;  /* 0x00000001060d7824 */ /* 0x000fe200078e0a05 */
[----:B------:R-:W-:-:S02]  /*0bc0*/  SHF.R.S32.HI R5, RZ, 0x7, R0 ;  /* 0x00000007ff057819 */ /* 0x000fc40000011400 */
[----:B------:R-:W-:Y:S02]  /*0bd0*/  LEA.HI R4, R2, R7, RZ, 0x1 ;  /* 0x0000000702047211 */ /* 0x000fe400078f08ff */
[----:B------:R-:W-:Y:S01]  /*0be0*/  SHF.R.S32.HI R8, RZ, 0x1f, R13 ;  /* 0x0000001fff087819 */ /* 0x000fe2000001140d */
[----:B------:R-:W-:Y:S01]  /*0bf0*/  STL [R1+0x54], R13 ;  /* 0x0000540d01007387 */ /* 0x000fe20000100800 */
[----:B------:R-:W-:Y:S02]  /*0c00*/  LEA.HI R0, R0, R5, RZ, 0x1 ;  /* 0x0000000500007211 */ /* 0x000fe400078f08ff */
[----:B------:R-:W-:Y:S02]  /*0c10*/  LEA.HI R9, R8, R13, RZ, 0x2 ;  /* 0x0000000d08097211 */ /* 0x000fe400078f10ff */
[----:B------:R-:W-:Y:S02]  /*0c20*/  LOP3.LUT R0, R0, 0x3fffffe, RZ, 0xc0, !PT ;  /* 0x03fffffe00007812 */ /* 0x000fe400078ec0ff */
[----:B------:R-:W-:-:S02]  /*0c30*/  SHF.R.S32.HI R10, RZ, 0x2, R9 ;  /* 0x00000002ff0a7819 */ /* 0x000fc40000011409 */
[----:B------:R-:W-:Y:S01]  /*0c40*/  SHF.R.S32.HI R11, RZ, 0x1f, R9 ;  /* 0x0000001fff0b7819 */ /* 0x000fe20000011409 */
[----:B------:R-:W-:Y:S01]  /*0c50*/  IMAD.IADD R0, R5, 0x1, -R0 ;  /* 0x0000000105007824 */ /* 0x000fe200078e0a00 */
[----:B------:R-:W-:Y:S02]  /*0c60*/  LOP3.LUT R4, R4, 0x1ffffffe, RZ, 0xc0, !PT ;  /* 0x1ffffffe04047812 */ /* 0x000fe400078ec0ff */
[CC--:B------:R-:W-:Y:S02]  /*0c70*/  LEA.HI R18, R3.reuse, R6.reuse, RZ, 0x2 ;  /* 0x0000000603127211 */ /* 0x0c0fe400078f10ff */
[----:B------:R-:W-:Y:S01]  /*0c80*/  LEA.HI R3, R3, R6, RZ, 0x3 ;  /* 0x0000000603037211 */ /* 0x000fe200078f18ff */
[----:B------:R-:W-:Y:S01]  /*0c90*/  IMAD.IADD R4, R7, 0x1, -R4 ;  /* 0x0000000107047824 */ /* 0x000fe200078e0a04 */
[----:B------:R-:W-:Y:S02]  /*0ca0*/  LEA.HI R11, R11, R10, RZ, 0x3 ;  /* 0x0000000a0b0b7211 */ /* 0x000fe400078f18ff */
[----:B------:R-:W-:Y:S01]  /*0cb0*/  LOP3.LUT R5, R2, 0x3fffff0, RZ, 0xc0, !PT ;  /* 0x03fffff002057812 */ /* 0x000fe200078ec0ff */
[----:B------:R-:W-:Y:S01]  /*0cc0*/  IMAD.MOV.U32 R2, RZ, RZ, RZ ;  /* 0x000000ffff027224 */ /* 0x000fe200078e00ff */
[----:B------:R-:W-:-:S02]  /*0cd0*/  LOP3.LUT R7, R3, 0xfffffff8, RZ, 0xc0, !PT ;  /* 0xfffffff803077812 */ /* 0x000fc400078ec0ff */
[----:B------:R-:W-:Y:S01]  /*0ce0*/  LOP3.LUT R11, R11, 0xfffffff8, RZ, 0xc0, !PT ;  /* 0xfffffff80b0b7812 */ /* 0x000fe200078ec0ff */
[----:B------:R-:W-:Y:S01]  /*0cf0*/  IMAD.IADD R5, R6, 0x1, -R5 ;  /* 0x0000000106057824 */ /* 0x000fe200078e0a05 */
[----:B------:R-:W-:Y:S01]  /*0d00*/  LEA.HI R8, R8, R13, RZ, 0x5 ;  /* 0x0000000d08087211 */ /* 0x000fe200078f28ff */
[----:B------:R-:W-:Y:S01]  /*0d10*/  IMAD.IADD R7, R6, 0x1, -R7 ;  /* 0x0000000106077824 */ /* 0x000fe200078e0a07 */
[----:B------:R-:W-:Y:S01]  /*0d20*/  LOP3.LUT R3, R18, 0xfffffffc, RZ, 0xc0, !PT ;  /* 0xfffffffc12037812 */ /* 0x000fe200078ec0ff */
[----:B------:R-:W-:Y:S01]  /*0d30*/  IMAD.IADD R11, R10, 0x1, -R11 ;  /* 0x000000010a0b7824 */ /* 0x000fe200078e0a0b */
[----:B------:R-:W-:Y:S01]  /*0d40*/  SHF.R.S32.HI R206, RZ, 0x5, R206 ;  /* 0x00000005ffce7819 */ /* 0x000fe200000114ce */
[----:B------:R-:W-:Y:S01]  /*0d50*/  IMAD.SHL.U32 R203, R7, 0x8, RZ ;  /* 0x0000000807cb7824 */ /* 0x000fe200078e00ff */
[----:B------:R-:W-:Y:S01]  /*0d60*/  SHF.R.S32.HI R18, RZ, 0x2, R18 ;  /* 0x00000002ff127819 */ /* 0x000fe20000011412 */
[----:B------:R-:W-:Y:S01]  /*0d70*/  IMAD.IADD R3, R6, 0x1, -R3 ;  /* 0x0000000106037824 */ /* 0x000fe200078e0a03 */
[----:B------:R-:W-:Y:S01]  /*0d80*/  SHF.R.S32.HI R8, RZ, 0x5, R8 ;  /* 0x00000005ff087819 */ /* 0x000fe20000011408 */
[----:B------:R-:W-:Y:S01]  /*0d90*/  IMAD R5, R206, 0x10, R5 ;  /* 0x00000010ce057824 */ /* 0x000fe200078e0205 */
[----:B------:R-:W-:Y:S01]  /*0da0*/  LOP3.LUT R9, R9, 0x7ffffffc, RZ, 0xc0, !PT ;  /* 0x7ffffffc09097812 */ /* 0x000fe200078ec0ff */
[----:B------:R-:W-:Y:S01]  /*0db0*/  VIADD R216, R18, 0x40 ;  /* 0x0000004012d87836 */ /* 0x000fe20000000000 */
[----:B------:R-:W-:Y:S01]  /*0dc0*/  SHF.R.S32.HI R220, RZ, 0x1f, R18 ;  /* 0x0000001fffdc7819 */ /* 0x000fe20000011412 */
[----:B------:R-:W-:-:S02]  /*0dd0*/  IMAD R11, R8, 0x10, R11 ;  /* 0x00000010080b7824 */ /* 0x000fc400078e020b */
[----:B------:R-:W-:Y:S01]  /*0de0*/  IMAD R6, R5, 0x8, R4 ;  /* 0x0000000805067824 */ /* 0x000fe200078e0204 */
[----:B------:R-:W-:Y:S01]  /*0df0*/  SHF.R.S32.HI R5, RZ, 0x1f, R216 ;  /* 0x0000001fff057819 */ /* 0x000fe200000114d8 */
[----:B------:R-:W-:Y:S01]  /*0e00*/  IMAD R12, R0, 0x40, R11 ;  /* 0x00000040000c7824 */ /* 0x000fe200078e020b */
[----:B------:R-:W-:Y:S01]  /*0e10*/  LEA.HI R0, R3, R3, RZ, 0x1 ;  /* 0x0000000303007211 */ /* 0x000fe200078f08ff */
[----:B------:R-:W-:Y:S01]  /*0e20*/  IMAD.SHL.U32 R205, R216, 0x40, RZ ;  /* 0x00000040d8cd7824 */ /* 0x000fe200078e00ff */
[----:B------:R-:W-:Y:S01]  /*0e30*/  LEA.HI R5, R5, R216, RZ, 0x3 ;  /* 0x000000d805057211 */ /* 0x000fe200078f18ff */
[C---:B------:R-:W-:Y:S01]  /*0e40*/  IMAD.SHL.U32 R16, R3.reuse, 0x8, RZ ;  /* 0x0000000803107824 */ /* 0x040fe200078e00ff */
[----:B------:R-:W-:Y:S01]  /*0e50*/  LOP3.LUT R0, R0, 0x1ffffffe, RZ, 0xc0, !PT ;  /* 0x1ffffffe00007812 */ /* 0x000fe200078ec0ff */
[----:B------:R-:W-:Y:S01]  /*0e60*/  IMAD.SHL.U32 R22, R3, 0x4, RZ ;  /* 0x0000000403167824 */ /* 0x000fe200078e00ff */
[----:B------:R-:W-:Y:S01]  /*0e70*/  LOP3.LUT R205, R205, 0x1c0, RZ, 0xc0, !PT ;  /* 0x000001c0cdcd7812 */ /* 0x000fe200078ec0ff */
[----:B------:R-:W-:Y:S01]  /*0e80*/  IMAD.SHL.U32 R5, R5, 0x40, RZ ;  /* 0x0000004005057824 */ /* 0x000fe200078e00ff */
[----:B------:R-:W-:Y:S01]  /*0e90*/  STL [R1+0x68], R12 ;  /* 0x0000680c01007387 */ /* 0x000fe20000100800 */
[----:B------:R-:W-:Y:S01]  /*0ea0*/  IMAD.IADD R0, R3, 0x1, -R0 ;  /* 0x0000000103007824 */ /* 0x000fe200078e0a00 */
[----:B------:R-:W-:Y:S01]  /*0eb0*/  SHF.R.S32.HI R3, RZ, 0x1f, R203 ;  /* 0x0000001fff037819 */ /* 0x000fe200000114cb */
[----:B------:R-:W-:Y:S01]  /*0ec0*/  VIADD R210, R203, 0x40 ;  /* 0x00000040cbd27836 */ /* 0x000fe20000000000 */
[----:B------:R-:W-:Y:S01]  /*0ed0*/  SHF.R.U32.HI R4, RZ, 0x3, R205 ;  /* 0x00000003ff047819 */ /* 0x000fe200000116cd */
[----:B------:R-:W-:Y:S01]  /*0ee0*/  IMAD R0, R0, 0x8, R12 ;  /* 0x0000000800007824 */ /* 0x000fe200078e020c */
[----:B------:R-:W-:Y:S01]  /*0ef0*/  LOP3.LUT R3, R205, 0x38, R16, 0xf8, !PT ;  /* 0x00000038cd037812 */ /* 0x000fe200078ef810 */
[----:B------:R-:W-:Y:S01]  /*0f00*/  IMAD.IADD R9, R13, 0x1, -R9 ;  /* 0x000000010d097824 */ /* 0x000fe200078e0a09 */
[----:B------:R-:W-:Y:S01]  /*0f10*/  LOP3.LUT R208, R5, 0xfffffe00, RZ, 0xc0, !PT ;  /* 0xfffffe0005d07812 */ /* 0x000fe200078ec0ff */
[----:B------:R-:W-:Y:S01]  /*0f20*/  VIADD R209, R203, 0x80 ;  /* 0x00000080cbd17836 */ /* 0x000fe20000000000 */
[----:B------:R-:W-:Y:S01]  /*0f30*/  SHF.R.S32.HI R5, RZ, 0x1f, R210 ;  /* 0x0000001fff057819 */ /* 0x000fe200000114d2 */
[----:B------:R-:W-:Y:S01]  /*0f40*/  IMAD.SHL.U32 R5, R6, 0x8, RZ ;  /* 0x0000000806057824 */ /* 0x000fe200078e00ff */
[----:B------:R-:W-:Y:S01]  /*0f50*/  LOP3.LUT R4, R208, R3, R4, 0xf6, !PT ;  /* 0x00000003d0047212 */ /* 0x000fe200078ef604 */
[----:B------:R-:W-:Y:S01]  /*0f60*/  IMAD.SHL.U32 R224, R9, 0x2, RZ ;  /* 0x0000000209e07824 */ /* 0x000fe200078e00ff */
[----:B------:R-:W-:Y:S01]  /*0f70*/  SHF.R.S32.HI R7, RZ, 0x1f, R209 ;  /* 0x0000001fff077819 */ /* 0x000fe200000114d1 */
[----:B------:R-:W-:Y:S01]  /*0f80*/  VIADD R202, R22, 0x10 ;  /* 0x0000001016ca7836 */ /* 0x000fe20000000000 */
[----:B------:R0:W-:Y:S01]  /*0f90*/  STL [R1+0x70], R5 ;  /* 0x0000700501007387 */ /* 0x0001e20000100800 */
[----:B------:R-:W-:-:S02]  /*0fa0*/  IMAD R3, R4, 0x2, R19 ;  /* 0x0000000204037824 */ /* 0x000fc400078e0213 */
[C---:B------:R-:W-:Y:S02]  /*0fb0*/  VIADD R27, R224.reuse, 0x18 ;  /* 0x00000018e01b7836 */ /* 0x040fe40000000000 */
[C---:B------:R-:W-:Y:S01]  /*0fc0*/  VIADD R24, R224.reuse, 0x30 ;  /* 0x00000030e0187836 */ /* 0x040fe20000000000 */
[----:B------:R1:W-:Y:S01]  /*0fd0*/  STL [R1+0x64], R3 ;  /* 0x0000640301007387 */ /* 0x0003e20000100800 */
[C---:B------:R-:W-:Y:S01]  /*0fe0*/  VIADD R15, R224.reuse, 0x48 ;  /* 0x00000048e00f7836 */ /* 0x040fe20000000000 */
[----:B------:R-:W-:Y:S01]  /*0ff0*/  SHF.R.S32.HI R4, RZ, 0x1f, R27 ;  /* 0x0000001fff047819 */ /* 0x000fe2000001141b */
[C---:B------:R-:W-:Y:S01]  /*1000*/  VIADD R11, R224.reuse, 0x60 ;  /* 0x00000060e00b7836 */ /* 0x040fe20000000000 */
[----:B------:R2:W-:Y:S01]  /*1010*/  STL [R1+0x6c], R0 ;  /* 0x00006c0001007387 */ /* 0x0005e20000100800 */
[C---:B------:R-:W-:Y:S01]  /*1020*/  VIADD R8, R224.reuse, 0x78 ;  /* 0x00000078e0087836 */ /* 0x040fe20000000000 */
[----:B------:R-:W-:Y:S01]  /*1030*/  SHF.R.S32.HI R4, RZ, 0x1f, R24 ;  /* 0x0000001fff047819 */ /* 0x000fe20000011418 */
[C---:B0-----:R-:W-:Y:S01]  /*1040*/  VIADD R5, R224.reuse, 0x90 ;  /* 0x00000090e0057836 */ /* 0x041fe20000000000 */
[----:B------:R-:W-:Y:S01]  /*1050*/  SHF.R.S32.HI R4, RZ, 0x1f, R15 ;  /* 0x0000001fff047819 */ /* 0x000fe2000001140f */
[C---:B------:R-:W-:Y:S01]  /*1060*/  VIADD R237, R224.reuse, 0xa0 ;  /* 0x000000a0e0ed7836 */ /* 0x040fe20000000000 */
[----:B------:R-:W-:Y:S01]  /*1070*/  SHF.R.S32.HI R4, RZ, 0x1f, R11 ;  /* 0x0000001fff047819 */ /* 0x000fe2000001140b */
[C---:B-1----:R-:W-:Y:S01]  /*1080*/  VIADD R3, R224.reuse, 0x98 ;  /* 0x00000098e0037836 */ /* 0x042fe20000000000 */
        /* <DEDUP_REMOVED lines=48> */
[----:B------:R-:W-:Y:S02]  /*1390*/  SHF.R.S32.HI R4, RZ, 0x1f, R226 ;  /* 0x0000001fff047819 */ /* 0x000fe400000114e2 */
[----:B--2---:R-:W-:-:S07]  /*13a0*/  SHF.R.S32.HI R3, RZ, 0x1f, R225 ;  /* 0x0000001fff037819 */ /* 0x004fce00000114e1 */
.L_x_9782:
[----:B0--3--:R-:W0:Y:S02]  /*13b0*/  LDC.64 R4, c[0x0][0xc88] ;  /* 0x00032200ff047b82 */ /* 0x009e240000000a00 */
[----:B0-----:R-:W-:-:S05]  /*13c0*/  IMAD.WIDE R4, R155, 0x4, R4 ;  /* 0x000000049b047825 */ /* 0x001fca00078e0204 */
[----:B------:R-:W2:Y:S01]  /*13d0*/  LDG.E R213, desc[UR40][R4.64] ;  /* 0x0000002804d57981 */ /* 0x000ea2000c1e1900 */
[----:B------:R-:W-:Y:S05]  /*13e0*/  YIELD ;  /* 0x0000000000007946 */ /* 0x000fea0003800000 */
[----:B------:R-:W-:Y:S01]  /*13f0*/  ULDC.64 UR4, c[0x0][0xa28] ;  /* 0x00028a0000047ab9 */ /* 0x000fe20000000a00 */
[----:B------:R-:W-:Y:S01]  /*1400*/  ULDC.64 UR8, c[0x0][0xa18] ;  /* 0x0002860000087ab9 */ /* 0x000fe20000000a00 */
[----:B------:R-:W-:Y:S01]  /*1410*/  ISETP.NE.U32.AND P1, PT, RZ, UR4, PT ;  /* 0x00000004ff007c0c */ /* 0x000fe2000bf25070 */
[----:B------:R-:W-:Y:S01]  /*1420*/  ULDC.64 UR6, c[0x0][0xa08] ;  /* 0x0002820000067ab9 */ /* 0x000fe20000000a00 */
[----:B----4-:R-:W-:Y:S01]  /*1430*/  IMAD.MOV.U32 R11, RZ, RZ, RZ ;  /* 0x000000ffff0b7224 */ /* 0x010fe200078e00ff */
[----:B------:R-:W-:Y:S01]  /*1440*/  ISETP.NE.U32.AND P0, PT, RZ, UR6, PT ;  /* 0x00000006ff007c0c */ /* 0x000fe2000bf05070 */
[----:B------:R-:W-:Y:S01]  /*1450*/  IMAD.MOV.U32 R31, RZ, RZ, RZ ;  /* 0x000000ffff1f7224 */ /* 0x000fe200078e00ff */
[----:B------:R-:W-:-:S02]  /*1460*/  ISETP.NE.AND.EX P1, PT, RZ, UR5, PT, P1 ;  /* 0x00000005ff007c0c */ /* 0x000fc4000bf25310 */
[----:B------:R-:W-:Y:S02]  /*1470*/  ISETP.NE.AND.EX P0, PT, RZ, UR7, PT, P0 ;  /* 0x00000007ff007c0c */ /* 0x000fe4000bf05300 */
[----:B--2---:R-:W-:Y:S01]  /*1480*/  SHF.R.S32.HI R0, RZ, 0x1f, R213 ;  /* 0x0000001fff007819 */ /* 0x004fe200000114d5 */
[----:B------:R-:W-:-:S08]  /*1490*/  IMAD.SHL.U32 R214, R213, 0x4, RZ ;  /* 0x00000004d5d67824 */ /* 0x000fd000078e00ff */
[C---:B------:R-:W-:Y:S02]  /*14a0*/  @P1 LEA R6, P2, R213.reuse, UR4, 0x2 ;  /* 0x00000004d5061c11 */ /* 0x040fe4000f8410ff */
[C-C-:B------:R-:W-:Y:S01]  /*14b0*/  SHF.L.U64.HI R215, R213.reuse, 0x2, R0.reuse ;  /* 0x00000002d5d77819 */ /* 0x140fe20000010200 */
[----:B------:R0:W-:Y:S01]  /*14c0*/  STL [R1+0x4c], R0 ;  /* 0x00004c0001007387 */ /* 0x0001e20000100800 */
[----:B------:R-:W-:Y:S02]  /*14d0*/  @P1 LEA.HI.X R7, R213, UR5, R0, 0x2, P2 ;  /* 0x00000005d5071c11 */ /* 0x000fe400090f1400 */
[----:B------:R-:W-:Y:S01]  /*14e0*/  ISETP.NE.U32.AND P2, PT, RZ, UR8, PT ;  /* 0x00000008ff007c0c */ /* 0x000fe2000bf45070 */
[----:B------:R-:W-:Y:S01]  /*14f0*/  ULDC UR4, c[0x0][0x288] ;  /* 0x0000a20000047ab9 */ /* 0x000fe20000000800 */
[----:B------:R-:W-:Y:S01]  /*1500*/  IADD3 R8, P3, R214, UR6, RZ ;  /* 0x00000006d6087c10 */ /* 0x000fe2000ff7e0ff */
[----:B------:R0:W5:Y:S01]  /*1510*/  @P1 LDG.E R11, desc[UR40][R6.64] ;  /* 0x00000028060b1981 */ /* 0x000162000c1e1900 */
[----:B------:R-:W-:Y:S01]  /*1520*/  ISETP.NE.AND.EX P2, PT, RZ, UR9, PT, P2 ;  /* 0x00000009ff007c0c */ /* 0x000fe2000bf45320 */
[----:B------:R-:W-:Y:S01]  /*1530*/  IMAD.U32 R155, RZ, RZ, UR4 ;  /* 0x00000004ff9b7e24 */ /* 0x000fe2000f8e00ff */
[----:B-1----:R-:W-:Y:S01]  /*1540*/  IADD3.X R9, R215, UR7, RZ, P3, !PT ;  /* 0x00000007d7097c10 */ /* 0x002fe20009ffe4ff */
[----:B------:R-:W-:-:S04]  /*1550*/  ULDC.64 UR4, c[0x0][0x418] ;  /* 0x0001060000047ab9 */ /* 0x000fc80000000a00 */
[----:B------:R0:W5:Y:S06]  /*1560*/  @P0 LDG.E R31, desc[UR40][R8.64] ;  /* 0x00000028081f0981 */ /* 0x00016c000c1e1900 */
[----:B------:R-:W-:-:S04]  /*1570*/  @P2 IADD3 R4, P1, R214, UR8, RZ ;  /* 0x00000008d6042c10 */ /* 0x000fc8000ff3e0ff */
[----:B------:R-:W-:-:S05]  /*1580*/  @P2 IADD3.X R5, R215, UR9, RZ, P1, !PT ;  /* 0x00000009d7052c10 */ /* 0x000fca0008ffe4ff */
[----:B------:R0:W5:Y:S01]  /*1590*/  @P2 LDG.E R155, desc[UR40][R4.64] ;  /* 0x00000028049b2981 */ /* 0x000162000c1e1900 */
[----:B------:R-:W-:-:S03]  /*15a0*/  UISETP.NE.U32.AND UP0, UPT, UR4, URZ, UPT ;  /* 0x0000003f0400728c */ /* 0x000fc6000bf05070 */
[----:B------:R-:W-:Y:S01]  /*15b0*/  ULDC UR4, c[0x0][0x424] ;  /* 0x0001090000047ab9 */ /* 0x000fe20000000800 */
[----:B------:R-:W-:-:S03]  /*15c0*/  UISETP.NE.AND.EX UP0, UPT, UR5, URZ, UPT, UP0 ;  /* 0x0000003f0500728c */ /* 0x000fc6000bf05300 */
[----:B------:R-:W-:Y:S01]  /*15d0*/  ULDC UR5, c[0x0][0x2f0] ;  /* 0x0000bc0000057ab9 */ /* 0x000fe20000000800 */
[----:B------:R-:W-:-:S04]  /*15e0*/  USEL UR4, UR4, 0x1, UP0 ;  /* 0x0000000104047887 */ /* 0x000fc80008000000 */
[----:B------:R-:W-:-:S03]  /*15f0*/  UIMAD UR4, UR4, UR5, URZ ;  /* 0x00000005040472a4 */ /* 0x000fc6000f8e023f */
[----:B------:R-:W-:Y:S02]  /*1600*/  ULDC UR5, c[0x0][0x348] ;  /* 0x0000d20000057ab9 */ /* 0x000fe40000000800 */
[----:B------:R-:W-:Y:S02]  /*1610*/  IMAD.U32 R24, RZ, RZ, UR5 ;  /* 0x00000005ff187e24 */ /* 0x000fe4000f8e00ff */
[----:B------:R-:W-:Y:S01]  /*1620*/  IMAD.U32 R30, RZ, RZ, UR4 ;  /* 0x00000004ff1e7e24 */ /* 0x000fe2000f8e00ff */
[----:B0-----:R-:W-:Y:S06]  /*1630*/  @P2 BRA `(.L_x_9637) ;  /* 0x0000000000242947 */ /* 0x001fec0003800000 */
        /* <DEDUP_REMOVED lines=9> */
.L_x_9637:
[----:B------:R-:W-:Y:S01]  /*16d0*/  ULDC.64 UR4, c[0x0][0xa20] ;  /* 0x0002880000047ab9 */ /* 0x000fe20000000a00 */
[C---:B------:R-:W-:Y:S01]  /*16e0*/  LOP3.LUT R3, R154.reuse, 0xff000000, RZ, 0xc0, !PT ;  /* 0xff0000009a037812 */ /* 0x040fe200078ec0ff */
[----:B------:R-:W-:Y:S01]  /*16f0*/  IMAD.MOV.U32 R218, RZ, RZ, R153 ;  /* 0x000000ffffda7224 */ /* 0x000fe200078e0099 */
[----:B------:R-:W-:Y:S02]  /*1700*/  ISETP.NE.U32.AND P1, PT, RZ, UR4, PT ;  /* 0x00000004ff007c0c */ /* 0x000fe4000bf25070 */
[C---:B------:R-:W-:Y:S02]  /*1710*/  LOP3.LUT R0, R154.reuse, 0xff0000, RZ, 0xc0, !PT ;  /* 0x00ff00009a007812 */ /* 0x040fe400078ec0ff */
[----:B------:R-:W-:Y:S02]  /*1720*/  ISETP.NE.AND.EX P1, PT, RZ, UR5, PT, P1 ;  /* 0x00000005ff007c0c */ /* 0x000fe4000bf25310 */
[----:B------:R-:W-:Y:S02]  /*1730*/  SHF.R.U32.HI R3, RZ, 0x8, R3 ;  /* 0x00000008ff037819 */ /* 0x000fe40000011603 */
[----:B------:R-:W-:-:S02]  /*1740*/  LOP3.LUT R211, R154, 0xffff, RZ, 0xc0, !PT ;  /* 0x0000ffff9ad37812 */ /* 0x000fc400078ec0ff */
[----:B------:R-:W-:-:S07]  /*1750*/  LEA.HI R212, R0, R3, RZ, 0x10 ;  /* 0x0000000300d47211 */ /* 0x000fce00078f80ff */
[----:B------:R-:W-:Y:S05]  /*1760*/  @!P1 BRA `(.L_x_9638) ;  /* 0x0000000000109947 */ /* 0x000fea0003800000 */
[----:B------:R-:W-:-:S04]  /*1770*/  IADD3 R4, P0, R214, UR4, RZ ;  /* 0x00000004d6047c10 */ /* 0x000fc8000ff1e0ff */
[----:B------:R-:W-:-:S05]  /*1780*/  IADD3.X R5, R215, UR5, RZ, P0, !PT ;  /* 0x00000005d7057c10 */ /* 0x000fca00087fe4ff */
[----:B------:R0:W5:Y:S01]  /*1790*/  LDG.E R30, desc[UR40][R4.64] ;  /* 0x00000028041e7981 */ /* 0x000162000c1e1900 */
[----:B------:R-:W-:Y:S05]  /*17a0*/  BRA `(.L_x_9639) ;  /* 0x0000000000107947 */ /* 0x000fea0003800000 */
.L_x_9638:
[----:B------:R-:W-:Y:S05]  /*17b0*/  @!P0 BRA `(.L_x_9639) ;  /* 0x00000000000c8947 */ /* 0x000fea0003800000 */
[----:B------:R-:W2:Y:S04]  /*17c0*/  LDG.E R3, desc[UR40][R8.64] ;  /* 0x0000002808037981 */ /* 0x000ea8000c1e1900 */
[----:B------:R-:W2:Y:S02]  /*17d0*/  LDG.E R30, desc[UR40][R8.64+0x4] ;  /* 0x00000428081e7981 */ /* 0x000ea4000c1e1900 */
[----:B--2---:R-:W-:-:S07]  /*17e0*/  IMAD.IADD R30, R30, 0x1, -R3 ;  /* 0x000000011e1e7824 */ /* 0x004fce00078e0a03 */
.L_x_9639:
[----:B------:R-:W-:Y:S02]  /*17f0*/  ULDC.64 UR4, c[0x0][0xa10] ;  /* 0x0002840000047ab9 */ /* 0x000fe40000000a00 */
[----:B------:R-:W-:-:S04]  /*1800*/  ISETP.NE.U32.AND P0, PT, RZ, UR4, PT ;  /* 0x00000004ff007c0c */ /* 0x000fc8000bf05070 */
[----:B------:R-:W-:Y:S01]  /*1810*/  ISETP.NE.AND.EX P0, PT, RZ, UR5, PT, P0 ;  /* 0x00000005ff007c0c */ /* 0x000fe2000bf05300 */
[----:B------:R-:W-:-:S12]  /*1820*/  ULDC.64 UR4, c[0x0][0xa30] ;  /* 0x00028c0000047ab9 */ /* 0x000fd80000000a00 */
[----:B0-----:R-:W0:Y:S01]  /*1830*/  @P0 LDC.64 R4, c[0x0][0xa10] ;  /* 0x00028400ff040b82 */ /* 0x001e220000000a00 */
[----:B------:R-:W-:-:S04]  /*1840*/  ISETP.NE.U32.AND P1, PT, RZ, UR4, PT ;  /* 0x00000004ff007c0c */ /* 0x000fc8000bf25070 */
[----:B------:R-:W-:Y:S01]  /*1850*/  ISETP.NE.AND.EX P1, PT, RZ, UR5, PT, P1 ;  /* 0x00000005ff007c0c */ /* 0x000fe2000bf25310 */
[----:B0-----:R-:W-:-:S05]  /*1860*/  @P0 IMAD.WIDE R4, R213, 0x4, R4 ;  /* 0x00000004d5040825 */ /* 0x001fca00078e0204 */
[----:B------:R-:W2:Y:S04]  /*1870*/  @P0 LDG.E R0, desc[UR40][R4.64] ;  /* 0x0000002804000981 */ /* 0x000ea8000c1e1900 */
[----:B------:R-:W2:Y:S03]  /*1880*/  @P0 LDG.E R3, desc[UR40][R4.64+0x4] ;  /* 0x0000042804030981 */ /* 0x000ea6000c1e1900 */
[----:B------:R-:W-:Y:S01]  /*1890*/  @P1 IADD3 R6, P2, R214, UR4, RZ ;  /* 0x00000004d6061c10 */ /* 0x000fe2000ff5e0ff */
[----:B-----5:R-:W-:-:S03]  /*18a0*/  IMAD.MOV.U32 R154, RZ, RZ, R30 ;  /* 0x000000ffff9a7224 */ /* 0x020fc600078e001e */
[----:B------:R-:W-:-:S05]  /*18b0*/  @P1 IADD3.X R7, R215, UR5, RZ, P2, !PT ;  /* 0x00000005d7071c10 */ /* 0x000fca00097fe4ff */
[----:B------:R0:W5:Y:S01]  /*18c0*/  @P1 LDG.E R154, desc[UR40][R6.64] ;  /* 0x00000028069a1981 */ /* 0x000162000c1e1900 */
[----:B------:R-:W-:Y:S01]  /*18d0*/  IMAD.IADD R11, R30, 0x1, -R11 ;  /* 0x000000011e0b7824 */ /* 0x000fe200078e0a0b */
[----:B------:R-:W-:Y:S01]  /*18e0*/  BSSY B0, `(.L_x_9640) ;  /* 0x000002a000007945 */ /* 0x000fe20003800000 */
[----:B------:R-:W-:Y:S02]  /*18f0*/  LOP3.LUT R219, R212, 0xff, RZ, 0xc0, !PT ;  /* 0x000000ffd4db7812 */ /* 0x000fe400078ec0ff */
[----:B------:R-:W-:Y:S01]  /*1900*/  SHF.R.U32.HI R212, RZ, 0x10, R212 ;  /* 0x00000010ffd47819 */ /* 0x000fe200000116d4 */
[----:B--2---:R-:W-:-:S04]  /*1910*/  @P0 IMAD.IADD R24, R3, 0x1, -R0 ;  /* 0x0000000103180824 */ /* 0x004fc800078e0a00 */
[----:B------:R-:W-:-:S04]  /*1920*/  IMAD.IADD R152, R11, 0x1, R24 ;  /* 0x000000010b987824 */ /* 0x000fc800078e0218 */
[C---:B------:R-:W-:Y:S01]  /*1930*/  VIADD R0, R152.reuse, 0x5f ;  /* 0x0000005f98007836 */ /* 0x040fe20000000000 */
[----:B------:R-:W-:-:S03]  /*1940*/  ISETP.GE.AND P3, PT, R152, 0x1, PT ;  /* 0x000000019800780c */ /* 0x000fc60003f66270 */
[----:B------:R-:W-:Y:S01]  /*1950*/  IMAD.HI R0, R0, 0x2aaaaaab, RZ ;  /* 0x2aaaaaab00007827 */ /* 0x000fe200078e02ff */
[----:B------:R-:W-:-:S04]  /*1960*/  P2R R29, PR, RZ, 0x8 ;  /* 0x00000008ff1d7803 */ /* 0x000fc80000000000 */
[----:B------:R-:W-:-:S04]  /*1970*/  SHF.R.U32.HI R3, RZ, 0x1f, R0 ;  /* 0x0000001fff037819 */ /* 0x000fc80000011600 */
[----:B------:R-:W-:Y:S01]  /*1980*/  LEA.HI.SX32 R178, R0, R3, 0x1c ;  /* 0x0000000300b27211 */ /* 0x000fe200078fe2ff */
[----:B------:R-:W-:Y:S01]  /*1990*/  IMAD.MOV.U32 R0, RZ, RZ, RZ ;  /* 0x000000ffff007224 */ /* 0x000fe200078e00ff */
[----:B0-----:R-:W-:Y:S06]  /*19a0*/  @!P3 BRA `(.L_x_9641) ;  /* 0x000000000074b947 */ /* 0x001fec0003800000 */
        /* <DEDUP_REMOVED lines=29> */
.L_x_9641:
[----:B------:R-:W-:Y:S05]  /*1b80*/  BSYNC B0 ;  /* 0x0000000000007941 */ /* 0x000fea0003800000 */
.L_x_9640:
[----:B------:R-:W-:-:S05]  /*1b90*/  IMAD R3, R219, R0, RZ ;  /* 0x00000000db037224 */ /* 0x000fca00078e02ff */
        /* <DEDUP_REMOVED lines=12> */
[----:B------:R-:W-:Y:S02]  /*1c60*/  @P0 LEA.HI.SX32 R27, R0, R3, 0x1c ;  /* 0x00000003001b0211 */ /* 0x000fe400078fe2ff */
        /* <DEDUP_REMOVED lines=23> */
.L_x_9644:
[----:B------:R-:W-:Y:S05]  /*1de0*/  BSYNC B6 ;  /* 0x0000000000067941 */ /* 0x000fea0003800000 */
.L_x_9643:
        /* <DEDUP_REMOVED lines=20> */
.L_x_9646:
[----:B------:R-:W-:Y:S05]  /*1f30*/  BSYNC B6 ;  /* 0x0000000000067941 */ /* 0x000fea0003800000 */
.L_x_9645:
[----:B------:R-:W-:Y:S01]  /*1f40*/  ULDC.64 UR4, c[0x0][0x9f8] ;  /* 0x00027e0000047ab9 */ /* 0x000fe20000000a00 */
[----:B------:R-:W-:Y:S01]  /*1f50*/  IMAD.MOV.U32 R0, RZ, RZ, R213 ;  /* 0x000000ffff007224 */ /* 0x000fe200078e00d5 */
[----:B------:R-:W-:Y:S01]  /*1f60*/  ISETP.NE.U32.AND P0, PT, RZ, UR4, PT ;  /* 0x00000004ff007c0c */ /* 0x000fe2000bf05070 */
[----:B------:R-:W0:Y:S03]  /*1f70*/  LDC.64 R8, c[0x0][0x300] ;  /* 0x0000c000ff087b82 */ /* 0x000e260000000a00 */
[----:B------:R-:W-:Y:S01]  /*1f80*/  ISETP.NE.AND.EX P0, PT, RZ, UR5, PT, P0 ;  /* 0x00000005ff007c0c */ /* 0x000fe2000bf05300 */
[----:B------:R-:W1:Y:S01]  /*1f90*/  S2R R38, SR_TID.X ;  /* 0x0000000000267919 */ /* 0x000e620000002100 */
[----:B------:R-:W2:Y:S01]  /*1fa0*/  S2R R11, SR_TID.X ;  /* 0x00000000000b7919 */ /* 0x000ea20000002100 */
[----:B------:R-:W-:Y:S01]  /*1fb0*/  IMAD.IADD R59, R31, 0x1, R30 ;  /* 0x000000011f3b7824 */ /* 0x000fe200078e021e */
[----:B------:R-:W-:Y:S01]  /*1fc0*/  SHF.R.S32.HI R17, RZ, 0x1f, R16 ;  /* 0x0000001fff117819 */ /* 0x000fe20000011410 */
[----:B------:R-:W3:Y:S08]  /*1fd0*/  LDC.64 R56, c[0x0][0x408] ;  /* 0x00010200ff387b82 */ /* 0x000ef00000000a00 */
[----:B------:R-:W-:Y:S01]  /*1fe0*/  @P0 IADD3 R6, P1, R214, UR4, RZ ;  /* 0x00000004d6060c10 */ /* 0x000fe2000ff3e0ff */
[----:B------:R-:W-:-:S02]  /*1ff0*/  VIADD R62, R16, 0x40 ;  /* 0x00000040103e7836 */ /* 0x000fc40000000000 */
[----:B------:R-:W-:Y:S01]  /*2000*/  VIADD R63, R16, 0x60 ;  /* 0x00000060103f7836 */ /* 0x000fe20000000000 */
[----:B------:R-:W-:Y:S01]  /*2010*/  @P0 IADD3.X R7, R215, UR5, RZ, P1, !PT ;  /* 0x00000005d7070c10 */ /* 0x000fe20008ffe4ff */
[----:B------:R-:W-:Y:S01]  /*2020*/  ULDC.64 UR4, c[0x0][0xa08] ;  /* 0x0002820000047ab9 */ /* 0x000fe20000000a00 */
[----:B------:R-:W4:Y:S03]  /*2030*/  LDC R43, c[0x0][0x3f4] ;  /* 0x0000fd00ff2b7b82 */ /* 0x000f260000000800 */
[----:B------:R3:W4:Y:S01]  /*2040*/  @P0 LDG.E R0, desc[UR40][R6.64] ;  /* 0x0000002806000981 */ /* 0x000722000c1e1900 */
[----:B------:R-:W-:Y:S01]  /*2050*/  SHF.R.S32.HI R33, RZ, 0x1f, R59 ;  /* 0x0000001fff217819 */ /* 0x000fe2000001143b */
[-C--:B0-----:R-:W-:Y:S01]  /*2060*/  IMAD.WIDE.U32 R4, R59, R8.reuse, RZ ;  /* 0x000000083b047225 */ /* 0x081fe200078e00ff */
[----:B------:R-:W-:Y:S02]  /*2070*/  ISETP.NE.U32.AND P0, PT, RZ, UR4, PT ;  /* 0x00000004ff007c0c */ /* 0x000fe4000bf05070 */
[----:B------:R-:W0:Y:S01]  /*2080*/  LDC.64 R14, c[0x0][0x3f8] ;  /* 0x0000fe00ff0e7b82 */ /* 0x000e220000000a00 */
[-C--:B------:R-:W-:Y:S01]  /*2090*/  IMAD R10, R33, R8.reuse, RZ ;  /* 0x00000008210a7224 */ /* 0x080fe200078e02ff */
[----:B------:R-:W-:Y:S01]  /*20a0*/  ISETP.NE.AND.EX P0, PT, RZ, UR5, PT, P0 ;  /* 0x00000005ff007c0c */ /* 0x000fe2000bf05300 */
[----:B------:R-:W-:Y:S01]  /*20b0*/  ULDC.64 UR4, c[0x0][0x308] ;  /* 0x0000c20000047ab9 */ /* 0x000fe20000000a00 */
[----:B------:R-:W-:Y:S01]  /*20c0*/  IMAD.WIDE.U32 R60, R18, R8, R16 ;  /* 0x00000008123c7225 */ /* 0x000fe200078e0010 */
[----:B------:R-:W-:-:S02]  /*20d0*/  SHF.R.S32.HI R23, RZ, 0x1f, R22 ;  /* 0x0000001fff177819 */ /* 0x000fc40000011416 */
[----:B-1----:R-:W-:Y:S01]  /*20e0*/  SHF.R.U32.HI R38, RZ, 0x7, R38 ;  /* 0x00000007ff267819 */ /* 0x002fe20000011626 */
[----:B------:R-:W-:Y:S01]  /*20f0*/  IMAD R3, R59, R9, R10 ;  /* 0x000000093b037224 */ /* 0x000fe200078e020a */
[----:B------:R-:W-:Y:S01]  /*2100*/  SHF.L.U64.HI R66, R8, 0x6, R9 ;  /* 0x0000000608427819 */ /* 0x000fe20000010209 */
[----:B--2---:R-:W-:Y:S01]  /*2110*/  VIADD R11, R11, 0xffffff80 ;  /* 0xffffff800b0b7836 */ /* 0x004fe20000000000 */
[----:B------:R-:W-:Y:S01]  /*2120*/  ISETP.NE.AND P6, PT, R38, 0x1, PT ;  /* 0x000000012600780c */ /* 0x000fe20003fc5270 */
[----:B------:R-:W-:Y:S01]  /*2130*/  IMAD.IADD R5, R5, 0x1, R3 ;  /* 0x0000000105057824 */ /* 0x000fe200078e0203 */
[----:B---3--:R-:W-:Y:S01]  /*2140*/  SHF.L.U64.HI R70, R56, 0x6, R57 ;  /* 0x0000000638467819 */ /* 0x008fe20000010239 */
[----:B------:R-:W-:Y:S01]  /*2150*/  VIADD R10, R16, 0xc0 ;  /* 0x000000c0100a7836 */ /* 0x000fe20000000000 */
[----:B------:R-:W-:Y:S01]  /*2160*/  SHF.R.S32.HI R6, RZ, 0x1f, R11 ;  /* 0x0000001fff067819 */ /* 0x000fe2000001140b */
[----:B------:R-:W-:Y:S01]  /*2170*/  IMAD.WIDE.U32 R4, R211, UR4, R4 ;  /* 0x00000004d3047c25 */ /* 0x000fe2000f8e0004 */
[----:B------:R-:W-:-:S02]  /*2180*/  SHF.R.S32.HI R72, RZ, 0x1f, R216 ;  /* 0x0000001fff487819 */ /* 0x000fc400000114d8 */
[----:B------:R-:W-:Y:S01]  /*2190*/  LEA.HI R36, R6, R11, RZ, 0x2 ;  /* 0x0000000b06247211 */ /* 0x000fe200078f10ff */
[----:B------:R-:W-:Y:S01]  /*21a0*/  IMAD R5, R211, UR5, R5 ;  /* 0x00000005d3057c24 */ /* 0x000fe2000f8e0205 */
[----:B------:R-:W-:Y:S01]  /*21b0*/  ULDC.64 UR4, c[0x0][0x310] ;  /* 0x0000c40000047ab9 */ /* 0x000fe20000000a00 */
[C---:B------:R-:W-:Y:S02]  /*21c0*/  VIADD R64, R16.reuse, 0x80 ;  /* 0x0000008010407836 */ /* 0x040fe40000000000 */
[----:B------:R-:W-:Y:S01]  /*21d0*/  VIADD R65, R16, 0xa0 ;  /* 0x000000a010417836 */ /* 0x000fe20000000000 */
[----:B0-----:R-:W-:Y:S01]  /*21e0*/  SHF.L.U64.HI R68, R14, 0x6, R15 ;  /* 0x000000060e447819 */ /* 0x001fe2000001020f */
[----:B------:R-:W-:Y:S02]  /*21f0*/  IMAD R30, R220, R56, RZ ;  /* 0x00000038dc1e7224 */ /* 0x000fe400078e02ff */
[----:B------:R-:W-:Y:S01]  /*2200*/  VIADD R73, R38, 0x8 ;  /* 0x0000000826497836 */ /* 0x000fe20000000000 */
[----:B------:R-:W-:Y:S01]  /*2210*/  SHF.R.U32.HI R38, RZ, 0x3, R205 ;  /* 0x00000003ff267819 */ /* 0x000fe200000116cd */
[----:B------:R-:W-:-:S02]  /*2220*/  IMAD R39, R18, R57, R30 ;  /* 0x0000003912277224 */ /* 0x000fc400078e021e */
[----:B------:R-:W-:-:S04]  /*2230*/  IMAD.WIDE.U32 R30, R18, R56, R16 ;  /* 0x00000038121e7225 */ /* 0x000fc800078e0010 */
[----:B------:R-:W-:Y:S02]  /*2240*/  IMAD.IADD R31, R39, 0x1, R31 ;  /* 0x00000001271f7824 */ /* 0x000fe400078e021f */
[----:B------:R-:W-:Y:S02]  /*2250*/  IMAD.MOV.U32 R88, RZ, RZ, 0x20 ;  /* 0x00000020ff587424 */ /* 0x000fe400078e00ff */
[----:B------:R-:W-:Y:S02]  /*2260*/  IMAD R75, R9, 0x60, RZ ;  /* 0x00000060094b7824 */ /* 0x000fe400078e02ff */
[----:B------:R-:W-:Y:S02]  /*2270*/  IMAD.SHL.U32 R67, R8, 0x40, RZ ;  /* 0x0000004008437824 */ /* 0x000fe400078e00ff */
[----:B------:R-:W-:Y:S02]  /*2280*/  IMAD.SHL.U32 R69, R14, 0x40, RZ ;  /* 0x000000400e457824 */ /* 0x000fe400078e00ff */
[----:B------:R-:W-:-:S02]  /*2290*/  IMAD R77, R57, 0x60, RZ ;  /* 0x00000060394d7824 */ /* 0x000fc400078e02ff */
[----:B------:R-:W-:Y:S02]  /*22a0*/  IMAD.SHL.U32 R71, R56, 0x40, RZ ;  /* 0x0000004038477824 */ /* 0x000fe400078e00ff */
[----:B-----5:R-:W-:-:S04]  /*22b0*/  IMAD.WIDE.U32 R30, R154, R56, R30 ;  /* 0x000000389a1e7225 */ /* 0x020fc800078e001e */
[----:B----4-:R-:W-:Y:S01]  /*22c0*/  IMAD.SHL.U32 R74, R43, 0x2, RZ ;  /* 0x000000022b4a7824 */ /* 0x010fe200078e00ff */
[----:B------:R-:W-:Y:S02]  /*22d0*/  SHF.R.S32.HI R3, RZ, 0x1f, R0 ;  /* 0x0000001fff037819 */ /* 0x000fe40000011400 */
[----:B------:R-:W-:Y:S02]  /*22e0*/  SEL R21, R0, RZ, !P0 ;  /* 0x000000ff00157207 */ /* 0x000fe40004000000 */
[----:B------:R-:W-:Y:S01]  /*22f0*/  SEL R20, R3, RZ, !P0 ;  /* 0x000000ff03147207 */ /* 0x000fe20004000000 */
[----:B------:R-:W-:Y:S02]  /*2300*/  IMAD R3, R220, R8, RZ ;  /* 0x00000008dc037224 */ /* 0x000fe400078e02ff */
[----:B------:R-:W-:-:S04]  /*2310*/  IMAD.WIDE.U32 R4, R21, UR4, R4 ;  /* 0x0000000415047c25 */ /* 0x000fc8000f8e0004 */
[----:B------:R-:W-:Y:S02]  /*2320*/  IMAD R0, R20, UR4, RZ ;  /* 0x0000000414007c24 */ /* 0x000fe4000f8e02ff */
[----:B------:R-:W-:Y:S01]  /*2330*/  IMAD R13, R18, R9, R3 ;  /* 0x00000009120d7224 */ /* 0x000fe200078e0203 */
[----:B------:R-:W-:Y:S01]  /*2340*/  IADD3 R3, P2, R4, R60, RZ ;  /* 0x0000003c04037210 */ /* 0x000fe20007f5e0ff */
[----:B------:R-:W-:Y:S01]  /*2350*/  IMAD R11, R21, UR5, R0 ;  /* 0x00000005150b7c24 */ /* 0x000fe2000f8e0200 */
[----:B------:R-:W-:Y:S05]  /*2360*/  @!P6 WARPSYNC.ALL ;  /* 0x000000000000e948 */ /* 0x000fea0003800000 */
[C---:B------:R-:W-:Y:S01]  /*2370*/  VIADD R0, R16.reuse, 0x20 ;  /* 0x0000002010007836 */ /* 0x040fe20000000000 */
[----:B------:R-:W-:Y:S01]  /*2380*/  ULDC UR4, c[0x0][0x320] ;  /* 0x0000c80000047ab9 */ /* 0x000fe20000000800 */
[----:B------:R-:W-:Y:S01]  /*2390*/  IMAD.IADD R60, R5, 0x1, R11 ;  /* 0x00000001053c7824 */ /* 0x000fe200078e020b */
[----:B------:R-:W-:Y:S01]  /*23a0*/  @!P6 BAR.SYNC.DEFER_BLOCKING 0x9, 0x100 ;  /* 0x024400000000eb1d */ /* 0x000fe20000010000 */
[C---:B------:R-:W-:Y:S01]  /*23b0*/  ISETP.GE.AND P0, PT, R16.reuse, UR4, PT ;  /* 0x0000000410007c0c */ /* 0x040fe2000bf06270 */
[----:B------:R-:W-:Y:S01]  /*23c0*/  VIADD R11, R16, 0xe0 ;  /* 0x000000e0100b7836 */ /* 0x000fe20000000000 */
[----:B------:R-:W-:Y:S01]  /*23d0*/  ISETP.GE.AND P1, PT, R0, UR4, PT ;  /* 0x0000000400007c0c */ /* 0x000fe2000bf26270 */
[----:B------:R-:W-:Y:S01]  /*23e0*/  IMAD.WIDE.U32 R8, R8, 0x60, RZ ;  /* 0x0000006008087825 */ /* 0x000fe200078e00ff */
[----:B------:R-:W-:Y:S01]  /*23f0*/  SEL R6, RZ, 0x1, P0 ;  /* 0x00000001ff067807 */ /* 0x000fe20000000000 */
[----:B------:R-:W-:Y:S01]  /*2400*/  ULDC.64 UR6, c[0x0][0x330] ;  /* 0x0000cc0000067ab9 */ /* 0x000fe20000000a00 */
[----:B------:R-:W-:Y:S01]  /*2410*/  SEL R7, RZ, 0xffffffff, P1 ;  /* 0xffffffffff077807 */ /* 0x000fe20000800000 */
[----:B------:R-:W-:Y:S01]  /*2420*/  IMAD.IADD R75, R9, 0x1, R75 ;  /* 0x00000001094b7824 */ /* 0x000fe200078e024b */
[----:B------:R-:W-:-:S02]  /*2430*/  IADD3.X R61, R60, R61, R13, P2, !PT ;  /* 0x0000003d3c3d7210 */ /* 0x000fc400017fe40d */
[----:B------:R-:W-:Y:S01]  /*2440*/  ISETP.GE.AND P1, PT, R62, UR4, PT ;  /* 0x000000043e007c0c */ /* 0x000fe2000bf26270 */
[----:B------:R-:W-:Y:S01]  /*2450*/  IMAD.SHL.U32 R7, R7, 0x2, RZ ;  /* 0x0000000207077824 */ /* 0x000fe200078e00ff */
[----:B------:R-:W-:Y:S02]  /*2460*/  ISETP.GE.AND P2, PT, R63, UR4, PT ;  /* 0x000000043f007c0c */ /* 0x000fe4000bf46270 */
[----:B------:R-:W-:Y:S02]  /*2470*/  ISETP.GE.AND P0, PT, R10, UR4, PT ;  /* 0x000000040a007c0c */ /* 0x000fe4000bf06270 */
[----:B------:R-:W-:Y:S02]  /*2480*/  ISETP.GE.AND P3, PT, R11, UR4, PT ;  /* 0x000000040b007c0c */ /* 0x000fe4000bf66270 */
[----:B------:R-:W-:Y:S01]  /*2490*/  LOP3.LUT R10, R7, 0x2, R6, 0xe2, !PT ;  /* 0x00000002070a7812 */ /* 0x000fe200078ee206 */
[----:B------:R-:W-:Y:S01]  /*24a0*/  IMAD.WIDE.U32 R6, R211, UR6, R16 ;  /* 0x00000006d3067c25 */ /* 0x000fe2000f8e0010 */
[----:B------:R-:W-:-:S02]  /*24b0*/  SEL R11, RZ, 0x4, P1 ;  /* 0x00000004ff0b7807 */ /* 0x000fc40000800000 */
[----:B------:R-:W-:Y:S01]  /*24c0*/  SEL R12, RZ, 0x8, P2 ;  /* 0x00000008ff0c7807 */ /* 0x000fe20001000000 */
[----:B------:R-:W-:Y:S01]  /*24d0*/  IMAD R7, R211, UR7, R7 ;  /* 0x00000007d3077c24 */ /* 0x000fe2000f8e0207 */
[----:B------:R-:W-:Y:S02]  /*24e0*/  ISETP.GE.AND P1, PT, R64, UR4, PT ;  /* 0x0000000440007c0c */ /* 0x000fe4000bf26270 */
[----:B------:R-:W-:Y:S01]  /*24f0*/  ISETP.GE.AND P2, PT, R65, UR4, PT ;  /* 0x0000000441007c0c */ /* 0x000fe2000bf46270 */
[----:B------:R-:W-:Y:S01]  /*2500*/  ULDC.64 UR4, c[0x0][0x338] ;  /* 0x0000ce0000047ab9 */ /* 0x000fe20000000a00 */
[----:B------:R-:W-:Y:S01]  /*2510*/  LOP3.LUT R10, R12, R10, R11, 0xfe, !PT ;  /* 0x0000000a0c0a7212 */ /* 0x000fe200078efe0b */
[----:B------:R-:W-:Y:S01]  /*2520*/  IMAD R13, R20, UR4, RZ ;  /* 0x00000004140d7c24 */ /* 0x000fe2000f8e02ff */
[----:B------:R-:W-:Y:S01]  /*2530*/  SEL R11, RZ, 0x10, P1 ;  /* 0x00000010ff0b7807 */ /* 0x000fe20000800000 */
[C---:B------:R-:W-:Y:S01]  /*2540*/  IMAD.WIDE.U32 R6, R21.reuse, UR4, R6 ;  /* 0x0000000415067c25 */ /* 0x040fe2000f8e0006 */
[----:B------:R-:W-:Y:S01]  /*2550*/  SEL R12, RZ, 0x20, P2 ;  /* 0x00000020ff0c7807 */ /* 0x000fe20001000000 */
[----:B------:R-:W-:Y:S01]  /*2560*/  ULDC UR4, c[0x0][0x2f4] ;  /* 0x0000bd0000047ab9 */ /* 0x000fe20000000800 */
[----:B------:R-:W-:Y:S01]  /*2570*/  IADD3 R58, P1, R18, R59, RZ ;  /* 0x0000003b123a7210 */ /* 0x000fe20007f3e0ff */
[----:B------:R-:W-:Y:S01]  /*2580*/  IMAD R41, R21, UR5, R13 ;  /* 0x0000000515297c24 */ /* 0x000fe2000f8e020d */
[----:B------:R-:W-:Y:S01]  /*2590*/  LOP3.LUT R11, R12, R10, R11, 0xfe, !PT ;  /* 0x0000000a0c0b7212 */ /* 0x000fe200078efe0b */
[----:B------:R-:W-:Y:S01]  /*25a0*/  IMAD.WIDE.U32 R20, R18, R56, R22 ;  /* 0x0000003812147225 */ /* 0x000fe200078e0016 */
[----:B------:R-:W-:-:S02]  /*25b0*/  SEL R10, RZ, 0x40, P0 ;  /* 0x00000040ff0a7807 */ /* 0x000fc40000000000 */
[----:B------:R-:W-:Y:S01]  /*25c0*/  ISETP.GE.AND P0, PT, R16, R43, PT ;  /* 0x0000002b1000720c */ /* 0x000fe20003f06270 */
[----:B------:R-:W-:Y:S01]  /*25d0*/  IMAD.IADD R21, R21, 0x1, R39 ;  /* 0x0000000115157824 */ /* 0x000fe200078e0227 */
[----:B------:R-:W-:Y:S01]  /*25e0*/  SHF.R.S32.HI R39, RZ, 0x1f, R36 ;  /* 0x0000001fff277819 */ /* 0x000fe20000011424 */
[----:B------:R-:W-:Y:S01]  /*25f0*/  IMAD.WIDE.U32 R12, R18, R14, R16 ;  /* 0x0000000e120c7225 */ /* 0x000fe200078e0010 */
[----:B------:R-:W-:Y:S02]  /*2600*/  LOP3.LUT R94, R11, R10, RZ, 0xfc, !PT ;  /* 0x0000000a0b5e7212 */ /* 0x000fe400078efcff */
[----:B------:R-:W-:Y:S01]  /*2610*/  LEA.HI R39, R39, R18, RZ, 0x3 ;  /* 0x0000001227277211 */ /* 0x000fe200078f18ff */
[CC--:B------:R-:W-:Y:S01]  /*2620*/  IMAD R10, R220.reuse, R14.reuse, RZ ;  /* 0x0000000edc0a7224 */ /* 0x0c0fe200078e02ff */
[----:B------:R-:W-:Y:S01]  /*2630*/  SEL R35, R43, RZ, P0 ;  /* 0x000000ff2b237207 */ /* 0x000fe20000000000 */
[----:B------:R-:W-:Y:S01]  /*2640*/  IMAD.X R59, R220, 0x1, R33, P1 ;  /* 0x00000001dc3b7824 */ /* 0x000fe200008e0621 */
[----:B------:R-:W-:Y:S01]  /*2650*/  LOP3.LUT R39, R39, 0xfffffff8, RZ, 0xc0, !PT ;  /* 0xfffffff827277812 */ /* 0x000fe200078ec0ff */
[C---:B------:R-:W-:Y:S01]  /*2660*/  IMAD R37, R18.reuse, R15, R10 ;  /* 0x0000000f12257224 */ /* 0x040fe200078e020a */
[----:B------:R-:W-:Y:S01]  /*2670*/  SEL R93, RZ, 0xffffff80, P3 ;  /* 0xffffff80ff5d7807 */ /* 0x000fe20001800000 */
[----:B------:R-:W-:Y:S01]  /*2680*/  IMAD.WIDE.U32 R10, R18, R14, R22 ;  /* 0x0000000e120a7225 */ /* 0x000fe200078e0016 */
[----:B------:R-:W-:-:S02]  /*2690*/  ISETP.GE.AND P2, PT, R0, UR4, PT ;  /* 0x0000000400007c0c */ /* 0x000fc4000bf46270 */
[----:B------:R-:W-:Y:S01]  /*26a0*/  LOP3.LUT R93, R94, 0x80, R93, 0xc8, !PT ;  /* 0x000000805e5d7812 */ /* 0x000fe200078ec85d */
[----:B------:R-:W-:Y:S01]  /*26b0*/  IMAD.IADD R35, R16, 0x1, R35 ;  /* 0x0000000110237824 */ /* 0x000fe200078e0223 */
[----:B------:R-:W-:Y:S01]  /*26c0*/  LOP3.LUT R94, R94, 0x40, RZ, 0xc0, !PT ;  /* 0x000000405e5e7812 */ /* 0x000fe200078ec0ff */
[----:B------:R-:W-:Y:S02]  /*26d0*/  IMAD.IADD R39, R18, 0x1, -R39 ;  /* 0x0000000112277824 */ /* 0x000fe400078e0a27 */
[----:B------:R-:W-:Y:S01]  /*26e0*/  IMAD.IADD R11, R11, 0x1, R37 ;  /* 0x000000010b0b7824 */ /* 0x000fe200078e0225 */
[----:B------:R-:W-:Y:S01]  /*26f0*/  SHF.R.S32.HI R32, RZ, 0x1f, R35 ;  /* 0x0000001fff207819 */ /* 0x000fe20000011423 */
[----:B------:R-:W-:Y:S01]  /*2700*/  IMAD.IADD R13, R37, 0x1, R13 ;  /* 0x00000001250d7824 */ /* 0x000fe200078e020d */
[----:B------:R-:W-:Y:S01]  /*2710*/  SHF.R.S32.HI R37, RZ, 0x1f, R154 ;  /* 0x0000001fff257819 */ /* 0x000fe2000001149a */
[----:B------:R-:W-:Y:S01]  /*2720*/  IMAD.SHL.U32 R82, R39, 0x40, RZ ;  /* 0x0000004027527824 */ /* 0x000fe200078e00ff */
[----:B------:R-:W-:Y:S01]  /*2730*/  LEA.HI R32, R32, R35, RZ, 0x3 ;  /* 0x0000002320207211 */ /* 0x000fe200078f18ff */
[----:B------:R-:W-:Y:S01]  /*2740*/  IMAD R35, R15, 0x60, RZ ;  /* 0x000000600f237824 */ /* 0x000fe200078e02ff */
[----:B------:R-:W-:Y:S01]  /*2750*/  LOP3.LUT P1, RZ, R39, 0x4, RZ, 0xc0, !PT ;  /* 0x0000000427ff7812 */ /* 0x000fe2000782c0ff */
[C---:B------:R-:W-:Y:S01]  /*2760*/  IMAD R34, R37.reuse, R14, RZ ;  /* 0x0000000e25227224 */ /* 0x040fe200078e02ff */
[----:B------:R-:W-:Y:S01]  /*2770*/  LOP3.LUT R82, R82, 0x1c0, RZ, 0xc0, !PT ;  /* 0x000001c052527812 */ /* 0x000fe200078ec0ff */
[----:B------:R-:W-:Y:S01]  /*2780*/  IMAD R37, R37, R56, RZ ;  /* 0x0000003825257224 */ /* 0x000fe200078e02ff */
[----:B------:R-:W-:Y:S01]  /*2790*/  LOP3.LUT R33, R205, 0x38, R32, 0xf8, !PT ;  /* 0x00000038cd217812 */ /* 0x000fe200078ef820 */
[C---:B------:R-:W-:Y:S01]  /*27a0*/  IMAD R79, R154.reuse, R15, R34 ;  /* 0x0000000f9a4f7224 */ /* 0x040fe200078e0222 */
[----:B------:R-:W-:Y:S01]  /*27b0*/  SHF.R.U32.HI R85, RZ, 0x3, R82 ;  /* 0x00000003ff557819 */ /* 0x000fe20000011652 */
[----:B------:R-:W-:Y:S01]  /*27c0*/  IMAD.WIDE.U32 R10, R154, R14, R10 ;  /* 0x0000000e9a0a7225 */ /* 0x000fe200078e000a */
[----:B------:R-:W-:-:S02]  /*27d0*/  LOP3.LUT R34, R82, 0x18, R16, 0xf8, !PT ;  /* 0x0000001852227812 */ /* 0x000fc400078ef810 */
[----:B------:R-:W-:Y:S01]  /*27e0*/  LOP3.LUT R33, R33, R38, RZ, 0x3c, !PT ;  /* 0x0000002621217212 */ /* 0x000fe200078e3cff */
[----:B------:R-:W-:Y:S01]  /*27f0*/  IMAD.WIDE.U32 R12, R154, R14, R12 ;  /* 0x0000000e9a0c7225 */ /* 0x000fe200078e000c */
[--C-:B------:R-:W-:Y:S02]  /*2800*/  SHF.R.S32.HI R83, RZ, 0x3, R32.reuse ;  /* 0x00000003ff537819 */ /* 0x100fe40000011420 */
[----:B------:R-:W-:Y:S01]  /*2810*/  LOP3.LUT R84, R32, 0xfffffff8, RZ, 0xc0, !PT ;  /* 0xfffffff820547812 */ /* 0x000fe200078ec0ff */
[----:B------:R-:W-:Y:S01]  /*2820*/  IMAD.IADD R87, R208, 0x1, R33 ;  /* 0x00000001d0577824 */ /* 0x000fe200078e0221 */
[----:B------:R-:W-:Y:S01]  /*2830*/  LOP3.LUT R32, R82, 0x38, R32, 0xf8, !PT ;  /* 0x0000003852207812 */ /* 0x000fe200078ef820 */
[----:B------:R-:W-:Y:S01]  /*2840*/  IMAD R37, R154, R57, R37 ;  /* 0x000000399a257224 */ /* 0x000fe200078e0225 */
[----:B------:R-:W-:Y:S01]  /*2850*/  LOP3.LUT R89, R34, R85, RZ, 0x3c, !PT ;  /* 0x0000005522597212 */ /* 0x000fe200078e3cff */
[----:B------:R-:W-:Y:S01]  /*2860*/  IMAD.WIDE.U32 R20, R154, R56, R20 ;  /* 0x000000389a147225 */ /* 0x000fe200078e0014 */
[----:B------:R-:W-:-:S02]  /*2870*/  SEL R88, R88, 0xffffffe0, !P1 ;  /* 0xffffffe058587807 */ /* 0x000fc40004800000 */
[----:B------:R-:W-:Y:S01]  /*2880*/  LOP3.LUT R33, R32, R85, RZ, 0x3c, !PT ;  /* 0x0000005520217212 */ /* 0x000fe200078e3cff */
[----:B------:R-:W-:Y:S01]  /*2890*/  IMAD.WIDE.U32 R14, R14, 0x60, RZ ;  /* 0x000000600e0e7825 */ /* 0x000fe200078e00ff */
[----:B------:R-:W-:Y:S02]  /*28a0*/  SHF.R.S32.HI R86, RZ, 0x1f, R84 ;  /* 0x0000001fff567819 */ /* 0x000fe40000011454 */
[----:B------:R-:W-:Y:S01]  /*28b0*/  ISETP.GE.AND P1, PT, R16, UR4, PT ;  /* 0x0000000410007c0c */ /* 0x000fe2000bf26270 */
[----:B------:R-:W-:-:S04]  /*28c0*/  IMAD.WIDE.U32 R56, R56, 0x60, RZ ;  /* 0x0000006038387825 */ /* 0x000fc800078e00ff */
[----:B------:R-:W-:Y:S02]  /*28d0*/  IMAD R89, R206, 0x200, R89 ;  /* 0x00000200ce597824 */ /* 0x000fe400078e0259 */
[----:B------:R-:W-:Y:S02]  /*28e0*/  IMAD.IADD R78, R11, 0x1, R79 ;  /* 0x000000010b4e7824 */ /* 0x000fe400078e024f */
[----:B------:R-:W-:Y:S02]  /*28f0*/  IMAD.IADD R76, R15, 0x1, R35 ;  /* 0x000000010f4c7824 */ /* 0x000fe400078e0223 */
[----:B------:R-:W-:Y:S02]  /*2900*/  IMAD.IADD R77, R57, 0x1, R77 ;  /* 0x00000001394d7824 */ /* 0x000fe400078e024d */
[----:B------:R-:W-:Y:S02]  /*2910*/  IMAD.IADD R79, R79, 0x1, R13 ;  /* 0x000000014f4f7824 */ /* 0x000fe400078e020d */
[----:B------:R-:W-:-:S02]  /*2920*/  IMAD.IADD R80, R21, 0x1, R37 ;  /* 0x0000000115507824 */ /* 0x000fc400078e0225 */
[----:B------:R-:W-:Y:S02]  /*2930*/  IMAD.IADD R81, R37, 0x1, R31 ;  /* 0x0000000125517824 */ /* 0x000fe400078e021f */
[----:B------:R-:W-:Y:S02]  /*2940*/  IMAD R90, R206, 0x200, R33 ;  /* 0x00000200ce5a7824 */ /* 0x000fe400078e0221 */
[----:B------:R-:W-:Y:S02]  /*2950*/  IMAD.IADD R91, R88, 0x1, R89 ;  /* 0x00000001585b7824 */ /* 0x000fe400078e0259 */
[----:B------:R-:W-:-:S07]  /*2960*/  IMAD.IADD R92, R7, 0x1, R41 ;  /* 0x00000001075c7824 */ /* 0x000fce00078e0229 */
.L_x_9694:
[----:B------:R-:W-:Y:S01]  /*2970*/  VIADD R45, R27, 0xffffffff ;  /* 0xffffffff1b2d7836 */ /* 0x000fe20000000000 */
[----:B0-----:R-:W0:Y:S01]  /*2980*/  LDC.64 R98, c[0x0][0x2e8] ;  /* 0x0000ba00ff627b82 */ /* 0x001e220000000a00 */
        /* <DEDUP_REMOVED lines=8> */
[----:B------:R-:W-:Y:S01]  /*2a10*/  IADD3 R27, P3, P4, R3, R100, R67 ;  /* 0x00000064031b7210 */ /* 0x000fe20007c7e043 */
[----:B------:R-:W-:-:S02]  /*2a20*/  IMAD R103, R103, 0x2, R26 ;  /* 0x0000000267677824 */ /* 0x000fc400078e021a */
[----:B------:R-:W-:-:S05]  /*2a30*/  IMAD.IADD R50, R101, 0x1, R33 ;  /* 0x0000000165327824 */ /* 0x000fca00078e0221 */
[----:B------:R-:W-:Y:S02]  /*2a40*/  IADD3.X R32, R61, R50, R66, P3, P4 ;  /* 0x000000323d207210 */ /* 0x000fe40001fe8442 */
[----:B------:R-:W-:-:S04]  /*2a50*/  IADD3 R33, P4, R3, R100, RZ ;  /* 0x0000006403217210 */ /* 0x000fc80007f9e0ff */
[-C--:B0-----:R-:W-:Y:S01]  /*2a60*/  LEA R42, P3, R33, R98.reuse, 0x1 ;  /* 0x00000062212a7211 */ /* 0x081fe200078608ff */
[----:B------:R-:W-:Y:S01]  /*2a70*/  IMAD.X R34, R50, 0x1, R61, P4 ;  /* 0x0000000132227824 */ /* 0x000fe200020e063d */
[----:B------:R-:W-:-:S04]  /*2a80*/  LEA R40, P4, R27, R98, 0x1 ;  /* 0x000000621b287211 */ /* 0x000fc800078808ff */
[-C--:B------:R-:W-:Y:S02]  /*2a90*/  LEA.HI.X R43, R33, R99.reuse, R34, 0x1, P3 ;  /* 0x00000063212b7211 */ /* 0x080fe400018f0c22 */
[----:B-1----:R-:W-:Y:S02]  /*2aa0*/  ISETP.GE.AND P3, PT, R102, 0x1, PT ;  /* 0x000000016600780c */ /* 0x002fe40003f66270 */
[----:B------:R-:W-:Y:S01]  /*2ab0*/  LEA.HI.X R41, R27, R99, R32, 0x1, P4 ;  /* 0x000000631b297211 */ /* 0x000fe200020f0c20 */
[----:B------:R-:W-:Y:S01]  /*2ac0*/  IMAD R27, R2, 0x1800, R89 ;  /* 0x00001800021b7824 */ /* 0x000fe200078e0259 */
[----:B------:R-:W-:-:S03]  /*2ad0*/  ISETP.GT.AND P4, PT, R45, R28, PT ;  /* 0x0000001c2d00720c */ /* 0x000fc60003f84270 */
[----:B------:R-:W-:Y:S01]  /*2ae0*/  IMAD R104, R27, 0x2, R26 ;  /* 0x000000021b687824 */ /* 0x000fe200078e021a */
[----:B------:R-:W-:Y:S01]  /*2af0*/  P2R R96, PR, RZ, 0x10 ;  /* 0x00000010ff607803 */ /* 0x000fe20000000000 */
[----:B------:R-:W-:-:S04]  /*2b00*/  IMAD.MOV.U32 R27, RZ, RZ, R45 ;  /* 0x000000ffff1b7224 */ /* 0x000fc800078e002d */
[----:B------:R-:W-:Y:S05]  /*2b10*/  @!P3 BRA `(.L_x_9648) ;  /* 0x000000280088b947 */ /* 0x000fea0003800000 */
[----:B------:R-:W-:Y:S01]  /*2b20*/  ULDC.U8 UR4, c[0x0][0x410] ;  /* 0x0001040000047ab9 */ /* 0x000fe20000000000 */
[-C--:B------:R-:W-:Y:S01]  /*2b30*/  IMAD R33, R76, R45.reuse, RZ ;  /* 0x0000002d4c217224 */ /* 0x080fe200078e02ff */
[----:B------:R-:W-:Y:S01]  /*2b40*/  ISETP.NE.AND P3, PT, RZ, UR4, PT ;  /* 0x00000004ff007c0c */ /* 0x000fe2000bf65270 */
[-C--:B------:R-:W-:Y:S02]  /*2b50*/  IMAD R35, R77, R45.reuse, RZ ;  /* 0x0000002d4d237224 */ /* 0x080fe400078e02ff */
[C---:B------:R-:W-:Y:S02]  /*2b60*/  IMAD R37, R39.reuse, R14, R33 ;  /* 0x0000000e27257224 */ /* 0x040fe400078e0221 */
[----:B------:R-:W-:Y:S02]  /*2b70*/  IMAD R39, R39, R56, R35 ;  /* 0x0000003827277224 */ /* 0x000fe400078e0223 */
[----:B------:R-:W-:Y:S02]  /*2b80*/  IMAD R97, R27, -0x60, R24 ;  /* 0xffffffa01b617824 */ /* 0x000fe400078e0218 */
[----:B------:R-:W-:-:S03]  /*2b90*/  IMAD.WIDE.U32 R32, R14, R45, RZ ;  /* 0x0000002d0e207225 */ /* 0x000fc600078e00ff */
[----:B------:R-:W-:Y:S01]  /*2ba0*/  VIMNMX R97, R97, 0x60, PT ;  /* 0x0000006061617848 */ /* 0x000fe20003fe0100 */
        /* <DEDUP_REMOVED lines=20> */
[----:B------:R-:W-:-:S05]  /*2cf0*/  IADD3 R48, P3, R20, R34, RZ ;  /* 0x0000002214307210 */ /* 0x000fca0007f7e0ff */
[----:B------:R-:W-:Y:S01]  /*2d00*/  IMAD.X R49, R105, 0x1, R80, P3 ;  /* 0x0000000169317824 */ /* 0x000fe200018e0650 */
        /* <DEDUP_REMOVED lines=13> */
.L_x_9651:
[----:B------:R-:W-:Y:S05]  /*2de0*/  BSYNC B1 ;  /* 0x0000000000017941 */ /* 0x000fea0003800000 */
.L_x_9650:
[----:B------:R-:W-:Y:S01]  /*2df0*/  ISETP.GE.AND P5, PT, R216, R97, PT ;  /* 0x00000061d800720c */ /* 0x000fe20003fa6270 */
[----:B------:R-:W-:Y:S01]  /*2e00*/  BSSY B1, `(.L_x_9652) ;  /* 0x0000018000017945 */ /* 0x000fe20003800000 */
[----:B0----5:R-:W-:Y:S02]  /*2e10*/  IMAD.MOV.U32 R98, RZ, RZ, R50 ;  /* 0x000000ffff627224 */ /* 0x021fe400078e0032 */
[----:B------:R-:W-:-:S09]  /*2e20*/  IMAD.MOV.U32 R99, RZ, RZ, R51 ;  /* 0x000000ffff637224 */ /* 0x000fd200078e0033 */
[----:B------:R-:W-:Y:S05]  /*2e30*/  @P5 BRA `(.L_x_9653) ;  /* 0x0000000000505947 */ /* 0x000fea0003800000 */
[----:B------:R-:W-:Y:S01]  /*2e40*/  IADD3 R33, P3, P6, R10, R32, R69 ;  /* 0x000000200a217210 */ /* 0x000fe20007e7e045 */
[----:B------:R-:W-:Y:S01]  /*2e50*/  ULDC.64 UR4, c[0x0][0x3e8] ;  /* 0x0000fa0000047ab9 */ /* 0x000fe20000000a00 */
[----:B------:R-:W-:Y:S02]  /*2e60*/  CS2R R44, SRZ ;  /* 0x00000000002c7805 */ /* 0x000fe4000001ff00 */
[----:B------:R-:W-:Y:S02]  /*2e70*/  CS2R R46, SRZ ;  /* 0x00000000002e7805 */ /* 0x000fe4000001ff00 */
[----:B------:R-:W-:Y:S02]  /*2e80*/  IADD3.X R38, R78, R95, R68, P3, P6 ;  /* 0x0000005f4e267210 */ /* 0x000fe40001fec444 */
[----:B------:R-:W-:-:S04]  /*2e90*/  IADD3 R35, P3, P6, R20, R34, R71 ;  /* 0x0000002214237210 */ /* 0x000fc80007e7e047 */
        /* <DEDUP_REMOVED lines=14> */
.L_x_9653:
[----:B------:R-:W-:Y:S05]  /*2f80*/  BSYNC B1 ;  /* 0x0000000000017941 */ /* 0x000fea0003800000 */
.L_x_9652:
[----:B0-----:R-:W-:Y:S01]  /*2f90*/  IMAD.MOV.U32 R32, RZ, RZ, R52 ;  /* 0x000000ffff207224 */ /* 0x001fe200078e0034 */
[----:B------:R-:W-:Y:S01]  /*2fa0*/  UISETP.NE.AND UP0, UPT, UR44, 0x3, UPT ;  /* 0x000000032c00788c */ /* 0x000fe2000bf05270 */
[----:B------:R-:W-:Y:S01]  /*2fb0*/  IMAD.MOV.U32 R33, RZ, RZ, R53 ;  /* 0x000000ffff217224 */ /* 0x000fe200078e0035 */
[C---:B------:R-:W-:Y:S01]  /*2fc0*/  PRMT R121, R99.reuse, 0x7610, R121 ;  /* 0x0000761063797816 */ /* 0x040fe20000000079 */
[----:B------:R-:W-:Y:S01]  /*2fd0*/  IMAD.MOV.U32 R34, RZ, RZ, R54 ;  /* 0x000000ffff227224 */ /* 0x000fe200078e0036 */
[----:B------:R-:W-:Y:S01]  /*2fe0*/  PRMT R99, R99, 0x5410, R32 ;  /* 0x0000541063637816 */ /* 0x000fe20000000020 */
[----:B------:R-:W-:Y:S01]  /*2ff0*/  IMAD.MOV.U32 R32, RZ, RZ, R48 ;  /* 0x000000ffff207224 */ /* 0x000fe200078e0030 */
[----:B------:R-:W-:Y:S01]  /*3000*/  PRMT R100, R100, 0x5410, R33 ;  /* 0x0000541064647816 */ /* 0x000fe20000000021 */
[----:B------:R-:W-:Y:S01]  /*3010*/  IMAD.MOV.U32 R33, RZ, RZ, R49 ;  /* 0x000000ffff217224 */ /* 0x000fe200078e0031 */
[----:B------:R-:W-:Y:S01]  /*3020*/  PLOP3.LUT P3, PT, PT, PT, UP0, 0x80, 0x0 ;  /* 0x000000000000781c */ /* 0x000fe20003f6f008 */
[----:B------:R-:W-:Y:S01]  /*3030*/  IMAD.MOV.U32 R35, RZ, RZ, R55 ;  /* 0x000000ffff237224 */ /* 0x000fe200078e0037 */
[----:B------:R-:W-:Y:S01]  /*3040*/  PRMT R101, R101, 0x5410, R32 ;  /* 0x0000541065657816 */ /* 0x000fe20000000020 */
[----:B-----5:R-:W-:Y:S01]  /*3050*/  IMAD.MOV.U32 R32, RZ, RZ, R38 ;  /* 0x000000ffff207224 */ /* 0x020fe200078e0026 */
        /* <DEDUP_REMOVED lines=15> */
[----:B------:R-:W-:Y:S02]  /*3150*/  PRMT R100, R32, 0x7610, R100 ;  /* 0x0000761020647816 */ /* 0x000fe40000000064 */
[----:B------:R-:W-:-:S02]  /*3160*/  PRMT R101, R33, 0x7610, R101 ;  /* 0x0000761021657816 */ /* 0x000fc40000000065 */
[----:B------:R-:W-:Y:S02]  /*3170*/  PRMT R107, R34, 0x7610, R107 ;  /* 0x00007610226b7816 */ /* 0x000fe4000000006b */
[----:B------:R-:W-:Y:S01]  /*3180*/  PRMT R105, R35, 0x7610, R105 ;  /* 0x0000761023697816 */ /* 0x000fe20000000069 */
[----:B------:R-:W-:Y:S06]  /*3190*/  @!P3 BRA `(.L_x_9654) ;  /* 0x000000000004b947 */ /* 0x000fec0003800000 */
[----:B------:R-:W-:Y:S01]  /*31a0*/  BPT.TRAP 0x1 ;  /* 0x000000040000795c */ /* 0x000fe20000300000 */
.L_x_9654:
[----:B------:R-:W-:Y:S01]  /*31b0*/  IMAD R95, R2, 0x8, R19 ;  /* 0x00000008025f7824 */ /* 0x000fe200078e0213 */
[----:B------:R-:W-:Y:S01]  /*31c0*/  SHF.L.U32 R106, R201, 0x1f, RZ ;  /* 0x0000001fc96a7819 */ /* 0x000fe200000006ff */
[----:B------:R-:W-:Y:S03]  /*31d0*/  BSSY B1, `(.L_x_9655) ;  /* 0x0000003000017945 */ /* 0x000fe60003800000 */
[----:B------:R-:W0:Y:S02]  /*31e0*/  SYNCS.PHASECHK.TRANS64.TRYWAIT P6, [R95+URZ+0x22890], R106 ;  /* 0x0228906a5f0075a7 */ /* 0x000e2400080c017f */
[----:B0-----:R-:W-:Y:S05]  /*31f0*/  @!P6 BRA `(.L_x_9656) ;  /* 0x000001740060e947 */ /* 0x001fea0003800000 */
.L_x_9943:
[----:B------:R-:W-:Y:S05]  /*3200*/  BSYNC B1 ;  /* 0x0000000000017941 */ /* 0x000fea0003800000 */
.L_x_9655:
[----:B------:R-:W-:Y:S04]  /*3210*/  BSSY B1, `(.L_x_9657) ;  /* 0x000006b000017945 */ /* 0x000fe80003800000 */
[----:B------:R-:W-:Y:S05]  /*3220*/  @P4 BRA `(.L_x_9658) ;  /* 0x0000000400a44947 */ /* 0x000fea0003800000 */
[----:B------:R-:W-:Y:S04]  /*3230*/  BSSY B2, `(.L_x_9659) ;  /* 0x0000034000027945 */ /* 0x000fe80003800000 */
[----:B------:R-:W-:Y:S05]  /*3240*/  @P1 BRA `(.L_x_9660) ;  /* 0x0000000000c81947 */ /* 0x000fea0003800000 */
[----:B------:R1:W2:Y:S01]  /*3250*/  LDS.128 R32, [R104] ;  /* 0x0000000068207984 */ /* 0x0002a20000000c00 */
[----:B------:R-:W-:Y:S01]  /*3260*/  ISETP.GE.AND P4, PT, R22, R102, PT ;  /* 0x000000661600720c */ /* 0x000fe20003f86270 */
[----:B------:R-:W-:-:S12]  /*3270*/  BSSY B3, `(.L_x_9661) ;  /* 0x000002e000037945 */ /* 0x000fd80003800000 */
[----:B-1----:R-:W-:Y:S05]  /*3280*/  @P4 BRA `(.L_x_9662) ;  /* 0x0000000000b04947 */ /* 0x002fea0003800000 */
[----:B------:R-:W-:Y:S02]  /*3290*/  SHF.R.U64 R110, R52, 0x10, R53 ;  /* 0x00000010346e7819 */ /* 0x000fe40000001235 */
[----:B------:R-:W-:Y:S02]  /*32a0*/  SHF.R.U64 R114, R54, 0x10, R55 ;  /* 0x0000001036727819 */ /* 0x000fe40000001237 */
[----:B------:R-:W-:Y:S01]  /*32b0*/  SHF.R.U32.HI R112, RZ, 0x10, R53 ;  /* 0x00000010ff707819 */ /* 0x000fe20000011635 */
[C---:B--2---:R-:W-:Y:S01]  /*32c0*/  IMAD.U32 R53, R34.reuse, 0x10000, RZ ;  /* 0x0001000022357824 */ /* 0x044fe200078e00ff */
[----:B------:R-:W-:Y:S02]  /*32d0*/  SHF.R.U32.HI R116, RZ, 0x10, R55 ;  /* 0x00000010ff747819 */ /* 0x000fe40000011637 */
[----:B------:R-:W-:Y:S01]  /*32e0*/  LOP3.LUT R54, R34, 0xffff0000, RZ, 0xc0, !PT ;  /* 0xffff000022367812 */ /* 0x000fe200078ec0ff */
[C---:B------:R-:W-:Y:S01]  /*32f0*/  IMAD.U32 R34, R35.reuse, 0x10000, RZ ;  /* 0x0001000023227824 */ /* 0x040fe200078e00ff */
[----:B------:R-:W-:-:S02]  /*3300*/  LOP3.LUT R52, R35, 0xffff0000, RZ, 0xc0, !PT ;  /* 0xffff000023347812 */ /* 0x000fc400078ec0ff */
[----:B------:R-:W-:Y:S01]  /*3310*/  PRMT R35, R99, 0x5432, R110 ;  /* 0x0000543263237816 */ /* 0x000fe2000000006e */
[----:B------:R-:W-:Y:S01]  /*3320*/  IMAD.U32 R110, R33, 0x10000, RZ ;  /* 0x00010000216e7824 */ /* 0x000fe200078e00ff */
[----:B------:R-:W-:Y:S02]  /*3330*/  PRMT R114, R105, 0x5432, R114 ;  /* 0x0000543269727816 */ /* 0x000fe40000000072 */
[----:B------:R-:W-:Y:S02]  /*3340*/  PRMT R116, R107, 0x5432, R116 ;  /* 0x000054326b747816 */ /* 0x000fe40000000074 */
[----:B------:R-:W-:Y:S01]  /*3350*/  LOP3.LUT R55, R33, 0xffff0000, RZ, 0xc0, !PT ;  /* 0xffff000021377812 */ /* 0x000fe200078ec0ff */
[----:B------:R-:W-:Y:S01]  /*3360*/  IMAD.U32 R33, R32, 0x10000, RZ ;  /* 0x0001000020217824 */ /* 0x000fe200078e00ff */
[----:B------:R-:W-:Y:S01]  /*3370*/  LOP3.LUT R115, R114, 0xffff0000, RZ, 0xc0, !PT ;  /* 0xffff000072737812 */ /* 0x000fe200078ec0ff */
[----:B------:R-:W-:Y:S01]  /*3380*/  IMAD.U32 R117, R116, 0x10000, RZ ;  /* 0x0001000074757824 */ /* 0x000fe200078e00ff */
[----:B------:R-:W-:Y:S01]  /*3390*/  LOP3.LUT R111, R35, 0xffff0000, RZ, 0xc0, !PT ;  /* 0xffff0000236f7812 */ /* 0x000fe200078ec0ff */
[----:B------:R-:W-:Y:S01]  /*33a0*/  IMAD.U32 R114, R114, 0x10000, RZ ;  /* 0x0001000072727824 */ /* 0x000fe200078e00ff */
[----:B------:R-:W-:Y:S01]  /*33b0*/  PRMT R112, R100, 0x5432, R112 ;  /* 0x0000543264707816 */ /* 0x000fe20000000070 */
[C---:B------:R-:W-:Y:S01]  /*33c0*/  FMUL.FTZ R119, R55.reuse, R115 ;  /* 0x0000007337777220 */ /* 0x040fe20000410000 */
[----:B------:R-:W-:Y:S01]  /*33d0*/  FMUL.FTZ R120, R54, R117 ;  /* 0x0000007536787220 */ /* 0x000fe20000410000 */
[----:B------:R-:W-:Y:S01]  /*33e0*/  FMUL.FTZ R118, R55, R111 ;  /* 0x0000006f37767220 */ /* 0x000fe20000410000 */
[----:B------:R-:W-:Y:S01]  /*33f0*/  LOP3.LUT R55, R32, 0xffff0000, RZ, 0xc0, !PT ;  /* 0xffff000020377812 */ /* 0x000fe200078ec0ff */
[----:B------:R-:W-:-:S02]  /*3400*/  IMAD.U32 R113, R112, 0x10000, RZ ;  /* 0x0001000070717824 */ /* 0x000fc400078e00ff */
[C---:B------:R-:W-:Y:S01]  /*3410*/  FFMA.FTZ R32, R110.reuse, R111, -R119 ;  /* 0x0000006f6e207223 */ /* 0x040fe20000010877 */
[----:B------:R-:W-:Y:S01]  /*3420*/  FFMA.FTZ R115, R110, R115, R118 ;  /* 0x000000736e737223 */ /* 0x000fe20000010076 */
[----:B------:R-:W-:Y:S01]  /*3430*/  LOP3.LUT R111, R112, 0xffff0000, RZ, 0xc0, !PT ;  /* 0xffff0000706f7812 */ /* 0x000fe200078ec0ff */
[-C--:B------:R-:W-:Y:S01]  /*3440*/  FMUL.FTZ R110, R54, R113.reuse ;  /* 0x00000071366e7220 */ /* 0x080fe20000410000 */
[----:B------:R-:W-:Y:S01]  /*3450*/  FFMA.FTZ R120, R53, R113, -R120 ;  /* 0x0000007135787223 */ /* 0x000fe20000010878 */
[----:B------:R-:W-:Y:S01]  /*3460*/  LOP3.LUT R113, R116, 0xffff0000, RZ, 0xc0, !PT ;  /* 0xffff000074717812 */ /* 0x000fe200078ec0ff */
[----:B------:R-:W-:Y:S02]  /*3470*/  IMAD.U32 R54, R35, 0x10000, RZ ;  /* 0x0001000023367824 */ /* 0x000fe400078e00ff */
        /* <DEDUP_REMOVED lines=12> */
[----:B------:R-:W-:-:S07]  /*3540*/  F2FP.BF16.F32.PACK_AB R32, R55, R52 ;  /* 0x000000343720723e */ /* 0x000fce00000010ff */
.L_x_9662:
[----:B------:R-:W-:Y:S05]  /*3550*/  BSYNC B3 ;  /* 0x0000000000037941 */ /* 0x000fea0003800000 */
.L_x_9661:
[----:B--2---:R1:W-:Y:S02]  /*3560*/  STG.E.128 desc[UR40][R42.64], R32 ;  /* 0x000000202a007986 */ /* 0x0043e4000c101d28 */
.L_x_9660:
[----:B------:R-:W-:Y:S05]  /*3570*/  BSYNC B2 ;  /* 0x0000000000027941 */ /* 0x000fea0003800000 */
.L_x_9659:
[----:B------:R-:W-:Y:S05]  /*3580*/  @P2 BRA `(.L_x_9658) ;  /* 0x0000000000cc2947 */ /* 0x000fea0003800000 */
[----:B-1----:R1:W2:Y:S01]  /*3590*/  LDS.128 R32, [R103] ;  /* 0x0000000067207984 */ /* 0x0022a20000000c00 */
[----:B------:R-:W-:Y:S01]  /*35a0*/  ISETP.GE.AND P4, PT, R202, R102, PT ;  /* 0x00000066ca00720c */ /* 0x000fe20003f86270 */
[----:B------:R-:W-:-:S12]  /*35b0*/  BSSY B2, `(.L_x_9663) ;  /* 0x000002f000027945 */ /* 0x000fd80003800000 */
[----:B-1----:R-:W-:Y:S05]  /*35c0*/  @P4 BRA `(.L_x_9664) ;  /* 0x0000000000b44947 */ /* 0x002fea0003800000 */
[----:B------:R-:W-:Y:S02]  /*35d0*/  SHF.R.U32.HI R111, RZ, 0x10, R49 ;  /* 0x00000010ff6f7819 */ /* 0x000fe40000011631 */
[----:B------:R-:W-:Y:S02]  /*35e0*/  SHF.R.U32.HI R53, RZ, 0x10, R51 ;  /* 0x00000010ff357819 */ /* 0x000fe40000011633 */
[----:B------:R-:W-:Y:S02]  /*35f0*/  SHF.R.U64 R110, R48, 0x10, R49 ;  /* 0x00000010306e7819 */ /* 0x000fe40000001231 */
[----:B------:R-:W-:Y:S02]  /*3600*/  PRMT R111, R122, 0x5410, R111 ;  /* 0x000054107a6f7816 */ /* 0x000fe4000000006f */
[----:B------:R-:W-:Y:S01]  /*3610*/  SHF.R.U64 R52, R50, 0x10, R51 ;  /* 0x0000001032347819 */ /* 0x000fe20000001233 */
[----:B--2---:R-:W-:Y:S01]  /*3620*/  IMAD.U32 R50, R34, 0x10000, RZ ;  /* 0x0001000022327824 */ /* 0x004fe200078e00ff */
[----:B------:R-:W-:Y:S01]  /*3630*/  PRMT R53, R121, 0x5410, R53 ;  /* 0x0000541079357816 */ /* 0x000fe20000000035 */
[----:B------:R-:W-:Y:S01]  /*3640*/  IMAD.U32 R113, R111, 0x10000, RZ ;  /* 0x000100006f717824 */ /* 0x000fe200078e00ff */
[----:B------:R-:W-:-:S02]  /*3650*/  PRMT R110, R101, 0x5432, R110 ;  /* 0x00005432656e7816 */ /* 0x000fc4000000006e */
[----:B------:R-:W-:Y:S01]  /*3660*/  LOP3.LUT R51, R34, 0xffff0000, RZ, 0xc0, !PT ;  /* 0xffff000022337812 */ /* 0x000fe200078ec0ff */
[----:B------:R-:W-:Y:S01]  /*3670*/  IMAD.U32 R55, R53, 0x10000, RZ ;  /* 0x0001000035377824 */ /* 0x000fe200078e00ff */
[----:B------:R-:W-:Y:S01]  /*3680*/  PRMT R52, R98, 0x5432, R52 ;  /* 0x0000543262347816 */ /* 0x000fe20000000034 */
[----:B------:R-:W-:Y:S01]  /*3690*/  IMAD.U32 R34, R35, 0x10000, RZ ;  /* 0x0001000023227824 */ /* 0x000fe200078e00ff */
[----:B------:R-:W-:Y:S01]  /*36a0*/  LOP3.LUT R49, R33, 0xffff0000, RZ, 0xc0, !PT ;  /* 0xffff000021317812 */ /* 0x000fe200078ec0ff */
[C---:B------:R-:W-:Y:S01]  /*36b0*/  FMUL.FTZ R115, R51.reuse, R113 ;  /* 0x0000007133737220 */ /* 0x040fe20000410000 */
[----:B------:R-:W-:Y:S01]  /*36c0*/  LOP3.LUT R112, R110, 0xffff0000, RZ, 0xc0, !PT ;  /* 0xffff00006e707812 */ /* 0x000fe200078ec0ff */
[-C--:B------:R-:W-:Y:S01]  /*36d0*/  FMUL.FTZ R51, R51, R55.reuse ;  /* 0x0000003733337220 */ /* 0x080fe20000410000 */
[----:B------:R-:W-:Y:S01]  /*36e0*/  LOP3.LUT R48, R35, 0xffff0000, RZ, 0xc0, !PT ;  /* 0xffff000023307812 */ /* 0x000fe200078ec0ff */
[----:B------:R-:W-:Y:S01]  /*36f0*/  IMAD.U32 R35, R33, 0x10000, RZ ;  /* 0x0001000021237824 */ /* 0x000fe200078e00ff */
[----:B------:R-:W-:Y:S01]  /*3700*/  LOP3.LUT R54, R52, 0xffff0000, RZ, 0xc0, !PT ;  /* 0xffff000034367812 */ /* 0x000fe200078ec0ff */
[----:B------:R-:W-:Y:S01]  /*3710*/  FMUL.FTZ R114, R49, R112 ;  /* 0x0000007031727220 */ /* 0x000fe20000410000 */
[----:B------:R-:W-:Y:S01]  /*3720*/  LOP3.LUT R111, R111, 0xffff0000, RZ, 0xc0, !PT ;  /* 0xffff00006f6f7812 */ /* 0x000fe200078ec0ff */
[----:B------:R-:W-:Y:S01]  /*3730*/  IMAD.U32 R33, R32, 0x10000, RZ ;  /* 0x0001000020217824 */ /* 0x000fe200078e00ff */
[----:B------:R-:W-:Y:S01]  /*3740*/  LOP3.LUT R53, R53, 0xffff0000, RZ, 0xc0, !PT ;  /* 0xffff000035357812 */ /* 0x000fe200078ec0ff */
[----:B------:R-:W-:Y:S01]  /*3750*/  FFMA.FTZ R115, R50, R55, -R115 ;  /* 0x0000003732737223 */ /* 0x000fe20000010873 */
[-C--:B------:R-:W-:Y:S01]  /*3760*/  FMUL.FTZ R49, R49, R54.reuse ;  /* 0x0000003631317220 */ /* 0x080fe20000410000 */
[----:B------:R-:W-:Y:S01]  /*3770*/  LOP3.LUT R32, R32, 0xffff0000, RZ, 0xc0, !PT ;  /* 0xffff000020207812 */ /* 0x000fe200078ec0ff */
[----:B------:R-:W-:Y:S01]  /*3780*/  FFMA.FTZ R114, R35, R54, -R114 ;  /* 0x0000003623727223 */ /* 0x000fe20000010872 */
[----:B------:R-:W-:Y:S01]  /*3790*/  FFMA.FTZ R50, R50, R113, R51 ;  /* 0x0000007132327223 */ /* 0x000fe20000010033 */
[----:B------:R-:W-:-:S02]  /*37a0*/  IMAD.U32 R110, R110, 0x10000, RZ ;  /* 0x000100006e6e7824 */ /* 0x000fc400078e00ff */
[----:B------:R-:W-:Y:S01]  /*37b0*/  FMUL.FTZ R51, R48, R111 ;  /* 0x0000006f30337220 */ /* 0x000fe20000410000 */
[----:B------:R-:W-:Y:S02]  /*37c0*/  IMAD.U32 R52, R52, 0x10000, RZ ;  /* 0x0001000034347824 */ /* 0x000fe400078e00ff */
[-C--:B------:R-:W-:Y:S01]  /*37d0*/  FMUL.FTZ R54, R48, R53.reuse ;  /* 0x0000003530367220 */ /* 0x080fe20000410000 */
[----:B------:R-:W-:Y:S01]  /*37e0*/  FFMA.FTZ R49, R35, R112, R49 ;  /* 0x0000007023317223 */ /* 0x000fe20000010031 */
        /* <DEDUP_REMOVED lines=11> */
.L_x_9664:
[----:B------:R-:W-:Y:S05]  /*38a0*/  BSYNC B2 ;  /* 0x0000000000027941 */ /* 0x000fea0003800000 */
.L_x_9663:
[----:B--2---:R2:W-:Y:S02]  /*38b0*/  STG.E.128 desc[UR40][R42.64+0x40], R32 ;  /* 0x000040202a007986 */ /* 0x0045e4000c101d28 */
.L_x_9658:
[----:B------:R-:W-:Y:S05]  /*38c0*/  BSYNC B1 ;  /* 0x0000000000017941 */ /* 0x000fea0003800000 */
.L_x_9657:
[----:B------:R-:W-:Y:S05]  /*38d0*/  @P5 BRA `(.L_x_9665) ;  /* 0x0000001c00805947 */ /* 0x000fea0003800000 */
[----:B------:R-:W-:Y:S04]  /*38e0*/  BSSY B1, `(.L_x_9666) ;  /* 0x0000036000017945 */ /* 0x000fe80003800000 */
[----:B------:R-:W-:Y:S05]  /*38f0*/  @P1 BRA `(.L_x_9667) ;  /* 0x0000000000d01947 */ /* 0x000fea0003800000 */
[----:B-12---:R1:W2:Y:S01]  /*3900*/  LDS.128 R32, [R104+0x2000] ;  /* 0x0020000068207984 */ /* 0x0062a20000000c00 */
        /* <DEDUP_REMOVED lines=16> */
[----:B------:R-:W-:Y:S01]  /*3a10*/  LOP3.LUT R48, R107, 0xffff0000, RZ, 0xc0, !PT ;  /* 0xffff00006b307812 */ /* 0x000fe200078ec0ff */
[----:B------:R-:W-:Y:S01]  /*3a20*/  IMAD.U32 R47, R108, 0x10000, RZ ;  /* 0x000100006c2f7824 */ /* 0x000fe200078e00ff */
[----:B------:R-:W-:Y:S01]  /*3a30*/  LOP3.LUT R46, R109, 0xffff0000, RZ, 0xc0, !PT ;  /* 0xffff00006d2e7812 */ /* 0x000fe200078ec0ff */
[----:B------:R-:W-:Y:S01]  /*3a40*/  IMAD.U32 R107, R107, 0x10000, RZ ;  /* 0x000100006b6b7824 */ /* 0x000fe200078e00ff */
[----:B------:R-:W-:Y:S01]  /*3a50*/  LOP3.LUT R43, R34, 0xffff0000, RZ, 0xc0, !PT ;  /* 0xffff0000222b7812 */ /* 0x000fe200078ec0ff */
[----:B------:R-:W-:-:S02]  /*3a60*/  IMAD.U32 R34, R33, 0x10000, RZ ;  /* 0x0001000021227824 */ /* 0x000fc400078e00ff */
[C---:B------:R-:W-:Y:S01]  /*3a70*/  FMUL.FTZ R51, R35.reuse, R48 ;  /* 0x0000003023337220 */ /* 0x040fe20000410000 */
[C---:B------:R-:W-:Y:S02]  /*3a80*/  IMAD.U32 R33, R32.reuse, 0x10000, RZ ;  /* 0x0001000020217824 */ /* 0x040fe400078e00ff */
[-C--:B------:R-:W-:Y:S01]  /*3a90*/  FMUL.FTZ R35, R35, R46.reuse ;  /* 0x0000002e23237220 */ /* 0x080fe20000410000 */
[----:B------:R-:W-:Y:S01]  /*3aa0*/  LOP3.LUT R32, R32, 0xffff0000, RZ, 0xc0, !PT ;  /* 0xffff000020207812 */ /* 0x000fe200078ec0ff */
[C---:B------:R-:W-:Y:S01]  /*3ab0*/  FMUL.FTZ R53, R43.reuse, R49 ;  /* 0x000000312b357220 */ /* 0x040fe20000410000 */
[-C--:B------:R-:W-:Y:S01]  /*3ac0*/  FMUL.FTZ R43, R43, R47.reuse ;  /* 0x0000002f2b2b7220 */ /* 0x080fe20000410000 */
        /* <DEDUP_REMOVED lines=21> */
.L_x_9669:
[----:B------:R-:W-:Y:S05]  /*3c20*/  BSYNC B2 ;  /* 0x0000000000027941 */ /* 0x000fea0003800000 */
.L_x_9668:
[----:B--2---:R3:W-:Y:S02]  /*3c30*/  STG.E.128 desc[UR40][R40.64], R32 ;  /* 0x0000002028007986 */ /* 0x0047e4000c101d28 */
.L_x_9667:
[----:B------:R-:W-:Y:S05]  /*3c40*/  BSYNC B1 ;  /* 0x0000000000017941 */ /* 0x000fea0003800000 */
.L_x_9666:
[----:B------:R-:W-:Y:S05]  /*3c50*/  @P2 BRA `(.L_x_9665) ;  /* 0x0000001800a02947 */ /* 0x000fea0003800000 */
[----:B-123--:R1:W2:Y:S01]  /*3c60*/  LDS.128 R32, [R103+0x2000] ;  /* 0x0020000067207984 */ /* 0x00e2a20000000c00 */
[----:B------:R-:W-:Y:S01]  /*3c70*/  ISETP.GE.AND P4, PT, R202, R102, PT ;  /* 0x00000066ca00720c */ /* 0x000fe20003f86270 */
[----:B------:R-:W-:-:S12]  /*3c80*/  BSSY B1, `(.L_x_9670) ;  /* 0x0000030000017945 */ /* 0x000fd80003800000 */
[----:B-1----:R-:W-:Y:S05]  /*3c90*/  @P4 BRA `(.L_x_9671) ;  /* 0x0000000000b84947 */ /* 0x002fea0003800000 */
[----:B------:R-:W-:Y:S02]  /*3ca0*/  SHF.R.U32.HI R42, RZ, 0x10, R37 ;  /* 0x00000010ff2a7819 */ /* 0x000fe40000011625 */
[----:B------:R-:W-:Y:S02]  /*3cb0*/  SHF.R.U32.HI R44, RZ, 0x10, R39 ;  /* 0x00000010ff2c7819 */ /* 0x000fe40000011627 */
[----:B------:R-:W-:Y:S01]  /*3cc0*/  SHF.R.U64 R43, R36, 0x10, R37 ;  /* 0x00000010242b7819 */ /* 0x000fe20000001225 */
[----:B--2---:R-:W-:Y:S01]  /*3cd0*/  IMAD.U32 R36, R34, 0x10000, RZ ;  /* 0x0001000022247824 */ /* 0x004fe200078e00ff */
[----:B------:R-:W-:Y:S01]  /*3ce0*/  SHF.R.U64 R45, R38, 0x10, R39 ;  /* 0x00000010262d7819 */ /* 0x000fe20000001227 */
[----:B------:R-:W-:Y:S01]  /*3cf0*/  IMAD.U32 R38, R35, 0x10000, RZ ;  /* 0x0001000023267824 */ /* 0x000fe200078e00ff */
[----:B------:R-:W-:Y:S02]  /*3d00*/  PRMT R101, R101, 0x5410, R42 ;  /* 0x0000541065657816 */ /* 0x000fe4000000002a */
[----:B------:R-:W-:-:S02]  /*3d10*/  PRMT R99, R99, 0x5410, R44 ;  /* 0x0000541063637816 */ /* 0x000fc4000000002c */
[----:B------:R-:W-:Y:S02]  /*3d20*/  PRMT R100, R100, 0x5410, R43 ;  /* 0x0000541064647816 */ /* 0x000fe4000000002b */
[----:B------:R-:W-:Y:S01]  /*3d30*/  LOP3.LUT R37, R34, 0xffff0000, RZ, 0xc0, !PT ;  /* 0xffff000022257812 */ /* 0x000fe200078ec0ff */
[----:B------:R-:W-:Y:S01]  /*3d40*/  IMAD.U32 R43, R99, 0x10000, RZ ;  /* 0x00010000632b7824 */ /* 0x000fe200078e00ff */
[----:B------:R-:W-:Y:S01]  /*3d50*/  LOP3.LUT R39, R35, 0xffff0000, RZ, 0xc0, !PT ;  /* 0xffff000023277812 */ /* 0x000fe200078ec0ff */
[----:B------:R-:W-:Y:S01]  /*3d60*/  IMAD.U32 R34, R33, 0x10000, RZ ;  /* 0x0001000021227824 */ /* 0x000fe200078e00ff */
[----:B------:R-:W-:Y:S01]  /*3d70*/  PRMT R98, R98, 0x5410, R45 ;  /* 0x0000541062627816 */ /* 0x000fe2000000002d */
[----:B------:R-:W-:Y:S01]  /*3d80*/  IMAD.U32 R45, R101, 0x10000, RZ ;  /* 0x00010000652d7824 */ /* 0x000fe200078e00ff */
[----:B------:R-:W-:Y:S01]  /*3d90*/  LOP3.LUT R35, R33, 0xffff0000, RZ, 0xc0, !PT ;  /* 0xffff000021237812 */ /* 0x000fe200078ec0ff */
[----:B------:R-:W-:Y:S01]  /*3da0*/  IMAD.U32 R33, R32, 0x10000, RZ ;  /* 0x0001000020217824 */ /* 0x000fe200078e00ff */
[----:B------:R-:W-:Y:S01]  /*3db0*/  LOP3.LUT R44, R100, 0xffff0000, RZ, 0xc0, !PT ;  /* 0xffff0000642c7812 */ /* 0x000fe200078ec0ff */
[C---:B------:R-:W-:Y:S01]  /*3dc0*/  FMUL.FTZ R49, R37.reuse, R45 ;  /* 0x0000002d25317220 */ /* 0x040fe20000410000 */
[----:B------:R-:W-:Y:S01]  /*3dd0*/  LOP3.LUT R42, R98, 0xffff0000, RZ, 0xc0, !PT ;  /* 0xffff0000622a7812 */ /* 0x000fe200078ec0ff */
[-C--:B------:R-:W-:Y:S01]  /*3de0*/  FMUL.FTZ R37, R37, R43.reuse ;  /* 0x0000002b25257220 */ /* 0x080fe20000410000 */
[----:B------:R-:W-:Y:S01]  /*3df0*/  LOP3.LUT R101, R101, 0xffff0000, RZ, 0xc0, !PT ;  /* 0xffff000065657812 */ /* 0x000fe200078ec0ff */
[----:B------:R-:W-:Y:S01]  /*3e00*/  FMUL.FTZ R47, R35, R44 ;  /* 0x0000002c232f7220 */ /* 0x000fe20000410000 */
[----:B------:R-:W-:Y:S01]  /*3e10*/  LOP3.LUT R99, R99, 0xffff0000, RZ, 0xc0, !PT ;  /* 0xffff000063637812 */ /* 0x000fe200078ec0ff */
[----:B------:R-:W-:Y:S01]  /*3e20*/  FFMA.FTZ R49, R36, R43, -R49 ;  /* 0x0000002b24317223 */ /* 0x000fe20000010831 */
[-C--:B------:R-:W-:Y:S01]  /*3e30*/  FMUL.FTZ R35, R35, R42.reuse ;  /* 0x0000002a23237220 */ /* 0x080fe20000410000 */
[----:B------:R-:W-:Y:S01]  /*3e40*/  LOP3.LUT R32, R32, 0xffff0000, RZ, 0xc0, !PT ;  /* 0xffff000020207812 */ /* 0x000fe200078ec0ff */
[----:B------:R-:W-:Y:S01]  /*3e50*/  FFMA.FTZ R47, R34, R42, -R47 ;  /* 0x0000002a222f7223 */ /* 0x000fe2000001082f */
[----:B------:R-:W-:Y:S01]  /*3e60*/  FFMA.FTZ R36, R36, R45, R37 ;  /* 0x0000002d24247223 */ /* 0x000fe20000010025 */
[----:B------:R-:W-:-:S02]  /*3e70*/  IMAD.U32 R100, R100, 0x10000, RZ ;  /* 0x0001000064647824 */ /* 0x000fc400078e00ff */
[C---:B------:R-:W-:Y:S01]  /*3e80*/  FMUL.FTZ R37, R39.reuse, R101 ;  /* 0x0000006527257220 */ /* 0x040fe20000410000 */
        /* <DEDUP_REMOVED lines=15> */
.L_x_9671:
[----:B------:R-:W-:Y:S05]  /*3f80*/  BSYNC B1 ;  /* 0x0000000000017941 */ /* 0x000fea0003800000 */
.L_x_9670:
[----:B--2---:R4:W-:Y:S01]  /*3f90*/  STG.E.128 desc[UR40][R40.64+0x40], R32 ;  /* 0x0000402028007986 */ /* 0x0049e2000c101d28 */
[----:B------:R-:W-:Y:S05]  /*3fa0*/  BRA `(.L_x_9665) ;  /* 0x0000001400cc7947 */ /* 0x000fea0003800000 */
.L_x_9649:
[----:B------:R-:W-:Y:S02]  /*3fb0*/  ISETP.GE.AND P3, PT, R216, R97, PT ;  /* 0x00000061d800720c */ /* 0x000fe40003f66270 */
[----:B------:R-:W-:Y:S02]  /*3fc0*/  CS2R R38, SRZ ;  /* 0x0000000000267805 */ /* 0x000fe4000001ff00 */
[----:B------:R-:W-:-:S13]  /*3fd0*/  ISETP.GE.OR P3, PT, R16, R102, P3 ;  /* 0x000000661000720c */ /* 0x000fda0001f66670 */
[----:B------:R-:W-:Y:S01]  /*3fe0*/  @!P3 IADD3 R33, P4, P5, R12, R32, R69 ;  /* 0x000000200c21b210 */ /* 0x000fe20007d9e045 */
[----:B------:R-:W0:Y:S03]  /*3ff0*/  @!P3 LDC.64 R44, c[0x0][0x3e8] ;  /* 0x0000fa00ff2cbb82 */ /* 0x000e260000000a00 */
[----:B------:R-:W-:Y:S02]  /*4000*/  @!P3 IADD3.X R36, R79, R95, R68, P4, P5 ;  /* 0x0000005f4f24b210 */ /* 0x000fe400027ea444 */
[----:B------:R-:W-:-:S03]  /*4010*/  @!P3 IADD3 R46, P4, P5, R30, R34, R71 ;  /* 0x000000221e2eb210 */ /* 0x000fc60007d9e047 */
[----:B------:R-:W1:Y:S01]  /*4020*/  @!P3 LDC.64 R48, c[0x0][0x400] ;  /* 0x00010000ff30bb82 */ /* 0x000e620000000a00 */
[----:B------:R-:W-:Y:S02]  /*4030*/  @!P3 IADD3.X R47, R81, R105, R70, P4, P5 ;  /* 0x00000069512fb210 */ /* 0x000fe400027ea446 */
[----:B------:R-:W-:-:S04]  /*4040*/  ISETP.GE.AND P4, PT, R18, R97, PT ;  /* 0x000000611200720c */ /* 0x000fc80003f86270 */
[----:B------:R-:W-:-:S13]  /*4050*/  ISETP.GE.OR P4, PT, R16, R102, P4 ;  /* 0x000000661000720c */ /* 0x000fda0002786670 */
[----:B------:R-:W2:Y:S01]  /*4060*/  @!P4 LDC.64 R40, c[0x0][0x3e8] ;  /* 0x0000fa00ff28cb82 */ /* 0x000ea20000000a00 */
[----:B------:R-:W-:-:S05]  /*4070*/  @!P4 IADD3 R32, P5, R12, R32, RZ ;  /* 0x000000200c20c210 */ /* 0x000fca0007fbe0ff */
[----:B------:R-:W-:Y:S02]  /*4080*/  @!P4 IMAD.X R35, R95, 0x1, R79, P5 ;  /* 0x000000015f23c824 */ /* 0x000fe400028e064f */
[----:B------:R-:W3:Y:S01]  /*4090*/  @!P4 LDC.64 R42, c[0x0][0x400] ;  /* 0x00010000ff2acb82 */ /* 0x000ee20000000a00 */
[----:B--2---:R-:W-:-:S04]  /*40a0*/  @!P4 LEA R40, P5, R32, R40, 0x1 ;  /* 0x000000282028c211 */ /* 0x004fc800078a08ff */
[----:B------:R-:W-:Y:S02]  /*40b0*/  @!P4 LEA.HI.X R41, R32, R41, R35, 0x1, P5 ;  /* 0x000000292029c211 */ /* 0x000fe400028f0c23 */
[----:B------:R-:W-:-:S05]  /*40c0*/  @!P4 IADD3 R34, P5, R30, R34, RZ ;  /* 0x000000221e22c210 */ /* 0x000fca0007fbe0ff */
[----:B------:R-:W-:Y:S01]  /*40d0*/  @!P4 IMAD.X R32, R105, 0x1, R81, P5 ;  /* 0x000000016920c824 */ /* 0x000fe200028e0651 */
[----:B---3--:R-:W-:-:S04]  /*40e0*/  @!P4 LEA R42, P5, R34, R42, 0x1 ;  /* 0x0000002a222ac211 */ /* 0x008fc800078a08ff */
[----:B------:R-:W-:Y:S02]  /*40f0*/  @!P4 LEA.HI.X R43, R34, R43, R32, 0x1, P5 ;  /* 0x0000002b222bc211 */ /* 0x000fe400028f0c20 */
[----:B------:R-:W-:Y:S02]  /*4100*/  CS2R R34, SRZ ;  /* 0x0000000000227805 */ /* 0x000fe4000001ff00 */
[----:B0-----:R-:W-:-:S04]  /*4110*/  @!P3 LEA R44, P5, R33, R44, 0x1 ;  /* 0x0000002c212cb211 */ /* 0x001fc800078a08ff */
[----:B------:R-:W-:Y:S02]  /*4120*/  @!P3 LEA.HI.X R45, R33, R45, R36, 0x1, P5 ;  /* 0x0000002d212db211 */ /* 0x000fe400028f0c24 */
[----:B------:R-:W-:Y:S02]  /*4130*/  CS2R R32, SRZ ;  /* 0x0000000000207805 */ /* 0x000fe4000001ff00 */
[----:B------:R-:W-:-:S04]  /*4140*/  CS2R R36, SRZ ;  /* 0x0000000000247805 */ /* 0x000fc8000001ff00 */
[----:B------:R0:W2:Y:S04]  /*4150*/  @!P4 LDG.E.128 R32, desc[UR40][R40.64] ;  /* 0x000000282820c981 */ /* 0x0000a8000c1e1d00 */
[----:B------:R3:W4:Y:S01]  /*4160*/  @!P4 LDG.E.128 R36, desc[UR40][R42.64] ;  /* 0x000000282a24c981 */ /* 0x000722000c1e1d00 */
[----:B-1----:R-:W-:-:S04]  /*4170*/  @!P3 LEA R48, P4, R46, R48, 0x1 ;  /* 0x000000302e30b211 */ /* 0x002fc800078808ff */
[----:B------:R-:W-:Y:S02]  /*4180*/  @!P3 LEA.HI.X R49, R46, R49, R47, 0x1, P4 ;  /* 0x000000312e31b211 */ /* 0x000fe400020f0c2f */
[----:B0-----:R-:W-:Y:S02]  /*4190*/  CS2R R40, SRZ ;  /* 0x0000000000287805 */ /* 0x001fe4000001ff00 */
[----:B---3--:R-:W-:Y:S02]  /*41a0*/  CS2R R42, SRZ ;  /* 0x00000000002a7805 */ /* 0x008fe4000001ff00 */
[----:B------:R-:W-:-:S04]  /*41b0*/  CS2R R46, SRZ ;  /* 0x00000000002e7805 */ /* 0x000fc8000001ff00 */
[----:B------:R0:W3:Y:S02]  /*41c0*/  @!P3 LDG.E.128 R40, desc[UR40][R44.64] ;  /* 0x000000282c28b981 */ /* 0x0000e4000c1e1d00 */
[----:B0-----:R-:W-:-:S06]  /*41d0*/  CS2R R44, SRZ ;  /* 0x00000000002c7805 */ /* 0x001fcc000001ff00 */
[----:B------:R0:W5:Y:S01]  /*41e0*/  @!P3 LDG.E.128 R44, desc[UR40][R48.64] ;  /* 0x00000028302cb981 */ /* 0x000162000c1e1d00 */
[----:B------:R-:W-:Y:S01]  /*41f0*/  UISETP.NE.AND UP0, UPT, UR44, 0x3, UPT ;  /* 0x000000032c00788c */ /* 0x000fe2000bf05270 */
[----:B------:R-:W-:-:S05]  /*4200*/  ISETP.GE.AND P4, PT, R16, R102, PT ;  /* 0x000000661000720c */ /* 0x000fca0003f86270 */
[----:B------:R-:W-:Y:S01]  /*4210*/  PLOP3.LUT P3, PT, PT, PT, UP0, 0x80, 0x0 ;  /* 0x000000000000781c */ /* 0x000fe20003f6f008 */
[----:B--2---:R-:W-:Y:S02]  /*4220*/  IMAD.MOV.U32 R51, RZ, RZ, R34 ;  /* 0x000000ffff337224 */ /* 0x004fe400078e0022 */
[----:B------:R-:W-:Y:S02]  /*4230*/  IMAD.MOV.U32 R52, RZ, RZ, R35 ;  /* 0x000000ffff347224 */ /* 0x000fe400078e0023 */
[----:B------:R-:W-:Y:S01]  /*4240*/  IMAD.MOV.U32 R54, RZ, RZ, R33 ;  /* 0x000000ffff367224 */ /* 0x000fe200078e0021 */
[----:B------:R-:W-:Y:S01]  /*4250*/  PRMT R119, R119, 0x5410, R51 ;  /* 0x0000541077777816 */ /* 0x000fe20000000033 */
[----:B----4-:R-:W-:Y:S01]  /*4260*/  IMAD.MOV.U32 R51, RZ, RZ, R38 ;  /* 0x000000ffff337224 */ /* 0x010fe200078e0026 */
[----:B------:R-:W-:Y:S01]  /*4270*/  PRMT R128, R52, 0x7610, R128 ;  /* 0x0000761034807816 */ /* 0x000fe20000000080 */
[----:B0-----:R-:W-:Y:S01]  /*4280*/  IMAD.MOV.U32 R48, RZ, RZ, R39 ;  /* 0x000000ffff307224 */ /* 0x001fe200078e0027 */
        /* <DEDUP_REMOVED lines=17> */
[----:B-----5:R-:W-:Y:S02]  /*43a0*/  IMAD.MOV.U32 R48, RZ, RZ, R46 ;  /* 0x000000ffff307224 */ /* 0x020fe400078e002e */
        /* <DEDUP_REMOVED lines=9> */
.L_x_9672:
[----:B------:R-:W-:Y:S01]  /*4440*/  IMAD R95, R2, 0x8, R19 ;  /* 0x00000008025f7824 */ /* 0x000fe200078e0213 */
[----:B------:R-:W-:Y:S01]  /*4450*/  SHF.L.U32 R106, R201, 0x1f, RZ ;  /* 0x0000001fc96a7819 */ /* 0x000fe200000006ff */
[----:B------:R-:W0:Y:S01]  /*4460*/  LDC R107, c[0x0][0x2f4] ;  /* 0x0000bd00ff6b7b82 */ /* 0x000e220000000800 */
[----:B------:R-:W-:Y:S01]  /*4470*/  BSSY B1, `(.L_x_9673) ;  /* 0x0000006000017945 */ /* 0x000fe20003800000 */
[----:B------:R-:W-:Y:S01]  /*4480*/  IMAD.MOV.U32 R101, RZ, RZ, R50 ;  /* 0x000000ffff657224 */ /* 0x000fe200078e0032 */
[----:B------:R-:W1:Y:S05]  /*4490*/  SYNCS.PHASECHK.TRANS64.TRYWAIT P5, [R95+URZ+0x22890], R106 ;  /* 0x0228906a5f0075a7 */ /* 0x000e6a00080a017f */
[----:B------:R-:W2:Y:S01]  /*44a0*/  LDC.64 R102, c[0x0][0x300] ;  /* 0x0000c000ff667b82 */ /* 0x000ea20000000a00 */
[----:B0-----:R-:W-:Y:S01]  /*44b0*/  IMAD.IADD R109, R107, 0x1, -R74 ;  /* 0x000000016b6d7824 */ /* 0x001fe200078e0a4a */
[----:B-1----:R-:W-:Y:S06]  /*44c0*/  @!P5 BRA `(.L_x_9674) ;  /* 0x0000016000c0d947 */ /* 0x002fec0003800000 */
.L_x_9944:
[----:B------:R-:W-:Y:S05]  /*44d0*/  BSYNC B1 ;  /* 0x0000000000017941 */ /* 0x000fea0003800000 */
.L_x_9673:
[----:B------:R-:W-:Y:S01]  /*44e0*/  ISETP.GE.OR P5, PT, R18, R97, P1 ;  /* 0x000000611200720c */ /* 0x000fe20000fa6670 */
[----:B------:R-:W-:-:S12]  /*44f0*/  BSSY B1, `(.L_x_9675) ;  /* 0x0000080000017945 */ /* 0x000fd80003800000 */
[----:B------:R-:W-:Y:S05]  /*4500*/  @P5 BRA `(.L_x_9676) ;  /* 0x0000000400f85947 */ /* 0x000fea0003800000 */
[-C--:B--2---:R-:W-:Y:S01]  /*4510*/  IMAD R48, R220, R102.reuse, RZ ;  /* 0x00000066dc307224 */ /* 0x084fe200078e02ff */
[----:B------:R-:W-:Y:S01]  /*4520*/  BSSY B2, `(.L_x_9677) ;  /* 0x0000070000027945 */ /* 0x000fe20003800000 */
[----:B------:R-:W-:-:S04]  /*4530*/  IMAD.WIDE.U32 R104, R18, R102, R100 ;  /* 0x0000006612687225 */ /* 0x000fc800078e0064 */
[----:B------:R-:W-:Y:S01]  /*4540*/  IMAD R111, R18, R103, R48 ;  /* 0x00000067126f7224 */ /* 0x000fe200078e0230 */
[----:B------:R-:W-:Y:S02]  /*4550*/  SEL R48, R74, R109, !P0 ;  /* 0x0000006d4a307207 */ /* 0x000fe40004000000 */
[----:B------:R-:W-:Y:S01]  /*4560*/  IADD3 R108, P5, P6, R4, R104, R84 ;  /* 0x00000068046c7210 */ /* 0x000fe20007ebe054 */
[----:B------:R-:W-:Y:S01]  /*4570*/  IMAD.IADD R111, R111, 0x1, R105 ;  /* 0x000000016f6f7824 */ /* 0x000fe200078e0269 */
[----:B------:R-:W-:-:S04]  /*4580*/  SHF.R.S32.HI R49, RZ, 0x1f, R48 ;  /* 0x0000001fff317819 */ /* 0x000fc80000011430 */
[----:B------:R-:W-:Y:S02]  /*4590*/  LEA.HI R48, R49, R48, RZ, 0x4 ;  /* 0x0000003031307211 */ /* 0x000fe400078f20ff */
[----:B------:R-:W-:Y:S02]  /*45a0*/  IADD3.X R110, R60, R111, R86, P5, P6 ;  /* 0x0000006f3c6e7210 */ /* 0x000fe40002fec456 */
[----:B------:R-:W-:-:S05]  /*45b0*/  LEA.HI.SX32 R48, R48, R83, 0x1c ;  /* 0x0000005330307211 */ /* 0x000fca00078fe2ff */
[----:B------:R-:W-:-:S05]  /*45c0*/  IMAD.SHL.U32 R113, R48, 0x8, RZ ;  /* 0x0000000830717824 */ /* 0x000fca00078e00ff */
[----:B------:R-:W-:-:S04]  /*45d0*/  LOP3.LUT R48, R82, 0x38, R113, 0xf8, !PT ;  /* 0x0000003852307812 */ /* 0x000fc800078ef871 */
[----:B------:R-:W-:Y:S01]  /*45e0*/  LOP3.LUT R49, R48, R85, RZ, 0x3c, !PT ;  /* 0x0000005530317212 */ /* 0x000fe200078e3cff */
[----:B------:R-:W-:-:S04]  /*45f0*/  IMAD R48, R2, 0x1800, R90 ;  /* 0x0000180002307824 */ /* 0x000fc800078e025a */
[----:B------:R-:W-:Y:S02]  /*4600*/  IMAD R49, R206, 0x200, R49 ;  /* 0x00000200ce317824 */ /* 0x000fe400078e0231 */
[----:B------:R-:W-:Y:S02]  /*4610*/  IMAD R48, R48, 0x2, R19 ;  /* 0x0000000230307824 */ /* 0x000fe400078e0213 */
[----:B------:R-:W-:-:S04]  /*4620*/  IMAD R50, R2, 0x1800, R49 ;  /* 0x0000180002327824 */ /* 0x000fc800078e0231 */
[----:B------:R-:W-:Y:S02]  /*4630*/  IMAD R52, R50, 0x2, R19 ;  /* 0x0000000232347824 */ /* 0x000fe400078e0213 */
[----:B------:R-:W1:Y:S04]  /*4640*/  LDS.128 R48, [R48+0x1c400] ;  /* 0x01c4000030307984 */ /* 0x000e680000000c00 */
[----:B------:R-:W2:Y:S01]  /*4650*/  LDS.128 R52, [R52+0x1c400] ;  /* 0x01c4000034347984 */ /* 0x000ea20000000c00 */
[----:B------:R-:W-:Y:S05]  /*4660*/  @P4 BRA `(.L_x_9678) ;  /* 0x00000004006c4947 */ /* 0x000fea0003800000 */
[----:B------:R-:W-:Y:S01]  /*4670*/  SHF.R.U32.HI R116, RZ, 0x10, R37 ;  /* 0x00000010ff747819 */ /* 0x000fe20000011625 */
[----:B--2---:R-:W-:Y:S01]  /*4680*/  IMAD.U32 R112, R53, 0x10000, RZ ;  /* 0x0001000035707824 */ /* 0x004fe200078e00ff */
[----:B------:R-:W-:Y:S02]  /*4690*/  SHF.R.U32.HI R115, RZ, 0x10, R33 ;  /* 0x00000010ff737819 */ /* 0x000fe40000011621 */
[C---:B------:R-:W-:Y:S02]  /*46a0*/  PRMT R116, R114.reuse, 0x5432, R116 ;  /* 0x0000543272747816 */ /* 0x040fe40000000074 */
[----:B------:R-:W-:Y:S01]  /*46b0*/  PRMT R115, R114, 0x5410, R115 ;  /* 0x0000541072737816 */ /* 0x000fe20000000073 */
[----:B-1----:R-:W-:Y:S01]  /*46c0*/  IMAD.U32 R114, R49, 0x10000, RZ ;  /* 0x0001000031727824 */ /* 0x002fe200078e00ff */
[----:B------:R-:W-:Y:S01]  /*46d0*/  SHF.R.U64 R36, R36, 0x10, R37 ;  /* 0x0000001024247819 */ /* 0x000fe20000001225 */
[----:B------:R-:W-:Y:S01]  /*46e0*/  IMAD.U32 R129, R116, 0x10000, RZ ;  /* 0x0001000074817824 */ /* 0x000fe200078e00ff */
[----:B------:R-:W-:Y:S01]  /*46f0*/  SHF.R.U64 R32, R32, 0x10, R33 ;  /* 0x0000001020207819 */ /* 0x000fe20000001221 */
[C---:B------:R-:W-:Y:S01]  /*4700*/  IMAD.U32 R117, R115.reuse, 0x10000, RZ ;  /* 0x0001000073757824 */ /* 0x040fe200078e00ff */
[----:B------:R-:W-:Y:S01]  /*4710*/  LOP3.LUT R115, R115, 0xffff0000, RZ, 0xc0, !PT ;  /* 0xffff000073737812 */ /* 0x000fe200078ec0ff */
[----:B------:R-:W-:Y:S01]  /*4720*/  FMUL.FTZ R131, R112, R129 ;  /* 0x0000008170837220 */ /* 0x000fe20000410000 */
[----:B------:R-:W-:Y:S01]  /*4730*/  PRMT R32, R120, 0x5432, R32 ;  /* 0x0000543278207816 */ /* 0x000fe20000000020 */
[-C--:B------:R-:W-:Y:S01]  /*4740*/  FMUL.FTZ R118, R112, R117.reuse ;  /* 0x0000007570767220 */ /* 0x080fe20000410000 */
[----:B------:R-:W-:Y:S01]  /*4750*/  SHF.R.U64 R34, R34, 0x10, R35 ;  /* 0x0000001022227819 */ /* 0x000fe20000001223 */
[----:B------:R-:W-:Y:S01]  /*4760*/  FFMA.FTZ R112, R114, R117, -R131 ;  /* 0x0000007572707223 */ /* 0x000fe20000010883 */
[----:B------:R-:W-:Y:S01]  /*4770*/  LOP3.LUT R117, R116, 0xffff0000, RZ, 0xc0, !PT ;  /* 0xffff000074757812 */ /* 0x000fe200078ec0ff */
[----:B------:R-:W-:Y:S01]  /*4780*/  FFMA.FTZ R114, R114, R129, R118 ;  /* 0x0000008172727223 */ /* 0x000fe20000010076 */
[----:B------:R-:W-:Y:S01]  /*4790*/  LOP3.LUT R116, R53, 0xffff0000, RZ, 0xc0, !PT ;  /* 0xffff000035747812 */ /* 0x000fe200078ec0ff */
[----:B------:R-:W-:Y:S01]  /*47a0*/  IMAD.U32 R33, R48, 0x10000, RZ ;  /* 0x0001000030217824 */ /* 0x000fe200078e00ff */
[----:B------:R-:W-:Y:S01]  /*47b0*/  LOP3.LUT R53, R49, 0xffff0000, RZ, 0xc0, !PT ;  /* 0xffff000031357812 */ /* 0x000fe200078ec0ff */
[----:B------:R-:W-:Y:S01]  /*47c0*/  IMAD.U32 R37, R50, 0x10000, RZ ;  /* 0x0001000032257824 */ /* 0x000fe200078e00ff */
[----:B------:R-:W-:Y:S01]  /*47d0*/  LOP3.LUT R48, R48, 0xffff0000, RZ, 0xc0, !PT ;  /* 0xffff000030307812 */ /* 0x000fe200078ec0ff */
[C---:B------:R-:W-:Y:S01]  /*47e0*/  FMUL.FTZ R118, R116.reuse, R117 ;  /* 0x0000007574767220 */ /* 0x040fe20000410000 */
[----:B------:R-:W-:Y:S01]  /*47f0*/  FMUL.FTZ R116, R116, R115 ;  /* 0x0000007374747220 */ /* 0x000fe20000410000 */
[----:B------:R-:W-:-:S02]  /*4800*/  PRMT R34, R119, 0x5432, R34 ;  /* 0x0000543277227816 */ /* 0x000fc40000000022 */
[C---:B------:R-:W-:Y:S01]  /*4810*/  FFMA.FTZ R49, R53.reuse, R115, -R118 ;  /* 0x0000007335317223 */ /* 0x040fe20000010876 */
[----:B------:R-:W-:Y:S01]  /*4820*/  FFMA.FTZ R53, R53, R117, R116 ;  /* 0x0000007535357223 */ /* 0x000fe20000010074 */
[----:B------:R-:W-:Y:S01]  /*4830*/  SHF.R.U32.HI R116, RZ, 0x10, R39 ;  /* 0x00000010ff747819 */ /* 0x000fe20000011627 */
[----:B------:R-:W-:Y:S01]  /*4840*/  IMAD.U32 R117, R55, 0x10000, RZ ;  /* 0x0001000037757824 */ /* 0x000fe200078e00ff */
[----:B------:R-:W-:Y:S01]  /*4850*/  SHF.R.U32.HI R115, RZ, 0x10, R35 ;  /* 0x00000010ff737819 */ /* 0x000fe20000011623 */
[----:B------:R-:W-:Y:S01]  /*4860*/  IMAD.U32 R118, R51, 0x10000, RZ ;  /* 0x0001000033767824 */ /* 0x000fe200078e00ff */
[----:B------:R-:W-:Y:S01]  /*4870*/  PRMT R116, R122, 0x5432, R116 ;  /* 0x000054327a747816 */ /* 0x000fe20000000074 */
[----:B------:R-:W-:Y:S01]  /*4880*/  IMAD.U32 R35, R52, 0x10000, RZ ;  /* 0x0001000034237824 */ /* 0x000fe200078e00ff */
[----:B------:R-:W-:Y:S02]  /*4890*/  PRMT R115, R128, 0x5410, R115 ;  /* 0x0000541080737816 */ /* 0x000fe40000000073 */
[----:B------:R-:W-:Y:S01]  /*48a0*/  LOP3.LUT R55, R55, 0xffff0000, RZ, 0xc0, !PT ;  /* 0xffff000037377812 */ /* 0x000fe200078ec0ff */
[C---:B------:R-:W-:Y:S01]  /*48b0*/  IMAD.U32 R129, R116.reuse, 0x10000, RZ ;  /* 0x0001000074817824 */ /* 0x040fe200078e00ff */
[----:B------:R-:W-:Y:S01]  /*48c0*/  LOP3.LUT R116, R116, 0xffff0000, RZ, 0xc0, !PT ;  /* 0xffff000074747812 */ /* 0x000fe200078ec0ff */
[----:B------:R-:W-:Y:S01]  /*48d0*/  IMAD.U32 R128, R115, 0x10000, RZ ;  /* 0x0001000073807824 */ /* 0x000fe200078e00ff */
[----:B------:R-:W-:Y:S01]  /*48e0*/  LOP3.LUT R51, R51, 0xffff0000, RZ, 0xc0, !PT ;  /* 0xffff000033337812 */ /* 0x000fe200078ec0ff */
[CC--:B------:R-:W-:Y:S01]  /*48f0*/  FMUL.FTZ R131, R117.reuse, R129.reuse ;  /* 0x0000008175837220 */ /* 0x0c0fe20000410000 */
[----:B------:R-:W-:Y:S01]  /*4900*/  SHF.R.U64 R39, R38, 0x10, R39 ;  /* 0x0000001026277819 */ /* 0x000fe20000001227 */
[-C--:B------:R-:W-:Y:S01]  /*4910*/  FMUL.FTZ R130, R117, R128.reuse ;  /* 0x0000008075827220 */ /* 0x080fe20000410000 */
[----:B------:R-:W-:Y:S01]  /*4920*/  LOP3.LUT R52, R52, 0xffff0000, RZ, 0xc0, !PT ;  /* 0xffff000034347812 */ /* 0x000fe200078ec0ff */
[C---:B------:R-:W-:Y:S01]  /*4930*/  FFMA.FTZ R117, R118.reuse, R128, -R131 ;  /* 0x0000008076757223 */ /* 0x040fe20000010883 */
[----:B------:R-:W-:Y:S01]  /*4940*/  LOP3.LUT R128, R115, 0xffff0000, RZ, 0xc0, !PT ;  /* 0xffff000073807812 */ /* 0x000fe200078ec0ff */
[----:B------:R-:W-:Y:S01]  /*4950*/  FFMA.FTZ R118, R118, R129, R130 ;  /* 0x0000008176767223 */ /* 0x000fe20000010082 */
[----:B------:R-:W-:Y:S01]  /*4960*/  PRMT R115, R121, 0x5432, R36 ;  /* 0x0000543279737816 */ /* 0x000fe20000000024 */
[----:B------:R-:W-:Y:S01]  /*4970*/  FMUL.FTZ R36, R55, R116 ;  /* 0x0000007437247220 */ /* 0x000fe20000410000 */
[----:B------:R-:W-:Y:S01]  /*4980*/  PRMT R39, R127, 0x5410, R39 ;  /* 0x000054107f277816 */ /* 0x000fe20000000027 */
[----:B------:R-:W-:Y:S01]  /*4990*/  FMUL.FTZ R55, R55, R128 ;  /* 0x0000008037377220 */ /* 0x000fe20000410000 */
[----:B------:R-:W-:-:S02]  /*49a0*/  IMAD.U32 R38, R54, 0x10000, RZ ;  /* 0x0001000036267824 */ /* 0x000fc400078e00ff */
[----:B------:R-:W-:Y:S01]  /*49b0*/  FFMA.FTZ R36, R51, R128, -R36 ;  /* 0x0000008033247223 */ /* 0x000fe20000010824 */
[----:B------:R-:W-:Y:S02]  /*49c0*/  IMAD.U32 R128, R115, 0x10000, RZ ;  /* 0x0001000073807824 */ /* 0x000fe400078e00ff */
[----:B------:R-:W-:Y:S01]  /*49d0*/  FFMA.FTZ R51, R51, R116, R55 ;  /* 0x0000007433337223 */ /* 0x000fe20000010037 */
[C---:B------:R-:W-:Y:S01]  /*49e0*/  IMAD.U32 R116, R32.reuse, 0x10000, RZ ;  /* 0x0001000020747824 */ /* 0x040fe200078e00ff */
[----:B------:R-:W-:Y:S01]  /*49f0*/  LOP3.LUT R55, R115, 0xffff0000, RZ, 0xc0, !PT ;  /* 0xffff000073377812 */ /* 0x000fe200078ec0ff */
[C---:B------:R-:W-:Y:S01]  /*4a00*/  FMUL.FTZ R130, R35.reuse, R128 ;  /* 0x0000008023827220 */ /* 0x040fe20000410000 */
[----:B------:R-:W-:Y:S01]  /*4a10*/  LOP3.LUT R115, R32, 0xffff0000, RZ, 0xc0, !PT ;  /* 0xffff000020737812 */ /* 0x000fe200078ec0ff */
[-C--:B------:R-:W-:Y:S01]  /*4a20*/  FMUL.FTZ R35, R35, R116.reuse ;  /* 0x0000007423237220 */ /* 0x080fe20000410000 */
[----:B------:R-:W-:Y:S01]  /*4a30*/  LOP3.LUT R54, R54, 0xffff0000, RZ, 0xc0, !PT ;  /* 0xffff000036367812 */ /* 0x000fe200078ec0ff */
[C---:B------:R-:W-:Y:S01]  /*4a40*/  FMUL.FTZ R127, R52.reuse, R55 ;  /* 0x00000037347f7220 */ /* 0x040fe20000410000 */
[C---:B------:R-:W-:Y:S01]  /*4a50*/  FFMA.FTZ R32, R33.reuse, R116, -R130 ;  /* 0x0000007421207223 */ /* 0x040fe20000010882 */
[----:B------:R-:W-:Y:S01]  /*4a60*/  FFMA.FTZ R33, R33, R128, R35 ;  /* 0x0000008021217223 */ /* 0x000fe20000010023 */
[-C--:B------:R-:W-:Y:S01]  /*4a70*/  FMUL.FTZ R129, R52, R115.reuse ;  /* 0x0000007334817220 */ /* 0x080fe20000410000 */
[----:B------:R-:W-:Y:S01]  /*4a80*/  FFMA.FTZ R35, R48, R115, -R127 ;  /* 0x0000007330237223 */ /* 0x000fe2000001087f */
[C---:B------:R-:W-:Y:S01]  /*4a90*/  IMAD.U32 R115, R39.reuse, 0x10000, RZ ;  /* 0x0001000027737824 */ /* 0x040fe200078e00ff */
[----:B------:R-:W-:Y:S01]  /*4aa0*/  LOP3.LUT R127, R39, 0xffff0000, RZ, 0xc0, !PT ;  /* 0xffff0000277f7812 */ /* 0x000fe200078ec0ff */
[C---:B------:R-:W-:Y:S01]  /*4ab0*/  IMAD.U32 R52, R34.reuse, 0x10000, RZ ;  /* 0x0001000022347824 */ /* 0x040fe200078e00ff */
[----:B------:R-:W-:Y:S01]  /*4ac0*/  LOP3.LUT R39, R34, 0xffff0000, RZ, 0xc0, !PT ;  /* 0xffff000022277812 */ /* 0x000fe200078ec0ff */
[----:B------:R-:W-:Y:S01]  /*4ad0*/  FFMA.FTZ R48, R48, R55, R129 ;  /* 0x0000003730307223 */ /* 0x000fe20000010081 */
[----:B------:R-:W-:Y:S01]  /*4ae0*/  LOP3.LUT R50, R50, 0xffff0000, RZ, 0xc0, !PT ;  /* 0xffff000032327812 */ /* 0x000fe200078ec0ff */
[----:B------:R-:W-:Y:S01]  /*4af0*/  FMUL.FTZ R34, R38, R115 ;  /* 0x0000007326227220 */ /* 0x000fe20000410000 */
[----:B------:R-:W-:Y:S01]  /*4b00*/  FMUL.FTZ R55, R54, R127 ;  /* 0x0000007f36377220 */ /* 0x000fe20000410000 */
        /* <DEDUP_REMOVED lines=15> */
[----:B------:R-:W-:-:S02]  /*4c00*/  F2FP.BF16.F32.PACK_AB R53, R53, R114 ;  /* 0x000000723535723e */ /* 0x000fc400000010ff */
[----:B------:R-:W-:-:S07]  /*4c10*/  F2FP.BF16.F32.PACK_AB R54, R127, R38 ;  /* 0x000000267f36723e */ /* 0x000fce00000010ff */
.L_x_9678:
[----:B------:R-:W-:Y:S05]  /*4c20*/  BSYNC B2 ;  /* 0x0000000000027941 */ /* 0x000fea0003800000 */
.L_x_9677:
[----:B------:R-:W-:Y:S02]  /*4c30*/  ISETP.GE.AND P5, PT, R113, R107, PT ;  /* 0x0000006b7100720c */ /* 0x000fe40003fa6270 */
[----:B------:R-:W-:-:S11]  /*4c40*/  P2R R33, PR, RZ, 0x1 ;  /* 0x00000001ff217803 */ /* 0x000fd60000000000 */
[--C-:B------:R-:W-:Y:S02]  /*4c50*/  @!P5 SHF.R.S32.HI R32, RZ, 0x1f, R113.reuse ;  /* 0x0000001fff20d819 */ /* 0x100fe40000011471 */
[----:B------:R-:W-:-:S04]  /*4c60*/  @!P5 IADD3 R104, P0, P6, R4, R104, R113 ;  /* 0x000000680468d210 */ /* 0x000fc80007e1e071 */
[----:B------:R-:W-:Y:S02]  /*4c70*/  @!P5 IADD3.X R111, R60, R111, R32, P0, P6 ;  /* 0x0000006f3c6fd210 */ /* 0x000fe400007ec420 */
[CC--:B------:R-:W-:Y:S02]  /*4c80*/  LEA R32, P6, R108.reuse, R98.reuse, 0x1 ;  /* 0x000000626c207211 */ /* 0x0c0fe400078c08ff */
[----:B------:R-:W-:Y:S02]  /*4c90*/  ISETP.NE.AND P0, PT, R33, RZ, PT ;  /* 0x000000ff2100720c */ /* 0x000fe40003f05270 */
[----:B------:R-:W-:Y:S02]  /*4ca0*/  LEA.HI.X R33, R108, R99, R110, 0x1, P6 ;  /* 0x000000636c217211 */ /* 0x000fe400030f0c6e */
[----:B------:R-:W-:-:S03]  /*4cb0*/  @!P5 LEA R34, P6, R104, R98, 0x1 ;  /* 0x000000626822d211 */ /* 0x000fc600078c08ff */
[----:B-1----:R1:W-:Y:S01]  /*4cc0*/  STG.E.128 desc[UR40][R32.64], R48 ;  /* 0x0000003020007986 */ /* 0x0023e2000c101d28 */
[----:B------:R-:W-:-:S05]  /*4cd0*/  @!P5 LEA.HI.X R35, R104, R99, R111, 0x1, P6 ;  /* 0x000000636823d211 */ /* 0x000fca00030f0c6f */
[----:B--2---:R1:W-:Y:S04]  /*4ce0*/  @!P5 STG.E.128 desc[UR40][R34.64], R52 ;  /* 0x000000342200d986 */ /* 0x0043e8000c101d28 */
.L_x_9676:
[----:B------:R-:W-:Y:S05]  /*4cf0*/  BSYNC B1 ;  /* 0x0000000000017941 */ /* 0x000fea0003800000 */
.L_x_9675:
[----:B------:R-:W-:Y:S01]  /*4d00*/  ISETP.GE.OR P5, PT, R216, R97, P1 ;  /* 0x00000061d800720c */ /* 0x000fe20000fa6670 */
[-C--:B-12---:R-:W-:Y:S02]  /*4d10*/  IMAD R32, R72, R102.reuse, RZ ;  /* 0x0000006648207224 */ /* 0x086fe400078e02ff */
[----:B------:R-:W-:-:S04]  /*4d20*/  IMAD.WIDE.U32 R100, R216, R102, R100 ;  /* 0x00000066d8647225 */ /* 0x000fc800078e0064 */
[----:B------:R-:W-:-:S06]  /*4d30*/  IMAD R51, R216, R103, R32 ;  /* 0x00000067d8337224 */ /* 0x000fcc00078e0220 */
[----:B------:R-:W-:Y:S05]  /*4d40*/  @P5 BRA `(.L_x_9665) ;  /* 0x0000000800645947 */ /* 0x000fea0003800000 */
[----:B------:R-:W-:Y:S01]  /*4d50*/  IMAD.IADD R51, R101, 0x1, R51 ;  /* 0x0000000165337824 */ /* 0x000fe200078e0233 */
[----:B------:R-:W-:Y:S01]  /*4d60*/  IADD3 R32, P5, P6, R4, R100, R84 ;  /* 0x0000006404207210 */ /* 0x000fe20007ebe054 */
[----:B------:R-:W-:Y:S01]  /*4d70*/  BSSY B1, `(.L_x_9679) ;  /* 0x0000072000017945 */ /* 0x000fe20003800000 */
[----:B------:R-:W-:Y:S02]  /*4d80*/  SEL R109, R74, R109, !P0 ;  /* 0x0000006d4a6d7207 */ /* 0x000fe40004000000 */
[----:B------:R-:W-:Y:S02]  /*4d90*/  IADD3.X R33, R60, R51, R86, P5, P6 ;  /* 0x000000333c217210 */ /* 0x000fe40002fec456 */
[C---:B------:R-:W-:Y:S02]  /*4da0*/  LEA R48, P5, R32.reuse, R98, 0x1 ;  /* 0x0000006220307211 */ /* 0x040fe400078a08ff */
[----:B------:R-:W-:Y:S02]  /*4db0*/  SHF.R.U32.HI R34, RZ, 0x3, R205 ;  /* 0x00000003ff227819 */ /* 0x000fe400000116cd */
[----:B------:R-:W-:-:S02]  /*4dc0*/  LEA.HI.X R49, R32, R99, R33, 0x1, P5 ;  /* 0x0000006320317211 */ /* 0x000fc400028f0c21 */
[----:B------:R-:W-:-:S04]  /*4dd0*/  SHF.R.S32.HI R32, RZ, 0x1f, R109 ;  /* 0x0000001fff207819 */ /* 0x000fc8000001146d */
[----:B------:R-:W-:-:S04]  /*4de0*/  LEA.HI R32, R32, R109, RZ, 0x4 ;  /* 0x0000006d20207211 */ /* 0x000fc800078f20ff */
[----:B------:R-:W-:-:S05]  /*4df0*/  LEA.HI.SX32 R32, R32, R83, 0x1c ;  /* 0x0000005320207211 */ /* 0x000fca00078fe2ff */
[----:B------:R-:W-:-:S05]  /*4e00*/  IMAD.SHL.U32 R50, R32, 0x8, RZ ;  /* 0x0000000820327824 */ /* 0x000fca00078e00ff */
[----:B------:R-:W-:-:S04]  /*4e10*/  LOP3.LUT R32, R205, 0x38, R50, 0xf8, !PT ;  /* 0x00000038cd207812 */ /* 0x000fc800078ef832 */
[----:B------:R-:W-:Y:S01]  /*4e20*/  LOP3.LUT R33, R32, R34, RZ, 0x3c, !PT ;  /* 0x0000002220217212 */ /* 0x000fe200078e3cff */
[----:B------:R-:W-:-:S04]  /*4e30*/  IMAD R32, R2, 0x1800, R87 ;  /* 0x0000180002207824 */ /* 0x000fc800078e0257 */
[----:B------:R-:W-:Y:S02]  /*4e40*/  IMAD.IADD R33, R208, 0x1, R33 ;  /* 0x00000001d0217824 */ /* 0x000fe400078e0221 */
        /* <DEDUP_REMOVED lines=9> */
[----:B------:R-:W-:Y:S01]  /*4ee0*/  SHF.R.U64 R53, R42, 0x10, R43 ;  /* 0x000000102a357819 */ /* 0x000fe2000000122b */
[----:B-1----:R-:W-:Y:S01]  /*4ef0*/  IMAD.U32 R42, R33, 0x10000, RZ ;  /* 0x00010000212a7824 */ /* 0x002fe200078e00ff */
[----:B------:R-:W-:Y:S02]  /*4f00*/  PRMT R123, R123, 0x5410, R104 ;  /* 0x000054107b7b7816 */ /* 0x000fe40000000068 */
[----:B------:R-:W-:Y:S02]  /*4f10*/  PRMT R125, R125, 0x5410, R108 ;  /* 0x000054107d7d7816 */ /* 0x000fe4000000006c */
[----:B------:R-:W-:-:S02]  /*4f20*/  SHF.R.U32.HI R54, RZ, 0x10, R47 ;  /* 0x00000010ff367819 */ /* 0x000fc4000001162f */
[----:B------:R-:W-:Y:S02]  /*4f30*/  SHF.R.U32.HI R103, RZ, 0x10, R43 ;  /* 0x00000010ff677819 */ /* 0x000fe4000001162b */
[----:B------:R-:W-:Y:S02]  /*4f40*/  SHF.R.U64 R55, R44, 0x10, R45 ;  /* 0x000000102c377819 */ /* 0x000fe4000000122d */
[----:B------:R-:W-:Y:S01]  /*4f50*/  SHF.R.U64 R102, R46, 0x10, R47 ;  /* 0x000000102e667819 */ /* 0x000fe2000000122f */
[----:B------:R-:W-:Y:S01]  /*4f60*/  IMAD.U32 R47, R39, 0x10000, RZ ;  /* 0x00010000272f7824 */ /* 0x000fe200078e00ff */
[----:B------:R-:W-:Y:S01]  /*4f70*/  PRMT R124, R124, 0x5410, R53 ;  /* 0x000054107c7c7816 */ /* 0x000fe20000000035 */
[----:B------:R-:W-:Y:S01]  /*4f80*/  IMAD.U32 R53, R123, 0x10000, RZ ;  /* 0x000100007b357824 */ /* 0x000fe200078e00ff */
[----:B------:R-:W-:Y:S01]  /*4f90*/  LOP3.LUT R45, R39, 0xffff0000, RZ, 0xc0, !PT ;  /* 0xffff0000272d7812 */ /* 0x000fe200078ec0ff */
        /* <DEDUP_REMOVED lines=8> */
[----:B------:R-:W-:Y:S01]  /*5020*/  FMUL.FTZ R55, R52, R53 ;  /* 0x0000003534377220 */ /* 0x000fe20000410000 */
[----:B------:R-:W-:Y:S01]  /*5030*/  LOP3.LUT R123, R123, 0xffff0000, RZ, 0xc0, !PT ;  /* 0xffff00007b7b7812 */ /* 0x000fe200078ec0ff */
[----:B------:R-:W-:Y:S01]  /*5040*/  IMAD.U32 R52, R120, 0x10000, RZ ;  /* 0x0001000078347824 */ /* 0x000fe200078e00ff */
[----:B------:R-:W-:Y:S01]  /*5050*/  LOP3.LUT R125, R125, 0xffff0000, RZ, 0xc0, !PT ;  /* 0xffff00007d7d7812 */ /* 0x000fe200078ec0ff */
[----:B------:R-:W-:Y:S01]  /*5060*/  FFMA.FTZ R39, R42, R39, -R55 ;  /* 0x000000272a277223 */ /* 0x000fe20000010837 */
[----:B------:R-:W-:Y:S01]  /*5070*/  SHF.R.U64 R105, R40, 0x10, R41 ;  /* 0x0000001028697819 */ /* 0x000fe20000001229 */
[----:B------:R-:W-:Y:S01]  /*5080*/  FFMA.FTZ R42, R42, R53, R103 ;  /* 0x000000352a2a7223 */ /* 0x000fe20000010067 */
[----:B------:R-:W-:Y:S01]  /*5090*/  LOP3.LUT R43, R33, 0xffff0000, RZ, 0xc0, !PT ;  /* 0xffff0000212b7812 */ /* 0x000fe200078ec0ff */
[----:B------:R-:W-:Y:S01]  /*50a0*/  FMUL.FTZ R53, R47, R54 ;  /* 0x000000362f357220 */ /* 0x000fe20000410000 */
[----:B------:R-:W-:Y:S01]  /*50b0*/  PRMT R121, R121, 0x5410, R102 ;  /* 0x0000541079797816 */ /* 0x000fe20000000066 */
[----:B------:R-:W-:Y:S01]  /*50c0*/  FMUL.FTZ R102, R44, R123 ;  /* 0x0000007b2c667220 */ /* 0x000fe20000410000 */
[----:B------:R-:W-:Y:S01]  /*50d0*/  PRMT R126, R126, 0x5410, R105 ;  /* 0x000054107e7e7816 */ /* 0x000fe20000000069 */
[-C--:B------:R-:W-:Y:S01]  /*50e0*/  FMUL.FTZ R104, R44, R125.reuse ;  /* 0x0000007d2c687220 */ /* 0x080fe20000410000 */
[-C--:B------:R-:W-:Y:S01]  /*50f0*/  FMUL.FTZ R55, R47, R52.reuse ;  /* 0x000000342f377220 */ /* 0x080fe20000410000 */
[----:B------:R-:W-:Y:S01]  /*5100*/  FFMA.FTZ R44, R43, R125, -R102 ;  /* 0x0000007d2b2c7223 */ /* 0x000fe20000010866 */
[----:B------:R-:W-:Y:S01]  /*5110*/  LOP3.LUT R102, R119, 0xffff0000, RZ, 0xc0, !PT ;  /* 0xffff000077667812 */ /* 0x000fe200078ec0ff */
[----:B------:R-:W-:Y:S01]  /*5120*/  FFMA.FTZ R47, R46, R52, -R53 ;  /* 0x000000342e2f7223 */ /* 0x000fe20000010835 */
[----:B------:R-:W-:Y:S01]  /*5130*/  LOP3.LUT R120, R120, 0xffff0000, RZ, 0xc0, !PT ;  /* 0xffff000078787812 */ /* 0x000fe200078ec0ff */
[----:B------:R-:W-:-:S02]  /*5140*/  IMAD.U32 R37, R36, 0x10000, RZ ;  /* 0x0001000024257824 */ /* 0x000fc400078e00ff */
[----:B------:R-:W-:Y:S01]  /*5150*/  FFMA.FTZ R54, R46, R54, R55 ;  /* 0x000000362e367223 */ /* 0x000fe20000010037 */
[----:B------:R-:W-:Y:S02]  /*5160*/  IMAD.U32 R52, R122, 0x10000, RZ ;  /* 0x000100007a347824 */ /* 0x000fe400078e00ff */
[----:B------:R-:W-:Y:S01]  /*5170*/  FFMA.FTZ R43, R43, R123, R104 ;  /* 0x0000007b2b2b7223 */ /* 0x000fe20000010068 */
[----:B------:R-:W-:Y:S01]  /*5180*/  IMAD.U32 R46, R126, 0x10000, RZ ;  /* 0x000100007e2e7824 */ /* 0x000fe200078e00ff */
[----:B------:R-:W-:Y:S01]  /*5190*/  LOP3.LUT R41, R35, 0xffff0000, RZ, 0xc0, !PT ;  /* 0xffff000023297812 */ /* 0x000fe200078ec0ff */
[C---:B------:R-:W-:Y:S01]  /*51a0*/  FMUL.FTZ R104, R45.reuse, R102 ;  /* 0x000000662d687220 */ /* 0x040fe20000410000 */
[----:B------:R-:W-:Y:S01]  /*51b0*/  FMUL.FTZ R108, R45, R120 ;  /* 0x000000782d6c7220 */ /* 0x000fe20000410000 */
[----:B------:R-:W-:Y:S01]  /*51c0*/  IMAD.U32 R40, R32, 0x10000, RZ ;  /* 0x0001000020287824 */ /* 0x000fe200078e00ff */
[----:B------:R-:W-:Y:S01]  /*51d0*/  LOP3.LUT R36, R36, 0xffff0000, RZ, 0xc0, !PT ;  /* 0xffff000024247812 */ /* 0x000fe200078ec0ff */
[C---:B------:R-:W-:Y:S01]  /*51e0*/  FMUL.FTZ R55, R37.reuse, R52 ;  /* 0x0000003425377220 */ /* 0x040fe20000410000 */
[----:B------:R-:W-:Y:S01]  /*51f0*/  LOP3.LUT R53, R122, 0xffff0000, RZ, 0xc0, !PT ;  /* 0xffff00007a357812 */ /* 0x000fe200078ec0ff */
[----:B------:R-:W-:Y:S01]  /*5200*/  FMUL.FTZ R37, R37, R46 ;  /* 0x0000002e25257220 */ /* 0x000fe20000410000 */
[----:B------:R-:W-:Y:S01]  /*5210*/  LOP3.LUT R45, R126, 0xffff0000, RZ, 0xc0, !PT ;  /* 0xffff00007e2d7812 */ /* 0x000fe200078ec0ff */
[C---:B------:R-:W-:Y:S01]  /*5220*/  FFMA.FTZ R104, R41.reuse, R120, -R104 ;  /* 0x0000007829687223 */ /* 0x040fe20000010868 */
[----:B------:R-:W-:Y:S01]  /*5230*/  LOP3.LUT R32, R32, 0xffff0000, RZ, 0xc0, !PT ;  /* 0xffff000020207812 */ /* 0x000fe200078ec0ff */
[----:B------:R-:W-:Y:S01]  /*5240*/  FFMA.FTZ R105, R41, R102, R108 ;  /* 0x0000006629697223 */ /* 0x000fe2000001006c */
[----:B------:R-:W-:Y:S01]  /*5250*/  FFMA.FTZ R55, R40, R46, -R55 ;  /* 0x0000002e28377223 */ /* 0x000fe20000010837 */
[C---:B------:R-:W-:Y:S01]  /*5260*/  IMAD.U32 R33, R34.reuse, 0x10000, RZ ;  /* 0x0001000022217824 */ /* 0x040fe200078e00ff */
[----:B------:R-:W-:Y:S01]  /*5270*/  LOP3.LUT R35, R34, 0xffff0000, RZ, 0xc0, !PT ;  /* 0xffff000022237812 */ /* 0x000fe200078ec0ff */
[----:B------:R-:W-:Y:S01]  /*5280*/  FMUL.FTZ R41, R36, R53 ;  /* 0x0000003524297220 */ /* 0x000fe20000410000 */
        /* <DEDUP_REMOVED lines=30> */
[----:B------:R-:W-:Y:S02]  /*5470*/  IMAD.MOV.U32 R38, RZ, RZ, R41 ;  /* 0x000000ffff267224 */ /* 0x000fe400078e0029 */
[----:B------:R-:W-:-:S07]  /*5480*/  IMAD.MOV.U32 R39, RZ, RZ, R54 ;  /* 0x000000ffff277224 */ /* 0x000fce00078e0036 */
.L_x_9680:
[----:B------:R-:W-:Y:S05]  /*5490*/  BSYNC B1 ;  /* 0x0000000000017941 */ /* 0x000fea0003800000 */
.L_x_9679:
[----:B-1----:R1:W-:Y:S01]  /*54a0*/  STG.E.128 desc[UR40][R48.64], R32 ;  /* 0x0000002030007986 */ /* 0x0023e2000c101d28 */
[----:B------:R-:W-:-:S13]  /*54b0*/  ISETP.GE.AND P4, PT, R50, R107, PT ;  /* 0x0000006b3200720c */ /* 0x000fda0003f86270 */
[----:B------:R-:W-:Y:S05]  /*54c0*/  @P4 BRA `(.L_x_9665) ;  /* 0x0000000000844947 */ /* 0x000fea0003800000 */
[--C-:B-1----:R-:W-:Y:S02]  /*54d0*/  SHF.R.S32.HI R32, RZ, 0x1f, R50.reuse ;  /* 0x0000001fff207819 */ /* 0x102fe40000011432 */
[----:B------:R-:W-:-:S04]  /*54e0*/  IADD3 R50, P4, P5, R4, R100, R50 ;  /* 0x0000006404327210 */ /* 0x000fc80007d9e032 */
[----:B------:R-:W-:Y:S02]  /*54f0*/  IADD3.X R51, R60, R51, R32, P4, P5 ;  /* 0x000000333c337210 */ /* 0x000fe400027ea420 */
[----:B------:R-:W-:-:S04]  /*5500*/  LEA R98, P4, R50, R98, 0x1 ;  /* 0x0000006232627211 */ /* 0x000fc800078808ff */
[----:B------:R-:W-:-:S05]  /*5510*/  LEA.HI.X R99, R50, R99, R51, 0x1, P4 ;  /* 0x0000006332637211 */ /* 0x000fca00020f0c33 */
[----:B--2---:R1:W-:Y:S01]  /*5520*/  STG.E.128 desc[UR40][R98.64], R36 ;  /* 0x0000002462007986 */ /* 0x0043e2000c101d28 */
[----:B------:R-:W-:Y:S05]  /*5530*/  BRA `(.L_x_9665) ;  /* 0x0000000000687947 */ /* 0x000fea0003800000 */
.L_x_9648:
[----:B------:R-:W-:-:S06]  /*5540*/  UISETP.NE.AND UP0, UPT, UR44, 0x3, UPT ;  /* 0x000000032c00788c */ /* 0x000fcc000bf05270 */
[----:B------:R-:W-:-:S13]  /*5550*/  PLOP3.LUT P3, PT, PT, PT, UP0, 0x80, 0x0 ;  /* 0x000000000000781c */ /* 0x000fda0003f6f008 */
[----:B------:R-:W-:Y:S05]  /*5560*/  @!P3 BRA `(.L_x_9681) ;  /* 0x000000000004b947 */ /* 0x000fea0003800000 */
[----:B------:R-:W-:Y:S01]  /*5570*/  BPT.TRAP 0x1 ;  /* 0x000000040000795c */ /* 0x000fe20000300000 */
.L_x_9681:
[----:B------:R-:W-:Y:S01]  /*5580*/  IMAD R95, R2, 0x8, R19 ;  /* 0x00000008025f7824 */ /* 0x000fe200078e0213 */
[----:B------:R-:W-:Y:S01]  /*5590*/  SHF.L.U32 R106, R201, 0x1f, RZ ;  /* 0x0000001fc96a7819 */ /* 0x000fe200000006ff */
[----:B------:R-:W-:Y:S01]  /*55a0*/  IMAD R97, R27, -0x60, R24 ;  /* 0xffffffa01b617824 */ /* 0x000fe200078e0218 */
[----:B------:R-:W-:Y:S02]  /*55b0*/  BSSY B1, `(.L_x_9682) ;  /* 0x0000004000017945 */ /* 0x000fe40003800000 */
[----:B------:R-:W0:Y:S02]  /*55c0*/  SYNCS.PHASECHK.TRANS64.TRYWAIT P4, [R95+URZ+0x22890], R106 ;  /* 0x0228906a5f0075a7 */ /* 0x000e24000808017f */
[----:B------:R-:W-:Y:S01]  /*55d0*/  VIMNMX R97, R97, 0x60, PT ;  /* 0x0000006061617848 */ /* 0x000fe20003fe0100 */
[----:B0-----:R-:W-:Y:S06]  /*55e0*/  @!P4 BRA `(.L_x_9683) ;  /* 0x00000150008cc947 */ /* 0x001fec0003800000 */
.L_x_9945:
[----:B------:R-:W-:Y:S05]  /*55f0*/  BSYNC B1 ;  /* 0x0000000000017941 */ /* 0x000fea0003800000 */
.L_x_9682:
[----:B------:R-:W-:Y:S01]  /*5600*/  ISETP.GE.AND P4, PT, R18, R97, PT ;  /* 0x000000611200720c */ /* 0x000fe20003f86270 */
[----:B------:R-:W-:-:S12]  /*5610*/  BSSY B1, `(.L_x_9684) ;  /* 0x0000006000017945 */ /* 0x000fd80003800000 */
[----:B------:R-:W-:Y:S05]  /*5620*/  @P4 BRA `(.L_x_9685) ;  /* 0x0000000000104947 */ /* 0x000fea0003800000 */
[----:B------:R-:W1:Y:S04]  /*5630*/  @!P1 LDS.128 R32, [R104] ;  /* 0x0000000068209984 */ /* 0x000e680000000c00 */
[----:B------:R-:W2:Y:S04]  /*5640*/  @!P2 LDS.128 R36, [R103] ;  /* 0x000000006724a984 */ /* 0x000ea80000000c00 */
[----:B-1----:R1:W-:Y:S04]  /*5650*/  @!P1 STG.E.128 desc[UR40][R42.64], R32 ;  /* 0x000000202a009986 */ /* 0x0023e8000c101d28 */
[----:B--2---:R1:W-:Y:S02]  /*5660*/  @!P2 STG.E.128 desc[UR40][R42.64+0x40], R36 ;  /* 0x000040242a00a986 */ /* 0x0043e4000c101d28 */
.L_x_9685:
[----:B------:R-:W-:Y:S05]  /*5670*/  BSYNC B1 ;  /* 0x0000000000017941 */ /* 0x000fea0003800000 */
.L_x_9684:
[----:B------:R-:W-:-:S13]  /*5680*/  ISETP.GE.AND P4, PT, R216, R97, PT ;  /* 0x00000061d800720c */ /* 0x000fda0003f86270 */
[----:B------:R-:W-:Y:S05]  /*5690*/  @P4 BRA `(.L_x_9665) ;  /* 0x0000000000104947 */ /* 0x000fea0003800000 */
[----:B-1----:R-:W1:Y:S04]  /*56a0*/  @!P1 LDS.128 R32, [R104+0x2000] ;  /* 0x0020000068209984 */ /* 0x002e680000000c00 */
[----:B------:R-:W2:Y:S04]  /*56b0*/  @!P2 LDS.128 R36, [R103+0x2000] ;  /* 0x002000006724a984 */ /* 0x000ea80000000c00 */
[----:B-1----:R1:W-:Y:S04]  /*56c0*/  @!P1 STG.E.128 desc[UR40][R40.64], R32 ;  /* 0x0000002028009986 */ /* 0x0023e8000c101d28 */
[----:B--2---:R1:W-:Y:S02]  /*56d0*/  @!P2 STG.E.128 desc[UR40][R40.64+0x40], R36 ;  /* 0x000040242800a986 */ /* 0x0043e4000c101d28 */
.L_x_9665:
[----:B------:R-:W-:Y:S05]  /*56e0*/  BSYNC B0 ;  /* 0x0000000000007941 */ /* 0x000fea0003800000 */
.L_x_9647:
[----:B-1234-:R-:W1:Y:S01]  /*56f0*/  S2R R32, SR_TID.X ;  /* 0x0000000000207919 */ /* 0x01ee620000002100 */
        /* <DEDUP_REMOVED lines=16> */
.L_x_9687:
[----:B------:R-:W-:Y:S05]  /*5800*/  BSYNC B0 ;  /* 0x0000000000007941 */ /* 0x000fea0003800000 */
.L_x_9686:
[----:B------:R-:W2:Y:S01]  /*5810*/  SYNCS.PHASECHK.TRANS64.TRYWAIT P3, [R95+URZ+0x228b0], R106 ;  /* 0x0228b06a5f0075a7 */ /* 0x000ea2000806017f */
[----:B------:R-:W-:Y:S01]  /*5820*/  IMAD R41, R2, 0x6000, R89 ;  /* 0x0000600002297824 */ /* 0x000fe200078e0259 */
[----:B------:R-:W-:Y:S01]  /*5830*/  ULDC UR45, c[0x0][0x320] ;  /* 0x0000c800002d7ab9 */ /* 0x000fe20000000800 */
[----:B------:R-:W-:Y:S01]  /*5840*/  ULDC.64 UR42, c[0x0][0x328] ;  /* 0x0000ca00002a7ab9 */ /* 0x000fe20000000a00 */
[----:B------:R-:W-:Y:S01]  /*5850*/  ULDC.64 UR38, c[0x0][0x318] ;  /* 0x0000c60000267ab9 */ /* 0x000fe20000000a00 */
[----:B------:R-:W-:Y:S01]  /*5860*/  BSSY B0, `(.L_x_9688) ;  /* 0x0000003000007945 */ /* 0x000fe20003800000 */
[----:B------:R-:W-:-:S03]  /*5870*/  IMAD.IADD R40, R88, 0x1, R41 ;  /* 0x0000000158287824 */ /* 0x000fc600078e0229 */
[----:B--2---:R-:W-:Y:S05]  /*5880*/  @!P3 BRA `(.L_x_9689) ;  /* 0x0000014c00f8b947 */ /* 0x004fea0003800000 */
.L_x_9946:
[----:B------:R-:W-:Y:S05]  /*5890*/  BSYNC B0 ;  /* 0x0000000000007941 */ /* 0x000fea0003800000 */
.L_x_9688:
[----:B------:R-:W-:Y:S01]  /*58a0*/  ISETP.GE.AND P3, PT, R18, R97, PT ;  /* 0x000000611200720c */ /* 0x000fe20003f66270 */
[----:B------:R-:W-:Y:S01]  /*58b0*/  BSSY B0, `(.L_x_9690) ;  /* 0x0000025000007945 */ /* 0x000fe20003800000 */
[----:B------:R-:W-:Y:S02]  /*58c0*/  IMAD R41, R41, 0x2, R25 ;  /* 0x0000000229297824 */ /* 0x000fe400078e0219 */
[----:B------:R-:W-:-:S04]  /*58d0*/  IMAD.WIDE R36, R27, 0x60, R58 ;  /* 0x000000601b247825 */ /* 0x000fc800078e023a */
[----:B------:R-:W-:-:S05]  /*58e0*/  IMAD R40, R40, 0x2, R25 ;  /* 0x0000000228287824 */ /* 0x000fca00078e0219 */
[----:B------:R-:W-:Y:S05]  /*58f0*/  @P3 BRA `(.L_x_9691) ;  /* 0x0000000000803947 */ /* 0x000fea0003800000 */
[----:B------:R-:W-:Y:S02]  /*5900*/  IMAD R35, R37, UR42, RZ ;  /* 0x0000002a25237c24 */ /* 0x000fe4000f8e02ff */
[----:B-1----:R-:W-:Y:S02]  /*5910*/  IMAD.MOV.U32 R32, RZ, RZ, R6 ;  /* 0x000000ffff207224 */ /* 0x002fe400078e0006 */
[----:B------:R-:W-:Y:S02]  /*5920*/  IMAD.MOV.U32 R33, RZ, RZ, R92 ;  /* 0x000000ffff217224 */ /* 0x000fe400078e005c */
[C---:B------:R-:W-:Y:S02]  /*5930*/  IMAD R35, R36.reuse, UR43, R35 ;  /* 0x0000002b24237c24 */ /* 0x040fe4000f8e0223 */
[----:B------:R-:W-:-:S04]  /*5940*/  IMAD.WIDE.U32 R32, R36, UR42, R32 ;  /* 0x0000002a24207c25 */ /* 0x000fc8000f8e0020 */
[----:B------:R-:W-:Y:S01]  /*5950*/  IMAD.IADD R33, R33, 0x1, R35 ;  /* 0x0000000121217824 */ /* 0x000fe200078e0223 */
[----:B------:R-:W-:-:S04]  /*5960*/  LEA R38, P3, R32, UR38, 0x1 ;  /* 0x0000002620267c11 */ /* 0x000fc8000f8608ff */
[----:B------:R-:W-:Y:S02]  /*5970*/  LEA.HI.X R39, R32, UR39, R33, 0x1, P3 ;  /* 0x0000002720277c11 */ /* 0x000fe400098f0c21 */
[----:B------:R-:W-:-:S13]  /*5980*/  ISETP.GE.AND P3, PT, R16, UR45, PT ;  /* 0x0000002d10007c0c */ /* 0x000fda000bf66270 */
[----:B------:R-:W1:Y:S04]  /*5990*/  @!P3 LDS.128 R32, [R41] ;  /* 0x000000002920b984 */ /* 0x000e680000000c00 */
[----:B-1----:R-:W-:Y:S01]  /*59a0*/  @!P3 STG.E.128 desc[UR40][R38.64], R32 ;  /* 0x000000202600b986 */ /* 0x002fe2000c101d28 */
[----:B------:R-:W-:-:S13]  /*59b0*/  ISETP.GE.AND P3, PT, R0, UR45, PT ;  /* 0x0000002d00007c0c */ /* 0x000fda000bf66270 */
[----:B------:R-:W1:Y:S04]  /*59c0*/  @!P3 LDS.128 R32, [R40] ;  /* 0x000000002820b984 */ /* 0x000e680000000c00 */
[----:B-1----:R-:W-:Y:S01]  /*59d0*/  @!P3 STG.E.128 desc[UR40][R38.64+0x40], R32 ;  /* 0x000040202600b986 */ /* 0x002fe2000c101d28 */
[----:B------:R-:W-:-:S13]  /*59e0*/  ISETP.GE.AND P3, PT, R62, UR45, PT ;  /* 0x0000002d3e007c0c */ /* 0x000fda000bf66270 */
[----:B------:R-:W1:Y:S04]  /*59f0*/  @!P3 LDS.128 R32, [R41+0x3000] ;  /* 0x003000002920b984 */ /* 0x000e680000000c00 */
        /* <DEDUP_REMOVED lines=10> */
[----:B------:R-:W-:-:S13]  /*5aa0*/  ISETP.NE.AND P3, PT, R94, RZ, PT ;  /* 0x000000ff5e00720c */ /* 0x000fda0003f65270 */
[----:B------:R-:W1:Y:S04]  /*5ab0*/  @P3 LDS.128 R32, [R41+0x9000] ;  /* 0x0090000029203984 */ /* 0x000e680000000c00 */
[----:B-1----:R-:W-:Y:S01]  /*5ac0*/  @P3 STG.E.128 desc[UR40][R38.64+0x180], R32 ;  /* 0x0001802026003986 */ /* 0x002fe2000c101d28 */
[----:B------:R-:W-:-:S13]  /*5ad0*/  ISETP.NE.AND P3, PT, R93, RZ, PT ;  /* 0x000000ff5d00720c */ /* 0x000fda0003f65270 */
[----:B------:R-:W1:Y:S04]  /*5ae0*/  @P3 LDS.128 R32, [R40+0x9000] ;  /* 0x0090000028203984 */ /* 0x000e680000000c00 */
[----:B-1----:R3:W-:Y:S02]  /*5af0*/  @P3 STG.E.128 desc[UR40][R38.64+0x1c0], R32 ;  /* 0x0001c02026003986 */ /* 0x0027e4000c101d28 */
.L_x_9691:
[----:B------:R-:W-:Y:S05]  /*5b00*/  BSYNC B0 ;  /* 0x0000000000007941 */ /* 0x000fea0003800000 */
.L_x_9690:
[----:B------:R-:W-:Y:S01]  /*5b10*/  ISETP.GE.AND P3, PT, R216, R97, PT ;  /* 0x00000061d800720c */ /* 0x000fe20003f66270 */
[----:B------:R-:W-:-:S12]  /*5b20*/  BSSY B0, `(.L_x_9692) ;  /* 0x0000024000007945 */ /* 0x000fd80003800000 */
[----:B------:R-:W-:Y:S05]  /*5b30*/  @P3 BRA `(.L_x_9693) ;  /* 0x0000000000883947 */ /* 0x000fea0003800000 */
[----:B---3--:R-:W-:Y:S01]  /*5b40*/  IADD3 R35, P3, R36, 0x40, RZ ;  /* 0x0000004024237810 */ /* 0x008fe20007f7e0ff */
[----:B-1----:R-:W-:Y:S02]  /*5b50*/  IMAD.MOV.U32 R32, RZ, RZ, R6 ;  /* 0x000000ffff207224 */ /* 0x002fe400078e0006 */
        /* <DEDUP_REMOVED lines=31> */
[----:B-1----:R4:W-:Y:S02]  /*5d50*/  @P3 STG.E.128 desc[UR40][R36.64+0x1c0], R32 ;  /* 0x0001c02024003986 */ /* 0x0029e4000c101d28 */
.L_x_9693:
[----:B------:R-:W-:Y:S05]  /*5d60*/  BSYNC B0 ;  /* 0x0000000000007941 */ /* 0x000fea0003800000 */
.L_x_9692:
[----:B------:R-:W-:Y:S01]  /*5d70*/  @!PT LDS RZ, [RZ] ;  /* 0x00000000fffff984 */ /* 0x000fe20000000800 */
[----:B------:R-:W-:Y:S01]  /*5d80*/  @!PT LDS RZ, [RZ] ;  /* 0x00000000fffff984 */ /* 0x000fe20000000800 */
[----:B------:R-:W-:Y:S01]  /*5d90*/  @!PT LDS RZ, [RZ] ;  /* 0x00000000fffff984 */ /* 0x000fe20000000800 */
[----:B------:R-:W-:Y:S01]  /*5da0*/  @!PT LDS RZ, [RZ] ;  /* 0x00000000fffff984 */ /* 0x000fe20000000800 */
[----:B------:R5:W-:Y:S06]  /*5db0*/  MEMBAR.ALL.CTA ;  /* 0x0000000000007992 */ /* 0x000bec0000008000 */
[----:B-----5:R-:W5:Y:S02]  /*5dc0*/  FENCE.VIEW.ASYNC.S ;  /* 0x00000000000073c6 */ /* 0x020f640000000000 */
[----:B-----5:R1:W-:Y:S01]  /*5dd0*/  BAR.SYNC.DEFER_BLOCKING R73, 0x80 ;  /* 0x000200490000751d */ /* 0x0203e20000010000 */
[----:B------:R-:W-:Y:S01]  /*5de0*/  ISETP.NE.AND P5, PT, R96, RZ, PT ;  /* 0x000000ff6000720c */ /* 0x000fe20003fa5270 */
[----:B------:R-:W-:-:S02]  /*5df0*/  VIADD R2, R2, 0x1 ;  /* 0x0000000102027836 */ /* 0x000fc40000000000 */
[----:B0-2---:R-:W-:-:S03]  /*5e00*/  @!P4 VIADD R95, R95, 0x228c0 ;  /* 0x000228c05f5fc836 */ /* 0x005fc60000000000 */
[C---:B------:R-:W-:Y:S02]  /*5e10*/  ISETP.NE.AND P3, PT, R2.reuse, 0x2, PT ;  /* 0x000000020200780c */ /* 0x040fe40003f65270 */
[----:B------:R-:W-:Y:S02]  /*5e20*/  @!P4 PRMT R95, RZ, 0x654, R95 ;  /* 0x00000654ff5fc816 */ /* 0x000fe4000000005f */
[----:B-1-34-:R-:W-:Y:S02]  /*5e30*/  SEL R32, RZ, 0x1, P3 ;  /* 0x00000001ff207807 */ /* 0x01afe40001800000 */
[----:B------:R-:W-:Y:S02]  /*5e40*/  SEL R2, R2, RZ, P3 ;  /* 0x000000ff02027207 */ /* 0x000fe40001800000 */
[----:B------:R-:W-:Y:S01]  /*5e50*/  LOP3.LUT R201, R201, R32, RZ, 0x3c, !PT ;  /* 0x00000020c9c97212 */ /* 0x000fe200078e3cff */
[----:B------:R0:W-:Y:S01]  /*5e60*/  @!P4 SYNCS.ARRIVE.TRANS64.RED.A1T0 RZ, [R95+URZ], RZ ;  /* 0x000000ff5fffc9a7 */ /* 0x0001e2000810043f */
[----:B------:R-:W-:Y:S05]  /*5e70*/  @P5 BRA `(.L_x_9694) ;  /* 0xffffffc800bc5947 */ /* 0x000fea000383ffff */
[----:B------:R-:W1:Y:S01]  /*5e80*/  S2R R33, SR_TID.X ;  /* 0x0000000000217919 */ /* 0x000e620000002100 */
[----:B------:R-:W-:Y:S02]  /*5e90*/  PLOP3.LUT P0, PT, PT, PT, PT, 0x8, 0x0 ;  /* 0x000000000000781c */ /* 0x000fe40003f0e170 */
[----:B-1----:R-:W-:-:S04]  /*5ea0*/  SHF.R.U32.HI R33, RZ, 0x7, R33 ;  /* 0x00000007ff217819 */ /* 0x002fc80000011621 */
[----:B------:R-:W-:-:S13]  /*5eb0*/  ISETP.NE.AND P5, PT, R33, 0x1, PT ;  /* 0x000000012100780c */ /* 0x000fda0003fa5270 */
[----:B------:R-:W-:Y:S06]  /*5ec0*/  @!P5 BAR.ARV 0x9, 0x100 ;  /* 0x024400000000db1d */ /* 0x000fec0000002000 */
.L_x_9642:
[----:B------:R-:W-:Y:S01]  /*5ed0*/  IMAD.MOV.U32 R0, RZ, RZ, RZ ;  /* 0x000000ffff007224 */ /* 0x000fe200078e00ff */
[----:B------:R-:W-:Y:S06]  /*5ee0*/  @P0 BRA `(.L_x_9695) ;  /* 0x00000000000c0947 */ /* 0x000fec0003800000 */
[----:B------:R-:W1:Y:S01]  /*5ef0*/  FENCE.VIEW.ASYNC.G ;  /* 0x00000000000073c6 */ /* 0x000e620000000100 */
[----:B------:R-:W-:Y:S05]  /*5f00*/  WARPSYNC.ALL ;  /* 0x0000000000007948 */ /* 0x000fea0003800000 */
[----:B-1----:R-:W-:Y:S06]  /*5f10*/  BAR.ARV 0xc, 0x180 ;  /* 0x0306000000007b1d */ /* 0x002fec0000002000 */
.L_x_9695:
[----:B------:R-:W-:Y:S01]  /*5f20*/  ISETP.NE.AND P0, PT, R29, RZ, PT ;  /* 0x000000ff1d00720c */ /* 0x000fe20003f05270 */
[----:B------:R-:W-:-:S12]  /*5f30*/  BSSY B0, `(.L_x_9696) ;  /* 0x000001f000007945 */ /* 0x000fd80003800000 */
        /* <DEDUP_REMOVED lines=30> */
.L_x_9697:
[----:B------:R-:W-:Y:S05]  /*6120*/  BSYNC B0 ;  /* 0x0000000000007941 */ /* 0x000fea0003800000 */
.L_x_9696:
        /* <DEDUP_REMOVED lines=71> */
[----:B------:R-:W0:Y:S01]  /*65a0*/  S2R R0, SR_TID.X ;  /* 0x0000000000007919 */ /* 0x000e220000002100 */
[----:B------:R-:W-:Y:S01]  /*65b0*/  UMOV UR4, 0xffffffff ;  /* 0xffffffff00047882 */ /* 0x000fe20000000000 */
[----:B0-----:R-:W-:-:S05]  /*65c0*/  VIADD R29, R0, 0xffffff80 ;  /* 0xffffff80001d7836 */ /* 0x001fca0000000000 */
[----:B------:R-:W-:-:S04]  /*65d0*/  SHF.R.S32.HI R30, RZ, 0x1f, R29 ;  /* 0x0000001fff1e7819 */ /* 0x000fc8000001141d */
[----:B------:R-:W-:-:S04]  /*65e0*/  LEA.HI R13, R30, R29, RZ, 0x7 ;  /* 0x0000001d1e0d7211 */ /* 0x000fc800078f38ff */
[----:B------:R-:W-:Y:S01]  /*65f0*/  SHF.R.S32.HI R13, RZ, 0x7, R13 ;  /* 0x00000007ff0d7819 */ /* 0x000fe2000001140d */
[----:B------:R-:W-:Y:S06]  /*6600*/  BRA.DIV UR4, `(.L_x_9699) ;  /* 0x0000014204ac7947 */ /* 0x000fec000b800000 */
[----:B------:R0:W1:Y:S02]  /*6610*/  SHFL.IDX PT, R14, R13, RZ, 0x1f ;  /* 0x00001fff0d0e7589 */ /* 0x00006400000e0000 */
.L_x_9949:
[----:B-1----:R-:W-:Y:S01]  /*6620*/  LEA.HI R0, R14, R14, RZ, 0x1 ;  /* 0x0000000e0e007211 */ /* 0x002fe200078f08ff */
[----:B------:R-:W-:Y:S01]  /*6630*/  VIADD R24, R19, 0x18400 ;  /* 0x0001840013187836 */ /* 0x000fe20000000000 */
[----:B------:R-:W-:Y:S02]  /*6640*/  BSSY B6, `(.L_x_9700) ;  /* 0x0000018000067945 */ /* 0x000fe40003800000 */
[----:B------:R-:W-:Y:S02]  /*6650*/  LOP3.LUT R3, R0, 0x1e, RZ, 0xc0, !PT ;  /* 0x0000001e00037812 */ /* 0x000fe400078ec0ff */
[----:B------:R-:W-:-:S03]  /*6660*/  LOP3.LUT P0, RZ, R24, 0x1bf, RZ, 0xc0, !PT ;  /* 0x000001bf18ff7812 */ /* 0x000fc6000780c0ff */
[----:B------:R-:W-:-:S04]  /*6670*/  IMAD.IADD R3, R14, 0x1, -R3 ;  /* 0x000000010e037824 */ /* 0x000fc800078e0a03 */
[----:B------:R-:W-:-:S05]  /*6680*/  IMAD R3, R3, 0x2000, R24 ;  /* 0x0000200003037824 */ /* 0x000fca00078e0218 */
[----:B------:R-:W-:-:S04]  /*6690*/  SHF.R.U32.HI R3, RZ, 0x4, R3 ;  /* 0x00000004ff037819 */ /* 0x000fc80000011603 */
[----:B------:R-:W-:Y:S01]  /*66a0*/  LOP3.LUT R28, R3, 0x3fff, RZ, 0xc0, !PT ;  /* 0x00003fff031c7812 */ /* 0x000fe200078ec0ff */
[----:B------:R-:W-:Y:S06]  /*66b0*/  @!P0 BRA `(.L_x_9701) ;  /* 0x0000000000408947 */ /* 0x000fec0003800000 */
        /* <DEDUP_REMOVED lines=15> */
[----:B-1---5:R-:W-:Y:S05]  /*67b0*/  CALL.ABS.NOINC R14 ;  /* 0x000000000e007343 */ /* 0x022fea0003c00000 */
.L_x_9701:
[----:B------:R-:W-:Y:S05]  /*67c0*/  BSYNC B6 ;  /* 0x0000000000067941 */ /* 0x000fea0003800000 */
.L_x_9700:
[----:B------:R-:W-:Y:S02]  /*67d0*/  ULDC UR4, c[0x0][0x3f4] ;  /* 0x0000fd0000047ab9 */ /* 0x000fe40000000800 */
[----:B------:R-:W-:-:S13]  /*67e0*/  ISETP.LT.AND P0, PT, RZ, UR4, PT ;  /* 0x00000004ff007c0c */ /* 0x000fda000bf01270 */
[----:B------:R-:W-:Y:S05]  /*67f0*/  @P0 BRA `(.L_x_9702) ;  /* 0x00000000003c0947 */ /* 0x000fea0003800000 */
[----:B------:R-:W-:-:S04]  /*6800*/  LEA.HI R0, R217, R217, RZ, 0x1 ;  /* 0x000000d9d9007211 */ /* 0x000fc800078f08ff */
[----:B------:R-:W-:-:S05]  /*6810*/  LOP3.LUT R0, R0, 0xfffffffe, RZ, 0xc0, !PT ;  /* 0xfffffffe00007812 */ /* 0x000fca00078ec0ff */
[----:B------:R-:W-:-:S05]  /*6820*/  IMAD.IADD R0, R217, 0x1, -R0 ;  /* 0x00000001d9007824 */ /* 0x000fca00078e0a00 */
[----:B------:R-:W-:-:S04]  /*6830*/  SHF.L.U32 R0, R0, 0x1f, RZ ;  /* 0x0000001f00007819 */ /* 0x000fc800000006ff */
[----:B------:R1:W2:Y:S03]  /*6840*/  SYNCS.PHASECHK.TRANS64.TRYWAIT P0, [R19+URZ+0x22800], R0 ;  /* 0x02280000130075a7 */ /* 0x0002a6000800017f */
[----:B--2---:R-:W-:Y:S05]  /*6850*/  @!P0 NANOSLEEP.SYNCS 0x989680 ;  /* 0x009896800000895d */ /* 0x004fea0003900000 */
[----:B------:R-:W2:Y:S01]  /*6860*/  @!P0 SYNCS.PHASECHK.TRANS64 P0, [R19+URZ+0x22800], R0 ;  /* 0x02280000130085a7 */ /* 0x000ea2000800007f */
[----:B------:R-:W-:Y:S04]  /*6870*/  BSSY B0, `(.L_x_9703) ;  /* 0x0000006000007945 */ /* 0x000fe80003800000 */
[----:B--2---:R-:W-:Y:S05]  /*6880*/  @P0 BRA `(.L_x_9704) ;  /* 0x0000000000100947 */ /* 0x004fea0003800000 */
.L_x_9705:
[----:B--2---:R2:W3:Y:S02]  /*6890*/  SYNCS.PHASECHK.TRANS64.TRYWAIT P0, [R19+URZ+0x22800], R0 ;  /* 0x02280000130075a7 */ /* 0x0044e4000800017f */
[----:B---3--:R-:W-:Y:S05]  /*68a0*/  @!P0 NANOSLEEP.SYNCS 0x989680 ;  /* 0x009896800000895d */ /* 0x008fea0003900000 */
[----:B------:R-:W3:Y:S02]  /*68b0*/  @!P0 SYNCS.PHASECHK.TRANS64 P0, [R19+URZ+0x22800], R0 ;  /* 0x02280000130085a7 */ /* 0x000ee4000800007f */
[----:B---3--:R-:W-:Y:S05]  /*68c0*/  @!P0 BRA `(.L_x_9705) ;  /* 0xfffffffc00f08947 */ /* 0x008fea000383ffff */
.L_x_9704:
[----:B------:R-:W-:Y:S05]  /*68d0*/  BSYNC B0 ;  /* 0x0000000000007941 */ /* 0x000fea0003800000 */
.L_x_9703:
[----:B------:R-:W-:Y:S05]  /*68e0*/  BRA `(.L_x_9706) ;  /* 0x0000002000a47947 */ /* 0x000fea0003800000 */
.L_x_9702:
[----:B-----5:R-:W-:Y:S01]  /*68f0*/  SHF.R.S32.HI R0, RZ, 0x1f, R154 ;  /* 0x0000001fff007819 */ /* 0x020fe2000001149a */
[----:B------:R-:W-:Y:S01]  /*6900*/  ULDC.64 UR4, c[0x0][0x3f8] ;  /* 0x0000fe0000047ab9 */ /* 0x000fe20000000a00 */
[----:B------:R-:W-:Y:S01]  /*6910*/  ULDC.64 UR6, c[0x0][0x408] ;  /* 0x0001020000067ab9 */ /* 0x000fe20000000a00 */
[----:B------:R-:W-:Y:S01]  /*6920*/  LOP3.LUT P0, RZ, R24, 0x3ff, RZ, 0xc0, !PT ;  /* 0x000003ff18ff7812 */ /* 0x000fe2000780c0ff */
[----:B------:R-:W-:Y:S01]  /*6930*/  IMAD.WIDE.U32 R4, R154, UR4, RZ ;  /* 0x000000049a047c25 */ /* 0x000fe2000f8e00ff */
[----:B------:R-:W-:Y:S03]  /*6940*/  BSSY B6, `(.L_x_9707) ;  /* 0x000001f000067945 */ /* 0x000fe60003800000 */
[C---:B------:R-:W-:Y:S02]  /*6950*/  IMAD R3, R0.reuse, UR4, RZ ;  /* 0x0000000400037c24 */ /* 0x040fe4000f8e02ff */
[----:B------:R-:W-:-:S02]  /*6960*/  IMAD R9, R0, UR6, RZ ;  /* 0x0000000600097c24 */ /* 0x000fc4000f8e02ff */
        /* <DEDUP_REMOVED lines=28> */
.L_x_9708:
[----:B------:R-:W-:Y:S05]  /*6b30*/  BSYNC B6 ;  /* 0x0000000000067941 */ /* 0x000fea0003800000 */
.L_x_9707:
[----:B------:R-:W-:Y:S01]  /*6b40*/  LEA.HI R29, R30, R29, RZ, 0x2 ;  /* 0x0000001d1e1d7211 */ /* 0x000fe200078f10ff */
[----:B------:R-:W-:Y:S01]  /*6b50*/  ULDC.U8 UR4, c[0x0][0x410] ;  /* 0x0001040000047ab9 */ /* 0x000fe20000000000 */
[----:B------:R-:W-:Y:S01]  /*6b60*/  BSSY B0, `(.L_x_9709) ;  /* 0x00001f9000007945 */ /* 0x000fe20003800000 */
[----:B------:R-:W-:Y:S01]  /*6b70*/  ISETP.NE.AND P0, PT, RZ, UR4, PT ;  /* 0x00000004ff007c0c */ /* 0x000fe2000bf05270 */
[----:B------:R-:W-:Y:S01]  /*6b80*/  IMAD R4, R153, 0x80, R18 ;  /* 0x0000008099047824 */ /* 0x000fe200078e0212 */
[----:B------:R-:W-:-:S04]  /*6b90*/  SHF.R.S32.HI R29, RZ, 0x1f, R29 ;  /* 0x0000001fff1d7819 */ /* 0x000fc8000001141d */
[----:B------:R-:W-:-:S04]  /*6ba0*/  LEA.HI R29, R29, R18, RZ, 0x3 ;  /* 0x000000121d1d7211 */ /* 0x000fc800078f18ff */
[----:B------:R-:W-:-:S05]  /*6bb0*/  LOP3.LUT R29, R29, 0xfffffff8, RZ, 0xc0, !PT ;  /* 0xfffffff81d1d7812 */ /* 0x000fca00078ec0ff */
[----:B------:R-:W-:Y:S01]  /*6bc0*/  IMAD.IADD R31, R18, 0x1, -R29 ;  /* 0x00000001121f7824 */ /* 0x000fe200078e0a1d */
[----:B------:R-:W-:Y:S06]  /*6bd0*/  @!P0 BRA `(.L_x_9710) ;  /* 0x0000000c00fc8947 */ /* 0x000fec0003800000 */
[----:B------:R-:W-:-:S03]  /*6be0*/  UMOV UR4, 0xffffffff ;  /* 0xffffffff00047882 */ /* 0x000fc60000000000 */
[----:B------:R-:W-:Y:S05]  /*6bf0*/  BRA.DIV UR4, `(.L_x_9711) ;  /* 0x0000013e04547947 */ /* 0x000fea000b800000 */
[----:B------:R1:W2:Y:S04]  /*6c00*/  SHFL.IDX PT, R3, R25, RZ, 0x1c1f ;  /* 0x001c1fff19037589 */ /* 0x0002a800000e0000 */
[----:B------:R1:W3:Y:S04]  /*6c10*/  SHFL.IDX PT, R0, R24, RZ, 0x1c1f ;  /* 0x001c1fff18007589 */ /* 0x0002e800000e0000 */
[----:B------:R1:W4:Y:S04]  /*6c20*/  SHFL.IDX PT, R5, R27, RZ, 0x1c1f ;  /* 0x001c1fff1b057589 */ /* 0x00032800000e0000 */
[----:B------:R1:W0:Y:S02]  /*6c30*/  SHFL.IDX PT, R14, R26, RZ, 0x1c1f ;  /* 0x001c1fff1a0e7589 */ /* 0x00022400000e0000 */
.L_x_9955:
[----:B------:R-:W-:Y:S01]  /*6c40*/  ULDC UR4, c[0x0][0x448] ;  /* 0x0001120000047ab9 */ /* 0x000fe20000000800 */
[----:B------:R-:W-:Y:S01]  /*6c50*/  LEA.HI R6, R217, R217, RZ, 0x1 ;  /* 0x000000d9d9067211 */ /* 0x000fe200078f08ff */
[----:B------:R-:W-:Y:S01]  /*6c60*/  IMAD R155, R155, UR4, RZ ;  /* 0x000000049b9b7c24 */ /* 0x000fe2000f8e02ff */
[----:B------:R-:W-:Y:S01]  /*6c70*/  BSSY B1, `(.L_x_9712) ;  /* 0x0000021000017945 */ /* 0x000fe20003800000 */
[----:B0-----:R-:W-:Y:S02]  /*6c80*/  CS2R R12, SRZ ;  /* 0x00000000000c7805 */ /* 0x001fe4000001ff00 */
[----:B------:R-:W-:Y:S02]  /*6c90*/  LOP3.LUT R6, R6, 0xfffffffe, RZ, 0xc0, !PT ;  /* 0xfffffffe06067812 */ /* 0x000fe400078ec0ff */
[----:B------:R-:W-:Y:S02]  /*6ca0*/  CS2R R10, SRZ ;  /* 0x00000000000a7805 */ /* 0x000fe4000001ff00 */
[----:B------:R-:W-:Y:S01]  /*6cb0*/  ISETP.GE.AND P0, PT, R4, R155, PT ;  /* 0x0000009b0400720c */ /* 0x000fe20003f06270 */
[----:B------:R-:W-:Y:S01]  /*6cc0*/  IMAD.SHL.U32 R4, R31, 0x40, RZ ;  /* 0x000000401f047824 */ /* 0x000fe200078e00ff */
[----:B------:R-:W-:Y:S01]  /*6cd0*/  CS2R R8, SRZ ;  /* 0x0000000000087805 */ /* 0x000fe2000001ff00 */
[----:B-1----:R-:W-:Y:S01]  /*6ce0*/  IMAD.IADD R26, R217, 0x1, -R6 ;  /* 0x00000001d91a7824 */ /* 0x002fe200078e0a06 */
[----:B------:R-:W-:-:S02]  /*6cf0*/  CS2R R6, SRZ ;  /* 0x0000000000067805 */ /* 0x000fc4000001ff00 */
[----:B------:R-:W-:Y:S02]  /*6d00*/  LOP3.LUT R27, R4, 0x1c0, RZ, 0xc0, !PT ;  /* 0x000001c0041b7812 */ /* 0x000fe400078ec0ff */
[----:B------:R-:W-:-:S05]  /*6d10*/  SHF.L.U32 R26, R26, 0x1f, RZ ;  /* 0x0000001f1a1a7819 */ /* 0x000fca00000006ff */
[----:B------:R-:W-:Y:S05]  /*6d20*/  @P0 BRA `(.L_x_9713) ;  /* 0x0000000000540947 */ /* 0x000fea0003800000 */
[----:B------:R-:W-:Y:S01]  /*6d30*/  ULDC UR4, c[0x0][0x3f4] ;  /* 0x0000fd0000047ab9 */ /* 0x000fe20000000800 */
[----:B------:R-:W-:Y:S01]  /*6d40*/  IMAD.SHL.U32 R15, R202, 0x2, RZ ;  /* 0x00000002ca0f7824 */ /* 0x000fe200078e00ff */
[----:B------:R-:W-:Y:S01]  /*6d50*/  ISETP.GE.AND P2, PT, R22, UR4, PT ;  /* 0x0000000416007c0c */ /* 0x000fe2000bf46270 */
[----:B---3--:R-:W-:Y:S01]  /*6d60*/  IMAD.MOV.U32 R10, RZ, RZ, R0 ;  /* 0x000000ffff0a7224 */ /* 0x008fe200078e0000 */
[----:B------:R-:W-:Y:S01]  /*6d70*/  ISETP.GE.AND P3, PT, R202, UR4, PT ;  /* 0x00000004ca007c0c */ /* 0x000fe2000bf66270 */
[----:B--2---:R-:W-:Y:S01]  /*6d80*/  IMAD.MOV.U32 R11, RZ, RZ, R3 ;  /* 0x000000ffff0b7224 */ /* 0x004fe200078e0003 */
[----:B------:R-:W-:-:S09]  /*6d90*/  SHF.R.S32.HI R13, RZ, 0x1f, R202 ;  /* 0x0000001fff0d7819 */ /* 0x000fd200000114ca */
[----:B------:R-:W-:Y:S01]  /*6da0*/  @!P2 IMAD.WIDE R24, R22, 0x2, R10 ;  /* 0x000000021618a825 */ /* 0x000fe200078e020a */
[----:B------:R-:W-:Y:S02]  /*6db0*/  SHF.L.U64.HI R10, R202, 0x1, R13 ;  /* 0x00000001ca0a7819 */ /* 0x000fe4000001020d */
[-C--:B------:R-:W-:Y:S02]  /*6dc0*/  @!P3 IADD3 R20, P0, R0, R15.reuse, RZ ;  /* 0x0000000f0014b210 */ /* 0x080fe40007f1e0ff */
[----:B------:R-:W-:Y:S01]  /*6dd0*/  @!P3 IADD3 R4, P1, R14, R15, RZ ;  /* 0x0000000f0e04b210 */ /* 0x000fe20007f3e0ff */
[----:B----4-:R-:W-:Y:S01]  /*6de0*/  IMAD.MOV.U32 R15, RZ, RZ, R5 ;  /* 0x000000ffff0f7224 */ /* 0x010fe200078e0005 */
[----:B------:R-:W-:Y:S01]  /*6df0*/  CS2R R12, SRZ ;  /* 0x00000000000c7805 */ /* 0x000fe2000001ff00 */
[--C-:B------:R-:W-:Y:S01]  /*6e00*/  @!P3 IMAD.X R21, R3, 0x1, R10.reuse, P0 ;  /* 0x000000010315b824 */ /* 0x100fe200000e060a */
[----:B------:R0:W5:Y:S01]  /*6e10*/  @!P2 LD.E.64 R6, desc[UR40][R24.64] ;  /* 0x000000281806a980 */ /* 0x000162000c101b00 */
[----:B------:R-:W-:Y:S01]  /*6e20*/  @!P3 IMAD.X R5, R5, 0x1, R10, P1 ;  /* 0x000000010505b824 */ /* 0x000fe200008e060a */
[----:B------:R-:W-:Y:S01]  /*6e30*/  CS2R R10, SRZ ;  /* 0x00000000000a7805 */ /* 0x000fe2000001ff00 */
[----:B------:R-:W-:Y:S01]  /*6e40*/  @!P2 IMAD.WIDE R14, R22, 0x2, R14 ;  /* 0x00000002160ea825 */ /* 0x000fe200078e020e */
[----:B------:R0:W5:Y:S04]  /*6e50*/  @!P3 LD.E.64 R12, desc[UR40][R20.64] ;  /* 0x00000028140cb980 */ /* 0x000168000c101b00 */
[----:B------:R0:W5:Y:S04]  /*6e60*/  @!P2 LD.E.64 R8, desc[UR40][R14.64] ;  /* 0x000000280e08a980 */ /* 0x000168000c101b00 */
[----:B------:R0:W5:Y:S02]  /*6e70*/  @!P3 LD.E.64 R10, desc[UR40][R4.64] ;  /* 0x00000028040ab980 */ /* 0x000164000c101b00 */
.L_x_9713:
[----:B------:R-:W-:Y:S05]  /*6e80*/  BSYNC B1 ;  /* 0x0000000000017941 */ /* 0x000fea0003800000 */
.L_x_9712:
[----:B------:R-:W1:Y:S01]  /*6e90*/  SYNCS.PHASECHK.TRANS64.TRYWAIT P0, [R19+URZ+0x22800], R26 ;  /* 0x0228001a130075a7 */ /* 0x000e62000800017f */
[----:B--2---:R-:W-:Y:S01]  /*6ea0*/  LOP3.LUT R3, R27, 0x18, R16, 0xf8, !PT ;  /* 0x000000181b037812 */ /* 0x004fe200078ef810 */
[----:B---3--:R-:W-:Y:S01]  /*6eb0*/  IMAD R0, R153, -0x80, R155 ;  /* 0xffffff8099007824 */ /* 0x008fe200078e029b */
[----:B0-----:R-:W-:Y:S01]  /*6ec0*/  SHF.R.U32.HI R4, RZ, 0x3, R27 ;  /* 0x00000003ff047819 */ /* 0x001fe2000001161b */
[----:B----45:R-:W-:Y:S01]  /*6ed0*/  IMAD.MOV.U32 R5, RZ, RZ, R6 ;  /* 0x000000ffff057224 */ /* 0x030fe200078e0006 */
[--C-:B------:R-:W-:Y:S01]  /*6ee0*/  SHF.R.U64 R32, R6, 0x10, R7.reuse ;  /* 0x0000001006207819 */ /* 0x100fe20000001207 */
[----:B------:R-:W-:Y:S01]  /*6ef0*/  IMAD.MOV.U32 R14, RZ, RZ, R7 ;  /* 0x000000ffff0e7224 */ /* 0x000fe200078e0007 */
[----:B------:R-:W-:Y:S01]  /*6f00*/  LOP3.LUT R15, R3, R4, RZ, 0x3c, !PT ;  /* 0x00000004030f7212 */ /* 0x000fe200078e3cff */
[----:B------:R-:W-:Y:S01]  /*6f10*/  IMAD.MOV.U32 R3, RZ, RZ, R12 ;  /* 0x000000ffff037224 */ /* 0x000fe200078e000c */
[----:B------:R-:W-:Y:S01]  /*6f20*/  VIMNMX R35, R0, 0x80, PT ;  /* 0x0000008000237848 */ /* 0x000fe20003fe0100 */
[----:B------:R-:W-:Y:S01]  /*6f30*/  IMAD.MOV.U32 R4, RZ, RZ, R13 ;  /* 0x000000ffff047224 */ /* 0x000fe200078e000d */
[----:B------:R-:W-:Y:S01]  /*6f40*/  SHF.R.U32.HI R27, RZ, 0x10, R7 ;  /* 0x00000010ff1b7819 */ /* 0x000fe20000011607 */
[----:B------:R-:W-:Y:S01]  /*6f50*/  IMAD R0, R206, 0x200, R15 ;  /* 0x00000200ce007824 */ /* 0x000fe200078e020f */
[--C-:B------:R-:W-:Y:S01]  /*6f60*/  SHF.R.U64 R30, R12, 0x10, R13.reuse ;  /* 0x000000100c1e7819 */ /* 0x100fe2000000120d */
[----:B------:R-:W-:Y:S01]  /*6f70*/  IMAD.MOV.U32 R7, RZ, RZ, R8 ;  /* 0x000000ffff077224 */ /* 0x000fe200078e0008 */
[----:B------:R-:W-:Y:S01]  /*6f80*/  SHF.R.U32.HI R25, RZ, 0x10, R13 ;  /* 0x00000010ff197819 */ /* 0x000fe2000001160d */
[----:B------:R-:W-:Y:S01]  /*6f90*/  IMAD.MOV.U32 R6, RZ, RZ, R10 ;  /* 0x000000ffff067224 */ /* 0x000fe200078e000a */
[----:B------:R-:W-:Y:S01]  /*6fa0*/  SHF.R.U64 R21, R10, 0x10, R11 ;  /* 0x000000100a157819 */ /* 0x000fe2000000120b */
[----:B------:R-:W-:Y:S01]  /*6fb0*/  IMAD R10, R0, 0x2, R19 ;  /* 0x00000002000a7824 */ /* 0x000fe200078e0213 */
[--C-:B------:R-:W-:Y:S01]  /*6fc0*/  SHF.R.U64 R24, R8, 0x10, R9.reuse ;  /* 0x0000001008187819 */ /* 0x100fe20000001209 */
[--C-:B------:R-:W-:Y:S01]  /*6fd0*/  IMAD.MOV.U32 R13, RZ, RZ, R9.reuse ;  /* 0x000000ffff0d7224 */ /* 0x100fe200078e0009 */
[----:B------:R-:W-:Y:S01]  /*6fe0*/  SHF.R.U32.HI R20, RZ, 0x10, R9 ;  /* 0x00000010ff147819 */ /* 0x000fe20000011609 */
[----:B------:R-:W-:Y:S01]  /*6ff0*/  BSSY B1, `(.L_x_9714) ;  /* 0x000000d000017945 */ /* 0x000fe20003800000 */
[----:B------:R-:W-:Y:S01]  /*7000*/  PRMT R9, R3, 0x5410, R30 ;  /* 0x0000541003097816 */ /* 0x000fe2000000001e */
[----:B------:R-:W-:Y:S01]  /*7010*/  IMAD.MOV.U32 R8, RZ, RZ, R11 ;  /* 0x000000ffff087224 */ /* 0x000fe200078e000b */
[----:B------:R-:W-:Y:S01]  /*7020*/  LOP3.LUT P2, RZ, R31, 0x4, RZ, 0xc0, !PT ;  /* 0x000000041fff7812 */ /* 0x000fe2000784c0ff */
[----:B------:R-:W-:Y:S01]  /*7030*/  VIADD R0, R10, 0x18440 ;  /* 0x000184400a007836 */ /* 0x000fe20000000000 */
[----:B------:R-:W-:Y:S01]  /*7040*/  PRMT R3, R4, 0x5410, R25 ;  /* 0x0000541004037816 */ /* 0x000fe20000000019 */
[----:B------:R-:W-:Y:S01]  /*7050*/  VIADD R4, R10, 0x18400 ;  /* 0x000184000a047836 */ /* 0x000fe20000000000 */
[----:B------:R-:W-:-:S02]  /*7060*/  SHF.R.U32.HI R15, RZ, 0x10, R11 ;  /* 0x00000010ff0f7819 */ /* 0x000fc4000001160b */
[----:B------:R-:W-:Y:S02]  /*7070*/  PRMT R31, R5, 0x5410, R32 ;  /* 0x00005410051f7816 */ /* 0x000fe40000000020 */
[----:B------:R-:W-:Y:S02]  /*7080*/  ISETP.GE.AND P1, PT, R18, R35, PT ;  /* 0x000000231200720c */ /* 0x000fe40003f26270 */
[----:B------:R-:W-:Y:S02]  /*7090*/  PRMT R12, R14, 0x5410, R27 ;  /* 0x000054100e0c7816 */ /* 0x000fe4000000001b */
[----:B------:R-:W-:Y:S01]  /*70a0*/  PRMT R33, R7, 0x5410, R24 ;  /* 0x0000541007217816 */ /* 0x000fe20000000018 */
[----:B-1----:R-:W-:Y:S08]  /*70b0*/  @!P0 BRA `(.L_x_9715) ;  /* 0x0000013800948947 */ /* 0x002ff00003800000 */
.L_x_9956:
[----:B------:R-:W-:Y:S05]  /*70c0*/  BSYNC B1 ;  /* 0x0000000000017941 */ /* 0x000fea0003800000 */
.L_x_9714:
        /* <DEDUP_REMOVED lines=12> */
[----:B------:R-:W-:Y:S01]  /*7190*/  IMAD.U32 R25, R33, 0x10000, RZ ;  /* 0x0001000021197824 */ /* 0x000fe200078e00ff */
[C---:B------:R-:W-:Y:S01]  /*71a0*/  LOP3.LUT R24, R31.reuse, 0xffff0000, RZ, 0xc0, !PT ;  /* 0xffff00001f187812 */ /* 0x040fe200078ec0ff */
[----:B------:R-:W-:Y:S01]  /*71b0*/  IMAD.U32 R21, R31, 0x10000, RZ ;  /* 0x000100001f157824 */ /* 0x000fe200078e00ff */
[----:B0-----:R-:W-:Y:S01]  /*71c0*/  LOP3.LUT R26, R33, 0xffff0000, RZ, 0xc0, !PT ;  /* 0xffff0000211a7812 */ /* 0x001fe200078ec0ff */
        /* <DEDUP_REMOVED lines=10> */
[----:B------:R-:W-:Y:S01]  /*7270*/  FFMA.FTZ R30, R13, R21, -R30 ;  /* 0x000000150d1e7223 */ /* 0x000fe2000001081e */
[-C--:B------:R-:W-:Y:S01]  /*7280*/  FMUL.FTZ R29, R5, R24.reuse ;  /* 0x00000018051d7220 */ /* 0x080fe20000410000 */
[----:B------:R-:W-:Y:S01]  /*7290*/  LOP3.LUT R7, R7, 0xffff0000, RZ, 0xc0, !PT ;  /* 0xffff000007077812 */ /* 0x000fe200078ec0ff */
[----:B------:R-:W-:Y:S01]  /*72a0*/  FFMA.FTZ R25, R13, R25, R4 ;  /* 0x000000190d197223 */ /* 0x000fe20000010004 */
        /* <DEDUP_REMOVED lines=19> */
.L_x_9719:
[----:B------:R-:W-:Y:S05]  /*73e0*/  BSYNC B2 ;  /* 0x0000000000027941 */ /* 0x000fea0003800000 */
.L_x_9718:
[----:B------:R-:W-:Y:S05]  /*73f0*/  @P1 BRA `(.L_x_9717) ;  /* 0x0000000000981947 */ /* 0x000fea0003800000 */
[----:B-1----:R-:W1:Y:S01]  /*7400*/  LDS.128 R4, [R0] ;  /* 0x0000000000047984 */ /* 0x002e620000000c00 */
        /* <DEDUP_REMOVED lines=37> */
.L_x_9717:
[----:B------:R-:W-:Y:S05]  /*7660*/  BSYNC B1 ;  /* 0x0000000000017941 */ /* 0x000fea0003800000 */
.L_x_9716:
        /* <DEDUP_REMOVED lines=21> */
[----:B0-----:R-:W-:Y:S01]  /*77c0*/  FMUL.FTZ R26, R25, R4 ;  /* 0x00000004191a7220 */ /* 0x001fe20000410000 */
[C---:B------:R-:W-:Y:S01]  /*77d0*/  IMAD.U32 R20, R7.reuse, 0x10000, RZ ;  /* 0x0001000007147824 */ /* 0x040fe200078e00ff */
[----:B------:R-:W-:Y:S01]  /*77e0*/  LOP3.LUT R7, R7, 0xffff0000, RZ, 0xc0, !PT ;  /* 0xffff000007077812 */ /* 0x000fe200078ec0ff */
[----:B------:R-:W-:Y:S01]  /*77f0*/  FFMA.FTZ R4, R25, R13, -R24 ;  /* 0x0000000d19047223 */ /* 0x000fe20000010818 */
[----:B------:R-:W-:Y:S01]  /*7800*/  FMUL.FTZ R21, R32, R5 ;  /* 0x0000000520157220 */ /* 0x000fe20000410000 */
[----:B------:R-:W-:Y:S01]  /*7810*/  FFMA.FTZ R13, R27, R13, R26 ;  /* 0x0000000d1b0d7223 */ /* 0x000fe2000001001a */
[----:B------:R-:W-:Y:S01]  /*7820*/  FMUL.FTZ R25, R30, R5 ;  /* 0x000000051e197220 */ /* 0x000fe20000410000 */
[C---:B------:R-:W-:Y:S01]  /*7830*/  LOP3.LUT R26, R12.reuse, 0xffff0000, RZ, 0xc0, !PT ;  /* 0xffff00000c1a7812 */ /* 0x040fe200078ec0ff */
[----:B------:R-:W-:-:S02]  /*7840*/  IMAD.U32 R27, R12, 0x10000, RZ ;  /* 0x000100000c1b7824 */ /* 0x000fc400078e00ff */
[-C--:B------:R-:W-:Y:S01]  /*7850*/  FFMA.FTZ R5, R30, R14.reuse, -R21 ;  /* 0x0000000e1e057223 */ /* 0x080fe20000010815 */
        /* <DEDUP_REMOVED lines=14> */
.L_x_9722:
[----:B------:R-:W-:Y:S05]  /*7940*/  BSYNC B1 ;  /* 0x0000000000017941 */ /* 0x000fea0003800000 */
.L_x_9721:
[----:B------:R-:W-:Y:S05]  /*7950*/  @P1 BRA `(.L_x_9720) ;  /* 0x0000001000641947 */ /* 0x000fea0003800000 */
[----:B-1----:R-:W1:Y:S01]  /*7960*/  LDS.128 R4, [R0+0x2000] ;  /* 0x0020000000047984 */ /* 0x002e620000000c00 */
[C---:B------:R-:W-:Y:S01]  /*7970*/  IMAD.U32 R24, R11.reuse, 0x10000, RZ ;  /* 0x000100000b187824 */ /* 0x040fe200078e00ff */
[----:B0-----:R-:W-:Y:S01]  /*7980*/  LOP3.LUT R26, R11, 0xffff0000, RZ, 0xc0, !PT ;  /* 0xffff00000b1a7812 */ /* 0x001fe200078ec0ff */
        /* <DEDUP_REMOVED lines=14> */
[----:B------:R-:W-:Y:S01]  /*7a70*/  FFMA.FTZ R4, R14, R10, -R13 ;  /* 0x0000000a0e047223 */ /* 0x000fe2000001080d */
[C---:B------:R-:W-:Y:S01]  /*7a80*/  FMUL.FTZ R13, R20.reuse, R5 ;  /* 0x00000005140d7220 */ /* 0x040fe20000410000 */
[----:B------:R-:W-:Y:S01]  /*7a90*/  FFMA.FTZ R5, R20, R12, -R21 ;  /* 0x0000000c14057223 */ /* 0x000fe20000010815 */
[----:B------:R-:W-:Y:S01]  /*7aa0*/  IMAD.U32 R21, R3, 0x10000, RZ ;  /* 0x0001000003157824 */ /* 0x000fe200078e00ff */
[----:B------:R-:W-:Y:S01]  /*7ab0*/  LOP3.LUT R7, R7, 0xffff0000, RZ, 0xc0, !PT ;  /* 0xffff000007077812 */ /* 0x000fe200078ec0ff */
[----:B------:R-:W-:Y:S01]  /*7ac0*/  FFMA.FTZ R15, R24, R10, R15 ;  /* 0x0000000a180f7223 */ /* 0x000fe2000001000f */
[----:B------:R-:W-:Y:S01]  /*7ad0*/  LOP3.LUT R3, R3, 0xffff0000, RZ, 0xc0, !PT ;  /* 0xffff000003037812 */ /* 0x000fe200078ec0ff */
[-C--:B------:R-:W-:Y:S01]  /*7ae0*/  FMUL.FTZ R8, R25, R6.reuse ;  /* 0x0000000619087220 */ /* 0x080fe20000410000 */
[----:B------:R-:W-:Y:S01]  /*7af0*/  FMUL.FTZ R10, R21, R6 ;  /* 0x00000006150a7220 */ /* 0x000fe20000410000 */
[-C--:B------:R-:W-:Y:S01]  /*7b00*/  FMUL.FTZ R14, R27, R7.reuse ;  /* 0x000000071b0e7220 */ /* 0x080fe20000410000 */
[----:B------:R-:W-:Y:S01]  /*7b10*/  FFMA.FTZ R12, R26, R12, R13 ;  /* 0x0000000c1a0c7223 */ /* 0x000fe2000001000d */
[----:B------:R-:W-:Y:S01]  /*7b20*/  FMUL.FTZ R20, R3, R7 ;  /* 0x0000000703147220 */ /* 0x000fe20000410000 */
[-C--:B------:R-:W-:Y:S01]  /*7b30*/  FFMA.FTZ R6, R21, R9.reuse, -R8 ;  /* 0x0000000915067223 */ /* 0x080fe20000010808 */
[----:B------:R-:W-:Y:S01]  /*7b40*/  FFMA.FTZ R9, R25, R9, R10 ;  /* 0x0000000919097223 */ /* 0x000fe2000001000a */
[-C--:B------:R-:W-:Y:S01]  /*7b50*/  FFMA.FTZ R7, R3, R11.reuse, -R14 ;  /* 0x0000000b03077223 */ /* 0x080fe2000001080e */
[----:B------:R-:W-:Y:S01]  /*7b60*/  FFMA.FTZ R20, R27, R11, R20 ;  /* 0x0000000b1b147223 */ /* 0x000fe20000010014 */
[----:B------:R-:W-:-:S02]  /*7b70*/  F2FP.BF16.F32.PACK_AB R4, R15, R4 ;  /* 0x000000040f04723e */ /* 0x000fc400000010ff */
[----:B------:R-:W-:Y:S02]  /*7b80*/  F2FP.BF16.F32.PACK_AB R5, R12, R5 ;  /* 0x000000050c05723e */ /* 0x000fe400000010ff */
[----:B------:R-:W-:Y:S02]  /*7b90*/  F2FP.BF16.F32.PACK_AB R6, R9, R6 ;  /* 0x000000060906723e */ /* 0x000fe400000010ff */
[----:B------:R-:W-:-:S05]  /*7ba0*/  F2FP.BF16.F32.PACK_AB R7, R20, R7 ;  /* 0x000000071407723e */ /* 0x000fca00000010ff */
[----:B------:R3:W-:Y:S01]  /*7bb0*/  STS.128 [R0+0x2000], R4 ;  /* 0x0020000400007388 */ /* 0x0007e20000000c00 */
[----:B------:R-:W-:Y:S05]  /*7bc0*/  BRA `(.L_x_9720) ;  /* 0x0000000c00c87947 */ /* 0x000fea0003800000 */
.L_x_9710:
[----:B------:R-:W-:-:S03]  /*7bd0*/  UMOV UR4, 0xffffffff ;  /* 0xffffffff00047882 */ /* 0x000fc60000000000 */
[----:B------:R-:W-:Y:S05]  /*7be0*/  BRA.DIV UR4, `(.L_x_9723) ;  /* 0x0000012e04dc7947 */ /* 0x000fea000b800000 */
[----:B------:R1:W2:Y:S04]  /*7bf0*/  SHFL.IDX PT, R0, R25, RZ, 0x1c1f ;  /* 0x001c1fff19007589 */ /* 0x0002a800000e0000 */
[----:B------:R1:W3:Y:S04]  /*7c00*/  SHFL.IDX PT, R3, R24, RZ, 0x1c1f ;  /* 0x001c1fff18037589 */ /* 0x0002e800000e0000 */
[----:B------:R1:W4:Y:S04]  /*7c10*/  SHFL.IDX PT, R20, R27, RZ, 0x1c1f ;  /* 0x001c1fff1b147589 */ /* 0x00032800000e0000 */
[----:B------:R1:W0:Y:S02]  /*7c20*/  SHFL.IDX PT, R14, R26, RZ, 0x1c1f ;  /* 0x001c1fff1a0e7589 */ /* 0x00022400000e0000 */
.L_x_9962:
[----:B------:R-:W-:Y:S01]  /*7c30*/  ULDC UR4, c[0x0][0x448] ;  /* 0x0001120000047ab9 */ /* 0x000fe20000000800 */
[----:B-1----:R-:W1:Y:S01]  /*7c40*/  LDC R25, c[0x0][0x3f4] ;  /* 0x0000fd00ff197b82 */ /* 0x002e620000000800 */
[----:B------:R-:W-:Y:S01]  /*7c50*/  IMAD R155, R155, UR4, RZ ;  /* 0x000000049b9b7c24 */ /* 0x000fe2000f8e02ff */
[----:B------:R-:W-:Y:S01]  /*7c60*/  LEA.HI R5, R217, R217, RZ, 0x1 ;  /* 0x000000d9d9057211 */ /* 0x000fe200078f08ff */
[----:B------:R-:W-:Y:S01]  /*7c70*/  BSSY B1, `(.L_x_9724) ;  /* 0x0000017000017945 */ /* 0x000fe20003800000 */
[----:B------:R-:W-:Y:S02]  /*7c80*/  CS2R R8, SRZ ;  /* 0x0000000000087805 */ /* 0x000fe4000001ff00 */
[----:B------:R-:W-:Y:S02]  /*7c90*/  CS2R R10, SRZ ;  /* 0x00000000000a7805 */ /* 0x000fe4000001ff00 */
[----:B------:R-:W-:Y:S02]  /*7ca0*/  ISETP.GE.AND P0, PT, R4, R155, PT ;  /* 0x0000009b0400720c */ /* 0x000fe40003f06270 */
[----:B------:R-:W-:-:S02]  /*7cb0*/  LOP3.LUT R6, R5, 0xfffffffe, RZ, 0xc0, !PT ;  /* 0xfffffffe05067812 */ /* 0x000fc400078ec0ff */
[----:B------:R-:W-:-:S03]  /*7cc0*/  CS2R R4, SRZ ;  /* 0x0000000000047805 */ /* 0x000fc6000001ff00 */
[----:B------:R-:W-:Y:S01]  /*7cd0*/  IMAD.IADD R24, R217, 0x1, -R6 ;  /* 0x00000001d9187824 */ /* 0x000fe200078e0a06 */
[----:B------:R-:W-:-:S04]  /*7ce0*/  CS2R R6, SRZ ;  /* 0x0000000000067805 */ /* 0x000fc8000001ff00 */
[----:B------:R-:W-:Y:S01]  /*7cf0*/  SHF.L.U32 R24, R24, 0x1f, RZ ;  /* 0x0000001f18187819 */ /* 0x000fe200000006ff */
[----:B------:R-:W-:Y:S06]  /*7d00*/  @P0 BRA `(.L_x_9725) ;  /* 0x0000000000340947 */ /* 0x000fec0003800000 */
[----:B------:R-:W-:Y:S01]  /*7d10*/  ULDC UR4, c[0x0][0x3f4] ;  /* 0x0000fd0000047ab9 */ /* 0x000fe20000000800 */
[C---:B------:R-:W-:Y:S01]  /*7d20*/  IMAD.SHL.U32 R15, R16.reuse, 0x2, RZ ;  /* 0x00000002100f7824 */ /* 0x040fe200078e00ff */
[C---:B------:R-:W-:Y:S02]  /*7d30*/  ISETP.GE.AND P2, PT, R16.reuse, UR4, PT ;  /* 0x0000000410007c0c */ /* 0x040fe4000bf46270 */
[----:B------:R-:W-:Y:S02]  /*7d40*/  SHF.R.S32.HI R5, RZ, 0x1f, R16 ;  /* 0x0000001fff057819 */ /* 0x000fe40000011410 */
[----:B---3--:R-:W-:Y:S02]  /*7d50*/  IADD3 R12, P0, R3, R15, RZ ;  /* 0x0000000f030c7210 */ /* 0x008fe40007f1e0ff */
[----:B------:R-:W-:Y:S02]  /*7d60*/  SHF.L.U64.HI R3, R16, 0x1, R5 ;  /* 0x0000000110037819 */ /* 0x000fe40000010205 */
[----:B------:R-:W-:-:S02]  /*7d70*/  CS2R R4, SRZ ;  /* 0x0000000000047805 */ /* 0x000fc4000001ff00 */
[----:B0-----:R-:W-:Y:S01]  /*7d80*/  IADD3 R14, P1, R14, R15, RZ ;  /* 0x0000000f0e0e7210 */ /* 0x001fe20007f3e0ff */
[----:B--2---:R-:W-:-:S04]  /*7d90*/  IMAD.X R13, R0, 0x1, R3, P0 ;  /* 0x00000001000d7824 */ /* 0x004fc800000e0603 */
[----:B----4-:R-:W-:Y:S01]  /*7da0*/  IMAD.X R15, R20, 0x1, R3, P1 ;  /* 0x00000001140f7824 */ /* 0x010fe200008e0603 */
[----:B------:R-:W-:Y:S07]  /*7db0*/  @P2 BRA `(.L_x_9725) ;  /* 0x0000000000082947 */ /* 0x000fee0003800000 */
[----:B------:R0:W5:Y:S04]  /*7dc0*/  LD.E.128 R4, desc[UR40][R12.64] ;  /* 0x000000280c047980 */ /* 0x000168000c101d00 */
[----:B------:R0:W5:Y:S02]  /*7dd0*/  LD.E.128 R8, desc[UR40][R14.64] ;  /* 0x000000280e087980 */ /* 0x000164000c101d00 */
.L_x_9725:
[----:B------:R-:W-:Y:S05]  /*7de0*/  BSYNC B1 ;  /* 0x0000000000017941 */ /* 0x000fea0003800000 */
.L_x_9724:
[----:B------:R-:W1:Y:S01]  /*7df0*/  SYNCS.PHASECHK.TRANS64.TRYWAIT P1, [R19+URZ+0x22800], R24 ;  /* 0x02280018130075a7 */ /* 0x000e62000802017f */
[----:B--2---:R-:W-:Y:S01]  /*7e00*/  IMAD R0, R153, -0x80, R155 ;  /* 0xffffff8099007824 */ /* 0x004fe200078e029b */
[--C-:B-----5:R-:W-:Y:S01]  /*7e10*/  SHF.R.U64 R26, R6, 0x10, R7.reuse ;  /* 0x00000010061a7819 */ /* 0x120fe20000001207 */
[----:B---3--:R-:W-:Y:S01]  /*7e20*/  IMAD.MOV.U32 R3, RZ, RZ, R6 ;  /* 0x000000ffff037224 */ /* 0x008fe200078e0006 */
[--C-:B------:R-:W-:Y:S01]  /*7e30*/  SHF.R.U32.HI R27, RZ, 0x10, R7.reuse ;  /* 0x00000010ff1b7819 */ /* 0x100fe20000011607 */
[----:B0-----:R-:W-:Y:S01]  /*7e40*/  IMAD.MOV.U32 R14, RZ, RZ, R7 ;  /* 0x000000ffff0e7224 */ /* 0x001fe200078e0007 */
[--C-:B------:R-:W-:Y:S01]  /*7e50*/  SHF.R.U64 R6, R8, 0x10, R9.reuse ;  /* 0x0000001008067819 */ /* 0x100fe20000001209 */
[--C-:B------:R-:W-:Y:S01]  /*7e60*/  IMAD.MOV.U32 R12, RZ, RZ, R9.reuse ;  /* 0x000000ffff0c7224 */ /* 0x100fe200078e0009 */
[----:B------:R-:W-:Y:S01]  /*7e70*/  SHF.R.U32.HI R7, RZ, 0x10, R9 ;  /* 0x00000010ff077819 */ /* 0x000fe20000011609 */
[----:B----4-:R-:W-:Y:S01]  /*7e80*/  IMAD.MOV.U32 R20, RZ, RZ, R4 ;  /* 0x000000ffff147224 */ /* 0x010fe200078e0004 */
[----:B------:R-:W-:Y:S01]  /*7e90*/  VIMNMX R9, R0, 0x80, PT ;  /* 0x0000008000097848 */ /* 0x000fe20003fe0100 */
[--C-:B------:R-:W-:Y:S01]  /*7ea0*/  IMAD.MOV.U32 R15, RZ, RZ, R5.reuse ;  /* 0x000000ffff0f7224 */ /* 0x100fe200078e0005 */
[--C-:B------:R-:W-:Y:S01]  /*7eb0*/  SHF.R.U64 R29, R4, 0x10, R5.reuse ;  /* 0x00000010041d7819 */ /* 0x100fe20000001205 */
[----:B------:R-:W-:Y:S01]  /*7ec0*/  IMAD.MOV.U32 R21, RZ, RZ, R8 ;  /* 0x000000ffff157224 */ /* 0x000fe200078e0008 */
[----:B------:R-:W-:Y:S01]  /*7ed0*/  SHF.R.U32.HI R30, RZ, 0x10, R5 ;  /* 0x00000010ff1e7819 */ /* 0x000fe20000011605 */
[----:B------:R-:W-:Y:S01]  /*7ee0*/  IMAD.MOV.U32 R13, RZ, RZ, R10 ;  /* 0x000000ffff0d7224 */ /* 0x000fe200078e000a */
[----:B-1----:R-:W-:Y:S01]  /*7ef0*/  ISETP.GE.AND P0, PT, R16, R25, PT ;  /* 0x000000191000720c */ /* 0x002fe20003f06270 */
        /* <DEDUP_REMOVED lines=14> */
[----:B------:R-:W-:Y:S06]  /*7fe0*/  @!P1 BRA `(.L_x_9727) ;  /* 0x0000012c004c9947 */ /* 0x000fec0003800000 */
.L_x_9963:
[----:B------:R-:W-:Y:S05]  /*7ff0*/  BSYNC B1 ;  /* 0x0000000000017941 */ /* 0x000fea0003800000 */
.L_x_9726:
[----:B------:R-:W-:Y:S04]  /*8000*/  BSSY B1, `(.L_x_9728) ;  /* 0x000005a000017945 */ /* 0x000fe80003800000 */
[----:B------:R-:W-:Y:S05]  /*8010*/  @P2 BRA `(.L_x_9729) ;  /* 0x0000000400602947 */ /* 0x000fea0003800000 */
[----:B------:R-:W-:Y:S01]  /*8020*/  IMAD.SHL.U32 R4, R31, 0x40, RZ ;  /* 0x000000401f047824 */ /* 0x000fe200078e00ff */
[----:B------:R-:W-:Y:S01]  /*8030*/  LOP3.LUT R39, R13, 0xffff0000, RZ, 0xc0, !PT ;  /* 0xffff00000d277812 */ /* 0x000fe200078ec0ff */
[----:B------:R-:W-:Y:S01]  /*8040*/  IMAD.IADD R6, R16, 0x1, R25 ;  /* 0x0000000110067824 */ /* 0x000fe200078e0219 */
[----:B------:R-:W-:Y:S01]  /*8050*/  LOP3.LUT R35, R3, 0xffff0000, RZ, 0xc0, !PT ;  /* 0xffff000003237812 */ /* 0x000fe200078ec0ff */
[----:B------:R-:W-:Y:S01]  /*8060*/  IMAD.U32 R36, R13, 0x10000, RZ ;  /* 0x000100000d247824 */ /* 0x000fe200078e00ff */
[----:B------:R-:W-:Y:S01]  /*8070*/  LOP3.LUT R7, R4, 0x1c0, RZ, 0xc0, !PT ;  /* 0x000001c004077812 */ /* 0x000fe200078ec0ff */
[----:B------:R-:W-:Y:S02]  /*8080*/  IMAD.U32 R34, R3, 0x10000, RZ ;  /* 0x0001000003227824 */ /* 0x000fe400078e00ff */
[----:B------:R-:W-:Y:S01]  /*8090*/  IMAD.U32 R37, R21, 0x10000, RZ ;  /* 0x0001000015257824 */ /* 0x000fe200078e00ff */
[----:B------:R-:W-:Y:S02]  /*80a0*/  LOP3.LUT R4, R7, 0x38, R16, 0xf8, !PT ;  /* 0x0000003807047812 */ /* 0x000fe400078ef810 */
[----:B------:R-:W-:-:S02]  /*80b0*/  SHF.R.U32.HI R9, RZ, 0x3, R7 ;  /* 0x00000003ff097819 */ /* 0x000fc40000011607 */
[----:B------:R-:W-:Y:S02]  /*80c0*/  LOP3.LUT R6, R7, 0x38, R6, 0xf8, !PT ;  /* 0x0000003807067812 */ /* 0x000fe400078ef806 */
[----:B------:R-:W-:-:S05]  /*80d0*/  LOP3.LUT R5, R4, R9, RZ, 0x3c, !PT ;  /* 0x0000000904057212 */ /* 0x000fca00078e3cff */
[----:B------:R-:W-:Y:S01]  /*80e0*/  IMAD R4, R206, 0x200, R5 ;  /* 0x00000200ce047824 */ /* 0x000fe200078e0205 */
[----:B------:R-:W-:-:S03]  /*80f0*/  LOP3.LUT R5, R6, R9, RZ, 0x3c, !PT ;  /* 0x0000000906057212 */ /* 0x000fc600078e3cff */
[----:B------:R-:W-:Y:S02]  /*8100*/  IMAD R42, R4, 0x2, R19 ;  /* 0x00000002042a7824 */ /* 0x000fe400078e0213 */
[----:B------:R-:W-:-:S03]  /*8110*/  IMAD R8, R206, 0x200, R5 ;  /* 0x00000200ce087824 */ /* 0x000fc600078e0205 */
[----:B------:R-:W1:Y:S01]  /*8120*/  LDS.128 R4, [R42+0x18400] ;  /* 0x018400002a047984 */ /* 0x000e620000000c00 */
[----:B------:R-:W-:-:S05]  /*8130*/  IMAD R44, R8, 0x2, R19 ;  /* 0x00000002082c7824 */ /* 0x000fca00078e0213 */
[----:B------:R-:W2:Y:S01]  /*8140*/  LDS.128 R8, [R44+0x18400] ;  /* 0x018400002c087984 */ /* 0x000ea20000000c00 */
[C---:B-1----:R-:W-:Y:S01]  /*8150*/  IMAD.U32 R27, R6.reuse, 0x10000, RZ ;  /* 0x00010000061b7824 */ /* 0x042fe200078e00ff */
[----:B------:R-:W-:Y:S01]  /*8160*/  LOP3.LUT R6, R6, 0xffff0000, RZ, 0xc0, !PT ;  /* 0xffff000006067812 */ /* 0x000fe200078ec0ff */
[C---:B0-----:R-:W-:Y:S01]  /*8170*/  IMAD.U32 R24, R4.reuse, 0x10000, RZ ;  /* 0x0001000004187824 */ /* 0x041fe200078e00ff */
[----:B------:R-:W-:Y:S01]  /*8180*/  LOP3.LUT R4, R4, 0xffff0000, RZ, 0xc0, !PT ;  /* 0xffff000004047812 */ /* 0x000fe200078ec0ff */
[C---:B------:R-:W-:Y:S01]  /*8190*/  IMAD.U32 R26, R5.reuse, 0x10000, RZ ;  /* 0x00010000051a7824 */ /* 0x040fe200078e00ff */
[----:B------:R-:W-:Y:S01]  /*81a0*/  LOP3.LUT R5, R5, 0xffff0000, RZ, 0xc0, !PT ;  /* 0xffff000005057812 */ /* 0x000fe200078ec0ff */
[C---:B--2---:R-:W-:Y:S01]  /*81b0*/  IMAD.U32 R32, R10.reuse, 0x10000, RZ ;  /* 0x000100000a207824 */ /* 0x044fe200078e00ff */
[----:B------:R-:W-:Y:S01]  /*81c0*/  LOP3.LUT R10, R10, 0xffff0000, RZ, 0xc0, !PT ;  /* 0xffff00000a0a7812 */ /* 0x000fe200078ec0ff */
[C---:B------:R-:W-:Y:S01]  /*81d0*/  IMAD.U32 R30, R8.reuse, 0x10000, RZ ;  /* 0x00010000081e7824 */ /* 0x040fe200078e00ff */
[----:B------:R-:W-:Y:S01]  /*81e0*/  LOP3.LUT R8, R8, 0xffff0000, RZ, 0xc0, !PT ;  /* 0xffff000008087812 */ /* 0x000fe200078ec0ff */
[C---:B------:R-:W-:Y:S01]  /*81f0*/  FMUL.FTZ R38, R32.reuse, R36 ;  /* 0x0000002420267220 */ /* 0x040fe20000410000 */
[-C--:B------:R-:W-:Y:S01]  /*8200*/  FMUL.FTZ R32, R32, R34.reuse ;  /* 0x0000002220207220 */ /* 0x080fe20000410000 */
[C---:B------:R-:W-:Y:S01]  /*8210*/  FMUL.FTZ R41, R10.reuse, R39 ;  /* 0x000000270a297220 */ /* 0x040fe20000410000 */
[----:B------:R-:W-:Y:S01]  /*8220*/  FMUL.FTZ R45, R10, R35 ;  /* 0x000000230a2d7220 */ /* 0x000fe20000410000 */
[C---:B------:R-:W-:Y:S01]  /*8230*/  FFMA.FTZ R38, R27.reuse, R34, -R38 ;  /* 0x000000221b267223 */ /* 0x040fe20000010826 */
[----:B------:R-:W-:Y:S01]  /*8240*/  FFMA.FTZ R36, R27, R36, R32 ;  /* 0x000000241b247223 */ /* 0x000fe20000010020 */
[----:B------:R-:W-:-:S02]  /*8250*/  IMAD.U32 R27, R20, 0x10000, RZ ;  /* 0x00010000141b7824 */ /* 0x000fc400078e00ff */
[----:B------:R-:W-:Y:S01]  /*8260*/  FFMA.FTZ R43, R6, R35, -R41 ;  /* 0x00000023062b7223 */ /* 0x000fe20000010829 */
[C---:B------:R-:W-:Y:S01]  /*8270*/  FMUL.FTZ R41, R30.reuse, R37 ;  /* 0x000000251e297220 */ /* 0x040fe20000410000 */
[----:B------:R-:W-:Y:S01]  /*8280*/  LOP3.LUT R35, R21, 0xffff0000, RZ, 0xc0, !PT ;  /* 0xffff000015237812 */ /* 0x000fe200078ec0ff */
[-C--:B------:R-:W-:Y:S01]  /*8290*/  FMUL.FTZ R30, R30, R27.reuse ;  /* 0x0000001b1e1e7220 */ /* 0x080fe20000410000 */
[----:B------:R-:W-:Y:S02]  /*82a0*/  IMAD.U32 R31, R9, 0x10000, RZ ;  /* 0x00010000091f7824 */ /* 0x000fe400078e00ff */
[----:B------:R-:W-:Y:S01]  /*82b0*/  FFMA.FTZ R41, R24, R27, -R41 ;  /* 0x0000001b18297223 */ /* 0x000fe20000010829 */
        /* <DEDUP_REMOVED lines=19> */
[----:B------:R-:W-:Y:S01]  /*83f0*/  FFMA.FTZ R33, R29, R8, -R4 ;  /* 0x000000081d217223 */ /* 0x000fe20000010804 */
[----:B------:R-:W-:Y:S02]  /*8400*/  LOP3.LUT R9, R9, 0xffff0000, RZ, 0xc0, !PT ;  /* 0xffff000009097812 */ /* 0x000fe400078ec0ff */
[----:B------:R-:W-:Y:S01]  /*8410*/  LOP3.LUT R11, R11, 0xffff0000, RZ, 0xc0, !PT ;  /* 0xffff00000b0b7812 */ /* 0x000fe200078ec0ff */
[----:B------:R-:W-:Y:S01]  /*8420*/  FFMA.FTZ R29, R29, R24, R26 ;  /* 0x000000181d1d7223 */ /* 0x000fe2000001001a */
[----:B------:R-:W-:-:S02]  /*8430*/  LOP3.LUT R8, R12, 0xffff0000, RZ, 0xc0, !PT ;  /* 0xffff00000c087812 */ /* 0x000fc400078ec0ff */
[----:B------:R-:W-:Y:S02]  /*8440*/  LOP3.LUT R10, R0, 0xffff0000, RZ, 0xc0, !PT ;  /* 0xffff0000000a7812 */ /* 0x000fe400078ec0ff */
        /* <DEDUP_REMOVED lines=21> */
.L_x_9729:
[----:B------:R-:W-:Y:S05]  /*85a0*/  BSYNC B1 ;  /* 0x0000000000017941 */ /* 0x000fea0003800000 */
.L_x_9728:
[----:B------:R-:W-:Y:S05]  /*85b0*/  @P0 BRA `(.L_x_9720) ;  /* 0x00000004004c0947 */ /* 0x000fea0003800000 */
[----:B-1----:R-:W2:Y:S01]  /*85c0*/  LDL R42, [R1+0x64] ;  /* 0x00006400012a7983 */ /* 0x002ea20000100800 */
[----:B------:R-:W-:Y:S01]  /*85d0*/  IMAD.IADD R4, R16, 0x1, R25 ;  /* 0x0000000110047824 */ /* 0x000fe200078e0219 */
[----:B------:R-:W-:-:S04]  /*85e0*/  SHF.R.U32.HI R5, RZ, 0x3, R205 ;  /* 0x00000003ff057819 */ /* 0x000fc800000116cd */
[----:B------:R-:W-:-:S04]  /*85f0*/  LOP3.LUT R4, R205, 0x38, R4, 0xf8, !PT ;  /* 0x00000038cd047812 */ /* 0x000fc800078ef804 */
[----:B------:R-:W-:-:S05]  /*8600*/  LOP3.LUT R5, R4, R5, RZ, 0x3c, !PT ;  /* 0x0000000504057212 */ /* 0x000fca00078e3cff */
[----:B------:R-:W-:-:S04]  /*8610*/  IMAD.IADD R8, R208, 0x1, R5 ;  /* 0x00000001d0087824 */ /* 0x000fc800078e0205 */
[----:B0-----:R-:W-:-:S05]  /*8620*/  IMAD R24, R8, 0x2, R19 ;  /* 0x0000000208187824 */ /* 0x001fca00078e0213 */
[----:B------:R-:W0:Y:S01]  /*8630*/  LDS.128 R8, [R24+0x18400] ;  /* 0x0184000018087984 */ /* 0x000e220000000c00 */
[C---:B------:R-:W-:Y:S02]  /*8640*/  IMAD.U32 R37, R21.reuse, 0x10000, RZ ;  /* 0x0001000015257824 */ /* 0x040fe400078e00ff */
[C---:B------:R-:W-:Y:S01]  /*8650*/  IMAD.U32 R35, R20.reuse, 0x10000, RZ ;  /* 0x0001000014237824 */ /* 0x040fe200078e00ff */
[----:B------:R-:W-:Y:S02]  /*8660*/  LOP3.LUT R38, R21, 0xffff0000, RZ, 0xc0, !PT ;  /* 0xffff000015267812 */ /* 0x000fe400078ec0ff */
[----:B------:R-:W-:Y:S01]  /*8670*/  LOP3.LUT R20, R20, 0xffff0000, RZ, 0xc0, !PT ;  /* 0xffff000014147812 */ /* 0x000fe200078ec0ff */
[----:B------:R-:W-:Y:S02]  /*8680*/  IMAD.U32 R41, R13, 0x10000, RZ ;  /* 0x000100000d297824 */ /* 0x000fe400078e00ff */
[----:B------:R-:W-:Y:S02]  /*8690*/  IMAD.U32 R43, R0, 0x10000, RZ ;  /* 0x00010000002b7824 */ /* 0x000fe400078e00ff */
[----:B------:R-:W-:-:S02]  /*86a0*/  IMAD.U32 R39, R14, 0x10000, RZ ;  /* 0x000100000e277824 */ /* 0x000fc400078e00ff */
[----:B------:R-:W-:Y:S02]  /*86b0*/  IMAD.U32 R36, R15, 0x10000, RZ ;  /* 0x000100000f247824 */ /* 0x000fe400078e00ff */
[C---:B0-----:R-:W-:Y:S01]  /*86c0*/  IMAD.U32 R30, R8.reuse, 0x10000, RZ ;  /* 0x00010000081e7824 */ /* 0x041fe200078e00ff */
[----:B------:R-:W-:-:S03]  /*86d0*/  LOP3.LUT R8, R8, 0xffff0000, RZ, 0xc0, !PT ;  /* 0xffff000008087812 */ /* 0x000fc600078ec0ff */
[-C--:B------:R-:W-:Y:S01]  /*86e0*/  FMUL.FTZ R34, R37, R30.reuse ;  /* 0x0000001e25227220 */ /* 0x080fe20000410000 */
[----:B------:R-:W-:Y:S01]  /*86f0*/  FMUL.FTZ R30, R35, R30 ;  /* 0x0000001e231e7220 */ /* 0x000fe20000410000 */
[----:B------:R-:W-:Y:S01]  /*8700*/  FMUL.FTZ R21, R38, R8 ;  /* 0x0000000826157220 */ /* 0x000fe20000410000 */
[C---:B------:R-:W-:Y:S01]  /*8710*/  IMAD.U32 R32, R10.reuse, 0x10000, RZ ;  /* 0x000100000a207824 */ /* 0x040fe200078e00ff */
[----:B------:R-:W-:Y:S01]  /*8720*/  LOP3.LUT R10, R10, 0xffff0000, RZ, 0xc0, !PT ;  /* 0xffff00000a0a7812 */ /* 0x000fe200078ec0ff */
[C---:B------:R-:W-:Y:S01]  /*8730*/  IMAD.U32 R33, R11.reuse, 0x10000, RZ ;  /* 0x000100000b217824 */ /* 0x040fe200078e00ff */
[----:B------:R-:W-:Y:S01]  /*8740*/  LOP3.LUT R11, R11, 0xffff0000, RZ, 0xc0, !PT ;  /* 0xffff00000b0b7812 */ /* 0x000fe200078ec0ff */
[C---:B------:R-:W-:Y:S01]  /*8750*/  IMAD.U32 R31, R9.reuse, 0x10000, RZ ;  /* 0x00010000091f7824 */ /* 0x040fe200078e00ff */
[----:B------:R-:W-:Y:S01]  /*8760*/  LOP3.LUT R9, R9, 0xffff0000, RZ, 0xc0, !PT ;  /* 0xffff000009097812 */ /* 0x000fe200078ec0ff */
[----:B------:R-:W-:Y:S01]  /*8770*/  IMAD.U32 R40, R12, 0x10000, RZ ;  /* 0x000100000c287824 */ /* 0x000fe200078e00ff */
[----:B------:R-:W-:Y:S01]  /*8780*/  LOP3.LUT R15, R15, 0xffff0000, RZ, 0xc0, !PT ;  /* 0xffff00000f0f7812 */ /* 0x000fe200078ec0ff */
[----:B--2---:R-:W0:Y:S02]  /*8790*/  LDS.128 R4, [R42+0x18400] ;  /* 0x018400002a047984 */ /* 0x004e240000000c00 */
[C---:B0-----:R-:W-:Y:S01]  /*87a0*/  IMAD.U32 R25, R4.reuse, 0x10000, RZ ;  /* 0x0001000004197824 */ /* 0x041fe200078e00ff */
[----:B------:R-:W-:-:S03]  /*87b0*/  LOP3.LUT R4, R4, 0xffff0000, RZ, 0xc0, !PT ;  /* 0xffff000004047812 */ /* 0x000fc600078ec0ff */
[-C--:B------:R-:W-:Y:S01]  /*87c0*/  FFMA.FTZ R34, R35, R25.reuse, -R34 ;  /* 0x0000001923227223 */ /* 0x080fe20000010822 */
[----:B------:R-:W-:Y:S01]  /*87d0*/  FFMA.FTZ R30, R37, R25, R30 ;  /* 0x00000019251e7223 */ /* 0x000fe2000001001e */
[C---:B------:R-:W-:Y:S01]  /*87e0*/  FMUL.FTZ R25, R20.reuse, R8 ;  /* 0x0000000814197220 */ /* 0x040fe20000410000 */
[-C--:B------:R-:W-:Y:S01]  /*87f0*/  FFMA.FTZ R21, R20, R4.reuse, -R21 ;  /* 0x0000000414157223 */ /* 0x080fe20000010815 */
[----:B------:R-:W-:Y:S01]  /*8800*/  IMAD.U32 R27, R6, 0x10000, RZ ;  /* 0x00010000061b7824 */ /* 0x000fe200078e00ff */
[C---:B------:R-:W-:Y:S01]  /*8810*/  LOP3.LUT R8, R3.reuse, 0xffff0000, RZ, 0xc0, !PT ;  /* 0xffff000003087812 */ /* 0x040fe200078ec0ff */
[----:B------:R-:W-:Y:S01]  /*8820*/  FFMA.FTZ R25, R38, R4, R25 ;  /* 0x0000000426197223 */ /* 0x000fe20000010019 */
[----:B------:R-:W-:Y:S02]  /*8830*/  IMAD.U32 R37, R3, 0x10000, RZ ;  /* 0x0001000003257824 */ /* 0x000fe400078e00ff */
[----:B------:R-:W-:Y:S01]  /*8840*/  FMUL.FTZ R4, R41, R32 ;  /* 0x0000002029047220 */ /* 0x000fe20000410000 */
[----:B------:R-:W-:-:S02]  /*8850*/  LOP3.LUT R20, R13, 0xffff0000, RZ, 0xc0, !PT ;  /* 0xffff00000d147812 */ /* 0x000fc400078ec0ff */
[----:B------:R-:W-:Y:S01]  /*8860*/  LOP3.LUT R6, R6, 0xffff0000, RZ, 0xc0, !PT ;  /* 0xffff000006067812 */ /* 0x000fe200078ec0ff */
[C---:B------:R-:W-:Y:S01]  /*8870*/  FMUL.FTZ R32, R37.reuse, R32 ;  /* 0x0000002025207220 */ /* 0x040fe20000410000 */
[----:B------:R-:W-:Y:S01]  /*8880*/  FFMA.FTZ R3, R37, R27, -R4 ;  /* 0x0000001b25037223 */ /* 0x000fe20000010804 */
[-C--:B------:R-:W-:Y:S01]  /*8890*/  FMUL.FTZ R13, R20, R10.reuse ;  /* 0x0000000a140d7220 */ /* 0x080fe20000410000 */
[C---:B------:R-:W-:Y:S01]  /*88a0*/  FMUL.FTZ R37, R8.reuse, R10 ;  /* 0x0000000a08257220 */ /* 0x040fe20000410000 */
[----:B------:R-:W-:Y:S02]  /*88b0*/  IMAD.U32 R29, R7, 0x10000, RZ ;  /* 0x00010000071d7824 */ /* 0x000fe400078e00ff */
[-C--:B------:R-:W-:Y:S01]  /*88c0*/  FMUL.FTZ R4, R43, R33.reuse ;  /* 0x000000212b047220 */ /* 0x080fe20000410000 */
[-C--:B------:R-:W-:Y:S01]  /*88d0*/  FFMA.FTZ R8, R8, R6.reuse, -R13 ;  /* 0x0000000608087223 */ /* 0x080fe2000001080d */
[----:B------:R-:W-:Y:S01]  /*88e0*/  FFMA.FTZ R37, R20, R6, R37 ;  /* 0x0000000614257223 */ /* 0x000fe20000010025 */
[C---:B------:R-:W-:Y:S01]  /*88f0*/  FMUL.FTZ R6, R39.reuse, R33 ;  /* 0x0000002127067220 */ /* 0x040fe20000410000 */
[----:B------:R-:W-:Y:S01]  /*8900*/  FFMA.FTZ R13, R39, R29, -R4 ;  /* 0x0000001d270d7223 */ /* 0x000fe20000010804 */
[----:B------:R-:W-:Y:S01]  /*8910*/  FFMA.FTZ R10, R41, R27, R32 ;  /* 0x0000001b290a7223 */ /* 0x000fe20000010020 */
[----:B------:R-:W-:-:S02]  /*8920*/  LOP3.LUT R33, R12, 0xffff0000, RZ, 0xc0, !PT ;  /* 0xffff00000c217812 */ /* 0x000fc400078ec0ff */
[----:B------:R-:W-:Y:S02]  /*8930*/  LOP3.LUT R39, R0, 0xffff0000, RZ, 0xc0, !PT ;  /* 0xffff000000277812 */ /* 0x000fe400078ec0ff */
[----:B------:R-:W-:Y:S01]  /*8940*/  LOP3.LUT R27, R14, 0xffff0000, RZ, 0xc0, !PT ;  /* 0xffff00000e1b7812 */ /* 0x000fe200078ec0ff */
[C---:B------:R-:W-:Y:S01]  /*8950*/  IMAD.U32 R26, R5.reuse, 0x10000, RZ ;  /* 0x00010000051a7824 */ /* 0x040fe200078e00ff */
[----:B------:R-:W-:Y:S01]  /*8960*/  LOP3.LUT R5, R5, 0xffff0000, RZ, 0xc0, !PT ;  /* 0xffff000005057812 */ /* 0x000fe200078ec0ff */
[----:B------:R-:W-:Y:S01]  /*8970*/  FFMA.FTZ R29, R43, R29, R6 ;  /* 0x0000001d2b1d7223 */ /* 0x000fe20000010006 */
[----:B------:R-:W-:Y:S01]  /*8980*/  LOP3.LUT R7, R7, 0xffff0000, RZ, 0xc0, !PT ;  /* 0xffff000007077812 */ /* 0x000fe200078ec0ff */
[----:B------:R-:W-:Y:S01]  /*8990*/  FMUL.FTZ R35, R40, R31 ;  /* 0x0000001f28237220 */ /* 0x000fe20000410000 */
[----:B------:R-:W-:Y:S01]  /*89a0*/  FMUL.FTZ R0, R33, R9 ;  /* 0x0000000921007220 */ /* 0x000fe20000410000 */
[----:B------:R-:W-:Y:S01]  /*89b0*/  FMUL.FTZ R6, R39, R11 ;  /* 0x0000000b27067220 */ /* 0x000fe20000410000 */
[C---:B------:R-:W-:Y:S01]  /*89c0*/  FMUL.FTZ R31, R36.reuse, R31 ;  /* 0x0000001f241f7220 */ /* 0x040fe20000410000 */
[----:B------:R-:W-:Y:S01]  /*89d0*/  FMUL.FTZ R4, R15, R9 ;  /* 0x000000090f047220 */ /* 0x000fe20000410000 */
[----:B------:R-:W-:Y:S01]  /*89e0*/  FMUL.FTZ R20, R27, R11 ;  /* 0x0000000b1b147220 */ /* 0x000fe20000410000 */
[-C--:B------:R-:W-:Y:S01]  /*89f0*/  FFMA.FTZ R35, R36, R26.reuse, -R35 ;  /* 0x0000001a24237223 */ /* 0x080fe20000010823 */
        /* <DEDUP_REMOVED lines=11> */
[----:B------:R-:W-:-:S02]  /*8ab0*/  F2FP.BF16.F32.PACK_AB R9, R12, R31 ;  /* 0x0000001f0c09723e */ /* 0x000fc400000010ff */
[----:B------:R-:W-:Y:S01]  /*8ac0*/  F2FP.BF16.F32.PACK_AB R11, R20, R29 ;  /* 0x0000001d140b723e */ /* 0x000fe200000010ff */
[----:B------:R2:W-:Y:S04]  /*8ad0*/  STS.128 [R42+0x18400], R4 ;  /* 0x018400042a007388 */ /* 0x0005e80000000c00 */
[----:B------:R2:W-:Y:S02]  /*8ae0*/  STS.128 [R24+0x18400], R8 ;  /* 0x0184000818007388 */ /* 0x0005e40000000c00 */
.L_x_9720:
[----:B------:R-:W-:Y:S05]  /*8af0*/  BSYNC B0 ;  /* 0x0000000000007941 */ /* 0x000fea0003800000 */
.L_x_9709:
        /* <DEDUP_REMOVED lines=8> */
.L_x_9706:
[----:B-123--:R-:W1:Y:S01]  /*8b80*/  S2R R0, SR_TID.X ;  /* 0x0000000000007919 */ /* 0x00ee620000002100 */
[----:B------:R-:W-:Y:S05]  /*8b90*/  WARPSYNC.ALL ;  /* 0x0000000000007948 */ /* 0x000fea0003800000 */
[----:B-1----:R-:W-:-:S05]  /*8ba0*/  SHF.R.U32.HI R0, RZ, 0x7, R0 ;  /* 0x00000007ff007819 */ /* 0x002fca0000011600 */
[----:B------:R-:W-:Y:S02]  /*8bb0*/  VIADD R20, R0, 0x8 ;  /* 0x0000000800147836 */ /* 0x000fe40000000000 */
[----:B------:R-:W-:-:S03]  /*8bc0*/  IMAD.U32 R0, RZ, RZ, UR44 ;  /* 0x0000002cff007e24 */ /* 0x000fc6000f8e00ff */
[----:B------:R1:W-:Y:S02]  /*8bd0*/  BAR.SYNC.DEFER_BLOCKING R20, 0x100 ;  /* 0x000400140000751d */ /* 0x0003e40000010000 */
[----:B------:R-:W-:-:S13]  /*8be0*/  ISETP.NE.AND P0, PT, R0, 0x3, PT ;  /* 0x000000030000780c */ /* 0x000fda0003f05270 */
[----:B-1----:R-:W-:Y:S05]  /*8bf0*/  @!P0 BRA `(.L_x_9730) ;  /* 0x0000000000048947 */ /* 0x002fea0003800000 */
[----:B------:R-:W-:Y:S01]  /*8c00*/  BPT.TRAP 0x1 ;  /* 0x000000040000795c */ /* 0x000fe20000300000 */
.L_x_9730:
[----:B0-----:R-:W-:Y:S01]  /*8c10*/  IMAD R13, R200, 0x8, R19 ;  /* 0x00000008c80d7824 */ /* 0x001fe200078e0213 */
[----:B------:R-:W-:-:S04]  /*8c20*/  SHF.L.U32 R72, R204, 0x1f, RZ ;  /* 0x0000001fcc487819 */ /* 0x000fc800000006ff */
[----:B------:R0:W1:Y:S01]  /*8c30*/  SYNCS.PHASECHK.TRANS64.TRYWAIT P1, [R13+URZ+0x22830], R72 ;  /* 0x022830480d0075a7 */ /* 0x000062000802017f */
[----:B------:R-:W-:Y:S05]  /*8c40*/  @!P0 BRA `(.L_x_9731) ;  /* 0x0000000000048947 */ /* 0x000fea0003800000 */
[----:B------:R-:W-:Y:S01]  /*8c50*/  BPT.TRAP 0x1 ;  /* 0x000000040000795c */ /* 0x000fe20000300000 */
.L_x_9731:
[----:B------:R-:W-:Y:S01]  /*8c60*/  VIADD R0, R19, 0x1c400 ;  /* 0x0001c40013007836 */ /* 0x000fe20000000000 */
[----:B------:R-:W-:Y:S01]  /*8c70*/  LOP3.LUT R4, R28, 0x10000, RZ, 0xfc, !PT ;  /* 0x000100001c047812 */ /* 0x000fe200078efcff */
[----:B------:R-:W-:-:S03]  /*8c80*/  IMAD.MOV.U32 R5, RZ, RZ, 0x40000040 ;  /* 0x40000040ff057424 */ /* 0x000fc600078e00ff */
[----:B------:R-:W-:-:S04]  /*8c90*/  SHF.R.U32.HI R0, RZ, 0x4, R0 ;  /* 0x00000004ff007819 */ /* 0x000fc80000011600 */
[----:B------:R-:W-:-:S04]  /*8ca0*/  LOP3.LUT R0, R0, 0x3fff, RZ, 0xc0, !PT ;  /* 0x00003fff00007812 */ /* 0x000fc800078ec0ff */
[----:B------:R-:W-:Y:S01]  /*8cb0*/  LOP3.LUT R0, R0, 0x10000, RZ, 0xfc, !PT ;  /* 0x0001000000007812 */ /* 0x000fe200078efcff */
[----:B-1----:R-:W-:Y:S06]  /*8cc0*/  @P1 BRA `(.L_x_9732) ;  /* 0x0000000000081947 */ /* 0x002fec0003800000 */
[----:B------:R-:W1:Y:S02]  /*8cd0*/  SYNCS.PHASECHK.TRANS64.TRYWAIT P1, [R13+URZ+0x22830], R72 ;  /* 0x022830480d0075a7 */ /* 0x000e64000802017f */
[----:B-1----:R-:W-:Y:S05]  /*8ce0*/  @!P1 BRA `(.L_x_9733) ;  /* 0x0000012000209947 */ /* 0x002fea0003800000 */
.L_x_9732:
[----:B------:R-:W-:Y:S01]  /*8cf0*/  IMAD R14, R200, 0x300, R0 ;  /* 0x00000300c80e7824 */ /* 0x000fe200078e0200 */
        /* <DEDUP_REMOVED lines=10> */
[----:B------:R-:W2:Y:S01]  /*8da0*/  S2R R73, SR_TID.X ;  /* 0x0000000000497919 */ /* 0x000ea20000002100 */
[----:B------:R-:W-:-:S02]  /*8db0*/  IMAD.MOV.U32 R7, RZ, RZ, 0x40000040 ;  /* 0x40000040ff077424 */ /* 0x000fc400078e00ff */
[----:B------:R-:W-:Y:S02]  /*8dc0*/  VIADD R8, R4, 0x4 ;  /* 0x0000000404087836 */ /* 0x000fe40000000000 */
[----:B------:R-:W-:Y:S02]  /*8dd0*/  IMAD.MOV.U32 R9, RZ, RZ, 0x40000040 ;  /* 0x40000040ff097424 */ /* 0x000fe400078e00ff */
[----:B------:R-:W-:Y:S02]  /*8de0*/  IMAD.MOV.U32 R15, RZ, RZ, 0x40000040 ;  /* 0x40000040ff0f7424 */ /* 0x000fe400078e00ff */
[----:B------:R-:W-:Y:S02]  /*8df0*/  IMAD R21, R178, -0x60, R152 ;  /* 0xffffffa0b2157824 */ /* 0x000fe400078e0298 */
[----:B------:R-:W-:Y:S01]  /*8e00*/  HGMMA.64x96x16.F32.BF16 R24, gdesc[UR4], RZ, !UPT, gsb0 ;  /* 0x01600000041879f0 */ /* 0x000fe2000c0018ff */
[----:B------:R-:W-:Y:S02]  /*8e10*/  R2UR UR4, R10 ;  /* 0x000000000a0472ca */ /* 0x000fe400000e0000 */
[----:B------:R-:W-:-:S02]  /*8e20*/  R2UR UR5, R11 ;  /* 0x000000000b0572ca */ /* 0x000fc400000e0000 */
[----:B------:R-:W-:Y:S01]  /*8e30*/  R2UR UR6, R6 ;  /* 0x00000000060672ca */ /* 0x000fe200000e0000 */
[----:B------:R-:W-:Y:S01]  /*8e40*/  VIADD R6, R14, 0x4 ;  /* 0x000000040e067836 */ /* 0x000fe20000000000 */
[----:B------:R-:W-:Y:S01]  /*8e50*/  R2UR UR7, R7 ;  /* 0x00000000070772ca */ /* 0x000fe200000e0000 */
[----:B------:R-:W-:Y:S01]  /*8e60*/  IMAD.MOV.U32 R7, RZ, RZ, 0x40000040 ;  /* 0x40000040ff077424 */ /* 0x000fe200078e00ff */
[----:B------:R-:W-:Y:S01]  /*8e70*/  IADD3 R21, -R224, 0x60, R21 ;  /* 0x00000060e0157810 */ /* 0x000fe20007ffe115 */
[----:B------:R-:W-:-:S03]  /*8e80*/  VIADD R14, R14, 0x6 ;  /* 0x000000060e0e7836 */ /* 0x000fc60000000000 */
[C---:B------:R-:W-:Y:S02]  /*8e90*/  ISETP.GT.AND P2, PT, R21.reuse, RZ, PT ;  /* 0x000000ff1500720c */ /* 0x040fe40003f44270 */
        /* <DEDUP_REMOVED lines=16> */
[----:B------:R-:W-:Y:S01]  /*8fa0*/  HGMMA.64x96x16.F32.BF16 R24, gdesc[UR4], R24, gsb0 ;  /* 0x01600000041879f0 */ /* 0x000fe20008001818 */
[----:B------:R-:W-:Y:S02]  /*8fb0*/  R2UR UR4, R6 ;  /* 0x00000000060472ca */ /* 0x000fe400000e0000 */
[----:B------:R-:W-:Y:S02]  /*8fc0*/  R2UR UR5, R7 ;  /* 0x00000000070572ca */ /* 0x000fe400000e0000 */
[----:B------:R-:W-:Y:S02]  /*8fd0*/  R2UR UR6, R14 ;  /* 0x000000000e0672ca */ /* 0x000fe400000e0000 */
[----:B------:R-:W-:Y:S01]  /*8fe0*/  R2UR UR7, R15 ;  /* 0x000000000f0772ca */ /* 0x000fe200000e0000 */
[----:B------:R-:W-:Y:S02]  /*8ff0*/  WARPGROUP.DEPBAR.LE gsb0, 0x0 ;  /* 0x00008000000079c5 */ /* 0x000fe40000010000 */
[----:B------:R-:W-:-:S10]  /*9000*/  WARPGROUP.ARRIVE ;  /* 0x00000000000079c5 */ /* 0x000fd40000000000 */
[----:B------:R-:W-:Y:S01]  /*9010*/  HGMMA.64x96x16.F32.BF16 R24, gdesc[UR4], R24, gsb0 ;  /* 0x01600000041879f0 */ /* 0x000fe20008001818 */
        /* <DEDUP_REMOVED lines=25> */
[----:B--2---:R-:W-:Y:S01]  /*91b0*/  FSEL R15, R15, -INF , P3 ;  /* 0xff8000000f0f7808 */ /* 0x004fe20001800000 */
        /* <DEDUP_REMOVED lines=31> */
[----:B--2---:R-:W-:-:S07]  /*93b0*/  FSEL R12, R12, -INF , P2 ;  /* 0xff8000000c0c7808 */ /* 0x004fce0001000000 */
[----:B------:R-:W2:Y:S08]  /*93c0*/  MUFU.TANH R3, R27 ;  /* 0x0000001b00037308 */ /* 0x000eb00000002400 */
[----:B------:R-:W4:Y:S01]  /*93d0*/  MUFU.TANH R30, R38 ;  /* 0x00000026001e7308 */ /* 0x000f220000002400 */
[----:B---3--:R-:W-:-:S07]  /*93e0*/  FSEL R14, R14, -INF , P4 ;  /* 0xff8000000e0e7808 */ /* 0x008fce0002000000 */
[----:B------:R-:W3:Y:S01]  /*93f0*/  MUFU.TANH R33, R33 ;  /* 0x0000002100217308 */ /* 0x000ee20000002400 */
[----:B--2---:R-:W-:Y:S02]  /*9400*/  FSEL R3, R3, -INF , P3 ;  /* 0xff80000003037808 */ /* 0x004fe40001800000 */
[----:B------:R-:W-:-:S05]  /*9410*/  ISETP.GT.AND P3, PT, R21, 0x18, PT ;  /* 0x000000181500780c */ /* 0x000fca0003f64270 */
[----:B------:R2:W-:Y:S01]  /*9420*/  MUFU.TANH R38, R46 ;  /* 0x0000002e00267308 */ /* 0x0005e20000002400 */
[----:B----4-:R-:W-:-:S07]  /*9430*/  FSEL R30, R30, -INF , P3 ;  /* 0xff8000001e1e7808 */ /* 0x010fce0001800000 */
[----:B------:R-:W4:Y:S01]  /*9440*/  MUFU.TANH R26, R34 ;  /* 0x00000022001a7308 */ /* 0x000f220000002400 */
[----:B--2---:R-:W-:Y:S02]  /*9450*/  FSEL R46, R24, -INF , P2 ;  /* 0xff800000182e7808 */ /* 0x004fe40001000000 */
[----:B------:R-:W-:-:S04]  /*9460*/  ISETP.GT.AND P2, PT, R21, 0x11, PT ;  /* 0x000000111500780c */ /* 0x000fc80003f44270 */
[----:B---3--:R-:W-:Y:S01]  /*9470*/  FSEL R74, R33, -INF , P2 ;  /* 0xff800000214a7808 */ /* 0x008fe20001000000 */
[----:B------:R-:W-:Y:S08]  /*9480*/  MUFU.TANH R34, R42 ;  /* 0x0000002a00227308 */ /* 0x000ff00000002400 */
[----:B------:R2:W-:Y:S01]  /*9490*/  MUFU.TANH R25, R54 ;  /* 0x0000003600197308 */ /* 0x0005e20000002400 */
[----:B----4-:R-:W-:-:S07]  /*94a0*/  FSEL R26, R26, -INF , P1 ;  /* 0xff8000001a1a7808 */ /* 0x010fce0000800000 */
[----:B------:R-:W3:Y:S01]  /*94b0*/  MUFU.TANH R36, R36 ;  /* 0x0000002400247308 */ /* 0x000ee20000002400 */
[----:B--2---:R-:W-:Y:S02]  /*94c0*/  FSEL R54, R29, -INF , P5 ;  /* 0xff8000001d367808 */ /* 0x004fe40002800000 */
[----:B------:R-:W-:-:S05]  /*94d0*/  FMNMX.FTZ R29, R46, R15, !PT ;  /* 0x0000000f2e1d7209 */ /* 0x000fca0007810000 */
[----:B------:R2:W-:Y:S08]  /*94e0*/  MUFU.TANH R42, R50 ;  /* 0x00000032002a7308 */ /* 0x0005f00000002400 */
[----:B------:R-:W4:Y:S01]  /*94f0*/  MUFU.TANH R31, R31 ;  /* 0x0000001f001f7308 */ /* 0x000f220000002400 */
[----:B--2---:R-:W-:Y:S02]  /*9500*/  FSEL R50, R28, -INF , P4 ;  /* 0xff8000001c327808 */ /* 0x004fe40002000000 */
[----:B------:R-:W-:-:S02]  /*9510*/  ISETP.GT.AND P4, PT, R21, 0x19, PT ;  /* 0x000000191500780c */ /* 0x000fc40003f84270 */
[----:B------:R-:W-:Y:S02]  /*9520*/  FMNMX.FTZ R29, R50, R29, !PT ;  /* 0x0000001d321d7209 */ /* 0x000fe40007810000 */
[----:B---3--:R-:W-:Y:S01]  /*9530*/  FSEL R76, R36, -INF , P3 ;  /* 0xff800000244c7808 */ /* 0x008fe20001800000 */
[----:B------:R-:W2:Y:S01]  /*9540*/  MUFU.TANH R37, R37 ;  /* 0x0000002500257308 */ /* 0x000ea20000002400 */
[----:B------:R-:W-:Y:S02]  /*9550*/  FMNMX.FTZ R29, R54, R29, !PT ;  /* 0x0000001d361d7209 */ /* 0x000fe40007810000 */
[----:B------:R-:W-:-:S05]  /*9560*/  ISETP.GT.AND P3, PT, R21, 0x29, PT ;  /* 0x000000291500780c */ /* 0x000fca0003f64270 */
[----:B------:R-:W3:Y:S01]  /*9570*/  MUFU.TANH R40, R40 ;  /* 0x0000002800287308 */ /* 0x000ee20000002400 */
[----:B----4-:R-:W-:Y:S02]  /*9580*/  FSEL R24, R31, -INF , P5 ;  /* 0xff8000001f187808 */ /* 0x010fe40002800000 */
[----:B------:R-:W-:-:S04]  /*9590*/  ISETP.GT.AND P5, PT, R21, 0x20, PT ;  /* 0x000000201500780c */ /* 0x000fc80003fa4270 */
[----:B------:R-:W-:Y:S01]  /*95a0*/  FSEL R34, R34, -INF , P5 ;  /* 0xff80000022227808 */ /* 0x000fe20002800000 */
[----:B------:R4:W-:Y:S01]  /*95b0*/  MUFU.TANH R27, R58 ;  /* 0x0000003a001b7308 */ /* 0x0009e20000002400 */
[----:B--2---:R-:W-:-:S07]  /*95c0*/  FSEL R78, R37, -INF , P4 ;  /* 0xff800000254e7808 */ /* 0x004fce0002000000 */
[----:B------:R-:W2:Y:S01]  /*95d0*/  MUFU.TANH R35, R35 ;  /* 0x0000002300237308 */ /* 0x000ea20000002400 */
[----:B----4-:R-:W-:Y:S02]  /*95e0*/  FSEL R58, R32, -INF , P1 ;  /* 0xff800000203a7808 */ /* 0x010fe40000800000 */
[C---:B------:R-:W-:Y:S02]  /*95f0*/  ISETP.GT.AND P1, PT, R21.reuse, 0x21, PT ;  /* 0x000000211500780c */ /* 0x040fe40003f24270 */
[----:B------:R-:W-:Y:S02]  /*9600*/  FMNMX.FTZ R29, R58, R29, !PT ;  /* 0x0000001d3a1d7209 */ /* 0x000fe40007810000 */
[----:B---3--:R-:W-:Y:S01]  /*9610*/  FSEL R80, R40, -INF , P5 ;  /* 0xff80000028507808 */ /* 0x008fe20002800000 */
[----:B------:R-:W3:Y:S01]  /*9620*/  MUFU.TANH R41, R41 ;  /* 0x0000002900297308 */ /* 0x000ee20000002400 */
[----:B------:R-:W-:Y:S02]  /*9630*/  FMNMX.FTZ R29, R74, R29, !PT ;  /* 0x0000001d4a1d7209 */ /* 0x000fe40007810000 */
[----:B------:R-:W-:-:S02]  /*9640*/  ISETP.GT.AND P5, PT, R21, 0x31, PT ;  /* 0x000000311500780c */ /* 0x000fc40003fa4270 */
[----:B------:R-:W-:-:S03]  /*9650*/  FMNMX.FTZ R29, R76, R29, !PT ;  /* 0x0000001d4c1d7209 */ /* 0x000fc60007810000 */
[----:B------:R-:W4:Y:S01]  /*9660*/  MUFU.TANH R44, R44 ;  /* 0x0000002c002c7308 */ /* 0x000f220000002400 */
[----:B------:R-:W-:Y:S02]  /*9670*/  FMNMX.FTZ R29, R78, R29, !PT ;  /* 0x0000001d4e1d7209 */ /* 0x000fe40007810000 */
[----:B--2---:R-:W-:Y:S02]  /*9680*/  FSEL R28, R35, -INF , P2 ;  /* 0xff800000231c7808 */ /* 0x004fe40001000000 */
[----:B------:R-:W-:Y:S02]  /*9690*/  ISETP.GT.AND P2, PT, R21, 0x28, PT ;  /* 0x000000281500780c */ /* 0x000fe40003f44270 */
[----:B------:R-:W-:Y:S01]  /*96a0*/  FMNMX.FTZ R29, R80, R29, !PT ;  /* 0x0000001d501d7209 */ /* 0x000fe20007810000 */
[----:B------:R-:W2:Y:S01]  /*96b0*/  MUFU.TANH R39, R39 ;  /* 0x0000002700277308 */ /* 0x000ea20000002400 */
[----:B---3--:R-:W-:Y:S02]  /*96c0*/  FSEL R82, R41, -INF , P1 ;  /* 0xff80000029527808 */ /* 0x008fe40000800000 */
[----:B------:R-:W-:-:S02]  /*96d0*/  FSEL R38, R38, -INF , P2 ;  /* 0xff80000026267808 */ /* 0x000fc40001000000 */
[----:B------:R-:W-:-:S03]  /*96e0*/  FMNMX.FTZ R29, R82, R29, !PT ;  /* 0x0000001d521d7209 */ /* 0x000fc60007810000 */
[----:B------:R-:W3:Y:S01]  /*96f0*/  MUFU.TANH R45, R45 ;  /* 0x0000002d002d7308 */ /* 0x000ee20000002400 */
[----:B----4-:R-:W-:Y:S02]  /*9700*/  FSEL R84, R44, -INF , P2 ;  /* 0xff8000002c547808 */ /* 0x010fe40001000000 */
[----:B------:R-:W-:Y:S02]  /*9710*/  ISETP.GT.AND P2, PT, R21, 0x39, PT ;  /* 0x000000391500780c */ /* 0x000fe40003f44270 */
[----:B------:R-:W-:Y:S01]  /*9720*/  FMNMX.FTZ R31, R84, R29, !PT ;  /* 0x0000001d541f7209 */ /* 0x000fe20007810000 */
[----:B------:R-:W-:Y:S02]  /*9730*/  FMUL.FTZ R29, R64, UR4 ;  /* 0x00000004401d7c20 */ /* 0x000fe40008410000 */
[----:B------:R-:W4:Y:S01]  /*9740*/  MUFU.TANH R48, R48 ;  /* 0x0000003000307308 */ /* 0x000f220000002400 */
[----:B--2---:R-:W-:Y:S02]  /*9750*/  FSEL R32, R39, -INF , P4 ;  /* 0xff80000027207808 */ /* 0x004fe40002000000 */
[----:B------:R-:W-:-:S04]  /*9760*/  ISETP.GT.AND P4, PT, R21, 0x30, PT ;  /* 0x000000301500780c */ /* 0x000fc80003f84270 */
[----:B------:R-:W-:Y:S01]  /*9770*/  FSEL R42, R42, -INF , P4 ;  /* 0xff8000002a2a7808 */ /* 0x000fe20002000000 */
[----:B------:R-:W2:Y:S01]  /*9780*/  MUFU.TANH R43, R43 ;  /* 0x0000002b002b7308 */ /* 0x000ea20000002400 */
[----:B---3--:R-:W-:-:S04]  /*9790*/  FSEL R86, R45, -INF , P3 ;  /* 0xff8000002d567808 */ /* 0x008fc80001800000 */
[----:B------:R-:W-:-:S03]  /*97a0*/  FMNMX.FTZ R31, R86, R31, !PT ;  /* 0x0000001f561f7209 */ /* 0x000fc60007810000 */
[----:B------:R-:W3:Y:S01]  /*97b0*/  MUFU.TANH R49, R49 ;  /* 0x0000003100317308 */ /* 0x000ee20000002400 */
[----:B----4-:R-:W-:Y:S02]  /*97c0*/  FSEL R64, R48, -INF , P4 ;  /* 0xff80000030407808 */ /* 0x010fe40002000000 */
[----:B------:R-:W-:Y:S02]  /*97d0*/  ISETP.GT.AND P4, PT, R21, 0x41, PT ;  /* 0x000000411500780c */ /* 0x000fe40003f84270 */
[----:B------:R-:W-:-:S03]  /*97e0*/  FMNMX.FTZ R31, R64, R31, !PT ;  /* 0x0000001f401f7209 */ /* 0x000fc60007810000 */
        /* <DEDUP_REMOVED lines=14> */
[----:B------:R-:W-:-:S05]  /*98d0*/  ISETP.GT.AND P3, PT, R21, 0x40, PT ;  /* 0x000000401500780c */ /* 0x000fca0003f64270 */
[----:B------:R-:W2:Y:S01]  /*98e0*/  MUFU.TANH R51, R51 ;  /* 0x0000003300337308 */ /* 0x000ea20000002400 */
[----:B---3--:R-:W-:-:S04]  /*98f0*/  FSEL R92, R53, -INF , P2 ;  /* 0xff800000355c7808 */ /* 0x008fc80001000000 */
[----:B------:R-:W-:-:S03]  /*9900*/  FMNMX.FTZ R33, R92, R33, !PT ;  /* 0x000000215c217209 */ /* 0x000fc60007810000 */
[----:B------:R-:W3:Y:S01]  /*9910*/  MUFU.TANH R57, R57 ;  /* 0x0000003900397308 */ /* 0x000ee20000002400 */
[----:B----4-:R-:W-:Y:S02]  /*9920*/  FSEL R68, R56, -INF , P3 ;  /* 0xff80000038447808 */ /* 0x010fe40001800000 */
[----:B------:R-:W-:Y:S02]  /*9930*/  FSEL R56, R27, -INF , P3 ;  /* 0xff8000001b387808 */ /* 0x000fe40001800000 */
[----:B------:R-:W-:Y:S02]  /*9940*/  FMNMX.FTZ R33, R68, R33, !PT ;  /* 0x0000002144217209 */ /* 0x000fe40007810000 */
[----:B------:R-:W-:Y:S01]  /*9950*/  ISETP.GT.AND P3, PT, R21, 0x51, PT ;  /* 0x000000511500780c */ /* 0x000fe20003f64270 */
[----:B------:R-:W4:Y:S01]  /*9960*/  MUFU.TANH R60, R60 ;  /* 0x0000003c003c7308 */ /* 0x000f220000002400 */
[----:B--2---:R-:W-:Y:S02]  /*9970*/  FSEL R44, R51, -INF , P5 ;  /* 0xff800000332c7808 */ /* 0x004fe40002800000 */
[----:B------:R-:W-:-:S02]  /*9980*/  ISETP.GT.AND P5, PT, R21, 0x48, PT ;  /* 0x000000481500780c */ /* 0x000fc40003fa4270 */
[----:B------:R-:W-:-:S03]  /*9990*/  FMNMX.FTZ R27, R12, R3, !PT ;  /* 0x000000030c1b7209 */ /* 0x000fc60007810000 */
[----:B------:R-:W2:Y:S01]  /*99a0*/  MUFU.TANH R55, R55 ;  /* 0x0000003700377308 */ /* 0x000ea20000002400 */
[----:B---3--:R-:W-:Y:S02]  /*99b0*/  FSEL R94, R57, -INF , P4 ;  /* 0xff800000395e7808 */ /* 0x008fe40002000000 */
[----:B------:R-:W-:Y:S02]  /*99c0*/  FMNMX.FTZ R27, R14, R27, !PT ;  /* 0x0000001b0e1b7209 */ /* 0x000fe40007810000 */
[----:B------:R-:W-:Y:S02]  /*99d0*/  FMNMX.FTZ R33, R94, R33, !PT ;  /* 0x000000215e217209 */ /* 0x000fe40007810000 */
[----:B------:R-:W-:Y:S01]  /*99e0*/  FMNMX.FTZ R27, R24, R27, !PT ;  /* 0x0000001b181b7209 */ /* 0x000fe20007810000 */
[----:B------:R-:W3:Y:S01]  /*99f0*/  MUFU.TANH R61, R61 ;  /* 0x0000003d003d7308 */ /* 0x000ee20000002400 */
[----:B----4-:R-:W-:Y:S02]  /*9a00*/  FSEL R96, R60, -INF , P5 ;  /* 0xff8000003c607808 */ /* 0x010fe40002800000 */
[----:B------:R-:W-:-:S02]  /*9a10*/  FMNMX.FTZ R27, R26, R27, !PT ;  /* 0x0000001b1a1b7209 */ /* 0x000fc40007810000 */
[----:B------:R-:W-:Y:S02]  /*9a20*/  FMNMX.FTZ R33, R96, R33, !PT ;  /* 0x0000002160217209 */ /* 0x000fe40007810000 */
[----:B------:R-:W-:Y:S01]  /*9a30*/  FMNMX.FTZ R27, R28, R27, !PT ;  /* 0x0000001b1c1b7209 */ /* 0x000fe20007810000 */
[----:B------:R-:W4:Y:S01]  /*9a40*/  MUFU.TANH R29, R29 ;  /* 0x0000001d001d7308 */ /* 0x000f220000002400 */
[----:B--2---:R-:W-:Y:S02]  /*9a50*/  FSEL R52, R55, -INF , P2 ;  /* 0xff80000037347808 */ /* 0x004fe40001000000 */
[----:B------:R-:W-:Y:S02]  /*9a60*/  ISETP.GT.AND P2, PT, R21, 0x50, PT ;  /* 0x000000501500780c */ /* 0x000fe40003f44270 */
        /* <DEDUP_REMOVED lines=18> */
[----:B------:R-:W-:-:S03]  /*9b90*/  FMNMX.FTZ R33, R102, R33, !PT ;  /* 0x0000002166217209 */ /* 0x000fc60007810000 */
[----:B------:R-:W3:Y:S01]  /*9ba0*/  MUFU.TANH R69, R69 ;  /* 0x0000004500457308 */ /* 0x000ee20000002400 */
[----:B----4-:R-:W-:Y:S02]  /*9bb0*/  FSEL R62, R62, -INF , P5 ;  /* 0xff8000003e3e7808 */ /* 0x010fe40002800000 */
[----:B------:R-:W-:-:S05]  /*9bc0*/  ISETP.GT.AND P5, PT, R21, 0x59, PT ;  /* 0x000000591500780c */ /* 0x000fca0003fa4270 */
[----:B------:R-:W4:Y:S01]  /*9bd0*/  MUFU.TANH R63, R63 ;  /* 0x0000003f003f7308 */ /* 0x000f220000002400 */
[----:B--2---:R-:W-:Y:S02]  /*9be0*/  FSEL R104, R31, -INF , P4 ;  /* 0xff8000001f687808 */ /* 0x004fe40002000000 */
[----:B------:R-:W-:Y:S02]  /*9bf0*/  FMNMX.FTZ R31, R44, R29, !PT ;  /* 0x0000001d2c1f7209 */ /* 0x000fe40007810000 */
[----:B------:R-:W-:Y:S02]  /*9c00*/  FMNMX.FTZ R33, R104, R33, !PT ;  /* 0x0000002168217209 */ /* 0x000fe40007810000 */
[----:B------:R-:W-:Y:S01]  /*9c10*/  FMNMX.FTZ R31, R48, R31, !PT ;  /* 0x0000001f301f7209 */ /* 0x000fe20007810000 */
[----:B------:R-:W2:Y:S01]  /*9c20*/  MUFU.TANH R66, R66 ;  /* 0x0000004200427308 */ /* 0x000ea20000002400 */
[----:B---3--:R-:W-:Y:S02]  /*9c30*/  FSEL R106, R69, -INF , P5 ;  /* 0xff800000456a7808 */ /* 0x008fe40002800000 */
[----:B------:R-:W-:-:S02]  /*9c40*/  FMNMX.FTZ R31, R52, R31, !PT ;  /* 0x0000001f341f7209 */ /* 0x000fc40007810000 */
[----:B------:R-:W-:Y:S02]  /*9c50*/  FMNMX.FTZ R33, R106, R33, !PT ;  /* 0x000000216a217209 */ /* 0x000fe40007810000 */
[----:B------:R-:W-:Y:S01]  /*9c60*/  FMNMX.FTZ R31, R56, R31, !PT ;  /* 0x0000001f381f7209 */ /* 0x000fe20007810000 */
[----:B------:R-:W-:Y:S02]  /*9c70*/  MUFU.TANH R67, R67 ;  /* 0x0000004300437308 */ /* 0x000fe40000002400 */
[----:B------:R-:W3:Y:S06]  /*9c80*/  SHFL.BFLY PT, R108, R33, 0x2, 0x1f ;  /* 0x0c401f00216c7f89 */ /* 0x000eec00000e0000 */
[----:B------:R-:W0:Y:S08]  /*9c90*/  MUFU.TANH R70, R70 ;  /* 0x0000004600467308 */ /* 0x000e300000002400 */
[----:B------:R-:W1:Y:S01]  /*9ca0*/  MUFU.TANH R71, R71 ;  /* 0x0000004700477308 */ /* 0x000e620000002400 */
[----:B---3--:R-:W-:-:S02]  /*9cb0*/  FMNMX.FTZ R108, R33, R108, !PT ;  /* 0x0000006c216c7209 */ /* 0x008fc40007810000 */
[----:B------:R-:W-:-:S03]  /*9cc0*/  FMNMX.FTZ R33, R60, R31, !PT ;  /* 0x0000001f3c217209 */ /* 0x000fc60007810000 */
[----:B------:R-:W3:Y:S01]  /*9cd0*/  SHFL.BFLY PT, R21, R108, 0x1, 0x1f ;  /* 0x0c201f006c157f89 */ /* 0x000ee200000e0000 */
[----:B------:R-:W-:Y:S02]  /*9ce0*/  FMNMX.FTZ R33, R62, R33, !PT ;  /* 0x000000213e217209 */ /* 0x000fe40007810000 */
[----:B---3--:R-:W-:Y:S01]  /*9cf0*/  FMNMX.FTZ R176, R108, R21, !PT ;  /* 0x000000156cb07209 */ /* 0x008fe20007810000 */
[----:B------:R-:W-:-:S03]  /*9d00*/  IMAD.U32 R21, RZ, RZ, UR5 ;  /* 0x00000005ff157e24 */ /* 0x000fc6000f8e00ff */
[C---:B------:R-:W-:Y:S01]  /*9d10*/  FSETP.NEU.FTZ.AND P6, PT, R176.reuse, -INF , PT ;  /* 0xff800000b000780b */ /* 0x040fe20003fdd000 */
[----:B------:R-:W-:-:S05]  /*9d20*/  FMUL.FTZ R25, R176, R21 ;  /* 0x00000015b0197220 */ /* 0x000fca0000410000 */
[----:B------:R-:W-:-:S05]  /*9d30*/  FSEL R25, R25, RZ, P6 ;  /* 0x000000ff19197208 */ /* 0x000fca0003000000 */
[-CC-:B------:R-:W-:Y:S01]  /*9d40*/  FFMA.FTZ R152, R46, R21.reuse, -R25.reuse ;  /* 0x000000152e987223 */ /* 0x180fe20000010819 */
[----:B----4-:R-:W-:Y:S01]  /*9d50*/  FSEL R46, R63, -INF , P1 ;  /* 0xff8000003f2e7808 */ /* 0x010fe20000800000 */
[-CC-:B-----5:R-:W-:Y:S01]  /*9d60*/  FFMA.FTZ R154, R50, R21.reuse, -R25.reuse ;  /* 0x00000015329a7223 */ /* 0x1a0fe20000010819 */
[-CC-:B------:R-:W-:Y:S01]  /*9d70*/  FFMA.FTZ R54, R54, R21.reuse, -R25.reuse ;  /* 0x0000001536367223 */ /* 0x180fe20000010819 */
[----:B--2---:R-:W-:Y:S01]  /*9d80*/  FSEL R50, R66, -INF , P2 ;  /* 0xff80000042327808 */ /* 0x004fe20001000000 */
[--C-:B------:R-:W-:Y:S01]  /*9d90*/  FFMA.FTZ R156, R58, R21, -R25.reuse ;  /* 0x000000153a9c7223 */ /* 0x100fe20000010819 */
[----:B------:R-:W-:Y:S01]  /*9da0*/  FMNMX.FTZ R33, R46, R33, !PT ;  /* 0x000000212e217209 */ /* 0x000fe20007810000 */
[----:B------:R2:W-:Y:S01]  /*9db0*/  MUFU.EX2 R27, R54 ;  /* 0x00000036001b7308 */ /* 0x0005e20000000800 */
[----:B0-----:R-:W-:Y:S01]  /*9dc0*/  FSEL R58, R70, -INF , P4 ;  /* 0xff800000463a7808 */ /* 0x001fe20002000000 */
[--C-:B------:R-:W-:Y:S01]  /*9dd0*/  FFMA.FTZ R15, R15, R21, -R25.reuse ;  /* 0x000000150f0f7223 */ /* 0x100fe20000010819 */
[----:B------:R-:W-:Y:S01]  /*9de0*/  FMNMX.FTZ R33, R50, R33, !PT ;  /* 0x0000002132217209 */ /* 0x000fe20007810000 */
[-CC-:B------:R-:W-:Y:S01]  /*9df0*/  FFMA.FTZ R74, R74, R21.reuse, -R25.reuse ;  /* 0x000000154a4a7223 */ /* 0x180fe20000010819 */
[----:B-1----:R-:W-:Y:S01]  /*9e00*/  FSEL R66, R71, -INF , P5 ;  /* 0xff80000047427808 */ /* 0x002fe20002800000 */
[-CC-:B------:R-:W-:Y:S01]  /*9e10*/  FFMA.FTZ R158, R76, R21.reuse, -R25.reuse ;  /* 0x000000154c9e7223 */ /* 0x180fe20000010819 */
[-CC-:B------:R-:W-:Y:S01]  /*9e20*/  FFMA.FTZ R78, R78, R21.reuse, -R25.reuse ;  /* 0x000000154e4e7223 */ /* 0x180fe20000010819 */
[----:B------:R-:W-:Y:S01]  /*9e30*/  MUFU.EX2 R152, R152 ;  /* 0x0000009800987308 */ /* 0x000fe20000000800 */
[----:B--2---:R-:W-:Y:S01]  /*9e40*/  FSEL R54, R67, -INF , P3 ;  /* 0xff80000043367808 */ /* 0x004fe20001800000 */
        /* <DEDUP_REMOVED lines=13> */
[-CC-:B------:R-:W-:Y:S01]  /*9f20*/  FFMA.FTZ R170, R96, R21.reuse, -R25.reuse ;  /* 0x0000001560aa7223 */ /* 0x180fe20000010819 */
[----:B------:R-:W1:Y:S01]  /*9f30*/  MUFU.EX2 R154, R154 ;  /* 0x0000009a009a7308 */ /* 0x000e620000000800 */
[-CC-:B------:R-:W-:Y:S01]  /*9f40*/  FFMA.FTZ R43, R98, R21.reuse, -R25.reuse ;  /* 0x00000015622b7223 */ /* 0x180fe20000010819 */
[----:B------:R-:W2:Y:S01]  /*9f50*/  SHFL.BFLY PT, R70, R41, 0x2, 0x1f ;  /* 0x0c401f0029467f89 */ /* 0x000ea200000e0000 */
[-CC-:B------:R-:W-:Y:S01]  /*9f60*/  FFMA.FTZ R172, R100, R21.reuse, -R25.reuse ;  /* 0x0000001564ac7223 */ /* 0x180fe20000010819 */
[-CC-:B------:R-:W-:Y:S01]  /*9f70*/  FFMA.FTZ R45, R102, R21.reuse, -R25.reuse ;  /* 0x00000015662d7223 */ /* 0x180fe20000010819 */
[----:B------:R-:W-:-:S03]  /*9f80*/  FFMA.FTZ R174, R104, R21, -R25 ;  /* 0x0000001568ae7223 */ /* 0x000fc60000010819 */
[----:B------:R-:W3:Y:S08]  /*9f90*/  MUFU.EX2 R156, R156 ;  /* 0x0000009c009c7308 */ /* 0x000ef00000000800 */
[----:B------:R-:W4:Y:S08]  /*9fa0*/  MUFU.EX2 R29, R74 ;  /* 0x0000004a001d7308 */ /* 0x000f300000000800 */
[----:B------:R-:W4:Y:S01]  /*9fb0*/  MUFU.EX2 R158, R158 ;  /* 0x0000009e009e7308 */ /* 0x000f220000000800 */
[----:B--2---:R-:W-:Y:S01]  /*9fc0*/  FMNMX.FTZ R70, R41, R70, !PT ;  /* 0x0000004629467209 */ /* 0x004fe20007810000 */
[-CC-:B------:R-:W-:Y:S01]  /*9fd0*/  FFMA.FTZ R41, R94, R21.reuse, -R25.reuse ;  /* 0x000000155e297223 */ /* 0x180fe20000010819 */
[----:B------:R-:W-:-:S03]  /*9fe0*/  FFMA.FTZ R25, R106, R21, -R25 ;  /* 0x000000156a197223 */ /* 0x000fc60000010819 */
[----:B------:R-:W2:Y:S02]  /*9ff0*/  SHFL.BFLY PT, R177, R70, 0x1, 0x1f ;  /* 0x0c201f0046b17f89 */ /* 0x000ea400000e0000 */
[----:B------:R-:W4:Y:S08]  /*a000*/  MUFU.EX2 R31, R78 ;  /* 0x0000004e001f7308 */ /* 0x000f300000000800 */
[----:B------:R-:W-:Y:S08]  /*a010*/  MUFU.EX2 R160, R160 ;  /* 0x000000a000a07308 */ /* 0x000ff00000000800 */
[----:B------:R-:W-:Y:S01]  /*a020*/  MUFU.EX2 R33, R82 ;  /* 0x0000005200217308 */ /* 0x000fe20000000800 */
[----:B--2---:R-:W-:-:S07]  /*a030*/  FMNMX.FTZ R177, R70, R177, !PT ;  /* 0x000000b146b17209 */ /* 0x004fce0007810000 */
[----:B------:R-:W-:Y:S01]  /*a040*/  MUFU.EX2 R162, R162 ;  /* 0x000000a200a27308 */ /* 0x000fe20000000800 */
[C---:B------:R-:W-:Y:S01]  /*a050*/  FSETP.NEU.FTZ.AND P1, PT, R177.reuse, -INF , PT ;  /* 0xff800000b100780b */ /* 0x040fe20003f3d000 */
[----:B------:R-:W-:-:S06]  /*a060*/  FMUL.FTZ R47, R177, R21 ;  /* 0x00000015b12f7220 */ /* 0x000fcc0000410000 */
[----:B------:R-:W-:Y:S01]  /*a070*/  MUFU.EX2 R35, R35 ;  /* 0x0000002300237308 */ /* 0x000fe20000000800 */
[----:B------:R-:W-:Y:S02]  /*a080*/  FSEL R47, R47, RZ, P1 ;  /* 0x000000ff2f2f7208 */ /* 0x000fe40000800000 */
[----:B------:R-:W-:Y:S02]  /*a090*/  ISETP.NE.AND P1, PT, R73, RZ, PT ;  /* 0x000000ff4900720c */ /* 0x000fe40003f25270 */
[----:B------:R-:W2:Y:S01]  /*a0a0*/  S2R R73, SR_TID.X ;  /* 0x0000000000497919 */ /* 0x000ea20000002100 */
[-CC-:B------:R-:W-:Y:S01]  /*a0b0*/  FFMA.FTZ R153, R12, R21.reuse, -R47.reuse ;  /* 0x000000150c997223 */ /* 0x180fe2000001082f */
[-CC-:B------:R-:W-:Y:S01]  /*a0c0*/  FFMA.FTZ R12, R3, R21.reuse, -R47.reuse ;  /* 0x00000015030c7223 */ /* 0x180fe2000001082f */
[-CC-:B------:R-:W-:Y:S01]  /*a0d0*/  FFMA.FTZ R155, R14, R21.reuse, -R47.reuse ;  /* 0x000000150e9b7223 */ /* 0x180fe2000001082f */
[-C--:B------:R-:W-:Y:S01]  /*a0e0*/  FFMA.FTZ R14, R24, R21.reuse, -R47 ;  /* 0x00000015180e7223 */ /* 0x080fe2000001082f */
        /* <DEDUP_REMOVED lines=8> */
[----:B------:R-:W-:Y:S01]  /*a170*/  FADD.FTZ R3, R27, R34 ;  /* 0x000000221b037221 */ /* 0x000fe20000010000 */
[-CC-:B------:R-:W-:Y:S01]  /*a180*/  FFMA.FTZ R26, R32, R21.reuse, -R47.reuse ;  /* 0x00000015201a7223 */ /* 0x180fe2000001082f */
[----:B------:R-:W0:Y:S01]  /*a190*/  MUFU.EX2 R12, R12 ;  /* 0x0000000c000c7308 */ /* 0x000e220000000800 */
        /* <DEDUP_REMOVED lines=8> */
[-C--:B------:R-:W-:Y:S01]  /*a220*/  FFMA.FTZ R56, R56, R21.reuse, -R47 ;  /* 0x0000001538387223 */ /* 0x080fe2000001082f */
[----:B------:R-:W-:Y:S01]  /*a230*/  FADD.FTZ R38, R158, R49 ;  /* 0x000000319e267221 */ /* 0x000fe20000010000 */
[-CC-:B------:R-:W-:Y:S01]  /*a240*/  FFMA.FTZ R60, R60, R21.reuse, -R47.reuse ;  /* 0x000000153c3c7223 */ /* 0x180fe2000001082f */
[-CC-:B------:R-:W-:Y:S01]  /*a250*/  FFMA.FTZ R62, R62, R21.reuse, -R47.reuse ;  /* 0x000000153e3e7223 */ /* 0x180fe2000001082f */
[----:B------:R-:W-:Y:S01]  /*a260*/  F2FP.BF16.F32.PACK_AB R152, R15, R152 ;  /* 0x000000980f98723e */ /* 0x000fe200000010ff */
[----:B------:R-:W-:Y:S01]  /*a270*/  FADD.FTZ R51, R31, R38 ;  /* 0x000000261f337221 */ /* 0x000fe20000010000 */
[-C--:B------:R-:W-:Y:S01]  /*a280*/  FFMA.FTZ R46, R46, R21.reuse, -R47 ;  /* 0x000000152e2e7223 */ /* 0x080fe2000001082f */
[----:B------:R-:W3:Y:S01]  /*a290*/  MUFU.EX2 R14, R14 ;  /* 0x0000000e000e7308 */ /* 0x000ee20000000800 */
[----:B0-----:R-:W-:Y:S01]  /*a2a0*/  FADD.FTZ R34, R153, R12 ;  /* 0x0000000c99227221 */ /* 0x001fe20000010000 */
[----:B------:R-:W-:Y:S01]  /*a2b0*/  FADD.FTZ R38, R160, R51 ;  /* 0x00000033a0267221 */ /* 0x000fe20000010000 */
[----:B--2---:R-:W-:Y:S01]  /*a2c0*/  SHF.R.U32.HI R73, RZ, 0x7, R73 ;  /* 0x00000007ff497819 */ /* 0x004fe20000011649 */
[-CC-:B------:R-:W-:Y:S01]  /*a2d0*/  FFMA.FTZ R50, R50, R21.reuse, -R47.reuse ;  /* 0x0000001532327223 */ /* 0x180fe2000001082f */
[-C--:B------:R-:W-:Y:S01]  /*a2e0*/  FFMA.FTZ R54, R54, R21.reuse, -R47 ;  /* 0x0000001536367223 */ /* 0x080fe2000001082f */
[----:B------:R-:W-:Y:S01]  /*a2f0*/  FADD.FTZ R51, R33, R38 ;  /* 0x0000002621337221 */ /* 0x000fe20000010000 */
[----:B------:R-:W-:Y:S01]  /*a300*/  IADD3 R194, -R73, 0xb, RZ ;  /* 0x0000000b49c27810 */ /* 0x000fe20007ffe1ff */
[----:B------:R-:W0:Y:S01]  /*a310*/  MUFU.EX2 R157, R157 ;  /* 0x0000009d009d7308 */ /* 0x000e220000000800 */
[----:B-1----:R-:W-:Y:S01]  /*a320*/  FADD.FTZ R3, R155, R34 ;  /* 0x000000229b037221 */ /* 0x002fe20000010000 */
[----:B------:R-:W-:Y:S01]  /*a330*/  FADD.FTZ R38, R162, R51 ;  /* 0x00000033a2267221 */ /* 0x000fe20000010000 */
[-CC-:B------:R-:W-:Y:S01]  /*a340*/  FFMA.FTZ R34, R52, R21.reuse, -R47.reuse ;  /* 0x0000001534227223 */ /* 0x180fe2000001082f */
[-CC-:B------:R-:W-:Y:S01]  /*a350*/  FFMA.FTZ R58, R58, R21.reuse, -R47.reuse ;  /* 0x000000153a3a7223 */ /* 0x180fe2000001082f */
[----:B------:R-:W-:Y:S01]  /*a360*/  FFMA.FTZ R47, R66, R21, -R47 ;  /* 0x00000015422f7223 */ /* 0x000fe2000001082f */
[----:B------:R-:W-:-:S02]  /*a370*/  F2FP.BF16.F32.PACK_AB R153, R12, R153 ;  /* 0x000000990c99723e */ /* 0x000fc400000010ff */
[----:B------:R-:W1:Y:S01]  /*a380*/  MUFU.EX2 R24, R24 ;  /* 0x0000001800187308 */ /* 0x000e620000000800 */
[----:B---3--:R-:W-:Y:S01]  /*a390*/  FADD.FTZ R36, R14, R3 ;  /* 0x000000030e247221 */ /* 0x008fe20000010000 */
[----:B------:R-:W-:Y:S01]  /*a3a0*/  @!P1 VIADD R3, R13, 0x22840 ;  /* 0x000228400d039836 */ /* 0x000fe20000000000 */
[----:B------:R-:W-:Y:S02]  /*a3b0*/  F2FP.BF16.F32.PACK_AB R154, R27, R154 ;  /* 0x0000009a1b9a723e */ /* 0x000fe400000010ff */
[----:B------:R-:W-:Y:S02]  /*a3c0*/  F2FP.BF16.F32.PACK_AB R156, R29, R156 ;  /* 0x0000009c1d9c723e */ /* 0x000fe400000010ff */
[----:B------:R-:W-:Y:S01]  /*a3d0*/  @!P1 PRMT R3, RZ, 0x654, R3 ;  /* 0x00000654ff039816 */ /* 0x000fe20000000003 */
[----:B------:R-:W2:Y:S01]  /*a3e0*/  MUFU.EX2 R159, R159 ;  /* 0x0000009f009f7308 */ /* 0x000ea20000000800 */
[----:B0-----:R-:W-:Y:S01]  /*a3f0*/  FADD.FTZ R49, R157, R36 ;  /* 0x000000249d317221 */ /* 0x001fe20000010000 */
[----:B------:R0:W-:Y:S06]  /*a400*/  BAR.ARV R194, 0x100 ;  /* 0x000400c20000751d */ /* 0x0001ec0000002000 */
[----:B------:R-:W3:Y:S01]  /*a410*/  MUFU.EX2 R26, R26 ;  /* 0x0000001a001a7308 */ /* 0x000ee20000000800 */
[----:B-1----:R-:W-:Y:S01]  /*a420*/  FADD.FTZ R36, R24, R49 ;  /* 0x0000003118247221 */ /* 0x002fe20000010000 */
[----:B------:R1:W-:Y:S01]  /*a430*/  @!P1 SYNCS.ARRIVE.TRANS64.RED.A1T0 RZ, [R3+URZ], RZ ;  /* 0x000000ff03ff99a7 */ /* 0x0003e2000810043f */
[----:B------:R-:W-:-:S02]  /*a440*/  F2FP.BF16.F32.PACK_AB R158, R31, R158 ;  /* 0x0000009e1f9e723e */ /* 0x000fc400000010ff */
[----:B------:R-:W-:Y:S02]  /*a450*/  F2FP.BF16.F32.PACK_AB R160, R33, R160 ;  /* 0x000000a021a0723e */ /* 0x000fe400000010ff */
[----:B------:R-:W-:Y:S01]  /*a460*/  F2FP.BF16.F32.PACK_AB R162, R35, R162 ;  /* 0x000000a223a2723e */ /* 0x000fe200000010ff */
[----:B------:R-:W1:Y:S01]  /*a470*/  MUFU.EX2 R161, R161 ;  /* 0x000000a100a17308 */ /* 0x000e620000000800 */
[----:B--2---:R-:W-:Y:S01]  /*a480*/  FADD.FTZ R49, R159, R36 ;  /* 0x000000249f317221 */ /* 0x004fe20000010000 */
[----:B------:R-:W-:Y:S02]  /*a490*/  F2FP.BF16.F32.PACK_AB R155, R14, R155 ;  /* 0x0000009b0e9b723e */ /* 0x000fe400000010ff */
[----:B------:R-:W-:-:S04]  /*a4a0*/  F2FP.BF16.F32.PACK_AB R157, R24, R157 ;  /* 0x0000009d189d723e */ /* 0x000fc800000010ff */
[----:B------:R-:W2:Y:S01]  /*a4b0*/  MUFU.EX2 R164, R164 ;  /* 0x000000a400a47308 */ /* 0x000ea20000000800 */
[C---:B---3--:R-:W-:Y:S01]  /*a4c0*/  FADD.FTZ R36, R26.reuse, R49 ;  /* 0x000000311a247221 */ /* 0x048fe20000010000 */
[----:B------:R-:W-:Y:S01]  /*a4d0*/  FADD.FTZ R49, R35, R38 ;  /* 0x0000002623317221 */ /* 0x000fe20000010000 */
[----:B------:R-:W-:-:S05]  /*a4e0*/  F2FP.BF16.F32.PACK_AB R159, R26, R159 ;  /* 0x0000009f1a9f723e */ /* 0x000fca00000010ff */
[----:B------:R-:W3:Y:S01]  /*a4f0*/  MUFU.EX2 R28, R28 ;  /* 0x0000001c001c7308 */ /* 0x000ee20000000800 */
[----:B-1----:R-:W-:-:S07]  /*a500*/  FADD.FTZ R3, R161, R36 ;  /* 0x00000024a1037221 */ /* 0x002fce0000010000 */
[----:B------:R-:W1:Y:S01]  /*a510*/  MUFU.EX2 R37, R37 ;  /* 0x0000002500257308 */ /* 0x000e620000000800 */
[----:B--2---:R-:W-:-:S07]  /*a520*/  FADD.FTZ R38, R164, R49 ;  /* 0x00000031a4267221 */ /* 0x004fce0000010000 */
[----:B------:R-:W2:Y:S01]  /*a530*/  MUFU.EX2 R163, R163 ;  /* 0x000000a300a37308 */ /* 0x000ea20000000800 */
[C---:B---3--:R-:W-:Y:S01]  /*a540*/  FADD.FTZ R36, R28.reuse, R3 ;  /* 0x000000031c247221 */ /* 0x048fe20000010000 */
[----:B------:R-:W-:-:S06]  /*a550*/  F2FP.BF16.F32.PACK_AB R161, R28, R161 ;  /* 0x000000a11ca1723e */ /* 0x000fcc00000010ff */
[----:B------:R-:W3:Y:S01]  /*a560*/  MUFU.EX2 R166, R166 ;  /* 0x000000a600a67308 */ /* 0x000ee20000000800 */
[C---:B-1----:R-:W-:Y:S01]  /*a570*/  FADD.FTZ R49, R37.reuse, R38 ;  /* 0x0000002625317221 */ /* 0x042fe20000010000 */
[----:B------:R-:W-:-:S06]  /*a580*/  F2FP.BF16.F32.PACK_AB R164, R37, R164 ;  /* 0x000000a425a4723e */ /* 0x000fcc00000010ff */
[----:B------:R-:W1:Y:S01]  /*a590*/  MUFU.EX2 R30, R30 ;  /* 0x0000001e001e7308 */ /* 0x000e620000000800 */
[----:B--2---:R-:W-:-:S07]  /*a5a0*/  FADD.FTZ R3, R163, R36 ;  /* 0x00000024a3037221 */ /* 0x004fce0000010000 */
[----:B------:R-:W2:Y:S01]  /*a5b0*/  MUFU.EX2 R39, R39 ;  /* 0x0000002700277308 */ /* 0x000ea20000000800 */
[----:B---3--:R-:W-:-:S07]  /*a5c0*/  FADD.FTZ R38, R166, R49 ;  /* 0x00000031a6267221 */ /* 0x008fce0000010000 */
[----:B------:R-:W3:Y:S01]  /*a5d0*/  MUFU.EX2 R165, R165 ;  /* 0x000000a500a57308 */ /* 0x000ee20000000800 */
[C---:B-1----:R-:W-:Y:S01]  /*a5e0*/  FADD.FTZ R36, R30.reuse, R3 ;  /* 0x000000031e247221 */ /* 0x042fe20000010000 */
[----:B------:R-:W-:-:S06]  /*a5f0*/  F2FP.BF16.F32.PACK_AB R163, R30, R163 ;  /* 0x000000a31ea3723e */ /* 0x000fcc00000010ff */
[----:B------:R-:W1:Y:S01]  /*a600*/  MUFU.EX2 R168, R168 ;  /* 0x000000a800a87308 */ /* 0x000e620000000800 */
[C---:B--2---:R-:W-:Y:S01]  /*a610*/  FADD.FTZ R49, R39.reuse, R38 ;  /* 0x0000002627317221 */ /* 0x044fe20000010000 */
[----:B------:R-:W-:-:S06]  /*a620*/  F2FP.BF16.F32.PACK_AB R166, R39, R166 ;  /* 0x000000a627a6723e */ /* 0x000fcc00000010ff */
[----:B------:R-:W2:Y:S01]  /*a630*/  MUFU.EX2 R32, R32 ;  /* 0x0000002000207308 */ /* 0x000ea20000000800 */
[----:B---3--:R-:W-:-:S07]  /*a640*/  FADD.FTZ R3, R165, R36 ;  /* 0x00000024a5037221 */ /* 0x008fce0000010000 */
[----:B------:R-:W3:Y:S01]  /*a650*/  MUFU.EX2 R41, R41 ;  /* 0x0000002900297308 */ /* 0x000ee20000000800 */
[----:B-1----:R-:W-:-:S07]  /*a660*/  FADD.FTZ R38, R168, R49 ;  /* 0x00000031a8267221 */ /* 0x002fce0000010000 */
[----:B------:R-:W1:Y:S01]  /*a670*/  MUFU.EX2 R167, R167 ;  /* 0x000000a700a77308 */ /* 0x000e620000000800 */
[C---:B--2---:R-:W-:Y:S01]  /*a680*/  FADD.FTZ R36, R32.reuse, R3 ;  /* 0x0000000320247221 */ /* 0x044fe20000010000 */
[----:B------:R-:W-:-:S06]  /*a690*/  F2FP.BF16.F32.PACK_AB R165, R32, R165 ;  /* 0x000000a520a5723e */ /* 0x000fcc00000010ff */
[----:B------:R-:W2:Y:S01]  /*a6a0*/  MUFU.EX2 R170, R170 ;  /* 0x000000aa00aa7308 */ /* 0x000ea20000000800 */
[C---:B---3--:R-:W-:Y:S01]  /*a6b0*/  FADD.FTZ R15, R41.reuse, R38 ;  /* 0x00000026290f7221 */ /* 0x048fe20000010000 */
[----:B------:R-:W-:-:S06]  /*a6c0*/  F2FP.BF16.F32.PACK_AB R168, R41, R168 ;  /* 0x000000a829a8723e */ /* 0x000fcc00000010ff */
        /* <DEDUP_REMOVED lines=28> */
[----:B---3--:R-:W-:-:S07]  /*a890*/  FADD.FTZ R12, R50, R15 ;  /* 0x0000000f320c7221 */ /* 0x008fce0000010000 */
[----:B------:R-:W3:Y:S01]  /*a8a0*/  MUFU.EX2 R25, R25 ;  /* 0x0000001900197308 */ /* 0x000ee20000000800 */
[C---:B-1----:R-:W-:Y:S01]  /*a8b0*/  FADD.FTZ R15, R173.reuse, R12 ;  /* 0x0000000cad0f7221 */ /* 0x042fe20000010000 */
[----:B------:R-:W-:-:S06]  /*a8c0*/  F2FP.BF16.F32.PACK_AB R173, R173, R50 ;  /* 0x00000032adad723e */ /* 0x000fcc00000010ff */
[----:B------:R-:W1:Y:S01]  /*a8d0*/  MUFU.EX2 R47, R47 ;  /* 0x0000002f002f7308 */ /* 0x000e620000000800 */
[----:B--2---:R-:W-:Y:S01]  /*a8e0*/  FADD.FTZ R12, R58, R15 ;  /* 0x0000000f3a0c7221 */ /* 0x004fe20000010000 */
[C---:B---3--:R-:W-:Y:S01]  /*a8f0*/  FADD.FTZ R3, R25.reuse, R38 ;  /* 0x0000002619037221 */ /* 0x048fe20000010000 */
[----:B------:R-:W-:Y:S02]  /*a900*/  F2FP.BF16.F32.PACK_AB R174, R25, R174 ;  /* 0x000000ae19ae723e */ /* 0x000fe400000010ff */
[C---:B-1----:R-:W-:Y:S01]  /*a910*/  FADD.FTZ R12, R47.reuse, R12 ;  /* 0x0000000c2f0c7221 */ /* 0x042fe20000010000 */
[----:B------:R-:W-:Y:S01]  /*a920*/  F2FP.BF16.F32.PACK_AB R175, R47, R58 ;  /* 0x0000003a2faf723e */ /* 0x000fe200000010ff */
[----:B0-----:R-:W-:Y:S06]  /*a930*/  @!P0 BRA `(.L_x_9734) ;  /* 0x0000000000048947 */ /* 0x001fec0003800000 */
[----:B------:R-:W-:Y:S01]  /*a940*/  BPT.TRAP 0x1 ;  /* 0x000000040000795c */ /* 0x000fe20000300000 */
.L_x_9734:
[----:B------:R0:W1:Y:S01]  /*a950*/  SYNCS.PHASECHK.TRANS64.TRYWAIT P2, [R13+URZ+0x22850], R72 ;  /* 0x022850480d0075a7 */ /* 0x000062000804017f */
[----:B------:R-:W-:Y:S05]  /*a960*/  @!P0 BRA `(.L_x_9735) ;  /* 0x0000000000048947 */ /* 0x000fea0003800000 */
[----:B------:R-:W-:Y:S01]  /*a970*/  BPT.TRAP 0x1 ;  /* 0x000000040000795c */ /* 0x000fe20000300000 */
.L_x_9735:
[----:B------:R-:W-:Y:S04]  /*a980*/  BSSY B0, `(.L_x_9736) ;  /* 0x0000004000007945 */ /* 0x000fe80003800000 */
[----:B-1----:R-:W-:Y:S05]  /*a990*/  @P2 BRA `(.L_x_9737) ;  /* 0x0000000000082947 */ /* 0x002fea0003800000 */
[----:B------:R-:W1:Y:S02]  /*a9a0*/  SYNCS.PHASECHK.TRANS64.TRYWAIT P2, [R13+URZ+0x22850], R72 ;  /* 0x022850480d0075a7 */ /* 0x000e64000804017f */
[----:B-1----:R-:W-:Y:S05]  /*a9b0*/  @!P2 BRA `(.L_x_9738) ;  /* 0x000001040000a947 */ /* 0x002fea0003800000 */
.L_x_9737:
[----:B------:R-:W-:Y:S05]  /*a9c0*/  BSYNC B0 ;  /* 0x0000000000007941 */ /* 0x000fea0003800000 */
.L_x_9736:
[----:B------:R-:W-:Y:S05]  /*a9d0*/  WARPSYNC.ALL ;  /* 0x0000000000007948 */ /* 0x000fea0003800000 */
[----:B------:R-:W-:Y:S01]  /*a9e0*/  R2UR UR4, R19 ;  /* 0x00000000130472ca */ /* 0x000fe200000e0000 */
[----:B------:R2:W-:Y:S01]  /*a9f0*/  BAR.SYNC.DEFER_BLOCKING R20, 0x100 ;  /* 0x000400140000751d */ /* 0x0005e20000010000 */
[----:B------:R-:W-:Y:S02]  /*aa00*/  IMAD.MOV.U32 R15, RZ, RZ, 0xc00 ;  /* 0x00000c00ff0f7424 */ /* 0x000fe400078e00ff */
[----:B------:R-:W-:Y:S02]  /*aa10*/  IMAD.MOV.U32 R27, RZ, RZ, 0x40000040 ;  /* 0x40000040ff1b7424 */ /* 0x000fe400078e00ff */
[----:B------:R-:W-:Y:S01]  /*aa20*/  IMAD.MOV.U32 R25, RZ, RZ, 0x40000040 ;  /* 0x40000040ff197424 */ /* 0x000fe200078e00ff */
[----:B------:R-:W-:Y:S01]  /*aa30*/  ULDC UR47, c[0x0][0x9d8] ;  /* 0x00027600002f7ab9 */ /* 0x000fe20000000800 */
[----:B------:R-:W-:Y:S01]  /*aa40*/  IMAD.MOV.U32 R29, RZ, RZ, 0x40000040 ;  /* 0x40000040ff1d7424 */ /* 0x000fe200078e00ff */
[----:B------:R-:W-:Y:S01]  /*aa50*/  R2UR UR11, R27 ;  /* 0x000000001b0b72ca */ /* 0x000fe200000e0000 */
[----:B01----:R-:W-:Y:S01]  /*aa60*/  @!P1 VIADD R13, R13, 0x22860 ;  /* 0x000228600d0d9836 */ /* 0x003fe20000000000 */
[----:B------:R-:W-:Y:S01]  /*aa70*/  R2UR UR15, R25 ;  /* 0x00000000190f72ca */ /* 0x000fe200000e0000 */
[----:B------:R-:W-:Y:S01]  /*aa80*/  ULDC UR46, c[0x0][0x988] ;  /* 0x00026200002e7ab9 */ /* 0x000fe20000000800 */
[----:B------:R-:W-:Y:S01]  /*aa90*/  UIADD3 UR4, UR4, 0x400, URZ ;  /* 0x0000040004047890 */ /* 0x000fe2000fffe03f */
[----:B------:R-:W-:-:S02]  /*aaa0*/  R2UR UR19, R27 ;  /* 0x000000001b1372ca */ /* 0x000fc400000e0000 */
[----:B------:R-:W-:Y:S01]  /*aab0*/  R2UR UR23, R29 ;  /* 0x000000001d1772ca */ /* 0x000fe200000e0000 */
[----:B------:R-:W-:Y:S01]  /*aac0*/  USHF.R.U32.HI UR4, URZ, 0x4, UR4 ;  /* 0x000000043f047899 */ /* 0x000fe20008011604 */
[----:B------:R-:W-:-:S03]  /*aad0*/  @!P1 PRMT R13, RZ, 0x654, R13 ;  /* 0x00000654ff0d9816 */ /* 0x000fc6000000000d */
[----:B------:R-:W-:-:S04]  /*aae0*/  ULOP3.LUT UR4, UR4, 0x3fff, URZ, 0xc0, !UPT ;  /* 0x00003fff04047892 */ /* 0x000fc8000f8ec03f */
[----:B------:R-:W-:-:S06]  /*aaf0*/  ULOP3.LUT UR37, UR4, 0x3000000, URZ, 0xfc, !UPT ;  /* 0x0300000004257892 */ /* 0x000fcc000f8efc3f */
[----:B------:R-:W-:Y:S02]  /*ab00*/  IMAD R14, R200, R15, UR37 ;  /* 0x00000025c80e7e24 */ /* 0x000fe4000f8e020f */
[----:B------:R-:W-:Y:S02]  /*ab10*/  IMAD.MOV.U32 R15, RZ, RZ, 0x40000040 ;  /* 0x40000040ff0f7424 */ /* 0x000fe400078e00ff */
[C---:B------:R-:W-:Y:S01]  /*ab20*/  VIADD R26, R14.reuse, 0x80 ;  /* 0x000000800e1a7836 */ /* 0x040fe20000000000 */
[C---:B------:R-:W-:Y:S01]  /*ab30*/  R2UR UR6, R14.reuse ;  /* 0x000000000e0672ca */ /* 0x040fe200000e0000 */
[C---:B------:R-:W-:Y:S01]  /*ab40*/  VIADD R24, R14.reuse, 0x100 ;  /* 0x000001000e187836 */ /* 0x040fe20000000000 */
[----:B------:R-:W-:Y:S01]  /*ab50*/  R2UR UR7, R15 ;  /* 0x000000000f0772ca */ /* 0x000fe200000e0000 */
[----:B------:R-:W-:Y:S01]  /*ab60*/  VIADD R28, R14, 0x200 ;  /* 0x000002000e1c7836 */ /* 0x000fe20000000000 */
[----:B------:R-:W-:Y:S01]  /*ab70*/  R2UR UR10, R26 ;  /* 0x000000001a0a72ca */ /* 0x000fe200000e0000 */
[----:B------:R-:W-:Y:S01]  /*ab80*/  VIADD R26, R14, 0x180 ;  /* 0x000001800e1a7836 */ /* 0x000fe20000000000 */
[----:B------:R-:W-:Y:S01]  /*ab90*/  R2UR UR14, R24 ;  /* 0x00000000180e72ca */ /* 0x000fe200000e0000 */
[----:B------:R-:W-:Y:S01]  /*aba0*/  VIADD R14, R14, 0x280 ;  /* 0x000002800e0e7836 */ /* 0x000fe20000000000 */
[----:B------:R-:W-:-:S02]  /*abb0*/  R2UR UR22, R28 ;  /* 0x000000001c1672ca */ /* 0x000fc400000e0000 */
[----:B------:R-:W-:Y:S02]  /*abc0*/  R2UR UR18, R26 ;  /* 0x000000001a1272ca */ /* 0x000fe400000e0000 */
[----:B------:R-:W-:Y:S01]  /*abd0*/  WARPGROUP.ARRIVE ;  /* 0x00000000000079c5 */ /* 0x000fe20000000000 */
[----:B------:R-:W-:Y:S02]  /*abe0*/  R2UR UR26, R14 ;  /* 0x000000000e1a72ca */ /* 0x000fe400000e0000 */
[----:B------:R-:W-:-:S03]  /*abf0*/  R2UR UR27, R15 ;  /* 0x000000000f1b72ca */ /* 0x000fc600000e0000 */
        /* <DEDUP_REMOVED lines=22> */
[----:B------:R0:W-:Y:S02]  /*ad60*/  @!P1 SYNCS.ARRIVE.TRANS64.RED.A1T0 RZ, [R13+URZ], RZ ;  /* 0x000000ff0dff99a7 */ /* 0x0001e4000810043f */
[----:B0-----:R-:W-:-:S05]  /*ad70*/  VIADD R13, R178, 0xfffffffe ;  /* 0xfffffffeb20d7836 */ /* 0x001fca0000000000 */
[----:B------:R-:W-:-:S13]  /*ad80*/  ISETP.GE.AND P2, PT, R13, R207, PT ;  /* 0x000000cf0d00720c */ /* 0x000fda0003f46270 */
[----:B--2---:R-:W-:Y:S05]  /*ad90*/  @!P2 BRA `(.L_x_9739) ;  /* 0x000000240034a947 */ /* 0x004fea0003800000 */
[----:B------:R-:W-:Y:S02]  /*ada0*/  IMAD.MOV.U32 R20, RZ, RZ, R177 ;  /* 0x000000ffff147224 */ /* 0x000fe400078e00b1 */
[----:B------:R-:W-:-:S07]  /*adb0*/  IMAD.MOV.U32 R221, RZ, RZ, R176 ;  /* 0x000000ffffdd7224 */ /* 0x000fce00078e00b0 */
.L_x_9749:
[----:B------:R-:W-:Y:S01]  /*adc0*/  VIADD R200, R200, 0x1 ;  /* 0x00000001c8c87836 */ /* 0x000fe20000000000 */
[----:B------:R-:W-:Y:S05]  /*add0*/  YIELD ;  /* 0x0000000000007946 */ /* 0x000fea0003800000 */
[----:B------:R-:W-:Y:S02]  /*ade0*/  ISETP.NE.AND P3, PT, R200, 0x2, PT ;  /* 0x00000002c800780c */ /* 0x000fe40003f65270 */
[C---:B------:R-:W-:Y:S01]  /*adf0*/  ISETP.GT.AND P2, PT, R13.reuse, R207, PT ;  /* 0x000000cf0d00720c */ /* 0x040fe20003f44270 */
[----:B------:R-:W-:Y:S01]  /*ae00*/  VIADD R13, R13, 0xffffffff ;  /* 0xffffffff0d0d7836 */ /* 0x000fe20000000000 */
[----:B0-----:R-:W-:-:S02]  /*ae10*/  SEL R14, RZ, 0x1, P3 ;  /* 0x00000001ff0e7807 */ /* 0x001fc40001800000 */
[----:B------:R-:W-:Y:S02]  /*ae20*/  SEL R200, R200, RZ, P3 ;  /* 0x000000ffc8c87207 */ /* 0x000fe40001800000 */
[----:B------:R-:W-:Y:S01]  /*ae30*/  LOP3.LUT R204, R204, R14, RZ, 0x3c, !PT ;  /* 0x0000000ecccc7212 */ /* 0x000fe200078e3cff */
[----:B------:R-:W-:Y:S06]  /*ae40*/  @!P0 BRA `(.L_x_9740) ;  /* 0x0000000000048947 */ /* 0x000fec0003800000 */
[----:B------:R-:W-:Y:S01]  /*ae50*/  BPT.TRAP 0x1 ;  /* 0x000000040000795c */ /* 0x000fe20000300000 */
.L_x_9740:
[----:B------:R-:W-:Y:S01]  /*ae60*/  IMAD R14, R200, 0x8, R19 ;  /* 0x00000008c80e7824 */ /* 0x000fe200078e0213 */
[----:B------:R-:W-:-:S04]  /*ae70*/  SHF.L.U32 R15, R204, 0x1f, RZ ;  /* 0x0000001fcc0f7819 */ /* 0x000fc800000006ff */
[----:B------:R0:W1:Y:S01]  /*ae80*/  SYNCS.PHASECHK.TRANS64.TRYWAIT P3, [R14+URZ+0x22830], R15 ;  /* 0x0228300f0e0075a7 */ /* 0x000062000806017f */
[----:B------:R-:W-:Y:S05]  /*ae90*/  @!P0 BRA `(.L_x_9741) ;  /* 0x0000000000048947 */ /* 0x000fea0003800000 */
[----:B------:R-:W-:Y:S01]  /*aea0*/  BPT.TRAP 0x1 ;  /* 0x000000040000795c */ /* 0x000fe20000300000 */
.L_x_9741:
[----:B------:R-:W-:Y:S02]  /*aeb0*/  IMAD R156, R200, 0x300, R0 ;  /* 0x00000300c89c7824 */ /* 0x000fe400078e0200 */
[----:B------:R-:W-:Y:S01]  /*aec0*/  IMAD.MOV.U32 R157, RZ, RZ, 0x40000040 ;  /* 0x40000040ff9d7424 */ /* 0x000fe200078e00ff */
[----:B-1----:R-:W-:Y:S06]  /*aed0*/  @P3 BRA `(.L_x_9742) ;  /* 0x0000000000083947 */ /* 0x002fec0003800000 */
[----:B------:R-:W1:Y:S02]  /*aee0*/  SYNCS.PHASECHK.TRANS64.TRYWAIT P3, [R14+URZ+0x22830], R15 ;  /* 0x0228300f0e0075a7 */ /* 0x000e64000806017f */
[----:B-1----:R-:W-:Y:S05]  /*aef0*/  @!P3 BRA `(.L_x_9743) ;  /* 0x000000fc00c4b947 */ /* 0x002fea0003800000 */
.L_x_9742:
[----:B------:R-:W-:Y:S05]  /*af00*/  WARPSYNC.ALL ;  /* 0x0000000000007948 */ /* 0x000fea0003800000 */
        /* <DEDUP_REMOVED lines=20> */
[----:B------:R-:W-:Y:S01]  /*b050*/  HGMMA.64x96x16.F32.BF16 R152, gdesc[UR4], RZ, !UPT, gsb0 ;  /* 0x01600000049879f0 */ /* 0x000fe2000c0018ff */
[----:B------:R-:W-:-:S02]  /*b060*/  R2UR UR13, R9 ;  /* 0x00000000090d72ca */ /* 0x000fc400000e0000 */
[----:B------:R-:W-:Y:S02]  /*b070*/  R2UR UR16, R6 ;  /* 0x00000000061072ca */ /* 0x000fe400000e0000 */
[----:B------:R-:W-:Y:S01]  /*b080*/  R2UR UR17, R7 ;  /* 0x00000000071172ca */ /* 0x000fe200000e0000 */
        /* <DEDUP_REMOVED lines=60> */
[----:B------:R-:W-:-:S04]  /*b450*/  FMUL.FTZ R199, R199, UR47 ;  /* 0x0000002fc7c77c20 */ /* 0x000fc80008410000 */
        /* <DEDUP_REMOVED lines=36> */
[----:B------:R-:W-:Y:S01]  /*b6a0*/  MUFU.TANH R196, R196 ;  /* 0x000000c400c47308 */ /* 0x000fe20000002400 */
[----:B---3--:R-:W-:-:S07]  /*b6b0*/  FMNMX.FTZ R21, R223, R21, !PT ;  /* 0x00000015df157209 */ /* 0x008fce0007810000 */
[----:B------:R-:W-:Y:S01]  /*b6c0*/  MUFU.TANH R155, R155 ;  /* 0x0000009b009b7308 */ /* 0x000fe20000002400 */
[----:B----4-:R-:W-:-:S05]  /*b6d0*/  FMNMX.FTZ R176, R197, R21, !PT ;  /* 0x00000015c5b07209 */ /* 0x010fca0007810000 */
        /* <DEDUP_REMOVED lines=40> */
[----:B------:R4:W-:Y:S01]  /*b960*/  MUFU.EX2 R227, R157 ;  /* 0x0000009d00e37308 */ /* 0x0009e20000000800 */
        /* <DEDUP_REMOVED lines=8> */
[----:B----4-:R-:W-:Y:S01]  /*b9f0*/  FMUL.FTZ R157, R178, UR47 ;  /* 0x0000002fb29d7c20 */ /* 0x010fe20008410000 */
[----:B------:R-:W-:Y:S01]  /*ba00*/  FMNMX.FTZ R178, R196, R20, !PT ;  /* 0x00000014c4b27209 */ /* 0x000fe20007810000 */
        /* <DEDUP_REMOVED lines=57> */
[----:B---3--:R-:W-:Y:S01]  /*bda0*/  FFMA.FTZ R221, R221, R3, R152 ;  /* 0x00000003dddd7223 */ /* 0x008fe20000010098 */
[----:B------:R-:W-:Y:S01]  /*bdb0*/  FMNMX.FTZ R178, R155, R178, !PT ;  /* 0x000000b29bb27209 */ /* 0x000fe20007810000 */
[----:B------:R-:W-:Y:S01]  /*bdc0*/  FMUL.FTZ R3, R170, UR47 ;  /* 0x0000002faa037c20 */ /* 0x000fe20008410000 */
[----:B------:R-:W-:Y:S01]  /*bdd0*/  FMUL.FTZ R170, R174, UR47 ;  /* 0x0000002faeaa7c20 */ /* 0x000fe20008410000 */
[----:B------:R-:W-:Y:S01]  /*bde0*/  FMUL.FTZ R174, R179, UR47 ;  /* 0x0000002fb3ae7c20 */ /* 0x000fe20008410000 */
[----:B------:R-:W-:Y:S01]  /*bdf0*/  FMNMX.FTZ R179, R158, R178, !PT ;  /* 0x000000b29eb37209 */ /* 0x000fe20007810000 */
[C---:B--2---:R-:W-:Y:S01]  /*be00*/  FADD.FTZ R221, R154.reuse, R221 ;  /* 0x000000dd9add7221 */ /* 0x044fe20000010000 */
[----:B------:R-:W-:Y:S01]  /*be10*/  F2FP.BF16.F32.PACK_AB R152, R154, R152 ;  /* 0x000000989a98723e */ /* 0x000fe200000010ff */
[----:B------:R-:W-:Y:S01]  /*be20*/  FMUL.FTZ R153, R171, UR47 ;  /* 0x0000002fab997c20 */ /* 0x000fe20008410000 */
[----:B------:R-:W-:Y:S01]  /*be30*/  FMNMX.FTZ R179, R159, R179, !PT ;  /* 0x000000b39fb37209 */ /* 0x000fe20007810000 */
[----:B------:R2:W3:Y:S08]  /*be40*/  MUFU.EX2 R154, R156 ;  /* 0x0000009c009a7308 */ /* 0x0004f00000000800 */
[----:B------:R-:W4:Y:S01]  /*be50*/  MUFU.TANH R3, R3 ;  /* 0x0000000300037308 */ /* 0x000f220000002400 */
[----:B--2---:R-:W-:Y:S01]  /*be60*/  FMUL.FTZ R156, R175, UR47 ;  /* 0x0000002faf9c7c20 */ /* 0x004fe20008410000 */
[----:B------:R-:W-:Y:S01]  /*be70*/  FMUL.FTZ R175, R182, UR47 ;  /* 0x0000002fb6af7c20 */ /* 0x000fe20008410000 */
[----:B------:R-:W-:-:S04]  /*be80*/  FMNMX.FTZ R182, R162, R179, !PT ;  /* 0x000000b3a2b67209 */ /* 0x000fc80007810000 */
[----:B------:R-:W-:Y:S01]  /*be90*/  FMNMX.FTZ R182, R163, R182, !PT ;  /* 0x000000b6a3b67209 */ /* 0x000fe20007810000 */
[----:B------:R-:W2:Y:S01]  /*bea0*/  MUFU.TANH R153, R153 ;  /* 0x0000009900997308 */ /* 0x000ea20000002400 */
[----:B---3--:R-:W-:Y:S01]  /*beb0*/  FADD.FTZ R171, R154, R221 ;  /* 0x000000dd9aab7221 */ /* 0x008fe20000010000 */
[----:B------:R-:W-:-:S03]  /*bec0*/  F2FP.BF16.F32.PACK_AB R154, R227, R154 ;  /* 0x0000009ae39a723e */ /* 0x000fc600000010ff */
[----:B------:R-:W-:-:S03]  /*bed0*/  FADD.FTZ R171, R227, R171 ;  /* 0x000000abe3ab7221 */ /* 0x000fc60000010000 */
[----:B------:R-:W3:Y:S08]  /*bee0*/  MUFU.TANH R170, R170 ;  /* 0x000000aa00aa7308 */ /* 0x000ef00000002400 */
[----:B------:R5:W-:Y:S08]  /*bef0*/  MUFU.TANH R178, R183 ;  /* 0x000000b700b27308 */ /* 0x000bf00000002400 */
[----:B------:R-:W0:Y:S01]  /*bf00*/  MUFU.TANH R156, R156 ;  /* 0x0000009c009c7308 */ /* 0x000e220000002400 */
[----:B-----5:R-:W-:-:S04]  /*bf10*/  FMNMX.FTZ R183, R166, R182, !PT ;  /* 0x000000b6a6b77209 */ /* 0x020fc80007810000 */
[----:B------:R-:W-:-:S03]  /*bf20*/  FMNMX.FTZ R183, R167, R183, !PT ;  /* 0x000000b7a7b77209 */ /* 0x000fc60007810000 */
[----:B------:R-:W5:Y:S08]  /*bf30*/  MUFU.TANH R157, R157 ;  /* 0x0000009d009d7308 */ /* 0x000f700000002400 */
[----:B------:R4:W-:Y:S08]  /*bf40*/  MUFU.TANH R179, R186 ;  /* 0x000000ba00b37308 */ /* 0x0009f00000002400 */
[----:B------:R-:W1:Y:S01]  /*bf50*/  MUFU.TANH R174, R174 ;  /* 0x000000ae00ae7308 */ /* 0x000e620000002400 */
[----:B----4-:R-:W-:-:S04]  /*bf60*/  FMNMX.FTZ R186, R3, R183, !PT ;  /* 0x000000b703ba7209 */ /* 0x010fc80007810000 */
[----:B--2---:R-:W-:-:S03]  /*bf70*/  FMNMX.FTZ R186, R153, R186, !PT ;  /* 0x000000ba99ba7209 */ /* 0x004fc60007810000 */
[----:B------:R-:W2:Y:S08]  /*bf80*/  MUFU.TANH R175, R175 ;  /* 0x000000af00af7308 */ /* 0x000eb00000002400 */
[----:B------:R3:W4:Y:S08]  /*bf90*/  MUFU.TANH R182, R187 ;  /* 0x000000bb00b67308 */ /* 0x0007300000002400 */
[----:B------:R5:W4:Y:S01]  /*bfa0*/  MUFU.TANH R183, R190 ;  /* 0x000000be00b77308 */ /* 0x000b220000002400 */
[----:B---3--:R-:W-:-:S04]  /*bfb0*/  FMNMX.FTZ R187, R170, R186, !PT ;  /* 0x000000baaabb7209 */ /* 0x008fc80007810000 */
[----:B0-----:R-:W-:-:S03]  /*bfc0*/  FMNMX.FTZ R187, R156, R187, !PT ;  /* 0x000000bb9cbb7209 */ /* 0x001fc60007810000 */
[----:B------:R2:W0:Y:S01]  /*bfd0*/  MUFU.TANH R186, R191 ;  /* 0x000000bf00ba7308 */ /* 0x0004220000002400 */
[----:B-----5:R-:W-:-:S04]  /*bfe0*/  FMNMX.FTZ R190, R157, R187, !PT ;  /* 0x000000bb9dbe7209 */ /* 0x020fc80007810000 */
[----:B-1----:R-:W-:-:S03]  /*bff0*/  FMNMX.FTZ R190, R174, R190, !PT ;  /* 0x000000beaebe7209 */ /* 0x002fc60007810000 */
[----:B------:R1:W3:Y:S01]  /*c000*/  MUFU.TANH R187, R194 ;  /* 0x000000c200bb7308 */ /* 0x0002e20000002400 */
[----:B--2---:R-:W-:-:S04]  /*c010*/  FMNMX.FTZ R191, R175, R190, !PT ;  /* 0x000000beafbf7209 */ /* 0x004fc80007810000 */
[----:B------:R-:W-:-:S03]  /*c020*/  FMNMX.FTZ R191, R178, R191, !PT ;  /* 0x000000bfb2bf7209 */ /* 0x000fc60007810000 */
[----:B------:R2:W5:Y:S01]  /*c030*/  MUFU.TANH R190, R195 ;  /* 0x000000c300be7308 */ /* 0x0005620000002400 */
[----:B-1----:R-:W-:-:S04]  /*c040*/  FMNMX.FTZ R194, R179, R191, !PT ;  /* 0x000000bfb3c27209 */ /* 0x002fc80007810000 */
[----:B----4-:R-:W-:-:S03]  /*c050*/  FMNMX.FTZ R194, R182, R194, !PT ;  /* 0x000000c2b6c27209 */ /* 0x010fc60007810000 */
[----:B------:R-:W1:Y:S01]  /*c060*/  MUFU.TANH R191, R198 ;  /* 0x000000c600bf7308 */ /* 0x000e620000002400 */
[----:B--2---:R-:W-:-:S04]  /*c070*/  FMNMX.FTZ R195, R183, R194, !PT ;  /* 0x000000c2b7c37209 */ /* 0x004fc80007810000 */
[----:B0-----:R-:W-:-:S03]  /*c080*/  FMNMX.FTZ R195, R186, R195, !PT ;  /* 0x000000c3bac37209 */ /* 0x001fc60007810000 */
[----:B------:R-:W0:Y:S01]  /*c090*/  MUFU.TANH R194, R199 ;  /* 0x000000c700c27308 */ /* 0x000e220000002400 */
[----:B---3--:R-:W-:-:S04]  /*c0a0*/  FMNMX.FTZ R195, R187, R195, !PT ;  /* 0x000000c3bbc37209 */ /* 0x008fc80007810000 */
[----:B-----5:R-:W-:-:S03]  /*c0b0*/  FMNMX.FTZ R195, R190, R195, !PT ;  /* 0x000000c3bec37209 */ /* 0x020fc60007810000 */
[----:B------:R-:W-:Y:S01]  /*c0c0*/  MUFU.EX2 R160, R160 ;  /* 0x000000a000a07308 */ /* 0x000fe20000000800 */
[----:B-1----:R-:W-:-:S07]  /*c0d0*/  FMNMX.FTZ R195, R191, R195, !PT ;  /* 0x000000c3bfc37209 */ /* 0x002fce0007810000 */
[----:B------:R-:W1:Y:S01]  /*c0e0*/  MUFU.EX2 R161, R161 ;  /* 0x000000a100a17308 */ /* 0x000e620000000800 */
[----:B0-----:R-:W-:-:S05]  /*c0f0*/  FMNMX.FTZ R198, R194, R195, !PT ;  /* 0x000000c3c2c67209 */ /* 0x001fca0007810000 */
[----:B------:R-:W0:Y:S02]  /*c100*/  SHFL.BFLY PT, R195, R198, 0x2, 0x1f ;  /* 0x0c401f00c6c37f89 */ /* 0x000e2400000e0000 */
[----:B------:R-:W-:Y:S08]  /*c110*/  MUFU.EX2 R164, R164 ;  /* 0x000000a400a47308 */ /* 0x000ff00000000800 */
[----:B------:R-:W-:Y:S08]  /*c120*/  MUFU.EX2 R165, R165 ;  /* 0x000000a500a57308 */ /* 0x000ff00000000800 */
[----:B------:R-:W-:Y:S01]  /*c130*/  MUFU.EX2 R168, R168 ;  /* 0x000000a800a87308 */ /* 0x000fe20000000800 */
[----:B0-----:R-:W-:-:S07]  /*c140*/  FMNMX.FTZ R198, R198, R195, !PT ;  /* 0x000000c3c6c67209 */ /* 0x001fce0007810000 */
[----:B------:R0:W-:Y:S01]  /*c150*/  MUFU.EX2 R195, R177 ;  /* 0x000000b100c37308 */ /* 0x0001e20000000800 */
        /* <DEDUP_REMOVED lines=34> */
[----:B------:R-:W2:Y:S01]  /*c380*/  S2R R194, SR_TID.X ;  /* 0x0000000000c27919 */ /* 0x000ea20000002100 */
[----:B-1----:R-:W-:-:S06]  /*c390*/  F2FP.BF16.F32.PACK_AB R156, R161, R160 ;  /* 0x000000a0a19c723e */ /* 0x002fcc00000010ff */
[----:B------:R-:W1:Y:S08]  /*c3a0*/  MUFU.EX2 R196, R196 ;  /* 0x000000c400c47308 */ /* 0x000e700000000800 */
[----:B------:R-:W3:Y:S01]  /*c3b0*/  MUFU.EX2 R155, R155 ;  /* 0x0000009b009b7308 */ /* 0x000ee20000000800 */
[-C--:B0-----:R-:W-:Y:S01]  /*c3c0*/  FMUL.FTZ R26, R26, R198.reuse ;  /* 0x000000c61a1a7220 */ /* 0x081fe20000410000 */
[-C--:B------:R-:W-:Y:S01]  /*c3d0*/  FMUL.FTZ R27, R27, R198.reuse ;  /* 0x000000c61b1b7220 */ /* 0x080fe20000410000 */
[-C--:B------:R-:W-:Y:S01]  /*c3e0*/  FMUL.FTZ R30, R30, R198.reuse ;  /* 0x000000c61e1e7220 */ /* 0x080fe20000410000 */
[-C--:B------:R-:W-:Y:S01]  /*c3f0*/  FMUL.FTZ R31, R31, R198.reuse ;  /* 0x000000c61f1f7220 */ /* 0x080fe20000410000 */
[-C--:B------:R-:W-:Y:S01]  /*c400*/  FMUL.FTZ R34, R34, R198.reuse ;  /* 0x000000c622227220 */ /* 0x080fe20000410000 */
[-C--:B------:R-:W-:Y:S01]  /*c410*/  FMUL.FTZ R35, R35, R198.reuse ;  /* 0x000000c623237220 */ /* 0x080fe20000410000 */
[----:B------:R-:W-:Y:S01]  /*c420*/  FMUL.FTZ R38, R38, R198 ;  /* 0x000000c626267220 */ /* 0x000fe20000410000 */
[----:B------:R0:W4:Y:S01]  /*c430*/  MUFU.EX2 R221, R158 ;  /* 0x0000009e00dd7308 */ /* 0x0001220000000800 */
[----:B-1----:R-:W-:Y:S01]  /*c440*/  FFMA.FTZ R12, R198, R12, R196 ;  /* 0x0000000cc60c7223 */ /* 0x002fe200000100c4 */
[-C--:B------:R-:W-:Y:S01]  /*c450*/  FMUL.FTZ R39, R39, R198.reuse ;  /* 0x000000c627277220 */ /* 0x080fe20000410000 */
[-C--:B------:R-:W-:Y:S01]  /*c460*/  FMUL.FTZ R42, R42, R198.reuse ;  /* 0x000000c62a2a7220 */ /* 0x080fe20000410000 */
[-C--:B------:R-:W-:Y:S01]  /*c470*/  FMUL.FTZ R43, R43, R198.reuse ;  /* 0x000000c62b2b7220 */ /* 0x080fe20000410000 */
[-C--:B------:R-:W-:Y:S01]  /*c480*/  FMUL.FTZ R46, R46, R198.reuse ;  /* 0x000000c62e2e7220 */ /* 0x080fe20000410000 */
[-C--:B------:R-:W-:Y:S01]  /*c490*/  FMUL.FTZ R47, R47, R198.reuse ;  /* 0x000000c62f2f7220 */ /* 0x080fe20000410000 */
[----:B------:R-:W-:Y:S01]  /*c4a0*/  FMUL.FTZ R50, R50, R198 ;  /* 0x000000c632327220 */ /* 0x000fe20000410000 */
[----:B------:R-:W1:Y:S01]  /*c4b0*/  MUFU.EX2 R159, R159 ;  /* 0x0000009f009f7308 */ /* 0x000e620000000800 */
[----:B0-----:R-:W-:Y:S01]  /*c4c0*/  FADD.FTZ R158, R160, R171 ;  /* 0x000000aba09e7221 */ /* 0x001fe20000010000 */
[----:B---3--:R-:W-:Y:S01]  /*c4d0*/  FADD.FTZ R12, R155, R12 ;  /* 0x0000000c9b0c7221 */ /* 0x008fe20000010000 */
[----:B--2---:R-:W-:Y:S01]  /*c4e0*/  SHF.R.U32.HI R194, RZ, 0x7, R194 ;  /* 0x00000007ffc27819 */ /* 0x004fe200000116c2 */
[----:B------:R-:W-:-:S02]  /*c4f0*/  @!P1 VIADD R160, R14, 0x22840 ;  /* 0x000228400ea09836 */ /* 0x000fc40000000000 */
[----:B------:R-:W-:Y:S01]  /*c500*/  FADD.FTZ R158, R161, R158 ;  /* 0x0000009ea19e7221 */ /* 0x000fe20000010000 */
[----:B------:R-:W-:Y:S01]  /*c510*/  FMUL.FTZ R51, R51, R198 ;  /* 0x000000c633337220 */ /* 0x000fe20000410000 */
[----:B------:R-:W-:Y:S01]  /*c520*/  IADD3 R194, -R194, 0xb, RZ ;  /* 0x0000000bc2c27810 */ /* 0x000fe20007ffe1ff */
[----:B------:R0:W2:Y:S01]  /*c530*/  MUFU.EX2 R227, R162 ;  /* 0x000000a200e37308 */ /* 0x0000a20000000800 */
[----:B------:R-:W-:Y:S01]  /*c540*/  FADD.FTZ R158, R164, R158 ;  /* 0x0000009ea49e7221 */ /* 0x000fe20000010000 */
[----:B----4-:R-:W-:Y:S01]  /*c550*/  FADD.FTZ R12, R221, R12 ;  /* 0x0000000cdd0c7221 */ /* 0x010fe20000010000 */
[----:B------:R-:W-:Y:S01]  /*c560*/  @!P1 PRMT R160, RZ, 0x654, R160 ;  /* 0x00000654ffa09816 */ /* 0x000fe200000000a0 */
[----:B------:R3:W-:Y:S06]  /*c570*/  BAR.ARV R194, 0x100 ;  /* 0x000400c20000751d */ /* 0x0007ec0000002000 */
[----:B------:R-:W4:Y:S01]  /*c580*/  MUFU.EX2 R163, R163 ;  /* 0x000000a300a37308 */ /* 0x000f220000000800 */
[----:B------:R-:W-:Y:S01]  /*c590*/  FADD.FTZ R158, R165, R158 ;  /* 0x0000009ea59e7221 */ /* 0x000fe20000010000 */
[----:B-1----:R-:W-:Y:S01]  /*c5a0*/  FADD.FTZ R12, R159, R12 ;  /* 0x0000000c9f0c7221 */ /* 0x002fe20000010000 */
[----:B------:R1:W-:Y:S01]  /*c5b0*/  @!P1 SYNCS.ARRIVE.TRANS64.RED.A1T0 RZ, [R160+URZ], RZ ;  /* 0x000000ffa0ff99a7 */ /* 0x0003e2000810043f */
[----:B0-----:R-:W-:Y:S01]  /*c5c0*/  F2FP.BF16.F32.PACK_AB R162, R173, R172 ;  /* 0x000000acada2723e */ /* 0x001fe200000010ff */
[-C--:B------:R-:W-:Y:S01]  /*c5d0*/  FMUL.FTZ R54, R54, R198.reuse ;  /* 0x000000c636367220 */ /* 0x080fe20000410000 */
[-C--:B------:R-:W-:Y:S01]  /*c5e0*/  FMUL.FTZ R55, R55, R198.reuse ;  /* 0x000000c637377220 */ /* 0x080fe20000410000 */
[----:B--2---:R-:W-:Y:S01]  /*c5f0*/  FADD.FTZ R12, R227, R12 ;  /* 0x0000000ce30c7221 */ /* 0x004fe20000010000 */
        /* <DEDUP_REMOVED lines=8> */
[----:B------:R1:W-:Y:S01]  /*c680*/  MUFU.EX2 R171, R3 ;  /* 0x0000000300ab7308 */ /* 0x0003e20000000800 */
[----:B----4-:R-:W-:Y:S01]  /*c690*/  FADD.FTZ R12, R163, R12 ;  /* 0x0000000ca30c7221 */ /* 0x010fe20000010000 */
        /* <DEDUP_REMOVED lines=9> */
[----:B0-----:R-:W-:Y:S01]  /*c730*/  FADD.FTZ R12, R161, R12 ;  /* 0x0000000ca10c7221 */ /* 0x001fe20000010000 */
[----:B------:R-:W-:Y:S01]  /*c740*/  F2FP.BF16.F32.PACK_AB R164, R195, R222 ;  /* 0x000000dec3a4723e */ /* 0x000fe200000010ff */
[----:B------:R-:W-:Y:S01]  /*c750*/  FADD.FTZ R3, R169, R3 ;  /* 0x00000003a9037221 */ /* 0x000fe20000010000 */
[-C--:B------:R-:W-:Y:S01]  /*c760*/  FMUL.FTZ R82, R82, R198.reuse ;  /* 0x000000c652527220 */ /* 0x080fe20000410000 */
[-C--:B------:R-:W-:Y:S01]  /*c770*/  FMUL.FTZ R83, R83, R198.reuse ;  /* 0x000000c653537220 */ /* 0x080fe20000410000 */
[----:B------:R-:W0:Y:S01]  /*c780*/  MUFU.EX2 R180, R180 ;  /* 0x000000b400b47308 */ /* 0x000e220000000800 */
[----:B------:R-:W-:Y:S01]  /*c790*/  FADD.FTZ R3, R172, R3 ;  /* 0x00000003ac037221 */ /* 0x000fe20000010000 */
[-C--:B------:R-:W-:Y:S01]  /*c7a0*/  FMUL.FTZ R86, R86, R198.reuse ;  /* 0x000000c656567220 */ /* 0x080fe20000410000 */
[-C--:B------:R-:W-:Y:S01]  /*c7b0*/  FMUL.FTZ R87, R87, R198.reuse ;  /* 0x000000c657577220 */ /* 0x080fe20000410000 */
[-C--:B------:R-:W-:Y:S01]  /*c7c0*/  FMUL.FTZ R90, R90, R198.reuse ;  /* 0x000000c65a5a7220 */ /* 0x080fe20000410000 */
[----:B------:R-:W-:Y:S01]  /*c7d0*/  FADD.FTZ R3, R173, R3 ;  /* 0x00000003ad037221 */ /* 0x000fe20000010000 */
[-C--:B------:R-:W-:Y:S01]  /*c7e0*/  FMUL.FTZ R91, R91, R198.reuse ;  /* 0x000000c65b5b7220 */ /* 0x080fe20000410000 */
[-C--:B------:R-:W-:Y:S01]  /*c7f0*/  FMUL.FTZ R94, R94, R198.reuse ;  /* 0x000000c65e5e7220 */ /* 0x080fe20000410000 */
[----:B------:R-:W1:Y:S01]  /*c800*/  MUFU.EX2 R181, R181 ;  /* 0x000000b500b57308 */ /* 0x000e620000000800 */
[----:B------:R-:W-:Y:S01]  /*c810*/  FADD.FTZ R3, R222, R3 ;  /* 0x00000003de037221 */ /* 0x000fe20000010000 */
[----:B--2---:R-:W-:Y:S01]  /*c820*/  FADD.FTZ R12, R167, R12 ;  /* 0x0000000ca70c7221 */ /* 0x004fe20000010000 */
[-C--:B------:R-:W-:Y:S01]  /*c830*/  FMUL.FTZ R95, R95, R198.reuse ;  /* 0x000000c65f5f7220 */ /* 0x080fe20000410000 */
[-C--:B------:R-:W-:Y:S01]  /*c840*/  FMUL.FTZ R98, R98, R198.reuse ;  /* 0x000000c662627220 */ /* 0x080fe20000410000 */
[----:B------:R-:W-:Y:S01]  /*c850*/  FADD.FTZ R3, R195, R3 ;  /* 0x00000003c3037221 */ /* 0x000fe20000010000 */
[----:B------:R-:W-:Y:S01]  /*c860*/  FADD.FTZ R12, R171, R12 ;  /* 0x0000000cab0c7221 */ /* 0x000fe20000010000 */
[-C--:B------:R-:W-:Y:S01]  /*c870*/  FMUL.FTZ R99, R99, R198.reuse ;  /* 0x000000c663637220 */ /* 0x080fe20000410000 */
[----:B------:R2:W4:Y:S01]  /*c880*/  MUFU.EX2 R165, R153 ;  /* 0x0000009900a57308 */ /* 0x0005220000000800 */
        /* <DEDUP_REMOVED lines=8> */
[C---:B-1----:R-:W-:Y:S01]  /*c910*/  F2FP.BF16.F32.PACK_AB R166, R181.reuse, R180 ;  /* 0x000000b4b5a6723e */ /* 0x042fe200000010ff */
[----:B------:R-:W-:Y:S01]  /*c920*/  FADD.FTZ R3, R181, R3 ;  /* 0x00000003b5037221 */ /* 0x000fe20000010000 */
[----:B--2---:R-:W-:Y:S01]  /*c930*/  F2FP.BF16.F32.PACK_AB R153, R155, R196 ;  /* 0x000000c49b99723e */ /* 0x004fe200000010ff */
[-C--:B------:R-:W-:Y:S01]  /*c940*/  FMUL.FTZ R114, R114, R198.reuse ;  /* 0x000000c672727220 */ /* 0x080fe20000410000 */
[----:B------:R-:W-:Y:S01]  /*c950*/  F2FP.BF16.F32.PACK_AB R155, R159, R221 ;  /* 0x000000dd9f9b723e */ /* 0x000fe200000010ff */
[-C--:B------:R-:W-:Y:S01]  /*c960*/  FMUL.FTZ R115, R115, R198.reuse ;  /* 0x000000c673737220 */ /* 0x080fe20000410000 */
[----:B------:R-:W-:Y:S01]  /*c970*/  F2FP.BF16.F32.PACK_AB R159, R167, R161 ;  /* 0x000000a1a79f723e */ /* 0x000fe200000010ff */
        /* <DEDUP_REMOVED lines=19> */
[-C--:B------:R-:W-:Y:S01]  /*cab0*/  FMUL.FTZ R139, R139, R198.reuse ;  /* 0x000000c68b8b7220 */ /* 0x080fe20000410000 */
[----:B------:R-:W-:Y:S01]  /*cac0*/  F2FP.BF16.F32.PACK_AB R163, R169, R199 ;  /* 0x000000c7a9a3723e */ /* 0x000fe200000010ff */
[-C--:B------:R-:W-:Y:S01]  /*cad0*/  FMUL.FTZ R142, R142, R198.reuse ;  /* 0x000000c68e8e7220 */ /* 0x080fe20000410000 */
[-C--:B------:R-:W-:Y:S01]  /*cae0*/  FMUL.FTZ R143, R143, R198.reuse ;  /* 0x000000c68f8f7220 */ /* 0x080fe20000410000 */
[-C--:B------:R-:W-:Y:S01]  /*caf0*/  FMUL.FTZ R146, R146, R198.reuse ;  /* 0x000000c692927220 */ /* 0x080fe20000410000 */
[----:B------:R-:W1:Y:S01]  /*cb00*/  MUFU.EX2 R175, R175 ;  /* 0x000000af00af7308 */ /* 0x000e620000000800 */
[----:B----4-:R-:W-:Y:S01]  /*cb10*/  FADD.FTZ R12, R173, R12 ;  /* 0x0000000cad0c7221 */ /* 0x010fe20000010000 */
[-C--:B------:R-:W-:Y:S01]  /*cb20*/  FMUL.FTZ R147, R147, R198.reuse ;  /* 0x000000c693937220 */ /* 0x080fe20000410000 */
[-C--:B------:R-:W-:Y:S01]  /*cb30*/  FMUL.FTZ R150, R150, R198.reuse ;  /* 0x000000c696967220 */ /* 0x080fe20000410000 */
[----:B------:R-:W-:-:S04]  /*cb40*/  FMUL.FTZ R151, R151, R198 ;  /* 0x000000c697977220 */ /* 0x000fc80000410000 */
        /* <DEDUP_REMOVED lines=43> */
[----:B------:R-:W-:Y:S02]  /*ce00*/  F2FP.BF16.F32.PACK_AB R174, R197, R223 ;  /* 0x000000dfc5ae723e */ /* 0x000fe400000010ff */
[C---:B0-----:R-:W-:Y:S01]  /*ce10*/  FADD.FTZ R12, R20.reuse, R12 ;  /* 0x0000000c140c7221 */ /* 0x041fe20000010000 */
[----:B------:R-:W-:Y:S01]  /*ce20*/  F2FP.BF16.F32.PACK_AB R175, R20, R191 ;  /* 0x000000bf14af723e */ /* 0x000fe200000010ff */
[----:B---3--:R-:W-:Y:S06]  /*ce30*/  @!P0 BRA `(.L_x_9744) ;  /* 0x0000000000048947 */ /* 0x008fec0003800000 */
[----:B------:R-:W-:Y:S01]  /*ce40*/  BPT.TRAP 0x1 ;  /* 0x000000040000795c */ /* 0x000fe20000300000 */
.L_x_9744:
[----:B------:R0:W1:Y:S01]  /*ce50*/  SYNCS.PHASECHK.TRANS64.TRYWAIT P3, [R14+URZ+0x22850], R15 ;  /* 0x0228500f0e0075a7 */ /* 0x000062000806017f */
[----:B------:R-:W-:Y:S05]  /*ce60*/  @!P0 BRA `(.L_x_9745) ;  /* 0x0000000000048947 */ /* 0x000fea0003800000 */
[----:B------:R-:W-:Y:S01]  /*ce70*/  BPT.TRAP 0x1 ;  /* 0x000000040000795c */ /* 0x000fe20000300000 */
.L_x_9745:
[----:B------:R-:W-:Y:S04]  /*ce80*/  BSSY B0, `(.L_x_9746) ;  /* 0x0000004000007945 */ /* 0x000fe80003800000 */
[----:B-1----:R-:W-:Y:S05]  /*ce90*/  @P3 BRA `(.L_x_9747) ;  /* 0x0000000000083947 */ /* 0x002fea0003800000 */
[----:B------:R-:W1:Y:S02]  /*cea0*/  SYNCS.PHASECHK.TRANS64.TRYWAIT P3, [R14+URZ+0x22850], R15 ;  /* 0x0228500f0e0075a7 */ /* 0x000e64000806017f */
[----:B-1----:R-:W-:Y:S05]  /*ceb0*/  @!P3 BRA `(.L_x_9748) ;  /* 0x000000dc00e8b947 */ /* 0x002fea0003800000 */
.L_x_9747:
[----:B------:R-:W-:Y:S05]  /*cec0*/  BSYNC B0 ;  /* 0x0000000000007941 */ /* 0x000fea0003800000 */
.L_x_9746:
[----:B------:R-:W2:Y:S01]  /*ced0*/  S2R R20, SR_TID.X ;  /* 0x0000000000147919 */ /* 0x000ea20000002100 */
[----:B------:R-:W-:Y:S05]  /*cee0*/  WARPSYNC.ALL ;  /* 0x0000000000007948 */ /* 0x000fea0003800000 */
[----:B------:R-:W-:Y:S02]  /*cef0*/  IMAD.MOV.U32 R178, RZ, RZ, 0xc00 ;  /* 0x00000c00ffb27424 */ /* 0x000fe400078e00ff */
[----:B------:R-:W-:Y:S02]  /*cf00*/  IMAD.MOV.U32 R179, RZ, RZ, 0x40000040 ;  /* 0x40000040ffb37424 */ /* 0x000fe400078e00ff */
[----:B------:R-:W-:-:S02]  /*cf10*/  IMAD R178, R200, R178, UR37 ;  /* 0x00000025c8b27e24 */ /* 0x000fc4000f8e02b2 */
[----:B01----:R-:W-:Y:S01]  /*cf20*/  @!P1 VIADD R14, R14, 0x22860 ;  /* 0x000228600e0e9836 */ /* 0x003fe20000000000 */
[----:B------:R-:W-:Y:S01]  /*cf30*/  R2UR UR7, R179 ;  /* 0x00000000b30772ca */ /* 0x000fe200000e0000 */
[----:B------:R-:W-:Y:S01]  /*cf40*/  IMAD.MOV.U32 R179, RZ, RZ, 0x40000040 ;  /* 0x40000040ffb37424 */ /* 0x000fe200078e00ff */
[----:B------:R-:W-:Y:S01]  /*cf50*/  R2UR UR6, R178 ;  /* 0x00000000b20672ca */ /* 0x000fe200000e0000 */
[----:B------:R-:W-:Y:S01]  /*cf60*/  IMAD.MOV.U32 R221, RZ, RZ, R176 ;  /* 0x000000ffffdd7224 */ /* 0x000fe200078e00b0 */
[----:B------:R-:W-:Y:S02]  /*cf70*/  @!P1 PRMT R14, RZ, 0x654, R14 ;  /* 0x00000654ff0e9816 */ /* 0x000fe4000000000e */
[----:B--2---:R-:W-:-:S05]  /*cf80*/  SHF.R.U32.HI R20, RZ, 0x7, R20 ;  /* 0x00000007ff147819 */ /* 0x004fca0000011614 */
[----:B------:R-:W-:Y:S02]  /*cf90*/  VIADD R15, R20, 0x8 ;  /* 0x00000008140f7836 */ /* 0x000fe40000000000 */
[----:B------:R-:W-:-:S03]  /*cfa0*/  IMAD.MOV.U32 R20, RZ, RZ, R177 ;  /* 0x000000ffff147224 */ /* 0x000fc600078e00b1 */
[----:B------:R0:W-:Y:S06]  /*cfb0*/  BAR.SYNC.DEFER_BLOCKING R15, 0x100 ;  /* 0x0004000f0000751d */ /* 0x0001ec0000010000 */
        /* <DEDUP_REMOVED lines=41> */
[----:B------:R0:W-:Y:S01]  /*d250*/  @!P1 SYNCS.ARRIVE.TRANS64.RED.A1T0 RZ, [R14+URZ], RZ ;  /* 0x000000ff0eff99a7 */ /* 0x0001e2000810043f */
[----:B------:R-:W-:Y:S05]  /*d260*/  @P2 BRA `(.L_x_9749) ;  /* 0xffffffd800d42947 */ /* 0x000fea000383ffff */
.L_x_9739:
[----:B------:R-:W-:Y:S05]  /*d270*/  WARPSYNC.ALL ;  /* 0x0000000000007948 */ /* 0x000fea0003800000 */
[----:B------:R-:W1:Y:S01]  /*d280*/  SHFL.BFLY PT, R0, R3, 0x2, 0x1f ;  /* 0x0c401f0003007f89 */ /* 0x000e6200000e0000 */
[----:B------:R-:W-:Y:S02]  /*d290*/  IMAD.MOV.U32 R20, RZ, RZ, -0x800000 ;  /* 0xff800000ff147424 */ /* 0x000fe400078e00ff */
[----:B------:R-:W-:Y:S01]  /*d2a0*/  IMAD.MOV.U32 R4, RZ, RZ, RZ ;  /* 0x000000ffff047224 */ /* 0x000fe200078e00ff */
[----:B------:R2:W-:Y:S06]  /*d2b0*/  BAR.ARV R194, 0x100 ;  /* 0x000400c20000751d */ /* 0x0005ec0000002000 */
[----:B------:R-:W-:-:S02]  /*d2c0*/  VIADD R200, R200, 0x1 ;  /* 0x00000001c8c87836 */ /* 0x000fc40000000000 */
[----:B------:R-:W-:Y:S06]  /*d2d0*/  BAR.ARV 0x8, 0x180 ;  /* 0x0206000000007b1d */ /* 0x000fec0000002000 */
[----:B------:R-:W-:Y:S01]  /*d2e0*/  ISETP.NE.AND P1, PT, R200, 0x2, PT ;  /* 0x00000002c800780c */ /* 0x000fe20003f25270 */
[----:B------:R-:W-:-:S03]  /*d2f0*/  VIADD R217, R217, 0x1 ;  /* 0x00000001d9d97836 */ /* 0x000fc60000000000 */
[----:B------:R-:W-:Y:S01]  /*d300*/  SEL R200, R200, RZ, P1 ;  /* 0x000000ffc8c87207 */ /* 0x000fe20000800000 */
[----:B-1----:R-:W-:-:S05]  /*d310*/  FADD.FTZ R0, R0, R3 ;  /* 0x0000000300007221 */ /* 0x002fca0000010000 */
[----:B------:R-:W1:Y:S02]  /*d320*/  SHFL.BFLY PT, R5, R0, 0x1, 0x1f ;  /* 0x0c201f0000057f89 */ /* 0x000e6400000e0000 */
[----:B-1----:R-:W-:-:S05]  /*d330*/  FADD.FTZ R7, R0, R5 ;  /* 0x0000000500077221 */ /* 0x002fca0000010000 */
[----:B------:R-:W-:-:S13]  /*d340*/  FSETP.NE.FTZ.AND P0, PT, R7, RZ, PT ;  /* 0x000000ff0700720b */ /* 0x000fda0003f15000 */
[----:B------:R-:W1:Y:S01]  /*d350*/  @P0 MUFU.LG2 R5, R7 ;  /* 0x0000000700050308 */ /* 0x000e620000000c00 */
[----:B------:R-:W-:-:S07]  /*d360*/  @P0 FMUL.FTZ R3, R21, 0.69314718246459960938 ;  /* 0x3f31721815030820 */ /* 0x000fce0000410000 */
[----:B------:R-:W3:Y:S01]  /*d370*/  @P0 MUFU.RCP R4, R7 ;  /* 0x0000000700040308 */ /* 0x000ee20000001000 */
[----:B-1----:R-:W-:-:S04]  /*d380*/  @P0 FMUL.FTZ R6, R5, 0.69314718246459960938 ;  /* 0x3f31721805060820 */ /* 0x002fc80000410000 */
[----:B------:R-:W-:Y:S02]  /*d390*/  @P0 FFMA.FTZ R20, R3, R176, R6 ;  /* 0x000000b003140223 */ /* 0x000fe40000010006 */
[----:B------:R-:W1:Y:S01]  /*d3a0*/  SHFL.BFLY PT, R3, R12, 0x2, 0x1f ;  /* 0x0c401f000c037f89 */ /* 0x000e6200000e0000 */
        /* <DEDUP_REMOVED lines=22> */
[----:B-1----:R-:W-:Y:S01]  /*d510*/  FADD.FTZ R5, R3, R12 ;  /* 0x0000000c03057221 */ /* 0x002fe20000010000 */
[-C--:B------:R-:W-:Y:S01]  /*d520*/  FMUL.FTZ R68, R68, R4.reuse ;  /* 0x0000000444447220 */ /* 0x080fe20000410000 */
[-C--:B------:R-:W-:Y:S01]  /*d530*/  FMUL.FTZ R69, R69, R4.reuse ;  /* 0x0000000445457220 */ /* 0x080fe20000410000 */
[-C--:B------:R-:W-:Y:S01]  /*d540*/  FMUL.FTZ R72, R72, R4.reuse ;  /* 0x0000000448487220 */ /* 0x080fe20000410000 */
[-C--:B------:R-:W-:Y:S01]  /*d550*/  FMUL.FTZ R73, R73, R4.reuse ;  /* 0x0000000449497220 */ /* 0x080fe20000410000 */
[----:B------:R-:W1:Y:S01]  /*d560*/  SHFL.BFLY PT, R0, R5, 0x1, 0x1f ;  /* 0x0c201f0005007f89 */ /* 0x000e6200000e0000 */
        /* <DEDUP_REMOVED lines=24> */
[----:B------:R-:W-:Y:S01]  /*d6f0*/  IMAD.MOV.U32 R0, RZ, RZ, RZ ;  /* 0x000000ffff007224 */ /* 0x000fe200078e00ff */
[----:B------:R-:W-:Y:S01]  /*d700*/  SEL R5, RZ, 0x1, P1 ;  /* 0x00000001ff057807 */ /* 0x000fe20000800000 */
        /* <DEDUP_REMOVED lines=15> */
[----:B------:R-:W1:Y:S01]  /*d800*/  @P0 MUFU.LG2 R3, R8 ;  /* 0x0000000800030308 */ /* 0x000e620000000c00 */
[----:B------:R-:W-:Y:S01]  /*d810*/  @P0 FMUL.FTZ R21, R21, 0.69314718246459960938 ;  /* 0x3f31721815150820 */ /* 0x000fe20000410000 */
[----:B------:R-:W-:Y:S01]  /*d820*/  FMUL.FTZ R149, R149, R4 ;  /* 0x0000000495957220 */ /* 0x000fe20000410000 */
[----:B------:R-:W-:-:S05]  /*d830*/  LOP3.LUT R204, R204, R5, RZ, 0x3c, !PT ;  /* 0x00000005cccc7212 */ /* 0x000fca00078e3cff */
[----:B------:R-:W3:Y:S01]  /*d840*/  @P0 MUFU.RCP R0, R8 ;  /* 0x0000000800000308 */ /* 0x000ee20000001000 */
[----:B-1----:R-:W-:Y:S01]  /*d850*/  @P0 FMUL.FTZ R6, R3, 0.69314718246459960938 ;  /* 0x3f31721803060820 */ /* 0x002fe20000410000 */
[----:B------:R-:W-:-:S03]  /*d860*/  IMAD.MOV.U32 R3, RZ, RZ, -0x800000 ;  /* 0xff800000ff037424 */ /* 0x000fc600078e00ff */
[----:B------:R-:W-:Y:S01]  /*d870*/  @P0 FFMA.FTZ R3, R21, R177, R6 ;  /* 0x000000b115030223 */ /* 0x000fe20000010006 */
[----:B------:R-:W-:Y:S01]  /*d880*/  PLOP3.LUT P0, PT, PT, PT, PT, 0x8, 0x0 ;  /* 0x000000000000781c */ /* 0x000fe20003f0e170 */
        /* <DEDUP_REMOVED lines=63> */
[----:B--2---:R-:W-:-:S07]  /*dc80*/  FMUL.FTZ R151, R151, R0 ;  /* 0x0000000097977220 */ /* 0x004fce0000410000 */
.L_x_9698:
[----:B------:R-:W-:Y:S05]  /*dc90*/  WARPSYNC.ALL ;  /* 0x0000000000007948 */ /* 0x000fea0003800000 */
[----:B------:R-:W1:Y:S08]  /*dca0*/  S2UR UR5, SR_CgaCtaId ;  /* 0x00000000000579c3 */ /* 0x000e700000008800 */
[----:B------:R-:W-:Y:S06]  /*dcb0*/  BAR.SYNC.DEFER_BLOCKING 0x5, 0x180 ;  /* 0x0146000000007b1d */ /* 0x000fec0000010000 */
[----:B------:R-:W-:Y:S01]  /*dcc0*/  UMOV UR4, 0x400 ;  /* 0x0000040000047882 */ /* 0x000fe20000000000 */
[----:B------:R-:W-:Y:S01]  /*dcd0*/  BSSY B0, `(.L_x_9750) ;  /* 0x00004e0000007945 */ /* 0x000fe20003800000 */
[----:B-1----:R-:W-:-:S06]  /*dce0*/  ULEA UR4, UR5, UR4, 0x18 ;  /* 0x0000000405047291 */ /* 0x002fcc000f8ec03f */
[----:B------:R-:W-:-:S05]  /*dcf0*/  IMAD.U32 R19, RZ, RZ, UR4 ;  /* 0x00000004ff137e24 */ /* 0x000fca000f8e00ff */
[----:B-----5:R1:W2:Y:S01]  /*dd00*/  LDS.128 R152, [R19+0x228d0] ;  /* 0x0228d00013987984 */ /* 0x0202a20000000c00 */
[----:B------:R-:W-:Y:S06]  /*dd10*/  BAR.ARV 0x4, 0x180 ;  /* 0x0106000000007b1d */ /* 0x000fec0000002000 */
[----:B------:R-:W-:Y:S05]  /*dd20*/  @P0 BRA `(.L_x_9751) ;  /* 0x0000003c00940947 */ /* 0x000fea0003800000 */
[----:B------:R-:W0:Y:S01]  /*dd30*/  LDL R4, [R1+0x70] ;  /* 0x0000700001047983 */ /* 0x000e220000100800 */
[C---:B------:R-:W-:Y:S01]  /*dd40*/  ISETP.NE.AND P0, PT, R212.reuse, RZ, PT ;  /* 0x000000ffd400720c */ /* 0x040fe20003f05270 */
[----:B------:R-:W-:Y:S01]  /*dd50*/  ULDC UR4, c[0x0][0xad4] ;  /* 0x0002b50000047ab9 */ /* 0x000fe20000000800 */
[----:B------:R-:W-:Y:S01]  /*dd60*/  F2FP.BF16.F32.PACK_AB R6, R29, R28 ;  /* 0x0000001c1d06723e */ /* 0x000fe200000010ff */
[----:B------:R-:W3:Y:S01]  /*dd70*/  S2R R0, SR_SWINHI ;  /* 0x0000000000007919 */ /* 0x000ee20000002f00 */
[----:B------:R-:W-:Y:S01]  /*dd80*/  SEL R212, R212, UR4, P0 ;  /* 0x00000004d4d47c07 */ /* 0x000fe20008000000 */
[----:B------:R-:W-:Y:S05]  /*dd90*/  WARPSYNC.ALL ;  /* 0x0000000000007948 */ /* 0x000fea0003800000 */
[----:B------:R-:W-:Y:S01]  /*dda0*/  F2FP.BF16.F32.PACK_AB R7, R31, R30 ;  /* 0x0000001e1f07723e */ /* 0x000fe200000010ff */
[----:B------:R-:W-:Y:S01]  /*ddb0*/  ULDC.64 UR4, c[0x0][0xc00] ;  /* 0x0003000000047ab9 */ /* 0x000fe20000000a00 */
[----:B------:R-:W-:Y:S01]  /*ddc0*/  F2FP.BF16.F32.PACK_AB R8, R33, R32 ;  /* 0x000000202108723e */ /* 0x000fe200000010ff */
[----:B------:R-:W-:Y:S01]  /*ddd0*/  ULDC.64 UR6, c[0x0][0xc08] ;  /* 0x0003020000067ab9 */ /* 0x000fe20000000a00 */
[----:B------:R-:W-:-:S02]  /*dde0*/  F2FP.BF16.F32.PACK_AB R9, R35, R34 ;  /* 0x000000222309723e */ /* 0x000fc400000010ff */
[----:B------:R-:W-:Y:S02]  /*ddf0*/  F2FP.BF16.F32.PACK_AB R10, R37, R36 ;  /* 0x00000024250a723e */ /* 0x000fe400000010ff */
[----:B------:R-:W-:Y:S01]  /*de00*/  F2FP.BF16.F32.PACK_AB R11, R39, R38 ;  /* 0x00000026270b723e */ /* 0x000fe200000010ff */
[----:B------:R-:W-:Y:S01]  /*de10*/  BAR.SYNC.DEFER_BLOCKING 0x1, 0x100 ;  /* 0x0044000000007b1d */ /* 0x000fe20000010000 */
[----:B------:R-:W-:-:S04]  /*de20*/  ISETP.NE.U32.AND P1, PT, RZ, UR4, PT ;  /* 0x00000004ff007c0c */ /* 0x000fc8000bf25070 */
[----:B------:R-:W-:Y:S02]  /*de30*/  ISETP.NE.AND.EX P1, PT, RZ, UR5, PT, P1 ;  /* 0x00000005ff007c0c */ /* 0x000fe4000bf25310 */
[----:B------:R-:W-:Y:S02]  /*de40*/  MOV R12, R19 ;  /* 0x00000013000c7202 */ /* 0x000fe40000000f00 */
[----:B---3--:R-:W-:-:S03]  /*de50*/  MOV R13, R0 ;  /* 0x00000000000d7202 */ /* 0x008fc60000000f00 */
[----:B0-----:R-:W-:-:S04]  /*de60*/  IMAD.WIDE R14, R4, 0x2, R12 ;  /* 0x00000002040e7825 */ /* 0x001fc800078e020c */
        /* <DEDUP_REMOVED lines=162> */
[----:B0-----:R-:W-:-:S04]  /*e890*/  IADD3 R0, P0, R14, 0xc060, RZ ;  /* 0x0000c0600e007810 */ /* 0x001fc80007f1e0ff */
[----:B------:R-:W-:Y:S01]  /*e8a0*/  LOP3.LUT R4, R0, 0x380, RZ, 0xc0, !PT ;  /* 0x0000038000047812 */ /* 0x000fe200078ec0ff */
[----:B------:R-:W-:Y:S01]  /*e8b0*/  IMAD.X R15, RZ, RZ, R15, P0 ;  /* 0x000000ffff0f7224 */ /* 0x000fe200000e060f */
[----:B------:R-:W-:Y:S02]  /*e8c0*/  IADD3 R6, P0, R214, UR4, RZ ;  /* 0x00000004d6067c10 */ /* 0x000fe4000ff1e0ff */
        /* <DEDUP_REMOVED lines=15> */
[----:B------:R-:W-:Y:S01]  /*e9c0*/  IMAD.MOV.U32 R15, RZ, RZ, 0x9b8 ;  /* 0x000009b8ff0f7424 */ /* 0x000fe200078e00ff */
[----:B------:R-:W-:-:S04]  /*e9d0*/  ISETP.GT.AND P2, PT, R212, 0x1, PT ;  /* 0x00000001d400780c */ /* 0x000fc80003f44270 */
[----:B------:R-:W-:-:S04]  /*e9e0*/  SEL R15, R15, 0x978, P2 ;  /* 0x000009780f0f7807 */ /* 0x000fc80001000000 */
[----:B0-----:R3:W0:Y:S08]  /*e9f0*/  LDC.64 R10, c[0x0][R15+0x220] ;  /* 0x000088000f0a7b82 */ /* 0x0016300000000a00 */
[----:B------:R3:W4:Y:S01]  /*ea00*/  LDC.64 R8, c[0x0][R15+0x218] ;  /* 0x000086000f087b82 */ /* 0x0007220000000a00 */
[----:B------:R-:W-:Y:S05]  /*ea10*/  @P0 BRA `(.L_x_9752) ;  /* 0x0000000000100947 */ /* 0x000fea0003800000 */
[----:B------:R-:W-:Y:S05]  /*ea20*/  @!P1 BRA `(.L_x_9752) ;  /* 0x00000000000c9947 */ /* 0x000fea0003800000 */
[----:B-----5:R-:W2:Y:S04]  /*ea30*/  LDG.E R0, desc[UR40][R6.64] ;  /* 0x0000002806007981 */ /* 0x020ea8000c1e1900 */
[----:B---3--:R-:W2:Y:S02]  /*ea40*/  LDG.E R6, desc[UR40][R6.64+0x4] ;  /* 0x0000042806067981 */ /* 0x008ea4000c1e1900 */
[----:B--2---:R-:W-:-:S07]  /*ea50*/  IMAD.IADD R0, R6, 0x1, -R0 ;  /* 0x0000000106007824 */ /* 0x004fce00078e0a00 */
.L_x_9752:
[----:B------:R-:W2:Y:S01]  /*ea60*/  LDL.LU R5, [R1+0x4c] ;  /* 0x00004c0001057983 */ /* 0x000ea20000300800 */
[----:B------:R-:W1:Y:S03]  /*ea70*/  LDC R157, c[0x0][0xbe8] ;  /* 0x0002fa00ff9d7b82 */ /* 0x000e660000000800 */
[----:B------:R-:W2:Y:S01]  /*ea80*/  LDL R160, [R1+0x6c] ;  /* 0x00006c0001a07983 */ /* 0x000ea20000100800 */
[----:B------:R-:W-:-:S03]  /*ea90*/  ISETP.NE.U32.AND P0, PT, RZ, UR4, PT ;  /* 0x00000004ff007c0c */ /* 0x000fc6000bf05070 */
[----:B------:R-:W2:Y:S01]  /*eaa0*/  LDL R159, [R1+0x68] ;  /* 0x00006800019f7983 */ /* 0x000ea20000100800 */
[----:B---3--:R-:W3:Y:S01]  /*eab0*/  LDC.64 R6, c[0x0][R15+0x228] ;  /* 0x00008a000f067b82 */ /* 0x008ee20000000a00 */
[----:B------:R-:W-:Y:S02]  /*eac0*/  ISETP.NE.AND.EX P0, PT, RZ, UR5, PT, P0 ;  /* 0x00000005ff007c0c */ /* 0x000fe4000bf05300 */
[----:B------:R-:W3:Y:S02]  /*ead0*/  LDL R158, [R1+0x54] ;  /* 0x00005400019e7983 */ /* 0x000ee40000100800 */
[----:B------:R-:W-:Y:S02]  /*eae0*/  SEL R213, R213, RZ, !P0 ;  /* 0x000000ffd5d57207 */ /* 0x000fe40004000000 */
[----:B-1----:R-:W-:-:S03]  /*eaf0*/  ISETP.NE.AND P1, PT, R157, 0x1, PT ;  /* 0x000000019d00780c */ /* 0x002fc60003f25270 */
[----:B0-----:R-:W-:Y:S02]  /*eb00*/  IMAD R11, R11, R213, RZ ;  /* 0x000000d50b0b7224 */ /* 0x001fe400078e02ff */
[----:B----4-:R-:W-:-:S08]  /*eb10*/  IMAD R14, R9, R211, RZ ;  /* 0x000000d3090e7224 */ /* 0x010fd000078e02ff */
[----:B--2---:R-:W0:Y:S01]  /*eb20*/  @P1 LDC R152, c[0x0][0xbec] ;  /* 0x0002fb00ff981b82 */ /* 0x004e220000000800 */
[----:B------:R-:W-:-:S07]  /*eb30*/  IMAD.WIDE.U32 R8, R8, R211, RZ ;  /* 0x000000d308087225 */ /* 0x000fce00078e00ff */
[----:B------:R-:W1:Y:S01]  /*eb40*/  @P1 LDC R156, c[0x0][0xbf0] ;  /* 0x0002fc00ff9c1b82 */ /* 0x000e620000000800 */
[----:B------:R-:W-:Y:S02]  /*eb50*/  IMAD.IADD R14, R9, 0x1, R14 ;  /* 0x00000001090e7824 */ /* 0x000fe400078e020e */
[----:B-----5:R-:W-:Y:S01]  /*eb60*/  IMAD R0, R0, R157, RZ ;  /* 0x0000009d00007224 */ /* 0x020fe200078e02ff */
[----:B------:R-:W-:-:S05]  /*eb70*/  SEL R5, R5, RZ, !P0 ;  /* 0x000000ff05057207 */ /* 0x000fca0004000000 */
[C---:B------:R-:W-:Y:S02]  /*eb80*/  IMAD R5, R10.reuse, R5, R11 ;  /* 0x000000050a057224 */ /* 0x040fe400078e020b */
[----:B------:R-:W-:-:S04]  /*eb90*/  IMAD.WIDE.U32 R10, R10, R213, RZ ;  /* 0x000000d50a0a7225 */ /* 0x000fc800078e00ff */
[----:B------:R-:W-:Y:S01]  /*eba0*/  IMAD.IADD R11, R11, 0x1, R5 ;  /* 0x000000010b0b7824 */ /* 0x000fe200078e0205 */
[--C-:B------:R-:W-:Y:S02]  /*ebb0*/  IADD3 R10, P0, P3, R10, R8, R4.reuse ;  /* 0x000000080a0a7210 */ /* 0x100fe40007b1e004 */
[----:B------:R-:W-:Y:S02]  /*ebc0*/  SHF.R.S32.HI R5, RZ, 0x1f, R4 ;  /* 0x0000001fff057819 */ /* 0x000fe40000011404 */
[----:B------:R-:W-:Y:S02]  /*ebd0*/  SEL R8, R219, RZ, P2 ;  /* 0x000000ffdb087207 */ /* 0x000fe40001000000 */
[----:B------:R-:W-:Y:S01]  /*ebe0*/  IADD3.X R11, R11, R14, R5, P0, P3 ;  /* 0x0000000e0b0b7210 */ /* 0x000fe200007e6405 */
[----:B------:R-:W-:Y:S02]  /*ebf0*/  IMAD R14, R218, 0x80, R160 ;  /* 0x00000080da0e7824 */ /* 0x000fe400078e02a0 */
[----:B---3--:R-:W-:-:S02]  /*ec00*/  IMAD R21, R7, R8, RZ ;  /* 0x0000000807157224 */ /* 0x008fc400078e02ff */
[----:B------:R-:W-:-:S04]  /*ec10*/  IMAD.WIDE.U32 R8, R6, R8, RZ ;  /* 0x0000000806087225 */ /* 0x000fc800078e00ff */
[----:B0-----:R-:W-:-:S04]  /*ec20*/  @P1 IMAD.HI.U32 R6, R14, R152, RZ ;  /* 0x000000980e061227 */ /* 0x001fc800078e00ff */
[----:B------:R-:W-:Y:S01]  /*ec30*/  IMAD.MOV.U32 R152, RZ, RZ, R14 ;  /* 0x000000ffff987224 */ /* 0x000fe200078e000e */
[----:B-1----:R-:W-:Y:S02]  /*ec40*/  @P1 SHF.R.U32.HI R152, RZ, R156, R6 ;  /* 0x0000009cff981219 */ /* 0x002fe40000011606 */
[----:B------:R0:W1:Y:S03]  /*ec50*/  LDC.64 R6, c[0x0][R15+0x210] ;  /* 0x000084000f067b82 */ /* 0x0000660000000a00 */
[----:B0-----:R-:W-:-:S04]  /*ec60*/  IMAD.MOV R15, RZ, RZ, -R152 ;  /* 0x000000ffff0f7224 */ /* 0x001fc800078e0a98 */
[----:B------:R-:W-:Y:S01]  /*ec70*/  IMAD R15, R157, R15, R14 ;  /* 0x0000000f9d0f7224 */ /* 0x000fe200078e020e */
[----:B------:R-:W-:Y:S01]  /*ec80*/  IADD3 R8, P0, P3, R152, R10, R8 ;  /* 0x0000000a98087210 */ /* 0x000fe20007b1e008 */
[----:B------:R-:W-:Y:S01]  /*ec90*/  IMAD.IADD R21, R9, 0x1, R21 ;  /* 0x0000000109157824 */ /* 0x000fe200078e0215 */
[----:B------:R-:W-:Y:S02]  /*eca0*/  SHF.R.S32.HI R9, RZ, 0x1f, R152 ;  /* 0x0000001fff097819 */ /* 0x000fe40000011498 */
[----:B------:R-:W-:Y:S02]  /*ecb0*/  SHF.R.S32.HI R10, RZ, 0x1f, R15 ;  /* 0x0000001fff0a7819 */ /* 0x000fe4000001140f */
[----:B------:R-:W-:Y:S01]  /*ecc0*/  IADD3.X R9, R9, R11, R21, P0, P3 ;  /* 0x0000000b09097210 */ /* 0x000fe200007e6415 */
[----:B-1----:R-:W-:-:S04]  /*ecd0*/  IMAD R7, R7, R15, RZ ;  /* 0x0000000f07077224 */ /* 0x002fc800078e02ff */
[C---:B------:R-:W-:Y:S02]  /*ece0*/  IMAD R7, R6.reuse, R10, R7 ;  /* 0x0000000a06077224 */ /* 0x040fe400078e0207 */
[----:B------:R-:W0:Y:S01]  /*ecf0*/  LDC.64 R10, c[0x0][0xba8] ;  /* 0x0002ea00ff0a7b82 */ /* 0x000e220000000a00 */
[----:B------:R-:W-:-:S07]  /*ed00*/  IMAD.WIDE.U32 R8, R6, R15, R8 ;  /* 0x0000000f06087225 */ /* 0x000fce00078e0008 */
[----:B0-----:R-:W0:Y:S08]  /*ed10*/  @!P2 LDC R10, c[0x0][0xb50] ;  /* 0x0002d400ff0aab82 */ /* 0x001e300000000800 */
[----:B------:R-:W1:Y:S01]  /*ed20*/  @!P2 LDC R11, c[0x0][0xb54] ;  /* 0x0002d500ff0bab82 */ /* 0x000e620000000800 */
[----:B------:R-:W-:Y:S02]  /*ed30*/  IMAD.IADD R7, R9, 0x1, R7 ;  /* 0x0000000109077824 */ /* 0x000fe400078e0207 */
[----:B------:R-:W-:Y:S01]  /*ed40*/  IMAD R21, R218, 0x80, R159 ;  /* 0x00000080da157824 */ /* 0x000fe200078e029f */
[----:B0-----:R-:W-:-:S04]  /*ed50*/  LEA R10, P0, R8, R10, 0x2 ;  /* 0x0000000a080a7211 */ /* 0x001fc800078010ff */
[----:B-1----:R-:W-:Y:S01]  /*ed60*/  LEA.HI.X R11, R8, R11, R7, 0x2, P0 ;  /* 0x0000000b080b7211 */ /* 0x002fe200000f1407 */
[----:B------:R-:W-:Y:S04]  /*ed70*/  SHFL.IDX PT, R6, R10, RZ, 0x1c1f ;  /* 0x001c1fff0a067589 */ /* 0x000fe800000e0000 */
[----:B------:R-:W0:Y:S04]  /*ed80*/  SHFL.IDX PT, R7, R11, RZ, 0x1c1f ;  /* 0x001c1fff0b077589 */ /* 0x000e2800000e0000 */
[----:B------:R1:W-:Y:S04]  /*ed90*/  SHFL.IDX PT, R8, R10, 0x1, 0x1c1f ;  /* 0x003c1f000a087f89 */ /* 0x0003e800000e0000 */
[----:B------:R-:W2:Y:S01]  /*eda0*/  SHFL.IDX PT, R9, R11, 0x1, 0x1c1f ;  /* 0x003c1f000b097f89 */ /* 0x000ea200000e0000 */
[----:B------:R-:W-:Y:S01]  /*edb0*/  LOP3.LUT P0, RZ, R158, 0x3, RZ, 0xc0, !PT ;  /* 0x000000039eff7812 */ /* 0x000fe2000780c0ff */
[----:B-1----:R-:W-:-:S03]  /*edc0*/  VIADD R10, R21, 0x8 ;  /* 0x00000008150a7836 */ /* 0x002fc60000000000 */
[-C--:B------:R-:W-:Y:S02]  /*edd0*/  ISETP.GE.OR P3, PT, R21, R0.reuse, P0 ;  /* 0x000000001500720c */ /* 0x080fe40000766670 */
[----:B------:R-:W-:-:S11]  /*ede0*/  ISETP.GE.OR P0, PT, R10, R0, P0 ;  /* 0x000000000a00720c */ /* 0x000fd60000706670 */
[----:B0-----:R0:W-:Y:S04]  /*edf0*/  @!P3 ST.E desc[UR40][R6.64], R20 ;  /* 0x000000140600b985 */ /* 0x0011e8000c101928 */
[----:B--2---:R0:W-:Y:S01]  /*ee00*/  @!P0 ST.E desc[UR40][R8.64], R3 ;  /* 0x0000000308008985 */ /* 0x0041e2000c101928 */
[----:B------:R-:W-:Y:S05]  /*ee10*/  @P2 BRA `(.L_x_9753) ;  /* 0x0000001000382947 */ /* 0x000fea0003800000 */
[----:B0-----:R-:W0:Y:S01]  /*ee20*/  S2R R3, SR_TID.X ;  /* 0x0000000000037919 */ /* 0x001e220000002100 */
[----:B------:R-:W1:Y:S01]  /*ee30*/  @P1 LDC R10, c[0x0][0xbec] ;  /* 0x0002fb00ff0a1b82 */ /* 0x000e620000000800 */
[----:B------:R-:W-:Y:S01]  /*ee40*/  ULDC.64 UR4, c[0x0][0xaa0] ;  /* 0x0002a80000047ab9 */ /* 0x000fe20000000a00 */
        /* <DEDUP_REMOVED lines=37> */
[----:B------:R-:W-:Y:S01]  /*f0a0*/  IADD3 R61, P4, R12, 0x9000, RZ ;  /* 0x000090000c3d7810 */ /* 0x000fe20007f9e0ff */
[----:B------:R-:W5:Y:S01]  /*f0b0*/  LD.E.128 R32, desc[UR40][R32.64] ;  /* 0x0000002820207980 */ /* 0x000f62000c101d00 */
[----:B------:R-:W-:Y:S02]  /*f0c0*/  LOP3.LUT R64, R65, 0x380, RZ, 0xc0, !PT ;  /* 0x0000038041407812 */ /* 0x000fe400078ec0ff */
[----:B------:R-:W-:Y:S01]  /*f0d0*/  LOP3.LUT R48, R49, 0x380, RZ, 0xc0, !PT ;  /* 0x0000038031307812 */ /* 0x000fe200078ec0ff */
[----:B------:R-:W5:Y:S01]  /*f0e0*/  LD.E.128 R36, desc[UR40][R36.64] ;  /* 0x0000002824247980 */ /* 0x000f62000c101d00 */
[----:B------:R-:W-:Y:S02]  /*f0f0*/  LOP3.LUT R52, R53, 0x380, RZ, 0xc0, !PT ;  /* 0x0000038035347812 */ /* 0x000fe400078ec0ff */
[----:B------:R-:W-:Y:S01]  /*f100*/  LOP3.LUT R56, R57, 0x380, RZ, 0xc0, !PT ;  /* 0x0000038039387812 */ /* 0x000fe200078ec0ff */
[----:B------:R-:W5:Y:S01]  /*f110*/  LD.E.128 R40, desc[UR40][R40.64] ;  /* 0x0000002828287980 */ /* 0x000f62000c101d00 */
[----:B------:R-:W-:-:S02]  /*f120*/  LOP3.LUT R60, R61, 0x380, RZ, 0xc0, !PT ;  /* 0x000003803d3c7812 */ /* 0x000fc400078ec0ff */
[----:B------:R-:W-:Y:S01]  /*f130*/  SHF.R.U64 R64, R64, 0x3, RZ ;  /* 0x0000000340407819 */ /* 0x000fe200000012ff */
[----:B------:R-:W5:Y:S01]  /*f140*/  LD.E.128 R44, desc[UR40][R44.64] ;  /* 0x000000282c2c7980 */ /* 0x000f62000c101d00 */
[----:B------:R-:W-:Y:S02]  /*f150*/  LOP3.LUT R11, R12, 0x380, RZ, 0xc0, !PT ;  /* 0x000003800c0b7812 */ /* 0x000fe400078ec0ff */
[----:B------:R-:W-:Y:S02]  /*f160*/  SHF.R.U64 R48, R48, 0x3, RZ ;  /* 0x0000000330307819 */ /* 0x000fe400000012ff */
[----:B------:R-:W-:Y:S02]  /*f170*/  SHF.R.U64 R52, R52, 0x3, RZ ;  /* 0x0000000334347819 */ /* 0x000fe400000012ff */
[----:B------:R-:W-:Y:S02]  /*f180*/  SHF.R.U64 R56, R56, 0x3, RZ ;  /* 0x0000000338387819 */ /* 0x000fe400000012ff */
[----:B------:R-:W-:-:S02]  /*f190*/  SHF.R.U64 R60, R60, 0x3, RZ ;  /* 0x000000033c3c7819 */ /* 0x000fc400000012ff */
[----:B------:R-:W-:Y:S01]  /*f1a0*/  LOP3.LUT R64, R64, R65, RZ, 0x3c, !PT ;  /* 0x0000004140407212 */ /* 0x000fe200078e3cff */
[--C-:B------:R-:W-:Y:S01]  /*f1b0*/  IMAD.X R65, RZ, RZ, R13.reuse, P5 ;  /* 0x000000ffff417224 */ /* 0x100fe200028e060d */
[----:B------:R-:W-:Y:S02]  /*f1c0*/  IADD3 R9, P5, R12, 0xf000, RZ ;  /* 0x0000f0000c097810 */ /* 0x000fe40007fbe0ff */
        /* <DEDUP_REMOVED lines=14> */
[----:B------:R-:W-:Y:S01]  /*f2b0*/  IADD3 R81, P4, R12, 0xe000, RZ ;  /* 0x0000e0000c517810 */ /* 0x000fe20007f9e0ff */
[----:B------:R-:W5:Y:S01]  /*f2c0*/  LD.E.128 R52, desc[UR40][R52.64] ;  /* 0x0000002834347980 */ /* 0x000f62000c101d00 */
[----:B------:R-:W-:Y:S02]  /*f2d0*/  LOP3.LUT R8, R9, 0x380, RZ, 0xc0, !PT ;  /* 0x0000038009087812 */ /* 0x000fe400078ec0ff */
[----:B------:R-:W-:Y:S01]  /*f2e0*/  LOP3.LUT R12, R11, R12, RZ, 0x3c, !PT ;  /* 0x0000000c0b0c7212 */ /* 0x000fe200078e3cff */
[----:B------:R-:W5:Y:S01]  /*f2f0*/  LD.E.128 R56, desc[UR40][R56.64] ;  /* 0x0000002838387980 */ /* 0x000f62000c101d00 */
[----:B------:R-:W-:Y:S02]  /*f300*/  SHF.R.U64 R8, R8, 0x3, RZ ;  /* 0x0000000308087819 */ /* 0x000fe400000012ff */
[----:B------:R-:W-:Y:S01]  /*f310*/  LOP3.LUT R68, R69, 0x380, RZ, 0xc0, !PT ;  /* 0x0000038045447812 */ /* 0x000fe200078ec0ff */
[----:B------:R0:W5:Y:S01]  /*f320*/  LD.E.128 R24, desc[UR40][R12.64] ;  /* 0x000000280c187980 */ /* 0x000162000c101d00 */
[----:B------:R-:W-:-:S02]  /*f330*/  LOP3.LUT R84, R8, R9, RZ, 0x3c, !PT ;  /* 0x0000000908547212 */ /* 0x000fc400078e3cff */
[----:B------:R-:W-:Y:S01]  /*f340*/  LOP3.LUT R8, R7, 0xfffffff8, RZ, 0xc0, !PT ;  /* 0xfffffff807087812 */ /* 0x000fe200078ec0ff */
[----:B------:R-:W5:Y:S01]  /*f350*/  LD.E.128 R60, desc[UR40][R60.64] ;  /* 0x000000283c3c7980 */ /* 0x000f62000c101d00 */
[----:B------:R-:W-:Y:S02]  /*f360*/  LOP3.LUT R72, R73, 0x380, RZ, 0xc0, !PT ;  /* 0x0000038049487812 */ /* 0x000fe400078ec0ff */
[----:B------:R-:W-:Y:S01]  /*f370*/  LOP3.LUT R76, R77, 0x380, RZ, 0xc0, !PT ;  /* 0x000003804d4c7812 */ /* 0x000fe200078ec0ff */
[----:B------:R-:W5:Y:S01]  /*f380*/  LD.E.128 R64, desc[UR40][R64.64] ;  /* 0x0000002840407980 */ /* 0x000f62000c101d00 */
[----:B------:R-:W-:Y:S01]  /*f390*/  LOP3.LUT R80, R81, 0x380, RZ, 0xc0, !PT ;  /* 0x0000038051507812 */ /* 0x000fe200078ec0ff */
[----:B0-----:R-:W0:Y:S01]  /*f3a0*/  @P1 LDC R12, c[0x0][0xbf0] ;  /* 0x0002fc00ff0c1b82 */ /* 0x001e220000000800 */
[----:B------:R-:W-:Y:S01]  /*f3b0*/  IMAD.IADD R3, R3, 0x1, -R8 ;  /* 0x0000000103037824 */ /* 0x000fe200078e0a08 */
[----:B------:R-:W-:Y:S01]  /*f3c0*/  SHF.R.U64 R68, R68, 0x3, RZ ;  /* 0x0000000344447819 */ /* 0x000fe200000012ff */
[----:B------:R-:W-:Y:S01]  /*f3d0*/  IMAD R9, R4, UR5, R5 ;  /* 0x0000000504097c24 */ /* 0x000fe2000f8e0205 */
[----:B------:R-:W-:Y:S01]  /*f3e0*/  SHF.R.U64 R72, R72, 0x3, RZ ;  /* 0x0000000348487819 */ /* 0x000fe200000012ff */
[----:B------:R-:W-:Y:S01]  /*f3f0*/  IMAD.WIDE.U32 R4, R4, UR4, RZ ;  /* 0x0000000404047c25 */ /* 0x000fe2000f8e00ff */
[----:B------:R-:W-:Y:S01]  /*f400*/  SHF.R.U64 R76, R76, 0x3, RZ ;  /* 0x000000034c4c7819 */ /* 0x000fe200000012ff */
[----:B------:R-:W-:Y:S01]  /*f410*/  ULDC.64 UR4, c[0x0][0xae8] ;  /* 0x0002ba0000047ab9 */ /* 0x000fe20000000a00 */
[----:B------:R-:W-:Y:S01]  /*f420*/  SHF.R.U64 R80, R80, 0x3, RZ ;  /* 0x0000000350507819 */ /* 0x000fe200000012ff */
[----:B------:R-:W-:Y:S01]  /*f430*/  IMAD R3, R3, 0x20, R6 ;  /* 0x0000002003037824 */ /* 0x000fe200078e0206 */
[----:B------:R-:W-:Y:S01]  /*f440*/  LOP3.LUT R68, R68, R69, RZ, 0x3c, !PT ;  /* 0x0000004544447212 */ /* 0x000fe200078e3cff */
[----:B------:R-:W-:Y:S01]  /*f450*/  IMAD.IADD R5, R5, 0x1, R9 ;  /* 0x0000000105057824 */ /* 0x000fe200078e0209 */
[----:B------:R-:W-:Y:S01]  /*f460*/  LOP3.LUT R72, R72, R73, RZ, 0x3c, !PT ;  /* 0x0000004948487212 */ /* 0x000fe200078e3cff */
[----:B------:R-:W-:Y:S01]  /*f470*/  IMAD R11, R218, 0x80, R3 ;  /* 0x00000080da0b7824 */ /* 0x000fe200078e0203 */
[----:B------:R-:W-:Y:S01]  /*f480*/  LOP3.LUT R76, R76, R77, RZ, 0x3c, !PT ;  /* 0x0000004d4c4c7212 */ /* 0x000fe200078e3cff */
[----:B------:R-:W-:Y:S01]  /*f490*/  IMAD.WIDE.U32 R4, R211, UR4, R4 ;  /* 0x00000004d3047c25 */ /* 0x000fe2000f8e0004 */
[----:B------:R-:W-:Y:S01]  /*f4a0*/  LOP3.LUT R80, R80, R81, RZ, 0x3c, !PT ;  /* 0x0000005150507212 */ /* 0x000fe200078e3cff */
[----:B------:R-:W5:Y:S01]  /*f4b0*/  LD.E.128 R84, desc[UR40][R84.64] ;  /* 0x0000002854547980 */ /* 0x000f62000c101d00 */
[----:B------:R-:W-:Y:S01]  /*f4c0*/  SHF.R.S32.HI R8, RZ, 0x1f, R213 ;  /* 0x0000001fff087819 */ /* 0x000fe200000114d5 */
[----:B-1----:R-:W-:-:S04]  /*f4d0*/  @P1 IMAD.HI.U32 R3, R11, R10, RZ ;  /* 0x0000000a0b031227 */ /* 0x002fc800078e00ff */
[--C-:B------:R-:W-:Y:S02]  /*f4e0*/  IMAD.X R69, RZ, RZ, R13.reuse, P0 ;  /* 0x000000ffff457224 */ /* 0x100fe400000e060d */
[--C-:B------:R-:W-:Y:S02]  /*f4f0*/  IMAD.X R73, RZ, RZ, R13.reuse, P2 ;  /* 0x000000ffff497224 */ /* 0x100fe400010e060d */
[--C-:B------:R-:W-:Y:S02]  /*f500*/  IMAD.X R77, RZ, RZ, R13.reuse, P3 ;  /* 0x000000ffff4d7224 */ /* 0x100fe400018e060d */
[----:B------:R-:W-:Y:S01]  /*f510*/  IMAD.X R81, RZ, RZ, R13, P4 ;  /* 0x000000ffff517224 */ /* 0x000fe200020e060d */
[----:B------:R-:W5:Y:S01]  /*f520*/  LD.E.128 R68, desc[UR40][R68.64] ;  /* 0x0000002844447980 */ /* 0x000f62000c101d00 */
[----:B------:R-:W-:Y:S01]  /*f530*/  IMAD R5, R211, UR5, R5 ;  /* 0x00000005d3057c24 */ /* 0x000fe2000f8e0205 */
[----:B------:R-:W-:Y:S01]  /*f540*/  ULDC.64 UR4, c[0x0][0xaf0] ;  /* 0x0002bc0000047ab9 */ /* 0x000fe20000000a00 */
[----:B------:R-:W-:Y:S01]  /*f550*/  IMAD.MOV.U32 R7, RZ, RZ, R11 ;  /* 0x000000ffff077224 */ /* 0x000fe200078e000b */
[----:B0-----:R-:W-:Y:S01]  /*f560*/  @P1 SHF.R.U32.HI R7, RZ, R12, R3 ;  /* 0x0000000cff071219 */ /* 0x001fe20000011603 */
[----:B------:R-:W-:Y:S01]  /*f570*/  IMAD R8, R8, UR4, RZ ;  /* 0x0000000408087c24 */ /* 0x000fe2000f8e02ff */
[----:B------:R-:W5:Y:S01]  /*f580*/  LD.E.128 R72, desc[UR40][R72.64] ;  /* 0x0000002848487980 */ /* 0x000f62000c101d00 */
[----:B------:R-:W-:Y:S01]  /*f590*/  IMAD.WIDE.U32 R4, R213, UR4, R4 ;  /* 0x00000004d5047c25 */ /* 0x000fe2000f8e0004 */
[----:B------:R-:W-:-:S02]  /*f5a0*/  SHF.R.S32.HI R3, RZ, 0x1f, R7 ;  /* 0x0000001fff037819 */ /* 0x000fc40000011407 */
[----:B------:R-:W5:Y:S01]  /*f5b0*/  LD.E.128 R76, desc[UR40][R76.64] ;  /* 0x000000284c4c7980 */ /* 0x000f62000c101d00 */
[----:B------:R-:W-:Y:S01]  /*f5c0*/  IMAD R9, R213, UR5, R8 ;  /* 0x00000005d5097c24 */ /* 0x000fe2000f8e0208 */
[----:B------:R-:W-:Y:S02]  /*f5d0*/  ULDC.64 UR4, c[0x0][0xae0] ;  /* 0x0002b80000047ab9 */ /* 0x000fe40000000a00 */
[----:B------:R-:W5:Y:S01]  /*f5e0*/  LD.E.128 R80, desc[UR40][R80.64] ;  /* 0x0000002850507980 */ /* 0x000f62000c101d00 */
[----:B------:R-:W-:Y:S01]  /*f5f0*/  IMAD.MOV R10, RZ, RZ, -R7 ;  /* 0x000000ffff0a7224 */ /* 0x000fe200078e0a07 */
[----:B------:R-:W-:Y:S01]  /*f600*/  @!PT LDS RZ, [RZ] ;  /* 0x00000000fffff984 */ /* 0x000fe20000000800 */
[----:B------:R-:W-:Y:S01]  /*f610*/  @!PT LDS RZ, [RZ] ;  /* 0x00000000fffff984 */ /* 0x000fe20000000800 */
[----:B------:R-:W-:Y:S01]  /*f620*/  @!PT LDS RZ, [RZ] ;  /* 0x00000000fffff984 */ /* 0x000fe20000000800 */
[----:B------:R-:W-:Y:S01]  /*f630*/  @!PT LDS RZ, [RZ] ;  /* 0x00000000fffff984 */ /* 0x000fe20000000800 */
[----:B------:R0:W-:Y:S06]  /*f640*/  MEMBAR.ALL.CTA ;  /* 0x0000000000007992 */ /* 0x0001ec0000008000 */
[----:B0-----:R-:W0:Y:S01]  /*f650*/  FENCE.VIEW.ASYNC.S ;  /* 0x00000000000073c6 */ /* 0x001e220000000000 */
[----:B------:R-:W-:-:S02]  /*f660*/  IMAD.IADD R5, R5, 0x1, R9 ;  /* 0x0000000105057824 */ /* 0x000fc400078e0209 */
[----:B------:R-:W-:Y:S02]  /*f670*/  IMAD R8, R3, UR4, RZ ;  /* 0x0000000403087c24 */ /* 0x000fe4000f8e02ff */
[----:B------:R-:W-:Y:S02]  /*f680*/  IMAD R157, R157, R10, R11 ;  /* 0x0000000a9d9d7224 */ /* 0x000fe400078e020b */
[----:B------:R-:W-:-:S04]  /*f690*/  IMAD.WIDE.U32 R4, R7, UR4, R4 ;  /* 0x0000000407047c25 */ /* 0x000fc8000f8e0004 */
[----:B------:R-:W-:Y:S01]  /*f6a0*/  IMAD R9, R7, UR5, R8 ;  /* 0x0000000507097c24 */ /* 0x000fe2000f8e0208 */
[----:B------:R-:W-:Y:S01]  /*f6b0*/  SHF.R.S32.HI R7, RZ, 0x1f, R157 ;  /* 0x0000001fff077819 */ /* 0x000fe2000001149d */
[----:B------:R-:W-:Y:S01]  /*f6c0*/  ULDC.64 UR4, c[0x0][0xad8] ;  /* 0x0002b60000047ab9 */ /* 0x000fe20000000a00 */
[----:B------:R-:W-:Y:S02]  /*f6d0*/  VIADD R3, R19, 0x22820 ;  /* 0x0002282013037836 */ /* 0x000fe40000000000 */
[----:B------:R-:W-:Y:S02]  /*f6e0*/  IMAD.IADD R5, R5, 0x1, R9 ;  /* 0x0000000105057824 */ /* 0x000fe400078e0209 */
[----:B------:R-:W-:Y:S01]  /*f6f0*/  IMAD R8, R7, UR4, RZ ;  /* 0x0000000407087c24 */ /* 0x000fe2000f8e02ff */
[----:B------:R-:W-:Y:S01]  /*f700*/  PRMT R3, RZ, 0x654, R3 ;  /* 0x00000654ff037816 */ /* 0x000fe20000000003 */
[----:B------:R-:W-:-:S04]  /*f710*/  IMAD.WIDE.U32 R4, R157, UR4, R4 ;  /* 0x000000049d047c25 */ /* 0x000fc8000f8e0004 */
[----:B------:R-:W-:Y:S01]  /*f720*/  IMAD R21, R157, UR5, R8 ;  /* 0x000000059d157c24 */ /* 0x000fe2000f8e0208 */
[----:B------:R-:W-:Y:S01]  /*f730*/  ULDC.64 UR4, c[0x0][0xa80] ;  /* 0x0002a00000047ab9 */ /* 0x000fe20000000a00 */
[----:B0-----:R0:W-:Y:S02]  /*f740*/  SYNCS.ARRIVE.TRANS64.RED.A1T0 RZ, [R3+URZ], RZ ;  /* 0x000000ff03ff79a7 */ /* 0x0011e4000810043f */
[----:B------:R-:W-:Y:S01]  /*f750*/  IMAD.IADD R21, R5, 0x1, R21 ;  /* 0x0000000105157824 */ /* 0x000fe200078e0215 */
[----:B0-----:R-:W-:Y:S01]  /*f760*/  LEA R3, P0, R4, UR4, 0x1 ;  /* 0x0000000404037c11 */ /* 0x001fe2000f8008ff */
[----:B------:R-:W-:-:S03]  /*f770*/  UMOV UR4, 0xffffffff ;  /* 0xffffffff00047882 */ /* 0x000fc60000000000 */
[----:B------:R-:W-:Y:S01]  /*f780*/  LEA.HI.X R21, R4, UR5, R21, 0x1, P0 ;  /* 0x0000000504157c11 */ /* 0x000fe200080f0c15 */
[----:B------:R-:W-:Y:S08]  /*f790*/  BRA.DIV UR4, `(.L_x_9754) ;  /* 0x000000b604c47947 */ /* 0x000ff0000b800000 */
[----:B------:R0:W1:Y:S04]  /*f7a0*/  SHFL.IDX PT, R20, R21, RZ, 0x181f ;  /* 0x00181fff15147589 */ /* 0x00006800000e0000 */
[----:B------:R0:W2:Y:S02]  /*f7b0*/  SHFL.IDX PT, R14, R3, RZ, 0x181f ;  /* 0x00181fff030e7589 */ /* 0x0000a400000e0000 */
.L_x_9966:
[----:B------:R-:W-:Y:S01]  /*f7c0*/  IMAD R89, R218, 0x80, R6 ;  /* 0x00000080da597824 */ /* 0x000fe200078e0206 */
[----:B------:R-:W-:Y:S01]  /*f7d0*/  BSSY B1, `(.L_x_9755) ;  /* 0x000001a000017945 */ /* 0x000fe20003800000 */
[----:B------:R-:W-:-:S03]  /*f7e0*/  VIADD R91, R203, 0xc0 ;  /* 0x000000c0cb5b7836 */ /* 0x000fc60000000000 */
[----:B------:R-:W-:-:S13]  /*f7f0*/  ISETP.GE.AND P0, PT, R89, R0, PT ;  /* 0x000000005900720c */ /* 0x000fda0003f06270 */
[----:B------:R-:W-:Y:S05]  /*f800*/  @P0 BRA `(.L_x_9756) ;  /* 0x0000000000580947 */ /* 0x000fea0003800000 */
[----:B------:R-:W-:Y:S01]  /*f810*/  ULDC UR4, c[0x0][0xac8] ;  /* 0x0002b20000047ab9 */ /* 0x000fe20000000800 */
[C---:B------:R-:W-:Y:S01]  /*f820*/  VIADD R11, R203.reuse, 0xc0 ;  /* 0x000000c0cb0b7836 */ /* 0x040fe20000000000 */
[----:B------:R-:W-:Y:S02]  /*f830*/  ISETP.GE.AND P3, PT, R203, UR4, PT ;  /* 0x00000004cb007c0c */ /* 0x000fe4000bf66270 */
[----:B------:R-:W-:Y:S02]  /*f840*/  ISETP.GE.AND P2, PT, R210, UR4, PT ;  /* 0x00000004d2007c0c */ /* 0x000fe4000bf46270 */
[----:B------:R-:W-:Y:S02]  /*f850*/  ISETP.GE.AND P1, PT, R209, UR4, PT ;  /* 0x00000004d1007c0c */ /* 0x000fe4000bf26270 */
[----:B------:R-:W-:Y:S02]  /*f860*/  ISETP.GE.AND P0, PT, R11, UR4, PT ;  /* 0x000000040b007c0c */ /* 0x000fe4000bf06270 */
[----:B------:R-:W-:-:S02]  /*f870*/  SHF.R.S32.HI R8, RZ, 0x1f, R203 ;  /* 0x0000001fff087819 */ /* 0x000fc400000114cb */
[----:B------:R-:W-:Y:S02]  /*f880*/  SHF.R.S32.HI R10, RZ, 0x1f, R210 ;  /* 0x0000001fff0a7819 */ /* 0x000fe400000114d2 */
[----:B------:R-:W-:Y:S02]  /*f890*/  SHF.R.S32.HI R13, RZ, 0x1f, R209 ;  /* 0x0000001fff0d7819 */ /* 0x000fe400000114d1 */
[CC--:B--2---:R-:W-:Y:S02]  /*f8a0*/  @!P3 LEA R4, P5, R203.reuse, R14.reuse, 0x1 ;  /* 0x0000000ecb04b211 */ /* 0x0c4fe400078a08ff */
[----:B------:R-:W-:Y:S02]  /*f8b0*/  @!P2 LEA R6, P4, R210, R14, 0x1 ;  /* 0x0000000ed206a211 */ /* 0x000fe400078808ff */
[----:B-1----:R-:W-:Y:S02]  /*f8c0*/  @!P3 LEA.HI.X R5, R203, R20, R8, 0x1, P5 ;  /* 0x00000014cb05b211 */ /* 0x002fe400028f0c08 */
[----:B------:R-:W-:-:S02]  /*f8d0*/  @!P1 LEA R8, P5, R209, R14, 0x1 ;  /* 0x0000000ed1089211 */ /* 0x000fc400078a08ff */
[----:B------:R-:W-:Y:S01]  /*f8e0*/  @!P2 LEA.HI.X R7, R210, R20, R10, 0x1, P4 ;  /* 0x00000014d207a211 */ /* 0x000fe200020f0c0a */
[----:B-----5:R3:W-:Y:S01]  /*f8f0*/  @!P3 ST.E.128 desc[UR40][R4.64], R24 ;  /* 0x000000180400b985 */ /* 0x0207e2000c101d28 */
[----:B------:R-:W-:Y:S02]  /*f900*/  SHF.R.S32.HI R12, RZ, 0x1f, R11 ;  /* 0x0000001fff0c7819 */ /* 0x000fe4000001140b */
[----:B------:R-:W-:Y:S01]  /*f910*/  @!P0 LEA R10, P4, R11, R14, 0x1 ;  /* 0x0000000e0b0a8211 */ /* 0x000fe200078808ff */
[----:B------:R3:W-:Y:S01]  /*f920*/  @!P2 ST.E.128 desc[UR40][R6.64], R40 ;  /* 0x000000280600a985 */ /* 0x0007e2000c101d28 */
[-C--:B------:R-:W-:Y:S02]  /*f930*/  @!P1 LEA.HI.X R9, R209, R20.reuse, R13, 0x1, P5 ;  /* 0x00000014d1099211 */ /* 0x080fe400028f0c0d */
[----:B------:R-:W-:-:S03]  /*f940*/  @!P0 LEA.HI.X R11, R11, R20, R12, 0x1, P4 ;  /* 0x000000140b0b8211 */ /* 0x000fc600020f0c0c */
[----:B------:R3:W-:Y:S04]  /*f950*/  @!P1 ST.E.128 desc[UR40][R8.64], R56 ;  /* 0x0000003808009985 */ /* 0x0007e8000c101d28 */
[----:B------:R3:W-:Y:S02]  /*f960*/  @!P0 ST.E.128 desc[UR40][R10.64], R72 ;  /* 0x000000480a008985 */ /* 0x0007e4000c101d28 */
.L_x_9756:
[----:B------:R-:W-:Y:S05]  /*f970*/  BSYNC B1 ;  /* 0x0000000000017941 */ /* 0x000fea0003800000 */
.L_x_9755:
[----:B------:R-:W-:Y:S01]  /*f980*/  UMOV UR4, 0xffffffff ;  /* 0xffffffff00047882 */ /* 0x000fe20000000000 */
[----:B---3-5:R-:W-:Y:S02]  /*f990*/  SHF.R.S32.HI R24, RZ, 0x1f, R91 ;  /* 0x0000001fff187819 */ /* 0x028fe4000001145b */
[----:B------:R-:W-:Y:S05]  /*f9a0*/  BRA.DIV UR4, `(.L_x_9757) ;  /* 0x000000b604747947 */ /* 0x000fea000b800000 */
[----:B-1----:R1:W3:Y:S04]  /*f9b0*/  SHFL.IDX PT, R20, R21, 0x1, 0x181f ;  /* 0x00381f0015147f89 */ /* 0x0022e800000e0000 */
[----:B--2---:R1:W2:Y:S02]  /*f9c0*/  SHFL.IDX PT, R14, R3, 0x1, 0x181f ;  /* 0x00381f00030e7f89 */ /* 0x0042a400000e0000 */
.L_x_9970:
[----:B------:R-:W-:Y:S01]  /*f9d0*/  VIADD R5, R89, 0x20 ;  /* 0x0000002059057836 */ /* 0x000fe20000000000 */
[----:B------:R-:W-:Y:S04]  /*f9e0*/  BSSY B1, `(.L_x_9758) ;  /* 0x0000017000017945 */ /* 0x000fe80003800000 */
[----:B------:R-:W-:-:S13]  /*f9f0*/  ISETP.GE.AND P0, PT, R5, R0, PT ;  /* 0x000000000500720c */ /* 0x000fda0003f06270 */
[----:B------:R-:W-:Y:S05]  /*fa00*/  @P0 BRA `(.L_x_9759) ;  /* 0x0000000000500947 */ /* 0x000fea0003800000 */
[----:B------:R-:W-:Y:S01]  /*fa10*/  ULDC UR4, c[0x0][0xac8] ;  /* 0x0002b20000047ab9 */ /* 0x000fe20000000800 */
[----:B------:R-:W-:Y:S02]  /*fa20*/  SHF.R.S32.HI R8, RZ, 0x1f, R203 ;  /* 0x0000001fff087819 */ /* 0x000fe400000114cb */
[----:B------:R-:W-:Y:S02]  /*fa30*/  ISETP.GE.AND P3, PT, R203, UR4, PT ;  /* 0x00000004cb007c0c */ /* 0x000fe4000bf66270 */
[----:B------:R-:W-:Y:S02]  /*fa40*/  ISETP.GE.AND P2, PT, R210, UR4, PT ;  /* 0x00000004d2007c0c */ /* 0x000fe4000bf46270 */
[----:B------:R-:W-:Y:S02]  /*fa50*/  ISETP.GE.AND P1, PT, R209, UR4, PT ;  /* 0x00000004d1007c0c */ /* 0x000fe4000bf26270 */
[----:B------:R-:W-:Y:S02]  /*fa60*/  ISETP.GE.AND P0, PT, R91, UR4, PT ;  /* 0x000000045b007c0c */ /* 0x000fe4000bf06270 */
[----:B------:R-:W-:-:S02]  /*fa70*/  SHF.R.S32.HI R10, RZ, 0x1f, R210 ;  /* 0x0000001fff0a7819 */ /* 0x000fc400000114d2 */
[----:B------:R-:W-:-:S03]  /*fa80*/  SHF.R.S32.HI R12, RZ, 0x1f, R209 ;  /* 0x0000001fff0c7819 */ /* 0x000fc600000114d1 */
[CC--:B--2---:R-:W-:Y:S02]  /*fa90*/  @!P3 LEA R4, P5, R203.reuse, R14.reuse, 0x1 ;  /* 0x0000000ecb04b211 */ /* 0x0c4fe400078a08ff */
[C---:B------:R-:W-:Y:S02]  /*faa0*/  @!P2 LEA R6, P4, R210.reuse, R14, 0x1 ;  /* 0x0000000ed206a211 */ /* 0x040fe400078808ff */
        /* <DEDUP_REMOVED lines=10> */
.L_x_9759:
[----:B------:R-:W-:Y:S05]  /*fb50*/  BSYNC B1 ;  /* 0x0000000000017941 */ /* 0x000fea0003800000 */
.L_x_9758:
[----:B------:R-:W-:-:S03]  /*fb60*/  UMOV UR4, 0xffffffff ;  /* 0xffffffff00047882 */ /* 0x000fc60000000000 */
[----:B------:R-:W-:Y:S05]  /*fb70*/  BRA.DIV UR4, `(.L_x_9760) ;  /* 0x000000b604487947 */ /* 0x000fea000b800000 */
[----:B----4-:R4:W0:Y:S04]  /*fb80*/  SHFL.IDX PT, R4, R21, 0x2, 0x181f ;  /* 0x00581f0015047f89 */ /* 0x01082800000e0000 */
[----:B--2---:R4:W2:Y:S02]  /*fb90*/  SHFL.IDX PT, R14, R3, 0x2, 0x181f ;  /* 0x00581f00030e7f89 */ /* 0x0048a400000e0000 */
.L_x_9974:
        /* <DEDUP_REMOVED lines=14> */
[----:B0-----:R-:W-:Y:S02]  /*fc80*/  @!P3 LEA.HI.X R11, R203, R4, R6, 0x1, P5 ;  /* 0x00000004cb0bb211 */ /* 0x001fe400028f0c06 */
        /* <DEDUP_REMOVED lines=9> */
.L_x_9762:
[----:B------:R-:W-:Y:S05]  /*fd20*/  BSYNC B1 ;  /* 0x0000000000017941 */ /* 0x000fea0003800000 */
.L_x_9761:
[----:B------:R-:W-:-:S03]  /*fd30*/  UMOV UR4, 0xffffffff ;  /* 0xffffffff00047882 */ /* 0x000fc60000000000 */
[----:B------:R-:W-:Y:S05]  /*fd40*/  BRA.DIV UR4, `(.L_x_9763) ;  /* 0x000000b6041c7947 */ /* 0x000fea000b800000 */
[----:B0-----:R0:W0:Y:S04]  /*fd50*/  SHFL.IDX PT, R4, R21, 0x3, 0x181f ;  /* 0x00781f0015047f89 */ /* 0x00102800000e0000 */
[----:B--2---:R2:W0:Y:S02]  /*fd60*/  SHFL.IDX PT, R14, R3, 0x3, 0x181f ;  /* 0x00781f00030e7f89 */ /* 0x00442400000e0000 */
.L_x_9978:
[----:B-12-4-:R-:W-:-:S05]  /*fd70*/  VIADD R3, R89, 0x60 ;  /* 0x0000006059037836 */ /* 0x016fca0000000000 */
[----:B------:R-:W-:-:S13]  /*fd80*/  ISETP.GE.AND P0, PT, R3, R0, PT ;  /* 0x000000000300720c */ /* 0x000fda0003f06270 */
[----:B------:R-:W-:Y:S05]  /*fd90*/  @P0 BRA `(.L_x_9764) ;  /* 0x0000002c004c0947 */ /* 0x000fea0003800000 */
[----:B------:R-:W-:Y:S01]  /*fda0*/  ULDC UR4, c[0x0][0xac8] ;  /* 0x0002b20000047ab9 */ /* 0x000fe20000000800 */
[----:B------:R-:W-:Y:S02]  /*fdb0*/  SHF.R.S32.HI R13, RZ, 0x1f, R203 ;  /* 0x0000001fff0d7819 */ /* 0x000fe400000114cb */
[----:B------:R-:W-:Y:S02]  /*fdc0*/  ISETP.GE.AND P3, PT, R203, UR4, PT ;  /* 0x00000004cb007c0c */ /* 0x000fe4000bf66270 */
[----:B------:R-:W-:Y:S02]  /*fdd0*/  ISETP.GE.AND P4, PT, R210, UR4, PT ;  /* 0x00000004d2007c0c */ /* 0x000fe4000bf86270 */
[----:B------:R-:W-:Y:S02]  /*fde0*/  ISETP.GE.AND P5, PT, R209, UR4, PT ;  /* 0x00000004d1007c0c */ /* 0x000fe4000bfa6270 */
[----:B------:R-:W-:Y:S02]  /*fdf0*/  SHF.R.S32.HI R12, RZ, 0x1f, R210 ;  /* 0x0000001fff0c7819 */ /* 0x000fe400000114d2 */
[----:B------:R-:W-:-:S05]  /*fe00*/  SHF.R.S32.HI R5, RZ, 0x1f, R209 ;  /* 0x0000001fff057819 */ /* 0x000fca00000114d1 */
[-C--:B0-----:R-:W-:Y:S02]  /*fe10*/  @!P3 LEA R6, P0, R203, R14.reuse, 0x1 ;  /* 0x0000000ecb06b211 */ /* 0x081fe400078008ff */
[CC--:B------:R-:W-:Y:S02]  /*fe20*/  @!P4 LEA R8, P1, R210.reuse, R14.reuse, 0x1 ;  /* 0x0000000ed208c211 */ /* 0x0c0fe400078208ff */
[----:B------:R-:W-:Y:S02]  /*fe30*/  @!P5 LEA R10, P2, R209, R14, 0x1 ;  /* 0x0000000ed10ad211 */ /* 0x000fe400078408ff */
[-C--:B------:R-:W-:Y:S02]  /*fe40*/  @!P3 LEA.HI.X R7, R203, R4.reuse, R13, 0x1, P0 ;  /* 0x00000004cb07b211 */ /* 0x080fe400000f0c0d */
[-C--:B------:R-:W-:Y:S02]  /*fe50*/  @!P4 LEA.HI.X R9, R210, R4.reuse, R12, 0x1, P1 ;  /* 0x00000004d209c211 */ /* 0x080fe400008f0c0c */
[----:B------:R-:W-:Y:S01]  /*fe60*/  @!P5 LEA.HI.X R11, R209, R4, R5, 0x1, P2 ;  /* 0x00000004d10bd211 */ /* 0x000fe200010f0c05 */
[----:B------:R4:W-:Y:S01]  /*fe70*/  @!P3 ST.E.128 desc[UR40][R6.64], R36 ;  /* 0x000000240600b985 */ /* 0x0009e2000c101d28 */
[----:B------:R-:W-:-:S03]  /*fe80*/  ISETP.GE.AND P0, PT, R91, UR4, PT ;  /* 0x000000045b007c0c */ /* 0x000fc6000bf06270 */
[----:B------:R4:W-:Y:S04]  /*fe90*/  @!P4 ST.E.128 desc[UR40][R8.64], R52 ;  /* 0x000000340800c985 */ /* 0x0009e8000c101d28 */
[----:B------:R4:W-:Y:S06]  /*fea0*/  @!P5 ST.E.128 desc[UR40][R10.64], R68 ;  /* 0x000000440a00d985 */ /* 0x0009ec000c101d28 */
[----:B------:R-:W-:Y:S05]  /*feb0*/  @P0 BRA `(.L_x_9764) ;  /* 0x0000002c00040947 */ /* 0x000fea0003800000 */
[----:B------:R-:W-:-:S04]  /*fec0*/  LEA R14, P0, R91, R14, 0x1 ;  /* 0x0000000e5b0e7211 */ /* 0x000fc800078008ff */
[----:B------:R-:W-:-:S05]  /*fed0*/  LEA.HI.X R15, R91, R4, R24, 0x1, P0 ;  /* 0x000000045b0f7211 */ /* 0x000fca00000f0c18 */
[----:B------:R0:W-:Y:S01]  /*fee0*/  ST.E.128 desc[UR40][R14.64], R84 ;  /* 0x000000540e007985 */ /* 0x0001e2000c101d28 */
[----:B------:R-:W-:Y:S05]  /*fef0*/  BRA `(.L_x_9764) ;  /* 0x0000002800f47947 */ /* 0x000fea0003800000 */
.L_x_9753:
[----:B0-----:R-:W0:Y:S01]  /*ff00*/  @P1 LDC R7, c[0x0][0xbec] ;  /* 0x0002fb00ff071b82 */ /* 0x001e220000000800 */
[----:B------:R-:W-:Y:S01]  /*ff10*/  ULDC.64 UR4, c[0x0][0xb08] ;  /* 0x0002c20000047ab9 */ /* 0x000fe20000000a00 */
[----:B------:R-:W-:Y:S02]  /*ff20*/  IMAD.MOV.U32 R3, RZ, RZ, R14 ;  /* 0x000000ffff037224 */ /* 0x000fe400078e000e */
[----:B------:R-:W-:-:S04]  /*ff30*/  IMAD R5, R5, UR4, RZ ;  /* 0x0000000405057c24 */ /* 0x000fc8000f8e02ff */
[----:B------:R-:W1:Y:S01]  /*ff40*/  @P1 LDC R6, c[0x0][0xbf0] ;  /* 0x0002fc00ff061b82 */ /* 0x000e620000000800 */
[----:B0-----:R-:W-:-:S05]  /*ff50*/  @P1 IMAD.HI.U32 R7, R14, R7, RZ ;  /* 0x000000070e071227 */ /* 0x001fca00078e00ff */
[----:B-1----:R-:W-:Y:S01]  /*ff60*/  @P1 SHF.R.U32.HI R3, RZ, R6, R7 ;  /* 0x00000006ff031219 */ /* 0x002fe20000011607 */
[C---:B------:R-:W-:Y:S02]  /*ff70*/  IMAD R6, R4.reuse, UR5, R5 ;  /* 0x0000000504067c24 */ /* 0x040fe4000f8e0205 */
[----:B------:R-:W-:Y:S01]  /*ff80*/  IMAD.WIDE.U32 R4, R4, UR4, RZ ;  /* 0x0000000404047c25 */ /* 0x000fe2000f8e00ff */
[----:B------:R-:W-:-:S03]  /*ff90*/  ULDC.64 UR4, c[0x0][0xb38] ;  /* 0x0002ce0000047ab9 */ /* 0x000fc60000000a00 */
[----:B------:R-:W-:Y:S01]  /*ffa0*/  IMAD.IADD R5, R5, 0x1, R6 ;  /* 0x0000000105057824 */ /* 0x000fe200078e0206 */
[----:B------:R-:W-:Y:S01]  /*ffb0*/  SHF.R.S32.HI R6, RZ, 0x1f, R213 ;  /* 0x0000001fff067819 */ /* 0x000fe200000114d5 */
[----:B------:R-:W-:-:S04]  /*ffc0*/  IMAD.WIDE.U32 R4, R211, UR4, R4 ;  /* 0x00000004d3047c25 */ /* 0x000fc8000f8e0004 */
[----:B------:R-:W-:Y:S01]  /*ffd0*/  IMAD R5, R211, UR5, R5 ;  /* 0x00000005d3057c24 */ /* 0x000fe2000f8e0205 */
[----:B------:R-:W-:Y:S02]  /*ffe0*/  ULDC.64 UR4, c[0x0][0xb40] ;  /* 0x0002d00000047ab9 */ /* 0x000fe40000000a00 */
[----:B------:R-:W-:Y:S02]  /*fff0*/  IMAD R6, R6, UR4, RZ ;  /* 0x0000000406067c24 */ /* 0x000fe4000f8e02ff */
[----:B------:R-:W-:-:S04]  /*10000*/  IMAD.WIDE.U32 R4, R213, UR4, R4 ;  /* 0x00000004d5047c25 */ /* 0x000fc8000f8e0004 */
[----:B------:R-:W-:Y:S01]  /*10010*/  IMAD R7, R213, UR5, R6 ;  /* 0x00000005d5077c24 */ /* 0x000fe2000f8e0206 */
[----:B------:R-:W-:Y:S01]  /*10020*/  ULDC.64 UR4, c[0x0][0xb48] ;  /* 0x0002d20000047ab9 */ /* 0x000fe20000000a00 */
[----:B------:R-:W-:Y:S02]  /*10030*/  IMAD.MOV R6, RZ, RZ, -R3 ;  /* 0x000000ffff067224 */ /* 0x000fe400078e0a03 */
[----:B------:R-:W-:Y:S01]  /*10040*/  IMAD.IADD R5, R5, 0x1, R7 ;  /* 0x0000000105057824 */ /* 0x000fe200078e0207 */
[----:B------:R-:W-:Y:S01]  /*10050*/  SHF.R.S32.HI R7, RZ, 0x1f, R3 ;  /* 0x0000001fff077819 */ /* 0x000fe20000011403 */
[----:B------:R-:W-:Y:S02]  /*10060*/  IMAD R6, R157, R6, R14 ;  /* 0x000000069d067224 */ /* 0x000fe400078e020e */
[----:B------:R-:W-:-:S04]  /*10070*/  IMAD.WIDE.U32 R4, R219, UR4, R4 ;  /* 0x00000004db047c25 */ /* 0x000fc8000f8e0004 */
[----:B------:R-:W-:Y:S01]  /*10080*/  IMAD R5, R219, UR5, R5 ;  /* 0x00000005db057c24 */ /* 0x000fe2000f8e0205 */
[----:B------:R-:W-:Y:S02]  /*10090*/  ULDC.64 UR4, c[0x0][0xb30] ;  /* 0x0002cc0000047ab9 */ /* 0x000fe40000000a00 */
[----:B------:R-:W-:Y:S02]  /*100a0*/  IMAD R8, R7, UR4, RZ ;  /* 0x0000000407087c24 */ /* 0x000fe4000f8e02ff */
[----:B------:R-:W-:-:S04]  /*100b0*/  IMAD.WIDE.U32 R4, R3, UR4, R4 ;  /* 0x0000000403047c25 */ /* 0x000fc8000f8e0004 */
[----:B------:R-:W-:Y:S01]  /*100c0*/  IMAD R7, R3, UR5, R8 ;  /* 0x0000000503077c24 */ /* 0x000fe2000f8e0208 */
[----:B------:R-:W-:Y:S01]  /*100d0*/  ULDC.64 UR4, c[0x0][0xb28] ;  /* 0x0002ca0000047ab9 */ /* 0x000fe20000000a00 */
[----:B------:R-:W-:Y:S02]  /*100e0*/  VIADD R3, R19, 0x22820 ;  /* 0x0002282013037836 */ /* 0x000fe40000000000 */
[----:B------:R-:W-:-:S03]  /*100f0*/  IMAD.IADD R5, R5, 0x1, R7 ;  /* 0x0000000105057824 */ /* 0x000fc600078e0207 */
[----:B------:R-:W-:Y:S01]  /*10100*/  PRMT R3, RZ, 0x654, R3 ;  /* 0x00000654ff037816 */ /* 0x000fe20000000003 */
[----:B------:R-:W-:-:S03]  /*10110*/  IMAD.WIDE.U32 R4, R6, UR4, R4 ;  /* 0x0000000406047c25 */ /* 0x000fc6000f8e0004 */
[----:B------:R0:W-:Y:S02]  /*10120*/  SYNCS.ARRIVE.TRANS64.RED.A1T0 RZ, [R3+URZ], RZ ;  /* 0x000000ff03ff79a7 */ /* 0x0001e4000810043f */
[----:B0-----:R-:W-:-:S05]  /*10130*/  SHF.R.S32.HI R3, RZ, 0x1f, R6 ;  /* 0x0000001fff037819 */ /* 0x001fca0000011406 */
[----:B------:R-:W-:-:S04]  /*10140*/  IMAD R3, R3, UR4, RZ ;  /* 0x0000000403037c24 */ /* 0x000fc8000f8e02ff */
[----:B------:R-:W-:Y:S01]  /*10150*/  IMAD R7, R6, UR5, R3 ;  /* 0x0000000506077c24 */ /* 0x000fe2000f8e0203 */
[----:B------:R-:W-:Y:S02]  /*10160*/  ULDC.64 UR4, c[0x0][0xb00] ;  /* 0x0002c00000047ab9 */ /* 0x000fe40000000a00 */
[----:B------:R-:W-:Y:S01]  /*10170*/  LEA R3, P0, R4, UR4, 0x2 ;  /* 0x0000000404037c11 */ /* 0x000fe2000f8010ff */
[----:B------:R-:W-:Y:S01]  /*10180*/  IMAD.IADD R5, R5, 0x1, R7 ;  /* 0x0000000105057824 */ /* 0x000fe200078e0207 */
[----:B------:R-:W-:-:S04]  /*10190*/  UMOV UR4, 0xffffffff ;  /* 0xffffffff00047882 */ /* 0x000fc80000000000 */
[----:B------:R-:W-:Y:S01]  /*101a0*/  LEA.HI.X R8, R4, UR5, R5, 0x2, P0 ;  /* 0x0000000504087c11 */ /* 0x000fe200080f1405 */
[----:B------:R-:W-:Y:S06]  /*101b0*/  BRA.DIV UR4, `(.L_x_9765) ;  /* 0x000000b204487947 */ /* 0x000fec000b800000 */
[----:B------:R0:W1:Y:S04]  /*101c0*/  SHFL.IDX PT, R9, R8, RZ, 0x1c1f ;  /* 0x001c1fff08097589 */ /* 0x00006800000e0000 */
[----:B------:R0:W2:Y:S02]  /*101d0*/  SHFL.IDX PT, R11, R3, RZ, 0x1c1f ;  /* 0x001c1fff030b7589 */ /* 0x0000a400000e0000 */
.L_x_9981:
[----:B------:R-:W-:Y:S01]  /*101e0*/  ISETP.GE.AND P0, PT, R21, R0, PT ;  /* 0x000000001500720c */ /* 0x000fe20003f06270 */
[----:B------:R-:W-:-:S12]  /*101f0*/  BSSY B1, `(.L_x_9766) ;  /* 0x00000c9000017945 */ /* 0x000fd80003800000 */
[----:B------:R-:W-:Y:S05]  /*10200*/  @P0 BRA `(.L_x_9767) ;  /* 0x0000000c001c0947 */ /* 0x000fea0003800000 */
[----:B------:R-:W-:Y:S01]  /*10210*/  ULDC UR4, c[0x0][0xac8] ;  /* 0x0002b20000047ab9 */ /* 0x000fe20000000800 */
[C---:B------:R-:W-:Y:S01]  /*10220*/  VIADD R12, R224.reuse, 0x8 ;  /* 0x00000008e00c7836 */ /* 0x040fe20000000000 */
[C---:B------:R-:W-:Y:S01]  /*10230*/  ISETP.GE.AND P0, PT, R224.reuse, UR4, PT ;  /* 0x00000004e0007c0c */ /* 0x040fe2000bf06270 */
[C---:B------:R-:W-:Y:S02]  /*10240*/  VIADD R7, R224.reuse, 0x10 ;  /* 0x00000010e0077836 */ /* 0x040fe40000000000 */
[----:B------:R-:W-:Y:S01]  /*10250*/  VIADD R13, R224, 0x8 ;  /* 0x00000008e00d7836 */ /* 0x000fe20000000000 */
[----:B------:R-:W-:Y:S01]  /*10260*/  ISETP.GE.AND P1, PT, R12, UR4, PT ;  /* 0x000000040c007c0c */ /* 0x000fe2000bf26270 */
[C---:B------:R-:W-:Y:S02]  /*10270*/  VIADD R6, R224.reuse, 0x18 ;  /* 0x00000018e0067836 */ /* 0x040fe40000000000 */
[C---:B------:R-:W-:Y:S01]  /*10280*/  VIADD R20, R224.reuse, 0x40 ;  /* 0x00000040e0147836 */ /* 0x040fe20000000000 */
[----:B------:R-:W-:Y:S01]  /*10290*/  SHF.R.S32.HI R13, RZ, 0x1f, R13 ;  /* 0x0000001fff0d7819 */ /* 0x000fe2000001140d */
[----:B------:R-:W-:-:S02]  /*102a0*/  VIADD R15, R224, 0x38 ;  /* 0x00000038e00f7836 */ /* 0x000fc40000000000 */
[C---:B------:R-:W-:Y:S02]  /*102b0*/  VIADD R14, R224.reuse, 0x50 ;  /* 0x00000050e00e7836 */ /* 0x040fe40000000000 */
[----:B--2---:R-:W-:Y:S01]  /*102c0*/  @!P0 IMAD.MOV.U32 R4, RZ, RZ, R11 ;  /* 0x000000ffff048224 */ /* 0x004fe200078e000b */
[----:B------:R-:W-:Y:S01]  /*102d0*/  SHF.R.S32.HI R15, RZ, 0x1f, R15 ;  /* 0x0000001fff0f7819 */ /* 0x000fe2000001140f */
[----:B-1----:R-:W-:Y:S02]  /*102e0*/  @!P0 IMAD.MOV.U32 R5, RZ, RZ, R9 ;  /* 0x000000ffff058224 */ /* 0x002fe400078e0009 */
[C---:B------:R-:W-:Y:S02]  /*102f0*/  VIADD R21, R224.reuse, 0x40 ;  /* 0x00000040e0157836 */ /* 0x040fe40000000000 */
[----:B------:R-:W-:-:S03]  /*10300*/  @!P0 IMAD.WIDE R4, R224, 0x4, R4 ;  /* 0x00000004e0048825 */ /* 0x000fc600078e0204 */
[----:B------:R-:W-:Y:S02]  /*10310*/  SHF.R.S32.HI R21, RZ, 0x1f, R21 ;  /* 0x0000001fff157819 */ /* 0x000fe40000011415 */
[----:B------:R1:W-:Y:S01]  /*10320*/  @!P0 ST.E.64 desc[UR40][R4.64], R24 ;  /* 0x0000001804008985 */ /* 0x0003e2000c101b28 */
[----:B------:R-:W-:Y:S02]  /*10330*/  ISETP.GE.AND P0, PT, R7, UR4, PT ;  /* 0x0000000407007c0c */ /* 0x000fe4000bf06270 */
[----:B-1----:R-:W-:-:S04]  /*10340*/  @!P1 LEA R4, P2, R12, R11, 0x2 ;  /* 0x0000000b0c049211 */ /* 0x002fc800078410ff */
[----:B------:R-:W-:Y:S01]  /*10350*/  @!P1 LEA.HI.X R5, R12, R9, R13, 0x2, P2 ;  /* 0x000000090c059211 */ /* 0x000fe200010f140d */
[C---:B------:R-:W-:Y:S02]  /*10360*/  VIADD R13, R224.reuse, 0x10 ;  /* 0x00000010e00d7836 */ /* 0x040fe40000000000 */
[----:B------:R-:W-:Y:S02]  /*10370*/  VIADD R12, R224, 0x20 ;  /* 0x00000020e00c7836 */ /* 0x000fe40000000000 */
[----:B------:R1:W-:Y:S01]  /*10380*/  @!P1 ST.E.64 desc[UR40][R4.64], R28 ;  /* 0x0000001c04009985 */ /* 0x0003e2000c101b28 */
[----:B------:R-:W-:Y:S02]  /*10390*/  SHF.R.S32.HI R13, RZ, 0x1f, R13 ;  /* 0x0000001fff0d7819 */ /* 0x000fe4000001140d */
[----:B------:R-:W-:Y:S02]  /*103a0*/  ISETP.GE.AND P1, PT, R6, UR4, PT ;  /* 0x0000000406007c0c */ /* 0x000fe4000bf26270 */
[----:B-1----:R-:W-:-:S04]  /*103b0*/  @!P0 LEA R4, P2, R7, R11, 0x2 ;  /* 0x0000000b07048211 */ /* 0x002fc800078410ff */
[----:B------:R-:W-:Y:S01]  /*103c0*/  @!P0 LEA.HI.X R5, R7, R9, R13, 0x2, P2 ;  /* 0x0000000907058211 */ /* 0x000fe200010f140d */
[C---:B------:R-:W-:Y:S02]  /*103d0*/  VIADD R13, R224.reuse, 0x18 ;  /* 0x00000018e00d7836 */ /* 0x040fe40000000000 */
[----:B------:R-:W-:Y:S02]  /*103e0*/  VIADD R7, R224, 0x28 ;  /* 0x00000028e0077836 */ /* 0x000fe40000000000 */
[----:B------:R1:W-:Y:S01]  /*103f0*/  @!P0 ST.E.64 desc[UR40][R4.64], R32 ;  /* 0x0000002004008985 */ /* 0x0003e2000c101b28 */
[----:B------:R-:W-:Y:S02]  /*10400*/  ISETP.GE.AND P0, PT, R12, UR4, PT ;  /* 0x000000040c007c0c */ /* 0x000fe4000bf06270 */
[----:B------:R-:W-:Y:S02]  /*10410*/  SHF.R.S32.HI R13, RZ, 0x1f, R13 ;  /* 0x0000001fff0d7819 */ /* 0x000fe4000001140d */
[----:B-1----:R-:W-:-:S04]  /*10420*/  @!P1 LEA R4, P2, R6, R11, 0x2 ;  /* 0x0000000b06049211 */ /* 0x002fc800078410ff */
[----:B------:R-:W-:Y:S01]  /*10430*/  @!P1 LEA.HI.X R5, R6, R9, R13, 0x2, P2 ;  /* 0x0000000906059211 */ /* 0x000fe200010f140d */
[C---:B------:R-:W-:Y:S01]  /*10440*/  VIADD R13, R224.reuse, 0x20 ;  /* 0x00000020e00d7836 */ /* 0x040fe20000000000 */
[----:B------:R-:W-:Y:S01]  /*10450*/  ISETP.GE.AND P2, PT, R7, UR4, PT ;  /* 0x0000000407007c0c */ /* 0x000fe2000bf46270 */
        /* <DEDUP_REMOVED lines=13> */
[----:B------:R-:W-:Y:S01]  /*10530*/  VIADD R7, R224, 0x30 ;  /* 0x00000030e0077836 */ /* 0x000fe20000000000 */
[----:B------:R-:W-:Y:S01]  /*10540*/  ISETP.GE.AND P0, PT, R20, UR4, PT ;  /* 0x0000000414007c0c */ /* 0x000fe2000bf06270 */
[----:B------:R-:W-:Y:S02]  /*10550*/  VIADD R13, R224, 0x48 ;  /* 0x00000048e00d7836 */ /* 0x000fe40000000000 */
[----:B------:R1:W-:Y:S01]  /*10560*/  @!P2 ST.E.64 desc[UR40][R4.64], R44 ;  /* 0x0000002c0400a985 */ /* 0x0003e2000c101b28 */
[----:B------:R-:W-:Y:S02]  /*10570*/  SHF.R.S32.HI R7, RZ, 0x1f, R7 ;  /* 0x0000001fff077819 */ /* 0x000fe40000011407 */
[----:B-1----:R-:W-:-:S04]  /*10580*/  @!P3 LEA R4, P2, R6, R11, 0x2 ;  /* 0x0000000b0604b211 */ /* 0x002fc800078410ff */
[----:B------:R-:W-:Y:S02]  /*10590*/  @!P3 LEA.HI.X R5, R6, R9, R7, 0x2, P2 ;  /* 0x000000090605b211 */ /* 0x000fe400010f1407 */
[----:B------:R-:W-:Y:S02]  /*105a0*/  ISETP.GE.AND P2, PT, R13, UR4, PT ;  /* 0x000000040d007c0c */ /* 0x000fe4000bf46270 */
[----:B------:R-:W-:Y:S01]  /*105b0*/  @!P1 LEA R6, P4, R12, R11, 0x2 ;  /* 0x0000000b0c069211 */ /* 0x000fe200078810ff */
[----:B------:R1:W-:Y:S01]  /*105c0*/  @!P3 ST.E.64 desc[UR40][R4.64], R48 ;  /* 0x000000300400b985 */ /* 0x0003e2000c101b28 */
[----:B------:R-:W-:Y:S02]  /*105d0*/  ISETP.GE.AND P3, PT, R14, UR4, PT ;  /* 0x000000040e007c0c */ /* 0x000fe4000bf66270 */
[----:B------:R-:W-:Y:S01]  /*105e0*/  @!P1 LEA.HI.X R7, R12, R9, R15, 0x2, P4 ;  /* 0x000000090c079211 */ /* 0x000fe200020f140f */
[C---:B------:R-:W-:Y:S02]  /*105f0*/  VIADD R12, R224.reuse, 0x58 ;  /* 0x00000058e00c7836 */ /* 0x040fe40000000000 */
[----:B------:R-:W-:-:S02]  /*10600*/  VIADD R15, R224, 0x48 ;  /* 0x00000048e00f7836 */ /* 0x000fc40000000000 */
[----:B------:R2:W-:Y:S01]  /*10610*/  @!P1 ST.E.64 desc[UR40][R6.64], R52 ;  /* 0x0000003406009985 */ /* 0x0005e2000c101b28 */
[----:B------:R-:W-:Y:S02]  /*10620*/  ISETP.GE.AND P1, PT, R12, UR4, PT ;  /* 0x000000040c007c0c */ /* 0x000fe4000bf26270 */
[----:B------:R-:W-:Y:S02]  /*10630*/  SHF.R.S32.HI R15, RZ, 0x1f, R15 ;  /* 0x0000001fff0f7819 */ /* 0x000fe4000001140f */
[----:B-1----:R-:W-:-:S04]  /*10640*/  @!P0 LEA R4, P4, R20, R11, 0x2 ;  /* 0x0000000b14048211 */ /* 0x002fc800078810ff */
[----:B------:R-:W-:Y:S01]  /*10650*/  @!P0 LEA.HI.X R5, R20, R9, R21, 0x2, P4 ;  /* 0x0000000914058211 */ /* 0x000fe200020f1415 */
[C---:B------:R-:W-:Y:S02]  /*10660*/  VIADD R20, R224.reuse, 0x60 ;  /* 0x00000060e0147836 */ /* 0x040fe40000000000 */
[----:B------:R-:W-:Y:S01]  /*10670*/  VIADD R21, R224, 0x50 ;  /* 0x00000050e0157836 */ /* 0x000fe20000000000 */
[C---:B--2---:R-:W-:Y:S01]  /*10680*/  @!P2 LEA R6, P5, R13.reuse, R11, 0x2 ;  /* 0x0000000b0d06a211 */ /* 0x044fe200078a10ff */
[----:B------:R1:W-:Y:S01]  /*10690*/  @!P0 ST.E.64 desc[UR40][R4.64], R56 ;  /* 0x0000003804008985 */ /* 0x0003e2000c101b28 */
[----:B------:R-:W-:Y:S02]  /*106a0*/  ISETP.GE.AND P0, PT, R20, UR4, PT ;  /* 0x0000000414007c0c */ /* 0x000fe4000bf06270 */
[----:B------:R-:W-:Y:S01]  /*106b0*/  @!P2 LEA.HI.X R7, R13, R9, R15, 0x2, P5 ;  /* 0x000000090d07a211 */ /* 0x000fe200028f140f */
[C---:B------:R-:W-:Y:S01]  /*106c0*/  VIADD R13, R224.reuse, 0x68 ;  /* 0x00000068e00d7836 */ /* 0x040fe20000000000 */
[----:B------:R-:W-:Y:S01]  /*106d0*/  SHF.R.S32.HI R21, RZ, 0x1f, R21 ;  /* 0x0000001fff157819 */ /* 0x000fe20000011415 */
        /* <DEDUP_REMOVED lines=8> */
[----:B--2---:R-:W-:Y:S01]  /*10760*/  @!P1 LEA R6, P5, R12, R11, 0x2 ;  /* 0x0000000b0c069211 */ /* 0x004fe200078a10ff */
        /* <DEDUP_REMOVED lines=35> */
[----:B------:R-:W-:Y:S02]  /*109a0*/  SHF.R.S32.HI R15, RZ, 0x1f, R15 ;  /* 0x0000001fff0f7819 */ /* 0x000fe4000001140f */
[----:B------:R-:W-:Y:S02]  /*109b0*/  ISETP.GE.AND P1, PT, R12, UR4, PT ;  /* 0x000000040c007c0c */ /* 0x000fe4000bf26270 */
[----:B-1----:R-:W-:-:S04]  /*109c0*/  @!P0 LEA R4, P4, R20, R11, 0x2 ;  /* 0x0000000b14048211 */ /* 0x002fc800078810ff */
[----:B------:R-:W-:Y:S02]  /*109d0*/  @!P0 LEA.HI.X R5, R20, R9, R21, 0x2, P4 ;  /* 0x0000000914058211 */ /* 0x000fe400020f1415 */
[----:B------:R-:W-:Y:S02]  /*109e0*/  SHF.R.S32.HI R21, RZ, 0x1f, R226 ;  /* 0x0000001fff157819 */ /* 0x000fe400000114e2 */
        /* <DEDUP_REMOVED lines=9> */
[----:B------:R-:W-:Y:S02]  /*10a80*/  SHF.R.S32.HI R13, RZ, 0x1f, R13 ;  /* 0x0000001fff0d7819 */ /* 0x000fe4000001140d */
[----:B------:R-:W-:Y:S02]  /*10a90*/  ISETP.GE.AND P2, PT, R236, UR4, PT ;  /* 0x00000004ec007c0c */ /* 0x000fe4000bf46270 */
[----:B-1----:R-:W-:-:S04]  /*10aa0*/  @!P3 LEA R4, P4, R14, R11, 0x2 ;  /* 0x0000000b0e04b211 */ /* 0x002fc800078810ff */
[----:B------:R-:W-:Y:S02]  /*10ab0*/  @!P3 LEA.HI.X R5, R14, R9, R15, 0x2, P4 ;  /* 0x000000090e05b211 */ /* 0x000fe400020f140f */
[----:B------:R-:W-:Y:S02]  /*10ac0*/  ISETP.GE.AND P4, PT, R235, UR4, PT ;  /* 0x00000004eb007c0c */ /* 0x000fe4000bf86270 */
[C---:B--2---:R-:W-:Y:S01]  /*10ad0*/  @!P1 LEA R6, P5, R12.reuse, R11, 0x2 ;  /* 0x0000000b0c069211 */ /* 0x044fe200078a10ff */
[----:B------:R1:W-:Y:S01]  /*10ae0*/  @!P3 ST.E.64 desc[UR40][R4.64], R96 ;  /* 0x000000600400b985 */ /* 0x0003e2000c101b28 */
[----:B------:R-:W-:Y:S02]  /*10af0*/  SHF.R.S32.HI R15, RZ, 0x1f, R232 ;  /* 0x0000001fff0f7819 */ /* 0x000fe400000114e8 */
[----:B------:R-:W-:Y:S02]  /*10b00*/  @!P1 LEA.HI.X R7, R12, R9, R13, 0x2, P5 ;  /* 0x000000090c079211 */ /* 0x000fe400028f140d */
[----:B------:R-:W-:-:S02]  /*10b10*/  SHF.R.S32.HI R13, RZ, 0x1f, R237 ;  /* 0x0000001fff0d7819 */ /* 0x000fc400000114ed */
[----:B------:R-:W-:Y:S01]  /*10b20*/  SHF.R.S32.HI R12, RZ, 0x1f, R236 ;  /* 0x0000001fff0c7819 */ /* 0x000fe200000114ec */
[----:B------:R2:W-:Y:S01]  /*10b30*/  @!P1 ST.E.64 desc[UR40][R6.64], R100 ;  /* 0x0000006406009985 */ /* 0x0005e2000c101b28 */
[----:B------:R-:W-:Y:S02]  /*10b40*/  ISETP.GE.AND P1, PT, R234, UR4, PT ;  /* 0x00000004ea007c0c */ /* 0x000fe4000bf26270 */
[----:B------:R-:W-:Y:S02]  /*10b50*/  SHF.R.S32.HI R14, RZ, 0x1f, R231 ;  /* 0x0000001fff0e7819 */ /* 0x000fe400000114e7 */
[----:B-1----:R-:W-:-:S04]  /*10b60*/  @!P0 LEA R4, P3, R237, R11, 0x2 ;  /* 0x0000000bed048211 */ /* 0x002fc800078610ff */
[----:B------:R-:W-:Y:S02]  /*10b70*/  @!P0 LEA.HI.X R5, R237, R9, R13, 0x2, P3 ;  /* 0x00000009ed058211 */ /* 0x000fe400018f140d */
[----:B------:R-:W-:Y:S02]  /*10b80*/  SHF.R.S32.HI R13, RZ, 0x1f, R235 ;  /* 0x0000001fff0d7819 */ /* 0x000fe400000114eb */
[C---:B--2---:R-:W-:Y:S01]  /*10b90*/  @!P2 LEA R6, P5, R236.reuse, R11, 0x2 ;  /* 0x0000000bec06a211 */ /* 0x044fe200078a10ff */
[----:B------:R1:W-:Y:S01]  /*10ba0*/  @!P0 ST.E.64 desc[UR40][R4.64], R104 ;  /* 0x0000006804008985 */ /* 0x0003e2000c101b28 */
[----:B------:R-:W-:Y:S02]  /*10bb0*/  ISETP.GE.AND P0, PT, R233, UR4, PT ;  /* 0x00000004e9007c0c */ /* 0x000fe4000bf06270 */
[----:B------:R-:W-:Y:S02]  /*10bc0*/  @!P2 LEA.HI.X R7, R236, R9, R12, 0x2, P5 ;  /* 0x00000009ec07a211 */ /* 0x000fe400028f140c */
[----:B------:R-:W-:-:S03]  /*10bd0*/  SHF.R.S32.HI R12, RZ, 0x1f, R234 ;  /* 0x0000001fff0c7819 */ /* 0x000fc600000114ea */
[----:B------:R2:W-:Y:S01]  /*10be0*/  @!P2 ST.E.64 desc[UR40][R6.64], R108 ;  /* 0x0000006c0600a985 */ /* 0x0005e2000c101b28 */
[----:B------:R-:W-:Y:S02]  /*10bf0*/  ISETP.GE.AND P2, PT, R232, UR4, PT ;  /* 0x00000004e8007c0c */ /* 0x000fe4000bf46270 */
[----:B-1----:R-:W-:-:S04]  /*10c00*/  @!P4 LEA R4, P3, R235, R11, 0x2 ;  /* 0x0000000beb04c211 */ /* 0x002fc800078610ff */
[----:B------:R-:W-:Y:S02]  /*10c10*/  @!P4 LEA.HI.X R5, R235, R9, R13, 0x2, P3 ;  /* 0x00000009eb05c211 */ /* 0x000fe400018f140d */
[----:B------:R-:W-:Y:S02]  /*10c20*/  ISETP.GE.AND P3, PT, R231, UR4, PT ;  /* 0x00000004e7007c0c */ /* 0x000fe4000bf66270 */
[C---:B--2---:R-:W-:Y:S01]  /*10c30*/  @!P1 LEA R6, P5, R234.reuse, R11, 0x2 ;  /* 0x0000000bea069211 */ /* 0x044fe200078a10ff */
[----:B------:R1:W-:Y:S03]  /*10c40*/  @!P4 ST.E.64 desc[UR40][R4.64], R112 ;  /* 0x000000700400c985 */ /* 0x0003e6000c101b28 */
[----:B------:R-:W-:Y:S02]  /*10c50*/  @!P1 LEA.HI.X R7, R234, R9, R12, 0x2, P5 ;  /* 0x00000009ea079211 */ /* 0x000fe400028f140c */
[----:B------:R-:W-:-:S03]  /*10c60*/  SHF.R.S32.HI R12, RZ, 0x1f, R233 ;  /* 0x0000001fff0c7819 */ /* 0x000fc600000114e9 */
[----:B------:R2:W-:Y:S01]  /*10c70*/  @!P1 ST.E.64 desc[UR40][R6.64], R116 ;  /* 0x0000007406009985 */ /* 0x0005e2000c101b28 */
[----:B------:R-:W-:Y:S02]  /*10c80*/  ISETP.GE.AND P1, PT, R230, UR4, PT ;  /* 0x00000004e6007c0c */ /* 0x000fe4000bf26270 */
[----:B-1----:R-:W-:-:S04]  /*10c90*/  @!P0 LEA R4, P4, R233, R11, 0x2 ;  /* 0x0000000be9048211 */ /* 0x002fc800078810ff */
[----:B------:R-:W-:Y:S02]  /*10ca0*/  @!P0 LEA.HI.X R5, R233, R9, R12, 0x2, P4 ;  /* 0x00000009e9058211 */ /* 0x000fe400020f140c */
[-C--:B------:R-:W-:Y:S02]  /*10cb0*/  @!P3 LEA R12, P4, R231, R11.reuse, 0x2 ;  /* 0x0000000be70cb211 */ /* 0x080fe400078810ff */
[C---:B--2---:R-:W-:Y:S01]  /*10cc0*/  @!P2 LEA R6, P5, R232.reuse, R11, 0x2 ;  /* 0x0000000be806a211 */ /* 0x044fe200078a10ff */
[----:B------:R1:W-:Y:S01]  /*10cd0*/  @!P0 ST.E.64 desc[UR40][R4.64], R120 ;  /* 0x0000007804008985 */ /* 0x0003e2000c101b28 */
[----:B------:R-:W-:Y:S02]  /*10ce0*/  ISETP.GE.AND P0, PT, R229, UR4, PT ;  /* 0x00000004e5007c0c */ /* 0x000fe4000bf06270 */
[-C--:B------:R-:W-:Y:S02]  /*10cf0*/  @!P2 LEA.HI.X R7, R232, R9.reuse, R15, 0x2, P5 ;  /* 0x00000009e807a211 */ /* 0x080fe400028f140f */
[----:B------:R-:W-:-:S02]  /*10d00*/  @!P3 LEA.HI.X R13, R231, R9, R14, 0x2, P4 ;  /* 0x00000009e70db211 */ /* 0x000fc400020f140e */
[----:B------:R-:W-:Y:S01]  /*10d10*/  ISETP.GE.AND P4, PT, R228, UR4, PT ;  /* 0x00000004e4007c0c */ /* 0x000fe2000bf86270 */
[----:B------:R2:W-:Y:S01]  /*10d20*/  @!P2 ST.E.64 desc[UR40][R6.64], R124 ;  /* 0x0000007c0600a985 */ /* 0x0005e2000c101b28 */
[----:B------:R-:W-:Y:S02]  /*10d30*/  SHF.R.S32.HI R14, RZ, 0x1f, R230 ;  /* 0x0000001fff0e7819 */ /* 0x000fe400000114e6 */
[----:B------:R-:W-:Y:S01]  /*10d40*/  ISETP.GE.AND P2, PT, R226, UR4, PT ;  /* 0x00000004e2007c0c */ /* 0x000fe2000bf46270 */
[----:B------:R3:W-:Y:S01]  /*10d50*/  @!P3 ST.E.64 desc[UR40][R12.64], R128 ;  /* 0x000000800c00b985 */ /* 0x0007e2000c101b28 */
[----:B------:R-:W-:Y:S02]  /*10d60*/  ISETP.GE.AND P3, PT, R225, UR4, PT ;  /* 0x00000004e1007c0c */ /* 0x000fe4000bf66270 */
[----:B-1----:R-:W-:-:S04]  /*10d70*/  @!P1 LEA R4, P5, R230, R11, 0x2 ;  /* 0x0000000be6049211 */ /* 0x002fc800078a10ff */
[----:B------:R-:W-:Y:S02]  /*10d80*/  @!P1 LEA.HI.X R5, R230, R9, R14, 0x2, P5 ;  /* 0x00000009e6059211 */ /* 0x000fe400028f140e */
[----:B------:R-:W-:Y:S02]  /*10d90*/  SHF.R.S32.HI R14, RZ, 0x1f, R229 ;  /* 0x0000001fff0e7819 */ /* 0x000fe400000114e5 */
[CC--:B--2---:R-:W-:Y:S01]  /*10da0*/  @!P0 LEA R6, P5, R229.reuse, R11.reuse, 0x2 ;  /* 0x0000000be5068211 */ /* 0x0c4fe200078a10ff */
[----:B------:R1:W-:Y:S01]  /*10db0*/  @!P1 ST.E.64 desc[UR40][R4.64], R132 ;  /* 0x0000008404009985 */ /* 0x0003e2000c101b28 */
[----:B---3--:R-:W-:Y:S02]  /*10dc0*/  @!P4 LEA R12, P1, R228, R11, 0x2 ;  /* 0x0000000be40cc211 */ /* 0x008fe400078210ff */
[----:B------:R-:W-:Y:S02]  /*10dd0*/  @!P0 LEA.HI.X R7, R229, R9, R14, 0x2, P5 ;  /* 0x00000009e5078211 */ /* 0x000fe400028f140e */
[----:B------:R-:W-:-:S03]  /*10de0*/  SHF.R.S32.HI R14, RZ, 0x1f, R228 ;  /* 0x0000001fff0e7819 */ /* 0x000fc600000114e4 */
[----:B------:R3:W-:Y:S01]  /*10df0*/  @!P0 ST.E.64 desc[UR40][R6.64], R136 ;  /* 0x0000008806008985 */ /* 0x0007e2000c101b28 */
[----:B------:R-:W-:Y:S02]  /*10e00*/  @!P4 LEA.HI.X R13, R228, R9, R14, 0x2, P1 ;  /* 0x00000009e40dc211 */ /* 0x000fe400008f140e */
[CC--:B------:R-:W-:Y:S02]  /*10e10*/  @!P3 LEA R14, P1, R225.reuse, R11.reuse, 0x2 ;  /* 0x0000000be10eb211 */ /* 0x0c0fe400078210ff */
[C---:B-1----:R-:W-:Y:S01]  /*10e20*/  @!P2 LEA R4, P5, R226.reuse, R11, 0x2 ;  /* 0x0000000be204a211 */ /* 0x042fe200078a10ff */
[----:B------:R3:W-:Y:S01]  /*10e30*/  @!P4 ST.E.64 desc[UR40][R12.64], R140 ;  /* 0x0000008c0c00c985 */ /* 0x0007e2000c101b28 */
[-C--:B------:R-:W-:Y:S02]  /*10e40*/  @!P3 LEA.HI.X R15, R225, R9.reuse, R20, 0x2, P1 ;  /* 0x00000009e10fb211 */ /* 0x080fe400008f1414 */
[----:B------:R-:W-:-:S05]  /*10e50*/  @!P2 LEA.HI.X R5, R226, R9, R21, 0x2, P5 ;  /* 0x00000009e205a211 */ /* 0x000fca00028f1415 */
[----:B------:R3:W-:Y:S04]  /*10e60*/  @!P2 ST.E.64 desc[UR40][R4.64], R144 ;  /* 0x000000900400a985 */ /* 0x0007e8000c101b28 */
[----:B------:R3:W-:Y:S02]  /*10e70*/  @!P3 ST.E.64 desc[UR40][R14.64], R148 ;  /* 0x000000940e00b985 */ /* 0x0007e4000c101b28 */
.L_x_9767:
[----:B------:R-:W-:Y:S05]  /*10e80*/  BSYNC B1 ;  /* 0x0000000000017941 */ /* 0x000fea0003800000 */
.L_x_9766:
[----:B------:R-:W-:-:S03]  /*10e90*/  UMOV UR4, 0xffffffff ;  /* 0xffffffff00047882 */ /* 0x000fc60000000000 */
[----:B------:R-:W-:Y:S05]  /*10ea0*/  BRA.DIV UR4, `(.L_x_9768) ;  /* 0x000000a604447947 */ /* 0x000fea000b800000 */
[----:B------:R4:W0:Y:S04]  /*10eb0*/  SHFL.IDX PT, R20, R8, 0x1, 0x1c1f ;  /* 0x003c1f0008147f89 */ /* 0x00082800000e0000 */
[----:B---3--:R4:W3:Y:S02]  /*10ec0*/  SHFL.IDX PT, R14, R3, 0x1, 0x1c1f ;  /* 0x003c1f00030e7f89 */ /* 0x0088e400000e0000 */
.L_x_9985:
[----:B------:R-:W-:-:S13]  /*10ed0*/  ISETP.GE.AND P0, PT, R10, R0, PT ;  /* 0x000000000a00720c */ /* 0x000fda0003f06270 */
[----:B------:R-:W-:Y:S05]  /*10ee0*/  @P0 BRA `(.L_x_9764) ;  /* 0x0000001800f80947 */ /* 0x000fea0003800000 */
[----:B------:R-:W-:Y:S01]  /*10ef0*/  ULDC UR4, c[0x0][0xac8] ;  /* 0x0002b20000047ab9 */ /* 0x000fe20000000800 */
[C---:B-1----:R-:W-:Y:S01]  /*10f00*/  VIADD R9, R224.reuse, 0x8 ;  /* 0x00000008e0097836 */ /* 0x042fe20000000000 */
[C---:B------:R-:W-:Y:S01]  /*10f10*/  ISETP.GE.AND P2, PT, R224.reuse, UR4, PT ;  /* 0x00000004e0007c0c */ /* 0x040fe2000bf46270 */
[C---:B0---4-:R-:W-:Y:S02]  /*10f20*/  VIADD R3, R224.reuse, 0x10 ;  /* 0x00000010e0037836 */ /* 0x051fe40000000000 */
[C---:B------:R-:W-:Y:S01]  /*10f30*/  VIADD R12, R224.reuse, 0x18 ;  /* 0x00000018e00c7836 */ /* 0x040fe20000000000 */
[----:B------:R-:W-:Y:S01]  /*10f40*/  ISETP.GE.AND P3, PT, R9, UR4, PT ;  /* 0x0000000409007c0c */ /* 0x000fe2000bf66270 */
[C---:B------:R-:W-:Y:S01]  /*10f50*/  VIADD R8, R224.reuse, 0x20 ;  /* 0x00000020e0087836 */ /* 0x040fe20000000000 */
[----:B------:R-:W-:Y:S01]  /*10f60*/  ISETP.GE.AND P1, PT, R3, UR4, PT ;  /* 0x0000000403007c0c */ /* 0x000fe2000bf26270 */
[----:B------:R-:W-:Y:S01]  /*10f70*/  VIADD R13, R224, 0x8 ;  /* 0x00000008e00d7836 */ /* 0x000fe20000000000 */
[----:B------:R-:W-:Y:S01]  /*10f80*/  ISETP.GE.AND P0, PT, R12, UR4, PT ;  /* 0x000000040c007c0c */ /* 0x000fe2000bf06270 */
[----:B--2---:R-:W-:-:S02]  /*10f90*/  VIADD R11, R224, 0x10 ;  /* 0x00000010e00b7836 */ /* 0x004fc40000000000 */
[C---:B------:R-:W-:Y:S01]  /*10fa0*/  VIADD R15, R224.reuse, 0x58 ;  /* 0x00000058e00f7836 */ /* 0x040fe20000000000 */
[----:B------:R-:W-:Y:S01]  /*10fb0*/  SHF.R.S32.HI R13, RZ, 0x1f, R13 ;  /* 0x0000001fff0d7819 */ /* 0x000fe2000001140d */
[----:B---3--:R-:W-:Y:S01]  /*10fc0*/  @!P2 IMAD.MOV.U32 R4, RZ, RZ, R14 ;  /* 0x000000ffff04a224 */ /* 0x008fe200078e000e */
[----:B------:R-:W-:Y:S01]  /*10fd0*/  SHF.R.S32.HI R11, RZ, 0x1f, R11 ;  /* 0x0000001fff0b7819 */ /* 0x000fe2000001140b */
[----:B------:R-:W-:Y:S02]  /*10fe0*/  @!P2 IMAD.MOV.U32 R5, RZ, RZ, R20 ;  /* 0x000000ffff05a224 */ /* 0x000fe400078e0014 */
[C---:B------:R-:W-:Y:S01]  /*10ff0*/  @!P3 LEA R6, P4, R9.reuse, R14, 0x2 ;  /* 0x0000000e0906b211 */ /* 0x040fe200078810ff */
[C---:B------:R-:W-:Y:S02]  /*11000*/  VIADD R24, R224.reuse, 0x68 ;  /* 0x00000068e0187836 */ /* 0x040fe40000000000 */
[----:B------:R-:W-:Y:S01]  /*11010*/  @!P2 IMAD.WIDE R4, R224, 0x4, R4 ;  /* 0x00000004e004a825 */ /* 0x000fe200078e0204 */
[----:B------:R-:W-:-:S03]  /*11020*/  @!P3 LEA.HI.X R7, R9, R20, R13, 0x2, P4 ;  /* 0x000000140907b211 */ /* 0x000fc600020f140d */
[----:B------:R-:W-:Y:S01]  /*11030*/  VIADD R9, R224, 0x28 ;  /* 0x00000028e0097836 */ /* 0x000fe20000000000 */
[----:B------:R0:W-:Y:S01]  /*11040*/  @!P2 ST.E.64 desc[UR40][R4.64], R26 ;  /* 0x0000001a0400a985 */ /* 0x0001e2000c101b28 */
[----:B------:R-:W-:Y:S01]  /*11050*/  ISETP.GE.AND P2, PT, R8, UR4, PT ;  /* 0x0000000408007c0c */ /* 0x000fe2000bf46270 */
[C---:B------:R-:W-:Y:S02]  /*11060*/  VIADD R13, R224.reuse, 0x18 ;  /* 0x00000018e00d7836 */ /* 0x040fe40000000000 */
[----:B------:R1:W-:Y:S01]  /*11070*/  @!P3 ST.E.64 desc[UR40][R6.64], R30 ;  /* 0x0000001e0600b985 */ /* 0x0003e2000c101b28 */
[----:B------:R-:W-:Y:S01]  /*11080*/  ISETP.GE.AND P3, PT, R9, UR4, PT ;  /* 0x0000000409007c0c */ /* 0x000fe2000bf66270 */
[C---:B------:R-:W-:Y:S01]  /*11090*/  VIADD R21, R224.reuse, 0x58 ;  /* 0x00000058e0157836 */ /* 0x040fe20000000000 */
[----:B------:R-:W-:Y:S01]  /*110a0*/  SHF.R.S32.HI R13, RZ, 0x1f, R13 ;  /* 0x0000001fff0d7819 */ /* 0x000fe2000001140d */
[C---:B------:R-:W-:Y:S02]  /*110b0*/  VIADD R28, R224.reuse, 0x78 ;  /* 0x00000078e01c7836 */ /* 0x040fe40000000000 */
[C---:B------:R-:W-:Y:S01]  /*110c0*/  VIADD R25, R224.reuse, 0x68 ;  /* 0x00000068e0197836 */ /* 0x040fe20000000000 */
[----:B------:R-:W-:Y:S01]  /*110d0*/  SHF.R.S32.HI R21, RZ, 0x1f, R21 ;  /* 0x0000001fff157819 */ /* 0x000fe20000011415 */
[----:B------:R-:W-:Y:S01]  /*110e0*/  VIADD R29, R224, 0x78 ;  /* 0x00000078e01d7836 */ /* 0x000fe20000000000 */
[----:B0-----:R-:W-:-:S02]  /*110f0*/  @!P1 LEA R4, P5, R3, R14, 0x2 ;  /* 0x0000000e03049211 */ /* 0x001fc400078a10ff */
[----:B------:R-:W-:Y:S02]  /*11100*/  SHF.R.S32.HI R25, RZ, 0x1f, R25 ;  /* 0x0000001fff197819 */ /* 0x000fe40000011419 */
[----:B------:R-:W-:Y:S01]  /*11110*/  @!P1 LEA.HI.X R5, R3, R20, R11, 0x2, P5 ;  /* 0x0000001403059211 */ /* 0x000fe200028f140b */
[----:B------:R-:W-:Y:S01]  /*11120*/  VIADD R3, R224, 0x30 ;  /* 0x00000030e0037836 */ /* 0x000fe20000000000 */
[----:B-1----:R-:W-:Y:S01]  /*11130*/  @!P0 LEA R6, P4, R12, R14, 0x2 ;  /* 0x0000000e0c068211 */ /* 0x002fe200078810ff */
[----:B------:R-:W-:Y:S01]  /*11140*/  VIADD R11, R224, 0x20 ;  /* 0x00000020e00b7836 */ /* 0x000fe20000000000 */
[----:B------:R-:W-:Y:S01]  /*11150*/  SHF.R.S32.HI R29, RZ, 0x1f, R29 ;  /* 0x0000001fff1d7819 */ /* 0x000fe2000001141d */
[----:B------:R0:W-:Y:S01]  /*11160*/  @!P1 ST.E.64 desc[UR40][R4.64], R34 ;  /* 0x0000002204009985 */ /* 0x0001e2000c101b28 */
[----:B------:R-:W-:Y:S02]  /*11170*/  ISETP.GE.AND P1, PT, R3, UR4, PT ;  /* 0x0000000403007c0c */ /* 0x000fe4000bf26270 */
[----:B------:R-:W-:-:S02]  /*11180*/  SHF.R.S32.HI R11, RZ, 0x1f, R11 ;  /* 0x0000001fff0b7819 */ /* 0x000fc4000001140b */
[----:B------:R-:W-:Y:S01]  /*11190*/  @!P0 LEA.HI.X R7, R12, R20, R13, 0x2, P4 ;  /* 0x000000140c078211 */ /* 0x000fe200020f140d */
[C---:B------:R-:W-:Y:S02]  /*111a0*/  VIADD R12, R224.reuse, 0x38 ;  /* 0x00000038e00c7836 */ /* 0x040fe40000000000 */
[----:B------:R-:W-:Y:S02]  /*111b0*/  VIADD R13, R224, 0x28 ;  /* 0x00000028e00d7836 */ /* 0x000fe40000000000 */
[----:B------:R1:W-:Y:S01]  /*111c0*/  @!P0 ST.E.64 desc[UR40][R6.64], R38 ;  /* 0x0000002606008985 */ /* 0x0003e2000c101b28 */
[----:B------:R-:W-:Y:S02]  /*111d0*/  ISETP.GE.AND P0, PT, R12, UR4, PT ;  /* 0x000000040c007c0c */ /* 0x000fe4000bf06270 */
[----:B------:R-:W-:Y:S02]  /*111e0*/  SHF.R.S32.HI R13, RZ, 0x1f, R13 ;  /* 0x0000001fff0d7819 */ /* 0x000fe4000001140d */
[----:B0-----:R-:W-:-:S04]  /*111f0*/  @!P2 LEA R4, P5, R8, R14, 0x2 ;  /* 0x0000000e0804a211 */ /* 0x001fc800078a10ff */
[----:B------:R-:W-:Y:S01]  /*11200*/  @!P2 LEA.HI.X R5, R8, R20, R11, 0x2, P5 ;  /* 0x000000140805a211 */ /* 0x000fe200028f140b */
[C---:B------:R-:W-:Y:S02]  /*11210*/  VIADD R8, R224.reuse, 0x40 ;  /* 0x00000040e0087836 */ /* 0x040fe40000000000 */
[----:B------:R-:W-:Y:S02]  /*11220*/  VIADD R11, R224, 0x30 ;  /* 0x00000030e00b7836 */ /* 0x000fe40000000000 */
[----:B------:R0:W-:Y:S01]  /*11230*/  @!P2 ST.E.64 desc[UR40][R4.64], R42 ;  /* 0x0000002a0400a985 */ /* 0x0001e2000c101b28 */
[----:B-1----:R-:W-:Y:S02]  /*11240*/  @!P3 LEA R6, P4, R9, R14, 0x2 ;  /* 0x0000000e0906b211 */ /* 0x002fe400078810ff */
[----:B------:R-:W-:Y:S02]  /*11250*/  ISETP.GE.AND P2, PT, R8, UR4, PT ;  /* 0x0000000408007c0c */ /* 0x000fe4000bf46270 */
[----:B------:R-:W-:-:S02]  /*11260*/  SHF.R.S32.HI R11, RZ, 0x1f, R11 ;  /* 0x0000001fff0b7819 */ /* 0x000fc4000001140b */
[----:B------:R-:W-:Y:S01]  /*11270*/  @!P3 LEA.HI.X R7, R9, R20, R13, 0x2, P4 ;  /* 0x000000140907b211 */ /* 0x000fe200020f140d */
[C---:B------:R-:W-:Y:S02]  /*11280*/  VIADD R9, R224.reuse, 0x48 ;  /* 0x00000048e0097836 */ /* 0x040fe40000000000 */
[----:B------:R-:W-:Y:S02]  /*11290*/  VIADD R13, R224, 0x38 ;  /* 0x00000038e00d7836 */ /* 0x000fe40000000000 */
[----:B------:R1:W-:Y:S01]  /*112a0*/  @!P3 ST.E.64 desc[UR40][R6.64], R46 ;  /* 0x0000002e0600b985 */ /* 0x0003e2000c101b28 */
[----:B------:R-:W-:Y:S02]  /*112b0*/  ISETP.GE.AND P3, PT, R9, UR4, PT ;  /* 0x0000000409007c0c */ /* 0x000fe4000bf66270 */
[----:B0-----:R-:W-:Y:S02]  /*112c0*/  @!P1 LEA R4, P5, R3, R14, 0x2 ;  /* 0x0000000e03049211 */ /* 0x001fe400078a10ff */
[----:B------:R-:W-:-:S02]  /*112d0*/  SHF.R.S32.HI R13, RZ, 0x1f, R13 ;  /* 0x0000001fff0d7819 */ /* 0x000fc4000001140d */
[----:B------:R-:W-:Y:S01]  /*112e0*/  @!P1 LEA.HI.X R5, R3, R20, R11, 0x2, P5 ;  /* 0x0000001403059211 */ /* 0x000fe200028f140b */
[C---:B------:R-:W-:Y:S02]  /*112f0*/  VIADD R3, R224.reuse, 0x50 ;  /* 0x00000050e0037836 */ /* 0x040fe40000000000 */
[----:B------:R-:W-:Y:S02]  /*11300*/  VIADD R11, R224, 0x40 ;  /* 0x00000040e00b7836 */ /* 0x000fe40000000000 */
[----:B------:R0:W-:Y:S01]  /*11310*/  @!P1 ST.E.64 desc[UR40][R4.64], R50 ;  /* 0x0000003204009985 */ /* 0x0001e2000c101b28 */
[----:B------:R-:W-:Y:S02]  /*11320*/  ISETP.GE.AND P1, PT, R3, UR4, PT ;  /* 0x0000000403007c0c */ /* 0x000fe4000bf26270 */
[----:B-1----:R-:W-:Y:S02]  /*11330*/  @!P0 LEA R6, P4, R12, R14, 0x2 ;  /* 0x0000000e0c068211 */ /* 0x002fe400078810ff */
        /* <DEDUP_REMOVED lines=12> */
[----:B------:R-:W-:Y:S02]  /*11400*/  SHF.R.S32.HI R11, RZ, 0x1f, R11 ;  /* 0x0000001fff0b7819 */ /* 0x000fe4000001140b */
[----:B-1----:R-:W-:Y:S02]  /*11410*/  @!P3 LEA R6, P4, R9, R14, 0x2 ;  /* 0x0000000e0906b211 */ /* 0x002fe400078810ff */
[----:B------:R-:W-:-:S02]  /*11420*/  ISETP.GE.AND P2, PT, R12, UR4, PT ;  /* 0x000000040c007c0c */ /* 0x000fc4000bf46270 */
[----:B------:R-:W-:Y:S02]  /*11430*/  SHF.R.S32.HI R8, RZ, 0x1f, R8 ;  /* 0x0000001fff087819 */ /* 0x000fe40000011408 */
[----:B------:R-:W-:Y:S02]  /*11440*/  @!P3 LEA.HI.X R7, R9, R20, R11, 0x2, P4 ;  /* 0x000000140907b211 */ /* 0x000fe400020f140b */
[----:B0-----:R-:W-:-:S03]  /*11450*/  @!P1 LEA R4, P5, R3, R14, 0x2 ;  /* 0x0000000e03049211 */ /* 0x001fc600078a10ff */
[----:B------:R0:W-:Y:S01]  /*11460*/  @!P3 ST.E.64 desc[UR40][R6.64], R62 ;  /* 0x0000003e0600b985 */ /* 0x0001e2000c101b28 */
[----:B------:R-:W-:Y:S02]  /*11470*/  ISETP.GE.AND P3, PT, R24, UR4, PT ;  /* 0x0000000418007c0c */ /* 0x000fe4000bf66270 */
[----:B------:R-:W-:Y:S01]  /*11480*/  @!P1 LEA.HI.X R5, R3, R20, R8, 0x2, P5 ;  /* 0x0000001403059211 */ /* 0x000fe200028f1408 */
[----:B------:R-:W-:Y:S01]  /*11490*/  VIADD R3, R224, 0x70 ;  /* 0x00000070e0037836 */ /* 0x000fe20000000000 */
[-C--:B------:R-:W-:Y:S02]  /*114a0*/  @!P0 LEA R8, P4, R15, R14.reuse, 0x2 ;  /* 0x0000000e0f088211 */ /* 0x080fe400078810ff */
[----:B------:R-:W-:Y:S01]  /*114b0*/  @!P2 LEA R10, P5, R12, R14, 0x2 ;  /* 0x0000000e0c0aa211 */ /* 0x000fe200078a10ff */
[----:B------:R1:W-:Y:S01]  /*114c0*/  @!P1 ST.E.64 desc[UR40][R4.64], R66 ;  /* 0x0000004204009985 */ /* 0x0003e2000c101b28 */
[----:B------:R-:W-:Y:S02]  /*114d0*/  ISETP.GE.AND P1, PT, R3, UR4, PT ;  /* 0x0000000403007c0c */ /* 0x000fe4000bf26270 */
[-C--:B------:R-:W-:Y:S01]  /*114e0*/  @!P0 LEA.HI.X R9, R15, R20.reuse, R21, 0x2, P4 ;  /* 0x000000140f098211 */ /* 0x080fe200020f1415 */
[----:B------:R-:W-:Y:S01]  /*114f0*/  VIADD R21, R224, 0x80 ;  /* 0x00000080e0157836 */ /* 0x000fe20000000000 */
[----:B------:R-:W-:Y:S01]  /*11500*/  @!P2 LEA.HI.X R11, R12, R20, R13, 0x2, P5 ;  /* 0x000000140c0ba211 */ /* 0x000fe200028f140d */
[----:B------:R-:W-:Y:S01]  /*11510*/  VIADD R15, R224, 0x70 ;  /* 0x00000070e00f7836 */ /* 0x000fe20000000000 */
[----:B------:R-:W-:Y:S01]  /*11520*/  @!P3 LEA R12, P4, R24, R14, 0x2 ;  /* 0x0000000e180cb211 */ /* 0x000fe200078810ff */
[----:B------:R2:W-:Y:S01]  /*11530*/  @!P0 ST.E.64 desc[UR40][R8.64], R70 ;  /* 0x0000004608008985 */ /* 0x0005e2000c101b28 */
[----:B------:R-:W-:-:S02]  /*11540*/  ISETP.GE.AND P0, PT, R28, UR4, PT ;  /* 0x000000041c007c0c */ /* 0x000fc4000bf06270 */
[----:B------:R-:W-:Y:S01]  /*11550*/  SHF.R.S32.HI R15, RZ, 0x1f, R15 ;  /* 0x0000001fff0f7819 */ /* 0x000fe2000001140f */
[----:B------:R3:W-:Y:S01]  /*11560*/  @!P2 ST.E.64 desc[UR40][R10.64], R74 ;  /* 0x0000004a0a00a985 */ /* 0x0007e2000c101b28 */
[----:B------:R-:W-:Y:S02]  /*11570*/  ISETP.GE.AND P2, PT, R21, UR4, PT ;  /* 0x0000000415007c0c */ /* 0x000fe4000bf46270 */
[C---:B0-----:R-:W-:Y:S02]  /*11580*/  @!P1 LEA R6, P5, R3.reuse, R14, 0x2 ;  /* 0x0000000e03069211 */ /* 0x041fe400078a10ff */
[-C--:B------:R-:W-:Y:S01]  /*11590*/  @!P3 LEA.HI.X R13, R24, R20.reuse, R25, 0x2, P4 ;  /* 0x00000014180db211 */ /* 0x080fe200020f1419 */
[C---:B------:R-:W-:Y:S01]  /*115a0*/  VIADD R24, R224.reuse, 0x88 ;  /* 0x00000088e0187836 */ /* 0x040fe20000000000 */
[----:B------:R-:W-:Y:S01]  /*115b0*/  @!P1 LEA.HI.X R7, R3, R20, R15, 0x2, P5 ;  /* 0x0000001403079211 */ /* 0x000fe200028f140f */
[C---:B------:R-:W-:Y:S02]  /*115c0*/  VIADD R3, R224.reuse, 0x90 ;  /* 0x00000090e0037836 */ /* 0x040fe40000000000 */
[----:B------:R0:W-:Y:S01]  /*115d0*/  @!P3 ST.E.64 desc[UR40][R12.64], R78 ;  /* 0x0000004e0c00b985 */ /* 0x0001e2000c101b28 */
[----:B------:R-:W-:Y:S01]  /*115e0*/  VIADD R25, R224, 0x80 ;  /* 0x00000080e0197836 */ /* 0x000fe20000000000 */
[----:B------:R-:W-:Y:S01]  /*115f0*/  ISETP.GE.AND P3, PT, R24, UR4, PT ;  /* 0x0000000418007c0c */ /* 0x000fe2000bf66270 */
[----:B------:R-:W-:Y:S01]  /*11600*/  VIADD R15, R224, 0x98 ;  /* 0x00000098e00f7836 */ /* 0x000fe20000000000 */
[----:B------:R4:W-:Y:S01]  /*11610*/  @!P1 ST.E.64 desc[UR40][R6.64], R82 ;  /* 0x0000005206009985 */ /* 0x0009e2000c101b28 */
[----:B-1----:R-:W-:-:S02]  /*11620*/  @!P0 LEA R4, P4, R28, R14, 0x2 ;  /* 0x0000000e1c048211 */ /* 0x002fc400078810ff */
[----:B------:R-:W-:Y:S02]  /*11630*/  ISETP.GE.AND P1, PT, R3, UR4, PT ;  /* 0x0000000403007c0c */ /* 0x000fe4000bf26270 */
[----:B------:R-:W-:Y:S02]  /*11640*/  SHF.R.S32.HI R25, RZ, 0x1f, R25 ;  /* 0x0000001fff197819 */ /* 0x000fe40000011419 */
[C---:B--2---:R-:W-:Y:S02]  /*11650*/  @!P2 LEA R8, P5, R21.reuse, R14, 0x2 ;  /* 0x0000000e1508a211 */ /* 0x044fe400078a10ff */
[-C--:B------:R-:W-:Y:S02]  /*11660*/  @!P0 LEA.HI.X R5, R28, R20.reuse, R29, 0x2, P4 ;  /* 0x000000141c058211 */ /* 0x080fe400020f141d */
[----:B------:R-:W-:Y:S01]  /*11670*/  @!P2 LEA.HI.X R9, R21, R20, R25, 0x2, P5 ;  /* 0x000000141509a211 */ /* 0x000fe200028f1419 */
[----:B------:R-:W-:Y:S01]  /*11680*/  VIADD R21, R224, 0x90 ;  /* 0x00000090e0157836 */ /* 0x000fe20000000000 */
[----:B---3--:R-:W-:Y:S01]  /*11690*/  @!P3 LEA R10, P4, R24, R14, 0x2 ;  /* 0x0000000e180ab211 */ /* 0x008fe200078810ff */
[----:B------:R-:W-:Y:S01]  /*116a0*/  VIADD R25, R224, 0x88 ;  /* 0x00000088e0197836 */ /* 0x000fe20000000000 */
[----:B------:R1:W-:Y:S01]  /*116b0*/  @!P0 ST.E.64 desc[UR40][R4.64], R86 ;  /* 0x0000005604008985 */ /* 0x0003e2000c101b28 */
[----:B------:R-:W-:-:S02]  /*116c0*/  ISETP.GE.AND P0, PT, R15, UR4, PT ;  /* 0x000000040f007c0c */ /* 0x000fc4000bf06270 */
[----:B------:R-:W-:Y:S01]  /*116d0*/  SHF.R.S32.HI R21, RZ, 0x1f, R21 ;  /* 0x0000001fff157819 */ /* 0x000fe20000011415 */
[----:B------:R2:W-:Y:S01]  /*116e0*/  @!P2 ST.E.64 desc[UR40][R8.64], R90 ;  /* 0x0000005a0800a985 */ /* 0x0005e2000c101b28 */
[----:B------:R-:W-:Y:S02]  /*116f0*/  SHF.R.S32.HI R25, RZ, 0x1f, R25 ;  /* 0x0000001fff197819 */ /* 0x000fe40000011419 */
[----:B0-----:R-:W-:Y:S02]  /*11700*/  @!P1 LEA R12, P5, R3, R14, 0x2 ;  /* 0x0000000e030c9211 */ /* 0x001fe400078a10ff */
[----:B------:R-:W-:Y:S02]  /*11710*/  ISETP.GE.AND P2, PT, R237, UR4, PT ;  /* 0x00000004ed007c0c */ /* 0x000fe4000bf46270 */
[-C--:B------:R-:W-:Y:S02]  /*11720*/  @!P3 LEA.HI.X R11, R24, R20.reuse, R25, 0x2, P4 ;  /* 0x00000014180bb211 */ /* 0x080fe400020f1419 */
[----:B------:R-:W-:Y:S01]  /*11730*/  @!P1 LEA.HI.X R13, R3, R20, R21, 0x2, P5 ;  /* 0x00000014030d9211 */ /* 0x000fe200028f1415 */
[----:B------:R-:W-:Y:S01]  /*11740*/  VIADD R21, R224, 0x98 ;  /* 0x00000098e0157836 */ /* 0x000fe20000000000 */
[----:B------:R-:W-:Y:S01]  /*11750*/  ISETP.GE.AND P4, PT, R236, UR4, PT ;  /* 0x00000004ec007c0c */ /* 0x000fe2000bf86270 */
[----:B------:R0:W-:Y:S01]  /*11760*/  @!P3 ST.E.64 desc[UR40][R10.64], R94 ;  /* 0x0000005e0a00b985 */ /* 0x0001e2000c101b28 */
[----:B----4-:R-:W-:-:S02]  /*11770*/  @!P0 LEA R6, P5, R15, R14, 0x2 ;  /* 0x0000000e0f068211 */ /* 0x010fc400078a10ff */
[----:B------:R-:W-:Y:S01]  /*11780*/  SHF.R.S32.HI R21, RZ, 0x1f, R21 ;  /* 0x0000001fff157819 */ /* 0x000fe20000011415 */
[----:B------:R3:W-:Y:S01]  /*11790*/  @!P1 ST.E.64 desc[UR40][R12.64], R98 ;  /* 0x000000620c009985 */ /* 0x0007e2000c101b28 */
[----:B------:R-:W-:Y:S02]  /*117a0*/  ISETP.GE.AND P3, PT, R235, UR4, PT ;  /* 0x00000004eb007c0c */ /* 0x000fe4000bf66270 */
[----:B------:R-:W-:Y:S02]  /*117b0*/  SHF.R.S32.HI R3, RZ, 0x1f, R237 ;  /* 0x0000001fff037819 */ /* 0x000fe400000114ed */
[----:B-1----:R-:W-:Y:S02]  /*117c0*/  @!P2 LEA R4, P1, R237, R14, 0x2 ;  /* 0x0000000eed04a211 */ /* 0x002fe400078210ff */
[-C--:B------:R-:W-:Y:S02]  /*117d0*/  @!P0 LEA.HI.X R7, R15, R20.reuse, R21, 0x2, P5 ;  /* 0x000000140f078211 */ /* 0x080fe400028f1415 */
[----:B------:R-:W-:-:S02]  /*117e0*/  @!P2 LEA.HI.X R5, R237, R20, R3, 0x2, P1 ;  /* 0x00000014ed05a211 */ /* 0x000fc400008f1403 */
[----:B------:R-:W-:Y:S01]  /*117f0*/  ISETP.GE.AND P1, PT, R234, UR4, PT ;  /* 0x00000004ea007c0c */ /* 0x000fe2000bf26270 */
[----:B------:R1:W-:Y:S01]  /*11800*/  @!P0 ST.E.64 desc[UR40][R6.64], R102 ;  /* 0x0000006606008985 */ /* 0x0003e2000c101b28 */
[-C--:B--2---:R-:W-:Y:S02]  /*11810*/  @!P4 LEA R8, P0, R236, R14.reuse, 0x2 ;  /* 0x0000000eec08c211 */ /* 0x084fe400078010ff */
[----:B------:R-:W-:Y:S01]  /*11820*/  SHF.R.S32.HI R15, RZ, 0x1f, R236 ;  /* 0x0000001fff0f7819 */ /* 0x000fe200000114ec */
[----:B------:R2:W-:Y:S01]  /*11830*/  @!P2 ST.E.64 desc[UR40][R4.64], R106 ;  /* 0x0000006a0400a985 */ /* 0x0005e2000c101b28 */
[----:B------:R-:W-:Y:S02]  /*11840*/  SHF.R.S32.HI R3, RZ, 0x1f, R235 ;  /* 0x0000001fff037819 */ /* 0x000fe400000114eb */
[----:B0-----:R-:W-:Y:S02]  /*11850*/  @!P3 LEA R10, P5, R235, R14, 0x2 ;  /* 0x0000000eeb0ab211 */ /* 0x001fe400078a10ff */
[----:B------:R-:W-:-:S02]  /*11860*/  ISETP.GE.AND P2, PT, R233, UR4, PT ;  /* 0x00000004e9007c0c */ /* 0x000fc4000bf46270 */
[-C--:B------:R-:W-:Y:S02]  /*11870*/  @!P4 LEA.HI.X R9, R236, R20.reuse, R15, 0x2, P0 ;  /* 0x00000014ec09c211 */ /* 0x080fe400000f140f */
[----:B------:R-:W-:Y:S02]  /*11880*/  ISETP.GE.AND P0, PT, R232, UR4, PT ;  /* 0x00000004e8007c0c */ /* 0x000fe4000bf06270 */
[----:B------:R-:W-:Y:S01]  /*11890*/  @!P3 LEA.HI.X R11, R235, R20, R3, 0x2, P5 ;  /* 0x00000014eb0bb211 */ /* 0x000fe200028f1403 */
[----:B------:R0:W-:Y:S01]  /*118a0*/  @!P4 ST.E.64 desc[UR40][R8.64], R110 ;  /* 0x0000006e0800c985 */ /* 0x0001e2000c101b28 */
[----:B---3--:R-:W-:Y:S02]  /*118b0*/  @!P1 LEA R12, P4, R234, R14, 0x2 ;  /* 0x0000000eea0c9211 */ /* 0x008fe400078810ff */
[----:B------:R-:W-:Y:S01]  /*118c0*/  SHF.R.S32.HI R3, RZ, 0x1f, R234 ;  /* 0x0000001fff037819 */ /* 0x000fe200000114ea */
[----:B------:R3:W-:Y:S01]  /*118d0*/  @!P3 ST.E.64 desc[UR40][R10.64], R114 ;  /* 0x000000720a00b985 */ /* 0x0007e2000c101b28 */
[----:B------:R-:W-:-:S02]  /*118e0*/  ISETP.GE.AND P3, PT, R231, UR4, PT ;  /* 0x00000004e7007c0c */ /* 0x000fc4000bf66270 */
[----:B------:R-:W-:Y:S02]  /*118f0*/  @!P1 LEA.HI.X R13, R234, R20, R3, 0x2, P4 ;  /* 0x00000014ea0d9211 */ /* 0x000fe400020f1403 */
[CC--:B-1----:R-:W-:Y:S02]  /*11900*/  @!P2 LEA R6, P5, R233.reuse, R14.reuse, 0x2 ;  /* 0x0000000ee906a211 */ /* 0x0c2fe400078a10ff */
[----:B------:R-:W-:Y:S01]  /*11910*/  SHF.R.S32.HI R15, RZ, 0x1f, R233 ;  /* 0x0000001fff0f7819 */ /* 0x000fe200000114e9 */
[----:B------:R1:W-:Y:S01]  /*11920*/  @!P1 ST.E.64 desc[UR40][R12.64], R118 ;  /* 0x000000760c009985 */ /* 0x0003e2000c101b28 */
[----:B--2---:R-:W-:Y:S02]  /*11930*/  @!P0 LEA R4, P4, R232, R14, 0x2 ;  /* 0x0000000ee8048211 */ /* 0x004fe400078810ff */
[----:B------:R-:W-:Y:S02]  /*11940*/  SHF.R.S32.HI R3, RZ, 0x1f, R232 ;  /* 0x0000001fff037819 */ /* 0x000fe400000114e8 */
[----:B------:R-:W-:-:S02]  /*11950*/  @!P2 LEA.HI.X R7, R233, R20, R15, 0x2, P5 ;  /* 0x00000014e907a211 */ /* 0x000fc400028f140f */
[----:B------:R-:W-:Y:S02]  /*11960*/  ISETP.GE.AND P1, PT, R230, UR4, PT ;  /* 0x00000004e6007c0c */ /* 0x000fe4000bf26270 */
[----:B------:R-:W-:Y:S01]  /*11970*/  @!P0 LEA.HI.X R5, R232, R20, R3, 0x2, P4 ;  /* 0x00000014e8058211 */ /* 0x000fe200020f1403 */
[----:B------:R2:W-:Y:S01]  /*11980*/  @!P2 ST.E.64 desc[UR40][R6.64], R122 ;  /* 0x0000007a0600a985 */ /* 0x0005e2000c101b28 */
[----:B------:R-:W-:Y:S02]  /*11990*/  ISETP.GE.AND P4, PT, R229, UR4, PT ;  /* 0x00000004e5007c0c */ /* 0x000fe4000bf86270 */
[----:B------:R-:W-:Y:S01]  /*119a0*/  SHF.R.S32.HI R3, RZ, 0x1f, R231 ;  /* 0x0000001fff037819 */ /* 0x000fe200000114e7 */
[----:B------:R4:W-:Y:S01]  /*119b0*/  @!P0 ST.E.64 desc[UR40][R4.64], R126 ;  /* 0x0000007e04008985 */ /* 0x0009e2000c101b28 */
[----:B0-----:R-:W-:Y:S02]  /*119c0*/  @!P3 LEA R8, P5, R231, R14, 0x2 ;  /* 0x0000000ee708b211 */ /* 0x001fe400078a10ff */
[----:B------:R-:W-:-:S02]  /*119d0*/  ISETP.GE.AND P2, PT, R228, UR4, PT ;  /* 0x00000004e4007c0c */ /* 0x000fc4000bf46270 */
[----:B------:R-:W-:Y:S02]  /*119e0*/  ISETP.GE.AND P0, PT, R226, UR4, PT ;  /* 0x00000004e2007c0c */ /* 0x000fe4000bf06270 */
[----:B------:R-:W-:Y:S02]  /*119f0*/  @!P3 LEA.HI.X R9, R231, R20, R3, 0x2, P5 ;  /* 0x00000014e709b211 */ /* 0x000fe400028f1403 */
[----:B------:R-:W-:Y:S02]  /*11a00*/  SHF.R.S32.HI R3, RZ, 0x1f, R230 ;  /* 0x0000001fff037819 */ /* 0x000fe400000114e6 */
[-C--:B---3--:R-:W-:Y:S01]  /*11a10*/  @!P1 LEA R10, P5, R230, R14.reuse, 0x2 ;  /* 0x0000000ee60a9211 */ /* 0x088fe200078a10ff */
[----:B------:R4:W-:Y:S01]  /*11a20*/  @!P3 ST.E.64 desc[UR40][R8.64], R130 ;  /* 0x000000820800b985 */ /* 0x0009e2000c101b28 */
[----:B-1----:R-:W-:Y:S02]  /*11a30*/  @!P4 LEA R12, P3, R229, R14, 0x2 ;  /* 0x0000000ee50cc211 */ /* 0x002fe400078610ff */
[----:B------:R-:W-:-:S02]  /*11a40*/  SHF.R.S32.HI R21, RZ, 0x1f, R229 ;  /* 0x0000001fff157819 */ /* 0x000fc400000114e5 */
[----:B------:R-:W-:Y:S02]  /*11a50*/  @!P1 LEA.HI.X R11, R230, R20, R3, 0x2, P5 ;  /* 0x00000014e60b9211 */ /* 0x000fe400028f1403 */
[----:B--2---:R-:W-:Y:S02]  /*11a60*/  @!P2 LEA R6, P5, R228, R14, 0x2 ;  /* 0x0000000ee406a211 */ /* 0x004fe400078a10ff */
[----:B------:R-:W-:Y:S01]  /*11a70*/  SHF.R.S32.HI R15, RZ, 0x1f, R228 ;  /* 0x0000001fff0f7819 */ /* 0x000fe200000114e4 */
[----:B------:R4:W-:Y:S01]  /*11a80*/  @!P1 ST.E.64 desc[UR40][R10.64], R134 ;  /* 0x000000860a009985 */ /* 0x0009e2000c101b28 */
[----:B------:R-:W-:Y:S02]  /*11a90*/  @!P4 LEA.HI.X R13, R229, R20, R21, 0x2, P3 ;  /* 0x00000014e50dc211 */ /* 0x000fe400018f1415 */
[----:B------:R-:W-:Y:S02]  /*11aa0*/  SHF.R.S32.HI R3, RZ, 0x1f, R226 ;  /* 0x0000001fff037819 */ /* 0x000fe400000114e2 */
[----:B------:R-:W-:Y:S01]  /*11ab0*/  @!P0 LEA R24, P3, R226, R14, 0x2 ;  /* 0x0000000ee2188211 */ /* 0x000fe200078610ff */
[----:B------:R4:W-:Y:S01]  /*11ac0*/  @!P4 ST.E.64 desc[UR40][R12.64], R138 ;  /* 0x0000008a0c00c985 */ /* 0x0009e2000c101b28 */
[----:B------:R-:W-:-:S02]  /*11ad0*/  @!P2 LEA.HI.X R7, R228, R20, R15, 0x2, P5 ;  /* 0x00000014e407a211 */ /* 0x000fc400028f140f */
[----:B------:R-:W-:-:S03]  /*11ae0*/  @!P0 LEA.HI.X R25, R226, R20, R3, 0x2, P3 ;  /* 0x00000014e2198211 */ /* 0x000fc600018f1403 */
[----:B------:R4:W-:Y:S04]  /*11af0*/  @!P2 ST.E.64 desc[UR40][R6.64], R142 ;  /* 0x0000008e0600a985 */ /* 0x0009e8000c101b28 */
[----:B------:R4:W-:Y:S01]  /*11b00*/  @!P0 ST.E.64 desc[UR40][R24.64], R146 ;  /* 0x0000009218008985 */ /* 0x0009e2000c101b28 */
[----:B------:R-:W-:-:S13]  /*11b10*/  ISETP.GE.AND P0, PT, R225, UR4, PT ;  /* 0x00000004e1007c0c */ /* 0x000fda000bf06270 */
[----:B----4-:R-:W-:Y:S05]  /*11b20*/  @P0 BRA `(.L_x_9764) ;  /* 0x0000000c00e80947 */ /* 0x010fea0003800000 */
[----:B------:R-:W-:Y:S02]  /*11b30*/  SHF.R.S32.HI R3, RZ, 0x1f, R225 ;  /* 0x0000001fff037819 */ /* 0x000fe400000114e1 */
[----:B------:R-:W-:-:S04]  /*11b40*/  LEA R14, P0, R225, R14, 0x2 ;  /* 0x0000000ee10e7211 */ /* 0x000fc800078010ff */
[----:B------:R-:W-:-:S05]  /*11b50*/  LEA.HI.X R15, R225, R20, R3, 0x2, P0 ;  /* 0x00000014e10f7211 */ /* 0x000fca00000f1403 */
[----:B------:R0:W-:Y:S01]  /*11b60*/  ST.E.64 desc[UR40][R14.64], R150 ;  /* 0x000000960e007985 */ /* 0x0001e2000c101b28 */
[----:B------:R-:W-:Y:S05]  /*11b70*/  BRA `(.L_x_9764) ;  /* 0x0000000c00d47947 */ /* 0x000fea0003800000 */
.L_x_9751:
        /* <DEDUP_REMOVED lines=17> */
[----:B------:R-:W0:Y:S01]  /*11c90*/  @!P2 LDC R212, c[0x0][0xad4] ;  /* 0x0002b500ffd4ab82 */ /* 0x000e220000000800 */
[----:B----4-:R-:W-:Y:S01]  /*11ca0*/  VIADD R28, R0, 0xffffff80 ;  /* 0xffffff80001c7836 */ /* 0x010fe20000000000 */
[----:B0-----:R-:W-:-:S04]  /*11cb0*/  ISETP.GT.AND P2, PT, R212, 0x1, PT ;  /* 0x00000001d400780c */ /* 0x001fc80003f44270 */
[----:B------:R-:W-:Y:S01]  /*11cc0*/  ISETP.GT.AND P3, PT, R28, 0x7f, PT ;  /* 0x0000007f1c00780c */ /* 0x000fe20003f64270 */
[----:B---3--:R-:W-:-:S12]  /*11cd0*/  @P1 BRA `(.L_x_9769) ;  /* 0x0000000000101947 */ /* 0x008fd80003800000 */
[----:B------:R-:W-:Y:S05]  /*11ce0*/  @!P0 BRA `(.L_x_9769) ;  /* 0x00000000000c8947 */ /* 0x000fea0003800000 */
[----:B------:R-:W3:Y:S04]  /*11cf0*/  LDG.E R7, desc[UR40][R4.64] ;  /* 0x0000002804077981 */ /* 0x000ee8000c1e1900 */
[----:B-----5:R-:W3:Y:S02]  /*11d00*/  LDG.E R20, desc[UR40][R4.64+0x4] ;  /* 0x0000042804147981 */ /* 0x020ee4000c1e1900 */
[----:B---3--:R-:W-:-:S07]  /*11d10*/  IMAD.IADD R20, R20, 0x1, -R7 ;  /* 0x0000000114147824 */ /* 0x008fce00078e0a07 */
.L_x_9769:
[----:B------:R-:W3:Y:S01]  /*11d20*/  LDL.LU R0, [R1+0x4c] ;  /* 0x00004c0001007983 */ /* 0x000ee20000300800 */
[----:B------:R-:W-:Y:S01]  /*11d30*/  BSSY B1, `(.L_x_9770) ;  /* 0x0000037000017945 */ /* 0x000fe20003800000 */
[----:B------:R-:W-:Y:S02]  /*11d40*/  SEL R213, R213, RZ, !P0 ;  /* 0x000000ffd5d57207 */ /* 0x000fe40004000000 */
[----:B-----5:R-:W-:Y:S02]  /*11d50*/  SHF.R.S32.HI R26, RZ, 0x1f, R3 ;  /* 0x0000001fff1a7819 */ /* 0x020fe40000011403 */
[----:B---3--:R-:W-:Y:S01]  /*11d60*/  SEL R27, R0, RZ, !P0 ;  /* 0x000000ff001b7207 */ /* 0x008fe20004000000 */
[----:B------:R-:W-:Y:S06]  /*11d70*/  @P3 BRA `(.L_x_9771) ;  /* 0x0000000000c83947 */ /* 0x000fec0003800000 */
[----:B------:R-:W0:Y:S01]  /*11d80*/  S2R R5, SR_TID.X ;  /* 0x0000000000057919 */ /* 0x000e220000002100 */
[----:B------:R-:W3:Y:S02]  /*11d90*/  LDC R31, c[0x0][0xbe8] ;  /* 0x0002fa00ff1f7b82 */ /* 0x000ee40000000800 */
[----:B---3--:R-:W-:Y:S02]  /*11da0*/  IMAD R4, R20, R31, RZ ;  /* 0x0000001f14047224 */ /* 0x008fe400078e02ff */
[----:B0-----:R-:W-:-:S04]  /*11db0*/  IMAD R0, R218, 0x80, R5 ;  /* 0x00000080da007824 */ /* 0x001fc800078e0205 */
        /* <DEDUP_REMOVED lines=37> */
[----:B-1----:R-:W-:Y:S01]  /*12010*/  IMAD R0, R7, R11, RZ ;  /* 0x0000000b07007224 */ /* 0x002fe200078e02ff */
[----:B------:R-:W-:-:S05]  /*12020*/  SHF.R.S32.HI R13, RZ, 0x1f, R11 ;  /* 0x0000001fff0d7819 */ /* 0x000fca000001140b */
[C---:B------:R-:W-:Y:S02]  /*12030*/  IMAD R13, R6.reuse, R13, R0 ;  /* 0x0000000d060d7224 */ /* 0x040fe400078e0200 */
[----:B------:R-:W-:-:S04]  /*12040*/  IMAD.WIDE.U32 R6, R6, R11, R8 ;  /* 0x0000000b06067225 */ /* 0x000fc800078e0008 */
[----:B------:R-:W-:Y:S01]  /*12050*/  IMAD.IADD R0, R7, 0x1, R13 ;  /* 0x0000000107007824 */ /* 0x000fe200078e020d */
[----:B0-----:R-:W-:Y:S01]  /*12060*/  LEA R4, P0, R6, R4, 0x2 ;  /* 0x0000000406047211 */ /* 0x001fe200078010ff */
[----:B------:R-:W-:-:S03]  /*12070*/  IMAD.MOV.U32 R7, RZ, RZ, -0x800000 ;  /* 0xff800000ff077424 */ /* 0x000fc600078e00ff */
[----:B--2---:R-:W-:-:S05]  /*12080*/  LEA.HI.X R5, R6, R5, R0, 0x2, P0 ;  /* 0x0000000506057211 */ /* 0x004fca00000f1400 */
[----:B------:R0:W-:Y:S04]  /*12090*/  STG.E desc[UR40][R4.64], R7 ;  /* 0x0000000704007986 */ /* 0x0001e8000c101928 */
.L_x_9771:
[----:B------:R-:W-:Y:S05]  /*120a0*/  BSYNC B1 ;  /* 0x0000000000017941 */ /* 0x000fea0003800000 */
.L_x_9770:
[----:B------:R-:W-:Y:S05]  /*120b0*/  @P2 BRA `(.L_x_9764) ;  /* 0x0000000800842947 */ /* 0x000fea0003800000 */
[----:B------:R-:W3:Y:S01]  /*120c0*/  LDC R21, c[0x0][0xbe8] ;  /* 0x0002fa00ff157b82 */ /* 0x000ee20000000800 */
[----:B0-----:R-:W-:Y:S01]  /*120d0*/  SHF.R.S32.HI R5, RZ, 0x1f, R28 ;  /* 0x0000001fff057819 */ /* 0x001fe2000001141c */
[----:B------:R-:W-:Y:S02]  /*120e0*/  ULDC.64 UR4, c[0x0][0xaa0] ;  /* 0x0002a80000047ab9 */ /* 0x000fe40000000a00 */
[----:B------:R-:W-:Y:S01]  /*120f0*/  IMAD R0, R26, UR4, RZ ;  /* 0x000000041a007c24 */ /* 0x000fe2000f8e02ff */
[----:B------:R-:W-:Y:S01]  /*12100*/  LEA.HI R8, R5, R28, RZ, 0x3 ;  /* 0x0000001c05087211 */ /* 0x000fe200078f18ff */
[----:B------:R-:W-:-:S03]  /*12110*/  IMAD.WIDE.U32 R4, R3, UR4, RZ ;  /* 0x0000000403047c25 */ /* 0x000fc6000f8e00ff */
[----:B------:R-:W-:Y:S01]  /*12120*/  LOP3.LUT R9, R8, 0xfffffff8, RZ, 0xc0, !PT ;  /* 0xfffffff808097812 */ /* 0x000fe200078ec0ff */
[----:B------:R-:W-:Y:S01]  /*12130*/  IMAD R7, R3, UR5, R0 ;  /* 0x0000000503077c24 */ /* 0x000fe2000f8e0200 */
[----:B------:R-:W-:Y:S01]  /*12140*/  SHF.R.S32.HI R25, RZ, 0x3, R8 ;  /* 0x00000003ff197819 */ /* 0x000fe20000011408 */
[----:B------:R-:W-:Y:S02]  /*12150*/  ULDC.64 UR4, c[0x0][0xae8] ;  /* 0x0002ba0000047ab9 */ /* 0x000fe40000000a00 */
[----:B------:R-:W-:Y:S02]  /*12160*/  IMAD.IADD R28, R28, 0x1, -R9 ;  /* 0x000000011c1c7824 */ /* 0x000fe400078e0a09 */
[----:B------:R-:W-:Y:S02]  /*12170*/  IMAD.IADD R5, R5, 0x1, R7 ;  /* 0x0000000105057824 */ /* 0x000fe400078e0207 */
[----:B------:R-:W-:Y:S02]  /*12180*/  IMAD R3, R28, 0x20, R25 ;  /* 0x000000201c037824 */ /* 0x000fe400078e0219 */
[----:B------:R-:W-:Y:S01]  /*12190*/  IMAD.WIDE.U32 R4, R211, UR4, R4 ;  /* 0x00000004d3047c25 */ /* 0x000fe2000f8e0004 */
[----:B---3--:R-:W-:-:S03]  /*121a0*/  ISETP.NE.AND P0, PT, R21, 0x1, PT ;  /* 0x000000011500780c */ /* 0x008fc60003f05270 */
[----:B------:R-:W-:Y:S02]  /*121b0*/  IMAD R9, R218, 0x80, R3 ;  /* 0x00000080da097824 */ /* 0x000fe400078e0203 */
[----:B------:R-:W-:Y:S01]  /*121c0*/  IMAD R5, R211, UR5, R5 ;  /* 0x00000005d3057c24 */ /* 0x000fe2000f8e0205 */
[----:B------:R-:W-:Y:S01]  /*121d0*/  ULDC.64 UR4, c[0x0][0xaf0] ;  /* 0x0002bc0000047ab9 */ /* 0x000fe20000000a00 */
[----:B------:R-:W-:Y:S02]  /*121e0*/  IMAD.MOV.U32 R3, RZ, RZ, R9 ;  /* 0x000000ffff037224 */ /* 0x000fe400078e0009 */
[----:B------:R-:W-:-:S04]  /*121f0*/  IMAD.WIDE.U32 R4, R213, UR4, R4 ;  /* 0x00000004d5047c25 */ /* 0x000fc8000f8e0004 */
[----:B------:R-:W0:Y:S08]  /*12200*/  @P0 LDC R6, c[0x0][0xbec] ;  /* 0x0002fb00ff060b82 */ /* 0x000e300000000800 */
[----:B------:R-:W3:Y:S01]  /*12210*/  @P0 LDC R11, c[0x0][0xbf0] ;  /* 0x0002fc00ff0b0b82 */ /* 0x000ee20000000800 */
[----:B0-----:R-:W-:-:S04]  /*12220*/  @P0 IMAD.HI.U32 R0, R9, R6, RZ ;  /* 0x0000000609000227 */ /* 0x001fc800078e00ff */
[----:B------:R-:W-:Y:S01]  /*12230*/  IMAD R6, R27, UR4, RZ ;  /* 0x000000041b067c24 */ /* 0x000fe2000f8e02ff */
[----:B---3--:R-:W-:-:S03]  /*12240*/  @P0 SHF.R.U32.HI R3, RZ, R11, R0 ;  /* 0x0000000bff030219 */ /* 0x008fc60000011600 */
[----:B------:R-:W-:Y:S01]  /*12250*/  IMAD R7, R213, UR5, R6 ;  /* 0x00000005d5077c24 */ /* 0x000fe2000f8e0206 */
[----:B------:R-:W-:Y:S01]  /*12260*/  ULDC.64 UR4, c[0x0][0xae0] ;  /* 0x0002b80000047ab9 */ /* 0x000fe20000000a00 */
[--C-:B------:R-:W-:Y:S01]  /*12270*/  SHF.R.S32.HI R0, RZ, 0x1f, R3.reuse ;  /* 0x0000001fff007819 */ /* 0x100fe20000011403 */
[----:B------:R-:W-:Y:S02]  /*12280*/  IMAD.MOV R6, RZ, RZ, -R3 ;  /* 0x000000ffff067224 */ /* 0x000fe400078e0a03 */
[----:B------:R-:W-:Y:S02]  /*12290*/  IMAD.IADD R5, R5, 0x1, R7 ;  /* 0x0000000105057824 */ /* 0x000fe400078e0207 */
        /* <DEDUP_REMOVED lines=10> */
[----:B------:R-:W-:Y:S01]  /*12340*/  ULDC.64 UR4, c[0x0][0xa80] ;  /* 0x0002a00000047ab9 */ /* 0x000fe20000000a00 */
[----:B------:R-:W-:Y:S02]  /*12350*/  VIADD R9, R203, 0xc0 ;  /* 0x000000c0cb097836 */ /* 0x000fe40000000000 */
[----:B------:R-:W-:Y:S01]  /*12360*/  IMAD.IADD R5, R5, 0x1, R3 ;  /* 0x0000000105057824 */ /* 0x000fe200078e0203 */
[C---:B------:R-:W-:Y:S01]  /*12370*/  LEA R3, P0, R4.reuse, UR4, 0x1 ;  /* 0x0000000404037c11 */ /* 0x040fe2000f8008ff */
[----:B------:R-:W-:Y:S01]  /*12380*/  UMOV UR4, 0xffffffff ;  /* 0xffffffff00047882 */ /* 0x000fe20000000000 */
[----:B------:R-:W-:Y:S02]  /*12390*/  SHF.R.S32.HI R6, RZ, 0x1f, R9 ;  /* 0x0000001fff067819 */ /* 0x000fe40000011409 */
[----:B------:R-:W-:Y:S01]  /*123a0*/  LEA.HI.X R4, R4, UR5, R5, 0x1, P0 ;  /* 0x0000000504047c11 */ /* 0x000fe200080f0c05 */
[----:B------:R-:W-:Y:S08]  /*123b0*/  BRA.DIV UR4, `(.L_x_9772) ;  /* 0x0000009204487947 */ /* 0x000ff0000b800000 */
[----:B------:R0:W3:Y:S04]  /*123c0*/  SHFL.IDX PT, R0, R4, RZ, 0x181f ;  /* 0x00181fff04007589 */ /* 0x0000e800000e0000 */
[----:B------:R0:W4:Y:S02]  /*123d0*/  SHFL.IDX PT, R14, R3, RZ, 0x181f ;  /* 0x00181fff030e7589 */ /* 0x00012400000e0000 */
.L_x_9988:
[----:B------:R-:W-:Y:S01]  /*123e0*/  IMAD R20, R20, R21, RZ ;  /* 0x0000001514147224 */ /* 0x000fe200078e02ff */
[----:B------:R-:W-:Y:S01]  /*123f0*/  BSSY B1, `(.L_x_9773) ;  /* 0x0000018000017945 */ /* 0x000fe20003800000 */
[----:B------:R-:W-:-:S05]  /*12400*/  IMAD R7, R218, 0x80, R25 ;  /* 0x00000080da077824 */ /* 0x000fca00078e0219 */
        /* <DEDUP_REMOVED lines=8> */
[----:B------:R-:W-:-:S05]  /*12490*/  SHF.R.S32.HI R8, RZ, 0x1f, R210 ;  /* 0x0000001fff087819 */ /* 0x000fca00000114d2 */
[CC--:B----4-:R-:W-:Y:S02]  /*124a0*/  @!P3 LEA R10, P5, R203.reuse, R14.reuse, 0x1 ;  /* 0x0000000ecb0ab211 */ /* 0x0d0fe400078a08ff */
[C---:B------:R-:W-:Y:S02]  /*124b0*/  @!P2 LEA R12, P4, R210.reuse, R14, 0x1 ;  /* 0x0000000ed20ca211 */ /* 0x040fe400078808ff */
[----:B---3--:R-:W-:Y:S02]  /*124c0*/  @!P3 LEA.HI.X R11, R203, R0, R5, 0x1, P5 ;  /* 0x00000000cb0bb211 */ /* 0x008fe400028f0c05 */
[----:B------:R-:W-:Y:S02]  /*124d0*/  SHF.R.S32.HI R5, RZ, 0x1f, R209 ;  /* 0x0000001fff057819 */ /* 0x000fe400000114d1 */
[----:B------:R-:W-:Y:S01]  /*124e0*/  @!P1 LEA R24, P5, R209, R14, 0x1 ;  /* 0x0000000ed1189211 */ /* 0x000fe200078a08ff */
[----:B------:R3:W-:Y:S01]  /*124f0*/  @!P3 ST.E.128 desc[UR40][R10.64], RZ ;  /* 0x000000ff0a00b985 */ /* 0x0007e2000c101d28 */
[----:B------:R-:W-:-:S02]  /*12500*/  @!P2 LEA.HI.X R13, R210, R0, R8, 0x1, P4 ;  /* 0x00000000d20da211 */ /* 0x000fc400020f0c08 */
[----:B------:R-:W-:Y:S02]  /*12510*/  @!P0 LEA R14, P4, R9, R14, 0x1 ;  /* 0x0000000e090e8211 */ /* 0x000fe400078808ff */
[-C--:B------:R-:W-:Y:S01]  /*12520*/  @!P1 LEA.HI.X R25, R209, R0.reuse, R5, 0x1, P5 ;  /* 0x00000000d1199211 */ /* 0x080fe200028f0c05 */
[----:B------:R3:W-:Y:S01]  /*12530*/  @!P2 ST.E.128 desc[UR40][R12.64], RZ ;  /* 0x000000ff0c00a985 */ /* 0x0007e2000c101d28 */
[----:B------:R-:W-:-:S03]  /*12540*/  @!P0 LEA.HI.X R15, R9, R0, R6, 0x1, P4 ;  /* 0x00000000090f8211 */ /* 0x000fc600020f0c06 */
[----:B------:R3:W-:Y:S04]  /*12550*/  @!P1 ST.E.128 desc[UR40][R24.64], RZ ;  /* 0x000000ff18009985 */ /* 0x0007e8000c101d28 */
[----:B------:R3:W-:Y:S02]  /*12560*/  @!P0 ST.E.128 desc[UR40][R14.64], RZ ;  /* 0x000000ff0e008985 */ /* 0x0007e4000c101d28 */
.L_x_9774:
[----:B------:R-:W-:Y:S05]  /*12570*/  BSYNC B1 ;  /* 0x0000000000017941 */ /* 0x000fea0003800000 */
.L_x_9773:
[----:B------:R-:W-:-:S03]  /*12580*/  UMOV UR4, 0xffffffff ;  /* 0xffffffff00047882 */ /* 0x000fc60000000000 */
[----:B------:R-:W-:Y:S05]  /*12590*/  BRA.DIV UR4, `(.L_x_9775) ;  /* 0x0000009204047947 */ /* 0x000fea000b800000 */
[----:B---3--:R3:W0:Y:S04]  /*125a0*/  SHFL.IDX PT, R0, R4, 0x1, 0x181f ;  /* 0x00381f0004007f89 */ /* 0x00862800000e0000 */
[----:B----4-:R3:W4:Y:S02]  /*125b0*/  SHFL.IDX PT, R14, R3, 0x1, 0x181f ;  /* 0x00381f00030e7f89 */ /* 0x01072400000e0000 */
.L_x_9992:
        /* <DEDUP_REMOVED lines=13> */
[----:B0-----:R-:W-:Y:S02]  /*12690*/  @!P3 LEA.HI.X R11, R203, R0, R8, 0x1, P5 ;  /* 0x00000000cb0bb211 */ /* 0x001fe400028f0c08 */
        /* <DEDUP_REMOVED lines=10> */
.L_x_9777:
[----:B------:R-:W-:Y:S05]  /*12740*/  BSYNC B1 ;  /* 0x0000000000017941 */ /* 0x000fea0003800000 */
.L_x_9776:
[----:B------:R-:W-:-:S03]  /*12750*/  UMOV UR4, 0xffffffff ;  /* 0xffffffff00047882 */ /* 0x000fc60000000000 */
[----:B------:R-:W-:Y:S05]  /*12760*/  BRA.DIV UR4, `(.L_x_9778) ;  /* 0x0000008e04d87947 */ /* 0x000fea000b800000 */
[----:B0-----:R0:W0:Y:S04]  /*12770*/  SHFL.IDX PT, R0, R4, 0x2, 0x181f ;  /* 0x00581f0004007f89 */ /* 0x00102800000e0000 */
[----:B----4-:R4:W0:Y:S02]  /*12780*/  SHFL.IDX PT, R14, R3, 0x2, 0x181f ;  /* 0x00581f00030e7f89 */ /* 0x01082400000e0000 */
.L_x_9996:
        /* <DEDUP_REMOVED lines=11> */
[CC--:B0-----:R-:W-:Y:S02]  /*12840*/  @!P3 LEA R10, P5, R203.reuse, R14.reuse, 0x1 ;  /* 0x0000000ecb0ab211 */ /* 0x0c1fe400078a08ff */
[C---:B------:R-:W-:Y:S02]  /*12850*/  @!P2 LEA R12, P4, R210.reuse, R14, 0x1 ;  /* 0x0000000ed20ca211 */ /* 0x040fe400078808ff */
[----:B------:R-:W-:Y:S02]  /*12860*/  @!P3 LEA.HI.X R11, R203, R0, R8, 0x1, P5 ;  /* 0x00000000cb0bb211 */ /* 0x000fe400028f0c08 */
        /* <DEDUP_REMOVED lines=10> */
.L_x_9780:
[----:B------:R-:W-:Y:S05]  /*12910*/  BSYNC B1 ;  /* 0x0000000000017941 */ /* 0x000fea0003800000 */
.L_x_9779:
[----:B------:R-:W-:-:S03]  /*12920*/  UMOV UR4, 0xffffffff ;  /* 0xffffffff00047882 */ /* 0x000fc60000000000 */
[----:B------:R-:W-:Y:S05]  /*12930*/  BRA.DIV UR4, `(.L_x_9781) ;  /* 0x0000008e04ac7947 */ /* 0x000fea000b800000 */
[----:B0-----:R0:W0:Y:S04]  /*12940*/  SHFL.IDX PT, R0, R4, 0x3, 0x181f ;  /* 0x00781f0004007f89 */ /* 0x00102800000e0000 */
[----:B------:R0:W0:Y:S02]  /*12950*/  SHFL.IDX PT, R14, R3, 0x3, 0x181f ;  /* 0x00781f00030e7f89 */ /* 0x00002400000e0000 */
.L_x_10000:
[----:B0--34-:R-:W-:-:S05]  /*12960*/  VIADD R3, R7, 0x60 ;  /* 0x0000006007037836 */ /* 0x019fca0000000000 */
        /* <DEDUP_REMOVED lines=9> */
[CC--:B------:R-:W-:Y:S02]  /*12a00*/  @!P3 LEA R4, P5, R203.reuse, R14.reuse, 0x1 ;  /* 0x0000000ecb04b211 */ /* 0x0c0fe400078a08ff */
        /* <DEDUP_REMOVED lines=12> */
.L_x_9764:
[----:B------:R-:W-:Y:S05]  /*12ad0*/  BSYNC B0 ;  /* 0x0000000000007941 */ /* 0x000fea0003800000 */
.L_x_9750:
[----:B------:R-:W-:Y:S02]  /*12ae0*/  ULDC UR4, c[0x0][0xc3c] ;  /* 0x00030f0000047ab9 */ /* 0x000fe40000000800 */
[----:B--2---:R-:W-:-:S13]  /*12af0*/  ISETP.GE.AND P0, PT, R155, UR4, PT ;  /* 0x000000049b007c0c */ /* 0x004fda000bf06270 */
[----:B------:R-:W-:Y:S05]  /*12b00*/  @!P0 BRA `(.L_x_9782) ;  /* 0xfffffee800288947 */ /* 0x000fea000383ffff */
[----:B------:R-:W-:Y:S05]  /*12b10*/  BRA `(.L_x_9636) ;  /* 0x0000007c00107947 */ /* 0x000fea0003800000 */
.L_x_9634:
        /* <DEDUP_REMOVED lines=20> */
.L_x_9783:
        /* <DEDUP_REMOVED lines=43> */
.L_x_9787:
        /* <DEDUP_REMOVED lines=38> */
.L_x_9785:
        /* <DEDUP_REMOVED lines=20> */
.L_x_9788:
        /* <DEDUP_REMOVED lines=54> */
.L_x_9786:
[----:B------:R-:W-:Y:S01]  /*13610*/  IMAD.U32 R2, RZ, RZ, UR6 ;  /* 0x00000006ff027e24 */ /* 0x000fe2000f8e00ff */
[----:B------:R0:W-:Y:S04]  /*13620*/  STL [R1+0x4], RZ ;  /* 0x000004ff01007387 */ /* 0x0001e80000100800 */
[----:B------:R0:W-:Y:S04]  /*13630*/  STL [R1+0x8], RZ ;  /* 0x000008ff01007387 */ /* 0x0001e80000100800 */
[----:B------:R0:W-:Y:S02]  /*13640*/  STL [R1], R2 ;  /* 0x0000000201007387 */ /* 0x0001e40000100800 */
.L_x_9789:
        /* <DEDUP_REMOVED lines=10> */
.L_x_9784:
[----:B-1----:R-:W3:Y:S01]  /*136f0*/  LDL R0, [R1+0xc] ;  /* 0x00000c0001007983 */ /* 0x002ee20000100800 */
[----:B------:R-:W-:Y:S01]  /*13700*/  ULDC UR4, c[0x0][0xc3c] ;  /* 0x00030f0000047ab9 */ /* 0x000fe20000000800 */
[----:B------:R-:W-:Y:S01]  /*13710*/  IMAD.MOV.U32 R19, RZ, RZ, RZ ;  /* 0x000000ffff137224 */ /* 0x000fe200078e00ff */
[----:B---3--:R-:W-:Y:S01]  /*13720*/  ISETP.GE.AND P0, PT, R0, UR4, PT ;  /* 0x0000000400007c0c */ /* 0x008fe2000bf06270 */
[----:B------:R-:W-:-:S05]  /*13730*/  IMAD.MOV.U32 R0, RZ, RZ, 0x1 ;  /* 0x00000001ff007424 */ /* 0x000fca00078e00ff */
[----:B------:R1:W-:Y:S04]  /*13740*/  STL [R1+0x14], R0 ;  /* 0x0000140001007387 */ /* 0x0003e80000100800 */
[----:B------:R1:W-:Y:S03]  /*13750*/  STL [R1+0x54], RZ ;  /* 0x000054ff01007387 */ /* 0x0003e60000100800 */
[----:B------:R-:W-:Y:S05]  /*13760*/  @P0 BRA `(.L_x_9790) ;  /* 0x0000006c001c0947 */ /* 0x000fea0003800000 */
[----:B------:R-:W3:Y:S01]  /*13770*/  S2UR UR5, SR_CgaCtaId ;  /* 0x00000000000579c3 */ /* 0x000ee20000008800 */
[C---:B-1----:R-:W-:Y:S01]  /*13780*/  IMAD.SHL.U32 R0, R6.reuse, 0x8, RZ ;  /* 0x0000000806007824 */ /* 0x042fe200078e00ff */
[----:B------:R-:W-:Y:S01]  /*13790*/  LOP3.LUT R4, R6, 0x7f, RZ, 0xc0, !PT ;  /* 0x0000007f06047812 */ /* 0x000fe200078ec0ff */
[----:B------:R-:W-:Y:S01]  /*137a0*/  UMOV UR4, 0x400 ;  /* 0x0000040000047882 */ /* 0x000fe20000000000 */
[----:B------:R-:W-:Y:S01]  /*137b0*/  BSSY B8, `(.L_x_9790) ;  /* 0x00006c2000087945 */ /* 0x000fe20003800000 */
[----:B------:R-:W-:Y:S01]  /*137c0*/  IMAD.MOV.U32 R19, RZ, RZ, RZ ;  /* 0x000000ffff137224 */ /* 0x000fe200078e00ff */
[----:B------:R-:W-:Y:S01]  /*137d0*/  LOP3.LUT R3, R0, 0x1f8, RZ, 0xc0, !PT ;  /* 0x000001f800037812 */ /* 0x000fe200078ec0ff */
[----:B0-----:R-:W-:Y:S01]  /*137e0*/  IMAD.SHL.U32 R2, R4, 0x8, RZ ;  /* 0x0000000804027824 */ /* 0x001fe200078e00ff */
        /* <DEDUP_REMOVED lines=16> */
.L_x_9932:
[----:B0--3--:R-:W3:Y:S01]  /*138f0*/  LDL R0, [R1+0xc] ;  /* 0x00000c0001007983 */ /* 0x009ee20000100800 */
[----:B-1----:R-:W3:Y:S01]  /*13900*/  LDC.64 R2, c[0x0][0xc88] ;  /* 0x00032200ff027b82 */ /* 0x002ee20000000a00 */
[----:B------:R-:W-:Y:S05]  /*13910*/  YIELD ;  /* 0x0000000000007946 */ /* 0x000fea0003800000 */
[----:B------:R-:W-:Y:S01]  /*13920*/  ULDC.64 UR4, c[0x0][0xa28] ;  /* 0x00028a0000047ab9 */ /* 0x000fe20000000a00 */
[----:B--2---:R-:W-:Y:S02]  /*13930*/  CS2R R8, SRZ ;  /* 0x0000000000087805 */ /* 0x004fe4000001ff00 */
[----:B------:R-:W-:Y:S01]  /*13940*/  ISETP.NE.U32.AND P0, PT, RZ, UR4, PT ;  /* 0x00000004ff007c0c */ /* 0x000fe2000bf05070 */
[----:B------:R-:W-:Y:S01]  /*13950*/  ULDC.64 UR10, c[0x0][0xa18] ;  /* 0x00028600000a7ab9 */ /* 0x000fe20000000a00 */
[----:B------:R-:W-:Y:S01]  /*13960*/  ULDC.64 UR8, c[0x0][0xa10] ;  /* 0x0002840000087ab9 */ /* 0x000fe20000000a00 */
[----:B------:R-:W-:Y:S01]  /*13970*/  ULDC.64 UR6, c[0x0][0xa08] ;  /* 0x0002820000067ab9 */ /* 0x000fe20000000a00 */
[----:B---3--:R-:W-:-:S05]  /*13980*/  IMAD.WIDE R2, R0, 0x4, R2 ;  /* 0x0000000400027825 */ /* 0x008fca00078e0202 */
        /* <DEDUP_REMOVED lines=54> */
.L_x_9791:
        /* <DEDUP_REMOVED lines=17> */
.L_x_9792:
[----:B------:R-:W-:Y:S05]  /*13e00*/  @!P0 BRA `(.L_x_9793) ;  /* 0x00000000000c8947 */ /* 0x000fea0003800000 */
[----:B------:R-:W2:Y:S04]  /*13e10*/  LDG.E R9, desc[UR40][R6.64] ;  /* 0x0000002806097981 */ /* 0x000ea8000c1e1900 */
[----:B------:R-:W2:Y:S02]  /*13e20*/  LDG.E R6, desc[UR40][R6.64+0x4] ;  /* 0x0000042806067981 */ /* 0x000ea4000c1e1900 */
[----:B--2---:R-:W-:-:S07]  /*13e30*/  IMAD.IADD R9, R6, 0x1, -R9 ;  /* 0x0000000106097824 */ /* 0x004fce00078e0a09 */
.L_x_9793:
[----:B01----:R-:W2:Y:S01]  /*13e40*/  @P2 LDG.E R2, desc[UR40][R4.64] ;  /* 0x0000002804022981 */ /* 0x003ea2000c1e1900 */
[----:B-----5:R-:W-:-:S03]  /*13e50*/  IMAD.IADD R6, R9, 0x1, -R8 ;  /* 0x0000000109067824 */ /* 0x020fc600078e0a08 */
[----:B------:R-:W2:Y:S01]  /*13e60*/  @P2 LDG.E R4, desc[UR40][R4.64+0x4] ;  /* 0x0000042804042981 */ /* 0x000ea2000c1e1900 */
[----:B------:R-:W-:Y:S01]  /*13e70*/  LOP3.LUT R14, R10, 0xff, RZ, 0xc0, !PT ;  /* 0x000000ff0a0e7812 */ /* 0x000fe200078ec0ff */
[----:B------:R-:W-:Y:S01]  /*13e80*/  BSSY B0, `(.L_x_9794) ;  /* 0x000002a000007945 */ /* 0x000fe20003800000 */
[----:B------:R-:W-:Y:S01]  /*13e90*/  SHF.R.U32.HI R10, RZ, 0x10, R10 ;  /* 0x00000010ff0a7819 */ /* 0x000fe2000001160a */
[----:B--2---:R-:W-:-:S04]  /*13ea0*/  @P2 IMAD.IADD R11, R4, 0x1, -R2 ;  /* 0x00000001040b2824 */ /* 0x004fc800078e0a02 */
[----:B------:R-:W-:-:S04]  /*13eb0*/  IMAD.IADD R3, R6, 0x1, R11 ;  /* 0x0000000106037824 */ /* 0x000fc800078e020b */
[----:B------:R-:W-:-:S04]  /*13ec0*/  VIADD R2, R3, 0x5f ;  /* 0x0000005f03027836 */ /* 0x000fc80000000000 */
[----:B------:R-:W-:Y:S01]  /*13ed0*/  IMAD.HI R2, R2, 0x2aaaaaab, RZ ;  /* 0x2aaaaaab02027827 */ /* 0x000fe200078e02ff */
[----:B------:R-:W-:-:S04]  /*13ee0*/  ISETP.GE.AND P1, PT, R3, 0x1, PT ;  /* 0x000000010300780c */ /* 0x000fc80003f26270 */
[----:B------:R-:W-:-:S04]  /*13ef0*/  SHF.R.U32.HI R3, RZ, 0x1f, R2 ;  /* 0x0000001fff037819 */ /* 0x000fc80000011602 */
[----:B------:R-:W-:-:S05]  /*13f00*/  LEA.HI.SX32 R12, R2, R3, 0x1c ;  /* 0x00000003020c7211 */ /* 0x000fca00078fe2ff */
[----:B------:R0:W-:Y:S04]  /*13f10*/  STL [R1+0x38], R12 ;  /* 0x0000380c01007387 */ /* 0x0001e80000100800 */
        /* <DEDUP_REMOVED lines=32> */
.L_x_9795:
[----:B------:R-:W-:Y:S05]  /*14120*/  BSYNC B0 ;  /* 0x0000000000007941 */ /* 0x000fea0003800000 */
.L_x_9794:
[-C--:B------:R-:W-:Y:S01]  /*14130*/  IMAD R2, R14, R4.reuse, RZ ;  /* 0x000000040e027224 */ /* 0x080fe200078e02ff */
[----:B------:R-:W-:Y:S04]  /*14140*/  BSSY B0, `(.L_x_9796) ;  /* 0x0000141000007945 */ /* 0x000fe80003800000 */
[C---:B------:R-:W-:Y:S01]  /*14150*/  VIADDMNMX R4, R2.reuse, R4, R12, PT ;  /* 0x0000000402047246 */ /* 0x040fe2000380010c */
[----:B------:R-:W-:-:S04]  /*14160*/  IMAD R2, R2, 0x60, -R6 ;  /* 0x0000006002027824 */ /* 0x000fc800078e0a06 */
[----:B------:R-:W-:Y:S01]  /*14170*/  IMAD R6, R4, 0x60, -R6 ;  /* 0x0000006004067824 */ /* 0x000fe200078e0a06 */
[----:B------:R-:W-:-:S04]  /*14180*/  VIMNMX R2, RZ, R2, !PT ;  /* 0x00000002ff027248 */ /* 0x000fc80007fe0100 */
[----:B------:R-:W-:-:S04]  /*14190*/  VIMNMX R11, R6, R11, PT ;  /* 0x0000000b060b7248 */ /* 0x000fc80003fe0100 */
[----:B------:R-:W-:Y:S01]  /*141a0*/  ISETP.GT.AND P0, PT, R11, R2, PT ;  /* 0x000000020b00720c */ /* 0x000fe20003f04270 */
[----:B------:R-:W-:-:S05]  /*141b0*/  IMAD.WIDE.U32 R2, R2, -0x55555555, RZ ;  /* 0xaaaaaaab02027825 */ /* 0x000fca00078e00ff */
[----:B------:R-:W-:-:S05]  /*141c0*/  SHF.R.U32.HI R3, RZ, 0x6, R3 ;  /* 0x00000006ff037819 */ /* 0x000fca0000011603 */
[----:B------:R-:W-:Y:S02]  /*141d0*/  IMAD.MOV.U32 R8, RZ, RZ, R3 ;  /* 0x000000ffff087224 */ /* 0x000fe400078e0003 */
[----:B------:R-:W-:-:S04]  /*141e0*/  @P0 VIADD R11, R11, 0x5f ;  /* 0x0000005f0b0b0836 */ /* 0x000fc80000000000 */
[----:B------:R-:W-:-:S05]  /*141f0*/  @P0 IMAD.HI R2, R11, 0x2aaaaaab, RZ ;  /* 0x2aaaaaab0b020827 */ /* 0x000fca00078e02ff */
[----:B------:R-:W-:-:S04]  /*14200*/  @P0 SHF.R.U32.HI R4, RZ, 0x1f, R2 ;  /* 0x0000001fff040819 */ /* 0x000fc80000011602 */
[----:B------:R-:W-:Y:S02]  /*14210*/  @P0 LEA.HI.SX32 R8, R2, R4, 0x1c ;  /* 0x0000000402080211 */ /* 0x000fe400078fe2ff */
        /* <DEDUP_REMOVED lines=10> */
.L_x_10003:
[----:B-1----:R-:W-:Y:S02]  /*142c0*/  ISETP.NE.AND P0, PT, R14, RZ, PT ;  /* 0x000000ff0e00720c */ /* 0x002fe40003f05270 */
[----:B------:R-:W-:-:S11]  /*142d0*/  PLOP3.LUT P6, PT, PT, PT, PT, 0x8, 0x0 ;  /* 0x000000000000781c */ /* 0x000fd60003fce170 */
[----:B------:R-:W-:Y:S05]  /*142e0*/  @P0 BRA `(.L_x_9799) ;  /* 0x00000000000c0947 */ /* 0x000fea0003800000 */
[----:B------:R-:W-:-:S03]  /*142f0*/  UMOV UR4, 0xffffffff ;  /* 0xffffffff00047882 */ /* 0x000fc60000000000 */
[----:B------:R-:W-:Y:S05]  /*14300*/  BRA.DIV UR4, `(.L_x_9800) ;  /* 0x0000007604b47947 */ /* 0x000fea000b800000 */
[----:B------:R-:W-:-:S13]  /*14310*/  ELECT P6, URZ, PT ;  /* 0x00000000003f782f */ /* 0x000fda00038c0000 */
.L_x_9799:
        /* <DEDUP_REMOVED lines=9> */
.L_x_10006:
[----:B------:R-:W-:Y:S05]  /*143b0*/  BSYNC B1 ;  /* 0x0000000000017941 */ /* 0x000fea0003800000 */
.L_x_9801:
[----:B------:R-:W-:Y:S04]  /*143c0*/  BSSY B1, `(.L_x_9803) ;  /* 0x000007f000017945 */ /* 0x000fe80003800000 */
        /* <DEDUP_REMOVED lines=11> */
.L_x_10007:
[----:B------:R-:W-:Y:S05]  /*14480*/  BSYNC B2 ;  /* 0x0000000000027941 */ /* 0x000fea0003800000 */
.L_x_9805:
        /* <DEDUP_REMOVED lines=9> */
.L_x_9808:
[----:B------:R-:W-:Y:S05]  /*14520*/  BSYNC B2 ;  /* 0x0000000000027941 */ /* 0x000fea0003800000 */
.L_x_9807:
[----:B------:R-:W2:Y:S01]  /*14530*/  LDL R6, [R1+0x10] ;  /* 0x0000100001067983 */ /* 0x000ea20000100800 */
        /* <DEDUP_REMOVED lines=12> */
.L_x_9809:
        /* <DEDUP_REMOVED lines=13> */
.L_x_10008:
[----:B------:R-:W-:Y:S05]  /*146d0*/  BSYNC B2 ;  /* 0x0000000000027941 */ /* 0x000fea0003800000 */
.L_x_9810:
        /* <DEDUP_REMOVED lines=11> */
.L_x_9813:
[----:B------:R-:W-:Y:S05]  /*14790*/  BSYNC B2 ;  /* 0x0000000000027941 */ /* 0x000fea0003800000 */
.L_x_9812:
        /* <DEDUP_REMOVED lines=10> */
.L_x_9814:
        /* <DEDUP_REMOVED lines=15> */
.L_x_9815:
        /* <DEDUP_REMOVED lines=15> */
.L_x_9816:
        /* <DEDUP_REMOVED lines=15> */
.L_x_9817:
        /* <DEDUP_REMOVED lines=10> */
.L_x_9804:
[----:B------:R-:W-:Y:S05]  /*14bb0*/  BSYNC B1 ;  /* 0x0000000000017941 */ /* 0x000fea0003800000 */
.L_x_9803:
        /* <DEDUP_REMOVED lines=13> */
.L_x_9833:
        /* <DEDUP_REMOVED lines=13> */
.L_x_10009:
[----:B------:R-:W-:Y:S05]  /*14d60*/  BSYNC B2 ;  /* 0x0000000000027941 */ /* 0x000fea0003800000 */
.L_x_9820:
        /* <DEDUP_REMOVED lines=9> */
.L_x_9823:
[----:B------:R-:W-:Y:S05]  /*14e00*/  BSYNC B2 ;  /* 0x0000000000027941 */ /* 0x000fea0003800000 */
.L_x_9822:
        /* <DEDUP_REMOVED lines=12> */
.L_x_9824:
        /* <DEDUP_REMOVED lines=13> */
.L_x_10010:
[----:B------:R-:W-:Y:S05]  /*14fa0*/  BSYNC B2 ;  /* 0x0000000000027941 */ /* 0x000fea0003800000 */
.L_x_9825:
        /* <DEDUP_REMOVED lines=11> */
.L_x_9828:
[----:B------:R-:W-:Y:S05]  /*15060*/  BSYNC B2 ;  /* 0x0000000000027941 */ /* 0x000fea0003800000 */
.L_x_9827:
        /* <DEDUP_REMOVED lines=10> */
.L_x_9829:
        /* <DEDUP_REMOVED lines=15> */
.L_x_9830:
        /* <DEDUP_REMOVED lines=15> */
.L_x_9831:
        /* <DEDUP_REMOVED lines=15> */
.L_x_9832:
        /* <DEDUP_REMOVED lines=10> */
.L_x_9819:
[----:B------:R-:W-:Y:S05]  /*15480*/  BSYNC B1 ;  /* 0x0000000000017941 */ /* 0x000fea0003800000 */
.L_x_9818:
        /* <DEDUP_REMOVED lines=12> */
.L_x_9797:
[----:B------:R-:W-:Y:S05]  /*15550*/  BSYNC B0 ;  /* 0x0000000000007941 */ /* 0x000fea0003800000 */
.L_x_9796:
        /* <DEDUP_REMOVED lines=35> */
.L_x_9835:
[----:B------:R-:W-:Y:S05]  /*15790*/  BSYNC B0 ;  /* 0x0000000000007941 */ /* 0x000fea0003800000 */
.L_x_9834:
        /* <DEDUP_REMOVED lines=15> */
[----:B------:R-:W2:Y:S01]  /*15890*/  LDC.64 R2, c[0x0][0xc60] ;  /* 0x00031800ff027b82 */ /* 0x000ea20000000a00 */
[----:B------:R-:W1:Y:S02]  /*158a0*/  FLO.U32 R0, UR4 ;  /* 0x0000000400007d00 */ /* 0x000e6400080e0000 */
[----:B-1----:R-:W-:-:S06]  /*158b0*/  ISETP.EQ.U32.AND P0, PT, R0, R5, PT ;  /* 0x000000050000720c */ /* 0x002fcc0003f02070 */
[----:B------:R-:W2:Y:S07]  /*158c0*/  POPC R5, UR4 ;  /* 0x0000000400057d09 */ /* 0x000eae0008000000 */
        /* <DEDUP_REMOVED lines=8> */
.L_x_9837:
        /* <DEDUP_REMOVED lines=20> */
.L_x_9840:
[----:B------:R-:W-:Y:S05]  /*15a90*/  BSYNC B6 ;  /* 0x0000000000067941 */ /* 0x000fea0003800000 */
.L_x_9839:
        /* <DEDUP_REMOVED lines=20> */
.L_x_9843:
        /* <DEDUP_REMOVED lines=16> */
.L_x_9842:
[----:B------:R-:W-:Y:S05]  /*15ce0*/  BSYNC B6 ;  /* 0x0000000000067941 */ /* 0x000fea0003800000 */
.L_x_9841:
        /* <DEDUP_REMOVED lines=24> */
.L_x_10013:
        /* <DEDUP_REMOVED lines=11> */
.L_x_10016:
        /* <DEDUP_REMOVED lines=24> */
.L_x_9847:
[----:B-1----:R-:W2:Y:S01]  /*160a0*/  LDL R2, [R1+0x14] ;  /* 0x0000140001027983 */ /* 0x002ea20000100800 */
[----:B0-----:R-:W-:Y:S01]  /*160b0*/  IMAD R0, R19, 0x8, R18 ;  /* 0x0000000813007824 */ /* 0x001fe200078e0212 */
[----:B--2---:R-:W-:-:S04]  /*160c0*/  SHF.L.U32 R2, R2, 0x1f, RZ ;  /* 0x0000001f02027819 */ /* 0x004fc800000006ff */
[----:B------:R-:W0:Y:S02]  /*160d0*/  SYNCS.PHASECHK.TRANS64.TRYWAIT P0, [R0+URZ+0x22840], R2 ;  /* 0x02284002000075a7 */ /* 0x000e24000800017f */
[----:B0-----:R-:W-:Y:S05]  /*160e0*/  @!P0 BRA `(.L_x_9848) ;  /* 0x0000005c00148947 */ /* 0x001fea0003800000 */
.L_x_10017:
        /* <DEDUP_REMOVED lines=11> */
.L_x_9849:
        /* <DEDUP_REMOVED lines=19> */
[----:B------:R-:W-:Y:S01]  /*162d0*/  UIMAD UR11, UR11, 0x60, UR4 ;  /* 0x000000600b0b78a4 */ /* 0x000fe2000f8e0204 */
[----:B------:R1:W-:Y:S02]  /*162e0*/  STL [R1+0x1c], R2 ;  /* 0x00001c0201007387 */ /* 0x0003e40000100800 */
[----:B------:R-:W-:-:S06]  /*162f0*/  UMOV UR4, 0x0 ;  /* 0x0000000000047882 */ /* 0x000fcc0000000000 */
[----:B------:R1:W-:Y:S01]  /*16300*/  UTMALDG.4D [UR8], [UR6], desc[UR4] ;  /* 0x00000408060075b4 */ /* 0x0003e20008019000 */
[----:B------:R-:W-:Y:S02]  /*16310*/  NOP ;  /* 0x0000000000007918 */ /* 0x000fe40000000000 */
.L_x_9845:
        /* <DEDUP_REMOVED lines=40> */
.L_x_9851:
[----:B------:R-:W-:Y:S05]  /*165a0*/  BSYNC B6 ;  /* 0x0000000000067941 */ /* 0x000fea0003800000 */
.L_x_9850:
[----:B0-----:R-:W2:Y:S01]  /*165b0*/  LDL.LU R0, [R1+0x60] ;  /* 0x0000600001007983 */ /* 0x001ea20000300800 */
[----:B------:R-:W-:Y:S01]  /*165c0*/  ULDC.64 UR4, c[0x0][0x2d8] ;  /* 0x0000b60000047ab9 */ /* 0x000fe20000000a00 */
[----:B------:R-:W0:Y:S01]  /*165d0*/  LDC R8, c[0x0][0x448] ;  /* 0x00011200ff087b82 */ /* 0x000e220000000800 */
[----:B------:R-:W-:Y:S01]  /*165e0*/  ULDC UR6, c[0x0][0x2b8] ;  /* 0x0000ae0000067ab9 */ /* 0x000fe20000000800 */
[----:B------:R-:W3:Y:S04]  /*165f0*/  LDL.LU R5, [R1+0x50] ;  /* 0x0000500001057983 */ /* 0x000ee80000300800 */
[----:B------:R-:W3:Y:S04]  /*16600*/  LDL.LU.64 R2, [R1+0x48] ;  /* 0x0000480001027983 */ /* 0x000ee80000300a00 */
[----:B------:R-:W4:Y:S01]  /*16610*/  LDL.LU R4, [R1+0x2c] ;  /* 0x00002c0001047983 */ /* 0x000f220000300800 */
[----:B0-----:R-:W-:-:S13]  /*16620*/  ISETP.NE.AND P0, PT, R8, 0x1, PT ;  /* 0x000000010800780c */ /* 0x001fda0003f05270 */
[----:B------:R-:W0:Y:S01]  /*16630*/  @P0 LDC R7, c[0x0][0x450] ;  /* 0x00011400ff070b82 */ /* 0x000e220000000800 */
[----:B---3--:R-:W-:Y:S02]  /*16640*/  IMAD.MOV.U32 R3, RZ, RZ, R5 ;  /* 0x000000ffff037224 */ /* 0x008fe400078e0005 */
[----:B------:R-:W3:Y:S01]  /*16650*/  LDL.LU R5, [R1+0x4] ;  /* 0x0000040001057983 */ /* 0x000ee20000300800 */
[----:B------:R-:W-:-:S03]  /*16660*/  IMAD.WIDE.U32 R2, R16, UR4, R2 ;  /* 0x0000000410027c25 */ /* 0x000fc6000f8e0002 */
[----:B------:R1:W5:Y:S01]  /*16670*/  LDL R9, [R1+0x34] ;  /* 0x0000340001097983 */ /* 0x0003620000100800 */
[----:B------:R-:W-:Y:S01]  /*16680*/  IMAD R3, R16, UR5, R3 ;  /* 0x0000000510037c24 */ /* 0x000fe2000f8e0203 */
[----:B------:R-:W-:Y:S02]  /*16690*/  ULDC.64 UR4, c[0x0][0x2e0] ;  /* 0x0000b80000047ab9 */ /* 0x000fe40000000a00 */
[----:B--2---:R-:W-:Y:S02]  /*166a0*/  IMAD R0, R0, UR4, RZ ;  /* 0x0000000400007c24 */ /* 0x004fe4000f8e02ff */
[----:B----4-:R-:W-:-:S04]  /*166b0*/  IMAD.WIDE.U32 R2, R4, UR4, R2 ;  /* 0x0000000404027c25 */ /* 0x010fc8000f8e0002 */
[----:B------:R-:W-:Y:S01]  /*166c0*/  IMAD R0, R4, UR5, R0 ;  /* 0x0000000504007c24 */ /* 0x000fe2000f8e0200 */
[----:B------:R-:W2:Y:S01]  /*166d0*/  S2R R10, SR_TID.X ;  /* 0x00000000000a7919 */ /* 0x000ea20000002100 */
[----:B------:R-:W-:Y:S02]  /*166e0*/  ULDC.64 UR4, c[0x0][0x2d0] ;  /* 0x0000b40000047ab9 */ /* 0x000fe40000000a00 */
[----:B------:R-:W-:Y:S01]  /*166f0*/  IMAD.IADD R3, R3, 0x1, R0 ;  /* 0x0000000103037824 */ /* 0x000fe200078e0200 */
[----:B------:R-:W4:Y:S02]  /*16700*/  S2R R4, SR_TID.X ;  /* 0x0000000000047919 */ /* 0x000f240000002100 */
[----:B----4-:R-:W-:-:S04]  /*16710*/  LOP3.LUT R4, R4, 0x7f, RZ, 0xc0, !PT ;  /* 0x0000007f04047812 */ /* 0x010fc800078ec0ff */
[----:B------:R-:W-:Y:S02]  /*16720*/  SHF.R.U32.HI R6, RZ, 0x3, R4 ;  /* 0x00000003ff067819 */ /* 0x000fe40000011604 */
[----:B------:R-:W4:Y:S02]  /*16730*/  S2R R4, SR_TID.X ;  /* 0x0000000000047919 */ /* 0x000f240000002100 */
[----:B----4-:R-:W-:-:S05]  /*16740*/  IMAD.SHL.U32 R4, R4, 0x10, RZ ;  /* 0x0000001004047824 */ /* 0x010fca00078e00ff */
[----:B------:R-:W-:Y:S02]  /*16750*/  LOP3.LUT R4, R6, 0x70, R4, 0xf8, !PT ;  /* 0x0000007006047812 */ /* 0x000fe400078ef804 */
[----:B------:R-:W4:Y:S01]  /*16760*/  @P0 LDC R6, c[0x0][0x44c] ;  /* 0x00011300ff060b82 */ /* 0x000f220000000800 */
[----:B--2---:R-:W-:-:S05]  /*16770*/  IMAD.SHL.U32 R10, R10, 0x8, RZ ;  /* 0x000000080a0a7824 */ /* 0x004fca00078e00ff */
[----:B------:R-:W-:Y:S01]  /*16780*/  LOP3.LUT R10, R10, 0x38, RZ, 0xc0, !PT ;  /* 0x000000380a0a7812 */ /* 0x000fe200078ec0ff */
[----:B---3--:R-:W-:-:S05]  /*16790*/  IMAD.SHL.U32 R5, R5, 0x80, RZ ;  /* 0x0000008005057824 */ /* 0x008fca00078e00ff */
[----:B------:R-:W-:-:S05]  /*167a0*/  LOP3.LUT R4, R4, R5, RZ, 0xfc, !PT ;  /* 0x0000000504047212 */ /* 0x000fca00078efcff */
[----:B----4-:R-:W-:-:S04]  /*167b0*/  @P0 IMAD.HI.U32 R6, R4, R6, RZ ;  /* 0x0000000604060227 */ /* 0x010fc800078e00ff */
[----:B------:R-:W-:Y:S01]  /*167c0*/  IMAD.MOV.U32 R0, RZ, RZ, R4 ;  /* 0x000000ffff007224 */ /* 0x000fe200078e0004 */
        /* <DEDUP_REMOVED lines=19> */
[----:B-1----:R-:W-:Y:S09]  /*16900*/  BRA.DIV UR4, `(.L_x_9852) ;  /* 0x0000005604207947 */ /* 0x002ff2000b800000 */
[----:B------:R-:W2:Y:S01]  /*16910*/  LDL.LU R6, [R1+0x58] ;  /* 0x0000580001067983 */ /* 0x000ea20000300800 */
        /* <DEDUP_REMOVED lines=71> */
.L_x_10034:
        /* <DEDUP_REMOVED lines=10> */
.L_x_9853:
        /* <DEDUP_REMOVED lines=18> */
.L_x_10035:
[----:B------:R-:W-:Y:S05]  /*16f50*/  BSYNC B0 ;  /* 0x0000000000007941 */ /* 0x000fea0003800000 */
.L_x_9854:
[----:B------:R-:W2:Y:S01]  /*16f60*/  LDL R2, [R1+0x1c] ;  /* 0x00001c0001027983 */ /* 0x000ea20000100800 */
[----:B------:R-:W-:Y:S01]  /*16f70*/  BSSY B0, `(.L_x_9856) ;  /* 0x000005a000007945 */ /* 0x000fe20003800000 */
[----:B--2---:R-:W-:-:S13]  /*16f80*/  LOP3.LUT P0, RZ, R2, 0x1, RZ, 0xc0, !PT ;  /* 0x0000000102ff7812 */ /* 0x004fda000780c0ff */
        /* <DEDUP_REMOVED lines=10> */
.L_x_10036:
[----:B------:R-:W-:Y:S05]  /*17030*/  BSYNC B1 ;  /* 0x0000000000017941 */ /* 0x000fea0003800000 */
.L_x_9858:
        /* <DEDUP_REMOVED lines=9> */
.L_x_9861:
[----:B------:R-:W-:Y:S05]  /*170d0*/  BSYNC B1 ;  /* 0x0000000000017941 */ /* 0x000fea0003800000 */
.L_x_9860:
        /* <DEDUP_REMOVED lines=12> */
.L_x_9862:
        /* <DEDUP_REMOVED lines=15> */
.L_x_9863:
        /* <DEDUP_REMOVED lines=15> */
.L_x_9864:
        /* <DEDUP_REMOVED lines=15> */
.L_x_9865:
        /* <DEDUP_REMOVED lines=10> */
.L_x_9857:
[----:B------:R-:W-:Y:S05]  /*17510*/  BSYNC B0 ;  /* 0x0000000000007941 */ /* 0x000fea0003800000 */
.L_x_9856:
        /* <DEDUP_REMOVED lines=9> */
[----:B------:R-:W-:Y:S01]  /*175b0*/  BSSY B2, `(.L_x_9868) ;  /* 0x00000a9000027945 */ /* 0x000fe20003800000 */
[----:B--2---:R-:W-:-:S04]  /*175c0*/  VIADD R2, R7, 0x1 ;  /* 0x0000000107027836 */ /* 0x004fc80000000000 */
[----:B---3--:R-:W-:-:S05]  /*175d0*/  IMAD R2, R2, R6, RZ ;  /* 0x0000000602027224 */ /* 0x008fca00078e02ff */
[----:B----4-:R-:W-:Y:S02]  /*175e0*/  VIMNMX R4, R4, R2, PT ;  /* 0x0000000204047248 */ /* 0x010fe40003fe0100 */
        /* <DEDUP_REMOVED lines=41> */
.L_x_9872:
        /* <DEDUP_REMOVED lines=8> */
.L_x_10037:
[----:B------:R-:W-:Y:S05]  /*17900*/  BSYNC B3 ;  /* 0x0000000000037941 */ /* 0x000fea0003800000 */
.L_x_9873:
        /* <DEDUP_REMOVED lines=9> */
.L_x_9876:
[----:B------:R-:W-:Y:S05]  /*179a0*/  BSYNC B3 ;  /* 0x0000000000037941 */ /* 0x000fea0003800000 */
.L_x_9875:
        /* <DEDUP_REMOVED lines=12> */
.L_x_9877:
        /* <DEDUP_REMOVED lines=13> */
.L_x_10038:
[----:B------:R-:W-:Y:S05]  /*17b40*/  BSYNC B3 ;  /* 0x0000000000037941 */ /* 0x000fea0003800000 */
.L_x_9878:
        /* <DEDUP_REMOVED lines=11> */
.L_x_9881:
[----:B------:R-:W-:Y:S05]  /*17c00*/  BSYNC B3 ;  /* 0x0000000000037941 */ /* 0x000fea0003800000 */
.L_x_9880:
        /* <DEDUP_REMOVED lines=9> */
.L_x_9882:
        /* <DEDUP_REMOVED lines=15> */
.L_x_9883:
        /* <DEDUP_REMOVED lines=15> */
.L_x_9884:
        /* <DEDUP_REMOVED lines=15> */
.L_x_9885:
        /* <DEDUP_REMOVED lines=10> */
.L_x_9871:
[----:B------:R-:W-:Y:S05]  /*18010*/  BSYNC B1 ;  /* 0x0000000000017941 */ /* 0x000fea0003800000 */
.L_x_9870:
[----:B------:R-:W2:Y:S02]  /*18020*/  LDL.LU R5, [R1+0x40] ;  /* 0x0000400001057983 */ /* 0x000ea40000300800 */
[----:B--2---:R-:W-:-:S07]  /*18030*/  VIADD R0, R5, 0xfffffffd ;  /* 0xfffffffd05007836 */ /* 0x004fce0000000000 */
.L_x_9869:
[----:B------:R-:W-:Y:S05]  /*18040*/  BSYNC B2 ;  /* 0x0000000000027941 */ /* 0x000fea0003800000 */
.L_x_9868:
[----:B------:R-:W-:Y:S01]  /*18050*/  VIADD R8, R8, 0xfffffffe ;  /* 0xfffffffe08087836 */ /* 0x000fe20000000000 */
[----:B------:R-:W-:-:S04]  /*18060*/  LOP3.LUT R4, RZ, R4, RZ, 0x33, !PT ;  /* 0x00000004ff047212 */ /* 0x000fc800078e33ff */
[----:B------:R-:W-:-:S13]  /*18070*/  ISETP.NE.AND P0, PT, R8, R4, PT ;  /* 0x000000040800720c */ /* 0x000fda0003f05270 */
[----:B------:R-:W-:Y:S05]  /*18080*/  @!P0 BRA `(.L_x_9867) ;  /* 0x0000001000f88947 */ /* 0x000fea0003800000 */
.L_x_9918:
        /* <DEDUP_REMOVED lines=35> */
.L_x_9888:
        /* <DEDUP_REMOVED lines=8> */
.L_x_10039:
[----:B------:R-:W-:Y:S05]  /*18340*/  BSYNC B2 ;  /* 0x0000000000027941 */ /* 0x000fea0003800000 */
.L_x_9889:
        /* <DEDUP_REMOVED lines=9> */
.L_x_9892:
[----:B------:R-:W-:Y:S05]  /*183e0*/  BSYNC B2 ;  /* 0x0000000000027941 */ /* 0x000fea0003800000 */
.L_x_9891:
        /* <DEDUP_REMOVED lines=12> */
.L_x_9893:
        /* <DEDUP_REMOVED lines=13> */
.L_x_10040:
[----:B------:R-:W-:Y:S05]  /*18580*/  BSYNC B2 ;  /* 0x0000000000027941 */ /* 0x000fea0003800000 */
.L_x_9894:
        /* <DEDUP_REMOVED lines=11> */
.L_x_9897:
[----:B------:R-:W-:Y:S05]  /*18640*/  BSYNC B2 ;  /* 0x0000000000027941 */ /* 0x000fea0003800000 */
.L_x_9896:
        /* <DEDUP_REMOVED lines=9> */
.L_x_9898:
        /* <DEDUP_REMOVED lines=15> */
.L_x_9899:
        /* <DEDUP_REMOVED lines=15> */
.L_x_9900:
        /* <DEDUP_REMOVED lines=15> */
.L_x_9901:
        /* <DEDUP_REMOVED lines=10> */
.L_x_9887:
[----:B------:R-:W-:Y:S05]  /*18a50*/  BSYNC B1 ;  /* 0x0000000000017941 */ /* 0x000fea0003800000 */
.L_x_9886:
        /* <DEDUP_REMOVED lines=35> */
.L_x_9904:
        /* <DEDUP_REMOVED lines=8> */
.L_x_10041:
[----:B------:R-:W-:Y:S05]  /*18d10*/  BSYNC B2 ;  /* 0x0000000000027941 */ /* 0x000fea0003800000 */
.L_x_9905:
        /* <DEDUP_REMOVED lines=9> */
.L_x_9908:
[----:B------:R-:W-:Y:S05]  /*18db0*/  BSYNC B2 ;  /* 0x0000000000027941 */ /* 0x000fea0003800000 */
.L_x_9907:
        /* <DEDUP_REMOVED lines=12> */
.L_x_9909:
        /* <DEDUP_REMOVED lines=13> */
.L_x_10042:
[----:B------:R-:W-:Y:S05]  /*18f50*/  BSYNC B2 ;  /* 0x0000000000027941 */ /* 0x000fea0003800000 */
.L_x_9910:
        /* <DEDUP_REMOVED lines=11> */
.L_x_9913:
[----:B------:R-:W-:Y:S05]  /*19010*/  BSYNC B2 ;  /* 0x0000000000027941 */ /* 0x000fea0003800000 */
.L_x_9912:
        /* <DEDUP_REMOVED lines=9> */
.L_x_9914:
        /* <DEDUP_REMOVED lines=15> */
.L_x_9915:
        /* <DEDUP_REMOVED lines=15> */
.L_x_9916:
        /* <DEDUP_REMOVED lines=15> */
.L_x_9917:
        /* <DEDUP_REMOVED lines=10> */
.L_x_9903:
[----:B------:R-:W-:Y:S05]  /*19420*/  BSYNC B1 ;  /* 0x0000000000017941 */ /* 0x000fea0003800000 */
.L_x_9902:
[----:B------:R-:W2:Y:S01]  /*19430*/  LDL R5, [R1+0x28] ;  /* 0x0000280001057983 */ /* 0x000ea20000100800 */
[----:B------:R-:W-:Y:S01]  /*19440*/  VIADD R0, R0, 0xfffffffe ;  /* 0xfffffffe00007836 */ /* 0x000fe20000000000 */
[----:B--2---:R-:W-:-:S13]  /*19450*/  ISETP.GT.AND P0, PT, R6, R5, PT ;  /* 0x000000050600720c */ /* 0x004fda0003f04270 */
[----:B------:R-:W-:Y:S05]  /*19460*/  @P0 BRA `(.L_x_9918) ;  /* 0xffffffec00080947 */ /* 0x000fea000383ffff */
.L_x_9867:
[----:B------:R-:W-:Y:S05]  /*19470*/  BSYNC B0 ;  /* 0x0000000000007941 */ /* 0x000fea0003800000 */
.L_x_9866:
        /* <DEDUP_REMOVED lines=24> */
.L_x_9920:
[----:B------:R-:W-:Y:S05]  /*19600*/  BSYNC B0 ;  /* 0x0000000000007941 */ /* 0x000fea0003800000 */
.L_x_9919:
[----:B------:R-:W-:-:S07]  /*19610*/  SEL R19, R19, RZ, P0 ;  /* 0x000000ff13137207 */ /* 0x000fce0000000000 */
.L_x_9838:
[----:B------:R-:W-:Y:S05]  /*19620*/  BSYNC B7 ;  /* 0x0000000000077941 */ /* 0x000fea0003800000 */
.L_x_9836:
[----:B--23--:R-:W2:Y:S02]  /*19630*/  LDL R0, [R1+0x1c] ;  /* 0x00001c0001007983 */ /* 0x00cea40000100800 */
        /* <DEDUP_REMOVED lines=8> */
[----:B------:R-:W2:Y:S04]  /*196c0*/  LDS.128 R4, [R18+0x228d0] ;  /* 0x0228d00012047984 */ /* 0x000ea80000000c00 */
[----:B--2---:R2:W-:Y:S04]  /*196d0*/  STL.64 [R1], R4 ;  /* 0x0000000401007387 */ /* 0x0045e80000100a00 */
[----:B------:R2:W-:Y:S01]  /*196e0*/  STL.64 [R1+0x8], R6 ;  /* 0x0000080601007387 */ /* 0x0005e20000100a00 */
[----:B------:R-:W-:Y:S06]  /*196f0*/  BAR.ARV 0x4, 0x180 ;  /* 0x0106000000007b1d */ /* 0x000fec0000002000 */
[----:B------:R-:W-:Y:S05]  /*19700*/  BRA `(.L_x_9922) ;  /* 0x0000000c00207947 */ /* 0x000fea0003800000 */
.L_x_9921:
        /* <DEDUP_REMOVED lines=46> */
.L_x_10052:
[----:B------:R-:W-:Y:S02]  /*199f0*/  ULDC UR4, c[0x0][0xc38] ;  /* 0x00030e0000047ab9 */ /* 0x000fe40000000800 */
[----:B------:R-:W-:-:S04]  /*19a00*/  IMAD.U32 R2, RZ, RZ, UR4 ;  /* 0x00000004ff027e24 */ /* 0x000fc8000f8e00ff */
[----:B-1----:R-:W-:-:S04]  /*19a10*/  IMAD R9, R9, R2, RZ ;  /* 0x0000000209097224 */ /* 0x002fc800078e02ff */
[----:B------:R-:W-:-:S05]  /*19a20*/  IMAD.IADD R0, R0, 0x1, R9 ;  /* 0x0000000100007824 */ /* 0x000fca00078e0209 */
[----:B------:R-:W-:-:S13]  /*19a30*/  ISETP.GT.AND P6, PT, R0, R5, PT ;  /* 0x000000050000720c */ /* 0x000fda0003fc4270 */
[----:B------:R-:W-:Y:S05]  /*19a40*/  @P6 BRA `(.L_x_9924) ;  /* 0x0000000000ac6947 */ /* 0x000fea0003800000 */
.L_x_9927:
        /* <DEDUP_REMOVED lines=37> */
.L_x_10060:
[----:B------:R-:W-:Y:S02]  /*19ca0*/  ULDC UR4, c[0x0][0xc38] ;  /* 0x00030e0000047ab9 */ /* 0x000fe40000000800 */
[----:B------:R-:W-:-:S04]  /*19cb0*/  IMAD.U32 R2, RZ, RZ, UR4 ;  /* 0x00000004ff027e24 */ /* 0x000fc8000f8e00ff */
[----:B-1----:R-:W-:-:S04]  /*19cc0*/  IMAD R9, R9, R2, RZ ;  /* 0x0000000209097224 */ /* 0x002fc800078e02ff */
[----:B------:R-:W-:-:S05]  /*19cd0*/  IMAD.IADD R0, R9, 0x1, R0 ;  /* 0x0000000109007824 */ /* 0x000fca00078e0200 */
[----:B------:R-:W-:-:S13]  /*19ce0*/  ISETP.GT.AND P6, PT, R0, R5, PT ;  /* 0x000000050000720c */ /* 0x000fda0003fc4270 */
[----:B------:R-:W-:Y:S05]  /*19cf0*/  @!P6 BRA `(.L_x_9927) ;  /* 0xfffffffc0054e947 */ /* 0x000fea000383ffff */
.L_x_9924:
        /* <DEDUP_REMOVED lines=9> */
.L_x_10065:
[----:B------:R-:W-:-:S13]  /*19d90*/  ISETP.NE.AND P0, PT, R3, RZ, PT ;  /* 0x000000ff0300720c */ /* 0x000fda0003f05270 */
[----:B------:R-:W-:Y:S05]  /*19da0*/  @!P0 BRA `(.L_x_9929) ;  /* 0x0000000000148947 */ /* 0x000fea0003800000 */
[----:B------:R-:W-:Y:S01]  /*19db0*/  UMOV UR4, 0xffffffff ;  /* 0xffffffff00047882 */ /* 0x000fe20000000000 */
[----:B------:R-:W-:Y:S02]  /*19dc0*/  VIADD R12, R0, 0xffffffff ;  /* 0xffffffff000c7836 */ /* 0x000fe40000000000 */
[----:B------:R-:W-:Y:S05]  /*19dd0*/  BRA.DIV UR4, `(.L_x_9930) ;  /* 0x0000003604bc7947 */ /* 0x000fea000b800000 */
[----:B0-----:R0:W4:Y:S02]  /*19de0*/  SHFL.IDX PT, R7, R7, R12, 0x1f ;  /* 0x00001f0c07077589 */ /* 0x00112400000e0000 */
.L_x_10068:
[----:B----4-:R-:W-:-:S07]  /*19df0*/  IMAD.MOV.U32 R8, RZ, RZ, R7 ;  /* 0x000000ffff087224 */ /* 0x010fce00078e0007 */
.L_x_9929:
[----:B------:R-:W4:Y:S01]  /*19e00*/  LDL.LU R10, [R1+0xc] ;  /* 0x00000c00010a7983 */ /* 0x000f220000300800 */
[----:B0-2---:R-:W-:Y:S01]  /*19e10*/  IABS R7, R4 ;  /* 0x0000000400077213 */ /* 0x005fe20000000000 */
[----:B------:R-:W-:-:S03]  /*19e20*/  IMAD R9, R8, R2, R9 ;  /* 0x0000000208097224 */ /* 0x000fc600078e0209 */
[----:B------:R-:W0:Y:S01]  /*19e30*/  I2F.RP R2, R7 ;  /* 0x0000000700027306 */ /* 0x000e220000209400 */
[----:B------:R-:W-:Y:S01]  /*19e40*/  IMAD.IADD R5, R5, 0x1, -R9 ;  /* 0x0000000105057824 */ /* 0x000fe200078e0a09 */
[----:B------:R2:W-:Y:S02]  /*19e50*/  STL [R1], R9 ;  /* 0x0000000901007387 */ /* 0x0005e40000100800 */
[----:B--2---:R-:W-:-:S04]  /*19e60*/  IABS R9, R4 ;  /* 0x0000000400097213 */ /* 0x004fc80000000000 */
        /* <DEDUP_REMOVED lines=56> */
.L_x_9925:
        /* <DEDUP_REMOVED lines=10> */
.L_x_9931:
        /* <DEDUP_REMOVED lines=16> */
.L_x_9922:
[----:B------:R-:W4:Y:S01]  /*1a390*/  LDL R0, [R1+0xc] ;  /* 0x00000c0001007983 */ /* 0x000f220000100800 */
[----:B------:R-:W-:Y:S02]  /*1a3a0*/  ULDC UR4, c[0x0][0xc3c] ;  /* 0x00030f0000047ab9 */ /* 0x000fe40000000800 */
[----:B----4-:R-:W-:-:S13]  /*1a3b0*/  ISETP.GE.AND P0, PT, R0, UR4, PT ;  /* 0x0000000400007c0c */ /* 0x010fda000bf06270 */
[----:B------:R-:W-:Y:S05]  /*1a3c0*/  @!P0 BRA `(.L_x_9932) ;  /* 0xffffff9400488947 */ /* 0x000fea000383ffff */
[----:B------:R-:W-:Y:S05]  /*1a3d0*/  BSYNC B8 ;  /* 0x0000000000087941 */ /* 0x000fea0003800000 */
.L_x_9790:
[----:B-1----:R-:W4:Y:S01]  /*1a3e0*/  LDL.LU R0, [R1+0x54] ;  /* 0x0000540001007983 */ /* 0x002f220000300800 */
[----:B------:R-:W-:Y:S01]  /*1a3f0*/  BSSY B0, `(.L_x_9933) ;  /* 0x000000b000007945 */ /* 0x000fe20003800000 */
[----:B--23--:R-:W1:Y:S01]  /*1a400*/  S2R R5, SR_CgaCtaId ;  /* 0x0000000000057919 */ /* 0x00ce620000008800 */
[----:B----4-:R-:W-:-:S05]  /*1a410*/  VIADD R0, R0, 0x1 ;  /* 0x0000000100007836 */ /* 0x010fca0000000000 */
[----:B0-----:R-:W-:-:S04]  /*1a420*/  LEA.HI R2, R0, R0, RZ, 0x1 ;  /* 0x0000000000027211 */ /* 0x001fc800078f08ff */
[----:B------:R-:W-:-:S05]  /*1a430*/  LOP3.LUT R3, R2, 0xfffffffe, RZ, 0xc0, !PT ;  /* 0xfffffffe02037812 */ /* 0x000fca00078ec0ff */
[----:B------:R-:W-:Y:S01]  /*1a440*/  IMAD.IADD R3, R0, 0x1, -R3 ;  /* 0x0000000100037824 */ /* 0x000fe200078e0a03 */
[----:B------:R-:W-:-:S04]  /*1a450*/  MOV R0, 0x400 ;  /* 0x0000040000007802 */ /* 0x000fc80000000f00 */
[----:B-1----:R-:W-:Y:S02]  /*1a460*/  LEA R0, R5, R0, 0x18 ;  /* 0x0000000005007211 */ /* 0x002fe400078ec0ff */
[----:B------:R-:W-:-:S04]  /*1a470*/  SHF.L.U32 R3, R3, 0x1f, RZ ;  /* 0x0000001f03037819 */ /* 0x000fc800000006ff */
[----:B------:R-:W0:Y:S02]  /*1a480*/  SYNCS.PHASECHK.TRANS64.TRYWAIT P0, [R0+URZ+0x22820], R3 ;  /* 0x02282003000075a7 */ /* 0x000e24000800017f */
[----:B0-----:R-:W-:Y:S05]  /*1a490*/  @!P0 BRA `(.L_x_9934) ;  /* 0x0000003000348947 */ /* 0x001fea0003800000 */
.L_x_10069:
[----:B------:R-:W-:Y:S05]  /*1a4a0*/  BSYNC B0 ;  /* 0x0000000000007941 */ /* 0x000fea0003800000 */
.L_x_9933:
[----:B------:R-:W-:-:S03]  /*1a4b0*/  UMOV UR4, 0xffffffff ;  /* 0xffffffff00047882 */ /* 0x000fc60000000000 */
[----:B------:R-:W-:Y:S05]  /*1a4c0*/  BRA.DIV UR4, `(.L_x_9935) ;  /* 0x00000032043c7947 */ /* 0x000fea000b800000 */
[----:B------:R-:W1:Y:S02]  /*1a4d0*/  S2R R2, SR_TID.X ;  /* 0x0000000000027919 */ /* 0x000e640000002100 */
[----:B-1----:R-:W-:-:S04]  /*1a4e0*/  SHF.R.U32.HI R2, RZ, 0x5, R2 ;  /* 0x00000005ff027819 */ /* 0x002fc80000011602 */
[----:B------:R-:W-:-:S05]  /*1a4f0*/  LOP3.LUT R2, R2, 0x3, RZ, 0xc0, !PT ;  /* 0x0000000302027812 */ /* 0x000fca00078ec0ff */
[----:B------:R1:W2:Y:S02]  /*1a500*/  SHFL.IDX PT, R14, R2, RZ, 0x1f ;  /* 0x00001fff020e7589 */ /* 0x0002a400000e0000 */
.L_x_10072:
[----:B--2---:R-:W-:-:S13]  /*1a510*/  ISETP.NE.AND P0, PT, R14, RZ, PT ;  /* 0x000000ff0e00720c */ /* 0x004fda0003f05270 */
[----:B------:R-:W-:Y:S05]  /*1a520*/  @P0 BRA `(.L_x_9636) ;  /* 0x00000000008c0947 */ /* 0x000fea0003800000 */
[----:B------:R-:W-:-:S03]  /*1a530*/  UMOV UR4, 0xffffffff ;  /* 0xffffffff00047882 */ /* 0x000fc60000000000 */
[----:B------:R-:W-:Y:S05]  /*1a540*/  BRA.DIV UR4, `(.L_x_9936) ;  /* 0x0000003204507947 */ /* 0x000fea000b800000 */
[----:B------:R-:W-:-:S13]  /*1a550*/  ELECT P6, URZ, PT ;  /* 0x00000000003f782f */ /* 0x000fda00038c0000 */
.L_x_10075:
[----:B------:R-:W-:Y:S05]  /*1a560*/  @!P6 BRA `(.L_x_9636) ;  /* 0x00000000007ce947 */ /* 0x000fea0003800000 */
[----:B------:R-:W-:-:S06]  /*1a570*/  ULOP3.LUT UR4, UR36, 0x2, URZ, 0xfc, !UPT ;  /* 0x0000000224047892 */ /* 0x000fcc000f8efc3f */
[----:B-1----:R-:W-:-:S05]  /*1a580*/  IMAD.U32 R2, RZ, RZ, UR4 ;  /* 0x00000004ff027e24 */ /* 0x002fca000f8e00ff */
[----:B------:R-:W-:-:S13]  /*1a590*/  ISETP.NE.AND P2, PT, R2, 0x3, PT ;  /* 0x000000030200780c */ /* 0x000fda0003f45270 */
[----:B------:R-:W-:Y:S05]  /*1a5a0*/  @!P2 BRA `(.L_x_9937) ;  /* 0x000000000004a947 */ /* 0x000fea0003800000 */
[----:B------:R-:W-:Y:S01]  /*1a5b0*/  BPT.TRAP 0x1 ;  /* 0x000000040000795c */ /* 0x000fe20000300000 */
.L_x_9937:
        /* <DEDUP_REMOVED lines=13> */
.L_x_10076:
[----:B------:R-:W1:Y:S02]  /*1a690*/  SYNCS.PHASECHK.TRANS64.TRYWAIT P0, [R7+URZ], R2 ;  /* 0x00000002070075a7 */ /* 0x000e64000800017f */
[----:B-1----:R-:W-:Y:S05]  /*1a6a0*/  @!P0 BRA `(.L_x_9939) ;  /* 0x00000030002c8947 */ /* 0x002fea0003800000 */
.L_x_10077:
[----:B------:R-:W-:Y:S05]  /*1a6b0*/  @!P2 BRA `(.L_x_9940) ;  /* 0x000000000004a947 */ /* 0x000fea0003800000 */
[----:B------:R-:W-:Y:S01]  /*1a6c0*/  BPT.TRAP 0x1 ;  /* 0x000000040000795c */ /* 0x000fe20000300000 */
.L_x_9940:
[----:B------:R-:W-:-:S04]  /*1a6d0*/  VIADD R0, R0, 0x22860 ;  /* 0x0002286000007836 */ /* 0x000fc80000000000 */
[----:B------:R-:W-:-:S04]  /*1a6e0*/  IMAD R4, R19, 0x8, R0 ;  /* 0x0000000813047824 */ /* 0x000fc800078e0200 */
[----:B------:R-:W2:Y:S02]  /*1a6f0*/  SYNCS.PHASECHK.TRANS64.TRYWAIT P0, [R4+URZ], R5 ;  /* 0x00000005040075a7 */ /* 0x000ea4000800017f */
[----:B--2---:R-:W-:Y:S05]  /*1a700*/  @!P0 BRA `(.L_x_9941) ;  /* 0x0000003000288947 */ /* 0x004fea0003800000 */
.L_x_10078:
[----:B------:R-:W-:-:S07]  /*1a710*/  IMAD R3, R3, 0x8, R0 ;  /* 0x0000000803037824 */ /* 0x000fce00078e0200 */
.L_x_9942:
[----:B---3--:R3:W4:Y:S02]  /*1a720*/  SYNCS.PHASECHK.TRANS64.TRYWAIT P0, [R3+URZ], R2 ;  /* 0x00000002030075a7 */ /* 0x008724000800017f */
[----:B----4-:R-:W-:Y:S05]  /*1a730*/  @!P0 NANOSLEEP.SYNCS 0x989680 ;  /* 0x009896800000895d */ /* 0x010fea0003900000 */
[----:B------:R-:W4:Y:S02]  /*1a740*/  @!P0 SYNCS.PHASECHK.TRANS64 P0, [R3+URZ], R2 ;  /* 0x00000002030085a7 */ /* 0x000f24000800007f */
[----:B----4-:R-:W-:Y:S05]  /*1a750*/  @!P0 BRA `(.L_x_9942) ;  /* 0xfffffffc00f08947 */ /* 0x010fea000383ffff */
.L_x_9636:
[----:B------:R-:W-:Y:S05]  /*1a760*/  BSYNC B9 ;  /* 0x0000000000097941 */ /* 0x000fea0003800000 */
.L_x_9633:
[----:B------:R-:W-:Y:S05]  /*1a770*/  EXIT ;  /* 0x000000000000794d */ /* 0x000fea0003800000 */
.L_x_9656:
[----:B0-----:R0:W1:Y:S02]  /*1a780*/  SYNCS.PHASECHK.TRANS64.TRYWAIT P6, [R95+URZ+0x22890], R106 ;  /* 0x0228906a5f0075a7 */ /* 0x00106400080c017f */
[----:B-1----:R-:W-:Y:S05]  /*1a790*/  @!P6 NANOSLEEP.SYNCS 0x989680 ;  /* 0x009896800000e95d */ /* 0x002fea0003900000 */
[----:B------:R-:W1:Y:S02]  /*1a7a0*/  @!P6 SYNCS.PHASECHK.TRANS64 P6, [R95+URZ+0x22890], R106 ;  /* 0x0228906a5f00e5a7 */ /* 0x000e6400080c007f */
[----:B-1----:R-:W-:Y:S05]  /*1a7b0*/  @!P6 BRA `(.L_x_9656) ;  /* 0xfffffffc00f0e947 */ /* 0x002fea000383ffff */
[----:B------:R-:W-:Y:S05]  /*1a7c0*/  BRA `(.L_x_9943) ;  /* 0xfffffe88008c7947 */ /* 0x000fea000383ffff */
.L_x_9674:
[----:B0-----:R0:W1:Y:S02]  /*1a7d0*/  SYNCS.PHASECHK.TRANS64.TRYWAIT P5, [R95+URZ+0x22890], R106 ;  /* 0x0228906a5f0075a7 */ /* 0x00106400080a017f */
[----:B-1----:R-:W-:Y:S05]  /*1a7e0*/  @!P5 NANOSLEEP.SYNCS 0x989680 ;  /* 0x009896800000d95d */ /* 0x002fea0003900000 */
[----:B------:R-:W1:Y:S02]  /*1a7f0*/  @!P5 SYNCS.PHASECHK.TRANS64 P5, [R95+URZ+0x22890], R106 ;  /* 0x0228906a5f00d5a7 */ /* 0x000e6400080a007f */
[----:B-1----:R-:W-:Y:S05]  /*1a800*/  @!P5 BRA `(.L_x_9674) ;  /* 0xfffffffc00f0d947 */ /* 0x002fea000383ffff */
[----:B------:R-:W-:Y:S05]  /*1a810*/  BRA `(.L_x_9944) ;  /* 0xfffffe9c002c7947 */ /* 0x000fea000383ffff */
.L_x_9683:
[----:B0-----:R0:W1:Y:S02]  /*1a820*/  SYNCS.PHASECHK.TRANS64.TRYWAIT P4, [R95+URZ+0x22890], R106 ;  /* 0x0228906a5f0075a7 */ /* 0x001064000808017f */
[----:B-1----:R-:W-:Y:S05]  /*1a830*/  @!P4 NANOSLEEP.SYNCS 0x989680 ;  /* 0x009896800000c95d */ /* 0x002fea0003900000 */
[----:B------:R-:W1:Y:S02]  /*1a840*/  @!P4 SYNCS.PHASECHK.TRANS64 P4, [R95+URZ+0x22890], R106 ;  /* 0x0228906a5f00c5a7 */ /* 0x000e64000808007f */
[----:B-1----:R-:W-:Y:S05]  /*1a850*/  @!P4 BRA `(.L_x_9683) ;  /* 0xfffffffc00f0c947 */ /* 0x002fea000383ffff */
[----:B------:R-:W-:Y:S05]  /*1a860*/  BRA `(.L_x_9945) ;  /* 0xfffffeac00607947 */ /* 0x000fea000383ffff */
.L_x_9689:
[----:B--2---:R2:W3:Y:S02]  /*1a870*/  SYNCS.PHASECHK.TRANS64.TRYWAIT P3, [R95+URZ+0x228b0], R106 ;  /* 0x0228b06a5f0075a7 */ /* 0x0044e4000806017f */
[----:B---3--:R-:W-:Y:S05]  /*1a880*/  @!P3 NANOSLEEP.SYNCS 0x989680 ;  /* 0x009896800000b95d */ /* 0x008fea0003900000 */
[----:B------:R-:W3:Y:S02]  /*1a890*/  @!P3 SYNCS.PHASECHK.TRANS64 P3, [R95+URZ+0x228b0], R106 ;  /* 0x0228b06a5f00b5a7 */ /* 0x000ee4000806007f */
[----:B---3--:R-:W-:Y:S05]  /*1a8a0*/  @!P3 BRA `(.L_x_9689) ;  /* 0xfffffffc00f0b947 */ /* 0x008fea000383ffff */
[----:B------:R-:W-:Y:S05]  /*1a8b0*/  BRA `(.L_x_9946) ;  /* 0xfffffeac00f47947 */ /* 0x000fea000383ffff */
.L_x_9699:
[----:B------:R-:W-:Y:S01]  /*1a8c0*/  BSSY B0, `(.L_x_9947) ;  /* 0x0000007000007945 */ /* 0x000fe20003800000 */
[----:B------:R-:W-:Y:S02]  /*1a8d0*/  IMAD.MOV.U32 R12, RZ, RZ, RZ ;  /* 0x000000ffff0c7224 */ /* 0x000fe400078e00ff */
[----:B------:R-:W-:Y:S02]  /*1a8e0*/  IMAD.MOV.U32 R11, RZ, RZ, 0x1f ;  /* 0x0000001fff0b7424 */ /* 0x000fe400078e00ff */
[----:B------:R-:W-:-:S07]  /*1a8f0*/  IMAD.MOV.U32 R15, RZ, RZ, -0x1 ;  /* 0xffffffffff0f7424 */ /* 0x000fce00078e00ff */
[----:B-----5:R-:W-:Y:S05]  /*1a900*/  WARPSYNC.COLLECTIVE R15, `(.L_x_9948) ;  /* 0x000000000f087348 */ /* 0x020fea0003c00000 */
[----:B------:R0:W1:Y:S02]  /*1a910*/  SHFL.IDX P6, R14, R13, R12, R11 ;  /* 0x0000000c0d0e7389 */ /* 0x00006400000c000b */
[----:B01---5:R-:W-:Y:S01]  /*1a920*/  ENDCOLLECTIVE ;  /* 0x000000000000791b */ /* 0x023fe20003800000 */
.L_x_9948:
[----:B------:R-:W-:Y:S05]  /*1a930*/  BSYNC B0 ;  /* 0x0000000000007941 */ /* 0x000fea0003800000 */
.L_x_9947:
[----:B------:R-:W-:Y:S05]  /*1a940*/  BRA `(.L_x_9949) ;  /* 0xfffffebc00347947 */ /* 0x000fea000383ffff */
.L_x_9711:
[----:B------:R-:W-:Y:S01]  /*1a950*/  BSSY B1, `(.L_x_9950) ;  /* 0x0000008000017945 */ /* 0x000fe20003800000 */
[----:B0-----:R-:W-:Y:S02]  /*1a960*/  IMAD.MOV.U32 R13, RZ, RZ, R25 ;  /* 0x000000ffff0d7224 */ /* 0x001fe400078e0019 */
[----:B------:R-:W-:Y:S02]  /*1a970*/  IMAD.MOV.U32 R12, RZ, RZ, RZ ;  /* 0x000000ffff0c7224 */ /* 0x000fe400078e00ff */
[----:B------:R-:W-:Y:S02]  /*1a980*/  IMAD.MOV.U32 R11, RZ, RZ, 0x1c1f ;  /* 0x00001c1fff0b7424 */ /* 0x000fe400078e00ff */
[----:B------:R-:W-:-:S07]  /*1a990*/  IMAD.MOV.U32 R15, RZ, RZ, -0x1 ;  /* 0xffffffffff0f7424 */ /* 0x000fce00078e00ff */
[----:B------:R-:W-:Y:S05]  /*1a9a0*/  WARPSYNC.COLLECTIVE R15, `(.L_x_9951) ;  /* 0x000000000f087348 */ /* 0x000fea0003c00000 */
[----:B------:R0:W1:Y:S02]  /*1a9b0*/  SHFL.IDX P6, R14, R13, R12, R11 ;  /* 0x0000000c0d0e7389 */ /* 0x00006400000c000b */
[----:B01----:R-:W-:Y:S01]  /*1a9c0*/  ENDCOLLECTIVE ;  /* 0x000000000000791b */ /* 0x003fe20003800000 */
.L_x_9951:
[----:B------:R-:W-:Y:S05]  /*1a9d0*/  BSYNC B1 ;  /* 0x0000000000017941 */ /* 0x000fea0003800000 */
.L_x_9950:
        /* <DEDUP_REMOVED lines=8> */
.L_x_9952:
[----:B------:R-:W-:Y:S02]  /*1aa60*/  IMAD.MOV.U32 R13, RZ, RZ, R27 ;  /* 0x000000ffff0d7224 */ /* 0x000fe400078e001b */
[----:B------:R-:W-:-:S07]  /*1aa70*/  IMAD.MOV.U32 R0, RZ, RZ, R14 ;  /* 0x000000ffff007224 */ /* 0x000fce00078e000e */
[----:B------:R-:W-:Y:S05]  /*1aa80*/  WARPSYNC.COLLECTIVE R15, `(.L_x_9953) ;  /* 0x000000000f087348 */ /* 0x000fea0003c00000 */
[----:B------:R0:W1:Y:S02]  /*1aa90*/  SHFL.IDX P6, R14, R13, R12, R11 ;  /* 0x0000000c0d0e7389 */ /* 0x00006400000c000b */
[----:B01----:R-:W-:Y:S01]  /*1aaa0*/  ENDCOLLECTIVE ;  /* 0x000000000000791b */ /* 0x003fe20003800000 */
.L_x_9953:
[----:B------:R-:W-:Y:S02]  /*1aab0*/  IMAD.MOV.U32 R13, RZ, RZ, R26 ;  /* 0x000000ffff0d7224 */ /* 0x000fe400078e001a */
[----:B------:R-:W-:-:S07]  /*1aac0*/  IMAD.MOV.U32 R5, RZ, RZ, R14 ;  /* 0x000000ffff057224 */ /* 0x000fce00078e000e */
[----:B------:R-:W-:Y:S05]  /*1aad0*/  WARPSYNC.COLLECTIVE R15, `(.L_x_9954) ;  /* 0x000000000f087348 */ /* 0x000fea0003c00000 */
[----:B------:R0:W1:Y:S02]  /*1aae0*/  SHFL.IDX P6, R14, R13, R12, R11 ;  /* 0x0000000c0d0e7389 */ /* 0x00006400000c000b */
[----:B01----:R-:W-:Y:S01]  /*1aaf0*/  ENDCOLLECTIVE ;  /* 0x000000000000791b */ /* 0x003fe20003800000 */
.L_x_9954:
[----:B------:R-:W-:Y:S05]  /*1ab00*/  BRA `(.L_x_9955) ;  /* 0xfffffec0004c7947 */ /* 0x000fea000383ffff */
.L_x_9715:
[----:B0-----:R0:W1:Y:S02]  /*1ab10*/  SYNCS.PHASECHK.TRANS64.TRYWAIT P0, [R19+URZ+0x22800], R26 ;  /* 0x0228001a130075a7 */ /* 0x001064000800017f */
[----:B-1----:R-:W-:Y:S05]  /*1ab20*/  @!P0 NANOSLEEP.SYNCS 0x989680 ;  /* 0x009896800000895d */ /* 0x002fea0003900000 */
[----:B------:R-:W1:Y:S02]  /*1ab30*/  @!P0 SYNCS.PHASECHK.TRANS64 P0, [R19+URZ+0x22800], R26 ;  /* 0x0228001a130085a7 */ /* 0x000e64000800007f */
[----:B-1----:R-:W-:Y:S05]  /*1ab40*/  @!P0 BRA `(.L_x_9715) ;  /* 0xfffffffc00f08947 */ /* 0x002fea000383ffff */
[----:B------:R-:W-:Y:S05]  /*1ab50*/  BRA `(.L_x_9956) ;  /* 0xfffffec400587947 */ /* 0x000fea000383ffff */
.L_x_9723:
        /* <DEDUP_REMOVED lines=8> */
.L_x_9958:
[----:B------:R-:W-:Y:S05]  /*1abe0*/  BSYNC B1 ;  /* 0x0000000000017941 */ /* 0x000fea0003800000 */
.L_x_9957:
        /* <DEDUP_REMOVED lines=8> */
.L_x_9959:
[----:B------:R-:W-:Y:S02]  /*1ac70*/  IMAD.MOV.U32 R13, RZ, RZ, R27 ;  /* 0x000000ffff0d7224 */ /* 0x000fe400078e001b */
[----:B------:R-:W-:-:S07]  /*1ac80*/  IMAD.MOV.U32 R3, RZ, RZ, R14 ;  /* 0x000000ffff037224 */ /* 0x000fce00078e000e */
[----:B------:R-:W-:Y:S05]  /*1ac90*/  WARPSYNC.COLLECTIVE R15, `(.L_x_9960) ;  /* 0x000000000f087348 */ /* 0x000fea0003c00000 */
[----:B------:R0:W1:Y:S02]  /*1aca0*/  SHFL.IDX P6, R14, R13, R12, R11 ;  /* 0x0000000c0d0e7389 */ /* 0x00006400000c000b */
[----:B01----:R-:W-:Y:S01]  /*1acb0*/  ENDCOLLECTIVE ;  /* 0x000000000000791b */ /* 0x003fe20003800000 */
.L_x_9960:
[----:B------:R-:W-:Y:S02]  /*1acc0*/  IMAD.MOV.U32 R13, RZ, RZ, R26 ;  /* 0x000000ffff0d7224 */ /* 0x000fe400078e001a */
[----:B------:R-:W-:-:S07]  /*1acd0*/  IMAD.MOV.U32 R20, RZ, RZ, R14 ;  /* 0x000000ffff147224 */ /* 0x000fce00078e000e */
[----:B------:R-:W-:Y:S05]  /*1ace0*/  WARPSYNC.COLLECTIVE R15, `(.L_x_9961) ;  /* 0x000000000f087348 */ /* 0x000fea0003c00000 */
[----:B------:R0:W1:Y:S02]  /*1acf0*/  SHFL.IDX P6, R14, R13, R12, R11 ;  /* 0x0000000c0d0e7389 */ /* 0x00006400000c000b */
[----:B01----:R-:W-:Y:S01]  /*1ad00*/  ENDCOLLECTIVE ;  /* 0x000000000000791b */ /* 0x003fe20003800000 */
.L_x_9961:
[----:B------:R-:W-:Y:S05]  /*1ad10*/  BRA `(.L_x_9962) ;  /* 0xfffffecc00c47947 */ /* 0x000fea000383ffff */
.L_x_9727:
[----:B0-----:R0:W1:Y:S02]  /*1ad20*/  SYNCS.PHASECHK.TRANS64.TRYWAIT P1, [R19+URZ+0x22800], R24 ;  /* 0x02280018130075a7 */ /* 0x001064000802017f */
[----:B-1----:R-:W-:Y:S05]  /*1ad30*/  @!P1 NANOSLEEP.SYNCS 0x989680 ;  /* 0x009896800000995d */ /* 0x002fea0003900000 */
[----:B------:R-:W1:Y:S02]  /*1ad40*/  @!P1 SYNCS.PHASECHK.TRANS64 P1, [R19+URZ+0x22800], R24 ;  /* 0x02280018130095a7 */ /* 0x000e64000802007f */
[----:B-1----:R-:W-:Y:S05]  /*1ad50*/  @!P1 BRA `(.L_x_9727) ;  /* 0xfffffffc00f09947 */ /* 0x002fea000383ffff */
[----:B------:R-:W-:Y:S05]  /*1ad60*/  BRA `(.L_x_9963) ;  /* 0xfffffed000a07947 */ /* 0x000fea000383ffff */
.L_x_9733:
[----:B-1----:R1:W2:Y:S02]  /*1ad70*/  SYNCS.PHASECHK.TRANS64.TRYWAIT P1, [R13+URZ+0x22830], R72 ;  /* 0x022830480d0075a7 */ /* 0x0022a4000802017f */
[----:B--2---:R-:W-:Y:S05]  /*1ad80*/  @!P1 NANOSLEEP.SYNCS 0x989680 ;  /* 0x009896800000995d */ /* 0x004fea0003900000 */
[----:B------:R-:W2:Y:S02]  /*1ad90*/  @!P1 SYNCS.PHASECHK.TRANS64 P1, [R13+URZ+0x22830], R72 ;  /* 0x022830480d0095a7 */ /* 0x000ea4000802007f */
[----:B--2---:R-:W-:Y:S05]  /*1ada0*/  @!P1 BRA `(.L_x_9733) ;  /* 0xfffffffc00f09947 */ /* 0x004fea000383ffff */
[----:B------:R-:W-:Y:S05]  /*1adb0*/  BRA `(.L_x_9732) ;  /* 0xfffffedc00cc7947 */ /* 0x000fea000383ffff */
.L_x_9738:
[----:B-1----:R1:W2:Y:S02]  /*1adc0*/  SYNCS.PHASECHK.TRANS64.TRYWAIT P2, [R13+URZ+0x22850], R72 ;  /* 0x022850480d0075a7 */ /* 0x0022a4000804017f */
[----:B--2---:R-:W-:Y:S05]  /*1add0*/  @!P2 NANOSLEEP.SYNCS 0x989680 ;  /* 0x009896800000a95d */ /* 0x004fea0003900000 */
[----:B------:R-:W2:Y:S02]  /*1ade0*/  @!P2 SYNCS.PHASECHK.TRANS64 P2, [R13+URZ+0x22850], R72 ;  /* 0x022850480d00a5a7 */ /* 0x000ea4000804007f */
[----:B--2---:R-:W-:Y:S05]  /*1adf0*/  @!P2 BRA `(.L_x_9738) ;  /* 0xfffffffc00f0a947 */ /* 0x004fea000383ffff */
[----:B------:R-:W-:Y:S05]  /*1ae00*/  BRA `(.L_x_9737) ;  /* 0xfffffef800ec7947 */ /* 0x000fea000383ffff */
.L_x_9743:
[----:B-1----:R1:W2:Y:S02]  /*1ae10*/  SYNCS.PHASECHK.TRANS64.TRYWAIT P3, [R14+URZ+0x22830], R15 ;  /* 0x0228300f0e0075a7 */ /* 0x0022a4000806017f */
[----:B--2---:R-:W-:Y:S05]  /*1ae20*/  @!P3 NANOSLEEP.SYNCS 0x989680 ;  /* 0x009896800000b95d */ /* 0x004fea0003900000 */
[----:B------:R-:W2:Y:S02]  /*1ae30*/  @!P3 SYNCS.PHASECHK.TRANS64 P3, [R14+URZ+0x22830], R15 ;  /* 0x0228300f0e00b5a7 */ /* 0x000ea4000806007f */
[----:B--2---:R-:W-:Y:S05]  /*1ae40*/  @!P3 BRA `(.L_x_9743) ;  /* 0xfffffffc00f0b947 */ /* 0x004fea000383ffff */
[----:B------:R-:W-:Y:S05]  /*1ae50*/  BRA `(.L_x_9742) ;  /* 0xffffff0000287947 */ /* 0x000fea000383ffff */
.L_x_9748:
[----:B-1----:R1:W2:Y:S02]  /*1ae60*/  SYNCS.PHASECHK.TRANS64.TRYWAIT P3, [R14+URZ+0x22850], R15 ;  /* 0x0228500f0e0075a7 */ /* 0x0022a4000806017f */
[----:B--2---:R-:W-:Y:S05]  /*1ae70*/  @!P3 NANOSLEEP.SYNCS 0x989680 ;  /* 0x009896800000b95d */ /* 0x004fea0003900000 */
[----:B------:R-:W2:Y:S02]  /*1ae80*/  @!P3 SYNCS.PHASECHK.TRANS64 P3, [R14+URZ+0x22850], R15 ;  /* 0x0228500f0e00b5a7 */ /* 0x000ea4000806007f */
[----:B--2---:R-:W-:Y:S05]  /*1ae90*/  @!P3 BRA `(.L_x_9748) ;  /* 0xfffffffc00f0b947 */ /* 0x004fea000383ffff */
[----:B------:R-:W-:Y:S05]  /*1aea0*/  BRA `(.L_x_9747) ;  /* 0xffffff2000047947 */ /* 0x000fea000383ffff */
.L_x_9754:
[----:B------:R-:W-:Y:S02]  /*1aeb0*/  IMAD.MOV.U32 R13, RZ, RZ, R21 ;  /* 0x000000ffff0d7224 */ /* 0x000fe400078e0015 */
[----:B------:R-:W-:Y:S02]  /*1aec0*/  IMAD.MOV.U32 R12, RZ, RZ, RZ ;  /* 0x000000ffff0c7224 */ /* 0x000fe400078e00ff */
[----:B------:R-:W-:Y:S02]  /*1aed0*/  IMAD.MOV.U32 R11, RZ, RZ, 0x181f ;  /* 0x0000181fff0b7424 */ /* 0x000fe400078e00ff */
[----:B------:R-:W-:-:S07]  /*1aee0*/  IMAD.MOV.U32 R15, RZ, RZ, -0x1 ;  /* 0xffffffffff0f7424 */ /* 0x000fce00078e00ff */
[----:B-----5:R-:W-:Y:S05]  /*1aef0*/  WARPSYNC.COLLECTIVE R15, `(.L_x_9964) ;  /* 0x000000000f087348 */ /* 0x020fea0003c00000 */
[----:B------:R0:W1:Y:S02]  /*1af00*/  SHFL.IDX P6, R14, R13, R12, R11 ;  /* 0x0000000c0d0e7389 */ /* 0x00006400000c000b */
[----:B01---5:R-:W-:Y:S01]  /*1af10*/  ENDCOLLECTIVE ;  /* 0x000000000000791b */ /* 0x023fe20003800000 */
.L_x_9964:
[----:B------:R-:W-:Y:S02]  /*1af20*/  IMAD.MOV.U32 R13, RZ, RZ, R3 ;  /* 0x000000ffff0d7224 */ /* 0x000fe400078e0003 */
[----:B------:R-:W-:-:S07]  /*1af30*/  IMAD.MOV.U32 R20, RZ, RZ, R14 ;  /* 0x000000ffff147224 */ /* 0x000fce00078e000e */
[----:B------:R-:W-:Y:S05]  /*1af40*/  WARPSYNC.COLLECTIVE R15, `(.L_x_9965) ;  /* 0x000000000f087348 */ /* 0x000fea0003c00000 */
[----:B------:R0:W1:Y:S02]  /*1af50*/  SHFL.IDX P6, R14, R13, R12, R11 ;  /* 0x0000000c0d0e7389 */ /* 0x00006400000c000b */
[----:B01----:R-:W-:Y:S01]  /*1af60*/  ENDCOLLECTIVE ;  /* 0x000000000000791b */ /* 0x003fe20003800000 */
.L_x_9965:
[----:B------:R-:W-:Y:S05]  /*1af70*/  BRA `(.L_x_9966) ;  /* 0xffffff4800107947 */ /* 0x000fea000383ffff */
.L_x_9757:
[----:B------:R-:W-:Y:S01]  /*1af80*/  BSSY B1, `(.L_x_9967) ;  /* 0x0000008000017945 */ /* 0x000fe20003800000 */
[----:B------:R-:W-:Y:S02]  /*1af90*/  IMAD.MOV.U32 R13, RZ, RZ, R21 ;  /* 0x000000ffff0d7224 */ /* 0x000fe400078e0015 */
[----:B------:R-:W-:Y:S02]  /*1afa0*/  IMAD.MOV.U32 R12, RZ, RZ, 0x1 ;  /* 0x00000001ff0c7424 */ /* 0x000fe400078e00ff */
[----:B------:R-:W-:Y:S02]  /*1afb0*/  IMAD.MOV.U32 R11, RZ, RZ, 0x181f ;  /* 0x0000181fff0b7424 */ /* 0x000fe400078e00ff */
[----:B------:R-:W-:-:S07]  /*1afc0*/  IMAD.MOV.U32 R15, RZ, RZ, -0x1 ;  /* 0xffffffffff0f7424 */ /* 0x000fce00078e00ff */
[----:B012---:R-:W-:Y:S05]  /*1afd0*/  WARPSYNC.COLLECTIVE R15, `(.L_x_9968) ;  /* 0x000000000f087348 */ /* 0x007fea0003c00000 */
[----:B--2---:R2:W3:Y:S02]  /*1afe0*/  SHFL.IDX P6, R14, R13, R12, R11 ;  /* 0x0000000c0d0e7389 */ /* 0x0044e400000c000b */
[----:B0123--:R-:W-:Y:S01]  /*1aff0*/  ENDCOLLECTIVE ;  /* 0x000000000000791b */ /* 0x00ffe20003800000 */
.L_x_9968:
[----:B------:R-:W-:Y:S05]  /*1b000*/  BSYNC B1 ;  /* 0x0000000000017941 */ /* 0x000fea0003800000 */
.L_x_9967:
        /* <DEDUP_REMOVED lines=8> */
.L_x_9969:
[----:B------:R-:W-:Y:S05]  /*1b090*/  BRA `(.L_x_9970) ;  /* 0xffffff48004c7947 */ /* 0x000fea000383ffff */
.L_x_9760:
[----:B------:R-:W-:Y:S01]  /*1b0a0*/  BSSY B1, `(.L_x_9971) ;  /* 0x0000008000017945 */ /* 0x000fe20003800000 */
[----:B------:R-:W-:Y:S02]  /*1b0b0*/  IMAD.MOV.U32 R13, RZ, RZ, R21 ;  /* 0x000000ffff0d7224 */ /* 0x000fe400078e0015 */
[----:B------:R-:W-:Y:S02]  /*1b0c0*/  IMAD.MOV.U32 R12, RZ, RZ, 0x2 ;  /* 0x00000002ff0c7424 */ /* 0x000fe400078e00ff */
[----:B----4-:R-:W-:Y:S02]  /*1b0d0*/  IMAD.MOV.U32 R11, RZ, RZ, 0x181f ;  /* 0x0000181fff0b7424 */ /* 0x010fe400078e00ff */
[----:B------:R-:W-:-:S07]  /*1b0e0*/  IMAD.MOV.U32 R15, RZ, RZ, -0x1 ;  /* 0xffffffffff0f7424 */ /* 0x000fce00078e00ff */
[----:B0123--:R-:W-:Y:S05]  /*1b0f0*/  WARPSYNC.COLLECTIVE R15, `(.L_x_9972) ;  /* 0x000000000f087348 */ /* 0x00ffea0003c00000 */
[----:B--2---:R2:W4:Y:S02]  /*1b100*/  SHFL.IDX P6, R14, R13, R12, R11 ;  /* 0x0000000c0d0e7389 */ /* 0x00452400000c000b */
[----:B01234-:R-:W-:Y:S01]  /*1b110*/  ENDCOLLECTIVE ;  /* 0x000000000000791b */ /* 0x01ffe20003800000 */
.L_x_9972:
[----:B------:R-:W-:Y:S05]  /*1b120*/  BSYNC B1 ;  /* 0x0000000000017941 */ /* 0x000fea0003800000 */
.L_x_9971:
        /* <DEDUP_REMOVED lines=8> */
.L_x_9973:
[----:B------:R-:W-:Y:S05]  /*1b1b0*/  BRA `(.L_x_9974) ;  /* 0xffffff4800787947 */ /* 0x000fea000383ffff */
.L_x_9763:
[----:B------:R-:W-:Y:S01]  /*1b1c0*/  BSSY B1, `(.L_x_9975) ;  /* 0x0000008000017945 */ /* 0x000fe20003800000 */
[----:B------:R-:W-:Y:S02]  /*1b1d0*/  IMAD.MOV.U32 R13, RZ, RZ, R21 ;  /* 0x000000ffff0d7224 */ /* 0x000fe400078e0015 */
[----:B------:R-:W-:Y:S02]  /*1b1e0*/  IMAD.MOV.U32 R12, RZ, RZ, 0x3 ;  /* 0x00000003ff0c7424 */ /* 0x000fe400078e00ff */
[----:B0-----:R-:W-:Y:S02]  /*1b1f0*/  IMAD.MOV.U32 R11, RZ, RZ, 0x181f ;  /* 0x0000181fff0b7424 */ /* 0x001fe400078e00ff */
[----:B------:R-:W-:-:S07]  /*1b200*/  IMAD.MOV.U32 R15, RZ, RZ, -0x1 ;  /* 0xffffffffff0f7424 */ /* 0x000fce00078e00ff */
[----:B-1234-:R-:W-:Y:S05]  /*1b210*/  WARPSYNC.COLLECTIVE R15, `(.L_x_9976) ;  /* 0x000000000f087348 */ /* 0x01efea0003c00000 */
[----:B--2---:R0:W2:Y:S02]  /*1b220*/  SHFL.IDX P6, R14, R13, R12, R11 ;  /* 0x0000000c0d0e7389 */ /* 0x0040a400000c000b */
[----:B01234-:R-:W-:Y:S01]  /*1b230*/  ENDCOLLECTIVE ;  /* 0x000000000000791b */ /* 0x01ffe20003800000 */
.L_x_9976:
[----:B------:R-:W-:Y:S05]  /*1b240*/  BSYNC B1 ;  /* 0x0000000000017941 */ /* 0x000fea0003800000 */
.L_x_9975:
        /* <DEDUP_REMOVED lines=8> */
.L_x_9977:
[----:B------:R-:W-:Y:S05]  /*1b2d0*/  BRA `(.L_x_9978) ;  /* 0xffffff4800a47947 */ /* 0x000fea000383ffff */
.L_x_9765:
[----:B------:R-:W-:Y:S02]  /*1b2e0*/  IMAD.MOV.U32 R13, RZ, RZ, R8 ;  /* 0x000000ffff0d7224 */ /* 0x000fe400078e0008 */
[----:B------:R-:W-:Y:S02]  /*1b2f0*/  IMAD.MOV.U32 R12, RZ, RZ, RZ ;  /* 0x000000ffff0c7224 */ /* 0x000fe400078e00ff */
[----:B------:R-:W-:Y:S02]  /*1b300*/  IMAD.MOV.U32 R11, RZ, RZ, 0x1c1f ;  /* 0x00001c1fff0b7424 */ /* 0x000fe400078e00ff */
[----:B------:R-:W-:-:S07]  /*1b310*/  IMAD.MOV.U32 R15, RZ, RZ, -0x1 ;  /* 0xffffffffff0f7424 */ /* 0x000fce00078e00ff */
[----:B------:R-:W-:Y:S05]  /*1b320*/  WARPSYNC.COLLECTIVE R15, `(.L_x_9979) ;  /* 0x000000000f087348 */ /* 0x000fea0003c00000 */
[----:B------:R0:W1:Y:S02]  /*1b330*/  SHFL.IDX P6, R14, R13, R12, R11 ;  /* 0x0000000c0d0e7389 */ /* 0x00006400000c000b */
[----:B01----:R-:W-:Y:S01]  /*1b340*/  ENDCOLLECTIVE ;  /* 0x000000000000791b */ /* 0x003fe20003800000 */
.L_x_9979:
[----:B------:R-:W-:Y:S02]  /*1b350*/  IMAD.MOV.U32 R13, RZ, RZ, R3 ;  /* 0x000000ffff0d7224 */ /* 0x000fe400078e0003 */
[----:B------:R-:W-:-:S07]  /*1b360*/  IMAD.MOV.U32 R9, RZ, RZ, R14 ;  /* 0x000000ffff097224 */ /* 0x000fce00078e000e */
[----:B------:R-:W-:Y:S05]  /*1b370*/  WARPSYNC.COLLECTIVE R15, `(.L_x_9980) ;  /* 0x000000000f087348 */ /* 0x000fea0003c00000 */
[----:B------:R0:W1:Y:S02]  /*1b380*/  SHFL.IDX P6, R14, R13, R12, R11 ;  /* 0x0000000c0d0e7389 */ /* 0x00006400000c000b */
[----:B01----:R-:W-:Y:S01]  /*1b390*/  ENDCOLLECTIVE ;  /* 0x000000000000791b */ /* 0x003fe20003800000 */
.L_x_9980:
[----:B------:R-:W-:Y:S01]  /*1b3a0*/  IMAD.MOV.U32 R11, RZ, RZ, R14 ;  /* 0x000000ffff0b7224 */ /* 0x000fe200078e000e */
[----:B------:R-:W-:Y:S06]  /*1b3b0*/  BRA `(.L_x_9981) ;  /* 0xffffff4c00887947 */ /* 0x000fec000383ffff */
.L_x_9768:
[----:B------:R-:W-:Y:S01]  /*1b3c0*/  BSSY B1, `(.L_x_9982) ;  /* 0x0000008000017945 */ /* 0x000fe20003800000 */
[----:B---3--:R-:W-:Y:S02]  /*1b3d0*/  IMAD.MOV.U32 R13, RZ, RZ, R8 ;  /* 0x000000ffff0d7224 */ /* 0x008fe400078e0008 */
[----:B------:R-:W-:Y:S02]  /*1b3e0*/  IMAD.MOV.U32 R12, RZ, RZ, 0x1 ;  /* 0x00000001ff0c7424 */ /* 0x000fe400078e00ff */
[----:B--2---:R-:W-:Y:S02]  /*1b3f0*/  IMAD.MOV.U32 R11, RZ, RZ, 0x1c1f ;  /* 0x00001c1fff0b7424 */ /* 0x004fe400078e00ff */
[----:B------:R-:W-:-:S07]  /*1b400*/  IMAD.MOV.U32 R15, RZ, RZ, -0x1 ;  /* 0xffffffffff0f7424 */ /* 0x000fce00078e00ff */
[----:B01----:R-:W-:Y:S05]  /*1b410*/  WARPSYNC.COLLECTIVE R15, `(.L_x_9983) ;  /* 0x000000000f087348 */ /* 0x003fea0003c00000 */
[----:B------:R2:W3:Y:S02]  /*1b420*/  SHFL.IDX P6, R14, R13, R12, R11 ;  /* 0x0000000c0d0e7389 */ /* 0x0004e400000c000b */
[----:B0123--:R-:W-:Y:S01]  /*1b430*/  ENDCOLLECTIVE ;  /* 0x000000000000791b */ /* 0x00ffe20003800000 */
.L_x_9983:
[----:B------:R-:W-:Y:S05]  /*1b440*/  BSYNC B1 ;  /* 0x0000000000017941 */ /* 0x000fea0003800000 */
.L_x_9982:
        /* <DEDUP_REMOVED lines=8> */
.L_x_9984:
[----:B------:R-:W-:Y:S05]  /*1b4d0*/  BRA `(.L_x_9985) ;  /* 0xffffff58007c7947 */ /* 0x000fea000383ffff */
.L_x_9772:
[----:B------:R-:W-:Y:S02]  /*1b4e0*/  IMAD.MOV.U32 R13, RZ, RZ, R4 ;  /* 0x000000ffff0d7224 */ /* 0x000fe400078e0004 */
[----:B------:R-:W-:Y:S02]  /*1b4f0*/  IMAD.MOV.U32 R12, RZ, RZ, RZ ;  /* 0x000000ffff0c7224 */ /* 0x000fe400078e00ff */
[----:B------:R-:W-:Y:S02]  /*1b500*/  IMAD.MOV.U32 R11, RZ, RZ, 0x181f ;  /* 0x0000181fff0b7424 */ /* 0x000fe400078e00ff */
[----:B------:R-:W-:-:S07]  /*1b510*/  IMAD.MOV.U32 R15, RZ, RZ, -0x1 ;  /* 0xffffffffff0f7424 */ /* 0x000fce00078e00ff */
[----:B-12---:R-:W-:Y:S05]  /*1b520*/  WARPSYNC.COLLECTIVE R15, `(.L_x_9986) ;  /* 0x000000000f087348 */ /* 0x006fea0003c00000 */
[----:B------:R0:W3:Y:S02]  /*1b530*/  SHFL.IDX P6, R14, R13, R12, R11 ;  /* 0x0000000c0d0e7389 */ /* 0x0000e400000c000b */
[----:B0123--:R-:W-:Y:S01]  /*1b540*/  ENDCOLLECTIVE ;  /* 0x000000000000791b */ /* 0x00ffe20003800000 */
.L_x_9986:
[----:B------:R-:W-:Y:S02]  /*1b550*/  IMAD.MOV.U32 R13, RZ, RZ, R3 ;  /* 0x000000ffff0d7224 */ /* 0x000fe400078e0003 */
[----:B------:R-:W-:-:S07]  /*1b560*/  IMAD.MOV.U32 R0, RZ, RZ, R14 ;  /* 0x000000ffff007224 */ /* 0x000fce00078e000e */
[----:B------:R-:W-:Y:S05]  /*1b570*/  WARPSYNC.COLLECTIVE R15, `(.L_x_9987) ;  /* 0x000000000f087348 */ /* 0x000fea0003c00000 */
[----:B------:R0:W1:Y:S02]  /*1b580*/  SHFL.IDX P6, R14, R13, R12, R11 ;  /* 0x0000000c0d0e7389 */ /* 0x00006400000c000b */
[----:B01----:R-:W-:Y:S01]  /*1b590*/  ENDCOLLECTIVE ;  /* 0x000000000000791b */ /* 0x003fe20003800000 */
.L_x_9987:
[----:B------:R-:W-:Y:S05]  /*1b5a0*/  BRA `(.L_x_9988) ;  /* 0xffffff6c008c7947 */ /* 0x000fea000383ffff */
.L_x_9775:
[----:B------:R-:W-:Y:S01]  /*1b5b0*/  BSSY B1, `(.L_x_9989) ;  /* 0x0000008000017945 */ /* 0x000fe20003800000 */
[----:B---3--:R-:W-:Y:S02]  /*1b5c0*/  IMAD.MOV.U32 R13, RZ, RZ, R4 ;  /* 0x000000ffff0d7224 */ /* 0x008fe400078e0004 */
[----:B------:R-:W-:Y:S02]  /*1b5d0*/  IMAD.MOV.U32 R12, RZ, RZ, 0x1 ;  /* 0x00000001ff0c7424 */ /* 0x000fe400078e00ff */
[----:B------:R-:W-:Y:S02]  /*1b5e0*/  IMAD.MOV.U32 R11, RZ, RZ, 0x181f ;  /* 0x0000181fff0b7424 */ /* 0x000fe400078e00ff */
[----:B------:R-:W-:-:S07]  /*1b5f0*/  IMAD.MOV.U32 R15, RZ, RZ, -0x1 ;  /* 0xffffffffff0f7424 */ /* 0x000fce00078e00ff */
[----:B012-4-:R-:W-:Y:S05]  /*1b600*/  WARPSYNC.COLLECTIVE R15, `(.L_x_9990) ;  /* 0x000000000f087348 */ /* 0x017fea0003c00000 */
[----:B----4-:R3:W4:Y:S02]  /*1b610*/  SHFL.IDX P6, R14, R13, R12, R11 ;  /* 0x0000000c0d0e7389 */ /* 0x01072400000c000b */
[----:B01234-:R-:W-:Y:S01]  /*1b620*/  ENDCOLLECTIVE ;  /* 0x000000000000791b */ /* 0x01ffe20003800000 */
.L_x_9990:
[----:B------:R-:W-:Y:S05]  /*1b630*/  BSYNC B1 ;  /* 0x0000000000017941 */ /* 0x000fea0003800000 */
.L_x_9989:
        /* <DEDUP_REMOVED lines=8> */
.L_x_9991:
[----:B------:R-:W-:Y:S05]  /*1b6c0*/  BRA `(.L_x_9992) ;  /* 0xffffff6c00bc7947 */ /* 0x000fea000383ffff */
.L_x_9778:
[----:B------:R-:W-:Y:S01]  /*1b6d0*/  BSSY B1, `(.L_x_9993) ;  /* 0x0000008000017945 */ /* 0x000fe20003800000 */
[----:B0-----:R-:W-:Y:S02]  /*1b6e0*/  IMAD.MOV.U32 R13, RZ, RZ, R4 ;  /* 0x000000ffff0d7224 */ /* 0x001fe400078e0004 */
[----:B------:R-:W-:Y:S02]  /*1b6f0*/  IMAD.MOV.U32 R12, RZ, RZ, 0x2 ;  /* 0x00000002ff0c7424 */ /* 0x000fe400078e00ff */
[----:B------:R-:W-:Y:S02]  /*1b700*/  IMAD.MOV.U32 R11, RZ, RZ, 0x181f ;  /* 0x0000181fff0b7424 */ /* 0x000fe400078e00ff */
[----:B------:R-:W-:-:S07]  /*1b710*/  IMAD.MOV.U32 R15, RZ, RZ, -0x1 ;  /* 0xffffffffff0f7424 */ /* 0x000fce00078e00ff */
[----:B-1234-:R-:W-:Y:S05]  /*1b720*/  WARPSYNC.COLLECTIVE R15, `(.L_x_9994) ;  /* 0x000000000f087348 */ /* 0x01efea0003c00000 */
[----:B----4-:R0:W4:Y:S02]  /*1b730*/  SHFL.IDX P6, R14, R13, R12, R11 ;  /* 0x0000000c0d0e7389 */ /* 0x01012400000c000b */
[----:B01234-:R-:W-:Y:S01]  /*1b740*/  ENDCOLLECTIVE ;  /* 0x000000000000791b */ /* 0x01ffe20003800000 */
.L_x_9994:
[----:B------:R-:W-:Y:S05]  /*1b750*/  BSYNC B1 ;  /* 0x0000000000017941 */ /* 0x000fea0003800000 */
.L_x_9993:
        /* <DEDUP_REMOVED lines=8> */
.L_x_9995:
[----:B------:R-:W-:Y:S05]  /*1b7e0*/  BRA `(.L_x_9996) ;  /* 0xffffff6c00e87947 */ /* 0x000fea000383ffff */
.L_x_9781:
[----:B------:R-:W-:Y:S01]  /*1b7f0*/  BSSY B1, `(.L_x_9997) ;  /* 0x0000008000017945 */ /* 0x000fe20003800000 */
[----:B0-----:R-:W-:Y:S02]  /*1b800*/  IMAD.MOV.U32 R13, RZ, RZ, R4 ;  /* 0x000000ffff0d7224 */ /* 0x001fe400078e0004 */
[----:B------:R-:W-:Y:S02]  /*1b810*/  IMAD.MOV.U32 R12, RZ, RZ, 0x3 ;  /* 0x00000003ff0c7424 */ /* 0x000fe400078e00ff */
[----:B------:R-:W-:Y:S02]  /*1b820*/  IMAD.MOV.U32 R11, RZ, RZ, 0x181f ;  /* 0x0000181fff0b7424 */ /* 0x000fe400078e00ff */
[----:B------:R-:W-:-:S07]  /*1b830*/  IMAD.MOV.U32 R15, RZ, RZ, -0x1 ;  /* 0xffffffffff0f7424 */ /* 0x000fce00078e00ff */
[----:B-1234-:R-:W-:Y:S05]  /*1b840*/  WARPSYNC.COLLECTIVE R15, `(.L_x_9998) ;  /* 0x000000000f087348 */ /* 0x01efea0003c00000 */
[----:B------:R0:W0:Y:S02]  /*1b850*/  SHFL.IDX P6, R14, R13, R12, R11 ;  /* 0x0000000c0d0e7389 */ /* 0x00002400000c000b */
[----:B01234-:R-:W-:Y:S01]  /*1b860*/  ENDCOLLECTIVE ;  /* 0x000000000000791b */ /* 0x01ffe20003800000 */
.L_x_9998:
[----:B------:R-:W-:Y:S05]  /*1b870*/  BSYNC B1 ;  /* 0x0000000000017941 */ /* 0x000fea0003800000 */
.L_x_9997:
        /* <DEDUP_REMOVED lines=8> */
.L_x_9999:
[----:B------:R-:W-:Y:S05]  /*1b900*/  BRA `(.L_x_10000) ;  /* 0xffffff7000147947 */ /* 0x000fea000383ffff */
.L_x_9798:
        /* <DEDUP_REMOVED lines=11> */
.L_x_10002:
[----:B------:R-:W-:Y:S05]  /*1b9c0*/  BSYNC B1 ;  /* 0x0000000000017941 */ /* 0x000fea0003800000 */
.L_x_10001:
[----:B------:R-:W-:Y:S05]  /*1b9d0*/  BRA `(.L_x_10003) ;  /* 0xffffff8800387947 */ /* 0x000fea000383ffff */
.L_x_9800:
[----:B------:R-:W-:Y:S01]  /*1b9e0*/  BSSY B1, `(.L_x_10004) ;  /* 0x0000006000017945 */ /* 0x000fe20003800000 */
[----:B------:R-:W-:-:S07]  /*1b9f0*/  IMAD.MOV.U32 R15, RZ, RZ, -0x1 ;  /* 0xffffffffff0f7424 */ /* 0x000fce00078e00ff */
[----:B0-----:R-:W-:Y:S05]  /*1ba00*/  WARPSYNC.COLLECTIVE R15, `(.L_x_10005) ;  /* 0x000000000f0c7348 */ /* 0x001fea0003c00000 */
[----:B------:R-:W-:Y:S02]  /*1ba10*/  ELECT P6, UR62, PT ;  /* 0x00000000003e782f */ /* 0x000fe400038c0000 */
[----:B------:R-:W-:Y:S01]  /*1ba20*/  MOV R14, UR62 ;  /* 0x0000003e000e7c02 */ /* 0x000fe20008000f00 */
[----:B0-----:R-:W-:Y:S10]  /*1ba30*/  ENDCOLLECTIVE ;  /* 0x000000000000791b */ /* 0x001ff40003800000 */
.L_x_10005:
[----:B------:R-:W-:Y:S05]  /*1ba40*/  BSYNC B1 ;  /* 0x0000000000017941 */ /* 0x000fea0003800000 */
.L_x_10004:
[----:B------:R-:W-:Y:S05]  /*1ba50*/  BRA `(.L_x_9799) ;  /* 0xffffff8800307947 */ /* 0x000fea000383ffff */
.L_x_9802:
[----:B0-----:R0:W1:Y:S02]  /*1ba60*/  SYNCS.PHASECHK.TRANS64.TRYWAIT P0, [R18+URZ+0x22820], R4 ;  /* 0x02282004120075a7 */ /* 0x001064000800017f */
[----:B-1----:R-:W-:Y:S05]  /*1ba70*/  @!P0 NANOSLEEP.SYNCS 0x989680 ;  /* 0x009896800000895d */ /* 0x002fea0003900000 */
[----:B------:R-:W1:Y:S02]  /*1ba80*/  @!P0 SYNCS.PHASECHK.TRANS64 P0, [R18+URZ+0x22820], R4 ;  /* 0x02282004120085a7 */ /* 0x000e64000800007f */
[----:B-1----:R-:W-:Y:S05]  /*1ba90*/  @!P0 BRA `(.L_x_9802) ;  /* 0xfffffffc00f08947 */ /* 0x002fea000383ffff */
[----:B------:R-:W-:Y:S05]  /*1baa0*/  BRA `(.L_x_10006) ;  /* 0xffffff8800407947 */ /* 0x000fea000383ffff */
.L_x_9806:
[----:B0-----:R0:W1:Y:S02]  /*1bab0*/  SYNCS.PHASECHK.TRANS64.TRYWAIT P0, [R4+URZ+0x228a0], R9 ;  /* 0x0228a009040075a7 */ /* 0x001064000800017f */
[----:B-1----:R-:W-:Y:S05]  /*1bac0*/  @!P0 NANOSLEEP.SYNCS 0x989680 ;  /* 0x009896800000895d */ /* 0x002fea0003900000 */
[----:B------:R-:W1:Y:S02]  /*1bad0*/  @!P0 SYNCS.PHASECHK.TRANS64 P0, [R4+URZ+0x228a0], R9 ;  /* 0x0228a009040085a7 */ /* 0x000e64000800007f */
[----:B-1----:R-:W-:Y:S05]  /*1bae0*/  @!P0 BRA `(.L_x_9806) ;  /* 0xfffffffc00f08947 */ /* 0x002fea000383ffff */
[----:B------:R-:W-:Y:S05]  /*1baf0*/  BRA `(.L_x_10007) ;  /* 0xffffff8800607947 */ /* 0x000fea000383ffff */
.L_x_9811:
[----:B-1----:R1:W2:Y:S02]  /*1bb00*/  SYNCS.PHASECHK.TRANS64.TRYWAIT P0, [R4+URZ+0x228c0], R9 ;  /* 0x0228c009040075a7 */ /* 0x0022a4000800017f */
[----:B--2---:R-:W-:Y:S05]  /*1bb10*/  @!P0 NANOSLEEP.SYNCS 0x989680 ;  /* 0x009896800000895d */ /* 0x004fea0003900000 */
[----:B------:R-:W2:Y:S02]  /*1bb20*/  @!P0 SYNCS.PHASECHK.TRANS64 P0, [R4+URZ+0x228c0], R9 ;  /* 0x0228c009040085a7 */ /* 0x000ea4000800007f */
[----:B--2---:R-:W-:Y:S05]  /*1bb30*/  @!P0 BRA `(.L_x_9811) ;  /* 0xfffffffc00f08947 */ /* 0x004fea000383ffff */
[----:B------:R-:W-:Y:S05]  /*1bb40*/  BRA `(.L_x_10008) ;  /* 0xffffff8800e07947 */ /* 0x000fea000383ffff */
.L_x_9821:
[----:B0-----:R0:W1:Y:S02]  /*1bb50*/  SYNCS.PHASECHK.TRANS64.TRYWAIT P2, [R5+URZ+0x228a0], R6 ;  /* 0x0228a006050075a7 */ /* 0x001064000804017f */
[----:B-1----:R-:W-:Y:S05]  /*1bb60*/  @!P2 NANOSLEEP.SYNCS 0x989680 ;  /* 0x009896800000a95d */ /* 0x002fea0003900000 */
[----:B------:R-:W1:Y:S02]  /*1bb70*/  @!P2 SYNCS.PHASECHK.TRANS64 P2, [R5+URZ+0x228a0], R6 ;  /* 0x0228a0060500a5a7 */ /* 0x000e64000804007f */
[----:B-1----:R-:W-:Y:S05]  /*1bb80*/  @!P2 BRA `(.L_x_9821) ;  /* 0xfffffffc00f0a947 */ /* 0x002fea000383ffff */
[----:B------:R-:W-:Y:S05]  /*1bb90*/  BRA `(.L_x_10009) ;  /* 0xffffff9000707947 */ /* 0x000fea000383ffff */
.L_x_9826:
[----:B-1----:R1:W2:Y:S02]  /*1bba0*/  SYNCS.PHASECHK.TRANS64.TRYWAIT P2, [R5+URZ+0x228c0], R6 ;  /* 0x0228c006050075a7 */ /* 0x0022a4000804017f */
[----:B--2---:R-:W-:Y:S05]  /*1bbb0*/  @!P2 NANOSLEEP.SYNCS 0x989680 ;  /* 0x009896800000a95d */ /* 0x004fea0003900000 */
[----:B------:R-:W2:Y:S02]  /*1bbc0*/  @!P2 SYNCS.PHASECHK.TRANS64 P2, [R5+URZ+0x228c0], R6 ;  /* 0x0228c0060500a5a7 */ /* 0x000ea4000804007f */
[----:B--2---:R-:W-:Y:S05]  /*1bbd0*/  @!P2 BRA `(.L_x_9826) ;  /* 0xfffffffc00f0a947 */ /* 0x004fea000383ffff */
[----:B------:R-:W-:Y:S05]  /*1bbe0*/  BRA `(.L_x_10010) ;  /* 0xffffff9000ec7947 */ /* 0x000fea000383ffff */
.L_x_9844:
        /* <DEDUP_REMOVED lines=11> */
.L_x_10012:
[----:B------:R-:W-:Y:S05]  /*1bca0*/  BSYNC B0 ;  /* 0x0000000000007941 */ /* 0x000fea0003800000 */
.L_x_10011:
[----:B------:R-:W-:Y:S05]  /*1bcb0*/  BRA `(.L_x_10013) ;  /* 0xffffffa0006c7947 */ /* 0x000fea000383ffff */
.L_x_9846:
[----:B------:R-:W-:Y:S01]  /*1bcc0*/  BSSY B0, `(.L_x_10014) ;  /* 0x0000006000007945 */ /* 0x000fe20003800000 */
[----:B------:R-:W-:-:S07]  /*1bcd0*/  IMAD.MOV.U32 R15, RZ, RZ, -0x1 ;  /* 0xffffffffff0f7424 */ /* 0x000fce00078e00ff */
[----:B0-----:R-:W-:Y:S05]  /*1bce0*/  WARPSYNC.COLLECTIVE R15, `(.L_x_10015) ;  /* 0x000000000f0c7348 */ /* 0x001fea0003c00000 */
[----:B------:R-:W-:Y:S02]  /*1bcf0*/  ELECT P6, UR62, PT ;  /* 0x00000000003e782f */ /* 0x000fe400038c0000 */
[----:B------:R-:W-:Y:S01]  /*1bd00*/  MOV R14, UR62 ;  /* 0x0000003e000e7c02 */ /* 0x000fe20008000f00 */
[----:B0-----:R-:W-:Y:S10]  /*1bd10*/  ENDCOLLECTIVE ;  /* 0x000000000000791b */ /* 0x001ff40003800000 */
.L_x_10015:
[----:B------:R-:W-:Y:S05]  /*1bd20*/  BSYNC B0 ;  /* 0x0000000000007941 */ /* 0x000fea0003800000 */
.L_x_10014:
[----:B------:R-:W-:Y:S05]  /*1bd30*/  BRA `(.L_x_10016) ;  /* 0xffffffa000787947 */ /* 0x000fea000383ffff */
.L_x_9848:
[----:B0-----:R0:W1:Y:S02]  /*1bd40*/  SYNCS.PHASECHK.TRANS64.TRYWAIT P0, [R0+URZ+0x22840], R2 ;  /* 0x02284002000075a7 */ /* 0x001064000800017f */
[----:B-1----:R-:W-:Y:S05]  /*1bd50*/  @!P0 NANOSLEEP.SYNCS 0x989680 ;  /* 0x009896800000895d */ /* 0x002fea0003900000 */
[----:B------:R-:W1:Y:S02]  /*1bd60*/  @!P0 SYNCS.PHASECHK.TRANS64 P0, [R0+URZ+0x22840], R2 ;  /* 0x02284002000085a7 */ /* 0x000e64000800007f */
[----:B-1----:R-:W-:Y:S05]  /*1bd70*/  @!P0 BRA `(.L_x_9848) ;  /* 0xfffffffc00f08947 */ /* 0x002fea000383ffff */
[----:B------:R-:W-:Y:S05]  /*1bd80*/  BRA `(.L_x_10017) ;  /* 0xffffffa000d87947 */ /* 0x000fea000383ffff */
.L_x_9852:
        /* <DEDUP_REMOVED lines=15> */
.L_x_10018:
[----:B------:R-:W-:Y:S02]  /*1be80*/  IMAD.MOV.U32 R13, RZ, RZ, R4 ;  /* 0x000000ffff0d7224 */ /* 0x000fe400078e0004 */
[----:B------:R-:W-:-:S07]  /*1be90*/  IMAD.MOV.U32 R6, RZ, RZ, R14 ;  /* 0x000000ffff067224 */ /* 0x000fce00078e000e */
[----:B------:R-:W-:Y:S05]  /*1bea0*/  WARPSYNC.COLLECTIVE R15, `(.L_x_10019) ;  /* 0x000000000f087348 */ /* 0x000fea0003c00000 */
[----:B------:R0:W1:Y:S02]  /*1beb0*/  SHFL.IDX P6, R14, R13, R12, R11 ;  /* 0x0000000c0d0e7389 */ /* 0x00006400000c000b */
[----:B01----:R-:W-:Y:S01]  /*1bec0*/  ENDCOLLECTIVE ;  /* 0x000000000000791b */ /* 0x003fe20003800000 */
.L_x_10019:
[----:B------:R-:W-:Y:S02]  /*1bed0*/  IMAD.MOV.U32 R13, RZ, RZ, R3 ;  /* 0x000000ffff0d7224 */ /* 0x000fe400078e0003 */
[----:B------:R-:W-:Y:S02]  /*1bee0*/  IMAD.MOV.U32 R12, RZ, RZ, 0x1 ;  /* 0x00000001ff0c7424 */ /* 0x000fe400078e00ff */
[----:B------:R-:W-:-:S07]  /*1bef0*/  IMAD.MOV.U32 R7, RZ, RZ, R14 ;  /* 0x000000ffff077224 */ /* 0x000fce00078e000e */
[----:B------:R-:W-:Y:S05]  /*1bf00*/  WARPSYNC.COLLECTIVE R15, `(.L_x_10020) ;  /* 0x000000000f087348 */ /* 0x000fea0003c00000 */
[----:B------:R0:W1:Y:S02]  /*1bf10*/  SHFL.IDX P6, R14, R13, R12, R11 ;  /* 0x0000000c0d0e7389 */ /* 0x00006400000c000b */
[----:B01----:R-:W-:Y:S01]  /*1bf20*/  ENDCOLLECTIVE ;  /* 0x000000000000791b */ /* 0x003fe20003800000 */
.L_x_10020:
        /* <DEDUP_REMOVED lines=15> */
.L_x_10021:
[----:B------:R-:W-:Y:S02]  /*1c020*/  IMAD.MOV.U32 R13, RZ, RZ, R3 ;  /* 0x000000ffff0d7224 */ /* 0x000fe400078e0003 */
[----:B------:R-:W-:Y:S02]  /*1c030*/  IMAD.MOV.U32 R12, RZ, RZ, 0x2 ;  /* 0x00000002ff0c7424 */ /* 0x000fe400078e00ff */
[----:B------:R-:W-:-:S07]  /*1c040*/  IMAD.MOV.U32 R5, RZ, RZ, R14 ;  /* 0x000000ffff057224 */ /* 0x000fce00078e000e */
[----:B------:R-:W-:Y:S05]  /*1c050*/  WARPSYNC.COLLECTIVE R15, `(.L_x_10022) ;  /* 0x000000000f087348 */ /* 0x000fea0003c00000 */
[----:B------:R0:W1:Y:S02]  /*1c060*/  SHFL.IDX P6, R14, R13, R12, R11 ;  /* 0x0000000c0d0e7389 */ /* 0x00006400000c000b */
[----:B01----:R-:W-:Y:S01]  /*1c070*/  ENDCOLLECTIVE ;  /* 0x000000000000791b */ /* 0x003fe20003800000 */
.L_x_10022:
        /* <DEDUP_REMOVED lines=15> */
.L_x_10023:
[----:B------:R-:W-:Y:S02]  /*1c170*/  IMAD.MOV.U32 R13, RZ, RZ, R3 ;  /* 0x000000ffff0d7224 */ /* 0x000fe400078e0003 */
[----:B------:R-:W-:Y:S02]  /*1c180*/  IMAD.MOV.U32 R12, RZ, RZ, 0x3 ;  /* 0x00000003ff0c7424 */ /* 0x000fe400078e00ff */
[----:B------:R-:W-:-:S07]  /*1c190*/  IMAD.MOV.U32 R5, RZ, RZ, R14 ;  /* 0x000000ffff057224 */ /* 0x000fce00078e000e */
[----:B------:R-:W-:Y:S05]  /*1c1a0*/  WARPSYNC.COLLECTIVE R15, `(.L_x_10024) ;  /* 0x000000000f087348 */ /* 0x000fea0003c00000 */
[----:B------:R0:W1:Y:S02]  /*1c1b0*/  SHFL.IDX P6, R14, R13, R12, R11 ;  /* 0x0000000c0d0e7389 */ /* 0x00006400000c000b */
[----:B01----:R-:W-:Y:S01]  /*1c1c0*/  ENDCOLLECTIVE ;  /* 0x000000000000791b */ /* 0x003fe20003800000 */
.L_x_10024:
        /* <DEDUP_REMOVED lines=15> */
.L_x_10025:
[----:B------:R-:W-:Y:S02]  /*1c2c0*/  IMAD.MOV.U32 R13, RZ, RZ, R3 ;  /* 0x000000ffff0d7224 */ /* 0x000fe400078e0003 */
[----:B------:R-:W-:Y:S02]  /*1c2d0*/  IMAD.MOV.U32 R12, RZ, RZ, 0x4 ;  /* 0x00000004ff0c7424 */ /* 0x000fe400078e00ff */
[----:B------:R-:W-:-:S07]  /*1c2e0*/  IMAD.MOV.U32 R5, RZ, RZ, R14 ;  /* 0x000000ffff057224 */ /* 0x000fce00078e000e */
[----:B------:R-:W-:Y:S05]  /*1c2f0*/  WARPSYNC.COLLECTIVE R15, `(.L_x_10026) ;  /* 0x000000000f087348 */ /* 0x000fea0003c00000 */
[----:B------:R0:W1:Y:S02]  /*1c300*/  SHFL.IDX P6, R14, R13, R12, R11 ;  /* 0x0000000c0d0e7389 */ /* 0x00006400000c000b */
[----:B01----:R-:W-:Y:S01]  /*1c310*/  ENDCOLLECTIVE ;  /* 0x000000000000791b */ /* 0x003fe20003800000 */
.L_x_10026:
        /* <DEDUP_REMOVED lines=15> */
.L_x_10027:
[----:B------:R-:W-:Y:S02]  /*1c410*/  IMAD.MOV.U32 R13, RZ, RZ, R3 ;  /* 0x000000ffff0d7224 */ /* 0x000fe400078e0003 */
[----:B------:R-:W-:Y:S02]  /*1c420*/  IMAD.MOV.U32 R12, RZ, RZ, 0x5 ;  /* 0x00000005ff0c7424 */ /* 0x000fe400078e00ff */
[----:B------:R-:W-:-:S07]  /*1c430*/  IMAD.MOV.U32 R5, RZ, RZ, R14 ;  /* 0x000000ffff057224 */ /* 0x000fce00078e000e */
[----:B------:R-:W-:Y:S05]  /*1c440*/  WARPSYNC.COLLECTIVE R15, `(.L_x_10028) ;  /* 0x000000000f087348 */ /* 0x000fea0003c00000 */
[----:B------:R0:W1:Y:S02]  /*1c450*/  SHFL.IDX P6, R14, R13, R12, R11 ;  /* 0x0000000c0d0e7389 */ /* 0x00006400000c000b */
[----:B01----:R-:W-:Y:S01]  /*1c460*/  ENDCOLLECTIVE ;  /* 0x000000000000791b */ /* 0x003fe20003800000 */
.L_x_10028:
        /* <DEDUP_REMOVED lines=15> */
.L_x_10029:
[----:B------:R-:W-:Y:S02]  /*1c560*/  IMAD.MOV.U32 R13, RZ, RZ, R3 ;  /* 0x000000ffff0d7224 */ /* 0x000fe400078e0003 */
[----:B------:R-:W-:Y:S02]  /*1c570*/  IMAD.MOV.U32 R12, RZ, RZ, 0x6 ;  /* 0x00000006ff0c7424 */ /* 0x000fe400078e00ff */
[----:B------:R-:W-:-:S07]  /*1c580*/  IMAD.MOV.U32 R5, RZ, RZ, R14 ;  /* 0x000000ffff057224 */ /* 0x000fce00078e000e */
[----:B------:R-:W-:Y:S05]  /*1c590*/  WARPSYNC.COLLECTIVE R15, `(.L_x_10030) ;  /* 0x000000000f087348 */ /* 0x000fea0003c00000 */
[----:B------:R0:W1:Y:S02]  /*1c5a0*/  SHFL.IDX P6, R14, R13, R12, R11 ;  /* 0x0000000c0d0e7389 */ /* 0x00006400000c000b */
[----:B01----:R-:W-:Y:S01]  /*1c5b0*/  ENDCOLLECTIVE ;  /* 0x000000000000791b */ /* 0x003fe20003800000 */
.L_x_10030:
        /* <DEDUP_REMOVED lines=13> */
.L_x_10031:
        /* <DEDUP_REMOVED lines=8> */
.L_x_10032:
        /* <DEDUP_REMOVED lines=13> */
.L_x_10033:
[----:B------:R-:W-:Y:S01]  /*1c7e0*/  IMAD.MOV.U32 R3, RZ, RZ, R14 ;  /* 0x000000ffff037224 */ /* 0x000fe200078e000e */
[----:B------:R-:W-:Y:S06]  /*1c7f0*/  BRA `(.L_x_10034) ;  /* 0xffffffa400647947 */ /* 0x000fec000383ffff */
.L_x_9855:
[----:B0-----:R0:W1:Y:S02]  /*1c800*/  SYNCS.PHASECHK.TRANS64.TRYWAIT P0, [R18+URZ+0x22820], R0 ;  /* 0x02282000120075a7 */ /* 0x001064000800017f */
[----:B-1----:R-:W-:Y:S05]  /*1c810*/  @!P0 NANOSLEEP.SYNCS 0x989680 ;  /* 0x009896800000895d */ /* 0x002fea0003900000 */
[----:B------:R-:W1:Y:S02]  /*1c820*/  @!P0 SYNCS.PHASECHK.TRANS64 P0, [R18+URZ+0x22820], R0 ;  /* 0x02282000120085a7 */ /* 0x000e64000800007f */
[----:B-1----:R-:W-:Y:S05]  /*1c830*/  @!P0 BRA `(.L_x_9855) ;  /* 0xfffffffc00f08947 */ /* 0x002fea000383ffff */
[----:B------:R-:W-:Y:S05]  /*1c840*/  BRA `(.L_x_10035) ;  /* 0xffffffa400c07947 */ /* 0x000fea000383ffff */
.L_x_9859:
[----:B0-----:R0:W1:Y:S02]  /*1c850*/  SYNCS.PHASECHK.TRANS64.TRYWAIT P0, [R2+URZ+0x22860], R0 ;  /* 0x02286000020075a7 */ /* 0x001064000800017f */
[----:B-1----:R-:W-:Y:S05]  /*1c860*/  @!P0 NANOSLEEP.SYNCS 0x989680 ;  /* 0x009896800000895d */ /* 0x002fea0003900000 */
[----:B------:R-:W1:Y:S02]  /*1c870*/  @!P0 SYNCS.PHASECHK.TRANS64 P0, [R2+URZ+0x22860], R0 ;  /* 0x02286000020085a7 */ /* 0x000e64000800007f */
[----:B-1----:R-:W-:Y:S05]  /*1c880*/  @!P0 BRA `(.L_x_9859) ;  /* 0xfffffffc00f08947 */ /* 0x002fea000383ffff */
[----:B------:R-:W-:Y:S05]  /*1c890*/  BRA `(.L_x_10036) ;  /* 0xffffffa400e47947 */ /* 0x000fea000383ffff */
.L_x_9874:
[----:B-1----:R1:W2:Y:S02]  /*1c8a0*/  SYNCS.PHASECHK.TRANS64.TRYWAIT P0, [R2+URZ+0x22840], R6 ;  /* 0x02284006020075a7 */ /* 0x0022a4000800017f */
[----:B--2---:R-:W-:Y:S05]  /*1c8b0*/  @!P0 NANOSLEEP.SYNCS 0x989680 ;  /* 0x009896800000895d */ /* 0x004fea0003900000 */
[----:B------:R-:W2:Y:S02]  /*1c8c0*/  @!P0 SYNCS.PHASECHK.TRANS64 P0, [R2+URZ+0x22840], R6 ;  /* 0x02284006020085a7 */ /* 0x000ea4000800007f */
[----:B--2---:R-:W-:Y:S05]  /*1c8d0*/  @!P0 BRA `(.L_x_9874) ;  /* 0xfffffffc00f08947 */ /* 0x004fea000383ffff */
[----:B------:R-:W-:Y:S05]  /*1c8e0*/  BRA `(.L_x_10037) ;  /* 0xffffffb000047947 */ /* 0x000fea000383ffff */
.L_x_9879:
[----:B0-----:R0:W2:Y:S02]  /*1c8f0*/  SYNCS.PHASECHK.TRANS64.TRYWAIT P0, [R2+URZ+0x22860], R6 ;  /* 0x02286006020075a7 */ /* 0x0010a4000800017f */
[----:B--2---:R-:W-:Y:S05]  /*1c900*/  @!P0 NANOSLEEP.SYNCS 0x989680 ;  /* 0x009896800000895d */ /* 0x004fea0003900000 */
[----:B------:R-:W2:Y:S02]  /*1c910*/  @!P0 SYNCS.PHASECHK.TRANS64 P0, [R2+URZ+0x22860], R6 ;  /* 0x02286006020085a7 */ /* 0x000ea4000800007f */
[----:B--2---:R-:W-:Y:S05]  /*1c920*/  @!P0 BRA `(.L_x_9879) ;  /* 0xfffffffc00f08947 */ /* 0x004fea000383ffff */
[----:B------:R-:W-:Y:S05]  /*1c930*/  BRA `(.L_x_10038) ;  /* 0xffffffb000807947 */ /* 0x000fea000383ffff */
.L_x_9890:
[----:B-1----:R1:W2:Y:S02]  /*1c940*/  SYNCS.PHASECHK.TRANS64.TRYWAIT P0, [R3+URZ+0x22840], R2 ;  /* 0x02284002030075a7 */ /* 0x0022a4000800017f */
[----:B--2---:R-:W-:Y:S05]  /*1c950*/  @!P0 NANOSLEEP.SYNCS 0x989680 ;  /* 0x009896800000895d */ /* 0x004fea0003900000 */
[----:B------:R-:W2:Y:S02]  /*1c960*/  @!P0 SYNCS.PHASECHK.TRANS64 P0, [R3+URZ+0x22840], R2 ;  /* 0x02284002030085a7 */ /* 0x000ea4000800007f */
[----:B--2---:R-:W-:Y:S05]  /*1c970*/  @!P0 BRA `(.L_x_9890) ;  /* 0xfffffffc00f08947 */ /* 0x004fea000383ffff */
[----:B------:R-:W-:Y:S05]  /*1c980*/  BRA `(.L_x_10039) ;  /* 0xffffffb8006c7947 */ /* 0x000fea000383ffff */
.L_x_9895:
[----:B--2---:R2:W3:Y:S02]  /*1c990*/  SYNCS.PHASECHK.TRANS64.TRYWAIT P0, [R3+URZ+0x22860], R2 ;  /* 0x02286002030075a7 */ /* 0x0044e4000800017f */
[----:B---3--:R-:W-:Y:S05]  /*1c9a0*/  @!P0 NANOSLEEP.SYNCS 0x989680 ;  /* 0x009896800000895d */ /* 0x008fea0003900000 */
[----:B------:R-:W3:Y:S02]  /*1c9b0*/  @!P0 SYNCS.PHASECHK.TRANS64 P0, [R3+URZ+0x22860], R2 ;  /* 0x02286002030085a7 */ /* 0x000ee4000800007f */
[----:B---3--:R-:W-:Y:S05]  /*1c9c0*/  @!P0 BRA `(.L_x_9895) ;  /* 0xfffffffc00f08947 */ /* 0x008fea000383ffff */
[----:B------:R-:W-:Y:S05]  /*1c9d0*/  BRA `(.L_x_10040) ;  /* 0xffffffb800e87947 */ /* 0x000fea000383ffff */
.L_x_9906:
[----:B-1----:R1:W2:Y:S02]  /*1c9e0*/  SYNCS.PHASECHK.TRANS64.TRYWAIT P0, [R3+URZ+0x22840], R2 ;  /* 0x02284002030075a7 */ /* 0x0022a4000800017f */
[----:B--2---:R-:W-:Y:S05]  /*1c9f0*/  @!P0 NANOSLEEP.SYNCS 0x989680 ;  /* 0x009896800000895d */ /* 0x004fea0003900000 */
[----:B------:R-:W2:Y:S02]  /*1ca00*/  @!P0 SYNCS.PHASECHK.TRANS64 P0, [R3+URZ+0x22840], R2 ;  /* 0x02284002030085a7 */ /* 0x000ea4000800007f */
[----:B--2---:R-:W-:Y:S05]  /*1ca10*/  @!P0 BRA `(.L_x_9906) ;  /* 0xfffffffc00f08947 */ /* 0x004fea000383ffff */
[----:B------:R-:W-:Y:S05]  /*1ca20*/  BRA `(.L_x_10041) ;  /* 0xffffffc000b87947 */ /* 0x000fea000383ffff */
.L_x_9911:
[----:B--2---:R2:W3:Y:S02]  /*1ca30*/  SYNCS.PHASECHK.TRANS64.TRYWAIT P0, [R3+URZ+0x22860], R2 ;  /* 0x02286002030075a7 */ /* 0x0044e4000800017f */
[----:B---3--:R-:W-:Y:S05]  /*1ca40*/  @!P0 NANOSLEEP.SYNCS 0x989680 ;  /* 0x009896800000895d */ /* 0x008fea0003900000 */
[----:B------:R-:W3:Y:S02]  /*1ca50*/  @!P0 SYNCS.PHASECHK.TRANS64 P0, [R3+URZ+0x22860], R2 ;  /* 0x02286002030085a7 */ /* 0x000ee4000800007f */
[----:B---3--:R-:W-:Y:S05]  /*1ca60*/  @!P0 BRA `(.L_x_9911) ;  /* 0xfffffffc00f08947 */ /* 0x008fea000383ffff */
[----:B------:R-:W-:Y:S05]  /*1ca70*/  BRA `(.L_x_10042) ;  /* 0xffffffc400347947 */ /* 0x000fea000383ffff */
.L_x_9923:
[----:B------:R-:W2:Y:S01]  /*1ca80*/  LDL R0, [R1] ;  /* 0x0000000001007983 */ /* 0x000ea20000100800 */
[----:B------:R-:W-:Y:S01]  /*1ca90*/  BSSY B0, `(.L_x_10043) ;  /* 0x0000008000007945 */ /* 0x000fe20003800000 */
[----:B0-----:R-:W-:Y:S02]  /*1caa0*/  IMAD.MOV.U32 R12, RZ, RZ, RZ ;  /* 0x000000ffff0c7224 */ /* 0x001fe400078e00ff */
[----:B------:R-:W-:Y:S02]  /*1cab0*/  IMAD.MOV.U32 R11, RZ, RZ, 0x1f ;  /* 0x0000001fff0b7424 */ /* 0x000fe400078e00ff */
[----:B------:R-:W-:Y:S02]  /*1cac0*/  IMAD.MOV.U32 R15, RZ, RZ, -0x1 ;  /* 0xffffffffff0f7424 */ /* 0x000fe400078e00ff */
[----:B--2---:R-:W-:-:S07]  /*1cad0*/  IMAD.MOV.U32 R13, RZ, RZ, R0 ;  /* 0x000000ffff0d7224 */ /* 0x004fce00078e0000 */
[----:B-1----:R-:W-:Y:S05]  /*1cae0*/  WARPSYNC.COLLECTIVE R15, `(.L_x_10044) ;  /* 0x000000000f087348 */ /* 0x002fea0003c00000 */
[----:B------:R0:W2:Y:S02]  /*1caf0*/  SHFL.IDX P6, R14, R13, R12, R11 ;  /* 0x0000000c0d0e7389 */ /* 0x0000a400000c000b */
[----:B012---:R-:W-:Y:S01]  /*1cb00*/  ENDCOLLECTIVE ;  /* 0x000000000000791b */ /* 0x007fe20003800000 */
.L_x_10044:
[----:B------:R-:W-:Y:S05]  /*1cb10*/  BSYNC B0 ;  /* 0x0000000000007941 */ /* 0x000fea0003800000 */
.L_x_10043:
        /* <DEDUP_REMOVED lines=9> */
.L_x_10045:
        /* <DEDUP_REMOVED lines=26> */
.L_x_10046:
        /* <DEDUP_REMOVED lines=8> */
.L_x_10047:
        /* <DEDUP_REMOVED lines=8> */
.L_x_10048:
        /* <DEDUP_REMOVED lines=8> */
.L_x_10049:
        /* <DEDUP_REMOVED lines=8> */
.L_x_10050:
        /* <DEDUP_REMOVED lines=9> */
.L_x_10051:
[----:B------:R-:W-:Y:S01]  /*1cfe0*/  IMAD.MOV.U32 R9, RZ, RZ, R14 ;  /* 0x000000ffff097224 */ /* 0x000fe200078e000e */
[----:B------:R-:W-:Y:S06]  /*1cff0*/  BRA `(.L_x_10052) ;  /* 0xffffffc8007c7947 */ /* 0x000fec000383ffff */
.L_x_9926:
        /* <DEDUP_REMOVED lines=8> */
.L_x_10054:
[----:B------:R-:W-:Y:S05]  /*1d080*/  BSYNC B0 ;  /* 0x0000000000007941 */ /* 0x000fea0003800000 */
.L_x_10053:
        /* <DEDUP_REMOVED lines=10> */
.L_x_10055:
        /* <DEDUP_REMOVED lines=8> */
.L_x_10056:
        /* <DEDUP_REMOVED lines=8> */
.L_x_10057:
        /* <DEDUP_REMOVED lines=8> */
.L_x_10058:
        /* <DEDUP_REMOVED lines=9> */
.L_x_10059:
[----:B------:R-:W-:Y:S01]  /*1d340*/  IMAD.MOV.U32 R9, RZ, RZ, R14 ;  /* 0x000000ffff097224 */ /* 0x000fe200078e000e */
[----:B------:R-:W-:Y:S06]  /*1d350*/  BRA `(.L_x_10060) ;  /* 0xffffffc800507947 */ /* 0x000fec000383ffff */
.L_x_9928:
[----:B------:R-:W-:Y:S01]  /*1d360*/  BSSY B0, `(.L_x_10061) ;  /* 0x0000006000007945 */ /* 0x000fe20003800000 */
[----:B------:R-:W-:Y:S01]  /*1d370*/  PLOP3.LUT P6, PT, P6, PT, PT, 0x8, 0x0 ;  /* 0x000000000000781c */ /* 0x000fe200037ce170 */
[----:B------:R-:W-:-:S12]  /*1d380*/  IMAD.MOV.U32 R15, RZ, RZ, -0x1 ;  /* 0xffffffffff0f7424 */ /* 0x000fd800078e00ff */
[----:B0-----:R-:W-:Y:S05]  /*1d390*/  WARPSYNC.COLLECTIVE R15, `(.L_x_10062) ;  /* 0x000000000f087348 */ /* 0x001fea0003c00000 */
[----:B------:R-:W-:Y:S01]  /*1d3a0*/  VOTE.ANY R14, PT, P6 ;  /* 0x00000000000e7806 */ /* 0x000fe200030e0100 */
[----:B0-----:R-:W-:Y:S06]  /*1d3b0*/  ENDCOLLECTIVE ;  /* 0x000000000000791b */ /* 0x001fec0003800000 */
.L_x_10062:
[----:B------:R-:W-:Y:S05]  /*1d3c0*/  BSYNC B0 ;  /* 0x0000000000007941 */ /* 0x000fea0003800000 */
.L_x_10061:
        /* <DEDUP_REMOVED lines=9> */
.L_x_10063:
[----:B------:R-:W-:Y:S02]  /*1d460*/  IMAD.MOV.U32 R13, RZ, RZ, R6 ;  /* 0x000000ffff0d7224 */ /* 0x000fe400078e0006 */
[----:B------:R-:W-:-:S07]  /*1d470*/  IMAD.MOV.U32 R4, RZ, RZ, R14 ;  /* 0x000000ffff047224 */ /* 0x000fce00078e000e */
[----:B------:R-:W-:Y:S05]  /*1d480*/  WARPSYNC.COLLECTIVE R15, `(.L_x_10064) ;  /* 0x000000000f087348 */ /* 0x000fea0003c00000 */
[----:B------:R0:W1:Y:S02]  /*1d490*/  SHFL.IDX P6, R14, R13, R12, R11 ;  /* 0x0000000c0d0e7389 */ /* 0x00006400000c000b */
[----:B01----:R-:W-:Y:S01]  /*1d4a0*/  ENDCOLLECTIVE ;  /* 0x000000000000791b */ /* 0x003fe20003800000 */
.L_x_10064:
[----:B------:R-:W-:Y:S01]  /*1d4b0*/  IMAD.MOV.U32 R6, RZ, RZ, R14 ;  /* 0x000000ffff067224 */ /* 0x000fe200078e000e */
[----:B------:R-:W-:Y:S06]  /*1d4c0*/  BRA `(.L_x_10065) ;  /* 0xffffffc800307947 */ /* 0x000fec000383ffff */
.L_x_9930:
[----:B------:R-:W-:Y:S01]  /*1d4d0*/  BSSY B0, `(.L_x_10066) ;  /* 0x0000007000007945 */ /* 0x000fe20003800000 */
[----:B------:R-:W-:Y:S02]  /*1d4e0*/  IMAD.MOV.U32 R13, RZ, RZ, R7 ;  /* 0x000000ffff0d7224 */ /* 0x000fe400078e0007 */
[----:B------:R-:W-:Y:S02]  /*1d4f0*/  IMAD.MOV.U32 R11, RZ, RZ, 0x1f ;  /* 0x0000001fff0b7424 */ /* 0x000fe400078e00ff */
[----:B------:R-:W-:-:S07]  /*1d500*/  IMAD.MOV.U32 R15, RZ, RZ, -0x1 ;  /* 0xffffffffff0f7424 */ /* 0x000fce00078e00ff */
[----:B0123--:R-:W-:Y:S05]  /*1d510*/  WARPSYNC.COLLECTIVE R15, `(.L_x_10067) ;  /* 0x000000000f087348 */ /* 0x00ffea0003c00000 */
[----:B------:R4:W0:Y:S02]  /*1d520*/  SHFL.IDX P6, R14, R13, R12, R11 ;  /* 0x0000000c0d0e7389 */ /* 0x00082400000c000b */
[----:B01234-:R-:W-:Y:S01]  /*1d530*/  ENDCOLLECTIVE ;  /* 0x000000000000791b */ /* 0x01ffe20003800000 */
.L_x_10067:
[----:B------:R-:W-:Y:S05]  /*1d540*/  BSYNC B0 ;  /* 0x0000000000007941 */ /* 0x000fea0003800000 */
.L_x_10066:
[----:B------:R-:W-:Y:S01]  /*1d550*/  IMAD.MOV.U32 R7, RZ, RZ, R14 ;  /* 0x000000ffff077224 */ /* 0x000fe200078e000e */
[----:B------:R-:W-:Y:S06]  /*1d560*/  BRA `(.L_x_10068) ;  /* 0xffffffc800207947 */ /* 0x000fec000383ffff */
.L_x_9934:
[----:B0-----:R0:W1:Y:S02]  /*1d570*/  SYNCS.PHASECHK.TRANS64.TRYWAIT P0, [R0+URZ+0x22820], R3 ;  /* 0x02282003000075a7 */ /* 0x001064000800017f */
[----:B-1----:R-:W-:Y:S05]  /*1d580*/  @!P0 NANOSLEEP.SYNCS 0x989680 ;  /* 0x009896800000895d */ /* 0x002fea0003900000 */
[----:B------:R-:W1:Y:S02]  /*1d590*/  @!P0 SYNCS.PHASECHK.TRANS64 P0, [R0+URZ+0x22820], R3 ;  /* 0x02282003000085a7 */ /* 0x000e64000800007f */
[----:B-1----:R-:W-:Y:S05]  /*1d5a0*/  @!P0 BRA `(.L_x_9934) ;  /* 0xfffffffc00f08947 */ /* 0x002fea000383ffff */
[----:B------:R-:W-:Y:S05]  /*1d5b0*/  BRA `(.L_x_10069) ;  /* 0xffffffcc00b87947 */ /* 0x000fea000383ffff */
.L_x_9935:
        /* <DEDUP_REMOVED lines=11> */
.L_x_10071:
[----:B------:R-:W-:Y:S05]  /*1d670*/  BSYNC B0 ;  /* 0x0000000000007941 */ /* 0x000fea0003800000 */
.L_x_10070:
[----:B------:R-:W-:Y:S05]  /*1d680*/  BRA `(.L_x_10072) ;  /* 0xffffffcc00a07947 */ /* 0x000fea000383ffff */
.L_x_9936:
[----:B------:R-:W-:Y:S01]  /*1d690*/  BSSY B0, `(.L_x_10073) ;  /* 0x0000006000007945 */ /* 0x000fe20003800000 */
[----:B------:R-:W-:-:S07]  /*1d6a0*/  IMAD.MOV.U32 R15, RZ, RZ, -0x1 ;  /* 0xffffffffff0f7424 */ /* 0x000fce00078e00ff */
[----:B01----:R-:W-:Y:S05]  /*1d6b0*/  WARPSYNC.COLLECTIVE R15, `(.L_x_10074) ;  /* 0x000000000f0c7348 */ /* 0x003fea0003c00000 */
[----:B------:R-:W-:Y:S02]  /*1d6c0*/  ELECT P6, UR62, PT ;  /* 0x00000000003e782f */ /* 0x000fe400038c0000 */
[----:B------:R-:W-:Y:S01]  /*1d6d0*/  MOV R14, UR62 ;  /* 0x0000003e000e7c02 */ /* 0x000fe20008000f00 */
[----:B01----:R-:W-:Y:S10]  /*1d6e0*/  ENDCOLLECTIVE ;  /* 0x000000000000791b */ /* 0x003ff40003800000 */
.L_x_10074:
[----:B------:R-:W-:Y:S05]  /*1d6f0*/  BSYNC B0 ;  /* 0x0000000000007941 */ /* 0x000fea0003800000 */
.L_x_10073:
[----:B------:R-:W-:Y:S05]  /*1d700*/  BRA `(.L_x_10075) ;  /* 0xffffffcc00947947 */ /* 0x000fea000383ffff */
.L_x_9938:
[----:B0-----:R0:W1:Y:S02]  /*1d710*/  SYNCS.PHASECHK.TRANS64.TRYWAIT P0, [R6+URZ], R5 ;  /* 0x00000005060075a7 */ /* 0x001064000800017f */
[----:B-1----:R-:W-:Y:S05]  /*1d720*/  @!P0 NANOSLEEP.SYNCS 0x989680 ;  /* 0x009896800000895d */ /* 0x002fea0003900000 */
[----:B------:R-:W1:Y:S02]  /*1d730*/  @!P0 SYNCS.PHASECHK.TRANS64 P0, [R6+URZ], R5 ;  /* 0x00000005060085a7 */ /* 0x000e64000800007f */
[----:B-1----:R-:W-:Y:S05]  /*1d740*/  @!P0 BRA `(.L_x_9938) ;  /* 0xfffffffc00f08947 */ /* 0x002fea000383ffff */
[----:B------:R-:W-:Y:S05]  /*1d750*/  BRA `(.L_x_10076) ;  /* 0xffffffcc00cc7947 */ /* 0x000fea000383ffff */
.L_x_9939:
[----:B-1----:R1:W2:Y:S02]  /*1d760*/  SYNCS.PHASECHK.TRANS64.TRYWAIT P0, [R7+URZ], R2 ;  /* 0x00000002070075a7 */ /* 0x0022a4000800017f */
[----:B--2---:R-:W-:Y:S05]  /*1d770*/  @!P0 NANOSLEEP.SYNCS 0x989680 ;  /* 0x009896800000895d */ /* 0x004fea0003900000 */
[----:B------:R-:W2:Y:S02]  /*1d780*/  @!P0 SYNCS.PHASECHK.TRANS64 P0, [R7+URZ], R2 ;  /* 0x00000002070085a7 */ /* 0x000ea4000800007f */
[----:B--2---:R-:W-:Y:S05]  /*1d790*/  @!P0 BRA `(.L_x_9939) ;  /* 0xfffffffc00f08947 */ /* 0x004fea000383ffff */
[----:B------:R-:W-:Y:S05]  /*1d7a0*/  BRA `(.L_x_10077) ;  /* 0xffffffcc00c07947 */ /* 0x000fea000383ffff */
.L_x_9941:
[----:B--2---:R2:W3:Y:S02]  /*1d7b0*/  SYNCS.PHASECHK.TRANS64.TRYWAIT P0, [R4+URZ], R5 ;  /* 0x00000005040075a7 */ /* 0x0044e4000800017f */
[----:B---3--:R-:W-:Y:S05]  /*1d7c0*/  @!P0 NANOSLEEP.SYNCS 0x989680 ;  /* 0x009896800000895d */ /* 0x008fea0003900000 */
[----:B------:R-:W3:Y:S02]  /*1d7d0*/  @!P0 SYNCS.PHASECHK.TRANS64 P0, [R4+URZ], R5 ;  /* 0x00000005040085a7 */ /* 0x000ee4000800007f */
[----:B---3--:R-:W-:Y:S05]  /*1d7e0*/  @!P0 BRA `(.L_x_9941) ;  /* 0xfffffffc00f08947 */ /* 0x008fea000383ffff */
[----:B------:R-:W-:Y:S05]  /*1d7f0*/  BRA `(.L_x_10078) ;  /* 0xffffffcc00c47947 */ /* 0x000fea000383ffff */
.L_x_10079:
        /* <DEDUP_REMOVED lines=16> */
.L_x_15191:


//--------------------- .text._ZN7cutlass13device_kernelIN5flash11enable_sm90INS1_16FlashAttnFwdSm90INS1_25CollectiveMainloopFwdSm90ILi2EN4cute5tupleIJNS5_1CILi1EEES8_S8_EEENS6_IJNS7_ILi128EEENS7_ILi96EEENS7_ILi64EEEEEELi256ENS_10bfloat16_tEfNS_4arch4Sm90ELb0ELb0ELb1ELb1ELb0ELb0ELb1ELb1ELb0ELb1ELb1ELb0EEENS1_21CollectiveEpilogueFwdINS6_IJSA_NS7_ILi256EEESB_EEES9_SE_SG_Li256ELb1ELb1ELb1ELb0EEENS1_36VarlenDynamicPersistentTileSchedulerILi128ELi96ELi256ELi128ELb1ELb1ELb1ELb0ELb1ELb1EEEEEEEEEvNT_6ParamsE --------------------------
	.section	.text._ZN7cutlass13device_kernelIN5flash11enable_sm90INS1_16FlashAttnFwdSm90INS1_25CollectiveMainloopFwdSm90ILi2EN4cute5tupleIJNS5_1CILi1EEES8_S8_EEENS6_IJNS7_ILi128EEENS7_ILi96EEENS7_ILi64EEEEEELi256ENS_10bfloat16_tEfNS_4arch4Sm90ELb0ELb0ELb1ELb1ELb0ELb0ELb1ELb1ELb0ELb1ELb1ELb0EEENS1_21CollectiveEpilogueFwdINS6_IJSA_NS7_ILi256EEESB_EEES9_SE_SG_Li256ELb1ELb1ELb1ELb0EEENS1_36VarlenDynamicPersistentTileSchedulerILi128ELi96ELi256ELi128ELb1ELb1ELb1ELb0ELb1ELb1EEEEEEEEEvNT_6ParamsE,"ax",@progbits
	.align	128
.text._ZN7cutlass13device_kernelIN5flash11enable_sm90INS1_16FlashAttnFwdSm90INS1_25CollectiveMainloopFwdSm90ILi2EN4cute5tupleIJNS5_1CILi1EEES8_S8_EEENS6_IJNS7_ILi128EEENS7_ILi96EEENS7_ILi64EEEEEELi256ENS_10bfloat16_tEfNS_4arch4Sm90ELb0ELb0ELb1ELb1ELb0ELb0ELb1ELb1ELb0ELb1ELb1ELb0EEENS1_21CollectiveEpilogueFwdINS6_IJSA_NS7_ILi256EEESB_EEES9_SE_SG_Li256ELb1ELb1ELb1ELb0EEENS1_36VarlenDynamicPersistentTileSchedulerILi128ELi96ELi256ELi128ELb1ELb1ELb1ELb0ELb1ELb1EEEEEEEEEvNT_6ParamsE:
        .type           _ZN7cutlass13device_kernelIN5flash11enable_sm90INS1_16FlashAttnFwdSm90INS1_25CollectiveMainloopFwdSm90ILi2EN4cute5tupleIJNS5_1CILi1EEES8_S8_EEENS6_IJNS7_ILi128EEENS7_ILi96EEENS7_ILi64EEEEEELi256ENS_10bfloat16_tEfNS_4arch4Sm90ELb0ELb0ELb1ELb1ELb0ELb0ELb1ELb1ELb0ELb1ELb1ELb0EEENS1_21CollectiveEpilogueFwdINS6_IJSA_NS7_ILi256EEESB_EEES9_SE_SG_Li256ELb1ELb1ELb1ELb0EEENS1_36VarlenDynamicPersistentTileSchedulerILi128ELi96ELi256ELi128ELb1ELb1ELb1ELb0ELb1ELb1EEEEEEEEEvNT_6ParamsE,@function
        .size           _ZN7cutlass13device_kernelIN5flash11enable_sm90INS1_16FlashAttnFwdSm90INS1_25CollectiveMainloopFwdSm90ILi2EN4cute5tupleIJNS5_1CILi1EEES8_S8_EEENS6_IJNS7_ILi128EEENS7_ILi96EEENS7_ILi64EEEEEELi256ENS_10bfloat16_tEfNS_4arch4Sm90ELb0ELb0ELb1ELb1ELb0ELb0ELb1ELb1ELb0ELb1ELb1ELb0EEENS1_21CollectiveEpilogueFwdINS6_IJSA_NS7_ILi256EEESB_EEES9_SE_SG_Li256ELb1ELb1ELb1ELb0EEENS1_36VarlenDynamicPersistentTileSchedulerILi128ELi96ELi256ELi128ELb1ELb1ELb1ELb0ELb1ELb1EEEEEEEEEvNT_6ParamsE,(.L_x_15192 - _ZN7cutlass13device_kernelIN5flash11enable_sm90INS1_16FlashAttnFwdSm90INS1_25CollectiveMainloopFwdSm90ILi2EN4cute5tupleIJNS5_1CILi1EEES8_S8_EEENS6_IJNS7_ILi128EEENS7_ILi96EEENS7_ILi64EEEEEELi256ENS_10bfloat16_tEfNS_4arch4Sm90ELb0ELb0ELb1ELb1ELb0ELb0ELb1ELb1ELb0ELb1ELb1ELb0EEENS1_21CollectiveEpilogueFwdINS6_IJSA_NS7_ILi256EEESB_EEES9_SE_SG_Li256ELb1ELb1ELb1ELb0EEENS1_36VarlenDynamicPersistentTileSchedulerILi128ELi96ELi256ELi128ELb1ELb1ELb1ELb0ELb1ELb1EEEEEEEEEvNT_6ParamsE)
        .other          _ZN7cutlass13device_kernelIN5flash11enable_sm90INS1_16FlashAttnFwdSm90INS1_25CollectiveMainloopFwdSm90ILi2EN4cute5tupleIJNS5_1CILi1EEES8_S8_EEENS6_IJNS7_ILi128EEENS7_ILi96EEENS7_ILi64EEEEEELi256ENS_10bfloat16_tEfNS_4arch4Sm90ELb0ELb0ELb1ELb1ELb0ELb0ELb1ELb1ELb0ELb1ELb1ELb0EEENS1_21CollectiveEpilogueFwdINS6_IJSA_NS7_ILi256EEESB_EEES9_SE_SG_Li256ELb1ELb1ELb1ELb0EEENS1_36VarlenDynamicPersistentTileSchedulerILi128ELi96ELi256ELi128ELb1ELb1ELb1ELb0ELb1ELb1EEEEEEEEEvNT_6ParamsE,@"STO_CUDA_ENTRY STV_DEFAULT"
_ZN7cutlass13device_kernelIN5flash11enable_sm90INS1_16FlashAttnFwdSm90INS1_25CollectiveMainloopFwdSm90ILi2EN4cute5tupleIJNS5_1CILi1EEES8_S8_EEENS6_IJNS7_ILi128EEENS7_ILi96EEENS7_ILi64EEEEEELi256ENS_10bfloat16_tEfNS_4arch4Sm90ELb0ELb0ELb1ELb1ELb0ELb0ELb1ELb1ELb0ELb1ELb1ELb0EEENS1_21CollectiveEpilogueFwdINS6_IJSA_NS7_ILi256EEESB_EEES9_SE_SG_Li256ELb1ELb1ELb1ELb0EEENS1_36VarlenDynamicPersistentTileSchedulerILi128ELi96ELi256ELi128ELb1ELb1ELb1ELb0ELb1ELb1EEEEEEEEEvNT_6ParamsE:
        /* <DEDUP_REMOVED lines=17> */
.L_x_10081:
[----:B------:R-:W-:Y:S05]  /*0110*/  BSYNC B0 ;  /* 0x0000000000007941 */ /* 0x000fea0003800000 */
.L_x_10080:
        /* <DEDUP_REMOVED lines=11> */
[----:B------:R-:W-:Y:S01]  /*01d0*/  VOTEU.ANY UP2, P0 ;  /* 0x00000000003f7886 */ /* 0x000fe20000040100 */
[----:B0-----:R-:W-:-:S03]  /*01e0*/  ISETP.NE.AND P1, PT, R2, RZ, PT ;  /* 0x000000ff0200720c */ /* 0x001fc60003f25270 */
[----:B------:R0:W2:Y:S01]  /*01f0*/  SHFL.IDX PT, R2, R3, RZ, 0x1f ;  /* 0x00001fff03027589 */ /* 0x0000a200000e0000 */
[----:B-1----:R-:W-:Y:S02]  /*0200*/  @UP0 ULEA UR8, UR8, UR6, 0x18 ;  /* 0x0000000608080291 */ /* 0x002fe4000f8ec03f */
[----:B------:R-:W-:-:S04]  /*0210*/  @UP0 UIADD3 UR6, -UR7, 0x100000, URZ ;  /* 0x0010000007060890 */ /* 0x000fc8000fffe13f */
[----:B------:R-:W-:Y:S02]  /*0220*/  @UP0 USHF.L.U32 UR7, UR6, 0xb, URZ ;  /* 0x0000000b06070899 */ /* 0x000fe4000800063f */
[----:B------:R-:W-:Y:S01]  /*0230*/  @UP0 USHF.L.U32 UR6, UR6, 0x1, URZ ;  /* 0x0000000106060899 */ /* 0x000fe2000800063f */
[----:B------:R-:W-:Y:S01]  /*0240*/  VOTEU.ANY UP0, P0 ;  /* 0x00000000003f7886 */ /* 0x000fe20000000100 */
[----:B------:R-:W1:Y:S04]  /*0250*/  FENCE.VIEW.ASYNC.S ;  /* 0x00000000000073c6 */ /* 0x000e680000000000 */
[----:B-1----:R0:W1:Y:S01]  /*0260*/  @UP0 SYNCS.EXCH.64 URZ, [UR8+0x32400], UR4 ;  /* 0x03240004083f05b2 */ /* 0x0020620008000100 */
[----:B------:R0:W3:Y:S05]  /*0270*/  @UP1 SYNCS.EXCH.64 URZ, [UR8+0x32410], UR4 ;  /* 0x03241004083f15b2 */ /* 0x0000ea0008000100 */
[----:B------:R0:W4:Y:S02]  /*0280*/  @UP2 SYNCS.EXCH.64 URZ, [UR8+0x32420], UR6 ;  /* 0x03242006083f25b2 */ /* 0x0001240008000100 */
[----:B0-----:R-:W-:Y:S05]  /*0290*/  @P1 BRA `(.L_x_10082) ;  /* 0x0000000000481947 */ /* 0x001fea0003800000 */
[----:B------:R-:W0:Y:S01]  /*02a0*/  S2UR UR5, SR_CgaCtaId ;  /* 0x00000000000579c3 */ /* 0x000e220000008800 */
        /* <DEDUP_REMOVED lines=17> */
.L_x_10082:
        /* <DEDUP_REMOVED lines=22> */
.L_x_10083:
        /* <DEDUP_REMOVED lines=18> */
.L_x_10084:
        /* <DEDUP_REMOVED lines=22> */
.L_x_10085:
        /* <DEDUP_REMOVED lines=22> */
.L_x_10086:
[----:B--2---:R-:W-:Y:S01]  /*0900*/  ISETP.NE.AND P0, PT, R2, RZ, PT ;  /* 0x000000ff0200720c */ /* 0x004fe20003f05270 */
[----:B------:R-:W-:Y:S01]  /*0910*/  IMAD.MOV.U32 R2, RZ, RZ, 0x1 ;  /* 0x00000001ff027424 */ /* 0x000fe200078e00ff */
[----:B------:R-:W-:Y:S01]  /*0920*/  NOP ;  /* 0x0000000000007918 */ /* 0x000fe20000000000 */
[----:B------:R-:W-:-:S03]  /*0930*/  ULDC.64 UR38, c[0x0][0x208] ;  /* 0x0000820000267ab9 */ /* 0x000fc60000000a00 */
[----:B------:R-:W-:-:S05]  /*0940*/  SEL R2, R2, 0x2, !P0 ;  /* 0x0000000202027807 */ /* 0x000fca0004000000 */
[----:B------:R2:W-:Y:S01]  /*0950*/  STL [R1+0x84], R2 ;  /* 0x0000840201007387 */ /* 0x0005e20000100800 */
[----:B01-34-:R-:W-:Y:S06]  /*0960*/  BAR.SYNC.DEFER_BLOCKING 0x0 ;  /* 0x0000000000007b1d */ /* 0x01bfec0000010000 */
[----:B------:R-:W-:Y:S05]  /*0970*/  @!P0 BRA `(.L_x_10087) ;  /* 0x000000b800148947 */ /* 0x000fea0003800000 */
.L_x_10088:
[----:B------:R-:W-:-:S08]  /*0980*/  NOP ;  /* 0x0000000000007918 */ /* 0x000fd00000000000 */
[----:B------:R-:W0:Y:S02]  /*0990*/  USETMAXREG.TRY_ALLOC.CTAPOOL UP0, 0xf0 ;  /* 0x000000f0000079c8 */ /* 0x000e240008000600 */
[----:B0-----:R-:W-:-:S13]  /*09a0*/  PLOP3.LUT P0, PT, PT, PT, UP0, 0x80, 0x0 ;  /* 0x000000000000781c */ /* 0x001fda0003f0f008 */
[----:B------:R-:W-:Y:S05]  /*09b0*/  @!P0 BRA `(.L_x_10088) ;  /* 0xfffffffc00f08947 */ /* 0x000fea000383ffff */
[----:B------:R-:W0:Y:S01]  /*09c0*/  S2R R0, SR_TID.X ;  /* 0x0000000000007919 */ /* 0x000e220000002100 */
[----:B------:R-:W1:Y:S01]  /*09d0*/  S2UR UR5, SR_CgaCtaId ;  /* 0x00000000000579c3 */ /* 0x000e620000008800 */
[----:B------:R-:W-:-:S07]  /*09e0*/  UMOV UR4, 0x400 ;  /* 0x0000040000047882 */ /* 0x000fce0000000000 */
[----:B------:R-:W-:Y:S06]  /*09f0*/  BAR.ARV 0x8, 0x180 ;  /* 0x0206000000007b1d */ /* 0x000fec0000002000 */
[----:B-1----:R-:W-:Y:S01]  /*0a00*/  ULEA UR4, UR5, UR4, 0x18 ;  /* 0x0000000405047291 */ /* 0x002fe2000f8ec03f */
[----:B0-----:R-:W-:-:S04]  /*0a10*/  SHF.R.U32.HI R0, RZ, 0x7, R0 ;  /* 0x00000007ff007819 */ /* 0x001fc80000011600 */
[----:B------:R-:W-:-:S13]  /*0a20*/  ISETP.NE.AND P0, PT, R0, 0x1, PT ;  /* 0x000000010000780c */ /* 0x000fda0003f05270 */
[----:B------:R-:W-:Y:S08]  /*0a30*/  @!P0 BAR.ARV 0x9, 0x100 ;  /* 0x0244000000008b1d */ /* 0x000ff00000002000 */
[----:B------:R-:W-:Y:S06]  /*0a40*/  BAR.SYNC.DEFER_BLOCKING 0x5, 0x180 ;  /* 0x0146000000007b1d */ /* 0x000fec0000010000 */
[----:B------:R-:W0:Y:S01]  /*0a50*/  LDS.128 R12, [UR4+0x324d0] ;  /* 0x0324d004ff0c7984 */ /* 0x000e220008000c00 */
[----:B------:R-:W-:Y:S01]  /*0a60*/  ULDC UR4, c[0x0][0xd3c] ;  /* 0x00034f0000047ab9 */ /* 0x000fe20000000800 */
[----:B------:R-:W-:Y:S06]  /*0a70*/  BAR.ARV 0x4, 0x180 ;  /* 0x0106000000007b1d */ /* 0x000fec0000002000 */
[----:B0-----:R-:W-:-:S13]  /*0a80*/  ISETP.GE.AND P0, PT, R15, UR4, PT ;  /* 0x000000040f007c0c */ /* 0x001fda000bf06270 */
[----:B------:R-:W-:Y:S05]  /*0a90*/  @P0 EXIT ;  /* 0x000000000000094d */ /* 0x000fea0003800000 */
[----:B------:R-:W3:Y:S01]  /*0aa0*/  LDL.LU R11, [R1+0x84] ;  /* 0x00008400010b7983 */ /* 0x000ee20000300800 */
[----:B------:R-:W0:Y:S02]  /*0ab0*/  S2R R0, SR_TID.X ;  /* 0x0000000000007919 */ /* 0x000e240000002100 */
[----:B0-----:R-:W-:-:S05]  /*0ac0*/  VIADD R16, R0, 0xffffff80 ;  /* 0xffffff8000107836 */ /* 0x001fca0000000000 */
[----:B------:R-:W-:-:S04]  /*0ad0*/  SHF.R.S32.HI R0, RZ, 0x1f, R16 ;  /* 0x0000001fff007819 */ /* 0x000fc80000011410 */
[----:B--2---:R-:W-:-:S04]  /*0ae0*/  LEA.HI R2, R0, R16, RZ, 0x7 ;  /* 0x0000001000027211 */ /* 0x004fc800078f38ff */
[----:B------:R-:W-:Y:S02]  /*0af0*/  LOP3.LUT R5, R2, 0xffffff80, RZ, 0xc0, !PT ;  /* 0xffffff8002057812 */ /* 0x000fe400078ec0ff */
[----:B------:R-:W-:-:S03]  /*0b00*/  LEA.HI R4, R0, R16, RZ, 0x5 ;  /* 0x0000001000047211 */ /* 0x000fc600078f28ff */
[----:B------:R-:W-:Y:S01]  /*0b10*/  IMAD.IADD R12, R16, 0x1, -R5 ;  /* 0x00000001100c7824 */ /* 0x000fe200078e0a05 */
[----:B------:R-:W-:Y:S01]  /*0b20*/  LEA.HI R3, R0, R16, RZ, 0x4 ;  /* 0x0000001000037211 */ /* 0x000fe200078f20ff */
[----:B------:R-:W-:-:S03]  /*0b30*/  IMAD.SHL.U32 R5, R4, 0x20, RZ ;  /* 0x0000002004057824 */ /* 0x000fc600078e00ff */
[----:B------:R-:W-:Y:S02]  /*0b40*/  SHF.R.S32.HI R7, RZ, 0x1f, R12 ;  /* 0x0000001fff077819 */ /* 0x000fe4000001140c */
[----:B------:R-:W-:Y:S02]  /*0b50*/  LOP3.LUT R4, R3, 0x3fffff0, RZ, 0xc0, !PT ;  /* 0x03fffff003047812 */ /* 0x000fe400078ec0ff */
[----:B------:R-:W-:Y:S02]  /*0b60*/  LEA.HI R8, R7, R12, RZ, 0x2 ;  /* 0x0000000c07087211 */ /* 0x000fe400078f10ff */
[----:B------:R-:W-:Y:S02]  /*0b70*/  SHF.R.S32.HI R6, RZ, 0x4, R3 ;  /* 0x00000004ff067819 */ /* 0x000fe40000011403 */
[----:B------:R-:W-:Y:S01]  /*0b80*/  LEA.HI R10, R0, R16, RZ, 0x2 ;  /* 0x00000010000a7211 */ /* 0x000fe200078f10ff */
[----:B------:R-:W-:Y:S01]  /*0b90*/  IMAD.IADD R4, R16, 0x1, -R4 ;  /* 0x0000000110047824 */ /* 0x000fe200078e0a04 */
[----:B------:R-:W-:-:S02]  /*0ba0*/  LOP3.LUT R5, R5, 0xfffffc00, RZ, 0xc0, !PT ;  /* 0xfffffc0005057812 */ /* 0x000fc400078ec0ff */
[--C-:B------:R-:W-:Y:S02]  /*0bb0*/  SHF.R.S32.HI R0, RZ, 0x2, R8.reuse ;  /* 0x00000002ff007819 */ /* 0x100fe40000011408 */
[----:B------:R-:W-:Y:S02]  /*0bc0*/  SHF.R.S32.HI R9, RZ, 0x1f, R8 ;  /* 0x0000001fff097819 */ /* 0x000fe40000011408 */
[----:B------:R-:W-:Y:S01]  /*0bd0*/  LEA.HI R3, R3, R6, RZ, 0x1 ;  /* 0x0000000603037211 */ /* 0x000fe200078f08ff */
[----:B------:R-:W-:Y:S01]  /*0be0*/  IMAD R4, R4, 0x40, R5 ;  /* 0x0000004004047824 */ /* 0x000fe200078e0205 */
[----:B------:R-:W-:Y:S02]  /*0bf0*/  LEA.HI R9, R9, R0, RZ, 0x3 ;  /* 0x0000000009097211 */ /* 0x000fe400078f18ff */
[----:B------:R-:W-:Y:S02]  /*0c00*/  LOP3.LUT R5, R3, 0x1ffffffe, RZ, 0xc0, !PT ;  /* 0x1ffffffe03057812 */ /* 0x000fe400078ec0ff */
[----:B------:R-:W-:-:S02]  /*0c10*/  SHF.R.S32.HI R3, RZ, 0x7, R2 ;  /* 0x00000007ff037819 */ /* 0x000fc40000011402 */
[----:B------:R-:W-:Y:S02]  /*0c20*/  LOP3.LUT R10, R10, 0xfffffffc, RZ, 0xc0, !PT ;  /* 0xfffffffc0a0a7812 */ /* 0x000fe400078ec0ff */
[----:B------:R-:W-:Y:S02]  /*0c30*/  LOP3.LUT R9, R9, 0xfffffff8, RZ, 0xc0, !PT ;  /* 0xfffffff809097812 */ /* 0x000fe400078ec0ff */
[----:B------:R-:W-:Y:S01]  /*0c40*/  LEA.HI R7, R7, R12, RZ, 0x5 ;  /* 0x0000000c07077211 */ /* 0x000fe200078f28ff */
[----:B------:R-:W-:Y:S01]  /*0c50*/  IMAD.IADD R10, R16, 0x1, -R10 ;  /* 0x00000001100a7824 */ /* 0x000fe200078e0a0a */
[----:B------:R-:W-:Y:S01]  /*0c60*/  LEA.HI R2, R2, R3, RZ, 0x1 ;  /* 0x0000000302027211 */ /* 0x000fe200078f08ff */
[----:B------:R-:W-:Y:S01]  /*0c70*/  IMAD.IADD R0, R0, 0x1, -R9 ;  /* 0x0000000100007824 */ /* 0x000fe200078e0a09 */
[----:B------:R-:W-:Y:S01]  /*0c80*/  SHF.R.S32.HI R7, RZ, 0x5, R7 ;  /* 0x00000005ff077819 */ /* 0x000fe20000011407 */
[----:B------:R-:W-:Y:S01]  /*0c90*/  IMAD.IADD R5, R6, 0x1, -R5 ;  /* 0x0000000106057824 */ /* 0x000fe200078e0a05 */
[----:B------:R-:W-:-:S02]  /*0ca0*/  LOP3.LUT R2, R2, 0x3fffffe, RZ, 0xc0, !PT ;  /* 0x03fffffe02027812 */ /* 0x000fc400078ec0ff */
[----:B------:R-:W-:Y:S01]  /*0cb0*/  LEA.HI R6, R10, R10, RZ, 0x1 ;  /* 0x0000000a0a067211 */ /* 0x000fe200078f08ff */
[----:B------:R-:W-:Y:S02]  /*0cc0*/  IMAD R7, R7, 0x10, R0 ;  /* 0x0000001007077824 */ /* 0x000fe400078e0200 */
[----:B------:R-:W-:Y:S02]  /*0cd0*/  IMAD R0, R5, 0x8, R4 ;  /* 0x0000000805007824 */ /* 0x000fe400078e0204 */
[----:B------:R-:W-:Y:S01]  /*0ce0*/  IMAD.IADD R2, R3, 0x1, -R2 ;  /* 0x0000000103027824 */ /* 0x000fe200078e0a02 */
[----:B------:R-:W-:Y:S02]  /*0cf0*/  LOP3.LUT R3, R6, 0x1ffffffe, RZ, 0xc0, !PT ;  /* 0x1ffffffe06037812 */ /* 0x000fe400078ec0ff */
[----:B------:R0:W-:Y:S01]  /*0d00*/  STL [R1+0x80], R0 ;  /* 0x0000800001007387 */ /* 0x0001e20000100800 */
[----:B------:R-:W-:Y:S02]  /*0d10*/  LOP3.LUT R8, R8, 0x7ffffffc, RZ, 0xc0, !PT ;  /* 0x7ffffffc08087812 */ /* 0x000fe400078ec0ff */
[----:B------:R-:W-:-:S02]  /*0d20*/  IMAD.IADD R3, R10, 0x1, -R3 ;  /* 0x000000010a037824 */ /* 0x000fc400078e0a03 */
[----:B0-----:R-:W-:-:S05]  /*0d30*/  IMAD R0, R2, 0x40, R7 ;  /* 0x0000004002007824 */ /* 0x001fca00078e0207 */
[----:B------:R0:W-:Y:S01]  /*0d40*/  STL [R1+0x78], R0 ;  /* 0x0000780001007387 */ /* 0x0001e20000100800 */
[----:B------:R-:W-:-:S03]  /*0d50*/  IMAD.IADD R8, R12, 0x1, -R8 ;  /* 0x000000010c087824 */ /* 0x000fc600078e0a08 */
[----:B------:R1:W-:Y:S01]  /*0d60*/  STL [R1+0x14], RZ ;  /* 0x000014ff01007387 */ /* 0x0003e20000100800 */
[----:B0-----:R-:W-:Y:S02]  /*0d70*/  IMAD R0, R3, 0x8, R0 ;  /* 0x0000000803007824 */ /* 0x001fe400078e0200 */
[----:B------:R-:W-:-:S03]  /*0d80*/  IMAD.SHL.U32 R201, R8, 0x2, RZ ;  /* 0x0000000208c97824 */ /* 0x000fc600078e00ff */
[----:B------:R1:W-:Y:S01]  /*0d90*/  STL [R1+0x7c], R0 ;  /* 0x00007c0001007387 */ /* 0x0003e20000100800 */
        /* <DEDUP_REMOVED lines=8> */
[C---:B------:R-:W-:Y:S01]  /*0e20*/  VIADD R233, R201.reuse, 0x48 ;  /* 0x00000048c9e97836 */ /* 0x040fe20000000000 */
[----:B------:R-:W-:Y:S01]  /*0e30*/  SHF.R.S32.HI R10, RZ, 0x1f, R8 ;  /* 0x0000001fff0a7819 */ /* 0x000fe20000011408 */
[C---:B------:R-:W-:Y:S02]  /*0e40*/  VIADD R232, R201.reuse, 0x50 ;  /* 0x00000050c9e87836 */ /* 0x040fe40000000000 */
[C---:B------:R-:W-:Y:S02]  /*0e50*/  VIADD R231, R201.reuse, 0x58 ;  /* 0x00000058c9e77836 */ /* 0x040fe40000000000 */
[C---:B------:R-:W-:Y:S01]  /*0e60*/  VIADD R230, R201.reuse, 0x60 ;  /* 0x00000060c9e67836 */ /* 0x040fe20000000000 */
[----:B------:R-:W-:Y:S01]  /*0e70*/  SHF.R.S32.HI R8, RZ, 0x1f, R2 ;  /* 0x0000001fff087819 */ /* 0x000fe20000011402 */
[----:B------:R-:W-:-:S02]  /*0e80*/  VIADD R229, R201, 0x68 ;  /* 0x00000068c9e57836 */ /* 0x000fc40000000000 */
[C---:B------:R-:W-:Y:S02]  /*0e90*/  VIADD R228, R201.reuse, 0x70 ;  /* 0x00000070c9e47836 */ /* 0x040fe40000000000 */
[C---:B------:R-:W-:Y:S01]  /*0ea0*/  VIADD R226, R201.reuse, 0x78 ;  /* 0x00000078c9e27836 */ /* 0x040fe20000000000 */
[----:B------:R-:W-:Y:S01]  /*0eb0*/  SHF.R.S32.HI R2, RZ, 0x1f, R236 ;  /* 0x0000001fff027819 */ /* 0x000fe200000114ec */
[C---:B------:R-:W-:Y:S02]  /*0ec0*/  VIADD R225, R201.reuse, 0x80 ;  /* 0x00000080c9e17836 */ /* 0x040fe40000000000 */
        /* <DEDUP_REMOVED lines=17> */
[----:B------:R-:W-:Y:S02]  /*0fe0*/  SHF.R.S32.HI R8, RZ, 0x1f, R225 ;  /* 0x0000001fff087819 */ /* 0x000fe400000114e1 */
[----:B------:R-:W-:Y:S02]  /*0ff0*/  SHF.R.S32.HI R2, RZ, 0x1f, R223 ;  /* 0x0000001fff027819 */ /* 0x000fe400000114df */
[----:B------:R-:W-:Y:S02]  /*1000*/  SHF.R.S32.HI R8, RZ, 0x1f, R222 ;  /* 0x0000001fff087819 */ /* 0x000fe400000114de */
[----:B------:R-:W-:Y:S01]  /*1010*/  SHF.R.S32.HI R2, RZ, 0x1f, R213 ;  /* 0x0000001fff027819 */ /* 0x000fe200000114d5 */
[----:B------:R-:W-:Y:S01]  /*1020*/  IMAD.MOV.U32 R5, RZ, RZ, R13 ;  /* 0x000000ffff057224 */ /* 0x000fe200078e000d */
[----:B------:R-:W-:Y:S01]  /*1030*/  SHF.R.S32.HI R8, RZ, 0x1f, R212 ;  /* 0x0000001fff087819 */ /* 0x000fe200000114d4 */
[----:B------:R-:W-:Y:S01]  /*1040*/  IMAD.MOV.U32 R6, RZ, RZ, R14 ;  /* 0x000000ffff067224 */ /* 0x000fe200078e000e */
[----:B------:R-:W-:Y:S01]  /*1050*/  SHF.R.S32.HI R2, RZ, 0x1f, R210 ;  /* 0x0000001fff027819 */ /* 0x000fe200000114d2 */
[----:B------:R-:W-:Y:S01]  /*1060*/  IMAD.MOV.U32 R7, RZ, RZ, R15 ;  /* 0x000000ffff077224 */ /* 0x000fe200078e000f */
[----:B------:R-:W-:Y:S01]  /*1070*/  SHF.R.S32.HI R8, RZ, 0x1f, R209 ;  /* 0x0000001fff087819 */ /* 0x000fe200000114d1 */
[----:B------:R-:W-:Y:S01]  /*1080*/  VIADD R205, R201, 0xe0 ;  /* 0x000000e0c9cd7836 */ /* 0x000fe20000000000 */
[----:B------:R-:W-:Y:S01]  /*1090*/  SHF.R.S32.HI R2, RZ, 0x1f, R207 ;  /* 0x0000001fff027819 */ /* 0x000fe200000114cf */
[----:B------:R-:W-:Y:S01]  /*10a0*/  UMOV UR37, URZ ;  /* 0x0000003f00257c82 */ /* 0x000fe20008000000 */
[----:B------:R-:W-:Y:S01]  /*10b0*/  UMOV UR36, URZ ;  /* 0x0000003f00247c82 */ /* 0x000fe20008000000 */
[----:B---3--:R-:W-:-:S02]  /*10c0*/  LOP3.LUT R23, R11, 0x1, RZ, 0xfc, !PT ;  /* 0x000000010b177812 */ /* 0x008fc400078efcff */
        /* <DEDUP_REMOVED lines=9> */
[----:B-1----:R-:W-:-:S07]  /*1160*/  SHF.R.S32.HI R4, RZ, 0x1f, R208 ;  /* 0x0000001fff047819 */ /* 0x002fce00000114d0 */
.L_x_10135:
[----:B01-34-:R-:W0:Y:S01]  /*1170*/  LDC.64 R2, c[0x0][0xd88] ;  /* 0x00036200ff027b82 */ /* 0x01be220000000a00 */
[----:B------:R-:W-:-:S07]  /*1180*/  ULDC.64 UR4, c[0x0][0xb20] ;  /* 0x0002c80000047ab9 */ /* 0x000fce0000000a00 */
[----:B--2---:R-:W1:Y:S08]  /*1190*/  LDC.64 R10, c[0x0][0x418] ;  /* 0x00010600ff0a7b82 */ /* 0x004e700000000a00 */
[----:B------:R-:W2:Y:S01]  /*11a0*/  LDC R0, c[0x0][0x424] ;  /* 0x00010900ff007b82 */ /* 0x000ea20000000800 */
[----:B0-----:R-:W-:-:S07]  /*11b0*/  IMAD.WIDE R2, R7, 0x4, R2 ;  /* 0x0000000407027825 */ /* 0x001fce00078e0202 */
[----:B------:R-:W0:Y:S01]  /*11c0*/  LDC R13, c[0x0][0x2f0] ;  /* 0x0000bc00ff0d7b82 */ /* 0x000e220000000800 */
[----:B------:R-:W3:Y:S01]  /*11d0*/  LDG.E R200, desc[UR38][R2.64] ;  /* 0x0000002602c87981 */ /* 0x000ee2000c1e1900 */
[----:B------:R-:W-:Y:S01]  /*11e0*/  ISETP.NE.U32.AND P0, PT, RZ, UR4, PT ;  /* 0x00000004ff007c0c */ /* 0x000fe2000bf05070 */
[----:B------:R-:W-:-:S03]  /*11f0*/  IMAD.MOV.U32 R7, RZ, RZ, RZ ;  /* 0x000000ffff077224 */ /* 0x000fc600078e00ff */
[----:B------:R-:W-:Y:S02]  /*1200*/  ISETP.NE.AND.EX P0, PT, RZ, UR5, PT, P0 ;  /* 0x00000005ff007c0c */ /* 0x000fe4000bf05300 */
        /* <DEDUP_REMOVED lines=24> */
.L_x_10089:
[----:B-----5:R-:W-:Y:S01]  /*1390*/  IMAD.IADD R152, R152, 0x1, -R7 ;  /* 0x0000000198987824 */ /* 0x020fe200078e0a07 */
[----:B---3--:R-:W-:Y:S01]  /*13a0*/  LOP3.LUT R2, R6, 0xff000000, RZ, 0xc0, !PT ;  /* 0xff00000006027812 */ /* 0x008fe200078ec0ff */
[----:B------:R-:W-:Y:S02]  /*13b0*/  IMAD.MOV.U32 R165, RZ, RZ, RZ ;  /* 0x000000ffffa57224 */ /* 0x000fe400078e00ff */
[C---:B------:R-:W-:Y:S01]  /*13c0*/  VIADD R0, R152.reuse, 0x5f ;  /* 0x0000005f98007836 */ /* 0x040fe20000000000 */
[----:B------:R-:W-:Y:S02]  /*13d0*/  SHF.R.U32.HI R3, RZ, 0x8, R2 ;  /* 0x00000008ff037819 */ /* 0x000fe40000011602 */
[----:B------:R-:W-:Y:S01]  /*13e0*/  ISETP.GE.AND P0, PT, R152, 0x1, PT ;  /* 0x000000019800780c */ /* 0x000fe20003f06270 */
[----:B------:R-:W-:Y:S01]  /*13f0*/  IMAD.HI R4, R0, 0x2aaaaaab, RZ ;  /* 0x2aaaaaab00047827 */ /* 0x000fe200078e02ff */
[----:B------:R-:W-:-:S04]  /*1400*/  LOP3.LUT R0, R6, 0xff0000, RZ, 0xc0, !PT ;  /* 0x00ff000006007812 */ /* 0x000fc800078ec0ff */
[----:B------:R-:W-:Y:S02]  /*1410*/  LEA.HI R0, R0, R3, RZ, 0x10 ;  /* 0x0000000300007211 */ /* 0x000fe400078f80ff */
[----:B------:R-:W-:Y:S02]  /*1420*/  SHF.R.U32.HI R7, RZ, 0x1f, R4 ;  /* 0x0000001fff077819 */ /* 0x000fe40000011604 */
[----:B------:R-:W-:Y:S02]  /*1430*/  LOP3.LUT R13, R0, 0xff, RZ, 0xc0, !PT ;  /* 0x000000ff000d7812 */ /* 0x000fe400078ec0ff */
[----:B------:R-:W-:Y:S02]  /*1440*/  LEA.HI.SX32 R8, R4, R7, 0x1c ;  /* 0x0000000704087211 */ /* 0x000fe400078fe2ff */
[----:B------:R-:W-:Y:S01]  /*1450*/  SHF.R.U32.HI R203, RZ, 0x10, R0 ;  /* 0x00000010ffcb7819 */ /* 0x000fe20000011600 */
[----:B------:R0:W-:Y:S01]  /*1460*/  STL [R1+0x10], R13 ;  /* 0x0000100d01007387 */ /* 0x0001e20000100800 */
[----:B------:R-:W-:Y:S05]  /*1470*/  @!P0 BRA `(.L_x_10090) ;  /* 0x0000000000788947 */ /* 0x000fea0003800000 */
[----:B------:R-:W1:Y:S01]  /*1480*/  LDC R0, c[0x0][0xae8] ;  /* 0x0002ba00ff007b82 */ /* 0x000e620000000800 */
[----:B------:R-:W-:-:S04]  /*1490*/  ISETP.NE.AND P0, PT, R203, RZ, PT ;  /* 0x000000ffcb00720c */ /* 0x000fc80003f05270 */
[----:B-1----:R-:W-:-:S04]  /*14a0*/  SEL R11, R203, R0, P0 ;  /* 0x00000000cb0b7207 */ /* 0x002fc80000000000 */
        /* <DEDUP_REMOVED lines=27> */
.L_x_10090:
[-C--:B------:R-:W-:Y:S01]  /*1660*/  IMAD R22, R13, R165.reuse, RZ ;  /* 0x000000a50d167224 */ /* 0x080fe200078e02ff */
[----:B------:R-:W-:Y:S01]  /*1670*/  LOP3.LUT R202, R6, 0xffff, RZ, 0xc0, !PT ;  /* 0x0000ffff06ca7812 */ /* 0x000fe200078ec0ff */
[----:B------:R-:W-:Y:S01]  /*1680*/  IMAD.MOV.U32 R204, RZ, RZ, R5 ;  /* 0x000000ffffcc7224 */ /* 0x000fe200078e0005 */
[----:B------:R-:W-:Y:S02]  /*1690*/  PLOP3.LUT P0, PT, PT, PT, PT, 0x80, 0x0 ;  /* 0x000000000000781c */ /* 0x000fe40003f0f070 */
[----:B------:R-:W-:Y:S02]  /*16a0*/  CS2R R2, SRZ ;  /* 0x0000000000027805 */ /* 0x000fe4000001ff00 */
[----:B------:R-:W-:Y:S02]  /*16b0*/  VIADDMNMX R165, R22, R165, R8, PT ;  /* 0x000000a516a57246 */ /* 0x000fe40003800108 */
[----:B------:R-:W-:Y:S02]  /*16c0*/  CS2R R150, SRZ ;  /* 0x0000000000967805 */ /* 0x000fe4000001ff00 */
        /* <DEDUP_REMOVED lines=65> */
[----:B------:R-:W1:Y:S01]  /*1ae0*/  S2R R0, SR_TID.X ;  /* 0x0000000000007919 */ /* 0x000e620000002100 */
[----:B------:R-:W2:Y:S01]  /*1af0*/  S2UR UR6, SR_CgaCtaId ;  /* 0x00000000000679c3 */ /* 0x000ea20000008800 */
[----:B------:R-:W-:Y:S02]  /*1b00*/  UMOV UR5, 0x400 ;  /* 0x0000040000057882 */ /* 0x000fe40000000000 */
[----:B--2---:R-:W-:-:S04]  /*1b10*/  ULEA UR5, UR6, UR5, 0x18 ;  /* 0x0000000506057291 */ /* 0x004fc8000f8ec03f */
[----:B------:R-:W-:Y:S01]  /*1b20*/  UIADD3 UR5, UR5, 0x18400, URZ ;  /* 0x0001840005057890 */ /* 0x000fe2000fffe03f */
[----:B-1----:R-:W-:-:S03]  /*1b30*/  VIADD R4, R0, 0xffffff80 ;  /* 0xffffff8000047836 */ /* 0x002fc60000000000 */
[----:B------:R-:W-:Y:S02]  /*1b40*/  ULOP3.LUT UP0, URZ, UR5, 0x1bf, URZ, 0xc0, !UPT ;  /* 0x000001bf053f7892 */ /* 0x000fe4000f80c03f */
[----:B------:R-:W-:-:S04]  /*1b50*/  SHF.R.S32.HI R0, RZ, 0x1f, R4 ;  /* 0x0000001fff007819 */ /* 0x000fc80000011404 */
[----:B------:R-:W-:Y:S02]  /*1b60*/  PLOP3.LUT P0, PT, PT, PT, UP0, 0x80, 0x0 ;  /* 0x000000000000781c */ /* 0x000fe40003f0f008 */
[----:B------:R-:W-:-:S04]  /*1b70*/  LEA.HI R0, R0, R4, RZ, 0x7 ;  /* 0x0000000400007211 */ /* 0x000fc800078f38ff */
[----:B------:R-:W-:-:S06]  /*1b80*/  SHF.R.S32.HI R0, RZ, 0x7, R0 ;  /* 0x00000007ff007819 */ /* 0x000fcc0000011400 */
[----:B------:R-:W1:Y:S02]  /*1b90*/  SHFL.IDX PT, R0, R0, RZ, 0x1f ;  /* 0x00001fff00007589 */ /* 0x000e6400000e0000 */
[----:B-1----:R-:W-:-:S13]  /*1ba0*/  R2UR UR40, R0 ;  /* 0x00000000002872ca */ /* 0x002fda00000e0000 */
        /* <DEDUP_REMOVED lines=11> */
[----:B------:R1:W2:Y:S01]  /*1c60*/  LDC.64 R2, c[0x4][R0] ;  /* 0x0100000000027b82 */ /* 0x0002a20000000a00 */
        /* <DEDUP_REMOVED lines=8> */
[----:B01----:R-:W-:-:S07]  /*1cf0*/  IMAD.MOV.U32 R13, RZ, RZ, RZ ;  /* 0x000000ffff0d7224 */ /* 0x003fce00078e00ff */
[----:B------:R-:W-:-:S07]  /*1d00*/  LEPC R20, `(.L_x_10092) ;  /* 0x000000001014794e */ /* 0x000fce0000000000 */
[----:B--2---:R-:W-:Y:S05]  /*1d10*/  CALL.ABS.NOINC R2 ;  /* 0x0000000002007343 */ /* 0x004fea0003c00000 */
.L_x_10092:
[----:B------:R-:W2:Y:S01]  /*1d20*/  LDL R17, [R1+0x14] ;  /* 0x0000140001117983 */ /* 0x000ea20000100800 */
[----:B------:R-:W-:Y:S01]  /*1d30*/  MOV R2, 0x400 ;  /* 0x0000040000027802 */ /* 0x000fe20000000f00 */
[----:B------:R-:W1:Y:S01]  /*1d40*/  S2R R3, SR_CgaCtaId ;  /* 0x0000000000037919 */ /* 0x000e620000008800 */
[----:B------:R-:W3:Y:S02]  /*1d50*/  S2R R16, SR_TID.X ;  /* 0x0000000000107919 */ /* 0x000ee40000002100 */
[----:B-1----:R-:W-:Y:S02]  /*1d60*/  LEA R7, R3, R2, 0x18 ;  /* 0x0000000203077211 */ /* 0x002fe400078ec0ff */
[----:B---3--:R-:W-:-:S05]  /*1d70*/  SHF.R.U32.HI R16, RZ, 0x7, R16 ;  /* 0x00000007ff107819 */ /* 0x008fca0000011610 */
[----:B------:R-:W-:Y:S01]  /*1d80*/  VIADD R72, R16, 0x8 ;  /* 0x0000000810487836 */ /* 0x000fe20000000000 */
[----:B--2---:R-:W-:-:S04]  /*1d90*/  LEA.HI R0, R17, R17, RZ, 0x1 ;  /* 0x0000001111007211 */ /* 0x004fc800078f08ff */
[----:B------:R-:W-:-:S05]  /*1da0*/  LOP3.LUT R0, R0, 0xfffffffe, RZ, 0xc0, !PT ;  /* 0xfffffffe00007812 */ /* 0x000fca00078ec0ff */
[----:B------:R-:W-:-:S05]  /*1db0*/  IMAD.IADD R0, R17, 0x1, -R0 ;  /* 0x0000000111007824 */ /* 0x000fca00078e0a00 */
[----:B------:R-:W-:-:S04]  /*1dc0*/  SHF.L.U32 R4, R0, 0x1f, RZ ;  /* 0x0000001f00047819 */ /* 0x000fc800000006ff */
[----:B------:R-:W1:Y:S02]  /*1dd0*/  SYNCS.PHASECHK.TRANS64.TRYWAIT P0, [R7+URZ+0x32400], R4 ;  /* 0x03240004070075a7 */ /* 0x000e64000800017f */
[----:B-1----:R-:W-:Y:S05]  /*1de0*/  @!P0 BRA `(.L_x_10093) ;  /* 0x0000011400808947 */ /* 0x002fea0003800000 */
.L_x_10264:
[----:B------:R-:W-:Y:S01]  /*1df0*/  ISETP.NE.AND P0, PT, R23, 0x3, PT ;  /* 0x000000031700780c */ /* 0x000fe20003f05270 */
[----:B------:R-:W-:Y:S05]  /*1e00*/  WARPSYNC.ALL ;  /* 0x0000000000007948 */ /* 0x000fea0003800000 */
[----:B------:R2:W-:Y:S07]  /*1e10*/  BAR.SYNC.DEFER_BLOCKING R72, 0x100 ;  /* 0x000400480000751d */ /* 0x0005ee0000010000 */
[----:B------:R-:W-:Y:S05]  /*1e20*/  @!P0 BRA `(.L_x_10094) ;  /* 0x0000000000048947 */ /* 0x000fea0003800000 */
[----:B------:R-:W-:Y:S01]  /*1e30*/  BPT.TRAP 0x1 ;  /* 0x000000040000795c */ /* 0x000fe20000300000 */
.L_x_10094:
[----:B------:R-:W-:Y:S02]  /*1e40*/  IMAD.U32 R5, RZ, RZ, UR37 ;  /* 0x00000025ff057e24 */ /* 0x000fe4000f8e00ff */
[----:B------:R-:W-:-:S03]  /*1e50*/  IMAD.U32 R0, RZ, RZ, UR36 ;  /* 0x00000024ff007e24 */ /* 0x000fc6000f8e00ff */
[----:B------:R-:W-:Y:S01]  /*1e60*/  SHF.L.U32 R5, R5, 0x1f, RZ ;  /* 0x0000001f05057819 */ /* 0x000fe200000006ff */
[----:B------:R-:W-:-:S04]  /*1e70*/  IMAD R0, R0, 0x8, R7 ;  /* 0x0000000800007824 */ /* 0x000fc800078e0207 */
[----:B------:R3:W4:Y:S01]  /*1e80*/  SYNCS.PHASECHK.TRANS64.TRYWAIT P1, [R0+URZ+0x32430], R5 ;  /* 0x03243005000075a7 */ /* 0x000722000802017f */
[----:B------:R-:W-:Y:S05]  /*1e90*/  @!P0 BRA `(.L_x_10095) ;  /* 0x0000000000048947 */ /* 0x000fea0003800000 */
[----:B------:R-:W-:Y:S01]  /*1ea0*/  BPT.TRAP 0x1 ;  /* 0x000000040000795c */ /* 0x000fe20000300000 */
.L_x_10095:
[----:B----4-:R-:W-:Y:S05]  /*1eb0*/  @P1 BRA `(.L_x_10096) ;  /* 0x0000000000081947 */ /* 0x010fea0003800000 */
[----:B------:R-:W4:Y:S02]  /*1ec0*/  SYNCS.PHASECHK.TRANS64.TRYWAIT P1, [R0+URZ+0x32430], R5 ;  /* 0x03243005000075a7 */ /* 0x000f24000802017f */
[----:B----4-:R-:W-:Y:S05]  /*1ed0*/  @!P1 BRA `(.L_x_10097) ;  /* 0x0000011400589947 */ /* 0x010fea0003800000 */
.L_x_10096:
[----:B------:R-:W-:Y:S01]  /*1ee0*/  R2UR UR4, R7 ;  /* 0x00000000070472ca */ /* 0x000fe200000e0000 */
[----:B------:R-:W-:Y:S01]  /*1ef0*/  ULOP3.LUT UR41, UR41, 0x10000, URZ, 0xfc, !UPT ;  /* 0x0001000029297892 */ /* 0x000fe2000f8efc3f */
[----:B------:R-:W-:Y:S01]  /*1f00*/  WARPGROUP.ARRIVE ;  /* 0x00000000000079c5 */ /* 0x000fe20000000000 */
[----:B------:R-:W-:Y:S01]  /*1f10*/  UMOV UR9, 0x40000040 ;  /* 0x4000004000097882 */ /* 0x000fe20000000000 */
[----:B------:R-:W-:Y:S01]  /*1f20*/  UMOV UR11, 0x40000040 ;  /* 0x40000040000b7882 */ /* 0x000fe20000000000 */
[----:B------:R-:W-:Y:S01]  /*1f30*/  UIADD3 UR5, UR41, 0x2, URZ ;  /* 0x0000000229057890 */ /* 0x000fe2000fffe03f */
[----:B------:R-:W-:Y:S02]  /*1f40*/  IMAD.U32 R19, RZ, RZ, UR9 ;  /* 0x00000009ff137e24 */ /* 0x000fe4000f8e00ff */
[----:B------:R-:W-:Y:S02]  /*1f50*/  UMOV UR8, UR41 ;  /* 0x0000002900087c82 */ /* 0x000fe40008000000 */
[----:B------:R-:W-:-:S03]  /*1f60*/  IMAD.U32 R18, RZ, RZ, UR8 ;  /* 0x00000008ff127e24 */ /* 0x000fc6000f8e00ff */
[----:B------:R-:W-:-:S04]  /*1f70*/  UIADD3 UR4, UR4, 0x1c400, URZ ;  /* 0x0001c40004047890 */ /* 0x000fc8000fffe03f */
[----:B------:R-:W-:-:S04]  /*1f80*/  USHF.R.U32.HI UR4, URZ, 0x4, UR4 ;  /* 0x000000043f047899 */ /* 0x000fc80008011604 */
[----:B------:R-:W-:-:S04]  /*1f90*/  ULOP3.LUT UR4, UR4, 0x3fff, URZ, 0xc0, !UPT ;  /* 0x00003fff04047892 */ /* 0x000fc8000f8ec03f */
[----:B------:R-:W-:-:S04]  /*1fa0*/  ULOP3.LUT UR61, UR4, 0x10000, URZ, 0xfc, !UPT ;  /* 0x00010000043d7892 */ /* 0x000fc8000f8efc3f */
[----:B------:R-:W-:-:S04]  /*1fb0*/  UIMAD UR4, UR36, 0x300, UR61 ;  /* 0x00000300240478a4 */ /* 0x000fc8000f8e023d */
[----:B------:R-:W-:-:S03]  /*1fc0*/  UIADD3 UR6, UR4, 0x2, URZ ;  /* 0x0000000204067890 */ /* 0x000fc6000fffe03f */
[----:B------:R-:W-:Y:S02]  /*1fd0*/  UMOV UR10, UR4 ;  /* 0x00000004000a7c82 */ /* 0x000fe40008000000 */
[----:B------:R-:W-:Y:S01]  /*1fe0*/  HGMMA.64x96x16.F32.BF16 R24, gdesc[UR8], RZ, !UPT, gsb0 ;  /* 0x01600000081879f0 */ /* 0x000fe2000c0018ff */
[----:B------:R-:W-:Y:S01]  /*1ff0*/  UMOV UR8, UR5 ;  /* 0x0000000500087c82 */ /* 0x000fe20008000000 */
[----:B------:R-:W-:Y:S01]  /*2000*/  UMOV UR9, 0x40000040 ;  /* 0x4000004000097882 */ /* 0x000fe20000000000 */
[----:B------:R-:W-:Y:S01]  /*2010*/  UMOV UR10, UR6 ;  /* 0x00000006000a7c82 */ /* 0x000fe20008000000 */
[----:B------:R-:W-:Y:S01]  /*2020*/  UMOV UR11, 0x40000040 ;  /* 0x40000040000b7882 */ /* 0x000fe20000000000 */
[----:B------:R-:W-:Y:S01]  /*2030*/  UIADD3 UR5, UR41, 0x4, URZ ;  /* 0x0000000429057890 */ /* 0x000fe2000fffe03f */
[----:B------:R-:W-:Y:S01]  /*2040*/  IMAD.U32 R16, RZ, RZ, UR8 ;  /* 0x00000008ff107e24 */ /* 0x000fe2000f8e00ff */
[----:B------:R-:W-:Y:S01]  /*2050*/  UIADD3 UR6, UR4, 0x4, URZ ;  /* 0x0000000404067890 */ /* 0x000fe2000fffe03f */
[----:B------:R-:W-:Y:S01]  /*2060*/  IMAD.U32 R17, RZ, RZ, UR9 ;  /* 0x00000009ff117e24 */ /* 0x000fe2000f8e00ff */
[----:B------:R-:W-:Y:S01]  /*2070*/  UIADD3 UR4, UR4, 0x6, URZ ;  /* 0x0000000604047890 */ /* 0x000fe2000fffe03f */
[----:B------:R-:W-:-:S02]  /*2080*/  WARPGROUP.DEPBAR.LE gsb0, 0x0 ;  /* 0x00008000000079c5 */ /* 0x000fc40000010000 */
[----:B------:R-:W-:-:S06]  /*2090*/  WARPGROUP.ARRIVE ;  /* 0x00000000000079c5 */ /* 0x000fcc0000000000 */
[----:B------:R-:W-:Y:S01]  /*20a0*/  HGMMA.64x96x16.F32.BF16 R24, gdesc[UR8], R24, gsb0 ;  /* 0x01600000081879f0 */ /* 0x000fe20008001818 */
[----:B------:R-:W-:Y:S01]  /*20b0*/  UMOV UR8, UR5 ;  /* 0x0000000500087c82 */ /* 0x000fe20008000000 */
[----:B------:R-:W-:Y:S01]  /*20c0*/  UMOV UR9, 0x40000040 ;  /* 0x4000004000097882 */ /* 0x000fe20000000000 */
[----:B------:R-:W-:Y:S01]  /*20d0*/  UMOV UR10, UR6 ;  /* 0x00000006000a7c82 */ /* 0x000fe20008000000 */
[----:B------:R-:W-:Y:S01]  /*20e0*/  UMOV UR11, 0x40000040 ;  /* 0x40000040000b7882 */ /* 0x000fe20000000000 */
[----:B------:R-:W-:Y:S01]  /*20f0*/  UIADD3 UR5, UR41, 0x6, URZ ;  /* 0x0000000629057890 */ /* 0x000fe2000fffe03f */
[----:B------:R-:W-:Y:S02]  /*2100*/  IMAD.U32 R14, RZ, RZ, UR8 ;  /* 0x00000008ff0e7e24 */ /* 0x000fe4000f8e00ff */
[----:B------:R-:W-:Y:S01]  /*2110*/  IMAD.U32 R15, RZ, RZ, UR9 ;  /* 0x00000009ff0f7e24 */ /* 0x000fe2000f8e00ff */
[----:B------:R-:W-:Y:S02]  /*2120*/  WARPGROUP.DEPBAR.LE gsb0, 0x0 ;  /* 0x00008000000079c5 */ /* 0x000fe40000010000 */
[----:B------:R-:W-:-:S06]  /*2130*/  WARPGROUP.ARRIVE ;  /* 0x00000000000079c5 */ /* 0x000fcc0000000000 */
[----:B------:R-:W-:Y:S01]  /*2140*/  HGMMA.64x96x16.F32.BF16 R24, gdesc[UR8], R24, gsb0 ;  /* 0x01600000081879f0 */ /* 0x000fe20008001818 */
[----:B------:R-:W-:Y:S01]  /*2150*/  UMOV UR8, UR5 ;  /* 0x0000000500087c82 */ /* 0x000fe20008000000 */
[----:B------:R-:W-:Y:S01]  /*2160*/  UMOV UR9, 0x40000040 ;  /* 0x4000004000097882 */ /* 0x000fe20000000000 */
[----:B------:R-:W-:Y:S01]  /*2170*/  UMOV UR10, UR4 ;  /* 0x00000004000a7c82 */ /* 0x000fe20008000000 */
[----:B------:R-:W-:Y:S01]  /*2180*/  UMOV UR11, 0x40000040 ;  /* 0x40000040000b7882 */ /* 0x000fe20000000000 */
[----:B------:R-:W-:Y:S02]  /*2190*/  IMAD.U32 R2, RZ, RZ, UR8 ;  /* 0x00000008ff027e24 */ /* 0x000fe4000f8e00ff */
[----:B------:R-:W-:Y:S01]  /*21a0*/  IMAD.U32 R3, RZ, RZ, UR9 ;  /* 0x00000009ff037e24 */ /* 0x000fe2000f8e00ff */
[----:B------:R-:W-:Y:S02]  /*21b0*/  WARPGROUP.DEPBAR.LE gsb0, 0x0 ;  /* 0x00008000000079c5 */ /* 0x000fe40000010000 */
[----:B------:R-:W-:-:S06]  /*21c0*/  WARPGROUP.ARRIVE ;  /* 0x00000000000079c5 */ /* 0x000fcc0000000000 */
[----:B------:R-:W-:Y:S03]  /*21d0*/  HGMMA.64x96x16.F32.BF16 R24, gdesc[UR8], R24, gsb0 ;  /* 0x01600000081879f0 */ /* 0x000fe60008001818 */
[----:B------:R-:W-:Y:S02]  /*21e0*/  WARPGROUP.DEPBAR.LE gsb0, 0x0 ;  /* 0x00008000000079c5 */ /* 0x000fe40000010000 */
[----:B------:R-:W5:Y:S02]  /*21f0*/  SYNCS.PHASECHK.TRANS64.TRYWAIT P1, [R7+URZ+0x32410], R4 ;  /* 0x03241004070075a7 */ /* 0x000f64000802017f */
[----:B-----5:R-:W-:Y:S05]  /*2200*/  @!P1 BRA `(.L_x_10098) ;  /* 0x0000011000a09947 */ /* 0x020fea0003800000 */
.L_x_10265:
[----:B------:R-:W-:Y:S05]  /*2210*/  @!P0 BRA `(.L_x_10099) ;  /* 0x0000000000048947 */ /* 0x000fea0003800000 */
[----:B------:R-:W-:Y:S01]  /*2220*/  BPT.TRAP 0x1 ;  /* 0x000000040000795c */ /* 0x000fe20000300000 */
.L_x_10099:
[----:B------:R0:W0:Y:S01]  /*2230*/  SYNCS.PHASECHK.TRANS64.TRYWAIT P1, [R0+URZ+0x32450], R5 ;  /* 0x03245005000075a7 */ /* 0x000022000802017f */
[----:B------:R-:W-:Y:S05]  /*2240*/  @!P0 BRA `(.L_x_10100) ;  /* 0x0000000000048947 */ /* 0x000fea0003800000 */
[----:B------:R-:W-:Y:S01]  /*2250*/  BPT.TRAP 0x1 ;  /* 0x000000040000795c */ /* 0x000fe20000300000 */
.L_x_10100:
[----:B0-----:R-:W-:Y:S05]  /*2260*/  @P1 BRA `(.L_x_10101) ;  /* 0x0000000000081947 */ /* 0x001fea0003800000 */
[----:B------:R-:W0:Y:S02]  /*2270*/  SYNCS.PHASECHK.TRANS64.TRYWAIT P1, [R0+URZ+0x32450], R5 ;  /* 0x03245005000075a7 */ /* 0x000e24000802017f */
[----:B0-----:R-:W-:Y:S05]  /*2280*/  @!P1 BRA `(.L_x_10102) ;  /* 0x0000011000949947 */ /* 0x001fea0003800000 */
.L_x_10101:
[----:B------:R-:W-:Y:S01]  /*2290*/  R2UR UR5, R7 ;  /* 0x00000000070572ca */ /* 0x000fe200000e0000 */
[----:B------:R-:W-:Y:S01]  /*22a0*/  WARPGROUP.ARRIVE ;  /* 0x00000000000079c5 */ /* 0x000fe20000000000 */
[----:B------:R-:W-:Y:S01]  /*22b0*/  UMOV UR11, 0x40000040 ;  /* 0x40000040000b7882 */ /* 0x000fe20000000000 */
[----:B------:R-:W-:Y:S01]  /*22c0*/  UMOV UR9, 0x40000040 ;  /* 0x4000004000097882 */ /* 0x000fe20000000000 */
[----:B------:R-:W-:Y:S01]  /*22d0*/  UMOV UR13, 0x40000040 ;  /* 0x40000040000d7882 */ /* 0x000fe20000000000 */
[----:B------:R-:W-:Y:S01]  /*22e0*/  UMOV UR15, 0x40000040 ;  /* 0x40000040000f7882 */ /* 0x000fe20000000000 */
[----:B-1----:R-:W-:Y:S01]  /*22f0*/  IMAD.U32 R7, RZ, RZ, UR13 ;  /* 0x0000000dff077e24 */ /* 0x002fe2000f8e00ff */
[----:B------:R-:W-:Y:S01]  /*2300*/  UMOV UR17, 0x40000040 ;  /* 0x4000004000117882 */ /* 0x000fe20000000000 */
[----:B---34-:R-:W-:Y:S01]  /*2310*/  IMAD.U32 R5, RZ, RZ, UR9 ;  /* 0x00000009ff057e24 */ /* 0x018fe2000f8e00ff */
[----:B------:R-:W-:Y:S01]  /*2320*/  UMOV UR19, 0x40000040 ;  /* 0x4000004000137882 */ /* 0x000fe20000000000 */
[----:B------:R-:W-:Y:S01]  /*2330*/  UMOV UR21, 0x40000040 ;  /* 0x4000004000157882 */ /* 0x000fe20000000000 */
[----:B------:R-:W-:Y:S01]  /*2340*/  UMOV UR23, 0x40000040 ;  /* 0x4000004000177882 */ /* 0x000fe20000000000 */
[----:B------:R-:W-:Y:S01]  /*2350*/  UMOV UR25, 0x40000040 ;  /* 0x4000004000197882 */ /* 0x000fe20000000000 */
[----:B------:R-:W-:Y:S01]  /*2360*/  UIADD3 UR4, UR5, 0x400, URZ ;  /* 0x0000040005047890 */ /* 0x000fe2000fffe03f */
[----:B------:R-:W-:Y:S01]  /*2370*/  IMAD R152, R165, -0x60, R152 ;  /* 0xffffffa0a5987824 */ /* 0x000fe200078e0298 */
[----:B------:R-:W-:Y:S01]  /*2380*/  ULEA UR40, UR40, UR5, 0xd ;  /* 0x0000000528287291 */ /* 0x000fe2000f8e683f */
[----:B------:R-:W0:Y:S01]  /*2390*/  S2R R77, SR_TID.X ;  /* 0x00000000004d7919 */ /* 0x000e220000002100 */
[----:B------:R-:W-:-:S02]  /*23a0*/  USHF.R.U32.HI UR4, URZ, 0x4, UR4 ;  /* 0x000000043f047899 */ /* 0x000fc40008011604 */
[----:B------:R-:W-:Y:S01]  /*23b0*/  UIADD3 UR40, UR40, 0x22400, URZ ;  /* 0x0002240028287890 */ /* 0x000fe2000fffe03f */
[----:B------:R-:W-:Y:S01]  /*23c0*/  IADD3 R152, -R201, 0x60, R152 ;  /* 0x00000060c9987810 */ /* 0x000fe20007ffe198 */
[----:B------:R-:W-:Y:S02]  /*23d0*/  ULOP3.LUT UR7, UR4, 0x3fff, URZ, 0xc0, !UPT ;  /* 0x00003fff04077892 */ /* 0x000fe4000f8ec03f */
[----:B------:R-:W-:Y:S01]  /*23e0*/  USHF.R.U32.HI UR40, URZ, 0x4, UR40 ;  /* 0x000000043f287899 */ /* 0x000fe20008011628 */
[C---:B------:R-:W-:Y:S01]  /*23f0*/  ISETP.GT.AND P4, PT, R152.reuse, RZ, PT ;  /* 0x000000ff9800720c */ /* 0x040fe20003f84270 */
[----:B------:R-:W-:Y:S01]  /*2400*/  ULOP3.LUT UR60, UR7, 0x10000, URZ, 0xfc, !UPT ;  /* 0x00010000073c7892 */ /* 0x000fe2000f8efc3f */
[C---:B------:R-:W-:Y:S01]  /*2410*/  ISETP.GT.AND P5, PT, R152.reuse, 0x1, PT ;  /* 0x000000019800780c */ /* 0x040fe20003fa4270 */
[----:B------:R-:W-:Y:S01]  /*2420*/  ULOP3.LUT UR4, UR40, 0x3fff, URZ, 0xc0, !UPT ;  /* 0x00003fff28047892 */ /* 0x000fe2000f8ec03f */
[C---:B------:R-:W-:Y:S01]  /*2430*/  ISETP.GT.AND P6, PT, R152.reuse, 0x8, PT ;  /* 0x000000089800780c */ /* 0x040fe20003fc4270 */
[----:B------:R-:W-:Y:S01]  /*2440*/  UIMAD UR5, UR36, 0xc00, UR60 ;  /* 0x00000c00240578a4 */ /* 0x000fe2000f8e023c */
[C---:B------:R-:W-:Y:S01]  /*2450*/  ISETP.GT.AND P1, PT, R152.reuse, 0x9, PT ;  /* 0x000000099800780c */ /* 0x040fe20003f24270 */
[----:B------:R-:W-:Y:S01]  /*2460*/  ULOP3.LUT UR4, UR4, 0x10000, URZ, 0xfc, !UPT ;  /* 0x0001000004047892 */ /* 0x000fe2000f8efc3f */
[C---:B------:R-:W-:Y:S01]  /*2470*/  ISETP.GT.AND P2, PT, R152.reuse, 0x10, PT ;  /* 0x000000109800780c */ /* 0x040fe20003f44270 */
[----:B------:R-:W-:Y:S01]  /*2480*/  UIADD3 UR18, UR5, 0x306, URZ ;  /* 0x0000030605127890 */ /* 0x000fe2000fffe03f */
[----:B------:R-:W-:Y:S01]  /*2490*/  ISETP.GT.AND P3, PT, R152, 0x11, PT ;  /* 0x000000119800780c */ /* 0x000fe20003f64270 */
[----:B------:R-:W-:Y:S01]  /*24a0*/  UIADD3 UR6, UR4, 0x2, URZ ;  /* 0x0000000204067890 */ /* 0x000fe2000fffe03f */
[----:B------:R-:W-:-:S02]  /*24b0*/  UMOV UR10, UR5 ;  /* 0x00000005000a7c82 */ /* 0x000fc40008000000 */
[----:B------:R-:W-:Y:S01]  /*24c0*/  UMOV UR8, UR4 ;  /* 0x0000000400087c82 */ /* 0x000fe20008000000 */
[----:B------:R-:W-:Y:S01]  /*24d0*/  UIADD3 UR16, UR4, 0x406, URZ ;  /* 0x0000040604107890 */ /* 0x000fe2000fffe03f */
[----:B------:R-:W-:Y:S01]  /*24e0*/  HGMMA.64x96x16.F32.BF16 R24, gdesc[UR8], R24, gsb0 ;  /* 0x01600000081879f0 */ /* 0x000fe20008001818 */
[----:B------:R-:W-:Y:S01]  /*24f0*/  IMAD.U32 R4, RZ, RZ, UR8 ;  /* 0x00000008ff047e24 */ /* 0x000fe2000f8e00ff */
[----:B------:R-:W-:Y:S01]  /*2500*/  UIADD3 UR8, UR5, 0x2, URZ ;  /* 0x0000000205087890 */ /* 0x000fe2000fffe03f */
[----:B------:R-:W-:Y:S01]  /*2510*/  UMOV UR12, UR6 ;  /* 0x00000006000c7c82 */ /* 0x000fe20008000000 */
[----:B------:R-:W-:Y:S01]  /*2520*/  UIADD3 UR6, UR4, 0x4, URZ ;  /* 0x0000000404067890 */ /* 0x000fe2000fffe03f */
[----:B------:R-:W-:Y:S01]  /*2530*/  IMAD.U32 R6, RZ, RZ, UR12 ;  /* 0x0000000cff067e24 */ /* 0x000fe2000f8e00ff */
[----:B------:R-:W-:-:S03]  /*2540*/  UIADD3 UR10, UR5, 0x302, URZ ;  /* 0x00000302050a7890 */ /* 0x000fc6000fffe03f */
[----:B------:R-:W-:Y:S01]  /*2550*/  UMOV UR14, UR8 ;  /* 0x00000008000e7c82 */ /* 0x000fe20008000000 */
[----:B------:R-:W-:Y:S01]  /*2560*/  UIADD3 UR8, UR5, 0x4, URZ ;  /* 0x0000000405087890 */ /* 0x000fe2000fffe03f */
[----:B------:R-:W-:Y:S01]  /*2570*/  UMOV UR9, 0x40000040 ;  /* 0x4000004000097882 */ /* 0x000fe20000000000 */
[----:B------:R-:W-:Y:S01]  /*2580*/  UMOV UR11, 0x40000040 ;  /* 0x40000040000b7882 */ /* 0x000fe20000000000 */
[----:B------:R-:W-:Y:S02]  /*2590*/  UIADD3 UR20, UR4, 0x800, URZ ;  /* 0x0000080004147890 */ /* 0x000fe4000fffe03f */
[----:B------:R-:W-:Y:S02]  /*25a0*/  UIADD3 UR22, UR5, 0x600, URZ ;  /* 0x0000060005167890 */ /* 0x000fe4000fffe03f */
[----:B------:R-:W-:Y:S02]  /*25b0*/  UIADD3 UR24, UR4, 0x802, URZ ;  /* 0x0000080204187890 */ /* 0x000fe4000fffe03f */
[----:B------:R-:W-:Y:S01]  /*25c0*/  UIADD3 UR26, UR5, 0x602, URZ ;  /* 0x00000602051a7890 */ /* 0x000fe2000fffe03f */
        /* <DEDUP_REMOVED lines=25> */
[----:B------:R-:W-:Y:S01]  /*2760*/  ULOP3.LUT UR7, UR7, 0x3000000, URZ, 0xfc, !UPT ;  /* 0x0300000007077892 */ /* 0x000fe2000f8efc3f */
        /* <DEDUP_REMOVED lines=35> */
[----:B------:R-:W-:Y:S02]  /*29a0*/  UIADD3 UR12, UR4, 0x404, URZ ;  /* 0x00000404040c7890 */ /* 0x000fe4000fffe03f */
[----:B------:R-:W-:Y:S01]  /*29b0*/  UIADD3 UR14, UR5, 0x304, URZ ;  /* 0x00000304050e7890 */ /* 0x000fe2000fffe03f */
[----:B------:R-:W-:Y:S01]  /*29c0*/  UMOV UR13, 0x40000040 ;  /* 0x40000040000d7882 */ /* 0x000fe20000000000 */
[----:B------:R-:W-:Y:S01]  /*29d0*/  UMOV UR15, 0x40000040 ;  /* 0x40000040000f7882 */ /* 0x000fe20000000000 */
[----:B------:R-:W-:Y:S01]  /*29e0*/  ULDC UR4, c[0x0][0xad0] ;  /* 0x0002b40000047ab9 */ /* 0x000fe20000000800 */
[----:B------:R-:W-:Y:S02]  /*29f0*/  WARPGROUP.DEPBAR.LE gsb0, 0x0 ;  /* 0x00008000000079c5 */ /* 0x000fe40000010000 */
[----:B------:R-:W-:-:S06]  /*2a00*/  WARPGROUP.ARRIVE ;  /* 0x00000000000079c5 */ /* 0x000fcc0000000000 */
[----:B------:R-:W-:Y:S01]  /*2a10*/  HGMMA.64x96x16.F32.BF16 R24, gdesc[UR8], R24, gsb0 ;  /* 0x01600000081879f0 */ /* 0x000fe20008001818 */
[----:B------:R-:W-:Y:S02]  /*2a20*/  UMOV UR11, 0x40000040 ;  /* 0x40000040000b7882 */ /* 0x000fe40000000000 */
[----:B------:R-:W-:Y:S02]  /*2a30*/  WARPGROUP.DEPBAR.LE gsb0, 0x0 ;  /* 0x00008000000079c5 */ /* 0x000fe40000010000 */
[----:B------:R-:W-:-:S06]  /*2a40*/  WARPGROUP.ARRIVE ;  /* 0x00000000000079c5 */ /* 0x000fcc0000000000 */
[----:B------:R-:W-:Y:S01]  /*2a50*/  HGMMA.64x96x16.F32.BF16 R24, gdesc[UR12], R24, gsb0 ;  /* 0x016000000c1879f0 */ /* 0x000fe20008001818 */
[----:B------:R-:W-:Y:S02]  /*2a60*/  UMOV UR15, 0x40000040 ;  /* 0x40000040000f7882 */ /* 0x000fe40000000000 */
        /* <DEDUP_REMOVED lines=51> */
[----:B---3--:R-:W-:Y:S01]  /*2da0*/  FMUL.FTZ R25, R34, UR4 ;  /* 0x0000000422197c20 */ /* 0x008fe20008410000 */
[----:B-1----:R-:W-:Y:S01]  /*2db0*/  FSEL R24, R24, -INF , P4 ;  /* 0xff80000018187808 */ /* 0x002fe20002000000 */
[----:B------:R-:W-:Y:S01]  /*2dc0*/  FMUL.FTZ R49, R49, UR4 ;  /* 0x0000000431317c20 */ /* 0x000fe20008410000 */
[----:B------:R-:W-:Y:S01]  /*2dd0*/  FMUL.FTZ R43, R43, UR4 ;  /* 0x000000042b2b7c20 */ /* 0x000fe20008410000 */
[----:B------:R-:W-:Y:S01]  /*2de0*/  FMUL.FTZ R50, R50, UR4 ;  /* 0x0000000432327c20 */ /* 0x000fe20008410000 */
[----:B------:R-:W-:Y:S01]  /*2df0*/  FMUL.FTZ R52, R52, UR4 ;  /* 0x0000000434347c20 */ /* 0x000fe20008410000 */
[----:B------:R-:W-:Y:S01]  /*2e00*/  FMUL.FTZ R53, R53, UR4 ;  /* 0x0000000435357c20 */ /* 0x000fe20008410000 */
[----:B------:R-:W1:Y:S01]  /*2e10*/  MUFU.TANH R28, R28 ;  /* 0x0000001c001c7308 */ /* 0x000e620000002400 */
[----:B----4-:R-:W-:Y:S01]  /*2e20*/  FSEL R26, R26, -INF , P5 ;  /* 0xff8000001a1a7808 */ /* 0x010fe20002800000 */
        /* <DEDUP_REMOVED lines=15> */
[----:B---3--:R-:W-:Y:S01]  /*2f20*/  FMUL.FTZ R29, R38, UR4 ;  /* 0x00000004261d7c20 */ /* 0x008fe20008410000 */
[----:B-1----:R-:W-:Y:S01]  /*2f30*/  FSEL R28, R28, -INF , P6 ;  /* 0xff8000001c1c7808 */ /* 0x002fe20003000000 */
[----:B------:R-:W-:Y:S01]  /*2f40*/  FMUL.FTZ R69, R69, UR4 ;  /* 0x0000000445457c20 */ /* 0x000fe20008410000 */
[----:B------:R-:W-:Y:S01]  /*2f50*/  FMUL.FTZ R62, R62, UR4 ;  /* 0x000000043e3e7c20 */ /* 0x000fe20008410000 */
[----:B------:R-:W-:Y:S01]  /*2f60*/  FMUL.FTZ R63, R63, UR4 ;  /* 0x000000043f3f7c20 */ /* 0x000fe20008410000 */
[----:B------:R-:W-:Y:S01]  /*2f70*/  FMUL.FTZ R66, R66, UR4 ;  /* 0x0000000442427c20 */ /* 0x000fe20008410000 */
[----:B------:R-:W-:Y:S01]  /*2f80*/  FMUL.FTZ R67, R67, UR4 ;  /* 0x0000000443437c20 */ /* 0x000fe20008410000 */
[----:B------:R-:W-:Y:S01]  /*2f90*/  MUFU.TANH R20, R20 ;  /* 0x0000001400147308 */ /* 0x000fe20000002400 */
[----:B----4-:R-:W-:Y:S01]  /*2fa0*/  FSEL R30, R30, -INF , P1 ;  /* 0xff8000001e1e7808 */ /* 0x010fe20000800000 */
[----:B------:R-:W-:Y:S01]  /*2fb0*/  FMUL.FTZ R70, R70, UR4 ;  /* 0x0000000446467c20 */ /* 0x000fe20008410000 */
[----:B------:R-:W-:-:S05]  /*2fc0*/  FMUL.FTZ R71, R71, UR4 ;  /* 0x0000000447477c20 */ /* 0x000fca0008410000 */
[----:B------:R-:W1:Y:S01]  /*2fd0*/  MUFU.TANH R34, R33 ;  /* 0x0000002100227308 */ /* 0x000e620000002400 */
[----:B-----5:R-:W-:-:S07]  /*2fe0*/  FSEL R32, R32, -INF , P2 ;  /* 0xff80000020207808 */ /* 0x020fce0001000000 */
[----:B------:R-:W3:Y:S08]  /*2ff0*/  MUFU.TANH R27, R27 ;  /* 0x0000001b001b7308 */ /* 0x000ef00000002400 */
[----:B------:R4:W-:Y:S01]  /*3000*/  MUFU.TANH R74, R29 ;  /* 0x0000001d004a7308 */ /* 0x0009e20000002400 */
[----:B-1----:R-:W-:-:S07]  /*3010*/  FSEL R34, R34, -INF , P3 ;  /* 0xff80000022227808 */ /* 0x002fce0001800000 */
[----:B------:R-:W-:Y:S01]  /*3020*/  MUFU.TANH R36, R36 ;  /* 0x0000002400247308 */ /* 0x000fe20000002400 */
[----:B----4-:R-:W-:Y:S02]  /*3030*/  FSEL R29, R21, -INF , P6 ;  /* 0xff800000151d7808 */ /* 0x010fe40003000000 */
[----:B------:R-:W-:Y:S02]  /*3040*/  FMNMX.FTZ R21, R24, R26, !PT ;  /* 0x0000001a18157209 */ /* 0x000fe40007810000 */
[----:B---3--:R-:W-:Y:S02]  /*3050*/  FSEL R27, R27, -INF , P5 ;  /* 0xff8000001b1b7808 */ /* 0x008fe40002800000 */
[----:B------:R-:W-:Y:S01]  /*3060*/  FMNMX.FTZ R21, R28, R21, !PT ;  /* 0x000000151c157209 */ /* 0x000fe20007810000 */
[----:B------:R-:W1:Y:S01]  /*3070*/  MUFU.TANH R38, R37 ;  /* 0x0000002500267308 */ /* 0x000e620000002400 */
[----:B------:R-:W-:Y:S02]  /*3080*/  ISETP.GT.AND P5, PT, R152, 0x19, PT ;  /* 0x000000199800780c */ /* 0x000fe40003fa4270 */
[----:B------:R-:W-:-:S02]  /*3090*/  FMNMX.FTZ R21, R30, R21, !PT ;  /* 0x000000151e157209 */ /* 0x000fc40007810000 */
[----:B------:R-:W-:Y:S02]  /*30a0*/  ISETP.GT.AND P6, PT, R152, 0x20, PT ;  /* 0x000000209800780c */ /* 0x000fe40003fc4270 */
[----:B------:R-:W-:Y:S01]  /*30b0*/  FMNMX.FTZ R21, R32, R21, !PT ;  /* 0x0000001520157209 */ /* 0x000fe20007810000 */
[----:B------:R3:W4:Y:S03]  /*30c0*/  MUFU.TANH R73, R25 ;  /* 0x0000001900497308 */ /* 0x0007260000002400 */
[----:B------:R-:W-:-:S05]  /*30d0*/  FMNMX.FTZ R21, R34, R21, !PT ;  /* 0x0000001522157209 */ /* 0x000fca0007810000 */
[----:B------:R-:W5:Y:S01]  /*30e0*/  MUFU.TANH R31, R31 ;  /* 0x0000001f001f7308 */ /* 0x000f620000002400 */
[----:B---3--:R-:W-:Y:S01]  /*30f0*/  FMUL.FTZ R25, R42, UR4 ;  /* 0x000000042a197c20 */ /* 0x008fe20008410000 */
[----:B-1----:R-:W-:Y:S01]  /*3100*/  FSEL R38, R38, -INF , P5 ;  /* 0xff80000026267808 */ /* 0x002fe20002800000 */
[----:B------:R-:W-:-:S05]  /*3110*/  ULDC UR4, c[0x0][0xa80] ;  /* 0x0002a00000047ab9 */ /* 0x000fca0000000800 */
[----:B------:R-:W1:Y:S01]  /*3120*/  MUFU.TANH R40, R40 ;  /* 0x0000002800287308 */ /* 0x000e620000002400 */
[----:B----4-:R-:W-:Y:S02]  /*3130*/  FSEL R33, R73, -INF , P2 ;  /* 0xff80000049217808 */ /* 0x010fe40001000000 */
[----:B------:R-:W-:-:S05]  /*3140*/  ISETP.GT.AND P2, PT, R152, 0x28, PT ;  /* 0x000000289800780c */ /* 0x000fca0003f44270 */
[----:B------:R3:W4:Y:S01]  /*3150*/  MUFU.TANH R76, R25 ;  /* 0x00000019004c7308 */ /* 0x0007220000002400 */
[----:B-----5:R-:W-:Y:S02]  /*3160*/  FSEL R31, R31, -INF , P1 ;  /* 0xff8000001f1f7808 */ /* 0x020fe40000800000 */
[----:B------:R-:W-:-:S05]  /*3170*/  ISETP.GT.AND P1, PT, R152, 0x21, PT ;  /* 0x000000219800780c */ /* 0x000fca0003f24270 */
[----:B------:R4:W5:Y:S01]  /*3180*/  MUFU.TANH R42, R41 ;  /* 0x00000029002a7308 */ /* 0x0009620000002400 */
[----:B---3--:R-:W-:Y:S02]  /*3190*/  FSEL R25, R20, -INF , P4 ;  /* 0xff80000014197808 */ /* 0x008fe40002000000 */
[----:B------:R-:W-:Y:S02]  /*31a0*/  ISETP.GT.AND P4, PT, R152, 0x18, PT ;  /* 0x000000189800780c */ /* 0x000fe40003f84270 */
[----:B-1----:R-:W-:Y:S02]  /*31b0*/  FSEL R40, R40, -INF , P6 ;  /* 0xff80000028287808 */ /* 0x002fe40003000000 */
[----:B------:R-:W-:Y:S01]  /*31c0*/  FSEL R36, R36, -INF , P4 ;  /* 0xff80000024247808 */ /* 0x000fe20002000000 */
[----:B------:R-:W-:Y:S01]  /*31d0*/  MUFU.TANH R35, R35 ;  /* 0x0000002300237308 */ /* 0x000fe20000002400 */
[----:B----4-:R-:W-:Y:S02]  /*31e0*/  FSEL R41, R76, -INF , P6 ;  /* 0xff8000004c297808 */ /* 0x010fe40003000000 */
[----:B------:R-:W-:-:S02]  /*31f0*/  FMNMX.FTZ R21, R36, R21, !PT ;  /* 0x0000001524157209 */ /* 0x000fc40007810000 */
[----:B------:R-:W-:Y:S02]  /*3200*/  ISETP.GT.AND P6, PT, R152, 0x38, PT ;  /* 0x000000389800780c */ /* 0x000fe40003fc4270 */
[----:B------:R-:W-:Y:S01]  /*3210*/  FMNMX.FTZ R21, R38, R21, !PT ;  /* 0x0000001526157209 */ /* 0x000fe20007810000 */
[----:B------:R-:W1:Y:S01]  /*3220*/  MUFU.TANH R44, R44 ;  /* 0x0000002c002c7308 */ /* 0x000e620000002400 */
[----:B-----5:R-:W-:Y:S02]  /*3230*/  FSEL R42, R42, -INF , P1 ;  /* 0xff8000002a2a7808 */ /* 0x020fe40000800000 */
[----:B------:R-:W-:Y:S02]  /*3240*/  FMNMX.FTZ R21, R40, R21, !PT ;  /* 0x0000001528157209 */ /* 0x000fe40007810000 */
[----:B------:R-:W-:Y:S02]  /*3250*/  FMNMX.FTZ R20, R25, R27, !PT ;  /* 0x0000001b19147209 */ /* 0x000fe40007810000 */
[----:B------:R-:W-:Y:S01]  /*3260*/  FMNMX.FTZ R21, R42, R21, !PT ;  /* 0x000000152a157209 */ /* 0x000fe20007810000 */
[----:B------:R-:W3:Y:S01]  /*3270*/  MUFU.TANH R46, R46 ;  /* 0x0000002e002e7308 */ /* 0x000ee20000002400 */
[----:B------:R-:W-:-:S04]  /*3280*/  FMNMX.FTZ R20, R29, R20, !PT ;  /* 0x000000141d147209 */ /* 0x000fc80007810000 */
[----:B------:R-:W-:-:S03]  /*3290*/  FMNMX.FTZ R20, R31, R20, !PT ;  /* 0x000000141f147209 */ /* 0x000fc60007810000 */
[----:B------:R-:W4:Y:S01]  /*32a0*/  MUFU.TANH R45, R45 ;  /* 0x0000002d002d7308 */ /* 0x000f220000002400 */
[----:B-1----:R-:W-:Y:S02]  /*32b0*/  FSEL R44, R44, -INF , P2 ;  /* 0xff8000002c2c7808 */ /* 0x002fe40001000000 */
[----:B------:R-:W-:Y:S02]  /*32c0*/  FMNMX.FTZ R20, R33, R20, !PT ;  /* 0x0000001421147209 */ /* 0x000fe40007810000 */
[----:B------:R-:W-:-:S03]  /*32d0*/  FMNMX.FTZ R21, R44, R21, !PT ;  /* 0x000000152c157209 */ /* 0x000fc60007810000 */
[----:B------:R1:W5:Y:S01]  /*32e0*/  MUFU.TANH R75, R39 ;  /* 0x00000027004b7308 */ /* 0x0003620000002400 */
[----:B---3--:R-:W-:Y:S02]  /*32f0*/  FSEL R163, R46, -INF , P2 ;  /* 0xff8000002ea37808 */ /* 0x008fe40001000000 */
[----:B------:R-:W-:-:S05]  /*3300*/  ISETP.GT.AND P2, PT, R152, 0x40, PT ;  /* 0x000000409800780c */ /* 0x000fca0003f44270 */
[----:B------:R-:W3:Y:S01]  /*3310*/  MUFU.TANH R48, R48 ;  /* 0x0000003000307308 */ /* 0x000ee20000002400 */
[----:B-1----:R-:W-:Y:S02]  /*3320*/  FSEL R39, R35, -INF , P3 ;  /* 0xff80000023277808 */ /* 0x002fe40001800000 */
[----:B------:R-:W-:Y:S02]  /*3330*/  ISETP.GT.AND P3, PT, R152, 0x29, PT ;  /* 0x000000299800780c */ /* 0x000fe40003f64270 */
[----:B------:R-:W-:Y:S02]  /*3340*/  FSEL R35, R74, -INF , P4 ;  /* 0xff8000004a237808 */ /* 0x000fe40002000000 */
[----:B------:R-:W-:Y:S01]  /*3350*/  ISETP.GT.AND P4, PT, R152, 0x30, PT ;  /* 0x000000309800780c */ /* 0x000fe20003f84270 */
[----:B------:R-:W1:Y:S01]  /*3360*/  MUFU.TANH R49, R49 ;  /* 0x0000003100317308 */ /* 0x000e620000002400 */
[----:B----4-:R-:W-:Y:S02]  /*3370*/  FSEL R46, R45, -INF , P3 ;  /* 0xff8000002d2e7808 */ /* 0x010fe40001800000 */
[----:B-----5:R-:W-:-:S02]  /*3380*/  FSEL R37, R75, -INF , P5 ;  /* 0xff8000004b257808 */ /* 0x020fc40002800000 */
[----:B------:R-:W-:Y:S02]  /*3390*/  ISETP.GT.AND P5, PT, R152, 0x31, PT ;  /* 0x000000319800780c */ /* 0x000fe40003fa4270 */
[----:B------:R-:W-:Y:S01]  /*33a0*/  FMNMX.FTZ R21, R46, R21, !PT ;  /* 0x000000152e157209 */ /* 0x000fe20007810000 */
[----:B------:R-:W4:Y:S01]  /*33b0*/  MUFU.TANH R43, R43 ;  /* 0x0000002b002b7308 */ /* 0x000f220000002400 */
[----:B---3--:R-:W-:Y:S02]  /*33c0*/  FSEL R48, R48, -INF , P4 ;  /* 0xff80000030307808 */ /* 0x008fe40002000000 */
[----:B------:R-:W-:Y:S02]  /*33d0*/  FMNMX.FTZ R20, R39, R20, !PT ;  /* 0x0000001427147209 */ /* 0x000fe40007810000 */
[----:B------:R-:W-:Y:S02]  /*33e0*/  FMNMX.FTZ R21, R48, R21, !PT ;  /* 0x0000001530157209 */ /* 0x000fe40007810000 */
[----:B------:R-:W-:Y:S01]  /*33f0*/  FMNMX.FTZ R20, R35, R20, !PT ;  /* 0x0000001423147209 */ /* 0x000fe20007810000 */
[----:B------:R-:W3:Y:S01]  /*3400*/  MUFU.TANH R50, R50 ;  /* 0x0000003200327308 */ /* 0x000ee20000002400 */
[----:B-1----:R-:W-:-:S02]  /*3410*/  FSEL R192, R49, -INF , P5 ;  /* 0xff80000031c07808 */ /* 0x002fc40002800000 */
[----:B------:R-:W-:Y:S02]  /*3420*/  FMNMX.FTZ R20, R37, R20, !PT ;  /* 0x0000001425147209 */ /* 0x000fe40007810000 */
[----:B------:R-:W-:Y:S02]  /*3430*/  FMNMX.FTZ R21, R192, R21, !PT ;  /* 0x00000015c0157209 */ /* 0x000fe40007810000 */
[----:B------:R-:W-:Y:S01]  /*3440*/  FMNMX.FTZ R20, R41, R20, !PT ;  /* 0x0000001429147209 */ /* 0x000fe20007810000 */
[----:B------:R-:W1:Y:S01]  /*3450*/  MUFU.TANH R52, R52 ;  /* 0x0000003400347308 */ /* 0x000e620000002400 */
[----:B----4-:R-:W-:Y:S02]  /*3460*/  FSEL R43, R43, -INF , P1 ;  /* 0xff8000002b2b7808 */ /* 0x010fe40000800000 */
[----:B------:R-:W-:Y:S02]  /*3470*/  ISETP.GT.AND P1, PT, R152, 0x39, PT ;  /* 0x000000399800780c */ /* 0x000fe40003f24270 */
[----:B------:R-:W-:-:S03]  /*3480*/  FMNMX.FTZ R20, R43, R20, !PT ;  /* 0x000000142b147209 */ /* 0x000fc60007810000 */
[----:B------:R-:W4:Y:S01]  /*3490*/  MUFU.TANH R53, R53 ;  /* 0x0000003500357308 */ /* 0x000f220000002400 */
[----:B---3--:R-:W-:Y:S02]  /*34a0*/  FSEL R169, R50, -INF , P4 ;  /* 0xff80000032a97808 */ /* 0x008fe40002000000 */
[----:B------:R-:W-:-:S05]  /*34b0*/  ISETP.GT.AND P4, PT, R152, 0x48, PT ;  /* 0x000000489800780c */ /* 0x000fca0003f84270 */
[----:B------:R-:W3:Y:S01]  /*34c0*/  MUFU.TANH R47, R47 ;  /* 0x0000002f002f7308 */ /* 0x000ee20000002400 */
[----:B-1----:R-:W-:-:S04]  /*34d0*/  FSEL R50, R52, -INF , P6 ;  /* 0xff80000034327808 */ /* 0x002fc80003000000 */
[----:B------:R-:W-:-:S03]  /*34e0*/  FMNMX.FTZ R21, R50, R21, !PT ;  /* 0x0000001532157209 */ /* 0x000fc60007810000 */
[----:B------:R-:W1:Y:S01]  /*34f0*/  MUFU.TANH R56, R56 ;  /* 0x0000003800387308 */ /* 0x000e620000002400 */
[----:B----4-:R-:W-:-:S04]  /*3500*/  FSEL R52, R53, -INF , P1 ;  /* 0xff80000035347808 */ /* 0x010fc80000800000 */
        /* <DEDUP_REMOVED lines=8> */
[----:B----4-:R-:W-:Y:S02]  /*3590*/  FSEL R171, R54, -INF , P6 ;  /* 0xff80000036ab7808 */ /* 0x010fe40003000000 */
[----:B------:R-:W-:-:S05]  /*35a0*/  ISETP.GT.AND P6, PT, R152, 0x50, PT ;  /* 0x000000509800780c */ /* 0x000fca0003fc4270 */
[----:B------:R-:W4:Y:S01]  /*35b0*/  MUFU.TANH R60, R60 ;  /* 0x0000003c003c7308 */ /* 0x000f220000002400 */
[----:B---3--:R-:W-:-:S04]  /*35c0*/  FSEL R54, R57, -INF , P3 ;  /* 0xff80000039367808 */ /* 0x008fc80001800000 */
[----:B------:R-:W-:-:S03]  /*35d0*/  FMNMX.FTZ R21, R54, R21, !PT ;  /* 0x0000001536157209 */ /* 0x000fc60007810000 */
[----:B------:R-:W3:Y:S01]  /*35e0*/  MUFU.TANH R58, R58 ;  /* 0x0000003a003a7308 */ /* 0x000ee20000002400 */
[----:B-1----:R-:W-:Y:S02]  /*35f0*/  FSEL R170, R51, -INF , P5 ;  /* 0xff80000033aa7808 */ /* 0x002fe40002800000 */
[----:B------:R-:W-:-:S05]  /*3600*/  ISETP.GT.AND P5, PT, R152, 0x49, PT ;  /* 0x000000499800780c */ /* 0x000fca0003fa4270 */
        /* <DEDUP_REMOVED lines=26> */
[----:B------:R-:W-:Y:S02]  /*37b0*/  FMNMX.FTZ R45, R176, R21, !PT ;  /* 0x00000015b02d7209 */ /* 0x000fe40007810000 */
[----:B------:R-:W-:Y:S01]  /*37c0*/  FMNMX.FTZ R21, R163, R20, !PT ;  /* 0x00000014a3157209 */ /* 0x000fe20007810000 */
[----:B------:R-:W1:Y:S01]  /*37d0*/  MUFU.TANH R66, R66 ;  /* 0x0000004200427308 */ /* 0x000e620000002400 */
[----:B----4-:R-:W-:Y:S01]  /*37e0*/  FSEL R184, R62, -INF , P4 ;  /* 0xff8000003eb87808 */ /* 0x010fe20002000000 */
[----:B------:R-:W4:Y:S01]  /*37f0*/  SHFL.BFLY PT, R68, R45, 0x2, 0x1f ;  /* 0x0c401f002d447f89 */ /* 0x000f2200000e0000 */
[----:B------:R-:W-:-:S04]  /*3800*/  FMNMX.FTZ R20, R172, R21, !PT ;  /* 0x00000015ac147209 */ /* 0x000fc80007810000 */
[----:B------:R-:W-:Y:S01]  /*3810*/  FMNMX.FTZ R21, R169, R20, !PT ;  /* 0x00000014a9157209 */ /* 0x000fe20007810000 */
[----:B------:R-:W5:Y:S01]  /*3820*/  MUFU.TANH R67, R67 ;  /* 0x0000004300437308 */ /* 0x000f620000002400 */
[----:B---3--:R-:W-:Y:S02]  /*3830*/  FSEL R182, R63, -INF , P5 ;  /* 0xff8000003fb67808 */ /* 0x008fe40002800000 */
[----:B------:R-:W-:-:S04]  /*3840*/  FMNMX.FTZ R20, R170, R21, !PT ;  /* 0x00000015aa147209 */ /* 0x000fc80007810000 */
[----:B------:R-:W-:Y:S01]  /*3850*/  FMNMX.FTZ R20, R171, R20, !PT ;  /* 0x00000014ab147209 */ /* 0x000fe20007810000 */
[----:B------:R-:W3:Y:S01]  /*3860*/  MUFU.TANH R70, R70 ;  /* 0x0000004600467308 */ /* 0x000ee20000002400 */
[----:B-1----:R-:W-:Y:S02]  /*3870*/  FSEL R186, R66, -INF , P6 ;  /* 0xff80000042ba7808 */ /* 0x002fe40003000000 */
[----:B------:R-:W-:-:S04]  /*3880*/  FMNMX.FTZ R21, R177, R20, !PT ;  /* 0x00000014b1157209 */ /* 0x000fc80007810000 */
[----:B------:R-:W-:Y:S01]  /*3890*/  FMNMX.FTZ R21, R168, R21, !PT ;  /* 0x00000015a8157209 */ /* 0x000fe20007810000 */
[----:B------:R-:W1:Y:S01]  /*38a0*/  MUFU.TANH R71, R71 ;  /* 0x0000004700477308 */ /* 0x000e620000002400 */
[----:B-----5:R-:W-:Y:S02]  /*38b0*/  FSEL R180, R67, -INF , P1 ;  /* 0xff80000043b47808 */ /* 0x020fe40000800000 */
[----:B----4-:R-:W-:Y:S02]  /*38c0*/  FMNMX.FTZ R68, R45, R68, !PT ;  /* 0x000000442d447209 */ /* 0x010fe40007810000 */
[----:B------:R-:W-:-:S03]  /*38d0*/  FMNMX.FTZ R21, R166, R21, !PT ;  /* 0x00000015a6157209 */ /* 0x000fc60007810000 */
[----:B------:R-:W4:Y:S01]  /*38e0*/  SHFL.BFLY PT, R45, R68, 0x1, 0x1f ;  /* 0x0c201f00442d7f89 */ /* 0x000f2200000e0000 */
[----:B------:R-:W-:Y:S02]  /*38f0*/  FMNMX.FTZ R21, R184, R21, !PT ;  /* 0x00000015b8157209 */ /* 0x000fe40007810000 */
[----:B---3--:R-:W-:Y:S02]  /*3900*/  FSEL R181, R70, -INF , P2 ;  /* 0xff80000046b57808 */ /* 0x008fe40001000000 */
[----:B------:R-:W-:-:S04]  /*3910*/  FMNMX.FTZ R21, R182, R21, !PT ;  /* 0x00000015b6157209 */ /* 0x000fc80007810000 */
[----:B------:R-:W-:Y:S02]  /*3920*/  FMNMX.FTZ R21, R186, R21, !PT ;  /* 0x00000015ba157209 */ /* 0x000fe40007810000 */
[----:B-1----:R-:W-:Y:S02]  /*3930*/  FSEL R187, R71, -INF , P3 ;  /* 0xff80000047bb7808 */ /* 0x002fe40001800000 */
[----:B------:R-:W-:Y:S01]  /*3940*/  FMNMX.FTZ R20, R180, R21, !PT ;  /* 0x00000015b4147209 */ /* 0x000fe20007810000 */
[----:B------:R-:W-:Y:S01]  /*3950*/  IMAD.U32 R21, RZ, RZ, UR4 ;  /* 0x00000004ff157e24 */ /* 0x000fe2000f8e00ff */
[----:B------:R-:W-:Y:S02]  /*3960*/  UIMAD UR4, UR36, 0xc00, UR7 ;  /* 0x00000c00240478a4 */ /* 0x000fe4000f8e0207 */
[----:B------:R-:W-:Y:S02]  /*3970*/  FMNMX.FTZ R62, R181, R20, !PT ;  /* 0x00000014b53e7209 */ /* 0x000fe40007810000 */
[----:B------:R-:W-:-:S02]  /*3980*/  UIADD3 UR6, UR4, 0x80, URZ ;  /* 0x0000008004067890 */ /* 0x000fc4000fffe03f */
[----:B------:R-:W-:Y:S01]  /*3990*/  FMNMX.FTZ R62, R187, R62, !PT ;  /* 0x0000003ebb3e7209 */ /* 0x000fe20007810000 */
[----:B------:R-:W-:Y:S01]  /*39a0*/  UMOV UR10, UR4 ;  /* 0x00000004000a7c82 */ /* 0x000fe20008000000 */
[----:B----4-:R-:W-:-:S03]  /*39b0*/  FMNMX.FTZ R20, R68, R45, !PT ;  /* 0x0000002d44147209 */ /* 0x010fc60007810000 */
[----:B------:R-:W1:Y:S01]  /*39c0*/  SHFL.BFLY PT, R45, R62, 0x2, 0x1f ;  /* 0x0c401f003e2d7f89 */ /* 0x000e6200000e0000 */
[----:B------:R-:W-:Y:S01]  /*39d0*/  UMOV UR14, UR6 ;  /* 0x00000006000e7c82 */ /* 0x000fe20008000000 */
[C---:B------:R-:W-:Y:S01]  /*39e0*/  FSETP.NEU.FTZ.AND P1, PT, R20.reuse, -INF , PT ;  /* 0xff8000001400780b */ /* 0x040fe20003f3d000 */
[----:B------:R-:W-:Y:S01]  /*39f0*/  FMUL.FTZ R47, R20, R21 ;  /* 0x00000015142f7220 */ /* 0x000fe20000410000 */
[----:B------:R-:W-:-:S04]  /*3a00*/  UIADD3 UR6, UR4, 0x100, URZ ;  /* 0x0000010004067890 */ /* 0x000fc8000fffe03f */
[----:B------:R-:W-:-:S05]  /*3a10*/  FSEL R47, R47, RZ, P1 ;  /* 0x000000ff2f2f7208 */ /* 0x000fca0000800000 */
        /* <DEDUP_REMOVED lines=10> */
[--C-:B------:R-:W-:Y:S01]  /*3ac0*/  FFMA.FTZ R42, R42, R21, -R47.reuse ;  /* 0x000000152a2a7223 */ /* 0x100fe2000001082f */
[----:B-1----:R-:W-:Y:S01]  /*3ad0*/  FMNMX.FTZ R45, R62, R45, !PT ;  /* 0x0000002d3e2d7209 */ /* 0x002fe20007810000 */
[----:B------:R-:W-:Y:S01]  /*3ae0*/  MUFU.EX2 R49, R26 ;  /* 0x0000001a00317308 */ /* 0x000fe20000000800 */
[-CC-:B------:R-:W-:Y:S01]  /*3af0*/  FFMA.FTZ R44, R44, R21.reuse, -R47.reuse ;  /* 0x000000152c2c7223 */ /* 0x180fe2000001082f */
[-CC-:B------:R-:W-:Y:S01]  /*3b00*/  FFMA.FTZ R46, R46, R21.reuse, -R47.reuse ;  /* 0x000000152e2e7223 */ /* 0x180fe2000001082f */
[-CC-:B------:R-:W-:Y:S01]  /*3b10*/  FFMA.FTZ R193, R48, R21.reuse, -R47.reuse ;  /* 0x0000001530c17223 */ /* 0x180fe2000001082f */
[----:B------:R-:W1:Y:S01]  /*3b20*/  SHFL.BFLY PT, R164, R45, 0x1, 0x1f ;  /* 0x0c201f002da47f89 */ /* 0x000e6200000e0000 */
        /* <DEDUP_REMOVED lines=12> */
[----:B------:R-:W-:-:S07]  /*3bf0*/  FFMA.FTZ R176, R176, R21, -R47 ;  /* 0x00000015b0b07223 */ /* 0x000fce000001082f */
[----:B------:R-:W-:Y:S01]  /*3c00*/  MUFU.EX2 R32, R32 ;  /* 0x0000002000207308 */ /* 0x000fe20000000800 */
[----:B-1----:R-:W-:-:S04]  /*3c10*/  FMNMX.FTZ R164, R45, R164, !PT ;  /* 0x000000a42da47209 */ /* 0x002fc80007810000 */
[C---:B------:R-:W-:Y:S01]  /*3c20*/  FSETP.NEU.FTZ.AND P1, PT, R164.reuse, -INF , PT ;  /* 0xff800000a400780b */ /* 0x040fe20003f3d000 */
[----:B------:R-:W-:Y:S02]  /*3c30*/  FMUL.FTZ R178, R164, R21 ;  /* 0x00000015a4b27220 */ /* 0x000fe40000410000 */
[----:B------:R-:W1:Y:S01]  /*3c40*/  MUFU.EX2 R53, R34 ;  /* 0x0000002200357308 */ /* 0x000e620000000800 */
[----:B---3--:R-:W-:Y:S02]  /*3c50*/  F2FP.BF16.F32.PACK_AB R154, R51, R28 ;  /* 0x0000001c339a723e */ /* 0x008fe400000010ff */
[----:B------:R-:W-:Y:S02]  /*3c60*/  FSEL R178, R178, RZ, P1 ;  /* 0x000000ffb2b27208 */ /* 0x000fe40000800000 */
[----:B0-----:R-:W-:-:S03]  /*3c70*/  LOP3.LUT P1, RZ, R77, 0x7f, RZ, 0xc0, !PT ;  /* 0x0000007f4dff7812 */ /* 0x001fc6000782c0ff */
[----:B------:R-:W-:Y:S01]  /*3c80*/  MUFU.EX2 R36, R36 ;  /* 0x0000002400247308 */ /* 0x000fe20000000800 */
[-CC-:B------:R-:W-:Y:S01]  /*3c90*/  FFMA.FTZ R25, R25, R21.reuse, -R178.reuse ;  /* 0x0000001519197223 */ /* 0x180fe200000108b2 */
[-CC-:B------:R-:W-:Y:S01]  /*3ca0*/  FFMA.FTZ R27, R27, R21.reuse, -R178.reuse ;  /* 0x000000151b1b7223 */ /* 0x180fe200000108b2 */
[-CC-:B------:R-:W-:Y:S01]  /*3cb0*/  FFMA.FTZ R29, R29, R21.reuse, -R178.reuse ;  /* 0x000000151d1d7223 */ /* 0x180fe200000108b2 */
[-CC-:B------:R-:W-:Y:S01]  /*3cc0*/  FFMA.FTZ R31, R31, R21.reuse, -R178.reuse ;  /* 0x000000151f1f7223 */ /* 0x180fe200000108b2 */
[----:B------:R-:W-:Y:S01]  /*3cd0*/  SHF.R.U32.HI R77, RZ, 0x7, R77 ;  /* 0x00000007ff4d7819 */ /* 0x000fe2000001164d */
[-CC-:B------:R-:W-:Y:S01]  /*3ce0*/  FFMA.FTZ R33, R33, R21.reuse, -R178.reuse ;  /* 0x0000001521217223 */ /* 0x180fe200000108b2 */
[-CC-:B------:R-:W-:Y:S01]  /*3cf0*/  FFMA.FTZ R39, R39, R21.reuse, -R178.reuse ;  /* 0x0000001527277223 */ /* 0x180fe200000108b2 */
[----:B------:R0:W-:Y:S01]  /*3d00*/  MUFU.EX2 R26, R27 ;  /* 0x0000001b001a7308 */ /* 0x0001e20000000800 */
[----:B------:R-:W-:Y:S01]  /*3d10*/  IADD3 R167, -R77, 0xb, RZ ;  /* 0x0000000b4da77810 */ /* 0x000fe20007ffe1ff */
[----:B------:R-:W-:Y:S01]  /*3d20*/  FFMA.FTZ R35, R35, R21, -R178 ;  /* 0x0000001523237223 */ /* 0x000fe200000108b2 */
[----:B------:R-:W-:-:S02]  /*3d30*/  @!P1 VIADD R24, R0, 0x32440 ;  /* 0x0003244000189836 */ /* 0x000fc40000000000 */
[-CC-:B------:R-:W-:Y:S01]  /*3d40*/  FFMA.FTZ R37, R37, R21.reuse, -R178.reuse ;  /* 0x0000001525257223 */ /* 0x180fe200000108b2 */
[-CC-:B------:R-:W-:Y:S01]  /*3d50*/  FFMA.FTZ R41, R41, R21.reuse, -R178.reuse ;  /* 0x0000001529297223 */ /* 0x180fe200000108b2 */
[-C--:B------:R-:W-:Y:S01]  /*3d60*/  FFMA.FTZ R43, R43, R21.reuse, -R178 ;  /* 0x000000152b2b7223 */ /* 0x080fe200000108b2 */
[----:B-1----:R-:W-:Y:S01]  /*3d70*/  F2FP.BF16.F32.PACK_AB R156, R53, R32 ;  /* 0x00000020359c723e */ /* 0x002fe200000010ff */
[----:B------:R-:W1:Y:S01]  /*3d80*/  MUFU.EX2 R25, R25 ;  /* 0x0000001900197308 */ /* 0x000e620000000800 */
[----:B0-----:R-:W-:Y:S01]  /*3d90*/  FADD.FTZ R27, R152, R49 ;  /* 0x00000031981b7221 */ /* 0x001fe20000010000 */
[----:B------:R-:W-:Y:S01]  /*3da0*/  @!P1 PRMT R24, RZ, 0x654, R24 ;  /* 0x00000654ff189816 */ /* 0x000fe20000000018 */
[----:B------:R0:W-:Y:S06]  /*3db0*/  BAR.ARV R167, 0x100 ;  /* 0x000400a70000751d */ /* 0x0001ec0000002000 */
[----:B------:R-:W-:Y:S01]  /*3dc0*/  FADD.FTZ R34, R28, R27 ;  /* 0x0000001b1c227221 */ /* 0x000fe20000010000 */
[----:B------:R-:W-:Y:S01]  /*3dd0*/  MUFU.EX2 R29, R29 ;  /* 0x0000001d001d7308 */ /* 0x000fe20000000800 */
[----:B------:R3:W-:Y:S01]  /*3de0*/  @!P1 SYNCS.ARRIVE.TRANS64.RED.A1T0 RZ, [R24+URZ], RZ ;  /* 0x000000ff18ff99a7 */ /* 0x0007e2000810043f */
[----:B------:R-:W-:Y:S01]  /*3df0*/  F2FP.BF16.F32.PACK_AB R152, R49, R152 ;  /* 0x000000983198723e */ /* 0x000fe200000010ff */
[----:B------:R-:W-:Y:S01]  /*3e00*/  FADD.FTZ R27, R51, R34 ;  /* 0x00000022331b7221 */ /* 0x000fe20000010000 */
[-CC-:B------:R-:W-:Y:S01]  /*3e10*/  FFMA.FTZ R163, R163, R21.reuse, -R178.reuse ;  /* 0x00000015a3a37223 */ /* 0x180fe200000108b2 */
[-CC-:B------:R-:W-:Y:S01]  /*3e20*/  FFMA.FTZ R186, R186, R21.reuse, -R178.reuse ;  /* 0x00000015baba7223 */ /* 0x180fe200000108b2 */
[--C-:B------:R-:W-:Y:S01]  /*3e30*/  FFMA.FTZ R180, R180, R21, -R178.reuse ;  /* 0x00000015b4b47223 */ /* 0x100fe200000108b2 */
[----:B------:R-:W-:Y:S01]  /*3e40*/  FADD.FTZ R34, R32, R27 ;  /* 0x0000001b20227221 */ /* 0x000fe20000010000 */
[----:B------:R4:W5:Y:S01]  /*3e50*/  MUFU.EX2 R55, R38 ;  /* 0x0000002600377308 */ /* 0x0009620000000800 */
[----:B-1----:R-:W-:Y:S01]  /*3e60*/  F2FP.BF16.F32.PACK_AB R153, R26, R25 ;  /* 0x000000191a99723e */ /* 0x002fe200000010ff */
[----:B------:R-:W-:Y:S01]  /*3e70*/  FFMA.FTZ R181, R181, R21, -R178 ;  /* 0x00000015b5b57223 */ /* 0x000fe200000108b2 */
[----:B------:R-:W-:Y:S01]  /*3e80*/  FADD.FTZ R27, R53, R34 ;  /* 0x00000022351b7221 */ /* 0x000fe20000010000 */
[----:B------:R-:W-:-:S04]  /*3e90*/  @!P1 VIADD R0, R0, 0x32460 ;  /* 0x0003246000009836 */ /* 0x000fc80000000000 */
[----:B------:R-:W1:Y:S01]  /*3ea0*/  MUFU.EX2 R30, R31 ;  /* 0x0000001f001e7308 */ /* 0x000e620000000800 */
[----:B----4-:R-:W-:Y:S01]  /*3eb0*/  FADD.FTZ R38, R25, R26 ;  /* 0x0000001a19267221 */ /* 0x010fe20000010000 */
[----:B------:R-:W-:-:S06]  /*3ec0*/  @!P1 PRMT R0, RZ, 0x654, R0 ;  /* 0x00000654ff009816 */ /* 0x000fcc0000000000 */
[----:B------:R-:W4:Y:S01]  /*3ed0*/  MUFU.EX2 R40, R40 ;  /* 0x0000002800287308 */ /* 0x000f220000000800 */
[----:B-----5:R-:W-:-:S07]  /*3ee0*/  F2FP.BF16.F32.PACK_AB R158, R55, R36 ;  /* 0x00000024379e723e */ /* 0x020fce00000010ff */
[----:B------:R-:W5:Y:S01]  /*3ef0*/  MUFU.EX2 R33, R33 ;  /* 0x0000002100217308 */ /* 0x000f620000000800 */
[----:B-1----:R-:W-:-:S07]  /*3f00*/  F2FP.BF16.F32.PACK_AB R155, R30, R29 ;  /* 0x0000001d1e9b723e */ /* 0x002fce00000010ff */
[----:B------:R1:W2:Y:S08]  /*3f10*/  MUFU.EX2 R45, R42 ;  /* 0x0000002a002d7308 */ /* 0x0002b00000000800 */
[----:B---3--:R-:W3:Y:S01]  /*3f20*/  MUFU.EX2 R24, R39 ;  /* 0x0000002700187308 */ /* 0x008ee20000000800 */
[----:B-1----:R-:W-:Y:S01]  /*3f30*/  FADD.FTZ R42, R36, R27 ;  /* 0x0000001b242a7221 */ /* 0x002fe20000010000 */
[----:B------:R-:W-:-:S03]  /*3f40*/  FADD.FTZ R27, R29, R38 ;  /* 0x000000261d1b7221 */ /* 0x000fc60000010000 */
[----:B------:R-:W-:Y:S01]  /*3f50*/  FADD.FTZ R31, R55, R42 ;  /* 0x0000002a371f7221 */ /* 0x000fe20000010000 */
[----:B------:R-:W-:Y:S02]  /*3f60*/  FADD.FTZ R38, R30, R27 ;  /* 0x0000001b1e267221 */ /* 0x000fe40000010000 */
[----:B------:R-:W1:Y:S01]  /*3f70*/  MUFU.EX2 R35, R35 ;  /* 0x0000002300237308 */ /* 0x000e620000000800 */
[----:B----4-:R-:W-:Y:S01]  /*3f80*/  FADD.FTZ R28, R40, R31 ;  /* 0x0000001f281c7221 */ /* 0x010fe20000010000 */
[----:B-----5:R-:W-:Y:S01]  /*3f90*/  FADD.FTZ R27, R33, R38 ;  /* 0x00000026211b7221 */ /* 0x020fe20000010000 */
[C---:B--2---:R-:W-:Y:S02]  /*3fa0*/  F2FP.BF16.F32.PACK_AB R160, R45.reuse, R40 ;  /* 0x000000282da0723e */ /* 0x044fe400000010ff */
[----:B------:R-:W-:-:S03]  /*3fb0*/  FADD.FTZ R31, R45, R28 ;  /* 0x0000001c2d1f7221 */ /* 0x000fc60000010000 */
[----:B------:R-:W2:Y:S01]  /*3fc0*/  MUFU.EX2 R34, R37 ;  /* 0x0000002500227308 */ /* 0x000ea20000000800 */
[C---:B---3--:R-:W-:Y:S01]  /*3fd0*/  FADD.FTZ R32, R24.reuse, R27 ;  /* 0x0000001b18207221 */ /* 0x048fe20000010000 */
[----:B------:R-:W-:-:S06]  /*3fe0*/  F2FP.BF16.F32.PACK_AB R157, R24, R33 ;  /* 0x00000021189d723e */ /* 0x000fcc00000010ff */
        /* <DEDUP_REMOVED lines=12> */
[----:B------:R-:W-:Y:S01]  /*40b0*/  MUFU.EX2 R193, R193 ;  /* 0x000000c100c17308 */ /* 0x000fe20000000800 */
[C---:B---3--:R-:W-:Y:S01]  /*40c0*/  FADD.FTZ R194, R28.reuse, R25 ;  /* 0x000000191cc27221 */ /* 0x048fe20000010000 */
[----:B------:R-:W-:-:S06]  /*40d0*/  F2FP.BF16.F32.PACK_AB R161, R28, R41 ;  /* 0x000000291ca1723e */ /* 0x000fcc00000010ff */
[----:B------:R-:W-:Y:S01]  /*40e0*/  MUFU.EX2 R192, R192 ;  /* 0x000000c000c07308 */ /* 0x000fe20000000800 */
[----:B-1----:R-:W-:-:S07]  /*40f0*/  FADD.FTZ R194, R163, R194 ;  /* 0x000000c2a3c27221 */ /* 0x002fce0000010000 */
[----:B------:R-:W-:Y:S08]  /*4100*/  MUFU.EX2 R189, R189 ;  /* 0x000000bd00bd7308 */ /* 0x000ff00000000800 */
[----:B------:R-:W1:Y:S08]  /*4110*/  MUFU.EX2 R191, R191 ;  /* 0x000000bf00bf7308 */ /* 0x000e700000000800 */
        /* <DEDUP_REMOVED lines=8> */
[----:B------:R2:W-:Y:S06]  /*41a0*/  BAR.SYNC.DEFER_BLOCKING R72, 0x100 ;  /* 0x000400480000751d */ /* 0x0005ec0000010000 */
[----:B--2---:R-:W-:-:S06]  /*41b0*/  WARPGROUP.ARRIVE ;  /* 0x00000000000079c5 */ /* 0x004fcc0000000000 */
[----:B------:R-:W-:Y:S01]  /*41c0*/  HGMMA.64x256x16.F32.BF16 R24, R152, gdesc[UR8].tnspB, RZ, !UPT, gsb0 ;  /* 0x43e0000898187df0 */ /* 0x000fe2000c0018ff */
[----:B------:R-:W-:Y:S01]  /*41d0*/  UMOV UR10, UR6 ;  /* 0x00000006000a7c82 */ /* 0x000fe20008000000 */
[----:B------:R-:W-:Y:S01]  /*41e0*/  UMOV UR11, 0x40000040 ;  /* 0x40000040000b7882 */ /* 0x000fe20000000000 */
[----:B------:R-:W-:Y:S01]  /*41f0*/  UIADD3 UR6, UR4, 0x180, URZ ;  /* 0x0000018004067890 */ /* 0x000fe2000fffe03f */
[----:B------:R-:W-:Y:S02]  /*4200*/  WARPGROUP.DEPBAR.LE gsb0, 0x0 ;  /* 0x00008000000079c5 */ /* 0x000fe40000010000 */
[----:B------:R-:W-:Y:S01]  /*4210*/  WARPGROUP.ARRIVE ;  /* 0x00000000000079c5 */ /* 0x000fe20000000000 */
[-CC-:B------:R-:W-:Y:S01]  /*4220*/  FFMA.FTZ R152, R172, R21.reuse, -R178.reuse ;  /* 0x00000015ac987223 */ /* 0x180fe200000108b2 */
[----:B------:R-:W-:Y:S01]  /*4230*/  FFMA.FTZ R153, R169, R21, -R178 ;  /* 0x00000015a9997223 */ /* 0x000fe200000108b2 */
[----:B-1----:R-:W-:-:S15]  /*4240*/  F2FP.BF16.F32.PACK_AB R154, R191, R189 ;  /* 0x000000bdbf9a723e */ /* 0x002fde00000010ff */
[----:B------:R-:W-:-:S04]  /*4250*/  NOP ;  /* 0x0000000000007918 */ /* 0x000fc80000000000 */
[----:B------:R-:W-:Y:S01]  /*4260*/  HGMMA.64x256x16.F32.BF16 R24, R156, gdesc[UR12].tnspB, R24, gsb0 ;  /* 0x43e0000c9c187df0 */ /* 0x000fe20008001818 */
[----:B------:R-:W1:Y:S08]  /*4270*/  MUFU.EX2 R152, R152 ;  /* 0x0000009800987308 */ /* 0x000e700000000800 */
[----:B------:R-:W2:Y:S01]  /*4280*/  MUFU.EX2 R153, R153 ;  /* 0x0000009900997308 */ /* 0x000ea20000000800 */
[C---:B-1----:R-:W-:Y:S01]  /*4290*/  F2FP.BF16.F32.PACK_AB R163, R152.reuse, R163 ;  /* 0x000000a398a3723e */ /* 0x042fe200000010ff */
[----:B------:R-:W-:Y:S01]  /*42a0*/  FADD.FTZ R194, R152, R194 ;  /* 0x000000c298c27221 */ /* 0x000fe20000010000 */
[----:B------:R-:W-:-:S03]  /*42b0*/  F2FP.BF16.F32.PACK_AB R152, R192, R193 ;  /* 0x000000c1c098723e */ /* 0x000fc600000010ff */
[----:B--2---:R-:W-:Y:S01]  /*42c0*/  FADD.FTZ R194, R153, R194 ;  /* 0x000000c299c27221 */ /* 0x004fe20000010000 */
[----:B------:R-:W-:Y:S02]  /*42d0*/  WARPGROUP.DEPBAR.LE gsb0, 0x0 ;  /* 0x00008000000079c5 */ /* 0x000fe40000010000 */
[----:B------:R-:W-:Y:S01]  /*42e0*/  WARPGROUP.ARRIVE ;  /* 0x00000000000079c5 */ /* 0x000fe20000000000 */
[-CC-:B------:R-:W-:Y:S01]  /*42f0*/  FFMA.FTZ R156, R170, R21.reuse, -R178.reuse ;  /* 0x00000015aa9c7223 */ /* 0x180fe200000108b2 */
[-CC-:B------:R-:W-:Y:S01]  /*4300*/  FFMA.FTZ R157, R171, R21.reuse, -R178.reuse ;  /* 0x00000015ab9d7223 */ /* 0x180fe200000108b2 */
[----:B------:R-:W-:Y:S01]  /*4310*/  FFMA.FTZ R158, R177, R21, -R178 ;  /* 0x00000015b19e7223 */ /* 0x000fe200000108b2 */
[----:B------:R-:W-:-:S06]  /*4320*/  FADD.FTZ R159, R193, R190 ;  /* 0x000000bec19f7221 */ /* 0x000fcc0000010000 */
[----:B------:R-:W-:Y:S01]  /*4330*/  HGMMA.64x256x16.F32.BF16 R24, R160, gdesc[UR8].tnspB, R24, gsb0 ;  /* 0x43e00008a0187df0 */ /* 0x000fe20008001818 */
[----:B------:R-:W1:Y:S01]  /*4340*/  MUFU.EX2 R156, R156 ;  /* 0x0000009c009c7308 */ /* 0x000e620000000800 */
[----:B------:R-:W-:Y:S01]  /*4350*/  UMOV UR10, UR6 ;  /* 0x00000006000a7c82 */ /* 0x000fe20008000000 */
[----:B------:R-:W-:Y:S01]  /*4360*/  UMOV UR11, 0x40000040 ;  /* 0x40000040000b7882 */ /* 0x000fe20000000000 */
[----:B------:R-:W-:Y:S01]  /*4370*/  FADD.FTZ R159, R192, R159 ;  /* 0x0000009fc09f7221 */ /* 0x000fe20000010000 */
[----:B------:R-:W-:Y:S02]  /*4380*/  UIADD3 UR6, UR4, 0x200, URZ ;  /* 0x0000020004067890 */ /* 0x000fe4000fffe03f */
[----:B------:R-:W-:Y:S01]  /*4390*/  UIADD3 UR4, UR4, 0x280, URZ ;  /* 0x0000028004047890 */ /* 0x000fe2000fffe03f */
[----:B------:R-:W-:Y:S01]  /*43a0*/  FADD.FTZ R159, R189, R159 ;  /* 0x0000009fbd9f7221 */ /* 0x000fe20000010000 */
[----:B------:R-:W2:Y:S03]  /*43b0*/  MUFU.EX2 R157, R157 ;  /* 0x0000009d009d7308 */ /* 0x000ea60000000800 */
[----:B------:R-:W-:-:S05]  /*43c0*/  FADD.FTZ R159, R191, R159 ;  /* 0x0000009fbf9f7221 */ /* 0x000fca0000010000 */
[----:B------:R-:W3:Y:S01]  /*43d0*/  MUFU.EX2 R158, R158 ;  /* 0x0000009e009e7308 */ /* 0x000ee20000000800 */
[C---:B-1----:R-:W-:Y:S01]  /*43e0*/  F2FP.BF16.F32.PACK_AB R153, R156.reuse, R153 ;  /* 0x000000999c99723e */ /* 0x042fe200000010ff */
[----:B------:R-:W-:Y:S01]  /*43f0*/  FADD.FTZ R194, R156, R194 ;  /* 0x000000c29cc27221 */ /* 0x000fe20000010000 */
[----:B------:R-:W-:-:S06]  /*4400*/  FFMA.FTZ R156, R182, R21, -R178 ;  /* 0x00000015b69c7223 */ /* 0x000fcc00000108b2 */
[----:B------:R-:W-:Y:S01]  /*4410*/  MUFU.EX2 R156, R156 ;  /* 0x0000009c009c7308 */ /* 0x000fe20000000800 */
[----:B--2---:R-:W-:Y:S01]  /*4420*/  FADD.FTZ R194, R157, R194 ;  /* 0x000000c29dc27221 */ /* 0x004fe20000010000 */
[----:B---3--:R-:W-:-:S03]  /*4430*/  F2FP.BF16.F32.PACK_AB R155, R158, R157 ;  /* 0x0000009d9e9b723e */ /* 0x008fc600000010ff */
[----:B------:R-:W-:Y:S01]  /*4440*/  FADD.FTZ R157, R158, R194 ;  /* 0x000000c29e9d7221 */ /* 0x000fe20000010000 */
[----:B------:R-:W-:Y:S02]  /*4450*/  WARPGROUP.DEPBAR.LE gsb0, 0x0 ;  /* 0x00008000000079c5 */ /* 0x000fe40000010000 */
[----:B------:R-:W-:Y:S01]  /*4460*/  WARPGROUP.ARRIVE ;  /* 0x00000000000079c5 */ /* 0x000fe20000000000 */
[-CC-:B------:R-:W-:Y:S01]  /*4470*/  FFMA.FTZ R160, R166, R21.reuse, -R178.reuse ;  /* 0x00000015a6a07223 */ /* 0x180fe200000108b2 */
[----:B------:R-:W-:-:S04]  /*4480*/  FFMA.FTZ R161, R184, R21, -R178 ;  /* 0x00000015b8a17223 */ /* 0x000fc800000108b2 */
[----:B------:R-:W-:Y:S01]  /*4490*/  HGMMA.64x256x16.F32.BF16 R24, R152, gdesc[UR8].tnspB, R24, gsb0 ;  /* 0x43e0000898187df0 */ /* 0x000fe20008001818 */
[----:B------:R-:W-:Y:S01]  /*44a0*/  MUFU.EX2 R160, R160 ;  /* 0x000000a000a07308 */ /* 0x000fe20000000800 */
[----:B------:R-:W-:Y:S01]  /*44b0*/  UMOV UR10, UR6 ;  /* 0x00000006000a7c82 */ /* 0x000fe20008000000 */
[----:B------:R-:W-:-:S06]  /*44c0*/  UMOV UR11, 0x40000040 ;  /* 0x40000040000b7882 */ /* 0x000fcc0000000000 */
[----:B------:R-:W1:Y:S01]  /*44d0*/  MUFU.EX2 R161, R161 ;  /* 0x000000a100a17308 */ /* 0x000e620000000800 */
[----:B------:R-:W-:Y:S02]  /*44e0*/  WARPGROUP.DEPBAR.LE gsb0, 0x0 ;  /* 0x00008000000079c5 */ /* 0x000fe40000010000 */
[----:B------:R-:W-:-:S05]  /*44f0*/  FFMA.FTZ R153, R168, R21, -R178 ;  /* 0x00000015a8997223 */ /* 0x000fca00000108b2 */
[----:B------:R-:W2:Y:S01]  /*4500*/  MUFU.EX2 R152, R188 ;  /* 0x000000bc00987308 */ /* 0x000ea20000000800 */
[----:B------:R-:W-:Y:S01]  /*4510*/  F2FP.BF16.F32.PACK_AB R154, R185, R183 ;  /* 0x000000b7b99a723e */ /* 0x000fe200000010ff */
[----:B------:R-:W-:Y:S01]  /*4520*/  FFMA.FTZ R178, R187, R21, -R178 ;  /* 0x00000015bbb27223 */ /* 0x000fe200000108b2 */
[----:B-1----:R-:W-:-:S05]  /*4530*/  F2FP.BF16.F32.PACK_AB R155, R156, R161 ;  /* 0x000000a19c9b723e */ /* 0x002fca00000010ff */
[----:B------:R-:W1:Y:S08]  /*4540*/  MUFU.EX2 R153, R153 ;  /* 0x0000009900997308 */ /* 0x000e700000000800 */
[----:B------:R-:W3:Y:S01]  /*4550*/  MUFU.EX2 R178, R178 ;  /* 0x000000b200b27308 */ /* 0x000ee20000000800 */
[----:B--2---:R-:W-:Y:S01]  /*4560*/  FADD.FTZ R159, R152, R159 ;  /* 0x0000009f989f7221 */ /* 0x004fe20000010000 */
[----:B------:R-:W-:-:S03]  /*4570*/  F2FP.BF16.F32.PACK_AB R152, R179, R152 ;  /* 0x00000098b398723e */ /* 0x000fc600000010ff */
[----:B------:R-:W-:Y:S01]  /*4580*/  FADD.FTZ R159, R179, R159 ;  /* 0x0000009fb39f7221 */ /* 0x000fe20000010000 */
[----:B-1----:R-:W-:Y:S01]  /*4590*/  FADD.FTZ R157, R153, R157 ;  /* 0x0000009d999d7221 */ /* 0x002fe20000010000 */
[----:B------:R-:W-:-:S03]  /*45a0*/  F2FP.BF16.F32.PACK_AB R153, R160, R153 ;  /* 0x00000099a099723e */ /* 0x000fc600000010ff */
[----:B------:R-:W-:Y:S01]  /*45b0*/  FADD.FTZ R157, R160, R157 ;  /* 0x0000009da09d7221 */ /* 0x000fe20000010000 */
[----:B------:R-:W-:-:S03]  /*45c0*/  WARPGROUP.ARRIVE ;  /* 0x00000000000079c5 */ /* 0x000fc60000000000 */
[----:B------:R-:W-:-:S03]  /*45d0*/  FADD.FTZ R157, R161, R157 ;  /* 0x0000009da19d7221 */ /* 0x000fc60000010000 */
[----:B------:R-:W-:Y:S01]  /*45e0*/  HGMMA.64x256x16.F32.BF16 R24, R152, gdesc[UR8].tnspB, R24, gsb0 ;  /* 0x43e0000898187df0 */ /* 0x000fe20008001818 */
[----:B------:R-:W-:Y:S01]  /*45f0*/  FADD.FTZ R156, R156, R157 ;  /* 0x0000009d9c9c7221 */ /* 0x000fe20000010000 */
[----:B------:R-:W-:Y:S01]  /*4600*/  UMOV UR10, UR4 ;  /* 0x00000004000a7c82 */ /* 0x000fe20008000000 */
[----:B------:R-:W-:Y:S01]  /*4610*/  UMOV UR11, 0x40000040 ;  /* 0x40000040000b7882 */ /* 0x000fe20000000000 */
[----:B------:R-:W-:Y:S02]  /*4620*/  WARPGROUP.DEPBAR.LE gsb0, 0x0 ;  /* 0x00008000000079c5 */ /* 0x000fe40000010000 */
[----:B------:R-:W1:Y:S01]  /*4630*/  MUFU.EX2 R152, R173 ;  /* 0x000000ad00987308 */ /* 0x000e620000000800 */
[----:B------:R-:W-:Y:S01]  /*4640*/  FADD.FTZ R154, R183, R159 ;  /* 0x0000009fb79a7221 */ /* 0x000fe20000010000 */
[----:B---3--:R-:W-:-:S03]  /*4650*/  F2FP.BF16.F32.PACK_AB R155, R178, R181 ;  /* 0x000000b5b29b723e */ /* 0x008fc600000010ff */
[----:B------:R-:W-:Y:S01]  /*4660*/  FADD.FTZ R185, R185, R154 ;  /* 0x0000009ab9b97221 */ /* 0x000fe20000010000 */
[----:B------:R-:W-:Y:S02]  /*4670*/  F2FP.BF16.F32.PACK_AB R154, R176, R175 ;  /* 0x000000afb09a723e */ /* 0x000fe400000010ff */
[----:B------:R-:W2:Y:S01]  /*4680*/  MUFU.EX2 R153, R186 ;  /* 0x000000ba00997308 */ /* 0x000ea20000000800 */
[----:B-1----:R-:W-:Y:S01]  /*4690*/  FADD.FTZ R157, R152, R185 ;  /* 0x000000b9989d7221 */ /* 0x002fe20000010000 */
[----:B------:R-:W-:-:S03]  /*46a0*/  F2FP.BF16.F32.PACK_AB R152, R174, R152 ;  /* 0x00000098ae98723e */ /* 0x000fc600000010ff */
[----:B------:R-:W-:Y:S01]  /*46b0*/  FADD.FTZ R174, R174, R157 ;  /* 0x0000009daeae7221 */ /* 0x000fe20000010000 */
[----:B--2---:R-:W-:Y:S01]  /*46c0*/  FADD.FTZ R159, R153, R156 ;  /* 0x0000009c999f7221 */ /* 0x004fe20000010000 */
[C---:B------:R-:W-:Y:S02]  /*46d0*/  F2FP.BF16.F32.PACK_AB R153, R180.reuse, R153 ;  /* 0x00000099b499723e */ /* 0x040fe400000010ff */
[----:B------:R-:W-:Y:S01]  /*46e0*/  FADD.FTZ R175, R175, R174 ;  /* 0x000000aeafaf7221 */ /* 0x000fe20000010000 */
[----:B------:R-:W-:Y:S01]  /*46f0*/  FADD.FTZ R180, R180, R159 ;  /* 0x0000009fb4b47221 */ /* 0x000fe20000010000 */
[----:B------:R-:W-:Y:S02]  /*4700*/  WARPGROUP.ARRIVE ;  /* 0x00000000000079c5 */ /* 0x000fe40000000000 */
[----:B------:R-:W-:Y:S01]  /*4710*/  FADD.FTZ R217, R176, R175 ;  /* 0x000000afb0d97221 */ /* 0x000fe20000010000 */
[----:B------:R-:W-:-:S03]  /*4720*/  FADD.FTZ R181, R181, R180 ;  /* 0x000000b4b5b57221 */ /* 0x000fc60000010000 */
[----:B------:R-:W-:Y:S01]  /*4730*/  HGMMA.64x256x16.F32.BF16 R24, R152, gdesc[UR8].tnspB, R24, gsb0 ;  /* 0x43e0000898187df0 */ /* 0x000fe20008001818 */
[----:B------:R-:W-:Y:S02]  /*4740*/  FADD.FTZ R214, R178, R181 ;  /* 0x000000b5b2d67221 */ /* 0x000fe40000010000 */
[----:B------:R-:W-:Y:S02]  /*4750*/  WARPGROUP.DEPBAR.LE gsb0, 0x0 ;  /* 0x00008000000079c5 */ /* 0x000fe40000010000 */
[----:B------:R1:W-:Y:S02]  /*4760*/  @!P1 SYNCS.ARRIVE.TRANS64.RED.A1T0 RZ, [R0+URZ], RZ ;  /* 0x000000ff00ff99a7 */ /* 0x0003e4000810043f */
[----:B-1----:R-:W-:-:S05]  /*4770*/  VIADD R0, R165, 0xfffffffe ;  /* 0xfffffffea5007836 */ /* 0x002fca0000000000 */
[----:B------:R-:W-:-:S13]  /*4780*/  ISETP.GE.AND P2, PT, R0, R22, PT ;  /* 0x000000160000720c */ /* 0x000fda0003f46270 */
[----:B0-----:R-:W-:Y:S05]  /*4790*/  @!P2 BRA `(.L_x_10103) ;  /* 0x00000028004ca947 */ /* 0x001fea0003800000 */
[----:B------:R-:W-:Y:S01]  /*47a0*/  IMAD.MOV.U32 R215, RZ, RZ, R164 ;  /* 0x000000ffffd77224 */ /* 0x000fe200078e00a4 */
[----:B------:R-:W-:Y:S01]  /*47b0*/  ULDC UR4, c[0x0][0xad0] ;  /* 0x0002b40000047ab9 */ /* 0x000fe20000000800 */
[----:B------:R-:W-:-:S07]  /*47c0*/  IMAD.MOV.U32 R216, RZ, RZ, R20 ;  /* 0x000000ffffd87224 */ /* 0x000fce00078e0014 */
.L_x_10112:
[----:B------:R-:W-:Y:S01]  /*47d0*/  UIADD3 UR36, UR36, 0x1, URZ ;  /* 0x0000000124247890 */ /* 0x000fe2000fffe03f */
[C---:B------:R-:W-:Y:S01]  /*47e0*/  ISETP.GT.AND P2, PT, R0.reuse, R22, PT ;  /* 0x000000160000720c */ /* 0x040fe20003f44270 */
[----:B------:R-:W-:Y:S02]  /*47f0*/  VIADD R0, R0, 0xffffffff ;  /* 0xffffffff00007836 */ /* 0x000fe40000000000 */
[----:B------:R-:W-:-:S04]  /*4800*/  UISETP.NE.AND UP0, UPT, UR36, 0x2, UPT ;  /* 0x000000022400788c */ /* 0x000fc8000bf05270 */
[----:B------:R-:W-:Y:S02]  /*4810*/  USEL UR5, URZ, 0x1, UP0 ;  /* 0x000000013f057887 */ /* 0x000fe40008000000 */
[----:B------:R-:W-:Y:S02]  /*4820*/  USEL UR36, UR36, URZ, UP0 ;  /* 0x0000003f24247287 */ /* 0x000fe40008000000 */
[----:B------:R-:W-:Y:S01]  /*4830*/  ULOP3.LUT UR37, UR37, UR5, URZ, 0x3c, !UPT ;  /* 0x0000000525257292 */ /* 0x000fe2000f8e3c3f */
[----:B0-----:R-:W-:Y:S11]  /*4840*/  @!P0 BRA `(.L_x_10104) ;  /* 0x0000000000048947 */ /* 0x001ff60003800000 */
[----:B------:R-:W-:Y:S01]  /*4850*/  BPT.TRAP 0x1 ;  /* 0x000000040000795c */ /* 0x000fe20000300000 */
.L_x_10104:
        /* <DEDUP_REMOVED lines=9> */
.L_x_10105:
[----:B-1----:R-:W-:Y:S05]  /*48f0*/  @P3 BRA `(.L_x_10106) ;  /* 0x0000000000083947 */ /* 0x002fea0003800000 */
[----:B------:R-:W1:Y:S02]  /*4900*/  SYNCS.PHASECHK.TRANS64.TRYWAIT P3, [UR5+0x32430], R20 ;  /* 0x03243014ff0075a7 */ /* 0x000e640008060145 */
[----:B-1----:R-:W-:Y:S05]  /*4910*/  @!P3 BRA `(.L_x_10107) ;  /* 0x000000ec0004b947 */ /* 0x002fea0003800000 */
.L_x_10106:
[----:B------:R-:W-:Y:S01]  /*4920*/  R2UR UR52, R18 ;  /* 0x00000000123472ca */ /* 0x000fe200000e0000 */
[----:B------:R-:W-:Y:S01]  /*4930*/  UIMAD UR6, UR36, 0x300, UR61 ;  /* 0x00000300240678a4 */ /* 0x000fe2000f8e023d */
[----:B------:R-:W-:Y:S01]  /*4940*/  R2UR UR53, R19 ;  /* 0x00000000133572ca */ /* 0x000fe200000e0000 */
[----:B------:R-:W-:Y:S01]  /*4950*/  WARPGROUP.ARRIVE ;  /* 0x00000000000079c5 */ /* 0x000fe20000000000 */
[----:B------:R-:W-:-:S04]  /*4960*/  UMOV UR55, 0x40000040 ;  /* 0x4000004000377882 */ /* 0x000fc80000000000 */
[----:B------:R-:W-:-:S07]  /*4970*/  UMOV UR54, UR6 ;  /* 0x0000000600367c82 */ /* 0x000fce0008000000 */
[----:B------:R-:W-:Y:S01]  /*4980*/  HGMMA.64x96x16.F32.BF16 R152, gdesc[UR52], RZ, !UPT, gsb0 ;  /* 0x01600000349879f0 */ /* 0x000fe2000c0018ff */
[----:B------:R-:W-:Y:S01]  /*4990*/  R2UR UR52, R16 ;  /* 0x00000000103472ca */ /* 0x000fe200000e0000 */
[----:B------:R-:W-:Y:S01]  /*49a0*/  UIADD3 UR54, UR6, 0x2, URZ ;  /* 0x0000000206367890 */ /* 0x000fe2000fffe03f */
[----:B------:R-:W-:Y:S01]  /*49b0*/  R2UR UR53, R17 ;  /* 0x00000000113572ca */ /* 0x000fe200000e0000 */
[----:B------:R-:W-:Y:S01]  /*49c0*/  UMOV UR55, 0x40000040 ;  /* 0x4000004000377882 */ /* 0x000fe20000000000 */
[----:B------:R-:W-:Y:S02]  /*49d0*/  WARPGROUP.DEPBAR.LE gsb0, 0x0 ;  /* 0x00008000000079c5 */ /* 0x000fe40000010000 */
[----:B------:R-:W-:-:S09]  /*49e0*/  WARPGROUP.ARRIVE ;  /* 0x00000000000079c5 */ /* 0x000fd20000000000 */
[----:B------:R-:W-:Y:S01]  /*49f0*/  HGMMA.64x96x16.F32.BF16 R152, gdesc[UR52], R152, gsb0 ;  /* 0x01600000349879f0 */ /* 0x000fe20008001898 */
        /* <DEDUP_REMOVED lines=13> */
[----:B------:R-:W-:Y:S03]  /*4ad0*/  HGMMA.64x96x16.F32.BF16 R152, gdesc[UR52], R152, gsb0 ;  /* 0x01600000349879f0 */ /* 0x000fe60008001898 */
[----:B------:R-:W-:Y:S02]  /*4ae0*/  WARPGROUP.DEPBAR.LE gsb0, 0x0 ;  /* 0x00008000000079c5 */ /* 0x000fe40000010000 */
[----:B------:R-:W-:Y:S05]  /*4af0*/  @!P0 BRA `(.L_x_10108) ;  /* 0x0000000000048947 */ /* 0x000fea0003800000 */
[----:B------:R-:W-:Y:S01]  /*4b00*/  BPT.TRAP 0x1 ;  /* 0x000000040000795c */ /* 0x000fe20000300000 */
.L_x_10108:
[----:B------:R2:W3:Y:S01]  /*4b10*/  SYNCS.PHASECHK.TRANS64.TRYWAIT P3, [UR5+0x32450], R20 ;  /* 0x03245014ff0075a7 */ /* 0x0004e20008060145 */
[----:B------:R-:W-:Y:S05]  /*4b20*/  @!P0 BRA `(.L_x_10109) ;  /* 0x0000000000048947 */ /* 0x000fea0003800000 */
[----:B------:R-:W-:Y:S01]  /*4b30*/  BPT.TRAP 0x1 ;  /* 0x000000040000795c */ /* 0x000fe20000300000 */
.L_x_10109:
[----:B---3--:R-:W-:Y:S05]  /*4b40*/  @P3 BRA `(.L_x_10110) ;  /* 0x0000000000083947 */ /* 0x008fea0003800000 */
[----:B------:R-:W3:Y:S02]  /*4b50*/  SYNCS.PHASECHK.TRANS64.TRYWAIT P3, [UR5+0x32450], R20 ;  /* 0x03245014ff0075a7 */ /* 0x000ee40008060145 */
[----:B---3--:R-:W-:Y:S05]  /*4b60*/  @!P3 BRA `(.L_x_10111) ;  /* 0x000000e80088b947 */ /* 0x008fea0003800000 */
.L_x_10110:
[----:B------:R-:W-:Y:S01]  /*4b70*/  R2UR UR52, R4 ;  /* 0x00000000043472ca */ /* 0x000fe200000e0000 */
[----:B------:R-:W-:Y:S01]  /*4b80*/  UIMAD UR6, UR36, 0xc00, UR60 ;  /* 0x00000c00240678a4 */ /* 0x000fe2000f8e023c */
[----:B------:R-:W-:Y:S01]  /*4b90*/  R2UR UR53, R5 ;  /* 0x00000000053572ca */ /* 0x000fe200000e0000 */
[----:B------:R-:W-:Y:S01]  /*4ba0*/  WARPGROUP.ARRIVE ;  /* 0x00000000000079c5 */ /* 0x000fe20000000000 */
[----:B------:R-:W-:Y:S01]  /*4bb0*/  UMOV UR55, 0x40000040 ;  /* 0x4000004000377882 */ /* 0x000fe20000000000 */
[----:B------:R-:W-:Y:S01]  /*4bc0*/  UIADD3 UR10, UR6, 0x302, URZ ;  /* 0x00000302060a7890 */ /* 0x000fe2000fffe03f */
[----:B------:R-:W-:Y:S02]  /*4bd0*/  UMOV UR11, 0x40000040 ;  /* 0x40000040000b7882 */ /* 0x000fe40000000000 */
[----:B------:R-:W-:Y:S01]  /*4be0*/  UMOV UR54, UR6 ;  /* 0x0000000600367c82 */ /* 0x000fe20008000000 */
[----:B------:R-:W-:Y:S01]  /*4bf0*/  UIADD3 UR14, UR6, 0x304, URZ ;  /* 0x00000304060e7890 */ /* 0x000fe2000fffe03f */
[----:B------:R-:W-:Y:S01]  /*4c00*/  UMOV UR15, 0x40000040 ;  /* 0x40000040000f7882 */ /* 0x000fe20000000000 */
[----:B------:R-:W-:Y:S01]  /*4c10*/  UIADD3 UR18, UR6, 0x306, URZ ;  /* 0x0000030606127890 */ /* 0x000fe2000fffe03f */
[----:B------:R-:W-:-:S03]  /*4c20*/  UMOV UR19, 0x40000040 ;  /* 0x4000004000137882 */ /* 0x000fc60000000000 */
[----:B------:R-:W-:Y:S01]  /*4c30*/  HGMMA.64x96x16.F32.BF16 R152, gdesc[UR52], R152, gsb0 ;  /* 0x01600000349879f0 */ /* 0x000fe20008001898 */
[----:B------:R-:W-:Y:S01]  /*4c40*/  R2UR UR52, R6 ;  /* 0x00000000063472ca */ /* 0x000fe200000e0000 */
[----:B------:R-:W-:Y:S01]  /*4c50*/  UIADD3 UR54, UR6, 0x2, URZ ;  /* 0x0000000206367890 */ /* 0x000fe2000fffe03f */
[----:B------:R-:W-:Y:S01]  /*4c60*/  R2UR UR53, R7 ;  /* 0x00000000073572ca */ /* 0x000fe200000e0000 */
        /* <DEDUP_REMOVED lines=39> */
[----:B------:R-:W-:Y:S01]  /*4ee0*/  UIADD3 UR54, UR6, 0x906, URZ ;  /* 0x0000090606367890 */ /* 0x000fe2000fffe03f */
[----:B------:R-:W-:Y:S01]  /*4ef0*/  UMOV UR52, UR56 ;  /* 0x0000003800347c82 */ /* 0x000fe20008000000 */
[----:B------:R-:W-:Y:S01]  /*4f00*/  UMOV UR53, UR57 ;  /* 0x0000003900357c82 */ /* 0x000fe20008000000 */
[----:B------:R-:W-:Y:S01]  /*4f10*/  UMOV UR55, 0x40000040 ;  /* 0x4000004000377882 */ /* 0x000fe20000000000 */
[----:B------:R-:W-:Y:S01]  /*4f20*/  UIMAD UR6, UR36, 0xc00, UR7 ;  /* 0x00000c00240678a4 */ /* 0x000fe2000f8e0207 */
[----:B------:R-:W-:Y:S02]  /*4f30*/  WARPGROUP.DEPBAR.LE gsb0, 0x0 ;  /* 0x00008000000079c5 */ /* 0x000fe40000010000 */
[----:B------:R-:W-:-:S06]  /*4f40*/  WARPGROUP.ARRIVE ;  /* 0x00000000000079c5 */ /* 0x000fcc0000000000 */
[----:B------:R-:W-:Y:S01]  /*4f50*/  HGMMA.64x96x16.F32.BF16 R152, gdesc[UR8], R152, gsb0 ;  /* 0x01600000089879f0 */ /* 0x000fe20008001898 */
        /* <DEDUP_REMOVED lines=56> */
[----:B012---:R-:W-:Y:S01]  /*52e0*/  FMNMX.FTZ R20, R152, R216, !PT ;  /* 0x000000d898147209 */ /* 0x007fe20007810000 */
[----:B------:R-:W-:Y:S01]  /*52f0*/  FMUL.FTZ R192, R192, UR4 ;  /* 0x00000004c0c07c20 */ /* 0x000fe20008410000 */
[----:B------:R-:W-:Y:S01]  /*5300*/  FMUL.FTZ R218, R193, UR4 ;  /* 0x00000004c1da7c20 */ /* 0x000fe20008410000 */
[----:B------:R-:W-:Y:S01]  /*5310*/  FMUL.FTZ R196, R196, UR4 ;  /* 0x00000004c4c47c20 */ /* 0x000fe20008410000 */
[----:B------:R-:W-:Y:S01]  /*5320*/  FMUL.FTZ R219, R197, UR4 ;  /* 0x00000004c5db7c20 */ /* 0x000fe20008410000 */
[----:B------:R-:W-:Y:S01]  /*5330*/  FMUL.FTZ R197, R158, UR4 ;  /* 0x000000049ec57c20 */ /* 0x000fe20008410000 */
[----:B------:R-:W-:Y:S01]  /*5340*/  FMUL.FTZ R158, R162, UR4 ;  /* 0x00000004a29e7c20 */ /* 0x000fe20008410000 */
[----:B------:R-:W0:Y:S01]  /*5350*/  MUFU.TANH R157, R157 ;  /* 0x0000009d009d7308 */ /* 0x000e220000002400 */
[----:B---3--:R-:W-:Y:S01]  /*5360*/  FMNMX.FTZ R20, R153, R20, !PT ;  /* 0x0000001499147209 */ /* 0x008fe20007810000 */
[----:B------:R-:W-:Y:S01]  /*5370*/  FMUL.FTZ R193, R154, UR4 ;  /* 0x000000049ac17c20 */ /* 0x000fe20008410000 */
[----:B------:R-:W-:Y:S01]  /*5380*/  FMUL.FTZ R162, R170, UR4 ;  /* 0x00000004aaa27c20 */ /* 0x000fe20008410000 */
[----:B------:R-:W-:Y:S01]  /*5390*/  FMUL.FTZ R220, R159, UR4 ;  /* 0x000000049fdc7c20 */ /* 0x000fe20008410000 */
[----:B------:R-:W-:Y:S01]  /*53a0*/  FMUL.FTZ R159, R163, UR4 ;  /* 0x00000004a39f7c20 */ /* 0x000fe20008410000 */
[----:B------:R-:W-:Y:S01]  /*53b0*/  FMUL.FTZ R163, R166, UR4 ;  /* 0x00000004a6a37c20 */ /* 0x000fe20008410000 */
[----:B------:R-:W-:Y:S01]  /*53c0*/  FMUL.FTZ R166, R167, UR4 ;  /* 0x00000004a7a67c20 */ /* 0x000fe20008410000 */
[----:B------:R-:W1:Y:S01]  /*53d0*/  MUFU.TANH R160, R160 ;  /* 0x000000a000a07308 */ /* 0x000e620000002400 */
[----:B----4-:R-:W-:Y:S01]  /*53e0*/  FMNMX.FTZ R20, R156, R20, !PT ;  /* 0x000000149c147209 */ /* 0x010fe20007810000 */
        /* <DEDUP_REMOVED lines=10> */
[----:B------:R-:W-:-:S04]  /*5490*/  FMUL.FTZ R191, R198, UR4 ;  /* 0x00000004c6bf7c20 */ /* 0x000fc80008410000 */
        /* <DEDUP_REMOVED lines=36> */
[----:B------:R-:W-:Y:S01]  /*56e0*/  MUFU.TANH R193, R193 ;  /* 0x000000c100c17308 */ /* 0x000fe20000002400 */
[----:B-1----:R-:W-:-:S07]  /*56f0*/  FMNMX.FTZ R20, R196, R20, !PT ;  /* 0x00000014c4147209 */ /* 0x002fce0007810000 */
[----:B------:R-:W-:Y:S01]  /*5700*/  MUFU.TANH R155, R155 ;  /* 0x0000009b009b7308 */ /* 0x000fe20000002400 */
[----:B--2---:R-:W-:-:S05]  /*5710*/  FMNMX.FTZ R20, R219, R20, !PT ;  /* 0x00000014db147209 */ /* 0x004fca0007810000 */
        /* <DEDUP_REMOVED lines=8> */
[----:B------:R-:W-:Y:S08]  /*57a0*/  MUFU.TANH R166, R166 ;  /* 0x000000a600a67308 */ /* 0x000ff00000002400 */
[----:B------:R-:W-:Y:S01]  /*57b0*/  MUFU.TANH R162, R162 ;  /* 0x000000a200a27308 */ /* 0x000fe20000002400 */
[----:B0-----:R-:W-:-:S02]  /*57c0*/  FMNMX.FTZ R20, R20, R21, !PT ;  /* 0x0000001514147209 */ /* 0x001fc40007810000 */
[----:B------:R-:W0:Y:S03]  /*57d0*/  LDC R21, c[0x0][0xa80] ;  /* 0x0002a000ff157b82 */ /* 0x000e260000000800 */
[----:B------:R-:W-:Y:S02]  /*57e0*/  FADD.FTZ R170, -R20, R216 ;  /* 0x000000d814aa7221 */ /* 0x000fe40000010100 */
[----:B------:R-:W-:Y:S01]  /*57f0*/  MUFU.TANH R171, R171 ;  /* 0x000000ab00ab7308 */ /* 0x000fe20000002400 */
[----:B------:R-:W-:Y:S01]  /*5800*/  FMUL.FTZ R216, R182, UR4 ;  /* 0x00000004b6d87c20 */ /* 0x000fe20008410000 */
[----:B------:R-:W-:Y:S01]  /*5810*/  FMUL.FTZ R182, R187, UR4 ;  /* 0x00000004bbb67c20 */ /* 0x000fe20008410000 */
[----:B------:R-:W-:Y:S01]  /*5820*/  FMUL.FTZ R187, R194, UR4 ;  /* 0x00000004c2bb7c20 */ /* 0x000fe20008410000 */
[----:B------:R-:W-:-:S04]  /*5830*/  FMUL.FTZ R194, R199, UR4 ;  /* 0x00000004c7c27c20 */ /* 0x000fc80008410000 */
[----:B------:R-:W-:Y:S08]  /*5840*/  MUFU.TANH R174, R174 ;  /* 0x000000ae00ae7308 */ /* 0x000ff00000002400 */
[----:B------:R-:W-:Y:S01]  /*5850*/  MUFU.TANH R227, R227 ;  /* 0x000000e300e37308 */ /* 0x000fe20000002400 */
[-C--:B0-----:R-:W-:Y:S01]  /*5860*/  FMUL.FTZ R154, R20, R21.reuse ;  /* 0x00000015149a7220 */ /* 0x081fe20000410000 */
[----:B------:R-:W-:-:S03]  /*5870*/  FMUL.FTZ R170, R170, R21 ;  /* 0x00000015aaaa7220 */ /* 0x000fc60000410000 */
        /* <DEDUP_REMOVED lines=27> */
[-C--:B0-----:R-:W-:Y:S01]  /*5a30*/  FMUL.FTZ R24, R24, R170.reuse ;  /* 0x000000aa18187220 */ /* 0x081fe20000410000 */
        /* <DEDUP_REMOVED lines=14> */
[----:B------:R-:W-:Y:S01]  /*5b20*/  MUFU.TANH R175, R175 ;  /* 0x000000af00af7308 */ /* 0x000fe20000002400 */
[----:B-1----:R-:W-:Y:S01]  /*5b30*/  FFMA.FTZ R153, R170, R217, R152 ;  /* 0x000000d9aa997223 */ /* 0x002fe20000010098 */
[----:B------:R-:W-:Y:S01]  /*5b40*/  FMUL.FTZ R217, R183, UR4 ;  /* 0x00000004b7d97c20 */ /* 0x000fe20008410000 */
[----:B------:R-:W-:Y:S01]  /*5b50*/  FMUL.FTZ R183, R190, UR4 ;  /* 0x00000004beb77c20 */ /* 0x000fe20008410000 */
[----:B------:R-:W-:Y:S01]  /*5b60*/  FMUL.FTZ R190, R195, UR4 ;  /* 0x00000004c3be7c20 */ /* 0x000fe20008410000 */
[-C--:B------:R-:W-:Y:S01]  /*5b70*/  FMUL.FTZ R52, R52, R170.reuse ;  /* 0x000000aa34347220 */ /* 0x080fe20000410000 */
[-C--:B------:R-:W-:Y:S01]  /*5b80*/  FMUL.FTZ R53, R53, R170.reuse ;  /* 0x000000aa35357220 */ /* 0x080fe20000410000 */
[----:B------:R-:W-:Y:S01]  /*5b90*/  FMUL.FTZ R56, R56, R170 ;  /* 0x000000aa38387220 */ /* 0x000fe20000410000 */
[----:B------:R-:W-:Y:S01]  /*5ba0*/  MUFU.TANH R179, R179 ;  /* 0x000000b300b37308 */ /* 0x000fe20000002400 */
        /* <DEDUP_REMOVED lines=15> */
[----:B------:R-:W1:Y:S01]  /*5ca0*/  MUFU.TANH R216, R216 ;  /* 0x000000d800d87308 */ /* 0x000e620000002400 */
[-C--:B------:R-:W-:Y:S01]  /*5cb0*/  FMUL.FTZ R81, R81, R170.reuse ;  /* 0x000000aa51517220 */ /* 0x080fe20000410000 */
[-C--:B------:R-:W-:Y:S01]  /*5cc0*/  FMUL.FTZ R84, R84, R170.reuse ;  /* 0x000000aa54547220 */ /* 0x080fe20000410000 */
[-C--:B------:R-:W-:Y:S01]  /*5cd0*/  FMUL.FTZ R85, R85, R170.reuse ;  /* 0x000000aa55557220 */ /* 0x080fe20000410000 */
[-C--:B------:R-:W-:Y:S01]  /*5ce0*/  FMUL.FTZ R88, R88, R170.reuse ;  /* 0x000000aa58587220 */ /* 0x080fe20000410000 */
[-C--:B------:R-:W-:Y:S01]  /*5cf0*/  FMUL.FTZ R89, R89, R170.reuse ;  /* 0x000000aa59597220 */ /* 0x080fe20000410000 */
[-C--:B------:R-:W-:Y:S01]  /*5d00*/  FMUL.FTZ R92, R92, R170.reuse ;  /* 0x000000aa5c5c7220 */ /* 0x080fe20000410000 */
[----:B------:R-:W-:Y:S01]  /*5d10*/  FMUL.FTZ R93, R93, R170 ;  /* 0x000000aa5d5d7220 */ /* 0x000fe20000410000 */
[----:B------:R-:W2:Y:S01]  /*5d20*/  MUFU.TANH R217, R217 ;  /* 0x000000d900d97308 */ /* 0x000ea20000002400 */
[----:B0-----:R-:W-:Y:S01]  /*5d30*/  FADD.FTZ R153, R154, R153 ;  /* 0x000000999a997221 */ /* 0x001fe20000010000 */
[----:B------:R-:W-:Y:S01]  /*5d40*/  F2FP.BF16.F32.PACK_AB R154, R167, R154 ;  /* 0x0000009aa79a723e */ /* 0x000fe200000010ff */
[-C--:B------:R-:W-:Y:S01]  /*5d50*/  FMUL.FTZ R96, R96, R170.reuse ;  /* 0x000000aa60607220 */ /* 0x080fe20000410000 */
[-C--:B------:R-:W-:Y:S01]  /*5d60*/  FMUL.FTZ R97, R97, R170.reuse ;  /* 0x000000aa61617220 */ /* 0x080fe20000410000 */
[----:B------:R-:W-:Y:S01]  /*5d70*/  FADD.FTZ R156, R167, R153 ;  /* 0x00000099a79c7221 */ /* 0x000fe20000010000 */
[----:B------:R-:W-:Y:S01]  /*5d80*/  FMNMX.FTZ R153, R193, R215, !PT ;  /* 0x000000d7c1997209 */ /* 0x000fe20007810000 */
[----:B------:R-:W0:Y:S01]  /*5d90*/  S2R R167, SR_TID.X ;  /* 0x0000000000a77919 */ /* 0x000e220000002100 */
[----:B------:R-:W3:Y:S01]  /*5da0*/  MUFU.TANH R178, R178 ;  /* 0x000000b200b27308 */ /* 0x000ee20000002400 */
[-C--:B------:R-:W-:Y:S01]  /*5db0*/  FMUL.FTZ R100, R100, R170.reuse ;  /* 0x000000aa64647220 */ /* 0x080fe20000410000 */
[----:B------:R-:W-:Y:S01]  /*5dc0*/  FMNMX.FTZ R153, R155, R153, !PT ;  /* 0x000000999b997209 */ /* 0x000fe20007810000 */
[-C--:B------:R-:W-:Y:S01]  /*5dd0*/  FMUL.FTZ R101, R101, R170.reuse ;  /* 0x000000aa65657220 */ /* 0x080fe20000410000 */
[-C--:B------:R-:W-:Y:S01]  /*5de0*/  FMUL.FTZ R104, R104, R170.reuse ;  /* 0x000000aa68687220 */ /* 0x080fe20000410000 */
[-C--:B------:R-:W-:Y:S01]  /*5df0*/  FMUL.FTZ R105, R105, R170.reuse ;  /* 0x000000aa69697220 */ /* 0x080fe20000410000 */
[----:B------:R-:W-:Y:S01]  /*5e00*/  FMNMX.FTZ R153, R197, R153, !PT ;  /* 0x00000099c5997209 */ /* 0x000fe20007810000 */
[-C--:B------:R-:W-:Y:S01]  /*5e10*/  FMUL.FTZ R108, R108, R170.reuse ;  /* 0x000000aa6c6c7220 */ /* 0x080fe20000410000 */
[----:B------:R-:W4:Y:S01]  /*5e20*/  MUFU.TANH R182, R182 ;  /* 0x000000b600b67308 */ /* 0x000f220000002400 */
[-C--:B------:R-:W-:Y:S01]  /*5e30*/  FMUL.FTZ R109, R109, R170.reuse ;  /* 0x000000aa6d6d7220 */ /* 0x080fe20000410000 */
[----:B------:R-:W-:Y:S01]  /*5e40*/  FMNMX.FTZ R153, R220, R153, !PT ;  /* 0x00000099dc997209 */ /* 0x000fe20007810000 */
[-C--:B------:R-:W-:Y:S01]  /*5e50*/  FMUL.FTZ R112, R112, R170.reuse ;  /* 0x000000aa70707220 */ /* 0x080fe20000410000 */
[-C--:B------:R-:W-:Y:S01]  /*5e60*/  FMUL.FTZ R113, R113, R170.reuse ;  /* 0x000000aa71717220 */ /* 0x080fe20000410000 */
[-C--:B------:R-:W-:Y:S01]  /*5e70*/  FMUL.FTZ R116, R116, R170.reuse ;  /* 0x000000aa74747220 */ /* 0x080fe20000410000 */
[----:B------:R-:W-:Y:S01]  /*5e80*/  FMNMX.FTZ R153, R158, R153, !PT ;  /* 0x000000999e997209 */ /* 0x000fe20007810000 */
[-C--:B------:R-:W-:Y:S01]  /*5e90*/  FMUL.FTZ R117, R117, R170.reuse ;  /* 0x000000aa75757220 */ /* 0x080fe20000410000 */
[----:B------:R-:W5:Y:S01]  /*5ea0*/  MUFU.TANH R183, R183 ;  /* 0x000000b700b77308 */ /* 0x000f620000002400 */
[-C--:B------:R-:W-:Y:S01]  /*5eb0*/  FMUL.FTZ R120, R120, R170.reuse ;  /* 0x000000aa78787220 */ /* 0x080fe20000410000 */
[----:B------:R-:W-:Y:S01]  /*5ec0*/  FMNMX.FTZ R153, R159, R153, !PT ;  /* 0x000000999f997209 */ /* 0x000fe20007810000 */
[-C--:B------:R-:W-:Y:S01]  /*5ed0*/  FMUL.FTZ R121, R121, R170.reuse ;  /* 0x000000aa79797220 */ /* 0x080fe20000410000 */
[-C--:B------:R-:W-:Y:S01]  /*5ee0*/  FMUL.FTZ R124, R124, R170.reuse ;  /* 0x000000aa7c7c7220 */ /* 0x080fe20000410000 */
[-C--:B------:R-:W-:Y:S01]  /*5ef0*/  FMUL.FTZ R125, R125, R170.reuse ;  /* 0x000000aa7d7d7220 */ /* 0x080fe20000410000 */
[----:B------:R-:W-:Y:S01]  /*5f00*/  FMNMX.FTZ R153, R163, R153, !PT ;  /* 0x00000099a3997209 */ /* 0x000fe20007810000 */
[-C--:B------:R-:W-:Y:S01]  /*5f10*/  FMUL.FTZ R128, R128, R170.reuse ;  /* 0x000000aa80807220 */ /* 0x080fe20000410000 */
[----:B------:R-:W0:Y:S01]  /*5f20*/  MUFU.TANH R186, R186 ;  /* 0x000000ba00ba7308 */ /* 0x000e220000002400 */
        /* <DEDUP_REMOVED lines=16> */
[----:B------:R-:W-:Y:S01]  /*6030*/  FMUL.FTZ R149, R149, R170 ;  /* 0x000000aa95957220 */ /* 0x000fe20000410000 */
[----:B------:R-:W-:Y:S01]  /*6040*/  FMNMX.FTZ R153, R227, R153, !PT ;  /* 0x00000099e3997209 */ /* 0x000fe20007810000 */
[----:B------:R-:W-:-:S03]  /*6050*/  IMAD.U32 R170, RZ, RZ, UR5 ;  /* 0x00000005ffaa7e24 */ /* 0x000fc6000f8e00ff */
[----:B------:R-:W-:Y:S02]  /*6060*/  FMNMX.FTZ R153, R175, R153, !PT ;  /* 0x00000099af997209 */ /* 0x000fe40007810000 */
[----:B------:R-:W0:Y:S02]  /*6070*/  MUFU.TANH R191, R191 ;  /* 0x000000bf00bf7308 */ /* 0x000e240000002400 */
[----:B------:R-:W-:-:S04]  /*6080*/  FMNMX.FTZ R153, R179, R153, !PT ;  /* 0x00000099b3997209 */ /* 0x000fc80007810000 */
[----:B-1----:R-:W-:Y:S02]  /*6090*/  FMNMX.FTZ R153, R216, R153, !PT ;  /* 0x00000099d8997209 */ /* 0x002fe40007810000 */
[----:B------:R-:W1:Y:S02]  /*60a0*/  MUFU.TANH R194, R194 ;  /* 0x000000c200c27308 */ /* 0x000e640000002400 */
[----:B--2---:R-:W-:-:S04]  /*60b0*/  FMNMX.FTZ R153, R217, R153, !PT ;  /* 0x00000099d9997209 */ /* 0x004fc80007810000 */
[----:B---3--:R-:W-:Y:S02]  /*60c0*/  FMNMX.FTZ R153, R178, R153, !PT ;  /* 0x00000099b2997209 */ /* 0x008fe40007810000 */
[----:B------:R-:W-:Y:S02]  /*60d0*/  MUFU.EX2 R161, R161 ;  /* 0x000000a100a17308 */ /* 0x000fe40000000800 */
[----:B----4-:R-:W-:-:S04]  /*60e0*/  FMNMX.FTZ R153, R182, R153, !PT ;  /* 0x00000099b6997209 */ /* 0x010fc80007810000 */
[----:B-----5:R-:W-:Y:S02]  /*60f0*/  FMNMX.FTZ R153, R183, R153, !PT ;  /* 0x00000099b7997209 */ /* 0x020fe40007810000 */
[----:B------:R-:W-:Y:S02]  /*6100*/  MUFU.EX2 R168, R168 ;  /* 0x000000a800a87308 */ /* 0x000fe40000000800 */
[----:B0-----:R-:W-:-:S04]  /*6110*/  FMNMX.FTZ R153, R186, R153, !PT ;  /* 0x00000099ba997209 */ /* 0x001fc80007810000 */
[----:B------:R-:W-:Y:S02]  /*6120*/  FMNMX.FTZ R153, R187, R153, !PT ;  /* 0x00000099bb997209 */ /* 0x000fe40007810000 */
[----:B------:R-:W-:Y:S02]  /*6130*/  MUFU.EX2 R169, R169 ;  /* 0x000000a900a97308 */ /* 0x000fe40000000800 */
[----:B------:R-:W-:-:S04]  /*6140*/  FMNMX.FTZ R153, R190, R153, !PT ;  /* 0x00000099be997209 */ /* 0x000fc80007810000 */
[----:B------:R-:W-:Y:S02]  /*6150*/  FMNMX.FTZ R153, R191, R153, !PT ;  /* 0x00000099bf997209 */ /* 0x000fe40007810000 */
[----:B------:R-:W-:Y:S02]  /*6160*/  MUFU.EX2 R172, R172 ;  /* 0x000000ac00ac7308 */ /* 0x000fe40000000800 */
[----:B-1----:R-:W-:-:S05]  /*6170*/  FMNMX.FTZ R153, R194, R153, !PT ;  /* 0x00000099c2997209 */ /* 0x002fca0007810000 */
        /* <DEDUP_REMOVED lines=10> */
[----:B0-----:R-:W-:-:S07]  /*6220*/  FMNMX.FTZ R164, R164, R153, !PT ;  /* 0x00000099a4a47209 */ /* 0x001fce0007810000 */
[----:B------:R-:W-:Y:S01]  /*6230*/  MUFU.EX2 R188, R188 ;  /* 0x000000bc00bc7308 */ /* 0x000fe20000000800 */
[C---:B------:R-:W-:Y:S01]  /*6240*/  FADD.FTZ R153, -R164.reuse, R215 ;  /* 0x000000d7a4997221 */ /* 0x040fe20000010100 */
[----:B------:R-:W-:Y:S01]  /*6250*/  SHF.R.U32.HI R215, RZ, 0x7, R167 ;  /* 0x00000007ffd77819 */ /* 0x000fe200000116a7 */
[-C--:B------:R-:W-:Y:S02]  /*6260*/  FMUL.FTZ R198, R164, R21.reuse ;  /* 0x00000015a4c67220 */ /* 0x080fe40000410000 */
[-C--:B------:R-:W-:Y:S01]  /*6270*/  FMUL.FTZ R153, R153, R21.reuse ;  /* 0x0000001599997220 */ /* 0x080fe20000410000 */
[----:B------:R-:W-:Y:S01]  /*6280*/  IADD3 R167, -R215, 0xb, RZ ;  /* 0x0000000bd7a77810 */ /* 0x000fe20007ffe1ff */
        /* <DEDUP_REMOVED lines=8> */
[----:B------:R-:W-:-:S02]  /*6310*/  FFMA.FTZ R194, R194, R21, -R198 ;  /* 0x00000015c2c27223 */ /* 0x000fc400000108c6 */
[----:B------:R-:W-:Y:S01]  /*6320*/  MUFU.EX2 R193, R193 ;  /* 0x000000c100c17308 */ /* 0x000fe20000000800 */
[C---:B0-----:R-:W-:Y:S02]  /*6330*/  @!P1 VIADD R153, R170.reuse, 0x32440 ;  /* 0x00032440aa999836 */ /* 0x041fe40000000000 */
[----:B------:R-:W-:-:S03]  /*6340*/  @!P1 VIADD R170, R170, 0x32460 ;  /* 0x00032460aaaa9836 */ /* 0x000fc60000000000 */
[----:B------:R-:W-:Y:S01]  /*6350*/  @!P1 PRMT R153, RZ, 0x654, R153 ;  /* 0x00000654ff999816 */ /* 0x000fe20000000099 */
[----:B------:R0:W-:Y:S06]  /*6360*/  BAR.ARV R167, 0x100 ;  /* 0x000400a70000751d */ /* 0x0001ec0000002000 */
[----:B------:R2:W-:Y:S01]  /*6370*/  @!P1 SYNCS.ARRIVE.TRANS64.RED.A1T0 RZ, [R153+URZ], RZ ;  /* 0x000000ff99ff99a7 */ /* 0x0005e2000810043f */
[----:B------:R-:W3:Y:S01]  /*6380*/  MUFU.EX2 R199, R199 ;  /* 0x000000c700c77308 */ /* 0x000ee20000000800 */
[-C--:B-1----:R-:W-:Y:S01]  /*6390*/  FMUL.FTZ R26, R26, R195.reuse ;  /* 0x000000c31a1a7220 */ /* 0x082fe20000410000 */
[-C--:B------:R-:W-:Y:S01]  /*63a0*/  FMUL.FTZ R27, R27, R195.reuse ;  /* 0x000000c31b1b7220 */ /* 0x080fe20000410000 */
[-C--:B------:R-:W-:Y:S01]  /*63b0*/  FMUL.FTZ R30, R30, R195.reuse ;  /* 0x000000c31e1e7220 */ /* 0x080fe20000410000 */
[-C--:B------:R-:W-:Y:S01]  /*63c0*/  FMUL.FTZ R31, R31, R195.reuse ;  /* 0x000000c31f1f7220 */ /* 0x080fe20000410000 */
[-C--:B------:R-:W-:Y:S01]  /*63d0*/  FMUL.FTZ R34, R34, R195.reuse ;  /* 0x000000c322227220 */ /* 0x080fe20000410000 */
[----:B------:R-:W-:Y:S01]  /*63e0*/  FMUL.FTZ R35, R35, R195 ;  /* 0x000000c323237220 */ /* 0x000fe20000410000 */
[----:B--2---:R-:W-:-:S02]  /*63f0*/  VIADD R153, R215, 0x8 ;  /* 0x00000008d7997836 */ /* 0x004fc40000000000 */
[----:B------:R-:W-:Y:S01]  /*6400*/  FFMA.FTZ R215, R220, R21, -R198 ;  /* 0x00000015dcd77223 */ /* 0x000fe200000108c6 */
[----:B------:R-:W-:Y:S01]  /*6410*/  MUFU.EX2 R197, R197 ;  /* 0x000000c500c57308 */ /* 0x000fe20000000800 */
[-C--:B------:R-:W-:Y:S01]  /*6420*/  FMUL.FTZ R38, R38, R195.reuse ;  /* 0x000000c326267220 */ /* 0x080fe20000410000 */
[-C--:B------:R-:W-:Y:S01]  /*6430*/  FMUL.FTZ R39, R39, R195.reuse ;  /* 0x000000c327277220 */ /* 0x080fe20000410000 */
[----:B------:R3:W-:Y:S01]  /*6440*/  BAR.SYNC.DEFER_BLOCKING R153, 0x100 ;  /* 0x000400990000751d */ /* 0x0007e20000010000 */
        /* <DEDUP_REMOVED lines=57> */
[----:B---3--:R-:W-:Y:S01]  /*67e0*/  F2FP.BF16.F32.PACK_AB R153, R199, R193 ;  /* 0x000000c1c799723e */ /* 0x008fe200000010ff */
[----:B------:R-:W2:Y:S01]  /*67f0*/  MUFU.EX2 R220, R160 ;  /* 0x000000a000dc7308 */ /* 0x000ea20000000800 */
[----:B-1----:R-:W-:Y:S01]  /*6800*/  F2FP.BF16.F32.PACK_AB R155, R215, R197 ;  /* 0x000000c5d79b723e */ /* 0x002fe200000010ff */
[----:B------:R-:W-:Y:S01]  /*6810*/  FFMA.FTZ R193, R195, R214, R193 ;  /* 0x000000d6c3c17223 */ /* 0x000fe200000100c1 */
[----:B------:R-:W-:-:S02]  /*6820*/  @!P1 PRMT R170, RZ, 0x654, R170 ;  /* 0x00000654ffaa9816 */ /* 0x000fc400000000aa */
[----:B------:R-:W-:Y:S01]  /*6830*/  WARPGROUP.ARRIVE ;  /* 0x00000000000079c5 */ /* 0x000fe20000000000 */
[----:B------:R-:W-:Y:S02]  /*6840*/  FADD.FTZ R193, R199, R193 ;  /* 0x000000c1c7c17221 */ /* 0x000fe40000010000 */
[----:B------:R1:W-:Y:S02]  /*6850*/  MUFU.EX2 R160, R165 ;  /* 0x000000a500a07308 */ /* 0x0003e40000000800 */
[----:B------:R-:W-:Y:S01]  /*6860*/  FADD.FTZ R193, R197, R193 ;  /* 0x000000c1c5c17221 */ /* 0x000fe20000010000 */
[----:B------:R-:W-:Y:S01]  /*6870*/  HGMMA.64x256x16.F32.BF16 R24, R152, gdesc[UR8].tnspB, R24, gsb0 ;  /* 0x43e0000898187df0 */ /* 0x000fe20008001818 */
[----:B------:R-:W-:Y:S01]  /*6880*/  UIADD3 UR10, UR6, 0x80, URZ ;  /* 0x00000080060a7890 */ /* 0x000fe2000fffe03f */
[----:B------:R-:W-:Y:S01]  /*6890*/  UMOV UR11, 0x40000040 ;  /* 0x40000040000b7882 */ /* 0x000fe20000000000 */
[----:B------:R-:W-:Y:S02]  /*68a0*/  FADD.FTZ R215, R215, R193 ;  /* 0x000000c1d7d77221 */ /* 0x000fe40000010000 */
[----:B------:R-:W-:Y:S01]  /*68b0*/  MUFU.EX2 R189, R189 ;  /* 0x000000bd00bd7308 */ /* 0x000fe20000000800 */
[----:B-1----:R-:W-:Y:S01]  /*68c0*/  FFMA.FTZ R165, R166, R21, -R198 ;  /* 0x00000015a6a57223 */ /* 0x002fe200000108c6 */
[----:B--2---:R-:W-:-:S06]  /*68d0*/  FADD.FTZ R156, R220, R156 ;  /* 0x0000009cdc9c7221 */ /* 0x004fcc0000010000 */
        /* <DEDUP_REMOVED lines=10> */
[-CC-:B------:R-:W-:Y:S01]  /*6980*/  FFMA.FTZ R152, R158, R21.reuse, -R198.reuse ;  /* 0x000000159e987223 */ /* 0x180fe200000108c6 */
[-CC-:B------:R-:W-:Y:S01]  /*6990*/  FFMA.FTZ R153, R159, R21.reuse, -R198.reuse ;  /* 0x000000159f997223 */ /* 0x180fe200000108c6 */
[----:B------:R-:W-:-:S03]  /*69a0*/  FFMA.FTZ R155, R163, R21, -R198 ;  /* 0x00000015a39b7223 */ /* 0x000fc600000108c6 */
[----:B------:R-:W1:Y:S01]  /*69b0*/  MUFU.EX2 R154, R157 ;  /* 0x0000009d009a7308 */ /* 0x000e620000000800 */
[C---:B------:R-:W-:Y:S01]  /*69c0*/  FADD.FTZ R163, R161.reuse, R156 ;  /* 0x0000009ca1a37221 */ /* 0x040fe20000010000 */
[----:B------:R-:W-:-:S06]  /*69d0*/  F2FP.BF16.F32.PACK_AB R156, R161, R220 ;  /* 0x000000dca19c723e */ /* 0x000fcc00000010ff */
[----:B------:R-:W2:Y:S08]  /*69e0*/  MUFU.EX2 R152, R152 ;  /* 0x0000009800987308 */ /* 0x000eb00000000800 */
[----:B------:R-:W3:Y:S01]  /*69f0*/  MUFU.EX2 R153, R153 ;  /* 0x0000009900997308 */ /* 0x000ee20000000800 */
[----:B-1----:R-:W-:Y:S01]  /*6a00*/  F2FP.BF16.F32.PACK_AB R158, R160, R154 ;  /* 0x0000009aa09e723e */ /* 0x002fe200000010ff */
[----:B------:R-:W-:-:S04]  /*6a10*/  FADD.FTZ R154, R154, R163 ;  /* 0x000000a39a9a7221 */ /* 0x000fc80000010000 */
[----:B------:R-:W-:Y:S01]  /*6a20*/  FADD.FTZ R154, R160, R154 ;  /* 0x0000009aa09a7221 */ /* 0x000fe20000010000 */
[----:B------:R-:W-:Y:S01]  /*6a30*/  F2FP.BF16.F32.PACK_AB R160, R169, R168 ;  /* 0x000000a8a9a0723e */ /* 0x000fe200000010ff */
[----:B------:R-:W1:Y:S01]  /*6a40*/  MUFU.EX2 R155, R155 ;  /* 0x0000009b009b7308 */ /* 0x000e620000000800 */
[----:B--2---:R-:W-:Y:S01]  /*6a50*/  FADD.FTZ R215, R152, R215 ;  /* 0x000000d798d77221 */ /* 0x004fe20000010000 */
[----:B------:R-:W-:Y:S01]  /*6a60*/  FADD.FTZ R154, R168, R154 ;  /* 0x0000009aa89a7221 */ /* 0x000fe20000010000 */
[----:B------:R-:W-:-:S03]  /*6a70*/  FFMA.FTZ R168, R178, R21, -R198 ;  /* 0x00000015b2a87223 */ /* 0x000fc600000108c6 */
[----:B------:R-:W-:Y:S01]  /*6a80*/  FADD.FTZ R154, R169, R154 ;  /* 0x0000009aa99a7221 */ /* 0x000fe20000010000 */
[----:B------:R-:W-:Y:S01]  /*6a90*/  FFMA.FTZ R169, R182, R21, -R198 ;  /* 0x00000015b6a97223 */ /* 0x000fe200000108c6 */
[C---:B---3--:R-:W-:Y:S01]  /*6aa0*/  F2FP.BF16.F32.PACK_AB R157, R153.reuse, R152 ;  /* 0x00000098999d723e */ /* 0x048fe200000010ff */
[----:B------:R-:W-:Y:S01]  /*6ab0*/  FADD.FTZ R166, R153, R215 ;  /* 0x000000d799a67221 */ /* 0x000fe20000010000 */
[----:B------:R-:W-:Y:S01]  /*6ac0*/  F2FP.BF16.F32.PACK_AB R152, R177, R176 ;  /* 0x000000b0b198723e */ /* 0x000fe200000010ff */
[----:B------:R-:W-:Y:S01]  /*6ad0*/  MUFU.EX2 R168, R168 ;  /* 0x000000a800a87308 */ /* 0x000fe20000000800 */
[----:B------:R-:W-:Y:S01]  /*6ae0*/  IMAD.MOV.U32 R215, RZ, RZ, R164 ;  /* 0x000000ffffd77224 */ /* 0x000fe200078e00a4 */
[----:B-1----:R-:W-:Y:S01]  /*6af0*/  F2FP.BF16.F32.PACK_AB R159, R165, R155 ;  /* 0x0000009ba59f723e */ /* 0x002fe200000010ff */
[----:B------:R-:W-:-:S05]  /*6b00*/  FADD.FTZ R166, R155, R166 ;  /* 0x000000a69ba67221 */ /* 0x000fca0000010000 */
[----:B------:R-:W-:Y:S01]  /*6b10*/  MUFU.EX2 R169, R169 ;  /* 0x000000a900a97308 */ /* 0x000fe20000000800 */
[----:B------:R-:W-:Y:S01]  /*6b20*/  WARPGROUP.ARRIVE ;  /* 0x00000000000079c5 */ /* 0x000fe20000000000 */
[----:B------:R-:W-:-:S05]  /*6b30*/  FADD.FTZ R166, R165, R166 ;  /* 0x000000a6a5a67221 */ /* 0x000fca0000010000 */
[----:B------:R-:W-:Y:S01]  /*6b40*/  HGMMA.64x256x16.F32.BF16 R24, R156, gdesc[UR8].tnspB, R24, gsb0 ;  /* 0x43e000089c187df0 */ /* 0x000fe20008001818 */
[----:B------:R-:W-:Y:S01]  /*6b50*/  UIADD3 UR10, UR6, 0x100, URZ ;  /* 0x00000100060a7890 */ /* 0x000fe2000fffe03f */
[----:B------:R-:W-:Y:S01]  /*6b60*/  UMOV UR11, 0x40000040 ;  /* 0x40000040000b7882 */ /* 0x000fe20000000000 */
[----:B------:R-:W-:Y:S02]  /*6b70*/  WARPGROUP.DEPBAR.LE gsb0, 0x0 ;  /* 0x00008000000079c5 */ /* 0x000fe40000010000 */
[-CC-:B------:R-:W-:Y:S01]  /*6b80*/  FFMA.FTZ R158, R162, R21.reuse, -R198.reuse ;  /* 0x00000015a29e7223 */ /* 0x180fe200000108c6 */
[-CC-:B------:R-:W-:Y:S01]  /*6b90*/  FFMA.FTZ R156, R171, R21.reuse, -R198.reuse ;  /* 0x00000015ab9c7223 */ /* 0x180fe200000108c6 */
[-CC-:B------:R-:W-:Y:S01]  /*6ba0*/  FFMA.FTZ R157, R174, R21.reuse, -R198.reuse ;  /* 0x00000015ae9d7223 */ /* 0x180fe200000108c6 */
[-C--:B------:R-:W-:Y:S01]  /*6bb0*/  FFMA.FTZ R159, R227, R21.reuse, -R198 ;  /* 0x00000015e39f7223 */ /* 0x080fe200000108c6 */
[----:B------:R-:W-:Y:S01]  /*6bc0*/  F2FP.BF16.F32.PACK_AB R162, R173, R172 ;  /* 0x000000acada2723e */ /* 0x000fe200000010ff */
[----:B------:R-:W-:Y:S01]  /*6bd0*/  FADD.FTZ R172, R172, R154 ;  /* 0x0000009aacac7221 */ /* 0x000fe20000010000 */
[----:B------:R-:W1:Y:S01]  /*6be0*/  MUFU.EX2 R158, R158 ;  /* 0x0000009e009e7308 */ /* 0x000e620000000800 */
[----:B------:R-:W-:Y:S01]  /*6bf0*/  F2FP.BF16.F32.PACK_AB R154, R181, R180 ;  /* 0x000000b4b59a723e */ /* 0x000fe200000010ff */
[----:B------:R-:W-:Y:S01]  /*6c00*/  FFMA.FTZ R171, R183, R21, -R198 ;  /* 0x00000015b7ab7223 */ /* 0x000fe200000108c6 */
[----:B------:R-:W-:-:S04]  /*6c10*/  FADD.FTZ R173, R173, R172 ;  /* 0x000000acadad7221 */ /* 0x000fc80000010000 */
[----:B------:R-:W-:Y:S01]  /*6c20*/  FADD.FTZ R173, R176, R173 ;  /* 0x000000adb0ad7221 */ /* 0x000fe20000010000 */
[----:B------:R-:W2:Y:S03]  /*6c30*/  MUFU.EX2 R156, R156 ;  /* 0x0000009c009c7308 */ /* 0x000ea60000000800 */
[----:B------:R-:W-:-:S04]  /*6c40*/  FADD.FTZ R173, R177, R173 ;  /* 0x000000adb1ad7221 */ /* 0x000fc80000010000 */
[----:B------:R-:W-:Y:S01]  /*6c50*/  FADD.FTZ R173, R180, R173 ;  /* 0x000000adb4ad7221 */ /* 0x000fe20000010000 */
[----:B------:R-:W3:Y:S01]  /*6c60*/  MUFU.EX2 R157, R157 ;  /* 0x0000009d009d7308 */ /* 0x000ee20000000800 */
[----:B-1----:R-:W-:Y:S02]  /*6c70*/  FADD.FTZ R166, R158, R166 ;  /* 0x000000a69ea67221 */ /* 0x002fe40000010000 */
[----:B------:R-:W-:-:S04]  /*6c80*/  FADD.FTZ R173, R181, R173 ;  /* 0x000000adb5ad7221 */ /* 0x000fc80000010000 */
[----:B------:R-:W-:Y:S01]  /*6c90*/  FADD.FTZ R173, R184, R173 ;  /* 0x000000adb8ad7221 */ /* 0x000fe20000010000 */
[----:B------:R-:W1:Y:S01]  /*6ca0*/  MUFU.EX2 R159, R159 ;  /* 0x0000009f009f7308 */ /* 0x000e620000000800 */
[C---:B--2---:R-:W-:Y:S01]  /*6cb0*/  F2FP.BF16.F32.PACK_AB R161, R156.reuse, R158 ;  /* 0x0000009e9ca1723e */ /* 0x044fe200000010ff */
[----:B------:R-:W-:Y:S01]  /*6cc0*/  FADD.FTZ R166, R156, R166 ;  /* 0x000000a69ca67221 */ /* 0x000fe20000010000 */
[----:B------:R-:W-:-:S05]  /*6cd0*/  FADD.FTZ R173, R185, R173 ;  /* 0x000000adb9ad7221 */ /* 0x000fca0000010000 */
[----:B------:R-:W-:Y:S01]  /*6ce0*/  MUFU.EX2 R171, R171 ;  /* 0x000000ab00ab7308 */ /* 0x000fe20000000800 */
[----:B---3--:R-:W-:-:S07]  /*6cf0*/  FADD.FTZ R166, R157, R166 ;  /* 0x000000a69da67221 */ /* 0x008fce0000010000 */
[----:B------:R-:W-:Y:S01]  /*6d00*/  MUFU.EX2 R172, R186 ;  /* 0x000000ba00ac7308 */ /* 0x000fe20000000800 */
[C---:B-1----:R-:W-:Y:S01]  /*6d10*/  F2FP.BF16.F32.PACK_AB R163, R159.reuse, R157 ;  /* 0x0000009d9fa3723e */ /* 0x042fe200000010ff */
[----:B------:R-:W-:-:S03]  /*6d20*/  FADD.FTZ R166, R159, R166 ;  /* 0x000000a69fa67221 */ /* 0x000fc60000010000 */
[----:B------:R-:W-:-:S06]  /*6d30*/  WARPGROUP.ARRIVE ;  /* 0x00000000000079c5 */ /* 0x000fcc0000000000 */
[----:B------:R-:W-:Y:S01]  /*6d40*/  HGMMA.64x256x16.F32.BF16 R24, R160, gdesc[UR8].tnspB, R24, gsb0 ;  /* 0x43e00008a0187df0 */ /* 0x000fe20008001818 */
[----:B------:R-:W-:Y:S01]  /*6d50*/  UIADD3 UR10, UR6, 0x180, URZ ;  /* 0x00000180060a7890 */ /* 0x000fe2000fffe03f */
[----:B------:R-:W-:Y:S01]  /*6d60*/  UMOV UR11, 0x40000040 ;  /* 0x40000040000b7882 */ /* 0x000fe20000000000 */
[----:B------:R-:W-:Y:S02]  /*6d70*/  WARPGROUP.DEPBAR.LE gsb0, 0x0 ;  /* 0x00008000000079c5 */ /* 0x000fe40000010000 */
[-CC-:B------:R-:W-:Y:S01]  /*6d80*/  FFMA.FTZ R162, R175, R21.reuse, -R198.reuse ;  /* 0x00000015afa27223 */ /* 0x180fe200000108c6 */
[-CC-:B------:R-:W-:Y:S01]  /*6d90*/  FFMA.FTZ R160, R179, R21.reuse, -R198.reuse ;  /* 0x00000015b3a07223 */ /* 0x180fe200000108c6 */
[-CC-:B------:R-:W-:Y:S01]  /*6da0*/  FFMA.FTZ R161, R216, R21.reuse, -R198.reuse ;  /* 0x00000015d8a17223 */ /* 0x180fe200000108c6 */
[----:B------:R-:W-:Y:S01]  /*6db0*/  FFMA.FTZ R163, R217, R21, -R198 ;  /* 0x00000015d9a37223 */ /* 0x000fe200000108c6 */
[----:B------:R-:W-:Y:S02]  /*6dc0*/  IMAD.MOV.U32 R216, RZ, RZ, R20 ;  /* 0x000000ffffd87224 */ /* 0x000fe400078e0014 */
[----:B------:R-:W-:Y:S08]  /*6dd0*/  MUFU.EX2 R162, R162 ;  /* 0x000000a200a27308 */ /* 0x000ff00000000800 */
[----:B------:R-:W1:Y:S08]  /*6de0*/  MUFU.EX2 R160, R160 ;  /* 0x000000a000a07308 */ /* 0x000e700000000800 */
[----:B------:R-:W2:Y:S08]  /*6df0*/  MUFU.EX2 R161, R161 ;  /* 0x000000a100a17308 */ /* 0x000eb00000000800 */
[----:B------:R-:W3:Y:S01]  /*6e00*/  MUFU.EX2 R163, R163 ;  /* 0x000000a300a37308 */ /* 0x000ee20000000800 */
[----:B-1----:R-:W-:Y:S01]  /*6e10*/  F2FP.BF16.F32.PACK_AB R153, R160, R162 ;  /* 0x000000a2a099723e */ /* 0x002fe200000010ff */
[----:B------:R-:W-:-:S04]  /*6e20*/  FADD.FTZ R162, R162, R166 ;  /* 0x000000a6a2a27221 */ /* 0x000fc80000010000 */
[----:B------:R-:W-:-:S04]  /*6e30*/  FADD.FTZ R162, R160, R162 ;  /* 0x000000a2a0a27221 */ /* 0x000fc80000010000 */
[----:B--2---:R-:W-:Y:S01]  /*6e40*/  FADD.FTZ R162, R161, R162 ;  /* 0x000000a2a1a27221 */ /* 0x004fe20000010000 */
[----:B---3--:R-:W-:-:S03]  /*6e50*/  F2FP.BF16.F32.PACK_AB R155, R163, R161 ;  /* 0x000000a1a39b723e */ /* 0x008fc600000010ff */
[----:B------:R-:W-:Y:S01]  /*6e60*/  FADD.FTZ R162, R163, R162 ;  /* 0x000000a2a3a27221 */ /* 0x000fe20000010000 */
[----:B------:R-:W-:-:S03]  /*6e70*/  WARPGROUP.ARRIVE ;  /* 0x00000000000079c5 */ /* 0x000fc60000000000 */
[----:B------:R-:W-:-:S04]  /*6e80*/  FADD.FTZ R162, R168, R162 ;  /* 0x000000a2a8a27221 */ /* 0x000fc80000010000 */
[----:B------:R-:W-:Y:S01]  /*6e90*/  FADD.FTZ R162, R169, R162 ;  /* 0x000000a2a9a27221 */ /* 0x000fe20000010000 */
[----:B------:R-:W-:Y:S01]  /*6ea0*/  HGMMA.64x256x16.F32.BF16 R24, R152, gdesc[UR8].tnspB, R24, gsb0 ;  /* 0x43e0000898187df0 */ /* 0x000fe20008001818 */
[----:B------:R-:W-:Y:S01]  /*6eb0*/  UIADD3 UR10, UR6, 0x200, URZ ;  /* 0x00000200060a7890 */ /* 0x000fe2000fffe03f */
[----:B------:R-:W-:Y:S01]  /*6ec0*/  UMOV UR11, 0x40000040 ;  /* 0x40000040000b7882 */ /* 0x000fe20000000000 */
[----:B------:R-:W-:Y:S01]  /*6ed0*/  UIADD3 UR6, UR6, 0x280, URZ ;  /* 0x0000028006067890 */ /* 0x000fe2000fffe03f */
[----:B------:R-:W-:Y:S02]  /*6ee0*/  WARPGROUP.DEPBAR.LE gsb0, 0x0 ;  /* 0x00008000000079c5 */ /* 0x000fe40000010000 */
[----:B------:R-:W-:Y:S02]  /*6ef0*/  F2FP.BF16.F32.PACK_AB R152, R185, R184 ;  /* 0x000000b8b998723e */ /* 0x000fe400000010ff */
[----:B------:R-:W-:Y:S01]  /*6f00*/  F2FP.BF16.F32.PACK_AB R154, R189, R188 ;  /* 0x000000bcbd9a723e */ /* 0x000fe200000010ff */
[----:B------:R-:W-:Y:S01]  /*6f10*/  FADD.FTZ R188, R188, R173 ;  /* 0x000000adbcbc7221 */ /* 0x000fe20000010000 */
[----:B------:R-:W-:-:S02]  /*6f20*/  F2FP.BF16.F32.PACK_AB R153, R169, R168 ;  /* 0x000000a8a999723e */ /* 0x000fc400000010ff */
[C---:B------:R-:W-:Y:S01]  /*6f30*/  F2FP.BF16.F32.PACK_AB R155, R172.reuse, R171 ;  /* 0x000000abac9b723e */ /* 0x040fe200000010ff */
[----:B------:R-:W-:Y:S01]  /*6f40*/  FADD.FTZ R171, R171, R162 ;  /* 0x000000a2abab7221 */ /* 0x000fe20000010000 */
[----:B------:R-:W-:Y:S02]  /*6f50*/  FADD.FTZ R189, R189, R188 ;  /* 0x000000bcbdbd7221 */ /* 0x000fe40000010000 */
[----:B------:R-:W-:Y:S01]  /*6f60*/  WARPGROUP.ARRIVE ;  /* 0x00000000000079c5 */ /* 0x000fe20000000000 */
[----:B------:R-:W-:Y:S01]  /*6f70*/  FADD.FTZ R172, R172, R171 ;  /* 0x000000abacac7221 */ /* 0x000fe20000010000 */
[----:B------:R-:W-:-:S10]  /*6f80*/  FADD.FTZ R189, R192, R189 ;  /* 0x000000bdc0bd7221 */ /* 0x000fd40000010000 */
[----:B------:R-:W-:Y:S01]  /*6f90*/  HGMMA.64x256x16.F32.BF16 R24, R152, gdesc[UR8].tnspB, R24, gsb0 ;  /* 0x43e0000898187df0 */ /* 0x000fe20008001818 */
[----:B------:R-:W-:Y:S01]  /*6fa0*/  UMOV UR10, UR6 ;  /* 0x00000006000a7c82 */ /* 0x000fe20008000000 */
[----:B------:R-:W-:Y:S01]  /*6fb0*/  UMOV UR11, 0x40000040 ;  /* 0x40000040000b7882 */ /* 0x000fe20000000000 */
[C---:B------:R-:W-:Y:S01]  /*6fc0*/  FADD.FTZ R189, R218.reuse, R189 ;  /* 0x000000bddabd7221 */ /* 0x040fe20000010000 */
[----:B------:R-:W-:Y:S02]  /*6fd0*/  WARPGROUP.DEPBAR.LE gsb0, 0x0 ;  /* 0x00008000000079c5 */ /* 0x000fe40000010000 */
[----:B------:R-:W-:Y:S02]  /*6fe0*/  F2FP.BF16.F32.PACK_AB R152, R218, R192 ;  /* 0x000000c0da98723e */ /* 0x000fe400000010ff */
        /* <DEDUP_REMOVED lines=8> */
[----:B------:R-:W-:-:S04]  /*7070*/  FADD.FTZ R191, R191, R190 ;  /* 0x000000bebfbf7221 */ /* 0x000fc80000010000 */
[----:B------:R-:W-:-:S07]  /*7080*/  FADD.FTZ R214, R194, R191 ;  /* 0x000000bfc2d67221 */ /* 0x000fce0000010000 */
[----:B------:R-:W-:Y:S03]  /*7090*/  HGMMA.64x256x16.F32.BF16 R24, R152, gdesc[UR8].tnspB, R24, gsb0 ;  /* 0x43e0000898187df0 */ /* 0x000fe60008001818 */
[----:B------:R-:W-:Y:S02]  /*70a0*/  WARPGROUP.DEPBAR.LE gsb0, 0x0 ;  /* 0x00008000000079c5 */ /* 0x000fe40000010000 */
[----:B------:R0:W-:Y:S01]  /*70b0*/  @!P1 SYNCS.ARRIVE.TRANS64.RED.A1T0 RZ, [R170+URZ], RZ ;  /* 0x000000ffaaff99a7 */ /* 0x0001e2000810043f */
[----:B------:R-:W-:Y:S05]  /*70c0*/  @P2 BRA `(.L_x_10112) ;  /* 0xffffffd400c02947 */ /* 0x000fea000383ffff */
.L_x_10103:
[----:B------:R-:W2:Y:S01]  /*70d0*/  LDL.LU R152, [R1+0x14] ;  /* 0x0000140001987983 */ /* 0x000ea20000300800 */
[----:B------:R-:W-:Y:S01]  /*70e0*/  UIADD3 UR36, UR36, 0x1, URZ ;  /* 0x0000000124247890 */ /* 0x000fe2000fffe03f */
[----:B------:R1:W-:Y:S06]  /*70f0*/  BAR.ARV R167, 0x100 ;  /* 0x000400a70000751d */ /* 0x0003ec0000002000 */
[----:B------:R-:W-:Y:S02]  /*7100*/  UISETP.NE.AND UP0, UPT, UR36, 0x2, UPT ;  /* 0x000000022400788c */ /* 0x000fe4000bf05270 */
[----:B------:R-:W-:Y:S06]  /*7110*/  BAR.ARV 0x8, 0x180 ;  /* 0x0206000000007b1d */ /* 0x000fec0000002000 */
[----:B------:R-:W-:Y:S01]  /*7120*/  USEL UR4, URZ, 0x1, UP0 ;  /* 0x000000013f047887 */ /* 0x000fe20008000000 */
[----:B------:R-:W-:Y:S01]  /*7130*/  PLOP3.LUT P0, PT, PT, PT, PT, 0x8, 0x0 ;  /* 0x000000000000781c */ /* 0x000fe20003f0e170 */
[----:B------:R-:W3:Y:S01]  /*7140*/  SHFL.BFLY PT, R0, R217, 0x2, 0x1f ;  /* 0x0c401f00d9007f89 */ /* 0x000ee200000e0000 */
[----:B------:R-:W-:-:S02]  /*7150*/  USEL UR36, UR36, URZ, UP0 ;  /* 0x0000003f24247287 */ /* 0x000fc40008000000 */
[----:B------:R-:W-:Y:S01]  /*7160*/  ULOP3.LUT UR37, UR37, UR4, URZ, 0x3c, !UPT ;  /* 0x0000000425257292 */ /* 0x000fe2000f8e3c3f */
[----:B------:R-:W4:Y:S01]  /*7170*/  SHFL.BFLY PT, R5, R214, 0x2, 0x1f ;  /* 0x0c401f00d6057f89 */ /* 0x000f2200000e0000 */
[----:B---3--:R-:W-:Y:S01]  /*7180*/  FADD.FTZ R3, R0, R217 ;  /* 0x000000d900037221 */ /* 0x008fe20000010000 */
[----:B----4-:R-:W-:-:S04]  /*7190*/  FADD.FTZ R5, R5, R214 ;  /* 0x000000d605057221 */ /* 0x010fc80000010000 */
[----:B------:R-:W3:Y:S04]  /*71a0*/  SHFL.BFLY PT, R0, R3, 0x1, 0x1f ;  /* 0x0c201f0003007f89 */ /* 0x000ee800000e0000 */
[----:B------:R-:W4:Y:S01]  /*71b0*/  SHFL.BFLY PT, R2, R5, 0x1, 0x1f ;  /* 0x0c201f0005027f89 */ /* 0x000f2200000e0000 */
[----:B---3--:R-:W-:Y:S01]  /*71c0*/  FADD.FTZ R6, R3, R0 ;  /* 0x0000000003067221 */ /* 0x008fe20000010000 */
[----:B------:R-:W-:Y:S02]  /*71d0*/  IMAD.MOV.U32 R0, RZ, RZ, RZ ;  /* 0x000000ffff007224 */ /* 0x000fe400078e00ff */
[----:B------:R-:W-:Y:S02]  /*71e0*/  IMAD.MOV.U32 R3, RZ, RZ, -0x800000 ;  /* 0xff800000ff037424 */ /* 0x000fe400078e00ff */
[----:B----4-:R-:W-:Y:S01]  /*71f0*/  FADD.FTZ R7, R5, R2 ;  /* 0x0000000205077221 */ /* 0x010fe20000010000 */
[----:B------:R-:W-:Y:S01]  /*7200*/  FSETP.NE.FTZ.AND P1, PT, R6, RZ, PT ;  /* 0x000000ff0600720b */ /* 0x000fe20003f35000 */
[----:B------:R-:W-:-:S03]  /*7210*/  IMAD.MOV.U32 R2, RZ, RZ, RZ ;  /* 0x000000ffff027224 */ /* 0x000fc600078e00ff */
[----:B------:R-:W-:-:S09]  /*7220*/  FSETP.NE.FTZ.AND P2, PT, R7, RZ, PT ;  /* 0x000000ff0700720b */ /* 0x000fd20003f55000 */
[----:B------:R-:W3:Y:S08]  /*7230*/  @P1 MUFU.LG2 R4, R6 ;  /* 0x0000000600041308 */ /* 0x000ef00000000c00 */
[----:B------:R-:W4:Y:S08]  /*7240*/  @P2 MUFU.LG2 R5, R7 ;  /* 0x0000000700052308 */ /* 0x000f300000000c00 */
[----:B------:R5:W0:Y:S01]  /*7250*/  @P1 MUFU.RCP R2, R6 ;  /* 0x0000000600021308 */ /* 0x000a220000001000 */
[----:B---3--:R-:W-:-:S07]  /*7260*/  @P1 FMUL.FTZ R4, R4, 0.69314718246459960938 ;  /* 0x3f31721804041820 */ /* 0x008fce0000410000 */
[----:B------:R-:W3:Y:S01]  /*7270*/  @P2 MUFU.RCP R0, R7 ;  /* 0x0000000700002308 */ /* 0x000ee20000001000 */
[C---:B-----5:R-:W-:Y:S01]  /*7280*/  @P1 FMUL.FTZ R6, R21.reuse, 0.69314718246459960938 ;  /* 0x3f31721815061820 */ /* 0x060fe20000410000 */
[----:B------:R-:W-:Y:S01]  /*7290*/  @P2 FMUL.FTZ R21, R21, 0.69314718246459960938 ;  /* 0x3f31721815152820 */ /* 0x000fe20000410000 */
[----:B----4-:R-:W-:-:S04]  /*72a0*/  @P2 FMUL.FTZ R5, R5, 0.69314718246459960938 ;  /* 0x3f31721805052820 */ /* 0x010fc80000410000 */
[----:B------:R-:W-:Y:S01]  /*72b0*/  @P2 FFMA.FTZ R3, R21, R164, R5 ;  /* 0x000000a415032223 */ /* 0x000fe20000010005 */
        /* <DEDUP_REMOVED lines=64> */
[----:B------:R-:W-:-:S02]  /*76c0*/  IMAD.MOV.U32 R2, RZ, RZ, -0x800000 ;  /* 0xff800000ff027424 */ /* 0x000fc400078e00ff */
        /* <DEDUP_REMOVED lines=65> */
[----:B--2---:R-:W-:-:S05]  /*7ae0*/  VIADD R152, R152, 0x1 ;  /* 0x0000000198987836 */ /* 0x004fca0000000000 */
[----:B------:R1:W-:Y:S02]  /*7af0*/  STL [R1+0x14], R152 ;  /* 0x0000149801007387 */ /* 0x0003e40000100800 */
.L_x_10091:
[----:B------:R-:W2:Y:S01]  /*7b00*/  S2R R5, SR_CgaCtaId ;  /* 0x0000000000057919 */ /* 0x000ea20000008800 */
[----:B------:R-:W-:Y:S01]  /*7b10*/  MOV R0, 0x400 ;  /* 0x0000040000007802 */ /* 0x000fe20000000f00 */
[----:B------:R-:W-:Y:S01]  /*7b20*/  BSSY B0, `(.L_x_10113) ;  /* 0x0000466000007945 */ /* 0x000fe20003800000 */
[----:B------:R-:W-:Y:S02]  /*7b30*/  BAR.SYNC.DEFER_BLOCKING 0x5, 0x180 ;  /* 0x0146000000007b1d */ /* 0x000fe40000010000 */
[----:B--2---:R-:W-:-:S05]  /*7b40*/  LEA R0, R5, R0, 0x18 ;  /* 0x0000000005007211 */ /* 0x004fca00078ec0ff */
[----:B------:R2:W3:Y:S01]  /*7b50*/  LDS.128 R4, [R0+0x324d0] ;  /* 0x0324d00000047984 */ /* 0x0004e20000000c00 */
[----:B------:R-:W-:Y:S06]  /*7b60*/  BAR.ARV 0x4, 0x180 ;  /* 0x0106000000007b1d */ /* 0x000fec0000002000 */
[----:B------:R-:W-:Y:S05]  /*7b70*/  @P0 BRA `(.L_x_10114) ;  /* 0x0000003400e80947 */ /* 0x000fea0003800000 */
[----:B------:R-:W4:Y:S01]  /*7b80*/  LDL R8, [R1+0x80] ;  /* 0x0000800001087983 */ /* 0x000f220000100800 */
[----:B------:R-:W0:Y:S01]  /*7b90*/  S2R R9, SR_SWINHI ;  /* 0x0000000000097919 */ /* 0x000e220000002f00 */
[----:B------:R-:W-:Y:S01]  /*7ba0*/  F2FP.BF16.F32.PACK_AB R10, R29, R28 ;  /* 0x0000001c1d0a723e */ /* 0x000fe200000010ff */
[----:B------:R-:W-:Y:S01]  /*7bb0*/  ULDC.64 UR4, c[0x0][0xd08] ;  /* 0x0003420000047ab9 */ /* 0x000fe20000000a00 */
[----:B------:R-:W-:Y:S01]  /*7bc0*/  F2FP.BF16.F32.PACK_AB R11, R31, R30 ;  /* 0x0000001e1f0b723e */ /* 0x000fe200000010ff */
[----:B------:R-:W2:Y:S04]  /*7bd0*/  LDL R161, [R1+0x7c] ;  /* 0x00007c0001a17983 */ /* 0x000ea80000100800 */
[----:B------:R-:W2:Y:S01]  /*7be0*/  LDL R160, [R1+0x10] ;  /* 0x0000100001a07983 */ /* 0x000ea20000100800 */
[----:B------:R-:W-:-:S02]  /*7bf0*/  MOV R156, R0 ;  /* 0x00000000009c7202 */ /* 0x000fc40000000f00 */
[----:B0-----:R-:W-:Y:S02]  /*7c00*/  MOV R157, R9 ;  /* 0x00000009009d7202 */ /* 0x001fe40000000f00 */
[----:B------:R-:W-:Y:S02]  /*7c10*/  F2FP.BF16.F32.PACK_AB R14, R37, R36 ;  /* 0x00000024250e723e */ /* 0x000fe400000010ff */
[----:B------:R-:W-:Y:S01]  /*7c20*/  F2FP.BF16.F32.PACK_AB R15, R39, R38 ;  /* 0x00000026270f723e */ /* 0x000fe200000010ff */
[----:B------:R-:W-:Y:S01]  /*7c30*/  BAR.SYNC.DEFER_BLOCKING 0x1, 0x100 ;  /* 0x0044000000007b1d */ /* 0x000fe20000010000 */
[----:B----4-:R-:W-:-:S03]  /*7c40*/  IMAD.WIDE R20, R8, 0x2, R156 ;  /* 0x0000000208147825 */ /* 0x010fc600078e029c */
[C---:B------:R-:W-:Y:S02]  /*7c50*/  LOP3.LUT R9, R20.reuse, 0x380, RZ, 0xc0, !PT ;  /* 0x0000038014097812 */ /* 0x040fe400078ec0ff */
[C---:B------:R-:W-:Y:S02]  /*7c60*/  IADD3 R13, P0, R20.reuse, 0x20, RZ ;  /* 0x00000020140d7810 */ /* 0x040fe40007f1e0ff */
[----:B------:R-:W-:Y:S02]  /*7c70*/  IADD3 R19, P1, R20, 0x40, RZ ;  /* 0x0000004014137810 */ /* 0x000fe40007f3e0ff */
[----:B------:R-:W-:Y:S02]  /*7c80*/  SHF.R.U64 R9, R9, 0x3, RZ ;  /* 0x0000000309097819 */ /* 0x000fe400000012ff */
[----:B------:R-:W-:Y:S02]  /*7c90*/  LOP3.LUT R12, R13, 0x380, RZ, 0xc0, !PT ;  /* 0x000003800d0c7812 */ /* 0x000fe400078ec0ff */
[----:B------:R-:W-:-:S02]  /*7ca0*/  LOP3.LUT R18, R19, 0x380, RZ, 0xc0, !PT ;  /* 0x0000038013127812 */ /* 0x000fc400078ec0ff */
[----:B------:R-:W-:Y:S01]  /*7cb0*/  LOP3.LUT R8, R9, R20, RZ, 0x3c, !PT ;  /* 0x0000001409087212 */ /* 0x000fe200078e3cff */
[--C-:B------:R-:W-:Y:S01]  /*7cc0*/  IMAD.MOV.U32 R9, RZ, RZ, R21.reuse ;  /* 0x000000ffff097224 */ /* 0x100fe200078e0015 */
[----:B------:R-:W-:Y:S02]  /*7cd0*/  SHF.R.U64 R12, R12, 0x3, RZ ;  /* 0x000000030c0c7819 */ /* 0x000fe400000012ff */
[----:B------:R-:W-:Y:S02]  /*7ce0*/  SHF.R.U64 R18, R18, 0x3, RZ ;  /* 0x0000000312127819 */ /* 0x000fe400000012ff */
[----:B------:R-:W-:Y:S01]  /*7cf0*/  LOP3.LUT R12, R12, R13, RZ, 0x3c, !PT ;  /* 0x0000000d0c0c7212 */ /* 0x000fe200078e3cff */
[----:B------:R-:W-:Y:S01]  /*7d00*/  IMAD.X R13, RZ, RZ, R21, P0 ;  /* 0x000000ffff0d7224 */ /* 0x000fe200000e0615 */
[----:B---3--:R-:W-:Y:S02]  /*7d10*/  MOV R4, R8 ;  /* 0x0000000800047202 */ /* 0x008fe40000000f00 */
[----:B------:R-:W-:-:S02]  /*7d20*/  F2FP.BF16.F32.PACK_AB R8, R25, R24 ;  /* 0x000000181908723e */ /* 0x000fc400000010ff */
[----:B------:R-:W-:Y:S02]  /*7d30*/  F2FP.BF16.F32.PACK_AB R9, R27, R26 ;  /* 0x0000001a1b09723e */ /* 0x000fe400000010ff */
[----:B------:R-:W-:Y:S01]  /*7d40*/  LOP3.LUT R18, R18, R19, RZ, 0x3c, !PT ;  /* 0x0000001312127212 */ /* 0x000fe200078e3cff */
[----:B------:R-:W-:Y:S01]  /*7d50*/  IMAD.X R19, RZ, RZ, R21, P1 ;  /* 0x000000ffff137224 */ /* 0x000fe200008e0615 */
[C---:B------:R-:W-:Y:S02]  /*7d60*/  IADD3 R17, P0, R20.reuse, 0x60, RZ ;  /* 0x0000006014117810 */ /* 0x040fe40007f1e0ff */
[----:B------:R-:W-:Y:S01]  /*7d70*/  IADD3 R153, P1, R20, 0x4000, RZ ;  /* 0x0000400014997810 */ /* 0x000fe20007f3e0ff */
[----:B------:R0:W-:Y:S01]  /*7d80*/  STSM.16.M88.4 [R4], R8 ;  /* 0x0000000804007844 */ /* 0x0001e20000000200 */
[----:B------:R-:W-:-:S04]  /*7d90*/  LOP3.LUT R16, R17, 0x380, RZ, 0xc0, !PT ;  /* 0x0000038011107812 */ /* 0x000fc800078ec0ff */
[----:B------:R-:W-:Y:S02]  /*7da0*/  SHF.R.U64 R16, R16, 0x3, RZ ;  /* 0x0000000310107819 */ /* 0x000fe400000012ff */
[----:B------:R-:W-:Y:S02]  /*7db0*/  MOV R22, R12 ;  /* 0x0000000c00167202 */ /* 0x000fe40000000f00 */
[----:B------:R-:W-:Y:S02]  /*7dc0*/  LOP3.LUT R16, R16, R17, RZ, 0x3c, !PT ;  /* 0x0000001110107212 */ /* 0x000fe400078e3cff */
[----:B0-----:R-:W-:Y:S02]  /*7dd0*/  MOV R4, R18 ;  /* 0x0000001200047202 */ /* 0x001fe40000000f00 */
[----:B------:R-:W-:Y:S01]  /*7de0*/  LOP3.LUT R18, R153, 0x380, RZ, 0xc0, !PT ;  /* 0x0000038099127812 */ /* 0x000fe200078ec0ff */
[----:B------:R-:W-:-:S03]  /*7df0*/  IMAD.X R17, RZ, RZ, R21, P0 ;  /* 0x000000ffff117224 */ /* 0x000fc600000e0615 */
[----:B------:R-:W-:Y:S02]  /*7e00*/  SHF.R.U64 R18, R18, 0x3, RZ ;  /* 0x0000000312127819 */ /* 0x000fe400000012ff */
[----:B------:R-:W-:Y:S02]  /*7e10*/  F2FP.BF16.F32.PACK_AB R12, R33, R32 ;  /* 0x00000020210c723e */ /* 0x000fe400000010ff */
[----:B------:R-:W-:Y:S02]  /*7e20*/  F2FP.BF16.F32.PACK_AB R13, R35, R34 ;  /* 0x00000022230d723e */ /* 0x000fe400000010ff */
[----:B------:R-:W-:Y:S02]  /*7e30*/  LOP3.LUT R18, R18, R153, RZ, 0x3c, !PT ;  /* 0x0000009912127212 */ /* 0x000fe400078e3cff */
[----:B------:R-:W-:Y:S01]  /*7e40*/  IADD3 R153, P0, R20, 0x4020, RZ ;  /* 0x0000402014997810 */ /* 0x000fe20007f1e0ff */
[----:B------:R0:W-:Y:S01]  /*7e50*/  STSM.16.M88.4 [R22], R12 ;  /* 0x0000000c16007844 */ /* 0x0001e20000000200 */
[----:B------:R-:W-:Y:S01]  /*7e60*/  F2FP.BF16.F32.PACK_AB R8, R41, R40 ;  /* 0x000000282908723e */ /* 0x000fe200000010ff */
[----:B------:R-:W-:Y:S01]  /*7e70*/  IMAD.X R19, RZ, RZ, R21, P1 ;  /* 0x000000ffff137224 */ /* 0x000fe200008e0615 */
[----:B------:R-:W-:-:S02]  /*7e80*/  F2FP.BF16.F32.PACK_AB R9, R43, R42 ;  /* 0x0000002a2b09723e */ /* 0x000fc400000010ff */
[----:B------:R-:W-:Y:S02]  /*7e90*/  F2FP.BF16.F32.PACK_AB R10, R45, R44 ;  /* 0x0000002c2d0a723e */ /* 0x000fe400000010ff */
[----:B------:R-:W-:Y:S02]  /*7ea0*/  F2FP.BF16.F32.PACK_AB R11, R47, R46 ;  /* 0x0000002e2f0b723e */ /* 0x000fe400000010ff */
[----:B-1----:R-:W-:Y:S02]  /*7eb0*/  MOV R152, R16 ;  /* 0x0000001000987202 */ /* 0x002fe40000000f00 */
[----:B------:R-:W-:Y:S01]  /*7ec0*/  LOP3.LUT R16, R153, 0x380, RZ, 0xc0, !PT ;  /* 0x0000038099107812 */ /* 0x000fe200078ec0ff */
[----:B------:R1:W-:Y:S01]  /*7ed0*/  STSM.16.M88.4 [R4], R8 ;  /* 0x0000000804007844 */ /* 0x0003e20000000200 */
[----:B0-----:R-:W-:Y:S02]  /*7ee0*/  F2FP.BF16.F32.PACK_AB R12, R49, R48 ;  /* 0x00000030310c723e */ /* 0x001fe400000010ff */
[----:B------:R-:W-:-:S02]  /*7ef0*/  F2FP.BF16.F32.PACK_AB R13, R51, R50 ;  /* 0x00000032330d723e */ /* 0x000fc400000010ff */
[----:B------:R-:W-:Y:S02]  /*7f00*/  F2FP.BF16.F32.PACK_AB R14, R53, R52 ;  /* 0x00000034350e723e */ /* 0x000fe400000010ff */
[----:B------:R-:W-:Y:S02]  /*7f10*/  F2FP.BF16.F32.PACK_AB R15, R55, R54 ;  /* 0x00000036370f723e */ /* 0x000fe400000010ff */
[----:B------:R-:W-:Y:S02]  /*7f20*/  SHF.R.U64 R16, R16, 0x3, RZ ;  /* 0x0000000310107819 */ /* 0x000fe400000012ff */
[----:B------:R-:W-:Y:S01]  /*7f30*/  MOV R22, R18 ;  /* 0x0000001200167202 */ /* 0x000fe20000000f00 */
[----:B------:R0:W-:Y:S01]  /*7f40*/  STSM.16.M88.4 [R152], R12 ;  /* 0x0000000c98007844 */ /* 0x0001e20000000200 */
[----:B-1----:R-:W-:Y:S02]  /*7f50*/  F2FP.BF16.F32.PACK_AB R8, R57, R56 ;  /* 0x000000383908723e */ /* 0x002fe400000010ff */
[----:B------:R-:W-:-:S02]  /*7f60*/  F2FP.BF16.F32.PACK_AB R9, R59, R58 ;  /* 0x0000003a3b09723e */ /* 0x000fc400000010ff */
[----:B------:R-:W-:Y:S02]  /*7f70*/  F2FP.BF16.F32.PACK_AB R10, R61, R60 ;  /* 0x0000003c3d0a723e */ /* 0x000fe400000010ff */
[----:B------:R-:W-:Y:S01]  /*7f80*/  F2FP.BF16.F32.PACK_AB R11, R63, R62 ;  /* 0x0000003e3f0b723e */ /* 0x000fe200000010ff */
[----:B------:R-:W-:Y:S01]  /*7f90*/  IMAD.X R17, RZ, RZ, R21, P0 ;  /* 0x000000ffff117224 */ /* 0x000fe200000e0615 */
[----:B------:R-:W-:Y:S02]  /*7fa0*/  LOP3.LUT R16, R16, R153, RZ, 0x3c, !PT ;  /* 0x0000009910107212 */ /* 0x000fe400078e3cff */
[C---:B------:R-:W-:Y:S01]  /*7fb0*/  IADD3 R153, P0, R20.reuse, 0xc040, RZ ;  /* 0x0000c04014997810 */ /* 0x040fe20007f1e0ff */
[----:B------:R1:W-:Y:S01]  /*7fc0*/  STSM.16.M88.4 [R22], R8 ;  /* 0x0000000816007844 */ /* 0x0003e20000000200 */
[----:B0-----:R-:W-:Y:S02]  /*7fd0*/  IADD3 R13, P5, R20, 0x4040, RZ ;  /* 0x00004040140d7810 */ /* 0x001fe40007fbe0ff */
[----:B------:R-:W-:-:S02]  /*7fe0*/  LOP3.LUT R152, R153, 0x380, RZ, 0xc0, !PT ;  /* 0x0000038099987812 */ /* 0x000fc400078ec0ff */
[----:B------:R-:W-:Y:S02]  /*7ff0*/  MOV R4, R16 ;  /* 0x0000001000047202 */ /* 0x000fe40000000f00 */
[C---:B------:R-:W-:Y:S02]  /*8000*/  IADD3 R15, P2, R20.reuse, 0x8000, RZ ;  /* 0x00008000140f7810 */ /* 0x040fe40007f5e0ff */
[----:B------:R-:W-:Y:S02]  /*8010*/  F2FP.BF16.F32.PACK_AB R16, R65, R64 ;  /* 0x000000404110723e */ /* 0x000fe400000010ff */
[----:B-1----:R-:W-:Y:S02]  /*8020*/  LOP3.LUT R8, R13, 0x380, RZ, 0xc0, !PT ;  /* 0x000003800d087812 */ /* 0x002fe400078ec0ff */
[----:B------:R-:W-:Y:S02]  /*8030*/  IADD3 R11, P4, R20, 0x4060, RZ ;  /* 0x00004060140b7810 */ /* 0x000fe40007f9e0ff */
[----:B------:R-:W-:-:S02]  /*8040*/  F2FP.BF16.F32.PACK_AB R17, R67, R66 ;  /* 0x000000424311723e */ /* 0x000fc400000010ff */
[----:B------:R-:W-:Y:S02]  /*8050*/  F2FP.BF16.F32.PACK_AB R18, R69, R68 ;  /* 0x000000444512723e */ /* 0x000fe400000010ff */
[----:B------:R-:W-:Y:S02]  /*8060*/  F2FP.BF16.F32.PACK_AB R19, R71, R70 ;  /* 0x000000464713723e */ /* 0x000fe400000010ff */
[----:B------:R-:W-:Y:S02]  /*8070*/  SHF.R.U64 R8, R8, 0x3, RZ ;  /* 0x0000000308087819 */ /* 0x000fe400000012ff */
[----:B------:R-:W-:Y:S01]  /*8080*/  LOP3.LUT R12, R11, 0x380, RZ, 0xc0, !PT ;  /* 0x000003800b0c7812 */ /* 0x000fe200078ec0ff */
[----:B------:R-:W-:Y:S01]  /*8090*/  IMAD.X R9, RZ, RZ, R21, P5 ;  /* 0x000000ffff097224 */ /* 0x000fe200028e0615 */
[----:B------:R-:W-:Y:S02]  /*80a0*/  SHF.R.U64 R152, R152, 0x3, RZ ;  /* 0x0000000398987819 */ /* 0x000fe400000012ff */
[----:B------:R-:W-:Y:S01]  /*80b0*/  LOP3.LUT R10, R15, 0x380, RZ, 0xc0, !PT ;  /* 0x000003800f0a7812 */ /* 0x000fe200078ec0ff */
[----:B------:R0:W-:Y:S01]  /*80c0*/  STSM.16.M88.4 [R4], R16 ;  /* 0x0000001004007844 */ /* 0x0001e20000000200 */
[----:B------:R-:W-:-:S02]  /*80d0*/  LOP3.LUT R8, R8, R13, RZ, 0x3c, !PT ;  /* 0x0000000d08087212 */ /* 0x000fc400078e3cff */
[----:B------:R-:W-:Y:S02]  /*80e0*/  SHF.R.U64 R12, R12, 0x3, RZ ;  /* 0x000000030c0c7819 */ /* 0x000fe400000012ff */
[----:B------:R-:W-:Y:S01]  /*80f0*/  LOP3.LUT R152, R152, R153, RZ, 0x3c, !PT ;  /* 0x0000009998987212 */ /* 0x000fe200078e3cff */
[--C-:B------:R-:W-:Y:S01]  /*8100*/  IMAD.X R13, RZ, RZ, R21.reuse, P4 ;  /* 0x000000ffff0d7224 */ /* 0x100fe200020e0615 */
[----:B------:R-:W-:Y:S02]  /*8110*/  IADD3 R155, P1, R20, 0x8060, RZ ;  /* 0x00008060149b7810 */ /* 0x000fe40007f3e0ff */
[----:B------:R-:W-:Y:S02]  /*8120*/  LOP3.LUT R12, R12, R11, RZ, 0x3c, !PT ;  /* 0x0000000b0c0c7212 */ /* 0x000fe400078e3cff */
[----:B------:R-:W-:Y:S01]  /*8130*/  F2FP.BF16.F32.PACK_AB R11, R79, R78 ;  /* 0x0000004e4f0b723e */ /* 0x000fe200000010ff */
[----:B0-----:R-:W-:Y:S01]  /*8140*/  IMAD.X R17, RZ, RZ, R21, P2 ;  /* 0x000000ffff117224 */ /* 0x001fe200010e0615 */
[----:B------:R-:W-:-:S02]  /*8150*/  SHF.R.U64 R16, R10, 0x3, RZ ;  /* 0x000000030a107819 */ /* 0x000fc400000012ff */
[----:B------:R-:W-:Y:S02]  /*8160*/  IADD3 R153, P2, R20, 0x8040, RZ ;  /* 0x0000804014997810 */ /* 0x000fe40007f5e0ff */
[----:B------:R-:W-:Y:S02]  /*8170*/  MOV R18, R8 ;  /* 0x0000000800127202 */ /* 0x000fe40000000f00 */
[----:B------:R-:W-:Y:S02]  /*8180*/  F2FP.BF16.F32.PACK_AB R8, R73, R72 ;  /* 0x000000484908723e */ /* 0x000fe400000010ff */
[----:B------:R-:W-:Y:S02]  /*8190*/  F2FP.BF16.F32.PACK_AB R9, R75, R74 ;  /* 0x0000004a4b09723e */ /* 0x000fe400000010ff */
[----:B------:R-:W-:Y:S02]  /*81a0*/  F2FP.BF16.F32.PACK_AB R10, R77, R76 ;  /* 0x0000004c4d0a723e */ /* 0x000fe400000010ff */
[----:B------:R-:W-:-:S02]  /*81b0*/  LOP3.LUT R16, R16, R15, RZ, 0x3c, !PT ;  /* 0x0000000f10107212 */ /* 0x000fc400078e3cff */
[----:B------:R-:W-:Y:S02]  /*81c0*/  LOP3.LUT R19, R153, 0x380, RZ, 0xc0, !PT ;  /* 0x0000038099137812 */ /* 0x000fe400078ec0ff */
[----:B------:R-:W-:Y:S01]  /*81d0*/  LOP3.LUT R154, R155, 0x380, RZ, 0xc0, !PT ;  /* 0x000003809b9a7812 */ /* 0x000fe200078ec0ff */
[----:B------:R0:W-:Y:S01]  /*81e0*/  STSM.16.M88.4 [R18], R8 ;  /* 0x0000000812007844 */ /* 0x0001e20000000200 */
[----:B------:R-:W-:Y:S02]  /*81f0*/  MOV R22, R12 ;  /* 0x0000000c00167202 */ /* 0x000fe40000000f00 */
[----:B------:R-:W-:Y:S02]  /*8200*/  F2FP.BF16.F32.PACK_AB R12, R81, R80 ;  /* 0x00000050510c723e */ /* 0x000fe400000010ff */
[----:B------:R-:W-:Y:S02]  /*8210*/  F2FP.BF16.F32.PACK_AB R13, R83, R82 ;  /* 0x00000052530d723e */ /* 0x000fe400000010ff */
[----:B------:R-:W-:-:S02]  /*8220*/  F2FP.BF16.F32.PACK_AB R14, R85, R84 ;  /* 0x00000054550e723e */ /* 0x000fc400000010ff */
[----:B------:R-:W-:Y:S02]  /*8230*/  F2FP.BF16.F32.PACK_AB R15, R87, R86 ;  /* 0x00000056570f723e */ /* 0x000fe400000010ff */
[----:B------:R-:W-:Y:S02]  /*8240*/  MOV R4, R16 ;  /* 0x0000001000047202 */ /* 0x000fe40000000f00 */
[----:B------:R-:W-:Y:S02]  /*8250*/  SHF.R.U64 R154, R154, 0x3, RZ ;  /* 0x000000039a9a7819 */ /* 0x000fe400000012ff */
[----:B------:R-:W-:Y:S02]  /*8260*/  F2FP.BF16.F32.PACK_AB R16, R89, R88 ;  /* 0x000000585910723e */ /* 0x000fe400000010ff */
[----:B0-----:R-:W-:Y:S02]  /*8270*/  SHF.R.U64 R8, R19, 0x3, RZ ;  /* 0x0000000313087819 */ /* 0x001fe400000012ff */
[----:B------:R-:W-:-:S02]  /*8280*/  F2FP.BF16.F32.PACK_AB R17, R91, R90 ;  /* 0x0000005a5b11723e */ /* 0x000fc400000010ff */
[----:B------:R-:W-:Y:S02]  /*8290*/  F2FP.BF16.F32.PACK_AB R18, R93, R92 ;  /* 0x0000005c5d12723e */ /* 0x000fe400000010ff */
[----:B------:R-:W-:Y:S02]  /*82a0*/  F2FP.BF16.F32.PACK_AB R19, R95, R94 ;  /* 0x0000005e5f13723e */ /* 0x000fe400000010ff */
[----:B------:R-:W-:Y:S01]  /*82b0*/  IADD3 R159, P3, R20, 0x8020, RZ ;  /* 0x00008020149f7810 */ /* 0x000fe20007f7e0ff */
[----:B------:R0:W-:Y:S01]  /*82c0*/  STSM.16.M88.4 [R22], R12 ;  /* 0x0000000c16007844 */ /* 0x0001e20000000200 */
[----:B------:R-:W-:Y:S01]  /*82d0*/  LOP3.LUT R154, R154, R155, RZ, 0x3c, !PT ;  /* 0x0000009b9a9a7212 */ /* 0x000fe200078e3cff */
[----:B------:R-:W-:Y:S01]  /*82e0*/  IMAD.X R155, RZ, RZ, R21, P1 ;  /* 0x000000ffff9b7224 */ /* 0x000fe200008e0615 */
[----:B------:R-:W-:Y:S01]  /*82f0*/  LOP3.LUT R158, R159, 0x380, RZ, 0xc0, !PT ;  /* 0x000003809f9e7812 */ /* 0x000fe200078ec0ff */
[----:B------:R1:W-:Y:S03]  /*8300*/  STSM.16.M88.4 [R4], R16 ;  /* 0x0000001004007844 */ /* 0x0003e60000000200 */
[----:B------:R-:W-:-:S02]  /*8310*/  SHF.R.U64 R158, R158, 0x3, RZ ;  /* 0x000000039e9e7819 */ /* 0x000fc400000012ff */
[----:B0-----:R-:W-:Y:S01]  /*8320*/  LOP3.LUT R12, R8, R153, RZ, 0x3c, !PT ;  /* 0x00000099080c7212 */ /* 0x001fe200078e3cff */
[--C-:B------:R-:W-:Y:S01]  /*8330*/  IMAD.X R13, RZ, RZ, R21.reuse, P2 ;  /* 0x000000ffff0d7224 */ /* 0x100fe200010e0615 */
[C---:B------:R-:W-:Y:S02]  /*8340*/  IADD3 R153, P2, R20.reuse, 0xc000, RZ ;  /* 0x0000c00014997810 */ /* 0x040fe40007f5e0ff */
[----:B-1----:R-:W-:Y:S02]  /*8350*/  IADD3 R19, P1, R20, 0xc020, RZ ;  /* 0x0000c02014137810 */ /* 0x002fe40007f3e0ff */
[----:B------:R-:W-:Y:S02]  /*8360*/  LOP3.LUT R14, R153, 0x380, RZ, 0xc0, !PT ;  /* 0x00000380990e7812 */ /* 0x000fe400078ec0ff */
[----:B------:R-:W-:Y:S02]  /*8370*/  LOP3.LUT R18, R19, 0x380, RZ, 0xc0, !PT ;  /* 0x0000038013127812 */ /* 0x000fe400078ec0ff */
[----:B------:R-:W-:Y:S01]  /*8380*/  LOP3.LUT R158, R158, R159, RZ, 0x3c, !PT ;  /* 0x0000009f9e9e7212 */ /* 0x000fe200078e3cff */
[----:B------:R-:W-:Y:S01]  /*8390*/  IMAD.X R159, RZ, RZ, R21, P3 ;  /* 0x000000ffff9f7224 */ /* 0x000fe200018e0615 */
[----:B------:R-:W-:-:S02]  /*83a0*/  SHF.R.U64 R18, R18, 0x3, RZ ;  /* 0x0000000312127819 */ /* 0x000fc400000012ff */
[----:B------:R-:W-:Y:S02]  /*83b0*/  SHF.R.U64 R16, R14, 0x3, RZ ;  /* 0x000000030e107819 */ /* 0x000fe400000012ff */
[----:B------:R-:W-:Y:S01]  /*83c0*/  LOP3.LUT R18, R18, R19, RZ, 0x3c, !PT ;  /* 0x0000001312127212 */ /* 0x000fe200078e3cff */
[--C-:B------:R-:W-:Y:S01]  /*83d0*/  IMAD.X R19, RZ, RZ, R21.reuse, P1 ;  /* 0x000000ffff137224 */ /* 0x100fe200008e0615 */
[----:B------:R-:W-:Y:S01]  /*83e0*/  MOV R158, R158 ;  /* 0x0000009e009e7202 */ /* 0x000fe20000000f00 */
[----:B------:R-:W-:Y:S01]  /*83f0*/  IMAD.X R17, RZ, RZ, R21, P2 ;  /* 0x000000ffff117224 */ /* 0x000fe200010e0615 */
[----:B------:R-:W-:Y:S02]  /*8400*/  F2FP.BF16.F32.PACK_AB R8, R97, R96 ;  /* 0x000000606108723e */ /* 0x000fe400000010ff */
[----:B------:R-:W-:Y:S02]  /*8410*/  F2FP.BF16.F32.PACK_AB R9, R99, R98 ;  /* 0x000000626309723e */ /* 0x000fe400000010ff */
[----:B------:R-:W-:-:S02]  /*8420*/  F2FP.BF16.F32.PACK_AB R10, R101, R100 ;  /* 0x00000064650a723e */ /* 0x000fc400000010ff */
[----:B------:R-:W-:Y:S02]  /*8430*/  F2FP.BF16.F32.PACK_AB R11, R103, R102 ;  /* 0x00000066670b723e */ /* 0x000fe400000010ff */
[----:B------:R-:W-:Y:S02]  /*8440*/  LOP3.LUT R16, R16, R153, RZ, 0x3c, !PT ;  /* 0x0000009910107212 */ /* 0x000fe400078e3cff */
[----:B------:R-:W-:Y:S01]  /*8450*/  IADD3 R20, P1, R20, 0xc060, RZ ;  /* 0x0000c06014147810 */ /* 0x000fe20007f3e0ff */
[----:B------:R0:W-:Y:S01]  /*8460*/  STSM.16.M88.4 [R158], R8 ;  /* 0x000000089e007844 */ /* 0x0001e20000000200 */
[----:B------:R-:W-:Y:S02]  /*8470*/  MOV R22, R12 ;  /* 0x0000000c00167202 */ /* 0x000fe40000000f00 */
[----:B------:R-:W-:Y:S02]  /*8480*/  F2FP.BF16.F32.PACK_AB R12, R105, R104 ;  /* 0x00000068690c723e */ /* 0x000fe400000010ff */
[----:B------:R-:W-:-:S02]  /*8490*/  F2FP.BF16.F32.PACK_AB R13, R107, R106 ;  /* 0x0000006a6b0d723e */ /* 0x000fc400000010ff */
[----:B------:R-:W-:Y:S02]  /*84a0*/  F2FP.BF16.F32.PACK_AB R14, R109, R108 ;  /* 0x0000006c6d0e723e */ /* 0x000fe400000010ff */
[----:B------:R-:W-:Y:S02]  /*84b0*/  F2FP.BF16.F32.PACK_AB R15, R111, R110 ;  /* 0x0000006e6f0f723e */ /* 0x000fe400000010ff */
[----:B------:R-:W-:Y:S02]  /*84c0*/  MOV R18, R18 ;  /* 0x0000001200127202 */ /* 0x000fe40000000f00 */
[----:B------:R-:W-:Y:S02]  /*84d0*/  MOV R154, R154 ;  /* 0x0000009a009a7202 */ /* 0x000fe40000000f00 */
[----:B------:R-:W-:Y:S02]  /*84e0*/  MOV R4, R16 ;  /* 0x0000001000047202 */ /* 0x000fe40000000f00 */
[----:B0-----:R-:W-:Y:S01]  /*84f0*/  F2FP.BF16.F32.PACK_AB R8, R113, R112 ;  /* 0x000000707108723e */ /* 0x001fe200000010ff */
[----:B------:R-:W0:Y:S01]  /*8500*/  LDC.64 R16, c[0x0][0xd00] ;  /* 0x00034000ff107b82 */ /* 0x000e220000000a00 */
[----:B------:R-:W-:-:S02]  /*8510*/  F2FP.BF16.F32.PACK_AB R9, R115, R114 ;  /* 0x000000727309723e */ /* 0x000fc400000010ff */
[----:B------:R-:W-:Y:S02]  /*8520*/  F2FP.BF16.F32.PACK_AB R10, R117, R116 ;  /* 0x00000074750a723e */ /* 0x000fe400000010ff */
[----:B------:R-:W-:Y:S02]  /*8530*/  F2FP.BF16.F32.PACK_AB R11, R119, R118 ;  /* 0x00000076770b723e */ /* 0x000fe400000010ff */
[----:B------:R-:W-:Y:S01]  /*8540*/  LOP3.LUT R19, R20, 0x380, RZ, 0xc0, !PT ;  /* 0x0000038014137812 */ /* 0x000fe200078ec0ff */
[----:B------:R1:W-:Y:S01]  /*8550*/  STSM.16.M88.4 [R22], R12 ;  /* 0x0000000c16007844 */ /* 0x0003e20000000200 */
[--C-:B------:R-:W-:Y:S02]  /*8560*/  IMAD.X R153, RZ, RZ, R21.reuse, P0 ;  /* 0x000000ffff997224 */ /* 0x100fe400000e0615 */
[----:B------:R-:W-:Y:S01]  /*8570*/  SHF.R.U64 R19, R19, 0x3, RZ ;  /* 0x0000000313137819 */ /* 0x000fe200000012ff */
[----:B------:R3:W-:Y:S01]  /*8580*/  STSM.16.M88.4 [R154], R8 ;  /* 0x000000089a007844 */ /* 0x0007e20000000200 */
[----:B------:R-:W-:-:S02]  /*8590*/  IMAD.X R21, RZ, RZ, R21, P1 ;  /* 0x000000ffff157224 */ /* 0x000fc400008e0615 */
[----:B------:R-:W-:Y:S02]  /*85a0*/  LOP3.LUT R20, R19, R20, RZ, 0x3c, !PT ;  /* 0x0000001413147212 */ /* 0x000fe400078e3cff */
[----:B------:R-:W-:Y:S02]  /*85b0*/  MOV R152, R152 ;  /* 0x0000009800987202 */ /* 0x000fe40000000f00 */
[----:B-1----:R-:W-:Y:S02]  /*85c0*/  F2FP.BF16.F32.PACK_AB R12, R121, R120 ;  /* 0x00000078790c723e */ /* 0x002fe400000010ff */
[----:B------:R-:W-:Y:S02]  /*85d0*/  F2FP.BF16.F32.PACK_AB R13, R123, R122 ;  /* 0x0000007a7b0d723e */ /* 0x000fe400000010ff */
[----:B------:R-:W-:Y:S02]  /*85e0*/  F2FP.BF16.F32.PACK_AB R14, R125, R124 ;  /* 0x0000007c7d0e723e */ /* 0x000fe400000010ff */
[----:B------:R-:W-:-:S02]  /*85f0*/  F2FP.BF16.F32.PACK_AB R15, R127, R126 ;  /* 0x0000007e7f0f723e */ /* 0x000fc400000010ff */
[----:B---3--:R-:W-:Y:S02]  /*8600*/  F2FP.BF16.F32.PACK_AB R8, R129, R128 ;  /* 0x000000808108723e */ /* 0x008fe400000010ff */
[----:B------:R-:W-:Y:S02]  /*8610*/  F2FP.BF16.F32.PACK_AB R9, R131, R130 ;  /* 0x000000828309723e */ /* 0x000fe400000010ff */
[----:B------:R-:W-:Y:S02]  /*8620*/  F2FP.BF16.F32.PACK_AB R10, R133, R132 ;  /* 0x00000084850a723e */ /* 0x000fe400000010ff */
[----:B------:R-:W-:Y:S01]  /*8630*/  F2FP.BF16.F32.PACK_AB R11, R135, R134 ;  /* 0x00000086870b723e */ /* 0x000fe200000010ff */
[----:B------:R1:W-:Y:S01]  /*8640*/  STSM.16.M88.4 [R4], R12 ;  /* 0x0000000c04007844 */ /* 0x0003e20000000200 */
[----:B------:R-:W-:-:S03]  /*8650*/  MOV R20, R20 ;  /* 0x0000001400147202 */ /* 0x000fc60000000f00 */
[----:B------:R3:W-:Y:S01]  /*8660*/  STSM.16.M88.4 [R18], R8 ;  /* 0x0000000812007844 */ /* 0x0007e20000000200 */
[----:B-1----:R-:W-:Y:S02]  /*8670*/  F2FP.BF16.F32.PACK_AB R12, R137, R136 ;  /* 0x00000088890c723e */ /* 0x002fe400000010ff */
[----:B------:R-:W-:Y:S02]  /*8680*/  F2FP.BF16.F32.PACK_AB R13, R139, R138 ;  /* 0x0000008a8b0d723e */ /* 0x000fe400000010ff */
[----:B------:R-:W-:Y:S02]  /*8690*/  F2FP.BF16.F32.PACK_AB R14, R141, R140 ;  /* 0x0000008c8d0e723e */ /* 0x000fe400000010ff */
[----:B------:R-:W-:Y:S02]  /*86a0*/  F2FP.BF16.F32.PACK_AB R15, R143, R142 ;  /* 0x0000008e8f0f723e */ /* 0x000fe400000010ff */
[----:B---3--:R-:W-:Y:S02]  /*86b0*/  F2FP.BF16.F32.PACK_AB R8, R145, R144 ;  /* 0x000000909108723e */ /* 0x008fe400000010ff */
[----:B------:R-:W-:-:S02]  /*86c0*/  F2FP.BF16.F32.PACK_AB R9, R147, R146 ;  /* 0x000000929309723e */ /* 0x000fc400000010ff */
[----:B------:R-:W-:Y:S02]  /*86d0*/  F2FP.BF16.F32.PACK_AB R10, R149, R148 ;  /* 0x00000094950a723e */ /* 0x000fe400000010ff */
[----:B------:R-:W-:Y:S01]  /*86e0*/  F2FP.BF16.F32.PACK_AB R11, R151, R150 ;  /* 0x00000096970b723e */ /* 0x000fe200000010ff */
[----:B------:R1:W-:Y:S04]  /*86f0*/  STSM.16.M88.4 [R152], R12 ;  /* 0x0000000c98007844 */ /* 0x0003e80000000200 */
[----:B------:R3:W-:Y:S01]  /*8700*/  STSM.16.M88.4 [R20], R8 ;  /* 0x0000000814007844 */ /* 0x0007e20000000200 */
[----:B0-----:R-:W-:Y:S01]  /*8710*/  ISETP.NE.U32.AND P0, PT, R16, RZ, PT ;  /* 0x000000ff1000720c */ /* 0x001fe20003f05070 */
[----:B------:R-:W-:-:S03]  /*8720*/  IMAD.SHL.U32 R19, R200, 0x4, RZ ;  /* 0x00000004c8137824 */ /* 0x000fc600078e00ff */
[----:B------:R-:W-:Y:S02]  /*8730*/  ISETP.NE.AND.EX P0, PT, R17, RZ, PT, P0 ;  /* 0x000000ff1100720c */ /* 0x000fe40003f05300 */
[----:B------:R-:W-:Y:S01]  /*8740*/  SHF.L.U64.HI R22, R200, 0x2, R206 ;  /* 0x00000002c8167819 */ /* 0x000fe200000102ce */
[----:B------:R-:W-:Y:S01]  /*8750*/  IMAD.MOV.U32 R4, RZ, RZ, RZ ;  /* 0x000000ffff047224 */ /* 0x000fe200078e00ff */
[----:B------:R-:W-:Y:S01]  /*8760*/  BAR.SYNC.DEFER_BLOCKING 0x1, 0x100 ;  /* 0x0044000000007b1d */ /* 0x000fe20000010000 */
[----:B-1----:R-:W-:-:S07]  /*8770*/  IADD3 R12, P1, R19, R16, RZ ;  /* 0x00000010130c7210 */ /* 0x002fce0007f3e0ff */
[----:B---3--:R-:W0:Y:S01]  /*8780*/  LDC R10, c[0x0][0xbd4] ;  /* 0x0002f500ff0a7b82 */ /* 0x008e220000000800 */
[----:B------:R-:W-:Y:S02]  /*8790*/  IMAD.X R13, R22, 0x1, R17, P1 ;  /* 0x00000001160d7824 */ /* 0x000fe400008e0611 */
[----:B------:R-:W-:-:S05]  /*87a0*/  IMAD.MOV.U32 R21, RZ, RZ, 0xab8 ;  /* 0x00000ab8ff157424 */ /* 0x000fca00078e00ff */
[----:B------:R-:W1:Y:S01]  /*87b0*/  LDC R20, c[0x0][0xce8] ;  /* 0x00033a00ff147b82 */ /* 0x000e620000000800 */
[----:B------:R-:W3:Y:S01]  /*87c0*/  @P0 LDG.E R4, desc[UR38][R12.64] ;  /* 0x000000260c040981 */ /* 0x000ee2000c1e1900 */
[----:B------:R-:W-:-:S04]  /*87d0*/  ISETP.NE.U32.AND P1, PT, RZ, UR4, PT ;  /* 0x00000004ff007c0c */ /* 0x000fc8000bf25070 */
[----:B------:R-:W-:-:S13]  /*87e0*/  ISETP.NE.AND.EX P1, PT, RZ, UR5, PT, P1 ;  /* 0x00000005ff007c0c */ /* 0x000fda000bf25310 */
[----:B------:R-:W-:-:S04]  /*87f0*/  @P1 IADD3 R8, P2, R19, UR4, RZ ;  /* 0x0000000413081c10 */ /* 0x000fc8000ff5e0ff */
[----:B------:R-:W-:Y:S02]  /*8800*/  @P1 IADD3.X R9, R22, UR5, RZ, P2, !PT ;  /* 0x0000000516091c10 */ /* 0x000fe400097fe4ff */
[----:B------:R-:W-:Y:S01]  /*8810*/  ISETP.NE.AND P2, PT, R203, RZ, PT ;  /* 0x000000ffcb00720c */ /* 0x000fe20003f45270 */
[----:B------:R-:W-:-:S03]  /*8820*/  ULDC UR4, c[0x0][0xb88] ;  /* 0x0002e20000047ab9 */ /* 0x000fc60000000800 */
[----:B0-----:R-:W-:Y:S01]  /*8830*/  SEL R10, R203, R10, P2 ;  /* 0x0000000acb0a7207 */ /* 0x001fe20001000000 */
[----:B------:R-:W-:-:S03]  /*8840*/  IMAD.U32 R19, RZ, RZ, UR4 ;  /* 0x00000004ff137e24 */ /* 0x000fc6000f8e00ff */
[----:B------:R-:W-:-:S03]  /*8850*/  ISETP.GT.AND P3, PT, R10, 0x1, PT ;  /* 0x000000010a00780c */ /* 0x000fc60003f64270 */
[----:B------:R0:W5:Y:S01]  /*8860*/  @P1 LDG.E R19, desc[UR38][R8.64] ;  /* 0x0000002608131981 */ /* 0x000162000c1e1900 */
[----:B------:R-:W-:-:S04]  /*8870*/  SEL R21, R21, 0xa78, P3 ;  /* 0x00000a7815157807 */ /* 0x000fc80001800000 */
[----:B------:R-:W4:Y:S08]  /*8880*/  LDC.64 R10, c[0x0][R21+0x218] ;  /* 0x00008600150a7b82 */ /* 0x000f300000000a00 */
[----:B0-----:R-:W0:Y:S01]  /*8890*/  LDC.64 R8, c[0x0][R21+0x220] ;  /* 0x0000880015087b82 */ /* 0x001e220000000a00 */
[----:B------:R-:W-:Y:S02]  /*88a0*/  ISETP.NE.U32.AND P2, PT, R16, RZ, PT ;  /* 0x000000ff1000720c */ /* 0x000fe40003f45070 */
[----:B-1----:R-:W-:-:S02]  /*88b0*/  ISETP.NE.AND P4, PT, R20, 0x1, PT ;  /* 0x000000011400780c */ /* 0x002fc40003f85270 */
[----:B------:R-:W-:-:S04]  /*88c0*/  ISETP.NE.AND.EX P2, PT, R17, RZ, PT, P2 ;  /* 0x000000ff1100720c */ /* 0x000fc80003f45320 */
[----:B------:R-:W-:Y:S02]  /*88d0*/  SEL R200, R200, RZ, !P2 ;  /* 0x000000ffc8c87207 */ /* 0x000fe40005000000 */
[----:B------:R-:W-:Y:S01]  /*88e0*/  SEL R15, R206, RZ, !P2 ;  /* 0x000000ffce0f7207 */ /* 0x000fe20005000000 */
[----:B----4-:R-:W-:-:S04]  /*88f0*/  IMAD R11, R11, R202, RZ ;  /* 0x000000ca0b0b7224 */ /* 0x010fc800078e02ff */
[----:B------:R-:W1:Y:S01]  /*8900*/  @P4 LDC R153, c[0x0][0xcec] ;  /* 0x00033b00ff994b82 */ /* 0x000e620000000800 */
[----:B0-----:R-:W-:-:S07]  /*8910*/  IMAD R9, R9, R200, RZ ;  /* 0x000000c809097224 */ /* 0x001fce00078e02ff */
[----:B------:R-:W0:Y:S01]  /*8920*/  @P4 LDC R155, c[0x0][0xcf0] ;  /* 0x00033c00ff9b4b82 */ /* 0x000e220000000800 */
[C---:B------:R-:W-:Y:S02]  /*8930*/  IMAD R17, R8.reuse, R15, R9 ;  /* 0x0000000f08117224 */ /* 0x040fe400078e0209 */
[----:B------:R-:W-:-:S04]  /*8940*/  IMAD.WIDE.U32 R14, R8, R200, RZ ;  /* 0x000000c8080e7225 */ /* 0x000fc800078e00ff */
[----:B------:R-:W-:-:S04]  /*8950*/  IMAD.WIDE.U32 R8, R10, R202, RZ ;  /* 0x000000ca0a087225 */ /* 0x000fc800078e00ff */
[----:B------:R-:W-:Y:S02]  /*8960*/  IMAD.IADD R154, R15, 0x1, R17 ;  /* 0x000000010f9a7824 */ /* 0x000fe400078e0211 */
[----:B------:R-:W4:Y:S01]  /*8970*/  LDC.64 R16, c[0x0][R21+0x228] ;  /* 0x00008a0015107b82 */ /* 0x000f220000000a00 */
[----:B------:R-:W-:-:S07]  /*8980*/  IMAD.IADD R152, R9, 0x1, R11 ;  /* 0x0000000109987824 */ /* 0x000fce00078e020b */
[----:B------:R-:W1:Y:S01]  /*8990*/  LDC.64 R10, c[0x0][0xca8] ;  /* 0x00032a00ff0a7b82 */ /* 0x000e620000000a00 */
[----:B--2---:R-:W-:Y:S01]  /*89a0*/  IMAD R18, R204, 0x80, R161 ;  /* 0x00000080cc127824 */ /* 0x004fe200078e02a1 */
[----:B------:R-:W-:-:S05]  /*89b0*/  SEL R9, R160, RZ, P3 ;  /* 0x000000ffa0097207 */ /* 0x000fca0001800000 */
[-C--:B----4-:R-:W-:Y:S02]  /*89c0*/  IMAD R159, R17, R9.reuse, RZ ;  /* 0x00000009119f7224 */ /* 0x090fe400078e02ff */
[----:B------:R-:W-:Y:S01]  /*89d0*/  IMAD.WIDE.U32 R16, R16, R9, RZ ;  /* 0x0000000910107225 */ /* 0x000fe200078e00ff */
[----:B-1----:R-:W1:Y:S03]  /*89e0*/  @!P3 LDC R10, c[0x0][0xc50] ;  /* 0x00031400ff0abb82 */ /* 0x002e660000000800 */
[----:B------:R-:W-:-:S05]  /*89f0*/  IMAD.IADD R159, R17, 0x1, R159 ;  /* 0x00000001119f7824 */ /* 0x000fca00078e029f */
[----:B------:R-:W2:Y:S01]  /*8a00*/  @!P3 LDC R11, c[0x0][0xc54] ;  /* 0x00031500ff0bbb82 */ /* 0x000ea20000000800 */
[----:B---3--:R-:W-:-:S07]  /*8a10*/  IADD3 R22, P2, P5, R14, R8, R4 ;  /* 0x000000080e167210 */ /* 0x008fce0007d5e004 */
[----:B------:R3:W4:Y:S01]  /*8a20*/  LDC.64 R14, c[0x0][R21+0x210] ;  /* 0x00008400150e7b82 */ /* 0x0007220000000a00 */
[----:B------:R-:W-:-:S04]  /*8a30*/  @P4 IMAD.HI.U32 R8, R18, R153, RZ ;  /* 0x0000009912084227 */ /* 0x000fc800078e00ff */
[----:B------:R-:W-:Y:S01]  /*8a40*/  IMAD.MOV.U32 R153, RZ, RZ, R18 ;  /* 0x000000ffff997224 */ /* 0x000fe200078e0012 */
[----:B0-----:R-:W-:Y:S02]  /*8a50*/  @P4 SHF.R.U32.HI R153, RZ, R155, R8 ;  /* 0x0000009bff994219 */ /* 0x001fe40000011608 */
[----:B------:R-:W-:-:S03]  /*8a60*/  SHF.R.S32.HI R9, RZ, 0x1f, R4 ;  /* 0x0000001fff097819 */ /* 0x000fc60000011404 */
[----:B------:R-:W-:Y:S01]  /*8a70*/  IMAD.MOV R17, RZ, RZ, -R153 ;  /* 0x000000ffff117224 */ /* 0x000fe200078e0a99 */
[----:B------:R-:W-:Y:S02]  /*8a80*/  IADD3.X R155, R154, R152, R9, P2, P5 ;  /* 0x000000989a9b7210 */ /* 0x000fe400017ea409 */
[----:B------:R-:W-:Y:S02]  /*8a90*/  IADD3 R16, P2, P5, R153, R22, R16 ;  /* 0x0000001699107210 */ /* 0x000fe40007d5e010 */
[----:B------:R-:W-:Y:S01]  /*8aa0*/  SHF.R.S32.HI R8, RZ, 0x1f, R153 ;  /* 0x0000001fff087819 */ /* 0x000fe20000011499 */
[----:B------:R-:W-:-:S03]  /*8ab0*/  IMAD R153, R20, R17, R18 ;  /* 0x0000001114997224 */ /* 0x000fc600078e0212 */
[----:B------:R-:W-:Y:S02]  /*8ac0*/  IADD3.X R17, R8, R155, R159, P2, P5 ;  /* 0x0000009b08117210 */ /* 0x000fe400017ea49f */
[----:B---3--:R-:W-:Y:S01]  /*8ad0*/  SHF.R.S32.HI R21, RZ, 0x1f, R153 ;  /* 0x0000001fff157819 */ /* 0x008fe20000011499 */
[-C--:B----4-:R-:W-:Y:S02]  /*8ae0*/  IMAD R8, R15, R153.reuse, RZ ;  /* 0x000000990f087224 */ /* 0x090fe400078e02ff */
[----:B------:R-:W-:-:S04]  /*8af0*/  IMAD.WIDE.U32 R16, R14, R153, R16 ;  /* 0x000000990e107225 */ /* 0x000fc800078e0010 */
[----:B------:R-:W-:Y:S01]  /*8b00*/  IMAD R21, R14, R21, R8 ;  /* 0x000000150e157224 */ /* 0x000fe200078e0208 */
[----:B-1----:R-:W-:-:S03]  /*8b10*/  LEA R15, P2, R16, R10, 0x2 ;  /* 0x0000000a100f7211 */ /* 0x002fc600078410ff */
[----:B------:R-:W-:-:S05]  /*8b20*/  IMAD.IADD R8, R17, 0x1, R21 ;  /* 0x0000000111087824 */ /* 0x000fca00078e0215 */
[----:B--2---:R-:W-:Y:S01]  /*8b30*/  LEA.HI.X R17, R16, R11, R8, 0x2, P2 ;  /* 0x0000000b10117211 */ /* 0x004fe200010f1408 */
[----:B------:R-:W-:Y:S06]  /*8b40*/  @P1 BRA `(.L_x_10115) ;  /* 0x0000000000101947 */ /* 0x000fec0003800000 */
[----:B------:R-:W-:Y:S05]  /*8b50*/  @!P0 BRA `(.L_x_10115) ;  /* 0x00000000000c8947 */ /* 0x000fea0003800000 */
[----:B------:R-:W2:Y:S04]  /*8b60*/  LDG.E R8, desc[UR38][R12.64] ;  /* 0x000000260c087981 */ /* 0x000ea8000c1e1900 */
[----:B-----5:R-:W2:Y:S02]  /*8b70*/  LDG.E R19, desc[UR38][R12.64+0x4] ;  /* 0x000004260c137981 */ /* 0x020ea4000c1e1900 */
[----:B--2---:R-:W-:-:S07]  /*8b80*/  IMAD.IADD R19, R19, 0x1, -R8 ;  /* 0x0000000113137824 */ /* 0x004fce00078e0a08 */
.L_x_10115:
[----:B------:R-:W2:Y:S01]  /*8b90*/  LDL R8, [R1+0x78] ;  /* 0x0000780001087983 */ /* 0x000ea20000100800 */
[----:B------:R-:W0:Y:S03]  /*8ba0*/  S2R R10, SR_TID.X ;  /* 0x00000000000a7919 */ /* 0x000e260000002100 */
[----:B------:R-:W-:Y:S04]  /*8bb0*/  SHFL.IDX PT, R11, R17, RZ, 0x1c1f ;  /* 0x001c1fff110b7589 */ /* 0x000fe800000e0000 */
[----:B------:R-:W-:Y:S04]  /*8bc0*/  SHFL.IDX PT, R12, R15, 0x1, 0x1c1f ;  /* 0x003c1f000f0c7f89 */ /* 0x000fe800000e0000 */
[----:B------:R-:W-:Y:S01]  /*8bd0*/  SHFL.IDX PT, R13, R17, 0x1, 0x1c1f ;  /* 0x003c1f00110d7f89 */ /* 0x000fe200000e0000 */
[----:B0-----:R-:W-:-:S05]  /*8be0*/  VIADD R14, R10, 0xffffff80 ;  /* 0xffffff800a0e7836 */ /* 0x001fca0000000000 */
[----:B------:R-:W-:-:S04]  /*8bf0*/  SHF.R.S32.HI R16, RZ, 0x1f, R14 ;  /* 0x0000001fff107819 */ /* 0x000fc8000001140e */
[----:B------:R-:W-:-:S04]  /*8c00*/  LEA.HI R16, R16, R14, RZ, 0x7 ;  /* 0x0000000e10107211 */ /* 0x000fc800078f38ff */
[----:B------:R-:W-:Y:S01]  /*8c10*/  LOP3.LUT R16, R16, 0xffffff80, RZ, 0xc0, !PT ;  /* 0xffffff8010107812 */ /* 0x000fe200078ec0ff */
[----:B------:R-:W0:Y:S04]  /*8c20*/  SHFL.IDX PT, R10, R15, RZ, 0x1c1f ;  /* 0x001c1fff0f0a7589 */ /* 0x000e2800000e0000 */
[----:B------:R-:W-:-:S05]  /*8c30*/  IMAD.IADD R16, R14, 0x1, -R16 ;  /* 0x000000010e107824 */ /* 0x000fca00078e0a10 */
[----:B------:R-:W-:Y:S01]  /*8c40*/  LOP3.LUT P0, RZ, R16, 0x3, RZ, 0xc0, !PT ;  /* 0x0000000310ff7812 */ /* 0x000fe2000780c0ff */
[----:B--2---:R-:W-:Y:S02]  /*8c50*/  IMAD R14, R204, 0x80, R8 ;  /* 0x00000080cc0e7824 */ /* 0x004fe400078e0208 */
[----:B-----5:R-:W-:Y:S02]  /*8c60*/  IMAD R8, R19, R20, RZ ;  /* 0x0000001413087224 */ /* 0x020fe400078e02ff */
[----:B------:R-:W-:-:S03]  /*8c70*/  VIADD R16, R14, 0x8 ;  /* 0x000000080e107836 */ /* 0x000fc60000000000 */
[-C--:B------:R-:W-:Y:S02]  /*8c80*/  ISETP.GE.OR P1, PT, R14, R8.reuse, P0 ;  /* 0x000000080e00720c */ /* 0x080fe40000726670 */
[----:B------:R-:W-:-:S11]  /*8c90*/  ISETP.GE.OR P0, PT, R16, R8, P0 ;  /* 0x000000081000720c */ /* 0x000fd60000706670 */
[----:B0-----:R0:W-:Y:S04]  /*8ca0*/  @!P1 ST.E desc[UR38][R10.64], R2 ;  /* 0x000000020a009985 */ /* 0x0011e8000c101926 */
[----:B------:R0:W-:Y:S01]  /*8cb0*/  @!P0 ST.E desc[UR38][R12.64], R3 ;  /* 0x000000030c008985 */ /* 0x0001e2000c101926 */
[----:B------:R-:W-:Y:S05]  /*8cc0*/  @P3 BRA `(.L_x_10116) ;  /* 0x0000000c00f83947 */ /* 0x000fea0003800000 */
[----:B------:R-:W1:Y:S01]  /*8cd0*/  S2R R21, SR_TID.X ;  /* 0x0000000000157919 */ /* 0x000e620000002100 */
[----:B------:R-:W2:Y:S01]  /*8ce0*/  @P4 LDC R81, c[0x0][0xcec] ;  /* 0x00033b00ff514b82 */ /* 0x000ea20000000800 */
[----:B------:R-:W-:-:S07]  /*8cf0*/  ULDC.64 UR4, c[0x0][0xba0] ;  /* 0x0002e80000047ab9 */ /* 0x000fce0000000a00 */
[----:B------:R-:W3:Y:S01]  /*8d00*/  @P4 LDC R83, c[0x0][0xcf0] ;  /* 0x00033c00ff534b82 */ /* 0x000ee20000000800 */
[----:B-1----:R-:W-:-:S05]  /*8d10*/  VIADD R21, R21, 0xffffff80 ;  /* 0xffffff8015157836 */ /* 0x002fca0000000000 */
[----:B0-----:R-:W-:-:S04]  /*8d20*/  SHF.R.S32.HI R2, RZ, 0x1f, R21 ;  /* 0x0000001fff027819 */ /* 0x001fc80000011415 */
[----:B------:R-:W-:-:S04]  /*8d30*/  LEA.HI R2, R2, R21, RZ, 0x3 ;  /* 0x0000001502027211 */ /* 0x000fc800078f18ff */
[----:B------:R-:W-:-:S05]  /*8d40*/  LOP3.LUT R3, R2, 0xfffffff8, RZ, 0xc0, !PT ;  /* 0xfffffff802037812 */ /* 0x000fca00078ec0ff */
[----:B------:R-:W-:Y:S01]  /*8d50*/  IMAD.IADD R22, R21, 0x1, -R3 ;  /* 0x0000000115167824 */ /* 0x000fe200078e0a03 */
[----:B------:R-:W-:-:S03]  /*8d60*/  SHF.R.S32.HI R3, RZ, 0x3, R2 ;  /* 0x00000003ff037819 */ /* 0x000fc60000011402 */
[----:B------:R-:W-:-:S04]  /*8d70*/  IMAD.SHL.U32 R2, R22, 0x8, RZ ;  /* 0x0000000816027824 */ /* 0x000fc800078e00ff */
        /* <DEDUP_REMOVED lines=10> */
[----:B------:R-:W-:Y:S02]  /*8e20*/  IADD3 R53, P1, R156, 0x9000, RZ ;  /* 0x000090009c357810 */ /* 0x000fe40007f3e0ff */
[----:B------:R-:W-:Y:S02]  /*8e30*/  LOP3.LUT R24, R25, 0x380, RZ, 0xc0, !PT ;  /* 0x0000038019187812 */ /* 0x000fe400078ec0ff */
[----:B------:R-:W-:Y:S01]  /*8e40*/  LOP3.LUT R52, R53, 0x380, RZ, 0xc0, !PT ;  /* 0x0000038035347812 */ /* 0x000fe200078ec0ff */
[----:B------:R-:W-:Y:S01]  /*8e50*/  IMAD R9, R9, UR4, RZ ;  /* 0x0000000409097c24 */ /* 0x000fe2000f8e02ff */
[----:B------:R-:W-:Y:S01]  /*8e60*/  SHF.R.U64 R16, R16, 0x3, RZ ;  /* 0x0000000310107819 */ /* 0x000fe200000012ff */
[----:B------:R-:W5:Y:S01]  /*8e70*/  LD.E.128 R28, desc[UR38][R28.64] ;  /* 0x000000261c1c7980 */ /* 0x000f62000c101d00 */
[----:B------:R-:W-:-:S02]  /*8e80*/  SHF.R.U64 R52, R52, 0x3, RZ ;  /* 0x0000000334347819 */ /* 0x000fc400000012ff */
[----:B------:R-:W-:Y:S02]  /*8e90*/  SHF.R.U64 R24, R24, 0x3, RZ ;  /* 0x0000000318187819 */ /* 0x000fe400000012ff */
[----:B------:R-:W-:Y:S01]  /*8ea0*/  LOP3.LUT R52, R52, R53, RZ, 0x3c, !PT ;  /* 0x0000003534347212 */ /* 0x000fe200078e3cff */
[----:B------:R-:W-:Y:S01]  /*8eb0*/  IMAD.X R53, RZ, RZ, R157, P1 ;  /* 0x000000ffff357224 */ /* 0x000fe200008e069d */
[----:B------:R-:W-:Y:S01]  /*8ec0*/  IADD3 R11, P1, R156, 0xf000, RZ ;  /* 0x0000f0009c0b7810 */ /* 0x000fe20007f3e0ff */
[----:B------:R-:W-:Y:S01]  /*8ed0*/  IMAD R9, R4, UR5, R9 ;  /* 0x0000000504097c24 */ /* 0x000fe2000f8e0209 */
[----:B------:R-:W-:Y:S01]  /*8ee0*/  LOP3.LUT R16, R16, R17, RZ, 0x3c, !PT ;  /* 0x0000001110107212 */ /* 0x000fe200078e3cff */
[--C-:B------:R-:W-:Y:S01]  /*8ef0*/  IMAD.X R17, RZ, RZ, R157.reuse, P3 ;  /* 0x000000ffff117224 */ /* 0x100fe200018e069d */
[----:B------:R-:W-:Y:S01]  /*8f00*/  LOP3.LUT R10, R11, 0x380, RZ, 0xc0, !PT ;  /* 0x000003800b0a7812 */ /* 0x000fe200078ec0ff */
[--C-:B------:R-:W-:Y:S01]  /*8f10*/  IMAD.X R77, RZ, RZ, R157.reuse, P1 ;  /* 0x000000ffff4d7224 */ /* 0x100fe200008e069d */
[----:B------:R-:W-:Y:S01]  /*8f20*/  LOP3.LUT R24, R24, R25, RZ, 0x3c, !PT ;  /* 0x0000001918187212 */ /* 0x000fe200078e3cff */
[----:B------:R-:W-:Y:S01]  /*8f30*/  IMAD.X R25, RZ, RZ, R157, P2 ;  /* 0x000000ffff197224 */ /* 0x000fe200010e069d */
[----:B------:R-:W-:Y:S01]  /*8f40*/  SHF.R.U64 R10, R10, 0x3, RZ ;  /* 0x000000030a0a7819 */ /* 0x000fe200000012ff */
[----:B------:R-:W5:Y:S01]  /*8f50*/  LD.E.128 R16, desc[UR38][R16.64] ;  /* 0x0000002610107980 */ /* 0x000f62000c101d00 */
[----:B------:R-:W-:-:S02]  /*8f60*/  IADD3 R33, P0, R156, 0x4000, RZ ;  /* 0x000040009c217810 */ /* 0x000fc40007f1e0ff */
[----:B------:R-:W-:Y:S01]  /*8f70*/  LOP3.LUT R76, R10, R11, RZ, 0x3c, !PT ;  /* 0x0000000b0a4c7212 */ /* 0x000fe200078e3cff */
[----:B------:R-:W-:Y:S01]  /*8f80*/  IMAD.WIDE.U32 R10, R4, UR4, RZ ;  /* 0x00000004040a7c25 */ /* 0x000fe2000f8e00ff */
[C---:B------:R-:W-:Y:S01]  /*8f90*/  IADD3 R37, P6, R156.reuse, 0x5000, RZ ;  /* 0x000050009c257810 */ /* 0x040fe20007fde0ff */
[----:B------:R-:W-:Y:S01]  /*8fa0*/  ULDC.64 UR4, c[0x0][0xbe8] ;  /* 0x0002fa0000047ab9 */ /* 0x000fe20000000a00 */
[C---:B------:R-:W-:Y:S01]  /*8fb0*/  IADD3 R41, P5, R156.reuse, 0x6000, RZ ;  /* 0x000060009c297810 */ /* 0x040fe20007fbe0ff */
[----:B------:R-:W5:Y:S01]  /*8fc0*/  LD.E.128 R52, desc[UR38][R52.64] ;  /* 0x0000002634347980 */ /* 0x000f62000c101d00 */
[C---:B------:R-:W-:Y:S02]  /*8fd0*/  IADD3 R45, P3, R156.reuse, 0x7000, RZ ;  /* 0x000070009c2d7810 */ /* 0x040fe40007f7e0ff */
[----:B------:R-:W-:Y:S01]  /*8fe0*/  IADD3 R49, P2, R156, 0x8000, RZ ;  /* 0x000080009c317810 */ /* 0x000fe20007f5e0ff */
[----:B------:R-:W-:Y:S01]  /*8ff0*/  IMAD.IADD R11, R11, 0x1, R9 ;  /* 0x000000010b0b7824 */ /* 0x000fe200078e0209 */
[----:B------:R-:W-:Y:S01]  /*9000*/  LOP3.LUT R32, R33, 0x380, RZ, 0xc0, !PT ;  /* 0x0000038021207812 */ /* 0x000fe200078ec0ff */
[----:B------:R-:W-:Y:S01]  /*9010*/  IMAD R9, R22, 0x20, R3 ;  /* 0x0000002016097824 */ /* 0x000fe200078e0203 */
[----:B------:R-:W-:Y:S01]  /*9020*/  LOP3.LUT R36, R37, 0x380, RZ, 0xc0, !PT ;  /* 0x0000038025247812 */ /* 0x000fe200078ec0ff */
[----:B------:R-:W5:Y:S01]  /*9030*/  LD.E.128 R24, desc[UR38][R24.64] ;  /* 0x0000002618187980 */ /* 0x000f62000c101d00 */
[----:B------:R-:W-:-:S02]  /*9040*/  LOP3.LUT R40, R41, 0x380, RZ, 0xc0, !PT ;  /* 0x0000038029287812 */ /* 0x000fc400078ec0ff */
[----:B------:R-:W-:Y:S01]  /*9050*/  LOP3.LUT R44, R45, 0x380, RZ, 0xc0, !PT ;  /* 0x000003802d2c7812 */ /* 0x000fe200078ec0ff */
[----:B------:R-:W5:Y:S01]  /*9060*/  LD.E.128 R76, desc[UR38][R76.64] ;  /* 0x000000264c4c7980 */ /* 0x000f62000c101d00 */
[----:B------:R-:W-:Y:S01]  /*9070*/  LOP3.LUT R48, R49, 0x380, RZ, 0xc0, !PT ;  /* 0x0000038031307812 */ /* 0x000fe200078ec0ff */
[----:B------:R-:W-:Y:S01]  /*9080*/  IMAD R22, R204, 0x80, R9 ;  /* 0x00000080cc167824 */ /* 0x000fe200078e0209 */
[----:B------:R-:W-:Y:S01]  /*9090*/  SHF.R.U64 R32, R32, 0x3, RZ ;  /* 0x0000000320207819 */ /* 0x000fe200000012ff */
[----:B------:R-:W-:Y:S01]  /*90a0*/  IMAD.WIDE.U32 R10, R202, UR4, R10 ;  /* 0x00000004ca0a7c25 */ /* 0x000fe2000f8e000a */
[----:B------:R-:W-:Y:S02]  /*90b0*/  SHF.R.U64 R36, R36, 0x3, RZ ;  /* 0x0000000324247819 */ /* 0x000fe400000012ff */
[----:B------:R-:W-:Y:S02]  /*90c0*/  SHF.R.U64 R40, R40, 0x3, RZ ;  /* 0x0000000328287819 */ /* 0x000fe400000012ff */
[----:B------:R-:W-:-:S02]  /*90d0*/  SHF.R.U64 R44, R44, 0x3, RZ ;  /* 0x000000032c2c7819 */ /* 0x000fc400000012ff */
[----:B------:R-:W-:Y:S01]  /*90e0*/  SHF.R.U64 R48, R48, 0x3, RZ ;  /* 0x0000000330307819 */ /* 0x000fe200000012ff */
[----:B--2---:R-:W-:Y:S01]  /*90f0*/  @P4 IMAD.HI.U32 R4, R22, R81, RZ ;  /* 0x0000005116044227 */ /* 0x004fe200078e00ff */
[----:B------:R-:W-:Y:S02]  /*9100*/  SHF.R.S32.HI R21, RZ, 0x1f, R200 ;  /* 0x0000001fff157819 */ /* 0x000fe400000114c8 */
        /* <DEDUP_REMOVED lines=10> */
[----:B------:R-:W-:Y:S01]  /*91b0*/  IADD3 R57, P0, R156, 0xa000, RZ ;  /* 0x0000a0009c397810 */ /* 0x000fe20007f1e0ff */
[----:B------:R-:W-:Y:S01]  /*91c0*/  IMAD R11, R202, UR5, R11 ;  /* 0x00000005ca0b7c24 */ /* 0x000fe2000f8e020b */
[C---:B------:R-:W-:Y:S01]  /*91d0*/  IADD3 R61, P6, R156.reuse, 0xb000, RZ ;  /* 0x0000b0009c3d7810 */ /* 0x040fe20007fde0ff */
[----:B------:R-:W-:Y:S01]  /*91e0*/  ULDC.64 UR4, c[0x0][0xbf0] ;  /* 0x0002fc0000047ab9 */ /* 0x000fe20000000a00 */
[C---:B------:R-:W-:Y:S01]  /*91f0*/  IADD3 R65, P5, R156.reuse, 0xc000, RZ ;  /* 0x0000c0009c417810 */ /* 0x040fe20007fbe0ff */
[----:B------:R-:W-:Y:S01]  /*9200*/  IMAD.MOV.U32 R9, RZ, RZ, R22 ;  /* 0x000000ffff097224 */ /* 0x000fe200078e0016 */
[C---:B------:R-:W-:Y:S01]  /*9210*/  IADD3 R69, P3, R156.reuse, 0xd000, RZ ;  /* 0x0000d0009c457810 */ /* 0x040fe20007f7e0ff */
[----:B------:R-:W5:Y:S01]  /*9220*/  LD.E.128 R32, desc[UR38][R32.64] ;  /* 0x0000002620207980 */ /* 0x000f62000c101d00 */
[----:B------:R-:W-:Y:S01]  /*9230*/  IADD3 R73, P2, R156, 0xe000, RZ ;  /* 0x0000e0009c497810 */ /* 0x000fe20007f5e0ff */
[----:B------:R-:W-:Y:S01]  /*9240*/  IMAD R21, R21, UR4, RZ ;  /* 0x0000000415157c24 */ /* 0x000fe2000f8e02ff */
[----:B---3--:R-:W-:Y:S01]  /*9250*/  @P4 SHF.R.U32.HI R9, RZ, R83, R4 ;  /* 0x00000053ff094219 */ /* 0x008fe20000011604 */
[----:B------:R-:W5:Y:S01]  /*9260*/  LD.E.128 R36, desc[UR38][R36.64] ;  /* 0x0000002624247980 */ /* 0x000f62000c101d00 */
[----:B------:R-:W-:-:S02]  /*9270*/  LOP3.LUT R56, R57, 0x380, RZ, 0xc0, !PT ;  /* 0x0000038039387812 */ /* 0x000fc400078ec0ff */
[----:B------:R-:W-:Y:S01]  /*9280*/  LOP3.LUT R60, R61, 0x380, RZ, 0xc0, !PT ;  /* 0x000003803d3c7812 */ /* 0x000fe200078ec0ff */
[----:B------:R-:W5:Y:S01]  /*9290*/  LD.E.128 R40, desc[UR38][R40.64] ;  /* 0x0000002628287980 */ /* 0x000f62000c101d00 */
[----:B------:R-:W-:Y:S02]  /*92a0*/  LOP3.LUT R64, R65, 0x380, RZ, 0xc0, !PT ;  /* 0x0000038041407812 */ /* 0x000fe400078ec0ff */
[----:B------:R-:W-:Y:S01]  /*92b0*/  LOP3.LUT R68, R69, 0x380, RZ, 0xc0, !PT ;  /* 0x0000038045447812 */ /* 0x000fe200078ec0ff */
[----:B------:R-:W5:Y:S01]  /*92c0*/  LD.E.128 R44, desc[UR38][R44.64] ;  /* 0x000000262c2c7980 */ /* 0x000f62000c101d00 */
[----:B------:R-:W-:Y:S01]  /*92d0*/  LOP3.LUT R72, R73, 0x380, RZ, 0xc0, !PT ;  /* 0x0000038049487812 */ /* 0x000fe200078ec0ff */
[----:B------:R-:W-:Y:S01]  /*92e0*/  IMAD R21, R200, UR5, R21 ;  /* 0x00000005c8157c24 */ /* 0x000fe2000f8e0215 */
[----:B------:R-:W-:Y:S01]  /*92f0*/  LOP3.LUT R13, R156, 0x380, RZ, 0xc0, !PT ;  /* 0x000003809c0d7812 */ /* 0x000fe200078ec0ff */
[----:B------:R-:W-:Y:S01]  /*9300*/  IMAD.WIDE.U32 R10, R200, UR4, R10 ;  /* 0x00000004c80a7c25 */ /* 0x000fe2000f8e000a */
[--C-:B------:R-:W-:Y:S01]  /*9310*/  SHF.R.S32.HI R4, RZ, 0x1f, R9.reuse ;  /* 0x0000001fff047819 */ /* 0x100fe20000011409 */
[----:B------:R-:W-:Y:S01]  /*9320*/  ULDC.64 UR4, c[0x0][0xbe0] ;  /* 0x0002f80000047ab9 */ /* 0x000fe20000000a00 */
[----:B------:R-:W-:Y:S01]  /*9330*/  SHF.R.U64 R56, R56, 0x3, RZ ;  /* 0x0000000338387819 */ /* 0x000fe200000012ff */
[----:B------:R-:W-:Y:S01]  /*9340*/  IMAD.MOV R81, RZ, RZ, -R9 ;  /* 0x000000ffff517224 */ /* 0x000fe200078e0a09 */
[----:B------:R-:W-:Y:S01]  /*9350*/  SHF.R.U64 R60, R60, 0x3, RZ ;  /* 0x000000033c3c7819 */ /* 0x000fe200000012ff */
[----:B------:R-:W5:Y:S01]  /*9360*/  LD.E.128 R48, desc[UR38][R48.64] ;  /* 0x0000002630307980 */ /* 0x000f62000c101d00 */
[----:B------:R-:W-:-:S02]  /*9370*/  SHF.R.U64 R64, R64, 0x3, RZ ;  /* 0x0000000340407819 */ /* 0x000fc400000012ff */
[----:B------:R-:W-:Y:S02]  /*9380*/  SHF.R.U64 R68, R68, 0x3, RZ ;  /* 0x0000000344447819 */ /* 0x000fe400000012ff */
[----:B------:R-:W-:Y:S01]  /*9390*/  SHF.R.U64 R72, R72, 0x3, RZ ;  /* 0x0000000348487819 */ /* 0x000fe200000012ff */
[----:B------:R-:W-:Y:S01]  /*93a0*/  IMAD.IADD R11, R11, 0x1, R21 ;  /* 0x000000010b0b7824 */ /* 0x000fe200078e0215 */
[----:B------:R-:W-:Y:S01]  /*93b0*/  SHF.R.U64 R13, R13, 0x3, RZ ;  /* 0x000000030d0d7819 */ /* 0x000fe200000012ff */
[----:B------:R-:W-:Y:S01]  /*93c0*/  IMAD R4, R4, UR4, RZ ;  /* 0x0000000404047c24 */ /* 0x000fe2000f8e02ff */
[----:B------:R-:W-:Y:S01]  /*93d0*/  LOP3.LUT R56, R56, R57, RZ, 0x3c, !PT ;  /* 0x0000003938387212 */ /* 0x000fe200078e3cff */
[----:B------:R-:W-:Y:S01]  /*93e0*/  IMAD R21, R20, R81, R22 ;  /* 0x0000005114157224 */ /* 0x000fe200078e0216 */
        /* <DEDUP_REMOVED lines=11> */
[C---:B------:R-:W-:Y:S01]  /*94a0*/  IMAD R81, R9.reuse, UR5, R4 ;  /* 0x0000000509517c24 */ /* 0x040fe2000f8e0204 */
[----:B------:R-:W-:Y:S01]  /*94b0*/  SHF.R.S32.HI R4, RZ, 0x1f, R21 ;  /* 0x0000001fff047819 */ /* 0x000fe20000011415 */
[----:B------:R-:W-:Y:S01]  /*94c0*/  IMAD.WIDE.U32 R10, R9, UR4, R10 ;  /* 0x00000004090a7c25 */ /* 0x000fe2000f8e000a */
[----:B------:R0:W5:Y:S01]  /*94d0*/  LD.E.128 R12, desc[UR38][R156.64] ;  /* 0x000000269c0c7980 */ /* 0x000162000c101d00 */
[----:B------:R-:W-:-:S03]  /*94e0*/  ULDC.64 UR4, c[0x0][0xbd8] ;  /* 0x0002f60000047ab9 */ /* 0x000fc60000000a00 */
[----:B------:R-:W5:Y:S01]  /*94f0*/  LD.E.128 R60, desc[UR38][R60.64] ;  /* 0x000000263c3c7980 */ /* 0x000f62000c101d00 */
[----:B------:R-:W-:-:S03]  /*9500*/  IMAD.IADD R11, R11, 0x1, R81 ;  /* 0x000000010b0b7824 */ /* 0x000fc600078e0251 */
[----:B------:R-:W5:Y:S01]  /*9510*/  LD.E.128 R64, desc[UR38][R64.64] ;  /* 0x0000002640407980 */ /* 0x000f62000c101d00 */
[----:B------:R-:W-:-:S03]  /*9520*/  IMAD R4, R4, UR4, RZ ;  /* 0x0000000404047c24 */ /* 0x000fc6000f8e02ff */
        /* <DEDUP_REMOVED lines=9> */
[C---:B------:R-:W-:Y:S02]  /*95c0*/  IMAD R81, R21.reuse, UR5, R4 ;  /* 0x0000000515517c24 */ /* 0x040fe4000f8e0204 */
[----:B------:R-:W-:Y:S01]  /*95d0*/  IMAD.WIDE.U32 R10, R21, UR4, R10 ;  /* 0x00000004150a7c25 */ /* 0x000fe2000f8e000a */
[----:B------:R-:W-:-:S03]  /*95e0*/  ULDC.64 UR4, c[0x0][0xb80] ;  /* 0x0002e00000047ab9 */ /* 0x000fc60000000a00 */
[----:B------:R-:W-:Y:S01]  /*95f0*/  VIADD R9, R85, 0x40 ;  /* 0x0000004055097836 */ /* 0x000fe20000000000 */
[----:B------:R-:W-:Y:S01]  /*9600*/  LEA R4, P2, R10, UR4, 0x1 ;  /* 0x000000040a047c11 */ /* 0x000fe2000f8408ff */
[----:B------:R-:W-:-:S03]  /*9610*/  IMAD.IADD R11, R11, 0x1, R81 ;  /* 0x000000010b0b7824 */ /* 0x000fc600078e0251 */
[-C--:B------:R-:W-:Y:S01]  /*9620*/  ISETP.GE.AND P0, PT, R9, R8.reuse, PT ;  /* 0x000000080900720c */ /* 0x080fe20003f06270 */
[----:B------:R-:W-:Y:S01]  /*9630*/  VIADD R0, R0, 0x32420 ;  /* 0x0003242000007836 */ /* 0x000fe20000000000 */
[----:B------:R-:W-:Y:S02]  /*9640*/  LEA.HI.X R9, R10, UR5, R11, 0x1, P2 ;  /* 0x000000050a097c11 */ /* 0x000fe400090f0c0b */
[CC--:B------:R-:W-:Y:S01]  /*9650*/  ISETP.GE.AND P2, PT, R85.reuse, R8.reuse, PT ;  /* 0x000000085500720c */ /* 0x0c0fe20003f46270 */
[----:B------:R-:W-:Y:S01]  /*9660*/  VIADD R3, R85, 0x20 ;  /* 0x0000002055037836 */ /* 0x000fe20000000000 */
[----:B------:R-:W-:Y:S01]  /*9670*/  PRMT R0, RZ, 0x654, R0 ;  /* 0x00000654ff007816 */ /* 0x000fe20000000000 */
[C---:B------:R-:W-:Y:S02]  /*9680*/  VIADD R84, R2.reuse, 0x80 ;  /* 0x0000008002547836 */ /* 0x040fe40000000000 */
[C---:B------:R-:W-:Y:S01]  /*9690*/  VIADD R88, R2.reuse, 0xc0 ;  /* 0x000000c002587836 */ /* 0x040fe20000000000 */
[----:B-1----:R1:W-:Y:S01]  /*96a0*/  SYNCS.ARRIVE.TRANS64.RED.A1T0 RZ, [R0+URZ], RZ ;  /* 0x000000ff00ff79a7 */ /* 0x0023e2000810043f */
[----:B------:R-:W-:Y:S01]  /*96b0*/  ISETP.GE.AND P1, PT, R3, R8, PT ;  /* 0x000000080300720c */ /* 0x000fe20003f26270 */
[----:B------:R0:W2:Y:S01]  /*96c0*/  SHFL.IDX PT, R83, R4, RZ, 0x181f ;  /* 0x00181fff04537589 */ /* 0x0000a200000e0000 */
[----:B------:R-:W-:Y:S03]  /*96d0*/  BSSY B1, `(.L_x_10117) ;  /* 0x0000019000017945 */ /* 0x000fe60003800000 */
[----:B------:R0:W3:Y:S01]  /*96e0*/  SHFL.IDX PT, R3, R9, RZ, 0x181f ;  /* 0x00181fff09037589 */ /* 0x0000e200000e0000 */
[----:B-1----:R-:W-:Y:S01]  /*96f0*/  VIADD R0, R2, 0x40 ;  /* 0x0000004002007836 */ /* 0x002fe20000000000 */
        /* <DEDUP_REMOVED lines=10> */
[----:B--2---:R-:W-:-:S04]  /*97a0*/  @!P5 LEA R10, P6, R2, R83, 0x1 ;  /* 0x00000053020ad211 */ /* 0x004fc800078c08ff */
[----:B---3--:R-:W-:Y:S02]  /*97b0*/  @!P5 LEA.HI.X R11, R2, R3, R89, 0x1, P6 ;  /* 0x00000003020bd211 */ /* 0x008fe400030f0c59 */
        /* <DEDUP_REMOVED lines=10> */
.L_x_10118:
[----:B------:R-:W-:Y:S05]  /*9860*/  BSYNC B1 ;  /* 0x0000000000017941 */ /* 0x000fea0003800000 */
.L_x_10117:
[----:B---3--:R1:W3:Y:S01]  /*9870*/  SHFL.IDX PT, R3, R9, 0x1, 0x181f ;  /* 0x00381f0009037f89 */ /* 0x0082e200000e0000 */
[----:B------:R-:W-:Y:S03]  /*9880*/  BSSY B1, `(.L_x_10119) ;  /* 0x0000014000017945 */ /* 0x000fe60003800000 */
[----:B0-----:R1:W0:Y:S01]  /*9890*/  SHFL.IDX PT, R21, R4, 0x1, 0x181f ;  /* 0x00381f0004157f89 */ /* 0x00122200000e0000 */
[----:B------:R-:W-:Y:S05]  /*98a0*/  @P1 BRA `(.L_x_10120) ;  /* 0x0000000000441947 */ /* 0x000fea0003800000 */
[----:B------:R-:W-:Y:S02]  /*98b0*/  ULDC UR4, c[0x0][0xbc8] ;  /* 0x0002f20000047ab9 */ /* 0x000fe40000000800 */
[----:B------:R-:W-:Y:S02]  /*98c0*/  ISETP.GE.AND P4, PT, R2, UR4, PT ;  /* 0x0000000402007c0c */ /* 0x000fe4000bf86270 */
[----:B------:R-:W-:Y:S02]  /*98d0*/  ISETP.GE.AND P3, PT, R0, UR4, PT ;  /* 0x0000000400007c0c */ /* 0x000fe4000bf66270 */
[----:B------:R-:W-:Y:S02]  /*98e0*/  ISETP.GE.AND P2, PT, R84, UR4, PT ;  /* 0x0000000454007c0c */ /* 0x000fe4000bf46270 */
[----:B------:R-:W-:-:S07]  /*98f0*/  ISETP.GE.AND P1, PT, R88, UR4, PT ;  /* 0x0000000458007c0c */ /* 0x000fce000bf26270 */
[-C--:B0-----:R-:W-:Y:S02]  /*9900*/  @!P4 LEA R10, P6, R2, R21.reuse, 0x1 ;  /* 0x00000015020ac211 */ /* 0x081fe400078c08ff */
[----:B-----5:R-:W-:Y:S02]  /*9910*/  @!P3 LEA R12, P5, R0, R21, 0x1 ;  /* 0x00000015000cb211 */ /* 0x020fe400078a08ff */
        /* <DEDUP_REMOVED lines=10> */
.L_x_10120:
[----:B------:R-:W-:Y:S05]  /*99c0*/  BSYNC B1 ;  /* 0x0000000000017941 */ /* 0x000fea0003800000 */
.L_x_10119:
[----:B---3--:R3:W0:Y:S01]  /*99d0*/  SHFL.IDX PT, R3, R9, 0x2, 0x181f ;  /* 0x00581f0009037f89 */ /* 0x00862200000e0000 */
[----:B------:R-:W-:Y:S03]  /*99e0*/  BSSY B1, `(.L_x_10121) ;  /* 0x0000014000017945 */ /* 0x000fe60003800000 */
[----:B----45:R3:W4:Y:S01]  /*99f0*/  SHFL.IDX PT, R17, R4, 0x2, 0x181f ;  /* 0x00581f0004117f89 */ /* 0x03072200000e0000 */
        /* <DEDUP_REMOVED lines=18> */
.L_x_10122:
[----:B------:R-:W-:Y:S05]  /*9b20*/  BSYNC B1 ;  /* 0x0000000000017941 */ /* 0x000fea0003800000 */
.L_x_10121:
[----:B0-----:R-:W-:Y:S01]  /*9b30*/  VIADD R3, R85, 0x60 ;  /* 0x0000006055037836 */ /* 0x001fe20000000000 */
[----:B------:R0:W0:Y:S04]  /*9b40*/  SHFL.IDX PT, R15, R9, 0x3, 0x181f ;  /* 0x00781f00090f7f89 */ /* 0x00002800000e0000 */
[----:B------:R-:W-:Y:S01]  /*9b50*/  ISETP.GE.AND P0, PT, R3, R8, PT ;  /* 0x000000080300720c */ /* 0x000fe20003f06270 */
[----:B----4-:R4:W0:-:S12]  /*9b60*/  SHFL.IDX PT, R17, R4, 0x3, 0x181f ;  /* 0x00781f0004117f89 */ /* 0x01081800000e0000 */
[----:B----4-:R-:W-:Y:S05]  /*9b70*/  @P0 BRA `(.L_x_10123) ;  /* 0x0000002400800947 */ /* 0x010fea0003800000 */
[----:B------:R-:W-:Y:S02]  /*9b80*/  ULDC UR4, c[0x0][0xbc8] ;  /* 0x0002f20000047ab9 */ /* 0x000fe40000000800 */
[----:B------:R-:W-:Y:S02]  /*9b90*/  ISETP.GE.AND P3, PT, R2, UR4, PT ;  /* 0x0000000402007c0c */ /* 0x000fe4000bf66270 */
[----:B------:R-:W-:Y:S02]  /*9ba0*/  ISETP.GE.AND P4, PT, R0, UR4, PT ;  /* 0x0000000400007c0c */ /* 0x000fe4000bf86270 */
[----:B------:R-:W-:-:S09]  /*9bb0*/  ISETP.GE.AND P5, PT, R84, UR4, PT ;  /* 0x0000000454007c0c */ /* 0x000fd2000bfa6270 */
[-C--:B0-----:R-:W-:Y:S02]  /*9bc0*/  @!P3 LEA R8, P0, R2, R17.reuse, 0x1 ;  /* 0x000000110208b211 */ /* 0x081fe400078008ff */
[-C--:B------:R-:W-:Y:S02]  /*9bd0*/  @!P4 LEA R10, P1, R0, R17.reuse, 0x1 ;  /* 0x00000011000ac211 */ /* 0x080fe400078208ff */
[----:B------:R-:W-:Y:S02]  /*9be0*/  @!P5 LEA R12, P2, R84, R17, 0x1 ;  /* 0x00000011540cd211 */ /* 0x000fe400078408ff */
[-C--:B-1-3--:R-:W-:Y:S02]  /*9bf0*/  @!P3 LEA.HI.X R9, R2, R15.reuse, R89, 0x1, P0 ;  /* 0x0000000f0209b211 */ /* 0x08afe400000f0c59 */
        /* <DEDUP_REMOVED lines=11> */
.L_x_10116:
[----:B------:R-:W-:Y:S01]  /*9cb0*/  ULDC.64 UR4, c[0x0][0xc08] ;  /* 0x0003020000047ab9 */ /* 0x000fe20000000a00 */
[----:B0-----:R-:W0:Y:S01]  /*9cc0*/  @P4 LDC R13, c[0x0][0xcec] ;  /* 0x00033b00ff0d4b82 */ /* 0x001e220000000800 */
[----:B------:R-:W-:Y:S01]  /*9cd0*/  IMAD R9, R9, UR4, RZ ;  /* 0x0000000409097c24 */ /* 0x000fe2000f8e02ff */
[----:B------:R-:W-:Y:S01]  /*9ce0*/  ULDC.64 UR6, c[0x0][0xc30] ;  /* 0x00030c0000067ab9 */ /* 0x000fe20000000a00 */
[----:B------:R-:W-:Y:S01]  /*9cf0*/  IMAD.WIDE.U32 R2, R4, UR4, RZ ;  /* 0x0000000404027c25 */ /* 0x000fe2000f8e00ff */
[----:B------:R-:W-:Y:S01]  /*9d00*/  ISETP.GE.AND P0, PT, R14, R8, PT ;  /* 0x000000080e00720c */ /* 0x000fe20003f06270 */
[----:B------:R-:W-:Y:S01]  /*9d10*/  BSSY B1, `(.L_x_10124) ;  /* 0x00000d3000017945 */ /* 0x000fe20003800000 */
[----:B------:R-:W-:Y:S01]  /*9d20*/  SHF.R.S32.HI R22, RZ, 0x1f, R207 ;  /* 0x0000001fff167819 */ /* 0x000fe200000114cf */
[----:B------:R-:W-:Y:S01]  /*9d30*/  IMAD R9, R4, UR5, R9 ;  /* 0x0000000504097c24 */ /* 0x000fe2000f8e0209 */
[----:B------:R-:W-:Y:S01]  /*9d40*/  ULDC.64 UR4, c[0x0][0xc38] ;  /* 0x00030e0000047ab9 */ /* 0x000fe20000000a00 */
[----:B------:R-:W1:Y:S01]  /*9d50*/  @P4 LDC R4, c[0x0][0xcf0] ;  /* 0x00033c00ff044b82 */ /* 0x000e620000000800 */
        /* <DEDUP_REMOVED lines=15> */
[----:B0-----:R-:W-:Y:S01]  /*9e50*/  @P4 IMAD.HI.U32 R13, R18, R13, RZ ;  /* 0x0000000d120d4227 */ /* 0x001fe200078e00ff */
[----:B------:R-:W-:Y:S02]  /*9e60*/  SHF.R.S32.HI R158, RZ, 0x1f, R221 ;  /* 0x0000001fff9e7819 */ /* 0x000fe400000114dd */
[----:B------:R-:W-:Y:S01]  /*9e70*/  SHF.R.S32.HI R159, RZ, 0x1f, R222 ;  /* 0x0000001fff9f7819 */ /* 0x000fe200000114de */
[C---:B------:R-:W-:Y:S01]  /*9e80*/  IMAD R11, R200.reuse, UR5, R9 ;  /* 0x00000005c80b7c24 */ /* 0x040fe2000f8e0209 */
[----:B------:R-:W-:Y:S01]  /*9e90*/  SHF.R.S32.HI R161, RZ, 0x1f, R224 ;  /* 0x0000001fffa17819 */ /* 0x000fe200000114e0 */
[----:B------:R-:W-:Y:S01]  /*9ea0*/  IMAD.WIDE.U32 R2, R200, UR4, R2 ;  /* 0x00000004c8027c25 */ /* 0x000fe2000f8e0002 */
[----:B------:R-:W-:Y:S01]  /*9eb0*/  ULDC.64 UR4, c[0x0][0xc48] ;  /* 0x0003120000047ab9 */ /* 0x000fe20000000a00 */
[----:B------:R-:W-:-:S02]  /*9ec0*/  SHF.R.S32.HI R162, RZ, 0x1f, R225 ;  /* 0x0000001fffa27819 */ /* 0x000fc400000114e1 */
[----:B------:R-:W-:Y:S01]  /*9ed0*/  IMAD.MOV.U32 R9, RZ, RZ, R18 ;  /* 0x000000ffff097224 */ /* 0x000fe200078e0012 */
[----:B-1----:R-:W-:Y:S01]  /*9ee0*/  @P4 SHF.R.U32.HI R9, RZ, R4, R13 ;  /* 0x00000004ff094219 */ /* 0x002fe2000001160d */
[----:B------:R-:W-:Y:S01]  /*9ef0*/  IMAD.IADD R3, R3, 0x1, R11 ;  /* 0x0000000103037824 */ /* 0x000fe200078e020b */
[----:B------:R-:W-:Y:S01]  /*9f00*/  SHF.R.S32.HI R163, RZ, 0x1f, R226 ;  /* 0x0000001fffa37819 */ /* 0x000fe200000114e2 */
[----:B------:R-:W-:Y:S01]  /*9f10*/  VIADD R181, R201, 0x8 ;  /* 0x00000008c9b57836 */ /* 0x000fe20000000000 */
[--C-:B------:R-:W-:Y:S01]  /*9f20*/  SHF.R.S32.HI R4, RZ, 0x1f, R9.reuse ;  /* 0x0000001fff047819 */ /* 0x100fe20000011409 */
[----:B------:R-:W-:Y:S01]  /*9f30*/  IMAD.MOV R11, RZ, RZ, -R9 ;  /* 0x000000ffff0b7224 */ /* 0x000fe200078e0a09 */
[----:B------:R-:W-:Y:S01]  /*9f40*/  SHF.R.S32.HI R164, RZ, 0x1f, R228 ;  /* 0x0000001fffa47819 */ /* 0x000fe200000114e4 */
[----:B------:R-:W-:Y:S01]  /*9f50*/  IMAD.WIDE.U32 R2, R160, UR4, R2 ;  /* 0x00000004a0027c25 */ /* 0x000fe2000f8e0002 */
        /* <DEDUP_REMOVED lines=10> */
[----:B------:R-:W-:Y:S01]  /*a000*/  IMAD.WIDE.U32 R2, R9, UR6, R2 ;  /* 0x0000000609027c25 */ /* 0x000fe2000f8e0002 */
[----:B------:R-:W-:-:S02]  /*a010*/  SHF.R.S32.HI R160, RZ, 0x1f, R223 ;  /* 0x0000001fffa07819 */ /* 0x000fc400000114df */
[----:B------:R-:W-:Y:S01]  /*a020*/  SHF.R.S32.HI R169, RZ, 0x1f, R233 ;  /* 0x0000001fffa97819 */ /* 0x000fe200000114e9 */
[----:B------:R-:W-:Y:S01]  /*a030*/  IMAD R4, R4, UR4, RZ ;  /* 0x0000000404047c24 */ /* 0x000fe2000f8e02ff */
[----:B------:R-:W-:Y:S01]  /*a040*/  SHF.R.S32.HI R170, RZ, 0x1f, R234 ;  /* 0x0000001fffaa7819 */ /* 0x000fe200000114ea */
[----:B------:R-:W-:Y:S01]  /*a050*/  IMAD.IADD R3, R3, 0x1, R13 ;  /* 0x0000000103037824 */ /* 0x000fe200078e020d */
[----:B------:R-:W-:Y:S01]  /*a060*/  SHF.R.S32.HI R171, RZ, 0x1f, R235 ;  /* 0x0000001fffab7819 */ /* 0x000fe200000114eb */
[C---:B------:R-:W-:Y:S01]  /*a070*/  IMAD R9, R11.reuse, UR5, R4 ;  /* 0x000000050b097c24 */ /* 0x040fe2000f8e0204 */
[----:B------:R-:W-:Y:S01]  /*a080*/  SHF.R.S32.HI R172, RZ, 0x1f, R236 ;  /* 0x0000001fffac7819 */ /* 0x000fe200000114ec */
[----:B------:R-:W-:Y:S01]  /*a090*/  IMAD.WIDE.U32 R2, R11, UR4, R2 ;  /* 0x000000040b027c25 */ /* 0x000fe2000f8e0002 */
[----:B------:R-:W-:Y:S01]  /*a0a0*/  ULDC.64 UR4, c[0x0][0xc00] ;  /* 0x0003000000047ab9 */ /* 0x000fe20000000a00 */
[----:B------:R-:W-:Y:S02]  /*a0b0*/  SHF.R.S32.HI R173, RZ, 0x1f, R237 ;  /* 0x0000001fffad7819 */ /* 0x000fe400000114ed */
[----:B------:R-:W-:Y:S01]  /*a0c0*/  VIADD R4, R0, 0x32420 ;  /* 0x0003242000047836 */ /* 0x000fe20000000000 */
[C---:B------:R-:W-:Y:S01]  /*a0d0*/  LEA R0, P1, R2.reuse, UR4, 0x2 ;  /* 0x0000000402007c11 */ /* 0x040fe2000f8210ff */
[----:B------:R-:W-:Y:S01]  /*a0e0*/  IMAD.IADD R3, R3, 0x1, R9 ;  /* 0x0000000103037824 */ /* 0x000fe200078e0209 */
[----:B------:R-:W-:Y:S01]  /*a0f0*/  SHF.R.S32.HI R175, RZ, 0x1f, R175 ;  /* 0x0000001fffaf7819 */ /* 0x000fe200000114af */
[C---:B------:R-:W-:Y:S01]  /*a100*/  VIADD R174, R201.reuse, 0x20 ;  /* 0x00000020c9ae7836 */ /* 0x040fe20000000000 */
[----:B------:R-:W-:Y:S01]  /*a110*/  PRMT R9, RZ, 0x654, R4 ;  /* 0x00000654ff097816 */ /* 0x000fe20000000004 */
[C---:B------:R-:W-:Y:S01]  /*a120*/  VIADD R176, R201.reuse, 0x18 ;  /* 0x00000018c9b07836 */ /* 0x040fe20000000000 */
[----:B------:R-:W-:Y:S01]  /*a130*/  LEA.HI.X R4, R2, UR5, R3, 0x2, P1 ;  /* 0x0000000502047c11 */ /* 0x000fe200088f1403 */
[C---:B------:R-:W-:Y:S01]  /*a140*/  VIADD R178, R201.reuse, 0x10 ;  /* 0x00000010c9b27836 */ /* 0x040fe20000000000 */
[----:B------:R0:W-:Y:S01]  /*a150*/  SYNCS.ARRIVE.TRANS64.RED.A1T0 RZ, [R9+URZ], RZ ;  /* 0x000000ff09ff79a7 */ /* 0x0001e2000810043f */
[----:B------:R0:W1:Y:S01]  /*a160*/  SHFL.IDX PT, R2, R0, RZ, 0x1c1f ;  /* 0x001c1fff00027589 */ /* 0x00006200000e0000 */
[----:B------:R-:W-:Y:S01]  /*a170*/  SHF.R.S32.HI R177, RZ, 0x1f, R177 ;  /* 0x0000001fffb17819 */ /* 0x000fe200000114b1 */
[----:B------:R-:W-:Y:S01]  /*a180*/  VIADD R180, R201, 0x8 ;  /* 0x00000008c9b47836 */ /* 0x000fe20000000000 */
[----:B------:R-:W-:Y:S01]  /*a190*/  SHF.R.S32.HI R179, RZ, 0x1f, R179 ;  /* 0x0000001fffb37819 */ /* 0x000fe200000114b3 */
[----:B------:R0:W2:Y:S01]  /*a1a0*/  SHFL.IDX PT, R3, R4, RZ, 0x1c1f ;  /* 0x001c1fff04037589 */ /* 0x0000a200000e0000 */
[----:B------:R-:W-:Y:S01]  /*a1b0*/  SHF.R.S32.HI R181, RZ, 0x1f, R181 ;  /* 0x0000001fffb57819 */ /* 0x000fe200000114b5 */
[----:B------:R-:W-:Y:S06]  /*a1c0*/  @P0 BRA `(.L_x_10125) ;  /* 0x00000008001c0947 */ /* 0x000fec0003800000 */
[----:B------:R-:W-:Y:S01]  /*a1d0*/  ULDC UR4, c[0x0][0xbc8] ;  /* 0x0002f20000047ab9 */ /* 0x000fe20000000800 */
[C---:B0-----:R-:W-:Y:S01]  /*a1e0*/  VIADD R9, R201.reuse, 0xe8 ;  /* 0x000000e8c9097836 */ /* 0x041fe20000000000 */
[----:B------:R-:W-:Y:S01]  /*a1f0*/  ISETP.GE.AND P4, PT, R180, UR4, PT ;  /* 0x00000004b4007c0c */ /* 0x000fe2000bf86270 */
[C---:B------:R-:W-:Y:S01]  /*a200*/  VIADD R17, R201.reuse, 0xf0 ;  /* 0x000000f0c9117836 */ /* 0x040fe20000000000 */
[----:B------:R-:W-:Y:S02]  /*a210*/  ISETP.GE.AND P3, PT, R178, UR4, PT ;  /* 0x00000004b2007c0c */ /* 0x000fe4000bf66270 */
[----:B------:R-:W-:Y:S02]  /*a220*/  ISETP.GE.AND P5, PT, R201, UR4, PT ;  /* 0x00000004c9007c0c */ /* 0x000fe4000bfa6270 */
[----:B------:R-:W-:Y:S02]  /*a230*/  ISETP.GE.AND P1, PT, R174, UR4, PT ;  /* 0x00000004ae007c0c */ /* 0x000fe4000bf26270 */
[----:B------:R-:W-:-:S05]  /*a240*/  ISETP.GE.AND P0, PT, R176, UR4, PT ;  /* 0x00000004b0007c0c */ /* 0x000fca000bf06270 */
[-C--:B-1----:R-:W-:Y:S02]  /*a250*/  @!P4 LEA R10, P2, R180, R2.reuse, 0x2 ;  /* 0x00000002b40ac211 */ /* 0x082fe400078410ff */
        /* <DEDUP_REMOVED lines=26> */
[----:B--2---:R-:W-:Y:S01]  /*a400*/  @!P5 LEA R14, P6, R234, R2, 0x2 ;  /* 0x00000002ea0ed211 */ /* 0x004fe200078c10ff */
[----:B------:R0:W-:Y:S01]  /*a410*/  @!P3 ST.E.64 desc[UR38][R10.64], R48 ;  /* 0x000000300a00b985 */ /* 0x0001e2000c101b26 */
[----:B------:R-:W-:-:S02]  /*a420*/  ISETP.GE.AND P2, PT, R231, UR4, PT ;  /* 0x00000004e7007c0c */ /* 0x000fc4000bf46270 */
[----:B------:R-:W-:Y:S01]  /*a430*/  @!P5 LEA.HI.X R15, R234, R3, R170, 0x2, P6 ;  /* 0x00000003ea0fd211 */ /* 0x000fe200030f14aa */
[----:B------:R1:W-:Y:S01]  /*a440*/  @!P4 ST.E.64 desc[UR38][R12.64], R52 ;  /* 0x000000340c00c985 */ /* 0x0003e2000c101b26 */
[----:B------:R-:W-:-:S03]  /*a450*/  ISETP.GE.AND P3, PT, R230, UR4, PT ;  /* 0x00000004e6007c0c */ /* 0x000fc6000bf66270 */
[----:B------:R2:W-:Y:S01]  /*a460*/  @!P5 ST.E.64 desc[UR38][R14.64], R56 ;  /* 0x000000380e00d985 */ /* 0x0005e2000c101b26 */
[CC--:B0-----:R-:W-:Y:S02]  /*a470*/  @!P0 LEA R10, P4, R233.reuse, R2.reuse, 0x2 ;  /* 0x00000002e90a8211 */ /* 0x0c1fe400078810ff */
[C---:B-1----:R-:W-:Y:S02]  /*a480*/  @!P1 LEA R12, P5, R232.reuse, R2, 0x2 ;  /* 0x00000002e80c9211 */ /* 0x042fe400078a10ff */
[-C--:B------:R-:W-:Y:S02]  /*a490*/  @!P0 LEA.HI.X R11, R233, R3.reuse, R169, 0x2, P4 ;  /* 0x00000003e90b8211 */ /* 0x080fe400020f14a9 */
[----:B------:R-:W-:Y:S02]  /*a4a0*/  ISETP.GE.AND P4, PT, R229, UR4, PT ;  /* 0x00000004e5007c0c */ /* 0x000fe4000bf86270 */
[----:B------:R-:W-:Y:S01]  /*a4b0*/  @!P1 LEA.HI.X R13, R232, R3, R168, 0x2, P5 ;  /* 0x00000003e80d9211 */ /* 0x000fe200028f14a8 */
[----:B------:R0:W-:Y:S01]  /*a4c0*/  @!P0 ST.E.64 desc[UR38][R10.64], R60 ;  /* 0x0000003c0a008985 */ /* 0x0001e2000c101b26 */
[----:B------:R-:W-:-:S02]  /*a4d0*/  ISETP.GE.AND P5, PT, R228, UR4, PT ;  /* 0x00000004e4007c0c */ /* 0x000fc4000bfa6270 */
[----:B--2---:R-:W-:Y:S01]  /*a4e0*/  @!P2 LEA R14, P6, R231, R2, 0x2 ;  /* 0x00000002e70ea211 */ /* 0x004fe200078c10ff */
[----:B------:R1:W-:Y:S01]  /*a4f0*/  @!P1 ST.E.64 desc[UR38][R12.64], R64 ;  /* 0x000000400c009985 */ /* 0x0003e2000c101b26 */
[----:B------:R-:W-:Y:S02]  /*a500*/  ISETP.GE.AND P1, PT, R225, UR4, PT ;  /* 0x00000004e1007c0c */ /* 0x000fe4000bf26270 */
        /* <DEDUP_REMOVED lines=26> */
[CC--:B0-----:R-:W-:Y:S02]  /*a6b0*/  @!P5 LEA R10, P1, R223.reuse, R2.reuse, 0x2 ;  /* 0x00000002df0ad211 */ /* 0x0c1fe400078210ff */
[-C--:B-1----:R-:W-:Y:S02]  /*a6c0*/  @!P4 LEA R12, P0, R222, R2.reuse, 0x2 ;  /* 0x00000002de0cc211 */ /* 0x082fe400078010ff */
[-C--:B------:R-:W-:Y:S02]  /*a6d0*/  @!P5 LEA.HI.X R11, R223, R3.reuse, R160, 0x2, P1 ;  /* 0x00000003df0bd211 */ /* 0x080fe400008f14a0 */
[----:B------:R-:W-:Y:S02]  /*a6e0*/  ISETP.GE.AND P1, PT, R212, UR4, PT ;  /* 0x00000004d4007c0c */ /* 0x000fe4000bf26270 */
[----:B--2---:R-:W-:Y:S01]  /*a6f0*/  @!P3 LEA R14, P6, R221, R2, 0x2 ;  /* 0x00000002dd0eb211 */ /* 0x004fe200078c10ff */
[----:B------:R0:W-:Y:S01]  /*a700*/  @!P5 ST.E.64 desc[UR38][R10.64], R96 ;  /* 0x000000600a00d985 */ /* 0x0001e2000c101b26 */
[----:B------:R-:W-:-:S02]  /*a710*/  @!P4 LEA.HI.X R13, R222, R3, R159, 0x2, P0 ;  /* 0x00000003de0dc211 */ /* 0x000fc400000f149f */
[----:B------:R-:W-:Y:S02]  /*a720*/  @!P3 LEA.HI.X R15, R221, R3, R158, 0x2, P6 ;  /* 0x00000003dd0fb211 */ /* 0x000fe400030f149e */
[----:B------:R-:W-:Y:S01]  /*a730*/  ISETP.GE.AND P0, PT, R211, UR4, PT ;  /* 0x00000004d3007c0c */ /* 0x000fe2000bf06270 */
[----:B------:R-:W-:Y:S01]  /*a740*/  @!P4 ST.E.64 desc[UR38][R12.64], R100 ;  /* 0x000000640c00c985 */ /* 0x000fe2000c101b26 */
[-C--:B------:R-:W-:Y:S02]  /*a750*/  @!P2 LEA R20, P6, R213, R2.reuse, 0x2 ;  /* 0x00000002d514a211 */ /* 0x080fe400078c10ff */
[----:B------:R-:W-:Y:S01]  /*a760*/  ISETP.GE.AND P4, PT, R209, UR4, PT ;  /* 0x00000004d1007c0c */ /* 0x000fe2000bf86270 */
[----:B------:R-:W-:Y:S01]  /*a770*/  @!P3 ST.E.64 desc[UR38][R14.64], R104 ;  /* 0x000000680e00b985 */ /* 0x000fe2000c101b26 */
[----:B------:R-:W-:Y:S02]  /*a780*/  ISETP.GE.AND P3, PT, R210, UR4, PT ;  /* 0x00000004d2007c0c */ /* 0x000fe4000bf66270 */
[----:B------:R-:W-:-:S02]  /*a790*/  @!P1 LEA R24, P5, R212, R2, 0x2 ;  /* 0x00000002d4189211 */ /* 0x000fc400078a10ff */
[-C--:B------:R-:W-:Y:S02]  /*a7a0*/  @!P2 LEA.HI.X R21, R213, R3.reuse, R157, 0x2, P6 ;  /* 0x00000003d515a211 */ /* 0x080fe400030f149d */
[-C--:B------:R-:W-:Y:S02]  /*a7b0*/  @!P1 LEA.HI.X R25, R212, R3.reuse, R156, 0x2, P5 ;  /* 0x00000003d4199211 */ /* 0x080fe400028f149c */
[CC--:B------:R-:W-:Y:S01]  /*a7c0*/  @!P0 LEA R18, P6, R211.reuse, R2.reuse, 0x2 ;  /* 0x00000002d3128211 */ /* 0x0c0fe200078c10ff */
[----:B------:R-:W-:Y:S01]  /*a7d0*/  @!P2 ST.E.64 desc[UR38][R20.64], R108 ;  /* 0x0000006c1400a985 */ /* 0x000fe2000c101b26 */
[----:B------:R-:W-:Y:S02]  /*a7e0*/  ISETP.GE.AND P2, PT, R208, UR4, PT ;  /* 0x00000004d0007c0c */ /* 0x000fe4000bf46270 */
[----:B------:R-:W-:Y:S01]  /*a7f0*/  @!P0 LEA.HI.X R19, R211, R3, R155, 0x2, P6 ;  /* 0x00000003d3138211 */ /* 0x000fe200030f149b */
[----:B------:R1:W-:Y:S01]  /*a800*/  @!P1 ST.E.64 desc[UR38][R24.64], R112 ;  /* 0x0000007018009985 */ /* 0x0003e2000c101b26 */
[----:B------:R-:W-:-:S02]  /*a810*/  @!P3 LEA R28, P1, R210, R2, 0x2 ;  /* 0x00000002d21cb211 */ /* 0x000fc400078210ff */
[-C--:B------:R-:W-:Y:S01]  /*a820*/  @!P4 LEA R32, P5, R209, R2.reuse, 0x2 ;  /* 0x00000002d120c211 */ /* 0x080fe200078a10ff */
[----:B------:R2:W-:Y:S01]  /*a830*/  @!P0 ST.E.64 desc[UR38][R18.64], R116 ;  /* 0x0000007412008985 */ /* 0x0005e2000c101b26 */
[-C--:B------:R-:W-:Y:S02]  /*a840*/  @!P3 LEA.HI.X R29, R210, R3.reuse, R154, 0x2, P1 ;  /* 0x00000003d21db211 */ /* 0x080fe400008f149a */
[----:B------:R-:W-:Y:S02]  /*a850*/  ISETP.GE.AND P1, PT, R207, UR4, PT ;  /* 0x00000004cf007c0c */ /* 0x000fe4000bf26270 */
[----:B------:R-:W-:Y:S01]  /*a860*/  @!P4 LEA.HI.X R33, R209, R3, R153, 0x2, P5 ;  /* 0x00000003d121c211 */ /* 0x000fe200028f1499 */
[----:B------:R3:W-:Y:S01]  /*a870*/  @!P3 ST.E.64 desc[UR38][R28.64], R120 ;  /* 0x000000781c00b985 */ /* 0x0007e2000c101b26 */
[----:B------:R-:W-:Y:S02]  /*a880*/  ISETP.GE.AND P0, PT, R205, UR4, PT ;  /* 0x00000004cd007c0c */ /* 0x000fe4000bf06270 */
[----:B0-----:R-:W-:Y:S01]  /*a890*/  @!P2 LEA R10, P5, R208, R2, 0x2 ;  /* 0x00000002d00aa211 */ /* 0x001fe200078a10ff */
[----:B------:R3:W-:Y:S01]  /*a8a0*/  @!P4 ST.E.64 desc[UR38][R32.64], R124 ;  /* 0x0000007c2000c985 */ /* 0x0007e2000c101b26 */
[----:B------:R-:W-:Y:S01]  /*a8b0*/  ISETP.GE.AND P4, PT, R9, UR4, PT ;  /* 0x0000000409007c0c */ /* 0x000fe2000bf86270 */
[----:B-1----:R-:W-:Y:S01]  /*a8c0*/  VIADD R25, R201, 0xf8 ;  /* 0x000000f8c9197836 */ /* 0x002fe20000000000 */
[----:B------:R-:W-:-:S02]  /*a8d0*/  ISETP.GE.AND P3, PT, R17, UR4, PT ;  /* 0x0000000411007c0c */ /* 0x000fc4000bf66270 */
[-C--:B------:R-:W-:Y:S02]  /*a8e0*/  @!P2 LEA.HI.X R11, R208, R3.reuse, R152, 0x2, P5 ;  /* 0x00000003d00ba211 */ /* 0x080fe400028f1498 */
[-C--:B------:R-:W-:Y:S02]  /*a8f0*/  @!P1 LEA R12, P6, R207, R2.reuse, 0x2 ;  /* 0x00000002cf0c9211 */ /* 0x080fe400078c10ff */
[----:B------:R-:W-:Y:S01]  /*a900*/  SHF.R.S32.HI R15, RZ, 0x1f, R205 ;  /* 0x0000001fff0f7819 */ /* 0x000fe200000114cd */
[----:B------:R3:W-:Y:S01]  /*a910*/  @!P2 ST.E.64 desc[UR38][R10.64], R128 ;  /* 0x000000800a00a985 */ /* 0x0007e2000c101b26 */
[----:B------:R-:W-:Y:S02]  /*a920*/  @!P0 LEA R14, P5, R205, R2, 0x2 ;  /* 0x00000002cd0e8211 */ /* 0x000fe400078a10ff */
[----:B------:R-:W-:Y:S02]  /*a930*/  @!P1 LEA.HI.X R13, R207, R3, R22, 0x2, P6 ;  /* 0x00000003cf0d9211 */ /* 0x000fe400030f1416 */
[----:B------:R-:W-:-:S02]  /*a940*/  ISETP.GE.AND P6, PT, R25, UR4, PT ;  /* 0x0000000419007c0c */ /* 0x000fc4000bfc6270 */
[-C--:B------:R-:W-:Y:S01]  /*a950*/  @!P0 LEA.HI.X R15, R205, R3.reuse, R15, 0x2, P5 ;  /* 0x00000003cd0f8211 */ /* 0x080fe200028f140f */
[----:B------:R3:W-:Y:S01]  /*a960*/  @!P1 ST.E.64 desc[UR38][R12.64], R132 ;  /* 0x000000840c009985 */ /* 0x0007e2000c101b26 */
[----:B--2---:R-:W-:Y:S02]  /*a970*/  SHF.R.S32.HI R19, RZ, 0x1f, R9 ;  /* 0x0000001fff137819 */ /* 0x004fe40000011409 */
[C---:B------:R-:W-:Y:S01]  /*a980*/  @!P4 LEA R18, P5, R9.reuse, R2, 0x2 ;  /* 0x000000020912c211 */ /* 0x040fe200078a10ff */
[----:B------:R3:W-:Y:S03]  /*a990*/  @!P0 ST.E.64 desc[UR38][R14.64], R136 ;  /* 0x000000880e008985 */ /* 0x0007e6000c101b26 */
[----:B------:R-:W-:Y:S02]  /*a9a0*/  @!P4 LEA.HI.X R19, R9, R3, R19, 0x2, P5 ;  /* 0x000000030913c211 */ /* 0x000fe400028f1413 */
[----:B------:R-:W-:-:S02]  /*a9b0*/  SHF.R.S32.HI R9, RZ, 0x1f, R17 ;  /* 0x0000001fff097819 */ /* 0x000fc40000011411 */
[CC--:B------:R-:W-:Y:S01]  /*a9c0*/  @!P3 LEA R20, P5, R17.reuse, R2.reuse, 0x2 ;  /* 0x000000021114b211 */ /* 0x0c0fe200078a10ff */
[----:B------:R3:W-:Y:S03]  /*a9d0*/  @!P4 ST.E.64 desc[UR38][R18.64], R140 ;  /* 0x0000008c1200c985 */ /* 0x0007e6000c101b26 */
[-C--:B------:R-:W-:Y:S02]  /*a9e0*/  @!P3 LEA.HI.X R21, R17, R3.reuse, R9, 0x2, P5 ;  /* 0x000000031115b211 */ /* 0x080fe400028f1409 */
[----:B------:R-:W-:Y:S02]  /*a9f0*/  SHF.R.S32.HI R9, RZ, 0x1f, R25 ;  /* 0x0000001fff097819 */ /* 0x000fe40000011419 */
[C---:B------:R-:W-:Y:S01]  /*aa00*/  @!P6 LEA R2, P5, R25.reuse, R2, 0x2 ;  /* 0x000000021902e211 */ /* 0x040fe200078a10ff */
[----:B------:R3:W-:Y:S03]  /*aa10*/  @!P3 ST.E.64 desc[UR38][R20.64], R144 ;  /* 0x000000901400b985 */ /* 0x0007e6000c101b26 */
[----:B------:R-:W-:-:S05]  /*aa20*/  @!P6 LEA.HI.X R3, R25, R3, R9, 0x2, P5 ;  /* 0x000000031903e211 */ /* 0x000fca00028f1409 */
[----:B------:R3:W-:Y:S04]  /*aa30*/  @!P6 ST.E.64 desc[UR38][R2.64], R148 ;  /* 0x000000940200e985 */ /* 0x0007e8000c101b26 */
.L_x_10125:
[----:B------:R-:W-:Y:S05]  /*aa40*/  BSYNC B1 ;  /* 0x0000000000017941 */ /* 0x000fea0003800000 */
.L_x_10124:
[----:B------:R-:W-:Y:S01]  /*aa50*/  ISETP.GE.AND P0, PT, R16, R8, PT ;  /* 0x000000081000720c */ /* 0x000fe20003f06270 */
[----:B--23--:R2:W3:Y:S04]  /*aa60*/  SHFL.IDX PT, R3, R4, 0x1, 0x1c1f ;  /* 0x003c1f0004037f89 */ /* 0x00c4e800000e0000 */
[----:B-1----:R2:W1:Y:S08]  /*aa70*/  SHFL.IDX PT, R2, R0, 0x1, 0x1c1f ;  /* 0x003c1f0000027f89 */ /* 0x00247000000e0000 */
[----:B--2---:R-:W-:Y:S05]  /*aa80*/  @P0 BRA `(.L_x_10123) ;  /* 0x0000001400bc0947 */ /* 0x004fea0003800000 */
[----:B------:R-:W-:Y:S01]  /*aa90*/  ULDC UR4, c[0x0][0xbc8] ;  /* 0x0002f20000047ab9 */ /* 0x000fe20000000800 */
[C---:B------:R-:W-:Y:S01]  /*aaa0*/  VIADD R21, R201.reuse, 0xe8 ;  /* 0x000000e8c9157836 */ /* 0x040fe20000000000 */
[----:B------:R-:W-:Y:S01]  /*aab0*/  ISETP.GE.AND P5, PT, R180, UR4, PT ;  /* 0x00000004b4007c0c */ /* 0x000fe2000bfa6270 */
[C---:B------:R-:W-:Y:S01]  /*aac0*/  VIADD R25, R201.reuse, 0xf0 ;  /* 0x000000f0c9197836 */ /* 0x040fe20000000000 */
[----:B------:R-:W-:Y:S02]  /*aad0*/  ISETP.GE.AND P4, PT, R201, UR4, PT ;  /* 0x00000004c9007c0c */ /* 0x000fe4000bf86270 */
[----:B------:R-:W-:Y:S02]  /*aae0*/  ISETP.GE.AND P2, PT, R178, UR4, PT ;  /* 0x00000004b2007c0c */ /* 0x000fe4000bf46270 */
[----:B------:R-:W-:Y:S02]  /*aaf0*/  ISETP.GE.AND P1, PT, R176, UR4, PT ;  /* 0x00000004b0007c0c */ /* 0x000fe4000bf26270 */
[----:B------:R-:W-:-:S02]  /*ab00*/  ISETP.GE.AND P0, PT, R174, UR4, PT ;  /* 0x00000004ae007c0c */ /* 0x000fc4000bf06270 */
[----:B0-----:R-:W-:Y:S02]  /*ab10*/  SHF.R.S32.HI R0, RZ, 0x1f, R21 ;  /* 0x0000001fff007819 */ /* 0x001fe40000011415 */
[----:B------:R-:W-:Y:S02]  /*ab20*/  SHF.R.S32.HI R4, RZ, 0x1f, R205 ;  /* 0x0000001fff047819 */ /* 0x000fe400000114cd */
[-C--:B-1----:R-:W-:Y:S01]  /*ab30*/  @!P5 LEA R10, P3, R180, R2.reuse, 0x2 ;  /* 0x00000002b40ad211 */ /* 0x082fe200078610ff */
[----:B---3--:R-:W-:Y:S02]  /*ab40*/  @!P4 IMAD.WIDE R8, R201, 0x4, R2 ;  /* 0x00000004c908c825 */ /* 0x008fe400078e0202 */
[----:B------:R-:W-:Y:S02]  /*ab50*/  @!P2 LEA R12, P6, R178, R2, 0x2 ;  /* 0x00000002b20ca211 */ /* 0x000fe400078c10ff */
[----:B------:R-:W-:Y:S01]  /*ab60*/  @!P5 LEA.HI.X R11, R180, R3, R181, 0x2, P3 ;  /* 0x00000003b40bd211 */ /* 0x000fe200018f14b5 */
[----:B------:R0:W-:Y:S01]  /*ab70*/  @!P4 ST.E.64 desc[UR38][R8.64], R26 ;  /* 0x0000001a0800c985 */ /* 0x0001e2000c101b26 */
[----:B------:R-:W-:-:S02]  /*ab80*/  ISETP.GE.AND P3, PT, R237, UR4, PT ;  /* 0x00000004ed007c0c */ /* 0x000fc4000bf66270 */
[-C--:B------:R-:W-:Y:S01]  /*ab90*/  @!P2 LEA.HI.X R13, R178, R3.reuse, R179, 0x2, P6 ;  /* 0x00000003b20da211 */ /* 0x080fe200030f14b3 */
[----:B------:R1:W-:Y:S01]  /*aba0*/  @!P5 ST.E.64 desc[UR38][R10.64], R30 ;  /* 0x0000001e0a00d985 */ /* 0x0003e2000c101b26 */
[-C--:B------:R-:W-:Y:S02]  /*abb0*/  @!P1 LEA R14, P5, R176, R2.reuse, 0x2 ;  /* 0x00000002b00e9211 */ /* 0x080fe400078a10ff */
[----:B------:R-:W-:Y:S01]  /*abc0*/  ISETP.GE.AND P4, PT, R236, UR4, PT ;  /* 0x00000004ec007c0c */ /* 0x000fe2000bf86270 */
[----:B------:R2:W-:Y:S01]  /*abd0*/  @!P2 ST.E.64 desc[UR38][R12.64], R34 ;  /* 0x000000220c00a985 */ /* 0x0005e2000c101b26 */
[----:B------:R-:W-:Y:S02]  /*abe0*/  @!P0 LEA R16, P6, R174, R2, 0x2 ;  /* 0x00000002ae108211 */ /* 0x000fe400078c10ff */
[----:B------:R-:W-:Y:S02]  /*abf0*/  @!P1 LEA.HI.X R15, R176, R3, R177, 0x2, P5 ;  /* 0x00000003b00f9211 */ /* 0x000fe400028f14b1 */
[----:B------:R-:W-:-:S02]  /*ac00*/  ISETP.GE.AND P5, PT, R235, UR4, PT ;  /* 0x00000004eb007c0c */ /* 0x000fc4000bfa6270 */
[-C--:B------:R-:W-:Y:S01]  /*ac10*/  @!P0 LEA.HI.X R17, R174, R3.reuse, R175, 0x2, P6 ;  /* 0x00000003ae118211 */ /* 0x080fe200030f14af */
[----:B------:R3:W-:Y:S01]  /*ac20*/  @!P1 ST.E.64 desc[UR38][R14.64], R38 ;  /* 0x000000260e009985 */ /* 0x0007e2000c101b26 */
[-C--:B0-----:R-:W-:Y:S02]  /*ac30*/  @!P3 LEA R8, P6, R237, R2.reuse, 0x2 ;  /* 0x00000002ed08b211 */ /* 0x081fe400078c10ff */
[----:B------:R-:W-:Y:S01]  /*ac40*/  ISETP.GE.AND P1, PT, R233, UR4, PT ;  /* 0x00000004e9007c0c */ /* 0x000fe2000bf26270 */
[----:B------:R0:W-:Y:S01]  /*ac50*/  @!P0 ST.E.64 desc[UR38][R16.64], R42 ;  /* 0x0000002a10008985 */ /* 0x0001e2000c101b26 */
[----:B------:R-:W-:Y:S02]  /*ac60*/  ISETP.GE.AND P0, PT, R234, UR4, PT ;  /* 0x00000004ea007c0c */ /* 0x000fe4000bf06270 */
[----:B-1----:R-:W-:Y:S02]  /*ac70*/  @!P4 LEA R10, P2, R236, R2, 0x2 ;  /* 0x00000002ec0ac211 */ /* 0x002fe400078410ff */
[----:B------:R-:W-:-:S02]  /*ac80*/  @!P3 LEA.HI.X R9, R237, R3, R173, 0x2, P6 ;  /* 0x00000003ed09b211 */ /* 0x000fc400030f14ad */
[CC--:B------:R-:W-:Y:S02]  /*ac90*/  @!P5 LEA R18, P6, R235.reuse, R2.reuse, 0x2 ;  /* 0x00000002eb12d211 */ /* 0x0c0fe400078c10ff */
[-C--:B------:R-:W-:Y:S01]  /*aca0*/  @!P4 LEA.HI.X R11, R236, R3.reuse, R172, 0x2, P2 ;  /* 0x00000003ec0bc211 */ /* 0x080fe200010f14ac */
[----:B------:R1:W-:Y:S01]  /*acb0*/  @!P3 ST.E.64 desc[UR38][R8.64], R46 ;  /* 0x0000002e0800b985 */ /* 0x0003e2000c101b26 */
[----:B------:R-:W-:Y:S02]  /*acc0*/  ISETP.GE.AND P2, PT, R232, UR4, PT ;  /* 0x00000004e8007c0c */ /* 0x000fe4000bf46270 */
[----:B------:R-:W-:Y:S01]  /*acd0*/  @!P5 LEA.HI.X R19, R235, R3, R171, 0x2, P6 ;  /* 0x00000003eb13d211 */ /* 0x000fe200030f14ab */
[----:B------:R4:W-:Y:S01]  /*ace0*/  @!P4 ST.E.64 desc[UR38][R10.64], R50 ;  /* 0x000000320a00c985 */ /* 0x0009e2000c101b26 */
[-C--:B--2---:R-:W-:Y:S02]  /*acf0*/  @!P0 LEA R12, P4, R234, R2.reuse, 0x2 ;  /* 0x00000002ea0c8211 */ /* 0x084fe400078810ff */
[----:B------:R-:W-:Y:S01]  /*ad00*/  ISETP.GE.AND P3, PT, R231, UR4, PT ;  /* 0x00000004e7007c0c */ /* 0x000fe2000bf66270 */
[----:B------:R2:W-:Y:S01]  /*ad10*/  @!P5 ST.E.64 desc[UR38][R18.64], R54 ;  /* 0x000000361200d985 */ /* 0x0005e2000c101b26 */
[----:B---3--:R-:W-:-:S02]  /*ad20*/  @!P1 LEA R14, P5, R233, R2, 0x2 ;  /* 0x00000002e90e9211 */ /* 0x008fc400078a10ff */
[-C--:B------:R-:W-:Y:S02]  /*ad30*/  @!P0 LEA.HI.X R13, R234, R3.reuse, R170, 0x2, P4 ;  /* 0x00000003ea0d8211 */ /* 0x080fe400020f14aa */
[----:B------:R-:W-:Y:S02]  /*ad40*/  ISETP.GE.AND P4, PT, R230, UR4, PT ;  /* 0x00000004e6007c0c */ /* 0x000fe4000bf86270 */
[----:B------:R-:W-:Y:S01]  /*ad50*/  @!P1 LEA.HI.X R15, R233, R3, R169, 0x2, P5 ;  /* 0x00000003e90f9211 */ /* 0x000fe200028f14a9 */
[----:B------:R-:W-:Y:S01]  /*ad60*/  @!P0 ST.E.64 desc[UR38][R12.64], R58 ;  /* 0x0000003a0c008985 */ /* 0x000fe2000c101b26 */
[----:B------:R-:W-:Y:S02]  /*ad70*/  ISETP.GE.AND P5, PT, R229, UR4, PT ;  /* 0x00000004e5007c0c */ /* 0x000fe4000bfa6270 */
[----:B0-----:R-:W-:Y:S01]  /*ad80*/  @!P2 LEA R16, P6, R232, R2, 0x2 ;  /* 0x00000002e810a211 */ /* 0x001fe200078c10ff */
[----:B------:R0:W-:Y:S01]  /*ad90*/  @!P1 ST.E.64 desc[UR38][R14.64], R62 ;  /* 0x0000003e0e009985 */ /* 0x0001e2000c101b26 */
[----:B------:R-:W-:-:S02]  /*ada0*/  ISETP.GE.AND P1, PT, R226, UR4, PT ;  /* 0x00000004e2007c0c */ /* 0x000fc4000bf26270 */
[-C--:B------:R-:W-:Y:S02]  /*adb0*/  @!P2 LEA.HI.X R17, R232, R3.reuse, R168, 0x2, P6 ;  /* 0x00000003e811a211 */ /* 0x080fe400030f14a8 */
[CC--:B-1----:R-:W-:Y:S02]  /*adc0*/  @!P3 LEA R8, P6, R231.reuse, R2.reuse, 0x2 ;  /* 0x00000002e708b211 */ /* 0x0c2fe400078c10ff */
[-C--:B----4-:R-:W-:Y:S01]  /*add0*/  @!P4 LEA R10, P0, R230, R2.reuse, 0x2 ;  /* 0x00000002e60ac211 */ /* 0x090fe200078010ff */
[----:B------:R1:W-:Y:S01]  /*ade0*/  @!P2 ST.E.64 desc[UR38][R16.64], R66 ;  /* 0x000000421000a985 */ /* 0x0003e2000c101b26 */
[----:B------:R-:W-:Y:S02]  /*adf0*/  ISETP.GE.AND P2, PT, R228, UR4, PT ;  /* 0x00000004e4007c0c */ /* 0x000fe4000bf46270 */
[----:B------:R-:W-:Y:S02]  /*ae00*/  @!P3 LEA.HI.X R9, R231, R3, R167, 0x2, P6 ;  /* 0x00000003e709b211 */ /* 0x000fe400030f14a7 */
[----:B--2---:R-:W-:-:S02]  /*ae10*/  @!P5 LEA R18, P6, R229, R2, 0x2 ;  /* 0x00000002e512d211 */ /* 0x004fc400078c10ff */
[-C--:B------:R-:W-:Y:S01]  /*ae20*/  @!P4 LEA.HI.X R11, R230, R3.reuse, R166, 0x2, P0 ;  /* 0x00000003e60bc211 */ /* 0x080fe200000f14a6 */
[----:B------:R2:W-:Y:S01]  /*ae30*/  @!P3 ST.E.64 desc[UR38][R8.64], R70 ;  /* 0x000000460800b985 */ /* 0x0005e2000c101b26 */
[----:B------:R-:W-:Y:S02]  /*ae40*/  ISETP.GE.AND P0, PT, R225, UR4, PT ;  /* 0x00000004e1007c0c */ /* 0x000fe4000bf06270 */
[----:B------:R-:W-:Y:S01]  /*ae50*/  @!P5 LEA.HI.X R19, R229, R3, R165, 0x2, P6 ;  /* 0x00000003e513d211 */ /* 0x000fe200030f14a5 */
[----:B------:R3:W-:Y:S01]  /*ae60*/  @!P4 ST.E.64 desc[UR38][R10.64], R74 ;  /* 0x0000004a0a00c985 */ /* 0x0007e2000c101b26 */
[-C--:B0-----:R-:W-:Y:S02]  /*ae70*/  @!P1 LEA R14, P3, R226, R2.reuse, 0x2 ;  /* 0x00000002e20e9211 */ /* 0x081fe400078610ff */
[----:B------:R-:W-:Y:S01]  /*ae80*/  @!P2 LEA R12, P6, R228, R2, 0x2 ;  /* 0x00000002e40ca211 */ /* 0x000fe200078c10ff */
[----:B------:R0:W-:Y:S01]  /*ae90*/  @!P5 ST.E.64 desc[UR38][R18.64], R78 ;  /* 0x0000004e1200d985 */ /* 0x0001e2000c101b26 */
[----:B------:R-:W-:-:S02]  /*aea0*/  ISETP.GE.AND P5, PT, R224, UR4, PT ;  /* 0x00000004e0007c0c */ /* 0x000fc4000bfa6270 */
[----:B------:R-:W-:Y:S02]  /*aeb0*/  ISETP.GE.AND P4, PT, R223, UR4, PT ;  /* 0x00000004df007c0c */ /* 0x000fe4000bf86270 */
[-C--:B------:R-:W-:Y:S02]  /*aec0*/  @!P2 LEA.HI.X R13, R228, R3.reuse, R164, 0x2, P6 ;  /* 0x00000003e40da211 */ /* 0x080fe400030f14a4 */
[CC--:B-1----:R-:W-:Y:S02]  /*aed0*/  @!P0 LEA R16, P6, R225.reuse, R2.reuse, 0x2 ;  /* 0x00000002e1108211 */ /* 0x0c2fe400078c10ff */
[-C--:B------:R-:W-:Y:S01]  /*aee0*/  @!P1 LEA.HI.X R15, R226, R3.reuse, R163, 0x2, P3 ;  /* 0x00000003e20f9211 */ /* 0x080fe200018f14a3 */
[----:B------:R1:W-:Y:S01]  /*aef0*/  @!P2 ST.E.64 desc[UR38][R12.64], R82 ;  /* 0x000000520c00a985 */ /* 0x0003e2000c101b26 */
[----:B------:R-:W-:Y:S02]  /*af00*/  ISETP.GE.AND P3, PT, R222, UR4, PT ;  /* 0x00000004de007c0c */ /* 0x000fe4000bf66270 */
[----:B------:R-:W-:Y:S01]  /*af10*/  @!P0 LEA.HI.X R17, R225, R3, R162, 0x2, P6 ;  /* 0x00000003e1118211 */ /* 0x000fe200030f14a2 */
[----:B------:R4:W-:Y:S01]  /*af20*/  @!P1 ST.E.64 desc[UR38][R14.64], R86 ;  /* 0x000000560e009985 */ /* 0x0009e2000c101b26 */
[----:B--2---:R-:W-:-:S02]  /*af30*/  @!P5 LEA R8, P2, R224, R2, 0x2 ;  /* 0x00000002e008d211 */ /* 0x004fc400078410ff */
[-C--:B---3--:R-:W-:Y:S01]  /*af40*/  @!P4 LEA R10, P1, R223, R2.reuse, 0x2 ;  /* 0x00000002df0ac211 */ /* 0x088fe200078210ff */
[----:B------:R2:W-:Y:S01]  /*af50*/  @!P0 ST.E.64 desc[UR38][R16.64], R90 ;  /* 0x0000005a10008985 */ /* 0x0005e2000c101b26 */
[----:B------:R-:W-:Y:S02]  /*af60*/  ISETP.GE.AND P0, PT, R221, UR4, PT ;  /* 0x00000004dd007c0c */ /* 0x000fe4000bf06270 */
[-C--:B------:R-:W-:Y:S02]  /*af70*/  @!P5 LEA.HI.X R9, R224, R3.reuse, R161, 0x2, P2 ;  /* 0x00000003e009d211 */ /* 0x080fe400010f14a1 */
[----:B------:R-:W-:Y:S02]  /*af80*/  ISETP.GE.AND P2, PT, R213, UR4, PT ;  /* 0x00000004d5007c0c */ /* 0x000fe4000bf46270 */
[----:B------:R-:W-:Y:S01]  /*af90*/  @!P4 LEA.HI.X R11, R223, R3, R160, 0x2, P1 ;  /* 0x00000003df0bc211 */ /* 0x000fe200008f14a0 */
[----:B------:R3:W-:Y:S01]  /*afa0*/  @!P5 ST.E.64 desc[UR38][R8.64], R94 ;  /* 0x0000005e0800d985 */ /* 0x0007e2000c101b26 */
[----:B0-----:R-:W-:-:S02]  /*afb0*/  @!P3 LEA R18, P6, R222, R2, 0x2 ;  /* 0x00000002de12b211 */ /* 0x001fc400078c10ff */
[----:B------:R-:W-:Y:S01]  /*afc0*/  ISETP.GE.AND P1, PT, R212, UR4, PT ;  /* 0x00000004d4007c0c */ /* 0x000fe2000bf26270 */
[----:B------:R0:W-:Y:S01]  /*afd0*/  @!P4 ST.E.64 desc[UR38][R10.64], R98 ;  /* 0x000000620a00c985 */ /* 0x0001e2000c101b26 */
[----:B------:R-:W-:Y:S02]  /*afe0*/  @!P3 LEA.HI.X R19, R222, R3, R159, 0x2, P6 ;  /* 0x00000003de13b211 */ /* 0x000fe400030f149f */
[----:B------:R-:W-:Y:S02]  /*aff0*/  ISETP.GE.AND P4, PT, R211, UR4, PT ;  /* 0x00000004d3007c0c */ /* 0x000fe4000bf86270 */
[-C--:B-1----:R-:W-:Y:S01]  /*b000*/  @!P0 LEA R12, P6, R221, R2.reuse, 0x2 ;  /* 0x00000002dd0c8211 */ /* 0x082fe200078c10ff */
[----:B------:R1:W-:Y:S01]  /*b010*/  @!P3 ST.E.64 desc[UR38][R18.64], R102 ;  /* 0x000000661200b985 */ /* 0x0003e2000c101b26 */
[----:B------:R-:W-:Y:S02]  /*b020*/  ISETP.GE.AND P5, PT, R210, UR4, PT ;  /* 0x00000004d2007c0c */ /* 0x000fe4000bfa6270 */
[----:B----4-:R-:W-:-:S02]  /*b030*/  @!P2 LEA R14, P3, R213, R2, 0x2 ;  /* 0x00000002d50ea211 */ /* 0x010fc400078610ff */
[-C--:B------:R-:W-:Y:S02]  /*b040*/  @!P0 LEA.HI.X R13, R221, R3.reuse, R158, 0x2, P6 ;  /* 0x00000003dd0d8211 */ /* 0x080fe400030f149e */
[-C--:B------:R-:W-:Y:S02]  /*b050*/  @!P2 LEA.HI.X R15, R213, R3.reuse, R157, 0x2, P3 ;  /* 0x00000003d50fa211 */ /* 0x080fe400018f149d */
[----:B------:R-:W-:Y:S01]  /*b060*/  ISETP.GE.AND P3, PT, R209, UR4, PT ;  /* 0x00000004d1007c0c */ /* 0x000fe2000bf66270 */
[----:B------:R4:W-:Y:S01]  /*b070*/  @!P0 ST.E.64 desc[UR38][R12.64], R106 ;  /* 0x0000006a0c008985 */ /* 0x0009e2000c101b26 */
[CC--:B--2---:R-:W-:Y:S02]  /*b080*/  @!P1 LEA R16, P6, R212.reuse, R2.reuse, 0x2 ;  /* 0x00000002d4109211 */ /* 0x0c4fe400078c10ff */
[----:B---3--:R-:W-:Y:S01]  /*b090*/  @!P4 LEA R8, P0, R211, R2, 0x2 ;  /* 0x00000002d308c211 */ /* 0x008fe200078010ff */
[----:B------:R2:W-:Y:S01]  /*b0a0*/  @!P2 ST.E.64 desc[UR38][R14.64], R110 ;  /* 0x0000006e0e00a985 */ /* 0x0005e2000c101b26 */
[----:B------:R-:W-:-:S02]  /*b0b0*/  @!P1 LEA.HI.X R17, R212, R3, R156, 0x2, P6 ;  /* 0x00000003d4119211 */ /* 0x000fc400030f149c */
[-C--:B0-----:R-:W-:Y:S02]  /*b0c0*/  @!P5 LEA R10, P6, R210, R2.reuse, 0x2 ;  /* 0x00000002d20ad211 */ /* 0x081fe400078c10ff */
[-C--:B------:R-:W-:Y:S01]  /*b0d0*/  @!P4 LEA.HI.X R9, R211, R3.reuse, R155, 0x2, P0 ;  /* 0x00000003d309c211 */ /* 0x080fe200000f149b */
[----:B------:R-:W-:Y:S01]  /*b0e0*/  @!P1 ST.E.64 desc[UR38][R16.64], R114 ;  /* 0x0000007210009985 */ /* 0x000fe2000c101b26 */
[----:B------:R-:W-:Y:S02]  /*b0f0*/  ISETP.GE.AND P0, PT, R208, UR4, PT ;  /* 0x00000004d0007c0c */ /* 0x000fe4000bf06270 */
[----:B------:R-:W-:Y:S01]  /*b100*/  @!P5 LEA.HI.X R11, R210, R3, R154, 0x2, P6 ;  /* 0x00000003d20bd211 */ /* 0x000fe200030f149a */
[----:B------:R0:W-:Y:S01]  /*b110*/  @!P4 ST.E.64 desc[UR38][R8.64], R118 ;  /* 0x000000760800c985 */ /* 0x0001e2000c101b26 */
[----:B------:R-:W-:Y:S02]  /*b120*/  ISETP.GE.AND P1, PT, R21, UR4, PT ;  /* 0x0000000415007c0c */ /* 0x000fe4000bf26270 */
[----:B-1----:R-:W-:Y:S01]  /*b130*/  @!P3 LEA R18, P2, R209, R2, 0x2 ;  /* 0x00000002d112b211 */ /* 0x002fe200078410ff */
[----:B------:R1:W-:Y:S01]  /*b140*/  @!P5 ST.E.64 desc[UR38][R10.64], R122 ;  /* 0x0000007a0a00d985 */ /* 0x0003e2000c101b26 */
[----:B------:R-:W-:-:S02]  /*b150*/  ISETP.GE.AND P4, PT, R207, UR4, PT ;  /* 0x00000004cf007c0c */ /* 0x000fc4000bf86270 */
[----:B------:R-:W-:Y:S02]  /*b160*/  ISETP.GE.AND P5, PT, R205, UR4, PT ;  /* 0x00000004cd007c0c */ /* 0x000fe4000bfa6270 */
[-C--:B------:R-:W-:Y:S02]  /*b170*/  @!P3 LEA.HI.X R19, R209, R3.reuse, R153, 0x2, P2 ;  /* 0x00000003d113b211 */ /* 0x080fe400010f1499 */
[----:B------:R-:W-:Y:S02]  /*b180*/  ISETP.GE.AND P2, PT, R25, UR4, PT ;  /* 0x0000000419007c0c */ /* 0x000fe4000bf46270 */
[CC--:B----4-:R-:W-:Y:S01]  /*b190*/  @!P0 LEA R12, P6, R208.reuse, R2.reuse, 0x2 ;  /* 0x00000002d00c8211 */ /* 0x0d0fe200078c10ff */
[----:B------:R3:W-:Y:S01]  /*b1a0*/  @!P3 ST.E.64 desc[UR38][R18.64], R126 ;  /* 0x0000007e1200b985 */ /* 0x0007e2000c101b26 */
[----:B--2---:R-:W-:Y:S02]  /*b1b0*/  @!P1 LEA R14, P3, R21, R2, 0x2 ;  /* 0x00000002150e9211 */ /* 0x004fe400078610ff */
[----:B------:R-:W-:-:S02]  /*b1c0*/  @!P0 LEA.HI.X R13, R208, R3, R152, 0x2, P6 ;  /* 0x00000003d00d8211 */ /* 0x000fc400030f1498 */
[-C--:B0-----:R-:W-:Y:S02]  /*b1d0*/  @!P4 LEA R8, P6, R207, R2.reuse, 0x2 ;  /* 0x00000002cf08c211 */ /* 0x081fe400078c10ff */
[-C--:B------:R-:W-:Y:S01]  /*b1e0*/  @!P1 LEA.HI.X R15, R21, R3.reuse, R0, 0x2, P3 ;  /* 0x00000003150f9211 */ /* 0x080fe200018f1400 */
[----:B------:R2:W-:Y:S01]  /*b1f0*/  @!P0 ST.E.64 desc[UR38][R12.64], R130 ;  /* 0x000000820c008985 */ /* 0x0005e2000c101b26 */
[-C--:B-1----:R-:W-:Y:S02]  /*b200*/  @!P5 LEA R10, P3, R205, R2.reuse, 0x2 ;  /* 0x00000002cd0ad211 */ /* 0x082fe400078610ff */
[-C--:B------:R-:W-:Y:S02]  /*b210*/  @!P4 LEA.HI.X R9, R207, R3.reuse, R22, 0x2, P6 ;  /* 0x00000003cf09c211 */ /* 0x080fe400030f1416 */
[----:B------:R-:W-:Y:S01]  /*b220*/  SHF.R.S32.HI R0, RZ, 0x1f, R25 ;  /* 0x0000001fff007819 */ /* 0x000fe20000011419 */
[----:B---3--:R-:W-:Y:S01]  /*b230*/  VIADD R19, R201, 0xf8 ;  /* 0x000000f8c9137836 */ /* 0x008fe20000000000 */
[----:B------:R-:W-:Y:S01]  /*b240*/  @!P2 LEA R16, P6, R25, R2, 0x2 ;  /* 0x000000021910a211 */ /* 0x000fe200078c10ff */
[----:B------:R2:W-:Y:S01]  /*b250*/  @!P4 ST.E.64 desc[UR38][R8.64], R134 ;  /* 0x000000860800c985 */ /* 0x0005e2000c101b26 */
[----:B------:R-:W-:-:S02]  /*b260*/  @!P5 LEA.HI.X R11, R205, R3, R4, 0x2, P3 ;  /* 0x00000003cd0bd211 */ /* 0x000fc400018f1404 */
[----:B------:R-:W-:Y:S02]  /*b270*/  @!P2 LEA.HI.X R17, R25, R3, R0, 0x2, P6 ;  /* 0x000000031911a211 */ /* 0x000fe400030f1400 */
[----:B------:R-:W-:Y:S01]  /*b280*/  ISETP.GE.AND P0, PT, R19, UR4, PT ;  /* 0x0000000413007c0c */ /* 0x000fe2000bf06270 */
[----:B------:R2:W-:Y:S04]  /*b290*/  @!P5 ST.E.64 desc[UR38][R10.64], R138 ;  /* 0x0000008a0a00d985 */ /* 0x0005e8000c101b26 */
[----:B------:R2:W-:Y:S04]  /*b2a0*/  @!P1 ST.E.64 desc[UR38][R14.64], R142 ;  /* 0x0000008e0e009985 */ /* 0x0005e8000c101b26 */
[----:B------:R2:W-:Y:S04]  /*b2b0*/  @!P2 ST.E.64 desc[UR38][R16.64], R146 ;  /* 0x000000921000a985 */ /* 0x0005e8000c101b26 */
[----:B------:R-:W-:Y:S05]  /*b2c0*/  @P0 BRA `(.L_x_10123) ;  /* 0x0000000c00ac0947 */ /* 0x000fea0003800000 */
[----:B------:R-:W-:Y:S02]  /*b2d0*/  LEA R2, P0, R19, R2, 0x2 ;  /* 0x0000000213027211 */ /* 0x000fe400078010ff */
[----:B------:R-:W-:-:S04]  /*b2e0*/  SHF.R.S32.HI R0, RZ, 0x1f, R19 ;  /* 0x0000001fff007819 */ /* 0x000fc80000011413 */
[----:B------:R-:W-:-:S05]  /*b2f0*/  LEA.HI.X R3, R19, R3, R0, 0x2, P0 ;  /* 0x0000000313037211 */ /* 0x000fca00000f1400 */
[----:B------:R4:W-:Y:S01]  /*b300*/  ST.E.64 desc[UR38][R2.64], R150 ;  /* 0x0000009602007985 */ /* 0x0009e2000c101b26 */
[----:B------:R-:W-:Y:S05]  /*b310*/  BRA `(.L_x_10123) ;  /* 0x0000000c00987947 */ /* 0x000fea0003800000 */
.L_x_10114:
[----:B------:R-:W4:Y:S01]  /*b320*/  LDC.64 R8, c[0x0][0xd00] ;  /* 0x00034000ff087b82 */ /* 0x000f220000000a00 */
[----:B------:R-:W-:Y:S01]  /*b330*/  ULDC.64 UR4, c[0x0][0xd08] ;  /* 0x0003420000047ab9 */ /* 0x000fe20000000a00 */
[----:B------:R-:W-:Y:S01]  /*b340*/  IMAD.MOV.U32 R17, RZ, RZ, RZ ;  /* 0x000000ffff117224 */ /* 0x000fe200078e00ff */
[----:B------:R-:W-:-:S04]  /*b350*/  ISETP.NE.U32.AND P1, PT, RZ, UR4, PT ;  /* 0x00000004ff007c0c */ /* 0x000fc8000bf25070 */
[----:B------:R-:W-:Y:S01]  /*b360*/  ISETP.NE.AND.EX P1, PT, RZ, UR5, PT, P1 ;  /* 0x00000005ff007c0c */ /* 0x000fe2000bf25310 */
[----:B------:R-:W0:Y:S01]  /*b370*/  LDC.64 R2, c[0x0][0xd00] ;  /* 0x00034000ff027b82 */ /* 0x000e220000000a00 */
[----:B----4-:R-:W-:-:S04]  /*b380*/  ISETP.NE.U32.AND P0, PT, R8, RZ, PT ;  /* 0x000000ff0800720c */ /* 0x010fc80003f05070 */
[----:B------:R-:W-:Y:S01]  /*b390*/  ISETP.NE.AND.EX P0, PT, R9, RZ, PT, P0 ;  /* 0x000000ff0900720c */ /* 0x000fe20003f05300 */
[----:B0-----:R-:W-:-:S06]  /*b3a0*/  IMAD.WIDE R8, R200, 0x4, R2 ;  /* 0x00000004c8087825 */ /* 0x001fcc00078e0202 */
[C---:B------:R-:W-:Y:S01]  /*b3b0*/  @P1 LEA R2, P2, R200.reuse, UR4, 0x2 ;  /* 0x00000004c8021c11 */ /* 0x040fe2000f8410ff */
[----:B------:R-:W-:Y:S02]  /*b3c0*/  ULDC UR4, c[0x0][0xb88] ;  /* 0x0002e20000047ab9 */ /* 0x000fe40000000800 */
[----:B--2---:R-:W-:Y:S01]  /*b3d0*/  IMAD.U32 R0, RZ, RZ, UR4 ;  /* 0x00000004ff007e24 */ /* 0x004fe2000f8e00ff */
[----:B------:R-:W-:Y:S02]  /*b3e0*/  @P1 LEA.HI.X R3, R200, UR5, R206, 0x2, P2 ;  /* 0x00000005c8031c11 */ /* 0x000fe400090f14ce */
[----:B------:R0:W5:Y:S04]  /*b3f0*/  @P0 LDG.E R17, desc[UR38][R8.64] ;  /* 0x0000002608110981 */ /* 0x000168000c1e1900 */
[----:B------:R0:W5:Y:S01]  /*b400*/  @P1 LDG.E R0, desc[UR38][R2.64] ;  /* 0x0000002602001981 */ /* 0x000162000c1e1900 */
[----:B------:R-:W-:Y:S01]  /*b410*/  ISETP.NE.AND P2, PT, R203, RZ, PT ;  /* 0x000000ffcb00720c */ /* 0x000fe20003f45270 */
[----:B---3--:R-:W2:-:S12]  /*b420*/  S2R R4, SR_TID.X ;  /* 0x0000000000047919 */ /* 0x008e980000002100 */
[----:B------:R-:W3:Y:S01]  /*b430*/  @!P2 LDC R203, c[0x0][0xbd4] ;  /* 0x0002f500ffcbab82 */ /* 0x000ee20000000800 */
[----:B--2---:R-:W-:Y:S01]  /*b440*/  VIADD R22, R4, 0xffffff80 ;  /* 0xffffff8004167836 */ /* 0x004fe20000000000 */
[----:B---3--:R-:W-:-:S04]  /*b450*/  ISETP.GT.AND P2, PT, R203, 0x1, PT ;  /* 0x00000001cb00780c */ /* 0x008fc80003f44270 */
[----:B------:R-:W-:Y:S01]  /*b460*/  ISETP.GT.AND P3, PT, R22, 0x7f, PT ;  /* 0x0000007f1600780c */ /* 0x000fe20003f64270 */
[----:B0-----:R-:W-:-:S12]  /*b470*/  @P1 BRA `(.L_x_10126) ;  /* 0x0000000000101947 */ /* 0x001fd80003800000 */
[----:B------:R-:W-:Y:S05]  /*b480*/  @!P0 BRA `(.L_x_10126) ;  /* 0x00000000000c8947 */ /* 0x000fea0003800000 */
[----:B------:R-:W2:Y:S04]  /*b490*/  LDG.E R3, desc[UR38][R8.64] ;  /* 0x0000002608037981 */ /* 0x000ea8000c1e1900 */
[----:B-----5:R-:W2:Y:S02]  /*b4a0*/  LDG.E R0, desc[UR38][R8.64+0x4] ;  /* 0x0000042608007981 */ /* 0x020ea4000c1e1900 */
[----:B--2---:R-:W-:-:S07]  /*b4b0*/  IMAD.IADD R0, R0, 0x1, -R3 ;  /* 0x0000000100007824 */ /* 0x004fce00078e0a03 */
.L_x_10126:
[----:B------:R-:W-:Y:S01]  /*b4c0*/  BSSY B1, `(.L_x_10127) ;  /* 0x0000037000017945 */ /* 0x000fe20003800000 */
[----:B------:R-:W-:Y:S02]  /*b4d0*/  SEL R27, R200, RZ, !P0 ;  /* 0x000000ffc81b7207 */ /* 0x000fe40004000000 */
[----:B------:R-:W-:Y:S02]  /*b4e0*/  SEL R206, R206, RZ, !P0 ;  /* 0x000000ffcece7207 */ /* 0x000fe40004000000 */
[----:B-----5:R-:W-:Y:S01]  /*b4f0*/  SHF.R.S32.HI R18, RZ, 0x1f, R17 ;  /* 0x0000001fff127819 */ /* 0x020fe20000011411 */
[----:B------:R-:W-:Y:S06]  /*b500*/  @P3 BRA `(.L_x_10128) ;  /* 0x0000000000c83947 */ /* 0x000fec0003800000 */
[----:B------:R-:W0:Y:S01]  /*b510*/  LDC R31, c[0x0][0xce8] ;  /* 0x00033a00ff1f7b82 */ /* 0x000e220000000800 */
[----:B------:R-:W-:-:S04]  /*b520*/  IMAD R2, R204, 0x80, R4 ;  /* 0x00000080cc027824 */ /* 0x000fc800078e0204 */
[----:B------:R-:W-:Y:S02]  /*b530*/  VIADD R20, R2, 0xffffff80 ;  /* 0xffffff8002147836 */ /* 0x000fe40000000000 */
[----:B0-----:R-:W-:-:S05]  /*b540*/  IMAD R3, R0, R31, RZ ;  /* 0x0000001f00037224 */ /* 0x001fca00078e02ff */
[----:B------:R-:W-:-:S13]  /*b550*/  ISETP.GE.AND P0, PT, R20, R3, PT ;  /* 0x000000031400720c */ /* 0x000fda0003f06270 */
[----:B------:R-:W-:Y:S05]  /*b560*/  @P0 BRA `(.L_x_10128) ;  /* 0x0000000000b00947 */ /* 0x000fea0003800000 */
[----:B------:R-:W2:Y:S01]  /*b570*/  LDL.LU R24, [R1+0x10] ;  /* 0x0000100001187983 */ /* 0x000ea20000300800 */
[----:B------:R-:W-:Y:S01]  /*b580*/  ISETP.NE.AND P1, PT, R31, 0x1, PT ;  /* 0x000000011f00780c */ /* 0x000fe20003f25270 */
[----:B------:R-:W-:Y:S01]  /*b590*/  IMAD.MOV.U32 R16, RZ, RZ, 0xab8 ;  /* 0x00000ab8ff107424 */ /* 0x000fe200078e00ff */
[----:B------:R-:W-:Y:S01]  /*b5a0*/  ISETP.GT.AND P0, PT, R203, 0x1, PT ;  /* 0x00000001cb00780c */ /* 0x000fe20003f04270 */
[----:B------:R-:W0:Y:S01]  /*b5b0*/  LDC.64 R28, c[0x0][0xca8] ;  /* 0x00032a00ff1c7b82 */ /* 0x000e220000000a00 */
[----:B------:R-:W-:Y:S02]  /*b5c0*/  IMAD.MOV.U32 R19, RZ, RZ, R20 ;  /* 0x000000ffff137224 */ /* 0x000fe400078e0014 */
[----:B------:R-:W-:-:S05]  /*b5d0*/  SEL R16, R16, 0xa78, P0 ;  /* 0x00000a7810107807 */ /* 0x000fca0000000000 */
[----:B------:R-:W3:Y:S08]  /*b5e0*/  LDC.64 R8, c[0x0][R16+0x220] ;  /* 0x0000880010087b82 */ /* 0x000ef00000000a00 */
[----:B------:R-:W4:Y:S08]  /*b5f0*/  @P1 LDC R15, c[0x0][0xcec] ;  /* 0x00033b00ff0f1b82 */ /* 0x000f300000000800 */
[----:B------:R-:W5:Y:S08]  /*b600*/  LDC.64 R2, c[0x0][R16+0x218] ;  /* 0x0000860010027b82 */ /* 0x000f700000000a00 */
[----:B------:R-:W1:Y:S01]  /*b610*/  @P1 LDC R25, c[0x0][0xcf0] ;  /* 0x00033c00ff191b82 */ /* 0x000e620000000800 */
[----:B---3--:R-:W-:-:S07]  /*b620*/  IMAD R9, R9, R27, RZ ;  /* 0x0000001b09097224 */ /* 0x008fce00078e02ff */
[----:B------:R-:W3:Y:S01]  /*b630*/  LDC.64 R10, c[0x0][R16+0x228] ;  /* 0x00008a00100a7b82 */ /* 0x000ee20000000a00 */
[----:B----4-:R-:W-:-:S04]  /*b640*/  @P1 IMAD.HI.U32 R4, R20, R15, RZ ;  /* 0x0000000f14041227 */ /* 0x010fc800078e00ff */
[----:B------:R-:W-:-:S03]  /*b650*/  IMAD.WIDE.U32 R14, R8, R27, RZ ;  /* 0x0000001b080e7225 */ /* 0x000fc600078e00ff */
[----:B------:R-:W4:Y:S01]  /*b660*/  LDC.64 R12, c[0x0][R16+0x210] ;  /* 0x00008400100c7b82 */ /* 0x000f220000000a00 */
[-C--:B-----5:R-:W-:Y:S02]  /*b670*/  IMAD R21, R3, R202.reuse, RZ ;  /* 0x000000ca03157224 */ /* 0x0a0fe400078e02ff */
[----:B------:R-:W-:-:S04]  /*b680*/  IMAD.WIDE.U32 R2, R2, R202, RZ ;  /* 0x000000ca02027225 */ /* 0x000fc800078e00ff */
[----:B------:R-:W-:Y:S01]  /*b690*/  IMAD.IADD R21, R3, 0x1, R21 ;  /* 0x0000000103157824 */ /* 0x000fe200078e0215 */
[----:B-1----:R-:W-:Y:S01]  /*b6a0*/  @P1 SHF.R.U32.HI R19, RZ, R25, R4 ;  /* 0x00000019ff131219 */ /* 0x002fe20000011604 */
[----:B------:R-:W-:Y:S01]  /*b6b0*/  IMAD R25, R8, R206, R9 ;  /* 0x000000ce08197224 */ /* 0x000fe200078e0209 */
[----:B0-----:R-:W0:Y:S01]  /*b6c0*/  @!P0 LDC R28, c[0x0][0xc50] ;  /* 0x00031400ff1c8b82 */ /* 0x001e220000000800 */
[----:B------:R-:W-:Y:S02]  /*b6d0*/  IADD3 R4, P1, P3, R14, R2, R17 ;  /* 0x000000020e047210 */ /* 0x000fe40007b3e011 */
[----:B------:R-:W-:Y:S02]  /*b6e0*/  IMAD.MOV R8, RZ, RZ, -R19 ;  /* 0x000000ffff087224 */ /* 0x000fe400078e0a13 */
[----:B------:R-:W-:-:S03]  /*b6f0*/  IMAD.IADD R25, R15, 0x1, R25 ;  /* 0x000000010f197824 */ /* 0x000fc600078e0219 */
[----:B------:R-:W1:Y:S01]  /*b700*/  @!P0 LDC R29, c[0x0][0xc54] ;  /* 0x00031500ff1d8b82 */ /* 0x000e620000000800 */
[----:B--2---:R-:W-:-:S05]  /*b710*/  SEL R9, R24, RZ, P0 ;  /* 0x000000ff18097207 */ /* 0x004fca0000000000 */
[----:B---3--:R-:W-:-:S04]  /*b720*/  IMAD.WIDE.U32 R2, R10, R9, RZ ;  /* 0x000000090a027225 */ /* 0x008fc800078e00ff */
[----:B------:R-:W-:Y:S02]  /*b730*/  IMAD R11, R11, R9, RZ ;  /* 0x000000090b0b7224 */ /* 0x000fe400078e02ff */
[----:B------:R-:W-:Y:S01]  /*b740*/  IMAD R9, R31, R8, R20 ;  /* 0x000000081f097224 */ /* 0x000fe200078e0214 */
[----:B------:R-:W-:Y:S01]  /*b750*/  IADD3.X R8, R25, R21, R18, P1, P3 ;  /* 0x0000001519087210 */ /* 0x000fe20000fe6412 */
[----:B------:R-:W-:Y:S01]  /*b760*/  IMAD.IADD R11, R3, 0x1, R11 ;  /* 0x00000001030b7824 */ /* 0x000fe200078e020b */
[----:B------:R-:W-:Y:S01]  /*b770*/  IADD3 R2, P0, P1, R19, R4, R2 ;  /* 0x0000000413027210 */ /* 0x000fe2000791e002 */
[----:B----4-:R-:W-:Y:S01]  /*b780*/  IMAD R4, R13, R9, RZ ;  /* 0x000000090d047224 */ /* 0x010fe200078e02ff */
[----:B------:R-:W-:-:S04]  /*b790*/  SHF.R.S32.HI R19, RZ, 0x1f, R19 ;  /* 0x0000001fff137819 */ /* 0x000fc80000011413 */
[----:B------:R-:W-:Y:S02]  /*b7a0*/  IADD3.X R3, R19, R8, R11, P0, P1 ;  /* 0x0000000813037210 */ /* 0x000fe400007e240b */
[----:B------:R-:W-:Y:S01]  /*b7b0*/  SHF.R.S32.HI R11, RZ, 0x1f, R9 ;  /* 0x0000001fff0b7819 */ /* 0x000fe20000011409 */
[----:B------:R-:W-:-:S04]  /*b7c0*/  IMAD.WIDE.U32 R2, R12, R9, R2 ;  /* 0x000000090c027225 */ /* 0x000fc800078e0002 */
[----:B------:R-:W-:Y:S01]  /*b7d0*/  IMAD R11, R12, R11, R4 ;  /* 0x0000000b0c0b7224 */ /* 0x000fe200078e0204 */
[----:B0-----:R-:W-:-:S03]  /*b7e0*/  LEA R8, P0, R2, R28, 0x2 ;  /* 0x0000001c02087211 */ /* 0x001fc600078010ff */
[----:B------:R-:W-:-:S05]  /*b7f0*/  IMAD.IADD R3, R3, 0x1, R11 ;  /* 0x0000000103037824 */ /* 0x000fca00078e020b */
[----:B-1----:R-:W-:Y:S01]  /*b800*/  LEA.HI.X R9, R2, R29, R3, 0x2, P0 ;  /* 0x0000001d02097211 */ /* 0x002fe200000f1403 */
[----:B------:R-:W-:-:S05]  /*b810*/  IMAD.MOV.U32 R3, RZ, RZ, -0x800000 ;  /* 0xff800000ff037424 */ /* 0x000fca00078e00ff */
[----:B------:R0:W-:Y:S02]  /*b820*/  STG.E desc[UR38][R8.64], R3 ;  /* 0x0000000308007986 */ /* 0x0001e4000c101926 */
.L_x_10128:
[----:B------:R-:W-:Y:S05]  /*b830*/  BSYNC B1 ;  /* 0x0000000000017941 */ /* 0x000fea0003800000 */
.L_x_10127:
[----:B------:R-:W-:Y:S05]  /*b840*/  @P2 BRA `(.L_x_10123) ;  /* 0x00000008004c2947 */ /* 0x000fea0003800000 */
[----:B------:R-:W2:Y:S01]  /*b850*/  LDC R15, c[0x0][0xce8] ;  /* 0x00033a00ff0f7b82 */ /* 0x000ea20000000800 */
[----:B0-----:R-:W-:Y:S01]  /*b860*/  SHF.R.S32.HI R3, RZ, 0x1f, R22 ;  /* 0x0000001fff037819 */ /* 0x001fe20000011416 */
[----:B------:R-:W-:Y:S01]  /*b870*/  ULDC.64 UR4, c[0x0][0xba0] ;  /* 0x0002e80000047ab9 */ /* 0x000fe20000000a00 */
[----:B------:R-:W-:Y:S01]  /*b880*/  BSSY B1, `(.L_x_10129) ;  /* 0x000004d000017945 */ /* 0x000fe20003800000 */
[----:B------:R-:W-:Y:S01]  /*b890*/  IMAD R2, R18, UR4, RZ ;  /* 0x0000000412027c24 */ /* 0x000fe2000f8e02ff */
[----:B------:R-:W-:-:S03]  /*b8a0*/  LEA.HI R8, R3, R22, RZ, 0x3 ;  /* 0x0000001603087211 */ /* 0x000fc600078f18ff */
[C---:B------:R-:W-:Y:S01]  /*b8b0*/  IMAD R9, R17.reuse, UR5, R2 ;  /* 0x0000000511097c24 */ /* 0x040fe2000f8e0202 */
[----:B------:R-:W-:Y:S01]  /*b8c0*/  LOP3.LUT R10, R8, 0xfffffff8, RZ, 0xc0, !PT ;  /* 0xfffffff8080a7812 */ /* 0x000fe200078ec0ff */
[----:B------:R-:W-:Y:S01]  /*b8d0*/  IMAD.WIDE.U32 R2, R17, UR4, RZ ;  /* 0x0000000411027c25 */ /* 0x000fe2000f8e00ff */
[----:B------:R-:W-:Y:S01]  /*b8e0*/  SHF.R.S32.HI R17, RZ, 0x3, R8 ;  /* 0x00000003ff117819 */ /* 0x000fe20000011408 */
[----:B------:R-:W-:Y:S02]  /*b8f0*/  ULDC.64 UR4, c[0x0][0xbe8] ;  /* 0x0002fa0000047ab9 */ /* 0x000fe40000000a00 */
[----:B------:R-:W-:Y:S02]  /*b900*/  IMAD.IADD R12, R22, 0x1, -R10 ;  /* 0x00000001160c7824 */ /* 0x000fe400078e0a0a */
[----:B------:R-:W-:Y:S02]  /*b910*/  IMAD.IADD R3, R3, 0x1, R9 ;  /* 0x0000000103037824 */ /* 0x000fe400078e0209 */
[----:B------:R-:W-:-:S02]  /*b920*/  IMAD R9, R12, 0x20, R17 ;  /* 0x000000200c097824 */ /* 0x000fc400078e0211 */
[----:B------:R-:W-:Y:S01]  /*b930*/  IMAD.WIDE.U32 R2, R202, UR4, R2 ;  /* 0x00000004ca027c25 */ /* 0x000fe2000f8e0002 */
[----:B--2---:R-:W-:-:S03]  /*b940*/  ISETP.NE.AND P0, PT, R15, 0x1, PT ;  /* 0x000000010f00780c */ /* 0x004fc60003f05270 */
[----:B------:R-:W-:Y:S02]  /*b950*/  IMAD R13, R204, 0x80, R9 ;  /* 0x00000080cc0d7824 */ /* 0x000fe400078e0209 */
[----:B------:R-:W-:Y:S01]  /*b960*/  IMAD R3, R202, UR5, R3 ;  /* 0x00000005ca037c24 */ /* 0x000fe2000f8e0203 */
[----:B------:R-:W-:Y:S01]  /*b970*/  ULDC.64 UR4, c[0x0][0xbf0] ;  /* 0x0002fc0000047ab9 */ /* 0x000fe20000000a00 */
[----:B------:R-:W-:Y:S02]  /*b980*/  IMAD.MOV.U32 R9, RZ, RZ, R13 ;  /* 0x000000ffff097224 */ /* 0x000fe400078e000d */
[----:B------:R-:W-:Y:S02]  /*b990*/  IMAD R8, R206, UR4, RZ ;  /* 0x00000004ce087c24 */ /* 0x000fe4000f8e02ff */
[----:B------:R-:W-:Y:S02]  /*b9a0*/  IMAD.WIDE.U32 R2, R27, UR4, R2 ;  /* 0x000000041b027c25 */ /* 0x000fe4000f8e0002 */
[----:B------:R-:W0:Y:S02]  /*b9b0*/  @P0 LDC R4, c[0x0][0xcec] ;  /* 0x00033b00ff040b82 */ /* 0x000e240000000800 */
[----:B------:R-:W-:-:S06]  /*b9c0*/  IMAD R10, R204, 0x80, R17 ;  /* 0x00000080cc0a7824 */ /* 0x000fcc00078e0211 */
[----:B------:R-:W2:Y:S01]  /*b9d0*/  @P0 LDC R11, c[0x0][0xcf0] ;  /* 0x00033c00ff0b0b82 */ /* 0x000ea20000000800 */
[----:B0-----:R-:W-:-:S05]  /*b9e0*/  @P0 IMAD.HI.U32 R4, R13, R4, RZ ;  /* 0x000000040d040227 */ /* 0x001fca00078e00ff */
[----:B--2---:R-:W-:Y:S01]  /*b9f0*/  @P0 SHF.R.U32.HI R9, RZ, R11, R4 ;  /* 0x0000000bff090219 */ /* 0x004fe20000011604 */
[----:B------:R-:W-:Y:S01]  /*ba00*/  IMAD R11, R27, UR5, R8 ;  /* 0x000000051b0b7c24 */ /* 0x000fe2000f8e0208 */
[----:B------:R-:W-:Y:S02]  /*ba10*/  ULDC.64 UR4, c[0x0][0xbe0] ;  /* 0x0002f80000047ab9 */ /* 0x000fe40000000a00 */
[--C-:B------:R-:W-:Y:S01]  /*ba20*/  SHF.R.S32.HI R4, RZ, 0x1f, R9.reuse ;  /* 0x0000001fff047819 */ /* 0x100fe20000011409 */
[----:B------:R-:W-:Y:S02]  /*ba30*/  IMAD.MOV R8, RZ, RZ, -R9 ;  /* 0x000000ffff087224 */ /* 0x000fe400078e0a09 */
[----:B------:R-:W-:Y:S02]  /*ba40*/  IMAD.IADD R3, R3, 0x1, R11 ;  /* 0x0000000103037824 */ /* 0x000fe400078e020b */
[----:B------:R-:W-:Y:S02]  /*ba50*/  IMAD R11, R15, R8, R13 ;  /* 0x000000080f0b7224 */ /* 0x000fe400078e020d */
[----:B------:R-:W-:-:S02]  /*ba60*/  IMAD R4, R4, UR4, RZ ;  /* 0x0000000404047c24 */ /* 0x000fc4000f8e02ff */
[----:B------:R-:W-:-:S04]  /*ba70*/  IMAD.WIDE.U32 R2, R9, UR4, R2 ;  /* 0x0000000409027c25 */ /* 0x000fc8000f8e0002 */
[----:B------:R-:W-:Y:S01]  /*ba80*/  IMAD R13, R9, UR5, R4 ;  /* 0x00000005090d7c24 */ /* 0x000fe2000f8e0204 */
[----:B------:R-:W-:Y:S01]  /*ba90*/  SHF.R.S32.HI R4, RZ, 0x1f, R11 ;  /* 0x0000001fff047819 */ /* 0x000fe2000001140b */
[----:B------:R-:W-:Y:S01]  /*baa0*/  ULDC.64 UR4, c[0x0][0xbd8] ;  /* 0x0002f60000047ab9 */ /* 0x000fe20000000a00 */
[----:B------:R-:W-:Y:S02]  /*bab0*/  IMAD R15, R0, R15, RZ ;  /* 0x0000000f000f7224 */ /* 0x000fe400078e02ff */
        /* <DEDUP_REMOVED lines=8> */
[----:B------:R-:W-:Y:S01]  /*bb40*/  VIADD R0, R10, 0x20 ;  /* 0x000000200a007836 */ /* 0x000fe20000000000 */
[-C--:B------:R-:W-:Y:S01]  /*bb50*/  ISETP.GE.AND P0, PT, R4, R15.reuse, PT ;  /* 0x0000000f0400720c */ /* 0x080fe20003f06270 */
[----:B------:R-:W-:Y:S01]  /*bb60*/  IMAD.SHL.U32 R9, R12, 0x8, RZ ;  /* 0x000000080c097824 */ /* 0x000fe200078e00ff */
[----:B------:R-:W-:Y:S02]  /*bb70*/  LEA.HI.X R4, R2, UR5, R3, 0x1, P2 ;  /* 0x0000000502047c11 */ /* 0x000fe400090f0c03 */
[-C--:B------:R-:W-:Y:S01]  /*bb80*/  ISETP.GE.AND P2, PT, R10, R15.reuse, PT ;  /* 0x0000000f0a00720c */ /* 0x080fe20003f46270 */
[C---:B------:R-:W-:Y:S01]  /*bb90*/  VIADD R19, R9.reuse, 0xc0 ;  /* 0x000000c009137836 */ /* 0x040fe20000000000 */
[----:B------:R-:W-:Y:S01]  /*bba0*/  ISETP.GE.AND P1, PT, R0, R15, PT ;  /* 0x0000000f0000720c */ /* 0x000fe20003f26270 */
[C---:B------:R-:W-:Y:S01]  /*bbb0*/  VIADD R17, R9.reuse, 0x40 ;  /* 0x0000004009117836 */ /* 0x040fe20000000000 */
[----:B------:R0:W2:Y:S01]  /*bbc0*/  SHFL.IDX PT, R2, R8, RZ, 0x181f ;  /* 0x00181fff08027589 */ /* 0x0000a200000e0000 */
[----:B------:R-:W-:Y:S01]  /*bbd0*/  VIADD R13, R9, 0x80 ;  /* 0x00000080090d7836 */ /* 0x000fe20000000000 */
[----:B------:R-:W-:-:S02]  /*bbe0*/  SHF.R.S32.HI R11, RZ, 0x1f, R9 ;  /* 0x0000001fff0b7819 */ /* 0x000fc40000011409 */
[----:B------:R0:W3:Y:S01]  /*bbf0*/  SHFL.IDX PT, R0, R4, RZ, 0x181f ;  /* 0x00181fff04007589 */ /* 0x0000e200000e0000 */
[----:B------:R-:W-:Y:S02]  /*bc00*/  SHF.R.S32.HI R12, RZ, 0x1f, R19 ;  /* 0x0000001fff0c7819 */ /* 0x000fe40000011413 */
[----:B------:R-:W-:Y:S02]  /*bc10*/  SHF.R.S32.HI R14, RZ, 0x1f, R17 ;  /* 0x0000001fff0e7819 */ /* 0x000fe40000011411 */
[----:B------:R-:W-:Y:S01]  /*bc20*/  SHF.R.S32.HI R16, RZ, 0x1f, R13 ;  /* 0x0000001fff107819 */ /* 0x000fe2000001140d */
[----:B------:R-:W-:Y:S06]  /*bc30*/  @P2 BRA `(.L_x_10130) ;  /* 0x0000000000442947 */ /* 0x000fec0003800000 */
        /* <DEDUP_REMOVED lines=17> */
.L_x_10130:
[----:B------:R-:W-:Y:S05]  /*bd50*/  BSYNC B1 ;  /* 0x0000000000017941 */ /* 0x000fea0003800000 */
.L_x_10129:
[----:B---3--:R3:W0:Y:S01]  /*bd60*/  SHFL.IDX PT, R0, R4, 0x1, 0x181f ;  /* 0x00381f0004007f89 */ /* 0x00862200000e0000 */
[----:B------:R-:W-:Y:S03]  /*bd70*/  BSSY B1, `(.L_x_10131) ;  /* 0x0000014000017945 */ /* 0x000fe60003800000 */
[----:B--2-4-:R3:W2:Y:S01]  /*bd80*/  SHFL.IDX PT, R2, R8, 0x1, 0x181f ;  /* 0x00381f0008027f89 */ /* 0x0146a200000e0000 */
[----:B------:R-:W-:Y:S05]  /*bd90*/  @P1 BRA `(.L_x_10132) ;  /* 0x0000000000441947 */ /* 0x000fea0003800000 */
[----:B------:R-:W-:Y:S02]  /*bda0*/  ULDC UR4, c[0x0][0xbc8] ;  /* 0x0002f20000047ab9 */ /* 0x000fe40000000800 */
[----:B------:R-:W-:Y:S02]  /*bdb0*/  ISETP.GE.AND P4, PT, R9, UR4, PT ;  /* 0x0000000409007c0c */ /* 0x000fe4000bf86270 */
[----:B------:R-:W-:Y:S02]  /*bdc0*/  ISETP.GE.AND P3, PT, R17, UR4, PT ;  /* 0x0000000411007c0c */ /* 0x000fe4000bf66270 */
[----:B------:R-:W-:Y:S02]  /*bdd0*/  ISETP.GE.AND P2, PT, R13, UR4, PT ;  /* 0x000000040d007c0c */ /* 0x000fe4000bf46270 */
[----:B------:R-:W-:-:S07]  /*bde0*/  ISETP.GE.AND P1, PT, R19, UR4, PT ;  /* 0x0000000413007c0c */ /* 0x000fce000bf26270 */
[-C--:B--2---:R-:W-:Y:S02]  /*bdf0*/  @!P4 LEA R20, P6, R9, R2.reuse, 0x1 ;  /* 0x000000020914c211 */ /* 0x084fe400078c08ff */
[----:B------:R-:W-:Y:S02]  /*be00*/  @!P3 LEA R24, P5, R17, R2, 0x1 ;  /* 0x000000021118b211 */ /* 0x000fe400078a08ff */
[----:B0-----:R-:W-:Y:S02]  /*be10*/  @!P4 LEA.HI.X R21, R9, R0, R11, 0x1, P6 ;  /* 0x000000000915c211 */ /* 0x001fe400030f0c0b */
        /* <DEDUP_REMOVED lines=9> */
.L_x_10132:
[----:B------:R-:W-:Y:S05]  /*beb0*/  BSYNC B1 ;  /* 0x0000000000017941 */ /* 0x000fea0003800000 */
.L_x_10131:
[----:B0-----:R0:W0:Y:S01]  /*bec0*/  SHFL.IDX PT, R0, R4, 0x2, 0x181f ;  /* 0x00581f0004007f89 */ /* 0x00102200000e0000 */
[----:B------:R-:W-:Y:S03]  /*bed0*/  BSSY B1, `(.L_x_10133) ;  /* 0x0000014000017945 */ /* 0x000fe60003800000 */
[----:B--2-4-:R2:W4:Y:S01]  /*bee0*/  SHFL.IDX PT, R2, R8, 0x2, 0x181f ;  /* 0x00581f0008027f89 */ /* 0x01452200000e0000 */
        /* <DEDUP_REMOVED lines=18> */
.L_x_10134:
[----:B------:R-:W-:Y:S05]  /*c010*/  BSYNC B1 ;  /* 0x0000000000017941 */ /* 0x000fea0003800000 */
.L_x_10133:
[----:B0-----:R-:W-:Y:S01]  /*c020*/  VIADD R0, R10, 0x60 ;  /* 0x000000600a007836 */ /* 0x001fe20000000000 */
[----:B---3--:R-:W0:Y:S04]  /*c030*/  SHFL.IDX PT, R4, R4, 0x3, 0x181f ;  /* 0x00781f0004047f89 */ /* 0x008e2800000e0000 */
[----:B------:R-:W-:Y:S01]  /*c040*/  ISETP.GE.AND P0, PT, R0, R15, PT ;  /* 0x0000000f0000720c */ /* 0x000fe20003f06270 */
[----:B----4-:R3:W4:-:S12]  /*c050*/  SHFL.IDX PT, R2, R8, 0x3, 0x181f ;  /* 0x00781f0008027f89 */ /* 0x01071800000e0000 */
[----:B---3--:R-:W-:Y:S05]  /*c060*/  @P0 BRA `(.L_x_10123) ;  /* 0x0000000000440947 */ /* 0x008fea0003800000 */
[----:B------:R-:W-:Y:S02]  /*c070*/  ULDC UR4, c[0x0][0xbc8] ;  /* 0x0002f20000047ab9 */ /* 0x000fe40000000800 */
[----:B------:R-:W-:Y:S02]  /*c080*/  ISETP.GE.AND P3, PT, R9, UR4, PT ;  /* 0x0000000409007c0c */ /* 0x000fe4000bf66270 */
[----:B------:R-:W-:Y:S02]  /*c090*/  ISETP.GE.AND P2, PT, R17, UR4, PT ;  /* 0x0000000411007c0c */ /* 0x000fe4000bf46270 */
[----:B------:R-:W-:Y:S02]  /*c0a0*/  ISETP.GE.AND P1, PT, R13, UR4, PT ;  /* 0x000000040d007c0c */ /* 0x000fe4000bf26270 */
[----:B------:R-:W-:-:S07]  /*c0b0*/  ISETP.GE.AND P0, PT, R19, UR4, PT ;  /* 0x0000000413007c0c */ /* 0x000fce000bf06270 */
[----:B--2-4-:R-:W-:-:S04]  /*c0c0*/  @!P3 LEA R8, P4, R9, R2, 0x1 ;  /* 0x000000020908b211 */ /* 0x014fc800078808ff */
[----:B0-----:R-:W-:Y:S02]  /*c0d0*/  @!P3 LEA.HI.X R9, R9, R4, R11, 0x1, P4 ;  /* 0x000000040909b211 */ /* 0x001fe400020f0c0b */
        /* <DEDUP_REMOVED lines=10> */
.L_x_10123:
[----:B------:R-:W-:Y:S05]  /*c180*/  BSYNC B0 ;  /* 0x0000000000007941 */ /* 0x000fea0003800000 */
.L_x_10113:
[----:B------:R-:W-:Y:S02]  /*c190*/  ULDC UR4, c[0x0][0xd3c] ;  /* 0x00034f0000047ab9 */ /* 0x000fe40000000800 */
[----:B------:R-:W-:-:S13]  /*c1a0*/  ISETP.GE.AND P0, PT, R7, UR4, PT ;  /* 0x0000000407007c0c */ /* 0x000fda000bf06270 */
[----:B------:R-:W-:Y:S05]  /*c1b0*/  @!P0 BRA `(.L_x_10135) ;  /* 0xffffff4c00ec8947 */ /* 0x000fea000383ffff */
[----:B------:R-:W-:Y:S05]  /*c1c0*/  EXIT ;  /* 0x000000000000794d */ /* 0x000fea0003800000 */
.L_x_10087:
[----:B------:R-:W-:-:S08]  /*c1d0*/  NOP ;  /* 0x0000000000007918 */ /* 0x000fd00000000000 */
[----:B--2---:R-:W0:-:S00]  /*c1e0*/  USETMAXREG.DEALLOC.CTAPOOL 0x18 ;  /* 0x00000018000079c8 */ /* 0x004e0000080e0500 */
        /* <DEDUP_REMOVED lines=18> */
.L_x_10136:
[----:B------:R-:W1:Y:S01]  /*c310*/  S2R R0, SR_TID.X ;  /* 0x0000000000007919 */ /* 0x000e620000002100 */
[----:B------:R-:W-:Y:S01]  /*c320*/  ULDC UR4, c[0x0][0xd3c] ;  /* 0x00034f0000047ab9 */ /* 0x000fe20000000800 */
[----:B------:R-:W-:Y:S01]  /*c330*/  IMAD.MOV.U32 R9, RZ, RZ, RZ ;  /* 0x000000ffff097224 */ /* 0x000fe200078e00ff */
[----:B------:R-:W2:Y:S01]  /*c340*/  S2UR UR6, SR_CTAID.X ;  /* 0x00000000000679c3 */ /* 0x000ea20000002500 */
[----:B------:R-:W-:Y:S01]  /*c350*/  ULDC UR5, c[0x0][0xd38] ;  /* 0x00034e0000057ab9 */ /* 0x000fe20000000800 */
[----:B-1----:R-:W-:-:S04]  /*c360*/  LOP3.LUT R0, R0, 0x1f, RZ, 0xc0, !PT ;  /* 0x0000001f00007812 */ /* 0x002fc800078ec0ff */
[----:B------:R-:W-:-:S04]  /*c370*/  ISETP.NE.AND P0, PT, R0, 0x1f, PT ;  /* 0x0000001f0000780c */ /* 0x000fc80003f05270 */
[----:B------:R-:W-:-:S13]  /*c380*/  ISETP.GE.OR P1, PT, R0, UR4, !P0 ;  /* 0x0000000400007c0c */ /* 0x000fda000c726670 */
[----:B0-----:R-:W0:Y:S08]  /*c390*/  @!P1 LDC.64 R2, c[0x0][0xd80] ;  /* 0x00036000ff029b82 */ /* 0x001e300000000a00 */
[----:B------:R-:W1:Y:S01]  /*c3a0*/  @!P1 LDC.64 R4, c[0x0][0xd78] ;  /* 0x00035e00ff049b82 */ /* 0x000e620000000a00 */
[----:B0-----:R-:W-:-:S05]  /*c3b0*/  @!P1 IMAD.WIDE.U32 R2, R0, 0x4, R2 ;  /* 0x0000000400029825 */ /* 0x001fca00078e0002 */
[----:B------:R1:W3:Y:S02]  /*c3c0*/  @!P1 LDG.E R6, desc[UR38][R2.64] ;  /* 0x0000002602069981 */ /* 0x0002e4000c1e1900 */
[----:B-1----:R-:W-:-:S05]  /*c3d0*/  @!P1 IMAD.WIDE.U32 R2, R0, 0x4, R4 ;  /* 0x0000000400029825 */ /* 0x002fca00078e0004 */
        /* <DEDUP_REMOVED lines=26> */
[----:B--2---:R-:W-:-:S13]  /*c580*/  ISETP.GT.AND P6, PT, R7, UR6, PT ;  /* 0x0000000607007c0c */ /* 0x004fda000bfc4270 */
[----:B------:R-:W-:Y:S05]  /*c590*/  @P6 BRA `(.L_x_10138) ;  /* 0x0000000000a46947 */ /* 0x000fea0003800000 */
[----:B------:R-:W-:Y:S01]  /*c5a0*/  IMAD.MOV.U32 R7, RZ, RZ, R4 ;  /* 0x000000ffff077224 */ /* 0x000fe200078e0004 */
[----:B------:R-:W-:Y:S01]  /*c5b0*/  UMOV UR4, URZ ;  /* 0x0000003f00047c82 */ /* 0x000fe20008000000 */
[----:B------:R-:W-:-:S05]  /*c5c0*/  ULDC UR5, c[0x0][0xd38] ;  /* 0x00034e0000057ab9 */ /* 0x000fca0000000800 */
.L_x_10140:
        /* <DEDUP_REMOVED lines=38> */
.L_x_10138:
        /* <DEDUP_REMOVED lines=20> */
.L_x_10141:
        /* <DEDUP_REMOVED lines=24> */
[----:B------:R-:W-:Y:S01]  /*caf0*/  ISETP.GE.AND P2, PT, R2, RZ, PT ;  /* 0x000000ff0200720c */ /* 0x000fe20003f46270 */
[----:B------:R-:W-:Y:S01]  /*cb00*/  @P0 VIADD R11, R11, 0x1 ;  /* 0x000000010b0b0836 */ /* 0x000fe20000000000 */
[----:B------:R-:W-:-:S05]  /*cb10*/  IABS R2, R8 ;  /* 0x0000000800027213 */ /* 0x000fca0000000000 */
[----:B------:R-:W-:-:S06]  /*cb20*/  IMAD.MOV R2, RZ, RZ, -R2 ;  /* 0x000000ffff027224 */ /* 0x000fcc00078e0a02 */
        /* <DEDUP_REMOVED lines=26> */
.L_x_10139:
[----:B------:R-:W-:Y:S01]  /*ccd0*/  IMAD.U32 R2, RZ, RZ, UR6 ;  /* 0x00000006ff027e24 */ /* 0x000fe2000f8e00ff */
[----:B------:R0:W-:Y:S04]  /*cce0*/  STL [R1+0x4], RZ ;  /* 0x000004ff01007387 */ /* 0x0001e80000100800 */
[----:B------:R0:W-:Y:S04]  /*ccf0*/  STL [R1+0x8], RZ ;  /* 0x000008ff01007387 */ /* 0x0001e80000100800 */
[----:B------:R0:W-:Y:S02]  /*cd00*/  STL [R1], R2 ;  /* 0x0000000201007387 */ /* 0x0001e40000100800 */
.L_x_10142:
        /* <DEDUP_REMOVED lines=10> */
.L_x_10137:
        /* <DEDUP_REMOVED lines=8> */
[----:B--2---:R-:W2:Y:S01]  /*ce30*/  S2R R5, SR_TID.X ;  /* 0x0000000000057919 */ /* 0x004ea20000002100 */
[----:B------:R-:W3:Y:S01]  /*ce40*/  S2UR UR5, SR_CgaCtaId ;  /* 0x00000000000579c3 */ /* 0x000ee20000008800 */
[----:B------:R-:W-:Y:S01]  /*ce50*/  UMOV UR4, 0x400 ;  /* 0x0000040000047882 */ /* 0x000fe20000000000 */
[----:B------:R-:W-:Y:S01]  /*ce60*/  BSSY B8, `(.L_x_10143) ;  /* 0x000061d000087945 */ /* 0x000fe20003800000 */
[----:B------:R-:W-:Y:S01]  /*ce70*/  IMAD.MOV.U32 R19, RZ, RZ, RZ ;  /* 0x000000ffff137224 */ /* 0x000fe200078e00ff */
[----:B------:R-:W-:Y:S01]  /*ce80*/  ULDC UR40, c[0x0][0xc] ;  /* 0x0000030000287ab9 */ /* 0x000fe20000000800 */
[----:B------:R-:W-:Y:S01]  /*ce90*/  ULDC.64 UR36, c[0x0][0x198] ;  /* 0x0000660000247ab9 */ /* 0x000fe20000000a00 */
[----:B---3--:R-:W-:-:S06]  /*cea0*/  ULEA UR4, UR5, UR4, 0x18 ;  /* 0x0000000405047291 */ /* 0x008fcc000f8ec03f */
[----:B------:R-:W-:Y:S01]  /*ceb0*/  IMAD.U32 R18, RZ, RZ, UR4 ;  /* 0x00000004ff127e24 */ /* 0x000fe2000f8e00ff */
[C---:B--2---:R-:W-:Y:S01]  /*cec0*/  LOP3.LUT R4, R5.reuse, 0x7f, RZ, 0xc0, !PT ;  /* 0x0000007f05047812 */ /* 0x044fe200078ec0ff */
[----:B-1----:R-:W-:-:S05]  /*ced0*/  IMAD.SHL.U32 R0, R5, 0x8, RZ ;  /* 0x0000000805007824 */ /* 0x002fca00078e00ff */
[C---:B0-----:R-:W-:Y:S02]  /*cee0*/  LOP3.LUT R2, R0.reuse, 0x1f8, RZ, 0xc0, !PT ;  /* 0x000001f800027812 */ /* 0x041fe400078ec0ff */
        /* <DEDUP_REMOVED lines=9> */
[----:B------:R0:W-:Y:S04]  /*cf80*/  STL [R1+0x10], R3 ;  /* 0x0000100301007387 */ /* 0x0001e80000100800 */
[----:B------:R-:W-:Y:S04]  /*cf90*/  STL [R1+0x70], RZ ;  /* 0x000070ff01007387 */ /* 0x000fe80000100800 */
[----:B------:R1:W-:Y:S01]  /*cfa0*/  STL [R1+0x18], R2 ;  /* 0x0000180201007387 */ /* 0x0003e20000100800 */
[C---:B0-----:R-:W-:Y:S02]  /*cfb0*/  LOP3.LUT R3, R0.reuse, 0x40, RZ, 0xfc, !PT ;  /* 0x0000004000037812 */ /* 0x041fe400078efcff */
[----:B-1----:R-:W-:-:S02]  /*cfc0*/  LOP3.LUT R2, R0, 0x80, RZ, 0xfc, !PT ;  /* 0x0000008000027812 */ /* 0x002fc400078efcff */
[----:B------:R-:W-:-:S07]  /*cfd0*/  LOP3.LUT R0, R0, 0xc0, RZ, 0xfc, !PT ;  /* 0x000000c000007812 */ /* 0x000fce00078efcff */
.L_x_10251:
[----:B--2---:R-:W2:Y:S01]  /*cfe0*/  LDL R0, [R1+0xc] ;  /* 0x00000c0001007983 */ /* 0x004ea20000100800 */
[----:B-1----:R-:W2:Y:S01]  /*cff0*/  LDC.64 R2, c[0x0][0xd88] ;  /* 0x00036200ff027b82 */ /* 0x002ea20000000a00 */
[----:B------:R-:W-:Y:S05]  /*d000*/  YIELD ;  /* 0x0000000000007946 */ /* 0x000fea0003800000 */
[----:B------:R-:W-:Y:S01]  /*d010*/  ULDC.64 UR4, c[0x0][0xb20] ;  /* 0x0002c80000047ab9 */ /* 0x000fe20000000a00 */
[----:B---3--:R-:W-:Y:S01]  /*d020*/  IMAD.MOV.U32 R6, RZ, RZ, RZ ;  /* 0x000000ffff067224 */ /* 0x008fe200078e00ff */
        /* <DEDUP_REMOVED lines=13> */
[----:B0-----:R-:W-:Y:S01]  /*d100*/  SHF.L.U64.HI R9, R10, 0x2, R4 ;  /* 0x000000020a097819 */ /* 0x001fe20000010204 */
        /* <DEDUP_REMOVED lines=37> */
.L_x_10144:
        /* <DEDUP_REMOVED lines=18> */
.L_x_10145:
[----:B------:R-:W-:Y:S05]  /*d480*/  @!P0 BRA `(.L_x_10146) ;  /* 0x00000000000c8947 */ /* 0x000fea0003800000 */
[----:B------:R-:W2:Y:S04]  /*d490*/  LDG.E R6, desc[UR38][R4.64] ;  /* 0x0000002604067981 */ /* 0x000ea8000c1e1900 */
[----:B------:R-:W2:Y:S02]  /*d4a0*/  LDG.E R4, desc[UR38][R4.64+0x4] ;  /* 0x0000042604047981 */ /* 0x000ea4000c1e1900 */
[----:B--2---:R-:W-:-:S07]  /*d4b0*/  IMAD.IADD R6, R4, 0x1, -R6 ;  /* 0x0000000104067824 */ /* 0x004fce00078e0a06 */
.L_x_10146:
        /* <DEDUP_REMOVED lines=45> */
.L_x_10148:
[----:B------:R-:W-:Y:S05]  /*d790*/  BSYNC B0 ;  /* 0x0000000000007941 */ /* 0x000fea0003800000 */
.L_x_10147:
        /* <DEDUP_REMOVED lines=26> */
.L_x_10150:
        /* <DEDUP_REMOVED lines=20> */
.L_x_10153:
[----:B------:R-:W-:Y:S05]  /*da80*/  BSYNC B6 ;  /* 0x0000000000067941 */ /* 0x000fea0003800000 */
.L_x_10152:
        /* <DEDUP_REMOVED lines=20> */
.L_x_10156:
        /* <DEDUP_REMOVED lines=16> */
.L_x_10155:
[----:B------:R-:W-:Y:S05]  /*dcd0*/  BSYNC B6 ;  /* 0x0000000000067941 */ /* 0x000fea0003800000 */
.L_x_10154:
        /* <DEDUP_REMOVED lines=24> */
.L_x_10268:
[----:B--2---:R-:W2:Y:S01]  /*de60*/  LDL.LU R4, [R1+0x14] ;  /* 0x0000140001047983 */ /* 0x004ea20000300800 */
[----:B------:R-:W-:Y:S02]  /*de70*/  PLOP3.LUT P1, PT, PT, PT, PT, 0x8, 0x0 ;  /* 0x000000000000781c */ /* 0x000fe40003f2e170 */
[----:B---3--:R-:W-:Y:S01]  /*de80*/  ISETP.NE.AND P0, PT, R14, RZ, PT ;  /* 0x000000ff0e00720c */ /* 0x008fe20003f05270 */
        /* <DEDUP_REMOVED lines=8> */
.L_x_10271:
[----:B------:R-:W-:Y:S05]  /*df10*/  @!P6 BRA `(.L_x_10158) ;  /* 0x0000000000fce947 */ /* 0x000fea0003800000 */
[----:B------:R-:W-:-:S04]  /*df20*/  ISETP.NE.U32.AND P0, PT, R2, RZ, PT ;  /* 0x000000ff0200720c */ /* 0x000fc80003f05070 */
[----:B------:R-:W-:-:S13]  /*df30*/  ISETP.NE.AND.EX P0, PT, R3, RZ, PT, P0 ;  /* 0x000000ff0300720c */ /* 0x000fda0003f05300 */
[----:B------:R-:W-:Y:S05]  /*df40*/  @!P0 BRA `(.L_x_10160) ;  /* 0x0000000000508947 */ /* 0x000fea0003800000 */
[----:B------:R-:W2:Y:S01]  /*df50*/  LDC R6, c[0x0][0x43c] ;  /* 0x00010f00ff067b82 */ /* 0x000ea20000000800 */
[----:B------:R-:W-:Y:S01]  /*df60*/  IMAD.MOV.U32 R9, RZ, RZ, R0 ;  /* 0x000000ffff097224 */ /* 0x000fe200078e0000 */
[----:B------:R-:W-:-:S03]  /*df70*/  ULDC.64 UR4, c[0x0][0x428] ;  /* 0x00010a0000047ab9 */ /* 0x000fc60000000a00 */
[----:B---3--:R-:W-:Y:S01]  /*df80*/  IMAD.MOV.U32 R0, RZ, RZ, R9 ;  /* 0x000000ffff007224 */ /* 0x008fe200078e0009 */
        /* <DEDUP_REMOVED lines=16> */
.L_x_10160:
[----:B--2---:R-:W2:Y:S01]  /*e090*/  LDL R2, [R1+0x18] ;  /* 0x0000180001027983 */ /* 0x004ea20000100800 */
[----:B---3--:R-:W-:Y:S01]  /*e0a0*/  IMAD R0, R19, 0x8, R18 ;  /* 0x0000000813007824 */ /* 0x008fe200078e0212 */
[----:B--2---:R-:W-:-:S04]  /*e0b0*/  SHF.L.U32 R2, R2, 0x1f, RZ ;  /* 0x0000001f02027819 */ /* 0x004fc800000006ff */
[----:B------:R-:W2:Y:S02]  /*e0c0*/  SYNCS.PHASECHK.TRANS64.TRYWAIT P0, [R0+URZ+0x32440], R2 ;  /* 0x03244002000075a7 */ /* 0x000ea4000800017f */
[----:B--2---:R-:W-:Y:S05]  /*e0d0*/  @!P0 BRA `(.L_x_10161) ;  /* 0x0000005400988947 */ /* 0x004fea0003800000 */
.L_x_10272:
        /* <DEDUP_REMOVED lines=11> */
.L_x_10162:
[----:B------:R-:W3:Y:S04]  /*e190*/  LDL R4, [R1+0x30] ;  /* 0x0000300001047983 */ /* 0x000ee80000100800 */
[----:B------:R-:W4:Y:S04]  /*e1a0*/  LDL R3, [R1+0x20] ;  /* 0x0000200001037983 */ /* 0x000f280000100800 */
[----:B--2---:R-:W2:Y:S01]  /*e1b0*/  LDL.LU R2, [R1+0x14] ;  /* 0x0000140001027983 */ /* 0x004ea20000300800 */
        /* <DEDUP_REMOVED lines=16> */
[----:B------:R-:W-:Y:S01]  /*e2c0*/  UIMAD UR11, UR11, 0x60, UR4 ;  /* 0x000000600b0b78a4 */ /* 0x000fe2000f8e0204 */
[----:B------:R2:W-:Y:S02]  /*e2d0*/  STL [R1+0x14], R2 ;  /* 0x0000140201007387 */ /* 0x0005e40000100800 */
[----:B------:R-:W-:-:S06]  /*e2e0*/  UMOV UR4, 0x0 ;  /* 0x0000000000047882 */ /* 0x000fcc0000000000 */
[----:B------:R2:W-:Y:S01]  /*e2f0*/  UTMALDG.4D [UR8], [UR6], desc[UR4] ;  /* 0x00000408060075b4 */ /* 0x0005e20008019000 */
[----:B------:R-:W-:Y:S02]  /*e300*/  NOP ;  /* 0x0000000000007918 */ /* 0x000fe40000000000 */
.L_x_10158:
[----:B---3--:R-:W3:Y:S04]  /*e310*/  LDL.LU R4, [R1+0x28] ;  /* 0x0000280001047983 */ /* 0x008ee80000300800 */
[----:B------:R-:W4:Y:S04]  /*e320*/  LDL.LU R3, [R1+0x44] ;  /* 0x0000440001037983 */ /* 0x000f280000300800 */
[----:B--2---:R-:W2:Y:S01]  /*e330*/  LDL R2, [R1+0x2c] ;  /* 0x00002c0001027983 */ /* 0x004ea20000100800 */
        /* <DEDUP_REMOVED lines=11> */
[----:B--2---:R-:W-:-:S05]  /*e3f0*/  SHF.R.S32.HI R0, RZ, 0x1f, R2 ;  /* 0x0000001fff007819 */ /* 0x004fca0000011402 */
[----:B------:R3:W-:Y:S04]  /*e400*/  STL [R1+0x48], R0 ;  /* 0x0000480001007387 */ /* 0x0007e80000100800 */
[----:B------:R3:W-:Y:S01]  /*e410*/  STL [R1+0x58], R3 ;  /* 0x0000580301007387 */ /* 0x0007e20000100800 */
[----:B------:R-:W-:Y:S05]  /*e420*/  @!P1 BRA `(.L_x_10164) ;  /* 0x0000000000409947 */ /* 0x000fea0003800000 */
[----:B------:R-:W-:Y:S01]  /*e430*/  MOV R2, 0x0 ;  /* 0x0000000000027802 */ /* 0x000fe20000000f00 */
[----:B------:R-:W-:Y:S01]  /*e440*/  ULDC.64 UR6, c[0x4][0x118] ;  /* 0x0100460000067ab9 */ /* 0x000fe20000000a00 */
[----:B------:R-:W-:Y:S01]  /*e450*/  ULDC.64 UR8, c[0x4][0x120] ;  /* 0x0100480000087ab9 */ /* 0x000fe20000000a00 */
[----:B------:R-:W-:Y:S01]  /*e460*/  ULDC.64 UR4, c[0x4][0x20] ;  /* 0x0100080000047ab9 */ /* 0x000fe20000000a00 */
[----:B---3--:R-:W-:Y:S02]  /*e470*/  IMAD.U32 R4, RZ, RZ, UR6 ;  /* 0x00000006ff047e24 */ /* 0x008fe4000f8e00ff */
        /* <DEDUP_REMOVED lines=11> */
.L_x_10164:
[----:B------:R-:W-:Y:S05]  /*e530*/  BSYNC B6 ;  /* 0x0000000000067941 */ /* 0x000fea0003800000 */
.L_x_10163:
[----:B------:R-:W2:Y:S01]  /*e540*/  LDL.LU R5, [R1+0x4] ;  /* 0x0000040001057983 */ /* 0x000ea20000300800 */
[----:B------:R-:W4:Y:S01]  /*e550*/  LDC R8, c[0x0][0x448] ;  /* 0x00011200ff087b82 */ /* 0x000f220000000800 */
[----:B------:R-:W-:Y:S01]  /*e560*/  ULDC.64 UR4, c[0x0][0x298] ;  /* 0x0000a60000047ab9 */ /* 0x000fe20000000a00 */
[----:B------:R-:W-:Y:S01]  /*e570*/  ULDC.64 UR6, c[0x0][0x280] ;  /* 0x0000a00000067ab9 */ /* 0x000fe20000000a00 */
[----:B---3--:R-:W3:Y:S04]  /*e580*/  LDL R4, [R1+0x48] ;  /* 0x0000480001047983 */ /* 0x008ee80000100800 */
[----:B-1----:R-:W3:Y:S04]  /*e590*/  LDL R10, [R1+0x2c] ;  /* 0x00002c00010a7983 */ /* 0x002ee80000100800 */
[----:B------:R-:W3:Y:S01]  /*e5a0*/  LDL R9, [R1+0x58] ;  /* 0x0000580001097983 */ /* 0x000ee20000100800 */
[----:B------:R-:W1:Y:S01]  /*e5b0*/  S2R R2, SR_TID.X ;  /* 0x0000000000027919 */ /* 0x000e620000002100 */
[----:B------:R-:W0:Y:S02]  /*e5c0*/  S2R R0, SR_TID.X ;  /* 0x0000000000007919 */ /* 0x000e240000002100 */
[----:B------:R-:W3:Y:S01]  /*e5d0*/  LDL R7, [R1+0x34] ;  /* 0x0000340001077983 */ /* 0x000ee20000100800 */
[----:B----4-:R-:W-:-:S13]  /*e5e0*/  ISETP.NE.AND P0, PT, R8, 0x1, PT ;  /* 0x000000010800780c */ /* 0x010fda0003f05270 */
[----:B------:R-:W4:Y:S01]  /*e5f0*/  @P0 LDC R3, c[0x0][0x450] ;  /* 0x00011400ff030b82 */ /* 0x000f220000000800 */
[----:B-1----:R-:W-:-:S04]  /*e600*/  LOP3.LUT R2, R2, 0x7f, RZ, 0xc0, !PT ;  /* 0x0000007f02027812 */ /* 0x002fc800078ec0ff */
[----:B------:R-:W-:Y:S01]  /*e610*/  SHF.R.U32.HI R2, RZ, 0x3, R2 ;  /* 0x00000003ff027819 */ /* 0x000fe20000011602 */
[----:B0-----:R-:W-:-:S05]  /*e620*/  IMAD.SHL.U32 R0, R0, 0x10, RZ ;  /* 0x0000001000007824 */ /* 0x001fca00078e00ff */
[----:B------:R-:W-:Y:S02]  /*e630*/  LOP3.LUT R0, R2, 0x70, R0, 0xf8, !PT ;  /* 0x0000007002007812 */ /* 0x000fe400078ef800 */
[----:B------:R-:W0:Y:S01]  /*e640*/  @P0 LDC R2, c[0x0][0x44c] ;  /* 0x00011300ff020b82 */ /* 0x000e220000000800 */
[----:B--2---:R-:W-:-:S05]  /*e650*/  IMAD.SHL.U32 R6, R5, 0x80, RZ ;  /* 0x0000008005067824 */ /* 0x004fca00078e00ff */
[----:B------:R-:W-:-:S05]  /*e660*/  LOP3.LUT R5, R0, R6, RZ, 0xfc, !PT ;  /* 0x0000000600057212 */ /* 0x000fca00078efcff */
[----:B0-----:R-:W-:-:S04]  /*e670*/  @P0 IMAD.HI.U32 R2, R5, R2, RZ ;  /* 0x0000000205020227 */ /* 0x001fc800078e00ff */
[----:B------:R-:W-:Y:S01]  /*e680*/  IMAD.MOV.U32 R0, RZ, RZ, R5 ;  /* 0x000000ffff007224 */ /* 0x000fe200078e0005 */
[----:B----4-:R-:W-:Y:S01]  /*e690*/  @P0 SHF.R.U32.HI R0, RZ, R3, R2 ;  /* 0x00000003ff000219 */ /* 0x010fe20000011602 */
[----:B---3--:R-:W-:-:S04]  /*e6a0*/  IMAD R2, R4, UR4, RZ ;  /* 0x0000000404027c24 */ /* 0x008fc8000f8e02ff */
[C---:B------:R-:W-:Y:S02]  /*e6b0*/  IMAD R4, R10.reuse, UR5, R2 ;  /* 0x000000050a047c24 */ /* 0x040fe4000f8e0202 */
        /* <DEDUP_REMOVED lines=25> */
[----:B0-----:R-:W-:Y:S01]  /*e850*/  IMAD.WIDE.U32 R4, R0, UR4, R2 ;  /* 0x0000000400047c25 */ /* 0x001fe2000f8e0002 */
        /* <DEDUP_REMOVED lines=9> */
[----:B------:R-:W0:Y:S02]  /*e8f0*/  S2R R4, SR_TID.X ;  /* 0x0000000000047919 */ /* 0x000e240000002100 */
[----:B0-----:R-:W-:Y:S02]  /*e900*/  LOP3.LUT R5, R4, 0x7f, RZ, 0xc0, !PT ;  /* 0x0000007f04057812 */ /* 0x001fe400078ec0ff */
[----:B------:R-:W2:Y:S02]  /*e910*/  LDL R4, [R1+0x38] ;  /* 0x0000380001047983 */ /* 0x000ea40000100800 */
[----:B------:R-:W-:Y:S02]  /*e920*/  SHF.R.U32.HI R7, RZ, 0x3, R5 ;  /* 0x00000003ff077819 */ /* 0x000fe40000011605 */
[----:B------:R-:W0:Y:S03]  /*e930*/  SHFL.IDX PT, R5, R3, RZ, 0x181f ;  /* 0x00181fff03057589 */ /* 0x000e2600000e0000 */
[----:B------:R-:W-:-:S02]  /*e940*/  IMAD.IADD R11, R7, 0x1, R6 ;  /* 0x00000001070b7824 */ /* 0x000fc400078e0206 */
[----:B------:R-:W-:Y:S04]  /*e950*/  SHFL.IDX PT, R6, R3, 0x1, 0x181f ;  /* 0x00381f0003067f89 */ /* 0x000fe800000e0000 */
[----:B------:R-:W-:Y:S04]  /*e960*/  SHFL.IDX PT, R7, R0, 0x1, 0x181f ;  /* 0x00381f0000077f89 */ /* 0x000fe800000e0000 */
[----:B------:R-:W-:Y:S01]  /*e970*/  STL [R1+0x4], R11 ;  /* 0x0000040b01007387 */ /* 0x000fe20000100800 */
[----:B--2---:R-:W-:-:S03]  /*e980*/  IMAD R2, R4, R8, RZ ;  /* 0x0000000804027224 */ /* 0x004fc600078e02ff */
[----:B------:R-:W1:Y:S01]  /*e990*/  SHFL.IDX PT, R4, R0, RZ, 0x181f ;  /* 0x00181fff00047589 */ /* 0x000e6200000e0000 */
[C---:B------:R-:W-:Y:S01]  /*e9a0*/  VIADD R8, R11.reuse, 0x10 ;  /* 0x000000100b087836 */ /* 0x040fe20000000000 */
[----:B------:R-:W-:-:S04]  /*e9b0*/  ISETP.GE.AND P1, PT, R11, R2, PT ;  /* 0x000000020b00720c */ /* 0x000fc80003f26270 */
[----:B------:R-:W-:Y:S01]  /*e9c0*/  ISETP.GE.AND P2, PT, R8, R2, PT ;  /* 0x000000020800720c */ /* 0x000fe20003f46270 */
[----:B------:R2:W-:Y:S08]  /*e9d0*/  STL [R1+0x44], R8 ;  /* 0x0000440801007387 */ /* 0x0005f00000100800 */
[----:B0-----:R-:W-:Y:S01]  /*e9e0*/  @!P1 LEA R5, P3, R10, R5, 0x1 ;  /* 0x000000050a059211 */ /* 0x001fe200078608ff */
[----:B--2---:R-:W-:-:S05]  /*e9f0*/  VIADD R8, R11, 0x20 ;  /* 0x000000200b087836 */ /* 0x004fca0000000000 */
[----:B------:R-:W-:Y:S01]  /*ea00*/  STL [R1+0x50], R8 ;  /* 0x0000500801007387 */ /* 0x000fe20000100800 */
[----:B-1----:R-:W-:-:S05]  /*ea10*/  @!P1 IMAD.X R4, RZ, RZ, R4, P3 ;  /* 0x000000ffff049224 */ /* 0x002fca00018e0604 */
[----:B------:R-:W-:-:S04]  /*ea20*/  @!P1 LOP3.LUT R5, R5, R4, RZ, 0x3c, !PT ;  /* 0x0000000405059212 */ /* 0x000fc800078e3cff */
[----:B------:R-:W-:-:S04]  /*ea30*/  @!P1 LOP3.LUT R4, R5, R4, RZ, 0x3c, !PT ;  /* 0x0000000405049212 */ /* 0x000fc800078e3cff */
[----:B------:R-:W-:-:S05]  /*ea40*/  @!P1 LOP3.LUT R5, R5, R4, RZ, 0x3c, !PT ;  /* 0x0000000405059212 */ /* 0x000fca00078e3cff */
[----:B-----5:R0:W-:Y:S02]  /*ea50*/  @!P1 LDGSTS.E.BYPASS.LTC128B.128 [R9+0x18400], desc[UR38][R4.64], !P0 ;  /* 0x1840000004099fae */ /* 0x0201e4000c101d66 */
[----:B0-----:R-:W-:Y:S02]  /*ea60*/  @!P2 LEA R5, P1, R10, R6, 0x1 ;  /* 0x000000060a05a211 */ /* 0x001fe400078208ff */
[----:B------:R-:W-:Y:S03]  /*ea70*/  SHFL.IDX PT, R6, R0, 0x2, 0x181f ;  /* 0x00581f0000067f89 */ /* 0x000fe600000e0000 */
[----:B------:R-:W-:Y:S01]  /*ea80*/  @!P2 IMAD.X R4, RZ, RZ, R7, P1 ;  /* 0x000000ffff04a224 */ /* 0x000fe200008e0607 */
[----:B------:R-:W-:Y:S01]  /*ea90*/  ISETP.GE.AND P1, PT, R8, R2, PT ;  /* 0x000000020800720c */ /* 0x000fe20003f26270 */
[----:B------:R-:W-:-:S03]  /*eaa0*/  VIADD R7, R11, 0x30 ;  /* 0x000000300b077836 */ /* 0x000fc60000000000 */
[-C--:B------:R-:W-:Y:S02]  /*eab0*/  @!P2 LOP3.LUT R5, R5, R4.reuse, RZ, 0x3c, !PT ;  /* 0x000000040505a212 */ /* 0x080fe400078e3cff */
[----:B------:R-:W-:Y:S02]  /*eac0*/  STL [R1+0x54], R7 ;  /* 0x0000540701007387 */ /* 0x000fe40000100800 */
[----:B------:R-:W-:-:S04]  /*ead0*/  @!P2 LOP3.LUT R4, R5, R4, RZ, 0x3c, !PT ;  /* 0x000000040504a212 */ /* 0x000fc800078e3cff */
[----:B------:R-:W-:-:S05]  /*eae0*/  @!P2 LOP3.LUT R5, R5, R4, RZ, 0x3c, !PT ;  /* 0x000000040505a212 */ /* 0x000fca00078e3cff */
[----:B------:R0:W-:Y:S04]  /*eaf0*/  @!P2 LDGSTS.E.BYPASS.LTC128B.128 [R9+0x18c00], desc[UR38][R4.64], !P0 ;  /* 0x18c000000409afae */ /* 0x0001e8000c101d66 */
[----:B0-----:R-:W0:Y:S02]  /*eb00*/  SHFL.IDX PT, R4, R3, 0x2, 0x181f ;  /* 0x00581f0003047f89 */ /* 0x001e2400000e0000 */
[----:B0-----:R-:W-:-:S05]  /*eb10*/  @!P1 LEA R5, P2, R10, R4, 0x1 ;  /* 0x000000040a059211 */ /* 0x001fca00078408ff */
[----:B------:R-:W-:Y:S02]  /*eb20*/  @!P1 IMAD.X R4, RZ, RZ, R6, P2 ;  /* 0x000000ffff049224 */ /* 0x000fe400010e0606 */
[----:B------:R-:W-:Y:S03]  /*eb30*/  SHFL.IDX PT, R6, R0, 0x3, 0x181f ;  /* 0x00781f0000067f89 */ /* 0x000fe600000e0000 */
[----:B------:R-:W-:-:S04]  /*eb40*/  @!P1 LOP3.LUT R5, R5, R4, RZ, 0x3c, !PT ;  /* 0x0000000405059212 */ /* 0x000fc800078e3cff */
[----:B------:R-:W-:-:S04]  /*eb50*/  @!P1 LOP3.LUT R4, R5, R4, RZ, 0x3c, !PT ;  /* 0x0000000405049212 */ /* 0x000fc800078e3cff */
[----:B------:R-:W-:-:S05]  /*eb60*/  @!P1 LOP3.LUT R5, R5, R4, RZ, 0x3c, !PT ;  /* 0x0000000405059212 */ /* 0x000fca00078e3cff */
[----:B------:R0:W-:Y:S01]  /*eb70*/  @!P1 LDGSTS.E.BYPASS.LTC128B.128 [R9+0x19400], desc[UR38][R4.64], !P0 ;  /* 0x1940000004099fae */ /* 0x0001e2000c101d66 */
[----:B------:R-:W-:Y:S01]  /*eb80*/  ISETP.GE.AND P1, PT, R7, R2, PT ;  /* 0x000000020700720c */ /* 0x000fe20003f26270 */
[----:B------:R-:W-:-:S05]  /*eb90*/  VIADD R7, R11, 0x40 ;  /* 0x000000400b077836 */ /* 0x000fca0000000000 */
        /* <DEDUP_REMOVED lines=27> */
[-C--:B------:R-:W-:Y:S01]  /*ed50*/  @!P1 LOP3.LUT R5, R5, R4.reuse, RZ, 0x3c, !PT ;  /* 0x0000000405059212 */ /* 0x080fe200078e3cff */
[----:B------:R-:W-:Y:S03]  /*ed60*/  SHFL.IDX PT, R0, R0, 0x7, 0x181f ;  /* 0x00f81f0000007f89 */ /* 0x000fe600000e0000 */
        /* <DEDUP_REMOVED lines=11> */
[----:B-1----:R0:W-:Y:S02]  /*ee20*/  @!P1 LDGSTS.E.BYPASS.LTC128B.128 [R9+0x1b400], desc[UR38][R4.64], !P0 ;  /* 0x1b40000004099fae */ /* 0x0021e4000c101d66 */
.L_x_10289:
[----:B01----:R-:W2:Y:S02]  /*ee30*/  LDL R4, [R1+0x4] ;  /* 0x0000040001047983 */ /* 0x003ea40000100800 */
[----:B--2---:R-:W-:-:S05]  /*ee40*/  VIADD R4, R4, 0x70 ;  /* 0x0000007004047836 */ /* 0x004fca0000000000 */
[----:B------:R-:W-:Y:S01]  /*ee50*/  ISETP.GE.AND P1, PT, R4, R2, PT ;  /* 0x000000020400720c */ /* 0x000fe20003f26270 */
[----:B------:R0:W-:-:S12]  /*ee60*/  STL [R1+0x6c], R4 ;  /* 0x00006c0401007387 */ /* 0x0001d80000100800 */
        /* <DEDUP_REMOVED lines=8> */
.L_x_10166:
        /* <DEDUP_REMOVED lines=11> */
[----:B------:R-:W-:Y:S01]  /*efa0*/  VIADD R2, R18, 0x22400 ;  /* 0x0002240012027836 */ /* 0x000fe20000000000 */
[----:B------:R-:W-:Y:S04]  /*efb0*/  BSSY B6, `(.L_x_10167) ;  /* 0x0000019000067945 */ /* 0x000fe80003800000 */
[----:B------:R-:W-:Y:S01]  /*efc0*/  LOP3.LUT P0, RZ, R2, 0x3ff, RZ, 0xc0, !PT ;  /* 0x000003ff02ff7812 */ /* 0x000fe2000780c0ff */
[----:B--2---:R-:W-:-:S04]  /*efd0*/  IMAD R0, R0, UR4, RZ ;  /* 0x0000000400007c24 */ /* 0x004fc8000f8e02ff */
[C---:B---3--:R-:W-:Y:S02]  /*efe0*/  IMAD R0, R3.reuse, UR5, R0 ;  /* 0x0000000503007c24 */ /* 0x048fe4000f8e0200 */
[----:B------:R-:W-:-:S04]  /*eff0*/  IMAD.WIDE.U32 R2, R3, UR4, RZ ;  /* 0x0000000403027c25 */ /* 0x000fc8000f8e00ff */
[----:B------:R-:W-:Y:S01]  /*f000*/  IMAD.IADD R0, R3, 0x1, R0 ;  /* 0x0000000103007824 */ /* 0x000fe200078e0200 */
[----:B------:R1:W-:Y:S04]  /*f010*/  STL.64 [R1+0x48], R2 ;  /* 0x0000480201007387 */ /* 0x0003e80000100a00 */
[----:B------:R1:W-:Y:S01]  /*f020*/  STL [R1+0x2c], R0 ;  /* 0x00002c0001007387 */ /* 0x0003e20000100800 */
[----:B------:R-:W-:Y:S05]  /*f030*/  @!P0 BRA `(.L_x_10168) ;  /* 0x0000000000408947 */ /* 0x000fea0003800000 */
[----:B-1----:R-:W-:Y:S01]  /*f040*/  MOV R2, 0x0 ;  /* 0x0000000000027802 */ /* 0x002fe20000000f00 */
        /* <DEDUP_REMOVED lines=15> */
.L_x_10168:
[----:B------:R-:W-:Y:S05]  /*f140*/  BSYNC B6 ;  /* 0x0000000000067941 */ /* 0x000fea0003800000 */
.L_x_10167:
[----:B------:R-:W2:Y:S01]  /*f150*/  LDL.LU R5, [R1+0x2c] ;  /* 0x00002c0001057983 */ /* 0x000ea20000300800 */
[----:B------:R-:W0:Y:S01]  /*f160*/  LDC R7, c[0x0][0x448] ;  /* 0x00011200ff077b82 */ /* 0x000e220000000800 */
[----:B------:R-:W-:Y:S01]  /*f170*/  ULDC.64 UR4, c[0x0][0x3d8] ;  /* 0x0000f60000047ab9 */ /* 0x000fe20000000a00 */
[----:B------:R-:W-:Y:S01]  /*f180*/  ULDC.64 UR6, c[0x0][0x390] ;  /* 0x0000e40000067ab9 */ /* 0x000fe20000000a00 */
[----:B-1----:R-:W2:Y:S04]  /*f190*/  LDL.LU.64 R2, [R1+0x48] ;  /* 0x0000480001027983 */ /* 0x002ea80000300a00 */
[----:B------:R-:W3:Y:S04]  /*f1a0*/  LDL.LU R0, [R1+0x58] ;  /* 0x0000580001007983 */ /* 0x000ee80000300800 */
[----:B------:R-:W4:Y:S04]  /*f1b0*/  LDL.LU R4, [R1+0x34] ;  /* 0x0000340001047983 */ /* 0x000f280000300800 */
[----:B------:R-:W5:Y:S01]  /*f1c0*/  LDL.LU R6, [R1+0x28] ;  /* 0x0000280001067983 */ /* 0x000f620000300800 */
[----:B------:R-:W1:Y:S01]  /*f1d0*/  S2R R9, SR_TID.X ;  /* 0x0000000000097919 */ /* 0x000e620000002100 */
[----:B0-----:R-:W-:Y:S01]  /*f1e0*/  ISETP.NE.AND P0, PT, R7, 0x1, PT ;  /* 0x000000010700780c */ /* 0x001fe20003f05270 */
[----:B-1----:R-:W-:-:S02]  /*f1f0*/  IMAD.SHL.U32 R8, R9, 0x8, RZ ;  /* 0x0000000809087824 */ /* 0x002fc400078e00ff */
[----:B------:R-:W-:-:S03]  /*f200*/  IMAD.SHL.U32 R9, R9, 0x8, RZ ;  /* 0x0000000809097824 */ /* 0x000fc600078e00ff */
[----:B------:R-:W-:Y:S02]  /*f210*/  LOP3.LUT R8, R8, 0x38, RZ, 0xc0, !PT ;  /* 0x0000003808087812 */ /* 0x000fe400078ec0ff */
[----:B------:R-:W-:-:S04]  /*f220*/  LOP3.LUT R9, R9, 0x38, RZ, 0xc0, !PT ;  /* 0x0000003809097812 */ /* 0x000fc800078ec0ff */
[C---:B------:R-:W-:Y:S02]  /*f230*/  LOP3.LUT R11, R9.reuse, 0x40, RZ, 0xfc, !PT ;  /* 0x00000040090b7812 */ /* 0x040fe400078efcff */
        /* <DEDUP_REMOVED lines=22> */
[----:B------:R-:W-:-:S03]  /*f3a0*/  ULDC.64 UR4, c[0x0][0x3c8] ;  /* 0x0000f20000047ab9 */ /* 0x000fc60000000a00 */
[----:B------:R-:W-:Y:S01]  /*f3b0*/  IMAD.IADD R3, R3, 0x1, R4 ;  /* 0x0000000103037824 */ /* 0x000fe200078e0204 */
[----:B------:R-:W-:-:S05]  /*f3c0*/  SHF.R.S32.HI R4, RZ, 0x1f, R0 ;  /* 0x0000001fff047819 */ /* 0x000fca0000011400 */
[----:B------:R-:W-:Y:S02]  /*f3d0*/  IMAD R6, R4, UR4, RZ ;  /* 0x0000000404067c24 */ /* 0x000fe4000f8e02ff */
[----:B------:R-:W-:Y:S01]  /*f3e0*/  IMAD.WIDE.U32 R4, R0, UR4, R2 ;  /* 0x0000000400047c25 */ /* 0x000fe2000f8e0002 */
[----:B------:R-:W-:Y:S02]  /*f3f0*/  ULDC UR4, c[0x0][0x3b8] ;  /* 0x0000ee0000047ab9 */ /* 0x000fe40000000800 */
[----:B------:R-:W-:Y:S01]  /*f400*/  ISETP.GE.AND P3, PT, R8, UR4, PT ;  /* 0x0000000408007c0c */ /* 0x000fe2000bf66270 */
[----:B------:R-:W-:Y:S01]  /*f410*/  IMAD R0, R0, UR5, R6 ;  /* 0x0000000500007c24 */ /* 0x000fe2000f8e0206 */
[----:B------:R-:W-:Y:S02]  /*f420*/  LEA R2, P4, R4, UR6, 0x1 ;  /* 0x0000000604027c11 */ /* 0x000fe4000f8808ff */
[----:B------:R-:W-:Y:S01]  /*f430*/  ISETP.GE.AND P2, PT, R11, UR4, PT ;  /* 0x000000040b007c0c */ /* 0x000fe2000bf46270 */
[----:B------:R-:W-:Y:S01]  /*f440*/  IMAD.IADD R0, R5, 0x1, R0 ;  /* 0x0000000105007824 */ /* 0x000fe200078e0200 */
[----:B------:R-:W-:-:S02]  /*f450*/  ISETP.GE.AND P1, PT, R10, UR4, PT ;  /* 0x000000040a007c0c */ /* 0x000fc4000bf26270 */
[----:B------:R-:W-:Y:S01]  /*f460*/  ISETP.GE.AND P0, PT, R9, UR4, PT ;  /* 0x0000000409007c0c */ /* 0x000fe2000bf06270 */
[----:B------:R-:W-:Y:S01]  /*f470*/  UMOV UR4, 0xffffffff ;  /* 0xffffffff00047882 */ /* 0x000fe20000000000 */
[----:B------:R-:W-:Y:S02]  /*f480*/  LEA.HI.X R0, R4, UR7, R0, 0x1, P4 ;  /* 0x0000000704007c11 */ /* 0x000fe4000a0f0c00 */
[----:B------:R-:W-:Y:S09]  /*f490*/  BRA.DIV UR4, `(.L_x_10169) ;  /* 0x0000004e048c7947 */ /* 0x000ff2000b800000 */
[----:B------:R-:W2:Y:S04]  /*f4a0*/  LDL.LU R10, [R1+0x38] ;  /* 0x00003800010a7983 */ /* 0x000ea80000300800 */
[----:B------:R-:W3:Y:S04]  /*f4b0*/  LDL.LU R5, [R1+0x4] ;  /* 0x0000040001057983 */ /* 0x000ee80000300800 */
[----:B------:R-:W4:Y:S04]  /*f4c0*/  LDL.LU R4, [R1+0x44] ;  /* 0x0000440001047983 */ /* 0x000f280000300800 */
[----:B------:R-:W5:Y:S04]  /*f4d0*/  LDL.LU R11, [R1+0x50] ;  /* 0x00005000010b7983 */ /* 0x000f680000300800 */
[----:B------:R-:W5:Y:S04]  /*f4e0*/  LDL R9, [R1+0x10] ;  /* 0x0000100001097983 */ /* 0x000f680000100800 */
[----:B------:R-:W-:Y:S01]  /*f4f0*/  SHFL.IDX PT, R6, R0, 0x1, 0x181f ;  /* 0x00381f0000067f89 */ /* 0x000fe200000e0000 */
[----:B--2---:R-:W-:-:S03]  /*f500*/  IMAD R3, R10, R7, RZ ;  /* 0x000000070a037224 */ /* 0x004fc600078e02ff */
[----:B------:R-:W2:Y:S02]  /*f510*/  LDL.LU R10, [R1+0x54] ;  /* 0x00005400010a7983 */ /* 0x000ea40000300800 */
[-C--:B---3--:R-:W-:Y:S02]  /*f520*/  ISETP.GE.AND P5, PT, R5, R3.reuse, PT ;  /* 0x000000030500720c */ /* 0x088fe40003fa6270 */
[----:B------:R-:W3:Y:S01]  /*f530*/  LDL.LU R12, [R1+0x60] ;  /* 0x00006000010c7983 */ /* 0x000ee20000300800 */
[----:B----4-:R-:W-:-:S03]  /*f540*/  ISETP.GE.AND P4, PT, R4, R3, PT ;  /* 0x000000030400720c */ /* 0x010fc60003f86270 */
[----:B------:R-:W0:Y:S04]  /*f550*/  SHFL.IDX PT, R5, R2, RZ, 0x181f ;  /* 0x00181fff02057589 */ /* 0x000e2800000e0000 */
[----:B------:R-:W1:Y:S03]  /*f560*/  SHFL.IDX PT, R4, R0, RZ, 0x181f ;  /* 0x00181fff00047589 */ /* 0x000e6600000e0000 */
[----:B0-----:R-:W-:-:S05]  /*f570*/  @!P5 LEA R5, P6, R8, R5, 0x1 ;  /* 0x000000050805d211 */ /* 0x001fca00078c08ff */
[----:B-1----:R-:W-:-:S05]  /*f580*/  @!P5 IMAD.X R4, RZ, RZ, R4, P6 ;  /* 0x000000ffff04d224 */ /* 0x002fca00030e0604 */
[----:B------:R-:W-:-:S04]  /*f590*/  @!P5 LOP3.LUT R5, R5, R4, RZ, 0x3c, !PT ;  /* 0x000000040505d212 */ /* 0x000fc800078e3cff */
[----:B------:R-:W-:-:S04]  /*f5a0*/  @!P5 LOP3.LUT R4, R5, R4, RZ, 0x3c, !PT ;  /* 0x000000040504d212 */ /* 0x000fc800078e3cff */
[----:B------:R-:W-:-:S05]  /*f5b0*/  @!P5 LOP3.LUT R5, R5, R4, RZ, 0x3c, !PT ;  /* 0x000000040505d212 */ /* 0x000fca00078e3cff */
[----:B-----5:R-:W-:Y:S04]  /*f5c0*/  @!P5 LDGSTS.E.BYPASS.LTC128B.128 [R9+0x22400], desc[UR38][R4.64], !P3 ;  /* 0x224000000409dfae */ /* 0x020fe8000d901d66 */
[----:B------:R-:W-:Y:S04]  /*f5d0*/  @!P5 LDGSTS.E.BYPASS.LTC128B.128 [R9+0x26400], desc[UR38][R4.64+0x80], !P2 ;  /* 0x264000800409dfae */ /* 0x000fe8000d101d66 */
[----:B------:R-:W-:Y:S04]  /*f5e0*/  @!P5 LDGSTS.E.BYPASS.LTC128B.128 [R9+0x2a400], desc[UR38][R4.64+0x100], !P1 ;  /* 0x2a4001000409dfae */ /* 0x000fe8000c901d66 */
[----:B------:R0:W-:Y:S04]  /*f5f0*/  @!P5 LDGSTS.E.BYPASS.LTC128B.128 [R9+0x2e400], desc[UR38][R4.64+0x180], !P0 ;  /* 0x2e4001800409dfae */ /* 0x0001e8000c101d66 */
[----:B0-----:R-:W0:Y:S02]  /*f600*/  SHFL.IDX PT, R4, R2, 0x1, 0x181f ;  /* 0x00381f0002047f89 */ /* 0x001e2400000e0000 */
[----:B0-----:R-:W-:-:S05]  /*f610*/  @!P4 LEA R4, P6, R8, R4, 0x1 ;  /* 0x000000040804c211 */ /* 0x001fca00078c08ff */
[----:B------:R-:W-:-:S05]  /*f620*/  @!P4 IMAD.X R5, RZ, RZ, R6, P6 ;  /* 0x000000ffff05c224 */ /* 0x000fca00030e0606 */
[----:B------:R-:W-:Y:S04]  /*f630*/  @!P4 LDGSTS.E.BYPASS.LTC128B.128 [R9+0x22c00], desc[UR38][R4.64], !P3 ;  /* 0x22c000000409cfae */ /* 0x000fe8000d901d66 */
[----:B------:R-:W-:Y:S04]  /*f640*/  @!P4 LDGSTS.E.BYPASS.LTC128B.128 [R9+0x26c00], desc[UR38][R4.64+0x80], !P2 ;  /* 0x26c000800409cfae */ /* 0x000fe8000d101d66 */
[----:B------:R-:W-:Y:S04]  /*f650*/  @!P4 LDGSTS.E.BYPASS.LTC128B.128 [R9+0x2ac00], desc[UR38][R4.64+0x100], !P1 ;  /* 0x2ac001000409cfae */ /* 0x000fe8000c901d66 */
[----:B------:R0:W-:Y:S01]  /*f660*/  @!P4 LDGSTS.E.BYPASS.LTC128B.128 [R9+0x2ec00], desc[UR38][R4.64+0x180], !P0 ;  /* 0x2ec001800409cfae */ /* 0x0001e2000c101d66 */
[----:B------:R-:W-:-:S03]  /*f670*/  ISETP.GE.AND P4, PT, R11, R3, PT ;  /* 0x000000030b00720c */ /* 0x000fc60003f86270 */
[----:B------:R-:W4:Y:S04]  /*f680*/  LDL.LU R11, [R1+0x64] ;  /* 0x00006400010b7983 */ /* 0x000f280000300800 */
[----:B0-----:R-:W0:Y:S04]  /*f690*/  SHFL.IDX PT, R4, R2, 0x2, 0x181f ;  /* 0x00581f0002047f89 */ /* 0x001e2800000e0000 */
[----:B------:R-:W1:Y:S02]  /*f6a0*/  SHFL.IDX PT, R6, R0, 0x2, 0x181f ;  /* 0x00581f0000067f89 */ /* 0x000e6400000e0000 */
[----:B0-----:R-:W-:-:S05]  /*f6b0*/  @!P4 LEA R4, P6, R8, R4, 0x1 ;  /* 0x000000040804c211 */ /* 0x001fca00078c08ff */
[----:B-1----:R-:W-:-:S05]  /*f6c0*/  @!P4 IMAD.X R5, RZ, RZ, R6, P6 ;  /* 0x000000ffff05c224 */ /* 0x002fca00030e0606 */
[----:B------:R-:W-:Y:S04]  /*f6d0*/  @!P4 LDGSTS.E.BYPASS.LTC128B.128 [R9+0x23400], desc[UR38][R4.64], !P3 ;  /* 0x234000000409cfae */ /* 0x000fe8000d901d66 */
[----:B------:R-:W-:Y:S04]  /*f6e0*/  @!P4 LDGSTS.E.BYPASS.LTC128B.128 [R9+0x27400], desc[UR38][R4.64+0x80], !P2 ;  /* 0x274000800409cfae */ /* 0x000fe8000d101d66 */
[----:B------:R-:W-:Y:S04]  /*f6f0*/  @!P4 LDGSTS.E.BYPASS.LTC128B.128 [R9+0x2b400], desc[UR38][R4.64+0x100], !P1 ;  /* 0x2b4001000409cfae */ /* 0x000fe8000c901d66 */
[----:B------:R0:W-:Y:S01]  /*f700*/  @!P4 LDGSTS.E.BYPASS.LTC128B.128 [R9+0x2f400], desc[UR38][R4.64+0x180], !P0 ;  /* 0x2f4001800409cfae */ /* 0x0001e2000c101d66 */
[----:B--2---:R-:W-:-:S03]  /*f710*/  ISETP.GE.AND P4, PT, R10, R3, PT ;  /* 0x000000030a00720c */ /* 0x004fc60003f86270 */
[----:B------:R-:W2:Y:S04]  /*f720*/  LDL.LU R10, [R1+0x68] ;  /* 0x00006800010a7983 */ /* 0x000ea80000300800 */
[----:B0-----:R-:W0:Y:S04]  /*f730*/  SHFL.IDX PT, R4, R2, 0x3, 0x181f ;  /* 0x00781f0002047f89 */ /* 0x001e2800000e0000 */
[----:B------:R-:W1:Y:S02]  /*f740*/  SHFL.IDX PT, R6, R0, 0x3, 0x181f ;  /* 0x00781f0000067f89 */ /* 0x000e6400000e0000 */
[----:B0-----:R-:W-:-:S05]  /*f750*/  @!P4 LEA R4, P6, R8, R4, 0x1 ;  /* 0x000000040804c211 */ /* 0x001fca00078c08ff */
[----:B-1----:R-:W-:-:S05]  /*f760*/  @!P4 IMAD.X R5, RZ, RZ, R6, P6 ;  /* 0x000000ffff05c224 */ /* 0x002fca00030e0606 */
[----:B------:R-:W-:Y:S04]  /*f770*/  @!P4 LDGSTS.E.BYPASS.LTC128B.128 [R9+0x23c00], desc[UR38][R4.64], !P3 ;  /* 0x23c000000409cfae */ /* 0x000fe8000d901d66 */
[----:B------:R-:W-:Y:S04]  /*f780*/  @!P4 LDGSTS.E.BYPASS.LTC128B.128 [R9+0x27c00], desc[UR38][R4.64+0x80], !P2 ;  /* 0x27c000800409cfae */ /* 0x000fe8000d101d66 */
[----:B------:R-:W-:Y:S04]  /*f790*/  @!P4 LDGSTS.E.BYPASS.LTC128B.128 [R9+0x2bc00], desc[UR38][R4.64+0x100], !P1 ;  /* 0x2bc001000409cfae */ /* 0x000fe8000c901d66 */
[----:B------:R0:W-:Y:S04]  /*f7a0*/  @!P4 LDGSTS.E.BYPASS.LTC128B.128 [R9+0x2fc00], desc[UR38][R4.64+0x180], !P0 ;  /* 0x2fc001800409cfae */ /* 0x0001e8000c101d66 */
[----:B------:R-:W-:Y:S04]  /*f7b0*/  SHFL.IDX PT, R6, R0, 0x4, 0x181f ;  /* 0x00981f0000067f89 */ /* 0x000fe800000e0000 */
[----:B0-----:R-:W0:Y:S01]  /*f7c0*/  SHFL.IDX PT, R4, R2, 0x4, 0x181f ;  /* 0x00981f0002047f89 */ /* 0x001e2200000e0000 */
[----:B---3--:R-:W-:-:S13]  /*f7d0*/  ISETP.GE.AND P4, PT, R12, R3, PT ;  /* 0x000000030c00720c */ /* 0x008fda0003f86270 */
[----:B0-----:R-:W-:-:S05]  /*f7e0*/  @!P4 LEA R4, P6, R8, R4, 0x1 ;  /* 0x000000040804c211 */ /* 0x001fca00078c08ff */
[----:B------:R-:W-:-:S05]  /*f7f0*/  @!P4 IMAD.X R5, RZ, RZ, R6, P6 ;  /* 0x000000ffff05c224 */ /* 0x000fca00030e0606 */
[----:B------:R-:W-:Y:S04]  /*f800*/  @!P4 LDGSTS.E.BYPASS.LTC128B.128 [R9+0x24400], desc[UR38][R4.64], !P3 ;  /* 0x244000000409cfae */ /* 0x000fe8000d901d66 */
[----:B------:R-:W-:Y:S04]  /*f810*/  @!P4 LDGSTS.E.BYPASS.LTC128B.128 [R9+0x28400], desc[UR38][R4.64+0x80], !P2 ;  /* 0x284000800409cfae */ /* 0x000fe8000d101d66 */
[----:B------:R-:W-:Y:S04]  /*f820*/  @!P4 LDGSTS.E.BYPASS.LTC128B.128 [R9+0x2c400], desc[UR38][R4.64+0x100], !P1 ;  /* 0x2c4001000409cfae */ /* 0x000fe8000c901d66 */
[----:B------:R0:W-:Y:S04]  /*f830*/  @!P4 LDGSTS.E.BYPASS.LTC128B.128 [R9+0x30400], desc[UR38][R4.64+0x180], !P0 ;  /* 0x304001800409cfae */ /* 0x0001e8000c101d66 */
[----:B------:R-:W-:Y:S04]  /*f840*/  SHFL.IDX PT, R6, R0, 0x5, 0x181f ;  /* 0x00b81f0000067f89 */ /* 0x000fe800000e0000 */
[----:B0-----:R-:W0:Y:S01]  /*f850*/  SHFL.IDX PT, R4, R2, 0x5, 0x181f ;  /* 0x00b81f0002047f89 */ /* 0x001e2200000e0000 */
[----:B----4-:R-:W-:-:S13]  /*f860*/  ISETP.GE.AND P4, PT, R11, R3, PT ;  /* 0x000000030b00720c */ /* 0x010fda0003f86270 */
[----:B0-----:R-:W-:-:S05]  /*f870*/  @!P4 LEA R4, P5, R8, R4, 0x1 ;  /* 0x000000040804c211 */ /* 0x001fca00078a08ff */
[----:B------:R-:W-:-:S05]  /*f880*/  @!P4 IMAD.X R5, RZ, RZ, R6, P5 ;  /* 0x000000ffff05c224 */ /* 0x000fca00028e0606 */
[----:B------:R-:W-:Y:S04]  /*f890*/  @!P4 LDGSTS.E.BYPASS.LTC128B.128 [R9+0x24c00], desc[UR38][R4.64], !P3 ;  /* 0x24c000000409cfae */ /* 0x000fe8000d901d66 */
[----:B------:R-:W-:Y:S04]  /*f8a0*/  @!P4 LDGSTS.E.BYPASS.LTC128B.128 [R9+0x28c00], desc[UR38][R4.64+0x80], !P2 ;  /* 0x28c000800409cfae */ /* 0x000fe8000d101d66 */
[----:B------:R-:W-:Y:S04]  /*f8b0*/  @!P4 LDGSTS.E.BYPASS.LTC128B.128 [R9+0x2cc00], desc[UR38][R4.64+0x100], !P1 ;  /* 0x2cc001000409cfae */ /* 0x000fe8000c901d66 */
[----:B------:R0:W-:Y:S04]  /*f8c0*/  @!P4 LDGSTS.E.BYPASS.LTC128B.128 [R9+0x30c00], desc[UR38][R4.64+0x180], !P0 ;  /* 0x30c001800409cfae */ /* 0x0001e8000c101d66 */
[----:B------:R-:W-:Y:S04]  /*f8d0*/  SHFL.IDX PT, R6, R0, 0x6, 0x181f ;  /* 0x00d81f0000067f89 */ /* 0x000fe800000e0000 */
[----:B0-----:R-:W0:Y:S04]  /*f8e0*/  SHFL.IDX PT, R4, R2, 0x6, 0x181f ;  /* 0x00d81f0002047f89 */ /* 0x001e2800000e0000 */
[----:B------:R-:W1:Y:S01]  /*f8f0*/  SHFL.IDX PT, R2, R2, 0x7, 0x181f ;  /* 0x00f81f0002027f89 */ /* 0x000e6200000e0000 */
[----:B--2---:R-:W-:-:S13]  /*f900*/  ISETP.GE.AND P4, PT, R10, R3, PT ;  /* 0x000000030a00720c */ /* 0x004fda0003f86270 */
[----:B0-----:R-:W-:-:S05]  /*f910*/  @!P4 LEA R4, P5, R8, R4, 0x1 ;  /* 0x000000040804c211 */ /* 0x001fca00078a08ff */
[----:B------:R-:W-:Y:S02]  /*f920*/  @!P4 IMAD.X R5, RZ, RZ, R6, P5 ;  /* 0x000000ffff05c224 */ /* 0x000fe400028e0606 */
[----:B------:R0:W2:Y:S04]  /*f930*/  SHFL.IDX PT, R6, R0, 0x7, 0x181f ;  /* 0x00f81f0000067f89 */ /* 0x0000a800000e0000 */
[----:B------:R0:W-:Y:S04]  /*f940*/  @!P4 LDGSTS.E.BYPASS.LTC128B.128 [R9+0x25400], desc[UR38][R4.64], !P3 ;  /* 0x254000000409cfae */ /* 0x0001e8000d901d66 */
[----:B------:R0:W-:Y:S04]  /*f950*/  @!P4 LDGSTS.E.BYPASS.LTC128B.128 [R9+0x29400], desc[UR38][R4.64+0x80], !P2 ;  /* 0x294000800409cfae */ /* 0x0001e8000d101d66 */
[----:B------:R0:W-:Y:S04]  /*f960*/  @!P4 LDGSTS.E.BYPASS.LTC128B.128 [R9+0x2d400], desc[UR38][R4.64+0x100], !P1 ;  /* 0x2d4001000409cfae */ /* 0x0001e8000c901d66 */
[----:B-1----:R0:W-:Y:S02]  /*f970*/  @!P4 LDGSTS.E.BYPASS.LTC128B.128 [R9+0x31400], desc[UR38][R4.64+0x180], !P0 ;  /* 0x314001800409cfae */ /* 0x0021e4000c101d66 */
.L_x_10307:
[----:B0-----:R-:W3:Y:S01]  /*f980*/  LDL.LU R0, [R1+0x6c] ;  /* 0x00006c0001007983 */ /* 0x001ee20000300800 */
[----:B------:R-:W-:Y:S01]  /*f990*/  BSSY B0, `(.L_x_10170) ;  /* 0x000000d000007945 */ /* 0x000fe20003800000 */
[----:B---3--:R-:W-:-:S13]  /*f9a0*/  ISETP.GE.AND P4, PT, R0, R3, PT ;  /* 0x000000030000720c */ /* 0x008fda0003f86270 */
[----:B------:R-:W-:Y:S05]  /*f9b0*/  @P4 BRA `(.L_x_10171) ;  /* 0x0000000000284947 */ /* 0x000fea0003800000 */
[----:B------:R-:W3:Y:S01]  /*f9c0*/  LDL R0, [R1+0x10] ;  /* 0x0000100001007983 */ /* 0x000ee20000100800 */
[----:B------:R-:W-:-:S05]  /*f9d0*/  LEA R2, P4, R8, R2, 0x1 ;  /* 0x0000000208027211 */ /* 0x000fca00078808ff */
[----:B--2---:R-:W-:-:S05]  /*f9e0*/  IMAD.X R3, RZ, RZ, R6, P4 ;  /* 0x000000ffff037224 */ /* 0x004fca00020e0606 */
[----:B------:R-:W-:Y:S01]  /*f9f0*/  @!PT LDS RZ, [RZ] ;  /* 0x00000000fffff984 */ /* 0x000fe20000000800 */
[----:B------:R-:W-:Y:S01]  /*fa00*/  @!PT LDS RZ, [RZ] ;  /* 0x00000000fffff984 */ /* 0x000fe20000000800 */
[----:B------:R-:W-:Y:S01]  /*fa10*/  @!PT LDS RZ, [RZ] ;  /* 0x00000000fffff984 */ /* 0x000fe20000000800 */
[----:B---3--:R0:W-:Y:S04]  /*fa20*/  LDGSTS.E.BYPASS.LTC128B.128 [R0+0x25c00], desc[UR38][R2.64], !P3 ;  /* 0x25c0000002007fae */ /* 0x0081e8000d901d66 */
[----:B------:R0:W-:Y:S04]  /*fa30*/  LDGSTS.E.BYPASS.LTC128B.128 [R0+0x29c00], desc[UR38][R2.64+0x80], !P2 ;  /* 0x29c0008002007fae */ /* 0x0001e8000d101d66 */
[----:B------:R0:W-:Y:S04]  /*fa40*/  LDGSTS.E.BYPASS.LTC128B.128 [R0+0x2dc00], desc[UR38][R2.64+0x100], !P1 ;  /* 0x2dc0010002007fae */ /* 0x0001e8000c901d66 */
[----:B------:R0:W-:Y:S02]  /*fa50*/  LDGSTS.E.BYPASS.LTC128B.128 [R0+0x31c00], desc[UR38][R2.64+0x180], !P0 ;  /* 0x31c0018002007fae */ /* 0x0001e4000c101d66 */
.L_x_10171:
[----:B------:R-:W-:Y:S05]  /*fa60*/  BSYNC B0 ;  /* 0x0000000000007941 */ /* 0x000fea0003800000 */
.L_x_10170:
[----:B------:R-:W-:Y:S01]  /*fa70*/  NOP ;  /* 0x0000000000007918 */ /* 0x000fe20000000000 */
[----:B------:R-:W-:-:S13]  /*fa80*/  PLOP3.LUT P0, PT, PT, PT, PT, 0x80, 0x0 ;  /* 0x000000000000781c */ /* 0x000fda0003f0f070 */
.L_x_10172:
        /* <DEDUP_REMOVED lines=18> */
.L_x_10308:
[----:B------:R-:W-:Y:S05]  /*fbb0*/  BSYNC B0 ;  /* 0x0000000000007941 */ /* 0x000fea0003800000 */
.L_x_10173:
[----:B------:R-:W3:Y:S01]  /*fbc0*/  LDL R2, [R1+0x14] ;  /* 0x0000140001027983 */ /* 0x000ee20000100800 */
[----:B------:R-:W-:Y:S01]  /*fbd0*/  BSSY B0, `(.L_x_10175) ;  /* 0x000005a000007945 */ /* 0x000fe20003800000 */
[----:B---3--:R-:W-:-:S13]  /*fbe0*/  LOP3.LUT P0, RZ, R2, 0x1, RZ, 0xc0, !PT ;  /* 0x0000000102ff7812 */ /* 0x008fda000780c0ff */
[----:B------:R-:W-:Y:S05]  /*fbf0*/  @!P0 BRA `(.L_x_10176) ;  /* 0x00000004005c8947 */ /* 0x000fea0003800000 */
[----:B------:R-:W0:Y:S01]  /*fc00*/  LDL R4, [R1+0x18] ;  /* 0x0000180001047983 */ /* 0x000e220000100800 */
[----:B------:R-:W1:Y:S02]  /*fc10*/  S2R R2, SR_TID.X ;  /* 0x0000000000027919 */ /* 0x000e640000002100 */
[----:B-1----:R-:W-:Y:S01]  /*fc20*/  LOP3.LUT R3, R2, 0x7f, RZ, 0xc0, !PT ;  /* 0x0000007f02037812 */ /* 0x002fe200078ec0ff */
[----:B------:R-:W-:Y:S01]  /*fc30*/  IMAD R2, R19, 0x8, R18 ;  /* 0x0000000813027824 */ /* 0x000fe200078e0212 */
[----:B------:R-:W-:Y:S02]  /*fc40*/  BSSY B1, `(.L_x_10177) ;  /* 0x0000005000017945 */ /* 0x000fe40003800000 */
[----:B------:R-:W-:Y:S02]  /*fc50*/  ISETP.NE.AND P1, PT, R3, RZ, PT ;  /* 0x000000ff0300720c */ /* 0x000fe40003f25270 */
[----:B0-----:R-:W-:-:S04]  /*fc60*/  SHF.L.U32 R0, R4, 0x1f, RZ ;  /* 0x0000001f04007819 */ /* 0x001fc800000006ff */
[----:B------:R-:W0:Y:S02]  /*fc70*/  SYNCS.PHASECHK.TRANS64.TRYWAIT P0, [R2+URZ+0x32460], R0 ;  /* 0x03246000020075a7 */ /* 0x000e24000800017f */
[----:B0-----:R-:W-:Y:S05]  /*fc80*/  @!P0 BRA `(.L_x_10178) ;  /* 0x0000005400048947 */ /* 0x001fea0003800000 */
.L_x_10309:
[----:B------:R-:W-:Y:S05]  /*fc90*/  BSYNC B1 ;  /* 0x0000000000017941 */ /* 0x000fea0003800000 */
.L_x_10177:
[----:B------:R-:W-:Y:S04]  /*fca0*/  BSSY B1, `(.L_x_10179) ;  /* 0x0000009000017945 */ /* 0x000fe80003800000 */
        /* <DEDUP_REMOVED lines=8> */
.L_x_10180:
[----:B------:R-:W-:Y:S05]  /*fd30*/  BSYNC B1 ;  /* 0x0000000000017941 */ /* 0x000fea0003800000 */
.L_x_10179:
[----:B------:R-:W3:Y:S04]  /*fd40*/  LDL R4, [R1+0x20] ;  /* 0x0000200001047983 */ /* 0x000ee80000100800 */
[----:B------:R-:W3:Y:S01]  /*fd50*/  LDL.LU R3, [R1+0x30] ;  /* 0x0000300001037983 */ /* 0x000ee20000300800 */
        /* <DEDUP_REMOVED lines=9> */
[----:B------:R-:W-:-:S07]  /*fdf0*/  VIADD R4, R0, 0x400 ;  /* 0x0000040000047836 */ /* 0x000fce0000000000 */
.L_x_10181:
        /* <DEDUP_REMOVED lines=15> */
.L_x_10182:
        /* <DEDUP_REMOVED lines=15> */
.L_x_10183:
        /* <DEDUP_REMOVED lines=15> */
.L_x_10184:
        /* <DEDUP_REMOVED lines=10> */
.L_x_10176:
[----:B------:R-:W-:Y:S05]  /*10170*/  BSYNC B0 ;  /* 0x0000000000007941 */ /* 0x000fea0003800000 */
.L_x_10175:
[----:B------:R-:W0:Y:S04]  /*10180*/  LDL R4, [R1+0x3c] ;  /* 0x00003c0001047983 */ /* 0x000e280000100800 */
[----:B------:R-:W3:Y:S01]  /*10190*/  LDL R5, [R1+0x24] ;  /* 0x0000240001057983 */ /* 0x000ee20000100800 */
        /* <DEDUP_REMOVED lines=52> */
.L_x_10191:
        /* <DEDUP_REMOVED lines=8> */
.L_x_10310:
[----:B------:R-:W-:Y:S05]  /*10560*/  BSYNC B3 ;  /* 0x0000000000037941 */ /* 0x000fea0003800000 */
.L_x_10192:
        /* <DEDUP_REMOVED lines=9> */
.L_x_10195:
[----:B------:R-:W-:Y:S05]  /*10600*/  BSYNC B3 ;  /* 0x0000000000037941 */ /* 0x000fea0003800000 */
.L_x_10194:
        /* <DEDUP_REMOVED lines=12> */
.L_x_10196:
        /* <DEDUP_REMOVED lines=13> */
.L_x_10311:
[----:B------:R-:W-:Y:S05]  /*107a0*/  BSYNC B3 ;  /* 0x0000000000037941 */ /* 0x000fea0003800000 */
.L_x_10197:
        /* <DEDUP_REMOVED lines=11> */
.L_x_10200:
[----:B------:R-:W-:Y:S05]  /*10860*/  BSYNC B3 ;  /* 0x0000000000037941 */ /* 0x000fea0003800000 */
.L_x_10199:
        /* <DEDUP_REMOVED lines=9> */
.L_x_10201:
        /* <DEDUP_REMOVED lines=15> */
.L_x_10202:
        /* <DEDUP_REMOVED lines=15> */
.L_x_10203:
        /* <DEDUP_REMOVED lines=15> */
.L_x_10204:
        /* <DEDUP_REMOVED lines=10> */
.L_x_10190:
[----:B------:R-:W-:Y:S05]  /*10c70*/  BSYNC B1 ;  /* 0x0000000000017941 */ /* 0x000fea0003800000 */
.L_x_10189:
[----:B------:R-:W2:Y:S02]  /*10c80*/  LDL.LU R5, [R1+0x3c] ;  /* 0x00003c0001057983 */ /* 0x000ea40000300800 */
[----:B--2---:R-:W-:-:S07]  /*10c90*/  VIADD R0, R5, 0xfffffffd ;  /* 0xfffffffd05007836 */ /* 0x004fce0000000000 */
.L_x_10188:
[----:B------:R-:W-:Y:S05]  /*10ca0*/  BSYNC B2 ;  /* 0x0000000000027941 */ /* 0x000fea0003800000 */
.L_x_10187:
[----:B------:R-:W-:Y:S01]  /*10cb0*/  VIADD R8, R8, 0xfffffffe ;  /* 0xfffffffe08087836 */ /* 0x000fe20000000000 */
[----:B------:R-:W-:-:S04]  /*10cc0*/  LOP3.LUT R4, RZ, R4, RZ, 0x33, !PT ;  /* 0x00000004ff047212 */ /* 0x000fc800078e33ff */
[----:B------:R-:W-:-:S13]  /*10cd0*/  ISETP.NE.AND P0, PT, R8, R4, PT ;  /* 0x000000040800720c */ /* 0x000fda0003f05270 */
[----:B------:R-:W-:Y:S05]  /*10ce0*/  @!P0 BRA `(.L_x_10186) ;  /* 0x0000001000f88947 */ /* 0x000fea0003800000 */
.L_x_10237:
        /* <DEDUP_REMOVED lines=35> */
.L_x_10207:
[----:B------:R-:W1:Y:S01]  /*10f20*/  S2R R2, SR_TID.X ;  /* 0x0000000000027919 */ /* 0x000e620000002100 */
[----:B------:R-:W-:Y:S01]  /*10f30*/  SHF.L.U32 R3, R6, 0x1f, RZ ;  /* 0x0000001f06037819 */ /* 0x000fe200000006ff */
[----:B------:R-:W-:Y:S01]  /*10f40*/  BSSY B2, `(.L_x_10208) ;  /* 0x0000006000027945 */ /* 0x000fe20003800000 */
[----:B-1----:R-:W-:Y:S01]  /*10f50*/  LOP3.LUT R4, R2, 0x7f, RZ, 0xc0, !PT ;  /* 0x0000007f02047812 */ /* 0x002fe200078ec0ff */
[----:B------:R-:W-:-:S03]  /*10f60*/  IMAD R2, R7, 0x8, R18 ;  /* 0x0000000807027824 */ /* 0x000fc600078e0212 */
[----:B------:R-:W-:Y:S01]  /*10f70*/  ISETP.NE.AND P1, PT, R4, RZ, PT ;  /* 0x000000ff0400720c */ /* 0x000fe20003f25270 */
[----:B------:R-:W1:Y:S02]  /*10f80*/  SYNCS.PHASECHK.TRANS64.TRYWAIT P0, [R2+URZ+0x32440], R3 ;  /* 0x03244003020075a7 */ /* 0x000e64000800017f */
[----:B-1----:R-:W-:Y:S10]  /*10f90*/  @!P0 BRA `(.L_x_10209) ;  /* 0x00000040007c8947 */ /* 0x002ff40003800000 */
.L_x_10312:
[----:B------:R-:W-:Y:S05]  /*10fa0*/  BSYNC B2 ;  /* 0x0000000000027941 */ /* 0x000fea0003800000 */
.L_x_10208:
        /* <DEDUP_REMOVED lines=9> */
.L_x_10211:
[----:B------:R-:W-:Y:S05]  /*11040*/  BSYNC B2 ;  /* 0x0000000000027941 */ /* 0x000fea0003800000 */
.L_x_10210:
        /* <DEDUP_REMOVED lines=12> */
.L_x_10212:
        /* <DEDUP_REMOVED lines=13> */
.L_x_10313:
[----:B------:R-:W-:Y:S05]  /*111e0*/  BSYNC B2 ;  /* 0x0000000000027941 */ /* 0x000fea0003800000 */
.L_x_10213:
        /* <DEDUP_REMOVED lines=11> */
.L_x_10216:
[----:B------:R-:W-:Y:S05]  /*112a0*/  BSYNC B2 ;  /* 0x0000000000027941 */ /* 0x000fea0003800000 */
.L_x_10215:
        /* <DEDUP_REMOVED lines=9> */
.L_x_10217:
        /* <DEDUP_REMOVED lines=15> */
.L_x_10218:
        /* <DEDUP_REMOVED lines=15> */
.L_x_10219:
        /* <DEDUP_REMOVED lines=15> */
.L_x_10220:
        /* <DEDUP_REMOVED lines=10> */
.L_x_10206:
[----:B------:R-:W-:Y:S05]  /*116b0*/  BSYNC B1 ;  /* 0x0000000000017941 */ /* 0x000fea0003800000 */
.L_x_10205:
        /* <DEDUP_REMOVED lines=19> */
[----:B0-----:R-:W3:Y:S01]  /*117f0*/  LDL R9, [R1+0x8] ;  /* 0x0000080001097983 */ /* 0x001ee20000100800 */
[----:B-1----:R-:W-:-:S13]  /*11800*/  ISETP.NE.AND P0, PT, R5, 0x1, PT ;  /* 0x000000010500780c */ /* 0x002fda0003f05270 */
        /* <DEDUP_REMOVED lines=14> */
.L_x_10223:
        /* <DEDUP_REMOVED lines=8> */
.L_x_10314:
[----:B------:R-:W-:Y:S05]  /*11970*/  BSYNC B2 ;  /* 0x0000000000027941 */ /* 0x000fea0003800000 */
.L_x_10224:
        /* <DEDUP_REMOVED lines=9> */
.L_x_10227:
[----:B------:R-:W-:Y:S05]  /*11a10*/  BSYNC B2 ;  /* 0x0000000000027941 */ /* 0x000fea0003800000 */
.L_x_10226:
        /* <DEDUP_REMOVED lines=12> */
.L_x_10228:
        /* <DEDUP_REMOVED lines=13> */
.L_x_10315:
[----:B------:R-:W-:Y:S05]  /*11bb0*/  BSYNC B2 ;  /* 0x0000000000027941 */ /* 0x000fea0003800000 */
.L_x_10229:
        /* <DEDUP_REMOVED lines=11> */
.L_x_10232:
[----:B------:R-:W-:Y:S05]  /*11c70*/  BSYNC B2 ;  /* 0x0000000000027941 */ /* 0x000fea0003800000 */
.L_x_10231:
        /* <DEDUP_REMOVED lines=9> */
.L_x_10233:
        /* <DEDUP_REMOVED lines=15> */
.L_x_10234:
        /* <DEDUP_REMOVED lines=15> */
.L_x_10235:
        /* <DEDUP_REMOVED lines=15> */
.L_x_10236:
        /* <DEDUP_REMOVED lines=10> */
.L_x_10222:
[----:B------:R-:W-:Y:S05]  /*12080*/  BSYNC B1 ;  /* 0x0000000000017941 */ /* 0x000fea0003800000 */
.L_x_10221:
[----:B------:R-:W2:Y:S01]  /*12090*/  LDL R5, [R1+0x24] ;  /* 0x0000240001057983 */ /* 0x000ea20000100800 */
[----:B------:R-:W-:Y:S01]  /*120a0*/  VIADD R0, R0, 0xfffffffe ;  /* 0xfffffffe00007836 */ /* 0x000fe20000000000 */
[----:B--2---:R-:W-:-:S13]  /*120b0*/  ISETP.GT.AND P0, PT, R6, R5, PT ;  /* 0x000000050600720c */ /* 0x004fda0003f04270 */
[----:B------:R-:W-:Y:S05]  /*120c0*/  @P0 BRA `(.L_x_10237) ;  /* 0xffffffec00080947 */ /* 0x000fea000383ffff */
.L_x_10186:
[----:B------:R-:W-:Y:S05]  /*120d0*/  BSYNC B0 ;  /* 0x0000000000007941 */ /* 0x000fea0003800000 */
.L_x_10185:
[----:B------:R-:W1:Y:S02]  /*120e0*/  S2R R2, SR_TID.X ;  /* 0x0000000000027919 */ /* 0x000e640000002100 */
[----:B-1----:R-:W-:Y:S02]  /*120f0*/  LOP3.LUT R3, R2, 0x7f, RZ, 0xc0, !PT ;  /* 0x0000007f02037812 */ /* 0x002fe400078ec0ff */
[----:B------:R-:W3:Y:S01]  /*12100*/  LDL.LU R2, [R1+0x18] ;  /* 0x0000180001027983 */ /* 0x000ee20000300800 */
[----:B------:R-:W-:Y:S01]  /*12110*/  VIADD R19, R19, 0x1 ;  /* 0x0000000113137836 */ /* 0x000fe20000000000 */
[----:B------:R-:W-:Y:S01]  /*12120*/  ISETP.NE.AND P1, PT, R3, RZ, PT ;  /* 0x000000ff0300720c */ /* 0x000fe20003f25270 */
[----:B------:R-:W-:Y:S03]  /*12130*/  BSSY B0, `(.L_x_10238) ;  /* 0x0000013000007945 */ /* 0x000fe60003800000 */
[----:B------:R-:W-:-:S04]  /*12140*/  ISETP.NE.AND P0, PT, R19, 0x2, PT ;  /* 0x000000021300780c */ /* 0x000fc80003f05270 */
[----:B------:R-:W-:-:S04]  /*12150*/  SEL R0, RZ, 0x1, P0 ;  /* 0x00000001ff007807 */ /* 0x000fc80000000000 */
[----:B---3--:R-:W-:-:S05]  /*12160*/  LOP3.LUT R2, R2, R0, RZ, 0x3c, !PT ;  /* 0x0000000002027212 */ /* 0x008fca00078e3cff */
[----:B------:R1:W-:Y:S01]  /*12170*/  STL [R1+0x18], R2 ;  /* 0x0000180201007387 */ /* 0x0003e20000100800 */
[----:B------:R-:W-:Y:S05]  /*12180*/  @P1 BRA `(.L_x_10239) ;  /* 0x0000000000341947 */ /* 0x000fea0003800000 */
[----:B------:R-:W3:Y:S01]  /*12190*/  S2R R3, SR_LANEID ;  /* 0x0000000000037919 */ /* 0x000ee20000000000 */
[----:B------:R-:W-:Y:S02]  /*121a0*/  VOTEU.ANY UR4, UPT, PT ;  /* 0x0000000000047886 */ /* 0x000fe400038e0100 */
[----:B------:R-:W3:Y:S08]  /*121b0*/  FLO.U32 R0, UR4 ;  /* 0x0000000400007d00 */ /* 0x000ef000080e0000 */
[----:B------:R-:W4:Y:S01]  /*121c0*/  POPC R5, UR4 ;  /* 0x0000000400057d09 */ /* 0x000f220008000000 */
[----:B---3--:R-:W-:-:S02]  /*121d0*/  ISETP.EQ.U32.AND P1, PT, R0, R3, PT ;  /* 0x000000030000720c */ /* 0x008fc40003f22070 */
[----:B-1----:R-:W4:Y:S11]  /*121e0*/  LDC.64 R2, c[0x0][0xd60] ;  /* 0x00035800ff027b82 */ /* 0x002f360000000a00 */
[----:B----4-:R-:W3:Y:S01]  /*121f0*/  @P1 ATOMG.E.ADD.STRONG.GPU PT, R3, desc[UR38][R2.64], R5 ;  /* 0x00000005020319a8 */ /* 0x010ee200081ee1e6 */
[----:B------:R-:W1:Y:S02]  /*12200*/  S2R R4, SR_LTMASK ;  /* 0x0000000000047919 */ /* 0x000e640000003900 */
[----:B-1----:R-:W-:-:S04]  /*12210*/  LOP3.LUT R4, R4, UR4, RZ, 0xc0, !PT ;  /* 0x0000000404047c12 */ /* 0x002fc8000f8ec0ff */
[----:B------:R-:W1:Y:S01]  /*12220*/  POPC R7, R4 ;  /* 0x0000000400077309 */ /* 0x000e620000000000 */
[----:B---3--:R-:W1:Y:S02]  /*12230*/  SHFL.IDX PT, R0, R3, R0, 0x1f ;  /* 0x00001f0003007589 */ /* 0x008e6400000e0000 */
[----:B-1----:R-:W-:-:S05]  /*12240*/  IADD3 R0, R0, UR40, R7 ;  /* 0x0000002800007c10 */ /* 0x002fca000fffe007 */
[----:B------:R3:W-:Y:S02]  /*12250*/  STL [R1], R0 ;  /* 0x0000000001007387 */ /* 0x0007e40000100800 */
.L_x_10239:
[----:B------:R-:W-:Y:S05]  /*12260*/  BSYNC B0 ;  /* 0x0000000000007941 */ /* 0x000fea0003800000 */
.L_x_10238:
[----:B------:R-:W-:-:S07]  /*12270*/  SEL R19, R19, RZ, P0 ;  /* 0x000000ff13137207 */ /* 0x000fce0000000000 */
.L_x_10151:
[----:B------:R-:W-:Y:S05]  /*12280*/  BSYNC B7 ;  /* 0x0000000000077941 */ /* 0x000fea0003800000 */
.L_x_10149:
[----:B---34-:R-:W3:Y:S02]  /*12290*/  LDL R0, [R1+0x14] ;  /* 0x0000140001007983 */ /* 0x018ee40000100800 */
        /* <DEDUP_REMOVED lines=13> */
.L_x_10240:
[----:B------:R-:W3:Y:S01]  /*12370*/  S2R R0, SR_TID.X ;  /* 0x0000000000007919 */ /* 0x000ee20000002100 */
[----:B------:R-:W-:Y:S01]  /*12380*/  UMOV UR4, 0xffffffff ;  /* 0xffffffff00047882 */ /* 0x000fe20000000000 */
[----:B---3--:R-:W-:-:S04]  /*12390*/  LOP3.LUT R16, R0, 0x1f, RZ, 0xc0, !PT ;  /* 0x0000001f00107812 */ /* 0x008fc800078ec0ff */
[----:B------:R-:W-:Y:S01]  /*123a0*/  ISETP.NE.AND P0, PT, R16, 0x1f, PT ;  /* 0x0000001f1000780c */ /* 0x000fe20003f05270 */
[----:B------:R-:W-:-:S12]  /*123b0*/  BRA.DIV UR4, `(.L_x_10242) ;  /* 0x0000002e04c47947 */ /* 0x000fd8000b800000 */
[----:B------:R-:W1:Y:S01]  /*123c0*/  LDL.LU R3, [R1] ;  /* 0x0000000001037983 */ /* 0x000e620000300800 */
[----:B------:R-:W-:-:S03]  /*123d0*/  ULDC UR4, c[0x0][0xd3c] ;  /* 0x00034f0000047ab9 */ /* 0x000fc60000000800 */
[----:B------:R-:W3:Y:S01]  /*123e0*/  LDL R4, [R1+0xc] ;  /* 0x00000c0001047983 */ /* 0x000ee20000100800 */
[----:B-1----:R-:W-:Y:S02]  /*123f0*/  IMAD.MOV.U32 R10, RZ, RZ, R3 ;  /* 0x000000ffff0a7224 */ /* 0x002fe400078e0003 */
[----:B---3--:R-:W-:-:S05]  /*12400*/  IMAD.IADD R0, R4, 0x1, R16 ;  /* 0x0000000104007824 */ /* 0x008fca00078e0210 */
[----:B------:R-:W-:-:S13]  /*12410*/  ISETP.GE.OR P1, PT, R0, UR4, !P0 ;  /* 0x0000000400007c0c */ /* 0x000fda000c726670 */
[----:B------:R-:W1:Y:S08]  /*12420*/  @!P1 LDC.64 R2, c[0x0][0xd80] ;  /* 0x00036000ff029b82 */ /* 0x000e700000000a00 */
[----:B------:R-:W3:Y:S01]  /*12430*/  @!P1 LDC.64 R4, c[0x0][0xd78] ;  /* 0x00035e00ff049b82 */ /* 0x000ee20000000a00 */
[----:B-1----:R-:W-:-:S05]  /*12440*/  @!P1 IMAD.WIDE R2, R0, 0x4, R2 ;  /* 0x0000000400029825 */ /* 0x002fca00078e0202 */
[----:B--2---:R3:W2:Y:S02]  /*12450*/  @!P1 LDG.E R6, desc[UR38][R2.64] ;  /* 0x0000002602069981 */ /* 0x0046a4000c1e1900 */
[----:B---3--:R-:W-:-:S06]  /*12460*/  @!P1 IMAD.WIDE R2, R0, 0x4, R4 ;  /* 0x0000000400029825 */ /* 0x008fcc00078e0204 */
        /* <DEDUP_REMOVED lines=30> */
.L_x_10325:
[----:B------:R-:W-:Y:S02]  /*12650*/  ULDC UR4, c[0x0][0xd38] ;  /* 0x00034e0000047ab9 */ /* 0x000fe40000000800 */
[----:B------:R-:W-:-:S04]  /*12660*/  IMAD.U32 R3, RZ, RZ, UR4 ;  /* 0x00000004ff037e24 */ /* 0x000fc8000f8e00ff */
[----:B-1----:R-:W-:-:S04]  /*12670*/  IMAD R9, R9, R3, RZ ;  /* 0x0000000309097224 */ /* 0x002fc800078e02ff */
[----:B------:R-:W-:-:S05]  /*12680*/  IMAD.IADD R4, R7, 0x1, R9 ;  /* 0x0000000107047824 */ /* 0x000fca00078e0209 */
[----:B------:R-:W-:-:S13]  /*12690*/  ISETP.GT.AND P6, PT, R4, R0, PT ;  /* 0x000000000400720c */ /* 0x000fda0003fc4270 */
[----:B------:R-:W-:Y:S05]  /*126a0*/  @P6 BRA `(.L_x_10243) ;  /* 0x0000000000ac6947 */ /* 0x000fea0003800000 */
.L_x_10246:
        /* <DEDUP_REMOVED lines=37> */
.L_x_10333:
[----:B------:R-:W-:Y:S02]  /*12900*/  ULDC UR4, c[0x0][0xd38] ;  /* 0x00034e0000047ab9 */ /* 0x000fe40000000800 */
[----:B------:R-:W-:-:S04]  /*12910*/  IMAD.U32 R3, RZ, RZ, UR4 ;  /* 0x00000004ff037e24 */ /* 0x000fc8000f8e00ff */
[----:B-1----:R-:W-:-:S04]  /*12920*/  IMAD R9, R9, R3, RZ ;  /* 0x0000000309097224 */ /* 0x002fc800078e02ff */
[----:B------:R-:W-:-:S05]  /*12930*/  IMAD.IADD R4, R9, 0x1, R4 ;  /* 0x0000000109047824 */ /* 0x000fca00078e0204 */
[----:B------:R-:W-:-:S13]  /*12940*/  ISETP.GT.AND P6, PT, R4, R0, PT ;  /* 0x000000000400720c */ /* 0x000fda0003fc4270 */
[----:B------:R-:W-:Y:S05]  /*12950*/  @!P6 BRA `(.L_x_10246) ;  /* 0xfffffffc0054e947 */ /* 0x000fea000383ffff */
.L_x_10243:
        /* <DEDUP_REMOVED lines=9> */
.L_x_10338:
[----:B------:R-:W-:-:S13]  /*129f0*/  ISETP.NE.AND P0, PT, R7, RZ, PT ;  /* 0x000000ff0700720c */ /* 0x000fda0003f05270 */
[----:B------:R-:W-:Y:S05]  /*12a00*/  @!P0 BRA `(.L_x_10248) ;  /* 0x0000000000148947 */ /* 0x000fea0003800000 */
[----:B------:R-:W-:Y:S01]  /*12a10*/  UMOV UR4, 0xffffffff ;  /* 0xffffffff00047882 */ /* 0x000fe20000000000 */
[----:B------:R-:W-:Y:S02]  /*12a20*/  VIADD R12, R4, 0xffffffff ;  /* 0xffffffff040c7836 */ /* 0x000fe40000000000 */
[----:B------:R-:W-:Y:S05]  /*12a30*/  BRA.DIV UR4, `(.L_x_10249) ;  /* 0x0000003204b87947 */ /* 0x000fea000b800000 */
[----:B0-----:R0:W4:Y:S02]  /*12a40*/  SHFL.IDX PT, R2, R2, R12, 0x1f ;  /* 0x00001f0c02027589 */ /* 0x00112400000e0000 */
.L_x_10341:
[----:B----4-:R-:W-:-:S07]  /*12a50*/  IMAD.MOV.U32 R8, RZ, RZ, R2 ;  /* 0x000000ffff087224 */ /* 0x010fce00078e0002 */
.L_x_10248:
[----:B------:R-:W4:Y:S01]  /*12a60*/  LDL.LU R10, [R1+0xc] ;  /* 0x00000c00010a7983 */ /* 0x000f220000300800 */
[----:B--2---:R-:W-:Y:S01]  /*12a70*/  IABS R7, R5 ;  /* 0x0000000500077213 */ /* 0x004fe20000000000 */
[----:B------:R-:W-:-:S03]  /*12a80*/  IMAD R9, R8, R3, R9 ;  /* 0x0000000308097224 */ /* 0x000fc600078e0209 */
[----:B0-----:R-:W0:Y:S01]  /*12a90*/  I2F.RP R2, R7 ;  /* 0x0000000700027306 */ /* 0x001e220000209400 */
        /* <DEDUP_REMOVED lines=59> */
.L_x_10244:
        /* <DEDUP_REMOVED lines=10> */
.L_x_10250:
[----:B-1----:R-:W2:Y:S04]  /*12ef0*/  LDL R2, [R1+0xc] ;  /* 0x00000c0001027983 */ /* 0x002ea80000100800 */
[----:B------:R-:W3:Y:S04]  /*12f00*/  LDL R3, [R1+0x8] ;  /* 0x0000080001037983 */ /* 0x000ee80000100800 */
[----:B0-----:R-:W4:Y:S04]  /*12f10*/  LDL R4, [R1] ;  /* 0x0000000001047983 */ /* 0x001f280000100800 */
[----:B------:R-:W4:Y:S01]  /*12f20*/  LDL R5, [R1+0x4] ;  /* 0x0000040001057983 */ /* 0x000f220000100800 */
        /* <DEDUP_REMOVED lines=12> */
.L_x_10241:
[----:B------:R-:W4:Y:S01]  /*12ff0*/  LDL R0, [R1+0xc] ;  /* 0x00000c0001007983 */ /* 0x000f220000100800 */
[----:B------:R-:W-:Y:S02]  /*13000*/  ULDC UR4, c[0x0][0xd3c] ;  /* 0x00034f0000047ab9 */ /* 0x000fe40000000800 */
[----:B----4-:R-:W-:-:S13]  /*13010*/  ISETP.GE.AND P0, PT, R0, UR4, PT ;  /* 0x0000000400007c0c */ /* 0x010fda000bf06270 */
[----:B------:R-:W-:Y:S05]  /*13020*/  @!P0 BRA `(.L_x_10251) ;  /* 0xffffff9c00ec8947 */ /* 0x000fea000383ffff */
[----:B------:R-:W-:Y:S05]  /*13030*/  BSYNC B8 ;  /* 0x0000000000087941 */ /* 0x000fea0003800000 */
.L_x_10143:
        /* <DEDUP_REMOVED lines=12> */
.L_x_10342:
[----:B------:R-:W-:Y:S05]  /*13100*/  BSYNC B0 ;  /* 0x0000000000007941 */ /* 0x000fea0003800000 */
.L_x_10252:
[----:B------:R-:W-:-:S03]  /*13110*/  UMOV UR4, 0xffffffff ;  /* 0xffffffff00047882 */ /* 0x000fc60000000000 */
[----:B------:R-:W-:Y:S05]  /*13120*/  BRA.DIV UR4, `(.L_x_10254) ;  /* 0x0000002e04387947 */ /* 0x000fea000b800000 */
[----:B------:R-:W1:Y:S02]  /*13130*/  S2R R2, SR_TID.X ;  /* 0x0000000000027919 */ /* 0x000e640000002100 */
[----:B-1----:R-:W-:-:S04]  /*13140*/  SHF.R.U32.HI R2, RZ, 0x5, R2 ;  /* 0x00000005ff027819 */ /* 0x002fc80000011602 */
[----:B------:R-:W-:-:S05]  /*13150*/  LOP3.LUT R2, R2, 0x3, RZ, 0xc0, !PT ;  /* 0x0000000302027812 */ /* 0x000fca00078ec0ff */
[----:B------:R1:W2:Y:S02]  /*13160*/  SHFL.IDX PT, R14, R2, RZ, 0x1f ;  /* 0x00001fff020e7589 */ /* 0x0002a400000e0000 */
.L_x_10345:
[----:B--2---:R-:W-:Y:S01]  /*13170*/  ISETP.NE.AND P0, PT, R14, RZ, PT ;  /* 0x000000ff0e00720c */ /* 0x004fe20003f05270 */
[----:B------:R-:W-:-:S12]  /*13180*/  BSSY B0, `(.L_x_10255) ;  /* 0x0000025000007945 */ /* 0x000fd80003800000 */
[----:B------:R-:W-:Y:S05]  /*13190*/  @P0 BRA `(.L_x_10256) ;  /* 0x00000000008c0947 */ /* 0x000fea0003800000 */
[----:B------:R-:W-:-:S03]  /*131a0*/  UMOV UR4, 0xffffffff ;  /* 0xffffffff00047882 */ /* 0x000fc60000000000 */
[----:B------:R-:W-:Y:S05]  /*131b0*/  BRA.DIV UR4, `(.L_x_10257) ;  /* 0x0000002e04487947 */ /* 0x000fea000b800000 */
[----:B------:R-:W-:-:S13]  /*131c0*/  ELECT P6, URZ, PT ;  /* 0x00000000003f782f */ /* 0x000fda00038c0000 */
.L_x_10348:
[----:B------:R-:W-:Y:S05]  /*131d0*/  @!P6 BRA `(.L_x_10256) ;  /* 0x00000000007ce947 */ /* 0x000fea0003800000 */
[----:B-1----:R-:W2:Y:S02]  /*131e0*/  LDL.LU R2, [R1+0x84] ;  /* 0x0000840001027983 */ /* 0x002ea40000300800 */
[----:B--2---:R-:W-:-:S04]  /*131f0*/  LOP3.LUT R2, R2, 0x2, RZ, 0xfc, !PT ;  /* 0x0000000202027812 */ /* 0x004fc800078efcff */
[----:B------:R-:W-:-:S13]  /*13200*/  ISETP.NE.AND P2, PT, R2, 0x3, PT ;  /* 0x000000030200780c */ /* 0x000fda0003f45270 */
[----:B------:R-:W-:Y:S05]  /*13210*/  @!P2 BRA `(.L_x_10258) ;  /* 0x000000000004a947 */ /* 0x000fea0003800000 */
[----:B------:R-:W-:Y:S01]  /*13220*/  BPT.TRAP 0x1 ;  /* 0x000000040000795c */ /* 0x000fe20000300000 */
.L_x_10258:
        /* <DEDUP_REMOVED lines=13> */
.L_x_10349:
[----:B------:R-:W1:Y:S02]  /*13300*/  SYNCS.PHASECHK.TRANS64.TRYWAIT P0, [R7+URZ], R2 ;  /* 0x00000002070075a7 */ /* 0x000e64000800017f */
[----:B-1----:R-:W-:Y:S05]  /*13310*/  @!P0 BRA `(.L_x_10260) ;  /* 0x0000002c00248947 */ /* 0x002fea0003800000 */
.L_x_10350:
[----:B------:R-:W-:Y:S05]  /*13320*/  @!P2 BRA `(.L_x_10261) ;  /* 0x000000000004a947 */ /* 0x000fea0003800000 */
[----:B------:R-:W-:Y:S01]  /*13330*/  BPT.TRAP 0x1 ;  /* 0x000000040000795c */ /* 0x000fe20000300000 */
.L_x_10261:
[----:B------:R-:W-:-:S04]  /*13340*/  VIADD R0, R0, 0x32460 ;  /* 0x0003246000007836 */ /* 0x000fc80000000000 */
[----:B------:R-:W-:-:S04]  /*13350*/  IMAD R4, R19, 0x8, R0 ;  /* 0x0000000813047824 */ /* 0x000fc800078e0200 */
[----:B------:R-:W2:Y:S02]  /*13360*/  SYNCS.PHASECHK.TRANS64.TRYWAIT P0, [R4+URZ], R5 ;  /* 0x00000005040075a7 */ /* 0x000ea4000800017f */
[----:B--2---:R-:W-:Y:S05]  /*13370*/  @!P0 BRA `(.L_x_10262) ;  /* 0x0000002c00208947 */ /* 0x004fea0003800000 */
.L_x_10351:
[----:B------:R-:W-:-:S07]  /*13380*/  IMAD R3, R3, 0x8, R0 ;  /* 0x0000000803037824 */ /* 0x000fce00078e0200 */
.L_x_10263:
[----:B---3--:R3:W4:Y:S02]  /*13390*/  SYNCS.PHASECHK.TRANS64.TRYWAIT P0, [R3+URZ], R2 ;  /* 0x00000002030075a7 */ /* 0x008724000800017f */
[----:B----4-:R-:W-:Y:S05]  /*133a0*/  @!P0 NANOSLEEP.SYNCS 0x989680 ;  /* 0x009896800000895d */ /* 0x010fea0003900000 */
[----:B------:R-:W4:Y:S02]  /*133b0*/  @!P0 SYNCS.PHASECHK.TRANS64 P0, [R3+URZ], R2 ;  /* 0x00000002030085a7 */ /* 0x000f24000800007f */
[----:B----4-:R-:W-:Y:S05]  /*133c0*/  @!P0 BRA `(.L_x_10263) ;  /* 0xfffffffc00f08947 */ /* 0x010fea000383ffff */
.L_x_10256:
[----:B------:R-:W-:Y:S05]  /*133d0*/  BSYNC B0 ;  /* 0x0000000000007941 */ /* 0x000fea0003800000 */
.L_x_10255:
[----:B------:R-:W-:Y:S05]  /*133e0*/  EXIT ;  /* 0x000000000000794d */ /* 0x000fea0003800000 */
.L_x_10093:
[----:B-1----:R1:W2:Y:S02]  /*133f0*/  SYNCS.PHASECHK.TRANS64.TRYWAIT P0, [R7+URZ+0x32400], R4 ;  /* 0x03240004070075a7 */ /* 0x0022a4000800017f */
[----:B--2---:R-:W-:Y:S05]  /*13400*/  @!P0 NANOSLEEP.SYNCS 0x989680 ;  /* 0x009896800000895d */ /* 0x004fea0003900000 */
[----:B------:R-:W2:Y:S02]  /*13410*/  @!P0 SYNCS.PHASECHK.TRANS64 P0, [R7+URZ+0x32400], R4 ;  /* 0x03240004070085a7 */ /* 0x000ea4000800007f */
[----:B--2---:R-:W-:Y:S05]  /*13420*/  @!P0 BRA `(.L_x_10093) ;  /* 0xfffffffc00f08947 */ /* 0x004fea000383ffff */
[----:B------:R-:W-:Y:S05]  /*13430*/  BRA `(.L_x_10264) ;  /* 0xfffffee8006c7947 */ /* 0x000fea000383ffff */
.L_x_10097:
[----:B----4-:R4:W0:Y:S02]  /*13440*/  SYNCS.PHASECHK.TRANS64.TRYWAIT P1, [R0+URZ+0x32430], R5 ;  /* 0x03243005000075a7 */ /* 0x010824000802017f */
[----:B0-----:R-:W-:Y:S05]  /*13450*/  @!P1 NANOSLEEP.SYNCS 0x989680 ;  /* 0x009896800000995d */ /* 0x001fea0003900000 */
[----:B------:R-:W0:Y:S02]  /*13460*/  @!P1 SYNCS.PHASECHK.TRANS64 P1, [R0+URZ+0x32430], R5 ;  /* 0x03243005000095a7 */ /* 0x000e24000802007f */
[----:B0-----:R-:W-:Y:S05]  /*13470*/  @!P1 BRA `(.L_x_10097) ;  /* 0xfffffffc00f09947 */ /* 0x001fea000383ffff */
[----:B------:R-:W-:Y:S05]  /*13480*/  BRA `(.L_x_10096) ;  /* 0xfffffee800947947 */ /* 0x000fea000383ffff */
.L_x_10098:
[----:B------:R0:W0:Y:S02]  /*13490*/  SYNCS.PHASECHK.TRANS64.TRYWAIT P1, [R7+URZ+0x32410], R4 ;  /* 0x03241004070075a7 */ /* 0x000024000802017f */
[----:B0-----:R-:W-:Y:S05]  /*134a0*/  @!P1 NANOSLEEP.SYNCS 0x989680 ;  /* 0x009896800000995d */ /* 0x001fea0003900000 */
[----:B------:R-:W0:Y:S02]  /*134b0*/  @!P1 SYNCS.PHASECHK.TRANS64 P1, [R7+URZ+0x32410], R4 ;  /* 0x03241004070095a7 */ /* 0x000e24000802007f */
[----:B0-----:R-:W-:Y:S05]  /*134c0*/  @!P1 BRA `(.L_x_10098) ;  /* 0xfffffffc00f09947 */ /* 0x001fea000383ffff */
[----:B------:R-:W-:Y:S05]  /*134d0*/  BRA `(.L_x_10265) ;  /* 0xfffffeec004c7947 */ /* 0x000fea000383ffff */
.L_x_10102:
[----:B------:R0:W0:Y:S02]  /*134e0*/  SYNCS.PHASECHK.TRANS64.TRYWAIT P1, [R0+URZ+0x32450], R5 ;  /* 0x03245005000075a7 */ /* 0x000024000802017f */
[----:B0-----:R-:W-:Y:S05]  /*134f0*/  @!P1 NANOSLEEP.SYNCS 0x989680 ;  /* 0x009896800000995d */ /* 0x001fea0003900000 */
[----:B------:R-:W0:Y:S02]  /*13500*/  @!P1 SYNCS.PHASECHK.TRANS64 P1, [R0+URZ+0x32450], R5 ;  /* 0x03245005000095a7 */ /* 0x000e24000802007f */
[----:B0-----:R-:W-:Y:S05]  /*13510*/  @!P1 BRA `(.L_x_10102) ;  /* 0xfffffffc00f09947 */ /* 0x001fea000383ffff */
[----:B------:R-:W-:Y:S05]  /*13520*/  BRA `(.L_x_10101) ;  /* 0xfffffeec00587947 */ /* 0x000fea000383ffff */
.L_x_10107:
[----:B-1----:R-:W-:-:S04]  /*13530*/  IMAD.U32 R21, RZ, RZ, UR5 ;  /* 0x00000005ff157e24 */ /* 0x002fc8000f8e00ff */
[----:B------:R1:W2:Y:S03]  /*13540*/  SYNCS.PHASECHK.TRANS64.TRYWAIT P3, [R21+URZ+0x32430], R20 ;  /* 0x03243014150075a7 */ /* 0x0002a6000806017f */
[----:B--2---:R-:W-:Y:S05]  /*13550*/  @!P3 NANOSLEEP.SYNCS 0x989680 ;  /* 0x009896800000b95d */ /* 0x004fea0003900000 */
[----:B------:R-:W2:Y:S02]  /*13560*/  @!P3 SYNCS.PHASECHK.TRANS64 P3, [R21+URZ+0x32430], R20 ;  /* 0x032430141500b5a7 */ /* 0x000ea4000806007f */
[----:B--2---:R-:W-:Y:S05]  /*13570*/  @!P3 BRA `(.L_x_10107) ;  /* 0xfffffffc00ecb947 */ /* 0x004fea000383ffff */
[----:B------:R-:W-:Y:S05]  /*13580*/  BRA `(.L_x_10106) ;  /* 0xffffff1000e47947 */ /* 0x000fea000383ffff */
.L_x_10111:
[----:B-1----:R-:W-:-:S04]  /*13590*/  IMAD.U32 R21, RZ, RZ, UR5 ;  /* 0x00000005ff157e24 */ /* 0x002fc8000f8e00ff */
[----:B------:R1:W3:Y:S03]  /*135a0*/  SYNCS.PHASECHK.TRANS64.TRYWAIT P3, [R21+URZ+0x32450], R20 ;  /* 0x03245014150075a7 */ /* 0x0002e6000806017f */
[----:B---3--:R-:W-:Y:S05]  /*135b0*/  @!P3 NANOSLEEP.SYNCS 0x989680 ;  /* 0x009896800000b95d */ /* 0x008fea0003900000 */
[----:B------:R-:W3:Y:S02]  /*135c0*/  @!P3 SYNCS.PHASECHK.TRANS64 P3, [R21+URZ+0x32450], R20 ;  /* 0x032450141500b5a7 */ /* 0x000ee4000806007f */
[----:B---3--:R-:W-:Y:S05]  /*135d0*/  @!P3 BRA `(.L_x_10111) ;  /* 0xfffffffc00ecb947 */ /* 0x008fea000383ffff */
[----:B------:R-:W-:Y:S05]  /*135e0*/  BRA `(.L_x_10110) ;  /* 0xffffff1400607947 */ /* 0x000fea000383ffff */
.L_x_10157:
        /* <DEDUP_REMOVED lines=11> */
.L_x_10267:
[----:B------:R-:W-:Y:S05]  /*136a0*/  BSYNC B0 ;  /* 0x0000000000007941 */ /* 0x000fea0003800000 */
.L_x_10266:
[----:B------:R-:W-:Y:S05]  /*136b0*/  BRA `(.L_x_10268) ;  /* 0xffffffa400e87947 */ /* 0x000fea000383ffff */
.L_x_10159:
[----:B------:R-:W-:Y:S01]  /*136c0*/  BSSY B0, `(.L_x_10269) ;  /* 0x0000006000007945 */ /* 0x000fe20003800000 */
[----:B------:R-:W-:-:S07]  /*136d0*/  IMAD.MOV.U32 R15, RZ, RZ, -0x1 ;  /* 0xffffffffff0f7424 */ /* 0x000fce00078e00ff */
[----:B01-3--:R-:W-:Y:S05]  /*136e0*/  WARPSYNC.COLLECTIVE R15, `(.L_x_10270) ;  /* 0x000000000f0c7348 */ /* 0x00bfea0003c00000 */
[----:B------:R-:W-:Y:S02]  /*136f0*/  ELECT P6, UR62, PT ;  /* 0x00000000003e782f */ /* 0x000fe400038c0000 */
[----:B------:R-:W-:Y:S01]  /*13700*/  MOV R14, UR62 ;  /* 0x0000003e000e7c02 */ /* 0x000fe20008000f00 */
[----:B01-3--:R-:W-:Y:S10]  /*13710*/  ENDCOLLECTIVE ;  /* 0x000000000000791b */ /* 0x00bff40003800000 */
.L_x_10270:
[----:B------:R-:W-:Y:S05]  /*13720*/  BSYNC B0 ;  /* 0x0000000000007941 */ /* 0x000fea0003800000 */
.L_x_10269:
[----:B------:R-:W-:Y:S05]  /*13730*/  BRA `(.L_x_10271) ;  /* 0xffffffa400f47947 */ /* 0x000fea000383ffff */
.L_x_10161:
[----:B--2---:R2:W3:Y:S02]  /*13740*/  SYNCS.PHASECHK.TRANS64.TRYWAIT P0, [R0+URZ+0x32440], R2 ;  /* 0x03244002000075a7 */ /* 0x0044e4000800017f */
[----:B---3--:R-:W-:Y:S05]  /*13750*/  @!P0 NANOSLEEP.SYNCS 0x989680 ;  /* 0x009896800000895d */ /* 0x008fea0003900000 */
[----:B------:R-:W3:Y:S02]  /*13760*/  @!P0 SYNCS.PHASECHK.TRANS64 P0, [R0+URZ+0x32440], R2 ;  /* 0x03244002000085a7 */ /* 0x000ee4000800007f */
[----:B---3--:R-:W-:Y:S05]  /*13770*/  @!P0 BRA `(.L_x_10161) ;  /* 0xfffffffc00f08947 */ /* 0x008fea000383ffff */
[----:B------:R-:W-:Y:S05]  /*13780*/  BRA `(.L_x_10272) ;  /* 0xffffffa800547947 */ /* 0x000fea000383ffff */
.L_x_10165:
        /* <DEDUP_REMOVED lines=9> */
.L_x_10273:
[----:B------:R-:W-:Y:S02]  /*13820*/  IMAD.MOV.U32 R13, RZ, RZ, R3 ;  /* 0x000000ffff0d7224 */ /* 0x000fe400078e0003 */
[----:B------:R-:W-:Y:S01]  /*13830*/  IMAD.MOV.U32 R4, RZ, RZ, R14 ;  /* 0x000000ffff047224 */ /* 0x000fe200078e000e */
[----:B------:R-:W-:-:S07]  /*13840*/  LOP3.LUT R7, R7, 0x7f, RZ, 0xc0, !PT ;  /* 0x0000007f07077812 */ /* 0x000fce00078ec0ff */
[----:B------:R-:W-:Y:S05]  /*13850*/  WARPSYNC.COLLECTIVE R15, `(.L_x_10274) ;  /* 0x000000000f087348 */ /* 0x000fea0003c00000 */
[----:B------:R0:W1:Y:S02]  /*13860*/  SHFL.IDX P6, R14, R13, R12, R11 ;  /* 0x0000000c0d0e7389 */ /* 0x00006400000c000b */
[----:B01----:R-:W-:Y:S01]  /*13870*/  ENDCOLLECTIVE ;  /* 0x000000000000791b */ /* 0x003fe20003800000 */
.L_x_10274:
[----:B------:R-:W-:Y:S01]  /*13880*/  SHF.R.U32.HI R7, RZ, 0x3, R7 ;  /* 0x00000003ff077819 */ /* 0x000fe20000011607 */
[----:B------:R-:W-:Y:S02]  /*13890*/  IMAD.MOV.U32 R13, RZ, RZ, R0 ;  /* 0x000000ffff0d7224 */ /* 0x000fe400078e0000 */
[----:B------:R-:W-:Y:S02]  /*138a0*/  IMAD.MOV.U32 R12, RZ, RZ, 0x1 ;  /* 0x00000001ff0c7424 */ /* 0x000fe400078e00ff */
[----:B------:R-:W-:-:S07]  /*138b0*/  IMAD.MOV.U32 R5, RZ, RZ, R14 ;  /* 0x000000ffff057224 */ /* 0x000fce00078e000e */
[----:B------:R-:W-:Y:S05]  /*138c0*/  WARPSYNC.COLLECTIVE R15, `(.L_x_10275) ;  /* 0x000000000f087348 */ /* 0x000fea0003c00000 */
[----:B------:R0:W1:Y:S02]  /*138d0*/  SHFL.IDX P6, R14, R13, R12, R11 ;  /* 0x0000000c0d0e7389 */ /* 0x00006400000c000b */
[----:B01----:R-:W-:Y:S01]  /*138e0*/  ENDCOLLECTIVE ;  /* 0x000000000000791b */ /* 0x003fe20003800000 */
.L_x_10275:
[----:B------:R-:W-:Y:S02]  /*138f0*/  IMAD.MOV.U32 R13, RZ, RZ, R3 ;  /* 0x000000ffff0d7224 */ /* 0x000fe400078e0003 */
[----:B------:R-:W-:Y:S02]  /*13900*/  IMAD R2, R2, R8, RZ ;  /* 0x0000000802027224 */ /* 0x000fe400078e02ff */
[----:B------:R-:W-:Y:S02]  /*13910*/  IMAD.IADD R8, R7, 0x1, R6 ;  /* 0x0000000107087824 */ /* 0x000fe400078e0206 */
[----:B------:R-:W-:-:S07]  /*13920*/  IMAD.MOV.U32 R7, RZ, RZ, R14 ;  /* 0x000000ffff077224 */ /* 0x000fce00078e000e */
[----:B------:R-:W-:Y:S05]  /*13930*/  WARPSYNC.COLLECTIVE R15, `(.L_x_10276) ;  /* 0x000000000f087348 */ /* 0x000fea0003c00000 */
[----:B------:R0:W1:Y:S02]  /*13940*/  SHFL.IDX P6, R14, R13, R12, R11 ;  /* 0x0000000c0d0e7389 */ /* 0x00006400000c000b */
[----:B01----:R-:W-:Y:S01]  /*13950*/  ENDCOLLECTIVE ;  /* 0x000000000000791b */ /* 0x003fe20003800000 */
.L_x_10276:
[----:B------:R-:W-:Y:S01]  /*13960*/  ISETP.GE.AND P1, PT, R8, R2, PT ;  /* 0x000000020800720c */ /* 0x000fe20003f26270 */
[----:B------:R0:W-:-:S12]  /*13970*/  STL [R1+0x4], R8 ;  /* 0x0000040801007387 */ /* 0x0001d80000100800 */
[----:B------:R-:W-:Y:S01]  /*13980*/  @!P1 LEA R5, P3, R10, R5, 0x1 ;  /* 0x000000050a059211 */ /* 0x000fe200078608ff */
[----:B------:R-:W-:Y:S02]  /*13990*/  IMAD.MOV.U32 R13, RZ, RZ, R0 ;  /* 0x000000ffff0d7224 */ /* 0x000fe400078e0000 */
[----:B------:R-:W-:Y:S02]  /*139a0*/  IMAD.MOV.U32 R12, RZ, RZ, 0x2 ;  /* 0x00000002ff0c7424 */ /* 0x000fe400078e00ff */
[----:B------:R-:W-:-:S05]  /*139b0*/  @!P1 IMAD.X R4, RZ, RZ, R4, P3 ;  /* 0x000000ffff049224 */ /* 0x000fca00018e0604 */
[----:B------:R-:W-:Y:S01]  /*139c0*/  @!P1 LOP3.LUT R5, R5, R4, RZ, 0x3c, !PT ;  /* 0x0000000405059212 */ /* 0x000fe200078e3cff */
[----:B0-----:R-:W-:-:S07]  /*139d0*/  IMAD.MOV.U32 R6, RZ, RZ, R14 ;  /* 0x000000ffff067224 */ /* 0x001fce00078e000e */
[----:B------:R-:W-:Y:S05]  /*139e0*/  WARPSYNC.COLLECTIVE R15, `(.L_x_10277) ;  /* 0x000000000f087348 */ /* 0x000fea0003c00000 */
[----:B------:R0:W1:Y:S02]  /*139f0*/  SHFL.IDX P6, R14, R13, R12, R11 ;  /* 0x0000000c0d0e7389 */ /* 0x00006400000c000b */
[----:B01----:R-:W-:Y:S01]  /*13a00*/  ENDCOLLECTIVE ;  /* 0x000000000000791b */ /* 0x003fe20003800000 */
.L_x_10277:
[----:B------:R-:W-:-:S04]  /*13a10*/  @!P1 LOP3.LUT R4, R5, R4, RZ, 0x3c, !PT ;  /* 0x0000000405049212 */ /* 0x000fc800078e3cff */
[----:B------:R-:W-:-:S05]  /*13a20*/  @!P1 LOP3.LUT R5, R5, R4, RZ, 0x3c, !PT ;  /* 0x0000000405059212 */ /* 0x000fca00078e3cff */
[----:B------:R-:W-:Y:S01]  /*13a30*/  @!PT LDS RZ, [RZ] ;  /* 0x00000000fffff984 */ /* 0x000fe20000000800 */
[----:B------:R-:W-:Y:S01]  /*13a40*/  @!PT LDS RZ, [RZ] ;  /* 0x00000000fffff984 */ /* 0x000fe20000000800 */
[----:B------:R-:W-:Y:S01]  /*13a50*/  @!PT LDS RZ, [RZ] ;  /* 0x00000000fffff984 */ /* 0x000fe20000000800 */
[----:B------:R0:W-:Y:S01]  /*13a60*/  @!P1 LDGSTS.E.BYPASS.LTC128B.128 [R9+0x18400], desc[UR38][R4.64], !P0 ;  /* 0x1840000004099fae */ /* 0x0001e2000c101d66 */
[----:B------:R-:W-:Y:S02]  /*13a70*/  IMAD.MOV.U32 R13, RZ, RZ, R3 ;  /* 0x000000ffff0d7224 */ /* 0x000fe400078e0003 */
[----:B0-----:R-:W-:-:S05]  /*13a80*/  VIADD R5, R8, 0x10 ;  /* 0x0000001008057836 */ /* 0x001fca0000000000 */
[----:B------:R-:W-:Y:S01]  /*13a90*/  ISETP.GE.AND P2, PT, R5, R2, PT ;  /* 0x000000020500720c */ /* 0x000fe20003f46270 */
[----:B------:R0:W-:-:S12]  /*13aa0*/  STL [R1+0x44], R5 ;  /* 0x0000440501007387 */ /* 0x0001d80000100800 */
[----:B0-----:R-:W-:Y:S01]  /*13ab0*/  @!P2 LEA R5, P1, R10, R6, 0x1 ;  /* 0x000000060a05a211 */ /* 0x001fe200078208ff */
[----:B------:R-:W-:-:S12]  /*13ac0*/  IMAD.MOV.U32 R6, RZ, RZ, R14 ;  /* 0x000000ffff067224 */ /* 0x000fd800078e000e */
[----:B------:R-:W-:Y:S05]  /*13ad0*/  WARPSYNC.COLLECTIVE R15, `(.L_x_10278) ;  /* 0x000000000f087348 */ /* 0x000fea0003c00000 */
[----:B------:R0:W1:Y:S02]  /*13ae0*/  SHFL.IDX P6, R14, R13, R12, R11 ;  /* 0x0000000c0d0e7389 */ /* 0x00006400000c000b */
[----:B01----:R-:W-:Y:S01]  /*13af0*/  ENDCOLLECTIVE ;  /* 0x000000000000791b */ /* 0x003fe20003800000 */
.L_x_10278:
[----:B------:R-:W-:Y:S02]  /*13b00*/  @!P2 IMAD.X R4, RZ, RZ, R7, P1 ;  /* 0x000000ffff04a224 */ /* 0x000fe400008e0607 */
[----:B------:R-:W-:-:S03]  /*13b10*/  VIADD R7, R8, 0x20 ;  /* 0x0000002008077836 */ /* 0x000fc60000000000 */
[----:B------:R-:W-:Y:S02]  /*13b20*/  @!P2 LOP3.LUT R5, R5, R4, RZ, 0x3c, !PT ;  /* 0x000000040505a212 */ /* 0x000fe400078e3cff */
[----:B------:R-:W-:Y:S01]  /*13b30*/  ISETP.GE.AND P1, PT, R7, R2, PT ;  /* 0x000000020700720c */ /* 0x000fe20003f26270 */
[----:B------:R0:W-:Y:S01]  /*13b40*/  STL [R1+0x50], R7 ;  /* 0x0000500701007387 */ /* 0x0001e20000100800 */
[----:B------:R-:W-:Y:S01]  /*13b50*/  @!P2 LOP3.LUT R4, R5, R4, RZ, 0x3c, !PT ;  /* 0x000000040504a212 */ /* 0x000fe200078e3cff */
[----:B------:R-:W-:-:S03]  /*13b60*/  IMAD.MOV.U32 R13, RZ, RZ, R0 ;  /* 0x000000ffff0d7224 */ /* 0x000fc600078e0000 */
[----:B------:R-:W-:Y:S01]  /*13b70*/  @!P2 LOP3.LUT R5, R5, R4, RZ, 0x3c, !PT ;  /* 0x000000040505a212 */ /* 0x000fe200078e3cff */
[----:B------:R-:W-:-:S04]  /*13b80*/  IMAD.MOV.U32 R12, RZ, RZ, 0x3 ;  /* 0x00000003ff0c7424 */ /* 0x000fc800078e00ff */
[----:B------:R-:W-:Y:S01]  /*13b90*/  @!PT LDS RZ, [RZ] ;  /* 0x00000000fffff984 */ /* 0x000fe20000000800 */
[----:B------:R-:W-:Y:S01]  /*13ba0*/  @!PT LDS RZ, [RZ] ;  /* 0x00000000fffff984 */ /* 0x000fe20000000800 */
[----:B------:R-:W-:Y:S01]  /*13bb0*/  @!PT LDS RZ, [RZ] ;  /* 0x00000000fffff984 */ /* 0x000fe20000000800 */
[----:B------:R1:W-:Y:S01]  /*13bc0*/  @!P2 LDGSTS.E.BYPASS.LTC128B.128 [R9+0x18c00], desc[UR38][R4.64], !P0 ;  /* 0x18c000000409afae */ /* 0x0003e2000c101d66 */
[----:B0-----:R-:W-:-:S05]  /*13bd0*/  VIADD R7, R8, 0x30 ;  /* 0x0000003008077836 */ /* 0x001fca0000000000 */
[----:B------:R0:W-:Y:S01]  /*13be0*/  STL [R1+0x54], R7 ;  /* 0x0000540701007387 */ /* 0x0001e20000100800 */
[----:B-1----:R-:W-:-:S07]  /*13bf0*/  IMAD.MOV.U32 R4, RZ, RZ, R14 ;  /* 0x000000ffff047224 */ /* 0x002fce00078e000e */
[----:B0-----:R-:W-:Y:S05]  /*13c00*/  WARPSYNC.COLLECTIVE R15, `(.L_x_10279) ;  /* 0x000000000f087348 */ /* 0x001fea0003c00000 */
[----:B------:R1:W2:Y:S02]  /*13c10*/  SHFL.IDX P6, R14, R13, R12, R11 ;  /* 0x0000000c0d0e7389 */ /* 0x0002a400000c000b */
[----:B012---:R-:W-:Y:S01]  /*13c20*/  ENDCOLLECTIVE ;  /* 0x000000000000791b */ /* 0x007fe20003800000 */
.L_x_10279:
        /* <DEDUP_REMOVED lines=10> */
.L_x_10280:
[----:B------:R-:W-:Y:S01]  /*13cd0*/  @!PT LDS RZ, [RZ] ;  /* 0x00000000fffff984 */ /* 0x000fe20000000800 */
[----:B------:R-:W-:Y:S01]  /*13ce0*/  @!PT LDS RZ, [RZ] ;  /* 0x00000000fffff984 */ /* 0x000fe20000000800 */
[----:B------:R-:W-:Y:S01]  /*13cf0*/  @!PT LDS RZ, [RZ] ;  /* 0x00000000fffff984 */ /* 0x000fe20000000800 */
[----:B------:R0:W-:Y:S01]  /*13d00*/  @!P1 LDGSTS.E.BYPASS.LTC128B.128 [R9+0x19400], desc[UR38][R4.64], !P0 ;  /* 0x1940000004099fae */ /* 0x0001e2000c101d66 */
[----:B------:R-:W-:Y:S01]  /*13d10*/  ISETP.GE.AND P1, PT, R7, R2, PT ;  /* 0x000000020700720c */ /* 0x000fe20003f26270 */
[----:B------:R-:W-:-:S05]  /*13d20*/  VIADD R7, R8, 0x40 ;  /* 0x0000004008077836 */ /* 0x000fca0000000000 */
[----:B------:R1:W-:Y:S01]  /*13d30*/  STL [R1+0x60], R7 ;  /* 0x0000600701007387 */ /* 0x0003e20000100800 */
[----:B------:R-:W-:Y:S02]  /*13d40*/  IMAD.MOV.U32 R13, RZ, RZ, R0 ;  /* 0x000000ffff0d7224 */ /* 0x000fe400078e0000 */
[----:B------:R-:W-:Y:S02]  /*13d50*/  IMAD.MOV.U32 R12, RZ, RZ, 0x4 ;  /* 0x00000004ff0c7424 */ /* 0x000fe400078e00ff */
[----:B0-----:R-:W-:-:S07]  /*13d60*/  IMAD.MOV.U32 R4, RZ, RZ, R14 ;  /* 0x000000ffff047224 */ /* 0x001fce00078e000e */
[----:B-1----:R-:W-:Y:S05]  /*13d70*/  WARPSYNC.COLLECTIVE R15, `(.L_x_10281) ;  /* 0x000000000f087348 */ /* 0x002fea0003c00000 */
[----:B------:R0:W2:Y:S02]  /*13d80*/  SHFL.IDX P6, R14, R13, R12, R11 ;  /* 0x0000000c0d0e7389 */ /* 0x0000a400000c000b */
[----:B012---:R-:W-:Y:S01]  /*13d90*/  ENDCOLLECTIVE ;  /* 0x000000000000791b */ /* 0x007fe20003800000 */
.L_x_10281:
        /* <DEDUP_REMOVED lines=10> */
.L_x_10282:
        /* <DEDUP_REMOVED lines=13> */
.L_x_10283:
        /* <DEDUP_REMOVED lines=10> */
.L_x_10284:
        /* <DEDUP_REMOVED lines=13> */
.L_x_10285:
        /* <DEDUP_REMOVED lines=10> */
.L_x_10286:
        /* <DEDUP_REMOVED lines=11> */
.L_x_10287:
        /* <DEDUP_REMOVED lines=10> */
.L_x_10288:
[----:B------:R-:W-:Y:S01]  /*14270*/  @!PT LDS RZ, [RZ] ;  /* 0x00000000fffff984 */ /* 0x000fe20000000800 */
[----:B------:R-:W-:Y:S01]  /*14280*/  @!PT LDS RZ, [RZ] ;  /* 0x00000000fffff984 */ /* 0x000fe20000000800 */
[----:B------:R-:W-:Y:S01]  /*14290*/  @!PT LDS RZ, [RZ] ;  /* 0x00000000fffff984 */ /* 0x000fe20000000800 */
[----:B------:R1:W-:Y:S01]  /*142a0*/  @!P1 LDGSTS.E.BYPASS.LTC128B.128 [R9+0x1b400], desc[UR38][R4.64], !P0 ;  /* 0x1b40000004099fae */ /* 0x0003e2000c101d66 */
[----:B------:R-:W-:Y:S01]  /*142b0*/  IMAD.MOV.U32 R3, RZ, RZ, R14 ;  /* 0x000000ffff037224 */ /* 0x000fe200078e000e */
[----:B------:R-:W-:Y:S06]  /*142c0*/  BRA `(.L_x_10289) ;  /* 0xffffffa800d87947 */ /* 0x000fec000383ffff */
.L_x_10169:
[----:B------:R-:W2:Y:S04]  /*142d0*/  LDL.LU R3, [R1+0x38] ;  /* 0x0000380001037983 */ /* 0x000ea80000300800 */
[----:B------:R-:W3:Y:S04]  /*142e0*/  LDL.LU R15, [R1+0x4] ;  /* 0x00000400010f7983 */ /* 0x000ee80000300800 */
[----:B------:R-:W4:Y:S04]  /*142f0*/  LDL.LU R14, [R1+0x44] ;  /* 0x00004400010e7983 */ /* 0x000f280000300800 */
[----:B------:R-:W5:Y:S04]  /*14300*/  LDL.LU R13, [R1+0x50] ;  /* 0x00005000010d7983 */ /* 0x000f680000300800 */
[----:B------:R-:W5:Y:S04]  /*14310*/  LDL.LU R12, [R1+0x54] ;  /* 0x00005400010c7983 */ /* 0x000f680000300800 */
[----:B------:R-:W5:Y:S04]  /*14320*/  LDL.LU R11, [R1+0x60] ;  /* 0x00006000010b7983 */ /* 0x000f680000300800 */
[----:B------:R-:W5:Y:S04]  /*14330*/  LDL.LU R10, [R1+0x64] ;  /* 0x00006400010a7983 */ /* 0x000f680000300800 */
[----:B------:R-:W5:Y:S04]  /*14340*/  LDL.LU R6, [R1+0x68] ;  /* 0x0000680001067983 */ /* 0x000f680000300800 */
[----:B------:R-:W5:Y:S01]  /*14350*/  LDL.LU R9, [R1+0x14] ;  /* 0x0000140001097983 */ /* 0x000f620000300800 */
[----:B------:R-:W-:Y:S01]  /*14360*/  BSSY B0, `(.L_x_10290) ;  /* 0x000001b000007945 */ /* 0x000fe20003800000 */
[----:B--2---:R-:W-:-:S05]  /*14370*/  IMAD R3, R3, R7, RZ ;  /* 0x0000000703037224 */ /* 0x004fca00078e02ff */
[-C--:B---3--:R-:W-:Y:S01]  /*14380*/  ISETP.GE.AND P4, PT, R15, R3.reuse, PT ;  /* 0x000000030f00720c */ /* 0x088fe20003f86270 */
[----:B------:R-:W-:Y:S01]  /*14390*/  IMAD.MOV.U32 R15, RZ, RZ, -0x1 ;  /* 0xffffffffff0f7424 */ /* 0x000fe200078e00ff */
[-C--:B----4-:R-:W-:Y:S02]  /*143a0*/  ISETP.GE.AND P5, PT, R14, R3.reuse, PT ;  /* 0x000000030e00720c */ /* 0x090fe40003fa6270 */
[----:B-----5:R-:W-:Y:S01]  /*143b0*/  ISETP.GE.AND P6, PT, R13, R3, PT ;  /* 0x000000030d00720c */ /* 0x020fe20003fc6270 */
[----:B------:R-:W-:Y:S01]  /*143c0*/  IMAD.MOV.U32 R13, RZ, RZ, R0 ;  /* 0x000000ffff0d7224 */ /* 0x000fe200078e0000 */
[----:B------:R-:W-:-:S07]  /*143d0*/  LOP3.LUT R9, R9, 0xffffffef, RZ, 0xc0, !PT ;  /* 0xffffffef09097812 */ /* 0x000fce00078ec0ff */
[----:B------:R-:W-:Y:S02]  /*143e0*/  @P4 LOP3.LUT R9, R9, 0x10, RZ, 0xfc, !PT ;  /* 0x0000001009094812 */ /* 0x000fe400078efcff */
[----:B------:R-:W-:Y:S01]  /*143f0*/  ISETP.GE.AND P4, PT, R12, R3, PT ;  /* 0x000000030c00720c */ /* 0x000fe20003f86270 */
[----:B------:R-:W-:Y:S01]  /*14400*/  IMAD.MOV.U32 R12, RZ, RZ, RZ ;  /* 0x000000ffff0c7224 */ /* 0x000fe200078e00ff */
[----:B------:R-:W-:-:S04]  /*14410*/  LOP3.LUT R9, R9, 0xfffffff7, RZ, 0xc0, !PT ;  /* 0xfffffff709097812 */ /* 0x000fc800078ec0ff */
[----:B------:R-:W-:Y:S02]  /*14420*/  @P5 LOP3.LUT R9, R9, 0x8, RZ, 0xfc, !PT ;  /* 0x0000000809095812 */ /* 0x000fe400078efcff */
[----:B------:R-:W-:Y:S01]  /*14430*/  ISETP.GE.AND P5, PT, R11, R3, PT ;  /* 0x000000030b00720c */ /* 0x000fe20003fa6270 */
[----:B------:R-:W-:Y:S01]  /*14440*/  IMAD.MOV.U32 R11, RZ, RZ, 0x181f ;  /* 0x0000181fff0b7424 */ /* 0x000fe200078e00ff */
[----:B------:R-:W-:-:S04]  /*14450*/  LOP3.LUT R9, R9, 0xfffffffb, RZ, 0xc0, !PT ;  /* 0xfffffffb09097812 */ /* 0x000fc800078ec0ff */
[----:B------:R-:W-:Y:S02]  /*14460*/  @P6 LOP3.LUT R9, R9, 0x4, RZ, 0xfc, !PT ;  /* 0x0000000409096812 */ /* 0x000fe400078efcff */
[----:B------:R-:W-:Y:S02]  /*14470*/  ISETP.GE.AND P6, PT, R10, R3, PT ;  /* 0x000000030a00720c */ /* 0x000fe40003fc6270 */
[----:B------:R-:W-:-:S04]  /*14480*/  LOP3.LUT R9, R9, 0xfffffffd, RZ, 0xc0, !PT ;  /* 0xfffffffd09097812 */ /* 0x000fc800078ec0ff */
[----:B------:R-:W-:Y:S02]  /*14490*/  @P4 LOP3.LUT R9, R9, 0x2, RZ, 0xfc, !PT ;  /* 0x0000000209094812 */ /* 0x000fe400078efcff */
[----:B------:R-:W-:Y:S02]  /*144a0*/  ISETP.GE.AND P4, PT, R6, R3, PT ;  /* 0x000000030600720c */ /* 0x000fe40003f86270 */
[----:B------:R-:W-:-:S04]  /*144b0*/  LOP3.LUT R9, R9, 0xffffffdf, RZ, 0xc0, !PT ;  /* 0xffffffdf09097812 */ /* 0x000fc800078ec0ff */
[----:B------:R-:W-:-:S05]  /*144c0*/  @P6 LOP3.LUT R9, R9, 0x20, RZ, 0xfc, !PT ;  /* 0x0000002009096812 */ /* 0x000fca00078efcff */
[----:B------:R0:W-:Y:S02]  /*144d0*/  STL [R1+0x14], R9 ;  /* 0x0000140901007387 */ /* 0x0001e40000100800 */
[----:B0-----:R-:W-:Y:S05]  /*144e0*/  WARPSYNC.COLLECTIVE R15, `(.L_x_10291) ;  /* 0x000000000f087348 */ /* 0x001fea0003c00000 */
[----:B------:R1:W2:Y:S02]  /*144f0*/  SHFL.IDX P6, R14, R13, R12, R11 ;  /* 0x0000000c0d0e7389 */ /* 0x0002a400000c000b */
[----:B012---:R-:W-:Y:S01]  /*14500*/  ENDCOLLECTIVE ;  /* 0x000000000000791b */ /* 0x007fe20003800000 */
.L_x_10291:
[----:B------:R-:W-:Y:S05]  /*14510*/  BSYNC B0 ;  /* 0x0000000000007941 */ /* 0x000fea0003800000 */
.L_x_10290:
[----:B------:R0:W5:Y:S04]  /*14520*/  LDL.LU R9, [R1+0x14] ;  /* 0x0000140001097983 */ /* 0x0001680000300800 */
[----:B------:R0:W5:Y:S01]  /*14530*/  LDL R7, [R1+0x10] ;  /* 0x0000100001077983 */ /* 0x0001620000100800 */
[----:B------:R-:W-:Y:S02]  /*14540*/  IMAD.MOV.U32 R13, RZ, RZ, R2 ;  /* 0x000000ffff0d7224 */ /* 0x000fe400078e0002 */
[----:B------:R-:W-:Y:S02]  /*14550*/  IMAD.MOV.U32 R12, RZ, RZ, RZ ;  /* 0x000000ffff0c7224 */ /* 0x000fe400078e00ff */
[----:B------:R-:W-:Y:S02]  /*14560*/  IMAD.MOV.U32 R11, RZ, RZ, 0x181f ;  /* 0x0000181fff0b7424 */ /* 0x000fe400078e00ff */
[----:B------:R-:W-:-:S02]  /*14570*/  IMAD.MOV.U32 R15, RZ, RZ, -0x1 ;  /* 0xffffffffff0f7424 */ /* 0x000fc400078e00ff */
[----:B0-----:R-:W-:-:S07]  /*14580*/  IMAD.MOV.U32 R4, RZ, RZ, R14 ;  /* 0x000000ffff047224 */ /* 0x001fce00078e000e */
[----:B-----5:R-:W-:Y:S05]  /*14590*/  WARPSYNC.COLLECTIVE R15, `(.L_x_10292) ;  /* 0x000000000f087348 */ /* 0x020fea0003c00000 */
[----:B------:R0:W1:Y:S02]  /*145a0*/  SHFL.IDX P6, R14, R13, R12, R11 ;  /* 0x0000000c0d0e7389 */ /* 0x00006400000c000b */
[----:B01---5:R-:W-:Y:S01]  /*145b0*/  ENDCOLLECTIVE ;  /* 0x000000000000791b */ /* 0x023fe20003800000 */
.L_x_10292:
[----:B------:R-:W-:Y:S02]  /*145c0*/  IMAD.MOV.U32 R13, RZ, RZ, R0 ;  /* 0x000000ffff0d7224 */ /* 0x000fe400078e0000 */
[----:B------:R-:W-:Y:S02]  /*145d0*/  IMAD.MOV.U32 R12, RZ, RZ, 0x1 ;  /* 0x00000001ff0c7424 */ /* 0x000fe400078e00ff */
[----:B------:R-:W-:Y:S01]  /*145e0*/  IMAD.MOV.U32 R5, RZ, RZ, R14 ;  /* 0x000000ffff057224 */ /* 0x000fe200078e000e */
[----:B------:R-:W-:-:S04]  /*145f0*/  LOP3.LUT R9, R9, 0xfffffeff, RZ, 0xc0, !PT ;  /* 0xfffffeff09097812 */ /* 0x000fc800078ec0ff */
[----:B------:R-:W-:-:S04]  /*14600*/  @P5 LOP3.LUT R9, R9, 0x100, RZ, 0xfc, !PT ;  /* 0x0000010009095812 */ /* 0x000fc800078efcff */
[C---:B------:R-:W-:Y:S02]  /*14610*/  LOP3.LUT P5, RZ, R9.reuse, 0x10, RZ, 0xc0, !PT ;  /* 0x0000001009ff7812 */ /* 0x040fe400078ac0ff */
[----:B------:R-:W-:-:S04]  /*14620*/  LOP3.LUT R9, R9, 0xffffff7f, RZ, 0xc0, !PT ;  /* 0xffffff7f09097812 */ /* 0x000fc800078ec0ff */
[----:B------:R-:W-:-:S04]  /*14630*/  @P4 LOP3.LUT R9, R9, 0x80, RZ, 0xfc, !PT ;  /* 0x0000008009094812 */ /* 0x000fc800078efcff */
[----:B------:R-:W-:Y:S01]  /*14640*/  LOP3.LUT P4, RZ, R9, 0x8, RZ, 0xc0, !PT ;  /* 0x0000000809ff7812 */ /* 0x000fe2000788c0ff */
[----:B------:R0:W-:Y:S02]  /*14650*/  STL [R1+0x14], R9 ;  /* 0x0000140901007387 */ /* 0x0001e40000100800 */
[----:B------:R-:W-:-:S05]  /*14660*/  @!P5 LEA R5, P6, R8, R5, 0x1 ;  /* 0x000000050805d211 */ /* 0x000fca00078c08ff */
[----:B------:R-:W-:-:S05]  /*14670*/  @!P5 IMAD.X R4, RZ, RZ, R4, P6 ;  /* 0x000000ffff04d224 */ /* 0x000fca00030e0604 */
[----:B0-----:R-:W-:-:S07]  /*14680*/  @!P5 LOP3.LUT R5, R5, R4, RZ, 0x3c, !PT ;  /* 0x000000040505d212 */ /* 0x001fce00078e3cff */
[----:B------:R-:W-:Y:S05]  /*14690*/  WARPSYNC.COLLECTIVE R15, `(.L_x_10293) ;  /* 0x000000000f087348 */ /* 0x000fea0003c00000 */
[----:B------:R0:W1:Y:S02]  /*146a0*/  SHFL.IDX P6, R14, R13, R12, R11 ;  /* 0x0000000c0d0e7389 */ /* 0x00006400000c000b */
[----:B01----:R-:W-:Y:S01]  /*146b0*/  ENDCOLLECTIVE ;  /* 0x000000000000791b */ /* 0x003fe20003800000 */
.L_x_10293:
[----:B------:R-:W-:-:S04]  /*146c0*/  @!P5 LOP3.LUT R4, R5, R4, RZ, 0x3c, !PT ;  /* 0x000000040504d212 */ /* 0x000fc800078e3cff */
[----:B------:R-:W-:-:S05]  /*146d0*/  @!P5 LOP3.LUT R5, R5, R4, RZ, 0x3c, !PT ;  /* 0x000000040505d212 */ /* 0x000fca00078e3cff */
[----:B------:R-:W-:Y:S01]  /*146e0*/  @!PT LDS RZ, [RZ] ;  /* 0x00000000fffff984 */ /* 0x000fe20000000800 */
[----:B------:R-:W-:Y:S01]  /*146f0*/  @!PT LDS RZ, [RZ] ;  /* 0x00000000fffff984 */ /* 0x000fe20000000800 */
[----:B------:R-:W-:Y:S01]  /*14700*/  @!PT LDS RZ, [RZ] ;  /* 0x00000000fffff984 */ /* 0x000fe20000000800 */
[----:B------:R0:W-:Y:S01]  /*14710*/  @!P5 LDGSTS.E.BYPASS.LTC128B.128 [R7+0x22400], desc[UR38][R4.64], !P3 ;  /* 0x224000000407dfae */ /* 0x0001e2000d901d66 */
[----:B------:R-:W-:-:S03]  /*14720*/  IMAD.MOV.U32 R13, RZ, RZ, R2 ;  /* 0x000000ffff0d7224 */ /* 0x000fc600078e0002 */
[----:B------:R0:W-:Y:S04]  /*14730*/  @!P5 LDGSTS.E.BYPASS.LTC128B.128 [R7+0x26400], desc[UR38][R4.64+0x80], !P2 ;  /* 0x264000800407dfae */ /* 0x0001e8000d101d66 */
[----:B------:R0:W-:Y:S04]  /*14740*/  @!P5 LDGSTS.E.BYPASS.LTC128B.128 [R7+0x2a400], desc[UR38][R4.64+0x100], !P1 ;  /* 0x2a4001000407dfae */ /* 0x0001e8000c901d66 */
[----:B------:R0:W-:Y:S01]  /*14750*/  @!P5 LDGSTS.E.BYPASS.LTC128B.128 [R7+0x2e400], desc[UR38][R4.64+0x180], !P0 ;  /* 0x2e4001800407dfae */ /* 0x0001e2000c101d66 */
[----:B------:R-:W-:Y:S01]  /*14760*/  IMAD.MOV.U32 R6, RZ, RZ, R14 ;  /* 0x000000ffff067224 */ /* 0x000fe200078e000e */
[----:B------:R-:W-:-:S13]  /*14770*/  LOP3.LUT P5, RZ, R9, 0x4, RZ, 0xc0, !PT ;  /* 0x0000000409ff7812 */ /* 0x000fda00078ac0ff */
[----:B0-----:R-:W-:Y:S05]  /*14780*/  WARPSYNC.COLLECTIVE R15, `(.L_x_10294) ;  /* 0x000000000f087348 */ /* 0x001fea0003c00000 */
[----:B------:R1:W2:Y:S02]  /*14790*/  SHFL.IDX P6, R14, R13, R12, R11 ;  /* 0x0000000c0d0e7389 */ /* 0x0002a400000c000b */
[----:B012---:R-:W-:Y:S01]  /*147a0*/  ENDCOLLECTIVE ;  /* 0x000000000000791b */ /* 0x007fe20003800000 */
.L_x_10294:
        /* <DEDUP_REMOVED lines=8> */
[----:B------:R0:W-:Y:S03]  /*14830*/  @!P4 LDGSTS.E.BYPASS.LTC128B.128 [R7+0x22c00], desc[UR38][R4.64], !P3 ;  /* 0x22c000000407cfae */ /* 0x0001e6000d901d66 */
[----:B0-----:R-:W-:Y:S05]  /*14840*/  WARPSYNC.COLLECTIVE R15, `(.L_x_10295) ;  /* 0x000000000f087348 */ /* 0x001fea0003c00000 */
[----:B------:R1:W2:Y:S02]  /*14850*/  SHFL.IDX P6, R14, R13, R12, R11 ;  /* 0x0000000c0d0e7389 */ /* 0x0002a400000c000b */
[----:B012---:R-:W-:Y:S01]  /*14860*/  ENDCOLLECTIVE ;  /* 0x000000000000791b */ /* 0x007fe20003800000 */
.L_x_10295:
[----:B------:R-:W-:Y:S01]  /*14870*/  @!PT LDS RZ, [RZ] ;  /* 0x00000000fffff984 */ /* 0x000fe20000000800 */
[----:B------:R-:W-:Y:S01]  /*14880*/  @!PT LDS RZ, [RZ] ;  /* 0x00000000fffff984 */ /* 0x000fe20000000800 */
[----:B------:R-:W-:Y:S01]  /*14890*/  @!PT LDS RZ, [RZ] ;  /* 0x00000000fffff984 */ /* 0x000fe20000000800 */
[----:B------:R0:W-:Y:S04]  /*148a0*/  @!P4 LDGSTS.E.BYPASS.LTC128B.128 [R7+0x26c00], desc[UR38][R4.64+0x80], !P2 ;  /* 0x26c000800407cfae */ /* 0x0001e8000d101d66 */
[----:B------:R0:W-:Y:S04]  /*148b0*/  @!P4 LDGSTS.E.BYPASS.LTC128B.128 [R7+0x2ac00], desc[UR38][R4.64+0x100], !P1 ;  /* 0x2ac001000407cfae */ /* 0x0001e8000c901d66 */
[----:B------:R0:W-:Y:S01]  /*148c0*/  @!P4 LDGSTS.E.BYPASS.LTC128B.128 [R7+0x2ec00], desc[UR38][R4.64+0x180], !P0 ;  /* 0x2ec001800407cfae */ /* 0x0001e2000c101d66 */
[----:B------:R-:W-:Y:S01]  /*148d0*/  LOP3.LUT P4, RZ, R9, 0x2, RZ, 0xc0, !PT ;  /* 0x0000000209ff7812 */ /* 0x000fe2000788c0ff */
[----:B------:R-:W-:-:S02]  /*148e0*/  IMAD.MOV.U32 R13, RZ, RZ, R2 ;  /* 0x000000ffff0d7224 */ /* 0x000fc400078e0002 */
[----:B------:R-:W-:-:S10]  /*148f0*/  IMAD.MOV.U32 R6, RZ, RZ, R14 ;  /* 0x000000ffff067224 */ /* 0x000fd400078e000e */
[----:B0-----:R-:W-:Y:S05]  /*14900*/  WARPSYNC.COLLECTIVE R15, `(.L_x_10296) ;  /* 0x000000000f087348 */ /* 0x001fea0003c00000 */
[----:B------:R1:W2:Y:S02]  /*14910*/  SHFL.IDX P6, R14, R13, R12, R11 ;  /* 0x0000000c0d0e7389 */ /* 0x0002a400000c000b */
[----:B012---:R-:W-:Y:S01]  /*14920*/  ENDCOLLECTIVE ;  /* 0x000000000000791b */ /* 0x007fe20003800000 */
.L_x_10296:
        /* <DEDUP_REMOVED lines=12> */
.L_x_10297:
        /* <DEDUP_REMOVED lines=12> */
.L_x_10298:
        /* <DEDUP_REMOVED lines=12> */
.L_x_10299:
        /* <DEDUP_REMOVED lines=12> */
.L_x_10300:
        /* <DEDUP_REMOVED lines=12> */
.L_x_10301:
[----:B------:R-:W-:Y:S01]  /*14cf0*/  @!PT LDS RZ, [RZ] ;  /* 0x00000000fffff984 */ /* 0x000fe20000000800 */
[----:B------:R-:W-:Y:S01]  /*14d00*/  @!PT LDS RZ, [RZ] ;  /* 0x00000000fffff984 */ /* 0x000fe20000000800 */
[----:B------:R-:W-:Y:S01]  /*14d10*/  @!PT LDS RZ, [RZ] ;  /* 0x00000000fffff984 */ /* 0x000fe20000000800 */
[----:B------:R0:W-:Y:S04]  /*14d20*/  @!P5 LDGSTS.E.BYPASS.LTC128B.128 [R7+0x28400], desc[UR38][R4.64+0x80], !P2 ;  /* 0x284000800407dfae */ /* 0x0001e8000d101d66 */
[----:B------:R0:W-:Y:S04]  /*14d30*/  @!P5 LDGSTS.E.BYPASS.LTC128B.128 [R7+0x2c400], desc[UR38][R4.64+0x100], !P1 ;  /* 0x2c4001000407dfae */ /* 0x0001e8000c901d66 */
[----:B------:R0:W-:Y:S01]  /*14d40*/  @!P5 LDGSTS.E.BYPASS.LTC128B.128 [R7+0x30400], desc[UR38][R4.64+0x180], !P0 ;  /* 0x304001800407dfae */ /* 0x0001e2000c101d66 */
[----:B------:R-:W-:Y:S02]  /*14d50*/  IMAD.MOV.U32 R13, RZ, RZ, R2 ;  /* 0x000000ffff0d7224 */ /* 0x000fe400078e0002 */
[----:B------:R-:W-:-:S07]  /*14d60*/  IMAD.MOV.U32 R6, RZ, RZ, R14 ;  /* 0x000000ffff067224 */ /* 0x000fce00078e000e */
[----:B0-----:R-:W-:Y:S05]  /*14d70*/  WARPSYNC.COLLECTIVE R15, `(.L_x_10302) ;  /* 0x000000000f087348 */ /* 0x001fea0003c00000 */
[----:B------:R1:W2:Y:S02]  /*14d80*/  SHFL.IDX P6, R14, R13, R12, R11 ;  /* 0x0000000c0d0e7389 */ /* 0x0002a400000c000b */
[----:B012---:R-:W-:Y:S01]  /*14d90*/  ENDCOLLECTIVE ;  /* 0x000000000000791b */ /* 0x007fe20003800000 */
.L_x_10302:
[----:B------:R-:W-:Y:S02]  /*14da0*/  IMAD.MOV.U32 R13, RZ, RZ, R0 ;  /* 0x000000ffff0d7224 */ /* 0x000fe400078e0000 */
[----:B------:R-:W-:Y:S01]  /*14db0*/  IMAD.MOV.U32 R12, RZ, RZ, 0x6 ;  /* 0x00000006ff0c7424 */ /* 0x000fe200078e00ff */
[----:B------:R-:W-:Y:S01]  /*14dc0*/  LOP3.LUT P6, RZ, R9, 0x20, RZ, 0xc0, !PT ;  /* 0x0000002009ff7812 */ /* 0x000fe200078cc0ff */
[----:B------:R-:W-:-:S12]  /*14dd0*/  IMAD.MOV.U32 R4, RZ, RZ, R14 ;  /* 0x000000ffff047224 */ /* 0x000fd800078e000e */
        /* <DEDUP_REMOVED lines=12> */
.L_x_10303:
[----:B------:R-:W-:Y:S02]  /*14ea0*/  IMAD.MOV.U32 R13, RZ, RZ, R2 ;  /* 0x000000ffff0d7224 */ /* 0x000fe400078e0002 */
[----:B------:R-:W-:-:S07]  /*14eb0*/  IMAD.MOV.U32 R6, RZ, RZ, R14 ;  /* 0x000000ffff067224 */ /* 0x000fce00078e000e */
[----:B------:R-:W-:Y:S05]  /*14ec0*/  WARPSYNC.COLLECTIVE R15, `(.L_x_10304) ;  /* 0x000000000f087348 */ /* 0x000fea0003c00000 */
[----:B------:R0:W1:Y:S02]  /*14ed0*/  SHFL.IDX P6, R14, R13, R12, R11 ;  /* 0x0000000c0d0e7389 */ /* 0x00006400000c000b */
[----:B01----:R-:W-:Y:S01]  /*14ee0*/  ENDCOLLECTIVE ;  /* 0x000000000000791b */ /* 0x003fe20003800000 */
.L_x_10304:
[----:B------:R-:W-:Y:S02]  /*14ef0*/  IMAD.MOV.U32 R13, RZ, RZ, R0 ;  /* 0x000000ffff0d7224 */ /* 0x000fe400078e0000 */
[----:B------:R-:W-:Y:S02]  /*14f00*/  IMAD.MOV.U32 R12, RZ, RZ, 0x7 ;  /* 0x00000007ff0c7424 */ /* 0x000fe400078e00ff */
[----:B------:R-:W-:-:S07]  /*14f10*/  IMAD.MOV.U32 R4, RZ, RZ, R14 ;  /* 0x000000ffff047224 */ /* 0x000fce00078e000e */
[----:B------:R-:W-:Y:S05]  /*14f20*/  WARPSYNC.COLLECTIVE R15, `(.L_x_10305) ;  /* 0x000000000f087348 */ /* 0x000fea0003c00000 */
[----:B------:R0:W1:Y:S02]  /*14f30*/  SHFL.IDX P6, R14, R13, R12, R11 ;  /* 0x0000000c0d0e7389 */ /* 0x00006400000c000b */
[----:B01----:R-:W-:Y:S01]  /*14f40*/  ENDCOLLECTIVE ;  /* 0x000000000000791b */ /* 0x003fe20003800000 */
.L_x_10305:
[----:B------:R-:W-:-:S05]  /*14f50*/  @!P4 LEA R4, P5, R8, R4, 0x1 ;  /* 0x000000040804c211 */ /* 0x000fca00078a08ff */
[----:B------:R-:W-:-:S05]  /*14f60*/  @!P4 IMAD.X R5, RZ, RZ, R6, P5 ;  /* 0x000000ffff05c224 */ /* 0x000fca00028e0606 */
[----:B------:R-:W-:Y:S01]  /*14f70*/  @!PT LDS RZ, [RZ] ;  /* 0x00000000fffff984 */ /* 0x000fe20000000800 */
[----:B------:R-:W-:Y:S01]  /*14f80*/  @!PT LDS RZ, [RZ] ;  /* 0x00000000fffff984 */ /* 0x000fe20000000800 */
[----:B------:R-:W-:Y:S01]  /*14f90*/  @!PT LDS RZ, [RZ] ;  /* 0x00000000fffff984 */ /* 0x000fe20000000800 */
[----:B------:R0:W-:Y:S01]  /*14fa0*/  @!P4 LDGSTS.E.BYPASS.LTC128B.128 [R7+0x25400], desc[UR38][R4.64], !P3 ;  /* 0x254000000407cfae */ /* 0x0001e2000d901d66 */
[----:B------:R-:W-:-:S03]  /*14fb0*/  IMAD.MOV.U32 R13, RZ, RZ, R2 ;  /* 0x000000ffff0d7224 */ /* 0x000fc600078e0002 */
[----:B------:R0:W-:Y:S04]  /*14fc0*/  @!P4 LDGSTS.E.BYPASS.LTC128B.128 [R7+0x29400], desc[UR38][R4.64+0x80], !P2 ;  /* 0x294000800407cfae */ /* 0x0001e8000d101d66 */
[----:B------:R0:W-:Y:S01]  /*14fd0*/  @!P4 LDGSTS.E.BYPASS.LTC128B.128 [R7+0x2d400], desc[UR38][R4.64+0x100], !P1 ;  /* 0x2d4001000407cfae */ /* 0x0001e2000c901d66 */
[----:B------:R-:W-:-:S03]  /*14fe0*/  IMAD.MOV.U32 R6, RZ, RZ, R14 ;  /* 0x000000ffff067224 */ /* 0x000fc600078e000e */
[----:B------:R0:W-:Y:S04]  /*14ff0*/  @!P4 LDGSTS.E.BYPASS.LTC128B.128 [R7+0x31400], desc[UR38][R4.64+0x180], !P0 ;  /* 0x314001800407cfae */ /* 0x0001e8000c101d66 */
[----:B0-----:R-:W-:Y:S05]  /*15000*/  WARPSYNC.COLLECTIVE R15, `(.L_x_10306) ;  /* 0x000000000f087348 */ /* 0x001fea0003c00000 */
[----:B------:R1:W2:Y:S02]  /*15010*/  SHFL.IDX P6, R14, R13, R12, R11 ;  /* 0x0000000c0d0e7389 */ /* 0x0002a400000c000b */
[----:B012---:R-:W-:Y:S01]  /*15020*/  ENDCOLLECTIVE ;  /* 0x000000000000791b */ /* 0x007fe20003800000 */
.L_x_10306:
[----:B------:R-:W-:Y:S01]  /*15030*/  IMAD.MOV.U32 R2, RZ, RZ, R14 ;  /* 0x000000ffff027224 */ /* 0x000fe200078e000e */
[----:B------:R-:W-:Y:S06]  /*15040*/  BRA `(.L_x_10307) ;  /* 0xffffffa8004c7947 */ /* 0x000fec000383ffff */
.L_x_10174:
[----:B0-----:R0:W1:Y:S02]  /*15050*/  SYNCS.PHASECHK.TRANS64.TRYWAIT P0, [R18+URZ+0x32420], R0 ;  /* 0x03242000120075a7 */ /* 0x001064000800017f */
[----:B-1----:R-:W-:Y:S05]  /*15060*/  @!P0 NANOSLEEP.SYNCS 0x989680 ;  /* 0x009896800000895d */ /* 0x002fea0003900000 */
[----:B------:R-:W1:Y:S02]  /*15070*/  @!P0 SYNCS.PHASECHK.TRANS64 P0, [R18+URZ+0x32420], R0 ;  /* 0x03242000120085a7 */ /* 0x000e64000800007f */
[----:B-1----:R-:W-:Y:S05]  /*15080*/  @!P0 BRA `(.L_x_10174) ;  /* 0xfffffffc00f08947 */ /* 0x002fea000383ffff */
[----:B------:R-:W-:Y:S05]  /*15090*/  BRA `(.L_x_10308) ;  /* 0xffffffa800c47947 */ /* 0x000fea000383ffff */
.L_x_10178:
[----:B0-----:R0:W1:Y:S02]  /*150a0*/  SYNCS.PHASECHK.TRANS64.TRYWAIT P0, [R2+URZ+0x32460], R0 ;  /* 0x03246000020075a7 */ /* 0x001064000800017f */
[----:B-1----:R-:W-:Y:S05]  /*150b0*/  @!P0 NANOSLEEP.SYNCS 0x989680 ;  /* 0x009896800000895d */ /* 0x002fea0003900000 */
[----:B------:R-:W1:Y:S02]  /*150c0*/  @!P0 SYNCS.PHASECHK.TRANS64 P0, [R2+URZ+0x32460], R0 ;  /* 0x03246000020085a7 */ /* 0x000e64000800007f */
[----:B-1----:R-:W-:Y:S05]  /*150d0*/  @!P0 BRA `(.L_x_10178) ;  /* 0xfffffffc00f08947 */ /* 0x002fea000383ffff */
[----:B------:R-:W-:Y:S05]  /*150e0*/  BRA `(.L_x_10309) ;  /* 0xffffffa800e87947 */ /* 0x000fea000383ffff */
.L_x_10193:
[----:B-1----:R1:W2:Y:S02]  /*150f0*/  SYNCS.PHASECHK.TRANS64.TRYWAIT P0, [R2+URZ+0x32440], R6 ;  /* 0x03244006020075a7 */ /* 0x0022a4000800017f */
[----:B--2---:R-:W-:Y:S05]  /*15100*/  @!P0 NANOSLEEP.SYNCS 0x989680 ;  /* 0x009896800000895d */ /* 0x004fea0003900000 */
[----:B------:R-:W2:Y:S02]  /*15110*/  @!P0 SYNCS.PHASECHK.TRANS64 P0, [R2+URZ+0x32440], R6 ;  /* 0x03244006020085a7 */ /* 0x000ea4000800007f */
[----:B--2---:R-:W-:Y:S05]  /*15120*/  @!P0 BRA `(.L_x_10193) ;  /* 0xfffffffc00f08947 */ /* 0x004fea000383ffff */
[----:B------:R-:W-:Y:S05]  /*15130*/  BRA `(.L_x_10310) ;  /* 0xffffffb400087947 */ /* 0x000fea000383ffff */
.L_x_10198:
[----:B0-----:R0:W2:Y:S02]  /*15140*/  SYNCS.PHASECHK.TRANS64.TRYWAIT P0, [R2+URZ+0x32460], R6 ;  /* 0x03246006020075a7 */ /* 0x0010a4000800017f */
[----:B--2---:R-:W-:Y:S05]  /*15150*/  @!P0 NANOSLEEP.SYNCS 0x989680 ;  /* 0x009896800000895d */ /* 0x004fea0003900000 */
[----:B------:R-:W2:Y:S02]  /*15160*/  @!P0 SYNCS.PHASECHK.TRANS64 P0, [R2+URZ+0x32460], R6 ;  /* 0x03246006020085a7 */ /* 0x000ea4000800007f */
[----:B--2---:R-:W-:Y:S05]  /*15170*/  @!P0 BRA `(.L_x_10198) ;  /* 0xfffffffc00f08947 */ /* 0x004fea000383ffff */
[----:B------:R-:W-:Y:S05]  /*15180*/  BRA `(.L_x_10311) ;  /* 0xffffffb400847947 */ /* 0x000fea000383ffff */
.L_x_10209:
[----:B-1----:R1:W2:Y:S02]  /*15190*/  SYNCS.PHASECHK.TRANS64.TRYWAIT P0, [R2+URZ+0x32440], R3 ;  /* 0x03244003020075a7 */ /* 0x0022a4000800017f */
[----:B--2---:R-:W-:Y:S05]  /*151a0*/  @!P0 NANOSLEEP.SYNCS 0x989680 ;  /* 0x009896800000895d */ /* 0x004fea0003900000 */
[----:B------:R-:W2:Y:S02]  /*151b0*/  @!P0 SYNCS.PHASECHK.TRANS64 P0, [R2+URZ+0x32440], R3 ;  /* 0x03244003020085a7 */ /* 0x000ea4000800007f */
[----:B--2---:R-:W-:Y:S05]  /*151c0*/  @!P0 BRA `(.L_x_10209) ;  /* 0xfffffffc00f08947 */ /* 0x004fea000383ffff */
[----:B------:R-:W-:Y:S05]  /*151d0*/  BRA `(.L_x_10312) ;  /* 0xffffffbc00707947 */ /* 0x000fea000383ffff */
.L_x_10214:
[----:B--2---:R2:W3:Y:S02]  /*151e0*/  SYNCS.PHASECHK.TRANS64.TRYWAIT P0, [R2+URZ+0x32460], R3 ;  /* 0x03246003020075a7 */ /* 0x0044e4000800017f */
[----:B---3--:R-:W-:Y:S05]  /*151f0*/  @!P0 NANOSLEEP.SYNCS 0x989680 ;  /* 0x009896800000895d */ /* 0x008fea0003900000 */
[----:B------:R-:W3:Y:S02]  /*15200*/  @!P0 SYNCS.PHASECHK.TRANS64 P0, [R2+URZ+0x32460], R3 ;  /* 0x03246003020085a7 */ /* 0x000ee4000800007f */
[----:B---3--:R-:W-:Y:S05]  /*15210*/  @!P0 BRA `(.L_x_10214) ;  /* 0xfffffffc00f08947 */ /* 0x008fea000383ffff */
[----:B------:R-:W-:Y:S05]  /*15220*/  BRA `(.L_x_10313) ;  /* 0xffffffbc00ec7947 */ /* 0x000fea000383ffff */
.L_x_10225:
[----:B-1----:R1:W2:Y:S02]  /*15230*/  SYNCS.PHASECHK.TRANS64.TRYWAIT P0, [R3+URZ+0x32440], R2 ;  /* 0x03244002030075a7 */ /* 0x0022a4000800017f */
[----:B--2---:R-:W-:Y:S05]  /*15240*/  @!P0 NANOSLEEP.SYNCS 0x989680 ;  /* 0x009896800000895d */ /* 0x004fea0003900000 */
[----:B------:R-:W2:Y:S02]  /*15250*/  @!P0 SYNCS.PHASECHK.TRANS64 P0, [R3+URZ+0x32440], R2 ;  /* 0x03244002030085a7 */ /* 0x000ea4000800007f */
[----:B--2---:R-:W-:Y:S05]  /*15260*/  @!P0 BRA `(.L_x_10225) ;  /* 0xfffffffc00f08947 */ /* 0x004fea000383ffff */
[----:B------:R-:W-:Y:S05]  /*15270*/  BRA `(.L_x_10314) ;  /* 0xffffffc400bc7947 */ /* 0x000fea000383ffff */
.L_x_10230:
[----:B--2---:R2:W3:Y:S02]  /*15280*/  SYNCS.PHASECHK.TRANS64.TRYWAIT P0, [R3+URZ+0x32460], R2 ;  /* 0x03246002030075a7 */ /* 0x0044e4000800017f */
[----:B---3--:R-:W-:Y:S05]  /*15290*/  @!P0 NANOSLEEP.SYNCS 0x989680 ;  /* 0x009896800000895d */ /* 0x008fea0003900000 */
[----:B------:R-:W3:Y:S02]  /*152a0*/  @!P0 SYNCS.PHASECHK.TRANS64 P0, [R3+URZ+0x32460], R2 ;  /* 0x03246002030085a7 */ /* 0x000ee4000800007f */
[----:B---3--:R-:W-:Y:S05]  /*152b0*/  @!P0 BRA `(.L_x_10230) ;  /* 0xfffffffc00f08947 */ /* 0x008fea000383ffff */
[----:B------:R-:W-:Y:S05]  /*152c0*/  BRA `(.L_x_10315) ;  /* 0xffffffc800387947 */ /* 0x000fea000383ffff */
.L_x_10242:
        /* <DEDUP_REMOVED lines=9> */
.L_x_10317:
[----:B------:R-:W-:Y:S05]  /*15360*/  BSYNC B0 ;  /* 0x0000000000007941 */ /* 0x000fea0003800000 */
.L_x_10316:
        /* <DEDUP_REMOVED lines=9> */
.L_x_10318:
        /* <DEDUP_REMOVED lines=26> */
.L_x_10319:
        /* <DEDUP_REMOVED lines=8> */
.L_x_10320:
        /* <DEDUP_REMOVED lines=8> */
.L_x_10321:
        /* <DEDUP_REMOVED lines=8> */
.L_x_10322:
        /* <DEDUP_REMOVED lines=8> */
.L_x_10323:
        /* <DEDUP_REMOVED lines=9> */
.L_x_10324:
[----:B------:R-:W-:Y:S01]  /*15830*/  IMAD.MOV.U32 R9, RZ, RZ, R14 ;  /* 0x000000ffff097224 */ /* 0x000fe200078e000e */
[----:B------:R-:W-:Y:S06]  /*15840*/  BRA `(.L_x_10325) ;  /* 0xffffffcc00807947 */ /* 0x000fec000383ffff */
.L_x_10245:
        /* <DEDUP_REMOVED lines=8> */
.L_x_10327:
[----:B------:R-:W-:Y:S05]  /*158d0*/  BSYNC B0 ;  /* 0x0000000000007941 */ /* 0x000fea0003800000 */
.L_x_10326:
        /* <DEDUP_REMOVED lines=10> */
.L_x_10328:
        /* <DEDUP_REMOVED lines=8> */
.L_x_10329:
        /* <DEDUP_REMOVED lines=8> */
.L_x_10330:
        /* <DEDUP_REMOVED lines=8> */
.L_x_10331:
        /* <DEDUP_REMOVED lines=9> */
.L_x_10332:
[----:B------:R-:W-:Y:S01]  /*15b90*/  IMAD.MOV.U32 R9, RZ, RZ, R14 ;  /* 0x000000ffff097224 */ /* 0x000fe200078e000e */
[----:B------:R-:W-:Y:S06]  /*15ba0*/  BRA `(.L_x_10333) ;  /* 0xffffffcc00547947 */ /* 0x000fec000383ffff */
.L_x_10247:
[----:B------:R-:W-:Y:S01]  /*15bb0*/  BSSY B0, `(.L_x_10334) ;  /* 0x0000006000007945 */ /* 0x000fe20003800000 */
[----:B------:R-:W-:Y:S01]  /*15bc0*/  PLOP3.LUT P6, PT, P6, PT, PT, 0x8, 0x0 ;  /* 0x000000000000781c */ /* 0x000fe200037ce170 */
[----:B------:R-:W-:-:S12]  /*15bd0*/  IMAD.MOV.U32 R15, RZ, RZ, -0x1 ;  /* 0xffffffffff0f7424 */ /* 0x000fd800078e00ff */
[----:B0-----:R-:W-:Y:S05]  /*15be0*/  WARPSYNC.COLLECTIVE R15, `(.L_x_10335) ;  /* 0x000000000f087348 */ /* 0x001fea0003c00000 */
[----:B------:R-:W-:Y:S01]  /*15bf0*/  VOTE.ANY R14, PT, P6 ;  /* 0x00000000000e7806 */ /* 0x000fe200030e0100 */
[----:B0-----:R-:W-:Y:S06]  /*15c00*/  ENDCOLLECTIVE ;  /* 0x000000000000791b */ /* 0x001fec0003800000 */
.L_x_10335:
[----:B------:R-:W-:Y:S05]  /*15c10*/  BSYNC B0 ;  /* 0x0000000000007941 */ /* 0x000fea0003800000 */
.L_x_10334:
        /* <DEDUP_REMOVED lines=9> */
.L_x_10336:
[----:B------:R-:W-:Y:S02]  /*15cb0*/  IMAD.MOV.U32 R13, RZ, RZ, R6 ;  /* 0x000000ffff0d7224 */ /* 0x000fe400078e0006 */
[----:B------:R-:W-:-:S07]  /*15cc0*/  IMAD.MOV.U32 R5, RZ, RZ, R14 ;  /* 0x000000ffff057224 */ /* 0x000fce00078e000e */
[----:B------:R-:W-:Y:S05]  /*15cd0*/  WARPSYNC.COLLECTIVE R15, `(.L_x_10337) ;  /* 0x000000000f087348 */ /* 0x000fea0003c00000 */
[----:B------:R0:W1:Y:S02]  /*15ce0*/  SHFL.IDX P6, R14, R13, R12, R11 ;  /* 0x0000000c0d0e7389 */ /* 0x00006400000c000b */
[----:B01----:R-:W-:Y:S01]  /*15cf0*/  ENDCOLLECTIVE ;  /* 0x000000000000791b */ /* 0x003fe20003800000 */
.L_x_10337:
[----:B------:R-:W-:Y:S01]  /*15d00*/  IMAD.MOV.U32 R6, RZ, RZ, R14 ;  /* 0x000000ffff067224 */ /* 0x000fe200078e000e */
[----:B------:R-:W-:Y:S06]  /*15d10*/  BRA `(.L_x_10338) ;  /* 0xffffffcc00347947 */ /* 0x000fec000383ffff */
.L_x_10249:
[----:B------:R-:W-:Y:S01]  /*15d20*/  BSSY B0, `(.L_x_10339) ;  /* 0x0000007000007945 */ /* 0x000fe20003800000 */
[----:B------:R-:W-:Y:S02]  /*15d30*/  IMAD.MOV.U32 R13, RZ, RZ, R2 ;  /* 0x000000ffff0d7224 */ /* 0x000fe400078e0002 */
[----:B------:R-:W-:Y:S02]  /*15d40*/  IMAD.MOV.U32 R11, RZ, RZ, 0x1f ;  /* 0x0000001fff0b7424 */ /* 0x000fe400078e00ff */
[----:B------:R-:W-:-:S07]  /*15d50*/  IMAD.MOV.U32 R15, RZ, RZ, -0x1 ;  /* 0xffffffffff0f7424 */ /* 0x000fce00078e00ff */
[----:B0123--:R-:W-:Y:S05]  /*15d60*/  WARPSYNC.COLLECTIVE R15, `(.L_x_10340) ;  /* 0x000000000f087348 */ /* 0x00ffea0003c00000 */
[----:B------:R4:W0:Y:S02]  /*15d70*/  SHFL.IDX P6, R14, R13, R12, R11 ;  /* 0x0000000c0d0e7389 */ /* 0x00082400000c000b */
[----:B01234-:R-:W-:Y:S01]  /*15d80*/  ENDCOLLECTIVE ;  /* 0x000000000000791b */ /* 0x01ffe20003800000 */
.L_x_10340:
[----:B------:R-:W-:Y:S05]  /*15d90*/  BSYNC B0 ;  /* 0x0000000000007941 */ /* 0x000fea0003800000 */
.L_x_10339:
[----:B------:R-:W-:Y:S01]  /*15da0*/  IMAD.MOV.U32 R2, RZ, RZ, R14 ;  /* 0x000000ffff027224 */ /* 0x000fe200078e000e */
[----:B------:R-:W-:Y:S06]  /*15db0*/  BRA `(.L_x_10341) ;  /* 0xffffffcc00247947 */ /* 0x000fec000383ffff */
.L_x_10253:
[----:B0-----:R0:W1:Y:S02]  /*15dc0*/  SYNCS.PHASECHK.TRANS64.TRYWAIT P0, [R0+URZ+0x32420], R3 ;  /* 0x03242003000075a7 */ /* 0x001064000800017f */
[----:B-1----:R-:W-:Y:S05]  /*15dd0*/  @!P0 NANOSLEEP.SYNCS 0x989680 ;  /* 0x009896800000895d */ /* 0x002fea0003900000 */
[----:B------:R-:W1:Y:S02]  /*15de0*/  @!P0 SYNCS.PHASECHK.TRANS64 P0, [R0+URZ+0x32420], R3 ;  /* 0x03242003000085a7 */ /* 0x000e64000800007f */
[----:B-1----:R-:W-:Y:S05]  /*15df0*/  @!P0 BRA `(.L_x_10253) ;  /* 0xfffffffc00f08947 */ /* 0x002fea000383ffff */
[----:B------:R-:W-:Y:S05]  /*15e00*/  BRA `(.L_x_10342) ;  /* 0xffffffd000bc7947 */ /* 0x000fea000383ffff */
.L_x_10254:
        /* <DEDUP_REMOVED lines=11> */
.L_x_10344:
[----:B------:R-:W-:Y:S05]  /*15ec0*/  BSYNC B0 ;  /* 0x0000000000007941 */ /* 0x000fea0003800000 */
.L_x_10343:
[----:B------:R-:W-:Y:S05]  /*15ed0*/  BRA `(.L_x_10345) ;  /* 0xffffffd000a47947 */ /* 0x000fea000383ffff */
.L_x_10257:
[----:B------:R-:W-:Y:S01]  /*15ee0*/  BSSY B1, `(.L_x_10346) ;  /* 0x0000006000017945 */ /* 0x000fe20003800000 */
[----:B------:R-:W-:-:S07]  /*15ef0*/  IMAD.MOV.U32 R15, RZ, RZ, -0x1 ;  /* 0xffffffffff0f7424 */ /* 0x000fce00078e00ff */
[----:B01----:R-:W-:Y:S05]  /*15f00*/  WARPSYNC.COLLECTIVE R15, `(.L_x_10347) ;  /* 0x000000000f0c7348 */ /* 0x003fea0003c00000 */
[----:B------:R-:W-:Y:S02]  /*15f10*/  ELECT P6, UR62, PT ;  /* 0x00000000003e782f */ /* 0x000fe400038c0000 */
[----:B------:R-:W-:Y:S01]  /*15f20*/  MOV R14, UR62 ;  /* 0x0000003e000e7c02 */ /* 0x000fe20008000f00 */
[----:B01----:R-:W-:Y:S10]  /*15f30*/  ENDCOLLECTIVE ;  /* 0x000000000000791b */ /* 0x003ff40003800000 */
.L_x_10347:
[----:B------:R-:W-:Y:S05]  /*15f40*/  BSYNC B1 ;  /* 0x0000000000017941 */ /* 0x000fea0003800000 */
.L_x_10346:
[----:B------:R-:W-:Y:S05]  /*15f50*/  BRA `(.L_x_10348) ;  /* 0xffffffd0009c7947 */ /* 0x000fea000383ffff */
.L_x_10259:
[----:B0-----:R0:W1:Y:S02]  /*15f60*/  SYNCS.PHASECHK.TRANS64.TRYWAIT P0, [R6+URZ], R5 ;  /* 0x00000005060075a7 */ /* 0x001064000800017f */
[----:B-1----:R-:W-:Y:S05]  /*15f70*/  @!P0 NANOSLEEP.SYNCS 0x989680 ;  /* 0x009896800000895d */ /* 0x002fea0003900000 */
[----:B------:R-:W1:Y:S02]  /*15f80*/  @!P0 SYNCS.PHASECHK.TRANS64 P0, [R6+URZ], R5 ;  /* 0x00000005060085a7 */ /* 0x000e64000800007f */
[----:B-1----:R-:W-:Y:S05]  /*15f90*/  @!P0 BRA `(.L_x_10259) ;  /* 0xfffffffc00f08947 */ /* 0x002fea000383ffff */
[----:B------:R-:W-:Y:S05]  /*15fa0*/  BRA `(.L_x_10349) ;  /* 0xffffffd000d47947 */ /* 0x000fea000383ffff */
.L_x_10260:
[----:B-1----:R1:W2:Y:S02]  /*15fb0*/  SYNCS.PHASECHK.TRANS64.TRYWAIT P0, [R7+URZ], R2 ;  /* 0x00000002070075a7 */ /* 0x0022a4000800017f */
[----:B--2---:R-:W-:Y:S05]  /*15fc0*/  @!P0 NANOSLEEP.SYNCS 0x989680 ;  /* 0x009896800000895d */ /* 0x004fea0003900000 */
[----:B------:R-:W2:Y:S02]  /*15fd0*/  @!P0 SYNCS.PHASECHK.TRANS64 P0, [R7+URZ], R2 ;  /* 0x00000002070085a7 */ /* 0x000ea4000800007f */
[----:B--2---:R-:W-:Y:S05]  /*15fe0*/  @!P0 BRA `(.L_x_10260) ;  /* 0xfffffffc00f08947 */ /* 0x004fea000383ffff */
[----:B------:R-:W-:Y:S05]  /*15ff0*/  BRA `(.L_x_10350) ;  /* 0xffffffd000c87947 */ /* 0x000fea000383ffff */
.L_x_10262:
[----:B--2---:R2:W3:Y:S02]  /*16000*/  SYNCS.PHASECHK.TRANS64.TRYWAIT P0, [R4+URZ], R5 ;  /* 0x00000005040075a7 */ /* 0x0044e4000800017f */
[----:B---3--:R-:W-:Y:S05]  /*16010*/  @!P0 NANOSLEEP.SYNCS 0x989680 ;  /* 0x009896800000895d */ /* 0x008fea0003900000 */
[----:B------:R-:W3:Y:S02]  /*16020*/  @!P0 SYNCS.PHASECHK.TRANS64 P0, [R4+URZ], R5 ;  /* 0x00000005040085a7 */ /* 0x000ee4000800007f */
[----:B---3--:R-:W-:Y:S05]  /*16030*/  @!P0 BRA `(.L_x_10262) ;  /* 0xfffffffc00f08947 */ /* 0x008fea000383ffff */
[----:B------:R-:W-:Y:S05]  /*16040*/  BRA `(.L_x_10351) ;  /* 0xffffffd000cc7947 */ /* 0x000fea000383ffff */
.L_x_10352:
        /* <DEDUP_REMOVED lines=11> */
.L_x_15192:


//--------------------- .text._ZN7cutlass13device_kernelIN5flash11enable_sm90INS1_16FlashAttnFwdSm90INS1_25CollectiveMainloopFwdSm90ILi2EN4cute5tupleIJNS5_1CILi1EEES8_S8_EEENS6_IJNS7_ILi128EEENS7_ILi96EEENS7_ILi64EEEEEELi256ENS_10bfloat16_tEfNS_4arch4Sm90ELb0ELb0ELb1ELb1ELb0ELb1ELb1ELb1ELb0ELb1ELb1ELb0EEENS1_21CollectiveEpilogueFwdINS6_IJSA_NS7_ILi256EEESB_EEES9_SE_SG_Li256ELb1ELb1ELb1ELb0EEENS1_36VarlenDynamicPersistentTileSchedulerILi128ELi96ELi256ELi128ELb1ELb1ELb1ELb0ELb1ELb1EEEEEEEEEvNT_6ParamsE --------------------------
	.section	.text._ZN7cutlass13device_kernelIN5flash11enable_sm90INS1_16FlashAttnFwdSm90INS1_25CollectiveMainloopFwdSm90ILi2EN4cute5tupleIJNS5_1CILi1EEES8_S8_EEENS6_IJNS7_ILi128EEENS7_ILi96EEENS7_ILi64EEEEEELi256ENS_10bfloat16_tEfNS_4arch4Sm90ELb0ELb0ELb1ELb1ELb0ELb1ELb1ELb1ELb0ELb1ELb1ELb0EEENS1_21CollectiveEpilogueFwdINS6_IJSA_NS7_ILi256EEESB_EEES9_SE_SG_Li256ELb1ELb1ELb1ELb0EEENS1_36VarlenDynamicPersistentTileSchedulerILi128ELi96ELi256ELi128ELb1ELb1ELb1ELb0ELb1ELb1EEEEEEEEEvNT_6ParamsE,"ax",@progbits
	.align	128
.text._ZN7cutlass13device_kernelIN5flash11enable_sm90INS1_16FlashAttnFwdSm90INS1_25CollectiveMainloopFwdSm90ILi2EN4cute5tupleIJNS5_1CILi1EEES8_S8_EEENS6_IJNS7_ILi128EEENS7_ILi96EEENS7_ILi64EEEEEELi256ENS_10bfloat16_tEfNS_4arch4Sm90ELb0ELb0ELb1ELb1ELb0ELb1ELb1ELb1ELb0ELb1ELb1ELb0EEENS1_21CollectiveEpilogueFwdINS6_IJSA_NS7_ILi256EEESB_EEES9_SE_SG_Li256ELb1ELb1ELb1ELb0EEENS1_36VarlenDynamicPersistentTileSchedulerILi128ELi96ELi256ELi128ELb1ELb1ELb1ELb0ELb1ELb1EEEEEEEEEvNT_6ParamsE:
        .type           _ZN7cutlass13device_kernelIN5flash11enable_sm90INS1_16FlashAttnFwdSm90INS1_25CollectiveMainloopFwdSm90ILi2EN4cute5tupleIJNS5_1CILi1EEES8_S8_EEENS6_IJNS7_ILi128EEENS7_ILi96EEENS7_ILi64EEEEEELi256ENS_10bfloat16_tEfNS_4arch4Sm90ELb0ELb0ELb1ELb1ELb0ELb1ELb1ELb1ELb0ELb1ELb1ELb0EEENS1_21CollectiveEpilogueFwdINS6_IJSA_NS7_ILi256EEESB_EEES9_SE_SG_Li256ELb1ELb1ELb1ELb0EEENS1_36VarlenDynamicPersistentTileSchedulerILi128ELi96ELi256ELi128ELb1ELb1ELb1ELb0ELb1ELb1EEEEEEEEEvNT_6ParamsE,@function
        .size           _ZN7cutlass13device_kernelIN5flash11enable_sm90INS1_16FlashAttnFwdSm90INS1_25CollectiveMainloopFwdSm90ILi2EN4cute5tupleIJNS5_1CILi1EEES8_S8_EEENS6_IJNS7_ILi128EEENS7_ILi96EEENS7_ILi64EEEEEELi256ENS_10bfloat16_tEfNS_4arch4Sm90ELb0ELb0ELb1ELb1ELb0ELb1ELb1ELb1ELb0ELb1ELb1ELb0EEENS1_21CollectiveEpilogueFwdINS6_IJSA_NS7_ILi256EEESB_EEES9_SE_SG_Li256ELb1ELb1ELb1ELb0EEENS1_36VarlenDynamicPersistentTileSchedulerILi128ELi96ELi256ELi128ELb1ELb1ELb1ELb0ELb1ELb1EEEEEEEEEvNT_6ParamsE,(.L_x_15193 - _ZN7cutlass13device_kernelIN5flash11enable_sm90INS1_16FlashAttnFwdSm90INS1_25CollectiveMainloopFwdSm90ILi2EN4cute5tupleIJNS5_1CILi1EEES8_S8_EEENS6_IJNS7_ILi128EEENS7_ILi96EEENS7_ILi64EEEEEELi256ENS_10bfloat16_tEfNS_4arch4Sm90ELb0ELb0ELb1ELb1ELb0ELb1ELb1ELb1ELb0ELb1ELb1ELb0EEENS1_21CollectiveEpilogueFwdINS6_IJSA_NS7_ILi256EEESB_EEES9_SE_SG_Li256ELb1ELb1ELb1ELb0EEENS1_36VarlenDynamicPersistentTileSchedulerILi128ELi96ELi256ELi128ELb1ELb1ELb1ELb0ELb1ELb1EEEEEEEEEvNT_6ParamsE)
        .other          _ZN7cutlass13device_kernelIN5flash11enable_sm90INS1_16FlashAttnFwdSm90INS1_25CollectiveMainloopFwdSm90ILi2EN4cute5tupleIJNS5_1CILi1EEES8_S8_EEENS6_IJNS7_ILi128EEENS7_ILi96EEENS7_ILi64EEEEEELi256ENS_10bfloat16_tEfNS_4arch4Sm90ELb0ELb0ELb1ELb1ELb0ELb1ELb1ELb1ELb0ELb1ELb1ELb0EEENS1_21CollectiveEpilogueFwdINS6_IJSA_NS7_ILi256EEESB_EEES9_SE_SG_Li256ELb1ELb1ELb1ELb0EEENS1_36VarlenDynamicPersistentTileSchedulerILi128ELi96ELi256ELi128ELb1ELb1ELb1ELb0ELb1ELb1EEEEEEEEEvNT_6ParamsE,@"STO_CUDA_ENTRY STV_DEFAULT"
_ZN7cutlass13device_kernelIN5flash11enable_sm90INS1_16FlashAttnFwdSm90INS1_25CollectiveMainloopFwdSm90ILi2EN4cute5tupleIJNS5_1CILi1EEES8_S8_EEENS6_IJNS7_ILi128EEENS7_ILi96EEENS7_ILi64EEEEEELi256ENS_10bfloat16_tEfNS_4arch4Sm90ELb0ELb0ELb1ELb1ELb0ELb1ELb1ELb1ELb0ELb1ELb1ELb0EEENS1_21CollectiveEpilogueFwdINS6_IJSA_NS7_ILi256EEESB_EEES9_SE_SG_Li256ELb1ELb1ELb1ELb0EEENS1_36VarlenDynamicPersistentTileSchedulerILi128ELi96ELi256ELi128ELb1ELb1ELb1ELb0ELb1ELb1EEEEEEEEEvNT_6ParamsE:
        /* <DEDUP_REMOVED lines=24> */
.L_x_10354:
[----:B------:R-:W-:Y:S05]  /*0180*/  BSYNC B0 ;  /* 0x0000000000007941 */ /* 0x000fea0003800000 */
.L_x_10353:
        /* <DEDUP_REMOVED lines=43> */
.L_x_10355:
        /* <DEDUP_REMOVED lines=22> */
.L_x_10356:
        /* <DEDUP_REMOVED lines=18> */
.L_x_10357:
        /* <DEDUP_REMOVED lines=22> */
.L_x_10358:
        /* <DEDUP_REMOVED lines=22> */
.L_x_10359:
        /* <DEDUP_REMOVED lines=8> */
[----:B-123--:R-:W-:Y:S06]  /*0a00*/  BAR.SYNC.DEFER_BLOCKING 0x0 ;  /* 0x0000000000007b1d */ /* 0x00efec0000010000 */
[----:B------:R-:W-:Y:S05]  /*0a10*/  @!P0 BRA `(.L_x_10361) ;  /* 0x0000013800788947 */ /* 0x000fea0003800000 */
.L_x_10362:
[----:B------:R-:W-:-:S08]  /*0a20*/  NOP ;  /* 0x0000000000007918 */ /* 0x000fd00000000000 */
[----:B------:R-:W1:Y:S02]  /*0a30*/  USETMAXREG.TRY_ALLOC.CTAPOOL UP0, 0xf0 ;  /* 0x000000f0000079c8 */ /* 0x000e640008000600 */
[----:B-1----:R-:W-:-:S13]  /*0a40*/  PLOP3.LUT P0, PT, PT, PT, UP0, 0x80, 0x0 ;  /* 0x000000000000781c */ /* 0x002fda0003f0f008 */
[----:B------:R-:W-:Y:S05]  /*0a50*/  @!P0 BRA `(.L_x_10362) ;  /* 0xfffffffc00f08947 */ /* 0x000fea000383ffff */
[----:B------:R-:W-:Y:S01]  /*0a60*/  SHF.R.U32.HI R0, RZ, 0x7, R6 ;  /* 0x00000007ff007819 */ /* 0x000fe20000011606 */
[----:B------:R-:W1:Y:S08]  /*0a70*/  S2UR UR5, SR_CgaCtaId ;  /* 0x00000000000579c3 */ /* 0x000e700000008800 */
[----:B------:R-:W-:Y:S06]  /*0a80*/  BAR.ARV 0x8, 0x180 ;  /* 0x0206000000007b1d */ /* 0x000fec0000002000 */
[----:B------:R-:W-:Y:S01]  /*0a90*/  ISETP.NE.AND P0, PT, R0, 0x1, PT ;  /* 0x000000010000780c */ /* 0x000fe20003f05270 */
[----:B------:R-:W-:-:S12]  /*0aa0*/  UMOV UR4, 0x400 ;  /* 0x0000040000047882 */ /* 0x000fd80000000000 */
[----:B------:R-:W-:Y:S06]  /*0ab0*/  @!P0 BAR.ARV 0x9, 0x100 ;  /* 0x0244000000008b1d */ /* 0x000fec0000002000 */
[----:B-1----:R-:W-:Y:S02]  /*0ac0*/  ULEA UR4, UR5, UR4, 0x18 ;  /* 0x0000000405047291 */ /* 0x002fe4000f8ec03f */
[----:B------:R-:W-:Y:S04]  /*0ad0*/  BAR.SYNC.DEFER_BLOCKING 0x5, 0x180 ;  /* 0x0146000000007b1d */ /* 0x000fe80000010000 */
[----:B------:R-:W-:-:S02]  /*0ae0*/  IMAD.U32 R18, RZ, RZ, UR4 ;  /* 0x00000004ff127e24 */ /* 0x000fc4000f8e00ff */
[----:B------:R-:W-:-:S03]  /*0af0*/  ULDC UR4, c[0x0][0xd3c] ;  /* 0x00034f0000047ab9 */ /* 0x000fc60000000800 */
[----:B------:R-:W1:Y:S01]  /*0b00*/  LDS.128 R40, [R18+0x324d0] ;  /* 0x0324d00012287984 */ /* 0x000e620000000c00 */
[----:B------:R-:W-:Y:S06]  /*0b10*/  BAR.ARV 0x4, 0x180 ;  /* 0x0106000000007b1d */ /* 0x000fec0000002000 */
[----:B-1----:R-:W-:-:S13]  /*0b20*/  ISETP.GE.AND P0, PT, R43, UR4, PT ;  /* 0x000000042b007c0c */ /* 0x002fda000bf06270 */
[----:B------:R-:W-:Y:S05]  /*0b30*/  @P0 BRA `(.L_x_10363) ;  /* 0x000001c000cc0947 */ /* 0x000fea0003800000 */
[----:B------:R-:W2:Y:S01]  /*0b40*/  LDL R0, [R1+0xa0] ;  /* 0x0000a00001007983 */ /* 0x000ea20000100800 */
[----:B------:R-:W-:Y:S01]  /*0b50*/  VIADD R6, R6, 0xffffff80 ;  /* 0xffffff8006067836 */ /* 0x000fe20000000000 */
[----:B------:R-:W-:Y:S01]  /*0b60*/  CS2R R200, SRZ ;  /* 0x0000000000c87805 */ /* 0x000fe2000001ff00 */
[----:B------:R-:W-:Y:S02]  /*0b70*/  IMAD.MOV.U32 R204, RZ, RZ, RZ ;  /* 0x000000ffffcc7224 */ /* 0x000fe400078e00ff */
[----:B------:R-:W-:Y:S01]  /*0b80*/  IMAD.MOV.U32 R226, RZ, RZ, RZ ;  /* 0x000000ffffe27224 */ /* 0x000fe200078e00ff */
[----:B------:R-:W-:-:S04]  /*0b90*/  SHF.R.S32.HI R3, RZ, 0x1f, R6 ;  /* 0x0000001fff037819 */ /* 0x000fc80000011406 */
[CC--:B0-----:R-:W-:Y:S02]  /*0ba0*/  LEA.HI R2, R3.reuse, R6.reuse, RZ, 0x4 ;  /* 0x0000000603027211 */ /* 0x0c1fe400078f20ff */
[CC--:B------:R-:W-:Y:S02]  /*0bb0*/  LEA.HI R216, R3.reuse, R6.reuse, RZ, 0x5 ;  /* 0x0000000603d87211 */ /* 0x0c0fe400078f28ff */
[----:B------:R-:W-:Y:S02]  /*0bc0*/  SHF.R.S32.HI R7, RZ, 0x4, R2 ;  /* 0x00000004ff077819 */ /* 0x000fe40000011402 */
[----:B------:R-:W-:Y:S02]  /*0bd0*/  LEA.HI R19, R3, R6, RZ, 0x2 ;  /* 0x0000000603137211 */ /* 0x000fe400078f10ff */
[----:B------:R-:W-:Y:S02]  /*0be0*/  LEA.HI R4, R2, R7, RZ, 0x1 ;  /* 0x0000000702047211 */ /* 0x000fe400078f08ff */
[----:B------:R-:W-:-:S02]  /*0bf0*/  SHF.R.S32.HI R216, RZ, 0x5, R216 ;  /* 0x00000005ffd87819 */ /* 0x000fc400000114d8 */
[----:B------:R-:W-:-:S05]  /*0c00*/  LOP3.LUT R4, R4, 0x1ffffffe, RZ, 0xc0, !PT ;  /* 0x1ffffffe04047812 */ /* 0x000fca00078ec0ff */
[----:B------:R-:W-:Y:S01]  /*0c10*/  IMAD.IADD R4, R7, 0x1, -R4 ;  /* 0x0000000107047824 */ /* 0x000fe200078e0a04 */
[----:B--2---:R-:W-:Y:S02]  /*0c20*/  R2UR UR4, R0 ;  /* 0x00000000000472ca */ /* 0x004fe400000e0000 */
[CC--:B------:R-:W-:Y:S02]  /*0c30*/  LEA.HI R0, R3.reuse, R6.reuse, RZ, 0x7 ;  /* 0x0000000603007211 */ /* 0x0c0fe400078f38ff */
[----:B------:R-:W-:Y:S02]  /*0c40*/  LEA.HI R3, R3, R6, RZ, 0x3 ;  /* 0x0000000603037211 */ /* 0x000fe400078f18ff */
[----:B------:R-:W-:Y:S02]  /*0c50*/  LOP3.LUT R5, R0, 0xffffff80, RZ, 0xc0, !PT ;  /* 0xffffff8000057812 */ /* 0x000fe400078ec0ff */
[----:B------:R-:W-:Y:S02]  /*0c60*/  LOP3.LUT R7, R3, 0xfffffff8, RZ, 0xc0, !PT ;  /* 0xfffffff803077812 */ /* 0x000fe400078ec0ff */
[----:B------:R-:W-:Y:S01]  /*0c70*/  LOP3.LUT R3, R19, 0xfffffffc, RZ, 0xc0, !PT ;  /* 0xfffffffc13037812 */ /* 0x000fe200078ec0ff */
[C---:B------:R-:W-:Y:S01]  /*0c80*/  IMAD.IADD R13, R6.reuse, 0x1, -R5 ;  /* 0x00000001060d7824 */ /* 0x040fe200078e0a05 */
[----:B------:R-:W-:Y:S01]  /*0c90*/  SHF.R.S32.HI R5, RZ, 0x7, R0 ;  /* 0x00000007ff057819 */ /* 0x000fe20000011400 */
[----:B------:R-:W-:Y:S01]  /*0ca0*/  ULOP3.LUT UR4, UR4, 0x1, URZ, 0xfc, !UPT ;  /* 0x0000000104047892 */ /* 0x000fe2000f8efc3f */
[----:B------:R-:W-:Y:S01]  /*0cb0*/  SHF.R.S32.HI R19, RZ, 0x2, R19 ;  /* 0x00000002ff137819 */ /* 0x000fe20000011413 */
[----:B------:R-:W-:Y:S01]  /*0cc0*/  IMAD.IADD R3, R6, 0x1, -R3 ;  /* 0x0000000106037824 */ /* 0x000fe200078e0a03 */
[----:B------:R-:W-:Y:S01]  /*0cd0*/  SHF.R.S32.HI R8, RZ, 0x1f, R13 ;  /* 0x0000001fff087819 */ /* 0x000fe2000001140d */
[----:B------:R-:W-:Y:S01]  /*0ce0*/  STL [R1+0x8c], R13 ;  /* 0x00008c0d01007387 */ /* 0x000fe20000100800 */
[----:B------:R-:W-:Y:S01]  /*0cf0*/  LEA.HI R0, R0, R5, RZ, 0x1 ;  /* 0x0000000500007211 */ /* 0x000fe200078f08ff */
[----:B------:R-:W-:Y:S01]  /*0d00*/  VIADD R225, R19, 0x40 ;  /* 0x0000004013e17836 */ /* 0x000fe20000000000 */
[-C--:B------:R-:W-:Y:S01]  /*0d10*/  LEA.HI R9, R8, R13.reuse, RZ, 0x2 ;  /* 0x0000000d08097211 */ /* 0x080fe200078f10ff */
[----:B------:R-:W-:Y:S01]  /*0d20*/  IMAD.IADD R7, R6, 0x1, -R7 ;  /* 0x0000000106077824 */ /* 0x000fe200078e0a07 */
[----:B------:R-:W-:Y:S01]  /*0d30*/  LOP3.LUT R0, R0, 0x3fffffe, RZ, 0xc0, !PT ;  /* 0x03fffffe00007812 */ /* 0x000fe200078ec0ff */
[----:B------:R-:W-:Y:S01]  /*0d40*/  IMAD.SHL.U32 R213, R225, 0x40, RZ ;  /* 0x00000040e1d57824 */ /* 0x000fe200078e00ff */
[--C-:B------:R-:W-:Y:S01]  /*0d50*/  SHF.R.S32.HI R10, RZ, 0x2, R9.reuse ;  /* 0x00000002ff0a7819 */ /* 0x100fe20000011409 */
[----:B------:R-:W-:Y:S01]  /*0d60*/  IMAD.SHL.U32 R203, R7, 0x8, RZ ;  /* 0x0000000807cb7824 */ /* 0x000fe200078e00ff */
[----:B------:R-:W-:Y:S01]  /*0d70*/  SHF.R.S32.HI R11, RZ, 0x1f, R9 ;  /* 0x0000001fff0b7819 */ /* 0x000fe20000011409 */
[----:B------:R-:W-:Y:S01]  /*0d80*/  IMAD.IADD R0, R5, 0x1, -R0 ;  /* 0x0000000105007824 */ /* 0x000fe200078e0a00 */
[----:B------:R-:W-:Y:S01]  /*0d90*/  LEA.HI R8, R8, R13, RZ, 0x5 ;  /* 0x0000000d08087211 */ /* 0x000fe200078f28ff */
[----:B------:R-:W-:Y:S01]  /*0da0*/  IMAD.SHL.U32 R16, R3, 0x8, RZ ;  /* 0x0000000803107824 */ /* 0x000fe200078e00ff */
[----:B------:R-:W-:Y:S01]  /*0db0*/  LEA.HI R11, R11, R10, RZ, 0x3 ;  /* 0x0000000a0b0b7211 */ /* 0x000fe200078f18ff */
[----:B------:R-:W-:Y:S01]  /*0dc0*/  IMAD.SHL.U32 R22, R3, 0x4, RZ ;  /* 0x0000000403167824 */ /* 0x000fe200078e00ff */
[----:B------:R-:W-:Y:S01]  /*0dd0*/  LOP3.LUT R5, R2, 0x3fffff0, RZ, 0xc0, !PT ;  /* 0x03fffff002057812 */ /* 0x000fe200078ec0ff */
[----:B------:R-:W-:Y:S01]  /*0de0*/  VIADD R219, R203, 0x40 ;  /* 0x00000040cbdb7836 */ /* 0x000fe20000000000 */
[----:B------:R-:W-:Y:S01]  /*0df0*/  LOP3.LUT R11, R11, 0xfffffff8, RZ, 0xc0, !PT ;  /* 0xfffffff80b0b7812 */ /* 0x000fe200078ec0ff */
[----:B------:R-:W-:Y:S01]  /*0e00*/  VIADD R218, R203, 0x80 ;  /* 0x00000080cbda7836 */ /* 0x000fe20000000000 */
[----:B------:R-:W-:Y:S01]  /*0e10*/  SHF.R.S32.HI R8, RZ, 0x5, R8 ;  /* 0x00000005ff087819 */ /* 0x000fe20000011408 */
[----:B------:R-:W-:Y:S01]  /*0e20*/  IMAD.IADD R5, R6, 0x1, -R5 ;  /* 0x0000000106057824 */ /* 0x000fe200078e0a05 */
[----:B------:R-:W-:Y:S01]  /*0e30*/  LOP3.LUT R213, R213, 0x1c0, RZ, 0xc0, !PT ;  /* 0x000001c0d5d57812 */ /* 0x000fe200078ec0ff */
[----:B------:R-:W-:Y:S01]  /*0e40*/  IMAD.IADD R11, R10, 0x1, -R11 ;  /* 0x000000010a0b7824 */ /* 0x000fe200078e0a0b */
[----:B------:R-:W-:Y:S01]  /*0e50*/  LOP3.LUT R9, R9, 0x7ffffffc, RZ, 0xc0, !PT ;  /* 0x7ffffffc09097812 */ /* 0x000fe200078ec0ff */
[----:B------:R-:W-:Y:S01]  /*0e60*/  IMAD R5, R216, 0x10, R5 ;  /* 0x00000010d8057824 */ /* 0x000fe200078e0205 */
[----:B------:R-:W-:Y:S01]  /*0e70*/  LOP3.LUT R6, R213, 0x38, R16, 0xf8, !PT ;  /* 0x00000038d5067812 */ /* 0x000fe200078ef810 */
[----:B------:R-:W-:Y:S01]  /*0e80*/  IMAD R11, R8, 0x10, R11 ;  /* 0x00000010080b7824 */ /* 0x000fe200078e020b */
[----:B------:R-:W-:Y:S01]  /*0e90*/  SHF.R.S32.HI R229, RZ, 0x1f, R19 ;  /* 0x0000001fffe57819 */ /* 0x000fe20000011413 */
[----:B------:R-:W-:Y:S01]  /*0ea0*/  IMAD R5, R5, 0x8, R4 ;  /* 0x0000000805057824 */ /* 0x000fe200078e0204 */
[----:B------:R-:W-:Y:S01]  /*0eb0*/  SHF.R.S32.HI R4, RZ, 0x1f, R225 ;  /* 0x0000001fff047819 */ /* 0x000fe200000114e1 */
[----:B------:R-:W-:-:S02]  /*0ec0*/  IMAD R12, R0, 0x40, R11 ;  /* 0x00000040000c7824 */ /* 0x000fc400078e020b */
[----:B------:R-:W-:Y:S01]  /*0ed0*/  IMAD.U32 R0, RZ, RZ, UR4 ;  /* 0x00000004ff007e24 */ /* 0x000fe2000f8e00ff */
[----:B------:R-:W-:Y:S01]  /*0ee0*/  LEA.HI R4, R4, R225, RZ, 0x3 ;  /* 0x000000e104047211 */ /* 0x000fe200078f18ff */
[----:B------:R-:W-:Y:S01]  /*0ef0*/  IMAD.IADD R9, R13, 0x1, -R9 ;  /* 0x000000010d097824 */ /* 0x000fe200078e0a09 */
[----:B------:R-:W-:Y:S01]  /*0f00*/  STL [R1+0x94], R12 ;  /* 0x0000940c01007387 */ /* 0x000fe20000100800 */
[----:B------:R-:W-:Y:S02]  /*0f10*/  IMAD.MOV.U32 R2, RZ, RZ, RZ ;  /* 0x000000ffff027224 */ /* 0x000fe400078e00ff */
[----:B------:R-:W-:Y:S01]  /*0f20*/  IMAD.SHL.U32 R4, R4, 0x40, RZ ;  /* 0x0000004004047824 */ /* 0x000fe200078e00ff */
[----:B------:R0:W-:Y:S01]  /*0f30*/  STL [R1+0x5c], R0 ;  /* 0x00005c0001007387 */ /* 0x0001e20000100800 */
[----:B------:R-:W-:Y:S02]  /*0f40*/  IMAD.SHL.U32 R230, R9, 0x2, RZ ;  /* 0x0000000209e67824 */ /* 0x000fe400078e00ff */
[----:B------:R-:W-:Y:S01]  /*0f50*/  VIADD R202, R22, 0x10 ;  /* 0x0000001016ca7836 */ /* 0x000fe20000000000 */
[----:B------:R-:W-:Y:S01]  /*0f60*/  LOP3.LUT R217, R4, 0xfffffe00, RZ, 0xc0, !PT ;  /* 0xfffffe0004d97812 */ /* 0x000fe200078ec0ff */
[----:B------:R-:W-:Y:S01]  /*0f70*/  VIADD R34, R230, 0x8 ;  /* 0x00000008e6227836 */ /* 0x000fe20000000000 */
[----:B------:R-:W-:Y:S01]  /*0f80*/  SHF.R.S32.HI R4, RZ, 0x1f, R219 ;  /* 0x0000001fff047819 */ /* 0x000fe200000114db */
[----:B------:R-:W-:-:S02]  /*0f90*/  IMAD.SHL.U32 R4, R5, 0x8, RZ ;  /* 0x0000000805047824 */ /* 0x000fc400078e00ff */
[C---:B------:R-:W-:Y:S01]  /*0fa0*/  VIADD R31, R230.reuse, 0x20 ;  /* 0x00000020e61f7836 */ /* 0x040fe20000000000 */
[C---:B0-----:R-:W-:Y:S01]  /*0fb0*/  LEA.HI R0, R3.reuse, R3, RZ, 0x1 ;  /* 0x0000000303007211 */ /* 0x041fe200078f08ff */
[C---:B------:R-:W-:Y:S01]  /*0fc0*/  VIADD R28, R230.reuse, 0x38 ;  /* 0x00000038e61c7836 */ /* 0x040fe20000000000 */
[----:B------:R0:W-:Y:S01]  /*0fd0*/  STL [R1+0x9c], R4 ;  /* 0x00009c0401007387 */ /* 0x0001e20000100800 */
[----:B------:R-:W-:Y:S01]  /*0fe0*/  VIADD R25, R230, 0x50 ;  /* 0x00000050e6197836 */ /* 0x000fe20000000000 */
[----:B------:R-:W-:Y:S01]  /*0ff0*/  LOP3.LUT R0, R0, 0x1ffffffe, RZ, 0xc0, !PT ;  /* 0x1ffffffe00007812 */ /* 0x000fe200078ec0ff */
[C---:B------:R-:W-:Y:S02]  /*1000*/  VIADD R20, R230.reuse, 0x68 ;  /* 0x00000068e6147836 */ /* 0x040fe40000000000 */
[C---:B------:R-:W-:Y:S02]  /*1010*/  VIADD R13, R230.reuse, 0x80 ;  /* 0x00000080e60d7836 */ /* 0x040fe40000000000 */
[----:B------:R-:W-:Y:S01]  /*1020*/  IMAD.IADD R0, R3, 0x1, -R0 ;  /* 0x0000000103007824 */ /* 0x000fe200078e0a00 */
[----:B------:R-:W-:Y:S01]  /*1030*/  SHF.R.S32.HI R3, RZ, 0x1f, R203 ;  /* 0x0000001fff037819 */ /* 0x000fe200000114cb */
[----:B------:R-:W-:Y:S01]  /*1040*/  VIADD R9, R230, 0x98 ;  /* 0x00000098e6097836 */ /* 0x000fe20000000000 */
[----:B------:R-:W-:Y:S01]  /*1050*/  SHF.R.U32.HI R3, RZ, 0x3, R213 ;  /* 0x00000003ff037819 */ /* 0x000fe200000116d5 */
[----:B------:R-:W-:-:S02]  /*1060*/  IMAD R0, R0, 0x8, R12 ;  /* 0x0000000800007824 */ /* 0x000fc400078e020c */
[C---:B------:R-:W-:Y:S01]  /*1070*/  VIADD R5, R230.reuse, 0xb8 ;  /* 0x000000b8e6057836 */ /* 0x040fe20000000000 */
[----:B------:R-:W-:Y:S01]  /*1080*/  LOP3.LUT R3, R217, R6, R3, 0xf6, !PT ;  /* 0x00000006d9037212 */ /* 0x000fe200078ef603 */
[C---:B0-----:R-:W-:Y:S01]  /*1090*/  VIADD R4, R230.reuse, 0xc0 ;  /* 0x000000c0e6047836 */ /* 0x041fe20000000000 */
[----:B------:R-:W-:Y:S01]  /*10a0*/  SHF.R.S32.HI R6, RZ, 0x1f, R218 ;  /* 0x0000001fff067819 */ /* 0x000fe200000114da */
[C---:B------:R-:W-:Y:S01]  /*10b0*/  VIADD R6, R230.reuse, 0xb0 ;  /* 0x000000b0e6067836 */ /* 0x040fe20000000000 */
[----:B------:R-:W-:Y:S01]  /*10c0*/  SHF.R.S32.HI R5, RZ, 0x1f, R5 ;  /* 0x0000001fff057819 */ /* 0x000fe20000011405 */
[----:B------:R-:W-:Y:S01]  /*10d0*/  IMAD R3, R3, 0x2, R18 ;  /* 0x0000000203037824 */ /* 0x000fe200078e0212 */
[----:B------:R-:W-:Y:S01]  /*10e0*/  SHF.R.S32.HI R4, RZ, 0x1f, R4 ;  /* 0x0000001fff047819 */ /* 0x000fe20000011404 */
[C---:B------:R-:W-:Y:S02]  /*10f0*/  VIADD R237, R230.reuse, 0xc8 ;  /* 0x000000c8e6ed7836 */ /* 0x040fe40000000000 */
[C---:B------:R-:W-:Y:S01]  /*1100*/  VIADD R236, R230.reuse, 0xd0 ;  /* 0x000000d0e6ec7836 */ /* 0x040fe20000000000 */
[----:B------:R0:W-:Y:S01]  /*1110*/  STL [R1+0x90], R3 ;  /* 0x0000900301007387 */ /* 0x0001e20000100800 */
[----:B------:R-:W-:-:S02]  /*1120*/  VIADD R235, R230, 0xd8 ;  /* 0x000000d8e6eb7836 */ /* 0x000fc40000000000 */
[C---:B------:R-:W-:Y:S01]  /*1130*/  VIADD R234, R230.reuse, 0xe0 ;  /* 0x000000e0e6ea7836 */ /* 0x040fe20000000000 */
[----:B------:R1:W-:Y:S01]  /*1140*/  STL [R1+0x98], R0 ;  /* 0x0000980001007387 */ /* 0x0003e20000100800 */
[C---:B------:R-:W-:Y:S01]  /*1150*/  VIADD R33, R230.reuse, 0x10 ;  /* 0x00000010e6217836 */ /* 0x040fe20000000000 */
[----:B------:R-:W-:Y:S01]  /*1160*/  SHF.R.S32.HI R5, RZ, 0x1f, R236 ;  /* 0x0000001fff057819 */ /* 0x000fe200000114ec */
        /* <DEDUP_REMOVED lines=43> */
[----:B-1----:R-:W-:-:S07]  /*1420*/  SHF.R.S32.HI R3, RZ, 0x1f, R231 ;  /* 0x0000001fff037819 */ /* 0x002fce00000114e7 */
.L_x_10511:
[----:B0-23--:R-:W0:Y:S02]  /*1430*/  LDC.64 R4, c[0x0][0xd88] ;  /* 0x00036200ff047b82 */ /* 0x00de240000000a00 */
        /* <DEDUP_REMOVED lines=24> */
[----:B------:R-:W-:Y:S01]  /*15c0*/  IADD3.X R5, R224, UR7, RZ, P3, !PT ;  /* 0x00000007e0057c10 */ /* 0x000fe20009ffe4ff */
        /* <DEDUP_REMOVED lines=24> */
.L_x_10364:
        /* <DEDUP_REMOVED lines=14> */
.L_x_10365:
[----:B------:R-:W-:Y:S05]  /*1830*/  @!P0 BRA `(.L_x_10366) ;  /* 0x00000000000c8947 */ /* 0x000fea0003800000 */
[----:B------:R-:W2:Y:S04]  /*1840*/  LDG.E R0, desc[UR60][R4.64] ;  /* 0x0000003c04007981 */ /* 0x000ea8000c1e1900 */
[----:B------:R-:W2:Y:S02]  /*1850*/  LDG.E R33, desc[UR60][R4.64+0x4] ;  /* 0x0000043c04217981 */ /* 0x000ea4000c1e1900 */
[----:B--2---:R-:W-:-:S07]  /*1860*/  IMAD.IADD R33, R33, 0x1, -R0 ;  /* 0x0000000121217824 */ /* 0x004fce00078e0a00 */
.L_x_10366:
        /* <DEDUP_REMOVED lines=57> */
.L_x_10368:
[----:B------:R-:W-:Y:S05]  /*1c00*/  BSYNC B0 ;  /* 0x0000000000007941 */ /* 0x000fea0003800000 */
.L_x_10367:
        /* <DEDUP_REMOVED lines=37> */
.L_x_10371:
[----:B------:R-:W-:Y:S05]  /*1e60*/  BSYNC B6 ;  /* 0x0000000000067941 */ /* 0x000fea0003800000 */
.L_x_10370:
        /* <DEDUP_REMOVED lines=20> */
.L_x_10373:
[----:B------:R-:W-:Y:S05]  /*1fb0*/  BSYNC B6 ;  /* 0x0000000000067941 */ /* 0x000fea0003800000 */
.L_x_10372:
[----:B------:R-:W-:Y:S01]  /*1fc0*/  ULDC.64 UR4, c[0x0][0xaf0] ;  /* 0x0002bc0000047ab9 */ /* 0x000fe20000000a00 */
[----:B------:R-:W-:Y:S01]  /*1fd0*/  IMAD.MOV.U32 R0, RZ, RZ, R222 ;  /* 0x000000ffff007224 */ /* 0x000fe200078e00de */
[----:B------:R-:W-:Y:S01]  /*1fe0*/  ISETP.NE.U32.AND P0, PT, RZ, UR4, PT ;  /* 0x00000004ff007c0c */ /* 0x000fe2000bf05070 */
[----:B------:R-:W0:Y:S03]  /*1ff0*/  LDC.64 R20, c[0x0][0x300] ;  /* 0x0000c000ff147b82 */ /* 0x000e260000000a00 */
[----:B------:R-:W-:Y:S01]  /*2000*/  ISETP.NE.AND.EX P0, PT, RZ, UR5, PT, P0 ;  /* 0x00000005ff007c0c */ /* 0x000fe2000bf05300 */
[----:B------:R-:W1:Y:S01]  /*2010*/  S2R R44, SR_TID.X ;  /* 0x00000000002c7919 */ /* 0x000e620000002100 */
[----:B------:R-:W-:Y:S01]  /*2020*/  IMAD.IADD R70, R70, 0x1, R33 ;  /* 0x0000000146467824 */ /* 0x000fe200078e0221 */
[----:B------:R-:W2:Y:S01]  /*2030*/  S2R R6, SR_TID.X ;  /* 0x0000000000067919 */ /* 0x000ea20000002100 */
[----:B------:R-:W-:Y:S01]  /*2040*/  SHF.R.S32.HI R17, RZ, 0x1f, R16 ;  /* 0x0000001fff117819 */ /* 0x000fe20000011410 */
[----:B------:R-:W3:Y:S08]  /*2050*/  LDC R49, c[0x0][0x3f4] ;  /* 0x0000fd00ff317b82 */ /* 0x000ef00000000800 */
[----:B------:R-:W-:Y:S01]  /*2060*/  @P0 IADD3 R4, P1, R223, UR4, RZ ;  /* 0x00000004df040c10 */ /* 0x000fe2000ff3e0ff */
[----:B------:R-:W-:Y:S01]  /*2070*/  VIADD R8, R16, 0xc0 ;  /* 0x000000c010087836 */ /* 0x000fe20000000000 */
[----:B------:R-:W4:Y:S02]  /*2080*/  LDC.64 R42, c[0x0][0x3f8] ;  /* 0x0000fe00ff2a7b82 */ /* 0x000f240000000a00 */
[----:B------:R-:W-:Y:S01]  /*2090*/  @P0 IADD3.X R5, R224, UR5, RZ, P1, !PT ;  /* 0x00000005e0050c10 */ /* 0x000fe20008ffe4ff */
[----:B------:R-:W-:-:S04]  /*20a0*/  ULDC.64 UR4, c[0x0][0xb00] ;  /* 0x0002c00000047ab9 */ /* 0x000fc80000000a00 */
[----:B------:R1:W3:Y:S01]  /*20b0*/  @P0 LDG.E R0, desc[UR60][R4.64] ;  /* 0x0000003c04000981 */ /* 0x0002e2000c1e1900 */
[----:B------:R-:W-:Y:S01]  /*20c0*/  SHF.R.S32.HI R36, RZ, 0x1f, R70 ;  /* 0x0000001fff247819 */ /* 0x000fe20000011446 */
[----:B------:R-:W4:Y:S01]  /*20d0*/  LDC.64 R68, c[0x0][0x408] ;  /* 0x00010200ff447b82 */ /* 0x000f220000000a00 */
[----:B------:R-:W-:Y:S01]  /*20e0*/  ISETP.NE.U32.AND P0, PT, RZ, UR4, PT ;  /* 0x00000004ff007c0c */ /* 0x000fe2000bf05070 */
[----:B------:R-:W-:Y:S01]  /*20f0*/  IMAD.MOV.U32 R90, RZ, RZ, 0x20 ;  /* 0x00000020ff5a7424 */ /* 0x000fe200078e00ff */
[----:B-----5:R-:W-:Y:S01]  /*2100*/  SHF.R.S32.HI R45, RZ, 0x1f, R24 ;  /* 0x0000001fff2d7819 */ /* 0x020fe20000011418 */
[-C--:B0-----:R-:W-:Y:S01]  /*2110*/  IMAD R3, R36, R20.reuse, RZ ;  /* 0x0000001424037224 */ /* 0x081fe200078e02ff */
[----:B------:R-:W-:Y:S01]  /*2120*/  ISETP.NE.AND.EX P0, PT, RZ, UR5, PT, P0 ;  /* 0x00000005ff007c0c */ /* 0x000fe2000bf05300 */
[----:B------:R-:W-:Y:S01]  /*2130*/  ULDC.64 UR4, c[0x0][0x308] ;  /* 0x0000c20000047ab9 */ /* 0x000fe20000000a00 */
[----:B------:R-:W-:Y:S01]  /*2140*/  IMAD R77, R21, 0x60, RZ ;  /* 0x00000060154d7824 */ /* 0x000fe200078e02ff */
[----:B------:R-:W-:Y:S01]  /*2150*/  SHF.R.S32.HI R74, RZ, 0x1f, R225 ;  /* 0x0000001fff4a7819 */ /* 0x000fe200000114e1 */
[----:B-1----:R-:W-:Y:S01]  /*2160*/  IMAD.WIDE.U32 R4, R70, R20, RZ ;  /* 0x0000001446047225 */ /* 0x002fe200078e00ff */
[----:B------:R-:W-:-:S03]  /*2170*/  SHF.R.U32.HI R44, RZ, 0x7, R44 ;  /* 0x00000007ff2c7819 */ /* 0x000fc6000001162c */
[----:B------:R-:W-:Y:S01]  /*2180*/  IMAD R3, R70, R21, R3 ;  /* 0x0000001546037224 */ /* 0x000fe200078e0203 */
[----:B------:R-:W-:Y:S01]  /*2190*/  ISETP.NE.AND P6, PT, R44, 0x1, PT ;  /* 0x000000012c00780c */ /* 0x000fe20003fc5270 */
[----:B--2---:R-:W-:Y:S02]  /*21a0*/  VIADD R6, R6, 0xffffff80 ;  /* 0xffffff8006067836 */ /* 0x004fe40000000000 */
[----:B------:R-:W-:Y:S02]  /*21b0*/  IMAD.IADD R5, R5, 0x1, R3 ;  /* 0x0000000105057824 */ /* 0x000fe400078e0203 */
[----:B------:R-:W-:Y:S01]  /*21c0*/  VIADD R75, R44, 0x8 ;  /* 0x000000082c4b7836 */ /* 0x000fe20000000000 */
[----:B------:R-:W-:Y:S01]  /*21d0*/  SHF.R.U32.HI R44, RZ, 0x3, R213 ;  /* 0x00000003ff2c7819 */ /* 0x000fe200000116d5 */
[----:B------:R-:W-:Y:S01]  /*21e0*/  IMAD.WIDE.U32 R4, R220, UR4, R4 ;  /* 0x00000004dc047c25 */ /* 0x000fe2000f8e0004 */
[----:B----4-:R-:W-:-:S03]  /*21f0*/  SHF.L.U64.HI R72, R68, 0x6, R69 ;  /* 0x0000000644487819 */ /* 0x010fc60000010245 */
[----:B------:R-:W-:Y:S01]  /*2200*/  IMAD R5, R220, UR5, R5 ;  /* 0x00000005dc057c24 */ /* 0x000fe2000f8e0205 */
[----:B------:R-:W-:Y:S01]  /*2210*/  ULDC.64 UR4, c[0x0][0x310] ;  /* 0x0000c40000047ab9 */ /* 0x000fe20000000a00 */
[-C--:B------:R-:W-:Y:S02]  /*2220*/  IMAD R40, R229, R68.reuse, RZ ;  /* 0x00000044e5287224 */ /* 0x080fe400078e02ff */
[----:B------:R-:W-:-:S04]  /*2230*/  IMAD.WIDE.U32 R66, R19, R68, R16 ;  /* 0x0000004413427225 */ /* 0x000fc800078e0010 */
[C---:B------:R-:W-:Y:S02]  /*2240*/  IMAD R39, R19.reuse, R69, R40 ;  /* 0x0000004513277224 */ /* 0x040fe400078e0228 */
[----:B------:R-:W-:-:S04]  /*2250*/  IMAD.WIDE.U32 R34, R19, R42, R16 ;  /* 0x0000002a13227225 */ /* 0x000fc800078e0010 */
[----:B------:R-:W-:Y:S02]  /*2260*/  IMAD.IADD R67, R39, 0x1, R67 ;  /* 0x0000000127437824 */ /* 0x000fe400078e0243 */
[C---:B------:R-:W-:Y:S02]  /*2270*/  IMAD R40, R45.reuse, R42, RZ ;  /* 0x0000002a2d287224 */ /* 0x040fe400078e02ff */
[----:B------:R-:W-:Y:S02]  /*2280*/  IMAD R45, R45, R68, RZ ;  /* 0x000000442d2d7224 */ /* 0x000fe400078e02ff */
[----:B------:R-:W-:Y:S02]  /*2290*/  IMAD R81, R24, R43, R40 ;  /* 0x0000002b18517224 */ /* 0x000fe400078e0228 */
[----:B------:R-:W-:Y:S02]  /*22a0*/  IMAD R47, R43, 0x60, RZ ;  /* 0x000000602b2f7824 */ /* 0x000fe400078e02ff */
[----:B------:R-:W-:-:S02]  /*22b0*/  IMAD.SHL.U32 R40, R42, 0x40, RZ ;  /* 0x000000402a287824 */ /* 0x000fc400078e00ff */
[----:B------:R-:W-:Y:S02]  /*22c0*/  IMAD R45, R24, R69, R45 ;  /* 0x00000045182d7224 */ /* 0x000fe400078e022d */
[----:B------:R-:W-:Y:S02]  /*22d0*/  IMAD R79, R69, 0x60, RZ ;  /* 0x00000060454f7824 */ /* 0x000fe400078e02ff */
[----:B------:R-:W-:Y:S02]  /*22e0*/  IMAD.SHL.U32 R73, R68, 0x40, RZ ;  /* 0x0000004044497824 */ /* 0x000fe400078e00ff */
[----:B------:R-:W-:-:S04]  /*22f0*/  IMAD.WIDE.U32 R66, R24, R68, R66 ;  /* 0x0000004418427225 */ /* 0x000fc800078e0042 */
[----:B---3--:R-:W-:Y:S02]  /*2300*/  IMAD.SHL.U32 R76, R49, 0x2, RZ ;  /* 0x00000002314c7824 */ /* 0x008fe400078e00ff */
[----:B------:R-:W-:Y:S01]  /*2310*/  IMAD.IADD R83, R45, 0x1, R67 ;  /* 0x000000012d537824 */ /* 0x000fe200078e0243 */
[----:B------:R-:W-:Y:S02]  /*2320*/  SHF.R.S32.HI R3, RZ, 0x1f, R0 ;  /* 0x0000001fff037819 */ /* 0x000fe40000011400 */
[----:B------:R-:W-:Y:S02]  /*2330*/  SEL R33, R0, RZ, !P0 ;  /* 0x000000ff00217207 */ /* 0x000fe40004000000 */
[----:B------:R-:W-:Y:S02]  /*2340*/  SEL R37, R3, RZ, !P0 ;  /* 0x000000ff03257207 */ /* 0x000fe40004000000 */
[----:B------:R-:W-:Y:S01]  /*2350*/  SHF.R.S32.HI R3, RZ, 0x1f, R6 ;  /* 0x0000001fff037819 */ /* 0x000fe20000011406 */
[----:B------:R-:W-:-:S03]  /*2360*/  IMAD.WIDE.U32 R12, R33, UR4, R4 ;  /* 0x00000004210c7c25 */ /* 0x000fc6000f8e0004 */
[----:B------:R-:W-:Y:S01]  /*2370*/  LEA.HI R38, R3, R6, RZ, 0x2 ;  /* 0x0000000603267211 */ /* 0x000fe200078f10ff */
[----:B------:R-:W-:Y:S02]  /*2380*/  IMAD R0, R37, UR4, RZ ;  /* 0x0000000425007c24 */ /* 0x000fe4000f8e02ff */
[-C--:B------:R-:W-:Y:S01]  /*2390*/  IMAD R6, R229, R20.reuse, RZ ;  /* 0x00000014e5067224 */ /* 0x080fe200078e02ff */
[----:B------:R-:W-:Y:S01]  /*23a0*/  SHF.R.S32.HI R38, RZ, 0x1f, R38 ;  /* 0x0000001fff267819 */ /* 0x000fe20000011426 */
[----:B------:R-:W-:Y:S01]  /*23b0*/  IMAD R9, R33, UR5, R0 ;  /* 0x0000000521097c24 */ /* 0x000fe2000f8e0200 */
[----:B------:R-:W-:Y:S05]  /*23c0*/  @!P6 WARPSYNC.ALL ;  /* 0x000000000000e948 */ /* 0x000fea0003800000 */
[C---:B------:R-:W-:Y:S01]  /*23d0*/  VIADD R0, R16.reuse, 0x20 ;  /* 0x0000002010007836 */ /* 0x040fe20000000000 */
[----:B------:R-:W-:Y:S01]  /*23e0*/  ULDC UR4, c[0x0][0x320] ;  /* 0x0000c80000047ab9 */ /* 0x000fe20000000800 */
[----:B------:R-:W-:Y:S01]  /*23f0*/  IMAD.WIDE.U32 R4, R19, R20, R16 ;  /* 0x0000001413047225 */ /* 0x000fe200078e0010 */
[----:B------:R-:W-:Y:S01]  /*2400*/  @!P6 BAR.SYNC.DEFER_BLOCKING 0x9, 0x100 ;  /* 0x024400000000eb1d */ /* 0x000fe20000010000 */
[----:B------:R-:W-:-:S02]  /*2410*/  ISETP.GE.AND P0, PT, R16, UR4, PT ;  /* 0x0000000410007c0c */ /* 0x000fc4000bf06270 */
[----:B------:R-:W-:Y:S01]  /*2420*/  ISETP.GE.AND P1, PT, R0, UR4, PT ;  /* 0x0000000400007c0c */ /* 0x000fe2000bf26270 */
[----:B------:R-:W-:Y:S01]  /*2430*/  IMAD R11, R19, R21, R6 ;  /* 0x00000015130b7224 */ /* 0x000fe200078e0206 */
[----:B------:R-:W-:Y:S01]  /*2440*/  SEL R6, RZ, 0x1, P0 ;  /* 0x00000001ff067807 */ /* 0x000fe20000000000 */
[----:B------:R-:W-:Y:S01]  /*2450*/  ULDC.64 UR6, c[0x0][0x330] ;  /* 0x0000cc0000067ab9 */ /* 0x000fe20000000a00 */
[----:B------:R-:W-:Y:S02]  /*2460*/  SEL R7, RZ, 0xffffffff, P1 ;  /* 0xffffffffff077807 */ /* 0x000fe40000800000 */
[----:B------:R-:W-:Y:S01]  /*2470*/  IADD3 R3, P2, R12, R4, RZ ;  /* 0x000000040c037210 */ /* 0x000fe20007f5e0ff */
[----:B------:R-:W-:Y:S01]  /*2480*/  IMAD.IADD R4, R13, 0x1, R9 ;  /* 0x000000010d047824 */ /* 0x000fe200078e0209 */
[----:B------:R-:W-:Y:S01]  /*2490*/  ISETP.GE.AND P0, PT, R8, UR4, PT ;  /* 0x0000000408007c0c */ /* 0x000fe2000bf06270 */
[----:B------:R-:W-:Y:S01]  /*24a0*/  IMAD.SHL.U32 R7, R7, 0x2, RZ ;  /* 0x0000000207077824 */ /* 0x000fe200078e00ff */
[----:B------:R-:W-:Y:S01]  /*24b0*/  LEA.HI R38, R38, R19, RZ, 0x3 ;  /* 0x0000001326267211 */ /* 0x000fe200078f18ff */
[----:B------:R-:W-:Y:S01]  /*24c0*/  VIADD R9, R16, 0xe0 ;  /* 0x000000e010097836 */ /* 0x000fe20000000000 */
[----:B------:R-:W-:Y:S01]  /*24d0*/  IADD3.X R5, R4, R5, R11, P2, !PT ;  /* 0x0000000504057210 */ /* 0x000fe200017fe40b */
[C---:B------:R-:W-:Y:S01]  /*24e0*/  VIADD R8, R16.reuse, 0x80 ;  /* 0x0000008010087836 */ /* 0x040fe20000000000 */
[----:B------:R-:W-:Y:S01]  /*24f0*/  LOP3.LUT R14, R7, 0x2, R6, 0xe2, !PT ;  /* 0x00000002070e7812 */ /* 0x000fe200078ee206 */
[C---:B------:R-:W-:Y:S01]  /*2500*/  VIADD R6, R16.reuse, 0x40 ;  /* 0x0000004010067836 */ /* 0x040fe20000000000 */
[----:B------:R-:W-:Y:S01]  /*2510*/  ISETP.GE.AND P3, PT, R9, UR4, PT ;  /* 0x0000000409007c0c */ /* 0x000fe2000bf66270 */
[C---:B------:R-:W-:Y:S01]  /*2520*/  VIADD R7, R16.reuse, 0x60 ;  /* 0x0000006010077836 */ /* 0x040fe20000000000 */
[----:B------:R-:W-:Y:S01]  /*2530*/  SEL R96, RZ, 0x40, P0 ;  /* 0x00000040ff607807 */ /* 0x000fe20000000000 */
[----:B------:R-:W-:Y:S01]  /*2540*/  VIADD R9, R16, 0xa0 ;  /* 0x000000a010097836 */ /* 0x000fe20000000000 */
[----:B------:R-:W-:Y:S01]  /*2550*/  ISETP.GE.AND P1, PT, R6, UR4, PT ;  /* 0x0000000406007c0c */ /* 0x000fe2000bf26270 */
[----:B------:R-:W-:Y:S01]  /*2560*/  IMAD.WIDE.U32 R10, R220, UR6, R16 ;  /* 0x00000006dc0a7c25 */ /* 0x000fe2000f8e0010 */
[----:B------:R-:W-:-:S02]  /*2570*/  ISETP.GE.AND P2, PT, R7, UR4, PT ;  /* 0x0000000407007c0c */ /* 0x000fc4000bf46270 */
[----:B------:R-:W-:Y:S01]  /*2580*/  SEL R15, RZ, 0x4, P1 ;  /* 0x00000004ff0f7807 */ /* 0x000fe20000800000 */
[----:B------:R-:W-:Y:S01]  /*2590*/  IMAD R11, R220, UR7, R11 ;  /* 0x00000007dc0b7c24 */ /* 0x000fe2000f8e020b */
[----:B------:R-:W-:Y:S02]  /*25a0*/  SEL R23, RZ, 0x8, P2 ;  /* 0x00000008ff177807 */ /* 0x000fe40001000000 */
[----:B------:R-:W-:Y:S02]  /*25b0*/  ISETP.GE.AND P1, PT, R8, UR4, PT ;  /* 0x0000000408007c0c */ /* 0x000fe4000bf26270 */
[----:B------:R-:W-:Y:S01]  /*25c0*/  ISETP.GE.AND P2, PT, R9, UR4, PT ;  /* 0x0000000409007c0c */ /* 0x000fe2000bf46270 */
[----:B------:R-:W-:Y:S01]  /*25d0*/  ULDC.64 UR4, c[0x0][0x338] ;  /* 0x0000ce0000047ab9 */ /* 0x000fe20000000a00 */
[----:B------:R-:W-:Y:S01]  /*25e0*/  LOP3.LUT R14, R23, R14, R15, 0xfe, !PT ;  /* 0x0000000e170e7212 */ /* 0x000fe200078efe0f */
[----:B------:R-:W-:Y:S01]  /*25f0*/  IMAD R37, R37, UR4, RZ ;  /* 0x0000000425257c24 */ /* 0x000fe2000f8e02ff */
[----:B------:R-:W-:-:S02]  /*2600*/  SEL R15, RZ, 0x10, P1 ;  /* 0x00000010ff0f7807 */ /* 0x000fc40000800000 */
[----:B------:R-:W-:Y:S01]  /*2610*/  SEL R23, RZ, 0x20, P2 ;  /* 0x00000020ff177807 */ /* 0x000fe20001000000 */
[----:B------:R-:W-:Y:S01]  /*2620*/  IMAD R37, R33, UR5, R37 ;  /* 0x0000000521257c24 */ /* 0x000fe2000f8e0225 */
[----:B------:R-:W-:Y:S02]  /*2630*/  ISETP.GE.AND P0, PT, R16, R49, PT ;  /* 0x000000311000720c */ /* 0x000fe40003f06270 */
[----:B------:R-:W-:Y:S01]  /*2640*/  LOP3.LUT R31, R23, R14, R15, 0xfe, !PT ;  /* 0x0000000e171f7212 */ /* 0x000fe200078efe0f */
[----:B------:R-:W-:Y:S01]  /*2650*/  IMAD.WIDE.U32 R14, R33, UR4, R10 ;  /* 0x00000004210e7c25 */ /* 0x000fe2000f8e000a */
[----:B------:R-:W-:Y:S01]  /*2660*/  SEL R11, R49, RZ, P0 ;  /* 0x000000ff310b7207 */ /* 0x000fe20000000000 */
[----:B------:R-:W-:Y:S01]  /*2670*/  ULDC UR4, c[0x0][0x2f4] ;  /* 0x0000bd0000047ab9 */ /* 0x000fe20000000800 */
[----:B------:R-:W-:Y:S01]  /*2680*/  SHF.R.S32.HI R23, RZ, 0x1f, R22 ;  /* 0x0000001fff177819 */ /* 0x000fe20000011416 */
[----:B------:R-:W-:Y:S01]  /*2690*/  IMAD R10, R229, R42, RZ ;  /* 0x0000002ae50a7224 */ /* 0x000fe200078e02ff */
[----:B------:R-:W-:Y:S01]  /*26a0*/  LOP3.LUT R38, R38, 0xfffffff8, RZ, 0xc0, !PT ;  /* 0xfffffff826267812 */ /* 0x000fe200078ec0ff */
[----:B------:R-:W-:Y:S01]  /*26b0*/  IMAD.IADD R11, R16, 0x1, R11 ;  /* 0x00000001100b7824 */ /* 0x000fe200078e020b */
[----:B------:R-:W-:Y:S01]  /*26c0*/  LOP3.LUT R96, R31, R96, RZ, 0xfc, !PT ;  /* 0x000000601f607212 */ /* 0x000fe200078efcff */
[C---:B------:R-:W-:Y:S01]  /*26d0*/  IMAD R31, R19.reuse, R43, R10 ;  /* 0x0000002b131f7224 */ /* 0x040fe200078e020a */
[C---:B------:R-:W-:Y:S01]  /*26e0*/  IADD3 R70, P1, R19.reuse, R70, RZ ;  /* 0x0000004613467210 */ /* 0x040fe20007f3e0ff */
[----:B------:R-:W-:Y:S01]  /*26f0*/  IMAD.WIDE.U32 R64, R19, R68, R22 ;  /* 0x0000004413407225 */ /* 0x000fe200078e0016 */
[----:B------:R-:W-:-:S02]  /*2700*/  SHF.R.S32.HI R10, RZ, 0x1f, R11 ;  /* 0x0000001fff0a7819 */ /* 0x000fc4000001140b */
[----:B------:R-:W-:Y:S01]  /*2710*/  SEL R95, RZ, 0xffffff80, P3 ;  /* 0xffffff80ff5f7807 */ /* 0x000fe20001800000 */
[----:B------:R-:W-:Y:S01]  /*2720*/  IMAD.IADD R38, R19, 0x1, -R38 ;  /* 0x0000000113267824 */ /* 0x000fe200078e0a26 */
[----:B------:R-:W-:Y:S01]  /*2730*/  ISETP.GE.AND P2, PT, R0, UR4, PT ;  /* 0x0000000400007c0c */ /* 0x000fe2000bf46270 */
[----:B------:R-:W-:Y:S01]  /*2740*/  IMAD.IADD R65, R65, 0x1, R39 ;  /* 0x0000000141417824 */ /* 0x000fe200078e0227 */
[----:B------:R-:W-:Y:S01]  /*2750*/  LEA.HI R39, R10, R11, RZ, 0x3 ;  /* 0x0000000b0a277211 */ /* 0x000fe200078f18ff */
[----:B------:R-:W-:Y:S01]  /*2760*/  IMAD.SHL.U32 R84, R38, 0x40, RZ ;  /* 0x0000004026547824 */ /* 0x000fe200078e00ff */
[----:B------:R-:W-:Y:S01]  /*2770*/  SHF.L.U64.HI R10, R20, 0x6, R21 ;  /* 0x00000006140a7819 */ /* 0x000fe20000010215 */
[----:B------:R-:W-:Y:S01]  /*2780*/  IMAD.X R71, R229, 0x1, R36, P1 ;  /* 0x00000001e5477824 */ /* 0x000fe200008e0624 */
[----:B------:R-:W-:Y:S01]  /*2790*/  LOP3.LUT R36, R213, 0x38, R39, 0xf8, !PT ;  /* 0x00000038d5247812 */ /* 0x000fe200078ef827 */
[----:B------:R-:W-:Y:S01]  /*27a0*/  IMAD.WIDE.U32 R32, R19, R42, R22 ;  /* 0x0000002a13207225 */ /* 0x000fe200078e0016 */
[----:B------:R-:W-:-:S02]  /*27b0*/  LOP3.LUT R84, R84, 0x1c0, RZ, 0xc0, !PT ;  /* 0x000001c054547812 */ /* 0x000fc400078ec0ff */
[----:B------:R-:W-:Y:S01]  /*27c0*/  LOP3.LUT P1, RZ, R38, 0x4, RZ, 0xc0, !PT ;  /* 0x0000000426ff7812 */ /* 0x000fe2000782c0ff */
[----:B------:R-:W-:Y:S01]  /*27d0*/  IMAD.IADD R33, R33, 0x1, R31 ;  /* 0x0000000121217824 */ /* 0x000fe200078e021f */
[----:B------:R-:W-:Y:S01]  /*27e0*/  LOP3.LUT R38, R36, R44, RZ, 0x3c, !PT ;  /* 0x0000002c24267212 */ /* 0x000fe200078e3cff */
[----:B------:R-:W-:Y:S01]  /*27f0*/  IMAD.IADD R35, R31, 0x1, R35 ;  /* 0x000000011f237824 */ /* 0x000fe200078e0223 */
[----:B------:R-:W-:Y:S01]  /*2800*/  SHF.R.U32.HI R87, RZ, 0x3, R84 ;  /* 0x00000003ff577819 */ /* 0x000fe20000011654 */
[----:B------:R-:W-:Y:S01]  /*2810*/  IMAD.SHL.U32 R11, R20, 0x40, RZ ;  /* 0x00000040140b7824 */ /* 0x000fe200078e00ff */
[----:B------:R-:W-:Y:S01]  /*2820*/  LOP3.LUT R44, R84, 0x18, R16, 0xf8, !PT ;  /* 0x00000018542c7812 */ /* 0x000fe200078ef810 */
[-C--:B------:R-:W-:Y:S01]  /*2830*/  IMAD.WIDE.U32 R32, R24, R42.reuse, R32 ;  /* 0x0000002a18207225 */ /* 0x080fe200078e0020 */
[----:B------:R-:W-:Y:S02]  /*2840*/  LOP3.LUT R36, R84, 0x38, R39, 0xf8, !PT ;  /* 0x0000003854247812 */ /* 0x000fe400078ef827 */
[----:B------:R-:W-:Y:S01]  /*2850*/  LOP3.LUT R91, R44, R87, RZ, 0x3c, !PT ;  /* 0x000000572c5b7212 */ /* 0x000fe200078e3cff */
[----:B------:R-:W-:Y:S01]  /*2860*/  IMAD.WIDE.U32 R34, R24, R42, R34 ;  /* 0x0000002a18227225 */ /* 0x000fe200078e0022 */
[----:B------:R-:W-:-:S02]  /*2870*/  SHF.R.S32.HI R85, RZ, 0x3, R39 ;  /* 0x00000003ff557819 */ /* 0x000fc40000011427 */
[----:B------:R-:W-:Y:S01]  /*2880*/  LOP3.LUT R86, R39, 0xfffffff8, RZ, 0xc0, !PT ;  /* 0xfffffff827567812 */ /* 0x000fe200078ec0ff */
[----:B------:R-:W-:Y:S01]  /*2890*/  IMAD.WIDE.U32 R64, R24, R68, R64 ;  /* 0x0000004418407225 */ /* 0x000fe200078e0040 */
[----:B------:R-:W-:Y:S02]  /*28a0*/  SHF.L.U64.HI R31, R42, 0x6, R43 ;  /* 0x000000062a1f7819 */ /* 0x000fe4000001022b */
[----:B------:R-:W-:Y:S01]  /*28b0*/  SEL R90, R90, 0xffffffe0, !P1 ;  /* 0xffffffe05a5a7807 */ /* 0x000fe20004800000 */
[----:B------:R-:W-:Y:S01]  /*28c0*/  IMAD.WIDE.U32 R20, R20, 0x60, RZ ;  /* 0x0000006014147825 */ /* 0x000fe200078e00ff */
[----:B------:R-:W-:Y:S02]  /*28d0*/  LOP3.LUT R39, R36, R87, RZ, 0x3c, !PT ;  /* 0x0000005724277212 */ /* 0x000fe400078e3cff */
[----:B------:R-:W-:Y:S01]  /*28e0*/  LOP3.LUT R95, R96, 0x80, R95, 0xc8, !PT ;  /* 0x00000080605f7812 */ /* 0x000fe200078ec85f */
[----:B------:R-:W-:Y:S01]  /*28f0*/  IMAD.WIDE.U32 R42, R42, 0x60, RZ ;  /* 0x000000602a2a7825 */ /* 0x000fe200078e00ff */
[----:B------:R-:W-:-:S02]  /*2900*/  SHF.R.S32.HI R88, RZ, 0x1f, R86 ;  /* 0x0000001fff587819 */ /* 0x000fc40000011456 */
[----:B------:R-:W-:Y:S01]  /*2910*/  ISETP.GE.AND P1, PT, R16, UR4, PT ;  /* 0x0000000410007c0c */ /* 0x000fe2000bf26270 */
[----:B------:R-:W-:Y:S01]  /*2920*/  IMAD.WIDE.U32 R68, R68, 0x60, RZ ;  /* 0x0000006044447825 */ /* 0x000fe200078e00ff */
[----:B------:R-:W-:-:S03]  /*2930*/  LOP3.LUT R96, R96, 0x40, RZ, 0xc0, !PT ;  /* 0x0000004060607812 */ /* 0x000fc600078ec0ff */
[----:B------:R-:W-:Y:S02]  /*2940*/  IMAD R91, R216, 0x200, R91 ;  /* 0x00000200d85b7824 */ /* 0x000fe400078e025b */
[----:B------:R-:W-:Y:S02]  /*2950*/  IMAD.IADD R80, R33, 0x1, R81 ;  /* 0x0000000121507824 */ /* 0x000fe400078e0251 */
[----:B------:R-:W-:Y:S02]  /*2960*/  IMAD.IADD R77, R21, 0x1, R77 ;  /* 0x00000001154d7824 */ /* 0x000fe400078e024d */
[----:B------:R-:W-:Y:S02]  /*2970*/  IMAD.IADD R78, R43, 0x1, R47 ;  /* 0x000000012b4e7824 */ /* 0x000fe400078e022f */
[----:B------:R-:W-:Y:S02]  /*2980*/  IMAD.IADD R79, R69, 0x1, R79 ;  /* 0x00000001454f7824 */ /* 0x000fe400078e024f */
[----:B------:R-:W-:-:S02]  /*2990*/  IMAD.IADD R81, R81, 0x1, R35 ;  /* 0x0000000151517824 */ /* 0x000fc400078e0223 */
[----:B------:R-:W-:Y:S02]  /*29a0*/  IMAD.IADD R82, R65, 0x1, R45 ;  /* 0x0000000141527824 */ /* 0x000fe400078e022d */
[----:B------:R-:W-:Y:S02]  /*29b0*/  IMAD.IADD R89, R217, 0x1, R38 ;  /* 0x00000001d9597824 */ /* 0x000fe400078e0226 */
[----:B------:R-:W-:Y:S02]  /*29c0*/  IMAD R92, R216, 0x200, R39 ;  /* 0x00000200d85c7824 */ /* 0x000fe400078e0227 */
[----:B------:R-:W-:Y:S02]  /*29d0*/  IMAD.IADD R93, R90, 0x1, R91 ;  /* 0x000000015a5d7824 */ /* 0x000fe400078e025b */
[----:B------:R-:W-:-:S07]  /*29e0*/  IMAD.IADD R94, R15, 0x1, R37 ;  /* 0x000000010f5e7824 */ /* 0x000fce00078e0225 */
.L_x_10421:
        /* <DEDUP_REMOVED lines=71> */
.L_x_10378:
[----:B------:R-:W-:Y:S05]  /*2e60*/  BSYNC B1 ;  /* 0x0000000000017941 */ /* 0x000fea0003800000 */
.L_x_10377:
        /* <DEDUP_REMOVED lines=25> */
.L_x_10380:
[----:B------:R-:W-:Y:S05]  /*3000*/  BSYNC B1 ;  /* 0x0000000000017941 */ /* 0x000fea0003800000 */
.L_x_10379:
[----:B0-----:R-:W2:Y:S01]  /*3010*/  LDL R36, [R1+0x5c] ;  /* 0x00005c0001247983 */ /* 0x001ea20000100800 */
[----:B------:R-:W-:Y:S01]  /*3020*/  IMAD.MOV.U32 R37, RZ, RZ, R61 ;  /* 0x000000ffff257224 */ /* 0x000fe200078e003d */
[----:B------:R-:W-:Y:S01]  /*3030*/  PRMT R115, R115, 0x5410, R101 ;  /* 0x0000541073737816 */ /* 0x000fe20000000065 */
[----:B------:R-:W-:Y:S01]  /*3040*/  IMAD.MOV.U32 R38, RZ, RZ, R62 ;  /* 0x000000ffff267224 */ /* 0x000fe200078e003e */
[----:B------:R-:W-:Y:S01]  /*3050*/  PRMT R123, R100, 0x7610, R123 ;  /* 0x00007610647b7816 */ /* 0x000fe2000000007b */
[----:B------:R-:W-:-:S05]  /*3060*/  IMAD.MOV.U32 R39, RZ, RZ, R63 ;  /* 0x000000ffff277224 */ /* 0x000fca00078e003f */
[----:B------:R-:W-:Y:S01]  /*3070*/  PRMT R110, R39, 0x5410, R38 ;  /* 0x00005410276e7816 */ /* 0x000fe20000000026 */
[----:B-----5:R-:W-:Y:S02]  /*3080*/  IMAD.MOV.U32 R38, RZ, RZ, R52 ;  /* 0x000000ffff267224 */ /* 0x020fe400078e0034 */
[----:B------:R-:W-:-:S03]  /*3090*/  IMAD.MOV.U32 R39, RZ, RZ, R53 ;  /* 0x000000ffff277224 */ /* 0x000fc600078e0035 */
[----:B------:R-:W-:Y:S01]  /*30a0*/  PRMT R122, R38, 0x7610, R122 ;  /* 0x00007610267a7816 */ /* 0x000fe2000000007a */
[----:B------:R-:W-:Y:S01]  /*30b0*/  IMAD.MOV.U32 R38, RZ, RZ, R44 ;  /* 0x000000ffff267224 */ /* 0x000fe200078e002c */
[----:B------:R-:W-:Y:S01]  /*30c0*/  PRMT R121, R39, 0x7610, R121 ;  /* 0x0000761027797816 */ /* 0x000fe20000000079 */
[----:B------:R-:W-:-:S05]  /*30d0*/  IMAD.MOV.U32 R39, RZ, RZ, R45 ;  /* 0x000000ffff277224 */ /* 0x000fca00078e002d */
[----:B------:R-:W-:Y:S02]  /*30e0*/  PRMT R118, R39, 0x7610, R118 ;  /* 0x0000761027767816 */ /* 0x000fe40000000076 */
[----:B--2---:R-:W-:Y:S01]  /*30f0*/  R2UR UR4, R36 ;  /* 0x00000000240472ca */ /* 0x004fe200000e0000 */
[----:B------:R-:W-:-:S05]  /*3100*/  IMAD.MOV.U32 R36, RZ, RZ, R60 ;  /* 0x000000ffff247224 */ /* 0x000fca00078e003c */
[----:B------:R-:W-:Y:S01]  /*3110*/  PRMT R107, R36, 0x5410, R37 ;  /* 0x00005410246b7816 */ /* 0x000fe20000000025 */
[----:B------:R-:W-:Y:S02]  /*3120*/  IMAD.MOV.U32 R36, RZ, RZ, R56 ;  /* 0x000000ffff247224 */ /* 0x000fe400078e0038 */
[----:B------:R-:W-:-:S03]  /*3130*/  IMAD.MOV.U32 R37, RZ, RZ, R57 ;  /* 0x000000ffff257224 */ /* 0x000fc600078e0039 */
[----:B------:R-:W-:Y:S01]  /*3140*/  PRMT R116, R116, 0x5410, R36 ;  /* 0x0000541074747816 */ /* 0x000fe20000000024 */
[----:B------:R-:W-:Y:S01]  /*3150*/  UISETP.NE.AND UP0, UPT, UR4, 0x3, UPT ;  /* 0x000000030400788c */ /* 0x000fe2000bf05270 */
[----:B------:R-:W-:Y:S01]  /*3160*/  PRMT R117, R117, 0x5410, R37 ;  /* 0x0000541075757816 */ /* 0x000fe20000000025 */
[----:B------:R-:W-:Y:S02]  /*3170*/  IMAD.MOV.U32 R36, RZ, RZ, R46 ;  /* 0x000000ffff247224 */ /* 0x000fe400078e002e */
[----:B------:R-:W-:Y:S01]  /*3180*/  IMAD.MOV.U32 R37, RZ, RZ, R47 ;  /* 0x000000ffff257224 */ /* 0x000fe200078e002f */
[----:B------:R-:W-:Y:S02]  /*3190*/  PRMT R117, R38, 0x7610, R117 ;  /* 0x0000761026757816 */ /* 0x000fe40000000075 */
[----:B------:R-:W-:Y:S02]  /*31a0*/  PLOP3.LUT P3, PT, PT, PT, UP0, 0x80, 0x0 ;  /* 0x000000000000781c */ /* 0x000fe40003f6f008 */
[----:B------:R-:W-:Y:S01]  /*31b0*/  PRMT R115, R36, 0x7610, R115 ;  /* 0x0000761024737816 */ /* 0x000fe20000000073 */
[----:B------:R-:W-:Y:S01]  /*31c0*/  IMAD.MOV.U32 R36, RZ, RZ, R55 ;  /* 0x000000ffff247224 */ /* 0x000fe200078e0037 */
[----:B------:R-:W-:Y:S01]  /*31d0*/  PRMT R116, R37, 0x7610, R116 ;  /* 0x0000761025747816 */ /* 0x000fe20000000074 */
[----:B------:R-:W-:-:S03]  /*31e0*/  IMAD.MOV.U32 R37, RZ, RZ, R54 ;  /* 0x000000ffff257224 */ /* 0x000fc600078e0036 */
[----:B------:R-:W-:Y:S02]  /*31f0*/  PRMT R119, R36, 0x7610, R119 ;  /* 0x0000761024777816 */ /* 0x000fe40000000077 */
[----:B------:R-:W-:-:S03]  /*3200*/  PRMT R120, R37, 0x7610, R120 ;  /* 0x0000761025787816 */ /* 0x000fc60000000078 */
[----:B------:R-:W-:Y:S05]  /*3210*/  @!P3 BRA `(.L_x_10381) ;  /* 0x000000000004b947 */ /* 0x000fea0003800000 */
[----:B------:R-:W-:Y:S01]  /*3220*/  BPT.TRAP 0x1 ;  /* 0x000000040000795c */ /* 0x000fe20000300000 */
.L_x_10381:
[----:B------:R-:W-:Y:S01]  /*3230*/  IMAD R97, R2, 0x8, R18 ;  /* 0x0000000802617824 */ /* 0x000fe200078e0212 */
[----:B------:R-:W-:Y:S01]  /*3240*/  SHF.L.U32 R109, R201, 0x1f, RZ ;  /* 0x0000001fc96d7819 */ /* 0x000fe200000006ff */
[----:B------:R-:W-:Y:S03]  /*3250*/  BSSY B1, `(.L_x_10382) ;  /* 0x0000003000017945 */ /* 0x000fe60003800000 */
[----:B------:R-:W0:Y:S02]  /*3260*/  SYNCS.PHASECHK.TRANS64.TRYWAIT P6, [R97+URZ+0x32490], R109 ;  /* 0x0324906d610075a7 */ /* 0x000e2400080c017f */
[----:B0-----:R-:W-:Y:S05]  /*3270*/  @!P6 BRA `(.L_x_10383) ;  /* 0x0000019c0004e947 */ /* 0x001fea0003800000 */
.L_x_10678:
[----:B------:R-:W-:Y:S05]  /*3280*/  BSYNC B1 ;  /* 0x0000000000017941 */ /* 0x000fea0003800000 */
.L_x_10382:
        /* <DEDUP_REMOVED lines=13> */
[----:B------:R-:W-:Y:S02]  /*3360*/  PRMT R101, R107, 0x5410, R101 ;  /* 0x000054106b657816 */ /* 0x000fe40000000065 */
[----:B------:R-:W-:Y:S01]  /*3370*/  SHF.R.U32.HI R100, RZ, 0x10, R61 ;  /* 0x00000010ff647819 */ /* 0x000fe2000001163d */
[----:B------:R-:W-:Y:S01]  /*3380*/  IMAD.U32 R61, R38, 0x10000, RZ ;  /* 0x00010000263d7824 */ /* 0x000fe200078e00ff */
[----:B------:R-:W-:Y:S01]  /*3390*/  PRMT R62, R110, 0x5410, R103 ;  /* 0x000054106e3e7816 */ /* 0x000fe20000000067 */
[C---:B------:R-:W-:Y:S01]  /*33a0*/  IMAD.U32 R110, R37.reuse, 0x10000, RZ ;  /* 0x00010000256e7824 */ /* 0x040fe200078e00ff */
[----:B------:R-:W-:-:S02]  /*33b0*/  LOP3.LUT R37, R37, 0xffff0000, RZ, 0xc0, !PT ;  /* 0xffff000025257812 */ /* 0x000fc400078ec0ff */
[----:B------:R-:W-:Y:S01]  /*33c0*/  LOP3.LUT R112, R63, 0xffff0000, RZ, 0xc0, !PT ;  /* 0xffff00003f707812 */ /* 0x000fe200078ec0ff */
[----:B------:R-:W-:Y:S01]  /*33d0*/  IMAD.U32 R103, R62, 0x10000, RZ ;  /* 0x000100003e677824 */ /* 0x000fe200078e00ff */
[----:B------:R-:W-:Y:S01]  /*33e0*/  LOP3.LUT R60, R39, 0xffff0000, RZ, 0xc0, !PT ;  /* 0xffff0000273c7812 */ /* 0x000fe200078ec0ff */
[----:B------:R-:W-:Y:S01]  /*33f0*/  IMAD.U32 R63, R63, 0x10000, RZ ;  /* 0x000100003f3f7824 */ /* 0x000fe200078e00ff */
[----:B------:R-:W-:Y:S01]  /*3400*/  LOP3.LUT R111, R101, 0xffff0000, RZ, 0xc0, !PT ;  /* 0xffff0000656f7812 */ /* 0x000fe200078ec0ff */
[-C--:B------:R-:W-:Y:S01]  /*3410*/  FMUL.FTZ R113, R37, R112.reuse ;  /* 0x0000007025717220 */ /* 0x080fe20000410000 */
        /* <DEDUP_REMOVED lines=26> */
[----:B------:R-:W-:-:S07]  /*35c0*/  F2FP.BF16.F32.PACK_AB R36, R36, R103 ;  /* 0x000000672424723e */ /* 0x000fce00000010ff */
.L_x_10389:
[----:B------:R-:W-:Y:S05]  /*35d0*/  BSYNC B3 ;  /* 0x0000000000037941 */ /* 0x000fea0003800000 */
.L_x_10388:
[----:B--2---:R1:W-:Y:S02]  /*35e0*/  STG.E.128 desc[UR60][R50.64], R36 ;  /* 0x0000002432007986 */ /* 0x0043e4000c101d3c */
.L_x_10387:
[----:B------:R-:W-:Y:S05]  /*35f0*/  BSYNC B2 ;  /* 0x0000000000027941 */ /* 0x000fea0003800000 */
.L_x_10386:
[----:B------:R-:W-:Y:S05]  /*3600*/  @P2 BRA `(.L_x_10385) ;  /* 0x0000000000d02947 */ /* 0x000fea0003800000 */
[----:B-1----:R1:W2:Y:S01]  /*3610*/  LDS.128 R36, [R105] ;  /* 0x0000000069247984 */ /* 0x0022a20000000c00 */
[----:B------:R-:W-:Y:S01]  /*3620*/  ISETP.GE.AND P4, PT, R202, R104, PT ;  /* 0x00000068ca00720c */ /* 0x000fe20003f86270 */
[----:B------:R-:W-:-:S12]  /*3630*/  BSSY B2, `(.L_x_10390) ;  /* 0x0000030000027945 */ /* 0x000fd80003800000 */
[----:B-1----:R-:W-:Y:S05]  /*3640*/  @P4 BRA `(.L_x_10391) ;  /* 0x0000000000b84947 */ /* 0x002fea0003800000 */
[----:B------:R-:W-:Y:S01]  /*3650*/  SHF.R.U32.HI R62, RZ, 0x10, R57 ;  /* 0x00000010ff3e7819 */ /* 0x000fe20000011639 */
[----:B--2---:R-:W-:Y:S01]  /*3660*/  IMAD.U32 R101, R37, 0x10000, RZ ;  /* 0x0001000025657824 */ /* 0x004fe200078e00ff */
[----:B------:R-:W-:Y:S02]  /*3670*/  SHF.R.U32.HI R61, RZ, 0x10, R59 ;  /* 0x00000010ff3d7819 */ /* 0x000fe4000001163b */
[----:B------:R-:W-:Y:S01]  /*3680*/  SHF.R.U64 R60, R56, 0x10, R57 ;  /* 0x00000010383c7819 */ /* 0x000fe20000001239 */
[----:B------:R-:W-:Y:S01]  /*3690*/  IMAD.U32 R56, R38, 0x10000, RZ ;  /* 0x0001000026387824 */ /* 0x000fe200078e00ff */
[----:B------:R-:W-:Y:S01]  /*36a0*/  SHF.R.U64 R58, R58, 0x10, R59 ;  /* 0x000000103a3a7819 */ /* 0x000fe2000000123b */
[----:B------:R-:W-:Y:S01]  /*36b0*/  IMAD.U32 R59, R39, 0x10000, RZ ;  /* 0x00010000273b7824 */ /* 0x000fe200078e00ff */
[----:B------:R-:W-:Y:S02]  /*36c0*/  PRMT R62, R117, 0x5432, R62 ;  /* 0x00005432753e7816 */ /* 0x000fe4000000003e */
[----:B------:R-:W-:-:S02]  /*36d0*/  LOP3.LUT R57, R38, 0xffff0000, RZ, 0xc0, !PT ;  /* 0xffff000026397812 */ /* 0x000fc400078ec0ff */
[----:B------:R-:W-:Y:S02]  /*36e0*/  PRMT R61, R123, 0x5410, R61 ;  /* 0x000054107b3d7816 */ /* 0x000fe4000000003d */
[----:B------:R-:W-:Y:S02]  /*36f0*/  LOP3.LUT R38, R39, 0xffff0000, RZ, 0xc0, !PT ;  /* 0xffff000027267812 */ /* 0x000fe400078ec0ff */
[----:B------:R-:W-:Y:S01]  /*3700*/  PRMT R39, R116, 0x5432, R60 ;  /* 0x0000543274277816 */ /* 0x000fe2000000003c */
        /* <DEDUP_REMOVED lines=9> */
[----:B------:R-:W-:Y:S01]  /*37a0*/  LOP3.LUT R62, R62, 0xffff0000, RZ, 0xc0, !PT ;  /* 0xffff00003e3e7812 */ /* 0x000fe200078ec0ff */
[----:B------:R-:W-:Y:S01]  /*37b0*/  FMUL.FTZ R110, R103, R102 ;  /* 0x00000066676e7220 */ /* 0x000fe20000410000 */
[----:B------:R-:W-:Y:S01]  /*37c0*/  LOP3.LUT R61, R61, 0xffff0000, RZ, 0xc0, !PT ;  /* 0xffff00003d3d7812 */ /* 0x000fe200078ec0ff */
[----:B------:R-:W-:Y:S01]  /*37d0*/  IMAD.U32 R39, R39, 0x10000, RZ ;  /* 0x0001000027277824 */ /* 0x000fe200078e00ff */
[----:B------:R-:W-:Y:S01]  /*37e0*/  LOP3.LUT R36, R36, 0xffff0000, RZ, 0xc0, !PT ;  /* 0xffff000024247812 */ /* 0x000fe200078ec0ff */
[----:B------:R-:W-:Y:S01]  /*37f0*/  FMUL.FTZ R103, R103, R100 ;  /* 0x0000006467677220 */ /* 0x000fe20000410000 */
[----:B------:R-:W-:Y:S01]  /*3800*/  FFMA.FTZ R63, R56, R63, -R107 ;  /* 0x0000003f383f7223 */ /* 0x000fe2000001086b */
[----:B------:R-:W-:-:S02]  /*3810*/  IMAD.U32 R58, R58, 0x10000, RZ ;  /* 0x000100003a3a7824 */ /* 0x000fc400078e00ff */
[----:B------:R-:W-:Y:S01]  /*3820*/  FFMA.FTZ R56, R56, R60, R57 ;  /* 0x0000003c38387223 */ /* 0x000fe20000010039 */
[C---:B------:R-:W-:Y:S01]  /*3830*/  FMUL.FTZ R60, R38.reuse, R62 ;  /* 0x0000003e263c7220 */ /* 0x040fe20000410000 */
[----:B------:R-:W-:Y:S01]  /*3840*/  FMUL.FTZ R57, R38, R61 ;  /* 0x0000003d26397220 */ /* 0x000fe20000410000 */
[C---:B------:R-:W-:Y:S01]  /*3850*/  FFMA.FTZ R100, R101.reuse, R100, -R110 ;  /* 0x0000006465647223 */ /* 0x040fe2000001086e */
[C---:B------:R-:W-:Y:S01]  /*3860*/  FMUL.FTZ R38, R36.reuse, R39 ;  /* 0x0000002724267220 */ /* 0x040fe20000410000 */
[----:B------:R-:W-:Y:S01]  /*3870*/  FFMA.FTZ R101, R101, R102, R103 ;  /* 0x0000006665657223 */ /* 0x000fe20000010067 */
[-C--:B------:R-:W-:Y:S01]  /*3880*/  FMUL.FTZ R36, R36, R58.reuse ;  /* 0x0000003a24247220 */ /* 0x080fe20000410000 */
        /* <DEDUP_REMOVED lines=8> */
[----:B------:R-:W-:Y:S01]  /*3910*/  F2FP.BF16.F32.PACK_AB R39, R57, R60 ;  /* 0x0000003c3927723e */ /* 0x000fe200000010ff */
[----:B------:R-:W-:-:S07]  /*3920*/  IMAD.MOV.U32 R38, RZ, RZ, R56 ;  /* 0x000000ffff267224 */ /* 0x000fce00078e0038 */
.L_x_10391:
[----:B------:R-:W-:Y:S05]  /*3930*/  BSYNC B2 ;  /* 0x0000000000027941 */ /* 0x000fea0003800000 */
.L_x_10390:
[----:B--2---:R2:W-:Y:S02]  /*3940*/  STG.E.128 desc[UR60][R50.64+0x40], R36 ;  /* 0x0000402432007986 */ /* 0x0045e4000c101d3c */
.L_x_10385:
[----:B------:R-:W-:Y:S05]  /*3950*/  BSYNC B1 ;  /* 0x0000000000017941 */ /* 0x000fea0003800000 */
.L_x_10384:
[----:B------:R-:W-:Y:S05]  /*3960*/  @P5 BRA `(.L_x_10392) ;  /* 0x0000001c00945947 */ /* 0x000fea0003800000 */
[----:B------:R-:W-:Y:S04]  /*3970*/  BSSY B1, `(.L_x_10393) ;  /* 0x0000035000017945 */ /* 0x000fe80003800000 */
[----:B------:R-:W-:Y:S05]  /*3980*/  @P1 BRA `(.L_x_10394) ;  /* 0x0000000000cc1947 */ /* 0x000fea0003800000 */
        /* <DEDUP_REMOVED lines=8> */
[----:B------:R-:W-:Y:S01]  /*3a10*/  SHF.R.U32.HI R54, RZ, 0x10, R55 ;  /* 0x00000010ff367819 */ /* 0x000fe20000011637 */
[----:B------:R-:W-:Y:S01]  /*3a20*/  IMAD.U32 R55, R37, 0x10000, RZ ;  /* 0x0001000025377824 */ /* 0x000fe200078e00ff */
[----:B------:R-:W-:Y:S02]  /*3a30*/  PRMT R120, R120, 0x5410, R53 ;  /* 0x0000541078787816 */ /* 0x000fe40000000035 */
[----:B------:R-:W-:-:S02]  /*3a40*/  PRMT R122, R122, 0x5410, R57 ;  /* 0x000054107a7a7816 */ /* 0x000fc40000000039 */
        /* <DEDUP_REMOVED lines=8> */
[----:B------:R-:W-:Y:S01]  /*3ad0*/  FMUL.FTZ R60, R53, R58 ;  /* 0x0000003a353c7220 */ /* 0x000fe20000410000 */
[----:B------:R-:W-:Y:S01]  /*3ae0*/  LOP3.LUT R51, R38, 0xffff0000, RZ, 0xc0, !PT ;  /* 0xffff000026337812 */ /* 0x000fe200078ec0ff */
[----:B------:R-:W-:-:S02]  /*3af0*/  IMAD.U32 R52, R119, 0x10000, RZ ;  /* 0x0001000077347824 */ /* 0x000fc400078e00ff */
[-C--:B------:R-:W-:Y:S01]  /*3b00*/  FMUL.FTZ R57, R53, R54.reuse ;  /* 0x0000003635397220 */ /* 0x080fe20000410000 */
[----:B------:R-:W-:Y:S01]  /*3b10*/  IMAD.U32 R56, R121, 0x10000, RZ ;  /* 0x0001000079387824 */ /* 0x000fe200078e00ff */
[----:B------:R-:W-:Y:S01]  /*3b20*/  LOP3.LUT R53, R36, 0xffff0000, RZ, 0xc0, !PT ;  /* 0xffff000024357812 */ /* 0x000fe200078ec0ff */
[----:B------:R-:W-:Y:S01]  /*3b30*/  FFMA.FTZ R36, R55, R54, -R60 ;  /* 0x0000003637247223 */ /* 0x000fe2000001083c */
[----:B------:R-:W-:Y:S01]  /*3b40*/  FMUL.FTZ R59, R51, R52 ;  /* 0x00000034333b7220 */ /* 0x000fe20000410000 */
[----:B------:R-:W-:Y:S01]  /*3b50*/  FFMA.FTZ R55, R55, R58, R57 ;  /* 0x0000003a37377223 */ /* 0x000fe20000010039 */
[----:B------:R-:W-:Y:S01]  /*3b60*/  LOP3.LUT R38, R39, 0xffff0000, RZ, 0xc0, !PT ;  /* 0xffff000027267812 */ /* 0x000fe200078ec0ff */
[-C--:B------:R-:W-:Y:S01]  /*3b70*/  FMUL.FTZ R57, R51, R56.reuse ;  /* 0x0000003833397220 */ /* 0x080fe20000410000 */
[----:B------:R-:W-:Y:S01]  /*3b80*/  LOP3.LUT R119, R119, 0xffff0000, RZ, 0xc0, !PT ;  /* 0xffff000077777812 */ /* 0x000fe200078ec0ff */
[C---:B------:R-:W-:Y:S01]  /*3b90*/  FFMA.FTZ R51, R50.reuse, R56, -R59 ;  /* 0x0000003832337223 */ /* 0x040fe2000001083b */
[----:B------:R-:W-:Y:S01]  /*3ba0*/  LOP3.LUT R121, R121, 0xffff0000, RZ, 0xc0, !PT ;  /* 0xffff000079797812 */ /* 0x000fe200078ec0ff */
[----:B------:R-:W-:Y:S01]  /*3bb0*/  FFMA.FTZ R50, R50, R52, R57 ;  /* 0x0000003432327223 */ /* 0x000fe20000010039 */
[----:B------:R-:W-:-:S02]  /*3bc0*/  IMAD.U32 R39, R39, 0x10000, RZ ;  /* 0x0001000027277824 */ /* 0x000fc400078e00ff */
        /* <DEDUP_REMOVED lines=12> */
[----:B------:R-:W-:-:S07]  /*3c90*/  F2FP.BF16.F32.PACK_AB R39, R39, R52 ;  /* 0x000000342727723e */ /* 0x000fce00000010ff */
.L_x_10396:
[----:B------:R-:W-:Y:S05]  /*3ca0*/  BSYNC B2 ;  /* 0x0000000000027941 */ /* 0x000fea0003800000 */
.L_x_10395:
[----:B--2---:R3:W-:Y:S02]  /*3cb0*/  STG.E.128 desc[UR60][R48.64], R36 ;  /* 0x0000002430007986 */ /* 0x0047e4000c101d3c */
.L_x_10394:
[----:B------:R-:W-:Y:S05]  /*3cc0*/  BSYNC B1 ;  /* 0x0000000000017941 */ /* 0x000fea0003800000 */
.L_x_10393:
[----:B------:R-:W-:Y:S05]  /*3cd0*/  @P2 BRA `(.L_x_10392) ;  /* 0x0000001800b82947 */ /* 0x000fea0003800000 */
[----:B-123--:R1:W2:Y:S01]  /*3ce0*/  LDS.128 R36, [R105+0x2000] ;  /* 0x0020000069247984 */ /* 0x00e2a20000000c00 */
[----:B------:R-:W-:Y:S01]  /*3cf0*/  ISETP.GE.AND P4, PT, R202, R104, PT ;  /* 0x00000068ca00720c */ /* 0x000fe20003f86270 */
[----:B------:R-:W-:-:S12]  /*3d00*/  BSSY B1, `(.L_x_10397) ;  /* 0x000002f000017945 */ /* 0x000fd80003800000 */
[----:B-1----:R-:W-:Y:S05]  /*3d10*/  @P4 BRA `(.L_x_10398) ;  /* 0x0000000000b44947 */ /* 0x002fea0003800000 */
[----:B------:R-:W-:Y:S02]  /*3d20*/  SHF.R.U64 R50, R46, 0x10, R47 ;  /* 0x000000102e327819 */ /* 0x000fe4000000122f */
[--C-:B------:R-:W-:Y:S02]  /*3d30*/  SHF.R.U64 R46, R44, 0x10, R45.reuse ;  /* 0x000000102c2e7819 */ /* 0x100fe4000000122d */
[----:B------:R-:W-:Y:S01]  /*3d40*/  SHF.R.U32.HI R51, RZ, 0x10, R45 ;  /* 0x00000010ff337819 */ /* 0x000fe2000001162d */
[----:B--2---:R-:W-:Y:S01]  /*3d50*/  IMAD.U32 R45, R38, 0x10000, RZ ;  /* 0x00010000262d7824 */ /* 0x004fe200078e00ff */
[----:B------:R-:W-:Y:S02]  /*3d60*/  PRMT R117, R117, 0x5410, R46 ;  /* 0x0000541075757816 */ /* 0x000fe4000000002e */
[----:B------:R-:W-:Y:S02]  /*3d70*/  PRMT R115, R115, 0x5410, R50 ;  /* 0x0000541073737816 */ /* 0x000fe40000000032 */
[----:B------:R-:W-:-:S02]  /*3d80*/  SHF.R.U32.HI R53, RZ, 0x10, R47 ;  /* 0x00000010ff357819 */ /* 0x000fc4000001162f */
[----:B------:R-:W-:Y:S02]  /*3d90*/  PRMT R118, R118, 0x5410, R51 ;  /* 0x0000541076767816 */ /* 0x000fe40000000033 */
[----:B------:R-:W-:Y:S02]  /*3da0*/  LOP3.LUT R46, R37, 0xffff0000, RZ, 0xc0, !PT ;  /* 0xffff0000252e7812 */ /* 0x000fe400078ec0ff */
[----:B------:R-:W-:Y:S01]  /*3db0*/  LOP3.LUT R51, R117, 0xffff0000, RZ, 0xc0, !PT ;  /* 0xffff000075337812 */ /* 0x000fe200078ec0ff */
[----:B------:R-:W-:Y:S01]  /*3dc0*/  IMAD.U32 R54, R118, 0x10000, RZ ;  /* 0x0001000076367824 */ /* 0x000fe200078e00ff */
[----:B------:R-:W-:Y:S01]  /*3dd0*/  LOP3.LUT R50, R115, 0xffff0000, RZ, 0xc0, !PT ;  /* 0xffff000073327812 */ /* 0x000fe200078ec0ff */
[----:B------:R-:W-:Y:S01]  /*3de0*/  IMAD.U32 R117, R117, 0x10000, RZ ;  /* 0x0001000075757824 */ /* 0x000fe200078e00ff */
[----:B------:R-:W-:Y:S01]  /*3df0*/  PRMT R116, R116, 0x5410, R53 ;  /* 0x0000541074747816 */ /* 0x000fe20000000035 */
[----:B------:R-:W-:Y:S01]  /*3e00*/  FMUL.FTZ R56, R46, R51 ;  /* 0x000000332e387220 */ /* 0x000fe20000410000 */
[----:B------:R-:W-:Y:S01]  /*3e10*/  LOP3.LUT R47, R38, 0xffff0000, RZ, 0xc0, !PT ;  /* 0xffff0000262f7812 */ /* 0x000fe200078ec0ff */
[C---:B------:R-:W-:Y:S01]  /*3e20*/  IMAD.U32 R38, R39.reuse, 0x10000, RZ ;  /* 0x0001000027267824 */ /* 0x040fe200078e00ff */
[----:B------:R-:W-:Y:S01]  /*3e30*/  LOP3.LUT R44, R39, 0xffff0000, RZ, 0xc0, !PT ;  /* 0xffff0000272c7812 */ /* 0x000fe200078ec0ff */
[----:B------:R-:W-:-:S02]  /*3e40*/  IMAD.U32 R39, R37, 0x10000, RZ ;  /* 0x0001000025277824 */ /* 0x000fc400078e00ff */
[----:B------:R-:W-:Y:S01]  /*3e50*/  FMUL.FTZ R46, R46, R50 ;  /* 0x000000322e2e7220 */ /* 0x000fe20000410000 */
[----:B------:R-:W-:Y:S02]  /*3e60*/  IMAD.U32 R52, R116, 0x10000, RZ ;  /* 0x0001000074347824 */ /* 0x000fe400078e00ff */
[----:B------:R-:W-:Y:S01]  /*3e70*/  FMUL.FTZ R58, R47, R54 ;  /* 0x000000362f3a7220 */ /* 0x000fe20000410000 */
[C---:B------:R-:W-:Y:S01]  /*3e80*/  FFMA.FTZ R56, R39.reuse, R50, -R56 ;  /* 0x0000003227387223 */ /* 0x040fe20000010838 */
[----:B------:R-:W-:Y:S01]  /*3e90*/  FFMA.FTZ R51, R39, R51, R46 ;  /* 0x0000003327337223 */ /* 0x000fe2000001002e */
[-C--:B------:R-:W-:Y:S01]  /*3ea0*/  FMUL.FTZ R46, R47, R52.reuse ;  /* 0x000000342f2e7220 */ /* 0x080fe20000410000 */
[----:B------:R-:W-:Y:S01]  /*3eb0*/  IMAD.U32 R37, R36, 0x10000, RZ ;  /* 0x0001000024257824 */ /* 0x000fe200078e00ff */
[----:B------:R-:W-:Y:S01]  /*3ec0*/  LOP3.LUT R47, R118, 0xffff0000, RZ, 0xc0, !PT ;  /* 0xffff0000762f7812 */ /* 0x000fe200078ec0ff */
[----:B------:R-:W-:Y:S01]  /*3ed0*/  FFMA.FTZ R58, R45, R52, -R58 ;  /* 0x000000342d3a7223 */ /* 0x000fe2000001083a */
[----:B------:R-:W-:Y:S01]  /*3ee0*/  LOP3.LUT R39, R116, 0xffff0000, RZ, 0xc0, !PT ;  /* 0xffff000074277812 */ /* 0x000fe200078ec0ff */
[----:B------:R-:W-:Y:S01]  /*3ef0*/  IMAD.U32 R115, R115, 0x10000, RZ ;  /* 0x0001000073737824 */ /* 0x000fe200078e00ff */
[----:B------:R-:W-:Y:S01]  /*3f00*/  LOP3.LUT R36, R36, 0xffff0000, RZ, 0xc0, !PT ;  /* 0xffff000024247812 */ /* 0x000fe200078ec0ff */
[----:B------:R-:W-:Y:S01]  /*3f10*/  FFMA.FTZ R45, R45, R54, R46 ;  /* 0x000000362d2d7223 */ /* 0x000fe2000001002e */
[C---:B------:R-:W-:Y:S01]  /*3f20*/  FMUL.FTZ R53, R44.reuse, R47 ;  /* 0x0000002f2c357220 */ /* 0x040fe20000410000 */
[----:B------:R-:W-:Y:S01]  /*3f30*/  FMUL.FTZ R46, R44, R39 ;  /* 0x000000272c2e7220 */ /* 0x000fe20000410000 */
[----:B------:R-:W-:Y:S01]  /*3f40*/  F2FP.BF16.F32.PACK_AB R51, R51, R56 ;  /* 0x000000383333723e */ /* 0x000fe200000010ff */
        /* <DEDUP_REMOVED lines=9> */
[----:B------:R-:W-:-:S07]  /*3fe0*/  IMAD.MOV.U32 R37, RZ, RZ, R51 ;  /* 0x000000ffff257224 */ /* 0x000fce00078e0033 */
.L_x_10398:
[----:B------:R-:W-:Y:S05]  /*3ff0*/  BSYNC B1 ;  /* 0x0000000000017941 */ /* 0x000fea0003800000 */
.L_x_10397:
[----:B--2---:R4:W-:Y:S01]  /*4000*/  STG.E.128 desc[UR60][R48.64+0x40], R36 ;  /* 0x0000402430007986 */ /* 0x0049e2000c101d3c */
[----:B------:R-:W-:Y:S05]  /*4010*/  BRA `(.L_x_10392) ;  /* 0x0000001400e87947 */ /* 0x000fea0003800000 */
.L_x_10376:
[----:B------:R-:W2:Y:S01]  /*4020*/  LDL R44, [R1+0x5c] ;  /* 0x00005c00012c7983 */ /* 0x000ea20000100800 */
[----:B------:R-:W-:Y:S02]  /*4030*/  ISETP.GE.AND P3, PT, R225, R108, PT ;  /* 0x0000006ce100720c */ /* 0x000fe40003f66270 */
[----:B------:R-:W-:Y:S02]  /*4040*/  CS2R R46, SRZ ;  /* 0x00000000002e7805 */ /* 0x000fe4000001ff00 */
[----:B------:R-:W-:-:S13]  /*4050*/  ISETP.GE.OR P3, PT, R16, R104, P3 ;  /* 0x000000681000720c */ /* 0x000fda0001f66670 */
[----:B------:R-:W-:Y:S01]  /*4060*/  @!P3 IADD3 R37, P4, P5, R34, R36, R40 ;  /* 0x000000242225b210 */ /* 0x000fe20007d9e028 */
[----:B------:R-:W0:Y:S08]  /*4070*/  @!P3 LDC.64 R52, c[0x0][0x3e8] ;  /* 0x0000fa00ff34bb82 */ /* 0x000e300000000a00 */
[----:B------:R-:W1:Y:S01]  /*4080*/  @!P3 LDC.64 R56, c[0x0][0x400] ;  /* 0x00010000ff38bb82 */ /* 0x000e620000000a00 */
[----:B--2---:R-:W-:-:S02]  /*4090*/  R2UR UR4, R44 ;  /* 0x000000002c0472ca */ /* 0x004fc400000e0000 */
[----:B------:R-:W-:Y:S02]  /*40a0*/  @!P3 IADD3.X R44, R81, R110, R31, P4, P5 ;  /* 0x0000006e512cb210 */ /* 0x000fe400027ea41f */
[----:B------:R-:W-:-:S04]  /*40b0*/  @!P3 IADD3 R54, P4, P5, R66, R38, R73 ;  /* 0x000000264236b210 */ /* 0x000fc80007d9e049 */
        /* <DEDUP_REMOVED lines=33> */
[----:B----4-:R-:W-:Y:S01]  /*42d0*/  IMAD.MOV.U32 R56, RZ, RZ, R47 ;  /* 0x000000ffff387224 */ /* 0x010fe200078e002f */
[----:B------:R-:W-:Y:S01]  /*42e0*/  PRMT R128, R128, 0x5410, R59 ;  /* 0x0000541080807816 */ /* 0x000fe2000000003b */
        /* <DEDUP_REMOVED lines=11> */
[----:B---3--:R-:W-:Y:S01]  /*43a0*/  IMAD.MOV.U32 R56, RZ, RZ, R50 ;  /* 0x000000ffff387224 */ /* 0x008fe200078e0032 */
[----:B------:R-:W-:Y:S01]  /*43b0*/  PRMT R117, R117, 0x5410, R62 ;  /* 0x0000541075757816 */ /* 0x000fe2000000003e */
        /* <DEDUP_REMOVED lines=17> */
.L_x_10399:
        /* <DEDUP_REMOVED lines=9> */
.L_x_10679:
[----:B------:R-:W-:Y:S05]  /*4560*/  BSYNC B1 ;  /* 0x0000000000017941 */ /* 0x000fea0003800000 */
.L_x_10400:
[----:B------:R-:W-:Y:S01]  /*4570*/  ISETP.GE.OR P5, PT, R19, R108, P1 ;  /* 0x0000006c1300720c */ /* 0x000fe20000fa6670 */
[----:B------:R-:W-:-:S12]  /*4580*/  BSSY B1, `(.L_x_10402) ;  /* 0x0000083000017945 */ /* 0x000fd80003800000 */
[----:B------:R-:W-:Y:S05]  /*4590*/  @P5 BRA `(.L_x_10403) ;  /* 0x0000000800045947 */ /* 0x000fea0003800000 */
[-C--:B--2---:R-:W-:Y:S01]  /*45a0*/  IMAD R56, R229, R104.reuse, RZ ;  /* 0x00000068e5387224 */ /* 0x084fe200078e02ff */
[----:B------:R-:W-:Y:S01]  /*45b0*/  BSSY B2, `(.L_x_10404) ;  /* 0x0000073000027945 */ /* 0x000fe20003800000 */
[----:B------:R-:W-:-:S04]  /*45c0*/  IMAD.WIDE.U32 R106, R19, R104, R102 ;  /* 0x00000068136a7225 */ /* 0x000fc800078e0066 */
[----:B------:R-:W-:Y:S01]  /*45d0*/  IMAD R57, R19, R105, R56 ;  /* 0x0000006913397224 */ /* 0x000fe200078e0238 */
[----:B------:R-:W-:Y:S01]  /*45e0*/  SEL R56, R76, R111, !P0 ;  /* 0x0000006f4c387207 */ /* 0x000fe20004000000 */
[----:B------:R-:W-:Y:S01]  /*45f0*/  IMAD R59, R2, 0x1800, R92 ;  /* 0x00001800023b7824 */ /* 0x000fe200078e025c */
        /* <DEDUP_REMOVED lines=10> */
[----:B------:R-:W-:-:S04]  /*46a0*/  IMAD R57, R216, 0x200, R57 ;  /* 0x00000200d8397824 */ /* 0x000fc800078e0239 */
[----:B------:R-:W-:-:S04]  /*46b0*/  IMAD R57, R2, 0x1800, R57 ;  /* 0x0000180002397824 */ /* 0x000fc800078e0239 */
[----:B------:R-:W-:Y:S02]  /*46c0*/  IMAD R60, R57, 0x2, R18 ;  /* 0x00000002393c7824 */ /* 0x000fe400078e0212 */
[----:B------:R-:W1:Y:S04]  /*46d0*/  LDS.128 R56, [R56+0x1c400] ;  /* 0x01c4000038387984 */ /* 0x000e680000000c00 */
[----:B------:R-:W2:Y:S01]  /*46e0*/  LDS.128 R60, [R60+0x1c400] ;  /* 0x01c400003c3c7984 */ /* 0x000ea20000000c00 */
[----:B------:R-:W-:Y:S05]  /*46f0*/  @P4 BRA `(.L_x_10405) ;  /* 0x0000000400784947 */ /* 0x000fea0003800000 */
[----:B------:R-:W-:Y:S01]  /*4700*/  SHF.R.U32.HI R116, RZ, 0x10, R45 ;  /* 0x00000010ff747819 */ /* 0x000fe2000001162d */
[----:B--2---:R-:W-:Y:S01]  /*4710*/  IMAD.U32 R121, R61, 0x10000, RZ ;  /* 0x000100003d797824 */ /* 0x004fe200078e00ff */
[----:B------:R-:W-:Y:S01]  /*4720*/  SHF.R.U32.HI R120, RZ, 0x10, R37 ;  /* 0x00000010ff787819 */ /* 0x000fe20000011625 */
[----:B------:R-:W-:Y:S01]  /*4730*/  IMAD.U32 R124, R63, 0x10000, RZ ;  /* 0x000100003f7c7824 */ /* 0x000fe200078e00ff */
[----:B------:R-:W-:Y:S02]  /*4740*/  PRMT R116, R118, 0x5432, R116 ;  /* 0x0000543276747816 */ /* 0x000fe40000000074 */
[----:B------:R-:W-:Y:S01]  /*4750*/  PRMT R120, R117, 0x5432, R120 ;  /* 0x0000543275787816 */ /* 0x000fe20000000078 */
[C---:B-1----:R-:W-:Y:S01]  /*4760*/  IMAD.U32 R117, R57.reuse, 0x10000, RZ ;  /* 0x0001000039757824 */ /* 0x042fe200078e00ff */
[----:B------:R-:W-:Y:S01]  /*4770*/  LOP3.LUT R57, R57, 0xffff0000, RZ, 0xc0, !PT ;  /* 0xffff000039397812 */ /* 0x000fe200078ec0ff */
[C---:B------:R-:W-:Y:S01]  /*4780*/  IMAD.U32 R119, R116.reuse, 0x10000, RZ ;  /* 0x0001000074777824 */ /* 0x040fe200078e00ff */
[----:B------:R-:W-:Y:S01]  /*4790*/  LOP3.LUT R116, R116, 0xffff0000, RZ, 0xc0, !PT ;  /* 0xffff000074747812 */ /* 0x000fe200078ec0ff */
[----:B------:R-:W-:Y:S01]  /*47a0*/  IMAD.U32 R118, R120, 0x10000, RZ ;  /* 0x0001000078767824 */ /* 0x000fe200078e00ff */
[----:B------:R-:W-:Y:S01]  /*47b0*/  SHF.R.U64 R46, R46, 0x10, R47 ;  /* 0x000000102e2e7819 */ /* 0x000fe2000000122f */
[CC--:B------:R-:W-:Y:S01]  /*47c0*/  FMUL.FTZ R122, R121.reuse, R119.reuse ;  /* 0x00000077797a7220 */ /* 0x0c0fe20000410000 */
[----:B------:R-:W-:Y:S01]  /*47d0*/  SHF.R.U64 R44, R44, 0x10, R45 ;  /* 0x000000102c2c7819 */ /* 0x000fe2000000122d */
[-C--:B------:R-:W-:Y:S01]  /*47e0*/  FMUL.FTZ R121, R121, R118.reuse ;  /* 0x0000007679797220 */ /* 0x080fe20000410000 */
[----:B------:R-:W-:Y:S01]  /*47f0*/  SHF.R.U64 R36, R36, 0x10, R37 ;  /* 0x0000001024247819 */ /* 0x000fe20000001225 */
[C---:B------:R-:W-:Y:S01]  /*4800*/  FFMA.FTZ R118, R117.reuse, R118, -R122 ;  /* 0x0000007675767223 */ /* 0x040fe2000001087a */
[----:B------:R-:W-:Y:S01]  /*4810*/  PRMT R44, R130, 0x5432, R44 ;  /* 0x00005432822c7816 */ /* 0x000fe2000000002c */
[----:B------:R-:W-:Y:S01]  /*4820*/  FFMA.FTZ R117, R117, R119, R121 ;  /* 0x0000007775757223 */ /* 0x000fe20000010079 */
[----:B------:R-:W-:Y:S01]  /*4830*/  LOP3.LUT R119, R61, 0xffff0000, RZ, 0xc0, !PT ;  /* 0xffff00003d777812 */ /* 0x000fe200078ec0ff */
[----:B------:R-:W-:Y:S01]  /*4840*/  IMAD.U32 R37, R56, 0x10000, RZ ;  /* 0x0001000038257824 */ /* 0x000fe200078e00ff */
[----:B------:R-:W-:Y:S01]  /*4850*/  LOP3.LUT R61, R120, 0xffff0000, RZ, 0xc0, !PT ;  /* 0xffff0000783d7812 */ /* 0x000fe200078ec0ff */
[----:B------:R-:W-:Y:S01]  /*4860*/  IMAD.U32 R45, R58, 0x10000, RZ ;  /* 0x000100003a2d7824 */ /* 0x000fe200078e00ff */
[----:B------:R-:W-:Y:S01]  /*4870*/  SHF.R.U64 R38, R38, 0x10, R39 ;  /* 0x0000001026267819 */ /* 0x000fe20000001227 */
[----:B------:R-:W-:Y:S01]  /*4880*/  FMUL.FTZ R120, R119, R116 ;  /* 0x0000007477787220 */ /* 0x000fe20000410000 */
[----:B------:R-:W-:Y:S01]  /*4890*/  PRMT R36, R129, 0x5432, R36 ;  /* 0x0000543281247816 */ /* 0x000fe20000000024 */
[-C--:B------:R-:W-:Y:S01]  /*48a0*/  FMUL.FTZ R119, R119, R61.reuse ;  /* 0x0000003d77777220 */ /* 0x080fe20000410000 */
[----:B------:R-:W-:Y:S01]  /*48b0*/  LOP3.LUT R56, R56, 0xffff0000, RZ, 0xc0, !PT ;  /* 0xffff000038387812 */ /* 0x000fe200078ec0ff */
[----:B------:R-:W-:Y:S01]  /*48c0*/  FFMA.FTZ R61, R57, R61, -R120 ;  /* 0x0000003d393d7223 */ /* 0x000fe20000010878 */
[----:B------:R-:W-:-:S02]  /*48d0*/  IMAD.U32 R120, R59, 0x10000, RZ ;  /* 0x000100003b787824 */ /* 0x000fc400078e00ff */
[----:B------:R-:W-:Y:S01]  /*48e0*/  FFMA.FTZ R57, R57, R116, R119 ;  /* 0x0000007439397223 */ /* 0x000fe20000010077 */
[----:B------:R-:W-:Y:S02]  /*48f0*/  SHF.R.U32.HI R116, RZ, 0x10, R47 ;  /* 0x00000010ff747819 */ /* 0x000fe4000001162f */
[----:B------:R-:W-:Y:S01]  /*4900*/  SHF.R.U32.HI R119, RZ, 0x10, R39 ;  /* 0x00000010ff777819 */ /* 0x000fe20000011627 */
[----:B------:R-:W-:Y:S01]  /*4910*/  IMAD.U32 R39, R60, 0x10000, RZ ;  /* 0x000100003c277824 */ /* 0x000fe200078e00ff */
[C---:B------:R-:W-:Y:S02]  /*4920*/  PRMT R116, R123.reuse, 0x5432, R116 ;  /* 0x000054327b747816 */ /* 0x040fe40000000074 */
[----:B------:R-:W-:Y:S02]  /*4930*/  PRMT R119, R123, 0x5410, R119 ;  /* 0x000054107b777816 */ /* 0x000fe40000000077 */
[----:B------:R-:W-:Y:S01]  /*4940*/  LOP3.LUT R47, R59, 0xffff0000, RZ, 0xc0, !PT ;  /* 0xffff00003b2f7812 */ /* 0x000fe200078ec0ff */
[C---:B------:R-:W-:Y:S01]  /*4950*/  IMAD.U32 R121, R116.reuse, 0x10000, RZ ;  /* 0x0001000074797824 */ /* 0x040fe200078e00ff */
[----:B------:R-:W-:Y:S01]  /*4960*/  LOP3.LUT R59, R63, 0xffff0000, RZ, 0xc0, !PT ;  /* 0xffff00003f3b7812 */ /* 0x000fe200078ec0ff */
[C---:B------:R-:W-:Y:S01]  /*4970*/  IMAD.U32 R122, R119.reuse, 0x10000, RZ ;  /* 0x00010000777a7824 */ /* 0x040fe200078e00ff */
[----:B------:R-:W-:Y:S01]  /*4980*/  LOP3.LUT R116, R116, 0xffff0000, RZ, 0xc0, !PT ;  /* 0xffff000074747812 */ /* 0x000fe200078ec0ff */
[C---:B------:R-:W-:Y:S01]  /*4990*/  FMUL.FTZ R123, R124.reuse, R121 ;  /* 0x000000797c7b7220 */ /* 0x040fe20000410000 */
[----:B------:R-:W-:Y:S01]  /*49a0*/  LOP3.LUT R119, R119, 0xffff0000, RZ, 0xc0, !PT ;  /* 0xffff000077777812 */ /* 0x000fe200078ec0ff */
[----:B------:R-:W-:Y:S01]  /*49b0*/  FMUL.FTZ R124, R124, R122 ;  /* 0x0000007a7c7c7220 */ /* 0x000fe20000410000 */
[----:B------:R-:W-:Y:S01]  /*49c0*/  LOP3.LUT R60, R60, 0xffff0000, RZ, 0xc0, !PT ;  /* 0xffff00003c3c7812 */ /* 0x000fe200078ec0ff */
[----:B------:R-:W-:Y:S01]  /*49d0*/  FMUL.FTZ R63, R59, R116 ;  /* 0x000000743b3f7220 */ /* 0x000fe20000410000 */
[----:B------:R-:W-:Y:S01]  /*49e0*/  PRMT R46, R127, 0x5432, R46 ;  /* 0x000054327f2e7816 */ /* 0x000fe2000000002e */
[-C--:B------:R-:W-:Y:S01]  /*49f0*/  FMUL.FTZ R59, R59, R119.reuse ;  /* 0x000000773b3b7220 */ /* 0x080fe20000410000 */
[----:B------:R-:W-:Y:S01]  /*4a00*/  FFMA.FTZ R123, R120, R122, -R123 ;  /* 0x0000007a787b7223 */ /* 0x000fe2000001087b */
[----:B------:R-:W-:Y:S01]  /*4a10*/  FFMA.FTZ R63, R47, R119, -R63 ;  /* 0x000000772f3f7223 */ /* 0x000fe2000001083f */
[----:B------:R-:W-:-:S02]  /*4a20*/  IMAD.U32 R119, R44, 0x10000, RZ ;  /* 0x000100002c777824 */ /* 0x000fc400078e00ff */
[----:B------:R-:W-:Y:S01]  /*4a30*/  FFMA.FTZ R59, R47, R116, R59 ;  /* 0x000000742f3b7223 */ /* 0x000fe2000001003b */
[----:B------:R-:W-:Y:S01]  /*4a40*/  IMAD.U32 R47, R36, 0x10000, RZ ;  /* 0x00010000242f7824 */ /* 0x000fe200078e00ff */
[----:B------:R-:W-:Y:S01]  /*4a50*/  LOP3.LUT R44, R44, 0xffff0000, RZ, 0xc0, !PT ;  /* 0xffff00002c2c7812 */ /* 0x000fe200078ec0ff */
[C---:B------:R-:W-:Y:S01]  /*4a60*/  FMUL.FTZ R116, R39.reuse, R119 ;  /* 0x0000007727747220 */ /* 0x040fe20000410000 */
[----:B------:R-:W-:Y:S01]  /*4a70*/  LOP3.LUT R36, R36, 0xffff0000, RZ, 0xc0, !PT ;  /* 0xffff000024247812 */ /* 0x000fe200078ec0ff */
[----:B------:R-:W-:Y:S01]  /*4a80*/  FMUL.FTZ R39, R39, R47 ;  /* 0x0000002f27277220 */ /* 0x000fe20000410000 */
[----:B------:R-:W-:Y:S01]  /*4a90*/  FFMA.FTZ R124, R120, R121, R124 ;  /* 0x00000079787c7223 */ /* 0x000fe2000001007c */
[C---:B------:R-:W-:Y:S01]  /*4aa0*/  FFMA.FTZ R116, R37.reuse, R47, -R116 ;  /* 0x0000002f25747223 */ /* 0x040fe20000010874 */
[----:B------:R-:W-:Y:S01]  /*4ab0*/  FMUL.FTZ R47, R60, R44 ;  /* 0x0000002c3c2f7220 */ /* 0x000fe20000410000 */
[----:B------:R-:W-:Y:S01]  /*4ac0*/  LOP3.LUT R120, R58, 0xffff0000, RZ, 0xc0, !PT ;  /* 0xffff00003a787812 */ /* 0x000fe200078ec0ff */
[-C--:B------:R-:W-:Y:S01]  /*4ad0*/  FMUL.FTZ R60, R60, R36.reuse ;  /* 0x000000243c3c7220 */ /* 0x080fe20000410000 */
[----:B------:R-:W-:Y:S01]  /*4ae0*/  PRMT R38, R128, 0x5432, R38 ;  /* 0x0000543280267816 */ /* 0x000fe20000000026 */
[----:B------:R-:W-:Y:S01]  /*4af0*/  FFMA.FTZ R47, R56, R36, -R47 ;  /* 0x00000024382f7223 */ /* 0x000fe2000001082f */
[C---:B------:R-:W-:Y:S01]  /*4b00*/  IMAD.U32 R58, R62.reuse, 0x10000, RZ ;  /* 0x000100003e3a7824 */ /* 0x040fe200078e00ff */
[----:B------:R-:W-:Y:S01]  /*4b10*/  LOP3.LUT R62, R62, 0xffff0000, RZ, 0xc0, !PT ;  /* 0xffff00003e3e7812 */ /* 0x000fe200078ec0ff */
[C---:B------:R-:W-:Y:S01]  /*4b20*/  IMAD.U32 R36, R46.reuse, 0x10000, RZ ;  /* 0x000100002e247824 */ /* 0x040fe200078e00ff */
[----:B------:R-:W-:Y:S01]  /*4b30*/  LOP3.LUT R46, R46, 0xffff0000, RZ, 0xc0, !PT ;  /* 0xffff00002e2e7812 */ /* 0x000fe200078ec0ff */
[----:B------:R-:W-:Y:S01]  /*4b40*/  FFMA.FTZ R39, R37, R119, R39 ;  /* 0x0000007725277223 */ /* 0x000fe20000010027 */
[C---:B------:R-:W-:Y:S01]  /*4b50*/  IMAD.U32 R37, R38.reuse, 0x10000, RZ ;  /* 0x0001000026257824 */ /* 0x040fe200078e00ff */
[----:B------:R-:W-:Y:S01]  /*4b60*/  LOP3.LUT R38, R38, 0xffff0000, RZ, 0xc0, !PT ;  /* 0xffff000026267812 */ /* 0x000fe200078ec0ff */
[----:B------:R-:W-:Y:S01]  /*4b70*/  FFMA.FTZ R60, R56, R44, R60 ;  /* 0x0000002c383c7223 */ /* 0x000fe2000001003c */
        /* <DEDUP_REMOVED lines=22> */
.L_x_10405:
[----:B------:R-:W-:Y:S05]  /*4ce0*/  BSYNC B2 ;  /* 0x0000000000027941 */ /* 0x000fea0003800000 */
.L_x_10404:
[----:B------:R-:W-:Y:S02]  /*4cf0*/  ISETP.GE.AND P5, PT, R115, R110, PT ;  /* 0x0000006e7300720c */ /* 0x000fe40003fa6270 */
[----:B------:R-:W-:-:S11]  /*4d00*/  P2R R36, PR, RZ, 0x1 ;  /* 0x00000001ff247803 */ /* 0x000fd60000000000 */
[--C-:B------:R-:W-:Y:S02]  /*4d10*/  @!P5 SHF.R.S32.HI R37, RZ, 0x1f, R115.reuse ;  /* 0x0000001fff25d819 */ /* 0x100fe40000011473 */
[----:B------:R-:W-:-:S04]  /*4d20*/  @!P5 IADD3 R106, P0, P6, R12, R106, R115 ;  /* 0x0000006a0c6ad210 */ /* 0x000fc80007e1e073 */
[----:B------:R-:W-:Y:S02]  /*4d30*/  @!P5 IADD3.X R114, R4, R114, R37, P0, P6 ;  /* 0x000000720472d210 */ /* 0x000fe400007ec425 */
[----:B------:R-:W-:Y:S02]  /*4d40*/  ISETP.NE.AND P0, PT, R36, RZ, PT ;  /* 0x000000ff2400720c */ /* 0x000fe40003f05270 */
[----:B------:R-:W-:-:S04]  /*4d50*/  LEA R36, P6, R112, R100, 0x1 ;  /* 0x0000006470247211 */ /* 0x000fc800078c08ff */
[----:B------:R-:W-:Y:S02]  /*4d60*/  LEA.HI.X R37, R112, R101, R113, 0x1, P6 ;  /* 0x0000006570257211 */ /* 0x000fe400030f0c71 */
[----:B------:R-:W-:-:S03]  /*4d70*/  @!P5 LEA R38, P6, R106, R100, 0x1 ;  /* 0x000000646a26d211 */ /* 0x000fc600078c08ff */
[----:B-1----:R1:W-:Y:S01]  /*4d80*/  STG.E.128 desc[UR60][R36.64], R56 ;  /* 0x0000003824007986 */ /* 0x0023e2000c101d3c */
[----:B------:R-:W-:-:S05]  /*4d90*/  @!P5 LEA.HI.X R39, R106, R101, R114, 0x1, P6 ;  /* 0x000000656a27d211 */ /* 0x000fca00030f0c72 */
[----:B--2---:R1:W-:Y:S04]  /*4da0*/  @!P5 STG.E.128 desc[UR60][R38.64], R60 ;  /* 0x0000003c2600d986 */ /* 0x0043e8000c101d3c */
.L_x_10403:
[----:B------:R-:W-:Y:S05]  /*4db0*/  BSYNC B1 ;  /* 0x0000000000017941 */ /* 0x000fea0003800000 */
.L_x_10402:
[C---:B------:R-:W-:Y:S01]  /*4dc0*/  ISETP.GE.OR P5, PT, R225.reuse, R108, P1 ;  /* 0x0000006ce100720c */ /* 0x040fe20000fa6670 */
        /* <DEDUP_REMOVED lines=11> */
[----:B------:R-:W-:Y:S01]  /*4e80*/  LEA.HI.X R57, R36, R101, R37, 0x1, P5 ;  /* 0x0000006524397211 */ /* 0x000fe200028f0c25 */
[----:B------:R-:W-:Y:S01]  /*4e90*/  IMAD R37, R2, 0x1800, R89 ;  /* 0x0000180002257824 */ /* 0x000fe200078e0259 */
[----:B------:R-:W-:-:S03]  /*4ea0*/  SHF.R.S32.HI R36, RZ, 0x1f, R111 ;  /* 0x0000001fff247819 */ /* 0x000fc6000001146f */
[----:B------:R-:W-:Y:S01]  /*4eb0*/  IMAD R37, R37, 0x2, R18 ;  /* 0x0000000225257824 */ /* 0x000fe200078e0212 */
[----:B------:R-:W-:-:S04]  /*4ec0*/  LEA.HI R36, R36, R111, RZ, 0x4 ;  /* 0x0000006f24247211 */ /* 0x000fc800078f20ff */
[----:B------:R-:W-:-:S05]  /*4ed0*/  LEA.HI.SX32 R36, R36, R85, 0x1c ;  /* 0x0000005524247211 */ /* 0x000fca00078fe2ff */
[----:B------:R-:W-:-:S05]  /*4ee0*/  IMAD.SHL.U32 R61, R36, 0x8, RZ ;  /* 0x00000008243d7824 */ /* 0x000fca00078e00ff */
[----:B------:R-:W-:-:S04]  /*4ef0*/  LOP3.LUT R36, R213, 0x38, R61, 0xf8, !PT ;  /* 0x00000038d5247812 */ /* 0x000fc800078ef83d */
[----:B------:R-:W-:-:S05]  /*4f00*/  LOP3.LUT R36, R36, R38, RZ, 0x3c, !PT ;  /* 0x0000002624247212 */ /* 0x000fca00078e3cff */
[----:B------:R-:W-:-:S04]  /*4f10*/  IMAD.IADD R39, R217, 0x1, R36 ;  /* 0x00000001d9277824 */ /* 0x000fc800078e0224 */
[----:B------:R-:W-:-:S04]  /*4f20*/  IMAD R39, R2, 0x1800, R39 ;  /* 0x0000180002277824 */ /* 0x000fc800078e0227 */
[----:B------:R-:W-:Y:S02]  /*4f30*/  IMAD R44, R39, 0x2, R18 ;  /* 0x00000002272c7824 */ /* 0x000fe400078e0212 */
[----:B------:R-:W1:Y:S04]  /*4f40*/  LDS.128 R36, [R37+0x1c400] ;  /* 0x01c4000025247984 */ /* 0x000e680000000c00 */
[----:B------:R-:W2:Y:S01]  /*4f50*/  LDS.128 R44, [R44+0x1c400] ;  /* 0x01c400002c2c7984 */ /* 0x000ea20000000c00 */
[----:B------:R-:W-:Y:S05]  /*4f60*/  @P4 BRA `(.L_x_10407) ;  /* 0x0000000400784947 */ /* 0x000fea0003800000 */
[--C-:B------:R-:W-:Y:S01]  /*4f70*/  SHF.R.U64 R50, R50, 0x10, R51.reuse ;  /* 0x0000001032327819 */ /* 0x100fe20000001233 */
[----:B--2---:R-:W-:Y:S01]  /*4f80*/  IMAD.U32 R60, R45, 0x10000, RZ ;  /* 0x000100002d3c7824 */ /* 0x004fe200078e00ff */
[----:B------:R-:W-:Y:S01]  /*4f90*/  SHF.R.U32.HI R63, RZ, 0x10, R51 ;  /* 0x00000010ff3f7819 */ /* 0x000fe20000011633 */
[----:B------:R-:W-:Y:S01]  /*4fa0*/  IMAD.U32 R106, R47, 0x10000, RZ ;  /* 0x000100002f6a7824 */ /* 0x000fe200078e00ff */
[----:B------:R-:W-:Y:S01]  /*4fb0*/  SHF.R.U64 R51, R52, 0x10, R53 ;  /* 0x0000001034337819 */ /* 0x000fe20000001235 */
[----:B-1----:R-:W-:Y:S01]  /*4fc0*/  IMAD.U32 R105, R39, 0x10000, RZ ;  /* 0x0001000027697824 */ /* 0x002fe200078e00ff */
[----:B------:R-:W-:Y:S01]  /*4fd0*/  SHF.R.U64 R48, R48, 0x10, R49 ;  /* 0x0000001030307819 */ /* 0x000fe20000001231 */
[----:B------:R-:W-:Y:S01]  /*4fe0*/  IMAD.U32 R107, R46, 0x10000, RZ ;  /* 0x000100002e6b7824 */ /* 0x000fe200078e00ff */
[----:B------:R-:W-:Y:S01]  /*4ff0*/  SHF.R.U32.HI R52, RZ, 0x10, R53 ;  /* 0x00000010ff347819 */ /* 0x000fe20000011635 */
[----:B------:R-:W-:Y:S01]  /*5000*/  IMAD.U32 R104, R38, 0x10000, RZ ;  /* 0x0001000026687824 */ /* 0x000fe200078e00ff */
[----:B------:R-:W-:-:S02]  /*5010*/  SHF.R.U32.HI R49, RZ, 0x10, R49 ;  /* 0x00000010ff317819 */ /* 0x000fc40000011631 */
[----:B------:R-:W-:Y:S02]  /*5020*/  PRMT R52, R126, 0x5432, R52 ;  /* 0x000054327e347816 */ /* 0x000fe40000000034 */
[----:B------:R-:W-:Y:S02]  /*5030*/  PRMT R128, R128, 0x5410, R49 ;  /* 0x0000541080807816 */ /* 0x000fe40000000031 */
[--C-:B------:R-:W-:Y:S02]  /*5040*/  SHF.R.U64 R53, R54, 0x10, R55.reuse ;  /* 0x0000001036357819 */ /* 0x100fe40000001237 */
[----:B------:R-:W-:Y:S01]  /*5050*/  SHF.R.U32.HI R54, RZ, 0x10, R55 ;  /* 0x00000010ff367819 */ /* 0x000fe20000011637 */
[----:B------:R-:W-:Y:S01]  /*5060*/  IMAD.U32 R49, R128, 0x10000, RZ ;  /* 0x0001000080317824 */ /* 0x000fe200078e00ff */
[----:B------:R-:W-:Y:S01]  /*5070*/  PRMT R127, R127, 0x5410, R48 ;  /* 0x000054107f7f7816 */ /* 0x000fe20000000030 */
[----:B------:R-:W-:Y:S01]  /*5080*/  IMAD.U32 R48, R52, 0x10000, RZ ;  /* 0x0001000034307824 */ /* 0x000fe200078e00ff */
[----:B------:R-:W-:Y:S01]  /*5090*/  PRMT R54, R125, 0x5432, R54 ;  /* 0x000054327d367816 */ /* 0x000fe20000000036 */
[----:B------:R-:W-:Y:S01]  /*50a0*/  IMAD.U32 R55, R37, 0x10000, RZ ;  /* 0x0001000025377824 */ /* 0x000fe200078e00ff */
[----:B------:R-:W-:Y:S01]  /*50b0*/  PRMT R130, R130, 0x5410, R51 ;  /* 0x0000541082827816 */ /* 0x000fe20000000033 */
[CC--:B------:R-:W-:Y:S01]  /*50c0*/  FMUL.FTZ R112, R60.reuse, R48.reuse ;  /* 0x000000303c707220 */ /* 0x0c0fe20000410000 */
[----:B------:R-:W-:Y:S01]  /*50d0*/  PRMT R129, R129, 0x5410, R53 ;  /* 0x0000541081817816 */ /* 0x000fe20000000035 */
[-C--:B------:R-:W-:Y:S01]  /*50e0*/  FMUL.FTZ R60, R60, R49.reuse ;  /* 0x000000313c3c7220 */ /* 0x080fe20000410000 */
[----:B------:R-:W-:Y:S01]  /*50f0*/  LOP3.LUT R62, R45, 0xffff0000, RZ, 0xc0, !PT ;  /* 0xffff00002d3e7812 */ /* 0x000fe200078ec0ff */
[C---:B------:R-:W-:Y:S01]  /*5100*/  FFMA.FTZ R112, R55.reuse, R49, -R112 ;  /* 0x0000003137707223 */ /* 0x040fe20000010870 */
[----:B------:R-:W-:Y:S01]  /*5110*/  LOP3.LUT R51, R52, 0xffff0000, RZ, 0xc0, !PT ;  /* 0xffff000034337812 */ /* 0x000fe200078ec0ff */
[----:B------:R-:W-:Y:S01]  /*5120*/  IMAD.U32 R52, R54, 0x10000, RZ ;  /* 0x0001000036347824 */ /* 0x000fe200078e00ff */
[----:B------:R-:W-:Y:S01]  /*5130*/  LOP3.LUT R53, R128, 0xffff0000, RZ, 0xc0, !PT ;  /* 0xffff000080357812 */ /* 0x000fe200078ec0ff */
[----:B------:R-:W-:Y:S01]  /*5140*/  FFMA.FTZ R60, R55, R48, R60 ;  /* 0x00000030373c7223 */ /* 0x000fe2000001003c */
[----:B------:R-:W-:Y:S01]  /*5150*/  PRMT R126, R126, 0x5410, R63 ;  /* 0x000054107e7e7816 */ /* 0x000fe2000000003f */
        /* <DEDUP_REMOVED lines=8> */
[----:B------:R-:W-:Y:S01]  /*51e0*/  FFMA.FTZ R49, R58, R53, -R49 ;  /* 0x000000353a317223 */ /* 0x000fe20000010831 */
[----:B------:R-:W-:Y:S01]  /*51f0*/  LOP3.LUT R39, R39, 0xffff0000, RZ, 0xc0, !PT ;  /* 0xffff000027277812 */ /* 0x000fe200078ec0ff */
[-C--:B------:R-:W-:Y:S01]  /*5200*/  FMUL.FTZ R53, R106, R48.reuse ;  /* 0x000000306a357220 */ /* 0x080fe20000410000 */
[----:B------:R-:W-:Y:S01]  /*5210*/  FFMA.FTZ R62, R105, R48, -R62 ;  /* 0x00000030693e7223 */ /* 0x000fe2000001083e */
[----:B------:R-:W-:Y:S01]  /*5220*/  FMUL.FTZ R114, R47, R54 ;  /* 0x000000362f727220 */ /* 0x000fe20000410000 */
[----:B------:R-:W-:-:S02]  /*5230*/  IMAD.U32 R45, R44, 0x10000, RZ ;  /* 0x000100002c2d7824 */ /* 0x000fc400078e00ff */
[----:B------:R-:W-:Y:S01]  /*5240*/  FFMA.FTZ R55, R58, R51, R55 ;  /* 0x000000333a377223 */ /* 0x000fe20000010037 */
[----:B------:R-:W-:Y:S01]  /*5250*/  IMAD.U32 R48, R130, 0x10000, RZ ;  /* 0x0001000082307824 */ /* 0x000fe200078e00ff */
[----:B------:R-:W-:Y:S01]  /*5260*/  LOP3.LUT R44, R44, 0xffff0000, RZ, 0xc0, !PT ;  /* 0xffff00002c2c7812 */ /* 0x000fe200078ec0ff */
[----:B------:R-:W-:Y:S01]  /*5270*/  IMAD.U32 R58, R127, 0x10000, RZ ;  /* 0x000100007f3a7824 */ /* 0x000fe200078e00ff */
[----:B------:R-:W-:Y:S01]  /*5280*/  LOP3.LUT R51, R130, 0xffff0000, RZ, 0xc0, !PT ;  /* 0xffff000082337812 */ /* 0x000fe200078ec0ff */
[-C--:B------:R-:W-:Y:S01]  /*5290*/  FMUL.FTZ R106, R47, R126.reuse ;  /* 0x0000007e2f6a7220 */ /* 0x080fe20000410000 */
[----:B------:R-:W-:Y:S01]  /*52a0*/  FFMA.FTZ R47, R39, R126, -R114 ;  /* 0x0000007e272f7223 */ /* 0x000fe20000010872 */
[----:B------:R-:W-:Y:S01]  /*52b0*/  LOP3.LUT R127, R127, 0xffff0000, RZ, 0xc0, !PT ;  /* 0xffff00007f7f7812 */ /* 0x000fe200078ec0ff */
[C---:B------:R-:W-:Y:S02]  /*52c0*/  IMAD.U32 R37, R36.reuse, 0x10000, RZ ;  /* 0x0001000024257824 */ /* 0x040fe400078e00ff */
[----:B------:R-:W-:Y:S01]  /*52d0*/  FMUL.FTZ R114, R45, R48 ;  /* 0x000000302d727220 */ /* 0x000fe20000410000 */
[----:B------:R-:W-:Y:S01]  /*52e0*/  LOP3.LUT R36, R36, 0xffff0000, RZ, 0xc0, !PT ;  /* 0xffff000024247812 */ /* 0x000fe200078ec0ff */
[----:B------:R-:W-:Y:S01]  /*52f0*/  FFMA.FTZ R52, R105, R52, R53 ;  /* 0x0000003469347223 */ /* 0x000fe20000010035 */
[----:B------:R-:W-:Y:S01]  /*5300*/  PRMT R50, R125, 0x5410, R50 ;  /* 0x000054107d327816 */ /* 0x000fe20000000032 */
[-C--:B------:R-:W-:Y:S01]  /*5310*/  FMUL.FTZ R45, R45, R58.reuse ;  /* 0x0000003a2d2d7220 */ /* 0x080fe20000410000 */
[C---:B------:R-:W-:Y:S01]  /*5320*/  FMUL.FTZ R53, R44.reuse, R51 ;  /* 0x000000332c357220 */ /* 0x040fe20000410000 */
[C---:B------:R-:W-:Y:S01]  /*5330*/  FFMA.FTZ R58, R37.reuse, R58, -R114 ;  /* 0x0000003a253a7223 */ /* 0x040fe20000010872 */
[-C--:B------:R-:W-:Y:S01]  /*5340*/  FMUL.FTZ R63, R44, R127.reuse ;  /* 0x0000007f2c3f7220 */ /* 0x080fe20000410000 */
[----:B------:R-:W-:Y:S01]  /*5350*/  FFMA.FTZ R37, R37, R48, R45 ;  /* 0x0000003025257223 */ /* 0x000fe2000001002d */
[C---:B------:R-:W-:Y:S01]  /*5360*/  IMAD.U32 R44, R129.reuse, 0x10000, RZ ;  /* 0x00010000812c7824 */ /* 0x040fe200078e00ff */
[----:B------:R-:W-:Y:S01]  /*5370*/  LOP3.LUT R46, R46, 0xffff0000, RZ, 0xc0, !PT ;  /* 0xffff00002e2e7812 */ /* 0x000fe200078ec0ff */
[----:B------:R-:W-:Y:S01]  /*5380*/  FFMA.FTZ R127, R36, R127, -R53 ;  /* 0x0000007f247f7223 */ /* 0x000fe20000010835 */
[----:B------:R-:W-:Y:S01]  /*5390*/  IMAD.U32 R45, R50, 0x10000, RZ ;  /* 0x00010000322d7824 */ /* 0x000fe200078e00ff */
[----:B------:R-:W-:Y:S01]  /*53a0*/  LOP3.LUT R129, R129, 0xffff0000, RZ, 0xc0, !PT ;  /* 0xffff000081817812 */ /* 0x000fe200078ec0ff */
[----:B------:R-:W-:Y:S01]  /*53b0*/  FFMA.FTZ R36, R36, R51, R63 ;  /* 0x0000003324247223 */ /* 0x000fe2000001003f */
[----:B------:R-:W-:Y:S01]  /*53c0*/  LOP3.LUT R53, R50, 0xffff0000, RZ, 0xc0, !PT ;  /* 0xffff000032357812 */ /* 0x000fe200078ec0ff */
[C---:B------:R-:W-:Y:S01]  /*53d0*/  FMUL.FTZ R51, R107.reuse, R44 ;  /* 0x0000002c6b337220 */ /* 0x040fe20000410000 */
[----:B------:R-:W-:Y:S01]  /*53e0*/  LOP3.LUT R38, R38, 0xffff0000, RZ, 0xc0, !PT ;  /* 0xffff000026267812 */ /* 0x000fe200078ec0ff */
[----:B------:R-:W-:Y:S01]  /*53f0*/  FMUL.FTZ R107, R107, R45 ;  /* 0x0000002d6b6b7220 */ /* 0x000fe20000410000 */
[----:B------:R-:W-:Y:S01]  /*5400*/  FFMA.FTZ R39, R39, R54, R106 ;  /* 0x0000003627277223 */ /* 0x000fe2000001006a */
[C---:B------:R-:W-:Y:S01]  /*5410*/  FMUL.FTZ R63, R46.reuse, R129 ;  /* 0x000000812e3f7220 */ /* 0x040fe20000410000 */
[----:B------:R-:W-:Y:S01]  /*5420*/  FMUL.FTZ R46, R46, R53 ;  /* 0x000000352e2e7220 */ /* 0x000fe20000410000 */
[C---:B------:R-:W-:Y:S01]  /*5430*/  FFMA.FTZ R107, R104.reuse, R44, R107 ;  /* 0x0000002c686b7223 */ /* 0x040fe2000001006b */
[----:B------:R-:W-:Y:S01]  /*5440*/  FFMA.FTZ R45, R104, R45, -R51 ;  /* 0x0000002d682d7223 */ /* 0x000fe20000010833 */
[C---:B------:R-:W-:Y:S01]  /*5450*/  FFMA.FTZ R44, R38.reuse, R53, -R63 ;  /* 0x00000035262c7223 */ /* 0x040fe2000001083f */
[----:B------:R-:W-:Y:S01]  /*5460*/  F2FP.BF16.F32.PACK_AB R47, R47, R62 ;  /* 0x0000003e2f2f723e */ /* 0x000fe200000010ff */
        /* <DEDUP_REMOVED lines=14> */
.L_x_10407:
[----:B------:R-:W-:Y:S05]  /*5550*/  BSYNC B1 ;  /* 0x0000000000017941 */ /* 0x000fea0003800000 */
.L_x_10406:
        /* <DEDUP_REMOVED lines=10> */
.L_x_10375:
[----:B------:R-:W2:Y:S02]  /*5600*/  LDL R36, [R1+0x5c] ;  /* 0x00005c0001247983 */ /* 0x000ea40000100800 */
[----:B--2---:R-:W-:-:S13]  /*5610*/  R2UR UR4, R36 ;  /* 0x00000000240472ca */ /* 0x004fda00000e0000 */
[----:B------:R-:W-:-:S06]  /*5620*/  UISETP.NE.AND UP0, UPT, UR4, 0x3, UPT ;  /* 0x000000030400788c */ /* 0x000fcc000bf05270 */
[----:B------:R-:W-:-:S13]  /*5630*/  PLOP3.LUT P3, PT, PT, PT, UP0, 0x80, 0x0 ;  /* 0x000000000000781c */ /* 0x000fda0003f6f008 */
[----:B------:R-:W-:Y:S05]  /*5640*/  @!P3 BRA `(.L_x_10408) ;  /* 0x000000000004b947 */ /* 0x000fea0003800000 */
[----:B------:R-:W-:Y:S01]  /*5650*/  BPT.TRAP 0x1 ;  /* 0x000000040000795c */ /* 0x000fe20000300000 */
.L_x_10408:
[----:B------:R-:W-:Y:S01]  /*5660*/  IMAD R97, R2, 0x8, R18 ;  /* 0x0000000802617824 */ /* 0x000fe200078e0212 */
[----:B------:R-:W-:Y:S01]  /*5670*/  SHF.L.U32 R109, R201, 0x1f, RZ ;  /* 0x0000001fc96d7819 */ /* 0x000fe200000006ff */
[----:B------:R-:W-:Y:S01]  /*5680*/  IMAD R108, R29, -0x60, R26 ;  /* 0xffffffa01d6c7824 */ /* 0x000fe200078e021a */
[----:B------:R-:W-:Y:S02]  /*5690*/  BSSY B1, `(.L_x_10409) ;  /* 0x0000004000017945 */ /* 0x000fe40003800000 */
[----:B------:R-:W0:Y:S02]  /*56a0*/  SYNCS.PHASECHK.TRANS64.TRYWAIT P4, [R97+URZ+0x32490], R109 ;  /* 0x0324906d610075a7 */ /* 0x000e24000808017f */
[----:B------:R-:W-:Y:S01]  /*56b0*/  VIMNMX R108, R108, 0x60, PT ;  /* 0x000000606c6c7848 */ /* 0x000fe20003fe0100 */
[----:B0-----:R-:W-:Y:S06]  /*56c0*/  @!P4 BRA `(.L_x_10410) ;  /* 0x000001780018c947 */ /* 0x001fec0003800000 */
.L_x_10680:
[----:B------:R-:W-:Y:S05]  /*56d0*/  BSYNC B1 ;  /* 0x0000000000017941 */ /* 0x000fea0003800000 */
.L_x_10409:
[----:B------:R-:W-:Y:S01]  /*56e0*/  ISETP.GE.AND P4, PT, R19, R108, PT ;  /* 0x0000006c1300720c */ /* 0x000fe20003f86270 */
[----:B------:R-:W-:-:S12]  /*56f0*/  BSSY B1, `(.L_x_10411) ;  /* 0x0000006000017945 */ /* 0x000fd80003800000 */
[----:B------:R-:W-:Y:S05]  /*5700*/  @P4 BRA `(.L_x_10412) ;  /* 0x0000000000104947 */ /* 0x000fea0003800000 */
[----:B------:R-:W1:Y:S04]  /*5710*/  @!P1 LDS.128 R36, [R106] ;  /* 0x000000006a249984 */ /* 0x000e680000000c00 */
[----:B------:R-:W2:Y:S04]  /*5720*/  @!P2 LDS.128 R44, [R105] ;  /* 0x00000000692ca984 */ /* 0x000ea80000000c00 */
[----:B-1----:R1:W-:Y:S04]  /*5730*/  @!P1 STG.E.128 desc[UR60][R50.64], R36 ;  /* 0x0000002432009986 */ /* 0x0023e8000c101d3c */
[----:B--2---:R1:W-:Y:S02]  /*5740*/  @!P2 STG.E.128 desc[UR60][R50.64+0x40], R44 ;  /* 0x0000402c3200a986 */ /* 0x0043e4000c101d3c */
.L_x_10412:
[----:B------:R-:W-:Y:S05]  /*5750*/  BSYNC B1 ;  /* 0x0000000000017941 */ /* 0x000fea0003800000 */
.L_x_10411:
[----:B------:R-:W-:-:S13]  /*5760*/  ISETP.GE.AND P4, PT, R225, R108, PT ;  /* 0x0000006ce100720c */ /* 0x000fda0003f86270 */
[----:B------:R-:W-:Y:S05]  /*5770*/  @P4 BRA `(.L_x_10392) ;  /* 0x0000000000104947 */ /* 0x000fea0003800000 */
[----:B-1----:R-:W1:Y:S04]  /*5780*/  @!P1 LDS.128 R36, [R106+0x2000] ;  /* 0x002000006a249984 */ /* 0x002e680000000c00 */
[----:B------:R-:W2:Y:S04]  /*5790*/  @!P2 LDS.128 R44, [R105+0x2000] ;  /* 0x00200000692ca984 */ /* 0x000ea80000000c00 */
[----:B-1----:R1:W-:Y:S04]  /*57a0*/  @!P1 STG.E.128 desc[UR60][R48.64], R36 ;  /* 0x0000002430009986 */ /* 0x0023e8000c101d3c */
[----:B--2---:R1:W-:Y:S02]  /*57b0*/  @!P2 STG.E.128 desc[UR60][R48.64+0x40], R44 ;  /* 0x0000402c3000a986 */ /* 0x0043e4000c101d3c */
.L_x_10392:
[----:B------:R-:W-:Y:S05]  /*57c0*/  BSYNC B0 ;  /* 0x0000000000007941 */ /* 0x000fea0003800000 */
.L_x_10374:
        /* <DEDUP_REMOVED lines=17> */
.L_x_10414:
[----:B------:R-:W-:Y:S05]  /*58e0*/  BSYNC B0 ;  /* 0x0000000000007941 */ /* 0x000fea0003800000 */
.L_x_10413:
[----:B------:R-:W2:Y:S01]  /*58f0*/  SYNCS.PHASECHK.TRANS64.TRYWAIT P3, [R97+URZ+0x324b0], R109 ;  /* 0x0324b06d610075a7 */ /* 0x000ea2000806017f */
[----:B------:R-:W-:Y:S01]  /*5900*/  IMAD R49, R2, 0x6000, R91 ;  /* 0x0000600002317824 */ /* 0x000fe200078e025b */
[----:B------:R-:W-:Y:S01]  /*5910*/  ULDC.64 UR56, c[0x0][0x328] ;  /* 0x0000ca0000387ab9 */ /* 0x000fe20000000a00 */
[----:B------:R-:W-:Y:S01]  /*5920*/  ULDC.64 UR58, c[0x0][0x318] ;  /* 0x0000c600003a7ab9 */ /* 0x000fe20000000a00 */
[----:B------:R-:W-:Y:S01]  /*5930*/  BSSY B0, `(.L_x_10415) ;  /* 0x0000003000007945 */ /* 0x000fe20003800000 */
[----:B------:R-:W-:-:S03]  /*5940*/  IMAD.IADD R48, R90, 0x1, R49 ;  /* 0x000000015a307824 */ /* 0x000fc600078e0231 */
[----:B--2---:R-:W-:Y:S05]  /*5950*/  @!P3 BRA `(.L_x_10416) ;  /* 0x000001740088b947 */ /* 0x004fea0003800000 */
.L_x_10681:
[----:B------:R-:W-:Y:S05]  /*5960*/  BSYNC B0 ;  /* 0x0000000000007941 */ /* 0x000fea0003800000 */
.L_x_10415:
[----:B------:R-:W-:Y:S01]  /*5970*/  ISETP.GE.AND P3, PT, R19, R108, PT ;  /* 0x0000006c1300720c */ /* 0x000fe20003f66270 */
[----:B------:R-:W-:Y:S01]  /*5980*/  BSSY B0, `(.L_x_10417) ;  /* 0x0000026000007945 */ /* 0x000fe20003800000 */
[----:B------:R-:W-:Y:S02]  /*5990*/  IMAD R49, R49, 0x2, R27 ;  /* 0x0000000231317824 */ /* 0x000fe400078e021b */
[----:B------:R-:W-:-:S04]  /*59a0*/  IMAD.WIDE R44, R29, 0x60, R70 ;  /* 0x000000601d2c7825 */ /* 0x000fc800078e0246 */
[----:B------:R-:W-:-:S05]  /*59b0*/  IMAD R48, R48, 0x2, R27 ;  /* 0x0000000230307824 */ /* 0x000fca00078e021b */
[----:B------:R-:W-:Y:S05]  /*59c0*/  @P3 BRA `(.L_x_10418) ;  /* 0x0000000000843947 */ /* 0x000fea0003800000 */
[----:B------:R-:W-:Y:S01]  /*59d0*/  IMAD R39, R45, UR56, RZ ;  /* 0x000000382d277c24 */ /* 0x000fe2000f8e02ff */
[----:B------:R-:W-:Y:S01]  /*59e0*/  ULDC UR4, c[0x0][0x320] ;  /* 0x0000c80000047ab9 */ /* 0x000fe20000000800 */
        /* <DEDUP_REMOVED lines=31> */
.L_x_10418:
[----:B------:R-:W-:Y:S05]  /*5be0*/  BSYNC B0 ;  /* 0x0000000000007941 */ /* 0x000fea0003800000 */
.L_x_10417:
[----:B------:R-:W-:Y:S01]  /*5bf0*/  ISETP.GE.AND P3, PT, R225, R108, PT ;  /* 0x0000006ce100720c */ /* 0x000fe20003f66270 */
[----:B------:R-:W-:-:S12]  /*5c00*/  BSSY B0, `(.L_x_10419) ;  /* 0x0000025000007945 */ /* 0x000fd80003800000 */
[----:B------:R-:W-:Y:S05]  /*5c10*/  @P3 BRA `(.L_x_10420) ;  /* 0x00000000008c3947 */ /* 0x000fea0003800000 */
[----:B---3--:R-:W-:Y:S01]  /*5c20*/  IADD3 R39, P3, R44, 0x40, RZ ;  /* 0x000000402c277810 */ /* 0x008fe20007f7e0ff */
[----:B-1----:R-:W-:Y:S01]  /*5c30*/  IMAD.MOV.U32 R36, RZ, RZ, R14 ;  /* 0x000000ffff247224 */ /* 0x002fe200078e000e */
[----:B------:R-:W-:Y:S01]  /*5c40*/  ULDC UR4, c[0x0][0x320] ;  /* 0x0000c80000047ab9 */ /* 0x000fe20000000800 */
        /* <DEDUP_REMOVED lines=32> */
.L_x_10420:
[----:B------:R-:W-:Y:S05]  /*5e50*/  BSYNC B0 ;  /* 0x0000000000007941 */ /* 0x000fea0003800000 */
.L_x_10419:
        /* <DEDUP_REMOVED lines=22> */
.L_x_10369:
[----:B------:R-:W-:Y:S01]  /*5fc0*/  IMAD.MOV.U32 R176, RZ, RZ, RZ ;  /* 0x000000ffffb07224 */ /* 0x000fe200078e00ff */
[----:B------:R-:W-:Y:S06]  /*5fd0*/  @P0 BRA `(.L_x_10422) ;  /* 0x00000000000c0947 */ /* 0x000fec0003800000 */
[----:B------:R-:W1:Y:S01]  /*5fe0*/  FENCE.VIEW.ASYNC.G ;  /* 0x00000000000073c6 */ /* 0x000e620000000100 */
[----:B------:R-:W-:Y:S05]  /*5ff0*/  WARPSYNC.ALL ;  /* 0x0000000000007948 */ /* 0x000fea0003800000 */
[----:B-1----:R-:W-:Y:S06]  /*6000*/  BAR.ARV 0xc, 0x180 ;  /* 0x0306000000007b1d */ /* 0x002fec0000002000 */
.L_x_10422:
        /* <DEDUP_REMOVED lines=32> */
.L_x_10424:
[----:B------:R-:W-:Y:S05]  /*6210*/  BSYNC B0 ;  /* 0x0000000000007941 */ /* 0x000fea0003800000 */
.L_x_10423:
        /* <DEDUP_REMOVED lines=79> */
.L_x_10684:
        /* <DEDUP_REMOVED lines=26> */
.L_x_10428:
[----:B------:R-:W-:Y:S05]  /*68b0*/  BSYNC B6 ;  /* 0x0000000000067941 */ /* 0x000fea0003800000 */
.L_x_10427:
        /* <DEDUP_REMOVED lines=12> */
.L_x_10432:
[----:B--2---:R2:W3:Y:S02]  /*6980*/  SYNCS.PHASECHK.TRANS64.TRYWAIT P0, [R18+URZ+0x32400], R5 ;  /* 0x03240005120075a7 */ /* 0x0044e4000800017f */
[----:B---3--:R-:W-:Y:S05]  /*6990*/  @!P0 NANOSLEEP.SYNCS 0x989680 ;  /* 0x009896800000895d */ /* 0x008fea0003900000 */
[----:B------:R-:W3:Y:S02]  /*69a0*/  @!P0 SYNCS.PHASECHK.TRANS64 P0, [R18+URZ+0x32400], R5 ;  /* 0x03240005120085a7 */ /* 0x000ee4000800007f */
[----:B---3--:R-:W-:Y:S05]  /*69b0*/  @!P0 BRA `(.L_x_10432) ;  /* 0xfffffffc00f08947 */ /* 0x008fea000383ffff */
.L_x_10431:
[----:B------:R-:W-:Y:S05]  /*69c0*/  BSYNC B0 ;  /* 0x0000000000007941 */ /* 0x000fea0003800000 */
.L_x_10430:
[----:B------:R-:W-:Y:S05]  /*69d0*/  BRA `(.L_x_10433) ;  /* 0x0000002000a87947 */ /* 0x000fea0003800000 */
.L_x_10429:
        /* <DEDUP_REMOVED lines=36> */
.L_x_10435:
[----:B------:R-:W-:Y:S05]  /*6c20*/  BSYNC B6 ;  /* 0x0000000000067941 */ /* 0x000fea0003800000 */
.L_x_10434:
        /* <DEDUP_REMOVED lines=14> */
[----:B------:R-:W4:Y:S04]  /*6d10*/  SHFL.IDX PT, R24, R24, RZ, 0x1c1f ;  /* 0x001c1fff18187589 */ /* 0x000f2800000e0000 */
[----:B-1----:R-:W0:Y:S02]  /*6d20*/  SHFL.IDX PT, R27, R27, RZ, 0x1c1f ;  /* 0x001c1fff1b1b7589 */ /* 0x002e2400000e0000 */
.L_x_10690:
[----:B------:R-:W-:Y:S01]  /*6d30*/  ULDC UR4, c[0x0][0x448] ;  /* 0x0001120000047ab9 */ /* 0x000fe20000000800 */
[----:B------:R-:W-:Y:S01]  /*6d40*/  LEA.HI R4, R226, R226, RZ, 0x1 ;  /* 0x000000e2e2047211 */ /* 0x000fe200078f08ff */
[----:B------:R-:W-:Y:S01]  /*6d50*/  IMAD R154, R154, UR4, RZ ;  /* 0x000000049a9a7c24 */ /* 0x000fe2000f8e02ff */
        /* <DEDUP_REMOVED lines=13> */
[----:B---3--:R-:W-:Y:S01]  /*6e30*/  IMAD.MOV.U32 R4, RZ, RZ, R21 ;  /* 0x000000ffff047224 */ /* 0x008fe200078e0015 */
[----:B------:R-:W-:Y:S01]  /*6e40*/  ISETP.GE.AND P2, PT, R22, UR4, PT ;  /* 0x0000000416007c0c */ /* 0x000fe2000bf46270 */
[----:B--2---:R-:W-:Y:S01]  /*6e50*/  IMAD.MOV.U32 R5, RZ, RZ, R0 ;  /* 0x000000ffff057224 */ /* 0x004fe200078e0000 */
[C---:B------:R-:W-:Y:S01]  /*6e60*/  ISETP.GE.AND P3, PT, R202.reuse, UR4, PT ;  /* 0x00000004ca007c0c */ /* 0x040fe2000bf66270 */
[----:B------:R-:W-:Y:S01]  /*6e70*/  IMAD.SHL.U32 R14, R202, 0x2, RZ ;  /* 0x00000002ca0e7824 */ /* 0x000fe200078e00ff */
[----:B------:R-:W-:-:S04]  /*6e80*/  SHF.R.S32.HI R9, RZ, 0x1f, R202 ;  /* 0x0000001fff097819 */ /* 0x000fc800000114ca */
[----:B------:R-:W-:-:S05]  /*6e90*/  SHF.L.U64.HI R9, R202, 0x1, R9 ;  /* 0x00000001ca097819 */ /* 0x000fca0000010209 */
[----:B------:R-:W-:Y:S02]  /*6ea0*/  @!P2 IMAD.WIDE R4, R22, 0x2, R4 ;  /* 0x000000021604a825 */ /* 0x000fe400078e0204 */
[-C--:B------:R-:W-:Y:S02]  /*6eb0*/  @!P3 IADD3 R12, P0, R21, R14.reuse, RZ ;  /* 0x0000000e150cb210 */ /* 0x080fe40007f1e0ff */
[----:B0-----:R-:W-:Y:S01]  /*6ec0*/  @!P3 IADD3 R14, P1, R27, R14, RZ ;  /* 0x0000000e1b0eb210 */ /* 0x001fe20007f3e0ff */
[----:B------:R0:W5:Y:S02]  /*6ed0*/  @!P2 LD.E.64 R6, desc[UR60][R4.64] ;  /* 0x0000003c0406a980 */ /* 0x000164000c101b00 */
[--C-:B------:R-:W-:Y:S02]  /*6ee0*/  @!P3 IMAD.X R13, R0, 0x1, R9.reuse, P0 ;  /* 0x00000001000db824 */ /* 0x100fe400000e0609 */
[----:B----4-:R-:W-:Y:S01]  /*6ef0*/  @!P3 IMAD.X R15, R24, 0x1, R9, P1 ;  /* 0x00000001180fb824 */ /* 0x010fe200008e0609 */
        /* <DEDUP_REMOVED lines=8> */
.L_x_10440:
[----:B------:R-:W-:Y:S05]  /*6f80*/  BSYNC B1 ;  /* 0x0000000000017941 */ /* 0x000fea0003800000 */
.L_x_10439:
[----:B------:R-:W3:Y:S01]  /*6f90*/  SYNCS.PHASECHK.TRANS64.TRYWAIT P0, [R18+URZ+0x32400], R29 ;  /* 0x0324001d120075a7 */ /* 0x000ee2000800017f */
[----:B--2---:R-:W-:Y:S01]  /*6fa0*/  LOP3.LUT R0, R31, 0x18, R16, 0xf8, !PT ;  /* 0x000000181f007812 */ /* 0x004fe200078ef810 */
[----:B-1---5:R-:W-:Y:S01]  /*6fb0*/  IMAD.MOV.U32 R15, RZ, RZ, R6 ;  /* 0x000000ffff0f7224 */ /* 0x022fe200078e0006 */
[----:B------:R-:W-:Y:S01]  /*6fc0*/  SHF.R.U32.HI R31, RZ, 0x3, R31 ;  /* 0x00000003ff1f7819 */ /* 0x000fe2000001161f */
[----:B----4-:R-:W-:Y:S01]  /*6fd0*/  IMAD R24, R41, -0x80, R154 ;  /* 0xffffff8029187824 */ /* 0x010fe200078e029a */
[--C-:B------:R-:W-:Y:S01]  /*6fe0*/  SHF.R.U64 R12, R6, 0x10, R7.reuse ;  /* 0x00000010060c7819 */ /* 0x100fe20000001207 */
[--C-:B------:R-:W-:Y:S01]  /*6ff0*/  IMAD.MOV.U32 R14, RZ, RZ, R7.reuse ;  /* 0x000000ffff0e7224 */ /* 0x100fe200078e0007 */
[----:B------:R-:W-:Y:S01]  /*7000*/  LOP3.LUT R33, R0, R31, RZ, 0x3c, !PT ;  /* 0x0000001f00217212 */ /* 0x000fe200078e3cff */
[----:B------:R-:W-:Y:S01]  /*7010*/  IMAD.MOV.U32 R0, RZ, RZ, R4 ;  /* 0x000000ffff007224 */ /* 0x000fe200078e0004 */
[----:B------:R-:W-:Y:S01]  /*7020*/  SHF.R.U32.HI R31, RZ, 0x10, R7 ;  /* 0x00000010ff1f7819 */ /* 0x000fe20000011607 */
[--C-:B------:R-:W-:Y:S01]  /*7030*/  IMAD.MOV.U32 R6, RZ, RZ, R5.reuse ;  /* 0x000000ffff067224 */ /* 0x100fe200078e0005 */
[----:B0-----:R-:W-:Y:S01]  /*7040*/  SHF.R.U64 R27, R4, 0x10, R5 ;  /* 0x00000010041b7819 */ /* 0x001fe20000001205 */
[----:B------:R-:W-:Y:S01]  /*7050*/  IMAD R33, R216, 0x200, R33 ;  /* 0x00000200d8217824 */ /* 0x000fe200078e0221 */
[----:B------:R-:W-:Y:S01]  /*7060*/  PRMT R15, R15, 0x5410, R12 ;  /* 0x000054100f0f7816 */ /* 0x000fe2000000000c */
[----:B------:R-:W-:Y:S01]  /*7070*/  IMAD.MOV.U32 R20, RZ, RZ, R10 ;  /* 0x000000ffff147224 */ /* 0x000fe200078e000a */
[----:B---3--:R-:W-:Y:S01]  /*7080*/  SHF.R.U32.HI R21, RZ, 0x10, R5 ;  /* 0x00000010ff157819 */ /* 0x008fe20000011605 */
[----:B------:R-:W-:Y:S01]  /*7090*/  IMAD R12, R33, 0x2, R18 ;  /* 0x00000002210c7824 */ /* 0x000fe200078e0212 */
[--C-:B------:R-:W-:Y:S01]  /*70a0*/  SHF.R.U64 R7, R10, 0x10, R11.reuse ;  /* 0x000000100a077819 */ /* 0x100fe2000000120b */
[----:B------:R-:W-:Y:S01]  /*70b0*/  BSSY B1, `(.L_x_10441) ;  /* 0x0000011000017945 */ /* 0x000fe20003800000 */
[----:B------:R-:W-:Y:S01]  /*70c0*/  VIMNMX R24, R24, 0x80, PT ;  /* 0x0000008018187848 */ /* 0x000fe20003fe0100 */
[--C-:B------:R-:W-:Y:S01]  /*70d0*/  IMAD.MOV.U32 R13, RZ, RZ, R11.reuse ;  /* 0x000000ffff0d7224 */ /* 0x100fe200078e000b */
[----:B------:R-:W-:Y:S01]  /*70e0*/  SHF.R.U32.HI R28, RZ, 0x10, R11 ;  /* 0x00000010ff1c7819 */ /* 0x000fe2000001160b */
[----:B------:R-:W-:Y:S01]  /*70f0*/  IMAD.MOV.U32 R10, RZ, RZ, R8 ;  /* 0x000000ffff0a7224 */ /* 0x000fe200078e0008 */
[--C-:B------:R-:W-:Y:S01]  /*7100*/  SHF.R.U64 R5, R8, 0x10, R9.reuse ;  /* 0x0000001008057819 */ /* 0x100fe20000001209 */
[--C-:B------:R-:W-:Y:S01]  /*7110*/  IMAD.MOV.U32 R11, RZ, RZ, R9.reuse ;  /* 0x000000ffff0b7224 */ /* 0x100fe200078e0009 */
[----:B------:R-:W-:Y:S01]  /*7120*/  SHF.R.U32.HI R26, RZ, 0x10, R9 ;  /* 0x00000010ff1a7819 */ /* 0x000fe20000011609 */
[----:B------:R-:W-:Y:S01]  /*7130*/  VIADD R4, R12, 0x18400 ;  /* 0x000184000c047836 */ /* 0x000fe20000000000 */
        /* <DEDUP_REMOVED lines=8> */
.L_x_10691:
[----:B------:R-:W-:Y:S05]  /*71c0*/  BSYNC B1 ;  /* 0x0000000000017941 */ /* 0x000fea0003800000 */
.L_x_10441:
        /* <DEDUP_REMOVED lines=13> */
[C---:B------:R-:W-:Y:S01]  /*72a0*/  LOP3.LUT R30, R15.reuse, 0xffff0000, RZ, 0xc0, !PT ;  /* 0xffff00000f1e7812 */ /* 0x040fe200078ec0ff */
[----:B0-----:R-:W-:Y:S01]  /*72b0*/  IMAD.U32 R29, R15, 0x10000, RZ ;  /* 0x000100000f1d7824 */ /* 0x001fe200078e00ff */
        /* <DEDUP_REMOVED lines=34> */
.L_x_10446:
[----:B------:R-:W-:Y:S05]  /*74e0*/  BSYNC B2 ;  /* 0x0000000000027941 */ /* 0x000fea0003800000 */
.L_x_10445:
[----:B------:R-:W-:Y:S05]  /*74f0*/  @P1 BRA `(.L_x_10444) ;  /* 0x0000000000981947 */ /* 0x000fea0003800000 */
[----:B-1----:R-:W1:Y:S01]  /*7500*/  LDS.128 R4, [R0] ;  /* 0x0000000000047984 */ /* 0x002e620000000c00 */
[----:B------:R-:W-:Y:S01]  /*7510*/  IMAD.U32 R31, R10, 0x10000, RZ ;  /* 0x000100000a1f7824 */ /* 0x000fe200078e00ff */
        /* <DEDUP_REMOVED lines=36> */
.L_x_10444:
[----:B------:R-:W-:Y:S05]  /*7760*/  BSYNC B1 ;  /* 0x0000000000017941 */ /* 0x000fea0003800000 */
.L_x_10443:
        /* <DEDUP_REMOVED lines=12> */
[----:B------:R-:W-:Y:S02]  /*7830*/  IMAD.U32 R33, R13, 0x10000, RZ ;  /* 0x000100000d217824 */ /* 0x000fe400078e00ff */
        /* <DEDUP_REMOVED lines=13> */
[----:B------:R-:W-:Y:S01]  /*7910*/  LOP3.LUT R7, R7, 0xffff0000, RZ, 0xc0, !PT ;  /* 0xffff000007077812 */ /* 0x000fe200078ec0ff */
[----:B------:R-:W-:Y:S01]  /*7920*/  FFMA.FTZ R21, R31, R21, R28 ;  /* 0x000000151f157223 */ /* 0x000fe2000001001c */
[----:B------:R-:W-:Y:S01]  /*7930*/  LOP3.LUT R30, R13, 0xffff0000, RZ, 0xc0, !PT ;  /* 0xffff00000d1e7812 */ /* 0x000fe200078ec0ff */
[C---:B------:R-:W-:Y:S01]  /*7940*/  IMAD.U32 R31, R14.reuse, 0x10000, RZ ;  /* 0x000100000e1f7824 */ /* 0x040fe200078e00ff */
[----:B------:R-:W-:Y:S01]  /*7950*/  LOP3.LUT R28, R14, 0xffff0000, RZ, 0xc0, !PT ;  /* 0xffff00000e1c7812 */ /* 0x000fe200078ec0ff */
[----:B------:R-:W-:Y:S01]  /*7960*/  FMUL.FTZ R14, R33, R6 ;  /* 0x00000006210e7220 */ /* 0x000fe20000410000 */
[----:B------:R-:W-:Y:S01]  /*7970*/  FFMA.FTZ R24, R32, R24, R29 ;  /* 0x0000001820187223 */ /* 0x000fe2000001001d */
        /* <DEDUP_REMOVED lines=12> */
.L_x_10449:
[----:B------:R-:W-:Y:S05]  /*7a40*/  BSYNC B1 ;  /* 0x0000000000017941 */ /* 0x000fea0003800000 */
.L_x_10448:
[----:B------:R-:W-:Y:S05]  /*7a50*/  @P1 BRA `(.L_x_10447) ;  /* 0x0000001000641947 */ /* 0x000fea0003800000 */
[----:B-1----:R-:W1:Y:S01]  /*7a60*/  LDS.128 R4, [R0+0x2000] ;  /* 0x0020000000047984 */ /* 0x002e620000000c00 */
[----:B------:R-:W-:Y:S01]  /*7a70*/  IMAD.U32 R20, R8, 0x10000, RZ ;  /* 0x0001000008147824 */ /* 0x000fe200078e00ff */
[C---:B0-----:R-:W-:Y:S01]  /*7a80*/  LOP3.LUT R29, R10.reuse, 0xffff0000, RZ, 0xc0, !PT ;  /* 0xffff00000a1d7812 */ /* 0x041fe200078ec0ff */
[----:B------:R-:W-:Y:S01]  /*7a90*/  IMAD.U32 R24, R10, 0x10000, RZ ;  /* 0x000100000a187824 */ /* 0x000fe200078e00ff */
        /* <DEDUP_REMOVED lines=35> */
.L_x_10437:
[----:B------:R-:W-:-:S03]  /*7cd0*/  UMOV UR4, 0xffffffff ;  /* 0xffffffff00047882 */ /* 0x000fc60000000000 */
[----:B------:R-:W-:Y:S05]  /*7ce0*/  BRA.DIV UR4, `(.L_x_10450) ;  /* 0x0000015604647947 */ /* 0x000fea000b800000 */
[----:B------:R1:W2:Y:S04]  /*7cf0*/  SHFL.IDX PT, R0, R28, RZ, 0x1c1f ;  /* 0x001c1fff1c007589 */ /* 0x0002a800000e0000 */
[----:B------:R1:W3:Y:S04]  /*7d00*/  SHFL.IDX PT, R20, R26, RZ, 0x1c1f ;  /* 0x001c1fff1a147589 */ /* 0x0002e800000e0000 */
[----:B------:R1:W4:Y:S04]  /*7d10*/  SHFL.IDX PT, R21, R24, RZ, 0x1c1f ;  /* 0x001c1fff18157589 */ /* 0x00032800000e0000 */
[----:B------:R1:W0:Y:S02]  /*7d20*/  SHFL.IDX PT, R14, R27, RZ, 0x1c1f ;  /* 0x001c1fff1b0e7589 */ /* 0x00022400000e0000 */
.L_x_10697:
        /* <DEDUP_REMOVED lines=8> */
[----:B------:R-:W-:-:S02]  /*7db0*/  CS2R R10, SRZ ;  /* 0x00000000000a7805 */ /* 0x000fc4000001ff00 */
[----:B------:R-:W-:-:S05]  /*7dc0*/  LOP3.LUT R5, R4, 0xfffffffe, RZ, 0xc0, !PT ;  /* 0xfffffffe04057812 */ /* 0x000fca00078ec0ff */
[----:B------:R-:W-:Y:S01]  /*7dd0*/  IMAD.IADD R3, R226, 0x1, -R5 ;  /* 0x00000001e2037824 */ /* 0x000fe200078e0a05 */
[----:B------:R-:W-:-:S04]  /*7de0*/  CS2R R4, SRZ ;  /* 0x0000000000047805 */ /* 0x000fc8000001ff00 */
[----:B------:R-:W-:Y:S01]  /*7df0*/  SHF.L.U32 R29, R3, 0x1f, RZ ;  /* 0x0000001f031d7819 */ /* 0x000fe200000006ff */
[----:B------:R-:W-:Y:S06]  /*7e00*/  @P0 BRA `(.L_x_10452) ;  /* 0x0000000000340947 */ /* 0x000fec0003800000 */
[----:B------:R-:W-:Y:S01]  /*7e10*/  ULDC UR4, c[0x0][0x3f4] ;  /* 0x0000fd0000047ab9 */ /* 0x000fe20000000800 */
[C---:B------:R-:W-:Y:S01]  /*7e20*/  IMAD.SHL.U32 R15, R16.reuse, 0x2, RZ ;  /* 0x00000002100f7824 */ /* 0x040fe200078e00ff */
[----:B------:R-:W-:Y:S02]  /*7e30*/  ISETP.GE.AND P2, PT, R16, UR4, PT ;  /* 0x0000000410007c0c */ /* 0x000fe4000bf46270 */
[----:B------:R-:W-:Y:S02]  /*7e40*/  SHF.R.S32.HI R5, RZ, 0x1f, R16 ;  /* 0x0000001fff057819 */ /* 0x000fe40000011410 */
[-C--:B---3--:R-:W-:Y:S02]  /*7e50*/  IADD3 R12, P0, R20, R15.reuse, RZ ;  /* 0x0000000f140c7210 */ /* 0x088fe40007f1e0ff */
[----:B------:R-:W-:Y:S02]  /*7e60*/  SHF.L.U64.HI R4, R16, 0x1, R5 ;  /* 0x0000000110047819 */ /* 0x000fe40000010205 */
[----:B0-----:R-:W-:-:S03]  /*7e70*/  IADD3 R14, P1, R14, R15, RZ ;  /* 0x0000000f0e0e7210 */ /* 0x001fc60007f3e0ff */
[--C-:B--2---:R-:W-:Y:S02]  /*7e80*/  IMAD.X R13, R0, 0x1, R4.reuse, P0 ;  /* 0x00000001000d7824 */ /* 0x104fe400000e0604 */
[----:B----4-:R-:W-:Y:S01]  /*7e90*/  IMAD.X R15, R21, 0x1, R4, P1 ;  /* 0x00000001150f7824 */ /* 0x010fe200008e0604 */
[----:B------:R-:W-:Y:S01]  /*7ea0*/  CS2R R4, SRZ ;  /* 0x0000000000047805 */ /* 0x000fe2000001ff00 */
[----:B------:R-:W-:Y:S06]  /*7eb0*/  @P2 BRA `(.L_x_10452) ;  /* 0x0000000000082947 */ /* 0x000fec0003800000 */
[----:B------:R0:W5:Y:S04]  /*7ec0*/  LD.E.128 R4, desc[UR60][R12.64] ;  /* 0x0000003c0c047980 */ /* 0x000168000c101d00 */
[----:B------:R0:W5:Y:S02]  /*7ed0*/  LD.E.128 R8, desc[UR60][R14.64] ;  /* 0x0000003c0e087980 */ /* 0x000164000c101d00 */
.L_x_10452:
[----:B------:R-:W-:Y:S05]  /*7ee0*/  BSYNC B1 ;  /* 0x0000000000017941 */ /* 0x000fea0003800000 */
.L_x_10451:
[----:B------:R-:W3:Y:S01]  /*7ef0*/  SYNCS.PHASECHK.TRANS64.TRYWAIT P1, [R18+URZ+0x32400], R29 ;  /* 0x0324001d120075a7 */ /* 0x000ee2000802017f */
[----:B--2---:R-:W-:Y:S01]  /*7f00*/  IMAD R0, R41, -0x80, R154 ;  /* 0xffffff8029007824 */ /* 0x004fe200078e029a */
[----:B-----5:R-:W-:Y:S01]  /*7f10*/  SHF.R.U64 R26, R4, 0x10, R5 ;  /* 0x00000010041a7819 */ /* 0x020fe20000001205 */
[----:B0-----:R-:W-:Y:S01]  /*7f20*/  IMAD.MOV.U32 R13, RZ, RZ, R4 ;  /* 0x000000ffff0d7224 */ /* 0x001fe200078e0004 */
[----:B------:R-:W-:Y:S01]  /*7f30*/  SHF.R.U64 R4, R8, 0x10, R9 ;  /* 0x0000001008047819 */ /* 0x000fe20000001209 */
[----:B----4-:R-:W-:Y:S01]  /*7f40*/  IMAD.MOV.U32 R21, RZ, RZ, R8 ;  /* 0x000000ffff157224 */ /* 0x010fe200078e0008 */
[----:B------:R-:W-:Y:S01]  /*7f50*/  SHF.R.U64 R31, R6, 0x10, R7 ;  /* 0x00000010061f7819 */ /* 0x000fe20000001207 */
[----:B------:R-:W-:Y:S01]  /*7f60*/  IMAD.MOV.U32 R14, RZ, RZ, R6 ;  /* 0x000000ffff0e7224 */ /* 0x000fe200078e0006 */
[----:B------:R-:W-:Y:S01]  /*7f70*/  VIMNMX R8, R0, 0x80, PT ;  /* 0x0000008000087848 */ /* 0x000fe20003fe0100 */
[--C-:B------:R-:W-:Y:S01]  /*7f80*/  IMAD.MOV.U32 R24, RZ, RZ, R5.reuse ;  /* 0x000000ffff187224 */ /* 0x100fe200078e0005 */
[----:B------:R-:W-:Y:S01]  /*7f90*/  SHF.R.U32.HI R33, RZ, 0x10, R5 ;  /* 0x00000010ff217819 */ /* 0x000fe20000011605 */
[--C-:B------:R-:W-:Y:S01]  /*7fa0*/  IMAD.MOV.U32 R15, RZ, RZ, R7.reuse ;  /* 0x000000ffff0f7224 */ /* 0x100fe200078e0007 */
[----:B------:R-:W-:Y:S01]  /*7fb0*/  SHF.R.U32.HI R6, RZ, 0x10, R7 ;  /* 0x00000010ff067819 */ /* 0x000fe20000011607 */
[--C-:B------:R-:W-:Y:S01]  /*7fc0*/  IMAD.MOV.U32 R12, RZ, RZ, R9.reuse ;  /* 0x000000ffff0c7224 */ /* 0x100fe200078e0009 */
[----:B-1----:R-:W-:Y:S01]  /*7fd0*/  ISETP.GE.AND P0, PT, R16, R27, PT ;  /* 0x0000001b1000720c */ /* 0x002fe20003f06270 */
[----:B---3--:R-:W-:Y:S01]  /*7fe0*/  IMAD.MOV.U32 R20, RZ, RZ, R10 ;  /* 0x000000ffff147224 */ /* 0x008fe200078e000a */
        /* <DEDUP_REMOVED lines=16> */
.L_x_10698:
[----:B------:R-:W-:Y:S05]  /*80f0*/  BSYNC B1 ;  /* 0x0000000000017941 */ /* 0x000fea0003800000 */
.L_x_10453:
[----:B------:R-:W-:Y:S04]  /*8100*/  BSSY B1, `(.L_x_10455) ;  /* 0x000005a000017945 */ /* 0x000fe80003800000 */
[----:B------:R-:W-:Y:S05]  /*8110*/  @P2 BRA `(.L_x_10456) ;  /* 0x0000000400602947 */ /* 0x000fea0003800000 */
[----:B------:R-:W-:Y:S01]  /*8120*/  IMAD.SHL.U32 R4, R30, 0x40, RZ ;  /* 0x000000401e047824 */ /* 0x000fe200078e00ff */
[----:B------:R-:W-:Y:S01]  /*8130*/  LOP3.LUT R37, R20, 0xffff0000, RZ, 0xc0, !PT ;  /* 0xffff000014257812 */ /* 0x000fe200078ec0ff */
[----:B------:R-:W-:Y:S02]  /*8140*/  IMAD.IADD R6, R16, 0x1, R27 ;  /* 0x0000000110067824 */ /* 0x000fe400078e021b */
[----:B------:R-:W-:Y:S01]  /*8150*/  IMAD.U32 R38, R20, 0x10000, RZ ;  /* 0x0001000014267824 */ /* 0x000fe200078e00ff */
[----:B------:R-:W-:Y:S01]  /*8160*/  LOP3.LUT R7, R4, 0x1c0, RZ, 0xc0, !PT ;  /* 0x000001c004077812 */ /* 0x000fe200078ec0ff */
[----:B------:R-:W-:Y:S02]  /*8170*/  IMAD.U32 R36, R14, 0x10000, RZ ;  /* 0x000100000e247824 */ /* 0x000fe400078e00ff */
[----:B------:R-:W-:Y:S01]  /*8180*/  IMAD.U32 R35, R21, 0x10000, RZ ;  /* 0x0001000015237824 */ /* 0x000fe200078e00ff */
[----:B------:R-:W-:Y:S02]  /*8190*/  SHF.R.U32.HI R9, RZ, 0x3, R7 ;  /* 0x00000003ff097819 */ /* 0x000fe40000011607 */
[----:B------:R-:W-:-:S02]  /*81a0*/  LOP3.LUT R6, R7, 0x38, R6, 0xf8, !PT ;  /* 0x0000003807067812 */ /* 0x000fc400078ef806 */
        /* <DEDUP_REMOVED lines=13> */
[C---:B0-----:R-:W-:Y:S02]  /*8280*/  IMAD.U32 R29, R6.reuse, 0x10000, RZ ;  /* 0x00010000061d7824 */ /* 0x041fe400078e00ff */
[C---:B------:R-:W-:Y:S01]  /*8290*/  FMUL.FTZ R40, R33.reuse, R38 ;  /* 0x0000002621287220 */ /* 0x040fe20000410000 */
[-C--:B------:R-:W-:Y:S01]  /*82a0*/  FMUL.FTZ R42, R33, R36.reuse ;  /* 0x00000024212a7220 */ /* 0x080fe20000410000 */
[----:B------:R-:W-:Y:S01]  /*82b0*/  LOP3.LUT R6, R6, 0xffff0000, RZ, 0xc0, !PT ;  /* 0xffff000006067812 */ /* 0x000fe200078ec0ff */
[----:B------:R-:W-:Y:S01]  /*82c0*/  FMUL.FTZ R39, R10, R37 ;  /* 0x000000250a277220 */ /* 0x000fe20000410000 */
[----:B------:R-:W-:Y:S01]  /*82d0*/  LOP3.LUT R33, R14, 0xffff0000, RZ, 0xc0, !PT ;  /* 0xffff00000e217812 */ /* 0x000fe200078ec0ff */
[C---:B------:R-:W-:Y:S01]  /*82e0*/  FFMA.FTZ R40, R29.reuse, R36, -R40 ;  /* 0x000000241d287223 */ /* 0x040fe20000010828 */
[----:B------:R-:W-:Y:S01]  /*82f0*/  FFMA.FTZ R42, R29, R38, R42 ;  /* 0x000000261d2a7223 */ /* 0x000fe2000001002a */
[----:B------:R-:W-:-:S02]  /*8300*/  IMAD.U32 R29, R13, 0x10000, RZ ;  /* 0x000100000d1d7824 */ /* 0x000fc400078e00ff */
[-C--:B------:R-:W-:Y:S01]  /*8310*/  FFMA.FTZ R45, R6, R33.reuse, -R39 ;  /* 0x00000021062d7223 */ /* 0x080fe20000010827 */
[----:B------:R-:W-:Y:S02]  /*8320*/  IMAD.U32 R26, R4, 0x10000, RZ ;  /* 0x00010000041a7824 */ /* 0x000fe400078e00ff */
[----:B------:R-:W-:Y:S01]  /*8330*/  FMUL.FTZ R41, R10, R33 ;  /* 0x000000210a297220 */ /* 0x000fe20000410000 */
[----:B------:R-:W-:Y:S01]  /*8340*/  FMUL.FTZ R39, R31, R35 ;  /* 0x000000231f277220 */ /* 0x000fe20000410000 */
[----:B------:R-:W-:Y:S01]  /*8350*/  LOP3.LUT R33, R21, 0xffff0000, RZ, 0xc0, !PT ;  /* 0xffff000015217812 */ /* 0x000fe200078ec0ff */
[-C--:B------:R-:W-:Y:S01]  /*8360*/  FMUL.FTZ R10, R31, R29.reuse ;  /* 0x0000001d1f0a7220 */ /* 0x080fe20000410000 */
[----:B------:R-:W-:Y:S01]  /*8370*/  LOP3.LUT R4, R4, 0xffff0000, RZ, 0xc0, !PT ;  /* 0xffff000004047812 */ /* 0x000fe200078ec0ff */
[----:B------:R-:W-:Y:S01]  /*8380*/  FFMA.FTZ R39, R26, R29, -R39 ;  /* 0x0000001d1a277223 */ /* 0x000fe20000010827 */
[----:B------:R-:W-:Y:S01]  /*8390*/  FFMA.FTZ R47, R6, R37, R41 ;  /* 0x00000025062f7223 */ /* 0x000fe20000010029 */
[----:B------:R-:W-:Y:S01]  /*83a0*/  LOP3.LUT R29, R13, 0xffff0000, RZ, 0xc0, !PT ;  /* 0xffff00000d1d7812 */ /* 0x000fe200078ec0ff */
[----:B------:R-:W-:Y:S01]  /*83b0*/  FFMA.FTZ R26, R26, R35, R10 ;  /* 0x000000231a1a7223 */ /* 0x000fe2000001000a */
[----:B------:R-:W-:-:S02]  /*83c0*/  IMAD.U32 R32, R9, 0x10000, RZ ;  /* 0x0001000009207824 */ /* 0x000fc400078e00ff */
[----:B------:R-:W-:Y:S01]  /*83d0*/  FMUL.FTZ R37, R8, R33 ;  /* 0x0000002108257220 */ /* 0x000fe20000410000 */
[----:B------:R-:W-:Y:S02]  /*83e0*/  IMAD.U32 R35, R12, 0x10000, RZ ;  /* 0x000100000c237824 */ /* 0x000fe400078e00ff */
[-C--:B------:R-:W-:Y:S01]  /*83f0*/  FMUL.FTZ R41, R8, R29.reuse ;  /* 0x0000001d08297220 */ /* 0x080fe20000410000 */
[----:B------:R-:W-:Y:S02]  /*8400*/  IMAD.U32 R28, R5, 0x10000, RZ ;  /* 0x00010000051c7824 */ /* 0x000fe400078e00ff */
[----:B------:R-:W-:Y:S01]  /*8410*/  FFMA.FTZ R36, R4, R29, -R37 ;  /* 0x0000001d04247223 */ /* 0x000fe20000010825 */
[----:B------:R-:W-:Y:S02]  /*8420*/  IMAD.U32 R31, R24, 0x10000, RZ ;  /* 0x00010000181f7824 */ /* 0x000fe400078e00ff */
[----:B------:R-:W-:Y:S01]  /*8430*/  FMUL.FTZ R43, R32, R35 ;  /* 0x00000023202b7220 */ /* 0x000fe20000410000 */
[----:B------:R-:W-:-:S02]  /*8440*/  IMAD.U32 R34, R11, 0x10000, RZ ;  /* 0x000100000b227824 */ /* 0x000fc400078e00ff */
[----:B------:R-:W-:Y:S01]  /*8450*/  FFMA.FTZ R41, R4, R33, R41 ;  /* 0x0000002104297223 */ /* 0x000fe20000010029 */
[----:B------:R-:W-:Y:S02]  /*8460*/  IMAD.U32 R37, R0, 0x10000, RZ ;  /* 0x0001000000257824 */ /* 0x000fe400078e00ff */
[-C--:B------:R-:W-:Y:S01]  /*8470*/  FMUL.FTZ R32, R32, R31.reuse ;  /* 0x0000001f20207220 */ /* 0x080fe20000410000 */
        /* <DEDUP_REMOVED lines=34> */
.L_x_10456:
[----:B------:R-:W-:Y:S05]  /*86a0*/  BSYNC B1 ;  /* 0x0000000000017941 */ /* 0x000fea0003800000 */
.L_x_10455:
[----:B------:R-:W-:Y:S05]  /*86b0*/  @P0 BRA `(.L_x_10447) ;  /* 0x00000004004c0947 */ /* 0x000fea0003800000 */
[----:B------:R-:W2:Y:S01]  /*86c0*/  LDL R45, [R1+0x90] ;  /* 0x00009000012d7983 */ /* 0x000ea20000100800 */
[----:B-1----:R-:W-:Y:S01]  /*86d0*/  IMAD.IADD R4, R16, 0x1, R27 ;  /* 0x0000000110047824 */ /* 0x002fe200078e021b */
[----:B------:R-:W-:-:S04]  /*86e0*/  SHF.R.U32.HI R5, RZ, 0x3, R213 ;  /* 0x00000003ff057819 */ /* 0x000fc800000116d5 */
[----:B------:R-:W-:-:S04]  /*86f0*/  LOP3.LUT R4, R213, 0x38, R4, 0xf8, !PT ;  /* 0x00000038d5047812 */ /* 0x000fc800078ef804 */
[----:B------:R-:W-:-:S05]  /*8700*/  LOP3.LUT R4, R4, R5, RZ, 0x3c, !PT ;  /* 0x0000000504047212 */ /* 0x000fca00078e3cff */
[----:B------:R-:W-:-:S04]  /*8710*/  IMAD.IADD R9, R217, 0x1, R4 ;  /* 0x00000001d9097824 */ /* 0x000fc800078e0204 */
[----:B------:R-:W-:-:S05]  /*8720*/  IMAD R26, R9, 0x2, R18 ;  /* 0x00000002091a7824 */ /* 0x000fca00078e0212 */
[----:B------:R-:W1:Y:S01]  /*8730*/  LDS.128 R8, [R26+0x18400] ;  /* 0x018400001a087984 */ /* 0x000e620000000c00 */
[----:B------:R-:W-:Y:S02]  /*8740*/  IMAD.U32 R37, R21, 0x10000, RZ ;  /* 0x0001000015257824 */ /* 0x000fe400078e00ff */
[----:B------:R-:W-:Y:S01]  /*8750*/  IMAD.U32 R35, R13, 0x10000, RZ ;  /* 0x000100000d237824 */ /* 0x000fe200078e00ff */
[----:B------:R-:W-:Y:S01]  /*8760*/  LOP3.LUT R44, R21, 0xffff0000, RZ, 0xc0, !PT ;  /* 0xffff0000152c7812 */ /* 0x000fe200078ec0ff */
[----:B------:R-:W-:Y:S01]  /*8770*/  IMAD.U32 R46, R12, 0x10000, RZ ;  /* 0x000100000c2e7824 */ /* 0x000fe200078e00ff */
[----:B------:R-:W-:Y:S01]  /*8780*/  LOP3.LUT R40, R13, 0xffff0000, RZ, 0xc0, !PT ;  /* 0xffff00000d287812 */ /* 0x000fe200078ec0ff */
[----:B------:R-:W-:Y:S01]  /*8790*/  IMAD.U32 R42, R24, 0x10000, RZ ;  /* 0x00010000182a7824 */ /* 0x000fe200078e00ff */
[----:B------:R-:W-:Y:S02]  /*87a0*/  LOP3.LUT R41, R12, 0xffff0000, RZ, 0xc0, !PT ;  /* 0xffff00000c297812 */ /* 0x000fe400078ec0ff */
[----:B------:R-:W-:-:S02]  /*87b0*/  LOP3.LUT R43, R0, 0xffff0000, RZ, 0xc0, !PT ;  /* 0xffff0000002b7812 */ /* 0x000fc400078ec0ff */
[----:B------:R-:W-:Y:S01]  /*87c0*/  LOP3.LUT R39, R24, 0xffff0000, RZ, 0xc0, !PT ;  /* 0xffff000018277812 */ /* 0x000fe200078ec0ff */
[C---:B-1----:R-:W-:Y:S01]  /*87d0*/  IMAD.U32 R31, R8.reuse, 0x10000, RZ ;  /* 0x00010000081f7824 */ /* 0x042fe200078e00ff */
[----:B------:R-:W-:Y:S01]  /*87e0*/  LOP3.LUT R8, R8, 0xffff0000, RZ, 0xc0, !PT ;  /* 0xffff000008087812 */ /* 0x000fe200078ec0ff */
[----:B------:R-:W-:Y:S02]  /*87f0*/  IMAD.U32 R32, R9, 0x10000, RZ ;  /* 0x0001000009207824 */ /* 0x000fe400078e00ff */
[-C--:B------:R-:W-:Y:S01]  /*8800*/  FMUL.FTZ R36, R37, R31.reuse ;  /* 0x0000001f25247220 */ /* 0x080fe20000410000 */
[----:B------:R-:W-:Y:S01]  /*8810*/  FMUL.FTZ R38, R35, R31 ;  /* 0x0000001f23267220 */ /* 0x000fe20000410000 */
[-C--:B------:R-:W-:Y:S01]  /*8820*/  FMUL.FTZ R13, R44, R8.reuse ;  /* 0x000000082c0d7220 */ /* 0x080fe20000410000 */
[----:B------:R-:W-:Y:S01]  /*8830*/  FMUL.FTZ R21, R40, R8 ;  /* 0x0000000828157220 */ /* 0x000fe20000410000 */
[----:B------:R-:W-:Y:S01]  /*8840*/  FMUL.FTZ R31, R42, R32 ;  /* 0x000000202a1f7220 */ /* 0x000fe20000410000 */
[C---:B------:R-:W-:Y:S01]  /*8850*/  IMAD.U32 R33, R10.reuse, 0x10000, RZ ;  /* 0x000100000a217824 */ /* 0x040fe200078e00ff */
[----:B------:R-:W-:Y:S01]  /*8860*/  LOP3.LUT R10, R10, 0xffff0000, RZ, 0xc0, !PT ;  /* 0xffff00000a0a7812 */ /* 0x000fe200078ec0ff */
[----:B------:R-:W-:Y:S01]  /*8870*/  IMAD.U32 R34, R11, 0x10000, RZ ;  /* 0x000100000b227824 */ /* 0x000fe200078e00ff */
[----:B------:R-:W-:-:S02]  /*8880*/  LOP3.LUT R9, R9, 0xffff0000, RZ, 0xc0, !PT ;  /* 0xffff000009097812 */ /* 0x000fc400078ec0ff */
[----:B------:R-:W-:Y:S01]  /*8890*/  LOP3.LUT R11, R11, 0xffff0000, RZ, 0xc0, !PT ;  /* 0xffff00000b0b7812 */ /* 0x000fe200078ec0ff */
[----:B--2---:R-:W1:Y:S02]  /*88a0*/  LDS.128 R4, [R45+0x18400] ;  /* 0x018400002d047984 */ /* 0x004e640000000c00 */
[C---:B-1----:R-:W-:Y:S01]  /*88b0*/  IMAD.U32 R27, R4.reuse, 0x10000, RZ ;  /* 0x00010000041b7824 */ /* 0x042fe200078e00ff */
[----:B------:R-:W-:Y:S01]  /*88c0*/  LOP3.LUT R4, R4, 0xffff0000, RZ, 0xc0, !PT ;  /* 0xffff000004047812 */ /* 0x000fe200078ec0ff */
[----:B------:R-:W-:Y:S02]  /*88d0*/  IMAD.U32 R28, R5, 0x10000, RZ ;  /* 0x00010000051c7824 */ /* 0x000fe400078e00ff */
[-C--:B------:R-:W-:Y:S01]  /*88e0*/  FFMA.FTZ R36, R35, R27.reuse, -R36 ;  /* 0x0000001b23247223 */ /* 0x080fe20000010824 */
[----:B------:R-:W-:Y:S01]  /*88f0*/  FFMA.FTZ R38, R37, R27, R38 ;  /* 0x0000001b25267223 */ /* 0x000fe20000010026 */
[----:B------:R-:W-:Y:S01]  /*8900*/  FMUL.FTZ R27, R46, R32 ;  /* 0x000000202e1b7220 */ /* 0x000fe20000410000 */
[----:B------:R-:W-:-:S02]  /*8910*/  IMAD.U32 R37, R20, 0x10000, RZ ;  /* 0x0001000014257824 */ /* 0x000fc400078e00ff */
[-C--:B------:R-:W-:Y:S01]  /*8920*/  FFMA.FTZ R13, R40, R4.reuse, -R13 ;  /* 0x00000004280d7223 */ /* 0x080fe2000001080d */
[----:B------:R-:W-:Y:S02]  /*8930*/  IMAD.U32 R35, R14, 0x10000, RZ ;  /* 0x000100000e237824 */ /* 0x000fe400078e00ff */
[----:B------:R-:W-:Y:S01]  /*8940*/  FFMA.FTZ R21, R44, R4, R21 ;  /* 0x000000042c157223 */ /* 0x000fe20000010015 */
[-C--:B------:R-:W-:Y:S01]  /*8950*/  FFMA.FTZ R27, R42, R28.reuse, -R27 ;  /* 0x0000001c2a1b7223 */ /* 0x080fe2000001081b */
[----:B------:R-:W-:Y:S01]  /*8960*/  FFMA.FTZ R31, R46, R28, R31 ;  /* 0x0000001c2e1f7223 */ /* 0x000fe2000001001f */
[----:B0-----:R-:W-:Y:S02]  /*8970*/  IMAD.U32 R29, R6, 0x10000, RZ ;  /* 0x00010000061d7824 */ /* 0x001fe400078e00ff */
[-C--:B------:R-:W-:Y:S01]  /*8980*/  FMUL.FTZ R4, R37, R33.reuse ;  /* 0x0000002125047220 */ /* 0x080fe20000410000 */
[----:B------:R-:W-:Y:S02]  /*8990*/  LOP3.LUT R28, R14, 0xffff0000, RZ, 0xc0, !PT ;  /* 0xffff00000e1c7812 */ /* 0x000fe400078ec0ff */
[----:B------:R-:W-:Y:S01]  /*89a0*/  LOP3.LUT R20, R20, 0xffff0000, RZ, 0xc0, !PT ;  /* 0xffff000014147812 */ /* 0x000fe200078ec0ff */
[----:B------:R-:W-:Y:S01]  /*89b0*/  FMUL.FTZ R14, R35, R33 ;  /* 0x00000021230e7220 */ /* 0x000fe20000410000 */
[----:B------:R-:W-:-:S02]  /*89c0*/  IMAD.U32 R32, R0, 0x10000, RZ ;  /* 0x0001000000207824 */ /* 0x000fc400078e00ff */
[-C--:B------:R-:W-:Y:S01]  /*89d0*/  FFMA.FTZ R8, R35, R29.reuse, -R4 ;  /* 0x0000001d23087223 */ /* 0x080fe20000010804 */
[----:B------:R-:W-:Y:S01]  /*89e0*/  LOP3.LUT R6, R6, 0xffff0000, RZ, 0xc0, !PT ;  /* 0xffff000006067812 */ /* 0x000fe200078ec0ff */
[-C--:B------:R-:W-:Y:S01]  /*89f0*/  FMUL.FTZ R33, R20, R10.reuse ;  /* 0x0000000a14217220 */ /* 0x080fe20000410000 */
[----:B------:R-:W-:Y:S01]  /*8a00*/  FMUL.FTZ R35, R28, R10 ;  /* 0x0000000a1c237220 */ /* 0x000fe20000410000 */
[----:B------:R-:W-:Y:S02]  /*8a10*/  IMAD.U32 R4, R15, 0x10000, RZ ;  /* 0x000100000f047824 */ /* 0x000fe400078e00ff */
[----:B------:R-:W-:Y:S01]  /*8a20*/  FFMA.FTZ R10, R37, R29, R14 ;  /* 0x0000001d250a7223 */ /* 0x000fe2000001000e */
[----:B------:R-:W-:Y:S02]  /*8a30*/  IMAD.U32 R30, R7, 0x10000, RZ ;  /* 0x00010000071e7824 */ /* 0x000fe400078e00ff */
[----:B------:R-:W-:Y:S01]  /*8a40*/  FMUL.FTZ R29, R32, R34 ;  /* 0x00000022201d7220 */ /* 0x000fe20000410000 */
[----:B------:R-:W-:Y:S01]  /*8a50*/  LOP3.LUT R15, R15, 0xffff0000, RZ, 0xc0, !PT ;  /* 0xffff00000f0f7812 */ /* 0x000fe200078ec0ff */
[-C--:B------:R-:W-:Y:S01]  /*8a60*/  FFMA.FTZ R33, R28, R6.reuse, -R33 ;  /* 0x000000061c217223 */ /* 0x080fe20000010821 */
[----:B------:R-:W-:Y:S01]  /*8a70*/  LOP3.LUT R5, R5, 0xffff0000, RZ, 0xc0, !PT ;  /* 0xffff000005057812 */ /* 0x000fe200078ec0ff */
[----:B------:R-:W-:Y:S01]  /*8a80*/  FFMA.FTZ R35, R20, R6, R35 ;  /* 0x0000000614237223 */ /* 0x000fe20000010023 */
[----:B------:R-:W-:Y:S01]  /*8a90*/  LOP3.LUT R7, R7, 0xffff0000, RZ, 0xc0, !PT ;  /* 0xffff000007077812 */ /* 0x000fe200078ec0ff */
        /* <DEDUP_REMOVED lines=21> */
.L_x_10447:
[----:B------:R-:W-:Y:S05]  /*8bf0*/  BSYNC B0 ;  /* 0x0000000000007941 */ /* 0x000fea0003800000 */
.L_x_10436:
        /* <DEDUP_REMOVED lines=8> */
.L_x_10433:
[----:B--23--:R-:W2:Y:S01]  /*8c80*/  LDL R0, [R1+0x5c] ;  /* 0x00005c0001007983 */ /* 0x00cea20000100800 */
[----:B-1----:R-:W1:Y:S02]  /*8c90*/  S2R R4, SR_TID.X ;  /* 0x0000000000047919 */ /* 0x002e640000002100 */
[----:B-1----:R-:W-:-:S05]  /*8ca0*/  SHF.R.U32.HI R4, RZ, 0x7, R4 ;  /* 0x00000007ff047819 */ /* 0x002fca0000011604 */
[----:B------:R-:W-:Y:S01]  /*8cb0*/  VIADD R10, R4, 0x8 ;  /* 0x00000008040a7836 */ /* 0x000fe20000000000 */
[----:B--2---:R-:W-:-:S13]  /*8cc0*/  R2UR UR4, R0 ;  /* 0x00000000000472ca */ /* 0x004fda00000e0000 */
[----:B------:R-:W-:Y:S01]  /*8cd0*/  IMAD.U32 R0, RZ, RZ, UR4 ;  /* 0x00000004ff007e24 */ /* 0x000fe2000f8e00ff */
[----:B------:R-:W-:Y:S05]  /*8ce0*/  WARPSYNC.ALL ;  /* 0x0000000000007948 */ /* 0x000fea0003800000 */
[----:B------:R1:W-:Y:S01]  /*8cf0*/  BAR.SYNC.DEFER_BLOCKING R10, 0x100 ;  /* 0x0004000a0000751d */ /* 0x0003e20000010000 */
[----:B------:R-:W-:-:S13]  /*8d00*/  ISETP.NE.AND P0, PT, R0, 0x3, PT ;  /* 0x000000030000780c */ /* 0x000fda0003f05270 */
[----:B-1----:R-:W-:Y:S05]  /*8d10*/  @!P0 BRA `(.L_x_10457) ;  /* 0x0000000000048947 */ /* 0x002fea0003800000 */
[----:B------:R-:W-:Y:S01]  /*8d20*/  BPT.TRAP 0x1 ;  /* 0x000000040000795c */ /* 0x000fe20000300000 */
.L_x_10457:
[----:B------:R-:W-:Y:S01]  /*8d30*/  IMAD R0, R200, 0x8, R18 ;  /* 0x00000008c8007824 */ /* 0x000fe200078e0212 */
[----:B------:R-:W-:-:S04]  /*8d40*/  SHF.L.U32 R11, R204, 0x1f, RZ ;  /* 0x0000001fcc0b7819 */ /* 0x000fc800000006ff */
[----:B------:R1:W2:Y:S01]  /*8d50*/  SYNCS.PHASECHK.TRANS64.TRYWAIT P1, [R0+URZ+0x32430], R11 ;  /* 0x0324300b000075a7 */ /* 0x0002a2000802017f */
[----:B------:R-:W-:Y:S05]  /*8d60*/  @!P0 BRA `(.L_x_10458) ;  /* 0x0000000000048947 */ /* 0x000fea0003800000 */
[----:B------:R-:W-:Y:S01]  /*8d70*/  BPT.TRAP 0x1 ;  /* 0x000000040000795c */ /* 0x000fe20000300000 */
.L_x_10458:
[----:B------:R-:W-:Y:S01]  /*8d80*/  VIADD R5, R18, 0x1c400 ;  /* 0x0001c40012057836 */ /* 0x000fe20000000000 */
[----:B------:R-:W-:-:S04]  /*8d90*/  LOP3.LUT R4, R25, 0x10000, RZ, 0xfc, !PT ;  /* 0x0001000019047812 */ /* 0x000fc800078efcff */
[----:B------:R-:W-:-:S04]  /*8da0*/  SHF.R.U32.HI R5, RZ, 0x4, R5 ;  /* 0x00000004ff057819 */ /* 0x000fc80000011605 */
[----:B------:R-:W-:-:S04]  /*8db0*/  LOP3.LUT R5, R5, 0x3fff, RZ, 0xc0, !PT ;  /* 0x00003fff05057812 */ /* 0x000fc800078ec0ff */
[----:B------:R-:W-:Y:S01]  /*8dc0*/  LOP3.LUT R214, R5, 0x10000, RZ, 0xfc, !PT ;  /* 0x0001000005d67812 */ /* 0x000fe200078efcff */
[----:B------:R-:W-:Y:S01]  /*8dd0*/  IMAD.MOV.U32 R5, RZ, RZ, 0x40000040 ;  /* 0x40000040ff057424 */ /* 0x000fe200078e00ff */
[----:B--2---:R-:W-:Y:S06]  /*8de0*/  @P1 BRA `(.L_x_10459) ;  /* 0x0000000000081947 */ /* 0x004fec0003800000 */
[----:B------:R-:W2:Y:S02]  /*8df0*/  SYNCS.PHASECHK.TRANS64.TRYWAIT P1, [R0+URZ+0x32430], R11 ;  /* 0x0324300b000075a7 */ /* 0x000ea4000802017f */
[----:B--2---:R-:W-:Y:S05]  /*8e00*/  @!P1 BRA `(.L_x_10460) ;  /* 0x0000014400a09947 */ /* 0x004fea0003800000 */
.L_x_10459:
[----:B------:R-:W-:Y:S01]  /*8e10*/  IMAD R6, R200, 0x300, R214 ;  /* 0x00000300c8067824 */ /* 0x000fe200078e02d6 */
[----:B------:R-:W-:Y:S05]  /*8e20*/  WARPSYNC.ALL ;  /* 0x0000000000007948 */ /* 0x000fea0003800000 */
[----:B------:R-:W-:Y:S01]  /*8e30*/  IMAD.MOV.U32 R7, RZ, RZ, 0x40000040 ;  /* 0x40000040ff077424 */ /* 0x000fe200078e00ff */
[C---:B------:R-:W-:Y:S01]  /*8e40*/  R2UR UR4, R4.reuse ;  /* 0x00000000040472ca */ /* 0x040fe200000e0000 */
[----:B0----5:R-:W-:Y:S01]  /*8e50*/  WARPGROUP.ARRIVE ;  /* 0x00000000000079c5 */ /* 0x021fe20000000000 */
        /* <DEDUP_REMOVED lines=11> */
[----:B------:R-:W-:Y:S02]  /*8f10*/  VIADD R14, R4, 0x6 ;  /* 0x00000006040e7836 */ /* 0x000fe40000000000 */
[----:B------:R-:W-:Y:S02]  /*8f20*/  IMAD.MOV.U32 R15, RZ, RZ, 0x40000040 ;  /* 0x40000040ff0f7424 */ /* 0x000fe400078e00ff */
[----:B------:R-:W-:Y:S01]  /*8f30*/  HGMMA.64x96x16.F32.BF16 R24, gdesc[UR4], RZ, !UPT, gsb0 ;  /* 0x01600000041879f0 */ /* 0x000fe2000c0018ff */
[----:B------:R-:W-:Y:S01]  /*8f40*/  R2UR UR4, R208 ;  /* 0x00000000d00472ca */ /* 0x000fe200000e0000 */
[----:B------:R-:W-:Y:S01]  /*8f50*/  IMAD.MOV.U32 R7, RZ, RZ, 0x40000040 ;  /* 0x40000040ff077424 */ /* 0x000fe200078e00ff */
[----:B------:R-:W-:Y:S02]  /*8f60*/  R2UR UR5, R209 ;  /* 0x00000000d10572ca */ /* 0x000fe400000e0000 */
[----:B------:R-:W-:Y:S01]  /*8f70*/  R2UR UR6, R8 ;  /* 0x00000000080672ca */ /* 0x000fe200000e0000 */
[----:B------:R-:W-:Y:S01]  /*8f80*/  VIADD R8, R6, 0x4 ;  /* 0x0000000406087836 */ /* 0x000fe20000000000 */
[----:B------:R-:W-:Y:S01]  /*8f90*/  R2UR UR7, R9 ;  /* 0x00000000090772ca */ /* 0x000fe200000e0000 */
[----:B------:R-:W-:-:S02]  /*8fa0*/  IMAD.MOV.U32 R9, RZ, RZ, 0x40000040 ;  /* 0x40000040ff097424 */ /* 0x000fc400078e00ff */
[----:B------:R-:W-:Y:S01]  /*8fb0*/  VIADD R6, R6, 0x6 ;  /* 0x0000000606067836 */ /* 0x000fe20000000000 */
[----:B------:R-:W-:Y:S02]  /*8fc0*/  WARPGROUP.DEPBAR.LE gsb0, 0x0 ;  /* 0x00008000000079c5 */ /* 0x000fe40000010000 */
[----:B------:R-:W-:-:S07]  /*8fd0*/  WARPGROUP.ARRIVE ;  /* 0x00000000000079c5 */ /* 0x000fce0000000000 */
        /* <DEDUP_REMOVED lines=8> */
[----:B------:R-:W-:Y:S02]  /*9060*/  R2UR UR4, R14 ;  /* 0x000000000e0472ca */ /* 0x000fe400000e0000 */
[----:B------:R-:W-:Y:S02]  /*9070*/  R2UR UR5, R15 ;  /* 0x000000000f0572ca */ /* 0x000fe400000e0000 */
[----:B------:R-:W-:Y:S02]  /*9080*/  R2UR UR6, R6 ;  /* 0x00000000060672ca */ /* 0x000fe400000e0000 */
[----:B------:R-:W-:Y:S01]  /*9090*/  R2UR UR7, R7 ;  /* 0x00000000070772ca */ /* 0x000fe200000e0000 */
[----:B------:R-:W-:Y:S02]  /*90a0*/  WARPGROUP.DEPBAR.LE gsb0, 0x0 ;  /* 0x00008000000079c5 */ /* 0x000fe40000010000 */
[----:B------:R-:W-:-:S10]  /*90b0*/  WARPGROUP.ARRIVE ;  /* 0x00000000000079c5 */ /* 0x000fd40000000000 */
[----:B------:R-:W-:Y:S03]  /*90c0*/  HGMMA.64x96x16.F32.BF16 R24, gdesc[UR4], R24, gsb0 ;  /* 0x01600000041879f0 */ /* 0x000fe60008001818 */
[----:B------:R-:W-:Y:S02]  /*90d0*/  WARPGROUP.DEPBAR.LE gsb0, 0x0 ;  /* 0x00008000000079c5 */ /* 0x000fe40000010000 */
[----:B------:R-:W0:Y:S02]  /*90e0*/  SYNCS.PHASECHK.TRANS64.TRYWAIT P1, [R18+URZ+0x32410], R3 ;  /* 0x03241003120075a7 */ /* 0x000e24000802017f */
[----:B0-----:R-:W-:Y:S05]  /*90f0*/  @!P1 BRA `(.L_x_10462) ;  /* 0x0000014000f89947 */ /* 0x001fea0003800000 */
.L_x_10699:
[----:B------:R-:W-:Y:S05]  /*9100*/  BSYNC B0 ;  /* 0x0000000000007941 */ /* 0x000fea0003800000 */
.L_x_10461:
[----:B------:R-:W-:Y:S05]  /*9110*/  @!P0 BRA `(.L_x_10463) ;  /* 0x0000000000048947 */ /* 0x000fea0003800000 */
[----:B------:R-:W-:Y:S01]  /*9120*/  BPT.TRAP 0x1 ;  /* 0x000000040000795c */ /* 0x000fe20000300000 */
.L_x_10463:
[----:B------:R3:W4:Y:S01]  /*9130*/  SYNCS.PHASECHK.TRANS64.TRYWAIT P2, [R0+URZ+0x32450], R11 ;  /* 0x0324500b000075a7 */ /* 0x000722000804017f */
[----:B------:R-:W-:Y:S05]  /*9140*/  @!P0 BRA `(.L_x_10464) ;  /* 0x0000000000048947 */ /* 0x000fea0003800000 */
[----:B------:R-:W-:Y:S01]  /*9150*/  BPT.TRAP 0x1 ;  /* 0x000000040000795c */ /* 0x000fe20000300000 */
.L_x_10464:
[----:B0-----:R-:W0:Y:S01]  /*9160*/  S2R R3, SR_TID.X ;  /* 0x0000000000037919 */ /* 0x001e220000002100 */
[----:B------:R-:W-:Y:S01]  /*9170*/  BSSY B0, `(.L_x_10465) ;  /* 0x0000006000007945 */ /* 0x000fe20003800000 */
[----:B0-----:R-:W-:-:S04]  /*9180*/  LOP3.LUT R3, R3, 0x7f, RZ, 0xc0, !PT ;  /* 0x0000007f03037812 */ /* 0x001fc800078ec0ff */
[----:B------:R-:W-:Y:S01]  /*9190*/  ISETP.NE.AND P1, PT, R3, RZ, PT ;  /* 0x000000ff0300720c */ /* 0x000fe20003f25270 */
[----:B----4-:R-:W-:-:S12]  /*91a0*/  @P2 BRA `(.L_x_10466) ;  /* 0x0000000000082947 */ /* 0x010fd80003800000 */
[----:B------:R-:W0:Y:S02]  /*91b0*/  SYNCS.PHASECHK.TRANS64.TRYWAIT P2, [R0+URZ+0x32450], R11 ;  /* 0x0324500b000075a7 */ /* 0x000e24000804017f */
[----:B0-----:R-:W-:Y:S05]  /*91c0*/  @!P2 BRA `(.L_x_10467) ;  /* 0x0000014000d8a947 */ /* 0x001fea0003800000 */
.L_x_10466:
[----:B------:R-:W-:Y:S05]  /*91d0*/  BSYNC B0 ;  /* 0x0000000000007941 */ /* 0x000fea0003800000 */
.L_x_10465:
[----:B------:R-:W-:Y:S05]  /*91e0*/  WARPSYNC.ALL ;  /* 0x0000000000007948 */ /* 0x000fea0003800000 */
[----:B------:R-:W-:Y:S01]  /*91f0*/  R2UR UR5, R18 ;  /* 0x00000000120572ca */ /* 0x000fe200000e0000 */
[----:B------:R-:W-:Y:S01]  /*9200*/  IMAD R72, R72, 0x2000, R18 ;  /* 0x0000200048487824 */ /* 0x000fe200078e0212 */
[----:B------:R-:W-:Y:S01]  /*9210*/  WARPGROUP.ARRIVE ;  /* 0x00000000000079c5 */ /* 0x000fe20000000000 */
[----:B------:R-:W-:Y:S01]  /*9220*/  IMAD.MOV.U32 R7, RZ, RZ, 0xc00 ;  /* 0x00000c00ff077424 */ /* 0x000fe200078e00ff */
[----:B------:R-:W-:Y:S01]  /*9230*/  UMOV UR9, 0x40000040 ;  /* 0x4000004000097882 */ /* 0x000fe20000000000 */
[----:B------:R-:W-:Y:S01]  /*9240*/  IMAD.MOV.U32 R9, RZ, RZ, 0x40000040 ;  /* 0x40000040ff097424 */ /* 0x000fe200078e00ff */
[----:B------:R-:W-:Y:S01]  /*9250*/  R2UR UR4, R72 ;  /* 0x00000000480472ca */ /* 0x000fe200000e0000 */
[----:B------:R-:W-:Y:S01]  /*9260*/  IMAD.U32 R13, RZ, RZ, UR9 ;  /* 0x00000009ff0d7e24 */ /* 0x000fe2000f8e00ff */
[----:B------:R-:W-:Y:S01]  /*9270*/  UMOV UR53, 0x40000040 ;  /* 0x4000004000357882 */ /* 0x000fe20000000000 */
[----:B------:R-:W-:Y:S01]  /*9280*/  UMOV UR49, 0x40000040 ;  /* 0x4000004000317882 */ /* 0x000fe20000000000 */
[----:B------:R-:W-:Y:S01]  /*9290*/  UMOV UR45, 0x40000040 ;  /* 0x40000040002d7882 */ /* 0x000fe20000000000 */
[----:B------:R-:W-:Y:S01]  /*92a0*/  UMOV UR41, 0x40000040 ;  /* 0x4000004000297882 */ /* 0x000fe20000000000 */
[----:B------:R-:W-:Y:S01]  /*92b0*/  UMOV UR37, 0x40000040 ;  /* 0x4000004000257882 */ /* 0x000fe20000000000 */
[----:B------:R-:W-:Y:S01]  /*92c0*/  UIADD3 UR5, UR5, 0x400, URZ ;  /* 0x0000040005057890 */ /* 0x000fe2000fffe03f */
[----:B------:R-:W-:Y:S01]  /*92d0*/  IMAD R157, R176, -0x60, R157 ;  /* 0xffffffa0b09d7824 */ /* 0x000fe200078e029d */
[----:B------:R-:W4:Y:S02]  /*92e0*/  S2R R73, SR_TID.X ;  /* 0x0000000000497919 */ /* 0x000f240000002100 */
[----:B------:R-:W-:-:S02]  /*92f0*/  USHF.R.U32.HI UR5, URZ, 0x4, UR5 ;  /* 0x000000043f057899 */ /* 0x000fc40008011605 */
[----:B------:R-:W-:Y:S02]  /*9300*/  UIADD3 UR4, UR4, 0x22400, URZ ;  /* 0x0002240004047890 */ /* 0x000fe4000fffe03f */
[----:B------:R-:W-:Y:S02]  /*9310*/  ULOP3.LUT UR5, UR5, 0x3fff, URZ, 0xc0, !UPT ;  /* 0x00003fff05057892 */ /* 0x000fe4000f8ec03f */
[----:B------:R-:W-:Y:S02]  /*9320*/  USHF.R.U32.HI UR4, URZ, 0x4, UR4 ;  /* 0x000000043f047899 */ /* 0x000fe40008011604 */
[----:B------:R-:W-:Y:S02]  /*9330*/  ULOP3.LUT UR6, UR5, 0x10000, URZ, 0xfc, !UPT ;  /* 0x0001000005067892 */ /* 0x000fe4000f8efc3f */
[----:B------:R-:W-:-:S04]  /*9340*/  ULOP3.LUT UR4, UR4, 0x3fff, URZ, 0xc0, !UPT ;  /* 0x00003fff04047892 */ /* 0x000fc8000f8ec03f */
[----:B------:R-:W-:Y:S01]  /*9350*/  IMAD R6, R200, R7, UR6 ;  /* 0x00000006c8067e24 */ /* 0x000fe2000f8e0207 */
[----:B------:R-:W-:Y:S01]  /*9360*/  ULOP3.LUT UR4, UR4, 0x10000, URZ, 0xfc, !UPT ;  /* 0x0001000004047892 */ /* 0x000fe2000f8efc3f */
[----:B------:R-:W-:Y:S02]  /*9370*/  IMAD.MOV.U32 R7, RZ, RZ, 0x40000040 ;  /* 0x40000040ff077424 */ /* 0x000fe400078e00ff */
[C---:B------:R-:W-:Y:S01]  /*9380*/  VIADD R8, R6.reuse, 0x2 ;  /* 0x0000000206087836 */ /* 0x040fe20000000000 */
[----:B------:R-:W-:Y:S01]  /*9390*/  R2UR UR10, R6 ;  /* 0x00000000060a72ca */ /* 0x000fe200000e0000 */
[----:B------:R-:W-:Y:S01]  /*93a0*/  IMAD.U32 R3, RZ, RZ, UR6 ;  /* 0x00000006ff037e24 */ /* 0x000fe2000f8e00ff */
[----:B------:R-:W-:Y:S01]  /*93b0*/  R2UR UR11, R7 ;  /* 0x00000000070b72ca */ /* 0x000fe200000e0000 */
[----:B------:R-:W-:Y:S01]  /*93c0*/  UMOV UR8, UR4 ;  /* 0x0000000400087c82 */ /* 0x000fe20008000000 */
[----:B------:R-:W-:Y:S01]  /*93d0*/  UIADD3 UR6, UR4, 0x2, URZ ;  /* 0x0000000204067890 */ /* 0x000fe2000fffe03f */
[----:B------:R-:W-:Y:S01]  /*93e0*/  IMAD.U32 R12, RZ, RZ, UR8 ;  /* 0x00000008ff0c7e24 */ /* 0x000fe2000f8e00ff */
[----:B------:R-:W-:Y:S01]  /*93f0*/  STL [R1+0x58], R3 ;  /* 0x0000580301007387 */ /* 0x000fe20000100800 */
[----:B------:R-:W-:Y:S01]  /*9400*/  UIADD3 UR52, UR4, 0x806, URZ ;  /* 0x0000080604347890 */ /* 0x000fe2000fffe03f */
[----:B------:R-:W-:Y:S01]  /*9410*/  IMAD.MOV.U32 R7, RZ, RZ, 0x40000040 ;  /* 0x40000040ff077424 */ /* 0x000fe200078e00ff */
[----:B------:R-:W-:Y:S01]  /*9420*/  UIADD3 UR48, UR4, 0xc00, URZ ;  /* 0x00000c0004307890 */ /* 0x000fe2000fffe03f */
[----:B------:R5:W-:Y:S01]  /*9430*/  STL.64 [R1+0x50], R12 ;  /* 0x0000500c01007387 */ /* 0x000be20000100a00 */
[----:B------:R-:W-:Y:S01]  /*9440*/  UIADD3 UR44, UR4, 0xc02, URZ ;  /* 0x00000c02042c7890 */ /* 0x000fe2000fffe03f */
[----:B----4-:R-:W-:Y:S01]  /*9450*/  SHF.R.U32.HI R73, RZ, 0x7, R73 ;  /* 0x00000007ff497819 */ /* 0x010fe20000011649 */
[----:B------:R-:W-:Y:S01]  /*9460*/  UIADD3 UR40, UR4, 0xc04, URZ ;  /* 0x00000c0404287890 */ /* 0x000fe2000fffe03f */
[----:B------:R-:W-:Y:S01]  /*9470*/  R2UR UR39, R7 ;  /* 0x00000000072772ca */ /* 0x000fe200000e0000 */
[----:B------:R-:W-:Y:S01]  /*9480*/  HGMMA.64x96x16.F32.BF16 R24, gdesc[UR8], R24, gsb0 ;  /* 0x01600000081879f0 */ /* 0x000fe20008001818 */
[----:B------:R-:W-:Y:S01]  /*9490*/  R2UR UR10, R8 ;  /* 0x00000000080a72ca */ /* 0x000fe200000e0000 */
[----:B------:R-:W-:Y:S01]  /*94a0*/  UMOV UR8, UR6 ;  /* 0x0000000600087c82 */ /* 0x000fe20008000000 */
[----:B------:R-:W-:Y:S01]  /*94b0*/  R2UR UR11, R9 ;  /* 0x00000000090b72ca */ /* 0x000fe200000e0000 */
[----:B------:R-:W-:Y:S01]  /*94c0*/  UMOV UR9, 0x40000040 ;  /* 0x4000004000097882 */ /* 0x000fe20000000000 */
[----:B------:R-:W-:Y:S01]  /*94d0*/  VIADD R8, R6, 0x4 ;  /* 0x0000000406087836 */ /* 0x000fe20000000000 */
[----:B------:R-:W-:Y:S01]  /*94e0*/  UIADD3 UR6, UR4, 0x4, URZ ;  /* 0x0000000404067890 */ /* 0x000fe2000fffe03f */
[----:B------:R-:W-:Y:S01]  /*94f0*/  IMAD.MOV.U32 R9, RZ, RZ, 0x40000040 ;  /* 0x40000040ff097424 */ /* 0x000fe200078e00ff */
[----:B------:R-:W-:Y:S01]  /*9500*/  UIADD3 UR36, UR4, 0xc06, URZ ;  /* 0x00000c0604247890 */ /* 0x000fe2000fffe03f */
[----:B-----5:R-:W-:Y:S01]  /*9510*/  IMAD.U32 R12, RZ, RZ, UR8 ;  /* 0x00000008ff0c7e24 */ /* 0x020fe2000f8e00ff */
[----:B------:R-:W-:Y:S01]  /*9520*/  IADD3 R178, -R73, 0xb, RZ ;  /* 0x0000000b49b27810 */ /* 0x000fe20007ffe1ff */
        /* <DEDUP_REMOVED lines=12> */
[----:B----4-:R-:W-:Y:S02]  /*95f0*/  IMAD.U32 R12, RZ, RZ, UR8 ;  /* 0x00000008ff0c7e24 */ /* 0x010fe4000f8e00ff */
        /* <DEDUP_REMOVED lines=90> */
[----:B----4-:R-:W-:Y:S01]  /*9ba0*/  IMAD.U32 R12, RZ, RZ, UR8 ;  /* 0x00000008ff0c7e24 */ /* 0x010fe2000f8e00ff */
[----:B------:R-:W-:Y:S01]  /*9bb0*/  ULDC UR4, c[0x0][0xad0] ;  /* 0x0002b40000047ab9 */ /* 0x000fe20000000800 */
        /* <DEDUP_REMOVED lines=9> */
[----:B------:R-:W-:Y:S02]  /*9c50*/  VIADD R8, R6, 0x606 ;  /* 0x0000060606087836 */ /* 0x000fe40000000000 */
[----:B------:R-:W-:Y:S02]  /*9c60*/  IMAD.MOV.U32 R9, RZ, RZ, 0x40000040 ;  /* 0x40000040ff097424 */ /* 0x000fe400078e00ff */
[----:B----4-:R-:W-:Y:S01]  /*9c70*/  IMAD.U32 R12, RZ, RZ, UR8 ;  /* 0x00000008ff0c7e24 */ /* 0x010fe2000f8e00ff */
[----:B------:R-:W-:Y:S01]  /*9c80*/  R2UR UR54, R8 ;  /* 0x00000000083672ca */ /* 0x000fe200000e0000 */
[----:B------:R-:W-:Y:S01]  /*9c90*/  VIADD R8, R6, 0x900 ;  /* 0x0000090006087836 */ /* 0x000fe20000000000 */
[----:B------:R-:W-:Y:S01]  /*9ca0*/  R2UR UR55, R9 ;  /* 0x00000000093772ca */ /* 0x000fe200000e0000 */
[----:B------:R-:W-:-:S02]  /*9cb0*/  IMAD.MOV.U32 R9, RZ, RZ, 0x40000040 ;  /* 0x40000040ff097424 */ /* 0x000fc400078e00ff */
[----:B------:R-:W-:Y:S01]  /*9cc0*/  IMAD.U32 R13, RZ, RZ, UR9 ;  /* 0x00000009ff0d7e24 */ /* 0x000fe2000f8e00ff */
[----:B------:R-:W-:Y:S01]  /*9cd0*/  R2UR UR50, R8 ;  /* 0x00000000083272ca */ /* 0x000fe200000e0000 */
[----:B------:R-:W-:Y:S01]  /*9ce0*/  VIADD R8, R6, 0x902 ;  /* 0x0000090206087836 */ /* 0x000fe20000000000 */
[----:B------:R-:W-:Y:S01]  /*9cf0*/  R2UR UR51, R9 ;  /* 0x00000000093372ca */ /* 0x000fe200000e0000 */
[----:B------:R-:W-:Y:S01]  /*9d00*/  IMAD.MOV.U32 R9, RZ, RZ, 0x40000040 ;  /* 0x40000040ff097424 */ /* 0x000fe200078e00ff */
[----:B------:R4:W-:Y:S02]  /*9d10*/  STL.64 [R1], R12 ;  /* 0x0000000c01007387 */ /* 0x0009e40000100a00 */
[----:B------:R-:W-:Y:S01]  /*9d20*/  R2UR UR46, R8 ;  /* 0x00000000082e72ca */ /* 0x000fe200000e0000 */
[----:B------:R-:W-:Y:S01]  /*9d30*/  VIADD R8, R6, 0x904 ;  /* 0x0000090406087836 */ /* 0x000fe20000000000 */
[----:B------:R-:W-:Y:S01]  /*9d40*/  R2UR UR47, R9 ;  /* 0x00000000092f72ca */ /* 0x000fe200000e0000 */
[----:B------:R-:W-:-:S02]  /*9d50*/  IMAD.MOV.U32 R9, RZ, RZ, 0x40000040 ;  /* 0x40000040ff097424 */ /* 0x000fc400078e00ff */
[----:B------:R-:W-:Y:S01]  /*9d60*/  VIADD R6, R6, 0x906 ;  /* 0x0000090606067836 */ /* 0x000fe20000000000 */
        /* <DEDUP_REMOVED lines=18> */
[----:B------:R-:W-:Y:S01]  /*9e90*/  ULOP3.LUT UR42, UR5, 0x3000000, URZ, 0xfc, !UPT ;  /* 0x03000000052a7892 */ /* 0x000fe2000f8efc3f */
[----:B------:R-:W-:Y:S01]  /*9ea0*/  ULDC UR43, c[0x0][0xa80] ;  /* 0x0002a000002b7ab9 */ /* 0x000fe20000000800 */
[----:B------:R-:W-:Y:S02]  /*9eb0*/  WARPGROUP.DEPBAR.LE gsb0, 0x0 ;  /* 0x00008000000079c5 */ /* 0x000fe40000010000 */
[----:B------:R-:W-:-:S06]  /*9ec0*/  WARPGROUP.ARRIVE ;  /* 0x00000000000079c5 */ /* 0x000fcc0000000000 */
        /* <DEDUP_REMOVED lines=12> */
[----:B0123--:R-:W-:Y:S01]  /*9f90*/  FMUL.FTZ R11, R27, UR4 ;  /* 0x000000041b0b7c20 */ /* 0x00ffe20008410000 */
[----:B------:R-:W-:Y:S01]  /*9fa0*/  FMUL.FTZ R25, R36, UR4 ;  /* 0x0000000424197c20 */ /* 0x000fe20008410000 */
[----:B----4-:R-:W-:Y:S01]  /*9fb0*/  FMUL.FTZ R13, R32, UR4 ;  /* 0x00000004200d7c20 */ /* 0x010fe20008410000 */
[----:B------:R-:W-:Y:S01]  /*9fc0*/  IADD3 R36, -R230, 0x60, R157 ;  /* 0x00000060e6247810 */ /* 0x000fe20007ffe19d */
[----:B------:R-:W-:Y:S01]  /*9fd0*/  FMUL.FTZ R12, R33, UR4 ;  /* 0x00000004210c7c20 */ /* 0x000fe20008410000 */
[----:B------:R-:W-:Y:S01]  /*9fe0*/  FMUL.FTZ R27, R34, UR4 ;  /* 0x00000004221b7c20 */ /* 0x000fe20008410000 */
[----:B------:R-:W0:Y:S01]  /*9ff0*/  MUFU.TANH R7, R7 ;  /* 0x0000000700077308 */ /* 0x000e220000002400 */
[C---:B------:R-:W-:Y:S01]  /*a000*/  ISETP.GT.AND P2, PT, R36.reuse, RZ, PT ;  /* 0x000000ff2400720c */ /* 0x040fe20003f44270 */
[----:B------:R-:W-:Y:S01]  /*a010*/  FMUL.FTZ R26, R35, UR4 ;  /* 0x00000004231a7c20 */ /* 0x000fe20008410000 */
[----:B------:R-:W-:Y:S01]  /*a020*/  ISETP.GT.AND P3, PT, R36, 0x1, PT ;  /* 0x000000012400780c */ /* 0x000fe20003f64270 */
[----:B------:R-:W-:Y:S01]  /*a030*/  FMUL.FTZ R29, R41, UR4 ;  /* 0x00000004291d7c20 */ /* 0x000fe20008410000 */
[----:B------:R-:W-:Y:S01]  /*a040*/  FMUL.FTZ R35, R42, UR4 ;  /* 0x000000042a237c20 */ /* 0x000fe20008410000 */
[----:B------:R-:W-:Y:S01]  /*a050*/  ISETP.GT.AND P4, PT, R36, 0x8, PT ;  /* 0x000000082400780c */ /* 0x000fe20003f84270 */
[----:B------:R-:W-:Y:S01]  /*a060*/  FMUL.FTZ R24, R37, UR4 ;  /* 0x0000000425187c20 */ /* 0x000fe20008410000 */
[----:B------:R-:W1:Y:S01]  /*a070*/  MUFU.TANH R21, R21 ;  /* 0x0000001500157308 */ /* 0x000e620000002400 */
[----:B-----5:R-:W-:Y:S01]  /*a080*/  FSEL R41, R6, -INF , P2 ;  /* 0xff80000006297808 */ /* 0x020fe20001000000 */
[----:B------:R-:W-:Y:S01]  /*a090*/  FMUL.FTZ R30, R39, UR4 ;  /* 0x00000004271e7c20 */ /* 0x000fe20008410000 */
[----:B------:R-:W-:Y:S01]  /*a0a0*/  FMUL.FTZ R39, R46, UR4 ;  /* 0x000000042e277c20 */ /* 0x000fe20008410000 */
[----:B------:R-:W-:Y:S01]  /*a0b0*/  ISETP.GT.AND P5, PT, R36, 0x9, PT ;  /* 0x000000092400780c */ /* 0x000fe20003fa4270 */
        /* <DEDUP_REMOVED lines=14> */
[----:B------:R-:W-:Y:S01]  /*a1a0*/  FMNMX.FTZ R21, R41, R42, !PT ;  /* 0x0000002a29157209 */ /* 0x000fe20007810000 */
        /* <DEDUP_REMOVED lines=31> */
[----:B------:R-:W-:-:S05]  /*a3a0*/  ISETP.GT.AND P5, PT, R36, 0x19, PT ;  /* 0x000000192400780c */ /* 0x000fca0003fa4270 */
[----:B------:R-:W2:Y:S01]  /*a3b0*/  MUFU.TANH R13, R13 ;  /* 0x0000000d000d7308 */ /* 0x000ea20000002400 */
[----:B0-----:R-:W-:Y:S02]  /*a3c0*/  FSEL R6, R11, -INF , P3 ;  /* 0xff8000000b067808 */ /* 0x001fe40001800000 */
[----:B------:R-:W-:-:S05]  /*a3d0*/  ISETP.GT.AND P3, PT, R36, 0x11, PT ;  /* 0x000000112400780c */ /* 0x000fca0003f64270 */
[----:B------:R-:W0:Y:S01]  /*a3e0*/  MUFU.TANH R12, R12 ;  /* 0x0000000c000c7308 */ /* 0x000e220000002400 */
[----:B-1----:R-:W-:Y:S02]  /*a3f0*/  FSEL R54, R25, -INF , P4 ;  /* 0xff80000019367808 */ /* 0x002fe40002000000 */
[----:B------:R-:W-:-:S05]  /*a400*/  FMNMX.FTZ R25, R20, R21, !PT ;  /* 0x0000001514197209 */ /* 0x000fca0007810000 */
[----:B------:R-:W1:Y:S01]  /*a410*/  MUFU.TANH R27, R27 ;  /* 0x0000001b001b7308 */ /* 0x000e620000002400 */
[----:B--2---:R-:W-:-:S04]  /*a420*/  FSEL R48, R13, -INF , P2 ;  /* 0xff8000000d307808 */ /* 0x004fc80001000000 */
[----:B------:R-:W-:-:S03]  /*a430*/  FMNMX.FTZ R25, R48, R25, !PT ;  /* 0x0000001930197209 */ /* 0x000fc60007810000 */
[----:B------:R-:W2:Y:S01]  /*a440*/  MUFU.TANH R24, R24 ;  /* 0x0000001800187308 */ /* 0x000ea20000002400 */
[----:B0-----:R-:W-:-:S07]  /*a450*/  FSEL R52, R12, -INF , P3 ;  /* 0xff8000000c347808 */ /* 0x001fce0001800000 */
[----:B------:R-:W0:Y:S01]  /*a460*/  MUFU.TANH R26, R26 ;  /* 0x0000001a001a7308 */ /* 0x000e220000002400 */
[----:B-1----:R-:W-:Y:S02]  /*a470*/  FSEL R9, R27, -INF , P2 ;  /* 0xff8000001b097808 */ /* 0x002fe40001000000 */
[----:B------:R-:W-:Y:S02]  /*a480*/  FMNMX.FTZ R27, R52, R25, !PT ;  /* 0x00000019341b7209 */ /* 0x000fe40007810000 */
[----:B------:R-:W-:Y:S02]  /*a490*/  ISETP.GT.AND P2, PT, R36, 0x20, PT ;  /* 0x000000202400780c */ /* 0x000fe40003f44270 */
[----:B------:R-:W-:Y:S01]  /*a4a0*/  FMNMX.FTZ R27, R54, R27, !PT ;  /* 0x0000001b361b7209 */ /* 0x000fe20007810000 */
[----:B------:R-:W1:Y:S01]  /*a4b0*/  MUFU.TANH R28, R28 ;  /* 0x0000001c001c7308 */ /* 0x000e620000002400 */
[----:B--2---:R-:W-:-:S04]  /*a4c0*/  FSEL R56, R24, -INF , P5 ;  /* 0xff80000018387808 */ /* 0x004fc80002800000 */
[----:B------:R-:W-:-:S03]  /*a4d0*/  FMNMX.FTZ R27, R56, R27, !PT ;  /* 0x0000001b381b7209 */ /* 0x000fc60007810000 */
[----:B------:R-:W2:Y:S01]  /*a4e0*/  MUFU.TANH R31, R31 ;  /* 0x0000001f001f7308 */ /* 0x000ea20000002400 */
[----:B0-----:R-:W-:Y:S02]  /*a4f0*/  FSEL R11, R26, -INF , P3 ;  /* 0xff8000001a0b7808 */ /* 0x001fe40001800000 */
[----:B------:R-:W-:-:S05]  /*a500*/  ISETP.GT.AND P3, PT, R36, 0x21, PT ;  /* 0x000000212400780c */ /* 0x000fca0003f64270 */
[----:B------:R-:W-:Y:S01]  /*a510*/  MUFU.TANH R29, R29 ;  /* 0x0000001d001d7308 */ /* 0x000fe20000002400 */
[----:B-1----:R-:W-:-:S07]  /*a520*/  FSEL R58, R28, -INF , P2 ;  /* 0xff8000001c3a7808 */ /* 0x002fce0001000000 */
[----:B------:R-:W0:Y:S01]  /*a530*/  MUFU.TANH R30, R30 ;  /* 0x0000001e001e7308 */ /* 0x000e220000002400 */
[----:B--2---:R-:W-:Y:S02]  /*a540*/  FSEL R12, R31, -INF , P4 ;  /* 0xff8000001f0c7808 */ /* 0x004fe40002000000 */
[----:B------:R-:W-:-:S05]  /*a550*/  ISETP.GT.AND P4, PT, R36, 0x28, PT ;  /* 0x000000282400780c */ /* 0x000fca0003f84270 */
[----:B------:R-:W1:Y:S08]  /*a560*/  MUFU.TANH R39, R39 ;  /* 0x0000002700277308 */ /* 0x000e700000002400 */
[----:B------:R-:W2:Y:S01]  /*a570*/  MUFU.TANH R32, R32 ;  /* 0x0000002000207308 */ /* 0x000ea20000002400 */
[----:B0-----:R-:W-:Y:S02]  /*a580*/  FSEL R21, R30, -INF , P5 ;  /* 0xff8000001e157808 */ /* 0x001fe40002800000 */
[----:B------:R-:W-:-:S05]  /*a590*/  ISETP.GT.AND P5, PT, R36, 0x29, PT ;  /* 0x000000292400780c */ /* 0x000fca0003fa4270 */
[----:B------:R-:W0:Y:S01]  /*a5a0*/  MUFU.TANH R35, R35 ;  /* 0x0000002300237308 */ /* 0x000e220000002400 */
[----:B-1----:R-:W-:-:S07]  /*a5b0*/  FSEL R26, R39, -INF , P4 ;  /* 0xff800000271a7808 */ /* 0x002fce0002000000 */
[----:B------:R-:W-:Y:S01]  /*a5c0*/  MUFU.TANH R40, R40 ;  /* 0x0000002800287308 */ /* 0x000fe20000002400 */
[----:B--2---:R-:W-:Y:S02]  /*a5d0*/  FSEL R39, R32, -INF , P4 ;  /* 0xff80000020277808 */ /* 0x004fe40002000000 */
[----:B------:R-:W-:-:S05]  /*a5e0*/  ISETP.GT.AND P4, PT, R36, 0x38, PT ;  /* 0x000000382400780c */ /* 0x000fca0003f84270 */
[----:B------:R-:W-:Y:S01]  /*a5f0*/  MUFU.TANH R33, R33 ;  /* 0x0000002100217308 */ /* 0x000fe20000002400 */
[----:B0-----:R-:W-:Y:S02]  /*a600*/  FSEL R24, R35, -INF , P2 ;  /* 0xff80000023187808 */ /* 0x001fe40001000000 */
[----:B------:R-:W-:-:S05]  /*a610*/  ISETP.GT.AND P2, PT, R36, 0x30, PT ;  /* 0x000000302400780c */ /* 0x000fca0003f44270 */
[----:B------:R-:W0:Y:S08]  /*a620*/  MUFU.TANH R34, R34 ;  /* 0x0000002200227308 */ /* 0x000e300000002400 */
[----:B------:R-:W1:Y:S08]  /*a630*/  MUFU.TANH R37, R37 ;  /* 0x0000002500257308 */ /* 0x000e700000002400 */
[----:B------:R2:W-:Y:S01]  /*a640*/  MUFU.TANH R13, R60 ;  /* 0x0000003c000d7308 */ /* 0x0005e20000002400 */
[----:B0-----:R-:W-:-:S07]  /*a650*/  FSEL R25, R34, -INF , P3 ;  /* 0xff80000022197808 */ /* 0x001fce0001800000 */
[----:B------:R-:W0:Y:S01]  /*a660*/  MUFU.TANH R38, R38 ;  /* 0x0000002600267308 */ /* 0x000e220000002400 */
[----:B--2---:R-:W-:Y:S02]  /*a670*/  FSEL R60, R29, -INF , P3 ;  /* 0xff8000001d3c7808 */ /* 0x004fe40001800000 */
[----:B------:R-:W-:Y:S02]  /*a680*/  FMNMX.FTZ R29, R58, R27, !PT ;  /* 0x0000001b3a1d7209 */ /* 0x000fe40007810000 */
[----:B------:R-:W-:Y:S02]  /*a690*/  FSEL R27, R40, -INF , P5 ;  /* 0xff800000281b7808 */ /* 0x000fe40002800000 */
[----:B------:R-:W-:Y:S01]  /*a6a0*/  FMNMX.FTZ R30, R60, R29, !PT ;  /* 0x0000001d3c1e7209 */ /* 0x000fe20007810000 */
[----:B------:R-:W2:Y:S01]  /*a6b0*/  MUFU.TANH R45, R45 ;  /* 0x0000002d002d7308 */ /* 0x000ea20000002400 */
[----:B------:R-:W-:Y:S02]  /*a6c0*/  FSEL R40, R33, -INF , P5 ;  /* 0xff80000021287808 */ /* 0x000fe40002800000 */
[----:B------:R-:W-:-:S02]  /*a6d0*/  FMNMX.FTZ R29, R39, R30, !PT ;  /* 0x0000001e271d7209 */ /* 0x000fc40007810000 */
[----:B------:R-:W-:Y:S02]  /*a6e0*/  ISETP.GT.AND P3, PT, R36, 0x31, PT ;  /* 0x000000312400780c */ /* 0x000fe40003f64270 */
[----:B-1----:R-:W-:Y:S01]  /*a6f0*/  FSEL R37, R37, -INF , P2 ;  /* 0xff80000025257808 */ /* 0x002fe20001000000 */
[----:B------:R-:W1:Y:S01]  /*a700*/  MUFU.TANH R43, R43 ;  /* 0x0000002b002b7308 */ /* 0x000e620000002400 */
[----:B------:R-:W-:Y:S02]  /*a710*/  FMNMX.FTZ R30, R40, R29, !PT ;  /* 0x0000001d281e7209 */ /* 0x000fe40007810000 */
[----:B0-----:R-:W-:Y:S02]  /*a720*/  FSEL R38, R38, -INF , P3 ;  /* 0xff80000026267808 */ /* 0x001fe40001800000 */
[----:B------:R-:W-:Y:S02]  /*a730*/  FMNMX.FTZ R31, R37, R30, !PT ;  /* 0x0000001e251f7209 */ /* 0x000fe40007810000 */
[----:B------:R-:W-:Y:S01]  /*a740*/  ISETP.GT.AND P5, PT, R36, 0x39, PT ;  /* 0x000000392400780c */ /* 0x000fe20003fa4270 */
[----:B------:R-:W0:Y:S01]  /*a750*/  MUFU.TANH R44, R44 ;  /* 0x0000002c002c7308 */ /* 0x000e220000002400 */
[----:B--2---:R-:W-:-:S02]  /*a760*/  FSEL R28, R45, -INF , P2 ;  /* 0xff8000002d1c7808 */ /* 0x004fc40001000000 */
[----:B------:R-:W-:Y:S02]  /*a770*/  FMNMX.FTZ R32, R38, R31, !PT ;  /* 0x0000001f26207209 */ /* 0x000fe40007810000 */
[----:B------:R-:W-:-:S03]  /*a780*/  ISETP.GT.AND P2, PT, R36, 0x40, PT ;  /* 0x000000402400780c */ /* 0x000fc60003f44270 */
[----:B------:R-:W2:Y:S01]  /*a790*/  MUFU.TANH R47, R47 ;  /* 0x0000002f002f7308 */ /* 0x000ea20000002400 */
[----:B-1----:R-:W-:-:S04]  /*a7a0*/  FSEL R45, R43, -INF , P4 ;  /* 0xff8000002b2d7808 */ /* 0x002fc80002000000 */
[----:B------:R-:W-:-:S03]  /*a7b0*/  FMNMX.FTZ R33, R45, R32, !PT ;  /* 0x000000202d217209 */ /* 0x000fc60007810000 */
        /* <DEDUP_REMOVED lines=11> */
[----:B------:R-:W-:-:S04]  /*a870*/  ISETP.GT.AND P4, PT, R36, 0x48, PT ;  /* 0x000000482400780c */ /* 0x000fc80003f84270 */
[----:B------:R-:W-:Y:S01]  /*a880*/  FSEL R61, R13, -INF , P4 ;  /* 0xff8000000d3d7808 */ /* 0x000fe20002000000 */
[----:B------:R-:W0:Y:S01]  /*a890*/  MUFU.TANH R55, R55 ;  /* 0x0000003700377308 */ /* 0x000e220000002400 */
[----:B--2---:R-:W-:-:S04]  /*a8a0*/  FSEL R50, R53, -INF , P3 ;  /* 0xff80000035327808 */ /* 0x004fc80001800000 */
[----:B------:R-:W-:-:S03]  /*a8b0*/  FMNMX.FTZ R34, R50, R33, !PT ;  /* 0x0000002132227209 */ /* 0x000fc60007810000 */
[----:B------:R-:W-:Y:S01]  /*a8c0*/  MUFU.TANH R59, R59 ;  /* 0x0000003b003b7308 */ /* 0x000fe20000002400 */
[----:B-1----:R-:W-:Y:S02]  /*a8d0*/  FSEL R31, R49, -INF , P5 ;  /* 0xff800000311f7808 */ /* 0x002fe40002800000 */
[----:B------:R-:W-:Y:S02]  /*a8e0*/  ISETP.GT.AND P5, PT, R36, 0x49, PT ;  /* 0x000000492400780c */ /* 0x000fe40003fa4270 */
[----:B------:R-:W-:-:S03]  /*a8f0*/  FMNMX.FTZ R13, R61, R34, !PT ;  /* 0x000000223d0d7209 */ /* 0x000fc60007810000 */
[----:B------:R-:W1:Y:S01]  /*a900*/  MUFU.TANH R57, R57 ;  /* 0x0000003900397308 */ /* 0x000e620000002400 */
[----:B0-----:R-:W-:Y:S02]  /*a910*/  FSEL R32, R55, -INF , P2 ;  /* 0xff80000037207808 */ /* 0x001fe40001000000 */
[----:B------:R-:W-:-:S05]  /*a920*/  ISETP.GT.AND P2, PT, R36, 0x50, PT ;  /* 0x000000502400780c */ /* 0x000fca0003f44270 */
[----:B------:R-:W-:Y:S08]  /*a930*/  MUFU.TANH R64, R64 ;  /* 0x0000004000407308 */ /* 0x000ff00000002400 */
[----:B------:R0:W2:Y:S01]  /*a940*/  MUFU.TANH R35, R62 ;  /* 0x0000003e00237308 */ /* 0x0000a20000002400 */
[----:B-1----:R-:W-:Y:S02]  /*a950*/  FSEL R34, R57, -INF , P3 ;  /* 0xff80000039227808 */ /* 0x002fe40001800000 */
[----:B------:R-:W-:-:S05]  /*a960*/  ISETP.GT.AND P3, PT, R36, 0x51, PT ;  /* 0x000000512400780c */ /* 0x000fca0003f64270 */
[----:B------:R-:W1:Y:S01]  /*a970*/  MUFU.TANH R65, R65 ;  /* 0x0000004100417308 */ /* 0x000e620000002400 */
[----:B0-----:R-:W-:-:S04]  /*a980*/  FSEL R62, R59, -INF , P5 ;  /* 0xff8000003b3e7808 */ /* 0x001fc80002800000 */
[----:B------:R-:W-:-:S03]  /*a990*/  FMNMX.FTZ R74, R62, R13, !PT ;  /* 0x0000000d3e4a7209 */ /* 0x000fc60007810000 */
[----:B------:R0:W3:Y:S01]  /*a9a0*/  MUFU.TANH R72, R63 ;  /* 0x0000003f00487308 */ /* 0x0000e20000002400 */
[----:B--2---:R-:W-:Y:S02]  /*a9b0*/  FSEL R35, R35, -INF , P4 ;  /* 0xff80000023237808 */ /* 0x004fe40002000000 */
[----:B------:R-:W-:-:S05]  /*a9c0*/  ISETP.GT.AND P4, PT, R36, 0x58, PT ;  /* 0x000000582400780c */ /* 0x000fca0003f84270 */
[----:B------:R-:W2:Y:S01]  /*a9d0*/  MUFU.TANH R68, R68 ;  /* 0x0000004400447308 */ /* 0x000ea20000002400 */
[----:B0-----:R-:W-:Y:S02]  /*a9e0*/  FSEL R63, R64, -INF , P2 ;  /* 0xff800000403f7808 */ /* 0x001fe40001000000 */
[----:B-1----:R-:W-:Y:S02]  /*a9f0*/  FSEL R64, R65, -INF , P3 ;  /* 0xff80000041407808 */ /* 0x002fe40001800000 */
[----:B------:R-:W-:-:S03]  /*aa00*/  FMNMX.FTZ R13, R63, R74, !PT ;  /* 0x0000004a3f0d7209 */ /* 0x000fc60007810000 */
[----:B------:R-:W0:Y:S01]  /*aa10*/  MUFU.TANH R69, R69 ;  /* 0x0000004500457308 */ /* 0x000e220000002400 */
[----:B---3--:R-:W-:Y:S01]  /*aa20*/  FSEL R33, R72, -INF , P5 ;  /* 0xff80000048217808 */ /* 0x008fe20002800000 */
[----:B------:R1:W-:Y:S06]  /*aa30*/  BAR.ARV R178, 0x100 ;  /* 0x000400b20000751d */ /* 0x0003ec0000002000 */
[----:B------:R-:W-:Y:S01]  /*aa40*/  ISETP.GT.AND P5, PT, R36, 0x59, PT ;  /* 0x000000592400780c */ /* 0x000fe20003fa4270 */
[----:B------:R-:W-:Y:S01]  /*aa50*/  MUFU.TANH R66, R66 ;  /* 0x0000004200427308 */ /* 0x000fe20000002400 */
[----:B--2---:R-:W-:-:S02]  /*aa60*/  FSEL R36, R68, -INF , P4 ;  /* 0xff80000044247808 */ /* 0x004fc40002000000 */
[----:B------:R-:W-:-:S04]  /*aa70*/  FMNMX.FTZ R13, R64, R13, !PT ;  /* 0x0000000d400d7209 */ /* 0x000fc80007810000 */
[----:B------:R-:W-:Y:S01]  /*aa80*/  FMNMX.FTZ R68, R36, R13, !PT ;  /* 0x0000000d24447209 */ /* 0x000fe20007810000 */
[----:B------:R-:W2:Y:S01]  /*aa90*/  MUFU.TANH R67, R67 ;  /* 0x0000004300437308 */ /* 0x000ea20000002400 */
[----:B0-----:R-:W-:-:S04]  /*aaa0*/  FSEL R65, R69, -INF , P5 ;  /* 0xff80000045417808 */ /* 0x001fc80002800000 */
[----:B------:R-:W-:-:S03]  /*aab0*/  FMNMX.FTZ R68, R65, R68, !PT ;  /* 0x0000004441447209 */ /* 0x000fc60007810000 */
[----:B------:R-:W0:Y:S02]  /*aac0*/  MUFU.TANH R70, R70 ;  /* 0x0000004600467308 */ /* 0x000e240000002400 */
[----:B------:R-:W3:Y:S06]  /*aad0*/  SHFL.BFLY PT, R13, R68, 0x2, 0x1f ;  /* 0x0c401f00440d7f89 */ /* 0x000eec00000e0000 */
[----:B------:R-:W4:Y:S01]  /*aae0*/  MUFU.TANH R71, R71 ;  /* 0x0000004700477308 */ /* 0x000f220000002400 */
[----:B---3--:R-:W-:Y:S02]  /*aaf0*/  FMNMX.FTZ R43, R68, R13, !PT ;  /* 0x0000000d442b7209 */ /* 0x008fe40007810000 */
[----:B------:R-:W-:-:S03]  /*ab00*/  FMNMX.FTZ R68, R3, R6, !PT ;  /* 0x0000000603447209 */ /* 0x000fc60007810000 */
[----:B------:R-:W3:Y:S02]  /*ab10*/  SHFL.BFLY PT, R72, R43, 0x1, 0x1f ;  /* 0x0c201f002b487f89 */ /* 0x000ee400000e0000 */
[----:B---3--:R-:W-:Y:S02]  /*ab20*/  FMNMX.FTZ R13, R43, R72, !PT ;  /* 0x000000482b0d7209 */ /* 0x008fe40007810000 */
[----:B------:R-:W-:Y:S02]  /*ab30*/  FMNMX.FTZ R43, R7, R68, !PT ;  /* 0x00000044072b7209 */ /* 0x000fe40007810000 */
[C---:B------:R-:W-:Y:S01]  /*ab40*/  FSETP.NEU.FTZ.AND P6, PT, R13.reuse, -INF , PT ;  /* 0xff8000000d00780b */ /* 0x040fe20003fdd000 */
[----:B------:R-:W-:Y:S01]  /*ab50*/  FMUL.FTZ R69, R13, UR38 ;  /* 0x000000260d457c20 */ /* 0x000fe20008410000 */
[----:B------:R-:W-:-:S04]  /*ab60*/  FMNMX.FTZ R68, R8, R43, !PT ;  /* 0x0000002b08447209 */ /* 0x000fc80007810000 */
        /* <DEDUP_REMOVED lines=9> */
[----:B--2---:R-:W-:Y:S01]  /*ac00*/  FSEL R46, R67, -INF , P3 ;  /* 0xff800000432e7808 */ /* 0x004fe20001800000 */
[--C-:B------:R-:W-:Y:S01]  /*ac10*/  FFMA.FTZ R59, R52, UR38, -R69.reuse ;  /* 0x00000026343b7c23 */ /* 0x100fe20008010845 */
[----:B------:R-:W-:Y:S01]  /*ac20*/  FMNMX.FTZ R41, R21, R42, !PT ;  /* 0x0000002a15297209 */ /* 0x000fe20007810000 */
[--C-:B------:R-:W-:Y:S01]  /*ac30*/  FFMA.FTZ R164, R37, UR38, -R69.reuse ;  /* 0x0000002625a47c23 */ /* 0x100fe20008010845 */
[----:B0-----:R-:W-:Y:S01]  /*ac40*/  FSEL R48, R70, -INF , P4 ;  /* 0xff80000046307808 */ /* 0x001fe20002000000 */
[--C-:B------:R-:W-:Y:S01]  /*ac50*/  FFMA.FTZ R170, R61, UR38, -R69.reuse ;  /* 0x000000263daa7c23 */ /* 0x100fe20008010845 */
[----:B------:R-:W-:Y:S01]  /*ac60*/  FMNMX.FTZ R42, R24, R41, !PT ;  /* 0x00000029182a7209 */ /* 0x000fe20007810000 */
[--C-:B------:R-:W-:Y:S01]  /*ac70*/  FFMA.FTZ R174, R36, UR38, -R69.reuse ;  /* 0x0000002624ae7c23 */ /* 0x100fe20008010845 */
[----:B----4-:R-:W-:Y:S01]  /*ac80*/  FSEL R52, R71, -INF , P5 ;  /* 0xff80000047347808 */ /* 0x010fe20002800000 */
[----:B------:R-:W-:Y:S01]  /*ac90*/  MUFU.EX2 R152, R152 ;  /* 0x0000009800987308 */ /* 0x000fe20000000800 */
[----:B------:R-:W-:Y:S01]  /*aca0*/  FMNMX.FTZ R41, R25, R42, !PT ;  /* 0x0000002a19297209 */ /* 0x000fe20007810000 */
[--C-:B------:R-:W-:Y:S01]  /*acb0*/  FFMA.FTZ R49, R38, UR38, -R69.reuse ;  /* 0x0000002626317c23 */ /* 0x100fe20008010845 */
[----:B------:R-:W-:Y:S01]  /*acc0*/  FSEL R42, R66, -INF , P2 ;  /* 0xff800000422a7808 */ /* 0x000fe20001000000 */
[--C-:B------:R-:W-:Y:S01]  /*acd0*/  FFMA.FTZ R51, R40, UR38, -R69.reuse ;  /* 0x0000002628337c23 */ /* 0x100fe20008010845 */
[----:B------:R-:W-:Y:S01]  /*ace0*/  FMNMX.FTZ R20, R26, R41, !PT ;  /* 0x000000291a147209 */ /* 0x000fe20007810000 */
[--C-:B------:R-:W-:Y:S01]  /*acf0*/  FFMA.FTZ R158, R54, UR38, -R69.reuse ;  /* 0x00000026369e7c23 */ /* 0x100fe20008010845 */
[--C-:B------:R-:W-:Y:S01]  /*ad00*/  FFMA.FTZ R53, R56, UR38, -R69.reuse ;  /* 0x0000002638357c23 */ /* 0x100fe20008010845 */
[----:B------:R-:W0:Y:S01]  /*ad10*/  MUFU.EX2 R55, R55 ;  /* 0x0000003700377308 */ /* 0x000e220000000800 */
[----:B------:R-:W-:Y:S01]  /*ad20*/  FMNMX.FTZ R41, R27, R20, !PT ;  /* 0x000000141b297209 */ /* 0x000fe20007810000 */
[--C-:B------:R-:W-:Y:S01]  /*ad30*/  FFMA.FTZ R160, R58, UR38, -R69.reuse ;  /* 0x000000263aa07c23 */ /* 0x100fe20008010845 */
[--C-:B------:R-:W-:Y:S01]  /*ad40*/  FFMA.FTZ R43, R60, UR38, -R69.reuse ;  /* 0x000000263c2b7c23 */ /* 0x100fe20008010845 */
[--C-:B------:R-:W-:Y:S01]  /*ad50*/  FFMA.FTZ R162, R39, UR38, -R69.reuse ;  /* 0x0000002627a27c23 */ /* 0x100fe20008010845 */
[----:B------:R-:W-:Y:S01]  /*ad60*/  FMNMX.FTZ R20, R28, R41, !PT ;  /* 0x000000291c147209 */ /* 0x000fe20007810000 */
[--C-:B------:R-:W-:Y:S01]  /*ad70*/  FFMA.FTZ R166, R45, UR38, -R69.reuse ;  /* 0x000000262da67c23 */ /* 0x100fe20008010845 */
[--C-:B------:R-:W-:Y:S01]  /*ad80*/  FFMA.FTZ R39, R44, UR38, -R69.reuse ;  /* 0x000000262c277c23 */ /* 0x100fe20008010845 */
[----:B------:R-:W2:Y:S01]  /*ad90*/  MUFU.EX2 R154, R154 ;  /* 0x0000009a009a7308 */ /* 0x000ea20000000800 */
[----:B------:R-:W-:Y:S01]  /*ada0*/  FMNMX.FTZ R41, R29, R20, !PT ;  /* 0x000000141d297209 */ /* 0x000fe20007810000 */
[--C-:B------:R-:W-:Y:S01]  /*adb0*/  FFMA.FTZ R168, R47, UR38, -R69.reuse ;  /* 0x000000262fa87c23 */ /* 0x100fe20008010845 */
[--C-:B------:R-:W-:Y:S01]  /*adc0*/  FFMA.FTZ R45, R50, UR38, -R69.reuse ;  /* 0x00000026322d7c23 */ /* 0x100fe20008010845 */
[--C-:B------:R-:W-:Y:S01]  /*add0*/  FFMA.FTZ R47, R62, UR38, -R69.reuse ;  /* 0x000000263e2f7c23 */ /* 0x100fe20008010845 */
[----:B------:R-:W-:Y:S01]  /*ade0*/  FMNMX.FTZ R20, R30, R41, !PT ;  /* 0x000000291e147209 */ /* 0x000fe20007810000 */
[----:B------:R-:W-:-:S02]  /*adf0*/  FFMA.FTZ R172, R63, UR38, -R69 ;  /* 0x000000263fac7c23 */ /* 0x000fc40008010845 */
[----:B------:R-:W3:Y:S01]  /*ae00*/  MUFU.EX2 R57, R57 ;  /* 0x0000003900397308 */ /* 0x000ee20000000800 */
        /* <DEDUP_REMOVED lines=13> */
[----:B------:R-:W4:Y:S02]  /*aee0*/  SHFL.BFLY PT, R20, R41, 0x2, 0x1f ;  /* 0x0c401f0029147f89 */ /* 0x000f2400000e0000 */
[----:B------:R-:W-:Y:S08]  /*aef0*/  MUFU.EX2 R160, R160 ;  /* 0x000000a000a07308 */ /* 0x000ff00000000800 */
[----:B------:R-:W-:Y:S08]  /*af00*/  MUFU.EX2 R43, R43 ;  /* 0x0000002b002b7308 */ /* 0x000ff00000000800 */
[----:B------:R-:W-:Y:S01]  /*af10*/  MUFU.EX2 R162, R162 ;  /* 0x000000a200a27308 */ /* 0x000fe20000000800 */
[----:B----4-:R-:W-:Y:S01]  /*af20*/  FMNMX.FTZ R37, R41, R20, !PT ;  /* 0x0000001429257209 */ /* 0x010fe20007810000 */
[----:B------:R-:W-:-:S06]  /*af30*/  FFMA.FTZ R41, R64, UR38, -R69 ;  /* 0x0000002640297c23 */ /* 0x000fcc0008010845 */
[----:B------:R-:W-:Y:S01]  /*af40*/  MUFU.EX2 R51, R51 ;  /* 0x0000003300337308 */ /* 0x000fe20000000800 */
[----:B------:R-:W4:Y:S07]  /*af50*/  SHFL.BFLY PT, R20, R37, 0x1, 0x1f ;  /* 0x0c201f0025147f89 */ /* 0x000f2e00000e0000 */
[----:B------:R-:W-:Y:S08]  /*af60*/  MUFU.EX2 R164, R164 ;  /* 0x000000a400a47308 */ /* 0x000ff00000000800 */
[----:B------:R-:W-:Y:S08]  /*af70*/  MUFU.EX2 R49, R49 ;  /* 0x0000003100317308 */ /* 0x000ff00000000800 */
[----:B------:R-:W-:Y:S01]  /*af80*/  MUFU.EX2 R166, R166 ;  /* 0x000000a600a67308 */ /* 0x000fe20000000800 */
[----:B----4-:R-:W-:Y:S01]  /*af90*/  FMNMX.FTZ R20, R37, R20, !PT ;  /* 0x0000001425147209 */ /* 0x010fe20007810000 */
[----:B------:R-:W-:-:S03]  /*afa0*/  FFMA.FTZ R37, R65, UR38, -R69 ;  /* 0x0000002641257c23 */ /* 0x000fc60008010845 */
[C---:B------:R-:W-:Y:S01]  /*afb0*/  FSETP.NEU.FTZ.AND P2, PT, R20.reuse, -INF , PT ;  /* 0xff8000001400780b */ /* 0x040fe20003f5d000 */
[----:B------:R-:W-:Y:S02]  /*afc0*/  FMUL.FTZ R61, R20, UR38 ;  /* 0x00000026143d7c20 */ /* 0x000fe40008410000 */
[----:B------:R-:W-:Y:S03]  /*afd0*/  MUFU.EX2 R39, R39 ;  /* 0x0000002700277308 */ /* 0x000fe60000000800 */
[----:B------:R-:W-:-:S05]  /*afe0*/  FSEL R61, R61, RZ, P2 ;  /* 0x000000ff3d3d7208 */ /* 0x000fca0001000000 */
[----:B------:R-:W-:Y:S01]  /*aff0*/  MUFU.EX2 R168, R168 ;  /* 0x000000a800a87308 */ /* 0x000fe20000000800 */
[--C-:B------:R-:W-:Y:S01]  /*b000*/  FFMA.FTZ R153, R3, UR38, -R61.reuse ;  /* 0x0000002603997c23 */ /* 0x100fe2000801083d */
[--C-:B------:R-:W-:Y:S01]  /*b010*/  FFMA.FTZ R36, R6, UR38, -R61.reuse ;  /* 0x0000002606247c23 */ /* 0x100fe2000801083d */
[--C-:B------:R-:W-:Y:S01]  /*b020*/  FFMA.FTZ R155, R7, UR38, -R61.reuse ;  /* 0x00000026079b7c23 */ /* 0x100fe2000801083d */
[--C-:B------:R-:W-:Y:S01]  /*b030*/  FFMA.FTZ R38, R8, UR38, -R61.reuse ;  /* 0x0000002608267c23 */ /* 0x100fe2000801083d */
[----:B------:R-:W-:Y:S02]  /*b040*/  @!P1 VIADD R3, R0, 0x32440 ;  /* 0x0003244000039836 */ /* 0x000fe40000000000 */
[--C-:B------:R-:W-:Y:S01]  /*b050*/  FFMA.FTZ R157, R9, UR38, -R61.reuse ;  /* 0x00000026099d7c23 */ /* 0x100fe2000801083d */
[--C-:B------:R-:W-:Y:S01]  /*b060*/  FFMA.FTZ R40, R11, UR38, -R61.reuse ;  /* 0x000000260b287c23 */ /* 0x100fe2000801083d */
[----:B------:R-:W-:Y:S01]  /*b070*/  MUFU.EX2 R153, R153 ;  /* 0x0000009900997308 */ /* 0x000fe20000000800 */
[----:B------:R-:W-:Y:S01]  /*b080*/  FFMA.FTZ R159, R12, UR38, -R61 ;  /* 0x000000260c9f7c23 */ /* 0x000fe2000801083d */
[----:B------:R-:W-:Y:S01]  /*b090*/  @!P1 PRMT R3, RZ, 0x654, R3 ;  /* 0x00000654ff039816 */ /* 0x000fe20000000003 */
[--C-:B------:R-:W-:Y:S01]  /*b0a0*/  FFMA.FTZ R169, R32, UR38, -R61.reuse ;  /* 0x0000002620a97c23 */ /* 0x100fe2000801083d */
[--C-:B------:R-:W-:Y:S01]  /*b0b0*/  FFMA.FTZ R12, R21, UR38, -R61.reuse ;  /* 0x00000026150c7c23 */ /* 0x100fe2000801083d */
[--C-:B------:R-:W-:Y:S01]  /*b0c0*/  FFMA.FTZ R161, R24, UR38, -R61.reuse ;  /* 0x0000002618a17c23 */ /* 0x100fe2000801083d */
[----:B------:R0:W-:Y:S01]  /*b0d0*/  @!P1 SYNCS.ARRIVE.TRANS64.RED.A1T0 RZ, [R3+URZ], RZ ;  /* 0x000000ff03ff99a7 */ /* 0x0001e2000810043f */
[--C-:B------:R-:W-:Y:S01]  /*b0e0*/  FFMA.FTZ R24, R25, UR38, -R61.reuse ;  /* 0x0000002619187c23 */ /* 0x100fe2000801083d */
[----:B------:R-:W4:Y:S01]  /*b0f0*/  MUFU.EX2 R36, R36 ;  /* 0x0000002400247308 */ /* 0x000f220000000800 */
[--C-:B------:R-:W-:Y:S01]  /*b100*/  FFMA.FTZ R163, R26, UR38, -R61.reuse ;  /* 0x000000261aa37c23 */ /* 0x100fe2000801083d */
[--C-:B------:R-:W-:Y:S01]  /*b110*/  FFMA.FTZ R167, R30, UR38, -R61.reuse ;  /* 0x000000261ea77c23 */ /* 0x100fe2000801083d */
[--C-:B------:R-:W-:Y:S01]  /*b120*/  FFMA.FTZ R30, R34, UR38, -R61.reuse ;  /* 0x00000026221e7c23 */ /* 0x100fe2000801083d */
[----:B------:R-:W-:Y:S01]  /*b130*/  FFMA.FTZ R26, R27, UR38, -R61 ;  /* 0x000000261b1a7c23 */ /* 0x000fe2000801083d */
[----:B------:R-:W-:-:S02]  /*b140*/  IMAD.MOV.U32 R9, RZ, RZ, 0xc00 ;  /* 0x00000c00ff097424 */ /* 0x000fc400078e00ff */
[----:B0-----:R-:W-:Y:S01]  /*b150*/  FADD.FTZ R3, R152, R55 ;  /* 0x0000003798037221 */ /* 0x001fe20000010000 */
[----:B------:R-:W-:Y:S01]  /*b160*/  FFMA.FTZ R165, R28, UR38, -R61 ;  /* 0x000000261ca57c23 */ /* 0x000fe2000801083d */
[----:B------:R-:W0:Y:S01]  /*b170*/  MUFU.EX2 R155, R155 ;  /* 0x0000009b009b7308 */ /* 0x000e220000000800 */
[----:B------:R-:W-:Y:S02]  /*b180*/  IMAD R8, R200, R9, UR42 ;  /* 0x0000002ac8087e24 */ /* 0x000fe4000f8e0209 */
[----:B--2---:R-:W-:Y:S01]  /*b190*/  FADD.FTZ R32, R154, R3 ;  /* 0x000000039a207221 */ /* 0x004fe20000010000 */
[--C-:B------:R-:W-:Y:S01]  /*b1a0*/  FFMA.FTZ R28, R29, UR38, -R61.reuse ;  /* 0x000000261d1c7c23 */ /* 0x100fe2000801083d */
[--C-:B------:R-:W-:Y:S01]  /*b1b0*/  FFMA.FTZ R31, R31, UR38, -R61.reuse ;  /* 0x000000261f1f7c23 */ /* 0x100fe2000801083d */
[----:B------:R2:W-:Y:S01]  /*b1c0*/  BAR.SYNC.DEFER_BLOCKING R10, 0x100 ;  /* 0x0004000a0000751d */ /* 0x0005e20000010000 */
[----:B---3--:R-:W-:Y:S01]  /*b1d0*/  FADD.FTZ R7, R57, R32 ;  /* 0x0000002039077221 */ /* 0x008fe20000010000 */
[--C-:B------:R-:W-:Y:S01]  /*b1e0*/  FFMA.FTZ R171, R35, UR38, -R61.reuse ;  /* 0x0000002623ab7c23 */ /* 0x100fe2000801083d */
[----:B------:R-:W-:Y:S01]  /*b1f0*/  FFMA.FTZ R33, R33, UR38, -R61 ;  /* 0x0000002621217c23 */ /* 0x000fe2000801083d */
[----:B----4-:R-:W-:Y:S01]  /*b200*/  FADD.FTZ R6, R153, R36 ;  /* 0x0000002499067221 */ /* 0x010fe20000010000 */
[----:B------:R-:W-:Y:S01]  /*b210*/  FADD.FTZ R32, R156, R7 ;  /* 0x000000079c207221 */ /* 0x000fe20000010000 */
[----:B------:R-:W3:Y:S01]  /*b220*/  MUFU.EX2 R38, R38 ;  /* 0x0000002600267308 */ /* 0x000ee20000000800 */
[--C-:B------:R-:W-:Y:S01]  /*b230*/  FFMA.FTZ R42, R42, UR38, -R61.reuse ;  /* 0x000000262a2a7c23 */ /* 0x100fe2000801083d */
[--C-:B------:R-:W-:Y:S01]  /*b240*/  FFMA.FTZ R46, R46, UR38, -R61.reuse ;  /* 0x000000262e2e7c23 */ /* 0x100fe2000801083d */
[----:B------:R-:W-:Y:S01]  /*b250*/  FADD.FTZ R7, R59, R32 ;  /* 0x000000203b077221 */ /* 0x000fe20000010000 */
[--C-:B------:R-:W-:Y:S01]  /*b260*/  FFMA.FTZ R48, R48, UR38, -R61.reuse ;  /* 0x0000002630307c23 */ /* 0x100fe2000801083d */
[----:B------:R-:W-:Y:S01]  /*b270*/  FFMA.FTZ R52, R52, UR38, -R61 ;  /* 0x0000002634347c23 */ /* 0x000fe2000801083d */
[----:B0-----:R-:W-:Y:S01]  /*b280*/  FADD.FTZ R3, R155, R6 ;  /* 0x000000069b037221 */ /* 0x001fe20000010000 */
[----:B------:R-:W-:Y:S01]  /*b290*/  FADD.FTZ R34, R158, R7 ;  /* 0x000000079e227221 */ /* 0x000fe20000010000 */
[----:B------:R-:W0:Y:S01]  /*b2a0*/  MUFU.EX2 R157, R157 ;  /* 0x0000009d009d7308 */ /* 0x000e220000000800 */
[----:B------:R-:W-:Y:S01]  /*b2b0*/  IMAD.MOV.U32 R9, RZ, RZ, 0x40000040 ;  /* 0x40000040ff097424 */ /* 0x000fe200078e00ff */
[----:B------:R-:W-:Y:S01]  /*b2c0*/  R2UR UR6, R8 ;  /* 0x00000000080672ca */ /* 0x000fe200000e0000 */
[----:B------:R-:W-:Y:S01]  /*b2d0*/  FADD.FTZ R7, R53, R34 ;  /* 0x0000002235077221 */ /* 0x000fe20000010000 */
[----:B------:R-:W-:Y:S01]  /*b2e0*/  F2FP.BF16.F32.PACK_AB R152, R55, R152 ;  /* 0x000000983798723e */ /* 0x000fe200000010ff */
[----:B------:R-:W-:Y:S01]  /*b2f0*/  IMAD.MOV.U32 R11, RZ, RZ, 0x40000040 ;  /* 0x40000040ff0b7424 */ /* 0x000fe200078e00ff */
[----:B------:R-:W-:Y:S01]  /*b300*/  R2UR UR7, R9 ;  /* 0x00000000090772ca */ /* 0x000fe200000e0000 */
[----:B------:R-:W-:Y:S01]  /*b310*/  FADD.FTZ R34, R160, R7 ;  /* 0x00000007a0227221 */ /* 0x000fe20000010000 */
[----:B------:R-:W4:Y:S01]  /*b320*/  MUFU.EX2 R40, R40 ;  /* 0x0000002800287308 */ /* 0x000f220000000800 */
[----:B---3--:R-:W-:Y:S01]  /*b330*/  FADD.FTZ R6, R38, R3 ;  /* 0x0000000326067221 */ /* 0x008fe20000010000 */
[----:B------:R-:W-:Y:S01]  /*b340*/  IMAD.MOV.U32 R7, RZ, RZ, 0x40000040 ;  /* 0x40000040ff077424 */ /* 0x000fe200078e00ff */
[----:B------:R-:W-:Y:S01]  /*b350*/  F2FP.BF16.F32.PACK_AB R154, R57, R154 ;  /* 0x0000009a399a723e */ /* 0x000fe200000010ff */
[----:B------:R-:W-:Y:S01]  /*b360*/  IMAD.MOV.U32 R9, RZ, RZ, 0x40000040 ;  /* 0x40000040ff097424 */ /* 0x000fe200078e00ff */
[----:B------:R-:W-:Y:S01]  /*b370*/  F2FP.BF16.F32.PACK_AB R153, R36, R153 ;  /* 0x000000992499723e */ /* 0x000fe200000010ff */
[----:B------:R-:W-:Y:S01]  /*b380*/  @!P1 VIADD R0, R0, 0x32460 ;  /* 0x0003246000009836 */ /* 0x000fe20000000000 */
[----:B------:R-:W-:Y:S01]  /*b390*/  R2UR UR11, R7 ;  /* 0x00000000070b72ca */ /* 0x000fe200000e0000 */
[----:B------:R-:W3:Y:S01]  /*b3a0*/  MUFU.EX2 R159, R159 ;  /* 0x0000009f009f7308 */ /* 0x000ee20000000800 */
[----:B0-----:R-:W-:Y:S01]  /*b3b0*/  FADD.FTZ R3, R157, R6 ;  /* 0x000000069d037221 */ /* 0x001fe20000010000 */
[----:B------:R-:W-:-:S02]  /*b3c0*/  VIADD R6, R8, 0x80 ;  /* 0x0000008008067836 */ /* 0x000fc40000000000 */
[----:B------:R-:W-:Y:S01]  /*b3d0*/  FADD.FTZ R7, R43, R34 ;  /* 0x000000222b077221 */ /* 0x000fe20000010000 */
[----:B------:R-:W-:Y:S02]  /*b3e0*/  F2FP.BF16.F32.PACK_AB R155, R38, R155 ;  /* 0x0000009b269b723e */ /* 0x000fe400000010ff */
[----:B------:R-:W-:Y:S01]  /*b3f0*/  F2FP.BF16.F32.PACK_AB R156, R59, R156 ;  /* 0x0000009c3b9c723e */ /* 0x000fe200000010ff */
[----:B------:R-:W0:Y:S01]  /*b400*/  MUFU.EX2 R12, R12 ;  /* 0x0000000c000c7308 */ /* 0x000e220000000800 */
[----:B----4-:R-:W-:Y:S01]  /*b410*/  FADD.FTZ R32, R40, R3 ;  /* 0x0000000328207221 */ /* 0x010fe20000010000 */
[----:B------:R-:W-:Y:S02]  /*b420*/  R2UR UR10, R6 ;  /* 0x00000000060a72ca */ /* 0x000fe400000e0000 */
[----:B------:R-:W-:Y:S02]  /*b430*/  F2FP.BF16.F32.PACK_AB R157, R40, R157 ;  /* 0x0000009d289d723e */ /* 0x000fe400000010ff */
[----:B------:R-:W-:-:S02]  /*b440*/  F2FP.BF16.F32.PACK_AB R158, R53, R158 ;  /* 0x0000009e359e723e */ /* 0x000fc400000010ff */
[----:B------:R-:W4:Y:S01]  /*b450*/  MUFU.EX2 R161, R161 ;  /* 0x000000a100a17308 */ /* 0x000f220000000800 */
[----:B---3--:R-:W-:Y:S01]  /*b460*/  FADD.FTZ R3, R159, R32 ;  /* 0x000000209f037221 */ /* 0x008fe20000010000 */
[----:B------:R-:W-:Y:S02]  /*b470*/  F2FP.BF16.F32.PACK_AB R160, R43, R160 ;  /* 0x000000a02ba0723e */ /* 0x000fe400000010ff */
[----:B------:R-:W-:-:S04]  /*b480*/  @!P1 PRMT R0, RZ, 0x654, R0 ;  /* 0x00000654ff009816 */ /* 0x000fc80000000000 */
[----:B------:R-:W3:Y:S01]  /*b490*/  MUFU.EX2 R24, R24 ;  /* 0x0000001800187308 */ /* 0x000ee20000000800 */
[C---:B0-----:R-:W-:Y:S01]  /*b4a0*/  FADD.FTZ R32, R12.reuse, R3 ;  /* 0x000000030c207221 */ /* 0x041fe20000010000 */
[----:B------:R-:W-:-:S06]  /*b4b0*/  F2FP.BF16.F32.PACK_AB R159, R12, R159 ;  /* 0x0000009f0c9f723e */ /* 0x000fcc00000010ff */
[----:B------:R-:W0:Y:S01]  /*b4c0*/  MUFU.EX2 R163, R163 ;  /* 0x000000a300a37308 */ /* 0x000e220000000800 */
[----:B----4-:R-:W-:Y:S01]  /*b4d0*/  FADD.FTZ R3, R161, R32 ;  /* 0x00000020a1037221 */ /* 0x010fe20000010000 */
[----:B------:R-:W-:Y:S01]  /*b4e0*/  FADD.FTZ R32, R162, R7 ;  /* 0x00000007a2207221 */ /* 0x000fe20000010000 */
[----:B------:R-:W-:-:S03]  /*b4f0*/  F2FP.BF16.F32.PACK_AB R162, R51, R162 ;  /* 0x000000a233a2723e */ /* 0x000fc600000010ff */
[----:B------:R-:W-:Y:S02]  /*b500*/  FADD.FTZ R7, R51, R32 ;  /* 0x0000002033077221 */ /* 0x000fe40000010000 */
[----:B------:R-:W4:Y:S01]  /*b510*/  MUFU.EX2 R26, R26 ;  /* 0x0000001a001a7308 */ /* 0x000f220000000800 */
[----:B---3--:R-:W-:Y:S01]  /*b520*/  FADD.FTZ R6, R24, R3 ;  /* 0x0000000318067221 */ /* 0x008fe20000010000 */
[----:B------:R-:W-:Y:S01]  /*b530*/  FADD.FTZ R34, R164, R7 ;  /* 0x00000007a4227221 */ /* 0x000fe20000010000 */
[----:B------:R-:W-:Y:S02]  /*b540*/  F2FP.BF16.F32.PACK_AB R161, R24, R161 ;  /* 0x000000a118a1723e */ /* 0x000fe400000010ff */
[C---:B------:R-:W-:Y:S01]  /*b550*/  F2FP.BF16.F32.PACK_AB R164, R49.reuse, R164 ;  /* 0x000000a431a4723e */ /* 0x040fe200000010ff */
[----:B------:R-:W-:Y:S02]  /*b560*/  FADD.FTZ R7, R49, R34 ;  /* 0x0000002231077221 */ /* 0x000fe40000010000 */
[----:B------:R-:W3:Y:S01]  /*b570*/  MUFU.EX2 R165, R165 ;  /* 0x000000a500a57308 */ /* 0x000ee20000000800 */
[----:B0-----:R-:W-:Y:S01]  /*b580*/  FADD.FTZ R3, R163, R6 ;  /* 0x00000006a3037221 */ /* 0x001fe20000010000 */
[----:B------:R-:W-:Y:S01]  /*b590*/  FADD.FTZ R34, R166, R7 ;  /* 0x00000007a6227221 */ /* 0x000fe20000010000 */
[----:B------:R-:W-:-:S03]  /*b5a0*/  F2FP.BF16.F32.PACK_AB R166, R39, R166 ;  /* 0x000000a627a6723e */ /* 0x000fc600000010ff */
[----:B------:R-:W-:Y:S02]  /*b5b0*/  FADD.FTZ R7, R39, R34 ;  /* 0x0000002227077221 */ /* 0x000fe40000010000 */
[----:B------:R-:W0:Y:S01]  /*b5c0*/  MUFU.EX2 R28, R28 ;  /* 0x0000001c001c7308 */ /* 0x000e220000000800 */
[----:B----4-:R-:W-:Y:S01]  /*b5d0*/  FADD.FTZ R32, R26, R3 ;  /* 0x000000031a207221 */ /* 0x010fe20000010000 */
[----:B------:R-:W-:Y:S01]  /*b5e0*/  FADD.FTZ R24, R168, R7 ;  /* 0x00000007a8187221 */ /* 0x000fe20000010000 */
[----:B------:R-:W-:-:S05]  /*b5f0*/  F2FP.BF16.F32.PACK_AB R163, R26, R163 ;  /* 0x000000a31aa3723e */ /* 0x000fca00000010ff */
[----:B------:R-:W4:Y:S01]  /*b600*/  MUFU.EX2 R167, R167 ;  /* 0x000000a700a77308 */ /* 0x000f220000000800 */
[----:B---3--:R-:W-:-:S07]  /*b610*/  FADD.FTZ R3, R165, R32 ;  /* 0x00000020a5037221 */ /* 0x008fce0000010000 */
[----:B--2---:R-:W2:Y:S01]  /*b620*/  MUFU.EX2 R10, R31 ;  /* 0x0000001f000a7308 */ /* 0x004ea20000000800 */
[C---:B0-----:R-:W-:Y:S01]  /*b630*/  FADD.FTZ R32, R28.reuse, R3 ;  /* 0x000000031c207221 */ /* 0x041fe20000010000 */
[----:B------:R-:W-:-:S06]  /*b640*/  F2FP.BF16.F32.PACK_AB R165, R28, R165 ;  /* 0x000000a51ca5723e */ /* 0x000fcc00000010ff */
[----:B------:R-:W0:Y:S01]  /*b650*/  MUFU.EX2 R169, R169 ;  /* 0x000000a900a97308 */ /* 0x000e220000000800 */
[----:B----4-:R-:W-:-:S07]  /*b660*/  FADD.FTZ R3, R167, R32 ;  /* 0x00000020a7037221 */ /* 0x010fce0000010000 */
[----:B------:R-:W3:Y:S01]  /*b670*/  MUFU.EX2 R45, R45 ;  /* 0x0000002d002d7308 */ /* 0x000ee20000000800 */
[C---:B--2---:R-:W-:Y:S01]  /*b680*/  FADD.FTZ R12, R10.reuse, R3 ;  /* 0x000000030a0c7221 */ /* 0x044fe20000010000 */
[----:B------:R-:W-:-:S06]  /*b690*/  F2FP.BF16.F32.PACK_AB R167, R10, R167 ;  /* 0x000000a70aa7723e */ /* 0x000fcc00000010ff */
[----:B------:R-:W2:Y:S01]  /*b6a0*/  MUFU.EX2 R30, R30 ;  /* 0x0000001e001e7308 */ /* 0x000ea20000000800 */
[----:B0-----:R-:W-:-:S07]  /*b6b0*/  FADD.FTZ R3, R169, R12 ;  /* 0x0000000ca9037221 */ /* 0x001fce0000010000 */
[----:B------:R-:W0:Y:S01]  /*b6c0*/  MUFU.EX2 R170, R170 ;  /* 0x000000aa00aa7308 */ /* 0x000e220000000800 */
[C---:B---3--:R-:W-:Y:S01]  /*b6d0*/  FADD.FTZ R7, R45.reuse, R24 ;  /* 0x000000182d077221 */ /* 0x048fe20000010000 */
[----:B------:R-:W-:-:S06]  /*b6e0*/  F2FP.BF16.F32.PACK_AB R168, R45, R168 ;  /* 0x000000a82da8723e */ /* 0x000fcc00000010ff */
[----:B------:R-:W3:Y:S01]  /*b6f0*/  MUFU.EX2 R171, R171 ;  /* 0x000000ab00ab7308 */ /* 0x000ee20000000800 */
[C---:B--2---:R-:W-:Y:S01]  /*b700*/  FADD.FTZ R12, R30.reuse, R3 ;  /* 0x000000031e0c7221 */ /* 0x044fe20000010000 */
[----:B------:R-:W-:-:S06]  /*b710*/  F2FP.BF16.F32.PACK_AB R169, R30, R169 ;  /* 0x000000a91ea9723e */ /* 0x000fcc00000010ff */
[----:B------:R-:W2:Y:S01]  /*b720*/  MUFU.EX2 R47, R47 ;  /* 0x0000002f002f7308 */ /* 0x000ea20000000800 */
[----:B0-----:R-:W-:-:S07]  /*b730*/  FADD.FTZ R24, R170, R7 ;  /* 0x00000007aa187221 */ /* 0x001fce0000010000 */
[----:B------:R-:W0:Y:S01]  /*b740*/  MUFU.EX2 R6, R33 ;  /* 0x0000002100067308 */ /* 0x000e220000000800 */
[----:B---3--:R-:W-:-:S07]  /*b750*/  FADD.FTZ R3, R171, R12 ;  /* 0x0000000cab037221 */ /* 0x008fce0000010000 */
[----:B------:R-:W3:Y:S01]  /*b760*/  MUFU.EX2 R172, R172 ;  /* 0x000000ac00ac7308 */ /* 0x000ee20000000800 */
[C---:B--2---:R-:W-:Y:S01]  /*b770*/  FADD.FTZ R7, R47.reuse, R24 ;  /* 0x000000182f077221 */ /* 0x044fe20000010000 */
[----:B------:R-:W-:-:S06]  /*b780*/  F2FP.BF16.F32.PACK_AB R170, R47, R170 ;  /* 0x000000aa2faa723e */ /* 0x000fcc00000010ff */
[----:B------:R-:W2:Y:S01]  /*b790*/  MUFU.EX2 R42, R42 ;  /* 0x0000002a002a7308 */ /* 0x000ea20000000800 */
[C---:B0-----:R-:W-:Y:S01]  /*b7a0*/  FADD.FTZ R3, R6.reuse, R3 ;  /* 0x0000000306037221 */ /* 0x041fe20000010000 */
[----:B------:R-:W-:-:S06]  /*b7b0*/  F2FP.BF16.F32.PACK_AB R171, R6, R171 ;  /* 0x000000ab06ab723e */ /* 0x000fcc00000010ff */
[----:B------:R-:W0:Y:S01]  /*b7c0*/  MUFU.EX2 R41, R41 ;  /* 0x0000002900297308 */ /* 0x000e220000000800 */
[----:B---3--:R-:W-:-:S07]  /*b7d0*/  FADD.FTZ R10, R172, R7 ;  /* 0x00000007ac0a7221 */ /* 0x008fce0000010000 */
[----:B------:R-:W3:Y:S01]  /*b7e0*/  MUFU.EX2 R173, R46 ;  /* 0x0000002e00ad7308 */ /* 0x000ee20000000800 */
[----:B--2---:R-:W-:-:S07]  /*b7f0*/  FADD.FTZ R12, R42, R3 ;  /* 0x000000032a0c7221 */ /* 0x004fce0000010000 */
[----:B------:R-:W2:Y:S01]  /*b800*/  MUFU.EX2 R174, R174 ;  /* 0x000000ae00ae7308 */ /* 0x000ea20000000800 */
[C---:B0-----:R-:W-:Y:S01]  /*b810*/  FADD.FTZ R3, R41.reuse, R10 ;  /* 0x0000000a29037221 */ /* 0x041fe20000010000 */
[----:B------:R-:W-:-:S06]  /*b820*/  F2FP.BF16.F32.PACK_AB R172, R41, R172 ;  /* 0x000000ac29ac723e */ /* 0x000fcc00000010ff */
[----:B------:R-:W0:Y:S01]  /*b830*/  MUFU.EX2 R48, R48 ;  /* 0x0000003000307308 */ /* 0x000e220000000800 */
[C---:B---3--:R-:W-:Y:S01]  /*b840*/  FADD.FTZ R7, R173.reuse, R12 ;  /* 0x0000000cad077221 */ /* 0x048fe20000010000 */
[----:B------:R-:W-:-:S06]  /*b850*/  F2FP.BF16.F32.PACK_AB R173, R173, R42 ;  /* 0x0000002aadad723e */ /* 0x000fcc00000010ff */
[----:B------:R-:W3:Y:S01]  /*b860*/  MUFU.EX2 R37, R37 ;  /* 0x0000002500257308 */ /* 0x000ee20000000800 */
[----:B--2---:R-:W-:-:S07]  /*b870*/  FADD.FTZ R6, R174, R3 ;  /* 0x00000003ae067221 */ /* 0x004fce0000010000 */
[----:B------:R-:W2:Y:S01]  /*b880*/  MUFU.EX2 R175, R52 ;  /* 0x0000003400af7308 */ /* 0x000ea20000000800 */
[----:B0-----:R-:W-:Y:S01]  /*b890*/  FADD.FTZ R10, R48, R7 ;  /* 0x00000007300a7221 */ /* 0x001fe20000010000 */
[C---:B---3--:R-:W-:Y:S01]  /*b8a0*/  FADD.FTZ R7, R37.reuse, R6 ;  /* 0x0000000625077221 */ /* 0x048fe20000010000 */
[----:B------:R-:W-:Y:S02]  /*b8b0*/  F2FP.BF16.F32.PACK_AB R174, R37, R174 ;  /* 0x000000ae25ae723e */ /* 0x000fe400000010ff */
[C---:B--2---:R-:W-:Y:S01]  /*b8c0*/  FADD.FTZ R6, R175.reuse, R10 ;  /* 0x0000000aaf067221 */ /* 0x044fe20000010000 */
[----:B------:R-:W-:Y:S01]  /*b8d0*/  F2FP.BF16.F32.PACK_AB R175, R175, R48 ;  /* 0x00000030afaf723e */ /* 0x000fe200000010ff */
[----:B------:R-:W-:Y:S01]  /*b8e0*/  VIADD R10, R8, 0x100 ;  /* 0x00000100080a7836 */ /* 0x000fe20000000000 */
[----:B------:R-:W-:-:S06]  /*b8f0*/  WARPGROUP.ARRIVE ;  /* 0x00000000000079c5 */ /* 0x000fcc0000000000 */
[----:B------:R-:W-:Y:S01]  /*b900*/  HGMMA.64x256x16.F32.BF16 R24, R152, gdesc[UR4].tnspB, RZ, !UPT, gsb0 ;  /* 0x43e0000498187df0 */ /* 0x000fe2000c0018ff */
[----:B------:R-:W-:Y:S01]  /*b910*/  R2UR UR6, R10 ;  /* 0x000000000a0672ca */ /* 0x000fe200000e0000 */
[----:B------:R-:W-:Y:S01]  /*b920*/  VIADD R10, R8, 0x180 ;  /* 0x00000180080a7836 */ /* 0x000fe20000000000 */
[----:B------:R-:W-:Y:S01]  /*b930*/  R2UR UR7, R11 ;  /* 0x000000000b0772ca */ /* 0x000fe200000e0000 */
[----:B------:R-:W-:Y:S01]  /*b940*/  IMAD.MOV.U32 R11, RZ, RZ, 0x40000040 ;  /* 0x40000040ff0b7424 */ /* 0x000fe200078e00ff */
[----:B------:R-:W-:Y:S02]  /*b950*/  WARPGROUP.DEPBAR.LE gsb0, 0x0 ;  /* 0x00008000000079c5 */ /* 0x000fe40000010000 */
[----:B------:R-:W-:-:S15]  /*b960*/  WARPGROUP.ARRIVE ;  /* 0x00000000000079c5 */ /* 0x000fde0000000000 */
[----:B------:R-:W-:-:S06]  /*b970*/  NOP ;  /* 0x0000000000007918 */ /* 0x000fcc0000000000 */
[----:B------:R-:W-:Y:S03]  /*b980*/  HGMMA.64x256x16.F32.BF16 R24, R156, gdesc[UR8].tnspB, R24, gsb0 ;  /* 0x43e000089c187df0 */ /* 0x000fe60008001818 */
[----:B------:R-:W-:Y:S02]  /*b990*/  WARPGROUP.DEPBAR.LE gsb0, 0x0 ;  /* 0x00008000000079c5 */ /* 0x000fe40000010000 */
[----:B------:R-:W-:-:S15]  /*b9a0*/  WARPGROUP.ARRIVE ;  /* 0x00000000000079c5 */ /* 0x000fde0000000000 */
[----:B------:R-:W-:-:S08]  /*b9b0*/  NOP ;  /* 0x0000000000007918 */ /* 0x000fd00000000000 */
        /* <DEDUP_REMOVED lines=23> */
[----:B------:R0:W-:Y:S02]  /*bb30*/  @!P1 SYNCS.ARRIVE.TRANS64.RED.A1T0 RZ, [R0+URZ], RZ ;  /* 0x000000ff00ff99a7 */ /* 0x0001e4000810043f */
[----:B0-----:R-:W-:-:S05]  /*bb40*/  VIADD R0, R176, 0xfffffffe ;  /* 0xfffffffeb0007836 */ /* 0x001fca0000000000 */
[----:B------:R-:W-:-:S13]  /*bb50*/  ISETP.GE.AND P2, PT, R0, R215, PT ;  /* 0x000000d70000720c */ /* 0x000fda0003f46270 */
[----:B-1----:R-:W-:Y:S05]  /*bb60*/  @!P2 BRA `(.L_x_10468) ;  /* 0x0000002c009ca947 */ /* 0x002fea0003800000 */
[----:B------:R-:W-:Y:S02]  /*bb70*/  IMAD.MOV.U32 R8, RZ, RZ, R20 ;  /* 0x000000ffff087224 */ /* 0x000fe400078e0014 */
[----:B------:R-:W-:-:S07]  /*bb80*/  IMAD.MOV.U32 R9, RZ, RZ, R13 ;  /* 0x000000ffff097224 */ /* 0x000fce00078e000d */
.L_x_10478:
        /* <DEDUP_REMOVED lines=8> */
[----:B-----5:R-:W-:Y:S06]  /*bc10*/  @!P0 BRA `(.L_x_10469) ;  /* 0x0000000000048947 */ /* 0x020fec0003800000 */
[----:B------:R-:W-:Y:S01]  /*bc20*/  BPT.TRAP 0x1 ;  /* 0x000000040000795c */ /* 0x000fe20000300000 */
.L_x_10469:
[----:B------:R-:W-:Y:S01]  /*bc30*/  IMAD R3, R200, 0x8, R18 ;  /* 0x00000008c8037824 */ /* 0x000fe200078e0212 */
[----:B------:R-:W-:-:S04]  /*bc40*/  SHF.L.U32 R10, R204, 0x1f, RZ ;  /* 0x0000001fcc0a7819 */ /* 0x000fc800000006ff */
[----:B------:R0:W1:Y:S01]  /*bc50*/  SYNCS.PHASECHK.TRANS64.TRYWAIT P3, [R3+URZ+0x32430], R10 ;  /* 0x0324300a030075a7 */ /* 0x000062000806017f */
[----:B------:R-:W-:Y:S05]  /*bc60*/  @!P0 BRA `(.L_x_10470) ;  /* 0x0000000000048947 */ /* 0x000fea0003800000 */
[----:B------:R-:W-:Y:S01]  /*bc70*/  BPT.TRAP 0x1 ;  /* 0x000000040000795c */ /* 0x000fe20000300000 */
.L_x_10470:
[----:B------:R-:W-:Y:S02]  /*bc80*/  IMAD R152, R200, 0x300, R214 ;  /* 0x00000300c8987824 */ /* 0x000fe400078e02d6 */
[----:B------:R-:W-:Y:S01]  /*bc90*/  IMAD.MOV.U32 R153, RZ, RZ, 0x40000040 ;  /* 0x40000040ff997424 */ /* 0x000fe200078e00ff */
[----:B-1----:R-:W-:Y:S06]  /*bca0*/  @P3 BRA `(.L_x_10471) ;  /* 0x0000000000083947 */ /* 0x002fec0003800000 */
[----:B------:R-:W1:Y:S02]  /*bcb0*/  SYNCS.PHASECHK.TRANS64.TRYWAIT P3, [R3+URZ+0x32430], R10 ;  /* 0x0324300a030075a7 */ /* 0x000e64000806017f */
[----:B-1----:R-:W-:Y:S05]  /*bcc0*/  @!P3 BRA `(.L_x_10472) ;  /* 0x00000118002cb947 */ /* 0x002fea0003800000 */
.L_x_10471:
        /* <DEDUP_REMOVED lines=14> */
[----:B------:R-:W-:Y:S01]  /*bdb0*/  WARPGROUP.ARRIVE ;  /* 0x00000000000079c5 */ /* 0x000fe20000000000 */
[----:B------:R-:W-:Y:S02]  /*bdc0*/  R2UR UR11, R21 ;  /* 0x00000000150b72ca */ /* 0x000fe400000e0000 */
[----:B------:R-:W-:Y:S02]  /*bdd0*/  R2UR UR8, R208 ;  /* 0x00000000d00872ca */ /* 0x000fe400000e0000 */
[----:B------:R-:W-:Y:S01]  /*bde0*/  R2UR UR9, R209 ;  /* 0x00000000d10972ca */ /* 0x000fe200000e0000 */
[----:B------:R-:W-:Y:S01]  /*bdf0*/  HGMMA.64x96x16.F32.BF16 R152, gdesc[UR4], RZ, !UPT, gsb0 ;  /* 0x01600000049879f0 */ /* 0x000fe2000c0018ff */
[----:B------:R-:W-:Y:S02]  /*be00*/  R2UR UR14, R12 ;  /* 0x000000000c0e72ca */ /* 0x000fe400000e0000 */
[----:B------:R-:W-:Y:S02]  /*be10*/  R2UR UR15, R13 ;  /* 0x000000000d0f72ca */ /* 0x000fe400000e0000 */
[----:B------:R-:W-:-:S02]  /*be20*/  R2UR UR12, R206 ;  /* 0x00000000ce0c72ca */ /* 0x000fc400000e0000 */
        /* <DEDUP_REMOVED lines=15> */
.L_x_10473:
[----:B------:R2:W3:Y:S01]  /*bf20*/  SYNCS.PHASECHK.TRANS64.TRYWAIT P3, [R3+URZ+0x32450], R10 ;  /* 0x0324500a030075a7 */ /* 0x0004e2000806017f */
[----:B------:R-:W-:Y:S05]  /*bf30*/  @!P0 BRA `(.L_x_10474) ;  /* 0x0000000000048947 */ /* 0x000fea0003800000 */
[----:B------:R-:W-:Y:S01]  /*bf40*/  BPT.TRAP 0x1 ;  /* 0x000000040000795c */ /* 0x000fe20000300000 */
.L_x_10474:
[----:B------:R-:W-:Y:S04]  /*bf50*/  BSSY B0, `(.L_x_10475) ;  /* 0x0000004000007945 */ /* 0x000fe80003800000 */
[----:B---3--:R-:W-:Y:S05]  /*bf60*/  @P3 BRA `(.L_x_10476) ;  /* 0x0000000000083947 */ /* 0x008fea0003800000 */
[----:B------:R-:W3:Y:S02]  /*bf70*/  SYNCS.PHASECHK.TRANS64.TRYWAIT P3, [R3+URZ+0x32450], R10 ;  /* 0x0324500a030075a7 */ /* 0x000ee4000806017f */
[----:B---3--:R-:W-:Y:S05]  /*bf80*/  @!P3 BRA `(.L_x_10477) ;  /* 0x000001140090b947 */ /* 0x008fea0003800000 */
.L_x_10476:
[----:B------:R-:W-:Y:S05]  /*bf90*/  BSYNC B0 ;  /* 0x0000000000007941 */ /* 0x000fea0003800000 */
.L_x_10475:
[----:B------:R-:W-:Y:S05]  /*bfa0*/  WARPSYNC.ALL ;  /* 0x0000000000007948 */ /* 0x000fea0003800000 */
[----:B------:R-:W4:Y:S04]  /*bfb0*/  LDL R12, [R1+0x58] ;  /* 0x00005800010c7983 */ /* 0x000f280000100800 */
[----:B------:R-:W4:Y:S04]  /*bfc0*/  LDL.64 R210, [R1+0x50] ;  /* 0x0000500001d27983 */ /* 0x000f280000100a00 */
[----:B------:R-:W4:Y:S04]  /*bfd0*/  LDL.64 R20, [R1+0x48] ;  /* 0x0000480001147983 */ /* 0x000f280000100a00 */
[----:B------:R0:W-:Y:S04]  /*bfe0*/  STL.64 [R1+0xa8], R4 ;  /* 0x0000a80401007387 */ /* 0x0001e80000100a00 */
[----:B0-----:R-:W4:Y:S01]  /*bff0*/  LDL.64 R4, [R1+0x40] ;  /* 0x0000400001047983 */ /* 0x001f220000100a00 */
[----:B-123--:R-:W-:-:S02]  /*c000*/  IMAD.MOV.U32 R10, RZ, RZ, 0xc00 ;  /* 0x00000c00ff0a7424 */ /* 0x00efc400078e00ff */
[----:B------:R-:W-:-:S05]  /*c010*/  IMAD.MOV.U32 R11, RZ, RZ, 0x40000040 ;  /* 0x40000040ff0b7424 */ /* 0x000fca00078e00ff */
[----:B------:R-:W-:Y:S01]  /*c020*/  R2UR UR7, R11 ;  /* 0x000000000b0772ca */ /* 0x000fe200000e0000 */
[----:B------:R-:W-:Y:S01]  /*c030*/  WARPGROUP.ARRIVE ;  /* 0x00000000000079c5 */ /* 0x000fe20000000000 */
[----:B------:R-:W-:Y:S01]  /*c040*/  IMAD.MOV.U32 R13, RZ, RZ, 0x40000040 ;  /* 0x40000040ff0d7424 */ /* 0x000fe200078e00ff */
[----:B----4-:R-:W-:Y:S02]  /*c050*/  R2UR UR4, R12 ;  /* 0x000000000c0472ca */ /* 0x010fe400000e0000 */
[----:B------:R-:W-:-:S11]  /*c060*/  R2UR UR5, R211 ;  /* 0x00000000d30572ca */ /* 0x000fd600000e0000 */
[----:B------:R-:W-:Y:S01]  /*c070*/  IMAD R10, R200, R10, UR4 ;  /* 0x00000004c80a7e24 */ /* 0x000fe2000f8e020a */
[----:B------:R-:W-:Y:S02]  /*c080*/  R2UR UR4, R210 ;  /* 0x00000000d20472ca */ /* 0x000fe400000e0000 */
[----:B------:R-:W2:Y:S02]  /*c090*/  LDL.64 R210, [R1+0x38] ;  /* 0x0000380001d27983 */ /* 0x000ea40000100a00 */
[----:B------:R-:W-:-:S13]  /*c0a0*/  R2UR UR6, R10 ;  /* 0x000000000a0672ca */ /* 0x000fda00000e0000 */
[----:B------:R-:W-:Y:S01]  /*c0b0*/  HGMMA.64x96x16.F32.BF16 R152, gdesc[UR4], R152, gsb0 ;  /* 0x01600000049879f0 */ /* 0x000fe20008001898 */
[----:B------:R-:W-:Y:S02]  /*c0c0*/  R2UR UR4, R20 ;  /* 0x00000000140472ca */ /* 0x000fe400000e0000 */
[----:B------:R-:W-:Y:S02]  /*c0d0*/  R2UR UR5, R21 ;  /* 0x00000000150572ca */ /* 0x000fe400000e0000 */
[----:B------:R-:W3:Y:S01]  /*c0e0*/  LDL.64 R20, [R1+0x30] ;  /* 0x0000300001147983 */ /* 0x000ee20000100a00 */
[----:B------:R-:W-:Y:S01]  /*c0f0*/  VIADD R12, R10, 0x2 ;  /* 0x000000020a0c7836 */ /* 0x000fe20000000000 */
[----:B------:R-:W-:-:S04]  /*c100*/  R2UR UR7, R13 ;  /* 0x000000000d0772ca */ /* 0x000fc800000e0000 */
[----:B------:R-:W-:Y:S01]  /*c110*/  R2UR UR6, R12 ;  /* 0x000000000c0672ca */ /* 0x000fe200000e0000 */
[----:B------:R-:W-:Y:S02]  /*c120*/  VIADD R12, R10, 0x4 ;  /* 0x000000040a0c7836 */ /* 0x000fe40000000000 */
[----:B------:R-:W-:Y:S01]  /*c130*/  IMAD.MOV.U32 R13, RZ, RZ, 0x40000040 ;  /* 0x40000040ff0d7424 */ /* 0x000fe200078e00ff */
[----:B------:R-:W-:Y:S02]  /*c140*/  WARPGROUP.DEPBAR.LE gsb0, 0x0 ;  /* 0x00008000000079c5 */ /* 0x000fe40000010000 */
[----:B------:R-:W-:-:S07]  /*c150*/  WARPGROUP.ARRIVE ;  /* 0x00000000000079c5 */ /* 0x000fce0000000000 */
[----:B------:R-:W-:Y:S01]  /*c160*/  HGMMA.64x96x16.F32.BF16 R152, gdesc[UR4], R152, gsb0 ;  /* 0x01600000049879f0 */ /* 0x000fe20008001898 */
[----:B------:R-:W-:Y:S02]  /*c170*/  R2UR UR4, R4 ;  /* 0x00000000040472ca */ /* 0x000fe400000e0000 */
[----:B------:R-:W-:Y:S02]  /*c180*/  R2UR UR5, R5 ;  /* 0x00000000050572ca */ /* 0x000fe400000e0000 */
[----:B------:R-:W4:Y:S01]  /*c190*/  LDL.64 R4, [R1+0x28] ;  /* 0x0000280001047983 */ /* 0x000f220000100a00 */
[----:B------:R-:W-:Y:S02]  /*c1a0*/  R2UR UR6, R12 ;  /* 0x000000000c0672ca */ /* 0x000fe400000e0000 */
[----:B------:R-:W-:Y:S01]  /*c1b0*/  R2UR UR7, R13 ;  /* 0x000000000d0772ca */ /* 0x000fe200000e0000 */
[----:B------:R-:W-:Y:S02]  /*c1c0*/  VIADD R12, R10, 0x6 ;  /* 0x000000060a0c7836 */ /* 0x000fe40000000000 */
[----:B------:R-:W-:Y:S01]  /*c1d0*/  IMAD.MOV.U32 R13, RZ, RZ, 0x40000040 ;  /* 0x40000040ff0d7424 */ /* 0x000fe200078e00ff */
[----:B------:R-:W-:-:S02]  /*c1e0*/  WARPGROUP.DEPBAR.LE gsb0, 0x0 ;  /* 0x00008000000079c5 */ /* 0x000fc40000010000 */
[----:B------:R-:W-:-:S07]  /*c1f0*/  WARPGROUP.ARRIVE ;  /* 0x00000000000079c5 */ /* 0x000fce0000000000 */
[----:B------:R-:W-:Y:S01]  /*c200*/  HGMMA.64x96x16.F32.BF16 R152, gdesc[UR4], R152, gsb0 ;  /* 0x01600000049879f0 */ /* 0x000fe20008001898 */
[----:B------:R-:W-:Y:S02]  /*c210*/  R2UR UR6, R12 ;  /* 0x000000000c0672ca */ /* 0x000fe400000e0000 */
[----:B------:R-:W-:Y:S02]  /*c220*/  R2UR UR7, R13 ;  /* 0x000000000d0772ca */ /* 0x000fe400000e0000 */
[----:B--2---:R-:W-:Y:S02]  /*c230*/  R2UR UR4, R210 ;  /* 0x00000000d20472ca */ /* 0x004fe400000e0000 */
[----:B------:R-:W-:Y:S02]  /*c240*/  R2UR UR5, R211 ;  /* 0x00000000d30572ca */ /* 0x000fe400000e0000 */
[----:B------:R-:W2:Y:S01]  /*c250*/  LDL.64 R210, [R1+0x20] ;  /* 0x0000200001d27983 */ /* 0x000ea20000100a00 */
[----:B------:R-:W-:-:S02]  /*c260*/  WARPGROUP.DEPBAR.LE gsb0, 0x0 ;  /* 0x00008000000079c5 */ /* 0x000fc40000010000 */
[----:B------:R-:W-:-:S08]  /*c270*/  WARPGROUP.ARRIVE ;  /* 0x00000000000079c5 */ /* 0x000fd00000000000 */
[----:B------:R-:W-:Y:S01]  /*c280*/  HGMMA.64x96x16.F32.BF16 R152, gdesc[UR4], R152, gsb0 ;  /* 0x01600000049879f0 */ /* 0x000fe20008001898 */
[----:B---3--:R-:W-:Y:S02]  /*c290*/  R2UR UR4, R20 ;  /* 0x00000000140472ca */ /* 0x008fe400000e0000 */
[----:B------:R-:W-:Y:S02]  /*c2a0*/  R2UR UR5, R21 ;  /* 0x00000000150572ca */ /* 0x000fe400000e0000 */
[----:B------:R-:W3:Y:S01]  /*c2b0*/  LDL.64 R20, [R1+0x18] ;  /* 0x0000180001147983 */ /* 0x000ee20000100a00 */
[----:B------:R-:W-:Y:S02]  /*c2c0*/  VIADD R12, R10, 0x300 ;  /* 0x000003000a0c7836 */ /* 0x000fe40000000000 */
[----:B------:R-:W-:-:S03]  /*c2d0*/  IMAD.MOV.U32 R13, RZ, RZ, 0x40000040 ;  /* 0x40000040ff0d7424 */ /* 0x000fc600078e00ff */
[----:B------:R-:W-:Y:S02]  /*c2e0*/  R2UR UR6, R12 ;  /* 0x000000000c0672ca */ /* 0x000fe400000e0000 */
[----:B------:R-:W-:Y:S01]  /*c2f0*/  R2UR UR7, R13 ;  /* 0x000000000d0772ca */ /* 0x000fe200000e0000 */
[----:B------:R-:W-:Y:S01]  /*c300*/  VIADD R12, R10, 0x302 ;  /* 0x000003020a0c7836 */ /* 0x000fe20000000000 */
[----:B------:R-:W-:Y:S02]  /*c310*/  WARPGROUP.DEPBAR.LE gsb0, 0x0 ;  /* 0x00008000000079c5 */ /* 0x000fe40000010000 */
[----:B------:R-:W-:-:S09]  /*c320*/  WARPGROUP.ARRIVE ;  /* 0x00000000000079c5 */ /* 0x000fd20000000000 */
[----:B------:R-:W-:Y:S01]  /*c330*/  HGMMA.64x96x16.F32.BF16 R152, gdesc[UR4], R152, gsb0 ;  /* 0x01600000049879f0 */ /* 0x000fe20008001898 */
[----:B------:R-:W-:Y:S01]  /*c340*/  IMAD.MOV.U32 R13, RZ, RZ, 0x40000040 ;  /* 0x40000040ff0d7424 */ /* 0x000fe200078e00ff */
[----:B----4-:R-:W-:Y:S02]  /*c350*/  R2UR UR4, R4 ;  /* 0x00000000040472ca */ /* 0x010fe400000e0000 */
[----:B------:R-:W-:Y:S02]  /*c360*/  R2UR UR5, R5 ;  /* 0x00000000050572ca */ /* 0x000fe400000e0000 */
[----:B------:R-:W4:Y:S01]  /*c370*/  LDL.64 R4, [R1+0x10] ;  /* 0x0000100001047983 */ /* 0x000f220000100a00 */
[----:B------:R-:W-:Y:S02]  /*c380*/  R2UR UR6, R12 ;  /* 0x000000000c0672ca */ /* 0x000fe400000e0000 */
[----:B------:R-:W-:Y:S01]  /*c390*/  R2UR UR7, R13 ;  /* 0x000000000d0772ca */ /* 0x000fe200000e0000 */
[----:B------:R-:W-:-:S02]  /*c3a0*/  VIADD R12, R10, 0x304 ;  /* 0x000003040a0c7836 */ /* 0x000fc40000000000 */
[----:B------:R-:W-:Y:S01]  /*c3b0*/  IMAD.MOV.U32 R13, RZ, RZ, 0x40000040 ;  /* 0x40000040ff0d7424 */ /* 0x000fe200078e00ff */
[----:B------:R-:W-:Y:S02]  /*c3c0*/  WARPGROUP.DEPBAR.LE gsb0, 0x0 ;  /* 0x00008000000079c5 */ /* 0x000fe40000010000 */
        /* <DEDUP_REMOVED lines=10> */
[----:B------:R-:W-:Y:S01]  /*c470*/  VIADD R12, R10, 0x306 ;  /* 0x000003060a0c7836 */ /* 0x000fe20000000000 */
[----:B---3--:R-:W-:Y:S01]  /*c480*/  R2UR UR4, R20 ;  /* 0x00000000140472ca */ /* 0x008fe200000e0000 */
[----:B------:R-:W-:Y:S01]  /*c490*/  IMAD.MOV.U32 R13, RZ, RZ, 0x40000040 ;  /* 0x40000040ff0d7424 */ /* 0x000fe200078e00ff */
[----:B------:R-:W-:Y:S02]  /*c4a0*/  R2UR UR5, R21 ;  /* 0x00000000150572ca */ /* 0x000fe400000e0000 */
[----:B------:R-:W3:Y:S01]  /*c4b0*/  LDL.64 R20, [R1] ;  /* 0x0000000001147983 */ /* 0x000ee20000100a00 */
        /* <DEDUP_REMOVED lines=9> */
[----:B----4-:R-:W-:Y:S02]  /*c550*/  R2UR UR4, R4 ;  /* 0x00000000040472ca */ /* 0x010fe400000e0000 */
[----:B------:R-:W-:Y:S01]  /*c560*/  R2UR UR5, R5 ;  /* 0x00000000050572ca */ /* 0x000fe200000e0000 */
[----:B------:R-:W-:Y:S01]  /*c570*/  VIADD R12, R10, 0x602 ;  /* 0x000006020a0c7836 */ /* 0x000fe20000000000 */
[----:B------:R-:W-:Y:S01]  /*c580*/  UMOV UR38, UR43 ;  /* 0x0000002b00267c82 */ /* 0x000fe20008000000 */
[----:B------:R-:W-:Y:S01]  /*c590*/  IMAD.MOV.U32 R13, RZ, RZ, 0x40000040 ;  /* 0x40000040ff0d7424 */ /* 0x000fe200078e00ff */
[----:B------:R0:W5:Y:S01]  /*c5a0*/  LDL.LU.64 R4, [R1+0xa8] ;  /* 0x0000a80001047983 */ /* 0x0001620000300a00 */
[----:B------:R-:W-:-:S02]  /*c5b0*/  WARPGROUP.DEPBAR.LE gsb0, 0x0 ;  /* 0x00008000000079c5 */ /* 0x000fc40000010000 */
[----:B------:R-:W-:-:S06]  /*c5c0*/  WARPGROUP.ARRIVE ;  /* 0x00000000000079c5 */ /* 0x000fcc0000000000 */
[----:B------:R-:W-:Y:S01]  /*c5d0*/  HGMMA.64x96x16.F32.BF16 R152, gdesc[UR4], R152, gsb0 ;  /* 0x01600000049879f0 */ /* 0x000fe20008001898 */
[----:B------:R-:W-:Y:S02]  /*c5e0*/  R2UR UR6, R12 ;  /* 0x000000000c0672ca */ /* 0x000fe400000e0000 */
[----:B------:R-:W-:Y:S02]  /*c5f0*/  R2UR UR7, R13 ;  /* 0x000000000d0772ca */ /* 0x000fe400000e0000 */
[----:B--2---:R-:W-:Y:S02]  /*c600*/  R2UR UR4, R210 ;  /* 0x00000000d20472ca */ /* 0x004fe400000e0000 */
[----:B------:R-:W-:Y:S01]  /*c610*/  R2UR UR5, R211 ;  /* 0x00000000d30572ca */ /* 0x000fe200000e0000 */
[----:B------:R-:W-:Y:S02]  /*c620*/  WARPGROUP.DEPBAR.LE gsb0, 0x0 ;  /* 0x00008000000079c5 */ /* 0x000fe40000010000 */
[----:B------:R-:W-:-:S10]  /*c630*/  WARPGROUP.ARRIVE ;  /* 0x00000000000079c5 */ /* 0x000fd40000000000 */
[----:B------:R-:W-:Y:S01]  /*c640*/  HGMMA.64x96x16.F32.BF16 R152, gdesc[UR4], R152, gsb0 ;  /* 0x01600000049879f0 */ /* 0x000fe20008001898 */
[----:B------:R-:W-:Y:S02]  /*c650*/  VIADD R12, R10, 0x604 ;  /* 0x000006040a0c7836 */ /* 0x000fe40000000000 */
[----:B------:R-:W-:Y:S01]  /*c660*/  IMAD.MOV.U32 R13, RZ, RZ, 0x40000040 ;  /* 0x40000040ff0d7424 */ /* 0x000fe200078e00ff */
[----:B---3--:R-:W-:Y:S02]  /*c670*/  R2UR UR4, R20 ;  /* 0x00000000140472ca */ /* 0x008fe400000e0000 */
[----:B------:R-:W-:Y:S02]  /*c680*/  R2UR UR6, R12 ;  /* 0x000000000c0672ca */ /* 0x000fe400000e0000 */
        /* <DEDUP_REMOVED lines=8> */
[----:B------:R-:W-:Y:S01]  /*c710*/  R2UR UR7, R13 ;  /* 0x000000000d0772ca */ /* 0x000fe200000e0000 */
[----:B------:R-:W-:Y:S01]  /*c720*/  UMOV UR4, UR52 ;  /* 0x0000003400047c82 */ /* 0x000fe20008000000 */
[----:B------:R-:W-:Y:S01]  /*c730*/  UMOV UR5, UR53 ;  /* 0x0000003500057c82 */ /* 0x000fe20008000000 */
[----:B------:R-:W-:Y:S02]  /*c740*/  VIADD R12, R10, 0x900 ;  /* 0x000009000a0c7836 */ /* 0x000fe40000000000 */
[----:B------:R-:W-:Y:S01]  /*c750*/  IMAD.MOV.U32 R13, RZ, RZ, 0x40000040 ;  /* 0x40000040ff0d7424 */ /* 0x000fe200078e00ff */
[----:B------:R-:W-:Y:S02]  /*c760*/  WARPGROUP.DEPBAR.LE gsb0, 0x0 ;  /* 0x00008000000079c5 */ /* 0x000fe40000010000 */
[----:B------:R-:W-:-:S06]  /*c770*/  WARPGROUP.ARRIVE ;  /* 0x00000000000079c5 */ /* 0x000fcc0000000000 */
        /* <DEDUP_REMOVED lines=32> */
[----:B------:R-:W-:Y:S02]  /*c980*/  WARPGROUP.DEPBAR.LE gsb0, 0x0 ;  /* 0x00008000000079c5 */ /* 0x000fe40000010000 */
[----:B------:R-:W-:-:S08]  /*c990*/  WARPGROUP.ARRIVE ;  /* 0x00000000000079c5 */ /* 0x000fd00000000000 */
[----:B------:R-:W-:Y:S03]  /*c9a0*/  HGMMA.64x96x16.F32.BF16 R152, gdesc[UR4], R152, gsb0 ;  /* 0x01600000049879f0 */ /* 0x000fe60008001898 */
[----:B------:R-:W-:Y:S02]  /*c9b0*/  WARPGROUP.DEPBAR.LE gsb0, 0x0 ;  /* 0x00008000000079c5 */ /* 0x000fe40000010000 */
[----:B------:R-:W-:Y:S01]  /*c9c0*/  FMUL.FTZ R10, R152, UR39 ;  /* 0x00000027980a7c20 */ /* 0x000fe20008410000 */
[----:B------:R-:W-:Y:S01]  /*c9d0*/  FMUL.FTZ R11, R153, UR39 ;  /* 0x00000027990b7c20 */ /* 0x000fe20008410000 */
[----:B------:R-:W-:-:S04]  /*c9e0*/  FMUL.FTZ R12, R156, UR39 ;  /* 0x000000279c0c7c20 */ /* 0x000fc80008410000 */
[----:B------:R-:W1:Y:S01]  /*c9f0*/  MUFU.TANH R10, R10 ;  /* 0x0000000a000a7308 */ /* 0x000e620000002400 */
[----:B------:R-:W-:Y:S01]  /*ca00*/  FMUL.FTZ R20, R157, UR39 ;  /* 0x000000279d147c20 */ /* 0x000fe20008410000 */
[----:B------:R-:W-:-:S06]  /*ca10*/  FMUL.FTZ R21, R160, UR39 ;  /* 0x00000027a0157c20 */ /* 0x000fcc0008410000 */
[----:B------:R-:W2:Y:S01]  /*ca20*/  MUFU.TANH R11, R11 ;  /* 0x0000000b000b7308 */ /* 0x000ea20000002400 */
[----:B------:R-:W-:-:S07]  /*ca30*/  FMUL.FTZ R152, R161, UR39 ;  /* 0x00000027a1987c20 */ /* 0x000fce0008410000 */
[----:B------:R-:W3:Y:S01]  /*ca40*/  MUFU.TANH R12, R12 ;  /* 0x0000000c000c7308 */ /* 0x000ee20000002400 */
[----:B-1----:R-:W-:Y:S01]  /*ca50*/  FMNMX.FTZ R13, R10, R9, !PT ;  /* 0x000000090a0d7209 */ /* 0x002fe20007810000 */
[----:B------:R-:W-:-:S06]  /*ca60*/  FMUL.FTZ R153, R164, UR39 ;  /* 0x00000027a4997c20 */ /* 0x000fcc0008410000 */
[----:B------:R-:W1:Y:S01]  /*ca70*/  MUFU.TANH R20, R20 ;  /* 0x0000001400147308 */ /* 0x000e620000002400 */
[----:B--2---:R-:W-:Y:S01]  /*ca80*/  FMNMX.FTZ R13, R11, R13, !PT ;  /* 0x0000000d0b0d7209 */ /* 0x004fe20007810000 */
[----:B------:R-:W-:-:S06]  /*ca90*/  FMUL.FTZ R156, R165, UR39 ;  /* 0x00000027a59c7c20 */ /* 0x000fcc0008410000 */
[----:B------:R-:W2:Y:S01]  /*caa0*/  MUFU.TANH R21, R21 ;  /* 0x0000001500157308 */ /* 0x000ea20000002400 */
[----:B---3--:R-:W-:Y:S01]  /*cab0*/  FMNMX.FTZ R13, R12, R13, !PT ;  /* 0x0000000d0c0d7209 */ /* 0x008fe20007810000 */
[----:B------:R-:W-:-:S06]  /*cac0*/  FMUL.FTZ R157, R168, UR39 ;  /* 0x00000027a89d7c20 */ /* 0x000fcc0008410000 */
        /* <DEDUP_REMOVED lines=52> */
[----:B-1----:R-:W-:-:S04]  /*ce10*/  FMNMX.FTZ R13, R184, R13, !PT ;  /* 0x0000000db80d7209 */ /* 0x002fc80007810000 */
[----:B--2---:R-:W-:-:S04]  /*ce20*/  FMNMX.FTZ R13, R185, R13, !PT ;  /* 0x0000000db90d7209 */ /* 0x004fc80007810000 */
[----:B---3--:R-:W-:-:S05]  /*ce30*/  FMNMX.FTZ R13, R188, R13, !PT ;  /* 0x0000000dbc0d7209 */ /* 0x008fca0007810000 */
[----:B------:R-:W1:Y:S01]  /*ce40*/  SHFL.BFLY PT, R189, R13, 0x2, 0x1f ;  /* 0x0c401f000dbd7f89 */ /* 0x000e6200000e0000 */
[----:B------:R-:W-:Y:S01]  /*ce50*/  FMUL.FTZ R212, R154, UR39 ;  /* 0x000000279ad47c20 */ /* 0x000fe20008410000 */
[----:B-1----:R-:W-:-:S05]  /*ce60*/  FMNMX.FTZ R13, R13, R189, !PT ;  /* 0x000000bd0d0d7209 */ /* 0x002fca0007810000 */
[----:B------:R-:W1:Y:S01]  /*ce70*/  SHFL.BFLY PT, R154, R13, 0x1, 0x1f ;  /* 0x0c201f000d9a7f89 */ /* 0x000e6200000e0000 */
[----:B------:R-:W-:Y:S01]  /*ce80*/  FMUL.FTZ R197, R162, UR39 ;  /* 0x00000027a2c57c20 */ /* 0x000fe20008410000 */
[----:B------:R-:W-:Y:S01]  /*ce90*/  FMUL.FTZ R210, R158, UR39 ;  /* 0x000000279ed27c20 */ /* 0x000fe20008410000 */
[----:B------:R-:W-:Y:S01]  /*cea0*/  FMUL.FTZ R211, R155, UR39 ;  /* 0x000000279bd37c20 */ /* 0x000fe20008410000 */
[----:B-1----:R-:W-:-:S05]  /*ceb0*/  FMNMX.FTZ R13, R13, R154, !PT ;  /* 0x0000009a0d0d7209 */ /* 0x002fca0007810000 */
[C---:B------:R-:W-:Y:S01]  /*cec0*/  FADD.FTZ R162, -R13.reuse, R9 ;  /* 0x000000090da27221 */ /* 0x040fe20000010100 */
[----:B------:R-:W-:-:S03]  /*ced0*/  FMUL.FTZ R9, R13, UR38 ;  /* 0x000000260d097c20 */ /* 0x000fc60008410000 */
[----:B------:R-:W-:Y:S01]  /*cee0*/  FMUL.FTZ R162, R162, UR38 ;  /* 0x00000026a2a27c20 */ /* 0x000fe20008410000 */
[--C-:B------:R-:W-:Y:S01]  /*cef0*/  FFMA.FTZ R154, R10, UR38, -R9.reuse ;  /* 0x000000260a9a7c23 */ /* 0x100fe20008010809 */
[--C-:B------:R-:W-:Y:S01]  /*cf00*/  FFMA.FTZ R158, R11, UR38, -R9.reuse ;  /* 0x000000260b9e7c23 */ /* 0x100fe20008010809 */
[--C-:B------:R-:W-:Y:S01]  /*cf10*/  FFMA.FTZ R11, R152, UR38, -R9.reuse ;  /* 0x00000026980b7c23 */ /* 0x100fe20008010809 */
[--C-:B------:R-:W-:Y:S01]  /*cf20*/  FFMA.FTZ R10, R157, UR38, -R9.reuse ;  /* 0x000000269d0a7c23 */ /* 0x100fe20008010809 */
[----:B------:R-:W-:Y:S01]  /*cf30*/  MUFU.EX2 R152, R154 ;  /* 0x0000009a00987308 */ /* 0x000fe20000000800 */
[--C-:B------:R-:W-:Y:S01]  /*cf40*/  FFMA.FTZ R155, R12, UR38, -R9.reuse ;  /* 0x000000260c9b7c23 */ /* 0x100fe20008010809 */
[----:B------:R-:W-:-:S06]  /*cf50*/  FFMA.FTZ R20, R20, UR38, -R9 ;  /* 0x0000002614147c23 */ /* 0x000fcc0008010809 */
[----:B------:R-:W1:Y:S08]  /*cf60*/  MUFU.EX2 R157, R162 ;  /* 0x000000a2009d7308 */ /* 0x000e700000000800 */
[----:B------:R-:W2:Y:S08]  /*cf70*/  MUFU.EX2 R158, R158 ;  /* 0x0000009e009e7308 */ /* 0x000eb00000000800 */
[----:B------:R-:W3:Y:S01]  /*cf80*/  MUFU.EX2 R155, R155 ;  /* 0x0000009b009b7308 */ /* 0x000ee20000000800 */
[----:B-1----:R-:W-:-:S07]  /*cf90*/  FFMA.FTZ R154, R157, R7, R152 ;  /* 0x000000079d9a7223 */ /* 0x002fce0000010098 */
[----:B------:R-:W1:Y:S01]  /*cfa0*/  MUFU.EX2 R20, R20 ;  /* 0x0000001400147308 */ /* 0x000e620000000800 */
[----:B------:R-:W-:-:S07]  /*cfb0*/  FMUL.FTZ R205, R159, UR39 ;  /* 0x000000279fcd7c20 */ /* 0x000fce0008410000 */
[----:B------:R-:W4:Y:S01]  /*cfc0*/  MUFU.TANH R212, R212 ;  /* 0x000000d400d47308 */ /* 0x000f220000002400 */
[----:B--2---:R-:W-:-:S07]  /*cfd0*/  FADD.FTZ R154, R158, R154 ;  /* 0x0000009a9e9a7221 */ /* 0x004fce0000010000 */
[----:B------:R-:W2:Y:S01]  /*cfe0*/  MUFU.TANH R211, R211 ;  /* 0x000000d300d37308 */ /* 0x000ea20000002400 */
[----:B---3--:R-:W-:Y:S01]  /*cff0*/  FADD.FTZ R154, R155, R154 ;  /* 0x0000009a9b9a7221 */ /* 0x008fe20000010000 */
[----:B------:R-:W-:-:S06]  /*d000*/  FMUL.FTZ R193, R163, UR39 ;  /* 0x00000027a3c17c20 */ /* 0x000fcc0008410000 */
[----:B------:R-:W3:Y:S01]  /*d010*/  MUFU.TANH R210, R210 ;  /* 0x000000d200d27308 */ /* 0x000ee20000002400 */
[----:B------:R-:W-:Y:S01]  /*d020*/  F2FP.BF16.F32.PACK_AB R152, R158, R152 ;  /* 0x000000989e98723e */ /* 0x000fe200000010ff */
[C---:B-1----:R-:W-:Y:S01]  /*d030*/  FADD.FTZ R158, R20.reuse, R154 ;  /* 0x0000009a149e7221 */ /* 0x042fe20000010000 */
[----:B------:R-:W-:-:S05]  /*d040*/  F2FP.BF16.F32.PACK_AB R154, R20, R155 ;  /* 0x0000009b149a723e */ /* 0x000fca00000010ff */
[----:B------:R-:W1:Y:S01]  /*d050*/  MUFU.TANH R205, R205 ;  /* 0x000000cd00cd7308 */ /* 0x000e620000002400 */
[----:B----4-:R-:W-:Y:S01]  /*d060*/  FMNMX.FTZ R20, R212, R8, !PT ;  /* 0x00000008d4147209 */ /* 0x010fe20007810000 */
[----:B------:R-:W-:-:S06]  /*d070*/  FMUL.FTZ R192, R166, UR39 ;  /* 0x00000027a6c07c20 */ /* 0x000fcc0008410000 */
[----:B------:R-:W4:Y:S01]  /*d080*/  MUFU.TANH R197, R197 ;  /* 0x000000c500c57308 */ /* 0x000f220000002400 */
[----:B--2---:R-:W-:Y:S01]  /*d090*/  FMNMX.FTZ R20, R211, R20, !PT ;  /* 0x00000014d3147209 */ /* 0x004fe20007810000 */
[----:B------:R-:W-:-:S06]  /*d0a0*/  FMUL.FTZ R159, R167, UR39 ;  /* 0x00000027a79f7c20 */ /* 0x000fcc0008410000 */
[----:B------:R-:W2:Y:S01]  /*d0b0*/  MUFU.TANH R193, R193 ;  /* 0x000000c100c17308 */ /* 0x000ea20000002400 */
[----:B---3--:R-:W-:Y:S01]  /*d0c0*/  FMNMX.FTZ R20, R210, R20, !PT ;  /* 0x00000014d2147209 */ /* 0x008fe20007810000 */
[----:B------:R-:W-:-:S06]  /*d0d0*/  FMUL.FTZ R163, R170, UR39 ;  /* 0x00000027aaa37c20 */ /* 0x000fcc0008410000 */
[----:B------:R-:W3:Y:S01]  /*d0e0*/  MUFU.TANH R192, R192 ;  /* 0x000000c000c07308 */ /* 0x000ee20000002400 */
[----:B-1----:R-:W-:Y:S01]  /*d0f0*/  FMNMX.FTZ R20, R205, R20, !PT ;  /* 0x00000014cd147209 */ /* 0x002fe20007810000 */
[----:B------:R-:W-:Y:S01]  /*d100*/  FMUL.FTZ R162, R171, UR39 ;  /* 0x00000027aba27c20 */ /* 0x000fe20008410000 */
[----:B------:R-:W-:-:S05]  /*d110*/  FFMA.FTZ R12, R153, UR38, -R9 ;  /* 0x00000026990c7c23 */ /* 0x000fca0008010809 */
        /* <DEDUP_REMOVED lines=8> */
[----:B------:R-:W-:Y:S01]  /*d1a0*/  FMUL.FTZ R167, R178, UR39 ;  /* 0x00000027b2a77c20 */ /* 0x000fe20008410000 */
[--C-:B------:R-:W-:Y:S01]  /*d1b0*/  FFMA.FTZ R21, R21, UR38, -R9.reuse ;  /* 0x0000002615157c23 */ /* 0x100fe20008010809 */
[----:B------:R-:W-:-:S04]  /*d1c0*/  FFMA.FTZ R156, R156, UR38, -R9 ;  /* 0x000000269c9c7c23 */ /* 0x000fc80008010809 */
[----:B------:R-:W3:Y:S01]  /*d1d0*/  MUFU.TANH R153, R153 ;  /* 0x0000009900997308 */ /* 0x000ee20000002400 */
        /* <DEDUP_REMOVED lines=14> */
[----:B------:R-:W0:Y:S01]  /*d2c0*/  MUFU.TANH R7, R7 ;  /* 0x0000000700077308 */ /* 0x000e220000002400 */
[----:B------:R-:W-:Y:S01]  /*d2d0*/  FFMA.FTZ R9, R188, UR38, -R9 ;  /* 0x00000026bc097c23 */ /* 0x000fe20008010809 */
[----:B-1----:R-:W-:Y:S01]  /*d2e0*/  FMNMX.FTZ R20, R159, R20, !PT ;  /* 0x000000149f147209 */ /* 0x002fe20007810000 */
[----:B------:R-:W-:Y:S01]  /*d2f0*/  FMUL.FTZ R188, R179, UR39 ;  /* 0x00000027b3bc7c20 */ /* 0x000fe20008410000 */
[----:B------:R-:W-:-:S02]  /*d300*/  FMUL.FTZ R189, R182, UR39 ;  /* 0x00000027b6bd7c20 */ /* 0x000fc40008410000 */
[----:B----4-:R-:W-:Y:S02]  /*d310*/  FMNMX.FTZ R20, R163, R20, !PT ;  /* 0x00000014a3147209 */ /* 0x010fe40007810000 */
[----:B------:R-:W1:Y:S01]  /*d320*/  MUFU.TANH R167, R167 ;  /* 0x000000a700a77308 */ /* 0x000e620000002400 */
[----:B------:R-:W-:Y:S01]  /*d330*/  FMUL.FTZ R166, R183, UR39 ;  /* 0x00000027b7a67c20 */ /* 0x000fe20008410000 */
[----:B--2---:R-:W-:-:S06]  /*d340*/  FMNMX.FTZ R20, R162, R20, !PT ;  /* 0x00000014a2147209 */ /* 0x004fcc0007810000 */
[----:B------:R-:W2:Y:S01]  /*d350*/  MUFU.TANH R188, R188 ;  /* 0x000000bc00bc7308 */ /* 0x000ea20000002400 */
[----:B---3--:R-:W-:Y:S01]  /*d360*/  FMNMX.FTZ R20, R153, R20, !PT ;  /* 0x0000001499147209 */ /* 0x008fe20007810000 */
[----:B------:R-:W-:-:S06]  /*d370*/  FMUL.FTZ R170, R186, UR39 ;  /* 0x00000027baaa7c20 */ /* 0x000fcc0008410000 */
[----:B------:R-:W3:Y:S01]  /*d380*/  MUFU.TANH R189, R189 ;  /* 0x000000bd00bd7308 */ /* 0x000ee20000002400 */
        /* <DEDUP_REMOVED lines=21> */
[----:B---3--:R-:W-:-:S07]  /*d4e0*/  FMNMX.FTZ R20, R186, R20, !PT ;  /* 0x00000014ba147209 */ /* 0x008fce0007810000 */
[----:B------:R-:W3:Y:S01]  /*d4f0*/  MUFU.TANH R179, R179 ;  /* 0x000000b300b37308 */ /* 0x000ee20000002400 */
[----:B0-----:R-:W-:-:S07]  /*d500*/  FMNMX.FTZ R20, R187, R20, !PT ;  /* 0x00000014bb147209 */ /* 0x001fce0007810000 */
[----:B------:R-:W0:Y:S01]  /*d510*/  MUFU.TANH R182, R182 ;  /* 0x000000b600b67308 */ /* 0x000e220000002400 */
[----:B-1----:R-:W-:-:S04]  /*d520*/  FMNMX.FTZ R20, R174, R20, !PT ;  /* 0x00000014ae147209 */ /* 0x002fc80007810000 */
[----:B--2---:R-:W-:-:S04]  /*d530*/  FMNMX.FTZ R20, R175, R20, !PT ;  /* 0x00000014af147209 */ /* 0x004fc80007810000 */
[----:B---3--:R-:W-:-:S04]  /*d540*/  FMNMX.FTZ R20, R179, R20, !PT ;  /* 0x00000014b3147209 */ /* 0x008fc80007810000 */
[----:B0-----:R-:W-:-:S05]  /*d550*/  FMNMX.FTZ R20, R182, R20, !PT ;  /* 0x00000014b6147209 */ /* 0x001fca0007810000 */
[----:B------:R-:W0:Y:S02]  /*d560*/  SHFL.BFLY PT, R155, R20, 0x2, 0x1f ;  /* 0x0c401f00149b7f89 */ /* 0x000e2400000e0000 */
[----:B0-----:R-:W-:-:S05]  /*d570*/  FMNMX.FTZ R20, R20, R155, !PT ;  /* 0x0000009b14147209 */ /* 0x001fca0007810000 */
[----:B------:R-:W0:Y:S01]  /*d580*/  SHFL.BFLY PT, R155, R20, 0x1, 0x1f ;  /* 0x0c201f00149b7f89 */ /* 0x000e2200000e0000 */
[----:B------:R-:W1:Y:S01]  /*d590*/  S2R R198, SR_TID.X ;  /* 0x0000000000c67919 */ /* 0x000e620000002100 */
[----:B0-----:R-:W-:-:S05]  /*d5a0*/  FMNMX.FTZ R20, R20, R155, !PT ;  /* 0x0000009b14147209 */ /* 0x001fca0007810000 */
[C---:B------:R-:W-:Y:S01]  /*d5b0*/  FADD.FTZ R196, -R20.reuse, R8 ;  /* 0x0000000814c47221 */ /* 0x040fe20000010100 */
[----:B------:R-:W-:-:S03]  /*d5c0*/  FMUL.FTZ R195, R20, UR38 ;  /* 0x0000002614c37c20 */ /* 0x000fc60008410000 */
[----:B------:R-:W-:Y:S01]  /*d5d0*/  FMUL.FTZ R196, R196, UR38 ;  /* 0x00000026c4c47c20 */ /* 0x000fe20008410000 */
[--C-:B------:R-:W-:Y:S01]  /*d5e0*/  FFMA.FTZ R178, R212, UR38, -R195.reuse ;  /* 0x00000026d4b27c23 */ /* 0x100fe200080108c3 */
[--C-:B------:R-:W-:Y:S01]  /*d5f0*/  FFMA.FTZ R191, R153, UR38, -R195.reuse ;  /* 0x0000002699bf7c23 */ /* 0x100fe200080108c3 */
[--C-:B------:R-:W-:Y:S02]  /*d600*/  FFMA.FTZ R183, R211, UR38, -R195.reuse ;  /* 0x00000026d3b77c23 */ /* 0x100fe400080108c3 */
[----:B------:R-:W-:Y:S01]  /*d610*/  MUFU.EX2 R153, R178 ;  /* 0x000000b200997308 */ /* 0x000fe20000000800 */
[--C-:B------:R-:W-:Y:S01]  /*d620*/  FFMA.FTZ R190, R162, UR38, -R195.reuse ;  /* 0x00000026a2be7c23 */ /* 0x100fe200080108c3 */
[----:B------:R-:W-:-:S06]  /*d630*/  FFMA.FTZ R162, R7, UR38, -R195 ;  /* 0x0000002607a27c23 */ /* 0x000fcc00080108c3 */
[----:B------:R-:W0:Y:S08]  /*d640*/  MUFU.EX2 R196, R196 ;  /* 0x000000c400c47308 */ /* 0x000e300000000800 */
[----:B------:R0:W2:Y:S01]  /*d650*/  MUFU.EX2 R7, R183 ;  /* 0x000000b700077308 */ /* 0x0000a20000000800 */
[-C--:B------:R-:W-:Y:S01]  /*d660*/  FMUL.FTZ R24, R24, R157.reuse ;  /* 0x0000009d18187220 */ /* 0x080fe20000410000 */
[-C--:B------:R-:W-:Y:S01]  /*d670*/  FMUL.FTZ R25, R25, R157.reuse ;  /* 0x0000009d19197220 */ /* 0x080fe20000410000 */
[-C--:B------:R-:W-:Y:S01]  /*d680*/  FMUL.FTZ R28, R28, R157.reuse ;  /* 0x0000009d1c1c7220 */ /* 0x080fe20000410000 */
[----:B0-----:R-:W-:Y:S01]  /*d690*/  FFMA.FTZ R183, R196, R6, R153 ;  /* 0x00000006c4b77223 */ /* 0x001fe20000010099 */
[-C--:B------:R-:W-:Y:S01]  /*d6a0*/  FMUL.FTZ R29, R29, R157.reuse ;  /* 0x0000009d1d1d7220 */ /* 0x080fe20000410000 */
[-C--:B------:R-:W-:Y:S01]  /*d6b0*/  FMUL.FTZ R32, R32, R157.reuse ;  /* 0x0000009d20207220 */ /* 0x080fe20000410000 */
[-C--:B------:R-:W-:Y:S01]  /*d6c0*/  FMUL.FTZ R33, R33, R157.reuse ;  /* 0x0000009d21217220 */ /* 0x080fe20000410000 */
[-C--:B------:R-:W-:Y:S01]  /*d6d0*/  FMUL.FTZ R36, R36, R157.reuse ;  /* 0x0000009d24247220 */ /* 0x080fe20000410000 */
[-C--:B------:R-:W-:Y:S01]  /*d6e0*/  FMUL.FTZ R37, R37, R157.reuse ;  /* 0x0000009d25257220 */ /* 0x080fe20000410000 */
[----:B------:R-:W-:Y:S01]  /*d6f0*/  FMUL.FTZ R40, R40, R157 ;  /* 0x0000009d28287220 */ /* 0x000fe20000410000 */
[C---:B--2---:R-:W-:Y:S01]  /*d700*/  FADD.FTZ R183, R7.reuse, R183 ;  /* 0x000000b707b77221 */ /* 0x044fe20000010000 */
[----:B------:R-:W-:Y:S01]  /*d710*/  F2FP.BF16.F32.PACK_AB R153, R7, R153 ;  /* 0x000000990799723e */ /* 0x000fe200000010ff */
[----:B------:R-:W-:-:S02]  /*d720*/  IMAD.MOV.U32 R7, RZ, RZ, 0x40000040 ;  /* 0x40000040ff077424 */ /* 0x000fc400078e00ff */
        /* <DEDUP_REMOVED lines=55> */
[----:B-1----:R-:W-:Y:S01]  /*daa0*/  SHF.R.U32.HI R198, RZ, 0x7, R198 ;  /* 0x00000007ffc67819 */ /* 0x002fe200000116c6 */
[----:B------:R-:W-:Y:S01]  /*dab0*/  FFMA.FTZ R155, R210, UR38, -R195 ;  /* 0x00000026d29b7c23 */ /* 0x000fe200080108c3 */
[----:B------:R-:W-:Y:S01]  /*dac0*/  @!P1 VIADD R157, R3, 0x32440 ;  /* 0x00032440039d9836 */ /* 0x000fe20000000000 */
[----:B------:R-:W-:-:S02]  /*dad0*/  R2UR UR7, R7 ;  /* 0x00000000070772ca */ /* 0x000fc400000e0000 */
[C---:B------:R-:W-:Y:S01]  /*dae0*/  IADD3 R178, -R198.reuse, 0xb, RZ ;  /* 0x0000000bc6b27810 */ /* 0x040fe20007ffe1ff */
[----:B------:R0:W-:Y:S01]  /*daf0*/  MUFU.EX2 R7, R155 ;  /* 0x0000009b00077308 */ /* 0x0001e20000000800 */
[----:B------:R-:W-:Y:S01]  /*db00*/  @!P1 PRMT R157, RZ, 0x654, R157 ;  /* 0x00000654ff9d9816 */ /* 0x000fe2000000009d */
[----:B------:R-:W-:Y:S02]  /*db10*/  FFMA.FTZ R8, R205, UR38, -R195 ;  /* 0x00000026cd087c23 */ /* 0x000fe400080108c3 */
[----:B------:R1:W-:Y:S06]  /*db20*/  BAR.ARV R178, 0x100 ;  /* 0x000400b20000751d */ /* 0x0003ec0000002000 */
[----:B0-----:R-:W-:Y:S01]  /*db30*/  VIADD R155, R198, 0x8 ;  /* 0x00000008c69b7836 */ /* 0x001fe20000000000 */
[----:B------:R0:W-:Y:S01]  /*db40*/  @!P1 SYNCS.ARRIVE.TRANS64.RED.A1T0 RZ, [R157+URZ], RZ ;  /* 0x000000ff9dff99a7 */ /* 0x0001e2000810043f */
[----:B------:R-:W2:Y:S03]  /*db50*/  MUFU.EX2 R8, R8 ;  /* 0x0000000800087308 */ /* 0x000ea60000000800 */
[----:B------:R2:W-:Y:S01]  /*db60*/  BAR.SYNC.DEFER_BLOCKING R155, 0x100 ;  /* 0x0004009b0000751d */ /* 0x0005e20000010000 */
[----:B------:R-:W-:-:S04]  /*db70*/  IMAD.MOV.U32 R6, RZ, RZ, 0xc00 ;  /* 0x00000c00ff067424 */ /* 0x000fc800078e00ff */
[----:B------:R-:W-:Y:S02]  /*db80*/  IMAD R6, R200, R6, UR42 ;  /* 0x0000002ac8067e24 */ /* 0x000fe4000f8e0206 */
        /* <DEDUP_REMOVED lines=65> */
[----:B--2---:R-:W-:-:S05]  /*dfa0*/  F2FP.BF16.F32.PACK_AB R155, R8, R7 ;  /* 0x00000007089b723e */ /* 0x004fca00000010ff */
[----:B------:R-:W-:-:S06]  /*dfb0*/  WARPGROUP.ARRIVE ;  /* 0x00000000000079c5 */ /* 0x000fcc0000000000 */
[----:B------:R-:W-:Y:S01]  /*dfc0*/  HGMMA.64x256x16.F32.BF16 R24, R152, gdesc[UR4].tnspB, R24, gsb0 ;  /* 0x43e0000498187df0 */ /* 0x000fe20008001818 */
[----:B0-----:R-:W-:Y:S01]  /*dfd0*/  MUFU.EX2 R157, R11 ;  /* 0x0000000b009d7308 */ /* 0x001fe20000000800 */
        /* <DEDUP_REMOVED lines=17> */
[----:B------:R-:W-:Y:S08]  /*e0f0*/  MUFU.EX2 R11, R12 ;  /* 0x0000000c000b7308 */ /* 0x000ff00000000800 */
[----:B------:R-:W-:Y:S08]  /*e100*/  MUFU.EX2 R195, R156 ;  /* 0x0000009c00c37308 */ /* 0x000ff00000000800 */
[----:B------:R-:W-:Y:S08]  /*e110*/  MUFU.EX2 R12, R194 ;  /* 0x000000c2000c7308 */ /* 0x000ff00000000800 */
[----:B------:R-:W-:Y:S08]  /*e120*/  MUFU.EX2 R160, R160 ;  /* 0x000000a000a07308 */ /* 0x000ff00000000800 */
[----:B------:R-:W-:Y:S08]  /*e130*/  MUFU.EX2 R161, R161 ;  /* 0x000000a100a17308 */ /* 0x000ff00000000800 */
[----:B------:R-:W-:Y:S01]  /*e140*/  MUFU.EX2 R164, R164 ;  /* 0x000000a400a47308 */ /* 0x000fe20000000800 */
[----:B------:R-:W-:-:S07]  /*e150*/  WARPGROUP.DEPBAR.LE gsb0, 0x0 ;  /* 0x00008000000079c5 */ /* 0x000fce0000010000 */
[----:B------:R-:W0:Y:S01]  /*e160*/  MUFU.EX2 R155, R21 ;  /* 0x00000015009b7308 */ /* 0x000e220000000800 */
[----:B------:R-:W-:-:S05]  /*e170*/  VIADD R152, R6, 0x80 ;  /* 0x0000008006987836 */ /* 0x000fca0000000000 */
[----:B------:R-:W-:Y:S02]  /*e180*/  R2UR UR6, R152 ;  /* 0x00000000980672ca */ /* 0x000fe400000e0000 */
[----:B------:R-:W2:Y:S08]  /*e190*/  MUFU.EX2 R21, R193 ;  /* 0x000000c100157308 */ /* 0x000eb00000000800 */
[----:B------:R3:W-:Y:S08]  /*e1a0*/  MUFU.EX2 R154, R192 ;  /* 0x000000c0009a7308 */ /* 0x0007f00000000800 */
[----:B------:R-:W4:Y:S01]  /*e1b0*/  MUFU.EX2 R152, R159 ;  /* 0x0000009f00987308 */ /* 0x000f220000000800 */
[----:B0-----:R-:W-:Y:S01]  /*e1c0*/  FADD.FTZ R158, R155, R158 ;  /* 0x0000009e9b9e7221 */ /* 0x001fe20000010000 */
[----:B------:R-:W-:-:S03]  /*e1d0*/  IMAD.MOV.U32 R153, RZ, RZ, 0x40000040 ;  /* 0x40000040ff997424 */ /* 0x000fc600078e00ff */
[----:B------:R-:W-:Y:S02]  /*e1e0*/  FADD.FTZ R158, R157, R158 ;  /* 0x0000009e9d9e7221 */ /* 0x000fe40000010000 */
[----:B------:R-:W-:Y:S02]  /*e1f0*/  R2UR UR7, R153 ;  /* 0x00000000990772ca */ /* 0x000fe400000e0000 */
[----:B---3--:R-:W-:Y:S01]  /*e200*/  FADD.FTZ R192, R11, R158 ;  /* 0x0000009e0bc07221 */ /* 0x008fe20000010000 */
[----:B------:R-:W-:Y:S02]  /*e210*/  F2FP.BF16.F32.PACK_AB R156, R157, R155 ;  /* 0x0000009b9d9c723e */ /* 0x000fe400000010ff */
[----:B------:R-:W-:Y:S02]  /*e220*/  F2FP.BF16.F32.PACK_AB R158, R195, R11 ;  /* 0x0000000bc39e723e */ /* 0x000fe400000010ff */
[----:B--2---:R-:W-:Y:S02]  /*e230*/  F2FP.BF16.F32.PACK_AB R157, R21, R12 ;  /* 0x0000000c159d723e */ /* 0x004fe400000010ff */
[----:B----4-:R-:W-:-:S04]  /*e240*/  F2FP.BF16.F32.PACK_AB R159, R152, R154 ;  /* 0x0000009a989f723e */ /* 0x010fc800000010ff */
[----:B------:R-:W-:-:S06]  /*e250*/  WARPGROUP.ARRIVE ;  /* 0x00000000000079c5 */ /* 0x000fcc0000000000 */
[----:B------:R-:W-:Y:S01]  /*e260*/  HGMMA.64x256x16.F32.BF16 R24, R156, gdesc[UR4].tnspB, R24, gsb0 ;  /* 0x43e000049c187df0 */ /* 0x000fe20008001818 */
[----:B------:R-:W-:Y:S01]  /*e270*/  MUFU.EX2 R153, R163 ;  /* 0x000000a300997308 */ /* 0x000fe20000000800 */
[----:B------:R-:W-:-:S07]  /*e280*/  FADD.FTZ R192, R195, R192 ;  /* 0x000000c0c3c07221 */ /* 0x000fce0000010000 */
[----:B------:R-:W-:Y:S08]  /*e290*/  MUFU.EX2 R190, R190 ;  /* 0x000000be00be7308 */ /* 0x000ff00000000800 */
[----:B------:R-:W-:Y:S08]  /*e2a0*/  MUFU.EX2 R191, R191 ;  /* 0x000000bf00bf7308 */ /* 0x000ff00000000800 */
[----:B------:R0:W2:Y:S01]  /*e2b0*/  MUFU.EX2 R155, R162 ;  /* 0x000000a2009b7308 */ /* 0x0000a20000000800 */
[----:B------:R-:W-:-:S05]  /*e2c0*/  IMAD.MOV.U32 R11, RZ, RZ, 0x40000040 ;  /* 0x40000040ff0b7424 */ /* 0x000fca00078e00ff */
[----:B------:R-:W-:Y:S02]  /*e2d0*/  R2UR UR7, R11 ;  /* 0x000000000b0772ca */ /* 0x000fe400000e0000 */
[----:B0-----:R-:W-:Y:S02]  /*e2e0*/  F2FP.BF16.F32.PACK_AB R162, R164, R161 ;  /* 0x000000a1a4a2723e */ /* 0x001fe400000010ff */
[----:B--2---:R-:W-:Y:S01]  /*e2f0*/  F2FP.BF16.F32.PACK_AB R163, R155, R191 ;  /* 0x000000bf9ba3723e */ /* 0x004fe200000010ff */
[----:B------:R-:W-:Y:S08]  /*e300*/  MUFU.EX2 R168, R168 ;  /* 0x000000a800a87308 */ /* 0x000ff00000000800 */
[----:B------:R-:W-:Y:S08]  /*e310*/  MUFU.EX2 R169, R169 ;  /* 0x000000a900a97308 */ /* 0x000ff00000000800 */
[----:B------:R-:W-:Y:S08]  /*e320*/  MUFU.EX2 R172, R172 ;  /* 0x000000ac00ac7308 */ /* 0x000ff00000000800 */
[----:B------:R-:W-:Y:S08]  /*e330*/  MUFU.EX2 R188, R188 ;  /* 0x000000bc00bc7308 */ /* 0x000ff00000000800 */
[----:B------:R-:W-:Y:S01]  /*e340*/  MUFU.EX2 R189, R189 ;  /* 0x000000bd00bd7308 */ /* 0x000fe20000000800 */
[----:B------:R-:W-:Y:S01]  /*e350*/  IMAD.MOV.U32 R11, RZ, RZ, 0x40000040 ;  /* 0x40000040ff0b7424 */ /* 0x000fe200078e00ff */
[----:B------:R-:W-:-:S06]  /*e360*/  WARPGROUP.DEPBAR.LE gsb0, 0x0 ;  /* 0x00008000000079c5 */ /* 0x000fcc0000010000 */
[----:B------:R0:W2:Y:S02]  /*e370*/  MUFU.EX2 R156, R10 ;  /* 0x0000000a009c7308 */ /* 0x0000a40000000800 */
[----:B0-----:R-:W-:Y:S02]  /*e380*/  VIADD R10, R6, 0x100 ;  /* 0x00000100060a7836 */ /* 0x001fe40000000000 */
[----:B--2---:R-:W-:-:S03]  /*e390*/  FADD.FTZ R192, R156, R192 ;  /* 0x000000c09cc07221 */ /* 0x004fc60000010000 */
[----:B------:R-:W-:Y:S01]  /*e3a0*/  R2UR UR6, R10 ;  /* 0x000000000a0672ca */ /* 0x000fe200000e0000 */
[C---:B------:R-:W-:Y:S01]  /*e3b0*/  FADD.FTZ R158, R160.reuse, R192 ;  /* 0x000000c0a09e7221 */ /* 0x040fe20000010000 */
[----:B------:R-:W-:-:S03]  /*e3c0*/  F2FP.BF16.F32.PACK_AB R160, R160, R156 ;  /* 0x0000009ca0a0723e */ /* 0x000fc600000010ff */
[----:B------:R-:W-:Y:S01]  /*e3d0*/  FADD.FTZ R158, R161, R158 ;  /* 0x0000009ea19e7221 */ /* 0x000fe20000010000 */
[----:B------:R-:W-:-:S04]  /*e3e0*/  F2FP.BF16.F32.PACK_AB R161, R190, R153 ;  /* 0x00000099bea1723e */ /* 0x000fc800000010ff */
[----:B------:R-:W-:-:S06]  /*e3f0*/  WARPGROUP.ARRIVE ;  /* 0x00000000000079c5 */ /* 0x000fcc0000000000 */
[----:B------:R-:W-:Y:S01]  /*e400*/  HGMMA.64x256x16.F32.BF16 R24, R160, gdesc[UR4].tnspB, R24, gsb0 ;  /* 0x43e00004a0187df0 */ /* 0x000fe20008001818 */
[----:B------:R-:W-:Y:S01]  /*e410*/  FADD.FTZ R158, R164, R158 ;  /* 0x0000009ea49e7221 */ /* 0x000fe20000010000 */
[----:B------:R-:W0:Y:S08]  /*e420*/  MUFU.EX2 R156, R167 ;  /* 0x000000a7009c7308 */ /* 0x000e300000000800 */
[----:B------:R0:W2:Y:S08]  /*e430*/  MUFU.EX2 R164, R165 ;  /* 0x000000a500a47308 */ /* 0x0000b00000000800 */
[----:B------:R3:W4:Y:S01]  /*e440*/  MUFU.EX2 R157, R166 ;  /* 0x000000a6009d7308 */ /* 0x0007220000000800 */
[----:B------:R-:W-:Y:S01]  /*e450*/  VIADD R10, R6, 0x180 ;  /* 0x00000180060a7836 */ /* 0x000fe20000000000 */
[----:B------:R-:W-:-:S04]  /*e460*/  R2UR UR7, R11 ;  /* 0x000000000b0772ca */ /* 0x000fc800000e0000 */
[----:B------:R-:W-:Y:S02]  /*e470*/  R2UR UR6, R10 ;  /* 0x000000000a0672ca */ /* 0x000fe400000e0000 */
[----:B0-----:R-:W-:Y:S01]  /*e480*/  F2FP.BF16.F32.PACK_AB R165, R188, R156 ;  /* 0x0000009cbca5723e */ /* 0x001fe200000010ff */
[----:B--2---:R-:W-:Y:S01]  /*e490*/  FADD.FTZ R158, R164, R158 ;  /* 0x0000009ea49e7221 */ /* 0x004fe20000010000 */
[----:B------:R-:W-:Y:S02]  /*e4a0*/  F2FP.BF16.F32.PACK_AB R164, R168, R164 ;  /* 0x000000a4a8a4723e */ /* 0x000fe400000010ff */
[----:B---3--:R-:W-:Y:S02]  /*e4b0*/  F2FP.BF16.F32.PACK_AB R166, R172, R169 ;  /* 0x000000a9aca6723e */ /* 0x008fe400000010ff */
[----:B----4-:R-:W-:Y:S01]  /*e4c0*/  F2FP.BF16.F32.PACK_AB R167, R157, R189 ;  /* 0x000000bd9da7723e */ /* 0x010fe200000010ff */
[----:B------:R-:W-:Y:S01]  /*e4d0*/  FADD.FTZ R158, R168, R158 ;  /* 0x0000009ea89e7221 */ /* 0x000fe20000010000 */
[----:B------:R-:W-:Y:S03]  /*e4e0*/  MUFU.EX2 R176, R176 ;  /* 0x000000b000b07308 */ /* 0x000fe60000000800 */
[----:B------:R-:W-:-:S05]  /*e4f0*/  FADD.FTZ R159, R169, R158 ;  /* 0x0000009ea99f7221 */ /* 0x000fca0000010000 */
[----:B------:R-:W-:Y:S08]  /*e500*/  MUFU.EX2 R168, R173 ;  /* 0x000000ad00a87308 */ /* 0x000ff00000000800 */
[----:B------:R-:W-:Y:S08]  /*e510*/  MUFU.EX2 R177, R177 ;  /* 0x000000b100b17308 */ /* 0x000ff00000000800 */
[----:B------:R-:W0:Y:S08]  /*e520*/  MUFU.EX2 R180, R180 ;  /* 0x000000b400b47308 */ /* 0x000e300000000800 */
[----:B------:R0:W-:Y:S08]  /*e530*/  MUFU.EX2 R158, R170 ;  /* 0x000000aa009e7308 */ /* 0x0001f00000000800 */
[----:B------:R-:W-:Y:S08]  /*e540*/  MUFU.EX2 R186, R186 ;  /* 0x000000ba00ba7308 */ /* 0x000ff00000000800 */
[----:B------:R-:W2:Y:S01]  /*e550*/  MUFU.EX2 R187, R187 ;  /* 0x000000bb00bb7308 */ /* 0x000ea20000000800 */
[----:B------:R-:W-:-:S02]  /*e560*/  VIADD R10, R6, 0x200 ;  /* 0x00000200060a7836 */ /* 0x000fc40000000000 */
[----:B------:R-:W-:Y:S02]  /*e570*/  IMAD.MOV.U32 R11, RZ, RZ, 0x40000040 ;  /* 0x40000040ff0b7424 */ /* 0x000fe400078e00ff */
[----:B------:R-:W-:Y:S01]  /*e580*/  FADD.FTZ R159, R172, R159 ;  /* 0x0000009fac9f7221 */ /* 0x000fe20000010000 */
[----:B0-----:R-:W-:-:S03]  /*e590*/  F2FP.BF16.F32.PACK_AB R170, R180, R177 ;  /* 0x000000b1b4aa723e */ /* 0x001fc600000010ff */
[----:B------:R-:W-:Y:S01]  /*e5a0*/  FADD.FTZ R159, R168, R159 ;  /* 0x0000009fa89f7221 */ /* 0x000fe20000010000 */
[----:B------:R-:W-:Y:S01]  /*e5b0*/  F2FP.BF16.F32.PACK_AB R168, R176, R168 ;  /* 0x000000a8b0a8723e */ /* 0x000fe200000010ff */
[----:B------:R-:W-:Y:S02]  /*e5c0*/  WARPGROUP.DEPBAR.LE gsb0, 0x0 ;  /* 0x00008000000079c5 */ /* 0x000fe40000010000 */
[----:B------:R-:W-:-:S06]  /*e5d0*/  WARPGROUP.ARRIVE ;  /* 0x00000000000079c5 */ /* 0x000fcc0000000000 */
[----:B------:R-:W-:Y:S01]  /*e5e0*/  HGMMA.64x256x16.F32.BF16 R24, R164, gdesc[UR4].tnspB, R24, gsb0 ;  /* 0x43e00004a4187df0 */ /* 0x000fe20008001818 */
[----:B------:R2:W0:Y:S01]  /*e5f0*/  MUFU.EX2 R160, R171 ;  /* 0x000000ab00a07308 */ /* 0x0004220000000800 */
[----:B------:R-:W-:Y:S02]  /*e600*/  R2UR UR6, R10 ;  /* 0x000000000a0672ca */ /* 0x000fe400000e0000 */
[----:B------:R-:W-:Y:S02]  /*e610*/  R2UR UR7, R11 ;  /* 0x000000000b0772ca */ /* 0x000fe400000e0000 */
[----:B--2---:R-:W-:Y:S02]  /*e620*/  F2FP.BF16.F32.PACK_AB R171, R187, R186 ;  /* 0x000000babbab723e */ /* 0x004fe400000010ff */
[----:B0-----:R-:W-:Y:S01]  /*e630*/  F2FP.BF16.F32.PACK_AB R169, R160, R158 ;  /* 0x0000009ea0a9723e */ /* 0x001fe200000010ff */
[----:B------:R-:W0:Y:S01]  /*e640*/  MUFU.EX2 R172, R181 ;  /* 0x000000b500ac7308 */ /* 0x000e220000000800 */
[----:B------:R-:W-:-:S04]  /*e650*/  FADD.FTZ R11, R176, R159 ;  /* 0x0000009fb00b7221 */ /* 0x000fc80000010000 */
[----:B------:R-:W-:-:S03]  /*e660*/  FADD.FTZ R11, R177, R11 ;  /* 0x0000000bb10b7221 */ /* 0x000fc60000010000 */
[----:B------:R-:W-:Y:S01]  /*e670*/  MUFU.EX2 R161, R9 ;  /* 0x0000000900a17308 */ /* 0x000fe20000000800 */
[----:B------:R-:W-:-:S07]  /*e680*/  FADD.FTZ R11, R180, R11 ;  /* 0x0000000bb40b7221 */ /* 0x000fce0000010000 */
[----:B------:R-:W2:Y:S01]  /*e690*/  MUFU.EX2 R184, R184 ;  /* 0x000000b800b87308 */ /* 0x000ea20000000800 */
[----:B------:R-:W-:-:S07]  /*e6a0*/  VIADD R10, R6, 0x280 ;  /* 0x00000280060a7836 */ /* 0x000fce0000000000 */
[----:B------:R-:W3:Y:S08]  /*e6b0*/  MUFU.EX2 R185, R185 ;  /* 0x000000b900b97308 */ /* 0x000ef00000000800 */
[----:B------:R3:W-:Y:S08]  /*e6c0*/  MUFU.EX2 R9, R174 ;  /* 0x000000ae00097308 */ /* 0x0007f00000000800 */
[----:B------:R-:W4:Y:S08]  /*e6d0*/  MUFU.EX2 R159, R175 ;  /* 0x000000af009f7308 */ /* 0x000f300000000800 */
[----:B------:R-:W-:Y:S08]  /*e6e0*/  MUFU.EX2 R179, R179 ;  /* 0x000000b300b37308 */ /* 0x000ff00000000800 */
[----:B------:R-:W1:Y:S01]  /*e6f0*/  MUFU.EX2 R182, R182 ;  /* 0x000000b600b67308 */ /* 0x000e620000000800 */
[----:B0-----:R-:W-:Y:S01]  /*e700*/  FADD.FTZ R6, R172, R11 ;  /* 0x0000000bac067221 */ /* 0x001fe20000010000 */
[----:B------:R-:W-:Y:S01]  /*e710*/  IMAD.MOV.U32 R11, RZ, RZ, 0x40000040 ;  /* 0x40000040ff0b7424 */ /* 0x000fe200078e00ff */
[----:B--2---:R-:W-:-:S02]  /*e720*/  F2FP.BF16.F32.PACK_AB R172, R184, R172 ;  /* 0x000000acb8ac723e */ /* 0x004fc400000010ff */
[----:B---3--:R-:W-:Y:S02]  /*e730*/  F2FP.BF16.F32.PACK_AB R174, R161, R185 ;  /* 0x000000b9a1ae723e */ /* 0x008fe400000010ff */
[----:B----4-:R-:W-:Y:S02]  /*e740*/  F2FP.BF16.F32.PACK_AB R173, R159, R9 ;  /* 0x000000099fad723e */ /* 0x010fe400000010ff */
[----:B-1----:R-:W-:Y:S01]  /*e750*/  F2FP.BF16.F32.PACK_AB R175, R182, R179 ;  /* 0x000000b3b6af723e */ /* 0x002fe200000010ff */
[----:B------:R-:W-:Y:S02]  /*e760*/  WARPGROUP.DEPBAR.LE gsb0, 0x0 ;  /* 0x00008000000079c5 */ /* 0x000fe40000010000 */
[----:B------:R-:W-:-:S06]  /*e770*/  WARPGROUP.ARRIVE ;  /* 0x00000000000079c5 */ /* 0x000fcc0000000000 */
[----:B------:R-:W-:Y:S01]  /*e780*/  HGMMA.64x256x16.F32.BF16 R24, R168, gdesc[UR4].tnspB, R24, gsb0 ;  /* 0x43e00004a8187df0 */ /* 0x000fe20008001818 */
[----:B------:R-:W-:Y:S02]  /*e790*/  R2UR UR6, R10 ;  /* 0x000000000a0672ca */ /* 0x000fe400000e0000 */
[----:B------:R-:W-:Y:S01]  /*e7a0*/  R2UR UR7, R11 ;  /* 0x000000000b0772ca */ /* 0x000fe200000e0000 */
[----:B------:R-:W-:-:S04]  /*e7b0*/  FADD.FTZ R183, R7, R183 ;  /* 0x000000b707b77221 */ /* 0x000fc80000010000 */
        /* <DEDUP_REMOVED lines=16> */
[----:B------:R-:W-:Y:S01]  /*e8c0*/  FADD.FTZ R183, R187, R183 ;  /* 0x000000b7bbb77221 */ /* 0x000fe20000010000 */
[----:B------:R-:W-:-:S03]  /*e8d0*/  @!P1 VIADD R3, R3, 0x32460 ;  /* 0x0003246003039836 */ /* 0x000fc60000000000 */
[----:B------:R-:W-:Y:S01]  /*e8e0*/  FADD.FTZ R183, R9, R183 ;  /* 0x000000b709b77221 */ /* 0x000fe20000010000 */
[----:B------:R-:W-:Y:S01]  /*e8f0*/  FADD.FTZ R6, R184, R6 ;  /* 0x00000006b8067221 */ /* 0x000fe20000010000 */
[----:B------:R-:W-:Y:S02]  /*e900*/  @!P1 PRMT R3, RZ, 0x654, R3 ;  /* 0x00000654ff039816 */ /* 0x000fe40000000003 */
[----:B------:R-:W-:Y:S01]  /*e910*/  FADD.FTZ R183, R159, R183 ;  /* 0x000000b79fb77221 */ /* 0x000fe20000010000 */
[----:B------:R-:W-:-:S03]  /*e920*/  FADD.FTZ R6, R185, R6 ;  /* 0x00000006b9067221 */ /* 0x000fc60000010000 */
[----:B------:R-:W-:Y:S01]  /*e930*/  FADD.FTZ R183, R179, R183 ;  /* 0x000000b7b3b77221 */ /* 0x000fe20000010000 */
[----:B------:R-:W-:Y:S01]  /*e940*/  FADD.FTZ R7, R161, R6 ;  /* 0x00000006a1077221 */ /* 0x000fe20000010000 */
[----:B------:R-:W-:Y:S02]  /*e950*/  IMAD.MOV.U32 R8, RZ, RZ, R20 ;  /* 0x000000ffff087224 */ /* 0x000fe400078e0014 */
[----:B------:R-:W-:Y:S01]  /*e960*/  FADD.FTZ R6, R182, R183 ;  /* 0x000000b7b6067221 */ /* 0x000fe20000010000 */
[----:B------:R-:W-:Y:S01]  /*e970*/  IMAD.MOV.U32 R9, RZ, RZ, R13 ;  /* 0x000000ffff097224 */ /* 0x000fe200078e000d */
[----:B------:R-:W-:Y:S02]  /*e980*/  WARPGROUP.DEPBAR.LE gsb0, 0x0 ;  /* 0x00008000000079c5 */ /* 0x000fe40000010000 */
[----:B------:R-:W-:-:S06]  /*e990*/  WARPGROUP.ARRIVE ;  /* 0x00000000000079c5 */ /* 0x000fcc0000000000 */
[----:B------:R-:W-:Y:S03]  /*e9a0*/  HGMMA.64x256x16.F32.BF16 R24, R172, gdesc[UR4].tnspB, R24, gsb0 ;  /* 0x43e00004ac187df0 */ /* 0x000fe60008001818 */
[----:B------:R-:W-:Y:S02]  /*e9b0*/  WARPGROUP.DEPBAR.LE gsb0, 0x0 ;  /* 0x00008000000079c5 */ /* 0x000fe40000010000 */
[----:B------:R0:W-:Y:S01]  /*e9c0*/  @!P1 SYNCS.ARRIVE.TRANS64.RED.A1T0 RZ, [R3+URZ], RZ ;  /* 0x000000ff03ff99a7 */ /* 0x0001e2000810043f */
[----:B------:R-:W-:Y:S05]  /*e9d0*/  @P2 BRA `(.L_x_10478) ;  /* 0xffffffd0006c2947 */ /* 0x000fea000383ffff */
.L_x_10468:
[----:B------:R-:W-:Y:S05]  /*e9e0*/  WARPSYNC.ALL ;  /* 0x0000000000007948 */ /* 0x000fea0003800000 */
[----:B------:R-:W1:Y:S01]  /*e9f0*/  SHFL.BFLY PT, R0, R7, 0x2, 0x1f ;  /* 0x0c401f0007007f89 */ /* 0x000e6200000e0000 */
[----:B0-----:R-:W-:Y:S02]  /*ea00*/  IMAD.MOV.U32 R3, RZ, RZ, RZ ;  /* 0x000000ffff037224 */ /* 0x001fe400078e00ff */
[----:B------:R-:W-:Y:S01]  /*ea10*/  IMAD.MOV.U32 R156, RZ, RZ, -0x800000 ;  /* 0xff800000ff9c7424 */ /* 0x000fe200078e00ff */
[----:B------:R0:W-:Y:S06]  /*ea20*/  BAR.ARV R178, 0x100 ;  /* 0x000400b20000751d */ /* 0x0001ec0000002000 */
[----:B------:R-:W-:-:S02]  /*ea30*/  VIADD R200, R200, 0x1 ;  /* 0x00000001c8c87836 */ /* 0x000fc40000000000 */
[----:B------:R-:W-:Y:S06]  /*ea40*/  BAR.ARV 0x8, 0x180 ;  /* 0x0206000000007b1d */ /* 0x000fec0000002000 */
[----:B------:R-:W-:Y:S01]  /*ea50*/  ISETP.NE.AND P1, PT, R200, 0x2, PT ;  /* 0x00000002c800780c */ /* 0x000fe20003f25270 */
[----:B------:R-:W-:Y:S02]  /*ea60*/  IMAD.MOV.U32 R155, RZ, RZ, -0x800000 ;  /* 0xff800000ff9b7424 */ /* 0x000fe400078e00ff */
[----:B------:R-:W-:Y:S01]  /*ea70*/  VIADD R226, R226, 0x1 ;  /* 0x00000001e2e27836 */ /* 0x000fe20000000000 */
[----:B------:R-:W-:Y:S01]  /*ea80*/  SEL R200, R200, RZ, P1 ;  /* 0x000000ffc8c87207 */ /* 0x000fe20000800000 */
[----:B-1----:R-:W-:-:S05]  /*ea90*/  FADD.FTZ R0, R0, R7 ;  /* 0x0000000700007221 */ /* 0x002fca0000010000 */
[----:B-----5:R-:W1:Y:S02]  /*eaa0*/  SHFL.BFLY PT, R4, R0, 0x1, 0x1f ;  /* 0x0c201f0000047f89 */ /* 0x020e6400000e0000 */
[----:B-1----:R-:W-:-:S05]  /*eab0*/  FADD.FTZ R4, R0, R4 ;  /* 0x0000000400047221 */ /* 0x002fca0000010000 */
[----:B------:R-:W-:-:S13]  /*eac0*/  FSETP.NE.FTZ.AND P0, PT, R4, RZ, PT ;  /* 0x000000ff0400720b */ /* 0x000fda0003f15000 */
[----:B------:R-:W1:Y:S08]  /*ead0*/  @P0 MUFU.LG2 R0, R4 ;  /* 0x0000000400000308 */ /* 0x000e700000000c00 */
[----:B------:R2:W3:Y:S02]  /*eae0*/  @P0 MUFU.RCP R3, R4 ;  /* 0x0000000400030308 */ /* 0x0004e40000001000 */
[----:B--2---:R-:W-:-:S02]  /*eaf0*/  IMAD.U32 R4, RZ, RZ, UR38 ;  /* 0x00000026ff047e24 */ /* 0x004fc4000f8e00ff */
[----:B-1----:R-:W-:Y:S02]  /*eb00*/  @P0 FMUL.FTZ R0, R0, 0.69314718246459960938 ;  /* 0x3f31721800000820 */ /* 0x002fe40000410000 */
[----:B------:R-:W-:-:S04]  /*eb10*/  @P0 FMUL.FTZ R4, R4, 0.69314718246459960938 ;  /* 0x3f31721804040820 */ /* 0x000fc80000410000 */
[----:B------:R-:W-:Y:S01]  /*eb20*/  @P0 FFMA.FTZ R156, R4, R13, R0 ;  /* 0x0000000d049c0223 */ /* 0x000fe20000010000 */
[-C--:B---3--:R-:W-:Y:S01]  /*eb30*/  FMUL.FTZ R152, R24, R3.reuse ;  /* 0x0000000318987220 */ /* 0x088fe20000410000 */
        /* <DEDUP_REMOVED lines=53> */
[----:B-1----:R-:W-:Y:S01]  /*ee90*/  FADD.FTZ R4, R0, R4 ;  /* 0x0000000400047221 */ /* 0x002fe20000010000 */
        /* <DEDUP_REMOVED lines=13> */
[----:B------:R-:W-:-:S04]  /*ef70*/  FMUL.FTZ R149, R149, R3 ;  /* 0x0000000395957220 */ /* 0x000fc80000410000 */
[----:B------:R-:W1:Y:S08]  /*ef80*/  @P0 MUFU.LG2 R5, R4 ;  /* 0x0000000400050308 */ /* 0x000e700000000c00 */
[----:B------:R2:W3:Y:S02]  /*ef90*/  @P0 MUFU.RCP R0, R4 ;  /* 0x0000000400000308 */ /* 0x0004e40000001000 */
[----:B--2---:R-:W-:-:S02]  /*efa0*/  IMAD.U32 R4, RZ, RZ, UR38 ;  /* 0x00000026ff047e24 */ /* 0x004fc4000f8e00ff */
[----:B-1----:R-:W-:Y:S02]  /*efb0*/  @P0 FMUL.FTZ R5, R5, 0.69314718246459960938 ;  /* 0x3f31721805050820 */ /* 0x002fe40000410000 */
[----:B------:R-:W-:-:S04]  /*efc0*/  @P0 FMUL.FTZ R4, R4, 0.69314718246459960938 ;  /* 0x3f31721804040820 */ /* 0x000fc80000410000 */
[----:B------:R-:W-:Y:S01]  /*efd0*/  @P0 FFMA.FTZ R155, R4, R20, R5 ;  /* 0x00000014049b0223 */ /* 0x000fe20000010005 */
        /* <DEDUP_REMOVED lines=65> */
[----:B------:R-:W-:Y:S01]  /*f3f0*/  FMUL.FTZ R20, R40, R3 ;  /* 0x0000000328147220 */ /* 0x000fe20000410000 */
[----:B------:R-:W-:-:S02]  /*f400*/  PLOP3.LUT P0, PT, PT, PT, PT, 0x8, 0x0 ;  /* 0x000000000000781c */ /* 0x000fc40003f0e170 */
[----:B0-----:R-:W-:-:S11]  /*f410*/  LOP3.LUT R204, R204, R0, RZ, 0x3c, !PT ;  /* 0x00000000cccc7212 */ /* 0x001fd600078e3cff */
.L_x_10425:
[----:B------:R-:W-:Y:S05]  /*f420*/  WARPSYNC.ALL ;  /* 0x0000000000007948 */ /* 0x000fea0003800000 */
        /* <DEDUP_REMOVED lines=10> */
[----:B------:R-:W-:Y:S01]  /*f4d0*/  ISETP.NE.AND P0, PT, R221, RZ, PT ;  /* 0x000000ffdd00720c */ /* 0x000fe20003f05270 */
        /* <DEDUP_REMOVED lines=180> */
[----:B--2---:R-:W-:-:S04]  /*10020*/  IADD3 R0, P0, R24, 0xc060, RZ ;  /* 0x0000c06018007810 */ /* 0x004fc80007f1e0ff */
        /* <DEDUP_REMOVED lines=12> */
[----:B--2---:R-:W-:Y:S01]  /*100f0*/  @P0 IADD3 R14, P3, R223, UR6, RZ ;  /* 0x00000006df0e0c10 */ /* 0x004fe2000ff7e0ff */
[----:B------:R-:W-:Y:S02]  /*10100*/  ULDC UR6, c[0x0][0xb88] ;  /* 0x0002e20000067ab9 */ /* 0x000fe40000000800 */
[----:B------:R-:W-:Y:S01]  /*10110*/  IMAD.U32 R0, RZ, RZ, UR6 ;  /* 0x00000006ff007e24 */ /* 0x000fe2000f8e00ff */
[----:B------:R-:W-:Y:S01]  /*10120*/  @P0 IADD3.X R15, R224, UR7, RZ, P3, !PT ;  /* 0x00000007e00f0c10 */ /* 0x000fe20009ffe4ff */
[----:B------:R2:W5:Y:S01]  /*10130*/  @P1 LDG.E R3, desc[UR60][R8.64] ;  /* 0x0000003c08031981 */ /* 0x000562000c1e1900 */
[----:B------:R-:W-:Y:S01]  /*10140*/  IMAD.MOV.U32 R24, RZ, RZ, 0xab8 ;  /* 0x00000ab8ff187424 */ /* 0x000fe200078e00ff */
[----:B------:R-:W-:Y:S02]  /*10150*/  ISETP.GT.AND P2, PT, R221, 0x1, PT ;  /* 0x00000001dd00780c */ /* 0x000fe40003f44270 */
[----:B------:R2:W5:Y:S02]  /*10160*/  @P0 LDG.E R0, desc[UR60][R14.64] ;  /* 0x0000003c0e000981 */ /* 0x000564000c1e1900 */
[----:B------:R-:W-:-:S04]  /*10170*/  SEL R24, R24, 0xa78, P2 ;  /* 0x00000a7818187807 */ /* 0x000fc80001000000 */
[----:B------:R2:W3:Y:S08]  /*10180*/  LDC.64 R10, c[0x0][R24+0x220] ;  /* 0x00008800180a7b82 */ /* 0x0004f00000000a00 */
[----:B------:R2:W4:Y:S01]  /*10190*/  LDC.64 R12, c[0x0][R24+0x218] ;  /* 0x00008600180c7b82 */ /* 0x0005220000000a00 */
[----:B------:R-:W-:Y:S05]  /*101a0*/  @P0 BRA `(.L_x_10481) ;  /* 0x0000000000100947 */ /* 0x000fea0003800000 */
[----:B------:R-:W-:Y:S05]  /*101b0*/  @!P1 BRA `(.L_x_10481) ;  /* 0x00000000000c9947 */ /* 0x000fea0003800000 */
[----:B-----5:R-:W3:Y:S04]  /*101c0*/  LDG.E R0, desc[UR60][R8.64] ;  /* 0x0000003c08007981 */ /* 0x020ee8000c1e1900 */
[----:B--2---:R-:W3:Y:S02]  /*101d0*/  LDG.E R8, desc[UR60][R8.64+0x4] ;  /* 0x0000043c08087981 */ /* 0x004ee4000c1e1900 */
[----:B---3--:R-:W-:-:S07]  /*101e0*/  IMAD.IADD R0, R8, 0x1, -R0 ;  /* 0x0000000108007824 */ /* 0x008fce00078e0a00 */
.L_x_10481:
[----:B--2---:R-:W2:Y:S01]  /*101f0*/  LDL.LU R14, [R1+0x88] ;  /* 0x00008800010e7983 */ /* 0x004ea20000300800 */
[----:B------:R-:W0:Y:S03]  /*10200*/  LDC R154, c[0x0][0xce8] ;  /* 0x00033a00ff9a7b82 */ /* 0x000e260000000800 */
[----:B------:R-:W2:Y:S01]  /*10210*/  LDL R25, [R1+0x98] ;  /* 0x0000980001197983 */ /* 0x000ea20000100800 */
[----:B------:R-:W-:-:S03]  /*10220*/  ISETP.NE.U32.AND P0, PT, RZ, UR4, PT ;  /* 0x00000004ff007c0c */ /* 0x000fc6000bf05070 */
[----:B------:R-:W2:Y:S01]  /*10230*/  LDL R158, [R1+0x94] ;  /* 0x00009400019e7983 */ /* 0x000ea20000100800 */
[----:B------:R-:W2:Y:S01]  /*10240*/  LDC.64 R8, c[0x0][R24+0x228] ;  /* 0x00008a0018087b82 */ /* 0x000ea20000000a00 */
[----:B------:R-:W-:Y:S02]  /*10250*/  ISETP.NE.AND.EX P0, PT, RZ, UR5, PT, P0 ;  /* 0x00000005ff007c0c */ /* 0x000fe4000bf05300 */
[----:B------:R-:W2:Y:S02]  /*10260*/  LDL R157, [R1+0x8c] ;  /* 0x00008c00019d7983 */ /* 0x000ea40000100800 */
[----:B------:R-:W-:Y:S02]  /*10270*/  SEL R222, R222, RZ, !P0 ;  /* 0x000000ffdede7207 */ /* 0x000fe40004000000 */
[----:B0-----:R-:W-:-:S03]  /*10280*/  ISETP.NE.AND P1, PT, R154, 0x1, PT ;  /* 0x000000019a00780c */ /* 0x001fc60003f25270 */
[----:B---3--:R-:W-:Y:S02]  /*10290*/  IMAD R11, R11, R222, RZ ;  /* 0x000000de0b0b7224 */ /* 0x008fe400078e02ff */
[-C--:B----4-:R-:W-:Y:S02]  /*102a0*/  IMAD R15, R13, R220.reuse, RZ ;  /* 0x000000dc0d0f7224 */ /* 0x090fe400078e02ff */
[----:B------:R-:W-:-:S06]  /*102b0*/  IMAD.WIDE.U32 R12, R12, R220, RZ ;  /* 0x000000dc0c0c7225 */ /* 0x000fcc00078e00ff */
[----:B-1----:R-:W0:Y:S01]  /*102c0*/  @P1 LDC R40, c[0x0][0xcec] ;  /* 0x00033b00ff281b82 */ /* 0x002e220000000800 */
[----:B------:R-:W-:Y:S02]  /*102d0*/  IMAD.IADD R15, R13, 0x1, R15 ;  /* 0x000000010d0f7824 */ /* 0x000fe400078e020f */
[----:B-----5:R-:W-:Y:S01]  /*102e0*/  IMAD R0, R0, R154, RZ ;  /* 0x0000009a00007224 */ /* 0x020fe200078e02ff */
[----:B--2---:R-:W-:-:S05]  /*102f0*/  SEL R14, R14, RZ, !P0 ;  /* 0x000000ff0e0e7207 */ /* 0x004fca0004000000 */
[C---:B------:R-:W-:Y:S02]  /*10300*/  IMAD R14, R10.reuse, R14, R11 ;  /* 0x0000000e0a0e7224 */ /* 0x040fe400078e020b */
[----:B------:R-:W-:-:S04]  /*10310*/  IMAD.WIDE.U32 R10, R10, R222, RZ ;  /* 0x000000de0a0a7225 */ /* 0x000fc800078e00ff */
[----:B------:R-:W-:Y:S01]  /*10320*/  IMAD.IADD R11, R11, 0x1, R14 ;  /* 0x000000010b0b7824 */ /* 0x000fe200078e020e */
[----:B------:R-:W-:Y:S02]  /*10330*/  IADD3 R14, P0, P3, R10, R12, R3 ;  /* 0x0000000c0a0e7210 */ /* 0x000fe40007b1e003 */
[----:B------:R-:W1:Y:S01]  /*10340*/  @P1 LDC R10, c[0x0][0xcf0] ;  /* 0x00033c00ff0a1b82 */ /* 0x000e620000000800 */
[----:B------:R-:W-:Y:S01]  /*10350*/  SEL R12, R228, RZ, P2 ;  /* 0x000000ffe40c7207 */ /* 0x000fe20001000000 */
[----:B------:R-:W-:-:S04]  /*10360*/  IMAD R25, R227, 0x80, R25 ;  /* 0x00000080e3197824 */ /* 0x000fc800078e0219 */
[-C--:B------:R-:W-:Y:S02]  /*10370*/  IMAD R9, R9, R12.reuse, RZ ;  /* 0x0000000c09097224 */ /* 0x080fe400078e02ff */
[----:B------:R-:W-:Y:S01]  /*10380*/  IMAD.WIDE.U32 R12, R8, R12, RZ ;  /* 0x0000000c080c7225 */ /* 0x000fe200078e00ff */
[----:B------:R-:W-:-:S04]  /*10390*/  SHF.R.S32.HI R8, RZ, 0x1f, R3 ;  /* 0x0000001fff087819 */ /* 0x000fc80000011403 */
[----:B------:R-:W-:Y:S01]  /*103a0*/  IADD3.X R15, R11, R15, R8, P0, P3 ;  /* 0x0000000f0b0f7210 */ /* 0x000fe200007e6408 */
[----:B0-----:R-:W-:-:S04]  /*103b0*/  @P1 IMAD.HI.U32 R11, R25, R40, RZ ;  /* 0x00000028190b1227 */ /* 0x001fc800078e00ff */
[----:B------:R-:W-:Y:S02]  /*103c0*/  IMAD.MOV.U32 R40, RZ, RZ, R25 ;  /* 0x000000ffff287224 */ /* 0x000fe400078e0019 */
[----:B------:R-:W-:Y:S01]  /*103d0*/  IMAD.IADD R9, R13, 0x1, R9 ;  /* 0x000000010d097824 */ /* 0x000fe200078e0209 */
[----:B-1----:R-:W-:Y:S02]  /*103e0*/  @P1 SHF.R.U32.HI R40, RZ, R10, R11 ;  /* 0x0000000aff281219 */ /* 0x002fe4000001160b */
[----:B------:R0:W1:Y:S02]  /*103f0*/  LDC.64 R10, c[0x0][R24+0x210] ;  /* 0x00008400180a7b82 */ /* 0x0000640000000a00 */
[----:B------:R-:W-:Y:S02]  /*10400*/  IADD3 R12, P0, P3, R40, R14, R12 ;  /* 0x0000000e280c7210 */ /* 0x000fe40007b1e00c */
[----:B------:R-:W-:-:S04]  /*10410*/  SHF.R.S32.HI R13, RZ, 0x1f, R40 ;  /* 0x0000001fff0d7819 */ /* 0x000fc80000011428 */
[----:B------:R-:W-:Y:S02]  /*10420*/  IADD3.X R13, R13, R15, R9, P0, P3 ;  /* 0x0000000f0d0d7210 */ /* 0x000fe400007e6409 */
[----:B------:R-:W2:Y:S01]  /*10430*/  LDC.64 R14, c[0x0][0xca8] ;  /* 0x00032a00ff0e7b82 */ /* 0x000ea20000000a00 */
[----:B0-----:R-:W-:-:S04]  /*10440*/  IMAD.MOV R24, RZ, RZ, -R40 ;  /* 0x000000ffff187224 */ /* 0x001fc800078e0a28 */
[----:B------:R-:W-:-:S05]  /*10450*/  IMAD R24, R154, R24, R25 ;  /* 0x000000189a187224 */ /* 0x000fca00078e0219 */
[----:B------:R-:W-:Y:S01]  /*10460*/  SHF.R.S32.HI R9, RZ, 0x1f, R24 ;  /* 0x0000001fff097819 */ /* 0x000fe20000011418 */
[----:B--2---:R-:W0:Y:S08]  /*10470*/  @!P2 LDC R14, c[0x0][0xc50] ;  /* 0x00031400ff0eab82 */ /* 0x004e300000000800 */
[----:B------:R-:W2:Y:S01]  /*10480*/  @!P2 LDC R15, c[0x0][0xc54] ;  /* 0x00031500ff0fab82 */ /* 0x000ea20000000800 */
[----:B-1----:R-:W-:-:S02]  /*10490*/  IMAD R11, R11, R24, RZ ;  /* 0x000000180b0b7224 */ /* 0x002fc400078e02ff */
[----:B------:R-:W-:-:S04]  /*104a0*/  IMAD.WIDE.U32 R12, R10, R24, R12 ;  /* 0x000000180a0c7225 */ /* 0x000fc800078e000c */
[----:B------:R-:W-:-:S04]  /*104b0*/  IMAD R9, R10, R9, R11 ;  /* 0x000000090a097224 */ /* 0x000fc800078e020b */
[----:B------:R-:W-:Y:S01]  /*104c0*/  IMAD.IADD R9, R13, 0x1, R9 ;  /* 0x000000010d097824 */ /* 0x000fe200078e0209 */
[----:B0-----:R-:W-:-:S04]  /*104d0*/  LEA R14, P0, R12, R14, 0x2 ;  /* 0x0000000e0c0e7211 */ /* 0x001fc800078010ff */
[----:B--2---:R-:W-:Y:S01]  /*104e0*/  LEA.HI.X R9, R12, R15, R9, 0x2, P0 ;  /* 0x0000000f0c097211 */ /* 0x004fe200000f1409 */
[----:B------:R-:W-:Y:S01]  /*104f0*/  SHFL.IDX PT, R10, R14, RZ, 0x1c1f ;  /* 0x001c1fff0e0a7589 */ /* 0x000fe200000e0000 */
[----:B------:R-:W-:-:S03]  /*10500*/  IMAD R24, R227, 0x80, R158 ;  /* 0x00000080e3187824 */ /* 0x000fc600078e029e */
[----:B------:R-:W0:Y:S04]  /*10510*/  SHFL.IDX PT, R11, R9, RZ, 0x1c1f ;  /* 0x001c1fff090b7589 */ /* 0x000e2800000e0000 */
[----:B------:R-:W-:Y:S04]  /*10520*/  SHFL.IDX PT, R12, R14, 0x1, 0x1c1f ;  /* 0x003c1f000e0c7f89 */ /* 0x000fe800000e0000 */
[----:B------:R1:W2:Y:S01]  /*10530*/  SHFL.IDX PT, R13, R9, 0x1, 0x1c1f ;  /* 0x003c1f00090d7f89 */ /* 0x0002a200000e0000 */
        /* <DEDUP_REMOVED lines=9> */
[----:B------:R-:W-:-:S07]  /*105d0*/  ULDC.64 UR4, c[0x0][0xba0] ;  /* 0x0002e80000047ab9 */ /* 0x000fce0000000a00 */
[----:B------:R-:W2:Y:S01]  /*105e0*/  @P1 LDC R20, c[0x0][0xcf0] ;  /* 0x00033c00ff141b82 */ /* 0x000ea20000000800 */
        /* <DEDUP_REMOVED lines=9> */
[C---:B------:R-:W-:Y:S02]  /*10680*/  IADD3 R29, P2, R6.reuse, 0x2000, RZ ;  /* 0x00002000061d7810 */ /* 0x040fe40007f5e0ff */
[C---:B------:R-:W-:Y:S02]  /*10690*/  IADD3 R33, P3, R6.reuse, 0x3000, RZ ;  /* 0x0000300006217810 */ /* 0x040fe40007f7e0ff */
[----:B------:R-:W-:-:S02]  /*106a0*/  IADD3 R37, P4, R6, 0x4000, RZ ;  /* 0x0000400006257810 */ /* 0x000fc40007f9e0ff */
[----:B------:R-:W-:Y:S02]  /*106b0*/  SHF.R.U64 R44, R44, 0x3, RZ ;  /* 0x000000032c2c7819 */ /* 0x000fe400000012ff */
[----:B------:R-:W-:Y:S02]  /*106c0*/  LOP3.LUT R24, R25, 0x380, RZ, 0xc0, !PT ;  /* 0x0000038019187812 */ /* 0x000fe400078ec0ff */
[----:B------:R-:W-:Y:S02]  /*106d0*/  LOP3.LUT R28, R29, 0x380, RZ, 0xc0, !PT ;  /* 0x000003801d1c7812 */ /* 0x000fe400078ec0ff */
[----:B------:R-:W-:Y:S02]  /*106e0*/  LOP3.LUT R32, R33, 0x380, RZ, 0xc0, !PT ;  /* 0x0000038021207812 */ /* 0x000fe400078ec0ff */
[----:B------:R-:W-:Y:S02]  /*106f0*/  LOP3.LUT R36, R37, 0x380, RZ, 0xc0, !PT ;  /* 0x0000038025247812 */ /* 0x000fe400078ec0ff */
[----:B------:R-:W-:Y:S01]  /*10700*/  LOP3.LUT R44, R44, R45, RZ, 0x3c, !PT ;  /* 0x0000002d2c2c7212 */ /* 0x000fe200078e3cff */
[----:B------:R-:W-:Y:S01]  /*10710*/  IMAD.X R45, RZ, RZ, R7, P5 ;  /* 0x000000ffff2d7224 */ /* 0x000fe200028e0607 */
[----:B------:R-:W-:-:S02]  /*10720*/  IADD3 R65, P5, R6, 0xa000, RZ ;  /* 0x0000a00006417810 */ /* 0x000fc40007fbe0ff */
[----:B------:R-:W-:Y:S02]  /*10730*/  SHF.R.U64 R24, R24, 0x3, RZ ;  /* 0x0000000318187819 */ /* 0x000fe400000012ff */
[----:B------:R-:W-:Y:S01]  /*10740*/  SHF.R.U64 R28, R28, 0x3, RZ ;  /* 0x000000031c1c7819 */ /* 0x000fe200000012ff */
[----:B------:R-:W-:Y:S01]  /*10750*/  IMAD R8, R8, UR4, RZ ;  /* 0x0000000408087c24 */ /* 0x000fe2000f8e02ff */
[----:B------:R-:W-:Y:S01]  /*10760*/  SHF.R.U64 R32, R32, 0x3, RZ ;  /* 0x0000000320207819 */ /* 0x000fe200000012ff */
[----:B------:R-:W5:Y:S01]  /*10770*/  LD.E.128 R44, desc[UR60][R44.64] ;  /* 0x0000003c2c2c7980 */ /* 0x000f62000c101d00 */
[----:B------:R-:W-:Y:S02]  /*10780*/  SHF.R.U64 R36, R36, 0x3, RZ ;  /* 0x0000000324247819 */ /* 0x000fe400000012ff */
[----:B------:R-:W-:Y:S02]  /*10790*/  LOP3.LUT R64, R65, 0x380, RZ, 0xc0, !PT ;  /* 0x0000038041407812 */ /* 0x000fe400078ec0ff */
        /* <DEDUP_REMOVED lines=9> */
[----:B------:R-:W5:Y:S01]  /*10830*/  LD.E.128 R24, desc[UR60][R24.64] ;  /* 0x0000003c18187980 */ /* 0x000f62000c101d00 */
[----:B------:R-:W-:-:S02]  /*10840*/  IADD3 R53, P2, R6, 0x7000, RZ ;  /* 0x0000700006357810 */ /* 0x000fc40007f5e0ff */
[C---:B------:R-:W-:Y:S01]  /*10850*/  IADD3 R57, P3, R6.reuse, 0x8000, RZ ;  /* 0x0000800006397810 */ /* 0x040fe20007f7e0ff */
[----:B------:R-:W5:Y:S01]  /*10860*/  LD.E.128 R28, desc[UR60][R28.64] ;  /* 0x0000003c1c1c7980 */ /* 0x000f62000c101d00 */
[----:B------:R-:W-:Y:S02]  /*10870*/  IADD3 R61, P4, R6, 0x9000, RZ ;  /* 0x00009000063d7810 */ /* 0x000fe40007f9e0ff */
[----:B------:R-:W-:Y:S01]  /*10880*/  SHF.R.U64 R64, R64, 0x3, RZ ;  /* 0x0000000340407819 */ /* 0x000fe200000012ff */
[----:B------:R-:W5:Y:S01]  /*10890*/  LD.E.128 R32, desc[UR60][R32.64] ;  /* 0x0000003c20207980 */ /* 0x000f62000c101d00 */
[----:B------:R-:W-:Y:S02]  /*108a0*/  LOP3.LUT R48, R49, 0x380, RZ, 0xc0, !PT ;  /* 0x0000038031307812 */ /* 0x000fe400078ec0ff */
[----:B------:R-:W-:Y:S01]  /*108b0*/  LOP3.LUT R52, R53, 0x380, RZ, 0xc0, !PT ;  /* 0x0000038035347812 */ /* 0x000fe200078ec0ff */
[----:B------:R-:W5:Y:S01]  /*108c0*/  LD.E.128 R36, desc[UR60][R36.64] ;  /* 0x0000003c24247980 */ /* 0x000f62000c101d00 */
[----:B------:R-:W-:-:S02]  /*108d0*/  LOP3.LUT R56, R57, 0x380, RZ, 0xc0, !PT ;  /* 0x0000038039387812 */ /* 0x000fc400078ec0ff */
[----:B------:R-:W-:Y:S02]  /*108e0*/  LOP3.LUT R60, R61, 0x380, RZ, 0xc0, !PT ;  /* 0x000003803d3c7812 */ /* 0x000fe400078ec0ff */
[----:B------:R-:W-:Y:S01]  /*108f0*/  LOP3.LUT R64, R64, R65, RZ, 0x3c, !PT ;  /* 0x0000004140407212 */ /* 0x000fe200078e3cff */
[--C-:B------:R-:W-:Y:S01]  /*10900*/  IMAD.X R65, RZ, RZ, R7.reuse, P5 ;  /* 0x000000ffff417224 */ /* 0x100fe200028e0607 */
[C---:B------:R-:W-:Y:S02]  /*10910*/  LOP3.LUT R13, R6.reuse, 0x380, RZ, 0xc0, !PT ;  /* 0x00000380060d7812 */ /* 0x040fe400078ec0ff */
[----:B------:R-:W-:Y:S02]  /*10920*/  IADD3 R9, P5, R6, 0xf000, RZ ;  /* 0x0000f00006097810 */ /* 0x000fe40007fbe0ff */
[----:B------:R-:W-:Y:S01]  /*10930*/  SHF.R.U64 R48, R48, 0x3, RZ ;  /* 0x0000000330307819 */ /* 0x000fe200000012ff */
[----:B------:R-:W5:Y:S01]  /*10940*/  LD.E.128 R64, desc[UR60][R64.64] ;  /* 0x0000003c40407980 */ /* 0x000f62000c101d00 */
[----:B------:R-:W-:Y:S01]  /*10950*/  SHF.R.U64 R52, R52, 0x3, RZ ;  /* 0x0000000334347819 */ /* 0x000fe200000012ff */
[----:B------:R-:W-:Y:S01]  /*10960*/  IMAD.X R85, RZ, RZ, R7, P5 ;  /* 0x000000ffff557224 */ /* 0x000fe200028e0607 */
[----:B------:R-:W-:-:S02]  /*10970*/  SHF.R.U64 R56, R56, 0x3, RZ ;  /* 0x0000000338387819 */ /* 0x000fc400000012ff */
[----:B------:R-:W-:Y:S02]  /*10980*/  SHF.R.U64 R60, R60, 0x3, RZ ;  /* 0x000000033c3c7819 */ /* 0x000fe400000012ff */
        /* <DEDUP_REMOVED lines=16> */
[----:B------:R-:W-:Y:S01]  /*10a90*/  LOP3.LUT R4, R13, R6, RZ, 0x3c, !PT ;  /* 0x000000060d047212 */ /* 0x000fe200078e3cff */
[----:B------:R-:W5:Y:S01]  /*10aa0*/  LD.E.128 R56, desc[UR60][R56.64] ;  /* 0x0000003c38387980 */ /* 0x000f62000c101d00 */
[----:B------:R-:W-:Y:S02]  /*10ab0*/  SHF.R.U64 R6, R5, 0x3, RZ ;  /* 0x0000000305067819 */ /* 0x000fe400000012ff */
[----:B------:R-:W-:Y:S01]  /*10ac0*/  LOP3.LUT R12, R12, 0xfffffff8, RZ, 0xc0, !PT ;  /* 0xfffffff80c0c7812 */ /* 0x000fe200078ec0ff */
[C---:B------:R-:W-:Y:S01]  /*10ad0*/  IMAD R13, R3.reuse, UR5, R8 ;  /* 0x00000005030d7c24 */ /* 0x040fe2000f8e0208 */
[----:B------:R-:W-:Y:S01]  /*10ae0*/  LOP3.LUT R84, R6, R9, RZ, 0x3c, !PT ;  /* 0x0000000906547212 */ /* 0x000fe200078e3cff */
[----:B------:R-:W-:Y:S01]  /*10af0*/  IMAD.WIDE.U32 R8, R3, UR4, RZ ;  /* 0x0000000403087c25 */ /* 0x000fe2000f8e00ff */
[----:B------:R-:W-:Y:S01]  /*10b00*/  LOP3.LUT R68, R69, 0x380, RZ, 0xc0, !PT ;  /* 0x0000038045447812 */ /* 0x000fe200078ec0ff */
[----:B------:R-:W-:Y:S01]  /*10b10*/  ULDC.64 UR4, c[0x0][0xbe8] ;  /* 0x0002fa0000047ab9 */ /* 0x000fe20000000a00 */
[----:B------:R-:W-:Y:S01]  /*10b20*/  LOP3.LUT R72, R73, 0x380, RZ, 0xc0, !PT ;  /* 0x0000038049487812 */ /* 0x000fe200078ec0ff */
[----:B------:R-:W-:Y:S01]  /*10b30*/  IMAD.IADD R11, R11, 0x1, -R12 ;  /* 0x000000010b0b7824 */ /* 0x000fe200078e0a0c */
[----:B------:R-:W-:Y:S01]  /*10b40*/  LOP3.LUT R76, R77, 0x380, RZ, 0xc0, !PT ;  /* 0x000003804d4c7812 */ /* 0x000fe200078ec0ff */
[----:B------:R-:W-:Y:S01]  /*10b50*/  IMAD.IADD R9, R9, 0x1, R13 ;  /* 0x0000000109097824 */ /* 0x000fe200078e020d */
[----:B------:R-:W-:Y:S01]  /*10b60*/  LOP3.LUT R80, R81, 0x380, RZ, 0xc0, !PT ;  /* 0x0000038051507812 */ /* 0x000fe200078ec0ff */
[----:B------:R-:W-:Y:S01]  /*10b70*/  IMAD R12, R11, 0x20, R10 ;  /* 0x000000200b0c7824 */ /* 0x000fe200078e020a */
[----:B------:R-:W-:Y:S01]  /*10b80*/  SHF.R.U64 R68, R68, 0x3, RZ ;  /* 0x0000000344447819 */ /* 0x000fe200000012ff */
[----:B------:R-:W-:Y:S01]  /*10b90*/  IMAD.WIDE.U32 R8, R220, UR4, R8 ;  /* 0x00000004dc087c25 */ /* 0x000fe2000f8e0008 */
[----:B------:R-:W-:Y:S01]  /*10ba0*/  SHF.R.U64 R72, R72, 0x3, RZ ;  /* 0x0000000348487819 */ /* 0x000fe200000012ff */
[----:B------:R-:W5:Y:S01]  /*10bb0*/  LD.E.128 R60, desc[UR60][R60.64] ;  /* 0x0000003c3c3c7980 */ /* 0x000f62000c101d00 */
[----:B------:R-:W-:Y:S01]  /*10bc0*/  SHF.R.U64 R76, R76, 0x3, RZ ;  /* 0x000000034c4c7819 */ /* 0x000fe200000012ff */
[----:B------:R-:W-:Y:S01]  /*10bd0*/  IMAD R14, R227, 0x80, R12 ;  /* 0x00000080e30e7824 */ /* 0x000fe200078e020c */
[----:B------:R-:W-:Y:S01]  /*10be0*/  SHF.R.U64 R80, R80, 0x3, RZ ;  /* 0x0000000350507819 */ /* 0x000fe200000012ff */
[----:B------:R-:W-:Y:S01]  /*10bf0*/  IMAD.MOV.U32 R5, RZ, RZ, R7 ;  /* 0x000000ffff057224 */ /* 0x000fe200078e0007 */
[----:B------:R-:W-:Y:S01]  /*10c00*/  SHF.R.S32.HI R13, RZ, 0x1f, R222 ;  /* 0x0000001fff0d7819 */ /* 0x000fe200000114de */
[----:B------:R-:W-:Y:S01]  /*10c10*/  IMAD R9, R220, UR5, R9 ;  /* 0x00000005dc097c24 */ /* 0x000fe2000f8e0209 */
[----:B------:R-:W-:Y:S01]  /*10c20*/  ULDC.64 UR4, c[0x0][0xbf0] ;  /* 0x0002fc0000047ab9 */ /* 0x000fe20000000a00 */
[----:B------:R-:W-:Y:S01]  /*10c30*/  LOP3.LUT R68, R68, R69, RZ, 0x3c, !PT ;  /* 0x0000004544447212 */ /* 0x000fe200078e3cff */
[----:B-1----:R-:W-:Y:S01]  /*10c40*/  @P1 IMAD.HI.U32 R3, R14, R15, RZ ;  /* 0x0000000f0e031227 */ /* 0x002fe200078e00ff */
[----:B------:R-:W-:Y:S01]  /*10c50*/  LOP3.LUT R72, R72, R73, RZ, 0x3c, !PT ;  /* 0x0000004948487212 */ /* 0x000fe200078e3cff */
[----:B------:R-:W5:Y:S01]  /*10c60*/  LD.E.128 R84, desc[UR60][R84.64] ;  /* 0x0000003c54547980 */ /* 0x000f62000c101d00 */
[----:B------:R-:W-:Y:S01]  /*10c70*/  LOP3.LUT R76, R76, R77, RZ, 0x3c, !PT ;  /* 0x0000004d4c4c7212 */ /* 0x000fe200078e3cff */
[--C-:B------:R-:W-:Y:S01]  /*10c80*/  IMAD.X R69, RZ, RZ, R7.reuse, P0 ;  /* 0x000000ffff457224 */ /* 0x100fe200000e0607 */
[----:B------:R-:W-:Y:S01]  /*10c90*/  LOP3.LUT R80, R80, R81, RZ, 0x3c, !PT ;  /* 0x0000005150507212 */ /* 0x000fe200078e3cff */
[----:B------:R-:W-:-:S02]  /*10ca0*/  IMAD.X R73, RZ, RZ, R7, P2 ;  /* 0x000000ffff497224 */ /* 0x000fc400010e0607 */
[--C-:B------:R-:W-:Y:S02]  /*10cb0*/  IMAD.X R77, RZ, RZ, R7.reuse, P3 ;  /* 0x000000ffff4d7224 */ /* 0x100fe400018e0607 */
[----:B------:R-:W-:Y:S01]  /*10cc0*/  IMAD.X R81, RZ, RZ, R7, P4 ;  /* 0x000000ffff517224 */ /* 0x000fe200020e0607 */
[----:B------:R-:W5:Y:S01]  /*10cd0*/  LD.E.128 R68, desc[UR60][R68.64] ;  /* 0x0000003c44447980 */ /* 0x000f62000c101d00 */
[----:B------:R-:W-:Y:S02]  /*10ce0*/  IMAD R13, R13, UR4, RZ ;  /* 0x000000040d0d7c24 */ /* 0x000fe4000f8e02ff */
[----:B------:R-:W-:Y:S01]  /*10cf0*/  IMAD.MOV.U32 R11, RZ, RZ, R14 ;  /* 0x000000ffff0b7224 */ /* 0x000fe200078e000e */
[----:B--2---:R-:W-:Y:S01]  /*10d00*/  @P1 SHF.R.U32.HI R11, RZ, R20, R3 ;  /* 0x00000014ff0b1219 */ /* 0x004fe20000011603 */
[C---:B------:R-:W-:Y:S01]  /*10d10*/  IMAD R13, R222.reuse, UR5, R13 ;  /* 0x00000005de0d7c24 */ /* 0x040fe2000f8e020d */
[----:B------:R-:W5:Y:S01]  /*10d20*/  LD.E.128 R4, desc[UR60][R4.64] ;  /* 0x0000003c04047980 */ /* 0x000f62000c101d00 */
[----:B------:R-:W-:Y:S01]  /*10d30*/  IMAD.WIDE.U32 R8, R222, UR4, R8 ;  /* 0x00000004de087c25 */ /* 0x000fe2000f8e0008 */
[----:B------:R-:W-:Y:S01]  /*10d40*/  SHF.R.S32.HI R3, RZ, 0x1f, R11 ;  /* 0x0000001fff037819 */ /* 0x000fe2000001140b */
[----:B------:R-:W-:Y:S01]  /*10d50*/  ULDC.64 UR4, c[0x0][0xbe0] ;  /* 0x0002f80000047ab9 */ /* 0x000fe20000000a00 */
[----:B------:R-:W5:Y:S01]  /*10d60*/  LD.E.128 R72, desc[UR60][R72.64] ;  /* 0x0000003c48487980 */ /* 0x000f62000c101d00 */
[----:B------:R-:W-:-:S03]  /*10d70*/  IMAD.IADD R9, R9, 0x1, R13 ;  /* 0x0000000109097824 */ /* 0x000fc600078e020d */
[----:B------:R-:W5:Y:S01]  /*10d80*/  LD.E.128 R76, desc[UR60][R76.64] ;  /* 0x0000003c4c4c7980 */ /* 0x000f62000c101d00 */
[----:B------:R-:W-:-:S03]  /*10d90*/  IMAD.MOV R13, RZ, RZ, -R11 ;  /* 0x000000ffff0d7224 */ /* 0x000fc600078e0a0b */
[----:B------:R-:W5:Y:S01]  /*10da0*/  LD.E.128 R80, desc[UR60][R80.64] ;  /* 0x0000003c50507980 */ /* 0x000f62000c101d00 */
[----:B------:R-:W-:Y:S01]  /*10db0*/  @!PT LDS RZ, [RZ] ;  /* 0x00000000fffff984 */ /* 0x000fe20000000800 */
[----:B------:R-:W-:Y:S01]  /*10dc0*/  @!PT LDS RZ, [RZ] ;  /* 0x00000000fffff984 */ /* 0x000fe20000000800 */
[----:B------:R-:W-:Y:S01]  /*10dd0*/  @!PT LDS RZ, [RZ] ;  /* 0x00000000fffff984 */ /* 0x000fe20000000800 */
[----:B------:R-:W-:Y:S01]  /*10de0*/  @!PT LDS RZ, [RZ] ;  /* 0x00000000fffff984 */ /* 0x000fe20000000800 */
[----:B------:R0:W-:Y:S06]  /*10df0*/  MEMBAR.ALL.CTA ;  /* 0x0000000000007992 */ /* 0x0001ec0000008000 */
[----:B0-----:R-:W0:Y:S01]  /*10e00*/  FENCE.VIEW.ASYNC.S ;  /* 0x00000000000073c6 */ /* 0x001e220000000000 */
[----:B------:R-:W-:Y:S02]  /*10e10*/  IMAD R12, R3, UR4, RZ ;  /* 0x00000004030c7c24 */ /* 0x000fe4000f8e02ff */
[----:B------:R-:W-:-:S02]  /*10e20*/  IMAD R13, R154, R13, R14 ;  /* 0x0000000d9a0d7224 */ /* 0x000fc400078e020e */
        /* <DEDUP_REMOVED lines=19> */
.L_x_10702:
        /* <DEDUP_REMOVED lines=14> */
[-C--:B--2---:R-:W-:Y:S02]  /*11040*/  @!P3 LEA R8, P5, R203, R14.reuse, 0x1 ;  /* 0x0000000ecb08b211 */ /* 0x084fe400078a08ff */
[----:B------:R-:W-:Y:S02]  /*11050*/  @!P2 LEA R10, P4, R219, R14, 0x1 ;  /* 0x0000000edb0aa211 */ /* 0x000fe400078808ff */
[----:B-1----:R-:W-:Y:S02]  /*11060*/  @!P3 LEA.HI.X R9, R203, R20, R12, 0x1, P5 ;  /* 0x00000014cb09b211 */ /* 0x002fe400028f0c0c */
[----:B------:R-:W-:-:S02]  /*11070*/  @!P1 LEA R12, P5, R218, R14, 0x1 ;  /* 0x0000000eda0c9211 */ /* 0x000fc400078a08ff */
[----:B------:R-:W-:Y:S01]  /*11080*/  @!P2 LEA.HI.X R11, R219, R20, R90, 0x1, P4 ;  /* 0x00000014db0ba211 */ /* 0x000fe200020f0c5a */
[----:B-----5:R3:W-:Y:S01]  /*11090*/  @!P3 ST.E.128 desc[UR60][R8.64], R4 ;  /* 0x000000040800b985 */ /* 0x0207e2000c101d3c */
[----:B------:R-:W-:Y:S02]  /*110a0*/  SHF.R.S32.HI R40, RZ, 0x1f, R15 ;  /* 0x0000001fff287819 */ /* 0x000fe4000001140f */
[C---:B------:R-:W-:Y:S01]  /*110b0*/  @!P0 LEA R14, P4, R15.reuse, R14, 0x1 ;  /* 0x0000000e0f0e8211 */ /* 0x040fe200078808ff */
[----:B------:R3:W-:Y:S01]  /*110c0*/  @!P2 ST.E.128 desc[UR60][R10.64], R36 ;  /* 0x000000240a00a985 */ /* 0x0007e2000c101d3c */
[-C--:B------:R-:W-:Y:S02]  /*110d0*/  @!P1 LEA.HI.X R13, R218, R20.reuse, R88, 0x1, P5 ;  /* 0x00000014da0d9211 */ /* 0x080fe400028f0c58 */
[----:B------:R-:W-:-:S03]  /*110e0*/  @!P0 LEA.HI.X R15, R15, R20, R40, 0x1, P4 ;  /* 0x000000140f0f8211 */ /* 0x000fc600020f0c28 */
[----:B------:R3:W-:Y:S04]  /*110f0*/  @!P1 ST.E.128 desc[UR60][R12.64], R56 ;  /* 0x000000380c009985 */ /* 0x0007e8000c101d3c */
[----:B------:R3:W-:Y:S02]  /*11100*/  @!P0 ST.E.128 desc[UR60][R14.64], R72 ;  /* 0x000000480e008985 */ /* 0x0007e4000c101d3c */
.L_x_10485:
[----:B------:R-:W-:Y:S05]  /*11110*/  BSYNC B1 ;  /* 0x0000000000017941 */ /* 0x000fea0003800000 */
.L_x_10484:
[----:B------:R-:W-:Y:S01]  /*11120*/  UMOV UR4, 0xffffffff ;  /* 0xffffffff00047882 */ /* 0x000fe20000000000 */
[----:B---3-5:R-:W-:Y:S02]  /*11130*/  SHF.R.S32.HI R36, RZ, 0x1f, R89 ;  /* 0x0000001fff247819 */ /* 0x028fe40000011459 */
[----:B------:R-:W-:Y:S05]  /*11140*/  BRA.DIV UR4, `(.L_x_10486) ;  /* 0x000000c604687947 */ /* 0x000fea000b800000 */
[----:B-1----:R1:W3:Y:S04]  /*11150*/  SHFL.IDX PT, R20, R21, 0x1, 0x181f ;  /* 0x00381f0015147f89 */ /* 0x0022e800000e0000 */
[----:B--2---:R1:W2:Y:S02]  /*11160*/  SHFL.IDX PT, R14, R3, 0x1, 0x181f ;  /* 0x00381f00030e7f89 */ /* 0x0042a400000e0000 */
.L_x_10706:
        /* <DEDUP_REMOVED lines=12> */
[-C--:B--2---:R-:W-:Y:S02]  /*11230*/  @!P3 LEA R4, P5, R203, R14.reuse, 0x1 ;  /* 0x0000000ecb04b211 */ /* 0x084fe400078a08ff */
        /* <DEDUP_REMOVED lines=11> */
.L_x_10488:
[----:B------:R-:W-:Y:S05]  /*112f0*/  BSYNC B1 ;  /* 0x0000000000017941 */ /* 0x000fea0003800000 */
.L_x_10487:
[----:B------:R-:W-:-:S03]  /*11300*/  UMOV UR4, 0xffffffff ;  /* 0xffffffff00047882 */ /* 0x000fc60000000000 */
[----:B------:R-:W-:Y:S05]  /*11310*/  BRA.DIV UR4, `(.L_x_10489) ;  /* 0x000000c6043c7947 */ /* 0x000fea000b800000 */
[----:B---3--:R3:W0:Y:S04]  /*11320*/  SHFL.IDX PT, R20, R21, 0x2, 0x181f ;  /* 0x00581f0015147f89 */ /* 0x00862800000e0000 */
[----:B--2---:R3:W2:Y:S02]  /*11330*/  SHFL.IDX PT, R14, R3, 0x2, 0x181f ;  /* 0x00581f00030e7f89 */ /* 0x0046a400000e0000 */
.L_x_10710:
[----:B----4-:R-:W-:Y:S01]  /*11340*/  VIADD R5, R91, 0x40 ;  /* 0x000000405b057836 */ /* 0x010fe20000000000 */
        /* <DEDUP_REMOVED lines=23> */
.L_x_10491:
[----:B------:R-:W-:Y:S05]  /*114c0*/  BSYNC B1 ;  /* 0x0000000000017941 */ /* 0x000fea0003800000 */
.L_x_10490:
[----:B------:R-:W-:-:S03]  /*114d0*/  UMOV UR4, 0xffffffff ;  /* 0xffffffff00047882 */ /* 0x000fc60000000000 */
[----:B------:R-:W-:Y:S05]  /*114e0*/  BRA.DIV UR4, `(.L_x_10492) ;  /* 0x000000c604107947 */ /* 0x000fea000b800000 */
[----:B----4-:R4:W0:Y:S04]  /*114f0*/  SHFL.IDX PT, R10, R21, 0x3, 0x181f ;  /* 0x00781f00150a7f89 */ /* 0x01082800000e0000 */
[----:B--2---:R4:W2:Y:S02]  /*11500*/  SHFL.IDX PT, R14, R3, 0x3, 0x181f ;  /* 0x00781f00030e7f89 */ /* 0x0048a400000e0000 */
.L_x_10714:
[----:B01-34-:R-:W-:-:S05]  /*11510*/  VIADD R3, R91, 0x60 ;  /* 0x000000605b037836 */ /* 0x01bfca0000000000 */
        /* <DEDUP_REMOVED lines=9> */
[-C--:B--2---:R-:W-:Y:S02]  /*115b0*/  @!P3 LEA R4, P0, R203, R14.reuse, 0x1 ;  /* 0x0000000ecb04b211 */ /* 0x084fe400078008ff */
[-C--:B------:R-:W-:Y:S02]  /*115c0*/  @!P4 LEA R6, P1, R219, R14.reuse, 0x1 ;  /* 0x0000000edb06c211 */ /* 0x080fe400078208ff */
[C---:B------:R-:W-:Y:S02]  /*115d0*/  @!P5 LEA R8, P2, R218.reuse, R14, 0x1 ;  /* 0x0000000eda08d211 */ /* 0x040fe400078408ff */
        /* <DEDUP_REMOVED lines=12> */
.L_x_10482:
[----:B------:R-:W1:Y:S01]  /*116a0*/  @P1 LDC R7, c[0x0][0xcec] ;  /* 0x00033b00ff071b82 */ /* 0x000e620000000800 */
[----:B------:R-:W-:Y:S01]  /*116b0*/  ULDC.64 UR4, c[0x0][0xc08] ;  /* 0x0003020000047ab9 */ /* 0x000fe20000000a00 */
[----:B0-----:R-:W-:Y:S02]  /*116c0*/  IMAD.MOV.U32 R10, RZ, RZ, R25 ;  /* 0x000000ffff0a7224 */ /* 0x001fe400078e0019 */
[----:B------:R-:W-:-:S04]  /*116d0*/  IMAD R8, R8, UR4, RZ ;  /* 0x0000000408087c24 */ /* 0x000fc8000f8e02ff */
[----:B------:R-:W0:Y:S01]  /*116e0*/  @P1 LDC R6, c[0x0][0xcf0] ;  /* 0x00033c00ff061b82 */ /* 0x000e220000000800 */
[----:B------:R-:W-:Y:S02]  /*116f0*/  IMAD R8, R3, UR5, R8 ;  /* 0x0000000503087c24 */ /* 0x000fe4000f8e0208 */
[----:B-1----:R-:W-:-:S05]  /*11700*/  @P1 IMAD.HI.U32 R7, R25, R7, RZ ;  /* 0x0000000719071227 */ /* 0x002fca00078e00ff */
[----:B0-----:R-:W-:Y:S01]  /*11710*/  @P1 SHF.R.U32.HI R10, RZ, R6, R7 ;  /* 0x00000006ff0a1219 */ /* 0x001fe20000011607 */
[----:B------:R-:W-:Y:S01]  /*11720*/  IMAD.WIDE.U32 R6, R3, UR4, RZ ;  /* 0x0000000403067c25 */ /* 0x000fe2000f8e00ff */
[----:B------:R-:W-:Y:S01]  /*11730*/  ULDC.64 UR4, c[0x0][0xc38] ;  /* 0x00030e0000047ab9 */ /* 0x000fe20000000a00 */
[----:B------:R-:W-:Y:S02]  /*11740*/  SHF.R.S32.HI R3, RZ, 0x1f, R222 ;  /* 0x0000001fff037819 */ /* 0x000fe400000114de */
[----:B------:R-:W-:Y:S02]  /*11750*/  IMAD.IADD R7, R7, 0x1, R8 ;  /* 0x0000000107077824 */ /* 0x000fe400078e0208 */
        /* <DEDUP_REMOVED lines=19> */
[----:B------:R-:W-:Y:S01]  /*11890*/  IMAD.IADD R7, R7, 0x1, R8 ;  /* 0x0000000107077824 */ /* 0x000fe200078e0208 */
[----:B------:R-:W-:Y:S02]  /*118a0*/  SHF.R.S32.HI R8, RZ, 0x1f, R3 ;  /* 0x0000001fff087819 */ /* 0x000fe40000011403 */
[----:B------:R-:W-:Y:S01]  /*118b0*/  PRMT R10, RZ, 0x654, R10 ;  /* 0x00000654ff0a7816 */ /* 0x000fe2000000000a */
[----:B------:R-:W-:-:S03]  /*118c0*/  IMAD.WIDE.U32 R6, R3, UR4, R6 ;  /* 0x0000000403067c25 */ /* 0x000fc6000f8e0006 */
[----:B------:R0:W-:Y:S01]  /*118d0*/  SYNCS.ARRIVE.TRANS64.RED.A1T0 RZ, [R10+URZ], RZ ;  /* 0x000000ff0aff79a7 */ /* 0x0001e2000810043f */
[----:B------:R-:W-:-:S04]  /*118e0*/  IMAD R8, R8, UR4, RZ ;  /* 0x0000000408087c24 */ /* 0x000fc8000f8e02ff */
[----:B------:R-:W-:Y:S01]  /*118f0*/  IMAD R8, R3, UR5, R8 ;  /* 0x0000000503087c24 */ /* 0x000fe2000f8e0208 */
[----:B------:R-:W-:Y:S02]  /*11900*/  ULDC.64 UR4, c[0x0][0xc00] ;  /* 0x0003000000047ab9 */ /* 0x000fe40000000a00 */
[----:B------:R-:W-:Y:S01]  /*11910*/  LEA R3, P0, R6, UR4, 0x2 ;  /* 0x0000000406037c11 */ /* 0x000fe2000f8010ff */
[----:B------:R-:W-:Y:S01]  /*11920*/  IMAD.IADD R8, R7, 0x1, R8 ;  /* 0x0000000107087824 */ /* 0x000fe200078e0208 */
[----:B------:R-:W-:-:S04]  /*11930*/  UMOV UR4, 0xffffffff ;  /* 0xffffffff00047882 */ /* 0x000fc80000000000 */
[----:B------:R-:W-:Y:S01]  /*11940*/  LEA.HI.X R8, R6, UR5, R8, 0x2, P0 ;  /* 0x0000000506087c11 */ /* 0x000fe200080f1408 */
[----:B0-----:R-:W-:Y:S06]  /*11950*/  BRA.DIV UR4, `(.L_x_10494) ;  /* 0x000000c2043c7947 */ /* 0x001fec000b800000 */
[----:B------:R0:W1:Y:S04]  /*11960*/  SHFL.IDX PT, R25, R8, RZ, 0x1c1f ;  /* 0x001c1fff08197589 */ /* 0x00006800000e0000 */
[----:B------:R0:W2:Y:S02]  /*11970*/  SHFL.IDX PT, R12, R3, RZ, 0x1c1f ;  /* 0x001c1fff030c7589 */ /* 0x0000a400000e0000 */
.L_x_10717:
[----:B------:R-:W-:Y:S01]  /*11980*/  ISETP.GE.AND P0, PT, R24, R0, PT ;  /* 0x000000001800720c */ /* 0x000fe20003f06270 */
[----:B------:R-:W-:-:S12]  /*11990*/  BSSY B1, `(.L_x_10495) ;  /* 0x00000d3000017945 */ /* 0x000fd80003800000 */
[----:B------:R-:W-:Y:S05]  /*119a0*/  @P0 BRA `(.L_x_10496) ;  /* 0x0000000c00440947 */ /* 0x000fea0003800000 */
[----:B------:R-:W-:Y:S01]  /*119b0*/  ULDC UR4, c[0x0][0xbc8] ;  /* 0x0002f20000047ab9 */ /* 0x000fe20000000800 */
[C---:B------:R-:W-:Y:S01]  /*119c0*/  VIADD R13, R230.reuse, 0x8 ;  /* 0x00000008e60d7836 */ /* 0x040fe20000000000 */
[C---:B------:R-:W-:Y:S01]  /*119d0*/  ISETP.GE.AND P0, PT, R230.reuse, UR4, PT ;  /* 0x00000004e6007c0c */ /* 0x040fe2000bf06270 */
[C---:B------:R-:W-:Y:S02]  /*119e0*/  VIADD R11, R230.reuse, 0x10 ;  /* 0x00000010e60b7836 */ /* 0x040fe40000000000 */
[C---:B------:R-:W-:Y:S01]  /*119f0*/  VIADD R14, R230.reuse, 0x8 ;  /* 0x00000008e60e7836 */ /* 0x040fe20000000000 */
        /* <DEDUP_REMOVED lines=21> */
[----:B-1----:R-:W-:Y:S01]  /*11b50*/  @!P0 LEA R6, P2, R11, R12, 0x2 ;  /* 0x0000000c0b068211 */ /* 0x002fe200078410ff */
[----:B------:R-:W-:-:S03]  /*11b60*/  VIADD R28, R230, 0x60 ;  /* 0x00000060e61c7836 */ /* 0x000fc60000000000 */
        /* <DEDUP_REMOVED lines=17> */
[C---:B------:R-:W-:Y:S02]  /*11c80*/  VIADD R13, R230.reuse, 0x38 ;  /* 0x00000038e60d7836 */ /* 0x040fe40000000000 */
[----:B------:R1:W-:Y:S01]  /*11c90*/  @!P0 ST.E.64 desc[UR60][R6.64], R20 ;  /* 0x0000001406008985 */ /* 0x0003e2000c101b3c */
[----:B------:R-:W-:Y:S02]  /*11ca0*/  SHF.R.S32.HI R14, RZ, 0x1f, R14 ;  /* 0x0000001fff0e7819 */ /* 0x000fe4000001140e */
[----:B------:R-:W-:Y:S02]  /*11cb0*/  ISETP.GE.AND P1, PT, R13, UR4, PT ;  /* 0x000000040d007c0c */ /* 0x000fe4000bf26270 */
[----:B-1----:R-:W-:Y:S01]  /*11cc0*/  @!P2 LEA R6, P0, R11, R12, 0x2 ;  /* 0x0000000c0b06a211 */ /* 0x002fe200078010ff */
[----:B------:R-:W-:-:S02]  /*11cd0*/  VIADD R20, R230, 0x60 ;  /* 0x00000060e6147836 */ /* 0x000fc40000000000 */
[C---:B------:R-:W-:Y:S01]  /*11ce0*/  VIADD R21, R230.reuse, 0x80 ;  /* 0x00000080e6157836 */ /* 0x040fe20000000000 */
[----:B------:R-:W-:Y:S01]  /*11cf0*/  @!P2 LEA.HI.X R7, R11, R25, R14, 0x2, P0 ;  /* 0x000000190b07a211 */ /* 0x000fe200000f140e */
[----:B------:R-:W-:Y:S01]  /*11d00*/  VIADD R11, R230, 0x30 ;  /* 0x00000030e60b7836 */ /* 0x000fe20000000000 */
[----:B------:R-:W-:Y:S01]  /*11d10*/  ISETP.GE.AND P0, PT, R154, UR4, PT ;  /* 0x000000049a007c0c */ /* 0x000fe2000bf06270 */
[----:B------:R-:W-:Y:S01]  /*11d20*/  VIADD R14, R230, 0x48 ;  /* 0x00000048e60e7836 */ /* 0x000fe20000000000 */
[----:B------:R-:W-:Y:S01]  /*11d30*/  SHF.R.S32.HI R20, RZ, 0x1f, R20 ;  /* 0x0000001fff147819 */ /* 0x000fe20000011414 */
[----:B------:R1:W-:Y:S01]  /*11d40*/  @!P2 ST.E.64 desc[UR60][R6.64], R44 ;  /* 0x0000002c0600a985 */ /* 0x0003e2000c101b3c */
[----:B------:R-:W-:Y:S02]  /*11d50*/  SHF.R.S32.HI R11, RZ, 0x1f, R11 ;  /* 0x0000001fff0b7819 */ /* 0x000fe4000001140b */
[----:B-1----:R-:W-:-:S04]  /*11d60*/  @!P3 LEA R6, P2, R10, R12, 0x2 ;  /* 0x0000000c0a06b211 */ /* 0x002fc800078410ff */
[-C--:B------:R-:W-:Y:S02]  /*11d70*/  @!P3 LEA.HI.X R7, R10, R25.reuse, R11, 0x2, P2 ;  /* 0x000000190a07b211 */ /* 0x080fe400010f140b */
[----:B------:R-:W-:Y:S02]  /*11d80*/  ISETP.GE.AND P2, PT, R14, UR4, PT ;  /* 0x000000040e007c0c */ /* 0x000fe4000bf46270 */
[C---:B------:R-:W-:Y:S01]  /*11d90*/  @!P1 LEA R10, P4, R13.reuse, R12, 0x2 ;  /* 0x0000000c0d0a9211 */ /* 0x040fe200078810ff */
        /* <DEDUP_REMOVED lines=10> */
[----:B------:R-:W-:Y:S01]  /*11e40*/  VIADD R24, R230, 0x50 ;  /* 0x00000050e6187836 */ /* 0x000fe20000000000 */
[----:B--2---:R-:W-:-:S03]  /*11e50*/  @!P2 LEA R10, P5, R14, R12, 0x2 ;  /* 0x0000000c0e0aa211 */ /* 0x004fc600078a10ff */
[----:B------:R1:W-:Y:S01]  /*11e60*/  @!P0 ST.E.64 desc[UR60][R6.64], R56 ;  /* 0x0000003806008985 */ /* 0x0003e2000c101b3c */
[----:B------:R-:W-:Y:S02]  /*11e70*/  ISETP.GE.AND P0, PT, R28, UR4, PT ;  /* 0x000000041c007c0c */ /* 0x000fe4000bf06270 */
[----:B------:R-:W-:Y:S01]  /*11e80*/  @!P2 LEA.HI.X R11, R14, R25, R15, 0x2, P5 ;  /* 0x000000190e0ba211 */ /* 0x000fe200028f140f */
[C---:B------:R-:W-:Y:S01]  /*11e90*/  VIADD R14, R230.reuse, 0x68 ;  /* 0x00000068e60e7836 */ /* 0x040fe20000000000 */
[----:B------:R-:W-:Y:S01]  /*11ea0*/  SHF.R.S32.HI R24, RZ, 0x1f, R24 ;  /* 0x0000001fff187819 */ /* 0x000fe20000011418 */
[----:B------:R-:W-:Y:S02]  /*11eb0*/  VIADD R15, R230, 0x58 ;  /* 0x00000058e60f7836 */ /* 0x000fe40000000000 */
[----:B------:R2:W-:Y:S01]  /*11ec0*/  @!P2 ST.E.64 desc[UR60][R10.64], R60 ;  /* 0x0000003c0a00a985 */ /* 0x0005e2000c101b3c */
[----:B------:R-:W-:Y:S02]  /*11ed0*/  ISETP.GE.AND P2, PT, R14, UR4, PT ;  /* 0x000000040e007c0c */ /* 0x000fe4000bf46270 */
[----:B------:R-:W-:-:S02]  /*11ee0*/  SHF.R.S32.HI R15, RZ, 0x1f, R15 ;  /* 0x0000001fff0f7819 */ /* 0x000fc4000001140f */
[----:B-1----:R-:W-:-:S04]  /*11ef0*/  @!P3 LEA R6, P4, R40, R12, 0x2 ;  /* 0x0000000c2806b211 */ /* 0x002fc800078810ff */
[----:B------:R-:W-:Y:S01]  /*11f00*/  @!P3 LEA.HI.X R7, R40, R25, R24, 0x2, P4 ;  /* 0x000000192807b211 */ /* 0x000fe200020f1418 */
[----:B------:R-:W-:Y:S01]  /*11f10*/  VIADD R24, R230, 0x70 ;  /* 0x00000070e6187836 */ /* 0x000fe20000000000 */
[----:B--2---:R-:W-:-:S03]  /*11f20*/  @!P1 LEA R10, P5, R13, R12, 0x2 ;  /* 0x0000000c0d0a9211 */ /* 0x004fc600078a10ff */
[----:B------:R1:W-:Y:S01]  /*11f30*/  @!P3 ST.E.64 desc[UR60][R6.64], R64 ;  /* 0x000000400600b985 */ /* 0x0003e2000c101b3c */
[----:B------:R-:W-:Y:S02]  /*11f40*/  ISETP.GE.AND P3, PT, R24, UR4, PT ;  /* 0x0000000418007c0c */ /* 0x000fe4000bf66270 */
[----:B------:R-:W-:Y:S01]  /*11f50*/  @!P1 LEA.HI.X R11, R13, R25, R15, 0x2, P5 ;  /* 0x000000190d0b9211 */ /* 0x000fe200028f140f */
[C---:B------:R-:W-:Y:S02]  /*11f60*/  VIADD R13, R230.reuse, 0x78 ;  /* 0x00000078e60d7836 */ /* 0x040fe40000000000 */
[----:B------:R-:W-:Y:S02]  /*11f70*/  VIADD R15, R230, 0x68 ;  /* 0x00000068e60f7836 */ /* 0x000fe40000000000 */
[----:B------:R2:W-:Y:S01]  /*11f80*/  @!P1 ST.E.64 desc[UR60][R10.64], R68 ;  /* 0x000000440a009985 */ /* 0x0005e2000c101b3c */
[----:B------:R-:W-:Y:S02]  /*11f90*/  ISETP.GE.AND P1, PT, R13, UR4, PT ;  /* 0x000000040d007c0c */ /* 0x000fe4000bf26270 */
[----:B------:R-:W-:-:S02]  /*11fa0*/  SHF.R.S32.HI R15, RZ, 0x1f, R15 ;  /* 0x0000001fff0f7819 */ /* 0x000fc4000001140f */
[----:B-1----:R-:W-:-:S04]  /*11fb0*/  @!P0 LEA R6, P4, R28, R12, 0x2 ;  /* 0x0000000c1c068211 */ /* 0x002fc800078810ff */
[-C--:B------:R-:W-:Y:S01]  /*11fc0*/  @!P0 LEA.HI.X R7, R28, R25.reuse, R20, 0x2, P4 ;  /* 0x000000191c078211 */ /* 0x080fe200020f1414 */
        /* <DEDUP_REMOVED lines=8> */
[----:B------:R-:W-:Y:S01]  /*12050*/  VIADD R15, R230, 0x78 ;  /* 0x00000078e60f7836 */ /* 0x000fe20000000000 */
[----:B------:R-:W-:Y:S01]  /*12060*/  SHF.R.S32.HI R28, RZ, 0x1f, R28 ;  /* 0x0000001fff1c7819 */ /* 0x000fe2000001141c */
[----:B------:R2:W-:Y:S01]  /*12070*/  @!P2 ST.E.64 desc[UR60][R10.64], R76 ;  /* 0x0000004c0a00a985 */ /* 0x0005e2000c101b3c */
[----:B------:R-:W-:-:S02]  /*12080*/  ISETP.GE.AND P2, PT, R14, UR4, PT ;  /* 0x000000040e007c0c */ /* 0x000fc4000bf46270 */
[----:B------:R-:W-:Y:S02]  /*12090*/  SHF.R.S32.HI R15, RZ, 0x1f, R15 ;  /* 0x0000001fff0f7819 */ /* 0x000fe4000001140f */
        /* <DEDUP_REMOVED lines=15> */
[-C--:B------:R-:W-:Y:S01]  /*12190*/  @!P0 LEA.HI.X R7, R21, R25.reuse, R24, 0x2, P4 ;  /* 0x0000001915078211 */ /* 0x080fe200020f1418 */
        /* <DEDUP_REMOVED lines=25> */
[----:B-1----:R-:W-:-:S04]  /*12330*/  @!P0 LEA R6, P3, R24, R12, 0x2 ;  /* 0x0000000c18068211 */ /* 0x002fc800078610ff */
[----:B------:R-:W-:Y:S02]  /*12340*/  @!P0 LEA.HI.X R7, R24, R25, R28, 0x2, P3 ;  /* 0x0000001918078211 */ /* 0x000fe400018f141c */
[----:B--2---:R-:W-:-:S03]  /*12350*/  @!P2 LEA R10, P5, R15, R12, 0x2 ;  /* 0x0000000c0f0aa211 */ /* 0x004fc600078a10ff */
[----:B------:R1:W-:Y:S01]  /*12360*/  @!P0 ST.E.64 desc[UR60][R6.64], R104 ;  /* 0x0000006806008985 */ /* 0x0003e2000c101b3c */
[----:B------:R-:W-:Y:S02]  /*12370*/  ISETP.GE.AND P0, PT, R13, UR4, PT ;  /* 0x000000040d007c0c */ /* 0x000fe4000bf06270 */
[----:B------:R-:W-:Y:S01]  /*12380*/  @!P2 LEA.HI.X R11, R15, R25, R21, 0x2, P5 ;  /* 0x000000190f0ba211 */ /* 0x000fe200028f1415 */
[C---:B------:R-:W-:Y:S02]  /*12390*/  VIADD R21, R230.reuse, 0xb0 ;  /* 0x000000b0e6157836 */ /* 0x040fe40000000000 */
[----:B------:R-:W-:Y:S02]  /*123a0*/  VIADD R15, R230, 0xb8 ;  /* 0x000000b8e60f7836 */ /* 0x000fe40000000000 */
[----:B------:R2:W-:Y:S01]  /*123b0*/  @!P2 ST.E.64 desc[UR60][R10.64], R108 ;  /* 0x0000006c0a00a985 */ /* 0x0005e2000c101b3c */
[----:B------:R-:W-:Y:S02]  /*123c0*/  SHF.R.S32.HI R21, RZ, 0x1f, R21 ;  /* 0x0000001fff157819 */ /* 0x000fe40000011415 */
[----:B------:R-:W-:-:S02]  /*123d0*/  SHF.R.S32.HI R15, RZ, 0x1f, R15 ;  /* 0x0000001fff0f7819 */ /* 0x000fc4000001140f */
[----:B------:R-:W-:Y:S02]  /*123e0*/  ISETP.GE.AND P2, PT, R237, UR4, PT ;  /* 0x00000004ed007c0c */ /* 0x000fe4000bf46270 */
[----:B-1----:R-:W-:-:S04]  /*123f0*/  @!P4 LEA R6, P3, R20, R12, 0x2 ;  /* 0x0000000c1406c211 */ /* 0x002fc800078610ff */
[-C--:B------:R-:W-:Y:S02]  /*12400*/  @!P4 LEA.HI.X R7, R20, R25.reuse, R21, 0x2, P3 ;  /* 0x000000191407c211 */ /* 0x080fe400018f1415 */
[----:B------:R-:W-:Y:S02]  /*12410*/  ISETP.GE.AND P3, PT, R236, UR4, PT ;  /* 0x00000004ec007c0c */ /* 0x000fe4000bf66270 */
[C---:B--2---:R-:W-:Y:S01]  /*12420*/  @!P1 LEA R10, P5, R14.reuse, R12, 0x2 ;  /* 0x0000000c0e0a9211 */ /* 0x044fe200078a10ff */
[----:B------:R1:W-:Y:S01]  /*12430*/  @!P4 ST.E.64 desc[UR60][R6.64], R112 ;  /* 0x000000700600c985 */ /* 0x0003e2000c101b3c */
[----:B------:R-:W-:Y:S02]  /*12440*/  SHF.R.S32.HI R20, RZ, 0x1f, R237 ;  /* 0x0000001fff147819 */ /* 0x000fe400000114ed */
[----:B------:R-:W-:Y:S01]  /*12450*/  @!P1 LEA.HI.X R11, R14, R25, R15, 0x2, P5 ;  /* 0x000000190e0b9211 */ /* 0x000fe200028f140f */
[----:B------:R-:W-:Y:S01]  /*12460*/  VIADD R14, R230, 0xc0 ;  /* 0x000000c0e60e7836 */ /* 0x000fe20000000000 */
[----:B------:R-:W-:-:S03]  /*12470*/  SHF.R.S32.HI R21, RZ, 0x1f, R232 ;  /* 0x0000001fff157819 */ /* 0x000fc600000114e8 */
[----:B------:R2:W-:Y:S01]  /*12480*/  @!P1 ST.E.64 desc[UR60][R10.64], R116 ;  /* 0x000000740a009985 */ /* 0x0005e2000c101b3c */
[----:B------:R-:W-:Y:S02]  /*12490*/  SHF.R.S32.HI R14, RZ, 0x1f, R14 ;  /* 0x0000001fff0e7819 */ /* 0x000fe4000001140e */
[----:B------:R-:W-:Y:S02]  /*124a0*/  ISETP.GE.AND P1, PT, R235, UR4, PT ;  /* 0x00000004eb007c0c */ /* 0x000fe4000bf26270 */
[----:B-1----:R-:W-:-:S04]  /*124b0*/  @!P0 LEA R6, P4, R13, R12, 0x2 ;  /* 0x0000000c0d068211 */ /* 0x002fc800078810ff */
[-C--:B------:R-:W-:Y:S02]  /*124c0*/  @!P0 LEA.HI.X R7, R13, R25.reuse, R14, 0x2, P4 ;  /* 0x000000190d078211 */ /* 0x080fe400020f140e */
[-C--:B------:R-:W-:Y:S02]  /*124d0*/  @!P3 LEA R14, P4, R236, R12.reuse, 0x2 ;  /* 0x0000000cec0eb211 */ /* 0x080fe400078810ff */
[C---:B--2---:R-:W-:Y:S01]  /*124e0*/  @!P2 LEA R10, P5, R237.reuse, R12, 0x2 ;  /* 0x0000000ced0aa211 */ /* 0x044fe200078a10ff */
[----:B------:R1:W-:Y:S01]  /*124f0*/  @!P0 ST.E.64 desc[UR60][R6.64], R120 ;  /* 0x0000007806008985 */ /* 0x0003e2000c101b3c */
[----:B------:R-:W-:Y:S02]  /*12500*/  SHF.R.S32.HI R13, RZ, 0x1f, R236 ;  /* 0x0000001fff0d7819 */ /* 0x000fe400000114ec */
[----:B------:R-:W-:Y:S02]  /*12510*/  ISETP.GE.AND P0, PT, R234, UR4, PT ;  /* 0x00000004ea007c0c */ /* 0x000fe4000bf06270 */
[----:B------:R-:W-:-:S02]  /*12520*/  @!P2 LEA.HI.X R11, R237, R25, R20, 0x2, P5 ;  /* 0x00000019ed0ba211 */ /* 0x000fc400028f1414 */
[----:B------:R-:W-:Y:S02]  /*12530*/  @!P3 LEA.HI.X R15, R236, R25, R13, 0x2, P4 ;  /* 0x00000019ec0fb211 */ /* 0x000fe400020f140d */
[----:B------:R-:W-:Y:S01]  /*12540*/  ISETP.GE.AND P4, PT, R233, UR4, PT ;  /* 0x00000004e9007c0c */ /* 0x000fe2000bf86270 */
[----:B------:R2:W-:Y:S01]  /*12550*/  @!P2 ST.E.64 desc[UR60][R10.64], R124 ;  /* 0x0000007c0a00a985 */ /* 0x0005e2000c101b3c */
[----:B------:R-:W-:Y:S02]  /*12560*/  SHF.R.S32.HI R13, RZ, 0x1f, R235 ;  /* 0x0000001fff0d7819 */ /* 0x000fe400000114eb */
[----:B------:R-:W-:Y:S01]  /*12570*/  ISETP.GE.AND P2, PT, R232, UR4, PT ;  /* 0x00000004e8007c0c */ /* 0x000fe2000bf46270 */
[----:B------:R3:W-:Y:S01]  /*12580*/  @!P3 ST.E.64 desc[UR60][R14.64], R128 ;  /* 0x000000800e00b985 */ /* 0x0007e2000c101b3c */
[----:B-1----:R-:W-:Y:S02]  /*12590*/  @!P1 LEA R6, P5, R235, R12, 0x2 ;  /* 0x0000000ceb069211 */ /* 0x002fe400078a10ff */
[----:B------:R-:W-:-:S02]  /*125a0*/  ISETP.GE.AND P3, PT, R231, UR4, PT ;  /* 0x00000004e7007c0c */ /* 0x000fc4000bf66270 */
[-C--:B------:R-:W-:Y:S02]  /*125b0*/  @!P1 LEA.HI.X R7, R235, R25.reuse, R13, 0x2, P5 ;  /* 0x00000019eb079211 */ /* 0x080fe400028f140d */
[----:B------:R-:W-:Y:S02]  /*125c0*/  SHF.R.S32.HI R13, RZ, 0x1f, R234 ;  /* 0x0000001fff0d7819 */ /* 0x000fe400000114ea */
[----:B------:R-:W-:Y:S01]  /*125d0*/  SHF.R.S32.HI R20, RZ, 0x1f, R231 ;  /* 0x0000001fff147819 */ /* 0x000fe200000114e7 */
[----:B------:R1:W-:Y:S01]  /*125e0*/  @!P1 ST.E.64 desc[UR60][R6.64], R132 ;  /* 0x0000008406009985 */ /* 0x0003e2000c101b3c */
[CC--:B--2---:R-:W-:Y:S02]  /*125f0*/  @!P0 LEA R10, P5, R234.reuse, R12.reuse, 0x2 ;  /* 0x0000000cea0a8211 */ /* 0x0c4fe400078a10ff */
[----:B---3--:R-:W-:Y:S02]  /*12600*/  @!P4 LEA R14, P1, R233, R12, 0x2 ;  /* 0x0000000ce90ec211 */ /* 0x008fe400078210ff */
[----:B------:R-:W-:-:S02]  /*12610*/  @!P0 LEA.HI.X R11, R234, R25, R13, 0x2, P5 ;  /* 0x00000019ea0b8211 */ /* 0x000fc400028f140d */
[----:B------:R-:W-:-:S03]  /*12620*/  SHF.R.S32.HI R13, RZ, 0x1f, R233 ;  /* 0x0000001fff0d7819 */ /* 0x000fc600000114e9 */
[----:B------:R3:W-:Y:S01]  /*12630*/  @!P0 ST.E.64 desc[UR60][R10.64], R136 ;  /* 0x000000880a008985 */ /* 0x0007e2000c101b3c */
[-C--:B------:R-:W-:Y:S02]  /*12640*/  @!P4 LEA.HI.X R15, R233, R25.reuse, R13, 0x2, P1 ;  /* 0x00000019e90fc211 */ /* 0x080fe400008f140d */
[CC--:B-1----:R-:W-:Y:S02]  /*12650*/  @!P2 LEA R6, P5, R232.reuse, R12.reuse, 0x2 ;  /* 0x0000000ce806a211 */ /* 0x0c2fe400078a10ff */
[C---:B------:R-:W-:Y:S01]  /*12660*/  @!P3 LEA R12, P1, R231.reuse, R12, 0x2 ;  /* 0x0000000ce70cb211 */ /* 0x040fe200078210ff */
[----:B------:R3:W-:Y:S01]  /*12670*/  @!P4 ST.E.64 desc[UR60][R14.64], R140 ;  /* 0x0000008c0e00c985 */ /* 0x0007e2000c101b3c */
[-C--:B------:R-:W-:Y:S02]  /*12680*/  @!P2 LEA.HI.X R7, R232, R25.reuse, R21, 0x2, P5 ;  /* 0x00000019e807a211 */ /* 0x080fe400028f1415 */
[----:B------:R-:W-:-:S03]  /*12690*/  @!P3 LEA.HI.X R13, R231, R25, R20, 0x2, P1 ;  /* 0x00000019e70db211 */ /* 0x000fc600008f1414 */
[----:B------:R3:W-:Y:S04]  /*126a0*/  @!P2 ST.E.64 desc[UR60][R6.64], R144 ;  /* 0x000000900600a985 */ /* 0x0007e8000c101b3c */
[----:B------:R3:W-:Y:S02]  /*126b0*/  @!P3 ST.E.64 desc[UR60][R12.64], R148 ;  /* 0x000000940c00b985 */ /* 0x0007e4000c101b3c */
.L_x_10496:
[----:B------:R-:W-:Y:S05]  /*126c0*/  BSYNC B1 ;  /* 0x0000000000017941 */ /* 0x000fea0003800000 */
.L_x_10495:
[----:B------:R-:W-:-:S03]  /*126d0*/  UMOV UR4, 0xffffffff ;  /* 0xffffffff00047882 */ /* 0x000fc60000000000 */
[----:B------:R-:W-:Y:S05]  /*126e0*/  BRA.DIV UR4, `(.L_x_10497) ;  /* 0x000000b604107947 */ /* 0x000fea000b800000 */
[----:B---3--:R3:W4:Y:S04]  /*126f0*/  SHFL.IDX PT, R10, R8, 0x1, 0x1c1f ;  /* 0x003c1f00080a7f89 */ /* 0x00872800000e0000 */
[----:B0-----:R-:W0:Y:S02]  /*12700*/  SHFL.IDX PT, R3, R3, 0x1, 0x1c1f ;  /* 0x003c1f0003037f89 */ /* 0x001e2400000e0000 */
.L_x_10721:
[----:B------:R-:W-:-:S13]  /*12710*/  ISETP.GE.AND P0, PT, R9, R0, PT ;  /* 0x000000000900720c */ /* 0x000fda0003f06270 */
[----:B------:R-:W-:Y:S05]  /*12720*/  @P0 BRA `(.L_x_10493) ;  /* 0x0000001c00200947 */ /* 0x000fea0003800000 */
[----:B------:R-:W-:Y:S01]  /*12730*/  ULDC UR4, c[0x0][0xbc8] ;  /* 0x0002f20000047ab9 */ /* 0x000fe20000000800 */
[C---:B------:R-:W-:Y:S01]  /*12740*/  VIADD R15, R230.reuse, 0x8 ;  /* 0x00000008e60f7836 */ /* 0x040fe20000000000 */
[C---:B------:R-:W-:Y:S01]  /*12750*/  ISETP.GE.AND P2, PT, R230.reuse, UR4, PT ;  /* 0x00000004e6007c0c */ /* 0x040fe2000bf46270 */
[C---:B------:R-:W-:Y:S02]  /*12760*/  VIADD R13, R230.reuse, 0x10 ;  /* 0x00000010e60d7836 */ /* 0x040fe40000000000 */
[C---:B------:R-:W-:Y:S01]  /*12770*/  VIADD R11, R230.reuse, 0x18 ;  /* 0x00000018e60b7836 */ /* 0x040fe20000000000 */
[----:B------:R-:W-:Y:S01]  /*12780*/  ISETP.GE.AND P3, PT, R15, UR4, PT ;  /* 0x000000040f007c0c */ /* 0x000fe2000bf66270 */
[C---:B------:R-:W-:Y:S01]  /*12790*/  VIADD R20, R230.reuse, 0x8 ;  /* 0x00000008e6147836 */ /* 0x040fe20000000000 */
[----:B------:R-:W-:Y:S01]  /*127a0*/  ISETP.GE.AND P1, PT, R13, UR4, PT ;  /* 0x000000040d007c0c */ /* 0x000fe2000bf26270 */
[C---:B--2---:R-:W-:Y:S01]  /*127b0*/  VIADD R12, R230.reuse, 0x20 ;  /* 0x00000020e60c7836 */ /* 0x044fe20000000000 */
[----:B------:R-:W-:Y:S01]  /*127c0*/  ISETP.GE.AND P0, PT, R11, UR4, PT ;  /* 0x000000040b007c0c */ /* 0x000fe2000bf06270 */
[----:B------:R-:W-:Y:S01]  /*127d0*/  VIADD R14, R230, 0x10 ;  /* 0x00000010e60e7836 */ /* 0x000fe20000000000 */
[----:B------:R-:W-:-:S03]  /*127e0*/  SHF.R.S32.HI R20, RZ, 0x1f, R20 ;  /* 0x0000001fff147819 */ /* 0x000fc60000011414 */
[----:B0-----:R-:W-:Y:S01]  /*127f0*/  @!P2 IMAD.MOV.U32 R6, RZ, RZ, R3 ;  /* 0x000000ffff06a224 */ /* 0x001fe200078e0003 */
[----:B------:R-:W-:Y:S01]  /*12800*/  SHF.R.S32.HI R14, RZ, 0x1f, R14 ;  /* 0x0000001fff0e7819 */ /* 0x000fe2000001140e */
[----:B----4-:R-:W-:Y:S02]  /*12810*/  @!P2 IMAD.MOV.U32 R7, RZ, RZ, R10 ;  /* 0x000000ffff07a224 */ /* 0x010fe400078e000a */
[----:B---3--:R-:W-:Y:S01]  /*12820*/  @!P3 LEA R8, P4, R15, R3, 0x2 ;  /* 0x000000030f08b211 */ /* 0x008fe200078810ff */
[----:B------:R-:W-:-:S03]  /*12830*/  @!P2 IMAD.WIDE R6, R230, 0x4, R6 ;  /* 0x00000004e606a825 */ /* 0x000fc600078e0206 */
[----:B------:R-:W-:Y:S01]  /*12840*/  @!P3 LEA.HI.X R9, R15, R10, R20, 0x2, P4 ;  /* 0x0000000a0f09b211 */ /* 0x000fe200020f1414 */
[----:B------:R-:W-:Y:S01]  /*12850*/  VIADD R15, R230, 0x28 ;  /* 0x00000028e60f7836 */ /* 0x000fe20000000000 */
[----:B------:R0:W-:Y:S01]  /*12860*/  @!P2 ST.E.64 desc[UR60][R6.64], R26 ;  /* 0x0000001a0600a985 */ /* 0x0001e2000c101b3c */
[----:B------:R-:W-:Y:S01]  /*12870*/  ISETP.GE.AND P2, PT, R12, UR4, PT ;  /* 0x000000040c007c0c */ /* 0x000fe2000bf46270 */
[----:B------:R-:W-:Y:S02]  /*12880*/  VIADD R20, R230, 0x18 ;  /* 0x00000018e6147836 */ /* 0x000fe40000000000 */
[----:B------:R2:W-:Y:S01]  /*12890*/  @!P3 ST.E.64 desc[UR60][R8.64], R30 ;  /* 0x0000001e0800b985 */ /* 0x0005e2000c101b3c */
[----:B------:R-:W-:Y:S02]  /*128a0*/  ISETP.GE.AND P3, PT, R15, UR4, PT ;  /* 0x000000040f007c0c */ /* 0x000fe4000bf66270 */
[----:B------:R-:W-:Y:S02]  /*128b0*/  SHF.R.S32.HI R20, RZ, 0x1f, R20 ;  /* 0x0000001fff147819 */ /* 0x000fe40000011414 */
[----:B0-----:R-:W-:-:S04]  /*128c0*/  @!P1 LEA R6, P5, R13, R3, 0x2 ;  /* 0x000000030d069211 */ /* 0x001fc800078a10ff */
[-C--:B------:R-:W-:Y:S01]  /*128d0*/  @!P1 LEA.HI.X R7, R13, R10.reuse, R14, 0x2, P5 ;  /* 0x0000000a0d079211 */ /* 0x080fe200028f140e */
[C---:B------:R-:W-:Y:S01]  /*128e0*/  VIADD R13, R230.reuse, 0x30 ;  /* 0x00000030e60d7836 */ /* 0x040fe20000000000 */
[----:B--2---:R-:W-:Y:S01]  /*128f0*/  @!P0 LEA R8, P4, R11, R3, 0x2 ;  /* 0x000000030b088211 */ /* 0x004fe200078810ff */
[C---:B------:R-:W-:Y:S02]  /*12900*/  VIADD R14, R230.reuse, 0x20 ;  /* 0x00000020e60e7836 */ /* 0x040fe40000000000 */
[----:B------:R0:W-:Y:S01]  /*12910*/  @!P1 ST.E.64 desc[UR60][R6.64], R34 ;  /* 0x0000002206009985 */ /* 0x0001e2000c101b3c */
[----:B------:R-:W-:Y:S02]  /*12920*/  ISETP.GE.AND P1, PT, R13, UR4, PT ;  /* 0x000000040d007c0c */ /* 0x000fe4000bf26270 */
[----:B------:R-:W-:Y:S02]  /*12930*/  SHF.R.S32.HI R14, RZ, 0x1f, R14 ;  /* 0x0000001fff0e7819 */ /* 0x000fe4000001140e */
[----:B------:R-:W-:Y:S01]  /*12940*/  @!P0 LEA.HI.X R9, R11, R10, R20, 0x2, P4 ;  /* 0x0000000a0b098211 */ /* 0x000fe200020f1414 */
[----:B------:R-:W-:-:S02]  /*12950*/  VIADD R11, R230, 0x38 ;  /* 0x00000038e60b7836 */ /* 0x000fc40000000000 */
[----:B------:R-:W-:Y:S02]  /*12960*/  VIADD R20, R230, 0x28 ;  /* 0x00000028e6147836 */ /* 0x000fe40000000000 */
[----:B------:R2:W-:Y:S01]  /*12970*/  @!P0 ST.E.64 desc[UR60][R8.64], R38 ;  /* 0x0000002608008985 */ /* 0x0005e2000c101b3c */
[----:B------:R-:W-:Y:S02]  /*12980*/  ISETP.GE.AND P0, PT, R11, UR4, PT ;  /* 0x000000040b007c0c */ /* 0x000fe4000bf06270 */
[----:B------:R-:W-:Y:S02]  /*12990*/  SHF.R.S32.HI R20, RZ, 0x1f, R20 ;  /* 0x0000001fff147819 */ /* 0x000fe40000011414 */
[----:B0-----:R-:W-:-:S04]  /*129a0*/  @!P2 LEA R6, P5, R12, R3, 0x2 ;  /* 0x000000030c06a211 */ /* 0x001fc800078a10ff */
[-C--:B------:R-:W-:Y:S01]  /*129b0*/  @!P2 LEA.HI.X R7, R12, R10.reuse, R14, 0x2, P5 ;  /* 0x0000000a0c07a211 */ /* 0x080fe200028f140e */
[C---:B------:R-:W-:Y:S02]  /*129c0*/  VIADD R12, R230.reuse, 0x40 ;  /* 0x00000040e60c7836 */ /* 0x040fe40000000000 */
[----:B------:R-:W-:Y:S01]  /*129d0*/  VIADD R14, R230, 0x30 ;  /* 0x00000030e60e7836 */ /* 0x000fe20000000000 */
[C---:B--2---:R-:W-:Y:S01]  /*129e0*/  @!P3 LEA R8, P4, R15.reuse, R3, 0x2 ;  /* 0x000000030f08b211 */ /* 0x044fe200078810ff */
[----:B------:R0:W-:Y:S01]  /*129f0*/  @!P2 ST.E.64 desc[UR60][R6.64], R4 ;  /* 0x000000040600a985 */ /* 0x0001e2000c101b3c */
[----:B------:R-:W-:Y:S02]  /*12a00*/  ISETP.GE.AND P2, PT, R12, UR4, PT ;  /* 0x000000040c007c0c */ /* 0x000fe4000bf46270 */
[----:B------:R-:W-:Y:S02]  /*12a10*/  SHF.R.S32.HI R14, RZ, 0x1f, R14 ;  /* 0x0000001fff0e7819 */ /* 0x000fe4000001140e */
[----:B------:R-:W-:Y:S01]  /*12a20*/  @!P3 LEA.HI.X R9, R15, R10, R20, 0x2, P4 ;  /* 0x0000000a0f09b211 */ /* 0x000fe200020f1414 */
[----:B------:R-:W-:-:S02]  /*12a30*/  VIADD R15, R230, 0x48 ;  /* 0x00000048e60f7836 */ /* 0x000fc40000000000 */
[C---:B------:R-:W-:Y:S02]  /*12a40*/  VIADD R20, R230.reuse, 0x38 ;  /* 0x00000038e6147836 */ /* 0x040fe40000000000 */
[----:B------:R-:W-:Y:S01]  /*12a50*/  @!P3 ST.E.64 desc[UR60][R8.64], R46 ;  /* 0x0000002e0800b985 */ /* 0x000fe2000c101b3c */
[----:B------:R-:W-:Y:S02]  /*12a60*/  ISETP.GE.AND P3, PT, R15, UR4, PT ;  /* 0x000000040f007c0c */ /* 0x000fe4000bf66270 */
[----:B------:R-:W-:Y:S02]  /*12a70*/  SHF.R.S32.HI R20, RZ, 0x1f, R20 ;  /* 0x0000001fff147819 */ /* 0x000fe40000011414 */
[-C--:B0-----:R-:W-:Y:S02]  /*12a80*/  @!P1 LEA R4, P5, R13, R3.reuse, 0x2 ;  /* 0x000000030d049211 */ /* 0x081fe400078a10ff */
[----:B------:R-:W-:Y:S02]  /*12a90*/  @!P0 LEA R6, P4, R11, R3, 0x2 ;  /* 0x000000030b068211 */ /* 0x000fe400078810ff */
[-C--:B------:R-:W-:Y:S01]  /*12aa0*/  @!P1 LEA.HI.X R5, R13, R10.reuse, R14, 0x2, P5 ;  /* 0x0000000a0d059211 */ /* 0x080fe200028f140e */
[C---:B------:R-:W-:Y:S01]  /*12ab0*/  VIADD R13, R230.reuse, 0x50 ;  /* 0x00000050e60d7836 */ /* 0x040fe20000000000 */
[----:B------:R-:W-:Y:S01]  /*12ac0*/  @!P0 LEA.HI.X R7, R11, R10, R20, 0x2, P4 ;  /* 0x0000000a0b078211 */ /* 0x000fe200020f1414 */
[----:B------:R-:W-:-:S02]  /*12ad0*/  VIADD R14, R230, 0x40 ;  /* 0x00000040e60e7836 */ /* 0x000fc40000000000 */
[----:B------:R0:W-:Y:S01]  /*12ae0*/  @!P1 ST.E.64 desc[UR60][R4.64], R50 ;  /* 0x0000003204009985 */ /* 0x0001e2000c101b3c */
[----:B------:R-:W-:Y:S01]  /*12af0*/  ISETP.GE.AND P1, PT, R13, UR4, PT ;  /* 0x000000040d007c0c */ /* 0x000fe2000bf26270 */
[C---:B------:R-:W-:Y:S01]  /*12b00*/  VIADD R11, R230.reuse, 0x58 ;  /* 0x00000058e60b7836 */ /* 0x040fe20000000000 */
[----:B------:R-:W-:Y:S01]  /*12b10*/  SHF.R.S32.HI R14, RZ, 0x1f, R14 ;  /* 0x0000001fff0e7819 */ /* 0x000fe2000001140e */
[----:B------:R-:W-:Y:S01]  /*12b20*/  VIADD R20, R230, 0x48 ;  /* 0x00000048e6147836 */ /* 0x000fe20000000000 */
[----:B------:R2:W-:Y:S02]  /*12b30*/  @!P0 ST.E.64 desc[UR60][R6.64], R54 ;  /* 0x0000003606008985 */ /* 0x0005e4000c101b3c */
[----:B------:R-:W-:Y:S02]  /*12b40*/  ISETP.GE.AND P0, PT, R11, UR4, PT ;  /* 0x000000040b007c0c */ /* 0x000fe4000bf06270 */
[----:B------:R-:W-:Y:S02]  /*12b50*/  SHF.R.S32.HI R20, RZ, 0x1f, R20 ;  /* 0x0000001fff147819 */ /* 0x000fe40000011414 */
[----:B0-----:R-:W-:-:S04]  /*12b60*/  @!P2 LEA R4, P5, R12, R3, 0x2 ;  /* 0x000000030c04a211 */ /* 0x001fc800078a10ff */
[-C--:B------:R-:W-:Y:S01]  /*12b70*/  @!P2 LEA.HI.X R5, R12, R10.reuse, R14, 0x2, P5 ;  /* 0x0000000a0c05a211 */ /* 0x080fe200028f140e */
[C---:B------:R-:W-:Y:S01]  /*12b80*/  VIADD R12, R230.reuse, 0x60 ;  /* 0x00000060e60c7836 */ /* 0x040fe20000000000 */
[C---:B--2---:R-:W-:Y:S01]  /*12b90*/  @!P3 LEA R6, P4, R15.reuse, R3, 0x2 ;  /* 0x000000030f06b211 */ /* 0x044fe200078810ff */
[----:B------:R-:W-:Y:S02]  /*12ba0*/  VIADD R14, R230, 0x50 ;  /* 0x00000050e60e7836 */ /* 0x000fe40000000000 */
        /* <DEDUP_REMOVED lines=14> */
[----:B--2---:R-:W-:Y:S02]  /*12c90*/  @!P0 LEA R6, P4, R11, R3, 0x2 ;  /* 0x000000030b068211 */ /* 0x004fe400078810ff */
        /* <DEDUP_REMOVED lines=14> */
[----:B--2---:R-:W-:Y:S02]  /*12d80*/  @!P3 LEA R6, P4, R15, R3, 0x2 ;  /* 0x000000030f06b211 */ /* 0x004fe400078810ff */
        /* <DEDUP_REMOVED lines=43> */
[-C--:B------:R-:W-:Y:S01]  /*13040*/  @!P0 LEA.HI.X R7, R11, R10.reuse, R20, 0x2, P5 ;  /* 0x0000000a0b078211 */ /* 0x080fe200028f1414 */
[C---:B------:R-:W-:Y:S02]  /*13050*/  VIADD R11, R230.reuse, 0xb8 ;  /* 0x000000b8e60b7836 */ /* 0x040fe40000000000 */
[----:B------:R-:W-:Y:S02]  /*13060*/  VIADD R20, R230, 0xa8 ;  /* 0x000000a8e6147836 */ /* 0x000fe40000000000 */
[----:B------:R2:W-:Y:S01]  /*13070*/  @!P0 ST.E.64 desc[UR60][R6.64], R102 ;  /* 0x0000006606008985 */ /* 0x0005e2000c101b3c */
[C---:B0-----:R-:W-:Y:S02]  /*13080*/  @!P2 LEA R4, P1, R12.reuse, R3, 0x2 ;  /* 0x000000030c04a211 */ /* 0x041fe400078210ff */
[----:B------:R-:W-:Y:S02]  /*13090*/  SHF.R.S32.HI R20, RZ, 0x1f, R20 ;  /* 0x0000001fff147819 */ /* 0x000fe40000011414 */
[----:B------:R-:W-:Y:S01]  /*130a0*/  @!P2 LEA.HI.X R5, R12, R10, R14, 0x2, P1 ;  /* 0x0000000a0c05a211 */ /* 0x000fe200008f140e */
[C---:B------:R-:W-:Y:S01]  /*130b0*/  VIADD R14, R230.reuse, 0xb0 ;  /* 0x000000b0e60e7836 */ /* 0x040fe20000000000 */
[----:B------:R-:W-:Y:S01]  /*130c0*/  ISETP.GE.AND P1, PT, R11, UR4, PT ;  /* 0x000000040b007c0c */ /* 0x000fe2000bf26270 */
[----:B------:R-:W-:-:S02]  /*130d0*/  VIADD R12, R230, 0xc0 ;  /* 0x000000c0e60c7836 */ /* 0x000fc40000000000 */
[----:B------:R0:W-:Y:S01]  /*130e0*/  @!P2 ST.E.64 desc[UR60][R4.64], R106 ;  /* 0x0000006a0400a985 */ /* 0x0001e2000c101b3c */
[----:B------:R-:W-:Y:S02]  /*130f0*/  SHF.R.S32.HI R14, RZ, 0x1f, R14 ;  /* 0x0000001fff0e7819 */ /* 0x000fe4000001140e */
[C---:B--2---:R-:W-:Y:S02]  /*13100*/  @!P4 LEA R6, P0, R15.reuse, R3, 0x2 ;  /* 0x000000030f06c211 */ /* 0x044fe400078010ff */
[----:B------:R-:W-:Y:S02]  /*13110*/  ISETP.GE.AND P2, PT, R12, UR4, PT ;  /* 0x000000040c007c0c */ /* 0x000fe4000bf46270 */
[----:B------:R-:W-:Y:S02]  /*13120*/  @!P4 LEA.HI.X R7, R15, R10, R20, 0x2, P0 ;  /* 0x0000000a0f07c211 */ /* 0x000fe400000f1414 */
[----:B------:R-:W-:-:S03]  /*13130*/  ISETP.GE.AND P0, PT, R237, UR4, PT ;  /* 0x00000004ed007c0c */ /* 0x000fc6000bf06270 */
[----:B------:R2:W-:Y:S01]  /*13140*/  @!P4 ST.E.64 desc[UR60][R6.64], R110 ;  /* 0x0000006e0600c985 */ /* 0x0005e2000c101b3c */
[----:B0-----:R-:W-:-:S04]  /*13150*/  @!P3 LEA R4, P5, R13, R3, 0x2 ;  /* 0x000000030d04b211 */ /* 0x001fc800078a10ff */
[----:B------:R-:W-:Y:S01]  /*13160*/  @!P3 LEA.HI.X R5, R13, R10, R14, 0x2, P5 ;  /* 0x0000000a0d05b211 */ /* 0x000fe200028f140e */
[C---:B------:R-:W-:Y:S02]  /*13170*/  VIADD R14, R230.reuse, 0xb8 ;  /* 0x000000b8e60e7836 */ /* 0x040fe40000000000 */
[----:B------:R-:W-:Y:S02]  /*13180*/  VIADD R13, R230, 0xc0 ;  /* 0x000000c0e60d7836 */ /* 0x000fe40000000000 */
[----:B------:R0:W-:Y:S01]  /*13190*/  @!P3 ST.E.64 desc[UR60][R4.64], R114 ;  /* 0x000000720400b985 */ /* 0x0001e2000c101b3c */
[----:B------:R-:W-:Y:S02]  /*131a0*/  SHF.R.S32.HI R14, RZ, 0x1f, R14 ;  /* 0x0000001fff0e7819 */ /* 0x000fe4000001140e */
[----:B--2---:R-:W-:Y:S02]  /*131b0*/  @!P1 LEA R6, P4, R11, R3, 0x2 ;  /* 0x000000030b069211 */ /* 0x004fe400078810ff */
[----:B------:R-:W-:-:S02]  /*131c0*/  ISETP.GE.AND P3, PT, R236, UR4, PT ;  /* 0x00000004ec007c0c */ /* 0x000fc4000bf66270 */
[----:B------:R-:W-:Y:S02]  /*131d0*/  SHF.R.S32.HI R13, RZ, 0x1f, R13 ;  /* 0x0000001fff0d7819 */ /* 0x000fe4000001140d */
[----:B------:R-:W-:Y:S02]  /*131e0*/  @!P1 LEA.HI.X R7, R11, R10, R14, 0x2, P4 ;  /* 0x0000000a0b079211 */ /* 0x000fe400020f140e */
[-C--:B------:R-:W-:Y:S02]  /*131f0*/  @!P0 LEA R8, P4, R237, R3.reuse, 0x2 ;  /* 0x00000003ed088211 */ /* 0x080fe400078810ff */
[----:B------:R-:W-:Y:S01]  /*13200*/  SHF.R.S32.HI R11, RZ, 0x1f, R237 ;  /* 0x0000001fff0b7819 */ /* 0x000fe200000114ed */
[----:B------:R-:W-:Y:S01]  /*13210*/  @!P1 ST.E.64 desc[UR60][R6.64], R118 ;  /* 0x0000007606009985 */ /* 0x000fe2000c101b3c */
[----:B0-----:R-:W-:Y:S02]  /*13220*/  @!P2 LEA R4, P5, R12, R3, 0x2 ;  /* 0x000000030c04a211 */ /* 0x001fe400078a10ff */
[----:B------:R-:W-:-:S02]  /*13230*/  ISETP.GE.AND P1, PT, R235, UR4, PT ;  /* 0x00000004eb007c0c */ /* 0x000fc4000bf26270 */
[-C--:B------:R-:W-:Y:S02]  /*13240*/  @!P2 LEA.HI.X R5, R12, R10.reuse, R13, 0x2, P5 ;  /* 0x0000000a0c05a211 */ /* 0x080fe400028f140d */
[----:B------:R-:W-:Y:S02]  /*13250*/  @!P0 LEA.HI.X R9, R237, R10, R11, 0x2, P4 ;  /* 0x0000000aed098211 */ /* 0x000fe400020f140b */
[----:B------:R-:W-:Y:S01]  /*13260*/  ISETP.GE.AND P4, PT, R234, UR4, PT ;  /* 0x00000004ea007c0c */ /* 0x000fe2000bf86270 */
[----:B------:R0:W-:Y:S01]  /*13270*/  @!P2 ST.E.64 desc[UR60][R4.64], R122 ;  /* 0x0000007a0400a985 */ /* 0x0001e2000c101b3c */
[----:B------:R-:W-:Y:S02]  /*13280*/  SHF.R.S32.HI R11, RZ, 0x1f, R236 ;  /* 0x0000001fff0b7819 */ /* 0x000fe400000114ec */
[----:B------:R-:W-:Y:S01]  /*13290*/  ISETP.GE.AND P2, PT, R233, UR4, PT ;  /* 0x00000004e9007c0c */ /* 0x000fe2000bf46270 */
[----:B------:R2:W-:Y:S01]  /*132a0*/  @!P0 ST.E.64 desc[UR60][R8.64], R126 ;  /* 0x0000007e08008985 */ /* 0x0005e2000c101b3c */
[----:B------:R-:W-:-:S02]  /*132b0*/  ISETP.GE.AND P0, PT, R232, UR4, PT ;  /* 0x00000004e8007c0c */ /* 0x000fc4000bf06270 */
[----:B------:R-:W-:Y:S02]  /*132c0*/  SHF.R.S32.HI R12, RZ, 0x1f, R234 ;  /* 0x0000001fff0c7819 */ /* 0x000fe400000114ea */
[----:B------:R-:W-:Y:S02]  /*132d0*/  SHF.R.S32.HI R14, RZ, 0x1f, R233 ;  /* 0x0000001fff0e7819 */ /* 0x000fe400000114e9 */
[----:B0-----:R-:W-:-:S04]  /*132e0*/  @!P3 LEA R4, P5, R236, R3, 0x2 ;  /* 0x00000003ec04b211 */ /* 0x001fc800078a10ff */
[-C--:B------:R-:W-:Y:S02]  /*132f0*/  @!P3 LEA.HI.X R5, R236, R10.reuse, R11, 0x2, P5 ;  /* 0x0000000aec05b211 */ /* 0x080fe400028f140b */
[----:B------:R-:W-:Y:S02]  /*13300*/  SHF.R.S32.HI R11, RZ, 0x1f, R235 ;  /* 0x0000001fff0b7819 */ /* 0x000fe400000114eb */
[CC--:B------:R-:W-:Y:S01]  /*13310*/  @!P1 LEA R6, P5, R235.reuse, R3.reuse, 0x2 ;  /* 0x00000003eb069211 */ /* 0x0c0fe200078a10ff */
[----:B------:R0:W-:Y:S03]  /*13320*/  @!P3 ST.E.64 desc[UR60][R4.64], R130 ;  /* 0x000000820400b985 */ /* 0x0001e6000c101b3c */
[----:B------:R-:W-:Y:S02]  /*13330*/  @!P1 LEA.HI.X R7, R235, R10, R11, 0x2, P5 ;  /* 0x0000000aeb079211 */ /* 0x000fe400028f140b */
[----:B--2---:R-:W-:-:S02]  /*13340*/  @!P2 LEA R8, P5, R233, R3, 0x2 ;  /* 0x00000003e908a211 */ /* 0x004fc400078a10ff */
[----:B------:R-:W-:Y:S01]  /*13350*/  SHF.R.S32.HI R11, RZ, 0x1f, R232 ;  /* 0x0000001fff0b7819 */ /* 0x000fe200000114e8 */
[----:B------:R2:W-:Y:S01]  /*13360*/  @!P1 ST.E.64 desc[UR60][R6.64], R134 ;  /* 0x0000008606009985 */ /* 0x0005e2000c101b3c */
[----:B------:R-:W-:Y:S02]  /*13370*/  @!P2 LEA.HI.X R9, R233, R10, R14, 0x2, P5 ;  /* 0x0000000ae909a211 */ /* 0x000fe400028f140e */
[----:B0-----:R-:W-:-:S04]  /*13380*/  @!P4 LEA R4, P3, R234, R3, 0x2 ;  /* 0x00000003ea04c211 */ /* 0x001fc800078610ff */
[----:B------:R-:W-:Y:S02]  /*13390*/  @!P4 LEA.HI.X R5, R234, R10, R12, 0x2, P3 ;  /* 0x0000000aea05c211 */ /* 0x000fe400018f140c */
[----:B------:R-:W-:-:S03]  /*133a0*/  @!P0 LEA R12, P3, R232, R3, 0x2 ;  /* 0x00000003e80c8211 */ /* 0x000fc600078610ff */
[----:B------:R2:W-:Y:S01]  /*133b0*/  @!P4 ST.E.64 desc[UR60][R4.64], R138 ;  /* 0x0000008a0400c985 */ /* 0x0005e2000c101b3c */
[----:B------:R-:W-:-:S03]  /*133c0*/  @!P0 LEA.HI.X R13, R232, R10, R11, 0x2, P3 ;  /* 0x0000000ae80d8211 */ /* 0x000fc600018f140b */
[----:B------:R2:W-:Y:S04]  /*133d0*/  @!P2 ST.E.64 desc[UR60][R8.64], R142 ;  /* 0x0000008e0800a985 */ /* 0x0005e8000c101b3c */
[----:B------:R2:W-:Y:S01]  /*133e0*/  @!P0 ST.E.64 desc[UR60][R12.64], R146 ;  /* 0x000000920c008985 */ /* 0x0005e2000c101b3c */
[----:B------:R-:W-:-:S13]  /*133f0*/  ISETP.GE.AND P0, PT, R231, UR4, PT ;  /* 0x00000004e7007c0c */ /* 0x000fda000bf06270 */
[----:B--2---:R-:W-:Y:S05]  /*13400*/  @P0 BRA `(.L_x_10493) ;  /* 0x0000000c00e80947 */ /* 0x004fea0003800000 */
[----:B------:R-:W-:Y:S02]  /*13410*/  SHF.R.S32.HI R11, RZ, 0x1f, R231 ;  /* 0x0000001fff0b7819 */ /* 0x000fe400000114e7 */
[----:B------:R-:W-:-:S04]  /*13420*/  LEA R4, P0, R231, R3, 0x2 ;  /* 0x00000003e7047211 */ /* 0x000fc800078010ff */
[----:B------:R-:W-:-:S05]  /*13430*/  LEA.HI.X R5, R231, R10, R11, 0x2, P0 ;  /* 0x0000000ae7057211 */ /* 0x000fca00000f140b */
[----:B------:R0:W-:Y:S01]  /*13440*/  ST.E.64 desc[UR60][R4.64], R150 ;  /* 0x0000009604007985 */ /* 0x0001e2000c101b3c */
[----:B------:R-:W-:Y:S05]  /*13450*/  BRA `(.L_x_10493) ;  /* 0x0000000c00d47947 */ /* 0x000fea0003800000 */
.L_x_10480:
        /* <DEDUP_REMOVED lines=8> */
[----:B------:R-:W-:-:S07]  /*134e0*/  IADD3.X R5, R224, UR7, RZ, P2, !PT ;  /* 0x00000007e0057c10 */ /* 0x000fce00097fe4ff */
[----:B------:R-:W-:Y:S01]  /*134f0*/  @P1 IADD3 R6, P2, R223, UR4, RZ ;  /* 0x00000004df061c10 */ /* 0x000fe2000ff5e0ff */
[----:B------:R-:W-:Y:S02]  /*13500*/  ULDC UR4, c[0x0][0xb88] ;  /* 0x0002e20000047ab9 */ /* 0x000fe40000000800 */
[----:B------:R-:W-:Y:S01]  /*13510*/  IMAD.U32 R20, RZ, RZ, UR4 ;  /* 0x00000004ff147e24 */ /* 0x000fe2000f8e00ff */
        /* <DEDUP_REMOVED lines=9> */
[----:B--2---:R-:W-:-:S12]  /*135b0*/  @P1 BRA `(.L_x_10498) ;  /* 0x0000000000101947 */ /* 0x004fd80003800000 */
[----:B------:R-:W-:Y:S05]  /*135c0*/  @!P0 BRA `(.L_x_10498) ;  /* 0x00000000000c8947 */ /* 0x000fea0003800000 */
[----:B------:R-:W2:Y:S04]  /*135d0*/  LDG.E R7, desc[UR60][R4.64] ;  /* 0x0000003c04077981 */ /* 0x000ea8000c1e1900 */
[----:B-----5:R-:W2:Y:S02]  /*135e0*/  LDG.E R20, desc[UR60][R4.64+0x4] ;  /* 0x0000043c04147981 */ /* 0x020ea4000c1e1900 */
[----:B--2---:R-:W-:-:S07]  /*135f0*/  IMAD.IADD R20, R20, 0x1, -R7 ;  /* 0x0000000114147824 */ /* 0x004fce00078e0a07 */
.L_x_10498:
[----:B------:R-:W2:Y:S01]  /*13600*/  LDL.LU R0, [R1+0x88] ;  /* 0x0000880001007983 */ /* 0x000ea20000300800 */
[----:B------:R-:W-:Y:S01]  /*13610*/  BSSY B1, `(.L_x_10499) ;  /* 0x0000037000017945 */ /* 0x000fe20003800000 */
[----:B------:R-:W-:Y:S02]  /*13620*/  SEL R29, R222, RZ, !P0 ;  /* 0x000000ffde1d7207 */ /* 0x000fe40004000000 */
[----:B-----5:R-:W-:Y:S02]  /*13630*/  SHF.R.S32.HI R26, RZ, 0x1f, R3 ;  /* 0x0000001fff1a7819 */ /* 0x020fe40000011403 */
[----:B--2---:R-:W-:Y:S01]  /*13640*/  SEL R28, R0, RZ, !P0 ;  /* 0x000000ff001c7207 */ /* 0x004fe20004000000 */
[----:B------:R-:W-:Y:S06]  /*13650*/  @P3 BRA `(.L_x_10500) ;  /* 0x0000000000c83947 */ /* 0x000fec0003800000 */
[----:B------:R-:W2:Y:S01]  /*13660*/  S2R R0, SR_TID.X ;  /* 0x0000000000007919 */ /* 0x000ea20000002100 */
[----:B------:R-:W3:Y:S02]  /*13670*/  LDC R33, c[0x0][0xce8] ;  /* 0x00033a00ff217b82 */ /* 0x000ee40000000800 */
[----:B---3--:R-:W-:Y:S02]  /*13680*/  IMAD R4, R20, R33, RZ ;  /* 0x0000002114047224 */ /* 0x008fe400078e02ff */
[----:B--2---:R-:W-:-:S04]  /*13690*/  IMAD R0, R227, 0x80, R0 ;  /* 0x00000080e3007824 */ /* 0x004fc800078e0200 */
        /* <DEDUP_REMOVED lines=39> */
[----:B------:R-:W-:Y:S02]  /*13910*/  IMAD.MOV.U32 R7, RZ, RZ, -0x800000 ;  /* 0xff800000ff077424 */ /* 0x000fe400078e00ff */
[----:B------:R-:W-:-:S04]  /*13920*/  IMAD.WIDE.U32 R8, R6, R11, R8 ;  /* 0x0000000b06087225 */ /* 0x000fc800078e0008 */
[----:B------:R-:W-:Y:S01]  /*13930*/  IMAD R13, R6, R13, R0 ;  /* 0x0000000d060d7224 */ /* 0x000fe200078e0200 */
[----:B0-----:R-:W-:-:S03]  /*13940*/  LEA R4, P0, R8, R4, 0x2 ;  /* 0x0000000408047211 */ /* 0x001fc600078010ff */
[----:B------:R-:W-:-:S05]  /*13950*/  IMAD.IADD R0, R9, 0x1, R13 ;  /* 0x0000000109007824 */ /* 0x000fca00078e020d */
[----:B--2---:R-:W-:-:S05]  /*13960*/  LEA.HI.X R5, R8, R5, R0, 0x2, P0 ;  /* 0x0000000508057211 */ /* 0x004fca00000f1400 */
[----:B------:R2:W-:Y:S02]  /*13970*/  STG.E desc[UR60][R4.64], R7 ;  /* 0x0000000704007986 */ /* 0x0005e4000c10193c */
.L_x_10500:
[----:B------:R-:W-:Y:S05]  /*13980*/  BSYNC B1 ;  /* 0x0000000000017941 */ /* 0x000fea0003800000 */
.L_x_10499:
[----:B------:R-:W-:Y:S05]  /*13990*/  @P2 BRA `(.L_x_10493) ;  /* 0x0000000800842947 */ /* 0x000fea0003800000 */
[----:B------:R-:W3:Y:S01]  /*139a0*/  LDC R21, c[0x0][0xce8] ;  /* 0x00033a00ff157b82 */ /* 0x000ee20000000800 */
[----:B--2---:R-:W-:Y:S01]  /*139b0*/  SHF.R.S32.HI R5, RZ, 0x1f, R30 ;  /* 0x0000001fff057819 */ /* 0x004fe2000001141e */
[----:B------:R-:W-:Y:S01]  /*139c0*/  ULDC.64 UR4, c[0x0][0xba0] ;  /* 0x0002e80000047ab9 */ /* 0x000fe20000000a00 */
[----:B------:R-:W-:Y:S02]  /*139d0*/  VIADD R25, R203, 0xc0 ;  /* 0x000000c0cb197836 */ /* 0x000fe40000000000 */
[----:B------:R-:W-:Y:S01]  /*139e0*/  LEA.HI R8, R5, R30, RZ, 0x3 ;  /* 0x0000001e05087211 */ /* 0x000fe200078f18ff */
[----:B------:R-:W-:Y:S02]  /*139f0*/  IMAD R0, R26, UR4, RZ ;  /* 0x000000041a007c24 */ /* 0x000fe4000f8e02ff */
[C---:B------:R-:W-:Y:S01]  /*13a00*/  IMAD.WIDE.U32 R4, R3.reuse, UR4, RZ ;  /* 0x0000000403047c25 */ /* 0x040fe2000f8e00ff */
[----:B------:R-:W-:Y:S02]  /*13a10*/  LOP3.LUT R9, R8, 0xfffffff8, RZ, 0xc0, !PT ;  /* 0xfffffff808097812 */ /* 0x000fe400078ec0ff */
[----:B------:R-:W-:Y:S01]  /*13a20*/  SHF.R.S32.HI R8, RZ, 0x3, R8 ;  /* 0x00000003ff087819 */ /* 0x000fe20000011408 */
[----:B------:R-:W-:Y:S01]  /*13a30*/  IMAD R7, R3, UR5, R0 ;  /* 0x0000000503077c24 */ /* 0x000fe2000f8e0200 */
[----:B------:R-:W-:Y:S01]  /*13a40*/  ULDC.64 UR4, c[0x0][0xbe8] ;  /* 0x0002fa0000047ab9 */ /* 0x000fe20000000a00 */
[----:B------:R-:W-:-:S02]  /*13a50*/  IMAD.IADD R0, R30, 0x1, -R9 ;  /* 0x000000011e007824 */ /* 0x000fc400078e0a09 */
        /* <DEDUP_REMOVED lines=9> */
[----:B------:R-:W2:Y:S08]  /*13af0*/  @P0 LDC R6, c[0x0][0xcec] ;  /* 0x00033b00ff060b82 */ /* 0x000eb00000000800 */
[----:B------:R-:W3:Y:S01]  /*13b00*/  @P0 LDC R11, c[0x0][0xcf0] ;  /* 0x00033c00ff0b0b82 */ /* 0x000ee20000000800 */
[----:B--2---:R-:W-:-:S04]  /*13b10*/  @P0 IMAD.HI.U32 R0, R9, R6, RZ ;  /* 0x0000000609000227 */ /* 0x004fc800078e00ff */
[----:B------:R-:W-:Y:S01]  /*13b20*/  IMAD R6, R28, UR4, RZ ;  /* 0x000000041c067c24 */ /* 0x000fe2000f8e02ff */
[----:B---3--:R-:W-:-:S03]  /*13b30*/  @P0 SHF.R.U32.HI R3, RZ, R11, R0 ;  /* 0x0000000bff030219 */ /* 0x008fc60000011600 */
[----:B------:R-:W-:Y:S01]  /*13b40*/  IMAD R7, R29, UR5, R6 ;  /* 0x000000051d077c24 */ /* 0x000fe2000f8e0206 */
[----:B------:R-:W-:Y:S01]  /*13b50*/  ULDC.64 UR4, c[0x0][0xbe0] ;  /* 0x0002f80000047ab9 */ /* 0x000fe20000000a00 */
[--C-:B------:R-:W-:Y:S01]  /*13b60*/  SHF.R.S32.HI R0, RZ, 0x1f, R3.reuse ;  /* 0x0000001fff007819 */ /* 0x100fe20000011403 */
[----:B------:R-:W-:Y:S02]  /*13b70*/  IMAD.MOV R6, RZ, RZ, -R3 ;  /* 0x000000ffff067224 */ /* 0x000fe400078e0a03 */
[----:B------:R-:W-:Y:S02]  /*13b80*/  IMAD.IADD R5, R5, 0x1, R7 ;  /* 0x0000000105057824 */ /* 0x000fe400078e0207 */
[----:B------:R-:W-:Y:S01]  /*13b90*/  IMAD R7, R21, R6, R9 ;  /* 0x0000000615077224 */ /* 0x000fe200078e0209 */
[----:B------:R-:W-:Y:S01]  /*13ba0*/  SHF.R.S32.HI R6, RZ, 0x1f, R25 ;  /* 0x0000001fff067819 */ /* 0x000fe20000011419 */
        /* <DEDUP_REMOVED lines=9> */
[----:B------:R-:W-:-:S03]  /*13c40*/  ULDC.64 UR4, c[0x0][0xb80] ;  /* 0x0002e00000047ab9 */ /* 0x000fc60000000a00 */
[----:B------:R-:W-:Y:S01]  /*13c50*/  IMAD.IADD R5, R5, 0x1, R3 ;  /* 0x0000000105057824 */ /* 0x000fe200078e0203 */
[----:B------:R-:W-:Y:S01]  /*13c60*/  LEA R3, P0, R4, UR4, 0x1 ;  /* 0x0000000404037c11 */ /* 0x000fe2000f8008ff */
[----:B------:R-:W-:-:S03]  /*13c70*/  UMOV UR4, 0xffffffff ;  /* 0xffffffff00047882 */ /* 0x000fc60000000000 */
[----:B------:R-:W-:Y:S01]  /*13c80*/  LEA.HI.X R4, R4, UR5, R5, 0x1, P0 ;  /* 0x0000000504047c11 */ /* 0x000fe200080f0c05 */
[----:B------:R-:W-:Y:S08]  /*13c90*/  BRA.DIV UR4, `(.L_x_10501) ;  /* 0x0000009e04f07947 */ /* 0x000ff0000b800000 */
[----:B------:R2:W3:Y:S04]  /*13ca0*/  SHFL.IDX PT, R0, R4, RZ, 0x181f ;  /* 0x00181fff04007589 */ /* 0x0004e800000e0000 */
[----:B------:R2:W4:Y:S02]  /*13cb0*/  SHFL.IDX PT, R14, R3, RZ, 0x181f ;  /* 0x00181fff030e7589 */ /* 0x00052400000e0000 */
.L_x_10724:
        /* <DEDUP_REMOVED lines=12> */
[-C--:B----4-:R-:W-:Y:S02]  /*13d80*/  @!P3 LEA R8, P5, R203, R14.reuse, 0x1 ;  /* 0x0000000ecb08b211 */ /* 0x090fe400078a08ff */
[----:B------:R-:W-:Y:S02]  /*13d90*/  @!P2 LEA R10, P4, R219, R14, 0x1 ;  /* 0x0000000edb0aa211 */ /* 0x000fe400078808ff */
[----:B---3--:R-:W-:Y:S02]  /*13da0*/  @!P3 LEA.HI.X R9, R203, R0, R5, 0x1, P5 ;  /* 0x00000000cb09b211 */ /* 0x008fe400028f0c05 */
[----:B------:R-:W-:Y:S02]  /*13db0*/  SHF.R.S32.HI R5, RZ, 0x1f, R218 ;  /* 0x0000001fff057819 */ /* 0x000fe400000114da */
[----:B------:R-:W-:Y:S01]  /*13dc0*/  @!P1 LEA R12, P5, R218, R14, 0x1 ;  /* 0x0000000eda0c9211 */ /* 0x000fe200078a08ff */
[----:B------:R3:W-:Y:S01]  /*13dd0*/  @!P3 ST.E.128 desc[UR60][R8.64], RZ ;  /* 0x000000ff0800b985 */ /* 0x0007e2000c101d3c */
[----:B------:R-:W-:-:S02]  /*13de0*/  @!P2 LEA.HI.X R11, R219, R0, R15, 0x1, P4 ;  /* 0x00000000db0ba211 */ /* 0x000fc400020f0c0f */
[C---:B------:R-:W-:Y:S02]  /*13df0*/  @!P0 LEA R14, P4, R25.reuse, R14, 0x1 ;  /* 0x0000000e190e8211 */ /* 0x040fe400078808ff */
[-C--:B------:R-:W-:Y:S01]  /*13e00*/  @!P1 LEA.HI.X R13, R218, R0.reuse, R5, 0x1, P5 ;  /* 0x00000000da0d9211 */ /* 0x080fe200028f0c05 */
[----:B------:R3:W-:Y:S01]  /*13e10*/  @!P2 ST.E.128 desc[UR60][R10.64], RZ ;  /* 0x000000ff0a00a985 */ /* 0x0007e2000c101d3c */
[----:B------:R-:W-:-:S03]  /*13e20*/  @!P0 LEA.HI.X R15, R25, R0, R6, 0x1, P4 ;  /* 0x00000000190f8211 */ /* 0x000fc600020f0c06 */
[----:B------:R3:W-:Y:S04]  /*13e30*/  @!P1 ST.E.128 desc[UR60][R12.64], RZ ;  /* 0x000000ff0c009985 */ /* 0x0007e8000c101d3c */
[----:B------:R3:W-:Y:S02]  /*13e40*/  @!P0 ST.E.128 desc[UR60][R14.64], RZ ;  /* 0x000000ff0e008985 */ /* 0x0007e4000c101d3c */
.L_x_10503:
[----:B------:R-:W-:Y:S05]  /*13e50*/  BSYNC B1 ;  /* 0x0000000000017941 */ /* 0x000fea0003800000 */
.L_x_10502:
[----:B------:R-:W-:-:S03]  /*13e60*/  UMOV UR4, 0xffffffff ;  /* 0xffffffff00047882 */ /* 0x000fc60000000000 */
[----:B------:R-:W-:Y:S05]  /*13e70*/  BRA.DIV UR4, `(.L_x_10504) ;  /* 0x0000009e04ac7947 */ /* 0x000fea000b800000 */
[----:B---3--:R3:W0:Y:S04]  /*13e80*/  SHFL.IDX PT, R0, R4, 0x1, 0x181f ;  /* 0x00381f0004007f89 */ /* 0x00862800000e0000 */
[----:B----4-:R3:W4:Y:S02]  /*13e90*/  SHFL.IDX PT, R14, R3, 0x1, 0x181f ;  /* 0x00381f00030e7f89 */ /* 0x01072400000e0000 */
.L_x_10728:
        /* <DEDUP_REMOVED lines=12> */
[-C--:B----4-:R-:W-:Y:S02]  /*13f60*/  @!P3 LEA R8, P5, R203, R14.reuse, 0x1 ;  /* 0x0000000ecb08b211 */ /* 0x090fe400078a08ff */
        /* <DEDUP_REMOVED lines=11> */
.L_x_10506:
[----:B------:R-:W-:Y:S05]  /*14020*/  BSYNC B1 ;  /* 0x0000000000017941 */ /* 0x000fea0003800000 */
.L_x_10505:
[----:B------:R-:W-:-:S03]  /*14030*/  UMOV UR4, 0xffffffff ;  /* 0xffffffff00047882 */ /* 0x000fc60000000000 */
[----:B------:R-:W-:Y:S05]  /*14040*/  BRA.DIV UR4, `(.L_x_10507) ;  /* 0x0000009e04807947 */ /* 0x000fea000b800000 */
[----:B0-----:R0:W0:Y:S04]  /*14050*/  SHFL.IDX PT, R0, R4, 0x2, 0x181f ;  /* 0x00581f0004007f89 */ /* 0x00102800000e0000 */
[----:B----4-:R4:W0:Y:S02]  /*14060*/  SHFL.IDX PT, R14, R3, 0x2, 0x181f ;  /* 0x00581f00030e7f89 */ /* 0x01082400000e0000 */
.L_x_10732:
        /* <DEDUP_REMOVED lines=12> */
[-C--:B0-----:R-:W-:Y:S02]  /*14130*/  @!P3 LEA R8, P5, R203, R14.reuse, 0x1 ;  /* 0x0000000ecb08b211 */ /* 0x081fe400078a08ff */
[----:B------:R-:W-:Y:S02]  /*14140*/  @!P2 LEA R10, P4, R219, R14, 0x1 ;  /* 0x0000000edb0aa211 */ /* 0x000fe400078808ff */
[----:B------:R-:W-:Y:S02]  /*14150*/  @!P3 LEA.HI.X R9, R203, R0, R12, 0x1, P5 ;  /* 0x00000000cb09b211 */ /* 0x000fe400028f0c0c */
        /* <DEDUP_REMOVED lines=9> */
.L_x_10509:
[----:B------:R-:W-:Y:S05]  /*141f0*/  BSYNC B1 ;  /* 0x0000000000017941 */ /* 0x000fea0003800000 */
.L_x_10508:
[----:B------:R-:W-:-:S03]  /*14200*/  UMOV UR4, 0xffffffff ;  /* 0xffffffff00047882 */ /* 0x000fc60000000000 */
[----:B------:R-:W-:Y:S05]  /*14210*/  BRA.DIV UR4, `(.L_x_10510) ;  /* 0x0000009e04547947 */ /* 0x000fea000b800000 */
[----:B0-----:R0:W0:Y:S04]  /*14220*/  SHFL.IDX PT, R0, R4, 0x3, 0x181f ;  /* 0x00781f0004007f89 */ /* 0x00102800000e0000 */
[----:B------:R0:W0:Y:S02]  /*14230*/  SHFL.IDX PT, R14, R3, 0x3, 0x181f ;  /* 0x00781f00030e7f89 */ /* 0x00002400000e0000 */
.L_x_10736:
        /* <DEDUP_REMOVED lines=11> */
[-C--:B------:R-:W-:Y:S02]  /*142f0*/  @!P3 LEA R4, P5, R203, R14.reuse, 0x1 ;  /* 0x0000000ecb04b211 */ /* 0x080fe400078a08ff */
        /* <DEDUP_REMOVED lines=11> */
.L_x_10493:
[----:B------:R-:W-:Y:S05]  /*143b0*/  BSYNC B0 ;  /* 0x0000000000007941 */ /* 0x000fea0003800000 */
.L_x_10479:
[----:B------:R-:W-:Y:S02]  /*143c0*/  ULDC UR4, c[0x0][0xd3c] ;  /* 0x00034f0000047ab9 */ /* 0x000fe40000000800 */
[----:B-1----:R-:W-:-:S13]  /*143d0*/  ISETP.GE.AND P0, PT, R43, UR4, PT ;  /* 0x000000042b007c0c */ /* 0x002fda000bf06270 */
[----:B------:R-:W-:Y:S05]  /*143e0*/  @!P0 BRA `(.L_x_10511) ;  /* 0xfffffed000108947 */ /* 0x000fea000383ffff */
[----:B------:R-:W-:Y:S05]  /*143f0*/  BRA `(.L_x_10363) ;  /* 0x00000088009c7947 */ /* 0x000fea0003800000 */
.L_x_10361:
        /* <DEDUP_REMOVED lines=20> */
.L_x_10512:
        /* <DEDUP_REMOVED lines=43> */
.L_x_10516:
        /* <DEDUP_REMOVED lines=38> */
.L_x_10514:
        /* <DEDUP_REMOVED lines=20> */
.L_x_10517:
        /* <DEDUP_REMOVED lines=54> */
.L_x_10515:
[----:B------:R-:W-:Y:S01]  /*14ef0*/  IMAD.U32 R2, RZ, RZ, UR6 ;  /* 0x00000006ff027e24 */ /* 0x000fe2000f8e00ff */
[----:B------:R0:W-:Y:S04]  /*14f00*/  STL [R1+0x4], RZ ;  /* 0x000004ff01007387 */ /* 0x0001e80000100800 */
[----:B------:R0:W-:Y:S04]  /*14f10*/  STL [R1+0x8], RZ ;  /* 0x000008ff01007387 */ /* 0x0001e80000100800 */
[----:B------:R0:W-:Y:S02]  /*14f20*/  STL [R1], R2 ;  /* 0x0000000201007387 */ /* 0x0001e40000100800 */
.L_x_10518:
        /* <DEDUP_REMOVED lines=10> */
.L_x_10513:
        /* <DEDUP_REMOVED lines=24> */
[----:B------:R-:W-:Y:S02]  /*15150*/  IMAD.MOV.U32 R2, RZ, RZ, 0x1 ;  /* 0x00000001ff027424 */ /* 0x000fe400078e00ff */
[----:B------:R-:W-:Y:S01]  /*15160*/  IMAD.MOV.U32 R4, RZ, RZ, 0x1 ;  /* 0x00000001ff047424 */ /* 0x000fe200078e00ff */
[----:B---3--:R-:W-:-:S06]  /*15170*/  ULEA UR4, UR5, UR4, 0x18 ;  /* 0x0000000405047291 */ /* 0x008fcc000f8ec03f */
[----:B------:R-:W-:-:S04]  /*15180*/  IMAD.U32 R18, RZ, RZ, UR4 ;  /* 0x00000004ff127e24 */ /* 0x000fc8000f8e00ff */
[----:B------:R-:W-:-:S05]  /*15190*/  IMAD R3, R3, 0x2, R18 ;  /* 0x0000000203037824 */ /* 0x000fca00078e0212 */
[----:B------:R0:W-:Y:S04]  /*151a0*/  STL [R1+0x14], R3 ;  /* 0x0000140301007387 */ /* 0x0001e80000100800 */
[----:B------:R-:W-:Y:S04]  /*151b0*/  STL [R1+0x80], RZ ;  /* 0x000080ff01007387 */ /* 0x000fe80000100800 */
[----:B------:R2:W-:Y:S01]  /*151c0*/  STL [R1+0x20], R2 ;  /* 0x0000200201007387 */ /* 0x0005e20000100800 */
[----:B0-----:R-:W-:-:S03]  /*151d0*/  LOP3.LUT R3, R0, 0x40, RZ, 0xfc, !PT ;  /* 0x0000004000037812 */ /* 0x001fc600078efcff */
[----:B------:R0:W-:Y:S04]  /*151e0*/  STL [R1+0x10], RZ ;  /* 0x000010ff01007387 */ /* 0x0001e80000100800 */
[----:B------:R0:W-:Y:S01]  /*151f0*/  STL [R1+0x1c], R4 ;  /* 0x00001c0401007387 */ /* 0x0001e20000100800 */
[C---:B--2---:R-:W-:Y:S02]  /*15200*/  LOP3.LUT R2, R0.reuse, 0x80, RZ, 0xfc, !PT ;  /* 0x0000008000027812 */ /* 0x044fe400078efcff */
[----:B------:R-:W-:-:S07]  /*15210*/  LOP3.LUT R0, R0, 0xc0, RZ, 0xfc, !PT ;  /* 0x000000c000007812 */ /* 0x000fce00078efcff */
.L_x_10667:
[----:B--2---:R-:W2:Y:S01]  /*15220*/  LDL R0, [R1+0xc] ;  /* 0x00000c0001007983 */ /* 0x004ea20000100800 */
[----:B------:R-:W2:Y:S01]  /*15230*/  LDC.64 R2, c[0x0][0xd88] ;  /* 0x00036200ff027b82 */ /* 0x000ea20000000a00 */
[----:B------:R-:W-:Y:S05]  /*15240*/  YIELD ;  /* 0x0000000000007946 */ /* 0x000fea0003800000 */
[----:B------:R-:W-:Y:S01]  /*15250*/  ULDC.64 UR4, c[0x0][0xb20] ;  /* 0x0002c80000047ab9 */ /* 0x000fe20000000a00 */
[----:B01----:R-:W-:Y:S02]  /*15260*/  CS2R R8, SRZ ;  /* 0x0000000000087805 */ /* 0x003fe4000001ff00 */
[----:B------:R-:W-:Y:S01]  /*15270*/  ISETP.NE.U32.AND P0, PT, RZ, UR4, PT ;  /* 0x00000004ff007c0c */ /* 0x000fe2000bf05070 */
[----:B------:R-:W-:Y:S01]  /*15280*/  ULDC.64 UR10, c[0x0][0xb10] ;  /* 0x0002c400000a7ab9 */ /* 0x000fe20000000a00 */
[----:B------:R-:W-:Y:S01]  /*15290*/  ULDC.64 UR8, c[0x0][0xb08] ;  /* 0x0002c20000087ab9 */ /* 0x000fe20000000a00 */
[----:B------:R-:W-:Y:S01]  /*152a0*/  ULDC.64 UR6, c[0x0][0xb00] ;  /* 0x0002c00000067ab9 */ /* 0x000fe20000000a00 */
[----:B--2---:R-:W-:-:S05]  /*152b0*/  IMAD.WIDE R2, R0, 0x4, R2 ;  /* 0x0000000400027825 */ /* 0x004fca00078e0202 */
[----:B------:R-:W0:Y:S01]  /*152c0*/  LDG.E R13, desc[UR60][R2.64] ;  /* 0x0000003c020d7981 */ /* 0x000e22000c1e1900 */
[----:B------:R-:W-:Y:S01]  /*152d0*/  ISETP.NE.AND.EX P0, PT, RZ, UR5, PT, P0 ;  /* 0x00000005ff007c0c */ /* 0x000fe2000bf05300 */
[----:B------:R-:W-:Y:S01]  /*152e0*/  IMAD.MOV.U32 R0, RZ, RZ, RZ ;  /* 0x000000ffff007224 */ /* 0x000fe200078e00ff */
[----:B0-----:R-:W-:Y:S01]  /*152f0*/  SHF.R.S32.HI R4, RZ, 0x1f, R13 ;  /* 0x0000001fff047819 */ /* 0x001fe2000001140d */
        /* <DEDUP_REMOVED lines=50> */
.L_x_10520:
        /* <DEDUP_REMOVED lines=17> */
.L_x_10521:
[----:B------:R-:W-:Y:S05]  /*15730*/  @!P0 BRA `(.L_x_10522) ;  /* 0x00000000000c8947 */ /* 0x000fea0003800000 */
[----:B------:R-:W2:Y:S04]  /*15740*/  LDG.E R8, desc[UR60][R6.64] ;  /* 0x0000003c06087981 */ /* 0x000ea8000c1e1900 */
[----:B------:R-:W2:Y:S02]  /*15750*/  LDG.E R6, desc[UR60][R6.64+0x4] ;  /* 0x0000043c06067981 */ /* 0x000ea4000c1e1900 */
[----:B--2---:R-:W-:-:S07]  /*15760*/  IMAD.IADD R8, R6, 0x1, -R8 ;  /* 0x0000000106087824 */ /* 0x004fce00078e0a08 */
.L_x_10522:
[----:B-----5:R-:W-:Y:S02]  /*15770*/  IMAD.IADD R6, R8, 0x1, -R0 ;  /* 0x0000000108067824 */ /* 0x020fe400078e0a00 */
[----:B------:R-:W2:Y:S04]  /*15780*/  @P2 LDG.E R0, desc[UR60][R4.64] ;  /* 0x0000003c04002981 */ /* 0x000ea8000c1e1900 */
[----:B------:R-:W2:Y:S01]  /*15790*/  @P2 LDG.E R4, desc[UR60][R4.64+0x4] ;  /* 0x0000043c04042981 */ /* 0x000ea2000c1e1900 */
[----:B------:R-:W-:Y:S01]  /*157a0*/  LOP3.LUT R14, R10, 0xff, RZ, 0xc0, !PT ;  /* 0x000000ff0a0e7812 */ /* 0x000fe200078ec0ff */
[----:B------:R-:W-:Y:S01]  /*157b0*/  BSSY B0, `(.L_x_10523) ;  /* 0x000002a000007945 */ /* 0x000fe20003800000 */
[----:B------:R-:W-:Y:S01]  /*157c0*/  SHF.R.U32.HI R10, RZ, 0x10, R10 ;  /* 0x00000010ff0a7819 */ /* 0x000fe2000001160a */
[----:B--2---:R-:W-:-:S04]  /*157d0*/  @P2 IMAD.IADD R11, R4, 0x1, -R0 ;  /* 0x00000001040b2824 */ /* 0x004fc800078e0a00 */
[----:B01----:R-:W-:-:S04]  /*157e0*/  IMAD.IADD R2, R6, 0x1, R11 ;  /* 0x0000000106027824 */ /* 0x003fc800078e020b */
[C---:B------:R-:W-:Y:S01]  /*157f0*/  VIADD R0, R2.reuse, 0x5f ;  /* 0x0000005f02007836 */ /* 0x040fe20000000000 */
[----:B------:R-:W-:-:S03]  /*15800*/  ISETP.GE.AND P1, PT, R2, 0x1, PT ;  /* 0x000000010200780c */ /* 0x000fc60003f26270 */
[----:B------:R-:W-:-:S05]  /*15810*/  IMAD.HI R0, R0, 0x2aaaaaab, RZ ;  /* 0x2aaaaaab00007827 */ /* 0x000fca00078e02ff */
[----:B------:R-:W-:-:S04]  /*15820*/  SHF.R.U32.HI R2, RZ, 0x1f, R0 ;  /* 0x0000001fff027819 */ /* 0x000fc80000011600 */
[----:B------:R-:W-:Y:S01]  /*15830*/  LEA.HI.SX32 R12, R0, R2, 0x1c ;  /* 0x00000002000c7211 */ /* 0x000fe200078fe2ff */
[----:B------:R-:W-:-:S04]  /*15840*/  IMAD.MOV.U32 R0, RZ, RZ, RZ ;  /* 0x000000ffff007224 */ /* 0x000fc800078e00ff */
[----:B------:R0:W-:Y:S04]  /*15850*/  STL [R1+0x44], R12 ;  /* 0x0000440c01007387 */ /* 0x0001e80000100800 */
[----:B------:R0:W-:Y:S01]  /*15860*/  STL [R1+0x84], R14 ;  /* 0x0000840e01007387 */ /* 0x0001e20000100800 */
[----:B------:R-:W-:Y:S05]  /*15870*/  @!P1 BRA `(.L_x_10524) ;  /* 0x0000000000749947 */ /* 0x000fea0003800000 */
        /* <DEDUP_REMOVED lines=29> */
.L_x_10524:
[----:B------:R-:W-:Y:S05]  /*15a50*/  BSYNC B0 ;  /* 0x0000000000007941 */ /* 0x000fea0003800000 */
.L_x_10523:
[-C--:B------:R-:W-:Y:S01]  /*15a60*/  IMAD R2, R14, R0.reuse, RZ ;  /* 0x000000000e027224 */ /* 0x080fe200078e02ff */
[----:B------:R-:W-:Y:S04]  /*15a70*/  BSSY B0, `(.L_x_10525) ;  /* 0x0000141000007945 */ /* 0x000fe80003800000 */
        /* <DEDUP_REMOVED lines=23> */
.L_x_10739:
[----:B-1----:R-:W-:Y:S02]  /*15bf0*/  ISETP.NE.AND P0, PT, R14, RZ, PT ;  /* 0x000000ff0e00720c */ /* 0x002fe40003f05270 */
[----:B------:R-:W-:-:S11]  /*15c00*/  PLOP3.LUT P6, PT, PT, PT, PT, 0x8, 0x0 ;  /* 0x000000000000781c */ /* 0x000fd60003fce170 */
[----:B------:R-:W-:Y:S05]  /*15c10*/  @P0 BRA `(.L_x_10528) ;  /* 0x00000000000c0947 */ /* 0x000fea0003800000 */
[----:B------:R-:W-:-:S03]  /*15c20*/  UMOV UR4, 0xffffffff ;  /* 0xffffffff00047882 */ /* 0x000fc60000000000 */
[----:B------:R-:W-:Y:S05]  /*15c30*/  BRA.DIV UR4, `(.L_x_10529) ;  /* 0x0000008604487947 */ /* 0x000fea000b800000 */
[----:B------:R-:W-:-:S13]  /*15c40*/  ELECT P6, URZ, PT ;  /* 0x00000000003f782f */ /* 0x000fda00038c0000 */
.L_x_10528:
        /* <DEDUP_REMOVED lines=9> */
.L_x_10742:
[----:B------:R-:W-:Y:S05]  /*15ce0*/  BSYNC B1 ;  /* 0x0000000000017941 */ /* 0x000fea0003800000 */
.L_x_10530:
        /* <DEDUP_REMOVED lines=12> */
.L_x_10743:
[----:B------:R-:W-:Y:S05]  /*15db0*/  BSYNC B2 ;  /* 0x0000000000027941 */ /* 0x000fea0003800000 */
.L_x_10534:
        /* <DEDUP_REMOVED lines=9> */
.L_x_10537:
[----:B------:R-:W-:Y:S05]  /*15e50*/  BSYNC B2 ;  /* 0x0000000000027941 */ /* 0x000fea0003800000 */
.L_x_10536:
        /* <DEDUP_REMOVED lines=13> */
.L_x_10538:
        /* <DEDUP_REMOVED lines=13> */
.L_x_10744:
[----:B------:R-:W-:Y:S05]  /*16000*/  BSYNC B2 ;  /* 0x0000000000027941 */ /* 0x000fea0003800000 */
.L_x_10539:
        /* <DEDUP_REMOVED lines=11> */
.L_x_10542:
[----:B------:R-:W-:Y:S05]  /*160c0*/  BSYNC B2 ;  /* 0x0000000000027941 */ /* 0x000fea0003800000 */
.L_x_10541:
        /* <DEDUP_REMOVED lines=10> */
.L_x_10543:
        /* <DEDUP_REMOVED lines=15> */
.L_x_10544:
        /* <DEDUP_REMOVED lines=15> */
.L_x_10545:
        /* <DEDUP_REMOVED lines=15> */
.L_x_10546:
        /* <DEDUP_REMOVED lines=10> */
.L_x_10533:
[----:B------:R-:W-:Y:S05]  /*164e0*/  BSYNC B1 ;  /* 0x0000000000017941 */ /* 0x000fea0003800000 */
.L_x_10532:
        /* <DEDUP_REMOVED lines=13> */
.L_x_10562:
        /* <DEDUP_REMOVED lines=13> */
.L_x_10745:
[----:B------:R-:W-:Y:S05]  /*16690*/  BSYNC B2 ;  /* 0x0000000000027941 */ /* 0x000fea0003800000 */
.L_x_10549:
        /* <DEDUP_REMOVED lines=9> */
.L_x_10552:
[----:B------:R-:W-:Y:S05]  /*16730*/  BSYNC B2 ;  /* 0x0000000000027941 */ /* 0x000fea0003800000 */
.L_x_10551:
        /* <DEDUP_REMOVED lines=12> */
.L_x_10553:
        /* <DEDUP_REMOVED lines=13> */
.L_x_10746:
[----:B------:R-:W-:Y:S05]  /*168d0*/  BSYNC B2 ;  /* 0x0000000000027941 */ /* 0x000fea0003800000 */
.L_x_10554:
        /* <DEDUP_REMOVED lines=11> */
.L_x_10557:
[----:B------:R-:W-:Y:S05]  /*16990*/  BSYNC B2 ;  /* 0x0000000000027941 */ /* 0x000fea0003800000 */
.L_x_10556:
        /* <DEDUP_REMOVED lines=10> */
.L_x_10558:
        /* <DEDUP_REMOVED lines=15> */
.L_x_10559:
        /* <DEDUP_REMOVED lines=15> */
.L_x_10560:
        /* <DEDUP_REMOVED lines=15> */
.L_x_10561:
        /* <DEDUP_REMOVED lines=10> */
.L_x_10548:
[----:B------:R-:W-:Y:S05]  /*16db0*/  BSYNC B1 ;  /* 0x0000000000017941 */ /* 0x000fea0003800000 */
.L_x_10547:
        /* <DEDUP_REMOVED lines=12> */
.L_x_10526:
[----:B------:R-:W-:Y:S05]  /*16e80*/  BSYNC B0 ;  /* 0x0000000000007941 */ /* 0x000fea0003800000 */
.L_x_10525:
[----:B------:R3:W5:Y:S01]  /*16e90*/  LDL R7, [R1+0x44] ;  /* 0x0000440001077983 */ /* 0x0007620000100800 */
[----:B------:R-:W-:Y:S05]  /*16ea0*/  @!P0 WARPSYNC.ALL ;  /* 0x0000000000008948 */ /* 0x000fea0003800000 */
[----:B------:R3:W-:Y:S01]  /*16eb0*/  STL [R1+0x48], RZ ;  /* 0x000048ff01007387 */ /* 0x0007e20000100800 */
[----:B------:R-:W-:Y:S01]  /*16ec0*/  BSSY B0, `(.L_x_10563) ;  /* 0x0000020000007945 */ /* 0x000fe20003800000 */
[----:B------:R-:W-:Y:S06]  /*16ed0*/  @!P0 BAR.SYNC.DEFER_BLOCKING 0xc, 0x180 ;  /* 0x0306000000008b1d */ /* 0x000fec0000010000 */
[----:B---3--:R-:W-:Y:S05]  /*16ee0*/  @!P1 BRA `(.L_x_10564) ;  /* 0x0000000000749947 */ /* 0x008fea0003800000 */
[----:B------:R-:W-:-:S13]  /*16ef0*/  ISETP.NE.AND P0, PT, R10, RZ, PT ;  /* 0x000000ff0a00720c */ /* 0x000fda0003f05270 */
[----:B------:R-:W3:Y:S02]  /*16f00*/  @!P0 LDC R10, c[0x0][0xae8] ;  /* 0x0002ba00ff0a8b82 */ /* 0x000ee40000000800 */
[----:B---3--:R-:W-:-:S04]  /*16f10*/  IABS R0, R10 ;  /* 0x0000000a00007213 */ /* 0x008fc80000000000 */
[----:B------:R-:W3:Y:S08]  /*16f20*/  I2F.RP R2, R0 ;  /* 0x0000000000027306 */ /* 0x000ef00000209400 */
[----:B---3--:R-:W3:Y:S02]  /*16f30*/  MUFU.RCP R2, R2 ;  /* 0x0000000200027308 */ /* 0x008ee40000001000 */
[----:B---3--:R-:W-:-:S06]  /*16f40*/  VIADD R2, R2, 0xffffffe ;  /* 0x0ffffffe02027836 */ /* 0x008fcc0000000000 */
[----:B------:R-:W3:Y:S02]  /*16f50*/  F2I.FTZ.U32.TRUNC.NTZ R3, R2 ;  /* 0x0000000200037305 */ /* 0x000ee4000021f000 */
[----:B---3--:R-:W-:-:S04]  /*16f60*/  IMAD.MOV R2, RZ, RZ, -R3 ;  /* 0x000000ffff027224 */ /* 0x008fc800078e0a03 */
[----:B-12---:R-:W-:Y:S02]  /*16f70*/  IMAD R4, R2, R0, RZ ;  /* 0x0000000002047224 */ /* 0x006fe400078e02ff */
        /* <DEDUP_REMOVED lines=20> */
.L_x_10564:
[----:B------:R-:W-:Y:S05]  /*170c0*/  BSYNC B0 ;  /* 0x0000000000007941 */ /* 0x000fea0003800000 */
.L_x_10563:
[----:B------:R-:W4:Y:S04]  /*170d0*/  LDL R0, [R1+0x48] ;  /* 0x0000480001007983 */ /* 0x000f280000100800 */
[----:B---3--:R-:W4:Y:S01]  /*170e0*/  LDL R2, [R1+0x84] ;  /* 0x0000840001027983 */ /* 0x008f220000100800 */
[----:B------:R-:W-:Y:S01]  /*170f0*/  BSSY B7, `(.L_x_10565) ;  /* 0x00004c1000077945 */ /* 0x000fe20003800000 */
[----:B----4-:R-:W-:-:S05]  /*17100*/  IMAD R2, R2, R0, RZ ;  /* 0x0000000002027224 */ /* 0x010fca00078e02ff */
[----:B-----5:R-:W-:Y:S01]  /*17110*/  VIADDMNMX R0, R2, R0, R7, PT ;  /* 0x0000000002007246 */ /* 0x020fe20003800107 */
        /* <DEDUP_REMOVED lines=10> */
[----:B-12---:R-:W1:Y:S01]  /*171c0*/  LDC.64 R4, c[0x0][0xd60] ;  /* 0x00035800ff047b82 */ /* 0x006e620000000a00 */
[----:B------:R-:W3:Y:S08]  /*171d0*/  FLO.U32 R0, UR4 ;  /* 0x0000000400007d00 */ /* 0x000ef000080e0000 */
[----:B------:R-:W1:Y:S01]  /*171e0*/  POPC R2, UR4 ;  /* 0x0000000400027d09 */ /* 0x000e620008000000 */
[----:B---3--:R-:W-:-:S13]  /*171f0*/  ISETP.EQ.U32.AND P0, PT, R0, R3, PT ;  /* 0x000000030000720c */ /* 0x008fda0003f02070 */
[----:B-1----:R-:W2:Y:S01]  /*17200*/  @P0 ATOMG.E.ADD.STRONG.GPU PT, R5, desc[UR60][R4.64], R2 ;  /* 0x00000002040509a8 */ /* 0x002ea200081ee1fc */
[----:B------:R-:W1:Y:S02]  /*17210*/  S2R R3, SR_LTMASK ;  /* 0x0000000000037919 */ /* 0x000e640000003900 */
[----:B-1----:R-:W-:-:S06]  /*17220*/  LOP3.LUT R3, R3, UR4, RZ, 0xc0, !PT ;  /* 0x0000000403037c12 */ /* 0x002fcc000f8ec0ff */
[----:B------:R-:W1:Y:S01]  /*17230*/  POPC R3, R3 ;  /* 0x0000000300037309 */ /* 0x000e620000000000 */
[----:B--2---:R-:W1:Y:S02]  /*17240*/  SHFL.IDX PT, R0, R5, R0, 0x1f ;  /* 0x00001f0005007589 */ /* 0x004e6400000e0000 */
[----:B-1----:R-:W-:-:S05]  /*17250*/  IADD3 R0, R0, UR38, R3 ;  /* 0x0000002600007c10 */ /* 0x002fca000fffe003 */
[----:B------:R4:W-:Y:S01]  /*17260*/  STL [R1], R0 ;  /* 0x0000000001007387 */ /* 0x0009e20000100800 */
[----:B------:R-:W-:Y:S05]  /*17270*/  BRA `(.L_x_10567) ;  /* 0x0000004800a07947 */ /* 0x000fea0003800000 */
.L_x_10566:
        /* <DEDUP_REMOVED lines=8> */
[----:B-12---:R-:W-:Y:S02]  /*17300*/  IMAD.U32 R4, RZ, RZ, UR6 ;  /* 0x00000006ff047e24 */ /* 0x006fe4000f8e00ff */
        /* <DEDUP_REMOVED lines=11> */
.L_x_10569:
[----:B------:R-:W-:Y:S05]  /*173c0*/  BSYNC B6 ;  /* 0x0000000000067941 */ /* 0x000fea0003800000 */
.L_x_10568:
        /* <DEDUP_REMOVED lines=9> */
[----:B-12---:R-:W-:Y:S02]  /*17460*/  IMAD.U32 R4, RZ, RZ, UR6 ;  /* 0x00000006ff047e24 */ /* 0x006fe4000f8e00ff */
[----:B------:R-:W-:Y:S02]  /*17470*/  IMAD.U32 R5, RZ, RZ, UR7 ;  /* 0x00000007ff057e24 */ /* 0x000fe4000f8e00ff */
[----:B------:R-:W-:Y:S02]  /*17480*/  IMAD.U32 R6, RZ, RZ, UR8 ;  /* 0x00000008ff067e24 */ /* 0x000fe4000f8e00ff */
[----:B------:R-:W-:-:S02]  /*17490*/  IMAD.U32 R7, RZ, RZ, UR9 ;  /* 0x00000009ff077e24 */ /* 0x000fc4000f8e00ff */
[----:B------:R-:W-:Y:S02]  /*174a0*/  IMAD.U32 R10, RZ, RZ, UR4 ;  /* 0x00000004ff0a7e24 */ /* 0x000fe4000f8e00ff */
[----:B------:R-:W-:Y:S02]  /*174b0*/  IMAD.U32 R11, RZ, RZ, UR5 ;  /* 0x00000005ff0b7e24 */ /* 0x000fe4000f8e00ff */
[----:B------:R-:W-:Y:S02]  /*174c0*/  IMAD.MOV.U32 R8, RZ, RZ, 0x70 ;  /* 0x00000070ff087424 */ /* 0x000fe400078e00ff */
[----:B0-----:R-:W-:Y:S02]  /*174d0*/  IMAD.MOV.U32 R12, RZ, RZ, 0x1 ;  /* 0x00000001ff0c7424 */ /* 0x001fe400078e00ff */
[----:B---3--:R-:W-:-:S07]  /*174e0*/  IMAD.MOV.U32 R13, RZ, RZ, RZ ;  /* 0x000000ffff0d7224 */ /* 0x008fce00078e00ff */
[----:B------:R-:W-:-:S07]  /*174f0*/  LEPC R20, `(.L_x_10572) ;  /* 0x000000001014794e */ /* 0x000fce0000000000 */
[----:B----4-:R-:W-:Y:S05]  /*17500*/  CALL.ABS.NOINC R2 ;  /* 0x0000000002007343 */ /* 0x010fea0003c00000 */
.L_x_10572:
        /* <DEDUP_REMOVED lines=16> */
.L_x_10571:
[----:B------:R-:W-:Y:S05]  /*17610*/  BSYNC B6 ;  /* 0x0000000000067941 */ /* 0x000fea0003800000 */
.L_x_10570:
[----:B-12---:R-:W2:Y:S01]  /*17620*/  LDL.LU R4, [R1+0x24] ;  /* 0x0000240001047983 */ /* 0x006ea20000300800 */
        /* <DEDUP_REMOVED lines=23> */
.L_x_10749:
        /* <DEDUP_REMOVED lines=11> */
.L_x_10752:
        /* <DEDUP_REMOVED lines=24> */
.L_x_10576:
[----:B-1----:R-:W2:Y:S01]  /*179d0*/  LDL R2, [R1+0x1c] ;  /* 0x00001c0001027983 */ /* 0x002ea20000100800 */
[----:B0-----:R-:W-:Y:S01]  /*179e0*/  IMAD R0, R19, 0x8, R18 ;  /* 0x0000000813007824 */ /* 0x001fe200078e0212 */
[----:B--2---:R-:W-:-:S04]  /*179f0*/  SHF.L.U32 R2, R2, 0x1f, RZ ;  /* 0x0000001f02027819 */ /* 0x004fc800000006ff */
[----:B------:R-:W0:Y:S02]  /*17a00*/  SYNCS.PHASECHK.TRANS64.TRYWAIT P0, [R0+URZ+0x32440], R2 ;  /* 0x03244002000075a7 */ /* 0x000e24000800017f */
[----:B0-----:R-:W-:Y:S05]  /*17a10*/  @!P0 BRA `(.L_x_10577) ;  /* 0x0000006800a88947 */ /* 0x001fea0003800000 */
.L_x_10753:
        /* <DEDUP_REMOVED lines=11> */
.L_x_10578:
        /* <DEDUP_REMOVED lines=24> */
.L_x_10574:
        /* <DEDUP_REMOVED lines=34> */
.L_x_10580:
[----:B------:R-:W-:Y:S05]  /*17e70*/  BSYNC B6 ;  /* 0x0000000000067941 */ /* 0x000fea0003800000 */
.L_x_10579:
[----:B------:R-:W2:Y:S01]  /*17e80*/  LDL.LU R5, [R1+0x4] ;  /* 0x0000040001057983 */ /* 0x000ea20000300800 */
        /* <DEDUP_REMOVED lines=63> */
[----:B------:R-:W0:Y:S01]  /*18280*/  SHFL.IDX PT, R5, R3, RZ, 0x181f ;  /* 0x00181fff03057589 */ /* 0x000e2200000e0000 */
[----:B--2---:R-:W-:Y:S02]  /*18290*/  IMAD R0, R11, R8, RZ ;  /* 0x000000080b007224 */ /* 0x004fe400078e02ff */
[----:B------:R-:W-:-:S05]  /*182a0*/  IMAD.IADD R11, R7, 0x1, R6 ;  /* 0x00000001070b7824 */ /* 0x000fca00078e0206 */
[C---:B------:R-:W-:Y:S01]  /*182b0*/  ISETP.GE.AND P1, PT, R11.reuse, R0, PT ;  /* 0x000000000b00720c */ /* 0x040fe20003f26270 */
[----:B------:R-:W1:Y:S01]  /*182c0*/  SHFL.IDX PT, R6, R3, 0x1, 0x181f ;  /* 0x00381f0003067f89 */ /* 0x000e6200000e0000 */
[----:B------:R-:W-:-:S03]  /*182d0*/  VIADD R8, R11, 0x10 ;  /* 0x000000100b087836 */ /* 0x000fc60000000000 */
[----:B------:R-:W2:Y:S08]  /*182e0*/  SHFL.IDX PT, R7, R2, 0x1, 0x181f ;  /* 0x00381f0002077f89 */ /* 0x000eb000000e0000 */
[----:B0-----:R-:W-:-:S05]  /*182f0*/  @!P1 LEA R5, P3, R10, R5, 0x1 ;  /* 0x000000050a059211 */ /* 0x001fca00078608ff */
[----:B------:R-:W-:Y:S01]  /*18300*/  @!P1 IMAD.X R4, RZ, RZ, R4, P3 ;  /* 0x000000ffff049224 */ /* 0x000fe200018e0604 */
[----:B------:R-:W-:-:S04]  /*18310*/  ISETP.GE.AND P2, PT, R8, R0, PT ;  /* 0x000000000800720c */ /* 0x000fc80003f46270 */
[----:B------:R-:W-:-:S04]  /*18320*/  @!P1 LOP3.LUT R5, R5, R4, RZ, 0x3c, !PT ;  /* 0x0000000405059212 */ /* 0x000fc800078e3cff */
[----:B------:R-:W-:-:S04]  /*18330*/  @!P1 LOP3.LUT R4, R5, R4, RZ, 0x3c, !PT ;  /* 0x0000000405049212 */ /* 0x000fc800078e3cff */
[----:B------:R-:W-:-:S05]  /*18340*/  @!P1 LOP3.LUT R5, R5, R4, RZ, 0x3c, !PT ;  /* 0x0000000405059212 */ /* 0x000fca00078e3cff */
[----:B-----5:R1:W-:Y:S02]  /*18350*/  @!P1 LDGSTS.E.BYPASS.LTC128B.128 [R9+0x18400], desc[UR60][R4.64], !P0 ;  /* 0x1840000004099fae */ /* 0x0203e4000c101d7c */
[----:B-1----:R-:W-:-:S05]  /*18360*/  @!P2 LEA R5, P1, R10, R6, 0x1 ;  /* 0x000000060a05a211 */ /* 0x002fca00078208ff */
[----:B--2---:R-:W-:-:S05]  /*18370*/  @!P2 IMAD.X R4, RZ, RZ, R7, P1 ;  /* 0x000000ffff04a224 */ /* 0x004fca00008e0607 */
[----:B------:R-:W-:-:S04]  /*18380*/  @!P2 LOP3.LUT R5, R5, R4, RZ, 0x3c, !PT ;  /* 0x000000040505a212 */ /* 0x000fc800078e3cff */
[----:B------:R-:W-:-:S04]  /*18390*/  @!P2 LOP3.LUT R4, R5, R4, RZ, 0x3c, !PT ;  /* 0x000000040504a212 */ /* 0x000fc800078e3cff */
[----:B------:R-:W-:-:S05]  /*183a0*/  @!P2 LOP3.LUT R5, R5, R4, RZ, 0x3c, !PT ;  /* 0x000000040505a212 */ /* 0x000fca00078e3cff */
[----:B------:R0:W-:Y:S04]  /*183b0*/  @!P2 LDGSTS.E.BYPASS.LTC128B.128 [R9+0x18c00], desc[UR60][R4.64], !P0 ;  /* 0x18c000000409afae */ /* 0x0001e8000c101d7c */
[----:B------:R-:W-:Y:S04]  /*183c0*/  STL [R1+0x4], R11 ;  /* 0x0000040b01007387 */ /* 0x000fe80000100800 */
[----:B0-----:R-:W0:Y:S04]  /*183d0*/  SHFL.IDX PT, R4, R3, 0x2, 0x181f ;  /* 0x00581f0003047f89 */ /* 0x001e2800000e0000 */
[----:B------:R1:W-:Y:S04]  /*183e0*/  STL [R1+0x60], R8 ;  /* 0x0000600801007387 */ /* 0x0003e80000100800 */
[----:B------:R-:W2:Y:S01]  /*183f0*/  SHFL.IDX PT, R6, R2, 0x2, 0x181f ;  /* 0x00581f0002067f89 */ /* 0x000ea200000e0000 */
[----:B-1----:R-:W-:-:S05]  /*18400*/  VIADD R8, R11, 0x20 ;  /* 0x000000200b087836 */ /* 0x002fca0000000000 */
[----:B------:R-:W-:-:S13]  /*18410*/  ISETP.GE.AND P1, PT, R8, R0, PT ;  /* 0x000000000800720c */ /* 0x000fda0003f26270 */
[----:B0-----:R-:W-:-:S05]  /*18420*/  @!P1 LEA R5, P2, R10, R4, 0x1 ;  /* 0x000000040a059211 */ /* 0x001fca00078408ff */
[----:B--2---:R-:W-:-:S05]  /*18430*/  @!P1 IMAD.X R4, RZ, RZ, R6, P2 ;  /* 0x000000ffff049224 */ /* 0x004fca00010e0606 */
[----:B------:R-:W-:-:S04]  /*18440*/  @!P1 LOP3.LUT R5, R5, R4, RZ, 0x3c, !PT ;  /* 0x0000000405059212 */ /* 0x000fc800078e3cff */
[----:B------:R-:W-:-:S04]  /*18450*/  @!P1 LOP3.LUT R4, R5, R4, RZ, 0x3c, !PT ;  /* 0x0000000405049212 */ /* 0x000fc800078e3cff */
[----:B------:R-:W-:-:S05]  /*18460*/  @!P1 LOP3.LUT R5, R5, R4, RZ, 0x3c, !PT ;  /* 0x0000000405059212 */ /* 0x000fca00078e3cff */
[----:B------:R0:W-:Y:S01]  /*18470*/  @!P1 LDGSTS.E.BYPASS.LTC128B.128 [R9+0x19400], desc[UR60][R4.64], !P0 ;  /* 0x1940000004099fae */ /* 0x0001e2000c101d7c */
[----:B------:R-:W-:-:S03]  /*18480*/  VIADD R7, R11, 0x30 ;  /* 0x000000300b077836 */ /* 0x000fc60000000000 */
[----:B------:R-:W-:Y:S04]  /*18490*/  SHFL.IDX PT, R6, R2, 0x3, 0x181f ;  /* 0x00781f0002067f89 */ /* 0x000fe800000e0000 */
[----:B0-----:R-:W0:Y:S01]  /*184a0*/  SHFL.IDX PT, R4, R3, 0x3, 0x181f ;  /* 0x00781f0003047f89 */ /* 0x001e2200000e0000 */
[----:B------:R-:W-:-:S13]  /*184b0*/  ISETP.GE.AND P1, PT, R7, R0, PT ;  /* 0x000000000700720c */ /* 0x000fda0003f26270 */
[----:B0-----:R-:W-:-:S05]  /*184c0*/  @!P1 LEA R5, P2, R10, R4, 0x1 ;  /* 0x000000040a059211 */ /* 0x001fca00078408ff */
[----:B------:R-:W-:-:S05]  /*184d0*/  @!P1 IMAD.X R4, RZ, RZ, R6, P2 ;  /* 0x000000ffff049224 */ /* 0x000fca00010e0606 */
        /* <DEDUP_REMOVED lines=41> */
.L_x_10770:
        /* <DEDUP_REMOVED lines=12> */
.L_x_10582:
        /* <DEDUP_REMOVED lines=37> */
.L_x_10584:
[----:B------:R-:W-:Y:S05]  /*18a80*/  BSYNC B6 ;  /* 0x0000000000067941 */ /* 0x000fea0003800000 */
.L_x_10583:
        /* <DEDUP_REMOVED lines=10> */
[----:B-1----:R-:W-:-:S05]  /*18b30*/  IMAD.SHL.U32 R8, R8, 0x8, RZ ;  /* 0x0000000808087824 */ /* 0x002fca00078e00ff */
        /* <DEDUP_REMOVED lines=31> */
[----:B------:R-:W-:Y:S01]  /*18d30*/  ISETP.GE.AND P2, PT, R10, UR4, PT ;  /* 0x000000040a007c0c */ /* 0x000fe2000bf46270 */
[----:B------:R-:W-:Y:S01]  /*18d40*/  IMAD R4, R4, UR5, R0 ;  /* 0x0000000504047c24 */ /* 0x000fe2000f8e0200 */
[----:B------:R-:W-:Y:S02]  /*18d50*/  LEA R0, P4, R2, UR6, 0x1 ;  /* 0x0000000602007c11 */ /* 0x000fe4000f8808ff */
[----:B------:R-:W-:Y:S01]  /*18d60*/  ISETP.GE.AND P1, PT, R9, UR4, PT ;  /* 0x0000000409007c0c */ /* 0x000fe2000bf26270 */
[----:B------:R-:W-:Y:S01]  /*18d70*/  IMAD.IADD R4, R3, 0x1, R4 ;  /* 0x0000000103047824 */ /* 0x000fe200078e0204 */
[----:B------:R-:W-:-:S04]  /*18d80*/  ISETP.GE.AND P0, PT, R8, UR4, PT ;  /* 0x0000000408007c0c */ /* 0x000fc8000bf06270 */
[----:B------:R-:W-:Y:S01]  /*18d90*/  LEA.HI.X R2, R2, UR7, R4, 0x1, P4 ;  /* 0x0000000702027c11 */ /* 0x000fe2000a0f0c04 */
[----:B0-----:R-:W-:-:S05]  /*18da0*/  IMAD.SHL.U32 R7, R7, 0x8, RZ ;  /* 0x0000000807077824 */ /* 0x001fca00078e00ff */
[----:B------:R-:W-:-:S04]  /*18db0*/  LOP3.LUT R7, R7, 0x38, RZ, 0xc0, !PT ;  /* 0x0000003807077812 */ /* 0x000fc800078ec0ff */
[----:B------:R-:W-:Y:S01]  /*18dc0*/  ISETP.GE.AND P3, PT, R7, UR4, PT ;  /* 0x0000000407007c0c */ /* 0x000fe2000bf66270 */
[----:B------:R-:W-:-:S03]  /*18dd0*/  UMOV UR4, 0xffffffff ;  /* 0xffffffff00047882 */ /* 0x000fc60000000000 */
[----:B------:R-:W-:Y:S09]  /*18de0*/  BRA.DIV UR4, `(.L_x_10585) ;  /* 0x0000006204987947 */ /* 0x000ff2000b800000 */
[----:B------:R-:W2:Y:S04]  /*18df0*/  LDL.LU R9, [R1+0x4c] ;  /* 0x00004c0001097983 */ /* 0x000ea80000300800 */
[----:B------:R-:W3:Y:S04]  /*18e00*/  LDL.LU R5, [R1+0x4] ;  /* 0x0000040001057983 */ /* 0x000ee80000300800 */
[----:B------:R-:W4:Y:S04]  /*18e10*/  LDL.LU R4, [R1+0x60] ;  /* 0x0000600001047983 */ /* 0x000f280000300800 */
[----:B------:R-:W5:Y:S04]  /*18e20*/  LDL.LU R10, [R1+0x64] ;  /* 0x00006400010a7983 */ /* 0x000f680000300800 */
[----:B------:R-:W5:Y:S01]  /*18e30*/  LDL R8, [R1+0x14] ;  /* 0x0000140001087983 */ /* 0x000f620000100800 */
        /* <DEDUP_REMOVED lines=12> */
[----:B------:R-:W-:Y:S01]  /*18f00*/  @!PT LDS RZ, [RZ] ;  /* 0x00000000fffff984 */ /* 0x000fe20000000800 */
[----:B-----5:R-:W-:Y:S04]  /*18f10*/  @!P5 LDGSTS.E.BYPASS.LTC128B.128 [R8+0x22400], desc[UR60][R4.64], !P3 ;  /* 0x224000000408dfae */ /* 0x020fe8000d901d7c */
[----:B------:R-:W-:Y:S04]  /*18f20*/  @!P5 LDGSTS.E.BYPASS.LTC128B.128 [R8+0x26400], desc[UR60][R4.64+0x80], !P2 ;  /* 0x264000800408dfae */ /* 0x000fe8000d101d7c */
[----:B------:R-:W-:Y:S04]  /*18f30*/  @!P5 LDGSTS.E.BYPASS.LTC128B.128 [R8+0x2a400], desc[UR60][R4.64+0x100], !P1 ;  /* 0x2a4001000408dfae */ /* 0x000fe8000c901d7c */
[----:B------:R0:W-:Y:S04]  /*18f40*/  @!P5 LDGSTS.E.BYPASS.LTC128B.128 [R8+0x2e400], desc[UR60][R4.64+0x180], !P0 ;  /* 0x2e4001800408dfae */ /* 0x0001e8000c101d7c */
[----:B------:R-:W-:Y:S04]  /*18f50*/  SHFL.IDX PT, R6, R2, 0x1, 0x181f ;  /* 0x00381f0002067f89 */ /* 0x000fe800000e0000 */
[----:B0-----:R-:W0:Y:S02]  /*18f60*/  SHFL.IDX PT, R5, R0, 0x1, 0x181f ;  /* 0x00381f0000057f89 */ /* 0x001e2400000e0000 */
[----:B0-----:R-:W-:-:S05]  /*18f70*/  @!P4 LEA R5, P6, R7, R5, 0x1 ;  /* 0x000000050705c211 */ /* 0x001fca00078c08ff */
[----:B------:R-:W-:-:S05]  /*18f80*/  @!P4 IMAD.X R4, RZ, RZ, R6, P6 ;  /* 0x000000ffff04c224 */ /* 0x000fca00030e0606 */
[----:B------:R-:W-:-:S04]  /*18f90*/  @!P4 LOP3.LUT R5, R5, R4, RZ, 0x3c, !PT ;  /* 0x000000040505c212 */ /* 0x000fc800078e3cff */
[----:B------:R-:W-:-:S04]  /*18fa0*/  @!P4 LOP3.LUT R4, R5, R4, RZ, 0x3c, !PT ;  /* 0x000000040504c212 */ /* 0x000fc800078e3cff */
[----:B------:R-:W-:-:S05]  /*18fb0*/  @!P4 LOP3.LUT R5, R5, R4, RZ, 0x3c, !PT ;  /* 0x000000040505c212 */ /* 0x000fca00078e3cff */
        /* <DEDUP_REMOVED lines=10> */
[----:B------:R-:W-:-:S04]  /*19060*/  @!P4 LOP3.LUT R5, R5, R4, RZ, 0x3c, !PT ;  /* 0x000000040505c212 */ /* 0x000fc800078e3cff */
[----:B------:R-:W-:-:S04]  /*19070*/  @!P4 LOP3.LUT R4, R5, R4, RZ, 0x3c, !PT ;  /* 0x000000040504c212 */ /* 0x000fc800078e3cff */
[----:B------:R-:W-:-:S05]  /*19080*/  @!P4 LOP3.LUT R5, R5, R4, RZ, 0x3c, !PT ;  /* 0x000000040505c212 */ /* 0x000fca00078e3cff */
        /* <DEDUP_REMOVED lines=46> */
[----:B------:R-:W-:-:S05]  /*19370*/  @!P4 IMAD.X R4, RZ, RZ, R6, P5 ;  /* 0x000000ffff04c224 */ /* 0x000fca00028e0606 */
[----:B------:R-:W-:-:S04]  /*19380*/  @!P4 LOP3.LUT R5, R5, R4, RZ, 0x3c, !PT ;  /* 0x000000040505c212 */ /* 0x000fc800078e3cff */
[----:B------:R-:W-:-:S04]  /*19390*/  @!P4 LOP3.LUT R4, R5, R4, RZ, 0x3c, !PT ;  /* 0x000000040504c212 */ /* 0x000fc800078e3cff */
[----:B------:R-:W-:Y:S01]  /*193a0*/  @!P4 LOP3.LUT R5, R5, R4, RZ, 0x3c, !PT ;  /* 0x000000040505c212 */ /* 0x000fe200078e3cff */
[----:B------:R0:W2:Y:S04]  /*193b0*/  SHFL.IDX PT, R6, R2, 0x7, 0x181f ;  /* 0x00f81f0002067f89 */ /* 0x0000a800000e0000 */
[----:B------:R0:W-:Y:S04]  /*193c0*/  @!P4 LDGSTS.E.BYPASS.LTC128B.128 [R8+0x25400], desc[UR60][R4.64], !P3 ;  /* 0x254000000408cfae */ /* 0x0001e8000d901d7c */
[----:B------:R0:W-:Y:S04]  /*193d0*/  @!P4 LDGSTS.E.BYPASS.LTC128B.128 [R8+0x29400], desc[UR60][R4.64+0x80], !P2 ;  /* 0x294000800408cfae */ /* 0x0001e8000d101d7c */
[----:B------:R0:W-:Y:S04]  /*193e0*/  @!P4 LDGSTS.E.BYPASS.LTC128B.128 [R8+0x2d400], desc[UR60][R4.64+0x100], !P1 ;  /* 0x2d4001000408cfae */ /* 0x0001e8000c901d7c */
[----:B-1----:R0:W-:Y:S02]  /*193f0*/  @!P4 LDGSTS.E.BYPASS.LTC128B.128 [R8+0x31400], desc[UR60][R4.64+0x180], !P0 ;  /* 0x314001800408cfae */ /* 0x0021e4000c101d7c */
.L_x_10788:
[----:B0-----:R-:W3:Y:S01]  /*19400*/  LDL.LU R2, [R1+0x7c] ;  /* 0x00007c0001027983 */ /* 0x001ee20000300800 */
[----:B------:R-:W-:Y:S01]  /*19410*/  BSSY B0, `(.L_x_10586) ;  /* 0x000000d000007945 */ /* 0x000fe20003800000 */
[----:B---3--:R-:W-:-:S13]  /*19420*/  ISETP.GE.AND P4, PT, R2, R3, PT ;  /* 0x000000030200720c */ /* 0x008fda0003f86270 */
[----:B------:R-:W-:Y:S05]  /*19430*/  @P4 BRA `(.L_x_10587) ;  /* 0x0000000000284947 */ /* 0x000fea0003800000 */
[----:B-1----:R-:W3:Y:S01]  /*19440*/  LDL R4, [R1+0x14] ;  /* 0x0000140001047983 */ /* 0x002ee20000100800 */
        /* <DEDUP_REMOVED lines=9> */
.L_x_10587:
[----:B------:R-:W-:Y:S05]  /*194e0*/  BSYNC B0 ;  /* 0x0000000000007941 */ /* 0x000fea0003800000 */
.L_x_10586:
[----:B------:R-:W-:Y:S01]  /*194f0*/  NOP ;  /* 0x0000000000007918 */ /* 0x000fe20000000000 */
[----:B------:R-:W-:-:S13]  /*19500*/  PLOP3.LUT P0, PT, PT, PT, PT, 0x80, 0x0 ;  /* 0x000000000000781c */ /* 0x000fda0003f0f070 */
.L_x_10588:
        /* <DEDUP_REMOVED lines=18> */
.L_x_10789:
[----:B------:R-:W-:Y:S05]  /*19630*/  BSYNC B0 ;  /* 0x0000000000007941 */ /* 0x000fea0003800000 */
.L_x_10589:
[----:B------:R-:W3:Y:S01]  /*19640*/  LDL R2, [R1+0x18] ;  /* 0x0000180001027983 */ /* 0x000ee20000100800 */
[----:B------:R-:W-:Y:S01]  /*19650*/  BSSY B0, `(.L_x_10591) ;  /* 0x000005a000007945 */ /* 0x000fe20003800000 */
[----:B---3--:R-:W-:-:S13]  /*19660*/  LOP3.LUT P0, RZ, R2, 0x1, RZ, 0xc0, !PT ;  /* 0x0000000102ff7812 */ /* 0x008fda000780c0ff */
[----:B------:R-:W-:Y:S05]  /*19670*/  @!P0 BRA `(.L_x_10592) ;  /* 0x00000004005c8947 */ /* 0x000fea0003800000 */
[----:B-1----:R-:W0:Y:S01]  /*19680*/  LDL R4, [R1+0x1c] ;  /* 0x00001c0001047983 */ /* 0x002e220000100800 */
        /* <DEDUP_REMOVED lines=8> */
.L_x_10790:
[----:B------:R-:W-:Y:S05]  /*19710*/  BSYNC B1 ;  /* 0x0000000000017941 */ /* 0x000fea0003800000 */
.L_x_10593:
        /* <DEDUP_REMOVED lines=9> */
.L_x_10596:
[----:B------:R-:W-:Y:S05]  /*197b0*/  BSYNC B1 ;  /* 0x0000000000017941 */ /* 0x000fea0003800000 */
.L_x_10595:
        /* <DEDUP_REMOVED lines=12> */
.L_x_10597:
        /* <DEDUP_REMOVED lines=15> */
.L_x_10598:
        /* <DEDUP_REMOVED lines=15> */
.L_x_10599:
        /* <DEDUP_REMOVED lines=15> */
.L_x_10600:
        /* <DEDUP_REMOVED lines=10> */
.L_x_10592:
[----:B------:R-:W-:Y:S05]  /*19bf0*/  BSYNC B0 ;  /* 0x0000000000007941 */ /* 0x000fea0003800000 */
.L_x_10591:
[----:B-1----:R-:W0:Y:S04]  /*19c00*/  LDL R4, [R1+0x50] ;  /* 0x0000500001047983 */ /* 0x002e280000100800 */
        /* <DEDUP_REMOVED lines=8> */
[----:B------:R-:W-:Y:S01]  /*19c90*/  BSSY B2, `(.L_x_10603) ;  /* 0x00000a9000027945 */ /* 0x000fe20003800000 */
[----:B---3--:R-:W-:-:S04]  /*19ca0*/  VIADD R2, R7, 0x1 ;  /* 0x0000000107027836 */ /* 0x008fc80000000000 */
[----:B--2---:R-:W-:-:S05]  /*19cb0*/  IMAD R2, R2, R6, RZ ;  /* 0x0000000602027224 */ /* 0x004fca00078e02ff */
        /* <DEDUP_REMOVED lines=42> */
.L_x_10607:
        /* <DEDUP_REMOVED lines=8> */
.L_x_10791:
[----:B------:R-:W-:Y:S05]  /*19fe0*/  BSYNC B3 ;  /* 0x0000000000037941 */ /* 0x000fea0003800000 */
.L_x_10608:
        /* <DEDUP_REMOVED lines=9> */
.L_x_10611:
[----:B------:R-:W-:Y:S05]  /*1a080*/  BSYNC B3 ;  /* 0x0000000000037941 */ /* 0x000fea0003800000 */
.L_x_10610:
        /* <DEDUP_REMOVED lines=12> */
.L_x_10612:
        /* <DEDUP_REMOVED lines=13> */
.L_x_10792:
[----:B------:R-:W-:Y:S05]  /*1a220*/  BSYNC B3 ;  /* 0x0000000000037941 */ /* 0x000fea0003800000 */
.L_x_10613:
        /* <DEDUP_REMOVED lines=11> */
.L_x_10616:
[----:B------:R-:W-:Y:S05]  /*1a2e0*/  BSYNC B3 ;  /* 0x0000000000037941 */ /* 0x000fea0003800000 */
.L_x_10615:
        /* <DEDUP_REMOVED lines=9> */
.L_x_10617:
        /* <DEDUP_REMOVED lines=15> */
.L_x_10618:
        /* <DEDUP_REMOVED lines=15> */
.L_x_10619:
        /* <DEDUP_REMOVED lines=15> */
.L_x_10620:
        /* <DEDUP_REMOVED lines=10> */
.L_x_10606:
[----:B------:R-:W-:Y:S05]  /*1a6f0*/  BSYNC B1 ;  /* 0x0000000000017941 */ /* 0x000fea0003800000 */
.L_x_10605:
[----:B------:R-:W2:Y:S02]  /*1a700*/  LDL.LU R5, [R1+0x50] ;  /* 0x0000500001057983 */ /* 0x000ea40000300800 */
[----:B--2---:R-:W-:-:S07]  /*1a710*/  VIADD R0, R5, 0xfffffffd ;  /* 0xfffffffd05007836 */ /* 0x004fce0000000000 */
.L_x_10604:
[----:B------:R-:W-:Y:S05]  /*1a720*/  BSYNC B2 ;  /* 0x0000000000027941 */ /* 0x000fea0003800000 */
.L_x_10603:
[----:B------:R-:W-:Y:S01]  /*1a730*/  VIADD R8, R8, 0xfffffffe ;  /* 0xfffffffe08087836 */ /* 0x000fe20000000000 */
[----:B------:R-:W-:-:S04]  /*1a740*/  LOP3.LUT R4, RZ, R4, RZ, 0x33, !PT ;  /* 0x00000004ff047212 */ /* 0x000fc800078e33ff */
[----:B------:R-:W-:-:S13]  /*1a750*/  ISETP.NE.AND P0, PT, R8, R4, PT ;  /* 0x000000040800720c */ /* 0x000fda0003f05270 */
[----:B------:R-:W-:Y:S05]  /*1a760*/  @!P0 BRA `(.L_x_10602) ;  /* 0x0000001000f88947 */ /* 0x000fea0003800000 */
.L_x_10653:
        /* <DEDUP_REMOVED lines=35> */
.L_x_10623:
        /* <DEDUP_REMOVED lines=8> */
.L_x_10793:
[----:B------:R-:W-:Y:S05]  /*1aa20*/  BSYNC B2 ;  /* 0x0000000000027941 */ /* 0x000fea0003800000 */
.L_x_10624:
        /* <DEDUP_REMOVED lines=9> */
.L_x_10627:
[----:B------:R-:W-:Y:S05]  /*1aac0*/  BSYNC B2 ;  /* 0x0000000000027941 */ /* 0x000fea0003800000 */
.L_x_10626:
        /* <DEDUP_REMOVED lines=12> */
.L_x_10628:
        /* <DEDUP_REMOVED lines=13> */
.L_x_10794:
[----:B------:R-:W-:Y:S05]  /*1ac60*/  BSYNC B2 ;  /* 0x0000000000027941 */ /* 0x000fea0003800000 */
.L_x_10629:
        /* <DEDUP_REMOVED lines=11> */
.L_x_10632:
[----:B------:R-:W-:Y:S05]  /*1ad20*/  BSYNC B2 ;  /* 0x0000000000027941 */ /* 0x000fea0003800000 */
.L_x_10631:
        /* <DEDUP_REMOVED lines=9> */
.L_x_10633:
        /* <DEDUP_REMOVED lines=15> */
.L_x_10634:
        /* <DEDUP_REMOVED lines=15> */
.L_x_10635:
        /* <DEDUP_REMOVED lines=15> */
.L_x_10636:
        /* <DEDUP_REMOVED lines=10> */
.L_x_10622:
[----:B------:R-:W-:Y:S05]  /*1b130*/  BSYNC B1 ;  /* 0x0000000000017941 */ /* 0x000fea0003800000 */
.L_x_10621:
        /* <DEDUP_REMOVED lines=35> */
.L_x_10639:
        /* <DEDUP_REMOVED lines=8> */
.L_x_10795:
[----:B------:R-:W-:Y:S05]  /*1b3f0*/  BSYNC B2 ;  /* 0x0000000000027941 */ /* 0x000fea0003800000 */
.L_x_10640:
        /* <DEDUP_REMOVED lines=9> */
.L_x_10643:
[----:B------:R-:W-:Y:S05]  /*1b490*/  BSYNC B2 ;  /* 0x0000000000027941 */ /* 0x000fea0003800000 */
.L_x_10642:
        /* <DEDUP_REMOVED lines=12> */
.L_x_10644:
        /* <DEDUP_REMOVED lines=13> */
.L_x_10796:
[----:B------:R-:W-:Y:S05]  /*1b630*/  BSYNC B2 ;  /* 0x0000000000027941 */ /* 0x000fea0003800000 */
.L_x_10645:
        /* <DEDUP_REMOVED lines=11> */
.L_x_10648:
[----:B------:R-:W-:Y:S05]  /*1b6f0*/  BSYNC B2 ;  /* 0x0000000000027941 */ /* 0x000fea0003800000 */
.L_x_10647:
        /* <DEDUP_REMOVED lines=9> */
.L_x_10649:
        /* <DEDUP_REMOVED lines=15> */
.L_x_10650:
        /* <DEDUP_REMOVED lines=15> */
.L_x_10651:
        /* <DEDUP_REMOVED lines=15> */
.L_x_10652:
        /* <DEDUP_REMOVED lines=10> */
.L_x_10638:
[----:B------:R-:W-:Y:S05]  /*1bb00*/  BSYNC B1 ;  /* 0x0000000000017941 */ /* 0x000fea0003800000 */
.L_x_10637:
[----:B------:R-:W2:Y:S01]  /*1bb10*/  LDL R5, [R1+0x2c] ;  /* 0x00002c0001057983 */ /* 0x000ea20000100800 */
[----:B------:R-:W-:Y:S01]  /*1bb20*/  VIADD R0, R0, 0xfffffffe ;  /* 0xfffffffe00007836 */ /* 0x000fe20000000000 */
[----:B--2---:R-:W-:-:S13]  /*1bb30*/  ISETP.GT.AND P0, PT, R6, R5, PT ;  /* 0x000000050600720c */ /* 0x004fda0003f04270 */
[----:B------:R-:W-:Y:S05]  /*1bb40*/  @P0 BRA `(.L_x_10653) ;  /* 0xffffffec00080947 */ /* 0x000fea000383ffff */
.L_x_10602:
[----:B------:R-:W-:Y:S05]  /*1bb50*/  BSYNC B0 ;  /* 0x0000000000007941 */ /* 0x000fea0003800000 */
.L_x_10601:
[----:B------:R-:W3:Y:S01]  /*1bb60*/  LDL.LU R2, [R1+0x1c] ;  /* 0x00001c0001027983 */ /* 0x000ee20000300800 */
[----:B------:R-:W1:Y:S01]  /*1bb70*/  S2R R3, SR_TID.X ;  /* 0x0000000000037919 */ /* 0x000e620000002100 */
[----:B------:R-:W-:-:S05]  /*1bb80*/  VIADD R19, R19, 0x1 ;  /* 0x0000000113137836 */ /* 0x000fca0000000000 */
[----:B------:R-:W-:-:S04]  /*1bb90*/  ISETP.NE.AND P0, PT, R19, 0x2, PT ;  /* 0x000000021300780c */ /* 0x000fc80003f05270 */
[----:B------:R-:W-:Y:S01]  /*1bba0*/  SEL R0, RZ, 0x1, P0 ;  /* 0x00000001ff007807 */ /* 0x000fe20000000000 */
[----:B------:R-:W-:Y:S01]  /*1bbb0*/  BSSY B0, `(.L_x_10654) ;  /* 0x0000013000007945 */ /* 0x000fe20003800000 */
[----:B-1----:R-:W-:-:S04]  /*1bbc0*/  LOP3.LUT R3, R3, 0x7f, RZ, 0xc0, !PT ;  /* 0x0000007f03037812 */ /* 0x002fc800078ec0ff */
[----:B------:R-:W-:Y:S02]  /*1bbd0*/  ISETP.NE.AND P1, PT, R3, RZ, PT ;  /* 0x000000ff0300720c */ /* 0x000fe40003f25270 */
[----:B---3--:R-:W-:-:S05]  /*1bbe0*/  LOP3.LUT R2, R2, R0, RZ, 0x3c, !PT ;  /* 0x0000000002027212 */ /* 0x008fca00078e3cff */
[----:B------:R1:W-:Y:S06]  /*1bbf0*/  STL [R1+0x1c], R2 ;  /* 0x00001c0201007387 */ /* 0x0003ec0000100800 */
[----:B------:R-:W-:Y:S05]  /*1bc00*/  @P1 BRA `(.L_x_10655) ;  /* 0x0000000000341947 */ /* 0x000fea0003800000 */
[----:B------:R-:W3:Y:S01]  /*1bc10*/  S2R R3, SR_LANEID ;  /* 0x0000000000037919 */ /* 0x000ee20000000000 */
[----:B------:R-:W-:Y:S01]  /*1bc20*/  VOTEU.ANY UR4, UPT, PT ;  /* 0x0000000000047886 */ /* 0x000fe200038e0100 */
[----:B------:R-:W4:Y:S01]  /*1bc30*/  LDC.64 R4, c[0x0][0xd60] ;  /* 0x00035800ff047b82 */ /* 0x000f220000000a00 */
[----:B------:R-:W3:Y:S08]  /*1bc40*/  FLO.U32 R0, UR4 ;  /* 0x0000000400007d00 */ /* 0x000ef000080e0000 */
[----:B-1----:R-:W4:Y:S01]  /*1bc50*/  POPC R2, UR4 ;  /* 0x0000000400027d09 */ /* 0x002f220008000000 */
[----:B---3--:R-:W-:-:S13]  /*1bc60*/  ISETP.EQ.U32.AND P1, PT, R0, R3, PT ;  /* 0x000000030000720c */ /* 0x008fda0003f22070 */
[----:B----4-:R-:W3:Y:S01]  /*1bc70*/  @P1 ATOMG.E.ADD.STRONG.GPU PT, R5, desc[UR60][R4.64], R2 ;  /* 0x00000002040519a8 */ /* 0x010ee200081ee1fc */
[----:B------:R-:W1:Y:S02]  /*1bc80*/  S2R R3, SR_LTMASK ;  /* 0x0000000000037919 */ /* 0x000e640000003900 */
[----:B-1----:R-:W-:-:S06]  /*1bc90*/  LOP3.LUT R3, R3, UR4, RZ, 0xc0, !PT ;  /* 0x0000000403037c12 */ /* 0x002fcc000f8ec0ff */
[----:B------:R-:W1:Y:S01]  /*1bca0*/  POPC R3, R3 ;  /* 0x0000000300037309 */ /* 0x000e620000000000 */
[----:B---3--:R-:W1:Y:S02]  /*1bcb0*/  SHFL.IDX PT, R0, R5, R0, 0x1f ;  /* 0x00001f0005007589 */ /* 0x008e6400000e0000 */
[----:B-1----:R-:W-:-:S05]  /*1bcc0*/  IADD3 R0, R0, UR38, R3 ;  /* 0x0000002600007c10 */ /* 0x002fca000fffe003 */
[----:B------:R3:W-:Y:S02]  /*1bcd0*/  STL [R1], R0 ;  /* 0x0000000001007387 */ /* 0x0007e40000100800 */
.L_x_10655:
[----:B------:R-:W-:Y:S05]  /*1bce0*/  BSYNC B0 ;  /* 0x0000000000007941 */ /* 0x000fea0003800000 */
.L_x_10654:
[----:B------:R-:W-:-:S07]  /*1bcf0*/  SEL R19, R19, RZ, P0 ;  /* 0x000000ff13137207 */ /* 0x000fce0000000000 */
.L_x_10567:
[----:B------:R-:W-:Y:S05]  /*1bd00*/  BSYNC B7 ;  /* 0x0000000000077941 */ /* 0x000fea0003800000 */
.L_x_10565:
        /* <DEDUP_REMOVED lines=9> */
[----:B-12---:R-:W1:Y:S04]  /*1bda0*/  LDS.128 R4, [R18+0x324d0] ;  /* 0x0324d00012047984 */ /* 0x006e680000000c00 */
[----:B-1----:R1:W-:Y:S04]  /*1bdb0*/  STL.64 [R1], R4 ;  /* 0x0000000401007387 */ /* 0x0023e80000100a00 */
[----:B------:R1:W-:Y:S01]  /*1bdc0*/  STL.64 [R1+0x8], R6 ;  /* 0x0000080601007387 */ /* 0x0003e20000100a00 */
[----:B------:R-:W-:Y:S06]  /*1bdd0*/  BAR.ARV 0x4, 0x180 ;  /* 0x0106000000007b1d */ /* 0x000fec0000002000 */
[----:B------:R-:W-:Y:S05]  /*1bde0*/  BRA `(.L_x_10657) ;  /* 0x0000000c00247947 */ /* 0x000fea0003800000 */
.L_x_10656:
[----:B------:R-:W3:Y:S01]  /*1bdf0*/  S2R R16, SR_TID.X ;  /* 0x0000000000107919 */ /* 0x000ee20000002100 */
[----:B------:R-:W-:Y:S01]  /*1be00*/  UMOV UR4, 0xffffffff ;  /* 0xffffffff00047882 */ /* 0x000fe20000000000 */
[----:B---3--:R-:W-:-:S04]  /*1be10*/  LOP3.LUT R16, R16, 0x1f, RZ, 0xc0, !PT ;  /* 0x0000001f10107812 */ /* 0x008fc800078ec0ff */
[----:B------:R-:W-:Y:S01]  /*1be20*/  ISETP.NE.AND P0, PT, R16, 0x1f, PT ;  /* 0x0000001f1000780c */ /* 0x000fe20003f05270 */
[----:B------:R-:W-:-:S12]  /*1be30*/  BRA.DIV UR4, `(.L_x_10658) ;  /* 0x00000042049c7947 */ /* 0x000fd8000b800000 */
[----:B-1----:R-:W3:Y:S01]  /*1be40*/  LDL.LU R2, [R1] ;  /* 0x0000000001027983 */ /* 0x002ee20000300800 */
[----:B------:R-:W-:-:S03]  /*1be50*/  ULDC UR4, c[0x0][0xd3c] ;  /* 0x00034f0000047ab9 */ /* 0x000fc60000000800 */
[----:B------:R-:W4:Y:S01]  /*1be60*/  LDL R3, [R1+0xc] ;  /* 0x00000c0001037983 */ /* 0x000f220000100800 */
[----:B---3--:R-:W-:Y:S02]  /*1be70*/  IMAD.MOV.U32 R10, RZ, RZ, R2 ;  /* 0x000000ffff0a7224 */ /* 0x008fe400078e0002 */
[----:B----4-:R-:W-:-:S05]  /*1be80*/  IMAD.IADD R0, R3, 0x1, R16 ;  /* 0x0000000103007824 */ /* 0x010fca00078e0210 */
[----:B------:R-:W-:-:S13]  /*1be90*/  ISETP.GE.OR P1, PT, R0, UR4, !P0 ;  /* 0x0000000400007c0c */ /* 0x000fda000c726670 */
[----:B------:R-:W1:Y:S08]  /*1bea0*/  @!P1 LDC.64 R2, c[0x0][0xd80] ;  /* 0x00036000ff029b82 */ /* 0x000e700000000a00 */
[----:B--2---:R-:W2:Y:S01]  /*1beb0*/  @!P1 LDC.64 R6, c[0x0][0xd78] ;  /* 0x00035e00ff069b82 */ /* 0x004ea20000000a00 */
        /* <DEDUP_REMOVED lines=33> */
.L_x_10806:
[----:B------:R-:W-:Y:S02]  /*1c0d0*/  ULDC UR4, c[0x0][0xd38] ;  /* 0x00034e0000047ab9 */ /* 0x000fe40000000800 */
[----:B------:R-:W-:-:S04]  /*1c0e0*/  IMAD.U32 R3, RZ, RZ, UR4 ;  /* 0x00000004ff037e24 */ /* 0x000fc8000f8e00ff */
[----:B-1----:R-:W-:-:S04]  /*1c0f0*/  IMAD R9, R9, R3, RZ ;  /* 0x0000000309097224 */ /* 0x002fc800078e02ff */
[----:B------:R-:W-:-:S05]  /*1c100*/  IMAD.IADD R4, R4, 0x1, R9 ;  /* 0x0000000104047824 */ /* 0x000fca00078e0209 */
[----:B------:R-:W-:-:S13]  /*1c110*/  ISETP.GT.AND P6, PT, R4, R5, PT ;  /* 0x000000050400720c */ /* 0x000fda0003fc4270 */
[----:B------:R-:W-:Y:S05]  /*1c120*/  @P6 BRA `(.L_x_10659) ;  /* 0x0000000000ac6947 */ /* 0x000fea0003800000 */
.L_x_10662:
        /* <DEDUP_REMOVED lines=37> */
.L_x_10814:
[----:B------:R-:W-:Y:S02]  /*1c380*/  ULDC UR4, c[0x0][0xd38] ;  /* 0x00034e0000047ab9 */ /* 0x000fe40000000800 */
[----:B------:R-:W-:-:S04]  /*1c390*/  IMAD.U32 R3, RZ, RZ, UR4 ;  /* 0x00000004ff037e24 */ /* 0x000fc8000f8e00ff */
[----:B-1----:R-:W-:-:S04]  /*1c3a0*/  IMAD R9, R9, R3, RZ ;  /* 0x0000000309097224 */ /* 0x002fc800078e02ff */
[----:B------:R-:W-:-:S05]  /*1c3b0*/  IMAD.IADD R4, R9, 0x1, R4 ;  /* 0x0000000109047824 */ /* 0x000fca00078e0204 */
[----:B------:R-:W-:-:S13]  /*1c3c0*/  ISETP.GT.AND P6, PT, R4, R5, PT ;  /* 0x000000050400720c */ /* 0x000fda0003fc4270 */
[----:B------:R-:W-:Y:S05]  /*1c3d0*/  @!P6 BRA `(.L_x_10662) ;  /* 0xfffffffc0054e947 */ /* 0x000fea000383ffff */
.L_x_10659:
        /* <DEDUP_REMOVED lines=9> */
.L_x_10819:
[----:B------:R-:W-:-:S13]  /*1c470*/  ISETP.NE.AND P0, PT, R4, RZ, PT ;  /* 0x000000ff0400720c */ /* 0x000fda0003f05270 */
[----:B------:R-:W-:Y:S05]  /*1c480*/  @!P0 BRA `(.L_x_10664) ;  /* 0x0000000000148947 */ /* 0x000fea0003800000 */
[----:B------:R-:W-:Y:S01]  /*1c490*/  UMOV UR4, 0xffffffff ;  /* 0xffffffff00047882 */ /* 0x000fe20000000000 */
[----:B------:R-:W-:Y:S02]  /*1c4a0*/  VIADD R12, R2, 0xffffffff ;  /* 0xffffffff020c7836 */ /* 0x000fe40000000000 */
[----:B------:R-:W-:Y:S05]  /*1c4b0*/  BRA.DIV UR4, `(.L_x_10665) ;  /* 0x0000004604907947 */ /* 0x000fea000b800000 */
[----:B0-----:R0:W4:Y:S02]  /*1c4c0*/  SHFL.IDX PT, R7, R7, R12, 0x1f ;  /* 0x00001f0c07077589 */ /* 0x00112400000e0000 */
.L_x_10822:
[----:B----4-:R-:W-:-:S07]  /*1c4d0*/  IMAD.MOV.U32 R8, RZ, RZ, R7 ;  /* 0x000000ffff087224 */ /* 0x010fce00078e0007 */
.L_x_10664:
[----:B0-----:R-:W4:Y:S01]  /*1c4e0*/  LDL.LU R7, [R1+0xc] ;  /* 0x00000c0001077983 */ /* 0x001f220000300800 */
        /* <DEDUP_REMOVED lines=14> */
[----:B----4-:R-:W-:Y:S01]  /*1c5d0*/  IMAD.MOV.U32 R10, RZ, RZ, R7 ;  /* 0x000000ffff0a7224 */ /* 0x010fe200078e0007 */
[----:B------:R-:W-:-:S03]  /*1c5e0*/  IABS R7, R0 ;  /* 0x0000000000077213 */ /* 0x000fc60000000000 */
[----:B------:R-:W-:Y:S02]  /*1c5f0*/  IMAD.IADD R10, R2, 0x1, R10 ;  /* 0x00000001020a7824 */ /* 0x000fe400078e020a */
[----:B------:R-:W-:-:S04]  /*1c600*/  IMAD.MOV R7, RZ, RZ, -R7 ;  /* 0x000000ffff077224 */ /* 0x000fc800078e0a07 */
        /* <DEDUP_REMOVED lines=45> */
.L_x_10660:
        /* <DEDUP_REMOVED lines=10> */
.L_x_10666:
[----:B01----:R-:W2:Y:S04]  /*1c980*/  LDL R2, [R1+0xc] ;  /* 0x00000c0001027983 */ /* 0x003ea80000100800 */
[----:B------:R-:W3:Y:S04]  /*1c990*/  LDL R3, [R1+0x8] ;  /* 0x0000080001037983 */ /* 0x000ee80000100800 */
[----:B------:R-:W4:Y:S04]  /*1c9a0*/  LDL R5, [R1+0x4] ;  /* 0x0000040001057983 */ /* 0x000f280000100800 */
[----:B------:R-:W4:Y:S01]  /*1c9b0*/  LDL R4, [R1] ;  /* 0x0000000001047983 */ /* 0x000f220000100800 */
        /* <DEDUP_REMOVED lines=12> */
.L_x_10657:
[----:B------:R-:W3:Y:S01]  /*1ca80*/  LDL R0, [R1+0xc] ;  /* 0x00000c0001007983 */ /* 0x000ee20000100800 */
[----:B------:R-:W-:Y:S02]  /*1ca90*/  ULDC UR4, c[0x0][0xd3c] ;  /* 0x00034f0000047ab9 */ /* 0x000fe40000000800 */
[----:B---3--:R-:W-:-:S13]  /*1caa0*/  ISETP.GE.AND P0, PT, R0, UR4, PT ;  /* 0x0000000400007c0c */ /* 0x008fda000bf06270 */
[----:B------:R-:W-:Y:S05]  /*1cab0*/  @!P0 BRA `(.L_x_10667) ;  /* 0xffffff8400d88947 */ /* 0x000fea000383ffff */
[----:B------:R-:W-:Y:S05]  /*1cac0*/  BSYNC B8 ;  /* 0x0000000000087941 */ /* 0x000fea0003800000 */
.L_x_10519:
[----:B--2---:R-:W2:Y:S01]  /*1cad0*/  LDL.LU R0, [R1+0x80] ;  /* 0x0000800001007983 */ /* 0x004ea20000300800 */
[----:B------:R-:W-:Y:S01]  /*1cae0*/  BSSY B0, `(.L_x_10668) ;  /* 0x000000b000007945 */ /* 0x000fe20003800000 */
[----:B-1----:R-:W1:Y:S01]  /*1caf0*/  S2R R5, SR_CgaCtaId ;  /* 0x0000000000057919 */ /* 0x002e620000008800 */
[----:B--2---:R-:W-:-:S05]  /*1cb00*/  VIADD R0, R0, 0x1 ;  /* 0x0000000100007836 */ /* 0x004fca0000000000 */
        /* <DEDUP_REMOVED lines=8> */
.L_x_10823:
[----:B------:R-:W-:Y:S05]  /*1cb90*/  BSYNC B0 ;  /* 0x0000000000007941 */ /* 0x000fea0003800000 */
.L_x_10668:
[----:B------:R-:W-:-:S03]  /*1cba0*/  UMOV UR4, 0xffffffff ;  /* 0xffffffff00047882 */ /* 0x000fc60000000000 */
[----:B------:R-:W-:Y:S05]  /*1cbb0*/  BRA.DIV UR4, `(.L_x_10670) ;  /* 0x00000042040c7947 */ /* 0x000fea000b800000 */
[----:B------:R-:W1:Y:S02]  /*1cbc0*/  S2R R2, SR_TID.X ;  /* 0x0000000000027919 */ /* 0x000e640000002100 */
[----:B-1----:R-:W-:-:S04]  /*1cbd0*/  SHF.R.U32.HI R2, RZ, 0x5, R2 ;  /* 0x00000005ff027819 */ /* 0x002fc80000011602 */
[----:B------:R-:W-:-:S05]  /*1cbe0*/  LOP3.LUT R2, R2, 0x3, RZ, 0xc0, !PT ;  /* 0x0000000302027812 */ /* 0x000fca00078ec0ff */
[----:B------:R1:W2:Y:S02]  /*1cbf0*/  SHFL.IDX PT, R14, R2, RZ, 0x1f ;  /* 0x00001fff020e7589 */ /* 0x0002a400000e0000 */
.L_x_10826:
[----:B--2---:R-:W-:-:S13]  /*1cc00*/  ISETP.NE.AND P0, PT, R14, RZ, PT ;  /* 0x000000ff0e00720c */ /* 0x004fda0003f05270 */
[----:B------:R-:W-:Y:S05]  /*1cc10*/  @P0 BRA `(.L_x_10363) ;  /* 0x0000000000940947 */ /* 0x000fea0003800000 */
[----:B------:R-:W-:-:S03]  /*1cc20*/  UMOV UR4, 0xffffffff ;  /* 0xffffffff00047882 */ /* 0x000fc60000000000 */
[----:B------:R-:W-:Y:S05]  /*1cc30*/  BRA.DIV UR4, `(.L_x_10671) ;  /* 0x0000004204207947 */ /* 0x000fea000b800000 */
[----:B------:R-:W-:-:S13]  /*1cc40*/  ELECT P6, URZ, PT ;  /* 0x00000000003f782f */ /* 0x000fda00038c0000 */
.L_x_10829:
        /* <DEDUP_REMOVED lines=8> */
.L_x_10672:
        /* <DEDUP_REMOVED lines=13> */
.L_x_10830:
[----:B------:R-:W1:Y:S02]  /*1cda0*/  SYNCS.PHASECHK.TRANS64.TRYWAIT P0, [R7+URZ], R2 ;  /* 0x00000002070075a7 */ /* 0x000e64000800017f */
[----:B-1----:R-:W-:Y:S05]  /*1cdb0*/  @!P0 BRA `(.L_x_10674) ;  /* 0x0000003c00f48947 */ /* 0x002fea0003800000 */
.L_x_10831:
[----:B------:R-:W-:Y:S05]  /*1cdc0*/  @!P2 BRA `(.L_x_10675) ;  /* 0x000000000004a947 */ /* 0x000fea0003800000 */
[----:B------:R-:W-:Y:S01]  /*1cdd0*/  BPT.TRAP 0x1 ;  /* 0x000000040000795c */ /* 0x000fe20000300000 */
.L_x_10675:
[----:B------:R-:W-:-:S04]  /*1cde0*/  VIADD R0, R0, 0x32460 ;  /* 0x0003246000007836 */ /* 0x000fc80000000000 */
[----:B------:R-:W-:-:S04]  /*1cdf0*/  IMAD R4, R19, 0x8, R0 ;  /* 0x0000000813047824 */ /* 0x000fc800078e0200 */
[----:B------:R-:W2:Y:S02]  /*1ce00*/  SYNCS.PHASECHK.TRANS64.TRYWAIT P0, [R4+URZ], R5 ;  /* 0x00000005040075a7 */ /* 0x000ea4000800017f */
[----:B--2---:R-:W-:Y:S05]  /*1ce10*/  @!P0 BRA `(.L_x_10676) ;  /* 0x0000003c00f08947 */ /* 0x004fea0003800000 */
.L_x_10832:
[----:B------:R-:W-:-:S07]  /*1ce20*/  IMAD R3, R3, 0x8, R0 ;  /* 0x0000000803037824 */ /* 0x000fce00078e0200 */
.L_x_10677:
[----:B---3--:R3:W4:Y:S02]  /*1ce30*/  SYNCS.PHASECHK.TRANS64.TRYWAIT P0, [R3+URZ], R2 ;  /* 0x00000002030075a7 */ /* 0x008724000800017f */
[----:B----4-:R-:W-:Y:S05]  /*1ce40*/  @!P0 NANOSLEEP.SYNCS 0x989680 ;  /* 0x009896800000895d */ /* 0x010fea0003900000 */
[----:B------:R-:W4:Y:S02]  /*1ce50*/  @!P0 SYNCS.PHASECHK.TRANS64 P0, [R3+URZ], R2 ;  /* 0x00000002030085a7 */ /* 0x000f24000800007f */
[----:B----4-:R-:W-:Y:S05]  /*1ce60*/  @!P0 BRA `(.L_x_10677) ;  /* 0xfffffffc00f08947 */ /* 0x010fea000383ffff */
.L_x_10363:
[----:B------:R-:W-:Y:S05]  /*1ce70*/  BSYNC B9 ;  /* 0x0000000000097941 */ /* 0x000fea0003800000 */
.L_x_10360:
[----:B------:R-:W-:Y:S05]  /*1ce80*/  EXIT ;  /* 0x000000000000794d */ /* 0x000fea0003800000 */
.L_x_10383:
[----:B0-----:R0:W1:Y:S02]  /*1ce90*/  SYNCS.PHASECHK.TRANS64.TRYWAIT P6, [R97+URZ+0x32490], R109 ;  /* 0x0324906d610075a7 */ /* 0x00106400080c017f */
[----:B-1----:R-:W-:Y:S05]  /*1cea0*/  @!P6 NANOSLEEP.SYNCS 0x989680 ;  /* 0x009896800000e95d */ /* 0x002fea0003900000 */
[----:B------:R-:W1:Y:S02]  /*1ceb0*/  @!P6 SYNCS.PHASECHK.TRANS64 P6, [R97+URZ+0x32490], R109 ;  /* 0x0324906d6100e5a7 */ /* 0x000e6400080c007f */
[----:B-1----:R-:W-:Y:S05]  /*1cec0*/  @!P6 BRA `(.L_x_10383) ;  /* 0xfffffffc00f0e947 */ /* 0x002fea000383ffff */
[----:B------:R-:W-:Y:S05]  /*1ced0*/  BRA `(.L_x_10678) ;  /* 0xfffffe6000e87947 */ /* 0x000fea000383ffff */
.L_x_10401:
[----:B0-----:R0:W1:Y:S02]  /*1cee0*/  SYNCS.PHASECHK.TRANS64.TRYWAIT P5, [R97+URZ+0x32490], R109 ;  /* 0x0324906d610075a7 */ /* 0x00106400080a017f */
[----:B-1----:R-:W-:Y:S05]  /*1cef0*/  @!P5 NANOSLEEP.SYNCS 0x989680 ;  /* 0x009896800000d95d */ /* 0x002fea0003900000 */
[----:B------:R-:W1:Y:S02]  /*1cf00*/  @!P5 SYNCS.PHASECHK.TRANS64 P5, [R97+URZ+0x32490], R109 ;  /* 0x0324906d6100d5a7 */ /* 0x000e6400080a007f */
[----:B-1----:R-:W-:Y:S05]  /*1cf10*/  @!P5 BRA `(.L_x_10401) ;  /* 0xfffffffc00f0d947 */ /* 0x002fea000383ffff */
[----:B------:R-:W-:Y:S05]  /*1cf20*/  BRA `(.L_x_10679) ;  /* 0xfffffe74008c7947 */ /* 0x000fea000383ffff */
.L_x_10410:
[----:B0-----:R0:W1:Y:S02]  /*1cf30*/  SYNCS.PHASECHK.TRANS64.TRYWAIT P4, [R97+URZ+0x32490], R109 ;  /* 0x0324906d610075a7 */ /* 0x001064000808017f */
[----:B-1----:R-:W-:Y:S05]  /*1cf40*/  @!P4 NANOSLEEP.SYNCS 0x989680 ;  /* 0x009896800000c95d */ /* 0x002fea0003900000 */
[----:B------:R-:W1:Y:S02]  /*1cf50*/  @!P4 SYNCS.PHASECHK.TRANS64 P4, [R97+URZ+0x32490], R109 ;  /* 0x0324906d6100c5a7 */ /* 0x000e64000808007f */
[----:B-1----:R-:W-:Y:S05]  /*1cf60*/  @!P4 BRA `(.L_x_10410) ;  /* 0xfffffffc00f0c947 */ /* 0x002fea000383ffff */
[----:B------:R-:W-:Y:S05]  /*1cf70*/  BRA `(.L_x_10680) ;  /* 0xfffffe8400d47947 */ /* 0x000fea000383ffff */
.L_x_10416:
[----:B--2---:R2:W3:Y:S02]  /*1cf80*/  SYNCS.PHASECHK.TRANS64.TRYWAIT P3, [R97+URZ+0x324b0], R109 ;  /* 0x0324b06d610075a7 */ /* 0x0044e4000806017f */
[----:B---3--:R-:W-:Y:S05]  /*1cf90*/  @!P3 NANOSLEEP.SYNCS 0x989680 ;  /* 0x009896800000b95d */ /* 0x008fea0003900000 */
[----:B------:R-:W3:Y:S02]  /*1cfa0*/  @!P3 SYNCS.PHASECHK.TRANS64 P3, [R97+URZ+0x324b0], R109 ;  /* 0x0324b06d6100b5a7 */ /* 0x000ee4000806007f */
[----:B---3--:R-:W-:Y:S05]  /*1cfb0*/  @!P3 BRA `(.L_x_10416) ;  /* 0xfffffffc00f0b947 */ /* 0x008fea000383ffff */
[----:B------:R-:W-:Y:S05]  /*1cfc0*/  BRA `(.L_x_10681) ;  /* 0xfffffe8800647947 */ /* 0x000fea000383ffff */
.L_x_10426:
[----:B------:R-:W-:Y:S01]  /*1cfd0*/  BSSY B0, `(.L_x_10682) ;  /* 0x0000007000007945 */ /* 0x000fe20003800000 */
[----:B------:R-:W-:Y:S02]  /*1cfe0*/  IMAD.MOV.U32 R12, RZ, RZ, RZ ;  /* 0x000000ffff0c7224 */ /* 0x000fe400078e00ff */
[----:B------:R-:W-:Y:S02]  /*1cff0*/  IMAD.MOV.U32 R11, RZ, RZ, 0x1f ;  /* 0x0000001fff0b7424 */ /* 0x000fe400078e00ff */
[----:B------:R-:W-:-:S07]  /*1d000*/  IMAD.MOV.U32 R15, RZ, RZ, -0x1 ;  /* 0xffffffffff0f7424 */ /* 0x000fce00078e00ff */
[----:B-----5:R-:W-:Y:S05]  /*1d010*/  WARPSYNC.COLLECTIVE R15, `(.L_x_10683) ;  /* 0x000000000f087348 */ /* 0x020fea0003c00000 */
[----:B------:R0:W1:Y:S02]  /*1d020*/  SHFL.IDX P6, R14, R13, R12, R11 ;  /* 0x0000000c0d0e7389 */ /* 0x00006400000c000b */
[----:B01---5:R-:W-:Y:S01]  /*1d030*/  ENDCOLLECTIVE ;  /* 0x000000000000791b */ /* 0x023fe20003800000 */
.L_x_10683:
[----:B------:R-:W-:Y:S05]  /*1d040*/  BSYNC B0 ;  /* 0x0000000000007941 */ /* 0x000fea0003800000 */
.L_x_10682:
[----:B------:R-:W-:Y:S05]  /*1d050*/  BRA `(.L_x_10684) ;  /* 0xfffffe9400ac7947 */ /* 0x000fea000383ffff */
.L_x_10438:
        /* <DEDUP_REMOVED lines=8> */
.L_x_10686:
[----:B------:R-:W-:Y:S05]  /*1d0e0*/  BSYNC B1 ;  /* 0x0000000000017941 */ /* 0x000fea0003800000 */
.L_x_10685:
        /* <DEDUP_REMOVED lines=8> */
.L_x_10687:
[----:B------:R-:W-:Y:S02]  /*1d170*/  IMAD.MOV.U32 R13, RZ, RZ, R24 ;  /* 0x000000ffff0d7224 */ /* 0x000fe400078e0018 */
[----:B------:R-:W-:-:S07]  /*1d180*/  IMAD.MOV.U32 R21, RZ, RZ, R14 ;  /* 0x000000ffff157224 */ /* 0x000fce00078e000e */
[----:B------:R-:W-:Y:S05]  /*1d190*/  WARPSYNC.COLLECTIVE R15, `(.L_x_10688) ;  /* 0x000000000f087348 */ /* 0x000fea0003c00000 */
[----:B------:R0:W1:Y:S02]  /*1d1a0*/  SHFL.IDX P6, R14, R13, R12, R11 ;  /* 0x0000000c0d0e7389 */ /* 0x00006400000c000b */
[----:B01----:R-:W-:Y:S01]  /*1d1b0*/  ENDCOLLECTIVE ;  /* 0x000000000000791b */ /* 0x003fe20003800000 */
.L_x_10688:
[----:B------:R-:W-:Y:S02]  /*1d1c0*/  IMAD.MOV.U32 R13, RZ, RZ, R27 ;  /* 0x000000ffff0d7224 */ /* 0x000fe400078e001b */
[----:B------:R-:W-:-:S07]  /*1d1d0*/  IMAD.MOV.U32 R24, RZ, RZ, R14 ;  /* 0x000000ffff187224 */ /* 0x000fce00078e000e */
[----:B------:R-:W-:Y:S05]  /*1d1e0*/  WARPSYNC.COLLECTIVE R15, `(.L_x_10689) ;  /* 0x000000000f087348 */ /* 0x000fea0003c00000 */
[----:B------:R0:W1:Y:S02]  /*1d1f0*/  SHFL.IDX P6, R14, R13, R12, R11 ;  /* 0x0000000c0d0e7389 */ /* 0x00006400000c000b */
[----:B01----:R-:W-:Y:S01]  /*1d200*/  ENDCOLLECTIVE ;  /* 0x000000000000791b */ /* 0x003fe20003800000 */
.L_x_10689:
[----:B------:R-:W-:Y:S01]  /*1d210*/  IMAD.MOV.U32 R27, RZ, RZ, R14 ;  /* 0x000000ffff1b7224 */ /* 0x000fe200078e000e */
[----:B------:R-:W-:Y:S06]  /*1d220*/  BRA `(.L_x_10690) ;  /* 0xfffffe9800c07947 */ /* 0x000fec000383ffff */
.L_x_10442:
[----:B0-----:R0:W1:Y:S02]  /*1d230*/  SYNCS.PHASECHK.TRANS64.TRYWAIT P0, [R18+URZ+0x32400], R29 ;  /* 0x0324001d120075a7 */ /* 0x001064000800017f */
[----:B-1----:R-:W-:Y:S05]  /*1d240*/  @!P0 NANOSLEEP.SYNCS 0x989680 ;  /* 0x009896800000895d */ /* 0x002fea0003900000 */
[----:B------:R-:W1:Y:S02]  /*1d250*/  @!P0 SYNCS.PHASECHK.TRANS64 P0, [R18+URZ+0x32400], R29 ;  /* 0x0324001d120085a7 */ /* 0x000e64000800007f */
[----:B-1----:R-:W-:Y:S05]  /*1d260*/  @!P0 BRA `(.L_x_10442) ;  /* 0xfffffffc00f08947 */ /* 0x002fea000383ffff */
[----:B------:R-:W-:Y:S05]  /*1d270*/  BRA `(.L_x_10691) ;  /* 0xfffffe9c00d07947 */ /* 0x000fea000383ffff */
.L_x_10450:
        /* <DEDUP_REMOVED lines=8> */
.L_x_10693:
[----:B------:R-:W-:Y:S05]  /*1d300*/  BSYNC B1 ;  /* 0x0000000000017941 */ /* 0x000fea0003800000 */
.L_x_10692:
        /* <DEDUP_REMOVED lines=8> */
.L_x_10694:
[----:B------:R-:W-:Y:S02]  /*1d390*/  IMAD.MOV.U32 R13, RZ, RZ, R24 ;  /* 0x000000ffff0d7224 */ /* 0x000fe400078e0018 */
[----:B------:R-:W-:-:S07]  /*1d3a0*/  IMAD.MOV.U32 R20, RZ, RZ, R14 ;  /* 0x000000ffff147224 */ /* 0x000fce00078e000e */
[----:B------:R-:W-:Y:S05]  /*1d3b0*/  WARPSYNC.COLLECTIVE R15, `(.L_x_10695) ;  /* 0x000000000f087348 */ /* 0x000fea0003c00000 */
[----:B------:R0:W1:Y:S02]  /*1d3c0*/  SHFL.IDX P6, R14, R13, R12, R11 ;  /* 0x0000000c0d0e7389 */ /* 0x00006400000c000b */
[----:B01----:R-:W-:Y:S01]  /*1d3d0*/  ENDCOLLECTIVE ;  /* 0x000000000000791b */ /* 0x003fe20003800000 */
.L_x_10695:
[----:B------:R-:W-:Y:S02]  /*1d3e0*/  IMAD.MOV.U32 R13, RZ, RZ, R27 ;  /* 0x000000ffff0d7224 */ /* 0x000fe400078e001b */
[----:B------:R-:W-:-:S07]  /*1d3f0*/  IMAD.MOV.U32 R21, RZ, RZ, R14 ;  /* 0x000000ffff157224 */ /* 0x000fce00078e000e */
[----:B------:R-:W-:Y:S05]  /*1d400*/  WARPSYNC.COLLECTIVE R15, `(.L_x_10696) ;  /* 0x000000000f087348 */ /* 0x000fea0003c00000 */
[----:B------:R0:W1:Y:S02]  /*1d410*/  SHFL.IDX P6, R14, R13, R12, R11 ;  /* 0x0000000c0d0e7389 */ /* 0x00006400000c000b */
[----:B01----:R-:W-:Y:S01]  /*1d420*/  ENDCOLLECTIVE ;  /* 0x000000000000791b */ /* 0x003fe20003800000 */
.L_x_10696:
[----:B------:R-:W-:Y:S05]  /*1d430*/  BRA `(.L_x_10697) ;  /* 0xfffffea8003c7947 */ /* 0x000fea000383ffff */
.L_x_10454:
[----:B0-----:R0:W1:Y:S02]  /*1d440*/  SYNCS.PHASECHK.TRANS64.TRYWAIT P1, [R18+URZ+0x32400], R29 ;  /* 0x0324001d120075a7 */ /* 0x001064000802017f */
[----:B-1----:R-:W-:Y:S05]  /*1d450*/  @!P1 NANOSLEEP.SYNCS 0x989680 ;  /* 0x009896800000995d */ /* 0x002fea0003900000 */
[----:B------:R-:W1:Y:S02]  /*1d460*/  @!P1 SYNCS.PHASECHK.TRANS64 P1, [R18+URZ+0x32400], R29 ;  /* 0x0324001d120095a7 */ /* 0x000e64000802007f */
[----:B-1----:R-:W-:Y:S05]  /*1d470*/  @!P1 BRA `(.L_x_10454) ;  /* 0xfffffffc00f09947 */ /* 0x002fea000383ffff */
[----:B------:R-:W-:Y:S05]  /*1d480*/  BRA `(.L_x_10698) ;  /* 0xfffffeac00187947 */ /* 0x000fea000383ffff */
.L_x_10460:
[----:B--2---:R2:W3:Y:S02]  /*1d490*/  SYNCS.PHASECHK.TRANS64.TRYWAIT P1, [R0+URZ+0x32430], R11 ;  /* 0x0324300b000075a7 */ /* 0x0044e4000802017f */
[----:B---3--:R-:W-:Y:S05]  /*1d4a0*/  @!P1 NANOSLEEP.SYNCS 0x989680 ;  /* 0x009896800000995d */ /* 0x008fea0003900000 */
[----:B------:R-:W3:Y:S02]  /*1d4b0*/  @!P1 SYNCS.PHASECHK.TRANS64 P1, [R0+URZ+0x32430], R11 ;  /* 0x0324300b000095a7 */ /* 0x000ee4000802007f */
[----:B---3--:R-:W-:Y:S05]  /*1d4c0*/  @!P1 BRA `(.L_x_10460) ;  /* 0xfffffffc00f09947 */ /* 0x008fea000383ffff */
[----:B------:R-:W-:Y:S05]  /*1d4d0*/  BRA `(.L_x_10459) ;  /* 0xfffffeb8004c7947 */ /* 0x000fea000383ffff */
.L_x_10462:
[----:B0-----:R0:W3:Y:S02]  /*1d4e0*/  SYNCS.PHASECHK.TRANS64.TRYWAIT P1, [R18+URZ+0x32410], R3 ;  /* 0x03241003120075a7 */ /* 0x0010e4000802017f */
[----:B---3--:R-:W-:Y:S05]  /*1d4f0*/  @!P1 NANOSLEEP.SYNCS 0x989680 ;  /* 0x009896800000995d */ /* 0x008fea0003900000 */
[----:B------:R-:W3:Y:S02]  /*1d500*/  @!P1 SYNCS.PHASECHK.TRANS64 P1, [R18+URZ+0x32410], R3 ;  /* 0x03241003120095a7 */ /* 0x000ee4000802007f */
[----:B---3--:R-:W-:Y:S05]  /*1d510*/  @!P1 BRA `(.L_x_10462) ;  /* 0xfffffffc00f09947 */ /* 0x008fea000383ffff */
[----:B------:R-:W-:Y:S05]  /*1d520*/  BRA `(.L_x_10699) ;  /* 0xfffffeb800f47947 */ /* 0x000fea000383ffff */
.L_x_10467:
[----:B0-----:R0:W4:Y:S02]  /*1d530*/  SYNCS.PHASECHK.TRANS64.TRYWAIT P2, [R0+URZ+0x32450], R11 ;  /* 0x0324500b000075a7 */ /* 0x001124000804017f */
[----:B----4-:R-:W-:Y:S05]  /*1d540*/  @!P2 NANOSLEEP.SYNCS 0x989680 ;  /* 0x009896800000a95d */ /* 0x010fea0003900000 */
[----:B------:R-:W4:Y:S02]  /*1d550*/  @!P2 SYNCS.PHASECHK.TRANS64 P2, [R0+URZ+0x32450], R11 ;  /* 0x0324500b0000a5a7 */ /* 0x000f24000804007f */
[----:B----4-:R-:W-:Y:S05]  /*1d560*/  @!P2 BRA `(.L_x_10467) ;  /* 0xfffffffc00f0a947 */ /* 0x010fea000383ffff */
[----:B------:R-:W-:Y:S05]  /*1d570*/  BRA `(.L_x_10466) ;  /* 0xfffffebc00147947 */ /* 0x000fea000383ffff */
.L_x_10472:
[----:B-1----:R1:W2:Y:S02]  /*1d580*/  SYNCS.PHASECHK.TRANS64.TRYWAIT P3, [R3+URZ+0x32430], R10 ;  /* 0x0324300a030075a7 */ /* 0x0022a4000806017f */
[----:B--2---:R-:W-:Y:S05]  /*1d590*/  @!P3 NANOSLEEP.SYNCS 0x989680 ;  /* 0x009896800000b95d */ /* 0x004fea0003900000 */
[----:B------:R-:W2:Y:S02]  /*1d5a0*/  @!P3 SYNCS.PHASECHK.TRANS64 P3, [R3+URZ+0x32430], R10 ;  /* 0x0324300a0300b5a7 */ /* 0x000ea4000806007f */
[----:B--2---:R-:W-:Y:S05]  /*1d5b0*/  @!P3 BRA `(.L_x_10472) ;  /* 0xfffffffc00f0b947 */ /* 0x004fea000383ffff */
[----:B------:R-:W-:Y:S05]  /*1d5c0*/  BRA `(.L_x_10471) ;  /* 0xfffffee400c07947 */ /* 0x000fea000383ffff */
.L_x_10477:
[----:B---3--:R3:W4:Y:S02]  /*1d5d0*/  SYNCS.PHASECHK.TRANS64.TRYWAIT P3, [R3+URZ+0x32450], R10 ;  /* 0x0324500a030075a7 */ /* 0x008724000806017f */
[----:B----4-:R-:W-:Y:S05]  /*1d5e0*/  @!P3 NANOSLEEP.SYNCS 0x989680 ;  /* 0x009896800000b95d */ /* 0x010fea0003900000 */
[----:B------:R-:W4:Y:S02]  /*1d5f0*/  @!P3 SYNCS.PHASECHK.TRANS64 P3, [R3+URZ+0x32450], R10 ;  /* 0x0324500a0300b5a7 */ /* 0x000f24000806007f */
[----:B----4-:R-:W-:Y:S05]  /*1d600*/  @!P3 BRA `(.L_x_10477) ;  /* 0xfffffffc00f0b947 */ /* 0x010fea000383ffff */
[----:B------:R-:W-:Y:S05]  /*1d610*/  BRA `(.L_x_10476) ;  /* 0xfffffee8005c7947 */ /* 0x000fea000383ffff */
.L_x_10483:
[----:B------:R-:W-:Y:S02]  /*1d620*/  IMAD.MOV.U32 R13, RZ, RZ, R21 ;  /* 0x000000ffff0d7224 */ /* 0x000fe400078e0015 */
[----:B------:R-:W-:Y:S02]  /*1d630*/  IMAD.MOV.U32 R12, RZ, RZ, RZ ;  /* 0x000000ffff0c7224 */ /* 0x000fe400078e00ff */
[----:B------:R-:W-:Y:S02]  /*1d640*/  IMAD.MOV.U32 R11, RZ, RZ, 0x181f ;  /* 0x0000181fff0b7424 */ /* 0x000fe400078e00ff */
[----:B------:R-:W-:-:S07]  /*1d650*/  IMAD.MOV.U32 R15, RZ, RZ, -0x1 ;  /* 0xffffffffff0f7424 */ /* 0x000fce00078e00ff */
[----:B-----5:R-:W-:Y:S05]  /*1d660*/  WARPSYNC.COLLECTIVE R15, `(.L_x_10700) ;  /* 0x000000000f087348 */ /* 0x020fea0003c00000 */
[----:B------:R0:W1:Y:S02]  /*1d670*/  SHFL.IDX P6, R14, R13, R12, R11 ;  /* 0x0000000c0d0e7389 */ /* 0x00006400000c000b */
[----:B01---5:R-:W-:Y:S01]  /*1d680*/  ENDCOLLECTIVE ;  /* 0x000000000000791b */ /* 0x023fe20003800000 */
.L_x_10700:
[----:B------:R-:W-:Y:S02]  /*1d690*/  IMAD.MOV.U32 R13, RZ, RZ, R3 ;  /* 0x000000ffff0d7224 */ /* 0x000fe400078e0003 */
[----:B------:R-:W-:-:S07]  /*1d6a0*/  IMAD.MOV.U32 R20, RZ, RZ, R14 ;  /* 0x000000ffff147224 */ /* 0x000fce00078e000e */
[----:B------:R-:W-:Y:S05]  /*1d6b0*/  WARPSYNC.COLLECTIVE R15, `(.L_x_10701) ;  /* 0x000000000f087348 */ /* 0x000fea0003c00000 */
[----:B------:R0:W1:Y:S02]  /*1d6c0*/  SHFL.IDX P6, R14, R13, R12, R11 ;  /* 0x0000000c0d0e7389 */ /* 0x00006400000c000b */
[----:B01----:R-:W-:Y:S01]  /*1d6d0*/  ENDCOLLECTIVE ;  /* 0x000000000000791b */ /* 0x003fe20003800000 */
.L_x_10701:
[----:B------:R-:W-:Y:S05]  /*1d6e0*/  BRA `(.L_x_10702) ;  /* 0xffffff38001c7947 */ /* 0x000fea000383ffff */
.L_x_10486:
        /* <DEDUP_REMOVED lines=8> */
.L_x_10704:
[----:B------:R-:W-:Y:S05]  /*1d770*/  BSYNC B1 ;  /* 0x0000000000017941 */ /* 0x000fea0003800000 */
.L_x_10703:
        /* <DEDUP_REMOVED lines=8> */
.L_x_10705:
[----:B------:R-:W-:Y:S05]  /*1d800*/  BRA `(.L_x_10706) ;  /* 0xffffff3800587947 */ /* 0x000fea000383ffff */
.L_x_10489:
        /* <DEDUP_REMOVED lines=8> */
.L_x_10708:
[----:B------:R-:W-:Y:S05]  /*1d890*/  BSYNC B1 ;  /* 0x0000000000017941 */ /* 0x000fea0003800000 */
.L_x_10707:
        /* <DEDUP_REMOVED lines=8> */
.L_x_10709:
[----:B------:R-:W-:Y:S05]  /*1d920*/  BRA `(.L_x_10710) ;  /* 0xffffff3800847947 */ /* 0x000fea000383ffff */
.L_x_10492:
        /* <DEDUP_REMOVED lines=8> */
.L_x_10712:
[----:B------:R-:W-:Y:S05]  /*1d9b0*/  BSYNC B1 ;  /* 0x0000000000017941 */ /* 0x000fea0003800000 */
.L_x_10711:
        /* <DEDUP_REMOVED lines=8> */
.L_x_10713:
[----:B------:R-:W-:Y:S05]  /*1da40*/  BRA `(.L_x_10714) ;  /* 0xffffff3800b07947 */ /* 0x000fea000383ffff */
.L_x_10494:
[----:B------:R-:W-:Y:S02]  /*1da50*/  IMAD.MOV.U32 R13, RZ, RZ, R8 ;  /* 0x000000ffff0d7224 */ /* 0x000fe400078e0008 */
[----:B------:R-:W-:Y:S02]  /*1da60*/  IMAD.MOV.U32 R12, RZ, RZ, RZ ;  /* 0x000000ffff0c7224 */ /* 0x000fe400078e00ff */
[----:B------:R-:W-:Y:S02]  /*1da70*/  IMAD.MOV.U32 R11, RZ, RZ, 0x1c1f ;  /* 0x00001c1fff0b7424 */ /* 0x000fe400078e00ff */
[----:B------:R-:W-:-:S07]  /*1da80*/  IMAD.MOV.U32 R15, RZ, RZ, -0x1 ;  /* 0xffffffffff0f7424 */ /* 0x000fce00078e00ff */
[----:B------:R-:W-:Y:S05]  /*1da90*/  WARPSYNC.COLLECTIVE R15, `(.L_x_10715) ;  /* 0x000000000f087348 */ /* 0x000fea0003c00000 */
[----:B------:R0:W1:Y:S02]  /*1daa0*/  SHFL.IDX P6, R14, R13, R12, R11 ;  /* 0x0000000c0d0e7389 */ /* 0x00006400000c000b */
[----:B01----:R-:W-:Y:S01]  /*1dab0*/  ENDCOLLECTIVE ;  /* 0x000000000000791b */ /* 0x003fe20003800000 */
.L_x_10715:
[----:B------:R-:W-:Y:S02]  /*1dac0*/  IMAD.MOV.U32 R13, RZ, RZ, R3 ;  /* 0x000000ffff0d7224 */ /* 0x000fe400078e0003 */
[----:B------:R-:W-:-:S07]  /*1dad0*/  IMAD.MOV.U32 R25, RZ, RZ, R14 ;  /* 0x000000ffff197224 */ /* 0x000fce00078e000e */
[----:B------:R-:W-:Y:S05]  /*1dae0*/  WARPSYNC.COLLECTIVE R15, `(.L_x_10716) ;  /* 0x000000000f087348 */ /* 0x000fea0003c00000 */
[----:B------:R0:W1:Y:S02]  /*1daf0*/  SHFL.IDX P6, R14, R13, R12, R11 ;  /* 0x0000000c0d0e7389 */ /* 0x00006400000c000b */
[----:B01----:R-:W-:Y:S01]  /*1db00*/  ENDCOLLECTIVE ;  /* 0x000000000000791b */ /* 0x003fe20003800000 */
.L_x_10716:
[----:B------:R-:W-:Y:S01]  /*1db10*/  IMAD.MOV.U32 R12, RZ, RZ, R14 ;  /* 0x000000ffff0c7224 */ /* 0x000fe200078e000e */
[----:B------:R-:W-:Y:S06]  /*1db20*/  BRA `(.L_x_10717) ;  /* 0xffffff3c00947947 */ /* 0x000fec000383ffff */
.L_x_10497:
[----:B------:R-:W-:Y:S01]  /*1db30*/  BSSY B1, `(.L_x_10718) ;  /* 0x0000008000017945 */ /* 0x000fe20003800000 */
[----:B---3--:R-:W-:Y:S02]  /*1db40*/  IMAD.MOV.U32 R13, RZ, RZ, R8 ;  /* 0x000000ffff0d7224 */ /* 0x008fe400078e0008 */
[----:B--2---:R-:W-:Y:S02]  /*1db50*/  IMAD.MOV.U32 R12, RZ, RZ, 0x1 ;  /* 0x00000001ff0c7424 */ /* 0x004fe400078e00ff */
[----:B------:R-:W-:Y:S02]  /*1db60*/  IMAD.MOV.U32 R11, RZ, RZ, 0x1c1f ;  /* 0x00001c1fff0b7424 */ /* 0x000fe400078e00ff */
[----:B------:R-:W-:-:S07]  /*1db70*/  IMAD.MOV.U32 R15, RZ, RZ, -0x1 ;  /* 0xffffffffff0f7424 */ /* 0x000fce00078e00ff */
[----:B01----:R-:W-:Y:S05]  /*1db80*/  WARPSYNC.COLLECTIVE R15, `(.L_x_10719) ;  /* 0x000000000f087348 */ /* 0x003fea0003c00000 */
[----:B------:R2:W3:Y:S02]  /*1db90*/  SHFL.IDX P6, R14, R13, R12, R11 ;  /* 0x0000000c0d0e7389 */ /* 0x0004e400000c000b */
[----:B0123--:R-:W-:Y:S01]  /*1dba0*/  ENDCOLLECTIVE ;  /* 0x000000000000791b */ /* 0x00ffe20003800000 */
.L_x_10719:
[----:B------:R-:W-:Y:S05]  /*1dbb0*/  BSYNC B1 ;  /* 0x0000000000017941 */ /* 0x000fea0003800000 */
.L_x_10718:
        /* <DEDUP_REMOVED lines=8> */
.L_x_10720:
[----:B------:R-:W-:Y:S01]  /*1dc40*/  IMAD.MOV.U32 R3, RZ, RZ, R14 ;  /* 0x000000ffff037224 */ /* 0x000fe200078e000e */
[----:B------:R-:W-:Y:S06]  /*1dc50*/  BRA `(.L_x_10721) ;  /* 0xffffff4800ac7947 */ /* 0x000fec000383ffff */
.L_x_10501:
[----:B------:R-:W-:Y:S02]  /*1dc60*/  IMAD.MOV.U32 R13, RZ, RZ, R4 ;  /* 0x000000ffff0d7224 */ /* 0x000fe400078e0004 */
[----:B------:R-:W-:Y:S02]  /*1dc70*/  IMAD.MOV.U32 R12, RZ, RZ, RZ ;  /* 0x000000ffff0c7224 */ /* 0x000fe400078e00ff */
[----:B------:R-:W-:Y:S02]  /*1dc80*/  IMAD.MOV.U32 R11, RZ, RZ, 0x181f ;  /* 0x0000181fff0b7424 */ /* 0x000fe400078e00ff */
[----:B------:R-:W-:-:S07]  /*1dc90*/  IMAD.MOV.U32 R15, RZ, RZ, -0x1 ;  /* 0xffffffffff0f7424 */ /* 0x000fce00078e00ff */
[----:B01----:R-:W-:Y:S05]  /*1dca0*/  WARPSYNC.COLLECTIVE R15, `(.L_x_10722) ;  /* 0x000000000f087348 */ /* 0x003fea0003c00000 */
[----:B------:R2:W3:Y:S02]  /*1dcb0*/  SHFL.IDX P6, R14, R13, R12, R11 ;  /* 0x0000000c0d0e7389 */ /* 0x0004e400000c000b */
[----:B0123--:R-:W-:Y:S01]  /*1dcc0*/  ENDCOLLECTIVE ;  /* 0x000000000000791b */ /* 0x00ffe20003800000 */
.L_x_10722:
[----:B------:R-:W-:Y:S02]  /*1dcd0*/  IMAD.MOV.U32 R13, RZ, RZ, R3 ;  /* 0x000000ffff0d7224 */ /* 0x000fe400078e0003 */
[----:B------:R-:W-:-:S07]  /*1dce0*/  IMAD.MOV.U32 R0, RZ, RZ, R14 ;  /* 0x000000ffff007224 */ /* 0x000fce00078e000e */
[----:B------:R-:W-:Y:S05]  /*1dcf0*/  WARPSYNC.COLLECTIVE R15, `(.L_x_10723) ;  /* 0x000000000f087348 */ /* 0x000fea0003c00000 */
[----:B------:R0:W1:Y:S02]  /*1dd00*/  SHFL.IDX P6, R14, R13, R12, R11 ;  /* 0x0000000c0d0e7389 */ /* 0x00006400000c000b */
[----:B01----:R-:W-:Y:S01]  /*1dd10*/  ENDCOLLECTIVE ;  /* 0x000000000000791b */ /* 0x003fe20003800000 */
.L_x_10723:
[----:B------:R-:W-:Y:S05]  /*1dd20*/  BRA `(.L_x_10724) ;  /* 0xffffff5c00e47947 */ /* 0x000fea000383ffff */
.L_x_10504:
        /* <DEDUP_REMOVED lines=8> */
.L_x_10726:
[----:B------:R-:W-:Y:S05]  /*1ddb0*/  BSYNC B1 ;  /* 0x0000000000017941 */ /* 0x000fea0003800000 */
.L_x_10725:
        /* <DEDUP_REMOVED lines=8> */
.L_x_10727:
[----:B------:R-:W-:Y:S05]  /*1de40*/  BRA `(.L_x_10728) ;  /* 0xffffff6000147947 */ /* 0x000fea000383ffff */
.L_x_10507:
        /* <DEDUP_REMOVED lines=8> */
.L_x_10730:
[----:B------:R-:W-:Y:S05]  /*1ded0*/  BSYNC B1 ;  /* 0x0000000000017941 */ /* 0x000fea0003800000 */
.L_x_10729:
        /* <DEDUP_REMOVED lines=8> */
.L_x_10731:
[----:B------:R-:W-:Y:S05]  /*1df60*/  BRA `(.L_x_10732) ;  /* 0xffffff6000407947 */ /* 0x000fea000383ffff */
.L_x_10510:
        /* <DEDUP_REMOVED lines=8> */
.L_x_10734:
[----:B------:R-:W-:Y:S05]  /*1dff0*/  BSYNC B1 ;  /* 0x0000000000017941 */ /* 0x000fea0003800000 */
.L_x_10733:
        /* <DEDUP_REMOVED lines=8> */
.L_x_10735:
[----:B------:R-:W-:Y:S05]  /*1e080*/  BRA `(.L_x_10736) ;  /* 0xffffff60006c7947 */ /* 0x000fea000383ffff */
.L_x_10527:
        /* <DEDUP_REMOVED lines=11> */
.L_x_10738:
[----:B------:R-:W-:Y:S05]  /*1e140*/  BSYNC B1 ;  /* 0x0000000000017941 */ /* 0x000fea0003800000 */
.L_x_10737:
[----:B------:R-:W-:Y:S05]  /*1e150*/  BRA `(.L_x_10739) ;  /* 0xffffff7800a47947 */ /* 0x000fea000383ffff */
.L_x_10529:
[----:B------:R-:W-:Y:S01]  /*1e160*/  BSSY B1, `(.L_x_10740) ;  /* 0x0000006000017945 */ /* 0x000fe20003800000 */
[----:B------:R-:W-:-:S07]  /*1e170*/  IMAD.MOV.U32 R15, RZ, RZ, -0x1 ;  /* 0xffffffffff0f7424 */ /* 0x000fce00078e00ff */
[----:B0-----:R-:W-:Y:S05]  /*1e180*/  WARPSYNC.COLLECTIVE R15, `(.L_x_10741) ;  /* 0x000000000f0c7348 */ /* 0x001fea0003c00000 */
[----:B------:R-:W-:Y:S02]  /*1e190*/  ELECT P6, UR62, PT ;  /* 0x00000000003e782f */ /* 0x000fe400038c0000 */
[----:B------:R-:W-:Y:S01]  /*1e1a0*/  MOV R14, UR62 ;  /* 0x0000003e000e7c02 */ /* 0x000fe20008000f00 */
[----:B0-----:R-:W-:Y:S10]  /*1e1b0*/  ENDCOLLECTIVE ;  /* 0x000000000000791b */ /* 0x001ff40003800000 */
.L_x_10741:
[----:B------:R-:W-:Y:S05]  /*1e1c0*/  BSYNC B1 ;  /* 0x0000000000017941 */ /* 0x000fea0003800000 */
.L_x_10740:
[----:B------:R-:W-:Y:S05]  /*1e1d0*/  BRA `(.L_x_10528) ;  /* 0xffffff78009c7947 */ /* 0x000fea000383ffff */
.L_x_10531:
[----:B0-----:R0:W1:Y:S02]  /*1e1e0*/  SYNCS.PHASECHK.TRANS64.TRYWAIT P0, [R18+URZ+0x32420], R3 ;  /* 0x03242003120075a7 */ /* 0x001064000800017f */
[----:B-1----:R-:W-:Y:S05]  /*1e1f0*/  @!P0 NANOSLEEP.SYNCS 0x989680 ;  /* 0x009896800000895d */ /* 0x002fea0003900000 */
[----:B------:R-:W1:Y:S02]  /*1e200*/  @!P0 SYNCS.PHASECHK.TRANS64 P0, [R18+URZ+0x32420], R3 ;  /* 0x03242003120085a7 */ /* 0x000e64000800007f */
[----:B-1----:R-:W-:Y:S05]  /*1e210*/  @!P0 BRA `(.L_x_10531) ;  /* 0xfffffffc00f08947 */ /* 0x002fea000383ffff */
[----:B------:R-:W-:Y:S05]  /*1e220*/  BRA `(.L_x_10742) ;  /* 0xffffff7800ac7947 */ /* 0x000fea000383ffff */
.L_x_10535:
[----:B0-----:R0:W1:Y:S02]  /*1e230*/  SYNCS.PHASECHK.TRANS64.TRYWAIT P0, [R3+URZ+0x324a0], R8 ;  /* 0x0324a008030075a7 */ /* 0x001064000800017f */
[----:B-1----:R-:W-:Y:S05]  /*1e240*/  @!P0 NANOSLEEP.SYNCS 0x989680 ;  /* 0x009896800000895d */ /* 0x002fea0003900000 */
[----:B------:R-:W1:Y:S02]  /*1e250*/  @!P0 SYNCS.PHASECHK.TRANS64 P0, [R3+URZ+0x324a0], R8 ;  /* 0x0324a008030085a7 */ /* 0x000e64000800007f */
[----:B-1----:R-:W-:Y:S05]  /*1e260*/  @!P0 BRA `(.L_x_10535) ;  /* 0xfffffffc00f08947 */ /* 0x002fea000383ffff */
[----:B------:R-:W-:Y:S05]  /*1e270*/  BRA `(.L_x_10743) ;  /* 0xffffff7800cc7947 */ /* 0x000fea000383ffff */
.L_x_10540:
[----:B-1----:R1:W2:Y:S02]  /*1e280*/  SYNCS.PHASECHK.TRANS64.TRYWAIT P0, [R3+URZ+0x324c0], R8 ;  /* 0x0324c008030075a7 */ /* 0x0022a4000800017f */
[----:B--2---:R-:W-:Y:S05]  /*1e290*/  @!P0 NANOSLEEP.SYNCS 0x989680 ;  /* 0x009896800000895d */ /* 0x004fea0003900000 */
[----:B------:R-:W2:Y:S02]  /*1e2a0*/  @!P0 SYNCS.PHASECHK.TRANS64 P0, [R3+URZ+0x324c0], R8 ;  /* 0x0324c008030085a7 */ /* 0x000ea4000800007f */
[----:B--2---:R-:W-:Y:S05]  /*1e2b0*/  @!P0 BRA `(.L_x_10540) ;  /* 0xfffffffc00f08947 */ /* 0x004fea000383ffff */
[----:B------:R-:W-:Y:S05]  /*1e2c0*/  BRA `(.L_x_10744) ;  /* 0xffffff7c004c7947 */ /* 0x000fea000383ffff */
.L_x_10550:
[----:B0-----:R0:W1:Y:S02]  /*1e2d0*/  SYNCS.PHASECHK.TRANS64.TRYWAIT P2, [R4+URZ+0x324a0], R5 ;  /* 0x0324a005040075a7 */ /* 0x001064000804017f */
[----:B-1----:R-:W-:Y:S05]  /*1e2e0*/  @!P2 NANOSLEEP.SYNCS 0x989680 ;  /* 0x009896800000a95d */ /* 0x002fea0003900000 */
[----:B------:R-:W1:Y:S02]  /*1e2f0*/  @!P2 SYNCS.PHASECHK.TRANS64 P2, [R4+URZ+0x324a0], R5 ;  /* 0x0324a0050400a5a7 */ /* 0x000e64000804007f */
[----:B-1----:R-:W-:Y:S05]  /*1e300*/  @!P2 BRA `(.L_x_10550) ;  /* 0xfffffffc00f0a947 */ /* 0x002fea000383ffff */
[----:B------:R-:W-:Y:S05]  /*1e310*/  BRA `(.L_x_10745) ;  /* 0xffffff8000dc7947 */ /* 0x000fea000383ffff */
.L_x_10555:
[----:B-1----:R1:W2:Y:S02]  /*1e320*/  SYNCS.PHASECHK.TRANS64.TRYWAIT P2, [R4+URZ+0x324c0], R5 ;  /* 0x0324c005040075a7 */ /* 0x0022a4000804017f */
[----:B--2---:R-:W-:Y:S05]  /*1e330*/  @!P2 NANOSLEEP.SYNCS 0x989680 ;  /* 0x009896800000a95d */ /* 0x004fea0003900000 */
[----:B------:R-:W2:Y:S02]  /*1e340*/  @!P2 SYNCS.PHASECHK.TRANS64 P2, [R4+URZ+0x324c0], R5 ;  /* 0x0324c0050400a5a7 */ /* 0x000ea4000804007f */
[----:B--2---:R-:W-:Y:S05]  /*1e350*/  @!P2 BRA `(.L_x_10555) ;  /* 0xfffffffc00f0a947 */ /* 0x004fea000383ffff */
[----:B------:R-:W-:Y:S05]  /*1e360*/  BRA `(.L_x_10746) ;  /* 0xffffff8400587947 */ /* 0x000fea000383ffff */
.L_x_10573:
        /* <DEDUP_REMOVED lines=11> */
.L_x_10748:
[----:B------:R-:W-:Y:S05]  /*1e420*/  BSYNC B0 ;  /* 0x0000000000007941 */ /* 0x000fea0003800000 */
.L_x_10747:
[----:B------:R-:W-:Y:S05]  /*1e430*/  BRA `(.L_x_10749) ;  /* 0xffffff9000d87947 */ /* 0x000fea000383ffff */
.L_x_10575:
[----:B------:R-:W-:Y:S01]  /*1e440*/  BSSY B0, `(.L_x_10750) ;  /* 0x0000006000007945 */ /* 0x000fe20003800000 */
[----:B------:R-:W-:-:S07]  /*1e450*/  IMAD.MOV.U32 R15, RZ, RZ, -0x1 ;  /* 0xffffffffff0f7424 */ /* 0x000fce00078e00ff */
[----:B0-----:R-:W-:Y:S05]  /*1e460*/  WARPSYNC.COLLECTIVE R15, `(.L_x_10751) ;  /* 0x000000000f0c7348 */ /* 0x001fea0003c00000 */
[----:B------:R-:W-:Y:S02]  /*1e470*/  ELECT P6, UR62, PT ;  /* 0x00000000003e782f */ /* 0x000fe400038c0000 */
[----:B------:R-:W-:Y:S01]  /*1e480*/  MOV R14, UR62 ;  /* 0x0000003e000e7c02 */ /* 0x000fe20008000f00 */
[----:B0-----:R-:W-:Y:S10]  /*1e490*/  ENDCOLLECTIVE ;  /* 0x000000000000791b */ /* 0x001ff40003800000 */
.L_x_10751:
[----:B------:R-:W-:Y:S05]  /*1e4a0*/  BSYNC B0 ;  /* 0x0000000000007941 */ /* 0x000fea0003800000 */
.L_x_10750:
[----:B------:R-:W-:Y:S05]  /*1e4b0*/  BRA `(.L_x_10752) ;  /* 0xffffff9000e47947 */ /* 0x000fea000383ffff */
.L_x_10577:
[----:B0-----:R0:W1:Y:S02]  /*1e4c0*/  SYNCS.PHASECHK.TRANS64.TRYWAIT P0, [R0+URZ+0x32440], R2 ;  /* 0x03244002000075a7 */ /* 0x001064000800017f */
[----:B-1----:R-:W-:Y:S05]  /*1e4d0*/  @!P0 NANOSLEEP.SYNCS 0x989680 ;  /* 0x009896800000895d */ /* 0x002fea0003900000 */
[----:B------:R-:W1:Y:S02]  /*1e4e0*/  @!P0 SYNCS.PHASECHK.TRANS64 P0, [R0+URZ+0x32440], R2 ;  /* 0x03244002000085a7 */ /* 0x000e64000800007f */
[----:B-1----:R-:W-:Y:S05]  /*1e4f0*/  @!P0 BRA `(.L_x_10577) ;  /* 0xfffffffc00f08947 */ /* 0x002fea000383ffff */
[----:B------:R-:W-:Y:S05]  /*1e500*/  BRA `(.L_x_10753) ;  /* 0xffffff9400447947 */ /* 0x000fea000383ffff */
.L_x_10581:
        /* <DEDUP_REMOVED lines=9> */
.L_x_10754:
[----:B------:R-:W-:Y:S02]  /*1e5a0*/  IMAD.MOV.U32 R13, RZ, RZ, R3 ;  /* 0x000000ffff0d7224 */ /* 0x000fe400078e0003 */
[----:B------:R-:W-:Y:S01]  /*1e5b0*/  IMAD.MOV.U32 R4, RZ, RZ, R14 ;  /* 0x000000ffff047224 */ /* 0x000fe200078e000e */
[----:B------:R-:W-:-:S07]  /*1e5c0*/  LOP3.LUT R7, R7, 0x7f, RZ, 0xc0, !PT ;  /* 0x0000007f07077812 */ /* 0x000fce00078ec0ff */
[----:B------:R-:W-:Y:S05]  /*1e5d0*/  WARPSYNC.COLLECTIVE R15, `(.L_x_10755) ;  /* 0x000000000f087348 */ /* 0x000fea0003c00000 */
[----:B------:R0:W1:Y:S02]  /*1e5e0*/  SHFL.IDX P6, R14, R13, R12, R11 ;  /* 0x0000000c0d0e7389 */ /* 0x00006400000c000b */
[----:B01----:R-:W-:Y:S01]  /*1e5f0*/  ENDCOLLECTIVE ;  /* 0x000000000000791b */ /* 0x003fe20003800000 */
.L_x_10755:
[----:B------:R-:W-:Y:S01]  /*1e600*/  SHF.R.U32.HI R7, RZ, 0x3, R7 ;  /* 0x00000003ff077819 */ /* 0x000fe20000011607 */
[----:B------:R-:W-:Y:S02]  /*1e610*/  IMAD.MOV.U32 R13, RZ, RZ, R2 ;  /* 0x000000ffff0d7224 */ /* 0x000fe400078e0002 */
[----:B------:R-:W-:Y:S02]  /*1e620*/  IMAD.MOV.U32 R12, RZ, RZ, 0x1 ;  /* 0x00000001ff0c7424 */ /* 0x000fe400078e00ff */
[----:B------:R-:W-:-:S07]  /*1e630*/  IMAD.MOV.U32 R5, RZ, RZ, R14 ;  /* 0x000000ffff057224 */ /* 0x000fce00078e000e */
[----:B------:R-:W-:Y:S05]  /*1e640*/  WARPSYNC.COLLECTIVE R15, `(.L_x_10756) ;  /* 0x000000000f087348 */ /* 0x000fea0003c00000 */
[----:B------:R0:W1:Y:S02]  /*1e650*/  SHFL.IDX P6, R14, R13, R12, R11 ;  /* 0x0000000c0d0e7389 */ /* 0x00006400000c000b */
[----:B01----:R-:W-:Y:S01]  /*1e660*/  ENDCOLLECTIVE ;  /* 0x000000000000791b */ /* 0x003fe20003800000 */
.L_x_10756:
[----:B------:R-:W-:Y:S02]  /*1e670*/  IMAD.MOV.U32 R13, RZ, RZ, R3 ;  /* 0x000000ffff0d7224 */ /* 0x000fe400078e0003 */
[----:B------:R-:W-:Y:S02]  /*1e680*/  IMAD R0, R0, R8, RZ ;  /* 0x0000000800007224 */ /* 0x000fe400078e02ff */
[----:B------:R-:W-:Y:S02]  /*1e690*/  IMAD.IADD R8, R7, 0x1, R6 ;  /* 0x0000000107087824 */ /* 0x000fe400078e0206 */
[----:B------:R-:W-:-:S07]  /*1e6a0*/  IMAD.MOV.U32 R7, RZ, RZ, R14 ;  /* 0x000000ffff077224 */ /* 0x000fce00078e000e */
[----:B------:R-:W-:Y:S05]  /*1e6b0*/  WARPSYNC.COLLECTIVE R15, `(.L_x_10757) ;  /* 0x000000000f087348 */ /* 0x000fea0003c00000 */
[----:B------:R0:W1:Y:S02]  /*1e6c0*/  SHFL.IDX P6, R14, R13, R12, R11 ;  /* 0x0000000c0d0e7389 */ /* 0x00006400000c000b */
[----:B01----:R-:W-:Y:S01]  /*1e6d0*/  ENDCOLLECTIVE ;  /* 0x000000000000791b */ /* 0x003fe20003800000 */
.L_x_10757:
        /* <DEDUP_REMOVED lines=11> */
.L_x_10758:
        /* <DEDUP_REMOVED lines=15> */
.L_x_10759:
        /* <DEDUP_REMOVED lines=19> */
.L_x_10760:
        /* <DEDUP_REMOVED lines=10> */
.L_x_10761:
        /* <DEDUP_REMOVED lines=13> */
.L_x_10762:
        /* <DEDUP_REMOVED lines=10> */
.L_x_10763:
        /* <DEDUP_REMOVED lines=13> */
.L_x_10764:
        /* <DEDUP_REMOVED lines=10> */
.L_x_10765:
        /* <DEDUP_REMOVED lines=13> */
.L_x_10766:
        /* <DEDUP_REMOVED lines=10> */
.L_x_10767:
        /* <DEDUP_REMOVED lines=11> */
.L_x_10768:
        /* <DEDUP_REMOVED lines=14> */
.L_x_10769:
[----:B------:R-:W-:Y:S01]  /*1f030*/  IMAD.MOV.U32 R3, RZ, RZ, R14 ;  /* 0x000000ffff037224 */ /* 0x000fe200078e000e */
[----:B------:R-:W-:Y:S06]  /*1f040*/  BRA `(.L_x_10770) ;  /* 0xffffff9400c87947 */ /* 0x000fec000383ffff */
.L_x_10585:
        /* <DEDUP_REMOVED lines=10> */
[----:B--2---:R-:W-:-:S02]  /*1f0f0*/  IMAD R3, R15, R6, RZ ;  /* 0x000000060f037224 */ /* 0x004fc400078e02ff */
[----:B------:R-:W-:-:S03]  /*1f100*/  IMAD.MOV.U32 R15, RZ, RZ, -0x1 ;  /* 0xffffffffff0f7424 */ /* 0x000fc600078e00ff */
[-C--:B---3--:R-:W-:Y:S02]  /*1f110*/  ISETP.GE.AND P4, PT, R14, R3.reuse, PT ;  /* 0x000000030e00720c */ /* 0x088fe40003f86270 */
[-C--:B----4-:R-:W-:Y:S01]  /*1f120*/  ISETP.GE.AND P5, PT, R13, R3.reuse, PT ;  /* 0x000000030d00720c */ /* 0x090fe20003fa6270 */
[----:B------:R-:W-:Y:S01]  /*1f130*/  IMAD.MOV.U32 R13, RZ, RZ, R2 ;  /* 0x000000ffff0d7224 */ /* 0x000fe200078e0002 */
[----:B-----5:R-:W-:Y:S01]  /*1f140*/  ISETP.GE.AND P6, PT, R12, R3, PT ;  /* 0x000000030c00720c */ /* 0x020fe20003fc6270 */
[----:B------:R-:W-:Y:S01]  /*1f150*/  IMAD.MOV.U32 R12, RZ, RZ, RZ ;  /* 0x000000ffff0c7224 */ /* 0x000fe200078e00ff */
[----:B------:R-:W-:-:S07]  /*1f160*/  LOP3.LUT R8, R8, 0xffffffef, RZ, 0xc0, !PT ;  /* 0xffffffef08087812 */ /* 0x000fce00078ec0ff */
        /* <DEDUP_REMOVED lines=18> */
.L_x_10772:
[----:B------:R-:W-:Y:S05]  /*1f290*/  BSYNC B0 ;  /* 0x0000000000007941 */ /* 0x000fea0003800000 */
.L_x_10771:
        /* <DEDUP_REMOVED lines=10> */
.L_x_10773:
        /* <DEDUP_REMOVED lines=16> */
.L_x_10774:
        /* <DEDUP_REMOVED lines=15> */
.L_x_10775:
[----:B------:R-:W-:Y:S02]  /*1f530*/  IMAD.MOV.U32 R13, RZ, RZ, R2 ;  /* 0x000000ffff0d7224 */ /* 0x000fe400078e0002 */
[----:B------:R-:W-:Y:S02]  /*1f540*/  IMAD.MOV.U32 R12, RZ, RZ, 0x2 ;  /* 0x00000002ff0c7424 */ /* 0x000fe400078e00ff */
[----:B------:R-:W-:-:S05]  /*1f550*/  IMAD.MOV.U32 R5, RZ, RZ, R14 ;  /* 0x000000ffff057224 */ /* 0x000fca00078e000e */
[----:B------:R-:W-:-:S05]  /*1f560*/  @!P4 LEA R5, P6, R7, R5, 0x1 ;  /* 0x000000050705c211 */ /* 0x000fca00078c08ff */
[----:B------:R-:W-:-:S05]  /*1f570*/  @!P4 IMAD.X R4, RZ, RZ, R6, P6 ;  /* 0x000000ffff04c224 */ /* 0x000fca00030e0606 */
[----:B------:R-:W-:-:S07]  /*1f580*/  @!P4 LOP3.LUT R5, R5, R4, RZ, 0x3c, !PT ;  /* 0x000000040505c212 */ /* 0x000fce00078e3cff */
[----:B------:R-:W-:Y:S05]  /*1f590*/  WARPSYNC.COLLECTIVE R15, `(.L_x_10776) ;  /* 0x000000000f087348 */ /* 0x000fea0003c00000 */
[----:B------:R0:W1:Y:S02]  /*1f5a0*/  SHFL.IDX P6, R14, R13, R12, R11 ;  /* 0x0000000c0d0e7389 */ /* 0x00006400000c000b */
[----:B01----:R-:W-:Y:S01]  /*1f5b0*/  ENDCOLLECTIVE ;  /* 0x000000000000791b */ /* 0x003fe20003800000 */
.L_x_10776:
        /* <DEDUP_REMOVED lines=15> */
.L_x_10777:
        /* <DEDUP_REMOVED lines=9> */
.L_x_10778:
        /* <DEDUP_REMOVED lines=15> */
.L_x_10779:
        /* <DEDUP_REMOVED lines=9> */
.L_x_10780:
        /* <DEDUP_REMOVED lines=15> */
.L_x_10781:
        /* <DEDUP_REMOVED lines=9> */
.L_x_10782:
        /* <DEDUP_REMOVED lines=10> */
[----:B------:R-:W-:-:S07]  /*1fae0*/  IMAD.MOV.U32 R6, RZ, RZ, R14 ;  /* 0x000000ffff067224 */ /* 0x000fce00078e000e */
[----:B0-----:R-:W-:Y:S05]  /*1faf0*/  WARPSYNC.COLLECTIVE R15, `(.L_x_10783) ;  /* 0x000000000f087348 */ /* 0x001fea0003c00000 */
[----:B------:R1:W2:Y:S02]  /*1fb00*/  SHFL.IDX P6, R14, R13, R12, R11 ;  /* 0x0000000c0d0e7389 */ /* 0x0002a400000c000b */
[----:B012---:R-:W-:Y:S01]  /*1fb10*/  ENDCOLLECTIVE ;  /* 0x000000000000791b */ /* 0x007fe20003800000 */
.L_x_10783:
[----:B------:R-:W-:Y:S02]  /*1fb20*/  IMAD.MOV.U32 R13, RZ, RZ, R2 ;  /* 0x000000ffff0d7224 */ /* 0x000fe400078e0002 */
[----:B------:R-:W-:Y:S01]  /*1fb30*/  IMAD.MOV.U32 R12, RZ, RZ, 0x6 ;  /* 0x00000006ff0c7424 */ /* 0x000fe200078e00ff */
[----:B------:R-:W-:Y:S01]  /*1fb40*/  LOP3.LUT P6, RZ, R9, 0x20, RZ, 0xc0, !PT ;  /* 0x0000002009ff7812 */ /* 0x000fe200078cc0ff */
[----:B------:R-:W-:-:S12]  /*1fb50*/  IMAD.MOV.U32 R5, RZ, RZ, R14 ;  /* 0x000000ffff057224 */ /* 0x000fd800078e000e */
        /* <DEDUP_REMOVED lines=15> */
.L_x_10784:
[----:B------:R-:W-:Y:S02]  /*1fc50*/  IMAD.MOV.U32 R13, RZ, RZ, R0 ;  /* 0x000000ffff0d7224 */ /* 0x000fe400078e0000 */
[----:B------:R-:W-:-:S07]  /*1fc60*/  IMAD.MOV.U32 R6, RZ, RZ, R14 ;  /* 0x000000ffff067224 */ /* 0x000fce00078e000e */
[----:B------:R-:W-:Y:S05]  /*1fc70*/  WARPSYNC.COLLECTIVE R15, `(.L_x_10785) ;  /* 0x000000000f087348 */ /* 0x000fea0003c00000 */
[----:B------:R0:W1:Y:S02]  /*1fc80*/  SHFL.IDX P6, R14, R13, R12, R11 ;  /* 0x0000000c0d0e7389 */ /* 0x00006400000c000b */
[----:B01----:R-:W-:Y:S01]  /*1fc90*/  ENDCOLLECTIVE ;  /* 0x000000000000791b */ /* 0x003fe20003800000 */
.L_x_10785:
[----:B------:R-:W-:Y:S02]  /*1fca0*/  IMAD.MOV.U32 R13, RZ, RZ, R2 ;  /* 0x000000ffff0d7224 */ /* 0x000fe400078e0002 */
[----:B------:R-:W-:Y:S02]  /*1fcb0*/  IMAD.MOV.U32 R12, RZ, RZ, 0x7 ;  /* 0x00000007ff0c7424 */ /* 0x000fe400078e00ff */
[----:B------:R-:W-:-:S07]  /*1fcc0*/  IMAD.MOV.U32 R5, RZ, RZ, R14 ;  /* 0x000000ffff057224 */ /* 0x000fce00078e000e */
[----:B------:R-:W-:Y:S05]  /*1fcd0*/  WARPSYNC.COLLECTIVE R15, `(.L_x_10786) ;  /* 0x000000000f087348 */ /* 0x000fea0003c00000 */
[----:B------:R0:W1:Y:S02]  /*1fce0*/  SHFL.IDX P6, R14, R13, R12, R11 ;  /* 0x0000000c0d0e7389 */ /* 0x00006400000c000b */
[----:B01----:R-:W-:Y:S01]  /*1fcf0*/  ENDCOLLECTIVE ;  /* 0x000000000000791b */ /* 0x003fe20003800000 */
.L_x_10786:
        /* <DEDUP_REMOVED lines=10> */
.L_x_10787:
[----:B------:R-:W-:Y:S01]  /*1fda0*/  @!PT LDS RZ, [RZ] ;  /* 0x00000000fffff984 */ /* 0x000fe20000000800 */
[----:B------:R-:W-:Y:S01]  /*1fdb0*/  @!PT LDS RZ, [RZ] ;  /* 0x00000000fffff984 */ /* 0x000fe20000000800 */
[----:B------:R-:W-:Y:S01]  /*1fdc0*/  @!PT LDS RZ, [RZ] ;  /* 0x00000000fffff984 */ /* 0x000fe20000000800 */
[----:B------:R1:W-:Y:S04]  /*1fdd0*/  @!P4 LDGSTS.E.BYPASS.LTC128B.128 [R8+0x25400], desc[UR60][R4.64], !P3 ;  /* 0x254000000408cfae */ /* 0x0003e8000d901d7c */
[----:B------:R1:W-:Y:S04]  /*1fde0*/  @!P4 LDGSTS.E.BYPASS.LTC128B.128 [R8+0x29400], desc[UR60][R4.64+0x80], !P2 ;  /* 0x294000800408cfae */ /* 0x0003e8000d101d7c */
[----:B------:R1:W-:Y:S04]  /*1fdf0*/  @!P4 LDGSTS.E.BYPASS.LTC128B.128 [R8+0x2d400], desc[UR60][R4.64+0x100], !P1 ;  /* 0x2d4001000408cfae */ /* 0x0003e8000c901d7c */
[----:B------:R1:W-:Y:S01]  /*1fe00*/  @!P4 LDGSTS.E.BYPASS.LTC128B.128 [R8+0x31400], desc[UR60][R4.64+0x180], !P0 ;  /* 0x314001800408cfae */ /* 0x0003e2000c101d7c */
[----:B------:R-:W-:Y:S01]  /*1fe10*/  IMAD.MOV.U32 R0, RZ, RZ, R14 ;  /* 0x000000ffff007224 */ /* 0x000fe200078e000e */
[----:B------:R-:W-:Y:S06]  /*1fe20*/  BRA `(.L_x_10788) ;  /* 0xffffff9400747947 */ /* 0x000fec000383ffff */
.L_x_10590:
[----:B0-----:R0:W3:Y:S02]  /*1fe30*/  SYNCS.PHASECHK.TRANS64.TRYWAIT P0, [R18+URZ+0x32420], R0 ;  /* 0x03242000120075a7 */ /* 0x0010e4000800017f */
[----:B---3--:R-:W-:Y:S05]  /*1fe40*/  @!P0 NANOSLEEP.SYNCS 0x989680 ;  /* 0x009896800000895d */ /* 0x008fea0003900000 */
[----:B------:R-:W3:Y:S02]  /*1fe50*/  @!P0 SYNCS.PHASECHK.TRANS64 P0, [R18+URZ+0x32420], R0 ;  /* 0x03242000120085a7 */ /* 0x000ee4000800007f */
[----:B---3--:R-:W-:Y:S05]  /*1fe60*/  @!P0 BRA `(.L_x_10590) ;  /* 0xfffffffc00f08947 */ /* 0x008fea000383ffff */
[----:B------:R-:W-:Y:S05]  /*1fe70*/  BRA `(.L_x_10789) ;  /* 0xffffff9400ec7947 */ /* 0x000fea000383ffff */
.L_x_10594:
[----:B0-----:R0:W1:Y:S02]  /*1fe80*/  SYNCS.PHASECHK.TRANS64.TRYWAIT P0, [R2+URZ+0x32460], R0 ;  /* 0x03246000020075a7 */ /* 0x001064000800017f */
[----:B-1----:R-:W-:Y:S05]  /*1fe90*/  @!P0 NANOSLEEP.SYNCS 0x989680 ;  /* 0x009896800000895d */ /* 0x002fea0003900000 */
[----:B------:R-:W1:Y:S02]  /*1fea0*/  @!P0 SYNCS.PHASECHK.TRANS64 P0, [R2+URZ+0x32460], R0 ;  /* 0x03246000020085a7 */ /* 0x000e64000800007f */
[----:B-1----:R-:W-:Y:S05]  /*1feb0*/  @!P0 BRA `(.L_x_10594) ;  /* 0xfffffffc00f08947 */ /* 0x002fea000383ffff */
[----:B------:R-:W-:Y:S05]  /*1fec0*/  BRA `(.L_x_10790) ;  /* 0xffffff9800107947 */ /* 0x000fea000383ffff */
.L_x_10609:
[----:B-1----:R1:W2:Y:S02]  /*1fed0*/  SYNCS.PHASECHK.TRANS64.TRYWAIT P0, [R2+URZ+0x32440], R6 ;  /* 0x03244006020075a7 */ /* 0x0022a4000800017f */
[----:B--2---:R-:W-:Y:S05]  /*1fee0*/  @!P0 NANOSLEEP.SYNCS 0x989680 ;  /* 0x009896800000895d */ /* 0x004fea0003900000 */
[----:B------:R-:W2:Y:S02]  /*1fef0*/  @!P0 SYNCS.PHASECHK.TRANS64 P0, [R2+URZ+0x32440], R6 ;  /* 0x03244006020085a7 */ /* 0x000ea4000800007f */
[----:B--2---:R-:W-:Y:S05]  /*1ff00*/  @!P0 BRA `(.L_x_10609) ;  /* 0xfffffffc00f08947 */ /* 0x004fea000383ffff */
[----:B------:R-:W-:Y:S05]  /*1ff10*/  BRA `(.L_x_10791) ;  /* 0xffffffa000307947 */ /* 0x000fea000383ffff */
.L_x_10614:
[----:B0-----:R0:W2:Y:S02]  /*1ff20*/  SYNCS.PHASECHK.TRANS64.TRYWAIT P0, [R2+URZ+0x32460], R6 ;  /* 0x03246006020075a7 */ /* 0x0010a4000800017f */
[----:B--2---:R-:W-:Y:S05]  /*1ff30*/  @!P0 NANOSLEEP.SYNCS 0x989680 ;  /* 0x009896800000895d */ /* 0x004fea0003900000 */
[----:B------:R-:W2:Y:S02]  /*1ff40*/  @!P0 SYNCS.PHASECHK.TRANS64 P0, [R2+URZ+0x32460], R6 ;  /* 0x03246006020085a7 */ /* 0x000ea4000800007f */
[----:B--2---:R-:W-:Y:S05]  /*1ff50*/  @!P0 BRA `(.L_x_10614) ;  /* 0xfffffffc00f08947 */ /* 0x004fea000383ffff */
[----:B------:R-:W-:Y:S05]  /*1ff60*/  BRA `(.L_x_10792) ;  /* 0xffffffa000ac7947 */ /* 0x000fea000383ffff */
.L_x_10625:
[----:B-1----:R1:W2:Y:S02]  /*1ff70*/  SYNCS.PHASECHK.TRANS64.TRYWAIT P0, [R3+URZ+0x32440], R2 ;  /* 0x03244002030075a7 */ /* 0x0022a4000800017f */
[----:B--2---:R-:W-:Y:S05]  /*1ff80*/  @!P0 NANOSLEEP.SYNCS 0x989680 ;  /* 0x009896800000895d */ /* 0x004fea0003900000 */
[----:B------:R-:W2:Y:S02]  /*1ff90*/  @!P0 SYNCS.PHASECHK.TRANS64 P0, [R3+URZ+0x32440], R2 ;  /* 0x03244002030085a7 */ /* 0x000ea4000800007f */
[----:B--2---:R-:W-:Y:S05]  /*1ffa0*/  @!P0 BRA `(.L_x_10625) ;  /* 0xfffffffc00f08947 */ /* 0x004fea000383ffff */
[----:B------:R-:W-:Y:S05]  /*1ffb0*/  BRA `(.L_x_10793) ;  /* 0xffffffa800987947 */ /* 0x000fea000383ffff */
.L_x_10630:
[----:B--2---:R2:W3:Y:S02]  /*1ffc0*/  SYNCS.PHASECHK.TRANS64.TRYWAIT P0, [R3+URZ+0x32460], R2 ;  /* 0x03246002030075a7 */ /* 0x0044e4000800017f */
[----:B---3--:R-:W-:Y:S05]  /*1ffd0*/  @!P0 NANOSLEEP.SYNCS 0x989680 ;  /* 0x009896800000895d */ /* 0x008fea0003900000 */
[----:B------:R-:W3:Y:S02]  /*1ffe0*/  @!P0 SYNCS.PHASECHK.TRANS64 P0, [R3+URZ+0x32460], R2 ;  /* 0x03246002030085a7 */ /* 0x000ee4000800007f */
[----:B---3--:R-:W-:Y:S05]  /*1fff0*/  @!P0 BRA `(.L_x_10630) ;  /* 0xfffffffc00f08947 */ /* 0x008fea000383ffff */
[----:B------:R-:W-:Y:S05]  /*20000*/  BRA `(.L_x_10794) ;  /* 0xffffffac00147947 */ /* 0x000fea000383ffff */
.L_x_10641:
[----:B-1----:R1:W2:Y:S02]  /*20010*/  SYNCS.PHASECHK.TRANS64.TRYWAIT P0, [R3+URZ+0x32440], R2 ;  /* 0x03244002030075a7 */ /* 0x0022a4000800017f */
[----:B--2---:R-:W-:Y:S05]  /*20020*/  @!P0 NANOSLEEP.SYNCS 0x989680 ;  /* 0x009896800000895d */ /* 0x004fea0003900000 */
[----:B------:R-:W2:Y:S02]  /*20030*/  @!P0 SYNCS.PHASECHK.TRANS64 P0, [R3+URZ+0x32440], R2 ;  /* 0x03244002030085a7 */ /* 0x000ea4000800007f */
[----:B--2---:R-:W-:Y:S05]  /*20040*/  @!P0 BRA `(.L_x_10641) ;  /* 0xfffffffc00f08947 */ /* 0x004fea000383ffff */
[----:B------:R-:W-:Y:S05]  /*20050*/  BRA `(.L_x_10795) ;  /* 0xffffffb000e47947 */ /* 0x000fea000383ffff */
.L_x_10646:
[----:B--2---:R2:W3:Y:S02]  /*20060*/  SYNCS.PHASECHK.TRANS64.TRYWAIT P0, [R3+URZ+0x32460], R2 ;  /* 0x03246002030075a7 */ /* 0x0044e4000800017f */
[----:B---3--:R-:W-:Y:S05]  /*20070*/  @!P0 NANOSLEEP.SYNCS 0x989680 ;  /* 0x009896800000895d */ /* 0x008fea0003900000 */
[----:B------:R-:W3:Y:S02]  /*20080*/  @!P0 SYNCS.PHASECHK.TRANS64 P0, [R3+URZ+0x32460], R2 ;  /* 0x03246002030085a7 */ /* 0x000ee4000800007f */
[----:B---3--:R-:W-:Y:S05]  /*20090*/  @!P0 BRA `(.L_x_10646) ;  /* 0xfffffffc00f08947 */ /* 0x008fea000383ffff */
[----:B------:R-:W-:Y:S05]  /*200a0*/  BRA `(.L_x_10796) ;  /* 0xffffffb400607947 */ /* 0x000fea000383ffff */
.L_x_10658:
[----:B-1----:R-:W3:Y:S01]  /*200b0*/  LDL R2, [R1] ;  /* 0x0000000001027983 */ /* 0x002ee20000100800 */
[----:B------:R-:W-:Y:S01]  /*200c0*/  BSSY B0, `(.L_x_10797) ;  /* 0x0000008000007945 */ /* 0x000fe20003800000 */
[----:B0-----:R-:W-:Y:S02]  /*200d0*/  IMAD.MOV.U32 R12, RZ, RZ, RZ ;  /* 0x000000ffff0c7224 */ /* 0x001fe400078e00ff */
[----:B------:R-:W-:Y:S02]  /*200e0*/  IMAD.MOV.U32 R11, RZ, RZ, 0x1f ;  /* 0x0000001fff0b7424 */ /* 0x000fe400078e00ff */
[----:B------:R-:W-:Y:S02]  /*200f0*/  IMAD.MOV.U32 R15, RZ, RZ, -0x1 ;  /* 0xffffffffff0f7424 */ /* 0x000fe400078e00ff */
[----:B---3--:R-:W-:-:S07]  /*20100*/  IMAD.MOV.U32 R13, RZ, RZ, R2 ;  /* 0x000000ffff0d7224 */ /* 0x008fce00078e0002 */
[----:B--2---:R-:W-:Y:S05]  /*20110*/  WARPSYNC.COLLECTIVE R15, `(.L_x_10798) ;  /* 0x000000000f087348 */ /* 0x004fea0003c00000 */
[----:B------:R0:W1:Y:S02]  /*20120*/  SHFL.IDX P6, R14, R13, R12, R11 ;  /* 0x0000000c0d0e7389 */ /* 0x00006400000c000b */
[----:B012---:R-:W-:Y:S01]  /*20130*/  ENDCOLLECTIVE ;  /* 0x000000000000791b */ /* 0x007fe20003800000 */
.L_x_10798:
[----:B------:R-:W-:Y:S05]  /*20140*/  BSYNC B0 ;  /* 0x0000000000007941 */ /* 0x000fea0003800000 */
.L_x_10797:
        /* <DEDUP_REMOVED lines=9> */
.L_x_10799:
        /* <DEDUP_REMOVED lines=26> */
.L_x_10800:
        /* <DEDUP_REMOVED lines=8> */
.L_x_10801:
        /* <DEDUP_REMOVED lines=8> */
.L_x_10802:
        /* <DEDUP_REMOVED lines=8> */
.L_x_10803:
        /* <DEDUP_REMOVED lines=8> */
.L_x_10804:
        /* <DEDUP_REMOVED lines=9> */
.L_x_10805:
[----:B------:R-:W-:Y:S01]  /*20610*/  IMAD.MOV.U32 R9, RZ, RZ, R14 ;  /* 0x000000ffff097224 */ /* 0x000fe200078e000e */
[----:B------:R-:W-:Y:S06]  /*20620*/  BRA `(.L_x_10806) ;  /* 0xffffffb800a87947 */ /* 0x000fec000383ffff */
.L_x_10661:
        /* <DEDUP_REMOVED lines=8> */
.L_x_10808:
[----:B------:R-:W-:Y:S05]  /*206b0*/  BSYNC B0 ;  /* 0x0000000000007941 */ /* 0x000fea0003800000 */
.L_x_10807:
        /* <DEDUP_REMOVED lines=10> */
.L_x_10809:
        /* <DEDUP_REMOVED lines=8> */
.L_x_10810:
        /* <DEDUP_REMOVED lines=8> */
.L_x_10811:
        /* <DEDUP_REMOVED lines=8> */
.L_x_10812:
        /* <DEDUP_REMOVED lines=9> */
.L_x_10813:
[----:B------:R-:W-:Y:S01]  /*20970*/  IMAD.MOV.U32 R9, RZ, RZ, R14 ;  /* 0x000000ffff097224 */ /* 0x000fe200078e000e */
[----:B------:R-:W-:Y:S06]  /*20980*/  BRA `(.L_x_10814) ;  /* 0xffffffb8007c7947 */ /* 0x000fec000383ffff */
.L_x_10663:
[----:B------:R-:W-:Y:S01]  /*20990*/  BSSY B0, `(.L_x_10815) ;  /* 0x0000006000007945 */ /* 0x000fe20003800000 */
[----:B------:R-:W-:Y:S01]  /*209a0*/  PLOP3.LUT P6, PT, P6, PT, PT, 0x8, 0x0 ;  /* 0x000000000000781c */ /* 0x000fe200037ce170 */
[----:B------:R-:W-:-:S12]  /*209b0*/  IMAD.MOV.U32 R15, RZ, RZ, -0x1 ;  /* 0xffffffffff0f7424 */ /* 0x000fd800078e00ff */
[----:B0-----:R-:W-:Y:S05]  /*209c0*/  WARPSYNC.COLLECTIVE R15, `(.L_x_10816) ;  /* 0x000000000f087348 */ /* 0x001fea0003c00000 */
[----:B------:R-:W-:Y:S01]  /*209d0*/  VOTE.ANY R14, PT, P6 ;  /* 0x00000000000e7806 */ /* 0x000fe200030e0100 */
[----:B0-----:R-:W-:Y:S06]  /*209e0*/  ENDCOLLECTIVE ;  /* 0x000000000000791b */ /* 0x001fec0003800000 */
.L_x_10816:
[----:B------:R-:W-:Y:S05]  /*209f0*/  BSYNC B0 ;  /* 0x0000000000007941 */ /* 0x000fea0003800000 */
.L_x_10815:
        /* <DEDUP_REMOVED lines=9> */
.L_x_10817:
[----:B------:R-:W-:Y:S02]  /*20a90*/  IMAD.MOV.U32 R13, RZ, RZ, R6 ;  /* 0x000000ffff0d7224 */ /* 0x000fe400078e0006 */
[----:B------:R-:W-:-:S07]  /*20aa0*/  IMAD.MOV.U32 R0, RZ, RZ, R14 ;  /* 0x000000ffff007224 */ /* 0x000fce00078e000e */
[----:B------:R-:W-:Y:S05]  /*20ab0*/  WARPSYNC.COLLECTIVE R15, `(.L_x_10818) ;  /* 0x000000000f087348 */ /* 0x000fea0003c00000 */
[----:B------:R0:W1:Y:S02]  /*20ac0*/  SHFL.IDX P6, R14, R13, R12, R11 ;  /* 0x0000000c0d0e7389 */ /* 0x00006400000c000b */
[----:B01----:R-:W-:Y:S01]  /*20ad0*/  ENDCOLLECTIVE ;  /* 0x000000000000791b */ /* 0x003fe20003800000 */
.L_x_10818:
[----:B------:R-:W-:Y:S01]  /*20ae0*/  IMAD.MOV.U32 R6, RZ, RZ, R14 ;  /* 0x000000ffff067224 */ /* 0x000fe200078e000e */
[----:B------:R-:W-:Y:S06]  /*20af0*/  BRA `(.L_x_10819) ;  /* 0xffffffb8005c7947 */ /* 0x000fec000383ffff */
.L_x_10665:
[----:B------:R-:W-:Y:S01]  /*20b00*/  BSSY B0, `(.L_x_10820) ;  /* 0x0000007000007945 */ /* 0x000fe20003800000 */
[----:B------:R-:W-:Y:S02]  /*20b10*/  IMAD.MOV.U32 R13, RZ, RZ, R7 ;  /* 0x000000ffff0d7224 */ /* 0x000fe400078e0007 */
[----:B------:R-:W-:Y:S02]  /*20b20*/  IMAD.MOV.U32 R11, RZ, RZ, 0x1f ;  /* 0x0000001fff0b7424 */ /* 0x000fe400078e00ff */
[----:B------:R-:W-:-:S07]  /*20b30*/  IMAD.MOV.U32 R15, RZ, RZ, -0x1 ;  /* 0xffffffffff0f7424 */ /* 0x000fce00078e00ff */
[----:B0123--:R-:W-:Y:S05]  /*20b40*/  WARPSYNC.COLLECTIVE R15, `(.L_x_10821) ;  /* 0x000000000f087348 */ /* 0x00ffea0003c00000 */
[----:B------:R4:W0:Y:S02]  /*20b50*/  SHFL.IDX P6, R14, R13, R12, R11 ;  /* 0x0000000c0d0e7389 */ /* 0x00082400000c000b */
[----:B01234-:R-:W-:Y:S01]  /*20b60*/  ENDCOLLECTIVE ;  /* 0x000000000000791b */ /* 0x01ffe20003800000 */
.L_x_10821:
[----:B------:R-:W-:Y:S05]  /*20b70*/  BSYNC B0 ;  /* 0x0000000000007941 */ /* 0x000fea0003800000 */
.L_x_10820:
[----:B------:R-:W-:Y:S01]  /*20b80*/  IMAD.MOV.U32 R7, RZ, RZ, R14 ;  /* 0x000000ffff077224 */ /* 0x000fe200078e000e */
[----:B------:R-:W-:Y:S06]  /*20b90*/  BRA `(.L_x_10822) ;  /* 0xffffffb8004c7947 */ /* 0x000fec000383ffff */
.L_x_10669:
[----:B0-----:R0:W1:Y:S02]  /*20ba0*/  SYNCS.PHASECHK.TRANS64.TRYWAIT P0, [R0+URZ+0x32420], R3 ;  /* 0x03242003000075a7 */ /* 0x001064000800017f */
[----:B-1----:R-:W-:Y:S05]  /*20bb0*/  @!P0 NANOSLEEP.SYNCS 0x989680 ;  /* 0x009896800000895d */ /* 0x002fea0003900000 */
[----:B------:R-:W1:Y:S02]  /*20bc0*/  @!P0 SYNCS.PHASECHK.TRANS64 P0, [R0+URZ+0x32420], R3 ;  /* 0x03242003000085a7 */ /* 0x000e64000800007f */
[----:B-1----:R-:W-:Y:S05]  /*20bd0*/  @!P0 BRA `(.L_x_10669) ;  /* 0xfffffffc00f08947 */ /* 0x002fea000383ffff */
[----:B------:R-:W-:Y:S05]  /*20be0*/  BRA `(.L_x_10823) ;  /* 0xffffffbc00e87947 */ /* 0x000fea000383ffff */
.L_x_10670:
        /* <DEDUP_REMOVED lines=11> */
.L_x_10825:
[----:B------:R-:W-:Y:S05]  /*20ca0*/  BSYNC B0 ;  /* 0x0000000000007941 */ /* 0x000fea0003800000 */
.L_x_10824:
[----:B------:R-:W-:Y:S05]  /*20cb0*/  BRA `(.L_x_10826) ;  /* 0xffffffbc00d07947 */ /* 0x000fea000383ffff */
.L_x_10671:
[----:B------:R-:W-:Y:S01]  /*20cc0*/  BSSY B0, `(.L_x_10827) ;  /* 0x0000006000007945 */ /* 0x000fe20003800000 */
[----:B------:R-:W-:-:S07]  /*20cd0*/  IMAD.MOV.U32 R15, RZ, RZ, -0x1 ;  /* 0xffffffffff0f7424 */ /* 0x000fce00078e00ff */
[----:B01----:R-:W-:Y:S05]  /*20ce0*/  WARPSYNC.COLLECTIVE R15, `(.L_x_10828) ;  /* 0x000000000f0c7348 */ /* 0x003fea0003c00000 */
[----:B------:R-:W-:Y:S02]  /*20cf0*/  ELECT P6, UR62, PT ;  /* 0x00000000003e782f */ /* 0x000fe400038c0000 */
[----:B------:R-:W-:Y:S01]  /*20d00*/  MOV R14, UR62 ;  /* 0x0000003e000e7c02 */ /* 0x000fe20008000f00 */
[----:B01----:R-:W-:Y:S10]  /*20d10*/  ENDCOLLECTIVE ;  /* 0x000000000000791b */ /* 0x003ff40003800000 */
.L_x_10828:
[----:B------:R-:W-:Y:S05]  /*20d20*/  BSYNC B0 ;  /* 0x0000000000007941 */ /* 0x000fea0003800000 */
.L_x_10827:
[----:B------:R-:W-:Y:S05]  /*20d30*/  BRA `(.L_x_10829) ;  /* 0xffffffbc00c47947 */ /* 0x000fea000383ffff */
.L_x_10673:
[----:B0-----:R0:W1:Y:S02]  /*20d40*/  SYNCS.PHASECHK.TRANS64.TRYWAIT P0, [R6+URZ], R5 ;  /* 0x00000005060075a7 */ /* 0x001064000800017f */
[----:B-1----:R-:W-:Y:S05]  /*20d50*/  @!P0 NANOSLEEP.SYNCS 0x989680 ;  /* 0x009896800000895d */ /* 0x002fea0003900000 */
[----:B------:R-:W1:Y:S02]  /*20d60*/  @!P0 SYNCS.PHASECHK.TRANS64 P0, [R6+URZ], R5 ;  /* 0x00000005060085a7 */ /* 0x000e64000800007f */
[----:B-1----:R-:W-:Y:S05]  /*20d70*/  @!P0 BRA `(.L_x_10673) ;  /* 0xfffffffc00f08947 */ /* 0x002fea000383ffff */
[----:B------:R-:W-:Y:S05]  /*20d80*/  BRA `(.L_x_10830) ;  /* 0xffffffc000047947 */ /* 0x000fea000383ffff */
.L_x_10674:
[----:B-1----:R1:W2:Y:S02]  /*20d90*/  SYNCS.PHASECHK.TRANS64.TRYWAIT P0, [R7+URZ], R2 ;  /* 0x00000002070075a7 */ /* 0x0022a4000800017f */
[----:B--2---:R-:W-:Y:S05]  /*20da0*/  @!P0 NANOSLEEP.SYNCS 0x989680 ;  /* 0x009896800000895d */ /* 0x004fea0003900000 */
[----:B------:R-:W2:Y:S02]  /*20db0*/  @!P0 SYNCS.PHASECHK.TRANS64 P0, [R7+URZ], R2 ;  /* 0x00000002070085a7 */ /* 0x000ea4000800007f */
[----:B--2---:R-:W-:Y:S05]  /*20dc0*/  @!P0 BRA `(.L_x_10674) ;  /* 0xfffffffc00f08947 */ /* 0x004fea000383ffff */
[----:B------:R-:W-:Y:S05]  /*20dd0*/  BRA `(.L_x_10831) ;  /* 0xffffffbc00f87947 */ /* 0x000fea000383ffff */
.L_x_10676:
[----:B--2---:R2:W3:Y:S02]  /*20de0*/  SYNCS.PHASECHK.TRANS64.TRYWAIT P0, [R4+URZ], R5 ;  /* 0x00000005040075a7 */ /* 0x0044e4000800017f */
[----:B---3--:R-:W-:Y:S05]  /*20df0*/  @!P0 NANOSLEEP.SYNCS 0x989680 ;  /* 0x009896800000895d */ /* 0x008fea0003900000 */
[----:B------:R-:W3:Y:S02]  /*20e00*/  @!P0 SYNCS.PHASECHK.TRANS64 P0, [R4+URZ], R5 ;  /* 0x00000005040085a7 */ /* 0x000ee4000800007f */
[----:B---3--:R-:W-:Y:S05]  /*20e10*/  @!P0 BRA `(.L_x_10676) ;  /* 0xfffffffc00f08947 */ /* 0x008fea000383ffff */
[----:B------:R-:W-:Y:S05]  /*20e20*/  BRA `(.L_x_10832) ;  /* 0xffffffbc00fc7947 */ /* 0x000fea000383ffff */
.L_x_10833:
        /* <DEDUP_REMOVED lines=13> */
.L_x_15193:


//--------------------- .text._ZN7cutlass13device_kernelIN5flash11enable_sm90INS1_16FlashAttnFwdSm90INS1_25CollectiveMainloopFwdSm90ILi2EN4cute5tupleIJNS5_1CILi1EEES8_S8_EEENS6_IJNS7_ILi128EEENS7_ILi96EEENS7_ILi64EEEEEELi256ENS_10bfloat16_tEfNS_4arch4Sm90ELb0ELb1ELb1ELb0ELb0ELb0ELb0ELb1ELb0ELb1ELb1ELb0EEENS1_21CollectiveEpilogueFwdINS6_IJSA_NS7_ILi256EEESB_EEES9_SE_SG_Li256ELb0ELb1ELb1ELb0EEENS1_19SingleTileSchedulerILb0ELb1ELb1ELi128EEEEEEEEEvNT_6ParamsE --------------------------
	.section	.text._ZN7cutlass13device_kernelIN5flash11enable_sm90INS1_16FlashAttnFwdSm90INS1_25CollectiveMainloopFwdSm90ILi2EN4cute5tupleIJNS5_1CILi1EEES8_S8_EEENS6_IJNS7_ILi128EEENS7_ILi96EEENS7_ILi64EEEEEELi256ENS_10bfloat16_tEfNS_4arch4Sm90ELb0ELb1ELb1ELb0ELb0ELb0ELb0ELb1ELb0ELb1ELb1ELb0EEENS1_21CollectiveEpilogueFwdINS6_IJSA_NS7_ILi256EEESB_EEES9_SE_SG_Li256ELb0ELb1ELb1ELb0EEENS1_19SingleTileSchedulerILb0ELb1ELb1ELi128EEEEEEEEEvNT_6ParamsE,"ax",@progbits
	.align	128
.text._ZN7cutlass13device_kernelIN5flash11enable_sm90INS1_16FlashAttnFwdSm90INS1_25CollectiveMainloopFwdSm90ILi2EN4cute5tupleIJNS5_1CILi1EEES8_S8_EEENS6_IJNS7_ILi128EEENS7_ILi96EEENS7_ILi64EEEEEELi256ENS_10bfloat16_tEfNS_4arch4Sm90ELb0ELb1ELb1ELb0ELb0ELb0ELb0ELb1ELb0ELb1ELb1ELb0EEENS1_21CollectiveEpilogueFwdINS6_IJSA_NS7_ILi256EEESB_EEES9_SE_SG_Li256ELb0ELb1ELb1ELb0EEENS1_19SingleTileSchedulerILb0ELb1ELb1ELi128EEEEEEEEEvNT_6ParamsE:
        .type           _ZN7cutlass13device_kernelIN5flash11enable_sm90INS1_16FlashAttnFwdSm90INS1_25CollectiveMainloopFwdSm90ILi2EN4cute5tupleIJNS5_1CILi1EEES8_S8_EEENS6_IJNS7_ILi128EEENS7_ILi96EEENS7_ILi64EEEEEELi256ENS_10bfloat16_tEfNS_4arch4Sm90ELb0ELb1ELb1ELb0ELb0ELb0ELb0ELb1ELb0ELb1ELb1ELb0EEENS1_21CollectiveEpilogueFwdINS6_IJSA_NS7_ILi256EEESB_EEES9_SE_SG_Li256ELb0ELb1ELb1ELb0EEENS1_19SingleTileSchedulerILb0ELb1ELb1ELi128EEEEEEEEEvNT_6ParamsE,@function
        .size           _ZN7cutlass13device_kernelIN5flash11enable_sm90INS1_16FlashAttnFwdSm90INS1_25CollectiveMainloopFwdSm90ILi2EN4cute5tupleIJNS5_1CILi1EEES8_S8_EEENS6_IJNS7_ILi128EEENS7_ILi96EEENS7_ILi64EEEEEELi256ENS_10bfloat16_tEfNS_4arch4Sm90ELb0ELb1ELb1ELb0ELb0ELb0ELb0ELb1ELb0ELb1ELb1ELb0EEENS1_21CollectiveEpilogueFwdINS6_IJSA_NS7_ILi256EEESB_EEES9_SE_SG_Li256ELb0ELb1ELb1ELb0EEENS1_19SingleTileSchedulerILb0ELb1ELb1ELi128EEEEEEEEEvNT_6ParamsE,(.L_x_15194 - _ZN7cutlass13device_kernelIN5flash11enable_sm90INS1_16FlashAttnFwdSm90INS1_25CollectiveMainloopFwdSm90ILi2EN4cute5tupleIJNS5_1CILi1EEES8_S8_EEENS6_IJNS7_ILi128EEENS7_ILi96EEENS7_ILi64EEEEEELi256ENS_10bfloat16_tEfNS_4arch4Sm90ELb0ELb1ELb1ELb0ELb0ELb0ELb0ELb1ELb0ELb1ELb1ELb0EEENS1_21CollectiveEpilogueFwdINS6_IJSA_NS7_ILi256EEESB_EEES9_SE_SG_Li256ELb0ELb1ELb1ELb0EEENS1_19SingleTileSchedulerILb0ELb1ELb1ELi128EEEEEEEEEvNT_6ParamsE)
        .other          _ZN7cutlass13device_kernelIN5flash11enable_sm90INS1_16FlashAttnFwdSm90INS1_25CollectiveMainloopFwdSm90ILi2EN4cute5tupleIJNS5_1CILi1EEES8_S8_EEENS6_IJNS7_ILi128EEENS7_ILi96EEENS7_ILi64EEEEEELi256ENS_10bfloat16_tEfNS_4arch4Sm90ELb0ELb1ELb1ELb0ELb0ELb0ELb0ELb1ELb0ELb1ELb1ELb0EEENS1_21CollectiveEpilogueFwdINS6_IJSA_NS7_ILi256EEESB_EEES9_SE_SG_Li256ELb0ELb1ELb1ELb0EEENS1_19SingleTileSchedulerILb0ELb1ELb1ELi128EEEEEEEEEvNT_6ParamsE,@"STO_CUDA_ENTRY STV_DEFAULT"
_ZN7cutlass13device_kernelIN5flash11enable_sm90INS1_16FlashAttnFwdSm90INS1_25CollectiveMainloopFwdSm90ILi2EN4cute5tupleIJNS5_1CILi1EEES8_S8_EEENS6_IJNS7_ILi128EEENS7_ILi96EEENS7_ILi64EEEEEELi256ENS_10bfloat16_tEfNS_4arch4Sm90ELb0ELb1ELb1ELb0ELb0ELb0ELb0ELb1ELb0ELb1ELb1ELb0EEENS1_21CollectiveEpilogueFwdINS6_IJSA_NS7_ILi256EEESB_EEES9_SE_SG_Li256ELb0ELb1ELb1ELb0EEENS1_19SingleTileSchedulerILb0ELb1ELb1ELi128EEEEEEEEEvNT_6ParamsE:
        /* <DEDUP_REMOVED lines=18> */
.L_x_10835:
[----:B------:R-:W-:Y:S05]  /*0120*/  BSYNC B0 ;  /* 0x0000000000007941 */ /* 0x000fea0003800000 */
.L_x_10834:
        /* <DEDUP_REMOVED lines=41> */
.L_x_10836:
        /* <DEDUP_REMOVED lines=22> */
.L_x_10837:
        /* <DEDUP_REMOVED lines=18> */
.L_x_10838:
        /* <DEDUP_REMOVED lines=22> */
.L_x_10839:
        /* <DEDUP_REMOVED lines=22> */
.L_x_10840:
        /* <DEDUP_REMOVED lines=8> */
.L_x_10843:
        /* <DEDUP_REMOVED lines=20> */
[----:B------:R-:W0:Y:S01]  /*0ac0*/  LDC.64 R6, c[0x0][0x418] ;  /* 0x00010600ff067b82 */ /* 0x000e220000000a00 */
[----:B------:R-:W-:Y:S01]  /*0ad0*/  ULDC UR4, c[0x0][0x448] ;  /* 0x0001120000047ab9 */ /* 0x000fe20000000800 */
[----:B------:R-:W1:Y:S01]  /*0ae0*/  S2R R0, SR_TID.X ;  /* 0x0000000000007919 */ /* 0x000e620000002100 */
[----:B------:R-:W-:-:S03]  /*0af0*/  UISETP.NE.AND UP1, UPT, UR4, 0x1, UPT ;  /* 0x000000010400788c */ /* 0x000fc6000bf25270 */
[----:B------:R-:W-:Y:S02]  /*0b00*/  ULDC.64 UR4, c[0x0][0x9e0] ;  /* 0x0002780000047ab9 */ /* 0x000fe40000000a00 */
[----:B------:R-:W2:Y:S01]  /*0b10*/  LDC R2, c[0x0][0x288] ;  /* 0x0000a200ff027b82 */ /* 0x000ea20000000800 */
[----:B------:R-:W-:-:S05]  /*0b20*/  UISETP.GE.AND UP0, UPT, UR5, 0x1, UPT ;  /* 0x000000010500788c */ /* 0x000fca000bf06270 */
[----:B------:R-:W-:Y:S01]  /*0b30*/  @UP1 ULDC UR8, c[0x0][0x44c] ;  /* 0x0001130000081ab9 */ /* 0x000fe20000000800 */
[----:B------:R-:W-:Y:S01]  /*0b40*/  @UP1 ULDC UR11, c[0x0][0x450] ;  /* 0x00011400000b1ab9 */ /* 0x000fe20000000800 */
[----:B------:R-:W3:Y:S01]  /*0b50*/  LDC R16, c[0x0][0x424] ;  /* 0x00010900ff107b82 */ /* 0x000ee20000000800 */
[----:B------:R-:W-:-:S07]  /*0b60*/  PLOP3.LUT P1, PT, PT, PT, UP0, 0x80, 0x0 ;  /* 0x000000000000781c */ /* 0x000fce0003f2f008 */
[----:B------:R-:W4:Y:S01]  /*0b70*/  LDC R5, c[0x0][0x2f0] ;  /* 0x0000bc00ff057b82 */ /* 0x000f220000000800 */
[----:B0-----:R-:W-:-:S04]  /*0b80*/  ISETP.NE.U32.AND P0, PT, R6, RZ, PT ;  /* 0x000000ff0600720c */ /* 0x001fc80003f05070 */
[----:B------:R-:W-:-:S03]  /*0b90*/  ISETP.NE.AND.EX P0, PT, R7, RZ, PT, P0 ;  /* 0x000000ff0700720c */ /* 0x000fc60003f05300 */
[----:B------:R-:W0:Y:S01]  /*0ba0*/  S2UR UR39, SR_CTAID.X ;  /* 0x00000000002779c3 */ /* 0x000e220000002500 */
[----:B--2---:R-:W-:Y:S01]  /*0bb0*/  IADD3 R3, -R2, 0x1, RZ ;  /* 0x0000000102037810 */ /* 0x004fe20007ffe1ff */
[----:B-1----:R-:W-:Y:S01]  /*0bc0*/  VIADD R22, R0, 0xffffff80 ;  /* 0xffffff8000167836 */ /* 0x002fe20000000000 */
[----:B---3--:R-:W-:-:S05]  /*0bd0*/  SEL R16, R16, 0x1, P0 ;  /* 0x0000000110107807 */ /* 0x008fca0000000000 */
[CC--:B----4-:R-:W-:Y:S02]  /*0be0*/  IMAD R3, R16.reuse, R5.reuse, R3 ;  /* 0x0000000510037224 */ /* 0x0d0fe400078e0203 */
[----:B------:R-:W-:-:S03]  /*0bf0*/  IMAD R18, R16, R5, RZ ;  /* 0x0000000510127224 */ /* 0x000fc600078e02ff */
[----:B------:R-:W-:Y:S01]  /*0c00*/  R2UR UR10, R3 ;  /* 0x00000000030a72ca */ /* 0x000fe200000e0000 */
[----:B0-----:R-:W-:-:S04]  /*0c10*/  USHF.L.U32 UR39, UR39, 0x7, URZ ;  /* 0x0000000727277899 */ /* 0x001fc8000800063f */
[----:B------:R-:W-:-:S04]  /*0c20*/  UIADD3 UR7, UR39, 0x7f, URZ ;  /* 0x0000007f27077890 */ /* 0x000fc8000fffe03f */
[----:B------:R-:W-:-:S04]  /*0c30*/  UIMAD.WIDE.U32 UR8, UR7, UR8, URZ ;  /* 0x00000008070872a5 */ /* 0x000fc8000f8e003f */
        /* <DEDUP_REMOVED lines=15> */
.L_x_10846:
[----:B------:R-:W-:-:S11]  /*0d30*/  UISETP.NE.AND UP0, UPT, UR5, 0x1, UPT ;  /* 0x000000010500788c */ /* 0x000fd6000bf05270 */
[----:B------:R-:W-:Y:S02]  /*0d40*/  @UP0 ULDC.64 UR10, c[0x0][0x9e8] ;  /* 0x00027a00000a0ab9 */ /* 0x000fe40000000a00 */
[----:B------:R-:W-:-:S04]  /*0d50*/  UIMAD.WIDE.U32 UR8, UR4, UR10, URZ ;  /* 0x0000000a040872a5 */ /* 0x000fc8000f8e003f */
[----:B------:R-:W-:-:S12]  /*0d60*/  @UP0 USHF.R.U32.HI UR4, URZ, UR11, UR9 ;  /* 0x0000000b3f040299 */ /* 0x000fd80008011609 */
.L_x_10847:
[----:B------:R-:W-:-:S06]  /*0d70*/  UIMAD UR4, UR4, UR5, UR5 ;  /* 0x00000005040472a4 */ /* 0x000fcc000f8e0205 */
[----:B------:R-:W-:-:S07]  /*0d80*/  VIMNMX R0, R0, UR4, PT ;  /* 0x0000000400007c48 */ /* 0x000fce000bfe0100 */
.L_x_10845:
[-C--:B------:R-:W-:Y:S01]  /*0d90*/  IMAD R2, R16, R5.reuse, -R2 ;  /* 0x0000000510027224 */ /* 0x080fe200078e0a02 */
[----:B------:R-:W-:Y:S01]  /*0da0*/  @UP1 ULDC UR8, c[0x0][0x44c] ;  /* 0x0001130000081ab9 */ /* 0x000fe20000000800 */
[----:B------:R-:W-:Y:S01]  /*0db0*/  @UP1 ULDC UR10, c[0x0][0x450] ;  /* 0x00011400000a1ab9 */ /* 0x000fe20000000800 */
[----:B------:R-:W-:Y:S02]  /*0dc0*/  UIMAD.WIDE.U32 UR8, UR39, UR8, URZ ;  /* 0x00000008270872a5 */ /* 0x000fe4000f8e003f */
[----:B------:R-:W-:Y:S01]  /*0dd0*/  R2UR UR7, R2 ;  /* 0x00000000020772ca */ /* 0x000fe200000e0000 */
[----:B------:R-:W-:Y:S01]  /*0de0*/  VIADD R2, R0, 0x5f ;  /* 0x0000005f00027836 */ /* 0x000fe20000000000 */
[----:B------:R-:W-:Y:S01]  /*0df0*/  UMOV UR4, UR39 ;  /* 0x0000002700047c82 */ /* 0x000fe20008000000 */
[----:B------:R-:W-:Y:S01]  /*0e00*/  IMAD R0, R16, R5, 0x5f ;  /* 0x0000005f10007424 */ /* 0x000fe200078e0205 */
[----:B------:R-:W-:Y:S01]  /*0e10*/  @UP1 USHF.R.U32.HI UR4, URZ, UR10, UR9 ;  /* 0x0000000a3f041299 */ /* 0x000fe20008011609 */
[----:B------:R-:W-:-:S04]  /*0e20*/  IMAD.HI R2, R2, 0x2aaaaaab, RZ ;  /* 0x2aaaaaab02027827 */ /* 0x000fc800078e02ff */
[----:B------:R-:W-:Y:S01]  /*0e30*/  IMAD.HI R0, R0, 0x2aaaaaab, RZ ;  /* 0x2aaaaaab00007827 */ /* 0x000fe200078e02ff */
[----:B------:R-:W-:-:S03]  /*0e40*/  SHF.R.U32.HI R5, RZ, 0x1f, R2 ;  /* 0x0000001fff057819 */ /* 0x000fc60000011602 */
[----:B------:R-:W-:Y:S01]  /*0e50*/  UIADD3 UR4, UR7, UR4, URZ ;  /* 0x0000000407047290 */ /* 0x000fe2000fffe03f */
[----:B------:R-:W-:Y:S02]  /*0e60*/  SHF.R.U32.HI R3, RZ, 0x1f, R0 ;  /* 0x0000001fff037819 */ /* 0x000fe40000011600 */
[----:B------:R-:W-:Y:S01]  /*0e70*/  ULDC UR7, c[0x0][0x9dc] ;  /* 0x0002770000077ab9 */ /* 0x000fe20000000800 */
[----:B------:R-:W-:Y:S01]  /*0e80*/  LEA.HI.SX32 R2, R2, R5, 0x1c ;  /* 0x0000000502027211 */ /* 0x000fe200078fe2ff */
[----:B------:R-:W-:Y:S01]  /*0e90*/  UIADD3 UR7, UR4, -UR7, URZ ;  /* 0x8000000704077290 */ /* 0x000fe2000fffe03f */
[----:B------:R-:W-:-:S04]  /*0ea0*/  LEA.HI.SX32 R3, R0, R3, 0x1c ;  /* 0x0000000300037211 */ /* 0x000fc800078fe2ff */
[----:B------:R-:W-:Y:S01]  /*0eb0*/  VIMNMX R23, R3, R2, PT ;  /* 0x0000000203177248 */ /* 0x000fe20003fe0100 */
[----:B------:R-:W-:Y:S06]  /*0ec0*/  @!P1 BRA `(.L_x_10848) ;  /* 0x0000000000449947 */ /* 0x000fec0003800000 */
        /* <DEDUP_REMOVED lines=10> */
.L_x_10849:
[----:B------:R-:W-:-:S11]  /*0f70*/  UISETP.NE.AND UP0, UPT, UR5, 0x1, UPT ;  /* 0x000000010500788c */ /* 0x000fd6000bf05270 */
[----:B------:R-:W-:Y:S02]  /*0f80*/  @UP0 ULDC.64 UR10, c[0x0][0x9e8] ;  /* 0x00027a00000a0ab9 */ /* 0x000fe40000000a00 */
[----:B------:R-:W-:-:S04]  /*0f90*/  UIMAD.WIDE.U32 UR8, UR4, UR10, URZ ;  /* 0x0000000a040872a5 */ /* 0x000fc8000f8e003f */
[----:B------:R-:W-:-:S12]  /*0fa0*/  @UP0 USHF.R.U32.HI UR4, URZ, UR11, UR9 ;  /* 0x0000000b3f040299 */ /* 0x000fd80008011609 */
.L_x_10850:
[----:B------:R-:W-:-:S04]  /*0fb0*/  UIMAD UR4, UR4, UR5, URZ ;  /* 0x00000005040472a4 */ /* 0x000fc8000f8e023f */
[----:B------:R-:W-:-:S04]  /*0fc0*/  UISETP.LT.AND UP0, UPT, UR7, UR4, UPT ;  /* 0x000000040700728c */ /* 0x000fc8000bf01270 */
[----:B------:R-:W-:-:S12]  /*0fd0*/  USEL UR7, UR7, UR4, !UP0 ;  /* 0x0000000407077287 */ /* 0x000fd8000c000000 */
.L_x_10848:
[----:B------:R-:W-:Y:S02]  /*0fe0*/  UIMAD.WIDE UR4, UR7, 0x2aaaaaab, URZ ;  /* 0x2aaaaaab070478a5 */ /* 0x000fe4000f8e023f */
[----:B------:R-:W-:Y:S02]  /*0ff0*/  USHF.R.U32.HI UR10, URZ, 0x10, UR6 ;  /* 0x000000103f0a7899 */ /* 0x000fe40008011606 */
[----:B------:R-:W-:Y:S02]  /*1000*/  USHF.R.U32.HI UR4, URZ, 0x1f, UR5 ;  /* 0x0000001f3f047899 */ /* 0x000fe40008011605 */
[----:B------:R-:W-:Y:S02]  /*1010*/  ULOP3.LUT UR37, UR6, 0xffff, URZ, 0xc0, !UPT ;  /* 0x0000ffff06257892 */ /* 0x000fe4000f8ec03f */
[----:B------:R-:W-:-:S04]  /*1020*/  ULEA.HI.SX32 UR4, UR5, UR4, 0x1c ;  /* 0x0000000405047291 */ /* 0x000fc8000f8fe23f */
[----:B------:R-:W-:-:S04]  /*1030*/  UISETP.LT.AND UP0, UPT, URZ, UR4, UPT ;  /* 0x000000043f00728c */ /* 0x000fc8000bf01270 */
[----:B------:R-:W-:Y:S02]  /*1040*/  USEL UR9, URZ, UR4, !UP0 ;  /* 0x000000043f097287 */ /* 0x000fe4000c000000 */
[----:B------:R-:W-:Y:S01]  /*1050*/  UISETP.NE.AND UP0, UPT, UR10, URZ, UPT ;  /* 0x0000003f0a00728c */ /* 0x000fe2000bf05270 */
[----:B------:R-:W-:-:S03]  /*1060*/  UMOV UR4, URZ ;  /* 0x0000003f00047c82 */ /* 0x000fc60008000000 */
[----:B------:R-:W-:-:S07]  /*1070*/  ISETP.GT.AND P0, PT, R23, UR9, PT ;  /* 0x0000000917007c0c */ /* 0x000fce000bf04270 */
[----:B------:R-:W-:-:S06]  /*1080*/  @!UP0 ULDC UR10, c[0x0][0x9f0] ;  /* 0x00027c00000a8ab9 */ /* 0x000fcc0000000800 */
[----:B------:R-:W-:Y:S05]  /*1090*/  @!P0 BRA `(.L_x_10851) ;  /* 0x00000000008c8947 */ /* 0x000fea0003800000 */
[----:B------:R-:W-:Y:S01]  /*10a0*/  IMAD.U32 R4, RZ, RZ, UR10 ;  /* 0x0000000aff047e24 */ /* 0x000fe2000f8e00ff */
[----:B------:R-:W-:-:S04]  /*10b0*/  UMOV UR4, URZ ;  /* 0x0000003f00047c82 */ /* 0x000fc80008000000 */
        /* <DEDUP_REMOVED lines=33> */
.L_x_10851:
[----:B------:R-:W-:Y:S02]  /*12d0*/  UIMAD UR37, UR37, UR4, UR9 ;  /* 0x00000004252572a4 */ /* 0x000fe4000f8e0209 */
[----:B------:R-:W-:Y:S01]  /*12e0*/  IMAD.U32 R0, RZ, RZ, UR4 ;  /* 0x00000004ff007e24 */ /* 0x000fe2000f8e00ff */
[----:B------:R-:W-:Y:S02]  /*12f0*/  PLOP3.LUT P0, PT, PT, PT, PT, 0x80, 0x0 ;  /* 0x000000000000781c */ /* 0x000fe40003f0f070 */
[----:B------:R-:W-:Y:S02]  /*1300*/  CS2R R2, SRZ ;  /* 0x0000000000027805 */ /* 0x000fe4000001ff00 */
[----:B------:R-:W-:Y:S02]  /*1310*/  CS2R R150, SRZ ;  /* 0x0000000000967805 */ /* 0x000fe4000001ff00 */
[----:B------:R-:W-:Y:S02]  /*1320*/  CS2R R148, SRZ ;  /* 0x0000000000947805 */ /* 0x000fe4000001ff00 */
[----:B------:R-:W-:-:S02]  /*1330*/  VIADDMNMX R23, R0, UR37, R23, PT ;  /* 0x0000002500177c46 */ /* 0x000fc4000b800117 */
[----:B------:R-:W-:Y:S02]  /*1340*/  CS2R R146, SRZ ;  /* 0x0000000000927805 */ /* 0x000fe4000001ff00 */
[----:B------:R-:W-:Y:S02]  /*1350*/  CS2R R144, SRZ ;  /* 0x0000000000907805 */ /* 0x000fe4000001ff00 */
[----:B------:R-:W-:Y:S02]  /*1360*/  CS2R R142, SRZ ;  /* 0x00000000008e7805 */ /* 0x000fe4000001ff00 */
[----:B------:R-:W-:Y:S02]  /*1370*/  ISETP.GT.AND P1, PT, R23, UR37, PT ;  /* 0x0000002517007c0c */ /* 0x000fe4000bf24270 */
        /* <DEDUP_REMOVED lines=94> */
.L_x_10853:
[----:B------:R-:W-:Y:S01]  /*1960*/  SHF.L.U32 R11, RZ, 0x1f, RZ ;  /* 0x0000001fff0b7819 */ /* 0x000fe200000006ff */
[----:B------:R-:W-:-:S03]  /*1970*/  VIADD R5, R19, 0x8 ;  /* 0x0000000813057836 */ /* 0x000fc60000000000 */
[----:B------:R-:W0:Y:S02]  /*1980*/  SYNCS.PHASECHK.TRANS64.TRYWAIT P0, [UR38+0x22800], R11 ;  /* 0x0228000bff0075a7 */ /* 0x000e240008000166 */
[----:B0-----:R-:W-:Y:S05]  /*1990*/  @!P0 BRA `(.L_x_10854) ;  /* 0x0000013000688947 */ /* 0x001fea0003800000 */
.L_x_11016:
[----:B------:R-:W-:Y:S05]  /*19a0*/  WARPSYNC.ALL ;  /* 0x0000000000007948 */ /* 0x000fea0003800000 */
[----:B------:R-:W-:Y:S01]  /*19b0*/  ULOP3.LUT UR4, UR45, 0x1, URZ, 0xfc, !UPT ;  /* 0x000000012d047892 */ /* 0x000fe2000f8efc3f */
[----:B------:R1:W-:Y:S03]  /*19c0*/  BAR.SYNC.DEFER_BLOCKING R5, 0x100 ;  /* 0x000400050000751d */ /* 0x0003e60000010000 */
[----:B------:R-:W-:-:S06]  /*19d0*/  UISETP.NE.AND UP0, UPT, UR4, 0x3, UPT ;  /* 0x000000030400788c */ /* 0x000fcc000bf05270 */
[----:B------:R-:W-:-:S13]  /*19e0*/  PLOP3.LUT P0, PT, PT, PT, UP0, 0x40, 0x0 ;  /* 0x000000000000781c */ /* 0x000fda0003f0e808 */
[----:B-1----:R-:W-:Y:S05]  /*19f0*/  @P0 BRA `(.L_x_10855) ;  /* 0x0000000000040947 */ /* 0x002fea0003800000 */
[----:B------:R-:W-:Y:S01]  /*1a00*/  BPT.TRAP 0x1 ;  /* 0x000000040000795c */ /* 0x000fe20000300000 */
.L_x_10855:
[----:B------:R-:W-:Y:S01]  /*1a10*/  PLOP3.LUT P1, PT, PT, PT, UP0, 0x40, 0x0 ;  /* 0x000000000000781c */ /* 0x000fe20003f2e808 */
[----:B------:R1:W2:-:S12]  /*1a20*/  SYNCS.PHASECHK.TRANS64.TRYWAIT P0, [UR38+0x22830], R11 ;  /* 0x0228300bff0075a7 */ /* 0x0002980008000166 */
[----:B-1----:R-:W-:Y:S05]  /*1a30*/  @P1 BRA `(.L_x_10856) ;  /* 0x0000000000041947 */ /* 0x002fea0003800000 */
[----:B------:R-:W-:Y:S01]  /*1a40*/  BPT.TRAP 0x1 ;  /* 0x000000040000795c */ /* 0x000fe20000300000 */
.L_x_10856:
[----:B--2---:R-:W-:Y:S05]  /*1a50*/  @P0 BRA `(.L_x_10857) ;  /* 0x0000000000080947 */ /* 0x004fea0003800000 */
[----:B------:R-:W1:Y:S02]  /*1a60*/  SYNCS.PHASECHK.TRANS64.TRYWAIT P0, [UR38+0x22830], R11 ;  /* 0x0228300bff0075a7 */ /* 0x000e640008000166 */
[----:B-1----:R-:W-:Y:S05]  /*1a70*/  @!P0 BRA `(.L_x_10858) ;  /* 0x0000013000488947 */ /* 0x002fea0003800000 */
.L_x_10857:
[----:B------:R-:W-:Y:S01]  /*1a80*/  UIADD3 UR4, UR38, 0x1c400, URZ ;  /* 0x0001c40026047890 */ /* 0x000fe2000fffe03f */
[----:B------:R-:W-:Y:S01]  /*1a90*/  WARPGROUP.ARRIVE ;  /* 0x00000000000079c5 */ /* 0x000fe20000000000 */
[----:B------:R-:W-:Y:S01]  /*1aa0*/  ULOP3.LUT UR20, UR40, 0x10000, URZ, 0xfc, !UPT ;  /* 0x0001000028147892 */ /* 0x000fe2000f8efc3f */
[----:B------:R-:W1:Y:S01]  /*1ab0*/  LDC R7, c[0x0][0x448] ;  /* 0x00011200ff077b82 */ /* 0x000e620000000800 */
[----:B------:R-:W-:Y:S01]  /*1ac0*/  USHF.R.U32.HI UR4, URZ, 0x4, UR4 ;  /* 0x000000043f047899 */ /* 0x000fe20008011604 */
[----:B------:R-:W-:Y:S01]  /*1ad0*/  LOP3.LUT R3, R72, 0xffffff80, RZ, 0xc0, !PT ;  /* 0xffffff8048037812 */ /* 0x000fe200078ec0ff */
[----:B------:R-:W-:Y:S01]  /*1ae0*/  UMOV UR21, 0x40000040 ;  /* 0x4000004000157882 */ /* 0x000fe20000000000 */
[----:B------:R-:W-:Y:S01]  /*1af0*/  UMOV UR7, 0x40000040 ;  /* 0x4000004000077882 */ /* 0x000fe20000000000 */
[----:B------:R-:W-:Y:S01]  /*1b00*/  ULOP3.LUT UR4, UR4, 0x3fff, URZ, 0xc0, !UPT ;  /* 0x00003fff04047892 */ /* 0x000fe2000f8ec03f */
[----:B------:R-:W2:Y:S01]  /*1b10*/  S2R R75, SR_TID.X ;  /* 0x00000000004b7919 */ /* 0x000ea20000002100 */
[----:B------:R-:W-:Y:S01]  /*1b20*/  UMOV UR5, UR21 ;  /* 0x0000001500057c82 */ /* 0x000fe20008000000 */
[----:B------:R-:W-:Y:S01]  /*1b30*/  UIADD3 UR8, UR20, 0x2, URZ ;  /* 0x0000000214087890 */ /* 0x000fe2000fffe03f */
[----:B------:R-:W-:Y:S01]  /*1b40*/  IMAD.IADD R3, R22, 0x1, -R3 ;  /* 0x0000000116037824 */ /* 0x000fe200078e0a03 */
[----:B------:R-:W-:Y:S01]  /*1b50*/  ULOP3.LUT UR6, UR4, 0x10000, URZ, 0xfc, !UPT ;  /* 0x0001000004067892 */ /* 0x000fe2000f8efc3f */
[----:B------:R-:W-:Y:S01]  /*1b60*/  LEA.HI R2, R17, R22, RZ, 0x2 ;  /* 0x0000001611027211 */ /* 0x000fe200078f10ff */
[----:B------:R-:W-:Y:S01]  /*1b70*/  UMOV UR9, 0x40000040 ;  /* 0x4000004000097882 */ /* 0x000fe20000000000 */
[----:B------:R-:W-:Y:S01]  /*1b80*/  UMOV UR4, UR20 ;  /* 0x0000001400047c82 */ /* 0x000fe20008000000 */
[----:B------:R-:W-:Y:S01]  /*1b90*/  UIADD3 UR10, UR6, 0x2, URZ ;  /* 0x00000002060a7890 */ /* 0x000fe2000fffe03f */
[----:B------:R-:W-:Y:S01]  /*1ba0*/  LEA.HI R6, R73, R73, RZ, 0x1 ;  /* 0x0000004949067211 */ /* 0x000fe200078f08ff */
[----:B------:R-:W-:Y:S01]  /*1bb0*/  UMOV UR11, 0x40000040 ;  /* 0x40000040000b7882 */ /* 0x000fe20000000000 */
[----:B------:R-:W-:Y:S01]  /*1bc0*/  UIADD3 UR12, UR20, 0x4, URZ ;  /* 0x00000004140c7890 */ /* 0x000fe2000fffe03f */
[----:B------:R-:W-:Y:S01]  /*1bd0*/  SHF.R.S32.HI R4, RZ, 0x1f, R3 ;  /* 0x0000001fff047819 */ /* 0x000fe20000011403 */
[----:B------:R-:W-:Y:S01]  /*1be0*/  HGMMA.64x96x16.F32.BF16 R24, gdesc[UR4], RZ, !UPT, gsb0 ;  /* 0x01600000041879f0 */ /* 0x000fe2000c0018ff */
[----:B------:R-:W-:Y:S01]  /*1bf0*/  UIADD3 UR14, UR6, 0x4, URZ ;  /* 0x00000004060e7890 */ /* 0x000fe2000fffe03f */
[----:B------:R-:W-:Y:S01]  /*1c00*/  LOP3.LUT R21, R2, 0xfffffffc, RZ, 0xc0, !PT ;  /* 0xfffffffc02157812 */ /* 0x000fe200078ec0ff */
[----:B------:R-:W-:Y:S01]  /*1c10*/  UMOV UR13, 0x40000040 ;  /* 0x40000040000d7882 */ /* 0x000fe20000000000 */
[----:B------:R-:W-:Y:S01]  /*1c20*/  UMOV UR15, 0x40000040 ;  /* 0x40000040000f7882 */ /* 0x000fe20000000000 */
[----:B------:R-:W-:Y:S01]  /*1c30*/  UIADD3 UR16, UR20, 0x6, URZ ;  /* 0x0000000614107890 */ /* 0x000fe2000fffe03f */
[----:B-1----:R-:W-:Y:S01]  /*1c40*/  ISETP.NE.AND P1, PT, R7, 0x1, PT ;  /* 0x000000010700780c */ /* 0x002fe20003f25270 */
[----:B------:R-:W-:Y:S01]  /*1c50*/  UIADD3 UR18, UR6, 0x6, URZ ;  /* 0x0000000606127890 */ /* 0x000fe2000fffe03f */
[----:B------:R-:W-:Y:S01]  /*1c60*/  LOP3.LUT R20, R6, 0x3fffffe, RZ, 0xc0, !PT ;  /* 0x03fffffe06147812 */ /* 0x000fe200078ec0ff */
[----:B------:R-:W-:Y:S01]  /*1c70*/  UMOV UR17, 0x40000040 ;  /* 0x4000004000117882 */ /* 0x000fe20000000000 */
[----:B------:R-:W-:Y:S01]  /*1c80*/  UMOV UR19, 0x40000040 ;  /* 0x4000004000137882 */ /* 0x000fe20000000000 */
[----:B------:R-:W-:Y:S01]  /*1c90*/  ULDC UR4, c[0x0][0x9d8] ;  /* 0x0002760000047ab9 */ /* 0x000fe20000000800 */
[-C--:B------:R-:W-:Y:S01]  /*1ca0*/  LEA.HI R6, R4, R3.reuse, RZ, 0x2 ;  /* 0x0000000304067211 */ /* 0x080fe200078f10ff */
[----:B------:R-:W-:Y:S01]  /*1cb0*/  IMAD.IADD R22, R22, 0x1, -R21 ;  /* 0x0000000116167824 */ /* 0x000fe200078e0a15 */
[----:B------:R-:W-:Y:S01]  /*1cc0*/  LEA.HI R8, R4, R3, RZ, 0x5 ;  /* 0x0000000304087211 */ /* 0x000fe200078f28ff */
[----:B------:R-:W-:Y:S01]  /*1cd0*/  IMAD.IADD R20, R73, 0x1, -R20 ;  /* 0x0000000149147824 */ /* 0x000fe200078e0a14 */
[--C-:B------:R-:W-:Y:S01]  /*1ce0*/  SHF.R.S32.HI R4, RZ, 0x2, R6.reuse ;  /* 0x00000002ff047819 */ /* 0x100fe20000011406 */
[----:B------:R-:W-:Y:S01]  /*1cf0*/  ULDC UR7, c[0x0][0x9dc] ;  /* 0x0002770000077ab9 */ /* 0x000fe20000000800 */
[----:B------:R-:W-:Y:S01]  /*1d00*/  SHF.R.S32.HI R21, RZ, 0x1f, R6 ;  /* 0x0000001fff157819 */ /* 0x000fe20000011406 */
[----:B------:R-:W-:Y:S01]  /*1d10*/  ULOP3.LUT UR7, URZ, UR7, URZ, 0x33, !UPT ;  /* 0x000000073f077292 */ /* 0x000fe2000f8e333f */
[----:B------:R-:W-:-:S02]  /*1d20*/  SHF.R.S32.HI R8, RZ, 0x5, R8 ;  /* 0x00000005ff087819 */ /* 0x000fc40000011408 */
[-C--:B------:R-:W-:Y:S02]  /*1d30*/  LEA.HI R21, R21, R4.reuse, RZ, 0x3 ;  /* 0x0000000415157211 */ /* 0x080fe400078f18ff */
[----:B------:R-:W-:Y:S02]  /*1d40*/  LEA R8, R8, UR39, 0x4 ;  /* 0x0000002708087c11 */ /* 0x000fe4000f8e20ff */
[----:B------:R-:W-:Y:S02]  /*1d50*/  LOP3.LUT R21, R21, 0xfffffff8, RZ, 0xc0, !PT ;  /* 0xfffffff815157812 */ /* 0x000fe400078ec0ff */
[----:B--2---:R-:W-:Y:S02]  /*1d60*/  LOP3.LUT R75, R75, 0x7f, RZ, 0xc0, !PT ;  /* 0x0000007f4b4b7812 */ /* 0x004fe400078ec0ff */
[----:B------:R-:W-:Y:S02]  /*1d70*/  IADD3 R21, R8, R4, -R21 ;  /* 0x0000000408157210 */ /* 0x000fe40007ffe815 */
[----:B------:R-:W-:-:S02]  /*1d80*/  ISETP.NE.AND P0, PT, R75, RZ, PT ;  /* 0x000000ff4b00720c */ /* 0x000fc40003f05270 */
[----:B------:R-:W-:Y:S01]  /*1d90*/  LOP3.LUT R8, R6, 0x7ffffffc, RZ, 0xc0, !PT ;  /* 0x7ffffffc06087812 */ /* 0x000fe200078ec0ff */
[----:B------:R-:W-:Y:S01]  /*1da0*/  IMAD R21, R20, 0x40, R21 ;  /* 0x0000004014157824 */ /* 0x000fe200078e0215 */
[----:B------:R-:W-:Y:S01]  /*1db0*/  LOP3.LUT R17, R17, 0xfff7ffff, RZ, 0xc0, !PT ;  /* 0xfff7ffff11117812 */ /* 0x000fe200078ec0ff */
[----:B------:R-:W-:Y:S02]  /*1dc0*/  IMAD.U32 R6, RZ, RZ, UR38 ;  /* 0x00000026ff067e24 */ /* 0x000fe4000f8e00ff */
[----:B------:R-:W-:Y:S01]  /*1dd0*/  IMAD.IADD R3, R3, 0x1, -R8 ;  /* 0x0000000103037824 */ /* 0x000fe200078e0a08 */
[----:B------:R-:W-:Y:S02]  /*1de0*/  IADD3 R8, -R19, 0xb, RZ ;  /* 0x0000000b13087810 */ /* 0x000fe40007ffe1ff */
[----:B------:R-:W-:Y:S01]  /*1df0*/  @P1 LOP3.LUT R17, R17, 0x80000, RZ, 0xfc, !PT ;  /* 0x0008000011111812 */ /* 0x000fe200078efcff */
        /* <DEDUP_REMOVED lines=15> */
[----:B------:R1:W2:Y:S01]  /*1ef0*/  MUFU.TANH R27, R43 ;  /* 0x0000002b001b7308 */ /* 0x0002a20000002400 */
[----:B------:R-:W-:Y:S01]  /*1f00*/  FMUL.FTZ R10, R24, UR4 ;  /* 0x00000004180a7c20 */ /* 0x000fe20008410000 */
[----:B------:R-:W-:Y:S01]  /*1f10*/  FMUL.FTZ R25, R25, UR4 ;  /* 0x0000000419197c20 */ /* 0x000fe20008410000 */
[----:B------:R-:W-:Y:S01]  /*1f20*/  LEA.HI R24, R22, R22, RZ, 0x1 ;  /* 0x0000001616187211 */ /* 0x000fe200078f08ff */
[----:B------:R-:W-:Y:S01]  /*1f30*/  FMUL.FTZ R58, R58, UR4 ;  /* 0x000000043a3a7c20 */ /* 0x000fe20008410000 */
[----:B------:R-:W-:Y:S01]  /*1f40*/  FMUL.FTZ R14, R34, UR4 ;  /* 0x00000004220e7c20 */ /* 0x000fe20008410000 */
[----:B0-----:R-:W-:Y:S01]  /*1f50*/  FMUL.FTZ R0, R26, UR4 ;  /* 0x000000041a007c20 */ /* 0x001fe20008410000 */
[----:B------:R-:W-:Y:S01]  /*1f60*/  FMUL.FTZ R28, R28, UR4 ;  /* 0x000000041c1c7c20 */ /* 0x000fe20008410000 */
[----:B------:R0:W3:Y:S01]  /*1f70*/  MUFU.TANH R31, R51 ;  /* 0x00000033001f7308 */ /* 0x0000e20000002400 */
[----:B-1----:R-:W1:Y:S01]  /*1f80*/  @P1 LDC R43, c[0x0][0x44c] ;  /* 0x00011300ff2b1b82 */ /* 0x002e620000000800 */
[----:B------:R-:W-:Y:S01]  /*1f90*/  FMUL.FTZ R29, R29, UR4 ;  /* 0x000000041d1d7c20 */ /* 0x000fe20008410000 */
[----:B------:R-:W-:Y:S01]  /*1fa0*/  FMUL.FTZ R12, R30, UR4 ;  /* 0x000000041e0c7c20 */ /* 0x000fe20008410000 */
[----:B------:R-:W-:Y:S01]  /*1fb0*/  FMUL.FTZ R32, R32, UR4 ;  /* 0x0000000420207c20 */ /* 0x000fe20008410000 */
[----:B------:R-:W-:Y:S01]  /*1fc0*/  FMUL.FTZ R33, R33, UR4 ;  /* 0x0000000421217c20 */ /* 0x000fe20008410000 */
[----:B------:R-:W-:Y:S01]  /*1fd0*/  FMUL.FTZ R15, R35, UR4 ;  /* 0x00000004230f7c20 */ /* 0x000fe20008410000 */
[----:B------:R-:W-:Y:S01]  /*1fe0*/  FMUL.FTZ R36, R36, UR4 ;  /* 0x0000000424247c20 */ /* 0x000fe20008410000 */
[----:B------:R4:W1:Y:S01]  /*1ff0*/  MUFU.TANH R74, R25 ;  /* 0x00000019004a7308 */ /* 0x0008620000002400 */
[----:B0-----:R-:W0:Y:S01]  /*2000*/  @P1 LDC R51, c[0x0][0x450] ;  /* 0x00011400ff331b82 */ /* 0x001e220000000800 */
[----:B------:R-:W-:Y:S01]  /*2010*/  FMUL.FTZ R37, R37, UR4 ;  /* 0x0000000425257c20 */ /* 0x000fe20008410000 */
[----:B------:R-:W-:Y:S01]  /*2020*/  FMUL.FTZ R38, R38, UR4 ;  /* 0x0000000426267c20 */ /* 0x000fe20008410000 */
[----:B------:R-:W-:Y:S01]  /*2030*/  FMUL.FTZ R39, R39, UR4 ;  /* 0x0000000427277c20 */ /* 0x000fe20008410000 */
[----:B------:R-:W-:Y:S01]  /*2040*/  FMUL.FTZ R40, R40, UR4 ;  /* 0x0000000428287c20 */ /* 0x000fe20008410000 */
[----:B------:R-:W-:Y:S01]  /*2050*/  FMUL.FTZ R41, R41, UR4 ;  /* 0x0000000429297c20 */ /* 0x000fe20008410000 */
[----:B------:R-:W-:Y:S01]  /*2060*/  FMUL.FTZ R42, R42, UR4 ;  /* 0x000000042a2a7c20 */ /* 0x000fe20008410000 */
[----:B------:R5:W0:Y:S01]  /*2070*/  MUFU.TANH R34, R58 ;  /* 0x0000003a00227308 */ /* 0x000a220000002400 */
[----:B----4-:R-:W-:Y:S01]  /*2080*/  LOP3.LUT R25, R24, 0x1ffffffe, RZ, 0xc0, !PT ;  /* 0x1ffffffe18197812 */ /* 0x010fe200078ec0ff */
[----:B------:R-:W-:Y:S01]  /*2090*/  FMUL.FTZ R44, R44, UR4 ;  /* 0x000000042c2c7c20 */ /* 0x000fe20008410000 */
[----:B------:R-:W-:Y:S01]  /*20a0*/  FMUL.FTZ R45, R45, UR4 ;  /* 0x000000042d2d7c20 */ /* 0x000fe20008410000 */
[----:B------:R-:W-:Y:S01]  /*20b0*/  FMUL.FTZ R46, R46, UR4 ;  /* 0x000000042e2e7c20 */ /* 0x000fe20008410000 */
[----:B------:R-:W-:Y:S01]  /*20c0*/  FMUL.FTZ R47, R47, UR4 ;  /* 0x000000042f2f7c20 */ /* 0x000fe20008410000 */
[----:B------:R-:W-:-:S02]  /*20d0*/  IMAD.IADD R4, R22, 0x1, -R25 ;  /* 0x0000000116047824 */ /* 0x000fc400078e0a19 */
[----:B------:R-:W-:Y:S01]  /*20e0*/  FMUL.FTZ R48, R48, UR4 ;  /* 0x0000000430307c20 */ /* 0x000fe20008410000 */
[----:B------:R-:W-:Y:S01]  /*20f0*/  FMUL.FTZ R49, R49, UR4 ;  /* 0x0000000431317c20 */ /* 0x000fe20008410000 */
[----:B------:R-:W-:Y:S01]  /*2100*/  FMUL.FTZ R50, R50, UR4 ;  /* 0x0000000432327c20 */ /* 0x000fe20008410000 */
[----:B------:R-:W-:Y:S02]  /*2110*/  IMAD R4, R4, 0x8, R21 ;  /* 0x0000000804047824 */ /* 0x000fe400078e0215 */
[----:B------:R-:W-:Y:S01]  /*2120*/  FMUL.FTZ R52, R52, UR4 ;  /* 0x0000000434347c20 */ /* 0x000fe20008410000 */
[----:B------:R-:W-:Y:S01]  /*2130*/  FMUL.FTZ R53, R53, UR4 ;  /* 0x0000000435357c20 */ /* 0x000fe20008410000 */
[----:B------:R-:W-:Y:S01]  /*2140*/  FMUL.FTZ R54, R54, UR4 ;  /* 0x0000000436367c20 */ /* 0x000fe20008410000 */
[----:B-1----:R-:W-:-:S04]  /*2150*/  @P1 IMAD.HI.U32 R20, R4, R43, RZ ;  /* 0x0000002b04141227 */ /* 0x002fc800078e00ff */
[----:B------:R-:W-:Y:S01]  /*2160*/  FMUL.FTZ R55, R55, UR4 ;  /* 0x0000000437377c20 */ /* 0x000fe20008410000 */
[----:B------:R-:W-:Y:S01]  /*2170*/  FMUL.FTZ R56, R56, UR4 ;  /* 0x0000000438387c20 */ /* 0x000fe20008410000 */
[----:B------:R-:W-:Y:S01]  /*2180*/  FMUL.FTZ R57, R57, UR4 ;  /* 0x0000000439397c20 */ /* 0x000fe20008410000 */
[----:B------:R-:W-:Y:S01]  /*2190*/  IMAD.MOV.U32 R22, RZ, RZ, R4 ;  /* 0x000000ffff167224 */ /* 0x000fe200078e0004 */
[----:B0-----:R-:W-:Y:S01]  /*21a0*/  @P1 SHF.R.U32.HI R22, RZ, R51, R20 ;  /* 0x00000033ff161219 */ /* 0x001fe20000011614 */
[----:B------:R-:W-:Y:S02]  /*21b0*/  @!P0 VIADD R20, R6, 0x22840 ;  /* 0x0002284006148836 */ /* 0x000fe40000000000 */
        /* <DEDUP_REMOVED lines=13> */
[----:B-----5:R-:W0:Y:S01]  /*2290*/  SHFL.IDX PT, R58, R22, RZ, 0x1c1f ;  /* 0x001c1fff163a7589 */ /* 0x020e2200000e0000 */
[----:B------:R-:W-:Y:S01]  /*22a0*/  ULDC.64 UR4, c[0x0][0x9e0] ;  /* 0x0002780000047ab9 */ /* 0x000fe20000000a00 */
[----:B------:R-:W-:Y:S01]  /*22b0*/  @!P0 PRMT R20, RZ, 0x654, R20 ;  /* 0x00000654ff148816 */ /* 0x000fe20000000014 */
[----:B------:R-:W-:Y:S01]  /*22c0*/  IMAD R21, R23, -0x60, R18 ;  /* 0xffffffa017157824 */ /* 0x000fe200078e0212 */
[----:B------:R-:W-:Y:S01]  /*22d0*/  UISETP.GE.AND UP1, UPT, UR5, 0x1, UPT ;  /* 0x000000010500788c */ /* 0x000fe2000bf26270 */
[----:B------:R1:W-:Y:S06]  /*22e0*/  BAR.ARV R8, 0x100 ;  /* 0x000400080000751d */ /* 0x0003ec0000002000 */
[----:B------:R4:W-:Y:S01]  /*22f0*/  @!P0 SYNCS.ARRIVE.TRANS64.RED.A1T0 RZ, [R20+URZ], RZ ;  /* 0x000000ff14ff89a7 */ /* 0x0009e2000810043f */
[----:B------:R-:W-:Y:S01]  /*2300*/  PLOP3.LUT P1, PT, PT, PT, UP1, 0x40, 0x0 ;  /* 0x000000000000781c */ /* 0x000fe20003f2e818 */
[----:B------:R-:W0:Y:S01]  /*2310*/  MUFU.TANH R10, R10 ;  /* 0x0000000a000a7308 */ /* 0x000e220000002400 */
[----:B------:R-:W-:-:S02]  /*2320*/  IMAD.MOV.U32 R26, RZ, RZ, -0x60 ;  /* 0xffffffa0ff1a7424 */ /* 0x000fc400078e00ff */
[----:B----4-:R-:W-:-:S05]  /*2330*/  VIADD R20, R21, 0x61 ;  /* 0x0000006115147836 */ /* 0x010fca0000000000 */
[----:B------:R-:W4:Y:S01]  /*2340*/  MUFU.TANH R0, R0 ;  /* 0x0000000000007308 */ /* 0x000f220000002400 */
[----:B------:R-:W-:Y:S02]  /*2350*/  IMAD R24, R3, -0x2, R20 ;  /* 0xfffffffe03187824 */ /* 0x000fe400078e0214 */
[----:B------:R-:W-:Y:S02]  /*2360*/  VIADD R20, R21, 0x60 ;  /* 0x0000006015147836 */ /* 0x000fe40000000000 */
[----:B------:R-:W-:-:S03]  /*2370*/  VIADD R24, R24, -UR11 ;  /* 0x8000000b18187c36 */ /* 0x000fc60008000000 */
[----:B------:R-:W1:Y:S01]  /*2380*/  MUFU.TANH R9, R9 ;  /* 0x0000000900097308 */ /* 0x000e620000002400 */
[----:B------:R-:W-:Y:S02]  /*2390*/  IMAD R25, R3, -0x2, R20 ;  /* 0xfffffffe03197824 */ /* 0x000fe400078e0214 */
[----:B------:R-:W-:-:S04]  /*23a0*/  VIADD R43, R24, UR7 ;  /* 0x00000007182b7c36 */ /* 0x000fc80008000000 */
[----:B0-----:R-:W-:Y:S01]  /*23b0*/  IMAD.IADD R21, R43, 0x1, R58 ;  /* 0x000000012b157824 */ /* 0x001fe200078e023a */
        /* <DEDUP_REMOVED lines=41> */
[----:B-----5:R-:W-:-:S02]  /*2650*/  IMAD R50, R23, R26, 0x60 ;  /* 0x0000006017327424 */ /* 0x020fc400078e021a */
[----:B------:R-:W-:Y:S02]  /*2660*/  VIADD R26, R24, UR4 ;  /* 0x00000004181a7c36 */ /* 0x000fe40008000000 */
[----:B------:R-:W-:-:S03]  /*2670*/  IMAD R51, R3, -0x2, R50 ;  /* 0xfffffffe03337824 */ /* 0x000fc600078e0232 */
[----:B------:R-:W-:Y:S01]  /*2680*/  VIADDMNMX R20, R58, R26, R25, PT ;  /* 0x0000001a3a147246 */ /* 0x000fe20003800119 */
[----:B01234-:R-:W-:Y:S06]  /*2690*/  @P1 BRA `(.L_x_10859) ;  /* 0x0000000000541947 */ /* 0x01ffec0003800000 */
[----:B------:R-:W-:Y:S01]  /*26a0*/  IADD3 R24, R18, -UR11, R58 ;  /* 0x8000000b12187c10 */ /* 0x000fe2000fffe03a */
        /* <DEDUP_REMOVED lines=11> */
.L_x_10861:
[----:B------:R-:W-:-:S06]  /*2760*/  UISETP.NE.AND UP2, UPT, UR5, 0x1, UPT ;  /* 0x000000010500788c */ /* 0x000fcc000bf45270 */
[----:B------:R-:W-:-:S05]  /*2770*/  PLOP3.LUT P1, PT, PT, PT, UP2, 0x80, 0x0 ;  /* 0x000000000000781c */ /* 0x000fca0003f2f028 */
[----:B------:R-:W-:-:S08]  /*2780*/  @UP2 ULDC.64 UR14, c[0x0][0x9e8] ;  /* 0x00027a00000e2ab9 */ /* 0x000fd00000000a00 */
[----:B------:R-:W-:-:S05]  /*2790*/  @P1 IMAD.HI.U32 R58, R24, UR14, RZ ;  /* 0x0000000e183a1c27 */ /* 0x000fca000f8e00ff */
[----:B------:R-:W-:-:S07]  /*27a0*/  @P1 SHF.R.U32.HI R24, RZ, UR15, R58 ;  /* 0x0000000fff181c19 */ /* 0x000fce000801163a */
.L_x_10862:
[----:B------:R-:W-:Y:S05]  /*27b0*/  BSYNC B0 ;  /* 0x0000000000007941 */ /* 0x000fea0003800000 */
.L_x_10860:
[----:B------:R-:W-:-:S05]  /*27c0*/  IMAD R24, R24, UR5, R51 ;  /* 0x0000000518187c24 */ /* 0x000fca000f8e0233 */
[----:B------:R-:W-:Y:S02]  /*27d0*/  VIMNMX R21, R21, R24, !PT ;  /* 0x0000001815157248 */ /* 0x000fe40007fe0100 */
[----:B------:R-:W-:-:S07]  /*27e0*/  VIADDMNMX R20, R24, UR5, R20, PT ;  /* 0x0000000518147c46 */ /* 0x000fce000b800114 */
.L_x_10859:
        /* <DEDUP_REMOVED lines=98> */
[C---:B------:R-:W-:Y:S02]  /*2e10*/  ISETP.GE.AND P3, PT, R50.reuse, 0x52, PT ;  /* 0x000000523200780c */ /* 0x040fe40003f66270 */
[----:B------:R-:W-:Y:S02]  /*2e20*/  ISETP.GE.AND P6, PT, R50, 0x1, PT ;  /* 0x000000013200780c */ /* 0x000fe40003fc6270 */
[----:B------:R-:W-:-:S04]  /*2e30*/  ISETP.GT.AND P4, PT, R21, 0x51, !P3 ;  /* 0x000000511500780c */ /* 0x000fc80005f84270 */
[----:B------:R-:W-:-:S04]  /*2e40*/  ISETP.LT.OR P4, PT, R20, 0x52, P4 ;  /* 0x000000521400780c */ /* 0x000fc80002781670 */
[----:B------:R-:W-:Y:S02]  /*2e50*/  FSEL R104, R65, -INF , !P4 ;  /* 0xff80000041687808 */ /* 0x000fe40006000000 */
[----:B------:R-:W-:-:S04]  /*2e60*/  ISETP.GE.AND P4, PT, R50, 0x59, PT ;  /* 0x000000593200780c */ /* 0x000fc80003f86270 */
[----:B------:R-:W-:-:S04]  /*2e70*/  ISETP.GT.AND P5, PT, R21, 0x58, !P4 ;  /* 0x000000581500780c */ /* 0x000fc800067a4270 */
[----:B------:R-:W-:-:S04]  /*2e80*/  ISETP.LT.OR P5, PT, R20, 0x59, P5 ;  /* 0x000000591400780c */ /* 0x000fc80002fa1670 */
[----:B------:R-:W-:Y:S02]  /*2e90*/  FSEL R68, R68, -INF , !P5 ;  /* 0xff80000044447808 */ /* 0x000fe40006800000 */
        /* <DEDUP_REMOVED lines=26> */
.L_x_10865:
[----:B------:R-:W-:-:S06]  /*3040*/  UISETP.NE.AND UP2, UPT, UR5, 0x1, UPT ;  /* 0x000000010500788c */ /* 0x000fcc000bf45270 */
[----:B------:R-:W-:-:S05]  /*3050*/  PLOP3.LUT P5, PT, PT, PT, UP2, 0x80, 0x0 ;  /* 0x000000000000781c */ /* 0x000fca0003faf028 */
[----:B------:R-:W-:-:S08]  /*3060*/  @UP2 ULDC.64 UR14, c[0x0][0x9e8] ;  /* 0x00027a00000e2ab9 */ /* 0x000fd00000000a00 */
[----:B------:R-:W-:Y:S01]  /*3070*/  @P5 IMAD.HI.U32 R22, R10, UR14, RZ ;  /* 0x0000000e0a165c27 */ /* 0x000fe2000f8e00ff */
[----:B------:R-:W-:-:S13]  /*3080*/  PLOP3.LUT P5, PT, PT, PT, UP2, 0x80, 0x0 ;  /* 0x000000000000781c */ /* 0x000fda0003faf028 */
[----:B------:R-:W-:-:S07]  /*3090*/  @P5 SHF.R.U32.HI R10, RZ, UR15, R22 ;  /* 0x0000000fff0a5c19 */ /* 0x000fce0008011616 */
.L_x_10866:
[----:B------:R-:W-:Y:S05]  /*30a0*/  BSYNC B0 ;  /* 0x0000000000007941 */ /* 0x000fea0003800000 */
.L_x_10864:
[----:B------:R-:W-:-:S05]  /*30b0*/  IMAD R10, R10, UR5, R51 ;  /* 0x000000050a0a7c24 */ /* 0x000fca000f8e0233 */
[----:B------:R-:W-:Y:S02]  /*30c0*/  VIMNMX R21, R21, R10, !PT ;  /* 0x0000000a15157248 */ /* 0x000fe40007fe0100 */
[----:B------:R-:W-:-:S07]  /*30d0*/  VIADDMNMX R20, R10, UR5, R20, PT ;  /* 0x000000050a147c46 */ /* 0x000fce000b800114 */
.L_x_10863:
[C---:B------:R-:W-:Y:S01]  /*30e0*/  ISETP.GT.AND P1, PT, R21.reuse, 0x1, !P1 ;  /* 0x000000011500780c */ /* 0x040fe20004f24270 */
[----:B------:R-:W-:Y:S01]  /*30f0*/  ULDC UR10, c[0x0][0x988] ;  /* 0x00026200000a7ab9 */ /* 0x000fe20000000800 */
[----:B------:R-:W-:Y:S02]  /*3100*/  ISETP.GT.AND P2, PT, R21, 0x8, !P2 ;  /* 0x000000081500780c */ /* 0x000fe40005744270 */
[C---:B------:R-:W-:Y:S02]  /*3110*/  ISETP.LT.OR P1, PT, R20.reuse, 0x2, P1 ;  /* 0x000000021400780c */ /* 0x040fe40000f21670 */
[----:B------:R-:W-:Y:S02]  /*3120*/  ISETP.LT.OR P2, PT, R20, 0x9, P2 ;  /* 0x000000091400780c */ /* 0x000fe40001741670 */
[----:B------:R-:W-:Y:S02]  /*3130*/  FSEL R25, R9, -INF , !P1 ;  /* 0xff80000009197808 */ /* 0x000fe40004800000 */
[----:B------:R-:W-:-:S02]  /*3140*/  ISETP.NE.AND P1, PT, R24, RZ, PT ;  /* 0x000000ff1800720c */ /* 0x000fc40003f25270 */
[----:B------:R-:W-:Y:S02]  /*3150*/  FMNMX.FTZ R9, R40, R74, !PT ;  /* 0x0000004a28097209 */ /* 0x000fe40007810000 */
[----:B------:R-:W-:Y:S02]  /*3160*/  ISETP.GT.AND P1, PT, R21, 0x9, !P1 ;  /* 0x000000091500780c */ /* 0x000fe40004f24270 */
[----:B------:R-:W-:Y:S02]  /*3170*/  FMNMX.FTZ R9, R58, R9, !PT ;  /* 0x000000093a097209 */ /* 0x000fe40007810000 */
[----:B------:R-:W-:Y:S02]  /*3180*/  ISETP.LT.OR P1, PT, R20, 0xa, P1 ;  /* 0x0000000a1400780c */ /* 0x000fe40000f21670 */
[----:B------:R-:W-:Y:S02]  /*3190*/  FSEL R12, R12, -INF , !P2 ;  /* 0xff8000000c0c7808 */ /* 0x000fe40005000000 */
        /* <DEDUP_REMOVED lines=8> */
[----:B------:R-:W-:Y:S02]  /*3220*/  ISETP.GT.AND P1, PT, R21, 0x11, !P2 ;  /* 0x000000111500780c */ /* 0x000fe40005724270 */
[----:B------:R-:W-:Y:S02]  /*3230*/  ISETP.NE.AND P5, PT, R32, RZ, PT ;  /* 0x000000ff2000720c */ /* 0x000fe40003fa5270 */
[----:B------:R-:W-:Y:S02]  /*3240*/  ISETP.LT.OR P1, PT, R20, 0x12, P1 ;  /* 0x000000121400780c */ /* 0x000fe40000f21670 */
[----:B------:R-:W-:Y:S02]  /*3250*/  FMNMX.FTZ R9, R78, R9, !PT ;  /* 0x000000094e097209 */ /* 0x000fe40007810000 */
[----:B------:R-:W-:-:S02]  /*3260*/  FSEL R15, R15, -INF , !P1 ;  /* 0xff8000000f0f7808 */ /* 0x000fc40004800000 */
[----:B------:R-:W-:Y:S02]  /*3270*/  ISETP.GT.AND P1, PT, R21, 0x18, !P5 ;  /* 0x000000181500780c */ /* 0x000fe40006f24270 */
[----:B------:R-:W-:Y:S02]  /*3280*/  FMNMX.FTZ R9, R80, R9, !PT ;  /* 0x0000000950097209 */ /* 0x000fe40007810000 */
[----:B------:R-:W-:Y:S02]  /*3290*/  ISETP.LT.OR P1, PT, R20, 0x19, P1 ;  /* 0x000000191400780c */ /* 0x000fe40000f21670 */
[----:B------:R-:W-:Y:S02]  /*32a0*/  FMNMX.FTZ R9, R82, R9, !PT ;  /* 0x0000000952097209 */ /* 0x000fe40007810000 */
[----:B------:R-:W-:Y:S02]  /*32b0*/  FSEL R22, R38, -INF , !P1 ;  /* 0xff80000026167808 */ /* 0x000fe40004800000 */
[----:B------:R-:W-:-:S02]  /*32c0*/  FMNMX.FTZ R9, R84, R9, !PT ;  /* 0x0000000954097209 */ /* 0x000fc40007810000 */
        /* <DEDUP_REMOVED lines=28> */
[----:B------:R-:W-:Y:S02]  /*3490*/  FMNMX.FTZ R9, R104, R9, !PT ;  /* 0x0000000968097209 */ /* 0x000fe40007810000 */
[----:B------:R-:W-:-:S02]  /*34a0*/  ISETP.NE.AND P1, PT, R44, RZ, PT ;  /* 0x000000ff2c00720c */ /* 0x000fc40003f25270 */
[----:B------:R-:W-:Y:S02]  /*34b0*/  FMNMX.FTZ R9, R68, R9, !PT ;  /* 0x0000000944097209 */ /* 0x000fe40007810000 */
[C---:B------:R-:W-:Y:S02]  /*34c0*/  ISETP.GT.AND P1, PT, R21.reuse, 0x29, !P1 ;  /* 0x000000291500780c */ /* 0x040fe40004f24270 */
[----:B------:R-:W-:Y:S02]  /*34d0*/  FMNMX.FTZ R9, R106, R9, !PT ;  /* 0x000000096a097209 */ /* 0x000fe40007810000 */
[----:B------:R-:W-:Y:S02]  /*34e0*/  ISETP.LT.OR P1, PT, R20, 0x2a, P1 ;  /* 0x0000002a1400780c */ /* 0x000fe40000f21670 */
[----:B------:R-:W-:Y:S01]  /*34f0*/  ISETP.GT.AND P6, PT, R21, RZ, !P6 ;  /* 0x000000ff1500720c */ /* 0x000fe200077c4270 */
[----:B------:R-:W0:Y:S01]  /*3500*/  SHFL.BFLY PT, R10, R9, 0x2, 0x1f ;  /* 0x0c401f00090a7f89 */ /* 0x000e2200000e0000 */
[----:B------:R-:W-:-:S02]  /*3510*/  FSEL R29, R47, -INF , !P1 ;  /* 0xff8000002f1d7808 */ /* 0x000fc40004800000 */
[----:B------:R-:W-:Y:S02]  /*3520*/  ISETP.NE.AND P1, PT, R45, RZ, PT ;  /* 0x000000ff2d00720c */ /* 0x000fe40003f25270 */
[----:B------:R-:W-:Y:S02]  /*3530*/  ISETP.LT.OR P6, PT, R20, 0x1, P6 ;  /* 0x000000011400780c */ /* 0x000fe400037c1670 */
[----:B------:R-:W-:Y:S02]  /*3540*/  ISETP.GT.AND P1, PT, R21, 0x30, !P1 ;  /* 0x000000301500780c */ /* 0x000fe40004f24270 */
[----:B------:R-:W-:Y:S02]  /*3550*/  FSEL R0, R0, -INF , !P6 ;  /* 0xff80000000007808 */ /* 0x000fe40007000000 */
[----:B------:R-:W-:Y:S02]  /*3560*/  ISETP.LT.OR P1, PT, R20, 0x31, P1 ;  /* 0x000000311400780c */ /* 0x000fe40000f21670 */
[----:B------:R-:W-:-:S02]  /*3570*/  ISETP.NE.AND P2, PT, R53, RZ, PT ;  /* 0x000000ff3500720c */ /* 0x000fc40003f45270 */
[----:B------:R-:W-:Y:S02]  /*3580*/  FSEL R30, R30, -INF , !P1 ;  /* 0xff8000001e1e7808 */ /* 0x000fe40004800000 */
[----:B------:R-:W-:Y:S02]  /*3590*/  ISETP.NE.AND P1, PT, R48, RZ, PT ;  /* 0x000000ff3000720c */ /* 0x000fe40003f25270 */
[----:B------:R-:W-:Y:S02]  /*35a0*/  ISETP.NE.AND P5, PT, R59, RZ, PT ;  /* 0x000000ff3b00720c */ /* 0x000fe40003fa5270 */
[----:B------:R-:W-:Y:S02]  /*35b0*/  ISETP.GT.AND P1, PT, R21, 0x31, !P1 ;  /* 0x000000311500780c */ /* 0x000fe40004f24270 */
[----:B------:R-:W-:Y:S02]  /*35c0*/  ISETP.NE.AND P6, PT, R63, RZ, PT ;  /* 0x000000ff3f00720c */ /* 0x000fe40003fc5270 */
[----:B------:R-:W-:-:S02]  /*35d0*/  ISETP.LT.OR P1, PT, R20, 0x32, P1 ;  /* 0x000000321400780c */ /* 0x000fc40000f21670 */
[----:B0-----:R-:W-:Y:S02]  /*35e0*/  FMNMX.FTZ R37, R9, R10, !PT ;  /* 0x0000000a09257209 */ /* 0x001fe40007810000 */
[----:B------:R-:W-:Y:S02]  /*35f0*/  FMNMX.FTZ R9, R0, R25, !PT ;  /* 0x0000001900097209 */ /* 0x000fe40007810000 */
[----:B------:R-:W-:Y:S01]  /*3600*/  FSEL R31, R31, -INF , !P1 ;  /* 0xff8000001f1f7808 */ /* 0x000fe20004800000 */
[----:B------:R-:W0:Y:S01]  /*3610*/  SHFL.BFLY PT, R10, R37, 0x1, 0x1f ;  /* 0x0c201f00250a7f89 */ /* 0x000e2200000e0000 */
        /* <DEDUP_REMOVED lines=14> */
[----:B------:R-:W-:-:S02]  /*3700*/  ISETP.GT.AND P1, PT, R21, 0x40, !P2 ;  /* 0x000000401500780c */ /* 0x000fc40005724270 */
[----:B------:R-:W-:Y:S02]  /*3710*/  FMNMX.FTZ R38, R26, R9, !PT ;  /* 0x000000091a267209 */ /* 0x000fe40007810000 */
[----:B------:R-:W-:Y:S02]  /*3720*/  ISETP.LT.OR P1, PT, R20, 0x41, P1 ;  /* 0x000000411400780c */ /* 0x000fe40000f21670 */
[----:B------:R-:W-:Y:S02]  /*3730*/  FMNMX.FTZ R9, R27, R38, !PT ;  /* 0x000000261b097209 */ /* 0x000fe40007810000 */
[----:B------:R-:W-:Y:S02]  /*3740*/  FSEL R34, R34, -INF , !P1 ;  /* 0xff80000022227808 */ /* 0x000fe40004800000 */
[----:B------:R-:W-:Y:S02]  /*3750*/  FMNMX.FTZ R38, R28, R9, !PT ;  /* 0x000000091c267209 */ /* 0x000fe40007810000 */
[----:B------:R-:W-:-:S02]  /*3760*/  ISETP.GT.AND P1, PT, R21, 0x41, !P5 ;  /* 0x000000411500780c */ /* 0x000fc40006f24270 */
[----:B0-----:R-:W-:Y:S02]  /*3770*/  FMNMX.FTZ R10, R37, R10, !PT ;  /* 0x0000000a250a7209 */ /* 0x001fe40007810000 */
[----:B------:R-:W-:Y:S02]  /*3780*/  FMNMX.FTZ R9, R29, R38, !PT ;  /* 0x000000261d097209 */ /* 0x000fe40007810000 */
[----:B------:R-:W-:Y:S01]  /*3790*/  ISETP.LT.OR P1, PT, R20, 0x42, P1 ;  /* 0x000000421400780c */ /* 0x000fe20000f21670 */
[----:B------:R-:W-:Y:S01]  /*37a0*/  FMUL.FTZ R36, R10, UR10 ;  /* 0x0000000a0a247c20 */ /* 0x000fe20008410000 */
[----:B------:R-:W-:Y:S02]  /*37b0*/  FMNMX.FTZ R38, R30, R9, !PT ;  /* 0x000000091e267209 */ /* 0x000fe40007810000 */
[----:B------:R-:W-:Y:S02]  /*37c0*/  FSEL R35, R35, -INF , !P1 ;  /* 0xff80000023237808 */ /* 0x000fe40004800000 */
[----:B------:R-:W-:-:S02]  /*37d0*/  FSETP.NEU.FTZ.AND P1, PT, R10, -INF , PT ;  /* 0xff8000000a00780b */ /* 0x000fc40003f3d000 */
[----:B------:R-:W-:Y:S02]  /*37e0*/  ISETP.NE.AND P5, PT, R57, RZ, PT ;  /* 0x000000ff3900720c */ /* 0x000fe40003fa5270 */
[----:B------:R-:W-:Y:S02]  /*37f0*/  FMNMX.FTZ R9, R31, R38, !PT ;  /* 0x000000261f097209 */ /* 0x000fe40007810000 */
[----:B------:R-:W-:Y:S02]  /*3800*/  FSEL R39, R36, RZ, P1 ;  /* 0x000000ff24277208 */ /* 0x000fe40000800000 */
[----:B------:R-:W-:Y:S02]  /*3810*/  ISETP.GT.AND P1, PT, R21, 0x48, !P5 ;  /* 0x000000481500780c */ /* 0x000fe40006f24270 */
[----:B------:R-:W-:Y:S01]  /*3820*/  FMNMX.FTZ R38, R32, R9, !PT ;  /* 0x0000000920267209 */ /* 0x000fe20007810000 */
[--C-:B------:R-:W-:Y:S01]  /*3830*/  FFMA.FTZ R37, R74, UR10, -R39.reuse ;  /* 0x0000000a4a257c23 */ /* 0x100fe20008010827 */
[----:B------:R-:W-:Y:S01]  /*3840*/  ISETP.LT.OR P1, PT, R20, 0x49, P1 ;  /* 0x000000491400780c */ /* 0x000fe20000f21670 */
[--C-:B------:R-:W-:Y:S01]  /*3850*/  FFMA.FTZ R40, R40, UR10, -R39.reuse ;  /* 0x0000000a28287c23 */ /* 0x100fe20008010827 */
[----:B------:R-:W-:Y:S01]  /*3860*/  FMNMX.FTZ R9, R33, R38, !PT ;  /* 0x0000002621097209 */ /* 0x000fe20007810000 */
[----:B------:R0:W-:Y:S01]  /*3870*/  MUFU.EX2 R41, R37 ;  /* 0x0000002500297308 */ /* 0x0001e20000000800 */
[----:B------:R-:W-:Y:S01]  /*3880*/  FSEL R36, R62, -INF , !P1 ;  /* 0xff8000003e247808 */ /* 0x000fe20004800000 */
[--C-:B------:R-:W-:Y:S01]  /*3890*/  FFMA.FTZ R42, R58, UR10, -R39.reuse ;  /* 0x0000000a3a2a7c23 */ /* 0x100fe20008010827 */
[----:B------:R-:W-:Y:S01]  /*38a0*/  ISETP.NE.AND P2, PT, R61, RZ, PT ;  /* 0x000000ff3d00720c */ /* 0x000fe20003f45270 */
[--C-:B------:R-:W-:Y:S01]  /*38b0*/  FFMA.FTZ R43, R72, UR10, -R39.reuse ;  /* 0x0000000a482b7c23 */ /* 0x100fe20008010827 */
[C---:B------:R-:W-:Y:S01]  /*38c0*/  ISETP.GT.AND P1, PT, R21.reuse, 0x49, !P6 ;  /* 0x000000491500780c */ /* 0x040fe20007724270 */
[--C-:B------:R-:W-:Y:S01]  /*38d0*/  FFMA.FTZ R44, R80, UR10, -R39.reuse ;  /* 0x0000000a502c7c23 */ /* 0x100fe20008010827 */
[----:B------:R-:W-:Y:S01]  /*38e0*/  FMNMX.FTZ R38, R34, R9, !PT ;  /* 0x0000000922267209 */ /* 0x000fe20007810000 */
[----:B------:R1:W2:Y:S01]  /*38f0*/  MUFU.EX2 R172, R40 ;  /* 0x0000002800ac7308 */ /* 0x0002a20000000800 */
[----:B------:R-:W-:Y:S01]  /*3900*/  ISETP.GT.AND P2, PT, R21, 0x50, !P2 ;  /* 0x000000501500780c */ /* 0x000fe20005744270 */
[--C-:B0-----:R-:W-:Y:S01]  /*3910*/  FFMA.FTZ R37, R78, UR10, -R39.reuse ;  /* 0x0000000a4e257c23 */ /* 0x101fe20008010827 */
[----:B------:R-:W-:Y:S01]  /*3920*/  ISETP.LT.OR P1, PT, R20, 0x4a, P1 ;  /* 0x0000004a1400780c */ /* 0x000fe20000f21670 */
[--C-:B------:R-:W-:Y:S01]  /*3930*/  FFMA.FTZ R46, R84, UR10, -R39.reuse ;  /* 0x0000000a542e7c23 */ /* 0x100fe20008010827 */
[----:B------:R-:W-:Y:S01]  /*3940*/  FMNMX.FTZ R9, R35, R38, !PT ;  /* 0x0000002623097209 */ /* 0x000fe20007810000 */
[--C-:B------:R-:W-:Y:S01]  /*3950*/  FFMA.FTZ R48, R86, UR10, -R39.reuse ;  /* 0x0000000a56307c23 */ /* 0x100fe20008010827 */
[----:B------:R-:W-:Y:S01]  /*3960*/  ISETP.NE.AND P5, PT, R50, RZ, PT ;  /* 0x000000ff3200720c */ /* 0x000fe20003fa5270 */
[----:B------:R-:W-:Y:S01]  /*3970*/  MUFU.EX2 R45, R37 ;  /* 0x00000025002d7308 */ /* 0x000fe20000000800 */
[C---:B------:R-:W-:Y:S01]  /*3980*/  ISETP.GT.AND P3, PT, R21.reuse, 0x51, !P3 ;  /* 0x000000511500780c */ /* 0x040fe20005f64270 */
[--C-:B-1----:R-:W-:Y:S01]  /*3990*/  FFMA.FTZ R40, R76, UR10, -R39.reuse ;  /* 0x0000000a4c287c23 */ /* 0x102fe20008010827 */
[----:B------:R-:W-:Y:S01]  /*39a0*/  ISETP.LT.OR P2, PT, R20, 0x51, P2 ;  /* 0x000000511400780c */ /* 0x000fe20001741670 */
[--C-:B------:R-:W-:Y:S01]  /*39b0*/  FFMA.FTZ R50, R88, UR10, -R39.reuse ;  /* 0x0000000a58327c23 */ /* 0x100fe20008010827 */
[----:B------:R-:W-:Y:S01]  /*39c0*/  FSEL R2, R2, -INF , !P1 ;  /* 0xff80000002027808 */ /* 0x000fe20004800000 */
[----:B------:R-:W-:Y:S01]  /*39d0*/  FFMA.FTZ R58, R102, UR10, -R39 ;  /* 0x0000000a663a7c23 */ /* 0x000fe20008010827 */
[----:B------:R-:W-:Y:S01]  /*39e0*/  FMNMX.FTZ R9, R36, R9, !PT ;  /* 0x0000000924097209 */ /* 0x000fe20007810000 */
[----:B------:R0:W-:Y:S01]  /*39f0*/  MUFU.EX2 R168, R40 ;  /* 0x0000002800a87308 */ /* 0x0001e20000000800 */
[C---:B------:R-:W-:Y:S01]  /*3a00*/  ISETP.GT.AND P4, PT, R21.reuse, 0x58, !P4 ;  /* 0x000000581500780c */ /* 0x040fe20006784270 */
[----:B--2---:R-:W-:Y:S01]  /*3a10*/  FADD.FTZ R65, R172, R41 ;  /* 0x00000029ac417221 */ /* 0x004fe20000010000 */
[----:B------:R-:W-:Y:S01]  /*3a20*/  ISETP.GT.AND P5, PT, R21, 0x59, !P5 ;  /* 0x000000591500780c */ /* 0x000fe20006fa4270 */
[--C-:B------:R-:W-:Y:S01]  /*3a30*/  FFMA.FTZ R51, R90, UR10, -R39.reuse ;  /* 0x0000000a5a337c23 */ /* 0x100fe20008010827 */
[----:B------:R-:W-:Y:S01]  /*3a40*/  ISETP.LT.OR P3, PT, R20, 0x52, P3 ;  /* 0x000000521400780c */ /* 0x000fe20001f61670 */
[--C-:B------:R-:W-:Y:S01]  /*3a50*/  FFMA.FTZ R52, R92, UR10, -R39.reuse ;  /* 0x0000000a5c347c23 */ /* 0x100fe20008010827 */
[----:B------:R-:W-:Y:S01]  /*3a60*/  FSEL R21, R66, -INF , !P2 ;  /* 0xff80000042157808 */ /* 0x000fe20005000000 */
[----:B------:R-:W-:Y:S01]  /*3a70*/  MUFU.EX2 R42, R42 ;  /* 0x0000002a002a7308 */ /* 0x000fe20000000800 */
[----:B------:R-:W-:Y:S01]  /*3a80*/  FMNMX.FTZ R38, R2, R9, !PT ;  /* 0x0000000902267209 */ /* 0x000fe20007810000 */
[--C-:B0-----:R-:W-:Y:S01]  /*3a90*/  FFMA.FTZ R40, R82, UR10, -R39.reuse ;  /* 0x0000000a52287c23 */ /* 0x101fe20008010827 */
[----:B------:R-:W-:Y:S01]  /*3aa0*/  ISETP.LT.OR P4, PT, R20, 0x59, P4 ;  /* 0x000000591400780c */ /* 0x000fe20002781670 */
[--C-:B------:R-:W-:Y:S01]  /*3ab0*/  FFMA.FTZ R54, R96, UR10, -R39.reuse ;  /* 0x0000000a60367c23 */ /* 0x100fe20008010827 */
[----:B------:R-:W-:Y:S01]  /*3ac0*/  FSEL R37, R67, -INF , !P3 ;  /* 0xff80000043257808 */ /* 0x000fe20005800000 */
[--C-:B------:R-:W-:Y:S01]  /*3ad0*/  FFMA.FTZ R55, R98, UR10, -R39.reuse ;  /* 0x0000000a62377c23 */ /* 0x100fe20008010827 */
[----:B------:R-:W-:Y:S01]  /*3ae0*/  FMNMX.FTZ R38, R21, R38, !PT ;  /* 0x0000002615267209 */ /* 0x000fe20007810000 */
[----:B------:R0:W-:Y:S01]  /*3af0*/  MUFU.EX2 R47, R40 ;  /* 0x00000028002f7308 */ /* 0x0001e20000000800 */
[----:B------:R-:W-:Y:S01]  /*3b00*/  ISETP.LT.OR P5, PT, R20, 0x5a, P5 ;  /* 0x0000005a1400780c */ /* 0x000fe20002fa1670 */
[--C-:B------:R-:W-:Y:S01]  /*3b10*/  FFMA.FTZ R56, R56, UR10, -R39.reuse ;  /* 0x0000000a38387c23 */ /* 0x100fe20008010827 */
[----:B------:R-:W-:Y:S01]  /*3b20*/  FSEL R20, R70, -INF , !P4 ;  /* 0xff80000046147808 */ /* 0x000fe20006000000 */
[--C-:B------:R-:W-:Y:S01]  /*3b30*/  FFMA.FTZ R57, R100, UR10, -R39.reuse ;  /* 0x0000000a64397c23 */ /* 0x100fe20008010827 */
[----:B------:R-:W-:Y:S01]  /*3b40*/  FMNMX.FTZ R9, R37, R38, !PT ;  /* 0x0000002625097209 */ /* 0x000fe20007810000 */
[----:B------:R-:W-:Y:S01]  /*3b50*/  FFMA.FTZ R61, R104, UR10, -R39 ;  /* 0x0000000a683d7c23 */ /* 0x000fe20008010827 */
[----:B------:R-:W-:Y:S01]  /*3b60*/  FSEL R38, R71, -INF , !P5 ;  /* 0xff80000047267808 */ /* 0x000fe20006800000 */
[----:B------:R-:W1:Y:S01]  /*3b70*/  MUFU.EX2 R43, R43 ;  /* 0x0000002b002b7308 */ /* 0x000e620000000800 */
[----:B------:R-:W-:-:S02]  /*3b80*/  FMNMX.FTZ R9, R20, R9, !PT ;  /* 0x0000000914097209 */ /* 0x000fc40007810000 */
[----:B------:R-:W-:Y:S02]  /*3b90*/  F2FP.BF16.F32.PACK_AB R172, R41, R172 ;  /* 0x000000ac29ac723e */ /* 0x000fe400000010ff */
[----:B------:R-:W-:-:S03]  /*3ba0*/  FMNMX.FTZ R9, R38, R9, !PT ;  /* 0x0000000926097209 */ /* 0x000fc60007810000 */
[----:B------:R-:W2:Y:S02]  /*3bb0*/  MUFU.EX2 R44, R44 ;  /* 0x0000002c002c7308 */ /* 0x000ea40000000800 */
[----:B0-----:R-:W0:Y:S06]  /*3bc0*/  SHFL.BFLY PT, R40, R9, 0x2, 0x1f ;  /* 0x0c401f0009287f89 */ /* 0x001e2c00000e0000 */
[----:B------:R-:W-:Y:S01]  /*3bd0*/  MUFU.EX2 R46, R46 ;  /* 0x0000002e002e7308 */ /* 0x000fe20000000800 */
[----:B-1----:R-:W-:-:S07]  /*3be0*/  F2FP.BF16.F32.PACK_AB R174, R43, R42 ;  /* 0x0000002a2bae723e */ /* 0x002fce00000010ff */
[----:B------:R1:W3:Y:S01]  /*3bf0*/  MUFU.EX2 R49, R48 ;  /* 0x0000003000317308 */ /* 0x0002e20000000800 */
[----:B--2---:R-:W-:-:S07]  /*3c00*/  F2FP.BF16.F32.PACK_AB R170, R47, R44 ;  /* 0x0000002c2faa723e */ /* 0x004fce00000010ff */
[----:B------:R-:W-:Y:S01]  /*3c10*/  MUFU.EX2 R50, R50 ;  /* 0x0000003200327308 */ /* 0x000fe20000000800 */
[----:B-1----:R-:W-:Y:S01]  /*3c20*/  FFMA.FTZ R48, R94, UR10, -R39 ;  /* 0x0000000a5e307c23 */ /* 0x002fe20008010827 */
[----:B0-----:R-:W-:-:S05]  /*3c30*/  FMNMX.FTZ R40, R9, R40, !PT ;  /* 0x0000002809287209 */ /* 0x001fca0007810000 */
[----:B------:R-:W0:Y:S01]  /*3c40*/  SHFL.BFLY PT, R9, R40, 0x1, 0x1f ;  /* 0x0c201f0028097f89 */ /* 0x000e2200000e0000 */
[----:B------:R-:W-:Y:S01]  /*3c50*/  MUFU.EX2 R59, R58 ;  /* 0x0000003a003b7308 */ /* 0x000fe20000000800 */
[----:B---3--:R-:W-:-:S07]  /*3c60*/  F2FP.BF16.F32.PACK_AB R164, R49, R46 ;  /* 0x0000002e31a4723e */ /* 0x008fce00000010ff */
[----:B------:R-:W1:Y:S08]  /*3c70*/  MUFU.EX2 R51, R51 ;  /* 0x0000003300337308 */ /* 0x000e700000000800 */
[----:B------:R-:W-:Y:S01]  /*3c80*/  MUFU.EX2 R52, R52 ;  /* 0x0000003400347308 */ /* 0x000fe20000000800 */
[----:B0-----:R-:W-:-:S07]  /*3c90*/  FMNMX.FTZ R9, R40, R9, !PT ;  /* 0x0000000928097209 */ /* 0x001fce0007810000 */
[----:B------:R0:W2:Y:S01]  /*3ca0*/  MUFU.EX2 R53, R48 ;  /* 0x0000003000357308 */ /* 0x0000a20000000800 */
[----:B------:R-:W-:Y:S01]  /*3cb0*/  FFMA.FTZ R40, R68, UR10, -R39 ;  /* 0x0000000a44287c23 */ /* 0x000fe20008010827 */
[----:B-1----:R-:W-:Y:S01]  /*3cc0*/  F2FP.BF16.F32.PACK_AB R166, R51, R50 ;  /* 0x0000003233a6723e */ /* 0x002fe200000010ff */
[C---:B------:R-:W-:Y:S01]  /*3cd0*/  FMUL.FTZ R62, R9.reuse, UR10 ;  /* 0x0000000a093e7c20 */ /* 0x040fe20008410000 */
[----:B------:R-:W-:-:S04]  /*3ce0*/  FSETP.NEU.FTZ.AND P1, PT, R9, -INF , PT ;  /* 0xff8000000900780b */ /* 0x000fc80003f3d000 */
[----:B------:R-:W-:Y:S01]  /*3cf0*/  MUFU.EX2 R54, R54 ;  /* 0x0000003600367308 */ /* 0x000fe20000000800 */
[----:B------:R-:W-:Y:S01]  /*3d00*/  FSEL R63, R62, RZ, P1 ;  /* 0x000000ff3e3f7208 */ /* 0x000fe20000800000 */
[--C-:B0-----:R-:W-:Y:S01]  /*3d10*/  FFMA.FTZ R48, R60, UR10, -R39.reuse ;  /* 0x0000000a3c307c23 */ /* 0x101fe20008010827 */
[--C-:B------:R-:W-:Y:S01]  /*3d20*/  FFMA.FTZ R60, R64, UR10, -R39.reuse ;  /* 0x0000000a403c7c23 */ /* 0x100fe20008010827 */
[----:B------:R-:W-:Y:S01]  /*3d30*/  FFMA.FTZ R39, R106, UR10, -R39 ;  /* 0x0000000a6a277c23 */ /* 0x000fe20008010827 */
[----:B------:R-:W-:Y:S01]  /*3d40*/  PLOP3.LUT P1, PT, PT, PT, UP0, 0x40, 0x0 ;  /* 0x000000000000781c */ /* 0x000fe20003f2e808 */
        /* <DEDUP_REMOVED lines=25> */
[----:B------:R-:W-:Y:S01]  /*3ee0*/  FFMA.FTZ R38, R38, UR10, -R63 ;  /* 0x0000000a26267c23 */ /* 0x000fe2000801083f */
[----:B--2---:R-:W-:-:S04]  /*3ef0*/  F2FP.BF16.F32.PACK_AB R160, R53, R52 ;  /* 0x0000003435a0723e */ /* 0x004fc800000010ff */
[----:B------:R2:W-:Y:S01]  /*3f00*/  MUFU.EX2 R171, R24 ;  /* 0x0000001800ab7308 */ /* 0x0005e20000000800 */
[----:B0-----:R-:W-:-:S07]  /*3f10*/  F2FP.BF16.F32.PACK_AB R173, R25, R0 ;  /* 0x0000000019ad723e */ /* 0x001fce00000010ff */
[----:B------:R-:W0:Y:S01]  /*3f20*/  MUFU.EX2 R13, R13 ;  /* 0x0000000d000d7308 */ /* 0x000e220000000800 */
[----:B--2---:R-:W-:-:S04]  /*3f30*/  FADD.FTZ R24, R42, R65 ;  /* 0x000000412a187221 */ /* 0x004fc80000010000 */
[----:B------:R-:W-:-:S03]  /*3f40*/  FADD.FTZ R65, R43, R24 ;  /* 0x000000182b417221 */ /* 0x000fc60000010000 */
[----:B------:R-:W2:Y:S01]  /*3f50*/  MUFU.EX2 R14, R14 ;  /* 0x0000000e000e7308 */ /* 0x000ea20000000800 */
[----:B------:R-:W-:Y:S01]  /*3f60*/  FADD.FTZ R24, R168, R65 ;  /* 0x00000041a8187221 */ /* 0x000fe20000010000 */
[----:B------:R-:W-:Y:S01]  /*3f70*/  FADD.FTZ R65, R0, R25 ;  /* 0x0000001900417221 */ /* 0x000fe20000010000 */
[C---:B------:R-:W-:Y:S02]  /*3f80*/  F2FP.BF16.F32.PACK_AB R168, R45.reuse, R168 ;  /* 0x000000a82da8723e */ /* 0x040fe400000010ff */
[----:B------:R-:W-:Y:S01]  /*3f90*/  FADD.FTZ R67, R45, R24 ;  /* 0x000000182d437221 */ /* 0x000fe20000010000 */
[----:B-1----:R-:W-:Y:S02]  /*3fa0*/  FADD.FTZ R24, R12, R65 ;  /* 0x000000410c187221 */ /* 0x002fe40000010000 */
[----:B------:R-:W1:Y:S01]  /*3fb0*/  MUFU.EX2 R15, R15 ;  /* 0x0000000f000f7308 */ /* 0x000e620000000800 */
[----:B------:R-:W-:Y:S01]  /*3fc0*/  FADD.FTZ R58, R44, R67 ;  /* 0x000000432c3a7221 */ /* 0x000fe20000010000 */
[C---:B0-----:R-:W-:Y:S01]  /*3fd0*/  FADD.FTZ R65, R13.reuse, R24 ;  /* 0x000000180d417221 */ /* 0x041fe20000010000 */
[----:B------:R-:W-:-:S02]  /*3fe0*/  F2FP.BF16.F32.PACK_AB R175, R13, R12 ;  /* 0x0000000c0daf723e */ /* 0x000fc400000010ff */
[----:B------:R-:W-:-:S03]  /*3ff0*/  FADD.FTZ R67, R47, R58 ;  /* 0x0000003a2f437221 */ /* 0x000fc60000010000 */
[----:B------:R-:W0:Y:S01]  /*4000*/  MUFU.EX2 R22, R22 ;  /* 0x0000001600167308 */ /* 0x000e220000000800 */
[----:B--2---:R-:W-:Y:S01]  /*4010*/  FADD.FTZ R24, R14, R65 ;  /* 0x000000410e187221 */ /* 0x004fe20000010000 */
[----:B------:R-:W-:-:S04]  /*4020*/  FADD.FTZ R58, R46, R67 ;  /* 0x000000432e3a7221 */ /* 0x000fc80000010000 */
[----:B------:R-:W-:Y:S02]  /*4030*/  FADD.FTZ R67, R49, R58 ;  /* 0x0000003a31437221 */ /* 0x000fe40000010000 */
[----:B------:R-:W2:Y:S01]  /*4040*/  MUFU.EX2 R26, R26 ;  /* 0x0000001a001a7308 */ /* 0x000ea20000000800 */
[C---:B-1----:R-:W-:Y:S01]  /*4050*/  FADD.FTZ R65, R15.reuse, R24 ;  /* 0x000000180f417221 */ /* 0x042fe20000010000 */
[----:B------:R-:W-:Y:S01]  /*4060*/  FADD.FTZ R58, R50, R67 ;  /* 0x00000043323a7221 */ /* 0x000fe20000010000 */
[----:B------:R-:W-:-:S03]  /*4070*/  F2FP.BF16.F32.PACK_AB R169, R15, R14 ;  /* 0x0000000e0fa9723e */ /* 0x000fc600000010ff */
[----:B------:R-:W-:Y:S02]  /*4080*/  FADD.FTZ R67, R51, R58 ;  /* 0x0000003a33437221 */ /* 0x000fe40000010000 */
[----:B------:R-:W1:Y:S01]  /*4090*/  MUFU.EX2 R27, R27 ;  /* 0x0000001b001b7308 */ /* 0x000e620000000800 */
[----:B0-----:R-:W-:Y:S01]  /*40a0*/  FADD.FTZ R24, R22, R65 ;  /* 0x0000004116187221 */ /* 0x001fe20000010000 */
[----:B------:R-:W-:-:S03]  /*40b0*/  FADD.FTZ R58, R52, R67 ;  /* 0x00000043343a7221 */ /* 0x000fc60000010000 */
[----:B------:R-:W-:Y:S01]  /*40c0*/  FADD.FTZ R65, R171, R24 ;  /* 0x00000018ab417221 */ /* 0x000fe20000010000 */
[----:B------:R-:W-:Y:S01]  /*40d0*/  FADD.FTZ R67, R53, R58 ;  /* 0x0000003a35437221 */ /* 0x000fe20000010000 */
[----:B------:R-:W-:Y:S01]  /*40e0*/  F2FP.BF16.F32.PACK_AB R171, R171, R22 ;  /* 0x00000016abab723e */ /* 0x000fe200000010ff */
[----:B------:R-:W0:Y:S01]  /*40f0*/  MUFU.EX2 R28, R28 ;  /* 0x0000001c001c7308 */ /* 0x000e220000000800 */
[----:B--2---:R-:W-:Y:S01]  /*4100*/  FADD.FTZ R24, R26, R65 ;  /* 0x000000411a187221 */ /* 0x004fe20000010000 */
[----:B------:R-:W-:-:S06]  /*4110*/  FADD.FTZ R58, R54, R67 ;  /* 0x00000043363a7221 */ /* 0x000fcc0000010000 */
[----:B------:R-:W2:Y:S01]  /*4120*/  MUFU.EX2 R29, R29 ;  /* 0x0000001d001d7308 */ /* 0x000ea20000000800 */
[C---:B-1----:R-:W-:Y:S01]  /*4130*/  FADD.FTZ R65, R27.reuse, R24 ;  /* 0x000000181b417221 */ /* 0x042fe20000010000 */
[----:B------:R-:W-:Y:S01]  /*4140*/  FFMA.FTZ R24, R20, UR10, -R63 ;  /* 0x0000000a14187c23 */ /* 0x000fe2000801083f */
[----:B------:R-:W-:-:S05]  /*4150*/  F2FP.BF16.F32.PACK_AB R165, R27, R26 ;  /* 0x0000001a1ba5723e */ /* 0x000fca00000010ff */
        /* <DEDUP_REMOVED lines=12> */
[----:B------:R-:W-:Y:S01]  /*4220*/  MUFU.EX2 R32, R32 ;  /* 0x0000002000207308 */ /* 0x000fe20000000800 */
[C---:B-1----:R-:W-:Y:S01]  /*4230*/  FADD.FTZ R41, R31.reuse, R20 ;  /* 0x000000141f297221 */ /* 0x042fe20000010000 */
[----:B------:R-:W-:-:S06]  /*4240*/  F2FP.BF16.F32.PACK_AB R161, R31, R30 ;  /* 0x0000001e1fa1723e */ /* 0x000fcc00000010ff */
[----:B------:R-:W1:Y:S01]  /*4250*/  MUFU.EX2 R48, R48 ;  /* 0x0000003000307308 */ /* 0x000e620000000800 */
[C---:B0-----:R-:W-:Y:S01]  /*4260*/  FADD.FTZ R43, R57.reuse, R58 ;  /* 0x0000003a392b7221 */ /* 0x041fe20000010000 */
[----:B------:R-:W-:-:S06]  /*4270*/  F2FP.BF16.F32.PACK_AB R156, R57, R56 ;  /* 0x00000038399c723e */ /* 0x000fcc00000010ff */
[----:B------:R-:W0:Y:S08]  /*4280*/  MUFU.EX2 R33, R33 ;  /* 0x0000002100217308 */ /* 0x000e300000000800 */
[----:B------:R-:W-:Y:S01]  /*4290*/  MUFU.EX2 R34, R34 ;  /* 0x0000002200227308 */ /* 0x000fe20000000800 */
[----:B-1----:R-:W-:Y:S01]  /*42a0*/  FADD.FTZ R20, R48, R43 ;  /* 0x0000002b30147221 */ /* 0x002fe20000010000 */
[----:B------:R-:W-:-:S03]  /*42b0*/  F2FP.BF16.F32.PACK_AB R158, R59, R48 ;  /* 0x000000303b9e723e */ /* 0x000fc600000010ff */
[----:B------:R-:W-:-:S03]  /*42c0*/  FADD.FTZ R43, R59, R20 ;  /* 0x000000143b2b7221 */ /* 0x000fc60000010000 */
[----:B------:R-:W1:Y:S01]  /*42d0*/  MUFU.EX2 R60, R60 ;  /* 0x0000003c003c7308 */ /* 0x000e620000000800 */
[----:B0-----:R-:W-:-:S07]  /*42e0*/  F2FP.BF16.F32.PACK_AB R163, R33, R32 ;  /* 0x0000002021a3723e */ /* 0x001fce00000010ff */
[----:B------:R-:W0:Y:S08]  /*42f0*/  MUFU.EX2 R35, R35 ;  /* 0x0000002300237308 */ /* 0x000e300000000800 */
[----:B------:R-:W2:Y:S01]  /*4300*/  MUFU.EX2 R61, R61 ;  /* 0x0000003d003d7308 */ /* 0x000ea20000000800 */
[----:B-1----:R-:W-:-:S07]  /*4310*/  FADD.FTZ R42, R60, R43 ;  /* 0x0000002b3c2a7221 */ /* 0x002fce0000010000 */
[----:B------:R-:W1:Y:S01]  /*4320*/  MUFU.EX2 R36, R36 ;  /* 0x0000002400247308 */ /* 0x000e620000000800 */
[----:B0-----:R-:W-:-:S07]  /*4330*/  F2FP.BF16.F32.PACK_AB R157, R35, R34 ;  /* 0x00000022239d723e */ /* 0x001fce00000010ff */
[----:B------:R0:W3:Y:S01]  /*4340*/  MUFU.EX2 R159, R2 ;  /* 0x00000002009f7308 */ /* 0x0000e20000000800 */
[C---:B--2---:R-:W-:Y:S01]  /*4350*/  FADD.FTZ R43, R61.reuse, R42 ;  /* 0x0000002a3d2b7221 */ /* 0x044fe20000010000 */
[----:B------:R-:W-:-:S06]  /*4360*/  F2FP.BF16.F32.PACK_AB R152, R61, R60 ;  /* 0x0000003c3d98723e */ /* 0x000fcc00000010ff */
[----:B------:R-:W2:Y:S01]  /*4370*/  MUFU.EX2 R21, R21 ;  /* 0x0000001500157308 */ /* 0x000ea20000000800 */
[----:B0-----:R-:W-:-:S04]  /*4380*/  FADD.FTZ R2, R32, R41 ;  /* 0x0000002920027221 */ /* 0x001fc80000010000 */
[----:B------:R-:W-:-:S03]  /*4390*/  FADD.FTZ R41, R33, R2 ;  /* 0x0000000221297221 */ /* 0x000fc60000010000 */
[----:B------:R-:W0:Y:S01]  /*43a0*/  MUFU.EX2 R20, R37 ;  /* 0x0000002500147308 */ /* 0x000e220000000800 */
[----:B------:R-:W-:-:S04]  /*43b0*/  FADD.FTZ R2, R34, R41 ;  /* 0x0000002922027221 */ /* 0x000fc80000010000 */
[----:B------:R-:W-:-:S03]  /*43c0*/  FADD.FTZ R41, R35, R2 ;  /* 0x0000000223297221 */ /* 0x000fc60000010000 */
[----:B------:R-:W4:Y:S01]  /*43d0*/  MUFU.EX2 R24, R24 ;  /* 0x0000001800187308 */ /* 0x000f220000000800 */
[----:B-1----:R-:W-:-:S04]  /*43e0*/  FADD.FTZ R42, R36, R41 ;  /* 0x00000029242a7221 */ /* 0x002fc80000010000 */
[C---:B---3--:R-:W-:Y:S01]  /*43f0*/  FADD.FTZ R42, R159.reuse, R42 ;  /* 0x0000002a9f2a7221 */ /* 0x048fe20000010000 */
[----:B------:R-:W-:Y:S02]  /*4400*/  F2FP.BF16.F32.PACK_AB R159, R159, R36 ;  /* 0x000000249f9f723e */ /* 0x000fe400000010ff */
[----:B------:R-:W1:Y:S01]  /*4410*/  MUFU.EX2 R40, R40 ;  /* 0x0000002800287308 */ /* 0x000e620000000800 */
[----:B--2---:R-:W-:Y:S01]  /*4420*/  FADD.FTZ R13, R21, R42 ;  /* 0x0000002a150d7221 */ /* 0x004fe20000010000 */
[----:B0-----:R-:W-:-:S03]  /*4430*/  F2FP.BF16.F32.PACK_AB R153, R20, R21 ;  /* 0x000000151499723e */ /* 0x001fc600000010ff */
[----:B------:R-:W-:-:S03]  /*4440*/  FADD.FTZ R13, R20, R13 ;  /* 0x0000000d140d7221 */ /* 0x000fc60000010000 */
[----:B------:R-:W0:Y:S01]  /*4450*/  MUFU.EX2 R155, R38 ;  /* 0x00000026009b7308 */ /* 0x000e220000000800 */
[----:B----4-:R-:W-:-:S07]  /*4460*/  FADD.FTZ R0, R24, R13 ;  /* 0x0000000d18007221 */ /* 0x010fce0000010000 */
[----:B------:R-:W2:Y:S01]  /*4470*/  MUFU.EX2 R39, R39 ;  /* 0x0000002700277308 */ /* 0x000ea20000000800 */
[----:B-1----:R-:W-:Y:S01]  /*4480*/  FADD.FTZ R2, R40, R43 ;  /* 0x0000002b28027221 */ /* 0x002fe20000010000 */
[C---:B0-----:R-:W-:Y:S01]  /*4490*/  FADD.FTZ R0, R155.reuse, R0 ;  /* 0x000000009b007221 */ /* 0x041fe20000010000 */
[----:B------:R-:W-:Y:S02]  /*44a0*/  F2FP.BF16.F32.PACK_AB R155, R155, R24 ;  /* 0x000000189b9b723e */ /* 0x000fe400000010ff */
[C---:B--2---:R-:W-:Y:S01]  /*44b0*/  FADD.FTZ R2, R39.reuse, R2 ;  /* 0x0000000227027221 */ /* 0x044fe20000010000 */
[----:B------:R-:W-:Y:S01]  /*44c0*/  F2FP.BF16.F32.PACK_AB R154, R39, R40 ;  /* 0x00000028279a723e */ /* 0x000fe200000010ff */
[----:B------:R-:W-:Y:S06]  /*44d0*/  @P1 BRA `(.L_x_10867) ;  /* 0x0000000000041947 */ /* 0x000fec0003800000 */
[----:B------:R-:W-:Y:S01]  /*44e0*/  BPT.TRAP 0x1 ;  /* 0x000000040000795c */ /* 0x000fe20000300000 */
.L_x_10867:
[----:B------:R-:W-:Y:S01]  /*44f0*/  PLOP3.LUT P2, PT, PT, PT, UP0, 0x40, 0x0 ;  /* 0x000000000000781c */ /* 0x000fe20003f4e808 */
[----:B------:R0:W1:-:S12]  /*4500*/  SYNCS.PHASECHK.TRANS64.TRYWAIT P1, [UR38+0x22850], R11 ;  /* 0x0228500bff0075a7 */ /* 0x0000580008020166 */
[----:B0-----:R-:W-:Y:S05]  /*4510*/  @P2 BRA `(.L_x_10868) ;  /* 0x0000000000042947 */ /* 0x001fea0003800000 */
[----:B------:R-:W-:Y:S01]  /*4520*/  BPT.TRAP 0x1 ;  /* 0x000000040000795c */ /* 0x000fe20000300000 */
.L_x_10868:
[----:B-1----:R-:W-:Y:S05]  /*4530*/  @P1 BRA `(.L_x_10869) ;  /* 0x0000000000081947 */ /* 0x002fea0003800000 */
[----:B------:R-:W0:Y:S02]  /*4540*/  SYNCS.PHASECHK.TRANS64.TRYWAIT P1, [UR38+0x22850], R11 ;  /* 0x0228500bff0075a7 */ /* 0x000e240008020166 */
[----:B0-----:R-:W-:Y:S05]  /*4550*/  @!P1 BRA `(.L_x_10870) ;  /* 0x0000010400a89947 */ /* 0x001fea0003800000 */
.L_x_10869:
[----:B------:R1:W-:Y:S01]  /*4560*/  BAR.SYNC.DEFER_BLOCKING R5, 0x100 ;  /* 0x000400050000751d */ /* 0x0003e20000010000 */
[----:B------:R-:W-:Y:S01]  /*4570*/  UIADD3 UR14, UR38, 0x400, URZ ;  /* 0x00000400260e7890 */ /* 0x000fe2000fffe03f */
[----:B------:R-:W-:Y:S01]  /*4580*/  ISETP.NE.AND P1, PT, R7, 0x1, PT ;  /* 0x000000010700780c */ /* 0x000fe20003f25270 */
[----:B0-----:R-:W-:Y:S02]  /*4590*/  @!P0 VIADD R6, R6, 0x22860 ;  /* 0x0002286006068836 */ /* 0x001fe40000000000 */
[----:B------:R-:W-:Y:S01]  /*45a0*/  USHF.R.U32.HI UR14, URZ, 0x4, UR14 ;  /* 0x000000043f0e7899 */ /* 0x000fe2000801160e */
[----:B------:R-:W-:Y:S01]  /*45b0*/  UMOV UR15, 0x40000040 ;  /* 0x40000040000f7882 */ /* 0x000fe20000000000 */
[----:B------:R-:W0:Y:S02]  /*45c0*/  S2R R11, SR_CTAID.X ;  /* 0x00000000000b7919 */ /* 0x000e240000002500 */
[----:B------:R-:W-:Y:S01]  /*45d0*/  ULOP3.LUT UR14, UR14, 0x3fff, URZ, 0xc0, !UPT ;  /* 0x00003fff0e0e7892 */ /* 0x000fe2000f8ec03f */
[----:B------:R-:W-:-:S03]  /*45e0*/  @!P0 PRMT R6, RZ, 0x654, R6 ;  /* 0x00000654ff068816 */ /* 0x000fc60000000006 */
[----:B------:R-:W-:Y:S02]  /*45f0*/  ULOP3.LUT UR24, UR14, 0x3000000, URZ, 0xfc, !UPT ;  /* 0x030000000e187892 */ /* 0x000fe4000f8efc3f */
[----:B------:R-:W2:Y:S05]  /*4600*/  @P1 LDC R12, c[0x0][0x44c] ;  /* 0x00011300ff0c1b82 */ /* 0x000eaa0000000800 */
[----:B------:R-:W-:-:S03]  /*4610*/  UMOV UR14, UR24 ;  /* 0x00000018000e7c82 */ /* 0x000fc60008000000 */
[----:B------:R-:W3:Y:S01]  /*4620*/  @P1 LDC R15, c[0x0][0x450] ;  /* 0x00011400ff0f1b82 */ /* 0x000ee20000000800 */
[----:B------:R-:W-:-:S06]  /*4630*/  WARPGROUP.ARRIVE ;  /* 0x00000000000079c5 */ /* 0x000fcc0000000000 */
[----:B------:R-:W-:Y:S01]  /*4640*/  HGMMA.64x256x16.F32.BF16 R24, R172, gdesc[UR12].tnspB, RZ, !UPT, gsb0 ;  /* 0x43e0000cac187df0 */ /* 0x000fe2000c0018ff */
[----:B------:R-:W-:Y:S01]  /*4650*/  UIADD3 UR14, UR24, 0x80, URZ ;  /* 0x00000080180e7890 */ /* 0x000fe2000fffe03f */
[----:B------:R-:W-:Y:S01]  /*4660*/  UMOV UR15, 0x40000040 ;  /* 0x40000040000f7882 */ /* 0x000fe20000000000 */
[----:B0-----:R-:W-:-:S04]  /*4670*/  IMAD.SHL.U32 R11, R11, 0x80, RZ ;  /* 0x000000800b0b7824 */ /* 0x001fc800078e00ff */
[----:B--2---:R-:W-:-:S04]  /*4680*/  @P1 IMAD.HI.U32 R12, R11, R12, RZ ;  /* 0x0000000c0b0c1227 */ /* 0x004fc800078e00ff */
[----:B------:R-:W-:Y:S01]  /*4690*/  IMAD.MOV.U32 R13, RZ, RZ, R11 ;  /* 0x000000ffff0d7224 */ /* 0x000fe200078e000b */
[----:B---3--:R-:W-:Y:S02]  /*46a0*/  @P1 SHF.R.U32.HI R13, RZ, R15, R12 ;  /* 0x0000000fff0d1219 */ /* 0x008fe4000001160c */
[----:B------:R-:W-:Y:S02]  /*46b0*/  PLOP3.LUT P1, PT, PT, PT, UP1, 0x40, 0x0 ;  /* 0x000000000000781c */ /* 0x000fe40003f2e818 */
[----:B------:R-:W-:Y:S01]  /*46c0*/  IADD3 R13, R13, -UR11, R18 ;  /* 0x8000000b0d0d7c10 */ /* 0x000fe2000fffe012 */
[----:B------:R-:W-:Y:S02]  /*46d0*/  WARPGROUP.DEPBAR.LE gsb0, 0x0 ;  /* 0x00008000000079c5 */ /* 0x000fe40000010000 */
[----:B------:R-:W-:-:S09]  /*46e0*/  WARPGROUP.ARRIVE ;  /* 0x00000000000079c5 */ /* 0x000fd20000000000 */
        /* <DEDUP_REMOVED lines=25> */
[----:B------:R-:W-:-:S13]  /*4880*/  R2UR UR14, R13 ;  /* 0x000000000d0e72ca */ /* 0x000fda00000e0000 */
[----:B------:R-:W-:Y:S01]  /*4890*/  UIADD3 UR4, UR14, UR4, URZ ;  /* 0x000000040e047290 */ /* 0x000fe2000fffe03f */
[----:B------:R-:W-:Y:S02]  /*48a0*/  WARPGROUP.DEPBAR.LE gsb0, 0x0 ;  /* 0x00008000000079c5 */ /* 0x000fe40000010000 */
[----:B------:R0:W-:Y:S02]  /*48b0*/  @!P0 SYNCS.ARRIVE.TRANS64.RED.A1T0 RZ, [R6+URZ], RZ ;  /* 0x000000ff06ff89a7 */ /* 0x0001e4000810043f */
[----:B0-----:R-:W-:Y:S01]  /*48c0*/  VIADD R6, R23, 0xfffffffe ;  /* 0xfffffffe17067836 */ /* 0x001fe20000000000 */
[----:B-1----:R-:W-:Y:S06]  /*48d0*/  @P1 BRA `(.L_x_10871) ;  /* 0x0000000000481947 */ /* 0x002fec0003800000 */
[C---:B------:R-:W-:Y:S01]  /*48e0*/  ISETP.GT.AND P1, PT, R13.reuse, RZ, PT ;  /* 0x000000ff0d00720c */ /* 0x040fe20003f24270 */
[----:B------:R-:W-:-:S05]  /*48f0*/  VIADD R12, R13, 0xffffffff ;  /* 0xffffffff0d0c7836 */ /* 0x000fca0000000000 */
[----:B------:R-:W-:-:S07]  /*4900*/  R2UR UR18, R12 ;  /* 0x000000000c1272ca */ /* 0x000fce00000e0000 */
[----:B------:R-:W-:Y:S08]  /*4910*/  @P1 BRA `(.L_x_10872) ;  /* 0x00000000001c1947 */ /* 0x000ff00003800000 */
[----:B------:R-:W-:Y:S02]  /*4920*/  UISETP.NE.AND UP2, UPT, UR5, 0x1, UPT ;  /* 0x000000010500788c */ /* 0x000fe4000bf45270 */
[----:B------:R-:W-:-:S09]  /*4930*/  UIADD3 UR18, -UR14, URZ, URZ ;  /* 0x0000003f0e127290 */ /* 0x000fd2000fffe13f */
[----:B------:R-:W-:Y:S02]  /*4940*/  @UP2 ULDC.64 UR22, c[0x0][0x9e8] ;  /* 0x00027a0000162ab9 */ /* 0x000fe40000000a00 */
[----:B------:R-:W-:-:S04]  /*4950*/  UIMAD.WIDE.U32 UR14, UR18, UR22, URZ ;  /* 0x00000016120e72a5 */ /* 0x000fc8000f8e003f */
[----:B------:R-:W-:-:S04]  /*4960*/  @UP2 USHF.R.U32.HI UR18, URZ, UR23, UR15 ;  /* 0x000000173f122299 */ /* 0x000fc8000801160f */
[----:B------:R-:W-:Y:S01]  /*4970*/  ULOP3.LUT UR18, URZ, UR18, URZ, 0x33, !UPT ;  /* 0x000000123f127292 */ /* 0x000fe2000f8e333f */
[----:B------:R-:W-:Y:S11]  /*4980*/  BRA `(.L_x_10873) ;  /* 0x0000000000107947 */ /* 0x000ff60003800000 */
.L_x_10872:
[----:B------:R-:W-:-:S11]  /*4990*/  UISETP.NE.AND UP2, UPT, UR5, 0x1, UPT ;  /* 0x000000010500788c */ /* 0x000fd6000bf45270 */
[----:B------:R-:W-:Y:S02]  /*49a0*/  @UP2 ULDC.64 UR22, c[0x0][0x9e8] ;  /* 0x00027a0000162ab9 */ /* 0x000fe40000000a00 */
[----:B------:R-:W-:-:S04]  /*49b0*/  UIMAD.WIDE.U32 UR14, UR18, UR22, URZ ;  /* 0x00000016120e72a5 */ /* 0x000fc8000f8e003f */
[----:B------:R-:W-:-:S12]  /*49c0*/  @UP2 USHF.R.U32.HI UR18, URZ, UR23, UR15 ;  /* 0x000000173f122299 */ /* 0x000fd8000801160f */
.L_x_10873:
[----:B------:R-:W-:-:S04]  /*49d0*/  UIMAD UR5, UR18, UR5, UR5 ;  /* 0x00000005120572a4 */ /* 0x000fc8000f8e0205 */
[----:B------:R-:W-:-:S04]  /*49e0*/  UISETP.LT.AND UP2, UPT, UR4, UR5, UPT ;  /* 0x000000050400728c */ /* 0x000fc8000bf41270 */
[----:B------:R-:W-:-:S12]  /*49f0*/  USEL UR4, UR4, UR5, UP2 ;  /* 0x0000000504047287 */ /* 0x000fd80009000000 */
.L_x_10871:
[----:B------:R-:W-:-:S04]  /*4a00*/  UIMAD.WIDE UR4, UR4, 0x2aaaaaab, URZ ;  /* 0x2aaaaaab040478a5 */ /* 0x000fc8000f8e023f */
[----:B------:R-:W-:-:S04]  /*4a10*/  USHF.R.U32.HI UR4, URZ, 0x1f, UR5 ;  /* 0x0000001f3f047899 */ /* 0x000fc80008011605 */
[----:B------:R-:W-:-:S03]  /*4a20*/  ULEA.HI.SX32 UR4, UR5, UR4, 0x1c ;  /* 0x0000000405047291 */ /* 0x000fc6000f8fe23f */
[----:B------:R-:W-:Y:S01]  /*4a30*/  UMOV UR5, URZ ;  /* 0x0000003f00057c82 */ /* 0x000fe20008000000 */
[----:B------:R-:W-:-:S04]  /*4a40*/  UISETP.LT.AND UP2, UPT, UR37, UR4, UPT ;  /* 0x000000042500728c */ /* 0x000fc8000bf41270 */
[----:B------:R-:W-:-:S03]  /*4a50*/  USEL UR25, UR37, UR4, !UP2 ;  /* 0x0000000425197287 */ /* 0x000fc6000d000000 */
[----:B------:R-:W-:-:S03]  /*4a60*/  UMOV UR4, URZ ;  /* 0x0000003f00047c82 */ /* 0x000fc60008000000 */
[----:B------:R-:W-:-:S13]  /*4a70*/  ISETP.GE.AND P1, PT, R6, UR25, PT ;  /* 0x0000001906007c0c */ /* 0x000fda000bf26270 */
        /* <DEDUP_REMOVED lines=9> */
.L_x_10891:
[----:B------:R-:W-:Y:S01]  /*4b10*/  UIADD3 UR4, UR4, 0x1, URZ ;  /* 0x0000000104047890 */ /* 0x000fe2000fffe03f */
[----:B------:R-:W-:-:S03]  /*4b20*/  PLOP3.LUT P1, PT, PT, PT, UP0, 0x40, 0x0 ;  /* 0x000000000000781c */ /* 0x000fc60003f2e808 */
[----:B------:R-:W-:-:S04]  /*4b30*/  UISETP.NE.AND UP2, UPT, UR4, 0x2, UPT ;  /* 0x000000020400788c */ /* 0x000fc8000bf45270 */
[----:B------:R-:W-:Y:S02]  /*4b40*/  USEL UR10, URZ, 0x1, UP2 ;  /* 0x000000013f0a7887 */ /* 0x000fe40009000000 */
[----:B------:R-:W-:Y:S02]  /*4b50*/  USEL UR4, UR4, URZ, UP2 ;  /* 0x0000003f04047287 */ /* 0x000fe40009000000 */
[----:B------:R-:W-:Y:S02]  /*4b60*/  ULOP3.LUT UR5, UR5, UR10, URZ, 0x3c, !UPT ;  /* 0x0000000a05057292 */ /* 0x000fe4000f8e3c3f */
[----:B-1----:R-:W-:Y:S10]  /*4b70*/  @P1 BRA `(.L_x_10875) ;  /* 0x0000000000041947 */ /* 0x002ff40003800000 */
[----:B------:R-:W-:Y:S01]  /*4b80*/  BPT.TRAP 0x1 ;  /* 0x000000040000795c */ /* 0x000fe20000300000 */
.L_x_10875:
[----:B------:R-:W-:Y:S01]  /*4b90*/  PLOP3.LUT P2, PT, PT, PT, UP0, 0x40, 0x0 ;  /* 0x000000000000781c */ /* 0x000fe20003f4e808 */
[----:B------:R-:W-:Y:S01]  /*4ba0*/  ULEA UR32, UR4, UR38, 0x3 ;  /* 0x0000002604207291 */ /* 0x000fe2000f8e183f */
[----:B------:R-:W-:-:S05]  /*4bb0*/  IMAD.U32 R12, RZ, RZ, UR5 ;  /* 0x00000005ff0c7e24 */ /* 0x000fca000f8e00ff */
[----:B------:R-:W-:-:S04]  /*4bc0*/  SHF.L.U32 R12, R12, 0x1f, RZ ;  /* 0x0000001f0c0c7819 */ /* 0x000fc800000006ff */
[----:B------:R0:W1:Y:S02]  /*4bd0*/  SYNCS.PHASECHK.TRANS64.TRYWAIT P1, [UR32+0x22830], R12 ;  /* 0x0228300cff0075a7 */ /* 0x0000640008020160 */
[----:B------:R-:W-:Y:S05]  /*4be0*/  @P2 BRA `(.L_x_10876) ;  /* 0x0000000000042947 */ /* 0x000fea0003800000 */
[----:B------:R-:W-:Y:S01]  /*4bf0*/  BPT.TRAP 0x1 ;  /* 0x000000040000795c */ /* 0x000fe20000300000 */
.L_x_10876:
[----:B-1----:R-:W-:Y:S05]  /*4c00*/  @P1 BRA `(.L_x_10877) ;  /* 0x0000000000081947 */ /* 0x002fea0003800000 */
[----:B------:R-:W1:Y:S02]  /*4c10*/  SYNCS.PHASECHK.TRANS64.TRYWAIT P1, [UR32+0x22830], R12 ;  /* 0x0228300cff0075a7 */ /* 0x000e640008020160 */
[----:B-1----:R-:W-:Y:S05]  /*4c20*/  @!P1 BRA `(.L_x_10878) ;  /* 0x0000010000089947 */ /* 0x002fea0003800000 */
.L_x_10877:
[----:B------:R-:W-:Y:S01]  /*4c30*/  UIMAD UR22, UR4, 0x300, UR6 ;  /* 0x00000300041678a4 */ /* 0x000fe2000f8e0206 */
[----:B------:R-:W-:Y:S01]  /*4c40*/  WARPGROUP.ARRIVE ;  /* 0x00000000000079c5 */ /* 0x000fe20000000000 */
[----:B------:R-:W-:Y:S01]  /*4c50*/  UMOV UR23, 0x40000040 ;  /* 0x4000004000177882 */ /* 0x000fe20000000000 */
[----:B------:R-:W-:Y:S01]  /*4c60*/  UMOV UR11, 0x40000040 ;  /* 0x40000040000b7882 */ /* 0x000fe20000000000 */
[----:B------:R-:W-:Y:S01]  /*4c70*/  UIADD3 UR10, UR22, 0x2, URZ ;  /* 0x00000002160a7890 */ /* 0x000fe2000fffe03f */
[----:B------:R-:W-:Y:S01]  /*4c80*/  ISETP.NE.AND P1, PT, R7, 0x1, PT ;  /* 0x000000010700780c */ /* 0x000fe20003f25270 */
[----:B------:R-:W-:Y:S01]  /*4c90*/  UIADD3 UR14, UR22, 0x4, URZ ;  /* 0x00000004160e7890 */ /* 0x000fe2000fffe03f */
[----:B------:R-:W-:Y:S02]  /*4ca0*/  UMOV UR15, 0x40000040 ;  /* 0x40000040000f7882 */ /* 0x000fe40000000000 */
[----:B------:R-:W-:Y:S01]  /*4cb0*/  HGMMA.64x96x16.F32.BF16 R152, gdesc[UR20], RZ, !UPT, gsb0 ;  /* 0x01600000149879f0 */ /* 0x000fe2000c0018ff */
[----:B------:R-:W-:Y:S01]  /*4cc0*/  UIADD3 UR18, UR22, 0x6, URZ ;  /* 0x0000000616127890 */ /* 0x000fe2000fffe03f */
[----:B------:R-:W-:-:S07]  /*4cd0*/  UMOV UR19, 0x40000040 ;  /* 0x4000004000137882 */ /* 0x000fce0000000000 */
[----:B------:R-:W2:Y:S08]  /*4ce0*/  @P1 LDC R23, c[0x0][0x44c] ;  /* 0x00011300ff171b82 */ /* 0x000eb00000000800 */
[----:B------:R-:W3:Y:S01]  /*4cf0*/  @P1 LDC R8, c[0x0][0x450] ;  /* 0x00011400ff081b82 */ /* 0x000ee20000000800 */
[----:B--2---:R-:W-:Y:S01]  /*4d00*/  @P1 IMAD.HI.U32 R23, R4, R23, RZ ;  /* 0x0000001704171227 */ /* 0x004fe200078e00ff */
[----:B------:R-:W-:-:S02]  /*4d10*/  WARPGROUP.DEPBAR.LE gsb0, 0x0 ;  /* 0x00008000000079c5 */ /* 0x000fc40000010000 */
[----:B------:R-:W-:-:S06]  /*4d20*/  WARPGROUP.ARRIVE ;  /* 0x00000000000079c5 */ /* 0x000fcc0000000000 */
[----:B------:R-:W-:Y:S01]  /*4d30*/  HGMMA.64x96x16.F32.BF16 R152, gdesc[UR8], R152, gsb0 ;  /* 0x01600000089879f0 */ /* 0x000fe20008001898 */
[----:B------:R-:W-:Y:S02]  /*4d40*/  UMOV UR11, UR26 ;  /* 0x0000001a000b7c82 */ /* 0x000fe40008000000 */
        /* <DEDUP_REMOVED lines=10> */
[----:B------:R-:W-:Y:S02]  /*4df0*/  IMAD.MOV.U32 R191, RZ, RZ, R4 ;  /* 0x000000ffffbf7224 */ /* 0x000fe400078e0004 */
[----:B------:R-:W-:Y:S01]  /*4e00*/  FMUL.FTZ R208, R169, UR30 ;  /* 0x0000001ea9d07c20 */ /* 0x000fe20008410000 */
[----:B---3--:R-:W-:Y:S01]  /*4e10*/  @P1 SHF.R.U32.HI R191, RZ, R8, R23 ;  /* 0x00000008ffbf1219 */ /* 0x008fe20000011617 */
[----:B------:R-:W-:Y:S01]  /*4e20*/  FMUL.FTZ R169, R190, UR30 ;  /* 0x0000001ebea97c20 */ /* 0x000fe20008410000 */
[----:B------:R-:W-:-:S02]  /*4e30*/  IMAD R190, R6, -0x60, RZ ;  /* 0xffffffa006be7824 */ /* 0x000fc400078e02ff */
[----:B------:R-:W-:Y:S01]  /*4e40*/  FMUL.FTZ R211, R172, UR30 ;  /* 0x0000001eacd37c20 */ /* 0x000fe20008410000 */
[----:B------:R-:W-:Y:S01]  /*4e50*/  FMUL.FTZ R209, R168, UR30 ;  /* 0x0000001ea8d17c20 */ /* 0x000fe20008410000 */
[----:B------:R-:W2:Y:S01]  /*4e60*/  SHFL.IDX PT, R172, R191, RZ, 0x1c1f ;  /* 0x001c1fffbfac7589 */ /* 0x000ea200000e0000 */
[----:B------:R-:W-:Y:S02]  /*4e70*/  VIADD R168, R190, 0x1 ;  /* 0x00000001bea87836 */ /* 0x000fe40000000000 */
[----:B------:R-:W-:Y:S01]  /*4e80*/  FMUL.FTZ R204, R161, UR30 ;  /* 0x0000001ea1cc7c20 */ /* 0x000fe20008410000 */
[----:B------:R-:W-:Y:S01]  /*4e90*/  FMUL.FTZ R21, R162, UR30 ;  /* 0x0000001ea2157c20 */ /* 0x000fe20008410000 */
[----:B------:R-:W-:Y:S01]  /*4ea0*/  FMUL.FTZ R201, R152, UR30 ;  /* 0x0000001e98c97c20 */ /* 0x000fe20008410000 */
[----:B------:R-:W-:Y:S01]  /*4eb0*/  FMUL.FTZ R161, R182, UR30 ;  /* 0x0000001eb6a17c20 */ /* 0x000fe20008410000 */
[----:B------:R-:W-:Y:S01]  /*4ec0*/  FMUL.FTZ R162, R183, UR30 ;  /* 0x0000001eb7a27c20 */ /* 0x000fe20008410000 */
        /* <DEDUP_REMOVED lines=18> */
[----:B------:R-:W-:-:S02]  /*4ff0*/  IMAD R23, R3, -0x2, R168 ;  /* 0xfffffffe03177824 */ /* 0x000fc400078e02a8 */
        /* <DEDUP_REMOVED lines=18> */
[----:B------:R-:W-:Y:S01]  /*5120*/  IMAD.U32 R177, RZ, RZ, UR32 ;  /* 0x00000020ffb17e24 */ /* 0x000fe2000f8e00ff */
[----:B------:R-:W-:Y:S01]  /*5130*/  PLOP3.LUT P1, PT, PT, PT, UP1, 0x40, 0x0 ;  /* 0x000000000000781c */ /* 0x000fe20003f2e818 */
[----:B------:R-:W1:Y:S01]  /*5140*/  MUFU.TANH R201, R201 ;  /* 0x000000c900c97308 */ /* 0x000e620000002400 */
[----:B------:R-:W-:Y:S01]  /*5150*/  IMAD R23, R16, UR29, R23 ;  /* 0x0000001d10177c24 */ /* 0x000fe2000f8e0217 */
[----:B------:R-:W-:Y:S01]  /*5160*/  IADD3 R8, -R19, 0xb, RZ ;  /* 0x0000000b13087810 */ /* 0x000fe20007ffe1ff */
[----:B------:R-:W-:-:S02]  /*5170*/  @!P0 VIADD R22, R177, 0x22840 ;  /* 0x00022840b1168836 */ /* 0x000fc40000000000 */
[----:B------:R-:W-:-:S03]  /*5180*/  VIADD R23, R23, -UR11 ;  /* 0x8000000b17177c36 */ /* 0x000fc60008000000 */
[----:B------:R-:W3:Y:S01]  /*5190*/  MUFU.TANH R200, R200 ;  /* 0x000000c800c87308 */ /* 0x000ee20000002400 */
[----:B------:R-:W-:Y:S01]  /*51a0*/  @!P0 PRMT R22, RZ, 0x654, R22 ;  /* 0x00000654ff168816 */ /* 0x000fe20000000016 */
[----:B------:R4:W-:Y:S06]  /*51b0*/  BAR.ARV R8, 0x100 ;  /* 0x000400080000751d */ /* 0x0009ec0000002000 */
[----:B------:R-:W0:Y:S01]  /*51c0*/  MUFU.TANH R13, R13 ;  /* 0x0000000d000d7308 */ /* 0x000e220000002400 */
[C---:B------:R-:W-:Y:S01]  /*51d0*/  VIADD R193, R23.reuse, UR31 ;  /* 0x0000001f17c17c36 */ /* 0x040fe20008000000 */
[----:B------:R4:W-:Y:S01]  /*51e0*/  @!P0 SYNCS.ARRIVE.TRANS64.RED.A1T0 RZ, [R22+URZ], RZ ;  /* 0x000000ff16ff89a7 */ /* 0x0009e2000810043f */
[----:B------:R-:W-:-:S02]  /*51f0*/  VIADD R195, R23, UR7 ;  /* 0x0000000717c37c36 */ /* 0x000fc40008000000 */
        /* <DEDUP_REMOVED lines=61> */
.L_x_10881:
[----:B------:R-:W-:-:S05]  /*55d0*/  IMAD.U32 R172, RZ, RZ, UR28 ;  /* 0x0000001cffac7e24 */ /* 0x000fca000f8e00ff */
[----:B------:R-:W-:-:S13]  /*55e0*/  ISETP.NE.AND P1, PT, R172, 0x1, PT ;  /* 0x00000001ac00780c */ /* 0x000fda0003f25270 */
[----:B------:R-:W1:Y:S02]  /*55f0*/  @P1 LDC.64 R22, c[0x0][0x9e8] ;  /* 0x00027a00ff161b82 */ /* 0x000e640000000a00 */
[----:B-1----:R-:W-:-:S05]  /*5600*/  @P1 IMAD.HI.U32 R22, R171, R22, RZ ;  /* 0x00000016ab161227 */ /* 0x002fca00078e00ff */
[----:B------:R-:W-:-:S07]  /*5610*/  @P1 SHF.R.U32.HI R171, RZ, R23, R22 ;  /* 0x00000017ffab1219 */ /* 0x000fce0000011616 */
.L_x_10882:
[----:B------:R-:W-:Y:S05]  /*5620*/  BSYNC B0 ;  /* 0x0000000000007941 */ /* 0x000fea0003800000 */
.L_x_10880:
[----:B------:R-:W-:-:S04]  /*5630*/  IMAD R22, R3, -0x2, R190 ;  /* 0xfffffffe03167824 */ /* 0x000fc800078e02be */
[----:B------:R-:W-:-:S05]  /*5640*/  IMAD R171, R171, R172, R22 ;  /* 0x000000acabab7224 */ /* 0x000fca00078e0216 */
[----:B------:R-:W-:Y:S02]  /*5650*/  VIADDMNMX R192, R171, R172, R192, PT ;  /* 0x000000acabc07246 */ /* 0x000fe400038001c0 */
[----:B------:R-:W-:-:S07]  /*5660*/  VIMNMX R194, R194, R171, !PT ;  /* 0x000000abc2c27248 */ /* 0x000fce0007fe0100 */
.L_x_10879:
[C---:B------:R-:W-:Y:S01]  /*5670*/  ISETP.GE.AND P1, PT, R190.reuse, 0x1, PT ;  /* 0x00000001be00780c */ /* 0x040fe20003f26270 */
[----:B------:R-:W1:Y:S01]  /*5680*/  SHFL.IDX PT, R22, R191, 0x1, 0x1c1f ;  /* 0x003c1f00bf167f89 */ /* 0x000e6200000e0000 */
[----:B------:R-:W-:Y:S02]  /*5690*/  ISETP.GE.AND P4, PT, R190, 0x9, PT ;  /* 0x00000009be00780c */ /* 0x000fe40003f86270 */
[----:B------:R-:W-:Y:S02]  /*56a0*/  LOP3.LUT R17, R17, 0xfffbffff, RZ, 0xc0, !PT ;  /* 0xfffbffff11117812 */ /* 0x000fe400078ec0ff */
[----:B------:R-:W-:-:S04]  /*56b0*/  ISETP.GT.AND P2, PT, R194, RZ, !P1 ;  /* 0x000000ffc200720c */ /* 0x000fc80004f44270 */
[----:B------:R-:W-:-:S03]  /*56c0*/  ISETP.LT.OR P2, PT, R192, 0x1, P2 ;  /* 0x00000001c000780c */ /* 0x000fc60001741670 */
[----:B------:R-:W-:Y:S02]  /*56d0*/  @P1 LOP3.LUT R17, R17, 0x40000, RZ, 0xfc, !PT ;  /* 0x0004000011111812 */ /* 0x000fe400078efcff */
[----:B------:R-:W-:Y:S02]  /*56e0*/  ISETP.GE.AND P1, PT, R190, 0x2, PT ;  /* 0x00000002be00780c */ /* 0x000fe40003f26270 */
[----:B------:R-:W-:Y:S02]  /*56f0*/  LOP3.LUT R17, R17, 0xfffffffd, RZ, 0xc0, !PT ;  /* 0xfffffffd11117812 */ /* 0x000fe400078ec0ff */
[----:B------:R-:W-:Y:S02]  /*5700*/  FSEL R201, R201, -INF , !P2 ;  /* 0xff800000c9c97808 */ /* 0x000fe40005000000 */
[----:B------:R-:W-:Y:S02]  /*5710*/  ISETP.GT.AND P3, PT, R194, 0x1, !P1 ;  /* 0x00000001c200780c */ /* 0x000fe40004f64270 */
[----:B------:R-:W-:-:S02]  /*5720*/  @P4 LOP3.LUT R17, R17, 0x2, RZ, 0xfc, !PT ;  /* 0x0000000211114812 */ /* 0x000fc400078efcff */
[----:B------:R-:W-:Y:S01]  /*5730*/  ISETP.GT.AND P2, PT, R194, 0x8, !P4 ;  /* 0x00000008c200780c */ /* 0x000fe20006744270 */
[--C-:B-1----:R-:W-:Y:S01]  /*5740*/  IMAD.IADD R193, R193, 0x1, R22.reuse ;  /* 0x00000001c1c17824 */ /* 0x102fe200078e0216 */
[----:B------:R-:W-:Y:S01]  /*5750*/  ISETP.GE.AND P4, PT, R190, 0xa, PT ;  /* 0x0000000abe00780c */ /* 0x000fe20003f86270 */
[----:B------:R-:W-:Y:S01]  /*5760*/  IMAD.IADD R195, R195, 0x1, R22 ;  /* 0x00000001c3c37824 */ /* 0x000fe200078e0216 */
[C---:B------:R-:W-:Y:S02]  /*5770*/  ISETP.LT.OR P3, PT, R192.reuse, 0x2, P3 ;  /* 0x00000002c000780c */ /* 0x040fe40001f61670 */
[----:B------:R-:W-:Y:S02]  /*5780*/  ISETP.LT.OR P2, PT, R192, 0x9, P2 ;  /* 0x00000009c000780c */ /* 0x000fe40001741670 */
[----:B------:R-:W-:Y:S02]  /*5790*/  FSEL R200, R200, -INF , !P3 ;  /* 0xff800000c8c87808 */ /* 0x000fe40005800000 */
[----:B------:R-:W-:-:S02]  /*57a0*/  ISETP.GE.AND P3, PT, R190, 0x11, PT ;  /* 0x00000011be00780c */ /* 0x000fc40003f66270 */
[----:B------:R-:W-:Y:S02]  /*57b0*/  LOP3.LUT R17, R17, 0xfffffffb, RZ, 0xc0, !PT ;  /* 0xfffffffb11117812 */ /* 0x000fe400078ec0ff */
[----:B0-----:R-:W-:Y:S02]  /*57c0*/  FSEL R203, R203, -INF , !P2 ;  /* 0xff800000cbcb7808 */ /* 0x001fe40005000000 */
[----:B------:R-:W-:Y:S02]  /*57d0*/  ISETP.GT.AND P2, PT, R194, 0x9, !P4 ;  /* 0x00000009c200780c */ /* 0x000fe40006744270 */
[----:B------:R-:W-:Y:S02]  /*57e0*/  @P4 LOP3.LUT R17, R17, 0x4, RZ, 0xfc, !PT ;  /* 0x0000000411114812 */ /* 0x000fe400078efcff */
[----:B------:R-:W-:Y:S02]  /*57f0*/  ISETP.LT.OR P2, PT, R192, 0xa, P2 ;  /* 0x0000000ac000780c */ /* 0x000fe40001741670 */
[----:B------:R-:W-:-:S02]  /*5800*/  LOP3.LUT R17, R17, 0xfffffff7, RZ, 0xc0, !PT ;  /* 0xfffffff711117812 */ /* 0x000fc400078ec0ff */
[----:B------:R-:W-:Y:S02]  /*5810*/  FSEL R202, R202, -INF , !P2 ;  /* 0xff800000caca7808 */ /* 0x000fe40005000000 */
[----:B------:R-:W-:Y:S02]  /*5820*/  @P3 LOP3.LUT R17, R17, 0x8, RZ, 0xfc, !PT ;  /* 0x0000000811113812 */ /* 0x000fe400078efcff */
[----:B------:R-:W-:Y:S02]  /*5830*/  ISETP.GT.AND P2, PT, R194, 0x10, !P3 ;  /* 0x00000010c200780c */ /* 0x000fe40005f44270 */
[----:B------:R-:W-:Y:S02]  /*5840*/  ISETP.GE.AND P3, PT, R190, 0x12, PT ;  /* 0x00000012be00780c */ /* 0x000fe40003f66270 */
[----:B------:R-:W-:Y:S02]  /*5850*/  ISETP.LT.OR P2, PT, R192, 0x11, P2 ;  /* 0x00000011c000780c */ /* 0x000fe40001741670 */
[----:B------:R-:W-:-:S02]  /*5860*/  LOP3.LUT R17, R17, 0xffffffef, RZ, 0xc0, !PT ;  /* 0xffffffef11117812 */ /* 0x000fc400078ec0ff */
        /* <DEDUP_REMOVED lines=102> */
[----:B------:R-:W-:-:S04]  /*5ed0*/  ISETP.GT.AND P6, PT, R194, 0x59, !P6 ;  /* 0x00000059c200780c */ /* 0x000fc800077c4270 */
[----:B------:R-:W-:-:S04]  /*5ee0*/  ISETP.LT.OR P6, PT, R192, 0x5a, P6 ;  /* 0x0000005ac000780c */ /* 0x000fc800037c1670 */
[----:B------:R-:W-:Y:S02]  /*5ef0*/  FSEL R189, R189, -INF , !P6 ;  /* 0xff800000bdbd7808 */ /* 0x000fe40007000000 */
[----:B------:R-:W-:-:S13]  /*5f00*/  PLOP3.LUT P6, PT, PT, PT, UP1, 0x40, 0x0 ;  /* 0x000000000000781c */ /* 0x000fda0003fce818 */
[----:B------:R-:W-:Y:S05]  /*5f10*/  @P6 BRA `(.L_x_10883) ;  /* 0x00000000005c6947 */ /* 0x000fea0003800000 */
        /* <DEDUP_REMOVED lines=13> */
.L_x_10885:
[----:B------:R-:W-:-:S05]  /*5ff0*/  IMAD.U32 R192, RZ, RZ, UR28 ;  /* 0x0000001cffc07e24 */ /* 0x000fca000f8e00ff */
[----:B------:R-:W-:-:S13]  /*6000*/  ISETP.NE.AND P6, PT, R192, 0x1, PT ;  /* 0x00000001c000780c */ /* 0x000fda0003fc5270 */
[----:B------:R-:W0:Y:S02]  /*6010*/  @P6 LDC.64 R22, c[0x0][0x9e8] ;  /* 0x00027a00ff166b82 */ /* 0x000e240000000a00 */
[----:B0-----:R-:W-:-:S05]  /*6020*/  @P6 IMAD.HI.U32 R22, R191, R22, RZ ;  /* 0x00000016bf166227 */ /* 0x001fca00078e00ff */
[----:B------:R-:W-:-:S07]  /*6030*/  @P6 SHF.R.U32.HI R191, RZ, R23, R22 ;  /* 0x00000017ffbf6219 */ /* 0x000fce0000011616 */
.L_x_10886:
[----:B------:R-:W-:Y:S05]  /*6040*/  BSYNC B0 ;  /* 0x0000000000007941 */ /* 0x000fea0003800000 */
.L_x_10884:
[----:B------:R-:W-:-:S04]  /*6050*/  IMAD R22, R3, -0x2, R190 ;  /* 0xfffffffe03167824 */ /* 0x000fc800078e02be */
[----:B------:R-:W-:-:S05]  /*6060*/  IMAD R22, R191, R192, R22 ;  /* 0x000000c0bf167224 */ /* 0x000fca00078e0216 */
[----:B------:R-:W-:Y:S02]  /*6070*/  VIADDMNMX R193, R22, R192, R193, PT ;  /* 0x000000c016c17246 */ /* 0x000fe400038001c1 */
[----:B------:R-:W-:-:S07]  /*6080*/  VIMNMX R195, R195, R22, !PT ;  /* 0x00000016c3c37248 */ /* 0x000fce0007fe0100 */
.L_x_10883:
[----:B------:R-:W-:Y:S01]  /*6090*/  ISETP.GT.AND P1, PT, R195, 0x1, !P1 ;  /* 0x00000001c300780c */ /* 0x000fe20004f24270 */
[----:B------:R-:W-:Y:S01]  /*60a0*/  UMOV UR10, UR27 ;  /* 0x0000001b000a7c82 */ /* 0x000fe20008000000 */
[----:B------:R-:W-:Y:S02]  /*60b0*/  LOP3.LUT P6, RZ, R17, 0x10000, RZ, 0xc0, !PT ;  /* 0x0001000011ff7812 */ /* 0x000fe400078cc0ff */
[----:B------:R-:W-:Y:S02]  /*60c0*/  ISETP.LT.OR P1, PT, R193, 0x2, P1 ;  /* 0x00000002c100780c */ /* 0x000fe40000f21670 */
[----:B------:R-:W-:Y:S02]  /*60d0*/  FMNMX.FTZ R23, R201, R10, !PT ;  /* 0x0000000ac9177209 */ /* 0x000fe40007810000 */
[----:B------:R-:W-:Y:S02]  /*60e0*/  FSEL R22, R14, -INF , !P1 ;  /* 0xff8000000e167808 */ /* 0x000fe40004800000 */
[----:B------:R-:W-:-:S02]  /*60f0*/  LOP3.LUT P1, RZ, R17, 0x2, RZ, 0xc0, !PT ;  /* 0x0000000211ff7812 */ /* 0x000fc4000782c0ff */
[----:B------:R-:W-:Y:S02]  /*6100*/  FMNMX.FTZ R14, R200, R23, !PT ;  /* 0x00000017c80e7209 */ /* 0x000fe40007810000 */
[----:B------:R-:W-:Y:S02]  /*6110*/  ISETP.GT.AND P1, PT, R195, 0x8, !P1 ;  /* 0x00000008c300780c */ /* 0x000fe40004f24270 */
[----:B------:R-:W-:Y:S02]  /*6120*/  FMNMX.FTZ R23, R203, R14, !PT ;  /* 0x0000000ecb177209 */ /* 0x000fe40007810000 */
[----:B------:R-:W-:Y:S02]  /*6130*/  ISETP.LT.OR P1, PT, R193, 0x9, P1 ;  /* 0x00000009c100780c */ /* 0x000fe40000f21670 */
[----:B------:R-:W-:Y:S02]  /*6140*/  FMNMX.FTZ R14, R202, R23, !PT ;  /* 0x00000017ca0e7209 */ /* 0x000fe40007810000 */
        /* <DEDUP_REMOVED lines=46> */
[----:B------:R-:W-:Y:S02]  /*6430*/  FMNMX.FTZ R23, R189, R14, !PT ;  /* 0x0000000ebd177209 */ /* 0x000fe40007810000 */
[----:B------:R-:W-:Y:S02]  /*6440*/  FSEL R156, R156, -INF , !P1 ;  /* 0xff8000009c9c7808 */ /* 0x000fe40004800000 */
[C---:B------:R-:W-:Y:S01]  /*6450*/  LOP3.LUT P1, RZ, R17.reuse, 0x2000, RZ, 0xc0, !PT ;  /* 0x0000200011ff7812 */ /* 0x040fe2000782c0ff */
[----:B------:R-:W0:Y:S01]  /*6460*/  SHFL.BFLY PT, R14, R23, 0x2, 0x1f ;  /* 0x0c401f00170e7f89 */ /* 0x000e2200000e0000 */
[----:B------:R-:W-:-:S02]  /*6470*/  LOP3.LUT P6, RZ, R17, 0x20, RZ, 0xc0, !PT ;  /* 0x0000002011ff7812 */ /* 0x000fc400078cc0ff */
[C---:B------:R-:W-:Y:S02]  /*6480*/  ISETP.GT.AND P1, PT, R195.reuse, 0x28, !P1 ;  /* 0x00000028c300780c */ /* 0x040fe40004f24270 */
[----:B------:R-:W-:Y:S02]  /*6490*/  ISETP.GT.AND P2, PT, R195, 0x49, !P2 ;  /* 0x00000049c300780c */ /* 0x000fe40005744270 */
[C---:B------:R-:W-:Y:S02]  /*64a0*/  ISETP.LT.OR P1, PT, R193.reuse, 0x29, P1 ;  /* 0x00000029c100780c */ /* 0x040fe40000f21670 */
[----:B------:R-:W-:Y:S02]  /*64b0*/  ISETP.LT.OR P2, PT, R193, 0x4a, P2 ;  /* 0x0000004ac100780c */ /* 0x000fe40001741670 */
[----:B------:R-:W-:Y:S02]  /*64c0*/  FSEL R157, R157, -INF , !P1 ;  /* 0xff8000009d9d7808 */ /* 0x000fe40004800000 */
[----:B------:R-:W-:-:S02]  /*64d0*/  LOP3.LUT P1, RZ, R17, 0x1000, RZ, 0xc0, !PT ;  /* 0x0000100011ff7812 */ /* 0x000fc4000782c0ff */
[C---:B------:R-:W-:Y:S02]  /*64e0*/  ISETP.GT.AND P3, PT, R195.reuse, 0x50, !P3 ;  /* 0x00000050c300780c */ /* 0x040fe40005f64270 */
[----:B------:R-:W-:Y:S02]  /*64f0*/  ISETP.GT.AND P1, PT, R195, 0x29, !P1 ;  /* 0x00000029c300780c */ /* 0x000fe40004f24270 */
[----:B------:R-:W-:Y:S02]  /*6500*/  FSEL R170, R170, -INF , !P2 ;  /* 0xff800000aaaa7808 */ /* 0x000fe40005000000 */
[----:B------:R-:W-:Y:S02]  /*6510*/  ISETP.LT.OR P1, PT, R193, 0x2a, P1 ;  /* 0x0000002ac100780c */ /* 0x000fe40000f21670 */
[----:B------:R-:W-:Y:S02]  /*6520*/  ISETP.GT.AND P4, PT, R195, 0x51, !P4 ;  /* 0x00000051c300780c */ /* 0x000fe40006784270 */
[----:B------:R-:W-:-:S02]  /*6530*/  FSEL R158, R158, -INF , !P1 ;  /* 0xff8000009e9e7808 */ /* 0x000fc40004800000 */
[----:B------:R-:W-:Y:S02]  /*6540*/  LOP3.LUT P1, RZ, R17, 0x800, RZ, 0xc0, !PT ;  /* 0x0000080011ff7812 */ /* 0x000fe4000782c0ff */
[----:B0-----:R-:W-:Y:S02]  /*6550*/  FMNMX.FTZ R190, R23, R14, !PT ;  /* 0x0000000e17be7209 */ /* 0x001fe40007810000 */
[----:B------:R-:W-:Y:S02]  /*6560*/  ISETP.GT.AND P1, PT, R195, 0x30, !P1 ;  /* 0x00000030c300780c */ /* 0x000fe40004f24270 */
[C---:B------:R-:W-:Y:S01]  /*6570*/  ISETP.LT.OR P3, PT, R193.reuse, 0x51, P3 ;  /* 0x00000051c100780c */ /* 0x040fe20001f61670 */
[----:B------:R-:W0:Y:S01]  /*6580*/  SHFL.BFLY PT, R191, R190, 0x1, 0x1f ;  /* 0x0c201f00bebf7f89 */ /* 0x000e2200000e0000 */
[----:B------:R-:W-:Y:S02]  /*6590*/  ISETP.LT.OR P1, PT, R193, 0x31, P1 ;  /* 0x00000031c100780c */ /* 0x000fe40000f21670 */
[----:B------:R-:W-:-:S02]  /*65a0*/  ISETP.GT.AND P5, PT, R195, 0x58, !P5 ;  /* 0x00000058c300780c */ /* 0x000fc40006fa4270 */
[----:B------:R-:W-:Y:S02]  /*65b0*/  FSEL R159, R159, -INF , !P1 ;  /* 0xff8000009f9f7808 */ /* 0x000fe40004800000 */
[----:B------:R-:W-:Y:S02]  /*65c0*/  LOP3.LUT P1, RZ, R17, 0x400, RZ, 0xc0, !PT ;  /* 0x0000040011ff7812 */ /* 0x000fe4000782c0ff */
[----:B------:R-:W-:Y:S02]  /*65d0*/  ISETP.LT.OR P4, PT, R193, 0x52, P4 ;  /* 0x00000052c100780c */ /* 0x000fe40002781670 */
[----:B------:R-:W-:Y:S02]  /*65e0*/  ISETP.GT.AND P1, PT, R195, 0x31, !P1 ;  /* 0x00000031c300780c */ /* 0x000fe40004f24270 */
[C---:B------:R-:W-:Y:S02]  /*65f0*/  ISETP.LT.OR P5, PT, R193.reuse, 0x59, P5 ;  /* 0x00000059c100780c */ /* 0x040fe40002fa1670 */
[----:B------:R-:W-:-:S04]  /*6600*/  ISETP.LT.OR P1, PT, R193, 0x32, P1 ;  /* 0x00000032c100780c */ /* 0x000fc80000f21670 */
[----:B------:R-:W-:Y:S02]  /*6610*/  FSEL R160, R160, -INF , !P1 ;  /* 0xff800000a0a07808 */ /* 0x000fe40004800000 */
[----:B------:R-:W-:Y:S02]  /*6620*/  LOP3.LUT P1, RZ, R17, 0x200, RZ, 0xc0, !PT ;  /* 0x0000020011ff7812 */ /* 0x000fe4000782c0ff */
[----:B0-----:R-:W-:Y:S02]  /*6630*/  FMNMX.FTZ R14, R190, R191, !PT ;  /* 0x000000bfbe0e7209 */ /* 0x001fe40007810000 */
[----:B------:R-:W-:-:S03]  /*6640*/  ISETP.GT.AND P1, PT, R195, 0x38, !P1 ;  /* 0x00000038c300780c */ /* 0x000fc60004f24270 */
[----:B------:R-:W-:Y:S01]  /*6650*/  FMUL.FTZ R197, R14, UR10 ;  /* 0x0000000a0ec57c20 */ /* 0x000fe20008410000 */
[----:B------:R-:W-:-:S04]  /*6660*/  ISETP.LT.OR P1, PT, R193, 0x39, P1 ;  /* 0x00000039c100780c */ /* 0x000fc80000f21670 */
[----:B------:R-:W-:Y:S02]  /*6670*/  FSEL R161, R161, -INF , !P1 ;  /* 0xff800000a1a17808 */ /* 0x000fe40004800000 */
[----:B------:R-:W-:-:S04]  /*6680*/  LOP3.LUT P1, RZ, R17, 0x100, RZ, 0xc0, !PT ;  /* 0x0000010011ff7812 */ /* 0x000fc8000782c0ff */
[----:B------:R-:W-:-:S04]  /*6690*/  ISETP.GT.AND P1, PT, R195, 0x39, !P1 ;  /* 0x00000039c300780c */ /* 0x000fc80004f24270 */
        /* <DEDUP_REMOVED lines=23> */
[----:B------:R-:W-:Y:S01]  /*6810*/  FSEL R195, R165, -INF , !P3 ;  /* 0xff800000a5c37808 */ /* 0x000fe20005800000 */
        /* <DEDUP_REMOVED lines=15> */
[--C-:B------:R-:W-:Y:S01]  /*6910*/  FFMA.FTZ R13, R201, UR10, -R197.reuse ;  /* 0x0000000ac90d7c23 */ /* 0x100fe200080108c5 */
[----:B------:R-:W-:Y:S01]  /*6920*/  MUFU.EX2 R190, R190 ;  /* 0x000000be00be7308 */ /* 0x000fe20000000800 */
[----:B------:R-:W-:Y:S01]  /*6930*/  FMNMX.FTZ R191, R153, R194, !PT ;  /* 0x000000c299bf7209 */ /* 0x000fe20007810000 */
[--C-:B------:R-:W-:Y:S01]  /*6940*/  FFMA.FTZ R203, R203, UR10, -R197.reuse ;  /* 0x0000000acbcb7c23 */ /* 0x100fe200080108c5 */
[--C-:B------:R-:W-:Y:S01]  /*6950*/  FFMA.FTZ R192, R202, UR10, -R197.reuse ;  /* 0x0000000acac07c23 */ /* 0x100fe200080108c5 */
        /* <DEDUP_REMOVED lines=10> */
[----:B------:R-:W-:-:S02]  /*6a00*/  FFMA.FTZ R188, R188, UR10, -R197 ;  /* 0x0000000abcbc7c23 */ /* 0x000fc400080108c5 */
        /* <DEDUP_REMOVED lines=17> */
[----:B------:R-:W-:Y:S02]  /*6b20*/  FMNMX.FTZ R176, R175, R198, !PT ;  /* 0x000000c6afb07209 */ /* 0x000fe40007810000 */
[----:B------:R-:W-:Y:S01]  /*6b30*/  FSEL R198, R168, -INF , !P2 ;  /* 0xff800000a8c67808 */ /* 0x000fe20005000000 */
[--C-:B------:R-:W-:Y:S01]  /*6b40*/  FFMA.FTZ R168, R179, UR10, -R197.reuse ;  /* 0x0000000ab3a87c23 */ /* 0x100fe200080108c5 */
[----:B------:R-:W-:Y:S01]  /*6b50*/  FMNMX.FTZ R167, R193, R176, !PT ;  /* 0x000000b0c1a77209 */ /* 0x000fe20007810000 */
[--C-:B------:R-:W-:Y:S01]  /*6b60*/  FFMA.FTZ R179, R181, UR10, -R197.reuse ;  /* 0x0000000ab5b37c23 */ /* 0x100fe200080108c5 */
[--C-:B------:R-:W-:Y:S01]  /*6b70*/  FFMA.FTZ R181, R183, UR10, -R197.reuse ;  /* 0x0000000ab7b57c23 */ /* 0x100fe200080108c5 */
[--C-:B------:R-:W-:Y:S01]  /*6b80*/  FFMA.FTZ R183, R185, UR10, -R197.reuse ;  /* 0x0000000ab9b77c23 */ /* 0x100fe200080108c5 */
[----:B------:R-:W-:Y:S01]  /*6b90*/  FMNMX.FTZ R176, R198, R167, !PT ;  /* 0x000000a7c6b07209 */ /* 0x000fe20007810000 */
[----:B------:R-:W-:Y:S01]  /*6ba0*/  FFMA.FTZ R185, R187, UR10, -R197 ;  /* 0x0000000abbb97c23 */ /* 0x000fe200080108c5 */
[----:B------:R-:W-:Y:S01]  /*6bb0*/  FSEL R187, R14, RZ, P1 ;  /* 0x000000ff0ebb7208 */ /* 0x000fe20000800000 */
[----:B------:R-:W-:Y:S02]  /*6bc0*/  MUFU.EX2 R173, R173 ;  /* 0x000000ad00ad7308 */ /* 0x000fe40000000800 */
[----:B------:R-:W0:Y:S02]  /*6bd0*/  SHFL.BFLY PT, R199, R176, 0x2, 0x1f ;  /* 0x0c401f00b0c77f89 */ /* 0x000e2400000e0000 */
[----:B------:R-:W-:-:S04]  /*6be0*/  FADD.FTZ R187, -R187, R10 ;  /* 0x0000000abbbb7221 */ /* 0x000fc80000010100 */
[----:B------:R-:W-:Y:S01]  /*6bf0*/  FMUL.FTZ R186, R187, UR10 ;  /* 0x0000000abbba7c20 */ /* 0x000fe20008410000 */
[----:B------:R-:W-:Y:S01]  /*6c00*/  FFMA.FTZ R187, R189, UR10, -R197 ;  /* 0x0000000abdbb7c23 */ /* 0x000fe200080108c5 */
[----:B------:R-:W-:Y:S08]  /*6c10*/  MUFU.EX2 R174, R174 ;  /* 0x000000ae00ae7308 */ /* 0x000ff00000000800 */
[----:B------:R-:W1:Y:S01]  /*6c20*/  MUFU.EX2 R186, R186 ;  /* 0x000000ba00ba7308 */ /* 0x000e620000000800 */
[----:B0-----:R-:W-:-:S07]  /*6c30*/  FMNMX.FTZ R199, R176, R199, !PT ;  /* 0x000000c7b0c77209 */ /* 0x001fce0007810000 */
[----:B------:R-:W-:Y:S01]  /*6c40*/  MUFU.EX2 R165, R165 ;  /* 0x000000a500a57308 */ /* 0x000fe20000000800 */
[----:B------:R-:W0:Y:S07]  /*6c50*/  SHFL.BFLY PT, R176, R199, 0x1, 0x1f ;  /* 0x0c201f00c7b07f89 */ /* 0x000e2e00000e0000 */
[----:B------:R-:W2:Y:S01]  /*6c60*/  MUFU.EX2 R166, R166 ;  /* 0x000000a600a67308 */ /* 0x000ea20000000800 */
[-C--:B-1----:R-:W-:Y:S01]  /*6c70*/  FMUL.FTZ R24, R24, R186.reuse ;  /* 0x000000ba18187220 */ /* 0x082fe20000410000 */
        /* <DEDUP_REMOVED lines=17> */
[----:B------:R-:W-:Y:S01]  /*6d90*/  FMUL.FTZ R56, R56, R186 ;  /* 0x000000ba38387220 */ /* 0x000fe20000410000 */
[----:B0-----:R-:W-:Y:S01]  /*6da0*/  FMNMX.FTZ R176, R199, R176, !PT ;  /* 0x000000b0c7b07209 */ /* 0x001fe20007810000 */
[-C--:B------:R-:W-:Y:S01]  /*6db0*/  FMUL.FTZ R57, R57, R186.reuse ;  /* 0x000000ba39397220 */ /* 0x080fe20000410000 */
[-C--:B------:R-:W-:Y:S01]  /*6dc0*/  FMUL.FTZ R60, R60, R186.reuse ;  /* 0x000000ba3c3c7220 */ /* 0x080fe20000410000 */
[-C--:B------:R-:W-:Y:S01]  /*6dd0*/  FMUL.FTZ R61, R61, R186.reuse ;  /* 0x000000ba3d3d7220 */ /* 0x080fe20000410000 */
[C---:B------:R-:W-:Y:S01]  /*6de0*/  FSETP.NEU.FTZ.AND P1, PT, R176.reuse, -INF , PT ;  /* 0xff800000b000780b */ /* 0x040fe20003f3d000 */
[----:B------:R-:W-:Y:S01]  /*6df0*/  FMUL.FTZ R199, R176, UR10 ;  /* 0x0000000ab0c77c20 */ /* 0x000fe20008410000 */
[----:B------:R-:W-:Y:S01]  /*6e00*/  MUFU.EX2 R168, R168 ;  /* 0x000000a800a87308 */ /* 0x000fe20000000800 */
[-C--:B------:R-:W-:Y:S01]  /*6e10*/  FMUL.FTZ R64, R64, R186.reuse ;  /* 0x000000ba40407220 */ /* 0x080fe20000410000 */
[-C--:B------:R-:W-:Y:S01]  /*6e20*/  FMUL.FTZ R65, R65, R186.reuse ;  /* 0x000000ba41417220 */ /* 0x080fe20000410000 */
[----:B------:R-:W-:Y:S01]  /*6e30*/  FMUL.FTZ R68, R68, R186 ;  /* 0x000000ba44447220 */ /* 0x000fe20000410000 */
[----:B------:R-:W-:Y:S01]  /*6e40*/  FSEL R197, R199, RZ, P1 ;  /* 0x000000ffc7c57208 */ /* 0x000fe20000800000 */
[----:B------:R-:W-:Y:S01]  /*6e50*/  FFMA.FTZ R199, R186, R2, R13 ;  /* 0x00000002bac77223 */ /* 0x000fe2000001000d */
[-C--:B------:R-:W-:Y:S01]  /*6e60*/  FMUL.FTZ R69, R69, R186.reuse ;  /* 0x000000ba45457220 */ /* 0x080fe20000410000 */
[----:B------:R-:W-:Y:S01]  /*6e70*/  FMUL.FTZ R72, R72, R186 ;  /* 0x000000ba48487220 */ /* 0x000fe20000410000 */
[----:B------:R-:W-:Y:S01]  /*6e80*/  MUFU.EX2 R178, R178 ;  /* 0x000000b200b27308 */ /* 0x000fe20000000800 */
[----:B------:R-:W-:Y:S01]  /*6e90*/  FADD.FTZ R2, R190, R199 ;  /* 0x000000c7be027221 */ /* 0x000fe20000010000 */
[--C-:B-1----:R-:W-:Y:S01]  /*6ea0*/  FFMA.FTZ R188, R152, UR10, -R197.reuse ;  /* 0x0000000a98bc7c23 */ /* 0x102fe200080108c5 */
[--C-:B------:R-:W-:Y:S01]  /*6eb0*/  FFMA.FTZ R189, R196, UR10, -R197.reuse ;  /* 0x0000000ac4bd7c23 */ /* 0x100fe200080108c5 */
[--C-:B------:R-:W-:Y:S01]  /*6ec0*/  FFMA.FTZ R196, R153, UR10, -R197.reuse ;  /* 0x0000000a99c47c23 */ /* 0x100fe200080108c5 */
[----:B------:R-:W-:Y:S01]  /*6ed0*/  FADD.FTZ R199, R23, R2 ;  /* 0x0000000217c77221 */ /* 0x000fe20000010000 */
[--C-:B------:R-:W-:Y:S01]  /*6ee0*/  FFMA.FTZ R204, R163, UR10, -R197.reuse ;  /* 0x0000000aa3cc7c23 */ /* 0x100fe200080108c5 */
[----:B------:R-:W-:Y:S01]  /*6ef0*/  FFMA.FTZ R202, R161, UR10, -R197 ;  /* 0x0000000aa1ca7c23 */ /* 0x000fe200080108c5 */
[----:B------:R-:W0:Y:S01]  /*6f00*/  MUFU.EX2 R179, R179 ;  /* 0x000000b300b37308 */ /* 0x000e220000000800 */
[----:B------:R-:W-:Y:S01]  /*6f10*/  FADD.FTZ R2, R192, R199 ;  /* 0x000000c7c0027221 */ /* 0x000fe20000010000 */
[--C-:B------:R-:W-:Y:S01]  /*6f20*/  FFMA.FTZ R203, R162, UR10, -R197.reuse ;  /* 0x0000000aa2cb7c23 */ /* 0x100fe200080108c5 */
[--C-:B------:R-:W-:Y:S01]  /*6f30*/  FFMA.FTZ R22, R22, UR10, -R197.reuse ;  /* 0x0000000a16167c23 */ /* 0x100fe200080108c5 */
[----:B--2---:R-:W-:Y:S01]  /*6f40*/  F2FP.BF16.F32.PACK_AB R162, R166, R165 ;  /* 0x000000a5a6a2723e */ /* 0x004fe200000010ff */
[----:B------:R-:W-:Y:S01]  /*6f50*/  FADD.FTZ R199, R191, R2 ;  /* 0x00000002bfc77221 */ /* 0x000fe20000010000 */
[--C-:B------:R-:W-:Y:S01]  /*6f60*/  FFMA.FTZ R15, R15, UR10, -R197.reuse ;  /* 0x0000000a0f0f7c23 */ /* 0x100fe200080108c5 */
[----:B------:R-:W-:Y:S01]  /*6f70*/  FFMA.FTZ R20, R20, UR10, -R197 ;  /* 0x0000000a14147c23 */ /* 0x000fe200080108c5 */
[----:B------:R-:W-:Y:S01]  /*6f80*/  MUFU.EX2 R180, R180 ;  /* 0x000000b400b47308 */ /* 0x000fe20000000800 */
[----:B------:R-:W-:Y:S01]  /*6f90*/  FADD.FTZ R2, R194, R199 ;  /* 0x000000c7c2027221 */ /* 0x000fe20000010000 */
[--C-:B------:R-:W-:Y:S01]  /*6fa0*/  FFMA.FTZ R21, R21, UR10, -R197.reuse ;  /* 0x0000000a15157c23 */ /* 0x100fe200080108c5 */
[--C-:B------:R-:W-:Y:S01]  /*6fb0*/  FFMA.FTZ R157, R157, UR10, -R197.reuse ;  /* 0x0000000a9d9d7c23 */ /* 0x100fe200080108c5 */
[--C-:B------:R-:W-:Y:S01]  /*6fc0*/  FFMA.FTZ R159, R159, UR10, -R197.reuse ;  /* 0x0000000a9f9f7c23 */ /* 0x100fe200080108c5 */
[----:B------:R-:W-:Y:S01]  /*6fd0*/  FADD.FTZ R199, R171, R2 ;  /* 0x00000002abc77221 */ /* 0x000fe20000010000 */
[----:B------:R-:W-:Y:S01]  /*6fe0*/  FFMA.FTZ R201, R160, UR10, -R197 ;  /* 0x0000000aa0c97c23 */ /* 0x000fe200080108c5 */
[----:B------:R-:W-:Y:S01]  /*6ff0*/  F2FP.BF16.F32.PACK_AB R160, R174, R173 ;  /* 0x000000adaea0723e */ /* 0x000fe200000010ff */
[----:B------:R-:W1:Y:S01]  /*7000*/  MUFU.EX2 R181, R181 ;  /* 0x000000b500b57308 */ /* 0x000e620000000800 */
[----:B------:R-:W-:Y:S01]  /*7010*/  FADD.FTZ R2, R172, R199 ;  /* 0x000000c7ac027221 */ /* 0x000fe20000010000 */
[--C-:B------:R-:W-:Y:S01]  /*7020*/  FFMA.FTZ R169, R169, UR10, -R197.reuse ;  /* 0x0000000aa9a97c23 */ /* 0x100fe200080108c5 */
[--C-:B------:R-:W-:Y:S01]  /*7030*/  FFMA.FTZ R195, R195, UR10, -R197.reuse ;  /* 0x0000000ac3c37c23 */ /* 0x100fe200080108c5 */
[--C-:B------:R-:W-:Y:S01]  /*7040*/  FFMA.FTZ R175, R175, UR10, -R197.reuse ;  /* 0x0000000aafaf7c23 */ /* 0x100fe200080108c5 */
[----:B------:R-:W-:Y:S01]  /*7050*/  FADD.FTZ R199, R173, R2 ;  /* 0x00000002adc77221 */ /* 0x000fe20000010000 */
[----:B------:R-:W-:Y:S01]  /*7060*/  FSEL R2, R176, RZ, P1 ;  /* 0x000000ffb0027208 */ /* 0x000fe20000800000 */
[----:B------:R-:W-:Y:S01]  /*7070*/  FFMA.FTZ R193, R193, UR10, -R197 ;  /* 0x0000000ac1c17c23 */ /* 0x000fe200080108c5 */
[----:B------:R-:W2:Y:S01]  /*7080*/  MUFU.EX2 R182, R182 ;  /* 0x000000b600b67308 */ /* 0x000ea20000000800 */
[----:B------:R-:W-:Y:S01]  /*7090*/  FADD.FTZ R152, R174, R199 ;  /* 0x000000c7ae987221 */ /* 0x000fe20000010000 */
[----:B------:R-:W-:Y:S01]  /*70a0*/  FFMA.FTZ R199, R158, UR10, -R197 ;  /* 0x0000000a9ec77c23 */ /* 0x000fe200080108c5 */
[----:B------:R-:W-:Y:S01]  /*70b0*/  FADD.FTZ R2, -R2, R9 ;  /* 0x0000000902027221 */ /* 0x000fe20000010100 */
[--C-:B------:R-:W-:Y:S01]  /*70c0*/  FFMA.FTZ R9, R154, UR10, -R197.reuse ;  /* 0x0000000a9a097c23 */ /* 0x100fe200080108c5 */
[----:B------:R-:W-:Y:S01]  /*70d0*/  FADD.FTZ R153, R165, R152 ;  /* 0x00000098a5997221 */ /* 0x000fe20000010000 */
[--C-:B------:R-:W-:Y:S01]  /*70e0*/  FFMA.FTZ R152, R155, UR10, -R197.reuse ;  /* 0x0000000a9b987c23 */ /* 0x100fe200080108c5 */
[----:B------:R-:W-:Y:S01]  /*70f0*/  FFMA.FTZ R155, R164, UR10, -R197 ;  /* 0x0000000aa49b7c23 */ /* 0x000fe200080108c5 */
[----:B------:R-:W3:Y:S01]  /*7100*/  MUFU.EX2 R183, R183 ;  /* 0x000000b700b77308 */ /* 0x000ee20000000800 */
[----:B------:R-:W-:Y:S01]  /*7110*/  FADD.FTZ R200, R166, R153 ;  /* 0x00000099a6c87221 */ /* 0x000fe20000010000 */
[----:B0-----:R-:W-:Y:S01]  /*7120*/  F2FP.BF16.F32.PACK_AB R166, R179, R178 ;  /* 0x000000b2b3a6723e */ /* 0x001fe200000010ff */
[----:B------:R-:W-:Y:S01]  /*7130*/  FMUL.FTZ R73, R73, R186 ;  /* 0x000000ba49497220 */ /* 0x000fe20000410000 */
[----:B------:R-:W-:Y:S01]  /*7140*/  F2FP.BF16.F32.PACK_AB R164, R168, R167 ;  /* 0x000000a7a8a4723e */ /* 0x000fe200000010ff */
[----:B------:R-:W-:Y:S01]  /*7150*/  FADD.FTZ R153, R167, R200 ;  /* 0x000000c8a7997221 */ /* 0x000fe20000010000 */
[----:B------:R-:W-:Y:S01]  /*7160*/  FFMA.FTZ R200, R156, UR10, -R197 ;  /* 0x0000000a9cc87c23 */ /* 0x000fe200080108c5 */
[----:B------:R-:W-:Y:S01]  /*7170*/  F2FP.BF16.F32.PACK_AB R158, R172, R171 ;  /* 0x000000abac9e723e */ /* 0x000fe200000010ff */
[----:B------:R-:W0:Y:S01]  /*7180*/  MUFU.EX2 R184, R184 ;  /* 0x000000b800b87308 */ /* 0x000e220000000800 */
[----:B------:R-:W-:Y:S01]  /*7190*/  FADD.FTZ R153, R168, R153 ;  /* 0x00000099a8997221 */ /* 0x000fe20000010000 */
[----:B-1----:R-:W-:Y:S01]  /*71a0*/  F2FP.BF16.F32.PACK_AB R168, R181, R180 ;  /* 0x000000b4b5a8723e */ /* 0x002fe200000010ff */
[-C--:B------:R-:W-:Y:S01]  /*71b0*/  FMUL.FTZ R76, R76, R186.reuse ;  /* 0x000000ba4c4c7220 */ /* 0x080fe20000410000 */
[----:B------:R-:W-:Y:S01]  /*71c0*/  PLOP3.LUT P1, PT, PT, PT, UP0, 0x40, 0x0 ;  /* 0x000000000000781c */ /* 0x000fe20003f2e808 */
        /* <DEDUP_REMOVED lines=9> */
[--C-:B------:R-:W-:Y:S01]  /*7260*/  FFMA.FTZ R153, R170, UR10, -R197.reuse ;  /* 0x0000000aaa997c23 */ /* 0x100fe200080108c5 */
[----:B------:R-:W-:Y:S01]  /*7270*/  FFMA.FTZ R197, R198, UR10, -R197 ;  /* 0x0000000ac6c57c23 */ /* 0x000fe200080108c5 */
[----:B------:R-:W-:Y:S01]  /*7280*/  MUFU.EX2 R189, R189 ;  /* 0x000000bd00bd7308 */ /* 0x000fe20000000800 */
[----:B------:R-:W-:Y:S01]  /*7290*/  FADD.FTZ R163, R181, R154 ;  /* 0x0000009ab5a37221 */ /* 0x000fe20000010000 */
[----:B-1----:R-:W-:Y:S01]  /*72a0*/  F2FP.BF16.F32.PACK_AB R152, R190, R13 ;  /* 0x0000000dbe98723e */ /* 0x002fe200000010ff */
[-C--:B------:R-:W-:Y:S01]  /*72b0*/  FMUL.FTZ R88, R88, R186.reuse ;  /* 0x000000ba58587220 */ /* 0x080fe20000410000 */
[----:B------:R-:W-:Y:S01]  /*72c0*/  F2FP.BF16.F32.PACK_AB R154, R192, R23 ;  /* 0x00000017c09a723e */ /* 0x000fe200000010ff */
[----:B--2---:R-:W-:Y:S01]  /*72d0*/  FADD.FTZ R156, R182, R163 ;  /* 0x000000a3b69c7221 */ /* 0x004fe20000010000 */
[-C--:B------:R-:W-:Y:S01]  /*72e0*/  FMUL.FTZ R89, R89, R186.reuse ;  /* 0x000000ba59597220 */ /* 0x080fe20000410000 */
[-C--:B------:R-:W-:Y:S01]  /*72f0*/  FMUL.FTZ R92, R92, R186.reuse ;  /* 0x000000ba5c5c7220 */ /* 0x080fe20000410000 */
[----:B------:R-:W-:Y:S01]  /*7300*/  MUFU.EX2 R22, R22 ;  /* 0x0000001600167308 */ /* 0x000fe20000000800 */
[----:B---3--:R-:W-:Y:S01]  /*7310*/  FADD.FTZ R13, R183, R156 ;  /* 0x0000009cb70d7221 */ /* 0x008fe20000010000 */
[----:B------:R-:W-:Y:S01]  /*7320*/  F2FP.BF16.F32.PACK_AB R156, R194, R191 ;  /* 0x000000bfc29c723e */ /* 0x000fe200000010ff */
[-C--:B------:R-:W-:Y:S01]  /*7330*/  FMUL.FTZ R93, R93, R186.reuse ;  /* 0x000000ba5d5d7220 */ /* 0x080fe20000410000 */
[-C--:B------:R-:W-:Y:S01]  /*7340*/  FMUL.FTZ R96, R96, R186.reuse ;  /* 0x000000ba60607220 */ /* 0x080fe20000410000 */
[----:B0-----:R-:W-:Y:S01]  /*7350*/  FADD.FTZ R170, R184, R13 ;  /* 0x0000000db8aa7221 */ /* 0x001fe20000010000 */
[----:B------:R-:W-:Y:S01]  /*7360*/  FMUL.FTZ R13, R2, UR10 ;  /* 0x0000000a020d7c20 */ /* 0x000fe20008410000 */
        /* <DEDUP_REMOVED lines=26> */
[----:B0-----:R-:W-:Y:S01]  /*7510*/  FFMA.FTZ R13, R178, R0, R189 ;  /* 0x00000000b20d7223 */ /* 0x001fe200000100bd */
[-C--:B------:R-:W-:Y:S01]  /*7520*/  FMUL.FTZ R141, R141, R186.reuse ;  /* 0x000000ba8d8d7220 */ /* 0x080fe20000410000 */
[-C--:B------:R-:W-:Y:S01]  /*7530*/  FMUL.FTZ R144, R144, R186.reuse ;  /* 0x000000ba90907220 */ /* 0x080fe20000410000 */
[-C--:B------:R-:W-:Y:S01]  /*7540*/  FMUL.FTZ R145, R145, R186.reuse ;  /* 0x000000ba91917220 */ /* 0x080fe20000410000 */
[----:B------:R-:W-:Y:S01]  /*7550*/  FADD.FTZ R0, R22, R13 ;  /* 0x0000000d16007221 */ /* 0x000fe20000010000 */
[-C--:B------:R-:W-:Y:S01]  /*7560*/  FMUL.FTZ R148, R148, R186.reuse ;  /* 0x000000ba94947220 */ /* 0x080fe20000410000 */
[----:B------:R-:W-:Y:S01]  /*7570*/  FMUL.FTZ R149, R149, R186 ;  /* 0x000000ba95957220 */ /* 0x000fe20000410000 */
[----:B------:R-:W0:Y:S01]  /*7580*/  MUFU.EX2 R188, R188 ;  /* 0x000000bc00bc7308 */ /* 0x000e220000000800 */
[----:B------:R-:W-:Y:S01]  /*7590*/  FADD.FTZ R13, R15, R0 ;  /* 0x000000000f0d7221 */ /* 0x000fe20000010000 */
[-C--:B------:R-:W-:Y:S01]  /*75a0*/  FMUL.FTZ R26, R26, R178.reuse ;  /* 0x000000b21a1a7220 */ /* 0x080fe20000410000 */
[-C--:B------:R-:W-:Y:S01]  /*75b0*/  FMUL.FTZ R27, R27, R178.reuse ;  /* 0x000000b21b1b7220 */ /* 0x080fe20000410000 */
[-C--:B------:R-:W-:Y:S01]  /*75c0*/  FMUL.FTZ R30, R30, R178.reuse ;  /* 0x000000b21e1e7220 */ /* 0x080fe20000410000 */
[----:B-1----:R-:W-:Y:S01]  /*75d0*/  FADD.FTZ R180, R20, R13 ;  /* 0x0000000d14b47221 */ /* 0x002fe20000010000 */
        /* <DEDUP_REMOVED lines=27> */
[----:B--2---:R-:W-:Y:S01]  /*7790*/  FADD.FTZ R23, R185, R170 ;  /* 0x000000aab9177221 */ /* 0x004fe20000010000 */
[----:B------:R-:W-:Y:S01]  /*77a0*/  F2FP.BF16.F32.PACK_AB R170, R183, R182 ;  /* 0x000000b6b7aa723e */ /* 0x000fe200000010ff */
[----:B------:R-:W-:Y:S01]  /*77b0*/  FMUL.FTZ R71, R71, R178 ;  /* 0x000000b247477220 */ /* 0x000fe20000410000 */
[----:B------:R-:W-:Y:S01]  /*77c0*/  F2FP.BF16.F32.PACK_AB R172, R185, R184 ;  /* 0x000000b8b9ac723e */ /* 0x000fe200000010ff */
[----:B------:R-:W-:Y:S01]  /*77d0*/  FADD.FTZ R2, R10, R23 ;  /* 0x000000170a027221 */ /* 0x000fe20000010000 */
[-C--:B------:R-:W-:Y:S01]  /*77e0*/  FMUL.FTZ R74, R74, R178.reuse ;  /* 0x000000b24a4a7220 */ /* 0x080fe20000410000 */
[-C--:B------:R-:W-:Y:S01]  /*77f0*/  FMUL.FTZ R75, R75, R178.reuse ;  /* 0x000000b24b4b7220 */ /* 0x080fe20000410000 */
[----:B------:R-:W2:Y:S01]  /*7800*/  MUFU.EX2 R200, R200 ;  /* 0x000000c800c87308 */ /* 0x000ea20000000800 */
[----:B0-----:R-:W-:Y:S01]  /*7810*/  FADD.FTZ R180, R9, R180 ;  /* 0x000000b409b47221 */ /* 0x001fe20000010000 */
[-C--:B------:R-:W-:Y:S01]  /*7820*/  FMUL.FTZ R78, R78, R178.reuse ;  /* 0x000000b24e4e7220 */ /* 0x080fe20000410000 */
[-C--:B------:R-:W-:Y:S01]  /*7830*/  FMUL.FTZ R79, R79, R178.reuse ;  /* 0x000000b24f4f7220 */ /* 0x080fe20000410000 */
[-C--:B------:R-:W-:Y:S01]  /*7840*/  FMUL.FTZ R82, R82, R178.reuse ;  /* 0x000000b252527220 */ /* 0x080fe20000410000 */
[----:B------:R-:W-:Y:S01]  /*7850*/  FADD.FTZ R23, R161, R180 ;  /* 0x000000b4a1177221 */ /* 0x000fe20000010000 */
[-C--:B------:R-:W-:Y:S01]  /*7860*/  FMUL.FTZ R83, R83, R178.reuse ;  /* 0x000000b253537220 */ /* 0x080fe20000410000 */
[----:B------:R-:W-:Y:S01]  /*7870*/  FMUL.FTZ R86, R86, R178 ;  /* 0x000000b256567220 */ /* 0x000fe20000410000 */
[----:B------:R0:W3:Y:S01]  /*7880*/  MUFU.EX2 R163, R157 ;  /* 0x0000009d00a37308 */ /* 0x0000e20000000800 */
[C---:B-1----:R-:W-:Y:S01]  /*7890*/  F2FP.BF16.F32.PACK_AB R174, R187.reuse, R10 ;  /* 0x0000000abbae723e */ /* 0x042fe200000010ff */
[----:B------:R-:W-:Y:S01]  /*78a0*/  FADD.FTZ R2, R187, R2 ;  /* 0x00000002bb027221 */ /* 0x000fe20000010000 */
[-C--:B------:R-:W-:Y:S01]  /*78b0*/  FMUL.FTZ R87, R87, R178.reuse ;  /* 0x000000b257577220 */ /* 0x080fe20000410000 */
[-C--:B------:R-:W-:Y:S01]  /*78c0*/  FMUL.FTZ R90, R90, R178.reuse ;  /* 0x000000b25a5a7220 */ /* 0x080fe20000410000 */
[-C--:B------:R-:W-:Y:S01]  /*78d0*/  FMUL.FTZ R91, R91, R178.reuse ;  /* 0x000000b25b5b7220 */ /* 0x080fe20000410000 */
[-C--:B------:R-:W-:Y:S01]  /*78e0*/  FMUL.FTZ R94, R94, R178.reuse ;  /* 0x000000b25e5e7220 */ /* 0x080fe20000410000 */
[-C--:B------:R-:W-:Y:S01]  /*78f0*/  FMUL.FTZ R95, R95, R178.reuse ;  /* 0x000000b25f5f7220 */ /* 0x080fe20000410000 */
[----:B------:R-:W1:Y:S01]  /*7900*/  MUFU.EX2 R190, R199 ;  /* 0x000000c700be7308 */ /* 0x000e620000000800 */
[----:B--2---:R-:W-:Y:S01]  /*7910*/  FADD.FTZ R180, R200, R23 ;  /* 0x00000017c8b47221 */ /* 0x004fe20000010000 */
[----:B0-----:R-:W-:Y:S01]  /*7920*/  F2FP.BF16.F32.PACK_AB R157, R188, R21 ;  /* 0x00000015bc9d723e */ /* 0x001fe200000010ff */
[-C--:B------:R-:W-:Y:S01]  /*7930*/  FMUL.FTZ R98, R98, R178.reuse ;  /* 0x000000b262627220 */ /* 0x080fe20000410000 */
[----:B------:R-:W-:Y:S01]  /*7940*/  F2FP.BF16.F32.PACK_AB R161, R200, R161 ;  /* 0x000000a1c8a1723e */ /* 0x000fe200000010ff */
        /* <DEDUP_REMOVED lines=12> */
[----:B-1----:R-:W-:Y:S01]  /*7a10*/  FADD.FTZ R182, R190, R23 ;  /* 0x00000017beb67221 */ /* 0x002fe20000010000 */
[----:B0-----:R-:W-:Y:S01]  /*7a20*/  F2FP.BF16.F32.PACK_AB R159, R9, R196 ;  /* 0x000000c4099f723e */ /* 0x001fe200000010ff */
        /* <DEDUP_REMOVED lines=13> */
[----:B------:R-:W1:Y:S01]  /*7b00*/  MUFU.EX2 R0, R203 ;  /* 0x000000cb00007308 */ /* 0x000e620000000800 */
[C---:B---3--:R-:W-:Y:S01]  /*7b10*/  FADD.FTZ R182, R10.reuse, R23 ;  /* 0x000000170ab67221 */ /* 0x048fe20000010000 */
[----:B------:R-:W-:Y:S01]  /*7b20*/  F2FP.BF16.F32.PACK_AB R165, R10, R165 ;  /* 0x000000a50aa5723e */ /* 0x000fe200000010ff */
        /* <DEDUP_REMOVED lines=9> */
[----:B------:R-:W-:-:S04]  /*7bc0*/  FMUL.FTZ R151, R151, R178 ;  /* 0x000000b297977220 */ /* 0x000fc80000410000 */
[----:B------:R0:W3:Y:S01]  /*7bd0*/  MUFU.EX2 R13, R155 ;  /* 0x0000009b000d7308 */ /* 0x0000e20000000800 */
[C---:B-1----:R-:W-:Y:S01]  /*7be0*/  FADD.FTZ R23, R0.reuse, R23 ;  /* 0x0000001700177221 */ /* 0x042fe20000010000 */
[----:B------:R-:W-:-:S06]  /*7bf0*/  F2FP.BF16.F32.PACK_AB R167, R0, R167 ;  /* 0x000000a700a7723e */ /* 0x000fcc00000010ff */
[----:B------:R1:W4:Y:S01]  /*7c00*/  MUFU.EX2 R171, R169 ;  /* 0x000000a900ab7308 */ /* 0x0003220000000800 */
[----:B--2---:R-:W-:Y:S01]  /*7c10*/  FADD.FTZ R184, R204, R23 ;  /* 0x00000017ccb87221 */ /* 0x004fe20000010000 */
[----:B0-----:R-:W-:-:S06]  /*7c20*/  F2FP.BF16.F32.PACK_AB R155, R20, R15 ;  /* 0x0000000f149b723e */ /* 0x001fcc00000010ff */
[----:B------:R0:W2:Y:S01]  /*7c30*/  MUFU.EX2 R180, R153 ;  /* 0x0000009900b47308 */ /* 0x0000a20000000800 */
[C---:B---3--:R-:W-:Y:S01]  /*7c40*/  FADD.FTZ R184, R13.reuse, R184 ;  /* 0x000000b80db87221 */ /* 0x048fe20000010000 */
[----:B-1----:R-:W-:-:S06]  /*7c50*/  F2FP.BF16.F32.PACK_AB R169, R13, R204 ;  /* 0x000000cc0da9723e */ /* 0x002fcc00000010ff */
[----:B------:R-:W1:Y:S01]  /*7c60*/  MUFU.EX2 R173, R195 ;  /* 0x000000c300ad7308 */ /* 0x000e620000000800 */
[----:B----4-:R-:W-:Y:S01]  /*7c70*/  FADD.FTZ R23, R171, R184 ;  /* 0x000000b8ab177221 */ /* 0x010fe20000010000 */
[----:B0-----:R-:W-:-:S06]  /*7c80*/  F2FP.BF16.F32.PACK_AB R153, R22, R189 ;  /* 0x000000bd1699723e */ /* 0x001fcc00000010ff */
[----:B------:R-:W0:Y:S01]  /*7c90*/  MUFU.EX2 R182, R175 ;  /* 0x000000af00b67308 */ /* 0x000e220000000800 */
[C---:B--2---:R-:W-:Y:S01]  /*7ca0*/  FADD.FTZ R192, R180.reuse, R23 ;  /* 0x00000017b4c07221 */ /* 0x044fe20000010000 */
[----:B------:R-:W-:-:S06]  /*7cb0*/  F2FP.BF16.F32.PACK_AB R171, R180, R171 ;  /* 0x000000abb4ab723e */ /* 0x000fcc00000010ff */
[----:B------:R-:W2:Y:S01]  /*7cc0*/  MUFU.EX2 R193, R193 ;  /* 0x000000c100c17308 */ /* 0x000ea20000000800 */
[----:B-1----:R-:W-:-:S07]  /*7cd0*/  FADD.FTZ R15, R173, R192 ;  /* 0x000000c0ad0f7221 */ /* 0x002fce0000010000 */
[----:B------:R-:W1:Y:S01]  /*7ce0*/  MUFU.EX2 R184, R197 ;  /* 0x000000c500b87308 */ /* 0x000e620000000800 */
[C---:B0-----:R-:W-:Y:S01]  /*7cf0*/  FADD.FTZ R20, R182.reuse, R15 ;  /* 0x0000000fb6147221 */ /* 0x041fe20000010000 */
[----:B------:R-:W-:-:S03]  /*7d00*/  F2FP.BF16.F32.PACK_AB R173, R182, R173 ;  /* 0x000000adb6ad723e */ /* 0x000fc600000010ff */
[----:B--2---:R-:W-:-:S04]  /*7d10*/  FADD.FTZ R9, R193, R20 ;  /* 0x00000014c1097221 */ /* 0x004fc80000010000 */
[C---:B-1----:R-:W-:Y:S01]  /*7d20*/  FADD.FTZ R0, R184.reuse, R9 ;  /* 0x00000009b8007221 */ /* 0x042fe20000010000 */
[----:B------:R-:W-:Y:S01]  /*7d30*/  F2FP.BF16.F32.PACK_AB R175, R184, R193 ;  /* 0x000000c1b8af723e */ /* 0x000fe200000010ff */
[----:B------:R-:W-:Y:S06]  /*7d40*/  @P1 BRA `(.L_x_10887) ;  /* 0x0000000000041947 */ /* 0x000fec0003800000 */
[----:B------:R-:W-:Y:S01]  /*7d50*/  BPT.TRAP 0x1 ;  /* 0x000000040000795c */ /* 0x000fe20000300000 */
.L_x_10887:
[----:B------:R-:W-:Y:S01]  /*7d60*/  PLOP3.LUT P2, PT, PT, PT, UP0, 0x40, 0x0 ;  /* 0x000000000000781c */ /* 0x000fe20003f4e808 */
[----:B------:R0:W1:-:S12]  /*7d70*/  SYNCS.PHASECHK.TRANS64.TRYWAIT P1, [UR32+0x22850], R12 ;  /* 0x0228500cff0075a7 */ /* 0x0000580008020160 */
[----:B0-----:R-:W-:Y:S05]  /*7d80*/  @P2 BRA `(.L_x_10888) ;  /* 0x0000000000042947 */ /* 0x001fea0003800000 */
[----:B------:R-:W-:Y:S01]  /*7d90*/  BPT.TRAP 0x1 ;  /* 0x000000040000795c */ /* 0x000fe20000300000 */
.L_x_10888:
[----:B-1----:R-:W-:Y:S05]  /*7da0*/  @P1 BRA `(.L_x_10889) ;  /* 0x0000000000081947 */ /* 0x002fea0003800000 */
[----:B------:R-:W0:Y:S02]  /*7db0*/  SYNCS.PHASECHK.TRANS64.TRYWAIT P1, [UR32+0x22850], R12 ;  /* 0x0228500cff0075a7 */ /* 0x000e240008020160 */
[----:B0-----:R-:W-:Y:S05]  /*7dc0*/  @!P1 BRA `(.L_x_10890) ;  /* 0x000000cc00b89947 */ /* 0x001fea0003800000 */
.L_x_10889:
[----:B------:R1:W-:Y:S01]  /*7dd0*/  BAR.SYNC.DEFER_BLOCKING R5, 0x100 ;  /* 0x000400050000751d */ /* 0x0003e20000010000 */
[----:B------:R-:W-:Y:S01]  /*7de0*/  UIMAD UR18, UR4, 0xc00, UR24 ;  /* 0x00000c00041278a4 */ /* 0x000fe2000f8e0218 */
[C---:B------:R-:W-:Y:S01]  /*7df0*/  ISETP.GT.AND P1, PT, R6.reuse, UR25, PT ;  /* 0x0000001906007c0c */ /* 0x040fe2000bf24270 */
[----:B0-----:R-:W-:Y:S02]  /*7e00*/  @!P0 VIADD R177, R177, 0x22860 ;  /* 0x00022860b1b18836 */ /* 0x001fe40000000000 */
[----:B------:R-:W-:Y:S01]  /*7e10*/  VIADD R6, R6, 0xffffffff ;  /* 0xffffffff06067836 */ /* 0x000fe20000000000 */
[----:B------:R-:W-:Y:S01]  /*7e20*/  UMOV UR15, 0x40000040 ;  /* 0x40000040000f7882 */ /* 0x000fe20000000000 */
[----:B------:R-:W-:Y:S01]  /*7e30*/  IMAD.MOV.U32 R9, RZ, RZ, R176 ;  /* 0x000000ffff097224 */ /* 0x000fe200078e00b0 */
[----:B------:R-:W-:Y:S01]  /*7e40*/  UMOV UR14, UR18 ;  /* 0x00000012000e7c82 */ /* 0x000fe20008000000 */
[----:B------:R-:W-:Y:S01]  /*7e50*/  @!P0 PRMT R177, RZ, 0x654, R177 ;  /* 0x00000654ffb18816 */ /* 0x000fe200000000b1 */
[----:B------:R-:W-:Y:S01]  /*7e60*/  IMAD.MOV.U32 R10, RZ, RZ, R14 ;  /* 0x000000ffff0a7224 */ /* 0x000fe200078e000e */
        /* <DEDUP_REMOVED lines=35> */
[----:B------:R-:W-:Y:S02]  /*80a0*/  IMAD.MOV.U32 R9, RZ, RZ, R176 ;  /* 0x000000ffff097224 */ /* 0x000fe400078e00b0 */
[----:B------:R-:W-:-:S07]  /*80b0*/  IMAD.MOV.U32 R10, RZ, RZ, R14 ;  /* 0x000000ffff0a7224 */ /* 0x000fce00078e000e */
.L_x_10874:
[----:B------:R-:W0:Y:S01]  /*80c0*/  LDC R7, c[0x0][0x2f0] ;  /* 0x0000bc00ff077b82 */ /* 0x000e220000000800 */
[----:B------:R-:W-:Y:S01]  /*80d0*/  VIADD R11, R11, 0x7f ;  /* 0x0000007f0b0b7836 */ /* 0x000fe20000000000 */
[----:B------:R-:W-:Y:S01]  /*80e0*/  UIADD3 UR11, -UR11, 0x1, URZ ;  /* 0x000000010b0b7890 */ /* 0x000fe2000fffe13f */
[----:B------:R-:W-:Y:S01]  /*80f0*/  ULDC UR14, c[0x0][0x448] ;  /* 0x00011200000e7ab9 */ /* 0x000fe20000000800 */
[----:B------:R-:W-:Y:S02]  /*8100*/  ULDC UR19, c[0x0][0x9e4] ;  /* 0x0002790000137ab9 */ /* 0x000fe40000000800 */
[----:B------:R-:W-:Y:S01]  /*8110*/  R2UR UR18, R11 ;  /* 0x000000000b1272ca */ /* 0x000fe200000e0000 */
[----:B------:R-:W-:Y:S02]  /*8120*/  UISETP.NE.AND UP1, UPT, UR14, 0x1, UPT ;  /* 0x000000010e00788c */ /* 0x000fe4000bf25270 */
[----:B------:R-:W-:-:S06]  /*8130*/  UISETP.GE.AND UP2, UPT, UR19, 0x1, UPT ;  /* 0x000000011300788c */ /* 0x000fcc000bf46270 */
[----:B------:R-:W-:-:S03]  /*8140*/  PLOP3.LUT P1, PT, PT, PT, UP2, 0x40, 0x0 ;  /* 0x000000000000781c */ /* 0x000fc60003f2e828 */
[----:B------:R-:W-:Y:S02]  /*8150*/  @UP1 ULDC UR14, c[0x0][0x44c] ;  /* 0x00011300000e1ab9 */ /* 0x000fe40000000800 */
[----:B------:R-:W-:Y:S01]  /*8160*/  UIMAD.WIDE.U32 UR14, UR18, UR14, URZ ;  /* 0x0000000e120e72a5 */ /* 0x000fe2000f8e003f */
[----:B0-----:R-:W-:Y:S01]  /*8170*/  IMAD R7, R16, R7, UR11 ;  /* 0x0000000b10077e24 */ /* 0x001fe2000f8e0207 */
[----:B------:R-:W-:Y:S01]  /*8180*/  UMOV UR11, UR18 ;  /* 0x00000012000b7c82 */ /* 0x000fe20008000000 */
[----:B------:R-:W-:Y:S02]  /*8190*/  @UP1 ULDC UR18, c[0x0][0x450] ;  /* 0x0001140000121ab9 */ /* 0x000fe40000000800 */
[----:B------:R-:W-:Y:S01]  /*81a0*/  @UP1 USHF.R.U32.HI UR11, URZ, UR18, UR15 ;  /* 0x000000123f0b1299 */ /* 0x000fe2000801160f */
[----:B------:R-:W-:Y:S02]  /*81b0*/  R2UR UR22, R7 ;  /* 0x00000000071672ca */ /* 0x000fe400000e0000 */
[----:B------:R-:W-:-:S11]  /*81c0*/  ULDC UR18, c[0x0][0x9dc] ;  /* 0x0002770000127ab9 */ /* 0x000fd60000000800 */
[----:B------:R-:W-:-:S04]  /*81d0*/  UIADD3 UR11, UR22, UR11, URZ ;  /* 0x0000000b160b7290 */ /* 0x000fc8000fffe03f */
[----:B------:R-:W-:Y:S01]  /*81e0*/  UIADD3 UR18, UR11, -UR18, URZ ;  /* 0x800000120b127290 */ /* 0x000fe2000fffe03f */
[----:B------:R-:W-:Y:S11]  /*81f0*/  @P1 BRA `(.L_x_10892) ;  /* 0x0000000000441947 */ /* 0x000ff60003800000 */
        /* <DEDUP_REMOVED lines=10> */
.L_x_10893:
[----:B------:R-:W-:-:S11]  /*82a0*/  UISETP.NE.AND UP3, UPT, UR19, 0x1, UPT ;  /* 0x000000011300788c */ /* 0x000fd6000bf65270 */
[----:B------:R-:W-:Y:S02]  /*82b0*/  @UP3 ULDC.64 UR22, c[0x0][0x9e8] ;  /* 0x00027a0000163ab9 */ /* 0x000fe40000000a00 */
[----:B------:R-:W-:-:S04]  /*82c0*/  UIMAD.WIDE.U32 UR14, UR11, UR22, URZ ;  /* 0x000000160b0e72a5 */ /* 0x000fc8000f8e003f */
[----:B------:R-:W-:-:S12]  /*82d0*/  @UP3 USHF.R.U32.HI UR11, URZ, UR23, UR15 ;  /* 0x000000173f0b3299 */ /* 0x000fd8000801160f */
.L_x_10894:
[----:B------:R-:W-:-:S04]  /*82e0*/  UIMAD UR11, UR11, UR19, URZ ;  /* 0x000000130b0b72a4 */ /* 0x000fc8000f8e023f */
[----:B------:R-:W-:-:S04]  /*82f0*/  UISETP.LT.AND UP3, UPT, UR18, UR11, UPT ;  /* 0x0000000b1200728c */ /* 0x000fc8000bf61270 */
[----:B------:R-:W-:-:S12]  /*8300*/  USEL UR18, UR18, UR11, !UP3 ;  /* 0x0000000b12127287 */ /* 0x000fd8000d800000 */
.L_x_10892:
[----:B------:R-:W-:-:S04]  /*8310*/  UIADD3 UR14, UR18, 0x5f, URZ ;  /* 0x0000005f120e7890 */ /* 0x000fc8000fffe03f */
        /* <DEDUP_REMOVED lines=8> */
[----:B------:R-:W-:Y:S01]  /*83a0*/  ULDC UR27, c[0x0][0x9d8] ;  /* 0x00027600001b7ab9 */ /* 0x000fe20000000800 */
[----:B------:R-:W-:Y:S01]  /*83b0*/  IMAD.MOV.U32 R21, RZ, RZ, R10 ;  /* 0x000000ffff157224 */ /* 0x000fe200078e000a */
[----:B------:R-:W-:Y:S01]  /*83c0*/  ULDC UR26, c[0x0][0x988] ;  /* 0x00026200001a7ab9 */ /* 0x000fe20000000800 */
[----:B------:R-:W-:-:S07]  /*83d0*/  IMAD.MOV.U32 R7, RZ, RZ, R6 ;  /* 0x000000ffff077224 */ /* 0x000fce00078e0006 */
.L_x_10904:
[----:B------:R-:W-:Y:S01]  /*83e0*/  UIADD3 UR4, UR4, 0x1, URZ ;  /* 0x0000000104047890 */ /* 0x000fe2000fffe03f */
[----:B------:R-:W-:Y:S02]  /*83f0*/  PLOP3.LUT P2, PT, PT, PT, UP0, 0x40, 0x0 ;  /* 0x000000000000781c */ /* 0x000fe40003f4e808 */
[C---:B------:R-:W-:Y:S01]  /*8400*/  ISETP.GT.AND P1, PT, R7.reuse, UR25, PT ;  /* 0x0000001907007c0c */ /* 0x040fe2000bf24270 */
[----:B------:R-:W-:Y:S01]  /*8410*/  UISETP.NE.AND UP3, UPT, UR4, 0x2, UPT ;  /* 0x000000020400788c */ /* 0x000fe2000bf65270 */
[----:B------:R-:W-:-:S03]  /*8420*/  VIADD R7, R7, 0xffffffff ;  /* 0xffffffff07077836 */ /* 0x000fc60000000000 */
[----:B------:R-:W-:Y:S02]  /*8430*/  USEL UR10, URZ, 0x1, UP3 ;  /* 0x000000013f0a7887 */ /* 0x000fe40009800000 */
[----:B------:R-:W-:Y:S02]  /*8440*/  USEL UR4, UR4, URZ, UP3 ;  /* 0x0000003f04047287 */ /* 0x000fe40009800000 */
[----:B------:R-:W-:Y:S02]  /*8450*/  ULOP3.LUT UR5, UR5, UR10, URZ, 0x3c, !UPT ;  /* 0x0000000a05057292 */ /* 0x000fe4000f8e3c3f */
[----:B--2---:R-:W-:Y:S10]  /*8460*/  @P2 BRA `(.L_x_10896) ;  /* 0x0000000000042947 */ /* 0x004ff40003800000 */
[----:B------:R-:W-:Y:S01]  /*8470*/  BPT.TRAP 0x1 ;  /* 0x000000040000795c */ /* 0x000fe20000300000 */
.L_x_10896:
[----:B------:R-:W-:Y:S01]  /*8480*/  PLOP3.LUT P3, PT, PT, PT, UP0, 0x40, 0x0 ;  /* 0x000000000000781c */ /* 0x000fe20003f6e808 */
[----:B------:R-:W-:Y:S01]  /*8490*/  ULEA UR28, UR4, UR38, 0x3 ;  /* 0x00000026041c7291 */ /* 0x000fe2000f8e183f */
[----:B------:R-:W-:-:S05]  /*84a0*/  IMAD.U32 R6, RZ, RZ, UR5 ;  /* 0x00000005ff067e24 */ /* 0x000fca000f8e00ff */
[----:B------:R-:W-:-:S04]  /*84b0*/  SHF.L.U32 R6, R6, 0x1f, RZ ;  /* 0x0000001f06067819 */ /* 0x000fc800000006ff */
[----:B------:R0:W2:Y:S02]  /*84c0*/  SYNCS.PHASECHK.TRANS64.TRYWAIT P2, [UR28+0x22830], R6 ;  /* 0x02283006ff0075a7 */ /* 0x0000a4000804015c */
[----:B------:R-:W-:Y:S05]  /*84d0*/  @P3 BRA `(.L_x_10897) ;  /* 0x0000000000043947 */ /* 0x000fea0003800000 */
[----:B------:R-:W-:Y:S01]  /*84e0*/  BPT.TRAP 0x1 ;  /* 0x000000040000795c */ /* 0x000fe20000300000 */
.L_x_10897:
[----:B--2---:R-:W-:Y:S05]  /*84f0*/  @P2 BRA `(.L_x_10898) ;  /* 0x0000000000082947 */ /* 0x004fea0003800000 */
[----:B------:R-:W2:Y:S02]  /*8500*/  SYNCS.PHASECHK.TRANS64.TRYWAIT P2, [UR28+0x22830], R6 ;  /* 0x02283006ff0075a7 */ /* 0x000ea4000804015c */
[----:B--2---:R-:W-:Y:S05]  /*8510*/  @!P2 BRA `(.L_x_10899) ;  /* 0x000000c400f8a947 */ /* 0x004fea0003800000 */
.L_x_10898:
[----:B------:R-:W-:Y:S01]  /*8520*/  UIMAD UR22, UR4, 0x300, UR6 ;  /* 0x00000300041678a4 */ /* 0x000fe2000f8e0206 */
[----:B-1----:R-:W-:Y:S01]  /*8530*/  WARPGROUP.ARRIVE ;  /* 0x00000000000079c5 */ /* 0x002fe20000000000 */
[----:B------:R-:W-:Y:S01]  /*8540*/  UMOV UR23, 0x40000040 ;  /* 0x4000004000177882 */ /* 0x000fe20000000000 */
[----:B------:R-:W-:Y:S01]  /*8550*/  UMOV UR11, 0x40000040 ;  /* 0x40000040000b7882 */ /* 0x000fe20000000000 */
[----:B------:R-:W-:Y:S01]  /*8560*/  UIADD3 UR10, UR22, 0x2, URZ ;  /* 0x00000002160a7890 */ /* 0x000fe2000fffe03f */
[----:B------:R-:W-:Y:S01]  /*8570*/  PLOP3.LUT P2, PT, PT, PT, UP0, 0x40, 0x0 ;  /* 0x000000000000781c */ /* 0x000fe20003f4e808 */
[----:B------:R-:W-:Y:S01]  /*8580*/  UIADD3 UR14, UR22, 0x4, URZ ;  /* 0x00000004160e7890 */ /* 0x000fe2000fffe03f */
[----:B------:R-:W-:Y:S02]  /*8590*/  UMOV UR15, 0x40000040 ;  /* 0x40000040000f7882 */ /* 0x000fe40000000000 */
[----:B------:R-:W-:Y:S01]  /*85a0*/  HGMMA.64x96x16.F32.BF16 R152, gdesc[UR20], RZ, !UPT, gsb0 ;  /* 0x01600000149879f0 */ /* 0x000fe2000c0018ff */
[----:B------:R-:W-:Y:S01]  /*85b0*/  UIADD3 UR18, UR22, 0x6, URZ ;  /* 0x0000000616127890 */ /* 0x000fe2000fffe03f */
[----:B------:R-:W-:Y:S01]  /*85c0*/  UMOV UR19, 0x40000040 ;  /* 0x4000004000137882 */ /* 0x000fe20000000000 */
        /* <DEDUP_REMOVED lines=12> */
[----:B--2---:R-:W-:Y:S01]  /*8690*/  FMUL.FTZ R9, R153, UR27 ;  /* 0x0000001b99097c20 */ /* 0x004fe20008410000 */
        /* <DEDUP_REMOVED lines=55> */
[----:B------:R-:W-:-:S05]  /*8a10*/  FMUL.FTZ R170, R199, UR27 ;  /* 0x0000001bc7aa7c20 */ /* 0x000fca0008410000 */
        /* <DEDUP_REMOVED lines=38> */
[----:B---3--:R-:W-:-:S05]  /*8c80*/  FMNMX.FTZ R10, R189, R10, !PT ;  /* 0x0000000abd0a7209 */ /* 0x008fca0007810000 */
[----:B------:R-:W3:Y:S02]  /*8c90*/  SHFL.BFLY PT, R165, R10, 0x2, 0x1f ;  /* 0x0c401f000aa57f89 */ /* 0x000ee400000e0000 */
[----:B------:R-:W4:Y:S08]  /*8ca0*/  MUFU.TANH R13, R13 ;  /* 0x0000000d000d7308 */ /* 0x000f300000002400 */
[----:B------:R-:W5:Y:S08]  /*8cb0*/  MUFU.TANH R14, R14 ;  /* 0x0000000e000e7308 */ /* 0x000f700000002400 */
[----:B------:R-:W0:Y:S01]  /*8cc0*/  MUFU.TANH R15, R15 ;  /* 0x0000000f000f7308 */ /* 0x000e220000002400 */
[----:B---3--:R-:W-:Y:S01]  /*8cd0*/  FMNMX.FTZ R171, R10, R165, !PT ;  /* 0x000000a50aab7209 */ /* 0x008fe20007810000 */
[----:B------:R-:W-:-:S06]  /*8ce0*/  FMUL.FTZ R165, R190, UR27 ;  /* 0x0000001bbea57c20 */ /* 0x000fcc0008410000 */
[----:B------:R-:W3:Y:S01]  /*8cf0*/  MUFU.TANH R20, R20 ;  /* 0x0000001400147308 */ /* 0x000ee20000002400 */
[----:B------:R-:W1:Y:S07]  /*8d00*/  SHFL.BFLY PT, R10, R171, 0x1, 0x1f ;  /* 0x0c201f00ab0a7f89 */ /* 0x000e6e00000e0000 */
[----:B------:R-:W3:Y:S08]  /*8d10*/  MUFU.TANH R23, R23 ;  /* 0x0000001700177308 */ /* 0x000ef00000002400 */
[----:B------:R-:W3:Y:S08]  /*8d20*/  MUFU.TANH R152, R152 ;  /* 0x0000009800987308 */ /* 0x000ef00000002400 */
[----:B------:R-:W3:Y:S01]  /*8d30*/  MUFU.TANH R155, R155 ;  /* 0x0000009b009b7308 */ /* 0x000ee20000002400 */
[----:B-1----:R-:W-:-:S02]  /*8d40*/  FMNMX.FTZ R10, R171, R10, !PT ;  /* 0x0000000aab0a7209 */ /* 0x002fc40007810000 */
[----:B------:R-:W-:-:S03]  /*8d50*/  FMNMX.FTZ R171, R11, R12, !PT ;  /* 0x0000000c0bab7209 */ /* 0x000fc60007810000 */
[----:B------:R-:W-:Y:S01]  /*8d60*/  FMUL.FTZ R182, R10, UR10 ;  /* 0x0000000a0ab67c20 */ /* 0x000fe20008410000 */
[----:B--2---:R-:W-:Y:S01]  /*8d70*/  FMNMX.FTZ R172, R8, R171, !PT ;  /* 0x000000ab08ac7209 */ /* 0x004fe20007810000 */
[----:B------:R-:W1:Y:S01]  /*8d80*/  MUFU.TANH R156, R156 ;  /* 0x0000009c009c7308 */ /* 0x000e620000002400 */
[----:B------:R-:W-:Y:S01]  /*8d90*/  FADD.FTZ R21, -R10, R21 ;  /* 0x000000150a157221 */ /* 0x000fe20000010100 */
[--C-:B------:R-:W-:Y:S01]  /*8da0*/  FFMA.FTZ R173, R9, UR10, -R182.reuse ;  /* 0x0000000a09ad7c23 */ /* 0x100fe200080108b6 */
[----:B----4-:R-:W-:Y:S01]  /*8db0*/  FMNMX.FTZ R171, R13, R172, !PT ;  /* 0x000000ac0dab7209 */ /* 0x010fe20007810000 */
[--C-:B------:R-:W-:Y:S01]  /*8dc0*/  FFMA.FTZ R22, R22, UR10, -R182.reuse ;  /* 0x0000000a16167c23 */ /* 0x100fe200080108b6 */
[----:B------:R-:W-:Y:S01]  /*8dd0*/  FMUL.FTZ R21, R21, UR10 ;  /* 0x0000000a15157c20 */ /* 0x000fe20008410000 */
[--C-:B------:R-:W-:Y:S01]  /*8de0*/  FFMA.FTZ R154, R154, UR10, -R182.reuse ;  /* 0x0000000a9a9a7c23 */ /* 0x100fe200080108b6 */
[----:B-----5:R-:W-:Y:S01]  /*8df0*/  FMNMX.FTZ R172, R14, R171, !PT ;  /* 0x000000ab0eac7209 */ /* 0x020fe20007810000 */
[----:B------:R-:W2:Y:S01]  /*8e00*/  MUFU.TANH R157, R157 ;  /* 0x0000009d009d7308 */ /* 0x000ea20000002400 */
[--C-:B------:R-:W-:Y:S01]  /*8e10*/  FFMA.FTZ R153, R153, UR10, -R182.reuse ;  /* 0x0000000a99997c23 */ /* 0x100fe200080108b6 */
[--C-:B------:R-:W-:Y:S01]  /*8e20*/  FFMA.FTZ R175, R203, UR10, -R182.reuse ;  /* 0x0000000acbaf7c23 */ /* 0x100fe200080108b6 */
[----:B0-----:R-:W-:Y:S01]  /*8e30*/  FMNMX.FTZ R9, R15, R172, !PT ;  /* 0x000000ac0f097209 */ /* 0x001fe20007810000 */
[--C-:B------:R-:W-:Y:S01]  /*8e40*/  FFMA.FTZ R177, R205, UR10, -R182.reuse ;  /* 0x0000000acdb17c23 */ /* 0x100fe200080108b6 */
[--C-:B------:R-:W-:Y:S01]  /*8e50*/  FFMA.FTZ R179, R207, UR10, -R182.reuse ;  /* 0x0000000acfb37c23 */ /* 0x100fe200080108b6 */
[--C-:B------:R-:W-:Y:S01]  /*8e60*/  FFMA.FTZ R183, R209, UR10, -R182.reuse ;  /* 0x0000000ad1b77c23 */ /* 0x100fe200080108b6 */
[----:B---3--:R-:W-:Y:S01]  /*8e70*/  FMNMX.FTZ R172, R20, R9, !PT ;  /* 0x0000000914ac7209 */ /* 0x008fe20007810000 */
[----:B------:R-:W0:Y:S01]  /*8e80*/  MUFU.TANH R158, R158 ;  /* 0x0000009e009e7308 */ /* 0x000e220000002400 */
[--C-:B------:R-:W-:Y:S01]  /*8e90*/  FFMA.FTZ R186, R210, UR10, -R182.reuse ;  /* 0x0000000ad2ba7c23 */ /* 0x100fe200080108b6 */
[--C-:B------:R-:W-:Y:S01]  /*8ea0*/  FFMA.FTZ R181, R181, UR10, -R182.reuse ;  /* 0x0000000ab5b57c23 */ /* 0x100fe200080108b6 */
[----:B------:R-:W-:Y:S01]  /*8eb0*/  FMNMX.FTZ R9, R23, R172, !PT ;  /* 0x000000ac17097209 */ /* 0x000fe20007810000 */
[--C-:B------:R-:W-:Y:S01]  /*8ec0*/  FFMA.FTZ R184, R184, UR10, -R182.reuse ;  /* 0x0000000ab8b87c23 */ /* 0x100fe200080108b6 */
[--C-:B------:R-:W-:Y:S01]  /*8ed0*/  FFMA.FTZ R185, R185, UR10, -R182.reuse ;  /* 0x0000000ab9b97c23 */ /* 0x100fe200080108b6 */
[--C-:B------:R-:W-:Y:S01]  /*8ee0*/  FFMA.FTZ R187, R188, UR10, -R182.reuse ;  /* 0x0000000abcbb7c23 */ /* 0x100fe200080108b6 */
[----:B------:R-:W-:Y:S01]  /*8ef0*/  FMNMX.FTZ R172, R152, R9, !PT ;  /* 0x0000000998ac7209 */ /* 0x000fe20007810000 */
[----:B------:R-:W3:Y:S01]  /*8f00*/  MUFU.TANH R159, R159 ;  /* 0x0000009f009f7308 */ /* 0x000ee20000002400 */
[--C-:B------:R-:W-:Y:S01]  /*8f10*/  FFMA.FTZ R188, R212, UR10, -R182.reuse ;  /* 0x0000000ad4bc7c23 */ /* 0x100fe200080108b6 */
[--C-:B------:R-:W-:Y:S01]  /*8f20*/  FFMA.FTZ R191, R211, UR10, -R182.reuse ;  /* 0x0000000ad3bf7c23 */ /* 0x100fe200080108b6 */
[----:B------:R-:W-:Y:S01]  /*8f30*/  FMNMX.FTZ R9, R155, R172, !PT ;  /* 0x000000ac9b097209 */ /* 0x000fe20007810000 */
[--C-:B------:R-:W-:Y:S01]  /*8f40*/  FFMA.FTZ R172, R200, UR10, -R182.reuse ;  /* 0x0000000ac8ac7c23 */ /* 0x100fe200080108b6 */
[----:B------:R-:W-:-:S02]  /*8f50*/  FFMA.FTZ R189, R189, UR10, -R182 ;  /* 0x0000000abdbd7c23 */ /* 0x000fc400080108b6 */
[----:B-1----:R-:W-:Y:S01]  /*8f60*/  FMNMX.FTZ R174, R156, R9, !PT ;  /* 0x000000099cae7209 */ /* 0x002fe20007810000 */
[----:B------:R-:W1:Y:S03]  /*8f70*/  MUFU.TANH R160, R160 ;  /* 0x000000a000a07308 */ /* 0x000e660000002400 */
[----:B--2---:R-:W-:-:S04]  /*8f80*/  FMNMX.FTZ R9, R157, R174, !PT ;  /* 0x000000ae9d097209 */ /* 0x004fc80007810000 */
[----:B0-----:R-:W-:Y:S01]  /*8f90*/  FMNMX.FTZ R174, R158, R9, !PT ;  /* 0x000000099eae7209 */ /* 0x001fe20007810000 */
[----:B------:R-:W0:Y:S03]  /*8fa0*/  MUFU.TANH R161, R161 ;  /* 0x000000a100a17308 */ /* 0x000e260000002400 */
[----:B---3--:R-:W-:Y:S01]  /*8fb0*/  FMNMX.FTZ R9, R159, R174, !PT ;  /* 0x000000ae9f097209 */ /* 0x008fe20007810000 */
[----:B------:R-:W-:-:S04]  /*8fc0*/  FFMA.FTZ R174, R202, UR10, -R182 ;  /* 0x0000000acaae7c23 */ /* 0x000fc800080108b6 */
[----:B------:R-:W2:Y:S01]  /*8fd0*/  MUFU.TANH R162, R162 ;  /* 0x000000a200a27308 */ /* 0x000ea20000002400 */
[----:B-1----:R-:W-:-:S07]  /*8fe0*/  FMNMX.FTZ R176, R160, R9, !PT ;  /* 0x00000009a0b07209 */ /* 0x002fce0007810000 */
[----:B------:R-:W1:Y:S01]  /*8ff0*/  MUFU.TANH R163, R163 ;  /* 0x000000a300a37308 */ /* 0x000e620000002400 */
[----:B0-----:R-:W-:-:S07]  /*9000*/  FMNMX.FTZ R9, R161, R176, !PT ;  /* 0x000000b0a1097209 */ /* 0x001fce0007810000 */
[----:B------:R-:W0:Y:S01]  /*9010*/  MUFU.TANH R164, R164 ;  /* 0x000000a400a47308 */ /* 0x000e220000002400 */
[----:B--2---:R-:W-:-:S07]  /*9020*/  FMNMX.FTZ R176, R162, R9, !PT ;  /* 0x00000009a2b07209 */ /* 0x004fce0007810000 */
[----:B------:R-:W2:Y:S01]  /*9030*/  MUFU.TANH R165, R165 ;  /* 0x000000a500a57308 */ /* 0x000ea20000002400 */
[----:B-1----:R-:W-:Y:S01]  /*9040*/  FMNMX.FTZ R9, R163, R176, !PT ;  /* 0x000000b0a3097209 */ /* 0x002fe20007810000 */
[----:B------:R-:W-:-:S06]  /*9050*/  FFMA.FTZ R176, R204, UR10, -R182 ;  /* 0x0000000accb07c23 */ /* 0x000fcc00080108b6 */
[----:B------:R-:W1:Y:S01]  /*9060*/  MUFU.TANH R166, R166 ;  /* 0x000000a600a67308 */ /* 0x000e620000002400 */
[----:B0-----:R-:W-:-:S07]  /*9070*/  FMNMX.FTZ R178, R164, R9, !PT ;  /* 0x00000009a4b27209 */ /* 0x001fce0007810000 */
[----:B------:R-:W0:Y:S01]  /*9080*/  MUFU.TANH R167, R167 ;  /* 0x000000a700a77308 */ /* 0x000e220000002400 */
[----:B--2---:R-:W-:-:S07]  /*9090*/  FMNMX.FTZ R9, R165, R178, !PT ;  /* 0x000000b2a5097209 */ /* 0x004fce0007810000 */
[----:B------:R-:W2:Y:S01]  /*90a0*/  MUFU.TANH R168, R168 ;  /* 0x000000a800a87308 */ /* 0x000ea20000002400 */
[----:B-1----:R-:W-:-:S07]  /*90b0*/  FMNMX.FTZ R178, R166, R9, !PT ;  /* 0x00000009a6b27209 */ /* 0x002fce0007810000 */
[----:B------:R-:W1:Y:S01]  /*90c0*/  MUFU.TANH R169, R169 ;  /* 0x000000a900a97308 */ /* 0x000e620000002400 */
[----:B0-----:R-:W-:Y:S01]  /*90d0*/  FMNMX.FTZ R9, R167, R178, !PT ;  /* 0x000000b2a7097209 */ /* 0x001fe20007810000 */
[----:B------:R-:W-:-:S06]  /*90e0*/  FFMA.FTZ R178, R206, UR10, -R182 ;  /* 0x0000000aceb27c23 */ /* 0x000fcc00080108b6 */
[----:B------:R-:W0:Y:S01]  /*90f0*/  MUFU.TANH R170, R170 ;  /* 0x000000aa00aa7308 */ /* 0x000e220000002400 */
[----:B--2---:R-:W-:-:S07]  /*9100*/  FMNMX.FTZ R180, R168, R9, !PT ;  /* 0x00000009a8b47209 */ /* 0x004fce0007810000 */
[----:B------:R-:W2:Y:S01]  /*9110*/  MUFU.EX2 R21, R21 ;  /* 0x0000001500157308 */ /* 0x000ea20000000800 */
[----:B-1----:R-:W-:Y:S01]  /*9120*/  FMNMX.FTZ R9, R169, R180, !PT ;  /* 0x000000b4a9097209 */ /* 0x002fe20007810000 */
[----:B------:R-:W-:-:S06]  /*9130*/  FFMA.FTZ R180, R208, UR10, -R182 ;  /* 0x0000000ad0b47c23 */ /* 0x000fcc00080108b6 */
[----:B------:R-:W1:Y:S01]  /*9140*/  MUFU.EX2 R22, R22 ;  /* 0x0000001600167308 */ /* 0x000e620000000800 */
[----:B0-----:R-:W-:-:S05]  /*9150*/  FMNMX.FTZ R9, R170, R9, !PT ;  /* 0x00000009aa097209 */ /* 0x001fca0007810000 */
[----:B------:R-:W0:Y:S02]  /*9160*/  SHFL.BFLY PT, R190, R9, 0x2, 0x1f ;  /* 0x0c401f0009be7f89 */ /* 0x000e2400000e0000 */
[----:B------:R3:W4:Y:S01]  /*9170*/  MUFU.EX2 R171, R173 ;  /* 0x000000ad00ab7308 */ /* 0x0007220000000800 */
[-C--:B--2---:R-:W-:Y:S01]  /*9180*/  FMUL.FTZ R24, R24, R21.reuse ;  /* 0x0000001518187220 */ /* 0x084fe20000410000 */
[-C--:B------:R-:W-:Y:S01]  /*9190*/  FMUL.FTZ R25, R25, R21.reuse ;  /* 0x0000001519197220 */ /* 0x080fe20000410000 */
[-C--:B------:R-:W-:Y:S01]  /*91a0*/  FMUL.FTZ R28, R28, R21.reuse ;  /* 0x000000151c1c7220 */ /* 0x080fe20000410000 */
[-C--:B------:R-:W-:Y:S01]  /*91b0*/  FMUL.FTZ R29, R29, R21.reuse ;  /* 0x000000151d1d7220 */ /* 0x080fe20000410000 */
[-C--:B------:R-:W-:Y:S01]  /*91c0*/  FMUL.FTZ R32, R32, R21.reuse ;  /* 0x0000001520207220 */ /* 0x080fe20000410000 */
[-C--:B------:R-:W-:Y:S01]  /*91d0*/  FMUL.FTZ R33, R33, R21.reuse ;  /* 0x0000001521217220 */ /* 0x080fe20000410000 */
[----:B------:R-:W-:Y:S01]  /*91e0*/  FMUL.FTZ R36, R36, R21 ;  /* 0x0000001524247220 */ /* 0x000fe20000410000 */
[----:B------:R-:W2:Y:S01]  /*91f0*/  MUFU.EX2 R154, R154 ;  /* 0x0000009a009a7308 */ /* 0x000ea20000000800 */
[----:B---3--:R-:W-:Y:S01]  /*9200*/  FFMA.FTZ R173, R201, UR10, -R182 ;  /* 0x0000000ac9ad7c23 */ /* 0x008fe200080108b6 */
[----:B-1----:R-:W-:Y:S01]  /*9210*/  FFMA.FTZ R2, R21, R2, R22 ;  /* 0x0000000215027223 */ /* 0x002fe20000010016 */
[----:B------:R-:W-:-:S02]  /*9220*/  IMAD.U32 R201, RZ, RZ, UR28 ;  /* 0x0000001cffc97e24 */ /* 0x000fc4000f8e00ff */
        /* <DEDUP_REMOVED lines=10> */
[----:B0-----:R-:W-:Y:S01]  /*92d0*/  FMNMX.FTZ R194, R9, R190, !PT ;  /* 0x000000be09c27209 */ /* 0x001fe20007810000 */
[--C-:B------:R-:W-:Y:S01]  /*92e0*/  FFMA.FTZ R190, R192, UR10, -R182.reuse ;  /* 0x0000000ac0be7c23 */ /* 0x100fe200080108b6 */
[----:B------:R-:W0:Y:S01]  /*92f0*/  MUFU.EX2 R172, R172 ;  /* 0x000000ac00ac7308 */ /* 0x000e220000000800 */
[----:B------:R-:W-:Y:S01]  /*9300*/  FFMA.FTZ R192, R193, UR10, -R182 ;  /* 0x0000000ac1c07c23 */ /* 0x000fe200080108b6 */
[-C--:B------:R-:W-:Y:S01]  /*9310*/  FMUL.FTZ R56, R56, R21.reuse ;  /* 0x0000001538387220 */ /* 0x080fe20000410000 */
[----:B------:R-:W3:Y:S01]  /*9320*/  SHFL.BFLY PT, R9, R194, 0x1, 0x1f ;  /* 0x0c201f00c2097f89 */ /* 0x000ee200000e0000 */
        /* <DEDUP_REMOVED lines=23> */
[----:B---3--:R-:W-:Y:S01]  /*94a0*/  FMNMX.FTZ R9, R194, R9, !PT ;  /* 0x00000009c2097209 */ /* 0x008fe20007810000 */
[-C--:B------:R-:W-:Y:S01]  /*94b0*/  FMUL.FTZ R97, R97, R21.reuse ;  /* 0x0000001561617220 */ /* 0x080fe20000410000 */
[-C--:B------:R-:W-:Y:S01]  /*94c0*/  FMUL.FTZ R100, R100, R21.reuse ;  /* 0x0000001564647220 */ /* 0x080fe20000410000 */
[-C--:B------:R-:W-:Y:S01]  /*94d0*/  FMUL.FTZ R101, R101, R21.reuse ;  /* 0x0000001565657220 */ /* 0x080fe20000410000 */
[-C--:B------:R-:W-:Y:S01]  /*94e0*/  FMUL.FTZ R104, R104, R21.reuse ;  /* 0x0000001568687220 */ /* 0x080fe20000410000 */
[C---:B------:R-:W-:Y:S01]  /*94f0*/  FMUL.FTZ R194, R9.reuse, UR10 ;  /* 0x0000000a09c27c20 */ /* 0x040fe20008410000 */
[----:B------:R-:W3:Y:S01]  /*9500*/  MUFU.EX2 R176, R176 ;  /* 0x000000b000b07308 */ /* 0x000ee20000000800 */
[----:B------:R-:W-:Y:S01]  /*9510*/  FADD.FTZ R12, -R9, R12 ;  /* 0x0000000c090c7221 */ /* 0x000fe20000010100 */
[-C--:B------:R-:W-:Y:S01]  /*9520*/  FMUL.FTZ R105, R105, R21.reuse ;  /* 0x0000001569697220 */ /* 0x080fe20000410000 */
[----:B------:R-:W-:Y:S01]  /*9530*/  FFMA.FTZ R197, R157, UR10, -R194 ;  /* 0x0000000a9dc57c23 */ /* 0x000fe200080108c2 */
[----:B----4-:R-:W-:Y:S01]  /*9540*/  FADD.FTZ R157, R171, R2 ;  /* 0x00000002ab9d7221 */ /* 0x010fe20000010000 */
[----:B------:R-:W-:Y:S01]  /*9550*/  FMUL.FTZ R193, R12, UR10 ;  /* 0x0000000a0cc17c20 */ /* 0x000fe20008410000 */
[--C-:B------:R-:W-:Y:S01]  /*9560*/  FFMA.FTZ R12, R11, UR10, -R194.reuse ;  /* 0x0000000a0b0c7c23 */ /* 0x100fe200080108c2 */
[--C-:B------:R-:W-:Y:S01]  /*9570*/  FFMA.FTZ R11, R8, UR10, -R194.reuse ;  /* 0x0000000a080b7c23 */ /* 0x100fe200080108c2 */
[----:B--2---:R-:W-:Y:S01]  /*9580*/  FADD.FTZ R2, R154, R157 ;  /* 0x0000009d9a027221 */ /* 0x004fe20000010000 */
[----:B------:R-:W2:Y:S01]  /*9590*/  MUFU.EX2 R177, R177 ;  /* 0x000000b100b17308 */ /* 0x000ea20000000800 */
[--C-:B------:R-:W-:Y:S01]  /*95a0*/  FFMA.FTZ R13, R13, UR10, -R194.reuse ;  /* 0x0000000a0d0d7c23 */ /* 0x100fe200080108c2 */
[----:B------:R-:W-:Y:S01]  /*95b0*/  FFMA.FTZ R14, R14, UR10, -R194 ;  /* 0x0000000a0e0e7c23 */ /* 0x000fe200080108c2 */
[----:B-1----:R-:W-:Y:S01]  /*95c0*/  FADD.FTZ R157, R153, R2 ;  /* 0x00000002999d7221 */ /* 0x002fe20000010000 */
[--C-:B------:R-:W-:Y:S01]  /*95d0*/  FFMA.FTZ R15, R15, UR10, -R194.reuse ;  /* 0x0000000a0f0f7c23 */ /* 0x100fe200080108c2 */
[--C-:B------:R-:W-:Y:S01]  /*95e0*/  FFMA.FTZ R20, R20, UR10, -R194.reuse ;  /* 0x0000000a14147c23 */ /* 0x100fe200080108c2 */
[--C-:B------:R-:W-:Y:S01]  /*95f0*/  FFMA.FTZ R23, R23, UR10, -R194.reuse ;  /* 0x0000000a17177c23 */ /* 0x100fe200080108c2 */
[----:B0-----:R-:W-:Y:S01]  /*9600*/  FADD.FTZ R2, R172, R157 ;  /* 0x0000009dac027221 */ /* 0x001fe20000010000 */
[----:B------:R-:W0:Y:S01]  /*9610*/  MUFU.EX2 R178, R178 ;  /* 0x000000b200b27308 */ /* 0x000e220000000800 */
[----:B------:R-:W-:Y:S01]  /*9620*/  F2FP.BF16.F32.PACK_AB R154, R153, R154 ;  /* 0x0000009a999a723e */ /* 0x000fe200000010ff */
[----:B------:R-:W-:Y:S01]  /*9630*/  FFMA.FTZ R182, R152, UR10, -R194 ;  /* 0x0000000a98b67c23 */ /* 0x000fe200080108c2 */
[----:B-----5:R-:W-:Y:S01]  /*9640*/  FADD.FTZ R157, R173, R2 ;  /* 0x00000002ad9d7221 */ /* 0x020fe20000010000 */
[--C-:B------:R-:W-:Y:S01]  /*9650*/  FFMA.FTZ R195, R155, UR10, -R194.reuse ;  /* 0x0000000a9bc37c23 */ /* 0x100fe200080108c2 */
[--C-:B------:R-:W-:Y:S01]  /*9660*/  FFMA.FTZ R196, R156, UR10, -R194.reuse ;  /* 0x0000000a9cc47c23 */ /* 0x100fe200080108c2 */
[--C-:B------:R-:W-:Y:S01]  /*9670*/  FFMA.FTZ R198, R158, UR10, -R194.reuse ;  /* 0x0000000a9ec67c23 */ /* 0x100fe200080108c2 */
[----:B------:R-:W-:Y:S01]  /*9680*/  FADD.FTZ R2, R174, R157 ;  /* 0x0000009dae027221 */ /* 0x000fe20000010000 */
[----:B------:R-:W1:Y:S01]  /*9690*/  MUFU.EX2 R179, R179 ;  /* 0x000000b300b37308 */ /* 0x000e620000000800 */
[--C-:B------:R-:W-:Y:S01]  /*96a0*/  FFMA.FTZ R199, R159, UR10, -R194.reuse ;  /* 0x0000000a9fc77c23 */ /* 0x100fe200080108c2 */
[----:B------:R-:W-:Y:S01]  /*96b0*/  FFMA.FTZ R200, R160, UR10, -R194 ;  /* 0x0000000aa0c87c23 */ /* 0x000fe200080108c2 */
[----:B------:R-:W-:Y:S01]  /*96c0*/  FADD.FTZ R157, R175, R2 ;  /* 0x00000002af9d7221 */ /* 0x000fe20000010000 */
[--C-:B------:R-:W-:Y:S01]  /*96d0*/  FFMA.FTZ R202, R161, UR10, -R194.reuse ;  /* 0x0000000aa1ca7c23 */ /* 0x100fe200080108c2 */
[--C-:B------:R-:W-:Y:S01]  /*96e0*/  FFMA.FTZ R203, R162, UR10, -R194.reuse ;  /* 0x0000000aa2cb7c23 */ /* 0x100fe200080108c2 */
[--C-:B------:R-:W-:Y:S01]  /*96f0*/  FFMA.FTZ R204, R163, UR10, -R194.reuse ;  /* 0x0000000aa3cc7c23 */ /* 0x100fe200080108c2 */
[----:B---3--:R-:W-:Y:S01]  /*9700*/  FADD.FTZ R2, R176, R157 ;  /* 0x0000009db0027221 */ /* 0x008fe20000010000 */
[----:B------:R-:W3:Y:S01]  /*9710*/  MUFU.EX2 R180, R180 ;  /* 0x000000b400b47308 */ /* 0x000ee20000000800 */
[--C-:B------:R-:W-:Y:S01]  /*9720*/  FFMA.FTZ R205, R164, UR10, -R194.reuse ;  /* 0x0000000aa4cd7c23 */ /* 0x100fe200080108c2 */
[----:B------:R-:W-:Y:S01]  /*9730*/  FFMA.FTZ R206, R165, UR10, -R194 ;  /* 0x0000000aa5ce7c23 */ /* 0x000fe200080108c2 */
[----:B--2---:R-:W-:Y:S01]  /*9740*/  FADD.FTZ R157, R177, R2 ;  /* 0x00000002b19d7221 */ /* 0x004fe20000010000 */
[--C-:B------:R-:W-:Y:S01]  /*9750*/  FFMA.FTZ R207, R166, UR10, -R194.reuse ;  /* 0x0000000aa6cf7c23 */ /* 0x100fe200080108c2 */
[----:B------:R-:W-:Y:S01]  /*9760*/  @!P0 VIADD R152, R201, 0x22840 ;  /* 0x00022840c9988836 */ /* 0x000fe20000000000 */
[----:B------:R-:W-:Y:S01]  /*9770*/  IADD3 R8, -R19, 0xb, RZ ;  /* 0x0000000b13087810 */ /* 0x000fe20007ffe1ff */
[----:B0-----:R-:W-:Y:S01]  /*9780*/  FADD.FTZ R2, R178, R157 ;  /* 0x0000009db2027221 */ /* 0x001fe20000010000 */
[----:B------:R-:W0:Y:S01]  /*9790*/  MUFU.EX2 R183, R183 ;  /* 0x000000b700b77308 */ /* 0x000e220000000800 */
[----:B------:R-:W-:Y:S01]  /*97a0*/  FFMA.FTZ R167, R167, UR10, -R194 ;  /* 0x0000000aa7a77c23 */ /* 0x000fe200080108c2 */
[----:B------:R-:W-:Y:S01]  /*97b0*/  @!P0 PRMT R152, RZ, 0x654, R152 ;  /* 0x00000654ff988816 */ /* 0x000fe20000000098 */
[----:B-1----:R-:W-:Y:S01]  /*97c0*/  FADD.FTZ R157, R179, R2 ;  /* 0x00000002b39d7221 */ /* 0x002fe20000010000 */
[-C--:B------:R-:W-:Y:S01]  /*97d0*/  FMUL.FTZ R108, R108, R21.reuse ;  /* 0x000000156c6c7220 */ /* 0x080fe20000410000 */
[-C--:B------:R-:W-:Y:S01]  /*97e0*/  FMUL.FTZ R109, R109, R21.reuse ;  /* 0x000000156d6d7220 */ /* 0x080fe20000410000 */
[-C--:B------:R-:W-:Y:S01]  /*97f0*/  FMUL.FTZ R112, R112, R21.reuse ;  /* 0x0000001570707220 */ /* 0x080fe20000410000 */
[-C--:B------:R-:W-:Y:S01]  /*9800*/  FMUL.FTZ R113, R113, R21.reuse ;  /* 0x0000001571717220 */ /* 0x080fe20000410000 */
[----:B------:R-:W1:Y:S01]  /*9810*/  MUFU.EX2 R186, R186 ;  /* 0x000000ba00ba7308 */ /* 0x000e620000000800 */
        /* <DEDUP_REMOVED lines=25> */
[--C-:B------:R-:W-:Y:S01]  /*99b0*/  FFMA.FTZ R155, R168, UR10, -R194.reuse ;  /* 0x0000000aa89b7c23 */ /* 0x100fe200080108c2 */
[----:B------:R2:W-:Y:S06]  /*99c0*/  BAR.ARV R8, 0x100 ;  /* 0x000400080000751d */ /* 0x0005ec0000002000 */
[----:B------:R-:W3:Y:S01]  /*99d0*/  MUFU.EX2 R187, R187 ;  /* 0x000000bb00bb7308 */ /* 0x000ee20000000800 */
[----:B0-----:R-:W-:Y:S01]  /*99e0*/  FADD.FTZ R2, R184, R157 ;  /* 0x0000009db8027221 */ /* 0x001fe20000010000 */
[----:B------:R0:W-:Y:S01]  /*99f0*/  @!P0 SYNCS.ARRIVE.TRANS64.RED.A1T0 RZ, [R152+URZ], RZ ;  /* 0x000000ff98ff89a7 */ /* 0x0001e2000810043f */
[--C-:B------:R-:W-:Y:S01]  /*9a00*/  FFMA.FTZ R169, R169, UR10, -R194.reuse ;  /* 0x0000000aa9a97c23 */ /* 0x100fe200080108c2 */
[----:B------:R-:W-:Y:S01]  /*9a10*/  FFMA.FTZ R194, R170, UR10, -R194 ;  /* 0x0000000aaac27c23 */ /* 0x000fe200080108c2 */
[----:B------:R-:W-:-:S02]  /*9a20*/  F2FP.BF16.F32.PACK_AB R158, R175, R174 ;  /* 0x000000aeaf9e723e */ /* 0x000fc400000010ff */
[----:B------:R-:W-:Y:S01]  /*9a30*/  F2FP.BF16.F32.PACK_AB R156, R173, R172 ;  /* 0x000000acad9c723e */ /* 0x000fe200000010ff */
[----:B------:R-:W4:Y:S01]  /*9a40*/  MUFU.EX2 R188, R188 ;  /* 0x000000bc00bc7308 */ /* 0x000f220000000800 */
[----:B-1----:R-:W-:Y:S01]  /*9a50*/  FADD.FTZ R2, R185, R2 ;  /* 0x00000002b9027221 */ /* 0x002fe20000010000 */
[----:B0-----:R-:W-:Y:S02]  /*9a60*/  F2FP.BF16.F32.PACK_AB R152, R171, R22 ;  /* 0x00000016ab98723e */ /* 0x001fe400000010ff */
[----:B------:R-:W-:Y:S02]  /*9a70*/  F2FP.BF16.F32.PACK_AB R160, R177, R176 ;  /* 0x000000b0b1a0723e */ /* 0x000fe400000010ff */
[----:B------:R-:W-:Y:S02]  /*9a80*/  F2FP.BF16.F32.PACK_AB R162, R179, R178 ;  /* 0x000000b2b3a2723e */ /* 0x000fe400000010ff */
[----:B------:R-:W0:Y:S01]  /*9a90*/  MUFU.EX2 R190, R190 ;  /* 0x000000be00be7308 */ /* 0x000e220000000800 */
[----:B---3--:R-:W-:Y:S01]  /*9aa0*/  FADD.FTZ R157, R187, R2 ;  /* 0x00000002bb9d7221 */ /* 0x008fe20000010000 */
[----:B------:R-:W-:-:S02]  /*9ab0*/  F2FP.BF16.F32.PACK_AB R164, R183, R180 ;  /* 0x000000b4b7a4723e */ /* 0x000fc400000010ff */
[----:B------:R-:W-:Y:S02]  /*9ac0*/  F2FP.BF16.F32.PACK_AB R166, R181, R186 ;  /* 0x000000bab5a6723e */ /* 0x000fe400000010ff */
[----:B------:R-:W-:Y:S02]  /*9ad0*/  F2FP.BF16.F32.PACK_AB R168, R185, R184 ;  /* 0x000000b8b9a8723e */ /* 0x000fe400000010ff */
[----:B------:R-:W1:Y:S01]  /*9ae0*/  MUFU.EX2 R193, R193 ;  /* 0x000000c100c17308 */ /* 0x000e620000000800 */
[C---:B----4-:R-:W-:Y:S01]  /*9af0*/  FADD.FTZ R157, R188.reuse, R157 ;  /* 0x0000009dbc9d7221 */ /* 0x050fe20000010000 */
[----:B------:R-:W-:-:S06]  /*9b00*/  F2FP.BF16.F32.PACK_AB R170, R188, R187 ;  /* 0x000000bbbcaa723e */ /* 0x000fcc00000010ff */
[----:B------:R-:W3:Y:S01]  /*9b10*/  MUFU.EX2 R12, R12 ;  /* 0x0000000c000c7308 */ /* 0x000ee20000000800 */
[----:B0-----:R-:W-:-:S07]  /*9b20*/  FADD.FTZ R2, R190, R157 ;  /* 0x0000009dbe027221 */ /* 0x001fce0000010000 */
[----:B------:R-:W0:Y:S01]  /*9b30*/  MUFU.EX2 R191, R191 ;  /* 0x000000bf00bf7308 */ /* 0x000e220000000800 */
[-C--:B-1----:R-:W-:Y:S01]  /*9b40*/  FMUL.FTZ R26, R26, R193.reuse ;  /* 0x000000c11a1a7220 */ /* 0x082fe20000410000 */
[-C--:B------:R-:W-:Y:S01]  /*9b50*/  FMUL.FTZ R27, R27, R193.reuse ;  /* 0x000000c11b1b7220 */ /* 0x080fe20000410000 */
[-C--:B------:R-:W-:Y:S01]  /*9b60*/  FMUL.FTZ R30, R30, R193.reuse ;  /* 0x000000c11e1e7220 */ /* 0x080fe20000410000 */
[-C--:B------:R-:W-:Y:S01]  /*9b70*/  FMUL.FTZ R31, R31, R193.reuse ;  /* 0x000000c11f1f7220 */ /* 0x080fe20000410000 */
[-C--:B------:R-:W-:Y:S01]  /*9b80*/  FMUL.FTZ R34, R34, R193.reuse ;  /* 0x000000c122227220 */ /* 0x080fe20000410000 */
[-C--:B------:R-:W-:Y:S01]  /*9b90*/  FMUL.FTZ R35, R35, R193.reuse ;  /* 0x000000c123237220 */ /* 0x080fe20000410000 */
[-C--:B------:R-:W-:Y:S01]  /*9ba0*/  FMUL.FTZ R38, R38, R193.reuse ;  /* 0x000000c126267220 */ /* 0x080fe20000410000 */
[----:B------:R-:W1:Y:S01]  /*9bb0*/  MUFU.EX2 R11, R11 ;  /* 0x0000000b000b7308 */ /* 0x000e620000000800 */
[----:B---3--:R-:W-:Y:S01]  /*9bc0*/  FFMA.FTZ R0, R193, R0, R12 ;  /* 0x00000000c1007223 */ /* 0x008fe2000001000c */
        /* <DEDUP_REMOVED lines=75> */
[----:B------:R-:W-:Y:S01]  /*a080*/  FMUL.FTZ R151, R151, R193 ;  /* 0x000000c197977220 */ /* 0x000fe20000410000 */
[----:B------:R-:W-:-:S02]  /*a090*/  F2FP.BF16.F32.PACK_AB R157, R20, R15 ;  /* 0x0000000f149d723e */ /* 0x000fc400000010ff */
[----:B------:R-:W3:Y:S01]  /*a0a0*/  MUFU.EX2 R197, R197 ;  /* 0x000000c500c57308 */ /* 0x000ee20000000800 */
[----:B0-----:R-:W-:Y:S01]  /*a0b0*/  FADD.FTZ R153, R195, R0 ;  /* 0x00000000c3997221 */ /* 0x001fe20000010000 */
[----:B------:R-:W-:-:S06]  /*a0c0*/  F2FP.BF16.F32.PACK_AB R159, R182, R23 ;  /* 0x00000017b69f723e */ /* 0x000fcc00000010ff */
[----:B------:R-:W0:Y:S01]  /*a0d0*/  MUFU.EX2 R198, R198 ;  /* 0x000000c600c67308 */ /* 0x000e220000000800 */
[C---:B-1----:R-:W-:Y:S01]  /*a0e0*/  FADD.FTZ R0, R196.reuse, R153 ;  /* 0x00000099c4007221 */ /* 0x042fe20000010000 */
[----:B------:R-:W-:-:S06]  /*a0f0*/  F2FP.BF16.F32.PACK_AB R161, R196, R195 ;  /* 0x000000c3c4a1723e */ /* 0x000fcc00000010ff */
[----:B------:R-:W1:Y:S01]  /*a100*/  MUFU.EX2 R199, R199 ;  /* 0x000000c700c77308 */ /* 0x000e620000000800 */
[----:B---3--:R-:W-:-:S07]  /*a110*/  FADD.FTZ R153, R197, R0 ;  /* 0x00000000c5997221 */ /* 0x008fce0000010000 */
[----:B------:R-:W3:Y:S01]  /*a120*/  MUFU.EX2 R200, R200 ;  /* 0x000000c800c87308 */ /* 0x000ee20000000800 */
[C---:B0-----:R-:W-:Y:S01]  /*a130*/  FADD.FTZ R0, R198.reuse, R153 ;  /* 0x00000099c6007221 */ /* 0x041fe20000010000 */
[----:B------:R-:W-:-:S06]  /*a140*/  F2FP.BF16.F32.PACK_AB R163, R198, R197 ;  /* 0x000000c5c6a3723e */ /* 0x000fcc00000010ff */
[----:B------:R-:W0:Y:S01]  /*a150*/  MUFU.EX2 R202, R202 ;  /* 0x000000ca00ca7308 */ /* 0x000e220000000800 */
[----:B-1----:R-:W-:-:S07]  /*a160*/  FADD.FTZ R153, R199, R0 ;  /* 0x00000000c7997221 */ /* 0x002fce0000010000 */
[----:B------:R-:W1:Y:S01]  /*a170*/  MUFU.EX2 R203, R203 ;  /* 0x000000cb00cb7308 */ /* 0x000e620000000800 */
[C---:B---3--:R-:W-:Y:S01]  /*a180*/  FADD.FTZ R153, R200.reuse, R153 ;  /* 0x00000099c8997221 */ /* 0x048fe20000010000 */
[----:B------:R-:W-:-:S06]  /*a190*/  F2FP.BF16.F32.PACK_AB R165, R200, R199 ;  /* 0x000000c7c8a5723e */ /* 0x000fcc00000010ff */
[----:B------:R-:W3:Y:S01]  /*a1a0*/  MUFU.EX2 R204, R204 ;  /* 0x000000cc00cc7308 */ /* 0x000ee20000000800 */
[----:B0-----:R-:W-:-:S07]  /*a1b0*/  FADD.FTZ R0, R202, R153 ;  /* 0x00000099ca007221 */ /* 0x001fce0000010000 */
[----:B------:R-:W0:Y:S01]  /*a1c0*/  MUFU.EX2 R205, R205 ;  /* 0x000000cd00cd7308 */ /* 0x000e220000000800 */
[----:B-1----:R-:W-:-:S07]  /*a1d0*/  FADD.FTZ R153, R203, R0 ;  /* 0x00000000cb997221 */ /* 0x002fce0000010000 */
[----:B------:R-:W1:Y:S01]  /*a1e0*/  MUFU.EX2 R206, R206 ;  /* 0x000000ce00ce7308 */ /* 0x000e620000000800 */
[----:B---3--:R-:W-:-:S07]  /*a1f0*/  FADD.FTZ R0, R204, R153 ;  /* 0x00000099cc007221 */ /* 0x008fce0000010000 */
[----:B------:R-:W3:Y:S01]  /*a200*/  MUFU.EX2 R207, R207 ;  /* 0x000000cf00cf7308 */ /* 0x000ee20000000800 */
[----:B0-----:R-:W-:-:S07]  /*a210*/  FADD.FTZ R153, R205, R0 ;  /* 0x00000000cd997221 */ /* 0x001fce0000010000 */
[----:B------:R0:W4:Y:S01]  /*a220*/  MUFU.EX2 R21, R167 ;  /* 0x000000a700157308 */ /* 0x0001220000000800 */
[----:B-1----:R-:W-:Y:S01]  /*a230*/  FADD.FTZ R0, R206, R153 ;  /* 0x00000099ce007221 */ /* 0x002fe20000010000 */
[----:B------:R-:W-:-:S06]  /*a240*/  F2FP.BF16.F32.PACK_AB R153, R11, R12 ;  /* 0x0000000c0b99723e */ /* 0x000fcc00000010ff */
[----:B------:R1:W5:Y:S01]  /*a250*/  MUFU.EX2 R22, R155 ;  /* 0x0000009b00167308 */ /* 0x0003620000000800 */
[----:B---3--:R-:W-:Y:S01]  /*a260*/  FADD.FTZ R0, R207, R0 ;  /* 0x00000000cf007221 */ /* 0x008fe20000010000 */
[----:B0-----:R-:W-:Y:S02]  /*a270*/  F2FP.BF16.F32.PACK_AB R167, R203, R202 ;  /* 0x000000cacba7723e */ /* 0x001fe400000010ff */
[----:B------:R-:W-:-:S04]  /*a280*/  F2FP.BF16.F32.PACK_AB R171, R207, R206 ;  /* 0x000000cecfab723e */ /* 0x000fc800000010ff */
[----:B------:R0:W3:Y:S01]  /*a290*/  MUFU.EX2 R175, R169 ;  /* 0x000000a900af7308 */ /* 0x0000e20000000800 */
[----:B----4-:R-:W-:Y:S01]  /*a2a0*/  FADD.FTZ R11, R21, R0 ;  /* 0x00000000150b7221 */ /* 0x010fe20000010000 */
[----:B-1----:R-:W-:-:S06]  /*a2b0*/  F2FP.BF16.F32.PACK_AB R155, R14, R13 ;  /* 0x0000000d0e9b723e */ /* 0x002fcc00000010ff */
[----:B------:R-:W1:Y:S01]  /*a2c0*/  MUFU.EX2 R189, R189 ;  /* 0x000000bd00bd7308 */ /* 0x000e620000000800 */
[C---:B-----5:R-:W-:Y:S01]  /*a2d0*/  FADD.FTZ R0, R22.reuse, R11 ;  /* 0x0000000b16007221 */ /* 0x060fe20000010000 */
[----:B0-----:R-:W-:Y:S02]  /*a2e0*/  F2FP.BF16.F32.PACK_AB R169, R205, R204 ;  /* 0x000000cccda9723e */ /* 0x001fe400000010ff */
[----:B------:R-:W-:-:S04]  /*a2f0*/  F2FP.BF16.F32.PACK_AB R173, R22, R21 ;  /* 0x0000001516ad723e */ /* 0x000fc800000010ff */
[----:B------:R-:W0:Y:S01]  /*a300*/  MUFU.EX2 R194, R194 ;  /* 0x000000c200c27308 */ /* 0x000e220000000800 */
[----:B---3--:R-:W-:Y:S01]  /*a310*/  FADD.FTZ R11, R175, R0 ;  /* 0x00000000af0b7221 */ /* 0x008fe20000010000 */
[C---:B-1----:R-:W-:Y:S01]  /*a320*/  FADD.FTZ R2, R189.reuse, R2 ;  /* 0x00000002bd027221 */ /* 0x042fe20000010000 */
[----:B------:R-:W-:Y:S02]  /*a330*/  F2FP.BF16.F32.PACK_AB R174, R189, R192 ;  /* 0x000000c0bdae723e */ /* 0x000fe400000010ff */
[C---:B0-----:R-:W-:Y:S01]  /*a340*/  FADD.FTZ R0, R194.reuse, R11 ;  /* 0x0000000bc2007221 */ /* 0x041fe20000010000 */
[----:B------:R-:W-:Y:S01]  /*a350*/  F2FP.BF16.F32.PACK_AB R175, R194, R175 ;  /* 0x000000afc2af723e */ /* 0x000fe200000010ff */
[----:B--2---:R-:W-:Y:S06]  /*a360*/  @P2 BRA `(.L_x_10900) ;  /* 0x0000000000042947 */ /* 0x004fec0003800000 */
[----:B------:R-:W-:Y:S01]  /*a370*/  BPT.TRAP 0x1 ;  /* 0x000000040000795c */ /* 0x000fe20000300000 */
.L_x_10900:
[----:B------:R-:W-:Y:S01]  /*a380*/  PLOP3.LUT P3, PT, PT, PT, UP0, 0x40, 0x0 ;  /* 0x000000000000781c */ /* 0x000fe20003f6e808 */
[----:B------:R0:W1:-:S12]  /*a390*/  SYNCS.PHASECHK.TRANS64.TRYWAIT P2, [UR28+0x22850], R6 ;  /* 0x02285006ff0075a7 */ /* 0x000058000804015c */
[----:B0-----:R-:W-:Y:S05]  /*a3a0*/  @P3 BRA `(.L_x_10901) ;  /* 0x0000000000043947 */ /* 0x001fea0003800000 */
[----:B------:R-:W-:Y:S01]  /*a3b0*/  BPT.TRAP 0x1 ;  /* 0x000000040000795c */ /* 0x000fe20000300000 */
.L_x_10901:
[----:B-1----:R-:W-:Y:S05]  /*a3c0*/  @P2 BRA `(.L_x_10902) ;  /* 0x0000000000082947 */ /* 0x002fea0003800000 */
[----:B------:R-:W0:Y:S02]  /*a3d0*/  SYNCS.PHASECHK.TRANS64.TRYWAIT P2, [UR28+0x22850], R6 ;  /* 0x02285006ff0075a7 */ /* 0x000e24000804015c */
[----:B0-----:R-:W-:Y:S05]  /*a3e0*/  @!P2 BRA `(.L_x_10903) ;  /* 0x000000a8005ca947 */ /* 0x001fea0003800000 */
.L_x_10902:
[----:B------:R2:W-:Y:S01]  /*a3f0*/  BAR.SYNC.DEFER_BLOCKING R5, 0x100 ;  /* 0x000400050000751d */ /* 0x0005e20000010000 */
[----:B------:R-:W-:Y:S01]  /*a400*/  UIMAD UR11, UR4, 0xc00, UR24 ;  /* 0x00000c00040b78a4 */ /* 0x000fe2000f8e0218 */
[----:B0-----:R-:W-:Y:S02]  /*a410*/  @!P0 VIADD R201, R201, 0x22860 ;  /* 0x00022860c9c98836 */ /* 0x001fe40000000000 */
[----:B------:R-:W-:Y:S02]  /*a420*/  IMAD.MOV.U32 R12, RZ, RZ, R9 ;  /* 0x000000ffff0c7224 */ /* 0x000fe400078e0009 */
[----:B------:R-:W-:Y:S01]  /*a430*/  UMOV UR15, 0x40000040 ;  /* 0x40000040000f7882 */ /* 0x000fe20000000000 */
[----:B------:R-:W-:Y:S01]  /*a440*/  @!P0 PRMT R201, RZ, 0x654, R201 ;  /* 0x00000654ffc98816 */ /* 0x000fe200000000c9 */
[----:B------:R-:W-:Y:S01]  /*a450*/  UMOV UR14, UR11 ;  /* 0x0000000b000e7c82 */ /* 0x000fe20008000000 */
        /* <DEDUP_REMOVED lines=36> */
[----:B------:R-:W-:-:S07]  /*a6a0*/  IMAD.MOV.U32 R6, RZ, RZ, R7 ;  /* 0x000000ffff067224 */ /* 0x000fce00078e0007 */
.L_x_10895:
[----:B------:R-:W-:-:S13]  /*a6b0*/  ISETP.GE.AND P1, PT, R6, UR37, PT ;  /* 0x0000002506007c0c */ /* 0x000fda000bf26270 */
[----:B------:R-:W-:Y:S05]  /*a6c0*/  @!P1 BRA `(.L_x_10905) ;  /* 0x0000003400789947 */ /* 0x000fea0003800000 */
[----:B------:R-:W-:Y:S01]  /*a6d0*/  IMAD.MOV.U32 R12, RZ, RZ, R9 ;  /* 0x000000ffff0c7224 */ /* 0x000fe200078e0009 */
[----:B------:R-:W-:Y:S01]  /*a6e0*/  ULDC UR26, c[0x0][0x9e4] ;  /* 0x00027900001a7ab9 */ /* 0x000fe20000000800 */
[----:B------:R-:W-:Y:S01]  /*a6f0*/  IMAD.MOV.U32 R11, RZ, RZ, R10 ;  /* 0x000000ffff0b7224 */ /* 0x000fe200078e000a */
[----:B------:R-:W-:Y:S01]  /*a700*/  ULDC UR27, c[0x0][0x288] ;  /* 0x0000a200001b7ab9 */ /* 0x000fe20000000800 */
[----:B------:R-:W-:Y:S01]  /*a710*/  ULDC UR28, c[0x0][0x2f0] ;  /* 0x0000bc00001c7ab9 */ /* 0x000fe20000000800 */
[----:B------:R-:W-:Y:S01]  /*a720*/  ULDC UR29, c[0x0][0x9d8] ;  /* 0x00027600001d7ab9 */ /* 0x000fe20000000800 */
[----:B------:R-:W-:Y:S01]  /*a730*/  ULDC UR25, c[0x0][0x988] ;  /* 0x0002620000197ab9 */ /* 0x000fe20000000800 */
[----:B------:R-:W-:-:S05]  /*a740*/  ULDC UR30, c[0x0][0x9e0] ;  /* 0x00027800001e7ab9 */ /* 0x000fca0000000800 */
.L_x_10922:
[----:B------:R-:W-:Y:S01]  /*a750*/  UIADD3 UR4, UR4, 0x1, URZ ;  /* 0x0000000104047890 */ /* 0x000fe2000fffe03f */
[----:B------:R-:W-:-:S03]  /*a760*/  PLOP3.LUT P1, PT, PT, PT, UP0, 0x40, 0x0 ;  /* 0x000000000000781c */ /* 0x000fc60003f2e808 */
[----:B------:R-:W-:-:S04]  /*a770*/  UISETP.NE.AND UP3, UPT, UR4, 0x2, UPT ;  /* 0x000000020400788c */ /* 0x000fc8000bf65270 */
[----:B------:R-:W-:Y:S02]  /*a780*/  USEL UR10, URZ, 0x1, UP3 ;  /* 0x000000013f0a7887 */ /* 0x000fe40009800000 */
[----:B------:R-:W-:Y:S02]  /*a790*/  USEL UR4, UR4, URZ, UP3 ;  /* 0x0000003f04047287 */ /* 0x000fe40009800000 */
[----:B------:R-:W-:Y:S02]  /*a7a0*/  ULOP3.LUT UR5, UR5, UR10, URZ, 0x3c, !UPT ;  /* 0x0000000a05057292 */ /* 0x000fe4000f8e3c3f */
[----:B---3--:R-:W-:Y:S10]  /*a7b0*/  @P1 BRA `(.L_x_10906) ;  /* 0x0000000000041947 */ /* 0x008ff40003800000 */
[----:B------:R-:W-:Y:S01]  /*a7c0*/  BPT.TRAP 0x1 ;  /* 0x000000040000795c */ /* 0x000fe20000300000 */
.L_x_10906:
[----:B------:R-:W-:Y:S01]  /*a7d0*/  PLOP3.LUT P2, PT, PT, PT, UP0, 0x40, 0x0 ;  /* 0x000000000000781c */ /* 0x000fe20003f4e808 */
[----:B------:R-:W-:Y:S01]  /*a7e0*/  ULEA UR31, UR4, UR38, 0x3 ;  /* 0x00000026041f7291 */ /* 0x000fe2000f8e183f */
[----:B------:R-:W-:-:S05]  /*a7f0*/  IMAD.U32 R7, RZ, RZ, UR5 ;  /* 0x00000005ff077e24 */ /* 0x000fca000f8e00ff */
[----:B------:R-:W-:-:S04]  /*a800*/  SHF.L.U32 R7, R7, 0x1f, RZ ;  /* 0x0000001f07077819 */ /* 0x000fc800000006ff */
[----:B------:R0:W3:Y:S02]  /*a810*/  SYNCS.PHASECHK.TRANS64.TRYWAIT P1, [UR31+0x22830], R7 ;  /* 0x02283007ff0075a7 */ /* 0x0000e4000802015f */
[----:B------:R-:W-:Y:S05]  /*a820*/  @P2 BRA `(.L_x_10907) ;  /* 0x0000000000042947 */ /* 0x000fea0003800000 */
[----:B------:R-:W-:Y:S01]  /*a830*/  BPT.TRAP 0x1 ;  /* 0x000000040000795c */ /* 0x000fe20000300000 */
.L_x_10907:
[----:B---3--:R-:W-:Y:S05]  /*a840*/  @P1 BRA `(.L_x_10908) ;  /* 0x0000000000081947 */ /* 0x008fea0003800000 */
[----:B------:R-:W3:Y:S02]  /*a850*/  SYNCS.PHASECHK.TRANS64.TRYWAIT P1, [UR31+0x22830], R7 ;  /* 0x02283007ff0075a7 */ /* 0x000ee4000802015f */
[----:B---3--:R-:W-:Y:S05]  /*a860*/  @!P1 BRA `(.L_x_10909) ;  /* 0x000000a400509947 */ /* 0x008fea0003800000 */
.L_x_10908:
[----:B------:R-:W-:Y:S01]  /*a870*/  UIMAD UR22, UR4, 0x300, UR6 ;  /* 0x00000300041678a4 */ /* 0x000fe2000f8e0206 */
[----:B-1----:R-:W-:Y:S01]  /*a880*/  WARPGROUP.ARRIVE ;  /* 0x00000000000079c5 */ /* 0x002fe20000000000 */
[----:B------:R-:W-:Y:S01]  /*a890*/  UMOV UR23, 0x40000040 ;  /* 0x4000004000177882 */ /* 0x000fe20000000000 */
[----:B------:R-:W-:Y:S01]  /*a8a0*/  UMOV UR11, 0x40000040 ;  /* 0x40000040000b7882 */ /* 0x000fe20000000000 */
[----:B------:R-:W-:Y:S01]  /*a8b0*/  UIADD3 UR10, UR22, 0x2, URZ ;  /* 0x00000002160a7890 */ /* 0x000fe2000fffe03f */
[----:B------:R-:W-:Y:S01]  /*a8c0*/  PLOP3.LUT P1, PT, PT, PT, UP1, 0x80, 0x0 ;  /* 0x000000000000781c */ /* 0x000fe20003f2f018 */
[----:B------:R-:W-:Y:S01]  /*a8d0*/  UIADD3 UR14, UR22, 0x4, URZ ;  /* 0x00000004160e7890 */ /* 0x000fe2000fffe03f */
[----:B------:R-:W-:Y:S01]  /*a8e0*/  PLOP3.LUT P2, PT, PT, PT, UP1, 0x80, 0x0 ;  /* 0x000000000000781c */ /* 0x000fe20003f4f018 */
[----:B------:R-:W-:Y:S01]  /*a8f0*/  UMOV UR15, 0x40000040 ;  /* 0x40000040000f7882 */ /* 0x000fe20000000000 */
[----:B------:R-:W-:Y:S01]  /*a900*/  HGMMA.64x96x16.F32.BF16 R152, gdesc[UR20], RZ, !UPT, gsb0 ;  /* 0x01600000149879f0 */ /* 0x000fe2000c0018ff */
[----:B------:R-:W-:Y:S01]  /*a910*/  UIADD3 UR18, UR22, 0x6, URZ ;  /* 0x0000000616127890 */ /* 0x000fe2000fffe03f */
[----:B------:R-:W-:Y:S01]  /*a920*/  UMOV UR19, 0x40000040 ;  /* 0x4000004000137882 */ /* 0x000fe20000000000 */
[----:B------:R-:W-:-:S02]  /*a930*/  WARPGROUP.DEPBAR.LE gsb0, 0x0 ;  /* 0x00008000000079c5 */ /* 0x000fc40000010000 */
[----:B------:R-:W-:-:S06]  /*a940*/  WARPGROUP.ARRIVE ;  /* 0x00000000000079c5 */ /* 0x000fcc0000000000 */
[----:B------:R-:W-:Y:S01]  /*a950*/  HGMMA.64x96x16.F32.BF16 R152, gdesc[UR8], R152, gsb0 ;  /* 0x01600000089879f0 */ /* 0x000fe20008001898 */
[----:B------:R-:W-:Y:S02]  /*a960*/  @UP1 ULDC UR10, c[0x0][0x44c] ;  /* 0x00011300000a1ab9 */ /* 0x000fe40000000800 */
[----:B------:R-:W-:Y:S01]  /*a970*/  @P1 IMAD.HI.U32 R14, R4, UR10, RZ ;  /* 0x0000000a040e1c27 */ /* 0x000fe2000f8e00ff */
[----:B------:R-:W-:Y:S01]  /*a980*/  @UP1 ULDC UR10, c[0x0][0x450] ;  /* 0x00011400000a1ab9 */ /* 0x000fe20000000800 */
        /* <DEDUP_REMOVED lines=13> */
[----:B------:R-:W-:Y:S01]  /*aa60*/  FMUL.FTZ R204, R160, UR29 ;  /* 0x0000001da0cc7c20 */ /* 0x000fe20008410000 */
[----:B------:R-:W-:Y:S01]  /*aa70*/  FMUL.FTZ R160, R179, UR29 ;  /* 0x0000001db3a07c20 */ /* 0x000fe20008410000 */
[----:B---3--:R-:W-:Y:S01]  /*aa80*/  FMUL.FTZ R10, R155, UR29 ;  /* 0x0000001d9b0a7c20 */ /* 0x008fe20008410000 */
[----:B------:R-:W-:Y:S01]  /*aa90*/  FMUL.FTZ R179, R180, UR29 ;  /* 0x0000001db4b37c20 */ /* 0x000fe20008410000 */
[----:B------:R-:W-:Y:S01]  /*aaa0*/  FMUL.FTZ R155, R171, UR29 ;  /* 0x0000001dab9b7c20 */ /* 0x000fe20008410000 */
[----:B------:R-:W-:Y:S01]  /*aab0*/  FMUL.FTZ R180, R181, UR29 ;  /* 0x0000001db5b47c20 */ /* 0x000fe20008410000 */
[----:B------:R-:W-:Y:S01]  /*aac0*/  FMUL.FTZ R211, R176, UR29 ;  /* 0x0000001db0d37c20 */ /* 0x000fe20008410000 */
[----:B------:R-:W-:Y:S01]  /*aad0*/  FMUL.FTZ R181, R184, UR29 ;  /* 0x0000001db8b57c20 */ /* 0x000fe20008410000 */
[----:B------:R-:W1:Y:S01]  /*aae0*/  SHFL.IDX PT, R171, R188, RZ, 0x1c1f ;  /* 0x001c1fffbcab7589 */ /* 0x000e6200000e0000 */
[----:B------:R-:W-:Y:S01]  /*aaf0*/  FMUL.FTZ R184, R189, UR29 ;  /* 0x0000001dbdb87c20 */ /* 0x000fe20008410000 */
[----:B------:R-:W-:-:S02]  /*ab00*/  IMAD.U32 R176, RZ, RZ, UR31 ;  /* 0x0000001fffb07e24 */ /* 0x000fc4000f8e00ff */
[----:B------:R-:W-:Y:S01]  /*ab10*/  FMUL.FTZ R13, R152, UR29 ;  /* 0x0000001d980d7c20 */ /* 0x000fe20008410000 */
[----:B------:R-:W-:Y:S02]  /*ab20*/  IMAD R189, R6, -0x60, RZ ;  /* 0xffffffa006bd7824 */ /* 0x000fe400078e02ff */
        /* <DEDUP_REMOVED lines=8> */
[----:B--2---:R-:W-:Y:S01]  /*abb0*/  FMUL.FTZ R201, R157, UR29 ;  /* 0x0000001d9dc97c20 */ /* 0x004fe20008410000 */
        /* <DEDUP_REMOVED lines=11> */
[----:B------:R-:W-:-:S02]  /*ac70*/  @!P0 VIADD R14, R176, 0x22840 ;  /* 0x00022840b00e8836 */ /* 0x000fc40000000000 */
        /* <DEDUP_REMOVED lines=16> */
[----:B------:R-:W-:Y:S01]  /*ad80*/  @!P0 PRMT R14, RZ, 0x654, R14 ;  /* 0x00000654ff0e8816 */ /* 0x000fe2000000000e */
[----:B------:R-:W-:Y:S01]  /*ad90*/  IMAD R15, R3, -0x2, R170 ;  /* 0xfffffffe030f7824 */ /* 0x000fe200078e02aa */
[----:B------:R-:W2:Y:S01]  /*ada0*/  MUFU.TANH R13, R13 ;  /* 0x0000000d000d7308 */ /* 0x000ea20000002400 */
[----:B------:R3:W-:Y:S06]  /*adb0*/  BAR.ARV R8, 0x100 ;  /* 0x000400080000751d */ /* 0x0007ec0000002000 */
[----:B------:R4:W-:Y:S01]  /*adc0*/  @!P0 SYNCS.ARRIVE.TRANS64.RED.A1T0 RZ, [R14+URZ], RZ ;  /* 0x000000ff0eff89a7 */ /* 0x0009e2000810043f */
[----:B------:R-:W0:Y:S01]  /*add0*/  MUFU.TANH R200, R200 ;  /* 0x000000c800c87308 */ /* 0x000e220000002400 */
[C---:B------:R-:W-:Y:S01]  /*ade0*/  VIADD R190, R15.reuse, 0xffffffff ;  /* 0xffffffff0fbe7836 */ /* 0x040fe20000000000 */
[----:B----4-:R-:W-:-:S06]  /*adf0*/  IADD3 R14, R15, -UR27, R18 ;  /* 0x8000001b0f0e7c10 */ /* 0x010fcc000fffe012 */
[----:B------:R-:W4:Y:S01]  /*ae00*/  MUFU.TANH R9, R9 ;  /* 0x0000000900097308 */ /* 0x000f220000002400 */
[C---:B------:R-:W-:Y:S02]  /*ae10*/  VIADD R195, R14.reuse, UR30 ;  /* 0x0000001e0ec37c36 */ /* 0x040fe40008000000 */
[----:B------:R-:W-:-:S05]  /*ae20*/  VIADD R196, R14, UR7 ;  /* 0x000000070ec47c36 */ /* 0x000fca0008000000 */
[----:B------:R-:W0:Y:S01]  /*ae30*/  MUFU.TANH R10, R10 ;  /* 0x0000000a000a7308 */ /* 0x000e220000002400 */
[--C-:B-1----:R-:W-:Y:S02]  /*ae40*/  IMAD.IADD R193, R195, 0x1, R171.reuse ;  /* 0x00000001c3c17824 */ /* 0x102fe400078e02ab */
        /* <DEDUP_REMOVED lines=59> */
.L_x_10912:
[----:B------:R-:W-:-:S05]  /*b200*/  IMAD.U32 R170, RZ, RZ, UR26 ;  /* 0x0000001affaa7e24 */ /* 0x000fca000f8e00ff */
[----:B------:R-:W-:-:S13]  /*b210*/  ISETP.NE.AND P1, PT, R170, 0x1, PT ;  /* 0x00000001aa00780c */ /* 0x000fda0003f25270 */
[----:B------:R-:W1:Y:S02]  /*b220*/  @P1 LDC.64 R14, c[0x0][0x9e8] ;  /* 0x00027a00ff0e1b82 */ /* 0x000e640000000a00 */
[----:B-1----:R-:W-:-:S05]  /*b230*/  @P1 IMAD.HI.U32 R14, R171, R14, RZ ;  /* 0x0000000eab0e1227 */ /* 0x002fca00078e00ff */
[----:B------:R-:W-:-:S07]  /*b240*/  @P1 SHF.R.U32.HI R171, RZ, R15, R14 ;  /* 0x0000000fffab1219 */ /* 0x000fce000001160e */
.L_x_10913:
[----:B------:R-:W-:Y:S05]  /*b250*/  BSYNC B0 ;  /* 0x0000000000007941 */ /* 0x000fea0003800000 */
.L_x_10911:
[----:B------:R-:W-:-:S05]  /*b260*/  IMAD R171, R171, R170, R190 ;  /* 0x000000aaabab7224 */ /* 0x000fca00078e02be */
[----:B------:R-:W-:Y:S02]  /*b270*/  VIADDMNMX R193, R171, R170, R193, PT ;  /* 0x000000aaabc17246 */ /* 0x000fe400038001c1 */
[----:B------:R-:W-:-:S07]  /*b280*/  VIMNMX R194, R194, R171, !PT ;  /* 0x000000abc2c27248 */ /* 0x000fce0007fe0100 */
.L_x_10910:
[C---:B------:R-:W-:Y:S01]  /*b290*/  ISETP.GE.AND P6, PT, R189.reuse, 0xa, PT ;  /* 0x0000000abd00780c */ /* 0x040fe20003fc6270 */
[----:B------:R-:W1:Y:S01]  /*b2a0*/  SHFL.IDX PT, R15, R188, 0x1, 0x1c1f ;  /* 0x003c1f00bc0f7f89 */ /* 0x000e6200000e0000 */
[C---:B------:R-:W-:Y:S02]  /*b2b0*/  ISETP.GE.AND P1, PT, R189.reuse, 0x2, PT ;  /* 0x00000002bd00780c */ /* 0x040fe40003f26270 */
[C---:B------:R-:W-:Y:S02]  /*b2c0*/  ISETP.GE.AND P2, PT, R189.reuse, 0x9, PT ;  /* 0x00000009bd00780c */ /* 0x040fe40003f46270 */
[----:B------:R-:W-:Y:S02]  /*b2d0*/  ISETP.GE.AND P5, PT, R189, 0x11, PT ;  /* 0x00000011bd00780c */ /* 0x000fe40003fa6270 */
[----:B------:R-:W-:Y:S02]  /*b2e0*/  LOP3.LUT R17, R17, 0xfffffffb, RZ, 0xc0, !PT ;  /* 0xfffffffb11117812 */ /* 0x000fe400078ec0ff */
[----:B------:R-:W-:-:S02]  /*b2f0*/  ISETP.GT.AND P4, PT, R194, 0x1, !P1 ;  /* 0x00000001c200780c */ /* 0x000fc40004f84270 */
[----:B------:R-:W-:Y:S02]  /*b300*/  ISETP.GT.AND P3, PT, R194, 0x8, !P2 ;  /* 0x00000008c200780c */ /* 0x000fe40005764270 */
[----:B------:R-:W-:Y:S02]  /*b310*/  @P6 LOP3.LUT R17, R17, 0x4, RZ, 0xfc, !PT ;  /* 0x0000000411116812 */ /* 0x000fe400078efcff */
[C---:B------:R-:W-:Y:S02]  /*b320*/  ISETP.LT.OR P4, PT, R193.reuse, 0x2, P4 ;  /* 0x00000002c100780c */ /* 0x040fe40002781670 */
[----:B------:R-:W-:Y:S02]  /*b330*/  ISETP.LT.OR P3, PT, R193, 0x9, P3 ;  /* 0x00000009c100780c */ /* 0x000fe40001f61670 */
[----:B------:R-:W-:Y:S02]  /*b340*/  LOP3.LUT R17, R17, 0xfffffff7, RZ, 0xc0, !PT ;  /* 0xfffffff711117812 */ /* 0x000fe400078ec0ff */
[----:B0-----:R-:W-:-:S02]  /*b350*/  FSEL R200, R200, -INF , !P4 ;  /* 0xff800000c8c87808 */ /* 0x001fc40006000000 */
[----:B------:R-:W-:Y:S02]  /*b360*/  FSEL R202, R202, -INF , !P3 ;  /* 0xff800000caca7808 */ /* 0x000fe40005800000 */
[C---:B------:R-:W-:Y:S02]  /*b370*/  ISETP.GT.AND P4, PT, R194.reuse, 0x9, !P6 ;  /* 0x00000009c200780c */ /* 0x040fe40007784270 */
[----:B------:R-:W-:Y:S02]  /*b380*/  @P5 LOP3.LUT R17, R17, 0x8, RZ, 0xfc, !PT ;  /* 0x0000000811115812 */ /* 0x000fe400078efcff */
[----:B------:R-:W-:Y:S02]  /*b390*/  ISETP.GT.AND P3, PT, R194, 0x10, !P5 ;  /* 0x00000010c200780c */ /* 0x000fe40006f64270 */
[----:B------:R-:W-:Y:S02]  /*b3a0*/  ISETP.GE.AND P5, PT, R189, 0x12, PT ;  /* 0x00000012bd00780c */ /* 0x000fe40003fa6270 */
[----:B------:R-:W-:-:S02]  /*b3b0*/  ISETP.LT.OR P4, PT, R193, 0xa, P4 ;  /* 0x0000000ac100780c */ /* 0x000fc40002781670 */
[----:B------:R-:W-:Y:S02]  /*b3c0*/  ISETP.LT.OR P3, PT, R193, 0x11, P3 ;  /* 0x00000011c100780c */ /* 0x000fe40001f61670 */
[----:B------:R-:W-:Y:S02]  /*b3d0*/  FSEL R201, R201, -INF , !P4 ;  /* 0xff800000c9c97808 */ /* 0x000fe40006000000 */
[----:B------:R-:W-:Y:S02]  /*b3e0*/  ISETP.GE.AND P4, PT, R189, 0x19, PT ;  /* 0x00000019bd00780c */ /* 0x000fe40003f86270 */
[----:B------:R-:W-:Y:S02]  /*b3f0*/  LOP3.LUT R17, R17, 0xffffffef, RZ, 0xc0, !PT ;  /* 0xffffffef11117812 */ /* 0x000fe400078ec0ff */
[----:B------:R-:W-:Y:S02]  /*b400*/  FSEL R204, R204, -INF , !P3 ;  /* 0xff800000cccc7808 */ /* 0x000fe40005800000 */
[----:B------:R-:W-:-:S02]  /*b410*/  ISETP.GT.AND P3, PT, R194, 0x11, !P5 ;  /* 0x00000011c200780c */ /* 0x000fc40006f64270 */
[----:B------:R-:W-:Y:S02]  /*b420*/  @P5 LOP3.LUT R17, R17, 0x10, RZ, 0xfc, !PT ;  /* 0x0000001011115812 */ /* 0x000fe400078efcff */
[----:B------:R-:W-:Y:S02]  /*b430*/  ISETP.LT.OR P3, PT, R193, 0x12, P3 ;  /* 0x00000012c100780c */ /* 0x000fe40001f61670 */
[----:B------:R-:W-:Y:S02]  /*b440*/  LOP3.LUT R17, R17, 0xfffbffff, RZ, 0xc0, !PT ;  /* 0xfffbffff11117812 */ /* 0x000fe400078ec0ff */
[----:B------:R-:W-:Y:S02]  /*b450*/  FSEL R203, R203, -INF , !P3 ;  /* 0xff800000cbcb7808 */ /* 0x000fe40005800000 */
[----:B------:R-:W-:Y:S02]  /*b460*/  @P4 LOP3.LUT R17, R17, 0x40000, RZ, 0xfc, !PT ;  /* 0x0004000011114812 */ /* 0x000fe400078efcff */
[----:B------:R-:W-:-:S02]  /*b470*/  ISETP.GT.AND P3, PT, R194, 0x18, !P4 ;  /* 0x00000018c200780c */ /* 0x000fc40006764270 */
[----:B------:R-:W-:Y:S02]  /*b480*/  ISETP.GE.AND P4, PT, R189, 0x1a, PT ;  /* 0x0000001abd00780c */ /* 0x000fe40003f86270 */
[----:B------:R-:W-:Y:S02]  /*b490*/  ISETP.LT.OR P3, PT, R193, 0x19, P3 ;  /* 0x00000019c100780c */ /* 0x000fe40001f61670 */
[----:B------:R-:W-:Y:S02]  /*b4a0*/  LOP3.LUT R17, R17, 0xfffdffff, RZ, 0xc0, !PT ;  /* 0xfffdffff11117812 */ /* 0x000fe400078ec0ff */
        /* <DEDUP_REMOVED lines=99> */
[----:B------:R-:W-:Y:S01]  /*bae0*/  ISETP.LT.OR P6, PT, R193, 0x5a, P6 ;  /* 0x0000005ac100780c */ /* 0x000fe200037c1670 */
[--C-:B-1----:R-:W-:Y:S02]  /*baf0*/  IMAD.IADD R193, R195, 0x1, R15.reuse ;  /* 0x00000001c3c17824 */ /* 0x102fe400078e020f */
[----:B------:R-:W-:Y:S01]  /*bb00*/  IMAD.IADD R195, R196, 0x1, R15 ;  /* 0x00000001c4c37824 */ /* 0x000fe200078e020f */
        /* <DEDUP_REMOVED lines=16> */
.L_x_10916:
[----:B------:R-:W-:-:S05]  /*bc10*/  IMAD.U32 R188, RZ, RZ, UR26 ;  /* 0x0000001affbc7e24 */ /* 0x000fca000f8e00ff */
[----:B------:R-:W-:-:S13]  /*bc20*/  ISETP.NE.AND P6, PT, R188, 0x1, PT ;  /* 0x00000001bc00780c */ /* 0x000fda0003fc5270 */
[----:B------:R-:W0:Y:S02]  /*bc30*/  @P6 LDC.64 R14, c[0x0][0x9e8] ;  /* 0x00027a00ff0e6b82 */ /* 0x000e240000000a00 */
[----:B0-----:R-:W-:-:S05]  /*bc40*/  @P6 IMAD.HI.U32 R14, R189, R14, RZ ;  /* 0x0000000ebd0e6227 */ /* 0x001fca00078e00ff */
[----:B------:R-:W-:-:S07]  /*bc50*/  @P6 SHF.R.U32.HI R189, RZ, R15, R14 ;  /* 0x0000000fffbd6219 */ /* 0x000fce000001160e */
.L_x_10917:
[----:B------:R-:W-:Y:S05]  /*bc60*/  BSYNC B0 ;  /* 0x0000000000007941 */ /* 0x000fea0003800000 */
.L_x_10915:
[----:B------:R-:W-:-:S05]  /*bc70*/  IMAD R190, R189, R188, R190 ;  /* 0x000000bcbdbe7224 */ /* 0x000fca00078e02be */
[----:B------:R-:W-:Y:S02]  /*bc80*/  VIADDMNMX R193, R190, R188, R193, PT ;  /* 0x000000bcbec17246 */ /* 0x000fe400038001c1 */
[----:B------:R-:W-:-:S07]  /*bc90*/  VIMNMX R195, R195, R190, !PT ;  /* 0x000000bec3c37248 */ /* 0x000fce0007fe0100 */
.L_x_10914:
[----:B------:R-:W-:Y:S01]  /*bca0*/  ISETP.GT.AND P1, PT, R195, 0x1, !P1 ;  /* 0x00000001c300780c */ /* 0x000fe20004f24270 */
[----:B------:R-:W-:Y:S01]  /*bcb0*/  UMOV UR10, UR25 ;  /* 0x00000019000a7c82 */ /* 0x000fe20008000000 */
[----:B------:R-:W-:Y:S02]  /*bcc0*/  LOP3.LUT P6, RZ, R17, 0x20000, RZ, 0xc0, !PT ;  /* 0x0002000011ff7812 */ /* 0x000fe400078cc0ff */
[----:B------:R-:W-:Y:S02]  /*bcd0*/  ISETP.LT.OR P1, PT, R193, 0x2, P1 ;  /* 0x00000002c100780c */ /* 0x000fe40000f21670 */
[----:B------:R-:W-:Y:S02]  /*bce0*/  ISETP.GT.AND P2, PT, R195, 0x8, !P2 ;  /* 0x00000008c300780c */ /* 0x000fe40005744270 */
[----:B------:R-:W-:Y:S02]  /*bcf0*/  FSEL R14, R10, -INF , !P1 ;  /* 0xff8000000a0e7808 */ /* 0x000fe40004800000 */
[----:B------:R-:W-:-:S02]  /*bd00*/  LOP3.LUT P1, RZ, R17, 0x4, RZ, 0xc0, !PT ;  /* 0x0000000411ff7812 */ /* 0x000fc4000782c0ff */
[----:B------:R-:W-:Y:S02]  /*bd10*/  ISETP.LT.OR P2, PT, R193, 0x9, P2 ;  /* 0x00000009c100780c */ /* 0x000fe40001741670 */
[----:B------:R-:W-:Y:S02]  /*bd20*/  ISETP.GT.AND P1, PT, R195, 0x9, !P1 ;  /* 0x00000009c300780c */ /* 0x000fe40004f24270 */
[----:B------:R-:W-:Y:S02]  /*bd30*/  FSEL R20, R20, -INF , !P2 ;  /* 0xff80000014147808 */ /* 0x000fe40005000000 */
        /* <DEDUP_REMOVED lines=60> */
[----:B------:R-:W-:Y:S01]  /*c100*/  LOP3.LUT P6, RZ, R17, 0x80, RZ, 0xc0, !PT ;  /* 0x0000008011ff7812 */ /* 0x000fe200078cc0ff */
[----:B------:R-:W0:Y:S01]  /*c110*/  SHFL.BFLY PT, R10, R15, 0x2, 0x1f ;  /* 0x0c401f000f0a7f89 */ /* 0x000e2200000e0000 */
[----:B------:R-:W-:Y:S02]  /*c120*/  FSEL R159, R159, -INF , !P1 ;  /* 0xff8000009f9f7808 */ /* 0x000fe40004800000 */
[----:B------:R-:W-:-:S02]  /*c130*/  LOP3.LUT P1, RZ, R17, 0x800, RZ, 0xc0, !PT ;  /* 0x0000080011ff7812 */ /* 0x000fc4000782c0ff */
[----:B------:R-:W-:Y:S02]  /*c140*/  LOP3.LUT P2, RZ, R17, 0x40, RZ, 0xc0, !PT ;  /* 0x0000004011ff7812 */ /* 0x000fe4000784c0ff */
[C---:B------:R-:W-:Y:S02]  /*c150*/  ISETP.GT.AND P1, PT, R195.reuse, 0x31, !P1 ;  /* 0x00000031c300780c */ /* 0x040fe40004f24270 */
[----:B------:R-:W-:Y:S02]  /*c160*/  ISETP.GT.AND P3, PT, R195, 0x50, !P3 ;  /* 0x00000050c300780c */ /* 0x000fe40005f64270 */
[----:B------:R-:W-:Y:S02]  /*c170*/  ISETP.LT.OR P1, PT, R193, 0x32, P1 ;  /* 0x00000032c100780c */ /* 0x000fe40000f21670 */
[----:B------:R-:W-:Y:S02]  /*c180*/  ISETP.GT.AND P4, PT, R195, 0x51, !P4 ;  /* 0x00000051c300780c */ /* 0x000fe40006784270 */
[----:B------:R-:W-:-:S02]  /*c190*/  FSEL R160, R160, -INF , !P1 ;  /* 0xff800000a0a07808 */ /* 0x000fc40004800000 */
[----:B------:R-:W-:Y:S02]  /*c1a0*/  LOP3.LUT P1, RZ, R17, 0x400, RZ, 0xc0, !PT ;  /* 0x0000040011ff7812 */ /* 0x000fe4000782c0ff */
[----:B------:R-:W-:Y:S02]  /*c1b0*/  ISETP.LT.OR P3, PT, R193, 0x51, P3 ;  /* 0x00000051c100780c */ /* 0x000fe40001f61670 */
[C---:B------:R-:W-:Y:S02]  /*c1c0*/  ISETP.GT.AND P1, PT, R195.reuse, 0x38, !P1 ;  /* 0x00000038c300780c */ /* 0x040fe40004f24270 */
[----:B------:R-:W-:Y:S02]  /*c1d0*/  ISETP.GT.AND P5, PT, R195, 0x58, !P5 ;  /* 0x00000058c300780c */ /* 0x000fe40006fa4270 */
[C---:B------:R-:W-:Y:S02]  /*c1e0*/  ISETP.LT.OR P1, PT, R193.reuse, 0x39, P1 ;  /* 0x00000039c100780c */ /* 0x040fe40000f21670 */
[----:B------:R-:W-:-:S02]  /*c1f0*/  ISETP.LT.OR P4, PT, R193, 0x52, P4 ;  /* 0x00000052c100780c */ /* 0x000fc40002781670 */
[----:B------:R-:W-:Y:S02]  /*c200*/  FSEL R163, R163, -INF , !P1 ;  /* 0xff800000a3a37808 */ /* 0x000fe40004800000 */
[----:B------:R-:W-:Y:S02]  /*c210*/  LOP3.LUT P1, RZ, R17, 0x200, RZ, 0xc0, !PT ;  /* 0x0000020011ff7812 */ /* 0x000fe4000782c0ff */
[----:B------:R-:W-:Y:S02]  /*c220*/  ISETP.LT.OR P5, PT, R193, 0x59, P5 ;  /* 0x00000059c100780c */ /* 0x000fe40002fa1670 */
        /* <DEDUP_REMOVED lines=11> */
[----:B------:R-:W-:Y:S02]  /*c2e0*/  ISETP.GT.AND P1, PT, R195, 0x48, !P2 ;  /* 0x00000048c300780c */ /* 0x000fe40005724270 */
[----:B------:R-:W-:Y:S02]  /*c2f0*/  LOP3.LUT P2, RZ, R17, 0x20, RZ, 0xc0, !PT ;  /* 0x0000002011ff7812 */ /* 0x000fe4000784c0ff */
[----:B------:R-:W-:Y:S02]  /*c300*/  ISETP.LT.OR P1, PT, R193, 0x49, P1 ;  /* 0x00000049c100780c */ /* 0x000fe40000f21670 */
[----:B------:R-:W-:Y:S02]  /*c310*/  ISETP.GT.AND P2, PT, R195, 0x49, !P2 ;  /* 0x00000049c300780c */ /* 0x000fe40005744270 */
[----:B------:R-:W-:-:S02]  /*c320*/  FSEL R194, R169, -INF , !P1 ;  /* 0xff800000a9c27808 */ /* 0x000fc40004800000 */
[----:B0-----:R-:W-:Y:S02]  /*c330*/  FMNMX.FTZ R169, R15, R10, !PT ;  /* 0x0000000a0fa97209 */ /* 0x001fe40007810000 */
[----:B------:R-:W-:Y:S02]  /*c340*/  ISETP.GT.AND P1, PT, R195, RZ, !P6 ;  /* 0x000000ffc300720c */ /* 0x000fe40007724270 */
[C---:B------:R-:W-:Y:S01]  /*c350*/  ISETP.LT.OR P2, PT, R193.reuse, 0x4a, P2 ;  /* 0x0000004ac100780c */ /* 0x040fe20001741670 */
[----:B------:R-:W0:Y:S01]  /*c360*/  SHFL.BFLY PT, R10, R169, 0x1, 0x1f ;  /* 0x0c201f00a90a7f89 */ /* 0x000e2200000e0000 */
[----:B------:R-:W-:Y:S02]  /*c370*/  ISETP.LT.OR P1, PT, R193, 0x1, P1 ;  /* 0x00000001c100780c */ /* 0x000fe40000f21670 */
[----:B------:R-:W-:Y:S02]  /*c380*/  LOP3.LUT P6, RZ, R17, 0x1, RZ, 0xc0, !PT ;  /* 0x0000000111ff7812 */ /* 0x000fe400078cc0ff */
[----:B------:R-:W-:-:S02]  /*c390*/  FSEL R197, R9, -INF , !P1 ;  /* 0xff80000009c57808 */ /* 0x000fc40004800000 */
[----:B------:R-:W-:Y:S02]  /*c3a0*/  ISETP.GT.AND P6, PT, R195, 0x59, !P6 ;  /* 0x00000059c300780c */ /* 0x000fe400077c4270 */
[----:B------:R-:W-:Y:S02]  /*c3b0*/  FMNMX.FTZ R9, R197, R12, !PT ;  /* 0x0000000cc5097209 */ /* 0x000fe40007810000 */
[----:B------:R-:W-:Y:S02]  /*c3c0*/  ISETP.LT.OR P6, PT, R193, 0x5a, P6 ;  /* 0x0000005ac100780c */ /* 0x000fe400037c1670 */
[----:B------:R-:W-:Y:S02]  /*c3d0*/  FMNMX.FTZ R9, R14, R9, !PT ;  /* 0x000000090e097209 */ /* 0x000fe40007810000 */
[----:B------:R-:W-:Y:S02]  /*c3e0*/  FSEL R193, R167, -INF , !P5 ;  /* 0xff800000a7c17808 */ /* 0x000fe40006800000 */
[----:B------:R-:W-:-:S02]  /*c3f0*/  FMNMX.FTZ R190, R20, R9, !PT ;  /* 0x0000000914be7209 */ /* 0x000fc40007810000 */
[----:B------:R-:W-:Y:S02]  /*c400*/  FSEL R168, R168, -INF , !P6 ;  /* 0xff800000a8a87808 */ /* 0x000fe40007000000 */
[----:B------:R-:W-:Y:S02]  /*c410*/  FMNMX.FTZ R9, R21, R190, !PT ;  /* 0x000000be15097209 */ /* 0x000fe40007810000 */
[----:B0-----:R-:W-:Y:S02]  /*c420*/  FMNMX.FTZ R10, R169, R10, !PT ;  /* 0x0000000aa90a7209 */ /* 0x001fe40007810000 */
[----:B------:R-:W-:Y:S02]  /*c430*/  FMNMX.FTZ R190, R22, R9, !PT ;  /* 0x0000000916be7209 */ /* 0x000fe40007810000 */
[C---:B------:R-:W-:Y:S01]  /*c440*/  FSETP.NEU.FTZ.AND P1, PT, R10.reuse, -INF , PT ;  /* 0xff8000000a00780b */ /* 0x040fe20003f3d000 */
[----:B------:R-:W-:Y:S01]  /*c450*/  FMUL.FTZ R196, R10, UR10 ;  /* 0x0000000a0ac47c20 */ /* 0x000fe20008410000 */
[----:B------:R-:W-:-:S04]  /*c460*/  FMNMX.FTZ R9, R23, R190, !PT ;  /* 0x000000be17097209 */ /* 0x000fc80007810000 */
[----:B------:R-:W-:-:S05]  /*c470*/  FSEL R196, R196, RZ, P1 ;  /* 0x000000ffc4c47208 */ /* 0x000fca0000800000 */
[--C-:B------:R-:W-:Y:S01]  /*c480*/  FFMA.FTZ R15, R192, UR10, -R196.reuse ;  /* 0x0000000ac00f7c23 */ /* 0x100fe200080108c4 */
[----:B------:R-:W-:Y:S01]  /*c490*/  FMNMX.FTZ R192, R152, R9, !PT ;  /* 0x0000000998c07209 */ /* 0x000fe20007810000 */
[--C-:B------:R-:W-:Y:S01]  /*c4a0*/  FFMA.FTZ R191, R172, UR10, -R196.reuse ;  /* 0x0000000aacbf7c23 */ /* 0x100fe200080108c4 */
        /* <DEDUP_REMOVED lines=13> */
[--C-:B------:R-:W-:Y:S01]  /*c580*/  FFMA.FTZ R162, R175, UR10, -R196.reuse ;  /* 0x0000000aafa27c23 */ /* 0x100fe200080108c4 */
[----:B------:R-:W-:Y:S01]  /*c590*/  FADD.FTZ R200, -R200, R11 ;  /* 0x0000000bc8c87221 */ /* 0x000fe20000010100 */
        /* <DEDUP_REMOVED lines=26> */
[----:B------:R-:W-:-:S02]  /*c740*/  FSEL R172, R158, -INF , !P2 ;  /* 0xff8000009eac7808 */ /* 0x000fc40005000000 */
        /* <DEDUP_REMOVED lines=18> */
[----:B------:R-:W1:Y:S08]  /*c870*/  MUFU.EX2 R178, R178 ;  /* 0x000000b200b27308 */ /* 0x000e700000000800 */
[----:B------:R-:W-:Y:S01]  /*c880*/  MUFU.EX2 R175, R175 ;  /* 0x000000af00af7308 */ /* 0x000fe20000000800 */
[----:B0-----:R-:W-:Y:S01]  /*c890*/  FMNMX.FTZ R9, R198, R9, !PT ;  /* 0x00000009c6097209 */ /* 0x001fe20007810000 */
[----:B------:R-:W-:-:S03]  /*c8a0*/  FMUL.FTZ R198, R200, UR10 ;  /* 0x0000000ac8c67c20 */ /* 0x000fc60008410000 */
[C---:B------:R-:W-:Y:S01]  /*c8b0*/  FSETP.NEU.FTZ.AND P1, PT, R9.reuse, -INF , PT ;  /* 0xff8000000900780b */ /* 0x040fe20003f3d000 */
[----:B------:R-:W-:Y:S02]  /*c8c0*/  FMUL.FTZ R185, R9, UR10 ;  /* 0x0000000a09b97c20 */ /* 0x000fe40008410000 */
[----:B------:R-:W-:Y:S03]  /*c8d0*/  MUFU.EX2 R180, R180 ;  /* 0x000000b400b47308 */ /* 0x000fe60000000800 */
[----:B------:R-:W-:-:S05]  /*c8e0*/  FSEL R185, R185, RZ, P1 ;  /* 0x000000ffb9b97208 */ /* 0x000fca0000800000 */
[----:B------:R-:W0:Y:S01]  /*c8f0*/  MUFU.EX2 R198, R198 ;  /* 0x000000c600c67308 */ /* 0x000e220000000800 */
[--C-:B------:R-:W-:Y:S01]  /*c900*/  FFMA.FTZ R13, R197, UR10, -R185.reuse ;  /* 0x0000000ac50d7c23 */ /* 0x100fe200080108b9 */
[--C-:B------:R-:W-:Y:S01]  /*c910*/  FFMA.FTZ R14, R14, UR10, -R185.reuse ;  /* 0x0000000a0e0e7c23 */ /* 0x100fe200080108b9 */
[--C-:B------:R-:W-:Y:S01]  /*c920*/  FFMA.FTZ R199, R160, UR10, -R185.reuse ;  /* 0x0000000aa0c77c23 */ /* 0x100fe200080108b9 */
[----:B-1----:R-:W-:Y:S01]  /*c930*/  F2FP.BF16.F32.PACK_AB R160, R178, R167 ;  /* 0x000000a7b2a0723e */ /* 0x002fe200000010ff */
        /* <DEDUP_REMOVED lines=10> */
[----:B------:R-:W-:Y:S01]  /*c9e0*/  FFMA.FTZ R201, R166, UR10, -R185 ;  /* 0x0000000aa6c97c23 */ /* 0x000fe200080108b9 */
[----:B------:R-:W-:Y:S01]  /*c9f0*/  MUFU.EX2 R182, R182 ;  /* 0x000000b600b67308 */ /* 0x000fe20000000800 */
[----:B0-----:R-:W-:Y:S01]  /*ca00*/  FFMA.FTZ R183, R198, R2, R15 ;  /* 0x00000002c6b77223 */ /* 0x001fe2000001000f */
[--C-:B------:R-:W-:Y:S01]  /*ca10*/  FFMA.FTZ R159, R194, UR10, -R185.reuse ;  /* 0x0000000ac29f7c23 */ /* 0x100fe200080108b9 */
[--C-:B------:R-:W-:Y:S01]  /*ca20*/  FFMA.FTZ R173, R173, UR10, -R185.reuse ;  /* 0x0000000aadad7c23 */ /* 0x100fe200080108b9 */
[----:B------:R-:W-:Y:S01]  /*ca30*/  FFMA.FTZ R193, R193, UR10, -R185 ;  /* 0x0000000ac1c17c23 */ /* 0x000fe200080108b9 */
[----:B------:R-:W-:Y:S01]  /*ca40*/  FADD.FTZ R2, R188, R183 ;  /* 0x000000b7bc027221 */ /* 0x000fe20000010000 */
[----:B------:R-:W-:Y:S01]  /*ca50*/  F2FP.BF16.F32.PACK_AB R166, R162, R161 ;  /* 0x000000a1a2a6723e */ /* 0x000fe200000010ff */
[-C--:B------:R-:W-:Y:S01]  /*ca60*/  FMUL.FTZ R24, R24, R198.reuse ;  /* 0x000000c618187220 */ /* 0x080fe20000410000 */
[----:B------:R-:W-:Y:S01]  /*ca70*/  MUFU.EX2 R179, R179 ;  /* 0x000000b300b37308 */ /* 0x000fe20000000800 */
[----:B------:R-:W-:Y:S01]  /*ca80*/  FADD.FTZ R183, R189, R2 ;  /* 0x00000002bdb77221 */ /* 0x000fe20000010000 */
[----:B------:R-:W-:Y:S01]  /*ca90*/  F2FP.BF16.F32.PACK_AB R164, R158, R191 ;  /* 0x000000bf9ea4723e */ /* 0x000fe200000010ff */
        /* <DEDUP_REMOVED lines=15> */
[----:B0-----:R-:W-:Y:S01]  /*cb90*/  FSEL R187, R9, RZ, P1 ;  /* 0x000000ff09bb7208 */ /* 0x001fe20000800000 */
[----:B------:R-:W-:Y:S01]  /*cba0*/  FMUL.FTZ R44, R44, R198 ;  /* 0x000000c62c2c7220 */ /* 0x000fe20000410000 */
[----:B------:R-:W-:Y:S01]  /*cbb0*/  PLOP3.LUT P1, PT, PT, PT, UP0, 0x40, 0x0 ;  /* 0x000000000000781c */ /* 0x000fe20003f2e808 */
[C---:B------:R-:W-:Y:S01]  /*cbc0*/  FADD.FTZ R2, R171.reuse, R2 ;  /* 0x00000002ab027221 */ /* 0x040fe20000010000 */
[----:B------:R-:W-:Y:S01]  /*cbd0*/  F2FP.BF16.F32.PACK_AB R170, R171, R170 ;  /* 0x000000aaabaa723e */ /* 0x000fe200000010ff */
[----:B------:R-:W-:Y:S01]  /*cbe0*/  FADD.FTZ R187, -R187, R12 ;  /* 0x0000000cbbbb7221 */ /* 0x000fe20000010100 */
[----:B------:R-:W-:Y:S01]  /*cbf0*/  MUFU.EX2 R181, R181 ;  /* 0x000000b500b57308 */ /* 0x000fe20000000800 */
[----:B------:R-:W-:Y:S01]  /*cc00*/  FADD.FTZ R183, R191, R2 ;  /* 0x00000002bfb77221 */ /* 0x000fe20000010000 */
[--C-:B------:R-:W-:Y:S01]  /*cc10*/  FFMA.FTZ R12, R153, UR10, -R185.reuse ;  /* 0x0000000a990c7c23 */ /* 0x100fe200080108b9 */
[----:B------:R-:W-:Y:S01]  /*cc20*/  FMUL.FTZ R187, R187, UR10 ;  /* 0x0000000abbbb7c20 */ /* 0x000fe20008410000 */
[----:B------:R-:W-:Y:S01]  /*cc30*/  FFMA.FTZ R153, R154, UR10, -R185 ;  /* 0x0000000a9a997c23 */ /* 0x000fe200080108b9 */
[----:B------:R-:W-:Y:S01]  /*cc40*/  FADD.FTZ R2, R158, R183 ;  /* 0x000000b79e027221 */ /* 0x000fe20000010000 */
[----:B------:R-:W-:Y:S01]  /*cc50*/  FFMA.FTZ R183, R152, UR10, -R185 ;  /* 0x0000000a98b77c23 */ /* 0x000fe200080108b9 */
[-C--:B------:R-:W-:Y:S01]  /*cc60*/  FMUL.FTZ R45, R45, R198.reuse ;  /* 0x000000c62d2d7220 */ /* 0x080fe20000410000 */
[----:B------:R-:W-:Y:S01]  /*cc70*/  MUFU.EX2 R186, R186 ;  /* 0x000000ba00ba7308 */ /* 0x000fe20000000800 */
[----:B------:R-:W-:Y:S01]  /*cc80*/  FADD.FTZ R195, R161, R2 ;  /* 0x00000002a1c37221 */ /* 0x000fe20000010000 */
[----:B-1----:R-:W-:Y:S01]  /*cc90*/  F2FP.BF16.F32.PACK_AB R158, R184, R179 ;  /* 0x000000b3b89e723e */ /* 0x002fe200000010ff */
[-C--:B------:R-:W-:Y:S01]  /*cca0*/  FMUL.FTZ R48, R48, R198.reuse ;  /* 0x000000c630307220 */ /* 0x080fe20000410000 */
[-C--:B------:R-:W-:Y:S01]  /*ccb0*/  FMUL.FTZ R49, R49, R198.reuse ;  /* 0x000000c631317220 */ /* 0x080fe20000410000 */
[----:B------:R-:W-:Y:S01]  /*ccc0*/  FADD.FTZ R2, R162, R195 ;  /* 0x000000c3a2027221 */ /* 0x000fe20000010000 */
[----:B------:R-:W-:Y:S01]  /*ccd0*/  F2FP.BF16.F32.PACK_AB R162, R180, R175 ;  /* 0x000000afb4a2723e */ /* 0x000fe200000010ff */
[-C--:B------:R-:W-:Y:S01]  /*cce0*/  FMUL.FTZ R52, R52, R198.reuse ;  /* 0x000000c634347220 */ /* 0x080fe20000410000 */
[----:B------:R-:W0:Y:S01]  /*ccf0*/  MUFU.EX2 R196, R196 ;  /* 0x000000c400c47308 */ /* 0x000e220000000800 */
[----:B------:R-:W-:Y:S01]  /*cd00*/  FADD.FTZ R195, R167, R2 ;  /* 0x00000002a7c37221 */ /* 0x000fe20000010000 */
[----:B------:R-:W-:Y:S01]  /*cd10*/  FFMA.FTZ R2, R155, UR10, -R185 ;  /* 0x0000000a9b027c23 */ /* 0x000fe200080108b9 */
[-C--:B------:R-:W-:Y:S01]  /*cd20*/  FMUL.FTZ R53, R53, R198.reuse ;  /* 0x000000c635357220 */ /* 0x080fe20000410000 */
[-C--:B------:R-:W-:Y:S01]  /*cd30*/  FMUL.FTZ R56, R56, R198.reuse ;  /* 0x000000c638387220 */ /* 0x080fe20000410000 */
[----:B------:R-:W-:Y:S01]  /*cd40*/  FADD.FTZ R152, R178, R195 ;  /* 0x000000c3b2987221 */ /* 0x000fe20000010000 */
[--C-:B------:R-:W-:Y:S01]  /*cd50*/  FFMA.FTZ R195, R157, UR10, -R185.reuse ;  /* 0x0000000a9dc37c23 */ /* 0x100fe200080108b9 */
[----:B------:R-:W-:Y:S01]  /*cd60*/  FFMA.FTZ R157, R172, UR10, -R185 ;  /* 0x0000000aac9d7c23 */ /* 0x000fe200080108b9 */
        /* <DEDUP_REMOVED lines=8> */
[----:B------:R-:W1:Y:S01]  /*cdf0*/  MUFU.EX2 R178, R187 ;  /* 0x000000bb00b27308 */ /* 0x000e620000000800 */
[----:B------:R-:W-:Y:S01]  /*ce00*/  FADD.FTZ R155, R177, R152 ;  /* 0x00000098b19b7221 */ /* 0x000fe20000010000 */
[----:B0-----:R-:W-:Y:S01]  /*ce10*/  F2FP.BF16.F32.PACK_AB R154, R196, R11 ;  /* 0x0000000bc49a723e */ /* 0x001fe200000010ff */
[-C--:B------:R-:W-:Y:S01]  /*ce20*/  FMUL.FTZ R65, R65, R198.reuse ;  /* 0x000000c641417220 */ /* 0x080fe20000410000 */
[-C--:B------:R-:W-:Y:S01]  /*ce30*/  FMUL.FTZ R68, R68, R198.reuse ;  /* 0x000000c644447220 */ /* 0x080fe20000410000 */
[----:B------:R-:W-:Y:S01]  /*ce40*/  FADD.FTZ R152, R182, R155 ;  /* 0x0000009bb6987221 */ /* 0x000fe20000010000 */
[--C-:B------:R-:W-:Y:S01]  /*ce50*/  FFMA.FTZ R155, R174, UR10, -R185.reuse ;  /* 0x0000000aae9b7c23 */ /* 0x100fe200080108b9 */
[----:B------:R-:W-:Y:S01]  /*ce60*/  FFMA.FTZ R185, R168, UR10, -R185 ;  /* 0x0000000aa8b97c23 */ /* 0x000fe200080108b9 */
[----:B------:R-:W0:Y:S01]  /*ce70*/  MUFU.EX2 R14, R14 ;  /* 0x0000000e000e7308 */ /* 0x000e220000000800 */
[----:B------:R-:W-:Y:S01]  /*ce80*/  FADD.FTZ R203, R179, R152 ;  /* 0x00000098b3cb7221 */ /* 0x000fe20000010000 */
[----:B------:R-:W-:Y:S01]  /*ce90*/  F2FP.BF16.F32.PACK_AB R168, R192, R169 ;  /* 0x000000a9c0a8723e */ /* 0x000fe200000010ff */
[-C--:B------:R-:W-:Y:S01]  /*cea0*/  FMUL.FTZ R69, R69, R198.reuse ;  /* 0x000000c645457220 */ /* 0x080fe20000410000 */
[----:B------:R-:W-:Y:S01]  /*ceb0*/  F2FP.BF16.F32.PACK_AB R174, R190, R189 ;  /* 0x000000bdbeae723e */ /* 0x000fe200000010ff */
[----:B------:R-:W-:Y:S01]  /*cec0*/  FADD.FTZ R152, R184, R203 ;  /* 0x000000cbb8987221 */ /* 0x000fe20000010000 */
[-C--:B------:R-:W-:Y:S01]  /*ced0*/  FMUL.FTZ R72, R72, R198.reuse ;  /* 0x000000c648487220 */ /* 0x080fe20000410000 */
[-C--:B------:R-:W-:Y:S01]  /*cee0*/  FMUL.FTZ R73, R73, R198.reuse ;  /* 0x000000c649497220 */ /* 0x080fe20000410000 */
[----:B------:R-:W2:Y:S01]  /*cef0*/  MUFU.EX2 R20, R20 ;  /* 0x0000001400147308 */ /* 0x000ea20000000800 */
[----:B------:R-:W-:Y:S01]  /*cf00*/  FADD.FTZ R169, R181, R152 ;  /* 0x00000098b5a97221 */ /* 0x000fe20000010000 */
[----:B------:R-:W-:Y:S01]  /*cf10*/  F2FP.BF16.F32.PACK_AB R152, R186, R181 ;  /* 0x000000b5ba98723e */ /* 0x000fe200000010ff */
        /* <DEDUP_REMOVED lines=17> */
[----:B------:R-:W-:Y:S01]  /*d030*/  FMUL.FTZ R104, R104, R198 ;  /* 0x000000c668687220 */ /* 0x000fe20000410000 */
[----:B------:R-:W-:Y:S01]  /*d040*/  FADD.FTZ R161, R11, R2 ;  /* 0x000000020ba17221 */ /* 0x000fe20000010000 */
[----:B-1----:R-:W-:Y:S01]  /*d050*/  FFMA.FTZ R11, R178, R0, R13 ;  /* 0x00000000b20b7223 */ /* 0x002fe2000001000d */
[-C--:B------:R-:W-:Y:S01]  /*d060*/  FMUL.FTZ R105, R105, R198.reuse ;  /* 0x000000c669697220 */ /* 0x080fe20000410000 */
[----:B------:R-:W-:Y:S01]  /*d070*/  MUFU.EX2 R22, R22 ;  /* 0x0000001600167308 */ /* 0x000fe20000000800 */
[----:B------:R-:W-:Y:S01]  /*d080*/  FADD.FTZ R2, R196, R161 ;  /* 0x000000a1c4027221 */ /* 0x000fe20000010000 */
[----:B0-----:R-:W-:Y:S01]  /*d090*/  FADD.FTZ R11, R14, R11 ;  /* 0x0000000b0e0b7221 */ /* 0x001fe20000010000 */
[-C--:B------:R-:W-:Y:S01]  /*d0a0*/  FMUL.FTZ R108, R108, R198.reuse ;  /* 0x000000c66c6c7220 */ /* 0x080fe20000410000 */
[-C--:B------:R-:W-:Y:S01]  /*d0b0*/  FMUL.FTZ R109, R109, R198.reuse ;  /* 0x000000c66d6d7220 */ /* 0x080fe20000410000 */
[-C--:B------:R-:W-:Y:S01]  /*d0c0*/  FMUL.FTZ R112, R112, R198.reuse ;  /* 0x000000c670707220 */ /* 0x080fe20000410000 */
[----:B--2---:R-:W-:Y:S01]  /*d0d0*/  FADD.FTZ R0, R20, R11 ;  /* 0x0000000b14007221 */ /* 0x004fe20000010000 */
[-C--:B------:R-:W-:Y:S01]  /*d0e0*/  FMUL.FTZ R113, R113, R198.reuse ;  /* 0x000000c671717220 */ /* 0x080fe20000410000 */
[----:B------:R-:W0:Y:S01]  /*d0f0*/  MUFU.EX2 R23, R23 ;  /* 0x0000001700177308 */ /* 0x000e220000000800 */
[-C--:B------:R-:W-:Y:S01]  /*d100*/  FMUL.FTZ R116, R116, R198.reuse ;  /* 0x000000c674747220 */ /* 0x080fe20000410000 */
[----:B----4-:R-:W-:Y:S01]  /*d110*/  FADD.FTZ R11, R21, R0 ;  /* 0x00000000150b7221 */ /* 0x010fe20000010000 */
        /* <DEDUP_REMOVED lines=19> */
[----:B------:R-:W-:Y:S01]  /*d250*/  F2FP.BF16.F32.PACK_AB R175, R21, R20 ;  /* 0x0000001415af723e */ /* 0x000fe200000010ff */
[----:B------:R-:W-:Y:S01]  /*d260*/  FMUL.FTZ R26, R26, R178 ;  /* 0x000000b21a1a7220 */ /* 0x000fe20000410000 */
[----:B------:R2:W-:Y:S01]  /*d270*/  MUFU.EX2 R15, R156 ;  /* 0x0000009c000f7308 */ /* 0x0005e20000000800 */
        /* <DEDUP_REMOVED lines=8> */
[----:B--2---:R-:W-:Y:S01]  /*d300*/  F2FP.BF16.F32.PACK_AB R156, R182, R177 ;  /* 0x000000b1b69c723e */ /* 0x004fe200000010ff */
[----:B------:R-:W-:Y:S01]  /*d310*/  FADD.FTZ R182, R22, R11 ;  /* 0x0000000b16b67221 */ /* 0x000fe20000010000 */
[----:B-1----:R-:W-:Y:S01]  /*d320*/  F2FP.BF16.F32.PACK_AB R171, R12, R183 ;  /* 0x000000b70cab723e */ /* 0x002fe200000010ff */
[-C--:B------:R-:W-:Y:S01]  /*d330*/  FMUL.FTZ R39, R39, R178.reuse ;  /* 0x000000b227277220 */ /* 0x080fe20000410000 */
[-C--:B------:R-:W-:Y:S01]  /*d340*/  FMUL.FTZ R42, R42, R178.reuse ;  /* 0x000000b22a2a7220 */ /* 0x080fe20000410000 */
[----:B------:R-:W-:Y:S01]  /*d350*/  FADD.FTZ R182, R23, R182 ;  /* 0x000000b617b67221 */ /* 0x000fe20000010000 */
[-C--:B------:R-:W-:Y:S01]  /*d360*/  FMUL.FTZ R43, R43, R178.reuse ;  /* 0x000000b22b2b7220 */ /* 0x080fe20000410000 */
[----:B------:R-:W1:Y:S01]  /*d370*/  MUFU.EX2 R188, R195 ;  /* 0x000000c300bc7308 */ /* 0x000e620000000800 */
[-C--:B------:R-:W-:Y:S01]  /*d380*/  FMUL.FTZ R46, R46, R178.reuse ;  /* 0x000000b22e2e7220 */ /* 0x080fe20000410000 */
[----:B------:R-:W-:Y:S01]  /*d390*/  FADD.FTZ R11, R183, R182 ;  /* 0x000000b6b70b7221 */ /* 0x000fe20000010000 */
[-C--:B------:R-:W-:Y:S01]  /*d3a0*/  FMUL.FTZ R47, R47, R178.reuse ;  /* 0x000000b22f2f7220 */ /* 0x080fe20000410000 */
[-C--:B------:R-:W-:Y:S01]  /*d3b0*/  FMUL.FTZ R50, R50, R178.reuse ;  /* 0x000000b232327220 */ /* 0x080fe20000410000 */
[-C--:B------:R-:W-:Y:S01]  /*d3c0*/  FMUL.FTZ R51, R51, R178.reuse ;  /* 0x000000b233337220 */ /* 0x080fe20000410000 */
[----:B------:R-:W-:Y:S01]  /*d3d0*/  FADD.FTZ R182, R12, R11 ;  /* 0x0000000b0cb67221 */ /* 0x000fe20000010000 */
[-C--:B------:R-:W-:Y:S01]  /*d3e0*/  FMUL.FTZ R54, R54, R178.reuse ;  /* 0x000000b236367220 */ /* 0x080fe20000410000 */
[----:B------:R-:W2:Y:S01]  /*d3f0*/  MUFU.EX2 R161, R197 ;  /* 0x000000c500a17308 */ /* 0x000ea20000000800 */
[-C--:B------:R-:W-:Y:S01]  /*d400*/  FMUL.FTZ R55, R55, R178.reuse ;  /* 0x000000b237377220 */ /* 0x080fe20000410000 */
[----:B0-----:R-:W-:Y:S01]  /*d410*/  FADD.FTZ R11, R153, R182 ;  /* 0x000000b6990b7221 */ /* 0x001fe20000010000 */
[-C--:B------:R-:W-:Y:S01]  /*d420*/  FMUL.FTZ R58, R58, R178.reuse ;  /* 0x000000b23a3a7220 */ /* 0x080fe20000410000 */
[-C--:B------:R-:W-:Y:S01]  /*d430*/  FMUL.FTZ R59, R59, R178.reuse ;  /* 0x000000b23b3b7220 */ /* 0x080fe20000410000 */
[-C--:B------:R-:W-:Y:S01]  /*d440*/  FMUL.FTZ R62, R62, R178.reuse ;  /* 0x000000b23e3e7220 */ /* 0x080fe20000410000 */
[----:B------:R-:W-:Y:S01]  /*d450*/  FADD.FTZ R182, R194, R11 ;  /* 0x0000000bc2b67221 */ /* 0x000fe20000010000 */
[-C--:B------:R-:W-:Y:S01]  /*d460*/  FMUL.FTZ R63, R63, R178.reuse ;  /* 0x000000b23f3f7220 */ /* 0x080fe20000410000 */
[----:B------:R-:W0:Y:S01]  /*d470*/  MUFU.EX2 R180, R199 ;  /* 0x000000c700b47308 */ /* 0x000e220000000800 */
[----:B-1----:R-:W-:Y:S01]  /*d480*/  F2FP.BF16.F32.PACK_AB R167, R188, R15 ;  /* 0x0000000fbca7723e */ /* 0x002fe200000010ff */
[----:B------:R-:W-:Y:S01]  /*d490*/  FADD.FTZ R11, R15, R182 ;  /* 0x000000b60f0b7221 */ /* 0x000fe20000010000 */
[-C--:B------:R-:W-:Y:S01]  /*d4a0*/  FMUL.FTZ R66, R66, R178.reuse ;  /* 0x000000b242427220 */ /* 0x080fe20000410000 */
[-C--:B------:R-:W-:Y:S01]  /*d4b0*/  FMUL.FTZ R67, R67, R178.reuse ;  /* 0x000000b243437220 */ /* 0x080fe20000410000 */
[-C--:B------:R-:W-:Y:S01]  /*d4c0*/  FMUL.FTZ R70, R70, R178.reuse ;  /* 0x000000b246467220 */ /* 0x080fe20000410000 */
[----:B------:R-:W-:Y:S01]  /*d4d0*/  FADD.FTZ R184, R188, R11 ;  /* 0x0000000bbcb87221 */ /* 0x000fe20000010000 */
        /* <DEDUP_REMOVED lines=27> */
[----:B0-----:R-:W-:Y:S01]  /*d690*/  F2FP.BF16.F32.PACK_AB R161, R180, R161 ;  /* 0x000000a1b4a1723e */ /* 0x001fe200000010ff */
[-C--:B------:R-:W-:Y:S01]  /*d6a0*/  FMUL.FTZ R115, R115, R178.reuse ;  /* 0x000000b273737220 */ /* 0x080fe20000410000 */
[-C--:B------:R-:W-:Y:S01]  /*d6b0*/  FMUL.FTZ R118, R118, R178.reuse ;  /* 0x000000b276767220 */ /* 0x080fe20000410000 */
[----:B------:R-:W-:Y:S01]  /*d6c0*/  FADD.FTZ R184, R180, R165 ;  /* 0x000000a5b4b87221 */ /* 0x000fe20000010000 */
[----:B------:R-:W-:Y:S01]  /*d6d0*/  F2FP.BF16.F32.PACK_AB R165, R194, R153 ;  /* 0x00000099c2a5723e */ /* 0x000fe200000010ff */
        /* <DEDUP_REMOVED lines=9> */
[----:B------:R1:W2:Y:S01]  /*d770*/  MUFU.EX2 R182, R157 ;  /* 0x0000009d00b67308 */ /* 0x0002a20000000800 */
        /* <DEDUP_REMOVED lines=9> */
[----:B---3--:R-:W-:Y:S01]  /*d810*/  F2FP.BF16.F32.PACK_AB R163, R200, R163 ;  /* 0x000000a3c8a3723e */ /* 0x008fe200000010ff */
[-C--:B------:R-:W-:Y:S01]  /*d820*/  FMUL.FTZ R150, R150, R178.reuse ;  /* 0x000000b296967220 */ /* 0x080fe20000410000 */
[----:B------:R-:W-:Y:S01]  /*d830*/  FMUL.FTZ R151, R151, R178 ;  /* 0x000000b297977220 */ /* 0x000fe20000410000 */
[----:B------:R-:W-:-:S03]  /*d840*/  FADD.FTZ R157, R200, R157 ;  /* 0x0000009dc89d7221 */ /* 0x000fc60000010000 */
[----:B------:R0:W1:Y:S01]  /*d850*/  MUFU.EX2 R184, R155 ;  /* 0x0000009b00b87308 */ /* 0x0000620000000800 */
[----:B----4-:R-:W-:Y:S01]  /*d860*/  FADD.FTZ R186, R0, R157 ;  /* 0x0000009d00ba7221 */ /* 0x010fe20000010000 */
[----:B-----5:R-:W-:Y:S02]  /*d870*/  F2FP.BF16.F32.PACK_AB R173, R14, R13 ;  /* 0x0000000d0ead723e */ /* 0x020fe400000010ff */
[C---:B------:R-:W-:Y:S01]  /*d880*/  F2FP.BF16.F32.PACK_AB R157, R201.reuse, R0 ;  /* 0x00000000c99d723e */ /* 0x040fe200000010ff */
[----:B------:R-:W-:-:S03]  /*d890*/  FADD.FTZ R186, R201, R186 ;  /* 0x000000bac9ba7221 */ /* 0x000fc60000010000 */
[----:B------:R-:W3:Y:S01]  /*d8a0*/  MUFU.EX2 R193, R193 ;  /* 0x000000c100c17308 */ /* 0x000ee20000000800 */
[----:B0-----:R-:W-:Y:S01]  /*d8b0*/  FADD.FTZ R155, R159, R186 ;  /* 0x000000ba9f9b7221 */ /* 0x001fe20000010000 */
[----:B--2---:R-:W-:-:S03]  /*d8c0*/  F2FP.BF16.F32.PACK_AB R159, R182, R159 ;  /* 0x0000009fb69f723e */ /* 0x004fc600000010ff */
[----:B------:R-:W-:-:S03]  /*d8d0*/  FADD.FTZ R190, R182, R155 ;  /* 0x0000009bb6be7221 */ /* 0x000fc60000010000 */
[----:B------:R-:W0:Y:S01]  /*d8e0*/  MUFU.EX2 R186, R185 ;  /* 0x000000b900ba7308 */ /* 0x000e220000000800 */
[----:B------:R-:W-:Y:S01]  /*d8f0*/  FADD.FTZ R13, R11, R190 ;  /* 0x000000be0b0d7221 */ /* 0x000fe20000010000 */
[----:B-1----:R-:W-:-:S03]  /*d900*/  F2FP.BF16.F32.PACK_AB R153, R184, R11 ;  /* 0x0000000bb899723e */ /* 0x002fc600000010ff */
[----:B------:R-:W-:-:S04]  /*d910*/  FADD.FTZ R12, R184, R13 ;  /* 0x0000000db80c7221 */ /* 0x000fc80000010000 */
[----:B---3--:R-:W-:-:S04]  /*d920*/  FADD.FTZ R13, R193, R12 ;  /* 0x0000000cc10d7221 */ /* 0x008fc80000010000 */
[C---:B0-----:R-:W-:Y:S01]  /*d930*/  FADD.FTZ R0, R186.reuse, R13 ;  /* 0x0000000dba007221 */ /* 0x041fe20000010000 */
[----:B------:R-:W-:Y:S01]  /*d940*/  F2FP.BF16.F32.PACK_AB R155, R186, R193 ;  /* 0x000000c1ba9b723e */ /* 0x000fe200000010ff */
[----:B------:R-:W-:Y:S06]  /*d950*/  @P1 BRA `(.L_x_10918) ;  /* 0x0000000000041947 */ /* 0x000fec0003800000 */
[----:B------:R-:W-:Y:S01]  /*d960*/  BPT.TRAP 0x1 ;  /* 0x000000040000795c */ /* 0x000fe20000300000 */
.L_x_10918:
[----:B------:R-:W-:Y:S01]  /*d970*/  PLOP3.LUT P2, PT, PT, PT, UP0, 0x40, 0x0 ;  /* 0x000000000000781c */ /* 0x000fe20003f4e808 */
[----:B------:R0:W1:-:S12]  /*d980*/  SYNCS.PHASECHK.TRANS64.TRYWAIT P1, [UR31+0x22850], R7 ;  /* 0x02285007ff0075a7 */ /* 0x000058000802015f */
[----:B0-----:R-:W-:Y:S05]  /*d990*/  @P2 BRA `(.L_x_10919) ;  /* 0x0000000000042947 */ /* 0x001fea0003800000 */
[----:B------:R-:W-:Y:S01]  /*d9a0*/  BPT.TRAP 0x1 ;  /* 0x000000040000795c */ /* 0x000fe20000300000 */
.L_x_10919:
[----:B-1----:R-:W-:Y:S05]  /*d9b0*/  @P1 BRA `(.L_x_10920) ;  /* 0x0000000000081947 */ /* 0x002fea0003800000 */
[----:B------:R-:W0:Y:S02]  /*d9c0*/  SYNCS.PHASECHK.TRANS64.TRYWAIT P1, [UR31+0x22850], R7 ;  /* 0x02285007ff0075a7 */ /* 0x000e24000802015f */
[----:B0-----:R-:W-:Y:S05]  /*d9d0*/  @!P1 BRA `(.L_x_10921) ;  /* 0x00000074000c9947 */ /* 0x001fea0003800000 */
.L_x_10920:
[----:B------:R3:W-:Y:S01]  /*d9e0*/  BAR.SYNC.DEFER_BLOCKING R5, 0x100 ;  /* 0x000400050000751d */ /* 0x0007e20000010000 */
[----:B------:R-:W-:Y:S01]  /*d9f0*/  UIMAD UR11, UR4, 0xc00, UR24 ;  /* 0x00000c00040b78a4 */ /* 0x000fe2000f8e0218 */
[----:B------:R-:W-:Y:S01]  /*da00*/  ISETP.GT.AND P1, PT, R6, UR37, PT ;  /* 0x0000002506007c0c */ /* 0x000fe2000bf24270 */
        /* <DEDUP_REMOVED lines=42> */
.L_x_10905:
[----:B------:R-:W0:Y:S01]  /*dcb0*/  SHFL.BFLY PT, R3, R2, 0x2, 0x1f ;  /* 0x0c401f0002037f89 */ /* 0x000e2200000e0000 */
[----:B------:R-:W-:-:S05]  /*dcc0*/  IADD3 R19, -R19, 0xb, RZ ;  /* 0x0000000b13137810 */ /* 0x000fca0007ffe1ff */
[----:B------:R4:W-:Y:S08]  /*dcd0*/  BAR.ARV R19, 0x100 ;  /* 0x000400130000751d */ /* 0x0009f00000002000 */
[----:B------:R-:W-:Y:S06]  /*dce0*/  BAR.ARV 0x8, 0x180 ;  /* 0x0206000000007b1d */ /* 0x000fec0000002000 */
[----:B------:R-:W-:Y:S01]  /*dcf0*/  PLOP3.LUT P0, PT, PT, PT, PT, 0x8, 0x0 ;  /* 0x000000000000781c */ /* 0x000fe20003f0e170 */
[----:B-123--:R-:W1:Y:S01]  /*dd00*/  SHFL.BFLY PT, R5, R0, 0x2, 0x1f ;  /* 0x0c401f0000057f89 */ /* 0x00ee6200000e0000 */
[----:B0-----:R-:W-:Y:S01]  /*dd10*/  FADD.FTZ R3, R3, R2 ;  /* 0x0000000203037221 */ /* 0x001fe20000010000 */
[----:B------:R-:W-:-:S04]  /*dd20*/  IMAD.MOV.U32 R2, RZ, RZ, -0x800000 ;  /* 0xff800000ff027424 */ /* 0x000fc800078e00ff */
[----:B------:R-:W0:Y:S01]  /*dd30*/  SHFL.BFLY PT, R4, R3, 0x1, 0x1f ;  /* 0x0c201f0003047f89 */ /* 0x000e2200000e0000 */
[----:B-1----:R-:W-:Y:S01]  /*dd40*/  FADD.FTZ R5, R5, R0 ;  /* 0x0000000005057221 */ /* 0x002fe20000010000 */
[----:B------:R-:W-:-:S04]  /*dd50*/  IMAD.MOV.U32 R0, RZ, RZ, RZ ;  /* 0x000000ffff007224 */ /* 0x000fc800078e00ff */
[----:B------:R-:W1:Y:S01]  /*dd60*/  SHFL.BFLY PT, R6, R5, 0x1, 0x1f ;  /* 0x0c201f0005067f89 */ /* 0x000e6200000e0000 */
[----:B0-----:R-:W-:Y:S01]  /*dd70*/  FADD.FTZ R8, R3, R4 ;  /* 0x0000000403087221 */ /* 0x001fe20000010000 */
[----:B------:R-:W-:Y:S02]  /*dd80*/  IMAD.MOV.U32 R4, RZ, RZ, RZ ;  /* 0x000000ffff047224 */ /* 0x000fe400078e00ff */
[----:B------:R-:W-:Y:S02]  /*dd90*/  IMAD.MOV.U32 R3, RZ, RZ, -0x800000 ;  /* 0xff800000ff037424 */ /* 0x000fe400078e00ff */
[----:B------:R-:W-:-:S13]  /*dda0*/  FSETP.NE.FTZ.AND P1, PT, R8, RZ, PT ;  /* 0x000000ff0800720b */ /* 0x000fda0003f35000 */
[----:B------:R-:W0:Y:S01]  /*ddb0*/  @P1 MUFU.RCP R4, R8 ;  /* 0x0000000800041308 */ /* 0x000e220000001000 */
[----:B-1----:R-:W-:Y:S01]  /*ddc0*/  FADD.FTZ R11, R5, R6 ;  /* 0x00000006050b7221 */ /* 0x002fe20000010000 */
[----:B------:R-:W-:-:S06]  /*ddd0*/  IMAD.U32 R5, RZ, RZ, UR10 ;  /* 0x0000000aff057e24 */ /* 0x000fcc000f8e00ff */
[----:B------:R-:W1:Y:S01]  /*dde0*/  @P1 MUFU.LG2 R6, R8 ;  /* 0x0000000800061308 */ /* 0x000e620000000c00 */
[----:B------:R-:W-:Y:S01]  /*ddf0*/  FSETP.NE.FTZ.AND P2, PT, R11, RZ, PT ;  /* 0x000000ff0b00720b */ /* 0x000fe20003f55000 */
[----:B------:R-:W-:Y:S01]  /*de00*/  @P1 FMUL.FTZ R5, R5, 0.69314718246459960938 ;  /* 0x3f31721805051820 */ /* 0x000fe20000410000 */
[-C--:B0-----:R-:W-:Y:S01]  /*de10*/  FMUL.FTZ R24, R24, R4.reuse ;  /* 0x0000000418187220 */ /* 0x081fe20000410000 */
[-C--:B------:R-:W-:Y:S01]  /*de20*/  FMUL.FTZ R25, R25, R4.reuse ;  /* 0x0000000419197220 */ /* 0x080fe20000410000 */
[-C--:B------:R-:W-:Y:S01]  /*de30*/  FMUL.FTZ R28, R28, R4.reuse ;  /* 0x000000041c1c7220 */ /* 0x080fe20000410000 */
[-C--:B------:R-:W-:Y:S01]  /*de40*/  FMUL.FTZ R29, R29, R4.reuse ;  /* 0x000000041d1d7220 */ /* 0x080fe20000410000 */
[----:B------:R-:W-:-:S07]  /*de50*/  FMUL.FTZ R32, R32, R4 ;  /* 0x0000000420207220 */ /* 0x000fce0000410000 */
[----:B------:R-:W0:Y:S01]  /*de60*/  @P2 MUFU.LG2 R7, R11 ;  /* 0x0000000b00072308 */ /* 0x000e220000000c00 */
[-C--:B------:R-:W-:Y:S01]  /*de70*/  FMUL.FTZ R33, R33, R4.reuse ;  /* 0x0000000421217220 */ /* 0x080fe20000410000 */
[-C--:B------:R-:W-:Y:S01]  /*de80*/  FMUL.FTZ R36, R36, R4.reuse ;  /* 0x0000000424247220 */ /* 0x080fe20000410000 */
[-C--:B------:R-:W-:Y:S01]  /*de90*/  FMUL.FTZ R37, R37, R4.reuse ;  /* 0x0000000425257220 */ /* 0x080fe20000410000 */
[-C--:B------:R-:W-:Y:S01]  /*dea0*/  FMUL.FTZ R40, R40, R4.reuse ;  /* 0x0000000428287220 */ /* 0x080fe20000410000 */
[-C--:B------:R-:W-:Y:S01]  /*deb0*/  FMUL.FTZ R41, R41, R4.reuse ;  /* 0x0000000429297220 */ /* 0x080fe20000410000 */
[-C--:B------:R-:W-:Y:S01]  /*dec0*/  FMUL.FTZ R44, R44, R4.reuse ;  /* 0x000000042c2c7220 */ /* 0x080fe20000410000 */
[-C--:B------:R-:W-:Y:S01]  /*ded0*/  FMUL.FTZ R45, R45, R4.reuse ;  /* 0x000000042d2d7220 */ /* 0x080fe20000410000 */
[----:B------:R2:W3:Y:S01]  /*dee0*/  @P2 MUFU.RCP R0, R11 ;  /* 0x0000000b00002308 */ /* 0x0004e20000001000 */
        /* <DEDUP_REMOVED lines=54> */
[----:B-1----:R-:W-:Y:S01]  /*e250*/  @P1 FMUL.FTZ R6, R6, 0.69314718246459960938 ;  /* 0x3f31721806061820 */ /* 0x002fe20000410000 */
[----:B0-----:R-:W-:Y:S01]  /*e260*/  @P2 FMUL.FTZ R4, R7, 0.69314718246459960938 ;  /* 0x3f31721807042820 */ /* 0x001fe20000410000 */
        /* <DEDUP_REMOVED lines=65> */
[----:B----4-:R-:W-:-:S07]  /*e680*/  @P2 FFMA.FTZ R2, R11, R9, R4 ;  /* 0x000000090b022223 */ /* 0x010fce0000010004 */
.L_x_10852:
        /* <DEDUP_REMOVED lines=23> */
[----:B------:R-:W0:Y:S01]  /*e800*/  @P0 LDC R14, c[0x0][0xbec] ;  /* 0x0002fb00ff0e0b82 */ /* 0x000e220000000800 */
[----:B------:R-:W-:Y:S02]  /*e810*/  LEA.HI R13, R4, R5, RZ, 0x2 ;  /* 0x00000005040d7211 */ /* 0x000fe400078f10ff */
[----:B------:R-:W-:Y:S02]  /*e820*/  LOP3.LUT R0, R6, 0xffffff80, RZ, 0xc0, !PT ;  /* 0xffffff8006007812 */ /* 0x000fe400078ec0ff */
[----:B------:R-:W-:-:S03]  /*e830*/  SHF.R.S32.HI R7, RZ, 0x7, R6 ;  /* 0x00000007ff077819 */ /* 0x000fc60000011406 */
[----:B------:R-:W-:Y:S01]  /*e840*/  IMAD.IADD R0, R5, 0x1, -R0 ;  /* 0x0000000105007824 */ /* 0x000fe200078e0a00 */
[----:B------:R-:W-:Y:S01]  /*e850*/  LEA.HI R4, R6, R7, RZ, 0x1 ;  /* 0x0000000706047211 */ /* 0x000fe200078f08ff */
[----:B------:R-:W3:Y:S01]  /*e860*/  LDC.64 R20, c[0x0][0xb40] ;  /* 0x0002d000ff147b82 */ /* 0x000ee20000000a00 */
[----:B------:R-:W-:Y:S02]  /*e870*/  LOP3.LUT R6, R13, 0xfffffffc, RZ, 0xc0, !PT ;  /* 0xfffffffc0d067812 */ /* 0x000fe400078ec0ff */
[----:B------:R-:W-:Y:S02]  /*e880*/  SHF.R.S32.HI R9, RZ, 0x1f, R0 ;  /* 0x0000001fff097819 */ /* 0x000fe40000011400 */
[----:B------:R-:W-:Y:S01]  /*e890*/  LOP3.LUT R4, R4, 0x3fffffe, RZ, 0xc0, !PT ;  /* 0x03fffffe04047812 */ /* 0x000fe200078ec0ff */
[----:B------:R-:W-:Y:S01]  /*e8a0*/  IMAD.IADD R5, R5, 0x1, -R6 ;  /* 0x0000000105057824 */ /* 0x000fe200078e0a06 */
[CC--:B------:R-:W-:Y:S01]  /*e8b0*/  LEA.HI R10, R9.reuse, R0.reuse, RZ, 0x2 ;  /* 0x00000000090a7211 */ /* 0x0c0fe200078f10ff */
[----:B------:R-:W5:Y:S01]  /*e8c0*/  @P0 LDC R152, c[0x0][0xbec] ;  /* 0x0002fb00ff980b82 */ /* 0x000f620000000800 */
[----:B------:R-:W-:Y:S01]  /*e8d0*/  LEA.HI R9, R9, R0, RZ, 0x5 ;  /* 0x0000000009097211 */ /* 0x000fe200078f28ff */
[----:B------:R-:W-:Y:S01]  /*e8e0*/  IMAD.IADD R6, R7, 0x1, -R4 ;  /* 0x0000000107067824 */ /* 0x000fe200078e0a04 */
[----:B------:R-:W-:-:S02]  /*e8f0*/  SHF.R.S32.HI R11, RZ, 0x2, R10 ;  /* 0x00000002ff0b7819 */ /* 0x000fc4000001140a */
[----:B------:R-:W-:Y:S02]  /*e900*/  SHF.R.S32.HI R12, RZ, 0x1f, R10 ;  /* 0x0000001fff0c7819 */ /* 0x000fe4000001140a */
[----:B------:R-:W-:Y:S01]  /*e910*/  LEA.HI R7, R5, R5, RZ, 0x1 ;  /* 0x0000000505077211 */ /* 0x000fe200078f08ff */
[----:B------:R-:W5:Y:S01]  /*e920*/  @P0 LDC R17, c[0x0][0xbf0] ;  /* 0x0002fc00ff110b82 */ /* 0x000f620000000800 */
[----:B------:R-:W-:-:S04]  /*e930*/  LEA.HI R12, R12, R11, RZ, 0x3 ;  /* 0x0000000b0c0c7211 */ /* 0x000fc800078f18ff */
[----:B------:R-:W-:-:S03]  /*e940*/  LOP3.LUT R12, R12, 0xfffffff8, RZ, 0xc0, !PT ;  /* 0xfffffff80c0c7812 */ /* 0x000fc600078ec0ff */
[----:B------:R-:W5:Y:S02]  /*e950*/  @P0 LDC R153, c[0x0][0xbf0] ;  /* 0x0002fc00ff990b82 */ /* 0x000f640000000800 */
        /* <DEDUP_REMOVED lines=12> */
[----:B------:R-:W-:Y:S01]  /*ea20*/  IMAD R16, RZ, RZ, -UR36 ;  /* 0x80000024ff107e24 */ /* 0x000fe2000f8e02ff */
[----:B------:R-:W-:Y:S01]  /*ea30*/  UIADD3 UR6, UR5, UR6, URZ ;  /* 0x0000000605067290 */ /* 0x000fe2000fffe03f */
[----:B----4-:R-:W-:Y:S01]  /*ea40*/  IMAD R12, R18, UR10, RZ ;  /* 0x0000000a120c7c24 */ /* 0x010fe2000f8e02ff */
[----:B------:R-:W-:Y:S01]  /*ea50*/  ULDC.64 UR8, c[0x0][0xb28] ;  /* 0x0002ca0000087ab9 */ /* 0x000fe20000000a00 */
[----:B--2---:R-:W-:Y:S02]  /*ea60*/  IMAD R11, R22, 0x80, R6 ;  /* 0x00000080160b7824 */ /* 0x004fe400078e0206 */
[----:B-1----:R-:W-:Y:S02]  /*ea70*/  IMAD R23, R23, R16, UR11 ;  /* 0x0000000b17177e24 */ /* 0x002fe4000f8e0210 */
[----:B------:R-:W-:Y:S02]  /*ea80*/  IMAD R15, R19, UR12, R12 ;  /* 0x0000000c130f7c24 */ /* 0x000fe4000f8e020c */
[----:B------:R-:W-:Y:S01]  /*ea90*/  IMAD.WIDE.U32 R4, R18, UR12, R4 ;  /* 0x0000000c12047c25 */ /* 0x000fe2000f8e0004 */
[----:B------:R-:W-:-:S03]  /*eaa0*/  SHF.R.S32.HI R16, RZ, 0x1f, R23 ;  /* 0x0000001fff107819 */ /* 0x000fc60000011417 */
[----:B0-----:R-:W-:-:S04]  /*eab0*/  @P0 IMAD.HI.U32 R12, R11, R14, RZ ;  /* 0x0000000e0b0c0227 */ /* 0x001fc800078e00ff */
[----:B------:R-:W-:Y:S02]  /*eac0*/  IMAD.U32 R7, RZ, RZ, UR5 ;  /* 0x00000005ff077e24 */ /* 0x000fe4000f8e00ff */
[----:B------:R-:W-:Y:S01]  /*ead0*/  IMAD.U32 R6, RZ, RZ, UR4 ;  /* 0x00000004ff067e24 */ /* 0x000fe2000f8e00ff */
[----:B------:R-:W-:Y:S01]  /*eae0*/  ULDC.64 UR4, c[0x0][0xbe0] ;  /* 0x0002f80000047ab9 */ /* 0x000fe20000000a00 */
[----:B------:R-:W-:Y:S01]  /*eaf0*/  IMAD.U32 R7, RZ, RZ, UR6 ;  /* 0x00000006ff077e24 */ /* 0x000fe2000f8e00ff */
[----:B------:R-:W-:Y:S01]  /*eb00*/  ULDC.64 UR6, c[0x0][0xb48] ;  /* 0x0002d20000067ab9 */ /* 0x000fe20000000a00 */
[----:B------:R-:W-:Y:S02]  /*eb10*/  IMAD.IADD R5, R5, 0x1, R15 ;  /* 0x0000000105057824 */ /* 0x000fe400078e020f */
[----:B---3--:R-:W-:Y:S02]  /*eb20*/  IMAD R14, R20, UR10, RZ ;  /* 0x0000000a140e7c24 */ /* 0x008fe4000f8e02ff */
[----:B-----5:R-:W-:-:S04]  /*eb30*/  @P0 IMAD.HI.U32 R152, R11, R152, RZ ;  /* 0x000000980b980227 */ /* 0x020fc800078e00ff */
[----:B------:R-:W-:Y:S01]  /*eb40*/  IMAD.MOV.U32 R13, RZ, RZ, R11 ;  /* 0x000000ffff0d7224 */ /* 0x000fe200078e000b */
[----:B------:R-:W-:Y:S01]  /*eb50*/  @P0 SHF.R.U32.HI R13, RZ, R17, R12 ;  /* 0x00000011ff0d0219 */ /* 0x000fe2000001160c */
[----:B------:R-:W-:Y:S02]  /*eb60*/  IMAD R17, R21, UR12, R14 ;  /* 0x0000000c15117c24 */ /* 0x000fe4000f8e020e */
[----:B------:R-:W-:-:S04]  /*eb70*/  IMAD.WIDE.U32 R6, R20, UR12, R6 ;  /* 0x0000000c14067c25 */ /* 0x000fc8000f8e0006 */
[----:B------:R-:W-:Y:S01]  /*eb80*/  IMAD.MOV.U32 R15, RZ, RZ, R11 ;  /* 0x000000ffff0f7224 */ /* 0x000fe200078e000b */
[----:B------:R-:W-:Y:S01]  /*eb90*/  @P0 SHF.R.U32.HI R15, RZ, R153, R152 ;  /* 0x00000099ff0f0219 */ /* 0x000fe20000011698 */
[----:B------:R-:W-:Y:S02]  /*eba0*/  IMAD R12, R16, UR4, RZ ;  /* 0x00000004100c7c24 */ /* 0x000fe4000f8e02ff */
[----:B------:R-:W-:-:S04]  /*ebb0*/  IMAD.WIDE.U32 R4, R23, UR4, R4 ;  /* 0x0000000417047c25 */ /* 0x000fc8000f8e0004 */
[----:B------:R-:W-:Y:S01]  /*ebc0*/  IMAD.IADD R7, R7, 0x1, R17 ;  /* 0x0000000107077824 */ /* 0x000fe200078e0211 */
[----:B------:R-:W-:Y:S01]  /*ebd0*/  SHF.R.S32.HI R17, RZ, 0x1f, R13 ;  /* 0x0000001fff117819 */ /* 0x000fe2000001140d */
[----:B------:R-:W-:Y:S01]  /*ebe0*/  IMAD R14, R23, UR5, R12 ;  /* 0x00000005170e7c24 */ /* 0x000fe2000f8e020c */
[----:B------:R-:W-:Y:S01]  /*ebf0*/  IADD3 R4, P0, R13, R4, RZ ;  /* 0x000000040d047210 */ /* 0x000fe20007f1e0ff */
[----:B------:R-:W-:Y:S01]  /*ec00*/  IMAD R16, R16, UR6, RZ ;  /* 0x0000000610107c24 */ /* 0x000fe2000f8e02ff */
[----:B------:R-:W-:Y:S01]  /*ec10*/  SHF.R.S32.HI R12, RZ, 0x1f, R15 ;  /* 0x0000001fff0c7819 */ /* 0x000fe2000001140f */
[----:B------:R-:W-:Y:S01]  /*ec20*/  IMAD.MOV R13, RZ, RZ, -R13 ;  /* 0x000000ffff0d7224 */ /* 0x000fe200078e0a0d */
[----:B------:R-:W-:Y:S01]  /*ec30*/  ULDC.64 UR4, c[0x0][0xb30] ;  /* 0x0002cc0000047ab9 */ /* 0x000fe20000000a00 */
[----:B------:R-:W-:Y:S01]  /*ec40*/  IMAD R19, R23, UR7, R16 ;  /* 0x0000000717137c24 */ /* 0x000fe2000f8e0210 */
[----:B------:R-:W-:Y:S01]  /*ec50*/  IADD3.X R5, R17, R5, R14, P0, !PT ;  /* 0x0000000511057210 */ /* 0x000fe200007fe40e */
[----:B------:R-:W-:-:S02]  /*ec60*/  IMAD.MOV R16, RZ, RZ, -R15 ;  /* 0x000000ffff107224 */ /* 0x000fc400078e0a0f */
[----:B------:R-:W-:Y:S02]  /*ec70*/  IMAD R12, R12, UR4, RZ ;  /* 0x000000040c0c7c24 */ /* 0x000fe4000f8e02ff */
[----:B------:R-:W-:Y:S02]  /*ec80*/  IMAD R13, R8, R13, R11 ;  /* 0x0000000d080d7224 */ /* 0x000fe400078e020b */
[----:B------:R-:W-:Y:S01]  /*ec90*/  IMAD.WIDE.U32 R6, R23, UR6, R6 ;  /* 0x0000000617067c25 */ /* 0x000fe2000f8e0006 */
[----:B------:R-:W-:-:S03]  /*eca0*/  ULDC.64 UR6, c[0x0][0xbc8] ;  /* 0x0002f20000067ab9 */ /* 0x000fc60000000a00 */
[----:B------:R-:W-:Y:S02]  /*ecb0*/  IMAD R11, R8, R16, R11 ;  /* 0x00000010080b7224 */ /* 0x000fe400078e020b */
[----:B------:R-:W-:Y:S01]  /*ecc0*/  IMAD R17, R15, UR5, R12 ;  /* 0x000000050f117c24 */ /* 0x000fe2000f8e020c */
[----:B------:R-:W-:Y:S01]  /*ecd0*/  SHF.R.S32.HI R12, RZ, 0x1f, R13 ;  /* 0x0000001fff0c7819 */ /* 0x000fe2000001140d */
[----:B------:R-:W-:Y:S01]  /*ece0*/  IMAD.IADD R7, R7, 0x1, R19 ;  /* 0x0000000107077824 */ /* 0x000fe200078e0213 */
[----:B------:R-:W-:Y:S01]  /*ecf0*/  SHF.R.S32.HI R14, RZ, 0x1f, R11 ;  /* 0x0000001fff0e7819 */ /* 0x000fe2000001140b */
[----:B------:R-:W0:Y:S01]  /*ed00*/  S2UR UR5, SR_CgaCtaId ;  /* 0x00000000000579c3 */ /* 0x000e220000008800 */
[----:B------:R-:W-:-:S04]  /*ed10*/  IMAD.WIDE.U32 R4, R13, UR6, R4 ;  /* 0x000000060d047c25 */ /* 0x000fc8000f8e0004 */
[----:B------:R-:W-:Y:S01]  /*ed20*/  IMAD.WIDE.U32 R6, R15, UR4, R6 ;  /* 0x000000040f067c25 */ /* 0x000fe2000f8e0006 */
[----:B------:R-:W-:-:S03]  /*ed30*/  UMOV UR4, 0x400 ;  /* 0x0000040000047882 */ /* 0x000fc60000000000 */
[----:B------:R-:W-:Y:S02]  /*ed40*/  IMAD R12, R12, UR6, RZ ;  /* 0x000000060c0c7c24 */ /* 0x000fe4000f8e02ff */
[----:B------:R-:W-:Y:S02]  /*ed50*/  IMAD.IADD R7, R7, 0x1, R17 ;  /* 0x0000000107077824 */ /* 0x000fe400078e0211 */
[----:B------:R-:W-:Y:S02]  /*ed60*/  IMAD R14, R14, UR8, RZ ;  /* 0x000000080e0e7c24 */ /* 0x000fe4000f8e02ff */
[----:B------:R-:W-:Y:S01]  /*ed70*/  IMAD R15, R13, UR7, R12 ;  /* 0x000000070d0f7c24 */ /* 0x000fe2000f8e020c */
[----:B------:R-:W-:Y:S01]  /*ed80*/  ULDC.64 UR6, c[0x0][0xba8] ;  /* 0x0002ea0000067ab9 */ /* 0x000fe20000000a00 */
[C---:B------:R-:W-:Y:S01]  /*ed90*/  IMAD R17, R11.reuse, UR9, R14 ;  /* 0x000000090b117c24 */ /* 0x040fe2000f8e020e */
[----:B------:R-:W-:Y:S01]  /*eda0*/  LEA R16, P0, R4, UR6, 0x2 ;  /* 0x0000000604107c11 */ /* 0x000fe2000f8010ff */
[----:B------:R-:W-:Y:S01]  /*edb0*/  IMAD.WIDE.U32 R12, R11, UR8, R6 ;  /* 0x000000080b0c7c25 */ /* 0x000fe2000f8e0006 */
[----:B------:R-:W-:Y:S01]  /*edc0*/  ULDC.64 UR8, c[0x0][0xb00] ;  /* 0x0002c00000087ab9 */ /* 0x000fe20000000a00 */
[----:B------:R-:W-:-:S02]  /*edd0*/  ULDC UR6, c[0x0][0xa88] ;  /* 0x0002a20000067ab9 */ /* 0x000fc40000000800 */
        /* <DEDUP_REMOVED lines=17> */
[----:B------:R-:W-:Y:S01]  /*eef0*/  UPRMT UR4, URZ, 0x654, UR4 ;  /* 0x000006543f047896 */ /* 0x000fe20008000004 */
[----:B------:R-:W-:Y:S02]  /*ef00*/  ISETP.GE.AND P2, PT, R11, R8, PT ;  /* 0x000000080b00720c */ /* 0x000fe40003f46270 */
[----:B------:R3:W4:Y:S01]  /*ef10*/  SHFL.IDX PT, R4, R6, RZ, 0x1c1f ;  /* 0x001c1fff06047589 */ /* 0x00072200000e0000 */
[----:B-1----:R-:W-:-:S03]  /*ef20*/  LOP3.LUT R17, R10, 0x7ffffffc, RZ, 0xc0, !PT ;  /* 0x7ffffffc0a117812 */ /* 0x002fc600078ec0ff */
[----:B------:R3:W1:Y:S02]  /*ef30*/  SHFL.IDX PT, R5, R7, RZ, 0x1c1f ;  /* 0x001c1fff07057589 */ /* 0x00066400000e0000 */
        /* <DEDUP_REMOVED lines=16> */
[----:B------:R-:W-:Y:S01]  /*f040*/  VIADD R18, R0, 0x30 ;  /* 0x0000003000127836 */ /* 0x000fe20000000000 */
[----:B------:R-:W-:Y:S01]  /*f050*/  ISETP.GE.AND P0, PT, R16, UR4, PT ;  /* 0x0000000410007c0c */ /* 0x000fe2000bf06270 */
[C---:B------:R-:W-:Y:S01]  /*f060*/  VIADD R19, R0.reuse, 0x38 ;  /* 0x0000003800137836 */ /* 0x040fe20000000000 */
[----:B------:R-:W-:Y:S01]  /*f070*/  ISETP.GE.AND P1, PT, R17, UR4, PT ;  /* 0x0000000411007c0c */ /* 0x000fe2000bf26270 */
[----:B------:R-:W-:-:S02]  /*f080*/  VIADD R20, R0, 0x40 ;  /* 0x0000004000147836 */ /* 0x000fc40000000000 */
[----:B------:R-:W-:Y:S02]  /*f090*/  VIADD R21, R0, 0x48 ;  /* 0x0000004800157836 */ /* 0x000fe40000000000 */
[----:B------:R-:W-:Y:S01]  /*f0a0*/  @!P3 LEA.HI R2, R2, R2, RZ, 0x1 ;  /* 0x000000020202b211 */ /* 0x000fe200078f08ff */
[C---:B------:R-:W-:Y:S01]  /*f0b0*/  VIADD R22, R0.reuse, 0x50 ;  /* 0x0000005000167836 */ /* 0x040fe20000000000 */
[----:B------:R-:W-:Y:S01]  /*f0c0*/  @!P4 LEA.HI R3, R3, R3, RZ, 0x1 ;  /* 0x000000030303c211 */ /* 0x000fe200078f08ff */
[----:B------:R-:W-:Y:S01]  /*f0d0*/  VIADD R23, R0, 0x58 ;  /* 0x0000005800177836 */ /* 0x000fe20000000000 */
        /* <DEDUP_REMOVED lines=170> */
.L_x_10925:
[----:B------:R-:W-:Y:S05]  /*fb80*/  BSYNC B0 ;  /* 0x0000000000007941 */ /* 0x000fea0003800000 */
.L_x_10924:
[----:B------:R-:W-:Y:S01]  /*fb90*/  ISETP.GE.AND P0, PT, R9, R8, PT ;  /* 0x000000080900720c */ /* 0x000fe20003f06270 */
[----:B0--3--:R0:W2:Y:S04]  /*fba0*/  SHFL.IDX PT, R3, R7, 0x1, 0x1c1f ;  /* 0x003c1f0007037f89 */ /* 0x0090a800000e0000 */
[----:B------:R0:W3:Y:S08]  /*fbb0*/  SHFL.IDX PT, R2, R6, 0x1, 0x1c1f ;  /* 0x003c1f0006027f89 */ /* 0x0000f000000e0000 */
[----:B0-----:R-:W-:Y:S05]  /*fbc0*/  @P0 BRA `(.L_x_10844) ;  /* 0x0000004c00d40947 */ /* 0x001fea0003800000 */
        /* <DEDUP_REMOVED lines=12> */
[----:B------:R-:W-:-:S02]  /*fc90*/  VIADD R14, R0, 0x38 ;  /* 0x00000038000e7836 */ /* 0x000fc40000000000 */
[C---:B------:R-:W-:Y:S02]  /*fca0*/  VIADD R15, R0.reuse, 0x40 ;  /* 0x00000040000f7836 */ /* 0x040fe40000000000 */
        /* <DEDUP_REMOVED lines=8> */
[----:B--23--:R-:W-:Y:S01]  /*fd30*/  @!P0 IMAD.WIDE R4, R0, 0x4, R2 ;  /* 0x0000000400048825 */ /* 0x00cfe200078e0202 */
        /* <DEDUP_REMOVED lines=131> */
[C---:B------:R-:W-:Y:S01]  /*10570*/  VIADD R17, R0.reuse, 0xe8 ;  /* 0x000000e800117836 */ /* 0x040fe20000000000 */
[----:B------:R-:W-:Y:S01]  /*10580*/  @!P6 LEA.HI R19, R19, R19, RZ, 0x1 ;  /* 0x000000131313e211 */ /* 0x000fe200078f08ff */
[----:B------:R-:W-:Y:S01]  /*10590*/  VIADD R0, R0, 0xf8 ;  /* 0x000000f800007836 */ /* 0x000fe20000000000 */
[----:B------:R-:W-:Y:S02]  /*105a0*/  ISETP.GE.AND P1, PT, R15, UR4, PT ;  /* 0x000000040f007c0c */ /* 0x000fe4000bf26270 */
[----:B------:R-:W-:-:S02]  /*105b0*/  ISETP.GE.AND P3, PT, R17, UR4, PT ;  /* 0x0000000411007c0c */ /* 0x000fc4000bf66270 */
        /* <DEDUP_REMOVED lines=33> */
.L_x_10923:
        /* <DEDUP_REMOVED lines=22> */
[----:B------:R-:W-:Y:S01]  /*10930*/  IMAD.U32 R3, RZ, RZ, UR5 ;  /* 0x00000005ff037e24 */ /* 0x000fe2000f8e00ff */
[----:B------:R-:W2:Y:S01]  /*10940*/  @P0 LDC R7, c[0x0][0xbec] ;  /* 0x0002fb00ff070b82 */ /* 0x000ea20000000800 */
[----:B------:R-:W-:Y:S01]  /*10950*/  IMAD.U32 R2, RZ, RZ, UR4 ;  /* 0x00000004ff027e24 */ /* 0x000fe2000f8e00ff */
[----:B------:R-:W-:Y:S01]  /*10960*/  ULDC.64 UR4, c[0x0][0xbe0] ;  /* 0x0002f80000047ab9 */ /* 0x000fe20000000a00 */
[----:B------:R-:W-:-:S05]  /*10970*/  IMAD.U32 R3, RZ, RZ, UR6 ;  /* 0x00000006ff037e24 */ /* 0x000fca000f8e00ff */
        /* <DEDUP_REMOVED lines=33> */
.L_x_10842:
        /* <DEDUP_REMOVED lines=18> */
.L_x_10926:
[----:B------:R-:W-:Y:S01]  /*10cb0*/  ULDC UR7, c[0x0][0xc50] ;  /* 0x0003140000077ab9 */ /* 0x000fe20000000800 */
[----:B------:R-:W-:Y:S01]  /*10cc0*/  UMOV UR36, UR6 ;  /* 0x0000000600247c82 */ /* 0x000fe20008000000 */
[----:B------:R-:W-:-:S11]  /*10cd0*/  UISETP.NE.AND UP0, UPT, UR7, 0x1, UPT ;  /* 0x000000010700788c */ /* 0x000fd6000bf05270 */
[----:B------:R-:W-:Y:S01]  /*10ce0*/  @UP0 ULDC UR4, c[0x0][0xc54] ;  /* 0x0003150000040ab9 */ /* 0x000fe20000000800 */
[----:B------:R-:W-:Y:S01]  /*10cf0*/  @UP0 ULDC UR8, c[0x0][0xc58] ;  /* 0x0003160000080ab9 */ /* 0x000fe20000000800 */
[----:B------:R-:W-:-:S04]  /*10d00*/  UIMAD.WIDE.U32 UR4, UR6, UR4, URZ ;  /* 0x00000004060472a5 */ /* 0x000fc8000f8e003f */
[----:B------:R-:W-:-:S12]  /*10d10*/  @UP0 USHF.R.U32.HI UR36, URZ, UR8, UR5 ;  /* 0x000000083f240299 */ /* 0x000fd80008011605 */
.L_x_10927:
        /* <DEDUP_REMOVED lines=45> */
.L_x_10930:
[----:B------:R-:W-:-:S11]  /*10ff0*/  UISETP.NE.AND UP0, UPT, UR5, 0x1, UPT ;  /* 0x000000010500788c */ /* 0x000fd6000bf05270 */
[----:B------:R-:W-:Y:S02]  /*11000*/  @UP0 ULDC.64 UR14, c[0x0][0x9e8] ;  /* 0x00027a00000e0ab9 */ /* 0x000fe40000000a00 */
[----:B------:R-:W-:-:S04]  /*11010*/  UIMAD.WIDE.U32 UR6, UR8, UR14, URZ ;  /* 0x0000000e080672a5 */ /* 0x000fc8000f8e003f */
[----:B------:R-:W-:-:S12]  /*11020*/  @UP0 USHF.R.U32.HI UR8, URZ, UR15, UR7 ;  /* 0x0000000f3f080299 */ /* 0x000fd80008011607 */
.L_x_10931:
[----:B------:R-:W-:-:S04]  /*11030*/  UIMAD UR8, UR8, UR5, UR5 ;  /* 0x00000005080872a4 */ /* 0x000fc8000f8e0205 */
[----:B------:R-:W-:-:S04]  /*11040*/  UISETP.LT.AND UP0, UPT, UR4, UR8, UPT ;  /* 0x000000080400728c */ /* 0x000fc8000bf01270 */
[----:B------:R-:W-:-:S12]  /*11050*/  USEL UR4, UR4, UR8, UP0 ;  /* 0x0000000804047287 */ /* 0x000fd80008000000 */
.L_x_10929:
        /* <DEDUP_REMOVED lines=26> */
.L_x_10933:
[----:B------:R-:W-:-:S11]  /*11200*/  UISETP.NE.AND UP0, UPT, UR5, 0x1, UPT ;  /* 0x000000010500788c */ /* 0x000fd6000bf05270 */
[----:B------:R-:W-:Y:S02]  /*11210*/  @UP0 ULDC.64 UR10, c[0x0][0x9e8] ;  /* 0x00027a00000a0ab9 */ /* 0x000fe40000000a00 */
[----:B------:R-:W-:-:S04]  /*11220*/  UIMAD.WIDE.U32 UR6, UR4, UR10, URZ ;  /* 0x0000000a040672a5 */ /* 0x000fc8000f8e003f */
[----:B------:R-:W-:-:S12]  /*11230*/  @UP0 USHF.R.U32.HI UR4, URZ, UR11, UR7 ;  /* 0x0000000b3f040299 */ /* 0x000fd80008011607 */
.L_x_10934:
[----:B------:R-:W-:-:S04]  /*11240*/  UIMAD UR4, UR4, UR5, URZ ;  /* 0x00000005040472a4 */ /* 0x000fc8000f8e023f */
[----:B------:R-:W-:-:S04]  /*11250*/  UISETP.LT.AND UP0, UPT, UR8, UR4, UPT ;  /* 0x000000040800728c */ /* 0x000fc8000bf01270 */
[----:B------:R-:W-:-:S12]  /*11260*/  USEL UR8, UR8, UR4, !UP0 ;  /* 0x0000000408087287 */ /* 0x000fd8000c000000 */
.L_x_10932:
[----:B------:R-:W-:Y:S02]  /*11270*/  UIMAD.WIDE UR4, UR8, 0x2aaaaaab, URZ ;  /* 0x2aaaaaab080478a5 */ /* 0x000fe4000f8e023f */
[----:B------:R-:W-:Y:S02]  /*11280*/  USHF.R.U32.HI UR10, URZ, 0x10, UR42 ;  /* 0x000000103f0a7899 */ /* 0x000fe4000801162a */
[----:B------:R-:W-:Y:S02]  /*11290*/  USHF.R.U32.HI UR4, URZ, 0x1f, UR5 ;  /* 0x0000001f3f047899 */ /* 0x000fe40008011605 */
[----:B------:R-:W-:Y:S02]  /*112a0*/  ULOP3.LUT UR42, UR42, 0xffff, URZ, 0xc0, !UPT ;  /* 0x0000ffff2a2a7892 */ /* 0x000fe4000f8ec03f */
[----:B------:R-:W-:Y:S01]  /*112b0*/  ULEA.HI.SX32 UR4, UR5, UR4, 0x1c ;  /* 0x0000000405047291 */ /* 0x000fe2000f8fe23f */
        /* <DEDUP_REMOVED lines=15> */
[----:B------:R-:W-:-:S05]  /*113b0*/  IMAD.MOV R3, RZ, RZ, -R3 ;  /* 0x000000ffff037224 */ /* 0x000fca00078e0a03 */
[----:B------:R-:W-:-:S05]  /*113c0*/  R2UR UR9, R3 ;  /* 0x00000000030972ca */ /* 0x000fca00000e0000 */
        /* <DEDUP_REMOVED lines=23> */
.L_x_10935:
[----:B------:R-:W-:Y:S01]  /*11540*/  UIMAD UR41, UR42, UR46, UR43 ;  /* 0x0000002e2a2972a4 */ /* 0x000fe2000f8e022b */
[----:B------:R-:W-:Y:S02]  /*11550*/  IMAD.U32 R0, RZ, RZ, UR12 ;  /* 0x0000000cff007e24 */ /* 0x000fe4000f8e00ff */
[----:B------:R-:W-:Y:S02]  /*11560*/  IMAD.MOV.U32 R6, RZ, RZ, RZ ;  /* 0x000000ffff067224 */ /* 0x000fe400078e00ff */
[----:B------:R-:W-:Y:S02]  /*11570*/  IMAD.MOV.U32 R8, RZ, RZ, 0x1 ;  /* 0x00000001ff087424 */ /* 0x000fe400078e00ff */
[----:B------:R-:W-:-:S05]  /*11580*/  IMAD.U32 R3, RZ, RZ, UR41 ;  /* 0x00000029ff037e24 */ /* 0x000fca000f8e00ff */
[----:B------:R-:W-:Y:S01]  /*11590*/  VIADDMNMX R19, R3, UR46, R0, PT ;  /* 0x0000002e03137c46 */ /* 0x000fe2000b800100 */
[----:B------:R-:W-:-:S03]  /*115a0*/  IMAD.MOV.U32 R0, RZ, RZ, 0x1 ;  /* 0x00000001ff007424 */ /* 0x000fc600078e00ff */
        /* <DEDUP_REMOVED lines=26> */
.L_x_10936:
        /* <DEDUP_REMOVED lines=20> */
.L_x_10938:
        /* <DEDUP_REMOVED lines=15> */
.L_x_10937:
[----:B------:R-:W0:Y:S08]  /*11980*/  LDC.64 R2, c[0x0][0x9f8] ;  /* 0x00027e00ff027b82 */ /* 0x000e300000000a00 */
[----:B------:R-:W1:Y:S01]  /*11990*/  LDC.64 R4, c[0x0][0x418] ;  /* 0x00010600ff047b82 */ /* 0x000e620000000a00 */
[----:B0-----:R-:W-:-:S04]  /*119a0*/  ISETP.NE.U32.AND P0, PT, R2, RZ, PT ;  /* 0x000000ff0200720c */ /* 0x001fc80003f05070 */
[----:B------:R-:W-:-:S13]  /*119b0*/  ISETP.NE.AND.EX P0, PT, R3, RZ, PT, P0 ;  /* 0x000000ff0300720c */ /* 0x000fda0003f05300 */
[----:B------:R-:W0:Y:S02]  /*119c0*/  @P0 LDC.64 R2, c[0x0][0x9f8] ;  /* 0x00027e00ff020b82 */ /* 0x000e240000000a00 */
[----:B0-----:R-:W-:-:S05]  /*119d0*/  @P0 IMAD.WIDE R2, R18, 0x4, R2 ;  /* 0x0000000412020825 */ /* 0x001fca00078e0202 */
[----:B------:R-:W2:Y:S01]  /*119e0*/  @P0 LDG.E R18, desc[UR48][R2.64] ;  /* 0x0000003002120981 */ /* 0x000ea2000c1e1900 */
[----:B-1----:R-:W-:Y:S01]  /*119f0*/  ISETP.NE.U32.AND P0, PT, R4, RZ, PT ;  /* 0x000000ff0400720c */ /* 0x002fe20003f05070 */
        /* <DEDUP_REMOVED lines=12> */
.L_x_11018:
[----:B------:R2:W-:Y:S01]  /*11ac0*/  STL [R1], R0 ;  /* 0x0000000001007387 */ /* 0x0005e20000100800 */
        /* <DEDUP_REMOVED lines=8> */
.L_x_11021:
[----:B------:R-:W-:Y:S05]  /*11b50*/  @!P6 BRA `(.L_x_10940) ;  /* 0x0000000000d8e947 */ /* 0x000fea0003800000 */
[----:B------:R-:W-:Y:S01]  /*11b60*/  IMAD.MOV.U32 R16, RZ, RZ, R18 ;  /* 0x000000ffff107224 */ /* 0x000fe200078e0012 */
[----:B------:R-:W-:Y:S06]  /*11b70*/  @!P1 BRA `(.L_x_10942) ;  /* 0x0000000000509947 */ /* 0x000fec0003800000 */
[----:B0-----:R-:W-:Y:S01]  /*11b80*/  IMAD.MOV.U32 R6, RZ, RZ, R0 ;  /* 0x000000ffff067224 */ /* 0x001fe200078e0000 */
        /* <DEDUP_REMOVED lines=18> */
[----:B------:R1:W-:Y:S02]  /*11cb0*/  STL [R1], R6 ;  /* 0x0000000601007387 */ /* 0x0003e40000100800 */
.L_x_10942:
[----:B------:R-:W-:Y:S01]  /*11cc0*/  IMAD.MOV.U32 R0, RZ, RZ, 0x1 ;  /* 0x00000001ff007424 */ /* 0x000fe200078e00ff */
[----:B01----:R-:W0:Y:S04]  /*11cd0*/  S2R R6, SR_TID.X ;  /* 0x0000000000067919 */ /* 0x003e280000002100 */
[----:B------:R-:W-:-:S04]  /*11ce0*/  SHF.L.U32 R0, R0, 0x1f, RZ ;  /* 0x0000001f00007819 */ /* 0x000fc800000006ff */
[----:B------:R-:W1:Y:S01]  /*11cf0*/  SYNCS.PHASECHK.TRANS64.TRYWAIT P0, [UR38+0x22840], R0 ;  /* 0x02284000ff0075a7 */ /* 0x000e620008000166 */
[----:B0-----:R-:W-:-:S04]  /*11d00*/  LOP3.LUT R2, R6, 0x7f, RZ, 0xc0, !PT ;  /* 0x0000007f06027812 */ /* 0x001fc800078ec0ff */
[----:B------:R-:W-:Y:S01]  /*11d10*/  ISETP.NE.AND P1, PT, R2, RZ, PT ;  /* 0x000000ff0200720c */ /* 0x000fe20003f25270 */
[----:B-1----:R-:W-:-:S12]  /*11d20*/  @!P0 BRA `(.L_x_10943) ;  /* 0x00000030008c8947 */ /* 0x002fd80003800000 */
.L_x_11022:
[----:B------:R-:W-:Y:S05]  /*11d30*/  @P1 BRA `(.L_x_10944) ;  /* 0x0000000000181947 */ /* 0x000fea0003800000 */
[----:B------:R-:W1:Y:S01]  /*11d40*/  S2R R2, SR_TID.X ;  /* 0x0000000000027919 */ /* 0x000e620000002100 */
[----:B0-----:R-:W-:-:S04]  /*11d50*/  IMAD.MOV.U32 R0, RZ, RZ, 0x3000 ;  /* 0x00003000ff007424 */ /* 0x001fc800078e00ff */
[----:B------:R2:W-:Y:S01]  /*11d60*/  SYNCS.ARRIVE.TRANS64 RZ, [UR38+0x22830], R0 ;  /* 0x02283000ffff79a7 */ /* 0x0005e20008000026 */
[----:B-1----:R-:W-:-:S13]  /*11d70*/  LOP3.LUT P0, RZ, R2, 0x1f, RZ, 0xc0, !PT ;  /* 0x0000001f02ff7812 */ /* 0x002fda000780c0ff */
[----:B--2---:R-:W-:Y:S05]  /*11d80*/  @!P0 BRA `(.L_x_10944) ;  /* 0x0000000000048947 */ /* 0x004fea0003800000 */
[----:B------:R-:W-:Y:S01]  /*11d90*/  BPT.TRAP 0x1 ;  /* 0x000000040000795c */ /* 0x000fe20000300000 */
.L_x_10944:
[----:B0-----:R-:W2:Y:S01]  /*11da0*/  LDL R0, [R1] ;  /* 0x0000000001007983 */ /* 0x001ea20000100800 */
        /* <DEDUP_REMOVED lines=17> */
.L_x_10940:
        /* <DEDUP_REMOVED lines=22> */
.L_x_10945:
[----:B------:R-:W1:Y:S01]  /*12020*/  LDC R5, c[0x0][0x448] ;  /* 0x00011200ff057b82 */ /* 0x000e620000000800 */
[----:B------:R-:W2:Y:S01]  /*12030*/  S2R R12, SR_TID.X ;  /* 0x00000000000c7919 */ /* 0x000ea20000002100 */
[----:B------:R-:W-:Y:S01]  /*12040*/  USHF.R.S32.HI UR4, URZ, 0x1f, UR36 ;  /* 0x0000001f3f047899 */ /* 0x000fe20008011424 */
[----:B------:R-:W-:Y:S01]  /*12050*/  ULDC.64 UR8, c[0x0][0x2d8] ;  /* 0x0000b60000087ab9 */ /* 0x000fe20000000a00 */
[----:B------:R-:W3:Y:S02]  /*12060*/  S2R R8, SR_CTAID.Z ;  /* 0x0000000000087919 */ /* 0x000ee40000002700 */
[----:B------:R-:W-:Y:S02]  /*12070*/  UIMAD UR6, UR4, UR8, URZ ;  /* 0x00000008040672a4 */ /* 0x000fe4000f8e023f */
[----:B------:R-:W-:Y:S02]  /*12080*/  UIMAD.WIDE.U32 UR4, UR36, UR8, URZ ;  /* 0x00000008240472a5 */ /* 0x000fe4000f8e003f */
[----:B------:R-:W-:-:S04]  /*12090*/  UIMAD UR6, UR36, UR9, UR6 ;  /* 0x00000009240672a4 */ /* 0x000fc8000f8e0206 */
[----:B------:R-:W-:Y:S01]  /*120a0*/  UIADD3 UR5, UR5, UR6, URZ ;  /* 0x0000000605057290 */ /* 0x000fe2000fffe03f */
[----:B-1----:R-:W-:Y:S02]  /*120b0*/  ISETP.NE.AND P0, PT, R5, 0x1, PT ;  /* 0x000000010500780c */ /* 0x002fe40003f05270 */
[C---:B--2---:R-:W-:Y:S01]  /*120c0*/  LOP3.LUT R10, R12.reuse, 0x7f, RZ, 0xc0, !PT ;  /* 0x0000007f0c0a7812 */ /* 0x044fe200078ec0ff */
[----:B------:R-:W-:-:S10]  /*120d0*/  IMAD.SHL.U32 R3, R12, 0x10, RZ ;  /* 0x000000100c037824 */ /* 0x000fd400078e00ff */
[----:B------:R-:W0:Y:S01]  /*120e0*/  @P0 LDC R7, c[0x0][0x44c] ;  /* 0x00011300ff070b82 */ /* 0x000e220000000800 */
[----:B------:R-:W-:-:S04]  /*120f0*/  SHF.R.U32.HI R4, RZ, 0x3, R10 ;  /* 0x00000003ff047819 */ /* 0x000fc8000001160a */
[----:B------:R-:W-:-:S03]  /*12100*/  LOP3.LUT R0, R4, 0x70, R3, 0xf8, !PT ;  /* 0x0000007004007812 */ /* 0x000fc600078ef803 */
[----:B------:R-:W1:Y:S02]  /*12110*/  @P0 LDC R9, c[0x0][0x450] ;  /* 0x00011400ff090b82 */ /* 0x000e640000000800 */
[----:B------:R-:W-:-:S06]  /*12120*/  VIADD R0, R0, UR40 ;  /* 0x0000002800007c36 */ /* 0x000fcc0008000000 */
[----:B------:R-:W2:Y:S01]  /*12130*/  LDC.64 R2, c[0x0][0x2e0] ;  /* 0x0000b800ff027b82 */ /* 0x000ea20000000a00 */
[----:B0-----:R-:W-:-:S04]  /*12140*/  @P0 IMAD.HI.U32 R6, R0, R7, RZ ;  /* 0x0000000700060227 */ /* 0x001fc800078e00ff */
[----:B------:R-:W-:Y:S01]  /*12150*/  IMAD.MOV.U32 R7, RZ, RZ, R0 ;  /* 0x000000ffff077224 */ /* 0x000fe200078e0000 */
[----:B-1----:R-:W-:Y:S02]  /*12160*/  @P0 SHF.R.U32.HI R7, RZ, R9, R6 ;  /* 0x00000009ff070219 */ /* 0x002fe40000011606 */
[----:B---3--:R-:W-:-:S05]  /*12170*/  SHF.R.S32.HI R9, RZ, 0x1f, R8 ;  /* 0x0000001fff097819 */ /* 0x008fca0000011408 */
[----:B--2---:R-:W-:-:S04]  /*12180*/  IMAD R6, R9, R2, RZ ;  /* 0x0000000209067224 */ /* 0x004fc800078e02ff */
[C---:B------:R-:W-:Y:S01]  /*12190*/  IMAD R9, R8.reuse, R3, R6 ;  /* 0x0000000308097224 */ /* 0x040fe200078e0206 */
[----:B------:R-:W-:Y:S01]  /*121a0*/  SHF.R.S32.HI R6, RZ, 0x1f, R7 ;  /* 0x0000001fff067819 */ /* 0x000fe20000011407 */
[----:B------:R-:W-:Y:S01]  /*121b0*/  IMAD.WIDE.U32 R2, R8, R2, UR4 ;  /* 0x0000000408027e25 */ /* 0x000fe2000f8e0002 */
[----:B------:R-:W-:-:S03]  /*121c0*/  ULDC.64 UR4, c[0x0][0x2d0] ;  /* 0x0000b40000047ab9 */ /* 0x000fc60000000a00 */
[----:B------:R-:W-:Y:S02]  /*121d0*/  IMAD.IADD R3, R3, 0x1, R9 ;  /* 0x0000000103037824 */ /* 0x000fe400078e0209 */
[----:B------:R-:W-:Y:S02]  /*121e0*/  IMAD.MOV R9, RZ, RZ, -R7 ;  /* 0x000000ffff097224 */ /* 0x000fe400078e0a07 */
[----:B------:R-:W-:Y:S02]  /*121f0*/  IMAD R6, R6, UR4, RZ ;  /* 0x0000000406067c24 */ /* 0x000fe4000f8e02ff */
[----:B------:R-:W-:Y:S02]  /*12200*/  IMAD R9, R5, R9, R0 ;  /* 0x0000000905097224 */ /* 0x000fe400078e0200 */
[C---:B------:R-:W-:Y:S02]  /*12210*/  IMAD R11, R7.reuse, UR5, R6 ;  /* 0x00000005070b7c24 */ /* 0x040fe4000f8e0206 */
[----:B------:R-:W-:Y:S01]  /*12220*/  IMAD.WIDE.U32 R2, R7, UR4, R2 ;  /* 0x0000000407027c25 */ /* 0x000fe2000f8e0002 */
[----:B------:R-:W-:Y:S01]  /*12230*/  SHF.R.S32.HI R0, RZ, 0x1f, R9 ;  /* 0x0000001fff007819 */ /* 0x000fe20000011409 */
[----:B------:R-:W-:-:S02]  /*12240*/  ULDC.64 UR4, c[0x0][0x2c8] ;  /* 0x0000b20000047ab9 */ /* 0x000fc40000000a00 */
[----:B------:R-:W-:Y:S02]  /*12250*/  IMAD.IADD R3, R3, 0x1, R11 ;  /* 0x0000000103037824 */ /* 0x000fe400078e020b */
[----:B------:R-:W-:Y:S02]  /*12260*/  IMAD R0, R0, UR4, RZ ;  /* 0x0000000400007c24 */ /* 0x000fe4000f8e02ff */
[----:B------:R-:W-:-:S04]  /*12270*/  IMAD.WIDE.U32 R2, R9, UR4, R2 ;  /* 0x0000000409027c25 */ /* 0x000fc8000f8e0002 */
        /* <DEDUP_REMOVED lines=21> */
[----:B------:R-:W-:Y:S01]  /*123d0*/  SHFL.IDX PT, R9, R7, 0x1, 0x181f ;  /* 0x00381f0007097f89 */ /* 0x000fe200000e0000 */
        /* <DEDUP_REMOVED lines=8> */
[----:B------:R-:W-:-:S13]  /*12460*/  ISETP.GE.AND P1, PT, R10, R5, PT ;  /* 0x000000050a00720c */ /* 0x000fda0003f26270 */
[----:B------:R-:W-:Y:S02]  /*12470*/  @!P1 LEA R10, R6, UR38, 0x1 ;  /* 0x00000026060a9c11 */ /* 0x000fe4000f8e08ff */
[----:B0-----:R-:W-:Y:S02]  /*12480*/  @!P1 LEA R2, P2, R8, R14, 0x1 ;  /* 0x0000000e08029211 */ /* 0x001fe400078408ff */
[----:B------:R-:W0:Y:S03]  /*12490*/  SHFL.IDX PT, R14, R0, 0x2, 0x181f ;  /* 0x00581f00000e7f89 */ /* 0x000e2600000e0000 */
[----:B------:R-:W-:Y:S02]  /*124a0*/  @!P1 IMAD.X R3, RZ, RZ, R9, P2 ;  /* 0x000000ffff039224 */ /* 0x000fe400010e0609 */
[----:B------:R-:W1:Y:S04]  /*124b0*/  SHFL.IDX PT, R9, R7, 0x2, 0x181f ;  /* 0x00581f0007097f89 */ /* 0x000e6800000e0000 */
[----:B------:R2:W-:Y:S01]  /*124c0*/  @!P1 LDGSTS.E.BYPASS.LTC128B.128 [R10+0x18c00], desc[UR48][R2.64], !P0 ;  /* 0x18c00000020a9fae */ /* 0x0005e2000c101d70 */
[----:B------:R-:W-:Y:S01]  /*124d0*/  ISETP.GE.AND P1, PT, R12, R5, PT ;  /* 0x000000050c00720c */ /* 0x000fe20003f26270 */
[----:B------:R-:W-:-:S02]  /*124e0*/  VIADD R12, R4, 0x40 ;  /* 0x00000040040c7836 */ /* 0x000fc40000000000 */
[----:B--2---:R-:W-:-:S10]  /*124f0*/  VIADD R10, R4, 0x30 ;  /* 0x00000030040a7836 */ /* 0x004fd40000000000 */
[----:B------:R-:W-:Y:S02]  /*12500*/  @!P1 LEA R21, R6, UR38, 0x1 ;  /* 0x0000002606159c11 */ /* 0x000fe4000f8e08ff */
[----:B0-----:R-:W-:Y:S02]  /*12510*/  @!P1 LEA R2, P2, R8, R14, 0x1 ;  /* 0x0000000e08029211 */ /* 0x001fe400078408ff */
[----:B------:R-:W0:Y:S03]  /*12520*/  SHFL.IDX PT, R14, R0, 0x3, 0x181f ;  /* 0x00781f00000e7f89 */ /* 0x000e2600000e0000 */
[----:B-1----:R-:W-:Y:S02]  /*12530*/  @!P1 IMAD.X R3, RZ, RZ, R9, P2 ;  /* 0x000000ffff039224 */ /* 0x002fe400010e0609 */
[----:B------:R-:W1:Y:S04]  /*12540*/  SHFL.IDX PT, R9, R7, 0x3, 0x181f ;  /* 0x00781f0007097f89 */ /* 0x000e6800000e0000 */
[----:B------:R0:W-:Y:S01]  /*12550*/  @!P1 LDGSTS.E.BYPASS.LTC128B.128 [R21+0x19400], desc[UR48][R2.64], !P0 ;  /* 0x1940000002159fae */ /* 0x0001e2000c101d70 */
[----:B------:R-:W-:-:S13]  /*12560*/  ISETP.GE.AND P1, PT, R10, R5, PT ;  /* 0x000000050a00720c */ /* 0x000fda0003f26270 */
[----:B------:R-:W-:Y:S02]  /*12570*/  @!P1 LEA R10, R6, UR38, 0x1 ;  /* 0x00000026060a9c11 */ /* 0x000fe4000f8e08ff */
[----:B0-----:R-:W-:Y:S02]  /*12580*/  @!P1 LEA R2, P2, R8, R14, 0x1 ;  /* 0x0000000e08029211 */ /* 0x001fe400078408ff */
[----:B------:R-:W0:Y:S03]  /*12590*/  SHFL.IDX PT, R14, R0, 0x4, 0x181f ;  /* 0x00981f00000e7f89 */ /* 0x000e2600000e0000 */
[----:B-1----:R-:W-:Y:S02]  /*125a0*/  @!P1 IMAD.X R3, RZ, RZ, R9, P2 ;  /* 0x000000ffff039224 */ /* 0x002fe400010e0609 */
        /* <DEDUP_REMOVED lines=18> */
[----:B------:R-:W-:-:S03]  /*126d0*/  ISETP.GE.AND P1, PT, R12, R5, PT ;  /* 0x000000050c00720c */ /* 0x000fc60003f26270 */
[----:B------:R-:W2:Y:S10]  /*126e0*/  SHFL.IDX PT, R7, R7, 0x7, 0x181f ;  /* 0x00f81f0007077f89 */ /* 0x000eb400000e0000 */
[----:B0-----:R-:W-:-:S02]  /*126f0*/  @!P1 LEA R2, P2, R8, R14, 0x1 ;  /* 0x0000000e08029211 */ /* 0x001fc400078408ff */
[----:B------:R0:W3:Y:S03]  /*12700*/  SHFL.IDX PT, R14, R0, 0x7, 0x181f ;  /* 0x00f81f00000e7f89 */ /* 0x0000e600000e0000 */
[----:B-1----:R-:W-:Y:S01]  /*12710*/  @!P1 IMAD.X R3, RZ, RZ, R9, P2 ;  /* 0x000000ffff039224 */ /* 0x002fe200010e0609 */
[----:B------:R-:W-:-:S05]  /*12720*/  @!P1 LEA R9, R6, UR38, 0x1 ;  /* 0x0000002606099c11 */ /* 0x000fca000f8e08ff */
[----:B------:R0:W-:Y:S02]  /*12730*/  @!P1 LDGSTS.E.BYPASS.LTC128B.128 [R9+0x1b400], desc[UR48][R2.64], !P0 ;  /* 0x1b40000002099fae */ /* 0x0001e4000c101d70 */
.L_x_11039:
[----:B------:R-:W-:-:S05]  /*12740*/  VIADD R4, R4, 0x70 ;  /* 0x0000007004047836 */ /* 0x000fca0000000000 */
[----:B------:R-:W-:Y:S01]  /*12750*/  ISETP.GE.AND P1, PT, R4, R5, PT ;  /* 0x000000050400720c */ /* 0x000fe20003f26270 */
[----:B------:R-:W-:-:S05]  /*12760*/  IMAD.MOV.U32 R4, RZ, RZ, 0x1 ;  /* 0x00000001ff047424 */ /* 0x000fca00078e00ff */
[----:B------:R-:W-:-:S07]  /*12770*/  SHF.L.U32 R4, R4, 0x1f, RZ ;  /* 0x0000001f04047819 */ /* 0x000fce00000006ff */
[----:B0--3--:R-:W-:Y:S02]  /*12780*/  @!P1 LEA R2, P2, R8, R14, 0x1 ;  /* 0x0000000e08029211 */ /* 0x009fe400078408ff */
[----:B------:R-:W-:-:S03]  /*12790*/  @!P1 LEA R5, R6, UR38, 0x1 ;  /* 0x0000002606059c11 */ /* 0x000fc6000f8e08ff */
[----:B--2---:R-:W-:-:S05]  /*127a0*/  @!P1 IMAD.X R3, RZ, RZ, R7, P2 ;  /* 0x000000ffff039224 */ /* 0x004fca00010e0607 */
        /* <DEDUP_REMOVED lines=11> */
.L_x_11040:
[----:B------:R-:W-:Y:S01]  /*12860*/  LOP3.LUT P0, RZ, R17, 0x2, RZ, 0xc0, !PT ;  /* 0x0000000211ff7812 */ /* 0x000fe2000780c0ff */
        /* <DEDUP_REMOVED lines=8> */
.L_x_11041:
        /* <DEDUP_REMOVED lines=8> */
.L_x_10952:
[----:B------:R-:W-:Y:S05]  /*12970*/  BSYNC B1 ;  /* 0x0000000000017941 */ /* 0x000fea0003800000 */
.L_x_10951:
[----:B------:R-:W2:Y:S01]  /*12980*/  LDL.LU R2, [R1] ;  /* 0x0000000001027983 */ /* 0x000ea20000300800 */
        /* <DEDUP_REMOVED lines=10> */
.L_x_10953:
        /* <DEDUP_REMOVED lines=13> */
.L_x_10954:
        /* <DEDUP_REMOVED lines=13> */
.L_x_10955:
        /* <DEDUP_REMOVED lines=13> */
.L_x_10956:
        /* <DEDUP_REMOVED lines=8> */
.L_x_10949:
[----:B------:R-:W-:Y:S05]  /*12d20*/  BSYNC B0 ;  /* 0x0000000000007941 */ /* 0x000fea0003800000 */
.L_x_10948:
[----:B0-----:R-:W2:Y:S01]  /*12d30*/  LDL.LU R3, [R1+0x4] ;  /* 0x0000040001037983 */ /* 0x001ea20000300800 */
[----:B------:R-:W-:Y:S02]  /*12d40*/  IMAD.MOV.U32 R8, RZ, RZ, RZ ;  /* 0x000000ffff087224 */ /* 0x000fe400078e00ff */
        /* <DEDUP_REMOVED lines=16> */
[----:B------:R-:W-:-:S05]  /*12e50*/  VIADDMNMX R2, R0, R3, UR5, !PT ;  /* 0x0000000500027e46 */ /* 0x000fca000f800103 */
[----:B------:R-:W-:-:S05]  /*12e60*/  VIADD R3, R2, 0xfffffffe ;  /* 0xfffffffe02037836 */ /* 0x000fca0000000000 */
        /* <DEDUP_REMOVED lines=8> */
[----:B------:R-:W-:Y:S02]  /*12ef0*/  IMAD.IADD R9, R2, 0x1, -R11 ;  /* 0x0000000102097824 */ /* 0x000fe400078e0a0b */
[----:B------:R-:W-:-:S07]  /*12f00*/  IMAD.MOV.U32 R0, RZ, RZ, 0x1 ;  /* 0x00000001ff007424 */ /* 0x000fce00078e00ff */
.L_x_10990:
        /* <DEDUP_REMOVED lines=27> */
.L_x_10960:
[----:B------:R-:W1:Y:S01]  /*130c0*/  S2R R2, SR_TID.X ;  /* 0x0000000000027919 */ /* 0x000e620000002100 */
[----:B------:R-:W-:Y:S01]  /*130d0*/  BSSY B2, `(.L_x_10961) ;  /* 0x0000006000027945 */ /* 0x000fe20003800000 */
[----:B-1----:R-:W-:Y:S02]  /*130e0*/  LOP3.LUT R3, R2, 0x7f, RZ, 0xc0, !PT ;  /* 0x0000007f02037812 */ /* 0x002fe400078ec0ff */
[----:B------:R-:W-:Y:S02]  /*130f0*/  SHF.L.U32 R2, R0, 0x1f, RZ ;  /* 0x0000001f00027819 */ /* 0x000fe400000006ff */
[----:B------:R-:W-:Y:S02]  /*13100*/  ISETP.NE.AND P2, PT, R3, RZ, PT ;  /* 0x000000ff0300720c */ /* 0x000fe40003f45270 */
[----:B------:R-:W1:Y:S02]  /*13110*/  SYNCS.PHASECHK.TRANS64.TRYWAIT P0, [UR38+0x22848], R2 ;  /* 0x02284802ff0075a7 */ /* 0x000e640008000166 */
[----:B-1----:R-:W-:Y:S09]  /*13120*/  @!P0 BRA `(.L_x_10962) ;  /* 0x0000002800288947 */ /* 0x002ff20003800000 */
.L_x_11042:
[----:B------:R-:W-:Y:S05]  /*13130*/  BSYNC B2 ;  /* 0x0000000000027941 */ /* 0x000fea0003800000 */
.L_x_10961:
[----:B------:R-:W-:Y:S04]  /*13140*/  BSSY B2, `(.L_x_10963) ;  /* 0x0000007000027945 */ /* 0x000fe80003800000 */
[----:B------:R-:W-:Y:S05]  /*13150*/  @P2 BRA `(.L_x_10964) ;  /* 0x0000000000142947 */ /* 0x000fea0003800000 */
[----:B------:R-:W-:Y:S01]  /*13160*/  ISETP.NE.AND P0, PT, R10, RZ, PT ;  /* 0x000000ff0a00720c */ /* 0x000fe20003f05270 */
[----:B-1----:R-:W-:-:S04]  /*13170*/  IMAD.MOV.U32 R3, RZ, RZ, 0x3000 ;  /* 0x00003000ff037424 */ /* 0x002fc800078e00ff */
[----:B------:R2:W-:Y:S08]  /*13180*/  SYNCS.ARRIVE.TRANS64 RZ, [UR38+0x22838], R3 ;  /* 0x02283803ffff79a7 */ /* 0x0005f00008000026 */
[----:B--2---:R-:W-:Y:S05]  /*13190*/  @!P0 BRA `(.L_x_10964) ;  /* 0x0000000000048947 */ /* 0x004fea0003800000 */
[----:B------:R-:W-:Y:S01]  /*131a0*/  BPT.TRAP 0x1 ;  /* 0x000000040000795c */ /* 0x000fe20000300000 */
.L_x_10964:
[----:B------:R-:W-:Y:S05]  /*131b0*/  BSYNC B2 ;  /* 0x0000000000027941 */ /* 0x000fea0003800000 */
.L_x_10963:
        /* <DEDUP_REMOVED lines=11> */
.L_x_10965:
        /* <DEDUP_REMOVED lines=10> */
.L_x_11043:
[----:B------:R-:W-:Y:S05]  /*13310*/  BSYNC B2 ;  /* 0x0000000000027941 */ /* 0x000fea0003800000 */
.L_x_10966:
        /* <DEDUP_REMOVED lines=9> */
.L_x_10969:
[----:B------:R-:W-:Y:S05]  /*133b0*/  BSYNC B2 ;  /* 0x0000000000027941 */ /* 0x000fea0003800000 */
.L_x_10968:
        /* <DEDUP_REMOVED lines=9> */
.L_x_10970:
        /* <DEDUP_REMOVED lines=13> */
.L_x_10971:
        /* <DEDUP_REMOVED lines=13> */
.L_x_10972:
        /* <DEDUP_REMOVED lines=13> */
.L_x_10973:
        /* <DEDUP_REMOVED lines=8> */
.L_x_10959:
[----:B------:R-:W-:Y:S05]  /*13740*/  BSYNC B1 ;  /* 0x0000000000017941 */ /* 0x000fea0003800000 */
.L_x_10958:
        /* <DEDUP_REMOVED lines=26> */
.L_x_10976:
[----:B------:R-:W1:Y:S01]  /*138f0*/  S2R R2, SR_TID.X ;  /* 0x0000000000027919 */ /* 0x000e620000002100 */
[----:B------:R-:W-:Y:S01]  /*13900*/  BSSY B2, `(.L_x_10977) ;  /* 0x0000006000027945 */ /* 0x000fe20003800000 */
[----:B-1----:R-:W-:Y:S02]  /*13910*/  LOP3.LUT R3, R2, 0x7f, RZ, 0xc0, !PT ;  /* 0x0000007f02037812 */ /* 0x002fe400078ec0ff */
[----:B------:R-:W-:Y:S02]  /*13920*/  SHF.L.U32 R2, R0, 0x1f, RZ ;  /* 0x0000001f00027819 */ /* 0x000fe400000006ff */
[----:B------:R-:W-:Y:S02]  /*13930*/  ISETP.NE.AND P2, PT, R3, RZ, PT ;  /* 0x000000ff0300720c */ /* 0x000fe40003f45270 */
[----:B------:R-:W1:Y:S02]  /*13940*/  SYNCS.PHASECHK.TRANS64.TRYWAIT P0, [UR38+0x22840], R2 ;  /* 0x02284002ff0075a7 */ /* 0x000e640008000166 */
[----:B-1----:R-:W-:Y:S09]  /*13950*/  @!P0 BRA `(.L_x_10978) ;  /* 0x00000020004c8947 */ /* 0x002ff20003800000 */
.L_x_11044:
[----:B------:R-:W-:Y:S05]  /*13960*/  BSYNC B2 ;  /* 0x0000000000027941 */ /* 0x000fea0003800000 */
.L_x_10977:
[----:B------:R-:W-:Y:S04]  /*13970*/  BSSY B2, `(.L_x_10979) ;  /* 0x0000007000027945 */ /* 0x000fe80003800000 */
[----:B------:R-:W-:Y:S05]  /*13980*/  @P2 BRA `(.L_x_10980) ;  /* 0x0000000000142947 */ /* 0x000fea0003800000 */
[----:B------:R-:W-:Y:S01]  /*13990*/  ISETP.NE.AND P0, PT, R10, RZ, PT ;  /* 0x000000ff0a00720c */ /* 0x000fe20003f05270 */
[----:B-1----:R-:W-:-:S04]  /*139a0*/  IMAD.MOV.U32 R3, RZ, RZ, 0x3000 ;  /* 0x00003000ff037424 */ /* 0x002fc800078e00ff */
[----:B------:R2:W-:Y:S08]  /*139b0*/  SYNCS.ARRIVE.TRANS64 RZ, [UR38+0x22830], R3 ;  /* 0x02283003ffff79a7 */ /* 0x0005f00008000026 */
[----:B--2---:R-:W-:Y:S05]  /*139c0*/  @!P0 BRA `(.L_x_10980) ;  /* 0x0000000000048947 */ /* 0x004fea0003800000 */
[----:B------:R-:W-:Y:S01]  /*139d0*/  BPT.TRAP 0x1 ;  /* 0x000000040000795c */ /* 0x000fe20000300000 */
.L_x_10980:
[----:B------:R-:W-:Y:S05]  /*139e0*/  BSYNC B2 ;  /* 0x0000000000027941 */ /* 0x000fea0003800000 */
.L_x_10979:
        /* <DEDUP_REMOVED lines=11> */
.L_x_10981:
        /* <DEDUP_REMOVED lines=11> */
.L_x_11045:
[----:B------:R-:W-:Y:S05]  /*13b50*/  BSYNC B2 ;  /* 0x0000000000027941 */ /* 0x000fea0003800000 */
.L_x_10982:
        /* <DEDUP_REMOVED lines=9> */
.L_x_10985:
[----:B------:R-:W-:Y:S05]  /*13bf0*/  BSYNC B2 ;  /* 0x0000000000027941 */ /* 0x000fea0003800000 */
.L_x_10984:
        /* <DEDUP_REMOVED lines=9> */
.L_x_10986:
        /* <DEDUP_REMOVED lines=13> */
.L_x_10987:
        /* <DEDUP_REMOVED lines=13> */
.L_x_10988:
        /* <DEDUP_REMOVED lines=13> */
.L_x_10989:
        /* <DEDUP_REMOVED lines=8> */
.L_x_10975:
[----:B------:R-:W-:Y:S05]  /*13f80*/  BSYNC B1 ;  /* 0x0000000000017941 */ /* 0x000fea0003800000 */
.L_x_10974:
[----:B------:R-:W-:Y:S01]  /*13f90*/  VIADD R7, R7, 0xfffffffe ;  /* 0xfffffffe07077836 */ /* 0x000fe20000000000 */
[----:B------:R-:W-:Y:S06]  /*13fa0*/  @P1 BRA `(.L_x_10990) ;  /* 0xffffffec00d81947 */ /* 0x000fec000383ffff */
[----:B------:R-:W-:Y:S05]  /*13fb0*/  BSYNC B0 ;  /* 0x0000000000007941 */ /* 0x000fea0003800000 */
.L_x_10957:
        /* <DEDUP_REMOVED lines=25> */
.L_x_10993:
[----:B------:R-:W1:Y:S01]  /*14150*/  S2R R2, SR_TID.X ;  /* 0x0000000000027919 */ /* 0x000e620000002100 */
[----:B------:R-:W-:Y:S01]  /*14160*/  BSSY B1, `(.L_x_10994) ;  /* 0x0000006000017945 */ /* 0x000fe20003800000 */
[----:B-1----:R-:W-:Y:S02]  /*14170*/  LOP3.LUT R3, R2, 0x7f, RZ, 0xc0, !PT ;  /* 0x0000007f02037812 */ /* 0x002fe400078ec0ff */
[----:B------:R-:W-:Y:S02]  /*14180*/  SHF.L.U32 R2, R0, 0x1f, RZ ;  /* 0x0000001f00027819 */ /* 0x000fe400000006ff */
[----:B------:R-:W-:Y:S02]  /*14190*/  ISETP.NE.AND P1, PT, R3, RZ, PT ;  /* 0x000000ff0300720c */ /* 0x000fe40003f25270 */
[----:B------:R-:W1:Y:S02]  /*141a0*/  SYNCS.PHASECHK.TRANS64.TRYWAIT P0, [UR38+0x22848], R2 ;  /* 0x02284802ff0075a7 */ /* 0x000e640008000166 */
[----:B-1----:R-:W-:Y:S09]  /*141b0*/  @!P0 BRA `(.L_x_10995) ;  /* 0x0000001800648947 */ /* 0x002ff20003800000 */
.L_x_11046:
[----:B------:R-:W-:Y:S05]  /*141c0*/  BSYNC B1 ;  /* 0x0000000000017941 */ /* 0x000fea0003800000 */
.L_x_10994:
[----:B------:R-:W-:Y:S04]  /*141d0*/  BSSY B1, `(.L_x_10996) ;  /* 0x0000007000017945 */ /* 0x000fe80003800000 */
[----:B------:R-:W-:Y:S05]  /*141e0*/  @P1 BRA `(.L_x_10997) ;  /* 0x0000000000141947 */ /* 0x000fea0003800000 */
[----:B------:R-:W-:Y:S01]  /*141f0*/  ISETP.NE.AND P0, PT, R10, RZ, PT ;  /* 0x000000ff0a00720c */ /* 0x000fe20003f05270 */
[----:B-1----:R-:W-:-:S04]  /*14200*/  IMAD.MOV.U32 R3, RZ, RZ, 0x3000 ;  /* 0x00003000ff037424 */ /* 0x002fc800078e00ff */
[----:B------:R2:W-:Y:S08]  /*14210*/  SYNCS.ARRIVE.TRANS64 RZ, [UR38+0x22838], R3 ;  /* 0x02283803ffff79a7 */ /* 0x0005f00008000026 */
[----:B--2---:R-:W-:Y:S05]  /*14220*/  @!P0 BRA `(.L_x_10997) ;  /* 0x0000000000048947 */ /* 0x004fea0003800000 */
[----:B------:R-:W-:Y:S01]  /*14230*/  BPT.TRAP 0x1 ;  /* 0x000000040000795c */ /* 0x000fe20000300000 */
.L_x_10997:
[----:B------:R-:W-:Y:S05]  /*14240*/  BSYNC B1 ;  /* 0x0000000000017941 */ /* 0x000fea0003800000 */
.L_x_10996:
        /* <DEDUP_REMOVED lines=11> */
.L_x_10998:
        /* <DEDUP_REMOVED lines=11> */
.L_x_11047:
[----:B------:R-:W-:Y:S05]  /*143b0*/  BSYNC B1 ;  /* 0x0000000000017941 */ /* 0x000fea0003800000 */
.L_x_10999:
        /* <DEDUP_REMOVED lines=9> */
.L_x_11002:
[----:B------:R-:W-:Y:S05]  /*14450*/  BSYNC B1 ;  /* 0x0000000000017941 */ /* 0x000fea0003800000 */
.L_x_11001:
        /* <DEDUP_REMOVED lines=9> */
.L_x_11003:
        /* <DEDUP_REMOVED lines=13> */
.L_x_11004:
        /* <DEDUP_REMOVED lines=13> */
.L_x_11005:
        /* <DEDUP_REMOVED lines=13> */
.L_x_11006:
        /* <DEDUP_REMOVED lines=8> */
.L_x_10992:
[----:B------:R-:W-:Y:S05]  /*147e0*/  BSYNC B0 ;  /* 0x0000000000007941 */ /* 0x000fea0003800000 */
.L_x_10991:
[----:B------:R-:W-:Y:S01]  /*147f0*/  LOP3.LUT R0, R0, 0x1, RZ, 0x3c, !PT ;  /* 0x0000000100007812 */ /* 0x000fe200078e3cff */
[----:B------:R-:W-:Y:S02]  /*14800*/  IMAD.MOV.U32 R6, RZ, RZ, RZ ;  /* 0x000000ffff067224 */ /* 0x000fe400078e00ff */
[----:B------:R-:W-:-:S07]  /*14810*/  IMAD.MOV.U32 R8, RZ, RZ, RZ ;  /* 0x000000ffff087224 */ /* 0x000fce00078e00ff */
.L_x_10928:
[----:B------:R-:W1:Y:S01]  /*14820*/  S2R R3, SR_CgaCtaId ;  /* 0x0000000000037919 */ /* 0x000e620000008800 */
[----:B------:R-:W-:-:S04]  /*14830*/  MOV R2, 0x400 ;  /* 0x0000040000027802 */ /* 0x000fc80000000f00 */
[----:B-1----:R-:W-:Y:S02]  /*14840*/  LEA R2, R3, R2, 0x18 ;  /* 0x0000000203027211 */ /* 0x002fe400078ec0ff */
[----:B------:R-:W-:-:S04]  /*14850*/  SHF.L.U32 R3, R8, 0x1f, RZ ;  /* 0x0000001f08037819 */ /* 0x000fc800000006ff */
[----:B------:R-:W1:Y:S02]  /*14860*/  SYNCS.PHASECHK.TRANS64.TRYWAIT P0, [R2+URZ+0x22820], R3 ;  /* 0x02282003020075a7 */ /* 0x000e64000800017f */
[----:B-1----:R-:W-:Y:S05]  /*14870*/  @!P0 BRA `(.L_x_11007) ;  /* 0x0000001000e48947 */ /* 0x002fea0003800000 */
.L_x_11048:
[----:B------:R-:W-:-:S03]  /*14880*/  UMOV UR4, 0xffffffff ;  /* 0xffffffff00047882 */ /* 0x000fc60000000000 */
[----:B------:R-:W-:Y:S05]  /*14890*/  BRA.DIV UR4, `(.L_x_11008) ;  /* 0x0000001204f07947 */ /* 0x000fea000b800000 */
[----:B-1----:R-:W1:Y:S02]  /*148a0*/  S2R R3, SR_TID.X ;  /* 0x0000000000037919 */ /* 0x002e640000002100 */
[----:B-1----:R-:W-:-:S04]  /*148b0*/  SHF.R.U32.HI R3, RZ, 0x5, R3 ;  /* 0x00000005ff037819 */ /* 0x002fc80000011603 */
[----:B------:R-:W-:-:S05]  /*148c0*/  LOP3.LUT R3, R3, 0x3, RZ, 0xc0, !PT ;  /* 0x0000000303037812 */ /* 0x000fca00078ec0ff */
[----:B------:R1:W2:Y:S02]  /*148d0*/  SHFL.IDX PT, R14, R3, RZ, 0x1f ;  /* 0x00001fff030e7589 */ /* 0x0002a400000e0000 */
.L_x_11051:
[----:B--2---:R-:W-:-:S13]  /*148e0*/  ISETP.NE.AND P0, PT, R14, RZ, PT ;  /* 0x000000ff0e00720c */ /* 0x004fda0003f05270 */
[----:B------:R-:W-:Y:S05]  /*148f0*/  @P0 BRA `(.L_x_10844) ;  /* 0x0000000000880947 */ /* 0x000fea0003800000 */
[----:B------:R-:W-:-:S03]  /*14900*/  UMOV UR4, 0xffffffff ;  /* 0xffffffff00047882 */ /* 0x000fc60000000000 */
[----:B------:R-:W-:Y:S05]  /*14910*/  BRA.DIV UR4, `(.L_x_11009) ;  /* 0x0000001604047947 */ /* 0x000fea000b800000 */
[----:B------:R-:W-:-:S13]  /*14920*/  ELECT P6, URZ, PT ;  /* 0x00000000003f782f */ /* 0x000fda00038c0000 */
.L_x_11054:
[----:B------:R-:W-:Y:S05]  /*14930*/  @!P6 BRA `(.L_x_10844) ;  /* 0x000000000078e947 */ /* 0x000fea0003800000 */
[----:B------:R-:W-:-:S06]  /*14940*/  ULOP3.LUT UR4, UR45, 0x2, URZ, 0xfc, !UPT ;  /* 0x000000022d047892 */ /* 0x000fcc000f8efc3f */
[----:B-1----:R-:W-:-:S05]  /*14950*/  IMAD.U32 R3, RZ, RZ, UR4 ;  /* 0x00000004ff037e24 */ /* 0x002fca000f8e00ff */
[----:B------:R-:W-:-:S13]  /*14960*/  ISETP.NE.AND P2, PT, R3, 0x3, PT ;  /* 0x000000030300780c */ /* 0x000fda0003f45270 */
[----:B------:R-:W-:Y:S05]  /*14970*/  @!P2 BRA `(.L_x_11010) ;  /* 0x000000000004a947 */ /* 0x000fea0003800000 */
[----:B------:R-:W-:Y:S01]  /*14980*/  BPT.TRAP 0x1 ;  /* 0x000000040000795c */ /* 0x000fe20000300000 */
.L_x_11010:
[----:B------:R-:W-:Y:S01]  /*14990*/  VIADD R8, R2, 0x22840 ;  /* 0x0002284002087836 */ /* 0x000fe20000000000 */
[----:B------:R-:W-:Y:S01]  /*149a0*/  SHF.L.U32 R4, R0, 0x1f, RZ ;  /* 0x0000001f00047819 */ /* 0x000fe200000006ff */
[C---:B------:R-:W-:Y:S02]  /*149b0*/  VIADD R3, R6.reuse, 0x1 ;  /* 0x0000000106037836 */ /* 0x040fe40000000000 */
[----:B------:R-:W-:-:S03]  /*149c0*/  IMAD R7, R6, 0x8, R8 ;  /* 0x0000000806077824 */ /* 0x000fc600078e0208 */
[C---:B------:R-:W-:Y:S01]  /*149d0*/  ISETP.NE.AND P1, PT, R3.reuse, 0x2, PT ;  /* 0x000000020300780c */ /* 0x040fe20003f25270 */
[----:B------:R-:W1:Y:S03]  /*149e0*/  SYNCS.PHASECHK.TRANS64.TRYWAIT P0, [R7+URZ], R4 ;  /* 0x00000004070075a7 */ /* 0x000e66000800017f */
[----:B------:R-:W-:Y:S02]  /*149f0*/  SEL R5, RZ, 0x1, P1 ;  /* 0x00000001ff057807 */ /* 0x000fe40000800000 */
[----:B------:R-:W-:Y:S02]  /*14a00*/  SEL R3, R3, RZ, P1 ;  /* 0x000000ff03037207 */ /* 0x000fe40000800000 */
[----:B------:R-:W-:-:S03]  /*14a10*/  LOP3.LUT R0, R0, R5, RZ, 0x3c, !PT ;  /* 0x0000000500007212 */ /* 0x000fc600078e3cff */
[----:B------:R-:W-:Y:S01]  /*14a20*/  IMAD R5, R3, 0x8, R8 ;  /* 0x0000000803057824 */ /* 0x000fe200078e0208 */
[----:B------:R-:W-:Y:S01]  /*14a30*/  SHF.L.U32 R0, R0, 0x1f, RZ ;  /* 0x0000001f00007819 */ /* 0x000fe200000006ff */
[----:B-1----:R-:W-:Y:S06]  /*14a40*/  @!P0 BRA `(.L_x_11011) ;  /* 0x0000001000d88947 */ /* 0x002fec0003800000 */
.L_x_11055:
[----:B------:R-:W2:Y:S02]  /*14a50*/  SYNCS.PHASECHK.TRANS64.TRYWAIT P0, [R5+URZ], R0 ;  /* 0x00000000050075a7 */ /* 0x000ea4000800017f */
[----:B--2---:R-:W-:Y:S05]  /*14a60*/  @!P0 BRA `(.L_x_11012) ;  /* 0x0000001000e48947 */ /* 0x004fea0003800000 */
.L_x_11056:
[----:B------:R-:W-:Y:S05]  /*14a70*/  @!P2 BRA `(.L_x_11013) ;  /* 0x000000000004a947 */ /* 0x000fea0003800000 */
[----:B------:R-:W-:Y:S01]  /*14a80*/  BPT.TRAP 0x1 ;  /* 0x000000040000795c */ /* 0x000fe20000300000 */
.L_x_11013:
[----:B------:R-:W-:-:S04]  /*14a90*/  VIADD R2, R2, 0x22860 ;  /* 0x0002286002027836 */ /* 0x000fc80000000000 */
[----:B--2---:R-:W-:-:S04]  /*14aa0*/  IMAD R5, R6, 0x8, R2 ;  /* 0x0000000806057824 */ /* 0x004fc800078e0202 */
[----:B------:R-:W2:Y:S02]  /*14ab0*/  SYNCS.PHASECHK.TRANS64.TRYWAIT P0, [R5+URZ], R4 ;  /* 0x00000004050075a7 */ /* 0x000ea4000800017f */
[----:B--2---:R-:W-:Y:S05]  /*14ac0*/  @!P0 BRA `(.L_x_11014) ;  /* 0x0000001000e08947 */ /* 0x004fea0003800000 */
.L_x_11057:
[----:B------:R-:W-:-:S07]  /*14ad0*/  IMAD R3, R3, 0x8, R2 ;  /* 0x0000000803037824 */ /* 0x000fce00078e0202 */
.L_x_11015:
[----:B---3--:R3:W4:Y:S02]  /*14ae0*/  SYNCS.PHASECHK.TRANS64.TRYWAIT P0, [R3+URZ], R0 ;  /* 0x00000000030075a7 */ /* 0x008724000800017f */
[----:B----4-:R-:W-:Y:S05]  /*14af0*/  @!P0 NANOSLEEP.SYNCS 0x989680 ;  /* 0x009896800000895d */ /* 0x010fea0003900000 */
[----:B------:R-:W4:Y:S02]  /*14b00*/  @!P0 SYNCS.PHASECHK.TRANS64 P0, [R3+URZ], R0 ;  /* 0x00000000030085a7 */ /* 0x000f24000800007f */
[----:B----4-:R-:W-:Y:S05]  /*14b10*/  @!P0 BRA `(.L_x_11015) ;  /* 0xfffffffc00f08947 */ /* 0x010fea000383ffff */
.L_x_10844:
[----:B------:R-:W-:Y:S05]  /*14b20*/  BSYNC B6 ;  /* 0x0000000000067941 */ /* 0x000fea0003800000 */
.L_x_10841:
[----:B------:R-:W-:Y:S05]  /*14b30*/  EXIT ;  /* 0x000000000000794d */ /* 0x000fea0003800000 */
.L_x_10854:
[----:B0-----:R-:W-:-:S04]  /*14b40*/  IMAD.U32 R0, RZ, RZ, UR38 ;  /* 0x00000026ff007e24 */ /* 0x001fc8000f8e00ff */
[----:B------:R0:W1:Y:S03]  /*14b50*/  SYNCS.PHASECHK.TRANS64.TRYWAIT P0, [R0+URZ+0x22800], R11 ;  /* 0x0228000b000075a7 */ /* 0x000066000800017f */
[----:B-1----:R-:W-:Y:S05]  /*14b60*/  @!P0 NANOSLEEP.SYNCS 0x989680 ;  /* 0x009896800000895d */ /* 0x002fea0003900000 */
[----:B------:R-:W1:Y:S02]  /*14b70*/  @!P0 SYNCS.PHASECHK.TRANS64 P0, [R0+URZ+0x22800], R11 ;  /* 0x0228000b000085a7 */ /* 0x000e64000800007f */
[----:B-1----:R-:W-:Y:S05]  /*14b80*/  @!P0 BRA `(.L_x_10854) ;  /* 0xfffffffc00ec8947 */ /* 0x002fea000383ffff */
[----:B------:R-:W-:Y:S05]  /*14b90*/  BRA `(.L_x_11016) ;  /* 0xfffffecc00807947 */ /* 0x000fea000383ffff */
.L_x_10858:
[----:B0-----:R-:W-:-:S04]  /*14ba0*/  IMAD.U32 R0, RZ, RZ, UR38 ;  /* 0x00000026ff007e24 */ /* 0x001fc8000f8e00ff */
[----:B------:R0:W1:Y:S03]  /*14bb0*/  SYNCS.PHASECHK.TRANS64.TRYWAIT P0, [R0+URZ+0x22830], R11 ;  /* 0x0228300b000075a7 */ /* 0x000066000800017f */
[----:B-1----:R-:W-:Y:S05]  /*14bc0*/  @!P0 NANOSLEEP.SYNCS 0x989680 ;  /* 0x009896800000895d */ /* 0x002fea0003900000 */
[----:B------:R-:W1:Y:S02]  /*14bd0*/  @!P0 SYNCS.PHASECHK.TRANS64 P0, [R0+URZ+0x22830], R11 ;  /* 0x0228300b000085a7 */ /* 0x000e64000800007f */
[----:B-1----:R-:W-:Y:S05]  /*14be0*/  @!P0 BRA `(.L_x_10858) ;  /* 0xfffffffc00ec8947 */ /* 0x002fea000383ffff */
[----:B------:R-:W-:Y:S05]  /*14bf0*/  BRA `(.L_x_10857) ;  /* 0xfffffecc00a07947 */ /* 0x000fea000383ffff */
.L_x_10870:
[----:B0-----:R0:W1:Y:S02]  /*14c00*/  SYNCS.PHASECHK.TRANS64.TRYWAIT P1, [R6+URZ+0x22850], R11 ;  /* 0x0228500b060075a7 */ /* 0x001064000802017f */
[----:B-1----:R-:W-:Y:S05]  /*14c10*/  @!P1 NANOSLEEP.SYNCS 0x989680 ;  /* 0x009896800000995d */ /* 0x002fea0003900000 */
[----:B------:R-:W1:Y:S02]  /*14c20*/  @!P1 SYNCS.PHASECHK.TRANS64 P1, [R6+URZ+0x22850], R11 ;  /* 0x0228500b060095a7 */ /* 0x000e64000802007f */
[----:B-1----:R-:W-:Y:S05]  /*14c30*/  @!P1 BRA `(.L_x_10870) ;  /* 0xfffffffc00f09947 */ /* 0x002fea000383ffff */
[----:B------:R-:W-:Y:S05]  /*14c40*/  BRA `(.L_x_10869) ;  /* 0xfffffef800447947 */ /* 0x000fea000383ffff */
.L_x_10878:
[----:B-1----:R-:W-:-:S04]  /*14c50*/  IMAD.U32 R13, RZ, RZ, UR32 ;  /* 0x00000020ff0d7e24 */ /* 0x002fc8000f8e00ff */
[----:B------:R1:W2:Y:S03]  /*14c60*/  SYNCS.PHASECHK.TRANS64.TRYWAIT P1, [R13+URZ+0x22830], R12 ;  /* 0x0228300c0d0075a7 */ /* 0x0002a6000802017f */
[----:B--2---:R-:W-:Y:S05]  /*14c70*/  @!P1 NANOSLEEP.SYNCS 0x989680 ;  /* 0x009896800000995d */ /* 0x004fea0003900000 */
[----:B------:R-:W2:Y:S02]  /*14c80*/  @!P1 SYNCS.PHASECHK.TRANS64 P1, [R13+URZ+0x22830], R12 ;  /* 0x0228300c0d0095a7 */ /* 0x000ea4000802007f */
[----:B--2---:R-:W-:Y:S05]  /*14c90*/  @!P1 BRA `(.L_x_10878) ;  /* 0xfffffffc00ec9947 */ /* 0x004fea000383ffff */
[----:B------:R-:W-:Y:S05]  /*14ca0*/  BRA `(.L_x_10877) ;  /* 0xfffffefc00e07947 */ /* 0x000fea000383ffff */
.L_x_10890:
[----:B0-----:R0:W1:Y:S02]  /*14cb0*/  SYNCS.PHASECHK.TRANS64.TRYWAIT P1, [R177+URZ+0x22850], R12 ;  /* 0x0228500cb10075a7 */ /* 0x001064000802017f */
[----:B-1----:R-:W-:Y:S05]  /*14cc0*/  @!P1 NANOSLEEP.SYNCS 0x989680 ;  /* 0x009896800000995d */ /* 0x002fea0003900000 */
[----:B------:R-:W1:Y:S02]  /*14cd0*/  @!P1 SYNCS.PHASECHK.TRANS64 P1, [R177+URZ+0x22850], R12 ;  /* 0x0228500cb10095a7 */ /* 0x000e64000802007f */
[----:B-1----:R-:W-:Y:S05]  /*14ce0*/  @!P1 BRA `(.L_x_10890) ;  /* 0xfffffffc00f09947 */ /* 0x002fea000383ffff */
[----:B------:R-:W-:Y:S05]  /*14cf0*/  BRA `(.L_x_10889) ;  /* 0xffffff3000347947 */ /* 0x000fea000383ffff */
.L_x_10899:
[----:B--2---:R-:W-:-:S04]  /*14d00*/  IMAD.U32 R9, RZ, RZ, UR28 ;  /* 0x0000001cff097e24 */ /* 0x004fc8000f8e00ff */
[----:B------:R2:W3:Y:S03]  /*14d10*/  SYNCS.PHASECHK.TRANS64.TRYWAIT P2, [R9+URZ+0x22830], R6 ;  /* 0x02283006090075a7 */ /* 0x0004e6000804017f */
[----:B---3--:R-:W-:Y:S05]  /*14d20*/  @!P2 NANOSLEEP.SYNCS 0x989680 ;  /* 0x009896800000a95d */ /* 0x008fea0003900000 */
[----:B------:R-:W3:Y:S02]  /*14d30*/  @!P2 SYNCS.PHASECHK.TRANS64 P2, [R9+URZ+0x22830], R6 ;  /* 0x022830060900a5a7 */ /* 0x000ee4000804007f */
[----:B---3--:R-:W-:Y:S05]  /*14d40*/  @!P2 BRA `(.L_x_10899) ;  /* 0xfffffffc00eca947 */ /* 0x008fea000383ffff */
[----:B------:R-:W-:Y:S05]  /*14d50*/  BRA `(.L_x_10898) ;  /* 0xffffff3400f07947 */ /* 0x000fea000383ffff */
.L_x_10903:
[----:B0-----:R0:W1:Y:S02]  /*14d60*/  SYNCS.PHASECHK.TRANS64.TRYWAIT P2, [R201+URZ+0x22850], R6 ;  /* 0x02285006c90075a7 */ /* 0x001064000804017f */
[----:B-1----:R-:W-:Y:S05]  /*14d70*/  @!P2 NANOSLEEP.SYNCS 0x989680 ;  /* 0x009896800000a95d */ /* 0x002fea0003900000 */
[----:B------:R-:W1:Y:S02]  /*14d80*/  @!P2 SYNCS.PHASECHK.TRANS64 P2, [R201+URZ+0x22850], R6 ;  /* 0x02285006c900a5a7 */ /* 0x000e64000804007f */
[----:B-1----:R-:W-:Y:S05]  /*14d90*/  @!P2 BRA `(.L_x_10903) ;  /* 0xfffffffc00f0a947 */ /* 0x002fea000383ffff */
[----:B------:R-:W-:Y:S05]  /*14da0*/  BRA `(.L_x_10902) ;  /* 0xffffff5400907947 */ /* 0x000fea000383ffff */
.L_x_10909:
[----:B---3--:R-:W-:-:S04]  /*14db0*/  IMAD.U32 R10, RZ, RZ, UR31 ;  /* 0x0000001fff0a7e24 */ /* 0x008fc8000f8e00ff */
[----:B------:R3:W4:Y:S03]  /*14dc0*/  SYNCS.PHASECHK.TRANS64.TRYWAIT P1, [R10+URZ+0x22830], R7 ;  /* 0x022830070a0075a7 */ /* 0x000726000802017f */
[----:B----4-:R-:W-:Y:S05]  /*14dd0*/  @!P1 NANOSLEEP.SYNCS 0x989680 ;  /* 0x009896800000995d */ /* 0x010fea0003900000 */
[----:B------:R-:W4:Y:S02]  /*14de0*/  @!P1 SYNCS.PHASECHK.TRANS64 P1, [R10+URZ+0x22830], R7 ;  /* 0x022830070a0095a7 */ /* 0x000f24000802007f */
[----:B----4-:R-:W-:Y:S05]  /*14df0*/  @!P1 BRA `(.L_x_10909) ;  /* 0xfffffffc00ec9947 */ /* 0x010fea000383ffff */
[----:B------:R-:W-:Y:S05]  /*14e00*/  BRA `(.L_x_10908) ;  /* 0xffffff5800987947 */ /* 0x000fea000383ffff */
.L_x_10921:
[----:B0-----:R0:W1:Y:S02]  /*14e10*/  SYNCS.PHASECHK.TRANS64.TRYWAIT P1, [R176+URZ+0x22850], R7 ;  /* 0x02285007b00075a7 */ /* 0x001064000802017f */
[----:B-1----:R-:W-:Y:S05]  /*14e20*/  @!P1 NANOSLEEP.SYNCS 0x989680 ;  /* 0x009896800000995d */ /* 0x002fea0003900000 */
[----:B------:R-:W1:Y:S02]  /*14e30*/  @!P1 SYNCS.PHASECHK.TRANS64 P1, [R176+URZ+0x22850], R7 ;  /* 0x02285007b00095a7 */ /* 0x000e64000802007f */
[----:B-1----:R-:W-:Y:S05]  /*14e40*/  @!P1 BRA `(.L_x_10921) ;  /* 0xfffffffc00f09947 */ /* 0x002fea000383ffff */
[----:B------:R-:W-:Y:S05]  /*14e50*/  BRA `(.L_x_10920) ;  /* 0xffffff8800e07947 */ /* 0x000fea000383ffff */
.L_x_10939:
[----:B------:R-:W-:Y:S02]  /*14e60*/  IMAD.MOV.U32 R13, RZ, RZ, R6 ;  /* 0x000000ffff0d7224 */ /* 0x000fe400078e0006 */
[----:B------:R-:W-:Y:S02]  /*14e70*/  IMAD.MOV.U32 R12, RZ, RZ, RZ ;  /* 0x000000ffff0c7224 */ /* 0x000fe400078e00ff */
[----:B------:R-:W-:Y:S02]  /*14e80*/  IMAD.MOV.U32 R11, RZ, RZ, 0x1f ;  /* 0x0000001fff0b7424 */ /* 0x000fe400078e00ff */
[----:B------:R-:W-:-:S07]  /*14e90*/  IMAD.MOV.U32 R15, RZ, RZ, -0x1 ;  /* 0xffffffffff0f7424 */ /* 0x000fce00078e00ff */
[----:B------:R-:W-:Y:S05]  /*14ea0*/  WARPSYNC.COLLECTIVE R15, `(.L_x_11017) ;  /* 0x000000000f087348 */ /* 0x000fea0003c00000 */
[----:B------:R0:W1:Y:S02]  /*14eb0*/  SHFL.IDX P6, R14, R13, R12, R11 ;  /* 0x0000000c0d0e7389 */ /* 0x00006400000c000b */
[----:B01----:R-:W-:Y:S01]  /*14ec0*/  ENDCOLLECTIVE ;  /* 0x000000000000791b */ /* 0x003fe20003800000 */
.L_x_11017:
[----:B------:R-:W-:Y:S05]  /*14ed0*/  BRA `(.L_x_11018) ;  /* 0xffffffc800f87947 */ /* 0x000fea000383ffff */
.L_x_10941:
[----:B------:R-:W-:Y:S01]  /*14ee0*/  BSSY B0, `(.L_x_11019) ;  /* 0x0000006000007945 */ /* 0x000fe20003800000 */
[----:B------:R-:W-:-:S07]  /*14ef0*/  IMAD.MOV.U32 R15, RZ, RZ, -0x1 ;  /* 0xffffffffff0f7424 */ /* 0x000fce00078e00ff */
[----:B0-----:R-:W-:Y:S05]  /*14f00*/  WARPSYNC.COLLECTIVE R15, `(.L_x_11020) ;  /* 0x000000000f0c7348 */ /* 0x001fea0003c00000 */
[----:B------:R-:W-:Y:S02]  /*14f10*/  ELECT P6, UR62, PT ;  /* 0x00000000003e782f */ /* 0x000fe400038c0000 */
[----:B------:R-:W-:Y:S01]  /*14f20*/  MOV R14, UR62 ;  /* 0x0000003e000e7c02 */ /* 0x000fe20008000f00 */
[----:B0-----:R-:W-:Y:S10]  /*14f30*/  ENDCOLLECTIVE ;  /* 0x000000000000791b */ /* 0x001ff40003800000 */
.L_x_11020:
[----:B------:R-:W-:Y:S05]  /*14f40*/  BSYNC B0 ;  /* 0x0000000000007941 */ /* 0x000fea0003800000 */
.L_x_11019:
[----:B------:R-:W-:Y:S05]  /*14f50*/  BRA `(.L_x_11021) ;  /* 0xffffffc800fc7947 */ /* 0x000fea000383ffff */
.L_x_10943:
[----:B0-----:R-:W-:-:S04]  /*14f60*/  IMAD.U32 R3, RZ, RZ, UR38 ;  /* 0x00000026ff037e24 */ /* 0x001fc8000f8e00ff */
[----:B------:R0:W1:Y:S03]  /*14f70*/  SYNCS.PHASECHK.TRANS64.TRYWAIT P0, [R3+URZ+0x22840], R0 ;  /* 0x02284000030075a7 */ /* 0x000066000800017f */
[----:B-1----:R-:W-:Y:S05]  /*14f80*/  @!P0 NANOSLEEP.SYNCS 0x989680 ;  /* 0x009896800000895d */ /* 0x002fea0003900000 */
[----:B------:R-:W1:Y:S02]  /*14f90*/  @!P0 SYNCS.PHASECHK.TRANS64 P0, [R3+URZ+0x22840], R0 ;  /* 0x02284000030085a7 */ /* 0x000e64000800007f */
[----:B-1----:R-:W-:Y:S05]  /*14fa0*/  @!P0 BRA `(.L_x_10943) ;  /* 0xfffffffc00ec8947 */ /* 0x002fea000383ffff */
[----:B------:R-:W-:Y:S05]  /*14fb0*/  BRA `(.L_x_11022) ;  /* 0xffffffcc005c7947 */ /* 0x000fea000383ffff */
.L_x_10946:
        /* <DEDUP_REMOVED lines=8> */
.L_x_11023:
[----:B------:R-:W-:Y:S02]  /*15040*/  VIADD R10, R4, 0x10 ;  /* 0x00000010040a7836 */ /* 0x000fe40000000000 */
[----:B------:R-:W-:Y:S02]  /*15050*/  IMAD.MOV.U32 R13, RZ, RZ, R0 ;  /* 0x000000ffff0d7224 */ /* 0x000fe400078e0000 */
[----:B------:R-:W-:-:S07]  /*15060*/  IMAD.MOV.U32 R2, RZ, RZ, R14 ;  /* 0x000000ffff027224 */ /* 0x000fce00078e000e */
[----:B------:R-:W-:Y:S05]  /*15070*/  WARPSYNC.COLLECTIVE R15, `(.L_x_11024) ;  /* 0x000000000f087348 */ /* 0x000fea0003c00000 */
[----:B------:R0:W1:Y:S02]  /*15080*/  SHFL.IDX P6, R14, R13, R12, R11 ;  /* 0x0000000c0d0e7389 */ /* 0x00006400000c000b */
[----:B01----:R-:W-:Y:S01]  /*15090*/  ENDCOLLECTIVE ;  /* 0x000000000000791b */ /* 0x003fe20003800000 */
.L_x_11024:
        /* <DEDUP_REMOVED lines=12> */
.L_x_11025:
[----:B------:R-:W-:Y:S01]  /*15160*/  @!PT LDS RZ, [RZ] ;  /* 0x00000000fffff984 */ /* 0x000fe20000000800 */
[----:B------:R-:W-:Y:S01]  /*15170*/  @!PT LDS RZ, [RZ] ;  /* 0x00000000fffff984 */ /* 0x000fe20000000800 */
[----:B------:R-:W-:Y:S01]  /*15180*/  @!PT LDS RZ, [RZ] ;  /* 0x00000000fffff984 */ /* 0x000fe20000000800 */
[----:B------:R0:W-:Y:S01]  /*15190*/  @!P1 LDGSTS.E.BYPASS.LTC128B.128 [R21+0x18400], desc[UR48][R2.64], !P0 ;  /* 0x1840000002159fae */ /* 0x0001e2000c101d70 */
[----:B------:R-:W-:Y:S01]  /*151a0*/  ISETP.GE.AND P1, PT, R10, R5, PT ;  /* 0x000000050a00720c */ /* 0x000fe20003f26270 */
[----:B------:R-:W-:-:S12]  /*151b0*/  IMAD.MOV.U32 R13, RZ, RZ, R0 ;  /* 0x000000ffff0d7224 */ /* 0x000fd800078e0000 */
[----:B------:R-:W-:Y:S01]  /*151c0*/  @!P1 LEA R10, R6, UR38, 0x1 ;  /* 0x00000026060a9c11 */ /* 0x000fe2000f8e08ff */
[----:B0-----:R-:W-:-:S07]  /*151d0*/  IMAD.MOV.U32 R9, RZ, RZ, R14 ;  /* 0x000000ffff097224 */ /* 0x001fce00078e000e */
[----:B------:R-:W-:Y:S05]  /*151e0*/  WARPSYNC.COLLECTIVE R15, `(.L_x_11026) ;  /* 0x000000000f087348 */ /* 0x000fea0003c00000 */
[----:B------:R0:W1:Y:S02]  /*151f0*/  SHFL.IDX P6, R14, R13, R12, R11 ;  /* 0x0000000c0d0e7389 */ /* 0x00006400000c000b */
[----:B01----:R-:W-:Y:S01]  /*15200*/  ENDCOLLECTIVE ;  /* 0x000000000000791b */ /* 0x003fe20003800000 */
.L_x_11026:
[----:B------:R-:W-:Y:S02]  /*15210*/  IMAD.MOV.U32 R13, RZ, RZ, R7 ;  /* 0x000000ffff0d7224 */ /* 0x000fe400078e0007 */
[----:B------:R-:W-:Y:S01]  /*15220*/  IMAD.MOV.U32 R12, RZ, RZ, 0x2 ;  /* 0x00000002ff0c7424 */ /* 0x000fe200078e00ff */
[----:B------:R-:W-:Y:S01]  /*15230*/  @!P1 LEA R2, P2, R8, R14, 0x1 ;  /* 0x0000000e08029211 */ /* 0x000fe200078408ff */
[----:B------:R-:W-:-:S04]  /*15240*/  VIADD R14, R4, 0x20 ;  /* 0x00000020040e7836 */ /* 0x000fc80000000000 */
[----:B------:R-:W-:-:S05]  /*15250*/  @!P1 IMAD.X R3, RZ, RZ, R9, P2 ;  /* 0x000000ffff039224 */ /* 0x000fca00010e0609 */
        /* <DEDUP_REMOVED lines=8> */
.L_x_11027:
[----:B------:R-:W-:Y:S01]  /*152e0*/  VIADD R10, R4, 0x30 ;  /* 0x00000030040a7836 */ /* 0x000fe20000000000 */
[----:B------:R-:W-:Y:S01]  /*152f0*/  @!P1 LEA R21, R6, UR38, 0x1 ;  /* 0x0000002606159c11 */ /* 0x000fe2000f8e08ff */
[----:B------:R-:W-:Y:S02]  /*15300*/  IMAD.MOV.U32 R13, RZ, RZ, R0 ;  /* 0x000000ffff0d7224 */ /* 0x000fe400078e0000 */
[----:B------:R-:W-:-:S07]  /*15310*/  IMAD.MOV.U32 R9, RZ, RZ, R14 ;  /* 0x000000ffff097224 */ /* 0x000fce00078e000e */
[----:B------:R-:W-:Y:S05]  /*15320*/  WARPSYNC.COLLECTIVE R15, `(.L_x_11028) ;  /* 0x000000000f087348 */ /* 0x000fea0003c00000 */
[----:B------:R0:W1:Y:S02]  /*15330*/  SHFL.IDX P6, R14, R13, R12, R11 ;  /* 0x0000000c0d0e7389 */ /* 0x00006400000c000b */
[----:B01----:R-:W-:Y:S01]  /*15340*/  ENDCOLLECTIVE ;  /* 0x000000000000791b */ /* 0x003fe20003800000 */
.L_x_11028:
[----:B------:R-:W-:Y:S02]  /*15350*/  IMAD.MOV.U32 R13, RZ, RZ, R7 ;  /* 0x000000ffff0d7224 */ /* 0x000fe400078e0007 */
[----:B------:R-:W-:Y:S01]  /*15360*/  IMAD.MOV.U32 R12, RZ, RZ, 0x3 ;  /* 0x00000003ff0c7424 */ /* 0x000fe200078e00ff */
[----:B------:R-:W-:-:S13]  /*15370*/  @!P1 LEA R2, P2, R8, R14, 0x1 ;  /* 0x0000000e08029211 */ /* 0x000fda00078408ff */
[----:B------:R-:W-:Y:S05]  /*15380*/  WARPSYNC.COLLECTIVE R15, `(.L_x_11029) ;  /* 0x000000000f087348 */ /* 0x000fea0003c00000 */
[----:B------:R0:W1:Y:S02]  /*15390*/  SHFL.IDX P6, R14, R13, R12, R11 ;  /* 0x0000000c0d0e7389 */ /* 0x00006400000c000b */
[----:B01----:R-:W-:Y:S01]  /*153a0*/  ENDCOLLECTIVE ;  /* 0x000000000000791b */ /* 0x003fe20003800000 */
.L_x_11029:
[----:B------:R-:W-:-:S05]  /*153b0*/  @!P1 IMAD.X R3, RZ, RZ, R9, P2 ;  /* 0x000000ffff039224 */ /* 0x000fca00010e0609 */
        /* <DEDUP_REMOVED lines=11> */
.L_x_11030:
        /* <DEDUP_REMOVED lines=13> */
.L_x_11031:
[----:B------:R-:W-:Y:S01]  /*15540*/  VIADD R10, R4, 0x50 ;  /* 0x00000050040a7836 */ /* 0x000fe20000000000 */
[----:B------:R-:W-:Y:S01]  /*15550*/  @!P1 LEA R21, R6, UR38, 0x1 ;  /* 0x0000002606159c11 */ /* 0x000fe2000f8e08ff */
[----:B------:R-:W-:Y:S02]  /*15560*/  IMAD.MOV.U32 R13, RZ, RZ, R0 ;  /* 0x000000ffff0d7224 */ /* 0x000fe400078e0000 */
[----:B------:R-:W-:-:S07]  /*15570*/  IMAD.MOV.U32 R9, RZ, RZ, R14 ;  /* 0x000000ffff097224 */ /* 0x000fce00078e000e */
[----:B------:R-:W-:Y:S05]  /*15580*/  WARPSYNC.COLLECTIVE R15, `(.L_x_11032) ;  /* 0x000000000f087348 */ /* 0x000fea0003c00000 */
[----:B------:R0:W1:Y:S02]  /*15590*/  SHFL.IDX P6, R14, R13, R12, R11 ;  /* 0x0000000c0d0e7389 */ /* 0x00006400000c000b */
[----:B01----:R-:W-:Y:S01]  /*155a0*/  ENDCOLLECTIVE ;  /* 0x000000000000791b */ /* 0x003fe20003800000 */
.L_x_11032:
[----:B------:R-:W-:Y:S02]  /*155b0*/  IMAD.MOV.U32 R13, RZ, RZ, R7 ;  /* 0x000000ffff0d7224 */ /* 0x000fe400078e0007 */
[----:B------:R-:W-:Y:S01]  /*155c0*/  IMAD.MOV.U32 R12, RZ, RZ, 0x5 ;  /* 0x00000005ff0c7424 */ /* 0x000fe200078e00ff */
[----:B------:R-:W-:-:S13]  /*155d0*/  @!P1 LEA R2, P2, R8, R14, 0x1 ;  /* 0x0000000e08029211 */ /* 0x000fda00078408ff */
[----:B------:R-:W-:Y:S05]  /*155e0*/  WARPSYNC.COLLECTIVE R15, `(.L_x_11033) ;  /* 0x000000000f087348 */ /* 0x000fea0003c00000 */
[----:B------:R0:W1:Y:S02]  /*155f0*/  SHFL.IDX P6, R14, R13, R12, R11 ;  /* 0x0000000c0d0e7389 */ /* 0x00006400000c000b */
[----:B01----:R-:W-:Y:S01]  /*15600*/  ENDCOLLECTIVE ;  /* 0x000000000000791b */ /* 0x003fe20003800000 */
.L_x_11033:
        /* <DEDUP_REMOVED lines=12> */
.L_x_11034:
[----:B------:R-:W-:Y:S02]  /*156d0*/  IMAD.MOV.U32 R13, RZ, RZ, R7 ;  /* 0x000000ffff0d7224 */ /* 0x000fe400078e0007 */
[----:B------:R-:W-:Y:S01]  /*156e0*/  IMAD.MOV.U32 R12, RZ, RZ, 0x6 ;  /* 0x00000006ff0c7424 */ /* 0x000fe200078e00ff */
[----:B------:R-:W-:-:S13]  /*156f0*/  @!P1 LEA R2, P2, R8, R14, 0x1 ;  /* 0x0000000e08029211 */ /* 0x000fda00078408ff */
[----:B------:R-:W-:Y:S05]  /*15700*/  WARPSYNC.COLLECTIVE R15, `(.L_x_11035) ;  /* 0x000000000f087348 */ /* 0x000fea0003c00000 */
[----:B------:R0:W1:Y:S02]  /*15710*/  SHFL.IDX P6, R14, R13, R12, R11 ;  /* 0x0000000c0d0e7389 */ /* 0x00006400000c000b */
[----:B01----:R-:W-:Y:S01]  /*15720*/  ENDCOLLECTIVE ;  /* 0x000000000000791b */ /* 0x003fe20003800000 */
.L_x_11035:
[----:B------:R-:W-:-:S05]  /*15730*/  @!P1 IMAD.X R3, RZ, RZ, R9, P2 ;  /* 0x000000ffff039224 */ /* 0x000fca00010e0609 */
[----:B------:R-:W-:Y:S01]  /*15740*/  @!PT LDS RZ, [RZ] ;  /* 0x00000000fffff984 */ /* 0x000fe20000000800 */
[----:B------:R-:W-:Y:S01]  /*15750*/  @!PT LDS RZ, [RZ] ;  /* 0x00000000fffff984 */ /* 0x000fe20000000800 */
[----:B------:R-:W-:Y:S01]  /*15760*/  @!PT LDS RZ, [RZ] ;  /* 0x00000000fffff984 */ /* 0x000fe20000000800 */
[----:B------:R0:W-:Y:S01]  /*15770*/  @!P1 LDGSTS.E.BYPASS.LTC128B.128 [R10+0x1ac00], desc[UR48][R2.64], !P0 ;  /* 0x1ac00000020a9fae */ /* 0x0001e2000c101d70 */
[----:B------:R-:W-:Y:S02]  /*15780*/  IMAD.MOV.U32 R13, RZ, RZ, R0 ;  /* 0x000000ffff0d7224 */ /* 0x000fe400078e0000 */
[----:B0-----:R-:W-:Y:S02]  /*15790*/  VIADD R2, R4, 0x60 ;  /* 0x0000006004027836 */ /* 0x001fe40000000000 */
[----:B------:R-:W-:-:S03]  /*157a0*/  IMAD.MOV.U32 R9, RZ, RZ, R14 ;  /* 0x000000ffff097224 */ /* 0x000fc600078e000e */
[----:B------:R-:W-:-:S13]  /*157b0*/  ISETP.GE.AND P1, PT, R2, R5, PT ;  /* 0x000000050200720c */ /* 0x000fda0003f26270 */
[----:B------:R-:W-:Y:S05]  /*157c0*/  WARPSYNC.COLLECTIVE R15, `(.L_x_11036) ;  /* 0x000000000f087348 */ /* 0x000fea0003c00000 */
[----:B------:R0:W1:Y:S02]  /*157d0*/  SHFL.IDX P6, R14, R13, R12, R11 ;  /* 0x0000000c0d0e7389 */ /* 0x00006400000c000b */
[----:B01----:R-:W-:Y:S01]  /*157e0*/  ENDCOLLECTIVE ;  /* 0x000000000000791b */ /* 0x003fe20003800000 */
.L_x_11036:
[----:B------:R-:W-:Y:S02]  /*157f0*/  IMAD.MOV.U32 R13, RZ, RZ, R7 ;  /* 0x000000ffff0d7224 */ /* 0x000fe400078e0007 */
[----:B------:R-:W-:Y:S01]  /*15800*/  IMAD.MOV.U32 R12, RZ, RZ, 0x7 ;  /* 0x00000007ff0c7424 */ /* 0x000fe200078e00ff */
[----:B------:R-:W-:-:S13]  /*15810*/  @!P1 LEA R2, P2, R8, R14, 0x1 ;  /* 0x0000000e08029211 */ /* 0x000fda00078408ff */
[----:B------:R-:W-:Y:S05]  /*15820*/  WARPSYNC.COLLECTIVE R15, `(.L_x_11037) ;  /* 0x000000000f087348 */ /* 0x000fea0003c00000 */
[----:B------:R0:W1:Y:S02]  /*15830*/  SHFL.IDX P6, R14, R13, R12, R11 ;  /* 0x0000000c0d0e7389 */ /* 0x00006400000c000b */
[----:B01----:R-:W-:Y:S01]  /*15840*/  ENDCOLLECTIVE ;  /* 0x000000000000791b */ /* 0x003fe20003800000 */
.L_x_11037:
[----:B------:R-:W-:Y:S01]  /*15850*/  @!P1 IMAD.X R3, RZ, RZ, R9, P2 ;  /* 0x000000ffff039224 */ /* 0x000fe200010e0609 */
[----:B------:R-:W-:-:S05]  /*15860*/  @!P1 LEA R9, R6, UR38, 0x1 ;  /* 0x0000002606099c11 */ /* 0x000fca000f8e08ff */
[----:B------:R-:W-:Y:S01]  /*15870*/  @!PT LDS RZ, [RZ] ;  /* 0x00000000fffff984 */ /* 0x000fe20000000800 */
[----:B------:R-:W-:Y:S01]  /*15880*/  @!PT LDS RZ, [RZ] ;  /* 0x00000000fffff984 */ /* 0x000fe20000000800 */
[----:B------:R-:W-:Y:S01]  /*15890*/  @!PT LDS RZ, [RZ] ;  /* 0x00000000fffff984 */ /* 0x000fe20000000800 */
[----:B------:R0:W-:Y:S01]  /*158a0*/  @!P1 LDGSTS.E.BYPASS.LTC128B.128 [R9+0x1b400], desc[UR48][R2.64], !P0 ;  /* 0x1b40000002099fae */ /* 0x0001e2000c101d70 */
[----:B------:R-:W-:Y:S02]  /*158b0*/  IMAD.MOV.U32 R13, RZ, RZ, R0 ;  /* 0x000000ffff0d7224 */ /* 0x000fe400078e0000 */
[----:B------:R-:W-:-:S07]  /*158c0*/  IMAD.MOV.U32 R7, RZ, RZ, R14 ;  /* 0x000000ffff077224 */ /* 0x000fce00078e000e */
[----:B0-----:R-:W-:Y:S05]  /*158d0*/  WARPSYNC.COLLECTIVE R15, `(.L_x_11038) ;  /* 0x000000000f087348 */ /* 0x001fea0003c00000 */
[----:B------:R1:W2:Y:S02]  /*158e0*/  SHFL.IDX P6, R14, R13, R12, R11 ;  /* 0x0000000c0d0e7389 */ /* 0x0002a400000c000b */
[----:B012---:R-:W-:Y:S01]  /*158f0*/  ENDCOLLECTIVE ;  /* 0x000000000000791b */ /* 0x007fe20003800000 */
.L_x_11038:
[----:B------:R-:W-:Y:S05]  /*15900*/  BRA `(.L_x_11039) ;  /* 0xffffffcc008c7947 */ /* 0x000fea000383ffff */
.L_x_10947:
[----:B0-----:R-:W-:-:S04]  /*15910*/  IMAD.U32 R3, RZ, RZ, UR38 ;  /* 0x00000026ff037e24 */ /* 0x001fc8000f8e00ff */
[----:B------:R0:W1:Y:S03]  /*15920*/  SYNCS.PHASECHK.TRANS64.TRYWAIT P0, [R3+URZ+0x22820], R4 ;  /* 0x02282004030075a7 */ /* 0x000066000800017f */
[----:B-1----:R-:W-:Y:S05]  /*15930*/  @!P0 NANOSLEEP.SYNCS 0x989680 ;  /* 0x009896800000895d */ /* 0x002fea0003900000 */
[----:B------:R-:W1:Y:S02]  /*15940*/  @!P0 SYNCS.PHASECHK.TRANS64 P0, [R3+URZ+0x22820], R4 ;  /* 0x02282004030085a7 */ /* 0x000e64000800007f */
[----:B-1----:R-:W-:Y:S05]  /*15950*/  @!P0 BRA `(.L_x_10947) ;  /* 0xfffffffc00ec8947 */ /* 0x002fea000383ffff */
[----:B------:R-:W-:Y:S05]  /*15960*/  BRA `(.L_x_11040) ;  /* 0xffffffcc00bc7947 */ /* 0x000fea000383ffff */
.L_x_10950:
[----:B0-----:R-:W-:-:S04]  /*15970*/  IMAD.U32 R3, RZ, RZ, UR38 ;  /* 0x00000026ff037e24 */ /* 0x001fc8000f8e00ff */
[----:B------:R0:W1:Y:S03]  /*15980*/  SYNCS.PHASECHK.TRANS64.TRYWAIT P0, [R3+URZ+0x22860], R4 ;  /* 0x02286004030075a7 */ /* 0x000066000800017f */
[----:B-1----:R-:W-:Y:S05]  /*15990*/  @!P0 NANOSLEEP.SYNCS 0x989680 ;  /* 0x009896800000895d */ /* 0x002fea0003900000 */
[----:B------:R-:W1:Y:S02]  /*159a0*/  @!P0 SYNCS.PHASECHK.TRANS64 P0, [R3+URZ+0x22860], R4 ;  /* 0x02286004030085a7 */ /* 0x000e64000800007f */
[----:B-1----:R-:W-:Y:S05]  /*159b0*/  @!P0 BRA `(.L_x_10950) ;  /* 0xfffffffc00ec8947 */ /* 0x002fea000383ffff */
[----:B------:R-:W-:Y:S05]  /*159c0*/  BRA `(.L_x_11041) ;  /* 0xffffffcc00c87947 */ /* 0x000fea000383ffff */
.L_x_10962:
[----:B-1----:R-:W-:-:S04]  /*159d0*/  IMAD.U32 R3, RZ, RZ, UR38 ;  /* 0x00000026ff037e24 */ /* 0x002fc8000f8e00ff */
[----:B------:R1:W2:Y:S03]  /*159e0*/  SYNCS.PHASECHK.TRANS64.TRYWAIT P0, [R3+URZ+0x22848], R2 ;  /* 0x02284802030075a7 */ /* 0x0002a6000800017f */
[----:B--2---:R-:W-:Y:S05]  /*159f0*/  @!P0 NANOSLEEP.SYNCS 0x989680 ;  /* 0x009896800000895d */ /* 0x004fea0003900000 */
[----:B------:R-:W2:Y:S02]  /*15a00*/  @!P0 SYNCS.PHASECHK.TRANS64 P0, [R3+URZ+0x22848], R2 ;  /* 0x02284802030085a7 */ /* 0x000ea4000800007f */
[----:B--2---:R-:W-:Y:S05]  /*15a10*/  @!P0 BRA `(.L_x_10962) ;  /* 0xfffffffc00ec8947 */ /* 0x004fea000383ffff */
[----:B------:R-:W-:Y:S05]  /*15a20*/  BRA `(.L_x_11042) ;  /* 0xffffffd400c07947 */ /* 0x000fea000383ffff */
.L_x_10967:
[----:B01----:R-:W-:-:S04]  /*15a30*/  IMAD.U32 R3, RZ, RZ, UR38 ;  /* 0x00000026ff037e24 */ /* 0x003fc8000f8e00ff */
[----:B------:R0:W1:Y:S03]  /*15a40*/  SYNCS.PHASECHK.TRANS64.TRYWAIT P0, [R3+URZ+0x22868], R2 ;  /* 0x02286802030075a7 */ /* 0x000066000800017f */
[----:B-1----:R-:W-:Y:S05]  /*15a50*/  @!P0 NANOSLEEP.SYNCS 0x989680 ;  /* 0x009896800000895d */ /* 0x002fea0003900000 */
[----:B------:R-:W1:Y:S02]  /*15a60*/  @!P0 SYNCS.PHASECHK.TRANS64 P0, [R3+URZ+0x22868], R2 ;  /* 0x02286802030085a7 */ /* 0x000e64000800007f */
[----:B-1----:R-:W-:Y:S05]  /*15a70*/  @!P0 BRA `(.L_x_10967) ;  /* 0xfffffffc00ec8947 */ /* 0x002fea000383ffff */
[----:B------:R-:W-:Y:S05]  /*15a80*/  BRA `(.L_x_11043) ;  /* 0xffffffd800207947 */ /* 0x000fea000383ffff */
.L_x_10978:
[----:B-1----:R-:W-:-:S04]  /*15a90*/  IMAD.U32 R3, RZ, RZ, UR38 ;  /* 0x00000026ff037e24 */ /* 0x002fc8000f8e00ff */
[----:B------:R1:W2:Y:S03]  /*15aa0*/  SYNCS.PHASECHK.TRANS64.TRYWAIT P0, [R3+URZ+0x22840], R2 ;  /* 0x02284002030075a7 */ /* 0x0002a6000800017f */
[----:B--2---:R-:W-:Y:S05]  /*15ab0*/  @!P0 NANOSLEEP.SYNCS 0x989680 ;  /* 0x009896800000895d */ /* 0x004fea0003900000 */
[----:B------:R-:W2:Y:S02]  /*15ac0*/  @!P0 SYNCS.PHASECHK.TRANS64 P0, [R3+URZ+0x22840], R2 ;  /* 0x02284002030085a7 */ /* 0x000ea4000800007f */
[----:B--2---:R-:W-:Y:S05]  /*15ad0*/  @!P0 BRA `(.L_x_10978) ;  /* 0xfffffffc00ec8947 */ /* 0x004fea000383ffff */
[----:B------:R-:W-:Y:S05]  /*15ae0*/  BRA `(.L_x_11044) ;  /* 0xffffffdc009c7947 */ /* 0x000fea000383ffff */
.L_x_10983:
[----:B01----:R-:W-:-:S04]  /*15af0*/  IMAD.U32 R3, RZ, RZ, UR38 ;  /* 0x00000026ff037e24 */ /* 0x003fc8000f8e00ff */
[----:B------:R0:W1:Y:S03]  /*15b00*/  SYNCS.PHASECHK.TRANS64.TRYWAIT P0, [R3+URZ+0x22860], R2 ;  /* 0x02286002030075a7 */ /* 0x000066000800017f */
[----:B-1----:R-:W-:Y:S05]  /*15b10*/  @!P0 NANOSLEEP.SYNCS 0x989680 ;  /* 0x009896800000895d */ /* 0x002fea0003900000 */
[----:B------:R-:W1:Y:S02]  /*15b20*/  @!P0 SYNCS.PHASECHK.TRANS64 P0, [R3+URZ+0x22860], R2 ;  /* 0x02286002030085a7 */ /* 0x000e64000800007f */
[----:B-1----:R-:W-:Y:S05]  /*15b30*/  @!P0 BRA `(.L_x_10983) ;  /* 0xfffffffc00ec8947 */ /* 0x002fea000383ffff */
[----:B------:R-:W-:Y:S05]  /*15b40*/  BRA `(.L_x_11045) ;  /* 0xffffffe000007947 */ /* 0x000fea000383ffff */
.L_x_10995:
[----:B-1----:R-:W-:-:S04]  /*15b50*/  IMAD.U32 R3, RZ, RZ, UR38 ;  /* 0x00000026ff037e24 */ /* 0x002fc8000f8e00ff */
[----:B------:R1:W2:Y:S03]  /*15b60*/  SYNCS.PHASECHK.TRANS64.TRYWAIT P0, [R3+URZ+0x22848], R2 ;  /* 0x02284802030075a7 */ /* 0x0002a6000800017f */
[----:B--2---:R-:W-:Y:S05]  /*15b70*/  @!P0 NANOSLEEP.SYNCS 0x989680 ;  /* 0x009896800000895d */ /* 0x004fea0003900000 */
[----:B------:R-:W2:Y:S02]  /*15b80*/  @!P0 SYNCS.PHASECHK.TRANS64 P0, [R3+URZ+0x22848], R2 ;  /* 0x02284802030085a7 */ /* 0x000ea4000800007f */
[----:B--2---:R-:W-:Y:S05]  /*15b90*/  @!P0 BRA `(.L_x_10995) ;  /* 0xfffffffc00ec8947 */ /* 0x004fea000383ffff */
[----:B------:R-:W-:Y:S05]  /*15ba0*/  BRA `(.L_x_11046) ;  /* 0xffffffe400847947 */ /* 0x000fea000383ffff */
.L_x_11000:
[----:B-1----:R-:W-:-:S04]  /*15bb0*/  IMAD.U32 R3, RZ, RZ, UR38 ;  /* 0x00000026ff037e24 */ /* 0x002fc8000f8e00ff */
[----:B------:R1:W2:Y:S03]  /*15bc0*/  SYNCS.PHASECHK.TRANS64.TRYWAIT P0, [R3+URZ+0x22868], R2 ;  /* 0x02286802030075a7 */ /* 0x0002a6000800017f */
[----:B--2---:R-:W-:Y:S05]  /*15bd0*/  @!P0 NANOSLEEP.SYNCS 0x989680 ;  /* 0x009896800000895d */ /* 0x004fea0003900000 */
[----:B------:R-:W2:Y:S02]  /*15be0*/  @!P0 SYNCS.PHASECHK.TRANS64 P0, [R3+URZ+0x22868], R2 ;  /* 0x02286802030085a7 */ /* 0x000ea4000800007f */
[----:B--2---:R-:W-:Y:S05]  /*15bf0*/  @!P0 BRA `(.L_x_11000) ;  /* 0xfffffffc00ec8947 */ /* 0x004fea000383ffff */
[----:B------:R-:W-:Y:S05]  /*15c00*/  BRA `(.L_x_11047) ;  /* 0xffffffe400e87947 */ /* 0x000fea000383ffff */
.L_x_11007:
[----:B-1----:R1:W2:Y:S02]  /*15c10*/  SYNCS.PHASECHK.TRANS64.TRYWAIT P0, [R2+URZ+0x22820], R3 ;  /* 0x02282003020075a7 */ /* 0x0022a4000800017f */
[----:B--2---:R-:W-:Y:S05]  /*15c20*/  @!P0 NANOSLEEP.SYNCS 0x989680 ;  /* 0x009896800000895d */ /* 0x004fea0003900000 */
[----:B------:R-:W2:Y:S02]  /*15c30*/  @!P0 SYNCS.PHASECHK.TRANS64 P0, [R2+URZ+0x22820], R3 ;  /* 0x02282003020085a7 */ /* 0x000ea4000800007f */
[----:B--2---:R-:W-:Y:S05]  /*15c40*/  @!P0 BRA `(.L_x_11007) ;  /* 0xfffffffc00f08947 */ /* 0x004fea000383ffff */
[----:B------:R-:W-:Y:S05]  /*15c50*/  BRA `(.L_x_11048) ;  /* 0xffffffec00087947 */ /* 0x000fea000383ffff */
.L_x_11008:
[----:B------:R-:W2:Y:S01]  /*15c60*/  S2R R4, SR_TID.X ;  /* 0x0000000000047919 */ /* 0x000ea20000002100 */
[----:B------:R-:W-:Y:S01]  /*15c70*/  BSSY B0, `(.L_x_11049) ;  /* 0x000000a000007945 */ /* 0x000fe20003800000 */
[----:B------:R-:W-:Y:S02]  /*15c80*/  IMAD.MOV.U32 R12, RZ, RZ, RZ ;  /* 0x000000ffff0c7224 */ /* 0x000fe400078e00ff */
[----:B------:R-:W-:Y:S02]  /*15c90*/  IMAD.MOV.U32 R11, RZ, RZ, 0x1f ;  /* 0x0000001fff0b7424 */ /* 0x000fe400078e00ff */
[----:B------:R-:W-:Y:S01]  /*15ca0*/  IMAD.MOV.U32 R15, RZ, RZ, -0x1 ;  /* 0xffffffffff0f7424 */ /* 0x000fe200078e00ff */
[----:B--2---:R-:W-:-:S04]  /*15cb0*/  SHF.R.U32.HI R4, RZ, 0x5, R4 ;  /* 0x00000005ff047819 */ /* 0x004fc80000011604 */
[----:B------:R-:W-:-:S05]  /*15cc0*/  LOP3.LUT R4, R4, 0x3, RZ, 0xc0, !PT ;  /* 0x0000000304047812 */ /* 0x000fca00078ec0ff */
[----:B------:R-:W-:-:S07]  /*15cd0*/  IMAD.MOV.U32 R13, RZ, RZ, R4 ;  /* 0x000000ffff0d7224 */ /* 0x000fce00078e0004 */
[----:B01----:R-:W-:Y:S05]  /*15ce0*/  WARPSYNC.COLLECTIVE R15, `(.L_x_11050) ;  /* 0x000000000f087348 */ /* 0x003fea0003c00000 */
[----:B------:R2:W3:Y:S02]  /*15cf0*/  SHFL.IDX P6, R14, R13, R12, R11 ;  /* 0x0000000c0d0e7389 */ /* 0x0004e400000c000b */
[----:B0123--:R-:W-:Y:S01]  /*15d00*/  ENDCOLLECTIVE ;  /* 0x000000000000791b */ /* 0x00ffe20003800000 */
.L_x_11050:
[----:B------:R-:W-:Y:S05]  /*15d10*/  BSYNC B0 ;  /* 0x0000000000007941 */ /* 0x000fea0003800000 */
.L_x_11049:
[----:B------:R-:W-:Y:S05]  /*15d20*/  BRA `(.L_x_11051) ;  /* 0xffffffe800ec7947 */ /* 0x000fea000383ffff */
.L_x_11009:
[----:B------:R-:W-:Y:S01]  /*15d30*/  BSSY B0, `(.L_x_11052) ;  /* 0x0000006000007945 */ /* 0x000fe20003800000 */
[----:B------:R-:W-:-:S07]  /*15d40*/  IMAD.MOV.U32 R15, RZ, RZ, -0x1 ;  /* 0xffffffffff0f7424 */ /* 0x000fce00078e00ff */
[----:B01----:R-:W-:Y:S05]  /*15d50*/  WARPSYNC.COLLECTIVE R15, `(.L_x_11053) ;  /* 0x000000000f0c7348 */ /* 0x003fea0003c00000 */
[----:B------:R-:W-:Y:S02]  /*15d60*/  ELECT P6, UR62, PT ;  /* 0x00000000003e782f */ /* 0x000fe400038c0000 */
[----:B------:R-:W-:Y:S01]  /*15d70*/  MOV R14, UR62 ;  /* 0x0000003e000e7c02 */ /* 0x000fe20008000f00 */
[----:B01----:R-:W-:Y:S10]  /*15d80*/  ENDCOLLECTIVE ;  /* 0x000000000000791b */ /* 0x003ff40003800000 */
.L_x_11053:
[----:B------:R-:W-:Y:S05]  /*15d90*/  BSYNC B0 ;  /* 0x0000000000007941 */ /* 0x000fea0003800000 */
.L_x_11052:
[----:B------:R-:W-:Y:S05]  /*15da0*/  BRA `(.L_x_11054) ;  /* 0xffffffe800e07947 */ /* 0x000fea000383ffff */
.L_x_11011:
[----:B-1----:R1:W2:Y:S02]  /*15db0*/  SYNCS.PHASECHK.TRANS64.TRYWAIT P0, [R7+URZ], R4 ;  /* 0x00000004070075a7 */ /* 0x0022a4000800017f */
[----:B--2---:R-:W-:Y:S05]  /*15dc0*/  @!P0 NANOSLEEP.SYNCS 0x989680 ;  /* 0x009896800000895d */ /* 0x004fea0003900000 */
[----:B------:R-:W2:Y:S02]  /*15dd0*/  @!P0 SYNCS.PHASECHK.TRANS64 P0, [R7+URZ], R4 ;  /* 0x00000004070085a7 */ /* 0x000ea4000800007f */
[----:B--2---:R-:W-:Y:S05]  /*15de0*/  @!P0 BRA `(.L_x_11011) ;  /* 0xfffffffc00f08947 */ /* 0x004fea000383ffff */
[----:B------:R-:W-:Y:S05]  /*15df0*/  BRA `(.L_x_11055) ;  /* 0xffffffec00147947 */ /* 0x000fea000383ffff */
.L_x_11012:
[----:B--2---:R2:W3:Y:S02]  /*15e00*/  SYNCS.PHASECHK.TRANS64.TRYWAIT P0, [R5+URZ], R0 ;  /* 0x00000000050075a7 */ /* 0x0044e4000800017f */
[----:B---3--:R-:W-:Y:S05]  /*15e10*/  @!P0 NANOSLEEP.SYNCS 0x989680 ;  /* 0x009896800000895d */ /* 0x008fea0003900000 */
[----:B------:R-:W3:Y:S02]  /*15e20*/  @!P0 SYNCS.PHASECHK.TRANS64 P0, [R5+URZ], R0 ;  /* 0x00000000050085a7 */ /* 0x000ee4000800007f */
[----:B---3--:R-:W-:Y:S05]  /*15e30*/  @!P0 BRA `(.L_x_11012) ;  /* 0xfffffffc00f08947 */ /* 0x008fea000383ffff */
[----:B------:R-:W-:Y:S05]  /*15e40*/  BRA `(.L_x_11056) ;  /* 0xffffffec00087947 */ /* 0x000fea000383ffff */
.L_x_11014:
[----:B--2---:R2:W3:Y:S02]  /*15e50*/  SYNCS.PHASECHK.TRANS64.TRYWAIT P0, [R5+URZ], R4 ;  /* 0x00000004050075a7 */ /* 0x0044e4000800017f */
[----:B---3--:R-:W-:Y:S05]  /*15e60*/  @!P0 NANOSLEEP.SYNCS 0x989680 ;  /* 0x009896800000895d */ /* 0x008fea0003900000 */
[----:B------:R-:W3:Y:S02]  /*15e70*/  @!P0 SYNCS.PHASECHK.TRANS64 P0, [R5+URZ], R4 ;  /* 0x00000004050085a7 */ /* 0x000ee4000800007f */
[----:B---3--:R-:W-:Y:S05]  /*15e80*/  @!P0 BRA `(.L_x_11014) ;  /* 0xfffffffc00f08947 */ /* 0x008fea000383ffff */
[----:B------:R-:W-:Y:S05]  /*15e90*/  BRA `(.L_x_11057) ;  /* 0xffffffec000c7947 */ /* 0x000fea000383ffff */
.L_x_11058:
        /* <DEDUP_REMOVED lines=14> */
.L_x_15194:


//--------------------- .text._ZN7cutlass13device_kernelIN5flash11enable_sm90INS1_16FlashAttnFwdSm90INS1_25CollectiveMainloopFwdSm90ILi2EN4cute5tupleIJNS5_1CILi1EEES8_S8_EEENS6_IJNS7_ILi128EEENS7_ILi96EEENS7_ILi64EEEEEELi256ENS_10bfloat16_tEfNS_4arch4Sm90ELb0ELb1ELb1ELb0ELb0ELb0ELb1ELb1ELb0ELb1ELb1ELb0EEENS1_21CollectiveEpilogueFwdINS6_IJSA_NS7_ILi256EEESB_EEES9_SE_SG_Li256ELb0ELb1ELb1ELb0EEENS1_19SingleTileSchedulerILb0ELb1ELb1ELi128EEEEEEEEEvNT_6ParamsE --------------------------
	.section	.text._ZN7cutlass13device_kernelIN5flash11enable_sm90INS1_16FlashAttnFwdSm90INS1_25CollectiveMainloopFwdSm90ILi2EN4cute5tupleIJNS5_1CILi1EEES8_S8_EEENS6_IJNS7_ILi128EEENS7_ILi96EEENS7_ILi64EEEEEELi256ENS_10bfloat16_tEfNS_4arch4Sm90ELb0ELb1ELb1ELb0ELb0ELb0ELb1ELb1ELb0ELb1ELb1ELb0EEENS1_21CollectiveEpilogueFwdINS6_IJSA_NS7_ILi256EEESB_EEES9_SE_SG_Li256ELb0ELb1ELb1ELb0EEENS1_19SingleTileSchedulerILb0ELb1ELb1ELi128EEEEEEEEEvNT_6ParamsE,"ax",@progbits
	.align	128
.text._ZN7cutlass13device_kernelIN5flash11enable_sm90INS1_16FlashAttnFwdSm90INS1_25CollectiveMainloopFwdSm90ILi2EN4cute5tupleIJNS5_1CILi1EEES8_S8_EEENS6_IJNS7_ILi128EEENS7_ILi96EEENS7_ILi64EEEEEELi256ENS_10bfloat16_tEfNS_4arch4Sm90ELb0ELb1ELb1ELb0ELb0ELb0ELb1ELb1ELb0ELb1ELb1ELb0EEENS1_21CollectiveEpilogueFwdINS6_IJSA_NS7_ILi256EEESB_EEES9_SE_SG_Li256ELb0ELb1ELb1ELb0EEENS1_19SingleTileSchedulerILb0ELb1ELb1ELi128EEEEEEEEEvNT_6ParamsE:
        .type           _ZN7cutlass13device_kernelIN5flash11enable_sm90INS1_16FlashAttnFwdSm90INS1_25CollectiveMainloopFwdSm90ILi2EN4cute5tupleIJNS5_1CILi1EEES8_S8_EEENS6_IJNS7_ILi128EEENS7_ILi96EEENS7_ILi64EEEEEELi256ENS_10bfloat16_tEfNS_4arch4Sm90ELb0ELb1ELb1ELb0ELb0ELb0ELb1ELb1ELb0ELb1ELb1ELb0EEENS1_21CollectiveEpilogueFwdINS6_IJSA_NS7_ILi256EEESB_EEES9_SE_SG_Li256ELb0ELb1ELb1ELb0EEENS1_19SingleTileSchedulerILb0ELb1ELb1ELi128EEEEEEEEEvNT_6ParamsE,@function
        .size           _ZN7cutlass13device_kernelIN5flash11enable_sm90INS1_16FlashAttnFwdSm90INS1_25CollectiveMainloopFwdSm90ILi2EN4cute5tupleIJNS5_1CILi1EEES8_S8_EEENS6_IJNS7_ILi128EEENS7_ILi96EEENS7_ILi64EEEEEELi256ENS_10bfloat16_tEfNS_4arch4Sm90ELb0ELb1ELb1ELb0ELb0ELb0ELb1ELb1ELb0ELb1ELb1ELb0EEENS1_21CollectiveEpilogueFwdINS6_IJSA_NS7_ILi256EEESB_EEES9_SE_SG_Li256ELb0ELb1ELb1ELb0EEENS1_19SingleTileSchedulerILb0ELb1ELb1ELi128EEEEEEEEEvNT_6ParamsE,(.L_x_15195 - _ZN7cutlass13device_kernelIN5flash11enable_sm90INS1_16FlashAttnFwdSm90INS1_25CollectiveMainloopFwdSm90ILi2EN4cute5tupleIJNS5_1CILi1EEES8_S8_EEENS6_IJNS7_ILi128EEENS7_ILi96EEENS7_ILi64EEEEEELi256ENS_10bfloat16_tEfNS_4arch4Sm90ELb0ELb1ELb1ELb0ELb0ELb0ELb1ELb1ELb0ELb1ELb1ELb0EEENS1_21CollectiveEpilogueFwdINS6_IJSA_NS7_ILi256EEESB_EEES9_SE_SG_Li256ELb0ELb1ELb1ELb0EEENS1_19SingleTileSchedulerILb0ELb1ELb1ELi128EEEEEEEEEvNT_6ParamsE)
        .other          _ZN7cutlass13device_kernelIN5flash11enable_sm90INS1_16FlashAttnFwdSm90INS1_25CollectiveMainloopFwdSm90ILi2EN4cute5tupleIJNS5_1CILi1EEES8_S8_EEENS6_IJNS7_ILi128EEENS7_ILi96EEENS7_ILi64EEEEEELi256ENS_10bfloat16_tEfNS_4arch4Sm90ELb0ELb1ELb1ELb0ELb0ELb0ELb1ELb1ELb0ELb1ELb1ELb0EEENS1_21CollectiveEpilogueFwdINS6_IJSA_NS7_ILi256EEESB_EEES9_SE_SG_Li256ELb0ELb1ELb1ELb0EEENS1_19SingleTileSchedulerILb0ELb1ELb1ELi128EEEEEEEEEvNT_6ParamsE,@"STO_CUDA_ENTRY STV_DEFAULT"
_ZN7cutlass13device_kernelIN5flash11enable_sm90INS1_16FlashAttnFwdSm90INS1_25CollectiveMainloopFwdSm90ILi2EN4cute5tupleIJNS5_1CILi1EEES8_S8_EEENS6_IJNS7_ILi128EEENS7_ILi96EEENS7_ILi64EEEEEELi256ENS_10bfloat16_tEfNS_4arch4Sm90ELb0ELb1ELb1ELb0ELb0ELb0ELb1ELb1ELb0ELb1ELb1ELb0EEENS1_21CollectiveEpilogueFwdINS6_IJSA_NS7_ILi256EEESB_EEES9_SE_SG_Li256ELb0ELb1ELb1ELb0EEENS1_19SingleTileSchedulerILb0ELb1ELb1ELi128EEEEEEEEEvNT_6ParamsE:
        /* <DEDUP_REMOVED lines=21> */
.L_x_11060:
[----:B------:R-:W-:Y:S05]  /*0150*/  BSYNC B0 ;  /* 0x0000000000007941 */ /* 0x000fea0003800000 */
.L_x_11059:
        /* <DEDUP_REMOVED lines=42> */
.L_x_11061:
        /* <DEDUP_REMOVED lines=22> */
.L_x_11062:
        /* <DEDUP_REMOVED lines=18> */
.L_x_11063:
        /* <DEDUP_REMOVED lines=22> */
.L_x_11064:
        /* <DEDUP_REMOVED lines=22> */
.L_x_11065:
[----:B------:R-:W-:Y:S01]  /*0940*/  IADD3 R3, P1, R18, 0x70, RZ ;  /* 0x0000007012037810 */ /* 0x000fe20007f3e0ff */
[----:B------:R-:W-:Y:S01]  /*0950*/  NOP ;  /* 0x0000000000007918 */ /* 0x000fe20000000000 */
[----:B01-34-:R-:W-:Y:S01]  /*0960*/  BAR.SYNC.DEFER_BLOCKING 0x0 ;  /* 0x0000000000007b1d */ /* 0x01bfe20000010000 */
[----:B--2---:R-:W-:Y:S01]  /*0970*/  ISETP.NE.AND P0, PT, R2, RZ, PT ;  /* 0x000000ff0200720c */ /* 0x004fe20003f05270 */
[----:B------:R-:W-:Y:S01]  /*0980*/  IMAD.MOV.U32 R2, RZ, RZ, 0x1 ;  /* 0x00000001ff027424 */ /* 0x000fe200078e00ff */
[C---:B------:R-:W-:Y:S02]  /*0990*/  IADD3 R43, P2, R18.reuse, 0x224, RZ ;  /* 0x00000224122b7810 */ /* 0x040fe40007f5e0ff */
[----:B------:R-:W-:Y:S01]  /*09a0*/  IADD3 R46, P3, R18, 0x260, RZ ;  /* 0x00000260122e7810 */ /* 0x000fe20007f7e0ff */
[----:B------:R-:W-:Y:S01]  /*09b0*/  ULDC.64 UR44, c[0x0][0x208] ;  /* 0x00008200002c7ab9 */ /* 0x000fe20000000a00 */
[----:B------:R-:W-:Y:S01]  /*09c0*/  SEL R2, R2, 0x2, !P0 ;  /* 0x0000000202027807 */ /* 0x000fe20004000000 */
[----:B------:R0:W-:Y:S01]  /*09d0*/  STL [R1+0x474], R3 ;  /* 0x0004740301007387 */ /* 0x0001e20000100800 */
[----:B------:R-:W-:Y:S01]  /*09e0*/  BSSY B6, `(.L_x_11066) ;  /* 0x000331e000067945 */ /* 0x000fe20003800000 */
[----:B------:R-:W-:-:S02]  /*09f0*/  IMAD.X R48, RZ, RZ, R19, P2 ;  /* 0x000000ffff307224 */ /* 0x000fc400010e0613 */
[----:B------:R1:W-:Y:S01]  /*0a00*/  STL [R1+0x484], R2 ;  /* 0x0004840201007387 */ /* 0x0003e20000100800 */
[--C-:B------:R-:W-:Y:S02]  /*0a10*/  IMAD.X R39, RZ, RZ, R19.reuse, P3 ;  /* 0x000000ffff277224 */ /* 0x100fe400018e0613 */
[----:B0-----:R-:W-:-:S05]  /*0a20*/  IMAD.X R3, RZ, RZ, R19, P1 ;  /* 0x000000ffff037224 */ /* 0x001fca00008e0613 */
[----:B------:R1:W-:Y:S01]  /*0a30*/  STL [R1+0x470], R3 ;  /* 0x0004700301007387 */ /* 0x0003e20000100800 */
[----:B------:R-:W-:Y:S05]  /*0a40*/  @!P0 BRA `(.L_x_11067) ;  /* 0x000002e400088947 */ /* 0x000fea0003800000 */
.L_x_11068:
[----:B------:R-:W-:-:S08]  /*0a50*/  NOP ;  /* 0x0000000000007918 */ /* 0x000fd00000000000 */
[----:B------:R-:W0:Y:S02]  /*0a60*/  USETMAXREG.TRY_ALLOC.CTAPOOL UP0, 0xf0 ;  /* 0x000000f0000079c8 */ /* 0x000e240008000600 */
[----:B0-----:R-:W-:-:S13]  /*0a70*/  PLOP3.LUT P0, PT, PT, PT, UP0, 0x80, 0x0 ;  /* 0x000000000000781c */ /* 0x001fda0003f0f008 */
[----:B------:R-:W-:Y:S05]  /*0a80*/  @!P0 BRA `(.L_x_11068) ;  /* 0xfffffffc00f08947 */ /* 0x000fea000383ffff */
[----:B-1----:R-:W0:Y:S08]  /*0a90*/  LDC R3, c[0x0][0xd50] ;  /* 0x00035400ff037b82 */ /* 0x002e300000000800 */
[----:B------:R-:W-:Y:S06]  /*0aa0*/  BAR.ARV 0x8, 0x180 ;  /* 0x0206000000007b1d */ /* 0x000fec0000002000 */
[----:B------:R-:W-:-:S02]  /*0ab0*/  ISETP.NE.AND P0, PT, R73, 0x1, PT ;  /* 0x000000014900780c */ /* 0x000fc40003f05270 */
[----:B------:R-:W1:Y:S01]  /*0ac0*/  S2UR UR4, SR_CTAID.Y ;  /* 0x00000000000479c3 */ /* 0x000e620000002600 */
[----:B------:R2:W-:Y:S04]  /*0ad0*/  STL.64 [R1+0x218], RZ ;  /* 0x000218ff01007387 */ /* 0x0005e80000100a00 */
[----:B------:R2:W-:Y:S03]  /*0ae0*/  STL [R1+0x220], RZ ;  /* 0x000220ff01007387 */ /* 0x0005e60000100800 */
[----:B------:R-:W3:Y:S01]  /*0af0*/  S2UR UR36, SR_CTAID.Z ;  /* 0x00000000002479c3 */ /* 0x000ee20000002700 */
[----:B------:R2:W-:Y:S07]  /*0b00*/  STL [R1+0x224], RZ ;  /* 0x000224ff01007387 */ /* 0x0005ee0000100800 */
[----:B------:R-:W-:Y:S06]  /*0b10*/  @!P0 BAR.ARV 0x9, 0x100 ;  /* 0x0244000000008b1d */ /* 0x000fec0000002000 */
[----:B0-----:R-:W-:Y:S01]  /*0b20*/  ISETP.NE.AND P1, PT, R3, 0x1, PT ;  /* 0x000000010300780c */ /* 0x001fe20003f25270 */
[----:B-1----:R-:W-:-:S12]  /*0b30*/  IMAD.U32 R194, RZ, RZ, UR4 ;  /* 0x00000004ffc27e24 */ /* 0x002fd8000f8e00ff */
[----:B------:R-:W0:Y:S01]  /*0b40*/  @P1 LDC R0, c[0x0][0xd54] ;  /* 0x00035500ff001b82 */ /* 0x000e220000000800 */
[----:B---3--:R-:W-:-:S07]  /*0b50*/  ISETP.LE.AND P0, PT, RZ, UR36, PT ;  /* 0x00000024ff007c0c */ /* 0x008fce000bf03270 */
[----:B------:R-:W1:Y:S01]  /*0b60*/  @P1 LDC R5, c[0x0][0xd58] ;  /* 0x00035600ff051b82 */ /* 0x000e620000000800 */
[----:B0-----:R-:W-:-:S05]  /*0b70*/  @P1 IMAD.HI.U32 R0, R0, UR4, RZ ;  /* 0x0000000400001c27 */ /* 0x001fca000f8e00ff */
[----:B-1----:R-:W-:Y:S02]  /*0b80*/  @P1 SHF.R.U32.HI R194, RZ, R5, R0 ;  /* 0x00000005ffc21219 */ /* 0x002fe40000011600 */
[----:B------:R-:W-:-:S03]  /*0b90*/  IADD3 R32, P1, R18, 0x218, RZ ;  /* 0x0000021812207810 */ /* 0x000fc60007f3e0ff */
[----:B------:R-:W-:Y:S02]  /*0ba0*/  IMAD.MOV R234, RZ, RZ, -R194 ;  /* 0x000000ffffea7224 */ /* 0x000fe400078e0ac2 */
[----:B------:R-:W-:Y:S02]  /*0bb0*/  IMAD.X R33, RZ, RZ, R19, P1 ;  /* 0x000000ffff217224 */ /* 0x000fe400008e0613 */
[----:B------:R-:W-:Y:S01]  /*0bc0*/  IMAD R234, R3, R234, UR4 ;  /* 0x0000000403ea7e24 */ /* 0x000fe2000f8e02ea */
[----:B--2---:R-:W-:Y:S06]  /*0bd0*/  @!P0 BRA `(.L_x_11069) ;  /* 0x0000032c00f88947 */ /* 0x004fec0003800000 */
[----:B------:R-:W2:Y:S01]  /*0be0*/  LDL.LU R13, [R1+0x484] ;  /* 0x00048400010d7983 */ /* 0x000ea20000300800 */
[----:B------:R-:W0:Y:S01]  /*0bf0*/  LDC R0, c[0x0][0x448] ;  /* 0x00011200ff007b82 */ /* 0x000e220000000800 */
[----:B------:R-:W1:Y:S01]  /*0c00*/  S2R R11, SR_CgaCtaId ;  /* 0x00000000000b7919 */ /* 0x000e620000008800 */
[----:B------:R-:W3:Y:S01]  /*0c10*/  S2R R9, SR_SWINHI ;  /* 0x0000000000097919 */ /* 0x000ee20000002f00 */
[----:B------:R-:W4:Y:S01]  /*0c20*/  S2R R2, SR_TID.X ;  /* 0x0000000000027919 */ /* 0x000f220000002100 */
[----:B------:R-:W5:Y:S01]  /*0c30*/  S2R R8, SR_CTAID.X ;  /* 0x0000000000087919 */ /* 0x000f620000002500 */
[----:B------:R-:W-:Y:S01]  /*0c40*/  MOV R72, 0x400 ;  /* 0x0000040000487802 */ /* 0x000fe20000000f00 */
[----:B------:R-:W-:Y:S02]  /*0c50*/  IMAD.MOV.U32 R12, RZ, RZ, 0x3000 ;  /* 0x00003000ff0c7424 */ /* 0x000fe400078e00ff */
[----:B------:R-:W5:Y:S01]  /*0c60*/  LDC.64 R22, c[0x0][0x418] ;  /* 0x00010600ff167b82 */ /* 0x000f620000000a00 */
[----:B0-----:R-:W-:Y:S01]  /*0c70*/  ISETP.NE.AND P1, PT, R0, 0x1, PT ;  /* 0x000000010000780c */ /* 0x001fe20003f25270 */
[----:B------:R-:W-:-:S06]  /*0c80*/  IMAD.MOV.U32 R0, RZ, RZ, 0xc000 ;  /* 0x0000c000ff007424 */ /* 0x000fcc00078e00ff */
[----:B------:R-:W0:Y:S01]  /*0c90*/  LDC R16, c[0x0][0xa80] ;  /* 0x0002a000ff107b82 */ /* 0x000e220000000800 */
[----:B------:R-:W-:Y:S02]  /*0ca0*/  IMAD.MOV.U32 R5, RZ, RZ, 0x100 ;  /* 0x00000100ff057424 */ /* 0x000fe400078e00ff */
[----:B------:R-:W-:Y:S02]  /*0cb0*/  IMAD.MOV.U32 R6, RZ, RZ, 0x1 ;  /* 0x00000001ff067424 */ /* 0x000fe400078e00ff */
[----:B------:R-:W-:-:S03]  /*0cc0*/  IMAD.MOV.U32 R7, RZ, RZ, RZ ;  /* 0x000000ffff077224 */ /* 0x000fc600078e00ff */
[----:B------:R-:W0:Y:S01]  /*0cd0*/  LDC R29, c[0x0][0x424] ;  /* 0x00010900ff1d7b82 */ /* 0x000e220000000800 */
[----:B-1----:R-:W-:-:S04]  /*0ce0*/  LEA R72, R11, R72, 0x18 ;  /* 0x000000480b487211 */ /* 0x002fc800078ec0ff */
[----:B------:R-:W-:Y:S02]  /*0cf0*/  MOV R26, R72 ;  /* 0x00000048001a7202 */ /* 0x000fe40000000f00 */
[----:B---3--:R-:W-:Y:S02]  /*0d00*/  MOV R27, R9 ;  /* 0x00000009001b7202 */ /* 0x008fe40000000f00 */
[----:B------:R-:W1:Y:S01]  /*0d10*/  @P1 LDC R9, c[0x0][0x44c] ;  /* 0x00011300ff091b82 */ /* 0x000e620000000800 */
[----:B----4-:R-:W-:-:S04]  /*0d20*/  LOP3.LUT R2, R2, 0x7f, RZ, 0xc0, !PT ;  /* 0x0000007f02027812 */ /* 0x010fc800078ec0ff */
[----:B------:R-:W-:Y:S01]  /*0d30*/  ISETP.NE.AND P0, PT, R2, RZ, PT ;  /* 0x000000ff0200720c */ /* 0x000fe20003f05270 */
[----:B------:R-:W-:Y:S01]  /*0d40*/  IMAD.MOV.U32 R52, RZ, RZ, R0 ;  /* 0x000000ffff347224 */ /* 0x000fe200078e0000 */
[----:B-----5:R-:W-:Y:S01]  /*0d50*/  STL [R1+0x70], R8 ;  /* 0x0000700801007387 */ /* 0x020fe20000100800 */
[----:B------:R-:W3:Y:S01]  /*0d60*/  LDC R10, c[0x0][0x2f0] ;  /* 0x0000bc00ff0a7b82 */ /* 0x000ee20000000800 */
[----:B------:R-:W-:Y:S02]  /*0d70*/  SEL R4, RZ, 0x1, P0 ;  /* 0x00000001ff047807 */ /* 0x000fe40000000000 */
[C---:B------:R-:W-:Y:S02]  /*0d80*/  IADD3 R0, P0, R26.reuse, 0x32450, RZ ;  /* 0x000324501a007810 */ /* 0x040fe40007f1e0ff */
[----:B------:R-:W-:Y:S01]  /*0d90*/  IADD3 R14, P2, R26, 0x32460, RZ ;  /* 0x000324601a0e7810 */ /* 0x000fe20007f5e0ff */
[----:B------:R4:W-:Y:S01]  /*0da0*/  STL.128 [R1+0x20], R4 ;  /* 0x0000200401007387 */ /* 0x0009e20000100c00 */
[----:B------:R-:W-:Y:S01]  /*0db0*/  IMAD.MOV.U32 R54, RZ, RZ, R4 ;  /* 0x000000ffff367224 */ /* 0x000fe200078e0004 */
[----:B------:R-:W5:Y:S02]  /*0dc0*/  @P1 LDC R20, c[0x0][0x450] ;  /* 0x00011400ff141b82 */ /* 0x000f640000000800 */
[----:B------:R-:W-:-:S02]  /*0dd0*/  IMAD.X R15, RZ, RZ, R27, P2 ;  /* 0x000000ffff0f7224 */ /* 0x000fc400010e061b */
[----:B------:R-:W-:Y:S01]  /*0de0*/  IMAD.MOV.U32 R2, RZ, RZ, 0x1 ;  /* 0x00000001ff027424 */ /* 0x000fe200078e00ff */
[----:B----4-:R-:W-:Y:S01]  /*0df0*/  IADD3 R6, P2, R26, 0x32430, RZ ;  /* 0x000324301a067810 */ /* 0x010fe20007f5e0ff */
[----:B------:R-:W-:-:S04]  /*0e00*/  IMAD.MOV.U32 R3, RZ, RZ, RZ ;  /* 0x000000ffff037224 */ /* 0x000fc800078e00ff */
[----:B------:R-:W-:Y:S01]  /*0e10*/  IMAD.X R7, RZ, RZ, R27, P2 ;  /* 0x000000ffff077224 */ /* 0x000fe200010e061b */
[----:B------:R-:W-:Y:S01]  /*0e20*/  IADD3 R193, P2, R18, 0x230, RZ ;  /* 0x0000023012c17810 */ /* 0x000fe20007f5e0ff */
[----:B------:R-:W4:Y:S03]  /*0e30*/  S2R R70, SR_TID.X ;  /* 0x0000000000467919 */ /* 0x000f260000002100 */
[----:B------:R0:W-:Y:S01]  /*0e40*/  STL.64 [R1+0x8], R6 ;  /* 0x0000080601007387 */ /* 0x0001e20000100a00 */
[----:B------:R-:W-:-:S03]  /*0e50*/  IMAD.X R179, RZ, RZ, R19, P2 ;  /* 0x000000ffffb37224 */ /* 0x000fc600010e0613 */
[----:B------:R1:W-:Y:S01]  /*0e60*/  STL.64 [R1+0x60], R2 ;  /* 0x0000600201007387 */ /* 0x0003e20000100a00 */
[----:B------:R-:W-:Y:S01]  /*0e70*/  IADD3 R36, P2, R18, 0x120, RZ ;  /* 0x0000012012247810 */ /* 0x000fe20007f5e0ff */
[----:B0-----:R-:W0:Y:S01]  /*0e80*/  LDC R6, c[0x0][0x288] ;  /* 0x0000a200ff067b82 */ /* 0x001e220000000800 */
[----:B-1----:R-:W-:Y:S01]  /*0e90*/  IMAD.X R3, RZ, RZ, R27, P0 ;  /* 0x000000ffff037224 */ /* 0x002fe200000e061b */
[----:B------:R-:W-:Y:S02]  /*0ea0*/  ISETP.NE.U32.AND P0, PT, R22, RZ, PT ;  /* 0x000000ff1600720c */ /* 0x000fe40003f05070 */
[----:B------:R-:W-:Y:S01]  /*0eb0*/  IMAD.X R37, RZ, RZ, R19, P2 ;  /* 0x000000ffff257224 */ /* 0x000fe200010e0613 */
[C---:B------:R-:W-:Y:S02]  /*0ec0*/  IADD3 R65, P2, R18.reuse, 0x98, RZ ;  /* 0x0000009812417810 */ /* 0x040fe40007f5e0ff */
[----:B------:R-:W-:Y:S01]  /*0ed0*/  ISETP.NE.AND.EX P0, PT, R23, RZ, PT, P0 ;  /* 0x000000ff1700720c */ /* 0x000fe20003f05300 */
[----:B------:R-:W-:Y:S01]  /*0ee0*/  STL.64 [R1+0x68], R14 ;  /* 0x0000680e01007387 */ /* 0x000fe20000100a00 */
[----:B------:R-:W-:-:S02]  /*0ef0*/  IADD3 R40, P6, R18, 0x170, RZ ;  /* 0x0000017012287810 */ /* 0x000fc40007fde0ff */
[----:B------:R-:W-:Y:S01]  /*0f00*/  SEL R29, R29, 0x1, P0 ;  /* 0x000000011d1d7807 */ /* 0x000fe20000000000 */
[----:B------:R-:W-:Y:S01]  /*0f10*/  STL [R1+0x250], R16 ;  /* 0x0002501001007387 */ /* 0x000fe20000100800 */
[----:B------:R-:W-:-:S03]  /*0f20*/  IADD3 R24, P5, R18, 0x16c, RZ ;  /* 0x0000016c12187810 */ /* 0x000fc60007fbe0ff */
[----:B------:R-:W-:Y:S01]  /*0f30*/  STL.128 [R1+0x230], RZ ;  /* 0x000230ff01007387 */ /* 0x000fe20000100c00 */
[----:B------:R-:W-:-:S03]  /*0f40*/  IADD3 R23, P0, R18, 0x13c, RZ ;  /* 0x0000013c12177810 */ /* 0x000fc60007f1e0ff */
[----:B------:R-:W-:Y:S01]  /*0f50*/  STL.128 [R1+0x240], RZ ;  /* 0x000240ff01007387 */ /* 0x000fe20000100c00 */
[----:B------:R-:W-:-:S03]  /*0f60*/  IADD3 R44, P4, R18, 0x138, RZ ;  /* 0x00000138122c7810 */ /* 0x000fc60007f9e0ff */
[----:B------:R-:W-:Y:S04]  /*0f70*/  STL.128 [R1+0x260], RZ ;  /* 0x000260ff01007387 */ /* 0x000fe80000100c00 */
        /* <DEDUP_REMOVED lines=31> */
[----:B------:R-:W-:Y:S04]  /*1170*/  STL.64 [R1], RZ ;  /* 0x000000ff01007387 */ /* 0x000fe80000100a00 */
[----:B------:R-:W-:Y:S01]  /*1180*/  STL.64 [R1+0x38], RZ ;  /* 0x000038ff01007387 */ /* 0x000fe20000100a00 */
[----:B------:R-:W-:-:S02]  /*1190*/  IMAD.X R66, RZ, RZ, R19, P2 ;  /* 0x000000ffff427224 */ /* 0x000fc400010e0613 */
[----:B---3--:R-:W-:Y:S02]  /*11a0*/  IMAD R29, R29, R10, RZ ;  /* 0x0000000a1d1d7224 */ /* 0x008fe400078e02ff */
[--C-:B------:R-:W-:Y:S01]  /*11b0*/  IMAD.X R41, RZ, RZ, R19.reuse, P6 ;  /* 0x000000ffff297224 */ /* 0x100fe200030e0613 */
[----:B------:R-:W-:Y:S01]  /*11c0*/  IADD3 R42, P6, R18, 0x118, RZ ;  /* 0x00000118122a7810 */ /* 0x000fe20007fde0ff */
[----:B------:R-:W-:Y:S01]  /*11d0*/  IMAD.X R25, RZ, RZ, R19, P5 ;  /* 0x000000ffff197224 */ /* 0x000fe200028e0613 */
[----:B--2---:R1:W-:Y:S02]  /*11e0*/  STL.64 [R1+0x18], R12 ;  /* 0x0000180c01007387 */ /* 0x0043e40000100a00 */
[----:B-1----:R-:W-:Y:S02]  /*11f0*/  IMAD.MOV.U32 R12, RZ, RZ, R0 ;  /* 0x000000ffff0c7224 */ /* 0x002fe400078e0000 */
[----:B------:R-:W-:-:S04]  /*1200*/  IMAD.SHL.U32 R0, R8, 0x80, RZ ;  /* 0x0000008008007824 */ /* 0x000fc800078e00ff */
[----:B------:R-:W-:-:S04]  /*1210*/  @P1 VIADD R4, R0, 0x7f ;  /* 0x0000007f00041836 */ /* 0x000fc80000000000 */
[----:B------:R-:W-:Y:S02]  /*1220*/  @P1 IMAD.HI.U32 R5, R4, R9, RZ ;  /* 0x0000000904051227 */ /* 0x000fe400078e00ff */
[----:B------:R-:W1:Y:S02]  /*1230*/  LDC.64 R8, c[0x0][0xad8] ;  /* 0x0002b600ff087b82 */ /* 0x000e640000000a00 */
[----:B------:R-:W-:Y:S02]  /*1240*/  IMAD.MOV.U32 R2, RZ, RZ, R13 ;  /* 0x000000ffff027224 */ /* 0x000fe400078e000d */
[----:B------:R-:W-:Y:S02]  /*1250*/  IMAD.MOV.U32 R13, RZ, RZ, R3 ;  /* 0x000000ffff0d7224 */ /* 0x000fe400078e0003 */
[----:B------:R-:W-:Y:S01]  /*1260*/  IMAD.MOV.U32 R53, RZ, RZ, R2 ;  /* 0x000000ffff357224 */ /* 0x000fe200078e0002 */
[----:B------:R-:W-:Y:S02]  /*1270*/  IADD3 R2, P3, R26, 0x32440, RZ ;  /* 0x000324401a027810 */ /* 0x000fe40007f7e0ff */
[----:B------:R-:W-:Y:S03]  /*1280*/  STL.128 [R1+0x40], R12 ;  /* 0x0000400c01007387 */ /* 0x000fe60000100c00 */
[----:B------:R-:W-:Y:S01]  /*1290*/  IMAD.X R3, RZ, RZ, R27, P3 ;  /* 0x000000ffff037224 */ /* 0x000fe200018e061b */
[C---:B------:R-:W-:Y:S01]  /*12a0*/  IADD3 R38, P3, R18.reuse, 0x128, RZ ;  /* 0x0000012812267810 */ /* 0x040fe20007f7e0ff */
[--C-:B------:R-:W-:Y:S01]  /*12b0*/  IMAD.X R22, RZ, RZ, R19.reuse, P0 ;  /* 0x000000ffff167224 */ /* 0x100fe200000e0613 */
[C---:B------:R-:W-:Y:S01]  /*12c0*/  IADD3 R58, P5, R18.reuse, 0x110, RZ ;  /* 0x00000110123a7810 */ /* 0x040fe20007fbe0ff */
[--C-:B------:R-:W-:Y:S01]  /*12d0*/  IMAD.X R67, RZ, RZ, R19.reuse, P4 ;  /* 0x000000ffff437224 */ /* 0x100fe200020e0613 */
[C---:B------:R-:W-:Y:S01]  /*12e0*/  IADD3 R49, P0, R18.reuse, 0xb0, RZ ;  /* 0x000000b012317810 */ /* 0x040fe20007f1e0ff */
[----:B------:R-:W-:Y:S01]  /*12f0*/  IMAD.X R45, RZ, RZ, R19, P3 ;  /* 0x000000ffff2d7224 */ /* 0x000fe200018e0613 */
[----:B------:R-:W-:-:S02]  /*1300*/  IADD3 R34, P4, R18, 0xa8, RZ ;  /* 0x000000a812227810 */ /* 0x000fc40007f9e0ff */
[----:B-1----:R-:W-:Y:S01]  /*1310*/  ISETP.GE.AND P2, PT, R9, 0x1, PT ;  /* 0x000000010900780c */ /* 0x002fe20003f46270 */
[----:B------:R-:W-:Y:S01]  /*1320*/  VIADD R4, R0, 0x7f ;  /* 0x0000007f00047836 */ /* 0x000fe20000000000 */
[C---:B------:R-:W-:Y:S02]  /*1330*/  IADD3 R63, P3, R18.reuse, 0xa0, RZ ;  /* 0x000000a0123f7810 */ /* 0x040fe40007f7e0ff */
[----:B-----5:R-:W-:Y:S02]  /*1340*/  @P1 SHF.R.U32.HI R4, RZ, R20, R5 ;  /* 0x00000014ff041219 */ /* 0x020fe40000011605 */
[----:B0-----:R-:W-:Y:S01]  /*1350*/  IADD3 R235, R29, 0x1, -R6 ;  /* 0x000000011deb7810 */ /* 0x001fe20007ffe806 */
[----:B------:R-:W-:Y:S02]  /*1360*/  IMAD.MOV.U32 R55, RZ, RZ, 0x100 ;  /* 0x00000100ff377424 */ /* 0x000fe400078e00ff */
[--C-:B------:R-:W-:Y:S01]  /*1370*/  IMAD.X R47, RZ, RZ, R19.reuse, P6 ;  /* 0x000000ffff2f7224 */ /* 0x100fe200030e0613 */
[C---:B------:R-:W-:Y:S01]  /*1380*/  IADD3 R60, P6, R18.reuse, 0x90, RZ ;  /* 0x00000090123c7810 */ /* 0x040fe20007fde0ff */
[--C-:B------:R-:W-:Y:S01]  /*1390*/  IMAD.X R57, RZ, RZ, R19.reuse, P5 ;  /* 0x000000ffff397224 */ /* 0x100fe200028e0613 */
[C---:B------:R-:W-:Y:S01]  /*13a0*/  IADD3 R51, P5, R18.reuse, 0x88, RZ ;  /* 0x0000008812337810 */ /* 0x040fe20007fbe0ff */
[--C-:B------:R-:W-:Y:S01]  /*13b0*/  IMAD.X R50, RZ, RZ, R19.reuse, P0 ;  /* 0x000000ffff327224 */ /* 0x100fe200000e0613 */
[C---:B------:R-:W-:Y:S01]  /*13c0*/  IADD3 R68, P0, R18.reuse, 0x80, RZ ;  /* 0x0000008012447810 */ /* 0x040fe20007f1e0ff */
[--C-:B------:R-:W-:Y:S01]  /*13d0*/  IMAD.X R35, RZ, RZ, R19.reuse, P4 ;  /* 0x000000ffff237224 */ /* 0x100fe200020e0613 */
[C---:B------:R-:W-:Y:S01]  /*13e0*/  IADD3 R30, P4, R18.reuse, 0x78, RZ ;  /* 0x00000078121e7810 */ /* 0x040fe20007f9e0ff */
[----:B------:R-:W-:Y:S01]  /*13f0*/  IMAD.X R64, RZ, RZ, R19, P3 ;  /* 0x000000ffff407224 */ /* 0x000fe200018e0613 */
[C---:B------:R-:W-:Y:S01]  /*1400*/  IADD3 R61, P3, R18.reuse, 0x38, RZ ;  /* 0x00000038123d7810 */ /* 0x040fe20007f7e0ff */
[----:B------:R-:W-:Y:S01]  /*1410*/  IMAD.IADD R7, R235, 0x1, R4 ;  /* 0x00000001eb077824 */ /* 0x000fe200078e0204 */
[----:B------:R-:W-:Y:S01]  /*1420*/  USHF.R.S32.HI UR37, URZ, 0x1f, UR36 ;  /* 0x0000001f3f257899 */ /* 0x000fe20008011424 */
[----:B------:R4:W-:Y:S01]  /*1430*/  STL.128 [R1+0x50], R52 ;  /* 0x0000503401007387 */ /* 0x0009e20000100c00 */
[----:B------:R-:W-:-:S02]  /*1440*/  VIADD R157, R18, 0x178 ;  /* 0x00000178129d7836 */ /* 0x000fc40000000000 */
[--C-:B------:R-:W-:Y:S01]  /*1450*/  IMAD.X R59, RZ, RZ, R19.reuse, P6 ;  /* 0x000000ffff3b7224 */ /* 0x100fe200030e0613 */
[----:B------:R-:W-:Y:S01]  /*1460*/  STL.64 [R1+0x10], R2 ;  /* 0x0000100201007387 */ /* 0x000fe20000100a00 */
[--C-:B------:R-:W-:Y:S02]  /*1470*/  IMAD.X R56, RZ, RZ, R19.reuse, P5 ;  /* 0x000000ffff387224 */ /* 0x100fe400028e0613 */
[--C-:B------:R-:W-:Y:S01]  /*1480*/  IMAD.X R69, RZ, RZ, R19.reuse, P0 ;  /* 0x000000ffff457224 */ /* 0x100fe200000e0613 */
[----:B------:R0:W-:Y:S01]  /*1490*/  STL.64 [R1+0x30], R2 ;  /* 0x0000300201007387 */ /* 0x0001e20000100a00 */
[--C-:B------:R-:W-:Y:S02]  /*14a0*/  IMAD.X R31, RZ, RZ, R19.reuse, P4 ;  /* 0x000000ffff1f7224 */ /* 0x100fe400020e0613 */
[----:B------:R-:W-:Y:S02]  /*14b0*/  IMAD.X R62, RZ, RZ, R19, P3 ;  /* 0x000000ffff3e7224 */ /* 0x000fe400018e0613 */
[----:B----4-:R-:W-:-:S02]  /*14c0*/  VIADD R53, R70, 0xffffff80 ;  /* 0xffffff8046357836 */ /* 0x010fc40000000000 */
[----:B0-----:R-:W-:Y:S01]  /*14d0*/  IMAD.IADD R2, R7, 0x1, R8 ;  /* 0x0000000107027824 */ /* 0x001fe200078e0208 */
        /* <DEDUP_REMOVED lines=11> */
.L_x_11071:
[----:B------:R-:W-:-:S13]  /*1590*/  ISETP.NE.AND P0, PT, R9, 0x1, PT ;  /* 0x000000010900780c */ /* 0x000fda0003f05270 */
[----:B------:R-:W0:Y:S02]  /*15a0*/  @P0 LDC.64 R4, c[0x0][0xae0] ;  /* 0x0002b800ff040b82 */ /* 0x000e240000000a00 */
[----:B0-----:R-:W-:-:S05]  /*15b0*/  @P0 IMAD.HI.U32 R4, R3, R4, RZ ;  /* 0x0000000403040227 */ /* 0x001fca00078e00ff */
[----:B------:R-:W-:-:S07]  /*15c0*/  @P0 SHF.R.U32.HI R3, RZ, R5, R4 ;  /* 0x00000005ff030219 */ /* 0x000fce0000011604 */
.L_x_11072:
[----:B------:R-:W-:-:S05]  /*15d0*/  IMAD R3, R3, R9, R9 ;  /* 0x0000000903037224 */ /* 0x000fca00078e0209 */
[----:B------:R-:W-:-:S07]  /*15e0*/  VIMNMX R2, R2, R3, PT ;  /* 0x0000000302027248 */ /* 0x000fce0003fe0100 */
.L_x_11070:
[----:B------:R-:W0:Y:S01]  /*15f0*/  @P1 LDC R5, c[0x0][0x44c] ;  /* 0x00011300ff051b82 */ /* 0x000e220000000800 */
[----:B------:R-:W-:Y:S01]  /*1600*/  VIADD R3, R2, 0x5f ;  /* 0x0000005f02037836 */ /* 0x000fe20000000000 */
[----:B------:R-:W-:Y:S01]  /*1610*/  ULDC UR4, c[0x0][0xad4] ;  /* 0x0002b50000047ab9 */ /* 0x000fe20000000800 */
[----:B------:R-:W-:Y:S02]  /*1620*/  VIADD R2, R29, 0x5f ;  /* 0x0000005f1d027836 */ /* 0x000fe40000000000 */
[----:B------:R-:W-:-:S03]  /*1630*/  IMAD.HI R4, R3, 0x2aaaaaab, RZ ;  /* 0x2aaaaaab03047827 */ /* 0x000fc600078e02ff */
[----:B------:R-:W1:Y:S01]  /*1640*/  @P1 LDC R8, c[0x0][0x450] ;  /* 0x00011400ff081b82 */ /* 0x000e620000000800 */
[----:B------:R-:W-:-:S04]  /*1650*/  IMAD.HI R2, R2, 0x2aaaaaab, RZ ;  /* 0x2aaaaaab02027827 */ /* 0x000fc800078e02ff */
[----:B------:R-:W-:Y:S01]  /*1660*/  IMAD.IADD R17, R29, 0x1, -R6 ;  /* 0x000000011d117824 */ /* 0x000fe200078e0a06 */
[----:B------:R-:W-:-:S04]  /*1670*/  SHF.R.U32.HI R3, RZ, 0x1f, R2 ;  /* 0x0000001fff037819 */ /* 0x000fc80000011602 */
[----:B------:R-:W-:Y:S01]  /*1680*/  LEA.HI.SX32 R3, R2, R3, 0x1c ;  /* 0x0000000302037211 */ /* 0x000fe200078fe2ff */
[----:B0-----:R-:W-:-:S05]  /*1690*/  @P1 IMAD.HI.U32 R5, R0, R5, RZ ;  /* 0x0000000500051227 */ /* 0x001fca00078e00ff */
[----:B-1----:R-:W-:Y:S02]  /*16a0*/  @P1 SHF.R.U32.HI R0, RZ, R8, R5 ;  /* 0x00000008ff001219 */ /* 0x002fe40000011605 */
[----:B------:R-:W-:-:S03]  /*16b0*/  SHF.R.U32.HI R5, RZ, 0x1f, R4 ;  /* 0x0000001fff057819 */ /* 0x000fc60000011604 */
[----:B------:R-:W-:Y:S01]  /*16c0*/  IMAD.IADD R0, R17, 0x1, R0 ;  /* 0x0000000111007824 */ /* 0x000fe200078e0200 */
[----:B------:R-:W-:-:S03]  /*16d0*/  LEA.HI.SX32 R4, R4, R5, 0x1c ;  /* 0x0000000504047211 */ /* 0x000fc600078fe2ff */
[----:B------:R-:W-:Y:S01]  /*16e0*/  VIADD R2, R0, -UR4 ;  /* 0x8000000400027c36 */ /* 0x000fe20008000000 */
[----:B------:R-:W-:Y:S01]  /*16f0*/  VIMNMX R11, R3, R4, PT ;  /* 0x00000004030b7248 */ /* 0x000fe20003fe0100 */
        /* <DEDUP_REMOVED lines=10> */
.L_x_11074:
[----:B------:R-:W-:-:S13]  /*17a0*/  ISETP.NE.AND P0, PT, R9, 0x1, PT ;  /* 0x000000010900780c */ /* 0x000fda0003f05270 */
[----:B------:R-:W0:Y:S02]  /*17b0*/  @P0 LDC.64 R4, c[0x0][0xae0] ;  /* 0x0002b800ff040b82 */ /* 0x000e240000000a00 */
[----:B0-----:R-:W-:-:S05]  /*17c0*/  @P0 IMAD.HI.U32 R4, R0, R4, RZ ;  /* 0x0000000400040227 */ /* 0x001fca00078e00ff */
[----:B------:R-:W-:-:S07]  /*17d0*/  @P0 SHF.R.U32.HI R0, RZ, R5, R4 ;  /* 0x00000005ff000219 */ /* 0x000fce0000011604 */
.L_x_11075:
[----:B------:R-:W-:-:S05]  /*17e0*/  IMAD R3, R0, R9, RZ ;  /* 0x0000000900037224 */ /* 0x000fca00078e02ff */
[----:B------:R-:W-:-:S07]  /*17f0*/  VIMNMX R2, R2, R3, !PT ;  /* 0x0000000302027248 */ /* 0x000fce0007fe0100 */
.L_x_11073:
[----:B------:R-:W-:Y:S01]  /*1800*/  IMAD.HI R2, R2, 0x2aaaaaab, RZ ;  /* 0x2aaaaaab02027827 */ /* 0x000fe200078e02ff */
[----:B------:R-:W-:-:S04]  /*1810*/  LOP3.LUT R192, R234, 0xffff, RZ, 0xc0, !PT ;  /* 0x0000ffffeac07812 */ /* 0x000fc800078ec0ff */
[----:B------:R-:W-:-:S04]  /*1820*/  SHF.R.U32.HI R3, RZ, 0x1f, R2 ;  /* 0x0000001fff037819 */ /* 0x000fc80000011602 */
[----:B------:R-:W-:-:S04]  /*1830*/  LEA.HI.SX32 R3, R2, R3, 0x1c ;  /* 0x0000000302037211 */ /* 0x000fc800078fe2ff */
[----:B------:R-:W-:Y:S01]  /*1840*/  VIMNMX R8, RZ, R3, !PT ;  /* 0x00000003ff087248 */ /* 0x000fe20007fe0100 */
[----:B------:R-:W-:-:S03]  /*1850*/  IMAD.MOV.U32 R3, RZ, RZ, RZ ;  /* 0x000000ffff037224 */ /* 0x000fc600078e00ff */
        /* <DEDUP_REMOVED lines=33> */
.L_x_11076:
[----:B------:R-:W-:Y:S01]  /*1a70*/  IMAD R192, R192, R3, R8 ;  /* 0x00000003c0c07224 */ /* 0x000fe200078e0208 */
[----:B------:R-:W-:-:S04]  /*1a80*/  PLOP3.LUT P0, PT, PT, PT, PT, 0x80, 0x0 ;  /* 0x000000000000781c */ /* 0x000fc80003f0f070 */
[----:B------:R-:W-:-:S04]  /*1a90*/  VIADDMNMX R16, R192, R3, R11, PT ;  /* 0x00000003c0107246 */ /* 0x000fc8000380010b */
[----:B------:R-:W-:-:S13]  /*1aa0*/  ISETP.GT.AND P1, PT, R16, R192, PT ;  /* 0x000000c01000720c */ /* 0x000fda0003f24270 */
[----:B------:R-:W-:Y:S05]  /*1ab0*/  @!P1 BRA `(.L_x_11077) ;  /* 0x000002a800ec9947 */ /* 0x000fea0003800000 */
[----:B------:R-:W-:Y:S01]  /*1ac0*/  SHF.R.S32.HI R0, RZ, 0x1f, R53 ;  /* 0x0000001fff007819 */ /* 0x000fe20000011435 */
[----:B------:R-:W-:Y:S01]  /*1ad0*/  VIADD R15, R72, 0x18400 ;  /* 0x00018400480f7836 */ /* 0x000fe20000000000 */
[----:B------:R-:W-:Y:S01]  /*1ae0*/  STL.64 [R1+0x78], RZ ;  /* 0x000078ff01007387 */ /* 0x000fe20000100a00 */
[----:B------:R-:W-:Y:S01]  /*1af0*/  IMAD.MOV.U32 R4, RZ, RZ, 0x1 ;  /* 0x00000001ff047424 */ /* 0x000fe200078e00ff */
[----:B------:R-:W-:Y:S01]  /*1b00*/  LEA.HI R28, R0, R53, RZ, 0x7 ;  /* 0x00000035001c7211 */ /* 0x000fe200078f38ff */
[----:B------:R-:W-:Y:S01]  /*1b10*/  IMAD.MOV.U32 R5, RZ, RZ, RZ ;  /* 0x000000ffff057224 */ /* 0x000fe200078e00ff */
[----:B------:R-:W-:Y:S01]  /*1b20*/  STL.128 [R1+0xb0], RZ ;  /* 0x0000b0ff01007387 */ /* 0x000fe20000100c00 */
[----:B------:R-:W-:Y:S01]  /*1b30*/  IMAD.MOV.U32 R6, RZ, RZ, 0x1 ;  /* 0x00000001ff067424 */ /* 0x000fe200078e00ff */
[----:B------:R-:W-:Y:S01]  /*1b40*/  SHF.R.S32.HI R55, RZ, 0x7, R28 ;  /* 0x00000007ff377819 */ /* 0x000fe2000001141c */
[----:B------:R-:W-:Y:S01]  /*1b50*/  IMAD.MOV.U32 R7, RZ, RZ, RZ ;  /* 0x000000ffff077224 */ /* 0x000fe200078e00ff */
[----:B------:R-:W-:Y:S01]  /*1b60*/  STL.128 [R1+0xc0], RZ ;  /* 0x0000c0ff01007387 */ /* 0x000fe20000100c00 */
[----:B------:R-:W-:Y:S01]  /*1b70*/  IMAD.MOV.U32 R12, RZ, RZ, 0x1 ;  /* 0x00000001ff0c7424 */ /* 0x000fe200078e00ff */
[----:B------:R-:W-:Y:S01]  /*1b80*/  LOP3.LUT P0, RZ, R15, 0x1bf, RZ, 0xc0, !PT ;  /* 0x000001bf0fff7812 */ /* 0x000fe2000780c0ff */
[----:B------:R-:W-:Y:S01]  /*1b90*/  IMAD.MOV.U32 R13, RZ, RZ, RZ ;  /* 0x000000ffff0d7224 */ /* 0x000fe200078e00ff */
[----:B------:R-:W0:Y:S01]  /*1ba0*/  SHFL.IDX PT, R0, R55, RZ, 0x1f ;  /* 0x00001fff37007589 */ /* 0x000e2200000e0000 */
[----:B------:R-:W-:-:S02]  /*1bb0*/  IMAD.MOV.U32 R11, RZ, RZ, 0x40000040 ;  /* 0x40000040ff0b7424 */ /* 0x000fc400078e00ff */
[----:B------:R-:W-:Y:S01]  /*1bc0*/  IMAD.MOV.U32 R9, RZ, RZ, 0x40000040 ;  /* 0x40000040ff097424 */ /* 0x000fe200078e00ff */
[----:B------:R1:W-:Y:S04]  /*1bd0*/  STL.128 [R1+0x80], R4 ;  /* 0x0000800401007387 */ /* 0x0003e80000100c00 */
[----:B------:R2:W-:Y:S04]  /*1be0*/  STL.64 [R1+0x90], R12 ;  /* 0x0000900c01007387 */ /* 0x0005e80000100a00 */
[----:B------:R3:W-:Y:S04]  /*1bf0*/  STL.128 [R1+0xd0], RZ ;  /* 0x0000d0ff01007387 */ /* 0x0007e80000100c00 */
[----:B------:R3:W-:Y:S01]  /*1c00*/  STL.128 [R1+0xe0], RZ ;  /* 0x0000e0ff01007387 */ /* 0x0007e20000100c00 */
[----:B-1----:R-:W-:-:S03]  /*1c10*/  IMAD.MOV.U32 R5, RZ, RZ, 0x40000040 ;  /* 0x40000040ff057424 */ /* 0x002fc600078e00ff */
[----:B------:R3:W-:Y:S01]  /*1c20*/  STL.128 [R1+0xf0], RZ ;  /* 0x0000f0ff01007387 */ /* 0x0007e20000100c00 */
[----:B------:R-:W-:Y:S01]  /*1c30*/  IMAD.MOV.U32 R7, RZ, RZ, 0x40000040 ;  /* 0x40000040ff077424 */ /* 0x000fe200078e00ff */
[----:B0-----:R-:W-:Y:S01]  /*1c40*/  LEA.HI R2, R0, R0, RZ, 0x1 ;  /* 0x0000000000027211 */ /* 0x001fe200078f08ff */
[----:B--2---:R-:W-:Y:S01]  /*1c50*/  IMAD.MOV.U32 R13, RZ, RZ, 0x40000040 ;  /* 0x40000040ff0d7424 */ /* 0x004fe200078e00ff */
[----:B------:R3:W-:Y:S02]  /*1c60*/  STL.128 [R1+0x100], RZ ;  /* 0x000100ff01007387 */ /* 0x0007e40000100c00 */
[----:B------:R-:W-:Y:S01]  /*1c70*/  LOP3.LUT R3, R2, 0x7fffe, RZ, 0xc0, !PT ;  /* 0x0007fffe02037812 */ /* 0x000fe200078ec0ff */
[----:B------:R-:W-:-:S04]  /*1c80*/  VIADD R2, R72, 0x1c400 ;  /* 0x0001c40048027836 */ /* 0x000fc80000000000 */
[----:B------:R-:W-:Y:S01]  /*1c90*/  IMAD.IADD R0, R0, 0x1, -R3 ;  /* 0x0000000100007824 */ /* 0x000fe200078e0a03 */
[----:B------:R-:W-:Y:S01]  /*1ca0*/  SHF.R.U32.HI R2, RZ, 0x4, R2 ;  /* 0x00000004ff027819 */ /* 0x000fe20000011602 */
[----:B------:R-:W-:Y:S02]  /*1cb0*/  VIADD R3, R72, 0x400 ;  /* 0x0000040048037836 */ /* 0x000fe40000000000 */
[----:B------:R-:W-:Y:S01]  /*1cc0*/  IMAD R0, R0, 0x2000, R15 ;  /* 0x0000200000007824 */ /* 0x000fe200078e020f */
[----:B------:R-:W-:Y:S02]  /*1cd0*/  LOP3.LUT R2, R2, 0x3fff, RZ, 0xc0, !PT ;  /* 0x00003fff02027812 */ /* 0x000fe400078ec0ff */
[----:B------:R-:W-:Y:S01]  /*1ce0*/  SHF.R.U32.HI R3, RZ, 0x4, R3 ;  /* 0x00000004ff037819 */ /* 0x000fe20000011603 */
[----:B------:R-:W-:Y:S01]  /*1cf0*/  VIADD R8, R0, 0xa000 ;  /* 0x0000a00000087836 */ /* 0x000fe20000000000 */
[----:B------:R-:W-:Y:S02]  /*1d00*/  SHF.R.U32.HI R0, RZ, 0x4, R0 ;  /* 0x00000004ff007819 */ /* 0x000fe40000011600 */
[----:B------:R-:W-:-:S02]  /*1d10*/  LOP3.LUT R2, R2, 0x10000, RZ, 0xfc, !PT ;  /* 0x0001000002027812 */ /* 0x000fc400078efcff */
[----:B------:R-:W-:Y:S02]  /*1d20*/  SHF.R.U32.HI R8, RZ, 0x4, R8 ;  /* 0x00000004ff087819 */ /* 0x000fe40000011608 */
[----:B------:R-:W-:Y:S01]  /*1d30*/  LOP3.LUT R3, R3, 0x3fff, RZ, 0xc0, !PT ;  /* 0x00003fff03037812 */ /* 0x000fe200078ec0ff */
[----:B------:R-:W-:Y:S01]  /*1d40*/  IMAD.MOV.U32 R4, RZ, RZ, R2 ;  /* 0x000000ffff047224 */ /* 0x000fe200078e0002 */
[----:B------:R-:W-:Y:S02]  /*1d50*/  LOP3.LUT R0, R0, 0x3fff, RZ, 0xc0, !PT ;  /* 0x00003fff00007812 */ /* 0x000fe400078ec0ff */
[----:B------:R-:W-:Y:S02]  /*1d60*/  LOP3.LUT R8, R8, 0x3fff, RZ, 0xc0, !PT ;  /* 0x00003fff08087812 */ /* 0x000fe400078ec0ff */
[C---:B------:R-:W-:Y:S02]  /*1d70*/  LOP3.LUT R6, R3.reuse, 0x3000000, RZ, 0xfc, !PT ;  /* 0x0300000003067812 */ /* 0x040fe400078efcff */
[----:B------:R-:W-:-:S02]  /*1d80*/  LOP3.LUT R10, R3, 0x10000, RZ, 0xfc, !PT ;  /* 0x00010000030a7812 */ /* 0x000fc400078efcff */
[----:B------:R-:W-:Y:S01]  /*1d90*/  LOP3.LUT R12, R0, 0x10000, RZ, 0xfc, !PT ;  /* 0x00010000000c7812 */ /* 0x000fe200078efcff */
[----:B------:R3:W-:Y:S01]  /*1da0*/  STL.128 [R1+0xa0], R4 ;  /* 0x0000a00401007387 */ /* 0x0007e20000100c00 */
[----:B------:R-:W-:-:S03]  /*1db0*/  LOP3.LUT R8, R8, 0x10000, RZ, 0xfc, !PT ;  /* 0x0001000008087812 */ /* 0x000fc600078efcff */
[----:B------:R3:W-:Y:S04]  /*1dc0*/  STL.64 [R1+0x98], R12 ;  /* 0x0000980c01007387 */ /* 0x0007e80000100a00 */
[----:B------:R3:W-:Y:S01]  /*1dd0*/  STL.128 [R1+0x110], R8 ;  /* 0x0001100801007387 */ /* 0x0007e20000100c00 */
[----:B------:R-:W-:Y:S05]  /*1de0*/  @!P0 BRA `(.L_x_11078) ;  /* 0x0000000000408947 */ /* 0x000fea0003800000 */
[----:B------:R-:W-:Y:S01]  /*1df0*/  MOV R0, 0x0 ;  /* 0x0000000000007802 */ /* 0x000fe20000000f00 */
[----:B------:R-:W-:Y:S01]  /*1e00*/  ULDC.64 UR4, c[0x4][0x118] ;  /* 0x0100460000047ab9 */ /* 0x000fe20000000a00 */
[----:B------:R-:W-:Y:S01]  /*1e10*/  ULDC.64 UR6, c[0x4][0x38] ;  /* 0x01000e0000067ab9 */ /* 0x000fe20000000a00 */
[----:B---3--:R-:W-:Y:S01]  /*1e20*/  IMAD.U32 R4, RZ, RZ, UR4 ;  /* 0x00000004ff047e24 */ /* 0x008fe2000f8e00ff */
        /* <DEDUP_REMOVED lines=12> */
.L_x_11078:
[----:B------:R-:W2:Y:S01]  /*1ef0*/  LDL R21, [R1+0x224] ;  /* 0x0002240001157983 */ /* 0x000ea20000100800 */
[----:B------:R-:W-:Y:S01]  /*1f00*/  LOP3.LUT R0, R28, 0xffffff80, RZ, 0xc0, !PT ;  /* 0xffffff801c007812 */ /* 0x000fe200078ec0ff */
[----:B------:R-:W0:Y:S01]  /*1f10*/  LDC.64 R14, c[0x0][0xad0] ;  /* 0x0002b400ff0e7b82 */ /* 0x000e220000000a00 */
[----:B---3--:R-:W-:Y:S01]  /*1f20*/  LEA.HI R12, R55, R55, RZ, 0x1 ;  /* 0x00000037370c7211 */ /* 0x008fe200078f08ff */
[----:B------:R1:W-:Y:S01]  /*1f30*/  STL.64 [R1+0x170], R24 ;  /* 0x0001701801007387 */ /* 0x0003e20000100a00 */
[----:B------:R-:W-:Y:S01]  /*1f40*/  VIADD R20, R70, 0xffffff80 ;  /* 0xffffff8046147836 */ /* 0x000fe20000000000 */
[----:B------:R-:W-:Y:S01]  /*1f50*/  BSSY B0, `(.L_x_11079) ;  /* 0x000002c000007945 */ /* 0x000fe20003800000 */
[----:B------:R-:W-:Y:S01]  /*1f60*/  IMAD.IADD R0, R53, 0x1, -R0 ;  /* 0x0000000135007824 */ /* 0x000fe200078e0a00 */
[----:B------:R-:W-:Y:S01]  /*1f70*/  LOP3.LUT R12, R12, 0x3fffffe, RZ, 0xc0, !PT ;  /* 0x03fffffe0c0c7812 */ /* 0x000fe200078ec0ff */
[----:B------:R0:W-:Y:S01]  /*1f80*/  STL.64 [R1+0x130], R30 ;  /* 0x0001301e01007387 */ /* 0x0001e20000100a00 */
[----:B------:R-:W3:Y:S01]  /*1f90*/  LDC.64 R8, c[0x0][0xad8] ;  /* 0x0002b600ff087b82 */ /* 0x000ee20000000a00 */
[----:B------:R-:W-:Y:S01]  /*1fa0*/  IMAD.MOV.U32 R52, RZ, RZ, RZ ;  /* 0x000000ffff347224 */ /* 0x000fe200078e00ff */
[----:B------:R-:W-:Y:S01]  /*1fb0*/  SHF.R.S32.HI R7, RZ, 0x1f, R0 ;  /* 0x0000001fff077819 */ /* 0x000fe20000011400 */
[----:B------:R-:W-:Y:S01]  /*1fc0*/  IMAD.IADD R55, R55, 0x1, -R12 ;  /* 0x0000000137377824 */ /* 0x000fe200078e0a0c */
[----:B------:R4:W-:Y:S02]  /*1fd0*/  STL.64 [R1+0x128], R36 ;  /* 0x0001282401007387 */ /* 0x0009e40000100a00 */
[----:B------:R-:W-:-:S02]  /*1fe0*/  LEA.HI R10, R7, R0, RZ, 0x2 ;  /* 0x00000000070a7211 */ /* 0x000fc400078f10ff */
[----:B------:R-:W5:Y:S01]  /*1ff0*/  LDC R28, c[0x0][0x288] ;  /* 0x0000a200ff1c7b82 */ /* 0x000f620000000800 */
[----:B------:R-:W-:Y:S01]  /*2000*/  LEA.HI R7, R7, R0, RZ, 0x5 ;  /* 0x0000000007077211 */ /* 0x000fe200078f28ff */
[----:B------:R4:W-:Y:S01]  /*2010*/  STL [R1+0x13c], R20 ;  /* 0x00013c1401007387 */ /* 0x0009e20000100800 */
[--C-:B------:R-:W-:Y:S02]  /*2020*/  SHF.R.S32.HI R4, RZ, 0x2, R10.reuse ;  /* 0x00000002ff047819 */ /* 0x100fe4000001140a */
[----:B------:R-:W-:Y:S01]  /*2030*/  SHF.R.S32.HI R3, RZ, 0x1f, R10 ;  /* 0x0000001fff037819 */ /* 0x000fe2000001140a */
[----:B------:R4:W-:Y:S01]  /*2040*/  STL.U8 [R1+0x138], RZ ;  /* 0x000138ff01007387 */ /* 0x0009e20000100000 */
[----:B-1----:R-:W-:Y:S01]  /*2050*/  SHF.R.S32.HI R24, RZ, 0x5, R7 ;  /* 0x00000005ff187819 */ /* 0x002fe20000011407 */
[----:B------:R-:W1:Y:S01]  /*2060*/  LDC R6, c[0x0][0x450] ;  /* 0x00011400ff067b82 */ /* 0x000e620000000800 */
[----:B------:R-:W-:Y:S01]  /*2070*/  LEA.HI R3, R3, R4, RZ, 0x3 ;  /* 0x0000000403037211 */ /* 0x000fe200078f18ff */
[----:B0-----:R-:W-:Y:S01]  /*2080*/  IMAD.MOV.U32 R30, RZ, RZ, R15 ;  /* 0x000000ffff1e7224 */ /* 0x001fe200078e000f */
[----:B------:R-:W-:-:S02]  /*2090*/  LOP3.LUT R7, R10, 0x7ffffffc, RZ, 0xc0, !PT ;  /* 0x7ffffffc0a077812 */ /* 0x000fc400078ec0ff */
[----:B------:R-:W-:-:S03]  /*20a0*/  LOP3.LUT R5, R3, 0xfffffff8, RZ, 0xc0, !PT ;  /* 0xfffffff803057812 */ /* 0x000fc600078ec0ff */
[----:B------:R-:W0:Y:S01]  /*20b0*/  LDC.64 R2, c[0x0][0xae0] ;  /* 0x0002b800ff027b82 */ /* 0x000e220000000a00 */
[----:B------:R-:W-:Y:S02]  /*20c0*/  IMAD.IADD R0, R0, 0x1, -R7 ;  /* 0x0000000100007824 */ /* 0x000fe400078e0a07 */
[----:B------:R-:W-:Y:S02]  /*20d0*/  IMAD.IADD R11, R4, 0x1, -R5 ;  /* 0x00000001040b7824 */ /* 0x000fe400078e0a05 */
[----:B---3--:R-:W-:Y:S02]  /*20e0*/  IMAD.MOV.U32 R31, RZ, RZ, R8 ;  /* 0x000000ffff1f7224 */ /* 0x008fe400078e0008 */
[----:B------:R-:W-:Y:S01]  /*20f0*/  IMAD R10, R24, 0x10, R11 ;  /* 0x00000010180a7824 */ /* 0x000fe200078e020b */
[----:B------:R-:W1:Y:S01]  /*2100*/  LDC.64 R4, c[0x0][0x448] ;  /* 0x00011200ff047b82 */ /* 0x000e620000000a00 */
[----:B------:R-:W-:Y:S01]  /*2110*/  IMAD.SHL.U32 R11, R0, 0x2, RZ ;  /* 0x00000002000b7824 */ /* 0x000fe200078e00ff */
[----:B-----5:R4:W-:Y:S01]  /*2120*/  STL.128 [R1+0x140], R28 ;  /* 0x0001401c01007387 */ /* 0x0209e20000100c00 */
[----:B------:R-:W-:-:S02]  /*2130*/  IMAD R10, R55, 0x40, R10 ;  /* 0x00000040370a7824 */ /* 0x000fc400078e020a */
[----:B------:R-:W-:Y:S02]  /*2140*/  IMAD.MOV.U32 R53, RZ, RZ, R9 ;  /* 0x000000ffff357224 */ /* 0x000fe400078e0009 */
[----:B------:R-:W-:Y:S01]  /*2150*/  IMAD.MOV.U32 R7, RZ, RZ, R14 ;  /* 0x000000ffff077224 */ /* 0x000fe200078e000e */
[----:B------:R4:W-:Y:S01]  /*2160*/  STL.64 [R1+0x120], R10 ;  /* 0x0001200a01007387 */ /* 0x0009e20000100a00 */
[----:B0-----:R-:W-:Y:S02]  /*2170*/  IMAD.MOV.U32 R54, RZ, RZ, R2 ;  /* 0x000000ffff367224 */ /* 0x001fe400078e0002 */
[----:B------:R-:W-:-:S05]  /*2180*/  IMAD.MOV.U32 R55, RZ, RZ, R3 ;  /* 0x000000ffff377224 */ /* 0x000fca00078e0003 */
[----:B------:R4:W-:Y:S04]  /*2190*/  STL.128 [R1+0x150], R52 ;  /* 0x0001503401007387 */ /* 0x0009e80000100c00 */
[----:B-1----:R4:W-:Y:S01]  /*21a0*/  STL.128 [R1+0x160], R4 ;  /* 0x0001600401007387 */ /* 0x0029e20000100c00 */
[----:B--2---:R-:W-:-:S04]  /*21b0*/  LEA.HI R13, R21, R21, RZ, 0x1 ;  /* 0x00000015150d7211 */ /* 0x004fc800078f08ff */
[----:B------:R-:W-:-:S05]  /*21c0*/  LOP3.LUT R12, R13, 0xfffffffe, RZ, 0xc0, !PT ;  /* 0xfffffffe0d0c7812 */ /* 0x000fca00078ec0ff */
[----:B------:R-:W-:-:S05]  /*21d0*/  IMAD.IADD R12, R21, 0x1, -R12 ;  /* 0x00000001150c7824 */ /* 0x000fca00078e0a0c */
[----:B------:R-:W-:-:S04]  /*21e0*/  SHF.L.U32 R13, R12, 0x1f, RZ ;  /* 0x0000001f0c0d7819 */ /* 0x000fc800000006ff */
[----:B------:R-:W0:Y:S02]  /*21f0*/  SYNCS.PHASECHK.TRANS64.TRYWAIT P0, [R72+URZ+0x32400], R13 ;  /* 0x0324000d480075a7 */ /* 0x000e24000800017f */
[----:B0---4-:R-:W-:Y:S05]  /*2200*/  @!P0 BRA `(.L_x_11080) ;  /* 0x0000031800748947 */ /* 0x011fea0003800000 */
.L_x_11265:
[----:B------:R-:W-:Y:S05]  /*2210*/  BSYNC B0 ;  /* 0x0000000000007941 */ /* 0x000fea0003800000 */
.L_x_11079:
[----:B------:R-:W2:Y:S04]  /*2220*/  LDL R20, [R1+0x1c] ;  /* 0x00001c0001147983 */ /* 0x000ea80000100800 */
[----:B------:R1:W5:Y:S01]  /*2230*/  LDL.64 R10, [R1+0x218] ;  /* 0x00021800010a7983 */ /* 0x0003620000100a00 */
[----:B------:R-:W-:Y:S01]  /*2240*/  IMAD.MOV.U32 R12, RZ, RZ, R68 ;  /* 0x000000ffff0c7224 */ /* 0x000fe200078e0044 */
[----:B------:R-:W-:Y:S01]  /*2250*/  IADD3 R0, P0, R18, 0x460, RZ ;  /* 0x0000046012007810 */ /* 0x000fe20007f1e0ff */
[----:B0-----:R-:W-:Y:S01]  /*2260*/  IMAD.MOV.U32 R13, RZ, RZ, R69 ;  /* 0x000000ffff0d7224 */ /* 0x001fe200078e0045 */
[----:B------:R-:W-:Y:S01]  /*2270*/  STL.64 [R1+0x178], R32 ;  /* 0x0001782001007387 */ /* 0x000fe20000100a00 */
[----:B------:R-:W-:Y:S01]  /*2280*/  IMAD.MOV.U32 R14, RZ, RZ, R44 ;  /* 0x000000ffff0e7224 */ /* 0x000fe200078e002c */
[----:B------:R-:W-:Y:S05]  /*2290*/  WARPSYNC.ALL ;  /* 0x0000000000007948 */ /* 0x000fea0003800000 */
[----:B------:R-:W-:Y:S01]  /*22a0*/  IMAD.MOV.U32 R15, RZ, RZ, R67 ;  /* 0x000000ffff0f7224 */ /* 0x000fe200078e0043 */
[----:B------:R-:W-:Y:S01]  /*22b0*/  STL.64 [R1+0x210], R34 ;  /* 0x0002102201007387 */ /* 0x000fe20000100a00 */
[----:B------:R-:W-:Y:S01]  /*22c0*/  IMAD.X R7, RZ, RZ, R19, P0 ;  /* 0x000000ffff077224 */ /* 0x000fe200000e0613 */
[----:B------:R-:W-:Y:S01]  /*22d0*/  BSSY B0, `(.L_x_11081) ;  /* 0x000002a000007945 */ /* 0x000fe20003800000 */
[----:B------:R-:W-:Y:S01]  /*22e0*/  IMAD.MOV.U32 R24, RZ, RZ, R63 ;  /* 0x000000ffff187224 */ /* 0x000fe200078e003f */
[----:B------:R0:W-:Y:S01]  /*22f0*/  STL.128 [R1+0x180], R12 ;  /* 0x0001800c01007387 */ /* 0x0001e20000100c00 */
[----:B------:R-:W-:-:S02]  /*2300*/  IMAD.MOV.U32 R25, RZ, RZ, R64 ;  /* 0x000000ffff197224 */ /* 0x000fc400078e0040 */
[----:B------:R-:W-:Y:S02]  /*2310*/  IMAD.MOV.U32 R44, RZ, RZ, R38 ;  /* 0x000000ffff2c7224 */ /* 0x000fe400078e0026 */
[----:B------:R-:W-:Y:S01]  /*2320*/  VIADD R237, R73, 0x8 ;  /* 0x0000000849ed7836 */ /* 0x000fe20000000000 */
[----:B------:R-:W-:Y:S01]  /*2330*/  STL.128 [R1+0x1a0], R24 ;  /* 0x0001a01801007387 */ /* 0x000fe20000100c00 */
        /* <DEDUP_REMOVED lines=9> */
[----:B------:R-:W-:-:S03]  /*23d0*/  IMAD.MOV.U32 R43, RZ, RZ, R179 ;  /* 0x000000ffff2b7224 */ /* 0x000fc600078e00b3 */
        /* <DEDUP_REMOVED lines=10> */
[----:B------:R-:W-:-:S02]  /*2480*/  IMAD.MOV.U32 R42, RZ, RZ, R193 ;  /* 0x000000ffff2a7224 */ /* 0x000fc400078e00c1 */
[----:B------:R-:W-:Y:S01]  /*2490*/  IMAD.MOV.U32 R47, RZ, RZ, R39 ;  /* 0x000000ffff2f7224 */ /* 0x000fe200078e0027 */
[----:B------:R0:W-:Y:S04]  /*24a0*/  STL.128 [R1+0x1d0], R12 ;  /* 0x0001d00c01007387 */ /* 0x0001e80000100c00 */
[----:B------:R1:W-:Y:S04]  /*24b0*/  STL.128 [R1+0x1e0], R40 ;  /* 0x0001e02801007387 */ /* 0x0003e80000100c00 */
[----:B------:R1:W-:Y:S01]  /*24c0*/  STL.128 [R1+0x1f0], R44 ;  /* 0x0001f02c01007387 */ /* 0x0003e20000100c00 */
[----:B0-----:R-:W-:-:S02]  /*24d0*/  IMAD.MOV.U32 R12, RZ, RZ, R51 ;  /* 0x000000ffff0c7224 */ /* 0x001fc400078e0033 */
[----:B------:R-:W-:Y:S02]  /*24e0*/  IMAD.MOV.U32 R13, RZ, RZ, R56 ;  /* 0x000000ffff0d7224 */ /* 0x000fe400078e0038 */
[----:B------:R-:W-:Y:S02]  /*24f0*/  IMAD.MOV.U32 R14, RZ, RZ, R49 ;  /* 0x000000ffff0e7224 */ /* 0x000fe400078e0031 */
[----:B------:R-:W-:-:S05]  /*2500*/  IMAD.MOV.U32 R15, RZ, RZ, R50 ;  /* 0x000000ffff0f7224 */ /* 0x000fca00078e0032 */
[----:B------:R1:W-:Y:S01]  /*2510*/  STL.128 [R1+0x200], R12 ;  /* 0x0002000c01007387 */ /* 0x0003e20000100c00 */
[----:B--2---:R-:W-:Y:S01]  /*2520*/  LOP3.LUT R0, R20, 0x1, RZ, 0xfc, !PT ;  /* 0x0000000114007812 */ /* 0x004fe200078efcff */
[----:B------:R1:W-:Y:S03]  /*2530*/  BAR.SYNC.DEFER_BLOCKING R237, 0x100 ;  /* 0x000400ed0000751d */ /* 0x0003e60000010000 */
[----:B------:R-:W-:-:S13]  /*2540*/  ISETP.NE.AND P1, PT, R0, 0x3, PT ;  /* 0x000000030000780c */ /* 0x000fda0003f25270 */
[----:B-1----:R-:W-:Y:S05]  /*2550*/  @!P1 BRA `(.L_x_11082) ;  /* 0x0000000000049947 */ /* 0x002fea0003800000 */
[----:B------:R-:W-:Y:S01]  /*2560*/  BPT.TRAP 0x1 ;  /* 0x000000040000795c */ /* 0x000fe20000300000 */
.L_x_11082:
[----:B------:R-:W-:Y:S05]  /*2570*/  BSYNC B0 ;  /* 0x0000000000007941 */ /* 0x000fea0003800000 */
.L_x_11081:
        /* <DEDUP_REMOVED lines=8> */
.L_x_11084:
[----:B------:R-:W-:Y:S05]  /*2600*/  BSYNC B0 ;  /* 0x0000000000007941 */ /* 0x000fea0003800000 */
.L_x_11083:
[----:B------:R-:W-:Y:S04]  /*2610*/  BSSY B0, `(.L_x_11085) ;  /* 0x0000004000007945 */ /* 0x000fe80003800000 */
[----:B-1----:R-:W-:Y:S05]  /*2620*/  @P0 BRA `(.L_x_11086) ;  /* 0x0000000000080947 */ /* 0x002fea0003800000 */
[----:B------:R-:W1:Y:S02]  /*2630*/  SYNCS.PHASECHK.TRANS64.TRYWAIT P0, [R10+URZ], R11 ;  /* 0x0000000b0a0075a7 */ /* 0x000e64000800017f */
[----:B-1----:R-:W-:Y:S05]  /*2640*/  @!P0 BRA `(.L_x_11087) ;  /* 0x0000031400788947 */ /* 0x002fea0003800000 */
.L_x_11086:
[----:B------:R-:W-:Y:S05]  /*2650*/  BSYNC B0 ;  /* 0x0000000000007941 */ /* 0x000fea0003800000 */
.L_x_11085:
[----:B------:R-:W2:Y:S04]  /*2660*/  LDL R15, [R1+0x218] ;  /* 0x00021800010f7983 */ /* 0x000ea80000100800 */
[----:B01----:R-:W2:Y:S01]  /*2670*/  LDL.64 R10, [R1+0xa0] ;  /* 0x0000a000010a7983 */ /* 0x003ea20000100a00 */
[----:B------:R-:W-:Y:S05]  /*2680*/  WARPSYNC.ALL ;  /* 0x0000000000007948 */ /* 0x000fea0003800000 */
[----:B------:R-:W3:Y:S04]  /*2690*/  LDL.64 R24, [R1+0x98] ;  /* 0x0000980001187983 */ /* 0x000ee80000100a00 */
[----:B------:R-:W4:Y:S04]  /*26a0*/  LDL.64 R12, [R1+0x98] ;  /* 0x00009800010c7983 */ /* 0x000f280000100a00 */
[----:B------:R-:W5:Y:S01]  /*26b0*/  LDL.64 R20, [R1+0x98] ;  /* 0x0000980001147983 */ /* 0x000f620000100a00 */
[----:B--2---:R-:W-:-:S03]  /*26c0*/  IMAD R10, R15, 0x300, R10 ;  /* 0x000003000f0a7824 */ /* 0x004fc600078e020a */
[----:B------:R-:W2:Y:S01]  /*26d0*/  LDL.64 R74, [R1+0x98] ;  /* 0x00009800014a7983 */ /* 0x000ea20000100a00 */
[----:B------:R-:W-:Y:S02]  /*26e0*/  R2UR UR7, R11 ;  /* 0x000000000b0772ca */ /* 0x000fe400000e0000 */
[C---:B------:R-:W-:Y:S01]  /*26f0*/  R2UR UR6, R10.reuse ;  /* 0x000000000a0672ca */ /* 0x040fe200000e0000 */
[----:B------:R-:W2:Y:S01]  /*2700*/  LDL R7, [R1+0x224] ;  /* 0x0002240001077983 */ /* 0x000ea20000100800 */
[----:B------:R-:W-:Y:S01]  /*2710*/  VIADD R14, R10, 0x2 ;  /* 0x000000020a0e7836 */ /* 0x000fe20000000000 */
[----:B------:R-:W-:Y:S01]  /*2720*/  BSSY B0, `(.L_x_11088) ;  /* 0x000002e000007945 */ /* 0x000fe20003800000 */
[----:B------:R-:W-:Y:S01]  /*2730*/  IMAD.MOV.U32 R15, RZ, RZ, R11 ;  /* 0x000000ffff0f7224 */ /* 0x000fe200078e000b */
[----:B------:R0:W-:Y:S01]  /*2740*/  STL [R1+0x80], RZ ;  /* 0x000080ff01007387 */ /* 0x0001e20000100800 */
[----:B---3--:R-:W-:Y:S02]  /*2750*/  R2UR UR4, R24 ;  /* 0x00000000180472ca */ /* 0x008fe400000e0000 */
[----:B------:R-:W-:-:S02]  /*2760*/  R2UR UR5, R25 ;  /* 0x00000000190572ca */ /* 0x000fc400000e0000 */
[----:B------:R-:W-:Y:S01]  /*2770*/  WARPGROUP.ARRIVE ;  /* 0x00000000000079c5 */ /* 0x000fe20000000000 */
[----:B----4-:R-:W-:Y:S02]  /*2780*/  VIADD R12, R12, 0x2 ;  /* 0x000000020c0c7836 */ /* 0x010fe40000000000 */
[----:B-----5:R-:W-:Y:S02]  /*2790*/  VIADD R20, R20, 0x4 ;  /* 0x0000000414147836 */ /* 0x020fe40000000000 */
[----:B--2---:R-:W-:-:S06]  /*27a0*/  VIADD R74, R74, 0x6 ;  /* 0x000000064a4a7836 */ /* 0x004fcc0000000000 */
[----:B------:R-:W-:Y:S01]  /*27b0*/  HGMMA.64x96x16.F32.BF16 R24, gdesc[UR4], RZ, !UPT, gsb0 ;  /* 0x01600000041879f0 */ /* 0x000fe2000c0018ff */
[----:B------:R-:W-:Y:S02]  /*27c0*/  R2UR UR6, R14 ;  /* 0x000000000e0672ca */ /* 0x000fe400000e0000 */
[----:B------:R-:W-:Y:S02]  /*27d0*/  R2UR UR7, R15 ;  /* 0x000000000f0772ca */ /* 0x000fe400000e0000 */
[----:B------:R-:W-:Y:S01]  /*27e0*/  R2UR UR4, R12 ;  /* 0x000000000c0472ca */ /* 0x000fe200000e0000 */
[C---:B------:R-:W-:Y:S01]  /*27f0*/  VIADD R12, R10.reuse, 0x4 ;  /* 0x000000040a0c7836 */ /* 0x040fe20000000000 */
[----:B------:R-:W-:Y:S01]  /*2800*/  R2UR UR5, R13 ;  /* 0x000000000d0572ca */ /* 0x000fe200000e0000 */
[----:B------:R-:W-:Y:S01]  /*2810*/  IMAD.MOV.U32 R13, RZ, RZ, R11 ;  /* 0x000000ffff0d7224 */ /* 0x000fe200078e000b */
[----:B------:R-:W-:Y:S01]  /*2820*/  LEA.HI R0, R7, R7, RZ, 0x1 ;  /* 0x0000000707007211 */ /* 0x000fe200078f08ff */
[----:B------:R-:W-:Y:S01]  /*2830*/  VIADD R10, R10, 0x6 ;  /* 0x000000060a0a7836 */ /* 0x000fe20000000000 */
[----:B------:R-:W-:-:S02]  /*2840*/  WARPGROUP.DEPBAR.LE gsb0, 0x0 ;  /* 0x00008000000079c5 */ /* 0x000fc40000010000 */
        /* <DEDUP_REMOVED lines=23> */
[----:B------:R-:W-:Y:S03]  /*29c0*/  HGMMA.64x96x16.F32.BF16 R24, gdesc[UR4], R24, gsb0 ;  /* 0x01600000041879f0 */ /* 0x000fe60008001818 */
[----:B------:R-:W-:Y:S02]  /*29d0*/  WARPGROUP.DEPBAR.LE gsb0, 0x0 ;  /* 0x00008000000079c5 */ /* 0x000fe40000010000 */
[----:B------:R-:W1:Y:S02]  /*29e0*/  SYNCS.PHASECHK.TRANS64.TRYWAIT P0, [R72+URZ+0x32410], R7 ;  /* 0x03241007480075a7 */ /* 0x000e64000800017f */
[----:B01----:R-:W-:Y:S05]  /*29f0*/  @!P0 BRA `(.L_x_11089) ;  /* 0x0000031000a08947 */ /* 0x003fea0003800000 */
.L_x_11266:
[----:B------:R-:W-:Y:S05]  /*2a00*/  BSYNC B0 ;  /* 0x0000000000007941 */ /* 0x000fea0003800000 */
.L_x_11088:
[----:B0-----:R-:W2:Y:S04]  /*2a10*/  LDL R7, [R1+0x54] ;  /* 0x0000540001077983 */ /* 0x001ea80000100800 */
[----:B------:R0:W5:Y:S01]  /*2a20*/  LDL.64 R10, [R1+0x218] ;  /* 0x00021800010a7983 */ /* 0x0001620000100a00 */
[----:B------:R-:W-:Y:S01]  /*2a30*/  BSSY B0, `(.L_x_11090) ;  /* 0x0000005000007945 */ /* 0x000fe20003800000 */
[----:B--2---:R-:W-:-:S04]  /*2a40*/  LOP3.LUT R7, R7, 0x1, RZ, 0xfc, !PT ;  /* 0x0000000107077812 */ /* 0x004fc800078efcff */
[----:B------:R-:W-:-:S13]  /*2a50*/  ISETP.NE.AND P1, PT, R7, 0x3, PT ;  /* 0x000000030700780c */ /* 0x000fda0003f25270 */
[----:B0-----:R-:W-:Y:S05]  /*2a60*/  @!P1 BRA `(.L_x_11091) ;  /* 0x0000000000049947 */ /* 0x001fea0003800000 */
[----:B------:R-:W-:Y:S01]  /*2a70*/  BPT.TRAP 0x1 ;  /* 0x000000040000795c */ /* 0x000fe20000300000 */
.L_x_11091:
[----:B------:R-:W-:Y:S05]  /*2a80*/  BSYNC B0 ;  /* 0x0000000000007941 */ /* 0x000fea0003800000 */
.L_x_11090:
        /* <DEDUP_REMOVED lines=8> */
.L_x_11093:
[----:B------:R-:W-:Y:S05]  /*2b10*/  BSYNC B0 ;  /* 0x0000000000007941 */ /* 0x000fea0003800000 */
.L_x_11092:
[----:B------:R-:W-:Y:S04]  /*2b20*/  BSSY B0, `(.L_x_11094) ;  /* 0x0000004000007945 */ /* 0x000fe80003800000 */
[----:B-1----:R-:W-:Y:S05]  /*2b30*/  @P0 BRA `(.L_x_11095) ;  /* 0x0000000000080947 */ /* 0x002fea0003800000 */
[----:B------:R-:W1:Y:S02]  /*2b40*/  SYNCS.PHASECHK.TRANS64.TRYWAIT P0, [R10+URZ], R11 ;  /* 0x0000000b0a0075a7 */ /* 0x000e64000800017f */
[----:B-1----:R-:W-:Y:S05]  /*2b50*/  @!P0 BRA `(.L_x_11096) ;  /* 0x00000310005c8947 */ /* 0x002fea0003800000 */
.L_x_11095:
[----:B------:R-:W-:Y:S05]  /*2b60*/  BSYNC B0 ;  /* 0x0000000000007941 */ /* 0x000fea0003800000 */
.L_x_11094:
[----:B------:R-:W2:Y:S04]  /*2b70*/  LDL R77, [R1+0x218] ;  /* 0x00021800014d7983 */ /* 0x000ea80000100800 */
[----:B01----:R-:W2:Y:S04]  /*2b80*/  LDL.64 R10, [R1+0x118] ;  /* 0x00011800010a7983 */ /* 0x003ea80000100a00 */
[----:B------:R-:W3:Y:S04]  /*2b90*/  LDL R7, [R1+0x90] ;  /* 0x0000900001077983 */ /* 0x000ee80000100800 */
[----:B------:R-:W4:Y:S04]  /*2ba0*/  LDL.64 R12, [R1+0x110] ;  /* 0x00011000010c7983 */ /* 0x000f280000100a00 */
[----:B------:R-:W5:Y:S04]  /*2bb0*/  LDL.64 R14, [R1+0x110] ;  /* 0x00011000010e7983 */ /* 0x000f680000100a00 */
[----:B------:R-:W5:Y:S04]  /*2bc0*/  LDL.64 R20, [R1+0x110] ;  /* 0x0001100001147983 */ /* 0x000f680000100a00 */
[----:B------:R-:W5:Y:S01]  /*2bd0*/  LDL.64 R74, [R1+0x110] ;  /* 0x00011000014a7983 */ /* 0x000f620000100a00 */
[----:B------:R-:W-:Y:S05]  /*2be0*/  WARPSYNC.ALL ;  /* 0x0000000000007948 */ /* 0x000fea0003800000 */
[----:B------:R-:W-:Y:S01]  /*2bf0*/  WARPGROUP.ARRIVE ;  /* 0x00000000000079c5 */ /* 0x000fe20000000000 */
[----:B--2---:R-:W-:Y:S01]  /*2c00*/  IMAD R10, R77, 0xc00, R10 ;  /* 0x00000c004d0a7824 */ /* 0x004fe200078e020a */
[----:B------:R-:W-:Y:S01]  /*2c10*/  R2UR UR7, R11 ;  /* 0x000000000b0772ca */ /* 0x000fe200000e0000 */
[----:B------:R-:W2:Y:S01]  /*2c20*/  LDL.64 R76, [R1+0x110] ;  /* 0x00011000014c7983 */ /* 0x000ea20000100a00 */
[----:B---3--:R-:W-:-:S02]  /*2c30*/  ISETP.NE.U32.AND P0, PT, R7, RZ, PT ;  /* 0x000000ff0700720c */ /* 0x008fc40003f05070 */
[----:B------:R-:W-:Y:S02]  /*2c40*/  R2UR UR6, R10 ;  /* 0x000000000a0672ca */ /* 0x000fe400000e0000 */
[----:B----4-:R-:W-:Y:S02]  /*2c50*/  R2UR UR4, R12 ;  /* 0x000000000c0472ca */ /* 0x010fe400000e0000 */
[----:B------:R-:W-:-:S07]  /*2c60*/  R2UR UR5, R13 ;  /* 0x000000000d0572ca */ /* 0x000fce00000e0000 */
[----:B------:R-:W-:-:S06]  /*2c70*/  VOTEU.ANY UP0, P0 ;  /* 0x00000000003f7886 */ /* 0x000fcc0000000100 */
[----:B------:R-:W-:Y:S01]  /*2c80*/  HGMMA.64x96x16.F32.BF16 R24, gdesc[UR4], R24, UP0, gsb0 ;  /* 0x01600000041879f0 */ /* 0x000fe2000b801818 */
[----:B-----5:R-:W-:Y:S02]  /*2c90*/  VIADD R14, R14, 0x2 ;  /* 0x000000020e0e7836 */ /* 0x020fe40000000000 */
[----:B------:R-:W-:Y:S02]  /*2ca0*/  VIADD R12, R10, 0x2 ;  /* 0x000000020a0c7836 */ /* 0x000fe40000000000 */
[----:B------:R-:W-:Y:S01]  /*2cb0*/  IMAD.MOV.U32 R13, RZ, RZ, R11 ;  /* 0x000000ffff0d7224 */ /* 0x000fe200078e000b */
[----:B------:R-:W-:Y:S02]  /*2cc0*/  R2UR UR4, R14 ;  /* 0x000000000e0472ca */ /* 0x000fe400000e0000 */
[----:B------:R-:W-:Y:S02]  /*2cd0*/  R2UR UR6, R12 ;  /* 0x000000000c0672ca */ /* 0x000fe400000e0000 */
[----:B------:R-:W-:-:S02]  /*2ce0*/  R2UR UR7, R13 ;  /* 0x000000000d0772ca */ /* 0x000fc400000e0000 */
[----:B------:R-:W-:Y:S02]  /*2cf0*/  R2UR UR5, R15 ;  /* 0x000000000f0572ca */ /* 0x000fe400000e0000 */
[----:B------:R-:W3:Y:S01]  /*2d00*/  LDL.64 R14, [R1+0x110] ;  /* 0x00011000010e7983 */ /* 0x000ee20000100a00 */
[----:B------:R-:W-:Y:S02]  /*2d10*/  WARPGROUP.DEPBAR.LE gsb0, 0x0 ;  /* 0x00008000000079c5 */ /* 0x000fe40000010000 */
[----:B------:R-:W-:-:S08]  /*2d20*/  WARPGROUP.ARRIVE ;  /* 0x00000000000079c5 */ /* 0x000fd00000000000 */
[----:B------:R-:W-:Y:S01]  /*2d30*/  HGMMA.64x96x16.F32.BF16 R24, gdesc[UR4], R24, gsb0 ;  /* 0x01600000041879f0 */ /* 0x000fe20008001818 */
[----:B------:R-:W-:Y:S02]  /*2d40*/  VIADD R20, R20, 0x4 ;  /* 0x0000000414147836 */ /* 0x000fe40000000000 */
[----:B------:R-:W-:Y:S02]  /*2d50*/  VIADD R12, R10, 0x4 ;  /* 0x000000040a0c7836 */ /* 0x000fe40000000000 */
[----:B------:R-:W-:Y:S01]  /*2d60*/  IMAD.MOV.U32 R13, RZ, RZ, R11 ;  /* 0x000000ffff0d7224 */ /* 0x000fe200078e000b */
[----:B------:R-:W-:Y:S02]  /*2d70*/  R2UR UR4, R20 ;  /* 0x00000000140472ca */ /* 0x000fe400000e0000 */
[----:B------:R-:W-:Y:S02]  /*2d80*/  R2UR UR6, R12 ;  /* 0x000000000c0672ca */ /* 0x000fe400000e0000 */
[----:B------:R-:W-:-:S02]  /*2d90*/  R2UR UR7, R13 ;  /* 0x000000000d0772ca */ /* 0x000fc400000e0000 */
[----:B------:R-:W-:Y:S02]  /*2da0*/  R2UR UR5, R21 ;  /* 0x00000000150572ca */ /* 0x000fe400000e0000 */
[----:B------:R-:W4:Y:S01]  /*2db0*/  LDL.64 R20, [R1+0x110] ;  /* 0x0001100001147983 */ /* 0x000f220000100a00 */
        /* <DEDUP_REMOVED lines=10> */
[----:B------:R-:W5:Y:S01]  /*2e60*/  LDL.64 R74, [R1+0x110] ;  /* 0x00011000014a7983 */ /* 0x000f620000100a00 */
[----:B------:R-:W-:Y:S02]  /*2e70*/  WARPGROUP.DEPBAR.LE gsb0, 0x0 ;  /* 0x00008000000079c5 */ /* 0x000fe40000010000 */
[----:B------:R-:W-:-:S08]  /*2e80*/  WARPGROUP.ARRIVE ;  /* 0x00000000000079c5 */ /* 0x000fd00000000000 */
[----:B------:R-:W-:Y:S01]  /*2e90*/  HGMMA.64x96x16.F32.BF16 R24, gdesc[UR4], R24, gsb0 ;  /* 0x01600000041879f0 */ /* 0x000fe20008001818 */
[----:B--2---:R-:W-:Y:S02]  /*2ea0*/  VIADD R76, R76, 0x400 ;  /* 0x000004004c4c7836 */ /* 0x004fe40000000000 */
[----:B------:R-:W-:Y:S02]  /*2eb0*/  VIADD R12, R10, 0x300 ;  /* 0x000003000a0c7836 */ /* 0x000fe40000000000 */
[----:B------:R-:W-:Y:S01]  /*2ec0*/  IMAD.MOV.U32 R13, RZ, RZ, R11 ;  /* 0x000000ffff0d7224 */ /* 0x000fe200078e000b */
[----:B------:R-:W-:Y:S02]  /*2ed0*/  R2UR UR4, R76 ;  /* 0x000000004c0472ca */ /* 0x000fe400000e0000 */
[----:B------:R-:W-:Y:S02]  /*2ee0*/  R2UR UR6, R12 ;  /* 0x000000000c0672ca */ /* 0x000fe400000e0000 */
[----:B------:R-:W-:-:S02]  /*2ef0*/  R2UR UR7, R13 ;  /* 0x000000000d0772ca */ /* 0x000fc400000e0000 */
[----:B------:R-:W-:Y:S02]  /*2f00*/  R2UR UR5, R77 ;  /* 0x000000004d0572ca */ /* 0x000fe400000e0000 */
[----:B------:R-:W2:Y:S01]  /*2f10*/  LDL.64 R76, [R1+0x110] ;  /* 0x00011000014c7983 */ /* 0x000ea20000100a00 */
[----:B------:R-:W-:Y:S02]  /*2f20*/  WARPGROUP.DEPBAR.LE gsb0, 0x0 ;  /* 0x00008000000079c5 */ /* 0x000fe40000010000 */
[----:B------:R-:W-:-:S08]  /*2f30*/  WARPGROUP.ARRIVE ;  /* 0x00000000000079c5 */ /* 0x000fd00000000000 */
[----:B------:R-:W-:Y:S01]  /*2f40*/  HGMMA.64x96x16.F32.BF16 R24, gdesc[UR4], R24, gsb0 ;  /* 0x01600000041879f0 */ /* 0x000fe20008001818 */
[----:B---3--:R-:W-:Y:S02]  /*2f50*/  VIADD R14, R14, 0x402 ;  /* 0x000004020e0e7836 */ /* 0x008fe40000000000 */
        /* <DEDUP_REMOVED lines=10> */
[----:B----4-:R-:W-:Y:S02]  /*3000*/  VIADD R20, R20, 0x404 ;  /* 0x0000040414147836 */ /* 0x010fe40000000000 */
        /* <DEDUP_REMOVED lines=10> */
[----:B-----5:R-:W-:Y:S02]  /*30b0*/  VIADD R74, R74, 0x406 ;  /* 0x000004064a4a7836 */ /* 0x020fe40000000000 */
        /* <DEDUP_REMOVED lines=60> */
[----:B------:R-:W-:Y:S01]  /*3480*/  R2UR UR5, R77 ;  /* 0x000000004d0572ca */ /* 0x000fe200000e0000 */
[----:B------:R-:W0:Y:S01]  /*3490*/  S2R R72, SR_TID.X ;  /* 0x0000000000487919 */ /* 0x000e220000002100 */
[----:B---3--:R-:W-:Y:S01]  /*34a0*/  VIADD R14, R14, 0xc02 ;  /* 0x00000c020e0e7836 */ /* 0x008fe20000000000 */
[----:B------:R-:W-:Y:S02]  /*34b0*/  WARPGROUP.DEPBAR.LE gsb0, 0x0 ;  /* 0x00008000000079c5 */ /* 0x000fe40000010000 */
[----:B------:R-:W-:-:S08]  /*34c0*/  WARPGROUP.ARRIVE ;  /* 0x00000000000079c5 */ /* 0x000fd00000000000 */
[----:B------:R-:W-:Y:S01]  /*34d0*/  HGMMA.64x96x16.F32.BF16 R24, gdesc[UR4], R24, gsb0 ;  /* 0x01600000041879f0 */ /* 0x000fe20008001818 */
[----:B0-----:R-:W-:-:S04]  /*34e0*/  LOP3.LUT R72, R72, 0x7f, RZ, 0xc0, !PT ;  /* 0x0000007f48487812 */ /* 0x001fc800078ec0ff */
[----:B------:R-:W-:Y:S01]  /*34f0*/  ISETP.NE.AND P0, PT, R72, RZ, PT ;  /* 0x000000ff4800720c */ /* 0x000fe20003f05270 */
[----:B------:R-:W-:Y:S02]  /*3500*/  VIADD R12, R10, 0x902 ;  /* 0x000009020a0c7836 */ /* 0x000fe40000000000 */
[----:B------:R-:W-:Y:S01]  /*3510*/  IMAD.MOV.U32 R13, RZ, RZ, R11 ;  /* 0x000000ffff0d7224 */ /* 0x000fe200078e000b */
[----:B------:R-:W-:-:S09]  /*3520*/  R2UR UR4, R14 ;  /* 0x000000000e0472ca */ /* 0x000fd200000e0000 */
[----:B------:R-:W2:Y:S04]  /*3530*/  @!P0 LDL.64 R78, [R1+0x30] ;  /* 0x00003000014e8983 */ /* 0x000ea80000100a00 */
[----:B------:R-:W3:Y:S01]  /*3540*/  @!P0 LDL R7, [R1+0x218] ;  /* 0x0002180001078983 */ /* 0x000ee20000100800 */
[----:B------:R-:W-:Y:S02]  /*3550*/  R2UR UR6, R12 ;  /* 0x000000000c0672ca */ /* 0x000fe400000e0000 */
[----:B------:R-:W-:Y:S02]  /*3560*/  R2UR UR7, R13 ;  /* 0x000000000d0772ca */ /* 0x000fe400000e0000 */
[----:B------:R-:W-:Y:S01]  /*3570*/  R2UR UR5, R15 ;  /* 0x000000000f0572ca */ /* 0x000fe200000e0000 */
[----:B------:R-:W-:-:S02]  /*3580*/  WARPGROUP.DEPBAR.LE gsb0, 0x0 ;  /* 0x00008000000079c5 */ /* 0x000fc40000010000 */
[----:B------:R-:W-:-:S10]  /*3590*/  WARPGROUP.ARRIVE ;  /* 0x00000000000079c5 */ /* 0x000fd40000000000 */
[----:B------:R-:W-:Y:S01]  /*35a0*/  HGMMA.64x96x16.F32.BF16 R24, gdesc[UR4], R24, gsb0 ;  /* 0x01600000041879f0 */ /* 0x000fe20008001818 */
[----:B----4-:R-:W-:Y:S02]  /*35b0*/  VIADD R20, R20, 0xc04 ;  /* 0x00000c0414147836 */ /* 0x010fe40000000000 */
[----:B------:R-:W-:Y:S02]  /*35c0*/  VIADD R12, R10, 0x904 ;  /* 0x000009040a0c7836 */ /* 0x000fe40000000000 */
[----:B------:R-:W-:Y:S01]  /*35d0*/  IMAD.MOV.U32 R13, RZ, RZ, R11 ;  /* 0x000000ffff0d7224 */ /* 0x000fe200078e000b */
[----:B------:R-:W-:Y:S02]  /*35e0*/  R2UR UR4, R20 ;  /* 0x00000000140472ca */ /* 0x000fe400000e0000 */
[----:B------:R-:W-:Y:S02]  /*35f0*/  R2UR UR6, R12 ;  /* 0x000000000c0672ca */ /* 0x000fe400000e0000 */
[----:B------:R-:W-:-:S02]  /*3600*/  R2UR UR7, R13 ;  /* 0x000000000d0772ca */ /* 0x000fc400000e0000 */
[----:B------:R-:W-:Y:S01]  /*3610*/  R2UR UR5, R21 ;  /* 0x00000000150572ca */ /* 0x000fe200000e0000 */
[----:B------:R-:W-:Y:S01]  /*3620*/  VIADD R10, R10, 0x906 ;  /* 0x000009060a0a7836 */ /* 0x000fe20000000000 */
[----:B------:R-:W-:Y:S02]  /*3630*/  WARPGROUP.DEPBAR.LE gsb0, 0x0 ;  /* 0x00008000000079c5 */ /* 0x000fe40000010000 */
[----:B------:R-:W-:-:S09]  /*3640*/  WARPGROUP.ARRIVE ;  /* 0x00000000000079c5 */ /* 0x000fd20000000000 */
[----:B------:R-:W-:Y:S01]  /*3650*/  HGMMA.64x96x16.F32.BF16 R24, gdesc[UR4], R24, gsb0 ;  /* 0x01600000041879f0 */ /* 0x000fe20008001818 */
[----:B-----5:R-:W-:Y:S01]  /*3660*/  VIADD R74, R74, 0xc06 ;  /* 0x00000c064a4a7836 */ /* 0x020fe20000000000 */
[----:B------:R-:W-:Y:S02]  /*3670*/  R2UR UR6, R10 ;  /* 0x000000000a0672ca */ /* 0x000fe400000e0000 */
[----:B------:R-:W-:Y:S02]  /*3680*/  R2UR UR7, R11 ;  /* 0x000000000b0772ca */ /* 0x000fe400000e0000 */
[----:B------:R-:W-:Y:S02]  /*3690*/  R2UR UR4, R74 ;  /* 0x000000004a0472ca */ /* 0x000fe400000e0000 */
[----:B------:R-:W-:Y:S01]  /*36a0*/  R2UR UR5, R75 ;  /* 0x000000004b0572ca */ /* 0x000fe200000e0000 */
[----:B------:R-:W-:Y:S04]  /*36b0*/  STL [R1+0x90], R0 ;  /* 0x0000900001007387 */ /* 0x000fe80000100800 */
[----:B------:R-:W-:Y:S01]  /*36c0*/  STL [R1+0x90], R0 ;  /* 0x0000900001007387 */ /* 0x000fe20000100800 */
[----:B------:R-:W-:-:S02]  /*36d0*/  WARPGROUP.DEPBAR.LE gsb0, 0x0 ;  /* 0x00008000000079c5 */ /* 0x000fc40000010000 */
[----:B------:R-:W-:-:S06]  /*36e0*/  WARPGROUP.ARRIVE ;  /* 0x00000000000079c5 */ /* 0x000fcc0000000000 */
[----:B------:R-:W-:Y:S01]  /*36f0*/  HGMMA.64x96x16.F32.BF16 R24, gdesc[UR4], R24, gsb0 ;  /* 0x01600000041879f0 */ /* 0x000fe20008001818 */
[----:B--2---:R-:W-:Y:S01]  /*3700*/  @!P0 MOV R78, R78 ;  /* 0x0000004e004e8202 */ /* 0x004fe20000000f00 */
[----:B------:R-:W-:Y:S04]  /*3710*/  STL [R1+0x90], R0 ;  /* 0x0000900001007387 */ /* 0x000fe80000100800 */
[----:B------:R-:W-:Y:S01]  /*3720*/  STL [R1+0x90], R0 ;  /* 0x0000900001007387 */ /* 0x000fe20000100800 */
[----:B---3--:R-:W-:-:S03]  /*3730*/  @!P0 IMAD R7, R7, 0x8, R78 ;  /* 0x0000000807078824 */ /* 0x008fc600078e024e */
[----:B------:R-:W-:Y:S04]  /*3740*/  STL [R1+0x90], R0 ;  /* 0x0000900001007387 */ /* 0x000fe80000100800 */
[----:B------:R-:W-:Y:S04]  /*3750*/  STL [R1+0x90], R0 ;  /* 0x0000900001007387 */ /* 0x000fe80000100800 */
[----:B------:R-:W-:Y:S01]  /*3760*/  STL [R1+0x90], R0 ;  /* 0x0000900001007387 */ /* 0x000fe20000100800 */
[----:B------:R-:W-:-:S03]  /*3770*/  IADD3 R236, -R73, 0xb, RZ ;  /* 0x0000000b49ec7810 */ /* 0x000fc60007ffe1ff */
[----:B------:R-:W-:Y:S04]  /*3780*/  STL [R1+0x90], R0 ;  /* 0x0000900001007387 */ /* 0x000fe80000100800 */
[----:B------:R-:W-:Y:S01]  /*3790*/  STL [R1+0x90], R0 ;  /* 0x0000900001007387 */ /* 0x000fe20000100800 */
[----:B------:R-:W-:-:S03]  /*37a0*/  @!P0 PRMT R7, RZ, 0x654, R7 ;  /* 0x00000654ff078816 */ /* 0x000fc60000000007 */
[----:B------:R-:W-:Y:S04]  /*37b0*/  STL [R1+0x90], R0 ;  /* 0x0000900001007387 */ /* 0x000fe80000100800 */
[----:B------:R-:W-:Y:S04]  /*37c0*/  STL [R1+0x90], R0 ;  /* 0x0000900001007387 */ /* 0x000fe80000100800 */
[----:B------:R-:W-:Y:S04]  /*37d0*/  STL [R1+0x90], R0 ;  /* 0x0000900001007387 */ /* 0x000fe80000100800 */
[----:B------:R-:W-:Y:S04]  /*37e0*/  STL [R1+0x90], R0 ;  /* 0x0000900001007387 */ /* 0x000fe80000100800 */
[----:B------:R-:W-:Y:S04]  /*37f0*/  STL [R1+0x90], R0 ;  /* 0x0000900001007387 */ /* 0x000fe80000100800 */
[----:B------:R-:W-:Y:S04]  /*3800*/  STL [R1+0x90], R0 ;  /* 0x0000900001007387 */ /* 0x000fe80000100800 */
[----:B------:R-:W-:Y:S01]  /*3810*/  STL [R1+0x90], R0 ;  /* 0x0000900001007387 */ /* 0x000fe20000100800 */
[----:B------:R-:W-:-:S02]  /*3820*/  WARPGROUP.DEPBAR.LE gsb0, 0x0 ;  /* 0x00008000000079c5 */ /* 0x000fc40000010000 */
[----:B------:R0:W-:Y:S06]  /*3830*/  BAR.ARV R236, 0x100 ;  /* 0x000400ec0000751d */ /* 0x0001ec0000002000 */
[----:B------:R1:W-:Y:S01]  /*3840*/  @!P0 SYNCS.ARRIVE.TRANS64.RED.A1T0 RZ, [R7+URZ], RZ ;  /* 0x000000ff07ff89a7 */ /* 0x0003e2000810043f */
[----:B------:R-:W2:Y:S04]  /*3850*/  LDL.64 R76, [R1+0x170] ;  /* 0x00017000014c7983 */ /* 0x000ea80000100a00 */
[----:B------:R-:W3:Y:S04]  /*3860*/  LDL R78, [R1+0x13c] ;  /* 0x00013c00014e7983 */ /* 0x000ee80000100800 */
[----:B------:R-:W4:Y:S04]  /*3870*/  LDL R79, [R1+0x70] ;  /* 0x00007000014f7983 */ /* 0x000f280000100800 */
[----:B------:R-:W5:Y:S04]  /*3880*/  LDL.64 R10, [R1+0x160] ;  /* 0x00016000010a7983 */ /* 0x000f680000100a00 */
[----:B------:R-:W4:Y:S04]  /*3890*/  LDL R80, [R1+0x168] ;  /* 0x0001680001507983 */ /* 0x000f280000100800 */
[----:B------:R-:W3:Y:S04]  /*38a0*/  LDL.128 R12, [R1+0x140] ;  /* 0x00014000010c7983 */ /* 0x000ee80000100c00 */
[----:B------:R-:W4:Y:S04]  /*38b0*/  LDL.128 R72, [R1+0x150] ;  /* 0x0001500001487983 */ /* 0x000f280000100c00 */
[----:B--2---:R-:W2:Y:S01]  /*38c0*/  LD.E R76, desc[UR44][R76.64] ;  /* 0x0000002c4c4c7980 */ /* 0x004ea2000c101900 */
[----:B-----5:R-:W-:Y:S01]  /*38d0*/  ISETP.NE.AND P1, PT, R10, 0x1, PT ;  /* 0x000000010a00780c */ /* 0x020fe20003f25270 */
[----:B---3--:R-:W-:Y:S01]  /*38e0*/  IMAD R10, R16, -0x60, R13 ;  /* 0xffffffa0100a7824 */ /* 0x008fe200078e020d */
[----:B----4-:R-:W-:Y:S01]  /*38f0*/  ISETP.GE.AND P2, PT, R73, 0x1, PT ;  /* 0x000000014900780c */ /* 0x010fe20003f46270 */
[----:B------:R-:W-:Y:S01]  /*3900*/  BSSY B0, `(.L_x_11097) ;  /* 0x00000a1000007945 */ /* 0x000fe20003800000 */
[-C--:B--2---:R-:W-:Y:S01]  /*3910*/  FMUL.FTZ R20, R27, R76.reuse ;  /* 0x0000004c1b147220 */ /* 0x084fe20000410000 */
[----:B------:R-:W-:Y:S01]  /*3920*/  SHF.R.S32.HI R27, RZ, 0x1f, R78 ;  /* 0x0000001fff1b7819 */ /* 0x000fe2000001144e */
[-C--:B------:R-:W-:Y:S01]  /*3930*/  FMUL.FTZ R21, R24, R76.reuse ;  /* 0x0000004c18157220 */ /* 0x080fe20000410000 */
[----:B------:R-:W-:-:S02]  /*3940*/  FMUL.FTZ R29, R29, R76 ;  /* 0x0000004c1d1d7220 */ /* 0x000fc40000410000 */
[----:B------:R-:W-:Y:S02]  /*3950*/  LEA.HI R24, R27, R78, RZ, 0x7 ;  /* 0x0000004e1b187211 */ /* 0x000fe400078f38ff */
[----:B------:R2:W3:Y:S02]  /*3960*/  MUFU.TANH R89, R29 ;  /* 0x0000001d00597308 */ /* 0x0004e40000002400 */
[----:B--2---:R-:W-:Y:S01]  /*3970*/  LOP3.LUT R29, R24, 0xffffff80, RZ, 0xc0, !PT ;  /* 0xffffff80181d7812 */ /* 0x004fe200078ec0ff */
[----:B-1----:R-:W-:-:S04]  /*3980*/  FMUL.FTZ R7, R26, R76 ;  /* 0x0000004c1a077220 */ /* 0x002fc80000410000 */
[----:B------:R-:W-:Y:S02]  /*3990*/  IMAD.IADD R29, R78, 0x1, -R29 ;  /* 0x000000014e1d7824 */ /* 0x000fe400078e0a1d */
[-C--:B------:R-:W-:Y:S01]  /*39a0*/  FMUL.FTZ R159, R30, R76.reuse ;  /* 0x0000004c1e9f7220 */ /* 0x080fe20000410000 */
[----:B------:R-:W-:Y:S02]  /*39b0*/  FMUL.FTZ R32, R32, R76 ;  /* 0x0000004c20207220 */ /* 0x000fe40000410000 */
[----:B------:R-:W-:Y:S02]  /*39c0*/  SHF.R.S32.HI R26, RZ, 0x1f, R29 ;  /* 0x0000001fff1a7819 */ /* 0x000fe4000001141d */
[----:B------:R-:W-:Y:S02]  /*39d0*/  LEA.HI R27, R27, R78, RZ, 0x2 ;  /* 0x0000004e1b1b7211 */ /* 0x000fe400078f10ff */
[----:B------:R-:W-:Y:S01]  /*39e0*/  LEA.HI R30, R26, R29, RZ, 0x2 ;  /* 0x0000001d1a1e7211 */ /* 0x000fe200078f10ff */
[----:B------:R-:W-:Y:S01]  /*39f0*/  FMUL.FTZ R87, R31, R76 ;  /* 0x0000004c1f577220 */ /* 0x000fe20000410000 */
[----:B------:R1:W2:Y:S01]  /*3a00*/  MUFU.TANH R164, R32 ;  /* 0x0000002000a47308 */ /* 0x0002a20000002400 */
[----:B------:R-:W-:-:S02]  /*3a10*/  LOP3.LUT R27, R27, 0xfffffffc, RZ, 0xc0, !PT ;  /* 0xfffffffc1b1b7812 */ /* 0x000fc400078ec0ff */
[--C-:B------:R-:W-:Y:S02]  /*3a20*/  SHF.R.S32.HI R31, RZ, 0x2, R30.reuse ;  /* 0x00000002ff1f7819 */ /* 0x100fe4000001141e */
[----:B-1----:R-:W-:Y:S01]  /*3a30*/  SHF.R.S32.HI R32, RZ, 0x1f, R30 ;  /* 0x0000001fff207819 */ /* 0x002fe2000001141e */
[----:B------:R-:W-:Y:S01]  /*3a40*/  IMAD.IADD R78, R78, 0x1, -R27 ;  /* 0x000000014e4e7824 */ /* 0x000fe200078e0a1b */
[----:B------:R-:W-:Y:S02]  /*3a50*/  SHF.R.S32.HI R27, RZ, 0x7, R24 ;  /* 0x00000007ff1b7819 */ /* 0x000fe40000011418 */
[----:B------:R-:W-:Y:S02]  /*3a60*/  LEA.HI R32, R32, R31, RZ, 0x3 ;  /* 0x0000001f20207211 */ /* 0x000fe400078f18ff */
[----:B------:R-:W-:Y:S02]  /*3a70*/  LEA.HI R26, R26, R29, RZ, 0x5 ;  /* 0x0000001d1a1a7211 */ /* 0x000fe400078f28ff */
[----:B------:R-:W-:-:S02]  /*3a80*/  LOP3.LUT R32, R32, 0xfffffff8, RZ, 0xc0, !PT ;  /* 0xfffffff820207812 */ /* 0x000fc400078ec0ff */
[----:B------:R-:W-:Y:S02]  /*3a90*/  LEA.HI R24, R24, R27, RZ, 0x1 ;  /* 0x0000001b18187211 */ /* 0x000fe400078f08ff */
[----:B------:R-:W-:Y:S01]  /*3aa0*/  SHF.R.S32.HI R26, RZ, 0x5, R26 ;  /* 0x00000005ff1a7819 */ /* 0x000fe2000001141a */
[----:B------:R-:W-:Y:S01]  /*3ab0*/  IMAD.IADD R32, R31, 0x1, -R32 ;  /* 0x000000011f207824 */ /* 0x000fe200078e0a20 */
[----:B------:R-:W-:Y:S02]  /*3ac0*/  LOP3.LUT R24, R24, 0x3fffffe, RZ, 0xc0, !PT ;  /* 0x03fffffe18187812 */ /* 0x000fe400078ec0ff */
[----:B------:R-:W-:Y:S01]  /*3ad0*/  LEA.HI R31, R78, R78, RZ, 0x1 ;  /* 0x0000004e4e1f7211 */ /* 0x000fe200078f08ff */
[----:B------:R-:W-:Y:S02]  /*3ae0*/  IMAD R79, R79, 0x8, R26 ;  /* 0x000000084f4f7824 */ /* 0x000fe400078e021a */
[----:B------:R-:W-:Y:S01]  /*3af0*/  IMAD.IADD R24, R27, 0x1, -R24 ;  /* 0x000000011b187824 */ /* 0x000fe200078e0a18 */
[----:B------:R-:W-:Y:S01]  /*3b00*/  LOP3.LUT R31, R31, 0x1ffffffe, RZ, 0xc0, !PT ;  /* 0x1ffffffe1f1f7812 */ /* 0x000fe200078ec0ff */
[----:B------:R-:W-:-:S04]  /*3b10*/  IMAD.U32 R27, R79, 0x10, R32 ;  /* 0x000000104f1b7824 */ /* 0x000fc800078e0020 */
[----:B------:R-:W-:Y:S02]  /*3b20*/  IMAD.IADD R31, R78, 0x1, -R31 ;  /* 0x000000014e1f7824 */ /* 0x000fe400078e0a1f */
[----:B------:R-:W-:-:S04]  /*3b30*/  IMAD R24, R24, 0x40, R27 ;  /* 0x0000004018187824 */ /* 0x000fc800078e021b */
[----:B------:R-:W-:-:S04]  /*3b40*/  IMAD R24, R31, 0x8, R24 ;  /* 0x000000081f187824 */ /* 0x000fc800078e0218 */
[----:B------:R-:W-:-:S05]  /*3b50*/  @P1 IMAD.HI.U32 R11, R24, R11, RZ ;  /* 0x0000000b180b1227 */ /* 0x000fca00078e00ff */
[----:B------:R-:W-:Y:S02]  /*3b60*/  @P1 SHF.R.U32.HI R24, RZ, R80, R11 ;  /* 0x00000050ff181219 */ /* 0x000fe4000001160b */
[----:B------:R-:W-:-:S03]  /*3b70*/  LOP3.LUT R30, R30, 0x7ffffffc, RZ, 0xc0, !PT ;  /* 0x7ffffffc1e1e7812 */ /* 0x000fc600078ec0ff */
[----:B------:R-:W1:Y:S01]  /*3b80*/  SHFL.IDX PT, R26, R24, RZ, 0x1c1f ;  /* 0x001c1fff181a7589 */ /* 0x000e6200000e0000 */
        /* <DEDUP_REMOVED lines=42> */
[----:B------:R-:W-:Y:S01]  /*3e30*/  VIADD R11, R10, 0x61 ;  /* 0x000000610a0b7836 */ /* 0x000fe20000000000 */
[----:B------:R-:W4:Y:S03]  /*3e40*/  MUFU.TANH R21, R21 ;  /* 0x0000001500157308 */ /* 0x000f260000002400 */
[----:B------:R-:W-:Y:S02]  /*3e50*/  IMAD R27, R30, -0x2, R11 ;  /* 0xfffffffe1e1b7824 */ /* 0x000fe400078e020b */
[----:B------:R-:W-:-:S03]  /*3e60*/  VIADD R11, R10, 0x60 ;  /* 0x000000600a0b7836 */ /* 0x000fc60000000000 */
[----:B------:R-:W0:Y:S01]  /*3e70*/  MUFU.TANH R25, R25 ;  /* 0x0000001900197308 */ /* 0x000e220000002400 */
[----:B------:R-:W-:Y:S01]  /*3e80*/  IMAD.IADD R10, R27, 0x1, -R12 ;  /* 0x000000011b0a7824 */ /* 0x000fe200078e0a0c */
[----:B------:R-:W-:Y:S01]  /*3e90*/  LOP3.LUT R27, RZ, R14, RZ, 0x33, !PT ;  /* 0x0000000eff1b7212 */ /* 0x000fe200078e33ff */
[----:B------:R-:W-:-:S05]  /*3ea0*/  IMAD.MOV.U32 R29, RZ, RZ, -0x60 ;  /* 0xffffffa0ff1d7424 */ /* 0x000fca00078e00ff */
        /* <DEDUP_REMOVED lines=46> */
[----:B------:R-:W-:-:S02]  /*4190*/  IMAD R29, R16, R29, 0x60 ;  /* 0x00000060101d7424 */ /* 0x000fc400078e021d */
[----:B------:R-:W-:Y:S01]  /*41a0*/  IMAD.IADD R27, R10, 0x1, R27 ;  /* 0x000000010a1b7824 */ /* 0x000fe200078e021b */
[----:B-1----:R-:W-:Y:S01]  /*41b0*/  VIADDMNMX R10, R26, R32, R31, PT ;  /* 0x000000201a0a7246 */ /* 0x002fe2000380011f */
[----:B------:R-:W-:Y:S02]  /*41c0*/  IMAD R30, R30, -0x2, R29 ;  /* 0xfffffffe1e1e7824 */ /* 0x000fe400078e021d */
[----:B------:R-:W-:Y:S02]  /*41d0*/  IMAD.IADD R72, R29, 0x1, R72 ;  /* 0x000000011d487824 */ /* 0x000fe400078e0248 */
        /* <DEDUP_REMOVED lines=12> */
.L_x_11100:
[----:B------:R-:W-:-:S13]  /*42a0*/  ISETP.NE.AND P1, PT, R73, 0x1, PT ;  /* 0x000000014900780c */ /* 0x000fda0003f25270 */
[----:B------:R-:W-:-:S05]  /*42b0*/  @P1 IMAD.HI.U32 R26, R14, R74, RZ ;  /* 0x0000004a0e1a1227 */ /* 0x000fca00078e00ff */
[----:B------:R-:W-:-:S07]  /*42c0*/  @P1 SHF.R.U32.HI R14, RZ, R75, R26 ;  /* 0x0000004bff0e1219 */ /* 0x000fce000001161a */
.L_x_11101:
[----:B------:R-:W-:Y:S05]  /*42d0*/  BSYNC B1 ;  /* 0x0000000000017941 */ /* 0x000fea0003800000 */
.L_x_11099:
[----:B------:R-:W-:-:S05]  /*42e0*/  IMAD R14, R14, R73, R30 ;  /* 0x000000490e0e7224 */ /* 0x000fca00078e021e */
[----:B------:R-:W-:Y:S02]  /*42f0*/  VIMNMX R11, R11, R14, !PT ;  /* 0x0000000e0b0b7248 */ /* 0x000fe40007fe0100 */
[----:B------:R-:W-:-:S07]  /*4300*/  VIADDMNMX R10, R14, R73, R10, PT ;  /* 0x000000490e0a7246 */ /* 0x000fce000380010a */
.L_x_11098:
[----:B------:R-:W-:Y:S05]  /*4310*/  BSYNC B0 ;  /* 0x0000000000007941 */ /* 0x000fea0003800000 */
.L_x_11097:
[C---:B------:R-:W-:Y:S01]  /*4320*/  ISETP.GE.AND P1, PT, R72.reuse, 0x2, PT ;  /* 0x000000024800780c */ /* 0x040fe20003f26270 */
[----:B------:R-:W1:Y:S01]  /*4330*/  SHFL.IDX PT, R24, R24, 0x1, 0x1c1f ;  /* 0x003c1f0018187f89 */ /* 0x000e6200000e0000 */
[C---:B------:R-:W-:Y:S01]  /*4340*/  ISETP.GE.AND P5, PT, R72.reuse, 0xa, PT ;  /* 0x0000000a4800780c */ /* 0x040fe20003fa6270 */
[----:B------:R-:W-:Y:S01]  /*4350*/  BSSY B0, `(.L_x_11102) ;  /* 0x0000087000007945 */ /* 0x000fe20003800000 */
[----:B------:R-:W-:Y:S02]  /*4360*/  ISETP.GT.AND P3, PT, R11, 0x1, !P1 ;  /* 0x000000010b00780c */ /* 0x000fe40004f64270 */
[----:B------:R-:W-:Y:S02]  /*4370*/  ISETP.GE.AND P2, PT, R72, 0x9, PT ;  /* 0x000000094800780c */ /* 0x000fe40003f46270 */
[----:B------:R-:W-:Y:S02]  /*4380*/  ISETP.LT.OR P3, PT, R10, 0x2, P3 ;  /* 0x000000020a00780c */ /* 0x000fe40001f61670 */
[----:B------:R-:W-:-:S02]  /*4390*/  P2R R15, PR, RZ, 0x20 ;  /* 0x00000020ff0f7803 */ /* 0x000fc40000000000 */
[----:B0-----:R-:W-:Y:S02]  /*43a0*/  FSEL R95, R25, -INF , !P3 ;  /* 0xff800000195f7808 */ /* 0x001fe40005800000 */
        /* <DEDUP_REMOVED lines=122> */
.L_x_11105:
[----:B------:R-:W-:-:S13]  /*4b50*/  ISETP.NE.AND P6, PT, R73, 0x1, PT ;  /* 0x000000014900780c */ /* 0x000fda0003fc5270 */
[----:B------:R-:W-:-:S05]  /*4b60*/  @P6 IMAD.HI.U32 R74, R12, R74, RZ ;  /* 0x0000004a0c4a6227 */ /* 0x000fca00078e00ff */
[----:B------:R-:W-:-:S07]  /*4b70*/  @P6 SHF.R.U32.HI R12, RZ, R75, R74 ;  /* 0x0000004bff0c6219 */ /* 0x000fce000001164a */
.L_x_11106:
[----:B------:R-:W-:Y:S05]  /*4b80*/  BSYNC B1 ;  /* 0x0000000000017941 */ /* 0x000fea0003800000 */
.L_x_11104:
[----:B------:R-:W-:-:S05]  /*4b90*/  IMAD R12, R12, R73, R30 ;  /* 0x000000490c0c7224 */ /* 0x000fca00078e021e */
[----:B------:R-:W-:Y:S02]  /*4ba0*/  VIADDMNMX R10, R12, R73, R10, PT ;  /* 0x000000490c0a7246 */ /* 0x000fe4000380010a */
[----:B------:R-:W-:-:S07]  /*4bb0*/  VIMNMX R11, R11, R12, !PT ;  /* 0x0000000c0b0b7248 */ /* 0x000fce0007fe0100 */
.L_x_11103:
[----:B------:R-:W-:Y:S05]  /*4bc0*/  BSYNC B0 ;  /* 0x0000000000007941 */ /* 0x000fea0003800000 */
.L_x_11102:
[C---:B------:R-:W-:Y:S01]  /*4bd0*/  ISETP.GT.AND P1, PT, R11.reuse, 0x1, !P1 ;  /* 0x000000010b00780c */ /* 0x040fe20004f24270 */
[----:B------:R-:W2:Y:S01]  /*4be0*/  LDL R161, [R1+0x250] ;  /* 0x0002500001a17983 */ /* 0x000ea20000100800 */
[----:B------:R-:W-:Y:S02]  /*4bf0*/  ISETP.GT.AND P2, PT, R11, 0x8, !P2 ;  /* 0x000000080b00780c */ /* 0x000fe40005744270 */
[C---:B------:R-:W-:Y:S01]  /*4c00*/  ISETP.LT.OR P1, PT, R10.reuse, 0x2, P1 ;  /* 0x000000020a00780c */ /* 0x040fe20000f21670 */
[----:B------:R-:W3:Y:S01]  /*4c10*/  LDL R156, [R1+0x338] ;  /* 0x00033800019c7983 */ /* 0x000ee20000100800 */
[----:B------:R-:W-:Y:S02]  /*4c20*/  ISETP.LT.OR P2, PT, R10, 0x9, P2 ;  /* 0x000000090a00780c */ /* 0x000fe40001741670 */
[----:B------:R-:W-:Y:S01]  /*4c30*/  FSEL R91, R20, -INF , !P1 ;  /* 0xff800000145b7808 */ /* 0x000fe20004800000 */
[----:B------:R-:W4:Y:S01]  /*4c40*/  LDL R158, [R1+0x33c] ;  /* 0x00033c00019e7983 */ /* 0x000f220000100800 */
[----:B------:R-:W-:-:S02]  /*4c50*/  ISETP.NE.AND P1, PT, R15, RZ, PT ;  /* 0x000000ff0f00720c */ /* 0x000fc40003f25270 */
[----:B------:R-:W-:Y:S01]  /*4c60*/  FSEL R159, R159, -INF , !P2 ;  /* 0xff8000009f9f7808 */ /* 0x000fe20005000000 */
[----:B------:R-:W5:Y:S01]  /*4c70*/  LDL R15, [R1+0x218] ;  /* 0x00021800010f7983 */ /* 0x000f620000100800 */
[----:B------:R-:W-:Y:S02]  /*4c80*/  ISETP.GT.AND P1, PT, R11, 0x9, !P1 ;  /* 0x000000090b00780c */ /* 0x000fe40004f24270 */
[----:B------:R-:W-:Y:S01]  /*4c90*/  ISETP.NE.AND P2, PT, R28, RZ, PT ;  /* 0x000000ff1c00720c */ /* 0x000fe20003f45270 */
[----:B------:R-:W2:Y:S01]  /*4ca0*/  LDL R20, [R1+0x260] ;  /* 0x0002600001147983 */ /* 0x000ea20000100800 */
[----:B------:R-:W-:Y:S02]  /*4cb0*/  ISETP.LT.OR P1, PT, R10, 0xa, P1 ;  /* 0x0000000a0a00780c */ /* 0x000fe40000f21670 */
[----:B------:R-:W-:Y:S01]  /*4cc0*/  ISETP.NE.AND P6, PT, R29, RZ, PT ;  /* 0x000000ff1d00720c */ /* 0x000fe20003fc5270 */
[----:B------:R-:W5:Y:S01]  /*4cd0*/  LDL R160, [R1+0x344] ;  /* 0x0003440001a07983 */ /* 0x000f620000100800 */
[----:B------:R-:W-:-:S02]  /*4ce0*/  FSEL R87, R87, -INF , !P1 ;  /* 0xff80000057577808 */ /* 0x000fc40004800000 */
[----:B------:R-:W-:Y:S01]  /*4cf0*/  ISETP.NE.AND P1, PT, R25, RZ, PT ;  /* 0x000000ff1900720c */ /* 0x000fe20003f25270 */
[----:B------:R-:W5:Y:S01]  /*4d00*/  LDL R152, [R1+0x32c] ;  /* 0x00032c0001987983 */ /* 0x000f620000100800 */
[C---:B------:R-:W-:Y:S02]  /*4d10*/  ISETP.GT.AND P3, PT, R11.reuse, 0x50, !P3 ;  /* 0x000000500b00780c */ /* 0x040fe40005f64270 */
[C---:B------:R-:W-:Y:S01]  /*4d20*/  ISETP.GT.AND P1, PT, R11.reuse, 0x10, !P1 ;  /* 0x000000100b00780c */ /* 0x040fe20004f24270 */
[----:B------:R-:W5:Y:S01]  /*4d30*/  LDL R154, [R1+0x334] ;  /* 0x00033400019a7983 */ /* 0x000f620000100800 */
[C---:B------:R-:W-:Y:S02]  /*4d40*/  ISETP.GT.AND P4, PT, R11.reuse, 0x51, !P4 ;  /* 0x000000510b00780c */ /* 0x040fe40006784270 */
[----:B------:R-:W-:Y:S01]  /*4d50*/  ISETP.LT.OR P1, PT, R10, 0x11, P1 ;  /* 0x000000110a00780c */ /* 0x000fe20000f21670 */
[----:B------:R-:W5:Y:S01]  /*4d60*/  LDL R76, [R1+0x264] ;  /* 0x00026400014c7983 */ /* 0x000f620000100800 */
[----:B------:R-:W-:-:S02]  /*4d70*/  ISETP.GT.AND P5, PT, R11, 0x58, !P5 ;  /* 0x000000580b00780c */ /* 0x000fc40006fa4270 */
[----:B------:R-:W-:Y:S01]  /*4d80*/  FSEL R233, R233, -INF , !P1 ;  /* 0xff800000e9e97808 */ /* 0x000fe20004800000 */
[----:B------:R-:W5:Y:S01]  /*4d90*/  LDL R78, [R1+0x268] ;  /* 0x00026800014e7983 */ /* 0x000f620000100800 */
[----:B------:R-:W-:Y:S02]  /*4da0*/  ISETP.NE.AND P1, PT, R26, RZ, PT ;  /* 0x000000ff1a00720c */ /* 0x000fe40003f25270 */
[C---:B------:R-:W-:Y:S01]  /*4db0*/  ISETP.LT.OR P3, PT, R10.reuse, 0x51, P3 ;  /* 0x000000510a00780c */ /* 0x040fe20001f61670 */
[----:B------:R-:W5:Y:S01]  /*4dc0*/  LDL R80, [R1+0x26c] ;  /* 0x00026c0001507983 */ /* 0x000f620000100800 */
[----:B------:R-:W-:Y:S02]  /*4dd0*/  ISETP.GT.AND P1, PT, R11, 0x11, !P1 ;  /* 0x000000110b00780c */ /* 0x000fe40004f24270 */
[C---:B------:R-:W-:Y:S01]  /*4de0*/  ISETP.LT.OR P4, PT, R10.reuse, 0x52, P4 ;  /* 0x000000520a00780c */ /* 0x040fe20002781670 */
[----:B------:R-:W5:Y:S01]  /*4df0*/  LDL R24, [R1+0x270] ;  /* 0x0002700001187983 */ /* 0x000f620000100800 */
[----:B------:R-:W-:-:S02]  /*4e00*/  ISETP.LT.OR P1, PT, R10, 0x12, P1 ;  /* 0x000000120a00780c */ /* 0x000fc40000f21670 */
[----:B------:R-:W-:Y:S01]  /*4e10*/  FSEL R195, R66, -INF , !P3 ;  /* 0xff80000042c37808 */ /* 0x000fe20005800000 */
[----:B------:R-:W5:Y:S01]  /*4e20*/  LDL R82, [R1+0x274] ;  /* 0x0002740001527983 */ /* 0x000f620000100800 */
[----:B------:R-:W-:Y:S02]  /*4e30*/  FSEL R232, R232, -INF , !P1 ;  /* 0xff800000e8e87808 */ /* 0x000fe40004800000 */
[----:B------:R-:W-:Y:S01]  /*4e40*/  ISETP.GT.AND P1, PT, R11, 0x18, !P2 ;  /* 0x000000180b00780c */ /* 0x000fe20005724270 */
[----:B------:R-:W5:Y:S01]  /*4e50*/  LDL R84, [R1+0x278] ;  /* 0x0002780001547983 */ /* 0x000f620000100800 */
[----:B------:R-:W-:Y:S02]  /*4e60*/  ISETP.NE.AND P2, PT, R14, RZ, PT ;  /* 0x000000ff0e00720c */ /* 0x000fe40003f45270 */
[----:B------:R-:W-:Y:S01]  /*4e70*/  ISETP.LT.OR P1, PT, R10, 0x19, P1 ;  /* 0x000000190a00780c */ /* 0x000fe20000f21670 */
[----:B------:R-:W5:Y:S01]  /*4e80*/  LDL R86, [R1+0x27c] ;  /* 0x00027c0001567983 */ /* 0x000f620000100800 */
[----:B------:R-:W-:-:S02]  /*4e90*/  FMNMX.FTZ R14, R97, R95, !PT ;  /* 0x0000005f610e7209 */ /* 0x000fc40007810000 */
[----:B------:R-:W-:Y:S01]  /*4ea0*/  FSEL R231, R231, -INF , !P1 ;  /* 0xff800000e7e77808 */ /* 0x000fe20004800000 */
[----:B------:R-:W5:Y:S01]  /*4eb0*/  LDL R26, [R1+0x280] ;  /* 0x00028000011a7983 */ /* 0x000f620000100800 */
[----:B------:R-:W-:Y:S02]  /*4ec0*/  ISETP.GT.AND P1, PT, R11, 0x19, !P6 ;  /* 0x000000190b00780c */ /* 0x000fe40007724270 */
[----:B------:R-:W-:Y:S01]  /*4ed0*/  FMNMX.FTZ R14, R93, R14, !PT ;  /* 0x0000000e5d0e7209 */ /* 0x000fe20007810000 */
[----:B------:R-:W5:Y:S01]  /*4ee0*/  LDL R88, [R1+0x284] ;  /* 0x0002840001587983 */ /* 0x000f620000100800 */
[----:B------:R-:W-:Y:S02]  /*4ef0*/  ISETP.LT.OR P1, PT, R10, 0x1a, P1 ;  /* 0x0000001a0a00780c */ /* 0x000fe40000f21670 */
[----:B------:R-:W-:Y:S01]  /*4f00*/  ISETP.NE.AND P6, PT, R42, RZ, PT ;  /* 0x000000ff2a00720c */ /* 0x000fe20003fc5270 */
[----:B------:R-:W5:Y:S01]  /*4f10*/  LDL R90, [R1+0x288] ;  /* 0x00028800015a7983 */ /* 0x000f620000100800 */
[----:B------:R-:W-:-:S02]  /*4f20*/  FSEL R230, R230, -INF , !P1 ;  /* 0xff800000e6e67808 */ /* 0x000fc40004800000 */
[----:B------:R-:W-:Y:S01]  /*4f30*/  ISETP.NE.AND P1, PT, R33, RZ, PT ;  /* 0x000000ff2100720c */ /* 0x000fe20003f25270 */
[----:B------:R-:W5:Y:S01]  /*4f40*/  LDL R92, [R1+0x28c] ;  /* 0x00028c00015c7983 */ /* 0x000f620000100800 */
[C---:B------:R-:W-:Y:S02]  /*4f50*/  ISETP.LT.OR P5, PT, R10.reuse, 0x59, P5 ;  /* 0x000000590a00780c */ /* 0x040fe40002fa1670 */
[----:B------:R-:W-:Y:S01]  /*4f60*/  ISETP.GT.AND P1, PT, R11, 0x20, !P1 ;  /* 0x000000200b00780c */ /* 0x000fe20004f24270 */
[----:B------:R-:W5:Y:S01]  /*4f70*/  LDL R28, [R1+0x290] ;  /* 0x00029000011c7983 */ /* 0x000f620000100800 */
[----:B------:R-:W-:Y:S02]  /*4f80*/  FSEL R196, R67, -INF , !P4 ;  /* 0xff80000043c47808 */ /* 0x000fe40006000000 */
[----:B------:R-:W-:Y:S01]  /*4f90*/  ISETP.LT.OR P1, PT, R10, 0x21, P1 ;  /* 0x000000210a00780c */ /* 0x000fe20000f21670 */
[----:B------:R-:W5:Y:S01]  /*4fa0*/  LDL R94, [R1+0x294] ;  /* 0x00029400015e7983 */ /* 0x000f620000100800 */
[----:B------:R-:W-:-:S02]  /*4fb0*/  FSEL R197, R70, -INF , !P5 ;  /* 0xff80000046c57808 */ /* 0x000fc40006800000 */
[----:B------:R-:W-:Y:S01]  /*4fc0*/  FSEL R223, R223, -INF , !P1 ;  /* 0xff800000dfdf7808 */ /* 0x000fe20004800000 */
[----:B------:R-:W5:Y:S01]  /*4fd0*/  LDL R96, [R1+0x298] ;  /* 0x0002980001607983 */ /* 0x000f620000100800 */
[----:B------:R-:W-:-:S03]  /*4fe0*/  ISETP.NE.AND P1, PT, R34, RZ, PT ;  /* 0x000000ff2200720c */ /* 0x000fc60003f25270 */
[----:B------:R-:W5:Y:S01]  /*4ff0*/  LDL R98, [R1+0x29c] ;  /* 0x00029c0001627983 */ /* 0x000f620000100800 */
[----:B------:R-:W-:-:S03]  /*5000*/  ISETP.GT.AND P1, PT, R11, 0x21, !P1 ;  /* 0x000000210b00780c */ /* 0x000fc60004f24270 */
[----:B------:R-:W5:Y:S01]  /*5010*/  LDL R30, [R1+0x2a0] ;  /* 0x0002a000011e7983 */ /* 0x000f620000100800 */
[----:B------:R-:W-:-:S03]  /*5020*/  ISETP.LT.OR P1, PT, R10, 0x22, P1 ;  /* 0x000000220a00780c */ /* 0x000fc60000f21670 */
[----:B------:R-:W5:Y:S01]  /*5030*/  LDL R100, [R1+0x2a4] ;  /* 0x0002a40001647983 */ /* 0x000f620000100800 */
[----:B------:R-:W-:Y:S02]  /*5040*/  FSEL R218, R218, -INF , !P1 ;  /* 0xff800000dada7808 */ /* 0x000fe40004800000 */
[----:B------:R-:W-:Y:S01]  /*5050*/  ISETP.NE.AND P1, PT, R35, RZ, PT ;  /* 0x000000ff2300720c */ /* 0x000fe20003f25270 */
[----:B------:R-:W5:Y:S03]  /*5060*/  LDL R102, [R1+0x2a8] ;  /* 0x0002a80001667983 */ /* 0x000f660000100800 */
[----:B------:R-:W-:Y:S01]  /*5070*/  ISETP.GT.AND P1, PT, R11, 0x28, !P1 ;  /* 0x000000280b00780c */ /* 0x000fe20004f24270 */
[----:B------:R-:W5:Y:S03]  /*5080*/  LDL R104, [R1+0x2ac] ;  /* 0x0002ac0001687983 */ /* 0x000f660000100800 */
[----:B------:R-:W-:Y:S01]  /*5090*/  ISETP.LT.OR P1, PT, R10, 0x29, P1 ;  /* 0x000000290a00780c */ /* 0x000fe20000f21670 */
[----:B------:R-:W5:Y:S03]  /*50a0*/  LDL R32, [R1+0x2b0] ;  /* 0x0002b00001207983 */ /* 0x000f660000100800 */
        /* <DEDUP_REMOVED lines=41> */
[C---:B------:R-:W-:Y:S01]  /*5340*/  ISETP.GT.AND P1, PT, R11.reuse, 0x40, !P1 ;  /* 0x000000400b00780c */ /* 0x040fe20004f24270 */
[----:B------:R-:W5:Y:S03]  /*5350*/  LDL R42, [R1+0x300] ;  /* 0x00030000012a7983 */ /* 0x000f660000100800 */
[----:B------:R-:W-:Y:S01]  /*5360*/  ISETP.LT.OR P1, PT, R10, 0x41, P1 ;  /* 0x000000410a00780c */ /* 0x000fe20000f21670 */
[----:B------:R-:W5:Y:S03]  /*5370*/  LDL R136, [R1+0x304] ;  /* 0x0003040001887983 */ /* 0x000f660000100800 */
[----:B------:R-:W-:Y:S01]  /*5380*/  FSEL R205, R58, -INF , !P1 ;  /* 0xff8000003acd7808 */ /* 0x000fe20004800000 */
[----:B------:R-:W5:Y:S01]  /*5390*/  LDL R138, [R1+0x308] ;  /* 0x00030800018a7983 */ /* 0x000f620000100800 */
[----:B------:R-:W-:-:S02]  /*53a0*/  ISETP.GT.AND P1, PT, R11, RZ, !P2 ;  /* 0x000000ff0b00720c */ /* 0x000fc40005724270 */
[----:B------:R-:W-:Y:S01]  /*53b0*/  ISETP.NE.AND P2, PT, R44, RZ, PT ;  /* 0x000000ff2c00720c */ /* 0x000fe20003f45270 */
[----:B------:R-:W5:Y:S01]  /*53c0*/  LDL R140, [R1+0x30c] ;  /* 0x00030c00018c7983 */ /* 0x000f620000100800 */
[----:B------:R-:W-:Y:S02]  /*53d0*/  ISETP.LT.OR P1, PT, R10, 0x1, P1 ;  /* 0x000000010a00780c */ /* 0x000fe40000f21670 */
[----:B------:R-:W-:Y:S01]  /*53e0*/  ISETP.GT.AND P2, PT, R11, 0x49, !P2 ;  /* 0x000000490b00780c */ /* 0x000fe20005744270 */
[----:B------:R-:W5:Y:S01]  /*53f0*/  LDL R44, [R1+0x310] ;  /* 0x00031000012c7983 */ /* 0x000f620000100800 */
[----:B------:R-:W-:Y:S02]  /*5400*/  FSEL R99, R7, -INF , !P1 ;  /* 0xff80000007637808 */ /* 0x000fe40004800000 */
[----:B------:R-:W-:Y:S01]  /*5410*/  FMNMX.FTZ R7, R89, R14, !PT ;  /* 0x0000000e59077209 */ /* 0x000fe20007810000 */
[----:B------:R-:W5:Y:S01]  /*5420*/  LDL R142, [R1+0x314] ;  /* 0x00031400018e7983 */ /* 0x000f620000100800 */
[----:B------:R-:W-:-:S02]  /*5430*/  FMNMX.FTZ R12, R99, R91, !PT ;  /* 0x0000005b630c7209 */ /* 0x000fc40007810000 */
[----:B------:R-:W-:Y:S01]  /*5440*/  FMNMX.FTZ R14, R164, R7, !PT ;  /* 0x00000007a40e7209 */ /* 0x000fe20007810000 */
[----:B------:R-:W5:Y:S01]  /*5450*/  LDL R144, [R1+0x318] ;  /* 0x0003180001907983 */ /* 0x000f620000100800 */
[----:B------:R-:W-:Y:S02]  /*5460*/  FMNMX.FTZ R12, R159, R12, !PT ;  /* 0x0000000c9f0c7209 */ /* 0x000fe40007810000 */
[----:B------:R-:W-:Y:S01]  /*5470*/  FMNMX.FTZ R14, R165, R14, !PT ;  /* 0x0000000ea50e7209 */ /* 0x000fe20007810000 */
        /* <DEDUP_REMOVED lines=8> */
[----:B------:R-:W-:Y:S01]  /*5500*/  FMNMX.FTZ R7, R199, R14, !PT ;  /* 0x0000000ec7077209 */ /* 0x000fe20007810000 */
[----:B------:R-:W5:Y:S01]  /*5510*/  LDL R150, [R1+0x328] ;  /* 0x0003280001967983 */ /* 0x000f620000100800 */
[----:B------:R-:W-:Y:S02]  /*5520*/  FMNMX.FTZ R13, R231, R12, !PT ;  /* 0x0000000ce70d7209 */ /* 0x000fe40007810000 */
        /* <DEDUP_REMOVED lines=23> */
[----:B------:R-:W-:Y:S02]  /*56a0*/  FSEL R206, R59, -INF , !P1 ;  /* 0xff8000003bce7808 */ /* 0x000fe40004800000 */
[----:B------:R-:W-:Y:S01]  /*56b0*/  FMNMX.FTZ R7, R212, R7, !PT ;  /* 0x00000007d4077209 */ /* 0x000fe20007810000 */
[----:B------:R-:W5:Y:S01]  /*56c0*/  LDL R33, [R1+0x364] ;  /* 0x0003640001217983 */ /* 0x000f620000100800 */
[----:B------:R-:W-:Y:S02]  /*56d0*/  ISETP.NE.AND P1, PT, R43, RZ, PT ;  /* 0x000000ff2b00720c */ /* 0x000fe40003f25270 */
[----:B------:R-:W-:Y:S01]  /*56e0*/  FMNMX.FTZ R13, R215, R14, !PT ;  /* 0x0000000ed70d7209 */ /* 0x000fe20007810000 */
[----:B------:R-:W5:Y:S01]  /*56f0*/  LDL R35, [R1+0x368] ;  /* 0x0003680001237983 */ /* 0x000f620000100800 */
[----:B------:R-:W-:-:S02]  /*5700*/  ISETP.NE.AND P6, PT, R21, RZ, PT ;  /* 0x000000ff1500720c */ /* 0x000fc40003fc5270 */
[----:B------:R-:W-:Y:S01]  /*5710*/  FMNMX.FTZ R14, R204, R7, !PT ;  /* 0x00000007cc0e7209 */ /* 0x000fe20007810000 */
[----:B------:R-:W5:Y:S01]  /*5720*/  LDL R21, [R1+0x348] ;  /* 0x0003480001157983 */ /* 0x000f620000100800 */
[C---:B------:R-:W-:Y:S02]  /*5730*/  ISETP.GT.AND P1, PT, R11.reuse, 0x48, !P1 ;  /* 0x000000480b00780c */ /* 0x040fe40004f24270 */
[----:B------:R-:W-:Y:S01]  /*5740*/  FMNMX.FTZ R12, R216, R13, !PT ;  /* 0x0000000dd80c7209 */ /* 0x000fe20007810000 */
[----:B------:R-:W5:Y:S01]  /*5750*/  LDL R37, [R1+0x36c] ;  /* 0x00036c0001257983 */ /* 0x000f620000100800 */
[----:B------:R-:W-:Y:S02]  /*5760*/  ISETP.GT.AND P6, PT, R11, 0x59, !P6 ;  /* 0x000000590b00780c */ /* 0x000fe400077c4270 */
[----:B------:R-:W-:Y:S01]  /*5770*/  FMNMX.FTZ R11, R201, R14, !PT ;  /* 0x0000000ec90b7209 */ /* 0x000fe20007810000 */
[----:B------:R-:W5:Y:S01]  /*5780*/  LDL R56, [R1+0x370] ;  /* 0x0003700001387983 */ /* 0x000f620000100800 */
[----:B------:R-:W-:-:S02]  /*5790*/  ISETP.LT.OR P1, PT, R10, 0x49, P1 ;  /* 0x000000490a00780c */ /* 0x000fc40000f21670 */
[----:B------:R-:W-:Y:S01]  /*57a0*/  FMNMX.FTZ R7, R205, R12, !PT ;  /* 0x0000000ccd077209 */ /* 0x000fe20007810000 */
[----:B------:R-:W5:Y:S01]  /*57b0*/  LDL R39, [R1+0x374] ;  /* 0x0003740001277983 */ /* 0x000f620000100800 */
[----:B------:R-:W-:Y:S02]  /*57c0*/  FMNMX.FTZ R14, R202, R11, !PT ;  /* 0x0000000bca0e7209 */ /* 0x000fe40007810000 */
[----:B------:R-:W-:Y:S01]  /*57d0*/  ISETP.LT.OR P2, PT, R10, 0x4a, P2 ;  /* 0x0000004a0a00780c */ /* 0x000fe20001741670 */
[----:B------:R-:W5:Y:S01]  /*57e0*/  LDL R41, [R1+0x378] ;  /* 0x0003780001297983 */ /* 0x000f620000100800 */
[----:B------:R-:W-:Y:S02]  /*57f0*/  FSEL R207, R207, -INF , !P1 ;  /* 0xff800000cfcf7808 */ /* 0x000fe40004800000 */
[----:B------:R-:W-:Y:S01]  /*5800*/  FMNMX.FTZ R12, R206, R7, !PT ;  /* 0x00000007ce0c7209 */ /* 0x000fe20007810000 */
[----:B------:R-:W5:Y:S01]  /*5810*/  LDL R43, [R1+0x37c] ;  /* 0x00037c00012b7983 */ /* 0x000f620000100800 */
[----:B------:R-:W-:-:S02]  /*5820*/  FMNMX.FTZ R11, R203, R14, !PT ;  /* 0x0000000ecb0b7209 */ /* 0x000fc40007810000 */
[----:B------:R-:W-:Y:S01]  /*5830*/  FSEL R208, R208, -INF , !P2 ;  /* 0xff800000d0d07808 */ /* 0x000fe20005000000 */
        /* <DEDUP_REMOVED lines=10> */
[----:B------:R-:W-:Y:S02]  /*58e0*/  ISETP.LT.OR P6, PT, R10, 0x5a, P6 ;  /* 0x0000005a0a00780c */ /* 0x000fe400037c1670 */
[----:B------:R-:W-:Y:S01]  /*58f0*/  FMNMX.FTZ R10, R196, R7, !PT ;  /* 0x00000007c40a7209 */ /* 0x000fe20007810000 */
[----:B------:R-:W5:Y:S01]  /*5900*/  LDL R60, [R1+0x390] ;  /* 0x00039000013c7983 */ /* 0x000f620000100800 */
[----:B------:R-:W-:Y:S02]  /*5910*/  FMNMX.FTZ R12, R191, R12, !PT ;  /* 0x0000000cbf0c7209 */ /* 0x000fe40007810000 */
[----:B------:R-:W-:Y:S01]  /*5920*/  FSEL R198, R71, -INF , !P6 ;  /* 0xff80000047c67808 */ /* 0x000fe20007000000 */
[----:B------:R-:W5:Y:S01]  /*5930*/  LDL R51, [R1+0x394] ;  /* 0x0003940001337983 */ /* 0x000f620000100800 */
[----:B------:R-:W-:-:S03]  /*5940*/  FMNMX.FTZ R13, R197, R10, !PT ;  /* 0x0000000ac50d7209 */ /* 0x000fc60007810000 */
[----:B------:R-:W0:Y:S01]  /*5950*/  SHFL.BFLY PT, R7, R12, 0x2, 0x1f ;  /* 0x0c401f000c077f89 */ /* 0x000e2200000e0000 */
[----:B------:R-:W-:-:S03]  /*5960*/  FMNMX.FTZ R13, R198, R13, !PT ;  /* 0x0000000dc60d7209 */ /* 0x000fc60007810000 */
[----:B------:R-:W5:Y:S04]  /*5970*/  LDL R53, [R1+0x398] ;  /* 0x0003980001357983 */ /* 0x000f680000100800 */
[----:B------:R-:W-:Y:S04]  /*5980*/  STL.64 [R1+0x230], R12 ;  /* 0x0002300c01007387 */ /* 0x000fe80000100a00 */
[----:B------:R-:W5:Y:S04]  /*5990*/  LDL R74, [R1+0x234] ;  /* 0x00023400014a7983 */ /* 0x000f680000100800 */
[----:B------:R-:W5:Y:S04]  /*59a0*/  LDL R55, [R1+0x39c] ;  /* 0x00039c0001377983 */ /* 0x000f680000100800 */
[----:B------:R-:W5:Y:S01]  /*59b0*/  LDL R62, [R1+0x3a0] ;  /* 0x0003a000013e7983 */ /* 0x000f620000100800 */
[----:B0-----:R-:W-:-:S03]  /*59c0*/  FMNMX.FTZ R7, R12, R7, !PT ;  /* 0x000000070c077209 */ /* 0x001fc60007810000 */
[----:B------:R-:W5:Y:S04]  /*59d0*/  LDL R57, [R1+0x3a4] ;  /* 0x0003a40001397983 */ /* 0x000f680000100800 */
[----:B------:R-:W0:Y:S04]  /*59e0*/  SHFL.BFLY PT, R10, R7, 0x1, 0x1f ;  /* 0x0c201f00070a7f89 */ /* 0x000e2800000e0000 */
[----:B------:R-:W5:Y:S04]  /*59f0*/  LDL R59, [R1+0x3a8] ;  /* 0x0003a800013b7983 */ /* 0x000f680000100800 */
[----:B------:R-:W5:Y:S04]  /*5a00*/  LDL R61, [R1+0x3ac] ;  /* 0x0003ac00013d7983 */ /* 0x000f680000100800 */
[----:B------:R-:W5:Y:S04]  /*5a10*/  LDL R64, [R1+0x3b0] ;  /* 0x0003b00001407983 */ /* 0x000f680000100800 */
[----:B------:R-:W5:Y:S04]  /*5a20*/  LDL R63, [R1+0x3b4] ;  /* 0x0003b400013f7983 */ /* 0x000f680000100800 */
[----:B------:R-:W5:Y:S01]  /*5a30*/  LDL R65, [R1+0x3b8] ;  /* 0x0003b80001417983 */ /* 0x000f620000100800 */
[----:B0-----:R-:W-:-:S03]  /*5a40*/  FMNMX.FTZ R14, R7, R10, !PT ;  /* 0x0000000a070e7209 */ /* 0x001fc60007810000 */
[----:B------:R-:W5:Y:S04]  /*5a50*/  LDL R67, [R1+0x3bc] ;  /* 0x0003bc0001437983 */ /* 0x000f680000100800 */
[----:B------:R-:W-:Y:S04]  /*5a60*/  STL [R1+0x230], R14 ;  /* 0x0002300e01007387 */ /* 0x000fe80000100800 */
[----:B------:R-:W5:Y:S04]  /*5a70*/  LDL R162, [R1+0x230] ;  /* 0x0002300001a27983 */ /* 0x000f680000100800 */
[----:B------:R-:W5:Y:S04]  /*5a80*/  LDL.64 R10, [R1+0xa8] ;  /* 0x0000a800010a7983 */ /* 0x000f680000100a00 */
        /* <DEDUP_REMOVED lines=40> */
[----:B--2---:R-:W-:Y:S04]  /*5d10*/  STL [R1+0x260], R20 ;  /* 0x0002601401007387 */ /* 0x004fe80000100800 */
[----:B---3--:R-:W-:Y:S04]  /*5d20*/  STL [R1+0x338], R156 ;  /* 0x0003389c01007387 */ /* 0x008fe80000100800 */
[----:B----4-:R-:W-:Y:S04]  /*5d30*/  STL [R1+0x33c], R158 ;  /* 0x00033c9e01007387 */ /* 0x010fe80000100800 */
[----:B-----5:R-:W-:Y:S04]  /*5d40*/  STL [R1+0x344], R160 ;  /* 0x000344a001007387 */ /* 0x020fe80000100800 */
[----:B------:R-:W0:Y:S02]  /*5d50*/  SHFL.BFLY PT, R7, R74, 0x2, 0x1f ;  /* 0x0c401f004a077f89 */ /* 0x000e2400000e0000 */
[----:B0-----:R-:W-:-:S05]  /*5d60*/  FMNMX.FTZ R7, R7, R74, !PT ;  /* 0x0000004a07077209 */ /* 0x001fca0007810000 */
[----:B------:R-:W0:Y:S04]  /*5d70*/  SHFL.BFLY PT, R14, R7, 0x1, 0x1f ;  /* 0x0c201f00070e7f89 */ /* 0x000e2800000e0000 */
[----:B------:R1:W-:Y:S01]  /*5d80*/  STL [R1+0x348], R21 ;  /* 0x0003481501007387 */ /* 0x0003e20000100800 */
[----:B------:R-:W-:Y:S01]  /*5d90*/  FSETP.NEU.FTZ.AND P1, PT, R162, -INF , PT ;  /* 0xff800000a200780b */ /* 0x000fe20003f3d000 */
[----:B------:R-:W-:Y:S01]  /*5da0*/  FMUL.FTZ R162, R161, R162 ;  /* 0x000000a2a1a27220 */ /* 0x000fe20000410000 */
[----:B0-----:R-:W-:-:S04]  /*5db0*/  FMNMX.FTZ R7, R7, R14, !PT ;  /* 0x0000000e07077209 */ /* 0x001fc80007810000 */
[----:B------:R-:W-:Y:S01]  /*5dc0*/  FSEL R162, R162, RZ, P1 ;  /* 0x000000ffa2a27208 */ /* 0x000fe20000800000 */
[C---:B------:R-:W-:Y:S01]  /*5dd0*/  FMUL.FTZ R163, R7.reuse, R161 ;  /* 0x000000a107a37220 */ /* 0x040fe20000410000 */
[----:B------:R-:W-:-:S04]  /*5de0*/  FSETP.NEU.FTZ.AND P1, PT, R7, -INF , PT ;  /* 0xff8000000700780b */ /* 0x000fc80003f3d000 */
[----:B------:R-:W-:Y:S01]  /*5df0*/  FSEL R163, R163, RZ, P1 ;  /* 0x000000ffa3a37208 */ /* 0x000fe20000800000 */
[----:B------:R-:W-:Y:S02]  /*5e00*/  IMAD R10, R15, 0xc00, R10 ;  /* 0x00000c000f0a7824 */ /* 0x000fe400078e020a */
[-CC-:B------:R-:W-:Y:S01]  /*5e10*/  FFMA.FTZ R14, R97, R161.reuse, -R162.reuse ;  /* 0x000000a1610e7223 */ /* 0x180fe200000108a2 */
[-CC-:B------:R-:W-:Y:S01]  /*5e20*/  FFMA.FTZ R15, R95, R161.reuse, -R162.reuse ;  /* 0x000000a15f0f7223 */ /* 0x180fe200000108a2 */
[-CC-:B------:R-:W-:Y:S01]  /*5e30*/  FFMA.FTZ R20, R93, R161.reuse, -R162.reuse ;  /* 0x000000a15d147223 */ /* 0x180fe200000108a2 */
[-C--:B-1----:R-:W-:Y:S01]  /*5e40*/  FFMA.FTZ R21, R89, R161.reuse, -R162 ;  /* 0x000000a159157223 */ /* 0x082fe200000108a2 */
[-CC-:B------:R-:W-:Y:S01]  /*5e50*/  FFMA.FTZ R156, R99, R161.reuse, -R163.reuse ;  /* 0x000000a1639c7223 */ /* 0x180fe200000108a3 */
[-CC-:B------:R-:W-:Y:S01]  /*5e60*/  FFMA.FTZ R158, R91, R161.reuse, -R163.reuse ;  /* 0x000000a15b9e7223 */ /* 0x180fe200000108a3 */
[-CC-:B------:R-:W-:Y:S01]  /*5e70*/  FFMA.FTZ R159, R159, R161.reuse, -R163.reuse ;  /* 0x000000a19f9f7223 */ /* 0x180fe200000108a3 */
[----:B------:R-:W-:Y:S01]  /*5e80*/  FFMA.FTZ R160, R87, R161, -R163 ;  /* 0x000000a157a07223 */ /* 0x000fe200000108a3 */
[----:B------:R-:W-:Y:S08]  /*5e90*/  MUFU.EX2 R14, R14 ;  /* 0x0000000e000e7308 */ /* 0x000ff00000000800 */
[----:B------:R-:W-:Y:S08]  /*5ea0*/  MUFU.EX2 R15, R15 ;  /* 0x0000000f000f7308 */ /* 0x000ff00000000800 */
[----:B------:R-:W-:Y:S08]  /*5eb0*/  MUFU.EX2 R20, R20 ;  /* 0x0000001400147308 */ /* 0x000ff00000000800 */
[----:B------:R-:W-:Y:S08]  /*5ec0*/  MUFU.EX2 R21, R21 ;  /* 0x0000001500157308 */ /* 0x000ff00000000800 */
[----:B------:R-:W-:Y:S08]  /*5ed0*/  MUFU.EX2 R156, R156 ;  /* 0x0000009c009c7308 */ /* 0x000ff00000000800 */
[----:B------:R-:W0:Y:S08]  /*5ee0*/  MUFU.EX2 R158, R158 ;  /* 0x0000009e009e7308 */ /* 0x000e300000000800 */
[----:B------:R-:W-:Y:S08]  /*5ef0*/  MUFU.EX2 R159, R159 ;  /* 0x0000009f009f7308 */ /* 0x000ff00000000800 */
[----:B------:R-:W1:Y:S01]  /*5f00*/  MUFU.EX2 R160, R160 ;  /* 0x000000a000a07308 */ /* 0x000e620000000800 */
[----:B------:R-:W-:-:S02]  /*5f10*/  R2UR UR6, R10 ;  /* 0x000000000a0672ca */ /* 0x000fc400000e0000 */
[----:B------:R-:W-:Y:S01]  /*5f20*/  R2UR UR7, R11 ;  /* 0x000000000b0772ca */ /* 0x000fe200000e0000 */
[----:B------:R2:W-:Y:S01]  /*5f30*/  STL [R1+0x32c], R152 ;  /* 0x00032c9801007387 */ /* 0x0005e20000100800 */
[----:B0-----:R-:W-:-:S03]  /*5f40*/  F2FP.BF16.F32.PACK_AB R153, R158, R156 ;  /* 0x0000009c9e99723e */ /* 0x001fc600000010ff */
[----:B------:R0:W-:Y:S01]  /*5f50*/  STL [R1+0x334], R154 ;  /* 0x0003349a01007387 */ /* 0x0001e20000100800 */
[----:B--2---:R-:W-:Y:S02]  /*5f60*/  F2FP.BF16.F32.PACK_AB R152, R15, R14 ;  /* 0x0000000e0f98723e */ /* 0x004fe400000010ff */
[----:B-1----:R-:W-:Y:S02]  /*5f70*/  F2FP.BF16.F32.PACK_AB R155, R160, R159 ;  /* 0x0000009fa09b723e */ /* 0x002fe400000010ff */
[----:B0-----:R-:W-:Y:S01]  /*5f80*/  F2FP.BF16.F32.PACK_AB R154, R21, R20 ;  /* 0x00000014159a723e */ /* 0x001fe200000010ff */
        /* <DEDUP_REMOVED lines=94> */
[----:B------:R1:W-:Y:S06]  /*6570*/  BAR.SYNC.DEFER_BLOCKING R237, 0x100 ;  /* 0x000400ed0000751d */ /* 0x0003ec0000010000 */
[----:B0-----:R-:W-:-:S06]  /*6580*/  WARPGROUP.ARRIVE ;  /* 0x00000000000079c5 */ /* 0x001fcc0000000000 */
[----:B------:R-:W-:Y:S01]  /*6590*/  HGMMA.64x256x16.F32.BF16 R24, R152, gdesc[UR4].tnspB, RZ, !UPT, gsb0 ;  /* 0x43e0000498187df0 */ /* 0x000fe2000c0018ff */
[-CC-:B------:R-:W-:Y:S01]  /*65a0*/  FFMA.FTZ R164, R164, R161.reuse, -R162.reuse ;  /* 0x000000a1a4a47223 */ /* 0x180fe200000108a2 */
[-CC-:B------:R-:W-:Y:S01]  /*65b0*/  FFMA.FTZ R165, R165, R161.reuse, -R162.reuse ;  /* 0x000000a1a5a57223 */ /* 0x180fe200000108a2 */
[-CC-:B------:R-:W-:Y:S01]  /*65c0*/  FFMA.FTZ R199, R199, R161.reuse, -R162.reuse ;  /* 0x000000a1c7c77223 */ /* 0x180fe200000108a2 */
[-C--:B------:R-:W-:Y:S01]  /*65d0*/  FFMA.FTZ R200, R200, R161.reuse, -R162 ;  /* 0x000000a1c8c87223 */ /* 0x080fe200000108a2 */
[-CC-:B------:R-:W-:Y:S01]  /*65e0*/  FFMA.FTZ R233, R233, R161.reuse, -R163.reuse ;  /* 0x000000a1e9e97223 */ /* 0x180fe200000108a3 */
[-CC-:B------:R-:W-:Y:S01]  /*65f0*/  FFMA.FTZ R232, R232, R161.reuse, -R163.reuse ;  /* 0x000000a1e8e87223 */ /* 0x180fe200000108a3 */
[-CC-:B------:R-:W-:Y:S01]  /*6600*/  FFMA.FTZ R231, R231, R161.reuse, -R163.reuse ;  /* 0x000000a1e7e77223 */ /* 0x180fe200000108a3 */
[----:B------:R-:W-:Y:S01]  /*6610*/  FFMA.FTZ R230, R230, R161, -R163 ;  /* 0x000000a1e6e67223 */ /* 0x000fe200000108a3 */
[----:B------:R0:W-:Y:S01]  /*6620*/  STL [R1+0x3f4], R166 ;  /* 0x0003f4a601007387 */ /* 0x0001e20000100800 */
[----:B------:R-:W-:Y:S03]  /*6630*/  MUFU.EX2 R164, R164 ;  /* 0x000000a400a47308 */ /* 0x000fe60000000800 */
[----:B------:R2:W-:Y:S04]  /*6640*/  STL [R1+0x404], R167 ;  /* 0x000404a701007387 */ /* 0x0005e80000100800 */
[----:B------:R3:W-:Y:S01]  /*6650*/  STL [R1+0x414], R168 ;  /* 0x000414a801007387 */ /* 0x0007e20000100800 */
[----:B------:R-:W4:Y:S03]  /*6660*/  MUFU.EX2 R165, R165 ;  /* 0x000000a500a57308 */ /* 0x000f260000000800 */
[----:B------:R5:W-:Y:S05]  /*6670*/  STL [R1+0x424], R169 ;  /* 0x000424a901007387 */ /* 0x000bea0000100800 */
[----:B------:R-:W-:Y:S08]  /*6680*/  MUFU.EX2 R199, R199 ;  /* 0x000000c700c77308 */ /* 0x000ff00000000800 */
[----:B------:R-:W1:Y:S08]  /*6690*/  MUFU.EX2 R200, R200 ;  /* 0x000000c800c87308 */ /* 0x000e700000000800 */
[----:B0-----:R-:W-:Y:S08]  /*66a0*/  MUFU.EX2 R166, R233 ;  /* 0x000000e900a67308 */ /* 0x001ff00000000800 */
[----:B--2---:R-:W0:Y:S08]  /*66b0*/  MUFU.EX2 R167, R232 ;  /* 0x000000e800a77308 */ /* 0x004e300000000800 */
[----:B---3--:R-:W-:Y:S08]  /*66c0*/  MUFU.EX2 R168, R231 ;  /* 0x000000e700a87308 */ /* 0x008ff00000000800 */
[----:B-----5:R-:W2:Y:S01]  /*66d0*/  MUFU.EX2 R169, R230 ;  /* 0x000000e600a97308 */ /* 0x020ea20000000800 */
[----:B------:R3:W-:Y:S04]  /*66e0*/  STL [R1+0x438], R12 ;  /* 0x0004380c01007387 */ /* 0x0007e80000100800 */
[----:B------:R5:W-:Y:S01]  /*66f0*/  STL [R1+0x450], R13 ;  /* 0x0004500d01007387 */ /* 0x000be20000100800 */
[----:B---3--:R-:W-:-:S02]  /*6700*/  VIADD R12, R10, 0x80 ;  /* 0x000000800a0c7836 */ /* 0x008fc40000000000 */
[----:B-----5:R-:W-:-:S03]  /*6710*/  IMAD.MOV.U32 R13, RZ, RZ, R11 ;  /* 0x000000ffff0d7224 */ /* 0x020fc600078e000b */
        /* <DEDUP_REMOVED lines=24> */
[----:B----4-:R-:W-:Y:S02]  /*68a0*/  F2FP.BF16.F32.PACK_AB R152, R165, R164 ;  /* 0x000000a4a598723e */ /* 0x010fe400000010ff */
[----:B-1----:R-:W-:Y:S02]  /*68b0*/  F2FP.BF16.F32.PACK_AB R154, R200, R199 ;  /* 0x000000c7c89a723e */ /* 0x002fe400000010ff */
[----:B0-----:R-:W-:Y:S02]  /*68c0*/  F2FP.BF16.F32.PACK_AB R153, R167, R166 ;  /* 0x000000a6a799723e */ /* 0x001fe400000010ff */
[----:B--2---:R-:W-:Y:S01]  /*68d0*/  F2FP.BF16.F32.PACK_AB R155, R169, R168 ;  /* 0x000000a8a99b723e */ /* 0x004fe200000010ff */
        /* <DEDUP_REMOVED lines=42> */
[----:B------:R-:W-:Y:S08]  /*6b80*/  MUFU.EX2 R170, R170 ;  /* 0x000000aa00aa7308 */ /* 0x000ff00000000800 */
[----:B------:R-:W0:Y:S08]  /*6b90*/  MUFU.EX2 R171, R171 ;  /* 0x000000ab00ab7308 */ /* 0x000e300000000800 */
[----:B------:R-:W-:Y:S08]  /*6ba0*/  MUFU.EX2 R172, R172 ;  /* 0x000000ac00ac7308 */ /* 0x000ff00000000800 */
[----:B------:R-:W1:Y:S08]  /*6bb0*/  MUFU.EX2 R173, R173 ;  /* 0x000000ad00ad7308 */ /* 0x000e700000000800 */
[----:B------:R-:W-:Y:S08]  /*6bc0*/  MUFU.EX2 R182, R182 ;  /* 0x000000b600b67308 */ /* 0x000ff00000000800 */
[----:B------:R-:W2:Y:S08]  /*6bd0*/  MUFU.EX2 R183, R183 ;  /* 0x000000b700b77308 */ /* 0x000eb00000000800 */
[----:B------:R-:W-:Y:S08]  /*6be0*/  MUFU.EX2 R184, R184 ;  /* 0x000000b800b87308 */ /* 0x000ff00000000800 */
[----:B------:R-:W3:Y:S01]  /*6bf0*/  MUFU.EX2 R185, R185 ;  /* 0x000000b900b97308 */ /* 0x000ee20000000800 */
[----:B------:R-:W-:-:S02]  /*6c00*/  VIADD R12, R10, 0x100 ;  /* 0x000001000a0c7836 */ /* 0x000fc40000000000 */
[----:B------:R-:W-:-:S03]  /*6c10*/  IMAD.MOV.U32 R13, RZ, RZ, R11 ;  /* 0x000000ffff0d7224 */ /* 0x000fc600078e000b */
[----:B------:R-:W-:Y:S02]  /*6c20*/  R2UR UR6, R12 ;  /* 0x000000000c0672ca */ /* 0x000fe400000e0000 */
[----:B------:R-:W-:Y:S01]  /*6c30*/  R2UR UR7, R13 ;  /* 0x000000000d0772ca */ /* 0x000fe200000e0000 */
        /* <DEDUP_REMOVED lines=9> */
[----:B------:R-:W4:Y:S08]  /*6cd0*/  MUFU.EX2 R177, R177 ;  /* 0x000000b100b17308 */ /* 0x000f300000000800 */
[----:B------:R-:W-:Y:S08]  /*6ce0*/  MUFU.EX2 R175, R175 ;  /* 0x000000af00af7308 */ /* 0x000ff00000000800 */
[----:B------:R-:W5:Y:S01]  /*6cf0*/  MUFU.EX2 R176, R176 ;  /* 0x000000b000b07308 */ /* 0x000f620000000800 */
[----:B------:R-:W-:-:S02]  /*6d00*/  WARPGROUP.DEPBAR.LE gsb0, 0x0 ;  /* 0x00008000000079c5 */ /* 0x000fc40000010000 */
[----:B0-----:R-:W-:Y:S02]  /*6d10*/  F2FP.BF16.F32.PACK_AB R152, R171, R170 ;  /* 0x000000aaab98723e */ /* 0x001fe400000010ff */
[----:B-1----:R-:W-:Y:S02]  /*6d20*/  F2FP.BF16.F32.PACK_AB R154, R173, R172 ;  /* 0x000000acad9a723e */ /* 0x002fe400000010ff */
[----:B--2---:R-:W-:Y:S02]  /*6d30*/  F2FP.BF16.F32.PACK_AB R153, R183, R182 ;  /* 0x000000b6b799723e */ /* 0x004fe400000010ff */
[----:B---3--:R-:W-:Y:S01]  /*6d40*/  F2FP.BF16.F32.PACK_AB R155, R185, R184 ;  /* 0x000000b8b99b723e */ /* 0x008fe200000010ff */
        /* <DEDUP_REMOVED lines=34> */
[----:B------:R-:W-:Y:S08]  /*6f70*/  MUFU.EX2 R209, R209 ;  /* 0x000000d100d17308 */ /* 0x000ff00000000800 */
[----:B------:R-:W0:Y:S08]  /*6f80*/  MUFU.EX2 R210, R210 ;  /* 0x000000d200d27308 */ /* 0x000e300000000800 */
[----:B------:R-:W-:Y:S08]  /*6f90*/  MUFU.EX2 R211, R211 ;  /* 0x000000d300d37308 */ /* 0x000ff00000000800 */
[----:B------:R-:W1:Y:S01]  /*6fa0*/  MUFU.EX2 R212, R212 ;  /* 0x000000d400d47308 */ /* 0x000e620000000800 */
        /* <DEDUP_REMOVED lines=13> */
[----:B------:R-:W2:Y:S08]  /*7080*/  MUFU.EX2 R181, R181 ;  /* 0x000000b500b57308 */ /* 0x000eb00000000800 */
[----:B------:R-:W-:Y:S08]  /*7090*/  MUFU.EX2 R186, R186 ;  /* 0x000000ba00ba7308 */ /* 0x000ff00000000800 */
[----:B------:R-:W3:Y:S08]  /*70a0*/  MUFU.EX2 R187, R187 ;  /* 0x000000bb00bb7308 */ /* 0x000ef00000000800 */
[----:B------:R-:W-:Y:S08]  /*70b0*/  MUFU.EX2 R201, R201 ;  /* 0x000000c900c97308 */ /* 0x000ff00000000800 */
[----:B------:R-:W3:Y:S08]  /*70c0*/  MUFU.EX2 R202, R202 ;  /* 0x000000ca00ca7308 */ /* 0x000ef00000000800 */
[----:B------:R-:W-:Y:S08]  /*70d0*/  MUFU.EX2 R203, R203 ;  /* 0x000000cb00cb7308 */ /* 0x000ff00000000800 */
[----:B------:R-:W3:Y:S01]  /*70e0*/  MUFU.EX2 R204, R204 ;  /* 0x000000cc00cc7308 */ /* 0x000ee20000000800 */
[----:B------:R-:W-:-:S02]  /*70f0*/  VIADD R12, R10, 0x200 ;  /* 0x000002000a0c7836 */ /* 0x000fc40000000000 */
[----:B------:R-:W-:Y:S01]  /*7100*/  IMAD.MOV.U32 R13, RZ, RZ, R11 ;  /* 0x000000ffff0d7224 */ /* 0x000fe200078e000b */
[----:B------:R-:W-:Y:S02]  /*7110*/  WARPGROUP.DEPBAR.LE gsb0, 0x0 ;  /* 0x00008000000079c5 */ /* 0x000fe40000010000 */
[----:B----4-:R-:W-:Y:S02]  /*7120*/  F2FP.BF16.F32.PACK_AB R152, R177, R174 ;  /* 0x000000aeb198723e */ /* 0x010fe400000010ff */
[----:B-----5:R-:W-:Y:S02]  /*7130*/  F2FP.BF16.F32.PACK_AB R154, R176, R175 ;  /* 0x000000afb09a723e */ /* 0x020fe400000010ff */
[----:B0-----:R-:W-:Y:S02]  /*7140*/  F2FP.BF16.F32.PACK_AB R153, R210, R209 ;  /* 0x000000d1d299723e */ /* 0x001fe400000010ff */
[----:B-1----:R-:W-:Y:S01]  /*7150*/  F2FP.BF16.F32.PACK_AB R155, R212, R211 ;  /* 0x000000d3d49b723e */ /* 0x002fe200000010ff */
        /* <DEDUP_REMOVED lines=49> */
[----:B------:R-:W4:Y:S08]  /*7470*/  MUFU.EX2 R191, R191 ;  /* 0x000000bf00bf7308 */ /* 0x000f300000000800 */
[----:B------:R-:W-:Y:S08]  /*7480*/  MUFU.EX2 R190, R190 ;  /* 0x000000be00be7308 */ /* 0x000ff00000000800 */
[----:B------:R-:W5:Y:S01]  /*7490*/  MUFU.EX2 R161, R161 ;  /* 0x000000a100a17308 */ /* 0x000f620000000800 */
[----:B------:R-:W-:Y:S01]  /*74a0*/  VIADD R10, R10, 0x280 ;  /* 0x000002800a0a7836 */ /* 0x000fe20000000000 */
[----:B------:R-:W-:-:S02]  /*74b0*/  WARPGROUP.DEPBAR.LE gsb0, 0x0 ;  /* 0x00008000000079c5 */ /* 0x000fc40000010000 */
[----:B--2---:R-:W-:Y:S02]  /*74c0*/  F2FP.BF16.F32.PACK_AB R152, R181, R180 ;  /* 0x000000b4b598723e */ /* 0x004fe400000010ff */
[----:B---3--:R-:W-:Y:S02]  /*74d0*/  F2FP.BF16.F32.PACK_AB R154, R187, R186 ;  /* 0x000000babb9a723e */ /* 0x008fe400000010ff */
[----:B------:R-:W-:Y:S02]  /*74e0*/  F2FP.BF16.F32.PACK_AB R153, R202, R201 ;  /* 0x000000c9ca99723e */ /* 0x000fe400000010ff */
[----:B------:R-:W-:Y:S01]  /*74f0*/  F2FP.BF16.F32.PACK_AB R155, R204, R203 ;  /* 0x000000cbcc9b723e */ /* 0x000fe200000010ff */
        /* <DEDUP_REMOVED lines=32> */
[----:B--2---:R-:W-:-:S06]  /*7700*/  WARPGROUP.ARRIVE ;  /* 0x00000000000079c5 */ /* 0x004fcc0000000000 */
[----:B------:R-:W-:Y:S01]  /*7710*/  HGMMA.64x256x16.F32.BF16 R24, R152, gdesc[UR4].tnspB, R24, gsb0 ;  /* 0x43e0000498187df0 */ /* 0x000fe20008001818 */
[----:B------:R-:W-:Y:S02]  /*7720*/  R2UR UR6, R10 ;  /* 0x000000000a0672ca */ /* 0x000fe400000e0000 */
[----:B------:R-:W-:Y:S02]  /*7730*/  R2UR UR7, R11 ;  /* 0x000000000b0772ca */ /* 0x000fe400000e0000 */
[----:B------:R-:W2:Y:S01]  /*7740*/  @!P0 LDL.64 R10, [R1+0x68] ;  /* 0x00006800010a8983 */ /* 0x000ea20000100a00 */
[----:B------:R-:W-:Y:S02]  /*7750*/  WARPGROUP.DEPBAR.LE gsb0, 0x0 ;  /* 0x00008000000079c5 */ /* 0x000fe40000010000 */
[----:B0-----:R-:W-:Y:S02]  /*7760*/  F2FP.BF16.F32.PACK_AB R152, R13, R12 ;  /* 0x0000000c0d98723e */ /* 0x001fe400000010ff */
[----:B-1----:R-:W-:-:S02]  /*7770*/  F2FP.BF16.F32.PACK_AB R154, R189, R188 ;  /* 0x000000bcbd9a723e */ /* 0x002fc400000010ff */
[----:B----4-:R-:W-:Y:S02]  /*7780*/  F2FP.BF16.F32.PACK_AB R153, R191, R162 ;  /* 0x000000a2bf99723e */ /* 0x010fe400000010ff */
[----:B-----5:R-:W-:Y:S01]  /*7790*/  F2FP.BF16.F32.PACK_AB R155, R161, R190 ;  /* 0x000000bea19b723e */ /* 0x020fe200000010ff */
        /* <DEDUP_REMOVED lines=48> */
[----:B------:R-:W-:Y:S02]  /*7aa0*/  WARPGROUP.DEPBAR.LE gsb0, 0x0 ;  /* 0x00008000000079c5 */ /* 0x000fe40000010000 */
[----:B------:R0:W-:Y:S04]  /*7ab0*/  STL.128 [R1+0x260], R24 ;  /* 0x0002601801007387 */ /* 0x0001e80000100c00 */
[----:B------:R-:W-:Y:S04]  /*7ac0*/  STL.128 [R1+0x270], R28 ;  /* 0x0002701c01007387 */ /* 0x000fe80000100c00 */
[----:B------:R-:W-:Y:S04]  /*7ad0*/  STL.128 [R1+0x280], R32 ;  /* 0x0002802001007387 */ /* 0x000fe80000100c00 */
[----:B------:R-:W-:Y:S04]  /*7ae0*/  STL.128 [R1+0x290], R36 ;  /* 0x0002902401007387 */ /* 0x000fe80000100c00 */
[----:B0-----:R-:W3:Y:S04]  /*7af0*/  @!P0 LDL R25, [R1+0x218] ;  /* 0x0002180001198983 */ /* 0x001ee80000100800 */
        /* <DEDUP_REMOVED lines=28> */
[----:B------:R-:W4:Y:S04]  /*7cc0*/  LDL R155, [R1+0x260] ;  /* 0x00026000019b7983 */ /* 0x000f280000100800 */
[----:B------:R-:W5:Y:S04]  /*7cd0*/  LDL R153, [R1+0x264] ;  /* 0x0002640001997983 */ /* 0x000f680000100800 */
[----:B0-----:R-:W5:Y:S04]  /*7ce0*/  LDL R117, [R1+0x268] ;  /* 0x0002680001757983 */ /* 0x001f680000100800 */
        /* <DEDUP_REMOVED lines=61> */
[----:B-1----:R-:W5:Y:S04]  /*80c0*/  LDL R150, [R1+0x360] ;  /* 0x0003600001967983 */ /* 0x002f680000100800 */
        /* <DEDUP_REMOVED lines=89> */
[----:B--2---:R-:W-:Y:S02]  /*8660*/  @!P0 MOV R10, R10 ;  /* 0x0000000a000a8202 */ /* 0x004fe40000000f00 */
[----:B------:R-:W-:Y:S01]  /*8670*/  FADD.FTZ R13, R13, R12 ;  /* 0x0000000c0d0d7221 */ /* 0x000fe20000010000 */
[----:B------:R-:W-:Y:S02]  /*8680*/  FADD.FTZ R191, R191, R162 ;  /* 0x000000a2bfbf7221 */ /* 0x000fe40000010000 */
[----:B---3--:R-:W-:Y:S02]  /*8690*/  @!P0 IMAD R25, R25, 0x8, R10 ;  /* 0x0000000819198824 */ /* 0x008fe400078e020a */
[----:B------:R-:W-:Y:S01]  /*86a0*/  FADD.FTZ R12, R188, R13 ;  /* 0x0000000dbc0c7221 */ /* 0x000fe20000010000 */
[----:B------:R-:W-:Y:S01]  /*86b0*/  FADD.FTZ R190, R190, R191 ;  /* 0x000000bfbebe7221 */ /* 0x000fe20000010000 */
[----:B------:R-:W-:Y:S02]  /*86c0*/  STL [R1+0x88], RZ ;  /* 0x000088ff01007387 */ /* 0x000fe40000100800 */
[----:B------:R-:W-:Y:S01]  /*86d0*/  FADD.FTZ R12, R189, R12 ;  /* 0x0000000cbd0c7221 */ /* 0x000fe20000010000 */
[----:B------:R-:W-:Y:S01]  /*86e0*/  FADD.FTZ R13, R161, R190 ;  /* 0x000000bea10d7221 */ /* 0x000fe20000010000 */
[----:B------:R-:W-:Y:S01]  /*86f0*/  STL [R1+0x88], R0 ;  /* 0x0000880001007387 */ /* 0x000fe20000100800 */
[----:B------:R-:W-:-:S03]  /*8700*/  @!P0 PRMT R25, RZ, 0x654, R25 ;  /* 0x00000654ff198816 */ /* 0x000fc60000000019 */
[----:B------:R-:W-:Y:S04]  /*8710*/  STL [R1+0x88], R0 ;  /* 0x0000880001007387 */ /* 0x000fe80000100800 */
[----:B------:R-:W-:Y:S04]  /*8720*/  STL [R1+0x88], R0 ;  /* 0x0000880001007387 */ /* 0x000fe80000100800 */
[----:B------:R-:W-:Y:S04]  /*8730*/  STL [R1+0x88], R0 ;  /* 0x0000880001007387 */ /* 0x000fe80000100800 */
[----:B------:R-:W-:Y:S04]  /*8740*/  STL [R1+0x88], R0 ;  /* 0x0000880001007387 */ /* 0x000fe80000100800 */
[----:B------:R0:W-:Y:S04]  /*8750*/  STL [R1+0x88], R0 ;  /* 0x0000880001007387 */ /* 0x0001e80000100800 */
[----:B------:R1:W-:Y:S04]  /*8760*/  STL [R1+0x234], R7 ;  /* 0x0002340701007387 */ /* 0x0003e80000100800 */
[----:B------:R1:W-:Y:S04]  /*8770*/  STL.64 [R1+0x240], R12 ;  /* 0x0002400c01007387 */ /* 0x0003e80000100a00 */
[----:B----4-:R1:W-:Y:S04]  /*8780*/  STL [R1+0x260], R155 ;  /* 0x0002609b01007387 */ /* 0x0103e80000100800 */
        /* <DEDUP_REMOVED lines=127> */
[----:B------:R1:W-:Y:S03]  /*8f80*/  @!P0 SYNCS.ARRIVE.TRANS64.RED.A1T0 RZ, [R25+URZ], RZ ;  /* 0x000000ff19ff89a7 */ /* 0x0003e6000810043f */
[----:B0-----:R-:W2:Y:S01]  /*8f90*/  LDL R0, [R1+0x70] ;  /* 0x0000700001007983 */ /* 0x001ea20000100800 */
[----:B------:R-:W-:Y:S01]  /*8fa0*/  ISETP.NE.AND P1, PT, R4, 0x1, PT ;  /* 0x000000010400780c */ /* 0x000fe20003f25270 */
[----:B------:R-:W-:-:S02]  /*8fb0*/  VIADD R20, R16, 0xfffffffe ;  /* 0xfffffffe10147836 */ /* 0x000fc40000000000 */
[----:B--2---:R-:W-:-:S10]  /*8fc0*/  IMAD.SHL.U32 R0, R0, 0x80, RZ ;  /* 0x0000008000007824 */ /* 0x004fd400078e00ff */
[----:B------:R-:W-:-:S04]  /*8fd0*/  @P1 IMAD.HI.U32 R5, R0, R5, RZ ;  /* 0x0000000500051227 */ /* 0x000fc800078e00ff */
[----:B------:R-:W-:Y:S01]  /*8fe0*/  IMAD.MOV.U32 R4, RZ, RZ, R0 ;  /* 0x000000ffff047224 */ /* 0x000fe200078e0000 */
[----:B------:R-:W-:Y:S02]  /*8ff0*/  @P1 SHF.R.U32.HI R4, RZ, R6, R5 ;  /* 0x00000006ff041219 */ /* 0x000fe40000011605 */
[----:B------:R-:W-:-:S03]  /*9000*/  ISETP.GE.AND P1, PT, R9, 0x1, PT ;  /* 0x000000010900780c */ /* 0x000fc60003f26270 */
[----:B------:R-:W-:-:S04]  /*9010*/  IMAD.IADD R17, R17, 0x1, R4 ;  /* 0x0000000111117824 */ /* 0x000fc800078e0204 */
[----:B------:R-:W-:-:S06]  /*9020*/  IMAD.IADD R8, R17, 0x1, R8 ;  /* 0x0000000111087824 */ /* 0x000fcc00078e0208 */
[----:B-1----:R-:W-:Y:S05]  /*9030*/  @!P1 BRA `(.L_x_11107) ;  /* 0x0000000000409947 */ /* 0x002fea0003800000 */
        /* <DEDUP_REMOVED lines=10> */
.L_x_11109:
[----:B------:R-:W-:-:S13]  /*90e0*/  ISETP.NE.AND P1, PT, R9, 0x1, PT ;  /* 0x000000010900780c */ /* 0x000fda0003f25270 */
[----:B------:R-:W-:-:S05]  /*90f0*/  @P1 IMAD.HI.U32 R2, R4, R2, RZ ;  /* 0x0000000204021227 */ /* 0x000fca00078e00ff */
[----:B------:R-:W-:-:S07]  /*9100*/  @P1 SHF.R.U32.HI R4, RZ, R3, R2 ;  /* 0x00000003ff041219 */ /* 0x000fce0000011602 */
.L_x_11110:
[----:B------:R-:W-:Y:S05]  /*9110*/  BSYNC B0 ;  /* 0x0000000000007941 */ /* 0x000fea0003800000 */
.L_x_11108:
[----:B------:R-:W-:-:S05]  /*9120*/  IMAD R9, R4, R9, R9 ;  /* 0x0000000904097224 */ /* 0x000fca00078e0209 */
[----:B------:R-:W-:-:S07]  /*9130*/  VIMNMX R8, R8, R9, PT ;  /* 0x0000000908087248 */ /* 0x000fce0003fe0100 */
.L_x_11107:
[----:B------:R-:W-:Y:S01]  /*9140*/  IMAD.HI R8, R8, 0x2aaaaaab, RZ ;  /* 0x2aaaaaab08087827 */ /* 0x000fe200078e02ff */
[----:B------:R-:W-:Y:S04]  /*9150*/  BSSY B2, `(.L_x_11111) ;  /* 0x0000011000027945 */ /* 0x000fe80003800000 */
[----:B------:R-:W-:-:S04]  /*9160*/  SHF.R.U32.HI R3, RZ, 0x1f, R8 ;  /* 0x0000001fff037819 */ /* 0x000fc80000011608 */
[----:B------:R-:W-:-:S04]  /*9170*/  LEA.HI.SX32 R3, R8, R3, 0x1c ;  /* 0x0000000308037211 */ /* 0x000fc800078fe2ff */
[----:B------:R-:W-:-:S04]  /*9180*/  VIMNMX R190, R192, R3, !PT ;  /* 0x00000003c0be7248 */ /* 0x000fc80007fe0100 */
[----:B------:R-:W-:-:S13]  /*9190*/  ISETP.GE.AND P1, PT, R20, R190, PT ;  /* 0x000000be1400720c */ /* 0x000fda0003f26270 */
[----:B------:R-:W-:Y:S05]  /*91a0*/  @!P1 BRA `(.L_x_11112) ;  /* 0x00000000002c9947 */ /* 0x000fea0003800000 */
[----:B------:R-:W-:Y:S01]  /*91b0*/  BSSY B1, `(.L_x_11113) ;  /* 0x0000008000017945 */ /* 0x000fe20003800000 */
.L_x_11115:
[----:B------:R-:W-:Y:S01]  /*91c0*/  BSSY B0, `(.L_x_11114) ;  /* 0x0000003000007945 */ /* 0x000fe20003800000 */
[----:B------:R-:W-:-:S07]  /*91d0*/  MOV R196, 0x91f0 ;  /* 0x000091f000c47802 */ /* 0x000fce0000000f00 */
[----:B------:R-:W-:Y:S05]  /*91e0*/  CALL.REL.NOINC `($_ZN7cutlass13device_kernelIN5flash11enable_sm90INS1_16FlashAttnFwdSm90INS1_25CollectiveMainloopFwdSm90ILi2EN4cute5tupleIJNS5_1CILi1EEES8_S8_EEENS6_IJNS7_ILi128EEENS7_ILi96EEENS7_ILi64EEEEEELi256ENS_10bfloat16_tEfNS_4arch4Sm90ELb0ELb1ELb1ELb0ELb0ELb0ELb1ELb1ELb0ELb1ELb1ELb0EEENS1_21CollectiveEpilogueFwdINS6_IJSA_NS7_ILi256EEESB_EEES9_SE_SG_Li256ELb0ELb1ELb1ELb0EEENS1_19SingleTileSchedulerILb0ELb1ELb1ELi128EEEEEEEEEvNT_6ParamsE$_ZZN5flash25CollectiveMainloopFwdSm90ILi2EN4cute5tupleIJNS1_1CILi1EEES4_S4_EEENS2_IJNS3_ILi128EEENS3_ILi96EEENS3_ILi64EEEEEELi256EN7cutlass10bfloat16_tEfNSA_4arch4Sm90ELb0ELb1ELb1ELb0ELb0ELb0ELb1ELb1ELb0ELb1ELb1ELb0EE3mmaINS_16FlashAttnFwdSm90ISE_NS_21CollectiveEpilogueFwdINS2_IJS6_NS3_ILi256EEES7_EEES5_SB_SD_Li256ELb0ELb1ELb1ELb0EEENS_19SingleTileSchedulerILb0ELb1ELb1ELi128EEEE13SharedStorageENS1_6TensorINS1_11ArrayEngineIfLm128EEENS1_6LayoutINS2_IJNS2_IJNS3_ILi2EEEST_NS3_ILi32EEEEEES4_S4_EEENS2_IJNS2_IJS4_ST_NS3_ILi4EEEEEENS3_ILi0EEESZ_EEEEEEENS_7SoftmaxILi2ELi0EEEEEbRKNSE_6ParamsENSA_25PipelineTmaAsyncNoClusterILi2ENSA_16PipelineTmaAsyncILi2EEEEES1B_RNSA_13PipelineStateILj2EEERT0_RT1_iRiRKNS_16SeqlenInfoQKNewKILb0ELb0EEENS2_IJiiiiEEERT_ENKUliT_T0_T1_E_clIZSF_ISO_S12_S14_EbS17_S1B_S1B_S1E_S1G_S1I_iS1J_S1N_S1O_S1Q_EUlRS1R_iE1_NS3_ILb0EEENS3_ILb1EEEEEDaiS1R_S1S_S1T_) ;  /* 0x000002cc00107944 */ /* 0x000fea0003c00000 */
[----:B------:R-:W-:Y:S05]  /*91f0*/  BSYNC B0 ;  /* 0x0000000000007941 */ /* 0x000fea0003800000 */
.L_x_11114:
[C---:B------:R-:W-:Y:S01]  /*9200*/  ISETP.GT.AND P1, PT, R20.reuse, R190, PT ;  /* 0x000000be1400720c */ /* 0x040fe20003f24270 */
[----:B------:R-:W-:-:S12]  /*9210*/  VIADD R20, R20, 0xffffffff ;  /* 0xffffffff14147836 */ /* 0x000fd80000000000 */
[----:B------:R-:W-:Y:S05]  /*9220*/  @P1 BRA `(.L_x_11115) ;  /* 0xfffffffc00e41947 */ /* 0x000fea000383ffff */
[----:B------:R-:W-:Y:S05]  /*9230*/  BSYNC B1 ;  /* 0x0000000000017941 */ /* 0x000fea0003800000 */
.L_x_11113:
[----:B------:R-:W2:Y:S02]  /*9240*/  LDL R0, [R1+0x70] ;  /* 0x0000700001007983 */ /* 0x000ea40000100800 */
[----:B--2---:R-:W-:-:S07]  /*9250*/  IMAD.SHL.U32 R0, R0, 0x80, RZ ;  /* 0x0000008000007824 */ /* 0x004fce00078e00ff */
.L_x_11112:
[----:B------:R-:W-:Y:S05]  /*9260*/  BSYNC B2 ;  /* 0x0000000000027941 */ /* 0x000fea0003800000 */
.L_x_11111:
        /* <DEDUP_REMOVED lines=23> */
.L_x_11118:
[----:B------:R-:W-:-:S13]  /*93e0*/  ISETP.NE.AND P1, PT, R7, 0x1, PT ;  /* 0x000000010700780c */ /* 0x000fda0003f25270 */
[----:B------:R-:W0:Y:S02]  /*93f0*/  @P1 LDC.64 R4, c[0x0][0xae0] ;  /* 0x0002b800ff041b82 */ /* 0x000e240000000a00 */
[----:B0-----:R-:W-:-:S05]  /*9400*/  @P1 IMAD.HI.U32 R4, R0, R4, RZ ;  /* 0x0000000400041227 */ /* 0x001fca00078e00ff */
[----:B------:R-:W-:-:S07]  /*9410*/  @P1 SHF.R.U32.HI R0, RZ, R5, R4 ;  /* 0x00000005ff001219 */ /* 0x000fce0000011604 */
.L_x_11119:
[----:B------:R-:W-:Y:S05]  /*9420*/  BSYNC B0 ;  /* 0x0000000000007941 */ /* 0x000fea0003800000 */
.L_x_11117:
[----:B------:R-:W-:-:S05]  /*9430*/  IMAD R3, R0, R7, RZ ;  /* 0x0000000700037224 */ /* 0x000fca00078e02ff */
[----:B------:R-:W-:-:S07]  /*9440*/  VIMNMX R2, R2, R3, !PT ;  /* 0x0000000302027248 */ /* 0x000fce0007fe0100 */
.L_x_11116:
[----:B------:R-:W-:-:S04]  /*9450*/  VIADD R2, R2, 0x5f ;  /* 0x0000005f02027836 */ /* 0x000fc80000000000 */
[----:B------:R-:W-:-:S05]  /*9460*/  IMAD.HI R2, R2, 0x2aaaaaab, RZ ;  /* 0x2aaaaaab02027827 */ /* 0x000fca00078e02ff */
[----:B------:R-:W-:-:S04]  /*9470*/  SHF.R.U32.HI R3, RZ, 0x1f, R2 ;  /* 0x0000001fff037819 */ /* 0x000fc80000011602 */
[----:B------:R-:W-:-:S04]  /*9480*/  LEA.HI.SX32 R3, R2, R3, 0x1c ;  /* 0x0000000302037211 */ /* 0x000fc800078fe2ff */
[----:B------:R-:W-:-:S04]  /*9490*/  VIMNMX R182, R192, R3, !PT ;  /* 0x00000003c0b67248 */ /* 0x000fc80007fe0100 */
[----:B------:R-:W-:-:S13]  /*94a0*/  ISETP.GE.AND P1, PT, R20, R182, PT ;  /* 0x000000b61400720c */ /* 0x000fda0003f26270 */
[----:B------:R-:W-:Y:S05]  /*94b0*/  @!P1 BRA `(.L_x_11120) ;  /* 0x0000016c00309947 */ /* 0x000fea0003800000 */
[----:B------:R0:W5:Y:S01]  /*94c0*/  LDL.64 R2, [R1+0x178] ;  /* 0x0001780001027983 */ /* 0x0001620000100a00 */
[----:B------:R-:W-:-:S07]  /*94d0*/  IMAD.MOV.U32 R171, RZ, RZ, R20 ;  /* 0x000000ffffab7224 */ /* 0x000fce00078e0014 */
.L_x_11137:
[----:B0----5:R-:W2:Y:S04]  /*94e0*/  LD.E R5, desc[UR44][R2.64] ;  /* 0x0000002c02057980 */ /* 0x021ea8000c101900 */
[----:B-1----:R-:W3:Y:S01]  /*94f0*/  LD.E R0, desc[UR44][R2.64+0x8] ;  /* 0x0000082c02007980 */ /* 0x002ee2000c101900 */
[----:B--2---:R-:W-:-:S05]  /*9500*/  VIADD R5, R5, 0x1 ;  /* 0x0000000105057836 */ /* 0x004fca0000000000 */
[----:B------:R-:W-:-:S13]  /*9510*/  ISETP.NE.AND P2, PT, R5, 0x2, PT ;  /* 0x000000020500780c */ /* 0x000fda0003f45270 */
[----:B------:R1:W5:Y:S04]  /*9520*/  @P2 LD.E R11, desc[UR44][R2.64+0x4] ;  /* 0x0000042c020b2980 */ /* 0x000368000c101900 */
[----:B------:R-:W2:Y:S01]  /*9530*/  @!P2 LD.E R4, desc[UR44][R2.64+0x4] ;  /* 0x0000042c0204a980 */ /* 0x000ea2000c101900 */
[----:B---3--:R-:W-:-:S03]  /*9540*/  VIADD R9, R0, 0x1 ;  /* 0x0000000100097836 */ /* 0x008fc60000000000 */
[----:B------:R3:W-:Y:S04]  /*9550*/  ST.E desc[UR44][R2.64], R5 ;  /* 0x0000000502007985 */ /* 0x0007e8000c10192c */
[----:B------:R1:W-:Y:S04]  /*9560*/  ST.E desc[UR44][R2.64+0x8], R9 ;  /* 0x0000080902007985 */ /* 0x0003e8000c10192c */
[----:B------:R1:W-:Y:S01]  /*9570*/  @!P2 ST.E desc[UR44][R2.64], RZ ;  /* 0x000000ff0200a985 */ /* 0x0003e2000c10192c */
[----:B--2---:R-:W-:-:S05]  /*9580*/  @!P2 LOP3.LUT R11, R4, 0x1, RZ, 0x3c, !PT ;  /* 0x00000001040ba812 */ /* 0x004fca00078e3cff */
[----:B------:R1:W-:Y:S04]  /*9590*/  @!P2 ST.E desc[UR44][R2.64+0x4], R11 ;  /* 0x0000040b0200a985 */ /* 0x0003e8000c10192c */
[----:B------:R-:W2:Y:S01]  /*95a0*/  LDL R0, [R1+0x1c] ;  /* 0x00001c0001007983 */ /* 0x000ea20000100800 */
[----:B------:R-:W-:Y:S01]  /*95b0*/  IMAD.MOV.U32 R7, RZ, RZ, R171 ;  /* 0x000000ffff077224 */ /* 0x000fe200078e00ab */
[----:B------:R-:W-:Y:S05]  /*95c0*/  YIELD ;  /* 0x0000000000007946 */ /* 0x000fea0003800000 */
[----:B------:R-:W-:Y:S01]  /*95d0*/  BSSY B0, `(.L_x_11121) ;  /* 0x0000008000007945 */ /* 0x000fe20003800000 */
[----:B------:R-:W-:Y:S01]  /*95e0*/  VIADD R171, R171, 0xffffffff ;  /* 0xffffffffabab7836 */ /* 0x000fe20000000000 */
[----:B------:R-:W-:Y:S01]  /*95f0*/  ISETP.GT.AND P1, PT, R7, R182, PT ;  /* 0x000000b60700720c */ /* 0x000fe20003f24270 */
[----:B---3--:R-:W-:Y:S01]  /*9600*/  @!P2 IMAD.MOV.U32 R5, RZ, RZ, RZ ;  /* 0x000000ffff05a224 */ /* 0x008fe200078e00ff */
[----:B--2---:R-:W-:-:S04]  /*9610*/  LOP3.LUT R0, R0, 0x1, RZ, 0xfc, !PT ;  /* 0x0000000100007812 */ /* 0x004fc800078efcff */
[----:B------:R-:W-:-:S13]  /*9620*/  ISETP.NE.AND P3, PT, R0, 0x3, PT ;  /* 0x000000030000780c */ /* 0x000fda0003f65270 */
[----:B-1----:R-:W-:Y:S05]  /*9630*/  @!P3 BRA `(.L_x_11122) ;  /* 0x000000000004b947 */ /* 0x002fea0003800000 */
[----:B------:R-:W-:Y:S01]  /*9640*/  BPT.TRAP 0x1 ;  /* 0x000000040000795c */ /* 0x000fe20000300000 */
.L_x_11122:
[----:B------:R-:W-:Y:S05]  /*9650*/  BSYNC B0 ;  /* 0x0000000000007941 */ /* 0x000fea0003800000 */
.L_x_11121:
[----:B------:R-:W2:Y:S01]  /*9660*/  LDL.64 R6, [R1+0x8] ;  /* 0x0000080001067983 */ /* 0x000ea20000100a00 */
[----:B-----5:R-:W-:Y:S02]  /*9670*/  SHF.L.U32 R8, R11, 0x1f, RZ ;  /* 0x0000001f0b087819 */ /* 0x020fe400000006ff */
[----:B--2---:R-:W-:-:S05]  /*9680*/  MOV R6, R6 ;  /* 0x0000000600067202 */ /* 0x004fca0000000f00 */
[----:B------:R-:W-:-:S04]  /*9690*/  IMAD R5, R5, 0x8, R6 ;  /* 0x0000000805057824 */ /* 0x000fc800078e0206 */
[----:B------:R1:W2:Y:S01]  /*96a0*/  SYNCS.PHASECHK.TRANS64.TRYWAIT P2, [R5+URZ], R8 ;  /* 0x00000008050075a7 */ /* 0x0002a2000804017f */
[----:B------:R1:W5:Y:S04]  /*96b0*/  LD.E R0, desc[UR44][R2.64] ;  /* 0x0000002c02007980 */ /* 0x000368000c101900 */
[----:B------:R1:W5:Y:S01]  /*96c0*/  LD.E R4, desc[UR44][R2.64+0x4] ;  /* 0x0000042c02047980 */ /* 0x000362000c101900 */
[----:B------:R-:W-:Y:S04]  /*96d0*/  BSSY B0, `(.L_x_11123) ;  /* 0x0000003000007945 */ /* 0x000fe80003800000 */
[----:B------:R-:W-:Y:S05]  /*96e0*/  @!P3 BRA `(.L_x_11124) ;  /* 0x000000000004b947 */ /* 0x000fea0003800000 */
[----:B------:R-:W-:Y:S01]  /*96f0*/  BPT.TRAP 0x1 ;  /* 0x000000040000795c */ /* 0x000fe20000300000 */
.L_x_11124:
[----:B------:R-:W-:Y:S05]  /*9700*/  BSYNC B0 ;  /* 0x0000000000007941 */ /* 0x000fea0003800000 */
.L_x_11123:
[----:B------:R-:W-:Y:S04]  /*9710*/  BSSY B0, `(.L_x_11125) ;  /* 0x0000006000007945 */ /* 0x000fe80003800000 */
[----:B--2---:R-:W-:Y:S05]  /*9720*/  @P2 BRA `(.L_x_11126) ;  /* 0x0000000000102947 */ /* 0x004fea0003800000 */
[----:B-----5:R-:W-:Y:S01]  /*9730*/  IMAD R0, R0, 0x8, R6 ;  /* 0x0000000800007824 */ /* 0x020fe200078e0206 */
[----:B-1----:R-:W-:-:S04]  /*9740*/  SHF.L.U32 R5, R4, 0x1f, RZ ;  /* 0x0000001f04057819 */ /* 0x002fc800000006ff */
[----:B------:R-:W1:Y:S02]  /*9750*/  SYNCS.PHASECHK.TRANS64.TRYWAIT P2, [R0+URZ], R5 ;  /* 0x00000005000075a7 */ /* 0x000e64000804017f */
[----:B-1----:R-:W-:Y:S05]  /*9760*/  @!P2 BRA `(.L_x_11127) ;  /* 0x000002a4006ca947 */ /* 0x002fea0003800000 */
.L_x_11126:
[----:B------:R-:W-:Y:S05]  /*9770*/  BSYNC B0 ;  /* 0x0000000000007941 */ /* 0x000fea0003800000 */
.L_x_11125:
[----:B-1----:R-:W2:Y:S04]  /*9780*/  LD.E R5, desc[UR44][R2.64] ;  /* 0x0000002c02057980 */ /* 0x002ea8000c101900 */
[----:B------:R-:W2:Y:S01]  /*9790*/  LDL.64 R8, [R1+0xa0] ;  /* 0x0000a00001087983 */ /* 0x000ea20000100a00 */
[----:B------:R-:W-:Y:S05]  /*97a0*/  WARPSYNC.ALL ;  /* 0x0000000000007948 */ /* 0x000fea0003800000 */
[----:B------:R-:W3:Y:S04]  /*97b0*/  LDL.64 R14, [R1+0x98] ;  /* 0x00009800010e7983 */ /* 0x000ee80000100a00 */
[----:B------:R-:W4:Y:S04]  /*97c0*/  LDL.64 R6, [R1+0x98] ;  /* 0x0000980001067983 */ /* 0x000f280000100a00 */
[----:B------:R-:W4:Y:S01]  /*97d0*/  LDL.64 R10, [R1+0x98] ;  /* 0x00009800010a7983 */ /* 0x000f220000100a00 */
[----:B--2--5:R-:W-:-:S03]  /*97e0*/  IMAD R4, R5, 0x300, R8 ;  /* 0x0000030005047824 */ /* 0x024fc600078e0208 */
[----:B------:R-:W2:Y:S01]  /*97f0*/  LDL.64 R12, [R1+0x98] ;  /* 0x00009800010c7983 */ /* 0x000ea20000100a00 */
[----:B------:R-:W-:Y:S01]  /*9800*/  IMAD.MOV.U32 R5, RZ, RZ, R9 ;  /* 0x000000ffff057224 */ /* 0x000fe200078e0009 */
[----:B------:R-:W-:Y:S01]  /*9810*/  R2UR UR6, R4 ;  /* 0x00000000040672ca */ /* 0x000fe200000e0000 */
[----:B------:R-:W-:-:S03]  /*9820*/  WARPGROUP.ARRIVE ;  /* 0x00000000000079c5 */ /* 0x000fc60000000000 */
[----:B------:R-:W-:Y:S01]  /*9830*/  R2UR UR7, R5 ;  /* 0x00000000050772ca */ /* 0x000fe200000e0000 */
[----:B------:R-:W-:Y:S02]  /*9840*/  VIADD R8, R4, 0x2 ;  /* 0x0000000204087836 */ /* 0x000fe40000000000 */
[----:B------:R-:W-:Y:S01]  /*9850*/  IMAD.MOV.U32 R183, RZ, RZ, 0x1 ;  /* 0x00000001ffb77424 */ /* 0x000fe200078e00ff */
[----:B------:R1:W-:Y:S04]  /*9860*/  STL [R1+0x80], RZ ;  /* 0x000080ff01007387 */ /* 0x0003e80000100800 */
[----:B------:R1:W-:Y:S04]  /*9870*/  STL [R1+0x80], R183 ;  /* 0x000080b701007387 */ /* 0x0003e80000100800 */
[----:B------:R1:W-:Y:S04]  /*9880*/  STL [R1+0x80], R183 ;  /* 0x000080b701007387 */ /* 0x0003e80000100800 */
[----:B------:R1:W-:Y:S04]  /*9890*/  STL [R1+0x80], R183 ;  /* 0x000080b701007387 */ /* 0x0003e80000100800 */
[----:B------:R1:W-:Y:S01]  /*98a0*/  STL [R1+0x80], R183 ;  /* 0x000080b701007387 */ /* 0x0003e20000100800 */
[----:B---3--:R-:W-:-:S02]  /*98b0*/  R2UR UR4, R14 ;  /* 0x000000000e0472ca */ /* 0x008fc400000e0000 */
[----:B------:R-:W-:Y:S01]  /*98c0*/  R2UR UR5, R15 ;  /* 0x000000000f0572ca */ /* 0x000fe200000e0000 */
[----:B------:R-:W3:-:S12]  /*98d0*/  LDL R14, [R1+0x54] ;  /* 0x00005400010e7983 */ /* 0x000ed80000100800 */
[----:B------:R-:W-:Y:S01]  /*98e0*/  HGMMA.64x96x16.F32.BF16 R24, gdesc[UR4], RZ, !UPT, gsb0 ;  /* 0x01600000041879f0 */ /* 0x000fe2000c0018ff */
[----:B----4-:R-:W-:Y:S01]  /*98f0*/  VIADD R6, R6, 0x2 ;  /* 0x0000000206067836 */ /* 0x010fe20000000000 */
[----:B------:R-:W-:Y:S02]  /*9900*/  R2UR UR6, R8 ;  /* 0x00000000080672ca */ /* 0x000fe400000e0000 */
[----:B------:R-:W-:Y:S02]  /*9910*/  R2UR UR7, R9 ;  /* 0x00000000090772ca */ /* 0x000fe400000e0000 */
[----:B------:R-:W-:Y:S02]  /*9920*/  R2UR UR4, R6 ;  /* 0x00000000060472ca */ /* 0x000fe400000e0000 */
[----:B------:R-:W-:Y:S01]  /*9930*/  R2UR UR5, R7 ;  /* 0x00000000070572ca */ /* 0x000fe200000e0000 */
[----:B------:R-:W-:Y:S02]  /*9940*/  VIADD R10, R10, 0x4 ;  /* 0x000000040a0a7836 */ /* 0x000fe40000000000 */
[----:B------:R-:W-:-:S02]  /*9950*/  VIADD R6, R4, 0x4 ;  /* 0x0000000404067836 */ /* 0x000fc40000000000 */
[----:B------:R-:W-:Y:S01]  /*9960*/  IMAD.MOV.U32 R7, RZ, RZ, R9 ;  /* 0x000000ffff077224 */ /* 0x000fe200078e0009 */
[----:B------:R-:W-:Y:S02]  /*9970*/  WARPGROUP.DEPBAR.LE gsb0, 0x0 ;  /* 0x00008000000079c5 */ /* 0x000fe40000010000 */
[----:B------:R1:W5:Y:S04]  /*9980*/  LD.E R0, desc[UR44][R2.64] ;  /* 0x0000002c02007980 */ /* 0x000368000c101900 */
[----:B------:R1:W5:Y:S01]  /*9990*/  LD.E R5, desc[UR44][R2.64+0x4] ;  /* 0x0000042c02057980 */ /* 0x000362000c101900 */
[----:B------:R-:W-:-:S06]  /*99a0*/  WARPGROUP.ARRIVE ;  /* 0x00000000000079c5 */ /* 0x000fcc0000000000 */
[----:B------:R-:W-:Y:S01]  /*99b0*/  HGMMA.64x96x16.F32.BF16 R24, gdesc[UR4], R24, gsb0 ;  /* 0x01600000041879f0 */ /* 0x000fe20008001818 */
[----:B------:R-:W-:Y:S02]  /*99c0*/  R2UR UR6, R6 ;  /* 0x00000000060672ca */ /* 0x000fe400000e0000 */
[----:B------:R-:W-:Y:S02]  /*99d0*/  R2UR UR7, R7 ;  /* 0x00000000070772ca */ /* 0x000fe400000e0000 */
[----:B------:R-:W-:Y:S02]  /*99e0*/  R2UR UR4, R10 ;  /* 0x000000000a0472ca */ /* 0x000fe400000e0000 */
[----:B------:R-:W-:Y:S01]  /*99f0*/  R2UR UR5, R11 ;  /* 0x000000000b0572ca */ /* 0x000fe200000e0000 */
[----:B------:R-:W-:Y:S02]  /*9a00*/  VIADD R6, R4, 0x6 ;  /* 0x0000000604067836 */ /* 0x000fe40000000000 */
[----:B--2---:R-:W-:-:S02]  /*9a10*/  VIADD R12, R12, 0x6 ;  /* 0x000000060c0c7836 */ /* 0x004fc40000000000 */
[----:B------:R-:W-:Y:S01]  /*9a20*/  IMAD.MOV.U32 R7, RZ, RZ, R9 ;  /* 0x000000ffff077224 */ /* 0x000fe200078e0009 */
        /* <DEDUP_REMOVED lines=10> */
[----:B---3--:R-:W-:-:S04]  /*9ad0*/  LOP3.LUT R14, R14, 0x1, RZ, 0xfc, !PT ;  /* 0x000000010e0e7812 */ /* 0x008fc800078efcff */
[----:B------:R-:W-:Y:S01]  /*9ae0*/  ISETP.NE.AND P3, PT, R14, 0x3, PT ;  /* 0x000000030e00780c */ /* 0x000fe20003f65270 */
[----:B------:R-:W-:Y:S01]  /*9af0*/  BSSY B0, `(.L_x_11128) ;  /* 0x0000004000007945 */ /* 0x000fe20003800000 */
[----:B------:R-:W-:-:S11]  /*9b00*/  WARPGROUP.DEPBAR.LE gsb0, 0x0 ;  /* 0x00008000000079c5 */ /* 0x000fd60000010000 */
[----:B-1----:R-:W-:Y:S05]  /*9b10*/  @!P3 BRA `(.L_x_11129) ;  /* 0x000000000004b947 */ /* 0x002fea0003800000 */
[----:B------:R-:W-:Y:S01]  /*9b20*/  BPT.TRAP 0x1 ;  /* 0x000000040000795c */ /* 0x000fe20000300000 */
.L_x_11129:
[----:B------:R-:W-:Y:S05]  /*9b30*/  BSYNC B0 ;  /* 0x0000000000007941 */ /* 0x000fea0003800000 */
.L_x_11128:
        /* <DEDUP_REMOVED lines=10> */
.L_x_11131:
[----:B------:R-:W-:Y:S05]  /*9be0*/  BSYNC B0 ;  /* 0x0000000000007941 */ /* 0x000fea0003800000 */
.L_x_11130:
[----:B------:R-:W-:Y:S04]  /*9bf0*/  BSSY B0, `(.L_x_11132) ;  /* 0x0000006000007945 */ /* 0x000fe80003800000 */
[----:B--2---:R-:W-:Y:S05]  /*9c00*/  @P2 BRA `(.L_x_11133) ;  /* 0x0000000000102947 */ /* 0x004fea0003800000 */
[----:B-----5:R-:W-:Y:S01]  /*9c10*/  IMAD R4, R4, 0x8, R7 ;  /* 0x0000000804047824 */ /* 0x020fe200078e0207 */
[----:B------:R-:W-:-:S04]  /*9c20*/  SHF.L.U32 R5, R5, 0x1f, RZ ;  /* 0x0000001f05057819 */ /* 0x000fc800000006ff */
[----:B------:R-:W2:Y:S02]  /*9c30*/  SYNCS.PHASECHK.TRANS64.TRYWAIT P2, [R4+URZ], R5 ;  /* 0x00000005040075a7 */ /* 0x000ea4000804017f */
[----:B--2---:R-:W-:Y:S05]  /*9c40*/  @!P2 BRA `(.L_x_11134) ;  /* 0x000002a00048a947 */ /* 0x004fea0003800000 */
.L_x_11133:
[----:B------:R-:W-:Y:S05]  /*9c50*/  BSYNC B0 ;  /* 0x0000000000007941 */ /* 0x000fea0003800000 */
.L_x_11132:
[----:B------:R-:W3:Y:S04]  /*9c60*/  LD.E R15, desc[UR44][R2.64] ;  /* 0x0000002c020f7980 */ /* 0x000ee8000c101900 */
[----:B------:R-:W3:Y:S04]  /*9c70*/  LDL.64 R6, [R1+0x118] ;  /* 0x0001180001067983 */ /* 0x000ee80000100a00 */
[----:B-1----:R-:W4:Y:S04]  /*9c80*/  LDL R0, [R1+0x90] ;  /* 0x0000900001007983 */ /* 0x002f280000100800 */
[----:B--2--5:R-:W2:Y:S04]  /*9c90*/  LDL.64 R4, [R1+0x110] ;  /* 0x0001100001047983 */ /* 0x024ea80000100a00 */
[----:B------:R-:W2:Y:S04]  /*9ca0*/  LDL.64 R8, [R1+0x110] ;  /* 0x0001100001087983 */ /* 0x000ea80000100a00 */
[----:B------:R-:W2:Y:S04]  /*9cb0*/  LDL.64 R10, [R1+0x110] ;  /* 0x00011000010a7983 */ /* 0x000ea80000100a00 */
[----:B------:R-:W2:Y:S01]  /*9cc0*/  LDL.64 R12, [R1+0x110] ;  /* 0x00011000010c7983 */ /* 0x000ea20000100a00 */
[----:B------:R-:W-:Y:S05]  /*9cd0*/  WARPSYNC.ALL ;  /* 0x0000000000007948 */ /* 0x000fea0003800000 */
[----:B------:R-:W-:Y:S01]  /*9ce0*/  WARPGROUP.ARRIVE ;  /* 0x00000000000079c5 */ /* 0x000fe20000000000 */
[----:B------:R-:W-:Y:S04]  /*9cf0*/  STL [R1+0x1bb4], R171 ;  /* 0x001bb4ab01007387 */ /* 0x000fe80000100800 */
[----:B------:R-:W-:Y:S04]  /*9d00*/  STL [R1+0x1bb0], R234 ;  /* 0x001bb0ea01007387 */ /* 0x000fe80000100800 */
[----:B------:R-:W-:Y:S04]  /*9d10*/  STL [R1+0xbcc], R18 ;  /* 0x000bcc1201007387 */ /* 0x000fe80000100800 */
[----:B------:R-:W-:Y:S01]  /*9d20*/  STL [R1+0xbc8], R19 ;  /* 0x000bc81301007387 */ /* 0x000fe20000100800 */
[----:B---3--:R-:W-:Y:S01]  /*9d30*/  IMAD R6, R15, 0xc00, R6 ;  /* 0x00000c000f067824 */ /* 0x008fe200078e0206 */
[----:B----4-:R-:W-:-:S02]  /*9d40*/  ISETP.NE.U32.AND P2, PT, R0, RZ, PT ;  /* 0x000000ff0000720c */ /* 0x010fc40003f45070 */
[----:B------:R-:W3:Y:S02]  /*9d50*/  LDL.64 R14, [R1+0x110] ;  /* 0x00011000010e7983 */ /* 0x000ee40000100a00 */
[----:B------:R-:W-:Y:S02]  /*9d60*/  R2UR UR6, R6 ;  /* 0x00000000060672ca */ /* 0x000fe400000e0000 */
[----:B------:R-:W-:Y:S02]  /*9d70*/  R2UR UR7, R7 ;  /* 0x00000000070772ca */ /* 0x000fe400000e0000 */
[----:B--2---:R-:W-:Y:S02]  /*9d80*/  R2UR UR4, R4 ;  /* 0x00000000040472ca */ /* 0x004fe400000e0000 */
[----:B------:R-:W-:-:S03]  /*9d90*/  R2UR UR5, R5 ;  /* 0x00000000050572ca */ /* 0x000fc600000e0000 */
[----:B------:R-:W-:-:S10]  /*9da0*/  VOTEU.ANY UP0, P2 ;  /* 0x00000000003f7886 */ /* 0x000fd40001000100 */
[----:B------:R-:W-:Y:S01]  /*9db0*/  HGMMA.64x96x16.F32.BF16 R24, gdesc[UR4], R24, UP0, gsb0 ;  /* 0x01600000041879f0 */ /* 0x000fe2000b801818 */
[----:B------:R-:W-:Y:S02]  /*9dc0*/  VIADD R8, R8, 0x2 ;  /* 0x0000000208087836 */ /* 0x000fe40000000000 */
        /* <DEDUP_REMOVED lines=126> */
[----:B------:R-:W-:Y:S01]  /*a5b0*/  R2UR UR5, R15 ;  /* 0x000000000f0572ca */ /* 0x000fe200000e0000 */
[----:B--2---:R-:W-:Y:S01]  /*a5c0*/  VIADD R8, R8, 0xc02 ;  /* 0x00000c0208087836 */ /* 0x004fe20000000000 */
[----:B------:R-:W-:Y:S02]  /*a5d0*/  WARPGROUP.DEPBAR.LE gsb0, 0x0 ;  /* 0x00008000000079c5 */ /* 0x000fe40000010000 */
[----:B------:R-:W-:-:S09]  /*a5e0*/  WARPGROUP.ARRIVE ;  /* 0x00000000000079c5 */ /* 0x000fd20000000000 */
[----:B------:R-:W-:Y:S01]  /*a5f0*/  HGMMA.64x96x16.F32.BF16 R24, gdesc[UR4], R24, gsb0 ;  /* 0x01600000041879f0 */ /* 0x000fe20008001818 */
[----:B------:R-:W-:Y:S02]  /*a600*/  VIADD R4, R6, 0x902 ;  /* 0x0000090206047836 */ /* 0x000fe40000000000 */
[----:B------:R-:W-:Y:S01]  /*a610*/  IMAD.MOV.U32 R5, RZ, RZ, R7 ;  /* 0x000000ffff057224 */ /* 0x000fe200078e0007 */
[----:B------:R-:W-:Y:S02]  /*a620*/  R2UR UR4, R8 ;  /* 0x00000000080472ca */ /* 0x000fe400000e0000 */
[----:B------:R-:W-:Y:S02]  /*a630*/  R2UR UR6, R4 ;  /* 0x00000000040672ca */ /* 0x000fe400000e0000 */
[----:B------:R-:W-:Y:S02]  /*a640*/  R2UR UR7, R5 ;  /* 0x00000000050772ca */ /* 0x000fe400000e0000 */
[----:B------:R-:W-:Y:S01]  /*a650*/  R2UR UR5, R9 ;  /* 0x00000000090572ca */ /* 0x000fe200000e0000 */
[----:B----4-:R-:W-:-:S02]  /*a660*/  VIADD R10, R10, 0xc04 ;  /* 0x00000c040a0a7836 */ /* 0x010fc40000000000 */
[----:B------:R-:W-:Y:S01]  /*a670*/  VIADD R4, R6, 0x904 ;  /* 0x0000090406047836 */ /* 0x000fe20000000000 */
[----:B------:R-:W-:Y:S02]  /*a680*/  WARPGROUP.DEPBAR.LE gsb0, 0x0 ;  /* 0x00008000000079c5 */ /* 0x000fe40000010000 */
[----:B------:R-:W-:-:S07]  /*a690*/  WARPGROUP.ARRIVE ;  /* 0x00000000000079c5 */ /* 0x000fce0000000000 */
[----:B------:R-:W-:Y:S01]  /*a6a0*/  HGMMA.64x96x16.F32.BF16 R24, gdesc[UR4], R24, gsb0 ;  /* 0x01600000041879f0 */ /* 0x000fe20008001818 */
[----:B------:R-:W-:Y:S01]  /*a6b0*/  IMAD.MOV.U32 R5, RZ, RZ, R7 ;  /* 0x000000ffff057224 */ /* 0x000fe200078e0007 */
        /* <DEDUP_REMOVED lines=14> */
[----:B------:R-:W-:Y:S04]  /*a7a0*/  STL [R1+0x90], R183 ;  /* 0x000090b701007387 */ /* 0x000fe80000100800 */
[----:B------:R-:W-:Y:S01]  /*a7b0*/  STL [R1+0x90], R183 ;  /* 0x000090b701007387 */ /* 0x000fe20000100800 */
[----:B------:R-:W-:-:S02]  /*a7c0*/  WARPGROUP.DEPBAR.LE gsb0, 0x0 ;  /* 0x00008000000079c5 */ /* 0x000fc40000010000 */
[----:B------:R-:W-:Y:S01]  /*a7d0*/  WARPGROUP.ARRIVE ;  /* 0x00000000000079c5 */ /* 0x000fe20000000000 */
[----:B------:R-:W2:Y:S05]  /*a7e0*/  @!P0 LDL.64 R4, [R1+0x30] ;  /* 0x0000300001048983 */ /* 0x000eaa0000100a00 */
[----:B------:R-:W-:Y:S01]  /*a7f0*/  HGMMA.64x96x16.F32.BF16 R24, gdesc[UR4], R24, gsb0 ;  /* 0x01600000041879f0 */ /* 0x000fe20008001818 */
        /* <DEDUP_REMOVED lines=16> */
[----:B------:R-:W3:Y:S01]  /*a900*/  @!P0 LD.E R0, desc[UR44][R2.64] ;  /* 0x0000002c02008980 */ /* 0x000ee2000c101900 */
[----:B--2---:R-:W-:-:S05]  /*a910*/  @!P0 MOV R5, R4 ;  /* 0x0000000400058202 */ /* 0x004fca0000000f00 */
[----:B---3--:R-:W-:-:S05]  /*a920*/  @!P0 IMAD R0, R0, 0x8, R5 ;  /* 0x0000000800008824 */ /* 0x008fca00078e0205 */
[----:B------:R-:W-:-:S04]  /*a930*/  @!P0 PRMT R0, RZ, 0x654, R0 ;  /* 0x00000654ff008816 */ /* 0x000fc80000000000 */
[----:B------:R2:W-:Y:S01]  /*a940*/  @!P0 SYNCS.ARRIVE.TRANS64.RED.A1T0 RZ, [R0+URZ], RZ ;  /* 0x000000ff00ff89a7 */ /* 0x0005e2000810043f */
[----:B------:R-:W3:Y:S04]  /*a950*/  LDL.64 R8, [R1+0x170] ;  /* 0x0001700001087983 */ /* 0x000ee80000100a00 */
[----:B------:R-:W4:Y:S04]  /*a960*/  LDL.64 R4, [R1+0x230] ;  /* 0x0002300001047983 */ /* 0x000f280000100a00 */
        /* <DEDUP_REMOVED lines=39> */
[----:B---3--:R-:W3:Y:S01]  /*abe0*/  LD.E R8, desc[UR44][R8.64] ;  /* 0x0000002c08087980 */ /* 0x008ee2000c101900 */
[----:B------:R1:W-:Y:S01]  /*abf0*/  BAR.SYNC.DEFER_BLOCKING R237, 0x100 ;  /* 0x000400ed0000751d */ /* 0x0003e20000010000 */
[-C--:B---3--:R-:W-:Y:S01]  /*ac00*/  FMUL.FTZ R7, R24, R8.reuse ;  /* 0x0000000818077220 */ /* 0x088fe20000410000 */
[-C--:B------:R-:W-:Y:S01]  /*ac10*/  FMUL.FTZ R10, R25, R8.reuse ;  /* 0x00000008190a7220 */ /* 0x080fe20000410000 */
[-C--:B------:R-:W-:Y:S01]  /*ac20*/  FMUL.FTZ R22, R28, R8.reuse ;  /* 0x000000081c167220 */ /* 0x080fe20000410000 */
[-C--:B------:R-:W-:Y:S01]  /*ac30*/  FMUL.FTZ R73, R29, R8.reuse ;  /* 0x000000081d497220 */ /* 0x080fe20000410000 */
[-C--:B------:R-:W-:Y:S01]  /*ac40*/  FMUL.FTZ R143, R32, R8.reuse ;  /* 0x00000008208f7220 */ /* 0x080fe20000410000 */
[-C--:B------:R-:W-:Y:S01]  /*ac50*/  FMUL.FTZ R6, R26, R8.reuse ;  /* 0x000000081a067220 */ /* 0x080fe20000410000 */
[----:B------:R-:W4:Y:S01]  /*ac60*/  MUFU.TANH R7, R7 ;  /* 0x0000000700077308 */ /* 0x000f220000002400 */
[-C--:B------:R-:W-:Y:S01]  /*ac70*/  FMUL.FTZ R153, R33, R8.reuse ;  /* 0x0000000821997220 */ /* 0x080fe20000410000 */
[-C--:B--2---:R-:W-:Y:S01]  /*ac80*/  FMUL.FTZ R0, R27, R8.reuse ;  /* 0x000000081b007220 */ /* 0x084fe20000410000 */
        /* <DEDUP_REMOVED lines=14> */
[----:B----4-:R-:W-:Y:S01]  /*ad70*/  FMNMX.FTZ R9, R7, R4, !PT ;  /* 0x0000000407097209 */ /* 0x010fe20007810000 */
[-C--:B------:R-:W-:Y:S01]  /*ad80*/  FMUL.FTZ R175, R49, R8.reuse ;  /* 0x0000000831af7220 */ /* 0x080fe20000410000 */
[-C--:B------:R-:W-:Y:S01]  /*ad90*/  FMUL.FTZ R164, R43, R8.reuse ;  /* 0x000000082ba47220 */ /* 0x080fe20000410000 */
[-C--:B------:R-:W-:Y:S01]  /*ada0*/  FMUL.FTZ R195, R52, R8.reuse ;  /* 0x0000000834c37220 */ /* 0x080fe20000410000 */
[-C--:B------:R-:W-:Y:S01]  /*adb0*/  FMUL.FTZ R166, R46, R8.reuse ;  /* 0x000000082ea67220 */ /* 0x080fe20000410000 */
[-C--:B------:R-:W-:Y:S01]  /*adc0*/  FMUL.FTZ R181, R53, R8.reuse ;  /* 0x0000000835b57220 */ /* 0x080fe20000410000 */
[-C--:B------:R-:W-:Y:S01]  /*add0*/  FMUL.FTZ R168, R47, R8.reuse ;  /* 0x000000082fa87220 */ /* 0x080fe20000410000 */
[----:B------:R-:W4:Y:S01]  /*ade0*/  MUFU.TANH R73, R73 ;  /* 0x0000004900497308 */ /* 0x000f220000002400 */
[----:B--2---:R-:W-:Y:S01]  /*adf0*/  FMNMX.FTZ R9, R10, R9, !PT ;  /* 0x000000090a097209 */ /* 0x004fe20007810000 */
[-C--:B------:R-:W-:Y:S01]  /*ae00*/  FMUL.FTZ R35, R37, R8.reuse ;  /* 0x0000000825237220 */ /* 0x080fe20000410000 */
[-C--:B------:R-:W-:Y:S01]  /*ae10*/  FMUL.FTZ R205, R56, R8.reuse ;  /* 0x0000000838cd7220 */ /* 0x080fe20000410000 */
[-C--:B------:R-:W-:Y:S01]  /*ae20*/  FMUL.FTZ R170, R50, R8.reuse ;  /* 0x0000000832aa7220 */ /* 0x080fe20000410000 */
[-C--:B------:R-:W-:Y:S01]  /*ae30*/  FMUL.FTZ R203, R57, R8.reuse ;  /* 0x0000000839cb7220 */ /* 0x080fe20000410000 */
[-C--:B------:R-:W-:Y:S01]  /*ae40*/  FMUL.FTZ R23, R51, R8.reuse ;  /* 0x0000000833177220 */ /* 0x080fe20000410000 */
[-C--:B------:R-:W-:Y:S01]  /*ae50*/  FMUL.FTZ R213, R60, R8.reuse ;  /* 0x000000083cd57220 */ /* 0x080fe20000410000 */
[----:B------:R-:W2:Y:S01]  /*ae60*/  MUFU.TANH R143, R143 ;  /* 0x0000008f008f7308 */ /* 0x000ea20000002400 */
        /* <DEDUP_REMOVED lines=14> */
[----:B------:R-:W-:Y:S01]  /*af50*/  FMUL.FTZ R133, R67, R8 ;  /* 0x0000000843857220 */ /* 0x000fe20000410000 */
[----:B------:R-:W0:Y:S01]  /*af60*/  MUFU.TANH R153, R153 ;  /* 0x0000009900997308 */ /* 0x000e220000002400 */
[----:B----4-:R-:W-:Y:S01]  /*af70*/  FMNMX.FTZ R12, R73, R12, !PT ;  /* 0x0000000c490c7209 */ /* 0x010fe20007810000 */
[-C--:B------:R-:W-:Y:S01]  /*af80*/  FMUL.FTZ R137, R70, R8.reuse ;  /* 0x0000000846897220 */ /* 0x080fe20000410000 */
[----:B------:R-:W-:Y:S01]  /*af90*/  FMUL.FTZ R141, R71, R8 ;  /* 0x00000008478d7220 */ /* 0x000fe20000410000 */
[----:B------:R-:W4:Y:S04]  /*afa0*/  LDL R25, [R1+0x250] ;  /* 0x0002500001197983 */ /* 0x000f280000100800 */
[----:B------:R-:W1:Y:S01]  /*afb0*/  MUFU.TANH R0, R0 ;  /* 0x0000000000007308 */ /* 0x000e620000002400 */
[----:B------:R-:W4:Y:S04]  /*afc0*/  LDL.64 R32, [R1+0x3c8] ;  /* 0x0003c80001207983 */ /* 0x000f280000100a00 */
[----:B------:R-:W4:Y:S03]  /*afd0*/  LDL.64 R26, [R1+0x418] ;  /* 0x00041800011a7983 */ /* 0x000f260000100a00 */
[----:B------:R-:W1:Y:S01]  /*afe0*/  MUFU.TANH R157, R157 ;  /* 0x0000009d009d7308 */ /* 0x000e620000002400 */
[----:B--2---:R-:W-:-:S07]  /*aff0*/  FMNMX.FTZ R12, R143, R12, !PT ;  /* 0x0000000c8f0c7209 */ /* 0x004fce0007810000 */
[----:B------:R-:W2:Y:S01]  /*b000*/  MUFU.TANH R72, R72 ;  /* 0x0000004800487308 */ /* 0x000ea20000002400 */
[----:B------:R-:W-:Y:S01]  /*b010*/  FMUL.FTZ R34, R38, R8 ;  /* 0x0000000826227220 */ /* 0x000fe20000410000 */
[----:B------:R-:W4:Y:S04]  /*b020*/  LDL.64 R44, [R1+0x378] ;  /* 0x00037800012c7983 */ /* 0x000f280000100a00 */
[----:B------:R-:W4:Y:S02]  /*b030*/  LDL.64 R46, [R1+0x388] ;  /* 0x00038800012e7983 */ /* 0x000f240000100a00 */
[----:B------:R-:W2:Y:S01]  /*b040*/  MUFU.TANH R35, R35 ;  /* 0x0000002300237308 */ /* 0x000ea20000002400 */
[----:B---3--:R-:W-:Y:S01]  /*b050*/  FMNMX.FTZ R9, R6, R5, !PT ;  /* 0x0000000506097209 */ /* 0x008fe20007810000 */
[----:B------:R-:W3:Y:S01]  /*b060*/  LDL.64 R54, [R1+0x328] ;  /* 0x0003280001367983 */ /* 0x000ee20000100a00 */
[----:B0-----:R-:W-:-:S03]  /*b070*/  FMNMX.FTZ R12, R153, R12, !PT ;  /* 0x0000000c990c7209 */ /* 0x001fc60007810000 */
[----:B------:R-:W3:Y:S02]  /*b080*/  LDL.64 R40, [R1+0x3f8] ;  /* 0x0003f80001287983 */ /* 0x000ee40000100a00 */
[----:B------:R-:W0:Y:S08]  /*b090*/  MUFU.TANH R28, R28 ;  /* 0x0000001c001c7308 */ /* 0x000e300000002400 */
[----:B------:R-:W0:Y:S01]  /*b0a0*/  MUFU.TANH R159, R159 ;  /* 0x0000009f009f7308 */ /* 0x000e220000002400 */
[----:B-1----:R-:W-:Y:S01]  /*b0b0*/  FMNMX.FTZ R9, R0, R9, !PT ;  /* 0x0000000900097209 */ /* 0x002fe20007810000 */
[----:B------:R-:W3:Y:S01]  /*b0c0*/  LDL.64 R64, [R1+0x2d8] ;  /* 0x0002d80001407983 */ /* 0x000ee20000100a00 */
[----:B------:R-:W-:-:S05]  /*b0d0*/  FMNMX.FTZ R16, R157, R12, !PT ;  /* 0x0000000c9d107209 */ /* 0x000fca0007810000 */
[----:B------:R-:W1:Y:S08]  /*b0e0*/  MUFU.TANH R139, R139 ;  /* 0x0000008b008b7308 */ /* 0x000e700000002400 */
[----:B------:R-:W1:Y:S01]  /*b0f0*/  MUFU.TANH R165, R165 ;  /* 0x000000a500a57308 */ /* 0x000e620000002400 */
[----:B--2---:R-:W-:Y:S01]  /*b100*/  FMNMX.FTZ R9, R72, R9, !PT ;  /* 0x0000000948097209 */ /* 0x004fe20007810000 */
[----:B------:R-:W2:Y:S01]  /*b110*/  LDL.64 R66, [R1+0x2e8] ;  /* 0x0002e80001427983 */ /* 0x000ea20000100a00 */
[----:B------:R-:W-:-:S03]  /*b120*/  FMNMX.FTZ R16, R35, R16, !PT ;  /* 0x0000001023107209 */ /* 0x000fc60007810000 */
[----:B------:R-:W2:Y:S02]  /*b130*/  LDL.64 R68, [R1+0x2f8] ;  /* 0x0002f80001447983 */ /* 0x000ea40000100a00 */
[----:B------:R-:W1:Y:S08]  /*b140*/  MUFU.TANH R11, R11 ;  /* 0x0000000b000b7308 */ /* 0x000e700000002400 */
[----:B------:R-:W1:Y:S01]  /*b150*/  MUFU.TANH R167, R167 ;  /* 0x000000a700a77308 */ /* 0x000e620000002400 */
[----:B0-----:R-:W-:Y:S01]  /*b160*/  FMNMX.FTZ R12, R28, R9, !PT ;  /* 0x000000091c0c7209 */ /* 0x001fe20007810000 */
[----:B------:R-:W2:Y:S01]  /*b170*/  LDL.64 R70, [R1+0x308] ;  /* 0x0003080001467983 */ /* 0x000ea20000100a00 */
[----:B------:R-:W-:-:S03]  /*b180*/  FMNMX.FTZ R16, R159, R16, !PT ;  /* 0x000000109f107209 */ /* 0x000fc60007810000 */
[----:B------:R-:W2:Y:S02]  /*b190*/  LDL.64 R56, [R1+0x338] ;  /* 0x0003380001387983 */ /* 0x000ea40000100a00 */
[----:B------:R-:W0:Y:S08]  /*b1a0*/  MUFU.TANH R34, R34 ;  /* 0x0000002200227308 */ /* 0x000e300000002400 */
[----:B------:R-:W0:Y:S01]  /*b1b0*/  MUFU.TANH R169, R169 ;  /* 0x000000a900a97308 */ /* 0x000e220000002400 */
[----:B-1----:R-:W-:Y:S01]  /*b1c0*/  FMNMX.FTZ R12, R139, R12, !PT ;  /* 0x0000000c8b0c7209 */ /* 0x002fe20007810000 */
[----:B------:R-:W2:Y:S01]  /*b1d0*/  LDL.64 R58, [R1+0x348] ;  /* 0x00034800013a7983 */ /* 0x000ea20000100a00 */
[----:B------:R-:W-:-:S03]  /*b1e0*/  FMNMX.FTZ R16, R165, R16, !PT ;  /* 0x00000010a5107209 */ /* 0x000fc60007810000 */
[----:B------:R-:W2:Y:S02]  /*b1f0*/  LDL.64 R30, [R1+0x428] ;  /* 0x00042800011e7983 */ /* 0x000ea40000100a00 */
[----:B------:R-:W1:Y:S08]  /*b200*/  MUFU.TANH R14, R14 ;  /* 0x0000000e000e7308 */ /* 0x000e700000002400 */
[----:B------:R-:W1:Y:S01]  /*b210*/  MUFU.TANH R177, R177 ;  /* 0x000000b100b17308 */ /* 0x000e620000002400 */
[----:B------:R-:W-:Y:S01]  /*b220*/  FMNMX.FTZ R9, R11, R12, !PT ;  /* 0x0000000c0b097209 */ /* 0x000fe20007810000 */
[----:B------:R-:W2:Y:S01]  /*b230*/  LDL.64 R60, [R1+0x358] ;  /* 0x00035800013c7983 */ /* 0x000ea20000100a00 */
[----:B------:R-:W-:-:S03]  /*b240*/  FMNMX.FTZ R16, R167, R16, !PT ;  /* 0x00000010a7107209 */ /* 0x000fc60007810000 */
[----:B------:R-:W2:Y:S02]  /*b250*/  LDL.64 R42, [R1+0x408] ;  /* 0x00040800012a7983 */ /* 0x000ea40000100a00 */
[----:B------:R-:W1:Y:S02]  /*b260*/  MUFU.TANH R156, R156 ;  /* 0x0000009c009c7308 */ /* 0x000e640000002400 */
[----:B------:R-:W2:Y:S06]  /*b270*/  LDL.64 R48, [R1+0x398] ;  /* 0x0003980001307983 */ /* 0x000eac0000100a00 */
        /* <DEDUP_REMOVED lines=15> */
[----:B------:R-:W-:-:S05]  /*b370*/  FMNMX.FTZ R16, R175, R16, !PT ;  /* 0x00000010af107209 */ /* 0x000fca0007810000 */
[----:B------:R-:W1:Y:S08]  /*b380*/  MUFU.TANH R168, R168 ;  /* 0x000000a800a87308 */ /* 0x000e700000002400 */
[----:B------:R-:W1:Y:S01]  /*b390*/  MUFU.TANH R205, R205 ;  /* 0x000000cd00cd7308 */ /* 0x000e620000002400 */
[----:B0-----:R-:W-:Y:S02]  /*b3a0*/  FMNMX.FTZ R9, R164, R9, !PT ;  /* 0x00000009a4097209 */ /* 0x001fe40007810000 */
[----:B------:R-:W-:-:S05]  /*b3b0*/  FMNMX.FTZ R16, R195, R16, !PT ;  /* 0x00000010c3107209 */ /* 0x000fca0007810000 */
[----:B------:R-:W0:Y:S08]  /*b3c0*/  MUFU.TANH R170, R170 ;  /* 0x000000aa00aa7308 */ /* 0x000e300000002400 */
[----:B------:R-:W0:Y:S01]  /*b3d0*/  MUFU.TANH R203, R203 ;  /* 0x000000cb00cb7308 */ /* 0x000e220000002400 */
[----:B-1----:R-:W-:Y:S02]  /*b3e0*/  FMNMX.FTZ R9, R166, R9, !PT ;  /* 0x00000009a6097209 */ /* 0x002fe40007810000 */
[----:B------:R-:W-:-:S05]  /*b3f0*/  FMNMX.FTZ R16, R181, R16, !PT ;  /* 0x00000010b5107209 */ /* 0x000fca0007810000 */
[----:B------:R-:W1:Y:S08]  /*b400*/  MUFU.TANH R23, R23 ;  /* 0x0000001700177308 */ /* 0x000e700000002400 */
[----:B------:R-:W1:Y:S01]  /*b410*/  MUFU.TANH R213, R213 ;  /* 0x000000d500d57308 */ /* 0x000e620000002400 */
[----:B------:R-:W-:Y:S02]  /*b420*/  FMNMX.FTZ R9, R168, R9, !PT ;  /* 0x00000009a8097209 */ /* 0x000fe40007810000 */
        /* <DEDUP_REMOVED lines=21> */
[----:B------:R-:W1:Y:S01]  /*b580*/  MUFU.TANH R131, R131 ;  /* 0x0000008300837308 */ /* 0x000e620000002400 */
[----:B------:R-:W-:Y:S02]  /*b590*/  FMNMX.FTZ R12, R127, R12, !PT ;  /* 0x0000000c7f0c7209 */ /* 0x000fe40007810000 */
[----:B------:R-:W-:-:S05]  /*b5a0*/  FMNMX.FTZ R8, R215, R16, !PT ;  /* 0x00000010d7087209 */ /* 0x000fca0007810000 */
[----:B------:R-:W1:Y:S01]  /*b5b0*/  MUFU.TANH R135, R135 ;  /* 0x0000008700877308 */ /* 0x000e620000002400 */
[----:B0-----:R-:W-:Y:S02]  /*b5c0*/  FMNMX.FTZ R12, R129, R12, !PT ;  /* 0x0000000c810c7209 */ /* 0x001fe40007810000 */
[----:B------:R-:W-:-:S05]  /*b5d0*/  FMNMX.FTZ R8, R217, R8, !PT ;  /* 0x00000008d9087209 */ /* 0x000fca0007810000 */
[----:B------:R-:W0:Y:S01]  /*b5e0*/  MUFU.TANH R133, R133 ;  /* 0x0000008500857308 */ /* 0x000e220000002400 */
[----:B-1----:R-:W-:Y:S01]  /*b5f0*/  FMNMX.FTZ R12, R131, R12, !PT ;  /* 0x0000000c830c7209 */ /* 0x002fe20007810000 */
[----:B------:R-:W1:Y:S06]  /*b600*/  SHFL.BFLY PT, R13, R8, 0x2, 0x1f ;  /* 0x0c401f00080d7f89 */ /* 0x000e6c00000e0000 */
[----:B------:R-:W4:Y:S01]  /*b610*/  MUFU.TANH R137, R137 ;  /* 0x0000008900897308 */ /* 0x000f220000002400 */
[----:B------:R-:W-:-:S07]  /*b620*/  FMNMX.FTZ R12, R135, R12, !PT ;  /* 0x0000000c870c7209 */ /* 0x000fce0007810000 */
[----:B------:R-:W1:Y:S01]  /*b630*/  MUFU.TANH R141, R141 ;  /* 0x0000008d008d7308 */ /* 0x000e620000002400 */
[----:B0-----:R-:W-:-:S04]  /*b640*/  FMNMX.FTZ R12, R133, R12, !PT ;  /* 0x0000000c850c7209 */ /* 0x001fc80007810000 */
[----:B----4-:R-:W-:-:S04]  /*b650*/  FMNMX.FTZ R12, R137, R12, !PT ;  /* 0x0000000c890c7209 */ /* 0x010fc80007810000 */
[----:B-1----:R-:W-:-:S05]  /*b660*/  FMNMX.FTZ R9, R141, R12, !PT ;  /* 0x0000000c8d097209 */ /* 0x002fca0007810000 */
[----:B------:R0:W-:Y:S01]  /*b670*/  STL.64 [R1+0x230], R8 ;  /* 0x0002300801007387 */ /* 0x0001e20000100a00 */
[----:B------:R-:W-:-:S03]  /*b680*/  FMNMX.FTZ R12, R8, R13, !PT ;  /* 0x0000000d080c7209 */ /* 0x000fc60007810000 */
[----:B------:R-:W4:Y:S04]  /*b690*/  LDL R219, [R1+0x234] ;  /* 0x0002340001db7983 */ /* 0x000f280000100800 */
[----:B------:R-:W1:Y:S04]  /*b6a0*/  SHFL.BFLY PT, R13, R12, 0x1, 0x1f ;  /* 0x0c201f000c0d7f89 */ /* 0x000e6800000e0000 */
[----:B0-----:R-:W3:Y:S01]  /*b6b0*/  LDL.64 R8, [R1+0x290] ;  /* 0x0002900001087983 */ /* 0x001ee20000100a00 */
[----:B-1----:R-:W-:-:S05]  /*b6c0*/  FMNMX.FTZ R16, R12, R13, !PT ;  /* 0x0000000d0c107209 */ /* 0x002fca0007810000 */
[----:B------:R0:W-:Y:S04]  /*b6d0*/  STL [R1+0x230], R16 ;  /* 0x0002301001007387 */ /* 0x0001e80000100800 */
[----:B------:R-:W2:Y:S04]  /*b6e0*/  LDL R180, [R1+0x230] ;  /* 0x0002300001b47983 */ /* 0x000ea80000100800 */
[----:B0-----:R-:W3:Y:S04]  /*b6f0*/  LDL.64 R16, [R1+0x3e0] ;  /* 0x0003e00001107983 */ /* 0x001ee80000100a00 */
[----:B----4-:R-:W0:Y:S02]  /*b700*/  SHFL.BFLY PT, R12, R219, 0x2, 0x1f ;  /* 0x0c401f00db0c7f89 */ /* 0x010e2400000e0000 */
[----:B0-----:R-:W-:-:S02]  /*b710*/  FMNMX.FTZ R15, R12, R219, !PT ;  /* 0x000000db0c0f7209 */ /* 0x001fc40007810000 */
[----:B------:R-:W4:Y:S04]  /*b720*/  LDL.64 R12, [R1+0x438] ;  /* 0x00043800010c7983 */ /* 0x000f280000100a00 */
[----:B------:R-:W0:Y:S01]  /*b730*/  SHFL.BFLY PT, R24, R15, 0x1, 0x1f ;  /* 0x0c201f000f187f89 */ /* 0x000e2200000e0000 */
[----:B--2---:R-:W-:-:S04]  /*b740*/  FADD.FTZ R4, R4, -R180 ;  /* 0x800000b404047221 */ /* 0x004fc80000010000 */
[----:B------:R-:W-:-:S06]  /*b750*/  FMUL.FTZ R158, R4, R25 ;  /* 0x00000019049e7220 */ /* 0x000fcc0000410000 */
[----:B------:R-:W1:Y:S01]  /*b760*/  MUFU.EX2 R158, R158 ;  /* 0x0000009e009e7308 */ /* 0x000e620000000800 */
[----:B0-----:R-:W-:-:S05]  /*b770*/  FMNMX.FTZ R24, R15, R24, !PT ;  /* 0x000000180f187209 */ /* 0x001fca0007810000 */
[----:B------:R-:W-:Y:S02]  /*b780*/  FADD.FTZ R120, R5, -R24 ;  /* 0x8000001805787221 */ /* 0x000fe40000010000 */
[----:B------:R-:W2:Y:S01]  /*b790*/  LDL.64 R4, [R1+0x448] ;  /* 0x0004480001047983 */ /* 0x000ea20000100a00 */
[C---:B-1----:R-:W-:Y:S01]  /*b7a0*/  FMUL.FTZ R111, R158.reuse, R111 ;  /* 0x0000006f9e6f7220 */ /* 0x042fe20000410000 */
[----:B------:R-:W-:-:S05]  /*b7b0*/  FMUL.FTZ R110, R158, R110 ;  /* 0x0000006e9e6e7220 */ /* 0x000fca0000410000 */
[----:B------:R3:W-:Y:S01]  /*b7c0*/  STL.64 [R1+0x340], R110 ;  /* 0x0003406e01007387 */ /* 0x0007e20000100a00 */
[----:B------:R-:W-:Y:S01]  /*b7d0*/  FMUL.FTZ R180, R25, R180 ;  /* 0x000000b419b47220 */ /* 0x000fe20000410000 */
[C---:B------:R-:W-:Y:S01]  /*b7e0*/  FMUL.FTZ R145, R158.reuse, R145 ;  /* 0x000000919e917220 */ /* 0x040fe20000410000 */
[C---:B------:R-:W-:Y:S01]  /*b7f0*/  FMUL.FTZ R144, R158.reuse, R144 ;  /* 0x000000909e907220 */ /* 0x040fe20000410000 */
[C---:B------:R-:W-:Y:S01]  /*b800*/  FMUL.FTZ R197, R158.reuse, R197 ;  /* 0x000000c59ec57220 */ /* 0x040fe20000410000 */
[C---:B---3--:R-:W-:Y:S01]  /*b810*/  FMUL.FTZ R111, R158.reuse, R17 ;  /* 0x000000119e6f7220 */ /* 0x048fe20000410000 */
[C---:B------:R-:W-:Y:S01]  /*b820*/  FMUL.FTZ R110, R158.reuse, R16 ;  /* 0x000000109e6e7220 */ /* 0x040fe20000410000 */
[C---:B------:R-:W-:Y:S01]  /*b830*/  FMUL.FTZ R196, R158.reuse, R196 ;  /* 0x000000c49ec47220 */ /* 0x040fe20000410000 */
[----:B------:R-:W3:Y:S01]  /*b840*/  LDL.64 R16, [R1+0x240] ;  /* 0x0002400001107983 */ /* 0x000ee20000100a00 */
[--C-:B------:R-:W-:Y:S01]  /*b850*/  FFMA.FTZ R138, R143, R25, -R180.reuse ;  /* 0x000000198f8a7223 */ /* 0x100fe200000108b4 */
[----:B------:R-:W-:Y:S01]  /*b860*/  FMUL.FTZ R143, R25, R120 ;  /* 0x00000078198f7220 */ /* 0x000fe20000410000 */
[C---:B------:R-:W-:Y:S01]  /*b870*/  FMUL.FTZ R191, R158.reuse, R191 ;  /* 0x000000bf9ebf7220 */ /* 0x040fe20000410000 */
[C---:B------:R-:W-:Y:S01]  /*b880*/  FMUL.FTZ R190, R158.reuse, R190 ;  /* 0x000000be9ebe7220 */ /* 0x040fe20000410000 */
[C---:B------:R-:W-:Y:S01]  /*b890*/  FMUL.FTZ R204, R158.reuse, R8 ;  /* 0x000000089ecc7220 */ /* 0x040fe20000410000 */
[C---:B------:R-:W-:Y:S01]  /*b8a0*/  FMUL.FTZ R163, R158.reuse, R163 ;  /* 0x000000a39ea37220 */ /* 0x040fe20000410000 */
[C---:B------:R-:W-:Y:S01]  /*b8b0*/  FMUL.FTZ R162, R158.reuse, R162 ;  /* 0x000000a29ea27220 */ /* 0x040fe20000410000 */
[----:B------:R-:W0:Y:S01]  /*b8c0*/  MUFU.EX2 R143, R143 ;  /* 0x0000008f008f7308 */ /* 0x000e220000000800 */
[-CC-:B------:R-:W-:Y:S01]  /*b8d0*/  FFMA.FTZ R136, R73, R25.reuse, -R180.reuse ;  /* 0x0000001949887223 */ /* 0x180fe200000108b4 */
[-CC-:B------:R-:W-:Y:S01]  /*b8e0*/  FFMA.FTZ R122, R205, R25.reuse, -R180.reuse ;  /* 0x00000019cd7a7223 */ /* 0x180fe200000108b4 */
[----:B------:R-:W-:Y:S01]  /*b8f0*/  FFMA.FTZ R73, R159, R25, -R180 ;  /* 0x000000199f497223 */ /* 0x000fe200000108b4 */
        /* <DEDUP_REMOVED lines=87> */
[C---:B-1----:R-:W-:Y:S01]  /*be70*/  FMUL.FTZ R45, R143.reuse, R27 ;  /* 0x0000001b8f2d7220 */ /* 0x042fe20000410000 */
[C---:B------:R-:W-:Y:S01]  /*be80*/  FMUL.FTZ R44, R143.reuse, R26 ;  /* 0x0000001a8f2c7220 */ /* 0x040fe20000410000 */
[C---:B------:R-:W-:Y:S01]  /*be90*/  FMUL.FTZ R199, R158.reuse, R199 ;  /* 0x000000c79ec77220 */ /* 0x040fe20000410000 */
[C---:B------:R-:W-:Y:S01]  /*bea0*/  FMUL.FTZ R198, R158.reuse, R198 ;  /* 0x000000c69ec67220 */ /* 0x040fe20000410000 */
[C---:B------:R-:W-:Y:S01]  /*beb0*/  FMUL.FTZ R105, R158.reuse, R105 ;  /* 0x000000699e697220 */ /* 0x040fe20000410000 */
[C---:B------:R-:W-:Y:S01]  /*bec0*/  FMUL.FTZ R104, R158.reuse, R104 ;  /* 0x000000689e687220 */ /* 0x040fe20000410000 */
[C---:B------:R-:W-:Y:S01]  /*bed0*/  FMUL.FTZ R43, R143.reuse, R43 ;  /* 0x0000002b8f2b7220 */ /* 0x040fe20000410000 */
[----:B------:R-:W-:Y:S01]  /*bee0*/  FMUL.FTZ R42, R143, R42 ;  /* 0x0000002a8f2a7220 */ /* 0x000fe20000410000 */
[----:B------:R0:W-:Y:S04]  /*bef0*/  STL.64 [R1+0x2f0], R144 ;  /* 0x0002f09001007387 */ /* 0x0001e80000100a00 */
[----:B------:R-:W-:Y:S04]  /*bf00*/  STL.64 [R1+0x270], R196 ;  /* 0x000270c401007387 */ /* 0x000fe80000100a00 */
[----:B------:R-:W-:Y:S01]  /*bf10*/  STL.64 [R1+0x280], R190 ;  /* 0x000280be01007387 */ /* 0x000fe20000100a00 */
[----:B0-----:R-:W-:-:S03]  /*bf20*/  FMUL.FTZ R144, R158, R20 ;  /* 0x000000149e907220 */ /* 0x001fc60000410000 */
[----:B------:R-:W-:Y:S01]  /*bf30*/  STL.64 [R1+0x290], R204 ;  /* 0x000290cc01007387 */ /* 0x000fe20000100a00 */
[----:B------:R0:W-:Y:S03]  /*bf40*/  MUFU.EX2 R20, R73 ;  /* 0x0000004900147308 */ /* 0x0001e60000000800 */
        /* <DEDUP_REMOVED lines=35> */
[----:B------:R-:W-:Y:S04]  /*c180*/  STL.64 [R1+0x388], R46 ;  /* 0x0003882e01007387 */ /* 0x000fe80000100a00 */
[----:B------:R3:W-:Y:S04]  /*c190*/  STL.64 [R1+0x3a8], R50 ;  /* 0x0003a83201007387 */ /* 0x0007e80000100a00 */
[----:B------:R3:W-:Y:S04]  /*c1a0*/  STL.64 [R1+0x3b8], R52 ;  /* 0x0003b83401007387 */ /* 0x0007e80000100a00 */
[----:B------:R3:W-:Y:S04]  /*c1b0*/  STL.64 [R1+0x3c8], R54 ;  /* 0x0003c83601007387 */ /* 0x0007e80000100a00 */
[----:B------:R-:W-:Y:S04]  /*c1c0*/  STL.64 [R1+0x3d8], R36 ;  /* 0x0003d82401007387 */ /* 0x000fe80000100a00 */
[----:B------:R-:W-:Y:S04]  /*c1d0*/  STL.64 [R1+0x3e8], R38 ;  /* 0x0003e82601007387 */ /* 0x000fe80000100a00 */
[----:B------:R-:W-:Y:S04]  /*c1e0*/  STL.64 [R1+0x3f8], R40 ;  /* 0x0003f82801007387 */ /* 0x000fe80000100a00 */
[----:B------:R3:W-:Y:S04]  /*c1f0*/  STL.64 [R1+0x418], R44 ;  /* 0x0004182c01007387 */ /* 0x0007e80000100a00 */
[----:B------:R-:W-:Y:S04]  /*c200*/  STL.64 [R1+0x260], R198 ;  /* 0x000260c601007387 */ /* 0x000fe80000100a00 */
[----:B------:R3:W-:Y:S04]  /*c210*/  STL.64 [R1+0x3c0], R104 ;  /* 0x0003c06801007387 */ /* 0x0007e80000100a00 */
[----:B------:R-:W-:Y:S04]  /*c220*/  STL.64 [R1+0x408], R42 ;  /* 0x0004082a01007387 */ /* 0x000fe80000100a00 */
[----:B-1----:R-:W3:Y:S04]  /*c230*/  LDL R81, [R1+0x26c] ;  /* 0x00026c0001517983 */ /* 0x002ee80000100800 */
[----:B0-----:R-:W3:Y:S04]  /*c240*/  LDL R83, [R1+0x270] ;  /* 0x0002700001537983 */ /* 0x001ee80000100800 */
        /* <DEDUP_REMOVED lines=34> */
[----:B------:R-:W4:Y:S04]  /*c470*/  LDL R116, [R1+0x3ac] ;  /* 0x0003ac0001747983 */ /* 0x000f280000100800 */
[----:B------:R-:W2:Y:S04]  /*c480*/  LDL R118, [R1+0x3b0] ;  /* 0x0003b00001767983 */ /* 0x000ea80000100800 */
        /* <DEDUP_REMOVED lines=18> */
[----:B------:R-:W3:Y:S01]  /*c5b0*/  LDL R78, [R1+0x408] ;  /* 0x00040800014e7983 */ /* 0x000ee20000100800 */
[C---:B------:R-:W-:Y:S01]  /*c5c0*/  FMUL.FTZ R31, R143.reuse, R31 ;  /* 0x0000001f8f1f7220 */ /* 0x040fe20000410000 */
[----:B------:R-:W-:Y:S01]  /*c5d0*/  FMUL.FTZ R30, R143, R30 ;  /* 0x0000001e8f1e7220 */ /* 0x000fe20000410000 */
[-CC-:B------:R-:W-:Y:S01]  /*c5e0*/  FFMA.FTZ R29, R7, R25.reuse, -R180.reuse ;  /* 0x00000019071d7223 */ /* 0x180fe200000108b4 */
[-CC-:B------:R-:W-:Y:S01]  /*c5f0*/  FFMA.FTZ R152, R10, R25.reuse, -R180.reuse ;  /* 0x000000190a987223 */ /* 0x180fe200000108b4 */
[--C-:B------:R-:W-:Y:S01]  /*c600*/  FFMA.FTZ R120, R203, R25, -R180.reuse ;  /* 0x00000019cb787223 */ /* 0x100fe200000108b4 */
[----:B------:R-:W-:Y:S01]  /*c610*/  FMUL.FTZ R5, R143, R5 ;  /* 0x000000058f057220 */ /* 0x000fe20000410000 */
[----:B------:R0:W-:Y:S01]  /*c620*/  STL.64 [R1+0x428], R30 ;  /* 0x0004281e01007387 */ /* 0x0001e20000100a00 */
[--C-:B------:R-:W-:Y:S01]  /*c630*/  FFMA.FTZ R7, R153, R25, -R180.reuse ;  /* 0x0000001999077223 */ /* 0x100fe200000108b4 */
[----:B------:R-:W-:Y:S01]  /*c640*/  MUFU.EX2 R29, R29 ;  /* 0x0000001d001d7308 */ /* 0x000fe20000000800 */
[----:B------:R-:W-:Y:S01]  /*c650*/  FMUL.FTZ R203, R158, R155 ;  /* 0x0000009b9ecb7220 */ /* 0x000fe20000410000 */
[C---:B------:R-:W-:Y:S01]  /*c660*/  FMUL.FTZ R4, R143.reuse, R4 ;  /* 0x000000048f047220 */ /* 0x040fe20000410000 */
[--C-:B------:R-:W-:Y:S01]  /*c670*/  FFMA.FTZ R134, R22, R25, -R180.reuse ;  /* 0x0000001916867223 */ /* 0x100fe200000108b4 */
[C---:B------:R-:W-:Y:S01]  /*c680*/  FMUL.FTZ R202, R158.reuse, R154 ;  /* 0x0000009a9eca7220 */ /* 0x040fe20000410000 */
[C---:B------:R-:W-:Y:S01]  /*c690*/  FMUL.FTZ R13, R143.reuse, R13 ;  /* 0x0000000d8f0d7220 */ /* 0x040fe20000410000 */
[C---:B------:R-:W-:Y:S01]  /*c6a0*/  FMUL.FTZ R147, R158.reuse, R147 ;  /* 0x000000939e937220 */ /* 0x040fe20000410000 */
[----:B------:R-:W-:Y:S01]  /*c6b0*/  FMUL.FTZ R146, R158, R146 ;  /* 0x000000929e927220 */ /* 0x000fe20000410000 */
[----:B------:R-:W-:Y:S01]  /*c6c0*/  MUFU.EX2 R8, R138 ;  /* 0x0000008a00087308 */ /* 0x000fe20000000800 */
[----:B------:R-:W-:Y:S01]  /*c6d0*/  FMUL.FTZ R12, R143, R12 ;  /* 0x0000000c8f0c7220 */ /* 0x000fe20000410000 */
[-C--:B0-----:R-:W-:Y:S01]  /*c6e0*/  FMUL.FTZ R31, R24, R25.reuse ;  /* 0x00000019181f7220 */ /* 0x081fe20000410000 */
        /* <DEDUP_REMOVED lines=8> */
[--C-:B------:R-:W-:Y:S01]  /*c770*/  FFMA.FTZ R130, R169, R25, -R180.reuse ;  /* 0x00000019a9827223 */ /* 0x100fe200000108b4 */
[C---:B------:R-:W-:Y:S01]  /*c780*/  FMUL.FTZ R149, R158.reuse, R149 ;  /* 0x000000959e957220 */ /* 0x040fe20000410000 */
[C---:B------:R-:W-:Y:S01]  /*c790*/  FMUL.FTZ R148, R158.reuse, R148 ;  /* 0x000000949e947220 */ /* 0x040fe20000410000 */
[C---:B------:R-:W-:Y:S01]  /*c7a0*/  FMUL.FTZ R151, R158.reuse, R151 ;  /* 0x000000979e977220 */ /* 0x040fe20000410000 */
[C---:B------:R-:W-:Y:S01]  /*c7b0*/  FMUL.FTZ R150, R158.reuse, R150 ;  /* 0x000000969e967220 */ /* 0x040fe20000410000 */
[C---:B------:R-:W-:Y:S01]  /*c7c0*/  FMUL.FTZ R161, R158.reuse, R161 ;  /* 0x000000a19ea17220 */ /* 0x040fe20000410000 */
[----:B------:R-:W0:Y:S01]  /*c7d0*/  MUFU.EX2 R30, R30 ;  /* 0x0000001e001e7308 */ /* 0x000e220000000800 */
[-CC-:B------:R-:W-:Y:S01]  /*c7e0*/  FFMA.FTZ R22, R35, R25.reuse, -R180.reuse ;  /* 0x0000001923167223 */ /* 0x180fe200000108b4 */
[----:B------:R1:W-:Y:S01]  /*c7f0*/  STL.64 [R1+0x448], R4 ;  /* 0x0004480401007387 */ /* 0x0003e20000100a00 */
[--C-:B------:R-:W-:Y:S01]  /*c800*/  FFMA.FTZ R0, R11, R25, -R31.reuse ;  /* 0x000000190b007223 */ /* 0x100fe2000001081f */
[C---:B------:R-:W-:Y:S01]  /*c810*/  FMUL.FTZ R160, R158.reuse, R160 ;  /* 0x000000a09ea07220 */ /* 0x040fe20000410000 */
[----:B------:R-:W-:Y:S01]  /*c820*/  FMUL.FTZ R145, R158, R21 ;  /* 0x000000159e917220 */ /* 0x000fe20000410000 */
[-CC-:B------:R-:W-:Y:S01]  /*c830*/  FFMA.FTZ R132, R177, R25.reuse, -R180.reuse ;  /* 0x00000019b1847223 */ /* 0x180fe200000108b4 */
[-CC-:B------:R-:W-:Y:S01]  /*c840*/  FFMA.FTZ R159, R175, R25.reuse, -R180.reuse ;  /* 0x00000019af9f7223 */ /* 0x180fe200000108b4 */
[----:B------:R-:W0:Y:S01]  /*c850*/  MUFU.EX2 R153, R153 ;  /* 0x0000009900997308 */ /* 0x000e220000000800 */
[-CC-:B------:R-:W-:Y:S01]  /*c860*/  FFMA.FTZ R6, R34, R25.reuse, -R31.reuse ;  /* 0x0000001922067223 */ /* 0x180fe2000001081f */
[-CC-:B------:R-:W-:Y:S01]  /*c870*/  FFMA.FTZ R126, R195, R25.reuse, -R180.reuse ;  /* 0x00000019c37e7223 */ /* 0x180fe200000108b4 */
[-CC-:B------:R-:W-:Y:S01]  /*c880*/  FFMA.FTZ R124, R181, R25.reuse, -R180.reuse ;  /* 0x00000019b57c7223 */ /* 0x180fe200000108b4 */
[-CC-:B------:R-:W-:Y:S01]  /*c890*/  FFMA.FTZ R174, R211, R25.reuse, -R180.reuse ;  /* 0x00000019d3ae7223 */ /* 0x180fe200000108b4 */
[-C--:B------:R-:W-:Y:S01]  /*c8a0*/  FFMA.FTZ R176, R209, R25.reuse, -R180 ;  /* 0x00000019d1b07223 */ /* 0x080fe200000108b4 */
[--C-:B-1----:R-:W-:Y:S01]  /*c8b0*/  FFMA.FTZ R4, R139, R25, -R31.reuse ;  /* 0x000000198b047223 */ /* 0x102fe2000001081f */
[C---:B------:R-:W-:Y:S01]  /*c8c0*/  FMUL.FTZ R201, R143.reuse, R201 ;  /* 0x000000c98fc97220 */ /* 0x040fe20000410000 */
[----:B------:R-:W1:Y:S01]  /*c8d0*/  MUFU.EX2 R155, R155 ;  /* 0x0000009b009b7308 */ /* 0x000e620000000800 */
[----:B------:R-:W-:Y:S01]  /*c8e0*/  FFMA.FTZ R11, R164, R25, -R31 ;  /* 0x00000019a40b7223 */ /* 0x000fe2000001081f */
[C---:B------:R-:W-:Y:S01]  /*c8f0*/  FMUL.FTZ R200, R143.reuse, R200 ;  /* 0x000000c88fc87220 */ /* 0x040fe20000410000 */
[C---:B------:R-:W-:Y:S01]  /*c900*/  FMUL.FTZ R49, R143.reuse, R49 ;  /* 0x000000318f317220 */ /* 0x040fe20000410000 */
[----:B------:R-:W-:Y:S01]  /*c910*/  FMUL.FTZ R48, R143, R48 ;  /* 0x000000308f307220 */ /* 0x000fe20000410000 */
[----:B------:R-:W-:Y:S03]  /*c920*/  STL [R1+0x234], R24 ;  /* 0x0002341801007387 */ /* 0x000fe60000100800 */
[----:B------:R-:W1:Y:S01]  /*c930*/  MUFU.EX2 R35, R134 ;  /* 0x0000008600237308 */ /* 0x000e620000000800 */
[----:B0-----:R-:W-:Y:S01]  /*c940*/  FFMA.FTZ R164, R17, R143, R30 ;  /* 0x0000008f11a47223 */ /* 0x001fe2000001001e */
[----:B------:R-:W-:Y:S01]  /*c950*/  FFMA.FTZ R17, R158, R16, R29 ;  /* 0x000000109e117223 */ /* 0x000fe2000001001d */
[----:B------:R-:W3:Y:S04]  /*c960*/  LDL R206, [R1+0x340] ;  /* 0x0003400001ce7983 */ /* 0x000ee80000100800 */
[----:B------:R-:W3:Y:S01]  /*c970*/  LDL R204, [R1+0x354] ;  /* 0x0003540001cc7983 */ /* 0x000ee20000100800 */
[----:B------:R-:W0:Y:S03]  /*c980*/  MUFU.EX2 R28, R28 ;  /* 0x0000001c001c7308 */ /* 0x000e260000000800 */
[----:B------:R-:W3:Y:S04]  /*c990*/  LDL R74, [R1+0x400] ;  /* 0x00040000014a7983 */ /* 0x000ee80000100800 */
[----:B------:R-:W3:Y:S01]  /*c9a0*/  LDL R41, [R1+0x308] ;  /* 0x0003080001297983 */ /* 0x000ee20000100800 */
[----:B------:R-:W0:Y:S01]  /*c9b0*/  MUFU.EX2 R154, R136 ;  /* 0x00000088009a7308 */ /* 0x000e220000000800 */
[----:B------:R-:W-:Y:S01]  /*c9c0*/  FADD.FTZ R164, R153, R164 ;  /* 0x000000a499a47221 */ /* 0x000fe20000010000 */
[-CC-:B------:R-:W-:Y:S01]  /*c9d0*/  FFMA.FTZ R5, R14, R25.reuse, -R31.reuse ;  /* 0x000000190e057223 */ /* 0x180fe2000001081f */
[-C--:B------:R-:W-:Y:S01]  /*c9e0*/  FFMA.FTZ R157, R123, R25.reuse, -R31 ;  /* 0x000000197b9d7223 */ /* 0x080fe2000001081f */
[----:B------:R0:W-:Y:S04]  /*c9f0*/  STL.64 [R1+0x438], R12 ;  /* 0x0004380c01007387 */ /* 0x0001e80000100a00 */
[----:B------:R-:W0:Y:S01]  /*ca00*/  MUFU.EX2 R4, R4 ;  /* 0x0000000400047308 */ /* 0x000e220000000800 */
[----:B------:R-:W-:Y:S01]  /*ca10*/  FADD.FTZ R16, R152, R17 ;  /* 0x0000001198107221 */ /* 0x000fe20000010000 */
[----:B-1----:R-:W-:Y:S01]  /*ca20*/  FADD.FTZ R123, R155, R164 ;  /* 0x000000a49b7b7221 */ /* 0x002fe20000010000 */
[----:B------:R-:W3:Y:S04]  /*ca30*/  LDL R43, [R1+0x30c] ;  /* 0x00030c00012b7983 */ /* 0x000ee80000100800 */
[----:B------:R-:W3:Y:S01]  /*ca40*/  LDL R112, [R1+0x3bc] ;  /* 0x0003bc0001707983 */ /* 0x000ee20000100800 */
[----:B------:R-:W1:Y:S01]  /*ca50*/  MUFU.EX2 R0, R0 ;  /* 0x0000000000007308 */ /* 0x000e620000000800 */
[-C--:B0-----:R-:W-:Y:S01]  /*ca60*/  FFMA.FTZ R12, R156, R25.reuse, -R31 ;  /* 0x000000199c0c7223 */ /* 0x081fe2000001081f */
[----:B------:R-:W-:Y:S01]  /*ca70*/  FADD.FTZ R17, R35, R16 ;  /* 0x0000001023117221 */ /* 0x000fe20000010000 */
[----:B------:R-:W3:Y:S04]  /*ca80*/  LDL R114, [R1+0x3c0] ;  /* 0x0003c00001727983 */ /* 0x000ee80000100800 */
[----:B------:R-:W3:Y:S01]  /*ca90*/  LDL R104, [R1+0x3c4] ;  /* 0x0003c40001687983 */ /* 0x000ee20000100800 */
[----:B------:R-:W0:Y:S01]  /*caa0*/  MUFU.EX2 R7, R7 ;  /* 0x0000000700077308 */ /* 0x000e220000000800 */
[----:B------:R-:W-:Y:S01]  /*cab0*/  FADD.FTZ R123, R28, R123 ;  /* 0x0000007b1c7b7221 */ /* 0x000fe20000010000 */
[----:B------:R-:W-:Y:S01]  /*cac0*/  FADD.FTZ R17, R154, R17 ;  /* 0x000000119a117221 */ /* 0x000fe20000010000 */
        /* <DEDUP_REMOVED lines=9> */
[----:B------:R-:W3:Y:S04]  /*cb60*/  LDL R68, [R1+0x40c] ;  /* 0x00040c0001447983 */ /* 0x000ee80000100800 */
[----:B------:R-:W-:Y:S01]  /*cb70*/  MUFU.EX2 R5, R5 ;  /* 0x0000000500057308 */ /* 0x000fe20000000800 */
[----:B------:R-:W-:Y:S01]  /*cb80*/  FADD.FTZ R16, R8, R17 ;  /* 0x0000001108107221 */ /* 0x000fe20000010000 */
[----:B------:R-:W3:Y:S04]  /*cb90*/  LDL R70, [R1+0x410] ;  /* 0x0004100001467983 */ /* 0x000ee80000100800 */
[----:B------:R-:W3:Y:S02]  /*cba0*/  LDL R224, [R1+0x31c] ;  /* 0x00031c0001e07983 */ /* 0x000ee40000100800 */
[----:B------:R-:W0:Y:S01]  /*cbb0*/  MUFU.EX2 R9, R22 ;  /* 0x0000001600097308 */ /* 0x000e220000000800 */
[----:B-1----:R-:W-:Y:S01]  /*cbc0*/  FADD.FTZ R123, R0, R123 ;  /* 0x0000007b007b7221 */ /* 0x002fe20000010000 */
[-C--:B------:R-:W-:Y:S01]  /*cbd0*/  FFMA.FTZ R13, R168, R25.reuse, -R31 ;  /* 0x00000019a80d7223 */ /* 0x080fe2000001081f */
[----:B------:R-:W3:Y:S04]  /*cbe0*/  LDL R218, [R1+0x328] ;  /* 0x0003280001da7983 */ /* 0x000ee80000100800 */
[----:B------:R-:W-:Y:S01]  /*cbf0*/  STL [R1+0x3428], R182 ;  /* 0x003428b601007387 */ /* 0x000fe20000100800 */
[----:B------:R-:W1:Y:S01]  /*cc00*/  MUFU.EX2 R12, R12 ;  /* 0x0000000c000c7308 */ /* 0x000e620000000800 */
[----:B0-----:R-:W-:Y:S01]  /*cc10*/  FADD.FTZ R17, R7, R16 ;  /* 0x0000001007117221 */ /* 0x001fe20000010000 */
[----:B------:R-:W-:Y:S01]  /*cc20*/  FADD.FTZ R166, R6, R123 ;  /* 0x0000007b06a67221 */ /* 0x000fe20000010000 */
[----:B------:R-:W3:Y:S04]  /*cc30*/  LDL R184, [R1+0x364] ;  /* 0x0003640001b87983 */ /* 0x000ee80000100800 */
[----:B------:R-:W3:Y:S01]  /*cc40*/  LDL R186, [R1+0x368] ;  /* 0x0003680001ba7983 */ /* 0x000ee20000100800 */
[----:B------:R-:W0:Y:S01]  /*cc50*/  MUFU.EX2 R11, R11 ;  /* 0x0000000b000b7308 */ /* 0x000e220000000800 */
[-C--:B------:R-:W-:Y:S01]  /*cc60*/  FFMA.FTZ R156, R170, R25.reuse, -R31 ;  /* 0x00000019aa9c7223 */ /* 0x080fe2000001081f */
[----:B------:R-:W-:Y:S01]  /*cc70*/  FADD.FTZ R16, R10, R17 ;  /* 0x000000110a107221 */ /* 0x000fe20000010000 */
[----:B------:R-:W3:Y:S04]  /*cc80*/  LDL R188, [R1+0x36c] ;  /* 0x00036c0001bc7983 */ /* 0x000ee80000100800 */
[----:B------:R-:W3:Y:S01]  /*cc90*/  LDL R64, [R1+0x41c] ;  /* 0x00041c0001407983 */ /* 0x000ee20000100800 */
[----:B------:R-:W0:Y:S01]  /*cca0*/  MUFU.EX2 R15, R15 ;  /* 0x0000000f000f7308 */ /* 0x000e220000000800 */
[-CC-:B------:R-:W-:Y:S01]  /*ccb0*/  FFMA.FTZ R23, R23, R25.reuse, -R31.reuse ;  /* 0x0000001917177223 */ /* 0x180fe2000001081f */
[----:B------:R-:W-:Y:S01]  /*ccc0*/  FADD.FTZ R17, R9, R16 ;  /* 0x0000001009117221 */ /* 0x000fe20000010000 */
[----:B------:R0:W-:Y:S01]  /*ccd0*/  STL.64 [R1+0x330], R160 ;  /* 0x000330a001007387 */ /* 0x0001e20000100a00 */
[----:B------:R-:W-:-:S03]  /*cce0*/  FFMA.FTZ R163, R127, R25, -R31 ;  /* 0x000000197fa37223 */ /* 0x000fc6000001081f */
[----:B------:R-:W-:Y:S01]  /*ccf0*/  STL [R1+0x32f0], R194 ;  /* 0x0032f0c201007387 */ /* 0x000fe20000100800 */
[----:B------:R-:W0:Y:S01]  /*cd00*/  MUFU.EX2 R14, R14 ;  /* 0x0000000e000e7308 */ /* 0x000e220000000800 */
[----:B------:R-:W-:Y:S02]  /*cd10*/  FFMA.FTZ R165, R131, R25, -R31 ;  /* 0x0000001983a57223 */ /* 0x000fe4000001081f */
[----:B------:R-:W3:Y:S04]  /*cd20*/  LDL R66, [R1+0x420] ;  /* 0x0004200001427983 */ /* 0x000ee80000100800 */
[----:B------:R-:W-:Y:S01]  /*cd30*/  STL.64 [R1+0x32e8], R192 ;  /* 0x0032e8c001007387 */ /* 0x000fe20000100a00 */
[----:B------:R-:W0:Y:S01]  /*cd40*/  MUFU.EX2 R22, R128 ;  /* 0x0000008000167308 */ /* 0x000e220000000800 */
[----:B------:R-:W-:-:S02]  /*cd50*/  FADD.FTZ R16, R20, R17 ;  /* 0x0000001114107221 */ /* 0x000fc40000010000 */
[----:B------:R-:W3:Y:S04]  /*cd60*/  LDL R190, [R1+0x358] ;  /* 0x0003580001be7983 */ /* 0x000ee80000100800 */
[----:B------:R-:W3:Y:S01]  /*cd70*/  LDL R33, [R1+0x260] ;  /* 0x0002600001217983 */ /* 0x000ee20000100800 */
[----:B------:R-:W0:Y:S03]  /*cd80*/  MUFU.EX2 R13, R13 ;  /* 0x0000000d000d7308 */ /* 0x000e260000000800 */
[----:B------:R-:W3:Y:S04]  /*cd90*/  LDL R220, [R1+0x32c] ;  /* 0x00032c0001dc7983 */ /* 0x000ee80000100800 */
[----:B------:R-:W3:Y:S01]  /*cda0*/  LDL R62, [R1+0x418] ;  /* 0x00041800013e7983 */ /* 0x000ee20000100800 */
[----:B------:R1:W-:Y:S03]  /*cdb0*/  MUFU.EX2 R158, R121 ;  /* 0x00000079009e7308 */ /* 0x0003e60000000800 */
[----:B------:R-:W3:Y:S04]  /*cdc0*/  LDL R56, [R1+0x424] ;  /* 0x0004240001387983 */ /* 0x000ee80000100800 */
[----:B------:R-:W3:Y:S01]  /*cdd0*/  LDL R52, [R1+0x434] ;  /* 0x0004340001347983 */ /* 0x000ee20000100800 */
[----:B------:R-:W4:Y:S01]  /*cde0*/  MUFU.EX2 R21, R130 ;  /* 0x0000008200157308 */ /* 0x000f220000000800 */
[----:B-1----:R-:W-:Y:S01]  /*cdf0*/  FADD.FTZ R121, R5, R166 ;  /* 0x000000a605797221 */ /* 0x002fe20000010000 */
[----:B------:R-:W-:Y:S01]  /*ce00*/  FFMA.FTZ R164, R125, R25, -R31 ;  /* 0x000000197da47223 */ /* 0x000fe2000001081f */
[----:B------:R-:W-:Y:S02]  /*ce10*/  STL [R1+0xbd4], R2 ;  /* 0x000bd40201007387 */ /* 0x000fe40000100800 */
[----:B------:R-:W-:-:S02]  /*ce20*/  FADD.FTZ R168, R12, R121 ;  /* 0x000000790ca87221 */ /* 0x000fc40000010000 */
[----:B------:R-:W-:Y:S01]  /*ce30*/  STL [R1+0xbd0], R3 ;  /* 0x000bd00301007387 */ /* 0x000fe20000100800 */
[----:B------:R-:W1:Y:S01]  /*ce40*/  MUFU.EX2 R156, R156 ;  /* 0x0000009c009c7308 */ /* 0x000e620000000800 */
[----:B0-----:R-:W-:Y:S01]  /*ce50*/  FADD.FTZ R121, R11, R168 ;  /* 0x000000a80b797221 */ /* 0x001fe20000010000 */
        /* <DEDUP_REMOVED lines=8> */
[----:B------:R-:W2:Y:S03]  /*cee0*/  MUFU.EX2 R23, R23 ;  /* 0x0000001700177308 */ /* 0x000ea60000000800 */
[----:B------:R-:W3:Y:S04]  /*cef0*/  LDL R46, [R1+0x440] ;  /* 0x00044000012e7983 */ /* 0x000ee80000100800 */
[----:B------:R-:W3:Y:S01]  /*cf00*/  LDL R196, [R1+0x35c] ;  /* 0x00035c0001c47983 */ /* 0x000ee20000100800 */
[----:B------:R-:W2:Y:S01]  /*cf10*/  MUFU.EX2 R159, R159 ;  /* 0x0000009f009f7308 */ /* 0x000ea20000000800 */
[----:B------:R-:W-:Y:S01]  /*cf20*/  FADD.FTZ R121, R13, R168 ;  /* 0x000000a80d797221 */ /* 0x000fe20000010000 */
[----:B----4-:R-:W-:Y:S01]  /*cf30*/  FADD.FTZ R17, R21, R16 ;  /* 0x0000001015117221 */ /* 0x010fe20000010000 */
[----:B------:R-:W4:Y:S04]  /*cf40*/  LDL R208, [R1+0x344] ;  /* 0x0003440001d07983 */ /* 0x000f280000100800 */
[----:B------:R-:W4:Y:S01]  /*cf50*/  LDL R210, [R1+0x348] ;  /* 0x0003480001d27983 */ /* 0x000f220000100800 */
[----:B------:R-:W2:Y:S01]  /*cf60*/  MUFU.EX2 R162, R126 ;  /* 0x0000007e00a27308 */ /* 0x000ea20000000800 */
[----:B-1----:R-:W-:Y:S01]  /*cf70*/  FADD.FTZ R170, R156, R121 ;  /* 0x000000799caa7221 */ /* 0x002fe20000010000 */
[----:B0-----:R-:W-:Y:S01]  /*cf80*/  FADD.FTZ R16, R160, R17 ;  /* 0x00000011a0107221 */ /* 0x001fe20000010000 */
[----:B------:R-:W-:-:S05]  /*cf90*/  FFMA.FTZ R175, R213, R25, -R180 ;  /* 0x00000019d5af7223 */ /* 0x000fca00000108b4 */
[----:B------:R-:W-:Y:S01]  /*cfa0*/  MUFU.EX2 R173, R122 ;  /* 0x0000007a00ad7308 */ /* 0x000fe20000000800 */
[-C--:B------:R-:W-:Y:S01]  /*cfb0*/  FFMA.FTZ R166, R129, R25.reuse, -R31 ;  /* 0x0000001981a67223 */ /* 0x080fe2000001081f */
[----:B------:R-:W-:-:S06]  /*cfc0*/  FFMA.FTZ R177, R207, R25, -R180 ;  /* 0x00000019cfb17223 */ /* 0x000fcc00000108b4 */
[----:B------:R-:W-:Y:S01]  /*cfd0*/  MUFU.EX2 R172, R120 ;  /* 0x0000007800ac7308 */ /* 0x000fe20000000800 */
[-CC-:B------:R-:W-:Y:S01]  /*cfe0*/  FFMA.FTZ R167, R133, R25.reuse, -R31.reuse ;  /* 0x0000001985a77223 */ /* 0x180fe2000001081f */
[-C--:B------:R-:W-:Y:S01]  /*cff0*/  FFMA.FTZ R181, R215, R25.reuse, -R180 ;  /* 0x00000019d7b57223 */ /* 0x080fe200000108b4 */
[-C--:B------:R-:W-:Y:S01]  /*d000*/  FFMA.FTZ R169, R141, R25.reuse, -R31 ;  /* 0x000000198da97223 */ /* 0x080fe2000001081f */
[----:B------:R-:W-:Y:S04]  /*d010*/  STL.64 [R1+0x450], R202 ;  /* 0x000450ca01007387 */ /* 0x000fe80000100a00 */
[----:B------:R-:W0:Y:S01]  /*d020*/  MUFU.EX2 R157, R157 ;  /* 0x0000009d009d7308 */ /* 0x000e220000000800 */
[----:B------:R-:W-:Y:S04]  /*d030*/  STL.64 [R1+0x300], R146 ;  /* 0x0003009201007387 */ /* 0x000fe80000100a00 */
[----:B------:R-:W-:Y:S03]  /*d040*/  STL.64 [R1+0x310], R148 ;  /* 0x0003109401007387 */ /* 0x000fe60000100a00 */
[----:B------:R-:W1:Y:S01]  /*d050*/  MUFU.EX2 R161, R124 ;  /* 0x0000007c00a17308 */ /* 0x000e620000000800 */
[----:B--2---:R-:W-:Y:S01]  /*d060*/  FADD.FTZ R121, R23, R170 ;  /* 0x000000aa17797221 */ /* 0x004fe20000010000 */
[----:B------:R-:W-:Y:S01]  /*d070*/  FADD.FTZ R17, R159, R16 ;  /* 0x000000109f117221 */ /* 0x000fe20000010000 */
[----:B------:R-:W-:Y:S04]  /*d080*/  STL.64 [R1+0x320], R150 ;  /* 0x0003209601007387 */ /* 0x000fe80000100a00 */
[----:B------:R-:W2:Y:S01]  /*d090*/  LDL R72, [R1+0x414] ;  /* 0x0004140001487983 */ /* 0x000ea20000100800 */
[----:B------:R-:W3:Y:S01]  /*d0a0*/  MUFU.EX2 R164, R164 ;  /* 0x000000a400a47308 */ /* 0x000ee20000000800 */
[----:B------:R-:W-:Y:S01]  /*d0b0*/  FADD.FTZ R170, R158, R121 ;  /* 0x000000799eaa7221 */ /* 0x000fe20000010000 */
[----:B------:R-:W-:Y:S01]  /*d0c0*/  FADD.FTZ R16, R162, R17 ;  /* 0x00000011a2107221 */ /* 0x000fe20000010000 */
[----:B------:R-:W-:Y:S04]  /*d0d0*/  STL [R1+0x3360], R118 ;  /* 0x0033607601007387 */ /* 0x000fe80000100800 */
[----:B------:R-:W-:Y:S01]  /*d0e0*/  STL [R1+0x335c], R116 ;  /* 0x00335c7401007387 */ /* 0x000fe20000100800 */
[----:B------:R-:W3:Y:S01]  /*d0f0*/  MUFU.EX2 R163, R163 ;  /* 0x000000a300a37308 */ /* 0x000ee20000000800 */
[-C--:B------:R-:W-:Y:S01]  /*d100*/  FFMA.FTZ R168, R135, R25.reuse, -R31 ;  /* 0x0000001987a87223 */ /* 0x080fe2000001081f */
[----:B0-----:R-:W-:Y:S01]  /*d110*/  FADD.FTZ R17, R157, R170 ;  /* 0x000000aa9d117221 */ /* 0x001fe20000010000 */
[----:B-1----:R-:W-:Y:S01]  /*d120*/  FADD.FTZ R16, R161, R16 ;  /* 0x00000010a1107221 */ /* 0x002fe20000010000 */
[----:B---3--:R-:W-:Y:S04]  /*d130*/  STL [R1+0x3350], R110 ;  /* 0x0033506e01007387 */ /* 0x008fe80000100800 */
[----:B------:R-:W-:Y:S01]  /*d140*/  MUFU.EX2 R175, R175 ;  /* 0x000000af00af7308 */ /* 0x000fe20000000800 */
[----:B------:R-:W-:Y:S04]  /*d150*/  STL [R1+0x334c], R108 ;  /* 0x00334c6c01007387 */ /* 0x000fe80000100800 */
[----:B------:R-:W-:Y:S03]  /*d160*/  STL [R1+0x3340], R102 ;  /* 0x0033406601007387 */ /* 0x000fe60000100800 */
[----:B------:R-:W0:Y:S01]  /*d170*/  MUFU.EX2 R166, R166 ;  /* 0x000000a600a67308 */ /* 0x000e220000000800 */
[----:B------:R-:W-:Y:S01]  /*d180*/  FADD.FTZ R121, R164, R17 ;  /* 0x00000011a4797221 */ /* 0x000fe20000010000 */
[----:B------:R-:W-:Y:S01]  /*d190*/  FADD.FTZ R17, R173, R16 ;  /* 0x00000010ad117221 */ /* 0x000fe20000010000 */
[----:B------:R-:W-:Y:S04]  /*d1a0*/  STL [R1+0x333c], R100 ;  /* 0x00333c6401007387 */ /* 0x000fe80000100800 */
[----:B------:R-:W-:Y:S01]  /*d1b0*/  STL [R1+0x3338], R98 ;  /* 0x0033386201007387 */ /* 0x000fe20000100800 */
[----:B------:R-:W-:Y:S01]  /*d1c0*/  MUFU.EX2 R174, R174 ;  /* 0x000000ae00ae7308 */ /* 0x000fe20000000800 */
[----:B------:R-:W-:-:S02]  /*d1d0*/  FFMA.FTZ R170, R137, R25, -R31 ;  /* 0x0000001989aa7223 */ /* 0x000fc4000001081f */
[----:B------:R-:W-:Y:S04]  /*d1e0*/  STL [R1+0x3334], R96 ;  /* 0x0033346001007387 */ /* 0x000fe80000100800 */
[----:B------:R-:W-:Y:S01]  /*d1f0*/  STL [R1+0x3330], R94 ;  /* 0x0033305e01007387 */ /* 0x000fe20000100800 */
[----:B------:R-:W1:Y:S01]  /*d200*/  MUFU.EX2 R165, R165 ;  /* 0x000000a500a57308 */ /* 0x000e620000000800 */
        /* <DEDUP_REMOVED lines=8> */
[----:B------:R-:W3:Y:S01]  /*d290*/  MUFU.EX2 R168, R168 ;  /* 0x000000a800a87308 */ /* 0x000ee20000000800 */
[----:B0-----:R-:W-:Y:S01]  /*d2a0*/  FADD.FTZ R121, R166, R121 ;  /* 0x00000079a6797221 */ /* 0x001fe20000010000 */
[----:B------:R-:W-:Y:S01]  /*d2b0*/  FADD.FTZ R17, R175, R16 ;  /* 0x00000010af117221 */ /* 0x000fe20000010000 */
[----:B------:R-:W-:Y:S04]  /*d2c0*/  STL [R1+0x331c], R84 ;  /* 0x00331c5401007387 */ /* 0x000fe80000100800 */
[----:B------:R-:W-:Y:S01]  /*d2d0*/  STL [R1+0x3318], R82 ;  /* 0x0033185201007387 */ /* 0x000fe20000100800 */
[----:B------:R-:W-:Y:S03]  /*d2e0*/  MUFU.EX2 R176, R176 ;  /* 0x000000b000b07308 */ /* 0x000fe60000000800 */
[----:B------:R-:W-:Y:S04]  /*d2f0*/  STL.64 [R1+0x458], R200 ;  /* 0x000458c801007387 */ /* 0x000fe80000100a00 */
[----:B------:R-:W-:Y:S01]  /*d300*/  STL.64 [R1+0x390], R144 ;  /* 0x0003909001007387 */ /* 0x000fe20000100a00 */
[----:B------:R-:W0:Y:S01]  /*d310*/  MUFU.EX2 R167, R167 ;  /* 0x000000a700a77308 */ /* 0x000e220000000800 */
[----:B-1----:R-:W-:Y:S01]  /*d320*/  FADD.FTZ R121, R165, R121 ;  /* 0x00000079a5797221 */ /* 0x002fe20000010000 */
[----:B------:R-:W-:Y:S01]  /*d330*/  FADD.FTZ R16, R174, R17 ;  /* 0x00000011ae107221 */ /* 0x000fe20000010000 */
[----:B------:R1:W-:Y:S04]  /*d340*/  STL.64 [R1+0x398], R48 ;  /* 0x0003983001007387 */ /* 0x0003e80000100a00 */
[----:B------:R-:W-:Y:S01]  /*d350*/  STL [R1+0x3314], R80 ;  /* 0x0033145001007387 */ /* 0x000fe20000100800 */
[----:B------:R-:W-:Y:S03]  /*d360*/  MUFU.EX2 R181, R181 ;  /* 0x000000b500b57308 */ /* 0x000fe60000000800 */
[----:B------:R-:W4:Y:S04]  /*d370*/  LDL R39, [R1+0x304] ;  /* 0x0003040001277983 */ /* 0x000f280000100800 */
[----:B------:R-:W4:Y:S01]  /*d380*/  LDL R122, [R1+0x3a0] ;  /* 0x0003a000017a7983 */ /* 0x000f220000100800 */
[----:B------:R-:W0:Y:S01]  /*d390*/  MUFU.EX2 R170, R170 ;  /* 0x000000aa00aa7308 */ /* 0x000e220000000800 */
[----:B---3--:R-:W-:Y:S01]  /*d3a0*/  FADD.FTZ R121, R168, R121 ;  /* 0x00000079a8797221 */ /* 0x008fe20000010000 */
[----:B------:R-:W-:Y:S01]  /*d3b0*/  FADD.FTZ R17, R177, R16 ;  /* 0x00000010b1117221 */ /* 0x000fe20000010000 */
[----:B-1----:R-:W3:Y:S04]  /*d3c0*/  LDL R49, [R1+0x300] ;  /* 0x0003000001317983 */ /* 0x002ee80000100800 */
[----:B------:R-:W3:Y:S01]  /*d3d0*/  LDL R124, [R1+0x3a4] ;  /* 0x0003a400017c7983 */ /* 0x000ee20000100800 */
[----:B------:R-:W1:Y:S03]  /*d3e0*/  MUFU.EX2 R180, R180 ;  /* 0x000000b400b47308 */ /* 0x000e660000000800 */
[----:B------:R-:W3:Y:S04]  /*d3f0*/  LDL R126, [R1+0x3a8] ;  /* 0x0003a800017e7983 */ /* 0x000ee80000100800 */
[----:B------:R-:W3:Y:S01]  /*d400*/  LDL R120, [R1+0x3b4] ;  /* 0x0003b40001787983 */ /* 0x000ee20000100800 */
[----:B------:R-:W1:Y:S01]  /*d410*/  MUFU.EX2 R169, R169 ;  /* 0x000000a900a97308 */ /* 0x000e620000000800 */
[----:B0-----:R-:W-:Y:S01]  /*d420*/  FADD.FTZ R121, R167, R121 ;  /* 0x00000079a7797221 */ /* 0x001fe20000010000 */
[----:B------:R-:W-:Y:S01]  /*d430*/  FADD.FTZ R16, R176, R17 ;  /* 0x00000011b0107221 */ /* 0x000fe20000010000 */
[----:B------:R-:W3:Y:S02]  /*d440*/  LDL R128, [R1+0x394] ;  /* 0x0003940001807983 */ /* 0x000ee40000100800 */
[----:B------:R-:W-:Y:S01]  /*d450*/  FADD.FTZ R17, R170, R121 ;  /* 0x00000079aa117221 */ /* 0x000fe20000010000 */
[----:B------:R-:W-:Y:S01]  /*d460*/  FADD.FTZ R25, R181, R16 ;  /* 0x00000010b5197221 */ /* 0x000fe20000010000 */
[----:B------:R-:W3:Y:S03]  /*d470*/  LDL R130, [R1+0x398] ;  /* 0x0003980001827983 */ /* 0x000ee60000100800 */
[----:B-1----:R-:W-:Y:S01]  /*d480*/  FADD.FTZ R16, R180, R25 ;  /* 0x00000019b4107221 */ /* 0x002fe20000010000 */
[----:B------:R-:W-:Y:S04]  /*d490*/  STL [R1+0x3310], R78 ;  /* 0x0033104e01007387 */ /* 0x000fe80000100800 */
[----:B------:R-:W-:Y:S01]  /*d4a0*/  STL [R1+0x330c], R76 ;  /* 0x00330c4c01007387 */ /* 0x000fe20000100800 */
[----:B------:R-:W-:-:S03]  /*d4b0*/  FADD.FTZ R17, R169, R17 ;  /* 0x00000011a9117221 */ /* 0x000fc60000010000 */
[----:B------:R-:W3:Y:S04]  /*d4c0*/  LDL.LU R118, [R1+0x3360] ;  /* 0x0033600001767983 */ /* 0x000ee80000300800 */
[----:B------:R-:W-:Y:S04]  /*d4d0*/  STL.64 [R1+0x240], R16 ;  /* 0x0002401001007387 */ /* 0x000fe80000100a00 */
[----:B------:R-:W3:Y:S04]  /*d4e0*/  LD.E R31, desc[UR44][R2.64] ;  /* 0x0000002c021f7980 */ /* 0x000ee8000c101900 */
[----:B------:R-:W-:Y:S04]  /*d4f0*/  STL [R1+0x26c], R81 ;  /* 0x00026c5101007387 */ /* 0x000fe80000100800 */
[----:B------:R0:W-:Y:S04]  /*d500*/  STL [R1+0x270], R83 ;  /* 0x0002705301007387 */ /* 0x0001e80000100800 */
        /* <DEDUP_REMOVED lines=37> */
[----:B0-----:R-:W3:Y:S04]  /*d760*/  LDL.128 R80, [R1+0x2a0] ;  /* 0x0002a00001507983 */ /* 0x001ee80000100c00 */
[----:B-1----:R-:W3:Y:S04]  /*d770*/  LDL.128 R84, [R1+0x2b0] ;  /* 0x0002b00001547983 */ /* 0x002ee80000100c00 */
[----:B------:R-:W3:Y:S04]  /*d780*/  LDL.128 R88, [R1+0x2c0] ;  /* 0x0002c00001587983 */ /* 0x000ee80000100c00 */
[----:B------:R-:W3:Y:S04]  /*d790*/  LDL.128 R92, [R1+0x2d0] ;  /* 0x0002d000015c7983 */ /* 0x000ee80000100c00 */
[----:B------:R-:W3:Y:S04]  /*d7a0*/  LDL.128 R96, [R1+0x2e0] ;  /* 0x0002e00001607983 */ /* 0x000ee80000100c00 */
[----:B------:R-:W3:Y:S04]  /*d7b0*/  LDL.128 R100, [R1+0x2f0] ;  /* 0x0002f00001647983 */ /* 0x000ee80000100c00 */
[----:B------:R-:W3:Y:S04]  /*d7c0*/  LDL.LU R116, [R1+0x335c] ;  /* 0x00335c0001747983 */ /* 0x000ee80000300800 */
[----:B------:R-:W3:Y:S04]  /*d7d0*/  LDL.LU R110, [R1+0x3350] ;  /* 0x00335000016e7983 */ /* 0x000ee80000300800 */
[----:B------:R-:W3:Y:S04]  /*d7e0*/  LDL.LU R108, [R1+0x334c] ;  /* 0x00334c00016c7983 */ /* 0x000ee80000300800 */
[----:B--2---:R-:W2:Y:S04]  /*d7f0*/  LDL.128 R76, [R1+0x290] ;  /* 0x00029000014c7983 */ /* 0x004ea80000100c00 */
[----:B------:R-:W2:Y:S04]  /*d800*/  LDL R230, [R1+0x310] ;  /* 0x0003100001e67983 */ /* 0x000ea80000100800 */
[----:B------:R-:W-:Y:S04]  /*d810*/  STL [R1+0x3308], R74 ;  /* 0x0033084a01007387 */ /* 0x000fe80000100800 */
[----:B------:R0:W-:Y:S04]  /*d820*/  STL [R1+0x3304], R72 ;  /* 0x0033044801007387 */ /* 0x0001e80000100800 */
[----:B------:R-:W-:Y:S04]  /*d830*/  STL [R1+0x340], R206 ;  /* 0x000340ce01007387 */ /* 0x000fe80000100800 */
[----:B------:R-:W-:Y:S04]  /*d840*/  STL [R1+0x354], R204 ;  /* 0x000354cc01007387 */ /* 0x000fe80000100800 */
        /* <DEDUP_REMOVED lines=9> */
[----:B----4-:R-:W-:Y:S04]  /*d8e0*/  STL [R1+0x3368], R122 ;  /* 0x0033687a01007387 */ /* 0x010fe80000100800 */
[----:B------:R-:W-:Y:S04]  /*d8f0*/  STL [R1+0x3358], R114 ;  /* 0x0033587201007387 */ /* 0x000fe80000100800 */
[----:B---3--:R-:W-:Y:S04]  /*d900*/  STL [R1+0x336c], R124 ;  /* 0x00336c7c01007387 */ /* 0x008fe80000100800 */
[----:B------:R-:W-:Y:S04]  /*d910*/  STL [R1+0x3370], R126 ;  /* 0x0033707e01007387 */ /* 0x000fe80000100800 */
[----:B------:R-:W-:Y:S04]  /*d920*/  STL [R1+0x3364], R120 ;  /* 0x0033647801007387 */ /* 0x000fe80000100800 */
[----:B------:R-:W-:Y:S04]  /*d930*/  STL [R1+0x3374], R128 ;  /* 0x0033748001007387 */ /* 0x000fe80000100800 */
[----:B------:R1:W-:Y:S04]  /*d940*/  STL [R1+0x3378], R130 ;  /* 0x0033788201007387 */ /* 0x0003e80000100800 */
[----:B------:R3:W-:Y:S04]  /*d950*/  STL [R1+0x3354], R112 ;  /* 0x0033547001007387 */ /* 0x0007e80000100800 */
[----:B------:R4:W-:Y:S04]  /*d960*/  STL [R1+0x3348], R106 ;  /* 0x0033486a01007387 */ /* 0x0009e80000100800 */
[----:B------:R4:W-:Y:S04]  /*d970*/  STL [R1+0x3344], R104 ;  /* 0x0033446801007387 */ /* 0x0009e80000100800 */
[----:B------:R-:W-:Y:S04]  /*d980*/  STL [R1+0x300], R49 ;  /* 0x0003003101007387 */ /* 0x000fe80000100800 */
[----:B0-----:R-:W2:Y:S04]  /*d990*/  LDL.128 R72, [R1+0x280] ;  /* 0x0002800001487983 */ /* 0x001ea80000100c00 */
[----:B------:R-:W-:Y:S04]  /*d9a0*/  STL [R1+0x304], R39 ;  /* 0x0003042701007387 */ /* 0x000fe80000100800 */
[----:B------:R-:W-:Y:S04]  /*d9b0*/  STL [R1+0x308], R41 ;  /* 0x0003082901007387 */ /* 0x000fe80000100800 */
[----:B------:R-:W-:Y:S04]  /*d9c0*/  STL [R1+0x30c], R43 ;  /* 0x00030c2b01007387 */ /* 0x000fe80000100800 */
[----:B------:R0:W-:Y:S04]  /*d9d0*/  STL [R1+0x3210], R118 ;  /* 0x0032107601007387 */ /* 0x0001e80000100800 */
[----:B------:R-:W2:Y:S04]  /*d9e0*/  LDL R232, [R1+0x314] ;  /* 0x0003140001e87983 */ /* 0x000ea80000100800 */
[----:B-1----:R-:W2:Y:S04]  /*d9f0*/  LDL.LU R130, [R1+0x3378] ;  /* 0x0033780001827983 */ /* 0x002ea80000300800 */
[----:B------:R-:W2:Y:S04]  /*da00*/  LDL.LU R128, [R1+0x3374] ;  /* 0x0033740001807983 */ /* 0x000ea80000300800 */
[----:B------:R-:W2:Y:S04]  /*da10*/  LDL.LU R126, [R1+0x3370] ;  /* 0x00337000017e7983 */ /* 0x000ea80000300800 */
[----:B------:R-:W2:Y:S04]  /*da20*/  LDL.LU R124, [R1+0x336c] ;  /* 0x00336c00017c7983 */ /* 0x000ea80000300800 */
[----:B------:R-:W2:Y:S04]  /*da30*/  LDL.LU R122, [R1+0x3368] ;  /* 0x00336800017a7983 */ /* 0x000ea80000300800 */
[----:B------:R-:W2:Y:S04]  /*da40*/  LDL.LU R120, [R1+0x3364] ;  /* 0x0033640001787983 */ /* 0x000ea80000300800 */
[----:B------:R-:W2:Y:S04]  /*da50*/  LDL.LU R114, [R1+0x3358] ;  /* 0x0033580001727983 */ /* 0x000ea80000300800 */
[----:B---3--:R-:W3:Y:S04]  /*da60*/  LDL.LU R112, [R1+0x3354] ;  /* 0x0033540001707983 */ /* 0x008ee80000300800 */
[----:B----4-:R-:W4:Y:S04]  /*da70*/  LDL.LU R106, [R1+0x3348] ;  /* 0x00334800016a7983 */ /* 0x010f280000300800 */
[----:B------:R-:W4:Y:S04]  /*da80*/  LDL.LU R104, [R1+0x3344] ;  /* 0x0033440001687983 */ /* 0x000f280000300800 */
[----:B0-----:R-:W4:Y:S04]  /*da90*/  LDL.LU R118, [R1+0x3210] ;  /* 0x0032100001767983 */ /* 0x001f280000300800 */
[----:B------:R-:W4:Y:S04]  /*daa0*/  LDL R226, [R1+0x320] ;  /* 0x0003200001e27983 */ /* 0x000f280000100800 */
[----:B------:R-:W-:Y:S04]  /*dab0*/  STL.64 [R1+0x3420], R180 ;  /* 0x003420b401007387 */ /* 0x000fe80000100a00 */
[----:B------:R-:W-:Y:S04]  /*dac0*/  STL [R1+0x318], R37 ;  /* 0x0003182501007387 */ /* 0x000fe80000100800 */
[----:B------:R-:W-:Y:S04]  /*dad0*/  STL.128 [R1+0x3410], R176 ;  /* 0x003410b001007387 */ /* 0x000fe80000100c00 */
[----:B------:R-:W-:Y:S04]  /*dae0*/  STL.128 [R1+0x3400], R172 ;  /* 0x003400ac01007387 */ /* 0x000fe80000100c00 */
[----:B------:R-:W-:Y:S04]  /*daf0*/  STL [R1+0x33f8], R170 ;  /* 0x0033f8aa01007387 */ /* 0x000fe80000100800 */
[----:B------:R-:W-:Y:S04]  /*db00*/  STL.64 [R1+0x33f0], R168 ;  /* 0x0033f0a801007387 */ /* 0x000fe80000100a00 */
[----:B------:R-:W-:Y:S04]  /*db10*/  STL.128 [R1+0x33e0], R164 ;  /* 0x0033e0a401007387 */ /* 0x000fe80000100c00 */
[----:B------:R-:W-:Y:S04]  /*db20*/  STL.128 [R1+0x33d0], R160 ;  /* 0x0033d0a001007387 */ /* 0x000fe80000100c00 */
[----:B------:R-:W-:Y:S04]  /*db30*/  STL.128 [R1+0x33c0], R156 ;  /* 0x0033c09c01007387 */ /* 0x000fe80000100c00 */
[----:B------:R-:W-:Y:S04]  /*db40*/  STL.128 [R1+0x33b0], R152 ;  /* 0x0033b09801007387 */ /* 0x000fe80000100c00 */
[----:B------:R-:W-:Y:S04]  /*db50*/  STL [R1+0x3390], R142 ;  /* 0x0033908e01007387 */ /* 0x000fe80000100800 */
[----:B------:R-:W-:Y:S04]  /*db60*/  STL [R1+0x338c], R140 ;  /* 0x00338c8c01007387 */ /* 0x000fe80000100800 */
[----:B------:R-:W-:Y:S04]  /*db70*/  STL [R1+0x3300], R70 ;  /* 0x0033004601007387 */ /* 0x000fe80000100800 */
[----:B------:R0:W-:Y:S04]  /*db80*/  STL [R1+0x32fc], R68 ;  /* 0x0032fc4401007387 */ /* 0x0001e80000100800 */
[----:B------:R-:W4:Y:S04]  /*db90*/  LDL R200, [R1+0x34c] ;  /* 0x00034c0001c87983 */ /* 0x000f280000100800 */
[----:B------:R-:W-:Y:S04]  /*dba0*/  STL [R1+0x31c], R224 ;  /* 0x00031ce001007387 */ /* 0x000fe80000100800 */
[----:B0-----:R-:W4:Y:S04]  /*dbb0*/  LDL.128 R68, [R1+0x270] ;  /* 0x0002700001447983 */ /* 0x001f280000100c00 */
[----:B------:R-:W4:Y:S04]  /*dbc0*/  LDL.LU R182, [R1+0x3428] ;  /* 0x0034280001b67983 */ /* 0x000f280000300800 */
[----:B------:R-:W4:Y:S04]  /*dbd0*/  LDL.LU.64 R180, [R1+0x3420] ;  /* 0x0034200001b47983 */ /* 0x000f280000300a00 */
[----:B------:R-:W4:Y:S04]  /*dbe0*/  LDL.LU.128 R176, [R1+0x3410] ;  /* 0x0034100001b07983 */ /* 0x000f280000300c00 */
[----:B------:R-:W4:Y:S04]  /*dbf0*/  LDL.LU.128 R172, [R1+0x3400] ;  /* 0x0034000001ac7983 */ /* 0x000f280000300c00 */
[----:B------:R-:W4:Y:S01]  /*dc00*/  LDL.LU R170, [R1+0x33f8] ;  /* 0x0033f80001aa7983 */ /* 0x000f220000300800 */
[----:B------:R-:W-:-:S03]  /*dc10*/  IMAD.MOV.U32 R227, RZ, RZ, R80 ;  /* 0x000000ffffe37224 */ /* 0x000fc600078e0050 */
[----:B------:R-:W4:Y:S01]  /*dc20*/  LDL.LU.64 R168, [R1+0x33f0] ;  /* 0x0033f00001a87983 */ /* 0x000f220000300a00 */
[----:B------:R-:W-:Y:S02]  /*dc30*/  IMAD.MOV.U32 R219, RZ, RZ, R82 ;  /* 0x000000ffffdb7224 */ /* 0x000fe400078e0052 */
[----:B------:R-:W-:Y:S01]  /*dc40*/  IMAD.MOV.U32 R217, RZ, RZ, R84 ;  /* 0x000000ffffd97224 */ /* 0x000fe200078e0054 */
[----:B------:R-:W4:Y:S01]  /*dc50*/  LDL.LU R82, [R1+0x3318] ;  /* 0x0033180001527983 */ /* 0x000f220000300800 */
[----:B------:R-:W-:Y:S02]  /*dc60*/  IMAD.MOV.U32 R215, RZ, RZ, R86 ;  /* 0x000000ffffd77224 */ /* 0x000fe400078e0056 */
[----:B------:R-:W-:Y:S01]  /*dc70*/  IMAD.MOV.U32 R213, RZ, RZ, R88 ;  /* 0x000000ffffd57224 */ /* 0x000fe200078e0058 */
[----:B------:R-:W4:Y:S01]  /*dc80*/  LDL.LU R86, [R1+0x3320] ;  /* 0x0033200001567983 */ /* 0x000f220000300800 */
[----:B------:R-:W-:Y:S02]  /*dc90*/  IMAD.MOV.U32 R211, RZ, RZ, R90 ;  /* 0x000000ffffd37224 */ /* 0x000fe400078e005a */
[----:B------:R-:W-:Y:S01]  /*dca0*/  IMAD.MOV.U32 R209, RZ, RZ, R92 ;  /* 0x000000ffffd17224 */ /* 0x000fe200078e005c */
[----:B------:R-:W4:Y:S01]  /*dcb0*/  LDL.LU R90, [R1+0x3328] ;  /* 0x00332800015a7983 */ /* 0x000f220000300800 */
[----:B------:R-:W-:-:S02]  /*dcc0*/  IMAD.MOV.U32 R207, RZ, RZ, R94 ;  /* 0x000000ffffcf7224 */ /* 0x000fc400078e005e */
[----:B------:R-:W-:Y:S01]  /*dcd0*/  IMAD.MOV.U32 R206, RZ, RZ, R96 ;  /* 0x000000ffffce7224 */ /* 0x000fe200078e0060 */
[----:B------:R-:W4:Y:S01]  /*dce0*/  LDL.LU R94, [R1+0x3330] ;  /* 0x00333000015e7983 */ /* 0x000f220000300800 */
[----:B------:R-:W-:Y:S02]  /*dcf0*/  IMAD.MOV.U32 R205, RZ, RZ, R98 ;  /* 0x000000ffffcd7224 */ /* 0x000fe400078e0062 */
[----:B------:R-:W-:Y:S01]  /*dd00*/  IMAD.MOV.U32 R204, RZ, RZ, R100 ;  /* 0x000000ffffcc7224 */ /* 0x000fe200078e0064 */
[----:B------:R-:W4:Y:S01]  /*dd10*/  LDL.LU R98, [R1+0x3338] ;  /* 0x0033380001627983 */ /* 0x000f220000300800 */
[----:B------:R-:W-:-:S03]  /*dd20*/  IMAD.MOV.U32 R203, RZ, RZ, R102 ;  /* 0x000000ffffcb7224 */ /* 0x000fc600078e0066 */
[----:B------:R-:W-:Y:S04]  /*dd30*/  STL [R1+0x320c], R116 ;  /* 0x00320c7401007387 */ /* 0x000fe80000100800 */
[----:B------:R-:W-:Y:S04]  /*dd40*/  STL [R1+0x3200], R110 ;  /* 0x0032006e01007387 */ /* 0x000fe80000100800 */
[----:B------:R0:W-:Y:S01]  /*dd50*/  STL [R1+0x31fc], R108 ;  /* 0x0031fc6c01007387 */ /* 0x0001e20000100800 */
[----:B--2---:R-:W-:-:S03]  /*dd60*/  IMAD.MOV.U32 R229, RZ, RZ, R78 ;  /* 0x000000ffffe57224 */ /* 0x004fc600078e004e */
[----:B------:R-:W2:Y:S04]  /*dd70*/  LDL.LU R102, [R1+0x3340] ;  /* 0x0033400001667983 */ /* 0x000ea80000300800 */
[----:B------:R-:W2:Y:S04]  /*dd80*/  LDL.LU R100, [R1+0x333c] ;  /* 0x00333c0001647983 */ /* 0x000ea80000300800 */
[----:B------:R-:W2:Y:S04]  /*dd90*/  LDL.LU R96, [R1+0x3334] ;  /* 0x0033340001607983 */ /* 0x000ea80000300800 */
[----:B------:R-:W2:Y:S04]  /*dda0*/  LDL.LU R92, [R1+0x332c] ;  /* 0x00332c00015c7983 */ /* 0x000ea80000300800 */
[----:B------:R-:W2:Y:S04]  /*ddb0*/  LDL.LU R88, [R1+0x3324] ;  /* 0x0033240001587983 */ /* 0x000ea80000300800 */
[----:B------:R-:W2:Y:S04]  /*ddc0*/  LDL.LU R84, [R1+0x331c] ;  /* 0x00331c0001547983 */ /* 0x000ea80000300800 */
[----:B------:R-:W2:Y:S04]  /*ddd0*/  LDL.LU R80, [R1+0x3314] ;  /* 0x0033140001507983 */ /* 0x000ea80000300800 */
[----:B0-----:R-:W2:Y:S04]  /*dde0*/  LDL.128 R108, [R1+0x300] ;  /* 0x00030000016c7983 */ /* 0x001ea80000100c00 */
[----:B------:R-:W2:Y:S04]  /*ddf0*/  LDL.LU R116, [R1+0x320c] ;  /* 0x00320c0001747983 */ /* 0x000ea80000300800 */
[----:B------:R-:W2:Y:S01]  /*de00*/  LDL.LU R78, [R1+0x3310] ;  /* 0x00331000014e7983 */ /* 0x000ea20000300800 */
[----:B------:R-:W-:-:S03]  /*de10*/  IMAD.MOV.U32 R233, RZ, RZ, R76 ;  /* 0x000000ffffe97224 */ /* 0x000fc600078e004c */
        /* <DEDUP_REMOVED lines=9> */
[----:B------:R-:W-:Y:S04]  /*deb0*/  STL [R1+0x350], R202 ;  /* 0x000350ca01007387 */ /* 0x000fe80000100800 */
[----:B------:R-:W2:Y:S04]  /*dec0*/  LDL.LU.128 R164, [R1+0x33e0] ;  /* 0x0033e00001a47983 */ /* 0x000ea80000300c00 */
[----:B------:R-:W2:Y:S04]  /*ded0*/  LDL.LU.128 R160, [R1+0x33d0] ;  /* 0x0033d00001a07983 */ /* 0x000ea80000300c00 */
[----:B------:R-:W2:Y:S04]  /*dee0*/  LDL.LU.128 R156, [R1+0x33c0] ;  /* 0x0033c000019c7983 */ /* 0x000ea80000300c00 */
[----:B------:R-:W2:Y:S04]  /*def0*/  LDL.LU.128 R152, [R1+0x33b0] ;  /* 0x0033b00001987983 */ /* 0x000ea80000300c00 */
[----:B0-----:R-:W2:Y:S04]  /*df00*/  LDL.LU R150, [R1+0x33a0] ;  /* 0x0033a00001967983 */ /* 0x001ea80000300800 */
[----:B-1----:R-:W2:Y:S01]  /*df10*/  LDL.LU R148, [R1+0x339c] ;  /* 0x00339c0001947983 */ /* 0x002ea20000300800 */
[----:B------:R-:W-:-:S03]  /*df20*/  IMAD.MOV.U32 R230, RZ, RZ, R74 ;  /* 0x000000ffffe67224 */ /* 0x000fc600078e004a */
[----:B------:R-:W2:Y:S01]  /*df30*/  LDL.LU R146, [R1+0x3398] ;  /* 0x0033980001927983 */ /* 0x000ea20000300800 */
[----:B------:R-:W-:-:S03]  /*df40*/  IMAD.MOV.U32 R37, RZ, RZ, R72 ;  /* 0x000000ffff257224 */ /* 0x000fc600078e0048 */
[----:B------:R-:W2:Y:S04]  /*df50*/  LDL.LU R144, [R1+0x3394] ;  /* 0x0033940001907983 */ /* 0x000ea80000300800 */
[----:B------:R-:W2:Y:S04]  /*df60*/  LDL.LU R142, [R1+0x3390] ;  /* 0x00339000018e7983 */ /* 0x000ea80000300800 */
[----:B------:R-:W2:Y:S04]  /*df70*/  LDL.LU R140, [R1+0x338c] ;  /* 0x00338c00018c7983 */ /* 0x000ea80000300800 */
[----:B------:R-:W2:Y:S04]  /*df80*/  LDL.LU R138, [R1+0x3388] ;  /* 0x00338800018a7983 */ /* 0x000ea80000300800 */
[----:B------:R-:W-:Y:S04]  /*df90*/  STL [R1+0x314], R232 ;  /* 0x000314e801007387 */ /* 0x000fe80000100800 */
[----:B------:R-:W2:Y:S04]  /*dfa0*/  LDL.LU R136, [R1+0x3384] ;  /* 0x0033840001887983 */ /* 0x000ea80000300800 */
[----:B------:R-:W2:Y:S04]  /*dfb0*/  LDL.LU R134, [R1+0x3380] ;  /* 0x0033800001867983 */ /* 0x000ea80000300800 */
[----:B------:R-:W2:Y:S04]  /*dfc0*/  LDL.LU R132, [R1+0x337c] ;  /* 0x00337c0001847983 */ /* 0x000ea80000300800 */
[----:B------:R-:W2:Y:S04]  /*dfd0*/  LDL.LU R76, [R1+0x330c] ;  /* 0x00330c00014c7983 */ /* 0x000ea80000300800 */
[----:B------:R-:W2:Y:S04]  /*dfe0*/  LDL.LU R74, [R1+0x3308] ;  /* 0x00330800014a7983 */ /* 0x000ea80000300800 */
[----:B------:R-:W2:Y:S04]  /*dff0*/  LDL.LU R72, [R1+0x3304] ;  /* 0x0033040001487983 */ /* 0x000ea80000300800 */
[----:B------:R0:W-:Y:S04]  /*e000*/  STL [R1+0x3228], R130 ;  /* 0x0032288201007387 */ /* 0x0001e80000100800 */
[----:B------:R1:W-:Y:S04]  /*e010*/  STL [R1+0x3224], R128 ;  /* 0x0032248001007387 */ /* 0x0003e80000100800 */
[----:B------:R1:W-:Y:S04]  /*e020*/  STL [R1+0x3220], R126 ;  /* 0x0032207e01007387 */ /* 0x0003e80000100800 */
[----:B------:R1:W-:Y:S04]  /*e030*/  STL [R1+0x321c], R124 ;  /* 0x00321c7c01007387 */ /* 0x0003e80000100800 */
[----:B------:R1:W-:Y:S04]  /*e040*/  STL [R1+0x3218], R122 ;  /* 0x0032187a01007387 */ /* 0x0003e80000100800 */
[----:B------:R1:W-:Y:S04]  /*e050*/  STL [R1+0x3214], R120 ;  /* 0x0032147801007387 */ /* 0x0003e80000100800 */
[----:B------:R1:W-:Y:S04]  /*e060*/  STL [R1+0x3208], R114 ;  /* 0x0032087201007387 */ /* 0x0003e80000100800 */
[----:B---3--:R3:W-:Y:S04]  /*e070*/  STL [R1+0x3204], R112 ;  /* 0x0032047001007387 */ /* 0x0087e80000100800 */
[----:B----4-:R4:W-:Y:S04]  /*e080*/  STL [R1+0x31f8], R106 ;  /* 0x0031f86a01007387 */ /* 0x0109e80000100800 */
[----:B------:R4:W-:Y:S04]  /*e090*/  STL [R1+0x31f4], R104 ;  /* 0x0031f46801007387 */ /* 0x0009e80000100800 */
[----:B------:R-:W-:Y:S04]  /*e0a0*/  STL [R1+0x30d4], R118 ;  /* 0x0030d47601007387 */ /* 0x000fe80000100800 */
[----:B0-----:R-:W2:Y:S04]  /*e0b0*/  LDL.LU R130, [R1+0x3228] ;  /* 0x0032280001827983 */ /* 0x001ea80000300800 */
[----:B-1----:R-:W2:Y:S04]  /*e0c0*/  LDL.LU R128, [R1+0x3224] ;  /* 0x0032240001807983 */ /* 0x002ea80000300800 */
        /* <DEDUP_REMOVED lines=8> */
[----:B------:R-:W-:Y:S04]  /*e150*/  STL [R1+0x3434], R188 ;  /* 0x003434bc01007387 */ /* 0x000fe80000100800 */
[----:B------:R-:W-:Y:S04]  /*e160*/  STL [R1+0x320], R226 ;  /* 0x000320e201007387 */ /* 0x000fe80000100800 */
[----:B------:R-:W-:Y:S04]  /*e170*/  STL [R1+0x328], R218 ;  /* 0x000328da01007387 */ /* 0x000fe80000100800 */
[----:B------:R-:W-:Y:S04]  /*e180*/  STL [R1+0x3430], R186 ;  /* 0x003430ba01007387 */ /* 0x000fe80000100800 */
[----:B------:R-:W-:Y:S04]  /*e190*/  STL [R1+0x342c], R184 ;  /* 0x00342cb801007387 */ /* 0x000fe80000100800 */
[----:B------:R-:W4:Y:S04]  /*e1a0*/  LDL.LU R194, [R1+0x32f0] ;  /* 0x0032f00001c27983 */ /* 0x000f280000300800 */
[----:B------:R-:W4:Y:S04]  /*e1b0*/  LDL.LU.64 R192, [R1+0x32e8] ;  /* 0x0032e80001c07983 */ /* 0x000f280000300a00 */
[----:B------:R-:W-:Y:S04]  /*e1c0*/  STL [R1+0x32f8], R66 ;  /* 0x0032f84201007387 */ /* 0x000fe80000100800 */
[----:B------:R-:W-:Y:S04]  /*e1d0*/  STL [R1+0x31c8], R82 ;  /* 0x0031c85201007387 */ /* 0x000fe80000100800 */
[----:B------:R-:W-:Y:S04]  /*e1e0*/  STL [R1+0x31d0], R86 ;  /* 0x0031d05601007387 */ /* 0x000fe80000100800 */
[----:B------:R0:W-:Y:S04]  /*e1f0*/  STL [R1+0x31d8], R90 ;  /* 0x0031d85a01007387 */ /* 0x0001e80000100800 */
[----:B------:R1:W-:Y:S04]  /*e200*/  STL [R1+0x31e0], R94 ;  /* 0x0031e05e01007387 */ /* 0x0003e80000100800 */
[----:B------:R1:W-:Y:S04]  /*e210*/  STL [R1+0x31e8], R98 ;  /* 0x0031e86201007387 */ /* 0x0003e80000100800 */
[----:B0-----:R-:W4:Y:S04]  /*e220*/  LDL.LU R90, [R1+0x31d8] ;  /* 0x0031d800015a7983 */ /* 0x001f280000300800 */
[----:B-1----:R-:W4:Y:S04]  /*e230*/  LDL.LU R94, [R1+0x31e0] ;  /* 0x0031e000015e7983 */ /* 0x002f280000300800 */
[----:B------:R-:W4:Y:S04]  /*e240*/  LDL.LU R98, [R1+0x31e8] ;  /* 0x0031e80001627983 */ /* 0x000f280000300800 */
[----:B--2---:R0:W-:Y:S04]  /*e250*/  STL [R1+0x31f0], R102 ;  /* 0x0031f06601007387 */ /* 0x0041e80000100800 */
[----:B------:R1:W-:Y:S04]  /*e260*/  STL [R1+0x31ec], R100 ;  /* 0x0031ec6401007387 */ /* 0x0003e80000100800 */
[----:B------:R2:W-:Y:S04]  /*e270*/  STL [R1+0x31e4], R96 ;  /* 0x0031e46001007387 */ /* 0x0005e80000100800 */
[----:B------:R2:W-:Y:S04]  /*e280*/  STL [R1+0x31dc], R92 ;  /* 0x0031dc5c01007387 */ /* 0x0005e80000100800 */
[----:B------:R2:W-:Y:S04]  /*e290*/  STL [R1+0x31d4], R88 ;  /* 0x0031d45801007387 */ /* 0x0005e80000100800 */
[----:B------:R2:W-:Y:S04]  /*e2a0*/  STL [R1+0x31cc], R84 ;  /* 0x0031cc5401007387 */ /* 0x0005e80000100800 */
[----:B------:R2:W-:Y:S01]  /*e2b0*/  STL [R1+0x31c4], R80 ;  /* 0x0031c45001007387 */ /* 0x0005e20000100800 */
[----:B------:R-:W-:-:S03]  /*e2c0*/  IMAD.MOV.U32 R202, RZ, RZ, R108 ;  /* 0x000000ffffca7224 */ /* 0x000fc600078e006c */
[----:B0-----:R-:W4:Y:S01]  /*e2d0*/  LDL.LU R102, [R1+0x31f0] ;  /* 0x0031f00001667983 */ /* 0x001f220000300800 */
[----:B------:R-:W-:-:S03]  /*e2e0*/  IMAD.MOV.U32 R201, RZ, RZ, R110 ;  /* 0x000000ffffc97224 */ /* 0x000fc600078e006e */
[----:B------:R0:W-:Y:S04]  /*e2f0*/  STL [R1+0x30d0], R116 ;  /* 0x0030d07401007387 */ /* 0x0001e80000100800 */
[----:B------:R0:W-:Y:S04]  /*e300*/  STL [R1+0x31c0], R78 ;  /* 0x0031c04e01007387 */ /* 0x0001e80000100800 */
[----:B------:R-:W4:Y:S04]  /*e310*/  LDL.LU R110, [R1+0x3200] ;  /* 0x00320000016e7983 */ /* 0x000f280000300800 */
[----:B------:R-:W4:Y:S04]  /*e320*/  LDL.LU R108, [R1+0x31fc] ;  /* 0x0031fc00016c7983 */ /* 0x000f280000300800 */
[----:B-1----:R-:W4:Y:S04]  /*e330*/  LDL.LU R100, [R1+0x31ec] ;  /* 0x0031ec0001647983 */ /* 0x002f280000300800 */
[----:B--2---:R-:W2:Y:S04]  /*e340*/  LDL.LU R96, [R1+0x31e4] ;  /* 0x0031e40001607983 */ /* 0x004ea80000300800 */
[----:B------:R-:W2:Y:S04]  /*e350*/  LDL.LU R92, [R1+0x31dc] ;  /* 0x0031dc00015c7983 */ /* 0x000ea80000300800 */
[----:B------:R-:W2:Y:S04]  /*e360*/  LDL.LU R88, [R1+0x31d4] ;  /* 0x0031d40001587983 */ /* 0x000ea80000300800 */
[----:B------:R-:W2:Y:S04]  /*e370*/  LDL.LU R86, [R1+0x31d0] ;  /* 0x0031d00001567983 */ /* 0x000ea80000300800 */
[----:B------:R-:W2:Y:S04]  /*e380*/  LDL.LU R84, [R1+0x31cc] ;  /* 0x0031cc0001547983 */ /* 0x000ea80000300800 */
[----:B------:R-:W2:Y:S04]  /*e390*/  LDL.LU R82, [R1+0x31c8] ;  /* 0x0031c80001527983 */ /* 0x000ea80000300800 */
[----:B------:R-:W2:Y:S04]  /*e3a0*/  LDL.LU R80, [R1+0x31c4] ;  /* 0x0031c40001507983 */ /* 0x000ea80000300800 */
[----:B0-----:R-:W2:Y:S04]  /*e3b0*/  LDL.128 R116, [R1+0x310] ;  /* 0x0003100001747983 */ /* 0x001ea80000100c00 */
[----:B------:R-:W2:Y:S01]  /*e3c0*/  LDL.LU R78, [R1+0x31c0] ;  /* 0x0031c000014e7983 */ /* 0x000ea20000300800 */
[----:B------:R-:W-:-:S02]  /*e3d0*/  IMAD.MOV.U32 R226, RZ, RZ, R70 ;  /* 0x000000ffffe27224 */ /* 0x000fc400078e0046 */
[----:B------:R-:W-:Y:S01]  /*e3e0*/  IMAD.MOV.U32 R218, RZ, RZ, R68 ;  /* 0x000000ffffda7224 */ /* 0x000fe200078e0044 */
[----:B------:R-:W-:Y:S04]  /*e3f0*/  STL [R1+0x34c], R200 ;  /* 0x00034cc801007387 */ /* 0x000fe80000100800 */
[----:B------:R0:W-:Y:S04]  /*e400*/  STL [R1+0x32d8], R182 ;  /* 0x0032d8b601007387 */ /* 0x0001e80000100800 */
[----:B------:R1:W-:Y:S04]  /*e410*/  STL.64 [R1+0x32d0], R180 ;  /* 0x0032d0b401007387 */ /* 0x0003e80000100a00 */
[----:B------:R1:W-:Y:S04]  /*e420*/  STL.128 [R1+0x32c0], R176 ;  /* 0x0032c0b001007387 */ /* 0x0003e80000100c00 */
[----:B------:R1:W-:Y:S04]  /*e430*/  STL.128 [R1+0x32b0], R172 ;  /* 0x0032b0ac01007387 */ /* 0x0003e80000100c00 */
[----:B------:R1:W-:Y:S04]  /*e440*/  STL [R1+0x32a8], R170 ;  /* 0x0032a8aa01007387 */ /* 0x0003e80000100800 */
[----:B------:R1:W-:Y:S04]  /*e450*/  STL.64 [R1+0x32a0], R168 ;  /* 0x0032a0a801007387 */ /* 0x0003e80000100a00 */
[----:B------:R1:W-:Y:S04]  /*e460*/  STL.128 [R1+0x3290], R164 ;  /* 0x003290a401007387 */ /* 0x0003e80000100c00 */
[----:B------:R1:W-:Y:S04]  /*e470*/  STL.128 [R1+0x3280], R160 ;  /* 0x003280a001007387 */ /* 0x0003e80000100c00 */
[----:B------:R1:W-:Y:S04]  /*e480*/  STL.128 [R1+0x3270], R156 ;  /* 0x0032709c01007387 */ /* 0x0003e80000100c00 */
[----:B------:R1:W-:Y:S04]  /*e490*/  STL.128 [R1+0x3260], R152 ;  /* 0x0032609801007387 */ /* 0x0003e80000100c00 */
        /* <DEDUP_REMOVED lines=13> */
[----:B------:R-:W2:Y:S04]  /*e570*/  LDL.LU R188, [R1+0x3434] ;  /* 0x0034340001bc7983 */ /* 0x000ea80000300800 */
[----:B------:R-:W2:Y:S04]  /*e580*/  LDL.LU R186, [R1+0x3430] ;  /* 0x0034300001ba7983 */ /* 0x000ea80000300800 */
[----:B------:R-:W2:Y:S04]  /*e590*/  LDL.LU R184, [R1+0x342c] ;  /* 0x00342c0001b87983 */ /* 0x000ea80000300800 */
[----:B------:R-:W2:Y:S04]  /*e5a0*/  LDL.LU R70, [R1+0x3300] ;  /* 0x0033000001467983 */ /* 0x000ea80000300800 */
[----:B------:R-:W2:Y:S04]  /*e5b0*/  LDL.LU R68, [R1+0x32fc] ;  /* 0x0032fc0001447983 */ /* 0x000ea80000300800 */
[----:B0-----:R-:W2:Y:S04]  /*e5c0*/  LDL.LU R182, [R1+0x32d8] ;  /* 0x0032d80001b67983 */ /* 0x001ea80000300800 */
[----:B-1----:R-:W2:Y:S04]  /*e5d0*/  LDL.LU.64 R180, [R1+0x32d0] ;  /* 0x0032d00001b47983 */ /* 0x002ea80000300a00 */
[----:B------:R-:W2:Y:S04]  /*e5e0*/  LDL.LU.128 R176, [R1+0x32c0] ;  /* 0x0032c00001b07983 */ /* 0x000ea80000300c00 */
[----:B------:R-:W2:Y:S04]  /*e5f0*/  LDL.LU.128 R172, [R1+0x32b0] ;  /* 0x0032b00001ac7983 */ /* 0x000ea80000300c00 */
[----:B------:R-:W2:Y:S04]  /*e600*/  LDL.LU R170, [R1+0x32a8] ;  /* 0x0032a80001aa7983 */ /* 0x000ea80000300800 */
[----:B------:R-:W2:Y:S04]  /*e610*/  LDL.LU.64 R168, [R1+0x32a0] ;  /* 0x0032a00001a87983 */ /* 0x000ea80000300a00 */
[----:B------:R-:W2:Y:S04]  /*e620*/  LDL.LU.128 R164, [R1+0x3290] ;  /* 0x0032900001a47983 */ /* 0x000ea80000300c00 */
[----:B------:R-:W2:Y:S04]  /*e630*/  LDL.LU.128 R160, [R1+0x3280] ;  /* 0x0032800001a07983 */ /* 0x000ea80000300c00 */
[----:B------:R-:W2:Y:S04]  /*e640*/  LDL.LU.128 R156, [R1+0x3270] ;  /* 0x00327000019c7983 */ /* 0x000ea80000300c00 */
[----:B------:R-:W2:Y:S04]  /*e650*/  LDL.LU.128 R152, [R1+0x3260] ;  /* 0x0032600001987983 */ /* 0x000ea80000300c00 */
[----:B------:R-:W2:Y:S04]  /*e660*/  LDL.LU R150, [R1+0x3250] ;  /* 0x0032500001967983 */ /* 0x000ea80000300800 */
[----:B------:R-:W2:Y:S04]  /*e670*/  LDL.LU R148, [R1+0x324c] ;  /* 0x00324c0001947983 */ /* 0x000ea80000300800 */
[----:B------:R-:W2:Y:S04]  /*e680*/  LDL.LU R146, [R1+0x3248] ;  /* 0x0032480001927983 */ /* 0x000ea80000300800 */
[----:B------:R-:W2:Y:S04]  /*e690*/  LDL.LU R144, [R1+0x3244] ;  /* 0x0032440001907983 */ /* 0x000ea80000300800 */
[----:B------:R-:W2:Y:S04]  /*e6a0*/  LDL.LU R142, [R1+0x3240] ;  /* 0x00324000018e7983 */ /* 0x000ea80000300800 */
[----:B------:R-:W2:Y:S04]  /*e6b0*/  LDL.LU R140, [R1+0x323c] ;  /* 0x00323c00018c7983 */ /* 0x000ea80000300800 */
[----:B---3--:R-:W3:Y:S04]  /*e6c0*/  LDL.LU R138, [R1+0x3238] ;  /* 0x00323800018a7983 */ /* 0x008ee80000300800 */
[----:B------:R-:W3:Y:S04]  /*e6d0*/  LDL.LU R136, [R1+0x3234] ;  /* 0x0032340001887983 */ /* 0x000ee80000300800 */
[----:B------:R-:W3:Y:S04]  /*e6e0*/  LDL.LU R134, [R1+0x3230] ;  /* 0x0032300001867983 */ /* 0x000ee80000300800 */
[----:B------:R-:W3:Y:S04]  /*e6f0*/  LDL.LU R132, [R1+0x322c] ;  /* 0x00322c0001847983 */ /* 0x000ee80000300800 */
[----:B------:R-:W3:Y:S04]  /*e700*/  LDL.LU R76, [R1+0x31bc] ;  /* 0x0031bc00014c7983 */ /* 0x000ee80000300800 */
[----:B------:R-:W3:Y:S04]  /*e710*/  LDL.LU R74, [R1+0x31b8] ;  /* 0x0031b800014a7983 */ /* 0x000ee80000300800 */
[----:B------:R-:W3:Y:S04]  /*e720*/  LDL.LU R72, [R1+0x31b4] ;  /* 0x0031b40001487983 */ /* 0x000ee80000300800 */
        /* <DEDUP_REMOVED lines=8> */
[----:B----4-:R-:W-:Y:S04]  /*e7b0*/  STL [R1+0x30bc], R106 ;  /* 0x0030bc6a01007387 */ /* 0x010fe80000100800 */
[----:B------:R-:W-:Y:S04]  /*e7c0*/  STL [R1+0x30b8], R104 ;  /* 0x0030b86801007387 */ /* 0x000fe80000100800 */
[----:B------:R-:W-:Y:S04]  /*e7d0*/  STL [R1+0x30b4], R102 ;  /* 0x0030b46601007387 */ /* 0x000fe80000100800 */
        /* <DEDUP_REMOVED lines=8> */
[----:B------:R2:W-:Y:S04]  /*e860*/  STL [R1+0x3098], R88 ;  /* 0x0030985801007387 */ /* 0x0005e80000100800 */
[----:B------:R2:W-:Y:S04]  /*e870*/  STL [R1+0x3094], R86 ;  /* 0x0030945601007387 */ /* 0x0005e80000100800 */
[----:B------:R2:W-:Y:S01]  /*e880*/  STL [R1+0x3090], R84 ;  /* 0x0030905401007387 */ /* 0x0005e20000100800 */
[----:B------:R-:W-:-:S02]  /*e890*/  IMAD.MOV.U32 R200, RZ, RZ, R116 ;  /* 0x000000ffffc87224 */ /* 0x000fc400078e0074 */
[----:B------:R-:W-:Y:S01]  /*e8a0*/  IMAD.MOV.U32 R199, RZ, RZ, R118 ;  /* 0x000000ffffc77224 */ /* 0x000fe200078e0076 */
[----:B------:R2:W-:Y:S04]  /*e8b0*/  STL [R1+0x308c], R82 ;  /* 0x00308c5201007387 */ /* 0x0005e80000100800 */
[----:B------:R2:W-:Y:S04]  /*e8c0*/  STL [R1+0x3088], R80 ;  /* 0x0030885001007387 */ /* 0x0005e80000100800 */
[----:B------:R2:W-:Y:S04]  /*e8d0*/  STL [R1+0x3084], R78 ;  /* 0x0030844e01007387 */ /* 0x0005e80000100800 */
[----:B0-----:R-:W3:Y:S04]  /*e8e0*/  LDL.LU R130, [R1+0x30ec] ;  /* 0x0030ec0001827983 */ /* 0x001ee80000300800 */
[----:B-1----:R-:W3:Y:S04]  /*e8f0*/  LDL.LU R128, [R1+0x30e8] ;  /* 0x0030e80001807983 */ /* 0x002ee80000300800 */
[----:B------:R-:W3:Y:S04]  /*e900*/  LDL.LU R126, [R1+0x30e4] ;  /* 0x0030e400017e7983 */ /* 0x000ee80000300800 */
[----:B------:R-:W3:Y:S04]  /*e910*/  LDL.LU R124, [R1+0x30e0] ;  /* 0x0030e000017c7983 */ /* 0x000ee80000300800 */
[----:B------:R-:W3:Y:S04]  /*e920*/  LDL.LU R122, [R1+0x30dc] ;  /* 0x0030dc00017a7983 */ /* 0x000ee80000300800 */
[----:B------:R-:W3:Y:S04]  /*e930*/  LDL.LU R120, [R1+0x30d8] ;  /* 0x0030d80001787983 */ /* 0x000ee80000300800 */
[----:B------:R-:W3:Y:S04]  /*e940*/  LDL.LU R118, [R1+0x30d4] ;  /* 0x0030d40001767983 */ /* 0x000ee80000300800 */
[----:B------:R-:W3:Y:S04]  /*e950*/  LDL.LU R116, [R1+0x30d0] ;  /* 0x0030d00001747983 */ /* 0x000ee80000300800 */
[----:B------:R-:W3:Y:S04]  /*e960*/  LDL.LU R114, [R1+0x30cc] ;  /* 0x0030cc0001727983 */ /* 0x000ee80000300800 */
[----:B------:R-:W3:Y:S04]  /*e970*/  LDL.LU R112, [R1+0x30c8] ;  /* 0x0030c80001707983 */ /* 0x000ee80000300800 */
[----:B----4-:R-:W4:Y:S04]  /*e980*/  LDL.LU R110, [R1+0x30c4] ;  /* 0x0030c400016e7983 */ /* 0x010f280000300800 */
[----:B------:R-:W4:Y:S04]  /*e990*/  LDL.LU R108, [R1+0x30c0] ;  /* 0x0030c000016c7983 */ /* 0x000f280000300800 */
[----:B------:R-:W4:Y:S04]  /*e9a0*/  LDL.LU R106, [R1+0x30bc] ;  /* 0x0030bc00016a7983 */ /* 0x000f280000300800 */
[----:B------:R-:W4:Y:S04]  /*e9b0*/  LDL.LU R104, [R1+0x30b8] ;  /* 0x0030b80001687983 */ /* 0x000f280000300800 */
[----:B------:R-:W4:Y:S04]  /*e9c0*/  LDL.LU R102, [R1+0x30b4] ;  /* 0x0030b40001667983 */ /* 0x000f280000300800 */
[----:B------:R-:W4:Y:S04]  /*e9d0*/  LDL.LU R100, [R1+0x30b0] ;  /* 0x0030b00001647983 */ /* 0x000f280000300800 */
[----:B------:R-:W4:Y:S04]  /*e9e0*/  LDL.LU R98, [R1+0x30ac] ;  /* 0x0030ac0001627983 */ /* 0x000f280000300800 */
[----:B--2---:R-:W2:Y:S04]  /*e9f0*/  LDL.LU R96, [R1+0x30a8] ;  /* 0x0030a80001607983 */ /* 0x004ea80000300800 */
[----:B------:R-:W2:Y:S04]  /*ea00*/  LDL.LU R94, [R1+0x30a4] ;  /* 0x0030a400015e7983 */ /* 0x000ea80000300800 */
[----:B------:R-:W2:Y:S04]  /*ea10*/  LDL.LU R92, [R1+0x30a0] ;  /* 0x0030a000015c7983 */ /* 0x000ea80000300800 */
[----:B------:R-:W2:Y:S04]  /*ea20*/  LDL.LU R90, [R1+0x309c] ;  /* 0x00309c00015a7983 */ /* 0x000ea80000300800 */
[----:B------:R-:W2:Y:S04]  /*ea30*/  LDL.LU R88, [R1+0x3098] ;  /* 0x0030980001587983 */ /* 0x000ea80000300800 */
[----:B------:R-:W2:Y:S04]  /*ea40*/  LDL.LU R86, [R1+0x3094] ;  /* 0x0030940001567983 */ /* 0x000ea80000300800 */
[----:B------:R-:W2:Y:S04]  /*ea50*/  LDL.LU R84, [R1+0x3090] ;  /* 0x0030900001547983 */ /* 0x000ea80000300800 */
[----:B------:R-:W2:Y:S04]  /*ea60*/  LDL.LU R82, [R1+0x308c] ;  /* 0x00308c0001527983 */ /* 0x000ea80000300800 */
[----:B------:R-:W2:Y:S04]  /*ea70*/  LDL.LU R80, [R1+0x3088] ;  /* 0x0030880001507983 */ /* 0x000ea80000300800 */
[----:B------:R0:W-:Y:S04]  /*ea80*/  STL [R1+0x32f4], R64 ;  /* 0x0032f44001007387 */ /* 0x0001e80000100800 */
[----:B------:R-:W2:Y:S04]  /*ea90*/  LDL.LU R78, [R1+0x3084] ;  /* 0x00308400014e7983 */ /* 0x000ea80000300800 */
[----:B------:R-:W2:Y:S04]  /*eaa0*/  LDL R228, [R1+0x324] ;  /* 0x0003240001e47983 */ /* 0x000ea80000100800 */
[----:B------:R-:W2:Y:S04]  /*eab0*/  LDL R58, [R1+0x428] ;  /* 0x00042800013a7983 */ /* 0x000ea80000100800 */
[----:B------:R-:W2:Y:S04]  /*eac0*/  LDL R60, [R1+0x42c] ;  /* 0x00042c00013c7983 */ /* 0x000ea80000100800 */
[----:B------:R-:W2:Y:S04]  /*ead0*/  LDL R54, [R1+0x438] ;  /* 0x0004380001367983 */ /* 0x000ea80000100800 */
[----:B------:R-:W2:Y:S04]  /*eae0*/  LDL.LU R66, [R1+0x32f8] ;  /* 0x0032f80001427983 */ /* 0x000ea80000300800 */
[----:B0-----:R-:W2:Y:S01]  /*eaf0*/  LDL.LU R64, [R1+0x32f4] ;  /* 0x0032f40001407983 */ /* 0x001ea20000300800 */
[----:B------:R-:W-:-:S02]  /*eb00*/  IMAD.MOV.U32 R53, RZ, RZ, R93 ;  /* 0x000000ffff357224 */ /* 0x000fc400078e005d */
[----:B------:R-:W-:Y:S01]  /*eb10*/  IMAD.MOV.U32 R55, RZ, RZ, R95 ;  /* 0x000000ffff377224 */ /* 0x000fe200078e005f */
[----:B------:R0:W-:Y:S01]  /*eb20*/  STL [R1+0x3438], R190 ;  /* 0x003438be01007387 */ /* 0x0001e20000100800 */
[----:B------:R-:W-:Y:S02]  /*eb30*/  IMAD.MOV.U32 R57, RZ, RZ, R97 ;  /* 0x000000ffff397224 */ /* 0x000fe400078e0061 */
[----:B------:R-:W-:Y:S01]  /*eb40*/  IMAD.MOV.U32 R59, RZ, RZ, R99 ;  /* 0x000000ffff3b7224 */ /* 0x000fe200078e0063 */
[----:B------:R-:W2:Y:S01]  /*eb50*/  LDL R222, [R1+0x330] ;  /* 0x0003300001de7983 */ /* 0x000ea20000100800 */
[----:B------:R-:W-:Y:S02]  /*eb60*/  IMAD.MOV.U32 R61, RZ, RZ, R101 ;  /* 0x000000ffff3d7224 */ /* 0x000fe400078e0065 */
[----:B------:R-:W-:Y:S01]  /*eb70*/  IMAD.MOV.U32 R63, RZ, RZ, R103 ;  /* 0x000000ffff3f7224 */ /* 0x000fe200078e0067 */
[----:B------:R-:W2:Y:S01]  /*eb80*/  LDL R212, [R1+0x334] ;  /* 0x0003340001d47983 */ /* 0x000ea20000100800 */
[----:B------:R-:W-:-:S02]  /*eb90*/  IMAD.MOV.U32 R65, RZ, RZ, R109 ;  /* 0x000000ffff417224 */ /* 0x000fc400078e006d */
[----:B------:R-:W-:Y:S01]  /*eba0*/  IMAD.MOV.U32 R67, RZ, RZ, R111 ;  /* 0x000000ffff437224 */ /* 0x000fe200078e006f */
[----:B------:R1:W-:Y:S01]  /*ebb0*/  STL [R1+0x32e4], R188 ;  /* 0x0032e4bc01007387 */ /* 0x0003e20000100800 */
[----:B------:R-:W-:-:S03]  /*ebc0*/  IMAD.MOV.U32 R224, RZ, RZ, R71 ;  /* 0x000000ffffe07224 */ /* 0x000fc600078e0047 */
[----:B------:R1:W-:Y:S04]  /*ebd0*/  STL [R1+0x32e0], R186 ;  /* 0x0032e0ba01007387 */ /* 0x0003e80000100800 */
[----:B------:R1:W-:Y:S04]  /*ebe0*/  STL [R1+0x32dc], R184 ;  /* 0x0032dcb801007387 */ /* 0x0003e80000100800 */
[----:B------:R1:W-:Y:S04]  /*ebf0*/  STL [R1+0x31b0], R70 ;  /* 0x0031b04601007387 */ /* 0x0003e80000100800 */
[----:B------:R1:W-:Y:S04]  /*ec00*/  STL [R1+0x31ac], R68 ;  /* 0x0031ac4401007387 */ /* 0x0003e80000100800 */
[----:B------:R1:W-:Y:S04]  /*ec10*/  STL [R1+0x31a8], R194 ;  /* 0x0031a8c201007387 */ /* 0x0003e80000100800 */
[----:B------:R1:W-:Y:S04]  /*ec20*/  STL.64 [R1+0x31a0], R192 ;  /* 0x0031a0c001007387 */ /* 0x0003e80000100a00 */
        /* <DEDUP_REMOVED lines=16> */
[----:B---3--:R3:W-:Y:S04]  /*ed30*/  STL [R1+0x30fc], R138 ;  /* 0x0030fc8a01007387 */ /* 0x0087e80000100800 */
[----:B------:R3:W-:Y:S04]  /*ed40*/  STL [R1+0x30f8], R136 ;  /* 0x0030f88801007387 */ /* 0x0007e80000100800 */
[----:B------:R3:W-:Y:S04]  /*ed50*/  STL [R1+0x30f4], R134 ;  /* 0x0030f48601007387 */ /* 0x0007e80000100800 */
[----:B------:R3:W-:Y:S04]  /*ed60*/  STL [R1+0x30f0], R132 ;  /* 0x0030f08401007387 */ /* 0x0007e80000100800 */
[----:B------:R3:W-:Y:S04]  /*ed70*/  STL [R1+0x3080], R76 ;  /* 0x0030804c01007387 */ /* 0x0007e80000100800 */
[----:B------:R3:W-:Y:S04]  /*ed80*/  STL [R1+0x307c], R74 ;  /* 0x00307c4a01007387 */ /* 0x0007e80000100800 */
        /* <DEDUP_REMOVED lines=9> */
[----:B------:R-:W2:Y:S04]  /*ee20*/  LDL.LU.64 R192, [R1+0x31a0] ;  /* 0x0031a00001c07983 */ /* 0x000ea80000300a00 */
[----:B------:R-:W2:Y:S04]  /*ee30*/  LDL.LU R182, [R1+0x3198] ;  /* 0x0031980001b67983 */ /* 0x000ea80000300800 */
[----:B------:R-:W2:Y:S04]  /*ee40*/  LDL.LU.64 R180, [R1+0x3190] ;  /* 0x0031900001b47983 */ /* 0x000ea80000300a00 */
        /* <DEDUP_REMOVED lines=21> */
[----:B------:R-:W3:Y:S04]  /*efa0*/  LDL.LU R71, [R1+0x52c] ;  /* 0x00052c0001477983 */ /* 0x000ee80000300800 */
        /* <DEDUP_REMOVED lines=30> */
[----:B------:R-:W-:Y:S04]  /*f190*/  STL.128 [R1+0x2fe0], R64 ;  /* 0x002fe04001007387 */ /* 0x000fe80000100c00 */
[----:B------:R-:W-:Y:S04]  /*f1a0*/  STL.128 [R1+0x2fd0], R60 ;  /* 0x002fd03c01007387 */ /* 0x000fe80000100c00 */
[----:B------:R-:W-:Y:S04]  /*f1b0*/  STL.128 [R1+0x2fc0], R56 ;  /* 0x002fc03801007387 */ /* 0x000fe80000100c00 */
[----:B------:R1:W-:Y:S04]  /*f1c0*/  STL.128 [R1+0x2fb0], R52 ;  /* 0x002fb03401007387 */ /* 0x0003e80000100c00 */
[----:B------:R-:W2:Y:S04]  /*f1d0*/  LDL R44, [R1+0x43c] ;  /* 0x00043c00012c7983 */ /* 0x000ea80000100800 */
        /* <DEDUP_REMOVED lines=8> */
[----:B------:R-:W4:Y:S04]  /*f260*/  LDL.64 R16, [R1+0xa8] ;  /* 0x0000a80001107983 */ /* 0x000f280000100a00 */
[----:B------:R-:W4:Y:S04]  /*f270*/  LDL.128 R24, [R1+0x260] ;  /* 0x0002600001187983 */ /* 0x000f280000100c00 */
[----:B-1----:R-:W4:Y:S04]  /*f280*/  LDL.128 R52, [R1+0x320] ;  /* 0x0003200001347983 */ /* 0x002f280000100c00 */
[----:B------:R-:W4:Y:S04]  /*f290*/  LDL.LU.128 R64, [R1+0x2fe0] ;  /* 0x002fe00001407983 */ /* 0x000f280000300c00 */
[----:B------:R-:W4:Y:S04]  /*f2a0*/  LDL.LU.128 R60, [R1+0x2fd0] ;  /* 0x002fd000013c7983 */ /* 0x000f280000300c00 */
[----:B------:R-:W4:Y:S04]  /*f2b0*/  LDL.LU.128 R56, [R1+0x2fc0] ;  /* 0x002fc00001387983 */ /* 0x000f280000300c00 */
[----:B------:R-:W4:Y:S04]  /*f2c0*/  LDL.LU R120, [R1+0x3060] ;  /* 0x0030600001787983 */ /* 0x000f280000300800 */
        /* <DEDUP_REMOVED lines=8> */
[----:B------:R-:W4:Y:S01]  /*f350*/  LDL.LU R92, [R1+0x3028] ;  /* 0x00302800015c7983 */ /* 0x000f220000300800 */
[----:B------:R-:W-:-:S02]  /*f360*/  IMAD.MOV.U32 R228, RZ, RZ, R69 ;  /* 0x000000ffffe47224 */ /* 0x000fc400078e0045 */
[----:B------:R-:W-:Y:S02]  /*f370*/  IMAD.MOV.U32 R39, RZ, RZ, R79 ;  /* 0x000000ffff277224 */ /* 0x000fe400078e004f */
[----:B------:R-:W-:Y:S02]  /*f380*/  IMAD.MOV.U32 R41, RZ, RZ, R81 ;  /* 0x000000ffff297224 */ /* 0x000fe400078e0051 */
[----:B------:R-:W-:Y:S02]  /*f390*/  IMAD.MOV.U32 R43, RZ, RZ, R83 ;  /* 0x000000ffff2b7224 */ /* 0x000fe400078e0053 */
[----:B------:R-:W-:Y:S02]  /*f3a0*/  IMAD.MOV.U32 R45, RZ, RZ, R85 ;  /* 0x000000ffff2d7224 */ /* 0x000fe400078e0055 */
[----:B------:R-:W-:Y:S02]  /*f3b0*/  IMAD.MOV.U32 R47, RZ, RZ, R87 ;  /* 0x000000ffff2f7224 */ /* 0x000fe400078e0057 */
[----:B------:R-:W-:-:S02]  /*f3c0*/  IMAD.MOV.U32 R49, RZ, RZ, R89 ;  /* 0x000000ffff317224 */ /* 0x000fc400078e0059 */
[----:B------:R-:W-:Y:S01]  /*f3d0*/  IMAD.MOV.U32 R51, RZ, RZ, R91 ;  /* 0x000000ffff337224 */ /* 0x000fe200078e005b */
[----:B------:R-:W-:Y:S01]  /*f3e0*/  STL [R1+0x360], R198 ;  /* 0x000360c601007387 */ /* 0x000fe20000100800 */
[----:B------:R-:W-:Y:S02]  /*f3f0*/  IMAD.MOV.U32 R69, RZ, RZ, R117 ;  /* 0x000000ffff457224 */ /* 0x000fe400078e0075 */
[----:B------:R-:W-:Y:S01]  /*f400*/  IMAD.MOV.U32 R232, RZ, RZ, R73 ;  /* 0x000000ffffe87224 */ /* 0x000fe200078e0049 */
[----:B------:R-:W-:Y:S01]  /*f410*/  STL [R1+0x330], R222 ;  /* 0x000330de01007387 */ /* 0x000fe20000100800 */
[----:B------:R-:W-:-:S03]  /*f420*/  IMAD.MOV.U32 R235, RZ, RZ, R75 ;  /* 0x000000ffffeb7224 */ /* 0x000fc600078e004b */
[----:B------:R-:W-:Y:S04]  /*f430*/  STL [R1+0x334], R212 ;  /* 0x000334d401007387 */ /* 0x000fe80000100800 */
[----:B------:R-:W-:Y:S04]  /*f440*/  STL [R1+0x338], R214 ;  /* 0x000338d601007387 */ /* 0x000fe80000100800 */
[----:B------:R-:W-:Y:S04]  /*f450*/  STL [R1+0x33c], R216 ;  /* 0x00033cd801007387 */ /* 0x000fe80000100800 */
[----:B------:R-:W-:Y:S04]  /*f460*/  STL.128 [R1+0x2f50], R28 ;  /* 0x002f501c01007387 */ /* 0x000fe80000100c00 */
[----:B------:R-:W-:Y:S04]  /*f470*/  STL.128 [R1+0x2f30], R20 ;  /* 0x002f301401007387 */ /* 0x000fe80000100c00 */
[----:B------:R-:W-:Y:S04]  /*f480*/  STL.128 [R1+0x2f10], R12 ;  /* 0x002f100c01007387 */ /* 0x000fe80000100c00 */
[----:B------:R-:W-:Y:S04]  /*f490*/  STL.128 [R1+0x2f00], R8 ;  /* 0x002f000801007387 */ /* 0x000fe80000100c00 */
[----:B---3--:R0:W-:Y:S04]  /*f4a0*/  STL [R1+0x3008], R76 ;  /* 0x0030084c01007387 */ /* 0x0081e80000100800 */
[----:B------:R1:W-:Y:S04]  /*f4b0*/  STL [R1+0x3004], R74 ;  /* 0x0030044a01007387 */ /* 0x0003e80000100800 */
[----:B------:R3:W-:Y:S04]  /*f4c0*/  STL [R1+0x3000], R72 ;  /* 0x0030004801007387 */ /* 0x0007e80000100800 */
[----:B------:R3:W-:Y:S04]  /*f4d0*/  STL.128 [R1+0x2ff0], R68 ;  /* 0x002ff04401007387 */ /* 0x0007e80000100c00 */
[----:B------:R3:W-:Y:S04]  /*f4e0*/  STL.128 [R1+0x2ef0], R4 ;  /* 0x002ef00401007387 */ /* 0x0007e80000100c00 */
        /* <DEDUP_REMOVED lines=15> */
[----:B0-----:R-:W4:Y:S04]  /*f5e0*/  LDL.LU R76, [R1+0x3008] ;  /* 0x00300800014c7983 */ /* 0x001f280000300800 */
[----:B-1----:R-:W4:Y:S04]  /*f5f0*/  LDL.LU R74, [R1+0x3004] ;  /* 0x00300400014a7983 */ /* 0x002f280000300800 */
[----:B---3--:R-:W3:Y:S04]  /*f600*/  LDL.LU R72, [R1+0x3000] ;  /* 0x0030000001487983 */ /* 0x008ee80000300800 */
[----:B------:R-:W3:Y:S04]  /*f610*/  LDL.LU.128 R68, [R1+0x2ff0] ;  /* 0x002ff00001447983 */ /* 0x000ee80000300c00 */
[----:B------:R-:W3:Y:S04]  /*f620*/  LDL.LU.128 R28, [R1+0x2f50] ;  /* 0x002f5000011c7983 */ /* 0x000ee80000300c00 */
[----:B------:R-:W3:Y:S04]  /*f630*/  LDL.LU.128 R20, [R1+0x2f30] ;  /* 0x002f300001147983 */ /* 0x000ee80000300c00 */
[----:B------:R-:W3:Y:S04]  /*f640*/  LDL.LU.128 R12, [R1+0x2f10] ;  /* 0x002f1000010c7983 */ /* 0x000ee80000300c00 */
[----:B------:R-:W3:Y:S04]  /*f650*/  LDL.LU.128 R8, [R1+0x2f00] ;  /* 0x002f000001087983 */ /* 0x000ee80000300c00 */
[----:B------:R-:W3:Y:S01]  /*f660*/  LDL.LU.128 R4, [R1+0x2ef0] ;  /* 0x002ef00001047983 */ /* 0x000ee20000300c00 */
[----:B------:R-:W-:-:S03]  /*f670*/  IMAD.MOV.U32 R231, RZ, RZ, R77 ;  /* 0x000000ffffe77224 */ /* 0x000fc600078e004d */
[----:B------:R-:W-:Y:S04]  /*f680*/  STL [R1+0x35c], R196 ;  /* 0x00035cc401007387 */ /* 0x000fe80000100800 */
[----:B------:R-:W-:Y:S04]  /*f690*/  STL [R1+0x344], R208 ;  /* 0x000344d001007387 */ /* 0x000fe80000100800 */
[----:B------:R-:W-:Y:S04]  /*f6a0*/  STL [R1+0x348], R210 ;  /* 0x000348d201007387 */ /* 0x000fe80000100800 */
[----:B------:R-:W3:Y:S04]  /*f6b0*/  LDL.LU R130, [R1+0x3074] ;  /* 0x0030740001827983 */ /* 0x000ee80000300800 */
[----:B------:R-:W3:Y:S04]  /*f6c0*/  LDL.LU R128, [R1+0x3070] ;  /* 0x0030700001807983 */ /* 0x000ee80000300800 */
[----:B--2---:R-:W-:Y:S04]  /*f6d0*/  STL.128 [R1+0x2f90], R44 ;  /* 0x002f902c01007387 */ /* 0x004fe80000100c00 */
[----:B----4-:R0:W-:Y:S04]  /*f6e0*/  STL.128 [R1+0x2fa0], R48 ;  /* 0x002fa03001007387 */ /* 0x0101e80000100c00 */
[----:B------:R-:W-:Y:S04]  /*f6f0*/  STL.128 [R1+0x2f80], R40 ;  /* 0x002f802801007387 */ /* 0x000fe80000100c00 */
[----:B0-----:R-:W2:Y:S04]  /*f700*/  LDL.LU.128 R48, [R1+0x2fa0] ;  /* 0x002fa00001307983 */ /* 0x001ea80000300c00 */
[----:B------:R-:W4:Y:S04]  /*f710*/  LDL.LU.128 R44, [R1+0x2f90] ;  /* 0x002f9000012c7983 */ /* 0x000f280000300c00 */
[----:B------:R-:W-:Y:S04]  /*f720*/  STL.128 [R1+0x2f70], R36 ;  /* 0x002f702401007387 */ /* 0x000fe80000100c00 */
[----:B------:R-:W-:Y:S04]  /*f730*/  STL.128 [R1+0x2f60], R32 ;  /* 0x002f602001007387 */ /* 0x000fe80000100c00 */
[----:B------:R-:W-:Y:S04]  /*f740*/  STL.64 [R1+0x2f20], R16 ;  /* 0x002f201001007387 */ /* 0x000fe80000100a00 */
[----:B------:R-:W-:Y:S01]  /*f750*/  STL.128 [R1+0x2f40], R24 ;  /* 0x002f401801007387 */ /* 0x000fe20000100c00 */
[----:B------:R-:W-:-:S03]  /*f760*/  IMAD.MOV.U32 R198, RZ, RZ, R52 ;  /* 0x000000ffffc67224 */ /* 0x000fc600078e0034 */
[----:B------:R0:W-:Y:S01]  /*f770*/  STL.64 [R1+0x538], R54 ;  /* 0x0005383601007387 */ /* 0x0001e20000100a00 */
[----:B------:R-:W-:-:S03]  /*f780*/  IMAD.MOV.U32 R73, RZ, RZ, R53 ;  /* 0x000000ffff497224 */ /* 0x000fc600078e0035 */
[----:B------:R-:W-:Y:S04]  /*f790*/  STL.128 [R1+0x2e50], R64 ;  /* 0x002e504001007387 */ /* 0x000fe80000100c00 */
[----:B------:R-:W-:Y:S04]  /*f7a0*/  STL.128 [R1+0x2e40], R60 ;  /* 0x002e403c01007387 */ /* 0x000fe80000100c00 */
[----:B------:R1:W-:Y:S04]  /*f7b0*/  STL.128 [R1+0x2e30], R56 ;  /* 0x002e303801007387 */ /* 0x0003e80000100c00 */
[----:B0-----:R-:W4:Y:S04]  /*f7c0*/  LDL.LU.128 R52, [R1+0x2fb0] ;  /* 0x002fb00001347983 */ /* 0x001f280000300c00 */
[----:B------:R-:W4:Y:S04]  /*f7d0*/  LDL.LU.128 R40, [R1+0x2f80] ;  /* 0x002f800001287983 */ /* 0x000f280000300c00 */
[----:B------:R-:W4:Y:S04]  /*f7e0*/  LDL.LU.128 R36, [R1+0x2f70] ;  /* 0x002f700001247983 */ /* 0x000f280000300c00 */
[----:B------:R-:W4:Y:S04]  /*f7f0*/  LDL.LU.128 R32, [R1+0x2f60] ;  /* 0x002f600001207983 */ /* 0x000f280000300c00 */
[----:B------:R-:W4:Y:S04]  /*f800*/  LDL.LU.128 R24, [R1+0x2f40] ;  /* 0x002f400001187983 */ /* 0x000f280000300c00 */
[----:B------:R-:W4:Y:S04]  /*f810*/  LDL.LU.64 R16, [R1+0x2f20] ;  /* 0x002f200001107983 */ /* 0x000f280000300a00 */
[----:B------:R-:W4:Y:S04]  /*f820*/  LDL.LU R75, [R1+0x53c] ;  /* 0x00053c00014b7983 */ /* 0x000f280000300800 */
[----:B------:R0:W-:Y:S04]  /*f830*/  STL [R1+0x2ed8], R120 ;  /* 0x002ed87801007387 */ /* 0x0001e80000100800 */
[----:B------:R0:W-:Y:S04]  /*f840*/  STL [R1+0x2ed4], R118 ;  /* 0x002ed47601007387 */ /* 0x0001e80000100800 */
[----:B------:R0:W-:Y:S04]  /*f850*/  STL [R1+0x2ed0], R116 ;  /* 0x002ed07401007387 */ /* 0x0001e80000100800 */
[----:B------:R0:W-:Y:S04]  /*f860*/  STL [R1+0x2ecc], R114 ;  /* 0x002ecc7201007387 */ /* 0x0001e80000100800 */
[----:B------:R0:W-:Y:S04]  /*f870*/  STL [R1+0x2ec8], R112 ;  /* 0x002ec87001007387 */ /* 0x0001e80000100800 */
[----:B------:R0:W-:Y:S04]  /*f880*/  STL [R1+0x2ec4], R110 ;  /* 0x002ec46e01007387 */ /* 0x0001e80000100800 */
[----:B------:R0:W-:Y:S04]  /*f890*/  STL [R1+0x2ec0], R108 ;  /* 0x002ec06c01007387 */ /* 0x0001e80000100800 */
[----:B-1----:R-:W4:Y:S04]  /*f8a0*/  LDL.128 R56, [R1+0x330] ;  /* 0x0003300001387983 */ /* 0x002f280000100c00 */
[----:B------:R-:W4:Y:S04]  /*f8b0*/  LDL.LU.128 R64, [R1+0x2e50] ;  /* 0x002e500001407983 */ /* 0x000f280000300c00 */
[----:B------:R-:W4:Y:S04]  /*f8c0*/  LDL.LU.128 R60, [R1+0x2e40] ;  /* 0x002e4000013c7983 */ /* 0x000f280000300c00 */
[----:B------:R1:W-:Y:S04]  /*f8d0*/  STL [R1+0x2ebc], R106 ;  /* 0x002ebc6a01007387 */ /* 0x0003e80000100800 */
[----:B0-----:R-:W4:Y:S04]  /*f8e0*/  LDL.LU R120, [R1+0x2ed8] ;  /* 0x002ed80001787983 */ /* 0x001f280000300800 */
[----:B------:R-:W4:Y:S04]  /*f8f0*/  LDL.LU R118, [R1+0x2ed4] ;  /* 0x002ed40001767983 */ /* 0x000f280000300800 */
[----:B------:R-:W4:Y:S04]  /*f900*/  LDL.LU R116, [R1+0x2ed0] ;  /* 0x002ed00001747983 */ /* 0x000f280000300800 */
[----:B------:R-:W4:Y:S04]  /*f910*/  LDL.LU R114, [R1+0x2ecc] ;  /* 0x002ecc0001727983 */ /* 0x000f280000300800 */
[----:B------:R-:W4:Y:S04]  /*f920*/  LDL.LU R112, [R1+0x2ec8] ;  /* 0x002ec80001707983 */ /* 0x000f280000300800 */
[----:B------:R-:W4:Y:S04]  /*f930*/  LDL.LU R110, [R1+0x2ec4] ;  /* 0x002ec400016e7983 */ /* 0x000f280000300800 */
[----:B------:R-:W4:Y:S04]  /*f940*/  LDL.LU R108, [R1+0x2ec0] ;  /* 0x002ec000016c7983 */ /* 0x000f280000300800 */
[----:B------:R0:W-:Y:S04]  /*f950*/  STL [R1+0x2ea4], R94 ;  /* 0x002ea45e01007387 */ /* 0x0001e80000100800 */
[----:B------:R0:W-:Y:S04]  /*f960*/  STL [R1+0x2ea0], R92 ;  /* 0x002ea05c01007387 */ /* 0x0001e80000100800 */
[----:B-1----:R-:W4:Y:S04]  /*f970*/  LDL.LU R106, [R1+0x2ebc] ;  /* 0x002ebc00016a7983 */ /* 0x002f280000300800 */
[----:B0-----:R-:W4:Y:S04]  /*f980*/  LDL.LU R94, [R1+0x2ea4] ;  /* 0x002ea400015e7983 */ /* 0x001f280000300800 */
        /* <DEDUP_REMOVED lines=17> */
[----:B---3--:R3:W-:Y:S04]  /*faa0*/  STL.128 [R1+0x2e60], R68 ;  /* 0x002e604401007387 */ /* 0x0087e80000100c00 */
[----:B------:R-:W-:Y:S04]  /*fab0*/  STL.128 [R1+0x2dc0], R28 ;  /* 0x002dc01c01007387 */ /* 0x000fe80000100c00 */
[----:B------:R-:W-:Y:S04]  /*fac0*/  STL.128 [R1+0x2da0], R20 ;  /* 0x002da01401007387 */ /* 0x000fe80000100c00 */
[----:B------:R-:W-:Y:S04]  /*fad0*/  STL.128 [R1+0x2d80], R12 ;  /* 0x002d800c01007387 */ /* 0x000fe80000100c00 */
[----:B------:R-:W-:Y:S04]  /*fae0*/  STL.128 [R1+0x2d70], R8 ;  /* 0x002d700801007387 */ /* 0x000fe80000100c00 */
[----:B------:R-:W-:Y:S04]  /*faf0*/  STL.128 [R1+0x2d60], R4 ;  /* 0x002d600401007387 */ /* 0x000fe80000100c00 */
        /* <DEDUP_REMOVED lines=13> */
[----:B--2---:R0:W-:Y:S04]  /*fbd0*/  STL.128 [R1+0x2e10], R48 ;  /* 0x002e103001007387 */ /* 0x0041e80000100c00 */
[----:B----4-:R1:W-:Y:S04]  /*fbe0*/  STL.128 [R1+0x2e00], R44 ;  /* 0x002e002c01007387 */ /* 0x0103e80000100c00 */
[----:B------:R-:W2:Y:S04]  /*fbf0*/  LDL.LU R80, [R1+0x2e88] ;  /* 0x002e880001507983 */ /* 0x000ea80000300800 */
[----:B------:R-:W4:Y:S04]  /*fc00*/  LDL.LU R78, [R1+0x2e84] ;  /* 0x002e8400014e7983 */ /* 0x000f280000300800 */
[----:B------:R-:W4:Y:S04]  /*fc10*/  LDL.LU R76, [R1+0x2e80] ;  /* 0x002e8000014c7983 */ /* 0x000f280000300800 */
[----:B---3--:R-:W3:Y:S04]  /*fc20*/  LDL.LU.128 R68, [R1+0x2e60] ;  /* 0x002e600001447983 */ /* 0x008ee80000300c00 */
[----:B0-----:R-:W4:Y:S04]  /*fc30*/  LDL.LU.128 R48, [R1+0x2e10] ;  /* 0x002e100001307983 */ /* 0x001f280000300c00 */
[----:B-1----:R-:W4:Y:S04]  /*fc40*/  LDL.LU.128 R44, [R1+0x2e00] ;  /* 0x002e0000012c7983 */ /* 0x002f280000300c00 */
[----:B------:R-:W4:Y:S04]  /*fc50*/  LDL.LU.128 R28, [R1+0x2dc0] ;  /* 0x002dc000011c7983 */ /* 0x000f280000300c00 */
[----:B------:R-:W4:Y:S04]  /*fc60*/  LDL.LU.128 R20, [R1+0x2da0] ;  /* 0x002da00001147983 */ /* 0x000f280000300c00 */
[----:B------:R0:W-:Y:S04]  /*fc70*/  STL.128 [R1+0x2e20], R52 ;  /* 0x002e203401007387 */ /* 0x0001e80000100c00 */
[----:B------:R1:W-:Y:S04]  /*fc80*/  STL.128 [R1+0x2df0], R40 ;  /* 0x002df02801007387 */ /* 0x0003e80000100c00 */
[----:B------:R1:W-:Y:S04]  /*fc90*/  STL.128 [R1+0x2de0], R36 ;  /* 0x002de02401007387 */ /* 0x0003e80000100c00 */
[----:B------:R-:W-:Y:S04]  /*fca0*/  STL.128 [R1+0x2dd0], R32 ;  /* 0x002dd02001007387 */ /* 0x000fe80000100c00 */
[----:B------:R-:W-:Y:S04]  /*fcb0*/  STL.128 [R1+0x2db0], R24 ;  /* 0x002db01801007387 */ /* 0x000fe80000100c00 */
[----:B------:R-:W-:Y:S04]  /*fcc0*/  STL.64 [R1+0x2d90], R16 ;  /* 0x002d901001007387 */ /* 0x000fe80000100a00 */
[----:B------:R1:W-:Y:S04]  /*fcd0*/  STL.128 [R1+0x2e70], R72 ;  /* 0x002e704801007387 */ /* 0x0003e80000100c00 */
[----:B0-----:R-:W4:Y:S04]  /*fce0*/  LDL.LU.128 R52, [R1+0x2e20] ;  /* 0x002e200001347983 */ /* 0x001f280000300c00 */
[----:B-1----:R-:W4:Y:S04]  /*fcf0*/  LDL.LU.128 R40, [R1+0x2df0] ;  /* 0x002df00001287983 */ /* 0x002f280000300c00 */
[----:B------:R-:W4:Y:S04]  /*fd00*/  LDL.LU.128 R36, [R1+0x2de0] ;  /* 0x002de00001247983 */ /* 0x000f280000300c00 */
[----:B------:R-:W4:Y:S04]  /*fd10*/  LDL.LU.128 R72, [R1+0x2e70] ;  /* 0x002e700001487983 */ /* 0x000f280000300c00 */
[----:B------:R-:W4:Y:S04]  /*fd20*/  LDL.LU.128 R32, [R1+0x2dd0] ;  /* 0x002dd00001207983 */ /* 0x000f280000300c00 */
[----:B------:R-:W4:Y:S04]  /*fd30*/  LDL.LU.128 R24, [R1+0x2db0] ;  /* 0x002db00001187983 */ /* 0x000f280000300c00 */
[----:B------:R-:W4:Y:S01]  /*fd40*/  LDL.LU.64 R16, [R1+0x2d90] ;  /* 0x002d900001107983 */ /* 0x000f220000300a00 */
[----:B------:R-:W-:-:S03]  /*fd50*/  IMAD.MOV.U32 R196, RZ, RZ, R56 ;  /* 0x000000ffffc47224 */ /* 0x000fc600078e0038 */
[----:B------:R0:W-:Y:S01]  /*fd60*/  STL.64 [R1+0x548], R58 ;  /* 0x0005483a01007387 */ /* 0x0001e20000100a00 */
[----:B------:R-:W-:-:S03]  /*fd70*/  IMAD.MOV.U32 R77, RZ, RZ, R57 ;  /* 0x000000ffff4d7224 */ /* 0x000fc600078e0039 */
[----:B------:R-:W-:Y:S04]  /*fd80*/  STL.128 [R1+0x2cb0], R64 ;  /* 0x002cb04001007387 */ /* 0x000fe80000100c00 */
[----:B------:R1:W-:Y:S04]  /*fd90*/  STL.128 [R1+0x2ca0], R60 ;  /* 0x002ca03c01007387 */ /* 0x0003e80000100c00 */
[----:B0-----:R-:W4:Y:S04]  /*fda0*/  LDL.LU.128 R56, [R1+0x2e30] ;  /* 0x002e300001387983 */ /* 0x001f280000300c00 */
[----:B------:R-:W4:Y:S04]  /*fdb0*/  LDL.LU.128 R12, [R1+0x2d80] ;  /* 0x002d8000010c7983 */ /* 0x000f280000300c00 */
[----:B------:R-:W4:Y:S04]  /*fdc0*/  LDL.LU.128 R8, [R1+0x2d70] ;  /* 0x002d700001087983 */ /* 0x000f280000300c00 */
[----:B------:R-:W4:Y:S04]  /*fdd0*/  LDL.LU.128 R4, [R1+0x2d60] ;  /* 0x002d600001047983 */ /* 0x000f280000300c00 */
        /* <DEDUP_REMOVED lines=23> */
[----:B------:R-:W-:Y:S04]  /*ff50*/  STL [R1+0x358], R190 ;  /* 0x000358be01007387 */ /* 0x000fe80000100800 */
[----:B------:R0:W-:Y:S04]  /*ff60*/  STL [R1+0x2eec], R130 ;  /* 0x002eec8201007387 */ /* 0x0001e80000100800 */
[----:B------:R1:W-:Y:S04]  /*ff70*/  STL [R1+0x2ee8], R128 ;  /* 0x002ee88001007387 */ /* 0x0003e80000100800 */
[----:B------:R-:W-:Y:S04]  /*ff80*/  STL [R1+0x36c], R188 ;  /* 0x00036cbc01007387 */ /* 0x000fe80000100800 */
[----:B0-----:R-:W4:Y:S04]  /*ff90*/  LDL.LU R130, [R1+0x2eec] ;  /* 0x002eec0001827983 */ /* 0x001f280000300800 */
[----:B-1----:R-:W4:Y:S04]  /*ffa0*/  LDL.LU R128, [R1+0x2ee8] ;  /* 0x002ee80001807983 */ /* 0x002f280000300800 */
[----:B------:R-:W4:Y:S04]  /*ffb0*/  LDL.LU R197, [R1+0x538] ;  /* 0x0005380001c57983 */ /* 0x000f280000300800 */
        /* <DEDUP_REMOVED lines=14> */
[----:B0-----:R-:W4:Y:S04]  /*100a0*/  LDL.LU R126, [R1+0x2d4c] ;  /* 0x002d4c00017e7983 */ /* 0x001f280000300800 */
[----:B-1----:R-:W4:Y:S04]  /*100b0*/  LDL.LU R124, [R1+0x2d48] ;  /* 0x002d4800017c7983 */ /* 0x002f280000300800 */
[----:B--2---:R0:W-:Y:S04]  /*100c0*/  STL [R1+0x2cf0], R80 ;  /* 0x002cf05001007387 */ /* 0x0041e80000100800 */
[----:B------:R-:W2:Y:S04]  /*100d0*/  LDL.LU R122, [R1+0x2d44] ;  /* 0x002d4400017a7983 */ /* 0x000ea80000300800 */
[----:B------:R-:W2:Y:S04]  /*100e0*/  LDL.LU R104, [R1+0x2d20] ;  /* 0x002d200001687983 */ /* 0x000ea80000300800 */
[----:B---3--:R-:W-:Y:S04]  /*100f0*/  STL.128 [R1+0x2cc0], R68 ;  /* 0x002cc04401007387 */ /* 0x008fe80000100c00 */
[----:B----4-:R-:W-:Y:S04]  /*10100*/  STL.128 [R1+0x2c70], R48 ;  /* 0x002c703001007387 */ /* 0x010fe80000100c00 */
[----:B------:R-:W-:Y:S04]  /*10110*/  STL.128 [R1+0x2c60], R44 ;  /* 0x002c602c01007387 */ /* 0x000fe80000100c00 */
[----:B------:R-:W-:Y:S04]  /*10120*/  STL.128 [R1+0x2c20], R28 ;  /* 0x002c201c01007387 */ /* 0x000fe80000100c00 */
[----:B------:R-:W-:Y:S04]  /*10130*/  STL.128 [R1+0x2c00], R20 ;  /* 0x002c001401007387 */ /* 0x000fe80000100c00 */
[----:B------:R-:W3:Y:S04]  /*10140*/  LDL.LU R102, [R1+0x2d1c] ;  /* 0x002d1c0001667983 */ /* 0x000ee80000300800 */
[----:B------:R-:W4:Y:S04]  /*10150*/  LDL.LU R100, [R1+0x2d18] ;  /* 0x002d180001647983 */ /* 0x000f280000300800 */
[----:B------:R-:W4:Y:S04]  /*10160*/  LDL.LU R98, [R1+0x2d14] ;  /* 0x002d140001627983 */ /* 0x000f280000300800 */
[----:B------:R-:W4:Y:S04]  /*10170*/  LDL.LU R96, [R1+0x2d10] ;  /* 0x002d100001607983 */ /* 0x000f280000300800 */
[----:B------:R-:W4:Y:S04]  /*10180*/  LDL.LU R90, [R1+0x2d04] ;  /* 0x002d0400015a7983 */ /* 0x000f280000300800 */
[----:B------:R-:W4:Y:S04]  /*10190*/  LDL.LU R88, [R1+0x2d00] ;  /* 0x002d000001587983 */ /* 0x000f280000300800 */
[----:B------:R-:W4:Y:S04]  /*101a0*/  LDL.LU R86, [R1+0x2cfc] ;  /* 0x002cfc0001567983 */ /* 0x000f280000300800 */
[----:B------:R-:W-:Y:S04]  /*101b0*/  STL.128 [R1+0x2c80], R52 ;  /* 0x002c803401007387 */ /* 0x000fe80000100c00 */
[----:B------:R-:W-:Y:S04]  /*101c0*/  STL.128 [R1+0x2c50], R40 ;  /* 0x002c502801007387 */ /* 0x000fe80000100c00 */
[----:B------:R-:W-:Y:S04]  /*101d0*/  STL.128 [R1+0x2c40], R36 ;  /* 0x002c402401007387 */ /* 0x000fe80000100c00 */
[----:B------:R1:W-:Y:S04]  /*101e0*/  STL.128 [R1+0x2cd0], R72 ;  /* 0x002cd04801007387 */ /* 0x0003e80000100c00 */
[----:B------:R-:W-:Y:S04]  /*101f0*/  STL.128 [R1+0x2c30], R32 ;  /* 0x002c302001007387 */ /* 0x000fe80000100c00 */
[----:B------:R-:W-:Y:S04]  /*10200*/  STL.128 [R1+0x2c10], R24 ;  /* 0x002c101801007387 */ /* 0x000fe80000100c00 */
[----:B------:R-:W-:Y:S04]  /*10210*/  STL.64 [R1+0x2bf0], R16 ;  /* 0x002bf01001007387 */ /* 0x000fe80000100a00 */
[----:B------:R-:W4:Y:S04]  /*10220*/  LDL.LU R84, [R1+0x2cf8] ;  /* 0x002cf80001547983 */ /* 0x000f280000300800 */
[----:B------:R-:W4:Y:S04]  /*10230*/  LDL.LU R82, [R1+0x2cf4] ;  /* 0x002cf40001527983 */ /* 0x000f280000300800 */
[----:B0-----:R-:W4:Y:S04]  /*10240*/  LDL.LU R80, [R1+0x2cf0] ;  /* 0x002cf00001507983 */ /* 0x001f280000300800 */
[----:B------:R0:W-:Y:S04]  /*10250*/  STL.128 [R1+0x2c90], R56 ;  /* 0x002c903801007387 */ /* 0x0001e80000100c00 */
[----:B------:R-:W-:Y:S04]  /*10260*/  STL.128 [R1+0x2be0], R12 ;  /* 0x002be00c01007387 */ /* 0x000fe80000100c00 */
[----:B------:R-:W-:Y:S04]  /*10270*/  STL.128 [R1+0x2bd0], R8 ;  /* 0x002bd00801007387 */ /* 0x000fe80000100c00 */
[----:B------:R-:W-:Y:S04]  /*10280*/  STL.128 [R1+0x2bc0], R4 ;  /* 0x002bc00401007387 */ /* 0x000fe80000100c00 */
[----:B------:R0:W-:Y:S04]  /*10290*/  STL.128 [R1+0x2ce0], R76 ;  /* 0x002ce04c01007387 */ /* 0x0001e80000100c00 */
[----:B-1----:R-:W4:Y:S04]  /*102a0*/  LDL.LU.128 R72, [R1+0x2cd0] ;  /* 0x002cd00001487983 */ /* 0x002f280000300c00 */
[----:B------:R-:W4:Y:S04]  /*102b0*/  LDL.LU.128 R68, [R1+0x2cc0] ;  /* 0x002cc00001447983 */ /* 0x000f280000300c00 */
[----:B0-----:R-:W4:Y:S04]  /*102c0*/  LDL.LU.128 R56, [R1+0x2c90] ;  /* 0x002c900001387983 */ /* 0x001f280000300c00 */
[----:B------:R-:W4:Y:S04]  /*102d0*/  LDL.LU.128 R76, [R1+0x2ce0] ;  /* 0x002ce000014c7983 */ /* 0x000f280000300c00 */
[----:B------:R-:W4:Y:S04]  /*102e0*/  LDL.LU.128 R52, [R1+0x2c80] ;  /* 0x002c800001347983 */ /* 0x000f280000300c00 */
[----:B------:R-:W4:Y:S04]  /*102f0*/  LDL.LU.128 R48, [R1+0x2c70] ;  /* 0x002c700001307983 */ /* 0x000f280000300c00 */
[----:B------:R-:W4:Y:S01]  /*10300*/  LDL.LU.128 R44, [R1+0x2c60] ;  /* 0x002c6000012c7983 */ /* 0x000f220000300c00 */
[----:B------:R-:W-:-:S03]  /*10310*/  IMAD.MOV.U32 R191, RZ, RZ, R60 ;  /* 0x000000ffffbf7224 */ /* 0x000fc600078e003c */
[----:B------:R0:W-:Y:S01]  /*10320*/  STL.64 [R1+0x558], R62 ;  /* 0x0005583e01007387 */ /* 0x0001e20000100a00 */
[----:B------:R-:W-:-:S03]  /*10330*/  IMAD.MOV.U32 R81, RZ, RZ, R61 ;  /* 0x000000ffff517224 */ /* 0x000fc600078e003d */
[----:B------:R1:W-:Y:S04]  /*10340*/  STL.128 [R1+0x2b10], R64 ;  /* 0x002b104001007387 */ /* 0x0003e80000100c00 */
[----:B------:R-:W4:Y:S04]  /*10350*/  LDL.LU.128 R40, [R1+0x2c50] ;  /* 0x002c500001287983 */ /* 0x000f280000300c00 */
[----:B0-----:R-:W4:Y:S04]  /*10360*/  LDL.LU.128 R60, [R1+0x2ca0] ;  /* 0x002ca000013c7983 */ /* 0x001f280000300c00 */
[----:B------:R-:W4:Y:S04]  /*10370*/  LDL.LU.128 R36, [R1+0x2c40] ;  /* 0x002c400001247983 */ /* 0x000f280000300c00 */
[----:B------:R-:W4:Y:S04]  /*10380*/  LDL.LU.128 R32, [R1+0x2c30] ;  /* 0x002c300001207983 */ /* 0x000f280000300c00 */
[----:B------:R-:W4:Y:S04]  /*10390*/  LDL.LU.128 R28, [R1+0x2c20] ;  /* 0x002c2000011c7983 */ /* 0x000f280000300c00 */
[----:B------:R-:W4:Y:S04]  /*103a0*/  LDL.LU.128 R24, [R1+0x2c10] ;  /* 0x002c100001187983 */ /* 0x000f280000300c00 */
[----:B------:R-:W4:Y:S04]  /*103b0*/  LDL.LU.128 R20, [R1+0x2c00] ;  /* 0x002c000001147983 */ /* 0x000f280000300c00 */
[----:B------:R-:W4:Y:S04]  /*103c0*/  LDL.LU.64 R16, [R1+0x2bf0] ;  /* 0x002bf00001107983 */ /* 0x000f280000300a00 */
        /* <DEDUP_REMOVED lines=29> */
[----:B--2---:R2:W-:Y:S04]  /*105a0*/  STL [R1+0x2bac], R122 ;  /* 0x002bac7a01007387 */ /* 0x0045e80000100800 */
[----:B------:R2:W-:Y:S04]  /*105b0*/  STL [R1+0x2b88], R104 ;  /* 0x002b886801007387 */ /* 0x0005e80000100800 */
[----:B0-----:R-:W2:Y:S04]  /*105c0*/  LDL.LU R130, [R1+0x2d54] ;  /* 0x002d540001827983 */ /* 0x001ea80000300800 */
[----:B-1----:R-:W2:Y:S04]  /*105d0*/  LDL.LU R128, [R1+0x2d50] ;  /* 0x002d500001807983 */ /* 0x002ea80000300800 */
[----:B------:R-:W2:Y:S04]  /*105e0*/  LDL.LU R190, [R1+0x558] ;  /* 0x0005580001be7983 */ /* 0x000ea80000300800 */
[----:B------:R-:W2:Y:S04]  /*105f0*/  LDL.LU R126, [R1+0x2bb4] ;  /* 0x002bb400017e7983 */ /* 0x000ea80000300800 */
[----:B------:R-:W2:Y:S04]  /*10600*/  LDL.LU R124, [R1+0x2bb0] ;  /* 0x002bb000017c7983 */ /* 0x000ea80000300800 */
[----:B---3--:R0:W-:Y:S04]  /*10610*/  STL [R1+0x2b84], R102 ;  /* 0x002b846601007387 */ /* 0x0081e80000100800 */
[----:B----4-:R1:W-:Y:S04]  /*10620*/  STL [R1+0x2b80], R100 ;  /* 0x002b806401007387 */ /* 0x0103e80000100800 */
[----:B------:R3:W-:Y:S04]  /*10630*/  STL [R1+0x2b7c], R98 ;  /* 0x002b7c6201007387 */ /* 0x0007e80000100800 */
[----:B------:R4:W-:Y:S04]  /*10640*/  STL [R1+0x2b78], R96 ;  /* 0x002b786001007387 */ /* 0x0009e80000100800 */
[----:B------:R4:W-:Y:S04]  /*10650*/  STL [R1+0x2b6c], R90 ;  /* 0x002b6c5a01007387 */ /* 0x0009e80000100800 */
[----:B------:R4:W-:Y:S04]  /*10660*/  STL [R1+0x2b68], R88 ;  /* 0x002b685801007387 */ /* 0x0009e80000100800 */
[----:B------:R4:W-:Y:S04]  /*10670*/  STL [R1+0x2b64], R86 ;  /* 0x002b645601007387 */ /* 0x0009e80000100800 */
[----:B--2---:R-:W2:Y:S04]  /*10680*/  LDL.LU R122, [R1+0x2bac] ;  /* 0x002bac00017a7983 */ /* 0x004ea80000300800 */
[----:B------:R-:W2:Y:S04]  /*10690*/  LDL.LU R104, [R1+0x2b88] ;  /* 0x002b880001687983 */ /* 0x000ea80000300800 */
[----:B0-----:R-:W2:Y:S04]  /*106a0*/  LDL.LU R102, [R1+0x2b84] ;  /* 0x002b840001667983 */ /* 0x001ea80000300800 */
[----:B-1----:R-:W2:Y:S04]  /*106b0*/  LDL.LU R100, [R1+0x2b80] ;  /* 0x002b800001647983 */ /* 0x002ea80000300800 */
[----:B---3--:R-:W3:Y:S04]  /*106c0*/  LDL.LU R98, [R1+0x2b7c] ;  /* 0x002b7c0001627983 */ /* 0x008ee80000300800 */
[----:B----4-:R-:W4:Y:S04]  /*106d0*/  LDL.LU R96, [R1+0x2b78] ;  /* 0x002b780001607983 */ /* 0x010f280000300800 */
[----:B------:R-:W4:Y:S04]  /*106e0*/  LDL.LU R90, [R1+0x2b6c] ;  /* 0x002b6c00015a7983 */ /* 0x000f280000300800 */
[----:B------:R0:W-:Y:S04]  /*106f0*/  STL [R1+0x2b60], R84 ;  /* 0x002b605401007387 */ /* 0x0001e80000100800 */
[----:B------:R-:W4:Y:S04]  /*10700*/  LDL.LU R88, [R1+0x2b68] ;  /* 0x002b680001587983 */ /* 0x000f280000300800 */
[----:B------:R-:W4:Y:S04]  /*10710*/  LDL.LU R86, [R1+0x2b64] ;  /* 0x002b640001567983 */ /* 0x000f280000300800 */
[----:B0-----:R-:W4:Y:S04]  /*10720*/  LDL.LU R84, [R1+0x2b60] ;  /* 0x002b600001547983 */ /* 0x001f280000300800 */
[----:B------:R-:W-:Y:S04]  /*10730*/  STL.128 [R1+0x2b30], R72 ;  /* 0x002b304801007387 */ /* 0x000fe80000100c00 */
[----:B------:R-:W-:Y:S04]  /*10740*/  STL.128 [R1+0x2b20], R68 ;  /* 0x002b204401007387 */ /* 0x000fe80000100c00 */
[----:B------:R-:W-:Y:S04]  /*10750*/  STL.128 [R1+0x2af0], R56 ;  /* 0x002af03801007387 */ /* 0x000fe80000100c00 */
[----:B------:R0:W-:Y:S04]  /*10760*/  STL.128 [R1+0x2b40], R76 ;  /* 0x002b404c01007387 */ /* 0x0001e80000100c00 */
[----:B------:R-:W-:Y:S04]  /*10770*/  STL.128 [R1+0x2ae0], R52 ;  /* 0x002ae03401007387 */ /* 0x000fe80000100c00 */
[----:B------:R-:W-:Y:S04]  /*10780*/  STL.128 [R1+0x2ad0], R48 ;  /* 0x002ad03001007387 */ /* 0x000fe80000100c00 */
[----:B------:R-:W-:Y:S04]  /*10790*/  STL.128 [R1+0x2ac0], R44 ;  /* 0x002ac02c01007387 */ /* 0x000fe80000100c00 */
[----:B0-----:R-:W4:Y:S04]  /*107a0*/  LDL.LU.128 R76, [R1+0x2b40] ;  /* 0x002b4000014c7983 */ /* 0x001f280000300c00 */
[----:B------:R-:W4:Y:S04]  /*107b0*/  LDL.LU.128 R72, [R1+0x2b30] ;  /* 0x002b300001487983 */ /* 0x000f280000300c00 */
[----:B------:R-:W4:Y:S04]  /*107c0*/  LDL.LU.128 R68, [R1+0x2b20] ;  /* 0x002b200001447983 */ /* 0x000f280000300c00 */
[----:B------:R-:W-:Y:S04]  /*107d0*/  STL.128 [R1+0x2ab0], R40 ;  /* 0x002ab02801007387 */ /* 0x000fe80000100c00 */
[----:B------:R0:W-:Y:S04]  /*107e0*/  STL.128 [R1+0x2b00], R60 ;  /* 0x002b003c01007387 */ /* 0x0001e80000100c00 */
[----:B------:R-:W-:Y:S04]  /*107f0*/  STL.128 [R1+0x2aa0], R36 ;  /* 0x002aa02401007387 */ /* 0x000fe80000100c00 */
[----:B------:R-:W-:Y:S04]  /*10800*/  STL.128 [R1+0x2a90], R32 ;  /* 0x002a902001007387 */ /* 0x000fe80000100c00 */
[----:B------:R-:W-:Y:S04]  /*10810*/  STL.128 [R1+0x2a80], R28 ;  /* 0x002a801c01007387 */ /* 0x000fe80000100c00 */
[----:B------:R-:W-:Y:S04]  /*10820*/  STL.128 [R1+0x2a70], R24 ;  /* 0x002a701801007387 */ /* 0x000fe80000100c00 */
[----:B------:R-:W-:Y:S04]  /*10830*/  STL.128 [R1+0x2a60], R20 ;  /* 0x002a601401007387 */ /* 0x000fe80000100c00 */
[----:B------:R-:W-:Y:S04]  /*10840*/  STL.64 [R1+0x2a50], R16 ;  /* 0x002a501001007387 */ /* 0x000fe80000100a00 */
[----:B------:R-:W-:Y:S04]  /*10850*/  STL.128 [R1+0x2a40], R12 ;  /* 0x002a400c01007387 */ /* 0x000fe80000100c00 */
[----:B------:R-:W-:Y:S04]  /*10860*/  STL.128 [R1+0x2a30], R8 ;  /* 0x002a300801007387 */ /* 0x000fe80000100c00 */
[----:B------:R-:W-:Y:S04]  /*10870*/  STL.128 [R1+0x2a20], R4 ;  /* 0x002a200401007387 */ /* 0x000fe80000100c00 */
[----:B------:R1:W-:Y:S04]  /*10880*/  STL.128 [R1+0x2b50], R80 ;  /* 0x002b505001007387 */ /* 0x0003e80000100c00 */
[----:B0-----:R-:W4:Y:S04]  /*10890*/  LDL.LU.128 R60, [R1+0x2b00] ;  /* 0x002b0000013c7983 */ /* 0x001f280000300c00 */
[----:B------:R-:W4:Y:S04]  /*108a0*/  LDL.LU.128 R56, [R1+0x2af0] ;  /* 0x002af00001387983 */ /* 0x000f280000300c00 */
[----:B------:R-:W4:Y:S04]  /*108b0*/  LDL.LU.128 R52, [R1+0x2ae0] ;  /* 0x002ae00001347983 */ /* 0x000f280000300c00 */
[----:B-1----:R-:W4:Y:S04]  /*108c0*/  LDL.LU.128 R80, [R1+0x2b50] ;  /* 0x002b500001507983 */ /* 0x002f280000300c00 */
[----:B------:R-:W4:Y:S04]  /*108d0*/  LDL.LU.128 R48, [R1+0x2ad0] ;  /* 0x002ad00001307983 */ /* 0x000f280000300c00 */
[----:B------:R-:W4:Y:S04]  /*108e0*/  LDL.LU.128 R44, [R1+0x2ac0] ;  /* 0x002ac000012c7983 */ /* 0x000f280000300c00 */
[----:B------:R-:W4:Y:S01]  /*108f0*/  LDL.LU.128 R40, [R1+0x2ab0] ;  /* 0x002ab00001287983 */ /* 0x000f220000300c00 */
[----:B------:R-:W-:-:S02]  /*10900*/  IMAD.MOV.U32 R189, RZ, RZ, R64 ;  /* 0x000000ffffbd7224 */ /* 0x000fc400078e0040 */
[----:B------:R-:W-:Y:S01]  /*10910*/  IMAD.MOV.U32 R85, RZ, RZ, R65 ;  /* 0x000000ffff557224 */ /* 0x000fe200078e0041 */
[----:B------:R0:W-:Y:S04]  /*10920*/  STL.64 [R1+0x568], R66 ;  /* 0x0005684201007387 */ /* 0x0001e80000100a00 */
[----:B------:R-:W4:Y:S04]  /*10930*/  LDL.LU.128 R36, [R1+0x2aa0] ;  /* 0x002aa00001247983 */ /* 0x000f280000300c00 */
[----:B------:R-:W4:Y:S04]  /*10940*/  LDL.LU.128 R32, [R1+0x2a90] ;  /* 0x002a900001207983 */ /* 0x000f280000300c00 */
[----:B0-----:R-:W4:Y:S04]  /*10950*/  LDL.LU.128 R64, [R1+0x2b10] ;  /* 0x002b100001407983 */ /* 0x001f280000300c00 */
        /* <DEDUP_REMOVED lines=8> */
[----:B------:R-:W4:Y:S04]  /*109e0*/  LDL.LU R87, [R1+0x56c] ;  /* 0x00056c0001577983 */ /* 0x000f280000300800 */
        /* <DEDUP_REMOVED lines=11> */
[----:B0-----:R-:W3:Y:S04]  /*10aa0*/  LDL.LU R94, [R1+0x29dc] ;  /* 0x0029dc00015e7983 */ /* 0x001ee80000300800 */
[----:B-1----:R-:W4:Y:S04]  /*10ab0*/  LDL.LU R92, [R1+0x29d8] ;  /* 0x0029d800015c7983 */ /* 0x002f280000300800 */
        /* <DEDUP_REMOVED lines=9> */
[----:B------:R-:W4:Y:S04]  /*10b50*/  LDL.LU R108, [R1+0x29f8] ;  /* 0x0029f800016c7983 */ /* 0x000f280000300800 */
[----:B------:R-:W4:Y:S04]  /*10b60*/  LDL.LU R106, [R1+0x29f4] ;  /* 0x0029f400016a7983 */ /* 0x000f280000300800 */
[----:B------:R-:W4:Y:S04]  /*10b70*/  LDL.LU R112, [R1+0x2a00] ;  /* 0x002a000001707983 */ /* 0x000f280000300800 */
[----:B------:R-:W4:Y:S04]  /*10b80*/  LDL.LU R110, [R1+0x29fc] ;  /* 0x0029fc00016e7983 */ /* 0x000f280000300800 */
[----:B------:R-:W-:Y:S04]  /*10b90*/  STL [R1+0x390], R138 ;  /* 0x0003908a01007387 */ /* 0x000fe80000100800 */
[----:B------:R-:W-:Y:S04]  /*10ba0*/  STL [R1+0x394], R128 ;  /* 0x0003948001007387 */ /* 0x000fe80000100800 */
[----:B------:R-:W-:Y:S04]  /*10bb0*/  STL [R1+0x398], R130 ;  /* 0x0003988201007387 */ /* 0x000fe80000100800 */
[----:B------:R-:W-:Y:S04]  /*10bc0*/  STL [R1+0x39c], R132 ;  /* 0x00039c8401007387 */ /* 0x000fe80000100800 */
[----:B------:R-:W4:Y:S04]  /*10bd0*/  LDL.LU R120, [R1+0x2a10] ;  /* 0x002a100001787983 */ /* 0x000f280000300800 */
[----:B------:R-:W4:Y:S04]  /*10be0*/  LDL.LU R118, [R1+0x2a0c] ;  /* 0x002a0c0001767983 */ /* 0x000f280000300800 */
[----:B------:R-:W4:Y:S04]  /*10bf0*/  LDL.LU R116, [R1+0x2a08] ;  /* 0x002a080001747983 */ /* 0x000f280000300800 */
[----:B--2---:R-:W-:Y:S04]  /*10c00*/  STL [R1+0x3a0], R122 ;  /* 0x0003a07a01007387 */ /* 0x004fe80000100800 */
[----:B------:R-:W-:Y:S04]  /*10c10*/  STL [R1+0x3a4], R124 ;  /* 0x0003a47c01007387 */ /* 0x000fe80000100800 */
[----:B------:R-:W-:Y:S04]  /*10c20*/  STL [R1+0x3a8], R126 ;  /* 0x0003a87e01007387 */ /* 0x000fe80000100800 */
[----:B------:R-:W-:Y:S04]  /*10c30*/  STL.128 [R1+0x2340], R192 ;  /* 0x002340c001007387 */ /* 0x000fe80000100c00 */
[----:B------:R-:W2:Y:S04]  /*10c40*/  LDL.LU R114, [R1+0x2a04] ;  /* 0x002a040001727983 */ /* 0x000ea80000300800 */
[----:B---3--:R-:W-:Y:S04]  /*10c50*/  STL [R1+0x2854], R94 ;  /* 0x0028545e01007387 */ /* 0x008fe80000100800 */
[----:B----4-:R0:W-:Y:S04]  /*10c60*/  STL [R1+0x2850], R92 ;  /* 0x0028505c01007387 */ /* 0x0101e80000100800 */
[----:B0-----:R-:W3:Y:S04]  /*10c70*/  LDL.128 R92, [R1+0x370] ;  /* 0x00037000015c7983 */ /* 0x001ee80000100c00 */
[----:B------:R0:W-:Y:S04]  /*10c80*/  STL [R1+0x29e4], R98 ;  /* 0x0029e46201007387 */ /* 0x0001e80000100800 */
[----:B------:R1:W-:Y:S04]  /*10c90*/  STL [R1+0x29e0], R96 ;  /* 0x0029e06001007387 */ /* 0x0003e80000100800 */
[----:B0-----:R-:W4:Y:S04]  /*10ca0*/  LDL.LU R98, [R1+0x29e4] ;  /* 0x0029e40001627983 */ /* 0x001f280000300800 */
[----:B-1----:R-:W2:Y:S01]  /*10cb0*/  LDL.LU R96, [R1+0x29e0] ;  /* 0x0029e00001607983 */ /* 0x002ea20000300800 */
[----:B---3--:R-:W-:-:S03]  /*10cc0*/  IMAD.MOV.U32 R185, RZ, RZ, R92 ;  /* 0x000000ffffb97224 */ /* 0x008fc600078e005c */
[----:B------:R0:W-:Y:S04]  /*10cd0*/  STL.64 [R1+0x588], R94 ;  /* 0x0005885e01007387 */ /* 0x0001e80000100a00 */
[----:B------:R-:W3:Y:S04]  /*10ce0*/  LDL.LU R92, [R1+0x2850] ;  /* 0x00285000015c7983 */ /* 0x000ee80000300800 */
[----:B------:R-:W-:Y:S04]  /*10cf0*/  STL [R1+0x29f0], R104 ;  /* 0x0029f06801007387 */ /* 0x000fe80000100800 */
[----:B0-----:R-:W3:Y:S04]  /*10d00*/  LDL.LU R94, [R1+0x2854] ;  /* 0x00285400015e7983 */ /* 0x001ee80000300800 */
[----:B------:R-:W3:Y:S04]  /*10d10*/  LDL.LU R95, [R1+0x58c] ;  /* 0x00058c00015f7983 */ /* 0x000ee80000300800 */
[----:B----4-:R0:W-:Y:S04]  /*10d20*/  STL [R1+0x285c], R98 ;  /* 0x00285c6201007387 */ /* 0x0101e80000100800 */
[----:B--2---:R1:W-:Y:S04]  /*10d30*/  STL [R1+0x2858], R96 ;  /* 0x0028586001007387 */ /* 0x0043e80000100800 */
[----:B------:R-:W-:Y:S04]  /*10d40*/  STL [R1+0x29d4], R90 ;  /* 0x0029d45a01007387 */ /* 0x000fe80000100800 */
[----:B0-----:R-:W2:Y:S04]  /*10d50*/  LDL.LU R98, [R1+0x285c] ;  /* 0x00285c0001627983 */ /* 0x001ea80000300800 */
[----:B-1----:R-:W4:Y:S04]  /*10d60*/  LDL.LU R96, [R1+0x2858] ;  /* 0x0028580001607983 */ /* 0x002f280000300800 */
[----:B------:R0:W-:Y:S04]  /*10d70*/  STL [R1+0x29d0], R88 ;  /* 0x0029d05801007387 */ /* 0x0001e80000100800 */
[----:B------:R-:W4:Y:S04]  /*10d80*/  LDL.LU R104, [R1+0x29f0] ;  /* 0x0029f00001687983 */ /* 0x000f280000300800 */
[----:B------:R1:W-:Y:S04]  /*10d90*/  STL [R1+0x29ec], R102 ;  /* 0x0029ec6601007387 */ /* 0x0003e80000100800 */
[----:B0-----:R-:W4:Y:S04]  /*10da0*/  LDL.128 R88, [R1+0x360] ;  /* 0x0003600001587983 */ /* 0x001f280000100c00 */
[----:B------:R0:W-:Y:S04]  /*10db0*/  STL [R1+0x29e8], R100 ;  /* 0x0029e86401007387 */ /* 0x0001e80000100800 */
        /* <DEDUP_REMOVED lines=17> */
[----:B------:R0:W-:Y:S04]  /*10ed0*/  STL.64 [R1+0x28b0], R16 ;  /* 0x0028b01001007387 */ /* 0x0001e80000100a00 */
[----:B------:R0:W-:Y:S04]  /*10ee0*/  STL.128 [R1+0x28a0], R12 ;  /* 0x0028a00c01007387 */ /* 0x0001e80000100c00 */
[----:B------:R0:W-:Y:S04]  /*10ef0*/  STL.128 [R1+0x2890], R8 ;  /* 0x0028900801007387 */ /* 0x0001e80000100c00 */
[----:B------:R0:W-:Y:S04]  /*10f00*/  STL.128 [R1+0x2880], R4 ;  /* 0x0028800401007387 */ /* 0x0001e80000100c00 */
[----:B------:R0:W-:Y:S04]  /*10f10*/  STL [R1+0x2870], R108 ;  /* 0x0028706c01007387 */ /* 0x0001e80000100800 */
[----:B------:R0:W-:Y:S04]  /*10f20*/  STL [R1+0x286c], R106 ;  /* 0x00286c6a01007387 */ /* 0x0001e80000100800 */
[----:B-1----:R-:W4:Y:S04]  /*10f30*/  LDL.LU R102, [R1+0x29ec] ;  /* 0x0029ec0001667983 */ /* 0x002f280000300800 */
[----:B0-----:R-:W4:Y:S04]  /*10f40*/  LDL.LU R100, [R1+0x29e8] ;  /* 0x0029e80001647983 */ /* 0x001f280000300800 */
[----:B------:R-:W4:Y:S04]  /*10f50*/  LDL.LU.128 R84, [R1+0x29c0] ;  /* 0x0029c00001547983 */ /* 0x000f280000300c00 */
        /* <DEDUP_REMOVED lines=20> */
[----:B------:R0:W-:Y:S04]  /*110a0*/  STL [R1+0x2878], R112 ;  /* 0x0028787001007387 */ /* 0x0001e80000100800 */
[----:B------:R1:W-:Y:S04]  /*110b0*/  STL [R1+0x2874], R110 ;  /* 0x0028746e01007387 */ /* 0x0003e80000100800 */
[----:B------:R-:W4:Y:S04]  /*110c0*/  LDL.LU R108, [R1+0x2870] ;  /* 0x00287000016c7983 */ /* 0x000f280000300800 */
[----:B------:R-:W4:Y:S04]  /*110d0*/  LDL.LU R106, [R1+0x286c] ;  /* 0x00286c00016a7983 */ /* 0x000f280000300800 */
[----:B0-----:R-:W4:Y:S04]  /*110e0*/  LDL.LU R112, [R1+0x2878] ;  /* 0x0028780001707983 */ /* 0x001f280000300800 */
[----:B-1----:R-:W4:Y:S04]  /*110f0*/  LDL.LU R110, [R1+0x2874] ;  /* 0x00287400016e7983 */ /* 0x002f280000300800 */
[----:B------:R-:W-:Y:S04]  /*11100*/  STL [R1+0x3ac], R116 ;  /* 0x0003ac7401007387 */ /* 0x000fe80000100800 */
[----:B------:R-:W-:Y:S04]  /*11110*/  STL [R1+0x3b0], R118 ;  /* 0x0003b07601007387 */ /* 0x000fe80000100800 */
[----:B------:R-:W-:Y:S04]  /*11120*/  STL [R1+0x3b4], R120 ;  /* 0x0003b47801007387 */ /* 0x000fe80000100800 */
[----:B------:R0:W-:Y:S04]  /*11130*/  STL.128 [R1+0x2330], R188 ;  /* 0x002330bc01007387 */ /* 0x0001e80000100c00 */
[----:B------:R-:W4:Y:S04]  /*11140*/  LDL.LU R184, [R1+0x588] ;  /* 0x0005880001b87983 */ /* 0x000f280000300800 */
[----:B0-----:R-:W4:Y:S04]  /*11150*/  LDL.128 R188, [R1+0x3a0] ;  /* 0x0003a00001bc7983 */ /* 0x001f280000100c00 */
[----:B---3--:R0:W-:Y:S04]  /*11160*/  STL.128 [R1+0x26c0], R92 ;  /* 0x0026c05c01007387 */ /* 0x0081e80000100c00 */
[----:B0-----:R-:W3:Y:S04]  /*11170*/  LDL.128 R92, [R1+0x380] ;  /* 0x00038000015c7983 */ /* 0x001ee80000100c00 */
[----:B--2---:R0:W-:Y:S04]  /*11180*/  STL [R1+0x26d4], R98 ;  /* 0x0026d46201007387 */ /* 0x0041e80000100800 */
[----:B----4-:R1:W-:Y:S04]  /*11190*/  STL [R1+0x26d0], R96 ;  /* 0x0026d06001007387 */ /* 0x0103e80000100800 */
[----:B0-----:R-:W2:Y:S04]  /*111a0*/  LDL.LU R98, [R1+0x26d4] ;  /* 0x0026d40001627983 */ /* 0x001ea80000300800 */
[----:B-1----:R-:W2:Y:S04]  /*111b0*/  LDL.LU R96, [R1+0x26d0] ;  /* 0x0026d00001607983 */ /* 0x002ea80000300800 */
[----:B---3--:R-:W-:Y:S04]  /*111c0*/  STL.64 [R1+0x598], R94 ;  /* 0x0005985e01007387 */ /* 0x008fe80000100a00 */
[----:B------:R-:W2:Y:S01]  /*111d0*/  LDL.LU R99, [R1+0x59c] ;  /* 0x00059c0001637983 */ /* 0x000ea20000300800 */
[----:B------:R-:W-:-:S02]  /*111e0*/  IMAD.MOV.U32 R97, RZ, RZ, R93 ;  /* 0x000000ffff617224 */ /* 0x000fc400078e005d */
[----:B------:R-:W-:Y:S01]  /*111f0*/  IMAD.MOV.U32 R187, RZ, RZ, R88 ;  /* 0x000000ffffbb7224 */ /* 0x000fe200078e0058 */
[----:B------:R0:W-:Y:S04]  /*11200*/  STL.64 [R1+0x578], R90 ;  /* 0x0005785a01007387 */ /* 0x0001e80000100a00 */
[----:B------:R1:W-:Y:S04]  /*11210*/  STL [R1+0x2868], R104 ;  /* 0x0028686801007387 */ /* 0x0003e80000100800 */
[----:B------:R-:W3:Y:S04]  /*11220*/  LDL.LU R88, [R1+0x29d0] ;  /* 0x0029d00001587983 */ /* 0x000ee80000300800 */
[----:B0-----:R-:W3:Y:S04]  /*11230*/  LDL.LU R90, [R1+0x29d4] ;  /* 0x0029d400015a7983 */ /* 0x001ee80000300800 */
[----:B------:R-:W3:Y:S04]  /*11240*/  LDL.LU R91, [R1+0x57c] ;  /* 0x00057c00015b7983 */ /* 0x000ee80000300800 */
[----:B-1----:R-:W4:Y:S04]  /*11250*/  LDL.LU R104, [R1+0x2868] ;  /* 0x0028680001687983 */ /* 0x002f280000300800 */
[----:B------:R0:W-:Y:S04]  /*11260*/  STL [R1+0x2864], R102 ;  /* 0x0028646601007387 */ /* 0x0001e80000100800 */
        /* <DEDUP_REMOVED lines=24> */
[----:B0-----:R-:W4:Y:S04]  /*113f0*/  LDL.LU R102, [R1+0x2864] ;  /* 0x0028640001667983 */ /* 0x001f280000300800 */
[----:B-1----:R-:W4:Y:S04]  /*11400*/  LDL.LU R100, [R1+0x2860] ;  /* 0x0028600001647983 */ /* 0x002f280000300800 */
        /* <DEDUP_REMOVED lines=21> */
[----:B------:R-:W-:Y:S04]  /*11560*/  STL [R1+0x3b8], R110 ;  /* 0x0003b86e01007387 */ /* 0x000fe80000100800 */
[----:B------:R-:W-:Y:S04]  /*11570*/  STL [R1+0x3bc], R112 ;  /* 0x0003bc7001007387 */ /* 0x000fe80000100800 */
[----:B------:R-:W4:Y:S04]  /*11580*/  LDL.LU R108, [R1+0x26e8] ;  /* 0x0026e800016c7983 */ /* 0x000f280000300800 */
[----:B------:R-:W4:Y:S04]  /*11590*/  LDL.LU R106, [R1+0x26e4] ;  /* 0x0026e400016a7983 */ /* 0x000f280000300800 */
[----:B------:R-:W4:Y:S04]  /*115a0*/  LDL.LU R186, [R1+0x578] ;  /* 0x0005780001ba7983 */ /* 0x000f280000300800 */
[----:B------:R-:W4:Y:S04]  /*115b0*/  LDL.LU R150, [R1+0x598] ;  /* 0x0005980001967983 */ /* 0x000f280000300800 */
[----:B------:R-:W4:Y:S04]  /*115c0*/  LDL.128 R192, [R1+0x3b0] ;  /* 0x0003b00001c07983 */ /* 0x000f280000100c00 */
[----:B--2---:R0:W-:Y:S04]  /*115d0*/  STL.128 [R1+0x2540], R96 ;  /* 0x0025406001007387 */ /* 0x0041e80000100c00 */
[----:B0-----:R-:W2:Y:S04]  /*115e0*/  LDL.128 R96, [R1+0x390] ;  /* 0x0003900001607983 */ /* 0x001ea80000100c00 */
[----:B---3--:R-:W-:Y:S04]  /*115f0*/  STL.128 [R1+0x2840], R88 ;  /* 0x0028405801007387 */ /* 0x008fe80000100c00 */
[----:B----4-:R0:W-:Y:S04]  /*11600*/  STL [R1+0x26e0], R104 ;  /* 0x0026e06801007387 */ /* 0x0101e80000100800 */
[----:B0-----:R-:W3:Y:S04]  /*11610*/  LDL.LU R104, [R1+0x26e0] ;  /* 0x0026e00001687983 */ /* 0x001ee80000300800 */
[----:B------:R-:W4:Y:S04]  /*11620*/  LDL.LU.128 R88, [R1+0x2840] ;  /* 0x0028400001587983 */ /* 0x000f280000300c00 */
[----:B--2---:R-:W-:Y:S04]  /*11630*/  STL.64 [R1+0x5a8], R98 ;  /* 0x0005a86201007387 */ /* 0x004fe80000100a00 */
[----:B------:R-:W2:Y:S01]  /*11640*/  LDL.LU R148, [R1+0x5a8] ;  /* 0x0005a80001947983 */ /* 0x000ea20000300800 */
[----:B------:R-:W-:-:S02]  /*11650*/  IMAD.MOV.U32 R151, RZ, RZ, R92 ;  /* 0x000000ffff977224 */ /* 0x000fc400078e005c */
[----:B------:R-:W-:Y:S01]  /*11660*/  IMAD.MOV.U32 R149, RZ, RZ, R96 ;  /* 0x000000ffff957224 */ /* 0x000fe200078e0060 */
[----:B------:R-:W-:Y:S01]  /*11670*/  STL [R1+0x26dc], R102 ;  /* 0x0026dc6601007387 */ /* 0x000fe20000100800 */
[----:B------:R-:W-:Y:S02]  /*11680*/  IMAD.MOV.U32 R105, RZ, RZ, R189 ;  /* 0x000000ffff697224 */ /* 0x000fe400078e00bd */
[----:B------:R-:W-:Y:S01]  /*11690*/  IMAD.MOV.U32 R107, RZ, RZ, R191 ;  /* 0x000000ffff6b7224 */ /* 0x000fe200078e00bf */
[----:B------:R-:W-:Y:S01]  /*116a0*/  STL [R1+0x26d8], R100 ;  /* 0x0026d86401007387 */ /* 0x000fe20000100800 */
[----:B------:R-:W-:-:S03]  /*116b0*/  IMAD.MOV.U32 R101, RZ, RZ, R97 ;  /* 0x000000ffff657224 */ /* 0x000fc600078e0061 */
[----:B------:R-:W-:Y:S04]  /*116c0*/  STL.128 [R1+0x26a0], R84 ;  /* 0x0026a05401007387 */ /* 0x000fe80000100c00 */
[----:B------:R-:W-:Y:S04]  /*116d0*/  STL.128 [R1+0x2690], R80 ;  /* 0x0026905001007387 */ /* 0x000fe80000100c00 */
[----:B----4-:R-:W-:Y:S04]  /*116e0*/  STL.128 [R1+0x26b0], R88 ;  /* 0x0026b05801007387 */ /* 0x010fe80000100c00 */
        /* <DEDUP_REMOVED lines=19> */
[----:B---3--:R0:W-:Y:S04]  /*11820*/  STL [R1+0x3c4], R104 ;  /* 0x0003c46801007387 */ /* 0x0081e80000100800 */
[----:B------:R1:W-:Y:S04]  /*11830*/  STL [R1+0x3c8], R106 ;  /* 0x0003c86a01007387 */ /* 0x0003e80000100800 */
[----:B------:R3:W-:Y:S01]  /*11840*/  STL [R1+0x3cc], R108 ;  /* 0x0003cc6c01007387 */ /* 0x0007e20000100800 */
[----:B0-----:R-:W-:-:S03]  /*11850*/  IMAD.MOV.U32 R104, RZ, RZ, R188 ;  /* 0x000000ffff687224 */ /* 0x001fc600078e00bc */
[----:B------:R-:W4:Y:S01]  /*11860*/  LDL.LU R102, [R1+0x26dc] ;  /* 0x0026dc0001667983 */ /* 0x000f220000300800 */
[----:B-1----:R-:W-:-:S03]  /*11870*/  IMAD.MOV.U32 R106, RZ, RZ, R190 ;  /* 0x000000ffff6a7224 */ /* 0x002fc600078e00be */
[----:B------:R-:W4:Y:S01]  /*11880*/  LDL.LU R100, [R1+0x26d8] ;  /* 0x0026d80001647983 */ /* 0x000f220000300800 */
[----:B---3--:R-:W-:-:S03]  /*11890*/  IMAD.MOV.U32 R108, RZ, RZ, R192 ;  /* 0x000000ffff6c7224 */ /* 0x008fc600078e00c0 */
[----:B------:R-:W3:Y:S04]  /*118a0*/  LDL.LU.128 R92, [R1+0x26c0] ;  /* 0x0026c000015c7983 */ /* 0x000ee80000300c00 */
        /* <DEDUP_REMOVED lines=18> */
[----:B------:R-:W3:Y:S04]  /*119d0*/  LDL.LU.64 R16, [R1+0x2590] ;  /* 0x0025900001107983 */ /* 0x000ee80000300a00 */
[----:B------:R-:W3:Y:S04]  /*119e0*/  LDL.LU.128 R12, [R1+0x2580] ;  /* 0x00258000010c7983 */ /* 0x000ee80000300c00 */
[----:B------:R-:W3:Y:S04]  /*119f0*/  LDL.LU.128 R8, [R1+0x2570] ;  /* 0x0025700001087983 */ /* 0x000ee80000300c00 */
[----:B------:R-:W3:Y:S04]  /*11a00*/  LDL.LU.128 R4, [R1+0x2560] ;  /* 0x0025600001047983 */ /* 0x000ee80000300c00 */
[----:B------:R0:W-:Y:S04]  /*11a10*/  STL.64 [R1+0x2398], R218 ;  /* 0x002398da01007387 */ /* 0x0001e80000100a00 */
[----:B------:R1:W-:Y:S04]  /*11a20*/  STL [R1+0x2390], R217 ;  /* 0x002390d901007387 */ /* 0x0003e80000100800 */
[----:B------:R1:W-:Y:S04]  /*11a30*/  STL [R1+0x238c], R215 ;  /* 0x00238cd701007387 */ /* 0x0003e80000100800 */
[----:B------:R1:W-:Y:S04]  /*11a40*/  STL [R1+0x2388], R213 ;  /* 0x002388d501007387 */ /* 0x0003e80000100800 */
[----:B------:R1:W-:Y:S04]  /*11a50*/  STL [R1+0x2384], R211 ;  /* 0x002384d301007387 */ /* 0x0003e80000100800 */
[----:B------:R1:W-:Y:S04]  /*11a60*/  STL [R1+0x2380], R209 ;  /* 0x002380d101007387 */ /* 0x0003e80000100800 */
[----:B------:R1:W-:Y:S04]  /*11a70*/  STL.128 [R1+0x2370], R204 ;  /* 0x002370cc01007387 */ /* 0x0003e80000100c00 */
[----:B------:R1:W-:Y:S04]  /*11a80*/  STL.128 [R1+0x2360], R200 ;  /* 0x002360c801007387 */ /* 0x0003e80000100c00 */
[----:B------:R1:W-:Y:S04]  /*11a90*/  STL.128 [R1+0x2350], R196 ;  /* 0x002350c401007387 */ /* 0x0003e80000100c00 */
[----:B------:R-:W-:Y:S04]  /*11aa0*/  STL.128 [R1+0x2320], R184 ;  /* 0x002320b801007387 */ /* 0x000fe80000100c00 */
[----:B------:R-:W-:Y:S04]  /*11ab0*/  STL [R1+0x2318], R182 ;  /* 0x002318b601007387 */ /* 0x000fe80000100800 */
[----:B------:R-:W-:Y:S04]  /*11ac0*/  STL.64 [R1+0x2310], R180 ;  /* 0x002310b401007387 */ /* 0x000fe80000100a00 */
        /* <DEDUP_REMOVED lines=9> */
[----:B------:R1:W-:Y:S04]  /*11b60*/  STL.64 [R1+0x5c8], R194 ;  /* 0x0005c8c201007387 */ /* 0x0003e80000100a00 */
[----:B--2---:R2:W-:Y:S04]  /*11b70*/  STL.128 [R1+0x2290], R148 ;  /* 0x0022909401007387 */ /* 0x0045e80000100c00 */
[----:B------:R-:W3:Y:S04]  /*11b80*/  LDL.LU R103, [R1+0x5ac] ;  /* 0x0005ac0001677983 */ /* 0x000ee80000300800 */
[----:B0-----:R-:W3:Y:S04]  /*11b90*/  LDL.LU.64 R218, [R1+0x2398] ;  /* 0x0023980001da7983 */ /* 0x001ee80000300a00 */
[----:B-1----:R-:W3:Y:S04]  /*11ba0*/  LDL.LU R217, [R1+0x2390] ;  /* 0x0023900001d97983 */ /* 0x002ee80000300800 */
[----:B------:R-:W3:Y:S04]  /*11bb0*/  LDL.LU R215, [R1+0x238c] ;  /* 0x00238c0001d77983 */ /* 0x000ee80000300800 */
[----:B------:R-:W3:Y:S04]  /*11bc0*/  LDL.LU R213, [R1+0x2388] ;  /* 0x0023880001d57983 */ /* 0x000ee80000300800 */
[----:B------:R-:W3:Y:S04]  /*11bd0*/  LDL.LU R211, [R1+0x2384] ;  /* 0x0023840001d37983 */ /* 0x000ee80000300800 */
[----:B------:R-:W3:Y:S04]  /*11be0*/  LDL.LU R209, [R1+0x2380] ;  /* 0x0023800001d17983 */ /* 0x000ee80000300800 */
[----:B------:R-:W3:Y:S04]  /*11bf0*/  LDL.LU.128 R204, [R1+0x2370] ;  /* 0x0023700001cc7983 */ /* 0x000ee80000300c00 */
[----:B------:R-:W3:Y:S04]  /*11c00*/  LDL.LU.128 R200, [R1+0x2360] ;  /* 0x0023600001c87983 */ /* 0x000ee80000300c00 */
[----:B------:R-:W3:Y:S04]  /*11c10*/  LDL.LU.128 R196, [R1+0x2350] ;  /* 0x0023500001c47983 */ /* 0x000ee80000300c00 */
[----:B------:R-:W3:Y:S04]  /*11c20*/  LDL.LU.128 R192, [R1+0x2340] ;  /* 0x0023400001c07983 */ /* 0x000ee80000300c00 */
[----:B------:R-:W3:Y:S04]  /*11c30*/  LDL.LU.128 R188, [R1+0x2330] ;  /* 0x0023300001bc7983 */ /* 0x000ee80000300c00 */
[----:B------:R-:W3:Y:S04]  /*11c40*/  LDL.LU.128 R184, [R1+0x2320] ;  /* 0x0023200001b87983 */ /* 0x000ee80000300c00 */
[----:B------:R-:W3:Y:S04]  /*11c50*/  LDL.LU R182, [R1+0x2318] ;  /* 0x0023180001b67983 */ /* 0x000ee80000300800 */
[----:B------:R-:W3:Y:S04]  /*11c60*/  LDL.LU.64 R180, [R1+0x2310] ;  /* 0x0023100001b47983 */ /* 0x000ee80000300a00 */
[----:B------:R-:W3:Y:S04]  /*11c70*/  LDL.LU.128 R176, [R1+0x2300] ;  /* 0x0023000001b07983 */ /* 0x000ee80000300c00 */
[----:B------:R-:W3:Y:S04]  /*11c80*/  LDL.LU.128 R172, [R1+0x22f0] ;  /* 0x0022f00001ac7983 */ /* 0x000ee80000300c00 */
[----:B------:R-:W3:Y:S04]  /*11c90*/  LDL.LU R170, [R1+0x22e8] ;  /* 0x0022e80001aa7983 */ /* 0x000ee80000300800 */
[----:B------:R-:W3:Y:S04]  /*11ca0*/  LDL.LU.64 R168, [R1+0x22e0] ;  /* 0x0022e00001a87983 */ /* 0x000ee80000300a00 */
[----:B------:R-:W3:Y:S04]  /*11cb0*/  LDL.LU.128 R164, [R1+0x22d0] ;  /* 0x0022d00001a47983 */ /* 0x000ee80000300c00 */
[----:B------:R-:W3:Y:S04]  /*11cc0*/  LDL.LU.128 R160, [R1+0x22c0] ;  /* 0x0022c00001a07983 */ /* 0x000ee80000300c00 */
[----:B------:R-:W3:Y:S04]  /*11cd0*/  LDL.LU.128 R156, [R1+0x22b0] ;  /* 0x0022b000019c7983 */ /* 0x000ee80000300c00 */
[----:B------:R-:W3:Y:S04]  /*11ce0*/  LDL.LU.128 R152, [R1+0x22a0] ;  /* 0x0022a00001987983 */ /* 0x000ee80000300c00 */
[----:B--2---:R-:W2:Y:S04]  /*11cf0*/  LDL.LU.128 R148, [R1+0x2290] ;  /* 0x0022900001947983 */ /* 0x004ea80000300c00 */
[----:B------:R-:W2:Y:S04]  /*11d00*/  LDL.LU R109, [R1+0x5c4] ;  /* 0x0005c400016d7983 */ /* 0x000ea80000300800 */
[----:B------:R-:W2:Y:S04]  /*11d10*/  LDL.LU R110, [R1+0x5c8] ;  /* 0x0005c800016e7983 */ /* 0x000ea80000300800 */
[----:B------:R-:W2:Y:S04]  /*11d20*/  LDL.LU R111, [R1+0x5cc] ;  /* 0x0005cc00016f7983 */ /* 0x000ea80000300800 */
[----:B------:R-:W2:Y:S04]  /*11d30*/  LDL.LU.128 R96, [R1+0x2540] ;  /* 0x0025400001607983 */ /* 0x000ea80000300c00 */
[----:B------:R0:W-:Y:S04]  /*11d40*/  STL [R1+0x287c], R114 ;  /* 0x00287c7201007387 */ /* 0x0001e80000100800 */
[----:B----4-:R1:W-:Y:S04]  /*11d50*/  STL [R1+0x2554], R102 ;  /* 0x0025546601007387 */ /* 0x0103e80000100800 */
[----:B------:R4:W-:Y:S04]  /*11d60*/  STL [R1+0x2550], R100 ;  /* 0x0025506401007387 */ /* 0x0009e80000100800 */
[----:B---3--:R3:W-:Y:S04]  /*11d70*/  STL.128 [R1+0x2530], R92 ;  /* 0x0025305c01007387 */ /* 0x0087e80000100c00 */
        /* <DEDUP_REMOVED lines=23> */
[----:B------:R3:W-:Y:S04]  /*11ef0*/  STL.64 [R1+0x23c0], R232 ;  /* 0x0023c0e801007387 */ /* 0x0007e80000100a00 */
[----:B------:R3:W-:Y:S04]  /*11f00*/  STL.128 [R1+0x23b0], R228 ;  /* 0x0023b0e401007387 */ /* 0x0007e80000100c00 */
[----:B------:R3:W-:Y:S04]  /*11f10*/  STL.64 [R1+0x23a8], R226 ;  /* 0x0023a8e201007387 */ /* 0x0007e80000100a00 */
[----:B------:R3:W-:Y:S04]  /*11f20*/  STL [R1+0x23a0], R224 ;  /* 0x0023a0e001007387 */ /* 0x0007e80000100800 */
[----:B0-----:R-:W2:Y:S04]  /*11f30*/  LDL.LU R114, [R1+0x287c] ;  /* 0x00287c0001727983 */ /* 0x001ea80000300800 */
[----:B-1----:R-:W2:Y:S04]  /*11f40*/  LDL.LU R102, [R1+0x2554] ;  /* 0x0025540001667983 */ /* 0x002ea80000300800 */
[----:B----4-:R-:W4:Y:S04]  /*11f50*/  LDL.LU R100, [R1+0x2550] ;  /* 0x0025500001647983 */ /* 0x010f280000300800 */
[----:B---3--:R-:W3:Y:S04]  /*11f60*/  LDL.LU.128 R92, [R1+0x2530] ;  /* 0x00253000015c7983 */ /* 0x008ee80000300c00 */
        /* <DEDUP_REMOVED lines=22> */
[----:B------:R-:W3:Y:S04]  /*120d0*/  LDL.LU R235, [R1+0x23c8] ;  /* 0x0023c80001eb7983 */ /* 0x000ee80000300800 */
[----:B------:R-:W3:Y:S04]  /*120e0*/  LDL.LU.64 R232, [R1+0x23c0] ;  /* 0x0023c00001e87983 */ /* 0x000ee80000300a00 */
[----:B------:R-:W3:Y:S04]  /*120f0*/  LDL.LU.128 R228, [R1+0x23b0] ;  /* 0x0023b00001e47983 */ /* 0x000ee80000300c00 */
[----:B------:R-:W3:Y:S04]  /*12100*/  LDL.LU.64 R226, [R1+0x23a8] ;  /* 0x0023a80001e27983 */ /* 0x000ee80000300a00 */
[----:B------:R-:W3:Y:S04]  /*12110*/  LDL.LU R224, [R1+0x23a0] ;  /* 0x0023a00001e07983 */ /* 0x000ee80000300800 */
[----:B------:R-:W-:Y:S04]  /*12120*/  STL.64 [R1+0x2288], R218 ;  /* 0x002288da01007387 */ /* 0x000fe80000100a00 */
        /* <DEDUP_REMOVED lines=11> */
[----:B------:R-:W-:Y:S04]  /*121e0*/  STL [R1+0x2208], R182 ;  /* 0x002208b601007387 */ /* 0x000fe80000100800 */
[----:B------:R-:W-:Y:S04]  /*121f0*/  STL.64 [R1+0x2200], R180 ;  /* 0x002200b401007387 */ /* 0x000fe80000100a00 */
[----:B------:R0:W-:Y:S04]  /*12200*/  STL.128 [R1+0x21f0], R176 ;  /* 0x0021f0b001007387 */ /* 0x0001e80000100c00 */
[----:B------:R1:W-:Y:S04]  /*12210*/  STL.128 [R1+0x21e0], R172 ;  /* 0x0021e0ac01007387 */ /* 0x0003e80000100c00 */
[----:B------:R-:W-:Y:S04]  /*12220*/  STL [R1+0x21d8], R170 ;  /* 0x0021d8aa01007387 */ /* 0x000fe80000100800 */
[----:B------:R-:W-:Y:S04]  /*12230*/  STL.64 [R1+0x21d0], R168 ;  /* 0x0021d0a801007387 */ /* 0x000fe80000100a00 */
[----:B------:R-:W-:Y:S04]  /*12240*/  STL.128 [R1+0x21c0], R164 ;  /* 0x0021c0a401007387 */ /* 0x000fe80000100c00 */
[----:B------:R-:W-:Y:S04]  /*12250*/  STL.128 [R1+0x21b0], R160 ;  /* 0x0021b0a001007387 */ /* 0x000fe80000100c00 */
[----:B------:R-:W-:Y:S04]  /*12260*/  STL.128 [R1+0x21a0], R156 ;  /* 0x0021a09c01007387 */ /* 0x000fe80000100c00 */
[----:B------:R-:W-:Y:S04]  /*12270*/  STL.128 [R1+0x2190], R152 ;  /* 0x0021909801007387 */ /* 0x000fe80000100c00 */
[----:B--2---:R-:W-:Y:S04]  /*12280*/  STL.128 [R1+0x2180], R148 ;  /* 0x0021809401007387 */ /* 0x004fe80000100c00 */
[----:B------:R2:W-:Y:S04]  /*12290*/  STL.128 [R1+0x2170], R108 ;  /* 0x0021706c01007387 */ /* 0x0005e80000100c00 */
[----:B------:R2:W-:Y:S04]  /*122a0*/  STL.128 [R1+0x2160], R104 ;  /* 0x0021606801007387 */ /* 0x0005e80000100c00 */
[----:B------:R2:W-:Y:S04]  /*122b0*/  STL [R1+0x2154], R103 ;  /* 0x0021546701007387 */ /* 0x0005e80000100800 */
[----:B------:R2:W-:Y:S04]  /*122c0*/  STL [R1+0x2150], R101 ;  /* 0x0021506501007387 */ /* 0x0005e80000100800 */
[----:B------:R3:W-:Y:S04]  /*122d0*/  STL [R1+0x214c], R99 ;  /* 0x00214c6301007387 */ /* 0x0007e80000100800 */
[----:B0-----:R-:W3:Y:S04]  /*122e0*/  LDL.LU.128 R176, [R1+0x21f0] ;  /* 0x0021f00001b07983 */ /* 0x001ee80000300c00 */
[----:B------:R-:W3:Y:S04]  /*122f0*/  LDL.LU R182, [R1+0x2208] ;  /* 0x0022080001b67983 */ /* 0x000ee80000300800 */
[----:B------:R-:W3:Y:S04]  /*12300*/  LDL.LU.64 R180, [R1+0x2200] ;  /* 0x0022000001b47983 */ /* 0x000ee80000300a00 */
[----:B-1----:R-:W3:Y:S04]  /*12310*/  LDL.LU.128 R172, [R1+0x21e0] ;  /* 0x0021e00001ac7983 */ /* 0x002ee80000300c00 */
[----:B------:R-:W-:Y:S04]  /*12320*/  STL [R1+0x3d0], R98 ;  /* 0x0003d06201007387 */ /* 0x000fe80000100800 */
[----:B------:R-:W-:Y:S04]  /*12330*/  STL [R1+0x3e4], R96 ;  /* 0x0003e46001007387 */ /* 0x000fe80000100800 */
[----:B--2---:R-:W2:Y:S04]  /*12340*/  LDL.LU.128 R108, [R1+0x2170] ;  /* 0x00217000016c7983 */ /* 0x004ea80000300c00 */
[----:B------:R-:W2:Y:S04]  /*12350*/  LDL.LU.128 R104, [R1+0x2160] ;  /* 0x0021600001687983 */ /* 0x000ea80000300c00 */
[----:B------:R-:W2:Y:S04]  /*12360*/  LDL.LU R103, [R1+0x2154] ;  /* 0x0021540001677983 */ /* 0x000ea80000300800 */
[----:B------:R-:W2:Y:S04]  /*12370*/  LDL.LU R101, [R1+0x2150] ;  /* 0x0021500001657983 */ /* 0x000ea80000300800 */
[----:B------:R-:W2:Y:S04]  /*12380*/  LDL.LU.128 R192, [R1+0x2230] ;  /* 0x0022300001c07983 */ /* 0x000ea80000300c00 */
[----:B------:R-:W2:Y:S04]  /*12390*/  LDL.LU.128 R188, [R1+0x2220] ;  /* 0x0022200001bc7983 */ /* 0x000ea80000300c00 */
[----:B------:R-:W2:Y:S04]  /*123a0*/  LDL.LU R170, [R1+0x21d8] ;  /* 0x0021d80001aa7983 */ /* 0x000ea80000300800 */
[----:B------:R-:W2:Y:S04]  /*123b0*/  LDL.LU.64 R168, [R1+0x21d0] ;  /* 0x0021d00001a87983 */ /* 0x000ea80000300a00 */
[----:B------:R-:W2:Y:S04]  /*123c0*/  LDL.LU.128 R164, [R1+0x21c0] ;  /* 0x0021c00001a47983 */ /* 0x000ea80000300c00 */
[----:B------:R-:W2:Y:S04]  /*123d0*/  LDL.LU.128 R160, [R1+0x21b0] ;  /* 0x0021b00001a07983 */ /* 0x000ea80000300c00 */
[----:B------:R-:W-:Y:S04]  /*123e0*/  STL [R1+0x3c0], R114 ;  /* 0x0003c07201007387 */ /* 0x000fe80000100800 */
[----:B------:R-:W2:Y:S04]  /*123f0*/  LDL.128 R184, [R1+0x3c0] ;  /* 0x0003c00001b87983 */ /* 0x000ea80000100c00 */
[----:B----4-:R-:W-:Y:S04]  /*12400*/  STL [R1+0x3d4], R100 ;  /* 0x0003d46401007387 */ /* 0x010fe80000100800 */
[----:B------:R-:W-:Y:S04]  /*12410*/  STL [R1+0x3d8], R102 ;  /* 0x0003d86601007387 */ /* 0x000fe80000100800 */
[----:B---3--:R-:W-:Y:S04]  /*12420*/  STL [R1+0x3dc], R92 ;  /* 0x0003dc5c01007387 */ /* 0x008fe80000100800 */
[----:B------:R-:W-:Y:S04]  /*12430*/  STL [R1+0x3e0], R94 ;  /* 0x0003e05e01007387 */ /* 0x000fe80000100800 */
[----:B------:R-:W-:Y:S04]  /*12440*/  STL [R1+0x3e8], R86 ;  /* 0x0003e85601007387 */ /* 0x000fe80000100800 */
[----:B------:R-:W-:Y:S04]  /*12450*/  STL [R1+0x3ec], R88 ;  /* 0x0003ec5801007387 */ /* 0x000fe80000100800 */
[----:B------:R-:W3:Y:S04]  /*12460*/  LDL.LU.128 R156, [R1+0x21a0] ;  /* 0x0021a000019c7983 */ /* 0x000ee80000300c00 */
[----:B------:R-:W4:Y:S04]  /*12470*/  LDL.LU.128 R152, [R1+0x2190] ;  /* 0x0021900001987983 */ /* 0x000f280000300c00 */
[----:B------:R-:W4:Y:S04]  /*12480*/  LDL.LU.128 R148, [R1+0x2180] ;  /* 0x0021800001947983 */ /* 0x000f280000300c00 */
[----:B------:R-:W4:Y:S04]  /*12490*/  LDL.LU R99, [R1+0x214c] ;  /* 0x00214c0001637983 */ /* 0x000f280000300800 */
[----:B------:R-:W-:Y:S04]  /*124a0*/  STL [R1+0x1ff4], R91 ;  /* 0x001ff45b01007387 */ /* 0x000fe80000100800 */
[----:B------:R0:W-:Y:S04]  /*124b0*/  STL [R1+0x2148], R97 ;  /* 0x0021486101007387 */ /* 0x0001e80000100800 */
[----:B------:R1:W-:Y:S04]  /*124c0*/  STL [R1+0x2144], R95 ;  /* 0x0021445f01007387 */ /* 0x0003e80000100800 */
[----:B------:R1:W-:Y:S04]  /*124d0*/  STL [R1+0x2140], R93 ;  /* 0x0021405d01007387 */ /* 0x0003e80000100800 */
[----:B0-----:R-:W4:Y:S04]  /*124e0*/  LDL.LU R97, [R1+0x2148] ;  /* 0x0021480001617983 */ /* 0x001f280000300800 */
[----:B-1----:R-:W4:Y:S04]  /*124f0*/  LDL.LU R95, [R1+0x2144] ;  /* 0x00214400015f7983 */ /* 0x002f280000300800 */
[----:B------:R-:W4:Y:S04]  /*12500*/  LDL.LU R93, [R1+0x2140] ;  /* 0x00214000015d7983 */ /* 0x000f280000300800 */
[----:B------:R0:W-:Y:S04]  /*12510*/  STL [R1+0x1ff0], R89 ;  /* 0x001ff05901007387 */ /* 0x0001e80000100800 */
[----:B------:R-:W-:Y:S04]  /*12520*/  STL [R1+0x3f0], R90 ;  /* 0x0003f05a01007387 */ /* 0x000fe80000100800 */
[----:B------:R-:W4:Y:S04]  /*12530*/  LDL.LU.128 R200, [R1+0x2250] ;  /* 0x0022500001c87983 */ /* 0x000f280000300c00 */
[----:B------:R-:W4:Y:S04]  /*12540*/  LDL.LU.128 R196, [R1+0x2240] ;  /* 0x0022400001c47983 */ /* 0x000f280000300c00 */
[----:B------:R-:W-:Y:S04]  /*12550*/  STL [R1+0x3f4], R80 ;  /* 0x0003f45001007387 */ /* 0x000fe80000100800 */
[----:B------:R-:W-:Y:S04]  /*12560*/  STL [R1+0x3f8], R82 ;  /* 0x0003f85201007387 */ /* 0x000fe80000100800 */
[----:B------:R-:W-:Y:S04]  /*12570*/  STL [R1+0x3fc], R84 ;  /* 0x0003fc5401007387 */ /* 0x000fe80000100800 */
[----:B------:R-:W4:Y:S04]  /*12580*/  LDL.LU R91, [R1+0x1ff4] ;  /* 0x001ff400015b7983 */ /* 0x000f280000300800 */
[----:B0-----:R-:W4:Y:S04]  /*12590*/  LDL.LU R89, [R1+0x1ff0] ;  /* 0x001ff00001597983 */ /* 0x001f280000300800 */
[----:B------:R0:W-:Y:S04]  /*125a0*/  STL [R1+0x1e9c], R87 ;  /* 0x001e9c5701007387 */ /* 0x0001e80000100800 */
[----:B------:R1:W-:Y:S04]  /*125b0*/  STL [R1+0x1e98], R85 ;  /* 0x001e985501007387 */ /* 0x0003e80000100800 */
[----:B------:R1:W-:Y:S04]  /*125c0*/  STL [R1+0x1e94], R83 ;  /* 0x001e945301007387 */ /* 0x0003e80000100800 */
[----:B------:R1:W-:Y:S04]  /*125d0*/  STL [R1+0x1e90], R81 ;  /* 0x001e905101007387 */ /* 0x0003e80000100800 */
[----:B------:R-:W4:Y:S04]  /*125e0*/  LDL.LU.128 R204, [R1+0x2260] ;  /* 0x0022600001cc7983 */ /* 0x000f280000300c00 */
[----:B------:R-:W-:Y:S04]  /*125f0*/  STL [R1+0x400], R74 ;  /* 0x0004004a01007387 */ /* 0x000fe80000100800 */
[----:B------:R-:W-:Y:S04]  /*12600*/  STL [R1+0x404], R76 ;  /* 0x0004044c01007387 */ /* 0x000fe80000100800 */
[----:B------:R-:W-:Y:S04]  /*12610*/  STL [R1+0x408], R78 ;  /* 0x0004084e01007387 */ /* 0x000fe80000100800 */
[----:B0-----:R-:W4:Y:S04]  /*12620*/  LDL.LU R87, [R1+0x1e9c] ;  /* 0x001e9c0001577983 */ /* 0x001f280000300800 */
[----:B-1----:R-:W4:Y:S04]  /*12630*/  LDL.LU R85, [R1+0x1e98] ;  /* 0x001e980001557983 */ /* 0x002f280000300800 */
[----:B------:R-:W4:Y:S04]  /*12640*/  LDL.LU R83, [R1+0x1e94] ;  /* 0x001e940001537983 */ /* 0x000f280000300800 */
[----:B------:R-:W4:Y:S04]  /*12650*/  LDL.LU R81, [R1+0x1e90] ;  /* 0x001e900001517983 */ /* 0x000f280000300800 */
[----:B------:R-:W-:Y:S04]  /*12660*/  STL [R1+0x40c], R68 ;  /* 0x00040c4401007387 */ /* 0x000fe80000100800 */
[----:B------:R0:W-:Y:S04]  /*12670*/  STL [R1+0x1d24], R79 ;  /* 0x001d244f01007387 */ /* 0x0001e80000100800 */
[----:B------:R1:W-:Y:S04]  /*12680*/  STL [R1+0x1d20], R77 ;  /* 0x001d204d01007387 */ /* 0x0003e80000100800 */
[----:B------:R-:W4:Y:S04]  /*12690*/  LDL.LU R215, [R1+0x227c] ;  /* 0x00227c0001d77983 */ /* 0x000f280000300800 */
[----:B------:R-:W4:Y:S04]  /*126a0*/  LDL.LU R213, [R1+0x2278] ;  /* 0x0022780001d57983 */ /* 0x000f280000300800 */
[----:B------:R-:W4:Y:S04]  /*126b0*/  LDL.LU R211, [R1+0x2274] ;  /* 0x0022740001d37983 */ /* 0x000f280000300800 */
[----:B------:R-:W4:Y:S04]  /*126c0*/  LDL.LU R209, [R1+0x2270] ;  /* 0x0022700001d17983 */ /* 0x000f280000300800 */
[----:B0-----:R-:W4:Y:S04]  /*126d0*/  LDL.LU R79, [R1+0x1d24] ;  /* 0x001d2400014f7983 */ /* 0x001f280000300800 */
[----:B-1----:R-:W4:Y:S04]  /*126e0*/  LDL.LU R77, [R1+0x1d20] ;  /* 0x001d2000014d7983 */ /* 0x002f280000300800 */
[----:B------:R0:W-:Y:S04]  /*126f0*/  STL [R1+0x1bc4], R75 ;  /* 0x001bc44b01007387 */ /* 0x0001e80000100800 */
[----:B------:R1:W-:Y:S04]  /*12700*/  STL [R1+0x1bc0], R73 ;  /* 0x001bc04901007387 */ /* 0x0003e80000100800 */
[----:B------:R1:W-:Y:S04]  /*12710*/  STL [R1+0x1bbc], R71 ;  /* 0x001bbc4701007387 */ /* 0x0003e80000100800 */
[----:B------:R1:W-:Y:S04]  /*12720*/  STL [R1+0x1bb8], R69 ;  /* 0x001bb84501007387 */ /* 0x0003e80000100800 */
[----:B------:R-:W4:Y:S04]  /*12730*/  LDL.LU.64 R218, [R1+0x2288] ;  /* 0x0022880001da7983 */ /* 0x000f280000300a00 */
[----:B------:R-:W4:Y:S04]  /*12740*/  LDL.LU R217, [R1+0x2280] ;  /* 0x0022800001d97983 */ /* 0x000f280000300800 */
[----:B0-----:R-:W4:Y:S04]  /*12750*/  LDL.LU R75, [R1+0x1bc4] ;  /* 0x001bc400014b7983 */ /* 0x001f280000300800 */
[----:B-1----:R-:W4:Y:S04]  /*12760*/  LDL.LU R73, [R1+0x1bc0] ;  /* 0x001bc00001497983 */ /* 0x002f280000300800 */
[----:B------:R-:W4:Y:S04]  /*12770*/  LDL.LU R71, [R1+0x1bbc] ;  /* 0x001bbc0001477983 */ /* 0x000f280000300800 */
[----:B------:R-:W4:Y:S04]  /*12780*/  LDL.LU R69, [R1+0x1bb8] ;  /* 0x001bb80001457983 */ /* 0x000f280000300800 */
[----:B------:R0:W-:Y:S04]  /*12790*/  STL.128 [R1+0x20b0], R176 ;  /* 0x0020b0b001007387 */ /* 0x0001e80000100c00 */
[----:B------:R-:W4:Y:S04]  /*127a0*/  LDL.LU R171, [R1+0x1bb4] ;  /* 0x001bb40001ab7983 */ /* 0x000f280000300800 */
[----:B------:R-:W4:Y:S04]  /*127b0*/  LDL.LU R234, [R1+0x1bb0] ;  /* 0x001bb00001ea7983 */ /* 0x000f280000300800 */
[----:B0-----:R-:W3:Y:S04]  /*127c0*/  LDL.LU.128 R176, [R1+0x20b0] ;  /* 0x0020b00001b07983 */ /* 0x001ee80000300c00 */
[----:B------:R-:W-:Y:S04]  /*127d0*/  STL [R1+0x20c8], R182 ;  /* 0x0020c8b601007387 */ /* 0x000fe80000100800 */
[----:B------:R0:W-:Y:S04]  /*127e0*/  STL.64 [R1+0x20c0], R180 ;  /* 0x0020c0b401007387 */ /* 0x0001e80000100a00 */
[----:B------:R1:W-:Y:S04]  /*127f0*/  STL.128 [R1+0x20a0], R172 ;  /* 0x0020a0ac01007387 */ /* 0x0003e80000100c00 */
[----:B0-----:R-:W4:Y:S04]  /*12800*/  LDL.128 R180, [R1+0x3d0] ;  /* 0x0003d00001b47983 */ /* 0x001f280000100c00 */
[----:B-1----:R-:W4:Y:S04]  /*12810*/  LDL.LU.128 R172, [R1+0x20a0] ;  /* 0x0020a00001ac7983 */ /* 0x002f280000300c00 */
[----:B--2---:R-:W-:Y:S04]  /*12820*/  STL [R1+0x5d4], R185 ;  /* 0x0005d4b901007387 */ /* 0x004fe80000100800 */
[----:B------:R-:W-:Y:S04]  /*12830*/  STL.64 [R1+0x5d8], R186 ;  /* 0x0005d8ba01007387 */ /* 0x000fe80000100a00 */
[----:B------:R-:W2:Y:S04]  /*12840*/  LDL.LU R113, [R1+0x5d4] ;  /* 0x0005d40001717983 */ /* 0x000ea80000300800 */
[----:B------:R-:W2:Y:S04]  /*12850*/  LDL.LU R114, [R1+0x5d8] ;  /* 0x0005d80001727983 */ /* 0x000ea80000300800 */
[----:B------:R-:W2:Y:S04]  /*12860*/  LDL.LU R115, [R1+0x5dc] ;  /* 0x0005dc0001737983 */ /* 0x000ea80000300800 */
[----:B---3--:R0:W-:Y:S04]  /*12870*/  STL.128 [R1+0x1f70], R176 ;  /* 0x001f70b001007387 */ /* 0x0081e80000100c00 */
[----:B0-----:R-:W3:Y:S01]  /*12880*/  LDL.128 R176, [R1+0x3e0] ;  /* 0x0003e00001b07983 */ /* 0x001ee20000100c00 */
[----:B------:R-:W-:-:S03]  /*12890*/  IMAD.MOV.U32 R112, RZ, RZ, R184 ;  /* 0x000000ffff707224 */ /* 0x000fc600078e00b8 */
[----:B------:R-:W3:Y:S04]  /*128a0*/  LDL.LU.128 R184, [R1+0x2210] ;  /* 0x0022100001b87983 */ /* 0x000ee80000300c00 */
[----:B------:R0:W-:Y:S04]  /*128b0*/  STL.128 [R1+0x2020], R108 ;  /* 0x0020206c01007387 */ /* 0x0001e80000100c00 */
[----:B------:R1:W-:Y:S04]  /*128c0*/  STL.128 [R1+0x2010], R104 ;  /* 0x0020106801007387 */ /* 0x0003e80000100c00 */
[----:B------:R1:W-:Y:S04]  /*128d0*/  STL [R1+0x200c], R103 ;  /* 0x00200c6701007387 */ /* 0x0003e80000100800 */
[----:B----4-:R-:W-:Y:S04]  /*128e0*/  STL [R1+0x5e4], R181 ;  /* 0x0005e4b501007387 */ /* 0x010fe80000100800 */
[----:B------:R-:W-:Y:S04]  /*128f0*/  STL.64 [R1+0x5e8], R182 ;  /* 0x0005e8b601007387 */ /* 0x000fe80000100a00 */
[----:B------:R4:W-:Y:S04]  /*12900*/  STL.128 [R1+0x1f60], R172 ;  /* 0x001f60ac01007387 */ /* 0x0009e80000100c00 */
[----:B------:R-:W-:Y:S04]  /*12910*/  STL [R1+0x2008], R101 ;  /* 0x0020086501007387 */ /* 0x000fe80000100800 */
[----:B0-----:R-:W3:Y:S04]  /*12920*/  LDL.LU.128 R108, [R1+0x2020] ;  /* 0x00202000016c7983 */ /* 0x001ee80000300c00 */
[----:B-1----:R-:W3:Y:S04]  /*12930*/  LDL.LU.128 R104, [R1+0x2010] ;  /* 0x0020100001687983 */ /* 0x002ee80000300c00 */
[----:B------:R-:W3:Y:S04]  /*12940*/  LDL.LU R103, [R1+0x200c] ;  /* 0x00200c0001677983 */ /* 0x000ee80000300800 */
[----:B------:R-:W3:Y:S04]  /*12950*/  LDL.LU R117, [R1+0x5e4] ;  /* 0x0005e40001757983 */ /* 0x000ee80000300800 */
[----:B--2---:R0:W-:Y:S04]  /*12960*/  STL.128 [R1+0x2030], R112 ;  /* 0x0020307001007387 */ /* 0x0041e80000100c00 */
[----:B------:R-:W2:Y:S04]  /*12970*/  LDL.LU R118, [R1+0x5e8] ;  /* 0x0005e80001767983 */ /* 0x000ea80000300800 */
[----:B------:R-:W2:Y:S04]  /*12980*/  LDL.LU R119, [R1+0x5ec] ;  /* 0x0005ec0001777983 */ /* 0x000ea80000300800 */
[----:B----4-:R-:W4:Y:S04]  /*12990*/  LDL.LU.128 R172, [R1+0x1f60] ;  /* 0x001f600001ac7983 */ /* 0x010f280000300c00 */
[----:B0-----:R-:W4:Y:S04]  /*129a0*/  LDL.LU.128 R112, [R1+0x2030] ;  /* 0x0020300001707983 */ /* 0x001f280000300c00 */
[----:B------:R-:W4:Y:S01]  /*129b0*/  LDL.LU R101, [R1+0x2008] ;  /* 0x0020080001657983 */ /* 0x000f220000300800 */
[----:B------:R-:W-:-:S03]  /*129c0*/  IMAD.MOV.U32 R116, RZ, RZ, R180 ;  /* 0x000000ffff747224 */ /* 0x000fc600078e00b4 */
        /* <DEDUP_REMOVED lines=13> */
[----:B0-----:R-:W4:Y:S04]  /*12aa0*/  LDL.LU.128 R192, [R1+0x20f0] ;  /* 0x0020f00001c07983 */ /* 0x001f280000300c00 */
[----:B-1----:R-:W4:Y:S04]  /*12ab0*/  LDL.LU.128 R188, [R1+0x20e0] ;  /* 0x0020e00001bc7983 */ /* 0x002f280000300c00 */
[----:B------:R-:W4:Y:S04]  /*12ac0*/  LDL.LU R182, [R1+0x20c8] ;  /* 0x0020c80001b67983 */ /* 0x000f280000300800 */
[----:B------:R-:W4:Y:S04]  /*12ad0*/  LDL.LU.64 R180, [R1+0x20c0] ;  /* 0x0020c00001b47983 */ /* 0x000f280000300a00 */
[----:B------:R-:W4:Y:S04]  /*12ae0*/  LDL.LU R170, [R1+0x2098] ;  /* 0x0020980001aa7983 */ /* 0x000f280000300800 */
[----:B------:R-:W4:Y:S04]  /*12af0*/  LDL.LU.64 R168, [R1+0x2090] ;  /* 0x0020900001a87983 */ /* 0x000f280000300a00 */
[----:B------:R-:W4:Y:S04]  /*12b00*/  LDL.LU.128 R164, [R1+0x2080] ;  /* 0x0020800001a47983 */ /* 0x000f280000300c00 */
[----:B------:R-:W4:Y:S04]  /*12b10*/  LDL.LU.128 R160, [R1+0x2070] ;  /* 0x0020700001a07983 */ /* 0x000f280000300c00 */
[----:B------:R-:W4:Y:S04]  /*12b20*/  LDL.LU.128 R156, [R1+0x2060] ;  /* 0x00206000019c7983 */ /* 0x000f280000300c00 */
[----:B------:R-:W4:Y:S04]  /*12b30*/  LDL.LU.128 R152, [R1+0x2050] ;  /* 0x0020500001987983 */ /* 0x000f280000300c00 */
[----:B------:R-:W4:Y:S04]  /*12b40*/  LDL.LU.128 R148, [R1+0x2040] ;  /* 0x0020400001947983 */ /* 0x000f280000300c00 */
[----:B------:R-:W4:Y:S04]  /*12b50*/  LDL.LU R99, [R1+0x2004] ;  /* 0x0020040001637983 */ /* 0x000f280000300800 */
[----:B------:R-:W4:Y:S04]  /*12b60*/  LDL.LU R97, [R1+0x2000] ;  /* 0x0020000001617983 */ /* 0x000f280000300800 */
[----:B------:R-:W4:Y:S04]  /*12b70*/  LDL.LU R95, [R1+0x1ffc] ;  /* 0x001ffc00015f7983 */ /* 0x000f280000300800 */
[----:B------:R-:W4:Y:S04]  /*12b80*/  LDL.LU R93, [R1+0x1ff8] ;  /* 0x001ff800015d7983 */ /* 0x000f280000300800 */
[----:B---3--:R-:W-:Y:S01]  /*12b90*/  STL [R1+0x5f4], R177 ;  /* 0x0005f4b101007387 */ /* 0x008fe20000100800 */
[----:B------:R-:W-:-:S03]  /*12ba0*/  IMAD.MOV.U32 R120, RZ, RZ, R176 ;  /* 0x000000ffff787224 */ /* 0x000fc600078e00b0 */
[----:B------:R0:W-:Y:S04]  /*12bb0*/  STL.64 [R1+0x5f8], R178 ;  /* 0x0005f8b201007387 */ /* 0x0001e80000100a00 */
[----:B------:R1:W-:Y:S04]  /*12bc0*/  STL.128 [R1+0x20d0], R184 ;  /* 0x0020d0b801007387 */ /* 0x0003e80000100c00 */
[----:B------:R-:W3:Y:S04]  /*12bd0*/  LDL.LU R121, [R1+0x5f4] ;  /* 0x0005f40001797983 */ /* 0x000ee80000300800 */
[----:B0-----:R-:W3:Y:S04]  /*12be0*/  LDL.LU.128 R176, [R1+0x1f70] ;  /* 0x001f700001b07983 */ /* 0x001ee80000300c00 */
[----:B------:R-:W3:Y:S04]  /*12bf0*/  LDL.LU R122, [R1+0x5f8] ;  /* 0x0005f800017a7983 */ /* 0x000ee80000300800 */
[----:B-1----:R-:W3:Y:S04]  /*12c00*/  LDL.LU.128 R184, [R1+0x20d0] ;  /* 0x0020d00001b87983 */ /* 0x002ee80000300c00 */
[----:B------:R-:W3:Y:S04]  /*12c10*/  LDL.LU R123, [R1+0x5fc] ;  /* 0x0005fc00017b7983 */ /* 0x000ee80000300800 */
[----:B------:R0:W-:Y:S04]  /*12c20*/  STL.128 [R1+0x1ed0], R108 ;  /* 0x001ed06c01007387 */ /* 0x0001e80000100c00 */
[----:B------:R1:W-:Y:S04]  /*12c30*/  STL.128 [R1+0x1ec0], R104 ;  /* 0x001ec06801007387 */ /* 0x0003e80000100c00 */
[----:B------:R-:W-:Y:S04]  /*12c40*/  STL [R1+0x1ebc], R103 ;  /* 0x001ebc6701007387 */ /* 0x000fe80000100800 */
[----:B0-----:R-:W3:Y:S04]  /*12c50*/  LDL.LU.128 R108, [R1+0x1ed0] ;  /* 0x001ed000016c7983 */ /* 0x001ee80000300c00 */
[----:B-1----:R-:W3:Y:S04]  /*12c60*/  LDL.LU.128 R104, [R1+0x1ec0] ;  /* 0x001ec00001687983 */ /* 0x002ee80000300c00 */
[----:B--2---:R0:W-:Y:S04]  /*12c70*/  STL.128 [R1+0x1ef0], R116 ;  /* 0x001ef07401007387 */ /* 0x0041e80000100c00 */
[----:B----4-:R-:W-:Y:S04]  /*12c80*/  STL.128 [R1+0x1e10], R172 ;  /* 0x001e10ac01007387 */ /* 0x010fe80000100c00 */
[----:B------:R1:W-:Y:S04]  /*12c90*/  STL.128 [R1+0x1ee0], R112 ;  /* 0x001ee07001007387 */ /* 0x0003e80000100c00 */
[----:B------:R2:W-:Y:S04]  /*12ca0*/  STL [R1+0x1eb8], R101 ;  /* 0x001eb86501007387 */ /* 0x0005e80000100800 */
[----:B0-----:R-:W4:Y:S04]  /*12cb0*/  LDL.LU.128 R116, [R1+0x1ef0] ;  /* 0x001ef00001747983 */ /* 0x001f280000300c00 */
[----:B------:R-:W4:Y:S04]  /*12cc0*/  LDL.LU R103, [R1+0x1ebc] ;  /* 0x001ebc0001677983 */ /* 0x000f280000300800 */
[----:B-1----:R-:W4:Y:S04]  /*12cd0*/  LDL.LU.128 R112, [R1+0x1ee0] ;  /* 0x001ee00001707983 */ /* 0x002f280000300c00 */
[----:B------:R-:W4:Y:S04]  /*12ce0*/  LDL.LU.128 R172, [R1+0x1e10] ;  /* 0x001e100001ac7983 */ /* 0x000f280000300c00 */
[----:B--2---:R-:W2:Y:S04]  /*12cf0*/  LDL.LU R101, [R1+0x1eb8] ;  /* 0x001eb80001657983 */ /* 0x004ea80000300800 */
[----:B---3--:R0:W-:Y:S04]  /*12d00*/  STL.128 [R1+0x1e20], R176 ;  /* 0x001e20b001007387 */ /* 0x0081e80000100c00 */
[----:B0-----:R-:W3:Y:S04]  /*12d10*/  LDL.128 R176, [R1+0x3f0] ;  /* 0x0003f00001b07983 */ /* 0x001ee80000100c00 */
[----:B------:R0:W-:Y:S04]  /*12d20*/  STL.128 [R1+0x2110], R200 ;  /* 0x002110c801007387 */ /* 0x0001e80000100c00 */
[----:B------:R1:W-:Y:S04]  /*12d30*/  STL.128 [R1+0x2100], R196 ;  /* 0x002100c401007387 */ /* 0x0003e80000100c00 */
[----:B------:R1:W-:Y:S04]  /*12d40*/  STL.128 [R1+0x1fb0], R192 ;  /* 0x001fb0c001007387 */ /* 0x0003e80000100c00 */
[----:B------:R1:W-:Y:S04]  /*12d50*/  STL.128 [R1+0x1fa0], R188 ;  /* 0x001fa0bc01007387 */ /* 0x0003e80000100c00 */
[----:B------:R1:W-:Y:S04]  /*12d60*/  STL.128 [R1+0x1f90], R184 ;  /* 0x001f90b801007387 */ /* 0x0003e80000100c00 */
[----:B------:R1:W-:Y:S04]  /*12d70*/  STL [R1+0x1f88], R182 ;  /* 0x001f88b601007387 */ /* 0x0003e80000100800 */
[----:B------:R4:W-:Y:S04]  /*12d80*/  STL.64 [R1+0x1f80], R180 ;  /* 0x001f80b401007387 */ /* 0x0009e80000100a00 */
        /* <DEDUP_REMOVED lines=13> */
[----:B0-----:R-:W3:Y:S04]  /*12e60*/  LDL.LU.128 R200, [R1+0x2110] ;  /* 0x0021100001c87983 */ /* 0x001ee80000300c00 */
[----:B-1----:R-:W3:Y:S04]  /*12e70*/  LDL.LU.128 R196, [R1+0x2100] ;  /* 0x0021000001c47983 */ /* 0x002ee80000300c00 */
[----:B------:R-:W3:Y:S04]  /*12e80*/  LDL.LU.128 R192, [R1+0x1fb0] ;  /* 0x001fb00001c07983 */ /* 0x000ee80000300c00 */
[----:B------:R-:W3:Y:S04]  /*12e90*/  LDL.LU.128 R188, [R1+0x1fa0] ;  /* 0x001fa00001bc7983 */ /* 0x000ee80000300c00 */
[----:B------:R-:W3:Y:S04]  /*12ea0*/  LDL.LU.128 R184, [R1+0x1f90] ;  /* 0x001f900001b87983 */ /* 0x000ee80000300c00 */
[----:B------:R-:W3:Y:S04]  /*12eb0*/  LDL.LU R182, [R1+0x1f88] ;  /* 0x001f880001b67983 */ /* 0x000ee80000300800 */
[----:B----4-:R-:W4:Y:S04]  /*12ec0*/  LDL.LU.64 R180, [R1+0x1f80] ;  /* 0x001f800001b47983 */ /* 0x010f280000300a00 */
[----:B------:R-:W4:Y:S04]  /*12ed0*/  LDL.LU R170, [R1+0x1f58] ;  /* 0x001f580001aa7983 */ /* 0x000f280000300800 */
[----:B------:R-:W4:Y:S04]  /*12ee0*/  LDL.LU.64 R168, [R1+0x1f50] ;  /* 0x001f500001a87983 */ /* 0x000f280000300a00 */
[----:B--2---:R-:W2:Y:S04]  /*12ef0*/  LDL.LU.128 R164, [R1+0x1f40] ;  /* 0x001f400001a47983 */ /* 0x004ea80000300c00 */
        /* <DEDUP_REMOVED lines=10> */
[----:B------:R0:W-:Y:S04]  /*12fa0*/  STL.128 [R1+0x1da0], R120 ;  /* 0x001da07801007387 */ /* 0x0001e80000100c00 */
[----:B------:R1:W-:Y:S04]  /*12fb0*/  STL.128 [R1+0x1d90], R116 ;  /* 0x001d907401007387 */ /* 0x0003e80000100c00 */
[----:B------:R1:W-:Y:S04]  /*12fc0*/  STL.128 [R1+0x1d80], R112 ;  /* 0x001d807001007387 */ /* 0x0003e80000100c00 */
[----:B------:R1:W-:Y:S04]  /*12fd0*/  STL.128 [R1+0x1d70], R108 ;  /* 0x001d706c01007387 */ /* 0x0003e80000100c00 */
[----:B------:R1:W-:Y:S04]  /*12fe0*/  STL.128 [R1+0x1d60], R104 ;  /* 0x001d606801007387 */ /* 0x0003e80000100c00 */
[----:B------:R1:W-:Y:S04]  /*12ff0*/  STL [R1+0x1d54], R103 ;  /* 0x001d546701007387 */ /* 0x0003e80000100800 */
[----:B------:R1:W-:Y:S04]  /*13000*/  STL.128 [R1+0x1cc0], R172 ;  /* 0x001cc0ac01007387 */ /* 0x0003e80000100c00 */
[----:B------:R1:W-:Y:S04]  /*13010*/  STL [R1+0x1d50], R101 ;  /* 0x001d506501007387 */ /* 0x0003e80000100800 */
[----:B0-----:R-:W2:Y:S04]  /*13020*/  LDL.LU.128 R120, [R1+0x1da0] ;  /* 0x001da00001787983 */ /* 0x001ea80000300c00 */
[----:B-1----:R-:W2:Y:S04]  /*13030*/  LDL.LU.128 R116, [R1+0x1d90] ;  /* 0x001d900001747983 */ /* 0x002ea80000300c00 */
[----:B------:R-:W2:Y:S04]  /*13040*/  LDL.LU.128 R112, [R1+0x1d80] ;  /* 0x001d800001707983 */ /* 0x000ea80000300c00 */
[----:B------:R-:W2:Y:S04]  /*13050*/  LDL.LU.128 R108, [R1+0x1d70] ;  /* 0x001d7000016c7983 */ /* 0x000ea80000300c00 */
[----:B------:R-:W2:Y:S04]  /*13060*/  LDL.LU.128 R104, [R1+0x1d60] ;  /* 0x001d600001687983 */ /* 0x000ea80000300c00 */
[----:B------:R-:W2:Y:S04]  /*13070*/  LDL.LU R103, [R1+0x1d54] ;  /* 0x001d540001677983 */ /* 0x000ea80000300800 */
[----:B------:R-:W2:Y:S04]  /*13080*/  LDL.128 R172, [R1+0x400] ;  /* 0x0004000001ac7983 */ /* 0x000ea80000100c00 */
[----:B------:R-:W2:Y:S04]  /*13090*/  LDL.LU R101, [R1+0x1d50] ;  /* 0x001d500001657983 */ /* 0x000ea80000300800 */
[----:B---3--:R-:W-:Y:S04]  /*130a0*/  STL [R1+0x604], R177 ;  /* 0x000604b101007387 */ /* 0x008fe80000100800 */
[----:B------:R-:W-:Y:S04]  /*130b0*/  STL.64 [R1+0x608], R178 ;  /* 0x000608b201007387 */ /* 0x000fe80000100a00 */
[----:B------:R-:W3:Y:S04]  /*130c0*/  LDL.LU R125, [R1+0x604] ;  /* 0x00060400017d7983 */ /* 0x000ee80000300800 */
[----:B------:R-:W3:Y:S04]  /*130d0*/  LDL.LU R126, [R1+0x608] ;  /* 0x00060800017e7983 */ /* 0x000ee80000300800 */
[----:B------:R-:W3:Y:S01]  /*130e0*/  LDL.LU R127, [R1+0x60c] ;  /* 0x00060c00017f7983 */ /* 0x000ee20000300800 */
[----:B------:R-:W-:-:S03]  /*130f0*/  IMAD.MOV.U32 R124, RZ, RZ, R176 ;  /* 0x000000ffff7c7224 */ /* 0x000fc600078e00b0 */
[----:B------:R0:W-:Y:S04]  /*13100*/  STL.128 [R1+0x2120], R204 ;  /* 0x002120cc01007387 */ /* 0x0001e80000100c00 */
[----:B------:R1:W-:Y:S04]  /*13110*/  STL [R1+0x1d34], R87 ;  /* 0x001d345701007387 */ /* 0x0003e80000100800 */
[----:B------:R1:W-:Y:S04]  /*13120*/  STL [R1+0x1d30], R85 ;  /* 0x001d305501007387 */ /* 0x0003e80000100800 */
[----:B------:R1:W-:Y:S04]  /*13130*/  STL [R1+0x1d2c], R83 ;  /* 0x001d2c5301007387 */ /* 0x0003e80000100800 */
[----:B------:R1:W-:Y:S04]  /*13140*/  STL [R1+0x1d28], R81 ;  /* 0x001d285101007387 */ /* 0x0003e80000100800 */
[----:B0-----:R-:W3:Y:S04]  /*13150*/  LDL.LU.128 R204, [R1+0x2120] ;  /* 0x0021200001cc7983 */ /* 0x001ee80000300c00 */
[----:B------:R-:W3:Y:S04]  /*13160*/  LDL.LU.128 R176, [R1+0x1e20] ;  /* 0x001e200001b07983 */ /* 0x000ee80000300c00 */
[----:B-1----:R-:W3:Y:S04]  /*13170*/  LDL.LU R87, [R1+0x1d34] ;  /* 0x001d340001577983 */ /* 0x002ee80000300800 */
[----:B------:R-:W3:Y:S04]  /*13180*/  LDL.LU R85, [R1+0x1d30] ;  /* 0x001d300001557983 */ /* 0x000ee80000300800 */
[----:B------:R-:W3:Y:S04]  /*13190*/  LDL.LU R83, [R1+0x1d2c] ;  /* 0x001d2c0001537983 */ /* 0x000ee80000300800 */
[----:B------:R-:W3:Y:S04]  /*131a0*/  LDL.LU R81, [R1+0x1d28] ;  /* 0x001d280001517983 */ /* 0x000ee80000300800 */
[----:B------:R0:W-:Y:S04]  /*131b0*/  STL.128 [R1+0x1fd0], R200 ;  /* 0x001fd0c801007387 */ /* 0x0001e80000100c00 */
[----:B------:R1:W-:Y:S04]  /*131c0*/  STL.128 [R1+0x1fc0], R196 ;  /* 0x001fc0c401007387 */ /* 0x0003e80000100c00 */
[----:B------:R1:W-:Y:S04]  /*131d0*/  STL.128 [R1+0x1e60], R192 ;  /* 0x001e60c001007387 */ /* 0x0003e80000100c00 */
[----:B------:R1:W-:Y:S04]  /*131e0*/  STL.128 [R1+0x1e50], R188 ;  /* 0x001e50bc01007387 */ /* 0x0003e80000100c00 */
[----:B------:R1:W-:Y:S04]  /*131f0*/  STL.128 [R1+0x1e40], R184 ;  /* 0x001e40b801007387 */ /* 0x0003e80000100c00 */
[----:B------:R1:W-:Y:S04]  /*13200*/  STL [R1+0x1e38], R182 ;  /* 0x001e38b601007387 */ /* 0x0003e80000100800 */
[----:B----4-:R4:W-:Y:S04]  /*13210*/  STL.64 [R1+0x1e30], R180 ;  /* 0x001e30b401007387 */ /* 0x0109e80000100a00 */
[----:B------:R4:W-:Y:S04]  /*13220*/  STL [R1+0x1e08], R170 ;  /* 0x001e08aa01007387 */ /* 0x0009e80000100800 */
[----:B------:R4:W-:Y:S04]  /*13230*/  STL.64 [R1+0x1e00], R168 ;  /* 0x001e00a801007387 */ /* 0x0009e80000100a00 */
[----:B--2---:R2:W-:Y:S04]  /*13240*/  STL.128 [R1+0x1df0], R164 ;  /* 0x001df0a401007387 */ /* 0x0045e80000100c00 */
        /* <DEDUP_REMOVED lines=36> */
[----:B------:R-:W-:Y:S04]  /*13490*/  STL [R1+0x614], R173 ;  /* 0x000614ad01007387 */ /* 0x000fe80000100800 */
[----:B------:R-:W-:Y:S04]  /*134a0*/  STL.64 [R1+0x618], R174 ;  /* 0x000618ae01007387 */ /* 0x000fe80000100a00 */
[----:B------:R3:W-:Y:S04]  /*134b0*/  STL [R1+0x1bf8], R101 ;  /* 0x001bf86501007387 */ /* 0x0007e80000100800 */
[----:B0-----:R-:W2:Y:S04]  /*134c0*/  LDL.LU.128 R120, [R1+0x1c40] ;  /* 0x001c400001787983 */ /* 0x001ea80000300c00 */
[----:B-1----:R-:W2:Y:S04]  /*134d0*/  LDL.LU.128 R116, [R1+0x1c30] ;  /* 0x001c300001747983 */ /* 0x002ea80000300c00 */
[----:B------:R-:W2:Y:S04]  /*134e0*/  LDL.LU.128 R112, [R1+0x1c20] ;  /* 0x001c200001707983 */ /* 0x000ea80000300c00 */
[----:B------:R-:W2:Y:S04]  /*134f0*/  LDL.LU.128 R108, [R1+0x1c10] ;  /* 0x001c1000016c7983 */ /* 0x000ea80000300c00 */
[----:B------:R-:W2:Y:S04]  /*13500*/  LDL.LU.128 R104, [R1+0x1c00] ;  /* 0x001c000001687983 */ /* 0x000ea80000300c00 */
[----:B------:R-:W2:Y:S04]  /*13510*/  LDL.LU R103, [R1+0x1bfc] ;  /* 0x001bfc0001677983 */ /* 0x000ea80000300800 */
[----:B------:R-:W2:Y:S04]  /*13520*/  LDL.LU R129, [R1+0x614] ;  /* 0x0006140001817983 */ /* 0x000ea80000300800 */
[----:B------:R-:W2:Y:S04]  /*13530*/  LDL.LU R130, [R1+0x618] ;  /* 0x0006180001827983 */ /* 0x000ea80000300800 */
[----:B------:R-:W2:Y:S04]  /*13540*/  LDL.LU R131, [R1+0x61c] ;  /* 0x00061c0001837983 */ /* 0x000ea80000300800 */
[----:B---3--:R0:W-:Y:S04]  /*13550*/  STL.128 [R1+0x1c50], R124 ;  /* 0x001c507c01007387 */ /* 0x0081e80000100c00 */
[----:B------:R-:W3:Y:S04]  /*13560*/  LDL.LU R101, [R1+0x1bf8] ;  /* 0x001bf80001657983 */ /* 0x000ee80000300800 */
[----:B0-----:R-:W3:Y:S01]  /*13570*/  LDL.LU.128 R124, [R1+0x1c50] ;  /* 0x001c5000017c7983 */ /* 0x001ee20000300c00 */
[----:B------:R-:W-:-:S03]  /*13580*/  IMAD.MOV.U32 R128, RZ, RZ, R172 ;  /* 0x000000ffff807224 */ /* 0x000fc600078e00ac */
[----:B------:R0:W-:Y:S04]  /*13590*/  STL [R1+0x213c], R215 ;  /* 0x00213cd701007387 */ /* 0x0001e80000100800 */
[----:B------:R1:W-:Y:S04]  /*135a0*/  STL [R1+0x2138], R213 ;  /* 0x002138d501007387 */ /* 0x0003e80000100800 */
[----:B------:R1:W-:Y:S04]  /*135b0*/  STL [R1+0x2134], R211 ;  /* 0x002134d301007387 */ /* 0x0003e80000100800 */
[----:B------:R1:W-:Y:S04]  /*135c0*/  STL [R1+0x2130], R209 ;  /* 0x002130d101007387 */ /* 0x0003e80000100800 */
        /* <DEDUP_REMOVED lines=8> */
[----:B0-----:R-:W3:Y:S04]  /*13650*/  LDL.LU R215, [R1+0x213c] ;  /* 0x00213c0001d77983 */ /* 0x001ee80000300800 */
[----:B-1----:R-:W3:Y:S04]  /*13660*/  LDL.LU R213, [R1+0x2138] ;  /* 0x0021380001d57983 */ /* 0x002ee80000300800 */
[----:B------:R-:W3:Y:S04]  /*13670*/  LDL.LU R211, [R1+0x2134] ;  /* 0x0021340001d37983 */ /* 0x000ee80000300800 */
[----:B------:R-:W3:Y:S04]  /*13680*/  LDL.LU R209, [R1+0x2130] ;  /* 0x0021300001d17983 */ /* 0x000ee80000300800 */
[----:B------:R-:W3:Y:S04]  /*13690*/  LDL.LU.128 R204, [R1+0x1fe0] ;  /* 0x001fe00001cc7983 */ /* 0x000ee80000300c00 */
[----:B------:R-:W3:Y:S04]  /*136a0*/  LDL.LU.128 R176, [R1+0x1cd0] ;  /* 0x001cd00001b07983 */ /* 0x000ee80000300c00 */
[----:B------:R-:W3:Y:S04]  /*136b0*/  LDL.LU.128 R172, [R1+0x1cc0] ;  /* 0x001cc00001ac7983 */ /* 0x000ee80000300c00 */
        /* <DEDUP_REMOVED lines=40> */
[----:B------:R-:W4:Y:S04]  /*13940*/  LDL.LU.128 R160, [R1+0x1c90] ;  /* 0x001c900001a07983 */ /* 0x000f280000300c00 */
[----:B------:R-:W4:Y:S04]  /*13950*/  LDL.LU.128 R156, [R1+0x1c80] ;  /* 0x001c8000019c7983 */ /* 0x000f280000300c00 */
[----:B------:R-:W4:Y:S04]  /*13960*/  LDL.LU.128 R152, [R1+0x1c70] ;  /* 0x001c700001987983 */ /* 0x000f280000300c00 */
[----:B------:R-:W4:Y:S04]  /*13970*/  LDL.LU.128 R148, [R1+0x1c60] ;  /* 0x001c600001947983 */ /* 0x000f280000300c00 */
[----:B------:R-:W2:Y:S04]  /*13980*/  LDL.LU R99, [R1+0x1bf4] ;  /* 0x001bf40001637983 */ /* 0x000ea80000300800 */
[----:B------:R-:W4:Y:S04]  /*13990*/  LDL.LU R97, [R1+0x1bf0] ;  /* 0x001bf00001617983 */ /* 0x000f280000300800 */
[----:B------:R-:W4:Y:S04]  /*139a0*/  LDL.LU R95, [R1+0x1bec] ;  /* 0x001bec00015f7983 */ /* 0x000f280000300800 */
[----:B------:R-:W4:Y:S04]  /*139b0*/  LDL.LU R93, [R1+0x1be8] ;  /* 0x001be800015d7983 */ /* 0x000f280000300800 */
[----:B------:R-:W4:Y:S04]  /*139c0*/  LDL.LU R91, [R1+0x1be4] ;  /* 0x001be400015b7983 */ /* 0x000f280000300800 */
[----:B------:R-:W4:Y:S04]  /*139d0*/  LDL.LU R89, [R1+0x1be0] ;  /* 0x001be00001597983 */ /* 0x000f280000300800 */
[----:B------:R-:W-:Y:S04]  /*139e0*/  STL.128 [R1+0x1ba0], R128 ;  /* 0x001ba08001007387 */ /* 0x000fe80000100c00 */
[----:B------:R-:W-:Y:S04]  /*139f0*/  STL.128 [R1+0x1b80], R120 ;  /* 0x001b807801007387 */ /* 0x000fe80000100c00 */
[----:B---3--:R0:W-:Y:S04]  /*13a00*/  STL.128 [R1+0x1b90], R124 ;  /* 0x001b907c01007387 */ /* 0x0081e80000100c00 */
[----:B------:R1:W-:Y:S04]  /*13a10*/  STL.128 [R1+0x1b70], R116 ;  /* 0x001b707401007387 */ /* 0x0003e80000100c00 */
[----:B------:R-:W-:Y:S04]  /*13a20*/  STL.128 [R1+0x1b60], R112 ;  /* 0x001b607001007387 */ /* 0x000fe80000100c00 */
[----:B------:R-:W-:Y:S04]  /*13a30*/  STL.128 [R1+0x1b50], R108 ;  /* 0x001b506c01007387 */ /* 0x000fe80000100c00 */
[----:B------:R-:W-:Y:S04]  /*13a40*/  STL.128 [R1+0x1b40], R104 ;  /* 0x001b406801007387 */ /* 0x000fe80000100c00 */
[----:B------:R-:W-:Y:S04]  /*13a50*/  STL [R1+0x1b3c], R103 ;  /* 0x001b3c6701007387 */ /* 0x000fe80000100800 */
[----:B------:R-:W-:Y:S04]  /*13a60*/  STL [R1+0x1b38], R101 ;  /* 0x001b386501007387 */ /* 0x000fe80000100800 */
[----:B------:R3:W-:Y:S04]  /*13a70*/  STL.128 [R1+0x1ab0], R44 ;  /* 0x001ab02c01007387 */ /* 0x0007e80000100c00 */
[----:B------:R3:W-:Y:S04]  /*13a80*/  STL.128 [R1+0x1aa0], R40 ;  /* 0x001aa02801007387 */ /* 0x0007e80000100c00 */
[----:B------:R3:W-:Y:S04]  /*13a90*/  STL.128 [R1+0x1a90], R36 ;  /* 0x001a902401007387 */ /* 0x0007e80000100c00 */
[----:B0-----:R-:W4:Y:S04]  /*13aa0*/  LDL.LU.128 R124, [R1+0x1b90] ;  /* 0x001b9000017c7983 */ /* 0x001f280000300c00 */
[----:B------:R-:W4:Y:S04]  /*13ab0*/  LDL.LU.128 R120, [R1+0x1b80] ;  /* 0x001b800001787983 */ /* 0x000f280000300c00 */
[----:B-1----:R-:W4:Y:S04]  /*13ac0*/  LDL.LU.128 R116, [R1+0x1b70] ;  /* 0x001b700001747983 */ /* 0x002f280000300c00 */
[----:B---3--:R-:W3:Y:S04]  /*13ad0*/  LDL.LU.128 R44, [R1+0x1ab0] ;  /* 0x001ab000012c7983 */ /* 0x008ee80000300c00 */
[----:B------:R-:W3:Y:S04]  /*13ae0*/  LDL.LU.128 R40, [R1+0x1aa0] ;  /* 0x001aa00001287983 */ /* 0x000ee80000300c00 */
[----:B------:R-:W3:Y:S04]  /*13af0*/  LDL.LU.128 R36, [R1+0x1a90] ;  /* 0x001a900001247983 */ /* 0x000ee80000300c00 */
[----:B------:R-:W3:Y:S04]  /*13b00*/  LDL.128 R112, [R1+0x410] ;  /* 0x0004100001707983 */ /* 0x000ee80000100c00 */
[----:B------:R0:W-:Y:S04]  /*13b10*/  STL.128 [R1+0x1a80], R32 ;  /* 0x001a802001007387 */ /* 0x0001e80000100c00 */
[----:B------:R-:W-:Y:S04]  /*13b20*/  STL [R1+0x420], R66 ;  /* 0x0004204201007387 */ /* 0x000fe80000100800 */
[----:B------:R-:W-:Y:S04]  /*13b30*/  STL [R1+0x424], R56 ;  /* 0x0004243801007387 */ /* 0x000fe80000100800 */
[----:B------:R-:W-:Y:S04]  /*13b40*/  STL [R1+0x428], R58 ;  /* 0x0004283a01007387 */ /* 0x000fe80000100800 */
[----:B0-----:R-:W3:Y:S04]  /*13b50*/  LDL.LU.128 R32, [R1+0x1a80] ;  /* 0x001a800001207983 */ /* 0x001ee80000300c00 */
[----:B------:R-:W-:Y:S04]  /*13b60*/  STL [R1+0x42c], R60 ;  /* 0x00042c3c01007387 */ /* 0x000fe80000100800 */
[----:B------:R0:W-:Y:S04]  /*13b70*/  STL.128 [R1+0x1ad0], R52 ;  /* 0x001ad03401007387 */ /* 0x0001e80000100c00 */
[----:B------:R1:W-:Y:S04]  /*13b80*/  STL.128 [R1+0x1ac0], R48 ;  /* 0x001ac03001007387 */ /* 0x0003e80000100c00 */
[----:B------:R-:W3:Y:S04]  /*13b90*/  LDL.LU.128 R128, [R1+0x1ba0] ;  /* 0x001ba00001807983 */ /* 0x000ee80000300c00 */
[----:B------:R-:W3:Y:S04]  /*13ba0*/  LDL.LU.128 R108, [R1+0x1b50] ;  /* 0x001b5000016c7983 */ /* 0x000ee80000300c00 */
[----:B0-----:R-:W3:Y:S04]  /*13bb0*/  LDL.LU.128 R52, [R1+0x1ad0] ;  /* 0x001ad00001347983 */ /* 0x001ee80000300c00 */
[----:B-1----:R-:W3:Y:S04]  /*13bc0*/  LDL.LU.128 R48, [R1+0x1ac0] ;  /* 0x001ac00001307983 */ /* 0x002ee80000300c00 */
        /* <DEDUP_REMOVED lines=16> */
[----:B------:R-:W3:Y:S04]  /*13cd0*/  LDL.LU.128 R104, [R1+0x1b40] ;  /* 0x001b400001687983 */ /* 0x000ee80000300c00 */
[----:B------:R-:W3:Y:S04]  /*13ce0*/  LDL.LU R103, [R1+0x1b3c] ;  /* 0x001b3c0001677983 */ /* 0x000ee80000300800 */
[----:B------:R-:W3:Y:S04]  /*13cf0*/  LDL.LU R101, [R1+0x1b38] ;  /* 0x001b380001657983 */ /* 0x000ee80000300800 */
        /* <DEDUP_REMOVED lines=16> */
[----:B--2---:R0:W-:Y:S04]  /*13e00*/  STL [R1+0x1b34], R99 ;  /* 0x001b346301007387 */ /* 0x0041e80000100800 */
[----:B----4-:R1:W-:Y:S04]  /*13e10*/  STL [R1+0x1b30], R97 ;  /* 0x001b306101007387 */ /* 0x0103e80000100800 */
[----:B------:R2:W-:Y:S04]  /*13e20*/  STL [R1+0x1b2c], R95 ;  /* 0x001b2c5f01007387 */ /* 0x0005e80000100800 */
[----:B------:R4:W-:Y:S04]  /*13e30*/  STL [R1+0x1b28], R93 ;  /* 0x001b285d01007387 */ /* 0x0009e80000100800 */
[----:B------:R4:W-:Y:S04]  /*13e40*/  STL [R1+0x1b24], R91 ;  /* 0x001b245b01007387 */ /* 0x0009e80000100800 */
[----:B------:R4:W-:Y:S04]  /*13e50*/  STL [R1+0x1b20], R89 ;  /* 0x001b205901007387 */ /* 0x0009e80000100800 */
[----:B0-----:R-:W3:Y:S04]  /*13e60*/  LDL.LU R99, [R1+0x1b34] ;  /* 0x001b340001637983 */ /* 0x001ee80000300800 */
[----:B-1----:R-:W3:Y:S04]  /*13e70*/  LDL.LU R97, [R1+0x1b30] ;  /* 0x001b300001617983 */ /* 0x002ee80000300800 */
[----:B--2---:R-:W2:Y:S04]  /*13e80*/  LDL.LU R95, [R1+0x1b2c] ;  /* 0x001b2c00015f7983 */ /* 0x004ea80000300800 */
[----:B----4-:R-:W4:Y:S04]  /*13e90*/  LDL.LU R93, [R1+0x1b28] ;  /* 0x001b2800015d7983 */ /* 0x010f280000300800 */
[----:B------:R-:W4:Y:S04]  /*13ea0*/  LDL.LU R91, [R1+0x1b24] ;  /* 0x001b2400015b7983 */ /* 0x000f280000300800 */
[----:B------:R-:W4:Y:S04]  /*13eb0*/  LDL.LU R89, [R1+0x1b20] ;  /* 0x001b200001597983 */ /* 0x000f280000300800 */
[----:B------:R-:W-:Y:S04]  /*13ec0*/  STL.128 [R1+0x19f0], R124 ;  /* 0x0019f07c01007387 */ /* 0x000fe80000100c00 */
[----:B------:R-:W-:Y:S04]  /*13ed0*/  STL.128 [R1+0x19e0], R120 ;  /* 0x0019e07801007387 */ /* 0x000fe80000100c00 */
[----:B------:R0:W-:Y:S04]  /*13ee0*/  STL.128 [R1+0x19d0], R116 ;  /* 0x0019d07401007387 */ /* 0x0001e80000100c00 */
[----:B---3--:R1:W-:Y:S04]  /*13ef0*/  STL.128 [R1+0x1910], R44 ;  /* 0x0019102c01007387 */ /* 0x0083e80000100c00 */
[----:B------:R3:W-:Y:S04]  /*13f00*/  STL.128 [R1+0x1900], R40 ;  /* 0x0019002801007387 */ /* 0x0007e80000100c00 */
[----:B------:R3:W-:Y:S01]  /*13f10*/  STL.128 [R1+0x18f0], R36 ;  /* 0x0018f02401007387 */ /* 0x0007e20000100c00 */
[----:B------:R-:W-:-:S03]  /*13f20*/  IMAD.MOV.U32 R132, RZ, RZ, R112 ;  /* 0x000000ffff847224 */ /* 0x000fc600078e0070 */
[----:B0-----:R-:W4:Y:S01]  /*13f30*/  LDL.128 R116, [R1+0x420] ;  /* 0x0004200001747983 */ /* 0x001f220000100c00 */
[----:B------:R-:W-:Y:S02]  /*13f40*/  IMAD.MOV.U32 R133, RZ, RZ, R113 ;  /* 0x000000ffff857224 */ /* 0x000fe400078e0071 */
[----:B------:R-:W-:Y:S01]  /*13f50*/  IMAD.MOV.U32 R134, RZ, RZ, R114 ;  /* 0x000000ffff867224 */ /* 0x000fe200078e0072 */
[----:B------:R-:W4:Y:S01]  /*13f60*/  LDL.LU.128 R124, [R1+0x19f0] ;  /* 0x0019f000017c7983 */ /* 0x000f220000300c00 */
[----:B------:R-:W-:-:S03]  /*13f70*/  IMAD.MOV.U32 R135, RZ, RZ, R115 ;  /* 0x000000ffff877224 */ /* 0x000fc600078e0073 */
[----:B------:R-:W4:Y:S04]  /*13f80*/  LDL.LU.128 R120, [R1+0x19e0] ;  /* 0x0019e00001787983 */ /* 0x000f280000300c00 */
[----:B-1----:R-:W4:Y:S04]  /*13f90*/  LDL.LU.128 R44, [R1+0x1910] ;  /* 0x00191000012c7983 */ /* 0x002f280000300c00 */
[----:B---3--:R-:W3:Y:S04]  /*13fa0*/  LDL.LU.128 R40, [R1+0x1900] ;  /* 0x0019000001287983 */ /* 0x008ee80000300c00 */
[----:B------:R-:W3:Y:S04]  /*13fb0*/  LDL.LU.128 R36, [R1+0x18f0] ;  /* 0x0018f00001247983 */ /* 0x000ee80000300c00 */
[----:B------:R-:W3:Y:S04]  /*13fc0*/  LDL.LU.128 R112, [R1+0x1b60] ;  /* 0x001b600001707983 */ /* 0x000ee80000300c00 */
[----:B------:R0:W-:Y:S04]  /*13fd0*/  STL.128 [R1+0x1a70], R28 ;  /* 0x001a701c01007387 */ /* 0x0001e80000100c00 */
[----:B------:R1:W-:Y:S04]  /*13fe0*/  STL.64 [R1+0x1a40], R16 ;  /* 0x001a401001007387 */ /* 0x0003e80000100a00 */
[----:B------:R1:W-:Y:S04]  /*13ff0*/  STL.128 [R1+0x1a60], R24 ;  /* 0x001a601801007387 */ /* 0x0003e80000100c00 */
[----:B------:R1:W-:Y:S04]  /*14000*/  STL.128 [R1+0x18e0], R32 ;  /* 0x0018e02001007387 */ /* 0x0003e80000100c00 */
[----:B0-----:R-:W3:Y:S04]  /*14010*/  LDL.LU.128 R28, [R1+0x1a70] ;  /* 0x001a7000011c7983 */ /* 0x001ee80000300c00 */
[----:B-1----:R-:W3:Y:S04]  /*14020*/  LDL.LU.64 R16, [R1+0x1a40] ;  /* 0x001a400001107983 */ /* 0x002ee80000300a00 */
[----:B------:R0:W-:Y:S04]  /*14030*/  STL.128 [R1+0x1a50], R20 ;  /* 0x001a501401007387 */ /* 0x0001e80000100c00 */
[----:B------:R1:W-:Y:S04]  /*14040*/  STL.128 [R1+0x1a30], R12 ;  /* 0x001a300c01007387 */ /* 0x0003e80000100c00 */
[----:B------:R1:W-:Y:S04]  /*14050*/  STL.128 [R1+0x1a20], R8 ;  /* 0x001a200801007387 */ /* 0x0003e80000100c00 */
[----:B------:R1:W-:Y:S04]  /*14060*/  STL.128 [R1+0x1a10], R4 ;  /* 0x001a100401007387 */ /* 0x0003e80000100c00 */
[----:B------:R-:W3:Y:S04]  /*14070*/  LDL.LU.128 R24, [R1+0x1a60] ;  /* 0x001a600001187983 */ /* 0x000ee80000300c00 */
[----:B------:R-:W3:Y:S04]  /*14080*/  LDL.LU.128 R32, [R1+0x18e0] ;  /* 0x0018e00001207983 */ /* 0x000ee80000300c00 */
[----:B0-----:R-:W3:Y:S04]  /*14090*/  LDL.LU.128 R20, [R1+0x1a50] ;  /* 0x001a500001147983 */ /* 0x001ee80000300c00 */
[----:B-1----:R-:W3:Y:S04]  /*140a0*/  LDL.LU.128 R12, [R1+0x1a30] ;  /* 0x001a3000010c7983 */ /* 0x002ee80000300c00 */
[----:B------:R-:W3:Y:S04]  /*140b0*/  LDL.LU.128 R8, [R1+0x1a20] ;  /* 0x001a200001087983 */ /* 0x000ee80000300c00 */
[----:B------:R-:W3:Y:S04]  /*140c0*/  LDL.LU.128 R4, [R1+0x1a10] ;  /* 0x001a100001047983 */ /* 0x000ee80000300c00 */
[----:B------:R-:W-:Y:S04]  /*140d0*/  STL [R1+0x430], R50 ;  /* 0x0004303201007387 */ /* 0x000fe80000100800 */
[----:B------:R-:W-:Y:S04]  /*140e0*/  STL [R1+0x434], R52 ;  /* 0x0004343401007387 */ /* 0x000fe80000100800 */
[----:B------:R-:W-:Y:S04]  /*140f0*/  STL [R1+0x438], R54 ;  /* 0x0004383601007387 */ /* 0x000fe80000100800 */
[----:B------:R0:W-:Y:S04]  /*14100*/  STL.128 [R1+0x1a00], R128 ;  /* 0x001a008001007387 */ /* 0x0001e80000100c00 */
[----:B------:R1:W-:Y:S04]  /*14110*/  STL.64 [R1+0x1920], R48 ;  /* 0x0019203001007387 */ /* 0x0003e80000100a00 */
[----:B------:R1:W-:Y:S04]  /*14120*/  STL.128 [R1+0x19b0], R108 ;  /* 0x0019b06c01007387 */ /* 0x0003e80000100c00 */
[----:B0-----:R-:W3:Y:S04]  /*14130*/  LDL.LU.128 R128, [R1+0x1a00] ;  /* 0x001a000001807983 */ /* 0x001ee80000300c00 */
[----:B-1----:R-:W3:Y:S04]  /*14140*/  LDL.LU.64 R48, [R1+0x1920] ;  /* 0x0019200001307983 */ /* 0x002ee80000300a00 */
[----:B------:R0:W-:Y:S04]  /*14150*/  STL.128 [R1+0x19a0], R104 ;  /* 0x0019a06801007387 */ /* 0x0001e80000100c00 */
[----:B------:R1:W-:Y:S04]  /*14160*/  STL [R1+0x1990], R103 ;  /* 0x0019906701007387 */ /* 0x0003e80000100800 */
        /* <DEDUP_REMOVED lines=20> */
[----:B------:R-:W3:Y:S04]  /*142b0*/  LDL.LU.128 R108, [R1+0x19b0] ;  /* 0x0019b000016c7983 */ /* 0x000ee80000300c00 */
[----:B0-----:R-:W3:Y:S04]  /*142c0*/  LDL.LU.128 R104, [R1+0x19a0] ;  /* 0x0019a00001687983 */ /* 0x001ee80000300c00 */
[----:B-1----:R-:W3:Y:S04]  /*142d0*/  LDL.LU R103, [R1+0x1990] ;  /* 0x0019900001677983 */ /* 0x002ee80000300800 */
[----:B------:R0:W-:Y:S04]  /*142e0*/  STL [R1+0x1988], R99 ;  /* 0x0019886301007387 */ /* 0x0001e80000100800 */
[----:B------:R1:W-:Y:S04]  /*142f0*/  STL [R1+0x1984], R97 ;  /* 0x0019846101007387 */ /* 0x0003e80000100800 */
[----:B--2---:R2:W-:Y:S04]  /*14300*/  STL [R1+0x1980], R95 ;  /* 0x0019805f01007387 */ /* 0x0045e80000100800 */
[----:B----4-:R4:W-:Y:S04]  /*14310*/  STL [R1+0x197c], R93 ;  /* 0x00197c5d01007387 */ /* 0x0109e80000100800 */
[----:B------:R4:W-:Y:S04]  /*14320*/  STL [R1+0x1978], R91 ;  /* 0x0019785b01007387 */ /* 0x0009e80000100800 */
[----:B------:R4:W-:Y:S04]  /*14330*/  STL [R1+0x1974], R89 ;  /* 0x0019745901007387 */ /* 0x0009e80000100800 */
[----:B------:R-:W3:Y:S04]  /*14340*/  LDL.LU R101, [R1+0x198c] ;  /* 0x00198c0001657983 */ /* 0x000ee80000300800 */
[----:B0-----:R-:W3:Y:S04]  /*14350*/  LDL.LU R99, [R1+0x1988] ;  /* 0x0019880001637983 */ /* 0x001ee80000300800 */
[----:B-1----:R-:W3:Y:S04]  /*14360*/  LDL.LU R97, [R1+0x1984] ;  /* 0x0019840001617983 */ /* 0x002ee80000300800 */
[----:B--2---:R-:W2:Y:S04]  /*14370*/  LDL.LU R95, [R1+0x1980] ;  /* 0x00198000015f7983 */ /* 0x004ea80000300800 */
[----:B----4-:R-:W4:Y:S04]  /*14380*/  LDL.LU R93, [R1+0x197c] ;  /* 0x00197c00015d7983 */ /* 0x010f280000300800 */
[----:B------:R-:W4:Y:S04]  /*14390*/  LDL.LU R91, [R1+0x1978] ;  /* 0x00197800015b7983 */ /* 0x000f280000300800 */
[----:B------:R-:W4:Y:S04]  /*143a0*/  LDL.LU R89, [R1+0x1974] ;  /* 0x0019740001597983 */ /* 0x000f280000300800 */
[----:B------:R-:W4:Y:S04]  /*143b0*/  LDL.LU R87, [R1+0x1970] ;  /* 0x0019700001577983 */ /* 0x000f280000300800 */
[----:B------:R-:W4:Y:S04]  /*143c0*/  LDL.LU R85, [R1+0x196c] ;  /* 0x00196c0001557983 */ /* 0x000f280000300800 */
[----:B------:R-:W4:Y:S04]  /*143d0*/  LDL.LU R83, [R1+0x1968] ;  /* 0x0019680001537983 */ /* 0x000f280000300800 */
[----:B------:R-:W4:Y:S04]  /*143e0*/  LDL.LU R81, [R1+0x1964] ;  /* 0x0019640001517983 */ /* 0x000f280000300800 */
[----:B------:R-:W4:Y:S01]  /*143f0*/  LDL.LU R79, [R1+0x1960] ;  /* 0x00196000014f7983 */ /* 0x000f220000300800 */
[----:B------:R-:W-:-:S03]  /*14400*/  IMAD.MOV.U32 R136, RZ, RZ, R116 ;  /* 0x000000ffff887224 */ /* 0x000fc600078e0074 */
[----:B------:R-:W4:Y:S01]  /*14410*/  LDL.LU R77, [R1+0x195c] ;  /* 0x00195c00014d7983 */ /* 0x000f220000300800 */
[----:B------:R-:W-:Y:S02]  /*14420*/  IMAD.MOV.U32 R137, RZ, RZ, R117 ;  /* 0x000000ffff897224 */ /* 0x000fe400078e0075 */
[----:B------:R-:W-:Y:S01]  /*14430*/  IMAD.MOV.U32 R138, RZ, RZ, R118 ;  /* 0x000000ffff8a7224 */ /* 0x000fe200078e0076 */
[----:B------:R-:W-:Y:S01]  /*14440*/  STL.128 [R1+0x1850], R124 ;  /* 0x0018507c01007387 */ /* 0x000fe20000100c00 */
[----:B------:R-:W-:-:S03]  /*14450*/  IMAD.MOV.U32 R139, RZ, RZ, R119 ;  /* 0x000000ffff8b7224 */ /* 0x000fc600078e0077 */
[----:B------:R0:W-:Y:S04]  /*14460*/  STL.128 [R1+0x1840], R120 ;  /* 0x0018407801007387 */ /* 0x0001e80000100c00 */
[----:B------:R-:W-:Y:S04]  /*14470*/  STL [R1+0x43c], R44 ;  /* 0x00043c2c01007387 */ /* 0x000fe80000100800 */
[----:B---3--:R1:W-:Y:S04]  /*14480*/  STL.128 [R1+0x1770], R40 ;  /* 0x0017702801007387 */ /* 0x0083e80000100c00 */
[----:B------:R3:W-:Y:S04]  /*14490*/  STL.128 [R1+0x1760], R36 ;  /* 0x0017602401007387 */ /* 0x0007e80000100c00 */
[----:B------:R3:W-:Y:S04]  /*144a0*/  STL.128 [R1+0x19c0], R112 ;  /* 0x0019c07001007387 */ /* 0x0007e80000100c00 */
[----:B------:R-:W4:Y:S04]  /*144b0*/  LDL.LU.128 R116, [R1+0x19d0] ;  /* 0x0019d00001747983 */ /* 0x000f280000300c00 */
[----:B0-----:R-:W4:Y:S04]  /*144c0*/  LDL.128 R120, [R1+0x430] ;  /* 0x0004300001787983 */ /* 0x001f280000100c00 */
[----:B------:R-:W4:Y:S04]  /*144d0*/  LDL.LU.128 R124, [R1+0x1850] ;  /* 0x00185000017c7983 */ /* 0x000f280000300c00 */
[----:B-1----:R-:W4:Y:S04]  /*144e0*/  LDL.LU.128 R40, [R1+0x1770] ;  /* 0x0017700001287983 */ /* 0x002f280000300c00 */
[----:B---3--:R-:W3:Y:S04]  /*144f0*/  LDL.LU.128 R36, [R1+0x1760] ;  /* 0x0017600001247983 */ /* 0x008ee80000300c00 */
[----:B------:R-:W3:Y:S04]  /*14500*/  LDL.LU.128 R112, [R1+0x19c0] ;  /* 0x0019c00001707983 */ /* 0x000ee80000300c00 */
        /* <DEDUP_REMOVED lines=31> */
[----:B------:R0:W-:Y:S04]  /*14700*/  STL.128 [R1+0x1860], R128 ;  /* 0x0018608001007387 */ /* 0x0001e80000100c00 */
[----:B------:R1:W-:Y:S04]  /*14710*/  STL [R1+0x1788], R49 ;  /* 0x0017883101007387 */ /* 0x0003e80000100800 */
[----:B------:R1:W-:Y:S04]  /*14720*/  STL [R1+0x1784], R47 ;  /* 0x0017842f01007387 */ /* 0x0003e80000100800 */
[----:B------:R1:W-:Y:S04]  /*14730*/  STL [R1+0x1780], R45 ;  /* 0x0017802d01007387 */ /* 0x0003e80000100800 */
[----:B0-----:R-:W3:Y:S04]  /*14740*/  LDL.LU.128 R128, [R1+0x1860] ;  /* 0x0018600001807983 */ /* 0x001ee80000300c00 */
[----:B-1----:R-:W3:Y:S04]  /*14750*/  LDL.LU R49, [R1+0x1788] ;  /* 0x0017880001317983 */ /* 0x002ee80000300800 */
[----:B------:R-:W3:Y:S04]  /*14760*/  LDL.LU R47, [R1+0x1784] ;  /* 0x00178400012f7983 */ /* 0x000ee80000300800 */
[----:B------:R-:W3:Y:S04]  /*14770*/  LDL.LU R45, [R1+0x1780] ;  /* 0x00178000012d7983 */ /* 0x000ee80000300800 */
[----:B------:R0:W-:Y:S04]  /*14780*/  STL.128 [R1+0x1810], R108 ;  /* 0x0018106c01007387 */ /* 0x0001e80000100c00 */
[----:B------:R1:W-:Y:S04]  /*14790*/  STL.128 [R1+0x1800], R104 ;  /* 0x0018006801007387 */ /* 0x0003e80000100c00 */
[----:B------:R1:W-:Y:S04]  /*147a0*/  STL [R1+0x17f4], R103 ;  /* 0x0017f46701007387 */ /* 0x0003e80000100800 */
[----:B0-----:R-:W3:Y:S04]  /*147b0*/  LDL.LU.128 R108, [R1+0x1810] ;  /* 0x00181000016c7983 */ /* 0x001ee80000300c00 */
[----:B-1----:R-:W3:Y:S04]  /*147c0*/  LDL.LU.128 R104, [R1+0x1800] ;  /* 0x0018000001687983 */ /* 0x002ee80000300c00 */
[----:B------:R-:W3:Y:S04]  /*147d0*/  LDL.LU R103, [R1+0x17f4] ;  /* 0x0017f40001677983 */ /* 0x000ee80000300800 */
[----:B------:R0:W-:Y:S04]  /*147e0*/  STL [R1+0x17f0], R101 ;  /* 0x0017f06501007387 */ /* 0x0001e80000100800 */
[----:B------:R1:W-:Y:S04]  /*147f0*/  STL [R1+0x17ec], R99 ;  /* 0x0017ec6301007387 */ /* 0x0003e80000100800 */
[----:B------:R1:W-:Y:S04]  /*14800*/  STL [R1+0x17e8], R97 ;  /* 0x0017e86101007387 */ /* 0x0003e80000100800 */
[----:B--2---:R2:W-:Y:S04]  /*14810*/  STL [R1+0x17e4], R95 ;  /* 0x0017e45f01007387 */ /* 0x0045e80000100800 */
[----:B----4-:R4:W-:Y:S04]  /*14820*/  STL [R1+0x17e0], R93 ;  /* 0x0017e05d01007387 */ /* 0x0109e80000100800 */
[----:B------:R4:W-:Y:S04]  /*14830*/  STL [R1+0x17dc], R91 ;  /* 0x0017dc5b01007387 */ /* 0x0009e80000100800 */
[----:B------:R4:W-:Y:S04]  /*14840*/  STL [R1+0x17d8], R89 ;  /* 0x0017d85901007387 */ /* 0x0009e80000100800 */
[----:B------:R4:W-:Y:S04]  /*14850*/  STL [R1+0x17d4], R87 ;  /* 0x0017d45701007387 */ /* 0x0009e80000100800 */
[----:B------:R-:W-:Y:S04]  /*14860*/  STL [R1+0x17d0], R85 ;  /* 0x0017d05501007387 */ /* 0x000fe80000100800 */
[----:B------:R-:W-:Y:S04]  /*14870*/  STL [R1+0x17cc], R83 ;  /* 0x0017cc5301007387 */ /* 0x000fe80000100800 */
[----:B------:R-:W-:Y:S04]  /*14880*/  STL [R1+0x17c8], R81 ;  /* 0x0017c85101007387 */ /* 0x000fe80000100800 */
[----:B------:R-:W-:Y:S04]  /*14890*/  STL [R1+0x17c4], R79 ;  /* 0x0017c44f01007387 */ /* 0x000fe80000100800 */
[----:B0-----:R-:W3:Y:S04]  /*148a0*/  LDL.LU R101, [R1+0x17f0] ;  /* 0x0017f00001657983 */ /* 0x001ee80000300800 */
[----:B------:R-:W-:Y:S04]  /*148b0*/  STL [R1+0x17c0], R77 ;  /* 0x0017c04d01007387 */ /* 0x000fe80000100800 */
[----:B-1----:R-:W3:Y:S04]  /*148c0*/  LDL.LU R99, [R1+0x17ec] ;  /* 0x0017ec0001637983 */ /* 0x002ee80000300800 */
[----:B------:R-:W3:Y:S04]  /*148d0*/  LDL.LU R97, [R1+0x17e8] ;  /* 0x0017e80001617983 */ /* 0x000ee80000300800 */
[----:B--2---:R-:W2:Y:S04]  /*148e0*/  LDL.LU R95, [R1+0x17e4] ;  /* 0x0017e400015f7983 */ /* 0x004ea80000300800 */
[----:B----4-:R-:W4:Y:S04]  /*148f0*/  LDL.LU R93, [R1+0x17e0] ;  /* 0x0017e000015d7983 */ /* 0x010f280000300800 */
[----:B------:R-:W4:Y:S04]  /*14900*/  LDL.LU R91, [R1+0x17dc] ;  /* 0x0017dc00015b7983 */ /* 0x000f280000300800 */
[----:B------:R-:W4:Y:S04]  /*14910*/  LDL.LU R89, [R1+0x17d8] ;  /* 0x0017d80001597983 */ /* 0x000f280000300800 */
[----:B------:R0:W-:Y:S01]  /*14920*/  STL.128 [R1+0x1830], R116 ;  /* 0x0018307401007387 */ /* 0x0001e20000100c00 */
[----:B------:R-:W-:-:S02]  /*14930*/  IMAD.MOV.U32 R140, RZ, RZ, R120 ;  /* 0x000000ffff8c7224 */ /* 0x000fc400078e0078 */
[----:B------:R-:W-:Y:S01]  /*14940*/  IMAD.MOV.U32 R141, RZ, RZ, R121 ;  /* 0x000000ffff8d7224 */ /* 0x000fe200078e0079 */
[----:B------:R-:W4:Y:S01]  /*14950*/  LDL.LU R87, [R1+0x17d4] ;  /* 0x0017d40001577983 */ /* 0x000f220000300800 */
[----:B------:R-:W-:Y:S02]  /*14960*/  IMAD.MOV.U32 R142, RZ, RZ, R122 ;  /* 0x000000ffff8e7224 */ /* 0x000fe400078e007a */
[----:B------:R-:W-:Y:S01]  /*14970*/  IMAD.MOV.U32 R143, RZ, RZ, R123 ;  /* 0x000000ffff8f7224 */ /* 0x000fe200078e007b */
[----:B------:R1:W-:Y:S04]  /*14980*/  STL.128 [R1+0x16c0], R124 ;  /* 0x0016c07c01007387 */ /* 0x0003e80000100c00 */
[----:B------:R-:W-:Y:S04]  /*14990*/  STL [R1+0x44c], R40 ;  /* 0x00044c2801007387 */ /* 0x000fe80000100800 */
[----:B---3--:R-:W-:Y:S04]  /*149a0*/  STL [R1+0x448], R38 ;  /* 0x0004482601007387 */ /* 0x008fe80000100800 */
[----:B------:R3:W-:Y:S04]  /*149b0*/  STL.128 [R1+0x1820], R112 ;  /* 0x0018207001007387 */ /* 0x0007e80000100c00 */
[----:B------:R-:W4:Y:S04]  /*149c0*/  LDL.LU.128 R120, [R1+0x1840] ;  /* 0x0018400001787983 */ /* 0x000f280000300c00 */
[----:B0-----:R-:W4:Y:S04]  /*149d0*/  LDL.LU.128 R116, [R1+0x1830] ;  /* 0x0018300001747983 */ /* 0x001f280000300c00 */
[----:B-1----:R-:W4:Y:S04]  /*149e0*/  LDL.128 R124, [R1+0x440] ;  /* 0x00044000017c7983 */ /* 0x002f280000100c00 */
[----:B---3--:R-:W3:Y:S04]  /*149f0*/  LDL.LU.128 R112, [R1+0x1820] ;  /* 0x0018200001707983 */ /* 0x008ee80000300c00 */
        /* <DEDUP_REMOVED lines=13> */
[----:B------:R-:W3:Y:S04]  /*14ad0*/  LDL.LU R85, [R1+0x17d0] ;  /* 0x0017d00001557983 */ /* 0x000ee80000300800 */
[----:B------:R-:W3:Y:S04]  /*14ae0*/  LDL.LU R83, [R1+0x17cc] ;  /* 0x0017cc0001537983 */ /* 0x000ee80000300800 */
[----:B------:R-:W3:Y:S04]  /*14af0*/  LDL.LU R81, [R1+0x17c8] ;  /* 0x0017c80001517983 */ /* 0x000ee80000300800 */
        /* <DEDUP_REMOVED lines=18> */
[----:B------:R1:W-:Y:S04]  /*14c20*/  STL.64 [R1+0x15e0], R36 ;  /* 0x0015e02401007387 */ /* 0x0003e80000100a00 */
[----:B0-----:R-:W3:Y:S04]  /*14c30*/  LDL.LU.128 R28, [R1+0x1740] ;  /* 0x00174000011c7983 */ /* 0x001ee80000300c00 */
[----:B-1----:R-:W3:Y:S04]  /*14c40*/  LDL.LU.64 R16, [R1+0x1710] ;  /* 0x0017100001107983 */ /* 0x002ee80000300a00 */
[----:B------:R0:W-:Y:S04]  /*14c50*/  STL.128 [R1+0x15d0], R32 ;  /* 0x0015d02001007387 */ /* 0x0001e80000100c00 */
[----:B------:R1:W-:Y:S04]  /*14c60*/  STL.128 [R1+0x1720], R20 ;  /* 0x0017201401007387 */ /* 0x0003e80000100c00 */
[----:B------:R1:W-:Y:S04]  /*14c70*/  STL.128 [R1+0x1700], R12 ;  /* 0x0017000c01007387 */ /* 0x0003e80000100c00 */
[----:B------:R1:W-:Y:S04]  /*14c80*/  STL.128 [R1+0x16f0], R8 ;  /* 0x0016f00801007387 */ /* 0x0003e80000100c00 */
[----:B------:R1:W-:Y:S04]  /*14c90*/  STL.128 [R1+0x16e0], R4 ;  /* 0x0016e00401007387 */ /* 0x0003e80000100c00 */
[----:B------:R-:W3:Y:S04]  /*14ca0*/  LDL.LU.128 R24, [R1+0x1730] ;  /* 0x0017300001187983 */ /* 0x000ee80000300c00 */
[----:B------:R-:W3:Y:S04]  /*14cb0*/  LDL.LU.64 R36, [R1+0x15e0] ;  /* 0x0015e00001247983 */ /* 0x000ee80000300a00 */
[----:B0-----:R-:W3:Y:S04]  /*14cc0*/  LDL.LU.128 R32, [R1+0x15d0] ;  /* 0x0015d00001207983 */ /* 0x001ee80000300c00 */
[----:B-1----:R-:W3:Y:S04]  /*14cd0*/  LDL.LU.128 R20, [R1+0x1720] ;  /* 0x0017200001147983 */ /* 0x002ee80000300c00 */
[----:B------:R-:W3:Y:S04]  /*14ce0*/  LDL.LU.128 R12, [R1+0x1700] ;  /* 0x00170000010c7983 */ /* 0x000ee80000300c00 */
[----:B------:R-:W3:Y:S04]  /*14cf0*/  LDL.LU.128 R8, [R1+0x16f0] ;  /* 0x0016f00001087983 */ /* 0x000ee80000300c00 */
[----:B------:R-:W3:Y:S04]  /*14d00*/  LDL.LU.128 R4, [R1+0x16e0] ;  /* 0x0016e00001047983 */ /* 0x000ee80000300c00 */
[----:B------:R0:W-:Y:S04]  /*14d10*/  STL.128 [R1+0x16d0], R128 ;  /* 0x0016d08001007387 */ /* 0x0001e80000100c00 */
[----:B------:R1:W-:Y:S04]  /*14d20*/  STL.128 [R1+0x1680], R108 ;  /* 0x0016806c01007387 */ /* 0x0003e80000100c00 */
[----:B------:R1:W-:Y:S04]  /*14d30*/  STL.128 [R1+0x1670], R104 ;  /* 0x0016706801007387 */ /* 0x0003e80000100c00 */
[----:B0-----:R-:W3:Y:S04]  /*14d40*/  LDL.LU.128 R128, [R1+0x16d0] ;  /* 0x0016d00001807983 */ /* 0x001ee80000300c00 */
[----:B------:R0:W-:Y:S04]  /*14d50*/  STL [R1+0x1668], R103 ;  /* 0x0016686701007387 */ /* 0x0001e80000100800 */
[----:B------:R-:W-:Y:S04]  /*14d60*/  STL [R1+0x15fc], R49 ;  /* 0x0015fc3101007387 */ /* 0x000fe80000100800 */
[----:B------:R-:W-:Y:S04]  /*14d70*/  STL [R1+0x15f8], R47 ;  /* 0x0015f82f01007387 */ /* 0x000fe80000100800 */
[----:B------:R0:W-:Y:S04]  /*14d80*/  STL [R1+0x1664], R101 ;  /* 0x0016646501007387 */ /* 0x0001e80000100800 */
[----:B------:R-:W-:Y:S04]  /*14d90*/  STL [R1+0x15f4], R45 ;  /* 0x0015f42d01007387 */ /* 0x000fe80000100800 */
[----:B------:R-:W-:Y:S04]  /*14da0*/  STL [R1+0x1660], R99 ;  /* 0x0016606301007387 */ /* 0x000fe80000100800 */
[----:B------:R-:W-:Y:S04]  /*14db0*/  STL [R1+0x165c], R97 ;  /* 0x00165c6101007387 */ /* 0x000fe80000100800 */
[----:B--2---:R-:W-:Y:S04]  /*14dc0*/  STL [R1+0x1658], R95 ;  /* 0x0016585f01007387 */ /* 0x004fe80000100800 */
[----:B----4-:R-:W-:Y:S04]  /*14dd0*/  STL [R1+0x1654], R93 ;  /* 0x0016545d01007387 */ /* 0x010fe80000100800 */
[----:B------:R-:W-:Y:S04]  /*14de0*/  STL [R1+0x1650], R91 ;  /* 0x0016505b01007387 */ /* 0x000fe80000100800 */
[----:B------:R-:W-:Y:S04]  /*14df0*/  STL [R1+0x164c], R89 ;  /* 0x00164c5901007387 */ /* 0x000fe80000100800 */
[----:B------:R-:W-:Y:S04]  /*14e00*/  STL [R1+0x15f0], R43 ;  /* 0x0015f02b01007387 */ /* 0x000fe80000100800 */
[----:B------:R-:W-:Y:S04]  /*14e10*/  STL [R1+0x1648], R87 ;  /* 0x0016485701007387 */ /* 0x000fe80000100800 */
[----:B------:R-:W-:Y:S04]  /*14e20*/  STL [R1+0x15ec], R41 ;  /* 0x0015ec2901007387 */ /* 0x000fe80000100800 */
[----:B-1----:R-:W2:Y:S04]  /*14e30*/  LDL.LU.128 R108, [R1+0x1680] ;  /* 0x00168000016c7983 */ /* 0x002ea80000300c00 */
[----:B------:R-:W4:Y:S04]  /*14e40*/  LDL.LU.128 R104, [R1+0x1670] ;  /* 0x0016700001687983 */ /* 0x000f280000300c00 */
[----:B0-----:R-:W4:Y:S04]  /*14e50*/  LDL.LU R103, [R1+0x1668] ;  /* 0x0016680001677983 */ /* 0x001f280000300800 */
[----:B------:R0:W-:Y:S04]  /*14e60*/  STL.128 [R1+0x16b0], R120 ;  /* 0x0016b07801007387 */ /* 0x0001e80000100c00 */
[----:B------:R1:W-:Y:S01]  /*14e70*/  STL.128 [R1+0x16a0], R116 ;  /* 0x0016a07401007387 */ /* 0x0003e20000100c00 */
[----:B------:R-:W-:-:S03]  /*14e80*/  IMAD.MOV.U32 R144, RZ, RZ, R124 ;  /* 0x000000ffff907224 */ /* 0x000fc600078e007c */
[----:B------:R-:W4:Y:S01]  /*14e90*/  LDL.LU R101, [R1+0x1664] ;  /* 0x0016640001657983 */ /* 0x000f220000300800 */
[----:B------:R-:W-:Y:S02]  /*14ea0*/  IMAD.MOV.U32 R145, RZ, RZ, R125 ;  /* 0x000000ffff917224 */ /* 0x000fe400078e007d */
[----:B------:R-:W-:Y:S01]  /*14eb0*/  IMAD.MOV.U32 R146, RZ, RZ, R126 ;  /* 0x000000ffff927224 */ /* 0x000fe200078e007e */
[----:B---3--:R3:W-:Y:S01]  /*14ec0*/  STL.128 [R1+0x1690], R112 ;  /* 0x0016907001007387 */ /* 0x0087e20000100c00 */
[----:B------:R-:W-:-:S03]  /*14ed0*/  IMAD.MOV.U32 R147, RZ, RZ, R127 ;  /* 0x000000ffff937224 */ /* 0x000fc600078e007f */
[----:B------:R-:W2:Y:S04]  /*14ee0*/  LDL.LU.128 R124, [R1+0x16c0] ;  /* 0x0016c000017c7983 */ /* 0x000ea80000300c00 */
[----:B0-----:R-:W4:Y:S04]  /*14ef0*/  LDL.LU.128 R120, [R1+0x16b0] ;  /* 0x0016b00001787983 */ /* 0x001f280000300c00 */
[----:B-1----:R-:W4:Y:S04]  /*14f00*/  LDL.LU.128 R116, [R1+0x16a0] ;  /* 0x0016a00001747983 */ /* 0x002f280000300c00 */
[----:B---3--:R-:W3:Y:S04]  /*14f10*/  LDL.LU.128 R112, [R1+0x1690] ;  /* 0x0016900001707983 */ /* 0x008ee80000300c00 */
        /* <DEDUP_REMOVED lines=50> */
[----:B------:R-:W-:Y:S04]  /*15240*/  STL [R1+0x450], R42 ;  /* 0x0004502a01007387 */ /* 0x000fe80000100800 */
[----:B------:R1:W-:Y:S04]  /*15250*/  STL.128 [R1+0x15b0], R24 ;  /* 0x0015b01801007387 */ /* 0x0003e80000100c00 */
[----:B0-----:R-:W3:Y:S04]  /*15260*/  LDL.LU.128 R28, [R1+0x15c0] ;  /* 0x0015c000011c7983 */ /* 0x001ee80000300c00 */
[----:B-1----:R-:W3:Y:S04]  /*15270*/  LDL.LU.64 R16, [R1+0x1590] ;  /* 0x0015900001107983 */ /* 0x002ee80000300a00 */
[----:B------:R0:W-:Y:S04]  /*15280*/  STL.128 [R1+0x1550], R164 ;  /* 0x001550a401007387 */ /* 0x0001e80000100c00 */
[----:B------:R-:W-:Y:S04]  /*15290*/  STL [R1+0x454], R32 ;  /* 0x0004542001007387 */ /* 0x000fe80000100800 */
[----:B------:R-:W-:Y:S04]  /*152a0*/  STL [R1+0x458], R34 ;  /* 0x0004582201007387 */ /* 0x000fe80000100800 */
[----:B------:R-:W-:Y:S04]  /*152b0*/  STL [R1+0x45c], R36 ;  /* 0x00045c2401007387 */ /* 0x000fe80000100800 */
[----:B------:R1:W-:Y:S04]  /*152c0*/  STL [R1+0x15e8], R39 ;  /* 0x0015e82701007387 */ /* 0x0003e80000100800 */
[----:B------:R1:W-:Y:S04]  /*152d0*/  STL.128 [R1+0x15a0], R20 ;  /* 0x0015a01401007387 */ /* 0x0003e80000100c00 */
[----:B------:R1:W-:Y:S04]  /*152e0*/  STL.128 [R1+0x1580], R12 ;  /* 0x0015800c01007387 */ /* 0x0003e80000100c00 */
[----:B------:R1:W-:Y:S04]  /*152f0*/  STL.128 [R1+0x1570], R8 ;  /* 0x0015700801007387 */ /* 0x0003e80000100c00 */
[----:B------:R1:W-:Y:S04]  /*15300*/  STL.128 [R1+0x1560], R4 ;  /* 0x0015600401007387 */ /* 0x0003e80000100c00 */
[----:B------:R-:W3:Y:S04]  /*15310*/  LDL.LU.128 R24, [R1+0x15b0] ;  /* 0x0015b00001187983 */ /* 0x000ee80000300c00 */
[----:B0-----:R-:W3:Y:S04]  /*15320*/  LDL.128 R164, [R1+0x450] ;  /* 0x0004500001a47983 */ /* 0x001ee80000100c00 */
[----:B-1----:R-:W3:Y:S04]  /*15330*/  LDL.LU R39, [R1+0x15e8] ;  /* 0x0015e80001277983 */ /* 0x002ee80000300800 */
[----:B------:R-:W3:Y:S04]  /*15340*/  LDL.LU.128 R20, [R1+0x15a0] ;  /* 0x0015a00001147983 */ /* 0x000ee80000300c00 */
[----:B------:R-:W3:Y:S04]  /*15350*/  LDL.LU.128 R12, [R1+0x1580] ;  /* 0x00158000010c7983 */ /* 0x000ee80000300c00 */
[----:B------:R-:W3:Y:S04]  /*15360*/  LDL.LU.128 R8, [R1+0x1570] ;  /* 0x0015700001087983 */ /* 0x000ee80000300c00 */
[----:B------:R-:W3:Y:S04]  /*15370*/  LDL.LU.128 R4, [R1+0x1560] ;  /* 0x0015600001047983 */ /* 0x000ee80000300c00 */
        /* <DEDUP_REMOVED lines=9> */
[----:B--2---:R2:W-:Y:S04]  /*15410*/  STL.128 [R1+0x14b0], R124 ;  /* 0x0014b07c01007387 */ /* 0x0045e80000100c00 */
[----:B----4-:R4:W-:Y:S04]  /*15420*/  STL.128 [R1+0x14a0], R120 ;  /* 0x0014a07801007387 */ /* 0x0109e80000100c00 */
[----:B------:R4:W-:Y:S04]  /*15430*/  STL.128 [R1+0x1490], R116 ;  /* 0x0014907401007387 */ /* 0x0009e80000100c00 */
[----:B---3--:R3:W-:Y:S04]  /*15440*/  STL.128 [R1+0x1480], R112 ;  /* 0x0014807001007387 */ /* 0x0087e80000100c00 */
[----:B0-----:R-:W3:Y:S04]  /*15450*/  LDL.LU.128 R152, [R1+0x1520] ;  /* 0x0015200001987983 */ /* 0x001ee80000300c00 */
[----:B-1----:R-:W3:Y:S04]  /*15460*/  LDL.LU.128 R148, [R1+0x1510] ;  /* 0x0015100001947983 */ /* 0x002ee80000300c00 */
        /* <DEDUP_REMOVED lines=12> */
[----:B------:R-:W-:Y:S04]  /*15530*/  STL [R1+0x13ec], R47 ;  /* 0x0013ec2f01007387 */ /* 0x000fe80000100800 */
[----:B------:R-:W3:Y:S04]  /*15540*/  LDL.LU.128 R144, [R1+0x1500] ;  /* 0x0015000001907983 */ /* 0x000ee80000300c00 */
[----:B------:R-:W3:Y:S04]  /*15550*/  LDL.LU.128 R140, [R1+0x14f0] ;  /* 0x0014f000018c7983 */ /* 0x000ee80000300c00 */
[----:B------:R-:W3:Y:S04]  /*15560*/  LDL.LU.128 R136, [R1+0x14e0] ;  /* 0x0014e00001887983 */ /* 0x000ee80000300c00 */
[----:B------:R-:W3:Y:S04]  /*15570*/  LDL.LU.128 R132, [R1+0x14d0] ;  /* 0x0014d00001847983 */ /* 0x000ee80000300c00 */
        /* <DEDUP_REMOVED lines=22> */
[----:B--2---:R-:W2:Y:S04]  /*156e0*/  LDL.LU.128 R124, [R1+0x14b0] ;  /* 0x0014b000017c7983 */ /* 0x004ea80000300c00 */
[----:B----4-:R-:W2:Y:S04]  /*156f0*/  LDL.LU.128 R120, [R1+0x14a0] ;  /* 0x0014a00001787983 */ /* 0x010ea80000300c00 */
[----:B------:R-:W2:Y:S04]  /*15700*/  LDL.LU.128 R116, [R1+0x1490] ;  /* 0x0014900001747983 */ /* 0x000ea80000300c00 */
[----:B---3--:R-:W2:Y:S04]  /*15710*/  LDL.LU.128 R112, [R1+0x1480] ;  /* 0x0014800001707983 */ /* 0x008ea80000300c00 */
[----:B0-----:R-:W2:Y:S04]  /*15720*/  LDL.LU.128 R108, [R1+0x1470] ;  /* 0x00147000016c7983 */ /* 0x001ea80000300c00 */
[----:B-1----:R-:W2:Y:S04]  /*15730*/  LDL.LU.128 R104, [R1+0x1460] ;  /* 0x0014600001687983 */ /* 0x002ea80000300c00 */
        /* <DEDUP_REMOVED lines=31> */
[----:B------:R-:W2:Y:S01]  /*15930*/  LDL.LU R41, [R1+0x13e0] ;  /* 0x0013e00001297983 */ /* 0x000ea20000300800 */
[----:B------:R-:W-:Y:S01]  /*15940*/  ISETP.NE.U32.AND P2, PT, R33, RZ, PT ;  /* 0x000000ff2100720c */ /* 0x000fe20003f45070 */
[----:B------:R-:W-:-:S02]  /*15950*/  IMAD R16, R31, 0xc00, R16 ;  /* 0x00000c001f107824 */ /* 0x000fc400078e0210 */
[----:B------:R-:W-:Y:S02]  /*15960*/  IMAD.MOV.U32 R19, RZ, RZ, R164 ;  /* 0x000000ffff137224 */ /* 0x000fe400078e00a4 */
[----:B------:R-:W-:Y:S02]  /*15970*/  IMAD.MOV.U32 R18, RZ, RZ, R165 ;  /* 0x000000ffff127224 */ /* 0x000fe400078e00a5 */
[----:B------:R-:W-:Y:S02]  /*15980*/  IMAD.MOV.U32 R3, RZ, RZ, R166 ;  /* 0x000000ffff037224 */ /* 0x000fe400078e00a6 */
[----:B------:R-:W-:Y:S02]  /*15990*/  IMAD.MOV.U32 R2, RZ, RZ, R167 ;  /* 0x000000ffff027224 */ /* 0x000fe400078e00a7 */
[----:B------:R-:W-:Y:S02]  /*159a0*/  IMAD.MOV.U32 R225, RZ, RZ, R27 ;  /* 0x000000ffffe17224 */ /* 0x000fe400078e001b */
[----:B------:R-:W-:-:S02]  /*159b0*/  IMAD.MOV.U32 R223, RZ, RZ, R26 ;  /* 0x000000ffffdf7224 */ /* 0x000fc400078e001a */
[----:B------:R-:W-:Y:S01]  /*159c0*/  IMAD.MOV.U32 R221, RZ, RZ, R25 ;  /* 0x000000ffffdd7224 */ /* 0x000fe200078e0019 */
[----:B------:R-:W-:Y:S01]  /*159d0*/  R2UR UR6, R16 ;  /* 0x00000000100672ca */ /* 0x000fe200000e0000 */
[----:B------:R-:W-:Y:S01]  /*159e0*/  IMAD.MOV.U32 R32, RZ, RZ, R37 ;  /* 0x000000ffff207224 */ /* 0x000fe200078e0025 */
[----:B------:R-:W-:Y:S01]  /*159f0*/  R2UR UR7, R17 ;  /* 0x00000000110772ca */ /* 0x000fe200000e0000 */
        /* <DEDUP_REMOVED lines=9> */
[----:B------:R-:W3:Y:S01]  /*15a90*/  LDL.LU.128 R160, [R1+0x1540] ;  /* 0x0015400001a07983 */ /* 0x000ee20000300c00 */
[----:B------:R-:W-:-:S02]  /*15aa0*/  IMAD.MOV.U32 R29, RZ, RZ, R228 ;  /* 0x000000ffff1d7224 */ /* 0x000fc400078e00e4 */
[----:B------:R-:W-:Y:S01]  /*15ab0*/  IMAD.MOV.U32 R30, RZ, RZ, R226 ;  /* 0x000000ffff1e7224 */ /* 0x000fe200078e00e2 */
[----:B------:R-:W4:Y:S01]  /*15ac0*/  LDL.LU.128 R156, [R1+0x1530] ;  /* 0x00153000019c7983 */ /* 0x000f220000300c00 */
[----:B------:R-:W-:Y:S02]  /*15ad0*/  IMAD.MOV.U32 R31, RZ, RZ, R224 ;  /* 0x000000ffff1f7224 */ /* 0x000fe400078e00e0 */
[----:B------:R-:W-:Y:S02]  /*15ae0*/  IMAD.MOV.U32 R33, RZ, RZ, R232 ;  /* 0x000000ffff217224 */ /* 0x000fe400078e00e8 */
[----:B------:R-:W-:Y:S02]  /*15af0*/  IMAD.MOV.U32 R34, RZ, RZ, R230 ;  /* 0x000000ffff227224 */ /* 0x000fe400078e00e6 */
[----:B------:R-:W-:Y:S02]  /*15b00*/  IMAD.MOV.U32 R36, RZ, RZ, R233 ;  /* 0x000000ffff247224 */ /* 0x000fe400078e00e9 */
[----:B------:R-:W-:-:S02]  /*15b10*/  IMAD.MOV.U32 R38, RZ, RZ, R229 ;  /* 0x000000ffff267224 */ /* 0x000fc400078e00e5 */
[----:B------:R-:W-:Y:S02]  /*15b20*/  IMAD.MOV.U32 R40, RZ, RZ, R227 ;  /* 0x000000ffff287224 */ /* 0x000fe400078e00e3 */
        /* <DEDUP_REMOVED lines=26> */
[----:B------:R-:W-:Y:S01]  /*15cd0*/  IMAD.MOV.U32 R94, RZ, RZ, R184 ;  /* 0x000000ffff5e7224 */ /* 0x000fe200078e00b8 */
[----:B------:R-:W-:Y:S01]  /*15ce0*/  VOTEU.ANY UP0, P2 ;  /* 0x00000000003f7886 */ /* 0x000fe20001000100 */
[----:B------:R-:W-:Y:S01]  /*15cf0*/  IMAD.MOV.U32 R35, RZ, RZ, R235 ;  /* 0x000000ffff237224 */ /* 0x000fe200078e00eb */
[----:B------:R-:W3:Y:S01]  /*15d00*/  LDL.LU.128 R164, [R1+0x1550] ;  /* 0x0015500001a47983 */ /* 0x000ee20000300c00 */
[----:B------:R-:W-:-:S02]  /*15d10*/  IMAD.MOV.U32 R37, RZ, RZ, R231 ;  /* 0x000000ffff257224 */ /* 0x000fc400078e00e7 */
[----:B------:R-:W-:Y:S02]  /*15d20*/  IMAD.MOV.U32 R148, RZ, RZ, R19 ;  /* 0x000000ffff947224 */ /* 0x000fe400078e0013 */
[----:B------:R-:W-:Y:S02]  /*15d30*/  IMAD.MOV.U32 R149, RZ, RZ, R18 ;  /* 0x000000ffff957224 */ /* 0x000fe400078e0012 */
[----:B------:R-:W-:Y:S02]  /*15d40*/  IMAD.MOV.U32 R150, RZ, RZ, R3 ;  /* 0x000000ffff967224 */ /* 0x000fe400078e0003 */
[----:B------:R-:W-:Y:S02]  /*15d50*/  IMAD.MOV.U32 R151, RZ, RZ, R2 ;  /* 0x000000ffff977224 */ /* 0x000fe400078e0002 */
[----:B------:R-:W-:Y:S02]  /*15d60*/  IMAD.MOV.U32 R27, RZ, RZ, R225 ;  /* 0x000000ffff1b7224 */ /* 0x000fe400078e00e1 */
[----:B------:R-:W-:-:S02]  /*15d70*/  IMAD.MOV.U32 R26, RZ, RZ, R223 ;  /* 0x000000ffff1a7224 */ /* 0x000fc400078e00df */
[----:B------:R-:W-:-:S06]  /*15d80*/  IMAD.MOV.U32 R25, RZ, RZ, R221 ;  /* 0x000000ffff197224 */ /* 0x000fcc00078e00dd */
[----:B--2---:R-:W-:-:S06]  /*15d90*/  WARPGROUP.ARRIVE ;  /* 0x00000000000079c5 */ /* 0x004fcc0000000000 */
[----:B------:R-:W-:Y:S03]  /*15da0*/  HGMMA.64x256x16.F32.BF16 R24, R152, gdesc[UR4].tnspB, R24, UP0, gsb0 ;  /* 0x43e0000498187df0 */ /* 0x000fe6000b801818 */
[----:B------:R-:W-:Y:S02]  /*15db0*/  WARPGROUP.DEPBAR.LE gsb0, 0x0 ;  /* 0x00008000000079c5 */ /* 0x000fe40000010000 */
[----:B------:R-:W-:Y:S02]  /*15dc0*/  VIADD R154, R16, 0x80 ;  /* 0x00000080109a7836 */ /* 0x000fe40000000000 */
[----:B------:R-:W-:Y:S01]  /*15dd0*/  IMAD.MOV.U32 R155, RZ, RZ, R17 ;  /* 0x000000ffff9b7224 */ /* 0x000fe200078e0011 */
[----:B------:R-:W-:Y:S01]  /*15de0*/  F2FP.BF16.F32.PACK_AB R152, R7, R8 ;  /* 0x000000080798723e */ /* 0x000fe200000010ff */
        /* <DEDUP_REMOVED lines=45> */
[----:B------:R-:W-:Y:S01]  /*160c0*/  IMAD.MOV.U32 R184, RZ, RZ, R100 ;  /* 0x000000ffffb87224 */ /* 0x000fe200078e0064 */
[----:B------:R0:W-:Y:S04]  /*160d0*/  STL.128 [R1+0x13d0], R224 ;  /* 0x0013d0e001007387 */ /* 0x0001e80000100c00 */
[----:B------:R1:W-:Y:S04]  /*160e0*/  STL.128 [R1+0x13c0], R220 ;  /* 0x0013c0dc01007387 */ /* 0x0003e80000100c00 */
        /* <DEDUP_REMOVED lines=10> */
[----:B------:R-:W-:-:S03]  /*16190*/  IMAD.MOV.U32 R232, RZ, RZ, R148 ;  /* 0x000000ffffe87224 */ /* 0x000fc600078e0094 */
[----:B0-----:R-:W3:Y:S01]  /*161a0*/  LDL.LU.128 R224, [R1+0x13d0] ;  /* 0x0013d00001e07983 */ /* 0x001ee20000300c00 */
[----:B------:R-:W-:-:S03]  /*161b0*/  IMAD.MOV.U32 R231, RZ, RZ, R147 ;  /* 0x000000ffffe77224 */ /* 0x000fc600078e0093 */
[----:B-1----:R-:W3:Y:S01]  /*161c0*/  LDL.LU.128 R220, [R1+0x13c0] ;  /* 0x0013c00001dc7983 */ /* 0x002ee20000300c00 */
[----:B------:R-:W-:-:S03]  /*161d0*/  IMAD.MOV.U32 R230, RZ, RZ, R146 ;  /* 0x000000ffffe67224 */ /* 0x000fc600078e0092 */
[----:B--2---:R-:W2:Y:S01]  /*161e0*/  LDL.LU.128 R216, [R1+0x13b0] ;  /* 0x0013b00001d87983 */ /* 0x004ea20000300c00 */
[----:B------:R-:W-:Y:S02]  /*161f0*/  IMAD.MOV.U32 R229, RZ, RZ, R145 ;  /* 0x000000ffffe57224 */ /* 0x000fe400078e0091 */
[----:B----4-:R-:W-:Y:S01]  /*16200*/  IMAD.MOV.U32 R155, RZ, RZ, R79 ;  /* 0x000000ffff9b7224 */ /* 0x010fe200078e004f */
[----:B------:R-:W4:Y:S01]  /*16210*/  LDL.LU.128 R212, [R1+0x13a0] ;  /* 0x0013a00001d47983 */ /* 0x000f220000300c00 */
[----:B------:R-:W-:Y:S02]  /*16220*/  IMAD.MOV.U32 R154, RZ, RZ, R78 ;  /* 0x000000ffff9a7224 */ /* 0x000fe400078e004e */
[----:B------:R-:W-:Y:S01]  /*16230*/  IMAD.MOV.U32 R153, RZ, RZ, R77 ;  /* 0x000000ffff997224 */ /* 0x000fe200078e004d */
[----:B------:R-:W2:Y:S01]  /*16240*/  LDL.LU.128 R208, [R1+0x1390] ;  /* 0x0013900001d07983 */ /* 0x000ea20000300c00 */
[----:B------:R-:W-:-:S03]  /*16250*/  IMAD.MOV.U32 R152, RZ, RZ, R76 ;  /* 0x000000ffff987224 */ /* 0x000fc600078e004c */
[----:B------:R-:W4:Y:S04]  /*16260*/  LDL.LU.128 R204, [R1+0x1380] ;  /* 0x0013800001cc7983 */ /* 0x000f280000300c00 */
[----:B------:R-:W2:Y:S04]  /*16270*/  LDL.LU.128 R200, [R1+0x1370] ;  /* 0x0013700001c87983 */ /* 0x000ea80000300c00 */
[----:B------:R-:W4:Y:S04]  /*16280*/  LDL.LU.128 R196, [R1+0x1360] ;  /* 0x0013600001c47983 */ /* 0x000f280000300c00 */
[----:B------:R-:W2:Y:S04]  /*16290*/  LDL.LU.128 R192, [R1+0x1350] ;  /* 0x0013500001c07983 */ /* 0x000ea80000300c00 */
[----:B------:R-:W4:Y:S04]  /*162a0*/  LDL.LU.128 R188, [R1+0x1340] ;  /* 0x0013400001bc7983 */ /* 0x000f280000300c00 */
[----:B------:R-:W2:Y:S01]  /*162b0*/  LDL.LU.128 R184, [R1+0x1330] ;  /* 0x0013300001b87983 */ /* 0x000ea20000300c00 */
[----:B------:R-:W-:-:S02]  /*162c0*/  IMAD.MOV.U32 R148, RZ, RZ, R72 ;  /* 0x000000ffff947224 */ /* 0x000fc400078e0048 */
[----:B------:R-:W-:Y:S01]  /*162d0*/  IMAD.MOV.U32 R147, RZ, RZ, R71 ;  /* 0x000000ffff937224 */ /* 0x000fe200078e0047 */
[----:B------:R0:W-:Y:S01]  /*162e0*/  STL.128 [R1+0x330], R152 ;  /* 0x0003309801007387 */ /* 0x0001e20000100c00 */
[----:B------:R-:W-:Y:S02]  /*162f0*/  IMAD.MOV.U32 R146, RZ, RZ, R70 ;  /* 0x000000ffff927224 */ /* 0x000fe400078e0046 */
[----:B------:R-:W-:Y:S02]  /*16300*/  IMAD.MOV.U32 R145, RZ, RZ, R69 ;  /* 0x000000ffff917224 */ /* 0x000fe400078e0045 */
[----:B------:R-:W-:Y:S02]  /*16310*/  IMAD.MOV.U32 R72, RZ, RZ, R155 ;  /* 0x000000ffff487224 */ /* 0x000fe400078e009b */
[----:B------:R-:W-:Y:S02]  /*16320*/  IMAD.MOV.U32 R71, RZ, RZ, R154 ;  /* 0x000000ffff477224 */ /* 0x000fe400078e009a */
[----:B------:R-:W-:-:S02]  /*16330*/  IMAD.MOV.U32 R70, RZ, RZ, R153 ;  /* 0x000000ffff467224 */ /* 0x000fc400078e0099 */
[----:B------:R-:W-:Y:S02]  /*16340*/  IMAD.MOV.U32 R69, RZ, RZ, R152 ;  /* 0x000000ffff457224 */ /* 0x000fe400078e0098 */
[----:B0-----:R-:W4:Y:S01]  /*16350*/  LDL.LU.128 R152, [R1+0x12b0] ;  /* 0x0012b00001987983 */ /* 0x001f220000300c00 */
[----:B------:R-:W-:-:S03]  /*16360*/  IMAD.MOV.U32 R235, RZ, RZ, R151 ;  /* 0x000000ffffeb7224 */ /* 0x000fc600078e0097 */
[----:B------:R0:W-:Y:S01]  /*16370*/  STL.128 [R1+0x1300], R172 ;  /* 0x001300ac01007387 */ /* 0x0001e20000100c00 */
[----:B------:R-:W-:-:S03]  /*16380*/  IMAD.MOV.U32 R7, RZ, RZ, R150 ;  /* 0x000000ffff077224 */ /* 0x000fc600078e0096 */
[----:B------:R1:W-:Y:S01]  /*16390*/  STL.128 [R1+0x12f0], R168 ;  /* 0x0012f0a801007387 */ /* 0x0003e20000100c00 */
[----:B------:R-:W-:-:S03]  /*163a0*/  IMAD.MOV.U32 R233, RZ, RZ, R149 ;  /* 0x000000ffffe97224 */ /* 0x000fc600078e0095 */
[----:B---3--:R3:W-:Y:S01]  /*163b0*/  STL.128 [R1+0x12e0], R164 ;  /* 0x0012e0a401007387 */ /* 0x0087e20000100c00 */
[----:B------:R-:W-:-:S03]  /*163c0*/  IMAD.MOV.U32 R228, RZ, RZ, R144 ;  /* 0x000000ffffe47224 */ /* 0x000fc600078e0090 */
[----:B------:R3:W-:Y:S01]  /*163d0*/  STL.128 [R1+0x12d0], R160 ;  /* 0x0012d0a001007387 */ /* 0x0007e20000100c00 */
[----:B------:R-:W-:Y:S02]  /*163e0*/  IMAD.MOV.U32 R151, RZ, RZ, R75 ;  /* 0x000000ffff977224 */ /* 0x000fe400078e004b */
[----:B0-----:R-:W-:Y:S01]  /*163f0*/  IMAD.MOV.U32 R175, RZ, RZ, R99 ;  /* 0x000000ffffaf7224 */ /* 0x001fe200078e0063 */
[----:B------:R0:W-:Y:S01]  /*16400*/  STL.128 [R1+0x12c0], R156 ;  /* 0x0012c09c01007387 */ /* 0x0001e20000100c00 */
[----:B------:R-:W-:Y:S02]  /*16410*/  IMAD.MOV.U32 R174, RZ, RZ, R98 ;  /* 0x000000ffffae7224 */ /* 0x000fe400078e0062 */
[----:B------:R-:W-:Y:S02]  /*16420*/  IMAD.MOV.U32 R173, RZ, RZ, R97 ;  /* 0x000000ffffad7224 */ /* 0x000fe400078e0061 */
[----:B------:R-:W-:Y:S02]  /*16430*/  IMAD.MOV.U32 R172, RZ, RZ, R96 ;  /* 0x000000ffffac7224 */ /* 0x000fe400078e0060 */
[----:B-1----:R-:W-:-:S02]  /*16440*/  IMAD.MOV.U32 R171, RZ, RZ, R95 ;  /* 0x000000ffffab7224 */ /* 0x002fc400078e005f */
[----:B------:R-:W-:Y:S02]  /*16450*/  IMAD.MOV.U32 R170, RZ, RZ, R94 ;  /* 0x000000ffffaa7224 */ /* 0x000fe400078e005e */
[----:B------:R-:W-:Y:S02]  /*16460*/  IMAD.MOV.U32 R169, RZ, RZ, R93 ;  /* 0x000000ffffa97224 */ /* 0x000fe400078e005d */
[----:B------:R-:W-:Y:S02]  /*16470*/  IMAD.MOV.U32 R168, RZ, RZ, R92 ;  /* 0x000000ffffa87224 */ /* 0x000fe400078e005c */
[----:B---3--:R-:W-:Y:S02]  /*16480*/  IMAD.MOV.U32 R167, RZ, RZ, R91 ;  /* 0x000000ffffa77224 */ /* 0x008fe400078e005b */
[----:B------:R-:W-:Y:S02]  /*16490*/  IMAD.MOV.U32 R166, RZ, RZ, R90 ;  /* 0x000000ffffa67224 */ /* 0x000fe400078e005a */
[----:B------:R-:W-:-:S02]  /*164a0*/  IMAD.MOV.U32 R165, RZ, RZ, R89 ;  /* 0x000000ffffa57224 */ /* 0x000fc400078e0059 */
[----:B------:R-:W-:Y:S02]  /*164b0*/  IMAD.MOV.U32 R164, RZ, RZ, R88 ;  /* 0x000000ffffa47224 */ /* 0x000fe400078e0058 */
[----:B------:R-:W-:Y:S02]  /*164c0*/  IMAD.MOV.U32 R163, RZ, RZ, R87 ;  /* 0x000000ffffa37224 */ /* 0x000fe400078e0057 */
[----:B------:R-:W-:Y:S02]  /*164d0*/  IMAD.MOV.U32 R162, RZ, RZ, R86 ;  /* 0x000000ffffa27224 */ /* 0x000fe400078e0056 */
[----:B------:R-:W-:Y:S02]  /*164e0*/  IMAD.MOV.U32 R161, RZ, RZ, R85 ;  /* 0x000000ffffa17224 */ /* 0x000fe400078e0055 */
[----:B------:R-:W-:Y:S02]  /*164f0*/  IMAD.MOV.U32 R160, RZ, RZ, R84 ;  /* 0x000000ffffa07224 */ /* 0x000fe400078e0054 */
[----:B0-----:R-:W-:-:S02]  /*16500*/  IMAD.MOV.U32 R159, RZ, RZ, R83 ;  /* 0x000000ffff9f7224 */ /* 0x001fc400078e0053 */
        /* <DEDUP_REMOVED lines=175> */
[----:B------:R-:W-:Y:S01]  /*17000*/  IMAD.MOV.U32 R45, RZ, RZ, R38 ;  /* 0x000000ffff2d7224 */ /* 0x000fe200078e0026 */
[----:B------:R4:W-:Y:S01]  /*17010*/  STL.128 [R1+0x270], R104 ;  /* 0x0002706801007387 */ /* 0x0009e20000100c00 */
[----:B------:R-:W-:Y:S02]  /*17020*/  IMAD.MOV.U32 R44, RZ, RZ, R37 ;  /* 0x000000ffff2c7224 */ /* 0x000fe400078e0025 */
[----:B------:R-:W-:Y:S01]  /*17030*/  IMAD.MOV.U32 R43, RZ, RZ, R36 ;  /* 0x000000ffff2b7224 */ /* 0x000fe200078e0024 */
[----:B------:R0:W-:Y:S01]  /*17040*/  STL.128 [R1+0x280], R108 ;  /* 0x0002806c01007387 */ /* 0x0001e20000100c00 */
[----:B------:R-:W-:Y:S02]  /*17050*/  IMAD.MOV.U32 R42, RZ, RZ, R35 ;  /* 0x000000ffff2a7224 */ /* 0x000fe400078e0023 */
[----:B------:R-:W-:Y:S01]  /*17060*/  IMAD.MOV.U32 R41, RZ, RZ, R34 ;  /* 0x000000ffff297224 */ /* 0x000fe200078e0022 */
[----:B------:R1:W-:Y:S01]  /*17070*/  STL.128 [R1+0x290], R112 ;  /* 0x0002907001007387 */ /* 0x0003e20000100c00 */
[----:B------:R-:W-:-:S02]  /*17080*/  IMAD.MOV.U32 R40, RZ, RZ, R33 ;  /* 0x000000ffff287224 */ /* 0x000fc400078e0021 */
        /* <DEDUP_REMOVED lines=18> */
[----:B--2---:R-:W-:Y:S01]  /*171b0*/  IMAD.MOV.U32 R100, RZ, RZ, R184 ;  /* 0x000000ffff647224 */ /* 0x004fe200078e00b8 */
[----:B------:R2:W-:Y:S01]  /*171c0*/  STL.128 [R1+0x300], R140 ;  /* 0x0003008c01007387 */ /* 0x0005e20000100c00 */
[----:B------:R-:W-:Y:S02]  /*171d0*/  IMAD.MOV.U32 R101, RZ, RZ, R185 ;  /* 0x000000ffff657224 */ /* 0x000fe400078e00b9 */
[----:B------:R-:W-:Y:S01]  /*171e0*/  IMAD.MOV.U32 R102, RZ, RZ, R186 ;  /* 0x000000ffff667224 */ /* 0x000fe200078e00ba */
[----:B------:R2:W-:Y:S01]  /*171f0*/  STL.128 [R1+0x310], R144 ;  /* 0x0003109001007387 */ /* 0x0005e20000100c00 */
[----:B------:R-:W-:Y:S02]  /*17200*/  IMAD.MOV.U32 R103, RZ, RZ, R187 ;  /* 0x000000ffff677224 */ /* 0x000fe400078e00bb */
[----:B----4-:R-:W-:Y:S01]  /*17210*/  IMAD.MOV.U32 R104, RZ, RZ, R188 ;  /* 0x000000ffff687224 */ /* 0x010fe200078e00bc */
[----:B------:R4:W-:Y:S01]  /*17220*/  STL.128 [R1+0x320], R148 ;  /* 0x0003209401007387 */ /* 0x0009e20000100c00 */
[----:B------:R-:W-:-:S02]  /*17230*/  IMAD.MOV.U32 R105, RZ, RZ, R189 ;  /* 0x000000ffff697224 */ /* 0x000fc400078e00bd */
[----:B------:R-:W-:Y:S02]  /*17240*/  IMAD.MOV.U32 R106, RZ, RZ, R190 ;  /* 0x000000ffff6a7224 */ /* 0x000fe400078e00be */
[----:B------:R-:W-:Y:S02]  /*17250*/  IMAD.MOV.U32 R107, RZ, RZ, R191 ;  /* 0x000000ffff6b7224 */ /* 0x000fe400078e00bf */
[----:B0-----:R-:W-:Y:S02]  /*17260*/  IMAD.MOV.U32 R108, RZ, RZ, R4 ;  /* 0x000000ffff6c7224 */ /* 0x001fe400078e0004 */
[----:B------:R-:W-:Y:S02]  /*17270*/  IMAD.MOV.U32 R109, RZ, RZ, R0 ;  /* 0x000000ffff6d7224 */ /* 0x000fe400078e0000 */
[----:B------:R-:W-:Y:S02]  /*17280*/  IMAD.MOV.U32 R110, RZ, RZ, R8 ;  /* 0x000000ffff6e7224 */ /* 0x000fe400078e0008 */
[----:B------:R-:W-:-:S02]  /*17290*/  IMAD.MOV.U32 R111, RZ, RZ, R195 ;  /* 0x000000ffff6f7224 */ /* 0x000fc400078e00c3 */
[----:B-1----:R-:W-:Y:S02]  /*172a0*/  IMAD.MOV.U32 R112, RZ, RZ, R196 ;  /* 0x000000ffff707224 */ /* 0x002fe400078e00c4 */
[----:B------:R-:W-:Y:S02]  /*172b0*/  IMAD.MOV.U32 R113, RZ, RZ, R197 ;  /* 0x000000ffff717224 */ /* 0x000fe400078e00c5 */
[----:B------:R-:W-:Y:S02]  /*172c0*/  IMAD.MOV.U32 R114, RZ, RZ, R198 ;  /* 0x000000ffff727224 */ /* 0x000fe400078e00c6 */
[----:B------:R-:W-:Y:S02]  /*172d0*/  IMAD.MOV.U32 R115, RZ, RZ, R199 ;  /* 0x000000ffff737224 */ /* 0x000fe400078e00c7 */
[----:B---3--:R-:W-:Y:S02]  /*172e0*/  IMAD.MOV.U32 R116, RZ, RZ, R200 ;  /* 0x000000ffff747224 */ /* 0x008fe400078e00c8 */
        /* <DEDUP_REMOVED lines=23> */
[----:B--2---:R-:W-:Y:S02]  /*17460*/  IMAD.MOV.U32 R140, RZ, RZ, R224 ;  /* 0x000000ffff8c7224 */ /* 0x004fe400078e00e0 */
[----:B------:R-:W-:-:S02]  /*17470*/  IMAD.MOV.U32 R141, RZ, RZ, R225 ;  /* 0x000000ffff8d7224 */ /* 0x000fc400078e00e1 */
[----:B------:R-:W-:Y:S02]  /*17480*/  IMAD.MOV.U32 R142, RZ, RZ, R226 ;  /* 0x000000ffff8e7224 */ /* 0x000fe400078e00e2 */
[----:B------:R-:W-:Y:S02]  /*17490*/  IMAD.MOV.U32 R143, RZ, RZ, R227 ;  /* 0x000000ffff8f7224 */ /* 0x000fe400078e00e3 */
[----:B------:R-:W-:Y:S02]  /*174a0*/  IMAD.MOV.U32 R144, RZ, RZ, R228 ;  /* 0x000000ffff907224 */ /* 0x000fe400078e00e4 */
[----:B------:R-:W-:Y:S02]  /*174b0*/  IMAD.MOV.U32 R145, RZ, RZ, R229 ;  /* 0x000000ffff917224 */ /* 0x000fe400078e00e5 */
[----:B------:R-:W-:Y:S02]  /*174c0*/  IMAD.MOV.U32 R146, RZ, RZ, R230 ;  /* 0x000000ffff927224 */ /* 0x000fe400078e00e6 */
[----:B------:R-:W-:-:S02]  /*174d0*/  IMAD.MOV.U32 R147, RZ, RZ, R231 ;  /* 0x000000ffff937224 */ /* 0x000fc400078e00e7 */
[----:B----4-:R-:W-:Y:S02]  /*174e0*/  IMAD.MOV.U32 R148, RZ, RZ, R232 ;  /* 0x000000ffff947224 */ /* 0x010fe400078e00e8 */
[----:B------:R-:W-:Y:S02]  /*174f0*/  IMAD.MOV.U32 R149, RZ, RZ, R233 ;  /* 0x000000ffff957224 */ /* 0x000fe400078e00e9 */
[----:B------:R-:W-:Y:S02]  /*17500*/  IMAD.MOV.U32 R150, RZ, RZ, R7 ;  /* 0x000000ffff967224 */ /* 0x000fe400078e0007 */
[----:B------:R-:W-:Y:S02]  /*17510*/  IMAD.MOV.U32 R151, RZ, RZ, R235 ;  /* 0x000000ffff977224 */ /* 0x000fe400078e00eb */
[----:B------:R-:W-:Y:S02]  /*17520*/  IMAD.MOV.U32 R24, RZ, RZ, R18 ;  /* 0x000000ffff187224 */ /* 0x000fe400078e0012 */
[----:B------:R-:W-:-:S02]  /*17530*/  IMAD.MOV.U32 R25, RZ, RZ, R2 ;  /* 0x000000ffff197224 */ /* 0x000fc400078e0002 */
[----:B------:R-:W-:Y:S02]  /*17540*/  IMAD.MOV.U32 R26, RZ, RZ, R3 ;  /* 0x000000ffff1a7224 */ /* 0x000fe400078e0003 */
[----:B------:R-:W-:-:S06]  /*17550*/  IMAD.MOV.U32 R27, RZ, RZ, R19 ;  /* 0x000000ffff1b7224 */ /* 0x000fcc00078e0013 */
[----:B------:R-:W-:-:S06]  /*17560*/  WARPGROUP.ARRIVE ;  /* 0x00000000000079c5 */ /* 0x000fcc0000000000 */
[----:B------:R-:W-:Y:S01]  /*17570*/  HGMMA.64x256x16.F32.BF16 R24, R152, gdesc[UR4].tnspB, R24, gsb0 ;  /* 0x43e0000498187df0 */ /* 0x000fe20008001818 */
[----:B------:R0:W-:Y:S04]  /*17580*/  STL.128 [R1+0x340], R156 ;  /* 0x0003409c01007387 */ /* 0x0001e80000100c00 */
[----:B------:R1:W-:Y:S04]  /*17590*/  STL.128 [R1+0x350], R160 ;  /* 0x000350a001007387 */ /* 0x0003e80000100c00 */
[----:B0-----:R-:W2:Y:S04]  /*175a0*/  LDL.LU.128 R156, [R1+0x12c0] ;  /* 0x0012c000019c7983 */ /* 0x001ea80000300c00 */
[----:B-1----:R-:W3:Y:S04]  /*175b0*/  LDL.LU.128 R160, [R1+0x12d0] ;  /* 0x0012d00001a07983 */ /* 0x002ee80000300c00 */
[----:B------:R0:W-:Y:S04]  /*175c0*/  STL.128 [R1+0x370], R168 ;  /* 0x000370a801007387 */ /* 0x0001e80000100c00 */
[----:B------:R1:W-:Y:S04]  /*175d0*/  STL.128 [R1+0x360], R164 ;  /* 0x000360a401007387 */ /* 0x0003e80000100c00 */
[----:B0-----:R-:W4:Y:S04]  /*175e0*/  LDL.LU.128 R168, [R1+0x12f0] ;  /* 0x0012f00001a87983 */ /* 0x001f280000300c00 */
[----:B-1----:R-:W4:Y:S04]  /*175f0*/  LDL.LU.128 R164, [R1+0x12e0] ;  /* 0x0012e00001a47983 */ /* 0x002f280000300c00 */
[----:B------:R0:W-:Y:S04]  /*17600*/  STL [R1+0x12a8], R194 ;  /* 0x0012a8c201007387 */ /* 0x0001e80000100800 */
[----:B------:R1:W-:Y:S01]  /*17610*/  STL.64 [R1+0x12a0], R192 ;  /* 0x0012a0c001007387 */ /* 0x0003e20000100a00 */
[----:B0-----:R-:W-:-:S02]  /*17620*/  IMAD.MOV.U32 R194, RZ, RZ, R8 ;  /* 0x000000ffffc27224 */ /* 0x001fc400078e0008 */
[----:B-1----:R-:W-:Y:S02]  /*17630*/  IMAD.MOV.U32 R192, RZ, RZ, R4 ;  /* 0x000000ffffc07224 */ /* 0x002fe400078e0004 */
[----:B------:R-:W-:-:S05]  /*17640*/  IMAD.MOV.U32 R193, RZ, RZ, R0 ;  /* 0x000000ffffc17224 */ /* 0x000fca00078e0000 */
[----:B------:R0:W-:Y:S04]  /*17650*/  STL.128 [R1+0x3b0], R192 ;  /* 0x0003b0c001007387 */ /* 0x0001e80000100c00 */
[----:B0-----:R-:W4:Y:S04]  /*17660*/  LDL.LU R194, [R1+0x12a8] ;  /* 0x0012a80001c27983 */ /* 0x001f280000300800 */
[----:B------:R-:W4:Y:S01]  /*17670*/  LDL.LU.64 R192, [R1+0x12a0] ;  /* 0x0012a00001c07983 */ /* 0x000f220000300a00 */
[----:B------:R-:W-:-:S05]  /*17680*/  IMAD.MOV.U32 R183, RZ, RZ, 0x1 ;  /* 0x00000001ffb77424 */ /* 0x000fca00078e00ff */
[----:B------:R0:W-:Y:S04]  /*17690*/  STL.128 [R1+0x1320], R180 ;  /* 0x001320b401007387 */ /* 0x0001e80000100c00 */
[----:B------:R1:W-:Y:S04]  /*176a0*/  STL.128 [R1+0x1310], R176 ;  /* 0x001310b001007387 */ /* 0x0003e80000100c00 */
[----:B------:R1:W-:Y:S04]  /*176b0*/  STL.128 [R1+0x380], R172 ;  /* 0x000380ac01007387 */ /* 0x0003e80000100c00 */
[----:B0-----:R-:W4:Y:S04]  /*176c0*/  LDL.LU.128 R180, [R1+0x1320] ;  /* 0x0013200001b47983 */ /* 0x001f280000300c00 */
[----:B-1----:R-:W4:Y:S04]  /*176d0*/  LDL.LU.128 R176, [R1+0x1310] ;  /* 0x0013100001b07983 */ /* 0x002f280000300c00 */
[----:B------:R-:W4:Y:S01]  /*176e0*/  LDL.LU.128 R172, [R1+0x1300] ;  /* 0x0013000001ac7983 */ /* 0x000f220000300c00 */
[----:B------:R-:W-:-:S03]  /*176f0*/  WARPGROUP.DEPBAR.LE gsb0, 0x0 ;  /* 0x00008000000079c5 */ /* 0x000fc60000010000 */
        /* <DEDUP_REMOVED lines=9> */
[----:B0-----:R-:W4:Y:S04]  /*17790*/  LDL.LU.128 R140, [R1+0x1200] ;  /* 0x00120000018c7983 */ /* 0x001f280000300c00 */
[----:B-1----:R-:W4:Y:S04]  /*177a0*/  LDL.LU.128 R136, [R1+0x11f0] ;  /* 0x0011f00001887983 */ /* 0x002f280000300c00 */
[----:B------:R-:W4:Y:S04]  /*177b0*/  LDL.LU.128 R132, [R1+0x11e0] ;  /* 0x0011e00001847983 */ /* 0x000f280000300c00 */
[----:B------:R-:W4:Y:S04]  /*177c0*/  LDL.LU.128 R128, [R1+0x11d0] ;  /* 0x0011d00001807983 */ /* 0x000f280000300c00 */
[----:B------:R-:W4:Y:S04]  /*177d0*/  LDL.LU.128 R124, [R1+0x11c0] ;  /* 0x0011c000017c7983 */ /* 0x000f280000300c00 */
[----:B------:R-:W4:Y:S04]  /*177e0*/  LDL.LU.128 R120, [R1+0x11b0] ;  /* 0x0011b00001787983 */ /* 0x000f280000300c00 */
[----:B------:R-:W4:Y:S04]  /*177f0*/  LDL.LU.128 R116, [R1+0x11a0] ;  /* 0x0011a00001747983 */ /* 0x000f280000300c00 */
[----:B------:R-:W4:Y:S04]  /*17800*/  LDL.LU.128 R112, [R1+0x1190] ;  /* 0x0011900001707983 */ /* 0x000f280000300c00 */
[----:B------:R-:W4:Y:S04]  /*17810*/  LDL.LU.128 R108, [R1+0x1180] ;  /* 0x00118000016c7983 */ /* 0x000f280000300c00 */
[----:B------:R0:W-:Y:S04]  /*17820*/  STL.128 [R1+0x1220], R148 ;  /* 0x0012209401007387 */ /* 0x0001e80000100c00 */
[----:B------:R1:W-:Y:S04]  /*17830*/  STL.128 [R1+0x1210], R144 ;  /* 0x0012109001007387 */ /* 0x0003e80000100c00 */
[----:B0-----:R-:W4:Y:S04]  /*17840*/  LDL.LU.128 R148, [R1+0x1220] ;  /* 0x0012200001947983 */ /* 0x001f280000300c00 */
[----:B-1----:R-:W4:Y:S04]  /*17850*/  LDL.LU.128 R144, [R1+0x1210] ;  /* 0x0012100001907983 */ /* 0x002f280000300c00 */
[----:B---3--:R0:W-:Y:S04]  /*17860*/  STL.128 [R1+0x1240], R160 ;  /* 0x001240a001007387 */ /* 0x0081e80000100c00 */
[----:B--2---:R1:W-:Y:S04]  /*17870*/  STL.128 [R1+0x1230], R156 ;  /* 0x0012309c01007387 */ /* 0x0043e80000100c00 */
[----:B0-----:R-:W2:Y:S04]  /*17880*/  LDL.LU.128 R160, [R1+0x1240] ;  /* 0x0012400001a07983 */ /* 0x001ea80000300c00 */
[----:B-1----:R-:W3:Y:S04]  /*17890*/  LDL.LU.128 R156, [R1+0x1230] ;  /* 0x00123000019c7983 */ /* 0x002ee80000300c00 */
[----:B----4-:R0:W-:Y:S04]  /*178a0*/  STL.128 [R1+0x1260], R168 ;  /* 0x001260a801007387 */ /* 0x0101e80000100c00 */
[----:B------:R1:W-:Y:S04]  /*178b0*/  STL.128 [R1+0x1250], R164 ;  /* 0x001250a401007387 */ /* 0x0003e80000100c00 */
[----:B0-----:R-:W4:Y:S04]  /*178c0*/  LDL.LU.128 R168, [R1+0x1260] ;  /* 0x0012600001a87983 */ /* 0x001f280000300c00 */
[----:B-1----:R-:W4:Y:S01]  /*178d0*/  LDL.LU.128 R164, [R1+0x1250] ;  /* 0x0012500001a47983 */ /* 0x002f220000300c00 */
[----:B------:R-:W-:-:S02]  /*178e0*/  F2FP.BF16.F32.PACK_AB R152, R15, R20 ;  /* 0x000000140f98723e */ /* 0x000fc400000010ff */
[----:B------:R-:W-:Y:S01]  /*178f0*/  F2FP.BF16.F32.PACK_AB R153, R11, R12 ;  /* 0x0000000c0b99723e */ /* 0x000fe200000010ff */
[----:B------:R0:W-:Y:S01]  /*17900*/  STL.128 [R1+0x390], R184 ;  /* 0x000390b801007387 */ /* 0x0001e20000100c00 */
[----:B------:R-:W-:Y:S02]  /*17910*/  F2FP.BF16.F32.PACK_AB R154, R21, R22 ;  /* 0x00000016159a723e */ /* 0x000fe400000010ff */
[----:B------:R-:W-:Y:S01]  /*17920*/  F2FP.BF16.F32.PACK_AB R155, R13, R14 ;  /* 0x0000000e0d9b723e */ /* 0x000fe200000010ff */
[----:B------:R1:W-:Y:S04]  /*17930*/  STL.128 [R1+0x3a0], R188 ;  /* 0x0003a0bc01007387 */ /* 0x0003e80000100c00 */
[----:B------:R-:W-:Y:S04]  /*17940*/  STL.128 [R1+0x3c0], R196 ;  /* 0x0003c0c401007387 */ /* 0x000fe80000100c00 */
[----:B------:R-:W-:Y:S04]  /*17950*/  STL.128 [R1+0x3d0], R200 ;  /* 0x0003d0c801007387 */ /* 0x000fe80000100c00 */
[----:B------:R-:W-:Y:S01]  /*17960*/  STL.128 [R1+0x3e0], R204 ;  /* 0x0003e0cc01007387 */ /* 0x000fe20000100c00 */
[----:B0-----:R-:W-:-:S02]  /*17970*/  IMAD.MOV.U32 R187, RZ, RZ, R103 ;  /* 0x000000ffffbb7224 */ /* 0x001fc400078e0067 */
[----:B------:R-:W-:Y:S01]  /*17980*/  IMAD.MOV.U32 R186, RZ, RZ, R102 ;  /* 0x000000ffffba7224 */ /* 0x000fe200078e0066 */
[----:B------:R-:W-:Y:S01]  /*17990*/  STL.128 [R1+0x3f0], R208 ;  /* 0x0003f0d001007387 */ /* 0x000fe20000100c00 */
[----:B-1----:R-:W-:Y:S02]  /*179a0*/  IMAD.MOV.U32 R191, RZ, RZ, R107 ;  /* 0x000000ffffbf7224 */ /* 0x002fe400078e006b */
[----:B------:R-:W-:Y:S01]  /*179b0*/  IMAD.MOV.U32 R190, RZ, RZ, R106 ;  /* 0x000000ffffbe7224 */ /* 0x000fe200078e006a */
[----:B------:R-:W-:Y:S01]  /*179c0*/  STL.128 [R1+0x400], R212 ;  /* 0x000400d401007387 */ /* 0x000fe20000100c00 */
[----:B------:R-:W-:Y:S02]  /*179d0*/  IMAD.MOV.U32 R189, RZ, RZ, R105 ;  /* 0x000000ffffbd7224 */ /* 0x000fe400078e0069 */
[----:B------:R-:W-:Y:S01]  /*179e0*/  IMAD.MOV.U32 R188, RZ, RZ, R104 ;  /* 0x000000ffffbc7224 */ /* 0x000fe200078e0068 */
[----:B------:R-:W-:Y:S01]  /*179f0*/  STL.128 [R1+0x410], R216 ;  /* 0x000410d801007387 */ /* 0x000fe20000100c00 */
[----:B------:R-:W-:-:S02]  /*17a00*/  IMAD.MOV.U32 R185, RZ, RZ, R101 ;  /* 0x000000ffffb97224 */ /* 0x000fc400078e0065 */
[----:B------:R-:W-:Y:S01]  /*17a10*/  IMAD.MOV.U32 R184, RZ, RZ, R100 ;  /* 0x000000ffffb87224 */ /* 0x000fe200078e0064 */
[----:B------:R-:W-:Y:S04]  /*17a20*/  STL.128 [R1+0x420], R220 ;  /* 0x000420dc01007387 */ /* 0x000fe80000100c00 */
[----:B------:R-:W-:Y:S01]  /*17a30*/  STL.128 [R1+0x430], R224 ;  /* 0x000430e001007387 */ /* 0x000fe20000100c00 */
[----:B------:R-:W-:-:S03]  /*17a40*/  IMAD.MOV.U32 R15, RZ, RZ, R19 ;  /* 0x000000ffff0f7224 */ /* 0x000fc600078e0013 */
[----:B------:R0:W-:Y:S04]  /*17a50*/  STL.128 [R1+0x10e0], R188 ;  /* 0x0010e0bc01007387 */ /* 0x0001e80000100c00 */
[----:B------:R1:W-:Y:S04]  /*17a60*/  STL.128 [R1+0x10d0], R184 ;  /* 0x0010d0b801007387 */ /* 0x0003e80000100c00 */
[----:B------:R1:W-:Y:S04]  /*17a70*/  STL.128 [R1+0x1050], R152 ;  /* 0x0010509801007387 */ /* 0x0003e80000100c00 */
[----:B------:R-:W-:Y:S04]  /*17a80*/  STL.128 [R1+0x440], R228 ;  /* 0x000440e401007387 */ /* 0x000fe80000100c00 */
[----:B0-----:R-:W4:Y:S04]  /*17a90*/  LDL.LU.128 R188, [R1+0x10e0] ;  /* 0x0010e00001bc7983 */ /* 0x001f280000300c00 */
[----:B-1----:R-:W4:Y:S01]  /*17aa0*/  LDL.LU.128 R184, [R1+0x10d0] ;  /* 0x0010d00001b87983 */ /* 0x002f220000300c00 */
[----:B------:R-:W-:-:S02]  /*17ab0*/  IMAD.MOV.U32 R155, RZ, RZ, R79 ;  /* 0x000000ffff9b7224 */ /* 0x000fc400078e004f */
[----:B------:R-:W-:Y:S02]  /*17ac0*/  IMAD.MOV.U32 R154, RZ, RZ, R78 ;  /* 0x000000ffff9a7224 */ /* 0x000fe400078e004e */
[----:B------:R-:W-:Y:S02]  /*17ad0*/  IMAD.MOV.U32 R153, RZ, RZ, R77 ;  /* 0x000000ffff997224 */ /* 0x000fe400078e004d */
[----:B------:R-:W-:-:S05]  /*17ae0*/  IMAD.MOV.U32 R152, RZ, RZ, R76 ;  /* 0x000000ffff987224 */ /* 0x000fca00078e004c */
[----:B------:R-:W-:Y:S04]  /*17af0*/  STL.128 [R1+0x330], R152 ;  /* 0x0003309801007387 */ /* 0x000fe80000100c00 */
[----:B------:R0:W-:Y:S04]  /*17b00*/  STL.128 [R1+0x1290], R180 ;  /* 0x001290b401007387 */ /* 0x0001e80000100c00 */
[----:B------:R1:W-:Y:S04]  /*17b10*/  STL.128 [R1+0x1280], R176 ;  /* 0x001280b001007387 */ /* 0x0003e80000100c00 */
[----:B------:R1:W-:Y:S04]  /*17b20*/  STL.128 [R1+0x1270], R172 ;  /* 0x001270ac01007387 */ /* 0x0003e80000100c00 */
[----:B0-----:R-:W4:Y:S04]  /*17b30*/  LDL.LU.128 R180, [R1+0x1290] ;  /* 0x0012900001b47983 */ /* 0x001f280000300c00 */
[----:B-1----:R-:W4:Y:S04]  /*17b40*/  LDL.LU.128 R176, [R1+0x1280] ;  /* 0x0012800001b07983 */ /* 0x002f280000300c00 */
[----:B------:R-:W4:Y:S01]  /*17b50*/  LDL.LU.128 R172, [R1+0x1270] ;  /* 0x0012700001ac7983 */ /* 0x000f220000300c00 */
        /* <DEDUP_REMOVED lines=41> */
[----:B------:R1:W-:Y:S01]  /*17df0*/  STL.128 [R1+0x10f0], R192 ;  /* 0x0010f0c001007387 */ /* 0x0003e20000100c00 */
[----:B------:R-:W-:-:S03]  /*17e00*/  IMAD.MOV.U32 R10, RZ, RZ, R148 ;  /* 0x000000ffff0a7224 */ /* 0x000fc600078e0094 */
[----:B0-----:R-:W4:Y:S01]  /*17e10*/  LDL.LU.128 R224, [R1+0x1170] ;  /* 0x0011700001e07983 */ /* 0x001f220000300c00 */
[----:B------:R-:W-:-:S03]  /*17e20*/  IMAD.MOV.U32 R19, RZ, RZ, R147 ;  /* 0x000000ffff137224 */ /* 0x000fc600078e0093 */
[----:B-1----:R-:W4:Y:S01]  /*17e30*/  LDL.LU.128 R220, [R1+0x1160] ;  /* 0x0011600001dc7983 */ /* 0x002f220000300c00 */
[----:B------:R-:W-:-:S03]  /*17e40*/  IMAD.MOV.U32 R230, RZ, RZ, R146 ;  /* 0x000000ffffe67224 */ /* 0x000fc600078e0092 */
[----:B------:R-:W4:Y:S01]  /*17e50*/  LDL.LU.128 R216, [R1+0x1150] ;  /* 0x0011500001d87983 */ /* 0x000f220000300c00 */
[----:B------:R-:W-:-:S03]  /*17e60*/  IMAD.MOV.U32 R229, RZ, RZ, R145 ;  /* 0x000000ffffe57224 */ /* 0x000fc600078e0091 */
[----:B------:R-:W4:Y:S04]  /*17e70*/  LDL.LU.128 R212, [R1+0x1140] ;  /* 0x0011400001d47983 */ /* 0x000f280000300c00 */
[----:B------:R-:W4:Y:S04]  /*17e80*/  LDL.LU.128 R208, [R1+0x1130] ;  /* 0x0011300001d07983 */ /* 0x000f280000300c00 */
[----:B------:R-:W4:Y:S04]  /*17e90*/  LDL.LU.128 R204, [R1+0x1120] ;  /* 0x0011200001cc7983 */ /* 0x000f280000300c00 */
[----:B------:R-:W4:Y:S04]  /*17ea0*/  LDL.LU.128 R200, [R1+0x1110] ;  /* 0x0011100001c87983 */ /* 0x000f280000300c00 */
[----:B------:R-:W4:Y:S04]  /*17eb0*/  LDL.LU.128 R196, [R1+0x1100] ;  /* 0x0011000001c47983 */ /* 0x000f280000300c00 */
        /* <DEDUP_REMOVED lines=9> */
[----:B------:R-:W4:Y:S04]  /*17f50*/  LDL.LU.128 R152, [R1+0x1050] ;  /* 0x0010500001987983 */ /* 0x000f280000300c00 */
[----:B--2---:R0:W-:Y:S04]  /*17f60*/  STL.128 [R1+0x1070], R160 ;  /* 0x001070a001007387 */ /* 0x0041e80000100c00 */
[----:B---3--:R1:W-:Y:S01]  /*17f70*/  STL.128 [R1+0x1060], R156 ;  /* 0x0010609c01007387 */ /* 0x0083e20000100c00 */
[----:B------:R-:W-:-:S03]  /*17f80*/  IMAD.MOV.U32 R6, RZ, RZ, R151 ;  /* 0x000000ffff067224 */ /* 0x000fc600078e0097 */
[----:B------:R2:W-:Y:S01]  /*17f90*/  STL [R1+0x12ac], R234 ;  /* 0x0012acea01007387 */ /* 0x0005e20000100800 */
        /* <DEDUP_REMOVED lines=10> */
[----:B--2---:R-:W-:Y:S02]  /*18040*/  IMAD.MOV.U32 R234, RZ, RZ, R7 ;  /* 0x000000ffffea7224 */ /* 0x004fe400078e0007 */
[----:B------:R-:W-:Y:S01]  /*18050*/  IMAD.MOV.U32 R7, RZ, RZ, R150 ;  /* 0x000000ffff077224 */ /* 0x000fe200078e0096 */
[----:B------:R0:W-:Y:S01]  /*18060*/  STL.128 [R1+0x340], R156 ;  /* 0x0003409c01007387 */ /* 0x0001e20000100c00 */
        /* <DEDUP_REMOVED lines=8> */
[----:B------:R-:W-:Y:S01]  /*180f0*/  IMAD.MOV.U32 R79, RZ, RZ, R162 ;  /* 0x000000ffff4f7224 */ /* 0x000fe200078e00a2 */
[----:B0-----:R-:W2:Y:S01]  /*18100*/  LDL.LU.128 R156, [R1+0x1060] ;  /* 0x00106000019c7983 */ /* 0x001ea20000300c00 */
[----:B------:R-:W-:Y:S02]  /*18110*/  IMAD.MOV.U32 R78, RZ, RZ, R161 ;  /* 0x000000ffff4e7224 */ /* 0x000fe400078e00a1 */
[----:B------:R-:W-:Y:S02]  /*18120*/  IMAD.MOV.U32 R77, RZ, RZ, R160 ;  /* 0x000000ffff4d7224 */ /* 0x000fe400078e00a0 */
[----:B-1----:R-:W3:Y:S04]  /*18130*/  LDL.LU.128 R160, [R1+0x1070] ;  /* 0x0010700001a07983 */ /* 0x002ee80000300c00 */
[----:B----4-:R0:W-:Y:S01]  /*18140*/  STL.128 [R1+0x1090], R168 ;  /* 0x001090a801007387 */ /* 0x0101e20000100c00 */
[----:B------:R-:W-:-:S03]  /*18150*/  IMAD.MOV.U32 R228, RZ, RZ, R144 ;  /* 0x000000ffffe47224 */ /* 0x000fc600078e0090 */
[----:B------:R1:W-:Y:S01]  /*18160*/  STL.128 [R1+0x1080], R164 ;  /* 0x001080a401007387 */ /* 0x0003e20000100c00 */
[----:B------:R-:W-:Y:S02]  /*18170*/  IMAD.MOV.U32 R144, RZ, RZ, R68 ;  /* 0x000000ffff907224 */ /* 0x000fe400078e0044 */
[----:B------:R-:W-:Y:S02]  /*18180*/  IMAD.MOV.U32 R143, RZ, RZ, R67 ;  /* 0x000000ffff8f7224 */ /* 0x000fe400078e0043 */
[----:B------:R-:W-:Y:S02]  /*18190*/  IMAD.MOV.U32 R142, RZ, RZ, R66 ;  /* 0x000000ffff8e7224 */ /* 0x000fe400078e0042 */
[----:B------:R-:W-:Y:S02]  /*181a0*/  IMAD.MOV.U32 R141, RZ, RZ, R65 ;  /* 0x000000ffff8d7224 */ /* 0x000fe400078e0041 */
[----:B0-----:R-:W-:Y:S02]  /*181b0*/  IMAD.MOV.U32 R171, RZ, RZ, R95 ;  /* 0x000000ffffab7224 */ /* 0x001fe400078e005f */
[----:B------:R-:W-:-:S02]  /*181c0*/  IMAD.MOV.U32 R170, RZ, RZ, R94 ;  /* 0x000000ffffaa7224 */ /* 0x000fc400078e005e */
[----:B------:R-:W-:Y:S02]  /*181d0*/  IMAD.MOV.U32 R169, RZ, RZ, R93 ;  /* 0x000000ffffa97224 */ /* 0x000fe400078e005d */
[----:B------:R-:W-:Y:S02]  /*181e0*/  IMAD.MOV.U32 R168, RZ, RZ, R92 ;  /* 0x000000ffffa87224 */ /* 0x000fe400078e005c */
[----:B-1----:R-:W-:Y:S02]  /*181f0*/  IMAD.MOV.U32 R167, RZ, RZ, R91 ;  /* 0x000000ffffa77224 */ /* 0x002fe400078e005b */
        /* <DEDUP_REMOVED lines=35> */
[----:B------:R-:W-:Y:S02]  /*18430*/  VIADD R4, R16, 0x100 ;  /* 0x0000010010047836 */ /* 0x000fe40000000000 */
        /* <DEDUP_REMOVED lines=30> */
[----:B------:R-:W-:Y:S01]  /*18620*/  STL.128 [R1+0x2f0], R136 ;  /* 0x0002f08801007387 */ /* 0x000fe20000100c00 */
[----:B0-----:R-:W-:Y:S02]  /*18630*/  IMAD.MOV.U32 R232, RZ, RZ, R109 ;  /* 0x000000ffffe87224 */ /* 0x001fe400078e006d */
[----:B------:R-:W-:Y:S01]  /*18640*/  IMAD.MOV.U32 R233, RZ, RZ, R108 ;  /* 0x000000ffffe97224 */ /* 0x000fe200078e006c */
[----:B------:R-:W-:Y:S01]  /*18650*/  STL.128 [R1+0x300], R140 ;  /* 0x0003008c01007387 */ /* 0x000fe20000100c00 */
[----:B------:R-:W-:Y:S02]  /*18660*/  IMAD.MOV.U32 R59, RZ, RZ, R142 ;  /* 0x000000ffff3b7224 */ /* 0x000fe400078e008e */
[----:B------:R-:W-:Y:S01]  /*18670*/  IMAD.MOV.U32 R110, RZ, RZ, R34 ;  /* 0x000000ffff6e7224 */ /* 0x000fe200078e0022 */
[----:B------:R-:W-:Y:S01]  /*18680*/  STL.128 [R1+0x310], R144 ;  /* 0x0003109001007387 */ /* 0x000fe20000100c00 */
[----:B------:R-:W-:-:S02]  /*18690*/  IMAD.MOV.U32 R109, RZ, RZ, R33 ;  /* 0x000000ffff6d7224 */ /* 0x000fc400078e0021 */
[----:B------:R-:W-:Y:S01]  /*186a0*/  IMAD.MOV.U32 R108, RZ, RZ, R32 ;  /* 0x000000ffff6c7224 */ /* 0x000fe200078e0020 */
[----:B------:R-:W-:Y:S01]  /*186b0*/  STL.128 [R1+0x320], R148 ;  /* 0x0003209401007387 */ /* 0x000fe20000100c00 */
[----:B------:R-:W-:Y:S02]  /*186c0*/  IMAD.MOV.U32 R52, RZ, RZ, R135 ;  /* 0x000000ffff347224 */ /* 0x000fe400078e0087 */
[----:B------:R-:W-:Y:S02]  /*186d0*/  IMAD.MOV.U32 R56, RZ, RZ, R139 ;  /* 0x000000ffff387224 */ /* 0x000fe400078e008b */
[----:B------:R-:W-:Y:S02]  /*186e0*/  IMAD.MOV.U32 R100, RZ, RZ, R184 ;  /* 0x000000ffff647224 */ /* 0x000fe400078e00b8 */
[----:B------:R-:W-:Y:S02]  /*186f0*/  IMAD.MOV.U32 R101, RZ, RZ, R185 ;  /* 0x000000ffff657224 */ /* 0x000fe400078e00b9 */
        /* <DEDUP_REMOVED lines=17> */
[----:B------:R-:W2:Y:S01]  /*18810*/  LDL.LU R234, [R1+0x12ac] ;  /* 0x0012ac0001ea7983 */ /* 0x000ea20000300800 */
        /* <DEDUP_REMOVED lines=15> */
[----:B------:R-:W-:Y:S01]  /*18910*/  IMAD.MOV.U32 R41, RZ, RZ, R124 ;  /* 0x000000ffff297224 */ /* 0x000fe200078e007c */
[----:B------:R-:W-:Y:S01]  /*18920*/  R2UR UR6, R4 ;  /* 0x00000000040672ca */ /* 0x000fe200000e0000 */
        /* <DEDUP_REMOVED lines=19> */
[----:B------:R-:W-:Y:S01]  /*18a60*/  R2UR UR7, R5 ;  /* 0x00000000050772ca */ /* 0x000fe200000e0000 */
        /* <DEDUP_REMOVED lines=25> */
[----:B0-----:R-:W2:Y:S01]  /*18c00*/  LDL.LU.128 R180, [R1+0x10c0] ;  /* 0x0010c00001b47983 */ /* 0x001ea20000300c00 */
[----:B------:R-:W-:Y:S02]  /*18c10*/  IMAD.MOV.U32 R68, RZ, RZ, R61 ;  /* 0x000000ffff447224 */ /* 0x000fe400078e003d */
[----:B------:R-:W-:Y:S01]  /*18c20*/  IMAD.MOV.U32 R67, RZ, RZ, R60 ;  /* 0x000000ffff437224 */ /* 0x000fe200078e003c */
[----:B-1----:R-:W2:Y:S01]  /*18c30*/  LDL.LU.128 R176, [R1+0x10b0] ;  /* 0x0010b00001b07983 */ /* 0x002ea20000300c00 */
[----:B------:R-:W-:-:S02]  /*18c40*/  IMAD.MOV.U32 R66, RZ, RZ, R59 ;  /* 0x000000ffff427224 */ /* 0x000fc400078e003b */
[----:B------:R-:W-:Y:S01]  /*18c50*/  IMAD.MOV.U32 R27, RZ, RZ, R110 ;  /* 0x000000ffff1b7224 */ /* 0x000fe200078e006e */
[----:B----4-:R-:W4:Y:S01]  /*18c60*/  LDL.LU.128 R172, [R1+0x10a0] ;  /* 0x0010a00001ac7983 */ /* 0x010f220000300c00 */
[----:B------:R-:W-:Y:S02]  /*18c70*/  IMAD.MOV.U32 R26, RZ, RZ, R109 ;  /* 0x000000ffff1a7224 */ /* 0x000fe400078e006d */
[----:B------:R-:W-:Y:S01]  /*18c80*/  IMAD.MOV.U32 R65, RZ, RZ, R58 ;  /* 0x000000ffff417224 */ /* 0x000fe200078e003a */
[----:B------:R-:W4:Y:S01]  /*18c90*/  LDL.LU.128 R164, [R1+0x1080] ;  /* 0x0010800001a47983 */ /* 0x000f220000300c00 */
[----:B------:R-:W-:Y:S02]  /*18ca0*/  IMAD.MOV.U32 R64, RZ, RZ, R57 ;  /* 0x000000ffff407224 */ /* 0x000fe400078e0039 */
[----:B------:R-:W-:Y:S01]  /*18cb0*/  IMAD.MOV.U32 R63, RZ, RZ, R56 ;  /* 0x000000ffff3f7224 */ /* 0x000fe200078e0038 */
        /* <DEDUP_REMOVED lines=45> */
[----:B---3--:R-:W-:Y:S02]  /*18f90*/  IMAD.MOV.U32 R104, RZ, RZ, R188 ;  /* 0x000000ffff687224 */ /* 0x008fe400078e00bc */
        /* <DEDUP_REMOVED lines=47> */
[----:B------:R-:W-:-:S06]  /*19290*/  WARPGROUP.ARRIVE ;  /* 0x00000000000079c5 */ /* 0x000fcc0000000000 */
[----:B------:R-:W-:Y:S01]  /*192a0*/  HGMMA.64x256x16.F32.BF16 R24, R152, gdesc[UR4].tnspB, R24, gsb0 ;  /* 0x43e0000498187df0 */ /* 0x000fe20008001818 */
[----:B------:R0:W-:Y:S04]  /*192b0*/  STL.128 [R1+0xfe0], R160 ;  /* 0x000fe0a001007387 */ /* 0x0001e80000100c00 */
[----:B--2---:R1:W-:Y:S04]  /*192c0*/  STL.128 [R1+0xfd0], R156 ;  /* 0x000fd09c01007387 */ /* 0x0043e80000100c00 */
[----:B------:R2:W-:Y:S04]  /*192d0*/  STL [R1+0x1048], R194 ;  /* 0x001048c201007387 */ /* 0x0005e80000100800 */
[----:B0-----:R-:W3:Y:S04]  /*192e0*/  LDL.LU.128 R160, [R1+0xfe0] ;  /* 0x000fe00001a07983 */ /* 0x001ee80000300c00 */
[----:B-1----:R-:W3:Y:S01]  /*192f0*/  LDL.LU.128 R156, [R1+0xfd0] ;  /* 0x000fd000019c7983 */ /* 0x002ee20000300c00 */
[----:B--2---:R-:W-:-:S03]  /*19300*/  IMAD.MOV.U32 R194, RZ, RZ, R231 ;  /* 0x000000ffffc27224 */ /* 0x004fc600078e00e7 */
[----:B------:R0:W-:Y:S02]  /*19310*/  STL.64 [R1+0x1040], R192 ;  /* 0x001040c001007387 */ /* 0x0001e40000100a00 */
[----:B0-----:R-:W-:Y:S02]  /*19320*/  IMAD.MOV.U32 R192, RZ, RZ, R233 ;  /* 0x000000ffffc07224 */ /* 0x001fe400078e00e9 */
[----:B------:R-:W-:-:S05]  /*19330*/  IMAD.MOV.U32 R193, RZ, RZ, R232 ;  /* 0x000000ffffc17224 */ /* 0x000fca00078e00e8 */
[----:B------:R0:W-:Y:S04]  /*19340*/  STL.128 [R1+0x3b0], R192 ;  /* 0x0003b0c001007387 */ /* 0x0001e80000100c00 */
[----:B0-----:R-:W2:Y:S04]  /*19350*/  LDL.LU R194, [R1+0x1048] ;  /* 0x0010480001c27983 */ /* 0x001ea80000300800 */
[----:B------:R-:W2:Y:S04]  /*19360*/  LDL.LU.64 R192, [R1+0x1040] ;  /* 0x0010400001c07983 */ /* 0x000ea80000300a00 */
[----:B------:R-:W-:Y:S01]  /*19370*/  STL.128 [R1+0x1030], R180 ;  /* 0x001030b401007387 */ /* 0x000fe20000100c00 */
        /* <DEDUP_REMOVED lines=8> */
[----:B0-----:R-:W2:Y:S04]  /*19400*/  LDL.LU.128 R132, [R1+0xf80] ;  /* 0x000f800001847983 */ /* 0x001ea80000300c00 */
[----:B-1----:R-:W2:Y:S04]  /*19410*/  LDL.LU.128 R128, [R1+0xf70] ;  /* 0x000f700001807983 */ /* 0x002ea80000300c00 */
[----:B----4-:R-:W4:Y:S04]  /*19420*/  LDL.LU.128 R124, [R1+0xf60] ;  /* 0x000f6000017c7983 */ /* 0x010f280000300c00 */
[----:B------:R-:W4:Y:S04]  /*19430*/  LDL.LU.128 R120, [R1+0xf50] ;  /* 0x000f500001787983 */ /* 0x000f280000300c00 */
[----:B------:R-:W4:Y:S04]  /*19440*/  LDL.LU.128 R116, [R1+0xf40] ;  /* 0x000f400001747983 */ /* 0x000f280000300c00 */
[----:B------:R-:W4:Y:S04]  /*19450*/  LDL.LU.128 R112, [R1+0xf30] ;  /* 0x000f300001707983 */ /* 0x000f280000300c00 */
[----:B------:R-:W4:Y:S04]  /*19460*/  LDL.LU.128 R108, [R1+0xf20] ;  /* 0x000f2000016c7983 */ /* 0x000f280000300c00 */
[----:B------:R0:W-:Y:S04]  /*19470*/  STL.128 [R1+0xfc0], R148 ;  /* 0x000fc09401007387 */ /* 0x0001e80000100c00 */
[----:B0-----:R-:W4:Y:S01]  /*19480*/  LDL.LU.128 R148, [R1+0xfc0] ;  /* 0x000fc00001947983 */ /* 0x001f220000300c00 */
[----:B------:R-:W-:-:S02]  /*19490*/  IMAD.MOV.U32 R180, RZ, RZ, R11 ;  /* 0x000000ffffb47224 */ /* 0x000fc400078e000b */
[----:B------:R-:W-:Y:S02]  /*194a0*/  IMAD.MOV.U32 R181, RZ, RZ, R20 ;  /* 0x000000ffffb57224 */ /* 0x000fe400078e0014 */
[----:B------:R-:W-:Y:S02]  /*194b0*/  IMAD.MOV.U32 R182, RZ, RZ, R4 ;  /* 0x000000ffffb67224 */ /* 0x000fe400078e0004 */
[----:B------:R-:W-:Y:S01]  /*194c0*/  IMAD.MOV.U32 R183, RZ, RZ, R235 ;  /* 0x000000ffffb77224 */ /* 0x000fe200078e00eb */
        /* <DEDUP_REMOVED lines=8> */
[----:B------:R0:W-:Y:S04]  /*19550*/  STL.128 [R1+0x1000], R168 ;  /* 0x001000a801007387 */ /* 0x0001e80000100c00 */
[----:B0-----:R-:W4:Y:S04]  /*19560*/  LDL.LU.128 R168, [R1+0x1000] ;  /* 0x0010000001a87983 */ /* 0x001f280000300c00 */
[----:B------:R0:W-:Y:S04]  /*19570*/  STL.128 [R1+0xfb0], R144 ;  /* 0x000fb09001007387 */ /* 0x0001e80000100c00 */
[----:B------:R1:W-:Y:S04]  /*19580*/  STL.128 [R1+0xfa0], R140 ;  /* 0x000fa08c01007387 */ /* 0x0003e80000100c00 */
[----:B------:R1:W-:Y:S04]  /*19590*/  STL.128 [R1+0xf90], R136 ;  /* 0x000f908801007387 */ /* 0x0003e80000100c00 */
[----:B0-----:R-:W4:Y:S04]  /*195a0*/  LDL.LU.128 R144, [R1+0xfb0] ;  /* 0x000fb00001907983 */ /* 0x001f280000300c00 */
[----:B-1----:R-:W4:Y:S04]  /*195b0*/  LDL.LU.128 R140, [R1+0xfa0] ;  /* 0x000fa000018c7983 */ /* 0x002f280000300c00 */
[----:B------:R-:W4:Y:S01]  /*195c0*/  LDL.LU.128 R136, [R1+0xf90] ;  /* 0x000f900001887983 */ /* 0x000f220000300c00 */
[----:B---3--:R-:W-:Y:S01]  /*195d0*/  F2FP.BF16.F32.PACK_AB R152, R159, R160 ;  /* 0x000000a09f98723e */ /* 0x008fe200000010ff */
[----:B------:R-:W-:Y:S01]  /*195e0*/  IMAD.MOV.U32 R159, RZ, RZ, R96 ;  /* 0x000000ffff9f7224 */ /* 0x000fe200078e0060 */
[----:B------:R-:W-:Y:S01]  /*195f0*/  F2FP.BF16.F32.PACK_AB R153, R23, R156 ;  /* 0x0000009c1799723e */ /* 0x000fe200000010ff */
[----:B------:R-:W-:Y:S01]  /*19600*/  IMAD.MOV.U32 R156, RZ, RZ, R93 ;  /* 0x000000ffff9c7224 */ /* 0x000fe200078e005d */
[----:B------:R-:W-:Y:S01]  /*19610*/  F2FP.BF16.F32.PACK_AB R154, R161, R162 ;  /* 0x000000a2a19a723e */ /* 0x000fe200000010ff */
[----:B------:R0:W-:Y:S01]  /*19620*/  STL.128 [R1+0x390], R184 ;  /* 0x000390b801007387 */ /* 0x0001e20000100c00 */
[----:B------:R-:W-:Y:S01]  /*19630*/  F2FP.BF16.F32.PACK_AB R155, R157, R158 ;  /* 0x0000009e9d9b723e */ /* 0x000fe200000010ff */
[----:B------:R-:W-:-:S02]  /*19640*/  IMAD.MOV.U32 R160, RZ, RZ, R95 ;  /* 0x000000ffffa07224 */ /* 0x000fc400078e005f */
[----:B------:R1:W-:Y:S01]  /*19650*/  STL.128 [R1+0x3a0], R188 ;  /* 0x0003a0bc01007387 */ /* 0x0003e20000100c00 */
[----:B------:R-:W-:Y:S02]  /*19660*/  IMAD.MOV.U32 R161, RZ, RZ, R92 ;  /* 0x000000ffffa17224 */ /* 0x000fe400078e005c */
[----:B------:R-:W-:Y:S01]  /*19670*/  IMAD.MOV.U32 R158, RZ, RZ, R90 ;  /* 0x000000ffff9e7224 */ /* 0x000fe200078e005a */
[----:B------:R-:W-:Y:S01]  /*19680*/  STL.128 [R1+0x3c0], R196 ;  /* 0x0003c0c401007387 */ /* 0x000fe20000100c00 */
[----:B------:R-:W-:-:S03]  /*19690*/  IMAD.MOV.U32 R157, RZ, RZ, R89 ;  /* 0x000000ffff9d7224 */ /* 0x000fc600078e0059 */
[----:B------:R-:W-:Y:S04]  /*196a0*/  STL.128 [R1+0x3d0], R200 ;  /* 0x0003d0c801007387 */ /* 0x000fe80000100c00 */
[----:B------:R-:W-:Y:S01]  /*196b0*/  STL.128 [R1+0x3e0], R204 ;  /* 0x0003e0cc01007387 */ /* 0x000fe20000100c00 */
[----:B0-----:R-:W-:Y:S02]  /*196c0*/  IMAD.MOV.U32 R187, RZ, RZ, R103 ;  /* 0x000000ffffbb7224 */ /* 0x001fe400078e0067 */
[----:B------:R-:W-:Y:S01]  /*196d0*/  IMAD.MOV.U32 R186, RZ, RZ, R102 ;  /* 0x000000ffffba7224 */ /* 0x000fe200078e0066 */
[----:B------:R-:W-:Y:S01]  /*196e0*/  STL.128 [R1+0x3f0], R208 ;  /* 0x0003f0d001007387 */ /* 0x000fe20000100c00 */
[----:B-1----:R-:W-:Y:S02]  /*196f0*/  IMAD.MOV.U32 R191, RZ, RZ, R107 ;  /* 0x000000ffffbf7224 */ /* 0x002fe400078e006b */
[----:B------:R-:W-:Y:S01]  /*19700*/  IMAD.MOV.U32 R190, RZ, RZ, R106 ;  /* 0x000000ffffbe7224 */ /* 0x000fe200078e006a */
[----:B------:R-:W-:Y:S01]  /*19710*/  STL.128 [R1+0x400], R212 ;  /* 0x000400d401007387 */ /* 0x000fe20000100c00 */
[----:B------:R-:W-:-:S02]  /*19720*/  IMAD.MOV.U32 R189, RZ, RZ, R105 ;  /* 0x000000ffffbd7224 */ /* 0x000fc400078e0069 */
[----:B------:R-:W-:Y:S01]  /*19730*/  IMAD.MOV.U32 R188, RZ, RZ, R104 ;  /* 0x000000ffffbc7224 */ /* 0x000fe200078e0068 */
[----:B------:R-:W-:Y:S01]  /*19740*/  STL.128 [R1+0x410], R216 ;  /* 0x000410d801007387 */ /* 0x000fe20000100c00 */
[----:B------:R-:W-:Y:S02]  /*19750*/  IMAD.MOV.U32 R185, RZ, RZ, R101 ;  /* 0x000000ffffb97224 */ /* 0x000fe400078e0065 */
[----:B------:R-:W-:Y:S01]  /*19760*/  IMAD.MOV.U32 R184, RZ, RZ, R100 ;  /* 0x000000ffffb87224 */ /* 0x000fe200078e0064 */
[----:B------:R0:W-:Y:S04]  /*19770*/  STL [R1+0xe24], R159 ;  /* 0x000e249f01007387 */ /* 0x0001e80000100800 */
[----:B------:R1:W-:Y:S01]  /*19780*/  STL [R1+0xe20], R156 ;  /* 0x000e209c01007387 */ /* 0x0003e20000100800 */
[----:B0-----:R-:W-:-:S03]  /*19790*/  IMAD.MOV.U32 R159, RZ, RZ, R91 ;  /* 0x000000ffff9f7224 */ /* 0x001fc600078e005b */
[----:B------:R0:W-:Y:S01]  /*197a0*/  STL.128 [R1+0xe10], R152 ;  /* 0x000e109801007387 */ /* 0x0001e20000100c00 */
[----:B-1----:R-:W-:-:S03]  /*197b0*/  IMAD.MOV.U32 R156, RZ, RZ, R88 ;  /* 0x000000ffff9c7224 */ /* 0x002fc600078e0058 */
[----:B------:R1:W-:Y:S01]  /*197c0*/  STL.128 [R1+0xea0], R188 ;  /* 0x000ea0bc01007387 */ /* 0x0003e20000100c00 */
[----:B------:R-:W-:-:S03]  /*197d0*/  IMAD.MOV.U32 R231, RZ, RZ, R19 ;  /* 0x000000ffffe77224 */ /* 0x000fc600078e0013 */
[----:B------:R3:W-:Y:S01]  /*197e0*/  STL.128 [R1+0xe90], R184 ;  /* 0x000e90b801007387 */ /* 0x0007e20000100c00 */
[----:B------:R-:W-:-:S03]  /*197f0*/  IMAD.MOV.U32 R235, RZ, RZ, R6 ;  /* 0x000000ffffeb7224 */ /* 0x000fc600078e0006 */
[----:B------:R3:W-:Y:S01]  /*19800*/  STL.64 [R1+0xe28], R160 ;  /* 0x000e28a001007387 */ /* 0x0007e20000100a00 */
[----:B0-----:R-:W-:-:S03]  /*19810*/  IMAD.MOV.U32 R155, RZ, RZ, R87 ;  /* 0x000000ffff9b7224 */ /* 0x001fc600078e0057 */
[----:B------:R0:W-:Y:S01]  /*19820*/  STL.128 [R1+0x360], R156 ;  /* 0x0003609c01007387 */ /* 0x0001e20000100c00 */
[----:B------:R-:W-:Y:S02]  /*19830*/  IMAD.MOV.U32 R152, RZ, RZ, R84 ;  /* 0x000000ffff987224 */ /* 0x000fe400078e0054 */
[----:B------:R-:W-:Y:S01]  /*19840*/  IMAD.MOV.U32 R87, RZ, RZ, R159 ;  /* 0x000000ffff577224 */ /* 0x000fe200078e009f */
[----:B-1----:R-:W4:Y:S01]  /*19850*/  LDL.LU.128 R188, [R1+0xea0] ;  /* 0x000ea00001bc7983 */ /* 0x002f220000300c00 */
[----:B------:R-:W-:Y:S02]  /*19860*/  IMAD.MOV.U32 R84, RZ, RZ, R156 ;  /* 0x000000ffff547224 */ /* 0x000fe400078e009c */
[----:B------:R-:W-:Y:S01]  /*19870*/  IMAD.MOV.U32 R154, RZ, RZ, R86 ;  /* 0x000000ffff9a7224 */ /* 0x000fe200078e0056 */
[----:B---3--:R-:W3:Y:S01]  /*19880*/  LDL.LU.128 R184, [R1+0xe90] ;  /* 0x000e900001b87983 */ /* 0x008ee20000300c00 */
[----:B------:R-:W-:-:S03]  /*19890*/  IMAD.MOV.U32 R153, RZ, RZ, R85 ;  /* 0x000000ffff997224 */ /* 0x000fc600078e0055 */
[----:B------:R-:W3:Y:S01]  /*198a0*/  LDL.LU.64 R160, [R1+0xe28] ;  /* 0x000e280001a07983 */ /* 0x000ee20000300a00 */
[----:B------:R-:W-:-:S03]  /*198b0*/  IMAD.MOV.U32 R12, RZ, RZ, R18 ;  /* 0x000000ffff0c7224 */ /* 0x000fc600078e0012 */
[----:B0-----:R-:W3:Y:S04]  /*198c0*/  LDL.LU R159, [R1+0xe24] ;  /* 0x000e2400019f7983 */ /* 0x001ee80000300800 */
[----:B------:R-:W3:Y:S04]  /*198d0*/  LDL.LU R156, [R1+0xe20] ;  /* 0x000e2000019c7983 */ /* 0x000ee80000300800 */
[----:B------:R0:W-:Y:S04]  /*198e0*/  STL [R1+0x104c], R234 ;  /* 0x00104cea01007387 */ /* 0x0001e80000100800 */
[----:B------:R-:W-:Y:S01]  /*198f0*/  STL.128 [R1+0x350], R152 ;  /* 0x0003509801007387 */ /* 0x000fe20000100c00 */
[----:B0-----:R-:W-:-:S02]  /*19900*/  IMAD.MOV.U32 R234, RZ, RZ, R7 ;  /* 0x000000ffffea7224 */ /* 0x001fc400078e0007 */
[----:B--2---:R-:W-:Y:S02]  /*19910*/  IMAD.MOV.U32 R219, RZ, RZ, R135 ;  /* 0x000000ffffdb7224 */ /* 0x004fe400078e0087 */
[----:B------:R-:W-:Y:S02]  /*19920*/  IMAD.MOV.U32 R218, RZ, RZ, R134 ;  /* 0x000000ffffda7224 */ /* 0x000fe400078e0086 */
[----:B------:R-:W-:Y:S02]  /*19930*/  IMAD.MOV.U32 R217, RZ, RZ, R133 ;  /* 0x000000ffffd97224 */ /* 0x000fe400078e0085 */
[----:B------:R-:W-:Y:S02]  /*19940*/  IMAD.MOV.U32 R216, RZ, RZ, R132 ;  /* 0x000000ffffd87224 */ /* 0x000fe400078e0084 */
[----:B------:R-:W-:Y:S02]  /*19950*/  IMAD.MOV.U32 R215, RZ, RZ, R131 ;  /* 0x000000ffffd77224 */ /* 0x000fe400078e0083 */
[----:B------:R-:W-:-:S02]  /*19960*/  IMAD.MOV.U32 R214, RZ, RZ, R130 ;  /* 0x000000ffffd67224 */ /* 0x000fc400078e0082 */
[----:B------:R-:W-:Y:S02]  /*19970*/  IMAD.MOV.U32 R213, RZ, RZ, R129 ;  /* 0x000000ffffd57224 */ /* 0x000fe400078e0081 */
[----:B------:R-:W-:Y:S02]  /*19980*/  IMAD.MOV.U32 R212, RZ, RZ, R128 ;  /* 0x000000ffffd47224 */ /* 0x000fe400078e0080 */
[----:B----4-:R-:W-:Y:S02]  /*19990*/  IMAD.MOV.U32 R211, RZ, RZ, R127 ;  /* 0x000000ffffd37224 */ /* 0x010fe400078e007f */
        /* <DEDUP_REMOVED lines=24> */
[----:B0-----:R-:W3:Y:S01]  /*19b20*/  LDL.LU.128 R216, [R1+0xf10] ;  /* 0x000f100001d87983 */ /* 0x001ee20000300c00 */
[----:B------:R-:W-:-:S03]  /*19b30*/  IMAD.MOV.U32 R7, RZ, RZ, R150 ;  /* 0x000000ffff077224 */ /* 0x000fc600078e0096 */
[----:B-1----:R-:W3:Y:S01]  /*19b40*/  LDL.LU.128 R212, [R1+0xf00] ;  /* 0x000f000001d47983 */ /* 0x002ee20000300c00 */
[----:B------:R-:W-:-:S03]  /*19b50*/  IMAD.MOV.U32 R18, RZ, RZ, R149 ;  /* 0x000000ffff127224 */ /* 0x000fc600078e0095 */
[----:B--2---:R-:W2:Y:S01]  /*19b60*/  LDL.LU.128 R208, [R1+0xef0] ;  /* 0x000ef00001d07983 */ /* 0x004ea20000300c00 */
[----:B------:R-:W-:-:S03]  /*19b70*/  IMAD.MOV.U32 R19, RZ, RZ, R148 ;  /* 0x000000ffff137224 */ /* 0x000fc600078e0094 */
[----:B----4-:R-:W4:Y:S04]  /*19b80*/  LDL.LU.128 R204, [R1+0xee0] ;  /* 0x000ee00001cc7983 */ /* 0x010f280000300c00 */
[----:B------:R-:W2:Y:S04]  /*19b90*/  LDL.LU.128 R200, [R1+0xed0] ;  /* 0x000ed00001c87983 */ /* 0x000ea80000300c00 */
[----:B------:R-:W4:Y:S04]  /*19ba0*/  LDL.LU.128 R196, [R1+0xec0] ;  /* 0x000ec00001c47983 */ /* 0x000f280000300c00 */
[----:B------:R-:W2:Y:S01]  /*19bb0*/  LDL.LU.128 R192, [R1+0xeb0] ;  /* 0x000eb00001c07983 */ /* 0x000ea20000300c00 */
        /* <DEDUP_REMOVED lines=8> */
[----:B------:R-:W4:Y:S01]  /*19c40*/  LDL.LU.128 R152, [R1+0xe10] ;  /* 0x000e100001987983 */ /* 0x000f220000300c00 */
[----:B------:R-:W-:Y:S02]  /*19c50*/  IMAD.MOV.U32 R232, RZ, RZ, R10 ;  /* 0x000000ffffe87224 */ /* 0x000fe400078e000a */
[----:B------:R-:W-:Y:S01]  /*19c60*/  IMAD.MOV.U32 R233, RZ, RZ, R9 ;  /* 0x000000ffffe97224 */ /* 0x000fe200078e0009 */
[----:B------:R0:W-:Y:S04]  /*19c70*/  STL.128 [R1+0xe80], R180 ;  /* 0x000e80b401007387 */ /* 0x0001e80000100c00 */
[----:B------:R1:W-:Y:S04]  /*19c80*/  STL.128 [R1+0x450], R232 ;  /* 0x000450e801007387 */ /* 0x0003e80000100c00 */
[----:B------:R1:W-:Y:S04]  /*19c90*/  STL.128 [R1+0xe70], R176 ;  /* 0x000e70b001007387 */ /* 0x0003e80000100c00 */
[----:B------:R1:W-:Y:S04]  /*19ca0*/  STL.128 [R1+0xe60], R172 ;  /* 0x000e60ac01007387 */ /* 0x0003e80000100c00 */
[----:B0-----:R-:W4:Y:S04]  /*19cb0*/  LDL.LU.128 R180, [R1+0xe80] ;  /* 0x000e800001b47983 */ /* 0x001f280000300c00 */
[----:B-1----:R-:W4:Y:S04]  /*19cc0*/  LDL.LU R234, [R1+0x104c] ;  /* 0x00104c0001ea7983 */ /* 0x002f280000300800 */
[----:B------:R0:W-:Y:S04]  /*19cd0*/  STL.128 [R1+0xe40], R164 ;  /* 0x000e40a401007387 */ /* 0x0001e80000100c00 */
[----:B------:R1:W-:Y:S04]  /*19ce0*/  STL [R1+0xe30], R163 ;  /* 0x000e30a301007387 */ /* 0x0003e80000100800 */
[----:B------:R-:W4:Y:S04]  /*19cf0*/  LDL.LU.128 R176, [R1+0xe70] ;  /* 0x000e700001b07983 */ /* 0x000f280000300c00 */
[----:B------:R-:W4:Y:S04]  /*19d00*/  LDL.LU.128 R172, [R1+0xe60] ;  /* 0x000e600001ac7983 */ /* 0x000f280000300c00 */
[----:B0-----:R-:W4:Y:S04]  /*19d10*/  LDL.LU.128 R164, [R1+0xe40] ;  /* 0x000e400001a47983 */ /* 0x001f280000300c00 */
[----:B-1----:R-:W4:Y:S04]  /*19d20*/  LDL.LU R163, [R1+0xe30] ;  /* 0x000e300001a37983 */ /* 0x002f280000300800 */
[----:B------:R0:W-:Y:S04]  /*19d30*/  STL.128 [R1+0xe50], R168 ;  /* 0x000e50a801007387 */ /* 0x0001e80000100c00 */
[----:B0-----:R-:W4:Y:S01]  /*19d40*/  LDL.LU.128 R168, [R1+0xe50] ;  /* 0x000e500001a87983 */ /* 0x001f220000300c00 */
        /* <DEDUP_REMOVED lines=10> */
[----:B------:R-:W-:Y:S02]  /*19df0*/  IMAD.MOV.U32 R134, RZ, RZ, R66 ;  /* 0x000000ffff867224 */ /* 0x000fe400078e0042 */
[----:B0-----:R-:W-:Y:S02]  /*19e00*/  IMAD.MOV.U32 R229, RZ, RZ, R145 ;  /* 0x000000ffffe57224 */ /* 0x001fe400078e0091 */
[----:B------:R-:W-:Y:S02]  /*19e10*/  IMAD.MOV.U32 R228, RZ, RZ, R144 ;  /* 0x000000ffffe47224 */ /* 0x000fe400078e0090 */
[----:B-1----:R-:W-:Y:S02]  /*19e20*/  IMAD.MOV.U32 R227, RZ, RZ, R143 ;  /* 0x000000ffffe37224 */ /* 0x002fe400078e008f */
        /* <DEDUP_REMOVED lines=31> */
[----:B------:R-:W-:-:S02]  /*1a020*/  VIADD R4, R16, 0x180 ;  /* 0x0000018010047836 */ /* 0x000fc40000000000 */
        /* <DEDUP_REMOVED lines=171> */
[----:B---3--:R-:W-:Y:S01]  /*1aae0*/  IMAD.MOV.U32 R92, RZ, RZ, R161 ;  /* 0x000000ffff5c7224 */ /* 0x008fe200078e00a1 */
[----:B------:R3:W-:Y:S01]  /*1aaf0*/  STL.128 [R1+0x2d0], R120 ;  /* 0x0002d07801007387 */ /* 0x0007e20000100c00 */
[----:B------:R-:W-:Y:S02]  /*1ab00*/  IMAD.MOV.U32 R93, RZ, RZ, R156 ;  /* 0x000000ffff5d7224 */ /* 0x000fe400078e009c */
[----:B------:R-:W-:Y:S01]  /*1ab10*/  IMAD.MOV.U32 R94, RZ, RZ, R23 ;  /* 0x000000ffff5e7224 */ /* 0x000fe200078e0017 */
[----:B------:R3:W-:Y:S01]  /*1ab20*/  STL.128 [R1+0x2e0], R124 ;  /* 0x0002e07c01007387 */ /* 0x0007e20000100c00 */
[----:B------:R-:W-:Y:S02]  /*1ab30*/  IMAD.MOV.U32 R95, RZ, RZ, R160 ;  /* 0x000000ffff5f7224 */ /* 0x000fe400078e00a0 */
[----:B0-----:R-:W-:Y:S01]  /*1ab40*/  IMAD.MOV.U32 R96, RZ, RZ, R159 ;  /* 0x000000ffff607224 */ /* 0x001fe200078e009f */
[----:B------:R0:W-:Y:S01]  /*1ab50*/  STL.128 [R1+0x2f0], R128 ;  /* 0x0002f08001007387 */ /* 0x0001e20000100c00 */
[----:B------:R-:W-:-:S02]  /*1ab60*/  IMAD.MOV.U32 R97, RZ, RZ, R4 ;  /* 0x000000ffff617224 */ /* 0x000fc400078e0004 */
[----:B------:R-:W-:Y:S01]  /*1ab70*/  IMAD.MOV.U32 R98, RZ, RZ, R235 ;  /* 0x000000ffff627224 */ /* 0x000fe200078e00eb */
[----:B------:R0:W-:Y:S01]  /*1ab80*/  STL.128 [R1+0x300], R132 ;  /* 0x0003008401007387 */ /* 0x0001e20000100c00 */
[----:B------:R-:W-:Y:S02]  /*1ab90*/  IMAD.MOV.U32 R99, RZ, RZ, R233 ;  /* 0x000000ffff637224 */ /* 0x000fe400078e00e9 */
[----:B-1----:R-:W-:Y:S01]  /*1aba0*/  IMAD.MOV.U32 R100, RZ, RZ, R184 ;  /* 0x000000ffff647224 */ /* 0x002fe200078e00b8 */
        /* <DEDUP_REMOVED lines=11> */
[----:B----4-:R-:W-:Y:S02]  /*1ac60*/  IMAD.MOV.U32 R108, RZ, RZ, R232 ;  /* 0x000000ffff6c7224 */ /* 0x010fe400078e00e8 */
        /* <DEDUP_REMOVED lines=19> */
[----:B0-----:R-:W-:Y:S02]  /*1ada0*/  IMAD.MOV.U32 R128, RZ, RZ, R212 ;  /* 0x000000ffff807224 */ /* 0x001fe400078e00d4 */
[----:B------:R-:W-:Y:S02]  /*1adb0*/  IMAD.MOV.U32 R129, RZ, RZ, R213 ;  /* 0x000000ffff817224 */ /* 0x000fe400078e00d5 */
[----:B------:R-:W-:Y:S02]  /*1adc0*/  IMAD.MOV.U32 R130, RZ, RZ, R214 ;  /* 0x000000ffff827224 */ /* 0x000fe400078e00d6 */
[----:B------:R-:W-:Y:S02]  /*1add0*/  IMAD.MOV.U32 R131, RZ, RZ, R215 ;  /* 0x000000ffff837224 */ /* 0x000fe400078e00d7 */
[----:B------:R-:W-:Y:S02]  /*1ade0*/  IMAD.MOV.U32 R132, RZ, RZ, R216 ;  /* 0x000000ffff847224 */ /* 0x000fe400078e00d8 */
        /* <DEDUP_REMOVED lines=18> */
[----:B------:R-:W-:-:S06]  /*1af10*/  IMAD.MOV.U32 R151, RZ, RZ, R6 ;  /* 0x000000ffff977224 */ /* 0x000fcc00078e0006 */
[----:B------:R-:W-:-:S06]  /*1af20*/  WARPGROUP.ARRIVE ;  /* 0x00000000000079c5 */ /* 0x000fcc0000000000 */
[----:B------:R-:W-:Y:S01]  /*1af30*/  HGMMA.64x256x16.F32.BF16 R24, R152, gdesc[UR4].tnspB, R24, gsb0 ;  /* 0x43e0000498187df0 */ /* 0x000fe20008001818 */
[----:B------:R0:W-:Y:S04]  /*1af40*/  STL.64 [R1+0xe00], R192 ;  /* 0x000e00c001007387 */ /* 0x0001e80000100a00 */
[----:B------:R-:W-:Y:S04]  /*1af50*/  STL.128 [R1+0xdf0], R180 ;  /* 0x000df0b401007387 */ /* 0x000fe80000100c00 */
[----:B------:R1:W-:Y:S01]  /*1af60*/  STL [R1+0xe0c], R234 ;  /* 0x000e0cea01007387 */ /* 0x0003e20000100800 */
[----:B0-----:R-:W-:-:S03]  /*1af70*/  IMAD.MOV.U32 R192, RZ, RZ, R232 ;  /* 0x000000ffffc07224 */ /* 0x001fc600078e00e8 */
[----:B------:R0:W-:Y:S01]  /*1af80*/  STL.128 [R1+0xde0], R176 ;  /* 0x000de0b001007387 */ /* 0x0001e20000100c00 */
[----:B------:R-:W-:-:S03]  /*1af90*/  IMAD.MOV.U32 R232, RZ, RZ, R19 ;  /* 0x000000ffffe87224 */ /* 0x000fc600078e0013 */
[----:B------:R2:W-:Y:S01]  /*1afa0*/  STL.128 [R1+0xdd0], R172 ;  /* 0x000dd0ac01007387 */ /* 0x0005e20000100c00 */
[----:B-1----:R-:W-:Y:S02]  /*1afb0*/  IMAD.MOV.U32 R234, RZ, RZ, R7 ;  /* 0x000000ffffea7224 */ /* 0x002fe400078e0007 */
[----:B------:R-:W-:Y:S02]  /*1afc0*/  IMAD.MOV.U32 R182, RZ, RZ, R235 ;  /* 0x000000ffffb67224 */ /* 0x000fe400078e00eb */
[----:B------:R-:W-:Y:S01]  /*1afd0*/  IMAD.MOV.U32 R183, RZ, RZ, R233 ;  /* 0x000000ffffb77224 */ /* 0x000fe200078e00e9 */
[----:B------:R-:W-:Y:S01]  /*1afe0*/  STL.128 [R1+0xdb0], R164 ;  /* 0x000db0a401007387 */ /* 0x000fe20000100c00 */
[----:B------:R-:W-:Y:S02]  /*1aff0*/  IMAD.MOV.U32 R233, RZ, RZ, R18 ;  /* 0x000000ffffe97224 */ /* 0x000fe400078e0012 */
[----:B------:R-:W-:Y:S01]  /*1b000*/  IMAD.MOV.U32 R235, RZ, RZ, R6 ;  /* 0x000000ffffeb7224 */ /* 0x000fe200078e0006 */
[----:B------:R1:W-:Y:S01]  /*1b010*/  STL [R1+0xda0], R163 ;  /* 0x000da0a301007387 */ /* 0x0003e20000100800 */
[----:B------:R-:W-:-:S02]  /*1b020*/  IMAD.MOV.U32 R180, RZ, RZ, R159 ;  /* 0x000000ffffb47224 */ /* 0x000fc400078e009f */
[----:B0-----:R-:W-:Y:S02]  /*1b030*/  IMAD.MOV.U32 R176, RZ, RZ, R161 ;  /* 0x000000ffffb07224 */ /* 0x001fe400078e00a1 */
[----:B------:R-:W-:Y:S01]  /*1b040*/  IMAD.MOV.U32 R177, RZ, RZ, R156 ;  /* 0x000000ffffb17224 */ /* 0x000fe200078e009c */
[----:B--2---:R-:W2:Y:S01]  /*1b050*/  LDL.LU.128 R172, [R1+0xdd0] ;  /* 0x000dd00001ac7983 */ /* 0x004ea20000300c00 */
[----:B------:R-:W-:Y:S02]  /*1b060*/  IMAD.MOV.U32 R178, RZ, RZ, R23 ;  /* 0x000000ffffb27224 */ /* 0x000fe400078e0017 */
[----:B------:R-:W-:Y:S01]  /*1b070*/  IMAD.MOV.U32 R179, RZ, RZ, R160 ;  /* 0x000000ffffb37224 */ /* 0x000fe200078e00a0 */
[----:B-1----:R-:W3:Y:S01]  /*1b080*/  LDL.LU R163, [R1+0xda0] ;  /* 0x000da00001a37983 */ /* 0x002ee20000300800 */
[----:B------:R-:W-:-:S03]  /*1b090*/  IMAD.MOV.U32 R181, RZ, RZ, R4 ;  /* 0x000000ffffb57224 */ /* 0x000fc600078e0004 */
[----:B------:R-:W3:Y:S01]  /*1b0a0*/  LDL.LU.128 R164, [R1+0xdb0] ;  /* 0x000db00001a47983 */ /* 0x000ee20000300c00 */
[----:B------:R-:W-:-:S03]  /*1b0b0*/  IMAD.MOV.U32 R193, RZ, RZ, R231 ;  /* 0x000000ffffc17224 */ /* 0x000fc600078e00e7 */
[----:B------:R0:W-:Y:S04]  /*1b0c0*/  STL [R1+0xe08], R194 ;  /* 0x000e08c201007387 */ /* 0x0001e80000100800 */
[----:B------:R1:W-:Y:S04]  /*1b0d0*/  STL.128 [R1+0x450], R232 ;  /* 0x000450e801007387 */ /* 0x0003e80000100c00 */
[----:B------:R4:W-:Y:S01]  /*1b0e0*/  STL.128 [R1+0xdc0], R168 ;  /* 0x000dc0a801007387 */ /* 0x0009e20000100c00 */
[----:B0-----:R-:W-:-:S03]  /*1b0f0*/  IMAD.MOV.U32 R194, RZ, RZ, R230 ;  /* 0x000000ffffc27224 */ /* 0x001fc600078e00e6 */
[----:B------:R0:W-:Y:S04]  /*1b100*/  STL.128 [R1+0x370], R176 ;  /* 0x000370b001007387 */ /* 0x0001e80000100c00 */
[----:B------:R0:W-:Y:S04]  /*1b110*/  STL.128 [R1+0x380], R180 ;  /* 0x000380b401007387 */ /* 0x0001e80000100c00 */
[----:B-1----:R-:W3:Y:S04]  /*1b120*/  LDL.LU R234, [R1+0xe0c] ;  /* 0x000e0c0001ea7983 */ /* 0x002ee80000300800 */
[----:B----4-:R-:W4:Y:S04]  /*1b130*/  LDL.LU.128 R168, [R1+0xdc0] ;  /* 0x000dc00001a87983 */ /* 0x010f280000300c00 */
[----:B0-----:R-:W4:Y:S04]  /*1b140*/  LDL.LU.128 R176, [R1+0xde0] ;  /* 0x000de00001b07983 */ /* 0x001f280000300c00 */
[----:B------:R-:W4:Y:S04]  /*1b150*/  LDL.LU.128 R180, [R1+0xdf0] ;  /* 0x000df00001b47983 */ /* 0x000f280000300c00 */
[----:B------:R0:W-:Y:S04]  /*1b160*/  STL.128 [R1+0x3b0], R192 ;  /* 0x0003b0c001007387 */ /* 0x0001e80000100c00 */
[----:B0-----:R-:W4:Y:S04]  /*1b170*/  LDL.LU R194, [R1+0xe08] ;  /* 0x000e080001c27983 */ /* 0x001f280000300800 */
[----:B------:R-:W4:Y:S01]  /*1b180*/  LDL.LU.64 R192, [R1+0xe00] ;  /* 0x000e000001c07983 */ /* 0x000f220000300a00 */
[----:B------:R-:W-:-:S03]  /*1b190*/  WARPGROUP.DEPBAR.LE gsb0, 0x0 ;  /* 0x00008000000079c5 */ /* 0x000fc60000010000 */
[----:B------:R0:W-:Y:S04]  /*1b1a0*/  STL.128 [R1+0xd90], R148 ;  /* 0x000d909401007387 */ /* 0x0001e80000100c00 */
[----:B------:R1:W-:Y:S04]  /*1b1b0*/  STL.128 [R1+0xd80], R144 ;  /* 0x000d809001007387 */ /* 0x0003e80000100c00 */
[----:B------:R1:W-:Y:S04]  /*1b1c0*/  STL.128 [R1+0xd70], R140 ;  /* 0x000d708c01007387 */ /* 0x0003e80000100c00 */
[----:B------:R1:W-:Y:S04]  /*1b1d0*/  STL.128 [R1+0xd60], R136 ;  /* 0x000d608801007387 */ /* 0x0003e80000100c00 */
[----:B0-----:R-:W4:Y:S04]  /*1b1e0*/  LDL.LU.128 R148, [R1+0xd90] ;  /* 0x000d900001947983 */ /* 0x001f280000300c00 */
[----:B-1----:R-:W4:Y:S04]  /*1b1f0*/  LDL.LU.128 R144, [R1+0xd80] ;  /* 0x000d800001907983 */ /* 0x002f280000300c00 */
[----:B------:R0:W-:Y:S04]  /*1b200*/  STL.128 [R1+0xd50], R132 ;  /* 0x000d508401007387 */ /* 0x0001e80000100c00 */
[----:B------:R1:W-:Y:S04]  /*1b210*/  STL.128 [R1+0xd40], R128 ;  /* 0x000d408001007387 */ /* 0x0003e80000100c00 */
[----:B------:R1:W-:Y:S04]  /*1b220*/  STL.128 [R1+0xd30], R124 ;  /* 0x000d307c01007387 */ /* 0x0003e80000100c00 */
[----:B------:R1:W-:Y:S04]  /*1b230*/  STL.128 [R1+0xd20], R120 ;  /* 0x000d207801007387 */ /* 0x0003e80000100c00 */
[----:B------:R1:W-:Y:S04]  /*1b240*/  STL.128 [R1+0xd10], R116 ;  /* 0x000d107401007387 */ /* 0x0003e80000100c00 */
[----:B------:R-:W4:Y:S04]  /*1b250*/  LDL.LU.128 R140, [R1+0xd70] ;  /* 0x000d7000018c7983 */ /* 0x000f280000300c00 */
[----:B------:R-:W4:Y:S04]  /*1b260*/  LDL.LU.128 R136, [R1+0xd60] ;  /* 0x000d600001887983 */ /* 0x000f280000300c00 */
[----:B0-----:R-:W4:Y:S04]  /*1b270*/  LDL.LU.128 R132, [R1+0xd50] ;  /* 0x000d500001847983 */ /* 0x001f280000300c00 */
[----:B-1----:R-:W4:Y:S04]  /*1b280*/  LDL.LU.128 R128, [R1+0xd40] ;  /* 0x000d400001807983 */ /* 0x002f280000300c00 */
[----:B------:R-:W4:Y:S04]  /*1b290*/  LDL.LU.128 R124, [R1+0xd30] ;  /* 0x000d3000017c7983 */ /* 0x000f280000300c00 */
[----:B------:R-:W4:Y:S04]  /*1b2a0*/  LDL.LU.128 R120, [R1+0xd20] ;  /* 0x000d200001787983 */ /* 0x000f280000300c00 */
[----:B------:R-:W4:Y:S04]  /*1b2b0*/  LDL.LU.128 R116, [R1+0xd10] ;  /* 0x000d100001747983 */ /* 0x000f280000300c00 */
[----:B------:R0:W-:Y:S04]  /*1b2c0*/  STL.128 [R1+0xd00], R112 ;  /* 0x000d007001007387 */ /* 0x0001e80000100c00 */
[----:B------:R1:W-:Y:S04]  /*1b2d0*/  STL.128 [R1+0xcf0], R108 ;  /* 0x000cf06c01007387 */ /* 0x0003e80000100c00 */
[----:B0-----:R-:W4:Y:S04]  /*1b2e0*/  LDL.LU.128 R112, [R1+0xd00] ;  /* 0x000d000001707983 */ /* 0x001f280000300c00 */
[----:B-1----:R-:W4:Y:S01]  /*1b2f0*/  LDL.LU.128 R108, [R1+0xcf0] ;  /* 0x000cf000016c7983 */ /* 0x002f220000300c00 */
[----:B------:R-:W-:-:S02]  /*1b300*/  IMAD.MOV.U32 R5, RZ, RZ, R17 ;  /* 0x000000ffff057224 */ /* 0x000fc400078e0011 */
[----:B------:R-:W-:Y:S02]  /*1b310*/  IMAD.MOV.U32 R230, RZ, RZ, R22 ;  /* 0x000000ffffe67224 */ /* 0x000fe400078e0016 */
[----:B------:R-:W-:Y:S01]  /*1b320*/  IMAD.MOV.U32 R231, RZ, RZ, R21 ;  /* 0x000000ffffe77224 */ /* 0x000fe200078e0015 */
[----:B------:R-:W-:Y:S01]  /*1b330*/  R2UR UR7, R5 ;  /* 0x00000000050772ca */ /* 0x000fe200000e0000 */
[----:B------:R-:W-:Y:S02]  /*1b340*/  IMAD.MOV.U32 R7, RZ, RZ, R3 ;  /* 0x000000ffff077224 */ /* 0x000fe400078e0003 */
[----:B------:R-:W-:Y:S02]  /*1b350*/  IMAD.MOV.U32 R6, RZ, RZ, R2 ;  /* 0x000000ffff067224 */ /* 0x000fe400078e0002 */
[----:B------:R-:W-:Y:S01]  /*1b360*/  IMAD.MOV.U32 R5, RZ, RZ, R0 ;  /* 0x000000ffff057224 */ /* 0x000fe200078e0000 */
[----:B--2---:R-:W-:Y:S01]  /*1b370*/  F2FP.BF16.F32.PACK_AB R152, R172, R173 ;  /* 0x000000adac98723e */ /* 0x004fe200000010ff */
[----:B------:R-:W-:Y:S01]  /*1b380*/  VIADD R4, R16, 0x200 ;  /* 0x0000020010047836 */ /* 0x000fe20000000000 */
[----:B---3--:R-:W-:-:S02]  /*1b390*/  F2FP.BF16.F32.PACK_AB R153, R163, R164 ;  /* 0x000000a4a399723e */ /* 0x008fc400000010ff */
[----:B------:R-:W-:Y:S02]  /*1b3a0*/  F2FP.BF16.F32.PACK_AB R154, R174, R175 ;  /* 0x000000afae9a723e */ /* 0x000fe400000010ff */
[----:B------:R-:W-:Y:S01]  /*1b3b0*/  F2FP.BF16.F32.PACK_AB R155, R165, R166 ;  /* 0x000000a6a59b723e */ /* 0x000fe200000010ff */
[----:B------:R-:W-:Y:S01]  /*1b3c0*/  STL.128 [R1+0x3c0], R196 ;  /* 0x0003c0c401007387 */ /* 0x000fe20000100c00 */
[----:B------:R-:W-:Y:S01]  /*1b3d0*/  R2UR UR6, R4 ;  /* 0x00000000040672ca */ /* 0x000fe200000e0000 */
[----:B------:R-:W-:Y:S02]  /*1b3e0*/  IMAD.MOV.U32 R175, RZ, RZ, R91 ;  /* 0x000000ffffaf7224 */ /* 0x000fe400078e005b */
[----:B------:R-:W-:Y:S01]  /*1b3f0*/  STL.128 [R1+0x3d0], R200 ;  /* 0x0003d0c801007387 */ /* 0x000fe20000100c00 */
[----:B------:R-:W-:-:S03]  /*1b400*/  IMAD.MOV.U32 R174, RZ, RZ, R90 ;  /* 0x000000ffffae7224 */ /* 0x000fc600078e005a */
        /* <DEDUP_REMOVED lines=11> */
[----:B------:R-:W-:Y:S02]  /*1b4c0*/  IMAD.MOV.U32 R163, RZ, RZ, R79 ;  /* 0x000000ffffa37224 */ /* 0x000fe400078e004f */
[----:B------:R-:W-:Y:S01]  /*1b4d0*/  IMAD.MOV.U32 R162, RZ, RZ, R78 ;  /* 0x000000ffffa27224 */ /* 0x000fe200078e004e */
[----:B------:R0:W-:Y:S01]  /*1b4e0*/  STL.128 [R1+0x390], R184 ;  /* 0x000390b801007387 */ /* 0x0001e20000100c00 */
[----:B------:R-:W-:Y:S02]  /*1b4f0*/  IMAD.MOV.U32 R161, RZ, RZ, R77 ;  /* 0x000000ffffa17224 */ /* 0x000fe400078e004d */
[----:B------:R-:W-:Y:S01]  /*1b500*/  IMAD.MOV.U32 R160, RZ, RZ, R76 ;  /* 0x000000ffffa07224 */ /* 0x000fe200078e004c */
[----:B------:R1:W-:Y:S01]  /*1b510*/  STL.128 [R1+0x3a0], R188 ;  /* 0x0003a0bc01007387 */ /* 0x0003e20000100c00 */
[----:B------:R-:W-:Y:S02]  /*1b520*/  IMAD.MOV.U32 R159, RZ, RZ, R75 ;  /* 0x000000ffff9f7224 */ /* 0x000fe400078e004b */
[----:B------:R-:W-:-:S02]  /*1b530*/  IMAD.MOV.U32 R158, RZ, RZ, R74 ;  /* 0x000000ffff9e7224 */ /* 0x000fc400078e004a */
[----:B------:R-:W-:Y:S02]  /*1b540*/  IMAD.MOV.U32 R157, RZ, RZ, R73 ;  /* 0x000000ffff9d7224 */ /* 0x000fe400078e0049 */
[----:B------:R-:W-:Y:S02]  /*1b550*/  IMAD.MOV.U32 R156, RZ, RZ, R72 ;  /* 0x000000ffff9c7224 */ /* 0x000fe400078e0048 */
[----:B0-----:R-:W-:Y:S02]  /*1b560*/  IMAD.MOV.U32 R187, RZ, RZ, R103 ;  /* 0x000000ffffbb7224 */ /* 0x001fe400078e0067 */
[----:B------:R-:W-:Y:S02]  /*1b570*/  IMAD.MOV.U32 R186, RZ, RZ, R102 ;  /* 0x000000ffffba7224 */ /* 0x000fe400078e0066 */
[----:B-1----:R-:W-:Y:S02]  /*1b580*/  IMAD.MOV.U32 R191, RZ, RZ, R107 ;  /* 0x000000ffffbf7224 */ /* 0x002fe400078e006b */
[----:B------:R-:W-:-:S02]  /*1b590*/  IMAD.MOV.U32 R190, RZ, RZ, R106 ;  /* 0x000000ffffbe7224 */ /* 0x000fc400078e006a */
[----:B------:R-:W-:Y:S02]  /*1b5a0*/  IMAD.MOV.U32 R189, RZ, RZ, R105 ;  /* 0x000000ffffbd7224 */ /* 0x000fe400078e0069 */
[----:B------:R-:W-:Y:S02]  /*1b5b0*/  IMAD.MOV.U32 R188, RZ, RZ, R104 ;  /* 0x000000ffffbc7224 */ /* 0x000fe400078e0068 */
[----:B------:R-:W-:Y:S02]  /*1b5c0*/  IMAD.MOV.U32 R185, RZ, RZ, R101 ;  /* 0x000000ffffb97224 */ /* 0x000fe400078e0065 */
        /* <DEDUP_REMOVED lines=8> */
[----:B------:R-:W-:Y:S01]  /*1b650*/  IMAD.MOV.U32 R23, RZ, RZ, R144 ;  /* 0x000000ffff177224 */ /* 0x000fe200078e0090 */
[----:B------:R-:W-:Y:S01]  /*1b660*/  STL [R1+0x66c], R0 ;  /* 0x00066c0001007387 */ /* 0x000fe20000100800 */
[----:B------:R-:W-:-:S03]  /*1b670*/  IMAD.MOV.U32 R233, RZ, RZ, R3 ;  /* 0x000000ffffe97224 */ /* 0x000fc600078e0003 */
[----:B------:R-:W-:Y:S01]  /*1b680*/  STL [R1+0x668], R2 ;  /* 0x0006680201007387 */ /* 0x000fe20000100800 */
[----:B------:R-:W-:-:S03]  /*1b690*/  IMAD.MOV.U32 R235, RZ, RZ, R0 ;  /* 0x000000ffffeb7224 */ /* 0x000fc600078e0000 */
[----:B------:R-:W-:Y:S04]  /*1b6a0*/  STL [R1+0x664], R3 ;  /* 0x0006640301007387 */ /* 0x000fe80000100800 */
[----:B------:R-:W-:Y:S01]  /*1b6b0*/  STL [R1+0x660], R18 ;  /* 0x0006601201007387 */ /* 0x000fe20000100800 */
[----:B------:R-:W-:-:S03]  /*1b6c0*/  IMAD.MOV.U32 R224, RZ, RZ, R140 ;  /* 0x000000ffffe07224 */ /* 0x000fc600078e008c */
        /* <DEDUP_REMOVED lines=57> */
[----:B------:R-:W-:Y:S02]  /*1ba60*/  IMAD.MOV.U32 R225, RZ, RZ, R141 ;  /* 0x000000ffffe17224 */ /* 0x000fe400078e008d */
[----:B------:R-:W-:Y:S01]  /*1ba70*/  IMAD.MOV.U32 R226, RZ, RZ, R142 ;  /* 0x000000ffffe27224 */ /* 0x000fe200078e008e */
[----:B------:R0:W-:Y:S01]  /*1ba80*/  STL [R1+0xcec], R234 ;  /* 0x000cecea01007387 */ /* 0x0001e20000100800 */
[----:B------:R-:W-:Y:S02]  /*1ba90*/  IMAD.MOV.U32 R227, RZ, RZ, R143 ;  /* 0x000000ffffe37224 */ /* 0x000fe400078e008f */
[----:B------:R-:W-:Y:S01]  /*1baa0*/  IMAD.MOV.U32 R4, RZ, RZ, R108 ;  /* 0x000000ffff047224 */ /* 0x000fe200078e006c */
[----:B------:R-:W-:Y:S01]  /*1bab0*/  STL [R1+0x5e8], R118 ;  /* 0x0005e87601007387 */ /* 0x000fe20000100800 */
[----:B------:R-:W-:Y:S02]  /*1bac0*/  IMAD.MOV.U32 R151, RZ, RZ, R67 ;  /* 0x000000ffff977224 */ /* 0x000fe400078e0043 */
[----:B------:R-:W-:Y:S01]  /*1bad0*/  IMAD.MOV.U32 R150, RZ, RZ, R66 ;  /* 0x000000ffff967224 */ /* 0x000fe200078e0042 */
[----:B------:R-:W-:Y:S01]  /*1bae0*/  STL [R1+0x5e4], R117 ;  /* 0x0005e47501007387 */ /* 0x000fe20000100800 */
[----:B------:R-:W-:-:S02]  /*1baf0*/  IMAD.MOV.U32 R149, RZ, RZ, R65 ;  /* 0x000000ffff957224 */ /* 0x000fc400078e0041 */
[----:B0-----:R-:W-:Y:S01]  /*1bb00*/  IMAD.MOV.U32 R234, RZ, RZ, R2 ;  /* 0x000000ffffea7224 */ /* 0x001fe200078e0002 */
[----:B------:R-:W-:Y:S01]  /*1bb10*/  STL [R1+0x5e0], R116 ;  /* 0x0005e07401007387 */ /* 0x000fe20000100800 */
[----:B------:R-:W-:Y:S02]  /*1bb20*/  IMAD.MOV.U32 R148, RZ, RZ, R64 ;  /* 0x000000ffff947224 */ /* 0x000fe400078e0040 */
[----:B------:R-:W-:Y:S01]  /*1bb30*/  IMAD.MOV.U32 R147, RZ, RZ, R63 ;  /* 0x000000ffff937224 */ /* 0x000fe200078e003f */
[----:B------:R-:W-:Y:S01]  /*1bb40*/  STL [R1+0x5dc], R115 ;  /* 0x0005dc7301007387 */ /* 0x000fe20000100800 */
[----:B------:R-:W-:Y:S02]  /*1bb50*/  IMAD.MOV.U32 R146, RZ, RZ, R62 ;  /* 0x000000ffff927224 */ /* 0x000fe400078e003e */
[----:B------:R-:W-:Y:S01]  /*1bb60*/  IMAD.MOV.U32 R145, RZ, RZ, R61 ;  /* 0x000000ffff917224 */ /* 0x000fe200078e003d */
[----:B------:R-:W-:Y:S01]  /*1bb70*/  STL [R1+0x5d8], R114 ;  /* 0x0005d87201007387 */ /* 0x000fe20000100800 */
[----:B------:R-:W-:-:S02]  /*1bb80*/  IMAD.MOV.U32 R144, RZ, RZ, R60 ;  /* 0x000000ffff907224 */ /* 0x000fc400078e003c */
[----:B------:R-:W-:Y:S01]  /*1bb90*/  IMAD.MOV.U32 R143, RZ, RZ, R59 ;  /* 0x000000ffff8f7224 */ /* 0x000fe200078e003b */
[----:B------:R-:W-:Y:S01]  /*1bba0*/  STL [R1+0x5d4], R113 ;  /* 0x0005d47101007387 */ /* 0x000fe20000100800 */
[----:B------:R-:W-:Y:S02]  /*1bbb0*/  IMAD.MOV.U32 R142, RZ, RZ, R58 ;  /* 0x000000ffff8e7224 */ /* 0x000fe400078e003a */
[----:B------:R-:W-:Y:S01]  /*1bbc0*/  IMAD.MOV.U32 R141, RZ, RZ, R57 ;  /* 0x000000ffff8d7224 */ /* 0x000fe200078e0039 */
[----:B------:R-:W-:Y:S01]  /*1bbd0*/  STL [R1+0x5d0], R112 ;  /* 0x0005d07001007387 */ /* 0x000fe20000100800 */
        /* <DEDUP_REMOVED lines=11> */
[----:B------:R3:W-:Y:S01]  /*1bc90*/  STL [R1+0xca0], R167 ;  /* 0x000ca0a701007387 */ /* 0x0007e20000100800 */
[----:B------:R-:W-:-:S02]  /*1bca0*/  IMAD.MOV.U32 R132, RZ, RZ, R48 ;  /* 0x000000ffff847224 */ /* 0x000fc400078e0030 */
[----:B------:R-:W-:Y:S01]  /*1bcb0*/  IMAD.MOV.U32 R131, RZ, RZ, R47 ;  /* 0x000000ffff837224 */ /* 0x000fe200078e002f */
[----:B------:R4:W-:Y:S01]  /*1bcc0*/  STL.128 [R1+0xc90], R152 ;  /* 0x000c909801007387 */ /* 0x0009e20000100c00 */
[----:B0-----:R-:W-:Y:S02]  /*1bcd0*/  IMAD.MOV.U32 R183, RZ, RZ, R99 ;  /* 0x000000ffffb77224 */ /* 0x001fe400078e0063 */
[----:B------:R-:W-:Y:S02]  /*1bce0*/  IMAD.MOV.U32 R182, RZ, RZ, R98 ;  /* 0x000000ffffb67224 */ /* 0x000fe400078e0062 */
[----:B------:R-:W-:Y:S02]  /*1bcf0*/  IMAD.MOV.U32 R181, RZ, RZ, R97 ;  /* 0x000000ffffb57224 */ /* 0x000fe400078e0061 */
[----:B------:R-:W-:Y:S02]  /*1bd00*/  IMAD.MOV.U32 R180, RZ, RZ, R96 ;  /* 0x000000ffffb47224 */ /* 0x000fe400078e0060 */
[----:B-1----:R-:W-:-:S02]  /*1bd10*/  IMAD.MOV.U32 R179, RZ, RZ, R95 ;  /* 0x000000ffffb37224 */ /* 0x002fc400078e005f */
[----:B------:R-:W-:Y:S02]  /*1bd20*/  IMAD.MOV.U32 R178, RZ, RZ, R94 ;  /* 0x000000ffffb27224 */ /* 0x000fe400078e005e */
[----:B------:R-:W-:Y:S02]  /*1bd30*/  IMAD.MOV.U32 R177, RZ, RZ, R93 ;  /* 0x000000ffffb17224 */ /* 0x000fe400078e005d */
[----:B------:R-:W-:Y:S02]  /*1bd40*/  IMAD.MOV.U32 R176, RZ, RZ, R92 ;  /* 0x000000ffffb07224 */ /* 0x000fe400078e005c */
[----:B--2---:R-:W-:Y:S02]  /*1bd50*/  IMAD.MOV.U32 R171, RZ, RZ, R87 ;  /* 0x000000ffffab7224 */ /* 0x004fe400078e0057 */
[----:B------:R-:W-:Y:S02]  /*1bd60*/  IMAD.MOV.U32 R170, RZ, RZ, R86 ;  /* 0x000000ffffaa7224 */ /* 0x000fe400078e0056 */
[----:B------:R-:W-:-:S02]  /*1bd70*/  IMAD.MOV.U32 R169, RZ, RZ, R85 ;  /* 0x000000ffffa97224 */ /* 0x000fc400078e0055 */
[----:B------:R-:W-:Y:S02]  /*1bd80*/  IMAD.MOV.U32 R168, RZ, RZ, R84 ;  /* 0x000000ffffa87224 */ /* 0x000fe400078e0054 */
[----:B---3--:R-:W-:Y:S02]  /*1bd90*/  IMAD.MOV.U32 R167, RZ, RZ, R83 ;  /* 0x000000ffffa77224 */ /* 0x008fe400078e0053 */
        /* <DEDUP_REMOVED lines=26> */
[----:B------:R0:W-:Y:S01]  /*1bf40*/  STL [R1+0xce8], R194 ;  /* 0x000ce8c201007387 */ /* 0x0001e20000100800 */
[----:B------:R-:W-:-:S03]  /*1bf50*/  IMAD.MOV.U32 R195, RZ, RZ, R111 ;  /* 0x000000ffffc37224 */ /* 0x000fc600078e006f */
[----:B------:R1:W-:Y:S04]  /*1bf60*/  STL.64 [R1+0xce0], R192 ;  /* 0x000ce0c001007387 */ /* 0x0003e80000100a00 */
[----:B------:R-:W-:Y:S01]  /*1bf70*/  STL [R1+0x5cc], R111 ;  /* 0x0005cc6f01007387 */ /* 0x000fe20000100800 */
[----:B0-----:R-:W-:-:S03]  /*1bf80*/  IMAD.MOV.U32 R194, RZ, RZ, R110 ;  /* 0x000000ffffc27224 */ /* 0x001fc600078e006e */
[----:B------:R-:W-:Y:S04]  /*1bf90*/  STL [R1+0x5c8], R110 ;  /* 0x0005c86e01007387 */ /* 0x000fe80000100800 */
[----:B------:R-:W-:Y:S01]  /*1bfa0*/  STL [R1+0x5c4], R109 ;  /* 0x0005c46d01007387 */ /* 0x000fe20000100800 */
[----:B-1----:R-:W-:-:S03]  /*1bfb0*/  IMAD.MOV.U32 R193, RZ, RZ, R109 ;  /* 0x000000ffffc17224 */ /* 0x002fc600078e006d */
        /* <DEDUP_REMOVED lines=95> */
[----:B------:R-:W-:Y:S04]  /*1c5b0*/  STL [R1+0x470], R24 ;  /* 0x0004701801007387 */ /* 0x000fe80000100800 */
[----:B------:R1:W-:Y:S04]  /*1c5c0*/  STL [R1+0xc80], R24 ;  /* 0x000c801801007387 */ /* 0x0003e80000100800 */
[----:B------:R-:W2:Y:S04]  /*1c5d0*/  LDL.LU.128 R28, [R1+0x480] ;  /* 0x00048000011c7983 */ /* 0x000ea80000300c00 */
[----:B0-----:R-:W2:Y:S04]  /*1c5e0*/  LDL.LU.128 R152, [R1+0xc90] ;  /* 0x000c900001987983 */ /* 0x001ea80000300c00 */
[----:B-1----:R-:W2:Y:S04]  /*1c5f0*/  LDL.LU.128 R24, [R1+0x470] ;  /* 0x0004700001187983 */ /* 0x002ea80000300c00 */
[----:B------:R-:W2:Y:S04]  /*1c600*/  LDL.LU.128 R32, [R1+0x490] ;  /* 0x0004900001207983 */ /* 0x000ea80000300c00 */
        /* <DEDUP_REMOVED lines=29> */
[----:B------:R0:W-:Y:S01]  /*1c7e0*/  STL.128 [R1+0x440], R228 ;  /* 0x000440e401007387 */ /* 0x0001e20000100c00 */
[----:B------:R-:W-:-:S02]  /*1c7f0*/  IMAD.MOV.U32 R192, RZ, RZ, R4 ;  /* 0x000000ffffc07224 */ /* 0x000fc400078e0004 */
[----:B0-----:R-:W-:Y:S02]  /*1c800*/  IMAD.MOV.U32 R228, RZ, RZ, R23 ;  /* 0x000000ffffe47224 */ /* 0x001fe400078e0017 */
[----:B------:R-:W-:Y:S02]  /*1c810*/  IMAD.MOV.U32 R229, RZ, RZ, R22 ;  /* 0x000000ffffe57224 */ /* 0x000fe400078e0016 */
[----:B------:R-:W-:Y:S02]  /*1c820*/  IMAD.MOV.U32 R230, RZ, RZ, R21 ;  /* 0x000000ffffe67224 */ /* 0x000fe400078e0015 */
[----:B------:R-:W-:Y:S02]  /*1c830*/  IMAD.MOV.U32 R21, RZ, RZ, R3 ;  /* 0x000000ffff157224 */ /* 0x000fe400078e0003 */
[----:B------:R-:W-:Y:S02]  /*1c840*/  IMAD.MOV.U32 R22, RZ, RZ, R2 ;  /* 0x000000ffff167224 */ /* 0x000fe400078e0002 */
[----:B------:R-:W-:-:S05]  /*1c850*/  IMAD.MOV.U32 R23, RZ, RZ, R0 ;  /* 0x000000ffff177224 */ /* 0x000fca00078e0000 */
[----:B------:R0:W-:Y:S04]  /*1c860*/  STL.128 [R1+0xc70], R20 ;  /* 0x000c701401007387 */ /* 0x0001e80000100c00 */
[----:B------:R1:W-:Y:S04]  /*1c870*/  STL.128 [R1+0x3b0], R192 ;  /* 0x0003b0c001007387 */ /* 0x0003e80000100c00 */
[----:B------:R-:W-:Y:S04]  /*1c880*/  STL.128 [R1+0x340], R164 ;  /* 0x000340a401007387 */ /* 0x000fe80000100c00 */
[----:B0-----:R-:W3:Y:S04]  /*1c890*/  LDL.LU.128 R20, [R1+0xc70] ;  /* 0x000c700001147983 */ /* 0x001ee80000300c00 */
[----:B------:R-:W-:Y:S04]  /*1c8a0*/  STL.128 [R1+0x350], R168 ;  /* 0x000350a801007387 */ /* 0x000fe80000100c00 */
[----:B------:R0:W-:Y:S04]  /*1c8b0*/  STL.128 [R1+0x370], R176 ;  /* 0x000370b001007387 */ /* 0x0001e80000100c00 */
[----:B------:R4:W-:Y:S04]  /*1c8c0*/  STL.128 [R1+0x380], R180 ;  /* 0x000380b401007387 */ /* 0x0009e80000100c00 */
[----:B-1----:R-:W3:Y:S04]  /*1c8d0*/  LDL.LU R194, [R1+0xce8] ;  /* 0x000ce80001c27983 */ /* 0x002ee80000300800 */
[----:B------:R-:W3:Y:S04]  /*1c8e0*/  LDL.LU.64 R192, [R1+0xce0] ;  /* 0x000ce00001c07983 */ /* 0x000ee80000300a00 */
[----:B0-----:R-:W3:Y:S04]  /*1c8f0*/  LDL.LU.128 R176, [R1+0xcc0] ;  /* 0x000cc00001b07983 */ /* 0x001ee80000300c00 */
[----:B----4-:R-:W4:Y:S04]  /*1c900*/  LDL.LU.128 R180, [R1+0xcd0] ;  /* 0x000cd00001b47983 */ /* 0x010f280000300c00 */
[----:B------:R-:W4:Y:S04]  /*1c910*/  LDL.LU.128 R168, [R1+0xcb0] ;  /* 0x000cb00001a87983 */ /* 0x000f280000300c00 */
[----:B------:R-:W4:Y:S01]  /*1c920*/  LDL.LU R167, [R1+0xca0] ;  /* 0x000ca00001a77983 */ /* 0x000f220000300800 */
[----:B--2---:R-:W-:-:S06]  /*1c930*/  WARPGROUP.ARRIVE ;  /* 0x00000000000079c5 */ /* 0x004fcc0000000000 */
[----:B------:R-:W-:Y:S03]  /*1c940*/  HGMMA.64x256x16.F32.BF16 R24, R152, gdesc[UR4].tnspB, R24, gsb0 ;  /* 0x43e0000498187df0 */ /* 0x000fe60008001818 */
[----:B------:R-:W-:Y:S02]  /*1c950*/  WARPGROUP.DEPBAR.LE gsb0, 0x0 ;  /* 0x00008000000079c5 */ /* 0x000fe40000010000 */
[----:B------:R0:W-:Y:S04]  /*1c960*/  STL.128 [R1+0x470], R24 ;  /* 0x0004701801007387 */ /* 0x0001e80000100c00 */
[----:B0-----:R-:W2:Y:S01]  /*1c970*/  LDL.LU R24, [R1+0xc80] ;  /* 0x000c800001187983 */ /* 0x001ea20000300800 */
[----:B---3--:R-:W-:-:S02]  /*1c980*/  IMAD.MOV.U32 R4, RZ, RZ, R20 ;  /* 0x000000ffff047224 */ /* 0x008fc400078e0014 */
        /* <DEDUP_REMOVED lines=9> */
[----:B------:R-:W-:Y:S01]  /*1ca20*/  VIADD R16, R16, 0x280 ;  /* 0x0000028010107836 */ /* 0x000fe20000000000 */
[----:B------:R4:W-:Y:S01]  /*1ca30*/  STL.128 [R1+0x390], R184 ;  /* 0x000390b801007387 */ /* 0x0009e20000100c00 */
[----:B------:R-:W-:-:S03]  /*1ca40*/  IMAD.MOV.U32 R3, RZ, RZ, R108 ;  /* 0x000000ffff037224 */ /* 0x000fc600078e006c */
[----:B------:R4:W-:Y:S01]  /*1ca50*/  STL.128 [R1+0x3a0], R188 ;  /* 0x0003a0bc01007387 */ /* 0x0009e20000100c00 */
[----:B0-----:R-:W-:Y:S02]  /*1ca60*/  IMAD.MOV.U32 R156, RZ, RZ, R72 ;  /* 0x000000ffff9c7224 */ /* 0x001fe400078e0048 */
[----:B------:R-:W-:Y:S01]  /*1ca70*/  IMAD.MOV.U32 R157, RZ, RZ, R73 ;  /* 0x000000ffff9d7224 */ /* 0x000fe200078e0049 */
[----:B------:R-:W-:Y:S01]  /*1ca80*/  STL.128 [R1+0x510], R64 ;  /* 0x0005104001007387 */ /* 0x000fe20000100c00 */
[----:B------:R-:W-:Y:S02]  /*1ca90*/  IMAD.MOV.U32 R158, RZ, RZ, R74 ;  /* 0x000000ffff9e7224 */ /* 0x000fe400078e004a */
[----:B------:R-:W-:Y:S02]  /*1caa0*/  IMAD.MOV.U32 R159, RZ, RZ, R75 ;  /* 0x000000ffff9f7224 */ /* 0x000fe400078e004b */
[----:B-1----:R-:W-:Y:S02]  /*1cab0*/  IMAD.MOV.U32 R160, RZ, RZ, R76 ;  /* 0x000000ffffa07224 */ /* 0x002fe400078e004c */
[----:B------:R-:W-:-:S02]  /*1cac0*/  IMAD.MOV.U32 R161, RZ, RZ, R77 ;  /* 0x000000ffffa17224 */ /* 0x000fc400078e004d */
[----:B------:R-:W-:Y:S02]  /*1cad0*/  IMAD.MOV.U32 R162, RZ, RZ, R78 ;  /* 0x000000ffffa27224 */ /* 0x000fe400078e004e */
[----:B------:R-:W-:Y:S02]  /*1cae0*/  IMAD.MOV.U32 R163, RZ, RZ, R79 ;  /* 0x000000ffffa37224 */ /* 0x000fe400078e004f */
[----:B---3--:R-:W-:Y:S02]  /*1caf0*/  IMAD.MOV.U32 R172, RZ, RZ, R88 ;  /* 0x000000ffffac7224 */ /* 0x008fe400078e0058 */
        /* <DEDUP_REMOVED lines=12> */
[----:B------:R-:W-:Y:S02]  /*1cbc0*/  IMAD.MOV.U32 R18, RZ, RZ, R109 ;  /* 0x000000ffff127224 */ /* 0x000fe400078e006d */
[----:B------:R-:W-:Y:S01]  /*1cbd0*/  IMAD.MOV.U32 R19, RZ, RZ, R110 ;  /* 0x000000ffff137224 */ /* 0x000fe200078e006e */
[----:B------:R-:W-:Y:S01]  /*1cbe0*/  STL.128 [R1+0x260], R8 ;  /* 0x0002600801007387 */ /* 0x000fe20000100c00 */
[----:B------:R-:W-:-:S03]  /*1cbf0*/  IMAD.MOV.U32 R2, RZ, RZ, R99 ;  /* 0x000000ffff027224 */ /* 0x000fc600078e0063 */
[----:B------:R-:W3:Y:S01]  /*1cc00*/  LDL.LU.128 R108, [R1+0x510] ;  /* 0x00051000016c7983 */ /* 0x000ee20000300c00 */
[----:B------:R-:W-:Y:S02]  /*1cc10*/  R2UR UR6, R16 ;  /* 0x00000000100672ca */ /* 0x000fe400000e0000 */
[----:B------:R-:W-:Y:S01]  /*1cc20*/  R2UR UR7, R17 ;  /* 0x00000000110772ca */ /* 0x000fe200000e0000 */
[----:B------:R-:W-:Y:S01]  /*1cc30*/  STL.128 [R1+0x480], R28 ;  /* 0x0004801c01007387 */ /* 0x000fe20000100c00 */
[----:B------:R-:W-:-:S03]  /*1cc40*/  F2FP.BF16.F32.PACK_AB R152, R176, R177 ;  /* 0x000000b1b098723e */ /* 0x000fc600000010ff */
[----:B------:R-:W-:Y:S01]  /*1cc50*/  STL.128 [R1+0x490], R32 ;  /* 0x0004902001007387 */ /* 0x000fe20000100c00 */
[----:B------:R-:W-:-:S03]  /*1cc60*/  F2FP.BF16.F32.PACK_AB R153, R167, R168 ;  /* 0x000000a8a799723e */ /* 0x000fc600000010ff */
[----:B------:R-:W-:Y:S01]  /*1cc70*/  STL.128 [R1+0x4a0], R36 ;  /* 0x0004a02401007387 */ /* 0x000fe20000100c00 */
[----:B------:R-:W-:-:S03]  /*1cc80*/  F2FP.BF16.F32.PACK_AB R154, R180, R181 ;  /* 0x000000b5b49a723e */ /* 0x000fc600000010ff */
[----:B------:R-:W-:Y:S01]  /*1cc90*/  STL.128 [R1+0x4b0], R40 ;  /* 0x0004b02801007387 */ /* 0x000fe20000100c00 */
[----:B------:R-:W-:-:S03]  /*1cca0*/  F2FP.BF16.F32.PACK_AB R155, R169, R170 ;  /* 0x000000aaa99b723e */ /* 0x000fc600000010ff */
[----:B------:R-:W-:Y:S04]  /*1ccb0*/  STL.128 [R1+0x4c0], R44 ;  /* 0x0004c02c01007387 */ /* 0x000fe80000100c00 */
[----:B------:R-:W-:Y:S04]  /*1ccc0*/  STL.128 [R1+0x4d0], R48 ;  /* 0x0004d03001007387 */ /* 0x000fe80000100c00 */
[----:B------:R-:W-:Y:S04]  /*1ccd0*/  STL.128 [R1+0x4e0], R52 ;  /* 0x0004e03401007387 */ /* 0x000fe80000100c00 */
[----:B------:R-:W-:Y:S04]  /*1cce0*/  STL.128 [R1+0x4f0], R56 ;  /* 0x0004f03801007387 */ /* 0x000fe80000100c00 */
[----:B------:R-:W-:Y:S04]  /*1ccf0*/  STL.128 [R1+0x500], R60 ;  /* 0x0005003c01007387 */ /* 0x000fe80000100c00 */
[----:B------:R0:W-:Y:S04]  /*1cd00*/  STL.128 [R1+0x520], R68 ;  /* 0x0005204401007387 */ /* 0x0001e80000100c00 */
[----:B------:R1:W-:Y:S04]  /*1cd10*/  STL [R1+0x55c], R83 ;  /* 0x00055c5301007387 */ /* 0x0003e80000100800 */
[----:B------:R4:W-:Y:S04]  /*1cd20*/  STL.128 [R1+0x560], R84 ;  /* 0x0005605401007387 */ /* 0x0009e80000100c00 */
[----:B------:R4:W-:Y:S04]  /*1cd30*/  STL.128 [R1+0x580], R92 ;  /* 0x0005805c01007387 */ /* 0x0009e80000100c00 */
[----:B------:R-:W-:Y:S04]  /*1cd40*/  STL.64 [R1+0x590], R96 ;  /* 0x0005906001007387 */ /* 0x000fe80000100a00 */
[----:B------:R4:W-:Y:S04]  /*1cd50*/  STL [R1+0x598], R98 ;  /* 0x0005986201007387 */ /* 0x0009e80000100800 */
[----:B------:R4:W-:Y:S04]  /*1cd60*/  STL.128 [R1+0x260], R4 ;  /* 0x0002600401007387 */ /* 0x0009e80000100c00 */
[----:B------:R4:W-:Y:S04]  /*1cd70*/  STL.128 [R1+0xc60], R192 ;  /* 0x000c60c001007387 */ /* 0x0009e80000100c00 */
[----:B------:R4:W-:Y:S04]  /*1cd80*/  STL.128 [R1+0xc50], R188 ;  /* 0x000c50bc01007387 */ /* 0x0009e80000100c00 */
[----:B------:R4:W-:Y:S04]  /*1cd90*/  STL.128 [R1+0xc40], R184 ;  /* 0x000c40b801007387 */ /* 0x0009e80000100c00 */
[----:B------:R4:W-:Y:S04]  /*1cda0*/  STL.128 [R1+0xc20], R172 ;  /* 0x000c20ac01007387 */ /* 0x0009e80000100c00 */
[----:B------:R4:W-:Y:S04]  /*1cdb0*/  STL [R1+0xc18], R166 ;  /* 0x000c18a601007387 */ /* 0x0009e80000100800 */
[----:B------:R4:W-:Y:S04]  /*1cdc0*/  STL.64 [R1+0xc10], R164 ;  /* 0x000c10a401007387 */ /* 0x0009e80000100a00 */
[----:B------:R2:W-:Y:S04]  /*1cdd0*/  STL.128 [R1+0xc00], R160 ;  /* 0x000c00a001007387 */ /* 0x0005e80000100c00 */
[----:B------:R2:W-:Y:S04]  /*1cde0*/  STL.128 [R1+0xbf0], R156 ;  /* 0x000bf09c01007387 */ /* 0x0005e80000100c00 */
[----:B0-----:R-:W3:Y:S04]  /*1cdf0*/  LDL.LU.128 R68, [R1+0x470] ;  /* 0x0004700001447983 */ /* 0x001ee80000300c00 */
[----:B------:R-:W3:Y:S04]  /*1ce00*/  LDL.LU.128 R72, [R1+0x480] ;  /* 0x0004800001487983 */ /* 0x000ee80000300c00 */
[----:B------:R-:W3:Y:S04]  /*1ce10*/  LDL.LU.128 R76, [R1+0x490] ;  /* 0x00049000014c7983 */ /* 0x000ee80000300c00 */
[----:B-1----:R-:W3:Y:S04]  /*1ce20*/  LDL.LU.128 R80, [R1+0x4a0] ;  /* 0x0004a00001507983 */ /* 0x002ee80000300c00 */
[----:B----4-:R-:W4:Y:S04]  /*1ce30*/  LDL.LU.128 R84, [R1+0x4b0] ;  /* 0x0004b00001547983 */ /* 0x010f280000300c00 */
        /* <DEDUP_REMOVED lines=19> */
[----:B------:R-:W4:Y:S04]  /*1cf70*/  LDL.LU.128 R192, [R1+0xc60] ;  /* 0x000c600001c07983 */ /* 0x000f280000300c00 */
[----:B------:R-:W4:Y:S04]  /*1cf80*/  LDL.LU.128 R188, [R1+0xc50] ;  /* 0x000c500001bc7983 */ /* 0x000f280000300c00 */
[----:B------:R-:W4:Y:S04]  /*1cf90*/  LDL.LU.128 R184, [R1+0xc40] ;  /* 0x000c400001b87983 */ /* 0x000f280000300c00 */
[----:B------:R-:W4:Y:S04]  /*1cfa0*/  LDL.LU.128 R172, [R1+0xc20] ;  /* 0x000c200001ac7983 */ /* 0x000f280000300c00 */
[----:B------:R-:W4:Y:S04]  /*1cfb0*/  LDL.LU R166, [R1+0xc18] ;  /* 0x000c180001a67983 */ /* 0x000f280000300800 */
[----:B------:R-:W4:Y:S04]  /*1cfc0*/  LDL.LU.64 R164, [R1+0xc10] ;  /* 0x000c100001a47983 */ /* 0x000f280000300a00 */
[----:B--2---:R-:W2:Y:S04]  /*1cfd0*/  LDL.LU.128 R160, [R1+0xc00] ;  /* 0x000c000001a07983 */ /* 0x004ea80000300c00 */
[----:B------:R-:W2:Y:S01]  /*1cfe0*/  LDL.LU.128 R156, [R1+0xbf0] ;  /* 0x000bf000019c7983 */ /* 0x000ea20000300c00 */
[----:B------:R-:W-:-:S05]  /*1cff0*/  IMAD.MOV.U32 R20, RZ, RZ, R24 ;  /* 0x000000ffff147224 */ /* 0x000fca00078e0018 */
[----:B------:R0:W-:Y:S04]  /*1d000*/  STL.128 [R1+0x260], R20 ;  /* 0x0002601401007387 */ /* 0x0001e80000100c00 */
[----:B------:R1:W-:Y:S04]  /*1d010*/  STL.128 [R1+0xbe0], R152 ;  /* 0x000be09801007387 */ /* 0x0003e80000100c00 */
[----:B0-----:R-:W2:Y:S04]  /*1d020*/  LDL.LU R22, [R1+0x520] ;  /* 0x0005200001167983 */ /* 0x001ea80000300800 */
[----:B------:R-:W2:Y:S04]  /*1d030*/  LDL.LU R23, [R1+0x524] ;  /* 0x0005240001177983 */ /* 0x000ea80000300800 */
[----:B-1----:R-:W2:Y:S01]  /*1d040*/  LDL.LU.128 R152, [R1+0xbe0] ;  /* 0x000be00001987983 */ /* 0x002ea20000300c00 */
[----:B------:R-:W-:-:S03]  /*1d050*/  IMAD.MOV.U32 R0, RZ, RZ, R151 ;  /* 0x000000ffff007224 */ /* 0x000fc600078e0097 */
[----:B------:R0:W-:Y:S04]  /*1d060*/  STL.128 [R1+0x3c0], R196 ;  /* 0x0003c0c401007387 */ /* 0x0001e80000100c00 */
[----:B------:R1:W-:Y:S04]  /*1d070*/  STL.128 [R1+0x3d0], R200 ;  /* 0x0003d0c801007387 */ /* 0x0003e80000100c00 */
[----:B------:R1:W-:Y:S04]  /*1d080*/  STL.128 [R1+0x3e0], R204 ;  /* 0x0003e0cc01007387 */ /* 0x0003e80000100c00 */
[----:B------:R1:W-:Y:S04]  /*1d090*/  STL.128 [R1+0x3f0], R208 ;  /* 0x0003f0d001007387 */ /* 0x0003e80000100c00 */
[----:B------:R3:W-:Y:S01]  /*1d0a0*/  STL.128 [R1+0x400], R212 ;  /* 0x000400d401007387 */ /* 0x0007e20000100c00 */
[----:B0-----:R-:W-:-:S02]  /*1d0b0*/  IMAD.MOV.U32 R196, RZ, RZ, R112 ;  /* 0x000000ffffc47224 */ /* 0x001fc400078e0070 */
[----:B------:R-:W-:Y:S01]  /*1d0c0*/  IMAD.MOV.U32 R197, RZ, RZ, R113 ;  /* 0x000000ffffc57224 */ /* 0x000fe200078e0071 */
[----:B------:R0:W-:Y:S01]  /*1d0d0*/  STL.128 [R1+0x410], R216 ;  /* 0x000410d801007387 */ /* 0x0001e20000100c00 */
[----:B------:R-:W-:Y:S02]  /*1d0e0*/  IMAD.MOV.U32 R198, RZ, RZ, R114 ;  /* 0x000000ffffc67224 */ /* 0x000fe400078e0072 */
        /* <DEDUP_REMOVED lines=10> */
[----:B------:R1:W-:Y:S01]  /*1d190*/  STL.128 [R1+0x450], R232 ;  /* 0x000450e801007387 */ /* 0x0003e20000100c00 */
[----:B------:R-:W-:Y:S02]  /*1d1a0*/  IMAD.MOV.U32 R206, RZ, RZ, R122 ;  /* 0x000000ffffce7224 */ /* 0x000fe400078e007a */
[----:B------:R-:W-:Y:S02]  /*1d1b0*/  IMAD.MOV.U32 R207, RZ, RZ, R123 ;  /* 0x000000ffffcf7224 */ /* 0x000fe400078e007b */
[----:B------:R-:W-:-:S02]  /*1d1c0*/  IMAD.MOV.U32 R208, RZ, RZ, R124 ;  /* 0x000000ffffd07224 */ /* 0x000fc400078e007c */
[----:B------:R-:W-:Y:S02]  /*1d1d0*/  IMAD.MOV.U32 R209, RZ, RZ, R125 ;  /* 0x000000ffffd17224 */ /* 0x000fe400078e007d */
[----:B------:R-:W-:Y:S02]  /*1d1e0*/  IMAD.MOV.U32 R210, RZ, RZ, R126 ;  /* 0x000000ffffd27224 */ /* 0x000fe400078e007e */
[----:B------:R-:W-:Y:S02]  /*1d1f0*/  IMAD.MOV.U32 R211, RZ, RZ, R127 ;  /* 0x000000ffffd37224 */ /* 0x000fe400078e007f */
[----:B---3--:R-:W-:Y:S02]  /*1d200*/  IMAD.MOV.U32 R212, RZ, RZ, R128 ;  /* 0x000000ffffd47224 */ /* 0x008fe400078e0080 */
[----:B------:R-:W-:Y:S01]  /*1d210*/  IMAD.MOV.U32 R213, RZ, RZ, R129 ;  /* 0x000000ffffd57224 */ /* 0x000fe200078e0081 */
[----:B------:R-:W-:Y:S01]  /*1d220*/  STL.128 [R1+0x300], R108 ;  /* 0x0003006c01007387 */ /* 0x000fe20000100c00 */
[----:B------:R-:W-:-:S02]  /*1d230*/  IMAD.MOV.U32 R214, RZ, RZ, R130 ;  /* 0x000000ffffd67224 */ /* 0x000fc400078e0082 */
[----:B------:R-:W-:Y:S01]  /*1d240*/  IMAD.MOV.U32 R215, RZ, RZ, R131 ;  /* 0x000000ffffd77224 */ /* 0x000fe200078e0083 */
[----:B------:R3:W-:Y:S01]  /*1d250*/  STL.64 [R1+0xc30], R178 ;  /* 0x000c30b201007387 */ /* 0x0007e20000100a00 */
[----:B0-----:R-:W-:Y:S02]  /*1d260*/  IMAD.MOV.U32 R216, RZ, RZ, R132 ;  /* 0x000000ffffd87224 */ /* 0x001fe400078e0084 */
[----:B------:R-:W-:Y:S01]  /*1d270*/  IMAD.MOV.U32 R217, RZ, RZ, R133 ;  /* 0x000000ffffd97224 */ /* 0x000fe200078e0085 */
[----:B------:R0:W-:Y:S01]  /*1d280*/  STL [R1+0xc1c], R171 ;  /* 0x000c1cab01007387 */ /* 0x0001e20000100800 */
[----:B------:R-:W-:Y:S02]  /*1d290*/  IMAD.MOV.U32 R218, RZ, RZ, R134 ;  /* 0x000000ffffda7224 */ /* 0x000fe400078e0086 */
[----:B------:R-:W-:Y:S01]  /*1d2a0*/  IMAD.MOV.U32 R219, RZ, RZ, R135 ;  /* 0x000000ffffdb7224 */ /* 0x000fe200078e0087 */
[----:B-1----:R-:W2:Y:S01]  /*1d2b0*/  LDL.LU R234, [R1+0xcec] ;  /* 0x000cec0001ea7983 */ /* 0x002ea20000300800 */
[----:B------:R-:W-:-:S02]  /*1d2c0*/  IMAD.MOV.U32 R220, RZ, RZ, R136 ;  /* 0x000000ffffdc7224 */ /* 0x000fc400078e0088 */
[----:B------:R-:W-:Y:S01]  /*1d2d0*/  IMAD.MOV.U32 R221, RZ, RZ, R137 ;  /* 0x000000ffffdd7224 */ /* 0x000fe200078e0089 */
[----:B---3--:R-:W3:Y:S01]  /*1d2e0*/  LDL.LU.64 R178, [R1+0xc30] ;  /* 0x000c300001b27983 */ /* 0x008ee20000300a00 */
[----:B------:R-:W-:Y:S02]  /*1d2f0*/  IMAD.MOV.U32 R222, RZ, RZ, R138 ;  /* 0x000000ffffde7224 */ /* 0x000fe400078e008a */
[----:B------:R-:W-:Y:S01]  /*1d300*/  IMAD.MOV.U32 R223, RZ, RZ, R139 ;  /* 0x000000ffffdf7224 */ /* 0x000fe200078e008b */
[----:B0-----:R-:W3:Y:S01]  /*1d310*/  LDL.LU R171, [R1+0xc1c] ;  /* 0x000c1c0001ab7983 */ /* 0x001ee20000300800 */
        /* <DEDUP_REMOVED lines=42> */
[----:B------:R-:W-:Y:S01]  /*1d5c0*/  IMAD.MOV.U32 R31, RZ, RZ, R75 ;  /* 0x000000ffff1f7224 */ /* 0x000fe200078e004b */
[----:B----4-:R1:W-:Y:S01]  /*1d5d0*/  STL.128 [R1+0x2a0], R84 ;  /* 0x0002a05401007387 */ /* 0x0103e20000100c00 */
        /* <DEDUP_REMOVED lines=37> */
[----:B0-----:R-:W-:Y:S02]  /*1d830*/  IMAD.MOV.U32 R83, RZ, RZ, R4 ;  /* 0x000000ffff537224 */ /* 0x001fe400078e0004 */
[----:B-1----:R-:W-:Y:S02]  /*1d840*/  IMAD.MOV.U32 R84, RZ, RZ, R5 ;  /* 0x000000ffff547224 */ /* 0x002fe400078e0005 */
        /* <DEDUP_REMOVED lines=18> */
[----:B--2---:R-:W-:Y:S02]  /*1d970*/  IMAD.MOV.U32 R76, RZ, RZ, R160 ;  /* 0x000000ffff4c7224 */ /* 0x004fe400078e00a0 */
        /* <DEDUP_REMOVED lines=48> */
[----:B------:R-:W-:-:S06]  /*1dc80*/  IMAD.MOV.U32 R151, RZ, RZ, R0 ;  /* 0x000000ffff977224 */ /* 0x000fcc00078e0000 */
[----:B------:R-:W-:-:S06]  /*1dc90*/  WARPGROUP.ARRIVE ;  /* 0x00000000000079c5 */ /* 0x000fcc0000000000 */
[----:B------:R-:W-:Y:S01]  /*1dca0*/  HGMMA.64x256x16.F32.BF16 R24, R152, gdesc[UR4].tnspB, R24, gsb0 ;  /* 0x43e0000498187df0 */ /* 0x000fe20008001818 */
[----:B------:R0:W-:Y:S04]  /*1dcb0*/  STL [R1+0xbc0], R194 ;  /* 0x000bc0c201007387 */ /* 0x0001e80000100800 */
[----:B------:R1:W-:Y:S01]  /*1dcc0*/  STL.64 [R1+0xbb8], R192 ;  /* 0x000bb8c001007387 */ /* 0x0003e20000100a00 */
[----:B0-----:R-:W-:-:S03]  /*1dcd0*/  IMAD.MOV.U32 R194, RZ, RZ, R19 ;  /* 0x000000ffffc27224 */ /* 0x001fc600078e0013 */
[----:B------:R-:W2:Y:S01]  /*1dce0*/  LDL.LU R19, [R1+0xbc8] ;  /* 0x000bc80001137983 */ /* 0x000ea20000300800 */
[----:B-1----:R-:W-:-:S03]  /*1dcf0*/  IMAD.MOV.U32 R193, RZ, RZ, R18 ;  /* 0x000000ffffc17224 */ /* 0x002fc600078e0012 */
[----:B------:R-:W2:Y:S01]  /*1dd00*/  LDL.LU R18, [R1+0xbcc] ;  /* 0x000bcc0001127983 */ /* 0x000ea20000300800 */
[----:B------:R-:W-:-:S03]  /*1dd10*/  WARPGROUP.DEPBAR.LE gsb0, 0x0 ;  /* 0x00008000000079c5 */ /* 0x000fc60000010000 */
[----:B------:R0:W-:Y:S04]  /*1dd20*/  STL.128 [R1+0xb40], R128 ;  /* 0x000b408001007387 */ /* 0x0001e80000100c00 */
[----:B------:R1:W-:Y:S04]  /*1dd30*/  STL.128 [R1+0xb30], R124 ;  /* 0x000b307c01007387 */ /* 0x0003e80000100c00 */
[----:B------:R4:W-:Y:S04]  /*1dd40*/  STL.128 [R1+0xb20], R120 ;  /* 0x000b207801007387 */ /* 0x0009e80000100c00 */
[----:B------:R3:W-:Y:S01]  /*1dd50*/  STL.128 [R1+0xb10], R116 ;  /* 0x000b107401007387 */ /* 0x0007e20000100c00 */
[----:B0-----:R-:W-:-:S02]  /*1dd60*/  IMAD.MOV.U32 R131, RZ, RZ, R47 ;  /* 0x000000ffff837224 */ /* 0x001fc400078e002f */
[----:B------:R-:W-:Y:S02]  /*1dd70*/  IMAD.MOV.U32 R130, RZ, RZ, R46 ;  /* 0x000000ffff827224 */ /* 0x000fe400078e002e */
[----:B------:R-:W-:Y:S02]  /*1dd80*/  IMAD.MOV.U32 R129, RZ, RZ, R45 ;  /* 0x000000ffff817224 */ /* 0x000fe400078e002d */
[----:B-1----:R-:W-:Y:S02]  /*1dd90*/  IMAD.MOV.U32 R127, RZ, RZ, R43 ;  /* 0x000000ffff7f7224 */ /* 0x002fe400078e002b */
[----:B------:R-:W-:Y:S02]  /*1dda0*/  IMAD.MOV.U32 R126, RZ, RZ, R42 ;  /* 0x000000ffff7e7224 */ /* 0x000fe400078e002a */
[----:B------:R-:W-:Y:S02]  /*1ddb0*/  IMAD.MOV.U32 R125, RZ, RZ, R41 ;  /* 0x000000ffff7d7224 */ /* 0x000fe400078e0029 */
[----:B----4-:R-:W-:-:S02]  /*1ddc0*/  IMAD.MOV.U32 R123, RZ, RZ, R39 ;  /* 0x000000ffff7b7224 */ /* 0x010fc400078e0027 */
[----:B------:R-:W-:Y:S02]  /*1ddd0*/  IMAD.MOV.U32 R122, RZ, RZ, R38 ;  /* 0x000000ffff7a7224 */ /* 0x000fe400078e0026 */
[----:B------:R-:W-:Y:S02]  /*1dde0*/  IMAD.MOV.U32 R121, RZ, RZ, R37 ;  /* 0x000000ffff797224 */ /* 0x000fe400078e0025 */
[----:B------:R-:W-:Y:S02]  /*1ddf0*/  IMAD.MOV.U32 R120, RZ, RZ, R36 ;  /* 0x000000ffff787224 */ /* 0x000fe400078e0024 */
[----:B------:R-:W-:Y:S02]  /*1de00*/  IMAD.MOV.U32 R124, RZ, RZ, R40 ;  /* 0x000000ffff7c7224 */ /* 0x000fe400078e0028 */
[----:B------:R-:W-:Y:S01]  /*1de10*/  IMAD.MOV.U32 R128, RZ, RZ, R44 ;  /* 0x000000ffff807224 */ /* 0x000fe200078e002c */
[----:B------:R0:W-:Y:S01]  /*1de20*/  STL.128 [R1+0x290], R120 ;  /* 0x0002907801007387 */ /* 0x0001e20000100c00 */
[----:B---3--:R-:W-:-:S02]  /*1de30*/  IMAD.MOV.U32 R119, RZ, RZ, R35 ;  /* 0x000000ffff777224 */ /* 0x008fc400078e0023 */
[----:B------:R-:W-:Y:S01]  /*1de40*/  IMAD.MOV.U32 R118, RZ, RZ, R34 ;  /* 0x000000ffff767224 */ /* 0x000fe200078e0022 */
[----:B------:R1:W-:Y:S01]  /*1de50*/  STL.128 [R1+0x2a0], R124 ;  /* 0x0002a07c01007387 */ /* 0x0003e20000100c00 */
[----:B------:R-:W-:Y:S02]  /*1de60*/  IMAD.MOV.U32 R117, RZ, RZ, R33 ;  /* 0x000000ffff757224 */ /* 0x000fe400078e0021 */
[----:B------:R-:W-:Y:S01]  /*1de70*/  IMAD.MOV.U32 R116, RZ, RZ, R32 ;  /* 0x000000ffff747224 */ /* 0x000fe200078e0020 */
[----:B------:R3:W-:Y:S04]  /*1de80*/  STL.128 [R1+0x2b0], R128 ;  /* 0x0002b08001007387 */ /* 0x0007e80000100c00 */
[----:B------:R4:W-:Y:S04]  /*1de90*/  STL.128 [R1+0x280], R116 ;  /* 0x0002807401007387 */ /* 0x0009e80000100c00 */
[----:B0-----:R-:W2:Y:S04]  /*1dea0*/  LDL.LU.128 R120, [R1+0xb20] ;  /* 0x000b200001787983 */ /* 0x001ea80000300c00 */
[----:B-1----:R-:W2:Y:S04]  /*1deb0*/  LDL.LU.128 R124, [R1+0xb30] ;  /* 0x000b3000017c7983 */ /* 0x002ea80000300c00 */
[----:B---3--:R-:W3:Y:S04]  /*1dec0*/  LDL.LU.128 R128, [R1+0xb40] ;  /* 0x000b400001807983 */ /* 0x008ee80000300c00 */
[----:B------:R0:W-:Y:S04]  /*1ded0*/  STL.128 [R1+0xaa0], R24 ;  /* 0x000aa01801007387 */ /* 0x0001e80000100c00 */
[----:B----4-:R-:W4:Y:S04]  /*1dee0*/  LDL.LU.128 R116, [R1+0xb10] ;  /* 0x000b100001747983 */ /* 0x010f280000300c00 */
[----:B0-----:R-:W4:Y:S04]  /*1def0*/  LDL.LU.128 R24, [R1+0xaa0] ;  /* 0x000aa00001187983 */ /* 0x001f280000300c00 */
[----:B------:R0:W-:Y:S04]  /*1df00*/  STL.128 [R1+0xb00], R112 ;  /* 0x000b007001007387 */ /* 0x0001e80000100c00 */
[----:B------:R1:W-:Y:S04]  /*1df10*/  STL.64 [R1+0xc38], R182 ;  /* 0x000c38b601007387 */ /* 0x0003e80000100a00 */
[----:B------:R1:W-:Y:S01]  /*1df20*/  STL.128 [R1+0xb50], R132 ;  /* 0x000b508401007387 */ /* 0x0003e20000100c00 */
[----:B0-----:R-:W-:-:S03]  /*1df30*/  IMAD.MOV.U32 R115, RZ, RZ, R31 ;  /* 0x000000ffff737224 */ /* 0x001fc600078e001f */
[----:B-1----:R-:W4:Y:S01]  /*1df40*/  LDL.LU.64 R182, [R1+0xc38] ;  /* 0x000c380001b67983 */ /* 0x002f220000300a00 */
[----:B------:R-:W-:Y:S02]  /*1df50*/  IMAD.MOV.U32 R114, RZ, RZ, R30 ;  /* 0x000000ffff727224 */ /* 0x000fe400078e001e */
        /* <DEDUP_REMOVED lines=8> */
[----:B------:R1:W-:Y:S04]  /*1dfe0*/  STL.128 [R1+0xb90], R148 ;  /* 0x000b909401007387 */ /* 0x0003e80000100c00 */
[----:B------:R1:W-:Y:S04]  /*1dff0*/  STL.128 [R1+0xb80], R144 ;  /* 0x000b809001007387 */ /* 0x0003e80000100c00 */
[----:B0-----:R-:W4:Y:S04]  /*1e000*/  LDL.LU.128 R108, [R1+0xaf0] ;  /* 0x000af000016c7983 */ /* 0x001f280000300c00 */
[----:B-1----:R-:W4:Y:S04]  /*1e010*/  LDL.LU.128 R112, [R1+0xb00] ;  /* 0x000b000001707983 */ /* 0x002f280000300c00 */
        /* <DEDUP_REMOVED lines=11> */
[----:B0-----:R-:W-:Y:S02]  /*1e0d0*/  IMAD.MOV.U32 R143, RZ, RZ, R59 ;  /* 0x000000ffff8f7224 */ /* 0x001fe400078e003b */
[----:B------:R-:W-:Y:S02]  /*1e0e0*/  IMAD.MOV.U32 R142, RZ, RZ, R58 ;  /* 0x000000ffff8e7224 */ /* 0x000fe400078e003a */
[----:B-1----:R-:W-:Y:S02]  /*1e0f0*/  IMAD.MOV.U32 R139, RZ, RZ, R55 ;  /* 0x000000ffff8b7224 */ /* 0x002fe400078e0037 */
[----:B------:R-:W-:Y:S01]  /*1e100*/  IMAD.MOV.U32 R138, RZ, RZ, R54 ;  /* 0x000000ffff8a7224 */ /* 0x000fe200078e0036 */
[----:B------:R-:W4:Y:S01]  /*1e110*/  LDL.LU.128 R132, [R1+0xb50] ;  /* 0x000b500001847983 */ /* 0x000f220000300c00 */
        /* <DEDUP_REMOVED lines=12> */
[----:B--2---:R0:W-:Y:S04]  /*1e1e0*/  STL.64 [R1+0xa90], R18 ;  /* 0x000a901201007387 */ /* 0x0041e80000100a00 */
[----:B0-----:R-:W2:Y:S04]  /*1e1f0*/  LDL.LU.64 R18, [R1+0xa90] ;  /* 0x000a900001127983 */ /* 0x001ea80000300a00 */
[----:B------:R0:W-:Y:S04]  /*1e200*/  STL.128 [R1+0xac0], R120 ;  /* 0x000ac07801007387 */ /* 0x0001e80000100c00 */
[----:B------:R1:W-:Y:S04]  /*1e210*/  STL.128 [R1+0xad0], R124 ;  /* 0x000ad07c01007387 */ /* 0x0003e80000100c00 */
[----:B---3--:R3:W-:Y:S04]  /*1e220*/  STL.128 [R1+0xae0], R128 ;  /* 0x000ae08001007387 */ /* 0x0087e80000100c00 */
[----:B0-----:R-:W2:Y:S04]  /*1e230*/  LDL.LU.128 R120, [R1+0xac0] ;  /* 0x000ac00001787983 */ /* 0x001ea80000300c00 */
[----:B-1----:R-:W2:Y:S04]  /*1e240*/  LDL.LU.128 R124, [R1+0xad0] ;  /* 0x000ad000017c7983 */ /* 0x002ea80000300c00 */
[----:B---3--:R-:W3:Y:S04]  /*1e250*/  LDL.LU.128 R128, [R1+0xae0] ;  /* 0x000ae00001807983 */ /* 0x008ee80000300c00 */
[----:B----4-:R0:W-:Y:S04]  /*1e260*/  STL.128 [R1+0xab0], R116 ;  /* 0x000ab07401007387 */ /* 0x0101e80000100c00 */
[----:B------:R1:W-:Y:S04]  /*1e270*/  STL.128 [R1+0xa80], R24 ;  /* 0x000a801801007387 */ /* 0x0003e80000100c00 */
[----:B0-----:R-:W4:Y:S04]  /*1e280*/  LDL.LU.128 R116, [R1+0xab0] ;  /* 0x000ab00001747983 */ /* 0x001f280000300c00 */
[----:B-1----:R-:W4:Y:S01]  /*1e290*/  LDL.LU.128 R24, [R1+0xa80] ;  /* 0x000a800001187983 */ /* 0x002f220000300c00 */
[----:B------:R-:W-:-:S02]  /*1e2a0*/  IMAD.MOV.U32 R167, RZ, RZ, R4 ;  /* 0x000000ffffa77224 */ /* 0x000fc400078e0004 */
[----:B------:R-:W-:Y:S01]  /*1e2b0*/  IMAD.MOV.U32 R168, RZ, RZ, R5 ;  /* 0x000000ffffa87224 */ /* 0x000fe200078e0005 */
[----:B------:R0:W-:Y:S01]  /*1e2c0*/  STL.64 [R1+0xba8], R178 ;  /* 0x000ba8b201007387 */ /* 0x0001e20000100a00 */
[----:B------:R-:W-:Y:S02]  /*1e2d0*/  IMAD.MOV.U32 R169, RZ, RZ, R6 ;  /* 0x000000ffffa97224 */ /* 0x000fe400078e0006 */
[----:B------:R-:W-:Y:S01]  /*1e2e0*/  IMAD.MOV.U32 R170, RZ, RZ, R7 ;  /* 0x000000ffffaa7224 */ /* 0x000fe200078e0007 */
[----:B------:R1:W-:Y:S01]  /*1e2f0*/  STL [R1+0xba0], R171 ;  /* 0x000ba0ab01007387 */ /* 0x0003e20000100800 */
[----:B------:R-:W-:Y:S02]  /*1e300*/  IMAD.MOV.U32 R176, RZ, RZ, R9 ;  /* 0x000000ffffb07224 */ /* 0x000fe400078e0009 */
[----:B------:R-:W-:Y:S01]  /*1e310*/  IMAD.MOV.U32 R177, RZ, RZ, R10 ;  /* 0x000000ffffb17224 */ /* 0x000fe200078e000a */
[----:B------:R1:W-:Y:S01]  /*1e320*/  STL [R1+0xbc4], R234 ;  /* 0x000bc4ea01007387 */ /* 0x0003e20000100800 */
[----:B------:R-:W-:-:S02]  /*1e330*/  IMAD.MOV.U32 R154, RZ, RZ, R16 ;  /* 0x000000ffff9a7224 */ /* 0x000fc400078e0010 */
[----:B0-----:R-:W-:Y:S01]  /*1e340*/  IMAD.MOV.U32 R178, RZ, RZ, R11 ;  /* 0x000000ffffb27224 */ /* 0x001fe200078e000b */
[----:B------:R0:W-:Y:S01]  /*1e350*/  STL.64 [R1+0xbb0], R182 ;  /* 0x000bb0b601007387 */ /* 0x0001e20000100a00 */
[----:B-1----:R-:W-:Y:S02]  /*1e360*/  IMAD.MOV.U32 R171, RZ, RZ, R8 ;  /* 0x000000ffffab7224 */ /* 0x002fe400078e0008 */
[----:B------:R-:W-:Y:S02]  /*1e370*/  IMAD.MOV.U32 R179, RZ, RZ, R12 ;  /* 0x000000ffffb37224 */ /* 0x000fe400078e000c */
[----:B------:R-:W-:Y:S02]  /*1e380*/  IMAD.MOV.U32 R234, RZ, RZ, R235 ;  /* 0x000000ffffea7224 */ /* 0x000fe400078e00eb */
[----:B------:R-:W-:Y:S02]  /*1e390*/  IMAD.MOV.U32 R155, RZ, RZ, R17 ;  /* 0x000000ffff9b7224 */ /* 0x000fe400078e0011 */
[----:B------:R-:W-:-:S02]  /*1e3a0*/  IMAD.MOV.U32 R180, RZ, RZ, R13 ;  /* 0x000000ffffb47224 */ /* 0x000fc400078e000d */
[----:B------:R-:W-:Y:S02]  /*1e3b0*/  IMAD.MOV.U32 R181, RZ, RZ, R14 ;  /* 0x000000ffffb57224 */ /* 0x000fe400078e000e */
[----:B0-----:R-:W-:Y:S02]  /*1e3c0*/  IMAD.MOV.U32 R182, RZ, RZ, R15 ;  /* 0x000000ffffb67224 */ /* 0x001fe400078e000f */
        /* <DEDUP_REMOVED lines=15> */
[----:B------:R-:W-:Y:S01]  /*1e4c0*/  IMAD.MOV.U32 R6, RZ, RZ, R112 ;  /* 0x000000ffff067224 */ /* 0x000fe200078e0070 */
[----:B------:R0:W-:Y:S01]  /*1e4d0*/  STL.128 [R1+0x340], R164 ;  /* 0x000340a401007387 */ /* 0x0001e20000100c00 */
[----:B------:R-:W-:-:S02]  /*1e4e0*/  IMAD.MOV.U32 R152, RZ, RZ, R22 ;  /* 0x000000ffff987224 */ /* 0x000fc400078e0016 */
[----:B------:R-:W-:Y:S01]  /*1e4f0*/  IMAD.MOV.U32 R153, RZ, RZ, R23 ;  /* 0x000000ffff997224 */ /* 0x000fe200078e0017 */
[----:B------:R1:W-:Y:S01]  /*1e500*/  STL.128 [R1+0x350], R168 ;  /* 0x000350a801007387 */ /* 0x0003e20000100c00 */
[----:B------:R-:W-:-:S03]  /*1e510*/  IMAD.MOV.U32 R21, RZ, RZ, R99 ;  /* 0x000000ffff157224 */ /* 0x000fc600078e0063 */
[----:B------:R1:W-:Y:S01]  /*1e520*/  STL.128 [R1+0x360], R172 ;  /* 0x000360ac01007387 */ /* 0x0003e20000100c00 */
[----:B------:R-:W-:-:S03]  /*1e530*/  IMAD.MOV.U32 R22, RZ, RZ, R98 ;  /* 0x000000ffff167224 */ /* 0x000fc600078e0062 */
[----:B------:R1:W-:Y:S01]  /*1e540*/  STL.128 [R1+0x370], R176 ;  /* 0x000370b001007387 */ /* 0x0003e20000100c00 */
        /* <DEDUP_REMOVED lines=35> */
[----:B------:R0:W-:Y:S01]  /*1e780*/  STL.128 [R1+0x310], R152 ;  /* 0x0003109801007387 */ /* 0x0001e20000100c00 */
[----:B------:R-:W-:-:S03]  /*1e790*/  IMAD.MOV.U32 R164, RZ, RZ, R80 ;  /* 0x000000ffffa47224 */ /* 0x000fc600078e0050 */
[----:B------:R1:W-:Y:S01]  /*1e7a0*/  STL.128 [R1+0x330], R160 ;  /* 0x000330a001007387 */ /* 0x0003e20000100c00 */
        /* <DEDUP_REMOVED lines=9> */
[----:B------:R-:W-:Y:S01]  /*1e840*/  IMAD.MOV.U32 R28, RZ, RZ, R96 ;  /* 0x000000ffff1c7224 */ /* 0x000fe200078e0060 */
[----:B------:R0:W-:Y:S01]  /*1e850*/  STL.128 [R1+0x320], R156 ;  /* 0x0003209c01007387 */ /* 0x0001e20000100c00 */
[----:B-1----:R-:W-:Y:S02]  /*1e860*/  IMAD.MOV.U32 R163, RZ, RZ, R79 ;  /* 0x000000ffffa37224 */ /* 0x002fe400078e004f */
[----:B------:R-:W-:-:S02]  /*1e870*/  IMAD.MOV.U32 R162, RZ, RZ, R78 ;  /* 0x000000ffffa27224 */ /* 0x000fc400078e004e */
[----:B------:R-:W-:Y:S02]  /*1e880*/  IMAD.MOV.U32 R192, RZ, RZ, R3 ;  /* 0x000000ffffc07224 */ /* 0x000fe400078e0003 */
[----:B------:R-:W-:Y:S01]  /*1e890*/  IMAD.MOV.U32 R112, RZ, RZ, R132 ;  /* 0x000000ffff707224 */ /* 0x000fe200078e0084 */
[----:B------:R-:W-:Y:S01]  /*1e8a0*/  STL.128 [R1+0x390], R184 ;  /* 0x000390b801007387 */ /* 0x000fe20000100c00 */
        /* <DEDUP_REMOVED lines=12> */
[----:B0-----:R-:W-:Y:S02]  /*1e970*/  IMAD.MOV.U32 R159, RZ, RZ, R75 ;  /* 0x000000ffff9f7224 */ /* 0x001fe400078e004b */
[----:B------:R-:W-:Y:S01]  /*1e980*/  IMAD.MOV.U32 R158, RZ, RZ, R74 ;  /* 0x000000ffff9e7224 */ /* 0x000fe200078e004a */
[----:B------:R0:W-:Y:S01]  /*1e990*/  STL.128 [R1+0x380], R180 ;  /* 0x000380b401007387 */ /* 0x0001e20000100c00 */
[----:B------:R-:W-:-:S02]  /*1e9a0*/  IMAD.MOV.U32 R157, RZ, RZ, R73 ;  /* 0x000000ffff9d7224 */ /* 0x000fc400078e0049 */
[----:B------:R-:W-:Y:S01]  /*1e9b0*/  IMAD.MOV.U32 R156, RZ, RZ, R72 ;  /* 0x000000ffff9c7224 */ /* 0x000fe200078e0048 */
[----:B------:R-:W-:Y:S01]  /*1e9c0*/  STL.128 [R1+0x3b0], R192 ;  /* 0x0003b0c001007387 */ /* 0x000fe20000100c00 */
[----:B------:R-:W-:-:S03]  /*1e9d0*/  IMAD.MOV.U32 R76, RZ, RZ, R28 ;  /* 0x000000ffff4c7224 */ /* 0x000fc600078e001c */
[----:B------:R-:W-:Y:S01]  /*1e9e0*/  STL.128 [R1+0x3e0], R204 ;  /* 0x0003e0cc01007387 */ /* 0x000fe20000100c00 */
[----:B-1----:R-:W-:-:S03]  /*1e9f0*/  IMAD.MOV.U32 R153, RZ, RZ, R5 ;  /* 0x000000ffff997224 */ /* 0x002fc600078e0005 */
[----:B------:R-:W-:Y:S01]  /*1ea00*/  STL.128 [R1+0x3f0], R208 ;  /* 0x0003f0d001007387 */ /* 0x000fe20000100c00 */
[----:B------:R-:W-:Y:S02]  /*1ea10*/  IMAD.MOV.U32 R154, RZ, RZ, R4 ;  /* 0x000000ffff9a7224 */ /* 0x000fe400078e0004 */
[----:B------:R-:W-:Y:S01]  /*1ea20*/  IMAD.MOV.U32 R155, RZ, RZ, R0 ;  /* 0x000000ffff9b7224 */ /* 0x000fe200078e0000 */
[----:B0-----:R-:W4:Y:S04]  /*1ea30*/  LDL.LU.64 R182, [R1+0xbb0] ;  /* 0x000bb00001b67983 */ /* 0x001f280000300a00 */
        /* <DEDUP_REMOVED lines=8> */
[----:B------:R-:W-:Y:S01]  /*1eac0*/  STL.128 [R1+0x340], R164 ;  /* 0x000340a401007387 */ /* 0x000fe20000100c00 */
[----:B--2---:R-:W-:-:S02]  /*1ead0*/  IMAD.MOV.U32 R14, RZ, RZ, R123 ;  /* 0x000000ffff0e7224 */ /* 0x004fc400078e007b */
        /* <DEDUP_REMOVED lines=12> */
[----:B------:R-:W-:-:S02]  /*1eba0*/  IMAD.MOV.U32 R100, RZ, RZ, R17 ;  /* 0x000000ffff647224 */ /* 0x000fc400078e0011 */
[----:B----4-:R-:W-:Y:S02]  /*1ebb0*/  IMAD.MOV.U32 R31, RZ, RZ, R27 ;  /* 0x000000ffff1f7224 */ /* 0x010fe400078e001b */
        /* <DEDUP_REMOVED lines=8> */
[----:B------:R-:W2:Y:S01]  /*1ec40*/  LDL R132, [R1+0x30c] ;  /* 0x00030c0001847983 */ /* 0x000ea20000100800 */
[----:B------:R-:W-:Y:S02]  /*1ec50*/  IMAD.MOV.U32 R105, RZ, RZ, R12 ;  /* 0x000000ffff697224 */ /* 0x000fe400078e000c */
[----:B------:R-:W-:Y:S01]  /*1ec60*/  IMAD.MOV.U32 R106, RZ, RZ, R11 ;  /* 0x000000ffff6a7224 */ /* 0x000fe200078e000b */
[----:B------:R-:W-:Y:S01]  /*1ec70*/  STL.64 [R1+0xa70], R18 ;  /* 0x000a701201007387 */ /* 0x000fe20000100a00 */
[----:B------:R-:W-:Y:S02]  /*1ec80*/  IMAD.MOV.U32 R107, RZ, RZ, R10 ;  /* 0x000000ffff6b7224 */ /* 0x000fe400078e000a */
[----:B------:R-:W-:Y:S01]  /*1ec90*/  IMAD.MOV.U32 R108, RZ, RZ, R9 ;  /* 0x000000ffff6c7224 */ /* 0x000fe200078e0009 */
[----:B------:R0:W5:Y:S01]  /*1eca0*/  LDL.LU R2, [R1+0xbd4] ;  /* 0x000bd40001027983 */ /* 0x0001620000300800 */
[----:B------:R-:W-:-:S02]  /*1ecb0*/  IMAD.MOV.U32 R109, RZ, RZ, R8 ;  /* 0x000000ffff6d7224 */ /* 0x000fc400078e0008 */
[----:B------:R-:W-:Y:S01]  /*1ecc0*/  IMAD.MOV.U32 R110, RZ, RZ, R7 ;  /* 0x000000ffff6e7224 */ /* 0x000fe200078e0007 */
[----:B------:R0:W5:Y:S01]  /*1ecd0*/  LDL.LU R3, [R1+0xbd0] ;  /* 0x000bd00001037983 */ /* 0x0001620000300800 */
        /* <DEDUP_REMOVED lines=20> */
[----:B------:R-:W-:Y:S01]  /*1ee20*/  STL.128 [R1+0x410], R112 ;  /* 0x0004107001007387 */ /* 0x000fe20000100c00 */
[----:B------:R-:W-:Y:S02]  /*1ee30*/  IMAD.MOV.U32 R16, RZ, RZ, R138 ;  /* 0x000000ffff107224 */ /* 0x000fe400078e008a */
[----:B------:R-:W-:Y:S01]  /*1ee40*/  IMAD.MOV.U32 R17, RZ, RZ, R137 ;  /* 0x000000ffff117224 */ /* 0x000fe200078e0089 */
[----:B------:R-:W2:Y:S01]  /*1ee50*/  LDL R4, [R1+0x270] ;  /* 0x0002700001047983 */ /* 0x000ea20000100800 */
[----:B------:R-:W-:-:S02]  /*1ee60*/  IMAD.MOV.U32 R96, RZ, RZ, R23 ;  /* 0x000000ffff607224 */ /* 0x000fc400078e0017 */
[----:B------:R-:W-:Y:S01]  /*1ee70*/  IMAD.MOV.U32 R97, RZ, RZ, R22 ;  /* 0x000000ffff617224 */ /* 0x000fe200078e0016 */
[----:B------:R-:W2:Y:S01]  /*1ee80*/  LDL R74, [R1+0x274] ;  /* 0x00027400014a7983 */ /* 0x000ea20000100800 */
        /* <DEDUP_REMOVED lines=26> */
[----:B------:R0:W-:Y:S04]  /*1f030*/  STL.128 [R1+0x3d0], R96 ;  /* 0x0003d06001007387 */ /* 0x0001e80000100c00 */
[----:B------:R0:W-:Y:S04]  /*1f040*/  STL.128 [R1+0x3e0], R100 ;  /* 0x0003e06401007387 */ /* 0x0001e80000100c00 */
[----:B------:R0:W-:Y:S04]  /*1f050*/  STL.128 [R1+0x3f0], R104 ;  /* 0x0003f06801007387 */ /* 0x0001e80000100c00 */
[----:B------:R0:W-:Y:S04]  /*1f060*/  STL.128 [R1+0x400], R108 ;  /* 0x0004006c01007387 */ /* 0x0001e80000100c00 */
[----:B------:R-:W-:Y:S04]  /*1f070*/  STL.128 [R1+0x420], R140 ;  /* 0x0004208c01007387 */ /* 0x000fe80000100c00 */
[----:B------:R-:W-:Y:S04]  /*1f080*/  STL.128 [R1+0x430], R144 ;  /* 0x0004309001007387 */ /* 0x000fe80000100c00 */
[----:B------:R-:W-:Y:S04]  /*1f090*/  STL.128 [R1+0x440], R148 ;  /* 0x0004409401007387 */ /* 0x000fe80000100c00 */
[----:B------:R-:W-:Y:S04]  /*1f0a0*/  STL.128 [R1+0x450], R152 ;  /* 0x0004509801007387 */ /* 0x000fe80000100c00 */
[----:B------:R0:W-:Y:S04]  /*1f0b0*/  STL.128 [R1+0x260], R24 ;  /* 0x0002601801007387 */ /* 0x0001e80000100c00 */
[----:B------:R-:W2:Y:S04]  /*1f0c0*/  LDL R0, [R1+0x260] ;  /* 0x0002600001007983 */ /* 0x000ea80000100800 */
[----:B------:R-:W2:Y:S04]  /*1f0d0*/  LDL R68, [R1+0x264] ;  /* 0x0002640001447983 */ /* 0x000ea80000100800 */
[----:B------:R-:W2:Y:S04]  /*1f0e0*/  LDL R70, [R1+0x268] ;  /* 0x0002680001467983 */ /* 0x000ea80000100800 */
[----:B------:R-:W2:Y:S04]  /*1f0f0*/  LDL R72, [R1+0x26c] ;  /* 0x00026c0001487983 */ /* 0x000ea80000100800 */
[----:B-1----:R-:W2:Y:S04]  /*1f100*/  LDL R76, [R1+0x278] ;  /* 0x00027800014c7983 */ /* 0x002ea80000100800 */
[----:B------:R-:W2:Y:S04]  /*1f110*/  LDL R78, [R1+0x27c] ;  /* 0x00027c00014e7983 */ /* 0x000ea80000100800 */
[----:B------:R-:W2:Y:S04]  /*1f120*/  LDL R6, [R1+0x280] ;  /* 0x0002800001067983 */ /* 0x000ea80000100800 */
[----:B---3--:R-:W3:Y:S04]  /*1f130*/  LDL R80, [R1+0x284] ;  /* 0x0002840001507983 */ /* 0x008ee80000100800 */
[----:B------:R-:W3:Y:S04]  /*1f140*/  LDL R82, [R1+0x288] ;  /* 0x0002880001527983 */ /* 0x000ee80000100800 */
[----:B----4-:R-:W4:Y:S04]  /*1f150*/  LDL R84, [R1+0x28c] ;  /* 0x00028c0001547983 */ /* 0x010f280000100800 */
[----:B------:R-:W4:Y:S04]  /*1f160*/  LDL R8, [R1+0x290] ;  /* 0x0002900001087983 */ /* 0x000f280000100800 */
[----:B------:R-:W4:Y:S04]  /*1f170*/  LDL R86, [R1+0x294] ;  /* 0x0002940001567983 */ /* 0x000f280000100800 */
[----:B0-----:R-:W4:Y:S04]  /*1f180*/  LDL R88, [R1+0x298] ;  /* 0x0002980001587983 */ /* 0x001f280000100800 */
        /* <DEDUP_REMOVED lines=104> */
[----:B------:R0:W5:Y:S04]  /*1f810*/  LDL.LU R234, [R1+0xbc4] ;  /* 0x000bc40001ea7983 */ /* 0x0001680000300800 */
[----:B------:R0:W5:Y:S04]  /*1f820*/  LDL.LU R194, [R1+0xbc0] ;  /* 0x000bc00001c27983 */ /* 0x0001680000300800 */
[----:B------:R0:W5:Y:S04]  /*1f830*/  LDL.LU.64 R192, [R1+0xbb8] ;  /* 0x000bb80001c07983 */ /* 0x0001680000300a00 */
[----:B------:R0:W5:Y:S04]  /*1f840*/  LDL.LU.64 R178, [R1+0xba8] ;  /* 0x000ba80001b27983 */ /* 0x0001680000300a00 */
[----:B------:R0:W5:Y:S04]  /*1f850*/  LDL.LU R171, [R1+0xba0] ;  /* 0x000ba00001ab7983 */ /* 0x0001680000300800 */
[----:B------:R0:W5:Y:S04]  /*1f860*/  LDL.LU.64 R18, [R1+0xa70] ;  /* 0x000a700001127983 */ /* 0x0001680000300a00 */
        /* <DEDUP_REMOVED lines=134> */
[----:B------:R-:W-:Y:S04]  /*200d0*/  BSSY B0, `(.L_x_11135) ;  /* 0x0000008000007945 */ /* 0x000fe80003800000 */
[----:B------:R-:W-:Y:S05]  /*200e0*/  @P0 BRA `(.L_x_11136) ;  /* 0x0000000000180947 */ /* 0x000fea0003800000 */
[----:B0-----:R-:W2:Y:S04]  /*200f0*/  LDL.64 R4, [R1+0x68] ;  /* 0x0000680001047983 */ /* 0x001ea80000100a00 */
[----:B-----5:R-:W3:Y:S01]  /*20100*/  LD.E R0, desc[UR44][R2.64] ;  /* 0x0000002c02007980 */ /* 0x020ee2000c101900 */
[----:B--2---:R-:W-:-:S05]  /*20110*/  MOV R5, R4 ;  /* 0x0000000400057202 */ /* 0x004fca0000000f00 */
[----:B---3--:R-:W-:-:S05]  /*20120*/  IMAD R0, R0, 0x8, R5 ;  /* 0x0000000800007824 */ /* 0x008fca00078e0205 */
[----:B------:R-:W-:-:S04]  /*20130*/  PRMT R0, RZ, 0x654, R0 ;  /* 0x00000654ff007816 */ /* 0x000fc80000000000 */
[----:B------:R1:W-:Y:S03]  /*20140*/  SYNCS.ARRIVE.TRANS64.RED.A1T0 RZ, [R0+URZ], RZ ;  /* 0x000000ff00ff79a7 */ /* 0x0003e6000810043f */
.L_x_11136:
[----:B------:R-:W-:Y:S05]  /*20150*/  BSYNC B0 ;  /* 0x0000000000007941 */ /* 0x000fea0003800000 */
.L_x_11135:
[----:B------:R-:W-:Y:S05]  /*20160*/  @P1 BRA `(.L_x_11137) ;  /* 0xfffffe9000dc1947 */ /* 0x000fea000383ffff */
[----:B0----5:R-:W-:-:S07]  /*20170*/  IMAD.MOV.U32 R20, RZ, RZ, R171 ;  /* 0x000000ffff147224 */ /* 0x021fce00078e00ab */
.L_x_11120:
[----:B------:R-:W-:-:S13]  /*20180*/  ISETP.GE.AND P1, PT, R20, R192, PT ;  /* 0x000000c01400720c */ /* 0x000fda0003f26270 */
[----:B------:R-:W-:Y:S05]  /*20190*/  @!P1 BRA `(.L_x_11138) ;  /* 0x000000b000609947 */ /* 0x000fea0003800000 */
[----:B------:R0:W5:Y:S02]  /*201a0*/  LDL.64 R4, [R1+0x178] ;  /* 0x0001780001047983 */ /* 0x0001640000100a00 */
.L_x_11165:
        /* <DEDUP_REMOVED lines=12> */
[----:B------:R-:W2:Y:S04]  /*20270*/  LDL.64 R72, [R1+0x190] ;  /* 0x0001900001487983 */ /* 0x000ea80000100a00 */
[----:B--2---:R-:W2:Y:S01]  /*20280*/  LD.E R0, desc[UR44][R72.64+0x1c] ;  /* 0x00001c2c48007980 */ /* 0x004ea2000c101900 */
[----:B------:R-:W-:Y:S05]  /*20290*/  YIELD ;  /* 0x0000000000007946 */ /* 0x000fea0003800000 */
[----:B------:R-:W-:Y:S01]  /*202a0*/  BSSY B0, `(.L_x_11139) ;  /* 0x0000006000007945 */ /* 0x000fe20003800000 */
[----:B---3--:R-:W-:Y:S01]  /*202b0*/  @!P1 IMAD.MOV.U32 R3, RZ, RZ, RZ ;  /* 0x000000ffff039224 */ /* 0x008fe200078e00ff */
[----:B--2---:R-:W-:-:S04]  /*202c0*/  LOP3.LUT R0, R0, 0x1, RZ, 0xfc, !PT ;  /* 0x0000000100007812 */ /* 0x004fc800078efcff */
[----:B------:R-:W-:-:S13]  /*202d0*/  ISETP.NE.AND P2, PT, R0, 0x3, PT ;  /* 0x000000030000780c */ /* 0x000fda0003f45270 */
[----:B-1----:R-:W-:Y:S05]  /*202e0*/  @!P2 BRA `(.L_x_11140) ;  /* 0x000000000004a947 */ /* 0x002fea0003800000 */
[----:B------:R-:W-:Y:S01]  /*202f0*/  BPT.TRAP 0x1 ;  /* 0x000000040000795c */ /* 0x000fe20000300000 */
.L_x_11140:
[----:B------:R-:W-:Y:S05]  /*20300*/  BSYNC B0 ;  /* 0x0000000000007941 */ /* 0x000fea0003800000 */
.L_x_11139:
        /* <DEDUP_REMOVED lines=13> */
.L_x_11142:
[----:B------:R-:W-:Y:S05]  /*203e0*/  BSYNC B0 ;  /* 0x0000000000007941 */ /* 0x000fea0003800000 */
.L_x_11141:
        /* <DEDUP_REMOVED lines=8> */
.L_x_11144:
[----:B------:R-:W-:Y:S05]  /*20470*/  BSYNC B0 ;  /* 0x0000000000007941 */ /* 0x000fea0003800000 */
.L_x_11143:
[----:B------:R-:W2:Y:S04]  /*20480*/  LD.E R3, desc[UR44][R4.64] ;  /* 0x0000002c04037980 */ /* 0x000ea8000c101900 */
[----:B------:R-:W2:Y:S01]  /*20490*/  LDL.64 R8, [R1+0xa0] ;  /* 0x0000a00001087983 */ /* 0x000ea20000100a00 */
[----:B------:R-:W-:Y:S05]  /*204a0*/  WARPSYNC.ALL ;  /* 0x0000000000007948 */ /* 0x000fea0003800000 */
[----:B------:R-:W3:Y:S04]  /*204b0*/  LDL.64 R14, [R1+0x98] ;  /* 0x00009800010e7983 */ /* 0x000ee80000100a00 */
[----:B-1---5:R-:W4:Y:S04]  /*204c0*/  LDL.64 R6, [R1+0x98] ;  /* 0x0000980001067983 */ /* 0x022f280000100a00 */
[----:B------:R-:W4:Y:S01]  /*204d0*/  LDL.64 R10, [R1+0x98] ;  /* 0x00009800010a7983 */ /* 0x000f220000100a00 */
[----:B--2---:R-:W-:-:S03]  /*204e0*/  IMAD R2, R3, 0x300, R8 ;  /* 0x0000030003027824 */ /* 0x004fc600078e0208 */
        /* <DEDUP_REMOVED lines=52> */
.L_x_11147:
[----:B------:R-:W-:Y:S05]  /*20830*/  BSYNC B0 ;  /* 0x0000000000007941 */ /* 0x000fea0003800000 */
.L_x_11146:
        /* <DEDUP_REMOVED lines=10> */
.L_x_11149:
[----:B------:R-:W-:Y:S05]  /*208e0*/  BSYNC B0 ;  /* 0x0000000000007941 */ /* 0x000fea0003800000 */
.L_x_11148:
[----:B------:R-:W-:Y:S04]  /*208f0*/  BSSY B0, `(.L_x_11150) ;  /* 0x0000006000007945 */ /* 0x000fe80003800000 */
[----:B--2---:R-:W-:Y:S05]  /*20900*/  @P1 BRA `(.L_x_11151) ;  /* 0x0000000000101947 */ /* 0x004fea0003800000 */
[----:B-----5:R-:W-:Y:S01]  /*20910*/  IMAD R2, R2, 0x8, R7 ;  /* 0x0000000802027824 */ /* 0x020fe200078e0207 */
[----:B------:R-:W-:-:S04]  /*20920*/  SHF.L.U32 R3, R3, 0x1f, RZ ;  /* 0x0000001f03037819 */ /* 0x000fc800000006ff */
[----:B------:R-:W2:Y:S02]  /*20930*/  SYNCS.PHASECHK.TRANS64.TRYWAIT P1, [R2+URZ], R3 ;  /* 0x00000003020075a7 */ /* 0x000ea4000802017f */
[----:B--2---:R-:W-:Y:S05]  /*20940*/  @!P1 BRA `(.L_x_11152) ;  /* 0x0000013400309947 */ /* 0x004fea0003800000 */
.L_x_11151:
[----:B------:R-:W-:Y:S05]  /*20950*/  BSYNC B0 ;  /* 0x0000000000007941 */ /* 0x000fea0003800000 */
.L_x_11150:
        /* <DEDUP_REMOVED lines=9> */
[----:B---3--:R-:W-:Y:S01]  /*209f0*/  IMAD R6, R15, 0xc00, R6 ;  /* 0x00000c000f067824 */ /* 0x008fe200078e0206 */
[----:B------:R-:W-:Y:S01]  /*20a00*/  R2UR UR7, R7 ;  /* 0x00000000070772ca */ /* 0x000fe200000e0000 */
[----:B------:R-:W3:Y:S01]  /*20a10*/  LDL.64 R14, [R1+0x110] ;  /* 0x00011000010e7983 */ /* 0x000ee20000100a00 */
[----:B----4-:R-:W-:-:S02]  /*20a20*/  ISETP.NE.U32.AND P1, PT, R0, RZ, PT ;  /* 0x000000ff0000720c */ /* 0x010fc40003f25070 */
[----:B------:R-:W-:Y:S02]  /*20a30*/  R2UR UR6, R6 ;  /* 0x00000000060672ca */ /* 0x000fe400000e0000 */
[----:B--2---:R-:W-:Y:S02]  /*20a40*/  R2UR UR4, R2 ;  /* 0x00000000020472ca */ /* 0x004fe400000e0000 */
[----:B------:R-:W-:-:S07]  /*20a50*/  R2UR UR5, R3 ;  /* 0x00000000030572ca */ /* 0x000fce00000e0000 */
[----:B------:R-:W-:-:S06]  /*20a60*/  VOTEU.ANY UP0, P1 ;  /* 0x00000000003f7886 */ /* 0x000fcc0000800100 */
        /* <DEDUP_REMOVED lines=180> */
[----:B------:R-:W2:Y:S04]  /*215b0*/  @!P0 LD.E.64 R2, desc[UR44][R72.64+0x30] ;  /* 0x0000302c48028980 */ /* 0x000ea8000c101b00 */
[----:B------:R-:W3:Y:S01]  /*215c0*/  @!P0 LD.E R0, desc[UR44][R4.64] ;  /* 0x0000002c04008980 */ /* 0x000ee2000c101900 */
[----:B--2---:R-:W-:-:S05]  /*215d0*/  @!P0 MOV R3, R2 ;  /* 0x0000000200038202 */ /* 0x004fca0000000f00 */
[----:B---3--:R-:W-:-:S05]  /*215e0*/  @!P0 IMAD R0, R0, 0x8, R3 ;  /* 0x0000000800008824 */ /* 0x008fca00078e0203 */
[----:B------:R-:W-:-:S04]  /*215f0*/  @!P0 PRMT R0, RZ, 0x654, R0 ;  /* 0x00000654ff008816 */ /* 0x000fc80000000000 */
[----:B------:R2:W-:Y:S01]  /*21600*/  @!P0 SYNCS.ARRIVE.TRANS64.RED.A1T0 RZ, [R0+URZ], RZ ;  /* 0x000000ff00ff89a7 */ /* 0x0005e2000810043f */
[----:B------:R-:W3:Y:S04]  /*21610*/  LDL.64 R16, [R1+0x170] ;  /* 0x0001700001107983 */ /* 0x000ee80000100a00 */
[----:B------:R-:W4:Y:S04]  /*21620*/  LDL R21, [R1+0x13c] ;  /* 0x00013c0001157983 */ /* 0x000f280000100800 */
[----:B------:R-:W4:Y:S04]  /*21630*/  LDL R22, [R1+0x70] ;  /* 0x0000700001167983 */ /* 0x000f280000100800 */
[----:B------:R-:W2:Y:S04]  /*21640*/  LDL.64 R2, [R1+0x160] ;  /* 0x0001600001027983 */ /* 0x000ea80000100a00 */
[----:B------:R-:W4:Y:S04]  /*21650*/  LDL R23, [R1+0x168] ;  /* 0x0001680001177983 */ /* 0x000f280000100800 */
[----:B------:R-:W4:Y:S04]  /*21660*/  LDL.128 R12, [R1+0x150] ;  /* 0x00015000010c7983 */ /* 0x000f280000100c00 */
[----:B------:R-:W4:Y:S04]  /*21670*/  LDL.128 R8, [R1+0x140] ;  /* 0x0001400001087983 */ /* 0x000f280000100c00 */
[----:B---3--:R-:W3:Y:S01]  /*21680*/  LD.E R16, desc[UR44][R16.64] ;  /* 0x0000002c10107980 */ /* 0x008ee2000c101900 */
[----:B--2---:R-:W-:-:S02]  /*21690*/  ISETP.NE.AND P1, PT, R2, 0x1, PT ;  /* 0x000000010200780c */ /* 0x004fc40003f25270 */
[----:B----4-:R-:W-:Y:S01]  /*216a0*/  ISETP.GE.AND P2, PT, R13, 0x1, PT ;  /* 0x000000010d00780c */ /* 0x010fe20003f46270 */
[----:B------:R-:W-:Y:S01]  /*216b0*/  BSSY B0, `(.L_x_11153) ;  /* 0x000009e000007945 */ /* 0x000fe20003800000 */
[-C--:B---3--:R-:W-:Y:S01]  /*216c0*/  FMUL.FTZ R36, R36, R16.reuse ;  /* 0x0000001024247220 */ /* 0x088fe20000410000 */
[----:B------:R-:W-:-:S03]  /*216d0*/  FMUL.FTZ R0, R26, R16 ;  /* 0x000000101a007220 */ /* 0x000fc60000410000 */
[----:B------:R2:W3:Y:S01]  /*216e0*/  MUFU.TANH R75, R36 ;  /* 0x00000024004b7308 */ /* 0x0004e20000002400 */
[-C--:B------:R-:W-:Y:S01]  /*216f0*/  FMUL.FTZ R17, R30, R16.reuse ;  /* 0x000000101e117220 */ /* 0x080fe20000410000 */
[-C--:B------:R-:W-:Y:S01]  /*21700*/  FMUL.FTZ R26, R29, R16.reuse ;  /* 0x000000101d1a7220 */ /* 0x080fe20000410000 */
[----:B------:R-:W-:Y:S01]  /*21710*/  FMUL.FTZ R30, R35, R16 ;  /* 0x00000010231e7220 */ /* 0x000fe20000410000 */
[----:B--2---:R-:W-:-:S04]  /*21720*/  SHF.R.S32.HI R36, RZ, 0x1f, R21 ;  /* 0x0000001fff247819 */ /* 0x004fc80000011415 */
[----:B------:R2:W4:Y:S01]  /*21730*/  MUFU.TANH R72, R26 ;  /* 0x0000001a00487308 */ /* 0x0005220000002400 */
[----:B------:R-:W-:Y:S01]  /*21740*/  LEA.HI R35, R36, R21, RZ, 0x7 ;  /* 0x0000001524237211 */ /* 0x000fe200078f38ff */
[----:B------:R-:W-:-:S03]  /*21750*/  FMUL.FTZ R37, R37, R16 ;  /* 0x0000001025257220 */ /* 0x000fc60000410000 */
[----:B--2---:R-:W-:-:S03]  /*21760*/  LOP3.LUT R26, R35, 0xffffff80, RZ, 0xc0, !PT ;  /* 0xffffff80231a7812 */ /* 0x004fc600078ec0ff */
[----:B------:R2:W0:Y:S01]  /*21770*/  MUFU.TANH R76, R37 ;  /* 0x00000025004c7308 */ /* 0x0004220000002400 */
[-C--:B------:R-:W-:Y:S01]  /*21780*/  FMUL.FTZ R7, R24, R16.reuse ;  /* 0x0000001018077220 */ /* 0x080fe20000410000 */
[-C--:B------:R-:W-:Y:S01]  /*21790*/  FMUL.FTZ R24, R31, R16.reuse ;  /* 0x000000101f187220 */ /* 0x080fe20000410000 */
[-C--:B------:R-:W-:Y:S01]  /*217a0*/  FMUL.FTZ R32, R32, R16.reuse ;  /* 0x0000001020207220 */ /* 0x080fe20000410000 */
[----:B------:R-:W-:Y:S01]  /*217b0*/  FMUL.FTZ R31, R38, R16 ;  /* 0x00000010261f7220 */ /* 0x000fe20000410000 */
[----:B--2---:R-:W-:-:S03]  /*217c0*/  IMAD.IADD R37, R21, 0x1, -R26 ;  /* 0x0000000115257824 */ /* 0x004fc600078e0a1a */
[----:B------:R2:W0:Y:S01]  /*217d0*/  MUFU.TANH R73, R32 ;  /* 0x0000002000497308 */ /* 0x0004220000002400 */
[----:B------:R-:W-:Y:S02]  /*217e0*/  LEA.HI R36, R36, R21, RZ, 0x2 ;  /* 0x0000001524247211 */ /* 0x000fe400078f10ff */
[----:B------:R-:W-:Y:S01]  /*217f0*/  SHF.R.S32.HI R38, RZ, 0x1f, R37 ;  /* 0x0000001fff267819 */ /* 0x000fe20000011425 */
[-C--:B------:R-:W-:Y:S01]  /*21800*/  FMUL.FTZ R40, R40, R16.reuse ;  /* 0x0000001028287220 */ /* 0x080fe20000410000 */
[-C--:B------:R-:W-:Y:S01]  /*21810*/  FMUL.FTZ R41, R41, R16.reuse ;  /* 0x0000001029297220 */ /* 0x080fe20000410000 */
[-C--:B------:R-:W-:Y:S01]  /*21820*/  FMUL.FTZ R33, R33, R16.reuse ;  /* 0x0000001021217220 */ /* 0x080fe20000410000 */
[----:B--2---:R-:W-:Y:S01]  /*21830*/  FMUL.FTZ R32, R39, R16 ;  /* 0x0000001027207220 */ /* 0x004fe20000410000 */
[----:B------:R-:W-:Y:S01]  /*21840*/  LEA.HI R39, R38, R37, RZ, 0x2 ;  /* 0x0000002526277211 */ /* 0x000fe200078f10ff */
[----:B------:R2:W0:Y:S01]  /*21850*/  MUFU.TANH R77, R40 ;  /* 0x00000028004d7308 */ /* 0x0004220000002400 */
[----:B------:R-:W-:-:S02]  /*21860*/  LOP3.LUT R36, R36, 0xfffffffc, RZ, 0xc0, !PT ;  /* 0xfffffffc24247812 */ /* 0x000fc400078ec0ff */
[----:B------:R-:W-:-:S05]  /*21870*/  LEA.HI R38, R38, R37, RZ, 0x5 ;  /* 0x0000002526267211 */ /* 0x000fca00078f28ff */
[----:B------:R1:W0:Y:S01]  /*21880*/  MUFU.TANH R78, R41 ;  /* 0x00000029004e7308 */ /* 0x0002220000002400 */
[----:B--2---:R-:W-:-:S07]  /*21890*/  SHF.R.S32.HI R40, RZ, 0x2, R39 ;  /* 0x00000002ff287819 */ /* 0x004fce0000011427 */
[----:B------:R2:W0:Y:S01]  /*218a0*/  MUFU.TANH R74, R33 ;  /* 0x00000021004a7308 */ /* 0x0004220000002400 */
[----:B-1----:R-:W-:-:S04]  /*218b0*/  SHF.R.S32.HI R41, RZ, 0x1f, R39 ;  /* 0x0000001fff297819 */ /* 0x002fc80000011427 */
[----:B------:R-:W-:Y:S01]  /*218c0*/  LEA.HI R41, R41, R40, RZ, 0x3 ;  /* 0x0000002829297211 */ /* 0x000fe200078f18ff */
[----:B--2---:R-:W-:Y:S01]  /*218d0*/  FMUL.FTZ R33, R42, R16 ;  /* 0x000000102a217220 */ /* 0x004fe20000410000 */
[----:B------:R-:W-:Y:S01]  /*218e0*/  IMAD.IADD R42, R21, 0x1, -R36 ;  /* 0x00000001152a7824 */ /* 0x000fe200078e0a24 */
[----:B------:R-:W-:Y:S02]  /*218f0*/  SHF.R.S32.HI R36, RZ, 0x7, R35 ;  /* 0x00000007ff247819 */ /* 0x000fe40000011423 */
[----:B------:R-:W-:Y:S02]  /*21900*/  LOP3.LUT R41, R41, 0xfffffff8, RZ, 0xc0, !PT ;  /* 0xfffffff829297812 */ /* 0x000fe400078ec0ff */
[----:B------:R-:W-:Y:S02]  /*21910*/  LEA.HI R35, R35, R36, RZ, 0x1 ;  /* 0x0000002423237211 */ /* 0x000fe400078f08ff */
[----:B------:R-:W-:Y:S01]  /*21920*/  SHF.R.S32.HI R21, RZ, 0x5, R38 ;  /* 0x00000005ff157819 */ /* 0x000fe20000011426 */
[----:B------:R-:W-:Y:S01]  /*21930*/  IMAD.IADD R41, R40, 0x1, -R41 ;  /* 0x0000000128297824 */ /* 0x000fe200078e0a29 */
[----:B------:R-:W-:-:S02]  /*21940*/  LOP3.LUT R35, R35, 0x3fffffe, RZ, 0xc0, !PT ;  /* 0x03fffffe23237812 */ /* 0x000fc400078ec0ff */
        /* <DEDUP_REMOVED lines=9> */
[----:B------:R-:W-:Y:S01]  /*219e0*/  @P1 SHF.R.U32.HI R2, RZ, R23, R22 ;  /* 0x00000017ff021219 */ /* 0x000fe20000011616 */
[----:B------:R-:W-:Y:S01]  /*219f0*/  IMAD.MOV.U32 R3, RZ, RZ, -0x60 ;  /* 0xffffffa0ff037424 */ /* 0x000fe200078e00ff */
        /* <DEDUP_REMOVED lines=33> */
[----:B------:R-:W-:Y:S02]  /*21c10*/  IMAD R3, R20, R3, 0x1 ;  /* 0x0000000114037424 */ /* 0x000fe400078e0203 */
[-C--:B------:R-:W-:Y:S01]  /*21c20*/  FMUL.FTZ R67, R67, R16.reuse ;  /* 0x0000001043437220 */ /* 0x080fe20000410000 */
[-C--:B------:R-:W-:Y:S01]  /*21c30*/  FMUL.FTZ R70, R70, R16.reuse ;  /* 0x0000001046467220 */ /* 0x080fe20000410000 */
[----:B------:R-:W-:Y:S01]  /*21c40*/  FMUL.FTZ R16, R71, R16 ;  /* 0x0000001047107220 */ /* 0x000fe20000410000 */
[----:B------:R-:W-:Y:S01]  /*21c50*/  IMAD R3, R22, -0x2, R3 ;  /* 0xfffffffe16037824 */ /* 0x000fe200078e0203 */
[----:B------:R-:W2:Y:S01]  /*21c60*/  MUFU.TANH R7, R7 ;  /* 0x0000000700077308 */ /* 0x000ea20000002400 */
[----:B------:R-:W-:-:S03]  /*21c70*/  LOP3.LUT R21, RZ, R10, RZ, 0x33, !PT ;  /* 0x0000000aff157212 */ /* 0x000fc600078e33ff */
[----:B------:R-:W-:-:S04]  /*21c80*/  IADD3 R22, -R8, R3, R9 ;  /* 0x0000000308167210 */ /* 0x000fc80007ffe109 */
        /* <DEDUP_REMOVED lines=38> */
[----:B------:R0:W0:Y:S08]  /*21ef0*/  MUFU.TANH R42, R70 ;  /* 0x00000046002a7308 */ /* 0x0000300000002400 */
[----:B------:R0:W0:Y:S01]  /*21f00*/  MUFU.TANH R43, R16 ;  /* 0x00000010002b7308 */ /* 0x0000220000002400 */
[----:B------:R-:W-:-:S02]  /*21f10*/  IMAD.IADD R35, R22, 0x1, R11 ;  /* 0x0000000116237824 */ /* 0x000fc400078e020b */
[----:B------:R-:W-:Y:S02]  /*21f20*/  IMAD.IADD R36, R22, 0x1, R21 ;  /* 0x0000000116247824 */ /* 0x000fe400078e0215 */
[----:B------:R-:W-:Y:S02]  /*21f30*/  VIADD R38, R3, 0xffffffff ;  /* 0xffffffff03267836 */ /* 0x000fe40000000000 */
[----:B------:R-:W-:Y:S02]  /*21f40*/  IMAD R22, R20, -0x60, R12 ;  /* 0xffffffa014167824 */ /* 0x000fe400078e020c */
[--C-:B-1----:R-:W-:Y:S02]  /*21f50*/  IMAD.IADD R10, R35, 0x1, R23.reuse ;  /* 0x00000001230a7824 */ /* 0x102fe400078e0217 */
        /* <DEDUP_REMOVED lines=12> */
.L_x_11156:
[----:B------:R-:W-:-:S13]  /*22020*/  ISETP.NE.AND P1, PT, R13, 0x1, PT ;  /* 0x000000010d00780c */ /* 0x000fda0003f25270 */
[----:B------:R-:W-:-:S05]  /*22030*/  @P1 IMAD.HI.U32 R12, R11, R14, RZ ;  /* 0x0000000e0b0c1227 */ /* 0x000fca00078e00ff */
[----:B------:R-:W-:-:S07]  /*22040*/  @P1 SHF.R.U32.HI R11, RZ, R15, R12 ;  /* 0x0000000fff0b1219 */ /* 0x000fce000001160c */
.L_x_11157:
[----:B------:R-:W-:Y:S05]  /*22050*/  BSYNC B1 ;  /* 0x0000000000017941 */ /* 0x000fea0003800000 */
.L_x_11155:
[----:B------:R-:W-:-:S05]  /*22060*/  IMAD R12, R11, R13, R38 ;  /* 0x0000000d0b0c7224 */ /* 0x000fca00078e0226 */
[----:B------:R-:W-:Y:S02]  /*22070*/  VIMNMX R3, R3, R12, !PT ;  /* 0x0000000c03037248 */ /* 0x000fe40007fe0100 */
[----:B------:R-:W-:-:S07]  /*22080*/  VIADDMNMX R10, R12, R13, R10, PT ;  /* 0x0000000d0c0a7246 */ /* 0x000fce000380010a */
.L_x_11154:
[----:B------:R-:W-:Y:S05]  /*22090*/  BSYNC B0 ;  /* 0x0000000000007941 */ /* 0x000fea0003800000 */
.L_x_11153:
[C---:B------:R-:W-:Y:S01]  /*220a0*/  ISETP.GE.AND P1, PT, R22.reuse, 0x2, PT ;  /* 0x000000021600780c */ /* 0x040fe20003f26270 */
[----:B------:R-:W1:Y:S01]  /*220b0*/  SHFL.IDX PT, R2, R2, 0x1, 0x1c1f ;  /* 0x003c1f0002027f89 */ /* 0x000e6200000e0000 */
[C---:B------:R-:W-:Y:S01]  /*220c0*/  ISETP.GE.AND P5, PT, R22.reuse, 0xa, PT ;  /* 0x0000000a1600780c */ /* 0x040fe20003fa6270 */
[----:B------:R-:W-:Y:S01]  /*220d0*/  BSSY B0, `(.L_x_11158) ;  /* 0x0000087000007945 */ /* 0x000fe20003800000 */
[C---:B------:R-:W-:Y:S02]  /*220e0*/  ISETP.GT.AND P3, PT, R3.reuse, 0x1, !P1 ;  /* 0x000000010300780c */ /* 0x040fe40004f64270 */
[----:B------:R-:W-:Y:S02]  /*220f0*/  ISETP.GE.AND P2, PT, R22, 0x9, PT ;  /* 0x000000091600780c */ /* 0x000fe40003f46270 */
[----:B------:R-:W-:Y:S02]  /*22100*/  ISETP.LT.OR P3, PT, R10, 0x2, P3 ;  /* 0x000000020a00780c */ /* 0x000fe40001f61670 */
[----:B------:R-:W-:-:S02]  /*22110*/  ISETP.GT.AND P4, PT, R3, 0x8, !P2 ;  /* 0x000000080300780c */ /* 0x000fc40005784270 */
[----:B0-----:R-:W-:Y:S02]  /*22120*/  FSEL R63, R25, -INF , !P3 ;  /* 0xff800000193f7808 */ /* 0x001fe40005800000 */
[----:B------:R-:W-:Y:S02]  /*22130*/  ISETP.GT.AND P3, PT, R3, 0x9, !P5 ;  /* 0x000000090300780c */ /* 0x000fe40006f64270 */
[----:B------:R-:W-:Y:S02]  /*22140*/  P2R R25, PR, RZ, 0x20 ;  /* 0x00000020ff197803 */ /* 0x000fe40000000000 */
[----:B------:R-:W-:Y:S02]  /*22150*/  ISETP.LT.OR P3, PT, R10, 0xa, P3 ;  /* 0x0000000a0a00780c */ /* 0x000fe40001f61670 */
[----:B------:R-:W-:Y:S02]  /*22160*/  ISETP.GE.AND P5, PT, R22, 0x11, PT ;  /* 0x000000111600780c */ /* 0x000fe40003fa6270 */
[----:B------:R-:W-:-:S02]  /*22170*/  FSEL R185, R72, -INF , !P3 ;  /* 0xff80000048b97808 */ /* 0x000fc40005800000 */
[----:B------:R-:W-:Y:S01]  /*22180*/  ISETP.LT.OR P4, PT, R10, 0x9, P4 ;  /* 0x000000090a00780c */ /* 0x000fe20002781670 */
[----:B-1----:R-:W-:Y:S01]  /*22190*/  IMAD.IADD R11, R36, 0x1, R2 ;  /* 0x00000001240b7824 */ /* 0x002fe200078e0202 */
        /* <DEDUP_REMOVED lines=115> */
.L_x_11161:
[----:B------:R-:W-:-:S13]  /*228d0*/  ISETP.NE.AND P6, PT, R13, 0x1, PT ;  /* 0x000000010d00780c */ /* 0x000fda0003fc5270 */
[----:B------:R-:W-:-:S05]  /*228e0*/  @P6 IMAD.HI.U32 R14, R8, R14, RZ ;  /* 0x0000000e080e6227 */ /* 0x000fca00078e00ff */
[----:B------:R-:W-:-:S07]  /*228f0*/  @P6 SHF.R.U32.HI R8, RZ, R15, R14 ;  /* 0x0000000fff086219 */ /* 0x000fce000001160e */
.L_x_11162:
[----:B------:R-:W-:Y:S05]  /*22900*/  BSYNC B1 ;  /* 0x0000000000017941 */ /* 0x000fea0003800000 */
.L_x_11160:
[----:B------:R-:W-:-:S05]  /*22910*/  IMAD R8, R8, R13, R38 ;  /* 0x0000000d08087224 */ /* 0x000fca00078e0226 */
[----:B------:R-:W-:Y:S02]  /*22920*/  VIADDMNMX R10, R8, R13, R10, PT ;  /* 0x0000000d080a7246 */ /* 0x000fe4000380010a */
[----:B------:R-:W-:-:S07]  /*22930*/  VIMNMX R11, R11, R8, !PT ;  /* 0x000000080b0b7248 */ /* 0x000fce0007fe0100 */
.L_x_11159:
[----:B------:R-:W-:Y:S05]  /*22940*/  BSYNC B0 ;  /* 0x0000000000007941 */ /* 0x000fea0003800000 */
.L_x_11158:
[----:B------:R-:W2:Y:S01]  /*22950*/  LD.E.64 R2, desc[UR44][R18.64+0x230] ;  /* 0x0002302c12027980 */ /* 0x000ea2000c101b00 */
        /* <DEDUP_REMOVED lines=69> */
[----:B--2---:R-:W-:Y:S02]  /*22db0*/  FMNMX.FTZ R12, R187, R2, !PT ;  /* 0x00000002bb0c7209 */ /* 0x004fe40007810000 */
[----:B------:R-:W-:Y:S02]  /*22dc0*/  ISETP.LT.OR P1, PT, R10, 0x1, P1 ;  /* 0x000000010a00780c */ /* 0x000fe40000f21670 */
[----:B------:R-:W-:Y:S02]  /*22dd0*/  FMNMX.FTZ R12, R63, R12, !PT ;  /* 0x0000000c3f0c7209 */ /* 0x000fe40007810000 */
[----:B------:R-:W-:-:S02]  /*22de0*/  FSEL R0, R0, -INF , !P1 ;  /* 0xff80000000007808 */ /* 0x000fc40004800000 */
[----:B------:R-:W-:Y:S02]  /*22df0*/  FMNMX.FTZ R12, R67, R12, !PT ;  /* 0x0000000c430c7209 */ /* 0x000fe40007810000 */
[----:B------:R-:W-:Y:S02]  /*22e00*/  ISETP.NE.AND P1, PT, R78, RZ, PT ;  /* 0x000000ff4e00720c */ /* 0x000fe40003f25270 */
[----:B------:R-:W-:Y:S02]  /*22e10*/  FMNMX.FTZ R12, R185, R12, !PT ;  /* 0x0000000cb90c7209 */ /* 0x000fe40007810000 */
[----:B------:R-:W-:Y:S02]  /*22e20*/  ISETP.GT.AND P2, PT, R11, 0x49, !P2 ;  /* 0x000000490b00780c */ /* 0x000fe40005744270 */
[----:B------:R-:W-:Y:S02]  /*22e30*/  FMNMX.FTZ R12, R73, R12, !PT ;  /* 0x0000000c490c7209 */ /* 0x000fe40007810000 */
[----:B------:R-:W-:-:S02]  /*22e40*/  ISETP.GT.AND P3, PT, R11, 0x50, !P3 ;  /* 0x000000500b00780c */ /* 0x000fc40005f64270 */
[----:B------:R-:W-:Y:S02]  /*22e50*/  FMNMX.FTZ R12, R71, R12, !PT ;  /* 0x0000000c470c7209 */ /* 0x000fe40007810000 */
[----:B------:R-:W-:Y:S02]  /*22e60*/  ISETP.GT.AND P4, PT, R11, 0x51, !P4 ;  /* 0x000000510b00780c */ /* 0x000fe40006784270 */
[----:B------:R-:W-:Y:S02]  /*22e70*/  FMNMX.FTZ R12, R75, R12, !PT ;  /* 0x0000000c4b0c7209 */ /* 0x000fe40007810000 */
[----:B------:R-:W-:Y:S02]  /*22e80*/  ISETP.NE.AND P6, PT, R64, RZ, PT ;  /* 0x000000ff4000720c */ /* 0x000fe40003fc5270 */
        /* <DEDUP_REMOVED lines=37> */
[----:B0-----:R-:W-:-:S02]  /*230e0*/  FMNMX.FTZ R14, R15, R14, !PT ;  /* 0x0000000e0f0e7209 */ /* 0x001fc40007810000 */
[----:B------:R-:W-:Y:S02]  /*230f0*/  ISETP.LT.OR P2, PT, R10, 0x4a, P2 ;  /* 0x0000004a0a00780c */ /* 0x000fe40001741670 */
[----:B------:R-:W-:Y:S01]  /*23100*/  FSEL R26, R26, -INF , !P1 ;  /* 0xff8000001a1a7808 */ /* 0x000fe20004800000 */
[----:B------:R-:W0:Y:S01]  /*23110*/  SHFL.BFLY PT, R33, R14, 0x1, 0x1f ;  /* 0x0c201f000e217f89 */ /* 0x000e2200000e0000 */
[----:B------:R-:W-:Y:S02]  /*23120*/  FMNMX.FTZ R13, R6, R13, !PT ;  /* 0x0000000d060d7209 */ /* 0x000fe40007810000 */
[----:B------:R-:W-:Y:S02]  /*23130*/  ISETP.LT.OR P3, PT, R10, 0x51, P3 ;  /* 0x000000510a00780c */ /* 0x000fe40001f61670 */
[----:B------:R-:W-:Y:S02]  /*23140*/  FSEL R27, R27, -INF , !P2 ;  /* 0xff8000001b1b7808 */ /* 0x000fe40005000000 */
[----:B------:R-:W-:-:S02]  /*23150*/  FMNMX.FTZ R12, R26, R13, !PT ;  /* 0x0000000d1a0c7209 */ /* 0x000fc40007810000 */
[----:B------:R-:W-:Y:S02]  /*23160*/  ISETP.GT.AND P5, PT, R11, 0x58, !P5 ;  /* 0x000000580b00780c */ /* 0x000fe40006fa4270 */
[----:B------:R-:W-:Y:S02]  /*23170*/  ISETP.LT.OR P4, PT, R10, 0x52, P4 ;  /* 0x000000520a00780c */ /* 0x000fe40002781670 */
[----:B------:R-:W-:Y:S02]  /*23180*/  FSEL R40, R40, -INF , !P3 ;  /* 0xff80000028287808 */ /* 0x000fe40005800000 */
[----:B------:R-:W-:Y:S02]  /*23190*/  FMNMX.FTZ R13, R27, R12, !PT ;  /* 0x0000000c1b0d7209 */ /* 0x000fe40007810000 */
[----:B------:R-:W-:Y:S02]  /*231a0*/  ISETP.GT.AND P1, PT, R11, 0x59, !P6 ;  /* 0x000000590b00780c */ /* 0x000fe40007724270 */
[----:B------:R-:W-:-:S02]  /*231b0*/  ISETP.LT.OR P5, PT, R10, 0x59, P5 ;  /* 0x000000590a00780c */ /* 0x000fc40002fa1670 */
[----:B------:R-:W-:Y:S02]  /*231c0*/  FSEL R41, R41, -INF , !P4 ;  /* 0xff80000029297808 */ /* 0x000fe40006000000 */
[----:B------:R-:W-:Y:S02]  /*231d0*/  FMNMX.FTZ R12, R40, R13, !PT ;  /* 0x0000000d280c7209 */ /* 0x000fe40007810000 */
[----:B------:R-:W-:Y:S02]  /*231e0*/  ISETP.LT.OR P1, PT, R10, 0x5a, P1 ;  /* 0x0000005a0a00780c */ /* 0x000fe40000f21670 */
[----:B------:R-:W-:Y:S02]  /*231f0*/  FSEL R42, R42, -INF , !P5 ;  /* 0xff8000002a2a7808 */ /* 0x000fe40006800000 */
[----:B------:R-:W-:Y:S02]  /*23200*/  FMNMX.FTZ R11, R41, R12, !PT ;  /* 0x0000000c290b7209 */ /* 0x000fe40007810000 */
[----:B------:R-:W-:-:S02]  /*23210*/  FSEL R43, R43, -INF , !P1 ;  /* 0xff8000002b2b7808 */ /* 0x000fc40004800000 */
[----:B------:R-:W-:Y:S02]  /*23220*/  FMNMX.FTZ R10, R42, R11, !PT ;  /* 0x0000000b2a0a7209 */ /* 0x000fe40007810000 */
[----:B------:R-:W-:Y:S02]  /*23230*/  LOP3.LUT R178, R193, 0x4, RZ, 0xfc, !PT ;  /* 0x00000004c1b27812 */ /* 0x000fe400078efcff */
        /* <DEDUP_REMOVED lines=14> */
[----:B------:R-:W5:Y:S01]  /*23320*/  LD.E R47, desc[UR44][R18.64+0x244] ;  /* 0x0002442c122f7980 */ /* 0x000f62000c101900 */
[----:B------:R-:W-:-:S04]  /*23330*/  FSETP.NEU.FTZ.AND P2, PT, R35, -INF , PT ;  /* 0xff8000002300780b */ /* 0x000fc80003f5d000 */
[----:B------:R-:W-:-:S05]  /*23340*/  FSEL R12, R35, RZ, P2 ;  /* 0x000000ff230c7208 */ /* 0x000fca0001000000 */
[----:B------:R-:W-:Y:S01]  /*23350*/  FADD.FTZ R12, R3, -R12 ;  /* 0x8000000c030c7221 */ /* 0x000fe20000010000 */
[C---:B--2---:R-:W-:Y:S01]  /*23360*/  FSETP.NEU.FTZ.AND P1, PT, R44.reuse, -INF , PT ;  /* 0xff8000002c00780b */ /* 0x044fe20003f3d000 */
[----:B---3--:R-:W-:-:S03]  /*23370*/  FMUL.FTZ R10, R44, R45 ;  /* 0x0000002d2c0a7220 */ /* 0x008fc60000410000 */
[----:B------:R-:W-:Y:S01]  /*23380*/  FSEL R3, R44, RZ, P1 ;  /* 0x000000ff2c037208 */ /* 0x000fe20000800000 */
[----:B0-----:R-:W-:Y:S01]  /*23390*/  FMUL.FTZ R35, R35, R45 ;  /* 0x0000002d23237220 */ /* 0x001fe20000410000 */
[----:B------:R-:W-:-:S03]  /*233a0*/  FSEL R14, R10, RZ, P1 ;  /* 0x000000ff0a0e7208 */ /* 0x000fc60000800000 */
[----:B------:R-:W-:Y:S02]  /*233b0*/  FADD.FTZ R3, R2, -R3 ;  /* 0x8000000302037221 */ /* 0x000fe40000010000 */
[-CC-:B------:R-:W-:Y:S01]  /*233c0*/  FFMA.FTZ R182, R22, R45.reuse, -R14.reuse ;  /* 0x0000002d16b67223 */ /* 0x180fe2000001080e */
[----:B------:R-:W-:Y:S01]  /*233d0*/  FSEL R22, R35, RZ, P2 ;  /* 0x000000ff23167208 */ /* 0x000fe20001000000 */
[-C--:B------:R-:W-:Y:S01]  /*233e0*/  FMUL.FTZ R3, R3, R45.reuse ;  /* 0x0000002d03037220 */ /* 0x080fe20000410000 */
[-C--:B------:R-:W-:Y:S01]  /*233f0*/  FFMA.FTZ R187, R187, R45.reuse, -R14 ;  /* 0x0000002dbbbb7223 */ /* 0x080fe2000001080e */
[----:B------:R-:W-:Y:S02]  /*23400*/  FMUL.FTZ R12, R45, R12 ;  /* 0x0000000c2d0c7220 */ /* 0x000fe40000410000 */
[-C--:B------:R-:W-:Y:S01]  /*23410*/  FFMA.FTZ R188, R0, R45.reuse, -R22 ;  /* 0x0000002d00bc7223 */ /* 0x080fe20000010816 */
[----:B------:R-:W4:Y:S01]  /*23420*/  MUFU.EX2 R35, R3 ;  /* 0x0000000300237308 */ /* 0x000f220000000800 */
[-C--:B------:R-:W-:Y:S01]  /*23430*/  FFMA.FTZ R152, R63, R45.reuse, -R14 ;  /* 0x0000002d3f987223 */ /* 0x080fe2000001080e */
[-C--:B------:R-:W-:Y:S01]  /*23440*/  FFMA.FTZ R153, R8, R45.reuse, -R22 ;  /* 0x0000002d08997223 */ /* 0x080fe20000010816 */
[-C--:B------:R-:W-:Y:S01]  /*23450*/  FFMA.FTZ R154, R67, R45.reuse, -R14 ;  /* 0x0000002d439a7223 */ /* 0x080fe2000001080e */
[----:B------:R-:W-:-:S04]  /*23460*/  FFMA.FTZ R186, R17, R45, -R22 ;  /* 0x0000002d11ba7223 */ /* 0x000fc80000010816 */
[----:B------:R0:W-:Y:S01]  /*23470*/  MUFU.EX2 R33, R12 ;  /* 0x0000000c00217308 */ /* 0x0001e20000000800 */
[-C--:B------:R-:W-:Y:S01]  /*23480*/  FFMA.FTZ R185, R185, R45.reuse, -R14 ;  /* 0x0000002db9b97223 */ /* 0x080fe2000001080e */
[----:B------:R-:W-:-:S06]  /*23490*/  FFMA.FTZ R155, R24, R45, -R22 ;  /* 0x0000002d189b7223 */ /* 0x000fcc0000010816 */
[----:B------:R-:W-:Y:S08]  /*234a0*/  MUFU.EX2 R187, R187 ;  /* 0x000000bb00bb7308 */ /* 0x000ff00000000800 */
[----:B------:R-:W5:Y:S01]  /*234b0*/  MUFU.EX2 R188, R188 ;  /* 0x000000bc00bc7308 */ /* 0x000f620000000800 */
[-C--:B------:R-:W-:Y:S01]  /*234c0*/  FFMA.FTZ R11, R73, R45.reuse, -R14 ;  /* 0x0000002d490b7223 */ /* 0x080fe2000001080e */
[----:B------:R-:W-:-:S06]  /*234d0*/  FFMA.FTZ R15, R29, R45, -R22 ;  /* 0x0000002d1d0f7223 */ /* 0x000fcc0000010816 */
[----:B------:R-:W-:Y:S08]  /*234e0*/  MUFU.EX2 R152, R152 ;  /* 0x0000009800987308 */ /* 0x000ff00000000800 */
[----:B------:R-:W1:Y:S01]  /*234f0*/  MUFU.EX2 R153, R153 ;  /* 0x0000009900997308 */ /* 0x000e620000000800 */
[-CC-:B------:R-:W-:Y:S01]  /*23500*/  FFMA.FTZ R10, R71, R45.reuse, -R14.reuse ;  /* 0x0000002d470a7223 */ /* 0x180fe2000001080e */
[-CC-:B------:R-:W-:Y:S01]  /*23510*/  FFMA.FTZ R13, R75, R45.reuse, -R14.reuse ;  /* 0x0000002d4b0d7223 */ /* 0x180fe2000001080e */
[----:B0-----:R-:W-:-:S05]  /*23520*/  FFMA.FTZ R12, R79, R45, -R14 ;  /* 0x0000002d4f0c7223 */ /* 0x001fca000001080e */
[----:B------:R-:W-:Y:S01]  /*23530*/  MUFU.EX2 R154, R154 ;  /* 0x0000009a009a7308 */ /* 0x000fe20000000800 */
[-CC-:B------:R-:W-:Y:S01]  /*23540*/  FFMA.FTZ R157, R77, R45.reuse, -R14.reuse ;  /* 0x0000002d4d9d7223 */ /* 0x180fe2000001080e */
[-CC-:B------:R-:W-:Y:S01]  /*23550*/  FFMA.FTZ R156, R81, R45.reuse, -R14.reuse ;  /* 0x0000002d519c7223 */ /* 0x180fe2000001080e */
[----:B------:R-:W-:-:S05]  /*23560*/  FFMA.FTZ R159, R159, R45, -R14 ;  /* 0x0000002d9f9f7223 */ /* 0x000fca000001080e */
        /* <DEDUP_REMOVED lines=13> */
[----:B------:R-:W-:Y:S01]  /*23640*/  FFMA.FTZ R183, R16, R45, -R14 ;  /* 0x0000002d10b77223 */ /* 0x000fe2000001080e */
[----:B----4-:R-:W-:-:S02]  /*23650*/  FMUL.FTZ R46, R35, R46 ;  /* 0x0000002e232e7220 */ /* 0x010fc40000410000 */
[----:B------:R-:W2:Y:S01]  /*23660*/  MUFU.EX2 R155, R155 ;  /* 0x0000009b009b7308 */ /* 0x000ea20000000800 */
[-CC-:B------:R-:W-:Y:S01]  /*23670*/  FFMA.FTZ R14, R30, R45.reuse, -R22.reuse ;  /* 0x0000002d1e0e7223 */ /* 0x180fe20000010816 */
[----:B------:R-:W-:Y:S01]  /*23680*/  FFMA.FTZ R161, R9, R45, -R22 ;  /* 0x0000002d09a17223 */ /* 0x000fe20000010816 */
[----:B-----5:R-:W-:Y:S01]  /*23690*/  FFMA.FTZ R2, R33, R47, R188 ;  /* 0x0000002f21027223 */ /* 0x020fe200000100bc */
[----:B------:R-:W-:Y:S01]  /*236a0*/  FADD.FTZ R9, R46, R187 ;  /* 0x000000bb2e097221 */ /* 0x000fe20000010000 */
[----:B------:R-:W-:-:S03]  /*236b0*/  FFMA.FTZ R16, R31, R45, -R22 ;  /* 0x0000002d1f107223 */ /* 0x000fc60000010816 */
[----:B------:R-:W-:Y:S01]  /*236c0*/  MUFU.EX2 R11, R11 ;  /* 0x0000000b000b7308 */ /* 0x000fe20000000800 */
[----:B-1----:R-:W-:Y:S01]  /*236d0*/  FADD.FTZ R3, R153, R2 ;  /* 0x0000000299037221 */ /* 0x002fe20000010000 */
[----:B------:R-:W-:-:S06]  /*236e0*/  FADD.FTZ R9, R152, R9 ;  /* 0x0000000998097221 */ /* 0x000fcc0000010000 */
[----:B------:R-:W1:Y:S01]  /*236f0*/  MUFU.EX2 R15, R15 ;  /* 0x0000000f000f7308 */ /* 0x000e620000000800 */
[----:B------:R-:W-:Y:S01]  /*23700*/  FFMA.FTZ R0, R32, R45, -R22 ;  /* 0x0000002d20007223 */ /* 0x000fe20000010816 */
[----:B0-----:R-:W-:Y:S01]  /*23710*/  FADD.FTZ R8, R186, R3 ;  /* 0x00000003ba087221 */ /* 0x001fe20000010000 */
[----:B------:R-:W-:-:S05]  /*23720*/  FADD.FTZ R2, R154, R9 ;  /* 0x000000099a027221 */ /* 0x000fca0000010000 */
[----:B------:R-:W-:Y:S08]  /*23730*/  MUFU.EX2 R10, R10 ;  /* 0x0000000a000a7308 */ /* 0x000ff00000000800 */
[----:B------:R-:W0:Y:S01]  /*23740*/  MUFU.EX2 R14, R14 ;  /* 0x0000000e000e7308 */ /* 0x000e220000000800 */
[----:B--2---:R-:W-:Y:S01]  /*23750*/  FADD.FTZ R8, R155, R8 ;  /* 0x000000089b087221 */ /* 0x004fe20000010000 */
[----:B------:R-:W-:-:S06]  /*23760*/  FADD.FTZ R2, R185, R2 ;  /* 0x00000002b9027221 */ /* 0x000fcc0000010000 */
[----:B------:R-:W-:Y:S01]  /*23770*/  MUFU.EX2 R13, R13 ;  /* 0x0000000d000d7308 */ /* 0x000fe20000000800 */
[----:B------:R-:W-:-:S07]  /*23780*/  FFMA.FTZ R160, R34, R45, -R22 ;  /* 0x0000002d22a07223 */ /* 0x000fce0000010816 */
[----:B------:R-:W2:Y:S01]  /*23790*/  MUFU.EX2 R16, R16 ;  /* 0x0000001000107308 */ /* 0x000ea20000000800 */
[----:B------:R-:W-:Y:S01]  /*237a0*/  FFMA.FTZ R175, R7, R45, -R22 ;  /* 0x0000002d07af7223 */ /* 0x000fe20000010816 */
[----:B-1----:R-:W-:Y:S01]  /*237b0*/  FADD.FTZ R7, R15, R8 ;  /* 0x000000080f077221 */ /* 0x002fe20000010000 */
[----:B------:R-:W-:-:S05]  /*237c0*/  FADD.FTZ R3, R11, R2 ;  /* 0x000000020b037221 */ /* 0x000fca0000010000 */
[----:B------:R-:W-:Y:S01]  /*237d0*/  MUFU.EX2 R12, R12 ;  /* 0x0000000c000c7308 */ /* 0x000fe20000000800 */
[----:B------:R-:W-:-:S07]  /*237e0*/  FFMA.FTZ R163, R25, R45, -R22 ;  /* 0x0000002d19a37223 */ /* 0x000fce0000010816 */
[----:B------:R-:W1:Y:S01]  /*237f0*/  MUFU.EX2 R0, R0 ;  /* 0x0000000000007308 */ /* 0x000e620000000800 */
[----:B0-----:R-:W-:Y:S01]  /*23800*/  FADD.FTZ R7, R14, R7 ;  /* 0x000000070e077221 */ /* 0x001fe20000010000 */
[----:B------:R-:W-:-:S06]  /*23810*/  FADD.FTZ R2, R10, R3 ;  /* 0x000000030a027221 */ /* 0x000fcc0000010000 */
[----:B------:R-:W-:Y:S01]  /*23820*/  MUFU.EX2 R157, R157 ;  /* 0x0000009d009d7308 */ /* 0x000fe20000000800 */
[----:B------:R-:W-:-:S07]  /*23830*/  FFMA.FTZ R162, R28, R45, -R22 ;  /* 0x0000002d1ca27223 */ /* 0x000fce0000010816 */
        /* <DEDUP_REMOVED lines=22> */
[----:B-1----:R-:W-:Y:S01]  /*239a0*/  FADD.FTZ R7, R163, R6 ;  /* 0x00000006a3077221 */ /* 0x002fe20000010000 */
[----:B------:R-:W-:-:S06]  /*239b0*/  FADD.FTZ R3, R159, R2 ;  /* 0x000000029f037221 */ /* 0x000fcc0000010000 */
[----:B------:R-:W-:Y:S08]  /*239c0*/  MUFU.EX2 R170, R170 ;  /* 0x000000aa00aa7308 */ /* 0x000ff00000000800 */
[----:B------:R-:W1:Y:S01]  /*239d0*/  MUFU.EX2 R166, R166 ;  /* 0x000000a600a67308 */ /* 0x000e620000000800 */
[----:B0-----:R-:W-:Y:S01]  /*239e0*/  FADD.FTZ R6, R162, R7 ;  /* 0x00000007a2067221 */ /* 0x001fe20000010000 */
[----:B------:R-:W-:-:S06]  /*239f0*/  FADD.FTZ R2, R158, R3 ;  /* 0x000000039e027221 */ /* 0x000fcc0000010000 */
[----:B------:R-:W-:Y:S08]  /*23a00*/  MUFU.EX2 R169, R169 ;  /* 0x000000a900a97308 */ /* 0x000ff00000000800 */
        /* <DEDUP_REMOVED lines=33> */
[----:B------:R-:W-:Y:S08]  /*23c20*/  MUFU.EX2 R180, R180 ;  /* 0x000000b400b47308 */ /* 0x000ff00000000800 */
[----:B------:R-:W2:Y:S01]  /*23c30*/  MUFU.EX2 R17, R17 ;  /* 0x0000001100117308 */ /* 0x000ea20000000800 */
[----:B-1----:R-:W-:Y:S01]  /*23c40*/  FADD.FTZ R6, R8, R7 ;  /* 0x0000000708067221 */ /* 0x002fe20000010000 */
[----:B------:R-:W-:-:S06]  /*23c50*/  FADD.FTZ R2, R176, R3 ;  /* 0x00000003b0027221 */ /* 0x000fcc0000010000 */
[----:B------:R-:W-:Y:S08]  /*23c60*/  MUFU.EX2 R183, R183 ;  /* 0x000000b700b77308 */ /* 0x000ff00000000800 */
[----:B------:R-:W1:Y:S01]  /*23c70*/  MUFU.EX2 R23, R23 ;  /* 0x0000001700177308 */ /* 0x000e620000000800 */
[----:B0-----:R-:W-:Y:S01]  /*23c80*/  FADD.FTZ R6, R21, R6 ;  /* 0x0000000615067221 */ /* 0x001fe20000010000 */
[----:B------:R-:W-:-:S06]  /*23c90*/  FADD.FTZ R3, R181, R2 ;  /* 0x00000002b5037221 */ /* 0x000fcc0000010000 */
[----:B------:R-:W0:Y:S08]  /*23ca0*/  MUFU.EX2 R182, R182 ;  /* 0x000000b600b67308 */ /* 0x000e300000000800 */
[----:B------:R-:W3:Y:S01]  /*23cb0*/  MUFU.EX2 R22, R22 ;  /* 0x0000001600167308 */ /* 0x000ee20000000800 */
[----:B--2---:R-:W-:Y:S01]  /*23cc0*/  FADD.FTZ R6, R17, R6 ;  /* 0x0000000611067221 */ /* 0x004fe20000010000 */
[----:B------:R-:W-:-:S03]  /*23cd0*/  FADD.FTZ R2, R180, R3 ;  /* 0x00000003b4027221 */ /* 0x000fc60000010000 */
[----:B-1----:R-:W-:Y:S01]  /*23ce0*/  FADD.FTZ R7, R23, R6 ;  /* 0x0000000617077221 */ /* 0x002fe20000010000 */
[----:B------:R-:W-:-:S04]  /*23cf0*/  FADD.FTZ R3, R183, R2 ;  /* 0x00000002b7037221 */ /* 0x000fc80000010000 */
[----:B0-----:R-:W-:Y:S01]  /*23d00*/  FADD.FTZ R36, R182, R3 ;  /* 0x00000003b6247221 */ /* 0x001fe20000010000 */
[----:B------:R-:W-:Y:S01]  /*23d10*/  ST.E desc[UR44][R18.64+0x240], R46 ;  /* 0x0002402e12007985 */ /* 0x000fe2000c10192c */
[----:B---3--:R-:W-:-:S05]  /*23d20*/  FADD.FTZ R37, R22, R7 ;  /* 0x0000000716257221 */ /* 0x008fca0000010000 */
[----:B------:R0:W-:Y:S04]  /*23d30*/  ST.E.64 desc[UR44][R18.64+0x240], R36 ;  /* 0x0002402412007985 */ /* 0x0001e8000c101b2c */
[----:B------:R-:W2:Y:S04]  /*23d40*/  LDL.64 R2, [R1+0x1f8] ;  /* 0x0001f80001027983 */ /* 0x000ea80000100a00 */
[----:B--2---:R-:W2:Y:S04]  /*23d50*/  LD.E R31, desc[UR44][R2.64+0x1fc] ;  /* 0x0001fc2c021f7980 */ /* 0x004ea8000c101900 */
[----:B------:R-:W3:Y:S04]  /*23d60*/  LD.E R6, desc[UR44][R2.64] ;  /* 0x0000002c02067980 */ /* 0x000ee8000c101900 */
        /* <DEDUP_REMOVED lines=126> */
[----:B--2---:R-:W-:Y:S01]  /*24550*/  FMUL.FTZ R119, R33, R31 ;  /* 0x0000001f21777220 */ /* 0x004fe20000410000 */
[C---:B---3--:R-:W-:Y:S01]  /*24560*/  FMUL.FTZ R31, R35.reuse, R6 ;  /* 0x00000006231f7220 */ /* 0x048fe20000410000 */
[C---:B----4-:R-:W-:Y:S01]  /*24570*/  FMUL.FTZ R7, R35.reuse, R7 ;  /* 0x0000000723077220 */ /* 0x050fe20000410000 */
[C---:B-----5:R-:W-:Y:S01]  /*24580*/  FMUL.FTZ R25, R35.reuse, R25 ;  /* 0x0000001923197220 */ /* 0x060fe20000410000 */
[C---:B------:R-:W-:Y:S01]  /*24590*/  FMUL.FTZ R27, R35.reuse, R27 ;  /* 0x0000001b231b7220 */ /* 0x040fe20000410000 */
[C---:B------:R-:W-:Y:S01]  /*245a0*/  FMUL.FTZ R29, R35.reuse, R29 ;  /* 0x0000001d231d7220 */ /* 0x040fe20000410000 */
[----:B------:R0:W-:Y:S01]  /*245b0*/  ST.E desc[UR44][R2.64], R31 ;  /* 0x0000001f02007985 */ /* 0x0001e2000c10192c */
[C---:B------:R-:W-:Y:S01]  /*245c0*/  FMUL.FTZ R37, R35.reuse, R37 ;  /* 0x0000002523257220 */ /* 0x040fe20000410000 */
[C---:B------:R-:W-:Y:S01]  /*245d0*/  FMUL.FTZ R41, R35.reuse, R41 ;  /* 0x0000002923297220 */ /* 0x040fe20000410000 */
[C---:B------:R-:W-:Y:S01]  /*245e0*/  FMUL.FTZ R39, R35.reuse, R39 ;  /* 0x0000002723277220 */ /* 0x040fe20000410000 */
[----:B------:R1:W-:Y:S01]  /*245f0*/  ST.E desc[UR44][R2.64+0x4], R7 ;  /* 0x0000040702007985 */ /* 0x0003e2000c10192c */
[C---:B------:R-:W-:Y:S01]  /*24600*/  FMUL.FTZ R45, R35.reuse, R24 ;  /* 0x00000018232d7220 */ /* 0x040fe20000410000 */
[C---:B------:R-:W-:Y:S01]  /*24610*/  FMUL.FTZ R43, R35.reuse, R43 ;  /* 0x0000002b232b7220 */ /* 0x040fe20000410000 */
[C---:B0-----:R-:W-:Y:S01]  /*24620*/  FMUL.FTZ R31, R35.reuse, R28 ;  /* 0x0000001c231f7220 */ /* 0x041fe20000410000 */
[----:B------:R0:W-:Y:S01]  /*24630*/  ST.E desc[UR44][R2.64+0x14], R25 ;  /* 0x0000141902007985 */ /* 0x0001e2000c10192c */
[----:B-1----:R-:W-:-:S03]  /*24640*/  FMUL.FTZ R7, R35, R232 ;  /* 0x000000e823077220 */ /* 0x002fc60000410000 */
        /* <DEDUP_REMOVED lines=9> */
[C---:B---3--:R-:W-:Y:S01]  /*246e0*/  FMUL.FTZ R29, R35.reuse, R228 ;  /* 0x000000e4231d7220 */ /* 0x048fe20000410000 */
[C---:B0-----:R-:W-:Y:S01]  /*246f0*/  FMUL.FTZ R37, R35.reuse, R222 ;  /* 0x000000de23257220 */ /* 0x041fe20000410000 */
[C---:B-1----:R-:W-:Y:S01]  /*24700*/  FMUL.FTZ R41, R35.reuse, R220 ;  /* 0x000000dc23297220 */ /* 0x042fe20000410000 */
[C---:B--2---:R-:W-:Y:S01]  /*24710*/  FMUL.FTZ R39, R35.reuse, R214 ;  /* 0x000000d623277220 */ /* 0x044fe20000410000 */
[----:B------:R-:W-:Y:S01]  /*24720*/  ST.E desc[UR44][R2.64+0x10], R45 ;  /* 0x0000102d02007985 */ /* 0x000fe2000c10192c */
[C---:B------:R-:W-:Y:S01]  /*24730*/  FMUL.FTZ R117, R35.reuse, R30 ;  /* 0x0000001e23757220 */ /* 0x040fe20000410000 */
        /* <DEDUP_REMOVED lines=44> */
[----:B------:R0:W-:Y:S01]  /*24a00*/  ST.E desc[UR44][R2.64+0x1a0], R39 ;  /* 0x0001a02702007985 */ /* 0x0001e2000c10192c */
[C---:B-1----:R-:W-:Y:S01]  /*24a10*/  FMUL.FTZ R7, R35.reuse, R212 ;  /* 0x000000d423077220 */ /* 0x042fe20000410000 */
[C---:B--2---:R-:W-:Y:S01]  /*24a20*/  FMUL.FTZ R25, R35.reuse, R204 ;  /* 0x000000cc23197220 */ /* 0x044fe20000410000 */
[C---:B---3--:R-:W-:Y:S01]  /*24a30*/  FMUL.FTZ R27, R35.reuse, R210 ;  /* 0x000000d2231b7220 */ /* 0x048fe20000410000 */
[----:B------:R1:W-:Y:S01]  /*24a40*/  ST.E desc[UR44][R2.64+0x1a4], R41 ;  /* 0x0001a42902007985 */ /* 0x0003e2000c10192c */
[C---:B----4-:R-:W-:Y:S01]  /*24a50*/  FMUL.FTZ R29, R35.reuse, R208 ;  /* 0x000000d0231d7220 */ /* 0x050fe20000410000 */
[C---:B-----5:R-:W-:Y:S01]  /*24a60*/  FMUL.FTZ R31, R35.reuse, R206 ;  /* 0x000000ce231f7220 */ /* 0x060fe20000410000 */
[C---:B------:R-:W-:Y:S01]  /*24a70*/  FMUL.FTZ R37, R35.reuse, R202 ;  /* 0x000000ca23257220 */ /* 0x040fe20000410000 */
[----:B------:R-:W-:Y:S01]  /*24a80*/  FMUL.FTZ R35, R35, R190 ;  /* 0x000000be23237220 */ /* 0x000fe20000410000 */
        /* <DEDUP_REMOVED lines=172> */
[----:B------:R2:W-:Y:S06]  /*25550*/  BAR.SYNC.DEFER_BLOCKING R237, 0x100 ;  /* 0x000400ed0000751d */ /* 0x0005ec0000010000 */
[----:B0-----:R-:W5:Y:S04]  /*25560*/  LD.E R25, desc[UR44][R2.64] ;  /* 0x0000002c02197980 */ /* 0x001f68000c101900 */
[----:B-1----:R-:W5:Y:S04]  /*25570*/  LD.E R27, desc[UR44][R2.64+0x4] ;  /* 0x0000042c021b7980 */ /* 0x002f68000c101900 */
[----:B--2---:R-:W2:Y:S04]  /*25580*/  LD.E R29, desc[UR44][R2.64+0x8] ;  /* 0x0000082c021d7980 */ /* 0x004ea8000c101900 */
[----:B---3--:R-:W3:Y:S04]  /*25590*/  LD.E R31, desc[UR44][R2.64+0xc] ;  /* 0x00000c2c021f7980 */ /* 0x008ee8000c101900 */
[----:B------:R-:W3:Y:S04]  /*255a0*/  LD.E R43, desc[UR44][R2.64+0x10] ;  /* 0x0000102c022b7980 */ /* 0x000ee8000c101900 */
[----:B----4-:R-:W4:Y:S04]  /*255b0*/  LD.E R35, desc[UR44][R2.64+0x14] ;  /* 0x0000142c02237980 */ /* 0x010f28000c101900 */
[----:B-----5:R-:W5:Y:S04]  /*255c0*/  LD.E R37, desc[UR44][R2.64+0x18] ;  /* 0x0000182c02257980 */ /* 0x020f68000c101900 */
        /* <DEDUP_REMOVED lines=122> */
[----:B------:R-:W5:Y:S04]  /*25d70*/  LD.E.64 R6, desc[UR44][R18.64+0xa8] ;  /* 0x0000a82c12067980 */ /* 0x000f68000c101b00 */
[----:B------:R0:W-:Y:S04]  /*25d80*/  ST.E desc[UR44][R2.64], R25 ;  /* 0x0000001902007985 */ /* 0x0001e8000c10192c */
[----:B------:R-:W-:Y:S04]  /*25d90*/  ST.E desc[UR44][R2.64+0x4], R27 ;  /* 0x0000041b02007985 */ /* 0x000fe8000c10192c */
[----:B--2---:R-:W-:Y:S04]  /*25da0*/  ST.E desc[UR44][R2.64+0x8], R29 ;  /* 0x0000081d02007985 */ /* 0x004fe8000c10192c */
[----:B---3--:R-:W-:Y:S04]  /*25db0*/  ST.E desc[UR44][R2.64+0xc], R31 ;  /* 0x00000c1f02007985 */ /* 0x008fe8000c10192c */
[----:B------:R-:W-:Y:S04]  /*25dc0*/  ST.E desc[UR44][R2.64+0x10], R43 ;  /* 0x0000102b02007985 */ /* 0x000fe8000c10192c */
[----:B----4-:R-:W-:Y:S04]  /*25dd0*/  ST.E desc[UR44][R2.64+0x14], R35 ;  /* 0x0000142302007985 */ /* 0x010fe8000c10192c */
[----:B-----5:R-:W-:Y:S04]  /*25de0*/  ST.E desc[UR44][R2.64+0x18], R37 ;  /* 0x0000182502007985 */ /* 0x020fe8000c10192c */
        /* <DEDUP_REMOVED lines=121> */
[----:B------:R-:W5:Y:S04]  /*26580*/  LD.E R190, desc[UR44][R18.64+0x88] ;  /* 0x0000882c12be7980 */ /* 0x000f68000c101900 */
        /* <DEDUP_REMOVED lines=129> */
[----:B------:R-:W-:-:S02]  /*26da0*/  ISETP.NE.U32.AND P1, PT, R190, RZ, PT ;  /* 0x000000ffbe00720c */ /* 0x000fc40003f25070 */
[----:B------:R-:W-:Y:S02]  /*26db0*/  R2UR UR7, R7 ;  /* 0x00000000070772ca */ /* 0x000fe400000e0000 */
[----:B------:R-:W-:Y:S02]  /*26dc0*/  R2UR UR6, R6 ;  /* 0x00000000060672ca */ /* 0x000fe400000e0000 */
[----:B------:R-:W-:Y:S02]  /*26dd0*/  F2FP.BF16.F32.PACK_AB R152, R152, R187 ;  /* 0x000000bb9898723e */ /* 0x000fe400000010ff */
[----:B------:R-:W-:Y:S02]  /*26de0*/  F2FP.BF16.F32.PACK_AB R154, R185, R154 ;  /* 0x0000009ab99a723e */ /* 0x000fe400000010ff */
[----:B------:R-:W-:Y:S02]  /*26df0*/  F2FP.BF16.F32.PACK_AB R153, R153, R188 ;  /* 0x000000bc9999723e */ /* 0x000fe400000010ff */
[----:B------:R-:W-:Y:S01]  /*26e00*/  F2FP.BF16.F32.PACK_AB R155, R155, R186 ;  /* 0x000000ba9b9b723e */ /* 0x000fe200000010ff */
[----:B------:R-:W-:-:S03]  /*26e10*/  VOTEU.ANY UP0, P1 ;  /* 0x00000000003f7886 */ /* 0x000fc60000800100 */
[----:B--2---:R-:W-:-:S06]  /*26e20*/  WARPGROUP.ARRIVE ;  /* 0x00000000000079c5 */ /* 0x004fcc0000000000 */
[----:B------:R-:W-:Y:S03]  /*26e30*/  HGMMA.64x256x16.F32.BF16 R24, R152, gdesc[UR4].tnspB, R24, UP0, gsb0 ;  /* 0x43e0000498187df0 */ /* 0x000fe6000b801818 */
[----:B------:R-:W-:Y:S02]  /*26e40*/  WARPGROUP.DEPBAR.LE gsb0, 0x0 ;  /* 0x00008000000079c5 */ /* 0x000fe40000010000 */
        /* <DEDUP_REMOVED lines=129> */
[----:B0-----:R-:W1:Y:S01]  /*27660*/  LD.E R24, desc[UR44][R2.64] ;  /* 0x0000002c02187980 */ /* 0x001e62000c101900 */
[----:B------:R-:W-:-:S02]  /*27670*/  VIADD R154, R6, 0x80 ;  /* 0x00000080069a7836 */ /* 0x000fc40000000000 */
[----:B------:R-:W-:-:S03]  /*27680*/  IMAD.MOV.U32 R155, RZ, RZ, R7 ;  /* 0x000000ffff9b7224 */ /* 0x000fc600078e0007 */
[----:B------:R-:W-:Y:S02]  /*27690*/  R2UR UR6, R154 ;  /* 0x000000009a0672ca */ /* 0x000fe400000e0000 */
[----:B------:R-:W-:Y:S02]  /*276a0*/  R2UR UR7, R155 ;  /* 0x000000009b0772ca */ /* 0x000fe400000e0000 */
[----:B------:R-:W-:Y:S02]  /*276b0*/  F2FP.BF16.F32.PACK_AB R152, R10, R11 ;  /* 0x0000000b0a98723e */ /* 0x000fe400000010ff */
[----:B------:R-:W-:Y:S02]  /*276c0*/  F2FP.BF16.F32.PACK_AB R154, R12, R13 ;  /* 0x0000000d0c9a723e */ /* 0x000fe400000010ff */
[----:B------:R-:W-:Y:S02]  /*276d0*/  F2FP.BF16.F32.PACK_AB R153, R14, R15 ;  /* 0x0000000f0e99723e */ /* 0x000fe400000010ff */
[----:B------:R-:W-:-:S04]  /*276e0*/  F2FP.BF16.F32.PACK_AB R155, R0, R16 ;  /* 0x00000010009b723e */ /* 0x000fc800000010ff */
[----:B-1----:R-:W-:-:S06]  /*276f0*/  WARPGROUP.ARRIVE ;  /* 0x00000000000079c5 */ /* 0x002fcc0000000000 */
[----:B------:R-:W-:Y:S03]  /*27700*/  HGMMA.64x256x16.F32.BF16 R24, R152, gdesc[UR4].tnspB, R24, gsb0 ;  /* 0x43e0000498187df0 */ /* 0x000fe60008001818 */
        /* <DEDUP_REMOVED lines=554> */
[----:B------:R-:W-:Y:S01]  /*299b0*/  VIADD R6, R6, 0x280 ;  /* 0x0000028006067836 */ /* 0x000fe20000000000 */
[----:B------:R-:W-:-:S04]  /*299c0*/  R2UR UR7, R7 ;  /* 0x00000000070772ca */ /* 0x000fc800000e0000 */
        /* <DEDUP_REMOVED lines=136> */
[----:B------:R1:W-:Y:S04]  /*2a250*/  ST.E desc[UR44][R18.64+0x88], R184 ;  /* 0x000088b812007985 */ /* 0x0003e8000c10192c */
        /* <DEDUP_REMOVED lines=17> */
[----:B--2---:R-:W2:Y:S04]  /*2a370*/  LD.E R41, desc[UR44][R2.64+0x40] ;  /* 0x0000402c02297980 */ /* 0x004ea8000c101900 */
[----:B---3--:R-:W3:Y:S04]  /*2a380*/  LD.E R43, desc[UR44][R2.64+0x44] ;  /* 0x0000442c022b7980 */ /* 0x008ee8000c101900 */
        /* <DEDUP_REMOVED lines=237> */
[----:B------:R-:W-:Y:S04]  /*2b260*/  BSSY B0, `(.L_x_11163) ;  /* 0x0000008000007945 */ /* 0x000fe80003800000 */
[----:B------:R-:W-:Y:S05]  /*2b270*/  @P0 BRA `(.L_x_11164) ;  /* 0x0000000000180947 */ /* 0x000fea0003800000 */
[----:B0-----:R-:W2:Y:S04]  /*2b280*/  LDL.64 R2, [R1+0x68] ;  /* 0x0000680001027983 */ /* 0x001ea80000100a00 */
[----:B------:R-:W3:Y:S01]  /*2b290*/  LD.E R0, desc[UR44][R4.64] ;  /* 0x0000002c04007980 */ /* 0x000ee2000c101900 */
[----:B--2---:R-:W-:-:S05]  /*2b2a0*/  MOV R3, R2 ;  /* 0x0000000200037202 */ /* 0x004fca0000000f00 */
[----:B---3--:R-:W-:-:S05]  /*2b2b0*/  IMAD R0, R0, 0x8, R3 ;  /* 0x0000000800007824 */ /* 0x008fca00078e0203 */
[----:B------:R-:W-:-:S04]  /*2b2c0*/  PRMT R0, RZ, 0x654, R0 ;  /* 0x00000654ff007816 */ /* 0x000fc80000000000 */
[----:B------:R1:W-:Y:S03]  /*2b2d0*/  SYNCS.ARRIVE.TRANS64.RED.A1T0 RZ, [R0+URZ], RZ ;  /* 0x000000ff00ff79a7 */ /* 0x0003e6000810043f */
.L_x_11164:
[----:B------:R-:W-:Y:S05]  /*2b2e0*/  BSYNC B0 ;  /* 0x0000000000007941 */ /* 0x000fea0003800000 */
.L_x_11163:
[C---:B------:R-:W-:Y:S01]  /*2b2f0*/  ISETP.GT.AND P1, PT, R20.reuse, R192, PT ;  /* 0x000000c01400720c */ /* 0x040fe20003f24270 */
[----:B------:R-:W-:-:S12]  /*2b300*/  VIADD R20, R20, 0xffffffff ;  /* 0xffffffff14147836 */ /* 0x000fd80000000000 */
[----:B------:R-:W-:Y:S05]  /*2b310*/  @P1 BRA `(.L_x_11165) ;  /* 0xffffff4c00a41947 */ /* 0x000fea000383ffff */
.L_x_11138:
[----:B------:R-:W-:Y:S05]  /*2b320*/  WARPSYNC.ALL ;  /* 0x0000000000007948 */ /* 0x000fea0003800000 */
[----:B------:R-:W1:Y:S04]  /*2b330*/  LDL R5, [R1+0x240] ;  /* 0x0002400001057983 */ /* 0x000e680000100800 */
[----:B0-----:R-:W2:Y:S04]  /*2b340*/  LDL R6, [R1+0x244] ;  /* 0x0002440001067983 */ /* 0x001ea80000100800 */
[----:B------:R-:W3:Y:S04]  /*2b350*/  LDL R62, [R1+0x218] ;  /* 0x00021800013e7983 */ /* 0x000ee80000100800 */
[----:B------:R-:W4:Y:S04]  /*2b360*/  LDL.64 R12, [R1+0x3c8] ;  /* 0x0003c800010c7983 */ /* 0x000f280000100a00 */
[----:B------:R-:W5:Y:S04]  /*2b370*/  LDL.64 R82, [R1+0x260] ;  /* 0x0002600001527983 */ /* 0x000f680000100a00 */
        /* <DEDUP_REMOVED lines=59> */
[----:B------:R-:W4:Y:S04]  /*2b730*/  LDL R61, [R1+0x220] ;  /* 0x00022000013d7983 */ /* 0x000f280000100800 */
[----:B-1----:R-:W0:Y:S02]  /*2b740*/  SHFL.BFLY PT, R0, R5, 0x2, 0x1f ;  /* 0x0c401f0005007f89 */ /* 0x002e2400000e0000 */
[----:B0-----:R-:W-:-:S05]  /*2b750*/  FADD.FTZ R0, R5, R0 ;  /* 0x0000000005007221 */ /* 0x001fca0000010000 */
[----:B------:R-:W0:Y:S02]  /*2b760*/  SHFL.BFLY PT, R3, R0, 0x1, 0x1f ;  /* 0x0c201f0000037f89 */ /* 0x000e2400000e0000 */
[----:B0-----:R-:W-:Y:S01]  /*2b770*/  FADD.FTZ R2, R0, R3 ;  /* 0x0000000300027221 */ /* 0x001fe20000010000 */
[----:B---3--:R-:W-:Y:S01]  /*2b780*/  VIADD R62, R62, 0x1 ;  /* 0x000000013e3e7836 */ /* 0x008fe20000000000 */
[----:B------:R-:W3:Y:S04]  /*2b790*/  LDL R0, [R1+0x224] ;  /* 0x0002240001007983 */ /* 0x000ee80000100800 */
[----:B------:R-:W-:Y:S04]  /*2b7a0*/  STL [R1+0x240], R2 ;  /* 0x0002400201007387 */ /* 0x000fe80000100800 */
[----:B------:R-:W5:Y:S04]  /*2b7b0*/  LDL R81, [R1+0x240] ;  /* 0x0002400001517983 */ /* 0x000f680000100800 */
[----:B--2---:R-:W0:Y:S02]  /*2b7c0*/  SHFL.BFLY PT, R3, R6, 0x2, 0x1f ;  /* 0x0c401f0006037f89 */ /* 0x004e2400000e0000 */
[----:B0-----:R-:W-:Y:S01]  /*2b7d0*/  FADD.FTZ R3, R3, R6 ;  /* 0x0000000603037221 */ /* 0x001fe20000010000 */
[----:B------:R-:W-:Y:S01]  /*2b7e0*/  ISETP.NE.AND P2, PT, R62, 0x2, PT ;  /* 0x000000023e00780c */ /* 0x000fe20003f45270 */
[----:B------:R-:W2:Y:S04]  /*2b7f0*/  LDL.64 R6, [R1+0x458] ;  /* 0x0004580001067983 */ /* 0x000ea80000100a00 */
[----:B------:R-:W0:Y:S08]  /*2b800*/  SHFL.BFLY PT, R4, R3, 0x1, 0x1f ;  /* 0x0c201f0003047f89 */ /* 0x000e3000000e0000 */
[----:B------:R-:W4:Y:S01]  /*2b810*/  @!P2 LDL R60, [R1+0x21c] ;  /* 0x00021c00013ca983 */ /* 0x000f220000100800 */
[----:B0-----:R-:W-:-:S03]  /*2b820*/  FADD.FTZ R72, R3, R4 ;  /* 0x0000000403487221 */ /* 0x001fc60000010000 */
[----:B------:R-:W2:Y:S02]  /*2b830*/  LDL.64 R4, [R1+0x428] ;  /* 0x0004280001047983 */ /* 0x000ea40000100a00 */
[----:B------:R-:W-:Y:S02]  /*2b840*/  FSETP.NE.FTZ.AND P1, PT, R72, RZ, PT ;  /* 0x000000ff4800720b */ /* 0x000fe40003f35000 */
[----:B------:R-:W2:Y:S11]  /*2b850*/  LDL.64 R2, [R1+0x448] ;  /* 0x0004480001027983 */ /* 0x000eb60000100a00 */
[----:B------:R-:W2:Y:S04]  /*2b860*/  @P1 LDL R77, [R1+0x250] ;  /* 0x00025000014d1983 */ /* 0x000ea80000100800 */
[----:B------:R-:W2:Y:S01]  /*2b870*/  @P1 LDL R79, [R1+0x234] ;  /* 0x00023400014f1983 */ /* 0x000ea20000100800 */
[----:B------:R-:W-:-:S02]  /*2b880*/  IMAD.MOV.U32 R74, RZ, RZ, -0x800000 ;  /* 0xff800000ff4a7424 */ /* 0x000fc400078e00ff */
[----:B------:R-:W-:Y:S01]  /*2b890*/  IMAD.MOV.U32 R73, RZ, RZ, RZ ;  /* 0x000000ffff497224 */ /* 0x000fe200078e00ff */
[----:B------:R0:W-:Y:S08]  /*2b8a0*/  BAR.ARV R236, 0x100 ;  /* 0x000400ec0000751d */ /* 0x0001f00000002000 */
[----:B------:R-:W-:Y:S06]  /*2b8b0*/  BAR.ARV 0x8, 0x180 ;  /* 0x0206000000007b1d */ /* 0x000fec0000002000 */
[----:B-----5:R-:W-:-:S13]  /*2b8c0*/  FSETP.NE.FTZ.AND P0, PT, R81, RZ, PT ;  /* 0x000000ff5100720b */ /* 0x020fda0003f15000 */
[----:B------:R-:W5:Y:S04]  /*2b8d0*/  @P0 LDL R63, [R1+0x250] ;  /* 0x00025000013f0983 */ /* 0x000f680000100800 */
[----:B------:R-:W2:Y:S01]  /*2b8e0*/  @P0 LDL R76, [R1+0x230] ;  /* 0x00023000014c0983 */ /* 0x000ea20000100800 */
[----:B------:R-:W1:Y:S02]  /*2b8f0*/  @P0 MUFU.LG2 R75, R81 ;  /* 0x00000051004b0308 */ /* 0x000e640000000c00 */
[----:B-1----:R-:W-:-:S06]  /*2b900*/  @P0 FMUL.FTZ R78, R75, 0.69314718246459960938 ;  /* 0x3f3172184b4e0820 */ /* 0x002fcc0000410000 */
[----:B------:R-:W1:Y:S08]  /*2b910*/  @P1 MUFU.LG2 R80, R72 ;  /* 0x0000004800501308 */ /* 0x000e700000000c00 */
[----:B------:R-:W0:Y:S01]  /*2b920*/  @P0 MUFU.RCP R73, R81 ;  /* 0x0000005100490308 */ /* 0x000e220000001000 */
[----:B----4-:R-:W-:Y:S01]  /*2b930*/  @!P2 LOP3.LUT R60, R60, 0x1, RZ, 0x3c, !PT ;  /* 0x000000013c3ca812 */ /* 0x010fe200078e3cff */
[----:B---3--:R-:W-:-:S02]  /*2b940*/  VIADD R0, R0, 0x1 ;  /* 0x0000000100007836 */ /* 0x008fc40000000000 */
[----:B-1----:R-:W-:Y:S01]  /*2b950*/  @P1 FMUL.FTZ R75, R80, 0.69314718246459960938 ;  /* 0x3f317218504b1820 */ /* 0x002fe20000410000 */
[----:B------:R-:W-:Y:S01]  /*2b960*/  STL [R1+0x244], R72 ;  /* 0x0002444801007387 */ /* 0x000fe20000100800 */
        /* <DEDUP_REMOVED lines=97> */
[----:B------:R-:W-:Y:S04]  /*2bf80*/  @!P2 STL [R1+0x21c], R60 ;  /* 0x00021c3c0100a387 */ /* 0x000fe80000100800 */
[----:B------:R-:W-:Y:S04]  /*2bf90*/  STL [R1+0x224], R0 ;  /* 0x0002240001007387 */ /* 0x000fe80000100800 */
[----:B------:R-:W-:Y:S01]  /*2bfa0*/  @!P2 STL [R1+0x218], RZ ;  /* 0x000218ff0100a387 */ /* 0x000fe20000100800 */
[----:B-----5:R-:W-:-:S04]  /*2bfb0*/  @P0 FMUL.FTZ R63, R63, 0.69314718246459960938 ;  /* 0x3f3172183f3f0820 */ /* 0x020fc80000410000 */
[----:B--2---:R-:W-:Y:S01]  /*2bfc0*/  @P0 FFMA.FTZ R74, R63, R76, R78 ;  /* 0x0000004c3f4a0223 */ /* 0x004fe2000001004e */
[----:B------:R-:W-:-:S06]  /*2bfd0*/  IMAD.MOV.U32 R63, RZ, RZ, RZ ;  /* 0x000000ffff3f7224 */ /* 0x000fcc00078e00ff */
[----:B------:R-:W0:Y:S01]  /*2bfe0*/  @P1 MUFU.RCP R63, R72 ;  /* 0x00000048003f1308 */ /* 0x000e220000001000 */
[----:B------:R-:W-:Y:S01]  /*2bff0*/  @P1 FMUL.FTZ R78, R77, 0.69314718246459960938 ;  /* 0x3f3172184d4e1820 */ /* 0x000fe20000410000 */
[----:B------:R-:W-:-:S03]  /*2c000*/  IMAD.MOV.U32 R76, RZ, RZ, -0x800000 ;  /* 0xff800000ff4c7424 */ /* 0x000fc600078e00ff */
[----:B------:R-:W-:Y:S01]  /*2c010*/  @P1 FFMA.FTZ R76, R78, R79, R75 ;  /* 0x0000004f4e4c1223 */ /* 0x000fe2000001004b */
[----:B------:R-:W-:Y:S01]  /*2c020*/  STL [R1+0x240], R74 ;  /* 0x0002404a01007387 */ /* 0x000fe20000100800 */
[-C--:B0-----:R-:W-:Y:S01]  /*2c030*/  FMUL.FTZ R13, R13, R63.reuse ;  /* 0x0000003f0d0d7220 */ /* 0x081fe20000410000 */
        /* <DEDUP_REMOVED lines=64> */
[----:B0-----:R-:W-:Y:S01]  /*2c440*/  VIADD R12, R61, 0x1 ;  /* 0x000000013d0c7836 */ /* 0x001fe20000000000 */
        /* <DEDUP_REMOVED lines=32> */
[----:B------:R0:W-:Y:S01]  /*2c650*/  STL [R1+0x220], R12 ;  /* 0x0002200c01007387 */ /* 0x0001e20000100800 */
[----:B------:R-:W-:-:S13]  /*2c660*/  PLOP3.LUT P0, PT, PT, PT, PT, 0x8, 0x0 ;  /* 0x000000000000781c */ /* 0x000fda0003f0e170 */
.L_x_11077:
[----:B------:R-:W-:Y:S05]  /*2c670*/  @P0 BRA `(.L_x_11166) ;  /* 0x0000002400340947 */ /* 0x000fea0003800000 */
[----:B------:R-:W1:Y:S01]  /*2c680*/  S2R R0, SR_TID.X ;  /* 0x0000000000007919 */ /* 0x000e620000002100 */
[----:B------:R-:W2:Y:S01]  /*2c690*/  S2UR UR5, SR_CgaCtaId ;  /* 0x00000000000579c3 */ /* 0x000ea20000008800 */
[----:B------:R-:W-:Y:S01]  /*2c6a0*/  UMOV UR4, 0x400 ;  /* 0x0000040000047882 */ /* 0x000fe20000000000 */
[----:B------:R-:W-:Y:S01]  /*2c6b0*/  ULDC UR6, c[0x0][0xb88] ;  /* 0x0002e20000067ab9 */ /* 0x000fe20000000800 */
[----:B0-----:R-:W0:Y:S05]  /*2c6c0*/  S2R R14, SR_CTAID.X ;  /* 0x00000000000e7919 */ /* 0x001e2a0000002500 */
[----:B------:R-:W3:Y:S01]  /*2c6d0*/  LDC R12, c[0x0][0xce8] ;  /* 0x00033a00ff0c7b82 */ /* 0x000ee20000000800 */
[----:B--2---:R-:W-:-:S04]  /*2c6e0*/  ULEA UR4, UR5, UR4, 0x18 ;  /* 0x0000000405047291 */ /* 0x004fc8000f8ec03f */
[----:B------:R-:W-:Y:S01]  /*2c6f0*/  UIADD3 UR4, UR4, 0x32420, URZ ;  /* 0x0003242004047890 */ /* 0x000fe2000fffe03f */
[----:B-1----:R-:W-:-:S03]  /*2c700*/  VIADD R3, R0, 0xffffff80 ;  /* 0xffffff8000037836 */ /* 0x002fc60000000000 */
[----:B------:R-:W-:Y:S01]  /*2c710*/  UPRMT UR4, URZ, 0x654, UR4 ;  /* 0x000006543f047896 */ /* 0x000fe20008000004 */
[----:B------:R-:W-:Y:S01]  /*2c720*/  BAR.SYNC.DEFER_BLOCKING 0x1, 0x100 ;  /* 0x0044000000007b1d */ /* 0x000fe20000010000 */
[----:B---3--:R-:W-:Y:S01]  /*2c730*/  IMAD R18, R12, UR6, RZ ;  /* 0x000000060c127c24 */ /* 0x008fe2000f8e02ff */
[----:B------:R-:W-:-:S04]  /*2c740*/  SHF.R.S32.HI R2, RZ, 0x1f, R3 ;  /* 0x0000001fff027819 */ /* 0x000fc80000011403 */
[----:B------:R-:W-:-:S04]  /*2c750*/  LEA.HI R0, R2, R3, RZ, 0x7 ;  /* 0x0000000302007211 */ /* 0x000fc800078f38ff */
[----:B------:R-:W-:-:S05]  /*2c760*/  LOP3.LUT R4, R0, 0xffffff80, RZ, 0xc0, !PT ;  /* 0xffffff8000047812 */ /* 0x000fca00078ec0ff */
[----:B------:R-:W-:-:S05]  /*2c770*/  IMAD.IADD R19, R3, 0x1, -R4 ;  /* 0x0000000103137824 */ /* 0x000fca00078e0a04 */
[----:B------:R-:W-:Y:S02]  /*2c780*/  SHF.R.S32.HI R4, RZ, 0x1f, R19 ;  /* 0x0000001fff047819 */ /* 0x000fe40000011413 */
[----:B------:R-:W-:Y:S01]  /*2c790*/  LOP3.LUT P0, RZ, R19, 0x3, RZ, 0xc0, !PT ;  /* 0x0000000313ff7812 */ /* 0x000fe2000780c0ff */
[----:B------:R-:W-:Y:S01]  /*2c7a0*/  SYNCS.ARRIVE.TRANS64.RED.A1T0 RZ, [UR4], RZ ;  /* 0x000000ffffff79a7 */ /* 0x000fe20008100404 */
[CC--:B------:R-:W-:Y:S01]  /*2c7b0*/  LEA.HI R27, R4.reuse, R19.reuse, RZ, 0x2 ;  /* 0x00000013041b7211 */ /* 0x0c0fe200078f10ff */
[----:B------:R-:W-:Y:S01]  /*2c7c0*/  ULDC.64 UR4, c[0x0][0xcd0] ;  /* 0x0003340000047ab9 */ /* 0x000fe20000000a00 */
[----:B------:R-:W-:Y:S02]  /*2c7d0*/  LEA.HI R4, R4, R19, RZ, 0x5 ;  /* 0x0000001304047211 */ /* 0x000fe400078f28ff */
[--C-:B------:R-:W-:Y:S02]  /*2c7e0*/  SHF.R.S32.HI R6, RZ, 0x2, R27.reuse ;  /* 0x00000002ff067819 */ /* 0x100fe4000001141b */
[----:B------:R-:W-:-:S02]  /*2c7f0*/  SHF.R.S32.HI R5, RZ, 0x1f, R27 ;  /* 0x0000001fff057819 */ /* 0x000fc4000001141b */
[----:B------:R-:W-:Y:S02]  /*2c800*/  SHF.R.S32.HI R4, RZ, 0x5, R4 ;  /* 0x00000005ff047819 */ /* 0x000fe40000011404 */
[----:B------:R-:W-:Y:S02]  /*2c810*/  LEA.HI R7, R5, R6, RZ, 0x3 ;  /* 0x0000000605077211 */ /* 0x000fe400078f18ff */
[----:B------:R-:W-:Y:S02]  /*2c820*/  SHF.R.S32.HI R5, RZ, 0x7, R0 ;  /* 0x00000007ff057819 */ /* 0x000fe40000011400 */
[----:B------:R-:W-:Y:S02]  /*2c830*/  LOP3.LUT R7, R7, 0xfffffff8, RZ, 0xc0, !PT ;  /* 0xfffffff807077812 */ /* 0x000fe400078ec0ff */
[----:B------:R-:W-:-:S03]  /*2c840*/  LEA.HI R0, R0, R5, RZ, 0x1 ;  /* 0x0000000500007211 */ /* 0x000fc600078f08ff */
[----:B------:R-:W-:Y:S01]  /*2c850*/  IMAD.IADD R7, R6, 0x1, -R7 ;  /* 0x0000000106077824 */ /* 0x000fe200078e0a07 */
[----:B------:R-:W-:-:S05]  /*2c860*/  LOP3.LUT R0, R0, 0x3fffffe, RZ, 0xc0, !PT ;  /* 0x03fffffe00007812 */ /* 0x000fca00078ec0ff */
[----:B------:R-:W-:Y:S02]  /*2c870*/  IMAD.IADD R0, R5, 0x1, -R0 ;  /* 0x0000000105007824 */ /* 0x000fe400078e0a00 */
[----:B------:R-:W-:Y:S01]  /*2c880*/  IMAD R5, R4, 0x10, R7 ;  /* 0x0000001004057824 */ /* 0x000fe200078e0207 */
[----:B------:R-:W-:Y:S01]  /*2c890*/  ISETP.NE.AND P2, PT, R12, 0x1, PT ;  /* 0x000000010c00780c */ /* 0x000fe20003f45270 */
[----:B------:R-:W1:Y:S02]  /*2c8a0*/  LDC.64 R6, c[0x0][0xcd8] ;  /* 0x00033600ff067b82 */ /* 0x000e640000000a00 */
[----:B------:R-:W-:-:S04]  /*2c8b0*/  IMAD R5, R0, 0x40, R5 ;  /* 0x0000004000057824 */ /* 0x000fc800078e0205 */
[----:B0-----:R-:W-:-:S05]  /*2c8c0*/  IMAD R13, R14, 0x80, R5 ;  /* 0x000000800e0d7824 */ /* 0x001fca00078e0205 */
[----:B------:R-:W-:Y:S01]  /*2c8d0*/  ISETP.GE.OR P1, PT, R13, R18, P0 ;  /* 0x000000120d00720c */ /* 0x000fe20000726670 */
[----:B------:R-:W0:-:S12]  /*2c8e0*/  @P2 LDC R4, c[0x0][0xcf0] ;  /* 0x00033c00ff042b82 */ /* 0x000e180000000800 */
[----:B------:R-:W2:Y:S01]  /*2c8f0*/  @!P1 LDL R15, [R1+0x240] ;  /* 0x00024000010f9983 */ /* 0x000ea20000100800 */
[----:B------:R-:W-:Y:S01]  /*2c900*/  LEA.HI R0, R2, R3, RZ, 0x2 ;  /* 0x0000000302007211 */ /* 0x000fe200078f10ff */
[----:B------:R-:W-:Y:S01]  /*2c910*/  IMAD.WIDE.U32 R10, R194, UR4, RZ ;  /* 0x00000004c20a7c25 */ /* 0x000fe2000f8e00ff */
[----:B------:R-:W-:Y:S02]  /*2c920*/  SHF.R.S32.HI R8, RZ, 0x1f, R194 ;  /* 0x0000001fff087819 */ /* 0x000fe400000114c2 */
[----:B------:R-:W-:Y:S01]  /*2c930*/  LOP3.LUT R0, R0, 0xfffffffc, RZ, 0xc0, !PT ;  /* 0xfffffffc00007812 */ /* 0x000fe200078ec0ff */
[----:B------:R-:W-:Y:S02]  /*2c940*/  VIADD R21, R13, 0x8 ;  /* 0x000000080d157836 */ /* 0x000fe40000000000 */
[----:B------:R-:W-:Y:S02]  /*2c950*/  IMAD R17, R8, UR4, RZ ;  /* 0x0000000408117c24 */ /* 0x000fe4000f8e02ff */
[----:B------:R-:W-:Y:S01]  /*2c960*/  IMAD.IADD R0, R3, 0x1, -R0 ;  /* 0x0000000103007824 */ /* 0x000fe200078e0a00 */
[----:B------:R-:W-:Y:S01]  /*2c970*/  ISETP.GE.OR P0, PT, R21, R18, P0 ;  /* 0x000000121500720c */ /* 0x000fe20000706670 */
[----:B------:R-:W3:Y:S01]  /*2c980*/  @P2 LDC R3, c[0x0][0xcec] ;  /* 0x00033b00ff032b82 */ /* 0x000ee20000000800 */
[----:B------:R-:W-:Y:S01]  /*2c990*/  IMAD R17, R194, UR5, R17 ;  /* 0x00000005c2117c24 */ /* 0x000fe2000f8e0211 */
[----:B------:R-:W-:Y:S01]  /*2c9a0*/  ULDC.64 UR4, c[0x0][0xce0] ;  /* 0x0003380000047ab9 */ /* 0x000fe20000000a00 */
[----:B------:R-:W-:-:S02]  /*2c9b0*/  LEA.HI R2, R0, R0, RZ, 0x1 ;  /* 0x0000000000027211 */ /* 0x000fc400078f08ff */
[----:B------:R-:W-:Y:S02]  /*2c9c0*/  IMAD.IADD R11, R11, 0x1, R17 ;  /* 0x000000010b0b7824 */ /* 0x000fe400078e0211 */
[----:B------:R-:W-:Y:S01]  /*2c9d0*/  LOP3.LUT R9, R2, 0x1ffffffe, RZ, 0xc0, !PT ;  /* 0x1ffffffe02097812 */ /* 0x000fe200078ec0ff */
[----:B-1----:R-:W-:-:S04]  /*2c9e0*/  IMAD R2, R6, UR37, RZ ;  /* 0x0000002506027c24 */ /* 0x002fc8000f8e02ff */
[----:B------:R-:W-:Y:S02]  /*2c9f0*/  IMAD.IADD R0, R0, 0x1, -R9 ;  /* 0x0000000100007824 */ /* 0x000fe400078e0a09 */
[----:B------:R-:W-:Y:S02]  /*2ca00*/  IMAD R17, R7, UR36, R2 ;  /* 0x0000002407117c24 */ /* 0x000fe4000f8e0202 */
[----:B------:R-:W-:Y:S02]  /*2ca10*/  IMAD R0, R0, 0x8, R5 ;  /* 0x0000000800007824 */ /* 0x000fe400078e0205 */
[----:B------:R-:W-:-:S04]  /*2ca20*/  IMAD.WIDE.U32 R6, R6, UR36, R10 ;  /* 0x0000002406067c25 */ /* 0x000fc8000f8e000a */
[----:B------:R-:W-:Y:S01]  /*2ca30*/  IMAD R9, R14, 0x80, R0 ;  /* 0x000000800e097824 */ /* 0x000fe200078e0200 */
[----:B------:R-:W-:Y:S01]  /*2ca40*/  SHF.R.S32.HI R14, RZ, 0x1f, R234 ;  /* 0x0000001fff0e7819 */ /* 0x000fe200000114ea */
[----:B------:R-:W-:Y:S02]  /*2ca50*/  IMAD.IADD R7, R7, 0x1, R17 ;  /* 0x0000000107077824 */ /* 0x000fe400078e0211 */
[----:B---3--:R-:W-:-:S04]  /*2ca60*/  @P2 IMAD.HI.U32 R3, R9, R3, RZ ;  /* 0x0000000309032227 */ /* 0x008fc800078e00ff */
[----:B------:R-:W-:Y:S01]  /*2ca70*/  IMAD.MOV.U32 R5, RZ, RZ, R9 ;  /* 0x000000ffff057224 */ /* 0x000fe200078e0009 */
[----:B0-----:R-:W-:Y:S01]  /*2ca80*/  @P2 SHF.R.U32.HI R5, RZ, R4, R3 ;  /* 0x00000004ff052219 */ /* 0x001fe20000011603 */
[----:B------:R-:W-:Y:S02]  /*2ca90*/  IMAD R11, R14, UR4, RZ ;  /* 0x000000040e0b7c24 */ /* 0x000fe4000f8e02ff */
[C---:B------:R-:W-:Y:S02]  /*2caa0*/  IMAD.WIDE.U32 R2, R234.reuse, UR4, R6 ;  /* 0x00000004ea027c25 */ /* 0x040fe4000f8e0006 */
[----:B------:R-:W0:Y:S02]  /*2cab0*/  @P2 LDC R6, c[0x0][0xcec] ;  /* 0x00033b00ff062b82 */ /* 0x000e240000000800 */
[----:B------:R-:W-:Y:S01]  /*2cac0*/  IMAD.MOV R0, RZ, RZ, -R5 ;  /* 0x000000ffff007224 */ /* 0x000fe200078e0a05 */
[----:B------:R-:W-:Y:S01]  /*2cad0*/  IADD3 R2, P3, R5, R2, RZ ;  /* 0x0000000205027210 */ /* 0x000fe20007f7e0ff */
[----:B------:R-:W-:Y:S01]  /*2cae0*/  IMAD R4, R234, UR5, R11 ;  /* 0x00000005ea047c24 */ /* 0x000fe2000f8e020b */
[----:B------:R-:W-:Y:S01]  /*2caf0*/  SHF.R.S32.HI R11, RZ, 0x1f, R5 ;  /* 0x0000001fff0b7819 */ /* 0x000fe20000011405 */
[----:B------:R-:W-:Y:S01]  /*2cb00*/  IMAD R7, R12, R0, R9 ;  /* 0x000000000c077224 */ /* 0x000fe200078e0209 */
[----:B------:R-:W-:-:S02]  /*2cb10*/  ULDC.64 UR4, c[0x0][0xcc8] ;  /* 0x0003320000047ab9 */ /* 0x000fc40000000a00 */
[----:B------:R-:W-:Y:S02]  /*2cb20*/  IADD3.X R3, R11, R3, R4, P3, !PT ;  /* 0x000000030b037210 */ /* 0x000fe40001ffe404 */
[----:B------:R-:W-:Y:S01]  /*2cb30*/  SHF.R.S32.HI R0, RZ, 0x1f, R7 ;  /* 0x0000001fff007819 */ /* 0x000fe20000011407 */
[----:B------:R-:W1:Y:S01]  /*2cb40*/  LDC.64 R4, c[0x0][0xc40] ;  /* 0x00031000ff047b82 */ /* 0x000e620000000a00 */
[----:B------:R-:W-:-:S04]  /*2cb50*/  IMAD.WIDE.U32 R2, R7, UR4, R2 ;  /* 0x0000000407027c25 */ /* 0x000fc8000f8e0002 */
[----:B------:R-:W-:-:S04]  /*2cb60*/  IMAD R0, R0, UR4, RZ ;  /* 0x0000000400007c24 */ /* 0x000fc8000f8e02ff */
[----:B------:R-:W-:Y:S01]  /*2cb70*/  IMAD R7, R7, UR5, R0 ;  /* 0x0000000507077c24 */ /* 0x000fe2000f8e0200 */
[----:B------:R-:W-:Y:S02]  /*2cb80*/  ULDC.64 UR4, c[0x0][0xca8] ;  /* 0x00032a0000047ab9 */ /* 0x000fe40000000a00 */
[C---:B------:R-:W-:Y:S01]  /*2cb90*/  LEA R24, P3, R2.reuse, UR4, 0x2 ;  /* 0x0000000402187c11 */ /* 0x040fe2000f8610ff */
[----:B------:R-:W-:Y:S02]  /*2cba0*/  IMAD.IADD R3, R3, 0x1, R7 ;  /* 0x0000000103037824 */ /* 0x000fe400078e0207 */
[----:B------:R-:W3:Y:S02]  /*2cbb0*/  @P2 LDC R7, c[0x0][0xcf0] ;  /* 0x00033c00ff072b82 */ /* 0x000ee40000000800 */
[----:B------:R-:W-:Y:S01]  /*2cbc0*/  SHFL.IDX PT, R10, R24, RZ, 0x1c1f ;  /* 0x001c1fff180a7589 */ /* 0x000fe200000e0000 */
[----:B------:R-:W-:Y:S01]  /*2cbd0*/  LEA.HI.X R26, R2, UR5, R3, 0x2, P3 ;  /* 0x00000005021a7c11 */ /* 0x000fe200098f1403 */
[----:B------:R-:W-:-:S04]  /*2cbe0*/  ULDC.64 UR4, c[0x0][0xc38] ;  /* 0x00030e0000047ab9 */ /* 0x000fc80000000a00 */
[----:B------:R-:W2:Y:S04]  /*2cbf0*/  SHFL.IDX PT, R11, R26, RZ, 0x1c1f ;  /* 0x001c1fff1a0b7589 */ /* 0x000ea800000e0000 */
[----:B--2---:R2:W-:Y:S04]  /*2cc00*/  @!P1 ST.E desc[UR44][R10.64], R15 ;  /* 0x0000000f0a009985 */ /* 0x0045e8000c10192c */
[----:B------:R-:W4:Y:S01]  /*2cc10*/  @!P0 LDL R25, [R1+0x244] ;  /* 0x0002440001198983 */ /* 0x000f220000100800 */
[----:B------:R-:W-:Y:S01]  /*2cc20*/  IMAD R3, R8, UR4, RZ ;  /* 0x0000000408037c24 */ /* 0x000fe2000f8e02ff */
[----:B------:R-:W-:Y:S01]  /*2cc30*/  BSSY B0, `(.L_x_11167) ;  /* 0x000010a000007945 */ /* 0x000fe20003800000 */
[----:B-1----:R-:W-:-:S02]  /*2cc40*/  IMAD R0, R4, UR37, RZ ;  /* 0x0000002504007c24 */ /* 0x002fc4000f8e02ff */
[C---:B------:R-:W-:Y:S02]  /*2cc50*/  IMAD R3, R194.reuse, UR5, R3 ;  /* 0x00000005c2037c24 */ /* 0x040fe4000f8e0203 */
[----:B------:R-:W-:Y:S01]  /*2cc60*/  IMAD.WIDE.U32 R194, R194, UR4, RZ ;  /* 0x00000004c2c27c25 */ /* 0x000fe2000f8e00ff */
[----:B------:R-:W-:-:S03]  /*2cc70*/  ULDC.64 UR4, c[0x0][0xc48] ;  /* 0x0003120000047ab9 */ /* 0x000fc60000000a00 */
[----:B------:R-:W-:Y:S02]  /*2cc80*/  IMAD.IADD R3, R195, 0x1, R3 ;  /* 0x00000001c3037824 */ /* 0x000fe400078e0203 */
[----:B------:R-:W-:Y:S02]  /*2cc90*/  IMAD.MOV.U32 R2, RZ, RZ, R194 ;  /* 0x000000ffff027224 */ /* 0x000fe400078e00c2 */
[----:B------:R-:W-:Y:S02]  /*2cca0*/  IMAD R5, R5, UR36, R0 ;  /* 0x0000002405057c24 */ /* 0x000fe4000f8e0200 */
[----:B------:R-:W-:-:S04]  /*2ccb0*/  IMAD.WIDE.U32 R2, R4, UR36, R2 ;  /* 0x0000002404027c25 */ /* 0x000fc8000f8e0002 */
[----:B0-----:R-:W-:-:S04]  /*2ccc0*/  @P2 IMAD.HI.U32 R6, R9, R6, RZ ;  /* 0x0000000609062227 */ /* 0x001fc800078e00ff */
[----:B------:R-:W-:Y:S02]  /*2ccd0*/  IMAD.IADD R3, R3, 0x1, R5 ;  /* 0x0000000103037824 */ /* 0x000fe400078e0205 */
[----:B------:R-:W-:Y:S01]  /*2cce0*/  IMAD.MOV.U32 R5, RZ, RZ, R9 ;  /* 0x000000ffff057224 */ /* 0x000fe200078e0009 */
[----:B---3--:R-:W-:Y:S01]  /*2ccf0*/  @P2 SHF.R.U32.HI R5, RZ, R7, R6 ;  /* 0x00000007ff052219 */ /* 0x008fe20000011606 */
[----:B--2---:R-:W-:-:S03]  /*2cd00*/  IMAD R11, R14, UR4, RZ ;  /* 0x000000040e0b7c24 */ /* 0x004fc6000f8e02ff */
[----:B------:R-:W-:Y:S01]  /*2cd10*/  SHF.R.S32.HI R0, RZ, 0x1f, R5 ;  /* 0x0000001fff007819 */ /* 0x000fe20000011405 */
[C---:B------:R-:W-:Y:S02]  /*2cd20*/  IMAD R11, R234.reuse, UR5, R11 ;  /* 0x00000005ea0b7c24 */ /* 0x040fe4000f8e020b */
[----:B------:R-:W-:Y:S02]  /*2cd30*/  IMAD.MOV R23, RZ, RZ, -R5 ;  /* 0x000000ffff177224 */ /* 0x000fe400078e0a05 */
        /* <DEDUP_REMOVED lines=9> */
[----:B------:R-:W-:Y:S02]  /*2cdd0*/  IMAD R0, R0, UR4, RZ ;  /* 0x0000000400007c24 */ /* 0x000fe4000f8e02ff */
[----:B------:R-:W-:Y:S02]  /*2cde0*/  IMAD.IADD R3, R3, 0x1, R7 ;  /* 0x0000000103037824 */ /* 0x000fe400078e0207 */
[----:B------:R-:W-:Y:S01]  /*2cdf0*/  IMAD R5, R23, UR5, R0 ;  /* 0x0000000517057c24 */ /* 0x000fe2000f8e0200 */
[----:B------:R-:W-:Y:S01]  /*2ce00*/  LOP3.LUT R0, R27, 0x7ffffffc, RZ, 0xc0, !PT ;  /* 0x7ffffffc1b007812 */ /* 0x000fe200078ec0ff */
[----:B------:R-:W-:Y:S01]  /*2ce10*/  IMAD.WIDE.U32 R22, R23, UR4, R2 ;  /* 0x0000000417167c25 */ /* 0x000fe2000f8e0002 */
[----:B------:R-:W-:Y:S01]  /*2ce20*/  ULDC.64 UR4, c[0x0][0xc00] ;  /* 0x0003000000047ab9 */ /* 0x000fe20000000a00 */
[----:B------:R-:W-:Y:S02]  /*2ce30*/  SHFL.IDX PT, R2, R24, 0x1, 0x1c1f ;  /* 0x003c1f0018027f89 */ /* 0x000fe400000e0000 */
[----:B------:R-:W-:Y:S01]  /*2ce40*/  IMAD.IADD R3, R23, 0x1, R5 ;  /* 0x0000000117037824 */ /* 0x000fe200078e0205 */
[----:B------:R-:W-:Y:S01]  /*2ce50*/  LEA R20, P1, R22, UR4, 0x2 ;  /* 0x0000000416147c11 */ /* 0x000fe2000f8210ff */
[----:B------:R-:W-:-:S03]  /*2ce60*/  IMAD.IADD R19, R19, 0x1, -R0 ;  /* 0x0000000113137824 */ /* 0x000fc600078e0a00 */
[----:B------:R-:W-:Y:S01]  /*2ce70*/  LEA.HI.X R22, R22, UR5, R3, 0x2, P1 ;  /* 0x0000000516167c11 */ /* 0x000fe200088f1403 */
[----:B------:R-:W-:Y:S01]  /*2ce80*/  SHFL.IDX PT, R16, R20, RZ, 0x1c1f ;  /* 0x001c1fff14107589 */ /* 0x000fe200000e0000 */
[----:B------:R-:W-:Y:S01]  /*2ce90*/  ISETP.GE.AND P1, PT, R13, R18, PT ;  /* 0x000000120d00720c */ /* 0x000fe20003f26270 */
[----:B------:R-:W-:Y:S02]  /*2cea0*/  IMAD.SHL.U32 R19, R19, 0x2, RZ ;  /* 0x0000000213137824 */ /* 0x000fe400078e00ff */
[----:B------:R-:W4:Y:S04]  /*2ceb0*/  SHFL.IDX PT, R3, R26, 0x1, 0x1c1f ;  /* 0x003c1f001a037f89 */ /* 0x000f2800000e0000 */
[----:B------:R0:W1:Y:S04]  /*2cec0*/  SHFL.IDX PT, R17, R22, RZ, 0x1c1f ;  /* 0x001c1fff16117589 */ /* 0x00006800000e0000 */
[----:B----4-:R0:W-:Y:S02]  /*2ced0*/  @!P0 ST.E desc[UR44][R2.64], R25 ;  /* 0x0000001902008985 */ /* 0x0101e4000c10192c */
[----:B-1----:R-:W-:Y:S05]  /*2cee0*/  @P1 BRA `(.L_x_11168) ;  /* 0x0000000c00781947 */ /* 0x002fea0003800000 */
[----:B------:R-:W-:Y:S02]  /*2cef0*/  ULDC UR4, c[0x0][0xbc8] ;  /* 0x0002f20000047ab9 */ /* 0x000fe40000000800 */
[----:B------:R-:W-:-:S13]  /*2cf00*/  ISETP.GE.AND P0, PT, R19, UR4, PT ;  /* 0x0000000413007c0c */ /* 0x000fda000bf06270 */
[----:B------:R-:W2:Y:S01]  /*2cf10*/  @!P0 LDL.64 R12, [R1+0x260] ;  /* 0x00026000010c8983 */ /* 0x000ea20000100a00 */
[C---:B------:R-:W-:Y:S02]  /*2cf20*/  VIADD R0, R19.reuse, 0x8 ;  /* 0x0000000813007836 */ /* 0x040fe40000000000 */
[----:B0-----:R-:W-:-:S03]  /*2cf30*/  @!P0 IMAD.WIDE R2, R19, 0x4, R16 ;  /* 0x0000000413028825 */ /* 0x001fc600078e0210 */
[C---:B------:R-:W-:Y:S01]  /*2cf40*/  ISETP.GE.AND P1, PT, R0.reuse, UR4, PT ;  /* 0x0000000400007c0c */ /* 0x040fe2000bf26270 */
[----:B------:R-:W-:Y:S01]  /*2cf50*/  VIADD R8, R19, 0x10 ;  /* 0x0000001013087836 */ /* 0x000fe20000000000 */
[----:B--2---:R0:W-:Y:S11]  /*2cf60*/  @!P0 ST.E.64 desc[UR44][R2.64], R12 ;  /* 0x0000000c02008985 */ /* 0x0041f6000c101b2c */
[----:B------:R-:W2:Y:S01]  /*2cf70*/  @!P1 LDL.64 R6, [R1+0x270] ;  /* 0x0002700001069983 */ /* 0x000ea20000100a00 */
[----:B------:R-:W-:-:S02]  /*2cf80*/  @!P1 LEA.HI R0, R0, R0, RZ, 0x1 ;  /* 0x0000000000009211 */ /* 0x000fc400078f08ff */
[----:B------:R-:W-:Y:S02]  /*2cf90*/  ISETP.GE.AND P0, PT, R8, UR4, PT ;  /* 0x0000000408007c0c */ /* 0x000fe4000bf06270 */
[----:B------:R-:W-:-:S05]  /*2cfa0*/  @!P1 LOP3.LUT R0, R0, 0xfffffffe, RZ, 0xc0, !PT ;  /* 0xfffffffe00009812 */ /* 0x000fca00078ec0ff */
[----:B------:R-:W-:-:S04]  /*2cfb0*/  @!P1 IMAD.WIDE R4, R0, 0x4, R16 ;  /* 0x0000000400049825 */ /* 0x000fc800078e0210 */
[----:B------:R-:W-:Y:S01]  /*2cfc0*/  VIADD R0, R19, 0x18 ;  /* 0x0000001813007836 */ /* 0x000fe20000000000 */
[----:B--2---:R1:W-:Y:S04]  /*2cfd0*/  @!P1 ST.E.64 desc[UR44][R4.64], R6 ;  /* 0x0000000604009985 */ /* 0x0043e8000c101b2c */
[----:B------:R-:W2:Y:S01]  /*2cfe0*/  @!P0 LDL.64 R10, [R1+0x280] ;  /* 0x00028000010a8983 */ /* 0x000ea20000100a00 */
[----:B------:R-:W-:Y:S02]  /*2cff0*/  @!P0 LEA.HI R8, R8, R8, RZ, 0x1 ;  /* 0x0000000808088211 */ /* 0x000fe400078f08ff */
[----:B------:R-:W-:Y:S02]  /*2d000*/  ISETP.GE.AND P1, PT, R0, UR4, PT ;  /* 0x0000000400007c0c */ /* 0x000fe4000bf26270 */
[----:B------:R-:W-:-:S05]  /*2d010*/  @!P0 LOP3.LUT R8, R8, 0xfffffffe, RZ, 0xc0, !PT ;  /* 0xfffffffe08088812 */ /* 0x000fca00078ec0ff */
[----:B------:R-:W-:-:S04]  /*2d020*/  @!P0 IMAD.WIDE R8, R8, 0x4, R16 ;  /* 0x0000000408088825 */ /* 0x000fc800078e0210 */
[----:B------:R-:W-:Y:S01]  /*2d030*/  VIADD R14, R19, 0x20 ;  /* 0x00000020130e7836 */ /* 0x000fe20000000000 */
[----:B--2---:R2:W-:Y:S04]  /*2d040*/  @!P0 ST.E.64 desc[UR44][R8.64], R10 ;  /* 0x0000000a08008985 */ /* 0x0045e8000c101b2c */
[----:B0-----:R-:W3:Y:S01]  /*2d050*/  @!P1 LDL.64 R12, [R1+0x290] ;  /* 0x00029000010c9983 */ /* 0x001ee20000100a00 */
[----:B------:R-:W-:Y:S02]  /*2d060*/  @!P1 LEA.HI R0, R0, R0, RZ, 0x1 ;  /* 0x0000000000009211 */ /* 0x000fe400078f08ff */
[----:B------:R-:W-:Y:S02]  /*2d070*/  ISETP.GE.AND P0, PT, R14, UR4, PT ;  /* 0x000000040e007c0c */ /* 0x000fe4000bf06270 */
[----:B------:R-:W-:-:S05]  /*2d080*/  @!P1 LOP3.LUT R0, R0, 0xfffffffe, RZ, 0xc0, !PT ;  /* 0xfffffffe00009812 */ /* 0x000fca00078ec0ff */
[----:B------:R-:W-:-:S04]  /*2d090*/  @!P1 IMAD.WIDE R2, R0, 0x4, R16 ;  /* 0x0000000400029825 */ /* 0x000fc800078e0210 */
[----:B------:R-:W-:Y:S01]  /*2d0a0*/  VIADD R0, R19, 0x28 ;  /* 0x0000002813007836 */ /* 0x000fe20000000000 */
[----:B---3--:R0:W-:Y:S04]  /*2d0b0*/  @!P1 ST.E.64 desc[UR44][R2.64], R12 ;  /* 0x0000000c02009985 */ /* 0x0081e8000c101b2c */
[----:B-1----:R-:W3:Y:S01]  /*2d0c0*/  @!P0 LDL.64 R4, [R1+0x2a0] ;  /* 0x0002a00001048983 */ /* 0x002ee20000100a00 */
[----:B------:R-:W-:Y:S02]  /*2d0d0*/  @!P0 LEA.HI R14, R14, R14, RZ, 0x1 ;  /* 0x0000000e0e0e8211 */ /* 0x000fe400078f08ff */
[----:B------:R-:W-:Y:S02]  /*2d0e0*/  ISETP.GE.AND P1, PT, R0, UR4, PT ;  /* 0x0000000400007c0c */ /* 0x000fe4000bf26270 */
[----:B------:R-:W-:-:S05]  /*2d0f0*/  @!P0 LOP3.LUT R14, R14, 0xfffffffe, RZ, 0xc0, !PT ;  /* 0xfffffffe0e0e8812 */ /* 0x000fca00078ec0ff */
[----:B------:R-:W-:-:S04]  /*2d100*/  @!P0 IMAD.WIDE R14, R14, 0x4, R16 ;  /* 0x000000040e0e8825 */ /* 0x000fc800078e0210 */
[----:B--2---:R-:W-:Y:S01]  /*2d110*/  VIADD R8, R19, 0x30 ;  /* 0x0000003013087836 */ /* 0x004fe20000000000 */
[----:B---3--:R1:W-:Y:S04]  /*2d120*/  @!P0 ST.E.64 desc[UR44][R14.64], R4 ;  /* 0x000000040e008985 */ /* 0x0083e8000c101b2c */
[----:B------:R-:W2:Y:S01]  /*2d130*/  @!P1 LDL.64 R6, [R1+0x2b0] ;  /* 0x0002b00001069983 */ /* 0x000ea20000100a00 */
[----:B------:R-:W-:Y:S02]  /*2d140*/  @!P1 LEA.HI R0, R0, R0, RZ, 0x1 ;  /* 0x0000000000009211 */ /* 0x000fe400078f08ff */
[----:B------:R-:W-:Y:S02]  /*2d150*/  ISETP.GE.AND P0, PT, R8, UR4, PT ;  /* 0x0000000408007c0c */ /* 0x000fe4000bf06270 */
[----:B------:R-:W-:-:S05]  /*2d160*/  @!P1 LOP3.LUT R0, R0, 0xfffffffe, RZ, 0xc0, !PT ;  /* 0xfffffffe00009812 */ /* 0x000fca00078ec0ff */
[----:B0-----:R-:W-:-:S04]  /*2d170*/  @!P1 IMAD.WIDE R2, R0, 0x4, R16 ;  /* 0x0000000400029825 */ /* 0x001fc800078e0210 */
        /* <DEDUP_REMOVED lines=9> */
[----:B-1----:R-:W3:Y:S01]  /*2d210*/  @!P1 LDL.64 R4, [R1+0x2d0] ;  /* 0x0002d00001049983 */ /* 0x002ee20000100a00 */
[----:B------:R-:W-:Y:S02]  /*2d220*/  @!P1 LEA.HI R0, R0, R0, RZ, 0x1 ;  /* 0x0000000000009211 */ /* 0x000fe400078f08ff */
[----:B------:R-:W-:Y:S02]  /*2d230*/  ISETP.GE.AND P0, PT, R12, UR4, PT ;  /* 0x000000040c007c0c */ /* 0x000fe4000bf06270 */
[----:B------:R-:W-:-:S05]  /*2d240*/  @!P1 LOP3.LUT R0, R0, 0xfffffffe, RZ, 0xc0, !PT ;  /* 0xfffffffe00009812 */ /* 0x000fca00078ec0ff */
[----:B0-----:R-:W-:-:S04]  /*2d250*/  @!P1 IMAD.WIDE R2, R0, 0x4, R16 ;  /* 0x0000000400029825 */ /* 0x001fc800078e0210 */
[----:B------:R-:W-:Y:S01]  /*2d260*/  VIADD R0, R19, 0x48 ;  /* 0x0000004813007836 */ /* 0x000fe20000000000 */
[----:B---3--:R0:W-:Y:S04]  /*2d270*/  @!P1 ST.E.64 desc[UR44][R2.64], R4 ;  /* 0x0000000402009985 */ /* 0x0081e8000c101b2c */
[----:B------:R-:W3:Y:S01]  /*2d280*/  @!P0 LDL.64 R6, [R1+0x2e0] ;  /* 0x0002e00001068983 */ /* 0x000ee20000100a00 */
        /* <DEDUP_REMOVED lines=18> */
[----:B-1----:R-:W-:Y:S01]  /*2d3b0*/  VIADD R12, R19, 0x60 ;  /* 0x00000060130c7836 */ /* 0x002fe20000000000 */
[----:B--2---:R1:W-:Y:S04]  /*2d3c0*/  @!P0 ST.E.64 desc[UR44][R10.64], R4 ;  /* 0x000000040a008985 */ /* 0x0043e8000c101b2c */
        /* <DEDUP_REMOVED lines=94> */
[----:B-1----:R-:W-:-:S05]  /*2d9b0*/  @!P0 LOP3.LUT R5, R12, 0xfffffffe, RZ, 0xc0, !PT ;  /* 0xfffffffe0c058812 */ /* 0x002fca00078ec0ff */
[----:B------:R-:W-:-:S04]  /*2d9c0*/  @!P0 IMAD.WIDE R4, R5, 0x4, R16 ;  /* 0x0000000405048825 */ /* 0x000fc800078e0210 */
[----:B------:R-:W-:Y:S01]  /*2d9d0*/  VIADD R12, R19, 0xd0 ;  /* 0x000000d0130c7836 */ /* 0x000fe20000000000 */
[----:B--2---:R1:W-:Y:S04]  /*2d9e0*/  @!P0 ST.E.64 desc[UR44][R4.64], R8 ;  /* 0x0000000804008985 */ /* 0x0043e8000c101b2c */
[----:B------:R-:W2:Y:S01]  /*2d9f0*/  @!P1 LDL.64 R10, [R1+0x3f0] ;  /* 0x0003f000010a9983 */ /* 0x000ea20000100a00 */
[----:B------:R-:W-:Y:S02]  /*2da00*/  @!P1 LEA.HI R0, R0, R0, RZ, 0x1 ;  /* 0x0000000000009211 */ /* 0x000fe400078f08ff */
[----:B------:R-:W-:Y:S02]  /*2da10*/  ISETP.GE.AND P0, PT, R12, UR4, PT ;  /* 0x000000040c007c0c */ /* 0x000fe4000bf06270 */
[----:B0-----:R-:W-:-:S05]  /*2da20*/  @!P1 LOP3.LUT R3, R0, 0xfffffffe, RZ, 0xc0, !PT ;  /* 0xfffffffe00039812 */ /* 0x001fca00078ec0ff */
[----:B------:R-:W-:-:S04]  /*2da30*/  @!P1 IMAD.WIDE R2, R3, 0x4, R16 ;  /* 0x0000000403029825 */ /* 0x000fc800078e0210 */
        /* <DEDUP_REMOVED lines=30> */
[----:B------:R-:W3:Y:S01]  /*2dc20*/  @!P0 LDL.64 R8, [R1+0x440] ;  /* 0x0004400001088983 */ /* 0x000ee20000100a00 */
[----:B------:R-:W-:Y:S02]  /*2dc30*/  @!P0 LEA.HI R12, R12, R12, RZ, 0x1 ;  /* 0x0000000c0c0c8211 */ /* 0x000fe400078f08ff */
[----:B------:R-:W-:Y:S02]  /*2dc40*/  ISETP.GE.AND P1, PT, R0, UR4, PT ;  /* 0x0000000400007c0c */ /* 0x000fe4000bf26270 */
[----:B-1----:R-:W-:-:S05]  /*2dc50*/  @!P0 LOP3.LUT R5, R12, 0xfffffffe, RZ, 0xc0, !PT ;  /* 0xfffffffe0c058812 */ /* 0x002fca00078ec0ff */
[----:B------:R-:W-:-:S05]  /*2dc60*/  @!P0 IMAD.WIDE R4, R5, 0x4, R16 ;  /* 0x0000000405048825 */ /* 0x000fca00078e0210 */
[----:B---3--:R2:W-:Y:S04]  /*2dc70*/  @!P0 ST.E.64 desc[UR44][R4.64], R8 ;  /* 0x0000000804008985 */ /* 0x0085e8000c101b2c */
[----:B------:R-:W3:Y:S01]  /*2dc80*/  @!P1 LDL.64 R12, [R1+0x450] ;  /* 0x00045000010c9983 */ /* 0x000ee20000100a00 */
[----:B------:R-:W-:-:S04]  /*2dc90*/  @!P1 LEA.HI R0, R0, R0, RZ, 0x1 ;  /* 0x0000000000009211 */ /* 0x000fc800078f08ff */
[----:B------:R-:W-:-:S05]  /*2dca0*/  @!P1 LOP3.LUT R11, R0, 0xfffffffe, RZ, 0xc0, !PT ;  /* 0xfffffffe000b9812 */ /* 0x000fca00078ec0ff */
[----:B------:R-:W-:-:S05]  /*2dcb0*/  @!P1 IMAD.WIDE R16, R11, 0x4, R16 ;  /* 0x000000040b109825 */ /* 0x000fca00078e0210 */
[----:B---3--:R2:W-:Y:S02]  /*2dcc0*/  @!P1 ST.E.64 desc[UR44][R16.64], R12 ;  /* 0x0000000c10009985 */ /* 0x0085e4000c101b2c */
.L_x_11168:
[----:B------:R-:W-:Y:S05]  /*2dcd0*/  BSYNC B0 ;  /* 0x0000000000007941 */ /* 0x000fea0003800000 */
.L_x_11167:
[----:B------:R-:W-:Y:S01]  /*2dce0*/  ISETP.GE.AND P0, PT, R21, R18, PT ;  /* 0x000000121500720c */ /* 0x000fe20003f06270 */
[----:B------:R1:W3:Y:S04]  /*2dcf0*/  SHFL.IDX PT, R15, R22, 0x1, 0x1c1f ;  /* 0x003c1f00160f7f89 */ /* 0x0002e800000e0000 */
[----:B------:R1:W4:Y:S08]  /*2dd00*/  SHFL.IDX PT, R14, R20, 0x1, 0x1c1f ;  /* 0x003c1f00140e7f89 */ /* 0x00033000000e0000 */
[----:B-1----:R-:W-:Y:S05]  /*2dd10*/  @P0 BRA `(.L_x_11069) ;  /* 0x0000005c00a80947 */ /* 0x002fea0003800000 */
[----:B--2---:R-:W1:Y:S02]  /*2dd20*/  LDC R17, c[0x0][0xbc8] ;  /* 0x0002f200ff117b82 */ /* 0x004e640000000800 */
[----:B-1----:R-:W-:-:S13]  /*2dd30*/  ISETP.GE.AND P0, PT, R19, R17, PT ;  /* 0x000000111300720c */ /* 0x002fda0003f06270 */
[----:B------:R-:W2:Y:S01]  /*2dd40*/  @!P0 LDL.64 R12, [R1+0x268] ;  /* 0x00026800010c8983 */ /* 0x000ea20000100a00 */
[C---:B------:R-:W-:Y:S02]  /*2dd50*/  VIADD R0, R19.reuse, 0x8 ;  /* 0x0000000813007836 */ /* 0x040fe40000000000 */
[----:B0--34-:R-:W-:-:S03]  /*2dd60*/  @!P0 IMAD.WIDE R2, R19, 0x4, R14 ;  /* 0x0000000413028825 */ /* 0x019fc600078e020e */
[C---:B------:R-:W-:Y:S01]  /*2dd70*/  ISETP.GE.AND P1, PT, R0.reuse, R17, PT ;  /* 0x000000110000720c */ /* 0x040fe20003f26270 */
[----:B------:R-:W-:Y:S01]  /*2dd80*/  VIADD R10, R19, 0x10 ;  /* 0x00000010130a7836 */ /* 0x000fe20000000000 */
[----:B--2---:R0:W-:Y:S11]  /*2dd90*/  @!P0 ST.E.64 desc[UR44][R2.64], R12 ;  /* 0x0000000c02008985 */ /* 0x0041f6000c101b2c */
[----:B------:R-:W2:Y:S01]  /*2dda0*/  @!P1 LDL.64 R6, [R1+0x278] ;  /* 0x0002780001069983 */ /* 0x000ea20000100a00 */
[----:B------:R-:W-:-:S02]  /*2ddb0*/  @!P1 LEA.HI R0, R0, R0, RZ, 0x1 ;  /* 0x0000000000009211 */ /* 0x000fc400078f08ff */
[----:B------:R-:W-:Y:S02]  /*2ddc0*/  ISETP.GE.AND P0, PT, R10, R17, PT ;  /* 0x000000110a00720c */ /* 0x000fe40003f06270 */
[----:B------:R-:W-:-:S05]  /*2ddd0*/  @!P1 LOP3.LUT R0, R0, 0xfffffffe, RZ, 0xc0, !PT ;  /* 0xfffffffe00009812 */ /* 0x000fca00078ec0ff */
[----:B------:R-:W-:-:S04]  /*2dde0*/  @!P1 IMAD.WIDE R4, R0, 0x4, R14 ;  /* 0x0000000400049825 */ /* 0x000fc800078e020e */
[----:B------:R-:W-:Y:S01]  /*2ddf0*/  VIADD R0, R19, 0x18 ;  /* 0x0000001813007836 */ /* 0x000fe20000000000 */
[----:B--2---:R1:W-:Y:S04]  /*2de00*/  @!P1 ST.E.64 desc[UR44][R4.64], R6 ;  /* 0x0000000604009985 */ /* 0x0043e8000c101b2c */
[----:B------:R-:W2:Y:S01]  /*2de10*/  @!P0 LDL.64 R8, [R1+0x288] ;  /* 0x0002880001088983 */ /* 0x000ea20000100a00 */
[----:B------:R-:W-:Y:S02]  /*2de20*/  @!P0 LEA.HI R10, R10, R10, RZ, 0x1 ;  /* 0x0000000a0a0a8211 */ /* 0x000fe400078f08ff */
[----:B------:R-:W-:Y:S02]  /*2de30*/  ISETP.GE.AND P1, PT, R0, R17, PT ;  /* 0x000000110000720c */ /* 0x000fe40003f26270 */
[----:B0-----:R-:W-:-:S05]  /*2de40*/  @!P0 LOP3.LUT R2, R10, 0xfffffffe, RZ, 0xc0, !PT ;  /* 0xfffffffe0a028812 */ /* 0x001fca00078ec0ff */
[----:B------:R-:W-:-:S04]  /*2de50*/  @!P0 IMAD.WIDE R2, R2, 0x4, R14 ;  /* 0x0000000402028825 */ /* 0x000fc800078e020e */
[----:B------:R-:W-:Y:S01]  /*2de60*/  VIADD R12, R19, 0x20 ;  /* 0x00000020130c7836 */ /* 0x000fe20000000000 */
[----:B--2---:R0:W-:Y:S04]  /*2de70*/  @!P0 ST.E.64 desc[UR44][R2.64], R8 ;  /* 0x0000000802008985 */ /* 0x0041e8000c101b2c */
[----:B------:R-:W2:Y:S01]  /*2de80*/  @!P1 LDL.64 R10, [R1+0x298] ;  /* 0x00029800010a9983 */ /* 0x000ea20000100a00 */
[----:B------:R-:W-:Y:S02]  /*2de90*/  @!P1 LEA.HI R0, R0, R0, RZ, 0x1 ;  /* 0x0000000000009211 */ /* 0x000fe400078f08ff */
[----:B------:R-:W-:Y:S02]  /*2dea0*/  ISETP.GE.AND P0, PT, R12, R17, PT ;  /* 0x000000110c00720c */ /* 0x000fe40003f06270 */
[----:B------:R-:W-:-:S05]  /*2deb0*/  @!P1 LOP3.LUT R0, R0, 0xfffffffe, RZ, 0xc0, !PT ;  /* 0xfffffffe00009812 */ /* 0x000fca00078ec0ff */
[----:B-1----:R-:W-:-:S04]  /*2dec0*/  @!P1 IMAD.WIDE R4, R0, 0x4, R14 ;  /* 0x0000000400049825 */ /* 0x002fc800078e020e */
        /* <DEDUP_REMOVED lines=110> */
[----:B-1----:R-:W-:-:S05]  /*2e5b0*/  @!P1 LOP3.LUT R5, R0, 0xfffffffe, RZ, 0xc0, !PT ;  /* 0xfffffffe00059812 */ /* 0x002fca00078ec0ff */
        /* <DEDUP_REMOVED lines=63> */
[----:B------:R-:W-:-:S06]  /*2e9b0*/  @!P0 IMAD.WIDE R2, R3, 0x4, R14 ;  /* 0x0000000403028825 */ /* 0x000fcc00078e020e */
[----:B------:R-:W-:Y:S01]  /*2e9c0*/  @!P1 LEA.HI R0, R0, R0, RZ, 0x1 ;  /* 0x0000000000009211 */ /* 0x000fe200078f08ff */
[----:B--2---:R0:W-:Y:S04]  /*2e9d0*/  @!P0 ST.E.64 desc[UR44][R2.64], R6 ;  /* 0x0000000602008985 */ /* 0x0041e8000c101b2c */
[----:B------:R-:W2:Y:S01]  /*2e9e0*/  @!P1 LDL.64 R8, [R1+0x438] ;  /* 0x0004380001089983 */ /* 0x000ea20000100a00 */
[----:B------:R-:W-:Y:S01]  /*2e9f0*/  @!P1 LOP3.LUT R13, R0, 0xfffffffe, RZ, 0xc0, !PT ;  /* 0xfffffffe000d9812 */ /* 0x000fe200078ec0ff */
[C---:B------:R-:W-:Y:S01]  /*2ea00*/  VIADD R0, R19.reuse, 0xf0 ;  /* 0x000000f013007836 */ /* 0x040fe20000000000 */
[----:B------:R-:W-:Y:S01]  /*2ea10*/  BSSY B0, `(.L_x_11169) ;  /* 0x000000c000007945 */ /* 0x000fe20003800000 */
[----:B------:R-:W-:Y:S02]  /*2ea20*/  VIADD R19, R19, 0xf8 ;  /* 0x000000f813137836 */ /* 0x000fe40000000000 */
[----:B-1----:R-:W-:Y:S01]  /*2ea30*/  @!P1 IMAD.WIDE R4, R13, 0x4, R14 ;  /* 0x000000040d049825 */ /* 0x002fe200078e020e */
[----:B------:R-:W-:-:S04]  /*2ea40*/  ISETP.GE.AND P0, PT, R0, R17, PT ;  /* 0x000000110000720c */ /* 0x000fc80003f06270 */
[----:B--2---:R0:W-:Y:S01]  /*2ea50*/  @!P1 ST.E.64 desc[UR44][R4.64], R8 ;  /* 0x0000000804009985 */ /* 0x0041e2000c101b2c */
[----:B------:R-:W-:-:S08]  /*2ea60*/  ISETP.GE.AND P1, PT, R19, R17, PT ;  /* 0x000000111300720c */ /* 0x000fd00003f26270 */
[----:B------:R-:W-:Y:S05]  /*2ea70*/  @P0 BRA `(.L_x_11170) ;  /* 0x0000000000140947 */ /* 0x000fea0003800000 */
[----:B0-----:R-:W2:Y:S01]  /*2ea80*/  LDL.64 R4, [R1+0x448] ;  /* 0x0004480001047983 */ /* 0x001ea20000100a00 */
[----:B------:R-:W-:-:S04]  /*2ea90*/  LEA.HI R0, R0, R0, RZ, 0x1 ;  /* 0x0000000000007211 */ /* 0x000fc800078f08ff */
[----:B------:R-:W-:-:S05]  /*2eaa0*/  LOP3.LUT R3, R0, 0xfffffffe, RZ, 0xc0, !PT ;  /* 0xfffffffe00037812 */ /* 0x000fca00078ec0ff */
[----:B------:R-:W-:-:S05]  /*2eab0*/  IMAD.WIDE R2, R3, 0x4, R14 ;  /* 0x0000000403027825 */ /* 0x000fca00078e020e */
[----:B--2---:R1:W-:Y:S02]  /*2eac0*/  ST.E.64 desc[UR44][R2.64], R4 ;  /* 0x0000000402007985 */ /* 0x0043e4000c101b2c */
.L_x_11170:
[----:B------:R-:W-:Y:S05]  /*2ead0*/  BSYNC B0 ;  /* 0x0000000000007941 */ /* 0x000fea0003800000 */
.L_x_11169:
[----:B------:R-:W-:Y:S05]  /*2eae0*/  @P1 BRA `(.L_x_11069) ;  /* 0x0000005000341947 */ /* 0x000fea0003800000 */
[----:B01----:R-:W2:Y:S01]  /*2eaf0*/  LDL.64 R4, [R1+0x458] ;  /* 0x0004580001047983 */ /* 0x003ea20000100a00 */
[----:B------:R-:W-:-:S04]  /*2eb00*/  LEA.HI R19, R19, R19, RZ, 0x1 ;  /* 0x0000001313137211 */ /* 0x000fc800078f08ff */
[----:B------:R-:W-:-:S05]  /*2eb10*/  LOP3.LUT R3, R19, 0xfffffffe, RZ, 0xc0, !PT ;  /* 0xfffffffe13037812 */ /* 0x000fca00078ec0ff */
[----:B------:R-:W-:-:S05]  /*2eb20*/  IMAD.WIDE R2, R3, 0x4, R14 ;  /* 0x0000000403027825 */ /* 0x000fca00078e020e */
[----:B--2---:R0:W-:Y:S01]  /*2eb30*/  ST.E.64 desc[UR44][R2.64], R4 ;  /* 0x0000000402007985 */ /* 0x0041e2000c101b2c */
[----:B------:R-:W-:Y:S05]  /*2eb40*/  BRA `(.L_x_11069) ;  /* 0x00000050001c7947 */ /* 0x000fea0003800000 */
.L_x_11166:
[----:B------:R-:W1:Y:S02]  /*2eb50*/  S2R R0, SR_TID.X ;  /* 0x0000000000007919 */ /* 0x000e640000002100 */
[----:B-1----:R-:W-:-:S05]  /*2eb60*/  VIADD R0, R0, 0xffffff80 ;  /* 0xffffff8000007836 */ /* 0x002fca0000000000 */
[----:B------:R-:W-:-:S13]  /*2eb70*/  ISETP.GT.AND P0, PT, R0, 0x7f, PT ;  /* 0x0000007f0000780c */ /* 0x000fda0003f04270 */
[----:B------:R-:W-:Y:S05]  /*2eb80*/  @P0 BRA `(.L_x_11069) ;  /* 0x00000050000c0947 */ /* 0x000fea0003800000 */
[----:B0-----:R-:W0:Y:S01]  /*2eb90*/  S2R R3, SR_CTAID.X ;  /* 0x0000000000037919 */ /* 0x001e220000002500 */
        /* <DEDUP_REMOVED lines=22> */
[----:B-1----:R-:W-:Y:S01]  /*2ed00*/  @P0 IMAD.HI.U32 R4, R0, R9, RZ ;  /* 0x0000000900040227 */ /* 0x002fe200078e00ff */
[----:B------:R-:W-:-:S03]  /*2ed10*/  SHF.R.S32.HI R9, RZ, 0x1f, R234 ;  /* 0x0000001fff097819 */ /* 0x000fc600000114ea */
[----:B------:R-:W-:Y:S01]  /*2ed20*/  IMAD.WIDE.U32 R2, R234, UR4, R2 ;  /* 0x00000004ea027c25 */ /* 0x000fe2000f8e0002 */
[----:B--2---:R-:W-:-:S03]  /*2ed30*/  @P0 SHF.R.U32.HI R5, RZ, R11, R4 ;  /* 0x0000000bff050219 */ /* 0x004fc60000011604 */
[----:B------:R-:W-:Y:S01]  /*2ed40*/  IMAD R9, R9, UR4, RZ ;  /* 0x0000000409097c24 */ /* 0x000fe2000f8e02ff */
[----:B------:R-:W-:Y:S01]  /*2ed50*/  IADD3 R2, P0, R5, R2, RZ ;  /* 0x0000000205027210 */ /* 0x000fe20007f1e0ff */
[----:B------:R-:W-:Y:S02]  /*2ed60*/  IMAD.MOV R7, RZ, RZ, -R5 ;  /* 0x000000ffff077224 */ /* 0x000fe400078e0a05 */
        /* <DEDUP_REMOVED lines=16> */
.L_x_11067:
        /* <DEDUP_REMOVED lines=18> */
.L_x_11171:
[----:B------:R-:W-:Y:S01]  /*2ef90*/  ULDC UR7, c[0x0][0xd50] ;  /* 0x0003540000077ab9 */ /* 0x000fe20000000800 */
[----:B------:R-:W-:Y:S01]  /*2efa0*/  UMOV UR36, UR6 ;  /* 0x0000000600247c82 */ /* 0x000fe20008000000 */
[----:B------:R-:W-:-:S11]  /*2efb0*/  UISETP.NE.AND UP0, UPT, UR7, 0x1, UPT ;  /* 0x000000010700788c */ /* 0x000fd6000bf05270 */
[----:B------:R-:W-:Y:S01]  /*2efc0*/  @UP0 ULDC UR4, c[0x0][0xd54] ;  /* 0x0003550000040ab9 */ /* 0x000fe20000000800 */
[----:B------:R-:W-:Y:S01]  /*2efd0*/  @UP0 ULDC UR8, c[0x0][0xd58] ;  /* 0x0003560000080ab9 */ /* 0x000fe20000000800 */
[----:B------:R-:W-:-:S04]  /*2efe0*/  UIMAD.WIDE.U32 UR4, UR6, UR4, URZ ;  /* 0x00000004060472a5 */ /* 0x000fc8000f8e003f */
[----:B------:R-:W-:-:S12]  /*2eff0*/  @UP0 USHF.R.U32.HI UR36, URZ, UR8, UR5 ;  /* 0x000000083f240299 */ /* 0x000fd80008011605 */
.L_x_11172:
        /* <DEDUP_REMOVED lines=45> */
.L_x_11175:
[----:B------:R-:W-:-:S11]  /*2f2d0*/  UISETP.NE.AND UP0, UPT, UR5, 0x1, UPT ;  /* 0x000000010500788c */ /* 0x000fd6000bf05270 */
[----:B------:R-:W-:Y:S02]  /*2f2e0*/  @UP0 ULDC.64 UR14, c[0x0][0xae0] ;  /* 0x0002b800000e0ab9 */ /* 0x000fe40000000a00 */
[----:B------:R-:W-:-:S04]  /*2f2f0*/  UIMAD.WIDE.U32 UR6, UR8, UR14, URZ ;  /* 0x0000000e080672a5 */ /* 0x000fc8000f8e003f */
[----:B------:R-:W-:-:S12]  /*2f300*/  @UP0 USHF.R.U32.HI UR8, URZ, UR15, UR7 ;  /* 0x0000000f3f080299 */ /* 0x000fd80008011607 */
.L_x_11176:
[----:B------:R-:W-:-:S04]  /*2f310*/  UIMAD UR8, UR8, UR5, UR5 ;  /* 0x00000005080872a4 */ /* 0x000fc8000f8e0205 */
[----:B------:R-:W-:-:S04]  /*2f320*/  UISETP.LT.AND UP0, UPT, UR4, UR8, UPT ;  /* 0x000000080400728c */ /* 0x000fc8000bf01270 */
[----:B------:R-:W-:-:S12]  /*2f330*/  USEL UR4, UR4, UR8, UP0 ;  /* 0x0000000804047287 */ /* 0x000fd80008000000 */
.L_x_11174:
        /* <DEDUP_REMOVED lines=27> */
.L_x_11178:
[----:B------:R-:W-:-:S11]  /*2f4f0*/  UISETP.NE.AND UP0, UPT, UR5, 0x1, UPT ;  /* 0x000000010500788c */ /* 0x000fd6000bf05270 */
[----:B------:R-:W-:Y:S02]  /*2f500*/  @UP0 ULDC.64 UR10, c[0x0][0xae0] ;  /* 0x0002b800000a0ab9 */ /* 0x000fe40000000a00 */
[----:B------:R-:W-:-:S04]  /*2f510*/  UIMAD.WIDE.U32 UR6, UR4, UR10, URZ ;  /* 0x0000000a040672a5 */ /* 0x000fc8000f8e003f */
[----:B------:R-:W-:-:S12]  /*2f520*/  @UP0 USHF.R.U32.HI UR4, URZ, UR11, UR7 ;  /* 0x0000000b3f040299 */ /* 0x000fd80008011607 */
.L_x_11179:
[----:B------:R-:W-:-:S04]  /*2f530*/  UIMAD UR4, UR4, UR5, URZ ;  /* 0x00000005040472a4 */ /* 0x000fc8000f8e023f */
[----:B------:R-:W-:-:S04]  /*2f540*/  UISETP.LT.AND UP0, UPT, UR8, UR4, UPT ;  /* 0x000000040800728c */ /* 0x000fc8000bf01270 */
[----:B------:R-:W-:-:S12]  /*2f550*/  USEL UR8, UR8, UR4, !UP0 ;  /* 0x0000000408087287 */ /* 0x000fd8000c000000 */
.L_x_11177:
[----:B------:R-:W-:Y:S01]  /*2f560*/  UIMAD.WIDE UR4, UR8, 0x2aaaaaab, URZ ;  /* 0x2aaaaaab080478a5 */ /* 0x000fe2000f8e023f */
[----:B------:R0:W-:Y:S03]  /*2f570*/  STL [R1+0x490], RZ ;  /* 0x000490ff01007387 */ /* 0x0001e60000100800 */
[----:B------:R-:W-:-:S04]  /*2f580*/  USHF.R.U32.HI UR4, URZ, 0x1f, UR5 ;  /* 0x0000001f3f047899 */ /* 0x000fc80008011605 */
[----:B------:R-:W-:Y:S02]  /*2f590*/  ULEA.HI.SX32 UR4, UR5, UR4, 0x1c ;  /* 0x0000000405047291 */ /* 0x000fe4000f8fe23f */
[----:B------:R-:W-:Y:S02]  /*2f5a0*/  USHF.R.U32.HI UR5, URZ, 0x10, UR40 ;  /* 0x000000103f057899 */ /* 0x000fe40008011628 */
[----:B------:R-:W-:Y:S02]  /*2f5b0*/  ULOP3.LUT UR40, UR40, 0xffff, URZ, 0xc0, !UPT ;  /* 0x0000ffff28287892 */ /* 0x000fe4000f8ec03f */
[----:B------:R-:W-:Y:S01]  /*2f5c0*/  VIMNMX R7, RZ, UR4, !PT ;  /* 0x00000004ff077c48 */ /* 0x000fe2000ffe0100 */
[----:B------:R-:W-:-:S03]  /*2f5d0*/  UISETP.NE.AND UP0, UPT, UR5, URZ, UPT ;  /* 0x0000003f0500728c */ /* 0x000fc6000bf05270 */
[----:B------:R-:W-:Y:S01]  /*2f5e0*/  ISETP.LT.AND P0, PT, R7, UR9, PT ;  /* 0x0000000907007c0c */ /* 0x000fe2000bf01270 */
[----:B------:R0:W-:Y:S07]  /*2f5f0*/  STL [R1+0x48c], R7 ;  /* 0x00048c0701007387 */ /* 0x0001ee0000100800 */
        /* <DEDUP_REMOVED lines=30> */
.L_x_11180:
        /* <DEDUP_REMOVED lines=33> */
.L_x_11181:
        /* <DEDUP_REMOVED lines=20> */
.L_x_11183:
        /* <DEDUP_REMOVED lines=15> */
.L_x_11182:
        /* <DEDUP_REMOVED lines=20> */
.L_x_11268:
        /* <DEDUP_REMOVED lines=9> */
.L_x_11271:
        /* <DEDUP_REMOVED lines=22> */
.L_x_11187:
[----:B------:R-:W-:Y:S01]  /*2ff50*/  IMAD.MOV.U32 R0, RZ, RZ, 0x1 ;  /* 0x00000001ff007424 */ /* 0x000fe200078e00ff */
[----:B------:R-:W2:Y:S04]  /*2ff60*/  S2R R8, SR_TID.X ;  /* 0x0000000000087919 */ /* 0x000ea80000002100 */
[----:B------:R-:W-:-:S04]  /*2ff70*/  SHF.L.U32 R0, R0, 0x1f, RZ ;  /* 0x0000001f00007819 */ /* 0x000fc800000006ff */
[----:B------:R-:W3:Y:S01]  /*2ff80*/  SYNCS.PHASECHK.TRANS64.TRYWAIT P0, [UR38+0x32440], R0 ;  /* 0x03244000ff0075a7 */ /* 0x000ee20008000166 */
[----:B--2---:R-:W-:-:S04]  /*2ff90*/  LOP3.LUT R2, R8, 0x7f, RZ, 0xc0, !PT ;  /* 0x0000007f08027812 */ /* 0x004fc800078ec0ff */
[----:B------:R-:W-:Y:S01]  /*2ffa0*/  ISETP.NE.AND P1, PT, R2, RZ, PT ;  /* 0x000000ff0200720c */ /* 0x000fe20003f25270 */
[----:B---3--:R-:W-:-:S12]  /*2ffb0*/  @!P0 BRA `(.L_x_11188) ;  /* 0x0000003c00e88947 */ /* 0x008fd80003800000 */
.L_x_11272:
[----:B------:R-:W-:Y:S05]  /*2ffc0*/  @P1 BRA `(.L_x_11189) ;  /* 0x0000000000181947 */ /* 0x000fea0003800000 */
[----:B------:R-:W3:Y:S01]  /*2ffd0*/  S2R R2, SR_TID.X ;  /* 0x0000000000027919 */ /* 0x000ee20000002100 */
[----:B--2---:R-:W-:-:S04]  /*2ffe0*/  IMAD.MOV.U32 R0, RZ, RZ, 0x3000 ;  /* 0x00003000ff007424 */ /* 0x004fc800078e00ff */
[----:B------:R4:W-:Y:S01]  /*2fff0*/  SYNCS.ARRIVE.TRANS64 RZ, [UR38+0x32430], R0 ;  /* 0x03243000ffff79a7 */ /* 0x0009e20008000026 */
[----:B---3--:R-:W-:-:S13]  /*30000*/  LOP3.LUT P0, RZ, R2, 0x1f, RZ, 0xc0, !PT ;  /* 0x0000001f02ff7812 */ /* 0x008fda000780c0ff */
[----:B----4-:R-:W-:Y:S05]  /*30010*/  @!P0 BRA `(.L_x_11189) ;  /* 0x0000000000048947 */ /* 0x010fea0003800000 */
[----:B------:R-:W-:Y:S01]  /*30020*/  BPT.TRAP 0x1 ;  /* 0x000000040000795c */ /* 0x000fe20000300000 */
.L_x_11189:
        /* <DEDUP_REMOVED lines=17> */
[----:B--2---:R-:W-:Y:S01]  /*30140*/  NOP ;  /* 0x0000000000007918 */ /* 0x004fe20000000000 */
.L_x_11185:
        /* <DEDUP_REMOVED lines=23> */
.L_x_11190:
        /* <DEDUP_REMOVED lines=59> */
[----:B------:R-:W2:Y:S02]  /*30670*/  SHFL.IDX PT, R6, R0, 0x1, 0x181f ;  /* 0x00381f0000067f89 */ /* 0x000ea400000e0000 */
[----:B------:R-:W-:-:S02]  /*30680*/  ISETP.GE.AND P1, PT, R11, R2, PT ;  /* 0x000000020b00720c */ /* 0x000fc40003f26270 */
[----:B------:R-:W3:Y:S01]  /*30690*/  SHFL.IDX PT, R8, R3, 0x1, 0x181f ;  /* 0x00381f0003087f89 */ /* 0x000ee200000e0000 */
[----:B------:R-:W-:-:S03]  /*306a0*/  ISETP.GE.AND P2, PT, R12, R2, PT ;  /* 0x000000020c00720c */ /* 0x000fc60003f46270 */
[----:B------:R4:W-:Y:S04]  /*306b0*/  STL [R1+0x494], R12 ;  /* 0x0004940c01007387 */ /* 0x0009e80000100800 */
[----:B------:R-:W-:Y:S03]  /*306c0*/  STL [R1+0x474], R11 ;  /* 0x0004740b01007387 */ /* 0x000fe60000100800 */
[----:B------:R-:W-:Y:S02]  /*306d0*/  @!P1 LEA R7, R9, UR38, 0x1 ;  /* 0x0000002609079c11 */ /* 0x000fe4000f8e08ff */
[----:B0-----:R-:W-:Y:S01]  /*306e0*/  @!P1 LEA R5, P3, R10, R5, 0x1 ;  /* 0x000000050a059211 */ /* 0x001fe200078608ff */
[----:B----4-:R-:W-:-:S04]  /*306f0*/  VIADD R12, R11, 0x20 ;  /* 0x000000200b0c7836 */ /* 0x010fc80000000000 */
[----:B-1----:R-:W-:Y:S01]  /*30700*/  @!P1 IMAD.X R4, RZ, RZ, R4, P3 ;  /* 0x000000ffff049224 */ /* 0x002fe200018e0604 */
[----:B------:R-:W-:Y:S04]  /*30710*/  STL [R1+0x4a0], R12 ;  /* 0x0004a00c01007387 */ /* 0x000fe80000100800 */
[----:B------:R-:W-:-:S04]  /*30720*/  @!P1 LOP3.LUT R5, R5, R4, RZ, 0x3c, !PT ;  /* 0x0000000405059212 */ /* 0x000fc800078e3cff */
[----:B------:R-:W-:-:S04]  /*30730*/  @!P1 LOP3.LUT R4, R5, R4, RZ, 0x3c, !PT ;  /* 0x0000000405049212 */ /* 0x000fc800078e3cff */
[----:B------:R-:W-:-:S05]  /*30740*/  @!P1 LOP3.LUT R5, R5, R4, RZ, 0x3c, !PT ;  /* 0x0000000405059212 */ /* 0x000fca00078e3cff */
[----:B------:R2:W-:Y:S02]  /*30750*/  @!P1 LDGSTS.E.BYPASS.LTC128B.128 [R7+0x18400], desc[UR44][R4.64], !P0 ;  /* 0x1840000004079fae */ /* 0x0005e4000c101d6c */
[----:B--2---:R-:W-:Y:S01]  /*30760*/  @!P2 LEA R4, P1, R10, R6, 0x1 ;  /* 0x000000060a04a211 */ /* 0x004fe200078208ff */
[----:B------:R-:W-:Y:S01]  /*30770*/  VIADD R7, R11, 0x30 ;  /* 0x000000300b077836 */ /* 0x000fe20000000000 */
[----:B------:R-:W-:-:S03]  /*30780*/  @!P2 LEA R6, R9, UR38, 0x1 ;  /* 0x000000260906ac11 */ /* 0x000fc6000f8e08ff */
[----:B---3--:R-:W-:Y:S01]  /*30790*/  @!P2 IMAD.X R5, RZ, RZ, R8, P1 ;  /* 0x000000ffff05a224 */ /* 0x008fe200008e0608 */
[----:B------:R-:W-:Y:S01]  /*307a0*/  ISETP.GE.AND P1, PT, R12, R2, PT ;  /* 0x000000020c00720c */ /* 0x000fe20003f26270 */
[----:B------:R-:W-:Y:S04]  /*307b0*/  STL [R1+0x4a4], R7 ;  /* 0x0004a40701007387 */ /* 0x000fe80000100800 */
[----:B------:R0:W-:Y:S04]  /*307c0*/  @!P2 LDGSTS.E.BYPASS.LTC128B.128 [R6+0x18c00], desc[UR44][R4.64], !P0 ;  /* 0x18c000000406afae */ /* 0x0001e8000c101d6c */
[----:B0-----:R-:W0:Y:S04]  /*307d0*/  SHFL.IDX PT, R5, R0, 0x2, 0x181f ;  /* 0x00581f0000057f89 */ /* 0x001e2800000e0000 */
        /* <DEDUP_REMOVED lines=23> */
[----:B0-----:R-:W0:Y:S04]  /*30950*/  SHFL.IDX PT, R4, R0, 0x4, 0x181f ;  /* 0x00981f0000047f89 */ /* 0x001e2800000e0000 */
[----:B------:R-:W1:Y:S01]  /*30960*/  SHFL.IDX PT, R6, R3, 0x4, 0x181f ;  /* 0x00981f0003067f89 */ /* 0x000e6200000e0000 */
[----:B0-----:R-:W-:-:S05]  /*30970*/  @!P1 LEA R5, P2, R10, R4, 0x1 ;  /* 0x000000040a059211 */ /* 0x001fca00078408ff */
[----:B-1----:R-:W-:Y:S01]  /*30980*/  @!P1 IMAD.X R4, RZ, RZ, R6, P2 ;  /* 0x000000ffff049224 */ /* 0x002fe200010e0606 */
[----:B------:R-:W-:-:S04]  /*30990*/  @!P1 LEA R6, R9, UR38, 0x1 ;  /* 0x0000002609069c11 */ /* 0x000fc8000f8e08ff */
        /* <DEDUP_REMOVED lines=16> */
[----:B------:R-:W-:-:S03]  /*30aa0*/  ISETP.GE.AND P1, PT, R7, R2, PT ;  /* 0x000000020700720c */ /* 0x000fc60003f26270 */
[----:B0-----:R-:W0:Y:S04]  /*30ab0*/  SHFL.IDX PT, R4, R0, 0x6, 0x181f ;  /* 0x00d81f0000047f89 */ /* 0x001e2800000e0000 */
[----:B------:R-:W1:Y:S04]  /*30ac0*/  SHFL.IDX PT, R6, R3, 0x6, 0x181f ;  /* 0x00d81f0003067f89 */ /* 0x000e6800000e0000 */
[----:B------:R-:W2:Y:S04]  /*30ad0*/  SHFL.IDX PT, R3, R3, 0x7, 0x181f ;  /* 0x00f81f0003037f89 */ /* 0x000ea800000e0000 */
[----:B------:R-:W3:Y:S01]  /*30ae0*/  SHFL.IDX PT, R0, R0, 0x7, 0x181f ;  /* 0x00f81f0000007f89 */ /* 0x000ee200000e0000 */
[----:B0-----:R-:W-:-:S05]  /*30af0*/  @!P1 LEA R5, P2, R10, R4, 0x1 ;  /* 0x000000040a059211 */ /* 0x001fca00078408ff */
[----:B-1----:R-:W-:Y:S01]  /*30b00*/  @!P1 IMAD.X R4, RZ, RZ, R6, P2 ;  /* 0x000000ffff049224 */ /* 0x002fe200010e0606 */
[----:B------:R-:W-:-:S04]  /*30b10*/  @!P1 LEA R6, R9, UR38, 0x1 ;  /* 0x0000002609069c11 */ /* 0x000fc8000f8e08ff */
[----:B------:R-:W-:-:S04]  /*30b20*/  @!P1 LOP3.LUT R5, R5, R4, RZ, 0x3c, !PT ;  /* 0x0000000405059212 */ /* 0x000fc800078e3cff */
[----:B------:R-:W-:-:S04]  /*30b30*/  @!P1 LOP3.LUT R4, R5, R4, RZ, 0x3c, !PT ;  /* 0x0000000405049212 */ /* 0x000fc800078e3cff */
[----:B------:R-:W-:-:S05]  /*30b40*/  @!P1 LOP3.LUT R5, R5, R4, RZ, 0x3c, !PT ;  /* 0x0000000405059212 */ /* 0x000fca00078e3cff */
[----:B--23--:R1:W-:Y:S02]  /*30b50*/  @!P1 LDGSTS.E.BYPASS.LTC128B.128 [R6+0x1b400], desc[UR44][R4.64], !P0 ;  /* 0x1b40000004069fae */ /* 0x00c3e4000c101d6c */
.L_x_11289:
        /* <DEDUP_REMOVED lines=43> */
.L_x_11192:
        /* <DEDUP_REMOVED lines=30> */
[----:B------:R-:W-:Y:S02]  /*30ff0*/  IMAD R5, R5, UR4, RZ ;  /* 0x0000000405057c24 */ /* 0x000fe4000f8e02ff */
[----:B------:R-:W-:-:S04]  /*31000*/  IMAD.WIDE.U32 R2, R4, UR4, R2 ;  /* 0x0000000404027c25 */ /* 0x000fc8000f8e0002 */
[----:B------:R-:W-:Y:S02]  /*31010*/  IMAD R0, R6, R0, R7 ;  /* 0x0000000006007224 */ /* 0x000fe400078e0207 */
        /* <DEDUP_REMOVED lines=14> */
[----:B------:R-:W-:-:S04]  /*31100*/  LOP3.LUT R0, R10, 0x80, RZ, 0xfc, !PT ;  /* 0x000000800a007812 */ /* 0x000fc800078efcff */
[----:B------:R-:W-:Y:S02]  /*31110*/  ISETP.GE.AND P1, PT, R0, UR4, PT ;  /* 0x0000000400007c0c */ /* 0x000fe4000bf26270 */
[C---:B------:R-:W-:Y:S02]  /*31120*/  LOP3.LUT R0, R10.reuse, 0xc0, RZ, 0xfc, !PT ;  /* 0x000000c00a007812 */ /* 0x040fe400078efcff */
[----:B------:R-:W-:Y:S02]  /*31130*/  ISETP.GE.AND P3, PT, R10, UR4, PT ;  /* 0x000000040a007c0c */ /* 0x000fe4000bf66270 */
[----:B------:R-:W-:Y:S01]  /*31140*/  ISETP.GE.AND P2, PT, R0, UR4, PT ;  /* 0x0000000400007c0c */ /* 0x000fe2000bf46270 */
[----:B------:R-:W-:-:S03]  /*31150*/  UMOV UR4, 0xffffffff ;  /* 0xffffffff00047882 */ /* 0x000fc60000000000 */
[----:B------:R-:W-:Y:S09]  /*31160*/  BRA.DIV UR4, `(.L_x_11193) ;  /* 0x0000003a04707947 */ /* 0x000ff2000b800000 */
[----:B------:R-:W2:Y:S01]  /*31170*/  LDL.LU R3, [R1+0x494] ;  /* 0x0004940001037983 */ /* 0x000ea20000300800 */
[----:B------:R-:W-:-:S03]  /*31180*/  ULDC UR4, c[0x0][0x288] ;  /* 0x0000a20000047ab9 */ /* 0x000fc60000000800 */
[----:B------:R-:W3:Y:S04]  /*31190*/  LDL.LU R7, [R1+0x474] ;  /* 0x0004740001077983 */ /* 0x000ee80000300800 */
[----:B------:R-:W4:Y:S04]  /*311a0*/  LDL.LU R15, [R1+0x4a0] ;  /* 0x0004a000010f7983 */ /* 0x000f280000300800 */
[----:B------:R-:W5:Y:S01]  /*311b0*/  LDL.LU R13, [R1+0x4a4] ;  /* 0x0004a400010d7983 */ /* 0x000f620000300800 */
[----:B------:R-:W0:Y:S01]  /*311c0*/  S2R R2, SR_TID.X ;  /* 0x0000000000027919 */ /* 0x000e220000002100 */
[----:B------:R-:W-:-:S02]  /*311d0*/  IMAD R0, R6, UR4, RZ ;  /* 0x0000000406007c24 */ /* 0x000fc4000f8e02ff */
[----:B------:R-:W5:Y:S01]  /*311e0*/  LDL.LU R14, [R1+0x4a8] ;  /* 0x0004a800010e7983 */ /* 0x000f620000300800 */
[----:B0-----:R-:W-:-:S05]  /*311f0*/  IMAD.SHL.U32 R11, R2, 0x8, RZ ;  /* 0x00000008020b7824 */ /* 0x001fca00078e00ff */
[----:B------:R-:W-:-:S04]  /*31200*/  LOP3.LUT R11, R11, 0x1f8, RZ, 0xc0, !PT ;  /* 0x000001f80b0b7812 */ /* 0x000fc800078ec0ff */
[----:B------:R-:W-:Y:S01]  /*31210*/  LOP3.LUT R11, R11, 0x38, R2, 0x78, !PT ;  /* 0x000000380b0b7812 */ /* 0x000fe200078e7802 */
[----:B------:R-:W-:Y:S01]  /*31220*/  SHFL.IDX PT, R6, R4, 0x1, 0x181f ;  /* 0x00381f0004067f89 */ /* 0x000fe200000e0000 */
[----:B--2---:R-:W-:-:S03]  /*31230*/  ISETP.GE.AND P4, PT, R3, R0, PT ;  /* 0x000000000300720c */ /* 0x004fc60003f86270 */
[----:B------:R-:W0:Y:S01]  /*31240*/  SHFL.IDX PT, R3, R5, RZ, 0x181f ;  /* 0x00181fff05037589 */ /* 0x000e2200000e0000 */
[----:B---3--:R-:W-:Y:S02]  /*31250*/  ISETP.GE.AND P5, PT, R7, R0, PT ;  /* 0x000000000700720c */ /* 0x008fe40003fa6270 */
[----:B------:R-:W-:Y:S02]  /*31260*/  LOP3.LUT R7, R2, 0x7f, RZ, 0xc0, !PT ;  /* 0x0000007f02077812 */ /* 0x000fe400078ec0ff */
[----:B------:R-:W1:Y:S03]  /*31270*/  SHFL.IDX PT, R2, R4, RZ, 0x181f ;  /* 0x00181fff04027589 */ /* 0x000e6600000e0000 */
[----:B------:R-:W-:-:S06]  /*31280*/  IMAD.SHL.U32 R12, R7, 0x8, RZ ;  /* 0x00000008070c7824 */ /* 0x000fcc00078e00ff */
[----:B0-----:R-:W-:-:S05]  /*31290*/  @!P5 LEA R3, P6, R10, R3, 0x1 ;  /* 0x000000030a03d211 */ /* 0x001fca00078c08ff */
[----:B-1----:R-:W-:Y:S01]  /*312a0*/  @!P5 IMAD.X R2, RZ, RZ, R2, P6 ;  /* 0x000000ffff02d224 */ /* 0x002fe200030e0602 */
[----:B------:R-:W-:-:S04]  /*312b0*/  LOP3.LUT R11, R11, 0x200, R12, 0xf8, !PT ;  /* 0x000002000b0b7812 */ /* 0x000fc800078ef80c */
[----:B------:R-:W-:-:S04]  /*312c0*/  @!P5 LOP3.LUT R3, R3, R2, RZ, 0x3c, !PT ;  /* 0x000000020303d212 */ /* 0x000fc800078e3cff */
[----:B------:R-:W-:Y:S02]  /*312d0*/  @!P5 LOP3.LUT R2, R3, R2, RZ, 0x3c, !PT ;  /* 0x000000020302d212 */ /* 0x000fe400078e3cff */
        /* <DEDUP_REMOVED lines=19> */
[----:B0-----:R-:W-:-:S05]  /*31410*/  @!P4 LEA R2, P6, R10, R2, 0x1 ;  /* 0x000000020a02c211 */ /* 0x001fca00078c08ff */
[----:B-1----:R-:W-:-:S05]  /*31420*/  @!P4 IMAD.X R3, RZ, RZ, R6, P6 ;  /* 0x000000ffff03c224 */ /* 0x002fca00030e0606 */
[----:B------:R-:W-:Y:S04]  /*31430*/  @!P4 LDGSTS.E.BYPASS.LTC128B.128 [R9+0x23400], desc[UR44][R2.64], !P3 ;  /* 0x234000000209cfae */ /* 0x000fe8000d901d6c */
[----:B------:R-:W-:Y:S04]  /*31440*/  @!P4 LDGSTS.E.BYPASS.LTC128B.128 [R9+0x27400], desc[UR44][R2.64+0x80], !P0 ;  /* 0x274000800209cfae */ /* 0x000fe8000c101d6c */
[----:B------:R-:W-:Y:S04]  /*31450*/  @!P4 LDGSTS.E.BYPASS.LTC128B.128 [R9+0x2b400], desc[UR44][R2.64+0x100], !P1 ;  /* 0x2b4001000209cfae */ /* 0x000fe8000c901d6c */
[----:B------:R0:W-:Y:S01]  /*31460*/  @!P4 LDGSTS.E.BYPASS.LTC128B.128 [R9+0x2f400], desc[UR44][R2.64+0x180], !P2 ;  /* 0x2f4001800209cfae */ /* 0x0001e2000d101d6c */
[----:B-----5:R-:W-:-:S03]  /*31470*/  ISETP.GE.AND P4, PT, R13, R0, PT ;  /* 0x000000000d00720c */ /* 0x020fc60003f86270 */
[----:B------:R-:W3:Y:S04]  /*31480*/  LDL.LU R13, [R1+0x4b0] ;  /* 0x0004b000010d7983 */ /* 0x000ee80000300800 */
        /* <DEDUP_REMOVED lines=11> */
[----:B------:R-:W-:-:S13]  /*31540*/  ISETP.GE.AND P4, PT, R14, R0, PT ;  /* 0x000000000e00720c */ /* 0x000fda0003f86270 */
[----:B------:R-:W-:Y:S02]  /*31550*/  @!P4 LEA R9, R11, UR38, 0x1 ;  /* 0x000000260b09cc11 */ /* 0x000fe4000f8e08ff */
        /* <DEDUP_REMOVED lines=8> */
[----:B------:R-:W-:Y:S01]  /*315e0*/  SHFL.IDX PT, R14, R5, 0x7, 0x181f ;  /* 0x00f81f00050e7f89 */ /* 0x000fe200000e0000 */
[----:B--2---:R-:W-:-:S13]  /*315f0*/  ISETP.GE.AND P4, PT, R15, R0, PT ;  /* 0x000000000f00720c */ /* 0x004fda0003f86270 */
[----:B0-----:R-:W-:Y:S02]  /*31600*/  @!P4 LEA R2, P6, R10, R2, 0x1 ;  /* 0x000000020a02c211 */ /* 0x001fe400078c08ff */
[----:B------:R-:W-:-:S03]  /*31610*/  @!P4 LEA R7, R11, UR38, 0x1 ;  /* 0x000000260b07cc11 */ /* 0x000fc6000f8e08ff */
[----:B------:R-:W-:-:S05]  /*31620*/  @!P4 IMAD.X R3, RZ, RZ, R6, P6 ;  /* 0x000000ffff03c224 */ /* 0x000fca00030e0606 */
[----:B------:R-:W-:Y:S04]  /*31630*/  @!P4 LDGSTS.E.BYPASS.LTC128B.128 [R7+0x24c00], desc[UR44][R2.64], !P3 ;  /* 0x24c000000207cfae */ /* 0x000fe8000d901d6c */
[----:B------:R-:W-:Y:S04]  /*31640*/  @!P4 LDGSTS.E.BYPASS.LTC128B.128 [R7+0x28c00], desc[UR44][R2.64+0x80], !P0 ;  /* 0x28c000800207cfae */ /* 0x000fe8000c101d6c */
[----:B------:R-:W-:Y:S04]  /*31650*/  @!P4 LDGSTS.E.BYPASS.LTC128B.128 [R7+0x2cc00], desc[UR44][R2.64+0x100], !P1 ;  /* 0x2cc001000207cfae */ /* 0x000fe8000c901d6c */
[----:B------:R0:W-:Y:S04]  /*31660*/  @!P4 LDGSTS.E.BYPASS.LTC128B.128 [R7+0x30c00], desc[UR44][R2.64+0x180], !P2 ;  /* 0x30c001800207cfae */ /* 0x0001e8000d101d6c */
[----:B------:R-:W-:Y:S04]  /*31670*/  SHFL.IDX PT, R6, R4, 0x6, 0x181f ;  /* 0x00d81f0004067f89 */ /* 0x000fe800000e0000 */
[----:B0-----:R-:W0:Y:S01]  /*31680*/  SHFL.IDX PT, R2, R5, 0x6, 0x181f ;  /* 0x00d81f0005027f89 */ /* 0x001e2200000e0000 */
[----:B---3--:R-:W-:-:S13]  /*31690*/  ISETP.GE.AND P4, PT, R13, R0, PT ;  /* 0x000000000d00720c */ /* 0x008fda0003f86270 */
[----:B0-----:R-:W-:Y:S02]  /*316a0*/  @!P4 LEA R2, P6, R10, R2, 0x1 ;  /* 0x000000020a02c211 */ /* 0x001fe400078c08ff */
[----:B------:R-:W-:-:S03]  /*316b0*/  @!P4 LEA R9, R11, UR38, 0x1 ;  /* 0x000000260b09cc11 */ /* 0x000fc6000f8e08ff */
[----:B------:R-:W-:Y:S02]  /*316c0*/  @!P4 IMAD.X R3, RZ, RZ, R6, P6 ;  /* 0x000000ffff03c224 */ /* 0x000fe400030e0606 */
[----:B------:R0:W1:Y:S04]  /*316d0*/  SHFL.IDX PT, R6, R4, 0x7, 0x181f ;  /* 0x00f81f0004067f89 */ /* 0x00006800000e0000 */
[----:B------:R0:W-:Y:S04]  /*316e0*/  @!P4 LDGSTS.E.BYPASS.LTC128B.128 [R9+0x25400], desc[UR44][R2.64], !P3 ;  /* 0x254000000209cfae */ /* 0x0001e8000d901d6c */
[----:B------:R0:W-:Y:S04]  /*316f0*/  @!P4 LDGSTS.E.BYPASS.LTC128B.128 [R9+0x29400], desc[UR44][R2.64+0x80], !P0 ;  /* 0x294000800209cfae */ /* 0x0001e8000c101d6c */
[----:B------:R0:W-:Y:S04]  /*31700*/  @!P4 LDGSTS.E.BYPASS.LTC128B.128 [R9+0x2d400], desc[UR44][R2.64+0x100], !P1 ;  /* 0x2d4001000209cfae */ /* 0x0001e8000c901d6c */
[----:B------:R0:W-:Y:S02]  /*31710*/  @!P4 LDGSTS.E.BYPASS.LTC128B.128 [R9+0x31400], desc[UR44][R2.64+0x180], !P2 ;  /* 0x314001800209cfae */ /* 0x0001e4000d101d6c */
.L_x_11307:
[----:B0-----:R-:W2:Y:S01]  /*31720*/  LDL.LU R2, [R1+0x4c0] ;  /* 0x0004c00001027983 */ /* 0x001ea20000300800 */
[----:B------:R-:W-:Y:S01]  /*31730*/  BSSY B0, `(.L_x_11194) ;  /* 0x0000014000007945 */ /* 0x000fe20003800000 */
[----:B--2---:R-:W-:-:S13]  /*31740*/  ISETP.GE.AND P4, PT, R2, R0, PT ;  /* 0x000000000200720c */ /* 0x004fda0003f86270 */
[----:B------:R-:W-:Y:S05]  /*31750*/  @P4 BRA `(.L_x_11195) ;  /* 0x0000000000444947 */ /* 0x000fea0003800000 */
[----:B------:R-:W0:Y:S01]  /*31760*/  S2R R2, SR_TID.X ;  /* 0x0000000000027919 */ /* 0x000e220000002100 */
[----:B------:R-:W-:-:S05]  /*31770*/  LOP3.LUT R8, R8, 0x7f, RZ, 0xc0, !PT ;  /* 0x0000007f08087812 */ /* 0x000fca00078ec0ff */
[----:B------:R-:W-:Y:S02]  /*31780*/  IMAD.SHL.U32 R4, R8, 0x8, RZ ;  /* 0x0000000808047824 */ /* 0x000fe400078e00ff */
[----:B0-----:R-:W-:-:S05]  /*31790*/  IMAD.SHL.U32 R8, R2, 0x8, RZ ;  /* 0x0000000802087824 */ /* 0x001fca00078e00ff */
[----:B------:R-:W-:-:S04]  /*317a0*/  LOP3.LUT R8, R8, 0x1f8, RZ, 0xc0, !PT ;  /* 0x000001f808087812 */ /* 0x000fc800078ec0ff */
[----:B------:R-:W-:Y:S02]  /*317b0*/  LOP3.LUT R8, R8, 0x38, R2, 0x78, !PT ;  /* 0x0000003808087812 */ /* 0x000fe400078e7802 */
[----:B------:R-:W-:Y:S02]  /*317c0*/  LEA R2, P4, R10, R14, 0x1 ;  /* 0x0000000e0a027211 */ /* 0x000fe400078808ff */
[----:B------:R-:W-:-:S03]  /*317d0*/  LOP3.LUT R8, R8, 0x200, R4, 0xf8, !PT ;  /* 0x0000020008087812 */ /* 0x000fc600078ef804 */
[----:B-1----:R-:W-:Y:S01]  /*317e0*/  IMAD.X R3, RZ, RZ, R6, P4 ;  /* 0x000000ffff037224 */ /* 0x002fe200020e0606 */
        /* <DEDUP_REMOVED lines=8> */
.L_x_11195:
[----:B------:R-:W-:Y:S05]  /*31870*/  BSYNC B0 ;  /* 0x0000000000007941 */ /* 0x000fea0003800000 */
.L_x_11194:
        /* <DEDUP_REMOVED lines=9> */
.L_x_11308:
[----:B------:R-:W-:Y:S01]  /*31910*/  LOP3.LUT P0, RZ, R17, 0x2, RZ, 0xc0, !PT ;  /* 0x0000000211ff7812 */ /* 0x000fe2000780c0ff */
[----:B------:R-:W-:Y:S01]  /*31920*/  BSSY B0, `(.L_x_11197) ;  /* 0x000004b000007945 */ /* 0x000fe20003800000 */
[----:B------:R-:W-:-:S11]  /*31930*/  IMAD.MOV.U32 R0, RZ, RZ, 0x1 ;  /* 0x00000001ff007424 */ /* 0x000fd600078e00ff */
[----:B------:R-:W-:Y:S05]  /*31940*/  @!P0 BRA `(.L_x_11198) ;  /* 0x0000000400208947 */ /* 0x000fea0003800000 */
[----:B------:R-:W2:Y:S01]  /*31950*/  SYNCS.PHASECHK.TRANS64.TRYWAIT P0, [UR38+0x32460], R2 ;  /* 0x03246002ff0075a7 */ /* 0x000ea20008000166 */
[----:B0-----:R-:W0:Y:S02]  /*31960*/  S2R R3, SR_TID.X ;  /* 0x0000000000037919 */ /* 0x001e240000002100 */
[----:B0-----:R-:W-:-:S04]  /*31970*/  LOP3.LUT R3, R3, 0x7f, RZ, 0xc0, !PT ;  /* 0x0000007f03037812 */ /* 0x001fc800078ec0ff */
[----:B------:R-:W-:Y:S01]  /*31980*/  ISETP.NE.AND P1, PT, R3, RZ, PT ;  /* 0x000000ff0300720c */ /* 0x000fe20003f25270 */
[----:B--2---:R-:W-:-:S12]  /*31990*/  @!P0 BRA `(.L_x_11199) ;  /* 0x0000003c00d88947 */ /* 0x004fd80003800000 */
.L_x_11309:
[----:B------:R-:W-:Y:S04]  /*319a0*/  BSSY B1, `(.L_x_11200) ;  /* 0x0000008000017945 */ /* 0x000fe80003800000 */
[----:B------:R-:W-:Y:S05]  /*319b0*/  @P1 BRA `(.L_x_11201) ;  /* 0x0000000000181947 */ /* 0x000fea0003800000 */
[----:B0-----:R-:W0:Y:S01]  /*319c0*/  S2R R3, SR_TID.X ;  /* 0x0000000000037919 */ /* 0x001e220000002100 */
[----:B------:R-:W-:-:S04]  /*319d0*/  IMAD.MOV.U32 R2, RZ, RZ, 0xc000 ;  /* 0x0000c000ff027424 */ /* 0x000fc800078e00ff */
[----:B------:R2:W-:Y:S01]  /*319e0*/  SYNCS.ARRIVE.TRANS64 RZ, [UR38+0x32450], R2 ;  /* 0x03245002ffff79a7 */ /* 0x0005e20008000026 */
[----:B0-----:R-:W-:-:S13]  /*319f0*/  LOP3.LUT P0, RZ, R3, 0x1f, RZ, 0xc0, !PT ;  /* 0x0000001f03ff7812 */ /* 0x001fda000780c0ff */
[----:B--2---:R-:W-:Y:S05]  /*31a00*/  @!P0 BRA `(.L_x_11201) ;  /* 0x0000000000048947 */ /* 0x004fea0003800000 */
[----:B------:R-:W-:Y:S01]  /*31a10*/  BPT.TRAP 0x1 ;  /* 0x000000040000795c */ /* 0x000fe20000300000 */
.L_x_11201:
[----:B------:R-:W-:Y:S05]  /*31a20*/  BSYNC B1 ;  /* 0x0000000000017941 */ /* 0x000fea0003800000 */
.L_x_11200:
[----:B0-----:R-:W2:Y:S01]  /*31a30*/  LDL.LU R2, [R1+0x480] ;  /* 0x0004800001027983 */ /* 0x001ea20000300800 */
        /* <DEDUP_REMOVED lines=10> */
.L_x_11202:
        /* <DEDUP_REMOVED lines=13> */
.L_x_11203:
        /* <DEDUP_REMOVED lines=13> */
.L_x_11204:
        /* <DEDUP_REMOVED lines=13> */
.L_x_11205:
        /* <DEDUP_REMOVED lines=8> */
.L_x_11198:
[----:B------:R-:W-:Y:S05]  /*31dd0*/  BSYNC B0 ;  /* 0x0000000000007941 */ /* 0x000fea0003800000 */
.L_x_11197:
[----:B------:R-:W2:Y:S04]  /*31de0*/  LDL.LU R4, [R1+0x4b4] ;  /* 0x0004b40001047983 */ /* 0x000ea80000300800 */
[----:B0-----:R-:W3:Y:S01]  /*31df0*/  LDL R3, [R1+0x488] ;  /* 0x0004880001037983 */ /* 0x001ee20000100800 */
[----:B------:R-:W-:Y:S02]  /*31e00*/  IMAD.MOV.U32 R7, RZ, RZ, RZ ;  /* 0x000000ffff077224 */ /* 0x000fe400078e00ff */
[----:B-1----:R-:W-:Y:S02]  /*31e10*/  IMAD.MOV.U32 R6, RZ, RZ, 0x1 ;  /* 0x00000001ff067424 */ /* 0x002fe400078e00ff */
[----:B--2---:R-:W-:-:S05]  /*31e20*/  VIADD R8, R4, 0xfffffffe ;  /* 0xfffffffe04087836 */ /* 0x004fca0000000000 */
[----:B---3--:R-:W-:-:S13]  /*31e30*/  ISETP.GE.AND P0, PT, R8, R3, PT ;  /* 0x000000030800720c */ /* 0x008fda0003f06270 */
[----:B------:R-:W-:Y:S05]  /*31e40*/  @!P0 BRA `(.L_x_11173) ;  /* 0x00000018009c8947 */ /* 0x000fea0003800000 */
[----:B------:R-:W2:Y:S04]  /*31e50*/  LDL.LU R5, [R1+0x490] ;  /* 0x0004900001057983 */ /* 0x000ea80000300800 */
[----:B------:R-:W3:Y:S01]  /*31e60*/  LDL.LU R4, [R1+0x48c] ;  /* 0x00048c0001047983 */ /* 0x000ee20000300800 */
[----:B------:R-:W-:Y:S01]  /*31e70*/  UIADD3 UR4, UR40, 0x1, URZ ;  /* 0x0000000128047890 */ /* 0x000fe2000fffe03f */
[----:B------:R-:W-:Y:S01]  /*31e80*/  LOP3.LUT R3, RZ, R3, RZ, 0x33, !PT ;  /* 0x00000003ff037212 */ /* 0x000fe200078e33ff */
[----:B------:R-:W-:-:S04]  /*31e90*/  IMAD.MOV.U32 R6, RZ, RZ, 0x1 ;  /* 0x00000001ff067424 */ /* 0x000fc800078e00ff */
[----:B--2---:R-:W-:Y:S01]  /*31ea0*/  IMAD R0, R5, UR4, RZ ;  /* 0x0000000405007c24 */ /* 0x004fe2000f8e02ff */
[----:B------:R-:W-:-:S04]  /*31eb0*/  ULOP3.LUT UR4, URZ, UR41, URZ, 0x33, !UPT ;  /* 0x000000293f047292 */ /* 0x000fc8000f8e333f */
[----:B------:R-:W-:-:S04]  /*31ec0*/  LOP3.LUT R0, RZ, R0, RZ, 0x33, !PT ;  /* 0x00000000ff007212 */ /* 0x000fc800078e33ff */
[----:B---3--:R-:W-:Y:S01]  /*31ed0*/  VIADDMNMX R0, R0, -R4, UR4, !PT ;  /* 0x0000000400007e46 */ /* 0x008fe2000f800904 */
        /* <DEDUP_REMOVED lines=15> */
.L_x_11239:
        /* <DEDUP_REMOVED lines=27> */
.L_x_11209:
[----:B------:R-:W1:Y:S01]  /*32180*/  S2R R2, SR_TID.X ;  /* 0x0000000000027919 */ /* 0x000e620000002100 */
[----:B------:R-:W-:Y:S01]  /*32190*/  BSSY B2, `(.L_x_11210) ;  /* 0x0000006000027945 */ /* 0x000fe20003800000 */
[----:B-1----:R-:W-:Y:S02]  /*321a0*/  LOP3.LUT R3, R2, 0x7f, RZ, 0xc0, !PT ;  /* 0x0000007f02037812 */ /* 0x002fe400078ec0ff */
[----:B------:R-:W-:Y:S02]  /*321b0*/  SHF.L.U32 R2, R0, 0x1f, RZ ;  /* 0x0000001f00027819 */ /* 0x000fe400000006ff */
[----:B------:R-:W-:Y:S02]  /*321c0*/  ISETP.NE.AND P2, PT, R3, RZ, PT ;  /* 0x000000ff0300720c */ /* 0x000fe40003f45270 */
[----:B------:R-:W1:Y:S02]  /*321d0*/  SYNCS.PHASECHK.TRANS64.TRYWAIT P0, [UR38+0x32448], R2 ;  /* 0x03244802ff0075a7 */ /* 0x000e640008000166 */
[----:B-1----:R-:W-:Y:S09]  /*321e0*/  @!P0 BRA `(.L_x_11211) ;  /* 0x0000003400dc8947 */ /* 0x002ff20003800000 */
.L_x_11310:
[----:B------:R-:W-:Y:S05]  /*321f0*/  BSYNC B2 ;  /* 0x0000000000027941 */ /* 0x000fea0003800000 */
.L_x_11210:
[----:B------:R-:W-:Y:S04]  /*32200*/  BSSY B2, `(.L_x_11212) ;  /* 0x0000007000027945 */ /* 0x000fe80003800000 */
[----:B------:R-:W-:Y:S05]  /*32210*/  @P2 BRA `(.L_x_11213) ;  /* 0x0000000000142947 */ /* 0x000fea0003800000 */
[----:B------:R-:W-:Y:S01]  /*32220*/  ISETP.NE.AND P0, PT, R10, RZ, PT ;  /* 0x000000ff0a00720c */ /* 0x000fe20003f05270 */
[----:B-1----:R-:W-:-:S04]  /*32230*/  IMAD.MOV.U32 R3, RZ, RZ, 0x3000 ;  /* 0x00003000ff037424 */ /* 0x002fc800078e00ff */
[----:B------:R2:W-:Y:S08]  /*32240*/  SYNCS.ARRIVE.TRANS64 RZ, [UR38+0x32438], R3 ;  /* 0x03243803ffff79a7 */ /* 0x0005f00008000026 */
[----:B--2---:R-:W-:Y:S05]  /*32250*/  @!P0 BRA `(.L_x_11213) ;  /* 0x0000000000048947 */ /* 0x004fea0003800000 */
[----:B------:R-:W-:Y:S01]  /*32260*/  BPT.TRAP 0x1 ;  /* 0x000000040000795c */ /* 0x000fe20000300000 */
.L_x_11213:
[----:B------:R-:W-:Y:S05]  /*32270*/  BSYNC B2 ;  /* 0x0000000000027941 */ /* 0x000fea0003800000 */
.L_x_11212:
        /* <DEDUP_REMOVED lines=11> */
.L_x_11214:
        /* <DEDUP_REMOVED lines=10> */
.L_x_11311:
[----:B------:R-:W-:Y:S05]  /*323d0*/  BSYNC B2 ;  /* 0x0000000000027941 */ /* 0x000fea0003800000 */
.L_x_11215:
        /* <DEDUP_REMOVED lines=9> */
.L_x_11218:
[----:B------:R-:W-:Y:S05]  /*32470*/  BSYNC B2 ;  /* 0x0000000000027941 */ /* 0x000fea0003800000 */
.L_x_11217:
        /* <DEDUP_REMOVED lines=9> */
.L_x_11219:
        /* <DEDUP_REMOVED lines=13> */
.L_x_11220:
        /* <DEDUP_REMOVED lines=13> */
.L_x_11221:
        /* <DEDUP_REMOVED lines=13> */
.L_x_11222:
        /* <DEDUP_REMOVED lines=8> */
.L_x_11208:
[----:B------:R-:W-:Y:S05]  /*32800*/  BSYNC B1 ;  /* 0x0000000000017941 */ /* 0x000fea0003800000 */
.L_x_11207:
        /* <DEDUP_REMOVED lines=25> */
.L_x_11225:
[----:B------:R-:W1:Y:S01]  /*329a0*/  S2R R2, SR_TID.X ;  /* 0x0000000000027919 */ /* 0x000e620000002100 */
[----:B------:R-:W-:Y:S01]  /*329b0*/  BSSY B2, `(.L_x_11226) ;  /* 0x0000006000027945 */ /* 0x000fe20003800000 */
[----:B-1----:R-:W-:Y:S02]  /*329c0*/  LOP3.LUT R3, R2, 0x7f, RZ, 0xc0, !PT ;  /* 0x0000007f02037812 */ /* 0x002fe400078ec0ff */
[----:B------:R-:W-:Y:S02]  /*329d0*/  SHF.L.U32 R2, R0, 0x1f, RZ ;  /* 0x0000001f00027819 */ /* 0x000fe400000006ff */
[----:B------:R-:W-:Y:S02]  /*329e0*/  ISETP.NE.AND P2, PT, R3, RZ, PT ;  /* 0x000000ff0300720c */ /* 0x000fe40003f45270 */
[----:B------:R-:W1:Y:S02]  /*329f0*/  SYNCS.PHASECHK.TRANS64.TRYWAIT P0, [UR38+0x32440], R2 ;  /* 0x03244002ff0075a7 */ /* 0x000e640008000166 */
[----:B-1----:R-:W-:Y:S09]  /*32a00*/  @!P0 BRA `(.L_x_11227) ;  /* 0x0000003000048947 */ /* 0x002ff20003800000 */
.L_x_11312:
[----:B------:R-:W-:Y:S05]  /*32a10*/  BSYNC B2 ;  /* 0x0000000000027941 */ /* 0x000fea0003800000 */
.L_x_11226:
[----:B------:R-:W-:Y:S04]  /*32a20*/  BSSY B2, `(.L_x_11228) ;  /* 0x0000007000027945 */ /* 0x000fe80003800000 */
[----:B------:R-:W-:Y:S05]  /*32a30*/  @P2 BRA `(.L_x_11229) ;  /* 0x0000000000142947 */ /* 0x000fea0003800000 */
[----:B------:R-:W-:Y:S01]  /*32a40*/  ISETP.NE.AND P0, PT, R10, RZ, PT ;  /* 0x000000ff0a00720c */ /* 0x000fe20003f05270 */
[----:B-1----:R-:W-:-:S04]  /*32a50*/  IMAD.MOV.U32 R3, RZ, RZ, 0x3000 ;  /* 0x00003000ff037424 */ /* 0x002fc800078e00ff */
[----:B------:R2:W-:Y:S08]  /*32a60*/  SYNCS.ARRIVE.TRANS64 RZ, [UR38+0x32430], R3 ;  /* 0x03243003ffff79a7 */ /* 0x0005f00008000026 */
[----:B--2---:R-:W-:Y:S05]  /*32a70*/  @!P0 BRA `(.L_x_11229) ;  /* 0x0000000000048947 */ /* 0x004fea0003800000 */
[----:B------:R-:W-:Y:S01]  /*32a80*/  BPT.TRAP 0x1 ;  /* 0x000000040000795c */ /* 0x000fe20000300000 */
.L_x_11229:
[----:B------:R-:W-:Y:S05]  /*32a90*/  BSYNC B2 ;  /* 0x0000000000027941 */ /* 0x000fea0003800000 */
.L_x_11228:
        /* <DEDUP_REMOVED lines=11> */
.L_x_11230:
        /* <DEDUP_REMOVED lines=11> */
.L_x_11313:
[----:B------:R-:W-:Y:S05]  /*32c00*/  BSYNC B2 ;  /* 0x0000000000027941 */ /* 0x000fea0003800000 */
.L_x_11231:
        /* <DEDUP_REMOVED lines=9> */
.L_x_11234:
[----:B------:R-:W-:Y:S05]  /*32ca0*/  BSYNC B2 ;  /* 0x0000000000027941 */ /* 0x000fea0003800000 */
.L_x_11233:
        /* <DEDUP_REMOVED lines=9> */
.L_x_11235:
        /* <DEDUP_REMOVED lines=13> */
.L_x_11236:
        /* <DEDUP_REMOVED lines=13> */
.L_x_11237:
        /* <DEDUP_REMOVED lines=13> */
.L_x_11238:
        /* <DEDUP_REMOVED lines=8> */
.L_x_11224:
[----:B------:R-:W-:Y:S05]  /*33030*/  BSYNC B1 ;  /* 0x0000000000017941 */ /* 0x000fea0003800000 */
.L_x_11223:
[----:B------:R-:W-:Y:S01]  /*33040*/  VIADD R8, R8, 0xfffffffe ;  /* 0xfffffffe08087836 */ /* 0x000fe20000000000 */
[----:B------:R-:W-:Y:S06]  /*33050*/  @P1 BRA `(.L_x_11239) ;  /* 0xffffffec00dc1947 */ /* 0x000fec000383ffff */
[----:B------:R-:W-:Y:S05]  /*33060*/  BSYNC B0 ;  /* 0x0000000000007941 */ /* 0x000fea0003800000 */
.L_x_11206:
        /* <DEDUP_REMOVED lines=25> */
.L_x_11242:
[----:B------:R-:W1:Y:S01]  /*33200*/  S2R R2, SR_TID.X ;  /* 0x0000000000027919 */ /* 0x000e620000002100 */
[----:B------:R-:W-:Y:S01]  /*33210*/  BSSY B1, `(.L_x_11243) ;  /* 0x0000006000017945 */ /* 0x000fe20003800000 */
[----:B-1----:R-:W-:Y:S02]  /*33220*/  LOP3.LUT R3, R2, 0x7f, RZ, 0xc0, !PT ;  /* 0x0000007f02037812 */ /* 0x002fe400078ec0ff */
[----:B------:R-:W-:Y:S02]  /*33230*/  SHF.L.U32 R2, R0, 0x1f, RZ ;  /* 0x0000001f00027819 */ /* 0x000fe400000006ff */
[----:B------:R-:W-:Y:S02]  /*33240*/  ISETP.NE.AND P1, PT, R3, RZ, PT ;  /* 0x000000ff0300720c */ /* 0x000fe40003f25270 */
[----:B------:R-:W1:Y:S02]  /*33250*/  SYNCS.PHASECHK.TRANS64.TRYWAIT P0, [UR38+0x32448], R2 ;  /* 0x03244802ff0075a7 */ /* 0x000e640008000166 */
[----:B-1----:R-:W-:Y:S09]  /*33260*/  @!P0 BRA `(.L_x_11244) ;  /* 0x00000028001c8947 */ /* 0x002ff20003800000 */
.L_x_11314:
[----:B------:R-:W-:Y:S05]  /*33270*/  BSYNC B1 ;  /* 0x0000000000017941 */ /* 0x000fea0003800000 */
.L_x_11243:
[----:B------:R-:W-:Y:S04]  /*33280*/  BSSY B1, `(.L_x_11245) ;  /* 0x0000007000017945 */ /* 0x000fe80003800000 */
[----:B------:R-:W-:Y:S05]  /*33290*/  @P1 BRA `(.L_x_11246) ;  /* 0x0000000000141947 */ /* 0x000fea0003800000 */
[----:B------:R-:W-:Y:S01]  /*332a0*/  ISETP.NE.AND P0, PT, R10, RZ, PT ;  /* 0x000000ff0a00720c */ /* 0x000fe20003f05270 */
[----:B-1----:R-:W-:-:S04]  /*332b0*/  IMAD.MOV.U32 R3, RZ, RZ, 0x3000 ;  /* 0x00003000ff037424 */ /* 0x002fc800078e00ff */
[----:B------:R2:W-:Y:S08]  /*332c0*/  SYNCS.ARRIVE.TRANS64 RZ, [UR38+0x32438], R3 ;  /* 0x03243803ffff79a7 */ /* 0x0005f00008000026 */
[----:B--2---:R-:W-:Y:S05]  /*332d0*/  @!P0 BRA `(.L_x_11246) ;  /* 0x0000000000048947 */ /* 0x004fea0003800000 */
[----:B------:R-:W-:Y:S01]  /*332e0*/  BPT.TRAP 0x1 ;  /* 0x000000040000795c */ /* 0x000fe20000300000 */
.L_x_11246:
[----:B------:R-:W-:Y:S05]  /*332f0*/  BSYNC B1 ;  /* 0x0000000000017941 */ /* 0x000fea0003800000 */
.L_x_11245:
        /* <DEDUP_REMOVED lines=11> */
.L_x_11247:
        /* <DEDUP_REMOVED lines=11> */
.L_x_11315:
[----:B------:R-:W-:Y:S05]  /*33460*/  BSYNC B1 ;  /* 0x0000000000017941 */ /* 0x000fea0003800000 */
.L_x_11248:
        /* <DEDUP_REMOVED lines=9> */
.L_x_11251:
[----:B------:R-:W-:Y:S05]  /*33500*/  BSYNC B1 ;  /* 0x0000000000017941 */ /* 0x000fea0003800000 */
.L_x_11250:
        /* <DEDUP_REMOVED lines=9> */
.L_x_11252:
        /* <DEDUP_REMOVED lines=13> */
.L_x_11253:
        /* <DEDUP_REMOVED lines=13> */
.L_x_11254:
        /* <DEDUP_REMOVED lines=13> */
.L_x_11255:
        /* <DEDUP_REMOVED lines=8> */
.L_x_11241:
[----:B------:R-:W-:Y:S05]  /*33890*/  BSYNC B0 ;  /* 0x0000000000007941 */ /* 0x000fea0003800000 */
.L_x_11240:
[----:B------:R-:W-:Y:S02]  /*338a0*/  LOP3.LUT R0, R0, 0x1, RZ, 0x3c, !PT ;  /* 0x0000000100007812 */ /* 0x000fe400078e3cff */
[----:B------:R-:W-:-:S07]  /*338b0*/  CS2R R6, SRZ ;  /* 0x0000000000067805 */ /* 0x000fce000001ff00 */
.L_x_11173:
[----:B------:R-:W1:Y:S01]  /*338c0*/  S2R R3, SR_CgaCtaId ;  /* 0x0000000000037919 */ /* 0x000e620000008800 */
[----:B------:R-:W-:Y:S02]  /*338d0*/  MOV R2, 0x400 ;  /* 0x0000040000027802 */ /* 0x000fe40000000f00 */
[----:B------:R-:W-:Y:S02]  /*338e0*/  SHF.L.U32 R7, R7, 0x1f, RZ ;  /* 0x0000001f07077819 */ /* 0x000fe400000006ff */
[----:B-1----:R-:W-:-:S04]  /*338f0*/  LEA R2, R3, R2, 0x18 ;  /* 0x0000000203027211 */ /* 0x002fc800078ec0ff */
[----:B------:R-:W1:Y:S02]  /*33900*/  SYNCS.PHASECHK.TRANS64.TRYWAIT P0, [R2+URZ+0x32420], R7 ;  /* 0x03242007020075a7 */ /* 0x000e64000800017f */
[----:B-1----:R-:W-:Y:S05]  /*33910*/  @!P0 BRA `(.L_x_11256) ;  /* 0x0000002000a08947 */ /* 0x002fea0003800000 */
.L_x_11316:
[----:B------:R-:W-:-:S03]  /*33920*/  UMOV UR4, 0xffffffff ;  /* 0xffffffff00047882 */ /* 0x000fc60000000000 */
[----:B------:R-:W-:Y:S05]  /*33930*/  BRA.DIV UR4, `(.L_x_11257) ;  /* 0x0000002204ac7947 */ /* 0x000fea000b800000 */
[----:B------:R-:W2:Y:S02]  /*33940*/  S2R R3, SR_TID.X ;  /* 0x0000000000037919 */ /* 0x000ea40000002100 */
[----:B--2---:R-:W-:-:S04]  /*33950*/  SHF.R.U32.HI R3, RZ, 0x5, R3 ;  /* 0x00000005ff037819 */ /* 0x004fc80000011603 */
[----:B------:R-:W-:-:S05]  /*33960*/  LOP3.LUT R3, R3, 0x3, RZ, 0xc0, !PT ;  /* 0x0000000303037812 */ /* 0x000fca00078ec0ff */
[----:B------:R2:W3:Y:S02]  /*33970*/  SHFL.IDX PT, R14, R3, RZ, 0x1f ;  /* 0x00001fff030e7589 */ /* 0x0004e400000e0000 */
.L_x_11319:
[----:B---3--:R-:W-:-:S13]  /*33980*/  ISETP.NE.AND P0, PT, R14, RZ, PT ;  /* 0x000000ff0e00720c */ /* 0x008fda0003f05270 */
[----:B------:R-:W-:Y:S05]  /*33990*/  @P0 BRA `(.L_x_11069) ;  /* 0x0000000000880947 */ /* 0x000fea0003800000 */
[----:B------:R-:W-:-:S03]  /*339a0*/  UMOV UR4, 0xffffffff ;  /* 0xffffffff00047882 */ /* 0x000fc60000000000 */
[----:B------:R-:W-:Y:S05]  /*339b0*/  BRA.DIV UR4, `(.L_x_11258) ;  /* 0x0000002204c07947 */ /* 0x000fea000b800000 */
[----:B------:R-:W-:-:S13]  /*339c0*/  ELECT P6, URZ, PT ;  /* 0x00000000003f782f */ /* 0x000fda00038c0000 */
.L_x_11322:
[----:B------:R-:W-:Y:S05]  /*339d0*/  @!P6 BRA `(.L_x_11069) ;  /* 0x000000000078e947 */ /* 0x000fea0003800000 */
[----:B--2---:R-:W2:Y:S02]  /*339e0*/  LDL.LU R3, [R1+0x484] ;  /* 0x0004840001037983 */ /* 0x004ea40000300800 */
[----:B--2---:R-:W-:-:S04]  /*339f0*/  LOP3.LUT R3, R3, 0x2, RZ, 0xfc, !PT ;  /* 0x0000000203037812 */ /* 0x004fc800078efcff */
[----:B------:R-:W-:-:S13]  /*33a00*/  ISETP.NE.AND P2, PT, R3, 0x3, PT ;  /* 0x000000030300780c */ /* 0x000fda0003f45270 */
[----:B------:R-:W-:Y:S05]  /*33a10*/  @!P2 BRA `(.L_x_11259) ;  /* 0x000000000004a947 */ /* 0x000fea0003800000 */
[----:B------:R-:W-:Y:S01]  /*33a20*/  BPT.TRAP 0x1 ;  /* 0x000000040000795c */ /* 0x000fe20000300000 */
.L_x_11259:
        /* <DEDUP_REMOVED lines=12> */
.L_x_11323:
[----:B------:R-:W1:Y:S02]  /*33af0*/  SYNCS.PHASECHK.TRANS64.TRYWAIT P0, [R3+URZ], R0 ;  /* 0x00000000030075a7 */ /* 0x000e64000800017f */
[----:B-1----:R-:W-:Y:S05]  /*33b00*/  @!P0 BRA `(.L_x_11261) ;  /* 0x0000002000a08947 */ /* 0x002fea0003800000 */
.L_x_11324:
[----:B------:R-:W-:Y:S05]  /*33b10*/  @!P2 BRA `(.L_x_11262) ;  /* 0x000000000004a947 */ /* 0x000fea0003800000 */
[----:B------:R-:W-:Y:S01]  /*33b20*/  BPT.TRAP 0x1 ;  /* 0x000000040000795c */ /* 0x000fe20000300000 */
.L_x_11262:
[----:B-1----:R-:W-:-:S04]  /*33b30*/  VIADD R3, R2, 0x32460 ;  /* 0x0003246002037836 */ /* 0x002fc80000000000 */
[----:B------:R-:W-:-:S04]  /*33b40*/  IMAD R6, R6, 0x8, R3 ;  /* 0x0000000806067824 */ /* 0x000fc800078e0203 */
[----:B------:R-:W1:Y:S02]  /*33b50*/  SYNCS.PHASECHK.TRANS64.TRYWAIT P0, [R6+URZ], R7 ;  /* 0x00000007060075a7 */ /* 0x000e64000800017f */
[----:B-1----:R-:W-:Y:S05]  /*33b60*/  @!P0 BRA `(.L_x_11263) ;  /* 0x00000020009c8947 */ /* 0x002fea0003800000 */
.L_x_11325:
[----:B------:R-:W-:-:S07]  /*33b70*/  IMAD R3, R4, 0x8, R3 ;  /* 0x0000000804037824 */ /* 0x000fce00078e0203 */
.L_x_11264:
[----:B--2---:R2:W3:Y:S02]  /*33b80*/  SYNCS.PHASECHK.TRANS64.TRYWAIT P0, [R3+URZ], R0 ;  /* 0x00000000030075a7 */ /* 0x0044e4000800017f */
[----:B---3--:R-:W-:Y:S05]  /*33b90*/  @!P0 NANOSLEEP.SYNCS 0x989680 ;  /* 0x009896800000895d */ /* 0x008fea0003900000 */
[----:B------:R-:W3:Y:S02]  /*33ba0*/  @!P0 SYNCS.PHASECHK.TRANS64 P0, [R3+URZ], R0 ;  /* 0x00000000030085a7 */ /* 0x000ee4000800007f */
[----:B---3--:R-:W-:Y:S05]  /*33bb0*/  @!P0 BRA `(.L_x_11264) ;  /* 0xfffffffc00f08947 */ /* 0x008fea000383ffff */
.L_x_11069:
[----:B------:R-:W-:Y:S05]  /*33bc0*/  BSYNC B6 ;  /* 0x0000000000067941 */ /* 0x000fea0003800000 */
.L_x_11066:
[----:B------:R-:W-:Y:S05]  /*33bd0*/  EXIT ;  /* 0x000000000000794d */ /* 0x000fea0003800000 */
.L_x_11080:
[----:B0-----:R0:W1:Y:S02]  /*33be0*/  SYNCS.PHASECHK.TRANS64.TRYWAIT P0, [R72+URZ+0x32400], R13 ;  /* 0x0324000d480075a7 */ /* 0x001064000800017f */
[----:B-1----:R-:W-:Y:S05]  /*33bf0*/  @!P0 NANOSLEEP.SYNCS 0x989680 ;  /* 0x009896800000895d */ /* 0x002fea0003900000 */
[----:B------:R-:W1:Y:S02]  /*33c00*/  @!P0 SYNCS.PHASECHK.TRANS64 P0, [R72+URZ+0x32400], R13 ;  /* 0x0324000d480085a7 */ /* 0x000e64000800007f */
[----:B-1----:R-:W-:Y:S05]  /*33c10*/  @!P0 BRA `(.L_x_11080) ;  /* 0xfffffffc00f08947 */ /* 0x002fea000383ffff */
[----:B------:R-:W-:Y:S05]  /*33c20*/  BRA `(.L_x_11265) ;  /* 0xfffffce400787947 */ /* 0x000fea000383ffff */
.L_x_11087:
[----:B-1----:R1:W2:Y:S02]  /*33c30*/  SYNCS.PHASECHK.TRANS64.TRYWAIT P0, [R10+URZ], R11 ;  /* 0x0000000b0a0075a7 */ /* 0x0022a4000800017f */
[----:B--2---:R-:W-:Y:S05]  /*33c40*/  @!P0 NANOSLEEP.SYNCS 0x989680 ;  /* 0x009896800000895d */ /* 0x004fea0003900000 */
[----:B------:R-:W2:Y:S02]  /*33c50*/  @!P0 SYNCS.PHASECHK.TRANS64 P0, [R10+URZ], R11 ;  /* 0x0000000b0a0085a7 */ /* 0x000ea4000800007f */
[----:B--2---:R-:W-:Y:S05]  /*33c60*/  @!P0 BRA `(.L_x_11087) ;  /* 0xfffffffc00f08947 */ /* 0x004fea000383ffff */
[----:B------:R-:W-:Y:S05]  /*33c70*/  BRA `(.L_x_11086) ;  /* 0xfffffce800747947 */ /* 0x000fea000383ffff */
.L_x_11089:
[----:B0-----:R0:W1:Y:S02]  /*33c80*/  SYNCS.PHASECHK.TRANS64.TRYWAIT P0, [R72+URZ+0x32410], R7 ;  /* 0x03241007480075a7 */ /* 0x001064000800017f */
[----:B-1----:R-:W-:Y:S05]  /*33c90*/  @!P0 NANOSLEEP.SYNCS 0x989680 ;  /* 0x009896800000895d */ /* 0x002fea0003900000 */
[----:B------:R-:W1:Y:S02]  /*33ca0*/  @!P0 SYNCS.PHASECHK.TRANS64 P0, [R72+URZ+0x32410], R7 ;  /* 0x03241007480085a7 */ /* 0x000e64000800007f */
[----:B-1----:R-:W-:Y:S05]  /*33cb0*/  @!P0 BRA `(.L_x_11089) ;  /* 0xfffffffc00f08947 */ /* 0x002fea000383ffff */
[----:B------:R-:W-:Y:S05]  /*33cc0*/  BRA `(.L_x_11266) ;  /* 0xfffffcec004c7947 */ /* 0x000fea000383ffff */
.L_x_11096:
[----:B-1----:R1:W2:Y:S02]  /*33cd0*/  SYNCS.PHASECHK.TRANS64.TRYWAIT P0, [R10+URZ], R11 ;  /* 0x0000000b0a0075a7 */ /* 0x0022a4000800017f */
[----:B--2---:R-:W-:Y:S05]  /*33ce0*/  @!P0 NANOSLEEP.SYNCS 0x989680 ;  /* 0x009896800000895d */ /* 0x004fea0003900000 */
[----:B------:R-:W2:Y:S02]  /*33cf0*/  @!P0 SYNCS.PHASECHK.TRANS64 P0, [R10+URZ], R11 ;  /* 0x0000000b0a0085a7 */ /* 0x000ea4000800007f */
[----:B--2---:R-:W-:Y:S05]  /*33d00*/  @!P0 BRA `(.L_x_11096) ;  /* 0xfffffffc00f08947 */ /* 0x004fea000383ffff */
[----:B------:R-:W-:Y:S05]  /*33d10*/  BRA `(.L_x_11095) ;  /* 0xfffffcec00907947 */ /* 0x000fea000383ffff */
.L_x_11127:
[----:B-1----:R1:W2:Y:S02]  /*33d20*/  SYNCS.PHASECHK.TRANS64.TRYWAIT P2, [R0+URZ], R5 ;  /* 0x00000005000075a7 */ /* 0x0022a4000804017f */
[----:B--2---:R-:W-:Y:S05]  /*33d30*/  @!P2 NANOSLEEP.SYNCS 0x989680 ;  /* 0x009896800000a95d */ /* 0x004fea0003900000 */
[----:B------:R-:W2:Y:S02]  /*33d40*/  @!P2 SYNCS.PHASECHK.TRANS64 P2, [R0+URZ], R5 ;  /* 0x000000050000a5a7 */ /* 0x000ea4000804007f */
[----:B--2---:R-:W-:Y:S05]  /*33d50*/  @!P2 BRA `(.L_x_11127) ;  /* 0xfffffffc00f0a947 */ /* 0x004fea000383ffff */
[----:B------:R-:W-:Y:S05]  /*33d60*/  BRA `(.L_x_11126) ;  /* 0xfffffd5800807947 */ /* 0x000fea000383ffff */
.L_x_11134:
[----:B--2---:R2:W3:Y:S02]  /*33d70*/  SYNCS.PHASECHK.TRANS64.TRYWAIT P2, [R4+URZ], R5 ;  /* 0x00000005040075a7 */ /* 0x0044e4000804017f */
[----:B---3--:R-:W-:Y:S05]  /*33d80*/  @!P2 NANOSLEEP.SYNCS 0x989680 ;  /* 0x009896800000a95d */ /* 0x008fea0003900000 */
[----:B------:R-:W3:Y:S02]  /*33d90*/  @!P2 SYNCS.PHASECHK.TRANS64 P2, [R4+URZ], R5 ;  /* 0x000000050400a5a7 */ /* 0x000ee4000804007f */
[----:B---3--:R-:W-:Y:S05]  /*33da0*/  @!P2 BRA `(.L_x_11134) ;  /* 0xfffffffc00f0a947 */ /* 0x008fea000383ffff */
[----:B------:R-:W-:Y:S05]  /*33db0*/  BRA `(.L_x_11133) ;  /* 0xfffffd5c00a47947 */ /* 0x000fea000383ffff */
.L_x_11145:
[----:B-1----:R1:W2:Y:S02]  /*33dc0*/  SYNCS.PHASECHK.TRANS64.TRYWAIT P1, [R0+URZ], R7 ;  /* 0x00000007000075a7 */ /* 0x0022a4000802017f */
[----:B--2---:R-:W-:Y:S05]  /*33dd0*/  @!P1 NANOSLEEP.SYNCS 0x989680 ;  /* 0x009896800000995d */ /* 0x004fea0003900000 */
[----:B------:R-:W2:Y:S02]  /*33de0*/  @!P1 SYNCS.PHASECHK.TRANS64 P1, [R0+URZ], R7 ;  /* 0x00000007000095a7 */ /* 0x000ea4000802007f */
[----:B--2---:R-:W-:Y:S05]  /*33df0*/  @!P1 BRA `(.L_x_11145) ;  /* 0xfffffffc00f09947 */ /* 0x004fea000383ffff */
[----:B------:R-:W-:Y:S05]  /*33e00*/  BRA `(.L_x_11144) ;  /* 0xfffffec400987947 */ /* 0x000fea000383ffff */
.L_x_11152:
[----:B--2---:R2:W3:Y:S02]  /*33e10*/  SYNCS.PHASECHK.TRANS64.TRYWAIT P1, [R2+URZ], R3 ;  /* 0x00000003020075a7 */ /* 0x0044e4000802017f */
[----:B---3--:R-:W-:Y:S05]  /*33e20*/  @!P1 NANOSLEEP.SYNCS 0x989680 ;  /* 0x009896800000995d */ /* 0x008fea0003900000 */
[----:B------:R-:W3:Y:S02]  /*33e30*/  @!P1 SYNCS.PHASECHK.TRANS64 P1, [R2+URZ], R3 ;  /* 0x00000003020095a7 */ /* 0x000ee4000802007f */
[----:B---3--:R-:W-:Y:S05]  /*33e40*/  @!P1 BRA `(.L_x_11152) ;  /* 0xfffffffc00f09947 */ /* 0x008fea000383ffff */
[----:B------:R-:W-:Y:S05]  /*33e50*/  BRA `(.L_x_11151) ;  /* 0xfffffec800bc7947 */ /* 0x000fea000383ffff */
.L_x_11184:
[----:B------:R-:W-:Y:S02]  /*33e60*/  IMAD.MOV.U32 R13, RZ, RZ, R4 ;  /* 0x000000ffff0d7224 */ /* 0x000fe400078e0004 */
[----:B------:R-:W-:Y:S02]  /*33e70*/  IMAD.MOV.U32 R12, RZ, RZ, RZ ;  /* 0x000000ffff0c7224 */ /* 0x000fe400078e00ff */
[----:B------:R-:W-:Y:S02]  /*33e80*/  IMAD.MOV.U32 R11, RZ, RZ, 0x1f ;  /* 0x0000001fff0b7424 */ /* 0x000fe400078e00ff */
[----:B------:R-:W-:-:S07]  /*33e90*/  IMAD.MOV.U32 R15, RZ, RZ, -0x1 ;  /* 0xffffffffff0f7424 */ /* 0x000fce00078e00ff */
[----:B0-----:R-:W-:Y:S05]  /*33ea0*/  WARPSYNC.COLLECTIVE R15, `(.L_x_11267) ;  /* 0x000000000f087348 */ /* 0x001fea0003c00000 */
[----:B------:R1:W2:Y:S02]  /*33eb0*/  SHFL.IDX P6, R14, R13, R12, R11 ;  /* 0x0000000c0d0e7389 */ /* 0x0002a400000c000b */
[----:B012---:R-:W-:Y:S01]  /*33ec0*/  ENDCOLLECTIVE ;  /* 0x000000000000791b */ /* 0x007fe20003800000 */
.L_x_11267:
[----:B------:R-:W-:Y:S05]  /*33ed0*/  BRA `(.L_x_11268) ;  /* 0xffffffbc00a07947 */ /* 0x000fea000383ffff */
.L_x_11186:
[----:B------:R-:W-:Y:S01]  /*33ee0*/  BSSY B0, `(.L_x_11269) ;  /* 0x0000006000007945 */ /* 0x000fe20003800000 */
[----:B------:R-:W-:-:S07]  /*33ef0*/  IMAD.MOV.U32 R15, RZ, RZ, -0x1 ;  /* 0xffffffffff0f7424 */ /* 0x000fce00078e00ff */
[----:B01----:R-:W-:Y:S05]  /*33f00*/  WARPSYNC.COLLECTIVE R15, `(.L_x_11270) ;  /* 0x000000000f0c7348 */ /* 0x003fea0003c00000 */
[----:B------:R-:W-:Y:S02]  /*33f10*/  ELECT P6, UR62, PT ;  /* 0x00000000003e782f */ /* 0x000fe400038c0000 */
[----:B------:R-:W-:Y:S01]  /*33f20*/  MOV R14, UR62 ;  /* 0x0000003e000e7c02 */ /* 0x000fe20008000f00 */
[----:B01----:R-:W-:Y:S10]  /*33f30*/  ENDCOLLECTIVE ;  /* 0x000000000000791b */ /* 0x003ff40003800000 */
.L_x_11270:
[----:B------:R-:W-:Y:S05]  /*33f40*/  BSYNC B0 ;  /* 0x0000000000007941 */ /* 0x000fea0003800000 */
.L_x_11269:
[----:B------:R-:W-:Y:S05]  /*33f50*/  BRA `(.L_x_11271) ;  /* 0xffffffbc00a47947 */ /* 0x000fea000383ffff */
.L_x_11188:
[----:B--2---:R-:W-:-:S04]  /*33f60*/  IMAD.U32 R3, RZ, RZ, UR38 ;  /* 0x00000026ff037e24 */ /* 0x004fc8000f8e00ff */
[----:B------:R2:W3:Y:S03]  /*33f70*/  SYNCS.PHASECHK.TRANS64.TRYWAIT P0, [R3+URZ+0x32440], R0 ;  /* 0x03244000030075a7 */ /* 0x0004e6000800017f */
[----:B---3--:R-:W-:Y:S05]  /*33f80*/  @!P0 NANOSLEEP.SYNCS 0x989680 ;  /* 0x009896800000895d */ /* 0x008fea0003900000 */
[----:B------:R-:W3:Y:S02]  /*33f90*/  @!P0 SYNCS.PHASECHK.TRANS64 P0, [R3+URZ+0x32440], R0 ;  /* 0x03244000030085a7 */ /* 0x000ee4000800007f */
[----:B---3--:R-:W-:Y:S05]  /*33fa0*/  @!P0 BRA `(.L_x_11188) ;  /* 0xfffffffc00ec8947 */ /* 0x008fea000383ffff */
[----:B------:R-:W-:Y:S05]  /*33fb0*/  BRA `(.L_x_11272) ;  /* 0xffffffc000007947 */ /* 0x000fea000383ffff */
.L_x_11191:
[----:B------:R-:W-:Y:S01]  /*33fc0*/  IMAD.MOV.U32 R13, RZ, RZ, R3 ;  /* 0x000000ffff0d7224 */ /* 0x000fe200078e0003 */
[----:B------:R0:W-:Y:S01]  /*33fd0*/  STL [R1+0xa70], R16 ;  /* 0x000a701001007387 */ /* 0x0001e20000100800 */
[----:B------:R-:W-:Y:S02]  /*33fe0*/  IMAD.MOV.U32 R12, RZ, RZ, RZ ;  /* 0x000000ffff0c7224 */ /* 0x000fe400078e00ff */
[----:B------:R-:W-:Y:S02]  /*33ff0*/  IMAD.MOV.U32 R11, RZ, RZ, 0x181f ;  /* 0x0000181fff0b7424 */ /* 0x000fe400078e00ff */
[----:B------:R-:W-:-:S07]  /*34000*/  IMAD.MOV.U32 R15, RZ, RZ, -0x1 ;  /* 0xffffffffff0f7424 */ /* 0x000fce00078e00ff */
[----:B0-----:R-:W-:Y:S05]  /*34010*/  WARPSYNC.COLLECTIVE R15, `(.L_x_11273) ;  /* 0x000000000f087348 */ /* 0x001fea0003c00000 */
[----:B------:R1:W2:Y:S02]  /*34020*/  SHFL.IDX P6, R14, R13, R12, R11 ;  /* 0x0000000c0d0e7389 */ /* 0x0002a400000c000b */
[----:B012---:R-:W-:Y:S01]  /*34030*/  ENDCOLLECTIVE ;  /* 0x000000000000791b */ /* 0x007fe20003800000 */
.L_x_11273:
[----:B------:R-:W-:-:S05]  /*34040*/  VIADD R16, R6, UR39 ;  /* 0x0000002706107c36 */ /* 0x000fca0008000000 */
[----:B------:R0:W-:Y:S01]  /*34050*/  STL [R1+0x474], R16 ;  /* 0x0004741001007387 */ /* 0x0001e20000100800 */
[----:B------:R-:W-:Y:S02]  /*34060*/  IMAD.MOV.U32 R13, RZ, RZ, R0 ;  /* 0x000000ffff0d7224 */ /* 0x000fe400078e0000 */
[----:B------:R-:W-:-:S07]  /*34070*/  IMAD.MOV.U32 R4, RZ, RZ, R14 ;  /* 0x000000ffff047224 */ /* 0x000fce00078e000e */
[----:B0-----:R-:W-:Y:S05]  /*34080*/  WARPSYNC.COLLECTIVE R15, `(.L_x_11274) ;  /* 0x000000000f087348 */ /* 0x001fea0003c00000 */
[----:B------:R1:W2:Y:S02]  /*34090*/  SHFL.IDX P6, R14, R13, R12, R11 ;  /* 0x0000000c0d0e7389 */ /* 0x0002a400000c000b */
[----:B012---:R-:W-:Y:S01]  /*340a0*/  ENDCOLLECTIVE ;  /* 0x000000000000791b */ /* 0x007fe20003800000 */
.L_x_11274:
        /* <DEDUP_REMOVED lines=10> */
.L_x_11275:
        /* <DEDUP_REMOVED lines=10> */
.L_x_11276:
[----:B------:R-:W-:Y:S01]  /*341f0*/  @!PT LDS RZ, [RZ] ;  /* 0x00000000fffff984 */ /* 0x000fe20000000800 */
[----:B------:R-:W-:Y:S01]  /*34200*/  @!PT LDS RZ, [RZ] ;  /* 0x00000000fffff984 */ /* 0x000fe20000000800 */
[----:B------:R-:W-:Y:S01]  /*34210*/  @!PT LDS RZ, [RZ] ;  /* 0x00000000fffff984 */ /* 0x000fe20000000800 */
[----:B------:R0:W-:Y:S01]  /*34220*/  @!P1 LDGSTS.E.BYPASS.LTC128B.128 [R7+0x18400], desc[UR44][R4.64], !P0 ;  /* 0x1840000004079fae */ /* 0x0001e2000c101d6c */
[----:B------:R-:W-:Y:S02]  /*34230*/  IMAD.MOV.U32 R13, RZ, RZ, R3 ;  /* 0x000000ffff0d7224 */ /* 0x000fe400078e0003 */
[C---:B0-----:R-:W-:Y:S02]  /*34240*/  VIADD R5, R16.reuse, 0x10 ;  /* 0x0000001010057836 */ /* 0x041fe40000000000 */
[----:B------:R-:W-:Y:S02]  /*34250*/  IMAD.MOV.U32 R12, RZ, RZ, 0x2 ;  /* 0x00000002ff0c7424 */ /* 0x000fe400078e00ff */
[----:B------:R-:W-:Y:S01]  /*34260*/  VIADD R7, R16, 0x20 ;  /* 0x0000002010077836 */ /* 0x000fe20000000000 */
[----:B------:R-:W-:Y:S01]  /*34270*/  ISETP.GE.AND P2, PT, R5, R2, PT ;  /* 0x000000020500720c */ /* 0x000fe20003f46270 */
[----:B------:R0:W-:Y:S01]  /*34280*/  STL [R1+0x494], R5 ;  /* 0x0004940501007387 */ /* 0x0001e20000100800 */
[----:B------:R-:W-:-:S11]  /*34290*/  IMAD.MOV.U32 R6, RZ, RZ, R14 ;  /* 0x000000ffff067224 */ /* 0x000fd600078e000e */
[----:B0-----:R-:W-:Y:S05]  /*342a0*/  WARPSYNC.COLLECTIVE R15, `(.L_x_11277) ;  /* 0x000000000f087348 */ /* 0x001fea0003c00000 */
[----:B------:R1:W2:Y:S02]  /*342b0*/  SHFL.IDX P6, R14, R13, R12, R11 ;  /* 0x0000000c0d0e7389 */ /* 0x0002a400000c000b */
[----:B012---:R-:W-:Y:S01]  /*342c0*/  ENDCOLLECTIVE ;  /* 0x000000000000791b */ /* 0x007fe20003800000 */
.L_x_11277:
[----:B------:R0:W-:Y:S01]  /*342d0*/  STL [R1+0x4a0], R7 ;  /* 0x0004a00701007387 */ /* 0x0001e20000100800 */
[----:B------:R-:W-:Y:S02]  /*342e0*/  @!P2 LEA R4, P1, R10, R6, 0x1 ;  /* 0x000000060a04a211 */ /* 0x000fe400078208ff */
[----:B------:R-:W-:-:S03]  /*342f0*/  @!P2 LEA R6, R9, UR38, 0x1 ;  /* 0x000000260906ac11 */ /* 0x000fc6000f8e08ff */
[----:B------:R-:W-:Y:S01]  /*34300*/  @!P2 IMAD.X R5, RZ, RZ, R8, P1 ;  /* 0x000000ffff05a224 */ /* 0x000fe200008e0608 */
[----:B------:R-:W-:Y:S01]  /*34310*/  ISETP.GE.AND P1, PT, R7, R2, PT ;  /* 0x000000020700720c */ /* 0x000fe20003f26270 */
[----:B------:R-:W-:Y:S02]  /*34320*/  IMAD.MOV.U32 R13, RZ, RZ, R0 ;  /* 0x000000ffff0d7224 */ /* 0x000fe400078e0000 */
[----:B0-----:R-:W-:Y:S01]  /*34330*/  VIADD R7, R16, 0x30 ;  /* 0x0000003010077836 */ /* 0x001fe20000000000 */
[----:B------:R-:W-:Y:S01]  /*34340*/  @!PT LDS RZ, [RZ] ;  /* 0x00000000fffff984 */ /* 0x000fe20000000800 */
[----:B------:R-:W-:Y:S01]  /*34350*/  @!PT LDS RZ, [RZ] ;  /* 0x00000000fffff984 */ /* 0x000fe20000000800 */
[----:B------:R-:W-:Y:S01]  /*34360*/  @!PT LDS RZ, [RZ] ;  /* 0x00000000fffff984 */ /* 0x000fe20000000800 */
[----:B------:R0:W-:Y:S04]  /*34370*/  @!P2 LDGSTS.E.BYPASS.LTC128B.128 [R6+0x18c00], desc[UR44][R4.64], !P0 ;  /* 0x18c000000406afae */ /* 0x0001e8000c101d6c */
[----:B------:R1:W-:Y:S01]  /*34380*/  STL [R1+0x4a4], R7 ;  /* 0x0004a40701007387 */ /* 0x0003e20000100800 */
[----:B0-----:R-:W-:-:S04]  /*34390*/  IMAD.MOV.U32 R4, RZ, RZ, R14 ;  /* 0x000000ffff047224 */ /* 0x001fc800078e000e */
[----:B------:R-:W-:-:S07]  /*343a0*/  @!P1 LEA R6, R9, UR38, 0x1 ;  /* 0x0000002609069c11 */ /* 0x000fce000f8e08ff */
[----:B-1----:R-:W-:Y:S05]  /*343b0*/  WARPSYNC.COLLECTIVE R15, `(.L_x_11278) ;  /* 0x000000000f087348 */ /* 0x002fea0003c00000 */
[----:B------:R0:W2:Y:S02]  /*343c0*/  SHFL.IDX P6, R14, R13, R12, R11 ;  /* 0x0000000c0d0e7389 */ /* 0x0000a400000c000b */
[----:B012---:R-:W-:Y:S01]  /*343d0*/  ENDCOLLECTIVE ;  /* 0x000000000000791b */ /* 0x007fe20003800000 */
.L_x_11278:
[----:B------:R-:W-:Y:S02]  /*343e0*/  IMAD.MOV.U32 R13, RZ, RZ, R3 ;  /* 0x000000ffff0d7224 */ /* 0x000fe400078e0003 */
[----:B------:R-:W-:Y:S02]  /*343f0*/  IMAD.MOV.U32 R12, RZ, RZ, 0x3 ;  /* 0x00000003ff0c7424 */ /* 0x000fe400078e00ff */
[----:B------:R-:W-:-:S07]  /*34400*/  IMAD.MOV.U32 R5, RZ, RZ, R14 ;  /* 0x000000ffff057224 */ /* 0x000fce00078e000e */
[----:B------:R-:W-:Y:S05]  /*34410*/  WARPSYNC.COLLECTIVE R15, `(.L_x_11279) ;  /* 0x000000000f087348 */ /* 0x000fea0003c00000 */
[----:B------:R0:W1:Y:S02]  /*34420*/  SHFL.IDX P6, R14, R13, R12, R11 ;  /* 0x0000000c0d0e7389 */ /* 0x00006400000c000b */
[----:B01----:R-:W-:Y:S01]  /*34430*/  ENDCOLLECTIVE ;  /* 0x000000000000791b */ /* 0x003fe20003800000 */
.L_x_11279:
        /* <DEDUP_REMOVED lines=17> */
.L_x_11280:
[----:B------:R-:W-:Y:S01]  /*34550*/  @!P1 LEA R6, R9, UR38, 0x1 ;  /* 0x0000002609069c11 */ /* 0x000fe2000f8e08ff */
[----:B------:R-:W-:Y:S02]  /*34560*/  IMAD.MOV.U32 R13, RZ, RZ, R3 ;  /* 0x000000ffff0d7224 */ /* 0x000fe400078e0003 */
[----:B------:R-:W-:Y:S02]  /*34570*/  IMAD.MOV.U32 R12, RZ, RZ, 0x4 ;  /* 0x00000004ff0c7424 */ /* 0x000fe400078e00ff */
[----:B------:R-:W-:-:S07]  /*34580*/  IMAD.MOV.U32 R5, RZ, RZ, R14 ;  /* 0x000000ffff057224 */ /* 0x000fce00078e000e */
[----:B------:R-:W-:Y:S05]  /*34590*/  WARPSYNC.COLLECTIVE R15, `(.L_x_11281) ;  /* 0x000000000f087348 */ /* 0x000fea0003c00000 */
[----:B------:R0:W1:Y:S02]  /*345a0*/  SHFL.IDX P6, R14, R13, R12, R11 ;  /* 0x0000000c0d0e7389 */ /* 0x00006400000c000b */
[----:B01----:R-:W-:Y:S01]  /*345b0*/  ENDCOLLECTIVE ;  /* 0x000000000000791b */ /* 0x003fe20003800000 */
.L_x_11281:
        /* <DEDUP_REMOVED lines=17> */
.L_x_11282:
[----:B------:R-:W-:Y:S02]  /*346d0*/  IMAD.MOV.U32 R13, RZ, RZ, R3 ;  /* 0x000000ffff0d7224 */ /* 0x000fe400078e0003 */
[----:B------:R-:W-:Y:S02]  /*346e0*/  IMAD.MOV.U32 R12, RZ, RZ, 0x5 ;  /* 0x00000005ff0c7424 */ /* 0x000fe400078e00ff */
[----:B------:R-:W-:-:S07]  /*346f0*/  IMAD.MOV.U32 R4, RZ, RZ, R14 ;  /* 0x000000ffff047224 */ /* 0x000fce00078e000e */
[----:B------:R-:W-:Y:S05]  /*34700*/  WARPSYNC.COLLECTIVE R15, `(.L_x_11283) ;  /* 0x000000000f087348 */ /* 0x000fea0003c00000 */
[----:B------:R0:W1:Y:S02]  /*34710*/  SHFL.IDX P6, R14, R13, R12, R11 ;  /* 0x0000000c0d0e7389 */ /* 0x00006400000c000b */
[----:B01----:R-:W-:Y:S01]  /*34720*/  ENDCOLLECTIVE ;  /* 0x000000000000791b */ /* 0x003fe20003800000 */
.L_x_11283:
[----:B------:R-:W-:-:S05]  /*34730*/  @!P1 LEA R5, P2, R10, R4, 0x1 ;  /* 0x000000040a059211 */ /* 0x000fca00078408ff */
[----:B------:R-:W-:Y:S01]  /*34740*/  @!P1 IMAD.X R4, RZ, RZ, R6, P2 ;  /* 0x000000ffff049224 */ /* 0x000fe200010e0606 */
[----:B------:R-:W-:-:S04]  /*34750*/  @!P1 LEA R6, R9, UR38, 0x1 ;  /* 0x0000002609069c11 */ /* 0x000fc8000f8e08ff */
        /* <DEDUP_REMOVED lines=10> */
[----:B------:R1:W5:Y:S02]  /*34800*/  LDL.LU R16, [R1+0xa70] ;  /* 0x000a700001107983 */ /* 0x0003640000300800 */
[----:B01----:R-:W-:-:S08]  /*34810*/  IMAD.MOV.U32 R6, RZ, RZ, R14 ;  /* 0x000000ffff067224 */ /* 0x003fd000078e000e */
[----:B-----5:R-:W-:Y:S05]  /*34820*/  WARPSYNC.COLLECTIVE R15, `(.L_x_11284) ;  /* 0x000000000f087348 */ /* 0x020fea0003c00000 */
[----:B------:R0:W1:Y:S02]  /*34830*/  SHFL.IDX P6, R14, R13, R12, R11 ;  /* 0x0000000c0d0e7389 */ /* 0x00006400000c000b */
[----:B01---5:R-:W-:Y:S01]  /*34840*/  ENDCOLLECTIVE ;  /* 0x000000000000791b */ /* 0x023fe20003800000 */
.L_x_11284:
[----:B------:R-:W-:Y:S02]  /*34850*/  IMAD.MOV.U32 R13, RZ, RZ, R3 ;  /* 0x000000ffff0d7224 */ /* 0x000fe400078e0003 */
[----:B------:R-:W-:Y:S02]  /*34860*/  IMAD.MOV.U32 R12, RZ, RZ, 0x6 ;  /* 0x00000006ff0c7424 */ /* 0x000fe400078e00ff */
[----:B------:R-:W-:-:S07]  /*34870*/  IMAD.MOV.U32 R4, RZ, RZ, R14 ;  /* 0x000000ffff047224 */ /* 0x000fce00078e000e */
[----:B------:R-:W-:Y:S05]  /*34880*/  WARPSYNC.COLLECTIVE R15, `(.L_x_11285) ;  /* 0x000000000f087348 */ /* 0x000fea0003c00000 */
[----:B------:R0:W1:Y:S02]  /*34890*/  SHFL.IDX P6, R14, R13, R12, R11 ;  /* 0x0000000c0d0e7389 */ /* 0x00006400000c000b */
[----:B01----:R-:W-:Y:S01]  /*348a0*/  ENDCOLLECTIVE ;  /* 0x000000000000791b */ /* 0x003fe20003800000 */
.L_x_11285:
        /* <DEDUP_REMOVED lines=15> */
.L_x_11286:
[----:B------:R-:W-:Y:S01]  /*349a0*/  ISETP.GE.AND P1, PT, R7, R2, PT ;  /* 0x000000020700720c */ /* 0x000fe20003f26270 */
[----:B------:R-:W-:Y:S02]  /*349b0*/  IMAD.MOV.U32 R13, RZ, RZ, R3 ;  /* 0x000000ffff0d7224 */ /* 0x000fe400078e0003 */
[----:B------:R-:W-:Y:S02]  /*349c0*/  IMAD.MOV.U32 R12, RZ, RZ, 0x7 ;  /* 0x00000007ff0c7424 */ /* 0x000fe400078e00ff */
[----:B------:R-:W-:-:S08]  /*349d0*/  IMAD.MOV.U32 R4, RZ, RZ, R14 ;  /* 0x000000ffff047224 */ /* 0x000fd000078e000e */
[----:B------:R-:W-:Y:S05]  /*349e0*/  WARPSYNC.COLLECTIVE R15, `(.L_x_11287) ;  /* 0x000000000f087348 */ /* 0x000fea0003c00000 */
[----:B------:R0:W1:Y:S02]  /*349f0*/  SHFL.IDX P6, R14, R13, R12, R11 ;  /* 0x0000000c0d0e7389 */ /* 0x00006400000c000b */
[----:B01----:R-:W-:Y:S01]  /*34a00*/  ENDCOLLECTIVE ;  /* 0x000000000000791b */ /* 0x003fe20003800000 */
.L_x_11287:
[----:B------:R-:W-:-:S05]  /*34a10*/  @!P1 LEA R5, P2, R10, R4, 0x1 ;  /* 0x000000040a059211 */ /* 0x000fca00078408ff */
[----:B------:R-:W-:-:S05]  /*34a20*/  @!P1 IMAD.X R4, RZ, RZ, R6, P2 ;  /* 0x000000ffff049224 */ /* 0x000fca00010e0606 */
[----:B------:R-:W-:Y:S01]  /*34a30*/  @!P1 LOP3.LUT R5, R5, R4, RZ, 0x3c, !PT ;  /* 0x0000000405059212 */ /* 0x000fe200078e3cff */
[----:B------:R-:W-:-:S03]  /*34a40*/  IMAD.MOV.U32 R13, RZ, RZ, R0 ;  /* 0x000000ffff0d7224 */ /* 0x000fc600078e0000 */
[----:B------:R-:W-:Y:S02]  /*34a50*/  @!P1 LOP3.LUT R4, R5, R4, RZ, 0x3c, !PT ;  /* 0x0000000405049212 */ /* 0x000fe400078e3cff */
[----:B------:R-:W-:Y:S02]  /*34a60*/  @!P1 LEA R6, R9, UR38, 0x1 ;  /* 0x0000002609069c11 */ /* 0x000fe4000f8e08ff */
[----:B------:R-:W-:Y:S01]  /*34a70*/  @!P1 LOP3.LUT R5, R5, R4, RZ, 0x3c, !PT ;  /* 0x0000000405059212 */ /* 0x000fe200078e3cff */
[----:B------:R-:W-:-:S07]  /*34a80*/  IMAD.MOV.U32 R3, RZ, RZ, R14 ;  /* 0x000000ffff037224 */ /* 0x000fce00078e000e */
[----:B------:R-:W-:Y:S05]  /*34a90*/  WARPSYNC.COLLECTIVE R15, `(.L_x_11288) ;  /* 0x000000000f087348 */ /* 0x000fea0003c00000 */
[----:B------:R0:W1:Y:S02]  /*34aa0*/  SHFL.IDX P6, R14, R13, R12, R11 ;  /* 0x0000000c0d0e7389 */ /* 0x00006400000c000b */
[----:B01----:R-:W-:Y:S01]  /*34ab0*/  ENDCOLLECTIVE ;  /* 0x000000000000791b */ /* 0x003fe20003800000 */
.L_x_11288:
[----:B------:R0:W-:Y:S04]  /*34ac0*/  STL [R1+0x4b0], R7 ;  /* 0x0004b00701007387 */ /* 0x0001e80000100800 */
[----:B------:R-:W-:Y:S01]  /*34ad0*/  @!PT LDS RZ, [RZ] ;  /* 0x00000000fffff984 */ /* 0x000fe20000000800 */
[----:B------:R-:W-:Y:S01]  /*34ae0*/  @!PT LDS RZ, [RZ] ;  /* 0x00000000fffff984 */ /* 0x000fe20000000800 */
[----:B------:R-:W-:Y:S01]  /*34af0*/  @!PT LDS RZ, [RZ] ;  /* 0x00000000fffff984 */ /* 0x000fe20000000800 */
[----:B------:R0:W-:Y:S01]  /*34b00*/  @!P1 LDGSTS.E.BYPASS.LTC128B.128 [R6+0x1b400], desc[UR44][R4.64], !P0 ;  /* 0x1b40000004069fae */ /* 0x0001e2000c101d6c */
[----:B------:R-:W-:Y:S01]  /*34b10*/  IMAD.MOV.U32 R0, RZ, RZ, R14 ;  /* 0x000000ffff007224 */ /* 0x000fe200078e000e */
[----:B------:R-:W-:Y:S06]  /*34b20*/  BRA `(.L_x_11289) ;  /* 0xffffffc0000c7947 */ /* 0x000fec000383ffff */
.L_x_11193:
        /* <DEDUP_REMOVED lines=8> */
.L_x_11291:
[----:B------:R-:W-:Y:S05]  /*34bb0*/  BSYNC B0 ;  /* 0x0000000000007941 */ /* 0x000fea0003800000 */
.L_x_11290:
[----:B------:R-:W0:Y:S01]  /*34bc0*/  S2R R7, SR_TID.X ;  /* 0x0000000000077919 */ /* 0x000e220000002100 */
[----:B------:R-:W1:Y:S01]  /*34bd0*/  S2R R3, SR_TID.X ;  /* 0x0000000000037919 */ /* 0x000e620000002100 */
[----:B------:R-:W-:Y:S02]  /*34be0*/  IMAD.MOV.U32 R13, RZ, RZ, R5 ;  /* 0x000000ffff0d7224 */ /* 0x000fe400078e0005 */
[----:B------:R-:W-:Y:S02]  /*34bf0*/  IMAD.MOV.U32 R12, RZ, RZ, RZ ;  /* 0x000000ffff0c7224 */ /* 0x000fe400078e00ff */
[----:B------:R-:W-:Y:S02]  /*34c00*/  IMAD.MOV.U32 R11, RZ, RZ, 0x181f ;  /* 0x0000181fff0b7424 */ /* 0x000fe400078e00ff */
[----:B------:R-:W-:Y:S02]  /*34c10*/  IMAD.MOV.U32 R15, RZ, RZ, -0x1 ;  /* 0xffffffffff0f7424 */ /* 0x000fe400078e00ff */
[----:B------:R-:W-:-:S07]  /*34c20*/  IMAD.MOV.U32 R2, RZ, RZ, R14 ;  /* 0x000000ffff027224 */ /* 0x000fce00078e000e */
[----:B01----:R-:W-:Y:S05]  /*34c30*/  WARPSYNC.COLLECTIVE R15, `(.L_x_11292) ;  /* 0x000000000f087348 */ /* 0x003fea0003c00000 */
[----:B------:R2:W3:Y:S02]  /*34c40*/  SHFL.IDX P6, R14, R13, R12, R11 ;  /* 0x0000000c0d0e7389 */ /* 0x0004e400000c000b */
[----:B0123--:R-:W-:Y:S01]  /*34c50*/  ENDCOLLECTIVE ;  /* 0x000000000000791b */ /* 0x00ffe20003800000 */
.L_x_11292:
[----:B------:R-:W-:Y:S01]  /*34c60*/  ULDC UR4, c[0x0][0x288] ;  /* 0x0000a20000047ab9 */ /* 0x000fe20000000800 */
[----:B------:R-:W2:Y:S01]  /*34c70*/  LDL.LU R13, [R1+0x4a0] ;  /* 0x0004a000010d7983 */ /* 0x000ea20000300800 */
[----:B------:R-:W-:-:S03]  /*34c80*/  LOP3.LUT R7, R7, 0x7f, RZ, 0xc0, !PT ;  /* 0x0000007f07077812 */ /* 0x000fc600078ec0ff */
[----:B------:R-:W3:Y:S02]  /*34c90*/  LDL.LU R12, [R1+0x4a4] ;  /* 0x0004a400010c7983 */ /* 0x000ee40000300800 */
[----:B------:R-:W-:Y:S02]  /*34ca0*/  IMAD.SHL.U32 R9, R7, 0x8, RZ ;  /* 0x0000000807097824 */ /* 0x000fe400078e00ff */
[----:B------:R-:W4:Y:S01]  /*34cb0*/  LDL.LU R11, [R1+0x4a8] ;  /* 0x0004a800010b7983 */ /* 0x000f220000300800 */
[----:B------:R-:W-:-:S03]  /*34cc0*/  IMAD.SHL.U32 R7, R3, 0x8, RZ ;  /* 0x0000000803077824 */ /* 0x000fc600078e00ff */
[----:B------:R-:W4:Y:S02]  /*34cd0*/  LDL.LU R15, [R1+0x4ac] ;  /* 0x0004ac00010f7983 */ /* 0x000f240000300800 */
[----:B------:R-:W-:-:S04]  /*34ce0*/  LOP3.LUT R7, R7, 0x1f8, RZ, 0xc0, !PT ;  /* 0x000001f807077812 */ /* 0x000fc800078ec0ff */
[----:B------:R-:W-:Y:S01]  /*34cf0*/  LOP3.LUT R7, R7, 0x38, R3, 0x78, !PT ;  /* 0x0000003807077812 */ /* 0x000fe200078e7803 */
[----:B------:R-:W-:Y:S02]  /*34d00*/  IMAD.MOV.U32 R3, RZ, RZ, R14 ;  /* 0x000000ffff037224 */ /* 0x000fe400078e000e */
[----:B------:R-:W3:Y:S01]  /*34d10*/  LDL.LU R14, [R1+0x494] ;  /* 0x00049400010e7983 */ /* 0x000ee20000300800 */
[----:B------:R-:W-:Y:S01]  /*34d20*/  IMAD R0, R6, UR4, RZ ;  /* 0x0000000406007c24 */ /* 0x000fe2000f8e02ff */
[----:B------:R-:W-:Y:S02]  /*34d30*/  LOP3.LUT R7, R7, 0x200, R9, 0xf8, !PT ;  /* 0x0000020007077812 */ /* 0x000fe400078ef809 */
[----:B------:R-:W4:Y:S04]  /*34d40*/  LDL.LU R6, [R1+0x474] ;  /* 0x0004740001067983 */ /* 0x000f280000300800 */
[----:B------:R0:W5:Y:S01]  /*34d50*/  LDL.LU R9, [R1+0x4b0] ;  /* 0x0004b00001097983 */ /* 0x0001620000300800 */
[----:B------:R-:W-:-:S02]  /*34d60*/  LOP3.LUT R17, R17, 0xffffffbf, RZ, 0xc0, !PT ;  /* 0xffffffbf11117812 */ /* 0x000fc400078ec0ff */
[-C--:B--2---:R-:W-:Y:S02]  /*34d70*/  ISETP.GE.AND P5, PT, R13, R0.reuse, PT ;  /* 0x000000000d00720c */ /* 0x084fe40003fa6270 */
[----:B---3--:R-:W-:-:S13]  /*34d80*/  ISETP.GE.AND P6, PT, R14, R0, PT ;  /* 0x000000000e00720c */ /* 0x008fda0003fc6270 */
[----:B------:R-:W-:Y:S02]  /*34d90*/  @P6 LOP3.LUT R17, R17, 0x40, RZ, 0xfc, !PT ;  /* 0x0000004011116812 */ /* 0x000fe400078efcff */
[----:B------:R-:W-:Y:S02]  /*34da0*/  ISETP.GE.AND P6, PT, R12, R0, PT ;  /* 0x000000000c00720c */ /* 0x000fe40003fc6270 */
[----:B------:R-:W-:-:S04]  /*34db0*/  LOP3.LUT R17, R17, 0xffffffdf, RZ, 0xc0, !PT ;  /* 0xffffffdf11117812 */ /* 0x000fc800078ec0ff */
[----:B------:R-:W-:Y:S02]  /*34dc0*/  @P5 LOP3.LUT R17, R17, 0x20, RZ, 0xfc, !PT ;  /* 0x0000002011115812 */ /* 0x000fe400078efcff */
[----:B----4-:R-:W-:Y:S02]  /*34dd0*/  ISETP.GE.AND P5, PT, R11, R0, PT ;  /* 0x000000000b00720c */ /* 0x010fe40003fa6270 */
[----:B------:R-:W-:-:S04]  /*34de0*/  LOP3.LUT R17, R17, 0xffffffef, RZ, 0xc0, !PT ;  /* 0xffffffef11117812 */ /* 0x000fc800078ec0ff */
[----:B------:R-:W-:-:S04]  /*34df0*/  @P6 LOP3.LUT R17, R17, 0x10, RZ, 0xfc, !PT ;  /* 0x0000001011116812 */ /* 0x000fc800078efcff */
[----:B------:R-:W-:Y:S02]  /*34e00*/  LOP3.LUT R17, R17, 0xfffffff7, RZ, 0xc0, !PT ;  /* 0xfffffff711117812 */ /* 0x000fe400078ec0ff */
[-C--:B------:R-:W-:Y:S02]  /*34e10*/  ISETP.GE.AND P6, PT, R15, R0.reuse, PT ;  /* 0x000000000f00720c */ /* 0x080fe40003fc6270 */
[----:B------:R-:W-:Y:S02]  /*34e20*/  ISETP.GE.AND P4, PT, R6, R0, PT ;  /* 0x000000000600720c */ /* 0x000fe40003f86270 */
[----:B------:R-:W-:-:S04]  /*34e30*/  @P5 LOP3.LUT R17, R17, 0x8, RZ, 0xfc, !PT ;  /* 0x0000000811115812 */ /* 0x000fc800078efcff */
[----:B------:R-:W-:-:S04]  /*34e40*/  LOP3.LUT R17, R17, 0xffdfffff, RZ, 0xc0, !PT ;  /* 0xffdfffff11117812 */ /* 0x000fc800078ec0ff */
[----:B------:R-:W-:-:S04]  /*34e50*/  LOP3.LUT R17, R17, 0xfffffffb, RZ, 0xc0, !PT ;  /* 0xfffffffb11117812 */ /* 0x000fc800078ec0ff */
[----:B------:R-:W-:Y:S02]  /*34e60*/  @P6 LOP3.LUT R17, R17, 0x4, RZ, 0xfc, !PT ;  /* 0x0000000411116812 */ /* 0x000fe400078efcff */
[----:B------:R-:W-:Y:S01]  /*34e70*/  @!P4 LEA R3, P6, R10, R3, 0x1 ;  /* 0x000000030a03c211 */ /* 0x000fe200078c08ff */
[----:B------:R-:W-:Y:S02]  /*34e80*/  IMAD.MOV.U32 R13, RZ, RZ, R4 ;  /* 0x000000ffff0d7224 */ /* 0x000fe400078e0004 */
[----:B------:R-:W-:Y:S02]  /*34e90*/  IMAD.MOV.U32 R12, RZ, RZ, 0x1 ;  /* 0x00000001ff0c7424 */ /* 0x000fe400078e00ff */
[----:B------:R-:W-:Y:S02]  /*34ea0*/  IMAD.MOV.U32 R11, RZ, RZ, 0x181f ;  /* 0x0000181fff0b7424 */ /* 0x000fe400078e00ff */
[----:B------:R-:W-:Y:S02]  /*34eb0*/  IMAD.MOV.U32 R15, RZ, RZ, -0x1 ;  /* 0xffffffffff0f7424 */ /* 0x000fe400078e00ff */
[----:B0-----:R-:W-:-:S07]  /*34ec0*/  @!P4 IMAD.X R2, RZ, RZ, R2, P6 ;  /* 0x000000ffff02c224 */ /* 0x001fce00030e0602 */
[----:B-----5:R-:W-:Y:S05]  /*34ed0*/  WARPSYNC.COLLECTIVE R15, `(.L_x_11293) ;  /* 0x000000000f087348 */ /* 0x020fea0003c00000 */
[----:B------:R0:W1:Y:S02]  /*34ee0*/  SHFL.IDX P6, R14, R13, R12, R11 ;  /* 0x0000000c0d0e7389 */ /* 0x00006400000c000b */
[----:B01---5:R-:W-:Y:S01]  /*34ef0*/  ENDCOLLECTIVE ;  /* 0x000000000000791b */ /* 0x023fe20003800000 */
.L_x_11293:
[----:B------:R-:W-:Y:S02]  /*34f00*/  ISETP.GE.AND P5, PT, R9, R0, PT ;  /* 0x000000000900720c */ /* 0x000fe40003fa6270 */
[----:B------:R-:W-:Y:S01]  /*34f10*/  @!P4 LOP3.LUT R3, R3, R2, RZ, 0x3c, !PT ;  /* 0x000000020303c212 */ /* 0x000fe200078e3cff */
[----:B------:R-:W-:-:S03]  /*34f20*/  IMAD.MOV.U32 R13, RZ, RZ, R5 ;  /* 0x000000ffff0d7224 */ /* 0x000fc600078e0005 */
[----:B------:R-:W-:Y:S01]  /*34f30*/  @!P4 LOP3.LUT R2, R3, R2, RZ, 0x3c, !PT ;  /* 0x000000020302c212 */ /* 0x000fe200078e3cff */
[----:B------:R-:W-:-:S07]  /*34f40*/  IMAD.MOV.U32 R6, RZ, RZ, R14 ;  /* 0x000000ffff067224 */ /* 0x000fce00078e000e */
[----:B------:R-:W-:Y:S05]  /*34f50*/  WARPSYNC.COLLECTIVE R15, `(.L_x_11294) ;  /* 0x000000000f087348 */ /* 0x000fea0003c00000 */
[----:B------:R0:W1:Y:S02]  /*34f60*/  SHFL.IDX P6, R14, R13, R12, R11 ;  /* 0x0000000c0d0e7389 */ /* 0x00006400000c000b */
[----:B01----:R-:W-:Y:S01]  /*34f70*/  ENDCOLLECTIVE ;  /* 0x000000000000791b */ /* 0x003fe20003800000 */
.L_x_11294:
[----:B------:R-:W-:Y:S02]  /*34f80*/  @!P4 LEA R9, R7, UR38, 0x1 ;  /* 0x000000260709cc11 */ /* 0x000fe4000f8e08ff */
[----:B------:R-:W-:Y:S02]  /*34f90*/  @!P4 LOP3.LUT R3, R3, R2, RZ, 0x3c, !PT ;  /* 0x000000020303c212 */ /* 0x000fe400078e3cff */
[----:B------:R-:W-:-:S03]  /*34fa0*/  @P5 LOP3.LUT R17, R17, 0x200000, RZ, 0xfc, !PT ;  /* 0x0020000011115812 */ /* 0x000fc600078efcff */
[----:B------:R-:W-:Y:S01]  /*34fb0*/  @!PT LDS RZ, [RZ] ;  /* 0x00000000fffff984 */ /* 0x000fe20000000800 */
[----:B------:R-:W-:Y:S01]  /*34fc0*/  @!PT LDS RZ, [RZ] ;  /* 0x00000000fffff984 */ /* 0x000fe20000000800 */
[----:B------:R-:W-:Y:S01]  /*34fd0*/  @!PT LDS RZ, [RZ] ;  /* 0x00000000fffff984 */ /* 0x000fe20000000800 */
[----:B------:R-:W-:Y:S04]  /*34fe0*/  @!P4 LDGSTS.E.BYPASS.LTC128B.128 [R9+0x22400], desc[UR44][R2.64], !P3 ;  /* 0x224000000209cfae */ /* 0x000fe8000d901d6c */
[----:B------:R-:W-:Y:S04]  /*34ff0*/  @!P4 LDGSTS.E.BYPASS.LTC128B.128 [R9+0x26400], desc[UR44][R2.64+0x80], !P0 ;  /* 0x264000800209cfae */ /* 0x000fe8000c101d6c */
[----:B------:R-:W-:Y:S04]  /*35000*/  @!P4 LDGSTS.E.BYPASS.LTC128B.128 [R9+0x2a400], desc[UR44][R2.64+0x100], !P1 ;  /* 0x2a4001000209cfae */ /* 0x000fe8000c901d6c */
[----:B------:R0:W-:Y:S01]  /*35010*/  @!P4 LDGSTS.E.BYPASS.LTC128B.128 [R9+0x2e400], desc[UR44][R2.64+0x180], !P2 ;  /* 0x2e4001800209cfae */ /* 0x0001e2000d101d6c */
[----:B------:R-:W-:Y:S01]  /*35020*/  LOP3.LUT P4, RZ, R17, 0x40, RZ, 0xc0, !PT ;  /* 0x0000004011ff7812 */ /* 0x000fe2000788c0ff */
[----:B0-----:R-:W-:-:S12]  /*35030*/  IMAD.MOV.U32 R2, RZ, RZ, R14 ;  /* 0x000000ffff027224 */ /* 0x001fd800078e000e */
[----:B------:R-:W-:Y:S01]  /*35040*/  @!P4 LEA R2, P6, R10, R2, 0x1 ;  /* 0x000000020a02c211 */ /* 0x000fe200078c08ff */
[----:B------:R-:W-:Y:S02]  /*35050*/  IMAD.MOV.U32 R13, RZ, RZ, R4 ;  /* 0x000000ffff0d7224 */ /* 0x000fe400078e0004 */
[----:B------:R-:W-:Y:S02]  /*35060*/  IMAD.MOV.U32 R12, RZ, RZ, 0x2 ;  /* 0x00000002ff0c7424 */ /* 0x000fe400078e00ff */
[----:B------:R-:W-:-:S08]  /*35070*/  @!P4 IMAD.X R3, RZ, RZ, R6, P6 ;  /* 0x000000ffff03c224 */ /* 0x000fd000030e0606 */
[----:B------:R-:W-:Y:S05]  /*35080*/  WARPSYNC.COLLECTIVE R15, `(.L_x_11295) ;  /* 0x000000000f087348 */ /* 0x000fea0003c00000 */
[----:B------:R0:W1:Y:S02]  /*35090*/  SHFL.IDX P6, R14, R13, R12, R11 ;  /* 0x0000000c0d0e7389 */ /* 0x00006400000c000b */
[----:B01----:R-:W-:Y:S01]  /*350a0*/  ENDCOLLECTIVE ;  /* 0x000000000000791b */ /* 0x003fe20003800000 */
.L_x_11295:
[----:B------:R-:W-:Y:S02]  /*350b0*/  IMAD.MOV.U32 R13, RZ, RZ, R5 ;  /* 0x000000ffff0d7224 */ /* 0x000fe400078e0005 */
[----:B------:R-:W-:-:S07]  /*350c0*/  IMAD.MOV.U32 R6, RZ, RZ, R14 ;  /* 0x000000ffff067224 */ /* 0x000fce00078e000e */
[----:B------:R-:W-:Y:S05]  /*350d0*/  WARPSYNC.COLLECTIVE R15, `(.L_x_11296) ;  /* 0x000000000f087348 */ /* 0x000fea0003c00000 */
[----:B------:R0:W1:Y:S02]  /*350e0*/  SHFL.IDX P6, R14, R13, R12, R11 ;  /* 0x0000000c0d0e7389 */ /* 0x00006400000c000b */
[----:B01----:R-:W-:Y:S01]  /*350f0*/  ENDCOLLECTIVE ;  /* 0x000000000000791b */ /* 0x003fe20003800000 */
.L_x_11296:
[----:B------:R-:W-:Y:S01]  /*35100*/  IMAD.MOV.U32 R9, RZ, RZ, R7 ;  /* 0x000000ffff097224 */ /* 0x000fe200078e0007 */
[----:B------:R-:W-:-:S04]  /*35110*/  LOP3.LUT P5, RZ, R17, 0x20, RZ, 0xc0, !PT ;  /* 0x0000002011ff7812 */ /* 0x000fc800078ac0ff */
[----:B------:R-:W-:-:S05]  /*35120*/  @!P4 LEA R7, R9, UR38, 0x1 ;  /* 0x000000260907cc11 */ /* 0x000fca000f8e08ff */
[----:B------:R-:W-:Y:S01]  /*35130*/  @!PT LDS RZ, [RZ] ;  /* 0x00000000fffff984 */ /* 0x000fe20000000800 */
[----:B------:R-:W-:Y:S01]  /*35140*/  @!PT LDS RZ, [RZ] ;  /* 0x00000000fffff984 */ /* 0x000fe20000000800 */
[----:B------:R-:W-:Y:S01]  /*35150*/  @!PT LDS RZ, [RZ] ;  /* 0x00000000fffff984 */ /* 0x000fe20000000800 */
[----:B------:R-:W-:Y:S04]  /*35160*/  @!P4 LDGSTS.E.BYPASS.LTC128B.128 [R7+0x22c00], desc[UR44][R2.64], !P3 ;  /* 0x22c000000207cfae */ /* 0x000fe8000d901d6c */
[----:B------:R-:W-:Y:S04]  /*35170*/  @!P4 LDGSTS.E.BYPASS.LTC128B.128 [R7+0x26c00], desc[UR44][R2.64+0x80], !P0 ;  /* 0x26c000800207cfae */ /* 0x000fe8000c101d6c */
[----:B------:R-:W-:Y:S04]  /*35180*/  @!P4 LDGSTS.E.BYPASS.LTC128B.128 [R7+0x2ac00], desc[UR44][R2.64+0x100], !P1 ;  /* 0x2ac001000207cfae */ /* 0x000fe8000c901d6c */
[----:B------:R0:W-:Y:S02]  /*35190*/  @!P4 LDGSTS.E.BYPASS.LTC128B.128 [R7+0x2ec00], desc[UR44][R2.64+0x180], !P2 ;  /* 0x2ec001800207cfae */ /* 0x0001e4000d101d6c */
[----:B0-----:R-:W-:-:S05]  /*351a0*/  IMAD.MOV.U32 R2, RZ, RZ, R14 ;  /* 0x000000ffff027224 */ /* 0x001fca00078e000e */
[----:B------:R-:W-:Y:S01]  /*351b0*/  @!P5 LEA R2, P6, R10, R2, 0x1 ;  /* 0x000000020a02d211 */ /* 0x000fe200078c08ff */
[----:B------:R-:W-:Y:S02]  /*351c0*/  IMAD.MOV.U32 R13, RZ, RZ, R4 ;  /* 0x000000ffff0d7224 */ /* 0x000fe400078e0004 */
[----:B------:R-:W-:Y:S02]  /*351d0*/  IMAD.MOV.U32 R12, RZ, RZ, 0x3 ;  /* 0x00000003ff0c7424 */ /* 0x000fe400078e00ff */
[----:B------:R-:W-:-:S08]  /*351e0*/  @!P5 IMAD.X R3, RZ, RZ, R6, P6 ;  /* 0x000000ffff03d224 */ /* 0x000fd000030e0606 */
[----:B------:R-:W-:Y:S05]  /*351f0*/  WARPSYNC.COLLECTIVE R15, `(.L_x_11297) ;  /* 0x000000000f087348 */ /* 0x000fea0003c00000 */
[----:B------:R0:W1:Y:S02]  /*35200*/  SHFL.IDX P6, R14, R13, R12, R11 ;  /* 0x0000000c0d0e7389 */ /* 0x00006400000c000b */
[----:B01----:R-:W-:Y:S01]  /*35210*/  ENDCOLLECTIVE ;  /* 0x000000000000791b */ /* 0x003fe20003800000 */
.L_x_11297:
[----:B------:R-:W-:Y:S02]  /*35220*/  IMAD.MOV.U32 R13, RZ, RZ, R5 ;  /* 0x000000ffff0d7224 */ /* 0x000fe400078e0005 */
[----:B------:R-:W-:-:S07]  /*35230*/  IMAD.MOV.U32 R6, RZ, RZ, R14 ;  /* 0x000000ffff067224 */ /* 0x000fce00078e000e */
[----:B------:R-:W-:Y:S05]  /*35240*/  WARPSYNC.COLLECTIVE R15, `(.L_x_11298) ;  /* 0x000000000f087348 */ /* 0x000fea0003c00000 */
[----:B------:R0:W1:Y:S02]  /*35250*/  SHFL.IDX P6, R14, R13, R12, R11 ;  /* 0x0000000c0d0e7389 */ /* 0x00006400000c000b */
[----:B01----:R-:W-:Y:S01]  /*35260*/  ENDCOLLECTIVE ;  /* 0x000000000000791b */ /* 0x003fe20003800000 */
.L_x_11298:
        /* <DEDUP_REMOVED lines=18> */
.L_x_11299:
[----:B------:R-:W-:Y:S02]  /*35390*/  IMAD.MOV.U32 R13, RZ, RZ, R5 ;  /* 0x000000ffff0d7224 */ /* 0x000fe400078e0005 */
[----:B------:R-:W-:-:S07]  /*353a0*/  IMAD.MOV.U32 R6, RZ, RZ, R14 ;  /* 0x000000ffff067224 */ /* 0x000fce00078e000e */
[----:B------:R-:W-:Y:S05]  /*353b0*/  WARPSYNC.COLLECTIVE R15, `(.L_x_11300) ;  /* 0x000000000f087348 */ /* 0x000fea0003c00000 */
[----:B------:R0:W1:Y:S02]  /*353c0*/  SHFL.IDX P6, R14, R13, R12, R11 ;  /* 0x0000000c0d0e7389 */ /* 0x00006400000c000b */
[----:B01----:R-:W-:Y:S01]  /*353d0*/  ENDCOLLECTIVE ;  /* 0x000000000000791b */ /* 0x003fe20003800000 */
.L_x_11300:
        /* <DEDUP_REMOVED lines=11> */
[----:B------:R-:W-:-:S05]  /*35490*/  @!P5 LEA R2, P6, R10, R2, 0x1 ;  /* 0x000000020a02d211 */ /* 0x000fca00078c08ff */
[----:B------:R-:W-:Y:S01]  /*354a0*/  @!P5 IMAD.X R3, RZ, RZ, R6, P6 ;  /* 0x000000ffff03d224 */ /* 0x000fe200030e0606 */
[----:B------:R-:W-:Y:S01]  /*354b0*/  LOP3.LUT P6, RZ, R17, 0x8, RZ, 0xc0, !PT ;  /* 0x0000000811ff7812 */ /* 0x000fe200078cc0ff */
[----:B------:R-:W-:Y:S02]  /*354c0*/  IMAD.MOV.U32 R7, RZ, RZ, R9 ;  /* 0x000000ffff077224 */ /* 0x000fe400078e0009 */
[----:B------:R-:W-:Y:S02]  /*354d0*/  IMAD.MOV.U32 R13, RZ, RZ, R4 ;  /* 0x000000ffff0d7224 */ /* 0x000fe400078e0004 */
[----:B------:R-:W-:-:S08]  /*354e0*/  IMAD.MOV.U32 R12, RZ, RZ, 0x5 ;  /* 0x00000005ff0c7424 */ /* 0x000fd000078e00ff */
[----:B------:R-:W-:-:S05]  /*354f0*/  @!P6 LEA R9, R7, UR38, 0x1 ;  /* 0x000000260709ec11 */ /* 0x000fca000f8e08ff */
[----:B------:R0:W-:Y:S04]  /*35500*/  @!P6 LDGSTS.E.BYPASS.LTC128B.128 [R9+0x24400], desc[UR44][R2.64], !P3 ;  /* 0x244000000209efae */ /* 0x0001e8000d901d6c */
[----:B------:R0:W-:Y:S04]  /*35510*/  @!P6 LDGSTS.E.BYPASS.LTC128B.128 [R9+0x28400], desc[UR44][R2.64+0x80], !P0 ;  /* 0x284000800209efae */ /* 0x0001e8000c101d6c */
[----:B------:R0:W-:Y:S04]  /*35520*/  @!P6 LDGSTS.E.BYPASS.LTC128B.128 [R9+0x2c400], desc[UR44][R2.64+0x100], !P1 ;  /* 0x2c4001000209efae */ /* 0x0001e8000c901d6c */
[----:B------:R0:W-:Y:S02]  /*35530*/  @!P6 LDGSTS.E.BYPASS.LTC128B.128 [R9+0x30400], desc[UR44][R2.64+0x180], !P2 ;  /* 0x304001800209efae */ /* 0x0001e4000d101d6c */
[----:B0-----:R-:W-:Y:S05]  /*35540*/  WARPSYNC.COLLECTIVE R15, `(.L_x_11301) ;  /* 0x000000000f087348 */ /* 0x001fea0003c00000 */
[----:B------:R1:W2:Y:S02]  /*35550*/  SHFL.IDX P6, R14, R13, R12, R11 ;  /* 0x0000000c0d0e7389 */ /* 0x0002a400000c000b */
[----:B012---:R-:W-:Y:S01]  /*35560*/  ENDCOLLECTIVE ;  /* 0x000000000000791b */ /* 0x007fe20003800000 */
.L_x_11301:
[----:B------:R-:W-:Y:S02]  /*35570*/  IMAD.MOV.U32 R13, RZ, RZ, R5 ;  /* 0x000000ffff0d7224 */ /* 0x000fe400078e0005 */
[----:B------:R-:W-:-:S07]  /*35580*/  IMAD.MOV.U32 R6, RZ, RZ, R14 ;  /* 0x000000ffff067224 */ /* 0x000fce00078e000e */
[----:B------:R-:W-:Y:S05]  /*35590*/  WARPSYNC.COLLECTIVE R15, `(.L_x_11302) ;  /* 0x000000000f087348 */ /* 0x000fea0003c00000 */
[----:B------:R0:W1:Y:S02]  /*355a0*/  SHFL.IDX P6, R14, R13, R12, R11 ;  /* 0x0000000c0d0e7389 */ /* 0x00006400000c000b */
[----:B01----:R-:W-:Y:S01]  /*355b0*/  ENDCOLLECTIVE ;  /* 0x000000000000791b */ /* 0x003fe20003800000 */
.L_x_11302:
[----:B------:R-:W-:Y:S01]  /*355c0*/  LOP3.LUT P4, RZ, R17, 0x4, RZ, 0xc0, !PT ;  /* 0x0000000411ff7812 */ /* 0x000fe2000788c0ff */
[----:B------:R-:W-:-:S12]  /*355d0*/  IMAD.MOV.U32 R2, RZ, RZ, R14 ;  /* 0x000000ffff027224 */ /* 0x000fd800078e000e */
[----:B------:R-:W-:Y:S01]  /*355e0*/  @!P4 LEA R2, P6, R10, R2, 0x1 ;  /* 0x000000020a02c211 */ /* 0x000fe200078c08ff */
[----:B------:R-:W-:Y:S02]  /*355f0*/  IMAD.MOV.U32 R13, RZ, RZ, R4 ;  /* 0x000000ffff0d7224 */ /* 0x000fe400078e0004 */
[----:B------:R-:W-:Y:S02]  /*35600*/  IMAD.MOV.U32 R12, RZ, RZ, 0x6 ;  /* 0x00000006ff0c7424 */ /* 0x000fe400078e00ff */
[----:B------:R-:W-:-:S08]  /*35610*/  @!P4 IMAD.X R3, RZ, RZ, R6, P6 ;  /* 0x000000ffff03c224 */ /* 0x000fd000030e0606 */
[----:B------:R-:W-:Y:S05]  /*35620*/  WARPSYNC.COLLECTIVE R15, `(.L_x_11303) ;  /* 0x000000000f087348 */ /* 0x000fea0003c00000 */
[----:B------:R0:W1:Y:S02]  /*35630*/  SHFL.IDX P6, R14, R13, R12, R11 ;  /* 0x0000000c0d0e7389 */ /* 0x00006400000c000b */
[----:B01----:R-:W-:Y:S01]  /*35640*/  ENDCOLLECTIVE ;  /* 0x000000000000791b */ /* 0x003fe20003800000 */
.L_x_11303:
[----:B------:R-:W-:Y:S02]  /*35650*/  IMAD.MOV.U32 R13, RZ, RZ, R5 ;  /* 0x000000ffff0d7224 */ /* 0x000fe400078e0005 */
[----:B------:R-:W-:-:S07]  /*35660*/  IMAD.MOV.U32 R6, RZ, RZ, R14 ;  /* 0x000000ffff067224 */ /* 0x000fce00078e000e */
[----:B------:R-:W-:Y:S05]  /*35670*/  WARPSYNC.COLLECTIVE R15, `(.L_x_11304) ;  /* 0x000000000f087348 */ /* 0x000fea0003c00000 */
[----:B------:R0:W1:Y:S02]  /*35680*/  SHFL.IDX P6, R14, R13, R12, R11 ;  /* 0x0000000c0d0e7389 */ /* 0x00006400000c000b */
[----:B01----:R-:W-:Y:S01]  /*35690*/  ENDCOLLECTIVE ;  /* 0x000000000000791b */ /* 0x003fe20003800000 */
.L_x_11304:
        /* <DEDUP_REMOVED lines=18> */
.L_x_11305:
[----:B------:R-:W-:-:S05]  /*357c0*/  @!P5 LEA R9, R9, UR38, 0x1 ;  /* 0x000000260909dc11 */ /* 0x000fca000f8e08ff */
[----:B------:R-:W-:Y:S01]  /*357d0*/  @!PT LDS RZ, [RZ] ;  /* 0x00000000fffff984 */ /* 0x000fe20000000800 */
[----:B------:R-:W-:Y:S01]  /*357e0*/  @!PT LDS RZ, [RZ] ;  /* 0x00000000fffff984 */ /* 0x000fe20000000800 */
[----:B------:R-:W-:Y:S01]  /*357f0*/  @!PT LDS RZ, [RZ] ;  /* 0x00000000fffff984 */ /* 0x000fe20000000800 */
[----:B------:R0:W-:Y:S04]  /*35800*/  @!P5 LDGSTS.E.BYPASS.LTC128B.128 [R9+0x25400], desc[UR44][R2.64], !P3 ;  /* 0x254000000209dfae */ /* 0x0001e8000d901d6c */
[----:B------:R0:W-:Y:S01]  /*35810*/  @!P5 LDGSTS.E.BYPASS.LTC128B.128 [R9+0x29400], desc[UR44][R2.64+0x80], !P0 ;  /* 0x294000800209dfae */ /* 0x0001e2000c101d6c */
[----:B------:R-:W-:-:S03]  /*35820*/  IMAD.MOV.U32 R13, RZ, RZ, R5 ;  /* 0x000000ffff0d7224 */ /* 0x000fc600078e0005 */
[----:B------:R0:W-:Y:S04]  /*35830*/  @!P5 LDGSTS.E.BYPASS.LTC128B.128 [R9+0x2d400], desc[UR44][R2.64+0x100], !P1 ;  /* 0x2d4001000209dfae */ /* 0x0001e8000c901d6c */
[----:B------:R0:W-:Y:S01]  /*35840*/  @!P5 LDGSTS.E.BYPASS.LTC128B.128 [R9+0x31400], desc[UR44][R2.64+0x180], !P2 ;  /* 0x314001800209dfae */ /* 0x0001e2000d101d6c */
[----:B------:R-:W-:-:S07]  /*35850*/  IMAD.MOV.U32 R6, RZ, RZ, R14 ;  /* 0x000000ffff067224 */ /* 0x000fce00078e000e */
[----:B0-----:R-:W-:Y:S05]  /*35860*/  WARPSYNC.COLLECTIVE R15, `(.L_x_11306) ;  /* 0x000000000f087348 */ /* 0x001fea0003c00000 */
[----:B------:R1:W2:Y:S02]  /*35870*/  SHFL.IDX P6, R14, R13, R12, R11 ;  /* 0x0000000c0d0e7389 */ /* 0x0002a400000c000b */
[----:B012---:R-:W-:Y:S01]  /*35880*/  ENDCOLLECTIVE ;  /* 0x000000000000791b */ /* 0x007fe20003800000 */
.L_x_11306:
[----:B------:R-:W-:Y:S05]  /*35890*/  BRA `(.L_x_11307) ;  /* 0xffffffbc00a07947 */ /* 0x000fea000383ffff */
.L_x_11196:
[----:B0-----:R-:W-:-:S04]  /*358a0*/  IMAD.U32 R3, RZ, RZ, UR38 ;  /* 0x00000026ff037e24 */ /* 0x001fc8000f8e00ff */
[----:B------:R0:W2:Y:S03]  /*358b0*/  SYNCS.PHASECHK.TRANS64.TRYWAIT P0, [R3+URZ+0x32420], R2 ;  /* 0x03242002030075a7 */ /* 0x0000a6000800017f */
[----:B--2---:R-:W-:Y:S05]  /*358c0*/  @!P0 NANOSLEEP.SYNCS 0x989680 ;  /* 0x009896800000895d */ /* 0x004fea0003900000 */
[----:B------:R-:W2:Y:S02]  /*358d0*/  @!P0 SYNCS.PHASECHK.TRANS64 P0, [R3+URZ+0x32420], R2 ;  /* 0x03242002030085a7 */ /* 0x000ea4000800007f */
[----:B--2---:R-:W-:Y:S05]  /*358e0*/  @!P0 BRA `(.L_x_11196) ;  /* 0xfffffffc00ec8947 */ /* 0x004fea000383ffff */
[----:B------:R-:W-:Y:S05]  /*358f0*/  BRA `(.L_x_11308) ;  /* 0xffffffc000047947 */ /* 0x000fea000383ffff */
.L_x_11199:
[----:B0-----:R-:W-:-:S04]  /*35900*/  IMAD.U32 R3, RZ, RZ, UR38 ;  /* 0x00000026ff037e24 */ /* 0x001fc8000f8e00ff */
[----:B------:R0:W2:Y:S03]  /*35910*/  SYNCS.PHASECHK.TRANS64.TRYWAIT P0, [R3+URZ+0x32460], R2 ;  /* 0x03246002030075a7 */ /* 0x0000a6000800017f */
[----:B--2---:R-:W-:Y:S05]  /*35920*/  @!P0 NANOSLEEP.SYNCS 0x989680 ;  /* 0x009896800000895d */ /* 0x004fea0003900000 */
[----:B------:R-:W2:Y:S02]  /*35930*/  @!P0 SYNCS.PHASECHK.TRANS64 P0, [R3+URZ+0x32460], R2 ;  /* 0x03246002030085a7 */ /* 0x000ea4000800007f */
[----:B--2---:R-:W-:Y:S05]  /*35940*/  @!P0 BRA `(.L_x_11199) ;  /* 0xfffffffc00ec8947 */ /* 0x004fea000383ffff */
[----:B------:R-:W-:Y:S05]  /*35950*/  BRA `(.L_x_11309) ;  /* 0xffffffc000107947 */ /* 0x000fea000383ffff */
.L_x_11211:
[----:B-1----:R-:W-:-:S04]  /*35960*/  IMAD.U32 R3, RZ, RZ, UR38 ;  /* 0x00000026ff037e24 */ /* 0x002fc8000f8e00ff */
[----:B------:R1:W2:Y:S03]  /*35970*/  SYNCS.PHASECHK.TRANS64.TRYWAIT P0, [R3+URZ+0x32448], R2 ;  /* 0x03244802030075a7 */ /* 0x0002a6000800017f */
[----:B--2---:R-:W-:Y:S05]  /*35980*/  @!P0 NANOSLEEP.SYNCS 0x989680 ;  /* 0x009896800000895d */ /* 0x004fea0003900000 */
[----:B------:R-:W2:Y:S02]  /*35990*/  @!P0 SYNCS.PHASECHK.TRANS64 P0, [R3+URZ+0x32448], R2 ;  /* 0x03244802030085a7 */ /* 0x000ea4000800007f */
[----:B--2---:R-:W-:Y:S05]  /*359a0*/  @!P0 BRA `(.L_x_11211) ;  /* 0xfffffffc00ec8947 */ /* 0x004fea000383ffff */
[----:B------:R-:W-:Y:S05]  /*359b0*/  BRA `(.L_x_11310) ;  /* 0xffffffc8000c7947 */ /* 0x000fea000383ffff */
.L_x_11216:
[----:B01----:R-:W-:-:S04]  /*359c0*/  IMAD.U32 R3, RZ, RZ, UR38 ;  /* 0x00000026ff037e24 */ /* 0x003fc8000f8e00ff */
[----:B------:R0:W1:Y:S03]  /*359d0*/  SYNCS.PHASECHK.TRANS64.TRYWAIT P0, [R3+URZ+0x32468], R2 ;  /* 0x03246802030075a7 */ /* 0x000066000800017f */
[----:B-1----:R-:W-:Y:S05]  /*359e0*/  @!P0 NANOSLEEP.SYNCS 0x989680 ;  /* 0x009896800000895d */ /* 0x002fea0003900000 */
[----:B------:R-:W1:Y:S02]  /*359f0*/  @!P0 SYNCS.PHASECHK.TRANS64 P0, [R3+URZ+0x32468], R2 ;  /* 0x03246802030085a7 */ /* 0x000e64000800007f */
[----:B-1----:R-:W-:Y:S05]  /*35a00*/  @!P0 BRA `(.L_x_11216) ;  /* 0xfffffffc00ec8947 */ /* 0x002fea000383ffff */
[----:B------:R-:W-:Y:S05]  /*35a10*/  BRA `(.L_x_11311) ;  /* 0xffffffc8006c7947 */ /* 0x000fea000383ffff */
.L_x_11227:
[----:B-1----:R-:W-:-:S04]  /*35a20*/  IMAD.U32 R3, RZ, RZ, UR38 ;  /* 0x00000026ff037e24 */ /* 0x002fc8000f8e00ff */
[----:B------:R1:W2:Y:S03]  /*35a30*/  SYNCS.PHASECHK.TRANS64.TRYWAIT P0, [R3+URZ+0x32440], R2 ;  /* 0x03244002030075a7 */ /* 0x0002a6000800017f */
[----:B--2---:R-:W-:Y:S05]  /*35a40*/  @!P0 NANOSLEEP.SYNCS 0x989680 ;  /* 0x009896800000895d */ /* 0x004fea0003900000 */
[----:B------:R-:W2:Y:S02]  /*35a50*/  @!P0 SYNCS.PHASECHK.TRANS64 P0, [R3+URZ+0x32440], R2 ;  /* 0x03244002030085a7 */ /* 0x000ea4000800007f */
[----:B--2---:R-:W-:Y:S05]  /*35a60*/  @!P0 BRA `(.L_x_11227) ;  /* 0xfffffffc00ec8947 */ /* 0x004fea000383ffff */
[----:B------:R-:W-:Y:S05]  /*35a70*/  BRA `(.L_x_11312) ;  /* 0xffffffcc00e47947 */ /* 0x000fea000383ffff */
.L_x_11232:
[----:B01----:R-:W-:-:S04]  /*35a80*/  IMAD.U32 R3, RZ, RZ, UR38 ;  /* 0x00000026ff037e24 */ /* 0x003fc8000f8e00ff */
[----:B------:R0:W1:Y:S03]  /*35a90*/  SYNCS.PHASECHK.TRANS64.TRYWAIT P0, [R3+URZ+0x32460], R2 ;  /* 0x03246002030075a7 */ /* 0x000066000800017f */
[----:B-1----:R-:W-:Y:S05]  /*35aa0*/  @!P0 NANOSLEEP.SYNCS 0x989680 ;  /* 0x009896800000895d */ /* 0x002fea0003900000 */
[----:B------:R-:W1:Y:S02]  /*35ab0*/  @!P0 SYNCS.PHASECHK.TRANS64 P0, [R3+URZ+0x32460], R2 ;  /* 0x03246002030085a7 */ /* 0x000e64000800007f */
[----:B-1----:R-:W-:Y:S05]  /*35ac0*/  @!P0 BRA `(.L_x_11232) ;  /* 0xfffffffc00ec8947 */ /* 0x002fea000383ffff */
[----:B------:R-:W-:Y:S05]  /*35ad0*/  BRA `(.L_x_11313) ;  /* 0xffffffd000487947 */ /* 0x000fea000383ffff */
.L_x_11244:
[----:B-1----:R-:W-:-:S04]  /*35ae0*/  IMAD.U32 R3, RZ, RZ, UR38 ;  /* 0x00000026ff037e24 */ /* 0x002fc8000f8e00ff */
[----:B------:R1:W2:Y:S03]  /*35af0*/  SYNCS.PHASECHK.TRANS64.TRYWAIT P0, [R3+URZ+0x32448], R2 ;  /* 0x03244802030075a7 */ /* 0x0002a6000800017f */
[----:B--2---:R-:W-:Y:S05]  /*35b00*/  @!P0 NANOSLEEP.SYNCS 0x989680 ;  /* 0x009896800000895d */ /* 0x004fea0003900000 */
[----:B------:R-:W2:Y:S02]  /*35b10*/  @!P0 SYNCS.PHASECHK.TRANS64 P0, [R3+URZ+0x32448], R2 ;  /* 0x03244802030085a7 */ /* 0x000ea4000800007f */
[----:B--2---:R-:W-:Y:S05]  /*35b20*/  @!P0 BRA `(.L_x_11244) ;  /* 0xfffffffc00ec8947 */ /* 0x004fea000383ffff */
[----:B------:R-:W-:Y:S05]  /*35b30*/  BRA `(.L_x_11314) ;  /* 0xffffffd400cc7947 */ /* 0x000fea000383ffff */
.L_x_11249:
[----:B-1----:R-:W-:-:S04]  /*35b40*/  IMAD.U32 R3, RZ, RZ, UR38 ;  /* 0x00000026ff037e24 */ /* 0x002fc8000f8e00ff */
[----:B------:R1:W2:Y:S03]  /*35b50*/  SYNCS.PHASECHK.TRANS64.TRYWAIT P0, [R3+URZ+0x32468], R2 ;  /* 0x03246802030075a7 */ /* 0x0002a6000800017f */
[----:B--2---:R-:W-:Y:S05]  /*35b60*/  @!P0 NANOSLEEP.SYNCS 0x989680 ;  /* 0x009896800000895d */ /* 0x004fea0003900000 */
[----:B------:R-:W2:Y:S02]  /*35b70*/  @!P0 SYNCS.PHASECHK.TRANS64 P0, [R3+URZ+0x32468], R2 ;  /* 0x03246802030085a7 */ /* 0x000ea4000800007f */
[----:B--2---:R-:W-:Y:S05]  /*35b80*/  @!P0 BRA `(.L_x_11249) ;  /* 0xfffffffc00ec8947 */ /* 0x004fea000383ffff */
[----:B------:R-:W-:Y:S05]  /*35b90*/  BRA `(.L_x_11315) ;  /* 0xffffffd800307947 */ /* 0x000fea000383ffff */
.L_x_11256:
[----:B-1----:R1:W2:Y:S02]  /*35ba0*/  SYNCS.PHASECHK.TRANS64.TRYWAIT P0, [R2+URZ+0x32420], R7 ;  /* 0x03242007020075a7 */ /* 0x0022a4000800017f */
[----:B--2---:R-:W-:Y:S05]  /*35bb0*/  @!P0 NANOSLEEP.SYNCS 0x989680 ;  /* 0x009896800000895d */ /* 0x004fea0003900000 */
[----:B------:R-:W2:Y:S02]  /*35bc0*/  @!P0 SYNCS.PHASECHK.TRANS64 P0, [R2+URZ+0x32420], R7 ;  /* 0x03242007020085a7 */ /* 0x000ea4000800007f */
[----:B--2---:R-:W-:Y:S05]  /*35bd0*/  @!P0 BRA `(.L_x_11256) ;  /* 0xfffffffc00f08947 */ /* 0x004fea000383ffff */
[----:B------:R-:W-:Y:S05]  /*35be0*/  BRA `(.L_x_11316) ;  /* 0xffffffdc004c7947 */ /* 0x000fea000383ffff */
.L_x_11257:
        /* <DEDUP_REMOVED lines=11> */
.L_x_11318:
[----:B------:R-:W-:Y:S05]  /*35ca0*/  BSYNC B0 ;  /* 0x0000000000007941 */ /* 0x000fea0003800000 */
.L_x_11317:
[----:B------:R-:W-:Y:S05]  /*35cb0*/  BRA `(.L_x_11319) ;  /* 0xffffffdc00307947 */ /* 0x000fea000383ffff */
.L_x_11258:
[----:B------:R-:W-:Y:S01]  /*35cc0*/  BSSY B0, `(.L_x_11320) ;  /* 0x0000006000007945 */ /* 0x000fe20003800000 */
[----:B------:R-:W-:-:S07]  /*35cd0*/  IMAD.MOV.U32 R15, RZ, RZ, -0x1 ;  /* 0xffffffffff0f7424 */ /* 0x000fce00078e00ff */
[----:B012---:R-:W-:Y:S05]  /*35ce0*/  WARPSYNC.COLLECTIVE R15, `(.L_x_11321) ;  /* 0x000000000f0c7348 */ /* 0x007fea0003c00000 */
[----:B------:R-:W-:Y:S02]  /*35cf0*/  ELECT P6, UR62, PT ;  /* 0x00000000003e782f */ /* 0x000fe400038c0000 */
[----:B------:R-:W-:Y:S01]  /*35d00*/  MOV R14, UR62 ;  /* 0x0000003e000e7c02 */ /* 0x000fe20008000f00 */
[----:B012---:R-:W-:Y:S10]  /*35d10*/  ENDCOLLECTIVE ;  /* 0x000000000000791b */ /* 0x007ff40003800000 */
.L_x_11321:
[----:B------:R-:W-:Y:S05]  /*35d20*/  BSYNC B0 ;  /* 0x0000000000007941 */ /* 0x000fea0003800000 */
.L_x_11320:
[----:B------:R-:W-:Y:S05]  /*35d30*/  BRA `(.L_x_11322) ;  /* 0xffffffdc00247947 */ /* 0x000fea000383ffff */
.L_x_11260:
[----:B0-----:R0:W1:Y:S02]  /*35d40*/  SYNCS.PHASECHK.TRANS64.TRYWAIT P0, [R8+URZ], R7 ;  /* 0x00000007080075a7 */ /* 0x001064000800017f */
[----:B-1----:R-:W-:Y:S05]  /*35d50*/  @!P0 NANOSLEEP.SYNCS 0x989680 ;  /* 0x009896800000895d */ /* 0x002fea0003900000 */
[----:B------:R-:W1:Y:S02]  /*35d60*/  @!P0 SYNCS.PHASECHK.TRANS64 P0, [R8+URZ], R7 ;  /* 0x00000007080085a7 */ /* 0x000e64000800007f */
[----:B-1----:R-:W-:Y:S05]  /*35d70*/  @!P0 BRA `(.L_x_11260) ;  /* 0xfffffffc00f08947 */ /* 0x002fea000383ffff */
[----:B------:R-:W-:Y:S05]  /*35d80*/  BRA `(.L_x_11323) ;  /* 0xffffffdc00587947 */ /* 0x000fea000383ffff */
.L_x_11261:
[----:B-1----:R1:W2:Y:S02]  /*35d90*/  SYNCS.PHASECHK.TRANS64.TRYWAIT P0, [R3+URZ], R0 ;  /* 0x00000000030075a7 */ /* 0x0022a4000800017f */
[----:B--2---:R-:W-:Y:S05]  /*35da0*/  @!P0 NANOSLEEP.SYNCS 0x989680 ;  /* 0x009896800000895d */ /* 0x004fea0003900000 */
[----:B------:R-:W2:Y:S02]  /*35db0*/  @!P0 SYNCS.PHASECHK.TRANS64 P0, [R3+URZ], R0 ;  /* 0x00000000030085a7 */ /* 0x000ea4000800007f */
[----:B--2---:R-:W-:Y:S05]  /*35dc0*/  @!P0 BRA `(.L_x_11261) ;  /* 0xfffffffc00f08947 */ /* 0x004fea000383ffff */
[----:B------:R-:W-:Y:S05]  /*35dd0*/  BRA `(.L_x_11324) ;  /* 0xffffffdc004c7947 */ /* 0x000fea000383ffff */
.L_x_11263:
[----:B-1----:R1:W2:Y:S02]  /*35de0*/  SYNCS.PHASECHK.TRANS64.TRYWAIT P0, [R6+URZ], R7 ;  /* 0x00000007060075a7 */ /* 0x0022a4000800017f */
[----:B--2---:R-:W-:Y:S05]  /*35df0*/  @!P0 NANOSLEEP.SYNCS 0x989680 ;  /* 0x009896800000895d */ /* 0x004fea0003900000 */
[----:B------:R-:W2:Y:S02]  /*35e00*/  @!P0 SYNCS.PHASECHK.TRANS64 P0, [R6+URZ], R7 ;  /* 0x00000007060085a7 */ /* 0x000ea4000800007f */
[----:B--2---:R-:W-:Y:S05]  /*35e10*/  @!P0 BRA `(.L_x_11263) ;  /* 0xfffffffc00f08947 */ /* 0x004fea000383ffff */
[----:B------:R-:W-:Y:S05]  /*35e20*/  BRA `(.L_x_11325) ;  /* 0xffffffdc00507947 */ /* 0x000fea000383ffff */
        .type           $_ZN7cutlass13device_kernelIN5flash11enable_sm90INS1_16FlashAttnFwdSm90INS1_25CollectiveMainloopFwdSm90ILi2EN4cute5tupleIJNS5_1CILi1EEES8_S8_EEENS6_IJNS7_ILi128EEENS7_ILi96EEENS7_ILi64EEEEEELi256ENS_10bfloat16_tEfNS_4arch4Sm90ELb0ELb1ELb1ELb0ELb0ELb0ELb1ELb1ELb0ELb1ELb1ELb0EEENS1_21CollectiveEpilogueFwdINS6_IJSA_NS7_ILi256EEESB_EEES9_SE_SG_Li256ELb0ELb1ELb1ELb0EEENS1_19SingleTileSchedulerILb0ELb1ELb1ELi128EEEEEEEEEvNT_6ParamsE$_ZZN5flash25CollectiveMainloopFwdSm90ILi2EN4cute5tupleIJNS1_1CILi1EEES4_S4_EEENS2_IJNS3_ILi128EEENS3_ILi96EEENS3_ILi64EEEEEELi256EN7cutlass10bfloat16_tEfNSA_4arch4Sm90ELb0ELb1ELb1ELb0ELb0ELb0ELb1ELb1ELb0ELb1ELb1ELb0EE3mmaINS_16FlashAttnFwdSm90ISE_NS_21CollectiveEpilogueFwdINS2_IJS6_NS3_ILi256EEES7_EEES5_SB_SD_Li256ELb0ELb1ELb1ELb0EEENS_19SingleTileSchedulerILb0ELb1ELb1ELi128EEEE13SharedStorageENS1_6TensorINS1_11ArrayEngineIfLm128EEENS1_6LayoutINS2_IJNS2_IJNS3_ILi2EEEST_NS3_ILi32EEEEEES4_S4_EEENS2_IJNS2_IJS4_ST_NS3_ILi4EEEEEENS3_ILi0EEESZ_EEEEEEENS_7SoftmaxILi2ELi0EEEEEbRKNSE_6ParamsENSA_25PipelineTmaAsyncNoClusterILi2ENSA_16PipelineTmaAsyncILi2EEEEES1B_RNSA_13PipelineStateILj2EEERT0_RT1_iRiRKNS_16SeqlenInfoQKNewKILb0ELb0EEENS2_IJiiiiEEERT_ENKUliT_T0_T1_E_clIZSF_ISO_S12_S14_EbS17_S1B_S1B_S1E_S1G_S1I_iS1J_S1N_S1O_S1Q_EUlRS1R_iE1_NS3_ILb0EEENS3_ILb1EEEEEDaiS1R_S1S_S1T_,@function
        .size           $_ZN7cutlass13device_kernelIN5flash11enable_sm90INS1_16FlashAttnFwdSm90INS1_25CollectiveMainloopFwdSm90ILi2EN4cute5tupleIJNS5_1CILi1EEES8_S8_EEENS6_IJNS7_ILi128EEENS7_ILi96EEENS7_ILi64EEEEEELi256ENS_10bfloat16_tEfNS_4arch4Sm90ELb0ELb1ELb1ELb0ELb0ELb0ELb1ELb1ELb0ELb1ELb1ELb0EEENS1_21CollectiveEpilogueFwdINS6_IJSA_NS7_ILi256EEESB_EEES9_SE_SG_Li256ELb0ELb1ELb1ELb0EEENS1_19SingleTileSchedulerILb0ELb1ELb1ELi128EEEEEEEEEvNT_6ParamsE$_ZZN5flash25CollectiveMainloopFwdSm90ILi2EN4cute5tupleIJNS1_1CILi1EEES4_S4_EEENS2_IJNS3_ILi128EEENS3_ILi96EEENS3_ILi64EEEEEELi256EN7cutlass10bfloat16_tEfNSA_4arch4Sm90ELb0ELb1ELb1ELb0ELb0ELb0ELb1ELb1ELb0ELb1ELb1ELb0EE3mmaINS_16FlashAttnFwdSm90ISE_NS_21CollectiveEpilogueFwdINS2_IJS6_NS3_ILi256EEES7_EEES5_SB_SD_Li256ELb0ELb1ELb1ELb0EEENS_19SingleTileSchedulerILb0ELb1ELb1ELi128EEEE13SharedStorageENS1_6TensorINS1_11ArrayEngineIfLm128EEENS1_6LayoutINS2_IJNS2_IJNS3_ILi2EEEST_NS3_ILi32EEEEEES4_S4_EEENS2_IJNS2_IJS4_ST_NS3_ILi4EEEEEENS3_ILi0EEESZ_EEEEEEENS_7SoftmaxILi2ELi0EEEEEbRKNSE_6ParamsENSA_25PipelineTmaAsyncNoClusterILi2ENSA_16PipelineTmaAsyncILi2EEEEES1B_RNSA_13PipelineStateILj2EEERT0_RT1_iRiRKNS_16SeqlenInfoQKNewKILb0ELb0EEENS2_IJiiiiEEERT_ENKUliT_T0_T1_E_clIZSF_ISO_S12_S14_EbS17_S1B_S1B_S1E_S1G_S1I_iS1J_S1N_S1O_S1Q_EUlRS1R_iE1_NS3_ILb0EEENS3_ILb1EEEEEDaiS1R_S1S_S1T_,(.L_x_15195 - $_ZN7cutlass13device_kernelIN5flash11enable_sm90INS1_16FlashAttnFwdSm90INS1_25CollectiveMainloopFwdSm90ILi2EN4cute5tupleIJNS5_1CILi1EEES8_S8_EEENS6_IJNS7_ILi128EEENS7_ILi96EEENS7_ILi64EEEEEELi256ENS_10bfloat16_tEfNS_4arch4Sm90ELb0ELb1ELb1ELb0ELb0ELb0ELb1ELb1ELb0ELb1ELb1ELb0EEENS1_21CollectiveEpilogueFwdINS6_IJSA_NS7_ILi256EEESB_EEES9_SE_SG_Li256ELb0ELb1ELb1ELb0EEENS1_19SingleTileSchedulerILb0ELb1ELb1ELi128EEEEEEEEEvNT_6ParamsE$_ZZN5flash25CollectiveMainloopFwdSm90ILi2EN4cute5tupleIJNS1_1CILi1EEES4_S4_EEENS2_IJNS3_ILi128EEENS3_ILi96EEENS3_ILi64EEEEEELi256EN7cutlass10bfloat16_tEfNSA_4arch4Sm90ELb0ELb1ELb1ELb0ELb0ELb0ELb1ELb1ELb0ELb1ELb1ELb0EE3mmaINS_16FlashAttnFwdSm90ISE_NS_21CollectiveEpilogueFwdINS2_IJS6_NS3_ILi256EEES7_EEES5_SB_SD_Li256ELb0ELb1ELb1ELb0EEENS_19SingleTileSchedulerILb0ELb1ELb1ELi128EEEE13SharedStorageENS1_6TensorINS1_11ArrayEngineIfLm128EEENS1_6LayoutINS2_IJNS2_IJNS3_ILi2EEEST_NS3_ILi32EEEEEES4_S4_EEENS2_IJNS2_IJS4_ST_NS3_ILi4EEEEEENS3_ILi0EEESZ_EEEEEEENS_7SoftmaxILi2ELi0EEEEEbRKNSE_6ParamsENSA_25PipelineTmaAsyncNoClusterILi2ENSA_16PipelineTmaAsyncILi2EEEEES1B_RNSA_13PipelineStateILj2EEERT0_RT1_iRiRKNS_16SeqlenInfoQKNewKILb0ELb0EEENS2_IJiiiiEEERT_ENKUliT_T0_T1_E_clIZSF_ISO_S12_S14_EbS17_S1B_S1B_S1E_S1G_S1I_iS1J_S1N_S1O_S1Q_EUlRS1R_iE1_NS3_ILb0EEENS3_ILb1EEEEEDaiS1R_S1S_S1T_)
$_ZN7cutlass13device_kernelIN5flash11enable_sm90INS1_16FlashAttnFwdSm90INS1_25CollectiveMainloopFwdSm90ILi2EN4cute5tupleIJNS5_1CILi1EEES8_S8_EEENS6_IJNS7_ILi128EEENS7_ILi96EEENS7_ILi64EEEEEELi256ENS_10bfloat16_tEfNS_4arch4Sm90ELb0ELb1ELb1ELb0ELb0ELb0ELb1ELb1ELb0ELb1ELb1ELb0EEENS1_21CollectiveEpilogueFwdINS6_IJSA_NS7_ILi256EEESB_EEES9_SE_SG_Li256ELb0ELb1ELb1ELb0EEENS1_19SingleTileSchedulerILb0ELb1ELb1ELi128EEEEEEEEEvNT_6ParamsE$_ZZN5flash25CollectiveMainloopFwdSm90ILi2EN4cute5tupleIJNS1_1CILi1EEES4_S4_EEENS2_IJNS3_ILi128EEENS3_ILi96EEENS3_ILi64EEEEEELi256EN7cutlass10bfloat16_tEfNSA_4arch4Sm90ELb0ELb1ELb1ELb0ELb0ELb0ELb1ELb1ELb0ELb1ELb1ELb0EE3mmaINS_16FlashAttnFwdSm90ISE_NS_21CollectiveEpilogueFwdINS2_IJS6_NS3_ILi256EEES7_EEES5_SB_SD_Li256ELb0ELb1ELb1ELb0EEENS_19SingleTileSchedulerILb0ELb1ELb1ELi128EEEE13SharedStorageENS1_6TensorINS1_11ArrayEngineIfLm128EEENS1_6LayoutINS2_IJNS2_IJNS3_ILi2EEEST_NS3_ILi32EEEEEES4_S4_EEENS2_IJNS2_IJS4_ST_NS3_ILi4EEEEEENS3_ILi0EEESZ_EEEEEEENS_7SoftmaxILi2ELi0EEEEEbRKNSE_6ParamsENSA_25PipelineTmaAsyncNoClusterILi2ENSA_16PipelineTmaAsyncILi2EEEEES1B_RNSA_13PipelineStateILj2EEERT0_RT1_iRiRKNS_16SeqlenInfoQKNewKILb0ELb0EEENS2_IJiiiiEEERT_ENKUliT_T0_T1_E_clIZSF_ISO_S12_S14_EbS17_S1B_S1B_S1E_S1G_S1I_iS1J_S1N_S1O_S1Q_EUlRS1R_iE1_NS3_ILb0EEENS3_ILb1EEEEEDaiS1R_S1S_S1T_:
        /* <DEDUP_REMOVED lines=9> */
[----:B------:R-:W-:Y:S01]  /*35ec0*/  R2UR UR5, R5 ;  /* 0x00000000050572ca */ /* 0x000fe200000e0000 */
[----:B--2---:R-:W-:-:S12]  /*35ed0*/  VIADD R11, R0, 0x1 ;  /* 0x00000001000b7836 */ /* 0x004fd80000000000 */
[----:B------:R-:W2:Y:S01]  /*35ee0*/  LD.E R0, desc[UR4][R2.64+0x8] ;  /* 0x0000080402007980 */ /* 0x000ea2000c101900 */
[----:B------:R-:W-:-:S13]  /*35ef0*/  ISETP.NE.AND P1, PT, R11, 0x2, PT ;  /* 0x000000020b00780c */ /* 0x000fda0003f25270 */
[----:B------:R-:W-:Y:S02]  /*35f00*/  @!P1 R2UR UR6, R4 ;  /* 0x00000000040692ca */ /* 0x000fe400000e0000 */
[----:B------:R-:W-:-:S13]  /*35f10*/  @!P1 R2UR UR7, R5 ;  /* 0x00000000050792ca */ /* 0x000fda00000e0000 */
[----:B------:R-:W3:Y:S01]  /*35f20*/  @!P1 LD.E R6, desc[UR6][R2.64+0x4] ;  /* 0x0000040602069980 */ /* 0x000ee2000c101900 */
        /* <DEDUP_REMOVED lines=8> */
[----:B------:R-:W-:Y:S08]  /*35fb0*/  ST.E desc[UR4][R2.64], R11 ;  /* 0x0000000b02007985 */ /* 0x000ff0000c101904 */
[----:B------:R-:W-:Y:S01]  /*35fc0*/  @!P1 ST.E desc[UR8][R2.64], RZ ;  /* 0x000000ff02009985 */ /* 0x000fe2000c101908 */
[----:B--2---:R-:W-:-:S05]  /*35fd0*/  VIADD R13, R0, 0x1 ;  /* 0x00000001000d7836 */ /* 0x004fca0000000000 */
[----:B------:R-:W-:Y:S01]  /*35fe0*/  ST.E desc[UR6][R2.64+0x8], R13 ;  /* 0x0000080d02007985 */ /* 0x000fe2000c101906 */
[----:B---3--:R-:W-:-:S05]  /*35ff0*/  @!P1 LOP3.LUT R15, R6, 0x1, RZ, 0x3c, !PT ;  /* 0x00000001060f9812 */ /* 0x008fca00078e3cff */
        /* <DEDUP_REMOVED lines=19> */
.L_x_11327:
[----:B------:R-:W-:Y:S05]  /*36130*/  BSYNC B3 ;  /* 0x0000000000037941 */ /* 0x000fea0003800000 */
.L_x_11326:
        /* <DEDUP_REMOVED lines=17> */
.L_x_11329:
[----:B------:R-:W-:Y:S05]  /*36250*/  BSYNC B3 ;  /* 0x0000000000037941 */ /* 0x000fea0003800000 */
.L_x_11328:
        /* <DEDUP_REMOVED lines=10> */
.L_x_11331:
[----:B------:R-:W-:Y:S05]  /*36300*/  BSYNC B3 ;  /* 0x0000000000037941 */ /* 0x000fea0003800000 */
.L_x_11330:
        /* <DEDUP_REMOVED lines=29> */
[----:B------:R-:W-:Y:S03]  /*364e0*/  HGMMA.64x96x16.F32.BF16 R24, gdesc[UR4], RZ, !UPT, gsb0 ;  /* 0x01600000041879f0 */ /* 0x000fe6000c0018ff */
        /* <DEDUP_REMOVED lines=14> */
[----:B------:R-:W-:Y:S03]  /*365d0*/  HGMMA.64x96x16.F32.BF16 R24, gdesc[UR4], R24, gsb0 ;  /* 0x01600000041879f0 */ /* 0x000fe60008001818 */
        /* <DEDUP_REMOVED lines=47> */
.L_x_11334:
[----:B------:R-:W-:Y:S05]  /*368d0*/  BSYNC B3 ;  /* 0x0000000000037941 */ /* 0x000fea0003800000 */
.L_x_11333:
        /* <DEDUP_REMOVED lines=17> */
.L_x_11336:
[----:B------:R-:W-:Y:S05]  /*369f0*/  BSYNC B3 ;  /* 0x0000000000037941 */ /* 0x000fea0003800000 */
.L_x_11335:
        /* <DEDUP_REMOVED lines=10> */
.L_x_11338:
[----:B------:R-:W-:Y:S05]  /*36aa0*/  BSYNC B3 ;  /* 0x0000000000037941 */ /* 0x000fea0003800000 */
.L_x_11337:
[----:B------:R-:W2:Y:S04]  /*36ab0*/  LDL.64 R12, [R158] ;  /* 0x000000009e0c7983 */ /* 0x000ea80000100a00 */
[----:B0----5:R-:W3:Y:S04]  /*36ac0*/  LDL.64 R10, [R158+0x58] ;  /* 0x000058009e0a7983 */ /* 0x021ee80000100a00 */
[----:B------:R-:W4:Y:S04]  /*36ad0*/  LDL.64 R6, [R158+0x48] ;  /* 0x000048009e067983 */ /* 0x000f280000100a00 */
[----:B------:R-:W4:Y:S01]  /*36ae0*/  LDL.64 R8, [R158+0x50] ;  /* 0x000050009e087983 */ /* 0x000f220000100a00 */
[----:B------:R-:W-:-:S02]  /*36af0*/  R2UR UR6, R4 ;  /* 0x00000000040672ca */ /* 0x000fc400000e0000 */
[C---:B------:R-:W-:Y:S01]  /*36b00*/  R2UR UR7, R5.reuse ;  /* 0x00000000050772ca */ /* 0x040fe200000e0000 */
[----:B------:R-:W4:Y:S01]  /*36b10*/  LDL R74, [R1+0x470] ;  /* 0x00047000014a7983 */ /* 0x000f220000100800 */
[C---:B------:R-:W-:Y:S02]  /*36b20*/  R2UR UR4, R4.reuse ;  /* 0x00000000040472ca */ /* 0x040fe400000e0000 */
[----:B------:R-:W-:Y:S01]  /*36b30*/  R2UR UR5, R5 ;  /* 0x00000000050572ca */ /* 0x000fe200000e0000 */
[----:B------:R-:W4:Y:S08]  /*36b40*/  LDL R21, [R1+0x474] ;  /* 0x0004740001157983 */ /* 0x000f300000100800 */
        /* <DEDUP_REMOVED lines=14> */
[----:B--2---:R-:W-:Y:S02]  /*36c30*/  IMAD R16, R17, 0xc00, R12 ;  /* 0x00000c0011107824 */ /* 0x004fe400078e020c */
[----:B------:R-:W-:-:S03]  /*36c40*/  IMAD.MOV.U32 R17, RZ, RZ, R13 ;  /* 0x000000ffff117224 */ /* 0x000fc600078e000d */
[----:B------:R-:W-:Y:S02]  /*36c50*/  R2UR UR6, R16 ;  /* 0x00000000100672ca */ /* 0x000fe400000e0000 */
[----:B------:R-:W-:Y:S02]  /*36c60*/  R2UR UR7, R17 ;  /* 0x00000000110772ca */ /* 0x000fe400000e0000 */
[----:B---3--:R-:W-:Y:S02]  /*36c70*/  ISETP.NE.U32.AND P1, PT, R0, RZ, PT ;  /* 0x000000ff0000720c */ /* 0x008fe40003f25070 */
[----:B----4-:R-:W-:Y:S02]  /*36c80*/  R2UR UR4, R14 ;  /* 0x000000000e0472ca */ /* 0x010fe400000e0000 */
[----:B------:R-:W-:-:S09]  /*36c90*/  R2UR UR5, R15 ;  /* 0x000000000f0572ca */ /* 0x000fd200000e0000 */
[----:B------:R-:W-:-:S05]  /*36ca0*/  VOTEU.ANY UP0, P1 ;  /* 0x00000000003f7886 */ /* 0x000fca0000800100 */
[----:B------:R-:W-:Y:S03]  /*36cb0*/  HGMMA.64x96x16.F32.BF16 R24, gdesc[UR4], R24, UP0, gsb0 ;  /* 0x01600000041879f0 */ /* 0x000fe6000b801818 */
[----:B------:R-:W-:Y:S02]  /*36cc0*/  WARPGROUP.DEPBAR.LE gsb0, 0x0 ;  /* 0x00008000000079c5 */ /* 0x000fe40000010000 */
[----:B------:R-:W-:Y:S04]  /*36cd0*/  ST.E desc[UR8][R6.64], R191 ;  /* 0x000000bf06007985 */ /* 0x000fe8000c101908 */
[----:B------:R-:W2:Y:S01]  /*36ce0*/  LD.E.64 R10, desc[UR10][R8.64] ;  /* 0x0000000a080a7980 */ /* 0x000ea2000c101b00 */
[----:B------:R-:W-:Y:S01]  /*36cf0*/  VIADD R12, R16, 0x2 ;  /* 0x00000002100c7836 */ /* 0x000fe20000000000 */
[----:B------:R-:W-:-:S04]  /*36d00*/  R2UR UR7, R13 ;  /* 0x000000000d0772ca */ /* 0x000fc800000e0000 */
[----:B------:R-:W-:Y:S01]  /*36d10*/  R2UR UR6, R12 ;  /* 0x000000000c0672ca */ /* 0x000fe200000e0000 */
[----:B------:R-:W-:Y:S01]  /*36d20*/  WARPGROUP.ARRIVE ;  /* 0x00000000000079c5 */ /* 0x000fe20000000000 */
[C---:B------:R-:W-:Y:S02]  /*36d30*/  R2UR UR8, R4.reuse ;  /* 0x00000000040872ca */ /* 0x040fe400000e0000 */
        /* <DEDUP_REMOVED lines=208> */
[----:B------:R-:W-:-:S06]  /*37a40*/  WARPGROUP.ARRIVE ;  /* 0x00000000000079c5 */ /* 0x000fcc0000000000 */
[----:B------:R-:W0:Y:S01]  /*37a50*/  S2R R195, SR_TID.X ;  /* 0x0000000000c37919 */ /* 0x000e220000002100 */
[----:B------:R-:W-:Y:S02]  /*37a60*/  R2UR UR8, R4 ;  /* 0x00000000040872ca */ /* 0x000fe400000e0000 */
[----:B------:R-:W-:Y:S02]  /*37a70*/  R2UR UR9, R5 ;  /* 0x00000000050972ca */ /* 0x000fe400000e0000 */
[----:B0-----:R-:W-:Y:S01]  /*37a80*/  LOP3.LUT P2, RZ, R195, 0x7f, RZ, 0xc0, !PT ;  /* 0x0000007fc3ff7812 */ /* 0x001fe2000784c0ff */
[----:B--2---:R-:W-:Y:S01]  /*37a90*/  VIADD R10, R10, 0xc06 ;  /* 0x00000c060a0a7836 */ /* 0x004fe20000000000 */
[----:B------:R-:W-:-:S04]  /*37aa0*/  R2UR UR5, R11 ;  /* 0x000000000b0572ca */ /* 0x000fc800000e0000 */
[----:B------:R-:W-:-:S13]  /*37ab0*/  R2UR UR4, R10 ;  /* 0x000000000a0472ca */ /* 0x000fda00000e0000 */
[----:B------:R-:W-:Y:S03]  /*37ac0*/  HGMMA.64x96x16.F32.BF16 R24, gdesc[UR4], R24, gsb0 ;  /* 0x01600000041879f0 */ /* 0x000fe60008001818 */
[----:B------:R-:W-:Y:S02]  /*37ad0*/  WARPGROUP.DEPBAR.LE gsb0, 0x0 ;  /* 0x00008000000079c5 */ /* 0x000fe40000010000 */
[----:B------:R0:W-:Y:S04]  /*37ae0*/  ST.E desc[UR8][R6.64], R191 ;  /* 0x000000bf06007985 */ /* 0x0001e8000c101908 */
[----:B------:R-:W2:Y:S04]  /*37af0*/  @!P2 LDL.64 R8, [R158+0x18] ;  /* 0x000018009e08a983 */ /* 0x000ea80000100a00 */
[----:B------:R-:W3:Y:S01]  /*37b00*/  @!P2 LDL.64 R10, [R158] ;  /* 0x000000009e0aa983 */ /* 0x000ee20000100a00 */
[----:B------:R-:W-:-:S02]  /*37b10*/  @!P2 R2UR UR4, R4 ;  /* 0x000000000404a2ca */ /* 0x000fc400000e0000 */
[C---:B------:R-:W-:Y:S02]  /*37b20*/  @!P2 R2UR UR5, R5.reuse ;  /* 0x000000000505a2ca */ /* 0x040fe400000e0000 */
[----:B------:R-:W-:Y:S02]  /*37b30*/  SHF.R.U32.HI R0, RZ, 0x7, R195 ;  /* 0x00000007ff007819 */ /* 0x000fe400000116c3 */
[----:B------:R-:W-:Y:S02]  /*37b40*/  @!P2 R2UR UR6, R4 ;  /* 0x000000000406a2ca */ /* 0x000fe400000e0000 */
[----:B------:R-:W-:Y:S02]  /*37b50*/  @!P2 R2UR UR7, R5 ;  /* 0x000000000507a2ca */ /* 0x000fe400000e0000 */
[----:B------:R-:W-:-:S05]  /*37b60*/  IADD3 R0, -R0, 0xb, RZ ;  /* 0x0000000b00007810 */ /* 0x000fca0007ffe1ff */
[----:B------:R1:W-:Y:S06]  /*37b70*/  BAR.ARV R0, 0x100 ;  /* 0x000400000000751d */ /* 0x0003ec0000002000 */
[----:B--2---:R-:W2:Y:S04]  /*37b80*/  @!P2 LD.E.64 R8, desc[UR4][R8.64+0x30] ;  /* 0x000030040808a980 */ /* 0x004ea8000c101b00 */
[----:B---3--:R-:W0:Y:S01]  /*37b90*/  @!P2 LD.E R10, desc[UR6][R10.64] ;  /* 0x000000060a0aa980 */ /* 0x008e22000c101900 */
[----:B--2---:R-:W-:-:S05]  /*37ba0*/  @!P2 MOV R13, R8 ;  /* 0x00000008000da202 */ /* 0x004fca0000000f00 */
[----:B0-----:R-:W-:-:S05]  /*37bb0*/  @!P2 IMAD R6, R10, 0x8, R13 ;  /* 0x000000080a06a824 */ /* 0x001fca00078e020d */
[----:B------:R-:W-:-:S04]  /*37bc0*/  @!P2 PRMT R6, RZ, 0x654, R6 ;  /* 0x00000654ff06a816 */ /* 0x000fc80000000006 */
[----:B------:R0:W-:Y:S02]  /*37bd0*/  @!P2 SYNCS.ARRIVE.TRANS64.RED.A1T0 RZ, [R6+URZ], RZ ;  /* 0x000000ff06ffa9a7 */ /* 0x0001e4000810043f */
        /* <DEDUP_REMOVED lines=17> */
[----:B------:R-:W4:Y:S04]  /*37cf0*/  LD.E R78, desc[UR10][R2.64+0xc] ;  /* 0x00000c0a024e7980 */ /* 0x000f28000c101900 */
[----:B------:R-:W4:Y:S04]  /*37d00*/  LD.E R76, desc[UR8][R2.64+0x10] ;  /* 0x00001008024c7980 */ /* 0x000f28000c101900 */
[----:B------:R-:W4:Y:S04]  /*37d10*/  LD.E R79, desc[UR12][R2.64+0x14] ;  /* 0x0000140c024f7980 */ /* 0x000f28000c101900 */
[----:B--2---:R0:W2:Y:S01]  /*37d20*/  LD.E R72, desc[UR4][R6.64] ;  /* 0x0000000406487980 */ /* 0x0040a2000c101900 */
[----:B------:R-:W-:-:S02]  /*37d30*/  R2UR UR4, R4 ;  /* 0x00000000040472ca */ /* 0x000fc400000e0000 */
[----:B------:R-:W-:-:S13]  /*37d40*/  R2UR UR5, R5 ;  /* 0x00000000050572ca */ /* 0x000fda00000e0000 */
[----:B------:R-:W2:Y:S01]  /*37d50*/  LD.E R73, desc[UR4][R2.64] ;  /* 0x0000000402497980 */ /* 0x000ea2000c101900 */
[----:B------:R-:W-:Y:S02]  /*37d60*/  R2UR UR4, R4 ;  /* 0x00000000040472ca */ /* 0x000fe400000e0000 */
[----:B------:R-:W-:Y:S02]  /*37d70*/  R2UR UR5, R5 ;  /* 0x00000000050572ca */ /* 0x000fe400000e0000 */
[----:B---3--:R-:W-:Y:S01]  /*37d80*/  ISETP.NE.AND P1, PT, R0, 0x1, PT ;  /* 0x000000010000780c */ /* 0x008fe20003f25270 */
[----:B0-----:R-:W-:Y:S02]  /*37d90*/  IMAD.MOV.U32 R6, RZ, RZ, R21 ;  /* 0x000000ffff067224 */ /* 0x001fe400078e0015 */
[----:B------:R-:W-:-:S08]  /*37da0*/  IMAD.MOV.U32 R7, RZ, RZ, R74 ;  /* 0x000000ffff077224 */ /* 0x000fd000078e004a */
[----:B------:R-:W3:Y:S02]  /*37db0*/  LD.E R75, desc[UR4][R6.64] ;  /* 0x00000004064b7980 */ /* 0x000ee4000c101900 */
[C---:B------:R-:W-:Y:S02]  /*37dc0*/  @P1 R2UR UR4, R4.reuse ;  /* 0x00000000040412ca */ /* 0x040fe400000e0000 */
[C---:B------:R-:W-:Y:S02]  /*37dd0*/  @P1 R2UR UR5, R5.reuse ;  /* 0x00000000050512ca */ /* 0x040fe400000e0000 */
[C---:B------:R-:W-:Y:S02]  /*37de0*/  @P1 R2UR UR6, R4.reuse ;  /* 0x00000000040612ca */ /* 0x040fe400000e0000 */
[----:B------:R-:W-:Y:S01]  /*37df0*/  @P1 R2UR UR7, R5 ;  /* 0x00000000050712ca */ /* 0x000fe200000e0000 */
[----:B------:R-:W3:Y:S08]  /*37e00*/  LD.E R6, desc[UR14][R2.64+0x18] ;  /* 0x0000180e02067980 */ /* 0x000ef0000c101900 */
[----:B------:R-:W3:Y:S04]  /*37e10*/  @P1 LD.E R74, desc[UR4][R2.64+0x28] ;  /* 0x00002804024a1980 */ /* 0x000ee8000c101900 */
[----:B------:R-:W3:Y:S01]  /*37e20*/  @P1 LD.E R77, desc[UR6][R2.64+0x2c] ;  /* 0x00002c06024d1980 */ /* 0x000ee2000c101900 */
[----:B------:R-:W-:-:S02]  /*37e30*/  R2UR UR4, R4 ;  /* 0x00000000040472ca */ /* 0x000fc400000e0000 */
[C---:B------:R-:W-:Y:S02]  /*37e40*/  R2UR UR5, R5.reuse ;  /* 0x00000000050572ca */ /* 0x040fe400000e0000 */
[----:B------:R-:W-:Y:S02]  /*37e50*/  R2UR UR6, R4 ;  /* 0x00000000040672ca */ /* 0x000fe400000e0000 */
[----:B------:R-:W-:-:S09]  /*37e60*/  R2UR UR7, R5 ;  /* 0x00000000050772ca */ /* 0x000fd200000e0000 */
[----:B------:R-:W3:Y:S04]  /*37e70*/  LD.E R8, desc[UR4][R2.64+0x8] ;  /* 0x0000080402087980 */ /* 0x000ee8000c101900 */
[----:B------:R-:W3:Y:S01]  /*37e80*/  LD.E R7, desc[UR6][R2.64+0x4] ;  /* 0x0000040602077980 */ /* 0x000ee2000c101900 */
[----:B----4-:R-:W-:Y:S01]  /*37e90*/  LOP3.LUT R78, RZ, R78, RZ, 0x33, !PT ;  /* 0x0000004eff4e7212 */ /* 0x010fe200078e33ff */
[----:B------:R-:W-:Y:S01]  /*37ea0*/  BSSY B3, `(.L_x_11340) ;  /* 0x00000ae000037945 */ /* 0x000fe20003800000 */
[----:B------:R-:W-:Y:S02]  /*37eb0*/  IMAD R79, R20, -0x60, R79 ;  /* 0xffffffa0144f7824 */ /* 0x000fe400078e024f */
[-C--:B--2---:R-:W-:Y:S01]  /*37ec0*/  FMUL.FTZ R28, R28, R72.reuse ;  /* 0x000000481c1c7220 */ /* 0x084fe20000410000 */
[-C--:B------:R-:W-:Y:S01]  /*37ed0*/  FMUL.FTZ R9, R27, R72.reuse ;  /* 0x000000481b097220 */ /* 0x080fe20000410000 */
[----:B------:R-:W-:-:S02]  /*37ee0*/  FMUL.FTZ R27, R53, R72 ;  /* 0x00000048351b7220 */ /* 0x000fc40000410000 */
[----:B------:R0:W1:Y:S01]  /*37ef0*/  MUFU.TANH R81, R28 ;  /* 0x0000001c00517308 */ /* 0x0000620000002400 */
[----:B------:R-:W-:-:S07]  /*37f00*/  FMUL.FTZ R11, R30, R72 ;  /* 0x000000481e0b7220 */ /* 0x000fce0000410000 */
[----:B------:R2:W4:Y:S01]  /*37f10*/  MUFU.TANH R87, R27 ;  /* 0x0000001b00577308 */ /* 0x0005220000002400 */
[----:B0-----:R-:W-:-:S04]  /*37f20*/  SHF.R.S32.HI R28, RZ, 0x1f, R73 ;  /* 0x0000001fff1c7819 */ /* 0x001fc80000011449 */
[----:B--2---:R-:W-:-:S04]  /*37f30*/  LEA.HI R27, R28, R73, RZ, 0x7 ;  /* 0x000000491c1b7211 */ /* 0x004fc800078f38ff */
[----:B------:R-:W-:Y:S01]  /*37f40*/  LOP3.LUT R30, R27, 0xffffff80, RZ, 0xc0, !PT ;  /* 0xffffff801b1e7812 */ /* 0x000fe200078ec0ff */
[----:B------:R-:W-:-:S04]  /*37f50*/  FMUL.FTZ R29, R29, R72 ;  /* 0x000000481d1d7220 */ /* 0x000fc80000410000 */
[----:B------:R-:W-:Y:S01]  /*37f60*/  IMAD.IADD R30, R73, 0x1, -R30 ;  /* 0x00000001491e7824 */ /* 0x000fe200078e0a1e */
[----:B------:R0:W2:Y:S01]  /*37f70*/  MUFU.TANH R82, R29 ;  /* 0x0000001d00527308 */ /* 0x0000a20000002400 */
[-C--:B------:R-:W-:Y:S01]  /*37f80*/  FMUL.FTZ R32, R32, R72.reuse ;  /* 0x0000004820207220 */ /* 0x080fe20000410000 */
[----:B------:R-:W-:Y:S01]  /*37f90*/  LEA.HI R28, R28, R73, RZ, 0x2 ;  /* 0x000000491c1c7211 */ /* 0x000fe200078f10ff */
[----:B------:R-:W-:Y:S01]  /*37fa0*/  FMUL.FTZ R12, R31, R72 ;  /* 0x000000481f0c7220 */ /* 0x000fe20000410000 */
[----:B0-----:R-:W-:-:S04]  /*37fb0*/  SHF.R.S32.HI R29, RZ, 0x1f, R30 ;  /* 0x0000001fff1d7819 */ /* 0x001fc8000001141e */
[----:B------:R0:W1:Y:S01]  /*37fc0*/  MUFU.TANH R83, R32 ;  /* 0x0000002000537308 */ /* 0x0000620000002400 */
[----:B------:R-:W-:Y:S02]  /*37fd0*/  LOP3.LUT R28, R28, 0xfffffffc, RZ, 0xc0, !PT ;  /* 0xfffffffc1c1c7812 */ /* 0x000fe400078ec0ff */
[----:B------:R-:W-:Y:S01]  /*37fe0*/  LEA.HI R31, R29, R30, RZ, 0x2 ;  /* 0x0000001e1d1f7211 */ /* 0x000fe200078f10ff */
[----:B------:R-:W-:-:S03]  /*37ff0*/  FMUL.FTZ R13, R34, R72 ;  /* 0x00000048220d7220 */ /* 0x000fc60000410000 */
[--C-:B------:R-:W-:Y:S02]  /*38000*/  SHF.R.S32.HI R34, RZ, 0x1f, R31.reuse ;  /* 0x0000001fff227819 */ /* 0x100fe4000001141f */
[----:B0-----:R-:W-:Y:S02]  /*38010*/  LEA.HI R32, R29, R30, RZ, 0x5 ;  /* 0x0000001e1d207211 */ /* 0x001fe400078f28ff */
[----:B------:R-:W-:Y:S01]  /*38020*/  SHF.R.S32.HI R29, RZ, 0x2, R31 ;  /* 0x00000002ff1d7819 */ /* 0x000fe2000001141f */
[----:B------:R-:W-:Y:S01]  /*38030*/  IMAD.IADD R73, R73, 0x1, -R28 ;  /* 0x0000000149497824 */ /* 0x000fe200078e0a1c */
[----:B------:R-:W-:Y:S02]  /*38040*/  SHF.R.S32.HI R28, RZ, 0x7, R27 ;  /* 0x00000007ff1c7819 */ /* 0x000fe4000001141b */
[----:B------:R-:W-:Y:S02]  /*38050*/  LEA.HI R34, R34, R29, RZ, 0x3 ;  /* 0x0000001d22227211 */ /* 0x000fe400078f18ff */
[----:B------:R-:W-:-:S02]  /*38060*/  SHF.R.S32.HI R32, RZ, 0x5, R32 ;  /* 0x00000005ff207819 */ /* 0x000fc40000011420 */
[----:B------:R-:W-:Y:S02]  /*38070*/  LEA.HI R27, R27, R28, RZ, 0x1 ;  /* 0x0000001c1b1b7211 */ /* 0x000fe400078f08ff */
[----:B------:R-:W-:Y:S01]  /*38080*/  LOP3.LUT R34, R34, 0xfffffff8, RZ, 0xc0, !PT ;  /* 0xfffffff822227812 */ /* 0x000fe200078ec0ff */
[----:B---3--:R-:W-:Y:S01]  /*38090*/  IMAD R75, R75, 0x8, R32 ;  /* 0x000000084b4b7824 */ /* 0x008fe200078e0220 */
[----:B------:R-:W-:Y:S02]  /*380a0*/  LOP3.LUT R27, R27, 0x3fffffe, RZ, 0xc0, !PT ;  /* 0x03fffffe1b1b7812 */ /* 0x000fe400078ec0ff */
[----:B------:R-:W-:Y:S01]  /*380b0*/  LEA.HI R32, R73, R73, RZ, 0x1 ;  /* 0x0000004949207211 */ /* 0x000fe200078f08ff */
[----:B------:R-:W-:Y:S02]  /*380c0*/  IMAD.IADD R34, R29, 0x1, -R34 ;  /* 0x000000011d227824 */ /* 0x000fe400078e0a22 */
[----:B------:R-:W-:Y:S01]  /*380d0*/  IMAD.IADD R27, R28, 0x1, -R27 ;  /* 0x000000011c1b7824 */ /* 0x000fe200078e0a1b */
[----:B------:R-:W-:Y:S01]  /*380e0*/  LOP3.LUT R32, R32, 0x1ffffffe, RZ, 0xc0, !PT ;  /* 0x1ffffffe20207812 */ /* 0x000fe200078ec0ff */
[----:B------:R-:W-:-:S02]  /*380f0*/  IMAD.U32 R34, R75, 0x10, R34 ;  /* 0x000000104b227824 */ /* 0x000fc400078e0022 */
[-C--:B------:R-:W-:Y:S02]  /*38100*/  FMUL.FTZ R53, R54, R72.reuse ;  /* 0x0000004836357220 */ /* 0x080fe40000410000 */
[----:B------:R-:W-:Y:S02]  /*38110*/  IMAD.IADD R32, R73, 0x1, -R32 ;  /* 0x0000000149207824 */ /* 0x000fe400078e0a20 */
[----:B------:R-:W-:Y:S02]  /*38120*/  IMAD R27, R27, 0x40, R34 ;  /* 0x000000401b1b7824 */ /* 0x000fe400078e0222 */
[----:B------:R-:W-:Y:S02]  /*38130*/  FMUL.FTZ R54, R55, R72 ;  /* 0x0000004837367220 */ /* 0x000fe40000410000 */
[----:B------:R-:W-:-:S04]  /*38140*/  IMAD R55, R32, 0x8, R27 ;  /* 0x0000000820377824 */ /* 0x000fc800078e021b */
[----:B------:R-:W-:-:S05]  /*38150*/  @P1 IMAD.HI.U32 R74, R55, R74, RZ ;  /* 0x0000004a374a1227 */ /* 0x000fca00078e00ff */
[----:B------:R-:W-:Y:S01]  /*38160*/  @P1 SHF.R.U32.HI R55, RZ, R77, R74 ;  /* 0x0000004dff371219 */ /* 0x000fe2000001164a */
[-C--:B------:R-:W-:Y:S01]  /*38170*/  FMUL.FTZ R25, R25, R72.reuse ;  /* 0x0000004819197220 */ /* 0x080fe20000410000 */
[-C--:B------:R-:W-:Y:S01]  /*38180*/  FMUL.FTZ R15, R49, R72.reuse ;  /* 0x00000048310f7220 */ /* 0x080fe20000410000 */
[-C--:B------:R-:W-:Y:S01]  /*38190*/  FMUL.FTZ R52, R52, R72.reuse ;  /* 0x0000004834347220 */ /* 0x080fe20000410000 */
[----:B------:R-:W-:Y:S01]  /*381a0*/  LOP3.LUT R31, R31, 0x7ffffffc, RZ, 0xc0, !PT ;  /* 0x7ffffffc1f1f7812 */ /* 0x000fe200078ec0ff */
[----:B------:R-:W0:Y:S01]  /*381b0*/  SHFL.IDX PT, R29, R55, RZ, 0x1c1f ;  /* 0x001c1fff371d7589 */ /* 0x000e2200000e0000 */
[----:B------:R-:W-:Y:S02]  /*381c0*/  IMAD.MOV.U32 R27, RZ, RZ, -0x60 ;  /* 0xffffffa0ff1b7424 */ /* 0x000fe400078e00ff */
[-C--:B------:R-:W-:Y:S01]  /*381d0*/  FMUL.FTZ R49, R50, R72.reuse ;  /* 0x0000004832317220 */ /* 0x080fe20000410000 */
[-C--:B------:R-:W-:Y:S01]  /*381e0*/  FMUL.FTZ R10, R24, R72.reuse ;  /* 0x00000048180a7220 */ /* 0x080fe20000410000 */
[----:B------:R3:W0:Y:S01]  /*381f0*/  MUFU.TANH R80, R25 ;  /* 0x0000001900507308 */ /* 0x0006220000002400 */
[-C--:B------:R-:W-:Y:S01]  /*38200*/  FMUL.FTZ R0, R26, R72.reuse ;  /* 0x000000481a007220 */ /* 0x080fe20000410000 */
[-C--:B------:R-:W-:Y:S01]  /*38210*/  FMUL.FTZ R50, R51, R72.reuse ;  /* 0x0000004833327220 */ /* 0x080fe20000410000 */
[-C--:B------:R-:W-:Y:S01]  /*38220*/  FMUL.FTZ R33, R33, R72.reuse ;  /* 0x0000004821217220 */ /* 0x080fe20000410000 */
[-C--:B------:R-:W-:Y:S01]  /*38230*/  FMUL.FTZ R14, R35, R72.reuse ;  /* 0x00000048230e7220 */ /* 0x080fe20000410000 */
[-C--:B------:R-:W-:Y:S01]  /*38240*/  FMUL.FTZ R36, R36, R72.reuse ;  /* 0x0000004824247220 */ /* 0x080fe20000410000 */
[-C--:B------:R-:W-:Y:S01]  /*38250*/  FMUL.FTZ R37, R37, R72.reuse ;  /* 0x0000004825257220 */ /* 0x080fe20000410000 */
[-C--:B------:R-:W-:Y:S01]  /*38260*/  FMUL.FTZ R16, R38, R72.reuse ;  /* 0x0000004826107220 */ /* 0x080fe20000410000 */
[----:B------:R4:W0:Y:S01]  /*38270*/  MUFU.TANH R85, R15 ;  /* 0x0000000f00557308 */ /* 0x0008220000002400 */
[-C--:B------:R-:W-:Y:S01]  /*38280*/  FMUL.FTZ R17, R39, R72.reuse ;  /* 0x0000004827117220 */ /* 0x080fe20000410000 */
[-C--:B------:R-:W-:Y:S01]  /*38290*/  FMUL.FTZ R40, R40, R72.reuse ;  /* 0x0000004828287220 */ /* 0x080fe20000410000 */
[-C--:B------:R-:W-:Y:S01]  /*382a0*/  FMUL.FTZ R21, R42, R72.reuse ;  /* 0x000000482a157220 */ /* 0x080fe20000410000 */
[-C--:B------:R-:W-:Y:S01]  /*382b0*/  FMUL.FTZ R24, R43, R72.reuse ;  /* 0x000000482b187220 */ /* 0x080fe20000410000 */
[-C--:B---3--:R-:W-:Y:S01]  /*382c0*/  FMUL.FTZ R25, R46, R72.reuse ;  /* 0x000000482e197220 */ /* 0x088fe20000410000 */
[-C--:B------:R-:W-:Y:S01]  /*382d0*/  FMUL.FTZ R26, R47, R72.reuse ;  /* 0x000000482f1a7220 */ /* 0x080fe20000410000 */
[-C--:B------:R-:W-:Y:S01]  /*382e0*/  FMUL.FTZ R58, R58, R72.reuse ;  /* 0x000000483a3a7220 */ /* 0x080fe20000410000 */
[----:B------:R3:W0:Y:S01]  /*382f0*/  MUFU.TANH R86, R52 ;  /* 0x0000003400567308 */ /* 0x0006220000002400 */
[-C--:B------:R-:W-:Y:S01]  /*38300*/  FMUL.FTZ R59, R59, R72.reuse ;  /* 0x000000483b3b7220 */ /* 0x080fe20000410000 */
[-C--:B------:R-:W-:Y:S01]  /*38310*/  FMUL.FTZ R60, R60, R72.reuse ;  /* 0x000000483c3c7220 */ /* 0x080fe20000410000 */
[-C--:B------:R-:W-:Y:S01]  /*38320*/  FMUL.FTZ R61, R61, R72.reuse ;  /* 0x000000483d3d7220 */ /* 0x080fe20000410000 */
[-C--:B------:R-:W-:Y:S01]  /*38330*/  FMUL.FTZ R62, R62, R72.reuse ;  /* 0x000000483e3e7220 */ /* 0x080fe20000410000 */
[-C--:B----4-:R-:W-:Y:S01]  /*38340*/  FMUL.FTZ R15, R63, R72.reuse ;  /* 0x000000483f0f7220 */ /* 0x090fe20000410000 */
[-C--:B------:R-:W-:Y:S01]  /*38350*/  FMUL.FTZ R64, R64, R72.reuse ;  /* 0x0000004840407220 */ /* 0x080fe20000410000 */
[-C--:B------:R-:W-:Y:S01]  /*38360*/  FMUL.FTZ R65, R65, R72.reuse ;  /* 0x0000004841417220 */ /* 0x080fe20000410000 */
[-C--:B------:R-:W-:Y:S01]  /*38370*/  FMUL.FTZ R51, R66, R72.reuse ;  /* 0x0000004842337220 */ /* 0x080fe20000410000 */
[-C--:B---3--:R-:W-:Y:S01]  /*38380*/  FMUL.FTZ R52, R67, R72.reuse ;  /* 0x0000004843347220 */ /* 0x088fe20000410000 */
        /* <DEDUP_REMOVED lines=8> */
[-C--:B------:R-:W-:Y:S01]  /*38410*/  FMUL.FTZ R45, R45, R72.reuse ;  /* 0x000000482d2d7220 */ /* 0x080fe20000410000 */
[----:B------:R-:W-:Y:S01]  /*38420*/  FMUL.FTZ R48, R48, R72 ;  /* 0x0000004830307220 */ /* 0x000fe20000410000 */
[----:B------:R-:W-:Y:S01]  /*38430*/  ISETP.GE.AND P2, PT, R6, 0x1, PT ;  /* 0x000000010600780c */ /* 0x000fe20003f46270 */
[----:B------:R-:W-:Y:S01]  /*38440*/  IMAD R28, R31, -0x2, R28 ;  /* 0xfffffffe1f1c7824 */ /* 0x000fe200078e021c */
[----:B------:R-:W3:Y:S04]  /*38450*/  MUFU.TANH R10, R10 ;  /* 0x0000000a000a7308 */ /* 0x000ee80000002400 */
[----:B------:R-:W-:-:S04]  /*38460*/  IADD3 R27, -R7, R28, R8 ;  /* 0x0000001c071b7210 */ /* 0x000fc80007ffe108 */
[----:B------:R-:W4:Y:S01]  /*38470*/  MUFU.TANH R0, R0 ;  /* 0x0000000000007308 */ /* 0x000f220000002400 */
[----:B------:R-:W-:-:S07]  /*38480*/  FMUL.FTZ R56, R56, R72 ;  /* 0x0000004838387220 */ /* 0x000fce0000410000 */
[----:B------:R-:W0:Y:S01]  /*38490*/  MUFU.TANH R9, R9 ;  /* 0x0000000900097308 */ /* 0x000e220000002400 */
        /* <DEDUP_REMOVED lines=38> */
[----:B------:R-:W-:Y:S02]  /*38700*/  IMAD.IADD R78, R27, 0x1, R78 ;  /* 0x000000011b4e7824 */ /* 0x000fe400078e024e */
[----:B------:R-:W-:-:S03]  /*38710*/  VIADD R63, R28, 0xffffffff ;  /* 0xffffffff1c3f7836 */ /* 0x000fc60000000000 */
[----:B------:R0:W1:Y:S08]  /*38720*/  MUFU.TANH R88, R56 ;  /* 0x0000003800587308 */ /* 0x0000700000002400 */
[----:B------:R2:W1:Y:S01]  /*38730*/  MUFU.TANH R89, R57 ;  /* 0x0000003900597308 */ /* 0x0004620000002400 */
[--C-:B0-----:R-:W-:Y:S02]  /*38740*/  IMAD.IADD R56, R78, 0x1, R29.reuse ;  /* 0x000000014e387824 */ /* 0x101fe400078e021d */
[----:B--2---:R-:W-:Y:S01]  /*38750*/  IMAD.IADD R57, R76, 0x1, R29 ;  /* 0x000000014c397824 */ /* 0x004fe200078e021d */
[----:B---34-:R-:W-:Y:S06]  /*38760*/  @!P2 BRA `(.L_x_11341) ;  /* 0x000000000084a947 */ /* 0x018fec0003800000 */
        /* <DEDUP_REMOVED lines=16> */
.L_x_11345:
[----:B------:R-:W-:Y:S05]  /*38870*/  BSYNC B5 ;  /* 0x0000000000057941 */ /* 0x000fea0003800000 */
.L_x_11344:
[----:B------:R-:W-:Y:S01]  /*38880*/  LOP3.LUT R27, RZ, R27, RZ, 0x33, !PT ;  /* 0x0000001bff1b7212 */ /* 0x000fe200078e33ff */
[----:B------:R-:W-:Y:S06]  /*38890*/  BRA `(.L_x_11346) ;  /* 0x0000000000287947 */ /* 0x000fec0003800000 */
.L_x_11343:
        /* <DEDUP_REMOVED lines=10> */
.L_x_11346:
[----:B------:R-:W-:Y:S05]  /*38940*/  BSYNC B4 ;  /* 0x0000000000047941 */ /* 0x000fea0003800000 */
.L_x_11342:
[----:B------:R-:W-:-:S05]  /*38950*/  IMAD R27, R6, R27, R63 ;  /* 0x0000001b061b7224 */ /* 0x000fca00078e023f */
[----:B------:R-:W-:Y:S02]  /*38960*/  VIMNMX R56, R56, R27, !PT ;  /* 0x0000001b38387248 */ /* 0x000fe40007fe0100 */
[----:B------:R-:W-:-:S07]  /*38970*/  VIADDMNMX R57, R27, R6, R57, PT ;  /* 0x000000061b397246 */ /* 0x000fce0003800139 */
.L_x_11341:
[----:B------:R-:W-:Y:S05]  /*38980*/  BSYNC B3 ;  /* 0x0000000000037941 */ /* 0x000fea0003800000 */
.L_x_11340:
[C---:B------:R-:W-:Y:S01]  /*38990*/  ISETP.GE.AND P2, PT, R79.reuse, 0x9, PT ;  /* 0x000000094f00780c */ /* 0x040fe20003f46270 */
[----:B------:R-:W0:Y:S01]  /*389a0*/  SHFL.IDX PT, R55, R55, 0x1, 0x1c1f ;  /* 0x003c1f0037377f89 */ /* 0x000e2200000e0000 */
[----:B------:R-:W-:Y:S01]  /*389b0*/  ISETP.GE.AND P1, PT, R79, 0x2, PT ;  /* 0x000000024f00780c */ /* 0x000fe20003f26270 */
[----:B------:R-:W-:Y:S01]  /*389c0*/  BSSY B3, `(.L_x_11347) ;  /* 0x0000097000037945 */ /* 0x000fe20003800000 */
[C---:B------:R-:W-:Y:S02]  /*389d0*/  ISETP.GT.AND P3, PT, R56.reuse, 0x8, !P2 ;  /* 0x000000083800780c */ /* 0x040fe40005764270 */
[----:B------:R-:W-:Y:S02]  /*389e0*/  ISETP.GT.AND P4, PT, R56, 0x1, !P1 ;  /* 0x000000013800780c */ /* 0x000fe40004f84270 */
[----:B------:R-:W-:Y:S02]  /*389f0*/  ISETP.LT.OR P3, PT, R57, 0x9, P3 ;  /* 0x000000093900780c */ /* 0x000fe40001f61670 */
[----:B------:R-:W-:-:S02]  /*38a00*/  ISETP.GE.AND P5, PT, R79, 0xa, PT ;  /* 0x0000000a4f00780c */ /* 0x000fc40003fa6270 */
[----:B-1----:R-:W-:Y:S02]  /*38a10*/  FSEL R47, R81, -INF , !P3 ;  /* 0xff800000512f7808 */ /* 0x002fe40005800000 */
        /* <DEDUP_REMOVED lines=128> */
.L_x_11352:
[----:B------:R-:W-:Y:S05]  /*39220*/  BSYNC B5 ;  /* 0x0000000000057941 */ /* 0x000fea0003800000 */
.L_x_11351:
[----:B------:R-:W-:Y:S01]  /*39230*/  LOP3.LUT R7, RZ, R7, RZ, 0x33, !PT ;  /* 0x00000007ff077212 */ /* 0x000fe200078e33ff */
[----:B------:R-:W-:Y:S06]  /*39240*/  BRA `(.L_x_11353) ;  /* 0x0000000000287947 */ /* 0x000fec0003800000 */
.L_x_11350:
        /* <DEDUP_REMOVED lines=10> */
.L_x_11353:
[----:B------:R-:W-:Y:S05]  /*392f0*/  BSYNC B4 ;  /* 0x0000000000047941 */ /* 0x000fea0003800000 */
.L_x_11349:
[----:B------:R-:W-:-:S05]  /*39300*/  IMAD R7, R6, R7, R63 ;  /* 0x0000000706077224 */ /* 0x000fca00078e023f */
[----:B------:R-:W-:Y:S02]  /*39310*/  VIADDMNMX R57, R7, R6, R57, PT ;  /* 0x0000000607397246 */ /* 0x000fe40003800139 */
[----:B------:R-:W-:-:S07]  /*39320*/  VIMNMX R56, R56, R7, !PT ;  /* 0x0000000738387248 */ /* 0x000fce0007fe0100 */
.L_x_11348:
[----:B------:R-:W-:Y:S05]  /*39330*/  BSYNC B3 ;  /* 0x0000000000037941 */ /* 0x000fea0003800000 */
.L_x_11347:
        /* <DEDUP_REMOVED lines=77> */
[----:B------:R-:W-:-:S04]  /*39810*/  ISETP.LT.OR P1, PT, R57, 0x1, P1 ;  /* 0x000000013900780c */ /* 0x000fc80000f21670 */
[----:B------:R-:W-:Y:S01]  /*39820*/  FSEL R0, R0, -INF , !P1 ;  /* 0xff80000000007808 */ /* 0x000fe20004800000 */
[----:B--2---:R-:W2:Y:S01]  /*39830*/  LD.E.64 R2, desc[UR4][R6.64] ;  /* 0x0000000406027980 */ /* 0x004ea2000c101b00 */
[C---:B------:R-:W-:Y:S02]  /*39840*/  ISETP.GT.AND P1, PT, R56.reuse, 0x49, !P2 ;  /* 0x000000493800780c */ /* 0x040fe40005724270 */
[C---:B------:R-:W-:Y:S01]  /*39850*/  ISETP.GT.AND P3, PT, R56.reuse, 0x50, !P3 ;  /* 0x000000503800780c */ /* 0x040fe20005f64270 */
[----:B------:R-:W3:Y:S01]  /*39860*/  LD.E R64, desc[UR4][R6.64+0x20] ;  /* 0x0000200406407980 */ /* 0x000ee2000c101900 */
[C---:B------:R-:W-:Y:S02]  /*39870*/  ISETP.GT.AND P4, PT, R56.reuse, 0x51, !P4 ;  /* 0x000000513800780c */ /* 0x040fe40006784270 */
[C---:B------:R-:W-:Y:S01]  /*39880*/  ISETP.GT.AND P5, PT, R56.reuse, 0x58, !P5 ;  /* 0x000000583800780c */ /* 0x040fe20006fa4270 */
[----:B------:R-:W4:Y:S01]  /*39890*/  LD.E R65, desc[UR4][R6.64+0x10] ;  /* 0x0000100406417980 */ /* 0x000f22000c101900 */
[----:B------:R-:W-:-:S02]  /*398a0*/  ISETP.GT.AND P2, PT, R56, 0x59, !P6 ;  /* 0x000000593800780c */ /* 0x000fc40007744270 */
[C---:B------:R-:W-:Y:S02]  /*398b0*/  ISETP.LT.OR P1, PT, R57.reuse, 0x4a, P1 ;  /* 0x0000004a3900780c */ /* 0x040fe40000f21670 */
[----:B------:R-:W-:Y:S02]  /*398c0*/  ISETP.LT.OR P3, PT, R57, 0x51, P3 ;  /* 0x000000513900780c */ /* 0x000fe40001f61670 */
[----:B------:R-:W-:Y:S02]  /*398d0*/  FSEL R15, R15, -INF , !P1 ;  /* 0xff8000000f0f7808 */ /* 0x000fe40004800000 */
[----:B------:R-:W-:Y:S02]  /*398e0*/  ISETP.LT.OR P4, PT, R57, 0x52, P4 ;  /* 0x000000523900780c */ /* 0x000fe40002781670 */
[----:B------:R-:W-:Y:S02]  /*398f0*/  FSEL R51, R51, -INF , !P3 ;  /* 0xff80000033337808 */ /* 0x000fe40005800000 */
[----:B------:R-:W-:-:S02]  /*39900*/  ISETP.LT.OR P5, PT, R57, 0x59, P5 ;  /* 0x000000593900780c */ /* 0x000fc40002fa1670 */
[----:B------:R-:W-:Y:S02]  /*39910*/  ISETP.LT.OR P2, PT, R57, 0x5a, P2 ;  /* 0x0000005a3900780c */ /* 0x000fe40001741670 */
[----:B------:R-:W-:Y:S02]  /*39920*/  FSEL R52, R52, -INF , !P4 ;  /* 0xff80000034347808 */ /* 0x000fe40006000000 */
[----:B------:R-:W-:Y:S02]  /*39930*/  R2UR UR6, R4 ;  /* 0x00000000040672ca */ /* 0x000fe400000e0000 */
[----:B------:R-:W-:Y:S02]  /*39940*/  R2UR UR7, R5 ;  /* 0x00000000050772ca */ /* 0x000fe400000e0000 */
[----:B--2---:R-:W-:Y:S02]  /*39950*/  FMNMX.FTZ R9, R73, R2, !PT ;  /* 0x0000000249097209 */ /* 0x004fe40007810000 */
        /* <DEDUP_REMOVED lines=42> */
[----:B------:R-:W-:-:S02]  /*39c00*/  FSEL R56, R70, -INF , !P5 ;  /* 0xff80000046387808 */ /* 0x000fc40006800000 */
[----:B------:R-:W-:Y:S02]  /*39c10*/  FMNMX.FTZ R9, R52, R57, !PT ;  /* 0x0000003934097209 */ /* 0x000fe40007810000 */
[----:B------:R-:W-:Y:S02]  /*39c20*/  FMNMX.FTZ R61, R27, R8, !PT ;  /* 0x000000081b3d7209 */ /* 0x000fe40007810000 */
[----:B------:R-:W-:Y:S02]  /*39c30*/  FSEL R57, R71, -INF , !P2 ;  /* 0xff80000047397808 */ /* 0x000fe40005000000 */
[----:B------:R-:W-:Y:S02]  /*39c40*/  FMNMX.FTZ R8, R56, R9, !PT ;  /* 0x0000000938087209 */ /* 0x000fe40007810000 */
[----:B------:R-:W-:Y:S02]  /*39c50*/  FMNMX.FTZ R62, R10, R61, !PT ;  /* 0x0000003d0a3e7209 */ /* 0x000fe40007810000 */
[----:B------:R-:W-:-:S03]  /*39c60*/  FMNMX.FTZ R63, R57, R8, !PT ;  /* 0x00000008393f7209 */ /* 0x000fc60007810000 */
[----:B------:R-:W0:Y:S04]  /*39c70*/  SHFL.BFLY PT, R9, R62, 0x2, 0x1f ;  /* 0x0c401f003e097f89 */ /* 0x000e2800000e0000 */
[----:B------:R1:W-:Y:S04]  /*39c80*/  ST.E.64 desc[UR4][R6.64], R62 ;  /* 0x0000003e06007985 */ /* 0x0003e8000c101b04 */
[----:B------:R-:W2:Y:S01]  /*39c90*/  LD.E R67, desc[UR6][R6.64+0x4] ;  /* 0x0000040606437980 */ /* 0x000ea2000c101900 */
[----:B0-----:R-:W-:-:S03]  /*39ca0*/  FMNMX.FTZ R9, R62, R9, !PT ;  /* 0x000000093e097209 */ /* 0x001fc60007810000 */
[----:B-1----:R-:W5:Y:S04]  /*39cb0*/  LD.E R62, desc[UR6][R6.64+0x14] ;  /* 0x00001406063e7980 */ /* 0x002f68000c101900 */
[----:B------:R-:W0:Y:S02]  /*39cc0*/  SHFL.BFLY PT, R8, R9, 0x1, 0x1f ;  /* 0x0c201f0009087f89 */ /* 0x000e2400000e0000 */
[----:B0-----:R-:W-:-:S05]  /*39cd0*/  FMNMX.FTZ R61, R9, R8, !PT ;  /* 0x00000008093d7209 */ /* 0x001fca0007810000 */
[----:B------:R-:W-:Y:S04]  /*39ce0*/  ST.E desc[UR4][R6.64], R61 ;  /* 0x0000003d06007985 */ /* 0x000fe8000c101904 */
[----:B------:R-:W3:Y:S01]  /*39cf0*/  LD.E R66, desc[UR6][R6.64] ;  /* 0x0000000606427980 */ /* 0x000ee2000c101900 */
[----:B------:R-:W-:Y:S02]  /*39d00*/  R2UR UR8, R4 ;  /* 0x00000000040872ca */ /* 0x000fe400000e0000 */
[----:B------:R-:W-:Y:S01]  /*39d10*/  R2UR UR9, R5 ;  /* 0x00000000050972ca */ /* 0x000fe200000e0000 */
[----:B--2---:R-:W0:Y:S02]  /*39d20*/  SHFL.BFLY PT, R8, R67, 0x2, 0x1f ;  /* 0x0c401f0043087f89 */ /* 0x004e2400000e0000 */
[----:B0-----:R-:W-:-:S05]  /*39d30*/  FMNMX.FTZ R9, R8, R67, !PT ;  /* 0x0000004308097209 */ /* 0x001fca0007810000 */
[----:B------:R-:W0:Y:S02]  /*39d40*/  SHFL.BFLY PT, R8, R9, 0x1, 0x1f ;  /* 0x0c201f0009087f89 */ /* 0x000e2400000e0000 */
[----:B0-----:R-:W-:Y:S02]  /*39d50*/  FMNMX.FTZ R61, R9, R8, !PT ;  /* 0x00000008093d7209 */ /* 0x001fe40007810000 */
[C---:B---3--:R-:W-:Y:S02]  /*39d60*/  FSETP.NEU.FTZ.AND P1, PT, R66.reuse, -INF , PT ;  /* 0xff8000004200780b */ /* 0x048fe40003f3d000 */
[C---:B------:R-:W-:Y:S02]  /*39d70*/  FSETP.NEU.FTZ.AND P2, PT, R61.reuse, -INF , PT ;  /* 0xff8000003d00780b */ /* 0x040fe40003f5d000 */
[----:B------:R-:W-:Y:S02]  /*39d80*/  FSEL R63, R66, RZ, P1 ;  /* 0x000000ff423f7208 */ /* 0x000fe40000800000 */
[----:B------:R-:W-:-:S03]  /*39d90*/  FSEL R8, R61, RZ, P2 ;  /* 0x000000ff3d087208 */ /* 0x000fc60001000000 */
[----:B------:R-:W-:Y:S02]  /*39da0*/  FADD.FTZ R63, R2, -R63 ;  /* 0x8000003f023f7221 */ /* 0x000fe40000010000 */
[----:B------:R-:W-:Y:S02]  /*39db0*/  FADD.FTZ R3, R3, -R8 ;  /* 0x8000000803037221 */ /* 0x000fe40000010000 */
[----:B------:R-:W-:Y:S02]  /*39dc0*/  FMUL.FTZ R8, R63, R64 ;  /* 0x000000403f087220 */ /* 0x000fe40000410000 */
[----:B------:R-:W-:-:S04]  /*39dd0*/  FMUL.FTZ R64, R64, R3 ;  /* 0x0000000340407220 */ /* 0x000fc80000410000 */
[----:B------:R-:W4:Y:S08]  /*39de0*/  MUFU.EX2 R8, R8 ;  /* 0x0000000800087308 */ /* 0x000f300000000800 */
[----:B------:R-:W5:Y:S01]  /*39df0*/  MUFU.EX2 R9, R64 ;  /* 0x0000004000097308 */ /* 0x000f620000000800 */
[----:B------:R0:W-:Y:S01]  /*39e00*/  ST.E desc[UR4][R6.64+0x4], R61 ;  /* 0x0000043d06007985 */ /* 0x0001e2000c101904 */
[----:B----4-:R-:W-:Y:S01]  /*39e10*/  FMUL.FTZ R65, R8, R65 ;  /* 0x0000004108417220 */ /* 0x010fe20000410000 */
[----:B-----5:R-:W-:-:S04]  /*39e20*/  FMUL.FTZ R63, R9, R62 ;  /* 0x0000003e093f7220 */ /* 0x020fc80000410000 */
[----:B------:R-:W-:Y:S04]  /*39e30*/  ST.E desc[UR6][R6.64+0x10], R65 ;  /* 0x0000104106007985 */ /* 0x000fe8000c101906 */
[----:B------:R1:W-:Y:S04]  /*39e40*/  ST.E desc[UR8][R6.64+0x14], R63 ;  /* 0x0000143f06007985 */ /* 0x0003e8000c101908 */
[----:B------:R-:W2:Y:S04]  /*39e50*/  LDL.64 R2, [R158+0x70] ;  /* 0x000070009e027983 */ /* 0x000ea80000100a00 */
[----:B--2---:R-:W1:Y:S04]  /*39e60*/  LD.E R67, desc[UR6][R2.64+0x20] ;  /* 0x0000200602437980 */ /* 0x004e68000c101900 */
[----:B------:R-:W1:Y:S04]  /*39e70*/  LD.E R62, desc[UR4][R2.64] ;  /* 0x00000004023e7980 */ /* 0x000e68000c101900 */
[----:B------:R-:W2:Y:S04]  /*39e80*/  LD.E R64, desc[UR8][R2.64+0x4] ;  /* 0x0000040802407980 */ /* 0x000ea8000c101900 */
[----:B0-----:R-:W3:Y:S04]  /*39e90*/  LD.E R61, desc[UR4][R2.64+0x10] ;  /* 0x00001004023d7980 */ /* 0x001ee8000c101900 */
[----:B------:R-:W4:Y:S01]  /*39ea0*/  LD.E R66, desc[UR6][R2.64+0x14] ;  /* 0x0000140602427980 */ /* 0x000f22000c101900 */
[C---:B-1----:R-:W-:Y:S01]  /*39eb0*/  FMUL.FTZ R6, R62.reuse, R67 ;  /* 0x000000433e067220 */ /* 0x042fe20000410000 */
[----:B------:R-:W-:-:S02]  /*39ec0*/  FSETP.NEU.FTZ.AND P1, PT, R62, -INF , PT ;  /* 0xff8000003e00780b */ /* 0x000fc40003f3d000 */
[----:B--2---:R-:W-:Y:S01]  /*39ed0*/  FSETP.NEU.FTZ.AND P2, PT, R64, -INF , PT ;  /* 0xff8000004000780b */ /* 0x004fe20003f5d000 */
[----:B------:R-:W-:Y:S01]  /*39ee0*/  FMUL.FTZ R64, R67, R64 ;  /* 0x0000004043407220 */ /* 0x000fe20000410000 */
[----:B------:R-:W-:-:S04]  /*39ef0*/  FSEL R6, R6, RZ, P1 ;  /* 0x000000ff06067208 */ /* 0x000fc80000800000 */
[----:B------:R-:W-:Y:S01]  /*39f00*/  FSEL R64, R64, RZ, P2 ;  /* 0x000000ff40407208 */ /* 0x000fe20001000000 */
[-CC-:B------:R-:W-:Y:S01]  /*39f10*/  FFMA.FTZ R152, R73, R67.reuse, -R6.reuse ;  /* 0x0000004349987223 */ /* 0x180fe20000010806 */
[----:B------:R-:W-:-:S03]  /*39f20*/  FFMA.FTZ R153, R48, R67, -R6 ;  /* 0x0000004330997223 */ /* 0x000fc60000010806 */
[-CC-:B------:R-:W-:Y:S01]  /*39f30*/  FFMA.FTZ R197, R0, R67.reuse, -R64.reuse ;  /* 0x0000004300c57223 */ /* 0x180fe20000010840 */
[-C--:B------:R-:W-:Y:S01]  /*39f40*/  FFMA.FTZ R198, R55, R67.reuse, -R64 ;  /* 0x0000004337c67223 */ /* 0x080fe20000010840 */
[----:B------:R-:W3:Y:S01]  /*39f50*/  MUFU.EX2 R152, R152 ;  /* 0x0000009800987308 */ /* 0x000ee20000000800 */
[-C--:B------:R-:W-:Y:S01]  /*39f60*/  FFMA.FTZ R154, R47, R67.reuse, -R6 ;  /* 0x000000432f9a7223 */ /* 0x080fe20000010806 */
[-C--:B------:R-:W-:Y:S01]  /*39f70*/  FFMA.FTZ R199, R11, R67.reuse, -R64 ;  /* 0x000000430bc77223 */ /* 0x080fe20000010840 */
[----:B------:R-:W-:-:S05]  /*39f80*/  FFMA.FTZ R155, R46, R67, -R6 ;  /* 0x000000432e9b7223 */ /* 0x000fca0000010806 */
[----:B------:R-:W4:Y:S01]  /*39f90*/  MUFU.EX2 R197, R197 ;  /* 0x000000c500c57308 */ /* 0x000f220000000800 */
[----:B------:R-:W-:-:S07]  /*39fa0*/  FFMA.FTZ R200, R12, R67, -R64 ;  /* 0x000000430cc87223 */ /* 0x000fce0000010840 */
[----:B------:R-:W0:Y:S01]  /*39fb0*/  MUFU.EX2 R153, R153 ;  /* 0x0000009900997308 */ /* 0x000e220000000800 */
[----:B------:R-:W-:-:S07]  /*39fc0*/  FFMA.FTZ R13, R13, R67, -R64 ;  /* 0x000000430d0d7223 */ /* 0x000fce0000010840 */
[----:B------:R-:W1:Y:S01]  /*39fd0*/  MUFU.EX2 R198, R198 ;  /* 0x000000c600c67308 */ /* 0x000e620000000800 */
[-CC-:B------:R-:W-:Y:S01]  /*39fe0*/  FFMA.FTZ R45, R45, R67.reuse, -R6.reuse ;  /* 0x000000432d2d7223 */ /* 0x180fe20000010806 */
[----:B------:R-:W-:-:S06]  /*39ff0*/  FFMA.FTZ R186, R10, R67, -R6 ;  /* 0x000000430aba7223 */ /* 0x000fcc0000010806 */
[----:B------:R-:W2:Y:S01]  /*3a000*/  MUFU.EX2 R154, R154 ;  /* 0x0000009a009a7308 */ /* 0x000ea20000000800 */
[-CC-:B------:R-:W-:Y:S01]  /*3a010*/  FFMA.FTZ R12, R14, R67.reuse, -R64.reuse ;  /* 0x000000430e0c7223 */ /* 0x180fe20000010840 */
[----:B------:R-:W-:-:S06]  /*3a020*/  FFMA.FTZ R10, R17, R67, -R64 ;  /* 0x00000043110a7223 */ /* 0x000fcc0000010840 */
[----:B------:R-:W5:Y:S01]  /*3a030*/  MUFU.EX2 R199, R199 ;  /* 0x000000c700c77308 */ /* 0x000f620000000800 */
[-CC-:B------:R-:W-:Y:S01]  /*3a040*/  FFMA.FTZ R44, R44, R67.reuse, -R6.reuse ;  /* 0x000000432c2c7223 */ /* 0x180fe20000010806 */
[-CC-:B------:R-:W-:Y:S01]  /*3a050*/  FFMA.FTZ R43, R43, R67.reuse, -R6.reuse ;  /* 0x000000432b2b7223 */ /* 0x180fe20000010806 */
[-CC-:B------:R-:W-:Y:S01]  /*3a060*/  FFMA.FTZ R42, R42, R67.reuse, -R6.reuse ;  /* 0x000000432a2a7223 */ /* 0x180fe20000010806 */
[----:B------:R-:W-:-:S04]  /*3a070*/  FFMA.FTZ R165, R41, R67, -R6 ;  /* 0x0000004329a57223 */ /* 0x000fc80000010806 */
[----:B------:R-:W5:Y:S01]  /*3a080*/  MUFU.EX2 R155, R155 ;  /* 0x0000009b009b7308 */ /* 0x000f620000000800 */
[-CC-:B------:R-:W-:Y:S01]  /*3a090*/  FFMA.FTZ R164, R40, R67.reuse, -R6.reuse ;  /* 0x0000004328a47223 */ /* 0x180fe20000010806 */
[-CC-:B------:R-:W-:Y:S01]  /*3a0a0*/  FFMA.FTZ R166, R39, R67.reuse, -R6.reuse ;  /* 0x0000004327a67223 */ /* 0x180fe20000010806 */
[-CC-:B------:R-:W-:Y:S01]  /*3a0b0*/  FFMA.FTZ R163, R38, R67.reuse, -R6.reuse ;  /* 0x0000004326a37223 */ /* 0x180fe20000010806 */
[-CC-:B------:R-:W-:Y:S01]  /*3a0c0*/  FFMA.FTZ R173, R37, R67.reuse, -R6.reuse ;  /* 0x0000004325ad7223 */ /* 0x180fe20000010806 */
[----:B------:R-:W-:-:S03]  /*3a0d0*/  FFMA.FTZ R172, R36, R67, -R6 ;  /* 0x0000004324ac7223 */ /* 0x000fc60000010806 */
        /* <DEDUP_REMOVED lines=10> */
[----:B------:R-:W5:Y:S01]  /*3a180*/  MUFU.EX2 R17, R45 ;  /* 0x0000002d00117308 */ /* 0x000f620000000800 */
[----:B---3--:R-:W-:Y:S01]  /*3a190*/  FADD.FTZ R6, R152, R61 ;  /* 0x0000003d98067221 */ /* 0x008fe20000010000 */
[----:B----4-:R-:W-:Y:S01]  /*3a1a0*/  FADD.FTZ R7, R197, R66 ;  /* 0x00000042c5077221 */ /* 0x010fe20000010000 */
[-CC-:B------:R-:W-:Y:S01]  /*3a1b0*/  FFMA.FTZ R11, R16, R67.reuse, -R64.reuse ;  /* 0x00000043100b7223 */ /* 0x180fe20000010840 */
[----:B------:R-:W-:-:S04]  /*3a1c0*/  FFMA.FTZ R169, R25, R67, -R64 ;  /* 0x0000004319a97223 */ /* 0x000fc80000010840 */
[----:B------:R-:W3:Y:S01]  /*3a1d0*/  MUFU.EX2 R13, R13 ;  /* 0x0000000d000d7308 */ /* 0x000ee20000000800 */
[----:B0-----:R-:W-:Y:S01]  /*3a1e0*/  FADD.FTZ R25, R153, R6 ;  /* 0x0000000699197221 */ /* 0x001fe20000010000 */
[-CC-:B------:R-:W-:Y:S01]  /*3a1f0*/  FFMA.FTZ R0, R21, R67.reuse, -R64.reuse ;  /* 0x0000004315007223 */ /* 0x180fe20000010840 */
[----:B-1----:R-:W-:Y:S01]  /*3a200*/  FADD.FTZ R6, R198, R7 ;  /* 0x00000007c6067221 */ /* 0x002fe20000010000 */
[----:B------:R-:W-:-:S04]  /*3a210*/  FFMA.FTZ R21, R15, R67, -R64 ;  /* 0x000000430f157223 */ /* 0x000fc80000010840 */
[----:B------:R-:W0:Y:S01]  /*3a220*/  MUFU.EX2 R16, R44 ;  /* 0x0000002c00107308 */ /* 0x000e220000000800 */
[----:B------:R-:W-:Y:S01]  /*3a230*/  FFMA.FTZ R167, R24, R67, -R64 ;  /* 0x0000004318a77223 */ /* 0x000fe20000010840 */
[----:B--2---:R-:W-:Y:S01]  /*3a240*/  FADD.FTZ R24, R154, R25 ;  /* 0x000000199a187221 */ /* 0x004fe20000010000 */
[----:B-----5:R-:W-:-:S05]  /*3a250*/  FADD.FTZ R7, R199, R6 ;  /* 0x00000006c7077221 */ /* 0x020fca0000010000 */
[----:B------:R-:W1:Y:S01]  /*3a260*/  MUFU.EX2 R12, R12 ;  /* 0x0000000c000c7308 */ /* 0x000e620000000800 */
[----:B------:R-:W-:Y:S01]  /*3a270*/  FADD.FTZ R24, R155, R24 ;  /* 0x000000189b187221 */ /* 0x000fe20000010000 */
[----:B------:R-:W-:-:S06]  /*3a280*/  FADD.FTZ R6, R200, R7 ;  /* 0x00000007c8067221 */ /* 0x000fcc0000010000 */
[----:B------:R-:W2:Y:S08]  /*3a290*/  MUFU.EX2 R15, R43 ;  /* 0x0000002b000f7308 */ /* 0x000eb00000000800 */
[----:B------:R-:W4:Y:S01]  /*3a2a0*/  MUFU.EX2 R11, R11 ;  /* 0x0000000b000b7308 */ /* 0x000f220000000800 */
[----:B------:R-:W-:Y:S01]  /*3a2b0*/  FADD.FTZ R7, R17, R24 ;  /* 0x0000001811077221 */ /* 0x000fe20000010000 */
[----:B---3--:R-:W-:-:S06]  /*3a2c0*/  FADD.FTZ R25, R13, R6 ;  /* 0x000000060d197221 */ /* 0x008fcc0000010000 */
[----:B------:R-:W3:Y:S08]  /*3a2d0*/  MUFU.EX2 R14, R42 ;  /* 0x0000002a000e7308 */ /* 0x000ef00000000800 */
[----:B------:R-:W5:Y:S01]  /*3a2e0*/  MUFU.EX2 R10, R10 ;  /* 0x0000000a000a7308 */ /* 0x000f620000000800 */
[----:B0-----:R-:W-:Y:S01]  /*3a2f0*/  FADD.FTZ R6, R16, R7 ;  /* 0x0000000710067221 */ /* 0x001fe20000010000 */
[----:B-1----:R-:W-:-:S06]  /*3a300*/  FADD.FTZ R24, R12, R25 ;  /* 0x000000190c187221 */ /* 0x002fcc0000010000 */
[----:B------:R-:W0:Y:S01]  /*3a310*/  MUFU.EX2 R165, R165 ;  /* 0x000000a500a57308 */ /* 0x000e220000000800 */
[----:B------:R-:W-:-:S07]  /*3a320*/  FFMA.FTZ R168, R26, R67, -R64 ;  /* 0x000000431aa87223 */ /* 0x000fce0000010840 */
[----:B------:R-:W1:Y:S01]  /*3a330*/  MUFU.EX2 R0, R0 ;  /* 0x0000000000007308 */ /* 0x000e620000000800 */
[----:B--2---:R-:W-:Y:S01]  /*3a340*/  FADD.FTZ R7, R15, R6 ;  /* 0x000000060f077221 */ /* 0x004fe20000010000 */
[----:B----4-:R-:W-:-:S06]  /*3a350*/  FADD.FTZ R25, R11, R24 ;  /* 0x000000180b197221 */ /* 0x010fcc0000010000 */
[----:B------:R-:W2:Y:S01]  /*3a360*/  MUFU.EX2 R164, R164 ;  /* 0x000000a400a47308 */ /* 0x000ea20000000800 */
[----:B------:R-:W-:-:S07]  /*3a370*/  FFMA.FTZ R175, R49, R67, -R64 ;  /* 0x0000004331af7223 */ /* 0x000fce0000010840 */
[----:B------:R-:W4:Y:S01]  /*3a380*/  MUFU.EX2 R167, R167 ;  /* 0x000000a700a77308 */ /* 0x000f220000000800 */
[----:B---3--:R-:W-:Y:S01]  /*3a390*/  FADD.FTZ R6, R14, R7 ;  /* 0x000000070e067221 */ /* 0x008fe20000010000 */
[----:B-----5:R-:W-:-:S06]  /*3a3a0*/  FADD.FTZ R25, R10, R25 ;  /* 0x000000190a197221 */ /* 0x020fcc0000010000 */
[----:B------:R-:W3:Y:S01]  /*3a3b0*/  MUFU.EX2 R166, R166 ;  /* 0x000000a600a67308 */ /* 0x000ee20000000800 */
[----:B------:R-:W-:-:S07]  /*3a3c0*/  FFMA.FTZ R174, R50, R67, -R64 ;  /* 0x0000004332ae7223 */ /* 0x000fce0000010840 */
        /* <DEDUP_REMOVED lines=52> */
[----:B------:R-:W2:Y:S08]  /*3a710*/  MUFU.EX2 R188, R188 ;  /* 0x000000bc00bc7308 */ /* 0x000eb00000000800 */
[----:B------:R-:W4:Y:S01]  /*3a720*/  MUFU.EX2 R161, R161 ;  /* 0x000000a100a17308 */ /* 0x000f220000000800 */
[----:B---3--:R-:W-:Y:S01]  /*3a730*/  FADD.FTZ R6, R180, R7 ;  /* 0x00000007b4067221 */ /* 0x008fe20000010000 */
[----:B-----5:R-:W-:-:S06]  /*3a740*/  FADD.FTZ R7, R21, R24 ;  /* 0x0000001815077221 */ /* 0x020fcc0000010000 */
[----:B------:R-:W3:Y:S08]  /*3a750*/  MUFU.EX2 R187, R187 ;  /* 0x000000bb00bb7308 */ /* 0x000ef00000000800 */
[----:B------:R-:W5:Y:S01]  /*3a760*/  MUFU.EX2 R160, R160 ;  /* 0x000000a000a07308 */ /* 0x000f620000000800 */
[----:B0-----:R-:W-:Y:S01]  /*3a770*/  FADD.FTZ R25, R189, R6 ;  /* 0x00000006bd197221 */ /* 0x001fe20000010000 */
[----:B-1----:R-:W-:-:S06]  /*3a780*/  FADD.FTZ R6, R162, R7 ;  /* 0x00000007a2067221 */ /* 0x002fcc0000010000 */
[----:B------:R-:W0:Y:S08]  /*3a790*/  MUFU.EX2 R186, R186 ;  /* 0x000000ba00ba7308 */ /* 0x000e300000000800 */
[----:B------:R-:W1:Y:S01]  /*3a7a0*/  MUFU.EX2 R159, R159 ;  /* 0x0000009f009f7308 */ /* 0x000e620000000800 */
[----:B--2---:R-:W-:Y:S01]  /*3a7b0*/  FADD.FTZ R24, R188, R25 ;  /* 0x00000019bc187221 */ /* 0x004fe20000010000 */
[----:B----4-:R-:W-:-:S03]  /*3a7c0*/  FADD.FTZ R7, R161, R6 ;  /* 0x00000006a1077221 */ /* 0x010fc60000010000 */
[----:B---3--:R-:W-:Y:S01]  /*3a7d0*/  FADD.FTZ R25, R187, R24 ;  /* 0x00000018bb197221 */ /* 0x008fe20000010000 */
[----:B-----5:R-:W-:-:S03]  /*3a7e0*/  FADD.FTZ R6, R160, R7 ;  /* 0x00000007a0067221 */ /* 0x020fc60000010000 */
[----:B0-----:R-:W-:Y:S01]  /*3a7f0*/  FADD.FTZ R25, R186, R25 ;  /* 0x00000019ba197221 */ /* 0x001fe20000010000 */
[----:B-1----:R-:W-:-:S04]  /*3a800*/  FADD.FTZ R27, R159, R6 ;  /* 0x000000069f1b7221 */ /* 0x002fc80000010000 */
[----:B------:R0:W-:Y:S04]  /*3a810*/  ST.E desc[UR4][R2.64+0x10], R25 ;  /* 0x0000101902007985 */ /* 0x0001e8000c101904 */
[----:B------:R1:W-:Y:S04]  /*3a820*/  ST.E desc[UR6][R2.64+0x14], R27 ;  /* 0x0000141b02007985 */ /* 0x0003e8000c101906 */
[----:B------:R-:W0:Y:S01]  /*3a830*/  LDL.64 R6, [R158+0x80] ;  /* 0x000080009e067983 */ /* 0x000e220000100a00 */
[----:B------:R-:W-:Y:S02]  /*3a840*/  R2UR UR10, R4 ;  /* 0x00000000040a72ca */ /* 0x000fe400000e0000 */
[----:B------:R-:W-:-:S02]  /*3a850*/  R2UR UR11, R5 ;  /* 0x00000000050b72ca */ /* 0x000fc400000e0000 */
[C---:B------:R-:W-:Y:S02]  /*3a860*/  R2UR UR12, R4.reuse ;  /* 0x00000000040c72ca */ /* 0x040fe400000e0000 */
[----:B------:R-:W-:Y:S01]  /*3a870*/  R2UR UR13, R5 ;  /* 0x00000000050d72ca */ /* 0x000fe200000e0000 */
[----:B0-----:R-:W2:Y:S08]  /*3a880*/  LD.E R25, desc[UR8][R6.64+0x10] ;  /* 0x0000100806197980 */ /* 0x001eb0000c101900 */
[----:B-1----:R-:W3:Y:S04]  /*3a890*/  LD.E R3, desc[UR10][R6.64+0x14] ;  /* 0x0000140a06037980 */ /* 0x002ee8000c101900 */
[----:B------:R-:W4:Y:S01]  /*3a8a0*/  LD.E R27, desc[UR12][R6.64+0x20] ;  /* 0x0000200c061b7980 */ /* 0x000f22000c101900 */
        /* <DEDUP_REMOVED lines=110> */
[----:B------:R5:W-:Y:S02]  /*3af90*/  ST.E desc[UR4][R6.64+0x1e4], R25 ;  /* 0x0001e41906007985 */ /* 0x000be4000c101904 */
[----:B-----5:R-:W-:Y:S02]  /*3afa0*/  FMUL.FTZ R25, R9, R2 ;  /* 0x0000000209197220 */ /* 0x020fe40000410000 */
[----:B------:R-:W2:Y:S01]  /*3afb0*/  LD.E R2, desc[UR6][R6.64+0xc] ;  /* 0x00000c0606027980 */ /* 0x000ea2000c101900 */
[C---:B---3--:R-:W-:Y:S01]  /*3afc0*/  FMUL.FTZ R3, R8.reuse, R3 ;  /* 0x0000000308037220 */ /* 0x048fe20000410000 */
[----:B----4-:R-:W-:-:S04]  /*3afd0*/  FMUL.FTZ R27, R8, R27 ;  /* 0x0000001b081b7220 */ /* 0x010fc80000410000 */
[----:B------:R0:W-:Y:S04]  /*3afe0*/  ST.E desc[UR4][R6.64+0x1e0], R3 ;  /* 0x0001e00306007985 */ /* 0x0001e8000c101904 */
[----:B------:R2:W-:Y:S04]  /*3aff0*/  ST.E desc[UR4][R6.64+0x1f0], R27 ;  /* 0x0001f01b06007985 */ /* 0x0005e8000c101904 */
[----:B0-----:R-:W3:Y:S01]  /*3b000*/  LD.E R3, desc[UR6][R6.64+0x1f4] ;  /* 0x0001f40606037980 */ /* 0x001ee2000c101900 */
[----:B--2---:R-:W-:-:S03]  /*3b010*/  FMUL.FTZ R27, R9, R2 ;  /* 0x00000002091b7220 */ /* 0x004fc60000410000 */
[----:B------:R-:W2:Y:S01]  /*3b020*/  LD.E R2, desc[UR6][R6.64+0x18] ;  /* 0x0000180606027980 */ /* 0x000ea2000c101900 */
[----:B---3--:R-:W-:-:S05]  /*3b030*/  FMUL.FTZ R3, R8, R3 ;  /* 0x0000000308037220 */ /* 0x008fca0000410000 */
        /* <DEDUP_REMOVED lines=50> */
[----:B------:R-:W2:Y:S01]  /*3b360*/  LD.E R2, desc[UR6][R6.64+0x9c] ;  /* 0x00009c0606027980 */ /* 0x000ea2000c101900 */
        /* <DEDUP_REMOVED lines=205> */
[----:B------:R-:W-:Y:S04]  /*3c040*/  ST.E desc[UR4][R6.64+0x1e8], R25 ;  /* 0x0001e81906007985 */ /* 0x000fe8000c101904 */
[----:B------:R-:W2:Y:S02]  /*3c050*/  LD.E R2, desc[UR6][R6.64+0x1ec] ;  /* 0x0001ec0606027980 */ /* 0x000ea4000c101900 */
[----:B--2---:R-:W-:-:S05]  /*3c060*/  FMUL.FTZ R27, R9, R2 ;  /* 0x00000002091b7220 */ /* 0x004fca0000410000 */
[----:B------:R1:W-:Y:S04]  /*3c070*/  ST.E desc[UR4][R6.64+0x1ec], R27 ;  /* 0x0001ec1b06007985 */ /* 0x0003e8000c101904 */
[----:B------:R-:W2:Y:S02]  /*3c080*/  LD.E R2, desc[UR6][R6.64+0x1f8] ;  /* 0x0001f80606027980 */ /* 0x000ea4000c101900 */
[----:B--2---:R-:W-:-:S05]  /*3c090*/  FMUL.FTZ R29, R9, R2 ;  /* 0x00000002091d7220 */ /* 0x004fca0000410000 */
[----:B------:R-:W-:Y:S04]  /*3c0a0*/  ST.E desc[UR4][R6.64+0x1f8], R29 ;  /* 0x0001f81d06007985 */ /* 0x000fe8000c101904 */
[----:B------:R-:W2:Y:S01]  /*3c0b0*/  LD.E R2, desc[UR6][R6.64+0x1fc] ;  /* 0x0001fc0606027980 */ /* 0x000ea2000c101900 */
[----:B------:R-:W-:Y:S01]  /*3c0c0*/  LEA.HI R28, R195, 0x8, RZ, 0x19 ;  /* 0x00000008c31c7811 */ /* 0x000fe200078fc8ff */
[----:B--2---:R-:W-:-:S05]  /*3c0d0*/  FMUL.FTZ R9, R9, R2 ;  /* 0x0000000209097220 */ /* 0x004fca0000410000 */
[----:B------:R2:W-:Y:S04]  /*3c0e0*/  ST.E desc[UR4][R6.64+0x1fc], R9 ;  /* 0x0001fc0906007985 */ /* 0x0005e8000c101904 */
[----:B0-----:R-:W3:Y:S01]  /*3c0f0*/  LDL.64 R2, [R158+0x80] ;  /* 0x000080009e027983 */ /* 0x001ee20000100a00 */
[----:B------:R0:W-:Y:S06]  /*3c100*/  BAR.SYNC.DEFER_BLOCKING R28, 0x100 ;  /* 0x0004001c0000751d */ /* 0x0001ec0000010000 */
[----:B-1----:R-:W4:Y:S04]  /*3c110*/  LDL.64 R26, [R158] ;  /* 0x000000009e1a7983 */ /* 0x002f280000100a00 */
[----:B------:R-:W5:Y:S04]  /*3c120*/  LDL.64 R24, [R158+0x98] ;  /* 0x000098009e187983 */ /* 0x000f680000100a00 */
[----:B--2---:R-:W2:Y:S04]  /*3c130*/  LDL.64 R8, [R158+0x88] ;  /* 0x000088009e087983 */ /* 0x004ea80000100a00 */
[----:B---3--:R-:W3:Y:S04]  /*3c140*/  LD.E R29, desc[UR4][R2.64] ;  /* 0x00000004021d7980 */ /* 0x008ee8000c101900 */
[----:B----4-:R-:W4:Y:S04]  /*3c150*/  LD.E R201, desc[UR6][R26.64] ;  /* 0x000000061ac97980 */ /* 0x010f28000c101900 */
[----:B-----5:R-:W4:Y:S04]  /*3c160*/  LD.E.64 R6, desc[UR4][R24.64] ;  /* 0x0000000418067980 */ /* 0x020f28000c101b00 */
[----:B---3--:R1:W-:Y:S04]  /*3c170*/  ST.E desc[UR8][R2.64], R29 ;  /* 0x0000001d02007985 */ /* 0x0083e8000c101908 */
[----:B------:R-:W3:Y:S04]  /*3c180*/  LD.E R31, desc[UR10][R2.64+0x4] ;  /* 0x0000040a021f7980 */ /* 0x000ee8000c101900 */
[----:B---3--:R3:W-:Y:S04]  /*3c190*/  ST.E desc[UR4][R2.64+0x4], R31 ;  /* 0x0000041f02007985 */ /* 0x0087e8000c101904 */
[----:B------:R-:W5:Y:S04]  /*3c1a0*/  LD.E R33, desc[UR6][R2.64+0x8] ;  /* 0x0000080602217980 */ /* 0x000f68000c101900 */
[----:B-----5:R-:W-:Y:S04]  /*3c1b0*/  ST.E desc[UR4][R2.64+0x8], R33 ;  /* 0x0000082102007985 */ /* 0x020fe8000c101904 */
[----:B------:R-:W5:Y:S04]  /*3c1c0*/  LD.E R27, desc[UR6][R2.64+0xc] ;  /* 0x00000c06021b7980 */ /* 0x000f68000c101900 */
[----:B-----5:R5:W-:Y:S04]  /*3c1d0*/  ST.E desc[UR4][R2.64+0xc], R27 ;  /* 0x00000c1b02007985 */ /* 0x020be8000c101904 */
[----:B------:R-:W2:Y:S04]  /*3c1e0*/  LD.E R25, desc[UR6][R2.64+0x10] ;  /* 0x0000100602197980 */ /* 0x000ea8000c101900 */
[----:B--2---:R2:W-:Y:S04]  /*3c1f0*/  ST.E desc[UR4][R2.64+0x10], R25 ;  /* 0x0000101902007985 */ /* 0x0045e8000c101904 */
[----:B-1----:R-:W4:Y:S04]  /*3c200*/  LD.E R29, desc[UR6][R2.64+0x14] ;  /* 0x00001406021d7980 */ /* 0x002f28000c101900 */
[----:B----4-:R1:W-:Y:S04]  /*3c210*/  ST.E desc[UR4][R2.64+0x14], R29 ;  /* 0x0000141d02007985 */ /* 0x0103e8000c101904 */
[----:B---3--:R-:W3:Y:S04]  /*3c220*/  LD.E R31, desc[UR6][R2.64+0x18] ;  /* 0x00001806021f7980 */ /* 0x008ee8000c101900 */
[----:B---3--:R3:W-:Y:S04]  /*3c230*/  ST.E desc[UR4][R2.64+0x18], R31 ;  /* 0x0000181f02007985 */ /* 0x0087e8000c101904 */
[----:B-----5:R-:W4:Y:S04]  /*3c240*/  LD.E R27, desc[UR6][R2.64+0x1c] ;  /* 0x00001c06021b7980 */ /* 0x020f28000c101900 */
[----:B----4-:R4:W-:Y:S04]  /*3c250*/  ST.E desc[UR4][R2.64+0x1c], R27 ;  /* 0x00001c1b02007985 */ /* 0x0109e8000c101904 */
[----:B--2---:R-:W2:Y:S04]  /*3c260*/  LD.E R25, desc[UR6][R2.64+0x20] ;  /* 0x0000200602197980 */ /* 0x004ea8000c101900 */
[----:B--2---:R2:W-:Y:S04]  /*3c270*/  ST.E desc[UR4][R2.64+0x20], R25 ;  /* 0x0000201902007985 */ /* 0x0045e8000c101904 */
[----:B-1----:R-:W5:Y:S04]  /*3c280*/  LD.E R29, desc[UR6][R2.64+0x24] ;  /* 0x00002406021d7980 */ /* 0x002f68000c101900 */
[----:B-----5:R1:W-:Y:S04]  /*3c290*/  ST.E desc[UR4][R2.64+0x24], R29 ;  /* 0x0000241d02007985 */ /* 0x0203e8000c101904 */
[----:B---3--:R-:W3:Y:S04]  /*3c2a0*/  LD.E R31, desc[UR6][R2.64+0x28] ;  /* 0x00002806021f7980 */ /* 0x008ee8000c101900 */
[----:B---3--:R3:W-:Y:S04]  /*3c2b0*/  ST.E desc[UR4][R2.64+0x28], R31 ;  /* 0x0000281f02007985 */ /* 0x0087e8000c101904 */
[----:B----4-:R-:W4:Y:S04]  /*3c2c0*/  LD.E R27, desc[UR6][R2.64+0x2c] ;  /* 0x00002c06021b7980 */ /* 0x010f28000c101900 */
        /* <DEDUP_REMOVED lines=228> */
[----:B-----5:R-:W-:Y:S04]  /*3d110*/  ST.E desc[UR4][R2.64+0x1f4], R29 ;  /* 0x0001f41d02007985 */ /* 0x020fe8000c101904 */
[----:B---3--:R-:W3:Y:S04]  /*3d120*/  LD.E R31, desc[UR6][R2.64+0x1f8] ;  /* 0x0001f806021f7980 */ /* 0x008ee8000c101900 */
[----:B---3--:R-:W-:Y:S04]  /*3d130*/  ST.E desc[UR4][R2.64+0x1f8], R31 ;  /* 0x0001f81f02007985 */ /* 0x008fe8000c101904 */
[----:B----4-:R-:W3:Y:S01]  /*3d140*/  LD.E R27, desc[UR6][R2.64+0x1fc] ;  /* 0x0001fc06021b7980 */ /* 0x010ee2000c101900 */
        /* <DEDUP_REMOVED lines=38> */
[----:B---3--:R1:W-:Y:S04]  /*3d3b0*/  ST.E desc[UR4][R2.64+0x1fc], R27 ;  /* 0x0001fc1b02007985 */ /* 0x0083e8000c101904 */
[----:B------:R-:W3:Y:S04]  /*3d3c0*/  LD.E R202, desc[UR14][R8.64] ;  /* 0x0000000e08ca7980 */ /* 0x000ee8000c101900 */
[----:B------:R-:W4:Y:S04]  /*3d3d0*/  LD.E R24, desc[UR16][R2.64] ;  /* 0x0000001002187980 */ /* 0x000f28000c101900 */
[----:B--2---:R-:W4:Y:S04]  /*3d3e0*/  LD.E R25, desc[UR18][R2.64+0x4] ;  /* 0x0000041202197980 */ /* 0x004f28000c101900 */
[----:B------:R-:W4:Y:S04]  /*3d3f0*/  LD.E R26, desc[UR20][R2.64+0x8] ;  /* 0x00000814021a7980 */ /* 0x000f28000c101900 */
[----:B-1----:R-:W4:Y:S04]  /*3d400*/  LD.E R27, desc[UR22][R2.64+0xc] ;  /* 0x00000c16021b7980 */ /* 0x002f28000c101900 */
[----:B0-----:R-:W4:Y:S04]  /*3d410*/  LD.E R28, desc[UR24][R2.64+0x10] ;  /* 0x00001018021c7980 */ /* 0x001f28000c101900 */
        /* <DEDUP_REMOVED lines=122> */
[----:B------:R-:W4:Y:S01]  /*3dbc0*/  LD.E R151, desc[UR58][R2.64+0x1fc] ;  /* 0x0001fc3a02977980 */ /* 0x000f22000c101900 */
[----:B------:R-:W-:Y:S01]  /*3dbd0*/  IMAD R6, R201, 0xc00, R6 ;  /* 0x00000c00c9067824 */ /* 0x000fe200078e0206 */
[----:B---3--:R-:W-:-:S02]  /*3dbe0*/  ISETP.NE.U32.AND P1, PT, R202, RZ, PT ;  /* 0x000000ffca00720c */ /* 0x008fc40003f25070 */
[----:B------:R-:W-:Y:S02]  /*3dbf0*/  R2UR UR7, R7 ;  /* 0x00000000070772ca */ /* 0x000fe400000e0000 */
[----:B------:R-:W-:Y:S02]  /*3dc00*/  R2UR UR6, R6 ;  /* 0x00000000060672ca */ /* 0x000fe400000e0000 */
[----:B------:R-:W-:Y:S02]  /*3dc10*/  F2FP.BF16.F32.PACK_AB R152, R153, R152 ;  /* 0x000000989998723e */ /* 0x000fe400000010ff */
[----:B------:R-:W-:Y:S02]  /*3dc20*/  F2FP.BF16.F32.PACK_AB R154, R155, R154 ;  /* 0x0000009a9b9a723e */ /* 0x000fe400000010ff */
[----:B------:R-:W-:Y:S02]  /*3dc30*/  F2FP.BF16.F32.PACK_AB R153, R198, R197 ;  /* 0x000000c5c699723e */ /* 0x000fe400000010ff */
[----:B------:R-:W-:Y:S01]  /*3dc40*/  F2FP.BF16.F32.PACK_AB R155, R200, R199 ;  /* 0x000000c7c89b723e */ /* 0x000fe200000010ff */
[----:B------:R-:W-:Y:S01]  /*3dc50*/  VOTEU.ANY UP0, P1 ;  /* 0x00000000003f7886 */ /* 0x000fe20000800100 */
        /* <DEDUP_REMOVED lines=20> */
[----:B----4-:R-:W-:-:S06]  /*3dda0*/  WARPGROUP.ARRIVE ;  /* 0x00000000000079c5 */ /* 0x010fcc0000000000 */
[----:B------:R-:W-:Y:S01]  /*3ddb0*/  HGMMA.64x256x16.F32.BF16 R24, R152, gdesc[UR4].tnspB, R24, UP0, gsb0 ;  /* 0x43e0000498187df0 */ /* 0x000fe2000b801818 */
        /* <DEDUP_REMOVED lines=19> */
[----:B------:R-:W-:Y:S02]  /*3def0*/  WARPGROUP.DEPBAR.LE gsb0, 0x0 ;  /* 0x00008000000079c5 */ /* 0x000fe40000010000 */
[----:B------:R0:W-:Y:S01]  /*3df00*/  ST.E desc[UR4][R2.64], R24 ;  /* 0x0000001802007985 */ /* 0x0001e2000c101904 */
[C---:B------:R-:W-:Y:S02]  /*3df10*/  R2UR UR4, R4.reuse ;  /* 0x00000000040472ca */ /* 0x040fe400000e0000 */
[C---:B------:R-:W-:Y:S01]  /*3df20*/  R2UR UR5, R5.reuse ;  /* 0x00000000050572ca */ /* 0x040fe200000e0000 */
[----:B------:R1:W-:Y:S01]  /*3df30*/  ST.E desc[UR6][R2.64+0x4], R25 ;  /* 0x0000041902007985 */ /* 0x0003e2000c101906 */
[C---:B------:R-:W-:Y:S02]  /*3df40*/  R2UR UR6, R4.reuse ;  /* 0x00000000040672ca */ /* 0x040fe400000e0000 */
[----:B------:R-:W-:Y:S01]  /*3df50*/  R2UR UR7, R5 ;  /* 0x00000000050772ca */ /* 0x000fe200000e0000 */
[----:B------:R2:W-:Y:S01]  /*3df60*/  ST.E desc[UR8][R2.64+0x8], R26 ;  /* 0x0000081a02007985 */ /* 0x0005e2000c101908 */
[----:B------:R-:W-:-:S02]  /*3df70*/  R2UR UR8, R4 ;  /* 0x00000000040872ca */ /* 0x000fc400000e0000 */
[C---:B------:R-:W-:Y:S01]  /*3df80*/  R2UR UR9, R5.reuse ;  /* 0x00000000050972ca */ /* 0x040fe200000e0000 */
        /* <DEDUP_REMOVED lines=29> */
[----:B------:R-:W-:Y:S01]  /*3e160*/  R2UR UR7, R5 ;  /* 0x00000000050772ca */ /* 0x000fe200000e0000 */
[----:B------:R5:W-:Y:S04]  /*3e170*/  ST.E desc[UR8][R2.64+0x34], R37 ;  /* 0x0000342502007985 */ /* 0x000be8000c101908 */
[----:B------:R5:W-:Y:S04]  /*3e180*/  ST.E desc[UR10][R2.64+0x38], R38 ;  /* 0x0000382602007985 */ /* 0x000be8000c10190a */
[----:B------:R5:W-:Y:S04]  /*3e190*/  ST.E desc[UR12][R2.64+0x3c], R39 ;  /* 0x00003c2702007985 */ /* 0x000be8000c10190c */
[----:B------:R5:W-:Y:S04]  /*3e1a0*/  ST.E desc[UR14][R2.64+0x40], R40 ;  /* 0x0000402802007985 */ /* 0x000be8000c10190e */
[----:B------:R5:W-:Y:S04]  /*3e1b0*/  ST.E desc[UR16][R2.64+0x44], R41 ;  /* 0x0000442902007985 */ /* 0x000be8000c101910 */
[----:B------:R5:W-:Y:S01]  /*3e1c0*/  ST.E desc[UR18][R2.64+0x48], R42 ;  /* 0x0000482a02007985 */ /* 0x000be2000c101912 */
[----:B------:R-:W-:-:S03]  /*3e1d0*/  R2UR UR8, R4 ;  /* 0x00000000040872ca */ /* 0x000fc600000e0000 */
[----:B------:R5:W-:Y:S01]  /*3e1e0*/  ST.E desc[UR20][R2.64+0x4c], R43 ;  /* 0x00004c2b02007985 */ /* 0x000be2000c101914 */
[----:B------:R-:W-:-:S03]  /*3e1f0*/  R2UR UR9, R5 ;  /* 0x00000000050972ca */ /* 0x000fc600000e0000 */
[----:B------:R5:W-:Y:S04]  /*3e200*/  ST.E desc[UR22][R2.64+0x50], R44 ;  /* 0x0000502c02007985 */ /* 0x000be8000c101916 */
[----:B------:R5:W-:Y:S04]  /*3e210*/  ST.E desc[UR24][R2.64+0x54], R45 ;  /* 0x0000542d02007985 */ /* 0x000be8000c101918 */
[----:B------:R5:W-:Y:S01]  /*3e220*/  ST.E desc[UR4][R2.64+0x58], R46 ;  /* 0x0000582e02007985 */ /* 0x000be2000c101904 */
[C---:B------:R-:W-:Y:S02]  /*3e230*/  R2UR UR4, R4.reuse ;  /* 0x00000000040472ca */ /* 0x040fe400000e0000 */
[----:B------:R-:W-:Y:S01]  /*3e240*/  R2UR UR5, R5 ;  /* 0x00000000050572ca */ /* 0x000fe200000e0000 */
[----:B------:R5:W-:Y:S01]  /*3e250*/  ST.E desc[UR6][R2.64+0x5c], R47 ;  /* 0x00005c2f02007985 */ /* 0x000be2000c101906 */
        /* <DEDUP_REMOVED lines=14> */
[----:B------:R5:W-:Y:S01]  /*3e340*/  ST.E desc[UR8][R2.64+0x60], R48 ;  /* 0x0000603002007985 */ /* 0x000be2000c101908 */
[C---:B------:R-:W-:Y:S02]  /*3e350*/  R2UR UR22, R4.reuse ;  /* 0x00000000041672ca */ /* 0x040fe400000e0000 */
[C---:B------:R-:W-:Y:S01]  /*3e360*/  R2UR UR23, R5.reuse ;  /* 0x00000000051772ca */ /* 0x040fe200000e0000 */
[----:B------:R5:W-:Y:S01]  /*3e370*/  ST.E desc[UR4][R2.64+0x64], R49 ;  /* 0x0000643102007985 */ /* 0x000be2000c101904 */
[C---:B------:R-:W-:Y:S02]  /*3e380*/  R2UR UR24, R4.reuse ;  /* 0x00000000041872ca */ /* 0x040fe400000e0000 */
[----:B------:R-:W-:Y:S02]  /*3e390*/  R2UR UR25, R5 ;  /* 0x00000000051972ca */ /* 0x000fe400000e0000 */
[----:B------:R-:W-:-:S02]  /*3e3a0*/  R2UR UR8, R4 ;  /* 0x00000000040872ca */ /* 0x000fc400000e0000 */
[C---:B------:R-:W-:Y:S02]  /*3e3b0*/  R2UR UR9, R5.reuse ;  /* 0x00000000050972ca */ /* 0x040fe400000e0000 */
[C---:B------:R-:W-:Y:S02]  /*3e3c0*/  R2UR UR4, R4.reuse ;  /* 0x00000000040472ca */ /* 0x040fe400000e0000 */
[----:B------:R-:W-:Y:S01]  /*3e3d0*/  R2UR UR5, R5 ;  /* 0x00000000050572ca */ /* 0x000fe200000e0000 */
        /* <DEDUP_REMOVED lines=8> */
[----:B------:R5:W-:Y:S04]  /*3e460*/  ST.E desc[UR20][R2.64+0x80], R56 ;  /* 0x0000803802007985 */ /* 0x000be8000c101914 */
[----:B------:R5:W-:Y:S04]  /*3e470*/  ST.E desc[UR22][R2.64+0x84], R57 ;  /* 0x0000843902007985 */ /* 0x000be8000c101916 */
[----:B------:R5:W-:Y:S01]  /*3e480*/  ST.E desc[UR24][R2.64+0x88], R58 ;  /* 0x0000883a02007985 */ /* 0x000be2000c101918 */
[----:B------:R-:W-:-:S03]  /*3e490*/  R2UR UR10, R4 ;  /* 0x00000000040a72ca */ /* 0x000fc600000e0000 */
[----:B------:R5:W-:Y:S01]  /*3e4a0*/  ST.E desc[UR8][R2.64+0x8c], R59 ;  /* 0x00008c3b02007985 */ /* 0x000be2000c101908 */
[C---:B------:R-:W-:Y:S02]  /*3e4b0*/  R2UR UR8, R4.reuse ;  /* 0x00000000040872ca */ /* 0x040fe400000e0000 */
[C---:B------:R-:W-:Y:S01]  /*3e4c0*/  R2UR UR9, R5.reuse ;  /* 0x00000000050972ca */ /* 0x040fe200000e0000 */
[----:B------:R5:W-:Y:S01]  /*3e4d0*/  ST.E desc[UR4][R2.64+0x90], R60 ;  /* 0x0000903c02007985 */ /* 0x000be2000c101904 */
        /* <DEDUP_REMOVED lines=259> */
[----:B------:R5:W-:Y:S01]  /*3f510*/  ST.E desc[UR16][R2.64+0x1e4], R145 ;  /* 0x0001e49102007985 */ /* 0x000be2000c101910 */
[----:B------:R-:W-:-:S03]  /*3f520*/  R2UR UR8, R4 ;  /* 0x00000000040872ca */ /* 0x000fc600000e0000 */
[----:B------:R5:W-:Y:S01]  /*3f530*/  ST.E desc[UR18][R2.64+0x1e8], R146 ;  /* 0x0001e89202007985 */ /* 0x000be2000c101912 */
[----:B------:R-:W-:-:S03]  /*3f540*/  R2UR UR9, R5 ;  /* 0x00000000050972ca */ /* 0x000fc600000e0000 */
[----:B------:R5:W-:Y:S01]  /*3f550*/  ST.E desc[UR20][R2.64+0x1ec], R147 ;  /* 0x0001ec9302007985 */ /* 0x000be2000c101914 */
[C---:B------:R-:W-:Y:S02]  /*3f560*/  R2UR UR14, R4.reuse ;  /* 0x00000000040e72ca */ /* 0x040fe400000e0000 */
[C---:B------:R-:W-:Y:S01]  /*3f570*/  R2UR UR15, R5.reuse ;  /* 0x00000000050f72ca */ /* 0x040fe200000e0000 */
[----:B------:R5:W-:Y:S01]  /*3f580*/  ST.E desc[UR22][R2.64+0x1f0], R148 ;  /* 0x0001f09402007985 */ /* 0x000be2000c101916 */
[C---:B------:R-:W-:Y:S02]  /*3f590*/  R2UR UR16, R4.reuse ;  /* 0x00000000041072ca */ /* 0x040fe400000e0000 */
[C---:B------:R-:W-:Y:S01]  /*3f5a0*/  R2UR UR17, R5.reuse ;  /* 0x00000000051172ca */ /* 0x040fe200000e0000 */
[----:B------:R5:W-:Y:S01]  /*3f5b0*/  ST.E desc[UR24][R2.64+0x1f4], R149 ;  /* 0x0001f49502007985 */ /* 0x000be2000c101918 */
        /* <DEDUP_REMOVED lines=21> */
[----:B------:R5:W-:Y:S01]  /*3f710*/  ST.E desc[UR6][R2.64+0x1f8], R150 ;  /* 0x0001f89602007985 */ /* 0x000be2000c101906 */
[----:B------:R-:W-:-:S03]  /*3f720*/  R2UR UR60, R4 ;  /* 0x00000000043c72ca */ /* 0x000fc600000e0000 */
[----:B------:R5:W-:Y:S01]  /*3f730*/  ST.E desc[UR8][R2.64+0x1fc], R151 ;  /* 0x0001fc9702007985 */ /* 0x000be2000c101908 */
[----:B------:R-:W-:-:S03]  /*3f740*/  R2UR UR61, R5 ;  /* 0x00000000053d72ca */ /* 0x000fc600000e0000 */
[----:B------:R-:W-:Y:S01]  /*3f750*/  ST.E desc[UR14][R8.64], R191 ;  /* 0x000000bf08007985 */ /* 0x000fe2000c10190e */
[C---:B------:R-:W-:Y:S02]  /*3f760*/  R2UR UR4, R4.reuse ;  /* 0x00000000040472ca */ /* 0x040fe400000e0000 */
[C---:B------:R-:W-:Y:S01]  /*3f770*/  R2UR UR5, R5.reuse ;  /* 0x00000000050572ca */ /* 0x040fe200000e0000 */
[----:B0-----:R-:W5:Y:S01]  /*3f780*/  LD.E R24, desc[UR16][R2.64] ;  /* 0x0000001002187980 */ /* 0x001f62000c101900 */
[C---:B------:R-:W-:Y:S02]  /*3f790*/  R2UR UR6, R4.reuse ;  /* 0x00000000040672ca */ /* 0x040fe400000e0000 */
[C---:B------:R-:W-:Y:S01]  /*3f7a0*/  R2UR UR7, R5.reuse ;  /* 0x00000000050772ca */ /* 0x040fe200000e0000 */
[----:B-1----:R-:W5:Y:S01]  /*3f7b0*/  LD.E R25, desc[UR18][R2.64+0x4] ;  /* 0x0000041202197980 */ /* 0x002f62000c101900 */
[C---:B------:R-:W-:Y:S02]  /*3f7c0*/  R2UR UR8, R4.reuse ;  /* 0x00000000040872ca */ /* 0x040fe400000e0000 */
[----:B------:R-:W-:Y:S01]  /*3f7d0*/  R2UR UR9, R5 ;  /* 0x00000000050972ca */ /* 0x000fe200000e0000 */
[----:B--2---:R-:W2:Y:S01]  /*3f7e0*/  LD.E R26, desc[UR20][R2.64+0x8] ;  /* 0x00000814021a7980 */ /* 0x004ea2000c101900 */
[----:B------:R-:W-:-:S02]  /*3f7f0*/  R2UR UR10, R4 ;  /* 0x00000000040a72ca */ /* 0x000fc400000e0000 */
[C---:B------:R-:W-:Y:S01]  /*3f800*/  R2UR UR11, R5.reuse ;  /* 0x00000000050b72ca */ /* 0x040fe200000e0000 */
[----:B---3--:R-:W2:Y:S01]  /*3f810*/  LD.E R27, desc[UR22][R2.64+0xc] ;  /* 0x00000c16021b7980 */ /* 0x008ea2000c101900 */
[C---:B------:R-:W-:Y:S02]  /*3f820*/  R2UR UR12, R4.reuse ;  /* 0x00000000040c72ca */ /* 0x040fe400000e0000 */
[C---:B------:R-:W-:Y:S01]  /*3f830*/  R2UR UR13, R5.reuse ;  /* 0x00000000050d72ca */ /* 0x040fe200000e0000 */
[----:B----4-:R-:W2:Y:S01]  /*3f840*/  LD.E R28, desc[UR24][R2.64+0x10] ;  /* 0x00001018021c7980 */ /* 0x010ea2000c101900 */
[C---:B------:R-:W-:Y:S02]  /*3f850*/  R2UR UR14, R4.reuse ;  /* 0x00000000040e72ca */ /* 0x040fe400000e0000 */
[----:B------:R-:W-:Y:S01]  /*3f860*/  R2UR UR15, R5 ;  /* 0x00000000050f72ca */ /* 0x000fe200000e0000 */
[----:B-----5:R-:W2:Y:S01]  /*3f870*/  LD.E R29, desc[UR26][R2.64+0x14] ;  /* 0x0000141a021d7980 */ /* 0x020ea2000c101900 */
[----:B------:R-:W-:-:S02]  /*3f880*/  R2UR UR16, R4 ;  /* 0x00000000041072ca */ /* 0x000fc400000e0000 */
[C---:B------:R-:W-:Y:S01]  /*3f890*/  R2UR UR17, R5.reuse ;  /* 0x00000000051172ca */ /* 0x040fe200000e0000 */
[----:B------:R-:W2:Y:S01]  /*3f8a0*/  LD.E R30, desc[UR28][R2.64+0x18] ;  /* 0x0000181c021e7980 */ /* 0x000ea2000c101900 */
[C---:B------:R-:W-:Y:S02]  /*3f8b0*/  R2UR UR18, R4.reuse ;  /* 0x00000000041272ca */ /* 0x040fe400000e0000 */
[C---:B------:R-:W-:Y:S01]  /*3f8c0*/  R2UR UR19, R5.reuse ;  /* 0x00000000051372ca */ /* 0x040fe200000e0000 */
[----:B------:R-:W2:Y:S01]  /*3f8d0*/  LD.E R31, desc[UR30][R2.64+0x1c] ;  /* 0x00001c1e021f7980 */ /* 0x000ea2000c101900 */
[C---:B------:R-:W-:Y:S02]  /*3f8e0*/  R2UR UR20, R4.reuse ;  /* 0x00000000041472ca */ /* 0x040fe400000e0000 */
[----:B------:R-:W-:Y:S01]  /*3f8f0*/  R2UR UR21, R5 ;  /* 0x00000000051572ca */ /* 0x000fe200000e0000 */
[----:B------:R-:W2:Y:S01]  /*3f900*/  LD.E R32, desc[UR32][R2.64+0x20] ;  /* 0x0000202002207980 */ /* 0x000ea2000c101900 */
        /* <DEDUP_REMOVED lines=291> */
[----:B------:R-:W-:Y:S02]  /*40b40*/  R2UR UR58, R4 ;  /* 0x00000000043a72ca */ /* 0x000fe400000e0000 */
[----:B------:R-:W-:Y:S01]  /*40b50*/  R2UR UR59, R5 ;  /* 0x00000000053b72ca */ /* 0x000fe200000e0000 */
        /* <DEDUP_REMOVED lines=22> */
[----:B------:R-:W-:-:S02]  /*40cc0*/  VIADD R152, R6, 0x80 ;  /* 0x0000008006987836 */ /* 0x000fc40000000000 */
[----:B------:R-:W-:-:S03]  /*40cd0*/  IMAD.MOV.U32 R153, RZ, RZ, R7 ;  /* 0x000000ffff997224 */ /* 0x000fc600078e0007 */
[----:B------:R-:W-:Y:S02]  /*40ce0*/  R2UR UR6, R152 ;  /* 0x00000000980672ca */ /* 0x000fe400000e0000 */
[----:B------:R-:W-:Y:S02]  /*40cf0*/  R2UR UR7, R153 ;  /* 0x00000000990772ca */ /* 0x000fe400000e0000 */
[----:B------:R-:W-:Y:S02]  /*40d00*/  F2FP.BF16.F32.PACK_AB R152, R16, R17 ;  /* 0x000000111098723e */ /* 0x000fe400000010ff */
[----:B------:R-:W-:Y:S02]  /*40d10*/  F2FP.BF16.F32.PACK_AB R154, R14, R15 ;  /* 0x0000000f0e9a723e */ /* 0x000fe400000010ff */
[----:B------:R-:W-:Y:S02]  /*40d20*/  F2FP.BF16.F32.PACK_AB R153, R12, R13 ;  /* 0x0000000d0c99723e */ /* 0x000fe400000010ff */
[----:B------:R-:W-:-:S02]  /*40d30*/  F2FP.BF16.F32.PACK_AB R155, R10, R11 ;  /* 0x0000000b0a9b723e */ /* 0x000fc400000010ff */
        /* <DEDUP_REMOVED lines=20> */
[----:B--2---:R-:W-:-:S06]  /*40e80*/  WARPGROUP.ARRIVE ;  /* 0x00000000000079c5 */ /* 0x004fcc0000000000 */
        /* <DEDUP_REMOVED lines=754> */
[----:B------:R-:W-:Y:S01]  /*43db0*/  IMAD.MOV.U32 R11, RZ, RZ, R7 ;  /* 0x000000ffff0b7224 */ /* 0x000fe200078e0007 */
[----:B------:R-:W-:Y:S02]  /*43dc0*/  F2FP.BF16.F32.PACK_AB R164, R164, R165 ;  /* 0x000000a5a4a4723e */ /* 0x000fe400000010ff */
[----:B------:R-:W-:Y:S02]  /*43dd0*/  R2UR UR6, R10 ;  /* 0x000000000a0672ca */ /* 0x000fe400000e0000 */
[----:B------:R-:W-:Y:S02]  /*43de0*/  R2UR UR7, R11 ;  /* 0x000000000b0772ca */ /* 0x000fe400000e0000 */
        /* <DEDUP_REMOVED lines=1602> */
[C---:B------:R-:W-:Y:S01]  /*4a210*/  R2UR UR39, R5.reuse ;  /* 0x00000000052772ca */ /* 0x040fe200000e0000 */
[----:B------:R-:W-:Y:S02]  /*4a220*/  WARPGROUP.DEPBAR.LE gsb0, 0x0 ;  /* 0x00008000000079c5 */ /* 0x000fe40000010000 */
        /* <DEDUP_REMOVED lines=348> */
[----:B------:R5:W-:Y:S04]  /*4b7f0*/  ST.E desc[UR26][R2.64+0x1e0], R144 ;  /* 0x0001e09002007985 */ /* 0x000be8000c10191a */
[----:B------:R5:W-:Y:S04]  /*4b800*/  ST.E desc[UR28][R2.64+0x1e4], R145 ;  /* 0x0001e49102007985 */ /* 0x000be8000c10191c */
        /* <DEDUP_REMOVED lines=40> */
[----:B------:R-:W-:Y:S01]  /*4ba90*/  R2UR UR59, R5 ;  /* 0x00000000053b72ca */ /* 0x000fe200000e0000 */
        /* <DEDUP_REMOVED lines=322> */
[----:B------:R-:W-:Y:S01]  /*4cec0*/  R2UR UR58, R4 ;  /* 0x00000000043a72ca */ /* 0x000fe200000e0000 */
[----:B------:R-:W2:Y:S01]  /*4ced0*/  LD.E R130, desc[UR12][R2.64+0x1a8] ;  /* 0x0001a80c02827980 */ /* 0x000ea2000c101900 */
[----:B------:R-:W-:-:S03]  /*4cee0*/  R2UR UR59, R5 ;  /* 0x00000000053b72ca */ /* 0x000fc600000e0000 */
        /* <DEDUP_REMOVED lines=21> */
[----:B------:R-:W-:Y:S01]  /*4d040*/  VIADD R6, R6, 0x280 ;  /* 0x0000028006067836 */ /* 0x000fe20000000000 */
[----:B------:R-:W-:-:S02]  /*4d050*/  R2UR UR7, R7 ;  /* 0x00000000070772ca */ /* 0x000fc400000e0000 */
[----:B------:R-:W-:Y:S02]  /*4d060*/  F2FP.BF16.F32.PACK_AB R186, R186, R187 ;  /* 0x000000bbbaba723e */ /* 0x000fe400000010ff */
[----:B------:R-:W-:Y:S02]  /*4d070*/  R2UR UR6, R6 ;  /* 0x00000000060672ca */ /* 0x000fe400000e0000 */
[----:B------:R-:W-:Y:S02]  /*4d080*/  F2FP.BF16.F32.PACK_AB R184, R188, R189 ;  /* 0x000000bdbcb8723e */ /* 0x000fe400000010ff */
[----:B------:R-:W-:Y:S02]  /*4d090*/  F2FP.BF16.F32.PACK_AB R185, R161, R162 ;  /* 0x000000a2a1b9723e */ /* 0x000fe400000010ff */
[----:B------:R-:W-:Y:S02]  /*4d0a0*/  F2FP.BF16.F32.PACK_AB R187, R159, R160 ;  /* 0x000000a09fbb723e */ /* 0x000fe400000010ff */
        /* <DEDUP_REMOVED lines=27> */
[----:B------:R-:W-:Y:S01]  /*4d260*/  R2UR UR29, R5 ;  /* 0x00000000051d72ca */ /* 0x000fe200000e0000 */
[----:B------:R-:W-:-:S02]  /*4d270*/  WARPGROUP.DEPBAR.LE gsb0, 0x0 ;  /* 0x00008000000079c5 */ /* 0x000fc40000010000 */
[----:B------:R-:W-:Y:S01]  /*4d280*/  ST.E desc[UR4][R2.64], R24 ;  /* 0x0000001802007985 */ /* 0x000fe2000c101904 */
[C---:B------:R-:W-:Y:S02]  /*4d290*/  R2UR UR4, R4.reuse ;  /* 0x00000000040472ca */ /* 0x040fe400000e0000 */
[C---:B------:R-:W-:Y:S01]  /*4d2a0*/  R2UR UR5, R5.reuse ;  /* 0x00000000050572ca */ /* 0x040fe200000e0000 */
[----:B------:R-:W-:Y:S01]  /*4d2b0*/  ST.E desc[UR6][R2.64+0x4], R25 ;  /* 0x0000041902007985 */ /* 0x000fe2000c101906 */
        /* <DEDUP_REMOVED lines=1116> */
[C---:B------:R-:W-:Y:S02]  /*51880*/  R2UR UR4, R4.reuse ;  /* 0x00000000040472ca */ /* 0x040fe400000e0000 */
[C---:B------:R-:W-:Y:S02]  /*51890*/  R2UR UR5, R5.reuse ;  /* 0x00000000050572ca */ /* 0x040fe400000e0000 */
[----:B------:R-:W-:Y:S02]  /*518a0*/  R2UR UR6, R4 ;  /* 0x00000000040672ca */ /* 0x000fe400000e0000 */
[----:B------:R-:W-:-:S02]  /*518b0*/  R2UR UR7, R5 ;  /* 0x00000000050772ca */ /* 0x000fc400000e0000 */
[----:B------:R-:W-:-:S07]  /*518c0*/  LOP3.LUT P6, RZ, R195, 0x7f, RZ, 0xc0, !PT ;  /* 0x0000007fc3ff7812 */ /* 0x000fce00078cc0ff */
[----:B--2---:R1:W-:Y:S04]  /*518d0*/  ST.E desc[UR4][R2.64+0x1f8], R13 ;  /* 0x0001f80d02007985 */ /* 0x0043e8000c101904 */
[----:B0-----:R-:W2:Y:S01]  /*518e0*/  LD.E R9, desc[UR6][R2.64+0x1fc] ;  /* 0x0001fc0602097980 */ /* 0x001ea2000c101900 */
[----:B------:R-:W-:Y:S02]  /*518f0*/  R2UR UR4, R4 ;  /* 0x00000000040472ca */ /* 0x000fe400000e0000 */
[----:B------:R-:W-:-:S13]  /*51900*/  R2UR UR5, R5 ;  /* 0x00000000050572ca */ /* 0x000fda00000e0000 */
[----:B--2---:R1:W-:Y:S01]  /*51910*/  ST.E desc[UR4][R2.64+0x1fc], R9 ;  /* 0x0001fc0902007985 */ /* 0x0043e2000c101904 */
[----:B------:R-:W-:Y:S05]  /*51920*/  @P6 BRA `(.L_x_11354) ;  /* 0x0000000000306947 */ /* 0x000fea0003800000 */
[----:B-1----:R-:W2:Y:S04]  /*51930*/  LDL.64 R2, [R158+0x40] ;  /* 0x000040009e027983 */ /* 0x002ea80000100a00 */
        /* <DEDUP_REMOVED lines=11> */
.L_x_11354:
[----:B------:R-:W-:-:S04]  /*519f0*/  IMAD.MOV.U32 R197, RZ, RZ, 0x0 ;  /* 0x00000000ffc57424 */ /* 0x000fc800078e00ff */
[----:B01----:R-:W-:Y:S05]  /*51a00*/  RET.REL.NODEC R196 `(_ZN7cutlass13device_kernelIN5flash11enable_sm90INS1_16FlashAttnFwdSm90INS1_25CollectiveMainloopFwdSm90ILi2EN4cute5tupleIJNS5_1CILi1EEES8_S8_EEENS6_IJNS7_ILi128EEENS7_ILi96EEENS7_ILi64EEEEEELi256ENS_10bfloat16_tEfNS_4arch4Sm90ELb0ELb1ELb1ELb0ELb0ELb0ELb1ELb1ELb0ELb1ELb1ELb0EEENS1_21CollectiveEpilogueFwdINS6_IJSA_NS7_ILi256EEESB_EEES9_SE_SG_Li256ELb0ELb1ELb1ELb0EEENS1_19SingleTileSchedulerILb0ELb1ELb1ELi128EEEEEEEEEvNT_6ParamsE) ;  /* 0xfffffae4c47c7950 */ /* 0x003fea0003c3ffff */
.L_x_11332:
[----:B0-----:R0:W1:Y:S02]  /*51a10*/  SYNCS.PHASECHK.TRANS64.TRYWAIT P1, [R10+URZ], R11 ;  /* 0x0000000b0a0075a7 */ /* 0x001064000802017f */
[----:B-1----:R-:W-:Y:S05]  /*51a20*/  @!P1 NANOSLEEP.SYNCS 0x989680 ;  /* 0x009896800000995d */ /* 0x002fea0003900000 */
[----:B------:R-:W1:Y:S02]  /*51a30*/  @!P1 SYNCS.PHASECHK.TRANS64 P1, [R10+URZ], R11 ;  /* 0x0000000b0a0095a7 */ /* 0x000e64000802007f */
[----:B-1----:R-:W-:Y:S05]  /*51a40*/  @!P1 BRA `(.L_x_11332) ;  /* 0xfffffffc00f09947 */ /* 0x002fea000383ffff */
[----:B------:R-:W-:Y:S05]  /*51a50*/  BRA `(.L_x_11331) ;  /* 0xfffffe4800287947 */ /* 0x000fea000383ffff */
.L_x_11339:
[----:B0-----:R0:W1:Y:S02]  /*51a60*/  SYNCS.PHASECHK.TRANS64.TRYWAIT P1, [R10+URZ], R11 ;  /* 0x0000000b0a0075a7 */ /* 0x001064000802017f */
[----:B-1----:R-:W-:Y:S05]  /*51a70*/  @!P1 NANOSLEEP.SYNCS 0x989680 ;  /* 0x009896800000995d */ /* 0x002fea0003900000 */
[----:B------:R-:W1:Y:S02]  /*51a80*/  @!P1 SYNCS.PHASECHK.TRANS64 P1, [R10+URZ], R11 ;  /* 0x0000000b0a0095a7 */ /* 0x000e64000802007f */
[----:B-1----:R-:W-:Y:S05]  /*51a90*/  @!P1 BRA `(.L_x_11339) ;  /* 0xfffffffc00f09947 */ /* 0x002fea000383ffff */
[----:B------:R-:W-:Y:S05]  /*51aa0*/  BRA `(.L_x_11338) ;  /* 0xfffffe4c00fc7947 */ /* 0x000fea000383ffff */
.L_x_11355:
        /* <DEDUP_REMOVED lines=13> */
.L_x_15195:


//--------------------- .text._ZN7cutlass13device_kernelIN5flash11enable_sm90INS1_16FlashAttnFwdSm90INS1_25CollectiveMainloopFwdSm90ILi2EN4cute5tupleIJNS5_1CILi1EEES8_S8_EEENS6_IJNS7_ILi128EEENS7_ILi96EEENS7_ILi64EEEEEELi256ENS_10bfloat16_tEfNS_4arch4Sm90ELb0ELb1ELb1ELb1ELb0ELb0ELb0ELb1ELb0ELb1ELb1ELb0EEENS1_21CollectiveEpilogueFwdINS6_IJSA_NS7_ILi256EEESB_EEES9_SE_SG_Li256ELb1ELb1ELb1ELb0EEENS1_36VarlenDynamicPersistentTileSchedulerILi128ELi96ELi256ELi128ELb1ELb1ELb1ELb1ELb0ELb1EEEEEEEEEvNT_6ParamsE --------------------------
	.section	.text._ZN7cutlass13device_kernelIN5flash11enable_sm90INS1_16FlashAttnFwdSm90INS1_25CollectiveMainloopFwdSm90ILi2EN4cute5tupleIJNS5_1CILi1EEES8_S8_EEENS6_IJNS7_ILi128EEENS7_ILi96EEENS7_ILi64EEEEEELi256ENS_10bfloat16_tEfNS_4arch4Sm90ELb0ELb1ELb1ELb1ELb0ELb0ELb0ELb1ELb0ELb1ELb1ELb0EEENS1_21CollectiveEpilogueFwdINS6_IJSA_NS7_ILi256EEESB_EEES9_SE_SG_Li256ELb1ELb1ELb1ELb0EEENS1_36VarlenDynamicPersistentTileSchedulerILi128ELi96ELi256ELi128ELb1ELb1ELb1ELb1ELb0ELb1EEEEEEEEEvNT_6ParamsE,"ax",@progbits
	.align	128
.text._ZN7cutlass13device_kernelIN5flash11enable_sm90INS1_16FlashAttnFwdSm90INS1_25CollectiveMainloopFwdSm90ILi2EN4cute5tupleIJNS5_1CILi1EEES8_S8_EEENS6_IJNS7_ILi128EEENS7_ILi96EEENS7_ILi64EEEEEELi256ENS_10bfloat16_tEfNS_4arch4Sm90ELb0ELb1ELb1ELb1ELb0ELb0ELb0ELb1ELb0ELb1ELb1ELb0EEENS1_21CollectiveEpilogueFwdINS6_IJSA_NS7_ILi256EEESB_EEES9_SE_SG_Li256ELb1ELb1ELb1ELb0EEENS1_36VarlenDynamicPersistentTileSchedulerILi128ELi96ELi256ELi128ELb1ELb1ELb1ELb1ELb0ELb1EEEEEEEEEvNT_6ParamsE:
        .type           _ZN7cutlass13device_kernelIN5flash11enable_sm90INS1_16FlashAttnFwdSm90INS1_25CollectiveMainloopFwdSm90ILi2EN4cute5tupleIJNS5_1CILi1EEES8_S8_EEENS6_IJNS7_ILi128EEENS7_ILi96EEENS7_ILi64EEEEEELi256ENS_10bfloat16_tEfNS_4arch4Sm90ELb0ELb1ELb1ELb1ELb0ELb0ELb0ELb1ELb0ELb1ELb1ELb0EEENS1_21CollectiveEpilogueFwdINS6_IJSA_NS7_ILi256EEESB_EEES9_SE_SG_Li256ELb1ELb1ELb1ELb0EEENS1_36VarlenDynamicPersistentTileSchedulerILi128ELi96ELi256ELi128ELb1ELb1ELb1ELb1ELb0ELb1EEEEEEEEEvNT_6ParamsE,@function
        .size           _ZN7cutlass13device_kernelIN5flash11enable_sm90INS1_16FlashAttnFwdSm90INS1_25CollectiveMainloopFwdSm90ILi2EN4cute5tupleIJNS5_1CILi1EEES8_S8_EEENS6_IJNS7_ILi128EEENS7_ILi96EEENS7_ILi64EEEEEELi256ENS_10bfloat16_tEfNS_4arch4Sm90ELb0ELb1ELb1ELb1ELb0ELb0ELb0ELb1ELb0ELb1ELb1ELb0EEENS1_21CollectiveEpilogueFwdINS6_IJSA_NS7_ILi256EEESB_EEES9_SE_SG_Li256ELb1ELb1ELb1ELb0EEENS1_36VarlenDynamicPersistentTileSchedulerILi128ELi96ELi256ELi128ELb1ELb1ELb1ELb1ELb0ELb1EEEEEEEEEvNT_6ParamsE,(.L_x_15197 - _ZN7cutlass13device_kernelIN5flash11enable_sm90INS1_16FlashAttnFwdSm90INS1_25CollectiveMainloopFwdSm90ILi2EN4cute5tupleIJNS5_1CILi1EEES8_S8_EEENS6_IJNS7_ILi128EEENS7_ILi96EEENS7_ILi64EEEEEELi256ENS_10bfloat16_tEfNS_4arch4Sm90ELb0ELb1ELb1ELb1ELb0ELb0ELb0ELb1ELb0ELb1ELb1ELb0EEENS1_21CollectiveEpilogueFwdINS6_IJSA_NS7_ILi256EEESB_EEES9_SE_SG_Li256ELb1ELb1ELb1ELb0EEENS1_36VarlenDynamicPersistentTileSchedulerILi128ELi96ELi256ELi128ELb1ELb1ELb1ELb1ELb0ELb1EEEEEEEEEvNT_6ParamsE)
        .other          _ZN7cutlass13device_kernelIN5flash11enable_sm90INS1_16FlashAttnFwdSm90INS1_25CollectiveMainloopFwdSm90ILi2EN4cute5tupleIJNS5_1CILi1EEES8_S8_EEENS6_IJNS7_ILi128EEENS7_ILi96EEENS7_ILi64EEEEEELi256ENS_10bfloat16_tEfNS_4arch4Sm90ELb0ELb1ELb1ELb1ELb0ELb0ELb0ELb1ELb0ELb1ELb1ELb0EEENS1_21CollectiveEpilogueFwdINS6_IJSA_NS7_ILi256EEESB_EEES9_SE_SG_Li256ELb1ELb1ELb1ELb0EEENS1_36VarlenDynamicPersistentTileSchedulerILi128ELi96ELi256ELi128ELb1ELb1ELb1ELb1ELb0ELb1EEEEEEEEEvNT_6ParamsE,@"STO_CUDA_ENTRY STV_DEFAULT"
_ZN7cutlass13device_kernelIN5flash11enable_sm90INS1_16FlashAttnFwdSm90INS1_25CollectiveMainloopFwdSm90ILi2EN4cute5tupleIJNS5_1CILi1EEES8_S8_EEENS6_IJNS7_ILi128EEENS7_ILi96EEENS7_ILi64EEEEEELi256ENS_10bfloat16_tEfNS_4arch4Sm90ELb0ELb1ELb1ELb1ELb0ELb0ELb0ELb1ELb0ELb1ELb1ELb0EEENS1_21CollectiveEpilogueFwdINS6_IJSA_NS7_ILi256EEESB_EEES9_SE_SG_Li256ELb1ELb1ELb1ELb0EEENS1_36VarlenDynamicPersistentTileSchedulerILi128ELi96ELi256ELi128ELb1ELb1ELb1ELb1ELb0ELb1EEEEEEEEEvNT_6ParamsE:
        /* <DEDUP_REMOVED lines=18> */
.L_x_11357:
[----:B------:R-:W-:Y:S05]  /*0120*/  BSYNC B0 ;  /* 0x0000000000007941 */ /* 0x000fea0003800000 */
.L_x_11356:
        /* <DEDUP_REMOVED lines=41> */
.L_x_11358:
        /* <DEDUP_REMOVED lines=22> */
.L_x_11359:
        /* <DEDUP_REMOVED lines=18> */
.L_x_11360:
        /* <DEDUP_REMOVED lines=22> */
.L_x_11361:
        /* <DEDUP_REMOVED lines=22> */
.L_x_11362:
[----:B------:R-:W-:Y:S01]  /*0900*/  PLOP3.LUT P0, PT, PT, PT, UP0, 0x80, 0x0 ;  /* 0x000000000000781c */ /* 0x000fe20003f0f008 */
[----:B------:R-:W-:Y:S01]  /*0910*/  UMOV UR36, 0x1 ;  /* 0x0000000100247882 */ /* 0x000fe20000000000 */
[----:B------:R-:W-:Y:S01]  /*0920*/  NOP ;  /* 0x0000000000007918 */ /* 0x000fe20000000000 */
[----:B------:R-:W-:Y:S01]  /*0930*/  USEL UR36, UR36, 0x2, !UP0 ;  /* 0x0000000224247887 */ /* 0x000fe2000c000000 */
[----:B------:R-:W-:Y:S01]  /*0940*/  ULDC.64 UR40, c[0x0][0x208] ;  /* 0x0000820000287ab9 */ /* 0x000fe20000000a00 */
[----:B012-4-:R-:W-:Y:S08]  /*0950*/  BAR.SYNC.DEFER_BLOCKING 0x0 ;  /* 0x0000000000007b1d */ /* 0x017ff00000010000 */
[----:B------:R-:W-:Y:S05]  /*0960*/  @!P0 BRA `(.L_x_11363) ;  /* 0x0000012c00388947 */ /* 0x000fea0003800000 */
.L_x_11364:
        /* <DEDUP_REMOVED lines=24> */
[----:B------:R-:W-:Y:S02]  /*0af0*/  UMOV UR39, URZ ;  /* 0x0000003f00277c82 */ /* 0x000fe40008000000 */
[CC--:B------:R-:W-:Y:S02]  /*0b00*/  LEA.HI R0, R3.reuse, R6.reuse, RZ, 0x7 ;  /* 0x0000000603007211 */ /* 0x0c0fe400078f38ff */
[----:B------:R-:W-:-:S02]  /*0b10*/  LEA.HI R2, R3, R6, RZ, 0x4 ;  /* 0x0000000603027211 */ /* 0x000fc400078f20ff */
[----:B------:R-:W-:Y:S02]  /*0b20*/  LOP3.LUT R231, R0, 0xffffff80, RZ, 0xc0, !PT ;  /* 0xffffff8000e77812 */ /* 0x000fe400078ec0ff */
[CC--:B------:R-:W-:Y:S02]  /*0b30*/  LEA.HI R4, R3.reuse, R6.reuse, RZ, 0x5 ;  /* 0x0000000603047211 */ /* 0x0c0fe400078f28ff */
[----:B------:R-:W-:Y:S01]  /*0b40*/  LEA.HI R5, R3, R6, RZ, 0x2 ;  /* 0x0000000603057211 */ /* 0x000fe200078f10ff */
[----:B------:R-:W-:Y:S01]  /*0b50*/  IMAD.IADD R231, R6, 0x1, -R231 ;  /* 0x0000000106e77824 */ /* 0x000fe200078e0ae7 */
[----:B------:R-:W-:Y:S01]  /*0b60*/  LOP3.LUT R3, R2, 0x3fffff0, RZ, 0xc0, !PT ;  /* 0x03fffff002037812 */ /* 0x000fe200078ec0ff */
[----:B------:R-:W-:Y:S01]  /*0b70*/  IMAD.SHL.U32 R7, R4, 0x20, RZ ;  /* 0x0000002004077824 */ /* 0x000fe200078e00ff */
[----:B------:R-:W-:Y:S02]  /*0b80*/  LOP3.LUT R11, R5, 0xfffffffc, RZ, 0xc0, !PT ;  /* 0xfffffffc050b7812 */ /* 0x000fe400078ec0ff */
[----:B------:R-:W-:Y:S01]  /*0b90*/  SHF.R.S32.HI R8, RZ, 0x1f, R231 ;  /* 0x0000001fff087819 */ /* 0x000fe200000114e7 */
[C---:B------:R-:W-:Y:S01]  /*0ba0*/  IMAD.IADD R4, R6.reuse, 0x1, -R3 ;  /* 0x0000000106047824 */ /* 0x040fe200078e0a03 */
[----:B------:R-:W-:Y:S01]  /*0bb0*/  SHF.R.S32.HI R5, RZ, 0x4, R2 ;  /* 0x00000004ff057819 */ /* 0x000fe20000011402 */
[----:B------:R-:W-:Y:S01]  /*0bc0*/  IMAD.IADD R12, R6, 0x1, -R11 ;  /* 0x00000001060c7824 */ /* 0x000fe200078e0a0b */
[----:B------:R-:W-:-:S02]  /*0bd0*/  LEA.HI R9, R8, R231, RZ, 0x2 ;  /* 0x000000e708097211 */ /* 0x000fc400078f10ff */
[----:B------:R-:W-:Y:S02]  /*0be0*/  LEA.HI R2, R2, R5, RZ, 0x1 ;  /* 0x0000000502027211 */ /* 0x000fe400078f08ff */
[--C-:B------:R-:W-:Y:S02]  /*0bf0*/  SHF.R.S32.HI R10, RZ, 0x2, R9.reuse ;  /* 0x00000002ff0a7819 */ /* 0x100fe40000011409 */
[----:B------:R-:W-:Y:S02]  /*0c00*/  SHF.R.S32.HI R3, RZ, 0x1f, R9 ;  /* 0x0000001fff037819 */ /* 0x000fe40000011409 */
[----:B------:R-:W-:Y:S02]  /*0c10*/  LEA.HI R8, R8, R231, RZ, 0x5 ;  /* 0x000000e708087211 */ /* 0x000fe400078f28ff */
[----:B------:R-:W-:Y:S02]  /*0c20*/  LEA.HI R6, R3, R10, RZ, 0x3 ;  /* 0x0000000a03067211 */ /* 0x000fe400078f18ff */
[----:B------:R-:W-:-:S02]  /*0c30*/  SHF.R.S32.HI R3, RZ, 0x7, R0 ;  /* 0x00000007ff037819 */ /* 0x000fc40000011400 */
[----:B------:R-:W-:Y:S02]  /*0c40*/  LOP3.LUT R11, R6, 0xfffffff8, RZ, 0xc0, !PT ;  /* 0xfffffff8060b7812 */ /* 0x000fe400078ec0ff */
[----:B------:R-:W-:Y:S02]  /*0c50*/  LEA.HI R0, R0, R3, RZ, 0x1 ;  /* 0x0000000300007211 */ /* 0x000fe400078f08ff */
[----:B------:R-:W-:Y:S01]  /*0c60*/  LOP3.LUT R7, R7, 0xfffffc00, RZ, 0xc0, !PT ;  /* 0xfffffc0007077812 */ /* 0x000fe200078ec0ff */
[----:B------:R-:W-:Y:S01]  /*0c70*/  IMAD.IADD R11, R10, 0x1, -R11 ;  /* 0x000000010a0b7824 */ /* 0x000fe200078e0a0b */
[----:B------:R-:W-:Y:S02]  /*0c80*/  LOP3.LUT R2, R2, 0x1ffffffe, RZ, 0xc0, !PT ;  /* 0x1ffffffe02027812 */ /* 0x000fe400078ec0ff */
[----:B------:R-:W-:Y:S01]  /*0c90*/  LOP3.LUT R0, R0, 0x3fffffe, RZ, 0xc0, !PT ;  /* 0x03fffffe00007812 */ /* 0x000fe200078ec0ff */
[----:B------:R-:W-:Y:S01]  /*0ca0*/  IMAD R7, R4, 0x40, R7 ;  /* 0x0000004004077824 */ /* 0x000fe200078e0207 */
[----:B------:R-:W-:Y:S01]  /*0cb0*/  SHF.R.S32.HI R8, RZ, 0x5, R8 ;  /* 0x00000005ff087819 */ /* 0x000fe20000011408 */
[----:B------:R-:W-:Y:S01]  /*0cc0*/  IMAD.IADD R2, R5, 0x1, -R2 ;  /* 0x0000000105027824 */ /* 0x000fe200078e0a02 */
[----:B------:R-:W-:Y:S01]  /*0cd0*/  LOP3.LUT R6, R9, 0x7ffffffc, RZ, 0xc0, !PT ;  /* 0x7ffffffc09067812 */ /* 0x000fe200078ec0ff */
[----:B------:R-:W-:Y:S01]  /*0ce0*/  IMAD.IADD R0, R3, 0x1, -R0 ;  /* 0x0000000103007824 */ /* 0x000fe200078e0a00 */
[----:B------:R-:W-:Y:S01]  /*0cf0*/  LEA.HI R4, R12, R12, RZ, 0x1 ;  /* 0x0000000c0c047211 */ /* 0x000fe200078f08ff */
[----:B------:R-:W-:-:S02]  /*0d00*/  IMAD R11, R8, 0x10, R11 ;  /* 0x00000010080b7824 */ /* 0x000fc400078e020b */
[----:B------:R-:W-:Y:S01]  /*0d10*/  IMAD R2, R2, 0x8, R7 ;  /* 0x0000000802027824 */ /* 0x000fe200078e0207 */
[----:B------:R-:W-:Y:S01]  /*0d20*/  LOP3.LUT R3, R4, 0x1ffffffe, RZ, 0xc0, !PT ;  /* 0x1ffffffe04037812 */ /* 0x000fe200078ec0ff */
[----:B------:R-:W-:Y:S02]  /*0d30*/  IMAD R0, R0, 0x40, R11 ;  /* 0x0000004000007824 */ /* 0x000fe400078e020b */
[----:B------:R-:W-:Y:S01]  /*0d40*/  IMAD.IADD R6, R231, 0x1, -R6 ;  /* 0x00000001e7067824 */ /* 0x000fe200078e0a06 */
[----:B------:R0:W-:Y:S01]  /*0d50*/  STL [R1+0x60], R2 ;  /* 0x0000600201007387 */ /* 0x0001e20000100800 */
[----:B------:R-:W-:Y:S02]  /*0d60*/  IMAD.IADD R3, R12, 0x1, -R3 ;  /* 0x000000010c037824 */ /* 0x000fe400078e0a03 */
[----:B------:R-:W-:Y:S01]  /*0d70*/  IMAD.SHL.U32 R16, R6, 0x2, RZ ;  /* 0x0000000206107824 */ /* 0x000fe200078e00ff */
[----:B------:R1:W-:Y:S01]  /*0d80*/  STL [R1+0x5c], R0 ;  /* 0x00005c0001007387 */ /* 0x0003e20000100800 */
[----:B------:R-:W-:-:S02]  /*0d90*/  IMAD.MOV.U32 R6, RZ, RZ, R14 ;  /* 0x000000ffff067224 */ /* 0x000fc400078e000e */
[C---:B------:R-:W-:Y:S02]  /*0da0*/  VIADD R229, R16.reuse, 0x8 ;  /* 0x0000000810e57836 */ /* 0x040fe40000000000 */
        /* <DEDUP_REMOVED lines=53> */
[----:B------:R-:W-:Y:S01]  /*1100*/  IMAD R22, R3, 0x8, R0 ;  /* 0x0000000803167824 */ /* 0x000fe200078e0200 */
[----:B-1----:R-:W-:-:S07]  /*1110*/  SHF.R.S32.HI R232, RZ, 0x1f, R203 ;  /* 0x0000001fffe87819 */ /* 0x002fce00000114cb */
.L_x_11468:
[----:B------:R-:W-:Y:S01]  /*1120*/  ULDC.64 UR6, c[0x0][0xa28] ;  /* 0x00028a0000067ab9 */ /* 0x000fe20000000a00 */
[----:B0--3--:R-:W0:Y:S01]  /*1130*/  LDC R17, c[0x0][0x288] ;  /* 0x0000a200ff117b82 */ /* 0x009e220000000800 */
[----:B------:R-:W-:Y:S01]  /*1140*/  UISETP.NE.U32.AND UP0, UPT, UR6, URZ, UPT ;  /* 0x0000003f0600728c */ /* 0x000fe2000bf05070 */
[----:B----4-:R-:W-:-:S03]  /*1150*/  IMAD.MOV.U32 R8, RZ, RZ, RZ ;  /* 0x000000ffff087224 */ /* 0x010fc600078e00ff */
[----:B------:R-:W-:-:S03]  /*1160*/  UISETP.NE.AND.EX UP0, UPT, UR7, URZ, UPT, UP0 ;  /* 0x0000003f0700728c */ /* 0x000fc6000bf05300 */
[----:B------:R-:W-:Y:S01]  /*1170*/  ULDC.64 UR6, c[0x0][0xa18] ;  /* 0x0002860000067ab9 */ /* 0x000fe20000000a00 */
[----:B-1----:R-:W1:Y:S01]  /*1180*/  LDC.64 R10, c[0x0][0x418] ;  /* 0x00010600ff0a7b82 */ /* 0x002e620000000a00 */
[----:B------:R-:W-:Y:S01]  /*1190*/  UISETP.NE.U32.AND UP1, UPT, UR6, URZ, UPT ;  /* 0x0000003f0600728c */ /* 0x000fe2000bf25070 */
[----:B------:R-:W-:-:S03]  /*11a0*/  PLOP3.LUT P0, PT, PT, PT, UP0, 0x80, 0x0 ;  /* 0x000000000000781c */ /* 0x000fc60003f0f008 */
[----:B------:R-:W-:-:S03]  /*11b0*/  UISETP.NE.AND.EX UP1, UPT, UR7, URZ, UPT, UP1 ;  /* 0x0000003f0700728c */ /* 0x000fc6000bf25310 */
[----:B------:R-:W-:Y:S01]  /*11c0*/  @UP0 ULDC.64 UR6, c[0x0][0xa28] ;  /* 0x00028a0000060ab9 */ /* 0x000fe20000000a00 */
[----:B--2---:R-:W2:Y:S01]  /*11d0*/  LDC R9, c[0x0][0x424] ;  /* 0x00010900ff097b82 */ /* 0x004ea20000000800 */
[----:B------:R-:W-:Y:S01]  /*11e0*/  @UP0 UIMAD.WIDE UR6, UR5, 0x4, UR6 ;  /* 0x00000004050608a5 */ /* 0x000fe2000f8e0206 */
[----:B------:R-:W-:-:S05]  /*11f0*/  PLOP3.LUT P2, PT, PT, PT, UP1, 0x80, 0x0 ;  /* 0x000000000000781c */ /* 0x000fca0003f4f018 */
[----:B------:R-:W-:Y:S01]  /*1200*/  @UP1 ULDC.64 UR8, c[0x0][0xa18] ;  /* 0x0002860000081ab9 */ /* 0x000fe20000000a00 */
[----:B------:R-:W-:Y:S01]  /*1210*/  IMAD.U32 R2, RZ, RZ, UR6 ;  /* 0x00000006ff027e24 */ /* 0x000fe2000f8e00ff */
[----:B------:R-:W3:Y:S01]  /*1220*/  LDC R19, c[0x0][0x2f0] ;  /* 0x0000bc00ff137b82 */ /* 0x000ee20000000800 */
[----:B------:R-:W-:Y:S01]  /*1230*/  IMAD.U32 R3, RZ, RZ, UR7 ;  /* 0x00000007ff037e24 */ /* 0x000fe2000f8e00ff */
[----:B------:R-:W-:Y:S01]  /*1240*/  @UP1 UIMAD.WIDE UR6, UR5, 0x4, UR8 ;  /* 0x00000004050618a5 */ /* 0x000fe2000f8e0208 */
[----:B------:R-:W-:-:S03]  /*1250*/  LOP3.LUT R7, R6, 0xff000000, RZ, 0xc0, !PT ;  /* 0xff00000006077812 */ /* 0x000fc600078ec0ff */
[----:B------:R4:W5:Y:S02]  /*1260*/  @P0 LDG.E R8, desc[UR40][R2.64] ;  /* 0x0000002802080981 */ /* 0x000964000c1e1900 */
[----:B------:R-:W-:Y:S02]  /*1270*/  IMAD.U32 R4, RZ, RZ, UR6 ;  /* 0x00000006ff047e24 */ /* 0x000fe4000f8e00ff */
[----:B------:R-:W-:Y:S01]  /*1280*/  IMAD.U32 R5, RZ, RZ, UR7 ;  /* 0x00000007ff057e24 */ /* 0x000fe2000f8e00ff */
[----:B------:R-:W-:-:S04]  /*1290*/  ULDC.64 UR6, c[0x0][0xa20] ;  /* 0x0002880000067ab9 */ /* 0x000fc80000000a00 */
[----:B0-----:R4:W5:Y:S01]  /*12a0*/  @P2 LDG.E R17, desc[UR40][R4.64] ;  /* 0x0000002804112981 */ /* 0x001962000c1e1900 */
[----:B-1----:R-:W-:Y:S02]  /*12b0*/  ISETP.NE.U32.AND P0, PT, R10, RZ, PT ;  /* 0x000000ff0a00720c */ /* 0x002fe40003f05070 */
[----:B------:R-:W-:Y:S02]  /*12c0*/  ISETP.NE.U32.AND P1, PT, RZ, UR6, PT ;  /* 0x00000006ff007c0c */ /* 0x000fe4000bf25070 */
[----:B------:R-:W-:Y:S02]  /*12d0*/  LOP3.LUT R0, R6, 0xff0000, RZ, 0xc0, !PT ;  /* 0x00ff000006007812 */ /* 0x000fe400078ec0ff */
[----:B------:R-:W-:Y:S02]  /*12e0*/  SHF.R.U32.HI R7, RZ, 0x8, R7 ;  /* 0x00000008ff077819 */ /* 0x000fe40000011607 */
[----:B------:R-:W-:Y:S02]  /*12f0*/  ISETP.NE.AND.EX P0, PT, R11, RZ, PT, P0 ;  /* 0x000000ff0b00720c */ /* 0x000fe40003f05300 */
[----:B------:R-:W-:-:S02]  /*1300*/  ISETP.NE.AND.EX P1, PT, RZ, UR7, PT, P1 ;  /* 0x00000007ff007c0c */ /* 0x000fc4000bf25310 */
[----:B------:R-:W-:Y:S02]  /*1310*/  LEA.HI R200, R0, R7, RZ, 0x10 ;  /* 0x0000000700c87211 */ /* 0x000fe400078f80ff */
[----:B------:R-:W-:Y:S02]  /*1320*/  LOP3.LUT R23, R6, 0xffff, RZ, 0xc0, !PT ;  /* 0x0000ffff06177812 */ /* 0x000fe400078ec0ff */
[----:B--2---:R-:W-:Y:S01]  /*1330*/  SEL R0, R9, 0x1, P0 ;  /* 0x0000000109007807 */ /* 0x004fe20000000000 */
[----:B----4-:R-:W-:Y:S06]  /*1340*/  @P2 BRA `(.L_x_11365) ;  /* 0x00000000002c2947 */ /* 0x010fec0003800000 */
        /* <DEDUP_REMOVED lines=8> */
[----:B-----5:R-:W2:Y:S04]  /*13d0*/  LDG.E R17, desc[UR40][R2.64] ;  /* 0x0000002802117981 */ /* 0x020ea8000c1e1900 */
[----:B------:R-:W2:Y:S02]  /*13e0*/  LDG.E R4, desc[UR40][R2.64+0x4] ;  /* 0x0000042802047981 */ /* 0x000ea4000c1e1900 */
[----:B--2---:R-:W-:-:S07]  /*13f0*/  IMAD.IADD R17, R4, 0x1, -R17 ;  /* 0x0000000104117824 */ /* 0x004fce00078e0a11 */
.L_x_11365:
[----:B---3--:R-:W-:Y:S02]  /*1400*/  IMAD R19, R0, R19, RZ ;  /* 0x0000001300137224 */ /* 0x008fe400078e02ff */
[----:B------:R-:W-:Y:S01]  /*1410*/  IMAD.U32 R201, RZ, RZ, UR5 ;  /* 0x00000005ffc97e24 */ /* 0x000fe2000f8e00ff */
[----:B------:R-:W-:Y:S06]  /*1420*/  @!P1 BRA `(.L_x_11366) ;  /* 0x0000000000189947 */ /* 0x000fec0003800000 */
[----:B------:R-:W-:Y:S02]  /*1430*/  ULDC.64 UR6, c[0x0][0xa20] ;  /* 0x0002880000067ab9 */ /* 0x000fe40000000a00 */
[----:B------:R-:W-:-:S06]  /*1440*/  UIMAD.WIDE UR6, UR5, 0x4, UR6 ;  /* 0x00000004050678a5 */ /* 0x000fcc000f8e0206 */
[----:B------:R-:W-:Y:S02]  /*1450*/  IMAD.U32 R2, RZ, RZ, UR6 ;  /* 0x00000006ff027e24 */ /* 0x000fe4000f8e00ff */
[----:B------:R-:W-:-:S05]  /*1460*/  IMAD.U32 R3, RZ, RZ, UR7 ;  /* 0x00000007ff037e24 */ /* 0x000fca000f8e00ff */
[----:B------:R0:W5:Y:S01]  /*1470*/  LDG.E R19, desc[UR40][R2.64] ;  /* 0x0000002802137981 */ /* 0x000162000c1e1900 */
[----:B------:R-:W-:Y:S05]  /*1480*/  BRA `(.L_x_11367) ;  /* 0x00000000002c7947 */ /* 0x000fea0003800000 */
.L_x_11366:
        /* <DEDUP_REMOVED lines=9> */
[----:B------:R-:W2:Y:S02]  /*1520*/  LDG.E R0, desc[UR40][R2.64+0x4] ;  /* 0x0000042802007981 */ /* 0x000ea4000c1e1900 */
[----:B--2---:R-:W-:-:S07]  /*1530*/  IMAD.IADD R19, R0, 0x1, -R19 ;  /* 0x0000000100137824 */ /* 0x004fce00078e0a13 */
.L_x_11367:
[----:B------:R-:W1:Y:S01]  /*1540*/  LDC R0, c[0x0][0x448] ;  /* 0x00011200ff007b82 */ /* 0x000e620000000800 */
[----:B------:R-:W-:Y:S01]  /*1550*/  USHF.L.U32 UR43, UR4, 0x7, URZ ;  /* 0x00000007042b7899 */ /* 0x000fe2000800063f */
[----:B-----5:R-:W-:-:S03]  /*1560*/  IMAD.IADD R19, R19, 0x1, -R8 ;  /* 0x0000000113137824 */ /* 0x020fc600078e0a08 */
[----:B------:R-:W-:Y:S02]  /*1570*/  UIADD3 UR4, UR43, 0x7f, URZ ;  /* 0x0000007f2b047890 */ /* 0x000fe4000fffe03f */
[----:B0-----:R-:W-:Y:S01]  /*1580*/  IADD3 R3, R19, 0x1, -R17 ;  /* 0x0000000113037810 */ /* 0x001fe20007ffe811 */
[----:B------:R-:W0:Y:S01]  /*1590*/  LDC.64 R6, c[0x0][0x9e0] ;  /* 0x00027800ff067b82 */ /* 0x000e220000000a00 */
[----:B-1----:R-:W-:Y:S02]  /*15a0*/  ISETP.NE.AND P1, PT, R0, 0x1, PT ;  /* 0x000000010000780c */ /* 0x002fe40003f25270 */
[----:B------:R-:W-:Y:S01]  /*15b0*/  IMAD.U32 R0, RZ, RZ, UR4 ;  /* 0x00000004ff007e24 */ /* 0x000fe2000f8e00ff */
[----:B0-----:R-:W-:-:S10]  /*15c0*/  ISETP.GE.AND P2, PT, R7, 0x1, PT ;  /* 0x000000010700780c */ /* 0x001fd40003f46270 */
[----:B------:R-:W0:Y:S08]  /*15d0*/  @P1 LDC R2, c[0x0][0x44c] ;  /* 0x00011300ff021b82 */ /* 0x000e300000000800 */
[----:B------:R-:W1:Y:S01]  /*15e0*/  @P1 LDC R5, c[0x0][0x450] ;  /* 0x00011400ff051b82 */ /* 0x000e620000000800 */
[----:B0-----:R-:W-:-:S05]  /*15f0*/  @P1 IMAD.HI.U32 R2, R2, UR4, RZ ;  /* 0x0000000402021c27 */ /* 0x001fca000f8e00ff */
        /* <DEDUP_REMOVED lines=14> */
.L_x_11369:
[----:B------:R-:W-:-:S13]  /*16e0*/  ISETP.NE.AND P0, PT, R7, 0x1, PT ;  /* 0x000000010700780c */ /* 0x000fda0003f05270 */
[----:B------:R-:W0:Y:S02]  /*16f0*/  @P0 LDC.64 R4, c[0x0][0x9e8] ;  /* 0x00027a00ff040b82 */ /* 0x000e240000000a00 */
[----:B0-----:R-:W-:-:S05]  /*1700*/  @P0 IMAD.HI.U32 R4, R2, R4, RZ ;  /* 0x0000000402040227 */ /* 0x001fca00078e00ff */
[----:B------:R-:W-:-:S07]  /*1710*/  @P0 SHF.R.U32.HI R2, RZ, R5, R4 ;  /* 0x00000005ff020219 */ /* 0x000fce0000011604 */
.L_x_11370:
[----:B------:R-:W-:-:S05]  /*1720*/  IMAD R3, R2, R7, R7 ;  /* 0x0000000702037224 */ /* 0x000fca00078e0207 */
[----:B------:R-:W-:-:S07]  /*1730*/  VIMNMX R0, R0, R3, PT ;  /* 0x0000000300007248 */ /* 0x000fce0003fe0100 */
.L_x_11368:
[----:B------:R-:W0:Y:S01]  /*1740*/  @P1 LDC R3, c[0x0][0x44c] ;  /* 0x00011300ff031b82 */ /* 0x000e220000000800 */
[----:B------:R-:W-:Y:S01]  /*1750*/  IMAD.U32 R4, RZ, RZ, UR43 ;  /* 0x0000002bff047e24 */ /* 0x000fe2000f8e00ff */
[----:B------:R-:W-:Y:S01]  /*1760*/  ULDC UR4, c[0x0][0x9dc] ;  /* 0x0002770000047ab9 */ /* 0x000fe20000000800 */
[----:B------:R-:W-:Y:S02]  /*1770*/  VIADD R2, R0, 0x5f ;  /* 0x0000005f00027836 */ /* 0x000fe40000000000 */
[----:B------:R-:W-:Y:S02]  /*1780*/  VIADD R0, R19, 0x5f ;  /* 0x0000005f13007836 */ /* 0x000fe40000000000 */
[----:B------:R-:W-:Y:S01]  /*1790*/  IMAD.HI R2, R2, 0x2aaaaaab, RZ ;  /* 0x2aaaaaab02027827 */ /* 0x000fe200078e02ff */
[----:B------:R-:W1:Y:S03]  /*17a0*/  @P1 LDC R6, c[0x0][0x450] ;  /* 0x00011400ff061b82 */ /* 0x000e660000000800 */
[----:B------:R-:W-:Y:S01]  /*17b0*/  IMAD.HI R0, R0, 0x2aaaaaab, RZ ;  /* 0x2aaaaaab00007827 */ /* 0x000fe200078e02ff */
[----:B------:R-:W-:-:S04]  /*17c0*/  SHF.R.U32.HI R5, RZ, 0x1f, R2 ;  /* 0x0000001fff057819 */ /* 0x000fc80000011602 */
[----:B------:R-:W-:Y:S01]  /*17d0*/  LEA.HI.SX32 R2, R2, R5, 0x1c ;  /* 0x0000000502027211 */ /* 0x000fe200078fe2ff */
[----:B0-----:R-:W-:-:S05]  /*17e0*/  @P1 IMAD.HI.U32 R3, R3, UR43, RZ ;  /* 0x0000002b03031c27 */ /* 0x001fca000f8e00ff */
[----:B-1----:R-:W-:Y:S02]  /*17f0*/  @P1 SHF.R.U32.HI R4, RZ, R6, R3 ;  /* 0x00000006ff041219 */ /* 0x002fe40000011603 */
[----:B------:R-:W-:Y:S02]  /*1800*/  SHF.R.U32.HI R3, RZ, 0x1f, R0 ;  /* 0x0000001fff037819 */ /* 0x000fe40000011600 */
[----:B------:R-:W-:Y:S02]  /*1810*/  IADD3 R4, R4, R19, -R17 ;  /* 0x0000001304047210 */ /* 0x000fe40007ffe811 */
[----:B------:R-:W-:-:S03]  /*1820*/  LEA.HI.SX32 R3, R0, R3, 0x1c ;  /* 0x0000000300037211 */ /* 0x000fc600078fe2ff */
[----:B------:R-:W-:Y:S01]  /*1830*/  VIADD R6, R4, -UR4 ;  /* 0x8000000404067c36 */ /* 0x000fe20008000000 */
[----:B------:R-:W-:-:S04]  /*1840*/  VIMNMX R176, R3, R2, PT ;  /* 0x0000000203b07248 */ /* 0x000fc80003fe0100 */
[----:B------:R-:W-:Y:S01]  /*1850*/  R2UR UR4, R6 ;  /* 0x00000000060472ca */ /* 0x000fe200000e0000 */
[----:B------:R-:W-:-:S14]  /*1860*/  @!P2 BRA `(.L_x_11371) ;  /* 0x000000000044a947 */ /* 0x000fdc0003800000 */
        /* <DEDUP_REMOVED lines=9> */
.L_x_11372:
[----:B------:R-:W-:-:S13]  /*1900*/  ISETP.NE.AND P0, PT, R7, 0x1, PT ;  /* 0x000000010700780c */ /* 0x000fda0003f05270 */
[----:B------:R-:W0:Y:S02]  /*1910*/  @P0 LDC.64 R2, c[0x0][0x9e8] ;  /* 0x00027a00ff020b82 */ /* 0x000e240000000a00 */
[----:B0-----:R-:W-:-:S05]  /*1920*/  @P0 IMAD.HI.U32 R0, R4, R2, RZ ;  /* 0x0000000204000227 */ /* 0x001fca00078e00ff */
[----:B------:R-:W-:-:S07]  /*1930*/  @P0 SHF.R.U32.HI R4, RZ, R3, R0 ;  /* 0x00000003ff040219 */ /* 0x000fce0000011600 */
.L_x_11373:
[----:B------:R-:W-:-:S05]  /*1940*/  IMAD R4, R4, R7, RZ ;  /* 0x0000000704047224 */ /* 0x000fca00078e02ff */
[----:B------:R-:W-:-:S13]  /*1950*/  R2UR UR5, R4 ;  /* 0x00000000040572ca */ /* 0x000fda00000e0000 */
[----:B------:R-:W-:-:S04]  /*1960*/  UISETP.LT.AND UP0, UPT, UR4, UR5, UPT ;  /* 0x000000050400728c */ /* 0x000fc8000bf01270 */
[----:B------:R-:W-:-:S12]  /*1970*/  USEL UR4, UR4, UR5, !UP0 ;  /* 0x0000000504047287 */ /* 0x000fd8000c000000 */
.L_x_11371:
[----:B------:R-:W-:Y:S01]  /*1980*/  UIMAD.WIDE UR4, UR4, 0x2aaaaaab, URZ ;  /* 0x2aaaaaab040478a5 */ /* 0x000fe2000f8e023f */
[----:B------:R-:W-:Y:S02]  /*1990*/  LOP3.LUT R230, R200, 0xff, RZ, 0xc0, !PT ;  /* 0x000000ffc8e67812 */ /* 0x000fe400078ec0ff */
[----:B------:R-:W-:Y:S01]  /*19a0*/  SHF.R.U32.HI R200, RZ, 0x10, R200 ;  /* 0x00000010ffc87819 */ /* 0x000fe200000116c8 */
[----:B------:R-:W-:Y:S01]  /*19b0*/  USHF.R.U32.HI UR4, URZ, 0x1f, UR5 ;  /* 0x0000001f3f047899 */ /* 0x000fe20008011605 */
[----:B------:R-:W-:-:S03]  /*19c0*/  R2UR UR8, R230 ;  /* 0x00000000e60872ca */ /* 0x000fc600000e0000 */
[----:B------:R-:W-:-:S04]  /*19d0*/  ULEA.HI.SX32 UR4, UR5, UR4, 0x1c ;  /* 0x0000000405047291 */ /* 0x000fc8000f8fe23f */
[----:B------:R-:W-:-:S04]  /*19e0*/  UISETP.LT.AND UP0, UPT, URZ, UR4, UPT ;  /* 0x000000043f00728c */ /* 0x000fc8000bf01270 */
[----:B------:R-:W-:-:S03]  /*19f0*/  USEL UR44, URZ, UR4, !UP0 ;  /* 0x000000043f2c7287 */ /* 0x000fc6000c000000 */
[----:B------:R-:W-:-:S03]  /*1a00*/  UMOV UR4, URZ ;  /* 0x0000003f00047c82 */ /* 0x000fc60008000000 */
[----:B------:R-:W-:-:S13]  /*1a10*/  ISETP.GT.AND P0, PT, R176, UR44, PT ;  /* 0x0000002cb0007c0c */ /* 0x000fda000bf04270 */
[----:B------:R-:W-:Y:S05]  /*1a20*/  @!P0 BRA `(.L_x_11374) ;  /* 0x0000000000948947 */ /* 0x000fea0003800000 */
[----:B------:R-:W0:Y:S01]  /*1a30*/  LDC R3, c[0x0][0x9f0] ;  /* 0x00027c00ff037b82 */ /* 0x000e220000000800 */
[----:B------:R-:W-:Y:S01]  /*1a40*/  ISETP.NE.AND P0, PT, R200, RZ, PT ;  /* 0x000000ffc800720c */ /* 0x000fe20003f05270 */
[----:B------:R-:W-:-:S03]  /*1a50*/  UMOV UR4, URZ ;  /* 0x0000003f00047c82 */ /* 0x000fc60008000000 */
[----:B0-----:R-:W-:-:S04]  /*1a60*/  SEL R5, R200, R3, P0 ;  /* 0x00000003c8057207 */ /* 0x001fc80000000000 */
[-C--:B------:R-:W-:Y:S02]  /*1a70*/  IABS R0, R5.reuse ;  /* 0x0000000500007213 */ /* 0x080fe40000000000 */
[----:B------:R-:W-:Y:S02]  /*1a80*/  IABS R6, R5 ;  /* 0x0000000500067213 */ /* 0x000fe40000000000 */
[----:B------:R-:W-:Y:S02]  /*1a90*/  R2UR UR9, R0 ;  /* 0x00000000000972ca */ /* 0x000fe400000e0000 */
[----:B------:R-:W-:-:S05]  /*1aa0*/  IADD3 R0, R5, -0x1, R176 ;  /* 0xffffffff05007810 */ /* 0x000fca0007ffe0b0 */
[----:B------:R-:W-:-:S05]  /*1ab0*/  VIADD R0, R0, -UR44 ;  /* 0x8000002c00007c36 */ /* 0x000fca0008000000 */
[----:B------:R-:W-:Y:S01]  /*1ac0*/  IABS R4, R0 ;  /* 0x0000000000047213 */ /* 0x000fe20000000000 */
[----:B------:R-:W0:Y:S01]  /*1ad0*/  I2F.RP R2, UR9 ;  /* 0x0000000900027d06 */ /* 0x000e220008209400 */
[----:B------:R-:W-:Y:S02]  /*1ae0*/  LOP3.LUT R0, R0, R5, RZ, 0x3c, !PT ;  /* 0x0000000500007212 */ /* 0x000fe400078e3cff */
        /* <DEDUP_REMOVED lines=12> */
[----:B------:R-:W-:Y:S02]  /*1bb0*/  R2UR UR6, R0 ;  /* 0x00000000000672ca */ /* 0x000fe400000e0000 */
[----:B------:R-:W-:Y:S01]  /*1bc0*/  R2UR UR7, R5 ;  /* 0x00000000050772ca */ /* 0x000fe200000e0000 */
[----:B------:R-:W-:-:S11]  /*1bd0*/  UISETP.GT.U32.AND UP1, UPT, UR9, UR4, UPT ;  /* 0x000000040900728c */ /* 0x000fd6000bf24070 */
[----:B------:R-:W-:Y:S02]  /*1be0*/  @!UP1 UIADD3 UR4, UR4, -UR9, URZ ;  /* 0x8000000904049290 */ /* 0x000fe4000fffe03f */
[----:B------:R-:W-:Y:S02]  /*1bf0*/  @!UP1 UIADD3 UR5, UR5, 0x1, URZ ;  /* 0x0000000105059890 */ /* 0x000fe4000fffe03f */
[----:B------:R-:W-:Y:S02]  /*1c00*/  UISETP.GE.U32.AND UP0, UPT, UR4, UR9, UPT ;  /* 0x000000090400728c */ /* 0x000fe4000bf06070 */
[----:B------:R-:W-:Y:S01]  /*1c10*/  UISETP.GE.AND UP1, UPT, UR6, URZ, UPT ;  /* 0x0000003f0600728c */ /* 0x000fe2000bf26270 */
[----:B------:R-:W-:-:S08]  /*1c20*/  R2UR UR6, R5 ;  /* 0x00000000050672ca */ /* 0x000fd000000e0000 */
[----:B------:R-:W-:Y:S02]  /*1c30*/  @UP0 UIADD3 UR5, UR5, 0x1, URZ ;  /* 0x0000000105050890 */ /* 0x000fe4000fffe03f */
[----:B------:R-:W-:-:S05]  /*1c40*/  UISETP.NE.AND UP0, UPT, UR7, URZ, UPT ;  /* 0x0000003f0700728c */ /* 0x000fca000bf05270 */
[----:B------:R-:W-:Y:S02]  /*1c50*/  UMOV UR4, UR5 ;  /* 0x0000000500047c82 */ /* 0x000fe40008000000 */
[----:B------:R-:W-:-:S04]  /*1c60*/  @!UP1 UIADD3 UR4, -UR4, URZ, URZ ;  /* 0x0000003f04049290 */ /* 0x000fc8000fffe13f */
[----:B------:R-:W-:-:S12]  /*1c70*/  @!UP0 ULOP3.LUT UR4, URZ, UR6, URZ, 0x33, !UPT ;  /* 0x000000063f048292 */ /* 0x000fd8000f8e333f */
.L_x_11374:
        /* <DEDUP_REMOVED lines=107> */
.L_x_11376:
        /* <DEDUP_REMOVED lines=13> */
.L_x_11603:
[----:B0-----:R-:W-:Y:S01]  /*2400*/  IMAD.U32 R0, RZ, RZ, UR42 ;  /* 0x0000002aff007e24 */ /* 0x001fe2000f8e00ff */
[----:B------:R-:W-:Y:S05]  /*2410*/  WARPSYNC.ALL ;  /* 0x0000000000007948 */ /* 0x000fea0003800000 */
[----:B------:R0:W-:Y:S01]  /*2420*/  BAR.SYNC.DEFER_BLOCKING R7, 0x100 ;  /* 0x000400070000751d */ /* 0x0001e20000010000 */
[----:B------:R-:W-:-:S13]  /*2430*/  ISETP.NE.AND P0, PT, R0, 0x3, PT ;  /* 0x000000030000780c */ /* 0x000fda0003f05270 */
[----:B0-----:R-:W-:Y:S05]  /*2440*/  @!P0 BRA `(.L_x_11378) ;  /* 0x0000000000048947 */ /* 0x001fea0003800000 */
[----:B------:R-:W-:Y:S01]  /*2450*/  BPT.TRAP 0x1 ;  /* 0x000000040000795c */ /* 0x000fe20000300000 */
.L_x_11378:
[----:B------:R-:W-:Y:S01]  /*2460*/  R2UR UR5, R3 ;  /* 0x00000000030572ca */ /* 0x000fe200000e0000 */
[----:B------:R-:W-:-:S05]  /*2470*/  IMAD.U32 R8, RZ, RZ, UR38 ;  /* 0x00000026ff087e24 */ /* 0x000fca000f8e00ff */
[----:B------:R-:W-:-:S07]  /*2480*/  SHF.L.U32 R8, R8, 0x1f, RZ ;  /* 0x0000001f08087819 */ /* 0x000fce00000006ff */
[----:B------:R-:W-:-:S09]  /*2490*/  ULEA UR5, UR39, UR5, 0x3 ;  /* 0x0000000527057291 */ /* 0x000fd2000f8e183f */
[----:B------:R0:W1:Y:S01]  /*24a0*/  SYNCS.PHASECHK.TRANS64.TRYWAIT P1, [UR5+0x22830], R8 ;  /* 0x02283008ff0075a7 */ /* 0x0000620008020145 */
[----:B------:R-:W-:Y:S05]  /*24b0*/  @!P0 BRA `(.L_x_11379) ;  /* 0x0000000000048947 */ /* 0x000fea0003800000 */
[----:B------:R-:W-:Y:S01]  /*24c0*/  BPT.TRAP 0x1 ;  /* 0x000000040000795c */ /* 0x000fe20000300000 */
.L_x_11379:
[----:B-1----:R-:W-:Y:S05]  /*24d0*/  @P1 BRA `(.L_x_11380) ;  /* 0x0000000000081947 */ /* 0x002fea0003800000 */
[----:B------:R-:W1:Y:S02]  /*24e0*/  SYNCS.PHASECHK.TRANS64.TRYWAIT P1, [UR5+0x22830], R8 ;  /* 0x02283008ff0075a7 */ /* 0x000e640008020145 */
[----:B-1----:R-:W-:Y:S05]  /*24f0*/  @!P1 BRA `(.L_x_11381) ;  /* 0x0000018000e09947 */ /* 0x002fea0003800000 */
.L_x_11380:
[----:B------:R-:W-:Y:S01]  /*2500*/  R2UR UR4, R3 ;  /* 0x00000000030472ca */ /* 0x000fe200000e0000 */
[----:B------:R-:W-:Y:S01]  /*2510*/  ULOP3.LUT UR12, UR45, 0x10000, URZ, 0xfc, !UPT ;  /* 0x000100002d0c7892 */ /* 0x000fe2000f8efc3f */
[----:B------:R-:W-:Y:S01]  /*2520*/  WARPGROUP.ARRIVE ;  /* 0x00000000000079c5 */ /* 0x000fe20000000000 */
[----:B------:R-:W-:Y:S01]  /*2530*/  UMOV UR13, 0x40000040 ;  /* 0x40000040000d7882 */ /* 0x000fe20000000000 */
[----:B------:R-:W-:Y:S01]  /*2540*/  UMOV UR15, 0x40000040 ;  /* 0x40000040000f7882 */ /* 0x000fe20000000000 */
[----:B------:R-:W-:Y:S01]  /*2550*/  UIADD3 UR16, UR12, 0x2, URZ ;  /* 0x000000020c107890 */ /* 0x000fe2000fffe03f */
[----:B-1----:R-:W1:Y:S01]  /*2560*/  LDC R5, c[0x0][0x448] ;  /* 0x00011200ff057b82 */ /* 0x002e620000000800 */
[----:B------:R-:W-:Y:S01]  /*2570*/  UMOV UR17, 0x40000040 ;  /* 0x4000004000117882 */ /* 0x000fe20000000000 */
[----:B------:R-:W-:Y:S01]  /*2580*/  UMOV UR19, 0x40000040 ;  /* 0x4000004000137882 */ /* 0x000fe20000000000 */
[----:B------:R-:W-:Y:S01]  /*2590*/  UIADD3 UR20, UR12, 0x4, URZ ;  /* 0x000000040c147890 */ /* 0x000fe2000fffe03f */
[----:B------:R-:W2:Y:S01]  /*25a0*/  S2R R10, SR_TID.X ;  /* 0x00000000000a7919 */ /* 0x000ea20000002100 */
[----:B------:R-:W-:Y:S01]  /*25b0*/  UMOV UR21, 0x40000040 ;  /* 0x4000004000157882 */ /* 0x000fe20000000000 */
[----:B------:R-:W-:Y:S01]  /*25c0*/  UMOV UR23, 0x40000040 ;  /* 0x4000004000177882 */ /* 0x000fe20000000000 */
[----:B------:R-:W-:Y:S01]  /*25d0*/  UIADD3 UR4, UR4, 0x1c400, URZ ;  /* 0x0001c40004047890 */ /* 0x000fe2000fffe03f */
[----:B------:R-:W-:Y:S01]  /*25e0*/  LOP3.LUT R18, R18, 0xffefffff, RZ, 0xc0, !PT ;  /* 0xffefffff12127812 */ /* 0x000fe200078ec0ff */
[----:B------:R-:W-:-:S02]  /*25f0*/  UIADD3 UR8, UR12, 0x6, URZ ;  /* 0x000000060c087890 */ /* 0x000fc4000fffe03f */
[----:B------:R-:W-:Y:S01]  /*2600*/  USHF.R.U32.HI UR4, URZ, 0x4, UR4 ;  /* 0x000000043f047899 */ /* 0x000fe20008011604 */
[----:B------:R-:W-:Y:S01]  /*2610*/  UMOV UR9, 0x40000040 ;  /* 0x4000004000097882 */ /* 0x000fe20000000000 */
[----:B------:R-:W-:Y:S02]  /*2620*/  UMOV UR11, 0x40000040 ;  /* 0x40000040000b7882 */ /* 0x000fe40000000000 */
[----:B------:R-:W-:Y:S01]  /*2630*/  ULOP3.LUT UR4, UR4, 0x3fff, URZ, 0xc0, !UPT ;  /* 0x00003fff04047892 */ /* 0x000fe2000f8ec03f */
[----:B------:R-:W-:Y:S01]  /*2640*/  ULDC.64 UR6, c[0x0][0x9e0] ;  /* 0x0002780000067ab9 */ /* 0x000fe20000000a00 */
[----:B------:R-:W-:Y:S02]  /*2650*/  ULDC UR26, c[0x0][0x9dc] ;  /* 0x00027700001a7ab9 */ /* 0x000fe40000000800 */
[----:B------:R-:W-:Y:S02]  /*2660*/  ULOP3.LUT UR24, UR4, 0x10000, URZ, 0xfc, !UPT ;  /* 0x0001000004187892 */ /* 0x000fe4000f8efc3f */
[----:B------:R-:W-:-:S02]  /*2670*/  UISETP.GE.AND UP0, UPT, UR7, 0x1, UPT ;  /* 0x000000010700788c */ /* 0x000fc4000bf06270 */
[----:B------:R-:W-:Y:S01]  /*2680*/  UIMAD UR14, UR39, 0x300, UR24 ;  /* 0x00000300270e78a4 */ /* 0x000fe2000f8e0218 */
[----:B-1----:R-:W-:Y:S01]  /*2690*/  ISETP.NE.AND P2, PT, R5, 0x1, PT ;  /* 0x000000010500780c */ /* 0x002fe20003f45270 */
[----:B------:R-:W-:Y:S01]  /*26a0*/  ULDC UR4, c[0x0][0x9d8] ;  /* 0x0002760000047ab9 */ /* 0x000fe20000000800 */
[----:B------:R-:W1:Y:S01]  /*26b0*/  S2R R5, SR_TID.X ;  /* 0x0000000000057919 */ /* 0x000e620000002100 */
[----:B------:R-:W-:Y:S02]  /*26c0*/  UIADD3 UR18, UR14, 0x2, URZ ;  /* 0x000000020e127890 */ /* 0x000fe4000fffe03f */
[----:B------:R-:W-:Y:S02]  /*26d0*/  UIADD3 UR22, UR14, 0x4, URZ ;  /* 0x000000040e167890 */ /* 0x000fe4000fffe03f */
[----:B------:R-:W-:Y:S02]  /*26e0*/  UIADD3 UR10, UR14, 0x6, URZ ;  /* 0x000000060e0a7890 */ /* 0x000fe4000fffe03f */
[----:B------:R-:W-:Y:S01]  /*26f0*/  HGMMA.64x96x16.F32.BF16 R24, gdesc[UR12], RZ, !UPT, gsb0 ;  /* 0x016000000c1879f0 */ /* 0x000fe2000c0018ff */
[----:B------:R-:W-:Y:S01]  /*2700*/  ULOP3.LUT UR26, URZ, UR26, URZ, 0x33, !UPT ;  /* 0x0000001a3f1a7292 */ /* 0x000fe2000f8e333f */
[----:B--2---:R-:W-:-:S02]  /*2710*/  SHF.R.U32.HI R10, RZ, 0x7, R10 ;  /* 0x00000007ff0a7819 */ /* 0x004fc4000001160a */
[----:B------:R-:W2:Y:S01]  /*2720*/  @P2 LDC R6, c[0x0][0x44c] ;  /* 0x00011300ff062b82 */ /* 0x000ea20000000800 */
[----:B------:R-:W-:-:S07]  /*2730*/  @P2 LOP3.LUT R18, R18, 0x100000, RZ, 0xfc, !PT ;  /* 0x0010000012122812 */ /* 0x000fce00078efcff */
[----:B------:R-:W3:Y:S01]  /*2740*/  @P2 LDC R9, c[0x0][0x450] ;  /* 0x00011400ff092b82 */ /* 0x000ee20000000800 */
[----:B-1----:R-:W-:-:S04]  /*2750*/  LOP3.LUT R5, R5, 0x7f, RZ, 0xc0, !PT ;  /* 0x0000007f05057812 */ /* 0x002fc800078ec0ff */
[----:B------:R-:W-:Y:S01]  /*2760*/  ISETP.NE.AND P1, PT, R5, RZ, PT ;  /* 0x000000ff0500720c */ /* 0x000fe20003f25270 */
[----:B------:R-:W-:-:S04]  /*2770*/  VIADD R5, R22, UR43 ;  /* 0x0000002b16057c36 */ /* 0x000fc80008000000 */
[----:B--2---:R-:W-:Y:S01]  /*2780*/  @P2 IMAD.HI.U32 R6, R5, R6, RZ ;  /* 0x0000000605062227 */ /* 0x004fe200078e00ff */
        /* <DEDUP_REMOVED lines=12> */
[----:B------:R-:W-:Y:S02]  /*2850*/  IMAD.MOV.U32 R38, RZ, RZ, R5 ;  /* 0x000000ffff267224 */ /* 0x000fe400078e0005 */
[----:B------:R-:W-:Y:S01]  /*2860*/  FMUL.FTZ R32, R32, UR4 ;  /* 0x0000000420207c20 */ /* 0x000fe20008410000 */
[----:B------:R-:W-:-:S02]  /*2870*/  IMAD.U32 R5, RZ, RZ, UR5 ;  /* 0x00000005ff057e24 */ /* 0x000fc4000f8e00ff */
[----:B------:R-:W-:Y:S01]  /*2880*/  FMUL.FTZ R52, R52, UR4 ;  /* 0x0000000434347c20 */ /* 0x000fe20008410000 */
[----:B---3--:R-:W-:Y:S01]  /*2890*/  @P2 SHF.R.U32.HI R38, RZ, R9, R6 ;  /* 0x00000009ff262219 */ /* 0x008fe20000011606 */
[----:B------:R1:W2:Y:S01]  /*28a0*/  MUFU.TANH R14, R32 ;  /* 0x00000020000e7308 */ /* 0x0002a20000002400 */
[----:B------:R-:W-:Y:S01]  /*28b0*/  @!P1 VIADD R5, R5, 0x22840 ;  /* 0x0002284005059836 */ /* 0x000fe20000000000 */
[----:B------:R-:W-:Y:S01]  /*28c0*/  IADD3 R6, -R10, 0xb, RZ ;  /* 0x0000000b0a067810 */ /* 0x000fe20007ffe1ff */
[----:B------:R-:W-:Y:S01]  /*28d0*/  FMUL.FTZ R28, R28, UR4 ;  /* 0x000000041c1c7c20 */ /* 0x000fe20008410000 */
[----:B------:R-:W-:Y:S01]  /*28e0*/  FMUL.FTZ R29, R29, UR4 ;  /* 0x000000041d1d7c20 */ /* 0x000fe20008410000 */
[----:B------:R-:W-:Y:S01]  /*28f0*/  FMUL.FTZ R33, R33, UR4 ;  /* 0x0000000421217c20 */ /* 0x000fe20008410000 */
[----:B------:R-:W-:Y:S01]  /*2900*/  @!P1 PRMT R5, RZ, 0x654, R5 ;  /* 0x00000654ff059816 */ /* 0x000fe20000000005 */
[----:B------:R-:W-:Y:S01]  /*2910*/  FMUL.FTZ R36, R36, UR4 ;  /* 0x0000000424247c20 */ /* 0x000fe20008410000 */
[----:B------:R-:W-:Y:S01]  /*2920*/  FMUL.FTZ R37, R37, UR4 ;  /* 0x0000000425257c20 */ /* 0x000fe20008410000 */
[----:B-1----:R-:W-:Y:S01]  /*2930*/  FMUL.FTZ R32, R50, UR4 ;  /* 0x0000000432207c20 */ /* 0x002fe20008410000 */
[----:B------:R-:W-:Y:S01]  /*2940*/  FMUL.FTZ R40, R40, UR4 ;  /* 0x0000000428287c20 */ /* 0x000fe20008410000 */
[----:B------:R1:W3:Y:S01]  /*2950*/  MUFU.TANH R50, R52 ;  /* 0x0000003400327308 */ /* 0x0002e20000002400 */
[----:B------:R-:W-:Y:S01]  /*2960*/  FMUL.FTZ R44, R44, UR4 ;  /* 0x000000042c2c7c20 */ /* 0x000fe20008410000 */
[----:B------:R4:W-:Y:S06]  /*2970*/  BAR.ARV R6, 0x100 ;  /* 0x000400060000751d */ /* 0x0009ec0000002000 */
[----:B------:R-:W-:Y:S01]  /*2980*/  FMUL.FTZ R4, R24, UR4 ;  /* 0x0000000418047c20 */ /* 0x000fe20008410000 */
[----:B------:R-:W-:Y:S01]  /*2990*/  FMUL.FTZ R2, R25, UR4 ;  /* 0x0000000419027c20 */ /* 0x000fe20008410000 */
[----:B-1----:R-:W1:Y:S01]  /*29a0*/  SHFL.IDX PT, R52, R38, RZ, 0x1c1f ;  /* 0x001c1fff26347589 */ /* 0x002e6200000e0000 */
[----:B------:R-:W-:Y:S01]  /*29b0*/  FMUL.FTZ R15, R27, UR4 ;  /* 0x000000041b0f7c20 */ /* 0x000fe20008410000 */
[----:B------:R5:W0:Y:S01]  /*29c0*/  MUFU.TANH R11, R28 ;  /* 0x0000001c000b7308 */ /* 0x000a220000002400 */
[----:B------:R-:W-:Y:S01]  /*29d0*/  FMUL.FTZ R20, R30, UR4 ;  /* 0x000000041e147c20 */ /* 0x000fe20008410000 */
[----:B------:R2:W-:Y:S01]  /*29e0*/  @!P1 SYNCS.ARRIVE.TRANS64.RED.A1T0 RZ, [R5+URZ], RZ ;  /* 0x000000ff05ff99a7 */ /* 0x0005e2000810043f */
[----:B------:R-:W-:Y:S01]  /*29f0*/  FMUL.FTZ R21, R31, UR4 ;  /* 0x000000041f157c20 */ /* 0x000fe20008410000 */
[----:B------:R-:W-:Y:S01]  /*2a00*/  FMUL.FTZ R24, R34, UR4 ;  /* 0x0000000422187c20 */ /* 0x000fe20008410000 */
[----:B------:R-:W-:Y:S01]  /*2a10*/  FMUL.FTZ R25, R35, UR4 ;  /* 0x0000000423197c20 */ /* 0x000fe20008410000 */
[----:B------:R-:W-:Y:S01]  /*2a20*/  FMUL.FTZ R27, R39, UR4 ;  /* 0x00000004271b7c20 */ /* 0x000fe20008410000 */
[----:B------:R-:W-:Y:S01]  /*2a30*/  FMUL.FTZ R30, R46, UR4 ;  /* 0x000000042e1e7c20 */ /* 0x000fe20008410000 */
[----:B------:R4:W0:Y:S01]  /*2a40*/  MUFU.TANH R12, R29 ;  /* 0x0000001d000c7308 */ /* 0x0008220000002400 */
[----:B-----5:R-:W-:Y:S01]  /*2a50*/  FMUL.FTZ R28, R42, UR4 ;  /* 0x000000042a1c7c20 */ /* 0x020fe20008410000 */
[----:B--2---:R-:W-:-:S02]  /*2a60*/  IMAD R5, R176, -0x60, R19 ;  /* 0xffffffa0b0057824 */ /* 0x004fc400078e0213 */
[----:B------:R-:W-:Y:S01]  /*2a70*/  FMUL.FTZ R31, R47, UR4 ;  /* 0x000000042f1f7c20 */ /* 0x000fe20008410000 */
[----:B------:R-:W-:Y:S01]  /*2a80*/  FMUL.FTZ R48, R48, UR4 ;  /* 0x0000000430307c20 */ /* 0x000fe20008410000 */
[----:B------:R-:W-:Y:S01]  /*2a90*/  FMUL.FTZ R34, R54, UR4 ;  /* 0x0000000436227c20 */ /* 0x000fe20008410000 */
[----:B------:R-:W-:Y:S01]  /*2aa0*/  FMUL.FTZ R35, R55, UR4 ;  /* 0x0000000437237c20 */ /* 0x000fe20008410000 */
[----:B------:R-:W-:Y:S01]  /*2ab0*/  FMUL.FTZ R60, R60, UR4 ;  /* 0x000000043c3c7c20 */ /* 0x000fe20008410000 */
[----:B------:R2:W0:Y:S01]  /*2ac0*/  MUFU.TANH R72, R33 ;  /* 0x0000002100487308 */ /* 0x0004220000002400 */
[----:B----4-:R-:W-:Y:S01]  /*2ad0*/  FMUL.FTZ R29, R43, UR4 ;  /* 0x000000042b1d7c20 */ /* 0x010fe20008410000 */
[----:B------:R-:W-:Y:S01]  /*2ae0*/  FMUL.FTZ R61, R61, UR4 ;  /* 0x000000043d3d7c20 */ /* 0x000fe20008410000 */
[----:B------:R-:W-:Y:S01]  /*2af0*/  FMUL.FTZ R62, R62, UR4 ;  /* 0x000000043e3e7c20 */ /* 0x000fe20008410000 */
[----:B------:R-:W-:Y:S01]  /*2b00*/  FMUL.FTZ R39, R63, UR4 ;  /* 0x000000043f277c20 */ /* 0x000fe20008410000 */
[----:B------:R-:W-:Y:S01]  /*2b10*/  FMUL.FTZ R64, R64, UR4 ;  /* 0x0000000440407c20 */ /* 0x000fe20008410000 */
[----:B------:R-:W-:Y:S01]  /*2b20*/  FMUL.FTZ R65, R65, UR4 ;  /* 0x0000000441417c20 */ /* 0x000fe20008410000 */
[----:B------:R-:W-:Y:S01]  /*2b30*/  FMUL.FTZ R42, R66, UR4 ;  /* 0x00000004422a7c20 */ /* 0x000fe20008410000 */
[----:B------:R4:W0:Y:S01]  /*2b40*/  MUFU.TANH R73, R36 ;  /* 0x0000002400497308 */ /* 0x0008220000002400 */
[----:B--2---:R-:W-:Y:S01]  /*2b50*/  FMUL.FTZ R33, R51, UR4 ;  /* 0x0000000433217c20 */ /* 0x004fe20008410000 */
[----:B------:R-:W-:Y:S01]  /*2b60*/  FMUL.FTZ R68, R68, UR4 ;  /* 0x0000000444447c20 */ /* 0x000fe20008410000 */
        /* <DEDUP_REMOVED lines=9> */
[----:B------:R-:W-:Y:S01]  /*2c00*/  PLOP3.LUT P2, PT, PT, PT, UP0, 0x40, 0x0 ;  /* 0x000000000000781c */ /* 0x000fe20003f4e808 */
[----:B------:R-:W-:Y:S01]  /*2c10*/  IMAD.MOV.U32 R9, RZ, RZ, -0x60 ;  /* 0xffffffa0ff097424 */ /* 0x000fe200078e00ff */
[C-C-:B------:R-:W-:Y:S01]  /*2c20*/  IADD3 R10, -R16.reuse, 0x61, R5.reuse ;  /* 0x00000061100a7810 */ /* 0x140fe20007ffe105 */
[----:B------:R-:W-:Y:S01]  /*2c30*/  FMUL.FTZ R57, R57, UR4 ;  /* 0x0000000439397c20 */ /* 0x000fe20008410000 */
[----:B------:R4:W0:Y:S01]  /*2c40*/  MUFU.TANH R75, R40 ;  /* 0x00000028004b7308 */ /* 0x0008220000002400 */
[----:B--2---:R-:W-:Y:S01]  /*2c50*/  FMUL.FTZ R37, R59, UR4 ;  /* 0x000000043b257c20 */ /* 0x004fe20008410000 */
[----:B------:R-:W-:Y:S01]  /*2c60*/  IADD3 R58, -R16, 0x60, R5 ;  /* 0x00000060103a7810 */ /* 0x000fe20007ffe105 */
[----:B------:R-:W-:-:S04]  /*2c70*/  IMAD.IADD R10, R10, 0x1, -R17 ;  /* 0x000000010a0a7824 */ /* 0x000fc800078e0a11 */
[----:B------:R-:W-:Y:S01]  /*2c80*/  VIADD R63, R10, UR6 ;  /* 0x000000060a3f7c36 */ /* 0x000fe20008000000 */
[----:B------:R2:W0:Y:S01]  /*2c90*/  MUFU.TANH R77, R44 ;  /* 0x0000002c004d7308 */ /* 0x0004220000002400 */
[----:B----4-:R-:W-:Y:S01]  /*2ca0*/  FMUL.FTZ R40, R67, UR4 ;  /* 0x0000000443287c20 */ /* 0x010fe20008410000 */
[----:B------:R-:W-:Y:S02]  /*2cb0*/  IMAD R67, R176, R9, 0x60 ;  /* 0x00000060b0437424 */ /* 0x000fe400078e0209 */
[----:B------:R-:W-:Y:S01]  /*2cc0*/  VIADD R66, R10, UR26 ;  /* 0x0000001a0a427c36 */ /* 0x000fe20008000000 */
[----:B-1----:R-:W-:Y:S01]  /*2cd0*/  VIADDMNMX R13, R52, R63, R58, PT ;  /* 0x0000003f340d7246 */ /* 0x002fe2000380013a */
[----:B------:R-:W-:Y:S02]  /*2ce0*/  IMAD.IADD R70, R67, 0x1, -R16 ;  /* 0x0000000143467824 */ /* 0x000fe400078e0a10 */
[----:B------:R-:W1:Y:S01]  /*2cf0*/  MUFU.TANH R4, R4 ;  /* 0x0000000400047308 */ /* 0x000e620000002400 */
[----:B--2---:R-:W-:-:S07]  /*2d00*/  FMUL.FTZ R44, R71, UR4 ;  /* 0x00000004472c7c20 */ /* 0x004fce0008410000 */
        /* <DEDUP_REMOVED lines=52> */
.L_x_11384:
[----:B------:R-:W-:-:S06]  /*3050*/  UISETP.NE.AND UP1, UPT, UR7, 0x1, UPT ;  /* 0x000000010700788c */ /* 0x000fcc000bf25270 */
[----:B------:R-:W-:-:S05]  /*3060*/  PLOP3.LUT P2, PT, PT, PT, UP1, 0x80, 0x0 ;  /* 0x000000000000781c */ /* 0x000fca0003f4f018 */
[----:B------:R-:W-:-:S08]  /*3070*/  @UP1 ULDC.64 UR10, c[0x0][0x9e8] ;  /* 0x00027a00000a1ab9 */ /* 0x000fd00000000a00 */
[----:B------:R-:W-:-:S05]  /*3080*/  @P2 IMAD.HI.U32 R9, R5, UR10, RZ ;  /* 0x0000000a05092c27 */ /* 0x000fca000f8e00ff */
[----:B------:R-:W-:-:S07]  /*3090*/  @P2 SHF.R.U32.HI R5, RZ, UR11, R9 ;  /* 0x0000000bff052c19 */ /* 0x000fce0008011609 */
.L_x_11385:
[----:B------:R-:W-:Y:S05]  /*30a0*/  BSYNC B0 ;  /* 0x0000000000007941 */ /* 0x000fea0003800000 */
.L_x_11383:
[----:B------:R-:W-:-:S05]  /*30b0*/  IMAD R10, R5, UR7, R70 ;  /* 0x00000007050a7c24 */ /* 0x000fca000f8e0246 */
[----:B------:R-:W-:Y:S02]  /*30c0*/  VIMNMX R57, R57, R10, !PT ;  /* 0x0000000a39397248 */ /* 0x000fe40007fe0100 */
[----:B------:R-:W-:-:S07]  /*30d0*/  VIADDMNMX R13, R10, UR7, R13, PT ;  /* 0x000000070a0d7c46 */ /* 0x000fce000b80010d */
.L_x_11382:
[C---:B------:R-:W-:Y:S02]  /*30e0*/  ISETP.GE.AND P3, PT, R67.reuse, 0x9, PT ;  /* 0x000000094300780c */ /* 0x040fe40003f66270 */
[----:B------:R-:W-:Y:S02]  /*30f0*/  ISETP.GE.AND P2, PT, R67, 0x2, PT ;  /* 0x000000024300780c */ /* 0x000fe40003f46270 */
[----:B------:R-:W-:Y:S02]  /*3100*/  P2R R83, PR, RZ, 0x8 ;  /* 0x00000008ff537803 */ /* 0x000fe40000000000 */
[C---:B------:R-:W-:Y:S02]  /*3110*/  ISETP.GT.AND P3, PT, R57.reuse, 0x8, !P3 ;  /* 0x000000083900780c */ /* 0x040fe40005f64270 */
[----:B------:R-:W-:Y:S02]  /*3120*/  ISETP.GT.AND P4, PT, R57, 0x1, !P2 ;  /* 0x000000013900780c */ /* 0x000fe40005784270 */
[----:B------:R-:W-:-:S02]  /*3130*/  ISETP.LT.OR P3, PT, R13, 0x9, P3 ;  /* 0x000000090d00780c */ /* 0x000fc40001f61670 */
[----:B------:R-:W-:Y:S02]  /*3140*/  ISETP.GE.AND P5, PT, R67, 0xa, PT ;  /* 0x0000000a4300780c */ /* 0x000fe40003fa6270 */
[----:B0-----:R-:W-:Y:S02]  /*3150*/  FSEL R59, R11, -INF , !P3 ;  /* 0xff8000000b3b7808 */ /* 0x001fe40005800000 */
        /* <DEDUP_REMOVED lines=126> */
.L_x_11388:
[----:B------:R-:W-:-:S06]  /*3940*/  UISETP.NE.AND UP1, UPT, UR7, 0x1, UPT ;  /* 0x000000010700788c */ /* 0x000fcc000bf25270 */
[----:B------:R-:W-:-:S05]  /*3950*/  PLOP3.LUT P5, PT, PT, PT, UP1, 0x80, 0x0 ;  /* 0x000000000000781c */ /* 0x000fca0003faf018 */
[----:B------:R-:W-:-:S08]  /*3960*/  @UP1 ULDC.64 UR10, c[0x0][0x9e8] ;  /* 0x00027a00000a1ab9 */ /* 0x000fd00000000a00 */
[----:B------:R-:W-:Y:S01]  /*3970*/  @P5 IMAD.HI.U32 R38, R4, UR10, RZ ;  /* 0x0000000a04265c27 */ /* 0x000fe2000f8e00ff */
[----:B------:R-:W-:-:S13]  /*3980*/  PLOP3.LUT P5, PT, PT, PT, UP1, 0x80, 0x0 ;  /* 0x000000000000781c */ /* 0x000fda0003faf018 */
[----:B------:R-:W-:-:S07]  /*3990*/  @P5 SHF.R.U32.HI R4, RZ, UR11, R38 ;  /* 0x0000000bff045c19 */ /* 0x000fce0008011626 */
.L_x_11389:
[----:B------:R-:W-:Y:S05]  /*39a0*/  BSYNC B0 ;  /* 0x0000000000007941 */ /* 0x000fea0003800000 */
.L_x_11387:
[----:B------:R-:W-:-:S05]  /*39b0*/  IMAD R4, R4, UR7, R70 ;  /* 0x0000000704047c24 */ /* 0x000fca000f8e0246 */
[----:B------:R-:W-:Y:S02]  /*39c0*/  VIMNMX R60, R60, R4, !PT ;  /* 0x000000043c3c7248 */ /* 0x000fe40007fe0100 */
[----:B------:R-:W-:-:S07]  /*39d0*/  VIADDMNMX R57, R4, UR7, R57, PT ;  /* 0x0000000704397c46 */ /* 0x000fce000b800139 */
.L_x_11386:
[C---:B------:R-:W-:Y:S01]  /*39e0*/  ISETP.GT.AND P2, PT, R60.reuse, 0x1, !P2 ;  /* 0x000000013c00780c */ /* 0x040fe20005744270 */
[----:B------:R-:W-:Y:S01]  /*39f0*/  ULDC UR4, c[0x0][0x988] ;  /* 0x0002620000047ab9 */ /* 0x000fe20000000800 */
[----:B------:R-:W-:Y:S02]  /*3a00*/  ISETP.NE.AND P5, PT, R73, RZ, PT ;  /* 0x000000ff4900720c */ /* 0x000fe40003fa5270 */
[----:B------:R-:W-:Y:S02]  /*3a10*/  ISETP.LT.OR P2, PT, R57, 0x2, P2 ;  /* 0x000000023900780c */ /* 0x000fe40001741670 */
[----:B------:R-:W-:Y:S02]  /*3a20*/  ISETP.GT.AND P6, PT, R60, RZ, !P6 ;  /* 0x000000ff3c00720c */ /* 0x000fe400077c4270 */
[----:B------:R-:W-:Y:S02]  /*3a30*/  FSEL R15, R15, -INF , !P2 ;  /* 0xff8000000f0f7808 */ /* 0x000fe40005000000 */
[----:B------:R-:W-:-:S02]  /*3a40*/  ISETP.NE.AND P2, PT, R83, RZ, PT ;  /* 0x000000ff5300720c */ /* 0x000fc40003f45270 */
[C---:B------:R-:W-:Y:S02]  /*3a50*/  ISETP.LT.OR P6, PT, R57.reuse, 0x1, P6 ;  /* 0x000000013900780c */ /* 0x040fe400037c1670 */
[----:B------:R-:W-:Y:S02]  /*3a60*/  ISETP.GT.AND P2, PT, R60, 0x8, !P2 ;  /* 0x000000083c00780c */ /* 0x000fe40005744270 */
[----:B------:R-:W-:Y:S02]  /*3a70*/  FSEL R58, R0, -INF , !P6 ;  /* 0xff800000003a7808 */ /* 0x000fe40007000000 */
        /* <DEDUP_REMOVED lines=51> */
[----:B------:R-:W-:Y:S02]  /*3db0*/  FMNMX.FTZ R0, R2, R61, !PT ;  /* 0x0000003d02007209 */ /* 0x000fe40007810000 */
[----:B------:R-:W-:Y:S02]  /*3dc0*/  ISETP.GT.AND P2, PT, R60, 0x28, !P2 ;  /* 0x000000283c00780c */ /* 0x000fe40005744270 */
[----:B------:R-:W-:Y:S02]  /*3dd0*/  FMNMX.FTZ R61, R13, R0, !PT ;  /* 0x000000000d3d7209 */ /* 0x000fe40007810000 */
[----:B------:R-:W-:Y:S02]  /*3de0*/  ISETP.LT.OR P2, PT, R57, 0x29, P2 ;  /* 0x000000293900780c */ /* 0x000fe40001741670 */
[----:B------:R-:W-:Y:S01]  /*3df0*/  ISETP.NE.AND P5, PT, R82, RZ, PT ;  /* 0x000000ff5200720c */ /* 0x000fe20003fa5270 */
[----:B------:R-:W0:Y:S01]  /*3e00*/  SHFL.BFLY PT, R0, R61, 0x2, 0x1f ;  /* 0x0c401f003d007f89 */ /* 0x000e2200000e0000 */
[----:B------:R-:W-:-:S02]  /*3e10*/  FSEL R30, R30, -INF , !P2 ;  /* 0xff8000001e1e7808 */ /* 0x000fc40005000000 */
[----:B------:R-:W-:Y:S02]  /*3e20*/  ISETP.NE.AND P2, PT, R77, RZ, PT ;  /* 0x000000ff4d00720c */ /* 0x000fe40003f45270 */
[----:B------:R-:W-:Y:S02]  /*3e30*/  ISETP.NE.AND P6, PT, R90, RZ, PT ;  /* 0x000000ff5a00720c */ /* 0x000fe40003fc5270 */
[C---:B------:R-:W-:Y:S02]  /*3e40*/  ISETP.GT.AND P2, PT, R60.reuse, 0x29, !P2 ;  /* 0x000000293c00780c */ /* 0x040fe40005744270 */
[C---:B------:R-:W-:Y:S02]  /*3e50*/  ISETP.GT.AND P3, PT, R60.reuse, 0x51, !P3 ;  /* 0x000000513c00780c */ /* 0x040fe40005f64270 */
[----:B------:R-:W-:Y:S02]  /*3e60*/  ISETP.LT.OR P2, PT, R57, 0x2a, P2 ;  /* 0x0000002a3900780c */ /* 0x000fe40001741670 */
[----:B------:R-:W-:-:S02]  /*3e70*/  ISETP.GT.AND P4, PT, R60, 0x58, !P4 ;  /* 0x000000583c00780c */ /* 0x000fc40006784270 */
[----:B------:R-:W-:Y:S02]  /*3e80*/  FSEL R31, R31, -INF , !P2 ;  /* 0xff8000001f1f7808 */ /* 0x000fe40005000000 */
[----:B------:R-:W-:Y:S02]  /*3e90*/  ISETP.NE.AND P2, PT, R78, RZ, PT ;  /* 0x000000ff4e00720c */ /* 0x000fe40003f45270 */
[C---:B------:R-:W-:Y:S02]  /*3ea0*/  ISETP.LT.OR P3, PT, R57.reuse, 0x52, P3 ;  /* 0x000000523900780c */ /* 0x040fe40001f61670 */
[----:B------:R-:W-:Y:S02]  /*3eb0*/  ISETP.GT.AND P2, PT, R60, 0x30, !P2 ;  /* 0x000000303c00780c */ /* 0x000fe40005744270 */
[C---:B------:R-:W-:Y:S02]  /*3ec0*/  ISETP.LT.OR P4, PT, R57.reuse, 0x59, P4 ;  /* 0x000000593900780c */ /* 0x040fe40002781670 */
[----:B------:R-:W-:-:S02]  /*3ed0*/  ISETP.LT.OR P2, PT, R57, 0x31, P2 ;  /* 0x000000313900780c */ /* 0x000fc40001741670 */
[----:B------:R-:W-:Y:S02]  /*3ee0*/  FSEL R40, R40, -INF , !P3 ;  /* 0xff80000028287808 */ /* 0x000fe40005800000 */
[----:B------:R-:W-:Y:S02]  /*3ef0*/  FSEL R32, R32, -INF , !P2 ;  /* 0xff80000020207808 */ /* 0x000fe40005000000 */
[----:B------:R-:W-:Y:S02]  /*3f00*/  ISETP.NE.AND P2, PT, R87, RZ, PT ;  /* 0x000000ff5700720c */ /* 0x000fe40003f45270 */
[----:B------:R-:W-:Y:S02]  /*3f10*/  FSEL R46, R46, -INF , !P4 ;  /* 0xff8000002e2e7808 */ /* 0x000fe40006000000 */
        /* <DEDUP_REMOVED lines=23> */
[----:B0-----:R-:W-:-:S05]  /*4090*/  FMNMX.FTZ R62, R61, R0, !PT ;  /* 0x000000003d3e7209 */ /* 0x001fca0007810000 */
[----:B------:R-:W0:Y:S02]  /*40a0*/  SHFL.BFLY PT, R63, R62, 0x1, 0x1f ;  /* 0x0c201f003e3f7f89 */ /* 0x000e2400000e0000 */
[----:B0-----:R-:W-:-:S04]  /*40b0*/  FMNMX.FTZ R4, R62, R63, !PT ;  /* 0x0000003f3e047209 */ /* 0x001fc80007810000 */
[C---:B------:R-:W-:Y:S01]  /*40c0*/  FSETP.NEU.FTZ.AND P2, PT, R4.reuse, -INF , PT ;  /* 0xff8000000400780b */ /* 0x040fe20003f5d000 */
[----:B------:R-:W-:-:S05]  /*40d0*/  FMUL.FTZ R0, R4, UR4 ;  /* 0x0000000404007c20 */ /* 0x000fca0008410000 */
[----:B------:R-:W-:Y:S02]  /*40e0*/  FSEL R64, R0, RZ, P2 ;  /* 0x000000ff00407208 */ /* 0x000fe40001000000 */
[----:B------:R-:W-:Y:S02]  /*40f0*/  ISETP.GT.AND P2, PT, R60, 0x49, !P5 ;  /* 0x000000493c00780c */ /* 0x000fe40006f44270 */
[----:B------:R-:W-:Y:S01]  /*4100*/  ISETP.NE.AND P5, PT, R67, RZ, PT ;  /* 0x000000ff4300720c */ /* 0x000fe20003fa5270 */
[--C-:B------:R-:W-:Y:S01]  /*4110*/  FFMA.FTZ R154, R59, UR4, -R64.reuse ;  /* 0x000000043b9a7c23 */ /* 0x100fe20008010840 */
[----:B------:R-:W-:Y:S01]  /*4120*/  ISETP.LT.OR P2, PT, R57, 0x4a, P2 ;  /* 0x0000004a3900780c */ /* 0x000fe20001741670 */
[--C-:B------:R-:W-:Y:S01]  /*4130*/  FFMA.FTZ R156, R56, UR4, -R64.reuse ;  /* 0x00000004389c7c23 */ /* 0x100fe20008010840 */
[--C-:B------:R-:W-:Y:S01]  /*4140*/  FFMA.FTZ R158, R55, UR4, -R64.reuse ;  /* 0x00000004379e7c23 */ /* 0x100fe20008010840 */
[----:B------:R-:W-:Y:S01]  /*4150*/  ISETP.GT.AND P5, PT, R60, 0x59, !P5 ;  /* 0x000000593c00780c */ /* 0x000fe20006fa4270 */
[--C-:B------:R-:W-:Y:S01]  /*4160*/  FFMA.FTZ R160, R54, UR4, -R64.reuse ;  /* 0x0000000436a07c23 */ /* 0x100fe20008010840 */
[----:B------:R-:W-:Y:S01]  /*4170*/  FSEL R0, R39, -INF , !P2 ;  /* 0xff80000027007808 */ /* 0x000fe20005000000 */
[--C-:B------:R-:W-:Y:S01]  /*4180*/  FFMA.FTZ R162, R53, UR4, -R64.reuse ;  /* 0x0000000435a27c23 */ /* 0x100fe20008010840 */
[----:B------:R-:W-:Y:S01]  /*4190*/  FMNMX.FTZ R39, R58, R15, !PT ;  /* 0x0000000f3a277209 */ /* 0x000fe20007810000 */
[--C-:B------:R-:W-:Y:S01]  /*41a0*/  FFMA.FTZ R48, R48, UR4, -R64.reuse ;  /* 0x0000000430307c23 */ /* 0x100fe20008010840 */
[----:B------:R-:W-:Y:S01]  /*41b0*/  ISETP.GT.AND P2, PT, R60, 0x50, !P6 ;  /* 0x000000503c00780c */ /* 0x000fe20007744270 */
        /* <DEDUP_REMOVED lines=8> */
[----:B------:R-:W-:Y:S01]  /*4240*/  MUFU.EX2 R152, R152 ;  /* 0x0000009800987308 */ /* 0x000fe20000000800 */
[----:B------:R-:W-:Y:S01]  /*4250*/  FMNMX.FTZ R62, R24, R39, !PT ;  /* 0x00000027183e7209 */ /* 0x000fe20007810000 */
        /* <DEDUP_REMOVED lines=13> */
[--C-:B------:R-:W-:Y:S01]  /*4330*/  FFMA.FTZ R164, R52, UR4, -R64.reuse ;  /* 0x0000000434a47c23 */ /* 0x100fe20008010840 */
[----:B------:R-:W1:Y:S01]  /*4340*/  MUFU.EX2 R39, R63 ;  /* 0x0000003f00277308 */ /* 0x000e620000000800 */
[----:B------:R-:W-:Y:S01]  /*4350*/  FMNMX.FTZ R62, R28, R59, !PT ;  /* 0x0000003b1c3e7209 */ /* 0x000fe20007810000 */
[--C-:B0-----:R-:W-:Y:S01]  /*4360*/  FFMA.FTZ R48, R5, UR4, -R64.reuse ;  /* 0x0000000405307c23 */ /* 0x101fe20008010840 */
[--C-:B------:R-:W-:Y:S01]  /*4370*/  FFMA.FTZ R51, R51, UR4, -R64.reuse ;  /* 0x0000000433337c23 */ /* 0x100fe20008010840 */
[--C-:B------:R-:W-:Y:S01]  /*4380*/  FFMA.FTZ R166, R50, UR4, -R64.reuse ;  /* 0x0000000432a67c23 */ /* 0x100fe20008010840 */
[----:B------:R-:W-:Y:S01]  /*4390*/  FMNMX.FTZ R59, R29, R62, !PT ;  /* 0x0000003e1d3b7209 */ /* 0x000fe20007810000 */
[--C-:B------:R-:W-:Y:S01]  /*43a0*/  FFMA.FTZ R14, R14, UR4, -R64.reuse ;  /* 0x000000040e0e7c23 */ /* 0x100fe20008010840 */
[--C-:B------:R-:W-:Y:S01]  /*43b0*/  FFMA.FTZ R9, R9, UR4, -R64.reuse ;  /* 0x0000000409097c23 */ /* 0x100fe20008010840 */
[----:B------:R-:W-:Y:S01]  /*43c0*/  MUFU.EX2 R170, R11 ;  /* 0x0000000b00aa7308 */ /* 0x000fe20000000800 */
[----:B------:R-:W-:Y:S01]  /*43d0*/  FMNMX.FTZ R56, R30, R59, !PT ;  /* 0x0000003b1e387209 */ /* 0x000fe20007810000 */
[----:B------:R-:W-:-:S03]  /*43e0*/  FFMA.FTZ R13, R13, UR4, -R64 ;  /* 0x000000040d0d7c23 */ /* 0x000fc60008010840 */
[----:B------:R-:W-:-:S03]  /*43f0*/  FMNMX.FTZ R59, R31, R56, !PT ;  /* 0x000000381f3b7209 */ /* 0x000fc60007810000 */
[----:B------:R-:W0:Y:S01]  /*4400*/  MUFU.EX2 R154, R154 ;  /* 0x0000009a009a7308 */ /* 0x000e220000000800 */
        /* <DEDUP_REMOVED lines=11> */
[----:B------:R-:W-:Y:S01]  /*44c0*/  MUFU.EX2 R174, R2 ;  /* 0x0000000200ae7308 */ /* 0x000fe20000000800 */
[----:B------:R-:W-:-:S04]  /*44d0*/  FMNMX.FTZ R55, R42, R55, !PT ;  /* 0x000000372a377209 */ /* 0x000fc80007810000 */
[----:B------:R-:W-:-:S03]  /*44e0*/  FMNMX.FTZ R55, R40, R55, !PT ;  /* 0x0000003728377209 */ /* 0x000fc60007810000 */
[----:B------:R-:W5:Y:S01]  /*44f0*/  MUFU.EX2 R158, R158 ;  /* 0x0000009e009e7308 */ /* 0x000f620000000800 */
[----:B------:R-:W-:-:S04]  /*4500*/  FMNMX.FTZ R55, R46, R55, !PT ;  /* 0x000000372e377209 */ /* 0x000fc80007810000 */
[----:B------:R-:W-:-:S03]  /*4510*/  FMNMX.FTZ R55, R44, R55, !PT ;  /* 0x000000372c377209 */ /* 0x000fc60007810000 */
[----:B------:R-:W5:Y:S02]  /*4520*/  MUFU.EX2 R45, R45 ;  /* 0x0000002d002d7308 */ /* 0x000f640000000800 */
[----:B------:R-:W1:Y:S06]  /*4530*/  SHFL.BFLY PT, R54, R55, 0x2, 0x1f ;  /* 0x0c401f0037367f89 */ /* 0x000e6c00000e0000 */
[----:B------:R-:W5:Y:S08]  /*4540*/  MUFU.EX2 R160, R160 ;  /* 0x000000a000a07308 */ /* 0x000f700000000800 */
[----:B------:R-:W5:Y:S08]  /*4550*/  MUFU.EX2 R47, R47 ;  /* 0x0000002f002f7308 */ /* 0x000f700000000800 */
[----:B------:R-:W-:Y:S01]  /*4560*/  MUFU.EX2 R162, R162 ;  /* 0x000000a200a27308 */ /* 0x000fe20000000800 */
[----:B-1----:R-:W-:-:S05]  /*4570*/  FMNMX.FTZ R54, R55, R54, !PT ;  /* 0x0000003637367209 */ /* 0x002fca0007810000 */
[----:B------:R-:W1:Y:S02]  /*4580*/  SHFL.BFLY PT, R53, R54, 0x1, 0x1f ;  /* 0x0c201f0036357f89 */ /* 0x000e6400000e0000 */
[----:B------:R0:W-:Y:S08]  /*4590*/  MUFU.EX2 R55, R12 ;  /* 0x0000000c00377308 */ /* 0x0001f00000000800 */
[----:B------:R5:W-:Y:S08]  /*45a0*/  MUFU.EX2 R59, R10 ;  /* 0x0000000a003b7308 */ /* 0x000bf00000000800 */
[----:B------:R-:W-:Y:S01]  /*45b0*/  MUFU.EX2 R49, R49 ;  /* 0x0000003100317308 */ /* 0x000fe20000000800 */
[----:B-1----:R-:W-:Y:S01]  /*45c0*/  FMNMX.FTZ R5, R54, R53, !PT ;  /* 0x0000003536057209 */ /* 0x002fe20007810000 */
[----:B------:R-:W-:-:S06]  /*45d0*/  FADD.FTZ R53, R152, R39 ;  /* 0x0000002798357221 */ /* 0x000fcc0000010000 */
[----:B------:R-:W-:Y:S01]  /*45e0*/  MUFU.EX2 R164, R164 ;  /* 0x000000a400a47308 */ /* 0x000fe20000000800 */
[----:B------:R-:W-:Y:S01]  /*45f0*/  F2FP.BF16.F32.PACK_AB R152, R39, R152 ;  /* 0x000000982798723e */ /* 0x000fe200000010ff */
[C---:B0-----:R-:W-:Y:S01]  /*4600*/  FMUL.FTZ R12, R5.reuse, UR4 ;  /* 0x00000004050c7c20 */ /* 0x041fe20008410000 */
[----:B------:R-:W-:Y:S01]  /*4610*/  FSETP.NEU.FTZ.AND P2, PT, R5, -INF , PT ;  /* 0xff8000000500780b */ /* 0x000fe20003f5d000 */
[----:B------:R-:W-:Y:S01]  /*4620*/  FADD.FTZ R2, R154, R53 ;  /* 0x000000359a027221 */ /* 0x000fe20000010000 */
[C---:B--2---:R-:W-:Y:S02]  /*4630*/  F2FP.BF16.F32.PACK_AB R154, R41.reuse, R154 ;  /* 0x0000009a299a723e */ /* 0x044fe400000010ff */
[----:B------:R-:W-:Y:S01]  /*4640*/  FSEL R11, R12, RZ, P2 ;  /* 0x000000ff0c0b7208 */ /* 0x000fe20001000000 */
[----:B------:R-:W-:Y:S01]  /*4650*/  FADD.FTZ R53, R41, R2 ;  /* 0x0000000229357221 */ /* 0x000fe20000010000 */
[----:B------:R-:W-:Y:S03]  /*4660*/  MUFU.EX2 R51, R51 ;  /* 0x0000003300337308 */ /* 0x000fe60000000800 */
[--C-:B------:R-:W-:Y:S01]  /*4670*/  FFMA.FTZ R58, R58, UR4, -R11.reuse ;  /* 0x000000043a3a7c23 */ /* 0x100fe2000801080b */
[--C-:B------:R-:W-:Y:S01]  /*4680*/  FFMA.FTZ R15, R15, UR4, -R11.reuse ;  /* 0x000000040f0f7c23 */ /* 0x100fe2000801080b */
[--C-:B------:R-:W-:Y:S01]  /*4690*/  FFMA.FTZ R20, R20, UR4, -R11.reuse ;  /* 0x0000000414147c23 */ /* 0x100fe2000801080b */
[--C-:B------:R-:W-:Y:S01]  /*46a0*/  FFMA.FTZ R21, R21, UR4, -R11.reuse ;  /* 0x0000000415157c23 */ /* 0x100fe2000801080b */
[--C-:B------:R-:W-:Y:S01]  /*46b0*/  FFMA.FTZ R24, R24, UR4, -R11.reuse ;  /* 0x0000000418187c23 */ /* 0x100fe2000801080b */
[--C-:B------:R-:W-:Y:S01]  /*46c0*/  FFMA.FTZ R25, R25, UR4, -R11.reuse ;  /* 0x0000000419197c23 */ /* 0x100fe2000801080b */
[----:B------:R-:W-:Y:S01]  /*46d0*/  MUFU.EX2 R58, R58 ;  /* 0x0000003a003a7308 */ /* 0x000fe20000000800 */
[----:B------:R-:W-:Y:S01]  /*46e0*/  FFMA.FTZ R26, R26, UR4, -R11 ;  /* 0x000000041a1a7c23 */ /* 0x000fe2000801080b */
[----:B---3--:R-:W-:Y:S01]  /*46f0*/  FADD.FTZ R2, R156, R53 ;  /* 0x000000359c027221 */ /* 0x008fe20000010000 */
[--C-:B------:R-:W-:Y:S01]  /*4700*/  FFMA.FTZ R27, R27, UR4, -R11.reuse ;  /* 0x000000041b1b7c23 */ /* 0x100fe2000801080b */
[--C-:B------:R-:W-:Y:S01]  /*4710*/  FFMA.FTZ R28, R28, UR4, -R11.reuse ;  /* 0x000000041c1c7c23 */ /* 0x100fe2000801080b */
[--C-:B------:R-:W-:Y:S01]  /*4720*/  FFMA.FTZ R29, R29, UR4, -R11.reuse ;  /* 0x000000041d1d7c23 */ /* 0x100fe2000801080b */
[----:B----4-:R-:W-:Y:S01]  /*4730*/  FADD.FTZ R61, R43, R2 ;  /* 0x000000022b3d7221 */ /* 0x010fe20000010000 */
[--C-:B------:R-:W-:Y:S01]  /*4740*/  FFMA.FTZ R30, R30, UR4, -R11.reuse ;  /* 0x000000041e1e7c23 */ /* 0x100fe2000801080b */
[----:B------:R-:W0:Y:S01]  /*4750*/  MUFU.EX2 R15, R15 ;  /* 0x0000000f000f7308 */ /* 0x000e220000000800 */
[----:B------:R-:W-:Y:S01]  /*4760*/  FFMA.FTZ R31, R31, UR4, -R11 ;  /* 0x000000041f1f7c23 */ /* 0x000fe2000801080b */
[----:B-----5:R-:W-:Y:S01]  /*4770*/  FADD.FTZ R10, R158, R61 ;  /* 0x0000003d9e0a7221 */ /* 0x020fe20000010000 */
[--C-:B------:R-:W-:Y:S01]  /*4780*/  FFMA.FTZ R32, R32, UR4, -R11.reuse ;  /* 0x0000000420207c23 */ /* 0x100fe2000801080b */
[--C-:B------:R-:W-:Y:S01]  /*4790*/  FFMA.FTZ R33, R33, UR4, -R11.reuse ;  /* 0x0000000421217c23 */ /* 0x100fe2000801080b */
[--C-:B------:R-:W-:Y:S01]  /*47a0*/  FFMA.FTZ R34, R34, UR4, -R11.reuse ;  /* 0x0000000422227c23 */ /* 0x100fe2000801080b */
[----:B------:R-:W-:Y:S01]  /*47b0*/  FADD.FTZ R61, R45, R10 ;  /* 0x0000000a2d3d7221 */ /* 0x000fe20000010000 */
[--C-:B------:R-:W-:Y:S01]  /*47c0*/  FFMA.FTZ R35, R35, UR4, -R11.reuse ;  /* 0x0000000423237c23 */ /* 0x100fe2000801080b */
[----:B------:R-:W1:Y:S01]  /*47d0*/  MUFU.EX2 R20, R20 ;  /* 0x0000001400147308 */ /* 0x000e620000000800 */
[----:B------:R-:W-:Y:S01]  /*47e0*/  FFMA.FTZ R36, R36, UR4, -R11 ;  /* 0x0000000424247c23 */ /* 0x000fe2000801080b */
[----:B------:R-:W-:Y:S01]  /*47f0*/  FADD.FTZ R10, R160, R61 ;  /* 0x0000003da00a7221 */ /* 0x000fe20000010000 */
[--C-:B------:R-:W-:Y:S01]  /*4800*/  FFMA.FTZ R37, R37, UR4, -R11.reuse ;  /* 0x0000000425257c23 */ /* 0x100fe2000801080b */
[--C-:B------:R-:W-:Y:S01]  /*4810*/  FFMA.FTZ R38, R38, UR4, -R11.reuse ;  /* 0x0000000426267c23 */ /* 0x100fe2000801080b */
[--C-:B------:R-:W-:Y:S01]  /*4820*/  FFMA.FTZ R0, R0, UR4, -R11.reuse ;  /* 0x0000000400007c23 */ /* 0x100fe2000801080b */
[----:B------:R-:W-:Y:S01]  /*4830*/  FADD.FTZ R61, R47, R10 ;  /* 0x0000000a2f3d7221 */ /* 0x000fe20000010000 */
[----:B------:R-:W-:Y:S01]  /*4840*/  FFMA.FTZ R42, R42, UR4, -R11 ;  /* 0x000000042a2a7c23 */ /* 0x000fe2000801080b */
[----:B------:R-:W2:Y:S01]  /*4850*/  MUFU.EX2 R21, R21 ;  /* 0x0000001500157308 */ /* 0x000ea20000000800 */
[----:B0-----:R-:W-:Y:S01]  /*4860*/  FADD.FTZ R53, R58, R15 ;  /* 0x0000000f3a357221 */ /* 0x001fe20000010000 */
[----:B------:R-:W-:Y:S01]  /*4870*/  FADD.FTZ R10, R162, R61 ;  /* 0x0000003da20a7221 */ /* 0x000fe20000010000 */
[--C-:B------:R-:W-:Y:S01]  /*4880*/  FFMA.FTZ R40, R40, UR4, -R11.reuse ;  /* 0x0000000428287c23 */ /* 0x100fe2000801080b */
[--C-:B------:R-:W-:Y:S01]  /*4890*/  FFMA.FTZ R46, R46, UR4, -R11.reuse ;  /* 0x000000042e2e7c23 */ /* 0x100fe2000801080b */
[----:B------:R-:W-:Y:S01]  /*48a0*/  FFMA.FTZ R11, R44, UR4, -R11 ;  /* 0x000000042c0b7c23 */ /* 0x000fe2000801080b */
[----:B------:R-:W-:Y:S01]  /*48b0*/  FADD.FTZ R61, R49, R10 ;  /* 0x0000000a313d7221 */ /* 0x000fe20000010000 */
[----:B------:R-:W-:Y:S01]  /*48c0*/  F2FP.BF16.F32.PACK_AB R156, R43, R156 ;  /* 0x0000009c2b9c723e */ /* 0x000fe200000010ff */
[----:B------:R-:W0:Y:S01]  /*48d0*/  MUFU.EX2 R24, R24 ;  /* 0x0000001800187308 */ /* 0x000e220000000800 */
[----:B-1----:R-:W-:Y:S01]  /*48e0*/  FADD.FTZ R2, R20, R53 ;  /* 0x0000003514027221 */ /* 0x002fe20000010000 */
[----:B------:R-:W-:Y:S01]  /*48f0*/  FADD.FTZ R10, R164, R61 ;  /* 0x0000003da40a7221 */ /* 0x000fe20000010000 */
[----:B------:R-:W-:-:S02]  /*4900*/  F2FP.BF16.F32.PACK_AB R158, R45, R158 ;  /* 0x0000009e2d9e723e */ /* 0x000fc400000010ff */
[----:B------:R-:W-:Y:S01]  /*4910*/  F2FP.BF16.F32.PACK_AB R160, R47, R160 ;  /* 0x000000a02fa0723e */ /* 0x000fe200000010ff */
[----:B------:R-:W-:Y:S01]  /*4920*/  FADD.FTZ R61, R51, R10 ;  /* 0x0000000a333d7221 */ /* 0x000fe20000010000 */
[----:B------:R-:W-:Y:S01]  /*4930*/  F2FP.BF16.F32.PACK_AB R162, R49, R162 ;  /* 0x000000a231a2723e */ /* 0x000fe200000010ff */
[----:B------:R-:W1:Y:S01]  /*4940*/  MUFU.EX2 R25, R25 ;  /* 0x0000001900197308 */ /* 0x000e620000000800 */
[----:B--2---:R-:W-:Y:S01]  /*4950*/  FADD.FTZ R53, R21, R2 ;  /* 0x0000000215357221 */ /* 0x004fe20000010000 */
[----:B------:R-:W-:Y:S02]  /*4960*/  F2FP.BF16.F32.PACK_AB R164, R51, R164 ;  /* 0x000000a433a4723e */ /* 0x000fe400000010ff */
[----:B------:R-:W-:Y:S02]  /*4970*/  F2FP.BF16.F32.PACK_AB R153, R15, R58 ;  /* 0x0000003a0f99723e */ /* 0x000fe400000010ff */
[----:B------:R-:W-:Y:S02]  /*4980*/  F2FP.BF16.F32.PACK_AB R155, R21, R20 ;  /* 0x00000014159b723e */ /* 0x000fe400000010ff */
        /* <DEDUP_REMOVED lines=22> */
[----:B------:R-:W-:Y:S01]  /*4af0*/  MUFU.EX2 R34, R34 ;  /* 0x0000002200227308 */ /* 0x000fe20000000800 */
[C---:B0-----:R-:W-:Y:S01]  /*4b00*/  FADD.FTZ R39, R33.reuse, R2 ;  /* 0x0000000221277221 */ /* 0x041fe20000010000 */
[----:B------:R-:W-:-:S06]  /*4b10*/  F2FP.BF16.F32.PACK_AB R165, R33, R32 ;  /* 0x0000002021a5723e */ /* 0x000fcc00000010ff */
[----:B------:R-:W0:Y:S01]  /*4b20*/  MUFU.EX2 R35, R35 ;  /* 0x0000002300237308 */ /* 0x000e220000000800 */
[----:B-1----:R-:W-:Y:S01]  /*4b30*/  FADD.FTZ R10, R166, R61 ;  /* 0x0000003da60a7221 */ /* 0x002fe20000010000 */
[----:B------:R-:W-:-:S03]  /*4b40*/  F2FP.BF16.F32.PACK_AB R166, R57, R166 ;  /* 0x000000a639a6723e */ /* 0x000fc600000010ff */
[----:B------:R-:W-:-:S03]  /*4b50*/  FADD.FTZ R61, R57, R10 ;  /* 0x0000000a393d7221 */ /* 0x000fc60000010000 */
[----:B------:R-:W1:Y:S08]  /*4b60*/  MUFU.EX2 R14, R14 ;  /* 0x0000000e000e7308 */ /* 0x000e700000000800 */
[----:B------:R-:W-:Y:S01]  /*4b70*/  MUFU.EX2 R36, R36 ;  /* 0x0000002400247308 */ /* 0x000fe20000000800 */
[----:B0-----:R-:W-:-:S07]  /*4b80*/  F2FP.BF16.F32.PACK_AB R167, R35, R34 ;  /* 0x0000002223a7723e */ /* 0x001fce00000010ff */
[----:B------:R-:W0:Y:S01]  /*4b90*/  MUFU.EX2 R37, R37 ;  /* 0x0000002500257308 */ /* 0x000e220000000800 */
[----:B-1----:R-:W-:Y:S01]  /*4ba0*/  FADD.FTZ R10, R14, R61 ;  /* 0x0000003d0e0a7221 */ /* 0x002fe20000010000 */
[----:B------:R-:W-:-:S03]  /*4bb0*/  F2FP.BF16.F32.PACK_AB R168, R55, R14 ;  /* 0x0000000e37a8723e */ /* 0x000fc600000010ff */
[----:B------:R-:W-:-:S03]  /*4bc0*/  FADD.FTZ R10, R55, R10 ;  /* 0x0000000a370a7221 */ /* 0x000fc60000010000 */
[----:B------:R-:W1:Y:S08]  /*4bd0*/  MUFU.EX2 R9, R9 ;  /* 0x0000000900097308 */ /* 0x000e700000000800 */
[----:B------:R-:W2:Y:S01]  /*4be0*/  MUFU.EX2 R38, R38 ;  /* 0x0000002600267308 */ /* 0x000ea20000000800 */
[----:B0-----:R-:W-:-:S07]  /*4bf0*/  F2FP.BF16.F32.PACK_AB R169, R37, R36 ;  /* 0x0000002425a9723e */ /* 0x001fce00000010ff */
[----:B------:R0:W-:Y:S01]  /*4c00*/  MUFU.EX2 R171, R0 ;  /* 0x0000000000ab7308 */ /* 0x0001e20000000800 */
[----:B-1----:R-:W-:-:S04]  /*4c10*/  FADD.FTZ R41, R9, R10 ;  /* 0x0000000a09297221 */ /* 0x002fc80000010000 */
[C---:B------:R-:W-:Y:S01]  /*4c20*/  FADD.FTZ R41, R170.reuse, R41 ;  /* 0x00000029aa297221 */ /* 0x040fe20000010000 */
[----:B------:R-:W-:Y:S02]  /*4c30*/  F2FP.BF16.F32.PACK_AB R170, R170, R9 ;  /* 0x00000009aaaa723e */ /* 0x000fe400000010ff */
[----:B------:R-:W1:Y:S01]  /*4c40*/  MUFU.EX2 R48, R48 ;  /* 0x0000003000307308 */ /* 0x000e620000000800 */
[----:B0-----:R-:W-:-:S04]  /*4c50*/  FADD.FTZ R0, R34, R39 ;  /* 0x0000002722007221 */ /* 0x001fc80000010000 */
[----:B------:R-:W-:-:S03]  /*4c60*/  FADD.FTZ R39, R35, R0 ;  /* 0x0000000023277221 */ /* 0x000fc60000010000 */
[----:B------:R-:W0:Y:S01]  /*4c70*/  MUFU.EX2 R42, R42 ;  /* 0x0000002a002a7308 */ /* 0x000e220000000800 */
[----:B------:R-:W-:-:S04]  /*4c80*/  FADD.FTZ R0, R36, R39 ;  /* 0x0000002724007221 */ /* 0x000fc80000010000 */
[----:B------:R-:W-:-:S03]  /*4c90*/  FADD.FTZ R39, R37, R0 ;  /* 0x0000000025277221 */ /* 0x000fc60000010000 */
[----:B------:R-:W3:Y:S01]  /*4ca0*/  MUFU.EX2 R173, R40 ;  /* 0x0000002800ad7308 */ /* 0x000ee20000000800 */
[----:B--2---:R-:W-:Y:S01]  /*4cb0*/  FADD.FTZ R0, R38, R39 ;  /* 0x0000002726007221 */ /* 0x004fe20000010000 */
[----:B-1----:R-:W-:Y:S01]  /*4cc0*/  FADD.FTZ R2, R48, R41 ;  /* 0x0000002930027221 */ /* 0x002fe20000010000 */
[----:B------:R-:W-:Y:S02]  /*4cd0*/  F2FP.BF16.F32.PACK_AB R172, R59, R48 ;  /* 0x000000303bac723e */ /* 0x000fe400000010ff */
[----:B------:R-:W-:Y:S01]  /*4ce0*/  FADD.FTZ R9, R171, R0 ;  /* 0x00000000ab097221 */ /* 0x000fe20000010000 */
[----:B------:R-:W-:Y:S01]  /*4cf0*/  FADD.FTZ R41, R59, R2 ;  /* 0x000000023b297221 */ /* 0x000fe20000010000 */
[----:B------:R-:W-:Y:S01]  /*4d00*/  F2FP.BF16.F32.PACK_AB R171, R171, R38 ;  /* 0x00000026abab723e */ /* 0x000fe200000010ff */
[----:B------:R-:W1:Y:S01]  /*4d10*/  MUFU.EX2 R46, R46 ;  /* 0x0000002e002e7308 */ /* 0x000e620000000800 */
[----:B0-----:R-:W-:Y:S01]  /*4d20*/  FADD.FTZ R0, R42, R9 ;  /* 0x000000092a007221 */ /* 0x001fe20000010000 */
[----:B------:R-:W-:-:S06]  /*4d30*/  FADD.FTZ R2, R174, R41 ;  /* 0x00000029ae027221 */ /* 0x000fcc0000010000 */
[----:B------:R-:W0:Y:S01]  /*4d40*/  MUFU.EX2 R13, R13 ;  /* 0x0000000d000d7308 */ /* 0x000e220000000800 */
[C---:B---3--:R-:W-:Y:S01]  /*4d50*/  FADD.FTZ R9, R173.reuse, R0 ;  /* 0x00000000ad097221 */ /* 0x048fe20000010000 */
[----:B------:R-:W-:-:S06]  /*4d60*/  F2FP.BF16.F32.PACK_AB R173, R173, R42 ;  /* 0x0000002aadad723e */ /* 0x000fcc00000010ff */
[----:B------:R-:W2:Y:S01]  /*4d70*/  MUFU.EX2 R11, R11 ;  /* 0x0000000b000b7308 */ /* 0x000ea20000000800 */
[----:B-1----:R-:W-:Y:S01]  /*4d80*/  FADD.FTZ R0, R46, R9 ;  /* 0x000000092e007221 */ /* 0x002fe20000010000 */
[C---:B0-----:R-:W-:Y:S01]  /*4d90*/  FADD.FTZ R2, R13.reuse, R2 ;  /* 0x000000020d027221 */ /* 0x041fe20000010000 */
[----:B------:R-:W-:Y:S02]  /*4da0*/  F2FP.BF16.F32.PACK_AB R174, R13, R174 ;  /* 0x000000ae0dae723e */ /* 0x000fe400000010ff */
[C---:B--2---:R-:W-:Y:S01]  /*4db0*/  FADD.FTZ R0, R11.reuse, R0 ;  /* 0x000000000b007221 */ /* 0x044fe20000010000 */
[----:B------:R-:W-:Y:S01]  /*4dc0*/  F2FP.BF16.F32.PACK_AB R175, R11, R46 ;  /* 0x0000002e0baf723e */ /* 0x000fe200000010ff */
[----:B------:R-:W-:Y:S06]  /*4dd0*/  @!P0 BRA `(.L_x_11390) ;  /* 0x0000000000048947 */ /* 0x000fec0003800000 */
[----:B------:R-:W-:Y:S01]  /*4de0*/  BPT.TRAP 0x1 ;  /* 0x000000040000795c */ /* 0x000fe20000300000 */
.L_x_11390:
[----:B------:R0:W1:Y:S01]  /*4df0*/  SYNCS.PHASECHK.TRANS64.TRYWAIT P2, [UR5+0x22850], R8 ;  /* 0x02285008ff0075a7 */ /* 0x0000620008040145 */
[----:B------:R-:W-:Y:S05]  /*4e00*/  @!P0 BRA `(.L_x_11391) ;  /* 0x0000000000048947 */ /* 0x000fea0003800000 */
[----:B------:R-:W-:Y:S01]  /*4e10*/  BPT.TRAP 0x1 ;  /* 0x000000040000795c */ /* 0x000fe20000300000 */
.L_x_11391:
[----:B-1----:R-:W-:Y:S05]  /*4e20*/  @P2 BRA `(.L_x_11392) ;  /* 0x0000000000082947 */ /* 0x002fea0003800000 */
[----:B------:R-:W1:Y:S02]  /*4e30*/  SYNCS.PHASECHK.TRANS64.TRYWAIT P2, [UR5+0x22850], R8 ;  /* 0x02285008ff0075a7 */ /* 0x000e640008040145 */
[----:B-1----:R-:W-:Y:S05]  /*4e40*/  @!P2 BRA `(.L_x_11393) ;  /* 0x0000015800a4a947 */ /* 0x002fea0003800000 */
.L_x_11392:
[----:B------:R-:W-:Y:S01]  /*4e50*/  R2UR UR10, R3 ;  /* 0x00000000030a72ca */ /* 0x000fe200000e0000 */
[----:B------:R2:W-:Y:S01]  /*4e60*/  BAR.SYNC.DEFER_BLOCKING R7, 0x100 ;  /* 0x000400070000751d */ /* 0x0005e20000010000 */
[----:B01----:R-:W-:-:S05]  /*4e70*/  IMAD.U32 R8, RZ, RZ, UR43 ;  /* 0x0000002bff087e24 */ /* 0x003fca000f8e00ff */
[----:B------:R-:W-:Y:S02]  /*4e80*/  UMOV UR11, 0x40000040 ;  /* 0x40000040000b7882 */ /* 0x000fe40000000000 */
[----:B------:R-:W0:Y:S01]  /*4e90*/  LDC R9, c[0x0][0x448] ;  /* 0x00011200ff097b82 */ /* 0x000e220000000800 */
[----:B------:R-:W-:-:S03]  /*4ea0*/  VOTEU.ALL UP1, P1 ;  /* 0x00000000003f7886 */ /* 0x000fc60000820000 */
[----:B------:R-:W-:Y:S02]  /*4eb0*/  UIADD3 UR10, UR10, 0x400, URZ ;  /* 0x000004000a0a7890 */ /* 0x000fe4000fffe03f */
[----:B------:R-:W-:Y:S02]  /*4ec0*/  @!UP1 UIADD3 UR5, UR5, 0x22860, URZ ;  /* 0x0002286005059890 */ /* 0x000fe4000fffe03f */
[----:B------:R-:W-:Y:S02]  /*4ed0*/  USHF.R.U32.HI UR10, URZ, 0x4, UR10 ;  /* 0x000000043f0a7899 */ /* 0x000fe4000801160a */
[----:B------:R-:W-:Y:S02]  /*4ee0*/  @!UP1 UPRMT UR5, URZ, 0x654, UR5 ;  /* 0x000006543f059896 */ /* 0x000fe40008000005 */
[----:B------:R-:W-:-:S04]  /*4ef0*/  ULOP3.LUT UR10, UR10, 0x3fff, URZ, 0xc0, !UPT ;  /* 0x00003fff0a0a7892 */ /* 0x000fc8000f8ec03f */
[----:B------:R-:W-:Y:S01]  /*4f00*/  ULOP3.LUT UR25, UR10, 0x3000000, URZ, 0xfc, !UPT ;  /* 0x030000000a197892 */ /* 0x000fe2000f8efc3f */
[----:B------:R-:W-:-:S03]  /*4f10*/  WARPGROUP.ARRIVE ;  /* 0x00000000000079c5 */ /* 0x000fc60000000000 */
[----:B------:R-:W-:Y:S01]  /*4f20*/  UIMAD UR14, UR39, 0xc00, UR25 ;  /* 0x00000c00270e78a4 */ /* 0x000fe2000f8e0219 */
[----:B0-----:R-:W-:-:S06]  /*4f30*/  ISETP.NE.AND P2, PT, R9, 0x1, PT ;  /* 0x000000010900780c */ /* 0x001fcc0003f45270 */
[----:B------:R-:W-:Y:S02]  /*4f40*/  UMOV UR10, UR14 ;  /* 0x0000000e000a7c82 */ /* 0x000fe40008000000 */
[----:B------:R-:W-:Y:S01]  /*4f50*/  HGMMA.64x256x16.F32.BF16 R24, R152, gdesc[UR8].tnspB, RZ, !UPT, gsb0 ;  /* 0x43e0000898187df0 */ /* 0x000fe2000c0018ff */
[----:B------:R-:W-:Y:S01]  /*4f60*/  UIADD3 UR10, UR14, 0x80, URZ ;  /* 0x000000800e0a7890 */ /* 0x000fe2000fffe03f */
[----:B------:R-:W-:-:S03]  /*4f70*/  UMOV UR11, 0x40000040 ;  /* 0x40000040000b7882 */ /* 0x000fc60000000000 */
[----:B------:R-:W0:Y:S08]  /*4f80*/  @P2 LDC R3, c[0x0][0x44c] ;  /* 0x00011300ff032b82 */ /* 0x000e300000000800 */
[----:B------:R-:W1:Y:S01]  /*4f90*/  @P2 LDC R10, c[0x0][0x450] ;  /* 0x00011400ff0a2b82 */ /* 0x000e620000000800 */
[----:B0-----:R-:W-:-:S05]  /*4fa0*/  @P2 IMAD.HI.U32 R3, R3, UR43, RZ ;  /* 0x0000002b03032c27 */ /* 0x001fca000f8e00ff */
[----:B-1----:R-:W-:Y:S01]  /*4fb0*/  @P2 SHF.R.U32.HI R8, RZ, R10, R3 ;  /* 0x0000000aff082219 */ /* 0x002fe20000011603 */
[----:B------:R-:W-:Y:S01]  /*4fc0*/  VIADD R3, R176, 0xfffffffe ;  /* 0xfffffffeb0037836 */ /* 0x000fe20000000000 */
[----:B------:R-:W-:Y:S02]  /*4fd0*/  PLOP3.LUT P2, PT, PT, PT, UP0, 0x40, 0x0 ;  /* 0x000000000000781c */ /* 0x000fe40003f4e808 */
[----:B------:R-:W-:Y:S01]  /*4fe0*/  IADD3 R8, R8, R19, -R17 ;  /* 0x0000001308087210 */ /* 0x000fe20007ffe811 */
[----:B------:R-:W-:Y:S02]  /*4ff0*/  WARPGROUP.DEPBAR.LE gsb0, 0x0 ;  /* 0x00008000000079c5 */ /* 0x000fe40000010000 */
        /* <DEDUP_REMOVED lines=29> */
[----:B------:R-:W-:Y:S01]  /*51d0*/  @!P1 SYNCS.ARRIVE.TRANS64.RED.A1T0 RZ, [UR5], RZ ;  /* 0x000000ffffff99a7 */ /* 0x000fe20008100405 */
[----:B--2---:R-:W-:Y:S08]  /*51e0*/  @P2 BRA `(.L_x_11394) ;  /* 0x0000000000482947 */ /* 0x004ff00003800000 */
        /* <DEDUP_REMOVED lines=11> */
.L_x_11395:
[----:B------:R-:W-:-:S11]  /*52a0*/  UISETP.NE.AND UP1, UPT, UR7, 0x1, UPT ;  /* 0x000000010700788c */ /* 0x000fd6000bf25270 */
[----:B------:R-:W-:Y:S02]  /*52b0*/  @UP1 ULDC.64 UR14, c[0x0][0x9e8] ;  /* 0x00027a00000e1ab9 */ /* 0x000fe40000000a00 */
[----:B------:R-:W-:-:S04]  /*52c0*/  UIMAD.WIDE.U32 UR10, UR5, UR14, URZ ;  /* 0x0000000e050a72a5 */ /* 0x000fc8000f8e003f */
[----:B------:R-:W-:-:S12]  /*52d0*/  @UP1 USHF.R.U32.HI UR5, URZ, UR15, UR11 ;  /* 0x0000000f3f051299 */ /* 0x000fd8000801160b */
.L_x_11396:
[----:B------:R-:W-:-:S04]  /*52e0*/  UIMAD UR5, UR5, UR7, UR7 ;  /* 0x00000007050572a4 */ /* 0x000fc8000f8e0207 */
[----:B------:R-:W-:-:S04]  /*52f0*/  UISETP.LT.AND UP1, UPT, UR6, UR5, UPT ;  /* 0x000000050600728c */ /* 0x000fc8000bf21270 */
[----:B------:R-:W-:-:S12]  /*5300*/  USEL UR6, UR6, UR5, UP1 ;  /* 0x0000000506067287 */ /* 0x000fd80008800000 */
.L_x_11394:
[----:B------:R-:W-:Y:S01]  /*5310*/  UIMAD.WIDE UR6, UR6, 0x2aaaaaab, URZ ;  /* 0x2aaaaaab060678a5 */ /* 0x000fe2000f8e023f */
[----:B------:R-:W-:Y:S01]  /*5320*/  ULDC UR22, c[0x0][0x9e4] ;  /* 0x0002790000167ab9 */ /* 0x000fe20000000800 */
[----:B------:R-:W-:Y:S02]  /*5330*/  ULDC UR19, c[0x0][0x9d8] ;  /* 0x0002760000137ab9 */ /* 0x000fe40000000800 */
[----:B------:R-:W-:Y:S01]  /*5340*/  USHF.R.U32.HI UR5, URZ, 0x1f, UR7 ;  /* 0x0000001f3f057899 */ /* 0x000fe20008011607 */
[----:B------:R-:W-:Y:S01]  /*5350*/  ULDC UR14, c[0x0][0x988] ;  /* 0x00026200000e7ab9 */ /* 0x000fe20000000800 */
[----:B------:R-:W-:Y:S02]  /*5360*/  ULDC UR18, c[0x0][0x9e0] ;  /* 0x0002780000127ab9 */ /* 0x000fe40000000800 */
[----:B------:R-:W-:-:S04]  /*5370*/  ULEA.HI.SX32 UR5, UR7, UR5, 0x1c ;  /* 0x0000000507057291 */ /* 0x000fc8000f8fe23f */
[----:B------:R-:W-:-:S04]  /*5380*/  UISETP.LT.AND UP1, UPT, UR44, UR5, UPT ;  /* 0x000000052c00728c */ /* 0x000fc8000bf21270 */
[----:B------:R-:W-:-:S06]  /*5390*/  USEL UR15, UR44, UR5, !UP1 ;  /* 0x000000052c0f7287 */ /* 0x000fcc000c800000 */
[----:B------:R-:W-:-:S13]  /*53a0*/  ISETP.GE.AND P2, PT, R3, UR15, PT ;  /* 0x0000000f03007c0c */ /* 0x000fda000bf46270 */
[----:B------:R-:W-:Y:S05]  /*53b0*/  @!P2 BRA `(.L_x_11397) ;  /* 0x000000340094a947 */ /* 0x000fea0003800000 */
.L_x_11414:
[----:B------:R-:W-:-:S04]  /*53c0*/  UIADD3 UR39, UR39, 0x1, URZ ;  /* 0x0000000127277890 */ /* 0x000fc8000fffe03f */
[----:B------:R-:W-:-:S04]  /*53d0*/  UISETP.NE.AND UP1, UPT, UR39, 0x2, UPT ;  /* 0x000000022700788c */ /* 0x000fc8000bf25270 */
[----:B------:R-:W-:Y:S02]  /*53e0*/  USEL UR4, URZ, 0x1, UP1 ;  /* 0x000000013f047887 */ /* 0x000fe40008800000 */
[----:B------:R-:W-:Y:S02]  /*53f0*/  USEL UR39, UR39, URZ, UP1 ;  /* 0x0000003f27277287 */ /* 0x000fe40008800000 */
[----:B------:R-:W-:Y:S01]  /*5400*/  ULOP3.LUT UR38, UR38, UR4, URZ, 0x3c, !UPT ;  /* 0x0000000426267292 */ /* 0x000fe2000f8e3c3f */
[----:B01----:R-:W-:Y:S11]  /*5410*/  @!P0 BRA `(.L_x_11398) ;  /* 0x0000000000048947 */ /* 0x003ff60003800000 */
[----:B------:R-:W-:Y:S01]  /*5420*/  BPT.TRAP 0x1 ;  /* 0x000000040000795c */ /* 0x000fe20000300000 */
.L_x_11398:
        /* <DEDUP_REMOVED lines=9> */
.L_x_11399:
[----:B-1----:R-:W-:Y:S05]  /*54c0*/  @P2 BRA `(.L_x_11400) ;  /* 0x0000000000082947 */ /* 0x002fea0003800000 */
[----:B------:R-:W1:Y:S02]  /*54d0*/  SYNCS.PHASECHK.TRANS64.TRYWAIT P2, [UR23+0x22830], R7 ;  /* 0x02283007ff0075a7 */ /* 0x000e640008040157 */
[----:B-1----:R-:W-:Y:S05]  /*54e0*/  @!P2 BRA `(.L_x_11401) ;  /* 0x000001540014a947 */ /* 0x002fea0003800000 */
.L_x_11400:
[----:B------:R-:W-:Y:S01]  /*54f0*/  UIMAD UR10, UR39, 0x300, UR24 ;  /* 0x00000300270a78a4 */ /* 0x000fe2000f8e0218 */
[----:B------:R-:W-:Y:S01]  /*5500*/  WARPGROUP.ARRIVE ;  /* 0x00000000000079c5 */ /* 0x000fe20000000000 */
[----:B------:R-:W-:Y:S01]  /*5510*/  UMOV UR4, UR12 ;  /* 0x0000000c00047c82 */ /* 0x000fe20008000000 */
[----:B------:R-:W-:Y:S01]  /*5520*/  UMOV UR5, UR13 ;  /* 0x0000000d00057c82 */ /* 0x000fe20008000000 */
[----:B------:R-:W-:Y:S01]  /*5530*/  UMOV UR7, 0x40000040 ;  /* 0x4000004000077882 */ /* 0x000fe20000000000 */
[----:B------:R-:W-:Y:S01]  /*5540*/  UMOV UR11, 0x40000040 ;  /* 0x40000040000b7882 */ /* 0x000fe20000000000 */
[----:B-1----:R-:W1:Y:S01]  /*5550*/  LDC R6, c[0x0][0x448] ;  /* 0x00011200ff067b82 */ /* 0x002e620000000800 */
[----:B------:R-:W-:Y:S01]  /*5560*/  UMOV UR6, UR10 ;  /* 0x0000000a00067c82 */ /* 0x000fe20008000000 */
[----:B------:R-:W2:Y:S01]  /*5570*/  S2R R20, SR_TID.X ;  /* 0x0000000000147919 */ /* 0x000ea20000002100 */
[----:B------:R-:W-:Y:S01]  /*5580*/  HGMMA.64x96x16.F32.BF16 R152, gdesc[UR4], RZ, !UPT, gsb0 ;  /* 0x01600000049879f0 */ /* 0x000fe2000c0018ff */
[----:B------:R-:W-:Y:S01]  /*5590*/  UIADD3 UR6, UR10, 0x2, URZ ;  /* 0x000000020a067890 */ /* 0x000fe2000fffe03f */
[----:B------:R-:W-:Y:S01]  /*55a0*/  VIADD R8, R22, UR43 ;  /* 0x0000002b16087c36 */ /* 0x000fe20008000000 */
[----:B------:R-:W-:Y:S01]  /*55b0*/  UMOV UR4, UR16 ;  /* 0x0000001000047c82 */ /* 0x000fe20008000000 */
[----:B------:R-:W-:Y:S01]  /*55c0*/  UMOV UR5, UR17 ;  /* 0x0000001100057c82 */ /* 0x000fe20008000000 */
[----:B------:R-:W-:Y:S01]  /*55d0*/  UMOV UR7, 0x40000040 ;  /* 0x4000004000077882 */ /* 0x000fe20000000000 */
[----:B-1----:R-:W-:-:S02]  /*55e0*/  ISETP.NE.AND P2, PT, R6, 0x1, PT ;  /* 0x000000010600780c */ /* 0x002fc40003f45270 */
[----:B--2---:R-:W-:-:S11]  /*55f0*/  SHF.R.U32.HI R20, RZ, 0x7, R20 ;  /* 0x00000007ff147819 */ /* 0x004fd60000011614 */
[----:B------:R-:W1:Y:S08]  /*5600*/  @P2 LDC R9, c[0x0][0x44c] ;  /* 0x00011300ff092b82 */ /* 0x000e700000000800 */
[----:B------:R-:W2:Y:S01]  /*5610*/  @P2 LDC R6, c[0x0][0x450] ;  /* 0x00011400ff062b82 */ /* 0x000ea20000000800 */
[----:B-1----:R-:W-:-:S05]  /*5620*/  @P2 IMAD.HI.U32 R9, R8, R9, RZ ;  /* 0x0000000908092227 */ /* 0x002fca00078e00ff */
[----:B--2---:R-:W-:Y:S02]  /*5630*/  @P2 SHF.R.U32.HI R8, RZ, R6, R9 ;  /* 0x00000006ff082219 */ /* 0x004fe40000011609 */
[----:B------:R-:W-:Y:S02]  /*5640*/  IADD3 R6, -R20, 0xb, RZ ;  /* 0x0000000b14067810 */ /* 0x000fe40007ffe1ff */
[----:B------:R-:W-:Y:S01]  /*5650*/  PLOP3.LUT P2, PT, PT, PT, UP0, 0x40, 0x0 ;  /* 0x000000000000781c */ /* 0x000fe20003f4e808 */
[----:B------:R-:W1:Y:S01]  /*5660*/  SHFL.IDX PT, R20, R8, RZ, 0x1c1f ;  /* 0x001c1fff08147589 */ /* 0x000e6200000e0000 */
[----:B------:R-:W-:Y:S02]  /*5670*/  WARPGROUP.DEPBAR.LE gsb0, 0x0 ;  /* 0x00008000000079c5 */ /* 0x000fe40000010000 */
[----:B------:R-:W-:-:S06]  /*5680*/  WARPGROUP.ARRIVE ;  /* 0x00000000000079c5 */ /* 0x000fcc0000000000 */
[----:B------:R-:W-:Y:S01]  /*5690*/  HGMMA.64x96x16.F32.BF16 R152, gdesc[UR4], R152, gsb0 ;  /* 0x01600000049879f0 */ /* 0x000fe20008001898 */
[----:B------:R-:W-:Y:S01]  /*56a0*/  UIADD3 UR6, UR10, 0x4, URZ ;  /* 0x000000040a067890 */ /* 0x000fe2000fffe03f */
[----:B------:R-:W-:Y:S01]  /*56b0*/  UMOV UR4, UR20 ;  /* 0x0000001400047c82 */ /* 0x000fe20008000000 */
[----:B------:R-:W-:Y:S01]  /*56c0*/  UMOV UR5, UR21 ;  /* 0x0000001500057c82 */ /* 0x000fe20008000000 */
[----:B------:R-:W-:Y:S01]  /*56d0*/  UMOV UR7, 0x40000040 ;  /* 0x4000004000077882 */ /* 0x000fe20000000000 */
[----:B------:R-:W-:Y:S01]  /*56e0*/  UIADD3 UR10, UR10, 0x6, URZ ;  /* 0x000000060a0a7890 */ /* 0x000fe2000fffe03f */
        /* <DEDUP_REMOVED lines=49> */
[----:B------:R-:W-:-:S02]  /*5a00*/  IMAD R192, R3, -0x60, RZ ;  /* 0xffffffa003c07824 */ /* 0x000fc400078e02ff */
[----:B------:R-:W-:Y:S01]  /*5a10*/  FMUL.FTZ R171, R176, UR19 ;  /* 0x00000013b0ab7c20 */ /* 0x000fe20008410000 */
[----:B------:R-:W-:Y:S01]  /*5a20*/  FMUL.FTZ R187, R195, UR19 ;  /* 0x00000013c3bb7c20 */ /* 0x000fe20008410000 */
[----:B------:R-:W-:Y:S01]  /*5a30*/  FMUL.FTZ R193, R196, UR19 ;  /* 0x00000013c4c17c20 */ /* 0x000fe20008410000 */
[----:B------:R-:W-:Y:S01]  /*5a40*/  FMUL.FTZ R194, R197, UR19 ;  /* 0x00000013c5c27c20 */ /* 0x000fe20008410000 */
[----:B------:R-:W-:Y:S01]  /*5a50*/  FMUL.FTZ R189, R198, UR19 ;  /* 0x00000013c6bd7c20 */ /* 0x000fe20008410000 */
[----:B------:R-:W-:Y:S01]  /*5a60*/  FMUL.FTZ R191, R199, UR19 ;  /* 0x00000013c7bf7c20 */ /* 0x000fe20008410000 */
[----:B------:R-:W-:Y:S01]  /*5a70*/  IMAD.U32 R176, RZ, RZ, UR23 ;  /* 0x00000017ffb07e24 */ /* 0x000fe2000f8e00ff */
[----:B------:R-:W-:Y:S01]  /*5a80*/  IADD3 R197, -R16, 0x1, R192 ;  /* 0x0000000110c57810 */ /* 0x000fe20007ffe1c0 */
[----:B------:R-:W2:Y:S02]  /*5a90*/  MUFU.TANH R9, R9 ;  /* 0x0000000900097308 */ /* 0x000ea40000002400 */
[----:B------:R-:W-:Y:S01]  /*5aa0*/  @!P1 VIADD R21, R176, 0x22840 ;  /* 0x00022840b0159836 */ /* 0x000fe20000000000 */
[----:B------:R-:W-:-:S04]  /*5ab0*/  IADD3 R197, -R17, R197, R19 ;  /* 0x000000c511c57210 */ /* 0x000fc80007ffe113 */
[----:B------:R-:W-:Y:S01]  /*5ac0*/  @!P1 PRMT R21, RZ, 0x654, R21 ;  /* 0x00000654ff159816 */ /* 0x000fe20000000015 */
[----:B------:R-:W3:Y:S01]  /*5ad0*/  MUFU.TANH R10, R10 ;  /* 0x0000000a000a7308 */ /* 0x000ee20000002400 */
[C---:B------:R-:W-:Y:S01]  /*5ae0*/  VIADD R198, R197.reuse, UR18 ;  /* 0x00000012c5c67c36 */ /* 0x040fe20008000000 */
[----:B------:R4:W-:Y:S06]  /*5af0*/  BAR.ARV R6, 0x100 ;  /* 0x000400060000751d */ /* 0x0009ec0000002000 */
[----:B------:R-:W0:Y:S01]  /*5b00*/  MUFU.TANH R11, R11 ;  /* 0x0000000b000b7308 */ /* 0x000e220000002400 */
[----:B------:R-:W-:Y:S01]  /*5b10*/  VIADD R197, R197, UR26 ;  /* 0x0000001ac5c57c36 */ /* 0x000fe20008000000 */
[----:B------:R4:W-:Y:S01]  /*5b20*/  @!P1 SYNCS.ARRIVE.TRANS64.RED.A1T0 RZ, [R21+URZ], RZ ;  /* 0x000000ff15ff99a7 */ /* 0x0009e2000810043f */
[----:B-1----:R-:W-:-:S02]  /*5b30*/  IMAD.IADD R196, R20, 0x1, R198 ;  /* 0x0000000114c47824 */ /* 0x002fc400078e02c6 */
[----:B------:R-:W-:-:S03]  /*5b40*/  IMAD.IADD R195, R20, 0x1, R197 ;  /* 0x0000000114c37824 */ /* 0x000fc600078e02c5 */
        /* <DEDUP_REMOVED lines=46> */
[----:B------:R-:W-:Y:S01]  /*5e30*/  IADD3 R199, -R17, R19, R20 ;  /* 0x0000001311c77210 */ /* 0x000fe20007ffe114 */
[----:B------:R-:W-:Y:S03]  /*5e40*/  BSSY B0, `(.L_x_11403) ;  /* 0x0000010000007945 */ /* 0x000fe60003800000 */
        /* <DEDUP_REMOVED lines=10> */
.L_x_11404:
[----:B------:R-:W-:-:S05]  /*5ef0*/  IMAD.U32 R234, RZ, RZ, UR22 ;  /* 0x00000016ffea7e24 */ /* 0x000fca000f8e00ff */
[----:B------:R-:W-:-:S13]  /*5f00*/  ISETP.NE.AND P2, PT, R234, 0x1, PT ;  /* 0x00000001ea00780c */ /* 0x000fda0003f45270 */
[----:B------:R-:W1:Y:S02]  /*5f10*/  @P2 LDC.64 R20, c[0x0][0x9e8] ;  /* 0x00027a00ff142b82 */ /* 0x000e640000000a00 */
[----:B-1----:R-:W-:-:S05]  /*5f20*/  @P2 IMAD.HI.U32 R20, R199, R20, RZ ;  /* 0x00000014c7142227 */ /* 0x002fca00078e00ff */
[----:B------:R-:W-:-:S07]  /*5f30*/  @P2 SHF.R.U32.HI R199, RZ, R21, R20 ;  /* 0x00000015ffc72219 */ /* 0x000fce0000011614 */
.L_x_11405:
[----:B------:R-:W-:Y:S05]  /*5f40*/  BSYNC B0 ;  /* 0x0000000000007941 */ /* 0x000fea0003800000 */
.L_x_11403:
[----:B------:R-:W-:-:S04]  /*5f50*/  IMAD.IADD R20, R192, 0x1, -R16 ;  /* 0x00000001c0147824 */ /* 0x000fc800078e0a10 */
[----:B------:R-:W-:-:S05]  /*5f60*/  IMAD R20, R199, R234, R20 ;  /* 0x000000eac7147224 */ /* 0x000fca00078e0214 */
[----:B------:R-:W-:Y:S02]  /*5f70*/  VIMNMX R195, R195, R20, !PT ;  /* 0x00000014c3c37248 */ /* 0x000fe40007fe0100 */
[----:B------:R-:W-:-:S07]  /*5f80*/  VIADDMNMX R196, R20, R234, R196, PT ;  /* 0x000000ea14c47246 */ /* 0x000fce00038001c4 */
.L_x_11402:
[----:B------:R-:W-:Y:S01]  /*5f90*/  ISETP.GE.AND P3, PT, R192, 0x1, PT ;  /* 0x00000001c000780c */ /* 0x000fe20003f66270 */
[----:B------:R-:W1:Y:S01]  /*5fa0*/  SHFL.IDX PT, R8, R8, 0x1, 0x1c1f ;  /* 0x003c1f0008087f89 */ /* 0x000e6200000e0000 */
[----:B------:R-:W-:Y:S02]  /*5fb0*/  LOP3.LUT R18, R18, 0xfff7ffff, RZ, 0xc0, !PT ;  /* 0xfff7ffff12127812 */ /* 0x000fe400078ec0ff */
[C---:B------:R-:W-:Y:S02]  /*5fc0*/  ISETP.GE.AND P2, PT, R192.reuse, 0x2, PT ;  /* 0x00000002c000780c */ /* 0x040fe40003f46270 */
[----:B------:R-:W-:Y:S02]  /*5fd0*/  ISETP.GT.AND P4, PT, R195, RZ, !P3 ;  /* 0x000000ffc300720c */ /* 0x000fe40005f84270 */
[----:B------:R-:W-:Y:S02]  /*5fe0*/  ISETP.GE.AND P5, PT, R192, 0x9, PT ;  /* 0x00000009c000780c */ /* 0x000fe40003fa6270 */
[----:B------:R-:W-:-:S03]  /*5ff0*/  ISETP.LT.OR P4, PT, R196, 0x1, P4 ;  /* 0x00000001c400780c */ /* 0x000fc60002781670 */
[----:B------:R-:W-:Y:S02]  /*6000*/  @P3 LOP3.LUT R18, R18, 0x80000, RZ, 0xfc, !PT ;  /* 0x0008000012123812 */ /* 0x000fe400078efcff */
[----:B------:R-:W-:Y:S02]  /*6010*/  ISETP.GT.AND P3, PT, R195, 0x1, !P2 ;  /* 0x00000001c300780c */ /* 0x000fe40005764270 */
[----:B------:R-:W-:Y:S02]  /*6020*/  FSEL R20, R9, -INF , !P4 ;  /* 0xff80000009147808 */ /* 0x000fe40006000000 */
[----:B------:R-:W-:Y:S02]  /*6030*/  ISETP.LT.OR P3, PT, R196, 0x2, P3 ;  /* 0x00000002c400780c */ /* 0x000fe40001f61670 */
[----:B------:R-:W-:Y:S02]  /*6040*/  ISETP.GE.AND P4, PT, R192, 0xa, PT ;  /* 0x0000000ac000780c */ /* 0x000fe40003f86270 */
[----:B------:R-:W-:-:S02]  /*6050*/  LOP3.LUT R18, R18, 0xfffffffd, RZ, 0xc0, !PT ;  /* 0xfffffffd12127812 */ /* 0x000fc400078ec0ff */
[----:B------:R-:W-:Y:S01]  /*6060*/  FSEL R10, R10, -INF , !P3 ;  /* 0xff8000000a0a7808 */ /* 0x000fe20005800000 */
[--C-:B-1----:R-:W-:Y:S01]  /*6070*/  IMAD.IADD R198, R198, 0x1, R8.reuse ;  /* 0x00000001c6c67824 */ /* 0x102fe200078e0208 */
[----:B------:R-:W-:Y:S01]  /*6080*/  ISETP.GT.AND P3, PT, R195, 0x8, !P5 ;  /* 0x00000008c300780c */ /* 0x000fe20006f64270 */
[----:B------:R-:W-:Y:S01]  /*6090*/  IMAD.IADD R197, R197, 0x1, R8 ;  /* 0x00000001c5c57824 */ /* 0x000fe200078e0208 */
[----:B------:R-:W-:Y:S02]  /*60a0*/  @P5 LOP3.LUT R18, R18, 0x2, RZ, 0xfc, !PT ;  /* 0x0000000212125812 */ /* 0x000fe400078efcff */
[----:B------:R-:W-:Y:S02]  /*60b0*/  ISETP.LT.OR P3, PT, R196, 0x9, P3 ;  /* 0x00000009c400780c */ /* 0x000fe40001f61670 */
[----:B------:R-:W-:Y:S02]  /*60c0*/  LOP3.LUT R18, R18, 0xfffffffb, RZ, 0xc0, !PT ;  /* 0xfffffffb12127812 */ /* 0x000fe400078ec0ff */
[----:B0-----:R-:W-:-:S02]  /*60d0*/  FSEL R13, R13, -INF , !P3 ;  /* 0xff8000000d0d7808 */ /* 0x001fc40005800000 */
[----:B------:R-:W-:Y:S02]  /*60e0*/  @P4 LOP3.LUT R18, R18, 0x4, RZ, 0xfc, !PT ;  /* 0x0000000412124812 */ /* 0x000fe400078efcff */
[----:B------:R-:W-:Y:S02]  /*60f0*/  ISETP.GT.AND P3, PT, R195, 0x9, !P4 ;  /* 0x00000009c300780c */ /* 0x000fe40006764270 */
[----:B------:R-:W-:Y:S02]  /*6100*/  ISETP.GE.AND P4, PT, R192, 0x11, PT ;  /* 0x00000011c000780c */ /* 0x000fe40003f86270 */
[----:B------:R-:W-:Y:S02]  /*6110*/  ISETP.LT.OR P3, PT, R196, 0xa, P3 ;  /* 0x0000000ac400780c */ /* 0x000fe40001f61670 */
[----:B------:R-:W-:Y:S02]  /*6120*/  LOP3.LUT R18, R18, 0xfffffff7, RZ, 0xc0, !PT ;  /* 0xfffffff712127812 */ /* 0x000fe400078ec0ff */
[----:B------:R-:W-:-:S02]  /*6130*/  FSEL R14, R14, -INF , !P3 ;  /* 0xff8000000e0e7808 */ /* 0x000fc40005800000 */
        /* <DEDUP_REMOVED lines=126> */
.L_x_11408:
[----:B------:R-:W-:-:S05]  /*6920*/  IMAD.U32 R195, RZ, RZ, UR22 ;  /* 0x00000016ffc37e24 */ /* 0x000fca000f8e00ff */
[----:B------:R-:W-:-:S13]  /*6930*/  ISETP.NE.AND P6, PT, R195, 0x1, PT ;  /* 0x00000001c300780c */ /* 0x000fda0003fc5270 */
[----:B------:R-:W0:Y:S02]  /*6940*/  @P6 LDC.64 R8, c[0x0][0x9e8] ;  /* 0x00027a00ff086b82 */ /* 0x000e240000000a00 */
[----:B0-----:R-:W-:-:S05]  /*6950*/  @P6 IMAD.HI.U32 R8, R21, R8, RZ ;  /* 0x0000000815086227 */ /* 0x001fca00078e00ff */
[----:B------:R-:W-:-:S07]  /*6960*/  @P6 SHF.R.U32.HI R21, RZ, R9, R8 ;  /* 0x00000009ff156219 */ /* 0x000fce0000011608 */
.L_x_11409:
[----:B------:R-:W-:Y:S05]  /*6970*/  BSYNC B0 ;  /* 0x0000000000007941 */ /* 0x000fea0003800000 */
.L_x_11407:
[----:B------:R-:W-:-:S04]  /*6980*/  IMAD.IADD R192, R192, 0x1, -R16 ;  /* 0x00000001c0c07824 */ /* 0x000fc800078e0a10 */
[----:B------:R-:W-:-:S05]  /*6990*/  IMAD R192, R21, R195, R192 ;  /* 0x000000c315c07224 */ /* 0x000fca00078e02c0 */
[----:B------:R-:W-:Y:S02]  /*69a0*/  VIMNMX R197, R197, R192, !PT ;  /* 0x000000c0c5c57248 */ /* 0x000fe40007fe0100 */
[----:B------:R-:W-:-:S07]  /*69b0*/  VIADDMNMX R198, R192, R195, R198, PT ;  /* 0x000000c3c0c67246 */ /* 0x000fce00038001c6 */
.L_x_11406:
[----:B------:R-:W-:Y:S01]  /*69c0*/  ISETP.GT.AND P2, PT, R197, 0x1, !P2 ;  /* 0x00000001c500780c */ /* 0x000fe20005744270 */
[----:B------:R-:W-:Y:S01]  /*69d0*/  UMOV UR4, UR14 ;  /* 0x0000000e00047c82 */ /* 0x000fe20008000000 */
[----:B------:R-:W-:Y:S02]  /*69e0*/  FMNMX.FTZ R8, R20, R4, !PT ;  /* 0x0000000414087209 */ /* 0x000fe40007810000 */
[----:B------:R-:W-:Y:S02]  /*69f0*/  ISETP.LT.OR P2, PT, R198, 0x2, P2 ;  /* 0x00000002c600780c */ /* 0x000fe40001741670 */
[----:B------:R-:W-:Y:S02]  /*6a00*/  LOP3.LUT P6, RZ, R18, 0x8000, RZ, 0xc0, !PT ;  /* 0x0000800012ff7812 */ /* 0x000fe400078cc0ff */
        /* <DEDUP_REMOVED lines=59> */
[C---:B------:R-:W-:Y:S02]  /*6dc0*/  ISETP.GT.AND P3, PT, R197.reuse, 0x50, !P3 ;  /* 0x00000050c500780c */ /* 0x040fe40005f64270 */
[----:B------:R-:W-:Y:S02]  /*6dd0*/  ISETP.LT.OR P2, PT, R198, 0x29, P2 ;  /* 0x00000029c600780c */ /* 0x000fe40001741670 */
[----:B------:R-:W-:Y:S02]  /*6de0*/  ISETP.GT.AND P4, PT, R197, 0x51, !P4 ;  /* 0x00000051c500780c */ /* 0x000fe40006784270 */
[----:B------:R-:W-:Y:S02]  /*6df0*/  FSEL R165, R165, -INF , !P2 ;  /* 0xff800000a5a57808 */ /* 0x000fe40005000000 */
[----:B------:R-:W-:-:S02]  /*6e00*/  LOP3.LUT P2, RZ, R18, 0x800, RZ, 0xc0, !PT ;  /* 0x0000080012ff7812 */ /* 0x000fc4000784c0ff */
[C---:B------:R-:W-:Y:S02]  /*6e10*/  ISETP.LT.OR P3, PT, R198.reuse, 0x51, P3 ;  /* 0x00000051c600780c */ /* 0x040fe40001f61670 */
[C---:B------:R-:W-:Y:S02]  /*6e20*/  ISETP.GT.AND P2, PT, R197.reuse, 0x29, !P2 ;  /* 0x00000029c500780c */ /* 0x040fe40005744270 */
[----:B------:R-:W-:Y:S02]  /*6e30*/  ISETP.GT.AND P5, PT, R197, 0x58, !P5 ;  /* 0x00000058c500780c */ /* 0x000fe40006fa4270 */
[C---:B------:R-:W-:Y:S02]  /*6e40*/  ISETP.LT.OR P2, PT, R198.reuse, 0x2a, P2 ;  /* 0x0000002ac600780c */ /* 0x040fe40001741670 */
[----:B------:R-:W-:Y:S02]  /*6e50*/  ISETP.LT.OR P4, PT, R198, 0x52, P4 ;  /* 0x00000052c600780c */ /* 0x000fe40002781670 */
[----:B------:R-:W-:-:S02]  /*6e60*/  FSEL R166, R166, -INF , !P2 ;  /* 0xff800000a6a67808 */ /* 0x000fc40005000000 */
[----:B------:R-:W-:Y:S02]  /*6e70*/  LOP3.LUT P2, RZ, R18, 0x400, RZ, 0xc0, !PT ;  /* 0x0000040012ff7812 */ /* 0x000fe4000784c0ff */
[----:B0-----:R-:W-:Y:S02]  /*6e80*/  FMNMX.FTZ R8, R8, R21, !PT ;  /* 0x0000001508087209 */ /* 0x001fe40007810000 */
[----:B------:R-:W-:Y:S02]  /*6e90*/  ISETP.GT.AND P2, PT, R197, 0x30, !P2 ;  /* 0x00000030c500780c */ /* 0x000fe40005744270 */
[----:B------:R-:W-:Y:S01]  /*6ea0*/  FSEL R185, R185, -INF , !P3 ;  /* 0xff800000b9b97808 */ /* 0x000fe20005800000 */
[----:B------:R-:W0:Y:S01]  /*6eb0*/  SHFL.BFLY PT, R21, R8, 0x1, 0x1f ;  /* 0x0c201f0008157f89 */ /* 0x000e2200000e0000 */
[C---:B------:R-:W-:Y:S02]  /*6ec0*/  ISETP.LT.OR P2, PT, R198.reuse, 0x31, P2 ;  /* 0x00000031c600780c */ /* 0x040fe40001741670 */
[----:B------:R-:W-:-:S02]  /*6ed0*/  ISETP.LT.OR P5, PT, R198, 0x59, P5 ;  /* 0x00000059c600780c */ /* 0x000fc40002fa1670 */
[----:B------:R-:W-:Y:S02]  /*6ee0*/  FSEL R169, R169, -INF , !P2 ;  /* 0xff800000a9a97808 */ /* 0x000fe40005000000 */
[----:B------:R-:W-:Y:S02]  /*6ef0*/  LOP3.LUT P2, RZ, R18, 0x200, RZ, 0xc0, !PT ;  /* 0x0000020012ff7812 */ /* 0x000fe4000784c0ff */
[----:B------:R-:W-:Y:S02]  /*6f00*/  FSEL R187, R187, -INF , !P4 ;  /* 0xff800000bbbb7808 */ /* 0x000fe40006000000 */
[----:B------:R-:W-:Y:S02]  /*6f10*/  ISETP.GT.AND P2, PT, R197, 0x31, !P2 ;  /* 0x00000031c500780c */ /* 0x000fe40005744270 */
[----:B------:R-:W-:Y:S02]  /*6f20*/  FSEL R189, R189, -INF , !P5 ;  /* 0xff800000bdbd7808 */ /* 0x000fe40006800000 */
[----:B------:R-:W-:-:S04]  /*6f30*/  ISETP.LT.OR P2, PT, R198, 0x32, P2 ;  /* 0x00000032c600780c */ /* 0x000fc80001741670 */
[----:B------:R-:W-:Y:S02]  /*6f40*/  FSEL R170, R170, -INF , !P2 ;  /* 0xff800000aaaa7808 */ /* 0x000fe40005000000 */
[----:B------:R-:W-:Y:S02]  /*6f50*/  LOP3.LUT P2, RZ, R18, 0x100, RZ, 0xc0, !PT ;  /* 0x0000010012ff7812 */ /* 0x000fe4000784c0ff */
[----:B0-----:R-:W-:Y:S02]  /*6f60*/  FMNMX.FTZ R8, R8, R21, !PT ;  /* 0x0000001508087209 */ /* 0x001fe40007810000 */
        /* <DEDUP_REMOVED lines=19> */
[----:B------:R-:W-:-:S04]  /*70a0*/  FSETP.NEU.FTZ.AND P2, PT, R8, -INF , PT ;  /* 0xff8000000800780b */ /* 0x000fc80003f5d000 */
[----:B------:R-:W-:-:S05]  /*70b0*/  FSEL R21, R8, RZ, P2 ;  /* 0x000000ff08157208 */ /* 0x000fca0001000000 */
[----:B------:R-:W-:Y:S01]  /*70c0*/  FADD.FTZ R21, -R21, R4 ;  /* 0x0000000415157221 */ /* 0x000fe20000010100 */
[----:B------:R-:W-:-:S05]  /*70d0*/  FMUL.FTZ R4, R8, UR4 ;  /* 0x0000000408047c20 */ /* 0x000fca0008410000 */
[----:B------:R-:W-:Y:S02]  /*70e0*/  FSEL R4, R4, RZ, P2 ;  /* 0x000000ff04047208 */ /* 0x000fe40001000000 */
[----:B------:R-:W-:Y:S02]  /*70f0*/  ISETP.GT.AND P2, PT, R197, 0x49, !P6 ;  /* 0x00000049c500780c */ /* 0x000fe40007744270 */
[----:B------:R-:W-:Y:S01]  /*7100*/  LOP3.LUT P6, RZ, R18, 0x1, RZ, 0xc0, !PT ;  /* 0x0000000112ff7812 */ /* 0x000fe200078cc0ff */
        /* <DEDUP_REMOVED lines=28> */
[----:B------:R-:W-:Y:S01]  /*72d0*/  LOP3.LUT P2, RZ, R18, 0x80000, RZ, 0xc0, !PT ;  /* 0x0008000012ff7812 */ /* 0x000fe2000784c0ff */
[----:B------:R-:W0:Y:S03]  /*72e0*/  MUFU.EX2 R4, R4 ;  /* 0x0000000400047308 */ /* 0x000e260000000800 */
[----:B------:R-:W-:-:S04]  /*72f0*/  ISETP.GT.AND P2, PT, R197, RZ, !P2 ;  /* 0x000000ffc500720c */ /* 0x000fc80005744270 */
[----:B------:R-:W-:Y:S01]  /*7300*/  ISETP.LT.OR P2, PT, R198, 0x1, P2 ;  /* 0x00000001c600780c */ /* 0x000fe20001741670 */
[----:B------:R-:W1:Y:S03]  /*7310*/  MUFU.EX2 R10, R10 ;  /* 0x0000000a000a7308 */ /* 0x000e660000000800 */
[----:B------:R-:W-:Y:S02]  /*7320*/  FSEL R11, R11, -INF , !P2 ;  /* 0xff8000000b0b7808 */ /* 0x000fe40005000000 */
[----:B------:R-:W-:-:S03]  /*7330*/  ISETP.GT.AND P2, PT, R197, 0x59, !P6 ;  /* 0x00000059c500780c */ /* 0x000fc60007744270 */
[----:B------:R-:W2:Y:S01]  /*7340*/  MUFU.EX2 R13, R13 ;  /* 0x0000000d000d7308 */ /* 0x000ea20000000800 */
[----:B0-----:R-:W-:Y:S01]  /*7350*/  FFMA.FTZ R2, R4, R2, R20 ;  /* 0x0000000204027223 */ /* 0x001fe20000010014 */
[----:B------:R-:W-:Y:S01]  /*7360*/  ISETP.LT.OR P2, PT, R198, 0x5a, P2 ;  /* 0x0000005ac600780c */ /* 0x000fe20001741670 */
[-C--:B------:R-:W-:Y:S01]  /*7370*/  FMUL.FTZ R24, R24, R4.reuse ;  /* 0x0000000418187220 */ /* 0x080fe20000410000 */
[-C--:B------:R-:W-:Y:S01]  /*7380*/  FMUL.FTZ R25, R25, R4.reuse ;  /* 0x0000000419197220 */ /* 0x080fe20000410000 */
[-C--:B------:R-:W-:Y:S01]  /*7390*/  FMUL.FTZ R28, R28, R4.reuse ;  /* 0x000000041c1c7220 */ /* 0x080fe20000410000 */
[----:B------:R-:W-:Y:S01]  /*73a0*/  FSEL R191, R191, -INF , !P2 ;  /* 0xff800000bfbf7808 */ /* 0x000fe20005000000 */
[----:B------:R-:W-:Y:S01]  /*73b0*/  FMUL.FTZ R29, R29, R4 ;  /* 0x000000041d1d7220 */ /* 0x000fe20000410000 */
[----:B------:R-:W0:Y:S01]  /*73c0*/  MUFU.EX2 R14, R14 ;  /* 0x0000000e000e7308 */ /* 0x000e220000000800 */
[C---:B-1----:R-:W-:Y:S01]  /*73d0*/  FADD.FTZ R2, R10.reuse, R2 ;  /* 0x000000020a027221 */ /* 0x042fe20000010000 */
[----:B------:R-:W-:Y:S01]  /*73e0*/  F2FP.BF16.F32.PACK_AB R152, R10, R20 ;  /* 0x000000140a98723e */ /* 0x000fe200000010ff */
[-C--:B------:R-:W-:Y:S01]  /*73f0*/  FMUL.FTZ R32, R32, R4.reuse ;  /* 0x0000000420207220 */ /* 0x080fe20000410000 */
[----:B------:R-:W-:Y:S01]  /*7400*/  FMNMX.FTZ R10, R11, R5, !PT ;  /* 0x000000050b0a7209 */ /* 0x000fe20007810000 */
[-C--:B------:R-:W-:Y:S01]  /*7410*/  FMUL.FTZ R33, R33, R4.reuse ;  /* 0x0000000421217220 */ /* 0x080fe20000410000 */
[-C--:B------:R-:W-:Y:S01]  /*7420*/  FMUL.FTZ R36, R36, R4.reuse ;  /* 0x0000000424247220 */ /* 0x080fe20000410000 */
[----:B------:R-:W-:Y:S01]  /*7430*/  FMUL.FTZ R37, R37, R4 ;  /* 0x0000000425257220 */ /* 0x000fe20000410000 */
[----:B------:R-:W-:Y:S01]  /*7440*/  FMNMX.FTZ R10, R12, R10, !PT ;  /* 0x0000000a0c0a7209 */ /* 0x000fe20007810000 */
[----:B--2---:R-:W-:Y:S01]  /*7450*/  FADD.FTZ R2, R13, R2 ;  /* 0x000000020d027221 */ /* 0x004fe20000010000 */
[----:B------:R-:W1:Y:S01]  /*7460*/  MUFU.EX2 R153, R153 ;  /* 0x0000009900997308 */ /* 0x000e620000000800 */
[----:B------:R-:W-:Y:S01]  /*7470*/  FMUL.FTZ R40, R40, R4 ;  /* 0x0000000428287220 */ /* 0x000fe20000410000 */
[----:B------:R-:W-:Y:S01]  /*7480*/  FMNMX.FTZ R10, R15, R10, !PT ;  /* 0x0000000a0f0a7209 */ /* 0x000fe20007810000 */
[-C--:B------:R-:W-:Y:S01]  /*7490*/  FMUL.FTZ R41, R41, R4.reuse ;  /* 0x0000000429297220 */ /* 0x080fe20000410000 */
[-C--:B------:R-:W-:Y:S01]  /*74a0*/  FMUL.FTZ R44, R44, R4.reuse ;  /* 0x000000042c2c7220 */ /* 0x080fe20000410000 */
[----:B------:R-:W-:Y:S01]  /*74b0*/  FMUL.FTZ R45, R45, R4 ;  /* 0x000000042d2d7220 */ /* 0x000fe20000410000 */
[----:B------:R-:W-:Y:S01]  /*74c0*/  FMNMX.FTZ R10, R9, R10, !PT ;  /* 0x0000000a090a7209 */ /* 0x000fe20007810000 */
[----:B0-----:R-:W-:Y:S01]  /*74d0*/  FADD.FTZ R2, R14, R2 ;  /* 0x000000020e027221 */ /* 0x001fe20000010000 */
[----:B------:R-:W-:Y:S01]  /*74e0*/  MUFU.EX2 R157, R157 ;  /* 0x0000009d009d7308 */ /* 0x000fe20000000800 */
[----:B------:R-:W-:Y:S01]  /*74f0*/  FMUL.FTZ R48, R48, R4 ;  /* 0x0000000430307220 */ /* 0x000fe20000410000 */
[----:B------:R-:W-:Y:S01]  /*7500*/  FMNMX.FTZ R10, R155, R10, !PT ;  /* 0x0000000a9b0a7209 */ /* 0x000fe20007810000 */
[-C--:B------:R-:W-:Y:S01]  /*7510*/  FMUL.FTZ R49, R49, R4.reuse ;  /* 0x0000000431317220 */ /* 0x080fe20000410000 */
[-C--:B------:R-:W-:Y:S01]  /*7520*/  FMUL.FTZ R52, R52, R4.reuse ;  /* 0x0000000434347220 */ /* 0x080fe20000410000 */
[----:B------:R-:W-:Y:S01]  /*7530*/  FMUL.FTZ R53, R53, R4 ;  /* 0x0000000435357220 */ /* 0x000fe20000410000 */
[----:B------:R-:W-:Y:S01]  /*7540*/  FMNMX.FTZ R10, R156, R10, !PT ;  /* 0x0000000a9c0a7209 */ /* 0x000fe20007810000 */
[----:B------:R-:W-:Y:S01]  /*7550*/  FMUL.FTZ R56, R56, R4 ;  /* 0x0000000438387220 */ /* 0x000fe20000410000 */
[----:B------:R-:W-:Y:S01]  /*7560*/  MUFU.EX2 R158, R158 ;  /* 0x0000009e009e7308 */ /* 0x000fe20000000800 */
[----:B-1----:R-:W-:Y:S01]  /*7570*/  FADD.FTZ R2, R153, R2 ;  /* 0x0000000299027221 */ /* 0x002fe20000010000 */
[----:B------:R-:W-:Y:S01]  /*7580*/  FMNMX.FTZ R10, R159, R10, !PT ;  /* 0x0000000a9f0a7209 */ /* 0x000fe20007810000 */
[-C--:B------:R-:W-:Y:S01]  /*7590*/  FMUL.FTZ R57, R57, R4.reuse ;  /* 0x0000000439397220 */ /* 0x080fe20000410000 */
[-C--:B------:R-:W-:Y:S01]  /*75a0*/  FMUL.FTZ R60, R60, R4.reuse ;  /* 0x000000043c3c7220 */ /* 0x080fe20000410000 */
[----:B------:R-:W-:Y:S01]  /*75b0*/  FMUL.FTZ R61, R61, R4 ;  /* 0x000000043d3d7220 */ /* 0x000fe20000410000 */
[----:B------:R-:W-:Y:S01]  /*75c0*/  FMNMX.FTZ R10, R160, R10, !PT ;  /* 0x0000000aa00a7209 */ /* 0x000fe20007810000 */
[-C--:B------:R-:W-:Y:S01]  /*75d0*/  FMUL.FTZ R64, R64, R4.reuse ;  /* 0x0000000440407220 */ /* 0x080fe20000410000 */
[----:B------:R-:W-:Y:S01]  /*75e0*/  MUFU.EX2 R163, R163 ;  /* 0x000000a300a37308 */ /* 0x000fe20000000800 */
[----:B------:R-:W-:Y:S01]  /*75f0*/  FMUL.FTZ R65, R65, R4 ;  /* 0x0000000441417220 */ /* 0x000fe20000410000 */
        /* <DEDUP_REMOVED lines=63> */
[-C--:B------:R-:W-:Y:S01]  /*79f0*/  FMUL.FTZ R145, R145, R4.reuse ;  /* 0x0000000491917220 */ /* 0x080fe20000410000 */
[-C--:B------:R-:W-:Y:S01]  /*7a00*/  FMUL.FTZ R148, R148, R4.reuse ;  /* 0x0000000494947220 */ /* 0x080fe20000410000 */
[----:B------:R-:W0:Y:S01]  /*7a10*/  SHFL.BFLY PT, R20, R10, 0x2, 0x1f ;  /* 0x0c401f000a147f89 */ /* 0x000e2200000e0000 */
[----:B------:R-:W-:-:S04]  /*7a20*/  FMUL.FTZ R149, R149, R4 ;  /* 0x0000000495957220 */ /* 0x000fc80000410000 */
[----:B------:R-:W-:Y:S08]  /*7a30*/  MUFU.EX2 R181, R181 ;  /* 0x000000b500b57308 */ /* 0x000ff00000000800 */
[----:B------:R-:W-:Y:S08]  /*7a40*/  MUFU.EX2 R184, R184 ;  /* 0x000000b800b87308 */ /* 0x000ff00000000800 */
[----:B------:R-:W-:Y:S01]  /*7a50*/  MUFU.EX2 R186, R186 ;  /* 0x000000ba00ba7308 */ /* 0x000fe20000000800 */
[----:B0-----:R-:W-:-:S05]  /*7a60*/  FMNMX.FTZ R10, R10, R20, !PT ;  /* 0x000000140a0a7209 */ /* 0x001fca0007810000 */
[----:B------:R-:W0:Y:S02]  /*7a70*/  SHFL.BFLY PT, R21, R10, 0x1, 0x1f ;  /* 0x0c201f000a157f89 */ /* 0x000e2400000e0000 */
[----:B------:R1:W2:Y:S08]  /*7a80*/  MUFU.EX2 R20, R154 ;  /* 0x0000009a00147308 */ /* 0x0002b00000000800 */
[----:B------:R-:W-:Y:S01]  /*7a90*/  MUFU.EX2 R188, R188 ;  /* 0x000000bc00bc7308 */ /* 0x000fe20000000800 */
[----:B-1----:R-:W-:-:S07]  /*7aa0*/  F2FP.BF16.F32.PACK_AB R154, R14, R13 ;  /* 0x0000000d0e9a723e */ /* 0x002fce00000010ff */
[----:B------:R-:W-:Y:S01]  /*7ab0*/  MUFU.EX2 R190, R190 ;  /* 0x000000be00be7308 */ /* 0x000fe20000000800 */
[----:B--2---:R-:W-:-:S04]  /*7ac0*/  FADD.FTZ R2, R20, R2 ;  /* 0x0000000214027221 */ /* 0x004fc80000010000 */
[----:B------:R-:W-:Y:S01]  /*7ad0*/  FADD.FTZ R2, R157, R2 ;  /* 0x000000029d027221 */ /* 0x000fe20000010000 */
[----:B0-----:R-:W-:Y:S02]  /*7ae0*/  FMNMX.FTZ R10, R10, R21, !PT ;  /* 0x000000150a0a7209 */ /* 0x001fe40007810000 */
[----:B------:R-:W-:Y:S01]  /*7af0*/  MUFU.EX2 R193, R193 ;  /* 0x000000c100c17308 */ /* 0x000fe20000000800 */
[C---:B------:R-:W-:Y:S01]  /*7b00*/  FADD.FTZ R2, R158.reuse, R2 ;  /* 0x000000029e027221 */ /* 0x040fe20000010000 */
[----:B------:R-:W-:Y:S02]  /*7b10*/  F2FP.BF16.F32.PACK_AB R158, R158, R157 ;  /* 0x0000009d9e9e723e */ /* 0x000fe400000010ff */
[C---:B------:R-:W-:Y:S01]  /*7b20*/  FSETP.NEU.FTZ.AND P2, PT, R10.reuse, -INF , PT ;  /* 0xff8000000a00780b */ /* 0x040fe20003f5d000 */
[C---:B------:R-:W-:Y:S01]  /*7b30*/  FMUL.FTZ R21, R10.reuse, UR4 ;  /* 0x000000040a157c20 */ /* 0x040fe20008410000 */
[----:B------:R-:W-:Y:S02]  /*7b40*/  FADD.FTZ R2, R163, R2 ;  /* 0x00000002a3027221 */ /* 0x000fe40000010000 */
[----:B------:R-:W-:-:S02]  /*7b50*/  FSEL R14, R10, RZ, P2 ;  /* 0x000000ff0a0e7208 */ /* 0x000fc40001000000 */
[----:B------:R-:W-:Y:S01]  /*7b60*/  FSEL R21, R21, RZ, P2 ;  /* 0x000000ff15157208 */ /* 0x000fe20001000000 */
[----:B------:R-:W-:Y:S02]  /*7b70*/  FADD.FTZ R2, R164, R2 ;  /* 0x00000002a4027221 */ /* 0x000fe40000010000 */
[----:B------:R-:W-:Y:S02]  /*7b80*/  FADD.FTZ R5, -R14, R5 ;  /* 0x000000050e057221 */ /* 0x000fe40000010100 */
[--C-:B------:R-:W-:Y:S01]  /*7b90*/  FFMA.FTZ R197, R11, UR4, -R21.reuse ;  /* 0x000000040bc57c23 */ /* 0x100fe20008010815 */
[--C-:B------:R-:W-:Y:S01]  /*7ba0*/  FFMA.FTZ R12, R12, UR4, -R21.reuse ;  /* 0x000000040c0c7c23 */ /* 0x100fe20008010815 */
[----:B------:R-:W-:Y:S01]  /*7bb0*/  FMUL.FTZ R5, R5, UR4 ;  /* 0x0000000405057c20 */ /* 0x000fe20008410000 */
        /* <DEDUP_REMOVED lines=17> */
[----:B------:R-:W-:Y:S01]  /*7cd0*/  FADD.FTZ R2, R167, R2 ;  /* 0x00000002a7027221 */ /* 0x000fe20000010000 */
[----:B------:R-:W-:Y:S01]  /*7ce0*/  F2FP.BF16.F32.PACK_AB R162, R168, R167 ;  /* 0x000000a7a8a2723e */ /* 0x000fe200000010ff */
[----:B------:R-:W1:Y:S01]  /*7cf0*/  MUFU.EX2 R12, R12 ;  /* 0x0000000c000c7308 */ /* 0x000e620000000800 */
[--C-:B------:R-:W-:Y:S01]  /*7d00*/  FFMA.FTZ R178, R178, UR4, -R21.reuse ;  /* 0x00000004b2b27c23 */ /* 0x100fe20008010815 */
[----:B------:R-:W-:Y:S01]  /*7d10*/  FADD.FTZ R2, R168, R2 ;  /* 0x00000002a8027221 */ /* 0x000fe20000010000 */
[--C-:B------:R-:W-:Y:S01]  /*7d20*/  FFMA.FTZ R179, R179, UR4, -R21.reuse ;  /* 0x00000004b3b37c23 */ /* 0x100fe20008010815 */
[--C-:B------:R-:W-:Y:S01]  /*7d30*/  FFMA.FTZ R182, R182, UR4, -R21.reuse ;  /* 0x00000004b6b67c23 */ /* 0x100fe20008010815 */
[----:B------:R-:W-:Y:S01]  /*7d40*/  FFMA.FTZ R183, R183, UR4, -R21 ;  /* 0x00000004b7b77c23 */ /* 0x000fe20008010815 */
[----:B------:R-:W-:Y:S01]  /*7d50*/  FADD.FTZ R2, R171, R2 ;  /* 0x00000002ab027221 */ /* 0x000fe20000010000 */
[C---:B------:R-:W-:Y:S01]  /*7d60*/  F2FP.BF16.F32.PACK_AB R164, R172.reuse, R171 ;  /* 0x000000abaca4723e */ /* 0x040fe200000010ff */
[----:B------:R-:W2:Y:S01]  /*7d70*/  MUFU.EX2 R196, R196 ;  /* 0x000000c400c47308 */ /* 0x000ea20000000800 */
[----:B0-----:R-:W-:Y:S01]  /*7d80*/  FFMA.FTZ R0, R5, R0, R197 ;  /* 0x0000000005007223 */ /* 0x001fe200000100c5 */
[----:B------:R-:W-:Y:S01]  /*7d90*/  FADD.FTZ R2, R172, R2 ;  /* 0x00000002ac027221 */ /* 0x000fe20000010000 */
[--C-:B------:R-:W-:Y:S01]  /*7da0*/  FFMA.FTZ R185, R185, UR4, -R21.reuse ;  /* 0x00000004b9b97c23 */ /* 0x100fe20008010815 */
[--C-:B------:R-:W-:Y:S01]  /*7db0*/  FFMA.FTZ R187, R187, UR4, -R21.reuse ;  /* 0x00000004bbbb7c23 */ /* 0x100fe20008010815 */
[--C-:B------:R-:W-:Y:S01]  /*7dc0*/  FFMA.FTZ R189, R189, UR4, -R21.reuse ;  /* 0x00000004bdbd7c23 */ /* 0x100fe20008010815 */
[----:B------:R-:W-:Y:S01]  /*7dd0*/  FADD.FTZ R2, R175, R2 ;  /* 0x00000002af027221 */ /* 0x000fe20000010000 */
[----:B------:R-:W-:Y:S01]  /*7de0*/  FFMA.FTZ R21, R191, UR4, -R21 ;  /* 0x00000004bf157c23 */ /* 0x000fe20008010815 */
[----:B------:R-:W0:Y:S01]  /*7df0*/  MUFU.EX2 R15, R15 ;  /* 0x0000000f000f7308 */ /* 0x000e220000000800 */
[----:B-1----:R-:W-:Y:S01]  /*7e00*/  FADD.FTZ R0, R12, R0 ;  /* 0x000000000c007221 */ /* 0x002fe20000010000 */
[C---:B------:R-:W-:Y:S01]  /*7e10*/  FADD.FTZ R2, R177.reuse, R2 ;  /* 0x00000002b1027221 */ /* 0x040fe20000010000 */
[----:B------:R-:W-:Y:S01]  /*7e20*/  F2FP.BF16.F32.PACK_AB R166, R177, R175 ;  /* 0x000000afb1a6723e */ /* 0x000fe200000010ff */
[----:B------:R-:W-:Y:S01]  /*7e30*/  FMUL.FTZ R26, R26, R5 ;  /* 0x000000051a1a7220 */ /* 0x000fe20000410000 */
[----:B------:R-:W-:Y:S01]  /*7e40*/  F2FP.BF16.F32.PACK_AB R156, R20, R153 ;  /* 0x00000099149c723e */ /* 0x000fe200000010ff */
[----:B------:R-:W-:Y:S01]  /*7e50*/  FADD.FTZ R2, R180, R2 ;  /* 0x00000002b4027221 */ /* 0x000fe20000010000 */
[C---:B------:R-:W-:Y:S01]  /*7e60*/  F2FP.BF16.F32.PACK_AB R168, R181.reuse, R180 ;  /* 0x000000b4b5a8723e */ /* 0x040fe200000010ff */
[----:B------:R-:W1:Y:S01]  /*7e70*/  MUFU.EX2 R157, R195 ;  /* 0x000000c3009d7308 */ /* 0x000e620000000800 */
[----:B--2---:R-:W-:Y:S01]  /*7e80*/  FADD.FTZ R0, R196, R0 ;  /* 0x00000000c4007221 */ /* 0x004fe20000010000 */
[----:B------:R-:W-:Y:S01]  /*7e90*/  FADD.FTZ R2, R181, R2 ;  /* 0x00000002b5027221 */ /* 0x000fe20000010000 */
[----:B------:R-:W-:Y:S01]  /*7ea0*/  F2FP.BF16.F32.PACK_AB R170, R186, R184 ;  /* 0x000000b8baaa723e */ /* 0x000fe200000010ff */
[----:B------:R-:W-:Y:S01]  /*7eb0*/  FMUL.FTZ R27, R27, R5 ;  /* 0x000000051b1b7220 */ /* 0x000fe20000410000 */
[----:B------:R-:W-:Y:S01]  /*7ec0*/  F2FP.BF16.F32.PACK_AB R172, R190, R188 ;  /* 0x000000bcbeac723e */ /* 0x000fe200000010ff */
[----:B------:R-:W-:Y:S01]  /*7ed0*/  FADD.FTZ R2, R184, R2 ;  /* 0x00000002b8027221 */ /* 0x000fe20000010000 */
[----:B------:R-:W-:Y:S01]  /*7ee0*/  F2FP.BF16.F32.PACK_AB R153, R12, R197 ;  /* 0x000000c50c99723e */ /* 0x000fe200000010ff */
[----:B------:R2:W3:Y:S01]  /*7ef0*/  MUFU.EX2 R13, R155 ;  /* 0x0000009b000d7308 */ /* 0x0004e20000000800 */
[----:B0-----:R-:W-:Y:S01]  /*7f00*/  FADD.FTZ R0, R15, R0 ;  /* 0x000000000f007221 */ /* 0x001fe20000010000 */
[----:B------:R-:W-:Y:S01]  /*7f10*/  FADD.FTZ R2, R186, R2 ;  /* 0x00000002ba027221 */ /* 0x000fe20000010000 */
[-C--:B------:R-:W-:Y:S01]  /*7f20*/  FMUL.FTZ R30, R30, R5.reuse ;  /* 0x000000051e1e7220 */ /* 0x080fe20000410000 */
[-C--:B------:R-:W-:Y:S01]  /*7f30*/  FMUL.FTZ R31, R31, R5.reuse ;  /* 0x000000051f1f7220 */ /* 0x080fe20000410000 */
[-C--:B------:R-:W-:Y:S01]  /*7f40*/  FMUL.FTZ R34, R34, R5.reuse ;  /* 0x0000000522227220 */ /* 0x080fe20000410000 */
[----:B------:R-:W-:Y:S01]  /*7f50*/  FADD.FTZ R2, R188, R2 ;  /* 0x00000002bc027221 */ /* 0x000fe20000010000 */
[-C--:B------:R-:W-:Y:S01]  /*7f60*/  FMUL.FTZ R35, R35, R5.reuse ;  /* 0x0000000523237220 */ /* 0x080fe20000410000 */
[----:B------:R-:W0:Y:S01]  /*7f70*/  MUFU.EX2 R192, R192 ;  /* 0x000000c000c07308 */ /* 0x000e220000000800 */
[----:B-1----:R-:W-:Y:S01]  /*7f80*/  FADD.FTZ R0, R157, R0 ;  /* 0x000000009d007221 */ /* 0x002fe20000010000 */
[----:B------:R-:W-:Y:S01]  /*7f90*/  FADD.FTZ R2, R190, R2 ;  /* 0x00000002be027221 */ /* 0x000fe20000010000 */
[----:B--2---:R-:W-:Y:S01]  /*7fa0*/  F2FP.BF16.F32.PACK_AB R155, R15, R196 ;  /* 0x000000c40f9b723e */ /* 0x004fe200000010ff */
[-C--:B------:R-:W-:Y:S01]  /*7fb0*/  FMUL.FTZ R38, R38, R5.reuse ;  /* 0x0000000526267220 */ /* 0x080fe20000410000 */
[-C--:B------:R-:W-:Y:S01]  /*7fc0*/  FMUL.FTZ R39, R39, R5.reuse ;  /* 0x0000000527277220 */ /* 0x080fe20000410000 */
[----:B------:R-:W-:Y:S01]  /*7fd0*/  FADD.FTZ R2, R193, R2 ;  /* 0x00000002c1027221 */ /* 0x000fe20000010000 */
        /* <DEDUP_REMOVED lines=105> */
[----:B------:R-:W-:Y:S06]  /*8670*/  @!P0 BRA `(.L_x_11410) ;  /* 0x0000000000048947 */ /* 0x000fec0003800000 */
[----:B------:R-:W-:Y:S01]  /*8680*/  BPT.TRAP 0x1 ;  /* 0x000000040000795c */ /* 0x000fe20000300000 */
.L_x_11410:
[----:B------:R0:W1:Y:S01]  /*8690*/  SYNCS.PHASECHK.TRANS64.TRYWAIT P2, [UR23+0x22850], R7 ;  /* 0x02285007ff0075a7 */ /* 0x0000620008040157 */
[----:B------:R-:W-:Y:S05]  /*86a0*/  @!P0 BRA `(.L_x_11411) ;  /* 0x0000000000048947 */ /* 0x000fea0003800000 */
[----:B------:R-:W-:Y:S01]  /*86b0*/  BPT.TRAP 0x1 ;  /* 0x000000040000795c */ /* 0x000fe20000300000 */
.L_x_11411:
[----:B-1----:R-:W-:Y:S05]  /*86c0*/  @P2 BRA `(.L_x_11412) ;  /* 0x0000000000082947 */ /* 0x002fea0003800000 */
[----:B------:R-:W1:Y:S02]  /*86d0*/  SYNCS.PHASECHK.TRANS64.TRYWAIT P2, [UR23+0x22850], R7 ;  /* 0x02285007ff0075a7 */ /* 0x000e640008040157 */
[----:B-1----:R-:W-:Y:S05]  /*86e0*/  @!P2 BRA `(.L_x_11413) ;  /* 0x0000012000aca947 */ /* 0x002fea0003800000 */
.L_x_11412:
[----:B------:R-:W2:Y:S01]  /*86f0*/  S2R R4, SR_TID.X ;  /* 0x0000000000047919 */ /* 0x000ea20000002100 */
[----:B------:R-:W-:Y:S01]  /*8700*/  UIMAD UR5, UR39, 0xc00, UR25 ;  /* 0x00000c00270578a4 */ /* 0x000fe2000f8e0219 */
[C---:B------:R-:W-:Y:S01]  /*8710*/  ISETP.GT.AND P2, PT, R3.reuse, UR15, PT ;  /* 0x0000000f03007c0c */ /* 0x040fe2000bf44270 */
[----:B------:R-:W-:Y:S01]  /*8720*/  UMOV UR7, 0x40000040 ;  /* 0x4000004000077882 */ /* 0x000fe20000000000 */
[----:B-1----:R-:W-:Y:S02]  /*8730*/  @!P1 VIADD R176, R176, 0x22860 ;  /* 0x00022860b0b09836 */ /* 0x002fe40000000000 */
[----:B------:R-:W-:Y:S02]  /*8740*/  VIADD R3, R3, 0xffffffff ;  /* 0xffffffff03037836 */ /* 0x000fe40000000000 */
[----:B------:R-:W-:Y:S01]  /*8750*/  UMOV UR6, UR5 ;  /* 0x0000000500067c82 */ /* 0x000fe20008000000 */
[----:B------:R-:W-:Y:S01]  /*8760*/  @!P1 PRMT R176, RZ, 0x654, R176 ;  /* 0x00000654ffb09816 */ /* 0x000fe200000000b0 */
[----:B------:R-:W-:Y:S01]  /*8770*/  IMAD.MOV.U32 R5, RZ, RZ, R10 ;  /* 0x000000ffff057224 */ /* 0x000fe200078e000a */
[----:B--2---:R-:W-:-:S05]  /*8780*/  SHF.R.U32.HI R4, RZ, 0x7, R4 ;  /* 0x00000007ff047819 */ /* 0x004fca0000011604 */
[----:B------:R-:W-:-:S05]  /*8790*/  VIADD R4, R4, 0x8 ;  /* 0x0000000804047836 */ /* 0x000fca0000000000 */
[----:B------:R1:W-:Y:S02]  /*87a0*/  BAR.SYNC.DEFER_BLOCKING R4, 0x100 ;  /* 0x000400040000751d */ /* 0x0003e40000010000 */
[----:B-1----:R-:W-:-:S04]  /*87b0*/  IMAD.MOV.U32 R4, RZ, RZ, R8 ;  /* 0x000000ffff047224 */ /* 0x002fc800078e0008 */
        /* <DEDUP_REMOVED lines=37> */
.L_x_11397:
[----:B------:R-:W-:Y:S01]  /*8a10*/  ULDC UR5, c[0x0][0x448] ;  /* 0x0001120000057ab9 */ /* 0x000fe20000000800 */
[----:B0-----:R-:W-:Y:S01]  /*8a20*/  IADD3 R7, R19, 0x1, -R17 ;  /* 0x0000000113077810 */ /* 0x001fe20007ffe811 */
[----:B------:R-:W-:Y:S01]  /*8a30*/  UISETP.NE.AND UP0, UPT, UR5, 0x1, UPT ;  /* 0x000000010500788c */ /* 0x000fe2000bf05270 */
[----:B------:R-:W-:Y:S02]  /*8a40*/  ULDC UR11, c[0x0][0x9e4] ;  /* 0x00027900000b7ab9 */ /* 0x000fe40000000800 */
[----:B------:R-:W-:Y:S01]  /*8a50*/  R2UR UR10, R7 ;  /* 0x00000000070a72ca */ /* 0x000fe200000e0000 */
[----:B------:R-:W-:Y:S02]  /*8a60*/  UISETP.GE.AND UP1, UPT, UR11, 0x1, UPT ;  /* 0x000000010b00788c */ /* 0x000fe4000bf26270 */
[----:B------:R-:W-:-:S04]  /*8a70*/  UIADD3 UR5, UR43, 0x7f, URZ ;  /* 0x0000007f2b057890 */ /* 0x000fc8000fffe03f */
[----:B------:R-:W-:Y:S01]  /*8a80*/  PLOP3.LUT P2, PT, PT, PT, UP1, 0x40, 0x0 ;  /* 0x000000000000781c */ /* 0x000fe20003f4e818 */
[----:B------:R-:W-:Y:S01]  /*8a90*/  @UP0 ULDC UR6, c[0x0][0x44c] ;  /* 0x0001130000060ab9 */ /* 0x000fe20000000800 */
[----:B------:R-:W-:Y:S01]  /*8aa0*/  @UP0 ULDC UR14, c[0x0][0x450] ;  /* 0x00011400000e0ab9 */ /* 0x000fe20000000800 */
[----:B------:R-:W-:-:S04]  /*8ab0*/  UIMAD.WIDE.U32 UR6, UR5, UR6, URZ ;  /* 0x00000006050672a5 */ /* 0x000fc8000f8e003f */
[----:B------:R-:W-:-:S04]  /*8ac0*/  @UP0 USHF.R.U32.HI UR5, URZ, UR14, UR7 ;  /* 0x0000000e3f050299 */ /* 0x000fc80008011607 */
[----:B------:R-:W-:-:S03]  /*8ad0*/  UIADD3 UR5, UR10, UR5, URZ ;  /* 0x000000050a057290 */ /* 0x000fc6000fffe03f */
[----:B------:R-:W-:Y:S02]  /*8ae0*/  ULDC UR10, c[0x0][0x9dc] ;  /* 0x00027700000a7ab9 */ /* 0x000fe40000000800 */
        /* <DEDUP_REMOVED lines=12> */
.L_x_11416:
[----:B------:R-:W-:-:S11]  /*8bb0*/  UISETP.NE.AND UP2, UPT, UR11, 0x1, UPT ;  /* 0x000000010b00788c */ /* 0x000fd6000bf45270 */
[----:B------:R-:W-:Y:S02]  /*8bc0*/  @UP2 ULDC.64 UR14, c[0x0][0x9e8] ;  /* 0x00027a00000e2ab9 */ /* 0x000fe40000000a00 */
[----:B------:R-:W-:-:S04]  /*8bd0*/  UIMAD.WIDE.U32 UR6, UR5, UR14, URZ ;  /* 0x0000000e050672a5 */ /* 0x000fc8000f8e003f */
[----:B------:R-:W-:-:S12]  /*8be0*/  @UP2 USHF.R.U32.HI UR5, URZ, UR15, UR7 ;  /* 0x0000000f3f052299 */ /* 0x000fd80008011607 */
.L_x_11417:
[----:B------:R-:W-:-:S04]  /*8bf0*/  UIMAD UR5, UR5, UR11, URZ ;  /* 0x0000000b050572a4 */ /* 0x000fc8000f8e023f */
[----:B------:R-:W-:-:S04]  /*8c00*/  UISETP.LT.AND UP2, UPT, UR10, UR5, UPT ;  /* 0x000000050a00728c */ /* 0x000fc8000bf41270 */
[----:B------:R-:W-:-:S12]  /*8c10*/  USEL UR10, UR10, UR5, !UP2 ;  /* 0x000000050a0a7287 */ /* 0x000fd8000d000000 */
.L_x_11415:
        /* <DEDUP_REMOVED lines=13> */
.L_x_11427:
[----:B------:R-:W-:Y:S01]  /*8cf0*/  UIADD3 UR39, UR39, 0x1, URZ ;  /* 0x0000000127277890 */ /* 0x000fe2000fffe03f */
[C---:B------:R-:W-:Y:S01]  /*8d00*/  ISETP.GT.AND P2, PT, R7.reuse, UR5, PT ;  /* 0x0000000507007c0c */ /* 0x040fe2000bf44270 */
[----:B------:R-:W-:Y:S02]  /*8d10*/  VIADD R7, R7, 0xffffffff ;  /* 0xffffffff07077836 */ /* 0x000fe40000000000 */
[----:B------:R-:W-:-:S04]  /*8d20*/  UISETP.NE.AND UP2, UPT, UR39, 0x2, UPT ;  /* 0x000000022700788c */ /* 0x000fc8000bf45270 */
[----:B------:R-:W-:Y:S02]  /*8d30*/  USEL UR6, URZ, 0x1, UP2 ;  /* 0x000000013f067887 */ /* 0x000fe40009000000 */
[----:B------:R-:W-:Y:S02]  /*8d40*/  USEL UR39, UR39, URZ, UP2 ;  /* 0x0000003f27277287 */ /* 0x000fe40009000000 */
[----:B------:R-:W-:Y:S01]  /*8d50*/  ULOP3.LUT UR38, UR38, UR6, URZ, 0x3c, !UPT ;  /* 0x0000000626267292 */ /* 0x000fe2000f8e3c3f */
[----:B0-----:R-:W-:Y:S11]  /*8d60*/  @!P0 BRA `(.L_x_11419) ;  /* 0x0000000000048947 */ /* 0x001ff60003800000 */
[----:B------:R-:W-:Y:S01]  /*8d70*/  BPT.TRAP 0x1 ;  /* 0x000000040000795c */ /* 0x000fe20000300000 */
.L_x_11419:
[----:B------:R-:W0:Y:S01]  /*8d80*/  S2UR UR7, SR_CgaCtaId ;  /* 0x00000000000779c3 */ /* 0x000e220000008800 */
[----:B------:R-:W-:Y:S01]  /*8d90*/  UMOV UR6, 0x400 ;  /* 0x0000040000067882 */ /* 0x000fe20000000000 */
[----:B------:R-:W-:-:S05]  /*8da0*/  IMAD.U32 R3, RZ, RZ, UR38 ;  /* 0x00000026ff037e24 */ /* 0x000fca000f8e00ff */
[----:B------:R-:W-:Y:S01]  /*8db0*/  SHF.L.U32 R3, R3, 0x1f, RZ ;  /* 0x0000001f03037819 */ /* 0x000fe200000006ff */
[----:B0-----:R-:W-:-:S04]  /*8dc0*/  ULEA UR6, UR7, UR6, 0x18 ;  /* 0x0000000607067291 */ /* 0x001fc8000f8ec03f */
[----:B------:R-:W-:-:S09]  /*8dd0*/  ULEA UR6, UR39, UR6, 0x3 ;  /* 0x0000000627067291 */ /* 0x000fd2000f8e183f */
[----:B------:R0:W2:Y:S01]  /*8de0*/  SYNCS.PHASECHK.TRANS64.TRYWAIT P3, [UR6+0x22830], R3 ;  /* 0x02283003ff0075a7 */ /* 0x0000a20008060146 */
[----:B------:R-:W-:Y:S05]  /*8df0*/  @!P0 BRA `(.L_x_11420) ;  /* 0x0000000000048947 */ /* 0x000fea0003800000 */
[----:B------:R-:W-:Y:S01]  /*8e00*/  BPT.TRAP 0x1 ;  /* 0x000000040000795c */ /* 0x000fe20000300000 */
.L_x_11420:
[----:B--2---:R-:W-:Y:S05]  /*8e10*/  @P3 BRA `(.L_x_11421) ;  /* 0x0000000000083947 */ /* 0x004fea0003800000 */
[----:B------:R-:W2:Y:S02]  /*8e20*/  SYNCS.PHASECHK.TRANS64.TRYWAIT P3, [UR6+0x22830], R3 ;  /* 0x02283003ff0075a7 */ /* 0x000ea40008060146 */
[----:B--2---:R-:W-:Y:S05]  /*8e30*/  @!P3 BRA `(.L_x_11422) ;  /* 0x0000011800ecb947 */ /* 0x004fea0003800000 */
.L_x_11421:
[----:B------:R-:W-:Y:S01]  /*8e40*/  UIMAD UR14, UR39, 0x300, UR24 ;  /* 0x00000300270e78a4 */ /* 0x000fe2000f8e0218 */
[----:B-1----:R-:W-:Y:S01]  /*8e50*/  WARPGROUP.ARRIVE ;  /* 0x00000000000079c5 */ /* 0x002fe20000000000 */
[----:B------:R-:W-:Y:S01]  /*8e60*/  UMOV UR15, 0x40000040 ;  /* 0x40000040000f7882 */ /* 0x000fe20000000000 */
[----:B------:R-:W-:Y:S01]  /*8e70*/  UMOV UR19, 0x40000040 ;  /* 0x4000004000137882 */ /* 0x000fe20000000000 */
[----:B------:R-:W-:-:S03]  /*8e80*/  UIADD3 UR18, UR14, 0x2, URZ ;  /* 0x000000020e127890 */ /* 0x000fc6000fffe03f */
[----:B------:R-:W1:Y:S01]  /*8e90*/  S2R R234, SR_TID.X ;  /* 0x0000000000ea7919 */ /* 0x000e620000002100 */
[----:B------:R-:W-:Y:S01]  /*8ea0*/  UIADD3 UR22, UR14, 0x4, URZ ;  /* 0x000000040e167890 */ /* 0x000fe2000fffe03f */
[----:B------:R-:W-:Y:S01]  /*8eb0*/  UMOV UR23, 0x40000040 ;  /* 0x4000004000177882 */ /* 0x000fe20000000000 */
[----:B------:R-:W-:Y:S01]  /*8ec0*/  HGMMA.64x96x16.F32.BF16 R152, gdesc[UR12], RZ, !UPT, gsb0 ;  /* 0x016000000c9879f0 */ /* 0x000fe2000c0018ff */
[----:B------:R-:W-:Y:S01]  /*8ed0*/  UIADD3 UR10, UR14, 0x6, URZ ;  /* 0x000000060e0a7890 */ /* 0x000fe2000fffe03f */
[----:B------:R-:W-:Y:S01]  /*8ee0*/  UMOV UR11, 0x40000040 ;  /* 0x40000040000b7882 */ /* 0x000fe20000000000 */
[----:B-1----:R-:W-:Y:S01]  /*8ef0*/  SHF.R.U32.HI R234, RZ, 0x7, R234 ;  /* 0x00000007ffea7819 */ /* 0x002fe200000116ea */
        /* <DEDUP_REMOVED lines=49> */
[----:B---3--:R-:W-:Y:S01]  /*9210*/  FMNMX.FTZ R4, R10, R4, !PT ;  /* 0x000000040a047209 */ /* 0x008fe20007810000 */
[----:B------:R-:W-:Y:S01]  /*9220*/  FMUL.FTZ R184, R194, UR27 ;  /* 0x0000001bc2b87c20 */ /* 0x000fe20008410000 */
[----:B------:R-:W-:-:S05]  /*9230*/  FMUL.FTZ R185, R195, UR27 ;  /* 0x0000001bc3b97c20 */ /* 0x000fca0008410000 */
        /* <DEDUP_REMOVED lines=38> */
[----:B------:R-:W-:Y:S01]  /*94a0*/  MUFU.TANH R176, R176 ;  /* 0x000000b000b07308 */ /* 0x000fe20000002400 */
[----:B-1----:R-:W-:-:S07]  /*94b0*/  FMNMX.FTZ R4, R177, R4, !PT ;  /* 0x00000004b1047209 */ /* 0x002fce0007810000 */
        /* <DEDUP_REMOVED lines=168> */
[----:B------:R-:W-:Y:S01]  /*9f40*/  MUFU.EX2 R13, R13 ;  /* 0x0000000d000d7308 */ /* 0x000fe20000000800 */
[----:B--2---:R-:W-:-:S05]  /*9f50*/  FMNMX.FTZ R5, R187, R5, !PT ;  /* 0x00000005bb057209 */ /* 0x004fca0007810000 */
[----:B------:R-:W1:Y:S02]  /*9f60*/  SHFL.BFLY PT, R188, R5, 0x2, 0x1f ;  /* 0x0c401f0005bc7f89 */ /* 0x000e6400000e0000 */
[----:B------:R-:W-:Y:S08]  /*9f70*/  MUFU.EX2 R14, R14 ;  /* 0x0000000e000e7308 */ /* 0x000ff00000000800 */
[----:B------:R-:W-:Y:S08]  /*9f80*/  MUFU.EX2 R189, R160 ;  /* 0x000000a000bd7308 */ /* 0x000ff00000000800 */
[----:B------:R-:W-:Y:S01]  /*9f90*/  MUFU.EX2 R15, R15 ;  /* 0x0000000f000f7308 */ /* 0x000fe20000000800 */
[----:B-1----:R-:W-:-:S07]  /*9fa0*/  FMNMX.FTZ R5, R5, R188, !PT ;  /* 0x000000bc05057209 */ /* 0x002fce0007810000 */
[----:B------:R1:W-:Y:S01]  /*9fb0*/  MUFU.EX2 R188, R156 ;  /* 0x0000009c00bc7308 */ /* 0x0003e20000000800 */
[----:B------:R-:W2:Y:S07]  /*9fc0*/  SHFL.BFLY PT, R192, R5, 0x1, 0x1f ;  /* 0x0c201f0005c07f89 */ /* 0x000eae00000e0000 */
[----:B------:R-:W-:Y:S08]  /*9fd0*/  MUFU.EX2 R20, R20 ;  /* 0x0000001400147308 */ /* 0x000ff00000000800 */
[----:B------:R-:W-:Y:S08]  /*9fe0*/  MUFU.EX2 R21, R21 ;  /* 0x0000001500157308 */ /* 0x000ff00000000800 */
[----:B------:R-:W-:Y:S01]  /*9ff0*/  MUFU.EX2 R167, R167 ;  /* 0x000000a700a77308 */ /* 0x000fe20000000800 */
[----:B--2---:R-:W-:-:S05]  /*a000*/  FMNMX.FTZ R5, R5, R192, !PT ;  /* 0x000000c005057209 */ /* 0x004fca0007810000 */
[C---:B-1----:R-:W-:Y:S01]  /*a010*/  FADD.FTZ R156, -R5.reuse, R8 ;  /* 0x00000008059c7221 */ /* 0x042fe20000010100 */
        /* <DEDUP_REMOVED lines=8> */
[----:B------:R0:W1:Y:S01]  /*a0a0*/  MUFU.EX2 R9, R156 ;  /* 0x0000009c00097308 */ /* 0x0000620000000800 */
        /* <DEDUP_REMOVED lines=16> */
[--C-:B------:R-:W-:Y:S01]  /*a1b0*/  FFMA.FTZ R183, R183, UR4, -R8.reuse ;  /* 0x00000004b7b77c23 */ /* 0x100fe20008010808 */
[--C-:B------:R-:W-:Y:S01]  /*a1c0*/  FFMA.FTZ R184, R184, UR4, -R8.reuse ;  /* 0x00000004b8b87c23 */ /* 0x100fe20008010808 */
[--C-:B------:R-:W-:Y:S01]  /*a1d0*/  FFMA.FTZ R185, R185, UR4, -R8.reuse ;  /* 0x00000004b9b97c23 */ /* 0x100fe20008010808 */
[--C-:B------:R-:W-:Y:S01]  /*a1e0*/  FFMA.FTZ R186, R186, UR4, -R8.reuse ;  /* 0x00000004baba7c23 */ /* 0x100fe20008010808 */
[----:B------:R-:W-:Y:S01]  /*a1f0*/  FFMA.FTZ R8, R187, UR4, -R8 ;  /* 0x00000004bb087c23 */ /* 0x000fe20008010808 */
[----:B0-----:R-:W-:Y:S01]  /*a200*/  FADD.FTZ R156, R12, R171 ;  /* 0x000000ab0c9c7221 */ /* 0x001fe20000010000 */
[-C--:B-1----:R-:W-:Y:S01]  /*a210*/  FMUL.FTZ R26, R26, R9.reuse ;  /* 0x000000091a1a7220 */ /* 0x082fe20000410000 */
[----:B------:R0:W1:Y:S01]  /*a220*/  MUFU.EX2 R187, R158 ;  /* 0x0000009e00bb7308 */ /* 0x0000620000000800 */
[----:B--2---:R-:W-:Y:S01]  /*a230*/  FFMA.FTZ R0, R9, R0, R176 ;  /* 0x0000000009007223 */ /* 0x004fe200000100b0 */
[----:B------:R-:W-:Y:S01]  /*a240*/  FADD.FTZ R156, R13, R156 ;  /* 0x0000009c0d9c7221 */ /* 0x000fe20000010000 */
        /* <DEDUP_REMOVED lines=13> */
[----:B------:R0:W-:Y:S01]  /*a320*/  MUFU.EX2 R171, R2 ;  /* 0x0000000200ab7308 */ /* 0x0001e20000000800 */
[----:B-1----:R-:W-:Y:S01]  /*a330*/  FADD.FTZ R0, R187, R0 ;  /* 0x00000000bb007221 */ /* 0x002fe20000010000 */
[-C--:B------:R-:W-:Y:S01]  /*a340*/  FMUL.FTZ R47, R47, R9.reuse ;  /* 0x000000092f2f7220 */ /* 0x080fe20000410000 */
[-C--:B------:R-:W-:Y:S01]  /*a350*/  FMUL.FTZ R50, R50, R9.reuse ;  /* 0x0000000932327220 */ /* 0x080fe20000410000 */
[-C--:B------:R-:W-:Y:S01]  /*a360*/  FMUL.FTZ R51, R51, R9.reuse ;  /* 0x0000000933337220 */ /* 0x080fe20000410000 */
[-C--:B------:R-:W-:Y:S01]  /*a370*/  FMUL.FTZ R54, R54, R9.reuse ;  /* 0x0000000936367220 */ /* 0x080fe20000410000 */
[-C--:B------:R-:W-:Y:S01]  /*a380*/  FMUL.FTZ R55, R55, R9.reuse ;  /* 0x0000000937377220 */ /* 0x080fe20000410000 */
[----:B------:R-:W-:Y:S01]  /*a390*/  FMUL.FTZ R58, R58, R9 ;  /* 0x000000093a3a7220 */ /* 0x000fe20000410000 */
[----:B------:R1:W3:Y:S01]  /*a3a0*/  MUFU.EX2 R192, R162 ;  /* 0x000000a200c07308 */ /* 0x0002e20000000800 */
[----:B0-----:R-:W-:Y:S01]  /*a3b0*/  FADD.FTZ R2, R14, R156 ;  /* 0x0000009c0e027221 */ /* 0x001fe20000010000 */
[----:B--2---:R-:W-:Y:S01]  /*a3c0*/  FADD.FTZ R0, R159, R0 ;  /* 0x000000009f007221 */ /* 0x004fe20000010000 */
[----:B------:R-:W-:Y:S01]  /*a3d0*/  F2FP.BF16.F32.PACK_AB R156, R13, R12 ;  /* 0x0000000c0d9c723e */ /* 0x000fe200000010ff */
[----:B------:R-:W-:-:S02]  /*a3e0*/  IMAD.U32 R12, RZ, RZ, UR6 ;  /* 0x00000006ff0c7e24 */ /* 0x000fc4000f8e00ff */
[----:B------:R-:W-:Y:S01]  /*a3f0*/  FADD.FTZ R2, R15, R2 ;  /* 0x000000020f027221 */ /* 0x000fe20000010000 */
[-C--:B------:R-:W-:Y:S01]  /*a400*/  FMUL.FTZ R59, R59, R9.reuse ;  /* 0x000000093b3b7220 */ /* 0x080fe20000410000 */
[----:B------:R-:W-:Y:S01]  /*a410*/  FMUL.FTZ R62, R62, R9 ;  /* 0x000000093e3e7220 */ /* 0x000fe20000410000 */
[----:B------:R-:W0:Y:S01]  /*a420*/  MUFU.EX2 R163, R163 ;  /* 0x000000a300a37308 */ /* 0x000e220000000800 */
[----:B------:R-:W-:Y:S01]  /*a430*/  FADD.FTZ R2, R20, R2 ;  /* 0x0000000214027221 */ /* 0x000fe20000010000 */
[----:B------:R-:W-:Y:S01]  /*a440*/  @!P1 VIADD R15, R12, 0x22840 ;  /* 0x000228400c0f9836 */ /* 0x000fe20000000000 */
[----:B-1----:R-:W-:Y:S01]  /*a450*/  F2FP.BF16.F32.PACK_AB R162, R153, R167 ;  /* 0x000000a799a2723e */ /* 0x002fe200000010ff */
[-C--:B------:R-:W-:Y:S01]  /*a460*/  FMUL.FTZ R63, R63, R9.reuse ;  /* 0x000000093f3f7220 */ /* 0x080fe20000410000 */
[----:B------:R-:W-:Y:S01]  /*a470*/  FADD.FTZ R2, R21, R2 ;  /* 0x0000000215027221 */ /* 0x000fe20000010000 */
[-C--:B------:R-:W-:Y:S01]  /*a480*/  FMUL.FTZ R66, R66, R9.reuse ;  /* 0x0000000942427220 */ /* 0x080fe20000410000 */
[----:B------:R-:W-:Y:S01]  /*a490*/  @!P1 PRMT R15, RZ, 0x654, R15 ;  /* 0x00000654ff0f9816 */ /* 0x000fe2000000000f */
[----:B------:R-:W1:Y:S01]  /*a4a0*/  MUFU.EX2 R193, R166 ;  /* 0x000000a600c17308 */ /* 0x000e620000000800 */
[----:B------:R-:W-:Y:S01]  /*a4b0*/  FADD.FTZ R2, R167, R2 ;  /* 0x00000002a7027221 */ /* 0x000fe20000010000 */
[----:B---3--:R-:W-:Y:S01]  /*a4c0*/  FADD.FTZ R0, R192, R0 ;  /* 0x00000000c0007221 */ /* 0x008fe20000010000 */
[-C--:B------:R-:W-:Y:S01]  /*a4d0*/  FMUL.FTZ R67, R67, R9.reuse ;  /* 0x0000000943437220 */ /* 0x080fe20000410000 */
[-C--:B------:R-:W-:Y:S01]  /*a4e0*/  FMUL.FTZ R70, R70, R9.reuse ;  /* 0x0000000946467220 */ /* 0x080fe20000410000 */
[----:B------:R-:W-:Y:S01]  /*a4f0*/  FADD.FTZ R2, R153, R2 ;  /* 0x0000000299027221 */ /* 0x000fe20000010000 */
[-C--:B------:R-:W-:Y:S01]  /*a500*/  FMUL.FTZ R71, R71, R9.reuse ;  /* 0x0000000947477220 */ /* 0x080fe20000410000 */
[-C--:B------:R-:W-:Y:S01]  /*a510*/  FMUL.FTZ R74, R74, R9.reuse ;  /* 0x000000094a4a7220 */ /* 0x080fe20000410000 */
[----:B------:R-:W2:Y:S01]  /*a520*/  MUFU.EX2 R157, R157 ;  /* 0x0000009d009d7308 */ /* 0x000ea20000000800 */
[----:B0-----:R-:W-:Y:S01]  /*a530*/  FADD.FTZ R0, R163, R0 ;  /* 0x00000000a3007221 */ /* 0x001fe20000010000 */
[----:B------:R-:W-:Y:S01]  /*a540*/  FADD.FTZ R2, R188, R2 ;  /* 0x00000002bc027221 */ /* 0x000fe20000010000 */
        /* <DEDUP_REMOVED lines=18> */
[----:B------:R-:W-:Y:S01]  /*a670*/  FADD.FTZ R2, R189, R2 ;  /* 0x00000002bd027221 */ /* 0x000fe20000010000 */
[-C--:B------:R-:W-:Y:S01]  /*a680*/  FMUL.FTZ R103, R103, R9.reuse ;  /* 0x0000000967677220 */ /* 0x080fe20000410000 */
[-C--:B------:R-:W-:Y:S01]  /*a690*/  FMUL.FTZ R106, R106, R9.reuse ;  /* 0x000000096a6a7220 */ /* 0x080fe20000410000 */
[----:B------:R2:W3:Y:S01]  /*a6a0*/  MUFU.EX2 R13, R6 ;  /* 0x00000006000d7308 */ /* 0x0004e20000000800 */
[----:B0-----:R-:W-:Y:S01]  /*a6b0*/  FADD.FTZ R0, R194, R0 ;  /* 0x00000000c2007221 */ /* 0x001fe20000010000 */
[-C--:B------:R-:W-:Y:S01]  /*a6c0*/  FMUL.FTZ R107, R107, R9.reuse ;  /* 0x000000096b6b7220 */ /* 0x080fe20000410000 */
[-C--:B------:R-:W-:Y:S01]  /*a6d0*/  FMUL.FTZ R110, R110, R9.reuse ;  /* 0x000000096e6e7220 */ /* 0x080fe20000410000 */
[-C--:B------:R-:W-:Y:S01]  /*a6e0*/  FMUL.FTZ R111, R111, R9.reuse ;  /* 0x000000096f6f7220 */ /* 0x080fe20000410000 */
[----:B------:R-:W-:Y:S01]  /*a6f0*/  FADD.FTZ R0, R171, R0 ;  /* 0x00000000ab007221 */ /* 0x000fe20000010000 */
[-C--:B------:R-:W-:Y:S01]  /*a700*/  FMUL.FTZ R114, R114, R9.reuse ;  /* 0x0000000972727220 */ /* 0x080fe20000410000 */
[-C--:B------:R-:W-:Y:S01]  /*a710*/  FMUL.FTZ R115, R115, R9.reuse ;  /* 0x0000000973737220 */ /* 0x080fe20000410000 */
[----:B------:R-:W0:Y:S01]  /*a720*/  MUFU.EX2 R190, R164 ;  /* 0x000000a400be7308 */ /* 0x000e220000000800 */
[----:B--2---:R-:W-:Y:S01]  /*a730*/  IADD3 R6, -R234, 0xb, RZ ;  /* 0x0000000bea067810 */ /* 0x004fe20007ffe1ff */
[----:B-1----:R-:W-:Y:S01]  /*a740*/  FADD.FTZ R2, R161, R2 ;  /* 0x00000002a1027221 */ /* 0x002fe20000010000 */
[-C--:B------:R-:W-:Y:S01]  /*a750*/  FMUL.FTZ R118, R118, R9.reuse ;  /* 0x0000000976767220 */ /* 0x080fe20000410000 */
[-C--:B------:R-:W-:Y:S01]  /*a760*/  FMUL.FTZ R119, R119, R9.reuse ;  /* 0x0000000977777220 */ /* 0x080fe20000410000 */
[-C--:B------:R-:W-:Y:S01]  /*a770*/  FMUL.FTZ R122, R122, R9.reuse ;  /* 0x000000097a7a7220 */ /* 0x080fe20000410000 */
[----:B------:R1:W-:Y:S06]  /*a780*/  BAR.ARV R6, 0x100 ;  /* 0x000400060000751d */ /* 0x0003ec0000002000 */
[----:B------:R-:W2:Y:S01]  /*a790*/  MUFU.EX2 R14, R170 ;  /* 0x000000aa000e7308 */ /* 0x000ea20000000800 */
[----:B------:R4:W-:Y:S01]  /*a7a0*/  @!P1 SYNCS.ARRIVE.TRANS64.RED.A1T0 RZ, [R15+URZ], RZ ;  /* 0x000000ff0fff99a7 */ /* 0x0009e2000810043f */
[----:B---3--:R-:W-:Y:S01]  /*a7b0*/  FADD.FTZ R0, R13, R0 ;  /* 0x000000000d007221 */ /* 0x008fe20000010000 */
[-C--:B------:R-:W-:Y:S01]  /*a7c0*/  FMUL.FTZ R123, R123, R9.reuse ;  /* 0x000000097b7b7220 */ /* 0x080fe20000410000 */
[-C--:B------:R-:W-:Y:S01]  /*a7d0*/  FMUL.FTZ R126, R126, R9.reuse ;  /* 0x000000097e7e7220 */ /* 0x080fe20000410000 */
[----:B0-----:R-:W-:Y:S01]  /*a7e0*/  FADD.FTZ R2, R190, R2 ;  /* 0x00000002be027221 */ /* 0x001fe20000010000 */
        /* <DEDUP_REMOVED lines=15> */
[----:B------:R-:W-:Y:S01]  /*a8e0*/  FMUL.FTZ R151, R151, R9 ;  /* 0x0000000997977220 */ /* 0x000fe20000410000 */
[----:B------:R-:W-:-:S02]  /*a8f0*/  F2FP.BF16.F32.PACK_AB R164, R157, R188 ;  /* 0x000000bc9da4723e */ /* 0x000fc400000010ff */
[----:B------:R2:W5:Y:S01]  /*a900*/  MUFU.EX2 R191, R168 ;  /* 0x000000a800bf7308 */ /* 0x0005620000000800 */
[----:B0-----:R-:W-:Y:S01]  /*a910*/  FADD.FTZ R2, R165, R2 ;  /* 0x00000002a5027221 */ /* 0x001fe20000010000 */
[----:B------:R-:W-:Y:S02]  /*a920*/  F2FP.BF16.F32.PACK_AB R166, R161, R189 ;  /* 0x000000bda1a6723e */ /* 0x000fe400000010ff */
[----:B------:R-:W-:Y:S02]  /*a930*/  F2FP.BF16.F32.PACK_AB R153, R155, R176 ;  /* 0x000000b09b99723e */ /* 0x000fe400000010ff */
[----:B------:R-:W-:Y:S02]  /*a940*/  F2FP.BF16.F32.PACK_AB R155, R159, R187 ;  /* 0x000000bb9f9b723e */ /* 0x000fe400000010ff */
[----:B------:R-:W0:Y:S01]  /*a950*/  MUFU.EX2 R11, R11 ;  /* 0x0000000b000b7308 */ /* 0x000e220000000800 */
[----:B---3--:R-:W-:Y:S01]  /*a960*/  FADD.FTZ R0, R10, R0 ;  /* 0x000000000a007221 */ /* 0x008fe20000010000 */
[----:B--2---:R-:W-:-:S02]  /*a970*/  F2FP.BF16.F32.PACK_AB R168, R165, R190 ;  /* 0x000000bea5a8723e */ /* 0x004fc400000010ff */
[----:B------:R-:W-:Y:S02]  /*a980*/  F2FP.BF16.F32.PACK_AB R157, R163, R192 ;  /* 0x000000c0a39d723e */ /* 0x000fe400000010ff */
[----:B------:R-:W-:Y:S02]  /*a990*/  F2FP.BF16.F32.PACK_AB R161, R13, R171 ;  /* 0x000000ab0da1723e */ /* 0x000fe400000010ff */
[----:B------:R-:W2:Y:S01]  /*a9a0*/  MUFU.EX2 R169, R169 ;  /* 0x000000a900a97308 */ /* 0x000ea20000000800 */
[----:B-----5:R-:W-:Y:S01]  /*a9b0*/  FADD.FTZ R2, R191, R2 ;  /* 0x00000002bf027221 */ /* 0x020fe20000010000 */
[----:B------:R-:W-:Y:S02]  /*a9c0*/  F2FP.BF16.F32.PACK_AB R160, R21, R20 ;  /* 0x0000001415a0723e */ /* 0x000fe400000010ff */
[----:B------:R-:W-:Y:S02]  /*a9d0*/  F2FP.BF16.F32.PACK_AB R159, R194, R193 ;  /* 0x000000c1c29f723e */ /* 0x000fe400000010ff */
[----:B------:R-:W-:-:S02]  /*a9e0*/  F2FP.BF16.F32.PACK_AB R163, R10, R14 ;  /* 0x0000000e0aa3723e */ /* 0x000fc400000010ff */
[----:B----4-:R-:W3:Y:S01]  /*a9f0*/  MUFU.EX2 R15, R174 ;  /* 0x000000ae000f7308 */ /* 0x010ee20000000800 */
        /* <DEDUP_REMOVED lines=35> */
[----:B---3--:R-:W-:Y:S01]  /*ac30*/  FADD.FTZ R9, R175, R0 ;  /* 0x00000000af097221 */ /* 0x008fe20000010000 */
[C---:B0-----:R-:W-:Y:S01]  /*ac40*/  FADD.FTZ R2, R180.reuse, R2 ;  /* 0x00000002b4027221 */ /* 0x041fe20000010000 */
[----:B------:R-:W-:Y:S02]  /*ac50*/  F2FP.BF16.F32.PACK_AB R174, R180, R177 ;  /* 0x000000b1b4ae723e */ /* 0x000fe400000010ff */
[C---:B--2---:R-:W-:Y:S01]  /*ac60*/  FADD.FTZ R0, R8.reuse, R9 ;  /* 0x0000000908007221 */ /* 0x044fe20000010000 */
[----:B------:R-:W-:Y:S01]  /*ac70*/  F2FP.BF16.F32.PACK_AB R175, R8, R175 ;  /* 0x000000af08af723e */ /* 0x000fe200000010ff */
[----:B-1----:R-:W-:Y:S06]  /*ac80*/  @!P0 BRA `(.L_x_11423) ;  /* 0x0000000000048947 */ /* 0x002fec0003800000 */
[----:B------:R-:W-:Y:S01]  /*ac90*/  BPT.TRAP 0x1 ;  /* 0x000000040000795c */ /* 0x000fe20000300000 */
.L_x_11423:
[----:B------:R0:W1:Y:S01]  /*aca0*/  SYNCS.PHASECHK.TRANS64.TRYWAIT P3, [UR6+0x22850], R3 ;  /* 0x02285003ff0075a7 */ /* 0x0000620008060146 */
[----:B------:R-:W-:Y:S05]  /*acb0*/  @!P0 BRA `(.L_x_11424) ;  /* 0x0000000000048947 */ /* 0x000fea0003800000 */
[----:B------:R-:W-:Y:S01]  /*acc0*/  BPT.TRAP 0x1 ;  /* 0x000000040000795c */ /* 0x000fe20000300000 */
.L_x_11424:
[----:B-1----:R-:W-:Y:S05]  /*acd0*/  @P3 BRA `(.L_x_11425) ;  /* 0x0000000000083947 */ /* 0x002fea0003800000 */
[----:B------:R-:W1:Y:S02]  /*ace0*/  SYNCS.PHASECHK.TRANS64.TRYWAIT P3, [UR6+0x22850], R3 ;  /* 0x02285003ff0075a7 */ /* 0x000e640008060146 */
[----:B-1----:R-:W-:Y:S05]  /*acf0*/  @!P3 BRA `(.L_x_11426) ;  /* 0x000000fc0054b947 */ /* 0x002fea0003800000 */
.L_x_11425:
[----:B------:R-:W2:Y:S01]  /*ad00*/  S2R R8, SR_TID.X ;  /* 0x0000000000087919 */ /* 0x000ea20000002100 */
[----:B------:R-:W-:Y:S01]  /*ad10*/  UIMAD UR10, UR39, 0xc00, UR25 ;  /* 0x00000c00270a78a4 */ /* 0x000fe2000f8e0219 */
[----:B-1----:R-:W-:Y:S01]  /*ad20*/  @!P1 VIADD R12, R12, 0x22860 ;  /* 0x000228600c0c9836 */ /* 0x002fe20000000000 */
[----:B------:R-:W-:Y:S01]  /*ad30*/  UMOV UR7, 0x40000040 ;  /* 0x4000004000077882 */ /* 0x000fe20000000000 */
[----:B------:R-:W-:-:S03]  /*ad40*/  IMAD.MOV.U32 R9, RZ, RZ, R4 ;  /* 0x000000ffff097224 */ /* 0x000fc600078e0004 */
[----:B------:R-:W-:Y:S01]  /*ad50*/  @!P1 PRMT R12, RZ, 0x654, R12 ;  /* 0x00000654ff0c9816 */ /* 0x000fe2000000000c */
[----:B------:R-:W-:Y:S01]  /*ad60*/  UMOV UR6, UR10 ;  /* 0x0000000a00067c82 */ /* 0x000fe20008000000 */
        /* <DEDUP_REMOVED lines=39> */
[----:B0-----:R-:W-:-:S07]  /*afe0*/  IMAD.MOV.U32 R3, RZ, RZ, R7 ;  /* 0x000000ffff037224 */ /* 0x001fce00078e0007 */
.L_x_11418:
[----:B------:R-:W-:-:S13]  /*aff0*/  ISETP.GE.AND P2, PT, R3, UR44, PT ;  /* 0x0000002c03007c0c */ /* 0x000fda000bf46270 */
[----:B------:R-:W-:Y:S05]  /*b000*/  @!P2 BRA `(.L_x_11428) ;  /* 0x000000340084a947 */ /* 0x000fea0003800000 */
[----:B------:R-:W-:Y:S01]  /*b010*/  IMAD.MOV.U32 R8, RZ, RZ, R5 ;  /* 0x000000ffff087224 */ /* 0x000fe200078e0005 */
[----:B------:R-:W-:Y:S01]  /*b020*/  ULDC UR27, c[0x0][0x9e4] ;  /* 0x00027900001b7ab9 */ /* 0x000fe20000000800 */
[----:B------:R-:W-:Y:S01]  /*b030*/  IMAD.MOV.U32 R9, RZ, RZ, R4 ;  /* 0x000000ffff097224 */ /* 0x000fe200078e0004 */
[----:B------:R-:W-:Y:S01]  /*b040*/  ULDC UR28, c[0x0][0x9d8] ;  /* 0x00027600001c7ab9 */ /* 0x000fe20000000800 */
[----:B------:R-:W-:Y:S01]  /*b050*/  ULDC UR4, c[0x0][0x988] ;  /* 0x0002620000047ab9 */ /* 0x000fe20000000800 */
[----:B------:R-:W-:-:S05]  /*b060*/  ULDC UR29, c[0x0][0x9e0] ;  /* 0x00027800001d7ab9 */ /* 0x000fca0000000800 */
.L_x_11445:
[----:B------:R-:W-:-:S04]  /*b070*/  UIADD3 UR39, UR39, 0x1, URZ ;  /* 0x0000000127277890 */ /* 0x000fc8000fffe03f */
[----:B------:R-:W-:-:S04]  /*b080*/  UISETP.NE.AND UP2, UPT, UR39, 0x2, UPT ;  /* 0x000000022700788c */ /* 0x000fc8000bf45270 */
[----:B------:R-:W-:Y:S02]  /*b090*/  USEL UR5, URZ, 0x1, UP2 ;  /* 0x000000013f057887 */ /* 0x000fe40009000000 */
[----:B------:R-:W-:Y:S02]  /*b0a0*/  USEL UR39, UR39, URZ, UP2 ;  /* 0x0000003f27277287 */ /* 0x000fe40009000000 */
[----:B------:R-:W-:Y:S01]  /*b0b0*/  ULOP3.LUT UR38, UR38, UR5, URZ, 0x3c, !UPT ;  /* 0x0000000526267292 */ /* 0x000fe2000f8e3c3f */
[----:B0-----:R-:W-:Y:S11]  /*b0c0*/  @!P0 BRA `(.L_x_11429) ;  /* 0x0000000000048947 */ /* 0x001ff60003800000 */
[----:B------:R-:W-:Y:S01]  /*b0d0*/  BPT.TRAP 0x1 ;  /* 0x000000040000795c */ /* 0x000fe20000300000 */
.L_x_11429:
        /* <DEDUP_REMOVED lines=9> */
.L_x_11430:
[----:B--2---:R-:W-:Y:S05]  /*b170*/  @P2 BRA `(.L_x_11431) ;  /* 0x0000000000082947 */ /* 0x004fea0003800000 */
[----:B------:R-:W2:Y:S02]  /*b180*/  SYNCS.PHASECHK.TRANS64.TRYWAIT P2, [UR5+0x22830], R7 ;  /* 0x02283007ff0075a7 */ /* 0x000ea40008040145 */
[----:B--2---:R-:W-:Y:S05]  /*b190*/  @!P2 BRA `(.L_x_11432) ;  /* 0x000000f80040a947 */ /* 0x004fea0003800000 */
.L_x_11431:
[----:B------:R-:W-:Y:S01]  /*b1a0*/  UIMAD UR14, UR39, 0x300, UR24 ;  /* 0x00000300270e78a4 */ /* 0x000fe2000f8e0218 */
[----:B-1----:R-:W-:Y:S01]  /*b1b0*/  WARPGROUP.ARRIVE ;  /* 0x00000000000079c5 */ /* 0x002fe20000000000 */
[----:B------:R-:W-:Y:S01]  /*b1c0*/  UMOV UR15, 0x40000040 ;  /* 0x40000040000f7882 */ /* 0x000fe20000000000 */
[----:B------:R-:W-:Y:S01]  /*b1d0*/  UMOV UR19, 0x40000040 ;  /* 0x4000004000137882 */ /* 0x000fe20000000000 */
[----:B------:R-:W-:-:S03]  /*b1e0*/  UIADD3 UR18, UR14, 0x2, URZ ;  /* 0x000000020e127890 */ /* 0x000fc6000fffe03f */
[----:B------:R-:W1:Y:S01]  /*b1f0*/  S2R R20, SR_TID.X ;  /* 0x0000000000147919 */ /* 0x000e620000002100 */
[----:B------:R-:W-:Y:S01]  /*b200*/  UIADD3 UR22, UR14, 0x4, URZ ;  /* 0x000000040e167890 */ /* 0x000fe2000fffe03f */
[----:B------:R-:W-:Y:S01]  /*b210*/  PLOP3.LUT P2, PT, PT, PT, UP0, 0x80, 0x0 ;  /* 0x000000000000781c */ /* 0x000fe20003f4f008 */
[----:B------:R-:W-:Y:S01]  /*b220*/  UMOV UR23, 0x40000040 ;  /* 0x4000004000177882 */ /* 0x000fe20000000000 */
[----:B------:R-:W-:Y:S01]  /*b230*/  HGMMA.64x96x16.F32.BF16 R152, gdesc[UR12], RZ, !UPT, gsb0 ;  /* 0x016000000c9879f0 */ /* 0x000fe2000c0018ff */
[----:B------:R-:W-:Y:S01]  /*b240*/  UIADD3 UR10, UR14, 0x6, URZ ;  /* 0x000000060e0a7890 */ /* 0x000fe2000fffe03f */
[----:B------:R-:W-:Y:S01]  /*b250*/  PLOP3.LUT P3, PT, PT, PT, UP0, 0x80, 0x0 ;  /* 0x000000000000781c */ /* 0x000fe20003f6f008 */
[----:B------:R-:W-:Y:S01]  /*b260*/  UMOV UR11, 0x40000040 ;  /* 0x40000040000b7882 */ /* 0x000fe20000000000 */
[----:B------:R-:W-:Y:S01]  /*b270*/  @UP0 ULDC UR6, c[0x0][0x44c] ;  /* 0x0001130000060ab9 */ /* 0x000fe20000000800 */
[----:B-1----:R-:W-:Y:S01]  /*b280*/  SHF.R.U32.HI R20, RZ, 0x7, R20 ;  /* 0x00000007ff147819 */ /* 0x002fe20000011614 */
        /* <DEDUP_REMOVED lines=17> */
[----:B------:R-:W-:-:S02]  /*b3a0*/  VIADD R192, R22, UR43 ;  /* 0x0000002b16c07c36 */ /* 0x000fc40008000000 */
        /* <DEDUP_REMOVED lines=10> */
[----:B------:R-:W-:Y:S01]  /*b450*/  IADD3 R6, -R20, 0xb, RZ ;  /* 0x0000000b14067810 */ /* 0x000fe20007ffe1ff */
[----:B------:R-:W-:Y:S01]  /*b460*/  FMUL.FTZ R156, R164, UR28 ;  /* 0x0000001ca49c7c20 */ /* 0x000fe20008410000 */
[----:B------:R-:W-:Y:S01]  /*b470*/  FMUL.FTZ R157, R165, UR28 ;  /* 0x0000001ca59d7c20 */ /* 0x000fe20008410000 */
[----:B------:R-:W1:Y:S01]  /*b480*/  SHFL.IDX PT, R20, R192, RZ, 0x1c1f ;  /* 0x001c1fffc0147589 */ /* 0x000e6200000e0000 */
        /* <DEDUP_REMOVED lines=35> */
[----:B------:R-:W2:Y:S01]  /*b6c0*/  MUFU.TANH R4, R4 ;  /* 0x0000000400047308 */ /* 0x000ea20000002400 */
[----:B------:R-:W-:Y:S01]  /*b6d0*/  IADD3 R197, -R16, 0x1, R191 ;  /* 0x0000000110c57810 */ /* 0x000fe20007ffe1bf */
[----:B------:R-:W-:-:S03]  /*b6e0*/  @!P1 VIADD R21, R176, 0x22840 ;  /* 0x00022840b0159836 */ /* 0x000fc60000000000 */
[----:B------:R-:W-:Y:S02]  /*b6f0*/  IADD3 R197, -R17, R197, R19 ;  /* 0x000000c511c57210 */ /* 0x000fe40007ffe113 */
[----:B------:R-:W-:Y:S01]  /*b700*/  @!P1 PRMT R21, RZ, 0x654, R21 ;  /* 0x00000654ff159816 */ /* 0x000fe20000000015 */
[----:B------:R-:W3:Y:S01]  /*b710*/  MUFU.TANH R10, R10 ;  /* 0x0000000a000a7308 */ /* 0x000ee20000002400 */
[----:B------:R4:W-:Y:S06]  /*b720*/  BAR.ARV R6, 0x100 ;  /* 0x000400060000751d */ /* 0x0009ec0000002000 */
[C---:B------:R-:W-:Y:S01]  /*b730*/  VIADD R198, R197.reuse, UR29 ;  /* 0x0000001dc5c67c36 */ /* 0x040fe20008000000 */
        /* <DEDUP_REMOVED lines=63> */
.L_x_11435:
[----:B------:R-:W-:-:S05]  /*bb30*/  IMAD.U32 R234, RZ, RZ, UR27 ;  /* 0x0000001bffea7e24 */ /* 0x000fca000f8e00ff */
[----:B------:R-:W-:-:S13]  /*bb40*/  ISETP.NE.AND P2, PT, R234, 0x1, PT ;  /* 0x00000001ea00780c */ /* 0x000fda0003f45270 */
[----:B------:R-:W1:Y:S02]  /*bb50*/  @P2 LDC.64 R20, c[0x0][0x9e8] ;  /* 0x00027a00ff142b82 */ /* 0x000e640000000a00 */
[----:B-1----:R-:W-:-:S05]  /*bb60*/  @P2 IMAD.HI.U32 R20, R199, R20, RZ ;  /* 0x00000014c7142227 */ /* 0x002fca00078e00ff */
[----:B------:R-:W-:-:S07]  /*bb70*/  @P2 SHF.R.U32.HI R199, RZ, R21, R20 ;  /* 0x00000015ffc72219 */ /* 0x000fce0000011614 */
.L_x_11436:
[----:B------:R-:W-:Y:S05]  /*bb80*/  BSYNC B0 ;  /* 0x0000000000007941 */ /* 0x000fea0003800000 */
.L_x_11434:
[----:B------:R-:W-:-:S04]  /*bb90*/  IMAD.IADD R20, R191, 0x1, -R16 ;  /* 0x00000001bf147824 */ /* 0x000fc800078e0a10 */
[----:B------:R-:W-:-:S05]  /*bba0*/  IMAD R20, R199, R234, R20 ;  /* 0x000000eac7147224 */ /* 0x000fca00078e0214 */
[----:B------:R-:W-:Y:S02]  /*bbb0*/  VIMNMX R195, R195, R20, !PT ;  /* 0x00000014c3c37248 */ /* 0x000fe40007fe0100 */
[----:B------:R-:W-:-:S07]  /*bbc0*/  VIADDMNMX R196, R20, R234, R196, PT ;  /* 0x000000ea14c47246 */ /* 0x000fce00038001c4 */
.L_x_11433:
[C---:B------:R-:W-:Y:S02]  /*bbd0*/  ISETP.GE.AND P2, PT, R191.reuse, 0x1, PT ;  /* 0x00000001bf00780c */ /* 0x040fe40003f46270 */
        /* <DEDUP_REMOVED lines=8> */
[----:B------:R-:W-:Y:S01]  /*bc60*/  ISETP.GT.AND P4, PT, R195, 0x1, !P2 ;  /* 0x00000001c300780c */ /* 0x000fe20005784270 */
[----:B------:R-:W1:Y:S01]  /*bc70*/  SHFL.IDX PT, R4, R192, 0x1, 0x1c1f ;  /* 0x003c1f00c0047f89 */ /* 0x000e6200000e0000 */
[----:B------:R-:W-:-:S02]  /*bc80*/  @P5 LOP3.LUT R18, R18, 0x2, RZ, 0xfc, !PT ;  /* 0x0000000212125812 */ /* 0x000fc400078efcff */
[----:B------:R-:W-:Y:S02]  /*bc90*/  ISETP.GT.AND P3, PT, R195, 0x8, !P5 ;  /* 0x00000008c300780c */ /* 0x000fe40006f64270 */
[C---:B------:R-:W-:Y:S02]  /*bca0*/  ISETP.GE.AND P5, PT, R191.reuse, 0xa, PT ;  /* 0x0000000abf00780c */ /* 0x040fe40003fa6270 */
        /* <DEDUP_REMOVED lines=8> */
[----:B------:R-:W-:Y:S01]  /*bd30*/  ISETP.LT.OR P3, PT, R196, 0xa, P3 ;  /* 0x0000000ac400780c */ /* 0x000fe20001f61670 */
[--C-:B-1----:R-:W-:Y:S01]  /*bd40*/  IMAD.IADD R198, R198, 0x1, R4.reuse ;  /* 0x00000001c6c67824 */ /* 0x102fe200078e0204 */
[----:B------:R-:W-:Y:S01]  /*bd50*/  LOP3.LUT R18, R18, 0xfffffff7, RZ, 0xc0, !PT ;  /* 0xfffffff712127812 */ /* 0x000fe200078ec0ff */
[----:B------:R-:W-:Y:S01]  /*bd60*/  IMAD.IADD R197, R197, 0x1, R4 ;  /* 0x00000001c5c57824 */ /* 0x000fe200078e0204 */
[----:B------:R-:W-:-:S02]  /*bd70*/  FSEL R199, R13, -INF , !P3 ;  /* 0xff8000000dc77808 */ /* 0x000fc40005800000 */
        /* <DEDUP_REMOVED lines=126> */
.L_x_11439:
[----:B------:R-:W-:-:S05]  /*c560*/  IMAD.U32 R192, RZ, RZ, UR27 ;  /* 0x0000001bffc07e24 */ /* 0x000fca000f8e00ff */
[----:B------:R-:W-:-:S13]  /*c570*/  ISETP.NE.AND P6, PT, R192, 0x1, PT ;  /* 0x00000001c000780c */ /* 0x000fda0003fc5270 */
[----:B------:R-:W0:Y:S02]  /*c580*/  @P6 LDC.64 R12, c[0x0][0x9e8] ;  /* 0x00027a00ff0c6b82 */ /* 0x000e240000000a00 */
[----:B0-----:R-:W-:-:S05]  /*c590*/  @P6 IMAD.HI.U32 R12, R4, R12, RZ ;  /* 0x0000000c040c6227 */ /* 0x001fca00078e00ff */
[----:B------:R-:W-:-:S07]  /*c5a0*/  @P6 SHF.R.U32.HI R4, RZ, R13, R12 ;  /* 0x0000000dff046219 */ /* 0x000fce000001160c */
.L_x_11440:
[----:B------:R-:W-:Y:S05]  /*c5b0*/  BSYNC B0 ;  /* 0x0000000000007941 */ /* 0x000fea0003800000 */
.L_x_11438:
[----:B------:R-:W-:-:S04]  /*c5c0*/  IMAD.IADD R191, R191, 0x1, -R16 ;  /* 0x00000001bfbf7824 */ /* 0x000fc800078e0a10 */
[----:B------:R-:W-:-:S05]  /*c5d0*/  IMAD R191, R4, R192, R191 ;  /* 0x000000c004bf7224 */ /* 0x000fca00078e02bf */
[----:B------:R-:W-:Y:S02]  /*c5e0*/  VIMNMX R197, R197, R191, !PT ;  /* 0x000000bfc5c57248 */ /* 0x000fe40007fe0100 */
[----:B------:R-:W-:-:S07]  /*c5f0*/  VIADDMNMX R198, R191, R192, R198, PT ;  /* 0x000000c0bfc67246 */ /* 0x000fce00038001c6 */
.L_x_11437:
[----:B------:R-:W-:Y:S02]  /*c600*/  ISETP.GT.AND P2, PT, R197, 0x1, !P2 ;  /* 0x00000001c500780c */ /* 0x000fe40005744270 */
[----:B------:R-:W-:Y:S02]  /*c610*/  FMNMX.FTZ R4, R20, R9, !PT ;  /* 0x0000000914047209 */ /* 0x000fe40007810000 */
[----:B------:R-:W-:Y:S02]  /*c620*/  ISETP.LT.OR P2, PT, R198, 0x2, P2 ;  /* 0x00000002c600780c */ /* 0x000fe40001741670 */
[C---:B------:R-:W-:Y:S02]  /*c630*/  LOP3.LUT P6, RZ, R18.reuse, 0x8000, RZ, 0xc0, !PT ;  /* 0x0000800012ff7812 */ /* 0x040fe400078cc0ff */
        /* <DEDUP_REMOVED lines=109> */
[----:B------:R-:W-:Y:S01]  /*cd10*/  ISETP.LT.OR P2, PT, R198, 0x49, P2 ;  /* 0x00000049c600780c */ /* 0x000fe20001741670 */
[--C-:B------:R-:W-:Y:S01]  /*cd20*/  FFMA.FTZ R10, R10, UR4, -R9.reuse ;  /* 0x000000040a0a7c23 */ /* 0x100fe20008010809 */
[--C-:B------:R-:W-:Y:S01]  /*cd30*/  FFMA.FTZ R21, R21, UR4, -R9.reuse ;  /* 0x0000000415157c23 */ /* 0x100fe20008010809 */
[--C-:B------:R-:W-:Y:S01]  /*cd40*/  FFMA.FTZ R199, R199, UR4, -R9.reuse ;  /* 0x00000004c7c77c23 */ /* 0x100fe20008010809 */
[----:B------:R-:W-:Y:S01]  /*cd50*/  FSEL R181, R181, -INF , !P2 ;  /* 0xff800000b5b57808 */ /* 0x000fe20005000000 */
[--C-:B------:R-:W-:Y:S01]  /*cd60*/  FFMA.FTZ R13, R152, UR4, -R9.reuse ;  /* 0x00000004980d7c23 */ /* 0x100fe20008010809 */
[----:B------:R-:W-:Y:S01]  /*cd70*/  LOP3.LUT P2, RZ, R18, 0x80000, RZ, 0xc0, !PT ;  /* 0x0008000012ff7812 */ /* 0x000fe2000784c0ff */
[--C-:B------:R-:W-:Y:S01]  /*cd80*/  FFMA.FTZ R153, R153, UR4, -R9.reuse ;  /* 0x0000000499997c23 */ /* 0x100fe20008010809 */
[--C-:B------:R-:W-:Y:S01]  /*cd90*/  FFMA.FTZ R156, R156, UR4, -R9.reuse ;  /* 0x000000049c9c7c23 */ /* 0x100fe20008010809 */
[--C-:B------:R-:W-:Y:S01]  /*cda0*/  FFMA.FTZ R157, R157, UR4, -R9.reuse ;  /* 0x000000049d9d7c23 */ /* 0x100fe20008010809 */
[----:B------:R-:W-:Y:S01]  /*cdb0*/  ISETP.GT.AND P2, PT, R197, RZ, !P2 ;  /* 0x000000ffc500720c */ /* 0x000fe20005744270 */
[--C-:B------:R-:W-:Y:S01]  /*cdc0*/  FFMA.FTZ R162, R162, UR4, -R9.reuse ;  /* 0x00000004a2a27c23 */ /* 0x100fe20008010809 */
[--C-:B------:R-:W-:Y:S01]  /*cdd0*/  FFMA.FTZ R163, R163, UR4, -R9.reuse ;  /* 0x00000004a3a37c23 */ /* 0x100fe20008010809 */
        /* <DEDUP_REMOVED lines=9> */
[----:B------:R-:W-:Y:S01]  /*ce70*/  FMNMX.FTZ R5, R191, R8, !PT ;  /* 0x00000008bf057209 */ /* 0x000fe20007810000 */
[--C-:B------:R-:W-:Y:S01]  /*ce80*/  FFMA.FTZ R179, R179, UR4, -R9.reuse ;  /* 0x00000004b3b37c23 */ /* 0x100fe20008010809 */
[----:B------:R-:W-:Y:S01]  /*ce90*/  ISETP.GT.AND P2, PT, R197, 0x49, !P2 ;  /* 0x00000049c500780c */ /* 0x000fe20005744270 */
        /* <DEDUP_REMOVED lines=9> */
[----:B------:R-:W-:Y:S01]  /*cf30*/  FMNMX.FTZ R5, R15, R5, !PT ;  /* 0x000000050f057209 */ /* 0x000fe20007810000 */
[----:B------:R-:W-:Y:S01]  /*cf40*/  FMUL.FTZ R9, R12, UR4 ;  /* 0x000000040c097c20 */ /* 0x000fe20008410000 */
[----:B------:R-:W-:Y:S01]  /*cf50*/  ISETP.LT.OR P2, PT, R198, 0x4a, P2 ;  /* 0x0000004ac600780c */ /* 0x000fe20001741670 */
[----:B------:R-:W-:Y:S01]  /*cf60*/  MUFU.EX2 R20, R20 ;  /* 0x0000001400147308 */ /* 0x000fe20000000800 */
[----:B------:R-:W-:-:S02]  /*cf70*/  FMNMX.FTZ R5, R154, R5, !PT ;  /* 0x000000059a057209 */ /* 0x000fc40007810000 */
[----:B------:R-:W-:Y:S02]  /*cf80*/  FSEL R180, R180, -INF , !P2 ;  /* 0xff800000b4b47808 */ /* 0x000fe40005000000 */
[----:B------:R-:W-:Y:S02]  /*cf90*/  FMNMX.FTZ R5, R155, R5, !PT ;  /* 0x000000059b057209 */ /* 0x000fe40007810000 */
[----:B------:R-:W-:Y:S01]  /*cfa0*/  ISETP.GT.AND P6, PT, R197, 0x59, !P6 ;  /* 0x00000059c500780c */ /* 0x000fe200077c4270 */
[----:B------:R-:W0:Y:S01]  /*cfb0*/  MUFU.EX2 R9, R9 ;  /* 0x0000000900097308 */ /* 0x000e220000000800 */
[----:B------:R-:W-:Y:S02]  /*cfc0*/  FMNMX.FTZ R5, R158, R5, !PT ;  /* 0x000000059e057209 */ /* 0x000fe40007810000 */
[----:B------:R-:W-:Y:S02]  /*cfd0*/  ISETP.LT.OR P6, PT, R198, 0x5a, P6 ;  /* 0x0000005ac600780c */ /* 0x000fe400037c1670 */
[----:B------:R-:W-:-:S02]  /*cfe0*/  FMNMX.FTZ R5, R159, R5, !PT ;  /* 0x000000059f057209 */ /* 0x000fc40007810000 */
[----:B------:R-:W-:Y:S01]  /*cff0*/  FSEL R189, R189, -INF , !P6 ;  /* 0xff800000bdbd7808 */ /* 0x000fe20007000000 */
[----:B------:R-:W1:Y:S01]  /*d000*/  MUFU.EX2 R10, R10 ;  /* 0x0000000a000a7308 */ /* 0x000e620000000800 */
[----:B------:R-:W-:-:S04]  /*d010*/  FMNMX.FTZ R5, R160, R5, !PT ;  /* 0x00000005a0057209 */ /* 0x000fc80007810000 */
[----:B------:R-:W-:-:S03]  /*d020*/  FMNMX.FTZ R5, R161, R5, !PT ;  /* 0x00000005a1057209 */ /* 0x000fc60007810000 */
[----:B------:R-:W2:Y:S01]  /*d030*/  MUFU.EX2 R21, R21 ;  /* 0x0000001500157308 */ /* 0x000ea20000000800 */
[----:B------:R-:W-:Y:S01]  /*d040*/  FMNMX.FTZ R5, R164, R5, !PT ;  /* 0x00000005a4057209 */ /* 0x000fe20007810000 */
[----:B0-----:R-:W-:Y:S01]  /*d050*/  FFMA.FTZ R2, R9, R2, R20 ;  /* 0x0000000209027223 */ /* 0x001fe20000010014 */
[-C--:B------:R-:W-:Y:S01]  /*d060*/  FMUL.FTZ R24, R24, R9.reuse ;  /* 0x0000000918187220 */ /* 0x080fe20000410000 */
[----:B------:R-:W-:Y:S01]  /*d070*/  FMUL.FTZ R25, R25, R9 ;  /* 0x0000000919197220 */ /* 0x000fe20000410000 */
[----:B------:R-:W-:Y:S01]  /*d080*/  FMNMX.FTZ R5, R165, R5, !PT ;  /* 0x00000005a5057209 */ /* 0x000fe20007810000 */
[-C--:B------:R-:W-:Y:S01]  /*d090*/  FMUL.FTZ R28, R28, R9.reuse ;  /* 0x000000091c1c7220 */ /* 0x080fe20000410000 */
[----:B------:R-:W-:Y:S01]  /*d0a0*/  FMUL.FTZ R29, R29, R9 ;  /* 0x000000091d1d7220 */ /* 0x000fe20000410000 */
[----:B------:R-:W0:Y:S01]  /*d0b0*/  MUFU.EX2 R199, R199 ;  /* 0x000000c700c77308 */ /* 0x000e220000000800 */
[----:B------:R-:W-:Y:S01]  /*d0c0*/  FMNMX.FTZ R5, R168, R5, !PT ;  /* 0x00000005a8057209 */ /* 0x000fe20007810000 */
[C---:B-1----:R-:W-:Y:S01]  /*d0d0*/  FADD.FTZ R2, R10.reuse, R2 ;  /* 0x000000020a027221 */ /* 0x042fe20000010000 */
[----:B------:R-:W-:Y:S01]  /*d0e0*/  F2FP.BF16.F32.PACK_AB R152, R10, R20 ;  /* 0x000000140a98723e */ /* 0x000fe200000010ff */
        /* <DEDUP_REMOVED lines=16> */
[----:B------:R-:W-:Y:S01]  /*d1f0*/  FMUL.FTZ R48, R48, R9 ;  /* 0x0000000930307220 */ /* 0x000fe20000410000 */
[----:B------:R-:W-:Y:S01]  /*d200*/  FMNMX.FTZ R5, R178, R5, !PT ;  /* 0x00000005b2057209 */ /* 0x000fe20007810000 */
[-C--:B------:R-:W-:Y:S01]  /*d210*/  FMUL.FTZ R49, R49, R9.reuse ;  /* 0x0000000931317220 */ /* 0x080fe20000410000 */
[----:B------:R-:W-:Y:S01]  /*d220*/  FMUL.FTZ R52, R52, R9 ;  /* 0x0000000934347220 */ /* 0x000fe20000410000 */
[----:B------:R-:W-:Y:S01]  /*d230*/  MUFU.EX2 R157, R157 ;  /* 0x0000009d009d7308 */ /* 0x000fe20000000800 */
[----:B------:R-:W-:Y:S01]  /*d240*/  FMNMX.FTZ R5, R181, R5, !PT ;  /* 0x00000005b5057209 */ /* 0x000fe20007810000 */
[----:B-1----:R-:W-:Y:S01]  /*d250*/  FADD.FTZ R2, R13, R2 ;  /* 0x000000020d027221 */ /* 0x002fe20000010000 */
[-C--:B------:R-:W-:Y:S01]  /*d260*/  FMUL.FTZ R53, R53, R9.reuse ;  /* 0x0000000935357220 */ /* 0x080fe20000410000 */
[----:B------:R-:W-:Y:S01]  /*d270*/  FMUL.FTZ R56, R56, R9 ;  /* 0x0000000938387220 */ /* 0x000fe20000410000 */
[----:B------:R-:W-:Y:S01]  /*d280*/  FMNMX.FTZ R5, R180, R5, !PT ;  /* 0x00000005b4057209 */ /* 0x000fe20007810000 */
[-C--:B------:R-:W-:Y:S01]  /*d290*/  FMUL.FTZ R57, R57, R9.reuse ;  /* 0x0000000939397220 */ /* 0x080fe20000410000 */
[----:B------:R-:W-:Y:S01]  /*d2a0*/  FMUL.FTZ R60, R60, R9 ;  /* 0x000000093c3c7220 */ /* 0x000fe20000410000 */
[----:B------:R-:W-:Y:S01]  /*d2b0*/  MUFU.EX2 R162, R162 ;  /* 0x000000a200a27308 */ /* 0x000fe20000000800 */
[----:B------:R-:W-:Y:S01]  /*d2c0*/  FMNMX.FTZ R5, R183, R5, !PT ;  /* 0x00000005b7057209 */ /* 0x000fe20007810000 */
[----:B--2---:R-:W-:Y:S01]  /*d2d0*/  FADD.FTZ R2, R153, R2 ;  /* 0x0000000299027221 */ /* 0x004fe20000010000 */
[-C--:B------:R-:W-:Y:S01]  /*d2e0*/  FMUL.FTZ R61, R61, R9.reuse ;  /* 0x000000093d3d7220 */ /* 0x080fe20000410000 */
[----:B------:R-:W-:Y:S01]  /*d2f0*/  FMUL.FTZ R64, R64, R9 ;  /* 0x0000000940407220 */ /* 0x000fe20000410000 */
[----:B------:R-:W-:Y:S01]  /*d300*/  FMNMX.FTZ R5, R185, R5, !PT ;  /* 0x00000005b9057209 */ /* 0x000fe20007810000 */
[-C--:B------:R-:W-:Y:S01]  /*d310*/  FMUL.FTZ R65, R65, R9.reuse ;  /* 0x0000000941417220 */ /* 0x080fe20000410000 */
[----:B------:R-:W-:Y:S01]  /*d320*/  FMUL.FTZ R68, R68, R9 ;  /* 0x0000000944447220 */ /* 0x000fe20000410000 */
[----:B------:R-:W-:Y:S01]  /*d330*/  MUFU.EX2 R163, R163 ;  /* 0x000000a300a37308 */ /* 0x000fe20000000800 */
[----:B------:R-:W-:Y:S01]  /*d340*/  FMNMX.FTZ R5, R187, R5, !PT ;  /* 0x00000005bb057209 */ /* 0x000fe20007810000 */
[-C--:B------:R-:W-:Y:S01]  /*d350*/  FMUL.FTZ R69, R69, R9.reuse ;  /* 0x0000000945457220 */ /* 0x080fe20000410000 */
[-C--:B------:R-:W-:Y:S01]  /*d360*/  FMUL.FTZ R72, R72, R9.reuse ;  /* 0x0000000948487220 */ /* 0x080fe20000410000 */
[----:B------:R-:W-:Y:S01]  /*d370*/  FMUL.FTZ R73, R73, R9 ;  /* 0x0000000949497220 */ /* 0x000fe20000410000 */
[----:B------:R-:W-:Y:S01]  /*d380*/  FMNMX.FTZ R5, R189, R5, !PT ;  /* 0x00000005bd057209 */ /* 0x000fe20007810000 */
[-C--:B------:R-:W-:Y:S01]  /*d390*/  FMUL.FTZ R76, R76, R9.reuse ;  /* 0x000000094c4c7220 */ /* 0x080fe20000410000 */
[-C--:B------:R-:W-:Y:S01]  /*d3a0*/  FMUL.FTZ R77, R77, R9.reuse ;  /* 0x000000094d4d7220 */ /* 0x080fe20000410000 */
[----:B------:R-:W-:Y:S01]  /*d3b0*/  MUFU.EX2 R166, R166 ;  /* 0x000000a600a67308 */ /* 0x000fe20000000800 */
[-C--:B------:R-:W-:Y:S01]  /*d3c0*/  FMUL.FTZ R80, R80, R9.reuse ;  /* 0x0000000950507220 */ /* 0x080fe20000410000 */
[----:B------:R-:W0:Y:S01]  /*d3d0*/  SHFL.BFLY PT, R10, R5, 0x2, 0x1f ;  /* 0x0c401f00050a7f89 */ /* 0x000e2200000e0000 */
        /* <DEDUP_REMOVED lines=23> */
[----:B0-----:R-:W-:Y:S01]  /*d550*/  FMNMX.FTZ R5, R5, R10, !PT ;  /* 0x0000000a05057209 */ /* 0x001fe20007810000 */
[-C--:B------:R-:W-:Y:S01]  /*d560*/  FMUL.FTZ R121, R121, R9.reuse ;  /* 0x0000000979797220 */ /* 0x080fe20000410000 */
[-C--:B------:R-:W-:Y:S01]  /*d570*/  FMUL.FTZ R124, R124, R9.reuse ;  /* 0x000000097c7c7220 */ /* 0x080fe20000410000 */
[-C--:B------:R-:W-:Y:S01]  /*d580*/  FMUL.FTZ R125, R125, R9.reuse ;  /* 0x000000097d7d7220 */ /* 0x080fe20000410000 */
[-C--:B------:R-:W-:Y:S01]  /*d590*/  FMUL.FTZ R128, R128, R9.reuse ;  /* 0x0000000980807220 */ /* 0x080fe20000410000 */
[----:B------:R-:W0:Y:S01]  /*d5a0*/  SHFL.BFLY PT, R12, R5, 0x1, 0x1f ;  /* 0x0c201f00050c7f89 */ /* 0x000e2200000e0000 */
        /* <DEDUP_REMOVED lines=12> */
[----:B------:R-:W-:-:S04]  /*d670*/  FMUL.FTZ R149, R149, R9 ;  /* 0x0000000995957220 */ /* 0x000fc80000410000 */
[----:B------:R-:W3:Y:S01]  /*d680*/  MUFU.EX2 R175, R175 ;  /* 0x000000af00af7308 */ /* 0x000ee20000000800 */
[----:B-1----:R-:W-:-:S04]  /*d690*/  FADD.FTZ R2, R10, R2 ;  /* 0x000000020a027221 */ /* 0x002fc80000010000 */
[----:B------:R-:W-:Y:S01]  /*d6a0*/  FADD.FTZ R2, R157, R2 ;  /* 0x000000029d027221 */ /* 0x000fe20000010000 */
[----:B0-----:R-:W-:Y:S02]  /*d6b0*/  FMNMX.FTZ R5, R5, R12, !PT ;  /* 0x0000000c05057209 */ /* 0x001fe40007810000 */
[----:B------:R-:W-:Y:S01]  /*d6c0*/  MUFU.EX2 R179, R179 ;  /* 0x000000b300b37308 */ /* 0x000fe20000000800 */
[----:B------:R-:W-:Y:S01]  /*d6d0*/  FADD.FTZ R2, R162, R2 ;  /* 0x00000002a2027221 */ /* 0x000fe20000010000 */
[C---:B------:R-:W-:Y:S01]  /*d6e0*/  FSETP.NEU.FTZ.AND P2, PT, R5.reuse, -INF , PT ;  /* 0xff8000000500780b */ /* 0x040fe20003f5d000 */
[----:B------:R-:W-:Y:S02]  /*d6f0*/  FMUL.FTZ R12, R5, UR4 ;  /* 0x00000004050c7c20 */ /* 0x000fe40008410000 */
[----:B------:R-:W-:-:S03]  /*d700*/  FADD.FTZ R2, R163, R2 ;  /* 0x00000002a3027221 */ /* 0x000fc60000010000 */
[----:B------:R-:W0:Y:S01]  /*d710*/  MUFU.EX2 R182, R182 ;  /* 0x000000b600b67308 */ /* 0x000e220000000800 */
[----:B------:R-:W-:Y:S01]  /*d720*/  FSEL R12, R12, RZ, P2 ;  /* 0x000000ff0c0c7208 */ /* 0x000fe20001000000 */
[----:B------:R-:W-:-:S04]  /*d730*/  FADD.FTZ R2, R166, R2 ;  /* 0x00000002a6027221 */ /* 0x000fc80000010000 */
[--C-:B------:R-:W-:Y:S01]  /*d740*/  FFMA.FTZ R156, R191, UR4, -R12.reuse ;  /* 0x00000004bf9c7c23 */ /* 0x100fe2000801080c */
[--C-:B------:R-:W-:Y:S01]  /*d750*/  FFMA.FTZ R192, R154, UR4, -R12.reuse ;  /* 0x000000049ac07c23 */ /* 0x100fe2000801080c */
[----:B------:R-:W-:Y:S01]  /*d760*/  F2FP.BF16.F32.PACK_AB R154, R199, R21 ;  /* 0x00000015c79a723e */ /* 0x000fe200000010ff */
[--C-:B------:R-:W-:Y:S01]  /*d770*/  FFMA.FTZ R20, R11, UR4, -R12.reuse ;  /* 0x000000040b147c23 */ /* 0x100fe2000801080c */
[----:B------:R1:W-:Y:S01]  /*d780*/  MUFU.EX2 R21, R156 ;  /* 0x0000009c00157308 */ /* 0x0003e20000000800 */
[--C-:B------:R-:W-:Y:S01]  /*d790*/  FFMA.FTZ R195, R14, UR4, -R12.reuse ;  /* 0x000000040ec37c23 */ /* 0x100fe2000801080c */
[--C-:B------:R-:W-:Y:S01]  /*d7a0*/  FFMA.FTZ R15, R15, UR4, -R12.reuse ;  /* 0x000000040f0f7c23 */ /* 0x100fe2000801080c */
[--C-:B------:R-:W-:Y:S01]  /*d7b0*/  FFMA.FTZ R191, R158, UR4, -R12.reuse ;  /* 0x000000049ebf7c23 */ /* 0x100fe2000801080c */
[----:B------:R-:W-:Y:S01]  /*d7c0*/  F2FP.BF16.F32.PACK_AB R158, R157, R10 ;  /* 0x0000000a9d9e723e */ /* 0x000fe200000010ff */
[--C-:B------:R-:W-:Y:S01]  /*d7d0*/  FFMA.FTZ R155, R155, UR4, -R12.reuse ;  /* 0x000000049b9b7c23 */ /* 0x100fe2000801080c */
[--C-:B------:R-:W-:Y:S01]  /*d7e0*/  FFMA.FTZ R159, R159, UR4, -R12.reuse ;  /* 0x000000049f9f7c23 */ /* 0x100fe2000801080c */
[--C-:B------:R-:W-:Y:S01]  /*d7f0*/  FFMA.FTZ R14, R160, UR4, -R12.reuse ;  /* 0x00000004a00e7c23 */ /* 0x100fe2000801080c */
[----:B------:R-:W4:Y:S01]  /*d800*/  MUFU.EX2 R20, R20 ;  /* 0x0000001400147308 */ /* 0x000f220000000800 */
[----:B-1----:R-:W-:Y:S01]  /*d810*/  F2FP.BF16.F32.PACK_AB R156, R153, R13 ;  /* 0x0000000d999c723e */ /* 0x002fe200000010ff */
[--C-:B------:R-:W-:Y:S01]  /*d820*/  FFMA.FTZ R161, R161, UR4, -R12.reuse ;  /* 0x00000004a1a17c23 */ /* 0x100fe2000801080c */
[----:B------:R-:W-:Y:S01]  /*d830*/  FSEL R13, R5, RZ, P2 ;  /* 0x000000ff050d7208 */ /* 0x000fe20001000000 */
[--C-:B------:R-:W-:Y:S01]  /*d840*/  FFMA.FTZ R11, R164, UR4, -R12.reuse ;  /* 0x00000004a40b7c23 */ /* 0x100fe2000801080c */
[--C-:B------:R-:W-:Y:S01]  /*d850*/  FFMA.FTZ R165, R165, UR4, -R12.reuse ;  /* 0x00000004a5a57c23 */ /* 0x100fe2000801080c */
[----:B------:R-:W-:Y:S01]  /*d860*/  F2FP.BF16.F32.PACK_AB R160, R163, R162 ;  /* 0x000000a2a3a0723e */ /* 0x000fe200000010ff */
[----:B------:R-:W-:Y:S01]  /*d870*/  FFMA.FTZ R196, R168, UR4, -R12 ;  /* 0x00000004a8c47c23 */ /* 0x000fe2000801080c */
[----:B------:R-:W-:Y:S01]  /*d880*/  FADD.FTZ R8, -R13, R8 ;  /* 0x000000080d087221 */ /* 0x000fe20000010100 */
[----:B------:R-:W-:Y:S01]  /*d890*/  MUFU.EX2 R195, R195 ;  /* 0x000000c300c37308 */ /* 0x000fe20000000800 */
[--C-:B------:R-:W-:Y:S01]  /*d8a0*/  FFMA.FTZ R169, R169, UR4, -R12.reuse ;  /* 0x00000004a9a97c23 */ /* 0x100fe2000801080c */
[--C-:B------:R-:W-:Y:S01]  /*d8b0*/  FFMA.FTZ R197, R172, UR4, -R12.reuse ;  /* 0x00000004acc57c23 */ /* 0x100fe2000801080c */
[----:B------:R-:W-:Y:S01]  /*d8c0*/  FMUL.FTZ R8, R8, UR4 ;  /* 0x0000000408087c20 */ /* 0x000fe20008410000 */
[----:B------:R-:W-:Y:S01]  /*d8d0*/  FFMA.FTZ R173, R173, UR4, -R12 ;  /* 0x00000004adad7c23 */ /* 0x000fe2000801080c */
[C---:B------:R-:W-:Y:S01]  /*d8e0*/  FADD.FTZ R2, R167.reuse, R2 ;  /* 0x00000002a7027221 */ /* 0x040fe20000010000 */
[----:B------:R-:W-:Y:S01]  /*d8f0*/  F2FP.BF16.F32.PACK_AB R162, R167, R166 ;  /* 0x000000a6a7a2723e */ /* 0x000fe200000010ff */
[--C-:B------:R-:W-:Y:S01]  /*d900*/  FFMA.FTZ R177, R177, UR4, -R12.reuse ;  /* 0x00000004b1b17c23 */ /* 0x100fe2000801080c */
[----:B------:R-:W-:Y:S01]  /*d910*/  MUFU.EX2 R15, R15 ;  /* 0x0000000f000f7308 */ /* 0x000fe20000000800 */
[----:B------:R-:W-:Y:S01]  /*d920*/  FFMA.FTZ R178, R178, UR4, -R12 ;  /* 0x00000004b2b27c23 */ /* 0x000fe2000801080c */
[----:B------:R-:W-:Y:S01]  /*d930*/  FADD.FTZ R2, R170, R2 ;  /* 0x00000002aa027221 */ /* 0x000fe20000010000 */
[--C-:B------:R-:W-:Y:S01]  /*d940*/  FFMA.FTZ R181, R181, UR4, -R12.reuse ;  /* 0x00000004b5b57c23 */ /* 0x100fe2000801080c */
[----:B------:R-:W-:Y:S01]  /*d950*/  FFMA.FTZ R180, R180, UR4, -R12 ;  /* 0x00000004b4b47c23 */ /* 0x000fe2000801080c */
[C---:B------:R-:W-:Y:S01]  /*d960*/  F2FP.BF16.F32.PACK_AB R164, R171.reuse, R170 ;  /* 0x000000aaaba4723e */ /* 0x040fe200000010ff */
[----:B------:R-:W-:Y:S01]  /*d970*/  FADD.FTZ R2, R171, R2 ;  /* 0x00000002ab027221 */ /* 0x000fe20000010000 */
[--C-:B------:R-:W-:Y:S01]  /*d980*/  FFMA.FTZ R183, R183, UR4, -R12.reuse ;  /* 0x00000004b7b77c23 */ /* 0x100fe2000801080c */
[----:B------:R-:W1:Y:S01]  /*d990*/  MUFU.EX2 R8, R8 ;  /* 0x0000000800087308 */ /* 0x000e620000000800 */
[----:B------:R-:W-:Y:S01]  /*d9a0*/  FFMA.FTZ R185, R185, UR4, -R12 ;  /* 0x00000004b9b97c23 */ /* 0x000fe2000801080c */
[----:B--2---:R-:W-:Y:S01]  /*d9b0*/  FADD.FTZ R2, R174, R2 ;  /* 0x00000002ae027221 */ /* 0x004fe20000010000 */
[--C-:B------:R-:W-:Y:S01]  /*d9c0*/  FFMA.FTZ R187, R187, UR4, -R12.reuse ;  /* 0x00000004bbbb7c23 */ /* 0x100fe2000801080c */
[----:B------:R-:W-:Y:S01]  /*d9d0*/  FFMA.FTZ R12, R189, UR4, -R12 ;  /* 0x00000004bd0c7c23 */ /* 0x000fe2000801080c */
[C---:B---3--:R-:W-:Y:S01]  /*d9e0*/  F2FP.BF16.F32.PACK_AB R166, R175.reuse, R174 ;  /* 0x000000aeafa6723e */ /* 0x048fe200000010ff */
[----:B------:R-:W-:Y:S01]  /*d9f0*/  FADD.FTZ R2, R175, R2 ;  /* 0x00000002af027221 */ /* 0x000fe20000010000 */
[----:B0-----:R-:W-:Y:S01]  /*da00*/  F2FP.BF16.F32.PACK_AB R168, R182, R179 ;  /* 0x000000b3b6a8723e */ /* 0x001fe200000010ff */
[----:B------:R-:W0:Y:S01]  /*da10*/  MUFU.EX2 R157, R192 ;  /* 0x000000c0009d7308 */ /* 0x000e220000000800 */
[----:B----4-:R-:W-:Y:S01]  /*da20*/  F2FP.BF16.F32.PACK_AB R153, R20, R21 ;  /* 0x000000151499723e */ /* 0x010fe200000010ff */
[----:B------:R-:W-:-:S04]  /*da30*/  FADD.FTZ R2, R179, R2 ;  /* 0x00000002b3027221 */ /* 0x000fc80000010000 */
[----:B------:R-:W-:Y:S02]  /*da40*/  FADD.FTZ R2, R182, R2 ;  /* 0x00000002b6027221 */ /* 0x000fe40000010000 */
[----:B------:R2:W3:Y:S01]  /*da50*/  MUFU.EX2 R10, R155 ;  /* 0x0000009b000a7308 */ /* 0x0004e20000000800 */
[----:B-1----:R-:W-:Y:S01]  /*da60*/  FFMA.FTZ R0, R8, R0, R21 ;  /* 0x0000000008007223 */ /* 0x002fe20000010015 */
        /* <DEDUP_REMOVED lines=14> */
[----:B------:R-:W2:Y:S01]  /*db50*/  MUFU.EX2 R159, R159 ;  /* 0x0000009f009f7308 */ /* 0x000ea20000000800 */
[----:B0-----:R-:W-:Y:S01]  /*db60*/  FADD.FTZ R0, R157, R0 ;  /* 0x000000009d007221 */ /* 0x001fe20000010000 */
[----:B---3--:R-:W-:Y:S01]  /*db70*/  F2FP.BF16.F32.PACK_AB R157, R10, R157 ;  /* 0x0000009d0a9d723e */ /* 0x008fe200000010ff */
[-C--:B------:R-:W-:Y:S01]  /*db80*/  FMUL.FTZ R43, R43, R8.reuse ;  /* 0x000000082b2b7220 */ /* 0x080fe20000410000 */
[-C--:B------:R-:W-:Y:S01]  /*db90*/  FMUL.FTZ R46, R46, R8.reuse ;  /* 0x000000082e2e7220 */ /* 0x080fe20000410000 */
[----:B------:R-:W-:Y:S01]  /*dba0*/  FADD.FTZ R0, R10, R0 ;  /* 0x000000000a007221 */ /* 0x000fe20000010000 */
        /* <DEDUP_REMOVED lines=77> */
[----:B------:R-:W-:-:S05]  /*e080*/  FMUL.FTZ R151, R151, R8 ;  /* 0x0000000897977220 */ /* 0x000fca0000410000 */
        /* <DEDUP_REMOVED lines=35> */
.L_x_11441:
[----:B------:R0:W1:Y:S01]  /*e2c0*/  SYNCS.PHASECHK.TRANS64.TRYWAIT P2, [UR5+0x22850], R7 ;  /* 0x02285007ff0075a7 */ /* 0x0000620008040145 */
[----:B------:R-:W-:Y:S05]  /*e2d0*/  @!P0 BRA `(.L_x_11442) ;  /* 0x0000000000048947 */ /* 0x000fea0003800000 */
[----:B------:R-:W-:Y:S01]  /*e2e0*/  BPT.TRAP 0x1 ;  /* 0x000000040000795c */ /* 0x000fe20000300000 */
.L_x_11442:
[----:B-1----:R-:W-:Y:S05]  /*e2f0*/  @P2 BRA `(.L_x_11443) ;  /* 0x0000000000082947 */ /* 0x002fea0003800000 */
[----:B------:R-:W1:Y:S02]  /*e300*/  SYNCS.PHASECHK.TRANS64.TRYWAIT P2, [UR5+0x22850], R7 ;  /* 0x02285007ff0075a7 */ /* 0x000e640008040145 */
[----:B-1----:R-:W-:Y:S05]  /*e310*/  @!P2 BRA `(.L_x_11444) ;  /* 0x000000c400f8a947 */ /* 0x002fea0003800000 */
.L_x_11443:
        /* <DEDUP_REMOVED lines=48> */
.L_x_11428:
[----:B------:R-:W2:Y:S01]  /*e620*/  SHFL.BFLY PT, R3, R2, 0x2, 0x1f ;  /* 0x0c401f0002037f89 */ /* 0x000ea200000e0000 */
[----:B------:R-:W-:Y:S01]  /*e630*/  UIADD3 UR39, UR39, 0x1, URZ ;  /* 0x0000000127277890 */ /* 0x000fe2000fffe03f */
[----:B------:R3:W-:Y:S06]  /*e640*/  BAR.ARV R6, 0x100 ;  /* 0x000400060000751d */ /* 0x0007ec0000002000 */
[----:B------:R-:W-:Y:S02]  /*e650*/  UISETP.NE.AND UP0, UPT, UR39, 0x2, UPT ;  /* 0x000000022700788c */ /* 0x000fe4000bf05270 */
[----:B------:R-:W-:Y:S06]  /*e660*/  BAR.ARV 0x8, 0x180 ;  /* 0x0206000000007b1d */ /* 0x000fec0000002000 */
[----:B---3--:R-:W-:Y:S01]  /*e670*/  IMAD.U32 R6, RZ, RZ, UR4 ;  /* 0x00000004ff067e24 */ /* 0x008fe2000f8e00ff */
[----:B------:R-:W-:Y:S01]  /*e680*/  PLOP3.LUT P0, PT, PT, PT, PT, 0x8, 0x0 ;  /* 0x000000000000781c */ /* 0x000fe20003f0e170 */
[----:B0-----:R-:W0:Y:S01]  /*e690*/  SHFL.BFLY PT, R7, R0, 0x2, 0x1f ;  /* 0x0c401f0000077f89 */ /* 0x001e2200000e0000 */
[----:B------:R-:W-:-:S02]  /*e6a0*/  UIADD3 UR37, UR37, 0x1, URZ ;  /* 0x0000000125257890 */ /* 0x000fc4000fffe03f */
[----:B------:R-:W-:Y:S01]  /*e6b0*/  USEL UR39, UR39, URZ, UP0 ;  /* 0x0000003f27277287 */ /* 0x000fe20008000000 */
[----:B--2---:R-:W-:-:S05]  /*e6c0*/  FADD.FTZ R8, R3, R2 ;  /* 0x0000000203087221 */ /* 0x004fca0000010000 */
[----:B------:R-:W2:Y:S01]  /*e6d0*/  SHFL.BFLY PT, R3, R8, 0x1, 0x1f ;  /* 0x0c201f0008037f89 */ /* 0x000ea200000e0000 */
[----:B0-----:R-:W-:Y:S01]  /*e6e0*/  FADD.FTZ R9, R7, R0 ;  /* 0x0000000007097221 */ /* 0x001fe20000010000 */
[----:B------:R-:W-:-:S04]  /*e6f0*/  IMAD.MOV.U32 R0, RZ, RZ, RZ ;  /* 0x000000ffff007224 */ /* 0x000fc800078e00ff */
[----:B------:R-:W0:Y:S01]  /*e700*/  SHFL.BFLY PT, R10, R9, 0x1, 0x1f ;  /* 0x0c201f00090a7f89 */ /* 0x000e2200000e0000 */
[----:B--2---:R-:W-:Y:S01]  /*e710*/  FADD.FTZ R11, R8, R3 ;  /* 0x00000003080b7221 */ /* 0x004fe20000010000 */
[----:B------:R-:W-:Y:S02]  /*e720*/  IMAD.MOV.U32 R3, RZ, RZ, RZ ;  /* 0x000000ffff037224 */ /* 0x000fe400078e00ff */
[----:B------:R-:W-:Y:S01]  /*e730*/  IMAD.U32 R8, RZ, RZ, UR4 ;  /* 0x00000004ff087e24 */ /* 0x000fe2000f8e00ff */
[----:B------:R-:W-:Y:S01]  /*e740*/  USEL UR4, URZ, 0x1, UP0 ;  /* 0x000000013f047887 */ /* 0x000fe20008000000 */
[----:B------:R-:W-:-:S03]  /*e750*/  FSETP.NE.FTZ.AND P1, PT, R11, RZ, PT ;  /* 0x000000ff0b00720b */ /* 0x000fc60003f35000 */
[----:B------:R-:W-:-:S10]  /*e760*/  ULOP3.LUT UR38, UR38, UR4, URZ, 0x3c, !UPT ;  /* 0x0000000426267292 */ /* 0x000fd4000f8e3c3f */
[----:B------:R-:W2:Y:S01]  /*e770*/  @P1 MUFU.LG2 R7, R11 ;  /* 0x0000000b00071308 */ /* 0x000ea20000000c00 */
[----:B------:R-:W-:Y:S01]  /*e780*/  @P1 FMUL.FTZ R8, R8, 0.69314718246459960938 ;  /* 0x3f31721808081820 */ /* 0x000fe20000410000 */
[----:B0-----:R-:W-:-:S05]  /*e790*/  FADD.FTZ R2, R9, R10 ;  /* 0x0000000a09027221 */ /* 0x001fca0000010000 */
[----:B------:R-:W-:Y:S01]  /*e7a0*/  FSETP.NE.FTZ.AND P2, PT, R2, RZ, PT ;  /* 0x000000ff0200720b */ /* 0x000fe20003f55000 */
[----:B------:R-:W0:Y:S01]  /*e7b0*/  @P1 MUFU.RCP R3, R11 ;  /* 0x0000000b00031308 */ /* 0x000e220000001000 */
[----:B--2---:R-:W-:-:S11]  /*e7c0*/  @P1 FMUL.FTZ R7, R7, 0.69314718246459960938 ;  /* 0x3f31721807071820 */ /* 0x004fd60000410000 */
[----:B------:R-:W2:Y:S01]  /*e7d0*/  @P2 MUFU.LG2 R9, R2 ;  /* 0x0000000200092308 */ /* 0x000ea20000000c00 */
[----:B------:R-:W-:Y:S01]  /*e7e0*/  @P2 FMUL.FTZ R6, R6, 0.69314718246459960938 ;  /* 0x3f31721806062820 */ /* 0x000fe20000410000 */
[-C--:B0-----:R-:W-:Y:S01]  /*e7f0*/  FMUL.FTZ R24, R24, R3.reuse ;  /* 0x0000000318187220 */ /* 0x081fe20000410000 */
[-C--:B------:R-:W-:Y:S01]  /*e800*/  FMUL.FTZ R25, R25, R3.reuse ;  /* 0x0000000319197220 */ /* 0x080fe20000410000 */
[----:B------:R-:W-:-:S04]  /*e810*/  FMUL.FTZ R28, R28, R3 ;  /* 0x000000031c1c7220 */ /* 0x000fc80000410000 */
        /* <DEDUP_REMOVED lines=9> */
[----:B--2---:R-:W-:Y:S01]  /*e8b0*/  @P2 FMUL.FTZ R9, R9, 0.69314718246459960938 ;  /* 0x3f31721809092820 */ /* 0x004fe20000410000 */
        /* <DEDUP_REMOVED lines=54> */
[-C--:B---3--:R-:W-:Y:S01]  /*ec20*/  FMUL.FTZ R26, R26, R0.reuse ;  /* 0x000000001a1a7220 */ /* 0x088fe20000410000 */
        /* <DEDUP_REMOVED lines=66> */
.L_x_11375:
        /* <DEDUP_REMOVED lines=12> */
[----:B------:R-:W-:Y:S01]  /*f110*/  IMAD.MOV.U32 R156, RZ, RZ, 0x2 ;  /* 0x00000002ff9c7424 */ /* 0x000fe200078e00ff */
[----:B------:R-:W-:Y:S01]  /*f120*/  F2FP.BF16.F32.PACK_AB R152, R25, R24 ;  /* 0x000000181998723e */ /* 0x000fe200000010ff */
[----:B------:R-:W-:Y:S01]  /*f130*/  ULDC UR11, c[0x0][0xbe8] ;  /* 0x0002fa00000b7ab9 */ /* 0x000fe20000000800 */
[----:B------:R-:W-:Y:S02]  /*f140*/  F2FP.BF16.F32.PACK_AB R153, R27, R26 ;  /* 0x0000001a1b99723e */ /* 0x000fe400000010ff */
[----:B------:R-:W-:Y:S02]  /*f150*/  F2FP.BF16.F32.PACK_AB R154, R29, R28 ;  /* 0x0000001c1d9a723e */ /* 0x000fe400000010ff */
[----:B------:R-:W-:Y:S02]  /*f160*/  F2FP.BF16.F32.PACK_AB R155, R31, R30 ;  /* 0x0000001e1f9b723e */ /* 0x000fe400000010ff */
[----:B------:R-:W-:-:S02]  /*f170*/  F2FP.BF16.F32.PACK_AB R12, R41, R40 ;  /* 0x00000028290c723e */ /* 0x000fc400000010ff */
[----:B------:R-:W-:Y:S02]  /*f180*/  F2FP.BF16.F32.PACK_AB R13, R43, R42 ;  /* 0x0000002a2b0d723e */ /* 0x000fe400000010ff */
[----:B------:R-:W-:Y:S02]  /*f190*/  F2FP.BF16.F32.PACK_AB R14, R45, R44 ;  /* 0x0000002c2d0e723e */ /* 0x000fe400000010ff */
[----:B------:R-:W-:Y:S01]  /*f1a0*/  F2FP.BF16.F32.PACK_AB R15, R47, R46 ;  /* 0x0000002e2f0f723e */ /* 0x000fe200000010ff */
[----:B------:R-:W-:Y:S01]  /*f1b0*/  UMOV UR6, UR9 ;  /* 0x0000000900067c82 */ /* 0x000fe20008000000 */
[----:B0-----:R-:W-:Y:S01]  /*f1c0*/  UMOV UR7, UR8 ;  /* 0x0000000800077c82 */ /* 0x001fe20008000000 */
[----:B------:R-:W-:Y:S01]  /*f1d0*/  BAR.SYNC.DEFER_BLOCKING 0x1, 0x100 ;  /* 0x0044000000007b1d */ /* 0x000fe20000010000 */
[----:B--2---:R-:W-:-:S03]  /*f1e0*/  IMAD.WIDE R156, R0, R156, UR6 ;  /* 0x00000006009c7e25 */ /* 0x004fc6000f8e029c */
[C---:B------:R-:W-:Y:S02]  /*f1f0*/  IADD3 R5, P0, R156.reuse, 0xc020, RZ ;  /* 0x0000c0209c057810 */ /* 0x040fe40007f1e0ff */
[C---:B------:R-:W-:Y:S02]  /*f200*/  LOP3.LUT R11, R156.reuse, 0x380, RZ, 0xc0, !PT ;  /* 0x000003809c0b7812 */ /* 0x040fe400078ec0ff */
[----:B------:R-:W-:Y:S02]  /*f210*/  LOP3.LUT R4, R5, 0x380, RZ, 0xc0, !PT ;  /* 0x0000038005047812 */ /* 0x000fe400078ec0ff */
[----:B------:R-:W-:Y:S02]  /*f220*/  SHF.R.U64 R11, R11, 0x3, RZ ;  /* 0x000000030b0b7819 */ /* 0x000fe400000012ff */
[----:B------:R-:W-:Y:S02]  /*f230*/  IADD3 R9, P2, R156, 0x20, RZ ;  /* 0x000000209c097810 */ /* 0x000fe40007f5e0ff */
[----:B------:R-:W-:-:S02]  /*f240*/  SHF.R.U64 R4, R4, 0x3, RZ ;  /* 0x0000000304047819 */ /* 0x000fc400000012ff */
[C---:B------:R-:W-:Y:S02]  /*f250*/  IADD3 R7, P1, R156.reuse, 0x40, RZ ;  /* 0x000000409c077810 */ /* 0x040fe40007f3e0ff */
[----:B------:R-:W-:Y:S01]  /*f260*/  LOP3.LUT R10, R11, R156, RZ, 0x3c, !PT ;  /* 0x0000009c0b0a7212 */ /* 0x000fe200078e3cff */
[----:B------:R-:W-:Y:S01]  /*f270*/  IMAD.MOV.U32 R11, RZ, RZ, R157 ;  /* 0x000000ffff0b7224 */ /* 0x000fe200078e009d */
[----:B------:R-:W-:Y:S02]  /*f280*/  LOP3.LUT R8, R9, 0x380, RZ, 0xc0, !PT ;  /* 0x0000038009087812 */ /* 0x000fe400078ec0ff */
[----:B------:R-:W-:Y:S02]  /*f290*/  IADD3 R159, P5, R156, 0xc040, RZ ;  /* 0x0000c0409c9f7810 */ /* 0x000fe40007fbe0ff */
[----:B------:R-:W-:Y:S02]  /*f2a0*/  LOP3.LUT R4, R4, R5, RZ, 0x3c, !PT ;  /* 0x0000000504047212 */ /* 0x000fe400078e3cff */
[----:B------:R-:W-:-:S02]  /*f2b0*/  LOP3.LUT R5, R7, 0x380, RZ, 0xc0, !PT ;  /* 0x0000038007057812 */ /* 0x000fc400078ec0ff */
[----:B------:R-:W-:Y:S02]  /*f2c0*/  SHF.R.U64 R8, R8, 0x3, RZ ;  /* 0x0000000308087819 */ /* 0x000fe400000012ff */
[----:B------:R-:W-:Y:S02]  /*f2d0*/  LOP3.LUT R158, R159, 0x380, RZ, 0xc0, !PT ;  /* 0x000003809f9e7812 */ /* 0x000fe400078ec0ff */
[----:B------:R-:W-:Y:S01]  /*f2e0*/  MOV R0, R10 ;  /* 0x0000000a00007202 */ /* 0x000fe20000000f00 */
[--C-:B------:R-:W-:Y:S01]  /*f2f0*/  IMAD.X R11, RZ, RZ, R157.reuse, P1 ;  /* 0x000000ffff0b7224 */ /* 0x100fe200008e069d */
[----:B------:R-:W-:Y:S02]  /*f300*/  SHF.R.U64 R10, R5, 0x3, RZ ;  /* 0x00000003050a7819 */ /* 0x000fe400000012ff */
[----:B------:R-:W-:Y:S01]  /*f310*/  LOP3.LUT R8, R8, R9, RZ, 0x3c, !PT ;  /* 0x0000000908087212 */ /* 0x000fe200078e3cff */
[----:B------:R-:W-:Y:S01]  /*f320*/  IMAD.X R9, RZ, RZ, R157, P2 ;  /* 0x000000ffff097224 */ /* 0x000fe200010e069d */
[----:B------:R-:W-:Y:S01]  /*f330*/  SHF.R.U64 R158, R158, 0x3, RZ ;  /* 0x000000039e9e7819 */ /* 0x000fe200000012ff */
[----:B------:R0:W-:Y:S01]  /*f340*/  STSM.16.M88.4 [R0], R152 ;  /* 0x0000009800007844 */ /* 0x0001e20000000200 */
[----:B------:R-:W-:-:S02]  /*f350*/  LOP3.LUT R10, R10, R7, RZ, 0x3c, !PT ;  /* 0x000000070a0a7212 */ /* 0x000fc400078e3cff */
[----:B------:R-:W-:Y:S01]  /*f360*/  LOP3.LUT R158, R158, R159, RZ, 0x3c, !PT ;  /* 0x0000009f9e9e7212 */ /* 0x000fe200078e3cff */
[----:B------:R-:W-:Y:S01]  /*f370*/  IMAD.X R159, RZ, RZ, R157, P5 ;  /* 0x000000ffff9f7224 */ /* 0x000fe200028e069d */
[----:B------:R-:W-:Y:S02]  /*f380*/  MOV R7, R8 ;  /* 0x0000000800077202 */ /* 0x000fe40000000f00 */
[----:B------:R-:W-:Y:S02]  /*f390*/  MOV R19, R10 ;  /* 0x0000000a00137202 */ /* 0x000fe40000000f00 */
[----:B------:R-:W-:Y:S02]  /*f3a0*/  F2FP.BF16.F32.PACK_AB R8, R33, R32 ;  /* 0x000000202108723e */ /* 0x000fe400000010ff */
[----:B------:R-:W-:Y:S02]  /*f3b0*/  F2FP.BF16.F32.PACK_AB R9, R35, R34 ;  /* 0x000000222309723e */ /* 0x000fe400000010ff */
[----:B------:R-:W-:-:S02]  /*f3c0*/  F2FP.BF16.F32.PACK_AB R10, R37, R36 ;  /* 0x00000024250a723e */ /* 0x000fc400000010ff */
[----:B------:R-:W-:Y:S02]  /*f3d0*/  F2FP.BF16.F32.PACK_AB R11, R39, R38 ;  /* 0x00000026270b723e */ /* 0x000fe400000010ff */
[C---:B0-----:R-:W-:Y:S02]  /*f3e0*/  IADD3 R0, P5, R156.reuse, 0x4020, RZ ;  /* 0x000040209c007810 */ /* 0x041fe40007fbe0ff */
[C---:B------:R-:W-:Y:S01]  /*f3f0*/  IADD3 R17, P6, R156.reuse, 0x4040, RZ ;  /* 0x000040409c117810 */ /* 0x040fe20007fde0ff */
[----:B------:R0:W-:Y:S01]  /*f400*/  STSM.16.M88.4 [R7], R8 ;  /* 0x0000000807007844 */ /* 0x0001e20000000200 */
[C---:B------:R-:W-:Y:S01]  /*f410*/  IADD3 R171, P4, R156.reuse, 0xc060, RZ ;  /* 0x0000c0609cab7810 */ /* 0x040fe20007f9e0ff */
[--C-:B------:R-:W-:Y:S01]  /*f420*/  IMAD.X R155, RZ, RZ, R157.reuse, P5 ;  /* 0x000000ffff9b7224 */ /* 0x100fe200028e069d */
[C---:B------:R-:W-:Y:S01]  /*f430*/  IADD3 R21, P3, R156.reuse, 0xc000, RZ ;  /* 0x0000c0009c157810 */ /* 0x040fe20007f7e0ff */
[----:B------:R-:W-:Y:S01]  /*f440*/  IMAD.X R153, RZ, RZ, R157, P6 ;  /* 0x000000ffff997224 */ /* 0x000fe200030e069d */
[----:B------:R-:W-:Y:S01]  /*f450*/  LOP3.LUT R170, R171, 0x380, RZ, 0xc0, !PT ;  /* 0x00000380abaa7812 */ /* 0x000fe200078ec0ff */
[----:B------:R2:W-:Y:S01]  /*f460*/  STSM.16.M88.4 [R19], R12 ;  /* 0x0000000c13007844 */ /* 0x0005e20000000200 */
[----:B------:R-:W-:-:S02]  /*f470*/  IADD3 R5, P6, R156, 0x4000, RZ ;  /* 0x000040009c057810 */ /* 0x000fc40007fde0ff */
[----:B------:R-:W-:Y:S02]  /*f480*/  SHF.R.U64 R170, R170, 0x3, RZ ;  /* 0x00000003aaaa7819 */ /* 0x000fe400000012ff */
[----:B------:R-:W-:Y:S02]  /*f490*/  IADD3 R161, P2, R156, 0x8060, RZ ;  /* 0x000080609ca17810 */ /* 0x000fe40007f5e0ff */
[----:B------:R-:W-:Y:S01]  /*f4a0*/  LOP3.LUT R170, R170, R171, RZ, 0x3c, !PT ;  /* 0x000000abaaaa7212 */ /* 0x000fe200078e3cff */
[----:B------:R-:W-:Y:S01]  /*f4b0*/  IMAD.X R171, RZ, RZ, R157, P4 ;  /* 0x000000ffffab7224 */ /* 0x000fe200020e069d */
[C---:B------:R-:W-:Y:S02]  /*f4c0*/  IADD3 R163, P1, R156.reuse, 0x8040, RZ ;  /* 0x000080409ca37810 */ /* 0x040fe40007f3e0ff */
[----:B0-----:R-:W-:Y:S02]  /*f4d0*/  IADD3 R7, P5, R156, 0x60, RZ ;  /* 0x000000609c077810 */ /* 0x001fe40007fbe0ff */
[----:B------:R-:W-:-:S02]  /*f4e0*/  LOP3.LUT R10, R17, 0x380, RZ, 0xc0, !PT ;  /* 0x00000380110a7812 */ /* 0x000fc400078ec0ff */
[----:B------:R-:W-:Y:S01]  /*f4f0*/  LOP3.LUT R8, R7, 0x380, RZ, 0xc0, !PT ;  /* 0x0000038007087812 */ /* 0x000fe200078ec0ff */
[--C-:B------:R-:W-:Y:S01]  /*f500*/  IMAD.X R9, RZ, RZ, R157.reuse, P5 ;  /* 0x000000ffff097224 */ /* 0x100fe200028e069d */
[----:B------:R-:W-:Y:S01]  /*f510*/  SHF.R.U64 R10, R10, 0x3, RZ ;  /* 0x000000030a0a7819 */ /* 0x000fe200000012ff */
[----:B--2---:R-:W-:Y:S01]  /*f520*/  IMAD.X R13, RZ, RZ, R157, P6 ;  /* 0x000000ffff0d7224 */ /* 0x004fe200030e069d */
[----:B------:R-:W-:Y:S02]  /*f530*/  SHF.R.U64 R8, R8, 0x3, RZ ;  /* 0x0000000308087819 */ /* 0x000fe400000012ff */
[----:B------:R-:W-:Y:S02]  /*f540*/  LOP3.LUT R152, R10, R17, RZ, 0x3c, !PT ;  /* 0x000000110a987212 */ /* 0x000fe400078e3cff */
[----:B------:R-:W-:Y:S02]  /*f550*/  LOP3.LUT R10, R5, 0x380, RZ, 0xc0, !PT ;  /* 0x00000380050a7812 */ /* 0x000fe400078ec0ff */
[----:B------:R-:W-:-:S02]  /*f560*/  IADD3 R169, P5, R156, 0x4060, RZ ;  /* 0x000040609ca97810 */ /* 0x000fc40007fbe0ff */
[----:B------:R-:W-:Y:S02]  /*f570*/  LOP3.LUT R8, R8, R7, RZ, 0x3c, !PT ;  /* 0x0000000708087212 */ /* 0x000fe400078e3cff */
[----:B------:R-:W-:Y:S02]  /*f580*/  LOP3.LUT R7, R0, 0x380, RZ, 0xc0, !PT ;  /* 0x0000038000077812 */ /* 0x000fe400078ec0ff */
[C---:B------:R-:W-:Y:S02]  /*f590*/  IADD3 R165, P4, R156.reuse, 0x8020, RZ ;  /* 0x000080209ca57810 */ /* 0x040fe40007f9e0ff */
[----:B------:R-:W-:Y:S02]  /*f5a0*/  IADD3 R167, P6, R156, 0x8000, RZ ;  /* 0x000080009ca77810 */ /* 0x000fe40007fde0ff */
[----:B------:R-:W-:Y:S02]  /*f5b0*/  SHF.R.U64 R10, R10, 0x3, RZ ;  /* 0x000000030a0a7819 */ /* 0x000fe400000012ff */
[----:B------:R-:W-:-:S02]  /*f5c0*/  LOP3.LUT R168, R169, 0x380, RZ, 0xc0, !PT ;  /* 0x00000380a9a87812 */ /* 0x000fc400078ec0ff */
[----:B------:R-:W-:Y:S02]  /*f5d0*/  SHF.R.U64 R7, R7, 0x3, RZ ;  /* 0x0000000307077819 */ /* 0x000fe400000012ff */
[----:B------:R-:W-:Y:S02]  /*f5e0*/  LOP3.LUT R20, R21, 0x380, RZ, 0xc0, !PT ;  /* 0x0000038015147812 */ /* 0x000fe400078ec0ff */
[----:B------:R-:W-:Y:S02]  /*f5f0*/  LOP3.LUT R160, R161, 0x380, RZ, 0xc0, !PT ;  /* 0x00000380a1a07812 */ /* 0x000fe400078ec0ff */
[----:B------:R-:W-:Y:S02]  /*f600*/  LOP3.LUT R162, R163, 0x380, RZ, 0xc0, !PT ;  /* 0x00000380a3a27812 */ /* 0x000fe400078ec0ff */
[----:B------:R-:W-:Y:S02]  /*f610*/  LOP3.LUT R164, R165, 0x380, RZ, 0xc0, !PT ;  /* 0x00000380a5a47812 */ /* 0x000fe400078ec0ff */
[----:B------:R-:W-:-:S02]  /*f620*/  LOP3.LUT R166, R167, 0x380, RZ, 0xc0, !PT ;  /* 0x00000380a7a67812 */ /* 0x000fc400078ec0ff */
[----:B------:R-:W-:Y:S02]  /*f630*/  LOP3.LUT R12, R10, R5, RZ, 0x3c, !PT ;  /* 0x000000050a0c7212 */ /* 0x000fe400078e3cff */
[----:B------:R-:W-:Y:S02]  /*f640*/  SHF.R.U64 R168, R168, 0x3, RZ ;  /* 0x00000003a8a87819 */ /* 0x000fe400000012ff */
[----:B------:R-:W-:Y:S02]  /*f650*/  MOV R5, R8 ;  /* 0x0000000800057202 */ /* 0x000fe40000000f00 */
[----:B------:R-:W-:Y:S02]  /*f660*/  LOP3.LUT R154, R7, R0, RZ, 0x3c, !PT ;  /* 0x00000000079a7212 */ /* 0x000fe400078e3cff */
[----:B------:R-:W-:Y:S02]  /*f670*/  F2FP.BF16.F32.PACK_AB R8, R49, R48 ;  /* 0x000000303108723e */ /* 0x000fe400000010ff */
[----:B------:R-:W-:-:S02]  /*f680*/  F2FP.BF16.F32.PACK_AB R9, R51, R50 ;  /* 0x000000323309723e */ /* 0x000fc400000010ff */
[----:B------:R-:W-:Y:S02]  /*f690*/  F2FP.BF16.F32.PACK_AB R10, R53, R52 ;  /* 0x00000034350a723e */ /* 0x000fe400000010ff */
[----:B------:R-:W-:Y:S02]  /*f6a0*/  F2FP.BF16.F32.PACK_AB R11, R55, R54 ;  /* 0x00000036370b723e */ /* 0x000fe400000010ff */
[----:B------:R-:W-:Y:S02]  /*f6b0*/  SHF.R.U64 R20, R20, 0x3, RZ ;  /* 0x0000000314147819 */ /* 0x000fe400000012ff */
[----:B------:R-:W-:Y:S01]  /*f6c0*/  SHF.R.U64 R160, R160, 0x3, RZ ;  /* 0x00000003a0a07819 */ /* 0x000fe200000012ff */
[----:B------:R0:W-:Y:S01]  /*f6d0*/  STSM.16.M88.4 [R5], R8 ;  /* 0x0000000805007844 */ /* 0x0001e20000000200 */
[----:B------:R-:W-:Y:S02]  /*f6e0*/  SHF.R.U64 R162, R162, 0x3, RZ ;  /* 0x00000003a2a27819 */ /* 0x000fe400000012ff */
[----:B------:R-:W-:-:S02]  /*f6f0*/  SHF.R.U64 R164, R164, 0x3, RZ ;  /* 0x00000003a4a47819 */ /* 0x000fc400000012ff */
[----:B------:R-:W-:Y:S02]  /*f700*/  SHF.R.U64 R166, R166, 0x3, RZ ;  /* 0x00000003a6a67819 */ /* 0x000fe400000012ff */
[----:B------:R-:W-:Y:S02]  /*f710*/  MOV R7, R12 ;  /* 0x0000000c00077202 */ /* 0x000fe40000000f00 */
[----:B------:R-:W-:Y:S01]  /*f720*/  LOP3.LUT R168, R168, R169, RZ, 0x3c, !PT ;  /* 0x000000a9a8a87212 */ /* 0x000fe200078e3cff */
[--C-:B------:R-:W-:Y:S01]  /*f730*/  IMAD.X R169, RZ, RZ, R157.reuse, P5 ;  /* 0x000000ffffa97224 */ /* 0x100fe200028e069d */
[----:B------:R-:W-:Y:S02]  /*f740*/  F2FP.BF16.F32.PACK_AB R12, R57, R56 ;  /* 0x00000038390c723e */ /* 0x000fe400000010ff */
[----:B------:R-:W-:Y:S02]  /*f750*/  F2FP.BF16.F32.PACK_AB R13, R59, R58 ;  /* 0x0000003a3b0d723e */ /* 0x000fe400000010ff */
[----:B------:R-:W-:Y:S01]  /*f760*/  F2FP.BF16.F32.PACK_AB R14, R61, R60 ;  /* 0x0000003c3d0e723e */ /* 0x000fe200000010ff */
[----:B0-----:R-:W-:Y:S01]  /*f770*/  IMAD.X R5, RZ, RZ, R157, P0 ;  /* 0x000000ffff057224 */ /* 0x001fe200000e069d */
[----:B------:R-:W-:-:S02]  /*f780*/  F2FP.BF16.F32.PACK_AB R15, R63, R62 ;  /* 0x0000003e3f0f723e */ /* 0x000fc400000010ff */
[----:B------:R-:W-:Y:S02]  /*f790*/  MOV R170, R170 ;  /* 0x000000aa00aa7202 */ /* 0x000fe40000000f00 */
        /* <DEDUP_REMOVED lines=10> */
[----:B------:R-:W-:Y:S01]  /*f840*/  MOV R171, R152 ;  /* 0x0000009800ab7202 */ /* 0x000fe20000000f00 */
[----:B------:R0:W-:Y:S01]  /*f850*/  STSM.16.M88.4 [R7], R12 ;  /* 0x0000000c07007844 */ /* 0x0001e20000000200 */
        /* <DEDUP_REMOVED lines=11> */
[----:B0-----:R-:W-:Y:S02]  /*f910*/  MOV R7, R168 ;  /* 0x000000a800077202 */ /* 0x001fe40000000f00 */
[----:B------:R-:W-:Y:S01]  /*f920*/  F2FP.BF16.F32.PACK_AB R8, R81, R80 ;  /* 0x000000505108723e */ /* 0x000fe200000010ff */
[----:B------:R-:W-:Y:S01]  /*f930*/  STSM.16.M88.4 [R171], R156 ;  /* 0x0000009cab007844 */ /* 0x000fe20000000200 */
[----:B------:R-:W-:Y:S01]  /*f940*/  F2FP.BF16.F32.PACK_AB R9, R83, R82 ;  /* 0x000000525309723e */ /* 0x000fe200000010ff */
[----:B------:R-:W0:Y:S01]  /*f950*/  LDC.64 R168, c[0x0][0xc00] ;  /* 0x00030000ffa87b82 */ /* 0x000e220000000a00 */
[----:B------:R-:W-:-:S02]  /*f960*/  F2FP.BF16.F32.PACK_AB R10, R85, R84 ;  /* 0x00000054550a723e */ /* 0x000fc400000010ff */
[----:B------:R-:W-:Y:S02]  /*f970*/  F2FP.BF16.F32.PACK_AB R11, R87, R86 ;  /* 0x00000056570b723e */ /* 0x000fe400000010ff */
[----:B------:R-:W-:Y:S02]  /*f980*/  MOV R166, R166 ;  /* 0x000000a600a67202 */ /* 0x000fe40000000f00 */
[----:B------:R-:W-:Y:S01]  /*f990*/  F2FP.BF16.F32.PACK_AB R12, R89, R88 ;  /* 0x00000058590c723e */ /* 0x000fe200000010ff */
[----:B------:R3:W-:Y:S01]  /*f9a0*/  STSM.16.M88.4 [R7], R8 ;  /* 0x0000000807007844 */ /* 0x0007e20000000200 */
[----:B------:R-:W-:Y:S02]  /*f9b0*/  F2FP.BF16.F32.PACK_AB R13, R91, R90 ;  /* 0x0000005a5b0d723e */ /* 0x000fe400000010ff */
[----:B------:R-:W-:Y:S02]  /*f9c0*/  F2FP.BF16.F32.PACK_AB R14, R93, R92 ;  /* 0x0000005c5d0e723e */ /* 0x000fe400000010ff */
[----:B------:R-:W-:-:S02]  /*f9d0*/  F2FP.BF16.F32.PACK_AB R15, R95, R94 ;  /* 0x0000005e5f0f723e */ /* 0x000fc400000010ff */
[----:B------:R-:W-:Y:S02]  /*f9e0*/  MOV R19, R164 ;  /* 0x000000a400137202 */ /* 0x000fe40000000f00 */
[----:B--2---:R-:W-:Y:S01]  /*f9f0*/  F2FP.BF16.F32.PACK_AB R152, R97, R96 ;  /* 0x000000606198723e */ /* 0x004fe200000010ff */
[----:B------:R2:W-:Y:S01]  /*fa00*/  STSM.16.M88.4 [R166], R12 ;  /* 0x0000000ca6007844 */ /* 0x0005e20000000200 */
[----:B------:R-:W-:Y:S02]  /*fa10*/  F2FP.BF16.F32.PACK_AB R153, R99, R98 ;  /* 0x000000626399723e */ /* 0x000fe400000010ff */
[----:B------:R-:W-:Y:S02]  /*fa20*/  F2FP.BF16.F32.PACK_AB R154, R101, R100 ;  /* 0x00000064659a723e */ /* 0x000fe400000010ff */
[----:B------:R-:W-:Y:S01]  /*fa30*/  F2FP.BF16.F32.PACK_AB R155, R103, R102 ;  /* 0x00000066679b723e */ /* 0x000fe200000010ff */
[----:B---3--:R-:W3:Y:S01]  /*fa40*/  LDC.64 R8, c[0x0][0xc08] ;  /* 0x00030200ff087b82 */ /* 0x008ee20000000a00 */
[----:B------:R-:W-:-:S02]  /*fa50*/  MOV R17, R162 ;  /* 0x000000a200117202 */ /* 0x000fc40000000f00 */
[----:B------:R-:W-:Y:S01]  /*fa60*/  F2FP.BF16.F32.PACK_AB R156, R105, R104 ;  /* 0x00000068699c723e */ /* 0x000fe200000010ff */
[----:B------:R-:W-:Y:S01]  /*fa70*/  STSM.16.M88.4 [R19], R152 ;  /* 0x0000009813007844 */ /* 0x000fe20000000200 */
[----:B------:R-:W-:Y:S02]  /*fa80*/  F2FP.BF16.F32.PACK_AB R157, R107, R106 ;  /* 0x0000006a6b9d723e */ /* 0x000fe400000010ff */
[----:B------:R-:W-:Y:S02]  /*fa90*/  F2FP.BF16.F32.PACK_AB R158, R109, R108 ;  /* 0x0000006c6d9e723e */ /* 0x000fe400000010ff */
[----:B------:R-:W-:Y:S02]  /*faa0*/  F2FP.BF16.F32.PACK_AB R159, R111, R110 ;  /* 0x0000006e6f9f723e */ /* 0x000fe400000010ff */
[----:B--2---:R-:W-:Y:S02]  /*fab0*/  MOV R14, R160 ;  /* 0x000000a0000e7202 */ /* 0x004fe40000000f00 */
[----:B------:R-:W-:Y:S01]  /*fac0*/  F2FP.BF16.F32.PACK_AB R160, R113, R112 ;  /* 0x0000007071a0723e */ /* 0x000fe200000010ff */
[----:B------:R2:W-:Y:S01]  /*fad0*/  STSM.16.M88.4 [R17], R156 ;  /* 0x0000009c11007844 */ /* 0x0005e20000000200 */
[----:B------:R-:W-:-:S02]  /*fae0*/  F2FP.BF16.F32.PACK_AB R161, R115, R114 ;  /* 0x0000007273a1723e */ /* 0x000fc400000010ff */
[----:B------:R-:W-:Y:S02]  /*faf0*/  F2FP.BF16.F32.PACK_AB R162, R117, R116 ;  /* 0x0000007475a2723e */ /* 0x000fe400000010ff */
[----:B------:R-:W-:Y:S02]  /*fb00*/  F2FP.BF16.F32.PACK_AB R163, R119, R118 ;  /* 0x0000007677a3723e */ /* 0x000fe400000010ff */
[----:B------:R-:W-:Y:S02]  /*fb10*/  MOV R7, R20 ;  /* 0x0000001400077202 */ /* 0x000fe40000000f00 */
[----:B------:R-:W-:Y:S01]  /*fb20*/  F2FP.BF16.F32.PACK_AB R164, R121, R120 ;  /* 0x0000007879a4723e */ /* 0x000fe200000010ff */
[----:B------:R4:W-:Y:S01]  /*fb30*/  STSM.16.M88.4 [R14], R160 ;  /* 0x000000a00e007844 */ /* 0x0009e20000000200 */
[----:B---3--:R-:W-:Y:S01]  /*fb40*/  ISETP.NE.U32.AND P0, PT, R8, RZ, PT ;  /* 0x000000ff0800720c */ /* 0x008fe20003f05070 */
[----:B------:R-:W3:Y:S01]  /*fb50*/  LDC.64 R20, c[0x0][0xc00] ;  /* 0x00030000ff147b82 */ /* 0x000ee20000000a00 */
[----:B------:R-:W-:-:S02]  /*fb60*/  F2FP.BF16.F32.PACK_AB R165, R123, R122 ;  /* 0x0000007a7ba5723e */ /* 0x000fc400000010ff */
[----:B------:R-:W-:Y:S02]  /*fb70*/  F2FP.BF16.F32.PACK_AB R166, R125, R124 ;  /* 0x0000007c7da6723e */ /* 0x000fe400000010ff */
[----:B------:R-:W-:Y:S02]  /*fb80*/  F2FP.BF16.F32.PACK_AB R167, R127, R126 ;  /* 0x0000007e7fa7723e */ /* 0x000fe400000010ff */
[----:B------:R-:W-:Y:S02]  /*fb90*/  ISETP.NE.AND.EX P0, PT, R9, RZ, PT, P0 ;  /* 0x000000ff0900720c */ /* 0x000fe40003f05300 */
[----:B--2---:R-:W-:Y:S01]  /*fba0*/  MOV R17, R4 ;  /* 0x0000000400117202 */ /* 0x004fe20000000f00 */
[----:B------:R2:W-:Y:S01]  /*fbb0*/  STSM.16.M88.4 [R7], R164 ;  /* 0x000000a407007844 */ /* 0x0005e20000000200 */
[----:B------:R-:W-:Y:S02]  /*fbc0*/  F2FP.BF16.F32.PACK_AB R8, R129, R128 ;  /* 0x000000808108723e */ /* 0x000fe400000010ff */
[----:B------:R-:W-:-:S02]  /*fbd0*/  F2FP.BF16.F32.PACK_AB R9, R131, R130 ;  /* 0x000000828309723e */ /* 0x000fc400000010ff */
[----:B------:R-:W-:Y:S02]  /*fbe0*/  F2FP.BF16.F32.PACK_AB R10, R133, R132 ;  /* 0x00000084850a723e */ /* 0x000fe400000010ff */
[----:B------:R-:W-:Y:S02]  /*fbf0*/  F2FP.BF16.F32.PACK_AB R11, R135, R134 ;  /* 0x00000086870b723e */ /* 0x000fe400000010ff */
[----:B------:R-:W-:Y:S02]  /*fc00*/  F2FP.BF16.F32.PACK_AB R12, R137, R136 ;  /* 0x00000088890c723e */ /* 0x000fe400000010ff */
[----:B------:R-:W-:Y:S01]  /*fc10*/  F2FP.BF16.F32.PACK_AB R13, R139, R138 ;  /* 0x0000008a8b0d723e */ /* 0x000fe200000010ff */
[----:B------:R5:W-:Y:S01]  /*fc20*/  STSM.16.M88.4 [R17], R8 ;  /* 0x0000000811007844 */ /* 0x000be20000000200 */
[----:B----4-:R-:W-:Y:S01]  /*fc30*/  F2FP.BF16.F32.PACK_AB R14, R141, R140 ;  /* 0x0000008c8d0e723e */ /* 0x010fe200000010ff */
[----:B---3--:R-:W-:Y:S01]  /*fc40*/  IMAD.WIDE R4, R201, 0x4, R20 ;  /* 0x00000004c9047825 */ /* 0x008fe200078e0214 */
[----:B------:R-:W-:Y:S01]  /*fc50*/  F2FP.BF16.F32.PACK_AB R15, R143, R142 ;  /* 0x0000008e8f0f723e */ /* 0x000fe200000010ff */
[----:B------:R-:W3:Y:S01]  /*fc60*/  LDC R21, c[0x0][0xad4] ;  /* 0x0002b500ff157b82 */ /* 0x000ee20000000800 */
[----:B------:R-:W-:Y:S01]  /*fc70*/  F2FP.BF16.F32.PACK_AB R152, R145, R144 ;  /* 0x000000909198723e */ /* 0x000fe200000010ff */
[----:B--2---:R-:W-:Y:S01]  /*fc80*/  IMAD.MOV.U32 R7, RZ, RZ, RZ ;  /* 0x000000ffff077224 */ /* 0x004fe200078e00ff */
[----:B------:R-:W-:Y:S01]  /*fc90*/  F2FP.BF16.F32.PACK_AB R153, R147, R146 ;  /* 0x000000929399723e */ /* 0x000fe200000010ff */
[----:B------:R2:W-:Y:S01]  /*fca0*/  STSM.16.M88.4 [R0], R12 ;  /* 0x0000000c00007844 */ /* 0x0005e20000000200 */
[----:B------:R-:W-:-:S02]  /*fcb0*/  F2FP.BF16.F32.PACK_AB R154, R149, R148 ;  /* 0x00000094959a723e */ /* 0x000fc400000010ff */
[----:B------:R-:W-:Y:S02]  /*fcc0*/  F2FP.BF16.F32.PACK_AB R155, R151, R150 ;  /* 0x00000096979b723e */ /* 0x000fe400000010ff */
[----:B0-----:R-:W-:-:S03]  /*fcd0*/  ISETP.NE.U32.AND P1, PT, R168, RZ, PT ;  /* 0x000000ffa800720c */ /* 0x001fc60003f25070 */
[----:B------:R0:W-:Y:S01]  /*fce0*/  STSM.16.M88.4 [R170], R152 ;  /* 0x00000098aa007844 */ /* 0x0001e20000000200 */
[----:B------:R-:W-:Y:S01]  /*fcf0*/  BAR.SYNC.DEFER_BLOCKING 0x1, 0x100 ;  /* 0x0044000000007b1d */ /* 0x000fe20000010000 */
[----:B------:R-:W-:-:S07]  /*fd00*/  ISETP.NE.AND.EX P1, PT, R169, RZ, PT, P1 ;  /* 0x000000ffa900720c */ /* 0x000fce0003f25310 */
[----:B-----5:R-:W4:Y:S01]  /*fd10*/  @P0 LDC.64 R8, c[0x0][0xc08] ;  /* 0x00030200ff080b82 */ /* 0x020f220000000a00 */
[----:B------:R-:W-:Y:S01]  /*fd20*/  ISETP.NE.AND P2, PT, R200, RZ, PT ;  /* 0x000000ffc800720c */ /* 0x000fe20003f45270 */
[----:B------:R-:W-:-:S06]  /*fd30*/  UISETP.NE.AND UP0, UPT, UR11, 0x1, UPT ;  /* 0x000000010b00788c */ /* 0x000fcc000bf05270 */
[----:B--2---:R-:W2:Y:S01]  /*fd40*/  LDC.64 R14, c[0x0][0xba8] ;  /* 0x0002ea00ff0e7b82 */ /* 0x004ea20000000a00 */
[----:B------:R-:W5:Y:S01]  /*fd50*/  @P1 LDG.E R7, desc[UR40][R4.64] ;  /* 0x0000002804071981 */ /* 0x000f62000c1e1900 */
[----:B----4-:R-:W-:Y:S01]  /*fd60*/  @P0 IMAD.WIDE R8, R201, 0x4, R8 ;  /* 0x00000004c9080825 */ /* 0x010fe200078e0208 */
[----:B---3--:R-:W-:Y:S02]  /*fd70*/  SEL R21, R200, R21, P2 ;  /* 0x00000015c8157207 */ /* 0x008fe40001000000 */
[----:B------:R-:W-:Y:S01]  /*fd80*/  @UP0 ULDC UR8, c[0x0][0xbec] ;  /* 0x0002fb0000080ab9 */ /* 0x000fe20000000800 */
[----:B------:R-:W-:Y:S01]  /*fd90*/  @UP0 ULDC UR10, c[0x0][0xbf0] ;  /* 0x0002fc00000a0ab9 */ /* 0x000fe20000000800 */
[----:B------:R3:W4:Y:S01]  /*fda0*/  @P0 LDG.E R19, desc[UR40][R8.64] ;  /* 0x0000002808130981 */ /* 0x000722000c1e1900 */
[----:B------:R-:W-:Y:S01]  /*fdb0*/  IMAD.MOV.U32 R0, RZ, RZ, 0x9b8 ;  /* 0x000009b8ff007424 */ /* 0x000fe200078e00ff */
[----:B------:R-:W-:Y:S01]  /*fdc0*/  ISETP.GT.AND P3, PT, R21, 0x1, PT ;  /* 0x000000011500780c */ /* 0x000fe20003f64270 */
[----:B------:R-:W-:Y:S01]  /*fdd0*/  VIADD R17, R22, UR43 ;  /* 0x0000002b16117c36 */ /* 0x000fe20008000000 */
[----:B------:R-:W-:-:S02]  /*fde0*/  ISETP.NE.U32.AND P2, PT, R168, RZ, PT ;  /* 0x000000ffa800720c */ /* 0x000fc40003f45070 */
[----:B0-----:R-:W-:Y:S01]  /*fdf0*/  SEL R152, R0, 0x978, P3 ;  /* 0x0000097800987807 */ /* 0x001fe20001800000 */
[----:B------:R-:W-:Y:S01]  /*fe00*/  IMAD.MOV.U32 R155, RZ, RZ, R17 ;  /* 0x000000ffff9b7224 */ /* 0x000fe200078e0011 */
[----:B------:R-:W-:Y:S02]  /*fe10*/  ISETP.NE.AND.EX P2, PT, R169, RZ, PT, P2 ;  /* 0x000000ffa900720c */ /* 0x000fe40003f45320 */
[----:B------:R-:W0:Y:S01]  /*fe20*/  LDC.64 R10, c[0x0][R152+0x220] ;  /* 0x00008800980a7b82 */ /* 0x000e220000000a00 */
[----:B------:R-:W-:Y:S02]  /*fe30*/  SHF.R.S32.HI R0, RZ, 0x1f, R201 ;  /* 0x0000001fff007819 */ /* 0x000fe400000114c9 */
[----:B------:R-:W-:Y:S02]  /*fe40*/  SEL R201, R201, RZ, !P2 ;  /* 0x000000ffc9c97207 */ /* 0x000fe40005000000 */
[----:B------:R-:W-:Y:S02]  /*fe50*/  PLOP3.LUT P4, PT, PT, PT, UP0, 0x80, 0x0 ;  /* 0x000000000000781c */ /* 0x000fe40003f8f008 */
[----:B------:R-:W-:Y:S01]  /*fe60*/  SEL R21, R0, RZ, !P2 ;  /* 0x000000ff00157207 */ /* 0x000fe20005000000 */
[----:B---3--:R-:W3:Y:S01]  /*fe70*/  LDC.64 R8, c[0x0][R152+0x218] ;  /* 0x0000860098087b82 */ /* 0x008ee20000000a00 */
[----:B------:R-:W-:-:S07]  /*fe80*/  SEL R153, R230, RZ, P3 ;  /* 0x000000ffe6997207 */ /* 0x000fce0001800000 */
[----:B------:R-:W1:Y:S01]  /*fe90*/  LDC.64 R12, c[0x0][R152+0x228] ;  /* 0x00008a00980c7b82 */ /* 0x000e620000000a00 */
[----:B0-----:R-:W-:-:S07]  /*fea0*/  IMAD R0, R11, R201, RZ ;  /* 0x000000c90b007224 */ /* 0x001fce00078e02ff */
[----:B--2---:R-:W0:Y:S01]  /*feb0*/  @!P3 LDC R14, c[0x0][0xb50] ;  /* 0x0002d400ff0ebb82 */ /* 0x004e220000000800 */
[----:B------:R-:W-:Y:S02]  /*fec0*/  IMAD R159, R10, R21, R0 ;  /* 0x000000150a9f7224 */ /* 0x000fe400078e0200 */
[----:B------:R-:W-:Y:S01]  /*fed0*/  @P4 IMAD.HI.U32 R0, R17, UR8, RZ ;  /* 0x0000000811004c27 */ /* 0x000fe2000f8e00ff */
[----:B------:R-:W-:-:S04]  /*fee0*/  ULDC UR8, c[0x0][0xa88] ;  /* 0x0002a20000087ab9 */ /* 0x000fc80000000800 */
[----:B------:R-:W2:Y:S01]  /*fef0*/  LDC.64 R20, c[0x0][R152+0x210] ;  /* 0x0000840098147b82 */ /* 0x000ea20000000a00 */
[-C--:B---3--:R-:W-:Y:S01]  /*ff00*/  IMAD R157, R9, R23.reuse, RZ ;  /* 0x00000017099d7224 */ /* 0x088fe200078e02ff */
[----:B------:R-:W-:Y:S01]  /*ff10*/  @P4 SHF.R.U32.HI R155, RZ, UR10, R0 ;  /* 0x0000000aff9b4c19 */ /* 0x000fe20008011600 */
[----:B------:R-:W-:-:S04]  /*ff20*/  IMAD.WIDE.U32 R8, R8, R23, RZ ;  /* 0x0000001708087225 */ /* 0x000fc800078e00ff */
[----:B------:R-:W-:Y:S01]  /*ff30*/  IMAD.WIDE.U32 R10, R10, R201, RZ ;  /* 0x000000c90a0a7225 */ /* 0x000fe200078e00ff */
[----:B------:R-:W3:Y:S03]  /*ff40*/  @!P3 LDC R15, c[0x0][0xb54] ;  /* 0x0002d500ff0fbb82 */ /* 0x000ee60000000800 */
[----:B------:R-:W-:Y:S02]  /*ff50*/  IMAD.IADD R157, R9, 0x1, R157 ;  /* 0x00000001099d7824 */ /* 0x000fe400078e029d */
[----:B------:R-:W-:Y:S02]  /*ff60*/  IMAD.IADD R11, R11, 0x1, R159 ;  /* 0x000000010b0b7824 */ /* 0x000fe400078e029f */
[-C--:B-1----:R-:W-:Y:S02]  /*ff70*/  IMAD R9, R13, R153.reuse, RZ ;  /* 0x000000990d097224 */ /* 0x082fe400078e02ff */
[----:B------:R-:W-:-:S04]  /*ff80*/  IMAD.WIDE.U32 R12, R12, R153, RZ ;  /* 0x000000990c0c7225 */ /* 0x000fc800078e00ff */
[----:B------:R-:W-:Y:S01]  /*ff90*/  IMAD.IADD R13, R13, 0x1, R9 ;  /* 0x000000010d0d7824 */ /* 0x000fe200078e0209 */
[----:B-----5:R-:W-:Y:S01]  /*ffa0*/  IADD3 R8, P2, P5, R10, R8, R7 ;  /* 0x000000080a087210 */ /* 0x020fe20007d5e007 */
[----:B------:R-:W-:Y:S01]  /*ffb0*/  IMAD.MOV R10, RZ, RZ, -R155 ;  /* 0x000000ffff0a7224 */ /* 0x000fe200078e0a9b */
[----:B------:R-:W-:-:S03]  /*ffc0*/  SHF.R.S32.HI R0, RZ, 0x1f, R7 ;  /* 0x0000001fff007819 */ /* 0x000fc60000011407 */
[----:B------:R-:W-:Y:S01]  /*ffd0*/  IMAD R9, R10, UR11, R17 ;  /* 0x0000000b0a097c24 */ /* 0x000fe2000f8e0211 */
[----:B------:R-:W-:Y:S02]  /*ffe0*/  IADD3.X R11, R11, R157, R0, P2, P5 ;  /* 0x0000009d0b0b7210 */ /* 0x000fe400017ea400 */
[----:B------:R-:W-:Y:S02]  /*fff0*/  IADD3 R12, P2, P5, R155, R8, R12 ;  /* 0x000000089b0c7210 */ /* 0x000fe40007d5e00c */
[----:B------:R-:W-:Y:S02]  /*10000*/  SHF.R.S32.HI R8, RZ, 0x1f, R155 ;  /* 0x0000001fff087819 */ /* 0x000fe4000001149b */
[----:B----4-:R-:W-:Y:S02]  /*10010*/  @P0 R2UR UR8, R19 ;  /* 0x00000000130802ca */ /* 0x010fe400000e0000 */
[----:B------:R-:W-:Y:S01]  /*10020*/  IADD3.X R13, R8, R11, R13, P2, P5 ;  /* 0x0000000b080d7210 */ /* 0x000fe200017ea40d */
[-C--:B--2---:R-:W-:Y:S01]  /*10030*/  IMAD R8, R21, R9.reuse, RZ ;  /* 0x0000000915087224 */ /* 0x084fe200078e02ff */
        /* <DEDUP_REMOVED lines=9> */
[----:B------:R-:W3:Y:S01]  /*100d0*/  LDG.E R8, desc[UR40][R4.64+0x4] ;  /* 0x0000042804087981 */ /* 0x000ee2000c1e1900 */
[----:B--2---:R-:W-:Y:S02]  /*100e0*/  R2UR UR10, R9 ;  /* 0x00000000090a72ca */ /* 0x004fe400000e0000 */
[----:B---3--:R-:W-:-:S13]  /*100f0*/  R2UR UR8, R8 ;  /* 0x00000000080872ca */ /* 0x008fda00000e0000 */
[----:B------:R-:W-:-:S12]  /*10100*/  UIADD3 UR8, -UR10, UR8, URZ ;  /* 0x000000080a087290 */ /* 0x000fd8000fffe13f */
.L_x_11448:
[----:B------:R-:W2:Y:S01]  /*10110*/  LDL R10, [R1+0x5c] ;  /* 0x00005c00010a7983 */ /* 0x000ea20000100800 */
[----:B------:R-:W-:Y:S01]  /*10120*/  UIMAD UR8, UR8, UR11, URZ ;  /* 0x0000000b080872a4 */ /* 0x000fe2000f8e023f */
[----:B------:R-:W-:Y:S02]  /*10130*/  LOP3.LUT P0, RZ, R231, 0x3, RZ, 0xc0, !PT ;  /* 0x00000003e7ff7812 */ /* 0x000fe4000780c0ff */
[----:B------:R-:W-:Y:S04]  /*10140*/  SHFL.IDX PT, R4, R14, RZ, 0x1c1f ;  /* 0x001c1fff0e047589 */ /* 0x000fe800000e0000 */
[----:B------:R-:W0:Y:S04]  /*10150*/  SHFL.IDX PT, R5, R15, RZ, 0x1c1f ;  /* 0x001c1fff0f057589 */ /* 0x000e2800000e0000 */
[----:B------:R-:W-:Y:S04]  /*10160*/  SHFL.IDX PT, R8, R14, 0x1, 0x1c1f ;  /* 0x003c1f000e087f89 */ /* 0x000fe800000e0000 */
[----:B------:R-:W1:Y:S01]  /*10170*/  SHFL.IDX PT, R9, R15, 0x1, 0x1c1f ;  /* 0x003c1f000f097f89 */ /* 0x000e6200000e0000 */
[----:B--2---:R-:W-:-:S04]  /*10180*/  VIADD R10, R10, UR43 ;  /* 0x0000002b0a0a7c36 */ /* 0x004fc80008000000 */
[C---:B------:R-:W-:Y:S01]  /*10190*/  VIADD R12, R10.reuse, 0x8 ;  /* 0x000000080a0c7836 */ /* 0x040fe20000000000 */
[----:B------:R-:W-:-:S04]  /*101a0*/  ISETP.GE.OR P1, PT, R10, UR8, P0 ;  /* 0x000000080a007c0c */ /* 0x000fc80008726670 */
[----:B------:R-:W-:-:S09]  /*101b0*/  ISETP.GE.OR P0, PT, R12, UR8, P0 ;  /* 0x000000080c007c0c */ /* 0x000fd20008706670 */
[----:B0-----:R0:W-:Y:S04]  /*101c0*/  @!P1 ST.E desc[UR40][R4.64], R2 ;  /* 0x0000000204009985 */ /* 0x0011e8000c101928 */
[----:B-1----:R0:W-:Y:S01]  /*101d0*/  @!P0 ST.E desc[UR40][R8.64], R3 ;  /* 0x0000000308008985 */ /* 0x0021e2000c101928 */
[----:B------:R-:W-:Y:S05]  /*101e0*/  @P3 BRA `(.L_x_11449) ;  /* 0x0000000c00fc3947 */ /* 0x000fea0003800000 */
[----:B0-----:R-:W0:Y:S01]  /*101f0*/  S2R R2, SR_TID.X ;  /* 0x0000000000027919 */ /* 0x001e220000002100 */
[----:B------:R-:W-:Y:S01]  /*10200*/  @UP0 ULDC UR10, c[0x0][0xbec] ;  /* 0x0002fb00000a0ab9 */ /* 0x000fe20000000800 */
        /* <DEDUP_REMOVED lines=9> */
[----:B------:R-:W-:Y:S01]  /*102a0*/  IMAD.WIDE R4, R4, R5, UR6 ;  /* 0x0000000604047e25 */ /* 0x000fe2000f8e0205 */
[----:B------:R-:W-:Y:S02]  /*102b0*/  ULDC.64 UR6, c[0x0][0xaa0] ;  /* 0x0002a80000067ab9 */ /* 0x000fe40000000a00 */
[C---:B------:R-:W-:Y:S02]  /*102c0*/  IADD3 R29, P1, R4.reuse, 0x3000, RZ ;  /* 0x00003000041d7810 */ /* 0x040fe40007f3e0ff */
[C---:B------:R-:W-:Y:S02]  /*102d0*/  IADD3 R13, P3, R4.reuse, 0x1000, RZ ;  /* 0x00001000040d7810 */ /* 0x040fe40007f7e0ff */
[----:B------:R-:W-:Y:S02]  /*102e0*/  IADD3 R25, P2, R4, 0x2000, RZ ;  /* 0x0000200004197810 */ /* 0x000fe40007f5e0ff */
[----:B------:R-:W-:Y:S02]  /*102f0*/  LOP3.LUT R28, R29, 0x380, RZ, 0xc0, !PT ;  /* 0x000003801d1c7812 */ /* 0x000fe400078ec0ff */
[----:B------:R-:W-:-:S02]  /*10300*/  LOP3.LUT R12, R13, 0x380, RZ, 0xc0, !PT ;  /* 0x000003800d0c7812 */ /* 0x000fc400078ec0ff */
[----:B------:R-:W-:Y:S02]  /*10310*/  LOP3.LUT R24, R25, 0x380, RZ, 0xc0, !PT ;  /* 0x0000038019187812 */ /* 0x000fe400078ec0ff */
[----:B------:R-:W-:Y:S02]  /*10320*/  SHF.R.U64 R28, R28, 0x3, RZ ;  /* 0x000000031c1c7819 */ /* 0x000fe400000012ff */
[----:B------:R-:W-:Y:S02]  /*10330*/  SHF.R.U64 R12, R12, 0x3, RZ ;  /* 0x000000030c0c7819 */ /* 0x000fe400000012ff */
[----:B------:R-:W-:Y:S02]  /*10340*/  SHF.R.U64 R24, R24, 0x3, RZ ;  /* 0x0000000318187819 */ /* 0x000fe400000012ff */
[----:B------:R-:W-:Y:S01]  /*10350*/  LOP3.LUT R28, R28, R29, RZ, 0x3c, !PT ;  /* 0x0000001d1c1c7212 */ /* 0x000fe200078e3cff */
[--C-:B------:R-:W-:Y:S01]  /*10360*/  IMAD.X R29, RZ, RZ, R5.reuse, P1 ;  /* 0x000000ffff1d7224 */ /* 0x100fe200008e0605 */
[----:B------:R-:W-:Y:S01]  /*10370*/  LOP3.LUT R12, R12, R13, RZ, 0x3c, !PT ;  /* 0x0000000d0c0c7212 */ /* 0x000fe200078e3cff */
[--C-:B------:R-:W-:Y:S01]  /*10380*/  IMAD.X R13, RZ, RZ, R5.reuse, P3 ;  /* 0x000000ffff0d7224 */ /* 0x100fe200018e0605 */
[----:B------:R-:W-:Y:S01]  /*10390*/  LOP3.LUT R24, R24, R25, RZ, 0x3c, !PT ;  /* 0x0000001918187212 */ /* 0x000fe200078e3cff */
[----:B------:R-:W-:Y:S01]  /*103a0*/  IMAD.X R25, RZ, RZ, R5, P2 ;  /* 0x000000ffff197224 */ /* 0x000fe200010e0605 */
[----:B------:R-:W-:-:S02]  /*103b0*/  IADD3 R53, P1, R4, 0x9000, RZ ;  /* 0x0000900004357810 */ /* 0x000fc40007f3e0ff */
[C---:B------:R-:W-:Y:S02]  /*103c0*/  IADD3 R33, P0, R4.reuse, 0x4000, RZ ;  /* 0x0000400004217810 */ /* 0x040fe40007f1e0ff */
[C---:B------:R-:W-:Y:S02]  /*103d0*/  IADD3 R37, P6, R4.reuse, 0x5000, RZ ;  /* 0x0000500004257810 */ /* 0x040fe40007fde0ff */
[C---:B------:R-:W-:Y:S02]  /*103e0*/  IADD3 R41, P5, R4.reuse, 0x6000, RZ ;  /* 0x0000600004297810 */ /* 0x040fe40007fbe0ff */
[----:B------:R-:W-:Y:S01]  /*103f0*/  LOP3.LUT R11, R4, 0x380, RZ, 0xc0, !PT ;  /* 0x00000380040b7812 */ /* 0x000fe200078ec0ff */
[----:B------:R-:W-:Y:S01]  /*10400*/  IMAD R0, R0, UR6, RZ ;  /* 0x0000000600007c24 */ /* 0x000fe2000f8e02ff */
[C---:B------:R-:W-:Y:S01]  /*10410*/  IADD3 R45, P3, R4.reuse, 0x7000, RZ ;  /* 0x00007000042d7810 */ /* 0x040fe20007f7e0ff */
[----:B------:R-:W5:Y:S01]  /*10420*/  LD.E.128 R12, desc[UR40][R12.64] ;  /* 0x000000280c0c7980 */ /* 0x000f62000c101d00 */
[----:B------:R-:W-:-:S02]  /*10430*/  IADD3 R49, P2, R4, 0x8000, RZ ;  /* 0x0000800004317810 */ /* 0x000fc40007f5e0ff */
[----:B------:R-:W-:Y:S01]  /*10440*/  LOP3.LUT R52, R53, 0x380, RZ, 0xc0, !PT ;  /* 0x0000038035347812 */ /* 0x000fe200078ec0ff */
[----:B------:R-:W5:Y:S01]  /*10450*/  LD.E.128 R24, desc[UR40][R24.64] ;  /* 0x0000002818187980 */ /* 0x000f62000c101d00 */
[----:B------:R-:W-:Y:S02]  /*10460*/  LOP3.LUT R32, R33, 0x380, RZ, 0xc0, !PT ;  /* 0x0000038021207812 */ /* 0x000fe400078ec0ff */
[----:B------:R-:W-:Y:S01]  /*10470*/  LOP3.LUT R36, R37, 0x380, RZ, 0xc0, !PT ;  /* 0x0000038025247812 */ /* 0x000fe200078ec0ff */
[----:B------:R-:W5:Y:S01]  /*10480*/  LD.E.128 R28, desc[UR40][R28.64] ;  /* 0x000000281c1c7980 */ /* 0x000f62000c101d00 */
        /* <DEDUP_REMOVED lines=21> */
[----:B------:R-:W-:-:S02]  /*105e0*/  IADD3 R9, P1, R4, 0xf000, RZ ;  /* 0x0000f00004097810 */ /* 0x000fc40007f3e0ff */
[----:B------:R-:W-:Y:S01]  /*105f0*/  SHF.R.U64 R11, R11, 0x3, RZ ;  /* 0x000000030b0b7819 */ /* 0x000fe200000012ff */
[----:B------:R-:W-:Y:S01]  /*10600*/  IMAD R17, R7, UR7, R0 ;  /* 0x0000000707117c24 */ /* 0x000fe2000f8e0200 */
[C---:B------:R-:W-:Y:S01]  /*10610*/  IADD3 R57, P0, R4.reuse, 0xa000, RZ ;  /* 0x0000a00004397810 */ /* 0x040fe20007f1e0ff */
[----:B------:R-:W-:Y:S01]  /*10620*/  IMAD.X R77, RZ, RZ, R5, P1 ;  /* 0x000000ffff4d7224 */ /* 0x000fe200008e0605 */
[C---:B------:R-:W-:Y:S01]  /*10630*/  IADD3 R61, P6, R4.reuse, 0xb000, RZ ;  /* 0x0000b000043d7810 */ /* 0x040fe20007fde0ff */
[----:B------:R-:W5:Y:S01]  /*10640*/  LD.E.128 R32, desc[UR40][R32.64] ;  /* 0x0000002820207980 */ /* 0x000f62000c101d00 */
[C---:B------:R-:W-:Y:S02]  /*10650*/  IADD3 R65, P5, R4.reuse, 0xc000, RZ ;  /* 0x0000c00004417810 */ /* 0x040fe40007fbe0ff */
        /* <DEDUP_REMOVED lines=14> */
[----:B------:R-:W-:Y:S02]  /*10740*/  SHF.R.U64 R56, R56, 0x3, RZ ;  /* 0x0000000338387819 */ /* 0x000fe400000012ff */
[----:B------:R-:W-:Y:S02]  /*10750*/  SHF.R.U64 R60, R60, 0x3, RZ ;  /* 0x000000033c3c7819 */ /* 0x000fe400000012ff */
[----:B------:R-:W-:Y:S02]  /*10760*/  SHF.R.U64 R64, R64, 0x3, RZ ;  /* 0x0000000340407819 */ /* 0x000fe400000012ff */
[----:B------:R-:W-:Y:S02]  /*10770*/  SHF.R.U64 R68, R68, 0x3, RZ ;  /* 0x0000000344447819 */ /* 0x000fe400000012ff */
[----:B------:R-:W-:-:S02]  /*10780*/  SHF.R.U64 R72, R72, 0x3, RZ ;  /* 0x0000000348487819 */ /* 0x000fc400000012ff */
[----:B------:R-:W-:Y:S02]  /*10790*/  LOP3.LUT R4, R11, R4, RZ, 0x3c, !PT ;  /* 0x000000040b047212 */ /* 0x000fe400078e3cff */
        /* <DEDUP_REMOVED lines=11> */
[----:B------:R-:W-:Y:S01]  /*10850*/  IMAD R0, R20, 0x20, R3 ;  /* 0x0000002014007824 */ /* 0x000fe200078e0203 */
[----:B------:R0:W5:Y:S04]  /*10860*/  LD.E.128 R8, desc[UR40][R4.64] ;  /* 0x0000002804087980 */ /* 0x000168000c101d00 */
[----:B------:R-:W5:Y:S04]  /*10870*/  LD.E.128 R56, desc[UR40][R56.64] ;  /* 0x0000002838387980 */ /* 0x000f68000c101d00 */
[----:B------:R-:W5:Y:S01]  /*10880*/  LD.E.128 R60, desc[UR40][R60.64] ;  /* 0x000000283c3c7980 */ /* 0x000f62000c101d00 */
[----:B0-----:R-:W-:Y:S01]  /*10890*/  IMAD.WIDE.U32 R4, R7, UR6, RZ ;  /* 0x0000000607047c25 */ /* 0x001fe2000f8e00ff */
[----:B------:R-:W-:-:S02]  /*108a0*/  ULDC.64 UR6, c[0x0][0xae8] ;  /* 0x0002ba0000067ab9 */ /* 0x000fc40000000a00 */
[----:B------:R-:W5:Y:S01]  /*108b0*/  LD.E.128 R64, desc[UR40][R64.64] ;  /* 0x0000002840407980 */ /* 0x000f62000c101d00 */
[----:B------:R-:W-:Y:S01]  /*108c0*/  IMAD.IADD R5, R5, 0x1, R17 ;  /* 0x0000000105057824 */ /* 0x000fe200078e0211 */
[----:B------:R-:W-:Y:S01]  /*108d0*/  SHF.R.S32.HI R7, RZ, 0x1f, R201 ;  /* 0x0000001fff077819 */ /* 0x000fe200000114c9 */
[----:B------:R-:W-:Y:S01]  /*108e0*/  VIADD R20, R0, UR43 ;  /* 0x0000002b00147c36 */ /* 0x000fe20008000000 */
[----:B------:R-:W5:Y:S01]  /*108f0*/  LD.E.128 R68, desc[UR40][R68.64] ;  /* 0x0000002844447980 */ /* 0x000f62000c101d00 */
[----:B------:R-:W-:-:S03]  /*10900*/  IMAD.WIDE.U32 R4, R23, UR6, R4 ;  /* 0x0000000617047c25 */ /* 0x000fc6000f8e0004 */
[----:B------:R-:W5:Y:S01]  /*10910*/  LD.E.128 R72, desc[UR40][R72.64] ;  /* 0x0000002848487980 */ /* 0x000f62000c101d00 */
[----:B------:R-:W-:Y:S01]  /*10920*/  IMAD R5, R23, UR7, R5 ;  /* 0x0000000717057c24 */ /* 0x000fe2000f8e0205 */
[----:B------:R-:W-:Y:S01]  /*10930*/  ULDC.64 UR6, c[0x0][0xaf0] ;  /* 0x0002bc0000067ab9 */ /* 0x000fe20000000a00 */
[----:B------:R-:W-:Y:S01]  /*10940*/  @P4 IMAD.HI.U32 R19, R20, UR10, RZ ;  /* 0x0000000a14134c27 */ /* 0x000fe2000f8e00ff */
[----:B------:R-:W-:Y:S01]  /*10950*/  @UP0 ULDC UR10, c[0x0][0xbf0] ;  /* 0x0002fc00000a0ab9 */ /* 0x000fe20000000800 */
[----:B------:R-:W5:Y:S02]  /*10960*/  LD.E.128 R76, desc[UR40][R76.64] ;  /* 0x000000284c4c7980 */ /* 0x000f64000c101d00 */
[----:B------:R-:W-:Y:S02]  /*10970*/  IMAD R0, R7, UR6, RZ ;  /* 0x0000000607007c24 */ /* 0x000fe4000f8e02ff */
[----:B------:R-:W-:Y:S01]  /*10980*/  IMAD.MOV.U32 R7, RZ, RZ, R20 ;  /* 0x000000ffff077224 */ /* 0x000fe200078e0014 */
[----:B------:R-:W-:Y:S01]  /*10990*/  @P4 SHF.R.U32.HI R7, RZ, UR10, R19 ;  /* 0x0000000aff074c19 */ /* 0x000fe20008011613 */
[C---:B------:R-:W-:Y:S01]  /*109a0*/  IMAD R17, R201.reuse, UR7, R0 ;  /* 0x00000007c9117c24 */ /* 0x040fe2000f8e0200 */
[----:B------:R-:W-:Y:S01]  /*109b0*/  @!PT LDS RZ, [RZ] ;  /* 0x00000000fffff984 */ /* 0x000fe20000000800 */
[----:B------:R-:W-:Y:S01]  /*109c0*/  @!PT LDS RZ, [RZ] ;  /* 0x00000000fffff984 */ /* 0x000fe20000000800 */
[----:B------:R-:W-:Y:S01]  /*109d0*/  @!PT LDS RZ, [RZ] ;  /* 0x00000000fffff984 */ /* 0x000fe20000000800 */
[----:B------:R-:W-:Y:S01]  /*109e0*/  @!PT LDS RZ, [RZ] ;  /* 0x00000000fffff984 */ /* 0x000fe20000000800 */
[----:B------:R0:W-:Y:S06]  /*109f0*/  MEMBAR.ALL.CTA ;  /* 0x0000000000007992 */ /* 0x0001ec0000008000 */
[----:B0-----:R-:W0:Y:S01]  /*10a00*/  FENCE.VIEW.ASYNC.S ;  /* 0x00000000000073c6 */ /* 0x001e220000000000 */
[----:B------:R-:W-:Y:S01]  /*10a10*/  IMAD.WIDE.U32 R4, R201, UR6, R4 ;  /* 0x00000006c9047c25 */ /* 0x000fe2000f8e0004 */
[----:B------:R-:W-:Y:S01]  /*10a20*/  SHF.R.S32.HI R0, RZ, 0x1f, R7 ;  /* 0x0000001fff007819 */ /* 0x000fe20000011407 */
[----:B------:R-:W-:-:S02]  /*10a30*/  ULDC.64 UR6, c[0x0][0xae0] ;  /* 0x0002b80000067ab9 */ /* 0x000fc40000000a00 */
[----:B------:R-:W-:Y:S02]  /*10a40*/  IMAD.IADD R5, R5, 0x1, R17 ;  /* 0x0000000105057824 */ /* 0x000fe400078e0211 */
[----:B------:R-:W-:Y:S02]  /*10a50*/  IMAD.MOV R17, RZ, RZ, -R7 ;  /* 0x000000ffff117224 */ /* 0x000fe400078e0a07 */
[----:B------:R-:W-:Y:S02]  /*10a60*/  IMAD R0, R0, UR6, RZ ;  /* 0x0000000600007c24 */ /* 0x000fe4000f8e02ff */
[----:B------:R-:W-:Y:S02]  /*10a70*/  IMAD R17, R17, UR11, R20 ;  /* 0x0000000b11117c24 */ /* 0x000fe4000f8e0214 */
[----:B------:R-:W-:-:S04]  /*10a80*/  IMAD.WIDE.U32 R4, R7, UR6, R4 ;  /* 0x0000000607047c25 */ /* 0x000fc8000f8e0004 */
[----:B------:R-:W-:Y:S01]  /*10a90*/  IMAD R7, R7, UR7, R0 ;  /* 0x0000000707077c24 */ /* 0x000fe2000f8e0200 */
[----:B------:R-:W-:Y:S01]  /*10aa0*/  SHF.R.S32.HI R0, RZ, 0x1f, R17 ;  /* 0x0000001fff007819 */ /* 0x000fe20000011411 */
[----:B------:R-:W-:Y:S02]  /*10ab0*/  ULDC.64 UR6, c[0x0][0xad8] ;  /* 0x0002b60000067ab9 */ /* 0x000fe40000000a00 */
[----:B------:R-:W-:Y:S02]  /*10ac0*/  IMAD.IADD R5, R5, 0x1, R7 ;  /* 0x0000000105057824 */ /* 0x000fe400078e0207 */
[----:B------:R-:W-:Y:S02]  /*10ad0*/  IMAD R0, R0, UR6, RZ ;  /* 0x0000000600007c24 */ /* 0x000fe4000f8e02ff */
[----:B------:R-:W-:Y:S02]  /*10ae0*/  VIADD R19, R3, UR43 ;  /* 0x0000002b03137c36 */ /* 0x000fe40008000000 */
[----:B------:R-:W-:-:S02]  /*10af0*/  IMAD R3, R17, UR7, R0 ;  /* 0x0000000711037c24 */ /* 0x000fc4000f8e0200 */
[----:B------:R-:W-:Y:S01]  /*10b00*/  IMAD.WIDE.U32 R4, R17, UR6, R4 ;  /* 0x0000000611047c25 */ /* 0x000fe2000f8e0004 */
[----:B------:R-:W-:-:S03]  /*10b10*/  ULDC.64 UR6, c[0x0][0xa80] ;  /* 0x0002a00000067ab9 */ /* 0x000fc60000000a00 */
[----:B------:R-:W-:Y:S01]  /*10b20*/  IMAD.IADD R3, R5, 0x1, R3 ;  /* 0x0000000105037824 */ /* 0x000fe200078e0203 */
[----:B------:R-:W-:Y:S01]  /*10b30*/  LEA R7, P2, R4, UR6, 0x1 ;  /* 0x0000000604077c11 */ /* 0x000fe2000f8408ff */
[----:B------:R-:W-:-:S03]  /*10b40*/  UIADD3 UR6, UR9, 0x22820, URZ ;  /* 0x0002282009067890 */ /* 0x000fc6000fffe03f */
[----:B------:R-:W-:Y:S02]  /*10b50*/  LEA.HI.X R3, R4, UR7, R3, 0x1, P2 ;  /* 0x0000000704037c11 */ /* 0x000fe400090f0c03 */
[C---:B------:R-:W-:Y:S01]  /*10b60*/  ISETP.GE.AND P2, PT, R19.reuse, UR8, PT ;  /* 0x0000000813007c0c */ /* 0x040fe2000bf46270 */
[----:B------:R-:W-:Y:S01]  /*10b70*/  UPRMT UR6, URZ, 0x654, UR6 ;  /* 0x000006543f067896 */ /* 0x000fe20008000006 */
[C---:B------:R-:W-:Y:S02]  /*10b80*/  VIADD R17, R19.reuse, 0x40 ;  /* 0x0000004013117836 */ /* 0x040fe40000000000 */
[----:B------:R-:W-:Y:S02]  /*10b90*/  VIADD R0, R19, 0x20 ;  /* 0x0000002013007836 */ /* 0x000fe40000000000 */
[C---:B------:R-:W-:Y:S01]  /*10ba0*/  VIADD R86, R2.reuse, 0x80 ;  /* 0x0000008002567836 */ /* 0x040fe20000000000 */
[----:B------:R-:W-:Y:S01]  /*10bb0*/  ISETP.GE.AND P0, PT, R17, UR8, PT ;  /* 0x0000000811007c0c */ /* 0x000fe2000bf06270 */
[----:B------:R-:W-:-:S02]  /*10bc0*/  VIADD R88, R2, 0xc0 ;  /* 0x000000c002587836 */ /* 0x000fc40000000000 */
[----:B------:R-:W-:Y:S01]  /*10bd0*/  VIADD R84, R2, 0x40 ;  /* 0x0000004002547836 */ /* 0x000fe20000000000 */
[----:B0-----:R-:W-:Y:S01]  /*10be0*/  SYNCS.ARRIVE.TRANS64.RED.A1T0 RZ, [UR6], RZ ;  /* 0x000000ffffff79a7 */ /* 0x001fe20008100406 */
[----:B------:R0:W1:Y:S01]  /*10bf0*/  SHFL.IDX PT, R83, R7, RZ, 0x181f ;  /* 0x00181fff07537589 */ /* 0x00006200000e0000 */
[----:B------:R-:W-:Y:S03]  /*10c00*/  BSSY B1, `(.L_x_11450) ;  /* 0x0000019000017945 */ /* 0x000fe60003800000 */
[----:B------:R0:W2:Y:S01]  /*10c10*/  SHFL.IDX PT, R17, R3, RZ, 0x181f ;  /* 0x00181fff03117589 */ /* 0x0000a200000e0000 */
[----:B------:R-:W-:Y:S02]  /*10c20*/  ISETP.GE.AND P1, PT, R0, UR8, PT ;  /* 0x0000000800007c0c */ /* 0x000fe4000bf26270 */
[----:B------:R-:W-:Y:S02]  /*10c30*/  SHF.R.S32.HI R89, RZ, 0x1f, R2 ;  /* 0x0000001fff597819 */ /* 0x000fe40000011402 */
[----:B------:R-:W-:-:S02]  /*10c40*/  SHF.R.S32.HI R23, RZ, 0x1f, R86 ;  /* 0x0000001fff177819 */ /* 0x000fc40000011456 */
        /* <DEDUP_REMOVED lines=20> */
.L_x_11451:
[----:B------:R-:W-:Y:S05]  /*10d90*/  BSYNC B1 ;  /* 0x0000000000017941 */ /* 0x000fea0003800000 */
.L_x_11450:
[----:B--2---:R2:W3:Y:S01]  /*10da0*/  SHFL.IDX PT, R17, R3, 0x1, 0x181f ;  /* 0x00381f0003117f89 */ /* 0x0044e200000e0000 */
        /* <DEDUP_REMOVED lines=20> */
.L_x_11453:
[----:B------:R-:W-:Y:S05]  /*10ef0*/  BSYNC B1 ;  /* 0x0000000000017941 */ /* 0x000fea0003800000 */
.L_x_11452:
[----:B----45:R4:W0:Y:S01]  /*10f00*/  SHFL.IDX PT, R13, R3, 0x2, 0x181f ;  /* 0x00581f00030d7f89 */ /* 0x03082200000e0000 */
[----:B------:R-:W-:Y:S03]  /*10f10*/  BSSY B1, `(.L_x_11454) ;  /* 0x0000014000017945 */ /* 0x000fe60003800000 */
[----:B------:R4:W0:Y:S01]  /*10f20*/  SHFL.IDX PT, R9, R7, 0x2, 0x181f ;  /* 0x00581f0007097f89 */ /* 0x00082200000e0000 */
[----:B------:R-:W-:Y:S05]  /*10f30*/  @P0 BRA `(.L_x_11455) ;  /* 0x0000000000440947 */ /* 0x000fea0003800000 */
[----:B------:R-:W-:Y:S02]  /*10f40*/  ULDC UR6, c[0x0][0xac8] ;  /* 0x0002b20000067ab9 */ /* 0x000fe40000000800 */
[----:B------:R-:W-:Y:S02]  /*10f50*/  ISETP.GE.AND P3, PT, R2, UR6, PT ;  /* 0x0000000602007c0c */ /* 0x000fe4000bf66270 */
[----:B------:R-:W-:Y:S02]  /*10f60*/  ISETP.GE.AND P2, PT, R84, UR6, PT ;  /* 0x0000000654007c0c */ /* 0x000fe4000bf46270 */
[----:B------:R-:W-:Y:S02]  /*10f70*/  ISETP.GE.AND P1, PT, R86, UR6, PT ;  /* 0x0000000656007c0c */ /* 0x000fe4000bf26270 */
[----:B------:R-:W-:-:S07]  /*10f80*/  ISETP.GE.AND P0, PT, R88, UR6, PT ;  /* 0x0000000658007c0c */ /* 0x000fce000bf06270 */
[-C--:B0-----:R-:W-:Y:S02]  /*10f90*/  @!P3 LEA R4, P6, R2, R9.reuse, 0x1 ;  /* 0x000000090204b211 */ /* 0x081fe400078c08ff */
[-C--:B------:R-:W-:Y:S02]  /*10fa0*/  @!P2 LEA R8, P5, R84, R9.reuse, 0x1 ;  /* 0x000000095408a211 */ /* 0x080fe400078a08ff */
[----:B------:R-:W-:Y:S02]  /*10fb0*/  @!P1 LEA R10, P4, R86, R9, 0x1 ;  /* 0x00000009560a9211 */ /* 0x000fe400078808ff */
[----:B------:R-:W-:Y:S02]  /*10fc0*/  @!P3 LEA.HI.X R5, R2, R13, R89, 0x1, P6 ;  /* 0x0000000d0205b211 */ /* 0x000fe400030f0c59 */
        /* <DEDUP_REMOVED lines=8> */
.L_x_11455:
[----:B------:R-:W-:Y:S05]  /*11050*/  BSYNC B1 ;  /* 0x0000000000017941 */ /* 0x000fea0003800000 */
.L_x_11454:
[----:B------:R-:W-:Y:S01]  /*11060*/  VIADD R0, R19, 0x60 ;  /* 0x0000006013007836 */ /* 0x000fe20000000000 */
[----:B--2-4-:R-:W2:Y:S04]  /*11070*/  SHFL.IDX PT, R3, R3, 0x3, 0x181f ;  /* 0x00781f0003037f89 */ /* 0x014ea800000e0000 */
[----:B------:R-:W-:Y:S01]  /*11080*/  ISETP.GE.AND P0, PT, R0, UR8, PT ;  /* 0x0000000800007c0c */ /* 0x000fe2000bf06270 */
[----:B------:R-:W4:-:S12]  /*11090*/  SHFL.IDX PT, R7, R7, 0x3, 0x181f ;  /* 0x00781f0007077f89 */ /* 0x000f1800000e0000 */
[----:B------:R-:W-:Y:S05]  /*110a0*/  @P0 BRA `(.L_x_11456) ;  /* 0x0000002400500947 */ /* 0x000fea0003800000 */
[----:B------:R-:W-:Y:S02]  /*110b0*/  ULDC UR6, c[0x0][0xac8] ;  /* 0x0002b20000067ab9 */ /* 0x000fe40000000800 */
[----:B------:R-:W-:Y:S02]  /*110c0*/  ISETP.GE.AND P3, PT, R2, UR6, PT ;  /* 0x0000000602007c0c */ /* 0x000fe4000bf66270 */
[----:B------:R-:W-:Y:S02]  /*110d0*/  ISETP.GE.AND P4, PT, R84, UR6, PT ;  /* 0x0000000654007c0c */ /* 0x000fe4000bf86270 */
[----:B------:R-:W-:-:S09]  /*110e0*/  ISETP.GE.AND P5, PT, R86, UR6, PT ;  /* 0x0000000656007c0c */ /* 0x000fd2000bfa6270 */
[-C--:B0---4-:R-:W-:Y:S02]  /*110f0*/  @!P3 LEA R4, P0, R2, R7.reuse, 0x1 ;  /* 0x000000070204b211 */ /* 0x091fe400078008ff */
[-C--:B------:R-:W-:Y:S02]  /*11100*/  @!P4 LEA R8, P1, R84, R7.reuse, 0x1 ;  /* 0x000000075408c211 */ /* 0x080fe400078208ff */
[----:B------:R-:W-:Y:S02]  /*11110*/  @!P5 LEA R10, P2, R86, R7, 0x1 ;  /* 0x00000007560ad211 */ /* 0x000fe400078408ff */
[-C--:B--2---:R-:W-:Y:S02]  /*11120*/  @!P3 LEA.HI.X R5, R2, R3.reuse, R89, 0x1, P0 ;  /* 0x000000030205b211 */ /* 0x084fe400000f0c59 */
        /* <DEDUP_REMOVED lines=11> */
.L_x_11449:
[----:B------:R-:W-:Y:S01]  /*111e0*/  ULDC.64 UR6, c[0x0][0xb08] ;  /* 0x0002c20000067ab9 */ /* 0x000fe20000000a00 */
[----:B------:R-:W-:Y:S01]  /*111f0*/  ULDC.64 UR12, c[0x0][0xb40] ;  /* 0x0002d000000c7ab9 */ /* 0x000fe20000000a00 */
[----:B------:R-:W-:Y:S01]  /*11200*/  IMAD R0, R0, UR6, RZ ;  /* 0x0000000600007c24 */ /* 0x000fe2000f8e02ff */
[----:B------:R-:W-:Y:S01]  /*11210*/  UIADD3 UR9, UR9, 0x22820, URZ ;  /* 0x0002282009097890 */ /* 0x000fe2000fffe03f */
[C---:B0-----:R-:W-:Y:S01]  /*11220*/  IMAD.WIDE.U32 R2, R7.reuse, UR6, RZ ;  /* 0x0000000607027c25 */ /* 0x041fe2000f8e00ff */
[----:B------:R-:W-:Y:S01]  /*11230*/  ISETP.GE.AND P0, PT, R10, UR8, PT ;  /* 0x000000080a007c0c */ /* 0x000fe2000bf06270 */
[----:B------:R-:W-:Y:S01]  /*11240*/  BSSY B1, `(.L_x_11457) ;  /* 0x00000c6000017945 */ /* 0x000fe20003800000 */
[----:B------:R-:W-:Y:S01]  /*11250*/  UPRMT UR9, URZ, 0x654, UR9 ;  /* 0x000006543f097896 */ /* 0x000fe20008000009 */
[----:B------:R-:W-:Y:S01]  /*11260*/  IMAD R7, R7, UR7, R0 ;  /* 0x0000000707077c24 */ /* 0x000fe2000f8e0200 */
[----:B------:R-:W-:Y:S01]  /*11270*/  ULDC.64 UR6, c[0x0][0xb38] ;  /* 0x0002ce0000067ab9 */ /* 0x000fe20000000a00 */
[----:B------:R-:W-:Y:S01]  /*11280*/  SHF.R.S32.HI R0, RZ, 0x1f, R201 ;  /* 0x0000001fff007819 */ /* 0x000fe200000114c9 */
[----:B------:R-:W-:Y:S01]  /*11290*/  IMAD.MOV.U32 R5, RZ, RZ, R17 ;  /* 0x000000ffff057224 */ /* 0x000fe200078e0011 */
[----:B------:R-:W-:Y:S01]  /*112a0*/  SHF.R.S32.HI R152, RZ, 0x1f, R208 ;  /* 0x0000001fff987819 */ /* 0x000fe200000114d0 */
[----:B------:R-:W-:Y:S01]  /*112b0*/  IMAD.IADD R3, R3, 0x1, R7 ;  /* 0x0000000103037824 */ /* 0x000fe200078e0207 */
[----:B------:R-:W-:Y:S01]  /*112c0*/  SHF.R.S32.HI R153, RZ, 0x1f, R209 ;  /* 0x0000001fff997819 */ /* 0x000fe200000114d1 */
[----:B------:R-:W-:Y:S01]  /*112d0*/  IMAD R0, R0, UR12, RZ ;  /* 0x0000000c00007c24 */ /* 0x000fe2000f8e02ff */
[----:B------:R-:W-:Y:S01]  /*112e0*/  SYNCS.ARRIVE.TRANS64.RED.A1T0 RZ, [UR9], RZ ;  /* 0x000000ffffff79a7 */ /* 0x000fe20008100409 */
[----:B------:R-:W-:Y:S01]  /*112f0*/  IMAD.WIDE.U32 R2, R23, UR6, R2 ;  /* 0x0000000617027c25 */ /* 0x000fe2000f8e0002 */
[----:B------:R-:W-:Y:S01]  /*11300*/  @UP0 ULDC UR6, c[0x0][0xbec] ;  /* 0x0002fb0000060ab9 */ /* 0x000fe20000000800 */
[----:B------:R-:W-:-:S02]  /*11310*/  SHF.R.S32.HI R154, RZ, 0x1f, R210 ;  /* 0x0000001fff9a7819 */ /* 0x000fc400000114d2 */
[----:B------:R-:W-:Y:S01]  /*11320*/  IMAD R3, R23, UR7, R3 ;  /* 0x0000000717037c24 */ /* 0x000fe2000f8e0203 */
[----:B------:R-:W-:Y:S01]  /*11330*/  SHF.R.S32.HI R155, RZ, 0x1f, R211 ;  /* 0x0000001fff9b7819 */ /* 0x000fe200000114d3 */
[----:B------:R-:W-:Y:S01]  /*11340*/  @P4 IMAD.HI.U32 R4, R17, UR6, RZ ;  /* 0x0000000611044c27 */ /* 0x000fe2000f8e00ff */
[----:B------:R-:W-:Y:S01]  /*11350*/  @UP0 ULDC UR6, c[0x0][0xbf0] ;  /* 0x0002fc0000060ab9 */ /* 0x000fe20000000800 */
[----:B------:R-:W-:Y:S02]  /*11360*/  SHF.R.S32.HI R156, RZ, 0x1f, R212 ;  /* 0x0000001fff9c7819 */ /* 0x000fe400000114d4 */
[C---:B------:R-:W-:Y:S01]  /*11370*/  IMAD R7, R201.reuse, UR13, R0 ;  /* 0x0000000dc9077c24 */ /* 0x040fe2000f8e0200 */
        /* <DEDUP_REMOVED lines=9> */
[----:B------:R-:W-:Y:S01]  /*11410*/  IMAD.WIDE.U32 R2, R230, UR6, R2 ;  /* 0x00000006e6027c25 */ /* 0x000fe2000f8e0002 */
[----:B------:R-:W-:-:S02]  /*11420*/  SHF.R.S32.HI R159, RZ, 0x1f, R215 ;  /* 0x0000001fff9f7819 */ /* 0x000fc400000114d7 */
[----:B------:R-:W-:Y:S01]  /*11430*/  SHF.R.S32.HI R160, RZ, 0x1f, R216 ;  /* 0x0000001fffa07819 */ /* 0x000fe200000114d8 */
[----:B------:R-:W-:Y:S01]  /*11440*/  IMAD R7, R4, UR11, R17 ;  /* 0x0000000b04077c24 */ /* 0x000fe2000f8e0211 */
        /* <DEDUP_REMOVED lines=19> */
[----:B------:R-:W-:Y:S01]  /*11580*/  IMAD.IADD R7, R3, 0x1, R5 ;  /* 0x0000000103077824 */ /* 0x000fe200078e0205 */
[----:B------:R-:W-:-:S02]  /*11590*/  LEA R0, P1, R2, UR6, 0x2 ;  /* 0x0000000602007c11 */ /* 0x000fc4000f8210ff */
[----:B------:R-:W-:Y:S02]  /*115a0*/  SHF.R.S32.HI R169, RZ, 0x1f, R225 ;  /* 0x0000001fffa97819 */ /* 0x000fe400000114e1 */
[----:B------:R-:W-:Y:S02]  /*115b0*/  LEA.HI.X R7, R2, UR7, R7, 0x2, P1 ;  /* 0x0000000702077c11 */ /* 0x000fe400088f1407 */
[----:B------:R0:W1:Y:S01]  /*115c0*/  SHFL.IDX PT, R2, R0, RZ, 0x1c1f ;  /* 0x001c1fff00027589 */ /* 0x00006200000e0000 */
[----:B------:R-:W-:Y:S02]  /*115d0*/  SHF.R.S32.HI R170, RZ, 0x1f, R226 ;  /* 0x0000001fffaa7819 */ /* 0x000fe400000114e2 */
[----:B------:R-:W-:Y:S01]  /*115e0*/  SHF.R.S32.HI R171, RZ, 0x1f, R227 ;  /* 0x0000001fffab7819 */ /* 0x000fe200000114e3 */
[----:B------:R0:W2:Y:S01]  /*115f0*/  SHFL.IDX PT, R3, R7, RZ, 0x1c1f ;  /* 0x001c1fff07037589 */ /* 0x0000a200000e0000 */
[----:B------:R-:W-:Y:S02]  /*11600*/  SHF.R.S32.HI R172, RZ, 0x1f, R228 ;  /* 0x0000001fffac7819 */ /* 0x000fe400000114e4 */
[----:B------:R-:W-:Y:S01]  /*11610*/  SHF.R.S32.HI R173, RZ, 0x1f, R229 ;  /* 0x0000001fffad7819 */ /* 0x000fe200000114e5 */
[----:B------:R-:W-:Y:S06]  /*11620*/  @P0 BRA `(.L_x_11458) ;  /* 0x00000008001c0947 */ /* 0x000fec0003800000 */
[----:B------:R-:W-:Y:S01]  /*11630*/  ULDC UR6, c[0x0][0xac8] ;  /* 0x0002b20000067ab9 */ /* 0x000fe20000000800 */
[C---:B------:R-:W-:Y:S01]  /*11640*/  VIADD R13, R16.reuse, 0xe8 ;  /* 0x000000e8100d7836 */ /* 0x040fe20000000000 */
[----:B------:R-:W-:Y:S01]  /*11650*/  ISETP.GE.AND P4, PT, R229, UR6, PT ;  /* 0x00000006e5007c0c */ /* 0x000fe2000bf86270 */
[----:B------:R-:W-:Y:S01]  /*11660*/  VIADD R19, R16, 0xf0 ;  /* 0x000000f010137836 */ /* 0x000fe20000000000 */
[----:B------:R-:W-:Y:S01]  /*11670*/  ISETP.GE.AND P3, PT, R228, UR6, PT ;  /* 0x00000006e4007c0c */ /* 0x000fe2000bf66270 */
[C---:B------:R-:W-:Y:S01]  /*11680*/  VIADD R17, R16.reuse, 0xf8 ;  /* 0x000000f810117836 */ /* 0x040fe20000000000 */
        /* <DEDUP_REMOVED lines=14> */
[CC--:B-1----:R-:W-:Y:S02]  /*11770*/  @!P0 LEA R4, P6, R227.reuse, R2.reuse, 0x2 ;  /* 0x00000002e3048211 */ /* 0x0c2fe400078c10ff */
        /* <DEDUP_REMOVED lines=67> */
[----:B------:R-:W-:Y:S01]  /*11bb0*/  @!P4 ST.E.64 desc[UR40][R8.64], R100 ;  /* 0x000000640800c985 */ /* 0x000fe2000c101b28 */
        /* <DEDUP_REMOVED lines=8> */
[----:B------:R1:W-:Y:S01]  /*11c40*/  @!P2 ST.E.64 desc[UR40][R14.64], R108 ;  /* 0x0000006c0e00a985 */ /* 0x0003e2000c101b28 */
[-C--:B------:R-:W-:Y:S02]  /*11c50*/  @!P4 LEA R32, P5, R205, R2.reuse, 0x2 ;  /* 0x00000002cd20c211 */ /* 0x080fe400078a10ff */
[----:B------:R-:W-:Y:S01]  /*11c60*/  @!P0 LEA.HI.X R25, R207, R3, R237, 0x2, P6 ;  /* 0x00000003cf198211 */ /* 0x000fe200030f14ed */
[----:B------:R2:W-:Y:S01]  /*11c70*/  @!P1 ST.E.64 desc[UR40][R20.64], R112 ;  /* 0x0000007014009985 */ /* 0x0005e2000c101b28 */
[----:B------:R-:W-:-:S02]  /*11c80*/  @!P3 LEA R28, P1, R206, R2, 0x2 ;  /* 0x00000002ce1cb211 */ /* 0x000fc400078210ff */
[----:B------:R-:W-:Y:S01]  /*11c90*/  ISETP.GE.AND P2, PT, R204, UR6, PT ;  /* 0x00000006cc007c0c */ /* 0x000fe2000bf46270 */
[----:B------:R4:W-:Y:S01]  /*11ca0*/  @!P0 ST.E.64 desc[UR40][R24.64], R116 ;  /* 0x0000007418008985 */ /* 0x0009e2000c101b28 */
[-C--:B------:R-:W-:Y:S02]  /*11cb0*/  @!P3 LEA.HI.X R29, R206, R3.reuse, R236, 0x2, P1 ;  /* 0x00000003ce1db211 */ /* 0x080fe400008f14ec */
[----:B------:R-:W-:Y:S02]  /*11cc0*/  ISETP.GE.AND P1, PT, R203, UR6, PT ;  /* 0x00000006cb007c0c */ /* 0x000fe4000bf26270 */
[----:B------:R-:W-:Y:S01]  /*11cd0*/  @!P4 LEA.HI.X R33, R205, R3, R235, 0x2, P5 ;  /* 0x00000003cd21c211 */ /* 0x000fe200028f14eb */
[----:B------:R4:W-:Y:S01]  /*11ce0*/  @!P3 ST.E.64 desc[UR40][R28.64], R120 ;  /* 0x000000781c00b985 */ /* 0x0009e2000c101b28 */
[----:B------:R-:W-:Y:S02]  /*11cf0*/  ISETP.GE.AND P0, PT, R202, UR6, PT ;  /* 0x00000006ca007c0c */ /* 0x000fe4000bf06270 */
[----:B------:R-:W-:Y:S01]  /*11d00*/  ISETP.GE.AND P3, PT, R19, UR6, PT ;  /* 0x0000000613007c0c */ /* 0x000fe2000bf66270 */
[----:B------:R4:W-:Y:S01]  /*11d10*/  @!P4 ST.E.64 desc[UR40][R32.64], R124 ;  /* 0x0000007c2000c985 */ /* 0x0009e2000c101b28 */
[----:B------:R-:W-:-:S02]  /*11d20*/  ISETP.GE.AND P4, PT, R13, UR6, PT ;  /* 0x000000060d007c0c */ /* 0x000fc4000bf86270 */
[CC--:B---3--:R-:W-:Y:S02]  /*11d30*/  @!P2 LEA R10, P5, R204.reuse, R2.reuse, 0x2 ;  /* 0x00000002cc0aa211 */ /* 0x0c8fe400078a10ff */
[----:B------:R-:W-:Y:S02]  /*11d40*/  SHF.R.S32.HI R5, RZ, 0x1f, R202 ;  /* 0x0000001fff057819 */ /* 0x000fe400000114ca */
[CC--:B------:R-:W-:Y:S02]  /*11d50*/  @!P1 LEA R8, P6, R203.reuse, R2.reuse, 0x2 ;  /* 0x00000002cb089211 */ /* 0x0c0fe400078c10ff */
[-C--:B------:R-:W-:Y:S02]  /*11d60*/  @!P2 LEA.HI.X R11, R204, R3.reuse, R233, 0x2, P5 ;  /* 0x00000003cc0ba211 */ /* 0x080fe400028f14e9 */
[----:B------:R-:W-:Y:S02]  /*11d70*/  @!P0 LEA R4, P5, R202, R2, 0x2 ;  /* 0x00000002ca048211 */ /* 0x000fe400078a10ff */
[----:B------:R-:W-:Y:S01]  /*11d80*/  @!P1 LEA.HI.X R9, R203, R3, R232, 0x2, P6 ;  /* 0x00000003cb099211 */ /* 0x000fe200030f14e8 */
[----:B------:R4:W-:Y:S01]  /*11d90*/  @!P2 ST.E.64 desc[UR40][R10.64], R128 ;  /* 0x000000800a00a985 */ /* 0x0009e2000c101b28 */
[----:B------:R-:W-:-:S02]  /*11da0*/  ISETP.GE.AND P6, PT, R17, UR6, PT ;  /* 0x0000000611007c0c */ /* 0x000fc4000bfc6270 */
[-C--:B------:R-:W-:Y:S01]  /*11db0*/  @!P0 LEA.HI.X R5, R202, R3.reuse, R5, 0x2, P5 ;  /* 0x00000003ca058211 */ /* 0x080fe200028f1405 */
[----:B------:R4:W-:Y:S01]  /*11dc0*/  @!P1 ST.E.64 desc[UR40][R8.64], R132 ;  /* 0x0000008408009985 */ /* 0x0009e2000c101b28 */
[----:B-1----:R-:W-:Y:S02]  /*11dd0*/  SHF.R.S32.HI R15, RZ, 0x1f, R13 ;  /* 0x0000001fff0f7819 */ /* 0x002fe4000001140d */
[C---:B------:R-:W-:Y:S01]  /*11de0*/  @!P4 LEA R14, P5, R13.reuse, R2, 0x2 ;  /* 0x000000020d0ec211 */ /* 0x040fe200078a10ff */
[----:B------:R4:W-:Y:S03]  /*11df0*/  @!P0 ST.E.64 desc[UR40][R4.64], R136 ;  /* 0x0000008804008985 */ /* 0x0009e6000c101b28 */
[----:B------:R-:W-:Y:S02]  /*11e00*/  @!P4 LEA.HI.X R15, R13, R3, R15, 0x2, P5 ;  /* 0x000000030d0fc211 */ /* 0x000fe400028f140f */
[----:B------:R-:W-:-:S02]  /*11e10*/  SHF.R.S32.HI R13, RZ, 0x1f, R19 ;  /* 0x0000001fff0d7819 */ /* 0x000fc40000011413 */
[CC--:B--2---:R-:W-:Y:S01]  /*11e20*/  @!P3 LEA R20, P5, R19.reuse, R2.reuse, 0x2 ;  /* 0x000000021314b211 */ /* 0x0c4fe200078a10ff */
[----:B------:R4:W-:Y:S03]  /*11e30*/  @!P4 ST.E.64 desc[UR40][R14.64], R140 ;  /* 0x0000008c0e00c985 */ /* 0x0009e6000c101b28 */
[-C--:B------:R-:W-:Y:S02]  /*11e40*/  @!P3 LEA.HI.X R21, R19, R3.reuse, R13, 0x2, P5 ;  /* 0x000000031315b211 */ /* 0x080fe400028f140d */
[----:B------:R-:W-:Y:S02]  /*11e50*/  SHF.R.S32.HI R13, RZ, 0x1f, R17 ;  /* 0x0000001fff0d7819 */ /* 0x000fe40000011411 */
[C---:B------:R-:W-:Y:S01]  /*11e60*/  @!P6 LEA R2, P5, R17.reuse, R2, 0x2 ;  /* 0x000000021102e211 */ /* 0x040fe200078a10ff */
[----:B------:R4:W-:Y:S03]  /*11e70*/  @!P3 ST.E.64 desc[UR40][R20.64], R144 ;  /* 0x000000901400b985 */ /* 0x0009e6000c101b28 */
[----:B------:R-:W-:-:S05]  /*11e80*/  @!P6 LEA.HI.X R3, R17, R3, R13, 0x2, P5 ;  /* 0x000000031103e211 */ /* 0x000fca00028f140d */
[----:B------:R4:W-:Y:S04]  /*11e90*/  @!P6 ST.E.64 desc[UR40][R2.64], R148 ;  /* 0x000000940200e985 */ /* 0x0009e8000c101b28 */
.L_x_11458:
[----:B------:R-:W-:Y:S05]  /*11ea0*/  BSYNC B1 ;  /* 0x0000000000017941 */ /* 0x000fea0003800000 */
.L_x_11457:
[----:B------:R-:W-:Y:S01]  /*11eb0*/  ISETP.GE.AND P0, PT, R12, UR8, PT ;  /* 0x000000080c007c0c */ /* 0x000fe2000bf06270 */
[----:B--2-4-:R2:W3:Y:S04]  /*11ec0*/  SHFL.IDX PT, R3, R7, 0x1, 0x1c1f ;  /* 0x003c1f0007037f89 */ /* 0x0144e800000e0000 */
        /* <DEDUP_REMOVED lines=139> */
.L_x_11447:
[----:B------:R-:W0:Y:S01]  /*12780*/  LDC.64 R8, c[0x0][0xc08] ;  /* 0x00030200ff087b82 */ /* 0x000e220000000a00 */
[----:B------:R-:W-:-:S07]  /*12790*/  IMAD.MOV.U32 R7, RZ, RZ, RZ ;  /* 0x000000ffff077224 */ /* 0x000fce00078e00ff */
[----:B------:R-:W2:Y:S08]  /*127a0*/  LDC.64 R4, c[0x0][0xc00] ;  /* 0x00030000ff047b82 */ /* 0x000eb00000000a00 */
[----:B------:R-:W3:Y:S01]  /*127b0*/  LDC.64 R2, c[0x0][0xc00] ;  /* 0x00030000ff027b82 */ /* 0x000ee20000000a00 */
[----:B0-----:R-:W-:-:S04]  /*127c0*/  ISETP.NE.U32.AND P0, PT, R8, RZ, PT ;  /* 0x000000ff0800720c */ /* 0x001fc80003f05070 */
[----:B------:R-:W-:Y:S02]  /*127d0*/  ISETP.NE.AND.EX P1, PT, R9, RZ, PT, P0 ;  /* 0x000000ff0900720c */ /* 0x000fe40003f25300 */
[----:B--2---:R-:W-:-:S04]  /*127e0*/  ISETP.NE.U32.AND P0, PT, R4, RZ, PT ;  /* 0x000000ff0400720c */ /* 0x004fc80003f05070 */
[----:B------:R-:W-:Y:S01]  /*127f0*/  ISETP.NE.AND.EX P0, PT, R5, RZ, PT, P0 ;  /* 0x000000ff0500720c */ /* 0x000fe20003f05300 */
[----:B------:R-:W-:Y:S01]  /*12800*/  ULDC UR6, c[0x0][0xa88] ;  /* 0x0002a20000067ab9 */ /* 0x000fe20000000800 */
[----:B---3--:R-:W-:-:S05]  /*12810*/  IMAD.WIDE R2, R201, 0x4, R2 ;  /* 0x00000004c9027825 */ /* 0x008fca00078e0202 */
[----:B------:R-:W0:Y:S01]  /*12820*/  @P1 LDC.64 R4, c[0x0][0xc08] ;  /* 0x00030200ff041b82 */ /* 0x000e220000000a00 */
[----:B------:R-:W-:-:S05]  /*12830*/  IMAD.U32 R0, RZ, RZ, UR6 ;  /* 0x00000006ff007e24 */ /* 0x000fca000f8e00ff */
[----:B------:R2:W5:Y:S01]  /*12840*/  @P0 LDG.E R7, desc[UR40][R2.64] ;  /* 0x0000002802070981 */ /* 0x000562000c1e1900 */
[----:B0-----:R-:W-:-:S05]  /*12850*/  @P1 IMAD.WIDE R4, R201, 0x4, R4 ;  /* 0x00000004c9041825 */ /* 0x001fca00078e0204 */
[----:B------:R2:W5:Y:S01]  /*12860*/  @P1 LDG.E R0, desc[UR40][R4.64] ;  /* 0x0000002804001981 */ /* 0x000562000c1e1900 */
[----:B------:R-:W-:Y:S02]  /*12870*/  ISETP.NE.AND P2, PT, R200, RZ, PT ;  /* 0x000000ffc800720c */ /* 0x000fe40003f45270 */
[----:B------:R-:W-:Y:S01]  /*12880*/  SHF.R.S32.HI R24, RZ, 0x1f, R201 ;  /* 0x0000001fff187819 */ /* 0x000fe200000114c9 */
[----:B------:R-:W0:Y:S10]  /*12890*/  S2R R8, SR_TID.X ;  /* 0x0000000000087919 */ /* 0x000e340000002100 */
[----:B------:R-:W3:Y:S01]  /*128a0*/  @!P2 LDC R200, c[0x0][0xad4] ;  /* 0x0002b500ffc8ab82 */ /* 0x000ee20000000800 */
[----:B0-----:R-:W-:Y:S01]  /*128b0*/  VIADD R28, R8, 0xffffff80 ;  /* 0xffffff80081c7836 */ /* 0x001fe20000000000 */
[----:B---3--:R-:W-:-:S04]  /*128c0*/  ISETP.GT.AND P2, PT, R200, 0x1, PT ;  /* 0x00000001c800780c */ /* 0x008fc80003f44270 */
[----:B------:R-:W-:Y:S01]  /*128d0*/  ISETP.GT.AND P3, PT, R28, 0x7f, PT ;  /* 0x0000007f1c00780c */ /* 0x000fe20003f64270 */
[----:B--2---:R-:W-:-:S12]  /*128e0*/  @P1 BRA `(.L_x_11459) ;  /* 0x0000000000101947 */ /* 0x004fd80003800000 */
[----:B------:R-:W-:Y:S05]  /*128f0*/  @!P0 BRA `(.L_x_11459) ;  /* 0x00000000000c8947 */ /* 0x000fea0003800000 */
[----:B------:R-:W2:Y:S04]  /*12900*/  LDG.E R5, desc[UR40][R2.64] ;  /* 0x0000002802057981 */ /* 0x000ea8000c1e1900 */
[----:B-----5:R-:W2:Y:S02]  /*12910*/  LDG.E R0, desc[UR40][R2.64+0x4] ;  /* 0x0000042802007981 */ /* 0x020ea4000c1e1900 */
[----:B--2---:R-:W-:-:S07]  /*12920*/  IMAD.IADD R0, R0, 0x1, -R5 ;  /* 0x0000000100007824 */ /* 0x004fce00078e0a05 */
.L_x_11459:
[----:B------:R-:W-:Y:S01]  /*12930*/  BSSY B1, `(.L_x_11460) ;  /* 0x0000037000017945 */ /* 0x000fe20003800000 */
[----:B------:R-:W-:Y:S02]  /*12940*/  SEL R201, R201, RZ, !P0 ;  /* 0x000000ffc9c97207 */ /* 0x000fe40004000000 */
[----:B------:R-:W-:Y:S02]  /*12950*/  SEL R24, R24, RZ, !P0 ;  /* 0x000000ff18187207 */ /* 0x000fe40004000000 */
[----:B-----5:R-:W-:Y:S01]  /*12960*/  SHF.R.S32.HI R20, RZ, 0x1f, R7 ;  /* 0x0000001fff147819 */ /* 0x020fe20000011407 */
[----:B------:R-:W-:Y:S06]  /*12970*/  @P3 BRA `(.L_x_11461) ;  /* 0x0000000000c83947 */ /* 0x000fec0003800000 */
[----:B------:R-:W0:Y:S01]  /*12980*/  S2R R25, SR_TID.X ;  /* 0x0000000000197919 */ /* 0x000e220000002100 */
[----:B------:R-:W2:Y:S01]  /*12990*/  LDC R29, c[0x0][0xbe8] ;  /* 0x0002fa00ff1d7b82 */ /* 0x000ea20000000800 */
[----:B------:R-:W-:Y:S02]  /*129a0*/  IMAD.U32 R4, RZ, RZ, UR43 ;  /* 0x0000002bff047e24 */ /* 0x000fe4000f8e00ff */
[----:B--2---:R-:W-:-:S03]  /*129b0*/  IMAD R2, R0, R29, RZ ;  /* 0x0000001d00027224 */ /* 0x004fc600078e02ff */
[----:B0-----:R-:W-:-:S04]  /*129c0*/  IADD3 R25, R4, -0x80, R25 ;  /* 0xffffff8004197810 */ /* 0x001fc80007ffe019 */
        /* <DEDUP_REMOVED lines=8> */
[----:B------:R-:W2:Y:S08]  /*12a50*/  LDC.64 R4, c[0x0][R17+0x220] ;  /* 0x0000880011047b82 */ /* 0x000eb00000000a00 */
[----:B------:R-:W3:Y:S08]  /*12a60*/  @P1 LDC R14, c[0x0][0xbec] ;  /* 0x0002fb00ff0e1b82 */ /* 0x000ef00000000800 */
[----:B------:R-:W4:Y:S08]  /*12a70*/  LDC.64 R2, c[0x0][R17+0x218] ;  /* 0x0000860011027b82 */ /* 0x000f300000000a00 */
[----:B------:R-:W5:Y:S01]  /*12a80*/  @P1 LDC R21, c[0x0][0xbf0] ;  /* 0x0002fc00ff151b82 */ /* 0x000f620000000800 */
[----:B--2---:R-:W-:-:S02]  /*12a90*/  IMAD R5, R5, R201, RZ ;  /* 0x000000c905057224 */ /* 0x004fc400078e02ff */
[----:B------:R-:W-:-:S05]  /*12aa0*/  IMAD.WIDE.U32 R12, R4, R201, RZ ;  /* 0x000000c9040c7225 */ /* 0x000fca00078e00ff */
[----:B------:R-:W2:Y:S01]  /*12ab0*/  LDC.64 R8, c[0x0][R17+0x228] ;  /* 0x00008a0011087b82 */ /* 0x000ea20000000a00 */
[----:B---3--:R-:W-:-:S07]  /*12ac0*/  @P1 IMAD.HI.U32 R14, R25, R14, RZ ;  /* 0x0000000e190e1227 */ /* 0x008fce00078e00ff */
[----:B------:R-:W3:Y:S01]  /*12ad0*/  LDC.64 R10, c[0x0][R17+0x210] ;  /* 0x00008400110a7b82 */ /* 0x000ee20000000a00 */
[-C--:B----4-:R-:W-:Y:S02]  /*12ae0*/  IMAD R19, R3, R23.reuse, RZ ;  /* 0x0000001703137224 */ /* 0x090fe400078e02ff */
[----:B------:R-:W-:-:S04]  /*12af0*/  IMAD.WIDE.U32 R2, R2, R23, RZ ;  /* 0x0000001702027225 */ /* 0x000fc800078e00ff */
[----:B------:R-:W-:Y:S01]  /*12b00*/  IMAD.IADD R19, R3, 0x1, R19 ;  /* 0x0000000103137824 */ /* 0x000fe200078e0213 */
[----:B-----5:R-:W-:Y:S01]  /*12b10*/  @P1 SHF.R.U32.HI R15, RZ, R21, R14 ;  /* 0x00000015ff0f1219 */ /* 0x020fe2000001160e */
[----:B------:R-:W-:Y:S01]  /*12b20*/  IMAD R21, R4, R24, R5 ;  /* 0x0000001804157224 */ /* 0x000fe200078e0205 */
[----:B------:R-:W-:Y:S01]  /*12b30*/  SEL R5, R230, RZ, P0 ;  /* 0x000000ffe6057207 */ /* 0x000fe20000000000 */
[----:B0-----:R-:W0:Y:S01]  /*12b40*/  @!P0 LDC R26, c[0x0][0xb50] ;  /* 0x0002d400ff1a8b82 */ /* 0x001e220000000800 */
[----:B------:R-:W-:Y:S01]  /*12b50*/  IADD3 R4, P1, P3, R12, R2, R7 ;  /* 0x000000020c047210 */ /* 0x000fe20007b3e007 */
[----:B------:R-:W-:Y:S02]  /*12b60*/  IMAD.IADD R21, R13, 0x1, R21 ;  /* 0x000000010d157824 */ /* 0x000fe400078e0215 */
[----:B------:R-:W-:Y:S02]  /*12b70*/  IMAD.MOV R12, RZ, RZ, -R15 ;  /* 0x000000ffff0c7224 */ /* 0x000fe400078e0a0f */
[----:B--2---:R-:W-:Y:S01]  /*12b80*/  IMAD.WIDE.U32 R2, R8, R5, RZ ;  /* 0x0000000508027225 */ /* 0x004fe200078e00ff */
[----:B------:R-:W-:Y:S01]  /*12b90*/  IADD3.X R8, R21, R19, R20, P1, P3 ;  /* 0x0000001315087210 */ /* 0x000fe20000fe6414 */
[----:B------:R-:W2:Y:S02]  /*12ba0*/  @!P0 LDC R27, c[0x0][0xb54] ;  /* 0x0002d500ff1b8b82 */ /* 0x000ea40000000800 */
[----:B------:R-:W-:Y:S01]  /*12bb0*/  IMAD R9, R9, R5, RZ ;  /* 0x0000000509097224 */ /* 0x000fe200078e02ff */
[----:B------:R-:W-:Y:S01]  /*12bc0*/  IADD3 R2, P0, P1, R15, R4, R2 ;  /* 0x000000040f027210 */ /* 0x000fe2000791e002 */
[----:B------:R-:W-:Y:S01]  /*12bd0*/  IMAD R5, R29, R12, R25 ;  /* 0x0000000c1d057224 */ /* 0x000fe200078e0219 */
[----:B------:R-:W-:Y:S01]  /*12be0*/  SHF.R.S32.HI R15, RZ, 0x1f, R15 ;  /* 0x0000001fff0f7819 */ /* 0x000fe2000001140f */
[----:B------:R-:W-:-:S02]  /*12bf0*/  IMAD.IADD R9, R3, 0x1, R9 ;  /* 0x0000000103097824 */ /* 0x000fc400078e0209 */
[----:B---3--:R-:W-:-:S03]  /*12c00*/  IMAD R4, R11, R5, RZ ;  /* 0x000000050b047224 */ /* 0x008fc600078e02ff */
        /* <DEDUP_REMOVED lines=9> */
.L_x_11461:
[----:B------:R-:W-:Y:S05]  /*12ca0*/  BSYNC B1 ;  /* 0x0000000000017941 */ /* 0x000fea0003800000 */
.L_x_11460:
        /* <DEDUP_REMOVED lines=17> */
[----:B------:R-:W-:Y:S02]  /*12dc0*/  VIADD R9, R4, UR43 ;  /* 0x0000002b04097c36 */ /* 0x000fe40008000000 */
[----:B------:R-:W-:Y:S01]  /*12dd0*/  IMAD R3, R23, UR7, R3 ;  /* 0x0000000717037c24 */ /* 0x000fe2000f8e0203 */
[----:B------:R-:W-:Y:S01]  /*12de0*/  ULDC.64 UR6, c[0x0][0xaf0] ;  /* 0x0002bc0000067ab9 */ /* 0x000fe20000000a00 */
[----:B------:R-:W-:Y:S02]  /*12df0*/  IMAD.MOV.U32 R5, RZ, RZ, R9 ;  /* 0x000000ffff057224 */ /* 0x000fe400078e0009 */
[----:B------:R-:W-:Y:S02]  /*12e00*/  IMAD R7, R24, UR6, RZ ;  /* 0x0000000618077c24 */ /* 0x000fe4000f8e02ff */
[C---:B------:R-:W-:Y:S02]  /*12e10*/  IMAD.WIDE.U32 R2, R201.reuse, UR6, R2 ;  /* 0x00000006c9027c25 */ /* 0x040fe4000f8e0002 */
[----:B------:R-:W0:Y:S02]  /*12e20*/  @P0 LDC R8, c[0x0][0xbec] ;  /* 0x0002fb00ff080b82 */ /* 0x000e240000000800 */
[----:B------:R-:W-:Y:S01]  /*12e30*/  IMAD R7, R201, UR7, R7 ;  /* 0x00000007c9077c24 */ /* 0x000fe2000f8e0207 */
[----:B------:R-:W-:-:S03]  /*12e40*/  ULDC.64 UR6, c[0x0][0xae0] ;  /* 0x0002b80000067ab9 */ /* 0x000fc60000000a00 */
[----:B------:R-:W-:Y:S02]  /*12e50*/  IMAD.IADD R3, R3, 0x1, R7 ;  /* 0x0000000103037824 */ /* 0x000fe400078e0207 */
[----:B------:R-:W2:Y:S01]  /*12e60*/  @P0 LDC R13, c[0x0][0xbf0] ;  /* 0x0002fc00ff0d0b82 */ /* 0x000ea20000000800 */
[----:B0-----:R-:W-:-:S05]  /*12e70*/  @P0 IMAD.HI.U32 R4, R9, R8, RZ ;  /* 0x0000000809040227 */ /* 0x001fca00078e00ff */
[----:B--2---:R-:W-:-:S04]  /*12e80*/  @P0 SHF.R.U32.HI R5, RZ, R13, R4 ;  /* 0x0000000dff050219 */ /* 0x004fc80000011604 */
[--C-:B------:R-:W-:Y:S01]  /*12e90*/  SHF.R.S32.HI R4, RZ, 0x1f, R5.reuse ;  /* 0x0000001fff047819 */ /* 0x100fe20000011405 */
[----:B------:R-:W-:Y:S02]  /*12ea0*/  IMAD.MOV R8, RZ, RZ, -R5 ;  /* 0x000000ffff087224 */ /* 0x000fe400078e0a05 */
[----:B------:R-:W-:-:S04]  /*12eb0*/  IMAD.WIDE.U32 R2, R5, UR6, R2 ;  /* 0x0000000605027c25 */ /* 0x000fc8000f8e0002 */
[----:B------:R-:W-:Y:S02]  /*12ec0*/  IMAD R7, R11, R8, R9 ;  /* 0x000000080b077224 */ /* 0x000fe400078e0209 */
[----:B------:R-:W-:Y:S02]  /*12ed0*/  IMAD R4, R4, UR6, RZ ;  /* 0x0000000604047c24 */ /* 0x000fe4000f8e02ff */
[----:B------:R-:W-:Y:S02]  /*12ee0*/  VIADD R8, R15, UR43 ;  /* 0x0000002b0f087c36 */ /* 0x000fe40008000000 */
[----:B------:R-:W-:Y:S01]  /*12ef0*/  IMAD R9, R5, UR7, R4 ;  /* 0x0000000705097c24 */ /* 0x000fe2000f8e0204 */
[----:B------:R-:W-:Y:S01]  /*12f00*/  SHF.R.S32.HI R4, RZ, 0x1f, R7 ;  /* 0x0000001fff047819 */ /* 0x000fe20000011407 */
[----:B------:R-:W-:Y:S01]  /*12f10*/  ULDC.64 UR6, c[0x0][0xad8] ;  /* 0x0002b60000067ab9 */ /* 0x000fe20000000a00 */
[----:B------:R-:W-:Y:S02]  /*12f20*/  IMAD R11, R0, R11, RZ ;  /* 0x0000000b000b7224 */ /* 0x000fe400078e02ff */
[----:B------:R-:W-:-:S02]  /*12f30*/  IMAD.IADD R3, R3, 0x1, R9 ;  /* 0x0000000103037824 */ /* 0x000fc400078e0209 */
[----:B------:R-:W-:Y:S02]  /*12f40*/  IMAD R4, R4, UR6, RZ ;  /* 0x0000000604047c24 */ /* 0x000fe4000f8e02ff */
[----:B------:R-:W-:-:S04]  /*12f50*/  IMAD.WIDE.U32 R2, R7, UR6, R2 ;  /* 0x0000000607027c25 */ /* 0x000fc8000f8e0002 */
[----:B------:R-:W-:Y:S01]  /*12f60*/  IMAD R5, R7, UR7, R4 ;  /* 0x0000000707057c24 */ /* 0x000fe2000f8e0204 */
[----:B------:R-:W-:Y:S01]  /*12f70*/  ULDC.64 UR6, c[0x0][0xa80] ;  /* 0x0002a00000067ab9 */ /* 0x000fe20000000a00 */
[----:B------:R-:W-:Y:S02]  /*12f80*/  VIADD R4, R8, 0x40 ;  /* 0x0000004008047836 */ /* 0x000fe40000000000 */
[----:B------:R-:W-:Y:S01]  /*12f90*/  IMAD.IADD R3, R3, 0x1, R5 ;  /* 0x0000000103037824 */ /* 0x000fe200078e0205 */
[----:B------:R-:W-:Y:S01]  /*12fa0*/  LEA R5, P2, R2, UR6, 0x1 ;  /* 0x0000000602057c11 */ /* 0x000fe2000f8408ff */
        /* <DEDUP_REMOVED lines=33> */
.L_x_11463:
[----:B------:R-:W-:Y:S05]  /*131c0*/  BSYNC B1 ;  /* 0x0000000000017941 */ /* 0x000fea0003800000 */
.L_x_11462:
        /* <DEDUP_REMOVED lines=21> */
.L_x_11465:
[----:B------:R-:W-:Y:S05]  /*13320*/  BSYNC B1 ;  /* 0x0000000000017941 */ /* 0x000fea0003800000 */
.L_x_11464:
        /* <DEDUP_REMOVED lines=21> */
.L_x_11467:
[----:B------:R-:W-:Y:S05]  /*13480*/  BSYNC B1 ;  /* 0x0000000000017941 */ /* 0x000fea0003800000 */
.L_x_11466:
[----:B0-----:R-:W-:Y:S01]  /*13490*/  VIADD R0, R8, 0x60 ;  /* 0x0000006008007836 */ /* 0x001fe20000000000 */
[----:B---3--:R-:W3:Y:S04]  /*134a0*/  SHFL.IDX PT, R4, R4, 0x3, 0x181f ;  /* 0x00781f0004047f89 */ /* 0x008ee800000e0000 */
[----:B------:R-:W-:Y:S01]  /*134b0*/  ISETP.GE.AND P0, PT, R0, R11, PT ;  /* 0x0000000b0000720c */ /* 0x000fe20003f06270 */
[----:B----4-:R4:W0:-:S12]  /*134c0*/  SHFL.IDX PT, R2, R5, 0x3, 0x181f ;  /* 0x00781f0005027f89 */ /* 0x01081800000e0000 */
[----:B----4-:R-:W-:Y:S05]  /*134d0*/  @P0 BRA `(.L_x_11456) ;  /* 0x0000000000440947 */ /* 0x010fea0003800000 */
[----:B------:R-:W-:Y:S02]  /*134e0*/  ULDC UR6, c[0x0][0xac8] ;  /* 0x0002b20000067ab9 */ /* 0x000fe40000000800 */
[----:B------:R-:W-:Y:S02]  /*134f0*/  ISETP.GE.AND P3, PT, R7, UR6, PT ;  /* 0x0000000607007c0c */ /* 0x000fe4000bf66270 */
[----:B------:R-:W-:Y:S02]  /*13500*/  ISETP.GE.AND P2, PT, R9, UR6, PT ;  /* 0x0000000609007c0c */ /* 0x000fe4000bf46270 */
[----:B------:R-:W-:Y:S02]  /*13510*/  ISETP.GE.AND P1, PT, R15, UR6, PT ;  /* 0x000000060f007c0c */ /* 0x000fe4000bf26270 */
[----:B------:R-:W-:-:S07]  /*13520*/  ISETP.GE.AND P0, PT, R13, UR6, PT ;  /* 0x000000060d007c0c */ /* 0x000fce000bf06270 */
[----:B0-----:R-:W-:-:S04]  /*13530*/  @!P3 LEA R20, P4, R7, R2, 0x1 ;  /* 0x000000020714b211 */ /* 0x001fc800078808ff */
[----:B---3--:R-:W-:Y:S02]  /*13540*/  @!P3 LEA.HI.X R21, R7, R4, R17, 0x1, P4 ;  /* 0x000000040715b211 */ /* 0x008fe400020f0c11 */
        /* <DEDUP_REMOVED lines=10> */
.L_x_11456:
[----:B------:R-:W-:Y:S05]  /*135f0*/  BSYNC B0 ;  /* 0x0000000000007941 */ /* 0x000fea0003800000 */
.L_x_11446:
[----:B------:R-:W-:Y:S02]  /*13600*/  ULDC UR6, c[0x0][0xc3c] ;  /* 0x00030f0000067ab9 */ /* 0x000fe40000000800 */
[----:B------:R-:W-:-:S06]  /*13610*/  UISETP.GE.AND UP0, UPT, UR5, UR6, UPT ;  /* 0x000000060500728c */ /* 0x000fcc000bf06270 */
[----:B------:R-:W-:-:S13]  /*13620*/  PLOP3.LUT P0, PT, PT, PT, UP0, 0x80, 0x0 ;  /* 0x000000000000781c */ /* 0x000fda0003f0f008 */
[----:B------:R-:W-:Y:S05]  /*13630*/  @!P0 BRA `(.L_x_11468) ;  /* 0xfffffed800b88947 */ /* 0x000fea000383ffff */
[----:B------:R-:W-:Y:S05]  /*13640*/  EXIT ;  /* 0x000000000000794d */ /* 0x000fea0003800000 */
.L_x_11363:
        /* <DEDUP_REMOVED lines=18> */
.L_x_11469:
        /* <DEDUP_REMOVED lines=43> */
.L_x_11473:
        /* <DEDUP_REMOVED lines=39> */
.L_x_11471:
        /* <DEDUP_REMOVED lines=12> */
.L_x_11474:
        /* <DEDUP_REMOVED lines=63> */
.L_x_11475:
        /* <DEDUP_REMOVED lines=61> */
.L_x_11476:
[----:B01----:R-:W-:-:S05]  /*14510*/  LOP3.LUT R3, RZ, R2, RZ, 0x33, !PT ;  /* 0x00000002ff037212 */ /* 0x003fca00078e33ff */
[----:B------:R-:W-:-:S05]  /*14520*/  IMAD.IADD R2, R4, 0x1, R3 ;  /* 0x0000000104027824 */ /* 0x000fca00078e0203 */
[----:B------:R1:W-:Y:S01]  /*14530*/  STL [R1+0x4], R2 ;  /* 0x0000040201007387 */ /* 0x0003e20000100800 */
[----:B------:R-:W-:Y:S05]  /*14540*/  BRA `(.L_x_11477) ;  /* 0x0000000000107947 */ /* 0x000fea0003800000 */
.L_x_11472:
[----:B------:R-:W-:Y:S01]  /*14550*/  IMAD.U32 R2, RZ, RZ, UR6 ;  /* 0x00000006ff027e24 */ /* 0x000fe2000f8e00ff */
[----:B------:R0:W-:Y:S04]  /*14560*/  STL [R1+0x4], RZ ;  /* 0x000004ff01007387 */ /* 0x0001e80000100800 */
[----:B------:R0:W-:Y:S04]  /*14570*/  STL [R1+0x8], RZ ;  /* 0x000008ff01007387 */ /* 0x0001e80000100800 */
[----:B------:R0:W-:Y:S02]  /*14580*/  STL [R1], R2 ;  /* 0x0000000201007387 */ /* 0x0001e40000100800 */
.L_x_11477:
        /* <DEDUP_REMOVED lines=10> */
.L_x_11470:
        /* <DEDUP_REMOVED lines=9> */
[C---:B----4-:R-:W-:Y:S01]  /*146c0*/  IMAD.SHL.U32 R0, R6.reuse, 0x8, RZ ;  /* 0x0000000806007824 */ /* 0x050fe200078e00ff */
        /* <DEDUP_REMOVED lines=20> */
.L_x_11590:
[----:B--23--:R-:W2:Y:S01]  /*14810*/  LDL R9, [R1+0xc] ;  /* 0x00000c0001097983 */ /* 0x00cea20000100800 */
        /* <DEDUP_REMOVED lines=46> */
.L_x_11479:
        /* <DEDUP_REMOVED lines=16> */
.L_x_11480:
[----:B------:R-:W-:Y:S05]  /*14c00*/  @!P1 BRA `(.L_x_11481) ;  /* 0x00000000000c9947 */ /* 0x000fea0003800000 */
[----:B------:R-:W3:Y:S04]  /*14c10*/  LDG.E R6, desc[UR40][R2.64] ;  /* 0x0000002802067981 */ /* 0x000ee8000c1e1900 */
[----:B------:R-:W3:Y:S02]  /*14c20*/  LDG.E R2, desc[UR40][R2.64+0x4] ;  /* 0x0000042802027981 */ /* 0x000ee4000c1e1900 */
[----:B---3--:R-:W-:-:S07]  /*14c30*/  IMAD.IADD R6, R2, 0x1, -R6 ;  /* 0x0000000102067824 */ /* 0x008fce00078e0a06 */
.L_x_11481:
        /* <DEDUP_REMOVED lines=34> */
.L_x_11484:
[----:B------:R-:W-:-:S13]  /*14e60*/  ISETP.NE.AND P0, PT, R3, 0x1, PT ;  /* 0x000000010300780c */ /* 0x000fda0003f05270 */
[----:B------:R-:W2:Y:S02]  /*14e70*/  @P0 LDC.64 R4, c[0x0][0x9e8] ;  /* 0x00027a00ff040b82 */ /* 0x000ea40000000a00 */
[----:B--2---:R-:W-:-:S05]  /*14e80*/  @P0 IMAD.HI.U32 R4, R8, R4, RZ ;  /* 0x0000000408040227 */ /* 0x004fca00078e00ff */
[----:B------:R-:W-:-:S07]  /*14e90*/  @P0 SHF.R.U32.HI R8, RZ, R5, R4 ;  /* 0x00000005ff080219 */ /* 0x000fce0000011604 */
.L_x_11485:
[----:B------:R-:W-:Y:S05]  /*14ea0*/  BSYNC B0 ;  /* 0x0000000000007941 */ /* 0x000fea0003800000 */
.L_x_11483:
[----:B------:R-:W-:-:S05]  /*14eb0*/  IMAD R8, R8, R3, R3 ;  /* 0x0000000308087224 */ /* 0x000fca00078e0203 */
[----:B------:R-:W-:-:S07]  /*14ec0*/  VIMNMX R2, R2, R8, PT ;  /* 0x0000000802027248 */ /* 0x000fce0003fe0100 */
.L_x_11482:
        /* <DEDUP_REMOVED lines=25> */
.L_x_11488:
[----:B------:R-:W-:-:S13]  /*15060*/  ISETP.NE.AND P0, PT, R3, 0x1, PT ;  /* 0x000000010300780c */ /* 0x000fda0003f05270 */
[----:B--2---:R-:W2:Y:S02]  /*15070*/  @P0 LDC.64 R4, c[0x0][0x9e8] ;  /* 0x00027a00ff040b82 */ /* 0x004ea40000000a00 */
[----:B--2---:R-:W-:-:S05]  /*15080*/  @P0 IMAD.HI.U32 R4, R6, R4, RZ ;  /* 0x0000000406040227 */ /* 0x004fca00078e00ff */
[----:B------:R-:W-:-:S07]  /*15090*/  @P0 SHF.R.U32.HI R6, RZ, R5, R4 ;  /* 0x00000005ff060219 */ /* 0x000fce0000011604 */
.L_x_11489:
[----:B------:R-:W-:Y:S05]  /*150a0*/  BSYNC B0 ;  /* 0x0000000000007941 */ /* 0x000fea0003800000 */
.L_x_11487:
[----:B------:R-:W-:-:S05]  /*150b0*/  IMAD R3, R6, R3, RZ ;  /* 0x0000000306037224 */ /* 0x000fca00078e02ff */
[----:B------:R-:W-:-:S07]  /*150c0*/  VIMNMX R2, R2, R3, !PT ;  /* 0x0000000302027248 */ /* 0x000fce0007fe0100 */
.L_x_11486:
        /* <DEDUP_REMOVED lines=44> */
.L_x_11491:
[----:B------:R-:W-:Y:S05]  /*15390*/  BSYNC B0 ;  /* 0x0000000000007941 */ /* 0x000fea0003800000 */
.L_x_11490:
        /* <DEDUP_REMOVED lines=26> */
.L_x_11493:
        /* <DEDUP_REMOVED lines=20> */
.L_x_11496:
[----:B------:R-:W-:Y:S05]  /*15680*/  BSYNC B6 ;  /* 0x0000000000067941 */ /* 0x000fea0003800000 */
.L_x_11495:
        /* <DEDUP_REMOVED lines=20> */
.L_x_11499:
        /* <DEDUP_REMOVED lines=15> */
.L_x_11498:
[----:B------:R-:W-:Y:S05]  /*158c0*/  BSYNC B6 ;  /* 0x0000000000067941 */ /* 0x000fea0003800000 */
.L_x_11497:
        /* <DEDUP_REMOVED lines=24> */
.L_x_11606:
        /* <DEDUP_REMOVED lines=9> */
.L_x_11609:
        /* <DEDUP_REMOVED lines=24> */
.L_x_11503:
[----:B------:R-:W4:Y:S04]  /*15c60*/  LDL R0, [R1+0x10] ;  /* 0x0000100001007983 */ /* 0x000f280000100800 */
[----:B---3--:R-:W3:Y:S01]  /*15c70*/  LDL R2, [R1+0x14] ;  /* 0x0000140001027983 */ /* 0x008ee20000100800 */
[----:B----4-:R-:W-:Y:S01]  /*15c80*/  IMAD R0, R0, 0x8, R19 ;  /* 0x0000000800007824 */ /* 0x010fe200078e0213 */
[----:B---3--:R-:W-:-:S04]  /*15c90*/  SHF.L.U32 R2, R2, 0x1f, RZ ;  /* 0x0000001f02027819 */ /* 0x008fc800000006ff */
[----:B------:R-:W3:Y:S02]  /*15ca0*/  SYNCS.PHASECHK.TRANS64.TRYWAIT P0, [R0+URZ+0x22840], R2 ;  /* 0x02284002000075a7 */ /* 0x000ee4000800017f */
[----:B---3--:R-:W-:Y:S05]  /*15cb0*/  @!P0 BRA `(.L_x_11504) ;  /* 0x0000004c00f88947 */ /* 0x008fea0003800000 */
.L_x_11610:
        /* <DEDUP_REMOVED lines=11> */
.L_x_11505:
[----:B-1----:R-:W4:Y:S04]  /*15d70*/  LDL R4, [R1+0x10] ;  /* 0x0000100001047983 */ /* 0x002f280000100800 */
[----:B------:R-:W2:Y:S04]  /*15d80*/  LDL R3, [R1+0x20] ;  /* 0x0000200001037983 */ /* 0x000ea80000100800 */
[----:B---3--:R-:W3:Y:S01]  /*15d90*/  LDL R2, [R1+0x18] ;  /* 0x0000180001027983 */ /* 0x008ee20000100800 */
[----:B------:R-:W-:Y:S01]  /*15da0*/  R2UR UR9, R0 ;  /* 0x00000000000972ca */ /* 0x000fe200000e0000 */
[----:B------:R-:W-:Y:S01]  /*15db0*/  UIADD3 UR6, UP0, UR38, 0x370, URZ ;  /* 0x0000037026067890 */ /* 0x000fe2000ff1e03f */
[----:B------:R-:W-:Y:S01]  /*15dc0*/  R2UR UR12, R17 ;  /* 0x00000000110c72ca */ /* 0x000fe200000e0000 */
[----:B------:R-:W-:Y:S01]  /*15dd0*/  UMOV UR5, 0x14f00000 ;  /* 0x14f0000000057882 */ /* 0x000fe20000000000 */
[----:B-----5:R-:W-:Y:S01]  /*15de0*/  R2UR UR13, R16 ;  /* 0x00000000100d72ca */ /* 0x020fe200000e0000 */
[----:B------:R-:W-:Y:S01]  /*15df0*/  UIADD3.X UR7, URZ, UR39, URZ, UP0, !UPT ;  /* 0x000000273f077290 */ /* 0x000fe200087fe43f */
[----:B------:R-:W-:Y:S01]  /*15e00*/  PLOP3.LUT P0, PT, PT, PT, PT, 0x80, 0x0 ;  /* 0x000000000000781c */ /* 0x000fe20003f0f070 */
[----:B------:R-:W-:Y:S01]  /*15e10*/  UMOV UR10, URZ ;  /* 0x0000003f000a7c82 */ /* 0x000fe20008000000 */
[----:B------:R-:W-:-:S05]  /*15e20*/  LOP3.LUT R18, R18, 0xfffffffe, RZ, 0xc0, !PT ;  /* 0xfffffffe12127812 */ /* 0x000fca00078ec0ff */
[----:B------:R-:W-:-:S06]  /*15e30*/  UIADD3 UR9, UR9, 0x22830, URZ ;  /* 0x0002283009097890 */ /* 0x000fcc000fffe03f */
[----:B------:R-:W-:Y:S01]  /*15e40*/  @P0 LOP3.LUT R18, R18, 0x1, RZ, 0xfc, !PT ;  /* 0x0000000112120812 */ /* 0x000fe200078efcff */
[----:B----4-:R-:W-:Y:S01]  /*15e50*/  IMAD R0, R4, 0x3000, R19 ;  /* 0x0000300004007824 */ /* 0x010fe200078e0213 */
[----:B--2---:R-:W-:-:S04]  /*15e60*/  R2UR UR11, R3 ;  /* 0x00000000030b72ca */ /* 0x004fc800000e0000 */
[----:B------:R-:W-:Y:S02]  /*15e70*/  R2UR UR8, R0 ;  /* 0x00000000000872ca */ /* 0x000fe400000e0000 */
[----:B---3--:R-:W-:-:S11]  /*15e80*/  R2UR UR4, R2 ;  /* 0x00000000020472ca */ /* 0x008fd600000e0000 */
[----:B------:R-:W-:Y:S02]  /*15e90*/  UIADD3 UR8, UR8, 0x1c400, URZ ;  /* 0x0001c40008087890 */ /* 0x000fe4000fffe03f */
[----:B------:R-:W-:-:S03]  /*15ea0*/  UIMAD UR11, UR11, 0x60, UR4 ;  /* 0x000000600b0b78a4 */ /* 0x000fc6000f8e0204 */
[----:B------:R-:W-:-:S06]  /*15eb0*/  UMOV UR4, 0x0 ;  /* 0x0000000000047882 */ /* 0x000fcc0000000000 */
[----:B------:R3:W-:Y:S02]  /*15ec0*/  UTMALDG.4D [UR8], [UR6], desc[UR4] ;  /* 0x00000408060075b4 */ /* 0x0007e40008019000 */
[----:B---3--:R-:W-:Y:S01]  /*15ed0*/  NOP ;  /* 0x0000000000007918 */ /* 0x008fe20000000000 */
.L_x_11501:
        /* <DEDUP_REMOVED lines=31> */
.L_x_11507:
[----:B------:R-:W-:Y:S05]  /*160d0*/  BSYNC B6 ;  /* 0x0000000000067941 */ /* 0x000fea0003800000 */
.L_x_11506:
        /* <DEDUP_REMOVED lines=124> */
[----:B0-----:R-:W0:Y:S03]  /*168a0*/  SHFL.IDX PT, R6, R2, 0x6, 0x181f ;  /* 0x00d81f0002067f89 */ /* 0x001e2600000e0000 */
[----:B-1----:R-:W-:-:S05]  /*168b0*/  @!P1 LEA R5, P2, R9, R5, 0x1 ;  /* 0x0000000509059211 */ /* 0x002fca00078408ff */
[----:B0-----:R-:W-:-:S04]  /*168c0*/  @!P1 IMAD.X R6, RZ, RZ, R6, P2 ;  /* 0x000000ffff069224 */ /* 0x001fc800010e0606 */
[----:B------:R-:W-:Y:S02]  /*168d0*/  @!P1 IMAD.MOV.U32 R7, RZ, RZ, R6 ;  /* 0x000000ffff079224 */ /* 0x000fe400078e0006 */
[----:B------:R-:W-:Y:S02]  /*168e0*/  @!P1 IMAD.MOV.U32 R6, RZ, RZ, R5 ;  /* 0x000000ffff069224 */ /* 0x000fe400078e0005 */
[----:B------:R0:W1:Y:S04]  /*168f0*/  SHFL.IDX PT, R5, R2, 0x7, 0x181f ;  /* 0x00f81f0002057f89 */ /* 0x00006800000e0000 */
[----:B------:R0:W-:Y:S02]  /*16900*/  @!P1 LDGSTS.E.BYPASS.LTC128B.128 [R8+0x1b400], desc[UR40][R6.64], !P0 ;  /* 0x1b40000006089fae */ /* 0x0001e4000c101d68 */
.L_x_11627:
[----:B------:R-:W-:-:S05]  /*16910*/  VIADD R3, R3, 0x70 ;  /* 0x0000007003037836 */ /* 0x000fca0000000000 */
[----:B------:R-:W-:-:S13]  /*16920*/  ISETP.GE.AND P1, PT, R3, R4, PT ;  /* 0x000000040300720c */ /* 0x000fda0003f26270 */
[----:B0-----:R-:W-:-:S05]  /*16930*/  @!P1 LEA R2, P2, R9, R0, 0x1 ;  /* 0x0000000009029211 */ /* 0x001fca00078408ff */
[----:B-1----:R-:W-:-:S05]  /*16940*/  @!P1 IMAD.X R3, RZ, RZ, R5, P2 ;  /* 0x000000ffff039224 */ /* 0x002fca00010e0605 */
[----:B------:R-:W-:Y:S01]  /*16950*/  @!PT LDS RZ, [RZ] ;  /* 0x00000000fffff984 */ /* 0x000fe20000000800 */
[----:B------:R-:W-:Y:S01]  /*16960*/  @!PT LDS RZ, [RZ] ;  /* 0x00000000fffff984 */ /* 0x000fe20000000800 */
[----:B------:R-:W-:Y:S01]  /*16970*/  @!PT LDS RZ, [RZ] ;  /* 0x00000000fffff984 */ /* 0x000fe20000000800 */
[----:B------:R0:W-:Y:S01]  /*16980*/  @!P1 LDGSTS.E.BYPASS.LTC128B.128 [R8+0x1bc00], desc[UR40][R2.64], !P0 ;  /* 0x1bc0000002089fae */ /* 0x0001e2000c101d68 */
[----:B------:R-:W-:Y:S01]  /*16990*/  PLOP3.LUT P0, PT, PT, PT, PT, 0x80, 0x0 ;  /* 0x000000000000781c */ /* 0x000fe20003f0f070 */
[----:B------:R-:W-:-:S12]  /*169a0*/  NOP ;  /* 0x0000000000007918 */ /* 0x000fd80000000000 */
.L_x_11509:
        /* <DEDUP_REMOVED lines=18> */
.L_x_11628:
[----:B------:R-:W-:Y:S05]  /*16ad0*/  BSYNC B0 ;  /* 0x0000000000007941 */ /* 0x000fea0003800000 */
.L_x_11510:
[----:B------:R-:W-:Y:S01]  /*16ae0*/  LOP3.LUT P0, RZ, R18, 0x1, RZ, 0xc0, !PT ;  /* 0x0000000112ff7812 */ /* 0x000fe2000780c0ff */
[----:B------:R-:W-:-:S12]  /*16af0*/  BSSY B0, `(.L_x_11512) ;  /* 0x000005b000007945 */ /* 0x000fd80003800000 */
[----:B------:R-:W-:Y:S05]  /*16b00*/  @!P0 BRA `(.L_x_11513) ;  /* 0x0000000400648947 */ /* 0x000fea0003800000 */
[----:B------:R-:W2:Y:S04]  /*16b10*/  LDL R2, [R1+0x10] ;  /* 0x0000100001027983 */ /* 0x000ea80000100800 */
[----:B------:R-:W0:Y:S01]  /*16b20*/  LDL R4, [R1+0x14] ;  /* 0x0000140001047983 */ /* 0x000e220000100800 */
[----:B------:R-:W-:Y:S01]  /*16b30*/  BSSY B1, `(.L_x_11514) ;  /* 0x0000008000017945 */ /* 0x000fe20003800000 */
[----:B------:R-:W1:Y:S02]  /*16b40*/  S2R R3, SR_TID.X ;  /* 0x0000000000037919 */ /* 0x000e640000002100 */
[----:B-1----:R-:W-:-:S04]  /*16b50*/  LOP3.LUT R3, R3, 0x7f, RZ, 0xc0, !PT ;  /* 0x0000007f03037812 */ /* 0x002fc800078ec0ff */
[----:B------:R-:W-:Y:S01]  /*16b60*/  ISETP.NE.AND P1, PT, R3, RZ, PT ;  /* 0x000000ff0300720c */ /* 0x000fe20003f25270 */
[----:B--2---:R-:W-:Y:S01]  /*16b70*/  IMAD R2, R2, 0x8, R19 ;  /* 0x0000000802027824 */ /* 0x004fe200078e0213 */
[----:B0-----:R-:W-:-:S04]  /*16b80*/  SHF.L.U32 R0, R4, 0x1f, RZ ;  /* 0x0000001f04007819 */ /* 0x001fc800000006ff */
[----:B------:R-:W0:Y:S02]  /*16b90*/  SYNCS.PHASECHK.TRANS64.TRYWAIT P0, [R2+URZ+0x22860], R0 ;  /* 0x02286000020075a7 */ /* 0x000e24000800017f */
[----:B0-----:R-:W-:Y:S05]  /*16ba0*/  @!P0 BRA `(.L_x_11515) ;  /* 0x0000004800f88947 */ /* 0x001fea0003800000 */
.L_x_11629:
[----:B------:R-:W-:Y:S05]  /*16bb0*/  BSYNC B1 ;  /* 0x0000000000017941 */ /* 0x000fea0003800000 */
.L_x_11514:
        /* <DEDUP_REMOVED lines=9> */
.L_x_11517:
[----:B------:R-:W-:Y:S05]  /*16c50*/  BSYNC B1 ;  /* 0x0000000000017941 */ /* 0x000fea0003800000 */
.L_x_11516:
        /* <DEDUP_REMOVED lines=13> */
.L_x_11518:
        /* <DEDUP_REMOVED lines=15> */
.L_x_11519:
        /* <DEDUP_REMOVED lines=15> */
.L_x_11520:
        /* <DEDUP_REMOVED lines=15> */
.L_x_11521:
        /* <DEDUP_REMOVED lines=10> */
.L_x_11513:
[----:B------:R-:W-:Y:S05]  /*170a0*/  BSYNC B0 ;  /* 0x0000000000007941 */ /* 0x000fea0003800000 */
.L_x_11512:
        /* <DEDUP_REMOVED lines=61> */
.L_x_11528:
        /* <DEDUP_REMOVED lines=8> */
.L_x_11630:
[----:B------:R-:W-:Y:S05]  /*17500*/  BSYNC B3 ;  /* 0x0000000000037941 */ /* 0x000fea0003800000 */
.L_x_11529:
        /* <DEDUP_REMOVED lines=9> */
.L_x_11532:
[----:B------:R-:W-:Y:S05]  /*175a0*/  BSYNC B3 ;  /* 0x0000000000037941 */ /* 0x000fea0003800000 */
.L_x_11531:
        /* <DEDUP_REMOVED lines=13> */
.L_x_11533:
        /* <DEDUP_REMOVED lines=13> */
.L_x_11631:
[----:B------:R-:W-:Y:S05]  /*17750*/  BSYNC B3 ;  /* 0x0000000000037941 */ /* 0x000fea0003800000 */
.L_x_11534:
        /* <DEDUP_REMOVED lines=11> */
.L_x_11537:
[----:B------:R-:W-:Y:S05]  /*17810*/  BSYNC B3 ;  /* 0x0000000000037941 */ /* 0x000fea0003800000 */
.L_x_11536:
        /* <DEDUP_REMOVED lines=10> */
.L_x_11538:
        /* <DEDUP_REMOVED lines=15> */
.L_x_11539:
        /* <DEDUP_REMOVED lines=15> */
.L_x_11540:
        /* <DEDUP_REMOVED lines=15> */
.L_x_11541:
        /* <DEDUP_REMOVED lines=10> */
.L_x_11527:
[----:B------:R-:W-:Y:S05]  /*17c30*/  BSYNC B1 ;  /* 0x0000000000017941 */ /* 0x000fea0003800000 */
.L_x_11526:
[----:B------:R-:W2:Y:S02]  /*17c40*/  LDL.LU R5, [R1+0x30] ;  /* 0x0000300001057983 */ /* 0x000ea40000300800 */
[----:B--2---:R-:W-:-:S07]  /*17c50*/  VIADD R0, R5, 0xfffffffd ;  /* 0xfffffffd05007836 */ /* 0x004fce0000000000 */
.L_x_11525:
[----:B------:R-:W-:Y:S05]  /*17c60*/  BSYNC B2 ;  /* 0x0000000000027941 */ /* 0x000fea0003800000 */
.L_x_11524:
[----:B------:R-:W-:-:S05]  /*17c70*/  VIADD R8, R8, 0xfffffffe ;  /* 0xfffffffe08087836 */ /* 0x000fca0000000000 */
[----:B------:R-:W-:-:S13]  /*17c80*/  ISETP.NE.AND P0, PT, R8, R4, PT ;  /* 0x000000040800720c */ /* 0x000fda0003f05270 */
[----:B------:R-:W-:Y:S05]  /*17c90*/  @!P0 BRA `(.L_x_11523) ;  /* 0x0000001400008947 */ /* 0x000fea0003800000 */
.L_x_11574:
        /* <DEDUP_REMOVED lines=35> */
.L_x_11544:
        /* <DEDUP_REMOVED lines=8> */
.L_x_11632:
[----:B------:R-:W-:Y:S05]  /*17f50*/  BSYNC B2 ;  /* 0x0000000000027941 */ /* 0x000fea0003800000 */
.L_x_11545:
        /* <DEDUP_REMOVED lines=9> */
.L_x_11548:
[----:B------:R-:W-:Y:S05]  /*17ff0*/  BSYNC B2 ;  /* 0x0000000000027941 */ /* 0x000fea0003800000 */
.L_x_11547:
        /* <DEDUP_REMOVED lines=12> */
.L_x_11549:
        /* <DEDUP_REMOVED lines=13> */
.L_x_11633:
[----:B------:R-:W-:Y:S05]  /*18190*/  BSYNC B2 ;  /* 0x0000000000027941 */ /* 0x000fea0003800000 */
.L_x_11550:
        /* <DEDUP_REMOVED lines=11> */
.L_x_11553:
[----:B------:R-:W-:Y:S05]  /*18250*/  BSYNC B2 ;  /* 0x0000000000027941 */ /* 0x000fea0003800000 */
.L_x_11552:
        /* <DEDUP_REMOVED lines=9> */
.L_x_11554:
        /* <DEDUP_REMOVED lines=15> */
.L_x_11555:
        /* <DEDUP_REMOVED lines=15> */
.L_x_11556:
        /* <DEDUP_REMOVED lines=15> */
.L_x_11557:
        /* <DEDUP_REMOVED lines=10> */
.L_x_11543:
[----:B------:R-:W-:Y:S05]  /*18660*/  BSYNC B1 ;  /* 0x0000000000017941 */ /* 0x000fea0003800000 */
.L_x_11542:
        /* <DEDUP_REMOVED lines=35> */
.L_x_11560:
        /* <DEDUP_REMOVED lines=8> */
.L_x_11634:
[----:B------:R-:W-:Y:S05]  /*18920*/  BSYNC B2 ;  /* 0x0000000000027941 */ /* 0x000fea0003800000 */
.L_x_11561:
        /* <DEDUP_REMOVED lines=9> */
.L_x_11564:
[----:B------:R-:W-:Y:S05]  /*189c0*/  BSYNC B2 ;  /* 0x0000000000027941 */ /* 0x000fea0003800000 */
.L_x_11563:
        /* <DEDUP_REMOVED lines=13> */
.L_x_11565:
        /* <DEDUP_REMOVED lines=13> */
.L_x_11635:
[----:B------:R-:W-:Y:S05]  /*18b70*/  BSYNC B2 ;  /* 0x0000000000027941 */ /* 0x000fea0003800000 */
.L_x_11566:
        /* <DEDUP_REMOVED lines=11> */
.L_x_11569:
[----:B------:R-:W-:Y:S05]  /*18c30*/  BSYNC B2 ;  /* 0x0000000000027941 */ /* 0x000fea0003800000 */
.L_x_11568:
        /* <DEDUP_REMOVED lines=10> */
.L_x_11570:
        /* <DEDUP_REMOVED lines=15> */
.L_x_11571:
        /* <DEDUP_REMOVED lines=15> */
.L_x_11572:
        /* <DEDUP_REMOVED lines=15> */
.L_x_11573:
        /* <DEDUP_REMOVED lines=10> */
.L_x_11559:
[----:B------:R-:W-:Y:S05]  /*19050*/  BSYNC B1 ;  /* 0x0000000000017941 */ /* 0x000fea0003800000 */
.L_x_11558:
[----:B------:R-:W2:Y:S01]  /*19060*/  LDL R5, [R1+0x1c] ;  /* 0x00001c0001057983 */ /* 0x000ea20000100800 */
[----:B------:R-:W-:Y:S01]  /*19070*/  VIADD R0, R0, 0xfffffffe ;  /* 0xfffffffe00007836 */ /* 0x000fe20000000000 */
[----:B--2---:R-:W-:-:S13]  /*19080*/  ISETP.GT.AND P0, PT, R6, R5, PT ;  /* 0x000000050600720c */ /* 0x004fda0003f04270 */
[----:B------:R-:W-:Y:S05]  /*19090*/  @P0 BRA `(.L_x_11574) ;  /* 0xffffffec00000947 */ /* 0x000fea000383ffff */
.L_x_11523:
[----:B------:R-:W-:Y:S05]  /*190a0*/  BSYNC B0 ;  /* 0x0000000000007941 */ /* 0x000fea0003800000 */
.L_x_11522:
        /* <DEDUP_REMOVED lines=25> */
.L_x_11576:
[----:B------:R-:W-:Y:S05]  /*19240*/  BSYNC B0 ;  /* 0x0000000000007941 */ /* 0x000fea0003800000 */
.L_x_11575:
[----:B------:R-:W-:-:S05]  /*19250*/  SEL R0, R0, RZ, P0 ;  /* 0x000000ff00007207 */ /* 0x000fca0000000000 */
[----:B------:R3:W-:Y:S02]  /*19260*/  STL [R1+0x10], R0 ;  /* 0x0000100001007387 */ /* 0x0007e40000100800 */
.L_x_11494:
[----:B------:R-:W-:Y:S05]  /*19270*/  BSYNC B7 ;  /* 0x0000000000077941 */ /* 0x000fea0003800000 */
.L_x_11492:
        /* <DEDUP_REMOVED lines=13> */
.L_x_11577:
[----:B------:R-:W5:Y:S01]  /*19350*/  S2R R16, SR_TID.X ;  /* 0x0000000000107919 */ /* 0x000f620000002100 */
[----:B------:R-:W-:Y:S01]  /*19360*/  UMOV UR4, 0xffffffff ;  /* 0xffffffff00047882 */ /* 0x000fe20000000000 */
[----:B-----5:R-:W-:-:S04]  /*19370*/  LOP3.LUT R16, R16, 0x1f, RZ, 0xc0, !PT ;  /* 0x0000001f10107812 */ /* 0x020fc800078ec0ff */
[----:B------:R-:W-:Y:S01]  /*19380*/  ISETP.NE.AND P0, PT, R16, 0x1f, PT ;  /* 0x0000001f1000780c */ /* 0x000fe20003f05270 */
[----:B------:R-:W-:-:S12]  /*19390*/  BRA.DIV UR4, `(.L_x_11579) ;  /* 0x0000002604887947 */ /* 0x000fd8000b800000 */
[----:B-1----:R-:W0:Y:S01]  /*193a0*/  LDL.LU R3, [R1] ;  /* 0x0000000001037983 */ /* 0x002e220000300800 */
[----:B------:R-:W-:-:S03]  /*193b0*/  ULDC UR4, c[0x0][0xc3c] ;  /* 0x00030f0000047ab9 */ /* 0x000fc60000000800 */
[----:B------:R-:W3:Y:S01]  /*193c0*/  LDL R4, [R1+0xc] ;  /* 0x00000c0001047983 */ /* 0x000ee20000100800 */
[----:B0-2---:R-:W-:Y:S02]  /*193d0*/  IMAD.MOV.U32 R10, RZ, RZ, R3 ;  /* 0x000000ffff0a7224 */ /* 0x005fe400078e0003 */
        /* <DEDUP_REMOVED lines=37> */
.L_x_11645:
[----:B------:R-:W-:Y:S02]  /*19630*/  ULDC UR4, c[0x0][0xc38] ;  /* 0x00030e0000047ab9 */ /* 0x000fe40000000800 */
[----:B------:R-:W-:-:S04]  /*19640*/  IMAD.U32 R7, RZ, RZ, UR4 ;  /* 0x00000004ff077e24 */ /* 0x000fc8000f8e00ff */
[----:B-1----:R-:W-:-:S04]  /*19650*/  IMAD R10, R14, R7, RZ ;  /* 0x000000070e0a7224 */ /* 0x002fc800078e02ff */
[----:B------:R-:W-:-:S05]  /*19660*/  IMAD.IADD R4, R9, 0x1, R10 ;  /* 0x0000000109047824 */ /* 0x000fca00078e020a */
[----:B------:R-:W-:-:S13]  /*19670*/  ISETP.GT.AND P6, PT, R4, R0, PT ;  /* 0x000000000400720c */ /* 0x000fda0003fc4270 */
[----:B------:R-:W-:Y:S05]  /*19680*/  @P6 BRA `(.L_x_11580) ;  /* 0x0000000000ac6947 */ /* 0x000fea0003800000 */
.L_x_11583:
        /* <DEDUP_REMOVED lines=37> */
.L_x_11653:
[----:B------:R-:W-:Y:S02]  /*198e0*/  ULDC UR4, c[0x0][0xc38] ;  /* 0x00030e0000047ab9 */ /* 0x000fe40000000800 */
[----:B------:R-:W-:-:S04]  /*198f0*/  IMAD.U32 R7, RZ, RZ, UR4 ;  /* 0x00000004ff077e24 */ /* 0x000fc8000f8e00ff */
[----:B-1----:R-:W-:-:S04]  /*19900*/  IMAD R10, R14, R7, RZ ;  /* 0x000000070e0a7224 */ /* 0x002fc800078e02ff */
[----:B------:R-:W-:-:S05]  /*19910*/  IMAD.IADD R4, R10, 0x1, R4 ;  /* 0x000000010a047824 */ /* 0x000fca00078e0204 */
[----:B------:R-:W-:-:S13]  /*19920*/  ISETP.GT.AND P6, PT, R4, R0, PT ;  /* 0x000000000400720c */ /* 0x000fda0003fc4270 */
[----:B------:R-:W-:Y:S05]  /*19930*/  @!P6 BRA `(.L_x_11583) ;  /* 0xfffffffc0054e947 */ /* 0x000fea000383ffff */
.L_x_11580:
        /* <DEDUP_REMOVED lines=12> */
.L_x_11658:
[----:B------:R-:W-:-:S13]  /*19a00*/  ISETP.NE.AND P0, PT, R3, RZ, PT ;  /* 0x000000ff0300720c */ /* 0x000fda0003f05270 */
[----:B------:R-:W-:Y:S05]  /*19a10*/  @!P0 BRA `(.L_x_11585) ;  /* 0x0000000000108947 */ /* 0x000fea0003800000 */
[----:B------:R-:W-:Y:S01]  /*19a20*/  UMOV UR4, 0xffffffff ;  /* 0xffffffff00047882 */ /* 0x000fe20000000000 */
[----:B------:R-:W-:Y:S02]  /*19a30*/  VIADD R12, R9, 0xffffffff ;  /* 0xffffffff090c7836 */ /* 0x000fe40000000000 */
[----:B------:R-:W-:Y:S05]  /*19a40*/  BRA.DIV UR4, `(.L_x_11586) ;  /* 0x0000002a044c7947 */ /* 0x000fea000b800000 */
[----:B------:R1:W2:Y:S02]  /*19a50*/  SHFL.IDX PT, R8, R2, R12, 0x1f ;  /* 0x00001f0c02087589 */ /* 0x0002a400000e0000 */
.L_x_11585:
        /* <DEDUP_REMOVED lines=62> */
.L_x_11587:
        /* <DEDUP_REMOVED lines=50> */
[----:B------:R-:W-:Y:S02]  /*1a160*/  ISETP.GE.AND P2, PT, R3, RZ, PT ;  /* 0x000000ff0300720c */ /* 0x000fe40003f46270 */
[----:B------:R-:W-:-:S09]  /*1a170*/  IADD3 R3, R8, 0x1000000, R0 ;  /* 0x0100000008037810 */ /* 0x000fd20007ffe000 */
        /* <DEDUP_REMOVED lines=8> */
[----:B------:R-:W-:Y:S02]  /*1a200*/  IMAD R3, R2, R6, R3 ;  /* 0x0000000602037224 */ /* 0x000fe400078e0203 */
[----:B------:R-:W-:-:S03]  /*1a210*/  IMAD.MOV.U32 R0, RZ, RZ, R2 ;  /* 0x000000ffff007224 */ /* 0x000fc600078e0002 */
[----:B------:R0:W-:Y:S04]  /*1a220*/  STL [R1+0x8], R3 ;  /* 0x0000080301007387 */ /* 0x0001e80000100800 */
.L_x_11588:
[----:B0-----:R-:W-:-:S05]  /*1a230*/  LOP3.LUT R3, RZ, R0, RZ, 0x33, !PT ;  /* 0x00000000ff037212 */ /* 0x001fca00078e33ff */
[----:B------:R-:W-:-:S05]  /*1a240*/  IMAD.IADD R0, R4, 0x1, R3 ;  /* 0x0000000104007824 */ /* 0x000fca00078e0203 */
[----:B------:R0:W-:Y:S01]  /*1a250*/  STL [R1+0x4], R0 ;  /* 0x0000040001007387 */ /* 0x0001e20000100800 */
[----:B------:R-:W-:Y:S05]  /*1a260*/  BRA `(.L_x_11589) ;  /* 0x0000000000287947 */ /* 0x000fea0003800000 */
.L_x_11581:
        /* <DEDUP_REMOVED lines=10> */
.L_x_11589:
[----:B--2---:R-:W2:Y:S04]  /*1a310*/  LDL R3, [R1+0x8] ;  /* 0x0000080001037983 */ /* 0x004ea80000100800 */
[----:B-1----:R-:W3:Y:S04]  /*1a320*/  LDL R2, [R1+0xc] ;  /* 0x00000c0001027983 */ /* 0x002ee80000100800 */
[----:B------:R-:W4:Y:S04]  /*1a330*/  LDL R5, [R1+0x4] ;  /* 0x0000040001057983 */ /* 0x000f280000100800 */
[----:B------:R-:W4:Y:S01]  /*1a340*/  LDL R4, [R1] ;  /* 0x0000000001047983 */ /* 0x000f220000100800 */
[----:B0-----:R-:W0:Y:S01]  /*1a350*/  S2R R0, SR_TID.X ;  /* 0x0000000000007919 */ /* 0x001e220000002100 */
        /* <DEDUP_REMOVED lines=11> */
.L_x_11578:
[----:B---34-:R-:W3:Y:S01]  /*1a410*/  LDL R0, [R1+0xc] ;  /* 0x00000c0001007983 */ /* 0x018ee20000100800 */
[----:B------:R-:W-:Y:S02]  /*1a420*/  ULDC UR4, c[0x0][0xc3c] ;  /* 0x00030f0000047ab9 */ /* 0x000fe40000000800 */
[----:B---3--:R-:W-:-:S13]  /*1a430*/  ISETP.GE.AND P0, PT, R0, UR4, PT ;  /* 0x0000000400007c0c */ /* 0x008fda000bf06270 */
[----:B------:R-:W-:Y:S05]  /*1a440*/  @!P0 BRA `(.L_x_11590) ;  /* 0xffffffa000f08947 */ /* 0x000fea000383ffff */
[----:B------:R-:W-:Y:S05]  /*1a450*/  BSYNC B8 ;  /* 0x0000000000087941 */ /* 0x000fea0003800000 */
.L_x_11478:
[----:B----4-:R-:W4:Y:S01]  /*1a460*/  LDL.LU R0, [R1+0x48] ;  /* 0x0000480001007983 */ /* 0x010f220000300800 */
[----:B------:R-:W-:Y:S01]  /*1a470*/  BSSY B0, `(.L_x_11591) ;  /* 0x000000b000007945 */ /* 0x000fe20003800000 */
[----:B01----:R-:W0:Y:S01]  /*1a480*/  S2R R5, SR_CgaCtaId ;  /* 0x0000000000057919 */ /* 0x003e220000008800 */
[----:B----4-:R-:W-:-:S05]  /*1a490*/  VIADD R0, R0, 0x1 ;  /* 0x0000000100007836 */ /* 0x010fca0000000000 */
        /* <DEDUP_REMOVED lines=8> */
.L_x_11661:
[----:B------:R-:W-:Y:S05]  /*1a520*/  BSYNC B0 ;  /* 0x0000000000007941 */ /* 0x000fea0003800000 */
.L_x_11591:
[----:B------:R-:W-:-:S03]  /*1a530*/  UMOV UR4, 0xffffffff ;  /* 0xffffffff00047882 */ /* 0x000fc60000000000 */
[----:B------:R-:W-:Y:S05]  /*1a540*/  BRA.DIV UR4, `(.L_x_11593) ;  /* 0x0000001e04c87947 */ /* 0x000fea000b800000 */
[----:B------:R-:W1:Y:S02]  /*1a550*/  S2R R2, SR_TID.X ;  /* 0x0000000000027919 */ /* 0x000e640000002100 */
[----:B-1----:R-:W-:-:S04]  /*1a560*/  SHF.R.U32.HI R2, RZ, 0x5, R2 ;  /* 0x00000005ff027819 */ /* 0x002fc80000011602 */
[----:B------:R-:W-:-:S05]  /*1a570*/  LOP3.LUT R2, R2, 0x3, RZ, 0xc0, !PT ;  /* 0x0000000302027812 */ /* 0x000fca00078ec0ff */
[----:B------:R1:W2:Y:S02]  /*1a580*/  SHFL.IDX PT, R14, R2, RZ, 0x1f ;  /* 0x00001fff020e7589 */ /* 0x0002a400000e0000 */
.L_x_11664:
[----:B--2---:R-:W-:Y:S01]  /*1a590*/  ISETP.NE.AND P0, PT, R14, RZ, PT ;  /* 0x000000ff0e00720c */ /* 0x004fe20003f05270 */
[----:B------:R-:W-:-:S12]  /*1a5a0*/  BSSY B0, `(.L_x_11594) ;  /* 0x0000027000007945 */ /* 0x000fd80003800000 */
[----:B------:R-:W-:Y:S05]  /*1a5b0*/  @P0 BRA `(.L_x_11595) ;  /* 0x0000000000940947 */ /* 0x000fea0003800000 */
[----:B------:R-:W-:-:S03]  /*1a5c0*/  UMOV UR4, 0xffffffff ;  /* 0xffffffff00047882 */ /* 0x000fc60000000000 */
[----:B------:R-:W-:Y:S05]  /*1a5d0*/  BRA.DIV UR4, `(.L_x_11596) ;  /* 0x0000001e04d87947 */ /* 0x000fea000b800000 */
[----:B------:R-:W-:-:S13]  /*1a5e0*/  ELECT P6, URZ, PT ;  /* 0x00000000003f782f */ /* 0x000fda00038c0000 */
.L_x_11667:
[----:B------:R-:W-:Y:S05]  /*1a5f0*/  @!P6 BRA `(.L_x_11595) ;  /* 0x000000000084e947 */ /* 0x000fea0003800000 */
[----:B------:R-:W-:-:S06]  /*1a600*/  ULOP3.LUT UR4, UR36, 0x2, URZ, 0xfc, !UPT ;  /* 0x0000000224047892 */ /* 0x000fcc000f8efc3f */
[----:B-1----:R-:W-:-:S05]  /*1a610*/  IMAD.U32 R2, RZ, RZ, UR4 ;  /* 0x00000004ff027e24 */ /* 0x002fca000f8e00ff */
[----:B------:R-:W-:-:S13]  /*1a620*/  ISETP.NE.AND P2, PT, R2, 0x3, PT ;  /* 0x000000030200780c */ /* 0x000fda0003f45270 */
[----:B------:R-:W-:Y:S05]  /*1a630*/  @!P2 BRA `(.L_x_11597) ;  /* 0x000000000004a947 */ /* 0x000fea0003800000 */
[----:B------:R-:W-:Y:S01]  /*1a640*/  BPT.TRAP 0x1 ;  /* 0x000000040000795c */ /* 0x000fe20000300000 */
.L_x_11597:
[----:B0-----:R-:W2:Y:S04]  /*1a650*/  LDL R3, [R1+0x10] ;  /* 0x0000100001037983 */ /* 0x001ea80000100800 */
[----:B------:R-:W4:Y:S01]  /*1a660*/  LDL.LU R7, [R1+0x14] ;  /* 0x0000140001077983 */ /* 0x000f220000300800 */
[----:B------:R-:W-:-:S04]  /*1a670*/  VIADD R2, R0, 0x22840 ;  /* 0x0002284000027836 */ /* 0x000fc80000000000 */
[C---:B--2---:R-:W-:Y:S02]  /*1a680*/  IMAD R6, R3.reuse, 0x8, R2 ;  /* 0x0000000803067824 */ /* 0x044fe400078e0202 */
[----:B------:R-:W-:Y:S01]  /*1a690*/  VIADD R3, R3, 0x1 ;  /* 0x0000000103037836 */ /* 0x000fe20000000000 */
[----:B----4-:R-:W-:-:S04]  /*1a6a0*/  SHF.L.U32 R5, R7, 0x1f, RZ ;  /* 0x0000001f07057819 */ /* 0x010fc800000006ff */
        /* <DEDUP_REMOVED lines=8> */
.L_x_11668:
[----:B------:R-:W1:Y:S02]  /*1a730*/  SYNCS.PHASECHK.TRANS64.TRYWAIT P0, [R7+URZ], R2 ;  /* 0x00000002070075a7 */ /* 0x000e64000800017f */
[----:B-1----:R-:W-:Y:S05]  /*1a740*/  @!P0 BRA `(.L_x_11599) ;  /* 0x0000001c00b08947 */ /* 0x002fea0003800000 */
.L_x_11669:
[----:B------:R-:W-:Y:S05]  /*1a750*/  @!P2 BRA `(.L_x_11600) ;  /* 0x000000000004a947 */ /* 0x000fea0003800000 */
[----:B------:R-:W-:Y:S01]  /*1a760*/  BPT.TRAP 0x1 ;  /* 0x000000040000795c */ /* 0x000fe20000300000 */
.L_x_11600:
[----:B------:R-:W2:Y:S01]  /*1a770*/  LDL.LU R4, [R1+0x10] ;  /* 0x0000100001047983 */ /* 0x000ea20000300800 */
[----:B------:R-:W-:-:S04]  /*1a780*/  VIADD R0, R0, 0x22860 ;  /* 0x0002286000007836 */ /* 0x000fc80000000000 */
[----:B--2---:R-:W-:-:S04]  /*1a790*/  IMAD R4, R4, 0x8, R0 ;  /* 0x0000000804047824 */ /* 0x004fc800078e0200 */
[----:B------:R-:W2:Y:S02]  /*1a7a0*/  SYNCS.PHASECHK.TRANS64.TRYWAIT P0, [R4+URZ], R5 ;  /* 0x00000005040075a7 */ /* 0x000ea4000800017f */
[----:B--2---:R-:W-:Y:S05]  /*1a7b0*/  @!P0 BRA `(.L_x_11601) ;  /* 0x0000001c00a88947 */ /* 0x004fea0003800000 */
.L_x_11670:
[----:B------:R-:W-:-:S07]  /*1a7c0*/  IMAD R3, R3, 0x8, R0 ;  /* 0x0000000803037824 */ /* 0x000fce00078e0200 */
.L_x_11602:
[----:B----4-:R4:W0:Y:S02]  /*1a7d0*/  SYNCS.PHASECHK.TRANS64.TRYWAIT P0, [R3+URZ], R2 ;  /* 0x00000002030075a7 */ /* 0x010824000800017f */
[----:B0-----:R-:W-:Y:S05]  /*1a7e0*/  @!P0 NANOSLEEP.SYNCS 0x989680 ;  /* 0x009896800000895d */ /* 0x001fea0003900000 */
[----:B------:R-:W0:Y:S02]  /*1a7f0*/  @!P0 SYNCS.PHASECHK.TRANS64 P0, [R3+URZ], R2 ;  /* 0x00000002030085a7 */ /* 0x000e24000800007f */
[----:B0-----:R-:W-:Y:S05]  /*1a800*/  @!P0 BRA `(.L_x_11602) ;  /* 0xfffffffc00f08947 */ /* 0x001fea000383ffff */
.L_x_11595:
[----:B------:R-:W-:Y:S05]  /*1a810*/  BSYNC B0 ;  /* 0x0000000000007941 */ /* 0x000fea0003800000 */
.L_x_11594:
[----:B------:R-:W-:Y:S05]  /*1a820*/  EXIT ;  /* 0x000000000000794d */ /* 0x000fea0003800000 */
.L_x_11377:
[----:B0-----:R0:W1:Y:S02]  /*1a830*/  SYNCS.PHASECHK.TRANS64.TRYWAIT P0, [R3+URZ+0x22800], R0 ;  /* 0x02280000030075a7 */ /* 0x001064000800017f */
[----:B-1----:R-:W-:Y:S05]  /*1a840*/  @!P0 NANOSLEEP.SYNCS 0x989680 ;  /* 0x009896800000895d */ /* 0x002fea0003900000 */
[----:B------:R-:W1:Y:S02]  /*1a850*/  @!P0 SYNCS.PHASECHK.TRANS64 P0, [R3+URZ+0x22800], R0 ;  /* 0x02280000030085a7 */ /* 0x000e64000800007f */
[----:B-1----:R-:W-:Y:S05]  /*1a860*/  @!P0 BRA `(.L_x_11377) ;  /* 0xfffffffc00f08947 */ /* 0x002fea000383ffff */
[----:B------:R-:W-:Y:S05]  /*1a870*/  BRA `(.L_x_11603) ;  /* 0xfffffe7800e07947 */ /* 0x000fea000383ffff */
.L_x_11381:
[----:B-1----:R-:W-:-:S04]  /*1a880*/  IMAD.U32 R5, RZ, RZ, UR5 ;  /* 0x00000005ff057e24 */ /* 0x002fc8000f8e00ff */
[----:B------:R1:W2:Y:S03]  /*1a890*/  SYNCS.PHASECHK.TRANS64.TRYWAIT P1, [R5+URZ+0x22830], R8 ;  /* 0x02283008050075a7 */ /* 0x0002a6000802017f */
[----:B--2---:R-:W-:Y:S05]  /*1a8a0*/  @!P1 NANOSLEEP.SYNCS 0x989680 ;  /* 0x009896800000995d */ /* 0x004fea0003900000 */
[----:B------:R-:W2:Y:S02]  /*1a8b0*/  @!P1 SYNCS.PHASECHK.TRANS64 P1, [R5+URZ+0x22830], R8 ;  /* 0x02283008050095a7 */ /* 0x000ea4000802007f */
[----:B--2---:R-:W-:Y:S05]  /*1a8c0*/  @!P1 BRA `(.L_x_11381) ;  /* 0xfffffffc00ec9947 */ /* 0x004fea000383ffff */
[----:B------:R-:W-:Y:S05]  /*1a8d0*/  BRA `(.L_x_11380) ;  /* 0xfffffe7c00087947 */ /* 0x000fea000383ffff */
.L_x_11393:
[----:B-1----:R-:W-:-:S04]  /*1a8e0*/  IMAD.U32 R9, RZ, RZ, UR5 ;  /* 0x00000005ff097e24 */ /* 0x002fc8000f8e00ff */
[----:B------:R1:W2:Y:S03]  /*1a8f0*/  SYNCS.PHASECHK.TRANS64.TRYWAIT P2, [R9+URZ+0x22850], R8 ;  /* 0x02285008090075a7 */ /* 0x0002a6000804017f */
[----:B--2---:R-:W-:Y:S05]  /*1a900*/  @!P2 NANOSLEEP.SYNCS 0x989680 ;  /* 0x009896800000a95d */ /* 0x004fea0003900000 */
[----:B------:R-:W2:Y:S02]  /*1a910*/  @!P2 SYNCS.PHASECHK.TRANS64 P2, [R9+URZ+0x22850], R8 ;  /* 0x022850080900a5a7 */ /* 0x000ea4000804007f */
[----:B--2---:R-:W-:Y:S05]  /*1a920*/  @!P2 BRA `(.L_x_11393) ;  /* 0xfffffffc00eca947 */ /* 0x004fea000383ffff */
[----:B------:R-:W-:Y:S05]  /*1a930*/  BRA `(.L_x_11392) ;  /* 0xfffffea400447947 */ /* 0x000fea000383ffff */
.L_x_11401:
[----:B-1----:R-:W-:-:S04]  /*1a940*/  IMAD.U32 R6, RZ, RZ, UR23 ;  /* 0x00000017ff067e24 */ /* 0x002fc8000f8e00ff */
[----:B------:R1:W2:Y:S03]  /*1a950*/  SYNCS.PHASECHK.TRANS64.TRYWAIT P2, [R6+URZ+0x22830], R7 ;  /* 0x02283007060075a7 */ /* 0x0002a6000804017f */
[----:B--2---:R-:W-:Y:S05]  /*1a960*/  @!P2 NANOSLEEP.SYNCS 0x989680 ;  /* 0x009896800000a95d */ /* 0x004fea0003900000 */
[----:B------:R-:W2:Y:S02]  /*1a970*/  @!P2 SYNCS.PHASECHK.TRANS64 P2, [R6+URZ+0x22830], R7 ;  /* 0x022830070600a5a7 */ /* 0x000ea4000804007f */
[----:B--2---:R-:W-:Y:S05]  /*1a980*/  @!P2 BRA `(.L_x_11401) ;  /* 0xfffffffc00eca947 */ /* 0x004fea000383ffff */
[----:B------:R-:W-:Y:S05]  /*1a990*/  BRA `(.L_x_11400) ;  /* 0xfffffea800d47947 */ /* 0x000fea000383ffff */
.L_x_11413:
[----:B-1----:R1:W2:Y:S02]  /*1a9a0*/  SYNCS.PHASECHK.TRANS64.TRYWAIT P2, [R176+URZ+0x22850], R7 ;  /* 0x02285007b00075a7 */ /* 0x0022a4000804017f */
[----:B--2---:R-:W-:Y:S05]  /*1a9b0*/  @!P2 NANOSLEEP.SYNCS 0x989680 ;  /* 0x009896800000a95d */ /* 0x004fea0003900000 */
[----:B------:R-:W2:Y:S02]  /*1a9c0*/  @!P2 SYNCS.PHASECHK.TRANS64 P2, [R176+URZ+0x22850], R7 ;  /* 0x02285007b000a5a7 */ /* 0x000ea4000804007f */
[----:B--2---:R-:W-:Y:S05]  /*1a9d0*/  @!P2 BRA `(.L_x_11413) ;  /* 0xfffffffc00f0a947 */ /* 0x004fea000383ffff */
[----:B------:R-:W-:Y:S05]  /*1a9e0*/  BRA `(.L_x_11412) ;  /* 0xfffffedc00407947 */ /* 0x000fea000383ffff */
.L_x_11422:
[----:B--2---:R-:W-:-:S04]  /*1a9f0*/  IMAD.U32 R4, RZ, RZ, UR6 ;  /* 0x00000006ff047e24 */ /* 0x004fc8000f8e00ff */
[----:B------:R2:W3:Y:S03]  /*1aa00*/  SYNCS.PHASECHK.TRANS64.TRYWAIT P3, [R4+URZ+0x22830], R3 ;  /* 0x02283003040075a7 */ /* 0x0004e6000806017f */
[----:B---3--:R-:W-:Y:S05]  /*1aa10*/  @!P3 NANOSLEEP.SYNCS 0x989680 ;  /* 0x009896800000b95d */ /* 0x008fea0003900000 */
[----:B------:R-:W3:Y:S02]  /*1aa20*/  @!P3 SYNCS.PHASECHK.TRANS64 P3, [R4+URZ+0x22830], R3 ;  /* 0x022830030400b5a7 */ /* 0x000ee4000806007f */
[----:B---3--:R-:W-:Y:S05]  /*1aa30*/  @!P3 BRA `(.L_x_11422) ;  /* 0xfffffffc00ecb947 */ /* 0x008fea000383ffff */
[----:B------:R-:W-:Y:S05]  /*1aa40*/  BRA `(.L_x_11421) ;  /* 0xfffffee000fc7947 */ /* 0x000fea000383ffff */
.L_x_11426:
[----:B-1----:R1:W2:Y:S02]  /*1aa50*/  SYNCS.PHASECHK.TRANS64.TRYWAIT P3, [R12+URZ+0x22850], R3 ;  /* 0x022850030c0075a7 */ /* 0x0022a4000806017f */
[----:B--2---:R-:W-:Y:S05]  /*1aa60*/  @!P3 NANOSLEEP.SYNCS 0x989680 ;  /* 0x009896800000b95d */ /* 0x004fea0003900000 */
[----:B------:R-:W2:Y:S02]  /*1aa70*/  @!P3 SYNCS.PHASECHK.TRANS64 P3, [R12+URZ+0x22850], R3 ;  /* 0x022850030c00b5a7 */ /* 0x000ea4000806007f */
[----:B--2---:R-:W-:Y:S05]  /*1aa80*/  @!P3 BRA `(.L_x_11426) ;  /* 0xfffffffc00f0b947 */ /* 0x004fea000383ffff */
[----:B------:R-:W-:Y:S05]  /*1aa90*/  BRA `(.L_x_11425) ;  /* 0xffffff0000987947 */ /* 0x000fea000383ffff */
.L_x_11432:
[----:B--2---:R-:W-:-:S04]  /*1aaa0*/  IMAD.U32 R4, RZ, RZ, UR5 ;  /* 0x00000005ff047e24 */ /* 0x004fc8000f8e00ff */
[----:B------:R2:W3:Y:S03]  /*1aab0*/  SYNCS.PHASECHK.TRANS64.TRYWAIT P2, [R4+URZ+0x22830], R7 ;  /* 0x02283007040075a7 */ /* 0x0004e6000804017f */
[----:B---3--:R-:W-:Y:S05]  /*1aac0*/  @!P2 NANOSLEEP.SYNCS 0x989680 ;  /* 0x009896800000a95d */ /* 0x008fea0003900000 */
[----:B------:R-:W3:Y:S02]  /*1aad0*/  @!P2 SYNCS.PHASECHK.TRANS64 P2, [R4+URZ+0x22830], R7 ;  /* 0x022830070400a5a7 */ /* 0x000ee4000804007f */
[----:B---3--:R-:W-:Y:S05]  /*1aae0*/  @!P2 BRA `(.L_x_11432) ;  /* 0xfffffffc00eca947 */ /* 0x008fea000383ffff */
[----:B------:R-:W-:Y:S05]  /*1aaf0*/  BRA `(.L_x_11431) ;  /* 0xffffff0400a87947 */ /* 0x000fea000383ffff */
.L_x_11444:
[----:B-1----:R1:W2:Y:S02]  /*1ab00*/  SYNCS.PHASECHK.TRANS64.TRYWAIT P2, [R176+URZ+0x22850], R7 ;  /* 0x02285007b00075a7 */ /* 0x0022a4000804017f */
[----:B--2---:R-:W-:Y:S05]  /*1ab10*/  @!P2 NANOSLEEP.SYNCS 0x989680 ;  /* 0x009896800000a95d */ /* 0x004fea0003900000 */
[----:B------:R-:W2:Y:S02]  /*1ab20*/  @!P2 SYNCS.PHASECHK.TRANS64 P2, [R176+URZ+0x22850], R7 ;  /* 0x02285007b000a5a7 */ /* 0x000ea4000804007f */
[----:B--2---:R-:W-:Y:S05]  /*1ab30*/  @!P2 BRA `(.L_x_11444) ;  /* 0xfffffffc00f0a947 */ /* 0x004fea000383ffff */
[----:B------:R-:W-:Y:S05]  /*1ab40*/  BRA `(.L_x_11443) ;  /* 0xffffff3400f47947 */ /* 0x000fea000383ffff */
.L_x_11500:
        /* <DEDUP_REMOVED lines=11> */
.L_x_11605:
[----:B------:R-:W-:Y:S05]  /*1ac00*/  BSYNC B0 ;  /* 0x0000000000007941 */ /* 0x000fea0003800000 */
.L_x_11604:
[----:B------:R-:W-:Y:S05]  /*1ac10*/  BRA `(.L_x_11606) ;  /* 0xffffffac008c7947 */ /* 0x000fea000383ffff */
.L_x_11502:
[----:B------:R-:W-:Y:S01]  /*1ac20*/  BSSY B0, `(.L_x_11607) ;  /* 0x0000006000007945 */ /* 0x000fe20003800000 */
[----:B------:R-:W-:-:S07]  /*1ac30*/  IMAD.MOV.U32 R15, RZ, RZ, -0x1 ;  /* 0xffffffffff0f7424 */ /* 0x000fce00078e00ff */
[----:B012---:R-:W-:Y:S05]  /*1ac40*/  WARPSYNC.COLLECTIVE R15, `(.L_x_11608) ;  /* 0x000000000f0c7348 */ /* 0x007fea0003c00000 */
[----:B------:R-:W-:Y:S02]  /*1ac50*/  ELECT P6, UR62, PT ;  /* 0x00000000003e782f */ /* 0x000fe400038c0000 */
[----:B------:R-:W-:Y:S01]  /*1ac60*/  MOV R14, UR62 ;  /* 0x0000003e000e7c02 */ /* 0x000fe20008000f00 */
[----:B012---:R-:W-:Y:S10]  /*1ac70*/  ENDCOLLECTIVE ;  /* 0x000000000000791b */ /* 0x007ff40003800000 */
.L_x_11608:
[----:B------:R-:W-:Y:S05]  /*1ac80*/  BSYNC B0 ;  /* 0x0000000000007941 */ /* 0x000fea0003800000 */
.L_x_11607:
[----:B------:R-:W-:Y:S05]  /*1ac90*/  BRA `(.L_x_11609) ;  /* 0xffffffac00907947 */ /* 0x000fea000383ffff */
.L_x_11504:
[----:B---3--:R3:W4:Y:S02]  /*1aca0*/  SYNCS.PHASECHK.TRANS64.TRYWAIT P0, [R0+URZ+0x22840], R2 ;  /* 0x02284002000075a7 */ /* 0x008724000800017f */
[----:B----4-:R-:W-:Y:S05]  /*1acb0*/  @!P0 NANOSLEEP.SYNCS 0x989680 ;  /* 0x009896800000895d */ /* 0x010fea0003900000 */
[----:B------:R-:W4:Y:S02]  /*1acc0*/  @!P0 SYNCS.PHASECHK.TRANS64 P0, [R0+URZ+0x22840], R2 ;  /* 0x02284002000085a7 */ /* 0x000f24000800007f */
[----:B----4-:R-:W-:Y:S05]  /*1acd0*/  @!P0 BRA `(.L_x_11504) ;  /* 0xfffffffc00f08947 */ /* 0x010fea000383ffff */
[----:B------:R-:W-:Y:S05]  /*1ace0*/  BRA `(.L_x_11610) ;  /* 0xffffffac00f47947 */ /* 0x000fea000383ffff */
.L_x_11508:
        /* <DEDUP_REMOVED lines=13> */
.L_x_11611:
[----:B------:R-:W-:Y:S02]  /*1adc0*/  IMAD.MOV.U32 R13, RZ, RZ, R0 ;  /* 0x000000ffff0d7224 */ /* 0x000fe400078e0000 */
[----:B------:R-:W-:-:S07]  /*1add0*/  IMAD.MOV.U32 R6, RZ, RZ, R14 ;  /* 0x000000ffff067224 */ /* 0x000fce00078e000e */
[----:B------:R-:W-:Y:S05]  /*1ade0*/  WARPSYNC.COLLECTIVE R15, `(.L_x_11612) ;  /* 0x000000000f087348 */ /* 0x000fea0003c00000 */
[----:B------:R0:W1:Y:S02]  /*1adf0*/  SHFL.IDX P6, R14, R13, R12, R11 ;  /* 0x0000000c0d0e7389 */ /* 0x00006400000c000b */
[----:B01----:R-:W-:Y:S01]  /*1ae00*/  ENDCOLLECTIVE ;  /* 0x000000000000791b */ /* 0x003fe20003800000 */
.L_x_11612:
[----:B------:R-:W-:Y:S02]  /*1ae10*/  IMAD.MOV.U32 R13, RZ, RZ, R2 ;  /* 0x000000ffff0d7224 */ /* 0x000fe400078e0002 */
[----:B------:R-:W-:Y:S02]  /*1ae20*/  IMAD.MOV.U32 R12, RZ, RZ, 0x1 ;  /* 0x00000001ff0c7424 */ /* 0x000fe400078e00ff */
[----:B------:R-:W-:-:S07]  /*1ae30*/  IMAD.MOV.U32 R7, RZ, RZ, R14 ;  /* 0x000000ffff077224 */ /* 0x000fce00078e000e */
[----:B------:R-:W-:Y:S05]  /*1ae40*/  WARPSYNC.COLLECTIVE R15, `(.L_x_11613) ;  /* 0x000000000f087348 */ /* 0x000fea0003c00000 */
[----:B------:R0:W1:Y:S02]  /*1ae50*/  SHFL.IDX P6, R14, R13, R12, R11 ;  /* 0x0000000c0d0e7389 */ /* 0x00006400000c000b */
[----:B01----:R-:W-:Y:S01]  /*1ae60*/  ENDCOLLECTIVE ;  /* 0x000000000000791b */ /* 0x003fe20003800000 */
.L_x_11613:
        /* <DEDUP_REMOVED lines=15> */
.L_x_11614:
[----:B------:R-:W-:Y:S02]  /*1af60*/  IMAD.MOV.U32 R13, RZ, RZ, R2 ;  /* 0x000000ffff0d7224 */ /* 0x000fe400078e0002 */
[----:B------:R-:W-:Y:S02]  /*1af70*/  IMAD.MOV.U32 R12, RZ, RZ, 0x2 ;  /* 0x00000002ff0c7424 */ /* 0x000fe400078e00ff */
[----:B------:R-:W-:-:S07]  /*1af80*/  IMAD.MOV.U32 R5, RZ, RZ, R14 ;  /* 0x000000ffff057224 */ /* 0x000fce00078e000e */
[----:B------:R-:W-:Y:S05]  /*1af90*/  WARPSYNC.COLLECTIVE R15, `(.L_x_11615) ;  /* 0x000000000f087348 */ /* 0x000fea0003c00000 */
[----:B------:R0:W1:Y:S02]  /*1afa0*/  SHFL.IDX P6, R14, R13, R12, R11 ;  /* 0x0000000c0d0e7389 */ /* 0x00006400000c000b */
[----:B01----:R-:W-:Y:S01]  /*1afb0*/  ENDCOLLECTIVE ;  /* 0x000000000000791b */ /* 0x003fe20003800000 */
.L_x_11615:
        /* <DEDUP_REMOVED lines=15> */
.L_x_11616:
[----:B------:R-:W-:Y:S02]  /*1b0b0*/  IMAD.MOV.U32 R13, RZ, RZ, R2 ;  /* 0x000000ffff0d7224 */ /* 0x000fe400078e0002 */
[----:B------:R-:W-:Y:S02]  /*1b0c0*/  IMAD.MOV.U32 R12, RZ, RZ, 0x3 ;  /* 0x00000003ff0c7424 */ /* 0x000fe400078e00ff */
[----:B------:R-:W-:-:S07]  /*1b0d0*/  IMAD.MOV.U32 R5, RZ, RZ, R14 ;  /* 0x000000ffff057224 */ /* 0x000fce00078e000e */
[----:B------:R-:W-:Y:S05]  /*1b0e0*/  WARPSYNC.COLLECTIVE R15, `(.L_x_11617) ;  /* 0x000000000f087348 */ /* 0x000fea0003c00000 */
[----:B------:R0:W1:Y:S02]  /*1b0f0*/  SHFL.IDX P6, R14, R13, R12, R11 ;  /* 0x0000000c0d0e7389 */ /* 0x00006400000c000b */
[----:B01----:R-:W-:Y:S01]  /*1b100*/  ENDCOLLECTIVE ;  /* 0x000000000000791b */ /* 0x003fe20003800000 */
.L_x_11617:
        /* <DEDUP_REMOVED lines=15> */
.L_x_11618:
[----:B------:R-:W-:Y:S02]  /*1b200*/  IMAD.MOV.U32 R13, RZ, RZ, R2 ;  /* 0x000000ffff0d7224 */ /* 0x000fe400078e0002 */
[----:B------:R-:W-:Y:S02]  /*1b210*/  IMAD.MOV.U32 R12, RZ, RZ, 0x4 ;  /* 0x00000004ff0c7424 */ /* 0x000fe400078e00ff */
[----:B------:R-:W-:-:S07]  /*1b220*/  IMAD.MOV.U32 R5, RZ, RZ, R14 ;  /* 0x000000ffff057224 */ /* 0x000fce00078e000e */
[----:B------:R-:W-:Y:S05]  /*1b230*/  WARPSYNC.COLLECTIVE R15, `(.L_x_11619) ;  /* 0x000000000f087348 */ /* 0x000fea0003c00000 */
[----:B------:R0:W1:Y:S02]  /*1b240*/  SHFL.IDX P6, R14, R13, R12, R11 ;  /* 0x0000000c0d0e7389 */ /* 0x00006400000c000b */
[----:B01----:R-:W-:Y:S01]  /*1b250*/  ENDCOLLECTIVE ;  /* 0x000000000000791b */ /* 0x003fe20003800000 */
.L_x_11619:
        /* <DEDUP_REMOVED lines=15> */
.L_x_11620:
[----:B------:R-:W-:Y:S02]  /*1b350*/  IMAD.MOV.U32 R13, RZ, RZ, R2 ;  /* 0x000000ffff0d7224 */ /* 0x000fe400078e0002 */
[----:B------:R-:W-:Y:S02]  /*1b360*/  IMAD.MOV.U32 R12, RZ, RZ, 0x5 ;  /* 0x00000005ff0c7424 */ /* 0x000fe400078e00ff */
[----:B------:R-:W-:-:S07]  /*1b370*/  IMAD.MOV.U32 R5, RZ, RZ, R14 ;  /* 0x000000ffff057224 */ /* 0x000fce00078e000e */
[----:B------:R-:W-:Y:S05]  /*1b380*/  WARPSYNC.COLLECTIVE R15, `(.L_x_11621) ;  /* 0x000000000f087348 */ /* 0x000fea0003c00000 */
[----:B------:R0:W1:Y:S02]  /*1b390*/  SHFL.IDX P6, R14, R13, R12, R11 ;  /* 0x0000000c0d0e7389 */ /* 0x00006400000c000b */
[----:B01----:R-:W-:Y:S01]  /*1b3a0*/  ENDCOLLECTIVE ;  /* 0x000000000000791b */ /* 0x003fe20003800000 */
.L_x_11621:
        /* <DEDUP_REMOVED lines=15> */
.L_x_11622:
[----:B------:R-:W-:Y:S02]  /*1b4a0*/  IMAD.MOV.U32 R13, RZ, RZ, R2 ;  /* 0x000000ffff0d7224 */ /* 0x000fe400078e0002 */
[----:B------:R-:W-:Y:S02]  /*1b4b0*/  IMAD.MOV.U32 R12, RZ, RZ, 0x6 ;  /* 0x00000006ff0c7424 */ /* 0x000fe400078e00ff */
[----:B------:R-:W-:-:S07]  /*1b4c0*/  IMAD.MOV.U32 R5, RZ, RZ, R14 ;  /* 0x000000ffff057224 */ /* 0x000fce00078e000e */
[----:B------:R-:W-:Y:S05]  /*1b4d0*/  WARPSYNC.COLLECTIVE R15, `(.L_x_11623) ;  /* 0x000000000f087348 */ /* 0x000fea0003c00000 */
[----:B------:R0:W1:Y:S02]  /*1b4e0*/  SHFL.IDX P6, R14, R13, R12, R11 ;  /* 0x0000000c0d0e7389 */ /* 0x00006400000c000b */
[----:B01----:R-:W-:Y:S01]  /*1b4f0*/  ENDCOLLECTIVE ;  /* 0x000000000000791b */ /* 0x003fe20003800000 */
.L_x_11623:
        /* <DEDUP_REMOVED lines=13> */
.L_x_11624:
        /* <DEDUP_REMOVED lines=8> */
.L_x_11625:
        /* <DEDUP_REMOVED lines=13> */
.L_x_11626:
[----:B------:R-:W-:Y:S01]  /*1b720*/  IMAD.MOV.U32 R0, RZ, RZ, R14 ;  /* 0x000000ffff007224 */ /* 0x000fe200078e000e */
[----:B------:R-:W-:Y:S06]  /*1b730*/  BRA `(.L_x_11627) ;  /* 0xffffffb000747947 */ /* 0x000fec000383ffff */
.L_x_11511:
[----:B0-----:R0:W1:Y:S02]  /*1b740*/  SYNCS.PHASECHK.TRANS64.TRYWAIT P0, [R19+URZ+0x22820], R0 ;  /* 0x02282000130075a7 */ /* 0x001064000800017f */
[----:B-1----:R-:W-:Y:S05]  /*1b750*/  @!P0 NANOSLEEP.SYNCS 0x989680 ;  /* 0x009896800000895d */ /* 0x002fea0003900000 */
[----:B------:R-:W1:Y:S02]  /*1b760*/  @!P0 SYNCS.PHASECHK.TRANS64 P0, [R19+URZ+0x22820], R0 ;  /* 0x02282000130085a7 */ /* 0x000e64000800007f */
[----:B-1----:R-:W-:Y:S05]  /*1b770*/  @!P0 BRA `(.L_x_11511) ;  /* 0xfffffffc00f08947 */ /* 0x002fea000383ffff */
[----:B------:R-:W-:Y:S05]  /*1b780*/  BRA `(.L_x_11628) ;  /* 0xffffffb000d07947 */ /* 0x000fea000383ffff */
.L_x_11515:
[----:B0-----:R0:W1:Y:S02]  /*1b790*/  SYNCS.PHASECHK.TRANS64.TRYWAIT P0, [R2+URZ+0x22860], R0 ;  /* 0x02286000020075a7 */ /* 0x001064000800017f */
[----:B-1----:R-:W-:Y:S05]  /*1b7a0*/  @!P0 NANOSLEEP.SYNCS 0x989680 ;  /* 0x009896800000895d */ /* 0x002fea0003900000 */
[----:B------:R-:W1:Y:S02]  /*1b7b0*/  @!P0 SYNCS.PHASECHK.TRANS64 P0, [R2+URZ+0x22860], R0 ;  /* 0x02286000020085a7 */ /* 0x000e64000800007f */
[----:B-1----:R-:W-:Y:S05]  /*1b7c0*/  @!P0 BRA `(.L_x_11515) ;  /* 0xfffffffc00f08947 */ /* 0x002fea000383ffff */
[----:B------:R-:W-:Y:S05]  /*1b7d0*/  BRA `(.L_x_11629) ;  /* 0xffffffb000f47947 */ /* 0x000fea000383ffff */
.L_x_11530:
[----:B--2---:R2:W3:Y:S02]  /*1b7e0*/  SYNCS.PHASECHK.TRANS64.TRYWAIT P0, [R3+URZ+0x22840], R2 ;  /* 0x02284002030075a7 */ /* 0x0044e4000800017f */
[----:B---3--:R-:W-:Y:S05]  /*1b7f0*/  @!P0 NANOSLEEP.SYNCS 0x989680 ;  /* 0x009896800000895d */ /* 0x008fea0003900000 */
[----:B------:R-:W3:Y:S02]  /*1b800*/  @!P0 SYNCS.PHASECHK.TRANS64 P0, [R3+URZ+0x22840], R2 ;  /* 0x02284002030085a7 */ /* 0x000ee4000800007f */
[----:B---3--:R-:W-:Y:S05]  /*1b810*/  @!P0 BRA `(.L_x_11530) ;  /* 0xfffffffc00f08947 */ /* 0x008fea000383ffff */
[----:B------:R-:W-:Y:S05]  /*1b820*/  BRA `(.L_x_11630) ;  /* 0xffffffbc00347947 */ /* 0x000fea000383ffff */
.L_x_11535:
[----:B0-----:R0:W1:Y:S02]  /*1b830*/  SYNCS.PHASECHK.TRANS64.TRYWAIT P0, [R3+URZ+0x22860], R2 ;  /* 0x02286002030075a7 */ /* 0x001064000800017f */
[----:B-1----:R-:W-:Y:S05]  /*1b840*/  @!P0 NANOSLEEP.SYNCS 0x989680 ;  /* 0x009896800000895d */ /* 0x002fea0003900000 */
[----:B------:R-:W1:Y:S02]  /*1b850*/  @!P0 SYNCS.PHASECHK.TRANS64 P0, [R3+URZ+0x22860], R2 ;  /* 0x02286002030085a7 */ /* 0x000e64000800007f */
[----:B-1----:R-:W-:Y:S05]  /*1b860*/  @!P0 BRA `(.L_x_11535) ;  /* 0xfffffffc00f08947 */ /* 0x002fea000383ffff */
[----:B------:R-:W-:Y:S05]  /*1b870*/  BRA `(.L_x_11631) ;  /* 0xffffffbc00b47947 */ /* 0x000fea000383ffff */
.L_x_11546:
[----:B-1----:R1:W2:Y:S02]  /*1b880*/  SYNCS.PHASECHK.TRANS64.TRYWAIT P0, [R4+URZ+0x22840], R2 ;  /* 0x02284002040075a7 */ /* 0x0022a4000800017f */
[----:B--2---:R-:W-:Y:S05]  /*1b890*/  @!P0 NANOSLEEP.SYNCS 0x989680 ;  /* 0x009896800000895d */ /* 0x004fea0003900000 */
[----:B------:R-:W2:Y:S02]  /*1b8a0*/  @!P0 SYNCS.PHASECHK.TRANS64 P0, [R4+URZ+0x22840], R2 ;  /* 0x02284002040085a7 */ /* 0x000ea4000800007f */
[----:B--2---:R-:W-:Y:S05]  /*1b8b0*/  @!P0 BRA `(.L_x_11546) ;  /* 0xfffffffc00f08947 */ /* 0x004fea000383ffff */
[----:B------:R-:W-:Y:S05]  /*1b8c0*/  BRA `(.L_x_11632) ;  /* 0xffffffc400a07947 */ /* 0x000fea000383ffff */
.L_x_11551:
[----:B0-----:R0:W2:Y:S02]  /*1b8d0*/  SYNCS.PHASECHK.TRANS64.TRYWAIT P0, [R4+URZ+0x22860], R2 ;  /* 0x02286002040075a7 */ /* 0x0010a4000800017f */
[----:B--2---:R-:W-:Y:S05]  /*1b8e0*/  @!P0 NANOSLEEP.SYNCS 0x989680 ;  /* 0x009896800000895d */ /* 0x004fea0003900000 */
[----:B------:R-:W2:Y:S02]  /*1b8f0*/  @!P0 SYNCS.PHASECHK.TRANS64 P0, [R4+URZ+0x22860], R2 ;  /* 0x02286002040085a7 */ /* 0x000ea4000800007f */
[----:B--2---:R-:W-:Y:S05]  /*1b900*/  @!P0 BRA `(.L_x_11551) ;  /* 0xfffffffc00f08947 */ /* 0x004fea000383ffff */
[----:B------:R-:W-:Y:S05]  /*1b910*/  BRA `(.L_x_11633) ;  /* 0xffffffc8001c7947 */ /* 0x000fea000383ffff */
.L_x_11562:
[----:B-1----:R1:W2:Y:S02]  /*1b920*/  SYNCS.PHASECHK.TRANS64.TRYWAIT P0, [R2+URZ+0x22840], R3 ;  /* 0x02284003020075a7 */ /* 0x0022a4000800017f */
[----:B--2---:R-:W-:Y:S05]  /*1b930*/  @!P0 NANOSLEEP.SYNCS 0x989680 ;  /* 0x009896800000895d */ /* 0x004fea0003900000 */
[----:B------:R-:W2:Y:S02]  /*1b940*/  @!P0 SYNCS.PHASECHK.TRANS64 P0, [R2+URZ+0x22840], R3 ;  /* 0x02284003020085a7 */ /* 0x000ea4000800007f */
[----:B--2---:R-:W-:Y:S05]  /*1b950*/  @!P0 BRA `(.L_x_11562) ;  /* 0xfffffffc00f08947 */ /* 0x004fea000383ffff */
[----:B------:R-:W-:Y:S05]  /*1b960*/  BRA `(.L_x_11634) ;  /* 0xffffffcc00ec7947 */ /* 0x000fea000383ffff */
.L_x_11567:
[----:B--2---:R2:W3:Y:S02]  /*1b970*/  SYNCS.PHASECHK.TRANS64.TRYWAIT P0, [R2+URZ+0x22860], R3 ;  /* 0x02286003020075a7 */ /* 0x0044e4000800017f */
[----:B---3--:R-:W-:Y:S05]  /*1b980*/  @!P0 NANOSLEEP.SYNCS 0x989680 ;  /* 0x009896800000895d */ /* 0x008fea0003900000 */
[----:B------:R-:W3:Y:S02]  /*1b990*/  @!P0 SYNCS.PHASECHK.TRANS64 P0, [R2+URZ+0x22860], R3 ;  /* 0x02286003020085a7 */ /* 0x000ee4000800007f */
[----:B---3--:R-:W-:Y:S05]  /*1b9a0*/  @!P0 BRA `(.L_x_11567) ;  /* 0xfffffffc00f08947 */ /* 0x008fea000383ffff */
[----:B------:R-:W-:Y:S05]  /*1b9b0*/  BRA `(.L_x_11635) ;  /* 0xffffffd0006c7947 */ /* 0x000fea000383ffff */
.L_x_11579:
[----:B-1----:R-:W5:Y:S01]  /*1b9c0*/  LDL R3, [R1] ;  /* 0x0000000001037983 */ /* 0x002f620000100800 */
[----:B------:R-:W-:Y:S01]  /*1b9d0*/  BSSY B0, `(.L_x_11636) ;  /* 0x0000008000007945 */ /* 0x000fe20003800000 */
[----:B------:R-:W-:Y:S02]  /*1b9e0*/  IMAD.MOV.U32 R12, RZ, RZ, RZ ;  /* 0x000000ffff0c7224 */ /* 0x000fe400078e00ff */
[----:B------:R-:W-:Y:S02]  /*1b9f0*/  IMAD.MOV.U32 R11, RZ, RZ, 0x1f ;  /* 0x0000001fff0b7424 */ /* 0x000fe400078e00ff */
[----:B------:R-:W-:Y:S02]  /*1ba00*/  IMAD.MOV.U32 R15, RZ, RZ, -0x1 ;  /* 0xffffffffff0f7424 */ /* 0x000fe400078e00ff */
[----:B-----5:R-:W-:-:S07]  /*1ba10*/  IMAD.MOV.U32 R13, RZ, RZ, R3 ;  /* 0x000000ffff0d7224 */ /* 0x020fce00078e0003 */
[----:B0-234-:R-:W-:Y:S05]  /*1ba20*/  WARPSYNC.COLLECTIVE R15, `(.L_x_11637) ;  /* 0x000000000f087348 */ /* 0x01dfea0003c00000 */
[----:B------:R1:W0:Y:S02]  /*1ba30*/  SHFL.IDX P6, R14, R13, R12, R11 ;  /* 0x0000000c0d0e7389 */ /* 0x00022400000c000b */
[----:B01234-:R-:W-:Y:S01]  /*1ba40*/  ENDCOLLECTIVE ;  /* 0x000000000000791b */ /* 0x01ffe20003800000 */
.L_x_11637:
[----:B------:R-:W-:Y:S05]  /*1ba50*/  BSYNC B0 ;  /* 0x0000000000007941 */ /* 0x000fea0003800000 */
.L_x_11636:
        /* <DEDUP_REMOVED lines=9> */
.L_x_11638:
        /* <DEDUP_REMOVED lines=26> */
.L_x_11639:
[----:B------:R-:W-:Y:S01]  /*1bc90*/  IMAD.MOV.U32 R12, RZ, RZ, 0x2 ;  /* 0x00000002ff0c7424 */ /* 0x000fe200078e00ff */
[----:B------:R-:W-:-:S05]  /*1bca0*/  SEL R3, R14, RZ, P1 ;  /* 0x000000ff0e037207 */ /* 0x000fca0000800000 */
[----:B------:R-:W-:-:S04]  /*1bcb0*/  IMAD.IADD R2, R2, 0x1, R3 ;  /* 0x0000000102027824 */ /* 0x000fc800078e0203 */
[----:B------:R-:W-:-:S07]  /*1bcc0*/  IMAD.MOV.U32 R13, RZ, RZ, R2 ;  /* 0x000000ffff0d7224 */ /* 0x000fce00078e0002 */
[----:B------:R-:W-:Y:S05]  /*1bcd0*/  WARPSYNC.COLLECTIVE R15, `(.L_x_11640) ;  /* 0x000000000f087348 */ /* 0x000fea0003c00000 */
[----:B------:R0:W1:Y:S02]  /*1bce0*/  SHFL.UP P6, R14, R13, R12, R11 ;  /* 0x0400000c0d0e7389 */ /* 0x00006400000c000b */
[----:B01----:R-:W-:Y:S01]  /*1bcf0*/  ENDCOLLECTIVE ;  /* 0x000000000000791b */ /* 0x003fe20003800000 */
.L_x_11640:
[----:B------:R-:W-:Y:S01]  /*1bd00*/  IMAD.MOV.U32 R12, RZ, RZ, 0x4 ;  /* 0x00000004ff0c7424 */ /* 0x000fe200078e00ff */
[----:B------:R-:W-:-:S05]  /*1bd10*/  SEL R3, R14, RZ, P2 ;  /* 0x000000ff0e037207 */ /* 0x000fca0001000000 */
[----:B------:R-:W-:-:S04]  /*1bd20*/  IMAD.IADD R2, R2, 0x1, R3 ;  /* 0x0000000102027824 */ /* 0x000fc800078e0203 */
[----:B------:R-:W-:-:S07]  /*1bd30*/  IMAD.MOV.U32 R13, RZ, RZ, R2 ;  /* 0x000000ffff0d7224 */ /* 0x000fce00078e0002 */
[----:B------:R-:W-:Y:S05]  /*1bd40*/  WARPSYNC.COLLECTIVE R15, `(.L_x_11641) ;  /* 0x000000000f087348 */ /* 0x000fea0003c00000 */
[----:B------:R0:W1:Y:S02]  /*1bd50*/  SHFL.UP P6, R14, R13, R12, R11 ;  /* 0x0400000c0d0e7389 */ /* 0x00006400000c000b */
[----:B01----:R-:W-:Y:S01]  /*1bd60*/  ENDCOLLECTIVE ;  /* 0x000000000000791b */ /* 0x003fe20003800000 */
.L_x_11641:
[----:B------:R-:W-:Y:S01]  /*1bd70*/  IMAD.MOV.U32 R12, RZ, RZ, 0x8 ;  /* 0x00000008ff0c7424 */ /* 0x000fe200078e00ff */
[----:B------:R-:W-:-:S05]  /*1bd80*/  SEL R3, R14, RZ, P3 ;  /* 0x000000ff0e037207 */ /* 0x000fca0001800000 */
[----:B------:R-:W-:-:S04]  /*1bd90*/  IMAD.IADD R2, R2, 0x1, R3 ;  /* 0x0000000102027824 */ /* 0x000fc800078e0203 */
[----:B------:R-:W-:-:S07]  /*1bda0*/  IMAD.MOV.U32 R13, RZ, RZ, R2 ;  /* 0x000000ffff0d7224 */ /* 0x000fce00078e0002 */
[----:B------:R-:W-:Y:S05]  /*1bdb0*/  WARPSYNC.COLLECTIVE R15, `(.L_x_11642) ;  /* 0x000000000f087348 */ /* 0x000fea0003c00000 */
[----:B------:R0:W1:Y:S02]  /*1bdc0*/  SHFL.UP P6, R14, R13, R12, R11 ;  /* 0x0400000c0d0e7389 */ /* 0x00006400000c000b */
[----:B01----:R-:W-:Y:S01]  /*1bdd0*/  ENDCOLLECTIVE ;  /* 0x000000000000791b */ /* 0x003fe20003800000 */
.L_x_11642:
[----:B------:R-:W-:Y:S01]  /*1bde0*/  IMAD.MOV.U32 R12, RZ, RZ, 0x10 ;  /* 0x00000010ff0c7424 */ /* 0x000fe200078e00ff */
[----:B------:R-:W-:-:S05]  /*1bdf0*/  SEL R3, R14, RZ, P4 ;  /* 0x000000ff0e037207 */ /* 0x000fca0002000000 */
[----:B------:R-:W-:-:S04]  /*1be00*/  IMAD.IADD R2, R2, 0x1, R3 ;  /* 0x0000000102027824 */ /* 0x000fc800078e0203 */
[----:B------:R-:W-:-:S07]  /*1be10*/  IMAD.MOV.U32 R13, RZ, RZ, R2 ;  /* 0x000000ffff0d7224 */ /* 0x000fce00078e0002 */
[----:B------:R-:W-:Y:S05]  /*1be20*/  WARPSYNC.COLLECTIVE R15, `(.L_x_11643) ;  /* 0x000000000f087348 */ /* 0x000fea0003c00000 */
[----:B------:R0:W1:Y:S02]  /*1be30*/  SHFL.UP P6, R14, R13, R12, R11 ;  /* 0x0400000c0d0e7389 */ /* 0x00006400000c000b */
[----:B01----:R-:W-:Y:S01]  /*1be40*/  ENDCOLLECTIVE ;  /* 0x000000000000791b */ /* 0x003fe20003800000 */
.L_x_11643:
        /* <DEDUP_REMOVED lines=8> */
.L_x_11644:
[----:B------:R-:W-:Y:S05]  /*1bed0*/  BRA `(.L_x_11645) ;  /* 0xffffffd400d47947 */ /* 0x000fea000383ffff */
.L_x_11582:
        /* <DEDUP_REMOVED lines=8> */
.L_x_11647:
[----:B------:R-:W-:Y:S05]  /*1bf60*/  BSYNC B0 ;  /* 0x0000000000007941 */ /* 0x000fea0003800000 */
.L_x_11646:
        /* <DEDUP_REMOVED lines=9> */
.L_x_11648:
[----:B------:R-:W-:Y:S01]  /*1c000*/  IMAD.MOV.U32 R12, RZ, RZ, 0x4 ;  /* 0x00000004ff0c7424 */ /* 0x000fe200078e00ff */
[----:B------:R-:W-:-:S05]  /*1c010*/  SEL R3, R14, RZ, P2 ;  /* 0x000000ff0e037207 */ /* 0x000fca0001000000 */
[----:B------:R-:W-:-:S04]  /*1c020*/  IMAD.IADD R2, R2, 0x1, R3 ;  /* 0x0000000102027824 */ /* 0x000fc800078e0203 */
[----:B------:R-:W-:-:S07]  /*1c030*/  IMAD.MOV.U32 R13, RZ, RZ, R2 ;  /* 0x000000ffff0d7224 */ /* 0x000fce00078e0002 */
[----:B------:R-:W-:Y:S05]  /*1c040*/  WARPSYNC.COLLECTIVE R15, `(.L_x_11649) ;  /* 0x000000000f087348 */ /* 0x000fea0003c00000 */
[----:B------:R0:W1:Y:S02]  /*1c050*/  SHFL.UP P6, R14, R13, R12, R11 ;  /* 0x0400000c0d0e7389 */ /* 0x00006400000c000b */
[----:B01----:R-:W-:Y:S01]  /*1c060*/  ENDCOLLECTIVE ;  /* 0x000000000000791b */ /* 0x003fe20003800000 */
.L_x_11649:
[----:B------:R-:W-:Y:S01]  /*1c070*/  IMAD.MOV.U32 R12, RZ, RZ, 0x8 ;  /* 0x00000008ff0c7424 */ /* 0x000fe200078e00ff */
[----:B------:R-:W-:-:S05]  /*1c080*/  SEL R3, R14, RZ, P3 ;  /* 0x000000ff0e037207 */ /* 0x000fca0001800000 */
[----:B------:R-:W-:-:S04]  /*1c090*/  IMAD.IADD R2, R2, 0x1, R3 ;  /* 0x0000000102027824 */ /* 0x000fc800078e0203 */
[----:B------:R-:W-:-:S07]  /*1c0a0*/  IMAD.MOV.U32 R13, RZ, RZ, R2 ;  /* 0x000000ffff0d7224 */ /* 0x000fce00078e0002 */
[----:B------:R-:W-:Y:S05]  /*1c0b0*/  WARPSYNC.COLLECTIVE R15, `(.L_x_11650) ;  /* 0x000000000f087348 */ /* 0x000fea0003c00000 */
[----:B------:R0:W1:Y:S02]  /*1c0c0*/  SHFL.UP P6, R14, R13, R12, R11 ;  /* 0x0400000c0d0e7389 */ /* 0x00006400000c000b */
[----:B01----:R-:W-:Y:S01]  /*1c0d0*/  ENDCOLLECTIVE ;  /* 0x000000000000791b */ /* 0x003fe20003800000 */
.L_x_11650:
[----:B------:R-:W-:Y:S01]  /*1c0e0*/  IMAD.MOV.U32 R12, RZ, RZ, 0x10 ;  /* 0x00000010ff0c7424 */ /* 0x000fe200078e00ff */
[----:B------:R-:W-:-:S05]  /*1c0f0*/  SEL R3, R14, RZ, P4 ;  /* 0x000000ff0e037207 */ /* 0x000fca0002000000 */
[----:B------:R-:W-:-:S04]  /*1c100*/  IMAD.IADD R2, R2, 0x1, R3 ;  /* 0x0000000102027824 */ /* 0x000fc800078e0203 */
[----:B------:R-:W-:-:S07]  /*1c110*/  IMAD.MOV.U32 R13, RZ, RZ, R2 ;  /* 0x000000ffff0d7224 */ /* 0x000fce00078e0002 */
[----:B------:R-:W-:Y:S05]  /*1c120*/  WARPSYNC.COLLECTIVE R15, `(.L_x_11651) ;  /* 0x000000000f087348 */ /* 0x000fea0003c00000 */
[----:B------:R0:W1:Y:S02]  /*1c130*/  SHFL.UP P6, R14, R13, R12, R11 ;  /* 0x0400000c0d0e7389 */ /* 0x00006400000c000b */
[----:B01----:R-:W-:Y:S01]  /*1c140*/  ENDCOLLECTIVE ;  /* 0x000000000000791b */ /* 0x003fe20003800000 */
.L_x_11651:
        /* <DEDUP_REMOVED lines=8> */
.L_x_11652:
[----:B------:R-:W-:Y:S05]  /*1c1d0*/  BRA `(.L_x_11653) ;  /* 0xffffffd400c07947 */ /* 0x000fea000383ffff */
.L_x_11584:
[----:B------:R-:W-:Y:S01]  /*1c1e0*/  BSSY B0, `(.L_x_11654) ;  /* 0x0000006000007945 */ /* 0x000fe20003800000 */
[----:B------:R-:W-:Y:S01]  /*1c1f0*/  PLOP3.LUT P6, PT, P6, PT, PT, 0x8, 0x0 ;  /* 0x000000000000781c */ /* 0x000fe200037ce170 */
[----:B------:R-:W-:-:S12]  /*1c200*/  IMAD.MOV.U32 R15, RZ, RZ, -0x1 ;  /* 0xffffffffff0f7424 */ /* 0x000fd800078e00ff */
[----:B0-----:R-:W-:Y:S05]  /*1c210*/  WARPSYNC.COLLECTIVE R15, `(.L_x_11655) ;  /* 0x000000000f087348 */ /* 0x001fea0003c00000 */
[----:B------:R-:W-:Y:S01]  /*1c220*/  VOTE.ANY R14, PT, P6 ;  /* 0x00000000000e7806 */ /* 0x000fe200030e0100 */
[----:B0-----:R-:W-:Y:S06]  /*1c230*/  ENDCOLLECTIVE ;  /* 0x000000000000791b */ /* 0x001fec0003800000 */
.L_x_11655:
[----:B------:R-:W-:Y:S05]  /*1c240*/  BSYNC B0 ;  /* 0x0000000000007941 */ /* 0x000fea0003800000 */
.L_x_11654:
        /* <DEDUP_REMOVED lines=10> */
.L_x_11656:
[----:B------:R-:W-:Y:S02]  /*1c2f0*/  IMAD.MOV.U32 R13, RZ, RZ, R6 ;  /* 0x000000ffff0d7224 */ /* 0x000fe400078e0006 */
[----:B------:R-:W-:-:S07]  /*1c300*/  IMAD.MOV.U32 R4, RZ, RZ, R14 ;  /* 0x000000ffff047224 */ /* 0x000fce00078e000e */
[----:B------:R-:W-:Y:S05]  /*1c310*/  WARPSYNC.COLLECTIVE R15, `(.L_x_11657) ;  /* 0x000000000f087348 */ /* 0x000fea0003c00000 */
[----:B------:R0:W1:Y:S02]  /*1c320*/  SHFL.IDX P6, R14, R13, R12, R11 ;  /* 0x0000000c0d0e7389 */ /* 0x00006400000c000b */
[----:B01----:R-:W-:Y:S01]  /*1c330*/  ENDCOLLECTIVE ;  /* 0x000000000000791b */ /* 0x003fe20003800000 */
.L_x_11657:
[----:B------:R-:W-:Y:S02]  /*1c340*/  IMAD.MOV.U32 R6, RZ, RZ, R14 ;  /* 0x000000ffff067224 */ /* 0x000fe400078e000e */
[----:B------:R-:W-:-:S05]  /*1c350*/  IMAD.IADD R5, R9, 0x1, R16 ;  /* 0x0000000109057824 */ /* 0x000fca00078e0210 */
[----:B------:R0:W-:Y:S01]  /*1c360*/  STL [R1+0xc], R5 ;  /* 0x00000c0501007387 */ /* 0x0001e20000100800 */
[----:B------:R-:W-:Y:S05]  /*1c370*/  BRA `(.L_x_11658) ;  /* 0xffffffd400a07947 */ /* 0x000fea000383ffff */
.L_x_11586:
[----:B------:R-:W-:Y:S01]  /*1c380*/  BSSY B0, `(.L_x_11659) ;  /* 0x0000007000007945 */ /* 0x000fe20003800000 */
[----:B------:R-:W-:Y:S02]  /*1c390*/  IMAD.MOV.U32 R13, RZ, RZ, R2 ;  /* 0x000000ffff0d7224 */ /* 0x000fe400078e0002 */
[----:B------:R-:W-:Y:S02]  /*1c3a0*/  IMAD.MOV.U32 R11, RZ, RZ, 0x1f ;  /* 0x0000001fff0b7424 */ /* 0x000fe400078e00ff */
[----:B------:R-:W-:-:S07]  /*1c3b0*/  IMAD.MOV.U32 R15, RZ, RZ, -0x1 ;  /* 0xffffffffff0f7424 */ /* 0x000fce00078e00ff */
[----:B0--3--:R-:W-:Y:S05]  /*1c3c0*/  WARPSYNC.COLLECTIVE R15, `(.L_x_11660) ;  /* 0x000000000f087348 */ /* 0x009fea0003c00000 */
[----:B------:R1:W2:Y:S02]  /*1c3d0*/  SHFL.IDX P6, R14, R13, R12, R11 ;  /* 0x0000000c0d0e7389 */ /* 0x0002a400000c000b */
[----:B0123--:R-:W-:Y:S01]  /*1c3e0*/  ENDCOLLECTIVE ;  /* 0x000000000000791b */ /* 0x00ffe20003800000 */
.L_x_11660:
[----:B------:R-:W-:Y:S05]  /*1c3f0*/  BSYNC B0 ;  /* 0x0000000000007941 */ /* 0x000fea0003800000 */
.L_x_11659:
[----:B------:R-:W-:Y:S01]  /*1c400*/  IMAD.MOV.U32 R8, RZ, RZ, R14 ;  /* 0x000000ffff087224 */ /* 0x000fe200078e000e */
[----:B------:R-:W-:Y:S06]  /*1c410*/  BRA `(.L_x_11585) ;  /* 0xffffffd400907947 */ /* 0x000fec000383ffff */
.L_x_11592:
[----:B0-----:R0:W1:Y:S02]  /*1c420*/  SYNCS.PHASECHK.TRANS64.TRYWAIT P0, [R0+URZ+0x22820], R3 ;  /* 0x02282003000075a7 */ /* 0x001064000800017f */
[----:B-1----:R-:W-:Y:S05]  /*1c430*/  @!P0 NANOSLEEP.SYNCS 0x989680 ;  /* 0x009896800000895d */ /* 0x002fea0003900000 */
[----:B------:R-:W1:Y:S02]  /*1c440*/  @!P0 SYNCS.PHASECHK.TRANS64 P0, [R0+URZ+0x22820], R3 ;  /* 0x02282003000085a7 */ /* 0x000e64000800007f */
[----:B-1----:R-:W-:Y:S05]  /*1c450*/  @!P0 BRA `(.L_x_11592) ;  /* 0xfffffffc00f08947 */ /* 0x002fea000383ffff */
[----:B------:R-:W-:Y:S05]  /*1c460*/  BRA `(.L_x_11661) ;  /* 0xffffffe0002c7947 */ /* 0x000fea000383ffff */
.L_x_11593:
        /* <DEDUP_REMOVED lines=11> */
.L_x_11663:
[----:B------:R-:W-:Y:S05]  /*1c520*/  BSYNC B0 ;  /* 0x0000000000007941 */ /* 0x000fea0003800000 */
.L_x_11662:
[----:B------:R-:W-:Y:S05]  /*1c530*/  BRA `(.L_x_11664) ;  /* 0xffffffe000147947 */ /* 0x000fea000383ffff */
.L_x_11596:
[----:B------:R-:W-:Y:S01]  /*1c540*/  BSSY B1, `(.L_x_11665) ;  /* 0x0000006000017945 */ /* 0x000fe20003800000 */
[----:B------:R-:W-:-:S07]  /*1c550*/  IMAD.MOV.U32 R15, RZ, RZ, -0x1 ;  /* 0xffffffffff0f7424 */ /* 0x000fce00078e00ff */
[----:B01-3--:R-:W-:Y:S05]  /*1c560*/  WARPSYNC.COLLECTIVE R15, `(.L_x_11666) ;  /* 0x000000000f0c7348 */ /* 0x00bfea0003c00000 */
[----:B------:R-:W-:Y:S02]  /*1c570*/  ELECT P6, UR62, PT ;  /* 0x00000000003e782f */ /* 0x000fe400038c0000 */
[----:B------:R-:W-:Y:S01]  /*1c580*/  MOV R14, UR62 ;  /* 0x0000003e000e7c02 */ /* 0x000fe20008000f00 */
[----:B01-3--:R-:W-:Y:S10]  /*1c590*/  ENDCOLLECTIVE ;  /* 0x000000000000791b */ /* 0x00bff40003800000 */
.L_x_11666:
[----:B------:R-:W-:Y:S05]  /*1c5a0*/  BSYNC B1 ;  /* 0x0000000000017941 */ /* 0x000fea0003800000 */
.L_x_11665:
[----:B------:R-:W-:Y:S05]  /*1c5b0*/  BRA `(.L_x_11667) ;  /* 0xffffffe0000c7947 */ /* 0x000fea000383ffff */
.L_x_11598:
[----:B0-----:R0:W1:Y:S02]  /*1c5c0*/  SYNCS.PHASECHK.TRANS64.TRYWAIT P0, [R6+URZ], R5 ;  /* 0x00000005060075a7 */ /* 0x001064000800017f */
[----:B-1----:R-:W-:Y:S05]  /*1c5d0*/  @!P0 NANOSLEEP.SYNCS 0x989680 ;  /* 0x009896800000895d */ /* 0x002fea0003900000 */
[----:B------:R-:W1:Y:S02]  /*1c5e0*/  @!P0 SYNCS.PHASECHK.TRANS64 P0, [R6+URZ], R5 ;  /* 0x00000005060085a7 */ /* 0x000e64000800007f */
[----:B-1----:R-:W-:Y:S05]  /*1c5f0*/  @!P0 BRA `(.L_x_11598) ;  /* 0xfffffffc00f08947 */ /* 0x002fea000383ffff */
[----:B------:R-:W-:Y:S05]  /*1c600*/  BRA `(.L_x_11668) ;  /* 0xffffffe000487947 */ /* 0x000fea000383ffff */
.L_x_11599:
[----:B-1----:R1:W2:Y:S02]  /*1c610*/  SYNCS.PHASECHK.TRANS64.TRYWAIT P0, [R7+URZ], R2 ;  /* 0x00000002070075a7 */ /* 0x0022a4000800017f */
[----:B--2---:R-:W-:Y:S05]  /*1c620*/  @!P0 NANOSLEEP.SYNCS 0x989680 ;  /* 0x009896800000895d */ /* 0x004fea0003900000 */
[----:B------:R-:W2:Y:S02]  /*1c630*/  @!P0 SYNCS.PHASECHK.TRANS64 P0, [R7+URZ], R2 ;  /* 0x00000002070085a7 */ /* 0x000ea4000800007f */
[----:B--2---:R-:W-:Y:S05]  /*1c640*/  @!P0 BRA `(.L_x_11599) ;  /* 0xfffffffc00f08947 */ /* 0x004fea000383ffff */
[----:B------:R-:W-:Y:S05]  /*1c650*/  BRA `(.L_x_11669) ;  /* 0xffffffe0003c7947 */ /* 0x000fea000383ffff */
.L_x_11601:
[----:B--2---:R2:W4:Y:S02]  /*1c660*/  SYNCS.PHASECHK.TRANS64.TRYWAIT P0, [R4+URZ], R5 ;  /* 0x00000005040075a7 */ /* 0x004524000800017f */
[----:B----4-:R-:W-:Y:S05]  /*1c670*/  @!P0 NANOSLEEP.SYNCS 0x989680 ;  /* 0x009896800000895d */ /* 0x010fea0003900000 */
[----:B------:R-:W4:Y:S02]  /*1c680*/  @!P0 SYNCS.PHASECHK.TRANS64 P0, [R4+URZ], R5 ;  /* 0x00000005040085a7 */ /* 0x000f24000800007f */
[----:B----4-:R-:W-:Y:S05]  /*1c690*/  @!P0 BRA `(.L_x_11601) ;  /* 0xfffffffc00f08947 */ /* 0x010fea000383ffff */
[----:B------:R-:W-:Y:S05]  /*1c6a0*/  BRA `(.L_x_11670) ;  /* 0xffffffe000447947 */ /* 0x000fea000383ffff */
.L_x_11671:
        /* <DEDUP_REMOVED lines=13> */
.L_x_15197:


//--------------------- .text._ZN7cutlass13device_kernelIN5flash11enable_sm90INS1_16FlashAttnFwdSm90INS1_25CollectiveMainloopFwdSm90ILi2EN4cute5tupleIJNS5_1CILi1EEES8_S8_EEENS6_IJNS7_ILi128EEENS7_ILi96EEENS7_ILi64EEEEEELi256ENS_10bfloat16_tEfNS_4arch4Sm90ELb0ELb1ELb1ELb1ELb0ELb1ELb0ELb1ELb0ELb1ELb1ELb0EEENS1_21CollectiveEpilogueFwdINS6_IJSA_NS7_ILi256EEESB_EEES9_SE_SG_Li256ELb1ELb1ELb1ELb0EEENS1_36VarlenDynamicPersistentTileSchedulerILi128ELi96ELi256ELi128ELb1ELb1ELb1ELb1ELb0ELb1EEEEEEEEEvNT_6ParamsE --------------------------
	.section	.text._ZN7cutlass13device_kernelIN5flash11enable_sm90INS1_16FlashAttnFwdSm90INS1_25CollectiveMainloopFwdSm90ILi2EN4cute5tupleIJNS5_1CILi1EEES8_S8_EEENS6_IJNS7_ILi128EEENS7_ILi96EEENS7_ILi64EEEEEELi256ENS_10bfloat16_tEfNS_4arch4Sm90ELb0ELb1ELb1ELb1ELb0ELb1ELb0ELb1ELb0ELb1ELb1ELb0EEENS1_21CollectiveEpilogueFwdINS6_IJSA_NS7_ILi256EEESB_EEES9_SE_SG_Li256ELb1ELb1ELb1ELb0EEENS1_36VarlenDynamicPersistentTileSchedulerILi128ELi96ELi256ELi128ELb1ELb1ELb1ELb1ELb0ELb1EEEEEEEEEvNT_6ParamsE,"ax",@progbits
	.align	128
.text._ZN7cutlass13device_kernelIN5flash11enable_sm90INS1_16FlashAttnFwdSm90INS1_25CollectiveMainloopFwdSm90ILi2EN4cute5tupleIJNS5_1CILi1EEES8_S8_EEENS6_IJNS7_ILi128EEENS7_ILi96EEENS7_ILi64EEEEEELi256ENS_10bfloat16_tEfNS_4arch4Sm90ELb0ELb1ELb1ELb1ELb0ELb1ELb0ELb1ELb0ELb1ELb1ELb0EEENS1_21CollectiveEpilogueFwdINS6_IJSA_NS7_ILi256EEESB_EEES9_SE_SG_Li256ELb1ELb1ELb1ELb0EEENS1_36VarlenDynamicPersistentTileSchedulerILi128ELi96ELi256ELi128ELb1ELb1ELb1ELb1ELb0ELb1EEEEEEEEEvNT_6ParamsE:
        .type           _ZN7cutlass13device_kernelIN5flash11enable_sm90INS1_16FlashAttnFwdSm90INS1_25CollectiveMainloopFwdSm90ILi2EN4cute5tupleIJNS5_1CILi1EEES8_S8_EEENS6_IJNS7_ILi128EEENS7_ILi96EEENS7_ILi64EEEEEELi256ENS_10bfloat16_tEfNS_4arch4Sm90ELb0ELb1ELb1ELb1ELb0ELb1ELb0ELb1ELb0ELb1ELb1ELb0EEENS1_21CollectiveEpilogueFwdINS6_IJSA_NS7_ILi256EEESB_EEES9_SE_SG_Li256ELb1ELb1ELb1ELb0EEENS1_36VarlenDynamicPersistentTileSchedulerILi128ELi96ELi256ELi128ELb1ELb1ELb1ELb1ELb0ELb1EEEEEEEEEvNT_6ParamsE,@function
        .size           _ZN7cutlass13device_kernelIN5flash11enable_sm90INS1_16FlashAttnFwdSm90INS1_25CollectiveMainloopFwdSm90ILi2EN4cute5tupleIJNS5_1CILi1EEES8_S8_EEENS6_IJNS7_ILi128EEENS7_ILi96EEENS7_ILi64EEEEEELi256ENS_10bfloat16_tEfNS_4arch4Sm90ELb0ELb1ELb1ELb1ELb0ELb1ELb0ELb1ELb0ELb1ELb1ELb0EEENS1_21CollectiveEpilogueFwdINS6_IJSA_NS7_ILi256EEESB_EEES9_SE_SG_Li256ELb1ELb1ELb1ELb0EEENS1_36VarlenDynamicPersistentTileSchedulerILi128ELi96ELi256ELi128ELb1ELb1ELb1ELb1ELb0ELb1EEEEEEEEEvNT_6ParamsE,(.L_x_15198 - _ZN7cutlass13device_kernelIN5flash11enable_sm90INS1_16FlashAttnFwdSm90INS1_25CollectiveMainloopFwdSm90ILi2EN4cute5tupleIJNS5_1CILi1EEES8_S8_EEENS6_IJNS7_ILi128EEENS7_ILi96EEENS7_ILi64EEEEEELi256ENS_10bfloat16_tEfNS_4arch4Sm90ELb0ELb1ELb1ELb1ELb0ELb1ELb0ELb1ELb0ELb1ELb1ELb0EEENS1_21CollectiveEpilogueFwdINS6_IJSA_NS7_ILi256EEESB_EEES9_SE_SG_Li256ELb1ELb1ELb1ELb0EEENS1_36VarlenDynamicPersistentTileSchedulerILi128ELi96ELi256ELi128ELb1ELb1ELb1ELb1ELb0ELb1EEEEEEEEEvNT_6ParamsE)
        .other          _ZN7cutlass13device_kernelIN5flash11enable_sm90INS1_16FlashAttnFwdSm90INS1_25CollectiveMainloopFwdSm90ILi2EN4cute5tupleIJNS5_1CILi1EEES8_S8_EEENS6_IJNS7_ILi128EEENS7_ILi96EEENS7_ILi64EEEEEELi256ENS_10bfloat16_tEfNS_4arch4Sm90ELb0ELb1ELb1ELb1ELb0ELb1ELb0ELb1ELb0ELb1ELb1ELb0EEENS1_21CollectiveEpilogueFwdINS6_IJSA_NS7_ILi256EEESB_EEES9_SE_SG_Li256ELb1ELb1ELb1ELb0EEENS1_36VarlenDynamicPersistentTileSchedulerILi128ELi96ELi256ELi128ELb1ELb1ELb1ELb1ELb0ELb1EEEEEEEEEvNT_6ParamsE,@"STO_CUDA_ENTRY STV_DEFAULT"
_ZN7cutlass13device_kernelIN5flash11enable_sm90INS1_16FlashAttnFwdSm90INS1_25CollectiveMainloopFwdSm90ILi2EN4cute5tupleIJNS5_1CILi1EEES8_S8_EEENS6_IJNS7_ILi128EEENS7_ILi96EEENS7_ILi64EEEEEELi256ENS_10bfloat16_tEfNS_4arch4Sm90ELb0ELb1ELb1ELb1ELb0ELb1ELb0ELb1ELb0ELb1ELb1ELb0EEENS1_21CollectiveEpilogueFwdINS6_IJSA_NS7_ILi256EEESB_EEES9_SE_SG_Li256ELb1ELb1ELb1ELb0EEENS1_36VarlenDynamicPersistentTileSchedulerILi128ELi96ELi256ELi128ELb1ELb1ELb1ELb1ELb0ELb1EEEEEEEEEvNT_6ParamsE:
        /* <DEDUP_REMOVED lines=24> */
.L_x_11673:
[----:B------:R-:W-:Y:S05]  /*0180*/  BSYNC B0 ;  /* 0x0000000000007941 */ /* 0x000fea0003800000 */
.L_x_11672:
        /* <DEDUP_REMOVED lines=41> */
.L_x_11674:
        /* <DEDUP_REMOVED lines=22> */
.L_x_11675:
        /* <DEDUP_REMOVED lines=18> */
.L_x_11676:
        /* <DEDUP_REMOVED lines=22> */
.L_x_11677:
        /* <DEDUP_REMOVED lines=22> */
.L_x_11678:
        /* <DEDUP_REMOVED lines=8> */
.L_x_11681:
        /* <DEDUP_REMOVED lines=8> */
[----:B------:R-:W-:Y:S01]  /*0a60*/  UMOV UR4, 0x400 ;  /* 0x0000040000047882 */ /* 0x000fe20000000000 */
[----:B------:R-:W-:-:S11]  /*0a70*/  LOP3.LUT R18, R18, 0xffbfffff, RZ, 0xc0, !PT ;  /* 0xffbfffff12127812 */ /* 0x000fd600078ec0ff */
[----:B------:R-:W-:Y:S06]  /*0a80*/  @!P0 BAR.ARV 0x9, 0x100 ;  /* 0x0244000000008b1d */ /* 0x000fec0000002000 */
[----:B0-----:R-:W-:Y:S01]  /*0a90*/  ULEA UR4, UR5, UR4, 0x18 ;  /* 0x0000000405047291 */ /* 0x001fe2000f8ec03f */
[----:B------:R-:W-:Y:S01]  /*0aa0*/  @P0 LOP3.LUT R18, R18, 0x400000, RZ, 0xfc, !PT ;  /* 0x0040000012120812 */ /* 0x000fe200078efcff */
        /* <DEDUP_REMOVED lines=8> */
[----:B------:R-:W-:Y:S01]  /*0b30*/  ULOP3.LUT UR37, UR36, 0x1, URZ, 0xfc, !UPT ;  /* 0x0000000124257892 */ /* 0x000fe2000f8efc3f */
[----:B------:R-:W-:Y:S02]  /*0b40*/  IMAD.MOV.U32 R232, RZ, RZ, RZ ;  /* 0x000000ffffe87224 */ /* 0x000fe400078e00ff */
[----:B------:R-:W-:Y:S01]  /*0b50*/  IMAD.MOV.U32 R22, RZ, RZ, RZ ;  /* 0x000000ffff167224 */ /* 0x000fe200078e00ff */
[----:B------:R-:W-:Y:S01]  /*0b60*/  SHF.R.S32.HI R3, RZ, 0x1f, R6 ;  /* 0x0000001fff037819 */ /* 0x000fe20000011406 */
[----:B------:R-:W-:Y:S02]  /*0b70*/  IMAD.MOV.U32 R206, RZ, RZ, RZ ;  /* 0x000000ffffce7224 */ /* 0x000fe400078e00ff */
[----:B------:R-:W-:Y:S01]  /*0b80*/  IMAD.MOV.U32 R202, RZ, RZ, RZ ;  /* 0x000000ffffca7224 */ /* 0x000fe200078e00ff */
[CC--:B------:R-:W-:Y:S02]  /*0b90*/  LEA.HI R0, R3.reuse, R6.reuse, RZ, 0x7 ;  /* 0x0000000603007211 */ /* 0x0c0fe400078f38ff */
[----:B------:R-:W-:-:S02]  /*0ba0*/  LEA.HI R2, R3, R6, RZ, 0x4 ;  /* 0x0000000603027211 */ /* 0x000fc400078f20ff */
[----:B------:R-:W-:Y:S02]  /*0bb0*/  LOP3.LUT R5, R0, 0xffffff80, RZ, 0xc0, !PT ;  /* 0xffffff8000057812 */ /* 0x000fe400078ec0ff */
[----:B------:R-:W-:Y:S02]  /*0bc0*/  SHF.R.S32.HI R7, RZ, 0x4, R2 ;  /* 0x00000004ff077819 */ /* 0x000fe40000011402 */
[----:B------:R-:W-:Y:S01]  /*0bd0*/  LEA.HI R220, R3, R6, RZ, 0x5 ;  /* 0x0000000603dc7211 */ /* 0x000fe200078f28ff */
[----:B------:R-:W-:Y:S01]  /*0be0*/  IMAD.IADD R13, R6, 0x1, -R5 ;  /* 0x00000001060d7824 */ /* 0x000fe200078e0a05 */
[----:B------:R-:W-:Y:S02]  /*0bf0*/  SHF.R.S32.HI R5, RZ, 0x7, R0 ;  /* 0x00000007ff057819 */ /* 0x000fe40000011400 */
[----:B------:R-:W-:Y:S02]  /*0c00*/  LEA.HI R4, R2, R7, RZ, 0x1 ;  /* 0x0000000702047211 */ /* 0x000fe400078f08ff */
[----:B------:R-:W-:Y:S01]  /*0c10*/  SHF.R.S32.HI R8, RZ, 0x1f, R13 ;  /* 0x0000001fff087819 */ /* 0x000fe2000001140d */
[----:B------:R-:W-:Y:S01]  /*0c20*/  STL [R1+0x64], R13 ;  /* 0x0000640d01007387 */ /* 0x000fe20000100800 */
[----:B------:R-:W-:-:S02]  /*0c30*/  LEA.HI R0, R0, R5, RZ, 0x1 ;  /* 0x0000000500007211 */ /* 0x000fc400078f08ff */
[----:B------:R-:W-:Y:S02]  /*0c40*/  LEA.HI R9, R8, R13, RZ, 0x2 ;  /* 0x0000000d08097211 */ /* 0x000fe400078f10ff */
[----:B------:R-:W-:Y:S02]  /*0c50*/  LOP3.LUT R0, R0, 0x3fffffe, RZ, 0xc0, !PT ;  /* 0x03fffffe00007812 */ /* 0x000fe400078ec0ff */
[--C-:B------:R-:W-:Y:S02]  /*0c60*/  SHF.R.S32.HI R10, RZ, 0x2, R9.reuse ;  /* 0x00000002ff0a7819 */ /* 0x100fe40000011409 */
[----:B------:R-:W-:Y:S01]  /*0c70*/  SHF.R.S32.HI R11, RZ, 0x1f, R9 ;  /* 0x0000001fff0b7819 */ /* 0x000fe20000011409 */
[----:B------:R-:W-:Y:S01]  /*0c80*/  IMAD.IADD R0, R5, 0x1, -R0 ;  /* 0x0000000105007824 */ /* 0x000fe200078e0a00 */
[----:B------:R-:W-:Y:S02]  /*0c90*/  LOP3.LUT R4, R4, 0x1ffffffe, RZ, 0xc0, !PT ;  /* 0x1ffffffe04047812 */ /* 0x000fe400078ec0ff */
[----:B------:R-:W-:-:S02]  /*0ca0*/  LEA.HI R23, R3, R6, RZ, 0x2 ;  /* 0x0000000603177211 */ /* 0x000fc400078f10ff */
[----:B------:R-:W-:Y:S01]  /*0cb0*/  LEA.HI R3, R3, R6, RZ, 0x3 ;  /* 0x0000000603037211 */ /* 0x000fe200078f18ff */
[----:B------:R-:W-:Y:S01]  /*0cc0*/  IMAD.IADD R4, R7, 0x1, -R4 ;  /* 0x0000000107047824 */ /* 0x000fe200078e0a04 */
[----:B------:R-:W-:Y:S02]  /*0cd0*/  LEA.HI R11, R11, R10, RZ, 0x3 ;  /* 0x0000000a0b0b7211 */ /* 0x000fe400078f18ff */
[----:B------:R-:W-:Y:S01]  /*0ce0*/  LOP3.LUT R5, R2, 0x3fffff0, RZ, 0xc0, !PT ;  /* 0x03fffff002057812 */ /* 0x000fe200078ec0ff */
[----:B------:R-:W-:Y:S01]  /*0cf0*/  IMAD.MOV.U32 R2, RZ, RZ, RZ ;  /* 0x000000ffff027224 */ /* 0x000fe200078e00ff */
[----:B------:R-:W-:Y:S02]  /*0d00*/  LOP3.LUT R7, R3, 0xfffffff8, RZ, 0xc0, !PT ;  /* 0xfffffff803077812 */ /* 0x000fe400078ec0ff */
        /* <DEDUP_REMOVED lines=22> */
[----:B------:R-:W-:Y:S01]  /*0e70*/  IMAD.SHL.U32 R16, R3, 0x8, RZ ;  /* 0x0000000803107824 */ /* 0x000fe200078e00ff */
[----:B------:R-:W-:Y:S01]  /*0e80*/  LOP3.LUT R0, R0, 0x1ffffffe, RZ, 0xc0, !PT ;  /* 0x1ffffffe00007812 */ /* 0x000fe200078ec0ff */
[----:B------:R-:W-:Y:S01]  /*0e90*/  IMAD.IADD R9, R13, 0x1, -R9 ;  /* 0x000000010d097824 */ /* 0x000fe200078e0a09 */
[----:B------:R-:W-:Y:S01]  /*0ea0*/  LOP3.LUT R218, R218, 0x1c0, RZ, 0xc0, !PT ;  /* 0x000001c0dada7812 */ /* 0x000fe200078ec0ff */
[----:B------:R-:W-:Y:S01]  /*0eb0*/  IMAD.SHL.U32 R4, R4, 0x40, RZ ;  /* 0x0000004004047824 */ /* 0x000fe200078e00ff */
[----:B------:R-:W-:Y:S01]  /*0ec0*/  STL [R1+0x6c], R12 ;  /* 0x00006c0c01007387 */ /* 0x000fe20000100800 */
[C---:B------:R-:W-:Y:S01]  /*0ed0*/  IMAD.SHL.U32 R200, R3.reuse, 0x4, RZ ;  /* 0x0000000403c87824 */ /* 0x040fe200078e00ff */
[----:B------:R-:W-:Y:S01]  /*0ee0*/  LOP3.LUT R6, R218, 0x38, R16, 0xf8, !PT ;  /* 0x00000038da067812 */ /* 0x000fe200078ef810 */
[----:B------:R-:W-:Y:S01]  /*0ef0*/  IMAD.IADD R0, R3, 0x1, -R0 ;  /* 0x0000000103007824 */ /* 0x000fe200078e0a00 */
[----:B------:R-:W-:Y:S01]  /*0f00*/  SHF.R.S32.HI R3, RZ, 0x1f, R208 ;  /* 0x0000001fff037819 */ /* 0x000fe200000114d0 */
[----:B------:R-:W-:Y:S01]  /*0f10*/  IMAD.SHL.U32 R205, R9, 0x2, RZ ;  /* 0x0000000209cd7824 */ /* 0x000fe200078e00ff */
[----:B------:R-:W-:Y:S01]  /*0f20*/  SHF.R.U32.HI R3, RZ, 0x3, R218 ;  /* 0x00000003ff037819 */ /* 0x000fe200000116da */
[----:B------:R-:W-:Y:S01]  /*0f30*/  VIADD R223, R208, 0x40 ;  /* 0x00000040d0df7836 */ /* 0x000fe20000000000 */
[----:B------:R-:W-:Y:S01]  /*0f40*/  LOP3.LUT R221, R4, 0xfffffe00, RZ, 0xc0, !PT ;  /* 0xfffffe0004dd7812 */ /* 0x000fe200078ec0ff */
[----:B------:R-:W-:-:S02]  /*0f50*/  VIADD R39, R205, 0x8 ;  /* 0x00000008cd277836 */ /* 0x000fc40000000000 */
[----:B------:R-:W-:Y:S01]  /*0f60*/  VIADD R36, R205, 0x20 ;  /* 0x00000020cd247836 */ /* 0x000fe20000000000 */
[----:B------:R-:W-:Y:S01]  /*0f70*/  LOP3.LUT R6, R221, R6, R3, 0xf6, !PT ;  /* 0x00000006dd067212 */ /* 0x000fe200078ef603 */
[C---:B------:R-:W-:Y:S01]  /*0f80*/  VIADD R33, R205.reuse, 0x38 ;  /* 0x00000038cd217836 */ /* 0x040fe20000000000 */
[----:B------:R-:W-:Y:S01]  /*0f90*/  SHF.R.S32.HI R4, RZ, 0x1f, R223 ;  /* 0x0000001fff047819 */ /* 0x000fe200000114df */
[----:B------:R-:W-:Y:S02]  /*0fa0*/  VIADD R222, R208, 0x80 ;  /* 0x00000080d0de7836 */ /* 0x000fe40000000000 */
[----:B------:R-:W-:Y:S02]  /*0fb0*/  VIADD R30, R205, 0x50 ;  /* 0x00000050cd1e7836 */ /* 0x000fe40000000000 */
[----:B------:R-:W-:Y:S01]  /*0fc0*/  IMAD.SHL.U32 R4, R5, 0x8, RZ ;  /* 0x0000000805047824 */ /* 0x000fe200078e00ff */
        /* <DEDUP_REMOVED lines=59> */
[----:B------:R-:W-:Y:S01]  /*1380*/  IMAD R210, R0, 0x8, R12 ;  /* 0x0000000800d27824 */ /* 0x000fe200078e020c */
[----:B------:R-:W-:-:S02]  /*1390*/  SHF.R.S32.HI R10, RZ, 0x1f, R10 ;  /* 0x0000001fff0a7819 */ /* 0x000fc4000001140a */
[----:B------:R-:W-:Y:S02]  /*13a0*/  SHF.R.S32.HI R9, RZ, 0x1f, R9 ;  /* 0x0000001fff097819 */ /* 0x000fe40000011409 */
[----:B------:R-:W-:Y:S02]  /*13b0*/  SHF.R.S32.HI R4, RZ, 0x1f, R237 ;  /* 0x0000001fff047819 */ /* 0x000fe400000114ed */
[----:B------:R-:W-:-:S07]  /*13c0*/  SHF.R.S32.HI R3, RZ, 0x1f, R236 ;  /* 0x0000001fff037819 */ /* 0x000fce00000114ec */
.L_x_11901:
[----:B------:R-:W-:Y:S05]  /*13d0*/  YIELD ;  /* 0x0000000000007946 */ /* 0x000fea0003800000 */
[----:B------:R-:W-:Y:S01]  /*13e0*/  ULDC.64 UR4, c[0x0][0xa28] ;  /* 0x00028a0000047ab9 */ /* 0x000fe20000000a00 */
[----:B01----:R-:W0:Y:S01]  /*13f0*/  LDC.64 R6, c[0x0][0xa08] ;  /* 0x00028200ff067b82 */ /* 0x003e220000000a00 */
[----:B------:R-:W-:Y:S01]  /*1400*/  ISETP.NE.U32.AND P1, PT, RZ, UR4, PT ;  /* 0x00000004ff007c0c */ /* 0x000fe2000bf25070 */
[----:B------:R-:W-:Y:S02]  /*1410*/  IMAD.MOV.U32 R12, RZ, RZ, RZ ;  /* 0x000000ffff0c7224 */ /* 0x000fe400078e00ff */
[----:B------:R-:W-:Y:S01]  /*1420*/  IMAD.MOV.U32 R30, RZ, RZ, RZ ;  /* 0x000000ffff1e7224 */ /* 0x000fe200078e00ff */
[----:B------:R-:W-:Y:S01]  /*1430*/  ISETP.NE.AND.EX P1, PT, RZ, UR5, PT, P1 ;  /* 0x00000005ff007c0c */ /* 0x000fe2000bf25310 */
[----:B------:R-:W-:-:S02]  /*1440*/  ULDC.64 UR4, c[0x0][0xa18] ;  /* 0x0002860000047ab9 */ /* 0x000fc40000000a00 */
[----:B------:R-:W-:-:S04]  /*1450*/  ISETP.NE.U32.AND P2, PT, RZ, UR4, PT ;  /* 0x00000004ff007c0c */ /* 0x000fc8000bf45070 */
[----:B------:R-:W-:Y:S01]  /*1460*/  ISETP.NE.AND.EX P2, PT, RZ, UR5, PT, P2 ;  /* 0x00000005ff007c0c */ /* 0x000fe2000bf45320 */
[----:B------:R-:W-:Y:S02]  /*1470*/  ULDC.64 UR4, c[0x0][0xa08] ;  /* 0x0002820000047ab9 */ /* 0x000fe40000000a00 */
[----:B------:R-:W-:-:S03]  /*1480*/  ISETP.NE.U32.AND P0, PT, RZ, UR4, PT ;  /* 0x00000004ff007c0c */ /* 0x000fc6000bf05070 */
[----:B------:R-:W1:Y:S01]  /*1490*/  @P1 LDC.64 R4, c[0x0][0xa28] ;  /* 0x00028a00ff041b82 */ /* 0x000e620000000a00 */
[----:B------:R-:W-:Y:S01]  /*14a0*/  ISETP.NE.AND.EX P0, PT, RZ, UR5, PT, P0 ;  /* 0x00000005ff007c0c */ /* 0x000fe2000bf05300 */
[----:B0-2-4-:R-:W-:-:S06]  /*14b0*/  IMAD.WIDE R10, R155, 0x4, R6 ;  /* 0x000000049b0a7825 */ /* 0x015fcc00078e0206 */
        /* <DEDUP_REMOVED lines=28> */
.L_x_11683:
        /* <DEDUP_REMOVED lines=10> */
[----:B------:R-:W0:Y:S02]  /*1720*/  LDC.64 R4, c[0x0][0xa20] ;  /* 0x00028800ff047b82 */ /* 0x000e240000000a00 */
[----:B0-----:R-:W-:-:S05]  /*1730*/  IMAD.WIDE R4, R155, 0x4, R4 ;  /* 0x000000049b047825 */ /* 0x001fca00078e0204 */
[----:B------:R0:W5:Y:S01]  /*1740*/  LDG.E R31, desc[UR38][R4.64] ;  /* 0x00000026041f7981 */ /* 0x000162000c1e1900 */
[----:B------:R-:W-:Y:S05]  /*1750*/  BRA `(.L_x_11685) ;  /* 0x0000000000107947 */ /* 0x000fea0003800000 */
.L_x_11684:
[----:B------:R-:W-:Y:S05]  /*1760*/  @!P0 BRA `(.L_x_11685) ;  /* 0x00000000000c8947 */ /* 0x000fea0003800000 */
[----:B------:R-:W2:Y:S04]  /*1770*/  LDG.E R0, desc[UR38][R10.64] ;  /* 0x000000260a007981 */ /* 0x000ea8000c1e1900 */
[----:B------:R-:W2:Y:S02]  /*1780*/  LDG.E R31, desc[UR38][R10.64+0x4] ;  /* 0x000004260a1f7981 */ /* 0x000ea4000c1e1900 */
[----:B--2---:R-:W-:-:S07]  /*1790*/  IMAD.IADD R31, R31, 0x1, -R0 ;  /* 0x000000011f1f7824 */ /* 0x004fce00078e0a00 */
.L_x_11685:
        /* <DEDUP_REMOVED lines=46> */
.L_x_11688:
[----:B------:R-:W-:-:S13]  /*1a80*/  ISETP.NE.AND P0, PT, R5, 0x1, PT ;  /* 0x000000010500780c */ /* 0x000fda0003f05270 */
[----:B------:R-:W0:Y:S02]  /*1a90*/  @P0 LDC.64 R6, c[0x0][0x9e8] ;  /* 0x00027a00ff060b82 */ /* 0x000e240000000a00 */
[----:B0-----:R-:W-:-:S05]  /*1aa0*/  @P0 IMAD.HI.U32 R6, R0, R6, RZ ;  /* 0x0000000600060227 */ /* 0x001fca00078e00ff */
[----:B------:R-:W-:-:S07]  /*1ab0*/  @P0 SHF.R.U32.HI R0, RZ, R7, R6 ;  /* 0x00000007ff000219 */ /* 0x000fce0000011606 */
.L_x_11689:
[----:B------:R-:W-:Y:S05]  /*1ac0*/  BSYNC B0 ;  /* 0x0000000000007941 */ /* 0x000fea0003800000 */
.L_x_11687:
[----:B------:R-:W-:-:S05]  /*1ad0*/  IMAD R3, R0, R5, R5 ;  /* 0x0000000500037224 */ /* 0x000fca00078e0205 */
[----:B------:R-:W-:-:S07]  /*1ae0*/  VIMNMX R4, R4, R3, PT ;  /* 0x0000000304047248 */ /* 0x000fce0003fe0100 */
.L_x_11686:
[----:B------:R-:W0:Y:S01]  /*1af0*/  @P1 LDC R6, c[0x0][0x44c] ;  /* 0x00011300ff061b82 */ /* 0x000e220000000800 */
[----:B------:R-:W-:Y:S01]  /*1b00*/  VIADD R4, R4, 0x5f ;  /* 0x0000005f04047836 */ /* 0x000fe20000000000 */
[----:B------:R-:W-:Y:S01]  /*1b10*/  ULDC UR4, c[0x0][0x9dc] ;  /* 0x0002770000047ab9 */ /* 0x000fe20000000800 */
[----:B------:R-:W-:Y:S02]  /*1b20*/  IMAD.MOV.U32 R0, RZ, RZ, R209 ;  /* 0x000000ffff007224 */ /* 0x000fe400078e00d1 */
[----:B------:R-:W-:-:S03]  /*1b30*/  IMAD.HI R4, R4, 0x2aaaaaab, RZ ;  /* 0x2aaaaaab04047827 */ /* 0x000fc600078e02ff */
[----:B------:R-:W1:Y:S02]  /*1b40*/  @P1 LDC R7, c[0x0][0x450] ;  /* 0x00011400ff071b82 */ /* 0x000e640000000800 */
[----:B------:R-:W-:-:S04]  /*1b50*/  SHF.R.U32.HI R3, RZ, 0x1f, R4 ;  /* 0x0000001fff037819 */ /* 0x000fc80000011604 */
[----:B------:R-:W-:-:S04]  /*1b60*/  LEA.HI.SX32 R4, R4, R3, 0x1c ;  /* 0x0000000304047211 */ /* 0x000fc800078fe2ff */
[----:B------:R-:W-:Y:S01]  /*1b70*/  VIMNMX R8, R29, R4, PT ;  /* 0x000000041d087248 */ /* 0x000fe20003fe0100 */
[----:B0-----:R-:W-:-:S05]  /*1b80*/  @P1 IMAD.HI.U32 R6, R209, R6, RZ ;  /* 0x00000006d1061227 */ /* 0x001fca00078e00ff */
[----:B-1----:R-:W-:-:S04]  /*1b90*/  @P1 SHF.R.U32.HI R0, RZ, R7, R6 ;  /* 0x00000007ff001219 */ /* 0x002fc80000011606 */
[----:B------:R-:W-:-:S05]  /*1ba0*/  IADD3 R0, R0, R204, -R203 ;  /* 0x000000cc00007210 */ /* 0x000fca0007ffe8cb */
        /* <DEDUP_REMOVED lines=12> */
.L_x_11692:
[----:B------:R-:W-:-:S13]  /*1c70*/  ISETP.NE.AND P0, PT, R5, 0x1, PT ;  /* 0x000000010500780c */ /* 0x000fda0003f05270 */
[----:B------:R-:W0:Y:S02]  /*1c80*/  @P0 LDC.64 R6, c[0x0][0x9e8] ;  /* 0x00027a00ff060b82 */ /* 0x000e240000000a00 */
[----:B0-----:R-:W-:-:S05]  /*1c90*/  @P0 IMAD.HI.U32 R4, R0, R6, RZ ;  /* 0x0000000600040227 */ /* 0x001fca00078e00ff */
[----:B------:R-:W-:-:S07]  /*1ca0*/  @P0 SHF.R.U32.HI R0, RZ, R7, R4 ;  /* 0x00000007ff000219 */ /* 0x000fce0000011604 */
.L_x_11693:
[----:B------:R-:W-:Y:S05]  /*1cb0*/  BSYNC B0 ;  /* 0x0000000000007941 */ /* 0x000fea0003800000 */
.L_x_11691:
[----:B------:R-:W-:-:S05]  /*1cc0*/  IMAD R0, R0, R5, RZ ;  /* 0x0000000500007224 */ /* 0x000fca00078e02ff */
[----:B------:R-:W-:-:S07]  /*1cd0*/  VIMNMX R3, R3, R0, !PT ;  /* 0x0000000003037248 */ /* 0x000fce0007fe0100 */
.L_x_11690:
[----:B------:R-:W-:Y:S01]  /*1ce0*/  IMAD.HI R3, R3, 0x2aaaaaab, RZ ;  /* 0x2aaaaaab03037827 */ /* 0x000fe200078e02ff */
[----:B------:R-:W-:Y:S01]  /*1cf0*/  BSSY B0, `(.L_x_11694) ;  /* 0x0000028000007945 */ /* 0x000fe20003800000 */
[----:B------:R-:W-:Y:S02]  /*1d00*/  LOP3.LUT R233, R225, 0xff, RZ, 0xc0, !PT ;  /* 0x000000ffe1e97812 */ /* 0x000fe400078ec0ff */
[----:B------:R-:W-:Y:S02]  /*1d10*/  SHF.R.U32.HI R225, RZ, 0x10, R225 ;  /* 0x00000010ffe17819 */ /* 0x000fe400000116e1 */
[----:B------:R-:W-:-:S04]  /*1d20*/  SHF.R.U32.HI R0, RZ, 0x1f, R3 ;  /* 0x0000001fff007819 */ /* 0x000fc80000011603 */
[----:B------:R-:W-:-:S04]  /*1d30*/  LEA.HI.SX32 R0, R3, R0, 0x1c ;  /* 0x0000000003007211 */ /* 0x000fc800078fe2ff */
        /* <DEDUP_REMOVED lines=35> */
.L_x_11695:
[----:B------:R-:W-:Y:S05]  /*1f70*/  BSYNC B0 ;  /* 0x0000000000007941 */ /* 0x000fea0003800000 */
.L_x_11694:
[----:B------:R-:W-:-:S05]  /*1f80*/  IMAD R3, R233, R0, R9 ;  /* 0x00000000e9037224 */ /* 0x000fca00078e0209 */
        /* <DEDUP_REMOVED lines=36> */
.L_x_11698:
[----:B------:R-:W-:Y:S05]  /*21d0*/  BSYNC B6 ;  /* 0x0000000000067941 */ /* 0x000fea0003800000 */
.L_x_11697:
        /* <DEDUP_REMOVED lines=20> */
.L_x_11700:
[----:B------:R-:W-:Y:S05]  /*2320*/  BSYNC B6 ;  /* 0x0000000000067941 */ /* 0x000fea0003800000 */
.L_x_11699:
[----:B------:R-:W-:Y:S01]  /*2330*/  ULDC.64 UR4, c[0x0][0x9f8] ;  /* 0x00027e0000047ab9 */ /* 0x000fe20000000a00 */
[----:B------:R-:W0:Y:S01]  /*2340*/  LDC.64 R8, c[0x0][0x300] ;  /* 0x0000c000ff087b82 */ /* 0x000e220000000a00 */
[----:B------:R-:W-:-:S04]  /*2350*/  ISETP.NE.U32.AND P0, PT, RZ, UR4, PT ;  /* 0x00000004ff007c0c */ /* 0x000fc8000bf05070 */
[----:B------:R-:W-:Y:S01]  /*2360*/  ISETP.NE.AND.EX P0, PT, RZ, UR5, PT, P0 ;  /* 0x00000005ff007c0c */ /* 0x000fe2000bf05300 */
[----:B------:R-:W1:Y:S01]  /*2370*/  S2R R36, SR_TID.X ;  /* 0x0000000000247919 */ /* 0x000e620000002100 */
[----:B------:R-:W2:Y:S01]  /*2380*/  S2R R10, SR_TID.X ;  /* 0x00000000000a7919 */ /* 0x000ea20000002100 */
[----:B------:R-:W-:Y:S01]  /*2390*/  IMAD.IADD R58, R30, 0x1, R31 ;  /* 0x000000011e3a7824 */ /* 0x000fe200078e021f */
[----:B------:R-:W-:Y:S01]  /*23a0*/  ULDC.64 UR4, c[0x0][0xa08] ;  /* 0x0002820000047ab9 */ /* 0x000fe20000000a00 */
[----:B------:R-:W-:Y:S01]  /*23b0*/  SHF.R.S32.HI R17, RZ, 0x1f, R16 ;  /* 0x0000001fff117819 */ /* 0x000fe20000011410 */
[C---:B------:R-:W-:Y:S01]  /*23c0*/  VIADD R14, R16.reuse, 0xe0 ;  /* 0x000000e0100e7836 */ /* 0x040fe20000000000 */
[----:B------:R-:W3:Y:S08]  /*23d0*/  LDC R41, c[0x0][0x3f4] ;  /* 0x0000fd00ff297b82 */ /* 0x000ef00000000800 */
[----:B------:R-:W4:Y:S01]  /*23e0*/  @P0 LDC.64 R4, c[0x0][0x9f8] ;  /* 0x00027e00ff040b82 */ /* 0x000f220000000a00 */
[----:B------:R-:W-:-:S02]  /*23f0*/  VIADD R62, R16, 0x40 ;  /* 0x00000040103e7836 */ /* 0x000fc40000000000 */
[C---:B------:R-:W-:Y:S02]  /*2400*/  VIADD R63, R16.reuse, 0x60 ;  /* 0x00000060103f7836 */ /* 0x040fe40000000000 */
[C---:B------:R-:W-:Y:S02]  /*2410*/  VIADD R12, R16.reuse, 0xc0 ;  /* 0x000000c0100c7836 */ /* 0x040fe40000000000 */
[----:B------:R-:W-:Y:S01]  /*2420*/  VIADD R64, R16, 0x80 ;  /* 0x0000008010407836 */ /* 0x000fe20000000000 */
[----:B------:R-:W3:Y:S01]  /*2430*/  LDC.64 R56, c[0x0][0x408] ;  /* 0x00010200ff387b82 */ /* 0x000ee20000000a00 */
[----:B----4-:R-:W-:-:S05]  /*2440*/  @P0 IMAD.WIDE R4, R155, 0x4, R4 ;  /* 0x000000049b040825 */ /* 0x010fca00078e0204 */
[----:B------:R4:W3:Y:S01]  /*2450*/  @P0 LDG.E R155, desc[UR38][R4.64] ;  /* 0x00000026049b0981 */ /* 0x0008e2000c1e1900 */
[----:B------:R-:W-:Y:S01]  /*2460*/  SHF.R.S32.HI R43, RZ, 0x1f, R58 ;  /* 0x0000001fff2b7819 */ /* 0x000fe2000001143a */
[-C--:B0-----:R-:W-:Y:S01]  /*2470*/  IMAD.WIDE.U32 R6, R58, R8.reuse, RZ ;  /* 0x000000083a067225 */ /* 0x081fe200078e00ff */
[----:B------:R-:W-:Y:S02]  /*2480*/  ISETP.NE.U32.AND P0, PT, RZ, UR4, PT ;  /* 0x00000004ff007c0c */ /* 0x000fe4000bf05070 */
[----:B-1----:R-:W-:Y:S01]  /*2490*/  SHF.R.U32.HI R36, RZ, 0x7, R36 ;  /* 0x00000007ff247819 */ /* 0x002fe20000011624 */
[----:B------:R-:W-:Y:S01]  /*24a0*/  IMAD R0, R43, R8, RZ ;  /* 0x000000082b007224 */ /* 0x000fe200078e02ff */
[----:B------:R-:W-:Y:S01]  /*24b0*/  ISETP.NE.AND.EX P0, PT, RZ, UR5, PT, P0 ;  /* 0x00000005ff007c0c */ /* 0x000fe2000bf05300 */
[----:B------:R-:W-:Y:S01]  /*24c0*/  ULDC.64 UR4, c[0x0][0x308] ;  /* 0x0000c20000047ab9 */ /* 0x000fe20000000a00 */
[----:B--2---:R-:W-:Y:S01]  /*24d0*/  VIADD R10, R10, 0xffffff80 ;  /* 0xffffff800a0a7836 */ /* 0x004fe20000000000 */
[----:B------:R-:W-:Y:S01]  /*24e0*/  ISETP.NE.AND P6, PT, R36, 0x1, PT ;  /* 0x000000012400780c */ /* 0x000fe20003fc5270 */
[----:B------:R-:W-:Y:S01]  /*24f0*/  IMAD R3, R58, R9, R0 ;  /* 0x000000093a037224 */ /* 0x000fe200078e0200 */
[----:B------:R-:W-:Y:S01]  /*2500*/  SHF.R.S32.HI R201, RZ, 0x1f, R200 ;  /* 0x0000001fffc97819 */ /* 0x000fe200000114c8 */
[----:B------:R-:W-:Y:S01]  /*2510*/  VIADD R65, R16, 0xa0 ;  /* 0x000000a010417836 */ /* 0x000fe20000000000 */
[----:B------:R-:W-:Y:S01]  /*2520*/  SHF.L.U64.HI R66, R8, 0x6, R9 ;  /* 0x0000000608427819 */ /* 0x000fe20000010209 */
[----:B------:R-:W-:Y:S01]  /*2530*/  IMAD.IADD R7, R7, 0x1, R3 ;  /* 0x0000000107077824 */ /* 0x000fe200078e0203 */
[----:B------:R-:W-:Y:S01]  /*2540*/  SHF.R.S32.HI R3, RZ, 0x1f, R10 ;  /* 0x0000001fff037819 */ /* 0x000fe2000001140a */
[----:B------:R-:W-:Y:S01]  /*2550*/  VIADD R73, R36, 0x8 ;  /* 0x0000000824497836 */ /* 0x000fe20000000000 */
[----:B------:R-:W-:Y:S01]  /*2560*/  SHF.R.U32.HI R36, RZ, 0x3, R218 ;  /* 0x00000003ff247819 */ /* 0x000fe200000116da */
[----:B----4-:R-:W-:Y:S01]  /*2570*/  IMAD.WIDE.U32 R4, R224, UR4, R6 ;  /* 0x00000004e0047c25 */ /* 0x010fe2000f8e0006 */
[----:B------:R-:W-:-:S02]  /*2580*/  LEA.HI R34, R3, R10, RZ, 0x2 ;  /* 0x0000000a03227211 */ /* 0x000fc400078f10ff */
[----:B---3--:R-:W-:Y:S01]  /*2590*/  SHF.L.U64.HI R70, R56, 0x6, R57 ;  /* 0x0000000638467819 */ /* 0x008fe20000010239 */
[----:B------:R-:W-:Y:S01]  /*25a0*/  IMAD R5, R224, UR5, R5 ;  /* 0x00000005e0057c24 */ /* 0x000fe2000f8e0205 */
[----:B------:R-:W-:Y:S01]  /*25b0*/  ULDC.64 UR4, c[0x0][0x310] ;  /* 0x0000c40000047ab9 */ /* 0x000fe20000000a00 */
[-C--:B------:R-:W-:Y:S01]  /*25c0*/  IMAD R10, R234, R8.reuse, RZ ;  /* 0x00000008ea0a7224 */ /* 0x080fe200078e02ff */
[----:B------:R-:W-:Y:S01]  /*25d0*/  SHF.R.S32.HI R34, RZ, 0x1f, R34 ;  /* 0x0000001fff227819 */ /* 0x000fe20000011422 */
[C---:B------:R-:W-:Y:S01]  /*25e0*/  IMAD.WIDE.U32 R6, R23.reuse, R8, R16 ;  /* 0x0000000817067225 */ /* 0x040fe200078e0010 */
[----:B------:R-:W-:Y:S02]  /*25f0*/  SHF.R.S32.HI R72, RZ, 0x1f, R231 ;  /* 0x0000001fff487819 */ /* 0x000fe400000114e7 */
[----:B------:R-:W-:Y:S01]  /*2600*/  LEA.HI R34, R34, R23, RZ, 0x3 ;  /* 0x0000001722227211 */ /* 0x000fe200078f18ff */
[C---:B------:R-:W-:Y:S02]  /*2610*/  IMAD R61, R23.reuse, R9, R10 ;  /* 0x00000009173d7224 */ /* 0x040fe400078e020a */
[-C--:B------:R-:W-:Y:S01]  /*2620*/  IMAD R30, R234, R56.reuse, RZ ;  /* 0x00000038ea1e7224 */ /* 0x080fe200078e02ff */
[----:B------:R-:W-:Y:S01]  /*2630*/  LOP3.LUT R34, R34, 0xfffffff8, RZ, 0xc0, !PT ;  /* 0xfffffff822227812 */ /* 0x000fe200078ec0ff */
[----:B------:R-:W-:-:S04]  /*2640*/  IMAD.WIDE.U32 R20, R23, R56, R200 ;  /* 0x0000003817147225 */ /* 0x000fc800078e00c8 */
[C---:B------:R-:W-:Y:S02]  /*2650*/  IMAD.IADD R34, R23.reuse, 0x1, -R34 ;  /* 0x0000000117227824 */ /* 0x040fe400078e0a22 */
[C---:B------:R-:W-:Y:S02]  /*2660*/  IMAD R37, R23.reuse, R57, R30 ;  /* 0x0000003917257224 */ /* 0x040fe400078e021e */
[----:B------:R-:W-:Y:S02]  /*2670*/  IMAD.SHL.U32 R82, R34, 0x40, RZ ;  /* 0x0000004022527824 */ /* 0x000fe400078e00ff */
[----:B------:R-:W-:-:S03]  /*2680*/  IMAD.WIDE.U32 R30, R23, R56, R16 ;  /* 0x00000038171e7225 */ /* 0x000fc600078e0010 */
[----:B------:R-:W-:Y:S01]  /*2690*/  LOP3.LUT R82, R82, 0x1c0, RZ, 0xc0, !PT ;  /* 0x000001c052527812 */ /* 0x000fe200078ec0ff */
[----:B------:R-:W-:Y:S02]  /*26a0*/  IMAD.MOV.U32 R88, RZ, RZ, 0x20 ;  /* 0x00000020ff587424 */ /* 0x000fe400078e00ff */
[----:B------:R-:W-:Y:S01]  /*26b0*/  IMAD.IADD R21, R21, 0x1, R37 ;  /* 0x0000000115157824 */ /* 0x000fe200078e0225 */
[----:B------:R-:W-:Y:S01]  /*26c0*/  SHF.R.U32.HI R85, RZ, 0x3, R82 ;  /* 0x00000003ff557819 */ /* 0x000fe20000011652 */
[----:B------:R-:W-:Y:S02]  /*26d0*/  IMAD.IADD R31, R37, 0x1, R31 ;  /* 0x00000001251f7824 */ /* 0x000fe400078e021f */
[----:B------:R-:W-:Y:S02]  /*26e0*/  IMAD R75, R9, 0x60, RZ ;  /* 0x00000060094b7824 */ /* 0x000fe400078e02ff */
[----:B------:R-:W-:Y:S02]  /*26f0*/  IMAD.SHL.U32 R67, R8, 0x40, RZ ;  /* 0x0000004008437824 */ /* 0x000fe400078e00ff */
[----:B------:R-:W-:-:S02]  /*2700*/  IMAD R77, R57, 0x60, RZ ;  /* 0x00000060394d7824 */ /* 0x000fc400078e02ff */
[----:B------:R-:W-:Y:S02]  /*2710*/  IMAD.SHL.U32 R71, R56, 0x40, RZ ;  /* 0x0000004038477824 */ /* 0x000fe400078e00ff */
[----:B-----5:R-:W-:-:S04]  /*2720*/  IMAD.WIDE.U32 R20, R152, R56, R20 ;  /* 0x0000003898147225 */ /* 0x020fc800078e0014 */
[----:B------:R-:W-:-:S04]  /*2730*/  IMAD.WIDE.U32 R30, R152, R56, R30 ;  /* 0x00000038981e7225 */ /* 0x000fc800078e001e */
[----:B------:R-:W-:-:S04]  /*2740*/  IMAD.WIDE.U32 R8, R8, 0x60, RZ ;  /* 0x0000006008087825 */ /* 0x000fc800078e00ff */
[----:B------:R-:W-:Y:S02]  /*2750*/  IMAD.SHL.U32 R74, R41, 0x2, RZ ;  /* 0x00000002294a7824 */ /* 0x000fe400078e00ff */
[----:B------:R-:W-:Y:S01]  /*2760*/  IMAD.IADD R75, R9, 0x1, R75 ;  /* 0x00000001094b7824 */ /* 0x000fe200078e024b */
[----:B------:R-:W-:Y:S02]  /*2770*/  SHF.R.S32.HI R0, RZ, 0x1f, R155 ;  /* 0x0000001fff007819 */ /* 0x000fe4000001149b */
[----:B------:R-:W-:Y:S02]  /*2780*/  SEL R155, R155, RZ, !P0 ;  /* 0x000000ff9b9b7207 */ /* 0x000fe40004000000 */
[----:B------:R-:W-:-:S03]  /*2790*/  SEL R13, R0, RZ, !P0 ;  /* 0x000000ff000d7207 */ /* 0x000fc60004000000 */
[----:B------:R-:W-:-:S04]  /*27a0*/  IMAD.WIDE.U32 R4, R155, UR4, R4 ;  /* 0x000000049b047c25 */ /* 0x000fc8000f8e0004 */
[----:B------:R-:W-:-:S04]  /*27b0*/  IMAD R0, R13, UR4, RZ ;  /* 0x000000040d007c24 */ /* 0x000fc8000f8e02ff */
[----:B------:R-:W-:Y:S01]  /*27c0*/  IMAD R3, R155, UR5, R0 ;  /* 0x000000059b037c24 */ /* 0x000fe2000f8e0200 */
[----:B------:R-:W-:Y:S05]  /*27d0*/  @!P6 WARPSYNC.ALL ;  /* 0x000000000000e948 */ /* 0x000fea0003800000 */
[----:B------:R-:W-:Y:S01]  /*27e0*/  VIADD R0, R16, 0x20 ;  /* 0x0000002010007836 */ /* 0x000fe20000000000 */
[----:B------:R-:W-:Y:S01]  /*27f0*/  ULDC UR4, c[0x0][0x320] ;  /* 0x0000c80000047ab9 */ /* 0x000fe20000000800 */
[----:B------:R-:W-:Y:S01]  /*2800*/  IMAD.IADD R3, R5, 0x1, R3 ;  /* 0x0000000105037824 */ /* 0x000fe200078e0203 */
[----:B------:R-:W-:Y:S01]  /*2810*/  @!P6 BAR.SYNC.DEFER_BLOCKING 0x9, 0x100 ;  /* 0x024400000000eb1d */ /* 0x000fe20000010000 */
[----:B------:R-:W-:-:S02]  /*2820*/  ISETP.GE.AND P3, PT, R14, UR4, PT ;  /* 0x000000040e007c0c */ /* 0x000fc4000bf66270 */
[----:B------:R-:W-:Y:S02]  /*2830*/  ISETP.GE.AND P1, PT, R0, UR4, PT ;  /* 0x0000000400007c0c */ /* 0x000fe4000bf26270 */
[----:B------:R-:W-:-:S03]  /*2840*/  ISETP.GE.AND P0, PT, R16, UR4, PT ;  /* 0x0000000410007c0c */ /* 0x000fc6000bf06270 */
[----:B------:R-:W0:Y:S01]  /*2850*/  LDC.64 R14, c[0x0][0x3f8] ;  /* 0x0000fe00ff0e7b82 */ /* 0x000e220000000a00 */
[----:B------:R-:W-:Y:S01]  /*2860*/  SEL R10, RZ, 0xffffffff, P1 ;  /* 0xffffffffff0a7807 */ /* 0x000fe20000800000 */
[----:B------:R-:W-:Y:S01]  /*2870*/  ULDC.64 UR6, c[0x0][0x330] ;  /* 0x0000cc0000067ab9 */ /* 0x000fe20000000a00 */
[----:B------:R-:W-:Y:S02]  /*2880*/  IADD3 R60, P1, R4, R6, RZ ;  /* 0x00000006043c7210 */ /* 0x000fe40007f3e0ff */
[----:B------:R-:W-:Y:S01]  /*2890*/  SEL R6, RZ, 0x1, P0 ;  /* 0x00000001ff067807 */ /* 0x000fe20000000000 */
[----:B------:R-:W-:Y:S01]  /*28a0*/  IMAD.SHL.U32 R11, R10, 0x2, RZ ;  /* 0x000000020a0b7824 */ /* 0x000fe200078e00ff */
[----:B------:R-:W-:Y:S02]  /*28b0*/  IADD3.X R61, R3, R7, R61, P1, !PT ;  /* 0x00000007033d7210 */ /* 0x000fe40000ffe43d */
[----:B------:R-:W-:Y:S02]  /*28c0*/  ISETP.GE.AND P0, PT, R62, UR4, PT ;  /* 0x000000043e007c0c */ /* 0x000fe4000bf06270 */
[----:B------:R-:W-:-:S02]  /*28d0*/  ISETP.GE.AND P1, PT, R63, UR4, PT ;  /* 0x000000043f007c0c */ /* 0x000fc4000bf26270 */
[----:B------:R-:W-:Y:S02]  /*28e0*/  ISETP.GE.AND P2, PT, R12, UR4, PT ;  /* 0x000000040c007c0c */ /* 0x000fe4000bf46270 */
[----:B------:R-:W-:Y:S01]  /*28f0*/  LOP3.LUT R10, R11, 0x2, R6, 0xe2, !PT ;  /* 0x000000020b0a7812 */ /* 0x000fe200078ee206 */
[C---:B------:R-:W-:Y:S01]  /*2900*/  IMAD.WIDE.U32 R6, R224.reuse, UR6, R16 ;  /* 0x00000006e0067c25 */ /* 0x040fe2000f8e0010 */
[----:B------:R-:W-:Y:S02]  /*2910*/  SEL R11, RZ, 0x4, P0 ;  /* 0x00000004ff0b7807 */ /* 0x000fe40000000000 */
        /* <DEDUP_REMOVED lines=8> */
[----:B0-----:R-:W-:Y:S01]  /*29a0*/  IMAD R37, R15, 0x60, RZ ;  /* 0x000000600f257824 */ /* 0x001fe200078e02ff */
[----:B------:R-:W-:Y:S01]  /*29b0*/  SEL R12, RZ, 0x20, P1 ;  /* 0x00000020ff0c7807 */ /* 0x000fe20000800000 */
[----:B------:R-:W-:Y:S01]  /*29c0*/  IMAD R39, R155, UR5, R13 ;  /* 0x000000059b277c24 */ /* 0x000fe2000f8e020d */
[----:B------:R-:W-:Y:S01]  /*29d0*/  ISETP.GE.AND P0, PT, R16, R41, PT ;  /* 0x000000291000720c */ /* 0x000fe20003f06270 */
[----:B------:R-:W-:Y:S01]  /*29e0*/  IMAD.SHL.U32 R69, R14, 0x40, RZ ;  /* 0x000000400e457824 */ /* 0x000fe200078e00ff */
[----:B------:R-:W-:Y:S01]  /*29f0*/  LOP3.LUT R11, R12, R10, R11, 0xfe, !PT ;  /* 0x0000000a0c0b7212 */ /* 0x000fe200078efe0b */
[----:B------:R-:W-:Y:S01]  /*2a00*/  IMAD.WIDE.U32 R12, R23, R14, R16 ;  /* 0x0000000e170c7225 */ /* 0x000fe200078e0010 */
[----:B------:R-:W-:-:S02]  /*2a10*/  SEL R10, RZ, 0x40, P2 ;  /* 0x00000040ff0a7807 */ /* 0x000fc40001000000 */
[----:B------:R-:W-:Y:S01]  /*2a20*/  SEL R33, R41, RZ, P0 ;  /* 0x000000ff29217207 */ /* 0x000fe20000000000 */
[----:B------:R-:W-:Y:S01]  /*2a30*/  IMAD.WIDE.U32 R6, R155, UR4, R6 ;  /* 0x000000049b067c25 */ /* 0x000fe2000f8e0006 */
[----:B------:R-:W-:Y:S01]  /*2a40*/  LOP3.LUT R94, R11, R10, RZ, 0xfc, !PT ;  /* 0x0000000a0b5e7212 */ /* 0x000fe200078efcff */
[----:B------:R-:W-:Y:S01]  /*2a50*/  ULDC UR4, c[0x0][0x2f4] ;  /* 0x0000bd0000047ab9 */ /* 0x000fe20000000800 */
[C---:B------:R-:W-:Y:S01]  /*2a60*/  IADD3 R58, P1, R23.reuse, R58, RZ ;  /* 0x0000003a173a7210 */ /* 0x040fe20007f3e0ff */
[-C--:B------:R-:W-:Y:S01]  /*2a70*/  IMAD R10, R234, R14.reuse, RZ ;  /* 0x0000000eea0a7224 */ /* 0x080fe200078e02ff */
[----:B------:R-:W-:Y:S01]  /*2a80*/  SHF.L.U64.HI R68, R14, 0x6, R15 ;  /* 0x000000060e447819 */ /* 0x000fe2000001020f */
[----:B------:R-:W-:Y:S01]  /*2a90*/  IMAD.IADD R33, R16, 0x1, R33 ;  /* 0x0000000110217824 */ /* 0x000fe200078e0221 */
[----:B------:R-:W-:Y:S01]  /*2aa0*/  SEL R93, RZ, 0xffffff80, P3 ;  /* 0xffffff80ff5d7807 */ /* 0x000fe20001800000 */
[C---:B------:R-:W-:Y:S01]  /*2ab0*/  IMAD R35, R23.reuse, R15, R10 ;  /* 0x0000000f17237224 */ /* 0x040fe200078e020a */
[----:B------:R-:W-:Y:S01]  /*2ac0*/  ISETP.GE.AND P2, PT, R0, UR4, PT ;  /* 0x0000000400007c0c */ /* 0x000fe2000bf46270 */
[----:B------:R-:W-:Y:S01]  /*2ad0*/  IMAD.WIDE.U32 R10, R23, R14, R200 ;  /* 0x0000000e170a7225 */ /* 0x000fe200078e00c8 */
[----:B------:R-:W-:-:S02]  /*2ae0*/  SHF.R.S32.HI R32, RZ, 0x1f, R33 ;  /* 0x0000001fff207819 */ /* 0x000fc40000011421 */
[----:B------:R-:W-:Y:S01]  /*2af0*/  LOP3.LUT R93, R94, 0x80, R93, 0xc8, !PT ;  /* 0x000000805e5d7812 */ /* 0x000fe200078ec85d */
[----:B------:R-:W-:Y:S01]  /*2b00*/  IMAD.IADD R11, R11, 0x1, R35 ;  /* 0x000000010b0b7824 */ /* 0x000fe200078e0223 */
[----:B------:R-:W-:Y:S01]  /*2b10*/  LEA.HI R33, R32, R33, RZ, 0x3 ;  /* 0x0000002120217211 */ /* 0x000fe200078f18ff */
[----:B------:R-:W-:Y:S01]  /*2b20*/  IMAD.IADD R13, R35, 0x1, R13 ;  /* 0x00000001230d7824 */ /* 0x000fe200078e020d */
[----:B------:R-:W-:Y:S01]  /*2b30*/  SHF.R.S32.HI R35, RZ, 0x1f, R152 ;  /* 0x0000001fff237819 */ /* 0x000fe20000011498 */
[----:B------:R-:W-:Y:S01]  /*2b40*/  IMAD.X R59, R234, 0x1, R43, P1 ;  /* 0x00000001ea3b7824 */ /* 0x000fe200008e062b */
[----:B------:R-:W-:Y:S01]  /*2b50*/  LOP3.LUT P1, RZ, R34, 0x4, RZ, 0xc0, !PT ;  /* 0x0000000422ff7812 */ /* 0x000fe2000782c0ff */
[-C--:B------:R-:W-:Y:S01]  /*2b60*/  IMAD.WIDE.U32 R10, R152, R14.reuse, R10 ;  /* 0x0000000e980a7225 */ /* 0x080fe200078e000a */
[----:B------:R-:W-:Y:S02]  /*2b70*/  LOP3.LUT R34, R82, 0x18, R16, 0xf8, !PT ;  /* 0x0000001852227812 */ /* 0x000fe400078ef810 */
[--C-:B------:R-:W-:Y:S01]  /*2b80*/  SHF.R.S32.HI R83, RZ, 0x3, R33.reuse ;  /* 0x00000003ff537819 */ /* 0x100fe20000011421 */
[C---:B------:R-:W-:Y:S01]  /*2b90*/  IMAD R32, R35.reuse, R14, RZ ;  /* 0x0000000e23207224 */ /* 0x040fe200078e02ff */
[----:B------:R-:W-:Y:S01]  /*2ba0*/  LOP3.LUT R89, R34, R85, RZ, 0x3c, !PT ;  /* 0x0000005522597212 */ /* 0x000fe200078e3cff */
[----:B------:R-:W-:Y:S01]  /*2bb0*/  IMAD R35, R35, R56, RZ ;  /* 0x0000003823237224 */ /* 0x000fe200078e02ff */
[----:B------:R-:W-:Y:S01]  /*2bc0*/  LOP3.LUT R84, R33, 0xfffffff8, RZ, 0xc0, !PT ;  /* 0xfffffff821547812 */ /* 0x000fe200078ec0ff */
[----:B------:R-:W-:Y:S01]  /*2bd0*/  IMAD R79, R152, R15, R32 ;  /* 0x0000000f984f7224 */ /* 0x000fe200078e0220 */
[----:B------:R-:W-:Y:S01]  /*2be0*/  LOP3.LUT R32, R218, 0x38, R33, 0xf8, !PT ;  /* 0x00000038da207812 */ /* 0x000fe200078ef821 */
[----:B------:R-:W-:Y:S01]  /*2bf0*/  IMAD.WIDE.U32 R12, R152, R14, R12 ;  /* 0x0000000e980c7225 */ /* 0x000fe200078e000c */
[----:B------:R-:W-:-:S02]  /*2c00*/  SEL R88, R88, 0xffffffe0, !P1 ;  /* 0xffffffe058587807 */ /* 0x000fc40004800000 */
[----:B------:R-:W-:Y:S01]  /*2c10*/  LOP3.LUT R32, R32, R36, RZ, 0x3c, !PT ;  /* 0x0000002420207212 */ /* 0x000fe200078e3cff */
[----:B------:R-:W-:Y:S01]  /*2c20*/  IMAD R35, R152, R57, R35 ;  /* 0x0000003998237224 */ /* 0x000fe200078e0223 */
[----:B------:R-:W-:Y:S01]  /*2c30*/  SHF.R.S32.HI R86, RZ, 0x1f, R84 ;  /* 0x0000001fff567819 */ /* 0x000fe20000011454 */
[----:B------:R-:W-:Y:S01]  /*2c40*/  IMAD.WIDE.U32 R14, R14, 0x60, RZ ;  /* 0x000000600e0e7825 */ /* 0x000fe200078e00ff */
[----:B------:R-:W-:Y:S02]  /*2c50*/  ISETP.GE.AND P1, PT, R16, UR4, PT ;  /* 0x0000000410007c0c */ /* 0x000fe4000bf26270 */
[----:B------:R-:W-:Y:S01]  /*2c60*/  LOP3.LUT R94, R94, 0x40, RZ, 0xc0, !PT ;  /* 0x000000405e5e7812 */ /* 0x000fe200078ec0ff */
[----:B------:R-:W-:Y:S01]  /*2c70*/  IMAD.IADD R87, R221, 0x1, R32 ;  /* 0x00000001dd577824 */ /* 0x000fe200078e0220 */
[----:B------:R-:W-:Y:S01]  /*2c80*/  LOP3.LUT R32, R82, 0x38, R33, 0xf8, !PT ;  /* 0x0000003852207812 */ /* 0x000fe200078ef821 */
[----:B------:R-:W-:-:S03]  /*2c90*/  IMAD.WIDE.U32 R56, R56, 0x60, RZ ;  /* 0x0000006038387825 */ /* 0x000fc600078e00ff */
[----:B------:R-:W-:Y:S01]  /*2ca0*/  LOP3.LUT R33, R32, R85, RZ, 0x3c, !PT ;  /* 0x0000005520217212 */ /* 0x000fe200078e3cff */
        /* <DEDUP_REMOVED lines=10> */
.L_x_11748:
[----:B------:R-:W0:Y:S01]  /*2d50*/  LDC.64 R98, c[0x0][0x2e8] ;  /* 0x0000ba00ff627b82 */ /* 0x000e220000000a00 */
[----:B------:R-:W-:Y:S01]  /*2d60*/  VIADD R45, R27, 0xffffffff ;  /* 0xffffffff1b2d7836 */ /* 0x000fe20000000000 */
[----:B------:R-:W-:Y:S05]  /*2d70*/  YIELD ;  /* 0x0000000000007946 */ /* 0x000fea0003800000 */
[----:B------:R-:W-:Y:S01]  /*2d80*/  SHF.R.S32.HI R39, RZ, 0x1f, R45 ;  /* 0x0000001fff277819 */ /* 0x000fe2000001142d */
[----:B-1----:R-:W1:Y:S01]  /*2d90*/  LDC R102, c[0x0][0x3f4] ;  /* 0x0000fd00ff667b82 */ /* 0x002e620000000800 */
        /* <DEDUP_REMOVED lines=12> */
[----:B------:R-:W-:Y:S02]  /*2e60*/  LEA R42, P5, R33, R98, 0x1 ;  /* 0x00000062212a7211 */ /* 0x000fe400078a08ff */
[-C--:B------:R-:W-:Y:S01]  /*2e70*/  LEA.HI.X R41, R27, R99.reuse, R32, 0x1, P3 ;  /* 0x000000631b297211 */ /* 0x080fe200018f0c20 */
[----:B------:R-:W-:Y:S01]  /*2e80*/  IMAD R27, R22, 0x1800, R89 ;  /* 0x00001800161b7824 */ /* 0x000fe200078e0259 */
[----:B-1----:R-:W-:Y:S02]  /*2e90*/  ISETP.GE.AND P3, PT, R102, 0x1, PT ;  /* 0x000000016600780c */ /* 0x002fe40003f66270 */
[----:B------:R-:W-:Y:S01]  /*2ea0*/  ISETP.GT.AND P4, PT, R45, R28, PT ;  /* 0x0000001c2d00720c */ /* 0x000fe20003f84270 */
[----:B------:R-:W-:Y:S01]  /*2eb0*/  IMAD R104, R27, 0x2, R26 ;  /* 0x000000021b687824 */ /* 0x000fe200078e021a */
[----:B------:R-:W-:Y:S01]  /*2ec0*/  LEA.HI.X R43, R33, R99, R34, 0x1, P5 ;  /* 0x00000063212b7211 */ /* 0x000fe200028f0c22 */
[----:B------:R-:W-:Y:S01]  /*2ed0*/  IMAD.MOV.U32 R27, RZ, RZ, R45 ;  /* 0x000000ffff1b7224 */ /* 0x000fe200078e002d */
[----:B------:R-:W-:-:S07]  /*2ee0*/  P2R R96, PR, RZ, 0x10 ;  /* 0x00000010ff607803 */ /* 0x000fce0000000000 */
        /* <DEDUP_REMOVED lines=20> */
[----:B------:R-:W-:-:S03]  /*3030*/  CS2R R54, SRZ ;  /* 0x0000000000367805 */ /* 0x000fc6000001ff00 */
[----:B------:R-:W-:Y:S05]  /*3040*/  @P4 BRA `(.L_x_11705) ;  /* 0x0000000000504947 */ /* 0x000fea0003800000 */
        /* <DEDUP_REMOVED lines=20> */
.L_x_11705:
[----:B------:R-:W-:Y:S05]  /*3190*/  BSYNC B1 ;  /* 0x0000000000017941 */ /* 0x000fea0003800000 */
.L_x_11704:
[----:B------:R-:W-:Y:S01]  /*31a0*/  ISETP.GE.AND P5, PT, R231, R97, PT ;  /* 0x00000061e700720c */ /* 0x000fe20003fa6270 */
[----:B------:R-:W-:Y:S01]  /*31b0*/  BSSY B1, `(.L_x_11706) ;  /* 0x000001b000017945 */ /* 0x000fe20003800000 */
[----:B0-----:R-:W-:Y:S02]  /*31c0*/  CS2R R44, SRZ ;  /* 0x00000000002c7805 */ /* 0x001fe4000001ff00 */
[----:B------:R-:W-:Y:S01]  /*31d0*/  CS2R R36, SRZ ;  /* 0x0000000000247805 */ /* 0x000fe2000001ff00 */
[----:B-----5:R-:W-:Y:S01]  /*31e0*/  IMAD.MOV.U32 R98, RZ, RZ, R50 ;  /* 0x000000ffff627224 */ /* 0x020fe200078e0032 */
[----:B------:R-:W-:Y:S01]  /*31f0*/  CS2R R46, SRZ ;  /* 0x00000000002e7805 */ /* 0x000fe2000001ff00 */
[----:B------:R-:W-:-:S06]  /*3200*/  IMAD.MOV.U32 R99, RZ, RZ, R51 ;  /* 0x000000ffff637224 */ /* 0x000fcc00078e0033 */
        /* <DEDUP_REMOVED lines=21> */
.L_x_11707:
[----:B------:R-:W-:Y:S05]  /*3360*/  BSYNC B1 ;  /* 0x0000000000017941 */ /* 0x000fea0003800000 */
.L_x_11706:
[----:B0-----:R-:W-:Y:S01]  /*3370*/  IMAD.MOV.U32 R32, RZ, RZ, R52 ;  /* 0x000000ffff207224 */ /* 0x001fe200078e0034 */
[----:B------:R-:W-:Y:S01]  /*3380*/  UISETP.NE.AND UP0, UPT, UR37, 0x3, UPT ;  /* 0x000000032500788c */ /* 0x000fe2000bf05270 */
[----:B------:R-:W-:Y:S01]  /*3390*/  IMAD.MOV.U32 R33, RZ, RZ, R53 ;  /* 0x000000ffff217224 */ /* 0x000fe200078e0035 */
[----:B------:R-:W-:Y:S01]  /*33a0*/  PRMT R98, R98, 0x5410, R98 ;  /* 0x0000541062627816 */ /* 0x000fe20000000062 */
        /* <DEDUP_REMOVED lines=30> */
.L_x_11708:
[----:B------:R-:W-:Y:S01]  /*3590*/  IMAD R95, R22, 0x8, R19 ;  /* 0x00000008165f7824 */ /* 0x000fe200078e0213 */
[----:B------:R-:W-:Y:S01]  /*35a0*/  SHF.L.U32 R106, R206, 0x1f, RZ ;  /* 0x0000001fce6a7819 */ /* 0x000fe200000006ff */
[----:B------:R-:W-:Y:S03]  /*35b0*/  BSSY B1, `(.L_x_11709) ;  /* 0x0000003000017945 */ /* 0x000fe60003800000 */
[----:B------:R-:W0:Y:S02]  /*35c0*/  SYNCS.PHASECHK.TRANS64.TRYWAIT P6, [R95+URZ+0x22890], R106 ;  /* 0x0228906a5f0075a7 */ /* 0x000e2400080c017f */
[----:B0-----:R-:W-:Y:S05]  /*35d0*/  @!P6 BRA `(.L_x_11710) ;  /* 0x0000021800e8e947 */ /* 0x001fea0003800000 */
.L_x_12082:
[----:B------:R-:W-:Y:S05]  /*35e0*/  BSYNC B1 ;  /* 0x0000000000017941 */ /* 0x000fea0003800000 */
.L_x_11709:
        /* <DEDUP_REMOVED lines=10> */
[----:B------:R-:W-:Y:S02]  /*3690*/  PRMT R113, R111, 0x5410, R113 ;  /* 0x000054106f717816 */ /* 0x000fe40000000071 */
[----:B------:R-:W-:Y:S02]  /*36a0*/  PRMT R110, R100, 0x5432, R110 ;  /* 0x00005432646e7816 */ /* 0x000fe4000000006e */
[----:B------:R-:W-:Y:S01]  /*36b0*/  SHF.R.U32.HI R112, RZ, 0x10, R53 ;  /* 0x00000010ff707819 */ /* 0x000fe20000011635 */
[----:B--2---:R-:W-:Y:S01]  /*36c0*/  IMAD.U32 R53, R34, 0x10000, RZ ;  /* 0x0001000022357824 */ /* 0x004fe200078e00ff */
[----:B------:R-:W-:-:S02]  /*36d0*/  SHF.R.U32.HI R116, RZ, 0x10, R55 ;  /* 0x00000010ff747819 */ /* 0x000fc40000011637 */
[----:B------:R-:W-:Y:S02]  /*36e0*/  LOP3.LUT R54, R33, 0xffff0000, RZ, 0xc0, !PT ;  /* 0xffff000021367812 */ /* 0x000fe400078ec0ff */
[C---:B------:R-:W-:Y:S01]  /*36f0*/  LOP3.LUT R115, R113.reuse, 0xffff0000, RZ, 0xc0, !PT ;  /* 0xffff000071737812 */ /* 0x040fe200078ec0ff */
[----:B------:R-:W-:Y:S01]  /*3700*/  IMAD.U32 R113, R113, 0x10000, RZ ;  /* 0x0001000071717824 */ /* 0x000fe200078e00ff */
[C---:B------:R-:W-:Y:S01]  /*3710*/  LOP3.LUT R111, R110.reuse, 0xffff0000, RZ, 0xc0, !PT ;  /* 0xffff00006e6f7812 */ /* 0x040fe200078ec0ff */
[----:B------:R-:W-:Y:S01]  /*3720*/  IMAD.U32 R110, R110, 0x10000, RZ ;  /* 0x000100006e6e7824 */ /* 0x000fe200078e00ff */
[----:B------:R-:W-:Y:S01]  /*3730*/  PRMT R112, R101, 0x5432, R112 ;  /* 0x0000543265707816 */ /* 0x000fe20000000070 */
[----:B------:R-:W-:Y:S01]  /*3740*/  FMUL.FTZ R120, R54, R115 ;  /* 0x0000007336787220 */ /* 0x000fe20000410000 */
[----:B------:R-:W-:Y:S01]  /*3750*/  PRMT R116, R108, 0x5432, R116 ;  /* 0x000054326c747816 */ /* 0x000fe20000000074 */
[----:B------:R-:W-:Y:S01]  /*3760*/  FMUL.FTZ R54, R54, R111 ;  /* 0x0000006f36367220 */ /* 0x000fe20000410000 */
[----:B------:R-:W-:Y:S01]  /*3770*/  LOP3.LUT R55, R34, 0xffff0000, RZ, 0xc0, !PT ;  /* 0xffff000022377812 */ /* 0x000fe200078ec0ff */
[C---:B------:R-:W-:Y:S01]  /*3780*/  IMAD.U32 R34, R35.reuse, 0x10000, RZ ;  /* 0x0001000023227824 */ /* 0x040fe200078e00ff */
[----:B------:R-:W-:Y:S01]  /*3790*/  LOP3.LUT R52, R35, 0xffff0000, RZ, 0xc0, !PT ;  /* 0xffff000023347812 */ /* 0x000fe200078ec0ff */
[----:B------:R-:W-:-:S02]  /*37a0*/  IMAD.U32 R35, R33, 0x10000, RZ ;  /* 0x0001000021237824 */ /* 0x000fc400078e00ff */
[----:B------:R-:W-:Y:S02]  /*37b0*/  IMAD.U32 R118, R116, 0x10000, RZ ;  /* 0x0001000074767824 */ /* 0x000fe400078e00ff */
[----:B------:R-:W-:Y:S02]  /*37c0*/  IMAD.U32 R114, R112, 0x10000, RZ ;  /* 0x0001000070727824 */ /* 0x000fe400078e00ff */
[----:B------:R-:W-:Y:S01]  /*37d0*/  FFMA.FTZ R115, R35, R115, R54 ;  /* 0x0000007323737223 */ /* 0x000fe20000010036 */
[----:B------:R-:W-:Y:S01]  /*37e0*/  FMUL.FTZ R122, R55, R118 ;  /* 0x00000076377a7220 */ /* 0x000fe20000410000 */
[----:B------:R-:W-:Y:S01]  /*37f0*/  FFMA.FTZ R120, R35, R111, -R120 ;  /* 0x0000006f23787223 */ /* 0x000fe20000010878 */
[-C--:B------:R-:W-:Y:S01]  /*3800*/  FMUL.FTZ R54, R55, R114.reuse ;  /* 0x0000007237367220 */ /* 0x080fe20000410000 */
[----:B------:R-:W-:Y:S01]  /*3810*/  IMAD.U32 R33, R32, 0x10000, RZ ;  /* 0x0001000020217824 */ /* 0x000fe200078e00ff */
[----:B------:R-:W-:Y:S01]  /*3820*/  LOP3.LUT R55, R116, 0xffff0000, RZ, 0xc0, !PT ;  /* 0xffff000074377812 */ /* 0x000fe200078ec0ff */
[C---:B------:R-:W-:Y:S01]  /*3830*/  FFMA.FTZ R122, R53.reuse, R114, -R122 ;  /* 0x00000072357a7223 */ /* 0x040fe2000001087a */
[----:B------:R-:W-:Y:S01]  /*3840*/  LOP3.LUT R35, R112, 0xffff0000, RZ, 0xc0, !PT ;  /* 0xffff000070237812 */ /* 0x000fe200078ec0ff */
[----:B------:R-:W-:Y:S01]  /*3850*/  FFMA.FTZ R53, R53, R118, R54 ;  /* 0x0000007635357223 */ /* 0x000fe20000010036 */
[----:B------:R-:W-:Y:S01]  /*3860*/  LOP3.LUT R32, R32, 0xffff0000, RZ, 0xc0, !PT ;  /* 0xffff000020207812 */ /* 0x000fe200078ec0ff */
[C---:B------:R-:W-:Y:S01]  /*3870*/  FMUL.FTZ R111, R52.reuse, R55 ;  /* 0x00000037346f7220 */ /* 0x040fe20000410000 */
[----:B------:R-:W-:Y:S01]  /*3880*/  F2FP.BF16.F32.PACK_AB R115, R115, R120 ;  /* 0x000000787373723e */ /* 0x000fe200000010ff */
[----:B------:R-:W-:-:S02]  /*3890*/  FMUL.FTZ R54, R52, R35 ;  /* 0x0000002334367220 */ /* 0x000fc40000410000 */
[C---:B------:R-:W-:Y:S01]  /*38a0*/  FMUL.FTZ R52, R32.reuse, R113 ;  /* 0x0000007120347220 */ /* 0x040fe20000410000 */
[-C--:B------:R-:W-:Y:S01]  /*38b0*/  FMUL.FTZ R32, R32, R110.reuse ;  /* 0x0000006e20207220 */ /* 0x080fe20000410000 */
[C---:B------:R-:W-:Y:S01]  /*38c0*/  FFMA.FTZ R111, R34.reuse, R35, -R111 ;  /* 0x00000023226f7223 */ /* 0x040fe2000001086f */
[----:B------:R-:W-:Y:S01]  /*38d0*/  FFMA.FTZ R54, R34, R55, R54 ;  /* 0x0000003722367223 */ /* 0x000fe20000010036 */
[C---:B------:R-:W-:Y:S01]  /*38e0*/  FFMA.FTZ R52, R33.reuse, R110, -R52 ;  /* 0x0000006e21347223 */ /* 0x040fe20000010834 */
[----:B------:R-:W-:Y:S01]  /*38f0*/  FFMA.FTZ R33, R33, R113, R32 ;  /* 0x0000007121217223 */ /* 0x000fe20000010020 */
[----:B------:R-:W-:Y:S02]  /*3900*/  F2FP.BF16.F32.PACK_AB R34, R53, R122 ;  /* 0x0000007a3522723e */ /* 0x000fe400000010ff */
[----:B------:R-:W-:Y:S02]  /*3910*/  F2FP.BF16.F32.PACK_AB R35, R54, R111 ;  /* 0x0000006f3623723e */ /* 0x000fe400000010ff */
[----:B------:R-:W-:Y:S01]  /*3920*/  F2FP.BF16.F32.PACK_AB R32, R33, R52 ;  /* 0x000000342120723e */ /* 0x000fe200000010ff */
[----:B------:R-:W-:-:S07]  /*3930*/  IMAD.MOV.U32 R33, RZ, RZ, R115 ;  /* 0x000000ffff217224 */ /* 0x000fce00078e0073 */
.L_x_11716:
[----:B------:R-:W-:Y:S05]  /*3940*/  BSYNC B3 ;  /* 0x0000000000037941 */ /* 0x000fea0003800000 */
.L_x_11715:
[----:B--2---:R1:W-:Y:S02]  /*3950*/  STG.E.128 desc[UR38][R42.64], R32 ;  /* 0x000000202a007986 */ /* 0x0043e4000c101d26 */
.L_x_11714:
[----:B------:R-:W-:Y:S05]  /*3960*/  BSYNC B2 ;  /* 0x0000000000027941 */ /* 0x000fea0003800000 */
.L_x_11713:
[----:B------:R-:W-:Y:S05]  /*3970*/  @P2 BRA `(.L_x_11712) ;  /* 0x0000000000d02947 */ /* 0x000fea0003800000 */
[----:B-1----:R1:W2:Y:S01]  /*3980*/  LDS.128 R32, [R103] ;  /* 0x0000000067207984 */ /* 0x0022a20000000c00 */
        /* <DEDUP_REMOVED lines=49> */
.L_x_11718:
[----:B------:R-:W-:Y:S05]  /*3ca0*/  BSYNC B2 ;  /* 0x0000000000027941 */ /* 0x000fea0003800000 */
.L_x_11717:
[----:B--2---:R2:W-:Y:S02]  /*3cb0*/  STG.E.128 desc[UR38][R42.64+0x40], R32 ;  /* 0x000040202a007986 */ /* 0x0045e4000c101d26 */
.L_x_11712:
[----:B------:R-:W-:Y:S05]  /*3cc0*/  BSYNC B1 ;  /* 0x0000000000017941 */ /* 0x000fea0003800000 */
.L_x_11711:
        /* <DEDUP_REMOVED lines=53> */
.L_x_11723:
[----:B------:R-:W-:Y:S05]  /*4020*/  BSYNC B2 ;  /* 0x0000000000027941 */ /* 0x000fea0003800000 */
.L_x_11722:
[----:B--2---:R3:W-:Y:S02]  /*4030*/  STG.E.128 desc[UR38][R40.64], R32 ;  /* 0x0000002028007986 */ /* 0x0047e4000c101d26 */
.L_x_11721:
[----:B------:R-:W-:Y:S05]  /*4040*/  BSYNC B1 ;  /* 0x0000000000017941 */ /* 0x000fea0003800000 */
.L_x_11720:
        /* <DEDUP_REMOVED lines=51> */
.L_x_11725:
[----:B------:R-:W-:Y:S05]  /*4380*/  BSYNC B1 ;  /* 0x0000000000017941 */ /* 0x000fea0003800000 */
.L_x_11724:
[----:B--2---:R1:W-:Y:S01]  /*4390*/  STG.E.128 desc[UR38][R40.64+0x40], R32 ;  /* 0x0000402028007986 */ /* 0x0043e2000c101d26 */
[----:B------:R-:W-:Y:S05]  /*43a0*/  BRA `(.L_x_11719) ;  /* 0x0000001400c47947 */ /* 0x000fea0003800000 */
.L_x_11703:
[----:B------:R-:W-:-:S04]  /*43b0*/  ISETP.GE.AND P3, PT, R231, R97, PT ;  /* 0x00000061e700720c */ /* 0x000fc80003f66270 */
        /* <DEDUP_REMOVED lines=20> */
[----:B------:R-:W-:Y:S02]  /*4500*/  CS2R R32, SRZ ;  /* 0x0000000000207805 */ /* 0x000fe4000001ff00 */
[----:B------:R-:W-:-:S04]  /*4510*/  CS2R R38, SRZ ;  /* 0x0000000000267805 */ /* 0x000fc8000001ff00 */
[----:B------:R2:W3:Y:S02]  /*4520*/  @!P4 LDG.E.128 R32, desc[UR38][R36.64] ;  /* 0x000000262420c981 */ /* 0x0004e4000c1e1d00 */
[----:B--2---:R-:W-:-:S06]  /*4530*/  CS2R R36, SRZ ;  /* 0x0000000000247805 */ /* 0x004fcc000001ff00 */
[----:B------:R2:W4:Y:S01]  /*4540*/  @!P4 LDG.E.128 R36, desc[UR38][R40.64] ;  /* 0x000000262824c981 */ /* 0x000522000c1e1d00 */
[----:B0-----:R-:W-:-:S04]  /*4550*/  @!P3 LEA R44, P4, R42, R44, 0x1 ;  /* 0x0000002c2a2cb211 */ /* 0x001fc800078808ff */
[----:B------:R-:W-:Y:S02]  /*4560*/  @!P3 LEA.HI.X R45, R42, R45, R43, 0x1, P4 ;  /* 0x0000002d2a2db211 */ /* 0x000fe400020f0c2b */
[----:B------:R-:W-:Y:S02]  /*4570*/  CS2R R42, SRZ ;  /* 0x00000000002a7805 */ /* 0x000fe4000001ff00 */
[C---:B-1----:R-:W-:Y:S02]  /*4580*/  @!P3 LEA R48, P4, R46.reuse, R48, 0x1 ;  /* 0x000000302e30b211 */ /* 0x042fe400078808ff */
[----:B--2---:R-:W-:Y:S02]  /*4590*/  CS2R R40, SRZ ;  /* 0x0000000000287805 */ /* 0x004fe4000001ff00 */
[----:B------:R-:W-:Y:S02]  /*45a0*/  @!P3 LEA.HI.X R49, R46, R49, R47, 0x1, P4 ;  /* 0x000000312e31b211 */ /* 0x000fe400020f0c2f */
[----:B------:R-:W-:-:S02]  /*45b0*/  CS2R R46, SRZ ;  /* 0x00000000002e7805 */ /* 0x000fc4000001ff00 */
[----:B------:R0:W2:Y:S02]  /*45c0*/  @!P3 LDG.E.128 R40, desc[UR38][R44.64] ;  /* 0x000000262c28b981 */ /* 0x0000a4000c1e1d00 */
[----:B0-----:R-:W-:-:S06]  /*45d0*/  CS2R R44, SRZ ;  /* 0x00000000002c7805 */ /* 0x001fcc000001ff00 */
[----:B------:R0:W5:Y:S01]  /*45e0*/  @!P3 LDG.E.128 R44, desc[UR38][R48.64] ;  /* 0x00000026302cb981 */ /* 0x000162000c1e1d00 */
[----:B------:R-:W-:Y:S01]  /*45f0*/  UISETP.NE.AND UP0, UPT, UR37, 0x3, UPT ;  /* 0x000000032500788c */ /* 0x000fe2000bf05270 */
[----:B------:R-:W-:-:S05]  /*4600*/  ISETP.GE.AND P4, PT, R16, R102, PT ;  /* 0x000000661000720c */ /* 0x000fca0003f86270 */
[----:B------:R-:W-:Y:S01]  /*4610*/  PLOP3.LUT P3, PT, PT, PT, UP0, 0x80, 0x0 ;  /* 0x000000000000781c */ /* 0x000fe20003f6f008 */
        /* <DEDUP_REMOVED lines=8> */
[----:B----4-:R-:W-:Y:S02]  /*46a0*/  IMAD.MOV.U32 R51, RZ, RZ, R38 ;  /* 0x000000ffff337224 */ /* 0x010fe400078e0026 */
[----:B0-----:R-:W-:Y:S02]  /*46b0*/  IMAD.MOV.U32 R48, RZ, RZ, R39 ;  /* 0x000000ffff307224 */ /* 0x001fe400078e0027 */
[----:B------:R-:W-:Y:S01]  /*46c0*/  IMAD.MOV.U32 R49, RZ, RZ, R36 ;  /* 0x000000ffff317224 */ /* 0x000fe200078e0024 */
[----:B------:R-:W-:Y:S01]  /*46d0*/  PRMT R133, R51, 0x7610, R133 ;  /* 0x0000761033857816 */ /* 0x000fe20000000085 */
[----:B------:R-:W-:Y:S01]  /*46e0*/  IMAD.MOV.U32 R52, RZ, RZ, R37 ;  /* 0x000000ffff347224 */ /* 0x000fe200078e0025 */
[----:B------:R-:W-:Y:S02]  /*46f0*/  PRMT R122, R122, 0x5410, R48 ;  /* 0x000054107a7a7816 */ /* 0x000fe40000000030 */
[----:B------:R-:W-:-:S02]  /*4700*/  PRMT R123, R123, 0x5410, R49 ;  /* 0x000054107b7b7816 */ /* 0x000fc40000000031 */
[----:B------:R-:W-:Y:S01]  /*4710*/  PRMT R132, R52, 0x7610, R132 ;  /* 0x0000761034847816 */ /* 0x000fe20000000084 */
        /* <DEDUP_REMOVED lines=8> */
[----:B-----5:R-:W-:Y:S02]  /*47a0*/  IMAD.MOV.U32 R48, RZ, RZ, R46 ;  /* 0x000000ffff307224 */ /* 0x020fe400078e002e */
[----:B------:R-:W-:Y:S02]  /*47b0*/  IMAD.MOV.U32 R49, RZ, RZ, R47 ;  /* 0x000000ffff317224 */ /* 0x000fe400078e002f */
[----:B------:R-:W-:Y:S01]  /*47c0*/  IMAD.MOV.U32 R51, RZ, RZ, R44 ;  /* 0x000000ffff337224 */ /* 0x000fe200078e002c */
[----:B------:R-:W-:Y:S01]  /*47d0*/  PRMT R122, R48, 0x7610, R122 ;  /* 0x00007610307a7816 */ /* 0x000fe2000000007a */
[----:B------:R-:W-:Y:S01]  /*47e0*/  IMAD.MOV.U32 R52, RZ, RZ, R45 ;  /* 0x000000ffff347224 */ /* 0x000fe200078e002d */
[----:B------:R-:W-:Y:S02]  /*47f0*/  PRMT R120, R49, 0x7610, R120 ;  /* 0x0000761031787816 */ /* 0x000fe40000000078 */
[----:B------:R-:W-:-:S02]  /*4800*/  PRMT R123, R51, 0x7610, R123 ;  /* 0x00007610337b7816 */ /* 0x000fc4000000007b */
[----:B------:R-:W-:Y:S01]  /*4810*/  PRMT R124, R52, 0x7610, R124 ;  /* 0x00007610347c7816 */ /* 0x000fe2000000007c */
[----:B------:R-:W-:Y:S06]  /*4820*/  @!P3 BRA `(.L_x_11726) ;  /* 0x000000000004b947 */ /* 0x000fec0003800000 */
[----:B------:R-:W-:Y:S01]  /*4830*/  BPT.TRAP 0x1 ;  /* 0x000000040000795c */ /* 0x000fe20000300000 */
.L_x_11726:
        /* <DEDUP_REMOVED lines=9> */
.L_x_12083:
[----:B------:R-:W-:Y:S05]  /*48d0*/  BSYNC B1 ;  /* 0x0000000000017941 */ /* 0x000fea0003800000 */
.L_x_11727:
        /* <DEDUP_REMOVED lines=29> */
[----:B------:R-:W-:Y:S01]  /*4ab0*/  SHF.R.U64 R32, R32, 0x10, R33 ;  /* 0x0000001020207819 */ /* 0x000fe20000001221 */
[----:B-1----:R-:W-:Y:S01]  /*4ac0*/  IMAD.U32 R117, R49, 0x10000, RZ ;  /* 0x0001000031757824 */ /* 0x002fe200078e00ff */
[----:B------:R-:W-:Y:S01]  /*4ad0*/  SHF.R.U64 R36, R36, 0x10, R37 ;  /* 0x0000001024247819 */ /* 0x000fe20000001225 */
[----:B------:R-:W-:Y:S01]  /*4ae0*/  IMAD.U32 R37, R52, 0x10000, RZ ;  /* 0x0001000034257824 */ /* 0x000fe200078e00ff */
[----:B------:R-:W-:Y:S02]  /*4af0*/  PRMT R113, R130, 0x5410, R113 ;  /* 0x0000541082717816 */ /* 0x000fe40000000071 */
[----:B------:R-:W-:-:S02]  /*4b00*/  PRMT R129, R132, 0x5410, R129 ;  /* 0x0000541084817816 */ /* 0x000fc40000000081 */
[----:B------:R-:W-:Y:S02]  /*4b10*/  SHF.R.U64 R33, R38, 0x10, R39 ;  /* 0x0000001026217819 */ /* 0x000fe40000001227 */
[----:B------:R-:W-:Y:S01]  /*4b20*/  LOP3.LUT R118, R53, 0xffff0000, RZ, 0xc0, !PT ;  /* 0xffff000035767812 */ /* 0x000fe200078ec0ff */
[C---:B------:R-:W-:Y:S01]  /*4b30*/  IMAD.U32 R53, R51.reuse, 0x10000, RZ ;  /* 0x0001000033357824 */ /* 0x040fe200078e00ff */
[----:B------:R-:W-:Y:S01]  /*4b40*/  LOP3.LUT R38, R51, 0xffff0000, RZ, 0xc0, !PT ;  /* 0xffff000033267812 */ /* 0x000fe200078ec0ff */
[----:B------:R-:W-:Y:S01]  /*4b50*/  IMAD.U32 R130, R129, 0x10000, RZ ;  /* 0x0001000081827824 */ /* 0x000fe200078e00ff */
[----:B------:R-:W-:Y:S02]  /*4b60*/  LOP3.LUT R51, R55, 0xffff0000, RZ, 0xc0, !PT ;  /* 0xffff000037337812 */ /* 0x000fe400078ec0ff */
[----:B------:R-:W-:Y:S01]  /*4b70*/  SHF.R.U32.HI R115, RZ, 0x10, R35 ;  /* 0x00000010ff737819 */ /* 0x000fe20000011623 */
[----:B------:R-:W-:Y:S01]  /*4b80*/  FMUL.FTZ R132, R128, R130 ;  /* 0x0000008280847220 */ /* 0x000fe20000410000 */
[----:B------:R-:W-:Y:S01]  /*4b90*/  PRMT R55, R123, 0x5432, R36 ;  /* 0x000054327b377816 */ /* 0x000fe20000000024 */
[----:B------:R-:W-:Y:S01]  /*4ba0*/  IMAD.U32 R36, R113, 0x10000, RZ ;  /* 0x0001000071247824 */ /* 0x000fe200078e00ff */
[----:B------:R-:W-:Y:S01]  /*4bb0*/  SHF.R.U32.HI R116, RZ, 0x10, R39 ;  /* 0x00000010ff747819 */ /* 0x000fe20000011627 */
[----:B------:R-:W-:Y:S01]  /*4bc0*/  IMAD.U32 R39, R50, 0x10000, RZ ;  /* 0x0001000032277824 */ /* 0x000fe200078e00ff */
[----:B------:R-:W-:Y:S01]  /*4bd0*/  PRMT R115, R131, 0x5410, R115 ;  /* 0x0000541083737816 */ /* 0x000fe20000000073 */
[-C--:B------:R-:W-:Y:S01]  /*4be0*/  FMUL.FTZ R131, R128, R36.reuse ;  /* 0x0000002480837220 */ /* 0x080fe20000410000 */
[----:B------:R-:W-:Y:S01]  /*4bf0*/  PRMT R128, R122, 0x5432, R116 ;  /* 0x000054327a807816 */ /* 0x000fe20000000074 */
[----:B------:R-:W-:Y:S01]  /*4c00*/  FFMA.FTZ R36, R117, R36, -R132 ;  /* 0x0000002475247223 */ /* 0x000fe20000010884 */
[----:B------:R-:W-:Y:S01]  /*4c10*/  LOP3.LUT R129, R129, 0xffff0000, RZ, 0xc0, !PT ;  /* 0xffff000081817812 */ /* 0x000fe200078ec0ff */
[----:B------:R-:W-:Y:S01]  /*4c20*/  FFMA.FTZ R117, R117, R130, R131 ;  /* 0x0000008275757223 */ /* 0x000fe20000010083 */
[----:B------:R-:W-:Y:S01]  /*4c30*/  LOP3.LUT R113, R113, 0xffff0000, RZ, 0xc0, !PT ;  /* 0xffff000071717812 */ /* 0x000fe200078ec0ff */
[----:B------:R-:W-:Y:S01]  /*4c40*/  IMAD.U32 R130, R128, 0x10000, RZ ;  /* 0x0001000080827824 */ /* 0x000fe200078e00ff */
[----:B------:R-:W-:Y:S01]  /*4c50*/  PRMT R33, R133, 0x5410, R33 ;  /* 0x0000541085217816 */ /* 0x000fe20000000021 */
[----:B------:R-:W-:-:S02]  /*4c60*/  IMAD.U32 R116, R115, 0x10000, RZ ;  /* 0x0001000073747824 */ /* 0x000fc400078e00ff */
[C---:B------:R-:W-:Y:S01]  /*4c70*/  FMUL.FTZ R131, R118.reuse, R129 ;  /* 0x0000008176837220 */ /* 0x040fe20000410000 */
[-C--:B------:R-:W-:Y:S01]  /*4c80*/  FMUL.FTZ R133, R118, R113.reuse ;  /* 0x0000007176857220 */ /* 0x080fe20000410000 */
[C---:B------:R-:W-:Y:S01]  /*4c90*/  FMUL.FTZ R132, R119.reuse, R130 ;  /* 0x0000008277847220 */ /* 0x040fe20000410000 */
[----:B------:R-:W-:Y:S01]  /*4ca0*/  SHF.R.U64 R114, R34, 0x10, R35 ;  /* 0x0000001022727819 */ /* 0x000fe20000001223 */
[-C--:B------:R-:W-:Y:S01]  /*4cb0*/  FMUL.FTZ R119, R119, R116.reuse ;  /* 0x0000007477777220 */ /* 0x080fe20000410000 */
[----:B------:R-:W-:Y:S01]  /*4cc0*/  LOP3.LUT R118, R128, 0xffff0000, RZ, 0xc0, !PT ;  /* 0xffff000080767812 */ /* 0x000fe200078ec0ff */
[----:B------:R-:W-:Y:S01]  /*4cd0*/  FFMA.FTZ R116, R53, R116, -R132 ;  /* 0x0000007435747223 */ /* 0x000fe20000010884 */
[----:B------:R-:W-:Y:S01]  /*4ce0*/  LOP3.LUT R34, R49, 0xffff0000, RZ, 0xc0, !PT ;  /* 0xffff000031227812 */ /* 0x000fe200078ec0ff */
[----:B------:R-:W-:Y:S01]  /*4cf0*/  FFMA.FTZ R53, R53, R130, R119 ;  /* 0x0000008235357223 */ /* 0x000fe20000010077 */
[----:B------:R-:W-:Y:S01]  /*4d00*/  LOP3.LUT R115, R115, 0xffff0000, RZ, 0xc0, !PT ;  /* 0xffff000073737812 */ /* 0x000fe200078ec0ff */
[----:B------:R-:W-:Y:S01]  /*4d10*/  FMUL.FTZ R119, R51, R118 ;  /* 0x0000007633777220 */ /* 0x000fe20000410000 */
[----:B------:R-:W-:Y:S01]  /*4d20*/  PRMT R32, R121, 0x5432, R32 ;  /* 0x0000543279207816 */ /* 0x000fe20000000020 */
[C---:B------:R-:W-:Y:S01]  /*4d30*/  FFMA.FTZ R113, R34.reuse, R113, -R131 ;  /* 0x0000007122717223 */ /* 0x040fe20000010883 */
[----:B------:R-:W-:Y:S01]  /*4d40*/  FFMA.FTZ R34, R34, R129, R133 ;  /* 0x0000008122227223 */ /* 0x000fe20000010085 */
[----:B------:R-:W-:-:S02]  /*4d50*/  IMAD.U32 R130, R55, 0x10000, RZ ;  /* 0x0001000037827824 */ /* 0x000fc400078e00ff */
[-C--:B------:R-:W-:Y:S01]  /*4d60*/  FMUL.FTZ R129, R51, R115.reuse ;  /* 0x0000007333817220 */ /* 0x080fe20000410000 */
[----:B------:R-:W-:Y:S02]  /*4d70*/  IMAD.U32 R128, R32, 0x10000, RZ ;  /* 0x0001000020807824 */ /* 0x000fe400078e00ff */
[----:B------:R-:W-:Y:S01]  /*4d80*/  FFMA.FTZ R51, R38, R115, -R119 ;  /* 0x0000007326337223 */ /* 0x000fe20000010877 */
[----:B------:R-:W-:Y:S01]  /*4d90*/  LOP3.LUT R115, R55, 0xffff0000, RZ, 0xc0, !PT ;  /* 0xffff000037737812 */ /* 0x000fe200078ec0ff */
[----:B------:R-:W-:Y:S01]  /*4da0*/  IMAD.U32 R35, R48, 0x10000, RZ ;  /* 0x0001000030237824 */ /* 0x000fe200078e00ff */
[----:B------:R-:W-:Y:S01]  /*4db0*/  LOP3.LUT R55, R32, 0xffff0000, RZ, 0xc0, !PT ;  /* 0xffff000020377812 */ /* 0x000fe200078ec0ff */
[C---:B------:R-:W-:Y:S01]  /*4dc0*/  FMUL.FTZ R32, R37.reuse, R130 ;  /* 0x0000008225207220 */ /* 0x040fe20000410000 */
[----:B------:R-:W-:Y:S01]  /*4dd0*/  LOP3.LUT R52, R52, 0xffff0000, RZ, 0xc0, !PT ;  /* 0xffff000034347812 */ /* 0x000fe200078ec0ff */
[-C--:B------:R-:W-:Y:S01]  /*4de0*/  FMUL.FTZ R37, R37, R128.reuse ;  /* 0x0000008025257220 */ /* 0x080fe20000410000 */
[----:B------:R-:W-:Y:S01]  /*4df0*/  PRMT R114, R120, 0x5432, R114 ;  /* 0x0000543278727816 */ /* 0x000fe20000000072 */
[----:B------:R-:W-:Y:S01]  /*4e00*/  FFMA.FTZ R32, R35, R128, -R32 ;  /* 0x0000008023207223 */ /* 0x000fe20000010820 */
[----:B------:R-:W-:Y:S01]  /*4e10*/  LOP3.LUT R48, R48, 0xffff0000, RZ, 0xc0, !PT ;  /* 0xffff000030307812 */ /* 0x000fe200078ec0ff */
[----:B------:R-:W-:-:S02]  /*4e20*/  IMAD.U32 R49, R54, 0x10000, RZ ;  /* 0x0001000036317824 */ /* 0x000fc400078e00ff */
[----:B------:R-:W-:Y:S01]  /*4e30*/  FFMA.FTZ R38, R38, R118, R129 ;  /* 0x0000007626267223 */ /* 0x000fe20000010081 */
[----:B------:R-:W-:Y:S01]  /*4e40*/  FFMA.FTZ R35, R35, R130, R37 ;  /* 0x0000008223237223 */ /* 0x000fe20000010025 */
[----:B------:R-:W-:Y:S01]  /*4e50*/  LOP3.LUT R54, R54, 0xffff0000, RZ, 0xc0, !PT ;  /* 0xffff000036367812 */ /* 0x000fe200078ec0ff */
[C---:B------:R-:W-:Y:S01]  /*4e60*/  FMUL.FTZ R119, R52.reuse, R115 ;  /* 0x0000007334777220 */ /* 0x040fe20000410000 */
[C---:B------:R-:W-:Y:S01]  /*4e70*/  IMAD.U32 R118, R33.reuse, 0x10000, RZ ;  /* 0x0001000021767824 */ /* 0x040fe200078e00ff */
[----:B------:R-:W-:Y:S01]  /*4e80*/  LOP3.LUT R37, R33, 0xffff0000, RZ, 0xc0, !PT ;  /* 0xffff000021257812 */ /* 0x000fe200078ec0ff */
[-C--:B------:R-:W-:Y:S01]  /*4e90*/  FMUL.FTZ R129, R52, R55.reuse ;  /* 0x0000003734817220 */ /* 0x080fe20000410000 */
[C---:B------:R-:W-:Y:S01]  /*4ea0*/  LOP3.LUT R33, R114.reuse, 0xffff0000, RZ, 0xc0, !PT ;  /* 0xffff000072217812 */ /* 0x040fe200078ec0ff */
[----:B------:R-:W-:Y:S02]  /*4eb0*/  IMAD.U32 R52, R114, 0x10000, RZ ;  /* 0x0001000072347824 */ /* 0x000fe400078e00ff */
[----:B------:R-:W-:Y:S01]  /*4ec0*/  FFMA.FTZ R119, R48, R55, -R119 ;  /* 0x0000003730777223 */ /* 0x000fe20000010877 */
[----:B------:R-:W-:Y:S01]  /*4ed0*/  LOP3.LUT R50, R50, 0xffff0000, RZ, 0xc0, !PT ;  /* 0xffff000032327812 */ /* 0x000fe200078ec0ff */
[C---:B------:R-:W-:Y:S01]  /*4ee0*/  FMUL.FTZ R114, R49.reuse, R118 ;  /* 0x0000007631727220 */ /* 0x040fe20000410000 */
[C---:B------:R-:W-:Y:S01]  /*4ef0*/  FMUL.FTZ R55, R54.reuse, R37 ;  /* 0x0000002536377220 */ /* 0x040fe20000410000 */
[-C--:B------:R-:W-:Y:S01]  /*4f00*/  FMUL.FTZ R49, R49, R52.reuse ;  /* 0x0000003431317220 */ /* 0x080fe20000410000 */
        /* <DEDUP_REMOVED lines=17> */
[----:B------:R-:W-:-:S07]  /*5020*/  IMAD.MOV.U32 R55, RZ, RZ, R38 ;  /* 0x000000ffff377224 */ /* 0x000fce00078e0026 */
.L_x_11732:
[----:B------:R-:W-:Y:S05]  /*5030*/  BSYNC B2 ;  /* 0x0000000000027941 */ /* 0x000fea0003800000 */
.L_x_11731:
        /* <DEDUP_REMOVED lines=12> */
.L_x_11730:
[----:B------:R-:W-:Y:S05]  /*5100*/  BSYNC B1 ;  /* 0x0000000000017941 */ /* 0x000fea0003800000 */
.L_x_11729:
        /* <DEDUP_REMOVED lines=18> */
[----:B------:R-:W-:-:S05]  /*5230*/  LOP3.LUT R32, R32, R34, RZ, 0x3c, !PT ;  /* 0x0000002220207212 */ /* 0x000fca00078e3cff */
[----:B------:R-:W-:Y:S02]  /*5240*/  IMAD.IADD R33, R221, 0x1, R32 ;  /* 0x00000001dd217824 */ /* 0x000fe400078e0220 */
[C---:B------:R-:W-:Y:S02]  /*5250*/  IMAD R32, R22.reuse, 0x1800, R87 ;  /* 0x0000180016207824 */ /* 0x040fe400078e0257 */
[----:B------:R-:W-:Y:S02]  /*5260*/  IMAD R34, R22, 0x1800, R33 ;  /* 0x0000180016227824 */ /* 0x000fe400078e0221 */
[--C-:B------:R-:W-:Y:S02]  /*5270*/  IMAD R32, R32, 0x2, R19.reuse ;  /* 0x0000000220207824 */ /* 0x100fe400078e0213 */
[----:B------:R-:W-:-:S04]  /*5280*/  IMAD R36, R34, 0x2, R19 ;  /* 0x0000000222247824 */ /* 0x000fc800078e0213 */
[----:B------:R-:W1:Y:S04]  /*5290*/  LDS.128 R32, [R32+0x1c400] ;  /* 0x01c4000020207984 */ /* 0x000e680000000c00 */
[----:B------:R-:W2:Y:S01]  /*52a0*/  LDS.128 R36, [R36+0x1c400] ;  /* 0x01c4000024247984 */ /* 0x000ea20000000c00 */
[----:B------:R-:W-:Y:S05]  /*52b0*/  @P4 BRA `(.L_x_11734) ;  /* 0x00000004006c4947 */ /* 0x000fea0003800000 */
[----:B------:R-:W-:Y:S01]  /*52c0*/  SHF.R.U32.HI R53, RZ, 0x10, R45 ;  /* 0x00000010ff357819 */ /* 0x000fe2000001162d */
[----:B--2---:R-:W-:Y:S01]  /*52d0*/  IMAD.U32 R52, R39, 0x10000, RZ ;  /* 0x0001000027347824 */ /* 0x004fe200078e00ff */
[----:B------:R-:W-:Y:S02]  /*52e0*/  SHF.R.U32.HI R105, RZ, 0x10, R41 ;  /* 0x00000010ff697819 */ /* 0x000fe40000011629 */
[----:B------:R-:W-:Y:S02]  /*52f0*/  PRMT R124, R124, 0x5410, R53 ;  /* 0x000054107c7c7816 */ /* 0x000fe40000000035 */
[----:B------:R-:W-:Y:S02]  /*5300*/  PRMT R126, R126, 0x5410, R105 ;  /* 0x000054107e7e7816 */ /* 0x000fe40000000069 */
[--C-:B------:R-:W-:Y:S01]  /*5310*/  SHF.R.U64 R104, R42, 0x10, R43.reuse ;  /* 0x000000102a687819 */ /* 0x100fe2000000122b */
[----:B------:R-:W-:Y:S01]  /*5320*/  IMAD.U32 R53, R124, 0x10000, RZ ;  /* 0x000100007c357824 */ /* 0x000fe200078e00ff */
[----:B------:R-:W-:Y:S01]  /*5330*/  SHF.R.U32.HI R102, RZ, 0x10, R43 ;  /* 0x00000010ff667819 */ /* 0x000fe2000001162b */
[----:B-1----:R-:W-:Y:S01]  /*5340*/  IMAD.U32 R42, R33, 0x10000, RZ ;  /* 0x00010000212a7824 */ /* 0x002fe200078e00ff */
[----:B------:R-:W-:Y:S01]  /*5350*/  SHF.R.U64 R54, R44, 0x10, R45 ;  /* 0x000000102c367819 */ /* 0x000fe2000000122d */
[----:B------:R-:W-:Y:S01]  /*5360*/  IMAD.U32 R44, R37, 0x10000, RZ ;  /* 0x00010000252c7824 */ /* 0x000fe200078e00ff */
[--C-:B------:R-:W-:Y:S01]  /*5370*/  SHF.R.U64 R55, R46, 0x10, R47.reuse ;  /* 0x000000102e377819 */ /* 0x100fe2000000122f */
[----:B------:R-:W-:Y:S01]  /*5380*/  IMAD.U32 R46, R35, 0x10000, RZ ;  /* 0x00010000232e7824 */ /* 0x000fe200078e00ff */
[----:B------:R-:W-:-:S02]  /*5390*/  SHF.R.U32.HI R103, RZ, 0x10, R47 ;  /* 0x00000010ff677819 */ /* 0x000fc4000001162f */
[----:B------:R-:W-:Y:S01]  /*53a0*/  LOP3.LUT R43, R39, 0xffff0000, RZ, 0xc0, !PT ;  /* 0xffff0000272b7812 */ /* 0x000fe200078ec0ff */
        /* <DEDUP_REMOVED lines=15> */
[----:B------:R-:W-:Y:S01]  /*54a0*/  PRMT R123, R123, 0x5410, R54 ;  /* 0x000054107b7b7816 */ /* 0x000fe20000000036 */
[C---:B------:R-:W-:Y:S01]  /*54b0*/  FMUL.FTZ R54, R47.reuse, R124 ;  /* 0x0000007c2f367220 */ /* 0x040fe20000410000 */
[----:B------:R-:W-:Y:S01]  /*54c0*/  SHF.R.U64 R108, R40, 0x10, R41 ;  /* 0x00000010286c7819 */ /* 0x000fe20000001229 */
[-C--:B------:R-:W-:Y:S01]  /*54d0*/  FMUL.FTZ R102, R47, R44.reuse ;  /* 0x0000002c2f667220 */ /* 0x080fe20000410000 */
[C---:B------:R-:W-:Y:S01]  /*54e0*/  FMUL.FTZ R103, R52.reuse, R55 ;  /* 0x0000003734677220 */ /* 0x040fe20000410000 */
[----:B------:R-:W-:Y:S01]  /*54f0*/  FFMA.FTZ R44, R45, R44, -R54 ;  /* 0x0000002c2d2c7223 */ /* 0x000fe20000010836 */
[-C--:B------:R-:W-:Y:S01]  /*5500*/  FMUL.FTZ R54, R52, R53.reuse ;  /* 0x0000003534367220 */ /* 0x080fe20000410000 */
[----:B------:R-:W-:Y:S01]  /*5510*/  PRMT R127, R127, 0x5410, R108 ;  /* 0x000054107f7f7816 */ /* 0x000fe2000000006c */
[----:B------:R-:W-:Y:S01]  /*5520*/  FFMA.FTZ R103, R46, R53, -R103 ;  /* 0x000000352e677223 */ /* 0x000fe20000010867 */
[----:B------:R-:W-:Y:S01]  /*5530*/  LOP3.LUT R120, R120, 0xffff0000, RZ, 0xc0, !PT ;  /* 0xffff000078787812 */ /* 0x000fe200078ec0ff */
[----:B------:R-:W-:Y:S01]  /*5540*/  FFMA.FTZ R54, R46, R55, R54 ;  /* 0x000000372e367223 */ /* 0x000fe20000010036 */
[----:B------:R-:W-:Y:S01]  /*5550*/  LOP3.LUT R52, R121, 0xffff0000, RZ, 0xc0, !PT ;  /* 0xffff000079347812 */ /* 0x000fe200078ec0ff */
[----:B------:R-:W-:Y:S01]  /*5560*/  FFMA.FTZ R47, R45, R124, R102 ;  /* 0x0000007c2d2f7223 */ /* 0x000fe20000010066 */
[----:B------:R-:W-:Y:S01]  /*5570*/  IMAD.U32 R46, R123, 0x10000, RZ ;  /* 0x000100007b2e7824 */ /* 0x000fe200078e00ff */
[----:B------:R-:W-:Y:S01]  /*5580*/  PRMT R125, R125, 0x5410, R104 ;  /* 0x000054107d7d7816 */ /* 0x000fe20000000068 */
[----:B------:R-:W-:-:S02]  /*5590*/  IMAD.U32 R45, R127, 0x10000, RZ ;  /* 0x000100007f2d7824 */ /* 0x000fc400078e00ff */
[C---:B------:R-:W-:Y:S01]  /*55a0*/  FMUL.FTZ R102, R43.reuse, R120 ;  /* 0x000000782b667220 */ /* 0x040fe20000410000 */
[----:B------:R-:W-:Y:S01]  /*55b0*/  FMUL.FTZ R104, R43, R52 ;  /* 0x000000342b687220 */ /* 0x000fe20000410000 */
[----:B------:R-:W-:Y:S01]  /*55c0*/  IMAD.U32 R40, R32, 0x10000, RZ ;  /* 0x0001000020287824 */ /* 0x000fe200078e00ff */
[----:B------:R-:W-:Y:S01]  /*55d0*/  LOP3.LUT R41, R35, 0xffff0000, RZ, 0xc0, !PT ;  /* 0xffff000023297812 */ /* 0x000fe200078ec0ff */
[C---:B------:R-:W-:Y:S01]  /*55e0*/  FMUL.FTZ R43, R37.reuse, R46 ;  /* 0x0000002e252b7220 */ /* 0x040fe20000410000 */
[----:B------:R-:W-:Y:S01]  /*55f0*/  LOP3.LUT R36, R36, 0xffff0000, RZ, 0xc0, !PT ;  /* 0xffff000024247812 */ /* 0x000fe200078ec0ff */
[-C--:B------:R-:W-:Y:S01]  /*5600*/  FMUL.FTZ R37, R37, R45.reuse ;  /* 0x0000002d25257220 */ /* 0x080fe20000410000 */
[----:B------:R-:W-:Y:S01]  /*5610*/  LOP3.LUT R123, R123, 0xffff0000, RZ, 0xc0, !PT ;  /* 0xffff00007b7b7812 */ /* 0x000fe200078ec0ff */
[----:B------:R-:W-:Y:S01]  /*5620*/  FFMA.FTZ R43, R40, R45, -R43 ;  /* 0x0000002d282b7223 */ /* 0x000fe2000001082b */
[----:B------:R-:W-:Y:S01]  /*5630*/  LOP3.LUT R127, R127, 0xffff0000, RZ, 0xc0, !PT ;  /* 0xffff00007f7f7812 */ /* 0x000fe200078ec0ff */
[C---:B------:R-:W-:Y:S01]  /*5640*/  IMAD.U32 R33, R34.reuse, 0x10000, RZ ;  /* 0x0001000022217824 */ /* 0x040fe200078e00ff */
[----:B------:R-:W-:Y:S01]  /*5650*/  LOP3.LUT R35, R34, 0xffff0000, RZ, 0xc0, !PT ;  /* 0xffff000022237812 */ /* 0x000fe200078ec0ff */
[C---:B------:R-:W-:Y:S01]  /*5660*/  FFMA.FTZ R102, R41.reuse, R52, -R102 ;  /* 0x0000003429667223 */ /* 0x040fe20000010866 */
[----:B------:R-:W-:Y:S01]  /*5670*/  FFMA.FTZ R53, R41, R120, R104 ;  /* 0x0000007829357223 */ /* 0x000fe20000010068 */
[----:B------:R-:W-:Y:S01]  /*5680*/  FFMA.FTZ R40, R40, R46, R37 ;  /* 0x0000002e28287223 */ /* 0x000fe20000010025 */
[----:B------:R-:W-:Y:S01]  /*5690*/  LOP3.LUT R32, R32, 0xffff0000, RZ, 0xc0, !PT ;  /* 0xffff000020207812 */ /* 0x000fe200078ec0ff */
[----:B------:R-:W-:-:S02]  /*56a0*/  IMAD.U32 R34, R38, 0x10000, RZ ;  /* 0x0001000026227824 */ /* 0x000fc400078e00ff */
[C---:B------:R-:W-:Y:S01]  /*56b0*/  FMUL.FTZ R41, R36.reuse, R123 ;  /* 0x0000007b24297220 */ /* 0x040fe20000410000 */
[-C--:B------:R-:W-:Y:S01]  /*56c0*/  FMUL.FTZ R45, R36, R127.reuse ;  /* 0x0000007f242d7220 */ /* 0x080fe20000410000 */
[----:B------:R-:W-:Y:S01]  /*56d0*/  IMAD.U32 R37, R122, 0x10000, RZ ;  /* 0x000100007a257824 */ /* 0x000fe200078e00ff */
[----:B------:R-:W-:Y:S01]  /*56e0*/  LOP3.LUT R38, R38, 0xffff0000, RZ, 0xc0, !PT ;  /* 0xffff000026267812 */ /* 0x000fe200078ec0ff */
[C---:B------:R-:W-:Y:S01]  /*56f0*/  IMAD.U32 R36, R125.reuse, 0x10000, RZ ;  /* 0x000100007d247824 */ /* 0x040fe200078e00ff */
[----:B------:R-:W-:Y:S01]  /*5700*/  LOP3.LUT R122, R122, 0xffff0000, RZ, 0xc0, !PT ;  /* 0xffff00007a7a7812 */ /* 0x000fe200078ec0ff */
[C---:B------:R-:W-:Y:S01]  /*5710*/  FFMA.FTZ R46, R32.reuse, R127, -R41 ;  /* 0x0000007f202e7223 */ /* 0x040fe20000010829 */
[----:B------:R-:W-:Y:S01]  /*5720*/  LOP3.LUT R125, R125, 0xffff0000, RZ, 0xc0, !PT ;  /* 0xffff00007d7d7812 */ /* 0x000fe200078ec0ff */
[----:B------:R-:W-:Y:S01]  /*5730*/  FFMA.FTZ R45, R32, R123, R45 ;  /* 0x0000007b202d7223 */ /* 0x000fe2000001002d */
[----:B------:R-:W-:Y:S01]  /*5740*/  FMUL.FTZ R32, R34, R37 ;  /* 0x0000002522207220 */ /* 0x000fe20000410000 */
[----:B------:R-:W-:Y:S01]  /*5750*/  FMUL.FTZ R52, R38, R122 ;  /* 0x0000007a26347220 */ /* 0x000fe20000410000 */
[-C--:B------:R-:W-:Y:S01]  /*5760*/  FMUL.FTZ R34, R34, R36.reuse ;  /* 0x0000002422227220 */ /* 0x080fe20000410000 */
[-C--:B------:R-:W-:Y:S01]  /*5770*/  FMUL.FTZ R41, R38, R125.reuse ;  /* 0x0000007d26297220 */ /* 0x080fe20000410000 */
[----:B------:R-:W-:Y:S01]  /*5780*/  FFMA.FTZ R32, R33, R36, -R32 ;  /* 0x0000002421207223 */ /* 0x000fe20000010820 */
[----:B------:R-:W-:Y:S01]  /*5790*/  FFMA.FTZ R125, R35, R125, -R52 ;  /* 0x0000007d237d7223 */ /* 0x000fe20000010834 */
        /* <DEDUP_REMOVED lines=13> */
.L_x_11734:
[----:B------:R-:W-:Y:S05]  /*5870*/  BSYNC B1 ;  /* 0x0000000000017941 */ /* 0x000fea0003800000 */
.L_x_11733:
[----:B-1----:R4:W-:Y:S01]  /*5880*/  STG.E.128 desc[UR38][R48.64], R32 ;  /* 0x0000002030007986 */ /* 0x0029e2000c101d26 */
[----:B------:R-:W-:-:S13]  /*5890*/  ISETP.GE.AND P4, PT, R51, R107, PT ;  /* 0x0000006b3300720c */ /* 0x000fda0003f86270 */
[----:B------:R-:W-:Y:S05]  /*58a0*/  @P4 BRA `(.L_x_11719) ;  /* 0x0000000000844947 */ /* 0x000fea0003800000 */
[--C-:B----4-:R-:W-:Y:S02]  /*58b0*/  SHF.R.S32.HI R32, RZ, 0x1f, R51.reuse ;  /* 0x0000001fff207819 */ /* 0x110fe40000011433 */
[----:B------:R-:W-:-:S04]  /*58c0*/  IADD3 R51, P4, P5, R4, R100, R51 ;  /* 0x0000006404337210 */ /* 0x000fc80007d9e033 */
[----:B------:R-:W-:Y:S02]  /*58d0*/  IADD3.X R50, R3, R50, R32, P4, P5 ;  /* 0x0000003203327210 */ /* 0x000fe400027ea420 */
[----:B------:R-:W-:-:S04]  /*58e0*/  LEA R98, P4, R51, R98, 0x1 ;  /* 0x0000006233627211 */ /* 0x000fc800078808ff */
[----:B------:R-:W-:-:S05]  /*58f0*/  LEA.HI.X R99, R51, R99, R50, 0x1, P4 ;  /* 0x0000006333637211 */ /* 0x000fca00020f0c32 */
[----:B--2---:R1:W-:Y:S01]  /*5900*/  STG.E.128 desc[UR38][R98.64], R36 ;  /* 0x0000002462007986 */ /* 0x0043e2000c101d26 */
[----:B------:R-:W-:Y:S05]  /*5910*/  BRA `(.L_x_11719) ;  /* 0x0000000000687947 */ /* 0x000fea0003800000 */
.L_x_11702:
[----:B------:R-:W-:-:S06]  /*5920*/  UISETP.NE.AND UP0, UPT, UR37, 0x3, UPT ;  /* 0x000000032500788c */ /* 0x000fcc000bf05270 */
[----:B------:R-:W-:-:S13]  /*5930*/  PLOP3.LUT P3, PT, PT, PT, UP0, 0x80, 0x0 ;  /* 0x000000000000781c */ /* 0x000fda0003f6f008 */
[----:B------:R-:W-:Y:S05]  /*5940*/  @!P3 BRA `(.L_x_11735) ;  /* 0x000000000004b947 */ /* 0x000fea0003800000 */
[----:B------:R-:W-:Y:S01]  /*5950*/  BPT.TRAP 0x1 ;  /* 0x000000040000795c */ /* 0x000fe20000300000 */
.L_x_11735:
[----:B------:R-:W-:Y:S01]  /*5960*/  IMAD R95, R22, 0x8, R19 ;  /* 0x00000008165f7824 */ /* 0x000fe200078e0213 */
[----:B------:R-:W-:Y:S01]  /*5970*/  SHF.L.U32 R106, R206, 0x1f, RZ ;  /* 0x0000001fce6a7819 */ /* 0x000fe200000006ff */
[----:B------:R-:W-:Y:S01]  /*5980*/  IMAD R97, R27, -0x60, R24 ;  /* 0xffffffa01b617824 */ /* 0x000fe200078e0218 */
[----:B------:R-:W-:Y:S02]  /*5990*/  BSSY B1, `(.L_x_11736) ;  /* 0x0000004000017945 */ /* 0x000fe40003800000 */
[----:B------:R-:W0:Y:S02]  /*59a0*/  SYNCS.PHASECHK.TRANS64.TRYWAIT P4, [R95+URZ+0x22890], R106 ;  /* 0x0228906a5f0075a7 */ /* 0x000e24000808017f */
[----:B------:R-:W-:Y:S01]  /*59b0*/  VIMNMX R97, R97, 0x60, PT ;  /* 0x0000006061617848 */ /* 0x000fe20003fe0100 */
[----:B0-----:R-:W-:Y:S06]  /*59c0*/  @!P4 BRA `(.L_x_11737) ;  /* 0x000001f80014c947 */ /* 0x001fec0003800000 */
.L_x_12084:
[----:B------:R-:W-:Y:S05]  /*59d0*/  BSYNC B1 ;  /* 0x0000000000017941 */ /* 0x000fea0003800000 */
.L_x_11736:
[-C--:B------:R-:W-:Y:S01]  /*59e0*/  ISETP.GE.AND P5, PT, R23, R97.reuse, PT ;  /* 0x000000611700720c */ /* 0x080fe20003fa6270 */
[----:B------:R-:W-:Y:S01]  /*59f0*/  BSSY B1, `(.L_x_11738) ;  /* 0x0000007000017945 */ /* 0x000fe20003800000 */
[----:B------:R-:W-:-:S11]  /*5a00*/  ISETP.GE.AND P4, PT, R231, R97, PT ;  /* 0x00000061e700720c */ /* 0x000fd60003f86270 */
[----:B------:R-:W-:Y:S05]  /*5a10*/  @P5 BRA `(.L_x_11739) ;  /* 0x0000000000105947 */ /* 0x000fea0003800000 */
[----:B------:R-:W1:Y:S04]  /*5a20*/  @!P1 LDS.128 R32, [R104] ;  /* 0x0000000068209984 */ /* 0x000e680000000c00 */
[----:B------:R-:W2:Y:S04]  /*5a30*/  @!P2 LDS.128 R36, [R103] ;  /* 0x000000006724a984 */ /* 0x000ea80000000c00 */
[----:B-1----:R1:W-:Y:S04]  /*5a40*/  @!P1 STG.E.128 desc[UR38][R42.64], R32 ;  /* 0x000000202a009986 */ /* 0x0023e8000c101d26 */
[----:B--2---:R1:W-:Y:S02]  /*5a50*/  @!P2 STG.E.128 desc[UR38][R42.64+0x40], R36 ;  /* 0x000040242a00a986 */ /* 0x0043e4000c101d26 */
.L_x_11739:
[----:B------:R-:W-:Y:S05]  /*5a60*/  BSYNC B1 ;  /* 0x0000000000017941 */ /* 0x000fea0003800000 */
.L_x_11738:
[----:B------:R-:W-:Y:S05]  /*5a70*/  @P4 BRA `(.L_x_11719) ;  /* 0x0000000000104947 */ /* 0x000fea0003800000 */
[----:B-1----:R-:W1:Y:S04]  /*5a80*/  @!P1 LDS.128 R32, [R104+0x2000] ;  /* 0x0020000068209984 */ /* 0x002e680000000c00 */
[----:B------:R-:W2:Y:S04]  /*5a90*/  @!P2 LDS.128 R36, [R103+0x2000] ;  /* 0x002000006724a984 */ /* 0x000ea80000000c00 */
[----:B-1----:R3:W-:Y:S04]  /*5aa0*/  @!P1 STG.E.128 desc[UR38][R40.64], R32 ;  /* 0x0000002028009986 */ /* 0x0027e8000c101d26 */
[----:B--2---:R3:W-:Y:S02]  /*5ab0*/  @!P2 STG.E.128 desc[UR38][R40.64+0x40], R36 ;  /* 0x000040242800a986 */ /* 0x0047e4000c101d26 */
.L_x_11719:
[----:B------:R-:W-:Y:S05]  /*5ac0*/  BSYNC B0 ;  /* 0x0000000000007941 */ /* 0x000fea0003800000 */
.L_x_11701:
        /* <DEDUP_REMOVED lines=17> */
.L_x_11741:
[----:B------:R-:W-:Y:S05]  /*5be0*/  BSYNC B0 ;  /* 0x0000000000007941 */ /* 0x000fea0003800000 */
.L_x_11740:
[----:B------:R-:W2:Y:S01]  /*5bf0*/  SYNCS.PHASECHK.TRANS64.TRYWAIT P3, [R95+URZ+0x228b0], R106 ;  /* 0x0228b06a5f0075a7 */ /* 0x000ea2000806017f */
[----:B------:R-:W-:Y:S01]  /*5c00*/  ULDC UR41, c[0x0][0x320] ;  /* 0x0000c80000297ab9 */ /* 0x000fe20000000800 */
[----:B------:R-:W-:Y:S01]  /*5c10*/  ULDC.64 UR46, c[0x0][0x328] ;  /* 0x0000ca00002e7ab9 */ /* 0x000fe20000000a00 */
[----:B------:R-:W-:Y:S01]  /*5c20*/  ULDC.64 UR44, c[0x0][0x318] ;  /* 0x0000c600002c7ab9 */ /* 0x000fe20000000a00 */
[----:B------:R-:W-:Y:S01]  /*5c30*/  BSSY B0, `(.L_x_11742) ;  /* 0x0000003000007945 */ /* 0x000fe20003800000 */
[----:B------:R-:W-:-:S03]  /*5c40*/  IMAD R41, R22, 0x6000, R89 ;  /* 0x0000600016297824 */ /* 0x000fc600078e0259 */
[----:B--2---:R-:W-:Y:S05]  /*5c50*/  @!P3 BRA `(.L_x_11743) ;  /* 0x000001f40084b947 */ /* 0x004fea0003800000 */
.L_x_12085:
[----:B------:R-:W-:Y:S05]  /*5c60*/  BSYNC B0 ;  /* 0x0000000000007941 */ /* 0x000fea0003800000 */
.L_x_11742:
[----:B------:R-:W-:Y:S01]  /*5c70*/  ISETP.GE.AND P3, PT, R23, R97, PT ;  /* 0x000000611700720c */ /* 0x000fe20003f66270 */
[----:B------:R-:W-:Y:S01]  /*5c80*/  IMAD.IADD R40, R88, 0x1, R41 ;  /* 0x0000000158287824 */ /* 0x000fe200078e0229 */
[----:B------:R-:W-:Y:S01]  /*5c90*/  BSSY B0, `(.L_x_11744) ;  /* 0x0000025000007945 */ /* 0x000fe20003800000 */
[----:B------:R-:W-:Y:S02]  /*5ca0*/  IMAD R41, R41, 0x2, R25 ;  /* 0x0000000229297824 */ /* 0x000fe400078e0219 */
[----:B------:R-:W-:-:S04]  /*5cb0*/  IMAD.WIDE R36, R27, 0x60, R58 ;  /* 0x000000601b247825 */ /* 0x000fc800078e023a */
[----:B------:R-:W-:-:S04]  /*5cc0*/  IMAD R40, R40, 0x2, R25 ;  /* 0x0000000228287824 */ /* 0x000fc800078e0219 */
        /* <DEDUP_REMOVED lines=33> */
.L_x_11745:
[----:B------:R-:W-:Y:S05]  /*5ee0*/  BSYNC B0 ;  /* 0x0000000000007941 */ /* 0x000fea0003800000 */
.L_x_11744:
        /* <DEDUP_REMOVED lines=37> */
.L_x_11747:
[----:B------:R-:W-:Y:S05]  /*6140*/  BSYNC B0 ;  /* 0x0000000000007941 */ /* 0x000fea0003800000 */
.L_x_11746:
        /* <DEDUP_REMOVED lines=12> */
[----:B---34-:R-:W-:Y:S02]  /*6210*/  SEL R33, RZ, 0x1, P3 ;  /* 0x00000001ff217807 */ /* 0x018fe40001800000 */
[----:B------:R-:W-:Y:S02]  /*6220*/  SEL R22, R22, RZ, P3 ;  /* 0x000000ff16167207 */ /* 0x000fe40001800000 */
[----:B------:R-:W-:Y:S01]  /*6230*/  LOP3.LUT R206, R206, R33, RZ, 0x3c, !PT ;  /* 0x00000021cece7212 */ /* 0x000fe200078e3cff */
[----:B------:R1:W-:Y:S01]  /*6240*/  @!P4 SYNCS.ARRIVE.TRANS64.RED.A1T0 RZ, [R95+URZ], RZ ;  /* 0x000000ff5fffc9a7 */ /* 0x0003e2000810043f */
[----:B------:R-:W-:Y:S05]  /*6250*/  @P5 BRA `(.L_x_11748) ;  /* 0xffffffc800bc5947 */ /* 0x000fea000383ffff */
[----:B-1----:R-:W0:Y:S01]  /*6260*/  S2R R32, SR_TID.X ;  /* 0x0000000000207919 */ /* 0x002e220000002100 */
[----:B------:R-:W-:Y:S02]  /*6270*/  PLOP3.LUT P0, PT, PT, PT, PT, 0x8, 0x0 ;  /* 0x000000000000781c */ /* 0x000fe40003f0e170 */
[----:B0-----:R-:W-:-:S04]  /*6280*/  SHF.R.U32.HI R32, RZ, 0x7, R32 ;  /* 0x00000007ff207819 */ /* 0x001fc80000011620 */
[----:B------:R-:W-:-:S13]  /*6290*/  ISETP.NE.AND P5, PT, R32, 0x1, PT ;  /* 0x000000012000780c */ /* 0x000fda0003fa5270 */
[----:B------:R-:W-:Y:S06]  /*62a0*/  @!P5 BAR.ARV 0x9, 0x100 ;  /* 0x024400000000db1d */ /* 0x000fec0000002000 */
.L_x_11696:
[----:B------:R-:W0:Y:S01]  /*62b0*/  LDC R0, c[0x0][0x448] ;  /* 0x00011200ff007b82 */ /* 0x000e220000000800 */
[----:B------:R-:W-:-:S07]  /*62c0*/  IADD3 R7, R204, 0x1, -R203 ;  /* 0x00000001cc077810 */ /* 0x000fce0007ffe8cb */
        /* <DEDUP_REMOVED lines=8> */
[----:B------:R-:W-:Y:S01]  /*6350*/  IMAD.IADD R3, R7, 0x1, R0 ;  /* 0x0000000107037824 */ /* 0x000fe200078e0200 */
[----:B------:R-:W-:Y:S06]  /*6360*/  @P0 BRA `(.L_x_11749) ;  /* 0x00000000000c0947 */ /* 0x000fec0003800000 */
[----:B------:R-:W0:Y:S01]  /*6370*/  FENCE.VIEW.ASYNC.G ;  /* 0x00000000000073c6 */ /* 0x000e220000000100 */
[----:B------:R-:W-:Y:S05]  /*6380*/  WARPSYNC.ALL ;  /* 0x0000000000007948 */ /* 0x000fea0003800000 */
[----:B0-----:R-:W-:Y:S06]  /*6390*/  BAR.ARV 0xc, 0x180 ;  /* 0x0306000000007b1d */ /* 0x001fec0000002000 */
.L_x_11749:
        /* <DEDUP_REMOVED lines=13> */
.L_x_11752:
[----:B------:R-:W-:-:S13]  /*6470*/  ISETP.NE.AND P0, PT, R5, 0x1, PT ;  /* 0x000000010500780c */ /* 0x000fda0003f05270 */
[----:B------:R-:W0:Y:S02]  /*6480*/  @P0 LDC.64 R6, c[0x0][0x9e8] ;  /* 0x00027a00ff060b82 */ /* 0x000e240000000a00 */
[----:B0-----:R-:W-:-:S05]  /*6490*/  @P0 IMAD.HI.U32 R6, R0, R6, RZ ;  /* 0x0000000600060227 */ /* 0x001fca00078e00ff */
[----:B------:R-:W-:-:S07]  /*64a0*/  @P0 SHF.R.U32.HI R0, RZ, R7, R6 ;  /* 0x00000007ff000219 */ /* 0x000fce0000011606 */
.L_x_11753:
[----:B------:R-:W-:Y:S05]  /*64b0*/  BSYNC B0 ;  /* 0x0000000000007941 */ /* 0x000fea0003800000 */
.L_x_11751:
[----:B------:R-:W-:-:S05]  /*64c0*/  IMAD R3, R0, R5, R5 ;  /* 0x0000000500037224 */ /* 0x000fca00078e0205 */
[----:B------:R-:W-:-:S07]  /*64d0*/  VIMNMX R4, R4, R3, PT ;  /* 0x0000000304047248 */ /* 0x000fce0003fe0100 */
.L_x_11750:
[----:B------:R-:W0:Y:S01]  /*64e0*/  @P1 LDC R0, c[0x0][0x44c] ;  /* 0x00011300ff001b82 */ /* 0x000e220000000800 */
[----:B------:R-:W-:Y:S01]  /*64f0*/  VIADD R4, R4, 0x5f ;  /* 0x0000005f04047836 */ /* 0x000fe20000000000 */
[----:B------:R-:W-:-:S03]  /*6500*/  ULDC UR4, c[0x0][0x9dc] ;  /* 0x0002770000047ab9 */ /* 0x000fc60000000800 */
[----:B------:R-:W-:-:S03]  /*6510*/  IMAD.HI R4, R4, 0x2aaaaaab, RZ ;  /* 0x2aaaaaab04047827 */ /* 0x000fc600078e02ff */
[----:B------:R-:W1:Y:S02]  /*6520*/  @P1 LDC R7, c[0x0][0x450] ;  /* 0x00011400ff071b82 */ /* 0x000e640000000800 */
[----:B------:R-:W-:-:S04]  /*6530*/  SHF.R.U32.HI R3, RZ, 0x1f, R4 ;  /* 0x0000001fff037819 */ /* 0x000fc80000011604 */
[----:B------:R-:W-:-:S04]  /*6540*/  LEA.HI.SX32 R4, R4, R3, 0x1c ;  /* 0x0000000304047211 */ /* 0x000fc800078fe2ff */
[----:B------:R-:W-:Y:S01]  /*6550*/  VIMNMX R29, R29, R4, PT ;  /* 0x000000041d1d7248 */ /* 0x000fe20003fe0100 */
[----:B0-----:R-:W-:-:S04]  /*6560*/  @P1 IMAD.HI.U32 R6, R209, R0, RZ ;  /* 0x00000000d1061227 */ /* 0x001fc800078e00ff */
[----:B------:R-:W-:Y:S01]  /*6570*/  IMAD.MOV.U32 R0, RZ, RZ, R209 ;  /* 0x000000ffff007224 */ /* 0x000fe200078e00d1 */
        /* <DEDUP_REMOVED lines=14> */
.L_x_11756:
[----:B------:R-:W-:-:S13]  /*6660*/  ISETP.NE.AND P0, PT, R5, 0x1, PT ;  /* 0x000000010500780c */ /* 0x000fda0003f05270 */
[----:B------:R-:W0:Y:S02]  /*6670*/  @P0 LDC.64 R6, c[0x0][0x9e8] ;  /* 0x00027a00ff060b82 */ /* 0x000e240000000a00 */
[----:B0-----:R-:W-:-:S05]  /*6680*/  @P0 IMAD.HI.U32 R4, R0, R6, RZ ;  /* 0x0000000600040227 */ /* 0x001fca00078e00ff */
[----:B------:R-:W-:-:S07]  /*6690*/  @P0 SHF.R.U32.HI R0, RZ, R7, R4 ;  /* 0x00000007ff000219 */ /* 0x000fce0000011604 */
.L_x_11757:
[----:B------:R-:W-:Y:S05]  /*66a0*/  BSYNC B0 ;  /* 0x0000000000007941 */ /* 0x000fea0003800000 */
.L_x_11755:
[----:B------:R-:W-:-:S05]  /*66b0*/  IMAD R0, R0, R5, RZ ;  /* 0x0000000500007224 */ /* 0x000fca00078e02ff */
[----:B------:R-:W-:-:S07]  /*66c0*/  VIMNMX R3, R3, R0, !PT ;  /* 0x0000000003037248 */ /* 0x000fce0007fe0100 */
.L_x_11754:
        /* <DEDUP_REMOVED lines=39> */
.L_x_11759:
[----:B------:R-:W-:Y:S05]  /*6940*/  BSYNC B0 ;  /* 0x0000000000007941 */ /* 0x000fea0003800000 */
.L_x_11758:
        /* <DEDUP_REMOVED lines=79> */
.L_x_12088:
        /* <DEDUP_REMOVED lines=26> */
.L_x_11763:
[----:B------:R-:W-:Y:S05]  /*6fe0*/  BSYNC B6 ;  /* 0x0000000000067941 */ /* 0x000fea0003800000 */
.L_x_11762:
        /* <DEDUP_REMOVED lines=12> */
.L_x_11767:
[----:B--2---:R2:W3:Y:S02]  /*70b0*/  SYNCS.PHASECHK.TRANS64.TRYWAIT P0, [R19+URZ+0x22800], R0 ;  /* 0x02280000130075a7 */ /* 0x0044e4000800017f */
[----:B---3--:R-:W-:Y:S05]  /*70c0*/  @!P0 NANOSLEEP.SYNCS 0x989680 ;  /* 0x009896800000895d */ /* 0x008fea0003900000 */
[----:B------:R-:W3:Y:S02]  /*70d0*/  @!P0 SYNCS.PHASECHK.TRANS64 P0, [R19+URZ+0x22800], R0 ;  /* 0x02280000130085a7 */ /* 0x000ee4000800007f */
[----:B---3--:R-:W-:Y:S05]  /*70e0*/  @!P0 BRA `(.L_x_11767) ;  /* 0xfffffffc00f08947 */ /* 0x008fea000383ffff */
.L_x_11766:
[----:B------:R-:W-:Y:S05]  /*70f0*/  BSYNC B0 ;  /* 0x0000000000007941 */ /* 0x000fea0003800000 */
.L_x_11765:
[----:B------:R-:W-:Y:S05]  /*7100*/  BRA `(.L_x_11768) ;  /* 0x0000002c008c7947 */ /* 0x000fea0003800000 */
.L_x_11764:
[----:B------:R-:W-:Y:S01]  /*7110*/  LOP3.LUT P0, RZ, R24, 0x3ff, RZ, 0xc0, !PT ;  /* 0x000003ff18ff7812 */ /* 0x000fe2000780c0ff */
[----:B------:R-:W-:Y:S01]  /*7120*/  ULDC.64 UR4, c[0x0][0x3f8] ;  /* 0x0000fe0000047ab9 */ /* 0x000fe20000000a00 */
[----:B-----5:R-:W-:Y:S01]  /*7130*/  SHF.R.S32.HI R0, RZ, 0x1f, R152 ;  /* 0x0000001fff007819 */ /* 0x020fe20000011498 */
[----:B------:R-:W-:Y:S01]  /*7140*/  ULDC.64 UR6, c[0x0][0x408] ;  /* 0x0001020000067ab9 */ /* 0x000fe20000000a00 */
[----:B------:R-:W-:Y:S01]  /*7150*/  IMAD.WIDE.U32 R24, R152, UR4, RZ ;  /* 0x0000000498187c25 */ /* 0x000fe2000f8e00ff */
        /* <DEDUP_REMOVED lines=25> */
.L_x_11770:
[----:B------:R-:W-:Y:S05]  /*72f0*/  BSYNC B6 ;  /* 0x0000000000067941 */ /* 0x000fea0003800000 */
.L_x_11769:
[----:B------:R-:W-:Y:S01]  /*7300*/  LEA.HI R31, R31, R26, RZ, 0x2 ;  /* 0x0000001a1f1f7211 */ /* 0x000fe200078f10ff */
[----:B------:R-:W-:Y:S01]  /*7310*/  ULDC.U8 UR4, c[0x0][0x410] ;  /* 0x0001040000047ab9 */ /* 0x000fe20000000000 */
[----:B------:R-:W-:Y:S01]  /*7320*/  BSSY B0, `(.L_x_11771) ;  /* 0x00002b9000007945 */ /* 0x000fe20003800000 */
[----:B------:R-:W-:Y:S01]  /*7330*/  ISETP.NE.AND P0, PT, RZ, UR4, PT ;  /* 0x00000004ff007c0c */ /* 0x000fe2000bf05270 */
[----:B------:R-:W-:Y:S01]  /*7340*/  IMAD.IADD R41, R23, 0x1, R209 ;  /* 0x0000000117297824 */ /* 0x000fe200078e02d1 */
[----:B------:R-:W-:Y:S02]  /*7350*/  SHF.R.S32.HI R0, RZ, 0x1f, R31 ;  /* 0x0000001fff007819 */ /* 0x000fe4000001141f */
[----:B------:R-:W-:Y:S02]  /*7360*/  LOP3.LUT R31, R31, 0xfffffffc, RZ, 0xc0, !PT ;  /* 0xfffffffc1f1f7812 */ /* 0x000fe400078ec0ff */
[----:B------:R-:W-:-:S03]  /*7370*/  LEA.HI R0, R0, R23, RZ, 0x3 ;  /* 0x0000001700007211 */ /* 0x000fc600078f18ff */
[----:B------:R-:W-:Y:S01]  /*7380*/  IMAD.IADD R26, R26, 0x1, -R31 ;  /* 0x000000011a1a7824 */ /* 0x000fe200078e0a1f */
[----:B------:R-:W-:-:S05]  /*7390*/  LOP3.LUT R0, R0, 0xfffffff8, RZ, 0xc0, !PT ;  /* 0xfffffff800007812 */ /* 0x000fca00078ec0ff */
[----:B------:R-:W-:Y:S01]  /*73a0*/  IMAD.IADD R38, R23, 0x1, -R0 ;  /* 0x0000000117267824 */ /* 0x000fe200078e0a00 */
[----:B------:R-:W-:Y:S06]  /*73b0*/  @!P0 BRA `(.L_x_11772) ;  /* 0x0000001400908947 */ /* 0x000fec0003800000 */
[----:B------:R-:W1:Y:S01]  /*73c0*/  LDC R42, c[0x0][0x448] ;  /* 0x00011200ff2a7b82 */ /* 0x000e620000000800 */
        /* <DEDUP_REMOVED lines=8> */
[----:B-1----:R-:W-:-:S13]  /*7450*/  ISETP.NE.AND P0, PT, R42, 0x1, PT ;  /* 0x000000012a00780c */ /* 0x002fda0003f05270 */
[----:B------:R-:W1:Y:S08]  /*7460*/  @P0 LDC R0, c[0x0][0x44c] ;  /* 0x00011300ff000b82 */ /* 0x000e700000000800 */
[----:B------:R-:W2:Y:S01]  /*7470*/  @P0 LDC R5, c[0x0][0x450] ;  /* 0x00011400ff050b82 */ /* 0x000ea20000000800 */
[----:B-1----:R-:W-:-:S05]  /*7480*/  @P0 IMAD.HI.U32 R0, R3, R0, RZ ;  /* 0x0000000003000227 */ /* 0x002fca00078e00ff */
[----:B--2---:R-:W-:-:S04]  /*7490*/  @P0 SHF.R.U32.HI R3, RZ, R5, R0 ;  /* 0x00000005ff030219 */ /* 0x004fc80000011600 */
        /* <DEDUP_REMOVED lines=17> */
[----:B------:R1:W2:Y:S04]  /*75b0*/  SHFL.IDX PT, R3, R7, RZ, 0x1c1f ;  /* 0x001c1fff07037589 */ /* 0x0002a800000e0000 */
[----:B------:R1:W3:Y:S04]  /*75c0*/  SHFL.IDX PT, R0, R6, RZ, 0x1c1f ;  /* 0x001c1fff06007589 */ /* 0x0002e800000e0000 */
[----:B------:R1:W4:Y:S04]  /*75d0*/  SHFL.IDX PT, R5, R10, RZ, 0x1c1f ;  /* 0x001c1fff0a057589 */ /* 0x00032800000e0000 */
[----:B------:R1:W0:Y:S02]  /*75e0*/  SHFL.IDX PT, R14, R4, RZ, 0x1c1f ;  /* 0x001c1fff040e7589 */ /* 0x00022400000e0000 */
.L_x_12094:
        /* <DEDUP_REMOVED lines=9> */
[----:B---3--:R-:W-:Y:S01]  /*7680*/  IMAD.MOV.U32 R8, RZ, RZ, R0 ;  /* 0x000000ffff087224 */ /* 0x008fe200078e0000 */
[----:B------:R-:W-:Y:S01]  /*7690*/  ISETP.GE.AND P3, PT, R207, UR4, PT ;  /* 0x00000004cf007c0c */ /* 0x000fe2000bf66270 */
[----:B--2---:R-:W-:Y:S01]  /*76a0*/  IMAD.MOV.U32 R9, RZ, RZ, R3 ;  /* 0x000000ffff097224 */ /* 0x004fe200078e0003 */
[----:B------:R-:W-:Y:S01]  /*76b0*/  ISETP.GE.AND P2, PT, R200, UR4, PT ;  /* 0x00000004c8007c0c */ /* 0x000fe2000bf46270 */
[----:B----4-:R-:W-:Y:S01]  /*76c0*/  IMAD.MOV.U32 R15, RZ, RZ, R5 ;  /* 0x000000ffff0f7224 */ /* 0x010fe200078e0005 */
[----:B------:R-:W-:-:S09]  /*76d0*/  CS2R R26, SRZ ;  /* 0x00000000001a7805 */ /* 0x000fd2000001ff00 */
[C---:B0-----:R-:W-:Y:S01]  /*76e0*/  @!P3 IMAD.SHL.U32 R13, R207.reuse, 0x2, RZ ;  /* 0x00000002cf0db824 */ /* 0x041fe200078e00ff */
[----:B------:R-:W-:Y:S01]  /*76f0*/  @!P3 SHF.L.U64.HI R20, R207, 0x1, R32 ;  /* 0x00000001cf14b819 */ /* 0x000fe20000010220 */
[----:B------:R-:W-:-:S03]  /*7700*/  @!P2 IMAD.WIDE R30, R200, 0x2, R8 ;  /* 0x00000002c81ea825 */ /* 0x000fc600078e0208 */
[-C--:B------:R-:W-:Y:S02]  /*7710*/  @!P3 IADD3 R8, P0, R0, R13.reuse, RZ ;  /* 0x0000000d0008b210 */ /* 0x080fe40007f1e0ff */
[----:B------:R-:W-:Y:S02]  /*7720*/  @!P3 IADD3 R12, P1, R14, R13, RZ ;  /* 0x0000000d0e0cb210 */ /* 0x000fe40007f3e0ff */
[----:B------:R-:W-:Y:S02]  /*7730*/  CS2R R28, SRZ ;  /* 0x00000000001c7805 */ /* 0x000fe4000001ff00 */
        /* <DEDUP_REMOVED lines=9> */
.L_x_11775:
[----:B------:R-:W-:Y:S05]  /*77d0*/  BSYNC B1 ;  /* 0x0000000000017941 */ /* 0x000fea0003800000 */
.L_x_11774:
[----:B---3-5:R-:W-:Y:S01]  /*77e0*/  IMAD.MOV.U32 R0, RZ, RZ, R24 ;  /* 0x000000ffff007224 */ /* 0x028fe200078e0018 */
[----:B------:R-:W-:Y:S01]  /*77f0*/  UMOV UR4, 0xffffffff ;  /* 0xffffffff00047882 */ /* 0x000fe20000000000 */
[----:B--2---:R-:W-:Y:S02]  /*7800*/  IMAD.MOV.U32 R3, RZ, RZ, R25 ;  /* 0x000000ffff037224 */ /* 0x004fe400078e0019 */
[----:B----4-:R-:W-:Y:S02]  /*7810*/  IMAD.MOV.U32 R5, RZ, RZ, R26 ;  /* 0x000000ffff057224 */ /* 0x010fe400078e001a */
[----:B0-----:R-:W-:Y:S01]  /*7820*/  IMAD.MOV.U32 R8, RZ, RZ, R27 ;  /* 0x000000ffff087224 */ /* 0x001fe200078e001b */
        /* <DEDUP_REMOVED lines=11> */
[----:B------:R0:W2:Y:S04]  /*78e0*/  SHFL.IDX PT, R3, R7, 0x1, 0x1c1f ;  /* 0x003c1f0007037f89 */ /* 0x0000a800000e0000 */
[----:B------:R0:W3:Y:S04]  /*78f0*/  SHFL.IDX PT, R0, R6, 0x1, 0x1c1f ;  /* 0x003c1f0006007f89 */ /* 0x0000e800000e0000 */
[----:B------:R0:W4:Y:S04]  /*7900*/  SHFL.IDX PT, R5, R10, 0x1, 0x1c1f ;  /* 0x003c1f000a057f89 */ /* 0x00012800000e0000 */
[----:B-1----:R-:W1:Y:S02]  /*7910*/  SHFL.IDX PT, R4, R4, 0x1, 0x1c1f ;  /* 0x003c1f0004047f89 */ /* 0x002e6400000e0000 */
.L_x_12100:
[----:B------:R-:W-:Y:S01]  /*7920*/  VIADD R41, R41, 0x40 ;  /* 0x0000004029297836 */ /* 0x000fe20000000000 */
[----:B0-----:R-:W-:Y:S01]  /*7930*/  LEA.HI R6, R232, R232, RZ, 0x1 ;  /* 0x000000e8e8067211 */ /* 0x001fe200078f08ff */
[----:B------:R-:W-:Y:S01]  /*7940*/  BSSY B1, `(.L_x_11777) ;  /* 0x000001e000017945 */ /* 0x000fe20003800000 */
[----:B------:R-:W-:Y:S02]  /*7950*/  CS2R R12, SRZ ;  /* 0x00000000000c7805 */ /* 0x000fe4000001ff00 */
[----:B------:R-:W-:Y:S02]  /*7960*/  CS2R R10, SRZ ;  /* 0x00000000000a7805 */ /* 0x000fe4000001ff00 */
[----:B------:R-:W-:Y:S02]  /*7970*/  ISETP.GE.AND P0, PT, R41, R42, PT ;  /* 0x0000002a2900720c */ /* 0x000fe40003f06270 */
[----:B------:R-:W-:Y:S02]  /*7980*/  CS2R R14, SRZ ;  /* 0x00000000000e7805 */ /* 0x000fe4000001ff00 */
[----:B------:R-:W-:-:S05]  /*7990*/  LOP3.LUT R7, R6, 0xfffffffe, RZ, 0xc0, !PT ;  /* 0xfffffffe06077812 */ /* 0x000fca00078ec0ff */
        /* <DEDUP_REMOVED lines=8> */
[----:B------:R-:W-:-:S09]  /*7a20*/  CS2R R12, SRZ ;  /* 0x00000000000c7805 */ /* 0x000fd2000001ff00 */
[C---:B------:R-:W-:Y:S02]  /*7a30*/  @!P2 IMAD.WIDE R36, R200.reuse, 0x2, R6 ;  /* 0x00000002c824a825 */ /* 0x040fe400078e0206 */
[C---:B------:R-:W-:Y:S02]  /*7a40*/  @!P3 SHF.L.U64.HI R10, R207.reuse, 0x1, R32 ;  /* 0x00000001cf0ab819 */ /* 0x040fe40000010220 */
[----:B------:R-:W-:Y:S01]  /*7a50*/  @!P3 IMAD.SHL.U32 R7, R207, 0x2, RZ ;  /* 0x00000002cf07b824 */ /* 0x000fe200078e00ff */
[----:B------:R-:W-:Y:S02]  /*7a60*/  CS2R R14, SRZ ;  /* 0x00000000000e7805 */ /* 0x000fe4000001ff00 */
[----:B------:R-:W-:Y:S01]  /*7a70*/  CS2R R8, SRZ ;  /* 0x0000000000087805 */ /* 0x000fe2000001ff00 */
[----:B------:R0:W5:Y:S01]  /*7a80*/  @!P2 LD.E.64 R12, desc[UR38][R36.64] ;  /* 0x00000026240ca980 */ /* 0x000162000c101b00 */
[----:B-1--4-:R-:W-:Y:S01]  /*7a90*/  @!P2 IMAD.WIDE R32, R200, 0x2, R4 ;  /* 0x00000002c820a825 */ /* 0x012fe200078e0204 */
[----:B------:R-:W-:-:S02]  /*7aa0*/  @!P3 IADD3 R30, P0, R0, R7, RZ ;  /* 0x00000007001eb210 */ /* 0x000fc40007f1e0ff */
[----:B------:R-:W-:Y:S02]  /*7ab0*/  @!P3 IADD3 R6, P1, R4, R7, RZ ;  /* 0x000000070406b210 */ /* 0x000fe40007f3e0ff */
[----:B------:R0:W5:Y:S01]  /*7ac0*/  @!P2 LD.E.64 R14, desc[UR38][R32.64] ;  /* 0x00000026200ea980 */ /* 0x000162000c101b00 */
[--C-:B------:R-:W-:Y:S02]  /*7ad0*/  @!P3 IMAD.X R31, R3, 0x1, R10.reuse, P0 ;  /* 0x00000001031fb824 */ /* 0x100fe400000e060a */
[----:B------:R-:W-:Y:S01]  /*7ae0*/  @!P3 IMAD.X R7, R5, 0x1, R10, P1 ;  /* 0x000000010507b824 */ /* 0x000fe200008e060a */
[----:B------:R-:W-:Y:S02]  /*7af0*/  CS2R R10, SRZ ;  /* 0x00000000000a7805 */ /* 0x000fe4000001ff00 */
[----:B------:R0:W5:Y:S04]  /*7b00*/  @!P3 LD.E.64 R8, desc[UR38][R30.64] ;  /* 0x000000261e08b980 */ /* 0x000168000c101b00 */
[----:B------:R0:W5:Y:S02]  /*7b10*/  @!P3 LD.E.64 R10, desc[UR38][R6.64] ;  /* 0x00000026060ab980 */ /* 0x000164000c101b00 */
.L_x_11778:
[----:B------:R-:W-:Y:S05]  /*7b20*/  BSYNC B1 ;  /* 0x0000000000017941 */ /* 0x000fea0003800000 */
.L_x_11777:
[----:B------:R-:W2:Y:S01]  /*7b30*/  SYNCS.PHASECHK.TRANS64.TRYWAIT P0, [R19+URZ+0x22800], R40 ;  /* 0x02280028130075a7 */ /* 0x000ea2000800017f */
[----:B---3--:R-:W-:Y:S01]  /*7b40*/  IMAD.SHL.U32 R0, R38, 0x40, RZ ;  /* 0x0000004026007824 */ /* 0x008fe200078e00ff */
[----:B0-----:R-:W-:Y:S01]  /*7b50*/  VIADDMNMX R30, R42, -R209, 0x80, PT ;  /* 0x000000802a1e7446 */ /* 0x001fe200038009d1 */
[----:B-1---5:R-:W-:Y:S01]  /*7b60*/  IMAD.MOV.U32 R4, RZ, RZ, R8 ;  /* 0x000000ffff047224 */ /* 0x022fe200078e0008 */
[----:B------:R-:W-:Y:S01]  /*7b70*/  BSSY B1, `(.L_x_11779) ;  /* 0x000001a000017945 */ /* 0x000fe20003800000 */
[----:B----4-:R-:W-:Y:S01]  /*7b80*/  IMAD.MOV.U32 R5, RZ, RZ, R13 ;  /* 0x000000ffff057224 */ /* 0x010fe200078e000d */
[----:B--2---:R-:W-:Y:S01]  /*7b90*/  LOP3.LUT R3, R0, 0x1c0, RZ, 0xc0, !PT ;  /* 0x000001c000037812 */ /* 0x004fe200078ec0ff */
[----:B------:R-:W-:Y:S01]  /*7ba0*/  IMAD.MOV.U32 R6, RZ, RZ, R10 ;  /* 0x000000ffff067224 */ /* 0x000fe200078e000a */
[----:B------:R-:W-:Y:S01]  /*7bb0*/  PRMT R41, R4, 0x7610, R41 ;  /* 0x0000761004297816 */ /* 0x000fe20000000029 */
[----:B------:R-:W-:Y:S01]  /*7bc0*/  IMAD.MOV.U32 R4, RZ, RZ, R12 ;  /* 0x000000ffff047224 */ /* 0x000fe200078e000c */
[----:B------:R-:W-:-:S02]  /*7bd0*/  LOP3.LUT R0, R3, 0x18, R16, 0xf8, !PT ;  /* 0x0000001803007812 */ /* 0x000fc400078ef810 */
[----:B------:R-:W-:Y:S02]  /*7be0*/  SHF.R.U32.HI R3, RZ, 0x3, R3 ;  /* 0x00000003ff037819 */ /* 0x000fe40000011603 */
[----:B------:R-:W-:Y:S01]  /*7bf0*/  PRMT R45, R45, 0x5410, R4 ;  /* 0x000054102d2d7816 */ /* 0x000fe20000000004 */
[----:B------:R-:W-:Y:S01]  /*7c00*/  IMAD.MOV.U32 R4, RZ, RZ, R11 ;  /* 0x000000ffff047224 */ /* 0x000fe200078e000b */
[----:B------:R-:W-:Y:S01]  /*7c10*/  LOP3.LUT R3, R0, R3, RZ, 0x3c, !PT ;  /* 0x0000000300037212 */ /* 0x000fe200078e3cff */
[----:B------:R-:W-:Y:S01]  /*7c20*/  IMAD.MOV.U32 R0, RZ, RZ, R9 ;  /* 0x000000ffff007224 */ /* 0x000fe200078e0009 */
[----:B------:R-:W-:Y:S01]  /*7c30*/  PRMT R47, R5, 0x7610, R47 ;  /* 0x00007610052f7816 */ /* 0x000fe2000000002f */
[----:B------:R-:W-:Y:S01]  /*7c40*/  IMAD.MOV.U32 R5, RZ, RZ, R14 ;  /* 0x000000ffff057224 */ /* 0x000fe200078e000e */
[----:B------:R-:W-:Y:S02]  /*7c50*/  PRMT R42, R4, 0x7610, R42 ;  /* 0x00007610042a7816 */ /* 0x000fe4000000002a */
[----:B------:R-:W-:Y:S01]  /*7c60*/  PRMT R41, R41, 0x5410, R0 ;  /* 0x0000541029297816 */ /* 0x000fe20000000000 */
[----:B------:R-:W-:Y:S01]  /*7c70*/  IMAD R0, R220, 0x200, R3 ;  /* 0x00000200dc007824 */ /* 0x000fe200078e0203 */
[----:B------:R-:W-:Y:S01]  /*7c80*/  PRMT R48, R5, 0x7610, R48 ;  /* 0x0000761005307816 */ /* 0x000fe20000000030 */
[----:B------:R-:W-:Y:S01]  /*7c90*/  IMAD.MOV.U32 R5, RZ, RZ, R15 ;  /* 0x000000ffff057224 */ /* 0x000fe200078e000f */
[----:B------:R-:W-:Y:S01]  /*7ca0*/  LOP3.LUT P2, RZ, R38, 0x4, RZ, 0xc0, !PT ;  /* 0x0000000426ff7812 */ /* 0x000fe2000784c0ff */
[----:B------:R-:W-:Y:S01]  /*7cb0*/  IMAD R3, R0, 0x2, R19 ;  /* 0x0000000200037824 */ /* 0x000fe200078e0213 */
[----:B------:R-:W-:-:S02]  /*7cc0*/  PRMT R46, R46, 0x5410, R6 ;  /* 0x000054102e2e7816 */ /* 0x000fc40000000006 */
[----:B------:R-:W-:Y:S01]  /*7cd0*/  ISETP.GE.AND P1, PT, R23, R30, PT ;  /* 0x0000001e1700720c */ /* 0x000fe20003f26270 */
[C---:B------:R-:W-:Y:S02]  /*7ce0*/  VIADD R4, R3.reuse, 0x18400 ;  /* 0x0001840003047836 */ /* 0x040fe40000000000 */
[----:B------:R-:W-:Y:S01]  /*7cf0*/  VIADD R0, R3, 0x18440 ;  /* 0x0001844003007836 */ /* 0x000fe20000000000 */
[----:B------:R-:W-:Y:S09]  /*7d00*/  @!P0 BRA `(.L_x_11780) ;  /* 0x000001d800748947 */ /* 0x000ff20003800000 */
.L_x_12101:
[----:B------:R-:W-:Y:S05]  /*7d10*/  BSYNC B1 ;  /* 0x0000000000017941 */ /* 0x000fea0003800000 */
.L_x_11779:
        /* <DEDUP_REMOVED lines=32> */
[----:B------:R-:W-:Y:S02]  /*7f20*/  IMAD.U32 R7, R5, 0x10000, RZ ;  /* 0x0001000005077824 */ /* 0x000fe400078e00ff */
[-C--:B------:R-:W-:Y:S01]  /*7f30*/  FMUL.FTZ R33, R29, R32.reuse ;  /* 0x000000201d217220 */ /* 0x080fe20000410000 */
[----:B------:R-:W-:Y:S01]  /*7f40*/  FFMA.FTZ R37, R28, R32, -R27 ;  /* 0x000000201c257223 */ /* 0x000fe2000001081b */
[----:B------:R-:W-:Y:S01]  /*7f50*/  LOP3.LUT R4, R4, 0xffff0000, RZ, 0xc0, !PT ;  /* 0xffff000004047812 */ /* 0x000fe200078ec0ff */
[----:B------:R-:W-:Y:S01]  /*7f60*/  IMAD.U32 R29, R35, 0x10000, RZ ;  /* 0x00010000231d7824 */ /* 0x000fe200078e00ff */
[----:B------:R-:W-:Y:S01]  /*7f70*/  LOP3.LUT R5, R5, 0xffff0000, RZ, 0xc0, !PT ;  /* 0xffff000005057812 */ /* 0x000fe200078ec0ff */
[----:B------:R-:W-:Y:S01]  /*7f80*/  IMAD.U32 R27, R31, 0x10000, RZ ;  /* 0x000100001f1b7824 */ /* 0x000fe200078e00ff */
[----:B------:R-:W-:Y:S01]  /*7f90*/  LOP3.LUT R32, R35, 0xffff0000, RZ, 0xc0, !PT ;  /* 0xffff000023207812 */ /* 0x000fe200078ec0ff */
[----:B0-----:R-:W-:Y:S01]  /*7fa0*/  FFMA.FTZ R40, R28, R36, R33 ;  /* 0x000000241c287223 */ /* 0x001fe20000010021 */
        /* <DEDUP_REMOVED lines=14> */
.L_x_11784:
[----:B------:R-:W-:Y:S05]  /*8090*/  BSYNC B2 ;  /* 0x0000000000027941 */ /* 0x000fea0003800000 */
.L_x_11783:
[----:B------:R-:W-:Y:S05]  /*80a0*/  @P1 BRA `(.L_x_11782) ;  /* 0x0000000000b81947 */ /* 0x000fea0003800000 */
[----:B-1----:R-:W1:Y:S01]  /*80b0*/  LDS.128 R4, [R0] ;  /* 0x0000000000047984 */ /* 0x002e620000000c00 */
        /* <DEDUP_REMOVED lines=45> */
.L_x_11782:
[----:B------:R-:W-:Y:S05]  /*8390*/  BSYNC B1 ;  /* 0x0000000000017941 */ /* 0x000fea0003800000 */
.L_x_11781:
        /* <DEDUP_REMOVED lines=53> */
.L_x_11787:
[----:B------:R-:W-:Y:S05]  /*86f0*/  BSYNC B1 ;  /* 0x0000000000017941 */ /* 0x000fea0003800000 */
.L_x_11786:
[----:B------:R-:W-:Y:S05]  /*8700*/  @P1 BRA `(.L_x_11785) ;  /* 0x0000001400e81947 */ /* 0x000fea0003800000 */
[----:B-1----:R-:W1:Y:S01]  /*8710*/  LDS.128 R4, [R0+0x2000] ;  /* 0x0020000000047984 */ /* 0x002e620000000c00 */
[----:B------:R-:W-:Y:S02]  /*8720*/  SHF.R.U32.HI R15, RZ, 0x10, R11 ;  /* 0x00000010ff0f7819 */ /* 0x000fe4000001160b */
[----:B------:R-:W-:Y:S02]  /*8730*/  SHF.R.U32.HI R12, RZ, 0x10, R9 ;  /* 0x00000010ff0c7819 */ /* 0x000fe40000011609 */
[----:B------:R-:W-:Y:S02]  /*8740*/  PRMT R15, R42, 0x5410, R15 ;  /* 0x000054102a0f7816 */ /* 0x000fe4000000000f */
[----:B------:R-:W-:Y:S02]  /*8750*/  PRMT R12, R41, 0x5432, R12 ;  /* 0x00005432290c7816 */ /* 0x000fe4000000000c */
[----:B------:R-:W-:Y:S01]  /*8760*/  SHF.R.U64 R3, R8, 0x10, R9 ;  /* 0x0000001008037819 */ /* 0x000fe20000001209 */
[C---:B------:R-:W-:Y:S01]  /*8770*/  IMAD.U32 R20, R15.reuse, 0x10000, RZ ;  /* 0x000100000f147824 */ /* 0x040fe200078e00ff */
[----:B------:R-:W-:Y:S01]  /*8780*/  SHF.R.U64 R14, R10, 0x10, R11 ;  /* 0x000000100a0e7819 */ /* 0x000fe2000000120b */
[----:B------:R-:W-:Y:S01]  /*8790*/  IMAD.U32 R13, R12, 0x10000, RZ ;  /* 0x000100000c0d7824 */ /* 0x000fe200078e00ff */
[----:B------:R-:W-:-:S02]  /*87a0*/  LOP3.LUT R15, R15, 0xffff0000, RZ, 0xc0, !PT ;  /* 0xffff00000f0f7812 */ /* 0x000fc400078ec0ff */
[----:B------:R-:W-:Y:S02]  /*87b0*/  LOP3.LUT R12, R12, 0xffff0000, RZ, 0xc0, !PT ;  /* 0xffff00000c0c7812 */ /* 0x000fe400078ec0ff */
[----:B------:R-:W-:Y:S02]  /*87c0*/  PRMT R11, R41, 0x5410, R3 ;  /* 0x00005410290b7816 */ /* 0x000fe40000000003 */
[----:B------:R-:W-:Y:S02]  /*87d0*/  PRMT R14, R46, 0x5432, R14 ;  /* 0x000054322e0e7816 */ /* 0x000fe4000000000e */
[C---:B-1----:R-:W-:Y:S01]  /*87e0*/  LOP3.LUT R9, R6.reuse, 0xffff0000, RZ, 0xc0, !PT ;  /* 0xffff000006097812 */ /* 0x042fe200078ec0ff */
[C---:B------:R-:W-:Y:S01]  /*87f0*/  IMAD.U32 R10, R7.reuse, 0x10000, RZ ;  /* 0x00010000070a7824 */ /* 0x040fe200078e00ff */
[----:B------:R-:W-:Y:S01]  /*8800*/  LOP3.LUT R7, R7, 0xffff0000, RZ, 0xc0, !PT ;  /* 0xffff000007077812 */ /* 0x000fe200078ec0ff */
[----:B------:R-:W-:Y:S02]  /*8810*/  IMAD.U32 R8, R6, 0x10000, RZ ;  /* 0x0001000006087824 */ /* 0x000fe400078e00ff */
[C---:B------:R-:W-:Y:S01]  /*8820*/  FMUL.FTZ R21, R9.reuse, R20 ;  /* 0x0000001409157220 */ /* 0x040fe20000410000 */
[----:B------:R-:W-:Y:S01]  /*8830*/  FMUL.FTZ R9, R9, R13 ;  /* 0x0000000d09097220 */ /* 0x000fe20000410000 */
[----:B------:R-:W-:Y:S01]  /*8840*/  FMUL.FTZ R25, R7, R15 ;  /* 0x0000000f07197220 */ /* 0x000fe20000410000 */
[----:B------:R-:W-:-:S02]  /*8850*/  IMAD.U32 R3, R4, 0x10000, RZ ;  /* 0x0001000004037824 */ /* 0x000fc400078e00ff */
        /* <DEDUP_REMOVED lines=26> */
.L_x_11772:
[----:B------:R-:W1:Y:S01]  /*8a00*/  LDC R36, c[0x0][0x448] ;  /* 0x00011200ff247b82 */ /* 0x000e620000000800 */
[----:B------:R-:W-:Y:S01]  /*8a10*/  IMAD R3, R26, 0x40, R41 ;  /* 0x000000401a037824 */ /* 0x000fe200078e0229 */
[----:B------:R-:W-:Y:S01]  /*8a20*/  ULDC.64 UR4, c[0x0][0x3f8] ;  /* 0x0000fe0000047ab9 */ /* 0x000fe20000000a00 */
[----:B------:R-:W-:Y:S01]  /*8a30*/  ULDC.64 UR6, c[0x0][0x408] ;  /* 0x0001020000067ab9 */ /* 0x000fe20000000a00 */
[----:B------:R-:W-:Y:S01]  /*8a40*/  IMAD.MOV.U32 R26, RZ, RZ, R24 ;  /* 0x000000ffff1a7224 */ /* 0x000fe200078e0018 */
[----:B------:R-:W-:Y:S01]  /*8a50*/  SHF.R.S32.HI R43, RZ, 0x1f, R16 ;  /* 0x0000001fff2b7819 */ /* 0x000fe20000011410 */
[----:B------:R-:W-:Y:S01]  /*8a60*/  IMAD.MOV.U32 R4, RZ, RZ, R152 ;  /* 0x000000ffff047224 */ /* 0x000fe200078e0098 */
[----:B-1----:R-:W-:-:S13]  /*8a70*/  ISETP.NE.AND P0, PT, R36, 0x1, PT ;  /* 0x000000012400780c */ /* 0x002fda0003f05270 */
[----:B------:R-:W1:Y:S08]  /*8a80*/  @P0 LDC R0, c[0x0][0x44c] ;  /* 0x00011300ff000b82 */ /* 0x000e700000000800 */
[----:B------:R-:W2:Y:S01]  /*8a90*/  @P0 LDC R5, c[0x0][0x450] ;  /* 0x00011400ff050b82 */ /* 0x000ea20000000800 */
[----:B-1----:R-:W-:-:S05]  /*8aa0*/  @P0 IMAD.HI.U32 R0, R3, R0, RZ ;  /* 0x0000000003000227 */ /* 0x002fca00078e00ff */
[----:B--2---:R-:W-:Y:S01]  /*8ab0*/  @P0 SHF.R.U32.HI R3, RZ, R5, R0 ;  /* 0x00000005ff030219 */ /* 0x004fe20000011600 */
        /* <DEDUP_REMOVED lines=18> */
[----:B------:R-:W1:Y:S01]  /*8be0*/  LDC R39, c[0x0][0x3f4] ;  /* 0x0000fd00ff277b82 */ /* 0x000e620000000800 */
[----:B------:R-:W2:Y:S01]  /*8bf0*/  SHFL.IDX PT, R3, R25, RZ, 0x1c1f ;  /* 0x001c1fff19037589 */ /* 0x000ea200000e0000 */
[----:B------:R-:W-:-:S03]  /*8c00*/  IMAD R36, R203, R36, RZ ;  /* 0x00000024cb247224 */ /* 0x000fc600078e02ff */
[----:B------:R-:W3:Y:S04]  /*8c10*/  SHFL.IDX PT, R0, R26, RZ, 0x1c1f ;  /* 0x001c1fff1a007589 */ /* 0x000ee800000e0000 */
[----:B------:R-:W4:Y:S04]  /*8c20*/  SHFL.IDX PT, R14, R27, RZ, 0x1c1f ;  /* 0x001c1fff1b0e7589 */ /* 0x000f2800000e0000 */
[----:B------:R-:W5:Y:S01]  /*8c30*/  SHFL.IDX PT, R4, R24, RZ, 0x1c1f ;  /* 0x001c1fff18047589 */ /* 0x000f6200000e0000 */
[----:B-1----:R-:W-:-:S04]  /*8c40*/  ISETP.GE.AND P0, PT, R16, R39, PT ;  /* 0x000000271000720c */ /* 0x002fc80003f06270 */
[----:B------:R-:W-:-:S13]  /*8c50*/  ISETP.GE.OR P1, PT, R41, R36, P0 ;  /* 0x000000242900720c */ /* 0x000fda0000726670 */
[C---:B------:R-:W-:Y:S01]  /*8c60*/  @!P1 IMAD.SHL.U32 R5, R16.reuse, 0x2, RZ ;  /* 0x0000000210059824 */ /* 0x040fe200078e00ff */
[----:B------:R-:W-:-:S04]  /*8c70*/  @!P1 SHF.L.U64.HI R21, R16, 0x1, R43 ;  /* 0x0000000110159819 */ /* 0x000fc8000001022b */
[----:B--2---:R-:W-:-:S05]  /*8c80*/  @!P1 IADD3 R6, P2, R3, R5, RZ ;  /* 0x0000000503069210 */ /* 0x004fca0007f5e0ff */
[----:B---3--:R-:W-:-:S05]  /*8c90*/  @!P1 IMAD.X R7, R0, 0x1, R21, P2 ;  /* 0x0000000100079824 */ /* 0x008fca00010e0615 */
[----:B------:R-:W2:Y:S01]  /*8ca0*/  @!P1 LD.E.128 R8, desc[UR38][R6.64] ;  /* 0x0000002606089980 */ /* 0x000ea2000c101d00 */
[----:B----4-:R-:W-:-:S05]  /*8cb0*/  @!P1 IADD3 R14, P2, R14, R5, RZ ;  /* 0x000000050e0e9210 */ /* 0x010fca0007f5e0ff */
[----:B-----5:R-:W-:-:S04]  /*8cc0*/  @!P1 IMAD.X R3, R4, 0x1, R21, P2 ;  /* 0x0000000104039824 */ /* 0x020fc800010e0615 */
[----:B------:R-:W-:-:S05]  /*8cd0*/  @!P1 IMAD.MOV.U32 R15, RZ, RZ, R3 ;  /* 0x000000ffff0f9224 */ /* 0x000fca00078e0003 */
[----:B------:R1:W3:Y:S01]  /*8ce0*/  @!P1 LD.E.128 R4, desc[UR38][R14.64] ;  /* 0x000000260e049980 */ /* 0x0002e2000c101d00 */
[----:B------:R-:W-:Y:S02]  /*8cf0*/  CS2R R20, SRZ ;  /* 0x0000000000147805 */ /* 0x000fe4000001ff00 */
[----:B------:R-:W-:Y:S02]  /*8d00*/  CS2R R28, SRZ ;  /* 0x00000000001c7805 */ /* 0x000fe4000001ff00 */
[----:B------:R-:W-:Y:S01]  /*8d10*/  CS2R R30, SRZ ;  /* 0x00000000001e7805 */ /* 0x000fe2000001ff00 */
[----:B------:R-:W4:Y:S01]  /*8d20*/  SHFL.IDX PT, R24, R24, 0x1, 0x1c1f ;  /* 0x003c1f0018187f89 */ /* 0x000f2200000e0000 */
[----:B------:R-:W-:-:S03]  /*8d30*/  CS2R R32, SRZ ;  /* 0x0000000000207805 */ /* 0x000fc6000001ff00 */
[----:B-1----:R1:W0:Y:S01]  /*8d40*/  SHFL.IDX PT, R14, R27, 0x1, 0x1c1f ;  /* 0x003c1f001b0e7f89 */ /* 0x00222200000e0000 */
[----:B--2---:R-:W-:Y:S02]  /*8d50*/  @!P1 IMAD.MOV.U32 R20, RZ, RZ, R8 ;  /* 0x000000ffff149224 */ /* 0x004fe400078e0008 */
[----:B------:R-:W-:Y:S02]  /*8d60*/  @!P1 IMAD.MOV.U32 R21, RZ, RZ, R9 ;  /* 0x000000ffff159224 */ /* 0x000fe400078e0009 */
[----:B------:R-:W-:Y:S02]  /*8d70*/  IMAD.MOV.U32 R0, RZ, RZ, R20 ;  /* 0x000000ffff007224 */ /* 0x000fe400078e0014 */
[----:B------:R-:W-:Y:S02]  /*8d80*/  IMAD.MOV.U32 R3, RZ, RZ, R21 ;  /* 0x000000ffff037224 */ /* 0x000fe400078e0015 */
[----:B------:R-:W-:Y:S01]  /*8d90*/  @!P1 IMAD.MOV.U32 R28, RZ, RZ, R10 ;  /* 0x000000ffff1c9224 */ /* 0x000fe200078e000a */
[----:B------:R-:W-:Y:S01]  /*8da0*/  PRMT R37, R37, 0x5410, R0 ;  /* 0x0000541025257816 */ /* 0x000fe20000000000 */
[----:B------:R-:W-:Y:S01]  /*8db0*/  @!P1 IMAD.MOV.U32 R29, RZ, RZ, R11 ;  /* 0x000000ffff1d9224 */ /* 0x000fe200078e000b */
[----:B------:R-:W-:Y:S01]  /*8dc0*/  PRMT R49, R49, 0x5410, R3 ;  /* 0x0000541031317816 */ /* 0x000fe20000000003 */
[----:B------:R1:W2:Y:S01]  /*8dd0*/  SHFL.IDX PT, R0, R26, 0x1, 0x1c1f ;  /* 0x003c1f001a007f89 */ /* 0x0002a200000e0000 */
[----:B------:R-:W-:-:S02]  /*8de0*/  IMAD.MOV.U32 R8, RZ, RZ, R28 ;  /* 0x000000ffff087224 */ /* 0x000fc400078e001c */
[----:B---3--:R-:W-:Y:S01]  /*8df0*/  @!P1 IMAD.MOV.U32 R30, RZ, RZ, R4 ;  /* 0x000000ffff1e9224 */ /* 0x008fe200078e0004 */
[----:B------:R1:W3:Y:S01]  /*8e00*/  SHFL.IDX PT, R3, R25, 0x1, 0x1c1f ;  /* 0x003c1f0019037f89 */ /* 0x0002e200000e0000 */
[----:B------:R-:W-:Y:S01]  /*8e10*/  @!P1 IMAD.MOV.U32 R31, RZ, RZ, R5 ;  /* 0x000000ffff1f9224 */ /* 0x000fe200078e0005 */
[----:B------:R-:W-:Y:S01]  /*8e20*/  PRMT R35, R8, 0x7610, R35 ;  /* 0x0000761008237816 */ /* 0x000fe20000000023 */
[----:B------:R-:W-:Y:S02]  /*8e30*/  @!P1 IMAD.MOV.U32 R33, RZ, RZ, R7 ;  /* 0x000000ffff219224 */ /* 0x000fe400078e0007 */
[----:B------:R-:W-:Y:S02]  /*8e40*/  @!P1 IMAD.MOV.U32 R32, RZ, RZ, R6 ;  /* 0x000000ffff209224 */ /* 0x000fe400078e0006 */
[----:B------:R-:W-:Y:S02]  /*8e50*/  IMAD.MOV.U32 R4, RZ, RZ, R30 ;  /* 0x000000ffff047224 */ /* 0x000fe400078e001e */
[----:B------:R-:W-:-:S02]  /*8e60*/  IMAD.MOV.U32 R5, RZ, RZ, R31 ;  /* 0x000000ffff057224 */ /* 0x000fc400078e001f */
[----:B------:R-:W-:Y:S01]  /*8e70*/  IMAD.MOV.U32 R7, RZ, RZ, R33 ;  /* 0x000000ffff077224 */ /* 0x000fe200078e0021 */
[----:B------:R-:W-:Y:S01]  /*8e80*/  PRMT R35, R35, 0x5410, R4 ;  /* 0x0000541023237816 */ /* 0x000fe20000000004 */
[----:B------:R-:W-:Y:S02]  /*8e90*/  IMAD.MOV.U32 R9, RZ, RZ, R29 ;  /* 0x000000ffff097224 */ /* 0x000fe400078e001d */
[----:B------:R-:W-:Y:S01]  /*8ea0*/  IMAD.MOV.U32 R6, RZ, RZ, R32 ;  /* 0x000000ffff067224 */ /* 0x000fe200078e0020 */
[----:B------:R-:W-:Y:S02]  /*8eb0*/  PRMT R45, R7, 0x5410, R5 ;  /* 0x00005410072d7816 */ /* 0x000fe40000000005 */
[----:B------:R-:W-:Y:S02]  /*8ec0*/  CS2R R4, SRZ ;  /* 0x0000000000047805 */ /* 0x000fe4000001ff00 */
[----:B------:R-:W-:Y:S02]  /*8ed0*/  PRMT R37, R9, 0x7610, R37 ;  /* 0x0000761009257816 */ /* 0x000fe40000000025 */
[----:B012-4-:R-:W-:-:S07]  /*8ee0*/  PRMT R48, R48, 0x5410, R6 ;  /* 0x0000541030307816 */ /* 0x017fce0000000006 */
.L_x_12111:
[----:B------:R-:W-:Y:S01]  /*8ef0*/  VIADD R41, R41, 0x40 ;  /* 0x0000004029297836 */ /* 0x000fe20000000000 */
[----:B------:R-:W-:Y:S01]  /*8f00*/  LEA.HI R6, R232, R232, RZ, 0x1 ;  /* 0x000000e8e8067211 */ /* 0x000fe200078f08ff */
[----:B------:R-:W-:Y:S01]  /*8f10*/  BSSY B1, `(.L_x_11789) ;  /* 0x0000015000017945 */ /* 0x000fe20003800000 */
[----:B------:R-:W-:Y:S02]  /*8f20*/  CS2R R8, SRZ ;  /* 0x0000000000087805 */ /* 0x000fe4000001ff00 */
[----:B------:R-:W-:Y:S02]  /*8f30*/  CS2R R10, SRZ ;  /* 0x00000000000a7805 */ /* 0x000fe4000001ff00 */
[----:B------:R-:W-:Y:S02]  /*8f40*/  ISETP.GE.AND P1, PT, R41, R36, PT ;  /* 0x000000242900720c */ /* 0x000fe40003f26270 */
[----:B------:R-:W-:-:S05]  /*8f50*/  LOP3.LUT R7, R6, 0xfffffffe, RZ, 0xc0, !PT ;  /* 0xfffffffe06077812 */ /* 0x000fca00078ec0ff */
[----:B------:R-:W-:Y:S01]  /*8f60*/  IMAD.IADD R12, R232, 0x1, -R7 ;  /* 0x00000001e80c7824 */ /* 0x000fe200078e0a07 */
[----:B------:R-:W-:-:S04]  /*8f70*/  CS2R R6, SRZ ;  /* 0x0000000000067805 */ /* 0x000fc8000001ff00 */
[----:B------:R-:W-:Y:S01]  /*8f80*/  SHF.L.U32 R12, R12, 0x1f, RZ ;  /* 0x0000001f0c0c7819 */ /* 0x000fe200000006ff */
[----:B------:R-:W-:Y:S06]  /*8f90*/  @P1 BRA `(.L_x_11790) ;  /* 0x0000000000301947 */ /* 0x000fec0003800000 */
[----:B------:R-:W-:Y:S02]  /*8fa0*/  CS2R R6, SRZ ;  /* 0x0000000000067805 */ /* 0x000fe4000001ff00 */
[----:B------:R-:W-:Y:S02]  /*8fb0*/  CS2R R8, SRZ ;  /* 0x0000000000087805 */ /* 0x000fe4000001ff00 */
[----:B------:R-:W-:Y:S01]  /*8fc0*/  CS2R R10, SRZ ;  /* 0x00000000000a7805 */ /* 0x000fe2000001ff00 */
[----:B------:R-:W-:Y:S06]  /*8fd0*/  @P0 BRA `(.L_x_11790) ;  /* 0x0000000000200947 */ /* 0x000fec0003800000 */
[C---:B------:R-:W-:Y:S01]  /*8fe0*/  IMAD.SHL.U32 R4, R16.reuse, 0x2, RZ ;  /* 0x0000000210047824 */ /* 0x040fe200078e00ff */
[----:B------:R-:W-:-:S04]  /*8ff0*/  SHF.L.U64.HI R5, R16, 0x1, R43 ;  /* 0x0000000110057819 */ /* 0x000fc8000001022b */
[-C--:B---3--:R-:W-:Y:S02]  /*9000*/  IADD3 R8, P1, R3, R4.reuse, RZ ;  /* 0x0000000403087210 */ /* 0x088fe40007f3e0ff */
[----:B------:R-:W-:-:S03]  /*9010*/  IADD3 R4, P2, R14, R4, RZ ;  /* 0x000000040e047210 */ /* 0x000fc60007f5e0ff */
[--C-:B------:R-:W-:Y:S02]  /*9020*/  IMAD.X R9, R0, 0x1, R5.reuse, P1 ;  /* 0x0000000100097824 */ /* 0x100fe400008e0605 */
[----:B------:R-:W-:-:S04]  /*9030*/  IMAD.X R5, R24, 0x1, R5, P2 ;  /* 0x0000000118057824 */ /* 0x000fc800010e0605 */
[----:B------:R-:W5:Y:S04]  /*9040*/  LD.E.128 R8, desc[UR38][R8.64] ;  /* 0x0000002608087980 */ /* 0x000f68000c101d00 */
[----:B------:R-:W5:Y:S02]  /*9050*/  LD.E.128 R4, desc[UR38][R4.64] ;  /* 0x0000002604047980 */ /* 0x000f64000c101d00 */
.L_x_11790:
[----:B------:R-:W-:Y:S05]  /*9060*/  BSYNC B1 ;  /* 0x0000000000017941 */ /* 0x000fea0003800000 */
.L_x_11789:
[----:B------:R-:W0:Y:S01]  /*9070*/  SYNCS.PHASECHK.TRANS64.TRYWAIT P1, [R19+URZ+0x22800], R12 ;  /* 0x0228000c130075a7 */ /* 0x000e22000802017f */
[----:B-----5:R-:W-:Y:S01]  /*9080*/  IMAD.MOV.U32 R0, RZ, RZ, R4 ;  /* 0x000000ffff007224 */ /* 0x020fe200078e0004 */
[----:B------:R-:W-:Y:S01]  /*9090*/  VIADDMNMX R36, R36, -R209, 0x80, PT ;  /* 0x0000008024247446 */ /* 0x000fe200038009d1 */
[----:B---3--:R-:W-:Y:S01]  /*90a0*/  IMAD.MOV.U32 R3, RZ, RZ, R5 ;  /* 0x000000ffff037224 */ /* 0x008fe200078e0005 */
[----:B------:R-:W-:Y:S01]  /*90b0*/  BSSY B1, `(.L_x_11791) ;  /* 0x000000f000017945 */ /* 0x000fe20003800000 */
[----:B------:R-:W-:Y:S01]  /*90c0*/  IMAD.MOV.U32 R13, RZ, RZ, R8 ;  /* 0x000000ffff0d7224 */ /* 0x000fe200078e0008 */
[-C--:B------:R-:W-:Y:S01]  /*90d0*/  ISETP.GE.OR P2, PT, R23, R36.reuse, P0 ;  /* 0x000000241700720c */ /* 0x080fe20000746670 */
[----:B------:R-:W-:Y:S01]  /*90e0*/  IMAD.MOV.U32 R14, RZ, RZ, R9 ;  /* 0x000000ffff0e7224 */ /* 0x000fe200078e0009 */
[----:B------:R-:W-:Y:S01]  /*90f0*/  PRMT R54, R3, 0x5410, R0 ;  /* 0x0000541003367816 */ /* 0x000fe20000000000 */
[----:B------:R-:W-:Y:S01]  /*9100*/  IMAD.MOV.U32 R0, RZ, RZ, R6 ;  /* 0x000000ffff007224 */ /* 0x000fe200078e0006 */
[----:B------:R-:W-:Y:S01]  /*9110*/  ISETP.GE.OR P0, PT, R231, R36, P0 ;  /* 0x00000024e700720c */ /* 0x000fe20000706670 */
[----:B------:R-:W-:Y:S01]  /*9120*/  IMAD.MOV.U32 R3, RZ, RZ, R7 ;  /* 0x000000ffff037224 */ /* 0x000fe200078e0007 */
[----:B------:R-:W-:-:S02]  /*9130*/  PRMT R57, R13, 0x7610, R57 ;  /* 0x000076100d397816 */ /* 0x000fc40000000039 */
[----:B------:R-:W-:Y:S01]  /*9140*/  PRMT R55, R0, 0x7610, R55 ;  /* 0x0000761000377816 */ /* 0x000fe20000000037 */
[----:B------:R-:W-:Y:S01]  /*9150*/  IMAD.MOV.U32 R0, RZ, RZ, R10 ;  /* 0x000000ffff007224 */ /* 0x000fe200078e000a */
[----:B------:R-:W-:Y:S01]  /*9160*/  PRMT R56, R3, 0x7610, R56 ;  /* 0x0000761003387816 */ /* 0x000fe20000000038 */
[----:B------:R-:W-:Y:S01]  /*9170*/  IMAD.MOV.U32 R3, RZ, RZ, R11 ;  /* 0x000000ffff037224 */ /* 0x000fe200078e000b */
[----:B------:R-:W-:Y:S01]  /*9180*/  PRMT R58, R14, 0x7610, R58 ;  /* 0x000076100e3a7816 */ /* 0x000fe2000000003a */
[----:B0-----:R-:W-:Y:S06]  /*9190*/  @!P1 BRA `(.L_x_11792) ;  /* 0x000001c800d09947 */ /* 0x001fec0003800000 */
.L_x_12112:
[----:B------:R-:W-:Y:S05]  /*91a0*/  BSYNC B1 ;  /* 0x0000000000017941 */ /* 0x000fea0003800000 */
.L_x_11791:
[----:B------:R-:W-:Y:S04]  /*91b0*/  BSSY B1, `(.L_x_11793) ;  /* 0x000006a000017945 */ /* 0x000fe80003800000 */
[----:B------:R-:W-:Y:S05]  /*91c0*/  @P2 BRA `(.L_x_11794) ;  /* 0x0000000400a02947 */ /* 0x000fea0003800000 */
[----:B------:R-:W-:Y:S01]  /*91d0*/  IMAD.SHL.U32 R38, R38, 0x40, RZ ;  /* 0x0000004026267824 */ /* 0x000fe200078e00ff */
[----:B------:R-:W-:Y:S01]  /*91e0*/  SHF.R.U64 R42, R30, 0x10, R31 ;  /* 0x000000101e2a7819 */ /* 0x000fe2000000121f */
[----:B------:R-:W-:Y:S01]  /*91f0*/  IMAD.IADD R14, R16, 0x1, R39 ;  /* 0x00000001100e7824 */ /* 0x000fe200078e0227 */
[--C-:B------:R-:W-:Y:S02]  /*9200*/  SHF.R.U32.HI R40, RZ, 0x10, R21.reuse ;  /* 0x00000010ff287819 */ /* 0x100fe40000011615 */
[----:B------:R-:W-:Y:S02]  /*9210*/  LOP3.LUT R15, R38, 0x1c0, RZ, 0xc0, !PT ;  /* 0x000001c0260f7812 */ /* 0x000fe400078ec0ff */
[----:B------:R-:W-:Y:S02]  /*9220*/  SHF.R.U64 R38, R20, 0x10, R21 ;  /* 0x0000001014267819 */ /* 0x000fe40000001215 */
[----:B0-----:R-:W-:Y:S02]  /*9230*/  LOP3.LUT R12, R15, 0x38, R16, 0xf8, !PT ;  /* 0x000000380f0c7812 */ /* 0x001fe400078ef810 */
[----:B------:R-:W-:-:S02]  /*9240*/  SHF.R.U32.HI R25, RZ, 0x3, R15 ;  /* 0x00000003ff197819 */ /* 0x000fc4000001160f */
[----:B------:R-:W-:Y:S02]  /*9250*/  LOP3.LUT R14, R15, 0x38, R14, 0xf8, !PT ;  /* 0x000000380f0e7812 */ /* 0x000fe400078ef80e */
[-C--:B------:R-:W-:Y:S02]  /*9260*/  LOP3.LUT R13, R12, R25.reuse, RZ, 0x3c, !PT ;  /* 0x000000190c0d7212 */ /* 0x080fe400078e3cff */
[----:B------:R-:W-:Y:S02]  /*9270*/  PRMT R42, R35, 0x5432, R42 ;  /* 0x00005432232a7816 */ /* 0x000fe4000000002a */
[----:B------:R-:W-:Y:S01]  /*9280*/  SHF.R.U64 R20, R28, 0x10, R29 ;  /* 0x000000101c147819 */ /* 0x000fe2000000121d */
[----:B------:R-:W-:Y:S01]  /*9290*/  IMAD R36, R220, 0x200, R13 ;  /* 0x00000200dc247824 */ /* 0x000fe200078e020d */
[----:B------:R-:W-:Y:S01]  /*92a0*/  LOP3.LUT R13, R14, R25, RZ, 0x3c, !PT ;  /* 0x000000190e0d7212 */ /* 0x000fe200078e3cff */
[----:B------:R-:W-:Y:S01]  /*92b0*/  IMAD.U32 R43, R42, 0x10000, RZ ;  /* 0x000100002a2b7824 */ /* 0x000fe200078e00ff */
[----:B------:R-:W-:Y:S01]  /*92c0*/  PRMT R38, R37, 0x5432, R38 ;  /* 0x0000543225267816 */ /* 0x000fe20000000026 */
[----:B------:R-:W-:Y:S01]  /*92d0*/  IMAD R36, R36, 0x2, R19 ;  /* 0x0000000224247824 */ /* 0x000fe200078e0213 */
[----:B------:R-:W-:Y:S01]  /*92e0*/  SHF.R.U32.HI R44, RZ, 0x10, R31 ;  /* 0x00000010ff2c7819 */ /* 0x000fe2000001161f */
[----:B------:R-:W-:Y:S01]  /*92f0*/  IMAD R24, R220, 0x200, R13 ;  /* 0x00000200dc187824 */ /* 0x000fe200078e020d */
[----:B------:R-:W-:-:S02]  /*9300*/  PRMT R40, R49, 0x5432, R40 ;  /* 0x0000543231287816 */ /* 0x000fc40000000028 */
[----:B------:R-:W0:Y:S01]  /*9310*/  LDS.128 R12, [R36+0x18400] ;  /* 0x01840000240c7984 */ /* 0x000e220000000c00 */
[----:B------:R-:W-:Y:S01]  /*9320*/  IMAD R52, R24, 0x2, R19 ;  /* 0x0000000218347824 */ /* 0x000fe200078e0213 */
[----:B------:R-:W-:Y:S01]  /*9330*/  PRMT R41, R35, 0x5410, R20 ;  /* 0x0000541023297816 */ /* 0x000fe20000000014 */
[----:B------:R-:W-:Y:S01]  /*9340*/  IMAD.U32 R35, R38, 0x10000, RZ ;  /* 0x0001000026237824 */ /* 0x000fe200078e00ff */
[----:B------:R-:W-:Y:S02]  /*9350*/  SHF.R.U32.HI R47, RZ, 0x10, R33 ;  /* 0x00000010ff2f7819 */ /* 0x000fe40000011621 */
[----:B------:R-:W1:Y:S01]  /*9360*/  LDS.128 R24, [R52+0x18400] ;  /* 0x0184000034187984 */ /* 0x000e620000000c00 */
[C---:B------:R-:W-:Y:S02]  /*9370*/  PRMT R44, R45.reuse, 0x5432, R44 ;  /* 0x000054322d2c7816 */ /* 0x040fe4000000002c */
[----:B------:R-:W-:Y:S02]  /*9380*/  PRMT R47, R45, 0x5410, R47 ;  /* 0x000054102d2f7816 */ /* 0x000fe4000000002f */
[----:B------:R-:W-:-:S02]  /*9390*/  SHF.R.U64 R46, R32, 0x10, R33 ;  /* 0x00000010202e7819 */ /* 0x000fc40000001221 */
[----:B------:R-:W-:Y:S02]  /*93a0*/  LOP3.LUT R45, R42, 0xffff0000, RZ, 0xc0, !PT ;  /* 0xffff00002a2d7812 */ /* 0x000fe400078ec0ff */
[----:B------:R-:W-:Y:S02]  /*93b0*/  SHF.R.U32.HI R28, RZ, 0x10, R29 ;  /* 0x00000010ff1c7819 */ /* 0x000fe4000001161d */
[----:B------:R-:W-:Y:S02]  /*93c0*/  PRMT R46, R48, 0x5432, R46 ;  /* 0x00005432302e7816 */ /* 0x000fe4000000002e */
        /* <DEDUP_REMOVED lines=16> */
[----:B------:R-:W-:Y:S01]  /*94d0*/  LOP3.LUT R35, R38, 0xffff0000, RZ, 0xc0, !PT ;  /* 0xffff000026237812 */ /* 0x000fe200078ec0ff */
[----:B------:R-:W-:Y:S01]  /*94e0*/  FFMA.FTZ R51, R20, R43, R51 ;  /* 0x0000002b14337223 */ /* 0x000fe20000010033 */
[----:B------:R-:W-:Y:S02]  /*94f0*/  IMAD.U32 R20, R40, 0x10000, RZ ;  /* 0x0001000028147824 */ /* 0x000fe400078e00ff */
[----:B------:R-:W-:Y:S01]  /*9500*/  FMUL.FTZ R48, R31, R30 ;  /* 0x0000001e1f307220 */ /* 0x000fe20000410000 */
[----:B------:R-:W-:Y:S02]  /*9510*/  IMAD.U32 R33, R27, 0x10000, RZ ;  /* 0x000100001b217824 */ /* 0x000fe400078e00ff */
[----:B------:R-:W-:Y:S01]  /*9520*/  FMUL.FTZ R43, R24, R35 ;  /* 0x00000023182b7220 */ /* 0x000fe20000410000 */
[----:B------:R-:W-:-:S02]  /*9530*/  IMAD.U32 R24, R47, 0x10000, RZ ;  /* 0x000100002f187824 */ /* 0x000fc400078e00ff */
[C---:B------:R-:W-:Y:S01]  /*9540*/  FFMA.FTZ R38, R12.reuse, R35, -R53 ;  /* 0x000000230c267223 */ /* 0x040fe20000010835 */
[-C--:B------:R-:W-:Y:S01]  /*9550*/  FMUL.FTZ R31, R31, R20.reuse ;  /* 0x000000141f1f7220 */ /* 0x080fe20000410000 */
[----:B------:R-:W-:Y:S01]  /*9560*/  FFMA.FTZ R42, R12, R45, R43 ;  /* 0x0000002d0c2a7223 */ /* 0x000fe2000001002b */
[----:B------:R-:W-:Y:S01]  /*9570*/  FFMA.FTZ R48, R21, R20, -R48 ;  /* 0x0000001415307223 */ /* 0x000fe20000010830 */
[----:B------:R-:W-:Y:S02]  /*9580*/  IMAD.U32 R12, R37, 0x10000, RZ ;  /* 0x00010000250c7824 */ /* 0x000fe400078e00ff */
[----:B------:R-:W-:Y:S01]  /*9590*/  FMUL.FTZ R20, R33, R24 ;  /* 0x0000001821147220 */ /* 0x000fe20000410000 */
        /* <DEDUP_REMOVED lines=8> */
[----:B------:R-:W-:Y:S02]  /*9620*/  IMAD.U32 R31, R46, 0x10000, RZ ;  /* 0x000100002e1f7824 */ /* 0x000fe400078e00ff */
[----:B------:R-:W-:Y:S01]  /*9630*/  FFMA.FTZ R50, R29, R24, R50 ;  /* 0x000000181d327223 */ /* 0x000fe20000010032 */
[C---:B------:R-:W-:Y:S01]  /*9640*/  FFMA.FTZ R33, R13.reuse, R44, R33 ;  /* 0x0000002c0d217223 */ /* 0x040fe20000010021 */
[----:B------:R-:W-:Y:S01]  /*9650*/  FFMA.FTZ R25, R13, R40, -R12 ;  /* 0x000000280d197223 */ /* 0x000fe2000001080c */
[----:B------:R-:W-:Y:S01]  /*9660*/  IMAD.U32 R28, R14, 0x10000, RZ ;  /* 0x000100000e1c7824 */ /* 0x000fe200078e00ff */
[----:B------:R-:W-:Y:S01]  /*9670*/  LOP3.LUT R26, R26, 0xffff0000, RZ, 0xc0, !PT ;  /* 0xffff00001a1a7812 */ /* 0x000fe200078ec0ff */
[----:B------:R-:W-:Y:S01]  /*9680*/  IMAD.U32 R21, R41, 0x10000, RZ ;  /* 0x0001000029157824 */ /* 0x000fe200078e00ff */
[----:B------:R-:W-:Y:S01]  /*9690*/  LOP3.LUT R27, R27, 0xffff0000, RZ, 0xc0, !PT ;  /* 0xffff00001b1b7812 */ /* 0x000fe200078ec0ff */
[----:B------:R-:W-:Y:S01]  /*96a0*/  FMUL.FTZ R29, R32, R31 ;  /* 0x0000001f201d7220 */ /* 0x000fe20000410000 */
[----:B------:R-:W-:Y:S01]  /*96b0*/  LOP3.LUT R13, R46, 0xffff0000, RZ, 0xc0, !PT ;  /* 0xffff00002e0d7812 */ /* 0x000fe200078ec0ff */
[-C--:B------:R-:W-:Y:S01]  /*96c0*/  FMUL.FTZ R35, R32, R21.reuse ;  /* 0x0000001520237220 */ /* 0x080fe20000410000 */
[----:B------:R-:W-:Y:S01]  /*96d0*/  LOP3.LUT R20, R47, 0xffff0000, RZ, 0xc0, !PT ;  /* 0xffff00002f147812 */ /* 0x000fe200078ec0ff */
[----:B------:R-:W-:Y:S01]  /*96e0*/  FFMA.FTZ R29, R28, R21, -R29 ;  /* 0x000000151c1d7223 */ /* 0x000fe2000001081d */
[----:B------:R-:W-:Y:S01]  /*96f0*/  LOP3.LUT R41, R41, 0xffff0000, RZ, 0xc0, !PT ;  /* 0xffff000029297812 */ /* 0x000fe200078ec0ff */
[----:B------:R-:W-:Y:S01]  /*9700*/  FMUL.FTZ R21, R26, R13 ;  /* 0x0000000d1a157220 */ /* 0x000fe20000410000 */
[----:B------:R-:W-:Y:S01]  /*9710*/  LOP3.LUT R12, R37, 0xffff0000, RZ, 0xc0, !PT ;  /* 0xffff0000250c7812 */ /* 0x000fe200078ec0ff */
[C---:B------:R-:W-:Y:S01]  /*9720*/  FMUL.FTZ R32, R27.reuse, R20 ;  /* 0x000000141b207220 */ /* 0x040fe20000410000 */
[----:B------:R-:W-:Y:S01]  /*9730*/  LOP3.LUT R14, R14, 0xffff0000, RZ, 0xc0, !PT ;  /* 0xffff00000e0e7812 */ /* 0x000fe200078ec0ff */
[----:B------:R-:W-:Y:S01]  /*9740*/  FMUL.FTZ R24, R26, R41 ;  /* 0x000000291a187220 */ /* 0x000fe20000410000 */
[----:B------:R-:W-:Y:S01]  /*9750*/  FFMA.FTZ R35, R28, R31, R35 ;  /* 0x0000001f1c237223 */ /* 0x000fe20000010023 */
        /* <DEDUP_REMOVED lines=15> */
.L_x_11794:
[----:B------:R-:W-:Y:S05]  /*9850*/  BSYNC B1 ;  /* 0x0000000000017941 */ /* 0x000fea0003800000 */
.L_x_11793:
[----:B------:R-:W-:Y:S01]  /*9860*/  PRMT R3, R3, 0x5410, R0 ;  /* 0x0000541003037816 */ /* 0x000fe20000000000 */
[----:B------:R-:W-:Y:S06]  /*9870*/  @P0 BRA `(.L_x_11785) ;  /* 0x00000004008c0947 */ /* 0x000fec0003800000 */
[----:B------:R-:W2:Y:S01]  /*9880*/  LDL R41, [R1+0x68] ;  /* 0x0000680001297983 */ /* 0x000ea20000100800 */
[----:B------:R-:W-:Y:S01]  /*9890*/  IMAD.IADD R39, R16, 0x1, R39 ;  /* 0x0000000110277824 */ /* 0x000fe200078e0227 */
[----:B01----:R-:W-:-:S04]  /*98a0*/  SHF.R.U32.HI R12, RZ, 0x3, R218 ;  /* 0x00000003ff0c7819 */ /* 0x003fc800000116da */
[----:B------:R-:W-:-:S04]  /*98b0*/  LOP3.LUT R0, R218, 0x38, R39, 0xf8, !PT ;  /* 0x00000038da007812 */ /* 0x000fc800078ef827 */
[----:B------:R-:W-:-:S05]  /*98c0*/  LOP3.LUT R0, R0, R12, RZ, 0x3c, !PT ;  /* 0x0000000c00007212 */ /* 0x000fca00078e3cff */
[----:B------:R-:W-:-:S04]  /*98d0*/  IMAD.IADD R0, R221, 0x1, R0 ;  /* 0x00000001dd007824 */ /* 0x000fc800078e0200 */
[----:B------:R-:W-:-:S05]  /*98e0*/  IMAD R0, R0, 0x2, R19 ;  /* 0x0000000200007824 */ /* 0x000fca00078e0213 */
[----:B------:R-:W0:Y:S01]  /*98f0*/  LDS.128 R24, [R0+0x18400] ;  /* 0x0184000000187984 */ /* 0x000e220000000c00 */
[----:B------:R-:W-:Y:S02]  /*9900*/  SHF.R.U64 R32, R4, 0x10, R5 ;  /* 0x0000001004207819 */ /* 0x000fe40000001205 */
[--C-:B------:R-:W-:Y:S02]  /*9910*/  SHF.R.U64 R21, R8, 0x10, R9.reuse ;  /* 0x0000001008157819 */ /* 0x100fe40000001209 */
[----:B------:R-:W-:Y:S02]  /*9920*/  PRMT R32, R54, 0x5432, R32 ;  /* 0x0000543236207816 */ /* 0x000fe40000000020 */
[----:B------:R-:W-:Y:S02]  /*9930*/  SHF.R.U32.HI R29, RZ, 0x10, R9 ;  /* 0x00000010ff1d7819 */ /* 0x000fe40000011609 */
[--C-:B------:R-:W-:Y:S01]  /*9940*/  SHF.R.U64 R30, R10, 0x10, R11.reuse ;  /* 0x000000100a1e7819 */ /* 0x100fe2000000120b */
[----:B------:R-:W-:Y:S01]  /*9950*/  IMAD.U32 R36, R32, 0x10000, RZ ;  /* 0x0001000020247824 */ /* 0x000fe200078e00ff */
[----:B------:R-:W-:-:S02]  /*9960*/  SHF.R.U32.HI R31, RZ, 0x10, R11 ;  /* 0x00000010ff1f7819 */ /* 0x000fc4000001160b */
[----:B------:R-:W-:Y:S02]  /*9970*/  SHF.R.U32.HI R33, RZ, 0x10, R5 ;  /* 0x00000010ff217819 */ /* 0x000fe40000011605 */
[----:B------:R-:W-:Y:S02]  /*9980*/  PRMT R21, R57, 0x5410, R21 ;  /* 0x0000541039157816 */ /* 0x000fe40000000015 */
[----:B------:R-:W-:Y:S02]  /*9990*/  SHF.R.U32.HI R37, RZ, 0x10, R7 ;  /* 0x00000010ff257819 */ /* 0x000fe40000011607 */
[----:B------:R-:W-:Y:S01]  /*99a0*/  PRMT R30, R3, 0x5432, R30 ;  /* 0x00005432031e7816 */ /* 0x000fe2000000001e */
[----:B------:R-:W-:Y:S01]  /*99b0*/  IMAD.U32 R28, R21, 0x10000, RZ ;  /* 0x00010000151c7824 */ /* 0x000fe200078e00ff */
[----:B------:R-:W-:Y:S02]  /*99c0*/  PRMT R31, R3, 0x5410, R31 ;  /* 0x00005410031f7816 */ /* 0x000fe4000000001f */
[----:B------:R-:W-:-:S02]  /*99d0*/  PRMT R33, R54, 0x5410, R33 ;  /* 0x0000541036217816 */ /* 0x000fc40000000021 */
[----:B------:R-:W-:Y:S02]  /*99e0*/  PRMT R29, R58, 0x5410, R29 ;  /* 0x000054103a1d7816 */ /* 0x000fe4000000001d */
[----:B------:R-:W-:Y:S01]  /*99f0*/  PRMT R37, R56, 0x5410, R37 ;  /* 0x0000541038257816 */ /* 0x000fe20000000025 */
[----:B------:R-:W-:Y:S02]  /*9a00*/  IMAD.U32 R38, R33, 0x10000, RZ ;  /* 0x0001000021267824 */ /* 0x000fe400078e00ff */
[----:B0-----:R-:W-:-:S04]  /*9a10*/  IMAD.U32 R9, R24, 0x10000, RZ ;  /* 0x0001000018097824 */ /* 0x001fc800078e00ff */
[----:B------:R-:W-:Y:S01]  /*9a20*/  FMUL.FTZ R40, R9, R36 ;  /* 0x0000002409287220 */ /* 0x000fe20000410000 */
[----:B------:R-:W-:Y:S01]  /*9a30*/  IMAD.U32 R11, R25, 0x10000, RZ ;  /* 0x00010000190b7824 */ /* 0x000fe200078e00ff */
[----:B------:R-:W-:Y:S01]  /*9a40*/  LOP3.LUT R10, R24, 0xffff0000, RZ, 0xc0, !PT ;  /* 0xffff0000180a7812 */ /* 0x000fe200078ec0ff */
[----:B------:R-:W-:Y:S01]  /*9a50*/  FMUL.FTZ R42, R9, R28 ;  /* 0x0000001c092a7220 */ /* 0x000fe20000410000 */
[----:B------:R-:W-:Y:S01]  /*9a60*/  LOP3.LUT R24, R25, 0xffff0000, RZ, 0xc0, !PT ;  /* 0xffff000019187812 */ /* 0x000fe200078ec0ff */
[----:B------:R-:W-:Y:S02]  /*9a70*/  IMAD.U32 R20, R27, 0x10000, RZ ;  /* 0x000100001b147824 */ /* 0x000fe400078e00ff */
[----:B------:R-:W-:Y:S02]  /*9a80*/  IMAD.U32 R25, R37, 0x10000, RZ ;  /* 0x0001000025197824 */ /* 0x000fe400078e00ff */
[----:B------:R-:W-:Y:S01]  /*9a90*/  FMUL.FTZ R44, R11, R38 ;  /* 0x000000260b2c7220 */ /* 0x000fe20000410000 */
[----:B------:R-:W-:-:S02]  /*9aa0*/  SHF.R.U64 R35, R6, 0x10, R7 ;  /* 0x0000001006237819 */ /* 0x000fc40000001207 */
[----:B------:R-:W-:Y:S02]  /*9ab0*/  LOP3.LUT R9, R32, 0xffff0000, RZ, 0xc0, !PT ;  /* 0xffff000020097812 */ /* 0x000fe400078ec0ff */
[----:B------:R-:W-:Y:S02]  /*9ac0*/  LOP3.LUT R21, R21, 0xffff0000, RZ, 0xc0, !PT ;  /* 0xffff000015157812 */ /* 0x000fe400078ec0ff */
[----:B------:R-:W-:Y:S02]  /*9ad0*/  PRMT R35, R55, 0x5410, R35 ;  /* 0x0000541037237816 */ /* 0x000fe40000000023 */
[----:B------:R-:W-:Y:S02]  /*9ae0*/  LOP3.LUT R33, R33, 0xffff0000, RZ, 0xc0, !PT ;  /* 0xffff000021217812 */ /* 0x000fe400078ec0ff */
[----:B------:R-:W-:Y:S01]  /*9af0*/  LOP3.LUT R37, R37, 0xffff0000, RZ, 0xc0, !PT ;  /* 0xffff000025257812 */ /* 0x000fe200078ec0ff */
[----:B--2---:R-:W0:Y:S02]  /*9b00*/  LDS.128 R12, [R41+0x18400] ;  /* 0x01840000290c7984 */ /* 0x004e240000000c00 */
[----:B0-----:R-:W-:-:S04]  /*9b10*/  IMAD.U32 R3, R12, 0x10000, RZ ;  /* 0x000100000c037824 */ /* 0x001fc800078e00ff */
[----:B------:R-:W-:Y:S01]  /*9b20*/  FFMA.FTZ R40, R3, R28, -R40 ;  /* 0x0000001c03287223 */ /* 0x000fe20000010828 */
[----:B------:R-:W-:Y:S02]  /*9b30*/  IMAD.U32 R28, R29, 0x10000, RZ ;  /* 0x000100001d1c7824 */ /* 0x000fe400078e00ff */
[----:B------:R-:W-:Y:S01]  /*9b40*/  FFMA.FTZ R42, R3, R36, R42 ;  /* 0x00000024032a7223 */ /* 0x000fe2000001002a */
[----:B------:R-:W-:Y:S02]  /*9b50*/  IMAD.U32 R5, R13, 0x10000, RZ ;  /* 0x000100000d057824 */ /* 0x000fe400078e00ff */
[----:B------:R-:W-:Y:S02]  /*9b60*/  IMAD.U32 R3, R31, 0x10000, RZ ;  /* 0x000100001f037824 */ /* 0x000fe400078e00ff */
[-C--:B------:R-:W-:Y:S01]  /*9b70*/  FMUL.FTZ R36, R11, R28.reuse ;  /* 0x0000001c0b247220 */ /* 0x080fe20000410000 */
[----:B------:R-:W-:Y:S02]  /*9b80*/  IMAD.U32 R8, R15, 0x10000, RZ ;  /* 0x000100000f087824 */ /* 0x000fe400078e00ff */
[C---:B------:R-:W-:Y:S01]  /*9b90*/  FMUL.FTZ R11, R20.reuse, R25 ;  /* 0x00000019140b7220 */ /* 0x040fe20000410000 */
[----:B------:R-:W-:Y:S01]  /*9ba0*/  FFMA.FTZ R44, R5, R28, -R44 ;  /* 0x0000001c052c7223 */ /* 0x000fe2000001082c */
[-C--:B------:R-:W-:Y:S01]  /*9bb0*/  FMUL.FTZ R28, R20, R3.reuse ;  /* 0x00000003141c7220 */ /* 0x080fe20000410000 */
[----:B------:R-:W-:Y:S01]  /*9bc0*/  LOP3.LUT R4, R12, 0xffff0000, RZ, 0xc0, !PT ;  /* 0xffff00000c047812 */ /* 0x000fe200078ec0ff */
[----:B------:R-:W-:Y:S01]  /*9bd0*/  FFMA.FTZ R20, R8, R3, -R11 ;  /* 0x0000000308147223 */ /* 0x000fe2000001080b */
[C---:B------:R-:W-:Y:S01]  /*9be0*/  FMUL.FTZ R3, R10.reuse, R9 ;  /* 0x000000090a037220 */ /* 0x040fe20000410000 */
[----:B------:R-:W-:Y:S01]  /*9bf0*/  LOP3.LUT R12, R13, 0xffff0000, RZ, 0xc0, !PT ;  /* 0xffff00000d0c7812 */ /* 0x000fe200078ec0ff */
[----:B------:R-:W-:Y:S01]  /*9c00*/  FFMA.FTZ R36, R5, R38, R36 ;  /* 0x0000002605247223 */ /* 0x000fe20000010024 */
[----:B------:R-:W-:Y:S01]  /*9c10*/  FMUL.FTZ R11, R10, R21 ;  /* 0x000000150a0b7220 */ /* 0x000fe20000410000 */
[C---:B------:R-:W-:Y:S01]  /*9c20*/  IMAD.U32 R6, R14.reuse, 0x10000, RZ ;  /* 0x000100000e067824 */ /* 0x040fe200078e00ff */
[----:B------:R-:W-:Y:S01]  /*9c30*/  LOP3.LUT R7, R14, 0xffff0000, RZ, 0xc0, !PT ;  /* 0xffff00000e077812 */ /* 0x000fe200078ec0ff */
[----:B------:R-:W-:-:S02]  /*9c40*/  IMAD.U32 R13, R26, 0x10000, RZ ;  /* 0x000100001a0d7824 */ /* 0x000fc400078e00ff */
[----:B------:R-:W-:Y:S01]  /*9c50*/  FFMA.FTZ R21, R4, R21, -R3 ;  /* 0x0000001504157223 */ /* 0x000fe20000010803 */
[----:B------:R-:W-:Y:S01]  /*9c60*/  IMAD.U32 R5, R35, 0x10000, RZ ;  /* 0x0001000023057824 */ /* 0x000fe200078e00ff */
[----:B------:R-:W-:Y:S01]  /*9c70*/  LOP3.LUT R14, R15, 0xffff0000, RZ, 0xc0, !PT ;  /* 0xffff00000f0e7812 */ /* 0x000fe200078ec0ff */
[----:B------:R-:W-:Y:S01]  /*9c80*/  IMAD.U32 R3, R30, 0x10000, RZ ;  /* 0x000100001e037824 */ /* 0x000fe200078e00ff */
[----:B------:R-:W-:Y:S01]  /*9c90*/  LOP3.LUT R15, R26, 0xffff0000, RZ, 0xc0, !PT ;  /* 0xffff00001a0f7812 */ /* 0x000fe200078ec0ff */
[----:B------:R-:W-:Y:S01]  /*9ca0*/  FFMA.FTZ R11, R4, R9, R11 ;  /* 0x00000009040b7223 */ /* 0x000fe2000001000b */
[----:B------:R-:W-:Y:S01]  /*9cb0*/  LOP3.LUT R26, R27, 0xffff0000, RZ, 0xc0, !PT ;  /* 0xffff00001b1a7812 */ /* 0x000fe200078ec0ff */
[C---:B------:R-:W-:Y:S01]  /*9cc0*/  FMUL.FTZ R27, R13.reuse, R5 ;  /* 0x000000050d1b7220 */ /* 0x040fe20000410000 */
[----:B------:R-:W-:Y:S01]  /*9cd0*/  FMUL.FTZ R13, R13, R3 ;  /* 0x000000030d0d7220 */ /* 0x000fe20000410000 */
[----:B------:R-:W-:Y:S02]  /*9ce0*/  LOP3.LUT R4, R35, 0xffff0000, RZ, 0xc0, !PT ;  /* 0xffff000023047812 */ /* 0x000fe400078ec0ff */
[----:B------:R-:W-:-:S02]  /*9cf0*/  LOP3.LUT R29, R29, 0xffff0000, RZ, 0xc0, !PT ;  /* 0xffff00001d1d7812 */ /* 0x000fc400078ec0ff */
[----:B------:R-:W-:Y:S02]  /*9d00*/  LOP3.LUT R30, R30, 0xffff0000, RZ, 0xc0, !PT ;  /* 0xffff00001e1e7812 */ /* 0x000fe400078ec0ff */
[----:B------:R-:W-:Y:S01]  /*9d10*/  LOP3.LUT R31, R31, 0xffff0000, RZ, 0xc0, !PT ;  /* 0xffff00001f1f7812 */ /* 0x000fe200078ec0ff */
[----:B------:R-:W-:Y:S01]  /*9d20*/  FFMA.FTZ R28, R8, R25, R28 ;  /* 0x00000019081c7223 */ /* 0x000fe2000001001c */
[C---:B------:R-:W-:Y:S01]  /*9d30*/  FFMA.FTZ R27, R6.reuse, R3, -R27 ;  /* 0x00000003061b7223 */ /* 0x040fe2000001081b */
[----:B------:R-:W-:Y:S01]  /*9d40*/  FFMA.FTZ R10, R6, R5, R13 ;  /* 0x00000005060a7223 */ /* 0x000fe2000001000d */
[----:B------:R-:W-:Y:S01]  /*9d50*/  FMUL.FTZ R25, R24, R33 ;  /* 0x0000002118197220 */ /* 0x000fe20000410000 */
[C---:B------:R-:W-:Y:S01]  /*9d60*/  FMUL.FTZ R6, R15.reuse, R4 ;  /* 0x000000040f067220 */ /* 0x040fe20000410000 */
[----:B------:R-:W-:Y:S01]  /*9d70*/  FMUL.FTZ R3, R26, R37 ;  /* 0x000000251a037220 */ /* 0x000fe20000410000 */
[----:B------:R-:W-:Y:S01]  /*9d80*/  FMUL.FTZ R24, R24, R29 ;  /* 0x0000001d18187220 */ /* 0x000fe20000410000 */
[-C--:B------:R-:W-:Y:S01]  /*9d90*/  FMUL.FTZ R15, R15, R30.reuse ;  /* 0x0000001e0f0f7220 */ /* 0x080fe20000410000 */
[----:B------:R-:W-:Y:S01]  /*9da0*/  FMUL.FTZ R26, R26, R31 ;  /* 0x0000001f1a1a7220 */ /* 0x000fe20000410000 */
[----:B------:R-:W-:Y:S01]  /*9db0*/  FFMA.FTZ R25, R12, R29, -R25 ;  /* 0x0000001d0c197223 */ /* 0x000fe20000010819 */
        /* <DEDUP_REMOVED lines=15> */
.L_x_11785:
[----:B------:R-:W-:Y:S05]  /*9eb0*/  BSYNC B0 ;  /* 0x0000000000007941 */ /* 0x000fea0003800000 */
.L_x_11771:
        /* <DEDUP_REMOVED lines=8> */
.L_x_11768:
[----:B-1----:R-:W1:Y:S01]  /*9f40*/  S2R R3, SR_TID.X ;  /* 0x0000000000037919 */ /* 0x002e620000002100 */
[----:B--23--:R-:W-:Y:S01]  /*9f50*/  IMAD.U32 R0, RZ, RZ, UR37 ;  /* 0x00000025ff007e24 */ /* 0x00cfe2000f8e00ff */
[----:B------:R-:W-:Y:S05]  /*9f60*/  WARPSYNC.ALL ;  /* 0x0000000000007948 */ /* 0x000fea0003800000 */
[----:B------:R-:W-:Y:S02]  /*9f70*/  ISETP.NE.AND P0, PT, R0, 0x3, PT ;  /* 0x000000030000780c */ /* 0x000fe40003f05270 */
[----:B------:R-:W-:-:S11]  /*9f80*/  LOP3.LUT R18, R18, 0xfff7ffff, RZ, 0xc0, !PT ;  /* 0xfff7ffff12127812 */ /* 0x000fd600078ec0ff */
[----:B------:R-:W-:Y:S02]  /*9f90*/  @P0 LOP3.LUT R18, R18, 0x80000, RZ, 0xfc, !PT ;  /* 0x0008000012120812 */ /* 0x000fe400078efcff */
[----:B-1----:R-:W-:-:S05]  /*9fa0*/  SHF.R.U32.HI R3, RZ, 0x7, R3 ;  /* 0x00000007ff037819 */ /* 0x002fca0000011603 */
[----:B------:R-:W-:-:S05]  /*9fb0*/  VIADD R72, R3, 0x8 ;  /* 0x0000000803487836 */ /* 0x000fca0000000000 */
[----:B------:R1:W-:Y:S06]  /*9fc0*/  BAR.SYNC.DEFER_BLOCKING R72, 0x100 ;  /* 0x000400480000751d */ /* 0x0003ec0000010000 */
[----:B------:R-:W-:Y:S05]  /*9fd0*/  @!P0 BRA `(.L_x_11795) ;  /* 0x0000000000048947 */ /* 0x000fea0003800000 */
[----:B------:R-:W-:Y:S01]  /*9fe0*/  BPT.TRAP 0x1 ;  /* 0x000000040000795c */ /* 0x000fe20000300000 */
.L_x_11795:
[----:B------:R-:W-:Y:S01]  /*9ff0*/  IMAD R4, R2, 0x8, R19 ;  /* 0x0000000802047824 */ /* 0x000fe200078e0213 */
[----:B------:R-:W-:-:S04]  /*a000*/  SHF.L.U32 R73, R202, 0x1f, RZ ;  /* 0x0000001fca497819 */ /* 0x000fc800000006ff */
[----:B------:R2:W3:Y:S01]  /*a010*/  SYNCS.PHASECHK.TRANS64.TRYWAIT P1, [R4+URZ+0x22830], R73 ;  /* 0x02283049040075a7 */ /* 0x0004e2000802017f */
[----:B------:R-:W-:Y:S05]  /*a020*/  @!P0 BRA `(.L_x_11796) ;  /* 0x0000000000048947 */ /* 0x000fea0003800000 */
[----:B------:R-:W-:Y:S01]  /*a030*/  BPT.TRAP 0x1 ;  /* 0x000000040000795c */ /* 0x000fe20000300000 */
.L_x_11796:
[----:B------:R-:W4:Y:S01]  /*a040*/  S2R R3, SR_TID.X ;  /* 0x0000000000037919 */ /* 0x000f220000002100 */
[----:B------:R-:W-:-:S05]  /*a050*/  VIADD R0, R19, 0x1c400 ;  /* 0x0001c40013007836 */ /* 0x000fca0000000000 */
[----:B------:R-:W-:-:S04]  /*a060*/  SHF.R.U32.HI R0, RZ, 0x4, R0 ;  /* 0x00000004ff007819 */ /* 0x000fc80000011600 */
[----:B------:R-:W-:Y:S02]  /*a070*/  LOP3.LUT R0, R0, 0x3fff, RZ, 0xc0, !PT ;  /* 0x00003fff00007812 */ /* 0x000fe400078ec0ff */
[----:B----4-:R-:W-:-:S04]  /*a080*/  LOP3.LUT R3, R3, 0x7f, RZ, 0xc0, !PT ;  /* 0x0000007f03037812 */ /* 0x010fc800078ec0ff */
[----:B------:R-:W-:Y:S01]  /*a090*/  ISETP.NE.AND P0, PT, R3, RZ, PT ;  /* 0x000000ff0300720c */ /* 0x000fe20003f05270 */
[----:B---3--:R-:W-:-:S12]  /*a0a0*/  @P1 BRA `(.L_x_11797) ;  /* 0x0000000000081947 */ /* 0x008fd80003800000 */
[----:B------:R-:W3:Y:S02]  /*a0b0*/  SYNCS.PHASECHK.TRANS64.TRYWAIT P1, [R4+URZ+0x22830], R73 ;  /* 0x02283049040075a7 */ /* 0x000ee4000802017f */
[----:B---3--:R-:W-:Y:S05]  /*a0c0*/  @!P1 BRA `(.L_x_11798) ;  /* 0x000001bc00189947 */ /* 0x008fea0003800000 */
.L_x_11797:
[----:B------:R-:W-:Y:S05]  /*a0d0*/  WARPSYNC.ALL ;  /* 0x0000000000007948 */ /* 0x000fea0003800000 */
[----:B------:R-:W-:-:S05]  /*a0e0*/  LOP3.LUT R21, R0, 0x10000, RZ, 0xfc, !PT ;  /* 0x0001000000157812 */ /* 0x000fca00078efcff */
[----:B------:R-:W-:Y:S01]  /*a0f0*/  IMAD R8, R2, 0x300, R21 ;  /* 0x0000030002087824 */ /* 0x000fe200078e0215 */
[----:B------:R-:W-:Y:S01]  /*a100*/  LOP3.LUT R6, R34, 0x10000, RZ, 0xfc, !PT ;  /* 0x0001000022067812 */ /* 0x000fe200078efcff */
[----:B------:R-:W-:Y:S01]  /*a110*/  IMAD.MOV.U32 R9, RZ, RZ, 0x40000040 ;  /* 0x40000040ff097424 */ /* 0x000fe200078e00ff */
[----:B0-----:R-:W-:Y:S01]  /*a120*/  WARPGROUP.ARRIVE ;  /* 0x00000000000079c5 */ /* 0x001fe20000000000 */
[----:B------:R-:W-:Y:S01]  /*a130*/  IMAD.MOV.U32 R7, RZ, RZ, 0x40000040 ;  /* 0x40000040ff077424 */ /* 0x000fe200078e00ff */
[C---:B------:R-:W-:Y:S01]  /*a140*/  R2UR UR6, R8.reuse ;  /* 0x00000000080672ca */ /* 0x040fe200000e0000 */
[----:B------:R-:W-:Y:S01]  /*a150*/  VIADD R10, R8, 0x2 ;  /* 0x00000002080a7836 */ /* 0x000fe20000000000 */
[----:B------:R-:W-:Y:S01]  /*a160*/  R2UR UR7, R9 ;  /* 0x00000000090772ca */ /* 0x000fe200000e0000 */
[C---:B------:R-:W-:Y:S01]  /*a170*/  VIADD R14, R6.reuse, 0x2 ;  /* 0x00000002060e7836 */ /* 0x040fe20000000000 */
[C---:B------:R-:W-:Y:S01]  /*a180*/  R2UR UR4, R6.reuse ;  /* 0x00000000060472ca */ /* 0x040fe200000e0000 */
[----:B------:R-:W-:Y:S01]  /*a190*/  IMAD.MOV.U32 R11, RZ, RZ, 0x40000040 ;  /* 0x40000040ff0b7424 */ /* 0x000fe200078e00ff */
[----:B------:R-:W-:Y:S01]  /*a1a0*/  R2UR UR5, R7 ;  /* 0x00000000070572ca */ /* 0x000fe200000e0000 */
[----:B------:R-:W-:Y:S01]  /*a1b0*/  IMAD.MOV.U32 R15, RZ, RZ, 0x40000040 ;  /* 0x40000040ff0f7424 */ /* 0x000fe200078e00ff */
[----:B------:R-:W0:Y:S01]  /*a1c0*/  LDC R20, c[0x0][0x448] ;  /* 0x00011200ff147b82 */ /* 0x000e220000000800 */
[----:B------:R-:W-:Y:S01]  /*a1d0*/  VIADD R12, R6, 0x4 ;  /* 0x00000004060c7836 */ /* 0x000fe20000000000 */
[----:B------:R-:W4:Y:S01]  /*a1e0*/  S2R R80, SR_TID.X ;  /* 0x0000000000507919 */ /* 0x000f220000002100 */
[----:B------:R-:W-:Y:S01]  /*a1f0*/  IMAD.MOV.U32 R13, RZ, RZ, 0x40000040 ;  /* 0x40000040ff0d7424 */ /* 0x000fe200078e00ff */
[----:B------:R-:W-:Y:S01]  /*a200*/  ULDC.64 UR8, c[0x0][0x9e0] ;  /* 0x0002780000087ab9 */ /* 0x000fe20000000a00 */
[----:B------:R-:W-:Y:S01]  /*a210*/  IMAD.MOV.U32 R9, RZ, RZ, 0x40000040 ;  /* 0x40000040ff097424 */ /* 0x000fe200078e00ff */
[----:B------:R-:W-:Y:S01]  /*a220*/  UISETP.GE.AND UP0, UPT, UR9, 0x1, UPT ;  /* 0x000000010900788c */ /* 0x000fe2000bf06270 */
[----:B------:R-:W-:Y:S01]  /*a230*/  LOP3.LUT R18, R18, 0xffefffff, RZ, 0xc0, !PT ;  /* 0xffefffff12127812 */ /* 0x000fe200078ec0ff */
[----:B------:R-:W-:-:S02]  /*a240*/  ULDC UR43, c[0x0][0x9dc] ;  /* 0x00027700002b7ab9 */ /* 0x000fc40000000800 */
[----:B------:R-:W-:Y:S01]  /*a250*/  ULOP3.LUT UR43, URZ, UR43, URZ, 0x33, !UPT ;  /* 0x0000002b3f2b7292 */ /* 0x000fe2000f8e333f */
[----:B------:R-:W-:Y:S01]  /*a260*/  HGMMA.64x96x16.F32.BF16 R24, gdesc[UR4], RZ, !UPT, gsb0 ;  /* 0x01600000041879f0 */ /* 0x000fe2000c0018ff */
[----:B------:R-:W-:Y:S01]  /*a270*/  R2UR UR6, R10 ;  /* 0x000000000a0672ca */ /* 0x000fe200000e0000 */
[----:B------:R-:W-:Y:S01]  /*a280*/  VIADD R10, R8, 0x4 ;  /* 0x00000004080a7836 */ /* 0x000fe20000000000 */
[----:B------:R-:W-:Y:S01]  /*a290*/  R2UR UR7, R11 ;  /* 0x000000000b0772ca */ /* 0x000fe200000e0000 */
[----:B------:R-:W-:Y:S01]  /*a2a0*/  IMAD.MOV.U32 R11, RZ, RZ, 0x40000040 ;  /* 0x40000040ff0b7424 */ /* 0x000fe200078e00ff */
[----:B------:R-:W-:Y:S01]  /*a2b0*/  R2UR UR4, R14 ;  /* 0x000000000e0472ca */ /* 0x000fe200000e0000 */
[----:B------:R-:W-:Y:S01]  /*a2c0*/  UP2UR UR40, UPR, URZ, 0x1 ;  /* 0x000000013f287883 */ /* 0x000fe20008000000 */
[----:B------:R-:W-:Y:S02]  /*a2d0*/  R2UR UR5, R15 ;  /* 0x000000000f0572ca */ /* 0x000fe400000e0000 */
[----:B0-----:R-:W-:-:S02]  /*a2e0*/  ISETP.NE.AND P1, PT, R20, 0x1, PT ;  /* 0x000000011400780c */ /* 0x001fc40003f25270 */
[----:B----4-:R-:W-:-:S11]  /*a2f0*/  SHF.R.U32.HI R80, RZ, 0x7, R80 ;  /* 0x00000007ff507819 */ /* 0x010fd60000011650 */
[----:B------:R-:W0:Y:S01]  /*a300*/  @P1 LDC R20, c[0x0][0x44c] ;  /* 0x00011300ff141b82 */ /* 0x000e220000000800 */
[----:B------:R-:W-:Y:S01]  /*a310*/  @P1 LOP3.LUT R18, R18, 0x100000, RZ, 0xfc, !PT ;  /* 0x0010000012121812 */ /* 0x000fe200078efcff */
[----:B------:R-:W-:Y:S02]  /*a320*/  WARPGROUP.DEPBAR.LE gsb0, 0x0 ;  /* 0x00008000000079c5 */ /* 0x000fe40000010000 */
[----:B------:R-:W-:-:S06]  /*a330*/  WARPGROUP.ARRIVE ;  /* 0x00000000000079c5 */ /* 0x000fcc0000000000 */
[----:B------:R-:W-:Y:S01]  /*a340*/  HGMMA.64x96x16.F32.BF16 R24, gdesc[UR4], R24, gsb0 ;  /* 0x01600000041879f0 */ /* 0x000fe20008001818 */
        /* <DEDUP_REMOVED lines=17> */
[----:B------:R-:W-:Y:S02]  /*a460*/  ULDC UR4, c[0x0][0x9d8] ;  /* 0x0002760000047ab9 */ /* 0x000fe40000000800 */
[----:B------:R-:W-:Y:S02]  /*a470*/  WARPGROUP.DEPBAR.LE gsb0, 0x0 ;  /* 0x00008000000079c5 */ /* 0x000fe40000010000 */
[----:B------:R-:W-:Y:S01]  /*a480*/  FMUL.FTZ R79, R49, UR4 ;  /* 0x00000004314f7c20 */ /* 0x000fe20008410000 */
[----:B------:R-:W-:Y:S01]  /*a490*/  FMUL.FTZ R3, R27, UR4 ;  /* 0x000000041b037c20 */ /* 0x000fe20008410000 */
[----:B------:R-:W4:Y:S01]  /*a4a0*/  @P1 LDC R49, c[0x0][0x450] ;  /* 0x00011400ff311b82 */ /* 0x000f220000000800 */
[----:B------:R-:W-:Y:S01]  /*a4b0*/  FMUL.FTZ R27, R39, UR4 ;  /* 0x00000004271b7c20 */ /* 0x000fe20008410000 */
[----:B------:R-:W-:Y:S01]  /*a4c0*/  FMUL.FTZ R39, R55, UR4 ;  /* 0x0000000437277c20 */ /* 0x000fe20008410000 */
[----:B------:R-:W-:Y:S01]  /*a4d0*/  FMUL.FTZ R55, R57, UR4 ;  /* 0x0000000439377c20 */ /* 0x000fe20008410000 */
[----:B------:R-:W-:Y:S01]  /*a4e0*/  FMUL.FTZ R57, R61, UR4 ;  /* 0x000000043d397c20 */ /* 0x000fe20008410000 */
[----:B------:R-:W-:-:S02]  /*a4f0*/  IMAD.IADD R61, R210, 0x1, R209 ;  /* 0x00000001d23d7824 */ /* 0x000fc400078e02d1 */
[----:B------:R-:W-:Y:S01]  /*a500*/  FMUL.FTZ R74, R25, UR4 ;  /* 0x00000004194a7c20 */ /* 0x000fe20008410000 */
[----:B------:R-:W-:Y:S01]  /*a510*/  FMUL.FTZ R25, R35, UR4 ;  /* 0x0000000423197c20 */ /* 0x000fe20008410000 */
[----:B------:R-:W-:Y:S01]  /*a520*/  FMUL.FTZ R35, R51, UR4 ;  /* 0x0000000433237c20 */ /* 0x000fe20008410000 */
[----:B0-----:R-:W-:-:S04]  /*a530*/  @P1 IMAD.HI.U32 R20, R61, R20, RZ ;  /* 0x000000143d141227 */ /* 0x001fc800078e00ff */
        /* <DEDUP_REMOVED lines=14> */
[----:B----4-:R-:W-:Y:S01]  /*a620*/  @P1 SHF.R.U32.HI R61, RZ, R49, R20 ;  /* 0x00000031ff3d1219 */ /* 0x010fe20000011614 */
[----:B------:R-:W-:-:S02]  /*a630*/  @!P0 VIADD R49, R4, 0x22840 ;  /* 0x0002284004318836 */ /* 0x000fc40000000000 */
[----:B------:R-:W-:Y:S01]  /*a640*/  FMUL.FTZ R44, R59, UR4 ;  /* 0x000000043b2c7c20 */ /* 0x000fe20008410000 */
        /* <DEDUP_REMOVED lines=8> */
[----:B------:R-:W-:Y:S01]  /*a6d0*/  IADD3 R20, -R80, 0xb, RZ ;  /* 0x0000000b50147810 */ /* 0x000fe20007ffe1ff */
        /* <DEDUP_REMOVED lines=15> */
[----:B------:R-:W-:Y:S01]  /*a7d0*/  @!P0 PRMT R49, RZ, 0x654, R49 ;  /* 0x00000654ff318816 */ /* 0x000fe20000000031 */
[----:B------:R-:W-:Y:S01]  /*a7e0*/  FMUL.FTZ R50, R71, UR4 ;  /* 0x0000000447327c20 */ /* 0x000fe20008410000 */
[----:B------:R-:W-:Y:S01]  /*a7f0*/  FMUL.FTZ R68, R68, UR4 ;  /* 0x0000000444447c20 */ /* 0x000fe20008410000 */
[----:B------:R-:W-:Y:S01]  /*a800*/  FMUL.FTZ R70, R70, UR4 ;  /* 0x0000000446467c20 */ /* 0x000fe20008410000 */
[----:B------:R-:W-:Y:S01]  /*a810*/  PLOP3.LUT P1, PT, PT, PT, UP0, 0x40, 0x0 ;  /* 0x000000000000781c */ /* 0x000fe20003f2e808 */
[----:B------:R4:W-:Y:S06]  /*a820*/  BAR.ARV R20, 0x100 ;  /* 0x000400140000751d */ /* 0x0009ec0000002000 */
[C-C-:B------:R-:W-:Y:S01]  /*a830*/  IADD3 R58, -R205.reuse, 0x61, R54.reuse ;  /* 0x00000061cd3a7810 */ /* 0x140fe20007ffe136 */
[----:B------:R1:W-:Y:S01]  /*a840*/  @!P0 SYNCS.ARRIVE.TRANS64.RED.A1T0 RZ, [R49+URZ], RZ ;  /* 0x000000ff31ff89a7 */ /* 0x0003e2000810043f */
[----:B------:R-:W1:Y:S01]  /*a850*/  MUFU.TANH R5, R5 ;  /* 0x0000000500057308 */ /* 0x000e620000002400 */
[----:B------:R-:W-:Y:S01]  /*a860*/  IMAD.MOV.U32 R63, RZ, RZ, -0x60 ;  /* 0xffffffa0ff3f7424 */ /* 0x000fe200078e00ff */
[----:B------:R-:W-:Y:S01]  /*a870*/  IADD3 R67, -R205, 0x60, R54 ;  /* 0x00000060cd437810 */ /* 0x000fe20007ffe136 */
[----:B------:R-:W-:-:S02]  /*a880*/  IMAD.IADD R58, R58, 0x1, -R203 ;  /* 0x000000013a3a7824 */ /* 0x000fc400078e0acb */
[----:B------:R-:W-:Y:S02]  /*a890*/  IMAD R82, R176, R63, 0x60 ;  /* 0x00000060b0527424 */ /* 0x000fe400078e023f */
[C---:B------:R-:W-:Y:S01]  /*a8a0*/  VIADD R80, R58.reuse, UR8 ;  /* 0x000000083a507c36 */ /* 0x040fe20008000000 */
[----:B------:R-:W1:Y:S01]  /*a8b0*/  MUFU.TANH R74, R74 ;  /* 0x0000004a004a7308 */ /* 0x000e620000002400 */
[----:B------:R-:W-:Y:S02]  /*a8c0*/  VIADD R71, R58, UR43 ;  /* 0x0000002b3a477c36 */ /* 0x000fe40008000000 */
[----:B------:R-:W-:Y:S01]  /*a8d0*/  IMAD.IADD R81, R82, 0x1, -R205 ;  /* 0x0000000152517824 */ /* 0x000fe200078e0acd */
[----:B0-----:R-:W-:Y:S01]  /*a8e0*/  VIADDMNMX R62, R60, R80, R67, PT ;  /* 0x000000503c3e7246 */ /* 0x001fe20003800143 */
[----:B------:R-:W-:-:S03]  /*a8f0*/  IMAD.IADD R63, R71, 0x1, R60 ;  /* 0x00000001473f7824 */ /* 0x000fc600078e023c */
        /* <DEDUP_REMOVED lines=44> */
[----:B-1----:R4:W1:Y:S08]  /*abc0*/  MUFU.TANH R49, R70 ;  /* 0x0000004600317308 */ /* 0x0028700000002400 */
[----:B------:R-:W0:Y:S01]  /*abd0*/  MUFU.TANH R50, R50 ;  /* 0x0000003200327308 */ /* 0x000e220000002400 */
[----:B----4-:R-:W-:Y:S05]  /*abe0*/  @P1 BRA `(.L_x_11799) ;  /* 0x0000000000541947 */ /* 0x010fea0003800000 */
        /* <DEDUP_REMOVED lines=12> */
.L_x_11801:
[----:B------:R-:W-:-:S06]  /*acb0*/  UISETP.NE.AND UP0, UPT, UR9, 0x1, UPT ;  /* 0x000000010900788c */ /* 0x000fcc000bf05270 */
[----:B------:R-:W-:-:S05]  /*acc0*/  PLOP3.LUT P1, PT, PT, PT, UP0, 0x80, 0x0 ;  /* 0x000000000000781c */ /* 0x000fca0003f2f008 */
[----:B------:R-:W-:-:S08]  /*acd0*/  @UP0 ULDC.64 UR4, c[0x0][0x9e8] ;  /* 0x00027a0000040ab9 */ /* 0x000fd00000000a00 */
[----:B------:R-:W-:-:S05]  /*ace0*/  @P1 IMAD.HI.U32 R58, R54, UR4, RZ ;  /* 0x00000004363a1c27 */ /* 0x000fca000f8e00ff */
[----:B------:R-:W-:-:S07]  /*acf0*/  @P1 SHF.R.U32.HI R54, RZ, UR5, R58 ;  /* 0x00000005ff361c19 */ /* 0x000fce000801163a */
.L_x_11802:
[----:B------:R-:W-:Y:S05]  /*ad00*/  BSYNC B0 ;  /* 0x0000000000007941 */ /* 0x000fea0003800000 */
.L_x_11800:
[----:B------:R-:W-:-:S05]  /*ad10*/  IMAD R54, R54, UR9, R81 ;  /* 0x0000000936367c24 */ /* 0x000fca000f8e0251 */
[----:B------:R-:W-:Y:S02]  /*ad20*/  VIMNMX R63, R63, R54, !PT ;  /* 0x000000363f3f7248 */ /* 0x000fe40007fe0100 */
[----:B------:R-:W-:-:S07]  /*ad30*/  VIADDMNMX R62, R54, UR9, R62, PT ;  /* 0x00000009363e7c46 */ /* 0x000fce000b80013e */
.L_x_11799:
[C---:B------:R-:W-:Y:S01]  /*ad40*/  ISETP.GE.AND P1, PT, R82.reuse, 0x2, PT ;  /* 0x000000025200780c */ /* 0x040fe20003f26270 */
[----:B------:R-:W-:Y:S01]  /*ad50*/  UISETP.NE.AND UP0, UPT, UR40, URZ, UPT ;  /* 0x0000003f2800728c */ /* 0x000fe2000bf05270 */
[C---:B------:R-:W-:Y:S02]  /*ad60*/  ISETP.GE.AND P6, PT, R82.reuse, 0x9, PT ;  /* 0x000000095200780c */ /* 0x040fe40003fc6270 */
[----:B------:R-:W-:Y:S02]  /*ad70*/  ISETP.GT.AND P2, PT, R63, 0x1, !P1 ;  /* 0x000000013f00780c */ /* 0x000fe40004f44270 */
[----:B------:R-:W-:Y:S02]  /*ad80*/  ISETP.GE.AND P3, PT, R82, 0xa, PT ;  /* 0x0000000a5200780c */ /* 0x000fe40003f66270 */
[----:B------:R-:W-:Y:S02]  /*ad90*/  ISETP.LT.OR P2, PT, R62, 0x2, P2 ;  /* 0x000000023e00780c */ /* 0x000fe40001741670 */
[----:B------:R-:W-:-:S02]  /*ada0*/  ISETP.GE.AND P5, PT, R82, 0x1, PT ;  /* 0x000000015200780c */ /* 0x000fc40003fa6270 */
[----:B------:R-:W-:Y:S02]  /*adb0*/  FSEL R112, R74, -INF , !P2 ;  /* 0xff8000004a707808 */ /* 0x000fe40005000000 */
[----:B------:R-:W-:-:S04]  /*adc0*/  ISETP.GT.AND P2, PT, R63, 0x8, !P6 ;  /* 0x000000083f00780c */ /* 0x000fc80007744270 */
[----:B------:R-:W-:-:S04]  /*add0*/  ISETP.LT.OR P2, PT, R62, 0x9, P2 ;  /* 0x000000093e00780c */ /* 0x000fc80001741670 */
[----:B0-----:R-:W-:Y:S02]  /*ade0*/  FSEL R110, R75, -INF , !P2 ;  /* 0xff8000004b6e7808 */ /* 0x001fe40005000000 */
        /* <DEDUP_REMOVED lines=50> */
[----:B------:R-:W-:Y:S01]  /*b110*/  ISETP.GT.AND P2, PT, R63, 0x31, !P3 ;  /* 0x000000313f00780c */ /* 0x000fe20005f44270 */
[----:B------:R-:W0:Y:S01]  /*b120*/  SHFL.IDX PT, R78, R61, 0x1, 0x1c1f ;  /* 0x003c1f003d4e7f89 */ /* 0x000e2200000e0000 */
        /* <DEDUP_REMOVED lines=11> */
[----:B------:R-:W-:Y:S01]  /*b1e0*/  ISETP.LT.OR P2, PT, R62, 0x3a, P2 ;  /* 0x0000003a3e00780c */ /* 0x000fe20001741670 */
[----:B0-----:R-:W-:Y:S01]  /*b1f0*/  IMAD.IADD R37, R71, 0x1, R78 ;  /* 0x0000000147257824 */ /* 0x001fe200078e024e */
        /* <DEDUP_REMOVED lines=25> */
[----:B------:R-:W-:-:S02]  /*b390*/  VIADDMNMX R33, R78, R80, R67, PT ;  /* 0x000000504e217246 */ /* 0x000fc40003800143 */
        /* <DEDUP_REMOVED lines=32> */
.L_x_11805:
[----:B------:R-:W-:-:S06]  /*b5a0*/  UISETP.NE.AND UP0, UPT, UR9, 0x1, UPT ;  /* 0x000000010900788c */ /* 0x000fcc000bf05270 */
[----:B------:R-:W-:-:S05]  /*b5b0*/  PLOP3.LUT P4, PT, PT, PT, UP0, 0x80, 0x0 ;  /* 0x000000000000781c */ /* 0x000fca0003f8f008 */
[----:B------:R-:W-:-:S08]  /*b5c0*/  @UP0 ULDC.64 UR4, c[0x0][0x9e8] ;  /* 0x00027a0000040ab9 */ /* 0x000fd00000000a00 */
[----:B------:R-:W-:Y:S01]  /*b5d0*/  @P4 IMAD.HI.U32 R59, R5, UR4, RZ ;  /* 0x00000004053b4c27 */ /* 0x000fe2000f8e00ff */
[----:B------:R-:W-:-:S13]  /*b5e0*/  PLOP3.LUT P4, PT, PT, PT, UP0, 0x80, 0x0 ;  /* 0x000000000000781c */ /* 0x000fda0003f8f008 */
[----:B------:R-:W-:-:S07]  /*b5f0*/  @P4 SHF.R.U32.HI R5, RZ, UR5, R59 ;  /* 0x00000005ff054c19 */ /* 0x000fce000801163b */
.L_x_11806:
[----:B------:R-:W-:Y:S05]  /*b600*/  BSYNC B0 ;  /* 0x0000000000007941 */ /* 0x000fea0003800000 */
.L_x_11804:
[----:B------:R-:W-:-:S05]  /*b610*/  IMAD R78, R5, UR9, R81 ;  /* 0x00000009054e7c24 */ /* 0x000fca000f8e0251 */
[----:B------:R-:W-:Y:S02]  /*b620*/  VIMNMX R37, R37, R78, !PT ;  /* 0x0000004e25257248 */ /* 0x000fe40007fe0100 */
[----:B------:R-:W-:-:S07]  /*b630*/  VIADDMNMX R33, R78, UR9, R33, PT ;  /* 0x000000094e217c46 */ /* 0x000fce000b800121 */
.L_x_11803:
[C---:B------:R-:W-:Y:S01]  /*b640*/  ISETP.GT.AND P1, PT, R37.reuse, 0x1, !P1 ;  /* 0x000000012500780c */ /* 0x040fe20004f24270 */
[----:B------:R-:W-:Y:S01]  /*b650*/  ULDC UR4, c[0x0][0x988] ;  /* 0x0002620000047ab9 */ /* 0x000fe20000000800 */
[----:B------:R-:W-:Y:S01]  /*b660*/  ISETP.GT.AND P6, PT, R37, 0x8, !P6 ;  /* 0x000000082500780c */ /* 0x000fe200077c4270 */
[----:B------:R-:W-:Y:S01]  /*b670*/  IMAD.U32 R59, RZ, RZ, UR37 ;  /* 0x00000025ff3b7e24 */ /* 0x000fe2000f8e00ff */
        /* <DEDUP_REMOVED lines=8> */
[----:B------:R-:W-:Y:S02]  /*b700*/  FMNMX.FTZ R3, R108, R3, !PT ;  /* 0x000000036c037209 */ /* 0x000fe40007810000 */
[----:B------:R-:W-:Y:S01]  /*b710*/  FSEL R92, R11, -INF , !P1 ;  /* 0xff8000000b5c7808 */ /* 0x000fe20004800000 */
[----:B------:R-:W-:Y:S01]  /*b720*/  IMAD.U32 R11, RZ, RZ, UR4 ;  /* 0x00000004ff0b7e24 */ /* 0x000fe2000f8e00ff */
        /* <DEDUP_REMOVED lines=55> */
[----:B------:R-:W-:Y:S01]  /*baa0*/  ISETP.GT.AND P5, PT, R37, RZ, !P5 ;  /* 0x000000ff2500720c */ /* 0x000fe20006fa4270 */
[----:B------:R-:W0:Y:S01]  /*bab0*/  SHFL.BFLY PT, R10, R3, 0x2, 0x1f ;  /* 0x0c401f00030a7f89 */ /* 0x000e2200000e0000 */
[C---:B------:R-:W-:Y:S02]  /*bac0*/  ISETP.LT.OR P1, PT, R33.reuse, 0x31, P1 ;  /* 0x000000312100780c */ /* 0x040fe40000f21670 */
[----:B------:R-:W-:Y:S02]  /*bad0*/  ISETP.LT.OR P5, PT, R33, 0x1, P5 ;  /* 0x000000012100780c */ /* 0x000fe40002fa1670 */
[----:B------:R-:W-:Y:S02]  /*bae0*/  FSEL R82, R34, -INF , !P1 ;  /* 0xff80000022527808 */ /* 0x000fe40004800000 */
[----:B------:R-:W-:Y:S02]  /*baf0*/  ISETP.NE.AND P1, PT, R93, RZ, PT ;  /* 0x000000ff5d00720c */ /* 0x000fe40003f25270 */
[----:B------:R-:W-:-:S02]  /*bb00*/  FSEL R0, R0, -INF , !P5 ;  /* 0xff80000000007808 */ /* 0x000fc40006800000 */
[----:B------:R-:W-:Y:S02]  /*bb10*/  ISETP.GT.AND P1, PT, R37, 0x31, !P1 ;  /* 0x000000312500780c */ /* 0x000fe40004f24270 */
[----:B------:R-:W-:Y:S02]  /*bb20*/  ISETP.NE.AND P6, PT, R55, RZ, PT ;  /* 0x000000ff3700720c */ /* 0x000fe40003fc5270 */
[----:B------:R-:W-:Y:S02]  /*bb30*/  ISETP.LT.OR P1, PT, R33, 0x32, P1 ;  /* 0x000000322100780c */ /* 0x000fe40000f21670 */
[----:B------:R-:W-:Y:S02]  /*bb40*/  ISETP.NE.AND P4, PT, R97, RZ, PT ;  /* 0x000000ff6100720c */ /* 0x000fe40003f85270 */
[----:B------:R-:W-:Y:S02]  /*bb50*/  FSEL R34, R35, -INF , !P1 ;  /* 0xff80000023227808 */ /* 0x000fe40004800000 */
[----:B------:R-:W-:-:S02]  /*bb60*/  ISETP.NE.AND P1, PT, R79, RZ, PT ;  /* 0x000000ff4f00720c */ /* 0x000fc40003f25270 */
        /* <DEDUP_REMOVED lines=36> */
[----:B0-----:R-:W-:-:S02]  /*bdb0*/  FMNMX.FTZ R5, R10, R5, !PT ;  /* 0x000000050a057209 */ /* 0x001fc40007810000 */
[----:B------:R-:W-:Y:S02]  /*bdc0*/  ISETP.LT.OR P1, PT, R33, 0x4a, P1 ;  /* 0x0000004a2100780c */ /* 0x000fe40000f21670 */
[----:B------:R-:W-:Y:S01]  /*bdd0*/  FMNMX.FTZ R31, R80, R31, !PT ;  /* 0x0000001f501f7209 */ /* 0x000fe20007810000 */
[----:B------:R-:W-:Y:S01]  /*bde0*/  FMUL.FTZ R27, R5, R11 ;  /* 0x0000000b051b7220 */ /* 0x000fe20000410000 */
[----:B------:R-:W-:Y:S02]  /*bdf0*/  FSEL R106, R47, -INF , !P1 ;  /* 0xff8000002f6a7808 */ /* 0x000fe40004800000 */
[----:B------:R-:W-:Y:S02]  /*be00*/  FSETP.NEU.FTZ.AND P1, PT, R5, -INF , PT ;  /* 0xff8000000500780b */ /* 0x000fe40003f3d000 */
[----:B------:R-:W-:Y:S02]  /*be10*/  ISETP.NE.AND P4, PT, R57, RZ, PT ;  /* 0x000000ff3900720c */ /* 0x000fe40003f85270 */
[----:B------:R-:W-:-:S02]  /*be20*/  FMNMX.FTZ R35, R42, R31, !PT ;  /* 0x0000001f2a237209 */ /* 0x000fc40007810000 */
[----:B------:R-:W-:Y:S02]  /*be30*/  FSEL R27, R27, RZ, P1 ;  /* 0x000000ff1b1b7208 */ /* 0x000fe40000800000 */
[----:B------:R-:W-:Y:S02]  /*be40*/  ISETP.GT.AND P1, PT, R37, 0x50, !P4 ;  /* 0x000000502500780c */ /* 0x000fe40006724270 */
[----:B------:R-:W-:Y:S01]  /*be50*/  FMNMX.FTZ R35, R44, R35, !PT ;  /* 0x000000232c237209 */ /* 0x000fe20007810000 */
[-CC-:B------:R-:W-:Y:S01]  /*be60*/  FFMA.FTZ R96, R96, R11.reuse, -R27.reuse ;  /* 0x0000000b60607223 */ /* 0x180fe2000001081b */
[----:B------:R-:W-:Y:S01]  /*be70*/  ISETP.LT.OR P1, PT, R33, 0x51, P1 ;  /* 0x000000512100780c */ /* 0x000fe20000f21670 */
[--C-:B------:R-:W-:Y:S01]  /*be80*/  FFMA.FTZ R166, R36, R11, -R27.reuse ;  /* 0x0000000b24a67223 */ /* 0x100fe2000001081b */
[----:B------:R-:W-:Y:S01]  /*be90*/  FMNMX.FTZ R35, R46, R35, !PT ;  /* 0x000000232e237209 */ /* 0x000fe20007810000 */
[----:B------:R0:W-:Y:S01]  /*bea0*/  MUFU.EX2 R31, R96 ;  /* 0x00000060001f7308 */ /* 0x0001e20000000800 */
[----:B------:R-:W-:Y:S01]  /*beb0*/  ISETP.NE.AND P4, PT, R41, RZ, PT ;  /* 0x000000ff2900720c */ /* 0x000fe20003f85270 */
[-CC-:B-----5:R-:W-:Y:S01]  /*bec0*/  FFMA.FTZ R152, R114, R11.reuse, -R27.reuse ;  /* 0x0000000b72987223 */ /* 0x1a0fe2000001081b */
[----:B------:R-:W-:Y:S01]  /*bed0*/  FSEL R48, R48, -INF , !P1 ;  /* 0xff80000030307808 */ /* 0x000fe20004800000 */
[-CC-:B------:R-:W-:Y:S01]  /*bee0*/  FFMA.FTZ R112, R112, R11.reuse, -R27.reuse ;  /* 0x0000000b70707223 */ /* 0x180fe2000001081b */
[----:B------:R-:W-:Y:S01]  /*bef0*/  ISETP.GT.AND P3, PT, R37, 0x58, !P3 ;  /* 0x000000582500780c */ /* 0x000fe20005f64270 */
[--C-:B------:R-:W-:Y:S01]  /*bf00*/  FFMA.FTZ R154, R110, R11, -R27.reuse ;  /* 0x0000000b6e9a7223 */ /* 0x100fe2000001081b */
[----:B------:R-:W-:Y:S01]  /*bf10*/  ISETP.LT.OR P2, PT, R33, 0x52, P2 ;  /* 0x000000522100780c */ /* 0x000fe20001741670 */
[----:B------:R-:W-:Y:S01]  /*bf20*/  MUFU.EX2 R152, R152 ;  /* 0x0000009800987308 */ /* 0x000fe20000000800 */
[----:B------:R-:W-:Y:S01]  /*bf30*/  FMNMX.FTZ R35, R106, R35, !PT ;  /* 0x000000236a237209 */ /* 0x000fe20007810000 */
[-CC-:B------:R-:W-:Y:S01]  /*bf40*/  FFMA.FTZ R108, R108, R11.reuse, -R27.reuse ;  /* 0x0000000b6c6c7223 */ /* 0x180fe2000001081b */
[----:B------:R-:W-:Y:S01]  /*bf50*/  ISETP.GT.AND P1, PT, R37, 0x59, !P4 ;  /* 0x000000592500780c */ /* 0x000fe20006724270 */
[-CC-:B------:R-:W-:Y:S01]  /*bf60*/  FFMA.FTZ R37, R76, R11.reuse, -R27.reuse ;  /* 0x0000000b4c257223 */ /* 0x180fe2000001081b */
[----:B------:R-:W-:Y:S01]  /*bf70*/  ISETP.LT.OR P3, PT, R33, 0x59, P3 ;  /* 0x000000592100780c */ /* 0x000fe20001f61670 */
[--C-:B------:R-:W-:Y:S01]  /*bf80*/  FFMA.FTZ R156, R104, R11, -R27.reuse ;  /* 0x0000000b689c7223 */ /* 0x100fe2000001081b */
[----:B0-----:R-:W-:Y:S01]  /*bf90*/  FSEL R96, R43, -INF , !P2 ;  /* 0xff8000002b607808 */ /* 0x001fe20005000000 */
[----:B------:R-:W0:Y:S01]  /*bfa0*/  MUFU.EX2 R3, R112 ;  /* 0x0000007000037308 */ /* 0x000e220000000800 */
[----:B------:R-:W-:Y:S01]  /*bfb0*/  FMNMX.FTZ R35, R48, R35, !PT ;  /* 0x0000002330237209 */ /* 0x000fe20007810000 */
[-CC-:B------:R-:W-:Y:S01]  /*bfc0*/  FFMA.FTZ R100, R100, R11.reuse, -R27.reuse ;  /* 0x0000000b64647223 */ /* 0x180fe2000001081b */
[----:B------:R-:W-:Y:S01]  /*bfd0*/  ISETP.LT.OR P1, PT, R33, 0x5a, P1 ;  /* 0x0000005a2100780c */ /* 0x000fe20000f21670 */
[-CC-:B------:R-:W-:Y:S01]  /*bfe0*/  FFMA.FTZ R158, R102, R11.reuse, -R27.reuse ;  /* 0x0000000b669e7223 */ /* 0x180fe2000001081b */
[----:B-1----:R-:W-:Y:S01]  /*bff0*/  FSEL R76, R49, -INF , !P3 ;  /* 0xff800000314c7808 */ /* 0x002fe20005800000 */
[--C-:B------:R-:W-:Y:S01]  /*c000*/  FFMA.FTZ R174, R32, R11, -R27.reuse ;  /* 0x0000000b20ae7223 */ /* 0x100fe2000001081b */
[----:B------:R-:W-:Y:S01]  /*c010*/  FMNMX.FTZ R35, R96, R35, !PT ;  /* 0x0000002360237209 */ /* 0x000fe20007810000 */
[----:B------:R-:W1:Y:S01]  /*c020*/  MUFU.EX2 R154, R154 ;  /* 0x0000009a009a7308 */ /* 0x000e620000000800 */
[----:B------:R-:W-:Y:S01]  /*c030*/  FSEL R50, R50, -INF , !P1 ;  /* 0xff80000032327808 */ /* 0x000fe20004800000 */
[--C-:B------:R-:W-:Y:S01]  /*c040*/  FFMA.FTZ R160, R98, R11, -R27.reuse ;  /* 0x0000000b62a07223 */ /* 0x100fe2000001081b */
[----:B------:R-:W-:Y:S01]  /*c050*/  FMNMX.FTZ R35, R76, R35, !PT ;  /* 0x000000234c237209 */ /* 0x000fe20007810000 */
[-CC-:B------:R-:W-:Y:S01]  /*c060*/  FFMA.FTZ R162, R60, R11.reuse, -R27.reuse ;  /* 0x0000000b3ca27223 */ /* 0x180fe2000001081b */
[-CC-:B------:R-:W-:Y:S01]  /*c070*/  FFMA.FTZ R172, R40, R11.reuse, -R27.reuse ;  /* 0x0000000b28ac7223 */ /* 0x180fe2000001081b */
[----:B------:R-:W-:Y:S01]  /*c080*/  FFMA.FTZ R164, R54, R11, -R27 ;  /* 0x0000000b36a47223 */ /* 0x000fe2000001081b */
[----:B------:R-:W-:Y:S01]  /*c090*/  FMNMX.FTZ R10, R50, R35, !PT ;  /* 0x00000023320a7209 */ /* 0x000fe20007810000 */
[----:B------:R-:W4:Y:S01]  /*c0a0*/  MUFU.EX2 R25, R108 ;  /* 0x0000006c00197308 */ /* 0x000f220000000800 */
[----:B0-----:R-:W-:Y:S01]  /*c0b0*/  FADD.FTZ R49, R152, R3 ;  /* 0x0000000398317221 */ /* 0x001fe20000010000 */
[-CC-:B------:R-:W-:Y:S01]  /*c0c0*/  FFMA.FTZ R35, R58, R11.reuse, -R27.reuse ;  /* 0x0000000b3a237223 */ /* 0x180fe2000001081b */
[-CC-:B------:R-:W-:Y:S01]  /*c0d0*/  FFMA.FTZ R39, R70, R11.reuse, -R27.reuse ;  /* 0x0000000b46277223 */ /* 0x180fe2000001081b */
[----:B------:R-:W0:Y:S01]  /*c0e0*/  SHFL.BFLY PT, R41, R10, 0x2, 0x1f ;  /* 0x0c401f000a297f89 */ /* 0x000e2200000e0000 */
[-CC-:B------:R-:W-:Y:S01]  /*c0f0*/  FFMA.FTZ R168, R52, R11.reuse, -R27.reuse ;  /* 0x0000000b34a87223 */ /* 0x180fe2000001081b */
[-CC-:B------:R-:W-:Y:S01]  /*c100*/  FFMA.FTZ R170, R56, R11.reuse, -R27.reuse ;  /* 0x0000000b38aa7223 */ /* 0x180fe2000001081b */
[-CC-:B------:R-:W-:Y:S01]  /*c110*/  FFMA.FTZ R43, R66, R11.reuse, -R27.reuse ;  /* 0x0000000b422b7223 */ /* 0x180fe2000001081b */
[----:B------:R-:W2:Y:S01]  /*c120*/  MUFU.EX2 R156, R156 ;  /* 0x0000009c009c7308 */ /* 0x000ea20000000800 */
[----:B------:R-:W-:Y:S01]  /*c130*/  F2FP.BF16.F32.PACK_AB R152, R3, R152 ;  /* 0x000000980398723e */ /* 0x000fe200000010ff */
[----:B------:R-:W-:Y:S01]  /*c140*/  FFMA.FTZ R45, R64, R11, -R27 ;  /* 0x0000000b402d7223 */ /* 0x000fe2000001081b */
[----:B------:R-:W-:-:S05]  /*c150*/  ISETP.NE.AND P4, PT, R59, 0x3, PT ;  /* 0x000000033b00780c */ /* 0x000fca0003f85270 */
[----:B------:R-:W3:Y:S08]  /*c160*/  MUFU.EX2 R29, R100 ;  /* 0x00000064001d7308 */ /* 0x000ef00000000800 */
[----:B------:R-:W3:Y:S01]  /*c170*/  MUFU.EX2 R158, R158 ;  /* 0x0000009e009e7308 */ /* 0x000ee20000000800 */
[----:B0-----:R-:W-:Y:S01]  /*c180*/  FMNMX.FTZ R36, R10, R41, !PT ;  /* 0x000000290a247209 */ /* 0x001fe20007810000 */
[----:B------:R-:W-:-:S06]  /*c190*/  FFMA.FTZ R41, R68, R11, -R27 ;  /* 0x0000000b44297223 */ /* 0x000fcc000001081b */
[----:B------:R-:W0:Y:S01]  /*c1a0*/  MUFU.EX2 R160, R160 ;  /* 0x000000a000a07308 */ /* 0x000e220000000800 */
[----:B------:R-:W1:Y:S07]  /*c1b0*/  SHFL.BFLY PT, R47, R36, 0x1, 0x1f ;  /* 0x0c201f00242f7f89 */ /* 0x000e6e00000e0000 */
[----:B------:R4:W0:Y:S08]  /*c1c0*/  MUFU.EX2 R33, R37 ;  /* 0x0000002500217308 */ /* 0x0008300000000800 */
[----:B------:R-:W-:Y:S01]  /*c1d0*/  MUFU.EX2 R162, R162 ;  /* 0x000000a200a27308 */ /* 0x000fe20000000800 */
[-CC-:B----4-:R-:W-:Y:S01]  /*c1e0*/  FFMA.FTZ R37, R74, R11.reuse, -R27.reuse ;  /* 0x0000000b4a257223 */ /* 0x190fe2000001081b */
[----:B------:R-:W-:-:S06]  /*c1f0*/  FFMA.FTZ R27, R62, R11, -R27 ;  /* 0x0000000b3e1b7223 */ /* 0x000fcc000001081b */
[----:B------:R-:W-:Y:S01]  /*c200*/  MUFU.EX2 R35, R35 ;  /* 0x0000002300237308 */ /* 0x000fe20000000800 */
[----:B-1----:R-:W-:Y:S01]  /*c210*/  FMNMX.FTZ R10, R36, R47, !PT ;  /* 0x0000002f240a7209 */ /* 0x002fe20007810000 */
[----:B------:R-:W-:Y:S01]  /*c220*/  FADD.FTZ R36, R154, R49 ;  /* 0x000000319a247221 */ /* 0x000fe20000010000 */
[C---:B------:R-:W-:Y:S02]  /*c230*/  F2FP.BF16.F32.PACK_AB R154, R25.reuse, R154 ;  /* 0x0000009a199a723e */ /* 0x040fe400000010ff */
[C---:B------:R-:W-:Y:S01]  /*c240*/  FSETP.NEU.FTZ.AND P1, PT, R10.reuse, -INF , PT ;  /* 0xff8000000a00780b */ /* 0x040fe20003f3d000 */
[----:B------:R-:W-:Y:S01]  /*c250*/  FMUL.FTZ R47, R10, R11 ;  /* 0x0000000b0a2f7220 */ /* 0x000fe20000410000 */
[----:B------:R-:W-:Y:S01]  /*c260*/  FADD.FTZ R49, R25, R36 ;  /* 0x0000002419317221 */ /* 0x000fe20000010000 */
[----:B------:R-:W-:Y:S03]  /*c270*/  MUFU.EX2 R164, R164 ;  /* 0x000000a400a47308 */ /* 0x000fe60000000800 */
[----:B------:R-:W-:Y:S01]  /*c280*/  FSEL R47, R47, RZ, P1 ;  /* 0x000000ff2f2f7208 */ /* 0x000fe20000800000 */
[----:B--2---:R-:W-:Y:S01]  /*c290*/  FADD.FTZ R36, R156, R49 ;  /* 0x000000319c247221 */ /* 0x004fe20000010000 */
[----:B---3--:R-:W-:-:S03]  /*c2a0*/  F2FP.BF16.F32.PACK_AB R156, R29, R156 ;  /* 0x0000009c1d9c723e */ /* 0x008fc600000010ff */
        /* <DEDUP_REMOVED lines=10> */
[----:B------:R-:W-:Y:S01]  /*c350*/  FADD.FTZ R51, R29, R36 ;  /* 0x000000241d337221 */ /* 0x000fe20000010000 */
[-CC-:B------:R-:W-:Y:S01]  /*c360*/  FFMA.FTZ R161, R28, R11.reuse, -R47.reuse ;  /* 0x0000000b1ca17223 */ /* 0x180fe2000001082f */
[-CC-:B------:R-:W-:Y:S01]  /*c370*/  FFMA.FTZ R28, R86, R11.reuse, -R47.reuse ;  /* 0x0000000b561c7223 */ /* 0x180fe2000001082f */
[-C--:B------:R-:W-:Y:S01]  /*c380*/  FFMA.FTZ R163, R30, R11.reuse, -R47 ;  /* 0x0000000b1ea37223 */ /* 0x080fe2000001082f */
[----:B------:R-:W1:Y:S01]  /*c390*/  MUFU.EX2 R0, R0 ;  /* 0x0000000000007308 */ /* 0x000e620000000800 */
[----:B------:R-:W-:Y:S01]  /*c3a0*/  FADD.FTZ R40, R158, R51 ;  /* 0x000000339e287221 */ /* 0x000fe20000010000 */
[-CC-:B------:R-:W-:Y:S01]  /*c3b0*/  FFMA.FTZ R30, R84, R11.reuse, -R47.reuse ;  /* 0x0000000b541e7223 */ /* 0x180fe2000001082f */
[-CC-:B------:R-:W-:Y:S01]  /*c3c0*/  FFMA.FTZ R165, R82, R11.reuse, -R47.reuse ;  /* 0x0000000b52a57223 */ /* 0x180fe2000001082f */
[-CC-:B------:R-:W-:Y:S01]  /*c3d0*/  FFMA.FTZ R34, R34, R11.reuse, -R47.reuse ;  /* 0x0000000b22227223 */ /* 0x180fe2000001082f */
[----:B------:R-:W-:Y:S01]  /*c3e0*/  FADD.FTZ R51, R31, R40 ;  /* 0x000000281f337221 */ /* 0x000fe20000010000 */
[-CC-:B------:R-:W-:Y:S01]  /*c3f0*/  FFMA.FTZ R36, R80, R11.reuse, -R47.reuse ;  /* 0x0000000b50247223 */ /* 0x180fe2000001082f */
[-C--:B------:R-:W-:Y:S01]  /*c400*/  FFMA.FTZ R169, R42, R11.reuse, -R47 ;  /* 0x0000000b2aa97223 */ /* 0x080fe2000001082f */
[----:B------:R-:W2:Y:S01]  /*c410*/  MUFU.EX2 R155, R155 ;  /* 0x0000009b009b7308 */ /* 0x000ea20000000800 */
[----:B0-----:R-:W-:Y:S01]  /*c420*/  FADD.FTZ R40, R160, R51 ;  /* 0x00000033a0287221 */ /* 0x001fe20000010000 */
[-CC-:B------:R-:W-:Y:S01]  /*c430*/  FFMA.FTZ R44, R44, R11.reuse, -R47.reuse ;  /* 0x0000000b2c2c7223 */ /* 0x180fe2000001082f */
[-CC-:B------:R-:W-:Y:S01]  /*c440*/  FFMA.FTZ R46, R46, R11.reuse, -R47.reuse ;  /* 0x0000000b2e2e7223 */ /* 0x180fe2000001082f */
[-CC-:B------:R-:W-:Y:S01]  /*c450*/  FFMA.FTZ R106, R106, R11.reuse, -R47.reuse ;  /* 0x0000000b6a6a7223 */ /* 0x180fe2000001082f */
[----:B------:R-:W-:Y:S01]  /*c460*/  FADD.FTZ R51, R33, R40 ;  /* 0x0000002821337221 */ /* 0x000fe20000010000 */
[-CC-:B------:R-:W-:Y:S01]  /*c470*/  FFMA.FTZ R48, R48, R11.reuse, -R47.reuse ;  /* 0x0000000b30307223 */ /* 0x180fe2000001082f */
[-C--:B------:R-:W-:Y:S01]  /*c480*/  FFMA.FTZ R96, R96, R11.reuse, -R47 ;  /* 0x0000000b60607223 */ /* 0x080fe2000001082f */
[----:B------:R-:W0:Y:S01]  /*c490*/  MUFU.EX2 R32, R32 ;  /* 0x0000002000207308 */ /* 0x000e220000000800 */
[----:B-1----:R-:W-:Y:S01]  /*c4a0*/  FADD.FTZ R38, R153, R0 ;  /* 0x0000000099267221 */ /* 0x002fe20000010000 */
[----:B------:R-:W-:Y:S01]  /*c4b0*/  FADD.FTZ R40, R162, R51 ;  /* 0x00000033a2287221 */ /* 0x000fe20000010000 */
[-CC-:B------:R-:W-:Y:S01]  /*c4c0*/  FFMA.FTZ R76, R76, R11.reuse, -R47.reuse ;  /* 0x0000000b4c4c7223 */ /* 0x180fe2000001082f */
[----:B------:R-:W-:Y:S01]  /*c4d0*/  FFMA.FTZ R47, R50, R11, -R47 ;  /* 0x0000000b322f7223 */ /* 0x000fe2000001082f */
[----:B------:R-:W-:Y:S01]  /*c4e0*/  F2FP.BF16.F32.PACK_AB R153, R0, R153 ;  /* 0x000000990099723e */ /* 0x000fe200000010ff */
[----:B------:R-:W-:Y:S01]  /*c4f0*/  FADD.FTZ R51, R35, R40 ;  /* 0x0000002823337221 */ /* 0x000fe20000010000 */
[----:B------:R-:W-:Y:S01]  /*c500*/  F2FP.BF16.F32.PACK_AB R158, R31, R158 ;  /* 0x0000009e1f9e723e */ /* 0x000fe200000010ff */
[----:B------:R-:W1:Y:S01]  /*c510*/  MUFU.EX2 R157, R157 ;  /* 0x0000009d009d7308 */ /* 0x000e620000000800 */
[----:B--2---:R-:W-:Y:S01]  /*c520*/  FADD.FTZ R49, R155, R38 ;  /* 0x000000269b317221 */ /* 0x004fe20000010000 */
[----:B------:R-:W-:Y:S01]  /*c530*/  FADD.FTZ R40, R164, R51 ;  /* 0x00000033a4287221 */ /* 0x000fe20000010000 */
[----:B------:R-:W-:-:S02]  /*c540*/  F2FP.BF16.F32.PACK_AB R160, R33, R160 ;  /* 0x000000a021a0723e */ /* 0x000fc400000010ff */
[----:B------:R-:W-:-:S03]  /*c550*/  F2FP.BF16.F32.PACK_AB R162, R35, R162 ;  /* 0x000000a223a2723e */ /* 0x000fc600000010ff */
        /* <DEDUP_REMOVED lines=80> */
[----:B------:R-:W-:Y:S01]  /*ca60*/  BPT.TRAP 0x1 ;  /* 0x000000040000795c */ /* 0x000fe20000300000 */
.L_x_11807:
[----:B------:R0:W1:Y:S01]  /*ca70*/  SYNCS.PHASECHK.TRANS64.TRYWAIT P1, [R4+URZ+0x22850], R73 ;  /* 0x02285049040075a7 */ /* 0x000062000802017f */
[----:B------:R-:W-:Y:S05]  /*ca80*/  @!P4 BRA `(.L_x_11808) ;  /* 0x000000000004c947 */ /* 0x000fea0003800000 */
[----:B------:R-:W-:Y:S01]  /*ca90*/  BPT.TRAP 0x1 ;  /* 0x000000040000795c */ /* 0x000fe20000300000 */
.L_x_11808:
[----:B------:R-:W-:Y:S04]  /*caa0*/  BSSY B0, `(.L_x_11809) ;  /* 0x0000004000007945 */ /* 0x000fe80003800000 */
[----:B-1----:R-:W-:Y:S05]  /*cab0*/  @P1 BRA `(.L_x_11810) ;  /* 0x0000000000081947 */ /* 0x002fea0003800000 */
[----:B------:R-:W1:Y:S02]  /*cac0*/  SYNCS.PHASECHK.TRANS64.TRYWAIT P1, [R4+URZ+0x22850], R73 ;  /* 0x02285049040075a7 */ /* 0x000e64000802017f */
[----:B-1----:R-:W-:Y:S05]  /*cad0*/  @!P1 BRA `(.L_x_11811) ;  /* 0x0000019000a89947 */ /* 0x002fea0003800000 */
.L_x_11810:
[----:B------:R-:W-:Y:S05]  /*cae0*/  BSYNC B0 ;  /* 0x0000000000007941 */ /* 0x000fea0003800000 */
.L_x_11809:
[----:B------:R-:W-:Y:S05]  /*caf0*/  WARPSYNC.ALL ;  /* 0x0000000000007948 */ /* 0x000fea0003800000 */
[----:B------:R-:W2:Y:S01]  /*cb00*/  LDC R24, c[0x0][0x448] ;  /* 0x00011200ff187b82 */ /* 0x000ea20000000800 */
[----:B------:R-:W-:Y:S01]  /*cb10*/  R2UR UR4, R19 ;  /* 0x00000000130472ca */ /* 0x000fe200000e0000 */
[----:B------:R-:W-:Y:S01]  /*cb20*/  IMAD.MOV.U32 R27, RZ, RZ, 0xc00 ;  /* 0x00000c00ff1b7424 */ /* 0x000fe200078e00ff */
[----:B------:R-:W-:Y:S01]  /*cb30*/  UISETP.NE.AND UP0, UPT, UR40, URZ, UPT ;  /* 0x0000003f2800728c */ /* 0x000fe2000bf05270 */
[----:B------:R-:W-:Y:S02]  /*cb40*/  IMAD.MOV.U32 R177, RZ, RZ, R209 ;  /* 0x000000ffffb17224 */ /* 0x000fe400078e00d1 */
[----:B------:R-:W-:-:S02]  /*cb50*/  IMAD.MOV.U32 R29, RZ, RZ, 0x40000040 ;  /* 0x40000040ff1d7424 */ /* 0x000fc400078e00ff */
[----:B------:R-:W-:Y:S02]  /*cb60*/  IMAD.MOV.U32 R31, RZ, RZ, 0x40000040 ;  /* 0x40000040ff1f7424 */ /* 0x000fe400078e00ff */
[----:B01----:R-:W-:Y:S01]  /*cb70*/  @!P0 VIADD R4, R4, 0x22860 ;  /* 0x0002286004048836 */ /* 0x003fe20000000000 */
[C---:B------:R-:W-:Y:S02]  /*cb80*/  R2UR UR11, R29.reuse ;  /* 0x000000001d0b72ca */ /* 0x040fe400000e0000 */
[----:B------:R-:W-:Y:S01]  /*cb90*/  R2UR UR19, R29 ;  /* 0x000000001d1372ca */ /* 0x000fe200000e0000 */
[----:B------:R-:W-:Y:S01]  /*cba0*/  UIADD3 UR4, UR4, 0x400, URZ ;  /* 0x0000040004047890 */ /* 0x000fe2000fffe03f */
[----:B------:R-:W-:Y:S02]  /*cbb0*/  R2UR UR23, R31 ;  /* 0x000000001f1772ca */ /* 0x000fe400000e0000 */
[----:B------:R-:W-:Y:S01]  /*cbc0*/  @!P0 PRMT R4, RZ, 0x654, R4 ;  /* 0x00000654ff048816 */ /* 0x000fe20000000004 */
[----:B------:R-:W-:-:S04]  /*cbd0*/  USHF.R.U32.HI UR4, URZ, 0x4, UR4 ;  /* 0x000000043f047899 */ /* 0x000fc80008011604 */
[----:B------:R-:W-:Y:S01]  /*cbe0*/  ULOP3.LUT UR4, UR4, 0x3fff, URZ, 0xc0, !UPT ;  /* 0x00003fff04047892 */ /* 0x000fe2000f8ec03f */
[----:B------:R0:W-:Y:S01]  /*cbf0*/  BAR.SYNC.DEFER_BLOCKING R72, 0x100 ;  /* 0x000400480000751d */ /* 0x0001e20000010000 */
[----:B--2---:R-:W-:Y:S02]  /*cc00*/  ISETP.NE.AND P1, PT, R24, 0x1, PT ;  /* 0x000000011800780c */ /* 0x004fe40003f25270 */
[----:B------:R-:W-:-:S06]  /*cc10*/  ULOP3.LUT UR42, UR4, 0x3000000, URZ, 0xfc, !UPT ;  /* 0x03000000042a7892 */ /* 0x000fcc000f8efc3f */
[----:B------:R-:W-:Y:S02]  /*cc20*/  IMAD R24, R2, R27, UR42 ;  /* 0x0000002a02187e24 */ /* 0x000fe4000f8e021b */
[----:B------:R-:W-:Y:S02]  /*cc30*/  IMAD.MOV.U32 R27, RZ, RZ, 0x40000040 ;  /* 0x40000040ff1b7424 */ /* 0x000fe400078e00ff */
[C---:B------:R-:W-:Y:S01]  /*cc40*/  VIADD R28, R24.reuse, 0x80 ;  /* 0x00000080181c7836 */ /* 0x040fe20000000000 */
[----:B------:R-:W1:Y:S01]  /*cc50*/  @P1 LDC R26, c[0x0][0x44c] ;  /* 0x00011300ff1a1b82 */ /* 0x000e620000000800 */
[C---:B------:R-:W-:Y:S01]  /*cc60*/  R2UR UR6, R24.reuse ;  /* 0x00000000180672ca */ /* 0x040fe200000e0000 */
[----:B------:R-:W-:Y:S01]  /*cc70*/  VIADD R30, R24, 0x200 ;  /* 0x00000200181e7836 */ /* 0x000fe20000000000 */
[----:B------:R-:W-:Y:S02]  /*cc80*/  R2UR UR15, R27 ;  /* 0x000000001b0f72ca */ /* 0x000fe400000e0000 */
[----:B------:R-:W-:Y:S01]  /*cc90*/  R2UR UR10, R28 ;  /* 0x000000001c0a72ca */ /* 0x000fe200000e0000 */
[----:B------:R-:W-:Y:S01]  /*cca0*/  VIADD R28, R24, 0x180 ;  /* 0x00000180181c7836 */ /* 0x000fe20000000000 */
[----:B------:R-:W-:Y:S01]  /*ccb0*/  R2UR UR22, R30 ;  /* 0x000000001e1672ca */ /* 0x000fe200000e0000 */
[----:B------:R-:W2:Y:S03]  /*ccc0*/  @P1 LDC R25, c[0x0][0x450] ;  /* 0x00011400ff191b82 */ /* 0x000ea60000000800 */
[----:B------:R-:W-:Y:S01]  /*ccd0*/  R2UR UR18, R28 ;  /* 0x000000001c1272ca */ /* 0x000fe200000e0000 */
[----:B-1----:R-:W-:-:S05]  /*cce0*/  @P1 IMAD.HI.U32 R26, R209, R26, RZ ;  /* 0x0000001ad11a1227 */ /* 0x002fca00078e00ff */
[----:B--2---:R-:W-:Y:S01]  /*ccf0*/  @P1 SHF.R.U32.HI R177, RZ, R25, R26 ;  /* 0x00000019ffb11219 */ /* 0x004fe2000001161a */
[----:B------:R-:W-:Y:S01]  /*cd00*/  IMAD.MOV.U32 R25, RZ, RZ, 0x40000040 ;  /* 0x40000040ff197424 */ /* 0x000fe200078e00ff */
[----:B------:R-:W-:Y:S01]  /*cd10*/  PLOP3.LUT P1, PT, PT, PT, UP0, 0x40, 0x0 ;  /* 0x000000000000781c */ /* 0x000fe20003f2e808 */
[C---:B------:R-:W-:Y:S02]  /*cd20*/  VIADD R26, R24.reuse, 0x100 ;  /* 0x00000100181a7836 */ /* 0x040fe40000000000 */
[----:B------:R-:W-:Y:S01]  /*cd30*/  VIADD R24, R24, 0x280 ;  /* 0x0000028018187836 */ /* 0x000fe20000000000 */
[----:B------:R-:W-:Y:S02]  /*cd40*/  R2UR UR7, R25 ;  /* 0x00000000190772ca */ /* 0x000fe400000e0000 */
[----:B------:R-:W-:Y:S02]  /*cd50*/  R2UR UR14, R26 ;  /* 0x000000001a0e72ca */ /* 0x000fe400000e0000 */
[----:B------:R-:W-:-:S02]  /*cd60*/  R2UR UR26, R24 ;  /* 0x00000000181a72ca */ /* 0x000fc400000e0000 */
[----:B------:R-:W-:Y:S02]  /*cd70*/  R2UR UR27, R25 ;  /* 0x00000000191b72ca */ /* 0x000fe400000e0000 */
[----:B0-----:R-:W-:-:S06]  /*cd80*/  WARPGROUP.ARRIVE ;  /* 0x00000000000079c5 */ /* 0x001fcc0000000000 */
[----:B------:R-:W-:Y:S03]  /*cd90*/  HGMMA.64x256x16.F32.BF16 R24, R152, gdesc[UR4].tnspB, RZ, !UPT, gsb0 ;  /* 0x43e0000498187df0 */ /* 0x000fe6000c0018ff */
[----:B------:R-:W-:Y:S02]  /*cda0*/  WARPGROUP.DEPBAR.LE gsb0, 0x0 ;  /* 0x00008000000079c5 */ /* 0x000fe40000010000 */
[----:B------:R-:W-:Y:S01]  /*cdb0*/  WARPGROUP.ARRIVE ;  /* 0x00000000000079c5 */ /* 0x000fe20000000000 */
[----:B------:R-:W-:-:S15]  /*cdc0*/  IADD3 R152, R177, R204, -R203 ;  /* 0x000000ccb1987210 */ /* 0x000fde0007ffe8cb */
[----:B------:R-:W-:-:S07]  /*cdd0*/  NOP ;  /* 0x0000000000007918 */ /* 0x000fce0000000000 */
[----:B------:R-:W-:Y:S01]  /*cde0*/  HGMMA.64x256x16.F32.BF16 R24, R156, gdesc[UR8].tnspB, R24, gsb0 ;  /* 0x43e000089c187df0 */ /* 0x000fe20008001818 */
[----:B------:R-:W-:Y:S02]  /*cdf0*/  VIADD R153, R152, UR8 ;  /* 0x0000000898997c36 */ /* 0x000fe40008000000 */
        /* <DEDUP_REMOVED lines=32> */
.L_x_11814:
[----:B------:R-:W-:-:S06]  /*d000*/  UISETP.NE.AND UP0, UPT, UR9, 0x1, UPT ;  /* 0x000000010900788c */ /* 0x000fcc000bf05270 */
[----:B------:R-:W-:-:S05]  /*d010*/  PLOP3.LUT P1, PT, PT, PT, UP0, 0x80, 0x0 ;  /* 0x000000000000781c */ /* 0x000fca0003f2f008 */
[----:B------:R-:W-:-:S08]  /*d020*/  @UP0 ULDC.64 UR4, c[0x0][0x9e8] ;  /* 0x00027a0000040ab9 */ /* 0x000fd00000000a00 */
[----:B------:R-:W-:-:S05]  /*d030*/  @P1 IMAD.HI.U32 R152, R154, UR4, RZ ;  /* 0x000000049a981c27 */ /* 0x000fca000f8e00ff */
[----:B------:R-:W-:-:S07]  /*d040*/  @P1 SHF.R.U32.HI R154, RZ, UR5, R152 ;  /* 0x00000005ff9a1c19 */ /* 0x000fce0008011698 */
.L_x_11815:
[----:B------:R-:W-:Y:S05]  /*d050*/  BSYNC B0 ;  /* 0x0000000000007941 */ /* 0x000fea0003800000 */
.L_x_11813:
[----:B------:R-:W-:-:S04]  /*d060*/  IMAD.U32 R152, RZ, RZ, UR9 ;  /* 0x00000009ff987e24 */ /* 0x000fc8000f8e00ff */
[----:B------:R-:W-:-:S05]  /*d070*/  IMAD R152, R154, R152, UR9 ;  /* 0x000000099a987e24 */ /* 0x000fca000f8e0298 */
[----:B------:R-:W-:-:S07]  /*d080*/  VIMNMX R153, R153, R152, PT ;  /* 0x0000009899997248 */ /* 0x000fce0003fe0100 */
.L_x_11812:
[----:B------:R-:W-:Y:S01]  /*d090*/  IMAD.HI R153, R153, 0x2aaaaaab, RZ ;  /* 0x2aaaaaab99997827 */ /* 0x000fe200078e02ff */
[----:B------:R-:W-:Y:S01]  /*d0a0*/  ULDC UR52, c[0x0][0x9e4] ;  /* 0x0002790000347ab9 */ /* 0x000fe20000000800 */
[----:B------:R-:W-:Y:S01]  /*d0b0*/  ULDC UR49, c[0x0][0x9e4] ;  /* 0x0002790000317ab9 */ /* 0x000fe20000000800 */
[----:B------:R-:W-:Y:S01]  /*d0c0*/  ULDC UR54, c[0x0][0x9d8] ;  /* 0x0002760000367ab9 */ /* 0x000fe20000000800 */
[----:B------:R-:W-:Y:S01]  /*d0d0*/  ULDC UR57, c[0x0][0x9d8] ;  /* 0x0002760000397ab9 */ /* 0x000fe20000000800 */
[----:B------:R-:W-:Y:S01]  /*d0e0*/  SHF.R.U32.HI R152, RZ, 0x1f, R153 ;  /* 0x0000001fff987819 */ /* 0x000fe20000011699 */
[----:B------:R-:W-:Y:S01]  /*d0f0*/  ULDC UR55, c[0x0][0x9d8] ;  /* 0x0002760000377ab9 */ /* 0x000fe20000000800 */
[----:B------:R-:W-:Y:S01]  /*d100*/  ULDC UR48, c[0x0][0x988] ;  /* 0x0002620000307ab9 */ /* 0x000fe20000000800 */
[----:B------:R-:W-:Y:S01]  /*d110*/  ULDC UR51, c[0x0][0x988] ;  /* 0x0002620000337ab9 */ /* 0x000fe20000000800 */
[----:B------:R-:W-:Y:S01]  /*d120*/  LEA.HI.SX32 R152, R153, R152, 0x1c ;  /* 0x0000009899987211 */ /* 0x000fe200078fe2ff */
[----:B------:R-:W-:Y:S01]  /*d130*/  ULDC UR50, c[0x0][0x988] ;  /* 0x0002620000327ab9 */ /* 0x000fe20000000800 */
[----:B------:R-:W-:Y:S01]  /*d140*/  ULDC UR56, c[0x0][0x9e0] ;  /* 0x0002780000387ab9 */ /* 0x000fe20000000800 */
[----:B------:R-:W-:Y:S01]  /*d150*/  ULDC UR53, c[0x0][0x9e0] ;  /* 0x0002780000357ab9 */ /* 0x000fe20000000800 */
[----:B------:R-:W-:-:S04]  /*d160*/  VIMNMX R213, R219, R152, !PT ;  /* 0x00000098dbd57248 */ /* 0x000fc80007fe0100 */
[----:B------:R-:W-:-:S13]  /*d170*/  ISETP.GE.AND P1, PT, R4, R213, PT ;  /* 0x000000d50400720c */ /* 0x000fda0003f26270 */
[----:B------:R-:W-:Y:S05]  /*d180*/  @!P1 BRA `(.L_x_11816) ;  /* 0x0000003400f09947 */ /* 0x000fea0003800000 */
.L_x_11834:
[----:B------:R-:W-:Y:S01]  /*d190*/  IMAD.U32 R20, RZ, RZ, UR37 ;  /* 0x00000025ff147e24 */ /* 0x000fe2000f8e00ff */
[----:B------:R-:W-:Y:S05]  /*d1a0*/  YIELD ;  /* 0x0000000000007946 */ /* 0x000fea0003800000 */
[----:B------:R-:W-:Y:S01]  /*d1b0*/  ISETP.NE.AND P2, PT, R20, 0x3, PT ;  /* 0x000000031400780c */ /* 0x000fe20003f45270 */
[----:B------:R-:W-:-:S05]  /*d1c0*/  VIADD R2, R2, 0x1 ;  /* 0x0000000102027836 */ /* 0x000fca0000000000 */
[----:B------:R-:W-:-:S04]  /*d1d0*/  ISETP.NE.AND P1, PT, R2, 0x2, PT ;  /* 0x000000020200780c */ /* 0x000fc80003f25270 */
[----:B------:R-:W-:Y:S02]  /*d1e0*/  SEL R11, RZ, 0x1, P1 ;  /* 0x00000001ff0b7807 */ /* 0x000fe40000800000 */
[----:B------:R-:W-:Y:S02]  /*d1f0*/  SEL R2, R2, RZ, P1 ;  /* 0x000000ff02027207 */ /* 0x000fe40000800000 */
[----:B------:R-:W-:Y:S01]  /*d200*/  LOP3.LUT R202, R202, R11, RZ, 0x3c, !PT ;  /* 0x0000000bcaca7212 */ /* 0x000fe200078e3cff */
[----:B0-----:R-:W-:Y:S06]  /*d210*/  @!P2 BRA `(.L_x_11817) ;  /* 0x000000000004a947 */ /* 0x001fec0003800000 */
[----:B------:R-:W-:Y:S01]  /*d220*/  BPT.TRAP 0x1 ;  /* 0x000000040000795c */ /* 0x000fe20000300000 */
.L_x_11817:
[----:B------:R-:W-:Y:S01]  /*d230*/  IMAD R212, R2, 0x8, R19 ;  /* 0x0000000802d47824 */ /* 0x000fe200078e0213 */
[----:B------:R-:W-:-:S04]  /*d240*/  SHF.L.U32 R211, R202, 0x1f, RZ ;  /* 0x0000001fcad37819 */ /* 0x000fc800000006ff */
[----:B------:R0:W1:Y:S01]  /*d250*/  SYNCS.PHASECHK.TRANS64.TRYWAIT P1, [R212+URZ+0x22830], R211 ;  /* 0x022830d3d40075a7 */ /* 0x000062000802017f */
[----:B------:R-:W-:Y:S05]  /*d260*/  @!P2 BRA `(.L_x_11818) ;  /* 0x000000000004a947 */ /* 0x000fea0003800000 */
[----:B------:R-:W-:Y:S01]  /*d270*/  BPT.TRAP 0x1 ;  /* 0x000000040000795c */ /* 0x000fe20000300000 */
.L_x_11818:
[----:B------:R-:W-:Y:S02]  /*d280*/  IMAD R214, R2, 0x300, R21 ;  /* 0x0000030002d67824 */ /* 0x000fe400078e0215 */
[----:B------:R-:W-:Y:S01]  /*d290*/  IMAD.MOV.U32 R215, RZ, RZ, 0x40000040 ;  /* 0x40000040ffd77424 */ /* 0x000fe200078e00ff */
[----:B-1----:R-:W-:Y:S06]  /*d2a0*/  @P1 BRA `(.L_x_11819) ;  /* 0x0000000000081947 */ /* 0x002fec0003800000 */
[----:B------:R-:W1:Y:S02]  /*d2b0*/  SYNCS.PHASECHK.TRANS64.TRYWAIT P1, [R212+URZ+0x22830], R211 ;  /* 0x022830d3d40075a7 */ /* 0x000e64000802017f */
[----:B-1----:R-:W-:Y:S05]  /*d2c0*/  @!P1 BRA `(.L_x_11820) ;  /* 0x0000018800c09947 */ /* 0x002fea0003800000 */
.L_x_11819:
[----:B------:R-:W-:Y:S05]  /*d2d0*/  WARPSYNC.ALL ;  /* 0x0000000000007948 */ /* 0x000fea0003800000 */
        /* <DEDUP_REMOVED lines=8> */
[----:B------:R-:W2:Y:S01]  /*d360*/  LDC R11, c[0x0][0x448] ;  /* 0x00011200ff0b7b82 */ /* 0x000ea20000000800 */
[----:B------:R-:W3:Y:S01]  /*d370*/  S2R R228, SR_TID.X ;  /* 0x0000000000e47919 */ /* 0x000ee20000002100 */
[----:B------:R-:W-:-:S09]  /*d380*/  UISETP.NE.AND UP0, UPT, UR40, URZ, UPT ;  /* 0x0000003f2800728c */ /* 0x000fd2000bf05270 */
[----:B------:R-:W-:Y:S01]  /*d390*/  HGMMA.64x96x16.F32.BF16 R152, gdesc[UR4], RZ, !UPT, gsb0 ;  /* 0x01600000049879f0 */ /* 0x000fe2000c0018ff */
[----:B------:R-:W-:Y:S01]  /*d3a0*/  R2UR UR6, R216 ;  /* 0x00000000d80672ca */ /* 0x000fe200000e0000 */
[----:B------:R-:W-:Y:S01]  /*d3b0*/  VIADD R216, R214, 0x4 ;  /* 0x00000004d6d87836 */ /* 0x000fe20000000000 */
[----:B------:R-:W-:Y:S01]  /*d3c0*/  R2UR UR7, R217 ;  /* 0x00000000d90772ca */ /* 0x000fe200000e0000 */
[----:B------:R-:W-:Y:S01]  /*d3d0*/  IMAD.MOV.U32 R217, RZ, RZ, 0x40000040 ;  /* 0x40000040ffd97424 */ /* 0x000fe200078e00ff */
[----:B------:R-:W-:Y:S01]  /*d3e0*/  R2UR UR4, R14 ;  /* 0x000000000e0472ca */ /* 0x000fe200000e0000 */
[----:B------:R-:W-:Y:S01]  /*d3f0*/  VIADD R214, R214, 0x6 ;  /* 0x00000006d6d67836 */ /* 0x000fe20000000000 */
[----:B------:R-:W-:Y:S02]  /*d400*/  R2UR UR5, R15 ;  /* 0x000000000f0572ca */ /* 0x000fe400000e0000 */
[----:B--2---:R-:W-:Y:S01]  /*d410*/  ISETP.NE.AND P1, PT, R11, 0x1, PT ;  /* 0x000000010b00780c */ /* 0x004fe20003f25270 */
[----:B------:R-:W-:Y:S01]  /*d420*/  IMAD.IADD R11, R210, 0x1, R209 ;  /* 0x00000001d20b7824 */ /* 0x000fe200078e02d1 */
[----:B---3--:R-:W-:-:S11]  /*d430*/  SHF.R.U32.HI R228, RZ, 0x7, R228 ;  /* 0x00000007ffe47819 */ /* 0x008fd600000116e4 */
[----:B------:R-:W2:Y:S01]  /*d440*/  @P1 LDC R20, c[0x0][0x450] ;  /* 0x00011400ff141b82 */ /* 0x000ea20000000800 */
        /* <DEDUP_REMOVED lines=11> */
[----:B------:R-:W-:Y:S01]  /*d500*/  R2UR UR7, R215 ;  /* 0x00000000d70772ca */ /* 0x000fe200000e0000 */
[----:B------:R-:W3:Y:S01]  /*d510*/  @P1 LDC R214, c[0x0][0x44c] ;  /* 0x00011300ffd61b82 */ /* 0x000ee20000000800 */
[----:B------:R-:W-:Y:S02]  /*d520*/  R2UR UR4, R8 ;  /* 0x00000000080472ca */ /* 0x000fe400000e0000 */
[----:B------:R-:W-:Y:S01]  /*d530*/  R2UR UR5, R9 ;  /* 0x00000000090572ca */ /* 0x000fe200000e0000 */
[----:B---3--:R-:W-:-:S05]  /*d540*/  @P1 IMAD.HI.U32 R214, R11, R214, RZ ;  /* 0x000000d60bd61227 */ /* 0x008fca00078e00ff */
[----:B--2---:R-:W-:Y:S02]  /*d550*/  @P1 SHF.R.U32.HI R11, RZ, R20, R214 ;  /* 0x00000014ff0b1219 */ /* 0x004fe400000116d6 */
[----:B------:R-:W-:Y:S02]  /*d560*/  PLOP3.LUT P1, PT, PT, PT, UP0, 0x40, 0x0 ;  /* 0x000000000000781c */ /* 0x000fe40003f2e808 */
[----:B------:R-:W-:Y:S01]  /*d570*/  IADD3 R20, -R228, 0xb, RZ ;  /* 0x0000000be4147810 */ /* 0x000fe20007ffe1ff */
[----:B------:R-:W2:Y:S01]  /*d580*/  SHFL.IDX PT, R229, R11, RZ, 0x1c1f ;  /* 0x001c1fff0be57589 */ /* 0x000ea200000e0000 */
        /* <DEDUP_REMOVED lines=53> */
[----:B------:R-:W-:Y:S01]  /*d8e0*/  IADD3 R199, -R205, 0x1, R194 ;  /* 0x00000001cdc77810 */ /* 0x000fe20007ffe1c2 */
[----:B------:R-:W3:Y:S01]  /*d8f0*/  MUFU.TANH R152, R152 ;  /* 0x0000009800987308 */ /* 0x000ee20000002400 */
[----:B------:R-:W-:-:S02]  /*d900*/  @!P0 VIADD R166, R212, 0x22840 ;  /* 0x00022840d4a68836 */ /* 0x000fc40000000000 */
[----:B------:R-:W-:-:S03]  /*d910*/  IADD3 R199, -R203, R199, R204 ;  /* 0x000000c7cbc77210 */ /* 0x000fc60007ffe1cc */
        /* <DEDUP_REMOVED lines=67> */
.L_x_11823:
[----:B------:R-:W-:-:S05]  /*dd50*/  IMAD.U32 R235, RZ, RZ, UR52 ;  /* 0x00000034ffeb7e24 */ /* 0x000fca000f8e00ff */
[----:B------:R-:W-:-:S13]  /*dd60*/  ISETP.NE.AND P1, PT, R235, 0x1, PT ;  /* 0x00000001eb00780c */ /* 0x000fda0003f25270 */
[----:B------:R-:W2:Y:S02]  /*dd70*/  @P1 LDC.64 R166, c[0x0][0x9e8] ;  /* 0x00027a00ffa61b82 */ /* 0x000ea40000000a00 */
[----:B--2---:R-:W-:-:S05]  /*dd80*/  @P1 IMAD.HI.U32 R166, R229, R166, RZ ;  /* 0x000000a6e5a61227 */ /* 0x004fca00078e00ff */
[----:B------:R-:W-:-:S07]  /*dd90*/  @P1 SHF.R.U32.HI R229, RZ, R167, R166 ;  /* 0x000000a7ffe51219 */ /* 0x000fce00000116a6 */
.L_x_11824:
[----:B------:R-:W-:Y:S05]  /*dda0*/  BSYNC B0 ;  /* 0x0000000000007941 */ /* 0x000fea0003800000 */
.L_x_11822:
[----:B------:R-:W-:-:S04]  /*ddb0*/  IMAD.IADD R166, R194, 0x1, -R205 ;  /* 0x00000001c2a67824 */ /* 0x000fc800078e0acd */
[----:B------:R-:W-:-:S05]  /*ddc0*/  IMAD R166, R229, R235, R166 ;  /* 0x000000ebe5a67224 */ /* 0x000fca00078e02a6 */
[----:B------:R-:W-:Y:S02]  /*ddd0*/  VIADDMNMX R198, R166, R235, R198, PT ;  /* 0x000000eba6c67246 */ /* 0x000fe400038001c6 */
[----:B------:R-:W-:-:S07]  /*dde0*/  VIMNMX R197, R197, R166, !PT ;  /* 0x000000a6c5c57248 */ /* 0x000fce0007fe0100 */
.L_x_11821:
[----:B------:R-:W-:Y:S01]  /*ddf0*/  ISETP.GE.AND P1, PT, R194, 0x1, PT ;  /* 0x00000001c200780c */ /* 0x000fe20003f26270 */
[----:B------:R-:W2:Y:S01]  /*de00*/  SHFL.IDX PT, R11, R11, 0x1, 0x1c1f ;  /* 0x003c1f000b0b7f89 */ /* 0x000ea200000e0000 */
[----:B------:R-:W-:Y:S01]  /*de10*/  LOP3.LUT R18, R18, 0xfffbffff, RZ, 0xc0, !PT ;  /* 0xfffbffff12127812 */ /* 0x000fe200078ec0ff */
[----:B------:R-:W-:Y:S01]  /*de20*/  UISETP.NE.AND UP0, UPT, UR40, URZ, UPT ;  /* 0x0000003f2800728c */ /* 0x000fe2000bf05270 */
[----:B------:R-:W-:-:S09]  /*de30*/  ISETP.GE.AND P3, PT, R194, 0x9, PT ;  /* 0x00000009c200780c */ /* 0x000fd20003f66270 */
[----:B------:R-:W-:Y:S02]  /*de40*/  @P1 LOP3.LUT R18, R18, 0x40000, RZ, 0xfc, !PT ;  /* 0x0004000012121812 */ /* 0x000fe400078efcff */
[----:B------:R-:W-:Y:S02]  /*de50*/  ISETP.GT.AND P1, PT, R197, RZ, !P1 ;  /* 0x000000ffc500720c */ /* 0x000fe40004f24270 */
[----:B------:R-:W-:Y:S02]  /*de60*/  LOP3.LUT R18, R18, 0xfffffffd, RZ, 0xc0, !PT ;  /* 0xfffffffd12127812 */ /* 0x000fe400078ec0ff */
[----:B------:R-:W-:Y:S02]  /*de70*/  ISETP.LT.OR P2, PT, R198, 0x1, P1 ;  /* 0x00000001c600780c */ /* 0x000fe40000f41670 */
[----:B------:R-:W-:Y:S02]  /*de80*/  ISETP.GE.AND P1, PT, R194, 0x2, PT ;  /* 0x00000002c200780c */ /* 0x000fe40003f26270 */
[----:B------:R-:W-:-:S02]  /*de90*/  FSEL R152, R152, -INF , !P2 ;  /* 0xff80000098987808 */ /* 0x000fc40005000000 */
[----:B------:R-:W-:Y:S01]  /*dea0*/  ISETP.GT.AND P2, PT, R197, 0x1, !P1 ;  /* 0x00000001c500780c */ /* 0x000fe20004f44270 */
[--C-:B--2---:R-:W-:Y:S01]  /*deb0*/  IMAD.IADD R228, R228, 0x1, R11.reuse ;  /* 0x00000001e4e47824 */ /* 0x104fe200078e020b */
[----:B------:R-:W-:Y:S01]  /*dec0*/  @P3 LOP3.LUT R18, R18, 0x2, RZ, 0xfc, !PT ;  /* 0x0000000212123812 */ /* 0x000fe200078efcff */
[----:B------:R-:W-:Y:S01]  /*ded0*/  IMAD.IADD R199, R199, 0x1, R11 ;  /* 0x00000001c7c77824 */ /* 0x000fe200078e020b */
[----:B------:R-:W-:Y:S02]  /*dee0*/  ISETP.LT.OR P2, PT, R198, 0x2, P2 ;  /* 0x00000002c600780c */ /* 0x000fe40001741670 */
[----:B------:R-:W-:Y:S02]  /*def0*/  LOP3.LUT R18, R18, 0xfffffffb, RZ, 0xc0, !PT ;  /* 0xfffffffb12127812 */ /* 0x000fe400078ec0ff */
[----:B0-----:R-:W-:Y:S02]  /*df00*/  FSEL R214, R214, -INF , !P2 ;  /* 0xff800000d6d67808 */ /* 0x001fe40005000000 */
[----:B------:R-:W-:-:S02]  /*df10*/  ISETP.GT.AND P2, PT, R197, 0x8, !P3 ;  /* 0x00000008c500780c */ /* 0x000fc40005f44270 */
[----:B------:R-:W-:Y:S02]  /*df20*/  ISETP.GE.AND P3, PT, R194, 0xa, PT ;  /* 0x0000000ac200780c */ /* 0x000fe40003f66270 */
        /* <DEDUP_REMOVED lines=132> */
.L_x_11827:
[----:B------:R-:W-:-:S05]  /*e770*/  IMAD.U32 R197, RZ, RZ, UR52 ;  /* 0x00000034ffc57e24 */ /* 0x000fca000f8e00ff */
[----:B------:R-:W-:-:S13]  /*e780*/  ISETP.NE.AND P6, PT, R197, 0x1, PT ;  /* 0x00000001c500780c */ /* 0x000fda0003fc5270 */
[----:B------:R-:W0:Y:S02]  /*e790*/  @P6 LDC.64 R166, c[0x0][0x9e8] ;  /* 0x00027a00ffa66b82 */ /* 0x000e240000000a00 */
[----:B0-----:R-:W-:-:S05]  /*e7a0*/  @P6 IMAD.HI.U32 R166, R11, R166, RZ ;  /* 0x000000a60ba66227 */ /* 0x001fca00078e00ff */
[----:B------:R-:W-:-:S07]  /*e7b0*/  @P6 SHF.R.U32.HI R11, RZ, R167, R166 ;  /* 0x000000a7ff0b6219 */ /* 0x000fce00000116a6 */
.L_x_11828:
[----:B------:R-:W-:Y:S05]  /*e7c0*/  BSYNC B0 ;  /* 0x0000000000007941 */ /* 0x000fea0003800000 */
.L_x_11826:
[----:B------:R-:W-:-:S04]  /*e7d0*/  IMAD.IADD R194, R194, 0x1, -R205 ;  /* 0x00000001c2c27824 */ /* 0x000fc800078e0acd */
[----:B------:R-:W-:-:S05]  /*e7e0*/  IMAD R194, R11, R197, R194 ;  /* 0x000000c50bc27224 */ /* 0x000fca00078e02c2 */
[----:B------:R-:W-:Y:S02]  /*e7f0*/  VIMNMX R199, R199, R194, !PT ;  /* 0x000000c2c7c77248 */ /* 0x000fe40007fe0100 */
[----:B------:R-:W-:-:S07]  /*e800*/  VIADDMNMX R228, R194, R197, R228, PT ;  /* 0x000000c5c2e47246 */ /* 0x000fce00038001e4 */
.L_x_11825:
[----:B------:R-:W-:Y:S01]  /*e810*/  ISETP.GT.AND P1, PT, R199, 0x1, !P1 ;  /* 0x00000001c700780c */ /* 0x000fe20004f24270 */
[----:B------:R-:W-:Y:S01]  /*e820*/  IMAD.U32 R235, RZ, RZ, UR37 ;  /* 0x00000025ffeb7e24 */ /* 0x000fe2000f8e00ff */
        /* <DEDUP_REMOVED lines=67> */
[----:B------:R-:W-:Y:S02]  /*ec60*/  FSEL R187, R187, -INF , !P2 ;  /* 0xff800000bbbb7808 */ /* 0x000fe40005000000 */
[C---:B------:R-:W-:Y:S02]  /*ec70*/  ISETP.GT.AND P1, PT, R199.reuse, 0x29, !P1 ;  /* 0x00000029c700780c */ /* 0x040fe40004f24270 */
[----:B------:R-:W-:Y:S02]  /*ec80*/  LOP3.LUT P2, RZ, R18, 0x40000, RZ, 0xc0, !PT ;  /* 0x0004000012ff7812 */ /* 0x000fe4000784c0ff */
[----:B------:R-:W-:Y:S02]  /*ec90*/  ISETP.LT.OR P1, PT, R228, 0x2a, P1 ;  /* 0x0000002ae400780c */ /* 0x000fe40000f21670 */
[----:B------:R-:W-:Y:S02]  /*eca0*/  ISETP.GT.AND P3, PT, R199, 0x50, !P3 ;  /* 0x00000050c700780c */ /* 0x000fe40005f64270 */
[----:B------:R-:W-:-:S02]  /*ecb0*/  FSEL R175, R175, -INF , !P1 ;  /* 0xff800000afaf7808 */ /* 0x000fc40004800000 */
[----:B------:R-:W-:Y:S02]  /*ecc0*/  LOP3.LUT P1, RZ, R18, 0x800, RZ, 0xc0, !PT ;  /* 0x0000080012ff7812 */ /* 0x000fe4000782c0ff */
[----:B0-----:R-:W-:Y:S02]  /*ecd0*/  FMNMX.FTZ R167, R11, R167, !PT ;  /* 0x000000a70ba77209 */ /* 0x001fe40007810000 */
[C---:B------:R-:W-:Y:S02]  /*ece0*/  ISETP.GT.AND P1, PT, R199.reuse, 0x30, !P1 ;  /* 0x00000030c700780c */ /* 0x040fe40004f24270 */
[C---:B------:R-:W-:Y:S02]  /*ecf0*/  ISETP.LT.OR P3, PT, R228.reuse, 0x51, P3 ;  /* 0x00000051e400780c */ /* 0x040fe40001f61670 */
[----:B------:R-:W-:Y:S02]  /*ed00*/  ISETP.LT.OR P1, PT, R228, 0x31, P1 ;  /* 0x00000031e400780c */ /* 0x000fe40000f21670 */
[----:B------:R-:W-:-:S02]  /*ed10*/  ISETP.GT.AND P4, PT, R199, 0x51, !P4 ;  /* 0x00000051c700780c */ /* 0x000fc40006784270 */
[----:B------:R-:W-:Y:S02]  /*ed20*/  FSEL R166, R178, -INF , !P1 ;  /* 0xff800000b2a67808 */ /* 0x000fe40004800000 */
[----:B------:R-:W-:Y:S01]  /*ed30*/  LOP3.LUT P1, RZ, R18, 0x400, RZ, 0xc0, !PT ;  /* 0x0000040012ff7812 */ /* 0x000fe2000782c0ff */
[----:B------:R-:W0:Y:S01]  /*ed40*/  SHFL.BFLY PT, R178, R167, 0x1, 0x1f ;  /* 0x0c201f00a7b27f89 */ /* 0x000e2200000e0000 */
[----:B------:R-:W-:Y:S02]  /*ed50*/  FSEL R190, R190, -INF , !P3 ;  /* 0xff800000bebe7808 */ /* 0x000fe40005800000 */
[C---:B------:R-:W-:Y:S02]  /*ed60*/  ISETP.GT.AND P1, PT, R199.reuse, 0x31, !P1 ;  /* 0x00000031c700780c */ /* 0x040fe40004f24270 */
[----:B------:R-:W-:Y:S02]  /*ed70*/  ISETP.GT.AND P5, PT, R199, 0x58, !P5 ;  /* 0x00000058c700780c */ /* 0x000fe40006fa4270 */
[----:B------:R-:W-:-:S02]  /*ed80*/  ISETP.LT.OR P1, PT, R228, 0x32, P1 ;  /* 0x00000032e400780c */ /* 0x000fc40000f21670 */
[----:B------:R-:W-:Y:S02]  /*ed90*/  ISETP.LT.OR P4, PT, R228, 0x52, P4 ;  /* 0x00000052e400780c */ /* 0x000fe40002781670 */
[----:B------:R-:W-:Y:S02]  /*eda0*/  FSEL R179, R179, -INF , !P1 ;  /* 0xff800000b3b37808 */ /* 0x000fe40004800000 */
[----:B------:R-:W-:Y:S02]  /*edb0*/  LOP3.LUT P1, RZ, R18, 0x200, RZ, 0xc0, !PT ;  /* 0x0000020012ff7812 */ /* 0x000fe4000782c0ff */
[----:B------:R-:W-:Y:S02]  /*edc0*/  ISETP.LT.OR P5, PT, R228, 0x59, P5 ;  /* 0x00000059e400780c */ /* 0x000fe40002fa1670 */
[----:B------:R-:W-:Y:S02]  /*edd0*/  ISETP.GT.AND P1, PT, R199, 0x38, !P1 ;  /* 0x00000038c700780c */ /* 0x000fe40004f24270 */
[----:B------:R-:W-:-:S02]  /*ede0*/  FSEL R189, R189, -INF , !P4 ;  /* 0xff800000bdbd7808 */ /* 0x000fc40006000000 */
[----:B------:R-:W-:Y:S02]  /*edf0*/  ISETP.LT.OR P1, PT, R228, 0x39, P1 ;  /* 0x00000039e400780c */ /* 0x000fe40000f21670 */
[----:B------:R-:W-:Y:S02]  /*ee00*/  FSEL R191, R191, -INF , !P5 ;  /* 0xff800000bfbf7808 */ /* 0x000fe40006800000 */
        /* <DEDUP_REMOVED lines=21> */
[----:B------:R-:W-:-:S04]  /*ef60*/  IMAD.U32 R11, RZ, RZ, UR51 ;  /* 0x00000033ff0b7e24 */ /* 0x000fc8000f8e00ff */
[-C--:B------:R-:W-:Y:S01]  /*ef70*/  FMUL.FTZ R194, R178, R11.reuse ;  /* 0x0000000bb2c27220 */ /* 0x080fe20000410000 */
[----:B------:R-:W-:-:S04]  /*ef80*/  FMUL.FTZ R5, R5, R11 ;  /* 0x0000000b05057220 */ /* 0x000fc80000410000 */
[----:B------:R-:W-:Y:S02]  /*ef90*/  FSEL R194, R194, RZ, P1 ;  /* 0x000000ffc2c27208 */ /* 0x000fe40000800000 */
[----:B------:R-:W-:Y:S01]  /*efa0*/  ISETP.GT.AND P1, PT, R199, RZ, !P2 ;  /* 0x000000ffc700720c */ /* 0x000fe20005724270 */
[----:B------:R-:W0:Y:S01]  /*efb0*/  MUFU.EX2 R5, R5 ;  /* 0x0000000500057308 */ /* 0x000e220000000800 */
[----:B------:R-:W-:Y:S01]  /*efc0*/  ISETP.NE.AND P2, PT, R235, 0x3, PT ;  /* 0x00000003eb00780c */ /* 0x000fe20003f45270 */
[-CC-:B------:R-:W-:Y:S01]  /*efd0*/  FFMA.FTZ R152, R152, R11.reuse, -R194.reuse ;  /* 0x0000000b98987223 */ /* 0x180fe200000108c2 */
[----:B------:R-:W-:Y:S01]  /*efe0*/  ISETP.LT.OR P1, PT, R228, 0x1, P1 ;  /* 0x00000001e400780c */ /* 0x000fe20000f21670 */
[-CC-:B------:R-:W-:Y:S01]  /*eff0*/  FFMA.FTZ R214, R214, R11.reuse, -R194.reuse ;  /* 0x0000000bd6d67223 */ /* 0x180fe200000108c2 */
[-CC-:B------:R-:W-:Y:S01]  /*f000*/  FFMA.FTZ R155, R155, R11.reuse, -R194.reuse ;  /* 0x0000000b9b9b7223 */ /* 0x180fe200000108c2 */
[-CC-:B------:R-:W-:Y:S01]  /*f010*/  FFMA.FTZ R156, R156, R11.reuse, -R194.reuse ;  /* 0x0000000b9c9c7223 */ /* 0x180fe200000108c2 */
[----:B------:R-:W-:Y:S01]  /*f020*/  FSEL R153, R153, -INF , !P1 ;  /* 0xff80000099997808 */ /* 0x000fe20004800000 */
[-CC-:B------:R-:W-:Y:S01]  /*f030*/  FFMA.FTZ R159, R159, R11.reuse, -R194.reuse ;  /* 0x0000000b9f9f7223 */ /* 0x180fe200000108c2 */
[----:B------:R-:W-:Y:S01]  /*f040*/  ISETP.GT.AND P1, PT, R199, 0x59, !P6 ;  /* 0x00000059c700780c */ /* 0x000fe20007724270 */
[-CC-:B------:R-:W-:Y:S01]  /*f050*/  FFMA.FTZ R160, R160, R11.reuse, -R194.reuse ;  /* 0x0000000ba0a07223 */ /* 0x180fe200000108c2 */
[----:B------:R-:W-:Y:S01]  /*f060*/  FMNMX.FTZ R167, R153, R10, !PT ;  /* 0x0000000a99a77209 */ /* 0x000fe20007810000 */
[-CC-:B------:R-:W-:Y:S01]  /*f070*/  FFMA.FTZ R163, R163, R11.reuse, -R194.reuse ;  /* 0x0000000ba3a37223 */ /* 0x180fe200000108c2 */
        /* <DEDUP_REMOVED lines=25> */
[----:B------:R-:W2:Y:S01]  /*f210*/  MUFU.EX2 R152, R152 ;  /* 0x0000009800987308 */ /* 0x000ea20000000800 */
[----:B------:R-:W-:Y:S01]  /*f220*/  FMNMX.FTZ R167, R215, R167, !PT ;  /* 0x000000a7d7a77209 */ /* 0x000fe20007810000 */
[-C--:B0-----:R-:W-:Y:S01]  /*f230*/  FMUL.FTZ R24, R24, R5.reuse ;  /* 0x0000000518187220 */ /* 0x081fe20000410000 */
[-C--:B------:R-:W-:Y:S01]  /*f240*/  FMUL.FTZ R25, R25, R5.reuse ;  /* 0x0000000519197220 */ /* 0x080fe20000410000 */
[----:B------:R-:W-:Y:S01]  /*f250*/  FMUL.FTZ R28, R28, R5 ;  /* 0x000000051c1c7220 */ /* 0x000fe20000410000 */
[----:B------:R-:W-:Y:S01]  /*f260*/  FMNMX.FTZ R167, R170, R167, !PT ;  /* 0x000000a7aaa77209 */ /* 0x000fe20007810000 */
[-C--:B------:R-:W-:Y:S01]  /*f270*/  FMUL.FTZ R29, R29, R5.reuse ;  /* 0x000000051d1d7220 */ /* 0x080fe20000410000 */
[----:B------:R-:W-:Y:S01]  /*f280*/  FMUL.FTZ R32, R32, R5 ;  /* 0x0000000520207220 */ /* 0x000fe20000410000 */
[----:B------:R-:W0:Y:S01]  /*f290*/  MUFU.EX2 R214, R214 ;  /* 0x000000d600d67308 */ /* 0x000e220000000800 */
[----:B------:R-:W-:Y:S01]  /*f2a0*/  FMNMX.FTZ R167, R171, R167, !PT ;  /* 0x000000a7aba77209 */ /* 0x000fe20007810000 */
[-C--:B------:R-:W-:Y:S01]  /*f2b0*/  FMUL.FTZ R33, R33, R5.reuse ;  /* 0x0000000521217220 */ /* 0x080fe20000410000 */
[-C--:B------:R-:W-:Y:S01]  /*f2c0*/  FMUL.FTZ R36, R36, R5.reuse ;  /* 0x0000000524247220 */ /* 0x080fe20000410000 */
[----:B------:R-:W-:Y:S01]  /*f2d0*/  FMUL.FTZ R37, R37, R5 ;  /* 0x0000000525257220 */ /* 0x000fe20000410000 */
[----:B------:R-:W-:Y:S01]  /*f2e0*/  FMNMX.FTZ R167, R174, R167, !PT ;  /* 0x000000a7aea77209 */ /* 0x000fe20007810000 */
[-C--:B------:R-:W-:Y:S01]  /*f2f0*/  FMUL.FTZ R40, R40, R5.reuse ;  /* 0x0000000528287220 */ /* 0x080fe20000410000 */
[----:B------:R-:W-:Y:S01]  /*f300*/  FMUL.FTZ R41, R41, R5 ;  /* 0x0000000529297220 */ /* 0x000fe20000410000 */
[----:B------:R-:W3:Y:S01]  /*f310*/  MUFU.EX2 R155, R155 ;  /* 0x0000009b009b7308 */ /* 0x000ee20000000800 */
[----:B------:R-:W-:Y:S01]  /*f320*/  FMNMX.FTZ R167, R175, R167, !PT ;  /* 0x000000a7afa77209 */ /* 0x000fe20007810000 */
[----:B--2---:R-:W-:Y:S01]  /*f330*/  FFMA.FTZ R3, R5, R3, R152 ;  /* 0x0000000305037223 */ /* 0x004fe20000010098 */
[-C--:B------:R-:W-:Y:S01]  /*f340*/  FMUL.FTZ R44, R44, R5.reuse ;  /* 0x000000052c2c7220 */ /* 0x080fe20000410000 */
[----:B------:R-:W-:Y:S01]  /*f350*/  FMUL.FTZ R45, R45, R5 ;  /* 0x000000052d2d7220 */ /* 0x000fe20000410000 */
[----:B------:R-:W-:Y:S01]  /*f360*/  FMNMX.FTZ R167, R166, R167, !PT ;  /* 0x000000a7a6a77209 */ /* 0x000fe20007810000 */
[-C--:B------:R-:W-:Y:S01]  /*f370*/  FMUL.FTZ R48, R48, R5.reuse ;  /* 0x0000000530307220 */ /* 0x080fe20000410000 */
[----:B------:R-:W-:Y:S01]  /*f380*/  FMUL.FTZ R49, R49, R5 ;  /* 0x0000000531317220 */ /* 0x000fe20000410000 */
[----:B------:R-:W2:Y:S01]  /*f390*/  MUFU.EX2 R156, R156 ;  /* 0x0000009c009c7308 */ /* 0x000ea20000000800 */
[----:B------:R-:W-:Y:S01]  /*f3a0*/  FMNMX.FTZ R167, R179, R167, !PT ;  /* 0x000000a7b3a77209 */ /* 0x000fe20007810000 */
[C---:B0-----:R-:W-:Y:S01]  /*f3b0*/  FADD.FTZ R3, R214.reuse, R3 ;  /* 0x00000003d6037221 */ /* 0x041fe20000010000 */
[----:B------:R-:W-:Y:S01]  /*f3c0*/  F2FP.BF16.F32.PACK_AB R152, R214, R152 ;  /* 0x00000098d698723e */ /* 0x000fe200000010ff */
[----:B------:R-:W-:Y:S01]  /*f3d0*/  FMUL.FTZ R52, R52, R5 ;  /* 0x0000000534347220 */ /* 0x000fe20000410000 */
[----:B------:R-:W-:Y:S01]  /*f3e0*/  FMNMX.FTZ R167, R180, R167, !PT ;  /* 0x000000a7b4a77209 */ /* 0x000fe20007810000 */
[-C--:B------:R-:W-:Y:S01]  /*f3f0*/  FMUL.FTZ R53, R53, R5.reuse ;  /* 0x0000000535357220 */ /* 0x080fe20000410000 */
[----:B------:R-:W-:Y:S01]  /*f400*/  FMUL.FTZ R56, R56, R5 ;  /* 0x0000000538387220 */ /* 0x000fe20000410000 */
[----:B------:R-:W0:Y:S01]  /*f410*/  MUFU.EX2 R159, R159 ;  /* 0x0000009f009f7308 */ /* 0x000e220000000800 */
[----:B------:R-:W-:Y:S01]  /*f420*/  FMNMX.FTZ R167, R181, R167, !PT ;  /* 0x000000a7b5a77209 */ /* 0x000fe20007810000 */
[----:B---3--:R-:W-:Y:S01]  /*f430*/  FADD.FTZ R3, R155, R3 ;  /* 0x000000039b037221 */ /* 0x008fe20000010000 */
[-C--:B------:R-:W-:Y:S01]  /*f440*/  FMUL.FTZ R57, R57, R5.reuse ;  /* 0x0000000539397220 */ /* 0x080fe20000410000 */
[----:B------:R-:W-:Y:S01]  /*f450*/  FMUL.FTZ R60, R60, R5 ;  /* 0x000000053c3c7220 */ /* 0x000fe20000410000 */
[----:B------:R-:W-:Y:S01]  /*f460*/  FMNMX.FTZ R167, R182, R167, !PT ;  /* 0x000000a7b6a77209 */ /* 0x000fe20007810000 */
[-C--:B------:R-:W-:Y:S01]  /*f470*/  FMUL.FTZ R61, R61, R5.reuse ;  /* 0x000000053d3d7220 */ /* 0x080fe20000410000 */
[----:B------:R-:W-:Y:S01]  /*f480*/  FMUL.FTZ R64, R64, R5 ;  /* 0x0000000540407220 */ /* 0x000fe20000410000 */
[----:B------:R-:W3:Y:S01]  /*f490*/  MUFU.EX2 R160, R160 ;  /* 0x000000a000a07308 */ /* 0x000ee20000000800 */
        /* <DEDUP_REMOVED lines=9> */
[----:B0-----:R-:W-:Y:S01]  /*f530*/  FADD.FTZ R3, R159, R3 ;  /* 0x000000039f037221 */ /* 0x001fe20000010000 */
[-C--:B------:R-:W-:Y:S01]  /*f540*/  FMUL.FTZ R73, R73, R5.reuse ;  /* 0x0000000549497220 */ /* 0x080fe20000410000 */
        /* <DEDUP_REMOVED lines=12> */
[----:B------:R-:W2:Y:S01]  /*f610*/  MUFU.EX2 R164, R164 ;  /* 0x000000a400a47308 */ /* 0x000ea20000000800 */
[----:B------:R-:W-:Y:S01]  /*f620*/  FMNMX.FTZ R167, R193, R167, !PT ;  /* 0x000000a7c1a77209 */ /* 0x000fe20007810000 */
[-C--:B------:R-:W-:Y:S01]  /*f630*/  FMUL.FTZ R89, R89, R5.reuse ;  /* 0x0000000559597220 */ /* 0x080fe20000410000 */
[-C--:B------:R-:W-:Y:S01]  /*f640*/  FMUL.FTZ R92, R92, R5.reuse ;  /* 0x000000055c5c7220 */ /* 0x080fe20000410000 */
[-C--:B------:R-:W-:Y:S01]  /*f650*/  FMUL.FTZ R93, R93, R5.reuse ;  /* 0x000000055d5d7220 */ /* 0x080fe20000410000 */
[-C--:B------:R-:W-:Y:S01]  /*f660*/  FMUL.FTZ R96, R96, R5.reuse ;  /* 0x0000000560607220 */ /* 0x080fe20000410000 */
[----:B------:R-:W3:Y:S01]  /*f670*/  SHFL.BFLY PT, R196, R167, 0x2, 0x1f ;  /* 0x0c401f00a7c47f89 */ /* 0x000ee200000e0000 */
[-C--:B------:R-:W-:Y:S01]  /*f680*/  FMUL.FTZ R97, R97, R5.reuse ;  /* 0x0000000561617220 */ /* 0x080fe20000410000 */
[----:B------:R-:W4:Y:S01]  /*f690*/  MUFU.EX2 R168, R168 ;  /* 0x000000a800a87308 */ /* 0x000f220000000800 */
        /* <DEDUP_REMOVED lines=21> */
[----:B---3--:R-:W-:Y:S01]  /*f7f0*/  FMNMX.FTZ R167, R167, R196, !PT ;  /* 0x000000c4a7a77209 */ /* 0x008fe20007810000 */
[-C--:B------:R-:W-:Y:S01]  /*f800*/  FMUL.FTZ R132, R132, R5.reuse ;  /* 0x0000000584847220 */ /* 0x080fe20000410000 */
[----:B------:R-:W3:Y:S01]  /*f810*/  MUFU.EX2 R173, R173 ;  /* 0x000000ad00ad7308 */ /* 0x000ee20000000800 */
[----:B0-----:R-:W-:Y:S01]  /*f820*/  FADD.FTZ R3, R169, R3 ;  /* 0x00000003a9037221 */ /* 0x001fe20000010000 */
[-C--:B------:R-:W-:Y:S01]  /*f830*/  FMUL.FTZ R133, R133, R5.reuse ;  /* 0x0000000585857220 */ /* 0x080fe20000410000 */
[----:B------:R-:W0:Y:S01]  /*f840*/  SHFL.BFLY PT, R196, R167, 0x1, 0x1f ;  /* 0x0c201f00a7c47f89 */ /* 0x000e2200000e0000 */
        /* <DEDUP_REMOVED lines=9> */
[----:B------:R-:W-:-:S03]  /*f8e0*/  FMUL.FTZ R149, R149, R5 ;  /* 0x0000000595957220 */ /* 0x000fc60000410000 */
[----:B------:R-:W2:Y:S01]  /*f8f0*/  MUFU.EX2 R216, R216 ;  /* 0x000000d800d87308 */ /* 0x000ea20000000800 */
[----:B---3--:R-:W-:-:S04]  /*f900*/  FADD.FTZ R3, R173, R3 ;  /* 0x00000003ad037221 */ /* 0x008fc80000010000 */
[----:B------:R-:W-:-:S03]  /*f910*/  FADD.FTZ R3, R197, R3 ;  /* 0x00000003c5037221 */ /* 0x000fc60000010000 */
[----:B------:R-:W3:Y:S01]  /*f920*/  MUFU.EX2 R217, R217 ;  /* 0x000000d900d97308 */ /* 0x000ee20000000800 */
[----:B----4-:R-:W-:Y:S01]  /*f930*/  FADD.FTZ R3, R177, R3 ;  /* 0x00000003b1037221 */ /* 0x010fe20000010000 */
[----:B0-----:R-:W-:-:S04]  /*f940*/  FMNMX.FTZ R176, R167, R196, !PT ;  /* 0x000000c4a7b07209 */ /* 0x001fc80007810000 */
[C---:B------:R-:W-:Y:S01]  /*f950*/  FSETP.NEU.FTZ.AND P1, PT, R176.reuse, -INF , PT ;  /* 0xff800000b000780b */ /* 0x040fe20003f3d000 */
[----:B------:R-:W-:Y:S01]  /*f960*/  FMUL.FTZ R198, R176, R11 ;  /* 0x0000000bb0c67220 */ /* 0x000fe20000410000 */
[----:B------:R-:W0:Y:S01]  /*f970*/  MUFU.EX2 R184, R184 ;  /* 0x000000b800b87308 */ /* 0x000e220000000800 */
[----:B--2---:R-:W-:-:S03]  /*f980*/  FADD.FTZ R3, R216, R3 ;  /* 0x00000003d8037221 */ /* 0x004fc60000010000 */
[----:B------:R-:W-:-:S04]  /*f990*/  FSEL R198, R198, RZ, P1 ;  /* 0x000000ffc6c67208 */ /* 0x000fc80000800000 */
[----:B------:R-:W2:Y:S01]  /*f9a0*/  MUFU.EX2 R185, R185 ;  /* 0x000000b900b97308 */ /* 0x000ea20000000800 */
[-CC-:B------:R-:W-:Y:S01]  /*f9b0*/  FFMA.FTZ R228, R153, R11.reuse, -R198.reuse ;  /* 0x0000000b99e47223 */ /* 0x180fe200000108c6 */
[-CC-:B------:R-:W-:Y:S01]  /*f9c0*/  FFMA.FTZ R153, R170, R11.reuse, -R198.reuse ;  /* 0x0000000baa997223 */ /* 0x180fe200000108c6 */
[--C-:B------:R-:W-:Y:S01]  /*f9d0*/  FFMA.FTZ R196, R158, R11, -R198.reuse ;  /* 0x0000000b9ec47223 */ /* 0x100fe200000108c6 */
[----:B------:R-:W-:Y:S01]  /*f9e0*/  F2FP.BF16.F32.PACK_AB R158, R164, R163 ;  /* 0x000000a3a49e723e */ /* 0x000fe200000010ff */
[-CC-:B------:R-:W-:Y:S01]  /*f9f0*/  FFMA.FTZ R167, R154, R11.reuse, -R198.reuse ;  /* 0x0000000b9aa77223 */ /* 0x180fe200000108c6 */
[--C-:B------:R-:W-:Y:S01]  /*fa00*/  FFMA.FTZ R214, R157, R11, -R198.reuse ;  /* 0x0000000b9dd67223 */ /* 0x100fe200000108c6 */
[----:B------:R-:W-:Y:S01]  /*fa10*/  F2FP.BF16.F32.PACK_AB R154, R156, R155 ;  /* 0x0000009b9c9a723e */ /* 0x000fe200000010ff */
[----:B------:R4:W-:Y:S01]  /*fa20*/  MUFU.EX2 R163, R153 ;  /* 0x0000009900a37308 */ /* 0x0009e20000000800 */
[-CC-:B------:R-:W-:Y:S01]  /*fa30*/  FFMA.FTZ R199, R161, R11.reuse, -R198.reuse ;  /* 0x0000000ba1c77223 */ /* 0x180fe200000108c6 */
[-CC-:B------:R-:W-:Y:S01]  /*fa40*/  FFMA.FTZ R161, R162, R11.reuse, -R198.reuse ;  /* 0x0000000ba2a17223 */ /* 0x180fe200000108c6 */
[-CC-:B------:R-:W-:Y:S01]  /*fa50*/  FFMA.FTZ R165, R165, R11.reuse, -R198.reuse ;  /* 0x0000000ba5a57223 */ /* 0x180fe200000108c6 */
[--C-:B------:R-:W-:Y:S01]  /*fa60*/  FFMA.FTZ R215, R215, R11, -R198.reuse ;  /* 0x0000000bd7d77223 */ /* 0x100fe200000108c6 */
[----:B------:R-:W-:Y:S01]  /*fa70*/  F2FP.BF16.F32.PACK_AB R156, R160, R159 ;  /* 0x0000009fa09c723e */ /* 0x000fe200000010ff */
[-CC-:B------:R-:W-:Y:S01]  /*fa80*/  FFMA.FTZ R171, R171, R11.reuse, -R198.reuse ;  /* 0x0000000babab7223 */ /* 0x180fe200000108c6 */
[-CC-:B------:R-:W-:Y:S01]  /*fa90*/  FFMA.FTZ R157, R174, R11.reuse, -R198.reuse ;  /* 0x0000000bae9d7223 */ /* 0x180fe200000108c6 */
[----:B------:R-:W-:Y:S01]  /*faa0*/  MUFU.EX2 R228, R228 ;  /* 0x000000e400e47308 */ /* 0x000fe20000000800 */
[----:B----4-:R-:W-:Y:S01]  /*fab0*/  FSEL R153, R176, RZ, P1 ;  /* 0x000000ffb0997208 */ /* 0x010fe20000800000 */
[-CC-:B------:R-:W-:Y:S01]  /*fac0*/  FFMA.FTZ R175, R175, R11.reuse, -R198.reuse ;  /* 0x0000000bafaf7223 */ /* 0x180fe200000108c6 */
[-CC-:B------:R-:W-:Y:S01]  /*fad0*/  FFMA.FTZ R229, R166, R11.reuse, -R198.reuse ;  /* 0x0000000ba6e57223 */ /* 0x180fe200000108c6 */
[-CC-:B------:R-:W-:Y:S01]  /*fae0*/  FFMA.FTZ R179, R179, R11.reuse, -R198.reuse ;  /* 0x0000000bb3b37223 */ /* 0x180fe200000108c6 */
[-C--:B------:R-:W-:Y:S01]  /*faf0*/  FFMA.FTZ R180, R180, R11.reuse, -R198 ;  /* 0x0000000bb4b47223 */ /* 0x080fe200000108c6 */
[----:B------:R-:W-:Y:S01]  /*fb00*/  FADD.FTZ R10, -R153, R10 ;  /* 0x0000000a990a7221 */ /* 0x000fe20000010100 */
[-CC-:B------:R-:W-:Y:S01]  /*fb10*/  FFMA.FTZ R181, R181, R11.reuse, -R198.reuse ;  /* 0x0000000bb5b57223 */ /* 0x180fe200000108c6 */
[----:B------:R-:W4:Y:S01]  /*fb20*/  MUFU.EX2 R167, R167 ;  /* 0x000000a700a77308 */ /* 0x000f220000000800 */
[-CC-:B------:R-:W-:Y:S01]  /*fb30*/  FFMA.FTZ R182, R182, R11.reuse, -R198.reuse ;  /* 0x0000000bb6b67223 */ /* 0x180fe200000108c6 */
[-C--:B------:R-:W-:Y:S01]  /*fb40*/  FMUL.FTZ R10, R10, R11.reuse ;  /* 0x0000000b0a0a7220 */ /* 0x080fe20000410000 */
[-CC-:B------:R-:W-:Y:S01]  /*fb50*/  FFMA.FTZ R183, R183, R11.reuse, -R198.reuse ;  /* 0x0000000bb7b77223 */ /* 0x180fe200000108c6 */
[----:B------:R-:W-:Y:S01]  /*fb60*/  F2FP.BF16.F32.PACK_AB R160, R169, R168 ;  /* 0x000000a8a9a0723e */ /* 0x000fe200000010ff */
[-CC-:B------:R-:W-:Y:S01]  /*fb70*/  FFMA.FTZ R186, R186, R11.reuse, -R198.reuse ;  /* 0x0000000bbaba7223 */ /* 0x180fe200000108c6 */
[-CC-:B------:R-:W-:Y:S01]  /*fb80*/  FFMA.FTZ R187, R187, R11.reuse, -R198.reuse ;  /* 0x0000000bbbbb7223 */ /* 0x180fe200000108c6 */
[-CC-:B------:R-:W-:Y:S01]  /*fb90*/  FFMA.FTZ R190, R190, R11.reuse, -R198.reuse ;  /* 0x0000000bbebe7223 */ /* 0x180fe200000108c6 */
[----:B------:R-:W5:Y:S01]  /*fba0*/  MUFU.EX2 R10, R10 ;  /* 0x0000000a000a7308 */ /* 0x000f620000000800 */
[----:B---3--:R-:W-:Y:S01]  /*fbb0*/  FADD.FTZ R3, R217, R3 ;  /* 0x00000003d9037221 */ /* 0x008fe20000010000 */
[-CC-:B------:R-:W-:Y:S01]  /*fbc0*/  FFMA.FTZ R189, R189, R11.reuse, -R198.reuse ;  /* 0x0000000bbdbd7223 */ /* 0x180fe200000108c6 */
[----:B------:R-:W-:Y:S01]  /*fbd0*/  F2FP.BF16.F32.PACK_AB R162, R173, R172 ;  /* 0x000000acada2723e */ /* 0x000fe200000010ff */
[-CC-:B------:R-:W-:Y:S01]  /*fbe0*/  FFMA.FTZ R191, R191, R11.reuse, -R198.reuse ;  /* 0x0000000bbfbf7223 */ /* 0x180fe200000108c6 */
[----:B0-----:R-:W-:Y:S01]  /*fbf0*/  FADD.FTZ R3, R184, R3 ;  /* 0x00000003b8037221 */ /* 0x001fe20000010000 */
[----:B------:R-:W-:Y:S01]  /*fc00*/  FFMA.FTZ R193, R193, R11, -R198 ;  /* 0x0000000bc1c17223 */ /* 0x000fe200000108c6 */
[----:B------:R-:W-:Y:S01]  /*fc10*/  F2FP.BF16.F32.PACK_AB R164, R177, R197 ;  /* 0x000000c5b1a4723e */ /* 0x000fe200000010ff */
[----:B------:R-:W0:Y:S01]  /*fc20*/  MUFU.EX2 R155, R214 ;  /* 0x000000d6009b7308 */ /* 0x000e220000000800 */
[----:B--2---:R-:W-:Y:S01]  /*fc30*/  FADD.FTZ R3, R185, R3 ;  /* 0x00000003b9037221 */ /* 0x004fe20000010000 */
[----:B----4-:R-:W-:-:S02]  /*fc40*/  F2FP.BF16.F32.PACK_AB R153, R167, R228 ;  /* 0x000000e4a799723e */ /* 0x010fc400000010ff */
[----:B------:R-:W-:Y:S02]  /*fc50*/  F2FP.BF16.F32.PACK_AB R166, R217, R216 ;  /* 0x000000d8d9a6723e */ /* 0x000fe400000010ff */
[----:B------:R-:W-:Y:S02]  /*fc60*/  F2FP.BF16.F32.PACK_AB R168, R185, R184 ;  /* 0x000000b8b9a8723e */ /* 0x000fe400000010ff */
[----:B------:R-:W2:Y:S01]  /*fc70*/  MUFU.EX2 R196, R196 ;  /* 0x000000c400c47308 */ /* 0x000ea20000000800 */
[----:B-----5:R-:W-:Y:S01]  /*fc80*/  FFMA.FTZ R0, R10, R0, R228 ;  /* 0x000000000a007223 */ /* 0x020fe200000100e4 */
[-C--:B------:R-:W-:Y:S01]  /*fc90*/  FMUL.FTZ R26, R26, R10.reuse ;  /* 0x0000000a1a1a7220 */ /* 0x080fe20000410000 */
[-C--:B------:R-:W-:Y:S01]  /*fca0*/  FMUL.FTZ R27, R27, R10.reuse ;  /* 0x0000000a1b1b7220 */ /* 0x080fe20000410000 */
[-C--:B------:R-:W-:Y:S01]  /*fcb0*/  FMUL.FTZ R30, R30, R10.reuse ;  /* 0x0000000a1e1e7220 */ /* 0x080fe20000410000 */
[----:B------:R-:W-:Y:S01]  /*fcc0*/  FADD.FTZ R0, R167, R0 ;  /* 0x00000000a7007221 */ /* 0x000fe20000010000 */
        /* <DEDUP_REMOVED lines=42> */
[----:B------:R2:W4:Y:S01]  /*ff70*/  MUFU.EX2 R165, R157 ;  /* 0x0000009d00a57308 */ /* 0x0005220000000800 */
[C---:B---3--:R-:W-:Y:S01]  /*ff80*/  FADD.FTZ R0, R215.reuse, R0 ;  /* 0x00000000d7007221 */ /* 0x048fe20000010000 */
[----:B------:R-:W-:Y:S01]  /*ff90*/  F2FP.BF16.F32.PACK_AB R159, R215, R159 ;  /* 0x0000009fd79f723e */ /* 0x000fe200000010ff */
[-C--:B------:R-:W-:Y:S01]  /*ffa0*/  FMUL.FTZ R94, R94, R10.reuse ;  /* 0x0000000a5e5e7220 */ /* 0x080fe20000410000 */
[-C--:B------:R-:W-:Y:S01]  /*ffb0*/  FMUL.FTZ R95, R95, R10.reuse ;  /* 0x0000000a5f5f7220 */ /* 0x080fe20000410000 */
[----:B------:R-:W-:Y:S01]  /*ffc0*/  FADD.FTZ R0, R163, R0 ;  /* 0x00000000a3007221 */ /* 0x000fe20000010000 */
[-C--:B------:R-:W-:Y:S01]  /*ffd0*/  FMUL.FTZ R98, R98, R10.reuse ;  /* 0x0000000a62627220 */ /* 0x080fe20000410000 */
[-C--:B------:R-:W-:Y:S01]  /*ffe0*/  FMUL.FTZ R99, R99, R10.reuse ;  /* 0x0000000a63637220 */ /* 0x080fe20000410000 */
[----:B------:R-:W3:Y:S01]  /*fff0*/  MUFU.EX2 R175, R175 ;  /* 0x000000af00af7308 */ /* 0x000ee20000000800 */
[----:B0-----:R-:W-:Y:S01]  /*10000*/  FADD.FTZ R0, R171, R0 ;  /* 0x00000000ab007221 */ /* 0x001fe20000010000 */
[----:B--2---:R-:W-:Y:S01]  /*10010*/  F2FP.BF16.F32.PACK_AB R157, R161, R199 ;  /* 0x000000c7a19d723e */ /* 0x004fe200000010ff */
[-C--:B------:R-:W-:Y:S01]  /*10020*/  FMUL.FTZ R102, R102, R10.reuse ;  /* 0x0000000a66667220 */ /* 0x080fe20000410000 */
[----:B------:R-:W-:Y:S01]  /*10030*/  F2FP.BF16.F32.PACK_AB R161, R171, R163 ;  /* 0x000000a3aba1723e */ /* 0x000fe200000010ff */
[-C--:B------:R-:W-:Y:S01]  /*10040*/  FMUL.FTZ R103, R103, R10.reuse ;  /* 0x0000000a67677220 */ /* 0x080fe20000410000 */
[-C--:B------:R-:W-:Y:S01]  /*10050*/  FMUL.FTZ R106, R106, R10.reuse ;  /* 0x0000000a6a6a7220 */ /* 0x080fe20000410000 */
[-C--:B------:R-:W-:Y:S01]  /*10060*/  FMUL.FTZ R107, R107, R10.reuse ;  /* 0x0000000a6b6b7220 */ /* 0x080fe20000410000 */
[----:B------:R-:W0:Y:S01]  /*10070*/  MUFU.EX2 R229, R229 ;  /* 0x000000e500e57308 */ /* 0x000e220000000800 */
[----:B----4-:R-:W-:Y:S01]  /*10080*/  FADD.FTZ R0, R165, R0 ;  /* 0x00000000a5007221 */ /* 0x010fe20000010000 */
        /* <DEDUP_REMOVED lines=68> */
[----:B------:R-:W-:Y:S06]  /*104d0*/  @!P2 BRA `(.L_x_11829) ;  /* 0x000000000004a947 */ /* 0x000fec0003800000 */
[----:B------:R-:W-:Y:S01]  /*104e0*/  BPT.TRAP 0x1 ;  /* 0x000000040000795c */ /* 0x000fe20000300000 */
.L_x_11829:
[----:B------:R0:W2:Y:S01]  /*104f0*/  SYNCS.PHASECHK.TRANS64.TRYWAIT P1, [R212+URZ+0x22850], R211 ;  /* 0x022850d3d40075a7 */ /* 0x0000a2000802017f */
[----:B------:R-:W-:Y:S05]  /*10500*/  @!P2 BRA `(.L_x_11830) ;  /* 0x000000000004a947 */ /* 0x000fea0003800000 */
[----:B------:R-:W-:Y:S01]  /*10510*/  BPT.TRAP 0x1 ;  /* 0x000000040000795c */ /* 0x000fe20000300000 */
.L_x_11830:
[----:B------:R-:W-:Y:S04]  /*10520*/  BSSY B0, `(.L_x_11831) ;  /* 0x0000004000007945 */ /* 0x000fe80003800000 */
[----:B--2---:R-:W-:Y:S05]  /*10530*/  @P1 BRA `(.L_x_11832) ;  /* 0x0000000000081947 */ /* 0x004fea0003800000 */
[----:B------:R-:W2:Y:S02]  /*10540*/  SYNCS.PHASECHK.TRANS64.TRYWAIT P1, [R212+URZ+0x22850], R211 ;  /* 0x022850d3d40075a7 */ /* 0x000ea4000802017f */
[----:B--2---:R-:W-:Y:S05]  /*10550*/  @!P1 BRA `(.L_x_11833) ;  /* 0x0000015800309947 */ /* 0x004fea0003800000 */
.L_x_11832:
[----:B------:R-:W-:Y:S05]  /*10560*/  BSYNC B0 ;  /* 0x0000000000007941 */ /* 0x000fea0003800000 */
.L_x_11831:
[----:B------:R-:W3:Y:S01]  /*10570*/  S2R R5, SR_TID.X ;  /* 0x0000000000057919 */ /* 0x000ee20000002100 */
[----:B------:R-:W-:Y:S05]  /*10580*/  WARPSYNC.ALL ;  /* 0x0000000000007948 */ /* 0x000fea0003800000 */
[----:B------:R-:W-:Y:S01]  /*10590*/  IMAD.MOV.U32 R180, RZ, RZ, 0xc00 ;  /* 0x00000c00ffb47424 */ /* 0x000fe200078e00ff */
[----:B------:R-:W-:Y:S01]  /*105a0*/  ISETP.GT.AND P1, PT, R4, R213, PT ;  /* 0x000000d50400720c */ /* 0x000fe20003f24270 */
[----:B------:R-:W-:Y:S02]  /*105b0*/  IMAD.MOV.U32 R181, RZ, RZ, 0x40000040 ;  /* 0x40000040ffb57424 */ /* 0x000fe400078e00ff */
[----:B------:R-:W-:-:S02]  /*105c0*/  IMAD R180, R2, R180, UR42 ;  /* 0x0000002a02b47e24 */ /* 0x000fc4000f8e02b4 */
[----:B012---:R-:W-:Y:S01]  /*105d0*/  @!P0 VIADD R212, R212, 0x22860 ;  /* 0x00022860d4d48836 */ /* 0x007fe20000000000 */
[----:B------:R-:W-:Y:S01]  /*105e0*/  R2UR UR7, R181 ;  /* 0x00000000b50772ca */ /* 0x000fe200000e0000 */
[----:B------:R-:W-:Y:S01]  /*105f0*/  IMAD.MOV.U32 R181, RZ, RZ, 0x40000040 ;  /* 0x40000040ffb57424 */ /* 0x000fe200078e00ff */
[----:B------:R-:W-:Y:S01]  /*10600*/  R2UR UR6, R180 ;  /* 0x00000000b40672ca */ /* 0x000fe200000e0000 */
[----:B------:R-:W-:Y:S01]  /*10610*/  VIADD R4, R4, 0xffffffff ;  /* 0xffffffff04047836 */ /* 0x000fe20000000000 */
[----:B------:R-:W-:Y:S01]  /*10620*/  @!P0 PRMT R212, RZ, 0x654, R212 ;  /* 0x00000654ffd48816 */ /* 0x000fe200000000d4 */
[----:B------:R-:W-:Y:S01]  /*10630*/  IMAD.MOV.U32 R10, RZ, RZ, R176 ;  /* 0x000000ffff0a7224 */ /* 0x000fe200078e00b0 */
[----:B---3--:R-:W-:-:S05]  /*10640*/  SHF.R.U32.HI R5, RZ, 0x7, R5 ;  /* 0x00000007ff057819 */ /* 0x008fca0000011605 */
[----:B------:R-:W-:-:S05]  /*10650*/  VIADD R5, R5, 0x8 ;  /* 0x0000000805057836 */ /* 0x000fca0000000000 */
[----:B------:R0:W-:Y:S02]  /*10660*/  BAR.SYNC.DEFER_BLOCKING R5, 0x100 ;  /* 0x000400050000751d */ /* 0x0001e40000010000 */
[----:B0-----:R-:W-:-:S04]  /*10670*/  IMAD.MOV.U32 R5, RZ, RZ, R178 ;  /* 0x000000ffff057224 */ /* 0x001fc800078e00b2 */
        /* <DEDUP_REMOVED lines=43> */
[----:B------:R-:W-:Y:S02]  /*10930*/  IMAD.MOV.U32 R10, RZ, RZ, R176 ;  /* 0x000000ffff0a7224 */ /* 0x000fe400078e00b0 */
[----:B------:R-:W-:-:S07]  /*10940*/  IMAD.MOV.U32 R5, RZ, RZ, R178 ;  /* 0x000000ffff057224 */ /* 0x000fce00078e00b2 */
.L_x_11816:
[----:B------:R-:W1:Y:S01]  /*10950*/  LDC R152, c[0x0][0x448] ;  /* 0x00011200ff987b82 */ /* 0x000e620000000800 */
[----:B------:R-:W-:Y:S01]  /*10960*/  VIADD R153, R209, 0x7f ;  /* 0x0000007fd1997836 */ /* 0x000fe20000000000 */
[----:B------:R-:W-:Y:S01]  /*10970*/  LOP3.LUT R18, R18, 0xffefffff, RZ, 0xc0, !PT ;  /* 0xffefffff12127812 */ /* 0x000fe200078ec0ff */
[----:B------:R-:W-:Y:S02]  /*10980*/  ULDC UR4, c[0x0][0x9dc] ;  /* 0x0002770000047ab9 */ /* 0x000fe40000000800 */
[----:B------:R-:W-:-:S03]  /*10990*/  IMAD.MOV.U32 R155, RZ, RZ, R153 ;  /* 0x000000ffff9b7224 */ /* 0x000fc600078e0099 */
[----:B------:R-:W2:Y:S01]  /*109a0*/  LDC R235, c[0x0][0x9e4] ;  /* 0x00027900ffeb7b82 */ /* 0x000ea20000000800 */
[----:B-1----:R-:W-:-:S13]  /*109b0*/  ISETP.NE.AND P1, PT, R152, 0x1, PT ;  /* 0x000000019800780c */ /* 0x002fda0003f25270 */
[----:B------:R-:W1:Y:S01]  /*109c0*/  @P1 LDC R154, c[0x0][0x44c] ;  /* 0x00011300ff9a1b82 */ /* 0x000e620000000800 */
[----:B------:R-:W-:-:S04]  /*109d0*/  @P1 LOP3.LUT R18, R18, 0x100000, RZ, 0xfc, !PT ;  /* 0x0010000012121812 */ /* 0x000fc800078efcff */
[----:B------:R-:W-:-:S03]  /*109e0*/  LOP3.LUT R18, R18, 0xffdfffff, RZ, 0xc0, !PT ;  /* 0xffdfffff12127812 */ /* 0x000fc600078ec0ff */
[----:B------:R-:W3:Y:S01]  /*109f0*/  @P1 LDC R152, c[0x0][0x450] ;  /* 0x00011400ff981b82 */ /* 0x000ee20000000800 */
[----:B-1----:R-:W-:-:S05]  /*10a00*/  @P1 IMAD.HI.U32 R154, R153, R154, RZ ;  /* 0x0000009a999a1227 */ /* 0x002fca00078e00ff */
[----:B---3--:R-:W-:Y:S02]  /*10a10*/  @P1 SHF.R.U32.HI R155, RZ, R152, R154 ;  /* 0x00000098ff9b1219 */ /* 0x008fe4000001169a */
[----:B--2---:R-:W-:Y:S02]  /*10a20*/  ISETP.GE.AND P1, PT, R235, 0x1, PT ;  /* 0x00000001eb00780c */ /* 0x004fe40003f26270 */
[----:B------:R-:W-:-:S05]  /*10a30*/  IADD3 R152, R204, 0x1, -R203 ;  /* 0x00000001cc987810 */ /* 0x000fca0007ffe8cb */
[----:B------:R-:W-:-:S04]  /*10a40*/  IMAD.IADD R155, R152, 0x1, R155 ;  /* 0x00000001989b7824 */ /* 0x000fc800078e029b */
[----:B------:R-:W-:Y:S02]  /*10a50*/  VIADD R154, R155, -UR4 ;  /* 0x800000049b9a7c36 */ /* 0x000fe40008000000 */
[----:B------:R-:W-:Y:S01]  /*10a60*/  @P1 LOP3.LUT R18, R18, 0x200000, RZ, 0xfc, !PT ;  /* 0x0020000012121812 */ /* 0x000fe200078efcff */
        /* <DEDUP_REMOVED lines=11> */
.L_x_11837:
[----:B------:R-:W-:-:S13]  /*10b20*/  ISETP.NE.AND P1, PT, R235, 0x1, PT ;  /* 0x00000001eb00780c */ /* 0x000fda0003f25270 */
[----:B------:R-:W1:Y:S02]  /*10b30*/  @P1 LDC.64 R152, c[0x0][0x9e8] ;  /* 0x00027a00ff981b82 */ /* 0x000e640000000a00 */
[----:B-1----:R-:W-:-:S05]  /*10b40*/  @P1 IMAD.HI.U32 R152, R155, R152, RZ ;  /* 0x000000989b981227 */ /* 0x002fca00078e00ff */
[----:B------:R-:W-:-:S07]  /*10b50*/  @P1 SHF.R.U32.HI R155, RZ, R153, R152 ;  /* 0x00000099ff9b1219 */ /* 0x000fce0000011698 */
.L_x_11838:
[----:B------:R-:W-:Y:S05]  /*10b60*/  BSYNC B0 ;  /* 0x0000000000007941 */ /* 0x000fea0003800000 */
.L_x_11836:
[----:B------:R-:W-:-:S05]  /*10b70*/  IMAD R155, R155, R235, RZ ;  /* 0x000000eb9b9b7224 */ /* 0x000fca00078e02ff */
[----:B------:R-:W-:-:S07]  /*10b80*/  VIMNMX R154, R154, R155, !PT ;  /* 0x0000009b9a9a7248 */ /* 0x000fce0007fe0100 */
.L_x_11835:
[----:B------:R-:W-:-:S04]  /*10b90*/  VIADD R152, R154, 0x5f ;  /* 0x0000005f9a987836 */ /* 0x000fc80000000000 */
[----:B------:R-:W-:-:S05]  /*10ba0*/  IMAD.HI R152, R152, 0x2aaaaaab, RZ ;  /* 0x2aaaaaab98987827 */ /* 0x000fca00078e02ff */
[----:B------:R-:W-:-:S04]  /*10bb0*/  SHF.R.U32.HI R153, RZ, 0x1f, R152 ;  /* 0x0000001fff997819 */ /* 0x000fc80000011698 */
[----:B------:R-:W-:-:S04]  /*10bc0*/  LEA.HI.SX32 R153, R152, R153, 0x1c ;  /* 0x0000009998997211 */ /* 0x000fc800078fe2ff */
[----:B------:R-:W-:-:S04]  /*10bd0*/  VIMNMX R211, R219, R153, !PT ;  /* 0x00000099dbd37248 */ /* 0x000fc80007fe0100 */
[----:B------:R-:W-:-:S13]  /*10be0*/  ISETP.GE.AND P1, PT, R4, R211, PT ;  /* 0x000000d30400720c */ /* 0x000fda0003f26270 */
[----:B------:R-:W-:Y:S05]  /*10bf0*/  @!P1 BRA `(.L_x_11839) ;  /* 0x0000002400509947 */ /* 0x000fea0003800000 */
[----:B------:R-:W-:Y:S02]  /*10c00*/  IMAD.MOV.U32 R214, RZ, RZ, R10 ;  /* 0x000000ffffd67224 */ /* 0x000fe400078e000a */
[----:B------:R-:W-:Y:S02]  /*10c10*/  IMAD.MOV.U32 R215, RZ, RZ, R5 ;  /* 0x000000ffffd77224 */ /* 0x000fe400078e0005 */
[----:B------:R-:W-:-:S07]  /*10c20*/  IMAD.MOV.U32 R213, RZ, RZ, R4 ;  /* 0x000000ffffd57224 */ /* 0x000fce00078e0004 */
.L_x_11849:
[----:B------:R-:W-:Y:S01]  /*10c30*/  IMAD.U32 R5, RZ, RZ, UR37 ;  /* 0x00000025ff057e24 */ /* 0x000fe2000f8e00ff */
[----:B------:R-:W-:Y:S05]  /*10c40*/  YIELD ;  /* 0x0000000000007946 */ /* 0x000fea0003800000 */
[----:B------:R-:W-:Y:S01]  /*10c50*/  ISETP.NE.AND P3, PT, R5, 0x3, PT ;  /* 0x000000030500780c */ /* 0x000fe20003f65270 */
[----:B------:R-:W-:Y:S02]  /*10c60*/  VIADD R2, R2, 0x1 ;  /* 0x0000000102027836 */ /* 0x000fe40000000000 */
[----:B-1----:R-:W-:Y:S02]  /*10c70*/  IMAD.MOV.U32 R4, RZ, RZ, R213 ;  /* 0x000000ffff047224 */ /* 0x002fe400078e00d5 */
[----:B------:R-:W-:Y:S01]  /*10c80*/  VIADD R213, R213, 0xffffffff ;  /* 0xffffffffd5d57836 */ /* 0x000fe20000000000 */
[----:B------:R-:W-:-:S02]  /*10c90*/  ISETP.NE.AND P2, PT, R2, 0x2, PT ;  /* 0x000000020200780c */ /* 0x000fc40003f45270 */
[----:B------:R-:W-:Y:S02]  /*10ca0*/  ISETP.GT.AND P1, PT, R4, R211, PT ;  /* 0x000000d30400720c */ /* 0x000fe40003f24270 */
[----:B------:R-:W-:Y:S02]  /*10cb0*/  SEL R4, RZ, 0x1, P2 ;  /* 0x00000001ff047807 */ /* 0x000fe40001000000 */
[----:B------:R-:W-:Y:S02]  /*10cc0*/  SEL R2, R2, RZ, P2 ;  /* 0x000000ff02027207 */ /* 0x000fe40001000000 */
[----:B------:R-:W-:Y:S01]  /*10cd0*/  LOP3.LUT R202, R202, R4, RZ, 0x3c, !PT ;  /* 0x00000004caca7212 */ /* 0x000fe200078e3cff */
[----:B------:R-:W-:Y:S06]  /*10ce0*/  @!P3 BRA `(.L_x_11840) ;  /* 0x000000000004b947 */ /* 0x000fec0003800000 */
[----:B------:R-:W-:Y:S01]  /*10cf0*/  BPT.TRAP 0x1 ;  /* 0x000000040000795c */ /* 0x000fe20000300000 */
.L_x_11840:
[----:B------:R-:W-:Y:S01]  /*10d00*/  IMAD R4, R2, 0x8, R19 ;  /* 0x0000000802047824 */ /* 0x000fe200078e0213 */
[----:B0-----:R-:W-:-:S04]  /*10d10*/  SHF.L.U32 R212, R202, 0x1f, RZ ;  /* 0x0000001fcad47819 */ /* 0x001fc800000006ff */
[----:B------:R0:W1:Y:S01]  /*10d20*/  SYNCS.PHASECHK.TRANS64.TRYWAIT P2, [R4+URZ+0x22830], R212 ;  /* 0x022830d4040075a7 */ /* 0x000062000804017f */
[----:B------:R-:W-:Y:S05]  /*10d30*/  @!P3 BRA `(.L_x_11841) ;  /* 0x000000000004b947 */ /* 0x000fea0003800000 */
[----:B------:R-:W-:Y:S01]  /*10d40*/  BPT.TRAP 0x1 ;  /* 0x000000040000795c */ /* 0x000fe20000300000 */
.L_x_11841:
[----:B------:R-:W-:Y:S02]  /*10d50*/  IMAD R154, R2, 0x300, R21 ;  /* 0x00000300029a7824 */ /* 0x000fe400078e0215 */
[----:B------:R-:W-:Y:S01]  /*10d60*/  IMAD.MOV.U32 R155, RZ, RZ, 0x40000040 ;  /* 0x40000040ff9b7424 */ /* 0x000fe200078e00ff */
[----:B-1----:R-:W-:Y:S06]  /*10d70*/  @P2 BRA `(.L_x_11842) ;  /* 0x0000000000082947 */ /* 0x002fec0003800000 */
[----:B------:R-:W1:Y:S02]  /*10d80*/  SYNCS.PHASECHK.TRANS64.TRYWAIT P2, [R4+URZ+0x22830], R212 ;  /* 0x022830d4040075a7 */ /* 0x000e64000804017f */
[----:B-1----:R-:W-:Y:S05]  /*10d90*/  @!P2 BRA `(.L_x_11843) ;  /* 0x000001500034a947 */ /* 0x002fea0003800000 */
.L_x_11842:
        /* <DEDUP_REMOVED lines=14> */
[----:B------:R-:W2:Y:S01]  /*10e80*/  S2R R216, SR_TID.X ;  /* 0x0000000000d87919 */ /* 0x000ea20000002100 */
        /* <DEDUP_REMOVED lines=11> */
[----:B--2---:R-:W-:Y:S01]  /*10f40*/  SHF.R.U32.HI R216, RZ, 0x7, R216 ;  /* 0x00000007ffd87819 */ /* 0x004fe200000116d8 */
        /* <DEDUP_REMOVED lines=103> */
[C---:B------:R-:W-:Y:S01]  /*115c0*/  FMUL.FTZ R154, R5.reuse, R11 ;  /* 0x0000000b059a7220 */ /* 0x040fe20000410000 */
[----:B------:R-:W-:-:S03]  /*115d0*/  FADD.FTZ R215, -R5, R215 ;  /* 0x000000d705d77221 */ /* 0x000fc60000010100 */
[-CC-:B------:R-:W-:Y:S01]  /*115e0*/  FFMA.FTZ R10, R10, R11.reuse, -R154.reuse ;  /* 0x0000000b0a0a7223 */ /* 0x180fe2000001089a */
[-C--:B------:R-:W-:Y:S01]  /*115f0*/  FMUL.FTZ R215, R215, R11.reuse ;  /* 0x0000000bd7d77220 */ /* 0x080fe20000410000 */
        /* <DEDUP_REMOVED lines=25> */
[-C--:B--2---:R-:W-:Y:S01]  /*11790*/  FMUL.FTZ R24, R24, R152.reuse ;  /* 0x0000009818187220 */ /* 0x084fe20000410000 */
        /* <DEDUP_REMOVED lines=65> */
[----:B------:R-:W-:Y:S01]  /*11bb0*/  FMUL.FTZ R3, R170, UR55 ;  /* 0x00000037aa037c20 */ /* 0x000fe20008410000 */
[----:B------:R-:W-:Y:S01]  /*11bc0*/  FMUL.FTZ R170, R174, UR55 ;  /* 0x00000037aeaa7c20 */ /* 0x000fe20008410000 */
[----:B--2---:R-:W-:Y:S01]  /*11bd0*/  FMUL.FTZ R20, R171, UR55 ;  /* 0x00000037ab147c20 */ /* 0x004fe20008410000 */
[C---:B----4-:R-:W-:Y:S01]  /*11be0*/  FADD.FTZ R174, R154.reuse, R152 ;  /* 0x000000989aae7221 */ /* 0x050fe20000010000 */
[----:B------:R-:W-:Y:S01]  /*11bf0*/  F2FP.BF16.F32.PACK_AB R152, R154, R10 ;  /* 0x0000000a9a98723e */ /* 0x000fe200000010ff */
[----:B------:R-:W-:Y:S01]  /*11c00*/  FMUL.FTZ R171, R178, UR55 ;  /* 0x00000037b2ab7c20 */ /* 0x000fe20008410000 */
[----:B------:R-:W2:Y:S01]  /*11c10*/  MUFU.EX2 R154, R197 ;  /* 0x000000c5009a7308 */ /* 0x000ea20000000800 */
[----:B------:R-:W-:Y:S01]  /*11c20*/  FMUL.FTZ R178, R182, UR55 ;  /* 0x00000037b6b27c20 */ /* 0x000fe20008410000 */
[----:B------:R-:W-:Y:S01]  /*11c30*/  FMUL.FTZ R182, R186, UR55 ;  /* 0x00000037bab67c20 */ /* 0x000fe20008410000 */
[----:B------:R-:W-:Y:S01]  /*11c40*/  FMUL.FTZ R186, R190, UR55 ;  /* 0x00000037beba7c20 */ /* 0x000fe20008410000 */
[----:B------:R-:W-:Y:S01]  /*11c50*/  FMUL.FTZ R190, R194, UR55 ;  /* 0x00000037c2be7c20 */ /* 0x000fe20008410000 */
[----:B------:R-:W-:-:S03]  /*11c60*/  FMUL.FTZ R194, R198, UR55 ;  /* 0x00000037c6c27c20 */ /* 0x000fc60008410000 */
[----:B------:R3:W4:Y:S08]  /*11c70*/  MUFU.EX2 R10, R153 ;  /* 0x00000099000a7308 */ /* 0x0007300000000800 */
[----:B------:R-:W5:Y:S01]  /*11c80*/  MUFU.TANH R3, R3 ;  /* 0x0000000300037308 */ /* 0x000f620000002400 */
[----:B--2---:R-:W-:Y:S01]  /*11c90*/  FADD.FTZ R174, R154, R174 ;  /* 0x000000ae9aae7221 */ /* 0x004fe20000010000 */
[----:B---3--:R-:W-:Y:S01]  /*11ca0*/  FMUL.FTZ R153, R175, UR55 ;  /* 0x00000037af997c20 */ /* 0x008fe20008410000 */
[----:B------:R-:W-:Y:S01]  /*11cb0*/  FMUL.FTZ R175, R179, UR55 ;  /* 0x00000037b3af7c20 */ /* 0x000fe20008410000 */
[----:B------:R-:W-:Y:S01]  /*11cc0*/  FMUL.FTZ R179, R183, UR55 ;  /* 0x00000037b7b37c20 */ /* 0x000fe20008410000 */
[----:B------:R-:W-:Y:S01]  /*11cd0*/  FMUL.FTZ R183, R187, UR55 ;  /* 0x00000037bbb77c20 */ /* 0x000fe20008410000 */
[----:B------:R-:W-:Y:S01]  /*11ce0*/  FMUL.FTZ R187, R191, UR55 ;  /* 0x00000037bfbb7c20 */ /* 0x000fe20008410000 */
[----:B------:R-:W-:Y:S01]  /*11cf0*/  FMUL.FTZ R191, R195, UR55 ;  /* 0x00000037c3bf7c20 */ /* 0x000fe20008410000 */
[----:B------:R-:W2:Y:S01]  /*11d00*/  MUFU.TANH R20, R20 ;  /* 0x0000001400147308 */ /* 0x000ea20000002400 */
[C---:B----4-:R-:W-:Y:S01]  /*11d10*/  FADD.FTZ R174, R10.reuse, R174 ;  /* 0x000000ae0aae7221 */ /* 0x050fe20000010000 */
[----:B------:R-:W-:Y:S01]  /*11d20*/  F2FP.BF16.F32.PACK_AB R154, R10, R154 ;  /* 0x0000009a0a9a723e */ /* 0x000fe200000010ff */
[----:B------:R-:W-:Y:S01]  /*11d30*/  FMUL.FTZ R195, R199, UR55 ;  /* 0x00000037c7c37c20 */ /* 0x000fe20008410000 */
        /* <DEDUP_REMOVED lines=8> */
[----:B------:R-:W0:Y:S03]  /*11dc0*/  MUFU.TANH R171, R171 ;  /* 0x000000ab00ab7308 */ /* 0x000e260000002400 */
[----:B------:R-:W-:-:S04]  /*11dd0*/  FMNMX.FTZ R10, R166, R10, !PT ;  /* 0x0000000aa60a7209 */ /* 0x000fc80007810000 */
[----:B------:R-:W-:Y:S01]  /*11de0*/  FMNMX.FTZ R10, R167, R10, !PT ;  /* 0x0000000aa70a7209 */ /* 0x000fe20007810000 */
[----:B------:R-:W1:Y:S03]  /*11df0*/  MUFU.TANH R175, R175 ;  /* 0x000000af00af7308 */ /* 0x000e660000002400 */
[----:B-----5:R-:W-:-:S04]  /*11e00*/  FMNMX.FTZ R10, R3, R10, !PT ;  /* 0x0000000a030a7209 */ /* 0x020fc80007810000 */
[----:B--2---:R-:W-:Y:S01]  /*11e10*/  FMNMX.FTZ R10, R20, R10, !PT ;  /* 0x0000000a140a7209 */ /* 0x004fe20007810000 */
[----:B------:R-:W2:Y:S03]  /*11e20*/  MUFU.TANH R178, R178 ;  /* 0x000000b200b27308 */ /* 0x000ea60000002400 */
[----:B---3--:R-:W-:-:S04]  /*11e30*/  FMNMX.FTZ R10, R170, R10, !PT ;  /* 0x0000000aaa0a7209 */ /* 0x008fc80007810000 */
[----:B----4-:R-:W-:Y:S01]  /*11e40*/  FMNMX.FTZ R10, R153, R10, !PT ;  /* 0x0000000a990a7209 */ /* 0x010fe20007810000 */
[----:B------:R-:W3:Y:S03]  /*11e50*/  MUFU.TANH R179, R179 ;  /* 0x000000b300b37308 */ /* 0x000ee60000002400 */
[----:B0-----:R-:W-:-:S04]  /*11e60*/  FMNMX.FTZ R10, R171, R10, !PT ;  /* 0x0000000aab0a7209 */ /* 0x001fc80007810000 */
[----:B-1----:R-:W-:Y:S01]  /*11e70*/  FMNMX.FTZ R10, R175, R10, !PT ;  /* 0x0000000aaf0a7209 */ /* 0x002fe20007810000 */
[----:B------:R-:W0:Y:S03]  /*11e80*/  MUFU.TANH R182, R182 ;  /* 0x000000b600b67308 */ /* 0x000e260000002400 */
[----:B--2---:R-:W-:-:S05]  /*11e90*/  FMNMX.FTZ R10, R178, R10, !PT ;  /* 0x0000000ab20a7209 */ /* 0x004fca0007810000 */
[----:B------:R-:W1:Y:S01]  /*11ea0*/  MUFU.TANH R183, R183 ;  /* 0x000000b700b77308 */ /* 0x000e620000002400 */
[----:B---3--:R-:W-:-:S07]  /*11eb0*/  FMNMX.FTZ R10, R179, R10, !PT ;  /* 0x0000000ab30a7209 */ /* 0x008fce0007810000 */
        /* <DEDUP_REMOVED lines=12> */
[----:B------:R-:W2:Y:S01]  /*11f80*/  MUFU.EX2 R156, R156 ;  /* 0x0000009c009c7308 */ /* 0x000ea20000000800 */
[----:B0-----:R-:W-:-:S07]  /*11f90*/  FMNMX.FTZ R10, R194, R10, !PT ;  /* 0x0000000ac20a7209 */ /* 0x001fce0007810000 */
[----:B------:R-:W0:Y:S01]  /*11fa0*/  MUFU.EX2 R157, R157 ;  /* 0x0000009d009d7308 */ /* 0x000e220000000800 */
[----:B-1----:R-:W-:-:S05]  /*11fb0*/  FMNMX.FTZ R10, R195, R10, !PT ;  /* 0x0000000ac30a7209 */ /* 0x002fca0007810000 */
[----:B------:R-:W1:Y:S02]  /*11fc0*/  SHFL.BFLY PT, R197, R10, 0x2, 0x1f ;  /* 0x0c401f000ac57f89 */ /* 0x000e6400000e0000 */
[----:B------:R-:W-:Y:S08]  /*11fd0*/  MUFU.EX2 R160, R160 ;  /* 0x000000a000a07308 */ /* 0x000ff00000000800 */
        /* <DEDUP_REMOVED lines=8> */
[----:B-1----:R-:W-:-:S05]  /*12060*/  FMNMX.FTZ R10, R10, R197, !PT ;  /* 0x000000c50a0a7209 */ /* 0x002fca0007810000 */
        /* <DEDUP_REMOVED lines=30> */
[----:B------:R-:W-:Y:S01]  /*12250*/  FFMA.FTZ R195, R195, R11, -R198 ;  /* 0x0000000bc3c37223 */ /* 0x000fe200000108c6 */
[----:B--2---:R-:W-:Y:S01]  /*12260*/  FADD.FTZ R20, R156, R174 ;  /* 0x000000ae9c147221 */ /* 0x004fe20000010000 */
[----:B0-----:R-:W-:Y:S01]  /*12270*/  F2FP.BF16.F32.PACK_AB R156, R157, R156 ;  /* 0x0000009c9d9c723e */ /* 0x001fe200000010ff */
[----:B------:R0:W2:Y:S01]  /*12280*/  MUFU.EX2 R198, R158 ;  /* 0x0000009e00c67308 */ /* 0x0000a20000000800 */
[----:B-1----:R-:W-:Y:S01]  /*12290*/  FFMA.FTZ R0, R197, R0, R192 ;  /* 0x00000000c5007223 */ /* 0x002fe200000100c0 */
[----:B------:R-:W-:Y:S01]  /*122a0*/  FADD.FTZ R20, R157, R20 ;  /* 0x000000149d147221 */ /* 0x000fe20000010000 */
[----:B------:R-:W-:-:S02]  /*122b0*/  @!P0 VIADD R157, R4, 0x22840 ;  /* 0x00022840049d8836 */ /* 0x000fc40000000000 */
[-C--:B------:R-:W-:Y:S01]  /*122c0*/  FMUL.FTZ R26, R26, R197.reuse ;  /* 0x000000c51a1a7220 */ /* 0x080fe20000410000 */
[-C--:B------:R-:W-:Y:S01]  /*122d0*/  FMUL.FTZ R27, R27, R197.reuse ;  /* 0x000000c51b1b7220 */ /* 0x080fe20000410000 */
[-C--:B------:R-:W-:Y:S01]  /*122e0*/  FMUL.FTZ R30, R30, R197.reuse ;  /* 0x000000c51e1e7220 */ /* 0x080fe20000410000 */
[-C--:B------:R-:W-:Y:S01]  /*122f0*/  FMUL.FTZ R31, R31, R197.reuse ;  /* 0x000000c51f1f7220 */ /* 0x080fe20000410000 */
[----:B------:R-:W1:Y:S01]  /*12300*/  MUFU.EX2 R159, R159 ;  /* 0x0000009f009f7308 */ /* 0x000e620000000800 */
[----:B---3--:R-:W-:Y:S01]  /*12310*/  FADD.FTZ R0, R155, R0 ;  /* 0x000000009b007221 */ /* 0x008fe20000010000 */
[----:B0-----:R-:W-:Y:S01]  /*12320*/  FADD.FTZ R158, R160, R20 ;  /* 0x00000014a09e7221 */ /* 0x001fe20000010000 */
[----:B------:R-:W-:Y:S01]  /*12330*/  IADD3 R20, -R216, 0xb, RZ ;  /* 0x0000000bd8147810 */ /* 0x000fe20007ffe1ff */
[----:B------:R-:W-:Y:S01]  /*12340*/  IMAD.U32 R216, RZ, RZ, UR37 ;  /* 0x00000025ffd87e24 */ /* 0x000fe2000f8e00ff */
[----:B------:R-:W-:Y:S01]  /*12350*/  @!P0 PRMT R157, RZ, 0x654, R157 ;  /* 0x00000654ff9d8816 */ /* 0x000fe2000000009d */
[----:B------:R-:W-:Y:S01]  /*12360*/  FADD.FTZ R158, R161, R158 ;  /* 0x0000009ea19e7221 */ /* 0x000fe20000010000 */
[-C--:B------:R-:W-:Y:S01]  /*12370*/  FMUL.FTZ R34, R34, R197.reuse ;  /* 0x000000c522227220 */ /* 0x080fe20000410000 */
[----:B------:R0:W3:Y:S01]  /*12380*/  MUFU.EX2 R214, R162 ;  /* 0x000000a200d67308 */ /* 0x0000e20000000800 */
[----:B--2---:R-:W-:Y:S01]  /*12390*/  FADD.FTZ R0, R198, R0 ;  /* 0x00000000c6007221 */ /* 0x004fe20000010000 */
[----:B------:R2:W-:Y:S06]  /*123a0*/  BAR.ARV R20, 0x100 ;  /* 0x000400140000751d */ /* 0x0005ec0000002000 */
[----:B------:R-:W4:Y:S01]  /*123b0*/  MUFU.EX2 R163, R163 ;  /* 0x000000a300a37308 */ /* 0x000f220000000800 */
[----:B-1----:R-:W-:Y:S01]  /*123c0*/  FADD.FTZ R0, R159, R0 ;  /* 0x000000009f007221 */ /* 0x002fe20000010000 */
[----:B------:R1:W-:Y:S01]  /*123d0*/  @!P0 SYNCS.ARRIVE.TRANS64.RED.A1T0 RZ, [R157+URZ], RZ ;  /* 0x000000ff9dff89a7 */ /* 0x0003e2000810043f */
[----:B0-----:R-:W-:Y:S01]  /*123e0*/  F2FP.BF16.F32.PACK_AB R162, R169, R168 ;  /* 0x000000a8a9a2723e */ /* 0x001fe200000010ff */
[-C--:B------:R-:W-:Y:S01]  /*123f0*/  FMUL.FTZ R35, R35, R197.reuse ;  /* 0x000000c523237220 */ /* 0x080fe20000410000 */
[----:B------:R-:W-:Y:S01]  /*12400*/  ISETP.NE.AND P3, PT, R216, 0x3, PT ;  /* 0x00000003d800780c */ /* 0x000fe20003f65270 */
[-C--:B------:R-:W-:Y:S01]  /*12410*/  FMUL.FTZ R38, R38, R197.reuse ;  /* 0x000000c526267220 */ /* 0x080fe20000410000 */
[-C--:B------:R-:W-:Y:S01]  /*12420*/  FMUL.FTZ R39, R39, R197.reuse ;  /* 0x000000c527277220 */ /* 0x080fe20000410000 */
[----:B------:R-:W0:Y:S01]  /*12430*/  MUFU.EX2 R215, R166 ;  /* 0x000000a600d77308 */ /* 0x000e220000000800 */
[----:B---3--:R-:W-:Y:S01]  /*12440*/  FADD.FTZ R0, R214, R0 ;  /* 0x00000000d6007221 */ /* 0x008fe20000010000 */
[----:B-1----:R-:W-:Y:S01]  /*12450*/  FADD.FTZ R157, R164, R158 ;  /* 0x0000009ea49d7221 */ /* 0x002fe20000010000 */
[----:B------:R-:W-:Y:S01]  /*12460*/  F2FP.BF16.F32.PACK_AB R158, R161, R160 ;  /* 0x000000a0a19e723e */ /* 0x000fe200000010ff */
[-C--:B------:R-:W-:Y:S01]  /*12470*/  FMUL.FTZ R42, R42, R197.reuse ;  /* 0x000000c52a2a7220 */ /* 0x080fe20000410000 */
[C---:B------:R-:W-:Y:S01]  /*12480*/  F2FP.BF16.F32.PACK_AB R160, R165.reuse, R164 ;  /* 0x000000a4a5a0723e */ /* 0x040fe200000010ff */
[----:B------:R-:W-:Y:S01]  /*12490*/  FADD.FTZ R157, R165, R157 ;  /* 0x0000009da59d7221 */ /* 0x000fe20000010000 */
[----:B------:R-:W-:Y:S01]  /*124a0*/  F2FP.BF16.F32.PACK_AB R164, R173, R172 ;  /* 0x000000acada4723e */ /* 0x000fe200000010ff */
[----:B------:R-:W1:Y:S01]  /*124b0*/  MUFU.EX2 R167, R167 ;  /* 0x000000a700a77308 */ /* 0x000e620000000800 */
[----:B----4-:R-:W-:Y:S01]  /*124c0*/  FADD.FTZ R0, R163, R0 ;  /* 0x00000000a3007221 */ /* 0x010fe20000010000 */
[----:B------:R-:W-:Y:S01]  /*124d0*/  FADD.FTZ R157, R168, R157 ;  /* 0x0000009da89d7221 */ /* 0x000fe20000010000 */
[-C--:B------:R-:W-:Y:S01]  /*124e0*/  FMUL.FTZ R43, R43, R197.reuse ;  /* 0x000000c52b2b7220 */ /* 0x080fe20000410000 */
[-C--:B------:R-:W-:Y:S01]  /*124f0*/  FMUL.FTZ R46, R46, R197.reuse ;  /* 0x000000c52e2e7220 */ /* 0x080fe20000410000 */
[-C--:B------:R-:W-:Y:S01]  /*12500*/  FMUL.FTZ R47, R47, R197.reuse ;  /* 0x000000c52f2f7220 */ /* 0x080fe20000410000 */
[----:B------:R-:W-:Y:S01]  /*12510*/  FADD.FTZ R157, R169, R157 ;  /* 0x0000009da99d7221 */ /* 0x000fe20000010000 */
[-C--:B------:R-:W-:Y:S01]  /*12520*/  FMUL.FTZ R50, R50, R197.reuse ;  /* 0x000000c532327220 */ /* 0x080fe20000410000 */
[----:B------:R-:W3:Y:S01]  /*12530*/  MUFU.EX2 R199, R199 ;  /* 0x000000c700c77308 */ /* 0x000ee20000000800 */
        /* <DEDUP_REMOVED lines=33> */
[----:B---3--:R-:W-:Y:S01]  /*12750*/  F2FP.BF16.F32.PACK_AB R153, R155, R192 ;  /* 0x000000c09b99723e */ /* 0x008fe200000010ff */
[-C--:B------:R-:W-:Y:S01]  /*12760*/  FMUL.FTZ R95, R95, R197.reuse ;  /* 0x000000c55f5f7220 */ /* 0x080fe20000410000 */
[----:B------:R-:W-:Y:S01]  /*12770*/  F2FP.BF16.F32.PACK_AB R155, R159, R198 ;  /* 0x000000c69f9b723e */ /* 0x000fe200000010ff */
[----:B------:R-:W-:Y:S01]  /*12780*/  FMUL.FTZ R98, R98, R197 ;  /* 0x000000c562627220 */ /* 0x000fe20000410000 */
[----:B------:R-:W-:Y:S01]  /*12790*/  F2FP.BF16.F32.PACK_AB R159, R167, R215 ;  /* 0x000000d7a79f723e */ /* 0x000fe200000010ff */
[-C--:B------:R-:W-:Y:S01]  /*127a0*/  FMUL.FTZ R99, R99, R197.reuse ;  /* 0x000000c563637220 */ /* 0x080fe20000410000 */
[----:B------:R-:W1:Y:S01]  /*127b0*/  MUFU.EX2 R176, R176 ;  /* 0x000000b000b07308 */ /* 0x000e620000000800 */
        /* <DEDUP_REMOVED lines=35> */
[----:B------:R-:W-:Y:S01]  /*129f0*/  FMUL.FTZ R151, R151, R197 ;  /* 0x000000c597977220 */ /* 0x000fe20000410000 */
[----:B------:R-:W-:-:S03]  /*12a00*/  F2FP.BF16.F32.PACK_AB R161, R161, R199 ;  /* 0x000000c7a1a1723e */ /* 0x000fc600000010ff */
[----:B------:R-:W0:Y:S01]  /*12a10*/  MUFU.EX2 R179, R179 ;  /* 0x000000b300b37308 */ /* 0x000e220000000800 */
[----:B-1----:R-:W-:-:S07]  /*12a20*/  FADD.FTZ R0, R178, R0 ;  /* 0x00000000b2007221 */ /* 0x002fce0000010000 */
[----:B------:R-:W1:Y:S01]  /*12a30*/  MUFU.EX2 R181, R181 ;  /* 0x000000b500b57308 */ /* 0x000e620000000800 */
[----:B---3--:R-:W-:-:S07]  /*12a40*/  FADD.FTZ R157, R180, R157 ;  /* 0x0000009db49d7221 */ /* 0x008fce0000010000 */
[----:B------:R-:W3:Y:S01]  /*12a50*/  MUFU.EX2 R182, R182 ;  /* 0x000000b600b67308 */ /* 0x000ee20000000800 */
[C---:B0-----:R-:W-:Y:S01]  /*12a60*/  FADD.FTZ R0, R179.reuse, R0 ;  /* 0x00000000b3007221 */ /* 0x041fe20000010000 */
[----:B------:R-:W-:-:S06]  /*12a70*/  F2FP.BF16.F32.PACK_AB R167, R179, R178 ;  /* 0x000000b2b3a7723e */ /* 0x000fcc00000010ff */
[----:B------:R-:W0:Y:S01]  /*12a80*/  MUFU.EX2 R184, R184 ;  /* 0x000000b800b87308 */ /* 0x000e220000000800 */
[C---:B-1----:R-:W-:Y:S01]  /*12a90*/  FADD.FTZ R157, R181.reuse, R157 ;  /* 0x0000009db59d7221 */ /* 0x042fe20000010000 */
[----:B------:R-:W-:-:S06]  /*12aa0*/  F2FP.BF16.F32.PACK_AB R168, R181, R180 ;  /* 0x000000b4b5a8723e */ /* 0x000fcc00000010ff */
[----:B------:R-:W1:Y:S01]  /*12ab0*/  MUFU.EX2 R183, R183 ;  /* 0x000000b700b77308 */ /* 0x000e620000000800 */
[----:B---3--:R-:W-:-:S07]  /*12ac0*/  FADD.FTZ R0, R182, R0 ;  /* 0x00000000b6007221 */ /* 0x008fce0000010000 */
[----:B------:R-:W3:Y:S01]  /*12ad0*/  MUFU.EX2 R185, R185 ;  /* 0x000000b900b97308 */ /* 0x000ee20000000800 */
[----:B0-----:R-:W-:-:S07]  /*12ae0*/  FADD.FTZ R157, R184, R157 ;  /* 0x0000009db89d7221 */ /* 0x001fce0000010000 */
        /* <DEDUP_REMOVED lines=23> */
[----:B------:R-:W-:Y:S02]  /*12c60*/  F2FP.BF16.F32.PACK_AB R157, R163, R214 ;  /* 0x000000d6a39d723e */ /* 0x000fe400000010ff */
[----:B------:R-:W-:Y:S02]  /*12c70*/  F2FP.BF16.F32.PACK_AB R163, R169, R165 ;  /* 0x000000a5a9a3723e */ /* 0x000fe400000010ff */
[----:B------:R-:W-:Y:S02]  /*12c80*/  F2FP.BF16.F32.PACK_AB R165, R175, R171 ;  /* 0x000000abafa5723e */ /* 0x000fe400000010ff */
[----:B------:R-:W-:Y:S01]  /*12c90*/  F2FP.BF16.F32.PACK_AB R174, R196, R193 ;  /* 0x000000c1c4ae723e */ /* 0x000fe200000010ff */
[----:B---3--:R-:W-:Y:S01]  /*12ca0*/  FADD.FTZ R0, R194, R0 ;  /* 0x00000000c2007221 */ /* 0x008fe20000010000 */
[----:B------:R-:W-:-:S02]  /*12cb0*/  F2FP.BF16.F32.PACK_AB R169, R183, R182 ;  /* 0x000000b6b7a9723e */ /* 0x000fc400000010ff */
[----:B------:R-:W-:Y:S01]  /*12cc0*/  F2FP.BF16.F32.PACK_AB R171, R187, R186 ;  /* 0x000000babbab723e */ /* 0x000fe200000010ff */
[C---:B0-----:R-:W-:Y:S01]  /*12cd0*/  FADD.FTZ R0, R195.reuse, R0 ;  /* 0x00000000c3007221 */ /* 0x041fe20000010000 */
[----:B------:R-:W-:Y:S01]  /*12ce0*/  F2FP.BF16.F32.PACK_AB R175, R195, R194 ;  /* 0x000000c2c3af723e */ /* 0x000fe200000010ff */
[----:B--2---:R-:W-:Y:S06]  /*12cf0*/  @!P3 BRA `(.L_x_11844) ;  /* 0x000000000004b947 */ /* 0x004fec0003800000 */
[----:B------:R-:W-:Y:S01]  /*12d00*/  BPT.TRAP 0x1 ;  /* 0x000000040000795c */ /* 0x000fe20000300000 */
.L_x_11844:
[----:B------:R0:W1:Y:S01]  /*12d10*/  SYNCS.PHASECHK.TRANS64.TRYWAIT P2, [R4+URZ+0x22850], R212 ;  /* 0x022850d4040075a7 */ /* 0x000062000804017f */
[----:B------:R-:W-:Y:S05]  /*12d20*/  @!P3 BRA `(.L_x_11845) ;  /* 0x000000000004b947 */ /* 0x000fea0003800000 */
[----:B------:R-:W-:Y:S01]  /*12d30*/  BPT.TRAP 0x1 ;  /* 0x000000040000795c */ /* 0x000fe20000300000 */
.L_x_11845:
[----:B------:R-:W-:Y:S04]  /*12d40*/  BSSY B0, `(.L_x_11846) ;  /* 0x0000004000007945 */ /* 0x000fe80003800000 */
[----:B-1----:R-:W-:Y:S05]  /*12d50*/  @P2 BRA `(.L_x_11847) ;  /* 0x0000000000082947 */ /* 0x002fea0003800000 */
[----:B------:R-:W1:Y:S02]  /*12d60*/  SYNCS.PHASECHK.TRANS64.TRYWAIT P2, [R4+URZ+0x22850], R212 ;  /* 0x022850d4040075a7 */ /* 0x000e64000804017f */
[----:B-1----:R-:W-:Y:S05]  /*12d70*/  @!P2 BRA `(.L_x_11848) ;  /* 0x000001300050a947 */ /* 0x002fea0003800000 */
.L_x_11847:
[----:B------:R-:W-:Y:S05]  /*12d80*/  BSYNC B0 ;  /* 0x0000000000007941 */ /* 0x000fea0003800000 */
.L_x_11846:
[----:B------:R-:W2:Y:S01]  /*12d90*/  S2R R178, SR_TID.X ;  /* 0x0000000000b27919 */ /* 0x000ea20000002100 */
[----:B------:R-:W-:Y:S01]  /*12da0*/  IMAD.MOV.U32 R177, RZ, RZ, 0x40000040 ;  /* 0x40000040ffb17424 */ /* 0x000fe200078e00ff */
[----:B------:R-:W-:Y:S05]  /*12db0*/  WARPSYNC.ALL ;  /* 0x0000000000007948 */ /* 0x000fea0003800000 */
[----:B------:R-:W-:Y:S01]  /*12dc0*/  R2UR UR7, R177 ;  /* 0x00000000b10772ca */ /* 0x000fe200000e0000 */
[----:B------:R-:W-:Y:S02]  /*12dd0*/  IMAD.MOV.U32 R176, RZ, RZ, 0xc00 ;  /* 0x00000c00ffb07424 */ /* 0x000fe400078e00ff */
[----:B01----:R-:W-:-:S02]  /*12de0*/  @!P0 VIADD R4, R4, 0x22860 ;  /* 0x0002286004048836 */ /* 0x003fc40000000000 */
[----:B------:R-:W-:Y:S02]  /*12df0*/  IMAD R176, R2, R176, UR42 ;  /* 0x0000002a02b07e24 */ /* 0x000fe4000f8e02b0 */
[----:B------:R-:W-:Y:S01]  /*12e00*/  IMAD.MOV.U32 R214, RZ, RZ, R10 ;  /* 0x000000ffffd67224 */ /* 0x000fe200078e000a */
[----:B------:R-:W-:Y:S01]  /*12e10*/  @!P0 PRMT R4, RZ, 0x654, R4 ;  /* 0x00000654ff048816 */ /* 0x000fe20000000004 */
[----:B------:R-:W-:Y:S01]  /*12e20*/  IMAD.MOV.U32 R215, RZ, RZ, R5 ;  /* 0x000000ffffd77224 */ /* 0x000fe200078e0005 */
[----:B------:R-:W-:Y:S02]  /*12e30*/  R2UR UR6, R176 ;  /* 0x00000000b00672ca */ /* 0x000fe400000e0000 */
[----:B--2---:R-:W-:-:S05]  /*12e40*/  SHF.R.U32.HI R178, RZ, 0x7, R178 ;  /* 0x00000007ffb27819 */ /* 0x004fca00000116b2 */
[----:B------:R-:W-:-:S05]  /*12e50*/  VIADD R177, R178, 0x8 ;  /* 0x00000008b2b17836 */ /* 0x000fca0000000000 */
[----:B------:R0:W-:Y:S02]  /*12e60*/  BAR.SYNC.DEFER_BLOCKING R177, 0x100 ;  /* 0x000400b10000751d */ /* 0x0001e40000010000 */
[----:B0-----:R-:W-:-:S04]  /*12e70*/  IMAD.MOV.U32 R177, RZ, RZ, 0x40000040 ;  /* 0x40000040ffb17424 */ /* 0x001fc800078e00ff */
        /* <DEDUP_REMOVED lines=43> */
[----:B-1----:R-:W-:-:S07]  /*13130*/  IMAD.MOV.U32 R4, RZ, RZ, R213 ;  /* 0x000000ffff047224 */ /* 0x002fce00078e00d5 */
.L_x_11839:
[----:B------:R-:W-:-:S13]  /*13140*/  ISETP.GE.AND P1, PT, R4, R219, PT ;  /* 0x000000db0400720c */ /* 0x000fda0003f26270 */
[----:B------:R-:W-:Y:S05]  /*13150*/  @!P1 BRA `(.L_x_11850) ;  /* 0x0000003400e89947 */ /* 0x000fea0003800000 */
[----:B------:R-:W-:Y:S02]  /*13160*/  IMAD.MOV.U32 R213, RZ, RZ, R10 ;  /* 0x000000ffffd57224 */ /* 0x000fe400078e000a */
[----:B------:R-:W-:-:S07]  /*13170*/  IMAD.MOV.U32 R216, RZ, RZ, R5 ;  /* 0x000000ffffd87224 */ /* 0x000fce00078e0005 */
.L_x_11868:
        /* <DEDUP_REMOVED lines=8> */
[----:B-1----:R-:W-:Y:S06]  /*13200*/  @!P2 BRA `(.L_x_11851) ;  /* 0x000000000004a947 */ /* 0x002fec0003800000 */
[----:B------:R-:W-:Y:S01]  /*13210*/  BPT.TRAP 0x1 ;  /* 0x000000040000795c */ /* 0x000fe20000300000 */
.L_x_11851:
[----:B------:R-:W-:Y:S01]  /*13220*/  IMAD R211, R2, 0x8, R19 ;  /* 0x0000000802d37824 */ /* 0x000fe200078e0213 */
[----:B0-----:R-:W-:-:S04]  /*13230*/  SHF.L.U32 R212, R202, 0x1f, RZ ;  /* 0x0000001fcad47819 */ /* 0x001fc800000006ff */
[----:B------:R0:W1:Y:S01]  /*13240*/  SYNCS.PHASECHK.TRANS64.TRYWAIT P1, [R211+URZ+0x22830], R212 ;  /* 0x022830d4d30075a7 */ /* 0x000062000802017f */
[----:B------:R-:W-:Y:S05]  /*13250*/  @!P2 BRA `(.L_x_11852) ;  /* 0x000000000004a947 */ /* 0x000fea0003800000 */
[----:B------:R-:W-:Y:S01]  /*13260*/  BPT.TRAP 0x1 ;  /* 0x000000040000795c */ /* 0x000fe20000300000 */
.L_x_11852:
[----:B------:R-:W-:Y:S02]  /*13270*/  IMAD R10, R2, 0x300, R21 ;  /* 0x00000300020a7824 */ /* 0x000fe400078e0215 */
[----:B------:R-:W-:Y:S01]  /*13280*/  IMAD.MOV.U32 R11, RZ, RZ, 0x40000040 ;  /* 0x40000040ff0b7424 */ /* 0x000fe200078e00ff */
[----:B-1----:R-:W-:Y:S06]  /*13290*/  @P1 BRA `(.L_x_11853) ;  /* 0x0000000000081947 */ /* 0x002fec0003800000 */
[----:B------:R-:W1:Y:S02]  /*132a0*/  SYNCS.PHASECHK.TRANS64.TRYWAIT P1, [R211+URZ+0x22830], R212 ;  /* 0x022830d4d30075a7 */ /* 0x000e64000802017f */
[----:B-1----:R-:W-:Y:S05]  /*132b0*/  @!P1 BRA `(.L_x_11854) ;  /* 0x0000012c00149947 */ /* 0x002fea0003800000 */
.L_x_11853:
        /* <DEDUP_REMOVED lines=10> */
[----:B------:R-:W3:Y:S10]  /*13360*/  S2R R20, SR_TID.X ;  /* 0x0000000000147919 */ /* 0x000ef40000002100 */
[----:B------:R-:W-:Y:S01]  /*13370*/  HGMMA.64x96x16.F32.BF16 R152, gdesc[UR4], RZ, !UPT, gsb0 ;  /* 0x01600000049879f0 */ /* 0x000fe2000c0018ff */
[----:B------:R-:W-:Y:S01]  /*13380*/  R2UR UR6, R214 ;  /* 0x00000000d60672ca */ /* 0x000fe200000e0000 */
[----:B------:R-:W-:Y:S01]  /*13390*/  VIADD R214, R10, 0x4 ;  /* 0x000000040ad67836 */ /* 0x000fe20000000000 */
[----:B------:R-:W-:Y:S01]  /*133a0*/  R2UR UR7, R215 ;  /* 0x00000000d70772ca */ /* 0x000fe200000e0000 */
[----:B------:R-:W-:Y:S01]  /*133b0*/  IMAD.MOV.U32 R215, RZ, RZ, 0x40000040 ;  /* 0x40000040ffd77424 */ /* 0x000fe200078e00ff */
[----:B------:R-:W-:Y:S01]  /*133c0*/  R2UR UR4, R14 ;  /* 0x000000000e0472ca */ /* 0x000fe200000e0000 */
[----:B------:R-:W-:Y:S01]  /*133d0*/  VIADD R10, R10, 0x6 ;  /* 0x000000060a0a7836 */ /* 0x000fe20000000000 */
[----:B------:R-:W-:-:S02]  /*133e0*/  R2UR UR5, R15 ;  /* 0x000000000f0572ca */ /* 0x000fc400000e0000 */
[----:B--2---:R-:W-:Y:S01]  /*133f0*/  ISETP.NE.AND P1, PT, R5, 0x1, PT ;  /* 0x000000010500780c */ /* 0x004fe20003f25270 */
[----:B------:R-:W-:Y:S01]  /*13400*/  IMAD.IADD R5, R210, 0x1, R209 ;  /* 0x00000001d2057824 */ /* 0x000fe200078e02d1 */
[----:B---3--:R-:W-:-:S04]  /*13410*/  SHF.R.U32.HI R20, RZ, 0x7, R20 ;  /* 0x00000007ff147819 */ /* 0x008fc80000011614 */
[----:B------:R-:W-:Y:S01]  /*13420*/  IADD3 R20, -R20, 0xb, RZ ;  /* 0x0000000b14147810 */ /* 0x000fe20007ffe1ff */
        /* <DEDUP_REMOVED lines=12> */
[----:B------:R-:W2:Y:S01]  /*134f0*/  @P1 LDC R10, c[0x0][0x450] ;  /* 0x00011400ff0a1b82 */ /* 0x000ea20000000800 */
[----:B------:R-:W-:Y:S02]  /*13500*/  R2UR UR4, R8 ;  /* 0x00000000080472ca */ /* 0x000fe400000e0000 */
[----:B------:R-:W-:-:S05]  /*13510*/  R2UR UR5, R9 ;  /* 0x00000000090572ca */ /* 0x000fca00000e0000 */
[----:B------:R-:W3:Y:S02]  /*13520*/  @P1 LDC R11, c[0x0][0x44c] ;  /* 0x00011300ff0b1b82 */ /* 0x000ee40000000800 */
[----:B---3--:R-:W-:-:S05]  /*13530*/  @P1 IMAD.HI.U32 R11, R5, R11, RZ ;  /* 0x0000000b050b1227 */ /* 0x008fca00078e00ff */
[----:B--2---:R-:W-:Y:S02]  /*13540*/  @P1 SHF.R.U32.HI R5, RZ, R10, R11 ;  /* 0x0000000aff051219 */ /* 0x004fe4000001160b */
[----:B------:R-:W-:-:S03]  /*13550*/  ISETP.GE.AND P1, PT, R235, 0x1, PT ;  /* 0x00000001eb00780c */ /* 0x000fc60003f26270 */
        /* <DEDUP_REMOVED lines=53> */
[----:B------:R-:W-:-:S02]  /*138b0*/  IMAD R194, R4, -0x60, RZ ;  /* 0xffffffa004c27824 */ /* 0x000fc400078e02ff */
[----:B------:R-:W-:Y:S01]  /*138c0*/  FMUL.FTZ R191, R198, UR54 ;  /* 0x00000036c6bf7c20 */ /* 0x000fe20008410000 */
[----:B------:R-:W-:Y:S01]  /*138d0*/  FMUL.FTZ R193, R199, UR54 ;  /* 0x00000036c7c17c20 */ /* 0x000fe20008410000 */
[----:B------:R3:W-:Y:S06]  /*138e0*/  BAR.ARV R20, 0x100 ;  /* 0x000400140000751d */ /* 0x0007ec0000002000 */
[----:B------:R4:W-:Y:S01]  /*138f0*/  @!P0 SYNCS.ARRIVE.TRANS64.RED.A1T0 RZ, [R164+URZ], RZ ;  /* 0x000000ffa4ff89a7 */ /* 0x0009e2000810043f */
[----:B------:R-:W0:Y:S01]  /*13900*/  MUFU.TANH R10, R10 ;  /* 0x0000000a000a7308 */ /* 0x000e220000002400 */
[----:B----4-:R-:W-:-:S07]  /*13910*/  IADD3 R164, -R205, 0x1, R194 ;  /* 0x00000001cda47810 */ /* 0x010fce0007ffe1c2 */
[----:B------:R-:W4:Y:S01]  /*13920*/  MUFU.TANH R11, R11 ;  /* 0x0000000b000b7308 */ /* 0x000f220000002400 */
[----:B------:R-:W-:-:S07]  /*13930*/  IADD3 R164, -R203, R164, R204 ;  /* 0x000000a4cba47210 */ /* 0x000fce0007ffe1cc */
        /* <DEDUP_REMOVED lines=63> */
.L_x_11857:
[----:B------:R-:W-:-:S05]  /*13d30*/  IMAD.U32 R229, RZ, RZ, UR49 ;  /* 0x00000031ffe57e24 */ /* 0x000fca000f8e00ff */
[----:B------:R-:W-:-:S13]  /*13d40*/  ISETP.NE.AND P1, PT, R229, 0x1, PT ;  /* 0x00000001e500780c */ /* 0x000fda0003f25270 */
[----:B------:R-:W2:Y:S02]  /*13d50*/  @P1 LDC.64 R164, c[0x0][0x9e8] ;  /* 0x00027a00ffa41b82 */ /* 0x000ea40000000a00 */
[----:B--2---:R-:W-:-:S05]  /*13d60*/  @P1 IMAD.HI.U32 R164, R228, R164, RZ ;  /* 0x000000a4e4a41227 */ /* 0x004fca00078e00ff */
[----:B------:R-:W-:-:S07]  /*13d70*/  @P1 SHF.R.U32.HI R228, RZ, R165, R164 ;  /* 0x000000a5ffe41219 */ /* 0x000fce00000116a4 */
.L_x_11858:
[----:B------:R-:W-:Y:S05]  /*13d80*/  BSYNC B0 ;  /* 0x0000000000007941 */ /* 0x000fea0003800000 */
.L_x_11856:
[----:B------:R-:W-:-:S04]  /*13d90*/  IMAD.IADD R164, R194, 0x1, -R205 ;  /* 0x00000001c2a47824 */ /* 0x000fc800078e0acd */
[----:B------:R-:W-:-:S05]  /*13da0*/  IMAD R164, R228, R229, R164 ;  /* 0x000000e5e4a47224 */ /* 0x000fca00078e02a4 */
[----:B------:R-:W-:Y:S02]  /*13db0*/  VIADDMNMX R198, R164, R229, R198, PT ;  /* 0x000000e5a4c67246 */ /* 0x000fe400038001c6 */
[----:B------:R-:W-:-:S07]  /*13dc0*/  VIMNMX R197, R197, R164, !PT ;  /* 0x000000a4c5c57248 */ /* 0x000fce0007fe0100 */
.L_x_11855:
[----:B------:R-:W-:Y:S01]  /*13dd0*/  ISETP.GE.AND P1, PT, R194, 0x1, PT ;  /* 0x00000001c200780c */ /* 0x000fe20003f26270 */
[----:B------:R-:W2:Y:S01]  /*13de0*/  SHFL.IDX PT, R5, R5, 0x1, 0x1c1f ;  /* 0x003c1f0005057f89 */ /* 0x000ea200000e0000 */
[----:B------:R-:W-:Y:S02]  /*13df0*/  LOP3.LUT R18, R18, 0xfffbffff, RZ, 0xc0, !PT ;  /* 0xfffbffff12127812 */ /* 0x000fe400078ec0ff */
[----:B------:R-:W-:-:S09]  /*13e00*/  ISETP.GE.AND P3, PT, R194, 0x9, PT ;  /* 0x00000009c200780c */ /* 0x000fd20003f66270 */
[----:B------:R-:W-:Y:S02]  /*13e10*/  @P1 LOP3.LUT R18, R18, 0x40000, RZ, 0xfc, !PT ;  /* 0x0004000012121812 */ /* 0x000fe400078efcff */
[----:B------:R-:W-:Y:S02]  /*13e20*/  ISETP.GT.AND P1, PT, R197, RZ, !P1 ;  /* 0x000000ffc500720c */ /* 0x000fe40004f24270 */
[----:B------:R-:W-:Y:S02]  /*13e30*/  LOP3.LUT R18, R18, 0xfffffffd, RZ, 0xc0, !PT ;  /* 0xfffffffd12127812 */ /* 0x000fe400078ec0ff */
[----:B------:R-:W-:Y:S02]  /*13e40*/  ISETP.LT.OR P1, PT, R198, 0x1, P1 ;  /* 0x00000001c600780c */ /* 0x000fe40000f21670 */
[----:B------:R-:W-:Y:S02]  /*13e50*/  @P3 LOP3.LUT R18, R18, 0x2, RZ, 0xfc, !PT ;  /* 0x0000000212123812 */ /* 0x000fe400078efcff */
[----:B0-----:R-:W-:-:S02]  /*13e60*/  FSEL R164, R10, -INF , !P1 ;  /* 0xff8000000aa47808 */ /* 0x001fc40004800000 */
[----:B------:R-:W-:Y:S01]  /*13e70*/  ISETP.GE.AND P1, PT, R194, 0x2, PT ;  /* 0x00000002c200780c */ /* 0x000fe20003f26270 */
[--C-:B--2---:R-:W-:Y:S01]  /*13e80*/  IMAD.IADD R227, R227, 0x1, R5.reuse ;  /* 0x00000001e3e37824 */ /* 0x104fe200078e0205 */
[----:B------:R-:W-:Y:S01]  /*13e90*/  LOP3.LUT R18, R18, 0xfffffffb, RZ, 0xc0, !PT ;  /* 0xfffffffb12127812 */ /* 0x000fe200078ec0ff */
[----:B------:R-:W-:Y:S01]  /*13ea0*/  IMAD.IADD R199, R199, 0x1, R5 ;  /* 0x00000001c7c77824 */ /* 0x000fe200078e0205 */
[----:B------:R-:W-:-:S04]  /*13eb0*/  ISETP.GT.AND P2, PT, R197, 0x1, !P1 ;  /* 0x00000001c500780c */ /* 0x000fc80004f44270 */
[----:B------:R-:W-:-:S04]  /*13ec0*/  ISETP.LT.OR P2, PT, R198, 0x2, P2 ;  /* 0x00000002c600780c */ /* 0x000fc80001741670 */
[----:B------:R-:W-:Y:S02]  /*13ed0*/  FSEL R165, R11, -INF , !P2 ;  /* 0xff8000000ba57808 */ /* 0x000fe40005000000 */
[----:B------:R-:W-:Y:S02]  /*13ee0*/  ISETP.GT.AND P2, PT, R197, 0x8, !P3 ;  /* 0x00000008c500780c */ /* 0x000fe40005f44270 */
        /* <DEDUP_REMOVED lines=133> */
.L_x_11861:
[----:B------:R-:W-:-:S05]  /*14740*/  IMAD.U32 R197, RZ, RZ, UR49 ;  /* 0x00000031ffc57e24 */ /* 0x000fca000f8e00ff */
[----:B------:R-:W-:-:S13]  /*14750*/  ISETP.NE.AND P6, PT, R197, 0x1, PT ;  /* 0x00000001c500780c */ /* 0x000fda0003fc5270 */
[----:B------:R-:W0:Y:S02]  /*14760*/  @P6 LDC.64 R10, c[0x0][0x9e8] ;  /* 0x00027a00ff0a6b82 */ /* 0x000e240000000a00 */
[----:B0-----:R-:W-:-:S05]  /*14770*/  @P6 IMAD.HI.U32 R10, R5, R10, RZ ;  /* 0x0000000a050a6227 */ /* 0x001fca00078e00ff */
[----:B------:R-:W-:-:S07]  /*14780*/  @P6 SHF.R.U32.HI R5, RZ, R11, R10 ;  /* 0x0000000bff056219 */ /* 0x000fce000001160a */
.L_x_11862:
[----:B------:R-:W-:Y:S05]  /*14790*/  BSYNC B0 ;  /* 0x0000000000007941 */ /* 0x000fea0003800000 */
.L_x_11860:
[----:B------:R-:W-:-:S04]  /*147a0*/  IMAD.IADD R194, R194, 0x1, -R205 ;  /* 0x00000001c2c27824 */ /* 0x000fc800078e0acd */
[----:B------:R-:W-:-:S05]  /*147b0*/  IMAD R194, R5, R197, R194 ;  /* 0x000000c505c27224 */ /* 0x000fca00078e02c2 */
[----:B------:R-:W-:Y:S02]  /*147c0*/  VIMNMX R199, R199, R194, !PT ;  /* 0x000000c2c7c77248 */ /* 0x000fe40007fe0100 */
[----:B------:R-:W-:-:S07]  /*147d0*/  VIADDMNMX R227, R194, R197, R227, PT ;  /* 0x000000c5c2e37246 */ /* 0x000fce00038001e3 */
.L_x_11859:
[----:B------:R-:W-:Y:S01]  /*147e0*/  ISETP.GT.AND P1, PT, R199, 0x1, !P1 ;  /* 0x00000001c700780c */ /* 0x000fe20004f24270 */
[----:B------:R-:W-:Y:S01]  /*147f0*/  IMAD.U32 R11, RZ, RZ, UR48 ;  /* 0x00000030ff0b7e24 */ /* 0x000fe2000f8e00ff */
[----:B------:R-:W-:Y:S01]  /*14800*/  FMNMX.FTZ R5, R164, R216, !PT ;  /* 0x000000d8a4057209 */ /* 0x000fe20007810000 */
[----:B------:R-:W-:Y:S01]  /*14810*/  IMAD.U32 R228, RZ, RZ, UR37 ;  /* 0x00000025ffe47e24 */ /* 0x000fe2000f8e00ff */
        /* <DEDUP_REMOVED lines=67> */
[----:B------:R-:W-:Y:S02]  /*14c50*/  ISETP.GT.AND P1, PT, R199, 0x29, !P1 ;  /* 0x00000029c700780c */ /* 0x000fe40004f24270 */
[----:B------:R-:W-:Y:S02]  /*14c60*/  LOP3.LUT P2, RZ, R18, 0x40000, RZ, 0xc0, !PT ;  /* 0x0004000012ff7812 */ /* 0x000fe4000784c0ff */
        /* <DEDUP_REMOVED lines=12> */
[----:B------:R-:W-:Y:S02]  /*14d30*/  FSEL R190, R190, -INF , !P3 ;  /* 0xff800000bebe7808 */ /* 0x000fe40005800000 */
[----:B------:R-:W-:Y:S02]  /*14d40*/  ISETP.GT.AND P1, PT, R199, 0x31, !P1 ;  /* 0x00000031c700780c */ /* 0x000fe40004f24270 */
[C---:B------:R-:W-:Y:S02]  /*14d50*/  ISETP.LT.OR P4, PT, R227.reuse, 0x52, P4 ;  /* 0x00000052e300780c */ /* 0x040fe40002781670 */
[----:B------:R-:W-:-:S02]  /*14d60*/  ISETP.LT.OR P1, PT, R227, 0x32, P1 ;  /* 0x00000032e300780c */ /* 0x000fc40000f21670 */
[----:B------:R-:W-:Y:S02]  /*14d70*/  ISETP.GT.AND P5, PT, R199, 0x58, !P5 ;  /* 0x00000058c700780c */ /* 0x000fe40006fa4270 */
[----:B------:R-:W-:Y:S02]  /*14d80*/  FSEL R179, R179, -INF , !P1 ;  /* 0xff800000b3b37808 */ /* 0x000fe40004800000 */
[----:B------:R-:W-:Y:S02]  /*14d90*/  LOP3.LUT P1, RZ, R18, 0x200, RZ, 0xc0, !PT ;  /* 0x0000020012ff7812 */ /* 0x000fe4000782c0ff */
[----:B------:R-:W-:Y:S02]  /*14da0*/  FSEL R189, R189, -INF , !P4 ;  /* 0xff800000bdbd7808 */ /* 0x000fe40006000000 */
[----:B------:R-:W-:Y:S02]  /*14db0*/  ISETP.GT.AND P1, PT, R199, 0x38, !P1 ;  /* 0x00000038c700780c */ /* 0x000fe40004f24270 */
[----:B0-----:R-:W-:-:S02]  /*14dc0*/  FMNMX.FTZ R5, R5, R10, !PT ;  /* 0x0000000a05057209 */ /* 0x001fc40007810000 */
[C---:B------:R-:W-:Y:S02]  /*14dd0*/  ISETP.LT.OR P1, PT, R227.reuse, 0x39, P1 ;  /* 0x00000039e300780c */ /* 0x040fe40000f21670 */
[----:B------:R-:W-:Y:S01]  /*14de0*/  ISETP.LT.OR P5, PT, R227, 0x59, P5 ;  /* 0x00000059e300780c */ /* 0x000fe20002fa1670 */
[----:B------:R-:W-:Y:S01]  /*14df0*/  FMUL.FTZ R10, R5, R11 ;  /* 0x0000000b050a7220 */ /* 0x000fe20000410000 */
[----:B------:R-:W-:Y:S02]  /*14e00*/  FSEL R180, R180, -INF , !P1 ;  /* 0xff800000b4b47808 */ /* 0x000fe40004800000 */
[----:B------:R-:W-:Y:S02]  /*14e10*/  LOP3.LUT P1, RZ, R18, 0x100, RZ, 0xc0, !PT ;  /* 0x0000010012ff7812 */ /* 0x000fe4000782c0ff */
[----:B------:R-:W-:Y:S02]  /*14e20*/  FSEL R191, R191, -INF , !P5 ;  /* 0xff800000bfbf7808 */ /* 0x000fe40006800000 */
        /* <DEDUP_REMOVED lines=16> */
[----:B------:R-:W-:Y:S02]  /*14f30*/  FSEL R194, R5, RZ, P1 ;  /* 0x000000ff05c27208 */ /* 0x000fe40000800000 */
[----:B------:R-:W-:Y:S02]  /*14f40*/  FSEL R10, R10, RZ, P1 ;  /* 0x000000ff0a0a7208 */ /* 0x000fe40000800000 */
[----:B------:R-:W-:Y:S01]  /*14f50*/  ISETP.GT.AND P1, PT, R199, RZ, !P2 ;  /* 0x000000ffc700720c */ /* 0x000fe20005724270 */
[----:B------:R-:W-:Y:S01]  /*14f60*/  FADD.FTZ R194, -R194, R216 ;  /* 0x000000d8c2c27221 */ /* 0x000fe20000010100 */
        /* <DEDUP_REMOVED lines=27> */
[----:B------:R-:W-:Y:S01]  /*15120*/  FMNMX.FTZ R10, R198, R213, !PT ;  /* 0x000000d5c60a7209 */ /* 0x000fe20007810000 */
[----:B------:R-:W-:Y:S01]  /*15130*/  MUFU.EX2 R152, R164 ;  /* 0x000000a400987308 */ /* 0x000fe20000000800 */
[----:B------:R-:W-:Y:S01]  /*15140*/  ISETP.GT.AND P1, PT, R199, 0x59, !P6 ;  /* 0x00000059c700780c */ /* 0x000fe20007724270 */
[----:B------:R-:W-:Y:S01]  /*15150*/  FMUL.FTZ R184, R194, R11 ;  /* 0x0000000bc2b87220 */ /* 0x000fe20000410000 */
[----:B------:R-:W-:-:S02]  /*15160*/  FMNMX.FTZ R10, R153, R10, !PT ;  /* 0x0000000a990a7209 */ /* 0x000fc40007810000 */
[----:B------:R-:W-:Y:S02]  /*15170*/  ISETP.LT.OR P1, PT, R227, 0x5a, P1 ;  /* 0x0000005ae300780c */ /* 0x000fe40000f21670 */
[----:B------:R-:W-:Y:S01]  /*15180*/  FMNMX.FTZ R10, R156, R10, !PT ;  /* 0x0000000a9c0a7209 */ /* 0x000fe20007810000 */
[----:B------:R-:W0:Y:S01]  /*15190*/  MUFU.EX2 R184, R184 ;  /* 0x000000b800b87308 */ /* 0x000e220000000800 */
[----:B------:R-:W-:Y:S02]  /*151a0*/  FSEL R193, R193, -INF , !P1 ;  /* 0xff800000c1c17808 */ /* 0x000fe40004800000 */
[----:B------:R-:W-:-:S04]  /*151b0*/  FMNMX.FTZ R10, R157, R10, !PT ;  /* 0x0000000a9d0a7209 */ /* 0x000fc80007810000 */
[----:B------:R-:W-:Y:S01]  /*151c0*/  FMNMX.FTZ R10, R160, R10, !PT ;  /* 0x0000000aa00a7209 */ /* 0x000fe20007810000 */
[----:B------:R-:W2:Y:S03]  /*151d0*/  MUFU.EX2 R165, R165 ;  /* 0x000000a500a57308 */ /* 0x000ea60000000800 */
[----:B------:R-:W-:-:S04]  /*151e0*/  FMNMX.FTZ R10, R161, R10, !PT ;  /* 0x0000000aa10a7209 */ /* 0x000fc80007810000 */
[----:B------:R-:W-:Y:S01]  /*151f0*/  FMNMX.FTZ R10, R166, R10, !PT ;  /* 0x0000000aa60a7209 */ /* 0x000fe20007810000 */
[----:B------:R-:W3:Y:S01]  /*15200*/  MUFU.EX2 R154, R154 ;  /* 0x0000009a009a7308 */ /* 0x000ee20000000800 */
[----:B0-----:R-:W-:Y:S01]  /*15210*/  FFMA.FTZ R3, R184, R3, R152 ;  /* 0x00000003b8037223 */ /* 0x001fe20000010098 */
[----:B------:R-:W-:Y:S01]  /*15220*/  FMUL.FTZ R24, R24, R184 ;  /* 0x000000b818187220 */ /* 0x000fe20000410000 */
[----:B------:R-:W-:Y:S01]  /*15230*/  FMNMX.FTZ R10, R167, R10, !PT ;  /* 0x0000000aa70a7209 */ /* 0x000fe20007810000 */
[-C--:B------:R-:W-:Y:S01]  /*15240*/  FMUL.FTZ R25, R25, R184.reuse ;  /* 0x000000b819197220 */ /* 0x080fe20000410000 */
[-C--:B------:R-:W-:Y:S01]  /*15250*/  FMUL.FTZ R28, R28, R184.reuse ;  /* 0x000000b81c1c7220 */ /* 0x080fe20000410000 */
[----:B------:R-:W-:Y:S01]  /*15260*/  FMUL.FTZ R29, R29, R184 ;  /* 0x000000b81d1d7220 */ /* 0x000fe20000410000 */
[----:B------:R-:W-:Y:S01]  /*15270*/  FMNMX.FTZ R10, R170, R10, !PT ;  /* 0x0000000aaa0a7209 */ /* 0x000fe20007810000 */
[----:B------:R-:W0:Y:S01]  /*15280*/  MUFU.EX2 R155, R155 ;  /* 0x0000009b009b7308 */ /* 0x000e220000000800 */
[C---:B--2---:R-:W-:Y:S01]  /*15290*/  FADD.FTZ R3, R165.reuse, R3 ;  /* 0x00000003a5037221 */ /* 0x044fe20000010000 */
[----:B------:R-:W-:Y:S01]  /*152a0*/  F2FP.BF16.F32.PACK_AB R152, R165, R152 ;  /* 0x00000098a598723e */ /* 0x000fe200000010ff */
[----:B------:R-:W-:Y:S01]  /*152b0*/  FMUL.FTZ R32, R32, R184 ;  /* 0x000000b820207220 */ /* 0x000fe20000410000 */
[----:B------:R-:W-:Y:S01]  /*152c0*/  FMNMX.FTZ R10, R171, R10, !PT ;  /* 0x0000000aab0a7209 */ /* 0x000fe20007810000 */
[-C--:B------:R-:W-:Y:S01]  /*152d0*/  FMUL.FTZ R33, R33, R184.reuse ;  /* 0x000000b821217220 */ /* 0x080fe20000410000 */
        /* <DEDUP_REMOVED lines=12> */
[C---:B0-----:R-:W-:Y:S01]  /*153a0*/  FADD.FTZ R3, R155.reuse, R3 ;  /* 0x000000039b037221 */ /* 0x041fe20000010000 */
[----:B------:R-:W-:Y:S01]  /*153b0*/  F2FP.BF16.F32.PACK_AB R154, R155, R154 ;  /* 0x0000009a9b9a723e */ /* 0x000fe200000010ff */
        /* <DEDUP_REMOVED lines=44> */
[-C--:B------:R-:W-:Y:S01]  /*15680*/  FMUL.FTZ R93, R93, R184.reuse ;  /* 0x000000b85d5d7220 */ /* 0x080fe20000410000 */
[-C--:B------:R-:W-:Y:S01]  /*15690*/  FMUL.FTZ R96, R96, R184.reuse ;  /* 0x000000b860607220 */ /* 0x080fe20000410000 */
[----:B------:R-:W3:Y:S01]  /*156a0*/  SHFL.BFLY PT, R164, R10, 0x2, 0x1f ;  /* 0x0c401f000aa47f89 */ /* 0x000ee200000e0000 */
        /* <DEDUP_REMOVED lines=23> */
[----:B---3--:R-:W-:Y:S01]  /*15820*/  FMNMX.FTZ R10, R10, R164, !PT ;  /* 0x000000a40a0a7209 */ /* 0x008fe20007810000 */
        /* <DEDUP_REMOVED lines=14> */
[----:B------:R-:W-:-:S02]  /*15910*/  FMUL.FTZ R149, R149, R184 ;  /* 0x000000b895957220 */ /* 0x000fc40000410000 */
[----:B------:R-:W2:Y:S01]  /*15920*/  MUFU.EX2 R197, R197 ;  /* 0x000000c500c57308 */ /* 0x000ea20000000800 */
[----:B---3--:R-:W-:-:S07]  /*15930*/  FADD.FTZ R3, R214, R3 ;  /* 0x00000003d6037221 */ /* 0x008fce0000010000 */
[----:B------:R-:W3:Y:S01]  /*15940*/  MUFU.EX2 R185, R185 ;  /* 0x000000b900b97308 */ /* 0x000ee20000000800 */
[----:B----4-:R-:W-:Y:S01]  /*15950*/  FADD.FTZ R3, R215, R3 ;  /* 0x00000003d7037221 */ /* 0x010fe20000010000 */
[----:B0-----:R-:W-:-:S04]  /*15960*/  FMNMX.FTZ R10, R10, R164, !PT ;  /* 0x000000a40a0a7209 */ /* 0x001fc80007810000 */
[C---:B------:R-:W-:Y:S01]  /*15970*/  FSETP.NEU.FTZ.AND P1, PT, R10.reuse, -INF , PT ;  /* 0xff8000000a00780b */ /* 0x040fe20003f3d000 */
[----:B------:R-:W-:Y:S01]  /*15980*/  FMUL.FTZ R194, R10, R11 ;  /* 0x0000000b0ac27220 */ /* 0x000fe20000410000 */
[----:B------:R-:W0:Y:S01]  /*15990*/  MUFU.EX2 R188, R188 ;  /* 0x000000bc00bc7308 */ /* 0x000e220000000800 */
[----:B--2---:R-:W-:-:S03]  /*159a0*/  FADD.FTZ R3, R197, R3 ;  /* 0x00000003c5037221 */ /* 0x004fc60000010000 */
[----:B------:R-:W-:Y:S01]  /*159b0*/  FSEL R194, R194, RZ, P1 ;  /* 0x000000ffc2c27208 */ /* 0x000fe20000800000 */
[----:B---3--:R-:W-:-:S03]  /*159c0*/  FADD.FTZ R3, R185, R3 ;  /* 0x00000003b9037221 */ /* 0x008fc60000010000 */
[----:B------:R-:W2:Y:S01]  /*159d0*/  MUFU.EX2 R217, R217 ;  /* 0x000000d900d97308 */ /* 0x000ea20000000800 */
[-CC-:B------:R-:W-:Y:S01]  /*159e0*/  FFMA.FTZ R164, R153, R11.reuse, -R194.reuse ;  /* 0x0000000b99a47223 */ /* 0x180fe200000108c2 */
[-CC-:B------:R-:W-:Y:S01]  /*159f0*/  FFMA.FTZ R153, R170, R11.reuse, -R194.reuse ;  /* 0x0000000baa997223 */ /* 0x180fe200000108c2 */
[-CC-:B------:R-:W-:Y:S01]  /*15a00*/  FFMA.FTZ R216, R156, R11.reuse, -R194.reuse ;  /* 0x0000000b9cd87223 */ /* 0x180fe200000108c2 */
[----:B------:R-:W-:Y:S01]  /*15a10*/  F2FP.BF16.F32.PACK_AB R156, R159, R158 ;  /* 0x0000009e9f9c723e */ /* 0x000fe200000010ff */
[-CC-:B------:R-:W-:Y:S01]  /*15a20*/  FFMA.FTZ R227, R198, R11.reuse, -R194.reuse ;  /* 0x0000000bc6e37223 */ /* 0x180fe200000108c2 */
[----:B------:R-:W-:Y:S01]  /*15a30*/  F2FP.BF16.F32.PACK_AB R158, R163, R162 ;  /* 0x000000a2a39e723e */ /* 0x000fe200000010ff */
        /* <DEDUP_REMOVED lines=10> */
[----:B---3--:R-:W-:Y:S01]  /*15ae0*/  FSEL R153, R10, RZ, P1 ;  /* 0x000000ff0a997208 */ /* 0x008fe20000800000 */
[-CC-:B------:R-:W-:Y:S01]  /*15af0*/  FFMA.FTZ R178, R178, R11.reuse, -R194.reuse ;  /* 0x0000000bb2b27223 */ /* 0x180fe200000108c2 */
[-CC-:B------:R-:W-:Y:S01]  /*15b00*/  FFMA.FTZ R179, R179, R11.reuse, -R194.reuse ;  /* 0x0000000bb3b37223 */ /* 0x180fe200000108c2 */
[-CC-:B------:R-:W-:Y:S01]  /*15b10*/  FFMA.FTZ R180, R180, R11.reuse, -R194.reuse ;  /* 0x0000000bb4b47223 */ /* 0x180fe200000108c2 */
[-CC-:B------:R-:W-:Y:S01]  /*15b20*/  FFMA.FTZ R181, R181, R11.reuse, -R194.reuse ;  /* 0x0000000bb5b57223 */ /* 0x180fe200000108c2 */
[----:B------:R-:W-:Y:S01]  /*15b30*/  FADD.FTZ R153, -R153, R213 ;  /* 0x000000d599997221 */ /* 0x000fe20000010100 */
[-CC-:B------:R-:W-:Y:S01]  /*15b40*/  FFMA.FTZ R182, R182, R11.reuse, -R194.reuse ;  /* 0x0000000bb6b67223 */ /* 0x180fe200000108c2 */
[----:B------:R-:W3:Y:S01]  /*15b50*/  MUFU.EX2 R227, R227 ;  /* 0x000000e300e37308 */ /* 0x000ee20000000800 */
[----:B----4-:R-:W-:Y:S01]  /*15b60*/  F2FP.BF16.F32.PACK_AB R164, R177, R176 ;  /* 0x000000b0b1a4723e */ /* 0x010fe200000010ff */
[-C--:B------:R-:W-:Y:S01]  /*15b70*/  FMUL.FTZ R153, R153, R11.reuse ;  /* 0x0000000b99997220 */ /* 0x080fe20000410000 */
[-CC-:B------:R-:W-:Y:S01]  /*15b80*/  FFMA.FTZ R183, R183, R11.reuse, -R194.reuse ;  /* 0x0000000bb7b77223 */ /* 0x180fe200000108c2 */
[----:B------:R-:W-:Y:S01]  /*15b90*/  F2FP.BF16.F32.PACK_AB R160, R169, R168 ;  /* 0x000000a8a9a0723e */ /* 0x000fe200000010ff */
[-CC-:B------:R-:W-:Y:S01]  /*15ba0*/  FFMA.FTZ R186, R186, R11.reuse, -R194.reuse ;  /* 0x0000000bbaba7223 */ /* 0x180fe200000108c2 */
[-CC-:B------:R-:W-:Y:S01]  /*15bb0*/  FFMA.FTZ R187, R187, R11.reuse, -R194.reuse ;  /* 0x0000000bbbbb7223 */ /* 0x180fe200000108c2 */
[-CC-:B------:R-:W-:Y:S01]  /*15bc0*/  FFMA.FTZ R190, R190, R11.reuse, -R194.reuse ;  /* 0x0000000bbebe7223 */ /* 0x180fe200000108c2 */
[----:B------:R3:W4:Y:S01]  /*15bd0*/  MUFU.EX2 R176, R153 ;  /* 0x0000009900b07308 */ /* 0x0007220000000800 */
[-CC-:B------:R-:W-:Y:S01]  /*15be0*/  FFMA.FTZ R189, R189, R11.reuse, -R194.reuse ;  /* 0x0000000bbdbd7223 */ /* 0x180fe200000108c2 */
[----:B------:R-:W-:Y:S01]  /*15bf0*/  F2FP.BF16.F32.PACK_AB R162, R173, R172 ;  /* 0x000000acada2723e */ /* 0x000fe200000010ff */
[-CC-:B------:R-:W-:Y:S01]  /*15c00*/  FFMA.FTZ R191, R191, R11.reuse, -R194.reuse ;  /* 0x0000000bbfbf7223 */ /* 0x180fe200000108c2 */
[----:B------:R-:W-:Y:S01]  /*15c10*/  FFMA.FTZ R193, R193, R11, -R194 ;  /* 0x0000000bc1c17223 */ /* 0x000fe200000108c2 */
[----:B0-----:R-:W-:Y:S01]  /*15c20*/  FADD.FTZ R3, R188, R3 ;  /* 0x00000003bc037221 */ /* 0x001fe20000010000 */
[----:B------:R-:W-:-:S02]  /*15c30*/  F2FP.BF16.F32.PACK_AB R166, R215, R214 ;  /* 0x000000d6d7a6723e */ /* 0x000fc400000010ff */
[----:B------:R-:W0:Y:S01]  /*15c40*/  MUFU.EX2 R216, R216 ;  /* 0x000000d800d87308 */ /* 0x000e220000000800 */
[----:B--2---:R-:W-:Y:S01]  /*15c50*/  FADD.FTZ R3, R217, R3 ;  /* 0x00000003d9037221 */ /* 0x004fe20000010000 */
[----:B---3--:R-:W-:Y:S02]  /*15c60*/  F2FP.BF16.F32.PACK_AB R153, R155, R227 ;  /* 0x000000e39b99723e */ /* 0x008fe400000010ff */
[----:B------:R-:W-:Y:S02]  /*15c70*/  F2FP.BF16.F32.PACK_AB R168, R185, R197 ;  /* 0x000000c5b9a8723e */ /* 0x000fe400000010ff */
[----:B------:R-:W-:Y:S02]  /*15c80*/  F2FP.BF16.F32.PACK_AB R170, R217, R188 ;  /* 0x000000bcd9aa723e */ /* 0x000fe400000010ff */
[----:B------:R-:W2:Y:S01]  /*15c90*/  MUFU.EX2 R157, R157 ;  /* 0x0000009d009d7308 */ /* 0x000ea20000000800 */
[----:B----4-:R-:W-:Y:S01]  /*15ca0*/  FFMA.FTZ R0, R176, R0, R227 ;  /* 0x00000000b0007223 */ /* 0x010fe200000100e3 */
        /* <DEDUP_REMOVED lines=127> */
[----:B------:R-:W-:Y:S06]  /*164a0*/  @!P2 BRA `(.L_x_11863) ;  /* 0x000000000004a947 */ /* 0x000fec0003800000 */
[----:B------:R-:W-:Y:S01]  /*164b0*/  BPT.TRAP 0x1 ;  /* 0x000000040000795c */ /* 0x000fe20000300000 */
.L_x_11863:
[----:B------:R0:W2:Y:S01]  /*164c0*/  SYNCS.PHASECHK.TRANS64.TRYWAIT P1, [R211+URZ+0x22850], R212 ;  /* 0x022850d4d30075a7 */ /* 0x0000a2000802017f */
[----:B------:R-:W-:Y:S05]  /*164d0*/  @!P2 BRA `(.L_x_11864) ;  /* 0x000000000004a947 */ /* 0x000fea0003800000 */
[----:B------:R-:W-:Y:S01]  /*164e0*/  BPT.TRAP 0x1 ;  /* 0x000000040000795c */ /* 0x000fe20000300000 */
.L_x_11864:
[----:B------:R-:W-:Y:S04]  /*164f0*/  BSSY B0, `(.L_x_11865) ;  /* 0x0000004000007945 */ /* 0x000fe80003800000 */
[----:B--2---:R-:W-:Y:S05]  /*16500*/  @P1 BRA `(.L_x_11866) ;  /* 0x0000000000081947 */ /* 0x004fea0003800000 */
[----:B------:R-:W2:Y:S02]  /*16510*/  SYNCS.PHASECHK.TRANS64.TRYWAIT P1, [R211+URZ+0x22850], R212 ;  /* 0x022850d4d30075a7 */ /* 0x000ea4000802017f */
[----:B--2---:R-:W-:Y:S05]  /*16520*/  @!P1 BRA `(.L_x_11867) ;  /* 0x000000f8008c9947 */ /* 0x004fea0003800000 */
.L_x_11866:
[----:B------:R-:W-:Y:S05]  /*16530*/  BSYNC B0 ;  /* 0x0000000000007941 */ /* 0x000fea0003800000 */
.L_x_11865:
[----:B------:R-:W3:Y:S01]  /*16540*/  S2R R178, SR_TID.X ;  /* 0x0000000000b27919 */ /* 0x000ee20000002100 */
[----:B------:R-:W-:Y:S01]  /*16550*/  IMAD.MOV.U32 R177, RZ, RZ, 0x40000040 ;  /* 0x40000040ffb17424 */ /* 0x000fe200078e00ff */
[----:B------:R-:W-:Y:S05]  /*16560*/  WARPSYNC.ALL ;  /* 0x0000000000007948 */ /* 0x000fea0003800000 */
[----:B------:R-:W-:Y:S01]  /*16570*/  R2UR UR7, R177 ;  /* 0x00000000b10772ca */ /* 0x000fe200000e0000 */
[----:B------:R-:W-:Y:S01]  /*16580*/  IMAD.MOV.U32 R176, RZ, RZ, 0xc00 ;  /* 0x00000c00ffb07424 */ /* 0x000fe200078e00ff */
[----:B------:R-:W-:Y:S01]  /*16590*/  ISETP.GT.AND P1, PT, R4, R219, PT ;  /* 0x000000db0400720c */ /* 0x000fe20003f24270 */
[----:B012---:R-:W-:-:S02]  /*165a0*/  @!P0 VIADD R211, R211, 0x22860 ;  /* 0x00022860d3d38836 */ /* 0x007fc40000000000 */
[----:B------:R-:W-:Y:S02]  /*165b0*/  IMAD R176, R2, R176, UR42 ;  /* 0x0000002a02b07e24 */ /* 0x000fe4000f8e02b0 */
[----:B------:R-:W-:Y:S01]  /*165c0*/  VIADD R4, R4, 0xffffffff ;  /* 0xffffffff04047836 */ /* 0x000fe20000000000 */
[----:B------:R-:W-:Y:S01]  /*165d0*/  @!P0 PRMT R211, RZ, 0x654, R211 ;  /* 0x00000654ffd38816 */ /* 0x000fe200000000d3 */
[----:B------:R-:W-:Y:S01]  /*165e0*/  IMAD.MOV.U32 R213, RZ, RZ, R10 ;  /* 0x000000ffffd57224 */ /* 0x000fe200078e000a */
[----:B------:R-:W-:Y:S01]  /*165f0*/  R2UR UR6, R176 ;  /* 0x00000000b00672ca */ /* 0x000fe200000e0000 */
[----:B------:R-:W-:Y:S01]  /*16600*/  IMAD.MOV.U32 R216, RZ, RZ, R5 ;  /* 0x000000ffffd87224 */ /* 0x000fe200078e0005 */
[----:B---3--:R-:W-:-:S05]  /*16610*/  SHF.R.U32.HI R178, RZ, 0x7, R178 ;  /* 0x00000007ffb27819 */ /* 0x008fca00000116b2 */
        /* <DEDUP_REMOVED lines=46> */
.L_x_11850:
[----:B------:R-:W-:Y:S05]  /*16900*/  WARPSYNC.ALL ;  /* 0x0000000000007948 */ /* 0x000fea0003800000 */
[----:B------:R-:W2:Y:S01]  /*16910*/  SHFL.BFLY PT, R4, R3, 0x2, 0x1f ;  /* 0x0c401f0003047f89 */ /* 0x000ea200000e0000 */
[----:B------:R-:W-:Y:S02]  /*16920*/  IMAD.MOV.U32 R21, RZ, RZ, -0x800000 ;  /* 0xff800000ff157424 */ /* 0x000fe400078e00ff */
[----:B------:R-:W-:Y:S01]  /*16930*/  VIADD R2, R2, 0x1 ;  /* 0x0000000102027836 */ /* 0x000fe20000000000 */
[----:B------:R-:W3:Y:S01]  /*16940*/  SHFL.BFLY PT, R9, R0, 0x2, 0x1f ;  /* 0x0c401f0000097f89 */ /* 0x000ee200000e0000 */
[----:B------:R-:W-:Y:S01]  /*16950*/  VIADD R232, R232, 0x1 ;  /* 0x00000001e8e87836 */ /* 0x000fe20000000000 */
[----:B------:R4:W-:Y:S08]  /*16960*/  BAR.ARV R20, 0x100 ;  /* 0x000400140000751d */ /* 0x0009f00000002000 */
[----:B------:R-:W-:Y:S06]  /*16970*/  BAR.ARV 0x8, 0x180 ;  /* 0x0206000000007b1d */ /* 0x000fec0000002000 */
[----:B--2---:R-:W-:Y:S01]  /*16980*/  FADD.FTZ R4, R4, R3 ;  /* 0x0000000304047221 */ /* 0x004fe20000010000 */
[----:B---3--:R-:W-:-:S04]  /*16990*/  FADD.FTZ R9, R9, R0 ;  /* 0x0000000009097221 */ /* 0x008fc80000010000 */
[----:B------:R-:W2:Y:S04]  /*169a0*/  SHFL.BFLY PT, R7, R4, 0x1, 0x1f ;  /* 0x0c201f0004077f89 */ /* 0x000ea800000e0000 */
[----:B------:R-:W3:Y:S01]  /*169b0*/  SHFL.BFLY PT, R6, R9, 0x1, 0x1f ;  /* 0x0c201f0009067f89 */ /* 0x000ee200000e0000 */
[----:B--2---:R-:W-:Y:S01]  /*169c0*/  FADD.FTZ R7, R4, R7 ;  /* 0x0000000704077221 */ /* 0x004fe20000010000 */
[----:B------:R-:W-:Y:S02]  /*169d0*/  IMAD.MOV.U32 R4, RZ, RZ, RZ ;  /* 0x000000ffff047224 */ /* 0x000fe400078e00ff */
[----:B---3--:R-:W-:Y:S02]  /*169e0*/  FADD.FTZ R6, R9, R6 ;  /* 0x0000000609067221 */ /* 0x008fe40000010000 */
[----:B------:R-:W-:-:S03]  /*169f0*/  FSETP.NE.FTZ.AND P0, PT, R7, RZ, PT ;  /* 0x000000ff0700720b */ /* 0x000fc60003f15000 */
[----:B------:R-:W-:-:S10]  /*16a00*/  FSETP.NE.FTZ.AND P1, PT, R6, RZ, PT ;  /* 0x000000ff0600720b */ /* 0x000fd40003f35000 */
[----:B------:R-:W2:Y:S01]  /*16a10*/  @P0 MUFU.LG2 R8, R7 ;  /* 0x0000000700080308 */ /* 0x000ea20000000c00 */
[----:B------:R-:W-:-:S07]  /*16a20*/  @P0 FMUL.FTZ R0, R11, 0.69314718246459960938 ;  /* 0x3f3172180b000820 */ /* 0x000fce0000410000 */
[----:B------:R-:W3:Y:S08]  /*16a30*/  @P1 MUFU.LG2 R3, R6 ;  /* 0x0000000600031308 */ /* 0x000ef00000000c00 */
[----:B------:R-:W5:Y:S01]  /*16a40*/  @P0 MUFU.RCP R4, R7 ;  /* 0x0000000700040308 */ /* 0x000f620000001000 */
[----:B--2---:R-:W-:-:S04]  /*16a50*/  @P0 FMUL.FTZ R13, R8, 0.69314718246459960938 ;  /* 0x3f317218080d0820 */ /* 0x004fc80000410000 */
[----:B------:R-:W-:Y:S01]  /*16a60*/  @P0 FFMA.FTZ R21, R0, R5, R13 ;  /* 0x0000000500150223 */ /* 0x000fe2000001000d */
[----:B------:R-:W-:Y:S01]  /*16a70*/  @P1 FMUL.FTZ R0, R11, 0.69314718246459960938 ;  /* 0x3f3172180b001820 */ /* 0x000fe20000410000 */
[----:B------:R-:W-:Y:S01]  /*16a80*/  PLOP3.LUT P0, PT, PT, PT, PT, 0x8, 0x0 ;  /* 0x000000000000781c */ /* 0x000fe20003f0e170 */
[----:B---3--:R-:W-:Y:S01]  /*16a90*/  @P1 FMUL.FTZ R5, R3, 0.69314718246459960938 ;  /* 0x3f31721803051820 */ /* 0x008fe20000410000 */
[----:B------:R-:W-:-:S03]  /*16aa0*/  IMAD.MOV.U32 R3, RZ, RZ, -0x800000 ;  /* 0xff800000ff037424 */ /* 0x000fc600078e00ff */
[----:B------:R-:W-:Y:S01]  /*16ab0*/  @P1 FFMA.FTZ R3, R0, R10, R5 ;  /* 0x0000000a00031223 */ /* 0x000fe20000010005 */
[----:B------:R-:W-:Y:S02]  /*16ac0*/  IMAD.MOV.U32 R0, RZ, RZ, RZ ;  /* 0x000000ffff007224 */ /* 0x000fe400078e00ff */
[-C--:B-----5:R-:W-:Y:S01]  /*16ad0*/  FMUL.FTZ R24, R24, R4.reuse ;  /* 0x0000000418187220 */ /* 0x0a0fe20000410000 */
[-C--:B------:R-:W-:Y:S01]  /*16ae0*/  FMUL.FTZ R25, R25, R4.reuse ;  /* 0x0000000419197220 */ /* 0x080fe20000410000 */
[-C--:B------:R-:W-:Y:S02]  /*16af0*/  FMUL.FTZ R28, R28, R4.reuse ;  /* 0x000000041c1c7220 */ /* 0x080fe40000410000 */
[----:B------:R-:W2:Y:S01]  /*16b00*/  @P1 MUFU.RCP R0, R6 ;  /* 0x0000000600001308 */ /* 0x000ea20000001000 */
[----:B------:R-:W-:Y:S01]  /*16b10*/  ISETP.NE.AND P1, PT, R2, 0x2, PT ;  /* 0x000000020200780c */ /* 0x000fe20003f25270 */
[-C--:B------:R-:W-:Y:S01]  /*16b20*/  FMUL.FTZ R29, R29, R4.reuse ;  /* 0x000000041d1d7220 */ /* 0x080fe20000410000 */
[-C--:B------:R-:W-:Y:S01]  /*16b30*/  FMUL.FTZ R32, R32, R4.reuse ;  /* 0x0000000420207220 */ /* 0x080fe20000410000 */
        /* <DEDUP_REMOVED lines=124> */
[----:B------:R-:W-:-:S02]  /*17300*/  LOP3.LUT R202, R202, R5, RZ, 0x3c, !PT ;  /* 0x00000005caca7212 */ /* 0x000fc400078e3cff */
[----:B----4-:R-:W-:-:S07]  /*17310*/  SEL R2, R2, RZ, P1 ;  /* 0x000000ff02027207 */ /* 0x010fce0000800000 */
.L_x_11760:
[----:B------:R-:W-:Y:S05]  /*17320*/  WARPSYNC.ALL ;  /* 0x0000000000007948 */ /* 0x000fea0003800000 */
        /* <DEDUP_REMOVED lines=10> */
[----:B------:R-:W-:Y:S01]  /*173d0*/  ISETP.NE.AND P0, PT, R225, RZ, PT ;  /* 0x000000ffe100720c */ /* 0x000fe20003f05270 */
[----:B------:R-:W-:Y:S01]  /*173e0*/  ULDC UR4, c[0x0][0xad4] ;  /* 0x0002b50000047ab9 */ /* 0x000fe20000000800 */
[----:B------:R-:W-:Y:S01]  /*173f0*/  F2FP.BF16.F32.PACK_AB R6, R29, R28 ;  /* 0x0000001c1d06723e */ /* 0x000fe200000010ff */
[----:B------:R-:W0:Y:S01]  /*17400*/  S2R R0, SR_SWINHI ;  /* 0x0000000000007919 */ /* 0x000e220000002f00 */
        /* <DEDUP_REMOVED lines=13> */
[----:B0-----:R-:W-:-:S03]  /*174e0*/  MOV R13, R0 ;  /* 0x00000000000d7202 */ /* 0x001fc60000000f00 */
[----:B----4-:R-:W-:-:S04]  /*174f0*/  IMAD.WIDE R14, R4, 0x2, R12 ;  /* 0x00000002040e7825 */ /* 0x010fc800078e020c */
        /* <DEDUP_REMOVED lines=162> */
[----:B0-----:R-:W-:Y:S01]  /*17f20*/  IADD3 R0, P0, R14, 0xc060, RZ ;  /* 0x0000c0600e007810 */ /* 0x001fe20007f1e0ff */
[----:B------:R-:W0:Y:S03]  /*17f30*/  LDC.64 R6, c[0x0][0xc00] ;  /* 0x00030000ff067b82 */ /* 0x000e260000000a00 */
[----:B------:R-:W-:Y:S01]  /*17f40*/  LOP3.LUT R4, R0, 0x380, RZ, 0xc0, !PT ;  /* 0x0000038000047812 */ /* 0x000fe200078ec0ff */
[----:B------:R-:W-:-:S03]  /*17f50*/  IMAD.X R15, RZ, RZ, R15, P0 ;  /* 0x000000ffff0f7224 */ /* 0x000fc600000e060f */
[----:B------:R-:W-:-:S04]  /*17f60*/  SHF.R.U64 R4, R4, 0x3, RZ ;  /* 0x0000000304047819 */ /* 0x000fc800000012ff */
[----:B------:R-:W-:Y:S01]  /*17f70*/  LOP3.LUT R14, R4, R0, RZ, 0x3c, !PT ;  /* 0x00000000040e7212 */ /* 0x000fe200078e3cff */
[----:B------:R-:W-:-:S03]  /*17f80*/  IMAD.MOV.U32 R4, RZ, RZ, RZ ;  /* 0x000000ffff047224 */ /* 0x000fc600078e00ff */
[----:B------:R-:W-:-:S05]  /*17f90*/  MOV R14, R14 ;  /* 0x0000000e000e7202 */ /* 0x000fca0000000f00 */
[----:B------:R4:W-:Y:S01]  /*17fa0*/  STSM.16.M88.4 [R14], R8 ;  /* 0x000000080e007844 */ /* 0x0009e20000000200 */
[----:B0-----:R-:W-:Y:S01]  /*17fb0*/  IMAD.WIDE R6, R230, 0x4, R6 ;  /* 0x00000004e6067825 */ /* 0x001fe200078e0206 */
[----:B------:R-:W-:Y:S06]  /*17fc0*/  BAR.SYNC.DEFER_BLOCKING 0x1, 0x100 ;  /* 0x0044000000007b1d */ /* 0x000fec0000010000 */
[----:B------:R-:W5:Y:S01]  /*17fd0*/  @P1 LDG.E R4, desc[UR38][R6.64] ;  /* 0x0000002606041981 */ /* 0x000f62000c1e1900 */
[----:B------:R-:W-:Y:S01]  /*17fe0*/  ISETP.NE.U32.AND P0, PT, RZ, UR6, PT ;  /* 0x00000006ff007c0c */ /* 0x000fe2000bf05070 */
[----:B------:R-:W-:Y:S01]  /*17ff0*/  ULDC UR6, c[0x0][0xa88] ;  /* 0x0002a20000067ab9 */ /* 0x000fe20000000800 */
[----:B------:R-:W-:-:S02]  /*18000*/  IMAD.MOV.U32 R20, RZ, RZ, 0x9b8 ;  /* 0x000009b8ff147424 */ /* 0x000fc400078e00ff */
[----:B------:R-:W-:Y:S01]  /*18010*/  ISETP.NE.AND.EX P0, PT, RZ, UR7, PT, P0 ;  /* 0x00000007ff007c0c */ /* 0x000fe2000bf05300 */
[----:B------:R-:W-:-:S12]  /*18020*/  IMAD.U32 R0, RZ, RZ, UR6 ;  /* 0x00000006ff007e24 */ /* 0x000fd8000f8e00ff */
[----:B----4-:R-:W0:Y:S01]  /*18030*/  @P0 LDC.64 R8, c[0x0][0xc08] ;  /* 0x00030200ff080b82 */ /* 0x010e220000000a00 */
[----:B------:R-:W-:-:S04]  /*18040*/  ISETP.GT.AND P2, PT, R225, 0x1, PT ;  /* 0x00000001e100780c */ /* 0x000fc80003f44270 */
[----:B------:R-:W-:-:S04]  /*18050*/  SEL R20, R20, 0x978, P2 ;  /* 0x0000097814147807 */ /* 0x000fc80001000000 */
[----:B------:R4:W1:Y:S01]  /*18060*/  LDC.64 R10, c[0x0][R20+0x220] ;  /* 0x00008800140a7b82 */ /* 0x0008620000000a00 */
[----:B0-----:R-:W-:-:S05]  /*18070*/  @P0 IMAD.WIDE R8, R230, 0x4, R8 ;  /* 0x00000004e6080825 */ /* 0x001fca00078e0208 */
[----:B------:R0:W5:Y:S02]  /*18080*/  @P0 LDG.E R0, desc[UR38][R8.64] ;  /* 0x0000002608000981 */ /* 0x000164000c1e1900 */
[----:B0-----:R4:W0:Y:S01]  /*18090*/  LDC.64 R8, c[0x0][R20+0x218] ;  /* 0x0000860014087b82 */ /* 0x0018220000000a00 */
[----:B-1----:R-:W-:Y:S05]  /*180a0*/  @P0 BRA `(.L_x_11871) ;  /* 0x0000000000100947 */ /* 0x002fea0003800000 */
[----:B------:R-:W-:Y:S05]  /*180b0*/  @!P1 BRA `(.L_x_11871) ;  /* 0x00000000000c9947 */ /* 0x000fea0003800000 */
[----:B-----5:R-:W2:Y:S04]  /*180c0*/  LDG.E R0, desc[UR38][R6.64] ;  /* 0x0000002606007981 */ /* 0x020ea8000c1e1900 */
[----:B------:R-:W2:Y:S02]  /*180d0*/  LDG.E R6, desc[UR38][R6.64+0x4] ;  /* 0x0000042606067981 */ /* 0x000ea4000c1e1900 */
[----:B--2---:R-:W-:-:S07]  /*180e0*/  IMAD.IADD R0, R6, 0x1, -R0 ;  /* 0x0000000106007824 */ /* 0x004fce00078e0a00 */
.L_x_11871:
[----:B------:R-:W2:Y:S01]  /*180f0*/  LDL R159, [R1+0x6c] ;  /* 0x00006c00019f7983 */ /* 0x000ea20000100800 */
[----:B------:R-:W1:Y:S03]  /*18100*/  LDC R157, c[0x0][0xbe8] ;  /* 0x0002fa00ff9d7b82 */ /* 0x000e660000000800 */
[----:B------:R-:W2:Y:S01]  /*18110*/  LDL R158, [R1+0x64] ;  /* 0x00006400019e7983 */ /* 0x000ea20000100800 */
[----:B------:R-:W-:Y:S02]  /*18120*/  ISETP.NE.U32.AND P0, PT, RZ, UR4, PT ;  /* 0x00000004ff007c0c */ /* 0x000fe4000bf05070 */
[----:B------:R-:W-:Y:S02]  /*18130*/  SHF.R.S32.HI R5, RZ, 0x1f, R230 ;  /* 0x0000001fff057819 */ /* 0x000fe400000114e6 */
[----:B------:R-:W4:Y:S01]  /*18140*/  LDC.64 R14, c[0x0][R20+0x228] ;  /* 0x00008a00140e7b82 */ /* 0x000f220000000a00 */
[----:B------:R-:W-:-:S04]  /*18150*/  ISETP.NE.AND.EX P0, PT, RZ, UR5, PT, P0 ;  /* 0x00000005ff007c0c */ /* 0x000fc8000bf05300 */
[----:B------:R-:W-:Y:S02]  /*18160*/  SEL R6, R230, RZ, !P0 ;  /* 0x000000ffe6067207 */ /* 0x000fe40004000000 */
[----:B------:R-:W-:-:S03]  /*18170*/  SEL R5, R5, RZ, !P0 ;  /* 0x000000ff05057207 */ /* 0x000fc60004000000 */
[----:B---3--:R-:W-:-:S04]  /*18180*/  IMAD R152, R11, R6, RZ ;  /* 0x000000060b987224 */ /* 0x008fc800078e02ff */
[----:B------:R-:W-:Y:S01]  /*18190*/  IMAD R152, R10, R5, R152 ;  /* 0x000000050a987224 */ /* 0x000fe200078e0298 */
[----:B-1----:R-:W-:Y:S01]  /*181a0*/  ISETP.NE.AND P1, PT, R157, 0x1, PT ;  /* 0x000000019d00780c */ /* 0x002fe20003f25270 */
[-C--:B0-----:R-:W-:Y:S02]  /*181b0*/  IMAD R5, R9, R224.reuse, RZ ;  /* 0x000000e009057224 */ /* 0x081fe400078e02ff */
[----:B------:R-:W-:-:S04]  /*181c0*/  IMAD.WIDE.U32 R8, R8, R224, RZ ;  /* 0x000000e008087225 */ /* 0x000fc800078e00ff */
[----:B------:R-:W-:-:S04]  /*181d0*/  IMAD.WIDE.U32 R10, R10, R6, RZ ;  /* 0x000000060a0a7225 */ /* 0x000fc800078e00ff */
[----:B------:R-:W-:Y:S01]  /*181e0*/  IMAD.IADD R156, R9, 0x1, R5 ;  /* 0x00000001099c7824 */ /* 0x000fe200078e0205 */
[----:B-----5:R-:W-:Y:S01]  /*181f0*/  IADD3 R7, P0, P3, R10, R8, R4 ;  /* 0x000000080a077210 */ /* 0x020fe20007b1e004 */
[----:B------:R-:W0:Y:S01]  /*18200*/  @P1 LDC R9, c[0x0][0xbec] ;  /* 0x0002fb00ff091b82 */ /* 0x000e220000000800 */
[----:B------:R-:W-:Y:S01]  /*18210*/  SEL R10, R233, RZ, P2 ;  /* 0x000000ffe90a7207 */ /* 0x000fe20001000000 */
[----:B------:R-:W-:Y:S01]  /*18220*/  IMAD.IADD R152, R11, 0x1, R152 ;  /* 0x000000010b987824 */ /* 0x000fe200078e0298 */
[----:B------:R-:W-:Y:S01]  /*18230*/  SHF.R.S32.HI R5, RZ, 0x1f, R4 ;  /* 0x0000001fff057819 */ /* 0x000fe20000011404 */
[----:B------:R-:W-:-:S04]  /*18240*/  IMAD R0, R0, R157, RZ ;  /* 0x0000009d00007224 */ /* 0x000fc800078e02ff */
[----:B------:R-:W1:Y:S01]  /*18250*/  @P1 LDC R8, c[0x0][0xbf0] ;  /* 0x0002fc00ff081b82 */ /* 0x000e620000000800 */
[-C--:B----4-:R-:W-:Y:S02]  /*18260*/  IMAD R15, R15, R10.reuse, RZ ;  /* 0x0000000a0f0f7224 */ /* 0x090fe400078e02ff */
[----:B------:R-:W-:Y:S01]  /*18270*/  IMAD.WIDE.U32 R10, R14, R10, RZ ;  /* 0x0000000a0e0a7225 */ /* 0x000fe200078e00ff */
[----:B------:R-:W-:-:S03]  /*18280*/  IADD3.X R14, R152, R156, R5, P0, P3 ;  /* 0x0000009c980e7210 */ /* 0x000fc600007e6405 */
[----:B------:R-:W-:Y:S02]  /*18290*/  IMAD.IADD R152, R210, 0x1, R209 ;  /* 0x00000001d2987824 */ /* 0x000fe400078e02d1 */
[----:B------:R-:W-:Y:S02]  /*182a0*/  IMAD.IADD R15, R11, 0x1, R15 ;  /* 0x000000010b0f7824 */ /* 0x000fe400078e020f */
[----:B0-----:R-:W-:-:S04]  /*182b0*/  @P1 IMAD.HI.U32 R9, R152, R9, RZ ;  /* 0x0000000998091227 */ /* 0x001fc800078e00ff */
[----:B------:R-:W-:Y:S01]  /*182c0*/  IMAD.MOV.U32 R156, RZ, RZ, R152 ;  /* 0x000000ffff9c7224 */ /* 0x000fe200078e0098 */
[----:B-1----:R-:W-:Y:S02]  /*182d0*/  @P1 SHF.R.U32.HI R156, RZ, R8, R9 ;  /* 0x00000008ff9c1219 */ /* 0x002fe40000011609 */
[----:B------:R0:W1:Y:S02]  /*182e0*/  LDC.64 R8, c[0x0][R20+0x210] ;  /* 0x0000840014087b82 */ /* 0x0000640000000a00 */
[----:B------:R-:W-:Y:S02]  /*182f0*/  IADD3 R10, P0, P3, R156, R7, R10 ;  /* 0x000000079c0a7210 */ /* 0x000fe40007b1e00a */
[----:B------:R-:W-:-:S04]  /*18300*/  SHF.R.S32.HI R7, RZ, 0x1f, R156 ;  /* 0x0000001fff077819 */ /* 0x000fc8000001149c */
[----:B------:R-:W-:Y:S01]  /*18310*/  IADD3.X R11, R7, R14, R15, P0, P3 ;  /* 0x0000000e070b7210 */ /* 0x000fe200007e640f */
[----:B0-----:R-:W-:Y:S01]  /*18320*/  IMAD.MOV R20, RZ, RZ, -R156 ;  /* 0x000000ffff147224 */ /* 0x001fe200078e0a9c */
[----:B------:R-:W0:Y:S03]  /*18330*/  LDC.64 R14, c[0x0][0xba8] ;  /* 0x0002ea00ff0e7b82 */ /* 0x000e260000000a00 */
[----:B------:R-:W-:-:S05]  /*18340*/  IMAD R20, R157, R20, R152 ;  /* 0x000000149d147224 */ /* 0x000fca00078e0298 */
[----:B------:R-:W-:Y:S01]  /*18350*/  SHF.R.S32.HI R7, RZ, 0x1f, R20 ;  /* 0x0000001fff077819 */ /* 0x000fe20000011414 */
[----:B0-----:R-:W0:Y:S08]  /*18360*/  @!P2 LDC R14, c[0x0][0xb50] ;  /* 0x0002d400ff0eab82 */ /* 0x001e300000000800 */
[----:B------:R-:W3:Y:S01]  /*18370*/  @!P2 LDC R15, c[0x0][0xb54] ;  /* 0x0002d500ff0fab82 */ /* 0x000ee20000000800 */
[----:B-1----:R-:W-:-:S02]  /*18380*/  IMAD R9, R9, R20, RZ ;  /* 0x0000001409097224 */ /* 0x002fc400078e02ff */
[----:B------:R-:W-:-:S04]  /*18390*/  IMAD.WIDE.U32 R10, R8, R20, R10 ;  /* 0x00000014080a7225 */ /* 0x000fc800078e000a */
[----:B------:R-:W-:-:S04]  /*183a0*/  IMAD R7, R8, R7, R9 ;  /* 0x0000000708077224 */ /* 0x000fc800078e0209 */
[----:B------:R-:W-:Y:S01]  /*183b0*/  IMAD.IADD R7, R11, 0x1, R7 ;  /* 0x000000010b077824 */ /* 0x000fe200078e0207 */
[----:B0-----:R-:W-:-:S05]  /*183c0*/  LEA R14, P0, R10, R14, 0x2 ;  /* 0x0000000e0a0e7211 */ /* 0x001fca00078010ff */
[----:B------:R-:W-:Y:S01]  /*183d0*/  SHFL.IDX PT, R8, R14, RZ, 0x1c1f ;  /* 0x001c1fff0e087589 */ /* 0x000fe200000e0000 */
[----:B---3--:R-:W-:-:S03]  /*183e0*/  LEA.HI.X R7, R10, R15, R7, 0x2, P0 ;  /* 0x0000000f0a077211 */ /* 0x008fc600000f1407 */
[----:B------:R-:W-:Y:S04]  /*183f0*/  SHFL.IDX PT, R10, R14, 0x1, 0x1c1f ;  /* 0x003c1f000e0a7f89 */ /* 0x000fe800000e0000 */
[----:B------:R-:W0:Y:S04]  /*18400*/  SHFL.IDX PT, R9, R7, RZ, 0x1c1f ;  /* 0x001c1fff07097589 */ /* 0x000e2800000e0000 */
[----:B------:R1:W3:Y:S01]  /*18410*/  SHFL.IDX PT, R11, R7, 0x1, 0x1c1f ;  /* 0x003c1f00070b7f89 */ /* 0x0002e200000e0000 */
[----:B--2---:R-:W-:Y:S01]  /*18420*/  IMAD.IADD R20, R159, 0x1, R209 ;  /* 0x000000019f147824 */ /* 0x004fe200078e02d1 */
[----:B------:R-:W-:-:S03]  /*18430*/  LOP3.LUT P0, RZ, R158, 0x3, RZ, 0xc0, !PT ;  /* 0x000000039eff7812 */ /* 0x000fc6000780c0ff */
[C---:B-1----:R-:W-:Y:S01]  /*18440*/  VIADD R7, R20.reuse, 0x8 ;  /* 0x0000000814077836 */ /* 0x042fe20000000000 */
[----:B------:R-:W-:-:S04]  /*18450*/  ISETP.GE.OR P3, PT, R20, R0, P0 ;  /* 0x000000001400720c */ /* 0x000fc80000766670 */
[----:B------:R-:W-:-:S09]  /*18460*/  ISETP.GE.OR P0, PT, R7, R0, P0 ;  /* 0x000000000700720c */ /* 0x000fd20000706670 */
[----:B0-----:R0:W-:Y:S04]  /*18470*/  @!P3 ST.E desc[UR38][R8.64], R21 ;  /* 0x000000150800b985 */ /* 0x0011e8000c101926 */
[----:B---3--:R0:W-:Y:S01]  /*18480*/  @!P0 ST.E desc[UR38][R10.64], R3 ;  /* 0x000000030a008985 */ /* 0x0081e2000c101926 */
[----:B------:R-:W-:Y:S05]  /*18490*/  @P2 BRA `(.L_x_11872) ;  /* 0x0000001000382947 */ /* 0x000fea0003800000 */
[----:B0-----:R-:W0:Y:S01]  /*184a0*/  S2R R3, SR_TID.X ;  /* 0x0000000000037919 */ /* 0x001e220000002100 */
        /* <DEDUP_REMOVED lines=10> */
[----:B------:R-:W-:Y:S02]  /*18550*/  IADD3 R41, P4, R12, 0x4000, RZ ;  /* 0x000040000c297810 */ /* 0x000fe40007f9e0ff */
[----:B------:R-:W-:Y:S02]  /*18560*/  LOP3.LUT R28, R29, 0x380, RZ, 0xc0, !PT ;  /* 0x000003801d1c7812 */ /* 0x000fe400078ec0ff */
[----:B------:R-:W-:-:S02]  /*18570*/  LOP3.LUT R32, R33, 0x380, RZ, 0xc0, !PT ;  /* 0x0000038021207812 */ /* 0x000fc400078ec0ff */
[----:B------:R-:W-:Y:S02]  /*18580*/  LOP3.LUT R36, R37, 0x380, RZ, 0xc0, !PT ;  /* 0x0000038025247812 */ /* 0x000fe400078ec0ff */
[----:B------:R-:W-:Y:S02]  /*18590*/  LOP3.LUT R40, R41, 0x380, RZ, 0xc0, !PT ;  /* 0x0000038029287812 */ /* 0x000fe400078ec0ff */
[----:B------:R-:W-:Y:S02]  /*185a0*/  IADD3 R45, P5, R12, 0x5000, RZ ;  /* 0x000050000c2d7810 */ /* 0x000fe40007fbe0ff */
[----:B------:R-:W-:Y:S02]  /*185b0*/  SHF.R.U64 R28, R28, 0x3, RZ ;  /* 0x000000031c1c7819 */ /* 0x000fe400000012ff */
[----:B------:R-:W-:Y:S02]  /*185c0*/  SHF.R.U64 R32, R32, 0x3, RZ ;  /* 0x0000000320207819 */ /* 0x000fe400000012ff */
[----:B------:R-:W-:-:S02]  /*185d0*/  SHF.R.U64 R36, R36, 0x3, RZ ;  /* 0x0000000324247819 */ /* 0x000fc400000012ff */
        /* <DEDUP_REMOVED lines=17> */
[----:B------:R-:W-:Y:S02]  /*186f0*/  SHF.R.U64 R44, R44, 0x3, RZ ;  /* 0x000000032c2c7819 */ /* 0x000fe400000012ff */
[----:B------:R-:W-:Y:S01]  /*18700*/  LOP3.LUT R48, R49, 0x380, RZ, 0xc0, !PT ;  /* 0x0000038031307812 */ /* 0x000fe200078ec0ff */
[----:B------:R-:W5:Y:S01]  /*18710*/  LD.E.128 R36, desc[UR38][R36.64] ;  /* 0x0000002624247980 */ /* 0x000f62000c101d00 */
[----:B------:R-:W-:Y:S02]  /*18720*/  LOP3.LUT R52, R53, 0x380, RZ, 0xc0, !PT ;  /* 0x0000038035347812 */ /* 0x000fe400078ec0ff */
[----:B------:R-:W-:Y:S01]  /*18730*/  LOP3.LUT R56, R57, 0x380, RZ, 0xc0, !PT ;  /* 0x0000038039387812 */ /* 0x000fe200078ec0ff */
[----:B------:R-:W5:Y:S01]  /*18740*/  LD.E.128 R40, desc[UR38][R40.64] ;  /* 0x0000002628287980 */ /* 0x000f62000c101d00 */
[----:B------:R-:W-:-:S02]  /*18750*/  LOP3.LUT R60, R61, 0x380, RZ, 0xc0, !PT ;  /* 0x000003803d3c7812 */ /* 0x000fc400078ec0ff */
[----:B------:R-:W-:Y:S01]  /*18760*/  LOP3.LUT R44, R44, R45, RZ, 0x3c, !PT ;  /* 0x0000002d2c2c7212 */ /* 0x000fe200078e3cff */
[----:B------:R-:W-:Y:S01]  /*18770*/  IMAD.X R45, RZ, RZ, R13, P5 ;  /* 0x000000ffff2d7224 */ /* 0x000fe200028e060d */
[----:B------:R-:W-:Y:S02]  /*18780*/  IADD3 R65, P5, R12, 0xa000, RZ ;  /* 0x0000a0000c417810 */ /* 0x000fe40007fbe0ff */
[----:B------:R-:W-:Y:S02]  /*18790*/  SHF.R.U64 R48, R48, 0x3, RZ ;  /* 0x0000000330307819 */ /* 0x000fe400000012ff */
[----:B------:R-:W-:Y:S01]  /*187a0*/  SHF.R.U64 R52, R52, 0x3, RZ ;  /* 0x0000000334347819 */ /* 0x000fe200000012ff */
[----:B------:R-:W5:Y:S01]  /*187b0*/  LD.E.128 R44, desc[UR38][R44.64] ;  /* 0x000000262c2c7980 */ /* 0x000f62000c101d00 */
[----:B------:R-:W-:Y:S02]  /*187c0*/  SHF.R.U64 R56, R56, 0x3, RZ ;  /* 0x0000000338387819 */ /* 0x000fe400000012ff */
[----:B------:R-:W-:-:S02]  /*187d0*/  SHF.R.U64 R60, R60, 0x3, RZ ;  /* 0x000000033c3c7819 */ /* 0x000fc400000012ff */
        /* <DEDUP_REMOVED lines=14> */
[C---:B------:R-:W-:Y:S02]  /*188c0*/  IADD3 R81, P4, R12.reuse, 0xe000, RZ ;  /* 0x0000e0000c517810 */ /* 0x040fe40007f9e0ff */
[----:B------:R-:W-:Y:S01]  /*188d0*/  LOP3.LUT R11, R12, 0x380, RZ, 0xc0, !PT ;  /* 0x000003800c0b7812 */ /* 0x000fe200078ec0ff */
[----:B------:R-:W5:Y:S01]  /*188e0*/  LD.E.128 R56, desc[UR38][R56.64] ;  /* 0x0000002638387980 */ /* 0x000f62000c101d00 */
[----:B------:R-:W-:Y:S02]  /*188f0*/  SHF.R.U64 R64, R64, 0x3, RZ ;  /* 0x0000000340407819 */ /* 0x000fe400000012ff */
[----:B------:R-:W-:Y:S01]  /*18900*/  LOP3.LUT R68, R69, 0x380, RZ, 0xc0, !PT ;  /* 0x0000038045447812 */ /* 0x000fe200078ec0ff */
[----:B------:R-:W5:Y:S01]  /*18910*/  LD.E.128 R60, desc[UR38][R60.64] ;  /* 0x000000263c3c7980 */ /* 0x000f62000c101d00 */
[----:B------:R-:W-:-:S02]  /*18920*/  LOP3.LUT R72, R73, 0x380, RZ, 0xc0, !PT ;  /* 0x0000038049487812 */ /* 0x000fc400078ec0ff */
[----:B------:R-:W-:Y:S02]  /*18930*/  LOP3.LUT R76, R77, 0x380, RZ, 0xc0, !PT ;  /* 0x000003804d4c7812 */ /* 0x000fe400078ec0ff */
[----:B------:R-:W-:Y:S02]  /*18940*/  LOP3.LUT R80, R81, 0x380, RZ, 0xc0, !PT ;  /* 0x0000038051507812 */ /* 0x000fe400078ec0ff */
[----:B------:R-:W-:Y:S02]  /*18950*/  SHF.R.U64 R11, R11, 0x3, RZ ;  /* 0x000000030b0b7819 */ /* 0x000fe400000012ff */
[----:B------:R-:W-:Y:S01]  /*18960*/  LOP3.LUT R64, R64, R65, RZ, 0x3c, !PT ;  /* 0x0000004140407212 */ /* 0x000fe200078e3cff */
[----:B------:R-:W-:Y:S01]  /*18970*/  IMAD.X R65, RZ, RZ, R13, P5 ;  /* 0x000000ffff417224 */ /* 0x000fe200028e060d */
[----:B------:R-:W-:Y:S02]  /*18980*/  IADD3 R10, P5, R12, 0xf000, RZ ;  /* 0x0000f0000c0a7810 */ /* 0x000fe40007fbe0ff */
[----:B------:R-:W-:-:S02]  /*18990*/  SHF.R.U64 R68, R68, 0x3, RZ ;  /* 0x0000000344447819 */ /* 0x000fc400000012ff */
[----:B------:R-:W-:Y:S01]  /*189a0*/  SHF.R.U64 R72, R72, 0x3, RZ ;  /* 0x0000000348487819 */ /* 0x000fe200000012ff */
[--C-:B------:R-:W-:Y:S01]  /*189b0*/  IMAD.X R85, RZ, RZ, R13.reuse, P5 ;  /* 0x000000ffff557224 */ /* 0x100fe200028e060d */
[----:B------:R-:W-:Y:S01]  /*189c0*/  SHF.R.U64 R76, R76, 0x3, RZ ;  /* 0x000000034c4c7819 */ /* 0x000fe200000012ff */
[----:B------:R-:W5:Y:S01]  /*189d0*/  LD.E.128 R64, desc[UR38][R64.64] ;  /* 0x0000002640407980 */ /* 0x000f62000c101d00 */
[----:B------:R-:W-:Y:S02]  /*189e0*/  SHF.R.U64 R80, R80, 0x3, RZ ;  /* 0x0000000350507819 */ /* 0x000fe400000012ff */
        /* <DEDUP_REMOVED lines=10> */
[----:B------:R-:W-:-:S02]  /*18a90*/  LOP3.LUT R9, R10, 0x380, RZ, 0xc0, !PT ;  /* 0x000003800a097812 */ /* 0x000fc400078ec0ff */
[----:B------:R-:W-:Y:S01]  /*18aa0*/  LOP3.LUT R8, R8, 0xfffffff8, RZ, 0xc0, !PT ;  /* 0xfffffff808087812 */ /* 0x000fe200078ec0ff */
[----:B------:R-:W5:Y:S01]  /*18ab0*/  LD.E.128 R68, desc[UR38][R68.64] ;  /* 0x0000002644447980 */ /* 0x000f62000c101d00 */
[----:B------:R-:W-:Y:S02]  /*18ac0*/  SHF.R.U64 R9, R9, 0x3, RZ ;  /* 0x0000000309097819 */ /* 0x000fe400000012ff */
[----:B------:R-:W-:Y:S01]  /*18ad0*/  SHF.R.S32.HI R11, RZ, 0x1f, R6 ;  /* 0x0000001fff0b7819 */ /* 0x000fe20000011406 */
[----:B------:R-:W5:Y:S01]  /*18ae0*/  LD.E.128 R72, desc[UR38][R72.64] ;  /* 0x0000002648487980 */ /* 0x000f62000c101d00 */
[----:B------:R-:W-:Y:S01]  /*18af0*/  LOP3.LUT R84, R9, R10, RZ, 0x3c, !PT ;  /* 0x0000000a09547212 */ /* 0x000fe200078e3cff */
[----:B0-----:R-:W0:Y:S01]  /*18b00*/  @P1 LDC R13, c[0x0][0xbec] ;  /* 0x0002fb00ff0d1b82 */ /* 0x001e220000000800 */
[----:B------:R-:W-:Y:S01]  /*18b10*/  IMAD.IADD R8, R3, 0x1, -R8 ;  /* 0x0000000103087824 */ /* 0x000fe200078e0a08 */
[----:B------:R-:W5:Y:S04]  /*18b20*/  LD.E.128 R76, desc[UR38][R76.64] ;  /* 0x000000264c4c7980 */ /* 0x000f68000c101d00 */
[----:B------:R-:W5:Y:S02]  /*18b30*/  LD.E.128 R80, desc[UR38][R80.64] ;  /* 0x0000002650507980 */ /* 0x000f64000c101d00 */
[----:B------:R-:W1:Y:S01]  /*18b40*/  @P1 LDC R12, c[0x0][0xbf0] ;  /* 0x0002fc00ff0c1b82 */ /* 0x000e620000000800 */
[C---:B------:R-:W-:Y:S01]  /*18b50*/  IMAD R9, R4.reuse, UR5, R5 ;  /* 0x0000000504097c24 */ /* 0x040fe2000f8e0205 */
[----:B------:R-:W5:Y:S01]  /*18b60*/  LD.E.128 R84, desc[UR38][R84.64] ;  /* 0x0000002654547980 */ /* 0x000f62000c101d00 */
[----:B------:R-:W-:Y:S01]  /*18b70*/  IMAD.WIDE.U32 R4, R4, UR4, RZ ;  /* 0x0000000404047c25 */ /* 0x000fe2000f8e00ff */
[----:B------:R-:W-:Y:S01]  /*18b80*/  ULDC.64 UR4, c[0x0][0xae8] ;  /* 0x0002ba0000047ab9 */ /* 0x000fe20000000a00 */
[----:B------:R-:W-:Y:S01]  /*18b90*/  @!PT LDS RZ, [RZ] ;  /* 0x00000000fffff984 */ /* 0x000fe20000000800 */
[----:B------:R-:W-:Y:S01]  /*18ba0*/  @!PT LDS RZ, [RZ] ;  /* 0x00000000fffff984 */ /* 0x000fe20000000800 */
[----:B------:R-:W-:Y:S01]  /*18bb0*/  @!PT LDS RZ, [RZ] ;  /* 0x00000000fffff984 */ /* 0x000fe20000000800 */
[----:B------:R-:W-:Y:S01]  /*18bc0*/  @!PT LDS RZ, [RZ] ;  /* 0x00000000fffff984 */ /* 0x000fe20000000800 */
[----:B------:R2:W-:Y:S06]  /*18bd0*/  MEMBAR.ALL.CTA ;  /* 0x0000000000007992 */ /* 0x0005ec0000008000 */
[----:B--2---:R-:W2:Y:S01]  /*18be0*/  FENCE.VIEW.ASYNC.S ;  /* 0x00000000000073c6 */ /* 0x004ea20000000000 */
[----:B------:R-:W-:-:S02]  /*18bf0*/  IMAD R8, R8, 0x20, R7 ;  /* 0x0000002008087824 */ /* 0x000fc400078e0207 */
[----:B------:R-:W-:Y:S02]  /*18c00*/  IMAD.IADD R5, R5, 0x1, R9 ;  /* 0x0000000105057824 */ /* 0x000fe400078e0209 */
[----:B------:R-:W-:Y:S02]  /*18c10*/  IMAD.IADD R10, R209, 0x1, R8 ;  /* 0x00000001d10a7824 */ /* 0x000fe400078e0208 */
[----:B------:R-:W-:-:S04]  /*18c20*/  IMAD.WIDE.U32 R4, R224, UR4, R4 ;  /* 0x00000004e0047c25 */ /* 0x000fc8000f8e0004 */
[----:B0-----:R-:W-:-:S04]  /*18c30*/  @P1 IMAD.HI.U32 R3, R10, R13, RZ ;  /* 0x0000000d0a031227 */ /* 0x001fc800078e00ff */
[----:B------:R-:W-:Y:S01]  /*18c40*/  IMAD R5, R224, UR5, R5 ;  /* 0x00000005e0057c24 */ /* 0x000fe2000f8e0205 */
[----:B------:R-:W-:Y:S01]  /*18c50*/  ULDC.64 UR4, c[0x0][0xaf0] ;  /* 0x0002bc0000047ab9 */ /* 0x000fe20000000a00 */
[----:B------:R-:W-:Y:S01]  /*18c60*/  IMAD.MOV.U32 R9, RZ, RZ, R10 ;  /* 0x000000ffff097224 */ /* 0x000fe200078e000a */
[----:B-1----:R-:W-:Y:S01]  /*18c70*/  @P1 SHF.R.U32.HI R9, RZ, R12, R3 ;  /* 0x0000000cff091219 */ /* 0x002fe20000011603 */
[----:B------:R-:W-:Y:S02]  /*18c80*/  IMAD R11, R11, UR4, RZ ;  /* 0x000000040b0b7c24 */ /* 0x000fe4000f8e02ff */
[----:B------:R-:W-:Y:S01]  /*18c90*/  IMAD.WIDE.U32 R4, R6, UR4, R4 ;  /* 0x0000000406047c25 */ /* 0x000fe2000f8e0004 */
[----:B------:R-:W-:-:S03]  /*18ca0*/  SHF.R.S32.HI R3, RZ, 0x1f, R9 ;  /* 0x0000001fff037819 */ /* 0x000fc60000011409 */
[----:B------:R-:W-:Y:S01]  /*18cb0*/  IMAD R11, R6, UR5, R11 ;  /* 0x00000005060b7c24 */ /* 0x000fe2000f8e020b */
[----:B------:R-:W-:Y:S01]  /*18cc0*/  ULDC.64 UR4, c[0x0][0xae0] ;  /* 0x0002b80000047ab9 */ /* 0x000fe20000000a00 */
[----:B------:R-:W-:Y:S02]  /*18cd0*/  IMAD.MOV R8, RZ, RZ, -R9 ;  /* 0x000000ffff087224 */ /* 0x000fe400078e0a09 */
[----:B------:R-:W-:Y:S02]  /*18ce0*/  IMAD.IADD R5, R5, 0x1, R11 ;  /* 0x0000000105057824 */ /* 0x000fe400078e020b */
[----:B------:R-:W-:Y:S02]  /*18cf0*/  IMAD R6, R3, UR4, RZ ;  /* 0x0000000403067c24 */ /* 0x000fe4000f8e02ff */
[----:B------:R-:W-:Y:S02]  /*18d00*/  IMAD R157, R157, R8, R10 ;  /* 0x000000089d9d7224 */ /* 0x000fe400078e020a */
[----:B------:R-:W-:-:S04]  /*18d10*/  IMAD.WIDE.U32 R4, R9, UR4, R4 ;  /* 0x0000000409047c25 */ /* 0x000fc8000f8e0004 */
[----:B------:R-:W-:Y:S01]  /*18d20*/  IMAD R9, R9, UR5, R6 ;  /* 0x0000000509097c24 */ /* 0x000fe2000f8e0206 */
[----:B------:R-:W-:Y:S01]  /*18d30*/  SHF.R.S32.HI R6, RZ, 0x1f, R157 ;  /* 0x0000001fff067819 */ /* 0x000fe2000001149d */
[----:B------:R-:W-:Y:S02]  /*18d40*/  ULDC.64 UR4, c[0x0][0xad8] ;  /* 0x0002b60000047ab9 */ /* 0x000fe40000000a00 */
[----:B------:R-:W-:Y:S02]  /*18d50*/  IMAD.IADD R5, R5, 0x1, R9 ;  /* 0x0000000105057824 */ /* 0x000fe400078e0209 */
[----:B------:R-:W-:Y:S02]  /*18d60*/  IMAD R6, R6, UR4, RZ ;  /* 0x0000000406067c24 */ /* 0x000fe4000f8e02ff */
[----:B------:R-:W-:Y:S02]  /*18d70*/  VIADD R3, R19, 0x22820 ;  /* 0x0002282013037836 */ /* 0x000fe40000000000 */
[----:B------:R-:W-:-:S04]  /*18d80*/  IMAD.WIDE.U32 R4, R157, UR4, R4 ;  /* 0x000000049d047c25 */ /* 0x000fc8000f8e0004 */
[----:B------:R-:W-:Y:S01]  /*18d90*/  IMAD R21, R157, UR5, R6 ;  /* 0x000000059d157c24 */ /* 0x000fe2000f8e0206 */
[----:B------:R-:W-:Y:S01]  /*18da0*/  ULDC.64 UR4, c[0x0][0xa80] ;  /* 0x0002a00000047ab9 */ /* 0x000fe20000000a00 */
[----:B------:R-:W-:Y:S02]  /*18db0*/  PRMT R3, RZ, 0x654, R3 ;  /* 0x00000654ff037816 */ /* 0x000fe40000000003 */
[----:B------:R-:W-:Y:S01]  /*18dc0*/  IMAD.IADD R21, R5, 0x1, R21 ;  /* 0x0000000105157824 */ /* 0x000fe200078e0215 */
[C---:B------:R-:W-:Y:S01]  /*18dd0*/  LEA R20, P0, R4.reuse, UR4, 0x1 ;  /* 0x0000000404147c11 */ /* 0x040fe2000f8008ff */
[----:B------:R-:W-:Y:S01]  /*18de0*/  UMOV UR4, 0xffffffff ;  /* 0xffffffff00047882 */ /* 0x000fe20000000000 */
[----:B--2---:R0:W-:Y:S02]  /*18df0*/  SYNCS.ARRIVE.TRANS64.RED.A1T0 RZ, [R3+URZ], RZ ;  /* 0x000000ff03ff79a7 */ /* 0x0041e4000810043f */
[----:B------:R-:W-:Y:S01]  /*18e00*/  LEA.HI.X R21, R4, UR5, R21, 0x1, P0 ;  /* 0x0000000504157c11 */ /* 0x000fe200080f0c15 */
[----:B------:R-:W-:Y:S08]  /*18e10*/  BRA.DIV UR4, `(.L_x_11873) ;  /* 0x000000d204647947 */ /* 0x000ff0000b800000 */
[----:B0-----:R0:W1:Y:S04]  /*18e20*/  SHFL.IDX PT, R3, R21, RZ, 0x181f ;  /* 0x00181fff15037589 */ /* 0x00106800000e0000 */
[----:B------:R0:W2:Y:S02]  /*18e30*/  SHFL.IDX PT, R14, R20, RZ, 0x181f ;  /* 0x00181fff140e7589 */ /* 0x0000a400000e0000 */
.L_x_12115:
[----:B------:R-:W-:Y:S01]  /*18e40*/  IMAD.IADD R209, R7, 0x1, R209 ;  /* 0x0000000107d17824 */ /* 0x000fe200078e02d1 */
        /* <DEDUP_REMOVED lines=14> */
[-C--:B------:R-:W-:Y:S02]  /*18f30*/  @!P2 LEA R6, P4, R223, R14.reuse, 0x1 ;  /* 0x0000000edf06a211 */ /* 0x080fe400078808ff */
[----:B-1----:R-:W-:Y:S02]  /*18f40*/  @!P3 LEA.HI.X R5, R208, R3, R8, 0x1, P5 ;  /* 0x00000003d005b211 */ /* 0x002fe400028f0c08 */
[----:B------:R-:W-:-:S02]  /*18f50*/  @!P1 LEA R8, P5, R222, R14, 0x1 ;  /* 0x0000000ede089211 */ /* 0x000fc400078a08ff */
[-C--:B------:R-:W-:Y:S01]  /*18f60*/  @!P2 LEA.HI.X R7, R223, R3.reuse, R10, 0x1, P4 ;  /* 0x00000003df07a211 */ /* 0x080fe200020f0c0a */
        /* <DEDUP_REMOVED lines=8> */
.L_x_11875:
[----:B------:R-:W-:Y:S05]  /*18ff0*/  BSYNC B1 ;  /* 0x0000000000017941 */ /* 0x000fea0003800000 */
.L_x_11874:
[----:B------:R-:W-:Y:S01]  /*19000*/  UMOV UR4, 0xffffffff ;  /* 0xffffffff00047882 */ /* 0x000fe20000000000 */
[----:B---3-5:R-:W-:Y:S02]  /*19010*/  SHF.R.S32.HI R24, RZ, 0x1f, R88 ;  /* 0x0000001fff187819 */ /* 0x028fe40000011458 */
[----:B------:R-:W-:Y:S05]  /*19020*/  BRA.DIV UR4, `(.L_x_11876) ;  /* 0x000000d204147947 */ /* 0x000fea000b800000 */
[----:B-1----:R1:W3:Y:S04]  /*19030*/  SHFL.IDX PT, R3, R21, 0x1, 0x181f ;  /* 0x00381f0015037f89 */ /* 0x0022e800000e0000 */
[----:B--2---:R1:W2:Y:S02]  /*19040*/  SHFL.IDX PT, R14, R20, 0x1, 0x181f ;  /* 0x00381f00140e7f89 */ /* 0x0042a400000e0000 */
.L_x_12119:
        /* <DEDUP_REMOVED lines=13> */
[CC--:B------:R-:W-:Y:S02]  /*19120*/  @!P2 LEA R6, P4, R223.reuse, R14.reuse, 0x1 ;  /* 0x0000000edf06a211 */ /* 0x0c0fe400078808ff */
[-C--:B---3--:R-:W-:Y:S02]  /*19130*/  @!P3 LEA.HI.X R5, R208, R3.reuse, R8, 0x1, P5 ;  /* 0x00000003d005b211 */ /* 0x088fe400028f0c08 */
[-C--:B------:R-:W-:Y:S02]  /*19140*/  @!P1 LEA R8, P5, R222, R14.reuse, 0x1 ;  /* 0x0000000ede089211 */ /* 0x080fe400078a08ff */
        /* <DEDUP_REMOVED lines=8> */
.L_x_11878:
[----:B------:R-:W-:Y:S05]  /*191d0*/  BSYNC B1 ;  /* 0x0000000000017941 */ /* 0x000fea0003800000 */
.L_x_11877:
[----:B------:R-:W-:-:S03]  /*191e0*/  UMOV UR4, 0xffffffff ;  /* 0xffffffff00047882 */ /* 0x000fc60000000000 */
[----:B------:R-:W-:Y:S05]  /*191f0*/  BRA.DIV UR4, `(.L_x_11879) ;  /* 0x000000ce04e87947 */ /* 0x000fea000b800000 */
[----:B---3--:R3:W0:Y:S04]  /*19200*/  SHFL.IDX PT, R3, R21, 0x2, 0x181f ;  /* 0x00581f0015037f89 */ /* 0x00862800000e0000 */
[----:B--2---:R3:W2:Y:S02]  /*19210*/  SHFL.IDX PT, R14, R20, 0x2, 0x181f ;  /* 0x00581f00140e7f89 */ /* 0x0046a400000e0000 */
.L_x_12123:
        /* <DEDUP_REMOVED lines=14> */
[-C--:B0-----:R-:W-:Y:S02]  /*19300*/  @!P3 LEA.HI.X R9, R208, R3.reuse, R4, 0x1, P5 ;  /* 0x00000003d009b211 */ /* 0x081fe400028f0c04 */
        /* <DEDUP_REMOVED lines=9> */
.L_x_11881:
[----:B------:R-:W-:Y:S05]  /*193a0*/  BSYNC B1 ;  /* 0x0000000000017941 */ /* 0x000fea0003800000 */
.L_x_11880:
[----:B------:R-:W-:-:S03]  /*193b0*/  UMOV UR4, 0xffffffff ;  /* 0xffffffff00047882 */ /* 0x000fc60000000000 */
[----:B------:R-:W-:Y:S05]  /*193c0*/  BRA.DIV UR4, `(.L_x_11882) ;  /* 0x000000ce04bc7947 */ /* 0x000fea000b800000 */
[----:B0-----:R0:W0:Y:S04]  /*193d0*/  SHFL.IDX PT, R3, R21, 0x3, 0x181f ;  /* 0x00781f0015037f89 */ /* 0x00102800000e0000 */
[----:B--2-4-:R2:W4:Y:S02]  /*193e0*/  SHFL.IDX PT, R14, R20, 0x3, 0x181f ;  /* 0x00781f00140e7f89 */ /* 0x01452400000e0000 */
.L_x_12127:
[----:B------:R-:W-:-:S05]  /*193f0*/  VIADD R5, R209, 0x60 ;  /* 0x00000060d1057836 */ /* 0x000fca0000000000 */
        /* <DEDUP_REMOVED lines=9> */
[-C--:B----4-:R-:W-:Y:S02]  /*19490*/  @!P3 LEA R4, P0, R208, R14.reuse, 0x1 ;  /* 0x0000000ed004b211 */ /* 0x090fe400078008ff */
[CC--:B------:R-:W-:Y:S02]  /*194a0*/  @!P4 LEA R6, P1, R223.reuse, R14.reuse, 0x1 ;  /* 0x0000000edf06c211 */ /* 0x0c0fe400078208ff */
        /* <DEDUP_REMOVED lines=13> */
.L_x_11872:
[----:B0-----:R-:W0:Y:S01]  /*19580*/  @P1 LDC R9, c[0x0][0xbec] ;  /* 0x0002fb00ff091b82 */ /* 0x001e220000000800 */
[----:B------:R-:W-:Y:S01]  /*19590*/  ULDC.64 UR4, c[0x0][0xb08] ;  /* 0x0002c20000047ab9 */ /* 0x000fe20000000a00 */
[----:B------:R-:W-:Y:S02]  /*195a0*/  IMAD.MOV.U32 R3, RZ, RZ, R152 ;  /* 0x000000ffff037224 */ /* 0x000fe400078e0098 */
[----:B------:R-:W-:-:S04]  /*195b0*/  IMAD R5, R5, UR4, RZ ;  /* 0x0000000405057c24 */ /* 0x000fc8000f8e02ff */
[----:B------:R-:W1:Y:S01]  /*195c0*/  @P1 LDC R8, c[0x0][0xbf0] ;  /* 0x0002fc00ff081b82 */ /* 0x000e620000000800 */
[----:B0-----:R-:W-:-:S05]  /*195d0*/  @P1 IMAD.HI.U32 R9, R152, R9, RZ ;  /* 0x0000000998091227 */ /* 0x001fca00078e00ff */
[----:B-1----:R-:W-:Y:S01]  /*195e0*/  @P1 SHF.R.U32.HI R3, RZ, R8, R9 ;  /* 0x00000008ff031219 */ /* 0x002fe20000011609 */
[C---:B------:R-:W-:Y:S01]  /*195f0*/  IMAD R8, R4.reuse, UR5, R5 ;  /* 0x0000000504087c24 */ /* 0x040fe2000f8e0205 */
[----:B------:R-:W-:Y:S01]  /*19600*/  SHF.R.S32.HI R9, RZ, 0x1f, R6 ;  /* 0x0000001fff097819 */ /* 0x000fe20000011406 */
[----:B------:R-:W-:Y:S01]  /*19610*/  IMAD.WIDE.U32 R4, R4, UR4, RZ ;  /* 0x0000000404047c25 */ /* 0x000fe2000f8e00ff */
[----:B------:R-:W-:-:S03]  /*19620*/  ULDC.64 UR4, c[0x0][0xb38] ;  /* 0x0002ce0000047ab9 */ /* 0x000fc60000000a00 */
        /* <DEDUP_REMOVED lines=8> */
[--C-:B------:R-:W-:Y:S02]  /*196b0*/  IMAD.MOV R6, RZ, RZ, -R3.reuse ;  /* 0x000000ffff067224 */ /* 0x100fe400078e0a03 */
        /* <DEDUP_REMOVED lines=26> */
.L_x_12130:
        /* <DEDUP_REMOVED lines=22> */
[----:B-1----:R-:W-:Y:S01]  /*199c0*/  @!P1 LEA R4, P2, R12, R11, 0x2 ;  /* 0x0000000b0c049211 */ /* 0x002fe200078410ff */
[----:B------:R-:W-:-:S03]  /*199d0*/  VIADD R24, R205, 0xa0 ;  /* 0x000000a0cd187836 */ /* 0x000fc60000000000 */
[----:B------:R-:W-:Y:S01]  /*199e0*/  @!P1 LEA.HI.X R5, R12, R10, R13, 0x2, P2 ;  /* 0x0000000a0c059211 */ /* 0x000fe200010f140d */
[C---:B------:R-:W-:Y:S01]  /*199f0*/  VIADD R13, R205.reuse, 0x10 ;  /* 0x00000010cd0d7836 */ /* 0x040fe20000000000 */
[----:B------:R-:W-:Y:S01]  /*19a00*/  SHF.R.S32.HI R24, RZ, 0x1f, R24 ;  /* 0x0000001fff187819 */ /* 0x000fe20000011418 */
        /* <DEDUP_REMOVED lines=13> */
[----:B------:R-:W-:Y:S01]  /*19ae0*/  VIADD R13, R205, 0x20 ;  /* 0x00000020cd0d7836 */ /* 0x000fe20000000000 */
        /* <DEDUP_REMOVED lines=104> */
[C---:B------:R-:W-:Y:S01]  /*1a170*/  VIADD R15, R205.reuse, 0xa8 ;  /* 0x000000a8cd0f7836 */ /* 0x040fe20000000000 */
        /* <DEDUP_REMOVED lines=10> */
[-C--:B------:R-:W-:Y:S01]  /*1a220*/  @!P0 LEA.HI.X R5, R21, R10.reuse, R24, 0x2, P3 ;  /* 0x0000000a15058211 */ /* 0x080fe200018f1418 */
[C---:B------:R-:W-:Y:S02]  /*1a230*/  VIADD R24, R205.reuse, 0xb0 ;  /* 0x000000b0cd187836 */ /* 0x040fe40000000000 */
[C---:B------:R-:W-:Y:S01]  /*1a240*/  VIADD R21, R205.reuse, 0xd0 ;  /* 0x000000d0cd157836 */ /* 0x040fe20000000000 */
[C---:B--2---:R-:W-:Y:S01]  /*1a250*/  @!P2 LEA R8, P5, R14.reuse, R11, 0x2 ;  /* 0x0000000b0e08a211 */ /* 0x044fe200078a10ff */
[----:B------:R1:W-:Y:S01]  /*1a260*/  @!P0 ST.E.64 desc[UR38][R4.64], R104 ;  /* 0x0000006804008985 */ /* 0x0003e2000c101b26 */
[----:B------:R-:W-:Y:S02]  /*1a270*/  SHF.R.S32.HI R24, RZ, 0x1f, R24 ;  /* 0x0000001fff187819 */ /* 0x000fe40000011418 */
[----:B------:R-:W-:Y:S01]  /*1a280*/  @!P2 LEA.HI.X R9, R14, R10, R15, 0x2, P5 ;  /* 0x0000000a0e09a211 */ /* 0x000fe200028f140f */
[C---:B------:R-:W-:Y:S01]  /*1a290*/  VIADD R14, R205.reuse, 0xc8 ;  /* 0x000000c8cd0e7836 */ /* 0x040fe20000000000 */
[----:B------:R-:W-:Y:S01]  /*1a2a0*/  ISETP.GE.AND P0, PT, R12, UR4, PT ;  /* 0x000000040c007c0c */ /* 0x000fe2000bf06270 */
[----:B------:R-:W-:-:S02]  /*1a2b0*/  VIADD R15, R205, 0xb8 ;  /* 0x000000b8cd0f7836 */ /* 0x000fc40000000000 */
[----:B------:R2:W-:Y:S01]  /*1a2c0*/  @!P2 ST.E.64 desc[UR38][R8.64], R108 ;  /* 0x0000006c0800a985 */ /* 0x0005e2000c101b26 */
[----:B------:R-:W-:Y:S02]  /*1a2d0*/  ISETP.GE.AND P2, PT, R14, UR4, PT ;  /* 0x000000040e007c0c */ /* 0x000fe4000bf46270 */
[----:B------:R-:W-:Y:S02]  /*1a2e0*/  SHF.R.S32.HI R15, RZ, 0x1f, R15 ;  /* 0x0000001fff0f7819 */ /* 0x000fe4000001140f */
[----:B-1----:R-:W-:-:S04]  /*1a2f0*/  @!P4 LEA R4, P3, R20, R11, 0x2 ;  /* 0x0000000b1404c211 */ /* 0x002fc800078610ff */
[-C--:B------:R-:W-:Y:S01]  /*1a300*/  @!P4 LEA.HI.X R5, R20, R10.reuse, R24, 0x2, P3 ;  /* 0x0000000a1405c211 */ /* 0x080fe200018f1418 */
[----:B------:R-:W-:Y:S01]  /*1a310*/  VIADD R24, R205, 0xc8 ;  /* 0x000000c8cd187836 */ /* 0x000fe20000000000 */
[----:B------:R-:W-:Y:S01]  /*1a320*/  ISETP.GE.AND P3, PT, R21, UR4, PT ;  /* 0x0000000415007c0c */ /* 0x000fe2000bf66270 */
[----:B------:R-:W-:Y:S01]  /*1a330*/  VIADD R20, R205, 0xd8 ;  /* 0x000000d8cd147836 */ /* 0x000fe20000000000 */
[C---:B--2---:R-:W-:Y:S01]  /*1a340*/  @!P1 LEA R8, P5, R13.reuse, R11, 0x2 ;  /* 0x0000000b0d089211 */ /* 0x044fe200078a10ff */
[----:B------:R1:W-:Y:S01]  /*1a350*/  @!P4 ST.E.64 desc[UR38][R4.64], R112 ;  /* 0x000000700400c985 */ /* 0x0003e2000c101b26 */
[----:B------:R-:W-:Y:S02]  /*1a360*/  SHF.R.S32.HI R24, RZ, 0x1f, R24 ;  /* 0x0000001fff187819 */ /* 0x000fe40000011418 */
[----:B------:R-:W-:Y:S01]  /*1a370*/  @!P1 LEA.HI.X R9, R13, R10, R15, 0x2, P5 ;  /* 0x0000000a0d099211 */ /* 0x000fe200028f140f */
[C---:B------:R-:W-:Y:S02]  /*1a380*/  VIADD R13, R205.reuse, 0xc0 ;  /* 0x000000c0cd0d7836 */ /* 0x040fe40000000000 */
[----:B------:R-:W-:-:S02]  /*1a390*/  VIADD R15, R205, 0xe0 ;  /* 0x000000e0cd0f7836 */ /* 0x000fc40000000000 */
        /* <DEDUP_REMOVED lines=8> */
[----:B------:R-:W-:Y:S02]  /*1a420*/  ISETP.GE.AND P0, PT, R15, UR4, PT ;  /* 0x000000040f007c0c */ /* 0x000fe4000bf06270 */
[----:B------:R-:W-:Y:S01]  /*1a430*/  @!P2 LEA.HI.X R9, R14, R10, R24, 0x2, P5 ;  /* 0x0000000a0e09a211 */ /* 0x000fe200028f1418 */
[C---:B------:R-:W-:Y:S02]  /*1a440*/  VIADD R24, R205.reuse, 0xd0 ;  /* 0x000000d0cd187836 */ /* 0x040fe40000000000 */
[----:B------:R-:W-:-:S02]  /*1a450*/  VIADD R14, R205, 0xe8 ;  /* 0x000000e8cd0e7836 */ /* 0x000fc40000000000 */
[----:B------:R2:W-:Y:S01]  /*1a460*/  @!P2 ST.E.64 desc[UR38][R8.64], R124 ;  /* 0x0000007c0800a985 */ /* 0x0005e2000c101b26 */
[----:B------:R-:W-:Y:S02]  /*1a470*/  SHF.R.S32.HI R24, RZ, 0x1f, R24 ;  /* 0x0000001fff187819 */ /* 0x000fe40000011418 */
[----:B------:R-:W-:Y:S02]  /*1a480*/  ISETP.GE.AND P2, PT, R237, UR4, PT ;  /* 0x00000004ed007c0c */ /* 0x000fe4000bf46270 */
[----:B------:R-:W-:Y:S01]  /*1a490*/  @!P3 LEA.HI.X R13, R21, R10, R24, 0x2, P4 ;  /* 0x0000000a150db211 */ /* 0x000fe200020f1418 */
[----:B------:R-:W-:Y:S01]  /*1a4a0*/  VIADD R21, R205, 0xd8 ;  /* 0x000000d8cd157836 */ /* 0x000fe20000000000 */
[----:B-1----:R-:W-:Y:S02]  /*1a4b0*/  @!P1 LEA R4, P5, R20, R11, 0x2 ;  /* 0x0000000b14049211 */ /* 0x002fe400078a10ff */
[----:B------:R-:W-:Y:S01]  /*1a4c0*/  ISETP.GE.AND P4, PT, R14, UR4, PT ;  /* 0x000000040e007c0c */ /* 0x000fe2000bf86270 */
[----:B------:R1:W-:Y:S01]  /*1a4d0*/  @!P3 ST.E.64 desc[UR38][R12.64], R128 ;  /* 0x000000800c00b985 */ /* 0x0003e2000c101b26 */
[----:B------:R-:W-:-:S02]  /*1a4e0*/  SHF.R.S32.HI R21, RZ, 0x1f, R21 ;  /* 0x0000001fff157819 */ /* 0x000fc40000011415 */
[----:B------:R-:W-:Y:S02]  /*1a4f0*/  ISETP.GE.AND P3, PT, R236, UR4, PT ;  /* 0x00000004ec007c0c */ /* 0x000fe4000bf66270 */
[----:B------:R-:W-:Y:S01]  /*1a500*/  @!P1 LEA.HI.X R5, R20, R10, R21, 0x2, P5 ;  /* 0x0000000a14059211 */ /* 0x000fe200028f1415 */
[----:B------:R-:W-:Y:S01]  /*1a510*/  VIADD R20, R205, 0xe0 ;  /* 0x000000e0cd147836 */ /* 0x000fe20000000000 */
[-C--:B--2---:R-:W-:Y:S02]  /*1a520*/  @!P0 LEA R8, P5, R15, R11.reuse, 0x2 ;  /* 0x0000000b0f088211 */ /* 0x084fe400078a10ff */
[----:B------:R-:W-:Y:S01]  /*1a530*/  SHF.R.S32.HI R21, RZ, 0x1f, R237 ;  /* 0x0000001fff157819 */ /* 0x000fe200000114ed */
[----:B------:R2:W-:Y:S01]  /*1a540*/  @!P1 ST.E.64 desc[UR38][R4.64], R132 ;  /* 0x0000008404009985 */ /* 0x0005e2000c101b26 */
[----:B------:R-:W-:Y:S02]  /*1a550*/  SHF.R.S32.HI R20, RZ, 0x1f, R20 ;  /* 0x0000001fff147819 */ /* 0x000fe40000011414 */
[----:B-1----:R-:W-:-:S02]  /*1a560*/  @!P4 LEA R12, P1, R14, R11, 0x2 ;  /* 0x0000000b0e0cc211 */ /* 0x002fc400078210ff */
[----:B------:R-:W-:Y:S01]  /*1a570*/  @!P0 LEA.HI.X R9, R15, R10, R20, 0x2, P5 ;  /* 0x0000000a0f098211 */ /* 0x000fe200028f1414 */
[----:B------:R-:W-:Y:S01]  /*1a580*/  VIADD R15, R205, 0xe8 ;  /* 0x000000e8cd0f7836 */ /* 0x000fe20000000000 */
[----:B------:R-:W-:-:S03]  /*1a590*/  SHF.R.S32.HI R20, RZ, 0x1f, R236 ;  /* 0x0000001fff147819 */ /* 0x000fc600000114ec */
[----:B------:R3:W-:Y:S01]  /*1a5a0*/  @!P0 ST.E.64 desc[UR38][R8.64], R136 ;  /* 0x0000008808008985 */ /* 0x0007e2000c101b26 */
[----:B------:R-:W-:Y:S02]  /*1a5b0*/  SHF.R.S32.HI R15, RZ, 0x1f, R15 ;  /* 0x0000001fff0f7819 */ /* 0x000fe4000001140f */
[CC--:B--2---:R-:W-:Y:S02]  /*1a5c0*/  @!P2 LEA R4, P5, R237.reuse, R11.reuse, 0x2 ;  /* 0x0000000bed04a211 */ /* 0x0c4fe400078a10ff */
[-C--:B------:R-:W-:Y:S02]  /*1a5d0*/  @!P4 LEA.HI.X R13, R14, R10.reuse, R15, 0x2, P1 ;  /* 0x0000000a0e0dc211 */ /* 0x080fe400008f140f */
[C---:B------:R-:W-:Y:S02]  /*1a5e0*/  @!P3 LEA R14, P1, R236.reuse, R11, 0x2 ;  /* 0x0000000bec0eb211 */ /* 0x040fe400078210ff */
[-C--:B------:R-:W-:Y:S01]  /*1a5f0*/  @!P2 LEA.HI.X R5, R237, R10.reuse, R21, 0x2, P5 ;  /* 0x0000000aed05a211 */ /* 0x080fe200028f1415 */
[----:B------:R3:W-:Y:S01]  /*1a600*/  @!P4 ST.E.64 desc[UR38][R12.64], R140 ;  /* 0x0000008c0c00c985 */ /* 0x0007e2000c101b26 */
[----:B------:R-:W-:-:S03]  /*1a610*/  @!P3 LEA.HI.X R15, R236, R10, R20, 0x2, P1 ;  /* 0x0000000aec0fb211 */ /* 0x000fc600008f1414 */
[----:B------:R3:W-:Y:S04]  /*1a620*/  @!P2 ST.E.64 desc[UR38][R4.64], R144 ;  /* 0x000000900400a985 */ /* 0x0007e8000c101b26 */
[----:B------:R3:W-:Y:S02]  /*1a630*/  @!P3 ST.E.64 desc[UR38][R14.64], R148 ;  /* 0x000000940e00b985 */ /* 0x0007e4000c101b26 */
.L_x_11886:
[----:B------:R-:W-:Y:S05]  /*1a640*/  BSYNC B1 ;  /* 0x0000000000017941 */ /* 0x000fea0003800000 */
.L_x_11885:
[----:B------:R-:W-:-:S03]  /*1a650*/  UMOV UR4, 0xffffffff ;  /* 0xffffffff00047882 */ /* 0x000fc60000000000 */
[----:B------:R-:W-:Y:S05]  /*1a660*/  BRA.DIV UR4, `(.L_x_11887) ;  /* 0x000000be04947947 */ /* 0x000fea000b800000 */
[----:B-1----:R1:W4:Y:S04]  /*1a670*/  SHFL.IDX PT, R10, R6, 0x1, 0x1c1f ;  /* 0x003c1f00060a7f89 */ /* 0x00232800000e0000 */
[----:B---3--:R1:W3:Y:S02]  /*1a680*/  SHFL.IDX PT, R14, R3, 0x1, 0x1c1f ;  /* 0x003c1f00030e7f89 */ /* 0x0082e400000e0000 */
.L_x_12134:
[----:B------:R-:W-:-:S13]  /*1a690*/  ISETP.GE.AND P0, PT, R7, R0, PT ;  /* 0x000000000700720c */ /* 0x000fda0003f06270 */
[----:B------:R-:W-:Y:S05]  /*1a6a0*/  @P0 BRA `(.L_x_11883) ;  /* 0x0000001c00480947 */ /* 0x000fea0003800000 */
[----:B------:R-:W-:Y:S01]  /*1a6b0*/  ULDC UR4, c[0x0][0xac8] ;  /* 0x0002b20000047ab9 */ /* 0x000fe20000000800 */
[C---:B------:R-:W-:Y:S01]  /*1a6c0*/  VIADD R9, R205.reuse, 0x8 ;  /* 0x00000008cd097836 */ /* 0x040fe20000000000 */
[C---:B------:R-:W-:Y:S01]  /*1a6d0*/  ISETP.GE.AND P2, PT, R205.reuse, UR4, PT ;  /* 0x00000004cd007c0c */ /* 0x040fe2000bf46270 */
[C---:B01----:R-:W-:Y:S02]  /*1a6e0*/  VIADD R3, R205.reuse, 0x10 ;  /* 0x00000010cd037836 */ /* 0x043fe40000000000 */
[----:B------:R-:W-:Y:S01]  /*1a6f0*/  VIADD R12, R205, 0x18 ;  /* 0x00000018cd0c7836 */ /* 0x000fe20000000000 */
[----:B------:R-:W-:Y:S01]  /*1a700*/  ISETP.GE.AND P3, PT, R9, UR4, PT ;  /* 0x0000000409007c0c */ /* 0x000fe2000bf66270 */
[----:B------:R-:W-:Y:S01]  /*1a710*/  VIADD R13, R205, 0x8 ;  /* 0x00000008cd0d7836 */ /* 0x000fe20000000000 */
[----:B------:R-:W-:Y:S01]  /*1a720*/  ISETP.GE.AND P1, PT, R3, UR4, PT ;  /* 0x0000000403007c0c */ /* 0x000fe2000bf26270 */
[C---:B------:R-:W-:Y:S01]  /*1a730*/  VIADD R8, R205.reuse, 0x20 ;  /* 0x00000020cd087836 */ /* 0x040fe20000000000 */
[----:B------:R-:W-:Y:S01]  /*1a740*/  ISETP.GE.AND P0, PT, R12, UR4, PT ;  /* 0x000000040c007c0c */ /* 0x000fe2000bf06270 */
[C---:B--2---:R-:W-:Y:S01]  /*1a750*/  VIADD R11, R205.reuse, 0x10 ;  /* 0x00000010cd0b7836 */ /* 0x044fe20000000000 */
[----:B------:R-:W-:Y:S01]  /*1a760*/  SHF.R.S32.HI R13, RZ, 0x1f, R13 ;  /* 0x0000001fff0d7819 */ /* 0x000fe2000001140d */
[----:B------:R-:W-:-:S02]  /*1a770*/  VIADD R24, R205, 0x68 ;  /* 0x00000068cd187836 */ /* 0x000fc40000000000 */
[----:B---3--:R-:W-:Y:S01]  /*1a780*/  @!P2 IMAD.MOV.U32 R4, RZ, RZ, R14 ;  /* 0x000000ffff04a224 */ /* 0x008fe200078e000e */
[----:B------:R-:W-:Y:S01]  /*1a790*/  SHF.R.S32.HI R11, RZ, 0x1f, R11 ;  /* 0x0000001fff0b7819 */ /* 0x000fe2000001140b */
[----:B----4-:R-:W-:Y:S02]  /*1a7a0*/  @!P2 IMAD.MOV.U32 R5, RZ, RZ, R10 ;  /* 0x000000ffff05a224 */ /* 0x010fe400078e000a */
[----:B------:R-:W-:Y:S01]  /*1a7b0*/  @!P3 LEA R6, P4, R9, R14, 0x2 ;  /* 0x0000000e0906b211 */ /* 0x000fe200078810ff */
[C---:B------:R-:W-:Y:S02]  /*1a7c0*/  VIADD R15, R205.reuse, 0x58 ;  /* 0x00000058cd0f7836 */ /* 0x040fe40000000000 */
[----:B------:R-:W-:Y:S01]  /*1a7d0*/  @!P2 IMAD.WIDE R4, R205, 0x4, R4 ;  /* 0x00000004cd04a825 */ /* 0x000fe200078e0204 */
[----:B------:R-:W-:Y:S02]  /*1a7e0*/  @!P3 LEA.HI.X R7, R9, R10, R13, 0x2, P4 ;  /* 0x0000000a0907b211 */ /* 0x000fe400020f140d */
[----:B------:R-:W-:Y:S01]  /*1a7f0*/  SHF.R.S32.HI R15, RZ, 0x1f, R15 ;  /* 0x0000001fff0f7819 */ /* 0x000fe2000001140f */
[C---:B------:R-:W-:Y:S01]  /*1a800*/  VIADD R9, R205.reuse, 0x28 ;  /* 0x00000028cd097836 */ /* 0x040fe20000000000 */
[----:B------:R0:W-:Y:S01]  /*1a810*/  @!P2 ST.E.64 desc[UR38][R4.64], R26 ;  /* 0x0000001a0400a985 */ /* 0x0001e2000c101b26 */
[----:B------:R-:W-:Y:S01]  /*1a820*/  ISETP.GE.AND P2, PT, R8, UR4, PT ;  /* 0x0000000408007c0c */ /* 0x000fe2000bf46270 */
[----:B------:R-:W-:-:S02]  /*1a830*/  VIADD R13, R205, 0x18 ;  /* 0x00000018cd0d7836 */ /* 0x000fc40000000000 */
[----:B------:R1:W-:Y:S01]  /*1a840*/  @!P3 ST.E.64 desc[UR38][R6.64], R30 ;  /* 0x0000001e0600b985 */ /* 0x0003e2000c101b26 */
[----:B------:R-:W-:Y:S01]  /*1a850*/  ISETP.GE.AND P3, PT, R9, UR4, PT ;  /* 0x0000000409007c0c */ /* 0x000fe2000bf66270 */
[C---:B------:R-:W-:Y:S01]  /*1a860*/  VIADD R25, R205.reuse, 0x78 ;  /* 0x00000078cd197836 */ /* 0x040fe20000000000 */
[----:B------:R-:W-:Y:S01]  /*1a870*/  SHF.R.S32.HI R13, RZ, 0x1f, R13 ;  /* 0x0000001fff0d7819 */ /* 0x000fe2000001140d */
[C---:B------:R-:W-:Y:S02]  /*1a880*/  VIADD R28, R205.reuse, 0x68 ;  /* 0x00000068cd1c7836 */ /* 0x040fe40000000000 */
[----:B------:R-:W-:-:S03]  /*1a890*/  VIADD R29, R205, 0x98 ;  /* 0x00000098cd1d7836 */ /* 0x000fc60000000000 */
[----:B------:R-:W-:Y:S02]  /*1a8a0*/  SHF.R.S32.HI R28, RZ, 0x1f, R28 ;  /* 0x0000001fff1c7819 */ /* 0x000fe4000001141c */
[C---:B0-----:R-:W-:Y:S02]  /*1a8b0*/  @!P1 LEA R4, P5, R3.reuse, R14, 0x2 ;  /* 0x0000000e03049211 */ /* 0x041fe400078a10ff */
[----:B------:R-:W-:Y:S02]  /*1a8c0*/  SHF.R.S32.HI R29, RZ, 0x1f, R29 ;  /* 0x0000001fff1d7819 */ /* 0x000fe4000001141d */
[----:B------:R-:W-:Y:S01]  /*1a8d0*/  @!P1 LEA.HI.X R5, R3, R10, R11, 0x2, P5 ;  /* 0x0000000a03059211 */ /* 0x000fe200028f140b */
[C---:B------:R-:W-:Y:S01]  /*1a8e0*/  VIADD R3, R205.reuse, 0x30 ;  /* 0x00000030cd037836 */ /* 0x040fe20000000000 */
[----:B-1----:R-:W-:Y:S01]  /*1a8f0*/  @!P0 LEA R6, P4, R12, R14, 0x2 ;  /* 0x0000000e0c068211 */ /* 0x002fe200078810ff */
[----:B------:R-:W-:Y:S02]  /*1a900*/  VIADD R11, R205, 0x20 ;  /* 0x00000020cd0b7836 */ /* 0x000fe40000000000 */
[----:B------:R0:W-:Y:S01]  /*1a910*/  @!P1 ST.E.64 desc[UR38][R4.64], R34 ;  /* 0x0000002204009985 */ /* 0x0001e2000c101b26 */
[----:B------:R-:W-:-:S02]  /*1a920*/  ISETP.GE.AND P1, PT, R3, UR4, PT ;  /* 0x0000000403007c0c */ /* 0x000fc4000bf26270 */
[----:B------:R-:W-:Y:S02]  /*1a930*/  SHF.R.S32.HI R11, RZ, 0x1f, R11 ;  /* 0x0000001fff0b7819 */ /* 0x000fe4000001140b */
[----:B------:R-:W-:Y:S01]  /*1a940*/  @!P0 LEA.HI.X R7, R12, R10, R13, 0x2, P4 ;  /* 0x0000000a0c078211 */ /* 0x000fe200020f140d */
[C---:B------:R-:W-:Y:S02]  /*1a950*/  VIADD R12, R205.reuse, 0x38 ;  /* 0x00000038cd0c7836 */ /* 0x040fe40000000000 */
[----:B------:R-:W-:Y:S02]  /*1a960*/  VIADD R13, R205, 0x28 ;  /* 0x00000028cd0d7836 */ /* 0x000fe40000000000 */
[----:B------:R1:W-:Y:S01]  /*1a970*/  @!P0 ST.E.64 desc[UR38][R6.64], R38 ;  /* 0x0000002606008985 */ /* 0x0003e2000c101b26 */
[----:B------:R-:W-:Y:S02]  /*1a980*/  ISETP.GE.AND P0, PT, R12, UR4, PT ;  /* 0x000000040c007c0c */ /* 0x000fe4000bf06270 */
[----:B------:R-:W-:-:S02]  /*1a990*/  SHF.R.S32.HI R13, RZ, 0x1f, R13 ;  /* 0x0000001fff0d7819 */ /* 0x000fc4000001140d */
[----:B0-----:R-:W-:-:S04]  /*1a9a0*/  @!P2 LEA R4, P5, R8, R14, 0x2 ;  /* 0x0000000e0804a211 */ /* 0x001fc800078a10ff */
[----:B------:R-:W-:Y:S01]  /*1a9b0*/  @!P2 LEA.HI.X R5, R8, R10, R11, 0x2, P5 ;  /* 0x0000000a0805a211 */ /* 0x000fe200028f140b */
[C---:B------:R-:W-:Y:S02]  /*1a9c0*/  VIADD R8, R205.reuse, 0x40 ;  /* 0x00000040cd087836 */ /* 0x040fe40000000000 */
[----:B------:R-:W-:Y:S01]  /*1a9d0*/  VIADD R11, R205, 0x30 ;  /* 0x00000030cd0b7836 */ /* 0x000fe20000000000 */
[C---:B-1----:R-:W-:Y:S01]  /*1a9e0*/  @!P3 LEA R6, P4, R9.reuse, R14, 0x2 ;  /* 0x0000000e0906b211 */ /* 0x042fe200078810ff */
        /* <DEDUP_REMOVED lines=9> */
[----:B0-----:R-:W-:-:S04]  /*1aa80*/  @!P1 LEA R4, P5, R3, R14, 0x2 ;  /* 0x0000000e03049211 */ /* 0x001fc800078a10ff */
[----:B------:R-:W-:Y:S01]  /*1aa90*/  @!P1 LEA.HI.X R5, R3, R10, R11, 0x2, P5 ;  /* 0x0000000a03059211 */ /* 0x000fe200028f140b */
[C---:B------:R-:W-:Y:S02]  /*1aaa0*/  VIADD R3, R205.reuse, 0x50 ;  /* 0x00000050cd037836 */ /* 0x040fe40000000000 */
[----:B------:R-:W-:Y:S01]  /*1aab0*/  VIADD R11, R205, 0x40 ;  /* 0x00000040cd0b7836 */ /* 0x000fe20000000000 */
[C---:B-1----:R-:W-:Y:S01]  /*1aac0*/  @!P0 LEA R6, P4, R12.reuse, R14, 0x2 ;  /* 0x0000000e0c068211 */ /* 0x042fe200078810ff */
        /* <DEDUP_REMOVED lines=12> */
[----:B------:R-:W-:Y:S01]  /*1ab90*/  VIADD R8, R205, 0x50 ;  /* 0x00000050cd087836 */ /* 0x000fe20000000000 */
[----:B-1----:R-:W-:Y:S01]  /*1aba0*/  @!P3 LEA R6, P4, R9, R14, 0x2 ;  /* 0x0000000e0906b211 */ /* 0x002fe200078810ff */
[----:B------:R0:W-:Y:S01]  /*1abb0*/  @!P2 ST.E.64 desc[UR38][R4.64], R58 ;  /* 0x0000003a0400a985 */ /* 0x0001e2000c101b26 */
[----:B------:R-:W-:Y:S02]  /*1abc0*/  ISETP.GE.AND P2, PT, R11, UR4, PT ;  /* 0x000000040b007c0c */ /* 0x000fe4000bf46270 */
[----:B------:R-:W-:Y:S01]  /*1abd0*/  @!P3 LEA.HI.X R7, R9, R10, R12, 0x2, P4 ;  /* 0x0000000a0907b211 */ /* 0x000fe200020f140c */
[----:B------:R-:W-:Y:S01]  /*1abe0*/  VIADD R12, R205, 0x60 ;  /* 0x00000060cd0c7836 */ /* 0x000fe20000000000 */
[----:B------:R-:W-:-:S03]  /*1abf0*/  SHF.R.S32.HI R8, RZ, 0x1f, R8 ;  /* 0x0000001fff087819 */ /* 0x000fc60000011408 */
[----:B------:R1:W-:Y:S01]  /*1ac00*/  @!P3 ST.E.64 desc[UR38][R6.64], R62 ;  /* 0x0000003e0600b985 */ /* 0x0003e2000c101b26 */
[----:B------:R-:W-:Y:S02]  /*1ac10*/  ISETP.GE.AND P3, PT, R24, UR4, PT ;  /* 0x0000000418007c0c */ /* 0x000fe4000bf66270 */
[----:B------:R-:W-:Y:S02]  /*1ac20*/  SHF.R.S32.HI R12, RZ, 0x1f, R12 ;  /* 0x0000001fff0c7819 */ /* 0x000fe4000001140c */
[----:B0-----:R-:W-:-:S04]  /*1ac30*/  @!P1 LEA R4, P5, R3, R14, 0x2 ;  /* 0x0000000e03049211 */ /* 0x001fc800078a10ff */
[----:B------:R-:W-:Y:S01]  /*1ac40*/  @!P1 LEA.HI.X R5, R3, R10, R8, 0x2, P5 ;  /* 0x0000000a03059211 */ /* 0x000fe200028f1408 */
[----:B------:R-:W-:Y:S01]  /*1ac50*/  VIADD R3, R205, 0x70 ;  /* 0x00000070cd037836 */ /* 0x000fe20000000000 */
[-C--:B------:R-:W-:Y:S02]  /*1ac60*/  @!P2 LEA R8, P5, R11, R14.reuse, 0x2 ;  /* 0x0000000e0b08a211 */ /* 0x080fe400078a10ff */
[----:B-1----:R-:W-:Y:S01]  /*1ac70*/  @!P0 LEA R6, P4, R13, R14, 0x2 ;  /* 0x0000000e0d068211 */ /* 0x002fe200078810ff */
        /* <DEDUP_REMOVED lines=9> */
[----:B------:R-:W-:Y:S01]  /*1ad10*/  @!P3 LEA.HI.X R13, R24, R10, R28, 0x2, P4 ;  /* 0x0000000a180db211 */ /* 0x000fe200020f141c */
[----:B------:R2:W-:Y:S01]  /*1ad20*/  @!P2 ST.E.64 desc[UR38][R8.64], R74 ;  /* 0x0000004a0800a985 */ /* 0x0005e2000c101b26 */
[----:B------:R-:W-:Y:S01]  /*1ad30*/  ISETP.GE.AND P2, PT, R11, UR4, PT ;  /* 0x000000040b007c0c */ /* 0x000fe2000bf46270 */
[C---:B------:R-:W-:Y:S01]  /*1ad40*/  VIADD R24, R205.reuse, 0x88 ;  /* 0x00000088cd187836 */ /* 0x040fe20000000000 */
[----:B------:R-:W-:Y:S01]  /*1ad50*/  SHF.R.S32.HI R15, RZ, 0x1f, R15 ;  /* 0x0000001fff0f7819 */ /* 0x000fe2000001140f */
[----:B------:R-:W-:Y:S01]  /*1ad60*/  VIADD R28, R205, 0x78 ;  /* 0x00000078cd1c7836 */ /* 0x000fe20000000000 */
[C---:B------:R-:W-:Y:S01]  /*1ad70*/  @!P1 LEA R20, P5, R3.reuse, R14, 0x2 ;  /* 0x0000000e03149211 */ /* 0x040fe200078a10ff */
[----:B------:R3:W-:Y:S01]  /*1ad80*/  @!P3 ST.E.64 desc[UR38][R12.64], R78 ;  /* 0x0000004e0c00b985 */ /* 0x0007e2000c101b26 */
[----:B------:R-:W-:Y:S02]  /*1ad90*/  ISETP.GE.AND P3, PT, R24, UR4, PT ;  /* 0x0000000418007c0c */ /* 0x000fe4000bf66270 */
[----:B------:R-:W-:Y:S01]  /*1ada0*/  @!P1 LEA.HI.X R21, R3, R10, R15, 0x2, P5 ;  /* 0x0000000a03159211 */ /* 0x000fe200028f140f */
[----:B------:R-:W-:Y:S01]  /*1adb0*/  VIADD R3, R205, 0x90 ;  /* 0x00000090cd037836 */ /* 0x000fe20000000000 */
[----:B0-----:R-:W-:Y:S01]  /*1adc0*/  @!P0 LEA R4, P4, R25, R14, 0x2 ;  /* 0x0000000e19048211 */ /* 0x001fe200078810ff */
[----:B------:R-:W-:Y:S01]  /*1add0*/  VIADD R15, R205, 0x80 ;  /* 0x00000080cd0f7836 */ /* 0x000fe20000000000 */
[----:B------:R-:W-:Y:S01]  /*1ade0*/  SHF.R.S32.HI R28, RZ, 0x1f, R28 ;  /* 0x0000001fff1c7819 */ /* 0x000fe2000001141c */
[----:B------:R0:W-:Y:S01]  /*1adf0*/  @!P1 ST.E.64 desc[UR38][R20.64], R82 ;  /* 0x0000005214009985 */ /* 0x0001e2000c101b26 */
[----:B------:R-:W-:-:S02]  /*1ae00*/  ISETP.GE.AND P1, PT, R3, UR4, PT ;  /* 0x0000000403007c0c */ /* 0x000fc4000bf26270 */
[----:B------:R-:W-:Y:S02]  /*1ae10*/  SHF.R.S32.HI R15, RZ, 0x1f, R15 ;  /* 0x0000001fff0f7819 */ /* 0x000fe4000001140f */
[----:B-1----:R-:W-:Y:S02]  /*1ae20*/  @!P2 LEA R6, P5, R11, R14, 0x2 ;  /* 0x0000000e0b06a211 */ /* 0x002fe400078a10ff */
[-C--:B------:R-:W-:Y:S01]  /*1ae30*/  @!P0 LEA.HI.X R5, R25, R10.reuse, R28, 0x2, P4 ;  /* 0x0000000a19058211 */ /* 0x080fe200020f141c */
[----:B------:R-:W-:Y:S01]  /*1ae40*/  VIADD R25, R205, 0x98 ;  /* 0x00000098cd197836 */ /* 0x000fe20000000000 */
[----:B------:R-:W-:Y:S01]  /*1ae50*/  @!P2 LEA.HI.X R7, R11, R10, R15, 0x2, P5 ;  /* 0x0000000a0b07a211 */ /* 0x000fe200028f140f */
[C---:B------:R-:W-:Y:S01]  /*1ae60*/  VIADD R28, R205.reuse, 0x88 ;  /* 0x00000088cd1c7836 */ /* 0x040fe20000000000 */
[----:B--2---:R-:W-:Y:S01]  /*1ae70*/  @!P3 LEA R8, P4, R24, R14, 0x2 ;  /* 0x0000000e1808b211 */ /* 0x004fe200078810ff */
[----:B------:R-:W-:Y:S01]  /*1ae80*/  VIADD R11, R205, 0xa0 ;  /* 0x000000a0cd0b7836 */ /* 0x000fe20000000000 */
[----:B------:R1:W-:Y:S01]  /*1ae90*/  @!P0 ST.E.64 desc[UR38][R4.64], R86 ;  /* 0x0000005604008985 */ /* 0x0003e2000c101b26 */
[----:B------:R-:W-:Y:S01]  /*1aea0*/  ISETP.GE.AND P0, PT, R25, UR4, PT ;  /* 0x0000000419007c0c */ /* 0x000fe2000bf06270 */
[----:B------:R-:W-:Y:S01]  /*1aeb0*/  VIADD R15, R205, 0x90 ;  /* 0x00000090cd0f7836 */ /* 0x000fe20000000000 */
[----:B------:R-:W-:Y:S01]  /*1aec0*/  SHF.R.S32.HI R28, RZ, 0x1f, R28 ;  /* 0x0000001fff1c7819 */ /* 0x000fe2000001141c */
[----:B------:R2:W-:Y:S01]  /*1aed0*/  @!P2 ST.E.64 desc[UR38][R6.64], R90 ;  /* 0x0000005a0600a985 */ /* 0x0005e2000c101b26 */
[----:B------:R-:W-:-:S02]  /*1aee0*/  ISETP.GE.AND P2, PT, R11, UR4, PT ;  /* 0x000000040b007c0c */ /* 0x000fc4000bf46270 */
[----:B------:R-:W-:Y:S01]  /*1aef0*/  @!P3 LEA.HI.X R9, R24, R10, R28, 0x2, P4 ;  /* 0x0000000a1809b211 */ /* 0x000fe200020f141c */
[C---:B------:R-:W-:Y:S01]  /*1af00*/  VIADD R28, R205.reuse, 0xa8 ;  /* 0x000000a8cd1c7836 */ /* 0x040fe20000000000 */
[----:B------:R-:W-:Y:S01]  /*1af10*/  SHF.R.S32.HI R15, RZ, 0x1f, R15 ;  /* 0x0000001fff0f7819 */ /* 0x000fe2000001140f */
[----:B------:R-:W-:Y:S01]  /*1af20*/  VIADD R24, R205, 0xa0 ;  /* 0x000000a0cd187836 */ /* 0x000fe20000000000 */
[C---:B---3--:R-:W-:Y:S01]  /*1af30*/  @!P1 LEA R12, P5, R3.reuse, R14, 0x2 ;  /* 0x0000000e030c9211 */ /* 0x048fe200078a10ff */
[----:B------:R3:W-:Y:S01]  /*1af40*/  @!P3 ST.E.64 desc[UR38][R8.64], R94 ;  /* 0x0000005e0800b985 */ /* 0x0007e2000c101b26 */
[----:B------:R-:W-:Y:S02]  /*1af50*/  ISETP.GE.AND P4, PT, R28, UR4, PT ;  /* 0x000000041c007c0c */ /* 0x000fe4000bf86270 */
[----:B------:R-:W-:Y:S01]  /*1af60*/  @!P1 LEA.HI.X R13, R3, R10, R15, 0x2, P5 ;  /* 0x0000000a030d9211 */ /* 0x000fe200028f140f */
[----:B------:R-:W-:Y:S01]  /*1af70*/  VIADD R15, R205, 0xb0 ;  /* 0x000000b0cd0f7836 */ /* 0x000fe20000000000 */
[-C--:B0-----:R-:W-:Y:S01]  /*1af80*/  @!P0 LEA R20, P5, R25, R14.reuse, 0x2 ;  /* 0x0000000e19148211 */ /* 0x081fe200078a10ff */
[----:B------:R-:W-:Y:S01]  /*1af90*/  VIADD R3, R205, 0xb8 ;  /* 0x000000b8cd037836 */ /* 0x000fe20000000000 */
[----:B------:R-:W-:Y:S01]  /*1afa0*/  SHF.R.S32.HI R24, RZ, 0x1f, R24 ;  /* 0x0000001fff187819 */ /* 0x000fe20000011418 */
[----:B------:R0:W-:Y:S01]  /*1afb0*/  @!P1 ST.E.64 desc[UR38][R12.64], R98 ;  /* 0x000000620c009985 */ /* 0x0001e2000c101b26 */
[----:B-1----:R-:W-:-:S02]  /*1afc0*/  @!P2 LEA R4, P1, R11, R14, 0x2 ;  /* 0x0000000e0b04a211 */ /* 0x002fc400078210ff */
[----:B------:R-:W-:Y:S02]  /*1afd0*/  ISETP.GE.AND P3, PT, R15, UR4, PT ;  /* 0x000000040f007c0c */ /* 0x000fe4000bf66270 */
[-C--:B------:R-:W-:Y:S01]  /*1afe0*/  @!P0 LEA.HI.X R21, R25, R10.reuse, R29, 0x2, P5 ;  /* 0x0000000a19158211 */ /* 0x080fe200028f141d */
[----:B------:R-:W-:Y:S01]  /*1aff0*/  VIADD R29, R205, 0xa8 ;  /* 0x000000a8cd1d7836 */ /* 0x000fe20000000000 */
[----:B------:R-:W-:Y:S01]  /*1b000*/  @!P2 LEA.HI.X R5, R11, R10, R24, 0x2, P1 ;  /* 0x0000000a0b05a211 */ /* 0x000fe200008f1418 */
[----:B------:R-:W-:Y:S01]  /*1b010*/  VIADD R25, R205, 0xc8 ;  /* 0x000000c8cd197836 */ /* 0x000fe20000000000 */
[----:B------:R-:W-:Y:S01]  /*1b020*/  ISETP.GE.AND P1, PT, R3, UR4, PT ;  /* 0x0000000403007c0c */ /* 0x000fe2000bf26270 */
[----:B------:R-:W-:Y:S01]  /*1b030*/  @!P0 ST.E.64 desc[UR38][R20.64], R102 ;  /* 0x0000006614008985 */ /* 0x000fe2000c101b26 */
[-C--:B--2---:R-:W-:Y:S01]  /*1b040*/  @!P4 LEA R6, P0, R28, R14.reuse, 0x2 ;  /* 0x0000000e1c06c211 */ /* 0x084fe200078010ff */
[C---:B------:R-:W-:Y:S01]  /*1b050*/  VIADD R24, R205.reuse, 0xb0 ;  /* 0x000000b0cd187836 */ /* 0x040fe20000000000 */
[----:B------:R-:W-:Y:S01]  /*1b060*/  SHF.R.S32.HI R29, RZ, 0x1f, R29 ;  /* 0x0000001fff1d7819 */ /* 0x000fe2000001141d */
[----:B------:R-:W-:Y:S01]  /*1b070*/  VIADD R11, R205, 0xc0 ;  /* 0x000000c0cd0b7836 */ /* 0x000fe20000000000 */
[----:B------:R1:W-:Y:S01]  /*1b080*/  @!P2 ST.E.64 desc[UR38][R4.64], R106 ;  /* 0x0000006a0400a985 */ /* 0x0003e2000c101b26 */
[----:B---3--:R-:W-:-:S02]  /*1b090*/  @!P3 LEA R8, P5, R15, R14, 0x2 ;  /* 0x0000000e0f08b211 */ /* 0x008fc400078a10ff */
[----:B------:R-:W-:Y:S01]  /*1b0a0*/  @!P4 LEA.HI.X R7, R28, R10, R29, 0x2, P0 ;  /* 0x0000000a1c07c211 */ /* 0x000fe200000f141d */
[----:B------:R-:W-:Y:S01]  /*1b0b0*/  VIADD R28, R205, 0xb8 ;  /* 0x000000b8cd1c7836 */ /* 0x000fe20000000000 */
[----:B------:R-:W-:Y:S02]  /*1b0c0*/  SHF.R.S32.HI R24, RZ, 0x1f, R24 ;  /* 0x0000001fff187819 */ /* 0x000fe40000011418 */
[----:B------:R-:W-:Y:S01]  /*1b0d0*/  ISETP.GE.AND P0, PT, R25, UR4, PT ;  /* 0x0000000419007c0c */ /* 0x000fe2000bf06270 */
[----:B------:R2:W-:Y:S01]  /*1b0e0*/  @!P4 ST.E.64 desc[UR38][R6.64], R110 ;  /* 0x0000006e0600c985 */ /* 0x0005e2000c101b26 */
[----:B------:R-:W-:Y:S02]  /*1b0f0*/  ISETP.GE.AND P2, PT, R11, UR4, PT ;  /* 0x000000040b007c0c */ /* 0x000fe4000bf46270 */
[----:B0-----:R-:W-:Y:S02]  /*1b100*/  @!P1 LEA R12, P4, R3, R14, 0x2 ;  /* 0x0000000e030c9211 */ /* 0x001fe400078810ff */
[----:B------:R-:W-:-:S02]  /*1b110*/  SHF.R.S32.HI R28, RZ, 0x1f, R28 ;  /* 0x0000001fff1c7819 */ /* 0x000fc4000001141c */
[-C--:B------:R-:W-:Y:S01]  /*1b120*/  @!P3 LEA.HI.X R9, R15, R10.reuse, R24, 0x2, P5 ;  /* 0x0000000a0f09b211 */ /* 0x080fe200028f1418 */
[----:B------:R-:W-:Y:S01]  /*1b130*/  VIADD R15, R205, 0xd0 ;  /* 0x000000d0cd0f7836 */ /* 0x000fe20000000000 */
[----:B------:R-:W-:Y:S01]  /*1b140*/  @!P1 LEA.HI.X R13, R3, R10, R28, 0x2, P4 ;  /* 0x0000000a030d9211 */ /* 0x000fe200020f141c */
[----:B------:R-:W-:Y:S02]  /*1b150*/  VIADD R28, R205, 0xc8 ;  /* 0x000000c8cd1c7836 */ /* 0x000fe40000000000 */
[----:B------:R0:W-:Y:S01]  /*1b160*/  @!P3 ST.E.64 desc[UR38][R8.64], R114 ;  /* 0x000000720800b985 */ /* 0x0001e2000c101b26 */
[----:B------:R-:W-:Y:S01]  /*1b170*/  ISETP.GE.AND P3, PT, R15, UR4, PT ;  /* 0x000000040f007c0c */ /* 0x000fe2000bf66270 */
[----:B------:R-:W-:Y:S01]  /*1b180*/  VIADD R24, R205, 0xc0 ;  /* 0x000000c0cd187836 */ /* 0x000fe20000000000 */
[-C--:B-1----:R-:W-:Y:S01]  /*1b190*/  @!P0 LEA R4, P4, R25, R14.reuse, 0x2 ;  /* 0x0000000e19048211 */ /* 0x082fe200078810ff */
[----:B------:R-:W-:Y:S01]  /*1b1a0*/  VIADD R3, R205, 0xd8 ;  /* 0x000000d8cd037836 */ /* 0x000fe20000000000 */
[----:B------:R-:W-:Y:S01]  /*1b1b0*/  SHF.R.S32.HI R28, RZ, 0x1f, R28 ;  /* 0x0000001fff1c7819 */ /* 0x000fe2000001141c */
[----:B------:R1:W-:Y:S01]  /*1b1c0*/  @!P1 ST.E.64 desc[UR38][R12.64], R118 ;  /* 0x000000760c009985 */ /* 0x0003e2000c101b26 */
[----:B------:R-:W-:-:S02]  /*1b1d0*/  @!P2 LEA R20, P5, R11, R14, 0x2 ;  /* 0x0000000e0b14a211 */ /* 0x000fc400078a10ff */
[----:B------:R-:W-:Y:S02]  /*1b1e0*/  SHF.R.S32.HI R24, RZ, 0x1f, R24 ;  /* 0x0000001fff187819 */ /* 0x000fe40000011418 */
[-C--:B------:R-:W-:Y:S01]  /*1b1f0*/  @!P0 LEA.HI.X R5, R25, R10.reuse, R28, 0x2, P4 ;  /* 0x0000000a19058211 */ /* 0x080fe200020f141c */
[----:B------:R-:W-:Y:S01]  /*1b200*/  VIADD R25, R205, 0xd0 ;  /* 0x000000d0cd197836 */ /* 0x000fe20000000000 */
[----:B------:R-:W-:Y:S01]  /*1b210*/  @!P2 LEA.HI.X R21, R11, R10, R24, 0x2, P5 ;  /* 0x0000000a0b15a211 */ /* 0x000fe200028f1418 */
[----:B------:R-:W-:Y:S01]  /*1b220*/  VIADD R24, R205, 0xe0 ;  /* 0x000000e0cd187836 */ /* 0x000fe20000000000 */
[----:B------:R-:W-:Y:S01]  /*1b230*/  ISETP.GE.AND P1, PT, R3, UR4, PT ;  /* 0x0000000403007c0c */ /* 0x000fe2000bf26270 */
[----:B------:R-:W-:Y:S01]  /*1b240*/  VIADD R11, R205, 0xe8 ;  /* 0x000000e8cd0b7836 */ /* 0x000fe20000000000 */
[----:B------:R-:W-:Y:S01]  /*1b250*/  SHF.R.S32.HI R25, RZ, 0x1f, R25 ;  /* 0x0000001fff197819 */ /* 0x000fe20000011419 */
[----:B------:R3:W-:Y:S01]  /*1b260*/  @!P2 ST.E.64 desc[UR38][R20.64], R122 ;  /* 0x0000007a1400a985 */ /* 0x0007e2000c101b26 */
[----:B--2---:R-:W-:-:S02]  /*1b270*/  @!P3 LEA R6, P5, R15, R14, 0x2 ;  /* 0x0000000e0f06b211 */ /* 0x004fc400078a10ff */
[----:B------:R-:W-:Y:S01]  /*1b280*/  ISETP.GE.AND P4, PT, R24, UR4, PT ;  /* 0x0000000418007c0c */ /* 0x000fe2000bf86270 */
[----:B------:R2:W-:Y:S01]  /*1b290*/  @!P0 ST.E.64 desc[UR38][R4.64], R126 ;  /* 0x0000007e04008985 */ /* 0x0005e2000c101b26 */
[----:B------:R-:W-:Y:S01]  /*1b2a0*/  @!P3 LEA.HI.X R7, R15, R10, R25, 0x2, P5 ;  /* 0x0000000a0f07b211 */ /* 0x000fe200028f1419 */
[----:B------:R-:W-:Y:S01]  /*1b2b0*/  VIADD R15, R205, 0xd8 ;  /* 0x000000d8cd0f7836 */ /* 0x000fe20000000000 */
[----:B------:R-:W-:Y:S01]  /*1b2c0*/  ISETP.GE.AND P2, PT, R11, UR4, PT ;  /* 0x000000040b007c0c */ /* 0x000fe2000bf46270 */
[----:B------:R-:W-:Y:S01]  /*1b2d0*/  VIADD R25, R205, 0xe0 ;  /* 0x000000e0cd197836 */ /* 0x000fe20000000000 */
[----:B------:R-:W-:Y:S01]  /*1b2e0*/  ISETP.GE.AND P0, PT, R237, UR4, PT ;  /* 0x00000004ed007c0c */ /* 0x000fe2000bf06270 */
[----:B------:R2:W-:Y:S01]  /*1b2f0*/  @!P3 ST.E.64 desc[UR38][R6.64], R130 ;  /* 0x000000820600b985 */ /* 0x0005e2000c101b26 */
[----:B------:R-:W-:Y:S02]  /*1b300*/  SHF.R.S32.HI R15, RZ, 0x1f, R15 ;  /* 0x0000001fff0f7819 */ /* 0x000fe4000001140f */
[----:B0-----:R-:W-:-:S02]  /*1b310*/  @!P1 LEA R8, P5, R3, R14, 0x2 ;  /* 0x0000000e03089211 */ /* 0x001fc400078a10ff */
[----:B------:R-:W-:Y:S02]  /*1b320*/  SHF.R.S32.HI R25, RZ, 0x1f, R25 ;  /* 0x0000001fff197819 */ /* 0x000fe40000011419 */
[----:B------:R-:W-:Y:S01]  /*1b330*/  @!P1 LEA.HI.X R9, R3, R10, R15, 0x2, P5 ;  /* 0x0000000a03099211 */ /* 0x000fe200028f140f */
[----:B------:R-:W-:Y:S01]  /*1b340*/  VIADD R15, R205, 0xe8 ;  /* 0x000000e8cd0f7836 */ /* 0x000fe20000000000 */
[CC--:B-1----:R-:W-:Y:S02]  /*1b350*/  @!P4 LEA R12, P3, R24.reuse, R14.reuse, 0x2 ;  /* 0x0000000e180cc211 */ /* 0x0c2fe400078610ff */
[----:B---3--:R-:W-:Y:S01]  /*1b360*/  @!P2 LEA R20, P5, R11, R14, 0x2 ;  /* 0x0000000e0b14a211 */ /* 0x008fe200078a10ff */
[----:B------:R2:W-:Y:S01]  /*1b370*/  @!P1 ST.E.64 desc[UR38][R8.64], R134 ;  /* 0x0000008608009985 */ /* 0x0005e2000c101b26 */
[----:B------:R-:W-:Y:S02]  /*1b380*/  SHF.R.S32.HI R15, RZ, 0x1f, R15 ;  /* 0x0000001fff0f7819 */ /* 0x000fe4000001140f */
[----:B------:R-:W-:-:S02]  /*1b390*/  @!P4 LEA.HI.X R13, R24, R10, R25, 0x2, P3 ;  /* 0x0000000a180dc211 */ /* 0x000fc400018f1419 */
[----:B------:R-:W-:Y:S02]  /*1b3a0*/  SHF.R.S32.HI R3, RZ, 0x1f, R237 ;  /* 0x0000001fff037819 */ /* 0x000fe400000114ed */
[----:B------:R-:W-:Y:S01]  /*1b3b0*/  @!P0 LEA R24, P3, R237, R14, 0x2 ;  /* 0x0000000eed188211 */ /* 0x000fe200078610ff */
[----:B------:R2:W-:Y:S01]  /*1b3c0*/  @!P4 ST.E.64 desc[UR38][R12.64], R138 ;  /* 0x0000008a0c00c985 */ /* 0x0005e2000c101b26 */
[-C--:B------:R-:W-:Y:S02]  /*1b3d0*/  @!P2 LEA.HI.X R21, R11, R10.reuse, R15, 0x2, P5 ;  /* 0x0000000a0b15a211 */ /* 0x080fe400028f140f */
        /* <DEDUP_REMOVED lines=10> */
.L_x_11870:
        /* <DEDUP_REMOVED lines=27> */
.L_x_11888:
        /* <DEDUP_REMOVED lines=26> */
[----:B------:R-:W-:Y:S02]  /*1b7d0*/  IMAD R13, R12, R28, R13 ;  /* 0x0000001c0c0d7224 */ /* 0x000fe400078e020d */
[----:B---3--:R-:W-:Y:S01]  /*1b7e0*/  @P1 IMAD.HI.U32 R0, R29, R0, RZ ;  /* 0x000000001d001227 */ /* 0x008fe200078e00ff */
        /* <DEDUP_REMOVED lines=16> */
[----:B--2---:R-:W-:Y:S01]  /*1b8f0*/  IMAD R0, R7, R11, RZ ;  /* 0x0000000b07007224 */ /* 0x004fe200078e02ff */
        /* <DEDUP_REMOVED lines=8> */
.L_x_11890:
[----:B------:R-:W-:Y:S05]  /*1b980*/  BSYNC B1 ;  /* 0x0000000000017941 */ /* 0x000fea0003800000 */
.L_x_11889:
[----:B------:R-:W-:Y:S05]  /*1b990*/  @P2 BRA `(.L_x_11883) ;  /* 0x00000008008c2947 */ /* 0x000fea0003800000 */
[----:B------:R-:W1:Y:S01]  /*1b9a0*/  S2R R0, SR_TID.X ;  /* 0x0000000000007919 */ /* 0x000e620000002100 */
[----:B------:R-:W4:Y:S01]  /*1b9b0*/  LDC R21, c[0x0][0xbe8] ;  /* 0x0002fa00ff157b82 */ /* 0x000f220000000800 */
[----:B------:R-:W-:Y:S01]  /*1b9c0*/  ULDC.64 UR4, c[0x0][0xaa0] ;  /* 0x0002a80000047ab9 */ /* 0x000fe20000000a00 */
[----:B------:R-:W-:Y:S01]  /*1b9d0*/  ULDC.64 UR6, c[0x0][0xaf0] ;  /* 0x0002bc0000067ab9 */ /* 0x000fe20000000a00 */
[----:B----4-:R-:W-:Y:S01]  /*1b9e0*/  ISETP.NE.AND P0, PT, R21, 0x1, PT ;  /* 0x000000011500780c */ /* 0x010fe20003f05270 */
[----:B-1----:R-:W-:Y:S02]  /*1b9f0*/  VIADD R6, R0, 0xffffff80 ;  /* 0xffffff8000067836 */ /* 0x002fe40000000000 */
[----:B------:R-:W-:-:S03]  /*1ba00*/  IMAD R0, R26, UR4, RZ ;  /* 0x000000041a007c24 */ /* 0x000fc6000f8e02ff */
[----:B0-----:R-:W-:-:S07]  /*1ba10*/  SHF.R.S32.HI R5, RZ, 0x1f, R6 ;  /* 0x0000001fff057819 */ /* 0x001fce0000011406 */
[----:B------:R-:W0:Y:S01]  /*1ba20*/  @P0 LDC R8, c[0x0][0xbec] ;  /* 0x0002fb00ff080b82 */ /* 0x000e220000000800 */
[----:B------:R-:W-:Y:S01]  /*1ba30*/  IMAD R7, R3, UR5, R0 ;  /* 0x0000000503077c24 */ /* 0x000fe2000f8e0200 */
[----:B------:R-:W-:Y:S01]  /*1ba40*/  LEA.HI R9, R5, R6, RZ, 0x3 ;  /* 0x0000000605097211 */ /* 0x000fe200078f18ff */
[----:B------:R-:W-:Y:S01]  /*1ba50*/  IMAD.WIDE.U32 R4, R3, UR4, RZ ;  /* 0x0000000403047c25 */ /* 0x000fe2000f8e00ff */
[----:B------:R-:W-:Y:S02]  /*1ba60*/  ULDC.64 UR4, c[0x0][0xae8] ;  /* 0x0002ba0000047ab9 */ /* 0x000fe40000000a00 */
[----:B------:R-:W-:Y:S02]  /*1ba70*/  LOP3.LUT R13, R9, 0xfffffff8, RZ, 0xc0, !PT ;  /* 0xfffffff8090d7812 */ /* 0x000fe400078ec0ff */
[----:B------:R-:W1:Y:S01]  /*1ba80*/  @P0 LDC R11, c[0x0][0xbf0] ;  /* 0x0002fc00ff0b0b82 */ /* 0x000e620000000800 */
[----:B------:R-:W-:Y:S01]  /*1ba90*/  SHF.R.S32.HI R10, RZ, 0x3, R9 ;  /* 0x00000003ff0a7819 */ /* 0x000fe20000011409 */
[----:B------:R-:W-:-:S02]  /*1baa0*/  IMAD.IADD R5, R5, 0x1, R7 ;  /* 0x0000000105057824 */ /* 0x000fc400078e0207 */
[----:B------:R-:W-:Y:S02]  /*1bab0*/  IMAD.IADD R0, R6, 0x1, -R13 ;  /* 0x0000000106007824 */ /* 0x000fe400078e0a0d */
[----:B------:R-:W-:-:S04]  /*1bac0*/  IMAD.WIDE.U32 R4, R224, UR4, R4 ;  /* 0x00000004e0047c25 */ /* 0x000fc8000f8e0004 */
[----:B------:R-:W-:Y:S02]  /*1bad0*/  IMAD R0, R0, 0x20, R10 ;  /* 0x0000002000007824 */ /* 0x000fe400078e020a */
[----:B------:R-:W-:Y:S01]  /*1bae0*/  IMAD R5, R224, UR5, R5 ;  /* 0x00000005e0057c24 */ /* 0x000fe2000f8e0205 */
[----:B------:R-:W-:Y:S01]  /*1baf0*/  ULDC.64 UR4, c[0x0][0xae0] ;  /* 0x0002b80000047ab9 */ /* 0x000fe20000000a00 */
[----:B------:R-:W-:Y:S02]  /*1bb00*/  IMAD.IADD R9, R209, 0x1, R0 ;  /* 0x00000001d1097824 */ /* 0x000fe400078e0200 */
[----:B------:R-:W-:Y:S02]  /*1bb10*/  IMAD R6, R28, UR6, RZ ;  /* 0x000000061c067c24 */ /* 0x000fe4000f8e02ff */
[----:B0-----:R-:W-:-:S04]  /*1bb20*/  @P0 IMAD.HI.U32 R0, R9, R8, RZ ;  /* 0x0000000809000227 */ /* 0x001fc800078e00ff */
[----:B------:R-:W-:Y:S01]  /*1bb30*/  IMAD.MOV.U32 R3, RZ, RZ, R9 ;  /* 0x000000ffff037224 */ /* 0x000fe200078e0009 */
[----:B-1----:R-:W-:Y:S01]  /*1bb40*/  @P0 SHF.R.U32.HI R3, RZ, R11, R0 ;  /* 0x0000000bff030219 */ /* 0x002fe20000011600 */
[C---:B------:R-:W-:Y:S02]  /*1bb50*/  IMAD R7, R27.reuse, UR7, R6 ;  /* 0x000000071b077c24 */ /* 0x040fe4000f8e0206 */
[----:B------:R-:W-:Y:S01]  /*1bb60*/  IMAD.WIDE.U32 R4, R27, UR6, R4 ;  /* 0x000000061b047c25 */ /* 0x000fe2000f8e0004 */
[----:B------:R-:W-:-:S03]  /*1bb70*/  SHF.R.S32.HI R0, RZ, 0x1f, R3 ;  /* 0x0000001fff007819 */ /* 0x000fc60000011403 */
[----:B------:R-:W-:Y:S02]  /*1bb80*/  IMAD.MOV R6, RZ, RZ, -R3 ;  /* 0x000000ffff067224 */ /* 0x000fe400078e0a03 */
[----:B------:R-:W-:Y:S02]  /*1bb90*/  IMAD.IADD R5, R5, 0x1, R7 ;  /* 0x0000000105057824 */ /* 0x000fe400078e0207 */
        /* <DEDUP_REMOVED lines=12> */
[----:B------:R-:W-:Y:S02]  /*1bc60*/  SHF.R.S32.HI R7, RZ, 0x1f, R6 ;  /* 0x0000001fff077819 */ /* 0x000fe40000011406 */
[----:B------:R-:W-:Y:S01]  /*1bc70*/  IMAD.IADD R3, R5, 0x1, R3 ;  /* 0x0000000105037824 */ /* 0x000fe200078e0203 */
[----:B------:R-:W-:Y:S01]  /*1bc80*/  LEA R0, P0, R4, UR4, 0x1 ;  /* 0x0000000404007c11 */ /* 0x000fe2000f8008ff */
[----:B------:R-:W-:-:S03]  /*1bc90*/  UMOV UR4, 0xffffffff ;  /* 0xffffffff00047882 */ /* 0x000fc60000000000 */
[----:B------:R-:W-:Y:S01]  /*1bca0*/  LEA.HI.X R4, R4, UR5, R3, 0x1, P0 ;  /* 0x0000000504047c11 */ /* 0x000fe200080f0c03 */
[----:B------:R-:W-:Y:S08]  /*1bcb0*/  BRA.DIV UR4, `(.L_x_11891) ;  /* 0x000000aa04487947 */ /* 0x000ff0000b800000 */
[----:B------:R0:W1:Y:S04]  /*1bcc0*/  SHFL.IDX PT, R3, R4, RZ, 0x181f ;  /* 0x00181fff04037589 */ /* 0x00006800000e0000 */
[----:B------:R0:W4:Y:S02]  /*1bcd0*/  SHFL.IDX PT, R14, R0, RZ, 0x181f ;  /* 0x00181fff000e7589 */ /* 0x00012400000e0000 */
.L_x_12137:
[----:B------:R-:W-:Y:S01]  /*1bce0*/  IMAD R20, R20, R21, RZ ;  /* 0x0000001514147224 */ /* 0x000fe200078e02ff */
[----:B------:R-:W-:Y:S01]  /*1bcf0*/  BSSY B1, `(.L_x_11892) ;  /* 0x0000018000017945 */ /* 0x000fe20003800000 */
[----:B------:R-:W-:-:S05]  /*1bd00*/  IMAD.IADD R209, R10, 0x1, R209 ;  /* 0x000000010ad17824 */ /* 0x000fca00078e02d1 */
        /* <DEDUP_REMOVED lines=10> */
[CC--:B------:R-:W-:Y:S02]  /*1bdb0*/  @!P2 LEA R10, P4, R223.reuse, R14.reuse, 0x1 ;  /* 0x0000000edf0aa211 */ /* 0x0c0fe400078808ff */
[-C--:B-1----:R-:W-:Y:S02]  /*1bdc0*/  @!P3 LEA.HI.X R9, R208, R3.reuse, R5, 0x1, P5 ;  /* 0x00000003d009b211 */ /* 0x082fe400028f0c05 */
        /* <DEDUP_REMOVED lines=10> */
.L_x_11893:
[----:B------:R-:W-:Y:S05]  /*1be70*/  BSYNC B1 ;  /* 0x0000000000017941 */ /* 0x000fea0003800000 */
.L_x_11892:
[----:B------:R-:W-:-:S03]  /*1be80*/  UMOV UR4, 0xffffffff ;  /* 0xffffffff00047882 */ /* 0x000fc60000000000 */
[----:B------:R-:W-:Y:S05]  /*1be90*/  BRA.DIV UR4, `(.L_x_11894) ;  /* 0x000000aa04047947 */ /* 0x000fea000b800000 */
[----:B-1----:R1:W0:Y:S04]  /*1bea0*/  SHFL.IDX PT, R3, R4, 0x1, 0x181f ;  /* 0x00381f0004037f89 */ /* 0x00222800000e0000 */
[----:B----4-:R1:W4:Y:S02]  /*1beb0*/  SHFL.IDX PT, R14, R0, 0x1, 0x181f ;  /* 0x00381f00000e7f89 */ /* 0x01032400000e0000 */
.L_x_12141:
        /* <DEDUP_REMOVED lines=12> */
[CC--:B----4-:R-:W-:Y:S02]  /*1bf80*/  @!P3 LEA R8, P5, R208.reuse, R14.reuse, 0x1 ;  /* 0x0000000ed008b211 */ /* 0x0d0fe400078a08ff */
[CC--:B------:R-:W-:Y:S02]  /*1bf90*/  @!P2 LEA R10, P4, R223.reuse, R14.reuse, 0x1 ;  /* 0x0000000edf0aa211 */ /* 0x0c0fe400078808ff */
[-C--:B0-----:R-:W-:Y:S02]  /*1bfa0*/  @!P3 LEA.HI.X R9, R208, R3.reuse, R12, 0x1, P5 ;  /* 0x00000003d009b211 */ /* 0x081fe400028f0c0c */
[-C--:B------:R-:W-:Y:S02]  /*1bfb0*/  @!P1 LEA R12, P5, R222, R14.reuse, 0x1 ;  /* 0x0000000ede0c9211 */ /* 0x080fe400078a08ff */
        /* <DEDUP_REMOVED lines=8> */
.L_x_11896:
[----:B------:R-:W-:Y:S05]  /*1c040*/  BSYNC B1 ;  /* 0x0000000000017941 */ /* 0x000fea0003800000 */
.L_x_11895:
[----:B------:R-:W-:-:S03]  /*1c050*/  UMOV UR4, 0xffffffff ;  /* 0xffffffff00047882 */ /* 0x000fc60000000000 */
[----:B------:R-:W-:Y:S05]  /*1c060*/  BRA.DIV UR4, `(.L_x_11897) ;  /* 0x000000a604d87947 */ /* 0x000fea000b800000 */
[----:B0-----:R0:W0:Y:S04]  /*1c070*/  SHFL.IDX PT, R3, R4, 0x2, 0x181f ;  /* 0x00581f0004037f89 */ /* 0x00102800000e0000 */
[----:B----4-:R4:W0:Y:S02]  /*1c080*/  SHFL.IDX PT, R14, R0, 0x2, 0x181f ;  /* 0x00581f00000e7f89 */ /* 0x01082400000e0000 */
.L_x_12145:
        /* <DEDUP_REMOVED lines=12> */
[CC--:B0-----:R-:W-:Y:S02]  /*1c150*/  @!P3 LEA R8, P5, R208.reuse, R14.reuse, 0x1 ;  /* 0x0000000ed008b211 */ /* 0x0c1fe400078a08ff */
[CC--:B------:R-:W-:Y:S02]  /*1c160*/  @!P2 LEA R10, P4, R223.reuse, R14.reuse, 0x1 ;  /* 0x0000000edf0aa211 */ /* 0x0c0fe400078808ff */
[-C--:B------:R-:W-:Y:S02]  /*1c170*/  @!P3 LEA.HI.X R9, R208, R3.reuse, R12, 0x1, P5 ;  /* 0x00000003d009b211 */ /* 0x080fe400028f0c0c */
        /* <DEDUP_REMOVED lines=9> */
.L_x_11899:
[----:B------:R-:W-:Y:S05]  /*1c210*/  BSYNC B1 ;  /* 0x0000000000017941 */ /* 0x000fea0003800000 */
.L_x_11898:
[----:B------:R-:W-:-:S03]  /*1c220*/  UMOV UR4, 0xffffffff ;  /* 0xffffffff00047882 */ /* 0x000fc60000000000 */
[----:B------:R-:W-:Y:S05]  /*1c230*/  BRA.DIV UR4, `(.L_x_11900) ;  /* 0x000000a604ac7947 */ /* 0x000fea000b800000 */
[----:B0-----:R0:W0:Y:S04]  /*1c240*/  SHFL.IDX PT, R3, R4, 0x3, 0x181f ;  /* 0x00781f0004037f89 */ /* 0x00102800000e0000 */
[----:B------:R0:W0:Y:S02]  /*1c250*/  SHFL.IDX PT, R14, R0, 0x3, 0x181f ;  /* 0x00781f00000e7f89 */ /* 0x00002400000e0000 */
.L_x_12149:
        /* <DEDUP_REMOVED lines=11> */
[CC--:B------:R-:W-:Y:S02]  /*1c310*/  @!P3 LEA R4, P5, R208.reuse, R14.reuse, 0x1 ;  /* 0x0000000ed004b211 */ /* 0x0c0fe400078a08ff */
        /* <DEDUP_REMOVED lines=11> */
.L_x_11883:
[----:B------:R-:W-:Y:S05]  /*1c3d0*/  BSYNC B0 ;  /* 0x0000000000007941 */ /* 0x000fea0003800000 */
.L_x_11869:
[----:B------:R-:W-:Y:S02]  /*1c3e0*/  ULDC UR4, c[0x0][0xc3c] ;  /* 0x00030f0000047ab9 */ /* 0x000fe40000000800 */
[----:B---3--:R-:W-:-:S13]  /*1c3f0*/  ISETP.GE.AND P0, PT, R155, UR4, PT ;  /* 0x000000049b007c0c */ /* 0x008fda000bf06270 */
[----:B------:R-:W-:Y:S05]  /*1c400*/  @!P0 BRA `(.L_x_11901) ;  /* 0xfffffe4c00f08947 */ /* 0x000fea000383ffff */
[----:B------:R-:W-:Y:S05]  /*1c410*/  BRA `(.L_x_11682) ;  /* 0x0000008c00507947 */ /* 0x000fea0003800000 */
.L_x_11680:
        /* <DEDUP_REMOVED lines=18> */
.L_x_11902:
        /* <DEDUP_REMOVED lines=43> */
.L_x_11906:
        /* <DEDUP_REMOVED lines=39> */
.L_x_11904:
        /* <DEDUP_REMOVED lines=12> */
.L_x_11907:
        /* <DEDUP_REMOVED lines=63> */
.L_x_11908:
        /* <DEDUP_REMOVED lines=61> */
.L_x_11909:
[----:B01----:R-:W-:-:S05]  /*1d2e0*/  LOP3.LUT R3, RZ, R2, RZ, 0x33, !PT ;  /* 0x00000002ff037212 */ /* 0x003fca00078e33ff */
[----:B------:R-:W-:-:S05]  /*1d2f0*/  IMAD.IADD R2, R4, 0x1, R3 ;  /* 0x0000000104027824 */ /* 0x000fca00078e0203 */
[----:B------:R1:W-:Y:S01]  /*1d300*/  STL [R1+0x4], R2 ;  /* 0x0000040201007387 */ /* 0x0003e20000100800 */
[----:B------:R-:W-:Y:S05]  /*1d310*/  BRA `(.L_x_11910) ;  /* 0x0000000000107947 */ /* 0x000fea0003800000 */
.L_x_11905:
[----:B------:R-:W-:Y:S01]  /*1d320*/  IMAD.U32 R2, RZ, RZ, UR6 ;  /* 0x00000006ff027e24 */ /* 0x000fe2000f8e00ff */
[----:B------:R0:W-:Y:S04]  /*1d330*/  STL [R1+0x4], RZ ;  /* 0x000004ff01007387 */ /* 0x0001e80000100800 */
[----:B------:R0:W-:Y:S04]  /*1d340*/  STL [R1+0x8], RZ ;  /* 0x000008ff01007387 */ /* 0x0001e80000100800 */
[----:B------:R0:W-:Y:S02]  /*1d350*/  STL [R1], R2 ;  /* 0x0000000201007387 */ /* 0x0001e40000100800 */
.L_x_11910:
        /* <DEDUP_REMOVED lines=10> */
.L_x_11903:
        /* <DEDUP_REMOVED lines=32> */
.L_x_12071:
[----:B--2---:R-:W2:Y:S01]  /*1d600*/  LDL R14, [R1+0xc] ;  /* 0x00000c00010e7983 */ /* 0x004ea20000100800 */
        /* <DEDUP_REMOVED lines=55> */
.L_x_11912:
        /* <DEDUP_REMOVED lines=16> */
.L_x_11913:
[----:B------:R-:W-:Y:S05]  /*1da80*/  @!P1 BRA `(.L_x_11914) ;  /* 0x00000000000c9947 */ /* 0x000fea0003800000 */
[----:B------:R-:W2:Y:S04]  /*1da90*/  LDG.E R7, desc[UR38][R4.64] ;  /* 0x0000002604077981 */ /* 0x000ea8000c1e1900 */
[----:B------:R-:W2:Y:S02]  /*1daa0*/  LDG.E R4, desc[UR38][R4.64+0x4] ;  /* 0x0000042604047981 */ /* 0x000ea4000c1e1900 */
[----:B--2---:R-:W-:-:S07]  /*1dab0*/  IMAD.IADD R7, R4, 0x1, -R7 ;  /* 0x0000000104077824 */ /* 0x004fce00078e0a07 */
.L_x_11914:
        /* <DEDUP_REMOVED lines=37> */
.L_x_11917:
[----:B------:R-:W-:-:S13]  /*1dd10*/  ISETP.NE.AND P0, PT, R3, 0x1, PT ;  /* 0x000000010300780c */ /* 0x000fda0003f05270 */
[----:B------:R-:W1:Y:S02]  /*1dd20*/  @P0 LDC.64 R4, c[0x0][0x9e8] ;  /* 0x00027a00ff040b82 */ /* 0x000e640000000a00 */
[----:B-1----:R-:W-:-:S05]  /*1dd30*/  @P0 IMAD.HI.U32 R4, R2, R4, RZ ;  /* 0x0000000402040227 */ /* 0x002fca00078e00ff */
[----:B------:R-:W-:-:S07]  /*1dd40*/  @P0 SHF.R.U32.HI R2, RZ, R5, R4 ;  /* 0x00000005ff020219 */ /* 0x000fce0000011604 */
.L_x_11918:
[----:B------:R-:W-:Y:S05]  /*1dd50*/  BSYNC B0 ;  /* 0x0000000000007941 */ /* 0x000fea0003800000 */
.L_x_11916:
[----:B------:R-:W-:-:S05]  /*1dd60*/  IMAD R2, R2, R3, R3 ;  /* 0x0000000302027224 */ /* 0x000fca00078e0203 */
[----:B------:R-:W-:-:S07]  /*1dd70*/  VIMNMX R8, R8, R2, PT ;  /* 0x0000000208087248 */ /* 0x000fce0003fe0100 */
.L_x_11915:
[----:B------:R-:W1:Y:S01]  /*1dd80*/  @P1 LDC R4, c[0x0][0x44c] ;  /* 0x00011300ff041b82 */ /* 0x000e620000000800 */
[----:B------:R-:W-:Y:S01]  /*1dd90*/  VIADD R8, R8, 0x5f ;  /* 0x0000005f08087836 */ /* 0x000fe20000000000 */
[----:B------:R-:W-:Y:S01]  /*1dda0*/  ULDC UR4, c[0x0][0x9dc] ;  /* 0x0002770000047ab9 */ /* 0x000fe20000000800 */
[----:B------:R-:W-:Y:S02]  /*1ddb0*/  IMAD.MOV.U32 R2, RZ, RZ, R13 ;  /* 0x000000ffff027224 */ /* 0x000fe400078e000d */
[----:B------:R-:W-:-:S03]  /*1ddc0*/  IMAD.HI R8, R8, 0x2aaaaaab, RZ ;  /* 0x2aaaaaab08087827 */ /* 0x000fc600078e02ff */
[----:B------:R-:W2:Y:S01]  /*1ddd0*/  @P1 LDC R5, c[0x0][0x450] ;  /* 0x00011400ff051b82 */ /* 0x000ea20000000800 */
[----:B------:R-:W-:Y:S02]  /*1dde0*/  IMAD.IADD R17, R6, 0x1, -R15 ;  /* 0x0000000106117824 */ /* 0x000fe400078e0a0f */
[----:B-1----:R-:W-:-:S05]  /*1ddf0*/  @P1 IMAD.HI.U32 R4, R13, R4, RZ ;  /* 0x000000040d041227 */ /* 0x002fca00078e00ff */
[----:B--2---:R-:W-:Y:S02]  /*1de00*/  @P1 SHF.R.U32.HI R2, RZ, R5, R4 ;  /* 0x00000005ff021219 */ /* 0x004fe40000011604 */
[----:B------:R-:W-:-:S03]  /*1de10*/  SHF.R.U32.HI R4, RZ, 0x1f, R8 ;  /* 0x0000001fff047819 */ /* 0x000fc60000011608 */
[----:B------:R-:W-:Y:S01]  /*1de20*/  IMAD.IADD R2, R17, 0x1, R2 ;  /* 0x0000000111027824 */ /* 0x000fe200078e0202 */
[----:B------:R-:W-:-:S03]  /*1de30*/  LEA.HI.SX32 R8, R8, R4, 0x1c ;  /* 0x0000000408087211 */ /* 0x000fc600078fe2ff */
[----:B------:R-:W-:Y:S01]  /*1de40*/  VIADD R6, R2, -UR4 ;  /* 0x8000000402067c36 */ /* 0x000fe20008000000 */
        /* <DEDUP_REMOVED lines=12> */
.L_x_11921:
[----:B------:R-:W-:-:S13]  /*1df10*/  ISETP.NE.AND P0, PT, R3, 0x1, PT ;  /* 0x000000010300780c */ /* 0x000fda0003f05270 */
[----:B------:R-:W1:Y:S02]  /*1df20*/  @P0 LDC.64 R4, c[0x0][0x9e8] ;  /* 0x00027a00ff040b82 */ /* 0x000e640000000a00 */
[----:B-1----:R-:W-:-:S05]  /*1df30*/  @P0 IMAD.HI.U32 R4, R2, R4, RZ ;  /* 0x0000000402040227 */ /* 0x002fca00078e00ff */
[----:B------:R-:W-:-:S07]  /*1df40*/  @P0 SHF.R.U32.HI R2, RZ, R5, R4 ;  /* 0x00000005ff020219 */ /* 0x000fce0000011604 */
.L_x_11922:
[----:B------:R-:W-:Y:S05]  /*1df50*/  BSYNC B0 ;  /* 0x0000000000007941 */ /* 0x000fea0003800000 */
.L_x_11920:
[----:B------:R-:W-:-:S05]  /*1df60*/  IMAD R2, R2, R3, RZ ;  /* 0x0000000302027224 */ /* 0x000fca00078e02ff */
[----:B------:R-:W-:-:S07]  /*1df70*/  VIMNMX R6, R6, R2, !PT ;  /* 0x0000000206067248 */ /* 0x000fce0007fe0100 */
.L_x_11919:
        /* <DEDUP_REMOVED lines=41> */
.L_x_11924:
[----:B------:R-:W-:Y:S05]  /*1e210*/  BSYNC B0 ;  /* 0x0000000000007941 */ /* 0x000fea0003800000 */
.L_x_11923:
[-C--:B------:R-:W-:Y:S01]  /*1e220*/  IMAD R5, R13, R2.reuse, R5 ;  /* 0x000000020d057224 */ /* 0x080fe200078e0205 */
        /* <DEDUP_REMOVED lines=24> */
.L_x_12152:
[----:B--2---:R-:W-:Y:S02]  /*1e3b0*/  ISETP.NE.AND P0, PT, R14, RZ, PT ;  /* 0x000000ff0e00720c */ /* 0x004fe40003f05270 */
[----:B------:R-:W-:-:S11]  /*1e3c0*/  PLOP3.LUT P6, PT, PT, PT, PT, 0x8, 0x0 ;  /* 0x000000000000781c */ /* 0x000fd60003fce170 */
[----:B------:R-:W-:Y:S05]  /*1e3d0*/  @P0 BRA `(.L_x_11928) ;  /* 0x00000000000c0947 */ /* 0x000fea0003800000 */
[----:B------:R-:W-:-:S03]  /*1e3e0*/  UMOV UR4, 0xffffffff ;  /* 0xffffffff00047882 */ /* 0x000fc60000000000 */
[----:B------:R-:W-:Y:S05]  /*1e3f0*/  BRA.DIV UR4, `(.L_x_11929) ;  /* 0x0000008604b87947 */ /* 0x000fea000b800000 */
[----:B------:R-:W-:-:S13]  /*1e400*/  ELECT P6, URZ, PT ;  /* 0x00000000003f782f */ /* 0x000fda00038c0000 */
.L_x_11928:
        /* <DEDUP_REMOVED lines=9> */
.L_x_12155:
[----:B------:R-:W-:Y:S05]  /*1e4a0*/  BSYNC B1 ;  /* 0x0000000000017941 */ /* 0x000fea0003800000 */
.L_x_11930:
        /* <DEDUP_REMOVED lines=12> */
.L_x_12156:
[----:B------:R-:W-:Y:S05]  /*1e570*/  BSYNC B2 ;  /* 0x0000000000027941 */ /* 0x000fea0003800000 */
.L_x_11934:
        /* <DEDUP_REMOVED lines=9> */
.L_x_11937:
[----:B------:R-:W-:Y:S05]  /*1e610*/  BSYNC B2 ;  /* 0x0000000000027941 */ /* 0x000fea0003800000 */
.L_x_11936:
        /* <DEDUP_REMOVED lines=13> */
.L_x_11938:
        /* <DEDUP_REMOVED lines=13> */
.L_x_12157:
[----:B------:R-:W-:Y:S05]  /*1e7c0*/  BSYNC B2 ;  /* 0x0000000000027941 */ /* 0x000fea0003800000 */
.L_x_11939:
        /* <DEDUP_REMOVED lines=11> */
.L_x_11942:
[----:B------:R-:W-:Y:S05]  /*1e880*/  BSYNC B2 ;  /* 0x0000000000027941 */ /* 0x000fea0003800000 */
.L_x_11941:
        /* <DEDUP_REMOVED lines=10> */
.L_x_11943:
        /* <DEDUP_REMOVED lines=15> */
.L_x_11944:
        /* <DEDUP_REMOVED lines=15> */
.L_x_11945:
        /* <DEDUP_REMOVED lines=15> */
.L_x_11946:
        /* <DEDUP_REMOVED lines=10> */
.L_x_11933:
[----:B------:R-:W-:Y:S05]  /*1eca0*/  BSYNC B1 ;  /* 0x0000000000017941 */ /* 0x000fea0003800000 */
.L_x_11932:
        /* <DEDUP_REMOVED lines=13> */
.L_x_11962:
        /* <DEDUP_REMOVED lines=13> */
.L_x_12158:
[----:B------:R-:W-:Y:S05]  /*1ee50*/  BSYNC B2 ;  /* 0x0000000000027941 */ /* 0x000fea0003800000 */
.L_x_11949:
        /* <DEDUP_REMOVED lines=9> */
.L_x_11952:
[----:B------:R-:W-:Y:S05]  /*1eef0*/  BSYNC B2 ;  /* 0x0000000000027941 */ /* 0x000fea0003800000 */
.L_x_11951:
        /* <DEDUP_REMOVED lines=12> */
.L_x_11953:
        /* <DEDUP_REMOVED lines=13> */
.L_x_12159:
[----:B------:R-:W-:Y:S05]  /*1f090*/  BSYNC B2 ;  /* 0x0000000000027941 */ /* 0x000fea0003800000 */
.L_x_11954:
        /* <DEDUP_REMOVED lines=11> */
.L_x_11957:
[----:B------:R-:W-:Y:S05]  /*1f150*/  BSYNC B2 ;  /* 0x0000000000027941 */ /* 0x000fea0003800000 */
.L_x_11956:
        /* <DEDUP_REMOVED lines=10> */
.L_x_11958:
        /* <DEDUP_REMOVED lines=15> */
.L_x_11959:
        /* <DEDUP_REMOVED lines=15> */
.L_x_11960:
        /* <DEDUP_REMOVED lines=15> */
.L_x_11961:
        /* <DEDUP_REMOVED lines=10> */
.L_x_11948:
[----:B------:R-:W-:Y:S05]  /*1f570*/  BSYNC B1 ;  /* 0x0000000000017941 */ /* 0x000fea0003800000 */
.L_x_11947:
        /* <DEDUP_REMOVED lines=12> */
.L_x_11926:
[----:B------:R-:W-:Y:S05]  /*1f640*/  BSYNC B0 ;  /* 0x0000000000007941 */ /* 0x000fea0003800000 */
.L_x_11925:
        /* <DEDUP_REMOVED lines=26> */
.L_x_11965:
[----:B------:R-:W-:-:S13]  /*1f7f0*/  ISETP.NE.AND P0, PT, R3, 0x1, PT ;  /* 0x000000010300780c */ /* 0x000fda0003f05270 */
[----:B-1----:R-:W1:Y:S02]  /*1f800*/  @P0 LDC.64 R6, c[0x0][0x9e8] ;  /* 0x00027a00ff060b82 */ /* 0x002e640000000a00 */
[----:B-1----:R-:W-:-:S05]  /*1f810*/  @P0 IMAD.HI.U32 R6, R5, R6, RZ ;  /* 0x0000000605060227 */ /* 0x002fca00078e00ff */
[----:B------:R-:W-:-:S07]  /*1f820*/  @P0 SHF.R.U32.HI R5, RZ, R7, R6 ;  /* 0x00000007ff050219 */ /* 0x000fce0000011606 */
.L_x_11966:
[----:B------:R-:W-:Y:S05]  /*1f830*/  BSYNC B0 ;  /* 0x0000000000007941 */ /* 0x000fea0003800000 */
.L_x_11964:
[----:B------:R-:W-:-:S05]  /*1f840*/  IMAD R5, R5, R3, R3 ;  /* 0x0000000305057224 */ /* 0x000fca00078e0203 */
[----:B------:R-:W-:-:S07]  /*1f850*/  VIMNMX R2, R2, R5, PT ;  /* 0x0000000502027248 */ /* 0x000fce0003fe0100 */
.L_x_11963:
[----:B------:R-:W2:Y:S01]  /*1f860*/  LDL R7, [R1+0x5c] ;  /* 0x00005c0001077983 */ /* 0x000ea20000100800 */
[----:B------:R-:W3:Y:S01]  /*1f870*/  @P1 LDC R0, c[0x0][0x44c] ;  /* 0x00011300ff001b82 */ /* 0x000ee20000000800 */
[----:B------:R-:W-:Y:S01]  /*1f880*/  VIADD R2, R2, 0x5f ;  /* 0x0000005f02027836 */ /* 0x000fe20000000000 */
[----:B------:R-:W-:Y:S01]  /*1f890*/  ULDC UR4, c[0x0][0x9dc] ;  /* 0x0002770000047ab9 */ /* 0x000fe20000000800 */
[----:B------:R-:W-:Y:S02]  /*1f8a0*/  IMAD.MOV.U32 R5, RZ, RZ, R8 ;  /* 0x000000ffff057224 */ /* 0x000fe400078e0008 */
[----:B------:R-:W-:-:S03]  /*1f8b0*/  IMAD.HI R2, R2, 0x2aaaaaab, RZ ;  /* 0x2aaaaaab02027827 */ /* 0x000fc600078e02ff */
[----:B-1----:R-:W1:Y:S01]  /*1f8c0*/  @P1 LDC R6, c[0x0][0x450] ;  /* 0x00011400ff061b82 */ /* 0x002e620000000800 */
[----:B---3--:R-:W-:-:S05]  /*1f8d0*/  @P1 IMAD.HI.U32 R0, R8, R0, RZ ;  /* 0x0000000008001227 */ /* 0x008fca00078e00ff */
[----:B-1----:R-:W-:-:S05]  /*1f8e0*/  @P1 SHF.R.U32.HI R5, RZ, R6, R0 ;  /* 0x00000006ff051219 */ /* 0x002fca0000011600 */
        /* <DEDUP_REMOVED lines=17> */
.L_x_11969:
[----:B------:R-:W-:-:S13]  /*1fa00*/  ISETP.NE.AND P0, PT, R3, 0x1, PT ;  /* 0x000000010300780c */ /* 0x000fda0003f05270 */
[----:B------:R-:W1:Y:S02]  /*1fa10*/  @P0 LDC.64 R6, c[0x0][0x9e8] ;  /* 0x00027a00ff060b82 */ /* 0x000e640000000a00 */
[----:B-1----:R-:W-:-:S05]  /*1fa20*/  @P0 IMAD.HI.U32 R6, R0, R6, RZ ;  /* 0x0000000600060227 */ /* 0x002fca00078e00ff */
[----:B------:R-:W-:-:S07]  /*1fa30*/  @P0 SHF.R.U32.HI R0, RZ, R7, R6 ;  /* 0x00000007ff000219 */ /* 0x000fce0000011606 */
.L_x_11970:
[----:B------:R-:W-:Y:S05]  /*1fa40*/  BSYNC B0 ;  /* 0x0000000000007941 */ /* 0x000fea0003800000 */
.L_x_11968:
[----:B------:R-:W-:-:S05]  /*1fa50*/  IMAD R0, R0, R3, RZ ;  /* 0x0000000300007224 */ /* 0x000fca00078e02ff */
[----:B------:R-:W-:-:S07]  /*1fa60*/  VIMNMX R2, R2, R0, !PT ;  /* 0x0000000002027248 */ /* 0x000fce0007fe0100 */
.L_x_11967:
        /* <DEDUP_REMOVED lines=39> */
.L_x_11972:
[----:B------:R-:W-:Y:S05]  /*1fce0*/  BSYNC B0 ;  /* 0x0000000000007941 */ /* 0x000fea0003800000 */
.L_x_11971:
        /* <DEDUP_REMOVED lines=27> */
.L_x_11974:
        /* <DEDUP_REMOVED lines=20> */
.L_x_11977:
[----:B------:R-:W-:Y:S05]  /*1ffe0*/  BSYNC B6 ;  /* 0x0000000000067941 */ /* 0x000fea0003800000 */
.L_x_11976:
        /* <DEDUP_REMOVED lines=20> */
.L_x_11980:
        /* <DEDUP_REMOVED lines=15> */
.L_x_11979:
[----:B------:R-:W-:Y:S05]  /*20220*/  BSYNC B6 ;  /* 0x0000000000067941 */ /* 0x000fea0003800000 */
.L_x_11978:
        /* <DEDUP_REMOVED lines=24> */
.L_x_12162:
        /* <DEDUP_REMOVED lines=9> */
.L_x_12165:
        /* <DEDUP_REMOVED lines=24> */
.L_x_11984:
[----:B------:R-:W4:Y:S04]  /*205c0*/  LDL R0, [R1+0x10] ;  /* 0x0000100001007983 */ /* 0x000f280000100800 */
[----:B---3--:R-:W3:Y:S01]  /*205d0*/  LDL R2, [R1+0x18] ;  /* 0x0000180001027983 */ /* 0x008ee20000100800 */
[----:B----4-:R-:W-:Y:S01]  /*205e0*/  IMAD R0, R0, 0x8, R19 ;  /* 0x0000000800007824 */ /* 0x010fe200078e0213 */
[----:B---3--:R-:W-:-:S04]  /*205f0*/  SHF.L.U32 R2, R2, 0x1f, RZ ;  /* 0x0000001f02027819 */ /* 0x008fc800000006ff */
[----:B------:R-:W3:Y:S02]  /*20600*/  SYNCS.PHASECHK.TRANS64.TRYWAIT P0, [R0+URZ+0x22840], R2 ;  /* 0x02284002000075a7 */ /* 0x000ee4000800017f */
[----:B---3--:R-:W-:Y:S05]  /*20610*/  @!P0 BRA `(.L_x_11985) ;  /* 0x0000006800088947 */ /* 0x008fea0003800000 */
.L_x_12166:
        /* <DEDUP_REMOVED lines=11> */
.L_x_11986:
        /* <DEDUP_REMOVED lines=23> */
.L_x_11982:
        /* <DEDUP_REMOVED lines=31> */
.L_x_11988:
[----:B------:R-:W-:Y:S05]  /*20a30*/  BSYNC B6 ;  /* 0x0000000000067941 */ /* 0x000fea0003800000 */
.L_x_11987:
        /* <DEDUP_REMOVED lines=131> */
.L_x_12183:
        /* <DEDUP_REMOVED lines=10> */
.L_x_11990:
        /* <DEDUP_REMOVED lines=18> */
.L_x_12184:
[----:B------:R-:W-:Y:S05]  /*21430*/  BSYNC B0 ;  /* 0x0000000000007941 */ /* 0x000fea0003800000 */
.L_x_11991:
        /* <DEDUP_REMOVED lines=13> */
.L_x_12185:
[----:B------:R-:W-:Y:S05]  /*21510*/  BSYNC B1 ;  /* 0x0000000000017941 */ /* 0x000fea0003800000 */
.L_x_11995:
        /* <DEDUP_REMOVED lines=9> */
.L_x_11998:
[----:B------:R-:W-:Y:S05]  /*215b0*/  BSYNC B1 ;  /* 0x0000000000017941 */ /* 0x000fea0003800000 */
.L_x_11997:
        /* <DEDUP_REMOVED lines=13> */
.L_x_11999:
        /* <DEDUP_REMOVED lines=15> */
.L_x_12000:
        /* <DEDUP_REMOVED lines=15> */
.L_x_12001:
        /* <DEDUP_REMOVED lines=15> */
.L_x_12002:
        /* <DEDUP_REMOVED lines=10> */
.L_x_11994:
[----:B------:R-:W-:Y:S05]  /*21a00*/  BSYNC B0 ;  /* 0x0000000000007941 */ /* 0x000fea0003800000 */
.L_x_11993:
        /* <DEDUP_REMOVED lines=61> */
.L_x_12009:
        /* <DEDUP_REMOVED lines=8> */
.L_x_12186:
[----:B------:R-:W-:Y:S05]  /*21e60*/  BSYNC B3 ;  /* 0x0000000000037941 */ /* 0x000fea0003800000 */
.L_x_12010:
        /* <DEDUP_REMOVED lines=9> */
.L_x_12013:
[----:B------:R-:W-:Y:S05]  /*21f00*/  BSYNC B3 ;  /* 0x0000000000037941 */ /* 0x000fea0003800000 */
.L_x_12012:
        /* <DEDUP_REMOVED lines=13> */
.L_x_12014:
        /* <DEDUP_REMOVED lines=13> */
.L_x_12187:
[----:B------:R-:W-:Y:S05]  /*220b0*/  BSYNC B3 ;  /* 0x0000000000037941 */ /* 0x000fea0003800000 */
.L_x_12015:
        /* <DEDUP_REMOVED lines=11> */
.L_x_12018:
[----:B------:R-:W-:Y:S05]  /*22170*/  BSYNC B3 ;  /* 0x0000000000037941 */ /* 0x000fea0003800000 */
.L_x_12017:
        /* <DEDUP_REMOVED lines=10> */
.L_x_12019:
        /* <DEDUP_REMOVED lines=15> */
.L_x_12020:
        /* <DEDUP_REMOVED lines=15> */
.L_x_12021:
        /* <DEDUP_REMOVED lines=15> */
.L_x_12022:
        /* <DEDUP_REMOVED lines=10> */
.L_x_12008:
[----:B------:R-:W-:Y:S05]  /*22590*/  BSYNC B1 ;  /* 0x0000000000017941 */ /* 0x000fea0003800000 */
.L_x_12007:
[----:B------:R-:W2:Y:S02]  /*225a0*/  LDL.LU R4, [R1+0x34] ;  /* 0x0000340001047983 */ /* 0x000ea40000300800 */
[----:B--2---:R-:W-:-:S07]  /*225b0*/  VIADD R0, R4, 0xfffffffd ;  /* 0xfffffffd04007836 */ /* 0x004fce0000000000 */
.L_x_12006:
[----:B------:R-:W-:Y:S05]  /*225c0*/  BSYNC B2 ;  /* 0x0000000000027941 */ /* 0x000fea0003800000 */
.L_x_12005:
[----:B------:R-:W-:-:S05]  /*225d0*/  VIADD R8, R8, 0xfffffffe ;  /* 0xfffffffe08087836 */ /* 0x000fca0000000000 */
[----:B------:R-:W-:-:S13]  /*225e0*/  ISETP.NE.AND P0, PT, R8, R5, PT ;  /* 0x000000050800720c */ /* 0x000fda0003f05270 */
[----:B------:R-:W-:Y:S05]  /*225f0*/  @!P0 BRA `(.L_x_12004) ;  /* 0x0000001400008947 */ /* 0x000fea0003800000 */
.L_x_12055:
        /* <DEDUP_REMOVED lines=35> */
.L_x_12025:
        /* <DEDUP_REMOVED lines=8> */
.L_x_12188:
[----:B------:R-:W-:Y:S05]  /*228b0*/  BSYNC B2 ;  /* 0x0000000000027941 */ /* 0x000fea0003800000 */
.L_x_12026:
        /* <DEDUP_REMOVED lines=9> */
.L_x_12029:
[----:B------:R-:W-:Y:S05]  /*22950*/  BSYNC B2 ;  /* 0x0000000000027941 */ /* 0x000fea0003800000 */
.L_x_12028:
        /* <DEDUP_REMOVED lines=12> */
.L_x_12030:
        /* <DEDUP_REMOVED lines=13> */
.L_x_12189:
[----:B------:R-:W-:Y:S05]  /*22af0*/  BSYNC B2 ;  /* 0x0000000000027941 */ /* 0x000fea0003800000 */
.L_x_12031:
        /* <DEDUP_REMOVED lines=11> */
.L_x_12034:
[----:B------:R-:W-:Y:S05]  /*22bb0*/  BSYNC B2 ;  /* 0x0000000000027941 */ /* 0x000fea0003800000 */
.L_x_12033:
        /* <DEDUP_REMOVED lines=9> */
.L_x_12035:
        /* <DEDUP_REMOVED lines=15> */
.L_x_12036:
        /* <DEDUP_REMOVED lines=15> */
.L_x_12037:
        /* <DEDUP_REMOVED lines=15> */
.L_x_12038:
        /* <DEDUP_REMOVED lines=10> */
.L_x_12024:
[----:B------:R-:W-:Y:S05]  /*22fc0*/  BSYNC B1 ;  /* 0x0000000000017941 */ /* 0x000fea0003800000 */
.L_x_12023:
        /* <DEDUP_REMOVED lines=35> */
.L_x_12041:
        /* <DEDUP_REMOVED lines=8> */
.L_x_12190:
[----:B------:R-:W-:Y:S05]  /*23280*/  BSYNC B2 ;  /* 0x0000000000027941 */ /* 0x000fea0003800000 */
.L_x_12042:
        /* <DEDUP_REMOVED lines=9> */
.L_x_12045:
[----:B------:R-:W-:Y:S05]  /*23320*/  BSYNC B2 ;  /* 0x0000000000027941 */ /* 0x000fea0003800000 */
.L_x_12044:
        /* <DEDUP_REMOVED lines=13> */
.L_x_12046:
        /* <DEDUP_REMOVED lines=13> */
.L_x_12191:
[----:B------:R-:W-:Y:S05]  /*234d0*/  BSYNC B2 ;  /* 0x0000000000027941 */ /* 0x000fea0003800000 */
.L_x_12047:
        /* <DEDUP_REMOVED lines=11> */
.L_x_12050:
[----:B------:R-:W-:Y:S05]  /*23590*/  BSYNC B2 ;  /* 0x0000000000027941 */ /* 0x000fea0003800000 */
.L_x_12049:
        /* <DEDUP_REMOVED lines=10> */
.L_x_12051:
        /* <DEDUP_REMOVED lines=15> */
.L_x_12052:
        /* <DEDUP_REMOVED lines=15> */
.L_x_12053:
        /* <DEDUP_REMOVED lines=15> */
.L_x_12054:
        /* <DEDUP_REMOVED lines=10> */
.L_x_12040:
[----:B------:R-:W-:Y:S05]  /*239b0*/  BSYNC B1 ;  /* 0x0000000000017941 */ /* 0x000fea0003800000 */
.L_x_12039:
[----:B------:R-:W2:Y:S01]  /*239c0*/  LDL R5, [R1+0x24] ;  /* 0x0000240001057983 */ /* 0x000ea20000100800 */
[----:B------:R-:W-:Y:S01]  /*239d0*/  VIADD R0, R0, 0xfffffffe ;  /* 0xfffffffe00007836 */ /* 0x000fe20000000000 */
[----:B--2---:R-:W-:-:S13]  /*239e0*/  ISETP.GT.AND P0, PT, R6, R5, PT ;  /* 0x000000050600720c */ /* 0x004fda0003f04270 */
[----:B------:R-:W-:Y:S05]  /*239f0*/  @P0 BRA `(.L_x_12055) ;  /* 0xffffffec00000947 */ /* 0x000fea000383ffff */
.L_x_12004:
[----:B------:R-:W-:Y:S05]  /*23a00*/  BSYNC B0 ;  /* 0x0000000000007941 */ /* 0x000fea0003800000 */
.L_x_12003:
        /* <DEDUP_REMOVED lines=25> */
.L_x_12057:
[----:B------:R-:W-:Y:S05]  /*23ba0*/  BSYNC B0 ;  /* 0x0000000000007941 */ /* 0x000fea0003800000 */
.L_x_12056:
[----:B------:R-:W-:-:S05]  /*23bb0*/  SEL R0, R0, RZ, P0 ;  /* 0x000000ff00007207 */ /* 0x000fca0000000000 */
[----:B------:R3:W-:Y:S02]  /*23bc0*/  STL [R1+0x10], R0 ;  /* 0x0000100001007387 */ /* 0x0007e40000100800 */
.L_x_11975:
[----:B------:R-:W-:Y:S05]  /*23bd0*/  BSYNC B7 ;  /* 0x0000000000077941 */ /* 0x000fea0003800000 */
.L_x_11973:
        /* <DEDUP_REMOVED lines=8> */
[----:B-1----:R-:W1:Y:S04]  /*23c60*/  LDS.128 R4, [R19+0x228d0] ;  /* 0x0228d00013047984 */ /* 0x002e680000000c00 */
[----:B-1----:R1:W-:Y:S04]  /*23c70*/  STL.64 [R1], R4 ;  /* 0x0000000401007387 */ /* 0x0023e80000100a00 */
[----:B------:R1:W-:Y:S01]  /*23c80*/  STL.64 [R1+0x8], R6 ;  /* 0x0000080601007387 */ /* 0x0003e20000100a00 */
[----:B------:R-:W-:Y:S06]  /*23c90*/  BAR.ARV 0x4, 0x180 ;  /* 0x0106000000007b1d */ /* 0x000fec0000002000 */
[----:B------:R-:W-:Y:S05]  /*23ca0*/  BRA `(.L_x_12059) ;  /* 0x0000001000307947 */ /* 0x000fea0003800000 */
.L_x_12058:
        /* <DEDUP_REMOVED lines=46> */
.L_x_12201:
[----:B------:R-:W-:Y:S02]  /*23f90*/  ULDC UR4, c[0x0][0xc38] ;  /* 0x00030e0000047ab9 */ /* 0x000fe40000000800 */
[----:B------:R-:W-:-:S04]  /*23fa0*/  IMAD.U32 R2, RZ, RZ, UR4 ;  /* 0x00000004ff027e24 */ /* 0x000fc8000f8e00ff */
[----:B-1----:R-:W-:-:S04]  /*23fb0*/  IMAD R9, R9, R2, RZ ;  /* 0x0000000209097224 */ /* 0x002fc800078e02ff */
[----:B------:R-:W-:-:S05]  /*23fc0*/  IMAD.IADD R0, R0, 0x1, R9 ;  /* 0x0000000100007824 */ /* 0x000fca00078e0209 */
[----:B------:R-:W-:-:S13]  /*23fd0*/  ISETP.GT.AND P6, PT, R0, R5, PT ;  /* 0x000000050000720c */ /* 0x000fda0003fc4270 */
[----:B------:R-:W-:Y:S05]  /*23fe0*/  @P6 BRA `(.L_x_12061) ;  /* 0x0000000000ac6947 */ /* 0x000fea0003800000 */
.L_x_12064:
        /* <DEDUP_REMOVED lines=37> */
.L_x_12209:
[----:B------:R-:W-:Y:S02]  /*24240*/  ULDC UR4, c[0x0][0xc38] ;  /* 0x00030e0000047ab9 */ /* 0x000fe40000000800 */
[----:B------:R-:W-:-:S04]  /*24250*/  IMAD.U32 R2, RZ, RZ, UR4 ;  /* 0x00000004ff027e24 */ /* 0x000fc8000f8e00ff */
[----:B-1----:R-:W-:-:S04]  /*24260*/  IMAD R9, R9, R2, RZ ;  /* 0x0000000209097224 */ /* 0x002fc800078e02ff */
[----:B------:R-:W-:-:S05]  /*24270*/  IMAD.IADD R0, R9, 0x1, R0 ;  /* 0x0000000109007824 */ /* 0x000fca00078e0200 */
[----:B------:R-:W-:-:S13]  /*24280*/  ISETP.GT.AND P6, PT, R0, R5, PT ;  /* 0x000000050000720c */ /* 0x000fda0003fc4270 */
[----:B------:R-:W-:Y:S05]  /*24290*/  @!P6 BRA `(.L_x_12064) ;  /* 0xfffffffc0054e947 */ /* 0x000fea000383ffff */
.L_x_12061:
        /* <DEDUP_REMOVED lines=12> */
.L_x_12214:
[----:B------:R-:W-:-:S13]  /*24360*/  ISETP.NE.AND P0, PT, R0, RZ, PT ;  /* 0x000000ff0000720c */ /* 0x000fda0003f05270 */
[----:B------:R-:W-:Y:S05]  /*24370*/  @!P0 BRA `(.L_x_12066) ;  /* 0x0000000000108947 */ /* 0x000fea0003800000 */
[----:B------:R-:W-:Y:S01]  /*24380*/  UMOV UR4, 0xffffffff ;  /* 0xffffffff00047882 */ /* 0x000fe20000000000 */
[----:B-1----:R-:W-:Y:S02]  /*24390*/  VIADD R3, R3, 0xffffffff ;  /* 0xffffffff03037836 */ /* 0x002fe40000000000 */
[----:B------:R-:W-:Y:S05]  /*243a0*/  BRA.DIV UR4, `(.L_x_12067) ;  /* 0x00000042048c7947 */ /* 0x000fea000b800000 */
[----:B------:R3:W4:Y:S02]  /*243b0*/  SHFL.IDX PT, R8, R7, R3, 0x1f ;  /* 0x00001f0307087589 */ /* 0x00072400000e0000 */
.L_x_12066:
[----:B------:R-:W-:Y:S01]  /*243c0*/  ISETP.NE.AND P0, PT, R6, 0x1, PT ;  /* 0x000000010600780c */ /* 0x000fe20003f05270 */
[----:B----4-:R-:W-:-:S05]  /*243d0*/  IMAD R0, R8, R2, R9 ;  /* 0x0000000208007224 */ /* 0x010fca00078e0209 */
[----:B------:R4:W-:Y:S02]  /*243e0*/  STL [R1], R0 ;  /* 0x0000000001007387 */ /* 0x0009e40000100800 */
[----:B----4-:R-:W-:-:S05]  /*243f0*/  IMAD.IADD R0, R5, 0x1, -R0 ;  /* 0x0000000105007824 */ /* 0x010fca00078e0a00 */
[----:B------:R-:W-:Y:S05]  /*24400*/  @!P0 BRA `(.L_x_12068) ;  /* 0x0000000000e48947 */ /* 0x000fea0003800000 */
[----:B------:R-:W-:-:S04]  /*24410*/  IABS R5, R4 ;  /* 0x0000000400057213 */ /* 0x000fc80000000000 */
[----:B0--3--:R-:W0:Y:S08]  /*24420*/  I2F.RP R7, R5 ;  /* 0x0000000500077306 */ /* 0x009e300000209400 */
[----:B0-----:R-:W0:Y:S02]  /*24430*/  MUFU.RCP R7, R7 ;  /* 0x0000000700077308 */ /* 0x001e240000001000 */
[----:B0-----:R-:W-:-:S06]  /*24440*/  VIADD R9, R7, 0xffffffe ;  /* 0x0ffffffe07097836 */ /* 0x001fcc0000000000 */
[----:B-1----:R-:W0:Y:S02]  /*24450*/  F2I.FTZ.U32.TRUNC.NTZ R3, R9 ;  /* 0x0000000900037305 */ /* 0x002e24000021f000 */
        /* <DEDUP_REMOVED lines=52> */
.L_x_12068:
[----:B-1-3--:R-:W3:Y:S01]  /*247a0*/  LDL R3, [R1+0xc] ;  /* 0x00000c0001037983 */ /* 0x00aee20000100800 */
[----:B0-----:R-:W3:Y:S02]  /*247b0*/  LDC.64 R6, c[0x0][0xc90] ;  /* 0x00032400ff067b82 */ /* 0x001ee40000000a00 */
        /* <DEDUP_REMOVED lines=61> */
.L_x_12069:
[----:B------:R-:W-:-:S05]  /*24b90*/  LOP3.LUT R3, RZ, R0, RZ, 0x33, !PT ;  /* 0x00000000ff037212 */ /* 0x000fca00078e33ff */
[----:B------:R-:W-:-:S05]  /*24ba0*/  IMAD.IADD R0, R4, 0x1, R3 ;  /* 0x0000000104007824 */ /* 0x000fca00078e0203 */
[----:B------:R3:W-:Y:S01]  /*24bb0*/  STL [R1+0x4], R0 ;  /* 0x0000040001007387 */ /* 0x0007e20000100800 */
[----:B------:R-:W-:Y:S05]  /*24bc0*/  BRA `(.L_x_12070) ;  /* 0x0000000000287947 */ /* 0x000fea0003800000 */
.L_x_12062:
        /* <DEDUP_REMOVED lines=10> */
.L_x_12070:
[----:B-1----:R-:W4:Y:S04]  /*24c70*/  LDL R3, [R1+0x8] ;  /* 0x0000080001037983 */ /* 0x002f280000100800 */
[----:B0-----:R-:W5:Y:S04]  /*24c80*/  LDL R2, [R1+0xc] ;  /* 0x00000c0001027983 */ /* 0x001f680000100800 */
        /* <DEDUP_REMOVED lines=14> */
.L_x_12059:
[----:B---34-:R-:W3:Y:S01]  /*24d70*/  LDL R0, [R1+0xc] ;  /* 0x00000c0001007983 */ /* 0x018ee20000100800 */
[----:B------:R-:W-:Y:S02]  /*24d80*/  ULDC UR4, c[0x0][0xc3c] ;  /* 0x00030f0000047ab9 */ /* 0x000fe40000000800 */
[----:B---3--:R-:W-:-:S13]  /*24d90*/  ISETP.GE.AND P0, PT, R0, UR4, PT ;  /* 0x0000000400007c0c */ /* 0x008fda000bf06270 */
[----:B------:R-:W-:Y:S05]  /*24da0*/  @!P0 BRA `(.L_x_12071) ;  /* 0xffffff8800148947 */ /* 0x000fea000383ffff */
[----:B------:R-:W-:Y:S05]  /*24db0*/  BSYNC B8 ;  /* 0x0000000000087941 */ /* 0x000fea0003800000 */
.L_x_11911:
        /* <DEDUP_REMOVED lines=12> */
.L_x_12217:
[----:B------:R-:W-:Y:S05]  /*24e80*/  BSYNC B0 ;  /* 0x0000000000007941 */ /* 0x000fea0003800000 */
.L_x_12072:
[----:B------:R-:W-:-:S03]  /*24e90*/  UMOV UR4, 0xffffffff ;  /* 0xffffffff00047882 */ /* 0x000fc60000000000 */
[----:B------:R-:W-:Y:S05]  /*24ea0*/  BRA.DIV UR4, `(.L_x_12074) ;  /* 0x0000003a040c7947 */ /* 0x000fea000b800000 */
[----:B------:R-:W1:Y:S02]  /*24eb0*/  S2R R2, SR_TID.X ;  /* 0x0000000000027919 */ /* 0x000e640000002100 */
[----:B-1----:R-:W-:-:S04]  /*24ec0*/  SHF.R.U32.HI R2, RZ, 0x5, R2 ;  /* 0x00000005ff027819 */ /* 0x002fc80000011602 */
[----:B------:R-:W-:-:S05]  /*24ed0*/  LOP3.LUT R2, R2, 0x3, RZ, 0xc0, !PT ;  /* 0x0000000302027812 */ /* 0x000fca00078ec0ff */
[----:B------:R1:W2:Y:S02]  /*24ee0*/  SHFL.IDX PT, R14, R2, RZ, 0x1f ;  /* 0x00001fff020e7589 */ /* 0x0002a400000e0000 */
.L_x_12220:
[----:B--2---:R-:W-:-:S13]  /*24ef0*/  ISETP.NE.AND P0, PT, R14, RZ, PT ;  /* 0x000000ff0e00720c */ /* 0x004fda0003f05270 */
[----:B------:R-:W-:Y:S05]  /*24f00*/  @P0 BRA `(.L_x_11682) ;  /* 0x0000000000940947 */ /* 0x000fea0003800000 */
[----:B------:R-:W-:-:S03]  /*24f10*/  UMOV UR4, 0xffffffff ;  /* 0xffffffff00047882 */ /* 0x000fc60000000000 */
[----:B------:R-:W-:Y:S05]  /*24f20*/  BRA.DIV UR4, `(.L_x_12075) ;  /* 0x0000003a04207947 */ /* 0x000fea000b800000 */
[----:B------:R-:W-:-:S13]  /*24f30*/  ELECT P6, URZ, PT ;  /* 0x00000000003f782f */ /* 0x000fda00038c0000 */
.L_x_12223:
[----:B------:R-:W-:Y:S05]  /*24f40*/  @!P6 BRA `(.L_x_11682) ;  /* 0x000000000084e947 */ /* 0x000fea0003800000 */
[----:B------:R-:W-:-:S06]  /*24f50*/  ULOP3.LUT UR4, UR36, 0x2, URZ, 0xfc, !UPT ;  /* 0x0000000224047892 */ /* 0x000fcc000f8efc3f */
[----:B-1----:R-:W-:-:S05]  /*24f60*/  IMAD.U32 R2, RZ, RZ, UR4 ;  /* 0x00000004ff027e24 */ /* 0x002fca000f8e00ff */
[----:B------:R-:W-:-:S13]  /*24f70*/  ISETP.NE.AND P2, PT, R2, 0x3, PT ;  /* 0x000000030200780c */ /* 0x000fda0003f45270 */
[----:B------:R-:W-:Y:S05]  /*24f80*/  @!P2 BRA `(.L_x_12076) ;  /* 0x000000000004a947 */ /* 0x000fea0003800000 */
[----:B------:R-:W-:Y:S01]  /*24f90*/  BPT.TRAP 0x1 ;  /* 0x000000040000795c */ /* 0x000fe20000300000 */
.L_x_12076:
        /* <DEDUP_REMOVED lines=14> */
.L_x_12224:
[----:B------:R-:W1:Y:S02]  /*25080*/  SYNCS.PHASECHK.TRANS64.TRYWAIT P0, [R7+URZ], R2 ;  /* 0x00000002070075a7 */ /* 0x000e64000800017f */
[----:B-1----:R-:W-:Y:S05]  /*25090*/  @!P0 BRA `(.L_x_12078) ;  /* 0x0000003400f88947 */ /* 0x002fea0003800000 */
.L_x_12225:
[----:B------:R-:W-:Y:S05]  /*250a0*/  @!P2 BRA `(.L_x_12079) ;  /* 0x000000000004a947 */ /* 0x000fea0003800000 */
[----:B------:R-:W-:Y:S01]  /*250b0*/  BPT.TRAP 0x1 ;  /* 0x000000040000795c */ /* 0x000fe20000300000 */
.L_x_12079:
[----:B------:R-:W2:Y:S01]  /*250c0*/  LDL.LU R4, [R1+0x10] ;  /* 0x0000100001047983 */ /* 0x000ea20000300800 */
[----:B------:R-:W-:-:S04]  /*250d0*/  VIADD R0, R0, 0x22860 ;  /* 0x0002286000007836 */ /* 0x000fc80000000000 */
[----:B--2---:R-:W-:-:S04]  /*250e0*/  IMAD R4, R4, 0x8, R0 ;  /* 0x0000000804047824 */ /* 0x004fc800078e0200 */
[----:B------:R-:W2:Y:S02]  /*250f0*/  SYNCS.PHASECHK.TRANS64.TRYWAIT P0, [R4+URZ], R5 ;  /* 0x00000005040075a7 */ /* 0x000ea4000800017f */
[----:B--2---:R-:W-:Y:S05]  /*25100*/  @!P0 BRA `(.L_x_12080) ;  /* 0x0000003400f08947 */ /* 0x004fea0003800000 */
.L_x_12226:
[----:B------:R-:W-:-:S07]  /*25110*/  IMAD R3, R3, 0x8, R0 ;  /* 0x0000000803037824 */ /* 0x000fce00078e0200 */
.L_x_12081:
[----:B----4-:R4:W0:Y:S02]  /*25120*/  SYNCS.PHASECHK.TRANS64.TRYWAIT P0, [R3+URZ], R2 ;  /* 0x00000002030075a7 */ /* 0x010824000800017f */
[----:B0-----:R-:W-:Y:S05]  /*25130*/  @!P0 NANOSLEEP.SYNCS 0x989680 ;  /* 0x009896800000895d */ /* 0x001fea0003900000 */
[----:B------:R-:W0:Y:S02]  /*25140*/  @!P0 SYNCS.PHASECHK.TRANS64 P0, [R3+URZ], R2 ;  /* 0x00000002030085a7 */ /* 0x000e24000800007f */
[----:B0-----:R-:W-:Y:S05]  /*25150*/  @!P0 BRA `(.L_x_12081) ;  /* 0xfffffffc00f08947 */ /* 0x001fea000383ffff */
.L_x_11682:
[----:B------:R-:W-:Y:S05]  /*25160*/  BSYNC B9 ;  /* 0x0000000000097941 */ /* 0x000fea0003800000 */
.L_x_11679:
[----:B------:R-:W-:Y:S05]  /*25170*/  EXIT ;  /* 0x000000000000794d */ /* 0x000fea0003800000 */
.L_x_11710:
[----:B0-----:R0:W1:Y:S02]  /*25180*/  SYNCS.PHASECHK.TRANS64.TRYWAIT P6, [R95+URZ+0x22890], R106 ;  /* 0x0228906a5f0075a7 */ /* 0x00106400080c017f */
[----:B-1----:R-:W-:Y:S05]  /*25190*/  @!P6 NANOSLEEP.SYNCS 0x989680 ;  /* 0x009896800000e95d */ /* 0x002fea0003900000 */
[----:B------:R-:W1:Y:S02]  /*251a0*/  @!P6 SYNCS.PHASECHK.TRANS64 P6, [R95+URZ+0x22890], R106 ;  /* 0x0228906a5f00e5a7 */ /* 0x000e6400080c007f */
[----:B-1----:R-:W-:Y:S05]  /*251b0*/  @!P6 BRA `(.L_x_11710) ;  /* 0xfffffffc00f0e947 */ /* 0x002fea000383ffff */
[----:B------:R-:W-:Y:S05]  /*251c0*/  BRA `(.L_x_12082) ;  /* 0xfffffde400047947 */ /* 0x000fea000383ffff */
.L_x_11728:
[----:B0-----:R0:W1:Y:S02]  /*251d0*/  SYNCS.PHASECHK.TRANS64.TRYWAIT P5, [R95+URZ+0x22890], R106 ;  /* 0x0228906a5f0075a7 */ /* 0x00106400080a017f */
[----:B-1----:R-:W-:Y:S05]  /*251e0*/  @!P5 NANOSLEEP.SYNCS 0x989680 ;  /* 0x009896800000d95d */ /* 0x002fea0003900000 */
[----:B------:R-:W1:Y:S02]  /*251f0*/  @!P5 SYNCS.PHASECHK.TRANS64 P5, [R95+URZ+0x22890], R106 ;  /* 0x0228906a5f00d5a7 */ /* 0x000e6400080a007f */
[----:B-1----:R-:W-:Y:S05]  /*25200*/  @!P5 BRA `(.L_x_11728) ;  /* 0xfffffffc00f0d947 */ /* 0x002fea000383ffff */
[----:B------:R-:W-:Y:S05]  /*25210*/  BRA `(.L_x_12083) ;  /* 0xfffffdf400ac7947 */ /* 0x000fea000383ffff */
.L_x_11737:
[----:B0-----:R0:W1:Y:S02]  /*25220*/  SYNCS.PHASECHK.TRANS64.TRYWAIT P4, [R95+URZ+0x22890], R106 ;  /* 0x0228906a5f0075a7 */ /* 0x001064000808017f */
[----:B-1----:R-:W-:Y:S05]  /*25230*/  @!P4 NANOSLEEP.SYNCS 0x989680 ;  /* 0x009896800000c95d */ /* 0x002fea0003900000 */
[----:B------:R-:W1:Y:S02]  /*25240*/  @!P4 SYNCS.PHASECHK.TRANS64 P4, [R95+URZ+0x22890], R106 ;  /* 0x0228906a5f00c5a7 */ /* 0x000e64000808007f */
[----:B-1----:R-:W-:Y:S05]  /*25250*/  @!P4 BRA `(.L_x_11737) ;  /* 0xfffffffc00f0c947 */ /* 0x002fea000383ffff */
[----:B------:R-:W-:Y:S05]  /*25260*/  BRA `(.L_x_12084) ;  /* 0xfffffe0400d87947 */ /* 0x000fea000383ffff */
.L_x_11743:
[----:B--2---:R2:W3:Y:S02]  /*25270*/  SYNCS.PHASECHK.TRANS64.TRYWAIT P3, [R95+URZ+0x228b0], R106 ;  /* 0x0228b06a5f0075a7 */ /* 0x0044e4000806017f */
[----:B---3--:R-:W-:Y:S05]  /*25280*/  @!P3 NANOSLEEP.SYNCS 0x989680 ;  /* 0x009896800000b95d */ /* 0x008fea0003900000 */
[----:B------:R-:W3:Y:S02]  /*25290*/  @!P3 SYNCS.PHASECHK.TRANS64 P3, [R95+URZ+0x228b0], R106 ;  /* 0x0228b06a5f00b5a7 */ /* 0x000ee4000806007f */
[----:B---3--:R-:W-:Y:S05]  /*252a0*/  @!P3 BRA `(.L_x_11743) ;  /* 0xfffffffc00f0b947 */ /* 0x008fea000383ffff */
[----:B------:R-:W-:Y:S05]  /*252b0*/  BRA `(.L_x_12085) ;  /* 0xfffffe0800687947 */ /* 0x000fea000383ffff */
.L_x_11761:
[----:B------:R-:W-:Y:S01]  /*252c0*/  BSSY B0, `(.L_x_12086) ;  /* 0x0000007000007945 */ /* 0x000fe20003800000 */
[----:B------:R-:W-:Y:S02]  /*252d0*/  IMAD.MOV.U32 R12, RZ, RZ, RZ ;  /* 0x000000ffff0c7224 */ /* 0x000fe400078e00ff */
[----:B------:R-:W-:Y:S02]  /*252e0*/  IMAD.MOV.U32 R11, RZ, RZ, 0x1f ;  /* 0x0000001fff0b7424 */ /* 0x000fe400078e00ff */
[----:B------:R-:W-:-:S07]  /*252f0*/  IMAD.MOV.U32 R15, RZ, RZ, -0x1 ;  /* 0xffffffffff0f7424 */ /* 0x000fce00078e00ff */
[----:B-----5:R-:W-:Y:S05]  /*25300*/  WARPSYNC.COLLECTIVE R15, `(.L_x_12087) ;  /* 0x000000000f087348 */ /* 0x020fea0003c00000 */
[----:B------:R0:W1:Y:S02]  /*25310*/  SHFL.IDX P6, R14, R13, R12, R11 ;  /* 0x0000000c0d0e7389 */ /* 0x00006400000c000b */
[----:B01---5:R-:W-:Y:S01]  /*25320*/  ENDCOLLECTIVE ;  /* 0x000000000000791b */ /* 0x023fe20003800000 */
.L_x_12087:
[----:B------:R-:W-:Y:S05]  /*25330*/  BSYNC B0 ;  /* 0x0000000000007941 */ /* 0x000fea0003800000 */
.L_x_12086:
[----:B------:R-:W-:Y:S05]  /*25340*/  BRA `(.L_x_12088) ;  /* 0xfffffe1800bc7947 */ /* 0x000fea000383ffff */
.L_x_11773:
        /* <DEDUP_REMOVED lines=8> */
.L_x_12090:
[----:B------:R-:W-:Y:S05]  /*253d0*/  BSYNC B1 ;  /* 0x0000000000017941 */ /* 0x000fea0003800000 */
.L_x_12089:
        /* <DEDUP_REMOVED lines=8> */
.L_x_12091:
[----:B------:R-:W-:Y:S02]  /*25460*/  IMAD.MOV.U32 R13, RZ, RZ, R10 ;  /* 0x000000ffff0d7224 */ /* 0x000fe400078e000a */
[----:B------:R-:W-:-:S07]  /*25470*/  IMAD.MOV.U32 R0, RZ, RZ, R14 ;  /* 0x000000ffff007224 */ /* 0x000fce00078e000e */
[----:B------:R-:W-:Y:S05]  /*25480*/  WARPSYNC.COLLECTIVE R15, `(.L_x_12092) ;  /* 0x000000000f087348 */ /* 0x000fea0003c00000 */
[----:B------:R0:W1:Y:S02]  /*25490*/  SHFL.IDX P6, R14, R13, R12, R11 ;  /* 0x0000000c0d0e7389 */ /* 0x00006400000c000b */
[----:B01----:R-:W-:Y:S01]  /*254a0*/  ENDCOLLECTIVE ;  /* 0x000000000000791b */ /* 0x003fe20003800000 */
.L_x_12092:
[----:B------:R-:W-:Y:S02]  /*254b0*/  IMAD.MOV.U32 R13, RZ, RZ, R4 ;  /* 0x000000ffff0d7224 */ /* 0x000fe400078e0004 */
[----:B------:R-:W-:-:S07]  /*254c0*/  IMAD.MOV.U32 R5, RZ, RZ, R14 ;  /* 0x000000ffff057224 */ /* 0x000fce00078e000e */
[----:B------:R-:W-:Y:S05]  /*254d0*/  WARPSYNC.COLLECTIVE R15, `(.L_x_12093) ;  /* 0x000000000f087348 */ /* 0x000fea0003c00000 */
[----:B------:R0:W1:Y:S02]  /*254e0*/  SHFL.IDX P6, R14, R13, R12, R11 ;  /* 0x0000000c0d0e7389 */ /* 0x00006400000c000b */
[----:B01----:R-:W-:Y:S01]  /*254f0*/  ENDCOLLECTIVE ;  /* 0x000000000000791b */ /* 0x003fe20003800000 */
.L_x_12093:
[----:B------:R-:W-:Y:S05]  /*25500*/  BRA `(.L_x_12094) ;  /* 0xfffffe2000387947 */ /* 0x000fea000383ffff */
.L_x_11776:
[----:B------:R-:W-:Y:S01]  /*25510*/  BSSY B1, `(.L_x_12095) ;  /* 0x0000008000017945 */ /* 0x000fe20003800000 */
[----:B------:R-:W-:Y:S02]  /*25520*/  IMAD.MOV.U32 R13, RZ, RZ, R7 ;  /* 0x000000ffff0d7224 */ /* 0x000fe400078e0007 */
[----:B------:R-:W-:Y:S02]  /*25530*/  IMAD.MOV.U32 R12, RZ, RZ, 0x1 ;  /* 0x00000001ff0c7424 */ /* 0x000fe400078e00ff */
[----:B------:R-:W-:Y:S02]  /*25540*/  IMAD.MOV.U32 R11, RZ, RZ, 0x1c1f ;  /* 0x00001c1fff0b7424 */ /* 0x000fe400078e00ff */
[----:B------:R-:W-:-:S07]  /*25550*/  IMAD.MOV.U32 R15, RZ, RZ, -0x1 ;  /* 0xffffffffff0f7424 */ /* 0x000fce00078e00ff */
[----:B-1----:R-:W-:Y:S05]  /*25560*/  WARPSYNC.COLLECTIVE R15, `(.L_x_12096) ;  /* 0x000000000f087348 */ /* 0x002fea0003c00000 */
[----:B------:R0:W2:Y:S02]  /*25570*/  SHFL.IDX P6, R14, R13, R12, R11 ;  /* 0x0000000c0d0e7389 */ /* 0x0000a400000c000b */
[----:B012---:R-:W-:Y:S01]  /*25580*/  ENDCOLLECTIVE ;  /* 0x000000000000791b */ /* 0x007fe20003800000 */
.L_x_12096:
[----:B------:R-:W-:Y:S05]  /*25590*/  BSYNC B1 ;  /* 0x0000000000017941 */ /* 0x000fea0003800000 */
.L_x_12095:
        /* <DEDUP_REMOVED lines=8> */
.L_x_12097:
[----:B------:R-:W-:Y:S02]  /*25620*/  IMAD.MOV.U32 R13, RZ, RZ, R10 ;  /* 0x000000ffff0d7224 */ /* 0x000fe400078e000a */
[----:B------:R-:W-:-:S07]  /*25630*/  IMAD.MOV.U32 R0, RZ, RZ, R14 ;  /* 0x000000ffff007224 */ /* 0x000fce00078e000e */
[----:B------:R-:W-:Y:S05]  /*25640*/  WARPSYNC.COLLECTIVE R15, `(.L_x_12098) ;  /* 0x000000000f087348 */ /* 0x000fea0003c00000 */
[----:B------:R0:W1:Y:S02]  /*25650*/  SHFL.IDX P6, R14, R13, R12, R11 ;  /* 0x0000000c0d0e7389 */ /* 0x00006400000c000b */
[----:B01----:R-:W-:Y:S01]  /*25660*/  ENDCOLLECTIVE ;  /* 0x000000000000791b */ /* 0x003fe20003800000 */
.L_x_12098:
[----:B------:R-:W-:Y:S02]  /*25670*/  IMAD.MOV.U32 R13, RZ, RZ, R4 ;  /* 0x000000ffff0d7224 */ /* 0x000fe400078e0004 */
[----:B------:R-:W-:-:S07]  /*25680*/  IMAD.MOV.U32 R5, RZ, RZ, R14 ;  /* 0x000000ffff057224 */ /* 0x000fce00078e000e */
[----:B------:R-:W-:Y:S05]  /*25690*/  WARPSYNC.COLLECTIVE R15, `(.L_x_12099) ;  /* 0x000000000f087348 */ /* 0x000fea0003c00000 */
[----:B------:R0:W1:Y:S02]  /*256a0*/  SHFL.IDX P6, R14, R13, R12, R11 ;  /* 0x0000000c0d0e7389 */ /* 0x00006400000c000b */
[----:B01----:R-:W-:Y:S01]  /*256b0*/  ENDCOLLECTIVE ;  /* 0x000000000000791b */ /* 0x003fe20003800000 */
.L_x_12099:
[----:B------:R-:W-:Y:S01]  /*256c0*/  IMAD.MOV.U32 R4, RZ, RZ, R14 ;  /* 0x000000ffff047224 */ /* 0x000fe200078e000e */
[----:B------:R-:W-:Y:S06]  /*256d0*/  BRA `(.L_x_12100) ;  /* 0xfffffe2000907947 */ /* 0x000fec000383ffff */
.L_x_11780:
[----:B0-----:R0:W1:Y:S02]  /*256e0*/  SYNCS.PHASECHK.TRANS64.TRYWAIT P0, [R19+URZ+0x22800], R40 ;  /* 0x02280028130075a7 */ /* 0x001064000800017f */
[----:B-1----:R-:W-:Y:S05]  /*256f0*/  @!P0 NANOSLEEP.SYNCS 0x989680 ;  /* 0x009896800000895d */ /* 0x002fea0003900000 */
[----:B------:R-:W1:Y:S02]  /*25700*/  @!P0 SYNCS.PHASECHK.TRANS64 P0, [R19+URZ+0x22800], R40 ;  /* 0x02280028130085a7 */ /* 0x000e64000800007f */
[----:B-1----:R-:W-:Y:S05]  /*25710*/  @!P0 BRA `(.L_x_11780) ;  /* 0xfffffffc00f08947 */ /* 0x002fea000383ffff */
[----:B------:R-:W-:Y:S05]  /*25720*/  BRA `(.L_x_12101) ;  /* 0xfffffe2400787947 */ /* 0x000fea000383ffff */
.L_x_11788:
[----:B------:R-:W1:Y:S01]  /*25730*/  LDC R39, c[0x0][0x3f4] ;  /* 0x0000fd00ff277b82 */ /* 0x000e620000000800 */
[----:B------:R-:W-:Y:S01]  /*25740*/  BSSY B1, `(.L_x_12102) ;  /* 0x0000008000017945 */ /* 0x000fe20003800000 */
[----:B0-----:R-:W-:Y:S02]  /*25750*/  IMAD.MOV.U32 R13, RZ, RZ, R26 ;  /* 0x000000ffff0d7224 */ /* 0x001fe400078e001a */
[----:B------:R-:W-:Y:S02]  /*25760*/  IMAD.MOV.U32 R12, RZ, RZ, RZ ;  /* 0x000000ffff0c7224 */ /* 0x000fe400078e00ff */
[----:B------:R-:W-:Y:S02]  /*25770*/  IMAD.MOV.U32 R11, RZ, RZ, 0x1c1f ;  /* 0x00001c1fff0b7424 */ /* 0x000fe400078e00ff */
[----:B------:R-:W-:-:S07]  /*25780*/  IMAD.MOV.U32 R15, RZ, RZ, -0x1 ;  /* 0xffffffffff0f7424 */ /* 0x000fce00078e00ff */
[----:B-1----:R-:W-:Y:S05]  /*25790*/  WARPSYNC.COLLECTIVE R15, `(.L_x_12103) ;  /* 0x000000000f087348 */ /* 0x002fea0003c00000 */
[----:B------:R0:W2:Y:S02]  /*257a0*/  SHFL.IDX P6, R14, R13, R12, R11 ;  /* 0x0000000c0d0e7389 */ /* 0x0000a400000c000b */
[----:B012---:R-:W-:Y:S01]  /*257b0*/  ENDCOLLECTIVE ;  /* 0x000000000000791b */ /* 0x007fe20003800000 */
.L_x_12103:
[----:B------:R-:W-:Y:S05]  /*257c0*/  BSYNC B1 ;  /* 0x0000000000017941 */ /* 0x000fea0003800000 */
.L_x_12102:
[----:B------:R-:W-:Y:S01]  /*257d0*/  IMAD.MOV.U32 R13, RZ, RZ, R25 ;  /* 0x000000ffff0d7224 */ /* 0x000fe200078e0019 */
[----:B------:R-:W-:Y:S01]  /*257e0*/  ISETP.GE.AND P0, PT, R16, R39, PT ;  /* 0x000000271000720c */ /* 0x000fe20003f06270 */
[----:B------:R-:W-:Y:S02]  /*257f0*/  IMAD.MOV.U32 R12, RZ, RZ, RZ ;  /* 0x000000ffff0c7224 */ /* 0x000fe400078e00ff */
[----:B------:R-:W-:Y:S02]  /*25800*/  IMAD.MOV.U32 R11, RZ, RZ, 0x1c1f ;  /* 0x00001c1fff0b7424 */ /* 0x000fe400078e00ff */
[----:B------:R-:W-:Y:S02]  /*25810*/  IMAD.MOV.U32 R15, RZ, RZ, -0x1 ;  /* 0xffffffffff0f7424 */ /* 0x000fe400078e00ff */
[----:B------:R-:W-:Y:S02]  /*25820*/  IMAD.MOV.U32 R0, RZ, RZ, R14 ;  /* 0x000000ffff007224 */ /* 0x000fe400078e000e */
[----:B------:R-:W-:-:S07]  /*25830*/  IMAD R36, R203, R36, RZ ;  /* 0x00000024cb247224 */ /* 0x000fce00078e02ff */
[----:B------:R-:W-:Y:S05]  /*25840*/  WARPSYNC.COLLECTIVE R15, `(.L_x_12104) ;  /* 0x000000000f087348 */ /* 0x000fea0003c00000 */
[----:B------:R0:W1:Y:S02]  /*25850*/  SHFL.IDX P6, R14, R13, R12, R11 ;  /* 0x0000000c0d0e7389 */ /* 0x00006400000c000b */
[----:B01----:R-:W-:Y:S01]  /*25860*/  ENDCOLLECTIVE ;  /* 0x000000000000791b */ /* 0x003fe20003800000 */
.L_x_12104:
[----:B------:R-:W-:Y:S01]  /*25870*/  ISETP.GE.OR P1, PT, R41, R36, P0 ;  /* 0x000000242900720c */ /* 0x000fe20000726670 */
[----:B------:R-:W-:-:S12]  /*25880*/  IMAD.MOV.U32 R13, RZ, RZ, R24 ;  /* 0x000000ffff0d7224 */ /* 0x000fd800078e0018 */
[C---:B------:R-:W-:Y:S01]  /*25890*/  @!P1 IMAD.SHL.U32 R5, R16.reuse, 0x2, RZ ;  /* 0x0000000210059824 */ /* 0x040fe200078e00ff */
[----:B------:R-:W-:Y:S01]  /*258a0*/  @!P1 SHF.L.U64.HI R21, R16, 0x1, R43 ;  /* 0x0000000110159819 */ /* 0x000fe2000001022b */
[----:B------:R-:W-:-:S07]  /*258b0*/  IMAD.MOV.U32 R3, RZ, RZ, R14 ;  /* 0x000000ffff037224 */ /* 0x000fce00078e000e */
[----:B------:R-:W-:Y:S05]  /*258c0*/  WARPSYNC.COLLECTIVE R15, `(.L_x_12105) ;  /* 0x000000000f087348 */ /* 0x000fea0003c00000 */
[----:B------:R0:W1:Y:S02]  /*258d0*/  SHFL.IDX P6, R14, R13, R12, R11 ;  /* 0x0000000c0d0e7389 */ /* 0x00006400000c000b */
[----:B01----:R-:W-:Y:S01]  /*258e0*/  ENDCOLLECTIVE ;  /* 0x000000000000791b */ /* 0x003fe20003800000 */
.L_x_12105:
[----:B------:R-:W-:-:S05]  /*258f0*/  @!P1 IADD3 R6, P2, R3, R5, RZ ;  /* 0x0000000503069210 */ /* 0x000fca0007f5e0ff */
[----:B------:R-:W-:Y:S02]  /*25900*/  @!P1 IMAD.X R7, R0, 0x1, R21, P2 ;  /* 0x0000000100079824 */ /* 0x000fe400010e0615 */
[----:B------:R-:W-:Y:S02]  /*25910*/  IMAD.MOV.U32 R13, RZ, RZ, R27 ;  /* 0x000000ffff0d7224 */ /* 0x000fe400078e001b */
[----:B------:R-:W-:-:S07]  /*25920*/  IMAD.MOV.U32 R4, RZ, RZ, R14 ;  /* 0x000000ffff047224 */ /* 0x000fce00078e000e */
[----:B------:R-:W-:Y:S05]  /*25930*/  WARPSYNC.COLLECTIVE R15, `(.L_x_12106) ;  /* 0x000000000f087348 */ /* 0x000fea0003c00000 */
[----:B------:R0:W1:Y:S02]  /*25940*/  SHFL.IDX P6, R14, R13, R12, R11 ;  /* 0x0000000c0d0e7389 */ /* 0x00006400000c000b */
[----:B01----:R-:W-:Y:S01]  /*25950*/  ENDCOLLECTIVE ;  /* 0x000000000000791b */ /* 0x003fe20003800000 */
.L_x_12106:
[----:B------:R-:W2:Y:S01]  /*25960*/  @!P1 LD.E.128 R8, desc[UR38][R6.64] ;  /* 0x0000002606089980 */ /* 0x000ea2000c101d00 */
[----:B------:R-:W-:-:S05]  /*25970*/  @!P1 IADD3 R14, P2, R14, R5, RZ ;  /* 0x000000050e0e9210 */ /* 0x000fca0007f5e0ff */
[----:B------:R-:W-:-:S04]  /*25980*/  @!P1 IMAD.X R3, R4, 0x1, R21, P2 ;  /* 0x0000000104039824 */ /* 0x000fc800010e0615 */
[----:B------:R-:W-:-:S05]  /*25990*/  @!P1 IMAD.MOV.U32 R15, RZ, RZ, R3 ;  /* 0x000000ffff0f9224 */ /* 0x000fca00078e0003 */
[----:B------:R0:W5:Y:S01]  /*259a0*/  @!P1 LD.E.128 R4, desc[UR38][R14.64] ;  /* 0x000000260e049980 */ /* 0x000162000c101d00 */
[----:B------:R-:W-:Y:S01]  /*259b0*/  CS2R R28, SRZ ;  /* 0x00000000001c7805 */ /* 0x000fe2000001ff00 */
[----:B------:R-:W-:Y:S01]  /*259c0*/  IMAD.MOV.U32 R13, RZ, RZ, R26 ;  /* 0x000000ffff0d7224 */ /* 0x000fe200078e001a */
[----:B------:R-:W-:Y:S01]  /*259d0*/  CS2R R20, SRZ ;  /* 0x0000000000147805 */ /* 0x000fe2000001ff00 */
[----:B------:R-:W-:Y:S01]  /*259e0*/  IMAD.MOV.U32 R12, RZ, RZ, 0x1 ;  /* 0x00000001ff0c7424 */ /* 0x000fe200078e00ff */
[----:B------:R-:W-:Y:S02]  /*259f0*/  CS2R R30, SRZ ;  /* 0x00000000001e7805 */ /* 0x000fe4000001ff00 */
[----:B------:R-:W-:Y:S01]  /*25a00*/  CS2R R32, SRZ ;  /* 0x0000000000207805 */ /* 0x000fe2000001ff00 */
[----:B0-----:R-:W-:Y:S02]  /*25a10*/  IMAD.MOV.U32 R15, RZ, RZ, -0x1 ;  /* 0xffffffffff0f7424 */ /* 0x001fe400078e00ff */
[----:B--2---:R-:W-:-:S02]  /*25a20*/  @!P1 IMAD.MOV.U32 R29, RZ, RZ, R11 ;  /* 0x000000ffff1d9224 */ /* 0x004fc400078e000b */
[----:B------:R-:W-:Y:S02]  /*25a30*/  IMAD.MOV.U32 R11, RZ, RZ, 0x1c1f ;  /* 0x00001c1fff0b7424 */ /* 0x000fe400078e00ff */
[----:B------:R-:W-:Y:S02]  /*25a40*/  @!P1 IMAD.MOV.U32 R20, RZ, RZ, R8 ;  /* 0x000000ffff149224 */ /* 0x000fe400078e0008 */
[----:B------:R-:W-:-:S07]  /*25a50*/  @!P1 IMAD.MOV.U32 R21, RZ, RZ, R9 ;  /* 0x000000ffff159224 */ /* 0x000fce00078e0009 */
[----:B-----5:R-:W-:Y:S05]  /*25a60*/  WARPSYNC.COLLECTIVE R15, `(.L_x_12107) ;  /* 0x000000000f087348 */ /* 0x020fea0003c00000 */
[----:B------:R0:W1:Y:S02]  /*25a70*/  SHFL.IDX P6, R14, R13, R12, R11 ;  /* 0x0000000c0d0e7389 */ /* 0x00006400000c000b */
[----:B01---5:R-:W-:Y:S01]  /*25a80*/  ENDCOLLECTIVE ;  /* 0x000000000000791b */ /* 0x023fe20003800000 */
.L_x_12107:
[----:B------:R-:W-:Y:S02]  /*25a90*/  IMAD.MOV.U32 R0, RZ, RZ, R20 ;  /* 0x000000ffff007224 */ /* 0x000fe400078e0014 */
[----:B------:R-:W-:Y:S02]  /*25aa0*/  IMAD.MOV.U32 R3, RZ, RZ, R21 ;  /* 0x000000ffff037224 */ /* 0x000fe400078e0015 */
[----:B------:R-:W-:Y:S01]  /*25ab0*/  @!P1 IMAD.MOV.U32 R28, RZ, RZ, R10 ;  /* 0x000000ffff1c9224 */ /* 0x000fe200078e000a */
[----:B------:R-:W-:Y:S01]  /*25ac0*/  PRMT R37, R37, 0x5410, R0 ;  /* 0x0000541025257816 */ /* 0x000fe20000000000 */
[----:B------:R-:W-:Y:S01]  /*25ad0*/  IMAD.MOV.U32 R9, RZ, RZ, R29 ;  /* 0x000000ffff097224 */ /* 0x000fe200078e001d */
[----:B------:R-:W-:Y:S01]  /*25ae0*/  PRMT R49, R49, 0x5410, R3 ;  /* 0x0000541031317816 */ /* 0x000fe20000000003 */
[----:B------:R-:W-:-:S03]  /*25af0*/  IMAD.MOV.U32 R8, RZ, RZ, R28 ;  /* 0x000000ffff087224 */ /* 0x000fc600078e001c */
[----:B------:R-:W-:Y:S01]  /*25b00*/  PRMT R37, R9, 0x7610, R37 ;  /* 0x0000761009257816 */ /* 0x000fe20000000025 */
[----:B------:R-:W-:Y:S01]  /*25b10*/  IMAD.MOV.U32 R13, RZ, RZ, R25 ;  /* 0x000000ffff0d7224 */ /* 0x000fe200078e0019 */
[----:B------:R-:W-:Y:S01]  /*25b20*/  PRMT R35, R8, 0x7610, R35 ;  /* 0x0000761008237816 */ /* 0x000fe20000000023 */
[----:B------:R-:W-:Y:S02]  /*25b30*/  @!P1 IMAD.MOV.U32 R30, RZ, RZ, R4 ;  /* 0x000000ffff1e9224 */ /* 0x000fe400078e0004 */
[----:B------:R-:W-:Y:S02]  /*25b40*/  @!P1 IMAD.MOV.U32 R31, RZ, RZ, R5 ;  /* 0x000000ffff1f9224 */ /* 0x000fe400078e0005 */
[----:B------:R-:W-:Y:S02]  /*25b50*/  @!P1 IMAD.MOV.U32 R33, RZ, RZ, R7 ;  /* 0x000000ffff219224 */ /* 0x000fe400078e0007 */
[----:B------:R-:W-:Y:S02]  /*25b60*/  @!P1 IMAD.MOV.U32 R32, RZ, RZ, R6 ;  /* 0x000000ffff209224 */ /* 0x000fe400078e0006 */
[----:B------:R-:W-:-:S07]  /*25b70*/  IMAD.MOV.U32 R0, RZ, RZ, R14 ;  /* 0x000000ffff007224 */ /* 0x000fce00078e000e */
[----:B------:R-:W-:Y:S05]  /*25b80*/  WARPSYNC.COLLECTIVE R15, `(.L_x_12108) ;  /* 0x000000000f087348 */ /* 0x000fea0003c00000 */
[----:B------:R0:W1:Y:S02]  /*25b90*/  SHFL.IDX P6, R14, R13, R12, R11 ;  /* 0x0000000c0d0e7389 */ /* 0x00006400000c000b */
[----:B01----:R-:W-:Y:S01]  /*25ba0*/  ENDCOLLECTIVE ;  /* 0x000000000000791b */ /* 0x003fe20003800000 */
.L_x_12108:
[----:B------:R-:W-:Y:S02]  /*25bb0*/  IMAD.MOV.U32 R4, RZ, RZ, R30 ;  /* 0x000000ffff047224 */ /* 0x000fe400078e001e */
[----:B------:R-:W-:Y:S02]  /*25bc0*/  IMAD.MOV.U32 R5, RZ, RZ, R31 ;  /* 0x000000ffff057224 */ /* 0x000fe400078e001f */
[----:B------:R-:W-:Y:S01]  /*25bd0*/  IMAD.MOV.U32 R7, RZ, RZ, R33 ;  /* 0x000000ffff077224 */ /* 0x000fe200078e0021 */
[----:B------:R-:W-:Y:S01]  /*25be0*/  PRMT R35, R35, 0x5410, R4 ;  /* 0x0000541023237816 */ /* 0x000fe20000000004 */
[----:B------:R-:W-:-:S03]  /*25bf0*/  IMAD.MOV.U32 R6, RZ, RZ, R32 ;  /* 0x000000ffff067224 */ /* 0x000fc600078e0020 */
[----:B------:R-:W-:Y:S02]  /*25c00*/  PRMT R45, R7, 0x5410, R5 ;  /* 0x00005410072d7816 */ /* 0x000fe40000000005 */
[----:B------:R-:W-:Y:S02]  /*25c10*/  CS2R R4, SRZ ;  /* 0x0000000000047805 */ /* 0x000fe4000001ff00 */
[----:B------:R-:W-:Y:S01]  /*25c20*/  PRMT R48, R48, 0x5410, R6 ;  /* 0x0000541030307816 */ /* 0x000fe20000000006 */
[----:B------:R-:W-:Y:S02]  /*25c30*/  IMAD.MOV.U32 R13, RZ, RZ, R24 ;  /* 0x000000ffff0d7224 */ /* 0x000fe400078e0018 */
[----:B------:R-:W-:-:S07]  /*25c40*/  IMAD.MOV.U32 R3, RZ, RZ, R14 ;  /* 0x000000ffff037224 */ /* 0x000fce00078e000e */
[----:B------:R-:W-:Y:S05]  /*25c50*/  WARPSYNC.COLLECTIVE R15, `(.L_x_12109) ;  /* 0x000000000f087348 */ /* 0x000fea0003c00000 */
[----:B------:R0:W1:Y:S02]  /*25c60*/  SHFL.IDX P6, R14, R13, R12, R11 ;  /* 0x0000000c0d0e7389 */ /* 0x00006400000c000b */
[----:B01----:R-:W-:Y:S01]  /*25c70*/  ENDCOLLECTIVE ;  /* 0x000000000000791b */ /* 0x003fe20003800000 */
.L_x_12109:
[----:B------:R-:W-:Y:S02]  /*25c80*/  IMAD.MOV.U32 R13, RZ, RZ, R27 ;  /* 0x000000ffff0d7224 */ /* 0x000fe400078e001b */
[----:B------:R-:W-:-:S07]  /*25c90*/  IMAD.MOV.U32 R24, RZ, RZ, R14 ;  /* 0x000000ffff187224 */ /* 0x000fce00078e000e */
[----:B------:R-:W-:Y:S05]  /*25ca0*/  WARPSYNC.COLLECTIVE R15, `(.L_x_12110) ;  /* 0x000000000f087348 */ /* 0x000fea0003c00000 */
[----:B------:R0:W1:Y:S02]  /*25cb0*/  SHFL.IDX P6, R14, R13, R12, R11 ;  /* 0x0000000c0d0e7389 */ /* 0x00006400000c000b */
[----:B01----:R-:W-:Y:S01]  /*25cc0*/  ENDCOLLECTIVE ;  /* 0x000000000000791b */ /* 0x003fe20003800000 */
.L_x_12110:
[----:B------:R-:W-:Y:S05]  /*25cd0*/  BRA `(.L_x_12111) ;  /* 0xfffffe3000847947 */ /* 0x000fea000383ffff */
.L_x_11792:
[----:B0-----:R0:W1:Y:S02]  /*25ce0*/  SYNCS.PHASECHK.TRANS64.TRYWAIT P1, [R19+URZ+0x22800], R12 ;  /* 0x0228000c130075a7 */ /* 0x001064000802017f */
[----:B-1----:R-:W-:Y:S05]  /*25cf0*/  @!P1 NANOSLEEP.SYNCS 0x989680 ;  /* 0x009896800000995d */ /* 0x002fea0003900000 */
[----:B------:R-:W1:Y:S02]  /*25d00*/  @!P1 SYNCS.PHASECHK.TRANS64 P1, [R19+URZ+0x22800], R12 ;  /* 0x0228000c130095a7 */ /* 0x000e64000802007f */
[----:B-1----:R-:W-:Y:S05]  /*25d10*/  @!P1 BRA `(.L_x_11792) ;  /* 0xfffffffc00f09947 */ /* 0x002fea000383ffff */
[----:B------:R-:W-:Y:S05]  /*25d20*/  BRA `(.L_x_12112) ;  /* 0xfffffe34001c7947 */ /* 0x000fea000383ffff */
.L_x_11798:
[----:B---3--:R3:W4:Y:S02]  /*25d30*/  SYNCS.PHASECHK.TRANS64.TRYWAIT P1, [R4+URZ+0x22830], R73 ;  /* 0x02283049040075a7 */ /* 0x008724000802017f */
[----:B----4-:R-:W-:Y:S05]  /*25d40*/  @!P1 NANOSLEEP.SYNCS 0x989680 ;  /* 0x009896800000995d */ /* 0x010fea0003900000 */
[----:B------:R-:W4:Y:S02]  /*25d50*/  @!P1 SYNCS.PHASECHK.TRANS64 P1, [R4+URZ+0x22830], R73 ;  /* 0x02283049040095a7 */ /* 0x000f24000802007f */
[----:B----4-:R-:W-:Y:S05]  /*25d60*/  @!P1 BRA `(.L_x_11798) ;  /* 0xfffffffc00f09947 */ /* 0x010fea000383ffff */
[----:B------:R-:W-:Y:S05]  /*25d70*/  BRA `(.L_x_11797) ;  /* 0xfffffe4000d47947 */ /* 0x000fea000383ffff */
.L_x_11811:
[----:B-1----:R1:W2:Y:S02]  /*25d80*/  SYNCS.PHASECHK.TRANS64.TRYWAIT P1, [R4+URZ+0x22850], R73 ;  /* 0x02285049040075a7 */ /* 0x0022a4000802017f */
[----:B--2---:R-:W-:Y:S05]  /*25d90*/  @!P1 NANOSLEEP.SYNCS 0x989680 ;  /* 0x009896800000995d */ /* 0x004fea0003900000 */
[----:B------:R-:W2:Y:S02]  /*25da0*/  @!P1 SYNCS.PHASECHK.TRANS64 P1, [R4+URZ+0x22850], R73 ;  /* 0x02285049040095a7 */ /* 0x000ea4000802007f */
[----:B--2---:R-:W-:Y:S05]  /*25db0*/  @!P1 BRA `(.L_x_11811) ;  /* 0xfffffffc00f09947 */ /* 0x004fea000383ffff */
[----:B------:R-:W-:Y:S05]  /*25dc0*/  BRA `(.L_x_11810) ;  /* 0xfffffe6c00447947 */ /* 0x000fea000383ffff */
.L_x_11820:
[----:B-1----:R1:W2:Y:S02]  /*25dd0*/  SYNCS.PHASECHK.TRANS64.TRYWAIT P1, [R212+URZ+0x22830], R211 ;  /* 0x022830d3d40075a7 */ /* 0x0022a4000802017f */
[----:B--2---:R-:W-:Y:S05]  /*25de0*/  @!P1 NANOSLEEP.SYNCS 0x989680 ;  /* 0x009896800000995d */ /* 0x004fea0003900000 */
[----:B------:R-:W2:Y:S02]  /*25df0*/  @!P1 SYNCS.PHASECHK.TRANS64 P1, [R212+URZ+0x22830], R211 ;  /* 0x022830d3d40095a7 */ /* 0x000ea4000802007f */
[----:B--2---:R-:W-:Y:S05]  /*25e00*/  @!P1 BRA `(.L_x_11820) ;  /* 0xfffffffc00f09947 */ /* 0x004fea000383ffff */
[----:B------:R-:W-:Y:S05]  /*25e10*/  BRA `(.L_x_11819) ;  /* 0xfffffe74002c7947 */ /* 0x000fea000383ffff */
.L_x_11833:
[----:B--2---:R2:W3:Y:S02]  /*25e20*/  SYNCS.PHASECHK.TRANS64.TRYWAIT P1, [R212+URZ+0x22850], R211 ;  /* 0x022850d3d40075a7 */ /* 0x0044e4000802017f */
[----:B---3--:R-:W-:Y:S05]  /*25e30*/  @!P1 NANOSLEEP.SYNCS 0x989680 ;  /* 0x009896800000995d */ /* 0x008fea0003900000 */
[----:B------:R-:W3:Y:S02]  /*25e40*/  @!P1 SYNCS.PHASECHK.TRANS64 P1, [R212+URZ+0x22850], R211 ;  /* 0x022850d3d40095a7 */ /* 0x000ee4000802007f */
[----:B---3--:R-:W-:Y:S05]  /*25e50*/  @!P1 BRA `(.L_x_11833) ;  /* 0xfffffffc00f09947 */ /* 0x008fea000383ffff */
[----:B------:R-:W-:Y:S05]  /*25e60*/  BRA `(.L_x_11832) ;  /* 0xfffffea400bc7947 */ /* 0x000fea000383ffff */
.L_x_11843:
[----:B-1----:R1:W2:Y:S02]  /*25e70*/  SYNCS.PHASECHK.TRANS64.TRYWAIT P2, [R4+URZ+0x22830], R212 ;  /* 0x022830d4040075a7 */ /* 0x0022a4000804017f */
[----:B--2---:R-:W-:Y:S05]  /*25e80*/  @!P2 NANOSLEEP.SYNCS 0x989680 ;  /* 0x009896800000a95d */ /* 0x004fea0003900000 */
[----:B------:R-:W2:Y:S02]  /*25e90*/  @!P2 SYNCS.PHASECHK.TRANS64 P2, [R4+URZ+0x22830], R212 ;  /* 0x022830d40400a5a7 */ /* 0x000ea4000804007f */
[----:B--2---:R-:W-:Y:S05]  /*25ea0*/  @!P2 BRA `(.L_x_11843) ;  /* 0xfffffffc00f0a947 */ /* 0x004fea000383ffff */
[----:B------:R-:W-:Y:S05]  /*25eb0*/  BRA `(.L_x_11842) ;  /* 0xfffffeac00b87947 */ /* 0x000fea000383ffff */
.L_x_11848:
[----:B-1----:R1:W2:Y:S02]  /*25ec0*/  SYNCS.PHASECHK.TRANS64.TRYWAIT P2, [R4+URZ+0x22850], R212 ;  /* 0x022850d4040075a7 */ /* 0x0022a4000804017f */
[----:B--2---:R-:W-:Y:S05]  /*25ed0*/  @!P2 NANOSLEEP.SYNCS 0x989680 ;  /* 0x009896800000a95d */ /* 0x004fea0003900000 */
[----:B------:R-:W2:Y:S02]  /*25ee0*/  @!P2 SYNCS.PHASECHK.TRANS64 P2, [R4+URZ+0x22850], R212 ;  /* 0x022850d40400a5a7 */ /* 0x000ea4000804007f */
[----:B--2---:R-:W-:Y:S05]  /*25ef0*/  @!P2 BRA `(.L_x_11848) ;  /* 0xfffffffc00f0a947 */ /* 0x004fea000383ffff */
[----:B------:R-:W-:Y:S05]  /*25f00*/  BRA `(.L_x_11847) ;  /* 0xfffffecc009c7947 */ /* 0x000fea000383ffff */
.L_x_11854:
[----:B-1----:R1:W2:Y:S02]  /*25f10*/  SYNCS.PHASECHK.TRANS64.TRYWAIT P1, [R211+URZ+0x22830], R212 ;  /* 0x022830d4d30075a7 */ /* 0x0022a4000802017f */
[----:B--2---:R-:W-:Y:S05]  /*25f20*/  @!P1 NANOSLEEP.SYNCS 0x989680 ;  /* 0x009896800000995d */ /* 0x004fea0003900000 */
[----:B------:R-:W2:Y:S02]  /*25f30*/  @!P1 SYNCS.PHASECHK.TRANS64 P1, [R211+URZ+0x22830], R212 ;  /* 0x022830d4d30095a7 */ /* 0x000ea4000802007f */
[----:B--2---:R-:W-:Y:S05]  /*25f40*/  @!P1 BRA `(.L_x_11854) ;  /* 0xfffffffc00f09947 */ /* 0x004fea000383ffff */
[----:B------:R-:W-:Y:S05]  /*25f50*/  BRA `(.L_x_11853) ;  /* 0xfffffed000d87947 */ /* 0x000fea000383ffff */
.L_x_11867:
[----:B--2---:R2:W3:Y:S02]  /*25f60*/  SYNCS.PHASECHK.TRANS64.TRYWAIT P1, [R211+URZ+0x22850], R212 ;  /* 0x022850d4d30075a7 */ /* 0x0044e4000802017f */
[----:B---3--:R-:W-:Y:S05]  /*25f70*/  @!P1 NANOSLEEP.SYNCS 0x989680 ;  /* 0x009896800000995d */ /* 0x008fea0003900000 */
[----:B------:R-:W3:Y:S02]  /*25f80*/  @!P1 SYNCS.PHASECHK.TRANS64 P1, [R211+URZ+0x22850], R212 ;  /* 0x022850d4d30095a7 */ /* 0x000ee4000802007f */
[----:B---3--:R-:W-:Y:S05]  /*25f90*/  @!P1 BRA `(.L_x_11867) ;  /* 0xfffffffc00f09947 */ /* 0x008fea000383ffff */
[----:B------:R-:W-:Y:S05]  /*25fa0*/  BRA `(.L_x_11866) ;  /* 0xffffff0400607947 */ /* 0x000fea000383ffff */
.L_x_11873:
[----:B------:R-:W-:Y:S02]  /*25fb0*/  IMAD.MOV.U32 R13, RZ, RZ, R21 ;  /* 0x000000ffff0d7224 */ /* 0x000fe400078e0015 */
[----:B------:R-:W-:Y:S02]  /*25fc0*/  IMAD.MOV.U32 R12, RZ, RZ, RZ ;  /* 0x000000ffff0c7224 */ /* 0x000fe400078e00ff */
[----:B------:R-:W-:Y:S02]  /*25fd0*/  IMAD.MOV.U32 R11, RZ, RZ, 0x181f ;  /* 0x0000181fff0b7424 */ /* 0x000fe400078e00ff */
[----:B------:R-:W-:-:S07]  /*25fe0*/  IMAD.MOV.U32 R15, RZ, RZ, -0x1 ;  /* 0xffffffffff0f7424 */ /* 0x000fce00078e00ff */
[----:B0----5:R-:W-:Y:S05]  /*25ff0*/  WARPSYNC.COLLECTIVE R15, `(.L_x_12113) ;  /* 0x000000000f087348 */ /* 0x021fea0003c00000 */
[----:B------:R1:W2:Y:S02]  /*26000*/  SHFL.IDX P6, R14, R13, R12, R11 ;  /* 0x0000000c0d0e7389 */ /* 0x0002a400000c000b */
[----:B012--5:R-:W-:Y:S01]  /*26010*/  ENDCOLLECTIVE ;  /* 0x000000000000791b */ /* 0x027fe20003800000 */
.L_x_12113:
[----:B------:R-:W-:Y:S02]  /*26020*/  IMAD.MOV.U32 R13, RZ, RZ, R20 ;  /* 0x000000ffff0d7224 */ /* 0x000fe400078e0014 */
[----:B------:R-:W-:-:S07]  /*26030*/  IMAD.MOV.U32 R3, RZ, RZ, R14 ;  /* 0x000000ffff037224 */ /* 0x000fce00078e000e */
[----:B------:R-:W-:Y:S05]  /*26040*/  WARPSYNC.COLLECTIVE R15, `(.L_x_12114) ;  /* 0x000000000f087348 */ /* 0x000fea0003c00000 */
[----:B------:R0:W1:Y:S02]  /*26050*/  SHFL.IDX P6, R14, R13, R12, R11 ;  /* 0x0000000c0d0e7389 */ /* 0x00006400000c000b */
[----:B01----:R-:W-:Y:S01]  /*26060*/  ENDCOLLECTIVE ;  /* 0x000000000000791b */ /* 0x003fe20003800000 */
.L_x_12114:
[----:B------:R-:W-:Y:S05]  /*26070*/  BRA `(.L_x_12115) ;  /* 0xffffff2c00707947 */ /* 0x000fea000383ffff */
.L_x_11876:
        /* <DEDUP_REMOVED lines=8> */
.L_x_12117:
[----:B------:R-:W-:Y:S05]  /*26100*/  BSYNC B1 ;  /* 0x0000000000017941 */ /* 0x000fea0003800000 */
.L_x_12116:
        /* <DEDUP_REMOVED lines=8> */
.L_x_12118:
[----:B------:R-:W-:Y:S05]  /*26190*/  BRA `(.L_x_12119) ;  /* 0xffffff2c00ac7947 */ /* 0x000fea000383ffff */
.L_x_11879:
        /* <DEDUP_REMOVED lines=8> */
.L_x_12121:
[----:B------:R-:W-:Y:S05]  /*26220*/  BSYNC B1 ;  /* 0x0000000000017941 */ /* 0x000fea0003800000 */
.L_x_12120:
        /* <DEDUP_REMOVED lines=8> */
.L_x_12122:
[----:B------:R-:W-:Y:S05]  /*262b0*/  BRA `(.L_x_12123) ;  /* 0xffffff2c00d87947 */ /* 0x000fea000383ffff */
.L_x_11882:
[----:B------:R-:W-:Y:S01]  /*262c0*/  BSSY B1, `(.L_x_12124) ;  /* 0x0000008000017945 */ /* 0x000fe20003800000 */
[----:B------:R-:W-:Y:S02]  /*262d0*/  IMAD.MOV.U32 R13, RZ, RZ, R21 ;  /* 0x000000ffff0d7224 */ /* 0x000fe400078e0015 */
[----:B------:R-:W-:Y:S02]  /*262e0*/  IMAD.MOV.U32 R12, RZ, RZ, 0x3 ;  /* 0x00000003ff0c7424 */ /* 0x000fe400078e00ff */
[----:B------:R-:W-:Y:S02]  /*262f0*/  IMAD.MOV.U32 R11, RZ, RZ, 0x181f ;  /* 0x0000181fff0b7424 */ /* 0x000fe400078e00ff */
[----:B----4-:R-:W-:-:S07]  /*26300*/  IMAD.MOV.U32 R15, RZ, RZ, -0x1 ;  /* 0xffffffffff0f7424 */ /* 0x010fce00078e00ff */
[----:B0123--:R-:W-:Y:S05]  /*26310*/  WARPSYNC.COLLECTIVE R15, `(.L_x_12125) ;  /* 0x000000000f087348 */ /* 0x00ffea0003c00000 */
[----:B--2---:R2:W4:Y:S02]  /*26320*/  SHFL.IDX P6, R14, R13, R12, R11 ;  /* 0x0000000c0d0e7389 */ /* 0x00452400000c000b */
[----:B01234-:R-:W-:Y:S01]  /*26330*/  ENDCOLLECTIVE ;  /* 0x000000000000791b */ /* 0x01ffe20003800000 */
.L_x_12125:
[----:B------:R-:W-:Y:S05]  /*26340*/  BSYNC B1 ;  /* 0x0000000000017941 */ /* 0x000fea0003800000 */
.L_x_12124:
        /* <DEDUP_REMOVED lines=8> */
.L_x_12126:
[----:B------:R-:W-:Y:S05]  /*263d0*/  BRA `(.L_x_12127) ;  /* 0xffffff3000047947 */ /* 0x000fea000383ffff */
.L_x_11884:
[----:B------:R-:W-:Y:S02]  /*263e0*/  IMAD.MOV.U32 R13, RZ, RZ, R6 ;  /* 0x000000ffff0d7224 */ /* 0x000fe400078e0006 */
[----:B------:R-:W-:Y:S02]  /*263f0*/  IMAD.MOV.U32 R12, RZ, RZ, RZ ;  /* 0x000000ffff0c7224 */ /* 0x000fe400078e00ff */
[----:B------:R-:W-:Y:S02]  /*26400*/  IMAD.MOV.U32 R11, RZ, RZ, 0x1c1f ;  /* 0x00001c1fff0b7424 */ /* 0x000fe400078e00ff */
[----:B------:R-:W-:-:S07]  /*26410*/  IMAD.MOV.U32 R15, RZ, RZ, -0x1 ;  /* 0xffffffffff0f7424 */ /* 0x000fce00078e00ff */
[----:B------:R-:W-:Y:S05]  /*26420*/  WARPSYNC.COLLECTIVE R15, `(.L_x_12128) ;  /* 0x000000000f087348 */ /* 0x000fea0003c00000 */
[----:B------:R0:W1:Y:S02]  /*26430*/  SHFL.IDX P6, R14, R13, R12, R11 ;  /* 0x0000000c0d0e7389 */ /* 0x00006400000c000b */
[----:B01----:R-:W-:Y:S01]  /*26440*/  ENDCOLLECTIVE ;  /* 0x000000000000791b */ /* 0x003fe20003800000 */
.L_x_12128:
[----:B------:R-:W-:Y:S02]  /*26450*/  IMAD.MOV.U32 R13, RZ, RZ, R3 ;  /* 0x000000ffff0d7224 */ /* 0x000fe400078e0003 */
[----:B------:R-:W-:-:S07]  /*26460*/  IMAD.MOV.U32 R10, RZ, RZ, R14 ;  /* 0x000000ffff0a7224 */ /* 0x000fce00078e000e */
[----:B------:R-:W-:Y:S05]  /*26470*/  WARPSYNC.COLLECTIVE R15, `(.L_x_12129) ;  /* 0x000000000f087348 */ /* 0x000fea0003c00000 */
[----:B------:R0:W1:Y:S02]  /*26480*/  SHFL.IDX P6, R14, R13, R12, R11 ;  /* 0x0000000c0d0e7389 */ /* 0x00006400000c000b */
[----:B01----:R-:W-:Y:S01]  /*26490*/  ENDCOLLECTIVE ;  /* 0x000000000000791b */ /* 0x003fe20003800000 */
.L_x_12129:
[----:B------:R-:W-:Y:S01]  /*264a0*/  IMAD.MOV.U32 R11, RZ, RZ, R14 ;  /* 0x000000ffff0b7224 */ /* 0x000fe200078e000e */
[----:B------:R-:W-:Y:S06]  /*264b0*/  BRA `(.L_x_12130) ;  /* 0xffffff3000e87947 */ /* 0x000fec000383ffff */
.L_x_11887:
        /* <DEDUP_REMOVED lines=8> */
.L_x_12132:
[----:B------:R-:W-:Y:S05]  /*26540*/  BSYNC B1 ;  /* 0x0000000000017941 */ /* 0x000fea0003800000 */
.L_x_12131:
        /* <DEDUP_REMOVED lines=8> */
.L_x_12133:
[----:B------:R-:W-:Y:S05]  /*265d0*/  BRA `(.L_x_12134) ;  /* 0xffffff40002c7947 */ /* 0x000fea000383ffff */
.L_x_11891:
[----:B------:R-:W-:Y:S02]  /*265e0*/  IMAD.MOV.U32 R13, RZ, RZ, R4 ;  /* 0x000000ffff0d7224 */ /* 0x000fe400078e0004 */
[----:B------:R-:W-:Y:S02]  /*265f0*/  IMAD.MOV.U32 R12, RZ, RZ, RZ ;  /* 0x000000ffff0c7224 */ /* 0x000fe400078e00ff */
[----:B------:R-:W-:Y:S02]  /*26600*/  IMAD.MOV.U32 R11, RZ, RZ, 0x181f ;  /* 0x0000181fff0b7424 */ /* 0x000fe400078e00ff */
[----:B------:R-:W-:-:S07]  /*26610*/  IMAD.MOV.U32 R15, RZ, RZ, -0x1 ;  /* 0xffffffffff0f7424 */ /* 0x000fce00078e00ff */
[----:B--23--:R-:W-:Y:S05]  /*26620*/  WARPSYNC.COLLECTIVE R15, `(.L_x_12135) ;  /* 0x000000000f087348 */ /* 0x00cfea0003c00000 */
[----:B------:R0:W1:Y:S02]  /*26630*/  SHFL.IDX P6, R14, R13, R12, R11 ;  /* 0x0000000c0d0e7389 */ /* 0x00006400000c000b */
[----:B0123--:R-:W-:Y:S01]  /*26640*/  ENDCOLLECTIVE ;  /* 0x000000000000791b */ /* 0x00ffe20003800000 */
.L_x_12135:
[----:B------:R-:W-:Y:S02]  /*26650*/  IMAD.MOV.U32 R13, RZ, RZ, R0 ;  /* 0x000000ffff0d7224 */ /* 0x000fe400078e0000 */
[----:B------:R-:W-:-:S07]  /*26660*/  IMAD.MOV.U32 R3, RZ, RZ, R14 ;  /* 0x000000ffff037224 */ /* 0x000fce00078e000e */
[----:B------:R-:W-:Y:S05]  /*26670*/  WARPSYNC.COLLECTIVE R15, `(.L_x_12136) ;  /* 0x000000000f087348 */ /* 0x000fea0003c00000 */
[----:B------:R0:W1:Y:S02]  /*26680*/  SHFL.IDX P6, R14, R13, R12, R11 ;  /* 0x0000000c0d0e7389 */ /* 0x00006400000c000b */
[----:B01----:R-:W-:Y:S01]  /*26690*/  ENDCOLLECTIVE ;  /* 0x000000000000791b */ /* 0x003fe20003800000 */
.L_x_12136:
[----:B------:R-:W-:Y:S05]  /*266a0*/  BRA `(.L_x_12137) ;  /* 0xffffff54008c7947 */ /* 0x000fea000383ffff */
.L_x_11894:
[----:B------:R-:W-:Y:S01]  /*266b0*/  BSSY B1, `(.L_x_12138) ;  /* 0x0000008000017945 */ /* 0x000fe20003800000 */
[----:B-1----:R-:W-:Y:S02]  /*266c0*/  IMAD.MOV.U32 R13, RZ, RZ, R4 ;  /* 0x000000ffff0d7224 */ /* 0x002fe400078e0004 */
[----:B------:R-:W-:Y:S02]  /*266d0*/  IMAD.MOV.U32 R12, RZ, RZ, 0x1 ;  /* 0x00000001ff0c7424 */ /* 0x000fe400078e00ff */
[----:B------:R-:W-:Y:S02]  /*266e0*/  IMAD.MOV.U32 R11, RZ, RZ, 0x181f ;  /* 0x0000181fff0b7424 */ /* 0x000fe400078e00ff */
[----:B------:R-:W-:-:S07]  /*266f0*/  IMAD.MOV.U32 R15, RZ, RZ, -0x1 ;  /* 0xffffffffff0f7424 */ /* 0x000fce00078e00ff */
[----:B0-234-:R-:W-:Y:S05]  /*26700*/  WARPSYNC.COLLECTIVE R15, `(.L_x_12139) ;  /* 0x000000000f087348 */ /* 0x01dfea0003c00000 */
[----:B----4-:R1:W4:Y:S02]  /*26710*/  SHFL.IDX P6, R14, R13, R12, R11 ;  /* 0x0000000c0d0e7389 */ /* 0x01032400000c000b */
[----:B01234-:R-:W-:Y:S01]  /*26720*/  ENDCOLLECTIVE ;  /* 0x000000000000791b */ /* 0x01ffe20003800000 */
.L_x_12139:
[----:B------:R-:W-:Y:S05]  /*26730*/  BSYNC B1 ;  /* 0x0000000000017941 */ /* 0x000fea0003800000 */
.L_x_12138:
        /* <DEDUP_REMOVED lines=8> */
.L_x_12140:
[----:B------:R-:W-:Y:S05]  /*267c0*/  BRA `(.L_x_12141) ;  /* 0xffffff5400bc7947 */ /* 0x000fea000383ffff */
.L_x_11897:
        /* <DEDUP_REMOVED lines=8> */
.L_x_12143:
[----:B------:R-:W-:Y:S05]  /*26850*/  BSYNC B1 ;  /* 0x0000000000017941 */ /* 0x000fea0003800000 */
.L_x_12142:
        /* <DEDUP_REMOVED lines=8> */
.L_x_12144:
[----:B------:R-:W-:Y:S05]  /*268e0*/  BRA `(.L_x_12145) ;  /* 0xffffff5400e87947 */ /* 0x000fea000383ffff */
.L_x_11900:
        /* <DEDUP_REMOVED lines=8> */
.L_x_12147:
[----:B------:R-:W-:Y:S05]  /*26970*/  BSYNC B1 ;  /* 0x0000000000017941 */ /* 0x000fea0003800000 */
.L_x_12146:
        /* <DEDUP_REMOVED lines=8> */
.L_x_12148:
[----:B------:R-:W-:Y:S05]  /*26a00*/  BRA `(.L_x_12149) ;  /* 0xffffff5800147947 */ /* 0x000fea000383ffff */
.L_x_11927:
[----:B------:R-:W1:Y:S01]  /*26a10*/  S2R R11, SR_TID.X ;  /* 0x00000000000b7919 */ /* 0x000e620000002100 */
[----:B------:R-:W-:Y:S01]  /*26a20*/  BSSY B1, `(.L_x_12150) ;  /* 0x000000a000017945 */ /* 0x000fe20003800000 */
[----:B------:R-:W-:Y:S02]  /*26a30*/  IMAD.MOV.U32 R12, RZ, RZ, RZ ;  /* 0x000000ffff0c7224 */ /* 0x000fe400078e00ff */
[----:B0-----:R-:W-:Y:S01]  /*26a40*/  IMAD.MOV.U32 R15, RZ, RZ, -0x1 ;  /* 0xffffffffff0f7424 */ /* 0x001fe200078e00ff */
[----:B-1----:R-:W-:-:S04]  /*26a50*/  SHF.R.U32.HI R11, RZ, 0x5, R11 ;  /* 0x00000005ff0b7819 */ /* 0x002fc8000001160b */
[----:B------:R-:W-:-:S05]  /*26a60*/  LOP3.LUT R11, R11, 0x3, RZ, 0xc0, !PT ;  /* 0x000000030b0b7812 */ /* 0x000fca00078ec0ff */
[----:B------:R-:W-:Y:S02]  /*26a70*/  IMAD.MOV.U32 R13, RZ, RZ, R11 ;  /* 0x000000ffff0d7224 */ /* 0x000fe400078e000b */
[----:B------:R-:W-:-:S07]  /*26a80*/  IMAD.MOV.U32 R11, RZ, RZ, 0x1f ;  /* 0x0000001fff0b7424 */ /* 0x000fce00078e00ff */
[----:B------:R-:W-:Y:S05]  /*26a90*/  WARPSYNC.COLLECTIVE R15, `(.L_x_12151) ;  /* 0x000000000f087348 */ /* 0x000fea0003c00000 */
[----:B------:R0:W1:Y:S02]  /*26aa0*/  SHFL.IDX P6, R14, R13, R12, R11 ;  /* 0x0000000c0d0e7389 */ /* 0x00006400000c000b */
[----:B01----:R-:W-:Y:S01]  /*26ab0*/  ENDCOLLECTIVE ;  /* 0x000000000000791b */ /* 0x003fe20003800000 */
.L_x_12151:
[----:B------:R-:W-:Y:S05]  /*26ac0*/  BSYNC B1 ;  /* 0x0000000000017941 */ /* 0x000fea0003800000 */
.L_x_12150:
[----:B------:R-:W-:Y:S05]  /*26ad0*/  BRA `(.L_x_12152) ;  /* 0xffffff7800347947 */ /* 0x000fea000383ffff */
.L_x_11929:
[----:B------:R-:W-:Y:S01]  /*26ae0*/  BSSY B1, `(.L_x_12153) ;  /* 0x0000006000017945 */ /* 0x000fe20003800000 */
[----:B0-----:R-:W-:-:S07]  /*26af0*/  IMAD.MOV.U32 R15, RZ, RZ, -0x1 ;  /* 0xffffffffff0f7424 */ /* 0x001fce00078e00ff */
[----:B-1----:R-:W-:Y:S05]  /*26b00*/  WARPSYNC.COLLECTIVE R15, `(.L_x_12154) ;  /* 0x000000000f0c7348 */ /* 0x002fea0003c00000 */
[----:B------:R-:W-:Y:S02]  /*26b10*/  ELECT P6, UR62, PT ;  /* 0x00000000003e782f */ /* 0x000fe400038c0000 */
[----:B------:R-:W-:Y:S01]  /*26b20*/  MOV R14, UR62 ;  /* 0x0000003e000e7c02 */ /* 0x000fe20008000f00 */
[----:B-1----:R-:W-:Y:S10]  /*26b30*/  ENDCOLLECTIVE ;  /* 0x000000000000791b */ /* 0x002ff40003800000 */
.L_x_12154:
[----:B------:R-:W-:Y:S05]  /*26b40*/  BSYNC B1 ;  /* 0x0000000000017941 */ /* 0x000fea0003800000 */
.L_x_12153:
[----:B------:R-:W-:Y:S05]  /*26b50*/  BRA `(.L_x_11928) ;  /* 0xffffff78002c7947 */ /* 0x000fea000383ffff */
.L_x_11931:
[----:B-1----:R1:W2:Y:S02]  /*26b60*/  SYNCS.PHASECHK.TRANS64.TRYWAIT P0, [R19+URZ+0x22820], R6 ;  /* 0x02282006130075a7 */ /* 0x0022a4000800017f */
[----:B--2---:R-:W-:Y:S05]  /*26b70*/  @!P0 NANOSLEEP.SYNCS 0x989680 ;  /* 0x009896800000895d */ /* 0x004fea0003900000 */
[----:B------:R-:W2:Y:S02]  /*26b80*/  @!P0 SYNCS.PHASECHK.TRANS64 P0, [R19+URZ+0x22820], R6 ;  /* 0x02282006130085a7 */ /* 0x000ea4000800007f */
[----:B--2---:R-:W-:Y:S05]  /*26b90*/  @!P0 BRA `(.L_x_11931) ;  /* 0xfffffffc00f08947 */ /* 0x004fea000383ffff */
[----:B------:R-:W-:Y:S05]  /*26ba0*/  BRA `(.L_x_12155) ;  /* 0xffffff78003c7947 */ /* 0x000fea000383ffff */
.L_x_11935:
[----:B--2---:R2:W3:Y:S02]  /*26bb0*/  SYNCS.PHASECHK.TRANS64.TRYWAIT P0, [R7+URZ+0x228a0], R10 ;  /* 0x0228a00a070075a7 */ /* 0x0044e4000800017f */
[----:B---3--:R-:W-:Y:S05]  /*26bc0*/  @!P0 NANOSLEEP.SYNCS 0x989680 ;  /* 0x009896800000895d */ /* 0x008fea0003900000 */
[----:B------:R-:W3:Y:S02]  /*26bd0*/  @!P0 SYNCS.PHASECHK.TRANS64 P0, [R7+URZ+0x228a0], R10 ;  /* 0x0228a00a070085a7 */ /* 0x000ee4000800007f */
[----:B---3--:R-:W-:Y:S05]  /*26be0*/  @!P0 BRA `(.L_x_11935) ;  /* 0xfffffffc00f08947 */ /* 0x008fea000383ffff */
[----:B------:R-:W-:Y:S05]  /*26bf0*/  BRA `(.L_x_12156) ;  /* 0xffffff78005c7947 */ /* 0x000fea000383ffff */
.L_x_11940:
[----:B-1----:R1:W3:Y:S02]  /*26c00*/  SYNCS.PHASECHK.TRANS64.TRYWAIT P0, [R7+URZ+0x228c0], R10 ;  /* 0x0228c00a070075a7 */ /* 0x0022e4000800017f */
[----:B---3--:R-:W-:Y:S05]  /*26c10*/  @!P0 NANOSLEEP.SYNCS 0x989680 ;  /* 0x009896800000895d */ /* 0x008fea0003900000 */
[----:B------:R-:W3:Y:S02]  /*26c20*/  @!P0 SYNCS.PHASECHK.TRANS64 P0, [R7+URZ+0x228c0], R10 ;  /* 0x0228c00a070085a7 */ /* 0x000ee4000800007f */
[----:B---3--:R-:W-:Y:S05]  /*26c30*/  @!P0 BRA `(.L_x_11940) ;  /* 0xfffffffc00f08947 */ /* 0x008fea000383ffff */
[----:B------:R-:W-:Y:S05]  /*26c40*/  BRA `(.L_x_12157) ;  /* 0xffffff7800dc7947 */ /* 0x000fea000383ffff */
.L_x_11950:
[----:B-1----:R1:W2:Y:S02]  /*26c50*/  SYNCS.PHASECHK.TRANS64.TRYWAIT P1, [R6+URZ+0x228a0], R7 ;  /* 0x0228a007060075a7 */ /* 0x0022a4000802017f */
[----:B--2---:R-:W-:Y:S05]  /*26c60*/  @!P1 NANOSLEEP.SYNCS 0x989680 ;  /* 0x009896800000995d */ /* 0x004fea0003900000 */
[----:B------:R-:W2:Y:S02]  /*26c70*/  @!P1 SYNCS.PHASECHK.TRANS64 P1, [R6+URZ+0x228a0], R7 ;  /* 0x0228a007060095a7 */ /* 0x000ea4000802007f */
[----:B--2---:R-:W-:Y:S05]  /*26c80*/  @!P1 BRA `(.L_x_11950) ;  /* 0xfffffffc00f09947 */ /* 0x004fea000383ffff */
[----:B------:R-:W-:Y:S05]  /*26c90*/  BRA `(.L_x_12158) ;  /* 0xffffff80006c7947 */ /* 0x000fea000383ffff */
.L_x_11955:
[----:B--2---:R2:W3:Y:S02]  /*26ca0*/  SYNCS.PHASECHK.TRANS64.TRYWAIT P1, [R6+URZ+0x228c0], R7 ;  /* 0x0228c007060075a7 */ /* 0x0044e4000802017f */
[----:B---3--:R-:W-:Y:S05]  /*26cb0*/  @!P1 NANOSLEEP.SYNCS 0x989680 ;  /* 0x009896800000995d */ /* 0x008fea0003900000 */
[----:B------:R-:W3:Y:S02]  /*26cc0*/  @!P1 SYNCS.PHASECHK.TRANS64 P1, [R6+URZ+0x228c0], R7 ;  /* 0x0228c007060095a7 */ /* 0x000ee4000802007f */
[----:B---3--:R-:W-:Y:S05]  /*26cd0*/  @!P1 BRA `(.L_x_11955) ;  /* 0xfffffffc00f09947 */ /* 0x008fea000383ffff */
[----:B------:R-:W-:Y:S05]  /*26ce0*/  BRA `(.L_x_12159) ;  /* 0xffffff8000e87947 */ /* 0x000fea000383ffff */
.L_x_11981:
        /* <DEDUP_REMOVED lines=11> */
.L_x_12161:
[----:B------:R-:W-:Y:S05]  /*26da0*/  BSYNC B0 ;  /* 0x0000000000007941 */ /* 0x000fea0003800000 */
.L_x_12160:
[----:B------:R-:W-:Y:S05]  /*26db0*/  BRA `(.L_x_12162) ;  /* 0xffffff94007c7947 */ /* 0x000fea000383ffff */
.L_x_11983:
[----:B------:R-:W-:Y:S01]  /*26dc0*/  BSSY B0, `(.L_x_12163) ;  /* 0x0000006000007945 */ /* 0x000fe20003800000 */
[----:B0-----:R-:W-:-:S07]  /*26dd0*/  IMAD.MOV.U32 R15, RZ, RZ, -0x1 ;  /* 0xffffffffff0f7424 */ /* 0x001fce00078e00ff */
[----:B-12---:R-:W-:Y:S05]  /*26de0*/  WARPSYNC.COLLECTIVE R15, `(.L_x_12164) ;  /* 0x000000000f0c7348 */ /* 0x006fea0003c00000 */
[----:B------:R-:W-:Y:S02]  /*26df0*/  ELECT P6, UR62, PT ;  /* 0x00000000003e782f */ /* 0x000fe400038c0000 */
[----:B------:R-:W-:Y:S01]  /*26e00*/  MOV R14, UR62 ;  /* 0x0000003e000e7c02 */ /* 0x000fe20008000f00 */
[----:B-12---:R-:W-:Y:S10]  /*26e10*/  ENDCOLLECTIVE ;  /* 0x000000000000791b */ /* 0x006ff40003800000 */
.L_x_12164:
[----:B------:R-:W-:Y:S05]  /*26e20*/  BSYNC B0 ;  /* 0x0000000000007941 */ /* 0x000fea0003800000 */
.L_x_12163:
[----:B------:R-:W-:Y:S05]  /*26e30*/  BRA `(.L_x_12165) ;  /* 0xffffff9400807947 */ /* 0x000fea000383ffff */
.L_x_11985:
[----:B---3--:R3:W4:Y:S02]  /*26e40*/  SYNCS.PHASECHK.TRANS64.TRYWAIT P0, [R0+URZ+0x22840], R2 ;  /* 0x02284002000075a7 */ /* 0x008724000800017f */
[----:B----4-:R-:W-:Y:S05]  /*26e50*/  @!P0 NANOSLEEP.SYNCS 0x989680 ;  /* 0x009896800000895d */ /* 0x010fea0003900000 */
[----:B------:R-:W4:Y:S02]  /*26e60*/  @!P0 SYNCS.PHASECHK.TRANS64 P0, [R0+URZ+0x22840], R2 ;  /* 0x02284002000085a7 */ /* 0x000f24000800007f */
[----:B----4-:R-:W-:Y:S05]  /*26e70*/  @!P0 BRA `(.L_x_11985) ;  /* 0xfffffffc00f08947 */ /* 0x010fea000383ffff */
[----:B------:R-:W-:Y:S05]  /*26e80*/  BRA `(.L_x_12166) ;  /* 0xffffff9400e47947 */ /* 0x000fea000383ffff */
.L_x_11989:
        /* <DEDUP_REMOVED lines=13> */
.L_x_12167:
[----:B------:R-:W-:Y:S02]  /*26f60*/  IMAD.MOV.U32 R13, RZ, RZ, R4 ;  /* 0x000000ffff0d7224 */ /* 0x000fe400078e0004 */
[----:B------:R-:W-:-:S07]  /*26f70*/  IMAD.MOV.U32 R6, RZ, RZ, R14 ;  /* 0x000000ffff067224 */ /* 0x000fce00078e000e */
[----:B------:R-:W-:Y:S05]  /*26f80*/  WARPSYNC.COLLECTIVE R15, `(.L_x_12168) ;  /* 0x000000000f087348 */ /* 0x000fea0003c00000 */
[----:B------:R0:W1:Y:S02]  /*26f90*/  SHFL.IDX P6, R14, R13, R12, R11 ;  /* 0x0000000c0d0e7389 */ /* 0x00006400000c000b */
[----:B01----:R-:W-:Y:S01]  /*26fa0*/  ENDCOLLECTIVE ;  /* 0x000000000000791b */ /* 0x003fe20003800000 */
.L_x_12168:
[----:B------:R-:W-:Y:S02]  /*26fb0*/  IMAD.MOV.U32 R13, RZ, RZ, R3 ;  /* 0x000000ffff0d7224 */ /* 0x000fe400078e0003 */
[----:B------:R-:W-:Y:S02]  /*26fc0*/  IMAD.MOV.U32 R12, RZ, RZ, 0x1 ;  /* 0x00000001ff0c7424 */ /* 0x000fe400078e00ff */
[----:B------:R-:W-:-:S07]  /*26fd0*/  IMAD.MOV.U32 R7, RZ, RZ, R14 ;  /* 0x000000ffff077224 */ /* 0x000fce00078e000e */
[----:B------:R-:W-:Y:S05]  /*26fe0*/  WARPSYNC.COLLECTIVE R15, `(.L_x_12169) ;  /* 0x000000000f087348 */ /* 0x000fea0003c00000 */
[----:B------:R0:W1:Y:S02]  /*26ff0*/  SHFL.IDX P6, R14, R13, R12, R11 ;  /* 0x0000000c0d0e7389 */ /* 0x00006400000c000b */
[----:B01----:R-:W-:Y:S01]  /*27000*/  ENDCOLLECTIVE ;  /* 0x000000000000791b */ /* 0x003fe20003800000 */
.L_x_12169:
        /* <DEDUP_REMOVED lines=15> */
.L_x_12170:
[----:B------:R-:W-:Y:S02]  /*27100*/  IMAD.MOV.U32 R13, RZ, RZ, R3 ;  /* 0x000000ffff0d7224 */ /* 0x000fe400078e0003 */
[----:B------:R-:W-:Y:S02]  /*27110*/  IMAD.MOV.U32 R12, RZ, RZ, 0x2 ;  /* 0x00000002ff0c7424 */ /* 0x000fe400078e00ff */
[----:B------:R-:W-:-:S07]  /*27120*/  IMAD.MOV.U32 R5, RZ, RZ, R14 ;  /* 0x000000ffff057224 */ /* 0x000fce00078e000e */
[----:B------:R-:W-:Y:S05]  /*27130*/  WARPSYNC.COLLECTIVE R15, `(.L_x_12171) ;  /* 0x000000000f087348 */ /* 0x000fea0003c00000 */
[----:B------:R0:W1:Y:S02]  /*27140*/  SHFL.IDX P6, R14, R13, R12, R11 ;  /* 0x0000000c0d0e7389 */ /* 0x00006400000c000b */
[----:B01----:R-:W-:Y:S01]  /*27150*/  ENDCOLLECTIVE ;  /* 0x000000000000791b */ /* 0x003fe20003800000 */
.L_x_12171:
        /* <DEDUP_REMOVED lines=15> */
.L_x_12172:
[----:B------:R-:W-:Y:S02]  /*27250*/  IMAD.MOV.U32 R13, RZ, RZ, R3 ;  /* 0x000000ffff0d7224 */ /* 0x000fe400078e0003 */
[----:B------:R-:W-:Y:S02]  /*27260*/  IMAD.MOV.U32 R12, RZ, RZ, 0x3 ;  /* 0x00000003ff0c7424 */ /* 0x000fe400078e00ff */
[----:B------:R-:W-:-:S07]  /*27270*/  IMAD.MOV.U32 R5, RZ, RZ, R14 ;  /* 0x000000ffff057224 */ /* 0x000fce00078e000e */
[----:B------:R-:W-:Y:S05]  /*27280*/  WARPSYNC.COLLECTIVE R15, `(.L_x_12173) ;  /* 0x000000000f087348 */ /* 0x000fea0003c00000 */
[----:B------:R0:W1:Y:S02]  /*27290*/  SHFL.IDX P6, R14, R13, R12, R11 ;  /* 0x0000000c0d0e7389 */ /* 0x00006400000c000b */
[----:B01----:R-:W-:Y:S01]  /*272a0*/  ENDCOLLECTIVE ;  /* 0x000000000000791b */ /* 0x003fe20003800000 */
.L_x_12173:
        /* <DEDUP_REMOVED lines=15> */
.L_x_12174:
[----:B------:R-:W-:Y:S02]  /*273a0*/  IMAD.MOV.U32 R13, RZ, RZ, R3 ;  /* 0x000000ffff0d7224 */ /* 0x000fe400078e0003 */
[----:B------:R-:W-:Y:S02]  /*273b0*/  IMAD.MOV.U32 R12, RZ, RZ, 0x4 ;  /* 0x00000004ff0c7424 */ /* 0x000fe400078e00ff */
[----:B------:R-:W-:-:S07]  /*273c0*/  IMAD.MOV.U32 R5, RZ, RZ, R14 ;  /* 0x000000ffff057224 */ /* 0x000fce00078e000e */
[----:B------:R-:W-:Y:S05]  /*273d0*/  WARPSYNC.COLLECTIVE R15, `(.L_x_12175) ;  /* 0x000000000f087348 */ /* 0x000fea0003c00000 */
[----:B------:R0:W1:Y:S02]  /*273e0*/  SHFL.IDX P6, R14, R13, R12, R11 ;  /* 0x0000000c0d0e7389 */ /* 0x00006400000c000b */
[----:B01----:R-:W-:Y:S01]  /*273f0*/  ENDCOLLECTIVE ;  /* 0x000000000000791b */ /* 0x003fe20003800000 */
.L_x_12175:
        /* <DEDUP_REMOVED lines=15> */
.L_x_12176:
[----:B------:R-:W-:Y:S02]  /*274f0*/  IMAD.MOV.U32 R13, RZ, RZ, R3 ;  /* 0x000000ffff0d7224 */ /* 0x000fe400078e0003 */
[----:B------:R-:W-:Y:S02]  /*27500*/  IMAD.MOV.U32 R12, RZ, RZ, 0x5 ;  /* 0x00000005ff0c7424 */ /* 0x000fe400078e00ff */
[----:B------:R-:W-:-:S07]  /*27510*/  IMAD.MOV.U32 R5, RZ, RZ, R14 ;  /* 0x000000ffff057224 */ /* 0x000fce00078e000e */
[----:B------:R-:W-:Y:S05]  /*27520*/  WARPSYNC.COLLECTIVE R15, `(.L_x_12177) ;  /* 0x000000000f087348 */ /* 0x000fea0003c00000 */
[----:B------:R0:W1:Y:S02]  /*27530*/  SHFL.IDX P6, R14, R13, R12, R11 ;  /* 0x0000000c0d0e7389 */ /* 0x00006400000c000b */
[----:B01----:R-:W-:Y:S01]  /*27540*/  ENDCOLLECTIVE ;  /* 0x000000000000791b */ /* 0x003fe20003800000 */
.L_x_12177:
        /* <DEDUP_REMOVED lines=15> */
.L_x_12178:
[----:B------:R-:W-:Y:S02]  /*27640*/  IMAD.MOV.U32 R13, RZ, RZ, R3 ;  /* 0x000000ffff0d7224 */ /* 0x000fe400078e0003 */
[----:B------:R-:W-:Y:S02]  /*27650*/  IMAD.MOV.U32 R12, RZ, RZ, 0x6 ;  /* 0x00000006ff0c7424 */ /* 0x000fe400078e00ff */
[----:B------:R-:W-:-:S07]  /*27660*/  IMAD.MOV.U32 R5, RZ, RZ, R14 ;  /* 0x000000ffff057224 */ /* 0x000fce00078e000e */
[----:B------:R-:W-:Y:S05]  /*27670*/  WARPSYNC.COLLECTIVE R15, `(.L_x_12179) ;  /* 0x000000000f087348 */ /* 0x000fea0003c00000 */
[----:B------:R0:W1:Y:S02]  /*27680*/  SHFL.IDX P6, R14, R13, R12, R11 ;  /* 0x0000000c0d0e7389 */ /* 0x00006400000c000b */
[----:B01----:R-:W-:Y:S01]  /*27690*/  ENDCOLLECTIVE ;  /* 0x000000000000791b */ /* 0x003fe20003800000 */
.L_x_12179:
        /* <DEDUP_REMOVED lines=13> */
.L_x_12180:
        /* <DEDUP_REMOVED lines=8> */
.L_x_12181:
        /* <DEDUP_REMOVED lines=13> */
.L_x_12182:
[----:B------:R-:W-:Y:S01]  /*278c0*/  IMAD.MOV.U32 R3, RZ, RZ, R14 ;  /* 0x000000ffff037224 */ /* 0x000fe200078e000e */
[----:B------:R-:W-:Y:S06]  /*278d0*/  BRA `(.L_x_12183) ;  /* 0xffffff9800647947 */ /* 0x000fec000383ffff */
.L_x_11992:
[----:B0-----:R0:W1:Y:S02]  /*278e0*/  SYNCS.PHASECHK.TRANS64.TRYWAIT P0, [R19+URZ+0x22820], R0 ;  /* 0x02282000130075a7 */ /* 0x001064000800017f */
[----:B-1----:R-:W-:Y:S05]  /*278f0*/  @!P0 NANOSLEEP.SYNCS 0x989680 ;  /* 0x009896800000895d */ /* 0x002fea0003900000 */
[----:B------:R-:W1:Y:S02]  /*27900*/  @!P0 SYNCS.PHASECHK.TRANS64 P0, [R19+URZ+0x22820], R0 ;  /* 0x02282000130085a7 */ /* 0x000e64000800007f */
[----:B-1----:R-:W-:Y:S05]  /*27910*/  @!P0 BRA `(.L_x_11992) ;  /* 0xfffffffc00f08947 */ /* 0x002fea000383ffff */
[----:B------:R-:W-:Y:S05]  /*27920*/  BRA `(.L_x_12184) ;  /* 0xffffff9800c07947 */ /* 0x000fea000383ffff */
.L_x_11996:
[----:B0-----:R0:W1:Y:S02]  /*27930*/  SYNCS.PHASECHK.TRANS64.TRYWAIT P0, [R2+URZ+0x22860], R0 ;  /* 0x02286000020075a7 */ /* 0x001064000800017f */
[----:B-1----:R-:W-:Y:S05]  /*27940*/  @!P0 NANOSLEEP.SYNCS 0x989680 ;  /* 0x009896800000895d */ /* 0x002fea0003900000 */
[----:B------:R-:W1:Y:S02]  /*27950*/  @!P0 SYNCS.PHASECHK.TRANS64 P0, [R2+URZ+0x22860], R0 ;  /* 0x02286000020085a7 */ /* 0x000e64000800007f */
[----:B-1----:R-:W-:Y:S05]  /*27960*/  @!P0 BRA `(.L_x_11996) ;  /* 0xfffffffc00f08947 */ /* 0x002fea000383ffff */
[----:B------:R-:W-:Y:S05]  /*27970*/  BRA `(.L_x_12185) ;  /* 0xffffff9800e47947 */ /* 0x000fea000383ffff */
.L_x_12011:
[----:B-1----:R1:W2:Y:S02]  /*27980*/  SYNCS.PHASECHK.TRANS64.TRYWAIT P0, [R2+URZ+0x22840], R6 ;  /* 0x02284006020075a7 */ /* 0x0022a4000800017f */
[----:B--2---:R-:W-:Y:S05]  /*27990*/  @!P0 NANOSLEEP.SYNCS 0x989680 ;  /* 0x009896800000895d */ /* 0x004fea0003900000 */
[----:B------:R-:W2:Y:S02]  /*279a0*/  @!P0 SYNCS.PHASECHK.TRANS64 P0, [R2+URZ+0x22840], R6 ;  /* 0x02284006020085a7 */ /* 0x000ea4000800007f */
[----:B--2---:R-:W-:Y:S05]  /*279b0*/  @!P0 BRA `(.L_x_12011) ;  /* 0xfffffffc00f08947 */ /* 0x004fea000383ffff */
[----:B------:R-:W-:Y:S05]  /*279c0*/  BRA `(.L_x_12186) ;  /* 0xffffffa400247947 */ /* 0x000fea000383ffff */
.L_x_12016:
[----:B0-----:R0:W2:Y:S02]  /*279d0*/  SYNCS.PHASECHK.TRANS64.TRYWAIT P0, [R2+URZ+0x22860], R6 ;  /* 0x02286006020075a7 */ /* 0x0010a4000800017f */
[----:B--2---:R-:W-:Y:S05]  /*279e0*/  @!P0 NANOSLEEP.SYNCS 0x989680 ;  /* 0x009896800000895d */ /* 0x004fea0003900000 */
[----:B------:R-:W2:Y:S02]  /*279f0*/  @!P0 SYNCS.PHASECHK.TRANS64 P0, [R2+URZ+0x22860], R6 ;  /* 0x02286006020085a7 */ /* 0x000ea4000800007f */
[----:B--2---:R-:W-:Y:S05]  /*27a00*/  @!P0 BRA `(.L_x_12016) ;  /* 0xfffffffc00f08947 */ /* 0x004fea000383ffff */
[----:B------:R-:W-:Y:S05]  /*27a10*/  BRA `(.L_x_12187) ;  /* 0xffffffa400a47947 */ /* 0x000fea000383ffff */
.L_x_12027:
[----:B-1----:R1:W2:Y:S02]  /*27a20*/  SYNCS.PHASECHK.TRANS64.TRYWAIT P0, [R3+URZ+0x22840], R2 ;  /* 0x02284002030075a7 */ /* 0x0022a4000800017f */
[----:B--2---:R-:W-:Y:S05]  /*27a30*/  @!P0 NANOSLEEP.SYNCS 0x989680 ;  /* 0x009896800000895d */ /* 0x004fea0003900000 */
[----:B------:R-:W2:Y:S02]  /*27a40*/  @!P0 SYNCS.PHASECHK.TRANS64 P0, [R3+URZ+0x22840], R2 ;  /* 0x02284002030085a7 */ /* 0x000ea4000800007f */
[----:B--2---:R-:W-:Y:S05]  /*27a50*/  @!P0 BRA `(.L_x_12027) ;  /* 0xfffffffc00f08947 */ /* 0x004fea000383ffff */
[----:B------:R-:W-:Y:S05]  /*27a60*/  BRA `(.L_x_12188) ;  /* 0xffffffac00907947 */ /* 0x000fea000383ffff */
.L_x_12032:
[----:B0-----:R0:W2:Y:S02]  /*27a70*/  SYNCS.PHASECHK.TRANS64.TRYWAIT P0, [R3+URZ+0x22860], R2 ;  /* 0x02286002030075a7 */ /* 0x0010a4000800017f */
[----:B--2---:R-:W-:Y:S05]  /*27a80*/  @!P0 NANOSLEEP.SYNCS 0x989680 ;  /* 0x009896800000895d */ /* 0x004fea0003900000 */
[----:B------:R-:W2:Y:S02]  /*27a90*/  @!P0 SYNCS.PHASECHK.TRANS64 P0, [R3+URZ+0x22860], R2 ;  /* 0x02286002030085a7 */ /* 0x000ea4000800007f */
[----:B--2---:R-:W-:Y:S05]  /*27aa0*/  @!P0 BRA `(.L_x_12032) ;  /* 0xfffffffc00f08947 */ /* 0x004fea000383ffff */
[----:B------:R-:W-:Y:S05]  /*27ab0*/  BRA `(.L_x_12189) ;  /* 0xffffffb0000c7947 */ /* 0x000fea000383ffff */
.L_x_12043:
[----:B-1----:R1:W2:Y:S02]  /*27ac0*/  SYNCS.PHASECHK.TRANS64.TRYWAIT P0, [R3+URZ+0x22840], R2 ;  /* 0x02284002030075a7 */ /* 0x0022a4000800017f */
[----:B--2---:R-:W-:Y:S05]  /*27ad0*/  @!P0 NANOSLEEP.SYNCS 0x989680 ;  /* 0x009896800000895d */ /* 0x004fea0003900000 */
[----:B------:R-:W2:Y:S02]  /*27ae0*/  @!P0 SYNCS.PHASECHK.TRANS64 P0, [R3+URZ+0x22840], R2 ;  /* 0x02284002030085a7 */ /* 0x000ea4000800007f */
[----:B--2---:R-:W-:Y:S05]  /*27af0*/  @!P0 BRA `(.L_x_12043) ;  /* 0xfffffffc00f08947 */ /* 0x004fea000383ffff */
[----:B------:R-:W-:Y:S05]  /*27b00*/  BRA `(.L_x_12190) ;  /* 0xffffffb400dc7947 */ /* 0x000fea000383ffff */
.L_x_12048:
[----:B--2---:R2:W3:Y:S02]  /*27b10*/  SYNCS.PHASECHK.TRANS64.TRYWAIT P0, [R3+URZ+0x22860], R2 ;  /* 0x02286002030075a7 */ /* 0x0044e4000800017f */
[----:B---3--:R-:W-:Y:S05]  /*27b20*/  @!P0 NANOSLEEP.SYNCS 0x989680 ;  /* 0x009896800000895d */ /* 0x008fea0003900000 */
[----:B------:R-:W3:Y:S02]  /*27b30*/  @!P0 SYNCS.PHASECHK.TRANS64 P0, [R3+URZ+0x22860], R2 ;  /* 0x02286002030085a7 */ /* 0x000ee4000800007f */
[----:B---3--:R-:W-:Y:S05]  /*27b40*/  @!P0 BRA `(.L_x_12048) ;  /* 0xfffffffc00f08947 */ /* 0x008fea000383ffff */
[----:B------:R-:W-:Y:S05]  /*27b50*/  BRA `(.L_x_12191) ;  /* 0xffffffb8005c7947 */ /* 0x000fea000383ffff */
.L_x_12060:
[----:B---34-:R-:W3:Y:S01]  /*27b60*/  LDL R0, [R1] ;  /* 0x0000000001007983 */ /* 0x018ee20000100800 */
[----:B------:R-:W-:Y:S01]  /*27b70*/  BSSY B0, `(.L_x_12192) ;  /* 0x0000008000007945 */ /* 0x000fe20003800000 */
[----:B------:R-:W-:Y:S02]  /*27b80*/  IMAD.MOV.U32 R12, RZ, RZ, RZ ;  /* 0x000000ffff0c7224 */ /* 0x000fe400078e00ff */
[----:B------:R-:W-:Y:S02]  /*27b90*/  IMAD.MOV.U32 R11, RZ, RZ, 0x1f ;  /* 0x0000001fff0b7424 */ /* 0x000fe400078e00ff */
[----:B0-----:R-:W-:Y:S02]  /*27ba0*/  IMAD.MOV.U32 R15, RZ, RZ, -0x1 ;  /* 0xffffffffff0f7424 */ /* 0x001fe400078e00ff */
[----:B---3--:R-:W-:-:S07]  /*27bb0*/  IMAD.MOV.U32 R13, RZ, RZ, R0 ;  /* 0x000000ffff0d7224 */ /* 0x008fce00078e0000 */
[----:B-12---:R-:W-:Y:S05]  /*27bc0*/  WARPSYNC.COLLECTIVE R15, `(.L_x_12193) ;  /* 0x000000000f087348 */ /* 0x006fea0003c00000 */
[----:B------:R0:W3:Y:S02]  /*27bd0*/  SHFL.IDX P6, R14, R13, R12, R11 ;  /* 0x0000000c0d0e7389 */ /* 0x0000e400000c000b */
[----:B0123--:R-:W-:Y:S01]  /*27be0*/  ENDCOLLECTIVE ;  /* 0x000000000000791b */ /* 0x00ffe20003800000 */
.L_x_12193:
[----:B------:R-:W-:Y:S05]  /*27bf0*/  BSYNC B0 ;  /* 0x0000000000007941 */ /* 0x000fea0003800000 */
.L_x_12192:
        /* <DEDUP_REMOVED lines=9> */
.L_x_12194:
        /* <DEDUP_REMOVED lines=26> */
.L_x_12195:
        /* <DEDUP_REMOVED lines=8> */
.L_x_12196:
        /* <DEDUP_REMOVED lines=8> */
.L_x_12197:
        /* <DEDUP_REMOVED lines=8> */
.L_x_12198:
        /* <DEDUP_REMOVED lines=8> */
.L_x_12199:
        /* <DEDUP_REMOVED lines=9> */
.L_x_12200:
[----:B------:R-:W-:Y:S01]  /*280c0*/  IMAD.MOV.U32 R9, RZ, RZ, R14 ;  /* 0x000000ffff097224 */ /* 0x000fe200078e000e */
[----:B------:R-:W-:Y:S06]  /*280d0*/  BRA `(.L_x_12201) ;  /* 0xffffffbc00ac7947 */ /* 0x000fec000383ffff */
.L_x_12063:
        /* <DEDUP_REMOVED lines=8> */
.L_x_12203:
[----:B------:R-:W-:Y:S05]  /*28160*/  BSYNC B0 ;  /* 0x0000000000007941 */ /* 0x000fea0003800000 */
.L_x_12202:
        /* <DEDUP_REMOVED lines=10> */
.L_x_12204:
        /* <DEDUP_REMOVED lines=8> */
.L_x_12205:
        /* <DEDUP_REMOVED lines=8> */
.L_x_12206:
        /* <DEDUP_REMOVED lines=8> */
.L_x_12207:
        /* <DEDUP_REMOVED lines=9> */
.L_x_12208:
[----:B------:R-:W-:Y:S01]  /*28420*/  IMAD.MOV.U32 R9, RZ, RZ, R14 ;  /* 0x000000ffff097224 */ /* 0x000fe200078e000e */
[----:B------:R-:W-:Y:S06]  /*28430*/  BRA `(.L_x_12209) ;  /* 0xffffffbc00807947 */ /* 0x000fec000383ffff */
.L_x_12065:
[----:B------:R-:W-:Y:S01]  /*28440*/  BSSY B0, `(.L_x_12210) ;  /* 0x0000006000007945 */ /* 0x000fe20003800000 */
[----:B------:R-:W-:Y:S01]  /*28450*/  PLOP3.LUT P6, PT, P6, PT, PT, 0x8, 0x0 ;  /* 0x000000000000781c */ /* 0x000fe200037ce170 */
[----:B------:R-:W-:-:S12]  /*28460*/  IMAD.MOV.U32 R15, RZ, RZ, -0x1 ;  /* 0xffffffffff0f7424 */ /* 0x000fd800078e00ff */
[----:B0-----:R-:W-:Y:S05]  /*28470*/  WARPSYNC.COLLECTIVE R15, `(.L_x_12211) ;  /* 0x000000000f087348 */ /* 0x001fea0003c00000 */
[----:B------:R-:W-:Y:S01]  /*28480*/  VOTE.ANY R14, PT, P6 ;  /* 0x00000000000e7806 */ /* 0x000fe200030e0100 */
[----:B0-----:R-:W-:Y:S06]  /*28490*/  ENDCOLLECTIVE ;  /* 0x000000000000791b */ /* 0x001fec0003800000 */
.L_x_12211:
[----:B------:R-:W-:Y:S05]  /*284a0*/  BSYNC B0 ;  /* 0x0000000000007941 */ /* 0x000fea0003800000 */
.L_x_12210:
        /* <DEDUP_REMOVED lines=10> */
.L_x_12212:
[----:B------:R-:W-:Y:S02]  /*28550*/  IMAD.MOV.U32 R13, RZ, RZ, R6 ;  /* 0x000000ffff0d7224 */ /* 0x000fe400078e0006 */
[----:B------:R-:W-:-:S07]  /*28560*/  IMAD.MOV.U32 R4, RZ, RZ, R14 ;  /* 0x000000ffff047224 */ /* 0x000fce00078e000e */
[----:B------:R-:W-:Y:S05]  /*28570*/  WARPSYNC.COLLECTIVE R15, `(.L_x_12213) ;  /* 0x000000000f087348 */ /* 0x000fea0003c00000 */
[----:B------:R0:W1:Y:S02]  /*28580*/  SHFL.IDX P6, R14, R13, R12, R11 ;  /* 0x0000000c0d0e7389 */ /* 0x00006400000c000b */
[----:B01----:R-:W-:Y:S01]  /*28590*/  ENDCOLLECTIVE ;  /* 0x000000000000791b */ /* 0x003fe20003800000 */
.L_x_12213:
[----:B------:R-:W-:Y:S02]  /*285a0*/  IMAD.MOV.U32 R6, RZ, RZ, R14 ;  /* 0x000000ffff067224 */ /* 0x000fe400078e000e */
[----:B------:R-:W-:-:S05]  /*285b0*/  IMAD.IADD R10, R3, 0x1, R10 ;  /* 0x00000001030a7824 */ /* 0x000fca00078e020a */
[----:B------:R2:W-:Y:S01]  /*285c0*/  STL [R1+0xc], R10 ;  /* 0x00000c0a01007387 */ /* 0x0005e20000100800 */
[----:B------:R-:W-:Y:S05]  /*285d0*/  BRA `(.L_x_12214) ;  /* 0xffffffbc00607947 */ /* 0x000fea000383ffff */
.L_x_12067:
        /* <DEDUP_REMOVED lines=8> */
.L_x_12216:
[----:B------:R-:W-:Y:S05]  /*28660*/  BSYNC B0 ;  /* 0x0000000000007941 */ /* 0x000fea0003800000 */
.L_x_12215:
[----:B------:R-:W-:Y:S01]  /*28670*/  IMAD.MOV.U32 R8, RZ, RZ, R14 ;  /* 0x000000ffff087224 */ /* 0x000fe200078e000e */
[----:B------:R-:W-:Y:S06]  /*28680*/  BRA `(.L_x_12066) ;  /* 0xffffffbc004c7947 */ /* 0x000fec000383ffff */
.L_x_12073:
[----:B0-----:R0:W1:Y:S02]  /*28690*/  SYNCS.PHASECHK.TRANS64.TRYWAIT P0, [R0+URZ+0x22820], R3 ;  /* 0x02282003000075a7 */ /* 0x001064000800017f */
[----:B-1----:R-:W-:Y:S05]  /*286a0*/  @!P0 NANOSLEEP.SYNCS 0x989680 ;  /* 0x009896800000895d */ /* 0x002fea0003900000 */
[----:B------:R-:W1:Y:S02]  /*286b0*/  @!P0 SYNCS.PHASECHK.TRANS64 P0, [R0+URZ+0x22820], R3 ;  /* 0x02282003000085a7 */ /* 0x000e64000800007f */
[----:B-1----:R-:W-:Y:S05]  /*286c0*/  @!P0 BRA `(.L_x_12073) ;  /* 0xfffffffc00f08947 */ /* 0x002fea000383ffff */
[----:B------:R-:W-:Y:S05]  /*286d0*/  BRA `(.L_x_12217) ;  /* 0xffffffc400e87947 */ /* 0x000fea000383ffff */
.L_x_12074:
        /* <DEDUP_REMOVED lines=11> */
.L_x_12219:
[----:B------:R-:W-:Y:S05]  /*28790*/  BSYNC B0 ;  /* 0x0000000000007941 */ /* 0x000fea0003800000 */
.L_x_12218:
[----:B------:R-:W-:Y:S05]  /*287a0*/  BRA `(.L_x_12220) ;  /* 0xffffffc400d07947 */ /* 0x000fea000383ffff */
.L_x_12075:
[----:B------:R-:W-:Y:S01]  /*287b0*/  BSSY B0, `(.L_x_12221) ;  /* 0x0000006000007945 */ /* 0x000fe20003800000 */
[----:B------:R-:W-:-:S07]  /*287c0*/  IMAD.MOV.U32 R15, RZ, RZ, -0x1 ;  /* 0xffffffffff0f7424 */ /* 0x000fce00078e00ff */
[----:B01-3--:R-:W-:Y:S05]  /*287d0*/  WARPSYNC.COLLECTIVE R15, `(.L_x_12222) ;  /* 0x000000000f0c7348 */ /* 0x00bfea0003c00000 */
[----:B------:R-:W-:Y:S02]  /*287e0*/  ELECT P6, UR62, PT ;  /* 0x00000000003e782f */ /* 0x000fe400038c0000 */
[----:B------:R-:W-:Y:S01]  /*287f0*/  MOV R14, UR62 ;  /* 0x0000003e000e7c02 */ /* 0x000fe20008000f00 */
[----:B01-3--:R-:W-:Y:S10]  /*28800*/  ENDCOLLECTIVE ;  /* 0x000000000000791b */ /* 0x00bff40003800000 */
.L_x_12222:
[----:B------:R-:W-:Y:S05]  /*28810*/  BSYNC B0 ;  /* 0x0000000000007941 */ /* 0x000fea0003800000 */
.L_x_12221:
[----:B------:R-:W-:Y:S05]  /*28820*/  BRA `(.L_x_12223) ;  /* 0xffffffc400c47947 */ /* 0x000fea000383ffff */
.L_x_12077:
[----:B0-----:R0:W1:Y:S02]  /*28830*/  SYNCS.PHASECHK.TRANS64.TRYWAIT P0, [R6+URZ], R5 ;  /* 0x00000005060075a7 */ /* 0x001064000800017f */
[----:B-1----:R-:W-:Y:S05]  /*28840*/  @!P0 NANOSLEEP.SYNCS 0x989680 ;  /* 0x009896800000895d */ /* 0x002fea0003900000 */
[----:B------:R-:W1:Y:S02]  /*28850*/  @!P0 SYNCS.PHASECHK.TRANS64 P0, [R6+URZ], R5 ;  /* 0x00000005060085a7 */ /* 0x000e64000800007f */
[----:B-1----:R-:W-:Y:S05]  /*28860*/  @!P0 BRA `(.L_x_12077) ;  /* 0xfffffffc00f08947 */ /* 0x002fea000383ffff */
[----:B------:R-:W-:Y:S05]  /*28870*/  BRA `(.L_x_12224) ;  /* 0xffffffc800007947 */ /* 0x000fea000383ffff */
.L_x_12078:
[----:B-1----:R1:W2:Y:S02]  /*28880*/  SYNCS.PHASECHK.TRANS64.TRYWAIT P0, [R7+URZ], R2 ;  /* 0x00000002070075a7 */ /* 0x0022a4000800017f */
[----:B--2---:R-:W-:Y:S05]  /*28890*/  @!P0 NANOSLEEP.SYNCS 0x989680 ;  /* 0x009896800000895d */ /* 0x004fea0003900000 */
[----:B------:R-:W2:Y:S02]  /*288a0*/  @!P0 SYNCS.PHASECHK.TRANS64 P0, [R7+URZ], R2 ;  /* 0x00000002070085a7 */ /* 0x000ea4000800007f */
[----:B--2---:R-:W-:Y:S05]  /*288b0*/  @!P0 BRA `(.L_x_12078) ;  /* 0xfffffffc00f08947 */ /* 0x004fea000383ffff */
[----:B------:R-:W-:Y:S05]  /*288c0*/  BRA `(.L_x_12225) ;  /* 0xffffffc400f47947 */ /* 0x000fea000383ffff */
.L_x_12080:
[----:B--2---:R2:W4:Y:S02]  /*288d0*/  SYNCS.PHASECHK.TRANS64.TRYWAIT P0, [R4+URZ], R5 ;  /* 0x00000005040075a7 */ /* 0x004524000800017f */
[----:B----4-:R-:W-:Y:S05]  /*288e0*/  @!P0 NANOSLEEP.SYNCS 0x989680 ;  /* 0x009896800000895d */ /* 0x010fea0003900000 */
[----:B------:R-:W4:Y:S02]  /*288f0*/  @!P0 SYNCS.PHASECHK.TRANS64 P0, [R4+URZ], R5 ;  /* 0x00000005040085a7 */ /* 0x000f24000800007f */
[----:B----4-:R-:W-:Y:S05]  /*28900*/  @!P0 BRA `(.L_x_12080) ;  /* 0xfffffffc00f08947 */ /* 0x010fea000383ffff */
[----:B------:R-:W-:Y:S05]  /*28910*/  BRA `(.L_x_12226) ;  /* 0xffffffc400fc7947 */ /* 0x000fea000383ffff */
.L_x_12227:
        /* <DEDUP_REMOVED lines=14> */
.L_x_15198:


//--------------------- .text._ZN7cutlass13device_kernelIN5flash11enable_sm90INS1_16FlashAttnFwdSm90INS1_25CollectiveMainloopFwdSm90ILi2EN4cute5tupleIJNS5_1CILi1EEES8_S8_EEENS6_IJNS7_ILi128EEENS7_ILi96EEENS7_ILi64EEEEEELi256ENS_10bfloat16_tEfNS_4arch4Sm90ELb0ELb1ELb1ELb1ELb0ELb0ELb1ELb1ELb0ELb1ELb1ELb0EEENS1_21CollectiveEpilogueFwdINS6_IJSA_NS7_ILi256EEESB_EEES9_SE_SG_Li256ELb1ELb1ELb1ELb0EEENS1_36VarlenDynamicPersistentTileSchedulerILi128ELi96ELi256ELi128ELb1ELb1ELb1ELb1ELb0ELb1EEEEEEEEEvNT_6ParamsE --------------------------
	.section	.text._ZN7cutlass13device_kernelIN5flash11enable_sm90INS1_16FlashAttnFwdSm90INS1_25CollectiveMainloopFwdSm90ILi2EN4cute5tupleIJNS5_1CILi1EEES8_S8_EEENS6_IJNS7_ILi128EEENS7_ILi96EEENS7_ILi64EEEEEELi256ENS_10bfloat16_tEfNS_4arch4Sm90ELb0ELb1ELb1ELb1ELb0ELb0ELb1ELb1ELb0ELb1ELb1ELb0EEENS1_21CollectiveEpilogueFwdINS6_IJSA_NS7_ILi256EEESB_EEES9_SE_SG_Li256ELb1ELb1ELb1ELb0EEENS1_36VarlenDynamicPersistentTileSchedulerILi128ELi96ELi256ELi128ELb1ELb1ELb1ELb1ELb0ELb1EEEEEEEEEvNT_6ParamsE,"ax",@progbits
	.align	128
.text._ZN7cutlass13device_kernelIN5flash11enable_sm90INS1_16FlashAttnFwdSm90INS1_25CollectiveMainloopFwdSm90ILi2EN4cute5tupleIJNS5_1CILi1EEES8_S8_EEENS6_IJNS7_ILi128EEENS7_ILi96EEENS7_ILi64EEEEEELi256ENS_10bfloat16_tEfNS_4arch4Sm90ELb0ELb1ELb1ELb1ELb0ELb0ELb1ELb1ELb0ELb1ELb1ELb0EEENS1_21CollectiveEpilogueFwdINS6_IJSA_NS7_ILi256EEESB_EEES9_SE_SG_Li256ELb1ELb1ELb1ELb0EEENS1_36VarlenDynamicPersistentTileSchedulerILi128ELi96ELi256ELi128ELb1ELb1ELb1ELb1ELb0ELb1EEEEEEEEEvNT_6ParamsE:
        .type           _ZN7cutlass13device_kernelIN5flash11enable_sm90INS1_16FlashAttnFwdSm90INS1_25CollectiveMainloopFwdSm90ILi2EN4cute5tupleIJNS5_1CILi1EEES8_S8_EEENS6_IJNS7_ILi128EEENS7_ILi96EEENS7_ILi64EEEEEELi256ENS_10bfloat16_tEfNS_4arch4Sm90ELb0ELb1ELb1ELb1ELb0ELb0ELb1ELb1ELb0ELb1ELb1ELb0EEENS1_21CollectiveEpilogueFwdINS6_IJSA_NS7_ILi256EEESB_EEES9_SE_SG_Li256ELb1ELb1ELb1ELb0EEENS1_36VarlenDynamicPersistentTileSchedulerILi128ELi96ELi256ELi128ELb1ELb1ELb1ELb1ELb0ELb1EEEEEEEEEvNT_6ParamsE,@function
        .size           _ZN7cutlass13device_kernelIN5flash11enable_sm90INS1_16FlashAttnFwdSm90INS1_25CollectiveMainloopFwdSm90ILi2EN4cute5tupleIJNS5_1CILi1EEES8_S8_EEENS6_IJNS7_ILi128EEENS7_ILi96EEENS7_ILi64EEEEEELi256ENS_10bfloat16_tEfNS_4arch4Sm90ELb0ELb1ELb1ELb1ELb0ELb0ELb1ELb1ELb0ELb1ELb1ELb0EEENS1_21CollectiveEpilogueFwdINS6_IJSA_NS7_ILi256EEESB_EEES9_SE_SG_Li256ELb1ELb1ELb1ELb0EEENS1_36VarlenDynamicPersistentTileSchedulerILi128ELi96ELi256ELi128ELb1ELb1ELb1ELb1ELb0ELb1EEEEEEEEEvNT_6ParamsE,(.L_x_15199 - _ZN7cutlass13device_kernelIN5flash11enable_sm90INS1_16FlashAttnFwdSm90INS1_25CollectiveMainloopFwdSm90ILi2EN4cute5tupleIJNS5_1CILi1EEES8_S8_EEENS6_IJNS7_ILi128EEENS7_ILi96EEENS7_ILi64EEEEEELi256ENS_10bfloat16_tEfNS_4arch4Sm90ELb0ELb1ELb1ELb1ELb0ELb0ELb1ELb1ELb0ELb1ELb1ELb0EEENS1_21CollectiveEpilogueFwdINS6_IJSA_NS7_ILi256EEESB_EEES9_SE_SG_Li256ELb1ELb1ELb1ELb0EEENS1_36VarlenDynamicPersistentTileSchedulerILi128ELi96ELi256ELi128ELb1ELb1ELb1ELb1ELb0ELb1EEEEEEEEEvNT_6ParamsE)
        .other          _ZN7cutlass13device_kernelIN5flash11enable_sm90INS1_16FlashAttnFwdSm90INS1_25CollectiveMainloopFwdSm90ILi2EN4cute5tupleIJNS5_1CILi1EEES8_S8_EEENS6_IJNS7_ILi128EEENS7_ILi96EEENS7_ILi64EEEEEELi256ENS_10bfloat16_tEfNS_4arch4Sm90ELb0ELb1ELb1ELb1ELb0ELb0ELb1ELb1ELb0ELb1ELb1ELb0EEENS1_21CollectiveEpilogueFwdINS6_IJSA_NS7_ILi256EEESB_EEES9_SE_SG_Li256ELb1ELb1ELb1ELb0EEENS1_36VarlenDynamicPersistentTileSchedulerILi128ELi96ELi256ELi128ELb1ELb1ELb1ELb1ELb0ELb1EEEEEEEEEvNT_6ParamsE,@"STO_CUDA_ENTRY STV_DEFAULT"
_ZN7cutlass13device_kernelIN5flash11enable_sm90INS1_16FlashAttnFwdSm90INS1_25CollectiveMainloopFwdSm90ILi2EN4cute5tupleIJNS5_1CILi1EEES8_S8_EEENS6_IJNS7_ILi128EEENS7_ILi96EEENS7_ILi64EEEEEELi256ENS_10bfloat16_tEfNS_4arch4Sm90ELb0ELb1ELb1ELb1ELb0ELb0ELb1ELb1ELb0ELb1ELb1ELb0EEENS1_21CollectiveEpilogueFwdINS6_IJSA_NS7_ILi256EEESB_EEES9_SE_SG_Li256ELb1ELb1ELb1ELb0EEENS1_36VarlenDynamicPersistentTileSchedulerILi128ELi96ELi256ELi128ELb1ELb1ELb1ELb1ELb0ELb1EEEEEEEEEvNT_6ParamsE:
        /* <DEDUP_REMOVED lines=22> */
.L_x_12229:
[----:B------:R-:W-:Y:S05]  /*0160*/  BSYNC B0 ;  /* 0x0000000000007941 */ /* 0x000fea0003800000 */
.L_x_12228:
        /* <DEDUP_REMOVED lines=43> */
.L_x_12230:
        /* <DEDUP_REMOVED lines=22> */
.L_x_12231:
        /* <DEDUP_REMOVED lines=18> */
.L_x_12232:
        /* <DEDUP_REMOVED lines=22> */
.L_x_12233:
        /* <DEDUP_REMOVED lines=22> */
.L_x_12234:
[----:B------:R-:W-:Y:S01]  /*0960*/  PLOP3.LUT P0, PT, PT, PT, UP0, 0x80, 0x0 ;  /* 0x000000000000781c */ /* 0x000fe20003f0f008 */
[----:B------:R-:W-:Y:S01]  /*0970*/  UMOV UR36, 0x1 ;  /* 0x0000000100247882 */ /* 0x000fe20000000000 */
[----:B------:R-:W-:Y:S01]  /*0980*/  NOP ;  /* 0x0000000000007918 */ /* 0x000fe20000000000 */
[----:B------:R-:W-:Y:S01]  /*0990*/  USEL UR36, UR36, 0x2, !UP0 ;  /* 0x0000000224247887 */ /* 0x000fe2000c000000 */
[----:B------:R-:W-:Y:S01]  /*09a0*/  ULDC.64 UR40, c[0x0][0x208] ;  /* 0x0000820000287ab9 */ /* 0x000fe20000000a00 */
[----:B0123--:R-:W-:Y:S08]  /*09b0*/  BAR.SYNC.DEFER_BLOCKING 0x0 ;  /* 0x0000000000007b1d */ /* 0x00fff00000010000 */
[----:B------:R-:W-:Y:S05]  /*09c0*/  @!P0 BRA `(.L_x_12235) ;  /* 0x0000024400d48947 */ /* 0x000fea0003800000 */
.L_x_12236:
        /* <DEDUP_REMOVED lines=8> */
[----:B------:R-:W-:Y:S01]  /*0a50*/  IADD3 R2, P1, R16, 0x218, RZ ;  /* 0x0000021810027810 */ /* 0x000fe20007f3e0ff */
[----:B------:R-:W-:Y:S04]  /*0a60*/  STL.64 [R1+0x218], RZ ;  /* 0x000218ff01007387 */ /* 0x000fe80000100a00 */
[----:B------:R-:W-:Y:S01]  /*0a70*/  IMAD.X R3, RZ, RZ, R17, P1 ;  /* 0x000000ffff037224 */ /* 0x000fe200008e0611 */
[----:B------:R-:W-:Y:S04]  /*0a80*/  STL [R1+0x220], RZ ;  /* 0x000220ff01007387 */ /* 0x000fe80000100800 */
[----:B------:R-:W-:Y:S04]  /*0a90*/  STL.64 [R1+0x4c0], R2 ;  /* 0x0004c00201007387 */ /* 0x000fe80000100a00 */
[----:B------:R-:W-:Y:S01]  /*0aa0*/  STL [R1+0x224], RZ ;  /* 0x000224ff01007387 */ /* 0x000fe20000100800 */
[----:B-1----:R-:W-:Y:S01]  /*0ab0*/  ULEA UR4, UR5, UR4, 0x18 ;  /* 0x0000000405047291 */ /* 0x002fe2000f8ec03f */
[----:B0-----:R-:W-:-:S04]  /*0ac0*/  SHF.R.U32.HI R0, RZ, 0x7, R0 ;  /* 0x00000007ff007819 */ /* 0x001fc80000011600 */
[----:B------:R-:W-:-:S13]  /*0ad0*/  ISETP.NE.AND P0, PT, R0, 0x1, PT ;  /* 0x000000010000780c */ /* 0x000fda0003f05270 */
[----:B------:R-:W-:Y:S08]  /*0ae0*/  @!P0 BAR.ARV 0x9, 0x100 ;  /* 0x0244000000008b1d */ /* 0x000ff00000002000 */
[----:B------:R-:W-:Y:S01]  /*0af0*/  BAR.SYNC.DEFER_BLOCKING 0x5, 0x180 ;  /* 0x0146000000007b1d */ /* 0x000fe20000010000 */
[----:B------:R-:W-:-:S05]  /*0b00*/  IADD3 R0, P2, R16, 0x224, RZ ;  /* 0x0000022410007810 */ /* 0x000fca0007f5e0ff */
[----:B------:R0:W-:Y:S02]  /*0b10*/  STL [R1+0x4d0], R0 ;  /* 0x0004d00001007387 */ /* 0x0001e40000100800 */
[----:B0-----:R-:W-:-:S05]  /*0b20*/  IMAD.X R0, RZ, RZ, R17, P2 ;  /* 0x000000ffff007224 */ /* 0x001fca00010e0611 */
[----:B------:R-:W-:Y:S04]  /*0b30*/  STL [R1+0x4cc], R0 ;  /* 0x0004cc0001007387 */ /* 0x000fe80000100800 */
[----:B------:R-:W0:Y:S01]  /*0b40*/  LDS.128 R12, [UR4+0x324d0] ;  /* 0x0324d004ff0c7984 */ /* 0x000e220008000c00 */
[----:B------:R-:W-:Y:S01]  /*0b50*/  ULDC UR4, c[0x0][0xd3c] ;  /* 0x00034f0000047ab9 */ /* 0x000fe20000000800 */
[----:B------:R-:W-:Y:S06]  /*0b60*/  BAR.ARV 0x4, 0x180 ;  /* 0x0106000000007b1d */ /* 0x000fec0000002000 */
[----:B0-----:R-:W-:-:S13]  /*0b70*/  ISETP.GE.AND P0, PT, R15, UR4, PT ;  /* 0x000000040f007c0c */ /* 0x001fda000bf06270 */
[----:B------:R-:W-:Y:S05]  /*0b80*/  @P0 EXIT ;  /* 0x000000000000094d */ /* 0x000fea0003800000 */
[----:B------:R-:W0:Y:S01]  /*0b90*/  S2R R0, SR_TID.X ;  /* 0x0000000000007919 */ /* 0x000e220000002100 */
[----:B------:R-:W-:Y:S02]  /*0ba0*/  R2UR UR5, R13 ;  /* 0x000000000d0572ca */ /* 0x000fe400000e0000 */
[----:B------:R-:W-:Y:S02]  /*0bb0*/  R2UR UR7, R14 ;  /* 0x000000000e0772ca */ /* 0x000fe400000e0000 */
[----:B------:R-:W-:Y:S01]  /*0bc0*/  R2UR UR6, R15 ;  /* 0x000000000f0672ca */ /* 0x000fe200000e0000 */
[----:B0-----:R-:W-:-:S05]  /*0bd0*/  VIADD R216, R0, 0xffffff80 ;  /* 0xffffff8000d87836 */ /* 0x001fca0000000000 */
[----:B------:R-:W-:-:S04]  /*0be0*/  SHF.R.S32.HI R3, RZ, 0x1f, R216 ;  /* 0x0000001fff037819 */ /* 0x000fc800000114d8 */
[CC--:B------:R-:W-:Y:S02]  /*0bf0*/  LEA.HI R0, R3.reuse, R216.reuse, RZ, 0x7 ;  /* 0x000000d803007211 */ /* 0x0c0fe400078f38ff */
[----:B------:R-:W-:Y:S02]  /*0c00*/  LEA.HI R4, R3, R216, RZ, 0x5 ;  /* 0x000000d803047211 */ /* 0x000fe400078f28ff */
[----:B------:R-:W-:-:S03]  /*0c10*/  LOP3.LUT R5, R0, 0xffffff80, RZ, 0xc0, !PT ;  /* 0xffffff8000057812 */ /* 0x000fc600078ec0ff */
[----:B------:R-:W-:Y:S02]  /*0c20*/  IMAD.SHL.U32 R6, R4, 0x20, RZ ;  /* 0x0000002004067824 */ /* 0x000fe400078e00ff */
[----:B------:R-:W-:Y:S01]  /*0c30*/  IMAD.IADD R11, R216, 0x1, -R5 ;  /* 0x00000001d80b7824 */ /* 0x000fe200078e0a05 */
[----:B------:R-:W-:Y:S02]  /*0c40*/  LEA.HI R5, R3, R216, RZ, 0x4 ;  /* 0x000000d803057211 */ /* 0x000fe400078f20ff */
[----:B------:R-:W-:Y:S02]  /*0c50*/  LOP3.LUT R10, R6, 0xfffffc00, RZ, 0xc0, !PT ;  /* 0xfffffc00060a7812 */ /* 0x000fe400078ec0ff */
[----:B------:R-:W-:Y:S01]  /*0c60*/  SHF.R.S32.HI R8, RZ, 0x4, R5 ;  /* 0x00000004ff087819 */ /* 0x000fe20000011405 */
[----:B------:R-:W-:Y:S01]  /*0c70*/  STL [R1+0x4c8], R11 ;  /* 0x0004c80b01007387 */ /* 0x000fe20000100800 */
[----:B------:R-:W-:Y:S02]  /*0c80*/  SHF.R.S32.HI R2, RZ, 0x1f, R11 ;  /* 0x0000001fff027819 */ /* 0x000fe4000001140b */
[----:B------:R-:W-:-:S02]  /*0c90*/  LEA.HI R9, R5, R8, RZ, 0x1 ;  /* 0x0000000805097211 */ /* 0x000fc400078f08ff */
[----:B------:R-:W-:Y:S02]  /*0ca0*/  LEA.HI R4, R2, R11, RZ, 0x2 ;  /* 0x0000000b02047211 */ /* 0x000fe400078f10ff */
[----:B------:R-:W-:Y:S02]  /*0cb0*/  LOP3.LUT R9, R9, 0x1ffffffe, RZ, 0xc0, !PT ;  /* 0x1ffffffe09097812 */ /* 0x000fe400078ec0ff */
[----:B------:R-:W-:Y:S02]  /*0cc0*/  LOP3.LUT R7, R5, 0x3fffff0, RZ, 0xc0, !PT ;  /* 0x03fffff005077812 */ /* 0x000fe400078ec0ff */
[--C-:B------:R-:W-:Y:S01]  /*0cd0*/  SHF.R.S32.HI R5, RZ, 0x2, R4.reuse ;  /* 0x00000002ff057819 */ /* 0x100fe20000011404 */
[----:B------:R-:W-:Y:S01]  /*0ce0*/  IMAD.IADD R9, R8, 0x1, -R9 ;  /* 0x0000000108097824 */ /* 0x000fe200078e0a09 */
[----:B------:R-:W-:Y:S01]  /*0cf0*/  SHF.R.S32.HI R6, RZ, 0x1f, R4 ;  /* 0x0000001fff067819 */ /* 0x000fe20000011404 */
[----:B------:R-:W-:Y:S01]  /*0d00*/  IMAD.IADD R7, R216, 0x1, -R7 ;  /* 0x00000001d8077824 */ /* 0x000fe200078e0a07 */
[----:B------:R-:W-:-:S02]  /*0d10*/  SHF.R.S32.HI R8, RZ, 0x7, R0 ;  /* 0x00000007ff087819 */ /* 0x000fc40000011400 */
[----:B------:R-:W-:Y:S01]  /*0d20*/  LEA.HI R6, R6, R5, RZ, 0x3 ;  /* 0x0000000506067211 */ /* 0x000fe200078f18ff */
[----:B------:R-:W-:Y:S01]  /*0d30*/  IMAD R10, R7, 0x40, R10 ;  /* 0x00000040070a7824 */ /* 0x000fe200078e020a */
[----:B------:R-:W-:Y:S01]  /*0d40*/  LOP3.LUT R4, R4, 0x7ffffffc, RZ, 0xc0, !PT ;  /* 0x7ffffffc04047812 */ /* 0x000fe200078ec0ff */
[----:B------:R-:W-:Y:S01]  /*0d50*/  STL [R1+0x4d4], R8 ;  /* 0x0004d40801007387 */ /* 0x000fe20000100800 */
[----:B------:R-:W-:Y:S01]  /*0d60*/  LOP3.LUT R6, R6, 0xfffffff8, RZ, 0xc0, !PT ;  /* 0xfffffff806067812 */ /* 0x000fe200078ec0ff */
[----:B------:R-:W-:Y:S01]  /*0d70*/  IMAD R9, R9, 0x8, R10 ;  /* 0x0000000809097824 */ /* 0x000fe200078e020a */
[----:B------:R-:W-:Y:S01]  /*0d80*/  LEA.HI R2, R2, R11, RZ, 0x5 ;  /* 0x0000000b02027211 */ /* 0x000fe200078f28ff */
[----:B------:R-:W-:Y:S01]  /*0d90*/  IMAD.IADD R4, R11, 0x1, -R4 ;  /* 0x000000010b047824 */ /* 0x000fe200078e0a04 */
[----:B------:R-:W-:Y:S01]  /*0da0*/  LEA.HI R0, R0, R8, RZ, 0x1 ;  /* 0x0000000800007211 */ /* 0x000fe200078f08ff */
[----:B------:R-:W-:Y:S01]  /*0db0*/  IMAD.IADD R5, R5, 0x1, -R6 ;  /* 0x0000000105057824 */ /* 0x000fe200078e0a06 */
[----:B------:R-:W-:Y:S01]  /*0dc0*/  SHF.R.S32.HI R2, RZ, 0x5, R2 ;  /* 0x00000005ff027819 */ /* 0x000fe20000011402 */
[----:B------:R-:W-:Y:S01]  /*0dd0*/  IMAD.SHL.U32 R179, R4, 0x2, RZ ;  /* 0x0000000204b37824 */ /* 0x000fe200078e00ff */
[----:B------:R-:W-:Y:S01]  /*0de0*/  LOP3.LUT R0, R0, 0x3fffffe, RZ, 0xc0, !PT ;  /* 0x03fffffe00007812 */ /* 0x000fe200078ec0ff */
[----:B------:R-:W-:Y:S01]  /*0df0*/  STL [R1+0x4dc], R9 ;  /* 0x0004dc0901007387 */ /* 0x000fe20000100800 */
[CC--:B------:R-:W-:Y:S01]  /*0e00*/  LEA.HI R7, R3.reuse, R216.reuse, RZ, 0x2 ;  /* 0x000000d803077211 */ /* 0x0c0fe200078f10ff */
[----:B------:R-:W-:Y:S01]  /*0e10*/  IMAD R5, R2, 0x10, R5 ;  /* 0x0000001002057824 */ /* 0x000fe200078e0205 */
[----:B------:R-:W-:Y:S01]  /*0e20*/  LEA.HI R3, R3, R216, RZ, 0x3 ;  /* 0x000000d803037211 */ /* 0x000fe200078f18ff */
[----:B------:R-:W-:Y:S01]  /*0e30*/  IMAD.IADD R0, R8, 0x1, -R0 ;  /* 0x0000000108007824 */ /* 0x000fe200078e0a00 */
[----:B------:R-:W-:Y:S01]  /*0e40*/  LOP3.LUT R7, R7, 0xfffffffc, RZ, 0xc0, !PT ;  /* 0xfffffffc07077812 */ /* 0x000fe200078ec0ff */
[----:B------:R-:W-:Y:S01]  /*0e50*/  VIADD R210, R179, 0x18 ;  /* 0x00000018b3d27836 */ /* 0x000fe20000000000 */
[----:B------:R-:W-:Y:S01]  /*0e60*/  LOP3.LUT R217, R3, 0xfffffff8, RZ, 0xc0, !PT ;  /* 0xfffffff803d97812 */ /* 0x000fe200078ec0ff */
[----:B------:R-:W-:Y:S01]  /*0e70*/  IMAD R178, R0, 0x40, R5 ;  /* 0x0000004000b27824 */ /* 0x000fe200078e0205 */
[----:B------:R-:W-:Y:S01]  /*0e80*/  SHF.R.S32.HI R215, RZ, 0x3, R3 ;  /* 0x00000003ffd77819 */ /* 0x000fe20000011403 */
[C---:B------:R-:W-:Y:S01]  /*0e90*/  VIADD R212, R179.reuse, 0x8 ;  /* 0x00000008b3d47836 */ /* 0x040fe20000000000 */
[----:B------:R-:W-:Y:S01]  /*0ea0*/  SHF.R.S32.HI R0, RZ, 0x1f, R210 ;  /* 0x0000001fff007819 */ /* 0x000fe200000114d2 */
[----:B------:R-:W-:-:S02]  /*0eb0*/  VIADD R211, R179, 0x10 ;  /* 0x00000010b3d37836 */ /* 0x000fc40000000000 */
[C---:B------:R-:W-:Y:S01]  /*0ec0*/  VIADD R207, R179.reuse, 0x30 ;  /* 0x00000030b3cf7836 */ /* 0x040fe20000000000 */
[----:B------:R-:W-:Y:S01]  /*0ed0*/  SHF.R.S32.HI R3, RZ, 0x1f, R212 ;  /* 0x0000001fff037819 */ /* 0x000fe200000114d4 */
[----:B------:R0:W-:Y:S01]  /*0ee0*/  STL [R1+0x4b4], R0 ;  /* 0x0004b40001007387 */ /* 0x0001e20000100800 */
[----:B------:R-:W-:Y:S01]  /*0ef0*/  SHF.R.S32.HI R2, RZ, 0x1f, R211 ;  /* 0x0000001fff027819 */ /* 0x000fe200000114d3 */
[C---:B------:R-:W-:Y:S02]  /*0f00*/  VIADD R209, R179.reuse, 0x20 ;  /* 0x00000020b3d17836 */ /* 0x040fe40000000000 */
[C---:B------:R-:W-:Y:S01]  /*0f10*/  VIADD R208, R179.reuse, 0x28 ;  /* 0x00000028b3d07836 */ /* 0x040fe20000000000 */
[----:B------:R1:W-:Y:S01]  /*0f20*/  STL [R1+0x4bc], R3 ;  /* 0x0004bc0301007387 */ /* 0x0003e20000100800 */
[C---:B------:R-:W-:Y:S02]  /*0f30*/  VIADD R204, R179.reuse, 0x48 ;  /* 0x00000048b3cc7836 */ /* 0x040fe40000000000 */
[C---:B------:R-:W-:Y:S01]  /*0f40*/  VIADD R206, R179.reuse, 0x38 ;  /* 0x00000038b3ce7836 */ /* 0x040fe20000000000 */
[----:B------:R2:W-:Y:S01]  /*0f50*/  STL [R1+0x4b8], R2 ;  /* 0x0004b80201007387 */ /* 0x0005e20000100800 */
[----:B0-----:R-:W-:Y:S01]  /*0f60*/  SHF.R.S32.HI R0, RZ, 0x1f, R207 ;  /* 0x0000001fff007819 */ /* 0x001fe200000114cf */
[----:B------:R-:W-:-:S02]  /*0f70*/  VIADD R205, R179, 0x40 ;  /* 0x00000040b3cd7836 */ /* 0x000fc40000000000 */
[C---:B------:R-:W-:Y:S02]  /*0f80*/  VIADD R201, R179.reuse, 0x60 ;  /* 0x00000060b3c97836 */ /* 0x040fe40000000000 */
[----:B------:R0:W-:Y:S01]  /*0f90*/  STL [R1+0x4a8], R0 ;  /* 0x0004a80001007387 */ /* 0x0001e20000100800 */
[----:B-1----:R-:W-:Y:S01]  /*0fa0*/  SHF.R.S32.HI R3, RZ, 0x1f, R209 ;  /* 0x0000001fff037819 */ /* 0x002fe200000114d1 */
[----:B------:R-:W-:Y:S01]  /*0fb0*/  IMAD.IADD R7, R216, 0x1, -R7 ;  /* 0x00000001d8077824 */ /* 0x000fe200078e0a07 */
[----:B--2---:R-:W-:Y:S01]  /*0fc0*/  SHF.R.S32.HI R2, RZ, 0x1f, R208 ;  /* 0x0000001fff027819 */ /* 0x004fe200000114d0 */
[C---:B------:R-:W-:Y:S02]  /*0fd0*/  VIADD R203, R179.reuse, 0x50 ;  /* 0x00000050b3cb7836 */ /* 0x040fe40000000000 */
[----:B------:R1:W-:Y:S01]  /*0fe0*/  STL [R1+0x4b0], R3 ;  /* 0x0004b00301007387 */ /* 0x0003e20000100800 */
[----:B------:R-:W-:Y:S01]  /*0ff0*/  VIADD R202, R179, 0x58 ;  /* 0x00000058b3ca7836 */ /* 0x000fe20000000000 */
[----:B------:R-:W-:Y:S01]  /*1000*/  LEA.HI R6, R7, R7, RZ, 0x1 ;  /* 0x0000000707067211 */ /* 0x000fe200078f08ff */
[C---:B------:R-:W-:Y:S01]  /*1010*/  VIADD R198, R179.reuse, 0x78 ;  /* 0x00000078b3c67836 */ /* 0x040fe20000000000 */
[----:B0-----:R-:W-:Y:S01]  /*1020*/  SHF.R.S32.HI R0, RZ, 0x1f, R204 ;  /* 0x0000001fff007819 */ /* 0x001fe200000114cc */
[----:B------:R0:W-:Y:S01]  /*1030*/  STL [R1+0x4ac], R2 ;  /* 0x0004ac0201007387 */ /* 0x0001e20000100800 */
[C---:B------:R-:W-:Y:S01]  /*1040*/  VIADD R200, R179.reuse, 0x68 ;  /* 0x00000068b3c87836 */ /* 0x040fe20000000000 */
[----:B------:R-:W-:Y:S01]  /*1050*/  LOP3.LUT R6, R6, 0x1ffffffe, RZ, 0xc0, !PT ;  /* 0x1ffffffe06067812 */ /* 0x000fe200078ec0ff */
[C---:B------:R-:W-:Y:S01]  /*1060*/  VIADD R199, R179.reuse, 0x70 ;  /* 0x00000070b3c77836 */ /* 0x040fe20000000000 */
[----:B------:R2:W-:Y:S01]  /*1070*/  STL [R1+0x49c], R0 ;  /* 0x00049c0001007387 */ /* 0x0005e20000100800 */
[----:B-1----:R-:W-:Y:S01]  /*1080*/  SHF.R.S32.HI R3, RZ, 0x1f, R206 ;  /* 0x0000001fff037819 */ /* 0x002fe200000114ce */
[----:B------:R-:W-:-:S02]  /*1090*/  VIADD R195, R179, 0x90 ;  /* 0x00000090b3c37836 */ /* 0x000fc40000000000 */
[C---:B------:R-:W-:Y:S01]  /*10a0*/  VIADD R197, R179.reuse, 0x80 ;  /* 0x00000080b3c57836 */ /* 0x040fe20000000000 */
[----:B0-----:R-:W-:Y:S01]  /*10b0*/  SHF.R.S32.HI R2, RZ, 0x1f, R205 ;  /* 0x0000001fff027819 */ /* 0x001fe200000114cd */
[----:B------:R0:W-:Y:S01]  /*10c0*/  STL [R1+0x4a4], R3 ;  /* 0x0004a40301007387 */ /* 0x0001e20000100800 */
[----:B------:R-:W-:Y:S01]  /*10d0*/  VIADD R196, R179, 0x88 ;  /* 0x00000088b3c47836 */ /* 0x000fe20000000000 */
[----:B--2---:R-:W-:Y:S02]  /*10e0*/  SHF.R.S32.HI R0, RZ, 0x1f, R201 ;  /* 0x0000001fff007819 */ /* 0x004fe400000114c9 */
[----:B------:R1:W-:Y:S01]  /*10f0*/  STL [R1+0x4a0], R2 ;  /* 0x0004a00201007387 */ /* 0x0003e20000100800 */
[----:B------:R-:W-:Y:S02]  /*1100*/  IMAD.IADD R7, R7, 0x1, -R6 ;  /* 0x0000000107077824 */ /* 0x000fe400078e0a06 */
[----:B------:R-:W-:Y:S01]  /*1110*/  IMAD.IADD R217, R216, 0x1, -R217 ;  /* 0x00000001d8d97824 */ /* 0x000fe200078e0ad9 */
[----:B------:R2:W-:Y:S01]  /*1120*/  STL [R1+0x48c], R0 ;  /* 0x00048c0001007387 */ /* 0x0005e20000100800 */
[----:B------:R-:W-:Y:S01]  /*1130*/  VIADD R194, R179, 0x98 ;  /* 0x00000098b3c27836 */ /* 0x000fe20000000000 */
[----:B0-----:R-:W-:Y:S01]  /*1140*/  SHF.R.S32.HI R3, RZ, 0x1f, R203 ;  /* 0x0000001fff037819 */ /* 0x001fe200000114cb */
[----:B------:R-:W-:-:S02]  /*1150*/  IMAD.SHL.U32 R22, R217, 0x8, RZ ;  /* 0x00000008d9167824 */ /* 0x000fc400078e00ff */
[C---:B------:R-:W-:Y:S01]  /*1160*/  VIADD R193, R179.reuse, 0xa0 ;  /* 0x000000a0b3c17836 */ /* 0x040fe20000000000 */
[----:B-1----:R-:W-:Y:S01]  /*1170*/  SHF.R.S32.HI R2, RZ, 0x1f, R202 ;  /* 0x0000001fff027819 */ /* 0x002fe200000114ca */
[----:B------:R0:W-:Y:S01]  /*1180*/  STL [R1+0x498], R3 ;  /* 0x0004980301007387 */ /* 0x0001e20000100800 */
[C---:B------:R-:W-:Y:S01]  /*1190*/  VIADD R176, R22.reuse, 0x40 ;  /* 0x0000004016b07836 */ /* 0x040fe20000000000 */
[----:B------:R-:W-:Y:S01]  /*11a0*/  SHF.R.S32.HI R183, RZ, 0x1f, R22 ;  /* 0x0000001fffb77819 */ /* 0x000fe20000011416 */
[C---:B------:R-:W-:Y:S01]  /*11b0*/  VIADD R23, R22.reuse, 0x80 ;  /* 0x0000008016177836 */ /* 0x040fe20000000000 */
[----:B--2---:R-:W-:Y:S01]  /*11c0*/  SHF.R.S32.HI R0, RZ, 0x1f, R198 ;  /* 0x0000001fff007819 */ /* 0x004fe200000114c6 */
[----:B------:R1:W-:Y:S01]  /*11d0*/  STL [R1+0x494], R2 ;  /* 0x0004940201007387 */ /* 0x0003e20000100800 */
[----:B------:R-:W-:Y:S01]  /*11e0*/  VIADD R177, R22, 0xc0 ;  /* 0x000000c016b17836 */ /* 0x000fe20000000000 */
        /* <DEDUP_REMOVED lines=26> */
[----:B------:R-:W-:Y:S01]  /*1390*/  VIADD R214, R179, 0xf0 ;  /* 0x000000f0b3d67836 */ /* 0x000fe20000000000 */
[----:B------:R-:W-:Y:S01]  /*13a0*/  SHF.R.S32.HI R233, RZ, 0x1f, R190 ;  /* 0x0000001fffe97819 */ /* 0x000fe200000114be */
[----:B--2---:R-:W-:Y:S01]  /*13b0*/  IMAD R0, R7, 0x8, R178 ;  /* 0x0000000807007824 */ /* 0x004fe200078e02b2 */
[----:B------:R-:W-:Y:S01]  /*13c0*/  SHF.R.S32.HI R232, RZ, 0x1f, R189 ;  /* 0x0000001fffe87819 */ /* 0x000fe200000114bd */
[----:B------:R0:W-:Y:S01]  /*13d0*/  STL [R1+0x478], R2 ;  /* 0x0004780201007387 */ /* 0x0001e20000100800 */
[----:B------:R-:W-:Y:S01]  /*13e0*/  VIADD R213, R179, 0xf8 ;  /* 0x000000f8b3d57836 */ /* 0x000fe20000000000 */
[----:B------:R-:W-:-:S02]  /*13f0*/  SHF.R.S32.HI R224, RZ, 0x1f, R188 ;  /* 0x0000001fffe07819 */ /* 0x000fc400000114bc */
[----:B------:R0:W-:Y:S01]  /*1400*/  STL [R1+0x4d8], R0 ;  /* 0x0004d80001007387 */ /* 0x0001e20000100800 */
[----:B------:R-:W-:Y:S02]  /*1410*/  SHF.R.S32.HI R223, RZ, 0x1f, R187 ;  /* 0x0000001fffdf7819 */ /* 0x000fe400000114bb */
[----:B------:R-:W-:Y:S02]  /*1420*/  SHF.R.S32.HI R222, RZ, 0x1f, R186 ;  /* 0x0000001fffde7819 */ /* 0x000fe400000114ba */
[----:B------:R-:W-:Y:S02]  /*1430*/  SHF.R.S32.HI R221, RZ, 0x1f, R185 ;  /* 0x0000001fffdd7819 */ /* 0x000fe400000114b9 */
[----:B------:R-:W-:Y:S02]  /*1440*/  SHF.R.S32.HI R220, RZ, 0x1f, R184 ;  /* 0x0000001fffdc7819 */ /* 0x000fe400000114b8 */
[----:B------:R-:W-:Y:S02]  /*1450*/  SHF.R.S32.HI R219, RZ, 0x1f, R214 ;  /* 0x0000001fffdb7819 */ /* 0x000fe400000114d6 */
[----:B0-----:R-:W-:-:S07]  /*1460*/  SHF.R.S32.HI R218, RZ, 0x1f, R213 ;  /* 0x0000001fffda7819 */ /* 0x001fce00000114d5 */
.L_x_12360:
        /* <DEDUP_REMOVED lines=13> */
[----:B01-34-:R-:W-:Y:S02]  /*1540*/  IMAD.U32 R2, RZ, RZ, UR8 ;  /* 0x00000008ff027e24 */ /* 0x01bfe4000f8e00ff */
[----:B------:R-:W-:Y:S01]  /*1550*/  IMAD.U32 R3, RZ, RZ, UR9 ;  /* 0x00000009ff037e24 */ /* 0x000fe2000f8e00ff */
[----:B------:R-:W-:-:S03]  /*1560*/  @UP1 UIMAD.WIDE UR8, UR6, 0x4, UR10 ;  /* 0x00000004060818a5 */ /* 0x000fc6000f8e020a */
[----:B------:R-:W-:Y:S01]  /*1570*/  ULDC.64 UR10, c[0x0][0xb18] ;  /* 0x0002c600000a7ab9 */ /* 0x000fe20000000a00 */
[----:B--2---:R-:W2:Y:S02]  /*1580*/  @P0 LDG.E R2, desc[UR40][R2.64] ;  /* 0x0000002802020981 */ /* 0x004ea4000c1e1900 */
        /* <DEDUP_REMOVED lines=15> */
[----:B------:R-:W-:Y:S02]  /*1680*/  UIMAD UR48, UR9, UR48, URZ ;  /* 0x00000030093072a4 */ /* 0x000fe4000f8e023f */
        /* <DEDUP_REMOVED lines=17> */
.L_x_12237:
        /* <DEDUP_REMOVED lines=9> */
.L_x_12238:
        /* <DEDUP_REMOVED lines=13> */
.L_x_12239:
[----:B------:R-:W0:Y:S01]  /*1900*/  S2R R0, SR_TID.X ;  /* 0x0000000000007919 */ /* 0x000e220000002100 */
[----:B------:R-:W-:Y:S01]  /*1910*/  MOV R72, 0x400 ;  /* 0x0000040000487802 */ /* 0x000fe20000000f00 */
[----:B------:R-:W1:Y:S01]  /*1920*/  LDC R18, c[0x0][0xa80] ;  /* 0x0002a000ff127b82 */ /* 0x000e620000000800 */
[----:B------:R-:W-:Y:S01]  /*1930*/  IMAD.MOV.U32 R2, RZ, RZ, 0x3000 ;  /* 0x00003000ff027424 */ /* 0x000fe200078e00ff */
[----:B------:R-:W2:Y:S01]  /*1940*/  S2R R7, SR_CgaCtaId ;  /* 0x0000000000077919 */ /* 0x000ea20000008800 */
[----:B------:R-:W-:Y:S01]  /*1950*/  IMAD.U32 R3, RZ, RZ, UR36 ;  /* 0x00000024ff037e24 */ /* 0x000fe2000f8e00ff */
[----:B------:R-:W-:Y:S01]  /*1960*/  UIADD3 UR48, -UR4, UR48, URZ ;  /* 0x0000003004307290 */ /* 0x000fe2000fffe13f */
[----:B------:R-:W-:Y:S01]  /*1970*/  IMAD.MOV.U32 R12, RZ, RZ, 0x1 ;  /* 0x00000001ff0c7424 */ /* 0x000fe200078e00ff */
[----:B------:R-:W3:Y:S01]  /*1980*/  S2R R5, SR_SWINHI ;  /* 0x0000000000057919 */ /* 0x000ee20000002f00 */
[----:B------:R-:W-:Y:S01]  /*1990*/  IMAD.MOV.U32 R13, RZ, RZ, RZ ;  /* 0x000000ffff0d7224 */ /* 0x000fe200078e00ff */
[----:B------:R-:W-:Y:S01]  /*19a0*/  ULDC UR4, c[0x0][0x448] ;  /* 0x0001120000047ab9 */ /* 0x000fe20000000800 */
[----:B------:R-:W-:Y:S01]  /*19b0*/  IMAD.MOV.U32 R9, RZ, RZ, 0x100 ;  /* 0x00000100ff097424 */ /* 0x000fe200078e00ff */
[----:B------:R-:W-:Y:S01]  /*19c0*/  STL.64 [R1+0x18], R2 ;  /* 0x0000180201007387 */ /* 0x000fe20000100a00 */
[----:B------:R-:W-:Y:S01]  /*19d0*/  IMAD.MOV.U32 R10, RZ, RZ, 0x1 ;  /* 0x00000001ff0a7424 */ /* 0x000fe200078e00ff */
[----:B------:R-:W-:Y:S01]  /*19e0*/  UISETP.NE.AND UP0, UPT, UR4, 0x1, UPT ;  /* 0x000000010400788c */ /* 0x000fe2000bf05270 */
[----:B------:R-:W-:Y:S01]  /*19f0*/  IMAD.MOV.U32 R11, RZ, RZ, RZ ;  /* 0x000000ffff0b7224 */ /* 0x000fe200078e00ff */
[----:B------:R4:W-:Y:S01]  /*1a00*/  STL.64 [R1+0x60], R12 ;  /* 0x0000600c01007387 */ /* 0x0009e20000100a00 */
[----:B------:R-:W-:Y:S01]  /*1a10*/  IMAD.MOV.U32 R4, RZ, RZ, 0xc000 ;  /* 0x0000c000ff047424 */ /* 0x000fe200078e00ff */
[----:B------:R-:W-:-:S02]  /*1a20*/  USHF.L.U32 UR39, UR5, 0x7, URZ ;  /* 0x0000000705277899 */ /* 0x000fc4000800063f */
[----:B------:R-:W-:Y:S01]  /*1a30*/  IMAD.U32 R20, RZ, RZ, UR5 ;  /* 0x00000005ff147e24 */ /* 0x000fe2000f8e00ff */
[----:B------:R-:W-:Y:S01]  /*1a40*/  STL.128 [R1+0x230], RZ ;  /* 0x000230ff01007387 */ /* 0x000fe20000100c00 */
[----:B------:R-:W-:Y:S01]  /*1a50*/  ULDC.64 UR4, c[0x0][0xad8] ;  /* 0x0002b60000047ab9 */ /* 0x000fe20000000a00 */
[----:B------:R-:W-:Y:S02]  /*1a60*/  UIADD3 UR8, UR39, 0x7f, URZ ;  /* 0x0000007f27087890 */ /* 0x000fe4000fffe03f */
[----:B------:R-:W-:Y:S01]  /*1a70*/  UISETP.GE.AND UP1, UPT, UR5, 0x1, UPT ;  /* 0x000000010500788c */ /* 0x000fe2000bf26270 */
[----:B------:R-:W-:Y:S01]  /*1a80*/  STL [R1+0x70], R20 ;  /* 0x0000701401007387 */ /* 0x000fe20000100800 */
[----:B------:R-:W-:Y:S01]  /*1a90*/  @UP0 ULDC UR6, c[0x0][0x44c] ;  /* 0x0001130000060ab9 */ /* 0x000fe20000000800 */
[----:B------:R-:W-:Y:S01]  /*1aa0*/  @UP0 ULDC UR9, c[0x0][0x450] ;  /* 0x0001140000090ab9 */ /* 0x000fe20000000800 */
[----:B------:R-:W-:Y:S01]  /*1ab0*/  UIMAD.WIDE.U32 UR6, UR8, UR6, URZ ;  /* 0x00000006080672a5 */ /* 0x000fe2000f8e003f */
[----:B-1----:R-:W-:Y:S01]  /*1ac0*/  STL [R1+0x250], R18 ;  /* 0x0002501201007387 */ /* 0x002fe20000100800 */
[----:B------:R-:W-:Y:S01]  /*1ad0*/  UIADD3 UR42, UR48, 0x1, -UR47 ;  /* 0x00000001302a7890 */ /* 0x000fe2000fffe82f */
[----:B0-----:R-:W-:-:S02]  /*1ae0*/  LOP3.LUT R0, R0, 0x7f, RZ, 0xc0, !PT ;  /* 0x0000007f00007812 */ /* 0x001fc400078ec0ff */
[----:B------:R-:W-:Y:S01]  /*1af0*/  STL.128 [R1+0x240], RZ ;  /* 0x000240ff01007387 */ /* 0x000fe20000100c00 */
[----:B------:R-:W-:Y:S01]  /*1b00*/  @UP0 USHF.R.U32.HI UR8, URZ, UR9, UR7 ;  /* 0x000000093f080299 */ /* 0x000fe20008011607 */
[----:B--2---:R-:W-:Y:S01]  /*1b10*/  LEA R72, R7, R72, 0x18 ;  /* 0x0000004807487211 */ /* 0x004fe200078ec0ff */
[----:B------:R-:W-:Y:S01]  /*1b20*/  IMAD.MOV.U32 R7, RZ, RZ, 0x100 ;  /* 0x00000100ff077424 */ /* 0x000fe200078e00ff */
[----:B------:R-:W-:Y:S01]  /*1b30*/  ISETP.NE.AND P0, PT, R0, RZ, PT ;  /* 0x000000ff0000720c */ /* 0x000fe20003f05270 */
[----:B------:R-:W-:Y:S01]  /*1b40*/  STL.128 [R1+0x270], RZ ;  /* 0x000270ff01007387 */ /* 0x000fe20000100c00 */
[----:B------:R-:W-:Y:S02]  /*1b50*/  MOV R26, R72 ;  /* 0x00000048001a7202 */ /* 0x000fe40000000f00 */
[----:B---3--:R-:W-:Y:S01]  /*1b60*/  MOV R27, R5 ;  /* 0x00000005001b7202 */ /* 0x008fe20000000f00 */
[----:B------:R-:W-:Y:S01]  /*1b70*/  IMAD.U32 R5, RZ, RZ, UR36 ;  /* 0x00000024ff057e24 */ /* 0x000fe2000f8e00ff */
[----:B------:R-:W-:Y:S01]  /*1b80*/  SEL R8, RZ, 0x1, P0 ;  /* 0x00000001ff087807 */ /* 0x000fe20000000000 */
[----:B------:R-:W-:Y:S01]  /*1b90*/  STL.128 [R1+0x280], RZ ;  /* 0x000280ff01007387 */ /* 0x000fe20000100c00 */
[C---:B------:R-:W-:Y:S01]  /*1ba0*/  IADD3 R0, P2, R26.reuse, 0x32450, RZ ;  /* 0x000324501a007810 */ /* 0x040fe20007f5e0ff */
[----:B------:R-:W-:Y:S01]  /*1bb0*/  UIADD3 UR6, UR42, UR8, URZ ;  /* 0x000000082a067290 */ /* 0x000fe2000fffe03f */
[C---:B------:R-:W-:Y:S01]  /*1bc0*/  IADD3 R14, P3, R26.reuse, 0x32460, RZ ;  /* 0x000324601a0e7810 */ /* 0x040fe20007f7e0ff */
[----:B------:R-:W-:Y:S01]  /*1bd0*/  IMAD.MOV.U32 R6, RZ, RZ, R8 ;  /* 0x000000ffff067224 */ /* 0x000fe200078e0008 */
[----:B------:R0:W-:Y:S01]  /*1be0*/  STL.128 [R1+0x20], R8 ;  /* 0x0000200801007387 */ /* 0x0001e20000100c00 */
[C---:B----4-:R-:W-:Y:S01]  /*1bf0*/  IADD3 R12, P0, R26.reuse, 0x32430, RZ ;  /* 0x000324301a0c7810 */ /* 0x050fe20007f1e0ff */
[----:B------:R-:W-:Y:S01]  /*1c00*/  UIADD3 UR4, UR6, UR4, URZ ;  /* 0x0000000406047290 */ /* 0x000fe2000fffe03f */
[----:B------:R-:W-:Y:S01]  /*1c10*/  IADD3 R2, P1, R26, 0x32440, RZ ;  /* 0x000324401a027810 */ /* 0x000fe20007f3e0ff */
[--C-:B------:R-:W-:Y:S01]  /*1c20*/  IMAD.X R15, RZ, RZ, R27.reuse, P3 ;  /* 0x000000ffff0f7224 */ /* 0x100fe200018e061b */
[----:B------:R1:W-:Y:S01]  /*1c30*/  STL.128 [R1+0x50], R4 ;  /* 0x0000500401007387 */ /* 0x0003e20000100c00 */
[--C-:B------:R-:W-:Y:S01]  /*1c40*/  IMAD.X R13, RZ, RZ, R27.reuse, P0 ;  /* 0x000000ffff0d7224 */ /* 0x100fe200000e061b */
[----:B------:R-:W-:Y:S01]  /*1c50*/  PLOP3.LUT P3, PT, PT, PT, UP1, 0x80, 0x0 ;  /* 0x000000000000781c */ /* 0x000fe20003f6f018 */
[----:B------:R-:W-:Y:S01]  /*1c60*/  IMAD.X R3, RZ, RZ, R27, P1 ;  /* 0x000000ffff037224 */ /* 0x000fe200008e061b */
[----:B------:R2:W-:Y:S01]  /*1c70*/  STL.128 [R1+0x290], RZ ;  /* 0x000290ff01007387 */ /* 0x0005e20000100c00 */
[----:B------:R-:W-:-:S02]  /*1c80*/  IADD3 R35, P0, R16, 0x230, RZ ;  /* 0x0000023010237810 */ /* 0x000fc40007f1e0ff */
[C---:B------:R-:W-:Y:S01]  /*1c90*/  IADD3 R34, P1, R16.reuse, 0x270, RZ ;  /* 0x0000027010227810 */ /* 0x040fe20007f3e0ff */
[----:B------:R2:W-:Y:S02]  /*1ca0*/  STL.64 [R1+0x8], R12 ;  /* 0x0000080c01007387 */ /* 0x0005e40000100a00 */
[----:B------:R-:W-:Y:S02]  /*1cb0*/  IMAD.X R44, RZ, RZ, R17, P0 ;  /* 0x000000ffff2c7224 */ /* 0x000fe400000e0611 */
[----:B0-----:R-:W-:Y:S01]  /*1cc0*/  IMAD.X R9, RZ, RZ, R27, P2 ;  /* 0x000000ffff097224 */ /* 0x001fe200010e061b */
[----:B------:R2:W-:Y:S01]  /*1cd0*/  STL.64 [R1+0x10], R2 ;  /* 0x0000100201007387 */ /* 0x0005e20000100a00 */
[----:B------:R-:W-:Y:S01]  /*1ce0*/  IADD3 R42, P2, R16, 0x38, RZ ;  /* 0x00000038102a7810 */ /* 0x000fe20007f5e0ff */
[----:B------:R-:W-:Y:S02]  /*1cf0*/  IMAD.X R43, RZ, RZ, R17, P1 ;  /* 0x000000ffff2b7224 */ /* 0x000fe400008e0611 */
[----:B-1----:R-:W-:Y:S01]  /*1d00*/  IMAD.MOV.U32 R4, RZ, RZ, R0 ;  /* 0x000000ffff047224 */ /* 0x002fe200078e0000 */
[----:B------:R2:W-:Y:S01]  /*1d10*/  STL.64 [R1+0x30], R2 ;  /* 0x0000300201007387 */ /* 0x0005e20000100a00 */
[----:B------:R-:W-:-:S02]  /*1d20*/  IMAD.MOV.U32 R5, RZ, RZ, R9 ;  /* 0x000000ffff057224 */ /* 0x000fc400078e0009 */
[----:B------:R-:W-:Y:S01]  /*1d30*/  IMAD.MOV.U32 R6, RZ, RZ, R14 ;  /* 0x000000ffff067224 */ /* 0x000fe200078e000e */
[----:B------:R2:W-:Y:S01]  /*1d40*/  STL.128 [R1+0x2a0], RZ ;  /* 0x0002a0ff01007387 */ /* 0x0005e20000100c00 */
[----:B------:R-:W-:Y:S02]  /*1d50*/  IMAD.MOV.U32 R7, RZ, RZ, R15 ;  /* 0x000000ffff077224 */ /* 0x000fe400078e000f */
[----:B------:R-:W-:Y:S01]  /*1d60*/  IMAD.X R57, RZ, RZ, R17, P2 ;  /* 0x000000ffff397224 */ /* 0x000fe200010e0611 */
[----:B------:R2:W-:Y:S04]  /*1d70*/  STL.128 [R1+0x2b0], RZ ;  /* 0x0002b0ff01007387 */ /* 0x0005e80000100c00 */
[----:B------:R2:W-:Y:S04]  /*1d80*/  STL.128 [R1+0x40], R4 ;  /* 0x0000400401007387 */ /* 0x0005e80000100c00 */
[----:B------:R2:W-:Y:S04]  /*1d90*/  STL.64 [R1+0x68], R6 ;  /* 0x0000680601007387 */ /* 0x0005e80000100a00 */
        /* <DEDUP_REMOVED lines=27> */
[----:B------:R2:W-:Y:S04]  /*1f50*/  STL.64 [R1], RZ ;  /* 0x000000ff01007387 */ /* 0x0005e80000100a00 */
[----:B------:R2:W-:Y:S01]  /*1f60*/  STL.64 [R1+0x38], RZ ;  /* 0x000038ff01007387 */ /* 0x0005e20000100a00 */
        /* <DEDUP_REMOVED lines=11> */
.L_x_12241:
[----:B------:R-:W-:-:S11]  /*2020*/  UISETP.NE.AND UP1, UPT, UR5, 0x1, UPT ;  /* 0x000000010500788c */ /* 0x000fd6000bf25270 */
[----:B------:R-:W-:Y:S02]  /*2030*/  @UP1 ULDC.64 UR10, c[0x0][0xae0] ;  /* 0x0002b800000a1ab9 */ /* 0x000fe40000000a00 */
[----:B------:R-:W-:-:S04]  /*2040*/  UIMAD.WIDE.U32 UR6, UR8, UR10, URZ ;  /* 0x0000000a080672a5 */ /* 0x000fc8000f8e003f */
[----:B------:R-:W-:-:S12]  /*2050*/  @UP1 USHF.R.U32.HI UR8, URZ, UR11, UR7 ;  /* 0x0000000b3f081299 */ /* 0x000fd80008011607 */
.L_x_12242:
[----:B------:R-:W-:-:S04]  /*2060*/  UIMAD UR8, UR8, UR5, UR5 ;  /* 0x00000005080872a4 */ /* 0x000fc8000f8e0205 */
[----:B------:R-:W-:-:S04]  /*2070*/  UISETP.LT.AND UP1, UPT, UR4, UR8, UPT ;  /* 0x000000080400728c */ /* 0x000fc8000bf21270 */
[----:B------:R-:W-:-:S12]  /*2080*/  USEL UR4, UR4, UR8, UP1 ;  /* 0x0000000804047287 */ /* 0x000fd80008800000 */
.L_x_12240:
[----:B------:R-:W-:Y:S02]  /*2090*/  UIADD3 UR6, UR48, 0x5f, URZ ;  /* 0x0000005f30067890 */ /* 0x000fe4000fffe03f */
[----:B------:R-:W-:Y:S02]  /*20a0*/  UIADD3 UR8, UR4, 0x5f, URZ ;  /* 0x0000005f04087890 */ /* 0x000fe4000fffe03f */
[----:B------:R-:W-:Y:S02]  /*20b0*/  UIMAD.WIDE UR6, UR6, 0x2aaaaaab, URZ ;  /* 0x2aaaaaab060678a5 */ /* 0x000fe4000f8e023f */
[----:B------:R-:W-:Y:S01]  /*20c0*/  UIMAD.WIDE UR8, UR8, 0x2aaaaaab, URZ ;  /* 0x2aaaaaab080878a5 */ /* 0x000fe2000f8e023f */
[----:B------:R-:W-:Y:S01]  /*20d0*/  @UP0 ULDC UR10, c[0x0][0x44c] ;  /* 0x00011300000a0ab9 */ /* 0x000fe20000000800 */
[----:B------:R-:W-:Y:S02]  /*20e0*/  USHF.R.U32.HI UR4, URZ, 0x1f, UR7 ;  /* 0x0000001f3f047899 */ /* 0x000fe40008011607 */
[----:B------:R-:W-:-:S02]  /*20f0*/  UIMAD.WIDE.U32 UR10, UR39, UR10, URZ ;  /* 0x0000000a270a72a5 */ /* 0x000fc4000f8e003f */
[----:B------:R-:W-:Y:S01]  /*2100*/  USHF.R.U32.HI UR6, URZ, 0x1f, UR9 ;  /* 0x0000001f3f067899 */ /* 0x000fe20008011609 */
[----:B------:R-:W-:Y:S01]  /*2110*/  @UP0 ULDC UR13, c[0x0][0x450] ;  /* 0x00011400000d0ab9 */ /* 0x000fe20000000800 */
[----:B------:R-:W-:Y:S01]  /*2120*/  UMOV UR12, UR39 ;  /* 0x00000027000c7c82 */ /* 0x000fe20008000000 */
[----:B------:R-:W-:Y:S02]  /*2130*/  UIADD3 UR46, UR48, -UR47, URZ ;  /* 0x8000002f302e7290 */ /* 0x000fe4000fffe03f */
[----:B------:R-:W-:Y:S02]  /*2140*/  @UP0 USHF.R.U32.HI UR12, URZ, UR13, UR11 ;  /* 0x0000000d3f0c0299 */ /* 0x000fe4000801160b */
[----:B------:R-:W-:Y:S02]  /*2150*/  ULEA.HI.SX32 UR4, UR7, UR4, 0x1c ;  /* 0x0000000407047291 */ /* 0x000fe4000f8fe23f */
[----:B------:R-:W-:Y:S02]  /*2160*/  ULEA.HI.SX32 UR6, UR9, UR6, 0x1c ;  /* 0x0000000609067291 */ /* 0x000fe4000f8fe23f */
[----:B------:R-:W-:-:S02]  /*2170*/  UIADD3 UR7, UR46, UR12, URZ ;  /* 0x0000000c2e077290 */ /* 0x000fc4000fffe03f */
        /* <DEDUP_REMOVED lines=15> */
.L_x_12244:
[----:B------:R-:W-:-:S11]  /*2270*/  UISETP.NE.AND UP0, UPT, UR5, 0x1, UPT ;  /* 0x000000010500788c */ /* 0x000fd6000bf05270 */
[----:B------:R-:W-:Y:S02]  /*2280*/  @UP0 ULDC.64 UR12, c[0x0][0xae0] ;  /* 0x0002b800000c0ab9 */ /* 0x000fe40000000a00 */
[----:B------:R-:W-:-:S04]  /*2290*/  UIMAD.WIDE.U32 UR8, UR7, UR12, URZ ;  /* 0x0000000c070872a5 */ /* 0x000fc8000f8e003f */
[----:B------:R-:W-:-:S12]  /*22a0*/  @UP0 USHF.R.U32.HI UR7, URZ, UR13, UR9 ;  /* 0x0000000d3f070299 */ /* 0x000fd80008011609 */
.L_x_12245:
[----:B------:R-:W-:-:S04]  /*22b0*/  UIMAD UR5, UR7, UR5, URZ ;  /* 0x00000005070572a4 */ /* 0x000fc8000f8e023f */
[----:B------:R-:W-:-:S04]  /*22c0*/  UISETP.LT.AND UP0, UPT, UR10, UR5, UPT ;  /* 0x000000050a00728c */ /* 0x000fc8000bf01270 */
[----:B------:R-:W-:-:S12]  /*22d0*/  USEL UR10, UR10, UR5, !UP0 ;  /* 0x000000050a0a7287 */ /* 0x000fd8000c000000 */
.L_x_12243:
[----:B------:R-:W-:Y:S02]  /*22e0*/  UIMAD.WIDE UR4, UR10, 0x2aaaaaab, URZ ;  /* 0x2aaaaaab0a0478a5 */ /* 0x000fe4000f8e023f */
[----:B------:R-:W-:Y:S02]  /*22f0*/  ULOP3.LUT UR43, UR44, 0xff, URZ, 0xc0, !UPT ;  /* 0x000000ff2c2b7892 */ /* 0x000fe4000f8ec03f */
[----:B------:R-:W-:Y:S02]  /*2300*/  USHF.R.U32.HI UR4, URZ, 0x1f, UR5 ;  /* 0x0000001f3f047899 */ /* 0x000fe40008011605 */
[----:B------:R-:W-:Y:S02]  /*2310*/  USHF.R.U32.HI UR44, URZ, 0x10, UR44 ;  /* 0x000000103f2c7899 */ /* 0x000fe4000801162c */
[----:B------:R-:W-:-:S04]  /*2320*/  ULEA.HI.SX32 UR4, UR5, UR4, 0x1c ;  /* 0x0000000405047291 */ /* 0x000fc8000f8fe23f */
[----:B------:R-:W-:-:S04]  /*2330*/  UISETP.LT.AND UP0, UPT, URZ, UR4, UPT ;  /* 0x000000043f00728c */ /* 0x000fc8000bf01270 */
[----:B------:R-:W-:-:S03]  /*2340*/  USEL UR45, URZ, UR4, !UP0 ;  /* 0x000000043f2d7287 */ /* 0x000fc6000c000000 */
[----:B------:R-:W-:Y:S01]  /*2350*/  UMOV UR4, URZ ;  /* 0x0000003f00047c82 */ /* 0x000fe20008000000 */
[----:B------:R-:W-:-:S06]  /*2360*/  UISETP.GT.AND UP0, UPT, UR6, UR45, UPT ;  /* 0x0000002d0600728c */ /* 0x000fcc000bf04270 */
[----:B------:R-:W-:-:S13]  /*2370*/  PLOP3.LUT P0, PT, PT, PT, UP0, 0x80, 0x0 ;  /* 0x000000000000781c */ /* 0x000fda0003f0f008 */
[----:B------:R-:W-:Y:S05]  /*2380*/  @!P0 BRA `(.L_x_12246) ;  /* 0x0000000000948947 */ /* 0x000fea0003800000 */
[----:B------:R-:W-:Y:S01]  /*2390*/  UISETP.NE.AND UP0, UPT, UR44, URZ, UPT ;  /* 0x0000003f2c00728c */ /* 0x000fe2000bf05270 */
[----:B------:R-:W-:-:S03]  /*23a0*/  ULDC UR4, c[0x0][0xae8] ;  /* 0x0002ba0000047ab9 */ /* 0x000fc60000000800 */
[----:B------:R-:W-:-:S04]  /*23b0*/  USEL UR10, UR44, UR4, UP0 ;  /* 0x000000042c0a7287 */ /* 0x000fc80008000000 */
[----:B------:R-:W-:Y:S02]  /*23c0*/  UIADD3 UR4, UR10, -0x1, UR6 ;  /* 0xffffffff0a047890 */ /* 0x000fe4000fffe006 */
[----:B--2---:R-:W-:Y:S02]  /*23d0*/  IMAD.U32 R3, RZ, RZ, UR10 ;  /* 0x0000000aff037e24 */ /* 0x004fe4000f8e00ff */
[----:B------:R-:W-:-:S03]  /*23e0*/  UIADD3 UR7, -UR45, UR4, URZ ;  /* 0x000000042d077290 */ /* 0x000fc6000fffe13f */
[-C--:B------:R-:W-:Y:S01]  /*23f0*/  IABS R0, R3.reuse ;  /* 0x0000000300007213 */ /* 0x080fe20000000000 */
[----:B------:R-:W-:Y:S01]  /*2400*/  UMOV UR4, URZ ;  /* 0x0000003f00047c82 */ /* 0x000fe20008000000 */
[----:B------:R-:W-:Y:S01]  /*2410*/  IABS R5, R3 ;  /* 0x0000000300057213 */ /* 0x000fe20000000000 */
[----:B------:R-:W-:Y:S01]  /*2420*/  IMAD.U32 R4, RZ, RZ, UR7 ;  /* 0x00000007ff047e24 */ /* 0x000fe2000f8e00ff */
[----:B------:R-:W-:Y:S01]  /*2430*/  R2UR UR11, R0 ;  /* 0x00000000000b72ca */ /* 0x000fe200000e0000 */
[----:B------:R-:W-:-:S03]  /*2440*/  ULOP3.LUT UR7, UR7, UR10, URZ, 0x3c, !UPT ;  /* 0x0000000a07077292 */ /* 0x000fc6000f8e3c3f */
[----:B------:R-:W-:-:S05]  /*2450*/  IABS R4, R4 ;  /* 0x0000000400047213 */ /* 0x000fca0000000000 */
[----:B------:R-:W-:-:S04]  /*2460*/  IMAD.MOV.U32 R3, RZ, RZ, R4 ;  /* 0x000000ffff037224 */ /* 0x000fc800078e0004 */
[----:B------:R-:W0:Y:S01]  /*2470*/  I2F.RP R0, UR11 ;  /* 0x0000000b00007d06 */ /* 0x000e220008209400 */
[----:B------:R-:W-:-:S07]  /*2480*/  R2UR UR9, R3 ;  /* 0x00000000030972ca */ /* 0x000fce00000e0000 */
        /* <DEDUP_REMOVED lines=21> */
.L_x_12246:
[----:B------:R-:W-:Y:S01]  /*25e0*/  UIMAD UR45, UR43, UR4, UR45 ;  /* 0x000000042b2d72a4 */ /* 0x000fe2000f8e022d */
[----:B------:R-:W-:Y:S01]  /*25f0*/  IMAD.U32 R0, RZ, RZ, UR6 ;  /* 0x00000006ff007e24 */ /* 0x000fe2000f8e00ff */
[----:B------:R-:W-:Y:S01]  /*2600*/  PLOP3.LUT P0, PT, PT, PT, PT, 0x80, 0x0 ;  /* 0x000000000000781c */ /* 0x000fe20003f0f070 */
[----:B--2---:R-:W-:-:S05]  /*2610*/  IMAD.U32 R3, RZ, RZ, UR4 ;  /* 0x00000004ff037e24 */ /* 0x004fca000f8e00ff */
[----:B------:R-:W-:-:S04]  /*2620*/  VIADDMNMX R0, R3, UR45, R0, PT ;  /* 0x0000002d03007c46 */ /* 0x000fc8000b800100 */
[----:B------:R-:W-:-:S13]  /*2630*/  R2UR UR49, R0 ;  /* 0x00000000003172ca */ /* 0x000fda00000e0000 */
[----:B------:R-:W-:-:S06]  /*2640*/  UISETP.GT.AND UP0, UPT, UR49, UR45, UPT ;  /* 0x0000002d3100728c */ /* 0x000fcc000bf04270 */
[----:B------:R-:W-:-:S13]  /*2650*/  PLOP3.LUT P1, PT, PT, PT, UP0, 0x80, 0x0 ;  /* 0x000000000000781c */ /* 0x000fda0003f2f008 */
[----:B------:R-:W-:Y:S05]  /*2660*/  @!P1 BRA `(.L_x_12247) ;  /* 0x000001dc00ec9947 */ /* 0x000fea0003800000 */
[----:B------:R-:W2:Y:S01]  /*2670*/  LDL R2, [R1+0x4d4] ;  /* 0x0004d40001027983 */ /* 0x000ea20000100800 */
[----:B------:R-:W-:Y:S01]  /*2680*/  VIADD R8, R72, 0x400 ;  /* 0x0000040048087836 */ /* 0x000fe20000000000 */
[----:B------:R-:W-:Y:S01]  /*2690*/  IADD3 R32, P5, R16, 0xa8, RZ ;  /* 0x000000a810207810 */ /* 0x000fe20007fbe0ff */
[----:B------:R-:W-:Y:S01]  /*26a0*/  IMAD.MOV.U32 R4, RZ, RZ, 0x1 ;  /* 0x00000001ff047424 */ /* 0x000fe200078e00ff */
[----:B------:R-:W-:Y:S01]  /*26b0*/  STL.64 [R1+0x78], RZ ;  /* 0x000078ff01007387 */ /* 0x000fe20000100a00 */
[----:B------:R-:W-:Y:S01]  /*26c0*/  IMAD.MOV.U32 R5, RZ, RZ, RZ ;  /* 0x000000ffff057224 */ /* 0x000fe200078e00ff */
[----:B------:R-:W-:Y:S01]  /*26d0*/  SHF.R.U32.HI R8, RZ, 0x4, R8 ;  /* 0x00000004ff087819 */ /* 0x000fe20000011608 */
[----:B------:R-:W-:Y:S01]  /*26e0*/  IMAD.MOV.U32 R6, RZ, RZ, 0x1 ;  /* 0x00000001ff067424 */ /* 0x000fe200078e00ff */
[----:B------:R-:W-:Y:S01]  /*26f0*/  STL.128 [R1+0xb0], RZ ;  /* 0x0000b0ff01007387 */ /* 0x000fe20000100c00 */
[----:B------:R-:W-:Y:S01]  /*2700*/  IMAD.MOV.U32 R7, RZ, RZ, RZ ;  /* 0x000000ffff077224 */ /* 0x000fe200078e00ff */
[----:B------:R-:W-:Y:S01]  /*2710*/  LOP3.LUT R8, R8, 0x3fff, RZ, 0xc0, !PT ;  /* 0x00003fff08087812 */ /* 0x000fe200078ec0ff */
[----:B------:R-:W-:Y:S01]  /*2720*/  IMAD.MOV.U32 R10, RZ, RZ, 0x1 ;  /* 0x00000001ff0a7424 */ /* 0x000fe200078e00ff */
[----:B------:R-:W-:Y:S01]  /*2730*/  STL.128 [R1+0xc0], RZ ;  /* 0x0000c0ff01007387 */ /* 0x000fe20000100c00 */
[----:B------:R-:W-:Y:S01]  /*2740*/  IMAD.MOV.U32 R11, RZ, RZ, RZ ;  /* 0x000000ffff0b7224 */ /* 0x000fe200078e00ff */
[C---:B------:R-:W-:Y:S01]  /*2750*/  IADD3 R18, P6, R16.reuse, 0x78, RZ ;  /* 0x0000007810127810 */ /* 0x040fe20007fde0ff */
[----:B------:R-:W-:Y:S01]  /*2760*/  IMAD.X R33, RZ, RZ, R17, P5 ;  /* 0x000000ffff217224 */ /* 0x000fe200028e0611 */
[----:B------:R0:W-:Y:S01]  /*2770*/  STL.128 [R1+0x80], R4 ;  /* 0x0000800401007387 */ /* 0x0001e20000100c00 */
[----:B------:R-:W-:-:S02]  /*2780*/  IADD3 R41, P1, R16, 0x80, RZ ;  /* 0x0000008010297810 */ /* 0x000fc40007f3e0ff */
[C---:B------:R-:W-:Y:S01]  /*2790*/  IADD3 R40, P2, R16.reuse, 0x88, RZ ;  /* 0x0000008810287810 */ /* 0x040fe20007f5e0ff */
[----:B------:R-:W-:Y:S01]  /*27a0*/  STL.64 [R1+0x90], R10 ;  /* 0x0000900a01007387 */ /* 0x000fe20000100a00 */
[--C-:B------:R-:W-:Y:S01]  /*27b0*/  IMAD.X R19, RZ, RZ, R17.reuse, P6 ;  /* 0x000000ffff137224 */ /* 0x100fe200030e0611 */
[C---:B------:R-:W-:Y:S01]  /*27c0*/  IADD3 R39, P3, R16.reuse, 0x90, RZ ;  /* 0x0000009010277810 */ /* 0x040fe20007f7e0ff */
[--C-:B------:R-:W-:Y:S01]  /*27d0*/  IMAD.X R54, RZ, RZ, R17.reuse, P1 ;  /* 0x000000ffff367224 */ /* 0x100fe200008e0611 */
[----:B------:R-:W-:Y:S01]  /*27e0*/  STL.128 [R1+0xd0], RZ ;  /* 0x0000d0ff01007387 */ /* 0x000fe20000100c00 */
[--C-:B------:R-:W-:Y:S01]  /*27f0*/  IMAD.X R55, RZ, RZ, R17.reuse, P2 ;  /* 0x000000ffff377224 */ /* 0x100fe200010e0611 */
[C---:B------:R-:W-:Y:S01]  /*2800*/  IADD3 R38, P4, R16.reuse, 0x98, RZ ;  /* 0x0000009810267810 */ /* 0x040fe20007f9e0ff */
[----:B------:R-:W-:Y:S01]  /*2810*/  IMAD.X R52, RZ, RZ, R17, P3 ;  /* 0x000000ffff347224 */ /* 0x000fe200018e0611 */
[----:B------:R-:W-:Y:S01]  /*2820*/  STL.128 [R1+0xe0], RZ ;  /* 0x0000e0ff01007387 */ /* 0x000fe20000100c00 */
[----:B------:R-:W-:-:S02]  /*2830*/  IADD3 R37, P5, R16, 0xa0, RZ ;  /* 0x000000a010257810 */ /* 0x000fc40007fbe0ff */
[----:B------:R-:W-:Y:S01]  /*2840*/  IADD3 R36, P6, R16, 0xb0, RZ ;  /* 0x000000b010247810 */ /* 0x000fe20007fde0ff */
[----:B0-----:R-:W-:Y:S01]  /*2850*/  IMAD.MOV.U32 R5, RZ, RZ, 0x40000040 ;  /* 0x40000040ff057424 */ /* 0x001fe200078e00ff */
[C---:B------:R-:W-:Y:S01]  /*2860*/  LOP3.LUT R6, R8.reuse, 0x3000000, RZ, 0xfc, !PT ;  /* 0x0300000008067812 */ /* 0x040fe200078efcff */
[----:B------:R-:W-:Y:S01]  /*2870*/  IMAD.MOV.U32 R7, RZ, RZ, 0x40000040 ;  /* 0x40000040ff077424 */ /* 0x000fe200078e00ff */
[----:B------:R-:W-:Y:S01]  /*2880*/  LOP3.LUT R8, R8, 0x10000, RZ, 0xfc, !PT ;  /* 0x0001000008087812 */ /* 0x000fe200078efcff */
[----:B------:R-:W-:Y:S01]  /*2890*/  STL.128 [R1+0xf0], RZ ;  /* 0x0000f0ff01007387 */ /* 0x000fe20000100c00 */
[C---:B------:R-:W-:Y:S01]  /*28a0*/  IADD3 R48, P1, R16.reuse, 0x110, RZ ;  /* 0x0000011010307810 */ /* 0x040fe20007f3e0ff */
[--C-:B------:R-:W-:Y:S01]  /*28b0*/  IMAD.X R53, RZ, RZ, R17.reuse, P4 ;  /* 0x000000ffff357224 */ /* 0x100fe200020e0611 */
[----:B------:R-:W-:Y:S01]  /*28c0*/  IADD3 R46, P2, R16, 0x118, RZ ;  /* 0x00000118102e7810 */ /* 0x000fe20007f5e0ff */
[----:B------:R-:W-:Y:S01]  /*28d0*/  STL.128 [R1+0x100], RZ ;  /* 0x000100ff01007387 */ /* 0x000fe20000100c00 */
[----:B------:R-:W-:-:S02]  /*28e0*/  IMAD.X R50, RZ, RZ, R17, P5 ;  /* 0x000000ffff327224 */ /* 0x000fc400028e0611 */
[--C-:B------:R-:W-:Y:S02]  /*28f0*/  IMAD.X R51, RZ, RZ, R17.reuse, P6 ;  /* 0x000000ffff337224 */ /* 0x100fe400030e0611 */
[--C-:B------:R-:W-:Y:S02]  /*2900*/  IMAD.X R49, RZ, RZ, R17.reuse, P1 ;  /* 0x000000ffff317224 */ /* 0x100fe400008e0611 */
[----:B------:R-:W-:Y:S01]  /*2910*/  IMAD.X R47, RZ, RZ, R17, P2 ;  /* 0x000000ffff2f7224 */ /* 0x000fe200010e0611 */
[----:B--2---:R-:W0:Y:S02]  /*2920*/  SHFL.IDX PT, R0, R2, RZ, 0x1f ;  /* 0x00001fff02007589 */ /* 0x004e2400000e0000 */
[----:B0-----:R-:W-:-:S04]  /*2930*/  LEA.HI R2, R0, R0, RZ, 0x1 ;  /* 0x0000000000027211 */ /* 0x001fc800078f08ff */
[----:B------:R-:W-:Y:S01]  /*2940*/  LOP3.LUT R3, R2, 0x7fffe, RZ, 0xc0, !PT ;  /* 0x0007fffe02037812 */ /* 0x000fe200078ec0ff */
[----:B------:R-:W-:-:S04]  /*2950*/  VIADD R2, R72, 0x1c400 ;  /* 0x0001c40048027836 */ /* 0x000fc80000000000 */
[----:B------:R-:W-:Y:S01]  /*2960*/  IMAD.IADD R0, R0, 0x1, -R3 ;  /* 0x0000000100007824 */ /* 0x000fe200078e0a03 */
[----:B------:R-:W-:Y:S01]  /*2970*/  SHF.R.U32.HI R2, RZ, 0x4, R2 ;  /* 0x00000004ff027819 */ /* 0x000fe20000011602 */
[----:B------:R-:W-:-:S03]  /*2980*/  VIADD R3, R72, 0x18400 ;  /* 0x0001840048037836 */ /* 0x000fc60000000000 */
[----:B------:R-:W-:Y:S01]  /*2990*/  LOP3.LUT R2, R2, 0x3fff, RZ, 0xc0, !PT ;  /* 0x00003fff02027812 */ /* 0x000fe200078ec0ff */
[----:B------:R-:W-:Y:S01]  /*29a0*/  IMAD R0, R0, 0x2000, R3 ;  /* 0x0000200000007824 */ /* 0x000fe200078e0203 */
[----:B------:R-:W-:Y:S02]  /*29b0*/  LOP3.LUT P0, RZ, R3, 0x1bf, RZ, 0xc0, !PT ;  /* 0x000001bf03ff7812 */ /* 0x000fe4000780c0ff */
[----:B------:R-:W-:Y:S01]  /*29c0*/  LOP3.LUT R4, R2, 0x10000, RZ, 0xfc, !PT ;  /* 0x0001000002047812 */ /* 0x000fe200078efcff */
[----:B------:R-:W-:Y:S01]  /*29d0*/  VIADD R3, R0, 0xa000 ;  /* 0x0000a00000037836 */ /* 0x000fe20000000000 */
[----:B------:R-:W-:-:S03]  /*29e0*/  SHF.R.U32.HI R0, RZ, 0x4, R0 ;  /* 0x00000004ff007819 */ /* 0x000fc60000011600 */
[----:B------:R0:W-:Y:S01]  /*29f0*/  STL.128 [R1+0xa0], R4 ;  /* 0x0000a00401007387 */ /* 0x0001e20000100c00 */
[----:B------:R-:W-:Y:S02]  /*2a00*/  SHF.R.U32.HI R3, RZ, 0x4, R3 ;  /* 0x00000004ff037819 */ /* 0x000fe40000011603 */
[----:B------:R-:W-:Y:S02]  /*2a10*/  LOP3.LUT R0, R0, 0x3fff, RZ, 0xc0, !PT ;  /* 0x00003fff00007812 */ /* 0x000fe400078ec0ff */
[----:B------:R-:W-:Y:S02]  /*2a20*/  LOP3.LUT R3, R3, 0x3fff, RZ, 0xc0, !PT ;  /* 0x00003fff03037812 */ /* 0x000fe400078ec0ff */
[----:B------:R-:W-:Y:S02]  /*2a30*/  LOP3.LUT R2, R0, 0x10000, RZ, 0xfc, !PT ;  /* 0x0001000000027812 */ /* 0x000fe400078efcff */
[----:B------:R-:W-:Y:S01]  /*2a40*/  LOP3.LUT R0, R3, 0x10000, RZ, 0xfc, !PT ;  /* 0x0001000003007812 */ /* 0x000fe200078efcff */
[----:B------:R-:W-:-:S05]  /*2a50*/  IMAD.MOV.U32 R3, RZ, RZ, 0x40000040 ;  /* 0x40000040ff037424 */ /* 0x000fca00078e00ff */
[----:B------:R1:W-:Y:S01]  /*2a60*/  STL.64 [R1+0x98], R2 ;  /* 0x0000980201007387 */ /* 0x0003e20000100a00 */
[----:B0-----:R-:W-:Y:S02]  /*2a70*/  IMAD.MOV.U32 R6, RZ, RZ, R8 ;  /* 0x000000ffff067224 */ /* 0x001fe400078e0008 */
[----:B------:R-:W-:-:S05]  /*2a80*/  IMAD.MOV.U32 R4, RZ, RZ, R0 ;  /* 0x000000ffff047224 */ /* 0x000fca00078e0000 */
[----:B------:R1:W-:Y:S01]  /*2a90*/  STL.128 [R1+0x110], R4 ;  /* 0x0001100401007387 */ /* 0x0003e20000100c00 */
[----:B------:R-:W-:Y:S05]  /*2aa0*/  @!P0 BRA `(.L_x_12248) ;  /* 0x0000000000408947 */ /* 0x000fea0003800000 */
[----:B-1----:R-:W-:Y:S01]  /*2ab0*/  MOV R2, 0x0 ;  /* 0x0000000000027802 */ /* 0x002fe20000000f00 */
        /* <DEDUP_REMOVED lines=15> */
.L_x_12248:
[----:B------:R-:W2:Y:S01]  /*2bb0*/  LDL R45, [R1+0x224] ;  /* 0x00022400012d7983 */ /* 0x000ea20000100800 */
[----:B------:R-:W0:Y:S01]  /*2bc0*/  LDC.64 R10, c[0x0][0xad0] ;  /* 0x0002b400ff0a7b82 */ /* 0x000e220000000a00 */
[C---:B------:R-:W-:Y:S01]  /*2bd0*/  IADD3 R24, P0, R16.reuse, 0x120, RZ ;  /* 0x0000012010187810 */ /* 0x040fe20007f1e0ff */
[----:B------:R-:W-:Y:S01]  /*2be0*/  IMAD.U32 R13, RZ, RZ, UR48 ;  /* 0x00000030ff0d7e24 */ /* 0x000fe2000f8e00ff */
[----:B------:R-:W3:Y:S01]  /*2bf0*/  S2R R56, SR_TID.X ;  /* 0x0000000000387919 */ /* 0x000ee20000002100 */
[----:B------:R-:W-:Y:S01]  /*2c00*/  IMAD.U32 R12, RZ, RZ, UR47 ;  /* 0x0000002fff0c7e24 */ /* 0x000fe2000f8e00ff */
[----:B------:R-:W-:Y:S01]  /*2c10*/  BSSY B0, `(.L_x_12249) ;  /* 0x000001f000007945 */ /* 0x000fe20003800000 */
[--C-:B------:R-:W-:Y:S01]  /*2c20*/  IMAD.X R25, RZ, RZ, R17.reuse, P0 ;  /* 0x000000ffff197224 */ /* 0x100fe200000e0611 */
[----:B------:R-:W-:Y:S01]  /*2c30*/  IADD3 R20, P0, R16, 0x16c, RZ ;  /* 0x0000016c10147810 */ /* 0x000fe20007f1e0ff */
[----:B------:R-:W4:Y:S01]  /*2c40*/  LDC.64 R8, c[0x0][0xad8] ;  /* 0x0002b600ff087b82 */ /* 0x000f220000000a00 */
[----:B------:R-:W-:Y:S01]  /*2c50*/  IMAD.MOV.U32 R28, RZ, RZ, RZ ;  /* 0x000000ffff1c7224 */ /* 0x000fe200078e00ff */
[----:B------:R0:W-:Y:S02]  /*2c60*/  STL.64 [R1+0x130], R18 ;  /* 0x0001301201007387 */ /* 0x0001e40000100a00 */
[----:B------:R-:W-:-:S02]  /*2c70*/  IMAD.X R21, RZ, RZ, R17, P0 ;  /* 0x000000ffff157224 */ /* 0x000fc400000e0611 */
[----:B------:R0:W-:Y:S02]  /*2c80*/  STL.64 [R1+0x128], R24 ;  /* 0x0001281801007387 */ /* 0x0001e40000100a00 */
[----:B-1----:R-:W1:Y:S02]  /*2c90*/  LDC.64 R2, c[0x0][0xae0] ;  /* 0x0002b800ff027b82 */ /* 0x002e640000000a00 */
[----:B------:R0:W-:Y:S04]  /*2ca0*/  STL.64 [R1+0x170], R20 ;  /* 0x0001701401007387 */ /* 0x0001e80000100a00 */
[----:B------:R0:W-:Y:S02]  /*2cb0*/  STL.64 [R1+0x120], R178 ;  /* 0x000120b201007387 */ /* 0x0001e40000100a00 */
[----:B------:R-:W5:Y:S01]  /*2cc0*/  LDC R6, c[0x0][0x450] ;  /* 0x00011400ff067b82 */ /* 0x000f620000000800 */
[----:B0-----:R-:W-:Y:S01]  /*2cd0*/  IMAD.MOV.U32 R14, RZ, RZ, R11 ;  /* 0x000000ffff0e7224 */ /* 0x001fe200078e000b */
[----:B------:R0:W-:Y:S01]  /*2ce0*/  STL.U8 [R1+0x138], RZ ;  /* 0x000138ff01007387 */ /* 0x0001e20000100000 */
[----:B------:R-:W-:-:S05]  /*2cf0*/  IMAD.MOV.U32 R7, RZ, RZ, R10 ;  /* 0x000000ffff077224 */ /* 0x000fca00078e000a */
[----:B------:R-:W5:Y:S01]  /*2d00*/  LDC.64 R4, c[0x0][0x448] ;  /* 0x00011200ff047b82 */ /* 0x000f620000000a00 */
[----:B----4-:R-:W-:Y:S02]  /*2d10*/  IMAD.MOV.U32 R15, RZ, RZ, R8 ;  /* 0x000000ffff0f7224 */ /* 0x010fe400078e0008 */
[----:B------:R-:W-:Y:S02]  /*2d20*/  IMAD.MOV.U32 R29, RZ, RZ, R9 ;  /* 0x000000ffff1d7224 */ /* 0x000fe400078e0009 */
[----:B---3--:R-:W-:Y:S01]  /*2d30*/  VIADD R216, R56, 0xffffff80 ;  /* 0xffffff8038d87836 */ /* 0x008fe20000000000 */
[----:B------:R0:W-:Y:S01]  /*2d40*/  STL.128 [R1+0x140], R12 ;  /* 0x0001400c01007387 */ /* 0x0001e20000100c00 */
[----:B-1----:R-:W-:Y:S02]  /*2d50*/  IMAD.MOV.U32 R30, RZ, RZ, R2 ;  /* 0x000000ffff1e7224 */ /* 0x002fe400078e0002 */
[----:B------:R-:W-:Y:S01]  /*2d60*/  IMAD.MOV.U32 R31, RZ, RZ, R3 ;  /* 0x000000ffff1f7224 */ /* 0x000fe200078e0003 */
[----:B------:R0:W-:Y:S04]  /*2d70*/  STL [R1+0x13c], R216 ;  /* 0x00013cd801007387 */ /* 0x0001e80000100800 */
[----:B------:R0:W-:Y:S04]  /*2d80*/  STL.128 [R1+0x150], R28 ;  /* 0x0001501c01007387 */ /* 0x0001e80000100c00 */
[----:B-----5:R0:W-:Y:S01]  /*2d90*/  STL.128 [R1+0x160], R4 ;  /* 0x0001600401007387 */ /* 0x0201e20000100c00 */
[----:B--2---:R-:W-:-:S04]  /*2da0*/  LEA.HI R0, R45, R45, RZ, 0x1 ;  /* 0x0000002d2d007211 */ /* 0x004fc800078f08ff */
[----:B------:R-:W-:-:S05]  /*2db0*/  LOP3.LUT R0, R0, 0xfffffffe, RZ, 0xc0, !PT ;  /* 0xfffffffe00007812 */ /* 0x000fca00078ec0ff */
[----:B------:R-:W-:-:S05]  /*2dc0*/  IMAD.IADD R0, R45, 0x1, -R0 ;  /* 0x000000012d007824 */ /* 0x000fca00078e0a00 */
[----:B------:R-:W-:-:S04]  /*2dd0*/  SHF.L.U32 R11, R0, 0x1f, RZ ;  /* 0x0000001f000b7819 */ /* 0x000fc800000006ff */
[----:B------:R-:W1:Y:S02]  /*2de0*/  SYNCS.PHASECHK.TRANS64.TRYWAIT P0, [R72+URZ+0x32400], R11 ;  /* 0x0324000b480075a7 */ /* 0x000e64000800017f */
[----:B01----:R-:W-:Y:S05]  /*2df0*/  @!P0 BRA `(.L_x_12250) ;  /* 0x000002a000688947 */ /* 0x003fea0003800000 */
.L_x_12501:
[----:B------:R-:W-:Y:S05]  /*2e00*/  BSYNC B0 ;  /* 0x0000000000007941 */ /* 0x000fea0003800000 */
.L_x_12249:
[----:B------:R-:W2:Y:S04]  /*2e10*/  LDL R7, [R1+0x4cc] ;  /* 0x0004cc0001077983 */ /* 0x000ea80000100800 */
[----:B------:R-:W3:Y:S04]  /*2e20*/  LDL R0, [R1+0x4d0] ;  /* 0x0004d00001007983 */ /* 0x000ee80000100800 */
[----:B------:R-:W4:Y:S04]  /*2e30*/  LDL.64 R30, [R1+0x4c0] ;  /* 0x0004c000011e7983 */ /* 0x000f280000100a00 */
[----:B------:R-:W4:Y:S04]  /*2e40*/  LDL R28, [R1+0x1c] ;  /* 0x00001c00011c7983 */ /* 0x000f280000100800 */
[----:B0-----:R0:W5:Y:S01]  /*2e50*/  LDL.64 R10, [R1+0x218] ;  /* 0x00021800010a7983 */ /* 0x0011620000100a00 */
[C---:B------:R-:W-:Y:S01]  /*2e60*/  IADD3 R14, P0, R16.reuse, 0x138, RZ ;  /* 0x00000138100e7810 */ /* 0x040fe20007f1e0ff */
[----:B------:R-:W-:Y:S01]  /*2e70*/  IMAD.MOV.U32 R12, RZ, RZ, R41 ;  /* 0x000000ffff0c7224 */ /* 0x000fe200078e0029 */
[----:B------:R-:W-:Y:S01]  /*2e80*/  IADD3 R18, P1, R16, 0x170, RZ ;  /* 0x0000017010127810 */ /* 0x000fe20007f3e0ff */
[----:B------:R-:W-:Y:S01]  /*2e90*/  IMAD.MOV.U32 R13, RZ, RZ, R54 ;  /* 0x000000ffff0d7224 */ /* 0x000fe200078e0036 */
[----:B------:R-:W1:Y:S01]  /*2ea0*/  S2R R29, SR_TID.X ;  /* 0x00000000001d7919 */ /* 0x000e620000002100 */
[--C-:B------:R-:W-:Y:S01]  /*2eb0*/  IMAD.X R15, RZ, RZ, R17.reuse, P0 ;  /* 0x000000ffff0f7224 */ /* 0x100fe200000e0611 */
[----:B------:R-:W-:Y:S05]  /*2ec0*/  WARPSYNC.ALL ;  /* 0x0000000000007948 */ /* 0x000fea0003800000 */
[----:B------:R0:W-:Y:S01]  /*2ed0*/  STL.128 [R1+0x180], R12 ;  /* 0x0001800c01007387 */ /* 0x0001e20000100c00 */
[----:B------:R-:W-:Y:S01]  /*2ee0*/  IMAD.X R19, RZ, RZ, R17, P1 ;  /* 0x000000ffff137224 */ /* 0x000fe200008e0611 */
[----:B------:R-:W-:Y:S01]  /*2ef0*/  BSSY B0, `(.L_x_12251) ;  /* 0x0000032000007945 */ /* 0x000fe20003800000 */
[----:B------:R-:W-:Y:S01]  /*2f00*/  IMAD.MOV.U32 R24, RZ, RZ, R37 ;  /* 0x000000ffff187224 */ /* 0x000fe200078e0025 */
[----:B------:R-:W-:Y:S01]  /*2f10*/  STL.64 [R1+0x210], R32 ;  /* 0x0002102001007387 */ /* 0x000fe20000100a00 */
[----:B------:R-:W-:-:S05]  /*2f20*/  IMAD.MOV.U32 R25, RZ, RZ, R50 ;  /* 0x000000ffff197224 */ /* 0x000fca00078e0032 */
[----:B------:R-:W-:Y:S01]  /*2f30*/  STL.128 [R1+0x1a0], R24 ;  /* 0x0001a01801007387 */ /* 0x000fe20000100c00 */
[----:B0-----:R-:W-:Y:S02]  /*2f40*/  IMAD.MOV.U32 R14, RZ, RZ, R42 ;  /* 0x000000ffff0e7224 */ /* 0x001fe400078e002a */
[----:B------:R-:W-:Y:S01]  /*2f50*/  IMAD.MOV.U32 R15, RZ, RZ, R57 ;  /* 0x000000ffff0f7224 */ /* 0x000fe200078e0039 */
[----:B-1----:R-:W-:Y:S01]  /*2f60*/  SHF.R.U32.HI R29, RZ, 0x7, R29 ;  /* 0x00000007ff1d7819 */ /* 0x002fe2000001161d */
[----:B--2---:R-:W-:Y:S02]  /*2f70*/  IMAD.MOV.U32 R13, RZ, RZ, R7 ;  /* 0x000000ffff0d7224 */ /* 0x004fe400078e0007 */
[----:B---3--:R-:W-:Y:S01]  /*2f80*/  IMAD.MOV.U32 R12, RZ, RZ, R0 ;  /* 0x000000ffff0c7224 */ /* 0x008fe200078e0000 */
[C---:B------:R-:W-:Y:S01]  /*2f90*/  IADD3 R0, P0, R16.reuse, 0x260, RZ ;  /* 0x0000026010007810 */ /* 0x040fe20007f1e0ff */
[----:B----4-:R-:W-:Y:S04]  /*2fa0*/  STL.64 [R1+0x178], R30 ;  /* 0x0001781e01007387 */ /* 0x010fe80000100a00 */
[--C-:B------:R-:W-:Y:S01]  /*2fb0*/  IMAD.X R7, RZ, RZ, R17.reuse, P0 ;  /* 0x000000ffff077224 */ /* 0x100fe200000e0611 */
[----:B------:R-:W-:Y:S01]  /*2fc0*/  IADD3 R20, P0, R16, 0x128, RZ ;  /* 0x0000012810147810 */ /* 0x000fe20007f1e0ff */
[----:B------:R0:W-:Y:S04]  /*2fd0*/  STL.128 [R1+0x1b0], R12 ;  /* 0x0001b00c01007387 */ /* 0x0001e80000100c00 */
[----:B------:R-:W-:-:S02]  /*2fe0*/  IMAD.X R21, RZ, RZ, R17, P0 ;  /* 0x000000ffff157224 */ /* 0x000fc400000e0611 */
[----:B0-----:R-:W-:Y:S02]  /*2ff0*/  IMAD.MOV.U32 R12, RZ, RZ, R39 ;  /* 0x000000ffff0c7224 */ /* 0x001fe400078e0027 */
[----:B------:R-:W-:Y:S02]  /*3000*/  IMAD.MOV.U32 R13, RZ, RZ, R52 ;  /* 0x000000ffff0d7224 */ /* 0x000fe400078e0034 */
[----:B------:R-:W-:Y:S02]  /*3010*/  IMAD.MOV.U32 R14, RZ, RZ, R48 ;  /* 0x000000ffff0e7224 */ /* 0x000fe400078e0030 */
[----:B------:R-:W-:-:S05]  /*3020*/  IMAD.MOV.U32 R15, RZ, RZ, R49 ;  /* 0x000000ffff0f7224 */ /* 0x000fca00078e0031 */
[----:B------:R0:W-:Y:S02]  /*3030*/  STL.128 [R1+0x1c0], R12 ;  /* 0x0001c00c01007387 */ /* 0x0001e40000100c00 */
[----:B0-----:R-:W-:Y:S02]  /*3040*/  IMAD.MOV.U32 R12, RZ, RZ, R46 ;  /* 0x000000ffff0c7224 */ /* 0x001fe400078e002e */
[----:B------:R-:W-:Y:S02]  /*3050*/  IMAD.MOV.U32 R13, RZ, RZ, R47 ;  /* 0x000000ffff0d7224 */ /* 0x000fe400078e002f */
[----:B------:R-:W-:Y:S01]  /*3060*/  IMAD.MOV.U32 R14, RZ, RZ, R0 ;  /* 0x000000ffff0e7224 */ /* 0x000fe200078e0000 */
[----:B------:R-:W-:Y:S01]  /*3070*/  LOP3.LUT R0, R28, 0x1, RZ, 0xfc, !PT ;  /* 0x000000011c007812 */ /* 0x000fe200078efcff */
[----:B------:R-:W-:Y:S02]  /*3080*/  IMAD.MOV.U32 R15, RZ, RZ, R7 ;  /* 0x000000ffff0f7224 */ /* 0x000fe400078e0007 */
[----:B------:R-:W-:-:S05]  /*3090*/  VIADD R7, R29, 0x8 ;  /* 0x000000081d077836 */ /* 0x000fca0000000000 */
[----:B------:R0:W-:Y:S01]  /*30a0*/  BAR.SYNC.DEFER_BLOCKING R7, 0x100 ;  /* 0x000400070000751d */ /* 0x0001e20000010000 */
[----:B------:R-:W-:-:S05]  /*30b0*/  ISETP.NE.AND P1, PT, R0, 0x3, PT ;  /* 0x000000030000780c */ /* 0x000fca0003f25270 */
[----:B------:R1:W-:Y:S02]  /*30c0*/  STL.128 [R1+0x1d0], R12 ;  /* 0x0001d00c01007387 */ /* 0x0003e40000100c00 */
[----:B-1----:R-:W-:Y:S02]  /*30d0*/  IMAD.MOV.U32 R14, RZ, RZ, R35 ;  /* 0x000000ffff0e7224 */ /* 0x002fe400078e0023 */
[----:B------:R-:W-:Y:S02]  /*30e0*/  IMAD.MOV.U32 R15, RZ, RZ, R44 ;  /* 0x000000ffff0f7224 */ /* 0x000fe400078e002c */
[----:B------:R-:W-:Y:S02]  /*30f0*/  IMAD.MOV.U32 R12, RZ, RZ, R18 ;  /* 0x000000ffff0c7224 */ /* 0x000fe400078e0012 */
[----:B------:R-:W-:Y:S02]  /*3100*/  IMAD.MOV.U32 R13, RZ, RZ, R19 ;  /* 0x000000ffff0d7224 */ /* 0x000fe400078e0013 */
[----:B------:R-:W-:-:S02]  /*3110*/  IMAD.MOV.U32 R18, RZ, RZ, R38 ;  /* 0x000000ffff127224 */ /* 0x000fc400078e0026 */
[----:B------:R-:W-:Y:S01]  /*3120*/  IMAD.MOV.U32 R19, RZ, RZ, R53 ;  /* 0x000000ffff137224 */ /* 0x000fe200078e0035 */
[----:B------:R1:W-:Y:S04]  /*3130*/  STL.128 [R1+0x1e0], R12 ;  /* 0x0001e00c01007387 */ /* 0x0003e80000100c00 */
[----:B------:R-:W-:Y:S01]  /*3140*/  STL.128 [R1+0x190], R16 ;  /* 0x0001901001007387 */ /* 0x000fe20000100c00 */
[----:B-1----:R-:W-:Y:S02]  /*3150*/  IMAD.MOV.U32 R14, RZ, RZ, R34 ;  /* 0x000000ffff0e7224 */ /* 0x002fe400078e0022 */
[----:B------:R-:W-:Y:S02]  /*3160*/  IMAD.MOV.U32 R15, RZ, RZ, R43 ;  /* 0x000000ffff0f7224 */ /* 0x000fe400078e002b */
[----:B------:R-:W-:-:S02]  /*3170*/  IMAD.MOV.U32 R12, RZ, RZ, R20 ;  /* 0x000000ffff0c7224 */ /* 0x000fc400078e0014 */
[----:B------:R-:W-:-:S05]  /*3180*/  IMAD.MOV.U32 R13, RZ, RZ, R21 ;  /* 0x000000ffff0d7224 */ /* 0x000fca00078e0015 */
[----:B------:R1:W-:Y:S02]  /*3190*/  STL.128 [R1+0x1f0], R12 ;  /* 0x0001f00c01007387 */ /* 0x0003e40000100c00 */
[----:B-1----:R-:W-:Y:S02]  /*31a0*/  IMAD.MOV.U32 R12, RZ, RZ, R40 ;  /* 0x000000ffff0c7224 */ /* 0x002fe400078e0028 */
[----:B------:R-:W-:Y:S02]  /*31b0*/  IMAD.MOV.U32 R13, RZ, RZ, R55 ;  /* 0x000000ffff0d7224 */ /* 0x000fe400078e0037 */
[----:B------:R-:W-:Y:S02]  /*31c0*/  IMAD.MOV.U32 R14, RZ, RZ, R36 ;  /* 0x000000ffff0e7224 */ /* 0x000fe400078e0024 */
[----:B------:R-:W-:-:S05]  /*31d0*/  IMAD.MOV.U32 R15, RZ, RZ, R51 ;  /* 0x000000ffff0f7224 */ /* 0x000fca00078e0033 */
[----:B------:R0:W-:Y:S01]  /*31e0*/  STL.128 [R1+0x200], R12 ;  /* 0x0002000c01007387 */ /* 0x0001e20000100c00 */
[----:B------:R-:W-:Y:S05]  /*31f0*/  @!P1 BRA `(.L_x_12252) ;  /* 0x0000000000049947 */ /* 0x000fea0003800000 */
[----:B------:R-:W-:Y:S01]  /*3200*/  BPT.TRAP 0x1 ;  /* 0x000000040000795c */ /* 0x000fe20000300000 */
.L_x_12252:
[----:B------:R-:W-:Y:S05]  /*3210*/  BSYNC B0 ;  /* 0x0000000000007941 */ /* 0x000fea0003800000 */
.L_x_12251:
[----:B0-----:R-:W2:Y:S01]  /*3220*/  LDL.64 R12, [R1+0x8] ;  /* 0x00000800010c7983 */ /* 0x001ea20000100a00 */
[----:B-----5:R-:W-:Y:S01]  /*3230*/  SHF.L.U32 R11, R11, 0x1f, RZ ;  /* 0x0000001f0b0b7819 */ /* 0x020fe200000006ff */
[----:B------:R-:W-:Y:S01]  /*3240*/  BSSY B0, `(.L_x_12253) ;  /* 0x0000006000007945 */ /* 0x000fe20003800000 */
[----:B--2---:R-:W-:-:S05]  /*3250*/  MOV R13, R12 ;  /* 0x0000000c000d7202 */ /* 0x004fca0000000f00 */
[----:B------:R-:W-:-:S04]  /*3260*/  IMAD R10, R10, 0x8, R13 ;  /* 0x000000080a0a7824 */ /* 0x000fc800078e020d */
[----:B------:R0:W1:Y:S01]  /*3270*/  SYNCS.PHASECHK.TRANS64.TRYWAIT P0, [R10+URZ], R11 ;  /* 0x0000000b0a0075a7 */ /* 0x000062000800017f */
[----:B------:R-:W-:Y:S05]  /*3280*/  @!P1 BRA `(.L_x_12254) ;  /* 0x0000000000049947 */ /* 0x000fea0003800000 */
[----:B------:R-:W-:Y:S01]  /*3290*/  BPT.TRAP 0x1 ;  /* 0x000000040000795c */ /* 0x000fe20000300000 */
.L_x_12254:
[----:B------:R-:W-:Y:S05]  /*32a0*/  BSYNC B0 ;  /* 0x0000000000007941 */ /* 0x000fea0003800000 */
.L_x_12253:
[----:B------:R-:W-:Y:S04]  /*32b0*/  BSSY B0, `(.L_x_12255) ;  /* 0x0000004000007945 */ /* 0x000fe80003800000 */
[----:B-1----:R-:W-:Y:S05]  /*32c0*/  @P0 BRA `(.L_x_12256) ;  /* 0x0000000000080947 */ /* 0x002fea0003800000 */
[----:B------:R-:W1:Y:S02]  /*32d0*/  SYNCS.PHASECHK.TRANS64.TRYWAIT P0, [R10+URZ], R11 ;  /* 0x0000000b0a0075a7 */ /* 0x000e64000800017f */
[----:B-1----:R-:W-:Y:S05]  /*32e0*/  @!P0 BRA `(.L_x_12257) ;  /* 0x0000029c00408947 */ /* 0x002fea0003800000 */
.L_x_12256:
[----:B------:R-:W-:Y:S05]  /*32f0*/  BSYNC B0 ;  /* 0x0000000000007941 */ /* 0x000fea0003800000 */
.L_x_12255:
        /* <DEDUP_REMOVED lines=58> */
.L_x_12502:
[----:B------:R-:W-:Y:S05]  /*36a0*/  BSYNC B0 ;  /* 0x0000000000007941 */ /* 0x000fea0003800000 */
.L_x_12258:
[----:B------:R-:W2:Y:S04]  /*36b0*/  LDL R12, [R1+0x54] ;  /* 0x00005400010c7983 */ /* 0x000ea80000100800 */
[----:B0-----:R0:W5:Y:S01]  /*36c0*/  LDL.64 R10, [R1+0x218] ;  /* 0x00021800010a7983 */ /* 0x0011620000100a00 */
[----:B------:R-:W-:Y:S01]  /*36d0*/  BSSY B0, `(.L_x_12260) ;  /* 0x0000005000007945 */ /* 0x000fe20003800000 */
[----:B--2---:R-:W-:-:S04]  /*36e0*/  LOP3.LUT R12, R12, 0x1, RZ, 0xfc, !PT ;  /* 0x000000010c0c7812 */ /* 0x004fc800078efcff */
[----:B------:R-:W-:-:S13]  /*36f0*/  ISETP.NE.AND P1, PT, R12, 0x3, PT ;  /* 0x000000030c00780c */ /* 0x000fda0003f25270 */
[----:B0-----:R-:W-:Y:S05]  /*3700*/  @!P1 BRA `(.L_x_12261) ;  /* 0x0000000000049947 */ /* 0x001fea0003800000 */
[----:B------:R-:W-:Y:S01]  /*3710*/  BPT.TRAP 0x1 ;  /* 0x000000040000795c */ /* 0x000fe20000300000 */
.L_x_12261:
[----:B------:R-:W-:Y:S05]  /*3720*/  BSYNC B0 ;  /* 0x0000000000007941 */ /* 0x000fea0003800000 */
.L_x_12260:
        /* <DEDUP_REMOVED lines=8> */
.L_x_12263:
[----:B------:R-:W-:Y:S05]  /*37b0*/  BSYNC B0 ;  /* 0x0000000000007941 */ /* 0x000fea0003800000 */
.L_x_12262:
[----:B------:R-:W-:Y:S04]  /*37c0*/  BSSY B0, `(.L_x_12264) ;  /* 0x0000004000007945 */ /* 0x000fe80003800000 */
[----:B-1----:R-:W-:Y:S05]  /*37d0*/  @P0 BRA `(.L_x_12265) ;  /* 0x0000000000080947 */ /* 0x002fea0003800000 */
[----:B------:R-:W1:Y:S02]  /*37e0*/  SYNCS.PHASECHK.TRANS64.TRYWAIT P0, [R10+URZ], R11 ;  /* 0x0000000b0a0075a7 */ /* 0x000e64000800017f */
[----:B-1----:R-:W-:Y:S05]  /*37f0*/  @!P0 BRA `(.L_x_12266) ;  /* 0x0000029800248947 */ /* 0x002fea0003800000 */
.L_x_12265:
[----:B------:R-:W-:Y:S05]  /*3800*/  BSYNC B0 ;  /* 0x0000000000007941 */ /* 0x000fea0003800000 */
.L_x_12264:
        /* <DEDUP_REMOVED lines=9> */
[----:B------:R-:W5:Y:S04]  /*38a0*/  LDL.64 R74, [R1+0x110] ;  /* 0x00011000014a7983 */ /* 0x000f680000100a00 */
[----:B------:R-:W5:Y:S01]  /*38b0*/  LDL.64 R76, [R1+0x110] ;  /* 0x00011000014c7983 */ /* 0x000f620000100a00 */
[----:B--2---:R-:W-:Y:S01]  /*38c0*/  IMAD R10, R73, 0xc00, R10 ;  /* 0x00000c00490a7824 */ /* 0x004fe200078e020a */
[----:B------:R-:W-:-:S02]  /*38d0*/  R2UR UR7, R11 ;  /* 0x000000000b0772ca */ /* 0x000fc400000e0000 */
[----:B---3--:R-:W-:Y:S02]  /*38e0*/  ISETP.NE.U32.AND P0, PT, R72, RZ, PT ;  /* 0x000000ff4800720c */ /* 0x008fe40003f05070 */
[----:B------:R-:W-:Y:S02]  /*38f0*/  R2UR UR6, R10 ;  /* 0x000000000a0672ca */ /* 0x000fe400000e0000 */
[----:B----4-:R-:W-:Y:S02]  /*3900*/  R2UR UR4, R20 ;  /* 0x00000000140472ca */ /* 0x010fe400000e0000 */
[----:B------:R-:W-:Y:S02]  /*3910*/  R2UR UR5, R21 ;  /* 0x00000000150572ca */ /* 0x000fe400000e0000 */
[----:B------:R-:W2:Y:S05]  /*3920*/  LDL.64 R20, [R1+0x110] ;  /* 0x0001100001147983 */ /* 0x000eaa0000100a00 */
        /* <DEDUP_REMOVED lines=53> */
[----:B------:R-:W3:Y:S01]  /*3c80*/  LDL.64 R72, [R1+0x110] ;  /* 0x0001100001487983 */ /* 0x000ee20000100a00 */
[----:B----4-:R-:W-:Y:S01]  /*3c90*/  VIADD R14, R14, 0x404 ;  /* 0x000004040e0e7836 */ /* 0x010fe20000000000 */
[----:B------:R-:W-:Y:S02]  /*3ca0*/  WARPGROUP.DEPBAR.LE gsb0, 0x0 ;  /* 0x00008000000079c5 */ /* 0x000fe40000010000 */
[----:B------:R-:W-:-:S08]  /*3cb0*/  WARPGROUP.ARRIVE ;  /* 0x00000000000079c5 */ /* 0x000fd00000000000 */
[----:B------:R-:W-:Y:S01]  /*3cc0*/  HGMMA.64x96x16.F32.BF16 R24, gdesc[UR4], R24, gsb0 ;  /* 0x01600000041879f0 */ /* 0x000fe20008001818 */
[----:B------:R-:W-:Y:S02]  /*3cd0*/  VIADD R12, R10, 0x304 ;  /* 0x000003040a0c7836 */ /* 0x000fe40000000000 */
[----:B------:R-:W-:Y:S01]  /*3ce0*/  IMAD.MOV.U32 R13, RZ, RZ, R11 ;  /* 0x000000ffff0d7224 */ /* 0x000fe200078e000b */
[----:B------:R-:W-:Y:S02]  /*3cf0*/  R2UR UR4, R14 ;  /* 0x000000000e0472ca */ /* 0x000fe400000e0000 */
[----:B------:R-:W-:Y:S02]  /*3d00*/  R2UR UR6, R12 ;  /* 0x000000000c0672ca */ /* 0x000fe400000e0000 */
[----:B------:R-:W-:Y:S02]  /*3d10*/  R2UR UR7, R13 ;  /* 0x000000000d0772ca */ /* 0x000fe400000e0000 */
[----:B------:R-:W-:Y:S01]  /*3d20*/  R2UR UR5, R15 ;  /* 0x000000000f0572ca */ /* 0x000fe200000e0000 */
[----:B-----5:R-:W-:-:S02]  /*3d30*/  VIADD R18, R18, 0x406 ;  /* 0x0000040612127836 */ /* 0x020fc40000000000 */
        /* <DEDUP_REMOVED lines=9> */
[----:B--2---:R-:W-:Y:S02]  /*3dd0*/  VIADD R20, R20, 0x800 ;  /* 0x0000080014147836 */ /* 0x004fe40000000000 */
[----:B------:R-:W-:-:S02]  /*3de0*/  VIADD R12, R10, 0x600 ;  /* 0x000006000a0c7836 */ /* 0x000fc40000000000 */
[----:B------:R-:W-:Y:S01]  /*3df0*/  IMAD.MOV.U32 R13, RZ, RZ, R11 ;  /* 0x000000ffff0d7224 */ /* 0x000fe200078e000b */
[----:B------:R-:W-:Y:S02]  /*3e00*/  WARPGROUP.DEPBAR.LE gsb0, 0x0 ;  /* 0x00008000000079c5 */ /* 0x000fe40000010000 */
[----:B------:R-:W-:-:S06]  /*3e10*/  WARPGROUP.ARRIVE ;  /* 0x00000000000079c5 */ /* 0x000fcc0000000000 */
[----:B------:R-:W-:Y:S01]  /*3e20*/  HGMMA.64x96x16.F32.BF16 R24, gdesc[UR4], R24, gsb0 ;  /* 0x01600000041879f0 */ /* 0x000fe20008001818 */
[----:B------:R-:W-:Y:S02]  /*3e30*/  R2UR UR6, R12 ;  /* 0x000000000c0672ca */ /* 0x000fe400000e0000 */
[----:B------:R-:W-:Y:S02]  /*3e40*/  R2UR UR7, R13 ;  /* 0x000000000d0772ca */ /* 0x000fe400000e0000 */
[----:B------:R-:W-:Y:S01]  /*3e50*/  R2UR UR4, R20 ;  /* 0x00000000140472ca */ /* 0x000fe200000e0000 */
[----:B------:R-:W2:Y:S01]  /*3e60*/  LDL.64 R12, [R1+0x110] ;  /* 0x00011000010c7983 */ /* 0x000ea20000100a00 */
[----:B------:R-:W-:Y:S01]  /*3e70*/  R2UR UR5, R21 ;  /* 0x00000000150572ca */ /* 0x000fe200000e0000 */
[----:B---3--:R-:W-:Y:S02]  /*3e80*/  VIADD R72, R72, 0x802 ;  /* 0x0000080248487836 */ /* 0x008fe40000000000 */
        /* <DEDUP_REMOVED lines=8> */
[----:B------:R-:W3:Y:S01]  /*3f10*/  LDL.64 R14, [R1+0x110] ;  /* 0x00011000010e7983 */ /* 0x000ee20000100a00 */
[----:B------:R-:W-:Y:S01]  /*3f20*/  R2UR UR5, R73 ;  /* 0x00000000490572ca */ /* 0x000fe200000e0000 */
[----:B------:R-:W-:Y:S02]  /*3f30*/  VIADD R74, R74, 0x804 ;  /* 0x000008044a4a7836 */ /* 0x000fe40000000000 */
[----:B------:R-:W-:Y:S01]  /*3f40*/  VIADD R18, R10, 0x604 ;  /* 0x000006040a127836 */ /* 0x000fe20000000000 */
[----:B------:R-:W4:Y:S01]  /*3f50*/  LDL.64 R72, [R1+0x110] ;  /* 0x0001100001487983 */ /* 0x000f220000100a00 */
[----:B------:R-:W-:Y:S01]  /*3f60*/  IMAD.MOV.U32 R19, RZ, RZ, R11 ;  /* 0x000000ffff137224 */ /* 0x000fe200078e000b */
[----:B------:R-:W-:-:S02]  /*3f70*/  WARPGROUP.DEPBAR.LE gsb0, 0x0 ;  /* 0x00008000000079c5 */ /* 0x000fc40000010000 */
[----:B------:R-:W-:-:S06]  /*3f80*/  WARPGROUP.ARRIVE ;  /* 0x00000000000079c5 */ /* 0x000fcc0000000000 */
[----:B------:R-:W-:Y:S01]  /*3f90*/  HGMMA.64x96x16.F32.BF16 R24, gdesc[UR4], R24, gsb0 ;  /* 0x01600000041879f0 */ /* 0x000fe20008001818 */
[----:B------:R-:W-:Y:S02]  /*3fa0*/  R2UR UR6, R18 ;  /* 0x00000000120672ca */ /* 0x000fe400000e0000 */
[----:B------:R-:W-:Y:S02]  /*3fb0*/  R2UR UR7, R19 ;  /* 0x00000000130772ca */ /* 0x000fe400000e0000 */
[----:B------:R-:W-:Y:S01]  /*3fc0*/  R2UR UR4, R74 ;  /* 0x000000004a0472ca */ /* 0x000fe200000e0000 */
[----:B------:R-:W5:Y:S01]  /*3fd0*/  LDL.64 R18, [R1+0x110] ;  /* 0x0001100001127983 */ /* 0x000f620000100a00 */
        /* <DEDUP_REMOVED lines=21> */
[----:B------:R-:W0:Y:S01]  /*4130*/  S2R R78, SR_TID.X ;  /* 0x00000000004e7919 */ /* 0x000e220000002100 */
[----:B---3--:R-:W-:Y:S02]  /*4140*/  VIADD R14, R14, 0xc02 ;  /* 0x00000c020e0e7836 */ /* 0x008fe40000000000 */
[----:B------:R-:W-:-:S02]  /*4150*/  VIADD R12, R10, 0x902 ;  /* 0x000009020a0c7836 */ /* 0x000fc40000000000 */
[----:B------:R-:W-:Y:S01]  /*4160*/  IMAD.MOV.U32 R13, RZ, RZ, R11 ;  /* 0x000000ffff0d7224 */ /* 0x000fe200078e000b */
[----:B------:R-:W-:Y:S02]  /*4170*/  WARPGROUP.DEPBAR.LE gsb0, 0x0 ;  /* 0x00008000000079c5 */ /* 0x000fe40000010000 */
[----:B------:R-:W-:-:S06]  /*4180*/  WARPGROUP.ARRIVE ;  /* 0x00000000000079c5 */ /* 0x000fcc0000000000 */
[----:B------:R-:W-:Y:S01]  /*4190*/  HGMMA.64x96x16.F32.BF16 R24, gdesc[UR4], R24, gsb0 ;  /* 0x01600000041879f0 */ /* 0x000fe20008001818 */
[----:B0-----:R-:W-:-:S04]  /*41a0*/  LOP3.LUT R78, R78, 0x7f, RZ, 0xc0, !PT ;  /* 0x0000007f4e4e7812 */ /* 0x001fc800078ec0ff */
[----:B------:R-:W-:Y:S02]  /*41b0*/  ISETP.NE.AND P0, PT, R78, RZ, PT ;  /* 0x000000ff4e00720c */ /* 0x000fe40003f05270 */
[----:B------:R-:W-:-:S11]  /*41c0*/  R2UR UR6, R12 ;  /* 0x000000000c0672ca */ /* 0x000fd600000e0000 */
        /* <DEDUP_REMOVED lines=8> */
[----:B-----5:R-:W-:Y:S02]  /*4250*/  VIADD R18, R18, 0xc04 ;  /* 0x00000c0412127836 */ /* 0x020fe40000000000 */
        /* <DEDUP_REMOVED lines=10> */
[----:B----4-:R-:W-:Y:S01]  /*4300*/  VIADD R72, R72, 0xc06 ;  /* 0x00000c0648487836 */ /* 0x010fe20000000000 */
[----:B------:R-:W-:Y:S02]  /*4310*/  R2UR UR6, R10 ;  /* 0x000000000a0672ca */ /* 0x000fe400000e0000 */
[----:B------:R-:W-:Y:S02]  /*4320*/  R2UR UR7, R11 ;  /* 0x000000000b0772ca */ /* 0x000fe400000e0000 */
[----:B------:R-:W-:Y:S02]  /*4330*/  R2UR UR4, R72 ;  /* 0x00000000480472ca */ /* 0x000fe400000e0000 */
[----:B------:R-:W-:Y:S01]  /*4340*/  R2UR UR5, R73 ;  /* 0x00000000490572ca */ /* 0x000fe200000e0000 */
[----:B------:R-:W0:Y:S01]  /*4350*/  S2R R78, SR_TID.X ;  /* 0x00000000004e7919 */ /* 0x000e220000002100 */
[----:B------:R-:W-:Y:S01]  /*4360*/  STL [R1+0x90], R0 ;  /* 0x0000900001007387 */ /* 0x000fe20000100800 */
[----:B------:R-:W-:-:S02]  /*4370*/  WARPGROUP.DEPBAR.LE gsb0, 0x0 ;  /* 0x00008000000079c5 */ /* 0x000fc40000010000 */
[----:B------:R-:W-:-:S08]  /*4380*/  WARPGROUP.ARRIVE ;  /* 0x00000000000079c5 */ /* 0x000fd00000000000 */
[----:B------:R-:W-:Y:S01]  /*4390*/  HGMMA.64x96x16.F32.BF16 R24, gdesc[UR4], R24, gsb0 ;  /* 0x01600000041879f0 */ /* 0x000fe20008001818 */
[----:B--2---:R-:W-:Y:S01]  /*43a0*/  @!P0 MOV R21, R20 ;  /* 0x0000001400158202 */ /* 0x004fe20000000f00 */
[----:B------:R-:W-:Y:S04]  /*43b0*/  STL [R1+0x90], R0 ;  /* 0x0000900001007387 */ /* 0x000fe80000100800 */
[----:B------:R-:W-:Y:S01]  /*43c0*/  STL [R1+0x90], R0 ;  /* 0x0000900001007387 */ /* 0x000fe20000100800 */
[----:B---3--:R-:W-:-:S03]  /*43d0*/  @!P0 IMAD R76, R76, 0x8, R21 ;  /* 0x000000084c4c8824 */ /* 0x008fc600078e0215 */
[----:B------:R-:W-:Y:S01]  /*43e0*/  STL [R1+0x90], R0 ;  /* 0x0000900001007387 */ /* 0x000fe20000100800 */
[----:B0-----:R-:W-:-:S03]  /*43f0*/  SHF.R.U32.HI R77, RZ, 0x7, R78 ;  /* 0x00000007ff4d7819 */ /* 0x001fc6000001164e */
[----:B------:R-:W-:Y:S04]  /*4400*/  STL [R1+0x90], R0 ;  /* 0x0000900001007387 */ /* 0x000fe80000100800 */
[----:B------:R-:W-:Y:S04]  /*4410*/  STL [R1+0x90], R0 ;  /* 0x0000900001007387 */ /* 0x000fe80000100800 */
[----:B------:R-:W-:Y:S01]  /*4420*/  STL [R1+0x90], R0 ;  /* 0x0000900001007387 */ /* 0x000fe20000100800 */
[----:B------:R-:W-:-:S03]  /*4430*/  IADD3 R18, -R77, 0xb, RZ ;  /* 0x0000000b4d127810 */ /* 0x000fc60007ffe1ff */
        /* <DEDUP_REMOVED lines=13> */
[----:B------:R-:W2:Y:S04]  /*4510*/  LDL R78, [R1+0x13c] ;  /* 0x00013c00014e7983 */ /* 0x000ea80000100800 */
[----:B------:R-:W3:Y:S04]  /*4520*/  LDL R77, [R1+0x70] ;  /* 0x00007000014d7983 */ /* 0x000ee80000100800 */
[----:B-1----:R-:W4:Y:S04]  /*4530*/  LDL.64 R10, [R1+0x170] ;  /* 0x00017000010a7983 */ /* 0x002f280000100a00 */
[----:B------:R-:W5:Y:S04]  /*4540*/  LDL R76, [R1+0x168] ;  /* 0x00016800014c7983 */ /* 0x000f680000100800 */
[----:B------:R-:W5:Y:S04]  /*4550*/  LDL.128 R12, [R1+0x140] ;  /* 0x00014000010c7983 */ /* 0x000f680000100c00 */
[----:B------:R-:W2:Y:S04]  /*4560*/  LDL.128 R72, [R1+0x150] ;  /* 0x0001500001487983 */ /* 0x000ea80000100c00 */
[----:B----4-:R-:W4:Y:S04]  /*4570*/  LD.E R21, desc[UR40][R10.64] ;  /* 0x000000280a157980 */ /* 0x010f28000c101900 */
[----:B------:R-:W5:Y:S01]  /*4580*/  LDL.64 R10, [R1+0x160] ;  /* 0x00016000010a7983 */ /* 0x000f620000100a00 */
[----:B--2---:R-:W-:Y:S01]  /*4590*/  ISETP.GE.AND P2, PT, R73, 0x1, PT ;  /* 0x000000014900780c */ /* 0x004fe20003f46270 */
[----:B------:R-:W-:-:S02]  /*45a0*/  UMOV UR4, 0xffffffa0 ;  /* 0xffffffa000047882 */ /* 0x000fc40000000000 */
[----:B------:R-:W-:Y:S01]  /*45b0*/  UIMAD UR4, UR49, UR4, 0x60 ;  /* 0x00000060310474a4 */ /* 0x000fe2000f8e0204 */
[----:B------:R-:W-:Y:S05]  /*45c0*/  BSSY B0, `(.L_x_12267) ;  /* 0x00000a3000007945 */ /* 0x000fea0003800000 */
[----:B------:R-:W-:Y:S02]  /*45d0*/  VIADD R72, R72, UR4 ;  /* 0x0000000448487c36 */ /* 0x000fe40008000000 */
[-C--:B----4-:R-:W-:Y:S01]  /*45e0*/  FMUL.FTZ R20, R27, R21.reuse ;  /* 0x000000151b147220 */ /* 0x090fe20000410000 */
[----:B------:R-:W-:Y:S01]  /*45f0*/  SHF.R.S32.HI R27, RZ, 0x1f, R78 ;  /* 0x0000001fff1b7819 */ /* 0x000fe2000001144e */
[-C--:B------:R-:W-:Y:S01]  /*4600*/  FMUL.FTZ R19, R24, R21.reuse ;  /* 0x0000001518137220 */ /* 0x080fe20000410000 */
[-C--:B------:R-:W-:Y:S01]  /*4610*/  FMUL.FTZ R24, R25, R21.reuse ;  /* 0x0000001519187220 */ /* 0x080fe20000410000 */
[-C--:B------:R-:W-:Y:S01]  /*4620*/  FMUL.FTZ R25, R28, R21.reuse ;  /* 0x000000151c197220 */ /* 0x080fe20000410000 */
[----:B------:R-:W-:Y:S01]  /*4630*/  LEA.HI R28, R27, R78, RZ, 0x7 ;  /* 0x0000004e1b1c7211 */ /* 0x000fe200078f38ff */
[----:B------:R-:W-:-:S03]  /*4640*/  FMUL.FTZ R92, R29, R21 ;  /* 0x000000151d5c7220 */ /* 0x000fc60000410000 */
[----:B------:R-:W-:Y:S01]  /*4650*/  LOP3.LUT R29, R28, 0xffffff80, RZ, 0xc0, !PT ;  /* 0xffffff801c1d7812 */ /* 0x000fe200078ec0ff */
[----:B------:R-:W-:-:S04]  /*4660*/  FMUL.FTZ R141, R30, R21 ;  /* 0x000000151e8d7220 */ /* 0x000fc80000410000 */
[----:B------:R-:W-:Y:S02]  /*4670*/  IMAD.IADD R29, R78, 0x1, -R29 ;  /* 0x000000014e1d7824 */ /* 0x000fe400078e0a1d */
[----:B------:R-:W-:-:S03]  /*4680*/  FMUL.FTZ R98, R32, R21 ;  /* 0x0000001520627220 */ /* 0x000fc60000410000 */
[----:B------:R-:W-:Y:S01]  /*4690*/  SHF.R.S32.HI R30, RZ, 0x1f, R29 ;  /* 0x0000001fff1e7819 */ /* 0x000fe2000001141d */
[----:B------:R-:W-:-:S03]  /*46a0*/  FMUL.FTZ R96, R36, R21 ;  /* 0x0000001524607220 */ /* 0x000fc60000410000 */
[----:B------:R-:W-:Y:S01]  /*46b0*/  LEA.HI R32, R30, R29, RZ, 0x2 ;  /* 0x0000001d1e207211 */ /* 0x000fe200078f10ff */
[-C--:B------:R-:W-:Y:S01]  /*46c0*/  FMUL.FTZ R139, R34, R21.reuse ;  /* 0x00000015228b7220 */ /* 0x080fe20000410000 */
[-C--:B------:R-:W-:Y:S01]  /*46d0*/  FMUL.FTZ R133, R43, R21.reuse ;  /* 0x000000152b857220 */ /* 0x080fe20000410000 */
[----:B------:R-:W-:Y:S02]  /*46e0*/  LEA.HI R36, R27, R78, RZ, 0x2 ;  /* 0x0000004e1b247211 */ /* 0x000fe400078f10ff */
[--C-:B------:R-:W-:Y:S02]  /*46f0*/  SHF.R.S32.HI R34, RZ, 0x2, R32.reuse ;  /* 0x00000002ff227819 */ /* 0x100fe40000011420 */
[----:B------:R-:W-:Y:S01]  /*4700*/  SHF.R.S32.HI R43, RZ, 0x1f, R32 ;  /* 0x0000001fff2b7819 */ /* 0x000fe20000011420 */
[----:B------:R-:W-:Y:S01]  /*4710*/  FMUL.FTZ R88, R49, R21 ;  /* 0x0000001531587220 */ /* 0x000fe20000410000 */
[----:B------:R-:W-:Y:S02]  /*4720*/  LOP3.LUT R49, R36, 0xfffffffc, RZ, 0xc0, !PT ;  /* 0xfffffffc24317812 */ /* 0x000fe400078ec0ff */
[----:B------:R-:W-:-:S02]  /*4730*/  LEA.HI R36, R43, R34, RZ, 0x3 ;  /* 0x000000222b247211 */ /* 0x000fc400078f18ff */
[----:B------:R-:W-:Y:S01]  /*4740*/  SHF.R.S32.HI R43, RZ, 0x7, R28 ;  /* 0x00000007ff2b7819 */ /* 0x000fe2000001141c */
[----:B------:R-:W-:Y:S01]  /*4750*/  FMUL.FTZ R137, R38, R21 ;  /* 0x0000001526897220 */ /* 0x000fe20000410000 */
[----:B------:R-:W-:Y:S01]  /*4760*/  LEA.HI R30, R30, R29, RZ, 0x5 ;  /* 0x0000001d1e1e7211 */ /* 0x000fe200078f28ff */
[----:B------:R-:W-:Y:S01]  /*4770*/  IMAD.IADD R38, R78, 0x1, -R49 ;  /* 0x000000014e267824 */ /* 0x000fe200078e0a31 */
[----:B------:R-:W-:Y:S02]  /*4780*/  LOP3.LUT R49, R36, 0xfffffff8, RZ, 0xc0, !PT ;  /* 0xfffffff824317812 */ /* 0x000fe400078ec0ff */
[----:B------:R-:W-:Y:S02]  /*4790*/  LEA.HI R28, R28, R43, RZ, 0x1 ;  /* 0x0000002b1c1c7211 */ /* 0x000fe400078f08ff */
[----:B------:R-:W-:Y:S01]  /*47a0*/  SHF.R.S32.HI R30, RZ, 0x5, R30 ;  /* 0x00000005ff1e7819 */ /* 0x000fe2000001141e */
[----:B------:R-:W-:Y:S01]  /*47b0*/  IMAD.IADD R49, R34, 0x1, -R49 ;  /* 0x0000000122317824 */ /* 0x000fe200078e0a31 */
[----:B------:R-:W-:-:S02]  /*47c0*/  LOP3.LUT R28, R28, 0x3fffffe, RZ, 0xc0, !PT ;  /* 0x03fffffe1c1c7812 */ /* 0x000fc400078ec0ff */
[----:B------:R-:W-:Y:S01]  /*47d0*/  LEA.HI R34, R38, R38, RZ, 0x1 ;  /* 0x0000002626227211 */ /* 0x000fe200078f08ff */
[----:B---3--:R-:W-:Y:S01]  /*47e0*/  IMAD R30, R77, 0x8, R30 ;  /* 0x000000084d1e7824 */ /* 0x008fe200078e021e */
[----:B-----5:R-:W-:Y:S01]  /*47f0*/  ISETP.NE.AND P1, PT, R10, 0x1, PT ;  /* 0x000000010a00780c */ /* 0x020fe20003f25270 */
        /* <DEDUP_REMOVED lines=8> */
[----:B------:R-:W-:Y:S01]  /*4880*/  IMAD.U32 R34, RZ, RZ, UR49 ;  /* 0x00000031ff227e24 */ /* 0x000fe2000f8e00ff */
[----:B------:R-:W-:Y:S01]  /*4890*/  LOP3.LUT R32, R32, 0x7ffffffc, RZ, 0xc0, !PT ;  /* 0x7ffffffc20207812 */ /* 0x000fe200078ec0ff */
[-C--:B------:R-:W-:Y:S02]  /*48a0*/  FMUL.FTZ R150, R33, R21.reuse ;  /* 0x0000001521967220 */ /* 0x080fe40000410000 */
[----:B------:R-:W1:Y:S01]  /*48b0*/  SHFL.IDX PT, R38, R30, RZ, 0x1c1f ;  /* 0x001c1fff1e267589 */ /* 0x000e6200000e0000 */
[----:B------:R-:W-:Y:S02]  /*48c0*/  IMAD R34, R34, -0x60, R13 ;  /* 0xffffffa022227824 */ /* 0x000fe400078e020d */
[-C--:B------:R-:W-:Y:S01]  /*48d0*/  FMUL.FTZ R33, R35, R21.reuse ;  /* 0x0000001523217220 */ /* 0x080fe20000410000 */
        /* <DEDUP_REMOVED lines=34> */
[----:B------:R-:W-:Y:S02]  /*4b00*/  VIADD R29, R34, 0x61 ;  /* 0x00000061221d7836 */ /* 0x000fe40000000000 */
[----:B------:R-:W-:Y:S01]  /*4b10*/  FMUL.FTZ R21, R71, R21 ;  /* 0x0000001547157220 */ /* 0x000fe20000410000 */
[----:B------:R-:W0:Y:S01]  /*4b20*/  MUFU.TANH R19, R19 ;  /* 0x0000001300137308 */ /* 0x000e220000002400 */
[----:B------:R-:W-:Y:S02]  /*4b30*/  IMAD R43, R32, -0x2, R29 ;  /* 0xfffffffe202b7824 */ /* 0x000fe400078e021d */
[----:B------:R-:W-:Y:S02]  /*4b40*/  VIADD R29, R34, 0x60 ;  /* 0x00000060221d7836 */ /* 0x000fe40000000000 */
[----:B------:R-:W-:-:S03]  /*4b50*/  IMAD.IADD R34, R43, 0x1, -R12 ;  /* 0x000000012b227824 */ /* 0x000fc600078e0a0c */
[----:B------:R-:W2:Y:S01]  /*4b60*/  MUFU.TANH R24, R24 ;  /* 0x0000001800187308 */ /* 0x000ea20000002400 */
[----:B------:R-:W-:-:S07]  /*4b70*/  LOP3.LUT R43, RZ, R14, RZ, 0x33, !PT ;  /* 0x0000000eff2b7212 */ /* 0x000fce00078e33ff */
        /* <DEDUP_REMOVED lines=47> */
[----:B------:R-:W0:Y:S01]  /*4e70*/  MUFU.TANH R21, R21 ;  /* 0x0000001500157308 */ /* 0x000e220000002400 */
[----:B------:R-:W-:-:S02]  /*4e80*/  IMAD.U32 R51, RZ, RZ, UR4 ;  /* 0x00000004ff337e24 */ /* 0x000fc4000f8e00ff */
[----:B------:R-:W-:Y:S01]  /*4e90*/  IMAD.IADD R43, R34, 0x1, R43 ;  /* 0x00000001222b7824 */ /* 0x000fe200078e022b */
[----:B-1----:R-:W-:Y:S01]  /*4ea0*/  VIADDMNMX R14, R38, R49, R36, PT ;  /* 0x00000031260e7246 */ /* 0x002fe20003800124 */
[----:B------:R-:W-:Y:S02]  /*4eb0*/  IMAD R34, R32, -0x2, R51 ;  /* 0xfffffffe20227824 */ /* 0x000fe400078e0233 */
        /* <DEDUP_REMOVED lines=12> */
.L_x_12270:
[----:B------:R-:W-:-:S13]  /*4f80*/  ISETP.NE.AND P1, PT, R73, 0x1, PT ;  /* 0x000000014900780c */ /* 0x000fda0003f25270 */
[----:B------:R-:W-:-:S05]  /*4f90*/  @P1 IMAD.HI.U32 R32, R29, R74, RZ ;  /* 0x0000004a1d201227 */ /* 0x000fca00078e00ff */
[----:B------:R-:W-:-:S07]  /*4fa0*/  @P1 SHF.R.U32.HI R29, RZ, R75, R32 ;  /* 0x0000004bff1d1219 */ /* 0x000fce0000011620 */
.L_x_12271:
[----:B------:R-:W-:Y:S05]  /*4fb0*/  BSYNC B1 ;  /* 0x0000000000017941 */ /* 0x000fea0003800000 */
.L_x_12269:
[----:B------:R-:W-:-:S05]  /*4fc0*/  IMAD R32, R29, R73, R34 ;  /* 0x000000491d207224 */ /* 0x000fca00078e0222 */
[----:B------:R-:W-:Y:S02]  /*4fd0*/  VIMNMX R15, R15, R32, !PT ;  /* 0x000000200f0f7248 */ /* 0x000fe40007fe0100 */
[----:B------:R-:W-:-:S07]  /*4fe0*/  VIADDMNMX R14, R32, R73, R14, PT ;  /* 0x00000049200e7246 */ /* 0x000fce000380010e */
.L_x_12268:
[----:B------:R-:W-:Y:S05]  /*4ff0*/  BSYNC B0 ;  /* 0x0000000000007941 */ /* 0x000fea0003800000 */
.L_x_12267:
        /* <DEDUP_REMOVED lines=14> */
[C---:B------:R-:W-:Y:S02]  /*50e0*/  ISETP.LT.OR P4, PT, R14.reuse, 0x9, P4 ;  /* 0x000000090e00780c */ /* 0x040fe40002781670 */
        /* <DEDUP_REMOVED lines=116> */
.L_x_12275:
[----:B------:R-:W-:-:S13]  /*5830*/  ISETP.NE.AND P6, PT, R73, 0x1, PT ;  /* 0x000000014900780c */ /* 0x000fda0003fc5270 */
[----:B------:R-:W-:-:S05]  /*5840*/  @P6 IMAD.HI.U32 R74, R12, R74, RZ ;  /* 0x0000004a0c4a6227 */ /* 0x000fca00078e00ff */
[----:B------:R-:W-:-:S07]  /*5850*/  @P6 SHF.R.U32.HI R12, RZ, R75, R74 ;  /* 0x0000004bff0c6219 */ /* 0x000fce000001164a */
.L_x_12276:
[----:B------:R-:W-:Y:S05]  /*5860*/  BSYNC B1 ;  /* 0x0000000000017941 */ /* 0x000fea0003800000 */
.L_x_12274:
[----:B------:R-:W-:-:S05]  /*5870*/  IMAD R12, R12, R73, R34 ;  /* 0x000000490c0c7224 */ /* 0x000fca00078e0222 */
[----:B------:R-:W-:Y:S02]  /*5880*/  VIADDMNMX R14, R12, R73, R14, PT ;  /* 0x000000490c0e7246 */ /* 0x000fe4000380010e */
[----:B------:R-:W-:-:S07]  /*5890*/  VIMNMX R15, R15, R12, !PT ;  /* 0x0000000c0f0f7248 */ /* 0x000fce0007fe0100 */
.L_x_12273:
[----:B------:R-:W-:Y:S05]  /*58a0*/  BSYNC B0 ;  /* 0x0000000000007941 */ /* 0x000fea0003800000 */
.L_x_12272:
[----:B------:R-:W-:Y:S01]  /*58b0*/  ISETP.GT.AND P1, PT, R15, 0x1, !P1 ;  /* 0x000000010f00780c */ /* 0x000fe20004f24270 */
[----:B------:R-:W2:Y:S01]  /*58c0*/  LDL R34, [R1+0x2c4] ;  /* 0x0002c40001227983 */ /* 0x000ea20000100800 */
[----:B------:R-:W-:Y:S02]  /*58d0*/  ISETP.NE.AND P6, PT, R29, RZ, PT ;  /* 0x000000ff1d00720c */ /* 0x000fe40003fc5270 */
[----:B------:R-:W-:Y:S01]  /*58e0*/  ISETP.LT.OR P1, PT, R14, 0x2, P1 ;  /* 0x000000020e00780c */ /* 0x000fe20000f21670 */
[----:B------:R-:W3:Y:S01]  /*58f0*/  LDL R36, [R1+0x2b4] ;  /* 0x0002b40001247983 */ /* 0x000ee20000100800 */
[----:B------:R-:W-:Y:S02]  /*5900*/  ISETP.GT.AND P2, PT, R15, 0x8, !P2 ;  /* 0x000000080f00780c */ /* 0x000fe40005744270 */
[----:B------:R-:W-:Y:S01]  /*5910*/  FSEL R29, R20, -INF , !P1 ;  /* 0xff800000141d7808 */ /* 0x000fe20004800000 */
[----:B------:R-:W4:Y:S01]  /*5920*/  LDL R43, [R1+0x218] ;  /* 0x00021800012b7983 */ /* 0x000f220000100800 */
[----:B------:R-:W-:-:S02]  /*5930*/  ISETP.NE.AND P1, PT, R32, RZ, PT ;  /* 0x000000ff2000720c */ /* 0x000fc40003f25270 */
[C---:B------:R-:W-:Y:S01]  /*5940*/  ISETP.LT.OR P2, PT, R14.reuse, 0x9, P2 ;  /* 0x000000090e00780c */ /* 0x040fe20001741670 */
[----:B------:R-:W5:Y:S01]  /*5950*/  LDL R32, [R1+0x270] ;  /* 0x0002700001207983 */ /* 0x000f620000100800 */
[----:B------:R-:W-:Y:S02]  /*5960*/  ISETP.GT.AND P1, PT, R15, 0x9, !P1 ;  /* 0x000000090f00780c */ /* 0x000fe40004f24270 */
[----:B------:R-:W-:Y:S01]  /*5970*/  FSEL R141, R141, -INF , !P2 ;  /* 0xff8000008d8d7808 */ /* 0x000fe20005000000 */
[----:B------:R-:W4:Y:S01]  /*5980*/  LDL R30, [R1+0x2a8] ;  /* 0x0002a800011e7983 */ /* 0x000f220000100800 */
[----:B------:R-:W-:Y:S02]  /*5990*/  ISETP.LT.OR P1, PT, R14, 0xa, P1 ;  /* 0x0000000a0e00780c */ /* 0x000fe40000f21670 */
[----:B------:R-:W-:Y:S01]  /*59a0*/  ISETP.NE.AND P2, PT, R40, RZ, PT ;  /* 0x000000ff2800720c */ /* 0x000fe20003f45270 */
[----:B------:R-:W4:Y:S01]  /*59b0*/  LDL R60, [R1+0x274] ;  /* 0x00027400013c7983 */ /* 0x000f220000100800 */
[----:B------:R-:W-:-:S02]  /*59c0*/  FSEL R31, R31, -INF , !P1 ;  /* 0xff8000001f1f7808 */ /* 0x000fc40004800000 */
[----:B------:R-:W-:Y:S01]  /*59d0*/  ISETP.NE.AND P1, PT, R25, RZ, PT ;  /* 0x000000ff1900720c */ /* 0x000fe20003f25270 */
[----:B------:R-:W4:Y:S01]  /*59e0*/  LDL R62, [R1+0x278] ;  /* 0x00027800013e7983 */ /* 0x000f220000100800 */
[----:B------:R-:W-:Y:S02]  /*59f0*/  FMNMX.FTZ R13, R152, R130, !PT ;  /* 0x00000082980d7209 */ /* 0x000fe40007810000 */
[----:B------:R-:W-:Y:S01]  /*5a00*/  ISETP.GT.AND P1, PT, R15, 0x10, !P1 ;  /* 0x000000100f00780c */ /* 0x000fe20004f24270 */
[----:B------:R-:W4:Y:S01]  /*5a10*/  LDL R64, [R1+0x27c] ;  /* 0x00027c0001407983 */ /* 0x000f220000100800 */
[----:B------:R-:W-:Y:S02]  /*5a20*/  FMNMX.FTZ R13, R100, R13, !PT ;  /* 0x0000000d640d7209 */ /* 0x000fe40007810000 */
[----:B------:R-:W-:Y:S01]  /*5a30*/  ISETP.LT.OR P1, PT, R14, 0x11, P1 ;  /* 0x000000110e00780c */ /* 0x000fe20000f21670 */
[----:B------:R-:W4:Y:S01]  /*5a40*/  LDL R40, [R1+0x280] ;  /* 0x0002800001287983 */ /* 0x000f220000100800 */
[----:B------:R-:W-:-:S02]  /*5a50*/  FMNMX.FTZ R13, R92, R13, !PT ;  /* 0x0000000d5c0d7209 */ /* 0x000fc40007810000 */
[----:B------:R-:W-:Y:S01]  /*5a60*/  FSEL R139, R139, -INF , !P1 ;  /* 0xff8000008b8b7808 */ /* 0x000fe20004800000 */
[----:B------:R-:W4:Y:S01]  /*5a70*/  LDL R66, [R1+0x284] ;  /* 0x0002840001427983 */ /* 0x000f220000100800 */
[----:B------:R-:W-:Y:S02]  /*5a80*/  ISETP.NE.AND P1, PT, R38, RZ, PT ;  /* 0x000000ff2600720c */ /* 0x000fe40003f25270 */
[----:B------:R-:W-:Y:S01]  /*5a90*/  FMNMX.FTZ R13, R98, R13, !PT ;  /* 0x0000000d620d7209 */ /* 0x000fe20007810000 */
[----:B------:R-:W4:Y:S01]  /*5aa0*/  LDL R68, [R1+0x288] ;  /* 0x0002880001447983 */ /* 0x000f220000100800 */
[----:B------:R-:W-:Y:S02]  /*5ab0*/  ISETP.GT.AND P1, PT, R15, 0x11, !P1 ;  /* 0x000000110f00780c */ /* 0x000fe40004f24270 */
[----:B------:R-:W-:Y:S01]  /*5ac0*/  FMNMX.FTZ R13, R150, R13, !PT ;  /* 0x0000000d960d7209 */ /* 0x000fe20007810000 */
[----:B------:R-:W4:Y:S01]  /*5ad0*/  LDL R70, [R1+0x28c] ;  /* 0x00028c0001467983 */ /* 0x000f220000100800 */
[----:B------:R-:W-:-:S02]  /*5ae0*/  ISETP.LT.OR P1, PT, R14, 0x12, P1 ;  /* 0x000000120e00780c */ /* 0x000fc40000f21670 */
[----:B------:R-:W-:Y:S01]  /*5af0*/  FMNMX.FTZ R13, R96, R13, !PT ;  /* 0x0000000d600d7209 */ /* 0x000fe20007810000 */
[----:B------:R-:W4:Y:S01]  /*5b00*/  LDL R72, [R1+0x294] ;  /* 0x0002940001487983 */ /* 0x000f220000100800 */
[----:B------:R-:W-:Y:S02]  /*5b10*/  FSEL R33, R33, -INF , !P1 ;  /* 0xff80000021217808 */ /* 0x000fe40004800000 */
[----:B------:R-:W-:Y:S01]  /*5b20*/  ISETP.GT.AND P1, PT, R15, 0x18, !P2 ;  /* 0x000000180f00780c */ /* 0x000fe20005724270 */
[----:B------:R-:W4:Y:S01]  /*5b30*/  LDL R74, [R1+0x298] ;  /* 0x00029800014a7983 */ /* 0x000f220000100800 */
[----:B------:R-:W-:Y:S02]  /*5b40*/  ISETP.NE.AND P2, PT, R56, RZ, PT ;  /* 0x000000ff3800720c */ /* 0x000fe40003f45270 */
[----:B------:R-:W-:Y:S01]  /*5b50*/  ISETP.LT.OR P1, PT, R14, 0x19, P1 ;  /* 0x000000190e00780c */ /* 0x000fe20000f21670 */
[----:B------:R-:W4:Y:S01]  /*5b60*/  LDL R56, [R1+0x29c] ;  /* 0x00029c0001387983 */ /* 0x000f220000100800 */
[----:B------:R-:W-:-:S02]  /*5b70*/  FMNMX.FTZ R13, R148, R13, !PT ;  /* 0x0000000d940d7209 */ /* 0x000fc40007810000 */
[----:B------:R-:W-:Y:S01]  /*5b80*/  FSEL R137, R137, -INF , !P1 ;  /* 0xff80000089897808 */ /* 0x000fe20004800000 */
[----:B------:R-:W4:Y:S01]  /*5b90*/  LDL R38, [R1+0x2a4] ;  /* 0x0002a40001267983 */ /* 0x000f220000100800 */
[----:B------:R-:W-:Y:S02]  /*5ba0*/  ISETP.GT.AND P1, PT, R15, 0x19, !P6 ;  /* 0x000000190f00780c */ /* 0x000fe40007724270 */
[----:B------:R-:W-:Y:S01]  /*5bb0*/  ISETP.NE.AND P6, PT, R24, RZ, PT ;  /* 0x000000ff1800720c */ /* 0x000fe20003fc5270 */
[----:B------:R-:W4:Y:S01]  /*5bc0*/  LDL R129, [R1+0x2d4] ;  /* 0x0002d40001817983 */ /* 0x000f220000100800 */
[----:B------:R-:W-:Y:S02]  /*5bd0*/  ISETP.LT.OR P1, PT, R14, 0x1a, P1 ;  /* 0x0000001a0e00780c */ /* 0x000fe40000f21670 */
[----:B------:R-:W-:Y:S01]  /*5be0*/  FMNMX.FTZ R13, R94, R13, !PT ;  /* 0x0000000d5e0d7209 */ /* 0x000fe20007810000 */
[----:B------:R-:W4:Y:S01]  /*5bf0*/  LDL.64 R24, [R1+0xa8] ;  /* 0x0000a80001187983 */ /* 0x000f220000100a00 */
        /* <DEDUP_REMOVED lines=22> */
[----:B------:R-:W-:Y:S01]  /*5d60*/  ISETP.NE.AND P1, PT, R48, RZ, PT ;  /* 0x000000ff3000720c */ /* 0x000fe20003f25270 */
[----:B------:R-:W4:Y:S01]  /*5d70*/  LDL R123, [R1+0x2f0] ;  /* 0x0002f000017b7983 */ /* 0x000f220000100800 */
[----:B------:R-:W-:Y:S02]  /*5d80*/  FMNMX.FTZ R13, R86, R13, !PT ;  /* 0x0000000d560d7209 */ /* 0x000fe40007810000 */
[----:B------:R-:W-:Y:S01]  /*5d90*/  ISETP.GT.AND P1, PT, R15, 0x28, !P1 ;  /* 0x000000280f00780c */ /* 0x000fe20004f24270 */
[----:B------:R-:W4:Y:S01]  /*5da0*/  LDL R48, [R1+0x2bc] ;  /* 0x0002bc0001307983 */ /* 0x000f220000100800 */
[----:B------:R-:W-:-:S02]  /*5db0*/  FMNMX.FTZ R13, R166, R13, !PT ;  /* 0x0000000da60d7209 */ /* 0x000fc40007810000 */
[----:B------:R-:W-:Y:S01]  /*5dc0*/  ISETP.LT.OR P1, PT, R14, 0x29, P1 ;  /* 0x000000290e00780c */ /* 0x000fe20000f21670 */
[----:B------:R-:W4:Y:S01]  /*5dd0*/  LDL R122, [R1+0x2f4] ;  /* 0x0002f400017a7983 */ /* 0x000f220000100800 */
[----:B------:R-:W-:Y:S02]  /*5de0*/  FMNMX.FTZ R13, R82, R13, !PT ;  /* 0x0000000d520d7209 */ /* 0x000fe40007810000 */
[----:B------:R-:W-:Y:S01]  /*5df0*/  FSEL R39, R39, -INF , !P1 ;  /* 0xff80000027277808 */ /* 0x000fe20004800000 */
[----:B------:R-:W4:Y:S01]  /*5e00*/  LDL R121, [R1+0x2f8] ;  /* 0x0002f80001797983 */ /* 0x000f220000100800 */
[----:B------:R-:W-:Y:S02]  /*5e10*/  ISETP.NE.AND P1, PT, R50, RZ, PT ;  /* 0x000000ff3200720c */ /* 0x000fe40003f25270 */
[----:B------:R-:W-:Y:S01]  /*5e20*/  FMNMX.FTZ R13, R164, R13, !PT ;  /* 0x0000000da40d7209 */ /* 0x000fe20007810000 */
[----:B------:R-:W4:Y:S01]  /*5e30*/  LDL R50, [R1+0x2b0] ;  /* 0x0002b00001327983 */ /* 0x000f220000100800 */
[----:B------:R-:W-:-:S02]  /*5e40*/  ISETP.GT.AND P1, PT, R15, 0x29, !P1 ;  /* 0x000000290f00780c */ /* 0x000fc40004f24270 */
[----:B------:R-:W-:Y:S01]  /*5e50*/  ISETP.GT.AND P3, PT, R15, 0x50, !P3 ;  /* 0x000000500f00780c */ /* 0x000fe20005f64270 */
[----:B------:R-:W4:Y:S01]  /*5e60*/  LDL R120, [R1+0x300] ;  /* 0x0003000001787983 */ /* 0x000f220000100800 */
[----:B------:R-:W-:Y:S02]  /*5e70*/  ISETP.LT.OR P1, PT, R14, 0x2a, P1 ;  /* 0x0000002a0e00780c */ /* 0x000fe40000f21670 */
[----:B------:R-:W-:Y:S01]  /*5e80*/  FMNMX.FTZ R13, R84, R13, !PT ;  /* 0x0000000d540d7209 */ /* 0x000fe20007810000 */
[----:B------:R-:W4:Y:S01]  /*5e90*/  LDL R119, [R1+0x304] ;  /* 0x0003040001777983 */ /* 0x000f220000100800 */
[----:B------:R-:W-:Y:S02]  /*5ea0*/  FSEL R131, R131, -INF , !P1 ;  /* 0xff80000083837808 */ /* 0x000fe40004800000 */
[----:B------:R-:W-:Y:S01]  /*5eb0*/  ISETP.NE.AND P1, PT, R51, RZ, PT ;  /* 0x000000ff3300720c */ /* 0x000fe20003f25270 */
[----:B------:R-:W4:Y:S01]  /*5ec0*/  LDL R118, [R1+0x308] ;  /* 0x0003080001767983 */ /* 0x000f220000100800 */
[----:B------:R-:W-:-:S02]  /*5ed0*/  ISETP.GT.AND P4, PT, R15, 0x51, !P4 ;  /* 0x000000510f00780c */ /* 0x000fc40006784270 */
[----:B------:R-:W-:Y:S01]  /*5ee0*/  ISETP.GT.AND P1, PT, R15, 0x30, !P1 ;  /* 0x000000300f00780c */ /* 0x000fe20004f24270 */
[----:B------:R-:W4:Y:S01]  /*5ef0*/  LDL R117, [R1+0x30c] ;  /* 0x00030c0001757983 */ /* 0x000f220000100800 */
[C---:B------:R-:W-:Y:S02]  /*5f00*/  ISETP.LT.OR P3, PT, R14.reuse, 0x51, P3 ;  /* 0x000000510e00780c */ /* 0x040fe40001f61670 */
[----:B------:R-:W-:Y:S01]  /*5f10*/  ISETP.LT.OR P1, PT, R14, 0x31, P1 ;  /* 0x000000310e00780c */ /* 0x000fe20000f21670 */
[----:B------:R-:W4:Y:S01]  /*5f20*/  LDL R116, [R1+0x310] ;  /* 0x0003100001747983 */ /* 0x000f220000100800 */
[----:B------:R-:W-:Y:S02]  /*5f30*/  FMNMX.FTZ R13, R80, R13, !PT ;  /* 0x0000000d500d7209 */ /* 0x000fe40007810000 */
[----:B------:R-:W-:Y:S01]  /*5f40*/  FSEL R225, R225, -INF , !P1 ;  /* 0xff800000e1e17808 */ /* 0x000fe20004800000 */
[----:B------:R-:W4:Y:S01]  /*5f50*/  LDL R115, [R1+0x318] ;  /* 0x0003180001737983 */ /* 0x000f220000100800 */
[----:B------:R-:W-:-:S02]  /*5f60*/  ISETP.NE.AND P1, PT, R52, RZ, PT ;  /* 0x000000ff3400720c */ /* 0x000fc40003f25270 */
[C---:B------:R-:W-:Y:S01]  /*5f70*/  ISETP.GT.AND P5, PT, R15.reuse, 0x58, !P5 ;  /* 0x000000580f00780c */ /* 0x040fe20006fa4270 */
[----:B------:R-:W4:Y:S01]  /*5f80*/  LDL R52, [R1+0x2ac] ;  /* 0x0002ac0001347983 */ /* 0x000f220000100800 */
[----:B------:R-:W-:Y:S02]  /*5f90*/  ISETP.GT.AND P1, PT, R15, 0x31, !P1 ;  /* 0x000000310f00780c */ /* 0x000fe40004f24270 */
[C---:B------:R-:W-:Y:S01]  /*5fa0*/  ISETP.LT.OR P4, PT, R14.reuse, 0x52, P4 ;  /* 0x000000520e00780c */ /* 0x040fe20002781670 */
[----:B------:R-:W4:Y:S01]  /*5fb0*/  LDL R114, [R1+0x31c] ;  /* 0x00031c0001727983 */ /* 0x000f220000100800 */
[----:B------:R-:W-:Y:S02]  /*5fc0*/  ISETP.LT.OR P1, PT, R14, 0x32, P1 ;  /* 0x000000320e00780c */ /* 0x000fe40000f21670 */
[----:B------:R-:W-:Y:S01]  /*5fd0*/  FSEL R51, R10, -INF , !P3 ;  /* 0xff8000000a337808 */ /* 0x000fe20005800000 */
[----:B------:R-:W4:Y:S01]  /*5fe0*/  LDL R113, [R1+0x320] ;  /* 0x0003200001717983 */ /* 0x000f220000100800 */
[----:B------:R-:W-:-:S02]  /*5ff0*/  FSEL R41, R41, -INF , !P1 ;  /* 0xff80000029297808 */ /* 0x000fc40004800000 */
[----:B------:R-:W-:Y:S01]  /*6000*/  ISETP.NE.AND P1, PT, R53, RZ, PT ;  /* 0x000000ff3500720c */ /* 0x000fe20003f25270 */
[----:B------:R-:W4:Y:S01]  /*6010*/  LDL R112, [R1+0x324] ;  /* 0x0003240001707983 */ /* 0x000f220000100800 */
[----:B------:R-:W-:Y:S02]  /*6020*/  FMNMX.FTZ R13, R78, R13, !PT ;  /* 0x0000000d4e0d7209 */ /* 0x000fe40007810000 */
[----:B------:R-:W-:Y:S01]  /*6030*/  ISETP.GT.AND P1, PT, R15, 0x38, !P1 ;  /* 0x000000380f00780c */ /* 0x000fe20004f24270 */
[----:B------:R-:W4:Y:S01]  /*6040*/  LDL R111, [R1+0x328] ;  /* 0x00032800016f7983 */ /* 0x000f220000100800 */
[C---:B------:R-:W-:Y:S02]  /*6050*/  ISETP.LT.OR P5, PT, R14.reuse, 0x59, P5 ;  /* 0x000000590e00780c */ /* 0x040fe40002fa1670 */
[----:B------:R-:W-:Y:S01]  /*6060*/  ISETP.LT.OR P1, PT, R14, 0x39, P1 ;  /* 0x000000390e00780c */ /* 0x000fe20000f21670 */
[----:B------:R-:W4:Y:S01]  /*6070*/  LDL R110, [R1+0x32c] ;  /* 0x00032c00016e7983 */ /* 0x000f220000100800 */
[----:B------:R-:W-:-:S02]  /*6080*/  FSEL R53, R28, -INF , !P4 ;  /* 0xff8000001c357808 */ /* 0x000fc40006000000 */
        /* <DEDUP_REMOVED lines=8> */
[----:B------:R-:W-:-:S03]  /*6110*/  ISETP.LT.OR P1, PT, R14, 0x3a, P1 ;  /* 0x0000003a0e00780c */ /* 0x000fc60000f21670 */
[----:B------:R-:W0:Y:S01]  /*6120*/  SHFL.BFLY PT, R13, R10, 0x2, 0x1f ;  /* 0x0c401f000a0d7f89 */ /* 0x000e2200000e0000 */
[----:B------:R-:W-:Y:S02]  /*6130*/  FSEL R45, R45, -INF , !P1 ;  /* 0xff8000002d2d7808 */ /* 0x000fe40004800000 */
[----:B------:R-:W-:Y:S01]  /*6140*/  ISETP.NE.AND P1, PT, R55, RZ, PT ;  /* 0x000000ff3700720c */ /* 0x000fe20003f25270 */
[----:B------:R-:W4:Y:S01]  /*6150*/  LDL R108, [R1+0x338] ;  /* 0x00033800016c7983 */ /* 0x000f220000100800 */
[----:B------:R-:W-:Y:S02]  /*6160*/  FSEL R55, R11, -INF , !P5 ;  /* 0xff8000000b377808 */ /* 0x000fe40006800000 */
[----:B------:R-:W-:Y:S01]  /*6170*/  ISETP.GT.AND P1, PT, R15, 0x40, !P1 ;  /* 0x000000400f00780c */ /* 0x000fe20004f24270 */
[----:B------:R-:W4:Y:S03]  /*6180*/  LDL R107, [R1+0x33c] ;  /* 0x00033c00016b7983 */ /* 0x000f260000100800 */
[----:B------:R-:W-:Y:S01]  /*6190*/  ISETP.LT.OR P1, PT, R14, 0x41, P1 ;  /* 0x000000410e00780c */ /* 0x000fe20000f21670 */
[----:B------:R-:W4:Y:S03]  /*61a0*/  LDL R106, [R1+0x340] ;  /* 0x00034000016a7983 */ /* 0x000f260000100800 */
[----:B------:R-:W-:Y:S01]  /*61b0*/  FSEL R167, R167, -INF , !P1 ;  /* 0xff800000a7a77808 */ /* 0x000fe20004800000 */
[----:B------:R-:W4:Y:S01]  /*61c0*/  LDL R105, [R1+0x344] ;  /* 0x0003440001697983 */ /* 0x000f220000100800 */
[----:B------:R-:W-:-:S02]  /*61d0*/  ISETP.GT.AND P1, PT, R15, 0x41, !P2 ;  /* 0x000000410f00780c */ /* 0x000fc40005724270 */
[----:B------:R-:W-:Y:S01]  /*61e0*/  ISETP.NE.AND P2, PT, R58, RZ, PT ;  /* 0x000000ff3a00720c */ /* 0x000fe20003f45270 */
[----:B------:R-:W4:Y:S01]  /*61f0*/  LDL R104, [R1+0x348] ;  /* 0x0003480001687983 */ /* 0x000f220000100800 */
[C---:B------:R-:W-:Y:S02]  /*6200*/  ISETP.LT.OR P1, PT, R14.reuse, 0x42, P1 ;  /* 0x000000420e00780c */ /* 0x040fe40000f21670 */
[----:B------:R-:W-:Y:S01]  /*6210*/  ISETP.GT.AND P2, PT, R15, 0x49, !P2 ;  /* 0x000000490f00780c */ /* 0x000fe20005744270 */
[----:B------:R-:W4:Y:S01]  /*6220*/  LDL R58, [R1+0x290] ;  /* 0x00029000013a7983 */ /* 0x000f220000100800 */
[----:B------:R-:W-:Y:S02]  /*6230*/  FSEL R47, R47, -INF , !P1 ;  /* 0xff8000002f2f7808 */ /* 0x000fe40004800000 */
[----:B------:R-:W-:Y:S01]  /*6240*/  ISETP.GT.AND P1, PT, R15, RZ, !P6 ;  /* 0x000000ff0f00720c */ /* 0x000fe20007724270 */
[----:B------:R-:W4:Y:S01]  /*6250*/  LDL R103, [R1+0x350] ;  /* 0x0003500001677983 */ /* 0x000f220000100800 */
[----:B------:R-:W-:-:S02]  /*6260*/  ISETP.LT.OR P2, PT, R14, 0x4a, P2 ;  /* 0x0000004a0e00780c */ /* 0x000fc40001741670 */
[----:B------:R-:W-:Y:S01]  /*6270*/  ISETP.LT.OR P1, PT, R14, 0x1, P1 ;  /* 0x000000010e00780c */ /* 0x000fe20000f21670 */
[----:B------:R-:W4:Y:S01]  /*6280*/  LDL R102, [R1+0x354] ;  /* 0x0003540001667983 */ /* 0x000f220000100800 */
[----:B------:R-:W-:Y:S02]  /*6290*/  FSEL R49, R27, -INF , !P2 ;  /* 0xff8000001b317808 */ /* 0x000fe40005000000 */
[----:B------:R-:W-:Y:S01]  /*62a0*/  FSEL R18, R18, -INF , !P1 ;  /* 0xff80000012127808 */ /* 0x000fe20004800000 */
[----:B------:R-:W4:Y:S01]  /*62b0*/  LDL R27, [R1+0x2cc] ;  /* 0x0002cc00011b7983 */ /* 0x000f220000100800 */
[----:B------:R-:W-:Y:S02]  /*62c0*/  ISETP.NE.AND P1, PT, R57, RZ, PT ;  /* 0x000000ff3900720c */ /* 0x000fe40003f25270 */
[----:B------:R-:W-:Y:S01]  /*62d0*/  FMNMX.FTZ R12, R18, R29, !PT ;  /* 0x0000001d120c7209 */ /* 0x000fe20007810000 */
[----:B------:R-:W4:Y:S01]  /*62e0*/  LDL R101, [R1+0x358] ;  /* 0x0003580001657983 */ /* 0x000f220000100800 */
[----:B------:R-:W-:-:S02]  /*62f0*/  ISETP.GT.AND P1, PT, R15, 0x48, !P1 ;  /* 0x000000480f00780c */ /* 0x000fc40004f24270 */
[----:B------:R-:W-:Y:S01]  /*6300*/  FMNMX.FTZ R12, R141, R12, !PT ;  /* 0x0000000c8d0c7209 */ /* 0x000fe20007810000 */
[----:B------:R-:W4:Y:S01]  /*6310*/  LDL R99, [R1+0x360] ;  /* 0x0003600001637983 */ /* 0x000f220000100800 */
[----:B------:R-:W-:Y:S02]  /*6320*/  ISETP.LT.OR P1, PT, R14, 0x49, P1 ;  /* 0x000000490e00780c */ /* 0x000fe40000f21670 */
[----:B------:R-:W-:Y:S01]  /*6330*/  FMNMX.FTZ R12, R31, R12, !PT ;  /* 0x0000000c1f0c7209 */ /* 0x000fe20007810000 */
[----:B------:R-:W4:Y:S01]  /*6340*/  LDL R97, [R1+0x36c] ;  /* 0x00036c0001617983 */ /* 0x000f220000100800 */
[----:B------:R-:W-:Y:S02]  /*6350*/  FSEL R169, R26, -INF , !P1 ;  /* 0xff8000001aa97808 */ /* 0x000fe40004800000 */
[----:B------:R-:W-:Y:S01]  /*6360*/  FMNMX.FTZ R12, R139, R12, !PT ;  /* 0x0000000c8b0c7209 */ /* 0x000fe20007810000 */
[----:B------:R-:W4:Y:S01]  /*6370*/  LDL R26, [R1+0x250] ;  /* 0x00025000011a7983 */ /* 0x000f220000100800 */
[----:B------:R-:W-:-:S02]  /*6380*/  ISETP.NE.AND P6, PT, R19, RZ, PT ;  /* 0x000000ff1300720c */ /* 0x000fc40003fc5270 */
[----:B------:R-:W-:Y:S01]  /*6390*/  FMNMX.FTZ R12, R33, R12, !PT ;  /* 0x0000000c210c7209 */ /* 0x000fe20007810000 */
[----:B------:R-:W4:Y:S01]  /*63a0*/  LDL R95, [R1+0x374] ;  /* 0x00037400015f7983 */ /* 0x000f220000100800 */
[----:B------:R-:W-:Y:S02]  /*63b0*/  ISETP.GT.AND P6, PT, R15, 0x59, !P6 ;  /* 0x000000590f00780c */ /* 0x000fe400077c4270 */
[----:B------:R-:W-:Y:S01]  /*63c0*/  FMNMX.FTZ R12, R137, R12, !PT ;  /* 0x0000000c890c7209 */ /* 0x000fe20007810000 */
[----:B------:R-:W4:Y:S01]  /*63d0*/  LDL R93, [R1+0x37c] ;  /* 0x00037c00015d7983 */ /* 0x000f220000100800 */
[----:B------:R-:W-:Y:S02]  /*63e0*/  ISETP.LT.OR P6, PT, R14, 0x5a, P6 ;  /* 0x0000005a0e00780c */ /* 0x000fe400037c1670 */
[----:B------:R-:W-:Y:S01]  /*63f0*/  FMNMX.FTZ R12, R35, R12, !PT ;  /* 0x0000000c230c7209 */ /* 0x000fe20007810000 */
[----:B------:R-:W4:Y:S01]  /*6400*/  LDL R91, [R1+0x388] ;  /* 0x00038800015b7983 */ /* 0x000f220000100800 */
[----:B------:R-:W-:-:S02]  /*6410*/  FSEL R57, R21, -INF , !P6 ;  /* 0xff80000015397808 */ /* 0x000fc40007000000 */
[----:B------:R-:W-:Y:S01]  /*6420*/  FMNMX.FTZ R12, R37, R12, !PT ;  /* 0x0000000c250c7209 */ /* 0x000fe20007810000 */
[----:B------:R-:W4:Y:S03]  /*6430*/  LDL R89, [R1+0x390] ;  /* 0x0003900001597983 */ /* 0x000f260000100800 */
        /* <DEDUP_REMOVED lines=29> */
[----:B------:R-:W4:Y:S04]  /*6610*/  LDL R59, [R1+0x41c] ;  /* 0x00041c00013b7983 */ /* 0x000f280000100800 */
[----:B------:R-:W-:Y:S04]  /*6620*/  STL.64 [R1+0x230], R10 ;  /* 0x0002300a01007387 */ /* 0x000fe80000100a00 */
[----:B------:R-:W4:Y:S01]  /*6630*/  LDL R19, [R1+0x234] ;  /* 0x0002340001137983 */ /* 0x000f220000100800 */
[----:B0-----:R-:W-:-:S05]  /*6640*/  FMNMX.FTZ R12, R10, R13, !PT ;  /* 0x0000000d0a0c7209 */ /* 0x001fca0007810000 */
[----:B------:R-:W0:Y:S02]  /*6650*/  SHFL.BFLY PT, R13, R12, 0x1, 0x1f ;  /* 0x0c201f000c0d7f89 */ /* 0x000e2400000e0000 */
[----:B0-----:R-:W-:-:S05]  /*6660*/  FMNMX.FTZ R14, R12, R13, !PT ;  /* 0x0000000d0c0e7209 */ /* 0x001fca0007810000 */
[----:B------:R-:W-:Y:S04]  /*6670*/  STL [R1+0x230], R14 ;  /* 0x0002300e01007387 */ /* 0x000fe80000100800 */
[----:B------:R-:W4:Y:S04]  /*6680*/  LDL R13, [R1+0x230] ;  /* 0x00023000010d7983 */ /* 0x000f280000100800 */
[----:B--2---:R0:W-:Y:S04]  /*6690*/  STL [R1+0x2c4], R34 ;  /* 0x0002c42201007387 */ /* 0x0041e80000100800 */
[----:B0-----:R-:W2:Y:S04]  /*66a0*/  LDL R34, [R1+0x42c] ;  /* 0x00042c0001227983 */ /* 0x001ea80000100800 */
[----:B---3--:R0:W-:Y:S04]  /*66b0*/  STL [R1+0x2b4], R36 ;  /* 0x0002b42401007387 */ /* 0x0081e80000100800 */
[----:B0-----:R-:W3:Y:S04]  /*66c0*/  LDL R36, [R1+0x3bc] ;  /* 0x0003bc0001247983 */ /* 0x001ee80000100800 */
[----:B-----5:R0:W-:Y:S04]  /*66d0*/  STL [R1+0x270], R32 ;  /* 0x0002702001007387 */ /* 0x0201e80000100800 */
[----:B----4-:R1:W-:Y:S04]  /*66e0*/  STL [R1+0x2a8], R30 ;  /* 0x0002a81e01007387 */ /* 0x0103e80000100800 */
[----:B0-----:R-:W4:Y:S04]  /*66f0*/  LDL R32, [R1+0x2fc] ;  /* 0x0002fc0001207983 */ /* 0x001f280000100800 */
[----:B-1----:R-:W5:Y:S04]  /*6700*/  LDL R30, [R1+0x368] ;  /* 0x00036800011e7983 */ /* 0x002f680000100800 */
        /* <DEDUP_REMOVED lines=18> */
[----:B0-----:R-:W5:Y:S04]  /*6830*/  LDL R40, [R1+0x2e4] ;  /* 0x0002e40001287983 */ /* 0x001f680000100800 */
[----:B-1----:R-:W4:Y:S04]  /*6840*/  LDL R28, [R1+0x3d8] ;  /* 0x0003d800011c7983 */ /* 0x002f280000100800 */
[----:B------:R-:W5:Y:S04]  /*6850*/  LDL R38, [R1+0x34c] ;  /* 0x00034c0001267983 */ /* 0x000f680000100800 */
[----:B------:R-:W5:Y:S04]  /*6860*/  LDL R74, [R1+0x3d4] ;  /* 0x0003d400014a7983 */ /* 0x000f680000100800 */
[----:B------:R-:W5:Y:S04]  /*6870*/  LDL R72, [R1+0x3e0] ;  /* 0x0003e00001487983 */ /* 0x000f680000100800 */
[----:B------:R-:W5:Y:S04]  /*6880*/  LDL R70, [R1+0x3e8] ;  /* 0x0003e80001467983 */ /* 0x000f680000100800 */
[----:B------:R-:W5:Y:S04]  /*6890*/  LDL R68, [R1+0x3f0] ;  /* 0x0003f00001447983 */ /* 0x000f680000100800 */
[----:B------:R-:W-:Y:S04]  /*68a0*/  STL [R1+0x290], R58 ;  /* 0x0002903a01007387 */ /* 0x000fe80000100800 */
[----:B------:R-:W5:Y:S04]  /*68b0*/  LDL R66, [R1+0x3fc] ;  /* 0x0003fc0001427983 */ /* 0x000f680000100800 */
[----:B------:R-:W5:Y:S04]  /*68c0*/  LDL R64, [R1+0x404] ;  /* 0x0004040001407983 */ /* 0x000f680000100800 */
[----:B------:R0:W-:Y:S04]  /*68d0*/  STL [R1+0x2cc], R27 ;  /* 0x0002cc1b01007387 */ /* 0x0001e80000100800 */
[----:B------:R-:W5:Y:S04]  /*68e0*/  LDL R62, [R1+0x40c] ;  /* 0x00040c00013e7983 */ /* 0x000f680000100800 */
[----:B------:R-:W5:Y:S04]  /*68f0*/  LDL R60, [R1+0x418] ;  /* 0x00041800013c7983 */ /* 0x000f680000100800 */
[----:B0-----:R-:W4:Y:S04]  /*6900*/  LDL R27, [R1+0x448] ;  /* 0x00044800011b7983 */ /* 0x001f280000100800 */
        /* <DEDUP_REMOVED lines=8> */
[----:B------:R-:W0:Y:S02]  /*6990*/  SHFL.BFLY PT, R10, R19, 0x2, 0x1f ;  /* 0x0c401f00130a7f89 */ /* 0x000e2400000e0000 */
[----:B0-----:R-:W-:-:S05]  /*69a0*/  FMNMX.FTZ R10, R10, R19, !PT ;  /* 0x000000130a0a7209 */ /* 0x001fca0007810000 */
[----:B------:R-:W0:Y:S01]  /*69b0*/  SHFL.BFLY PT, R11, R10, 0x1, 0x1f ;  /* 0x0c201f000a0b7f89 */ /* 0x000e2200000e0000 */
[----:B------:R0:W-:Y:S01]  /*69c0*/  BAR.SYNC.DEFER_BLOCKING R7, 0x100 ;  /* 0x000400070000751d */ /* 0x0001e20000010000 */
[----:B------:R-:W-:Y:S01]  /*69d0*/  FMUL.FTZ R12, R26, R13 ;  /* 0x0000000d1a0c7220 */ /* 0x000fe20000410000 */
[----:B------:R-:W-:-:S04]  /*69e0*/  FSETP.NEU.FTZ.AND P1, PT, R13, -INF , PT ;  /* 0xff8000000d00780b */ /* 0x000fc80003f3d000 */
[----:B------:R-:W-:Y:S02]  /*69f0*/  FSEL R15, R12, RZ, P1 ;  /* 0x000000ff0c0f7208 */ /* 0x000fe40000800000 */
[----:B0-----:R-:W-:-:S04]  /*6a00*/  FMNMX.FTZ R7, R10, R11, !PT ;  /* 0x0000000b0a077209 */ /* 0x001fc80007810000 */
[C---:B------:R-:W-:Y:S01]  /*6a10*/  FSETP.NEU.FTZ.AND P1, PT, R7.reuse, -INF , PT ;  /* 0xff8000000700780b */ /* 0x040fe20003f3d000 */
[----:B------:R-:W-:-:S05]  /*6a20*/  FMUL.FTZ R10, R7, R26 ;  /* 0x0000001a070a7220 */ /* 0x000fca0000410000 */
[----:B------:R-:W-:-:S05]  /*6a30*/  FSEL R10, R10, RZ, P1 ;  /* 0x000000ff0a0a7208 */ /* 0x000fca0000800000 */
[-CC-:B------:R-:W-:Y:S01]  /*6a40*/  FFMA.FTZ R136, R37, R26.reuse, -R10.reuse ;  /* 0x0000001a25887223 */ /* 0x180fe2000001080a */
[-CC-:B------:R-:W-:Y:S01]  /*6a50*/  FFMA.FTZ R132, R35, R26.reuse, -R10.reuse ;  /* 0x0000001a23847223 */ /* 0x180fe2000001080a */
[----:B------:R-:W5:Y:S01]  /*6a60*/  LDL R37, [R1+0x384] ;  /* 0x0003840001257983 */ /* 0x000f620000100800 */
[----:B------:R-:W-:-:S03]  /*6a70*/  FFMA.FTZ R140, R31, R26, -R10 ;  /* 0x0000001a1f8c7223 */ /* 0x000fc6000001080a */
[----:B------:R-:W5:Y:S01]  /*6a80*/  LDL R35, [R1+0x3f4] ;  /* 0x0003f40001237983 */ /* 0x000f620000100800 */
[-CC-:B------:R-:W-:Y:S01]  /*6a90*/  FFMA.FTZ R152, R152, R26.reuse, -R15.reuse ;  /* 0x0000001a98987223 */ /* 0x180fe2000001080f */
[-CC-:B------:R-:W-:Y:S02]  /*6aa0*/  FFMA.FTZ R130, R130, R26.reuse, -R15.reuse ;  /* 0x0000001a82827223 */ /* 0x180fe4000001080f */
[----:B------:R-:W5:Y:S01]  /*6ab0*/  LDL R31, [R1+0x410] ;  /* 0x00041000011f7983 */ /* 0x000f620000100800 */
        /* <DEDUP_REMOVED lines=43> */
[----:B------:R-:W-:Y:S01]  /*6d70*/  IMAD R42, R43, 0xc00, R24 ;  /* 0x00000c002b2a7824 */ /* 0x000fe200078e0218 */
        /* <DEDUP_REMOVED lines=27> */
[----:B------:R-:W-:Y:S08]  /*6f30*/  MUFU.EX2 R152, R152 ;  /* 0x0000009800987308 */ /* 0x000ff00000000800 */
[----:B------:R-:W0:Y:S08]  /*6f40*/  MUFU.EX2 R130, R130 ;  /* 0x0000008200827308 */ /* 0x000e300000000800 */
[----:B------:R-:W1:Y:S08]  /*6f50*/  MUFU.EX2 R153, R153 ;  /* 0x0000009900997308 */ /* 0x000e700000000800 */
[----:B------:R-:W4:Y:S01]  /*6f60*/  MUFU.EX2 R135, R135 ;  /* 0x0000008700877308 */ /* 0x000f220000000800 */
[----:B--2---:R0:W-:Y:S07]  /*6f70*/  STL [R1+0x42c], R34 ;  /* 0x00042c2201007387 */ /* 0x0041ee0000100800 */
[----:B------:R-:W-:Y:S08]  /*6f80*/  MUFU.EX2 R143, R143 ;  /* 0x0000008f008f7308 */ /* 0x000ff00000000800 */
[----:B------:R-:W2:Y:S01]  /*6f90*/  MUFU.EX2 R142, R142 ;  /* 0x0000008e008e7308 */ /* 0x000ea20000000800 */
[----:B0-----:R-:W-:-:S07]  /*6fa0*/  FADD.FTZ R34, R152, R130 ;  /* 0x0000008298227221 */ /* 0x001fce0000010000 */
[----:B------:R-:W0:Y:S08]  /*6fb0*/  MUFU.EX2 R151, R151 ;  /* 0x0000009700977308 */ /* 0x000e300000000800 */
[----:B------:R-:W0:Y:S01]  /*6fc0*/  MUFU.EX2 R141, R141 ;  /* 0x0000008d008d7308 */ /* 0x000e220000000800 */
[----:B-1----:R-:W-:-:S07]  /*6fd0*/  FADD.FTZ R34, R153, R34 ;  /* 0x0000002299227221 */ /* 0x002fce0000010000 */
[----:B------:R-:W1:Y:S01]  /*6fe0*/  MUFU.EX2 R150, R150 ;  /* 0x0000009600967308 */ /* 0x000e620000000800 */
[----:B---3--:R4:W-:Y:S07]  /*6ff0*/  STL [R1+0x3bc], R36 ;  /* 0x0003bc2401007387 */ /* 0x0089ee0000100800 */
[----:B------:R-:W3:Y:S01]  /*7000*/  MUFU.EX2 R140, R140 ;  /* 0x0000008c008c7308 */ /* 0x000ee20000000800 */
[----:B----4-:R-:W-:-:S07]  /*7010*/  FADD.FTZ R36, R135, R34 ;  /* 0x0000002287247221 */ /* 0x010fce0000010000 */
[----:B------:R-:W4:Y:S01]  /*7020*/  MUFU.EX2 R149, R149 ;  /* 0x0000009500957308 */ /* 0x000f220000000800 */
[----:B--2---:R-:W-:-:S07]  /*7030*/  FADD.FTZ R34, R143, R142 ;  /* 0x0000008e8f227221 */ /* 0x004fce0000010000 */
[----:B------:R-:W2:Y:S01]  /*7040*/  MUFU.EX2 R139, R139 ;  /* 0x0000008b008b7308 */ /* 0x000ea20000000800 */
[----:B------:R0:W-:Y:S07]  /*7050*/  STL [R1+0x448], R27 ;  /* 0x0004481b01007387 */ /* 0x0001ee0000100800 */
[----:B------:R-:W2:Y:S08]  /*7060*/  MUFU.EX2 R148, R148 ;  /* 0x0000009400947308 */ /* 0x000eb00000000800 */
[----:B------:R-:W2:Y:S01]  /*7070*/  MUFU.EX2 R138, R138 ;  /* 0x0000008a008a7308 */ /* 0x000ea20000000800 */
[----:B0-----:R-:W-:Y:S01]  /*7080*/  IMAD.MOV.U32 R27, RZ, RZ, R25 ;  /* 0x000000ffff1b7224 */ /* 0x001fe200078e0019 */
[----:B------:R0:W-:Y:S06]  /*7090*/  STL [R1+0x3d8], R28 ;  /* 0x0003d81c01007387 */ /* 0x0001ec0000100800 */
[----:B------:R-:W2:Y:S08]  /*70a0*/  MUFU.EX2 R147, R147 ;  /* 0x0000009300937308 */ /* 0x000eb00000000800 */
[----:B------:R-:W-:Y:S01]  /*70b0*/  MUFU.EX2 R137, R137 ;  /* 0x0000008900897308 */ /* 0x000fe20000000800 */
[----:B0-----:R-:W-:Y:S01]  /*70c0*/  VIADD R28, R42, 0x180 ;  /* 0x000001802a1c7836 */ /* 0x001fe20000000000 */
[----:B------:R-:W-:-:S06]  /*70d0*/  R2UR UR11, R27 ;  /* 0x000000001b0b72ca */ /* 0x000fcc00000e0000 */
[----:B------:R-:W0:Y:S01]  /*70e0*/  MUFU.EX2 R146, R146 ;  /* 0x0000009200927308 */ /* 0x000e220000000800 */
[----:B------:R-:W-:-:S07]  /*70f0*/  R2UR UR18, R28 ;  /* 0x000000001c1272ca */ /* 0x000fce00000e0000 */
[----:B------:R-:W0:Y:S01]  /*7100*/  MUFU.EX2 R132, R132 ;  /* 0x0000008400847308 */ /* 0x000e220000000800 */
[----:B-----5:R5:W-:Y:S04]  /*7110*/  STL [R1+0x384], R37 ;  /* 0x0003842501007387 */ /* 0x020be80000100800 */
[----:B------:R1:W-:Y:S04]  /*7120*/  STL [R1+0x3f4], R35 ;  /* 0x0003f42301007387 */ /* 0x0003e80000100800 */
[----:B------:R3:W-:Y:S01]  /*7130*/  STL [R1+0x410], R31 ;  /* 0x0004101f01007387 */ /* 0x0007e20000100800 */
[----:B-----5:R-:W-:Y:S01]  /*7140*/  FADD.FTZ R37, R151, R36 ;  /* 0x0000002497257221 */ /* 0x020fe20000010000 */
[----:B-1----:R-:W-:-:S03]  /*7150*/  FADD.FTZ R35, R141, R34 ;  /* 0x000000228d237221 */ /* 0x002fc60000010000 */
[----:B------:R-:W-:Y:S01]  /*7160*/  FADD.FTZ R36, R150, R37 ;  /* 0x0000002596247221 */ /* 0x000fe20000010000 */
[----:B---3--:R-:W-:Y:S02]  /*7170*/  IMAD.MOV.U32 R31, RZ, RZ, R25 ;  /* 0x000000ffff1f7224 */ /* 0x008fe400078e0019 */
[----:B------:R-:W-:Y:S01]  /*7180*/  FADD.FTZ R34, R140, R35 ;  /* 0x000000238c227221 */ /* 0x000fe20000010000 */
[----:B------:R-:W1:Y:S02]  /*7190*/  MUFU.EX2 R145, R145 ;  /* 0x0000009100917308 */ /* 0x000e640000000800 */
[----:B------:R-:W-:Y:S01]  /*71a0*/  R2UR UR15, R31 ;  /* 0x000000001f0f72ca */ /* 0x000fe200000e0000 */
[----:B----4-:R-:W-:Y:S01]  /*71b0*/  FADD.FTZ R31, R149, R36 ;  /* 0x00000024951f7221 */ /* 0x010fe20000010000 */
[----:B--2---:R-:W-:-:S04]  /*71c0*/  FADD.FTZ R27, R139, R34 ;  /* 0x000000228b1b7221 */ /* 0x004fc80000010000 */
[----:B------:R-:W2:Y:S01]  /*71d0*/  MUFU.EX2 R136, R136 ;  /* 0x0000008800887308 */ /* 0x000ea20000000800 */
[----:B------:R-:W-:Y:S01]  /*71e0*/  FADD.FTZ R28, R148, R31 ;  /* 0x0000001f941c7221 */ /* 0x000fe20000010000 */
[----:B------:R-:W-:-:S06]  /*71f0*/  R2UR UR23, R25 ;  /* 0x00000000191772ca */ /* 0x000fcc00000e0000 */
[----:B------:R-:W3:Y:S01]  /*7200*/  MUFU.EX2 R133, R133 ;  /* 0x0000008500857308 */ /* 0x000ee20000000800 */
[----:B------:R4:W-:Y:S07]  /*7210*/  STL [R1+0x2d0], R26 ;  /* 0x0002d01a01007387 */ /* 0x0009ee0000100800 */
[----:B------:R-:W5:Y:S01]  /*7220*/  MUFU.EX2 R134, R134 ;  /* 0x0000008600867308 */ /* 0x000f620000000800 */
[----:B------:R0:W-:Y:S01]  /*7230*/  STL [R1+0x330], R24 ;  /* 0x0003301801007387 */ /* 0x0001e20000100800 */
[----:B----4-:R-:W-:-:S03]  /*7240*/  VIADD R26, R42, 0x80 ;  /* 0x000000802a1a7836 */ /* 0x010fc60000000000 */
[----:B------:R4:W-:Y:S02]  /*7250*/  STL [R1+0x3a0], R29 ;  /* 0x0003a01d01007387 */ /* 0x0009e40000100800 */
[----:B------:R-:W-:Y:S01]  /*7260*/  R2UR UR10, R26 ;  /* 0x000000001a0a72ca */ /* 0x000fe200000e0000 */
[----:B------:R-:W-:Y:S01]  /*7270*/  FADD.FTZ R26, R138, R27 ;  /* 0x0000001b8a1a7221 */ /* 0x000fe20000010000 */
[----:B0-----:R-:W-:Y:S01]  /*7280*/  VIADD R24, R42, 0x200 ;  /* 0x000002002a187836 */ /* 0x001fe20000000000 */
[----:B------:R0:W-:Y:S01]  /*7290*/  STL [R1+0x464], R33 ;  /* 0x0004642101007387 */ /* 0x0001e20000100800 */
[----:B------:R-:W-:Y:S01]  /*72a0*/  FADD.FTZ R27, R147, R28 ;  /* 0x0000001c931b7221 */ /* 0x000fe20000010000 */
[----:B----4-:R-:W-:Y:S02]  /*72b0*/  IMAD.MOV.U32 R29, RZ, RZ, R25 ;  /* 0x000000ffff1d7224 */ /* 0x010fe400078e0019 */
[----:B------:R4:W-:Y:S01]  /*72c0*/  STL [R1+0x468], R43 ;  /* 0x0004682b01007387 */ /* 0x0009e20000100800 */
[----:B------:R-:W-:Y:S01]  /*72d0*/  R2UR UR22, R24 ;  /* 0x00000000181672ca */ /* 0x000fe200000e0000 */
[----:B------:R-:W-:Y:S01]  /*72e0*/  FADD.FTZ R24, R146, R27 ;  /* 0x0000001b92187221 */ /* 0x000fe20000010000 */
[----:B0-----:R-:W-:-:S02]  /*72f0*/  IMAD.MOV.U32 R33, RZ, RZ, R25 ;  /* 0x000000ffff217224 */ /* 0x001fc400078e0019 */
[----:B----4-:R-:W-:Y:S02]  /*7300*/  IMAD.MOV.U32 R43, RZ, RZ, R25 ;  /* 0x000000ffff2b7224 */ /* 0x010fe400078e0019 */
[----:B------:R-:W-:Y:S01]  /*7310*/  FADD.FTZ R25, R137, R26 ;  /* 0x0000001a89197221 */ /* 0x000fe20000010000 */
[----:B------:R-:W0:Y:S03]  /*7320*/  MUFU.EX2 R144, R144 ;  /* 0x0000009000907308 */ /* 0x000e260000000800 */
[----:B------:R-:W-:Y:S01]  /*7330*/  FADD.FTZ R25, R132, R25 ;  /* 0x0000001984197221 */ /* 0x000fe20000010000 */
[----:B-1----:R-:W-:-:S04]  /*7340*/  FADD.FTZ R27, R145, R24 ;  /* 0x00000018911b7221 */ /* 0x002fc80000010000 */
[----:B------:R-:W1:Y:S01]  /*7350*/  MUFU.EX2 R131, R131 ;  /* 0x0000008300837308 */ /* 0x000e620000000800 */
[----:B--2---:R-:W-:Y:S01]  /*7360*/  FADD.FTZ R24, R136, R25 ;  /* 0x0000001988187221 */ /* 0x004fe20000010000 */
[----:B------:R2:W-:Y:S03]  /*7370*/  STL [R1+0x2fc], R32 ;  /* 0x0002fc2001007387 */ /* 0x0005e60000100800 */
[----:B---3--:R-:W-:Y:S01]  /*7380*/  FADD.FTZ R25, R133, R24 ;  /* 0x0000001885197221 */ /* 0x008fe20000010000 */
[----:B------:R3:W-:Y:S01]  /*7390*/  STL [R1+0x368], R30 ;  /* 0x0003681e01007387 */ /* 0x0007e20000100800 */
[----:B------:R-:W-:Y:S02]  /*73a0*/  R2UR UR6, R42 ;  /* 0x000000002a0672ca */ /* 0x000fe400000e0000 */
[----:B------:R-:W-:Y:S01]  /*73b0*/  R2UR UR7, R43 ;  /* 0x000000002b0772ca */ /* 0x000fe200000e0000 */
[----:B-----5:R-:W-:Y:S01]  /*73c0*/  FADD.FTZ R24, R134, R25 ;  /* 0x0000001986187221 */ /* 0x020fe20000010000 */
[----:B------:R-:W-:Y:S01]  /*73d0*/  F2FP.BF16.F32.PACK_AB R154, R135, R153 ;  /* 0x00000099879a723e */ /* 0x000fe200000010ff */
[----:B--2---:R-:W-:Y:S01]  /*73e0*/  VIADD R32, R42, 0x280 ;  /* 0x000002802a207836 */ /* 0x004fe20000000000 */
[----:B------:R-:W-:Y:S01]  /*73f0*/  F2FP.BF16.F32.PACK_AB R152, R130, R152 ;  /* 0x000000988298723e */ /* 0x000fe200000010ff */
[----:B---3--:R-:W-:Y:S01]  /*7400*/  VIADD R30, R42, 0x100 ;  /* 0x000001002a1e7836 */ /* 0x008fe20000000000 */
[----:B------:R-:W-:-:S02]  /*7410*/  F2FP.BF16.F32.PACK_AB R153, R142, R143 ;  /* 0x0000008f8e99723e */ /* 0x000fc400000010ff */
[----:B------:R-:W-:Y:S01]  /*7420*/  F2FP.BF16.F32.PACK_AB R155, R140, R141 ;  /* 0x0000008d8c9b723e */ /* 0x000fe200000010ff */
[----:B------:R-:W-:Y:S01]  /*7430*/  STL [R1+0x2d4], R129 ;  /* 0x0002d48101007387 */ /* 0x000fe20000100800 */
[----:B------:R-:W-:Y:S01]  /*7440*/  R2UR UR14, R30 ;  /* 0x000000001e0e72ca */ /* 0x000fe200000e0000 */
[----:B0-----:R-:W-:Y:S01]  /*7450*/  FADD.FTZ R228, R144, R27 ;  /* 0x0000001b90e47221 */ /* 0x001fe20000010000 */
[----:B------:R-:W-:Y:S01]  /*7460*/  R2UR UR19, R29 ;  /* 0x000000001d1372ca */ /* 0x000fe200000e0000 */
[----:B------:R-:W-:Y:S01]  /*7470*/  STL [R1+0x2d8], R128 ;  /* 0x0002d88001007387 */ /* 0x000fe20000100800 */
[----:B------:R-:W-:Y:S01]  /*7480*/  R2UR UR26, R32 ;  /* 0x00000000201a72ca */ /* 0x000fe200000e0000 */
[----:B-1----:R-:W-:Y:S01]  /*7490*/  FADD.FTZ R171, R131, R24 ;  /* 0x0000001883ab7221 */ /* 0x002fe20000010000 */
[----:B------:R-:W-:Y:S01]  /*74a0*/  R2UR UR27, R33 ;  /* 0x00000000211b72ca */ /* 0x000fe200000e0000 */
[----:B------:R-:W-:Y:S01]  /*74b0*/  STL [R1+0x2dc], R127 ;  /* 0x0002dc7f01007387 */ /* 0x000fe20000100800 */
[----:B------:R-:W-:-:S02]  /*74c0*/  F2FP.BF16.F32.PACK_AB R156, R150, R151 ;  /* 0x00000097969c723e */ /* 0x000fc400000010ff */
[----:B------:R-:W-:Y:S01]  /*74d0*/  F2FP.BF16.F32.PACK_AB R158, R148, R149 ;  /* 0x00000095949e723e */ /* 0x000fe200000010ff */
[----:B------:R-:W-:Y:S01]  /*74e0*/  STL [R1+0x2e0], R126 ;  /* 0x0002e07e01007387 */ /* 0x000fe20000100800 */
[----:B------:R-:W-:Y:S02]  /*74f0*/  F2FP.BF16.F32.PACK_AB R160, R146, R147 ;  /* 0x0000009392a0723e */ /* 0x000fe400000010ff */
[----:B------:R-:W-:Y:S01]  /*7500*/  F2FP.BF16.F32.PACK_AB R162, R144, R145 ;  /* 0x0000009190a2723e */ /* 0x000fe200000010ff */
[----:B------:R-:W-:Y:S01]  /*7510*/  STL [R1+0x2e4], R40 ;  /* 0x0002e42801007387 */ /* 0x000fe20000100800 */
[----:B------:R-:W-:Y:S02]  /*7520*/  F2FP.BF16.F32.PACK_AB R157, R138, R139 ;  /* 0x0000008b8a9d723e */ /* 0x000fe400000010ff */
[----:B------:R-:W-:Y:S01]  /*7530*/  F2FP.BF16.F32.PACK_AB R159, R132, R137 ;  /* 0x00000089849f723e */ /* 0x000fe200000010ff */
[----:B------:R-:W-:Y:S01]  /*7540*/  STL [R1+0x2e8], R125 ;  /* 0x0002e87d01007387 */ /* 0x000fe20000100800 */
[----:B------:R-:W-:-:S02]  /*7550*/  F2FP.BF16.F32.PACK_AB R161, R133, R136 ;  /* 0x0000008885a1723e */ /* 0x000fc400000010ff */
[----:B------:R-:W-:Y:S01]  /*7560*/  F2FP.BF16.F32.PACK_AB R163, R131, R134 ;  /* 0x0000008683a3723e */ /* 0x000fe200000010ff */
        /* <DEDUP_REMOVED lines=85> */
[----:B------:R-:W-:Y:S03]  /*7ac0*/  HGMMA.64x256x16.F32.BF16 R24, R152, gdesc[UR4].tnspB, RZ, !UPT, gsb0 ;  /* 0x43e0000498187df0 */ /* 0x000fe6000c0018ff */
        /* <DEDUP_REMOVED lines=35> */
[----:B------:R-:W0:Y:S08]  /*7d00*/  MUFU.EX2 R152, R172 ;  /* 0x000000ac00987308 */ /* 0x000e300000000800 */
[----:B------:R-:W-:Y:S08]  /*7d10*/  MUFU.EX2 R173, R173 ;  /* 0x000000ad00ad7308 */ /* 0x000ff00000000800 */
[----:B------:R-:W-:Y:S08]  /*7d20*/  MUFU.EX2 R154, R174 ;  /* 0x000000ae009a7308 */ /* 0x000ff00000000800 */
[----:B------:R-:W1:Y:S08]  /*7d30*/  MUFU.EX2 R153, R225 ;  /* 0x000000e100997308 */ /* 0x000e700000000800 */
[----:B------:R-:W-:Y:S08]  /*7d40*/  MUFU.EX2 R175, R175 ;  /* 0x000000af00af7308 */ /* 0x000ff00000000800 */
[----:B------:R-:W2:Y:S08]  /*7d50*/  MUFU.EX2 R226, R226 ;  /* 0x000000e200e27308 */ /* 0x000eb00000000800 */
[----:B------:R-:W-:Y:S08]  /*7d60*/  MUFU.EX2 R227, R227 ;  /* 0x000000e300e37308 */ /* 0x000ff00000000800 */
[----:B------:R-:W3:Y:S01]  /*7d70*/  MUFU.EX2 R170, R170 ;  /* 0x000000aa00aa7308 */ /* 0x000ee20000000800 */
[----:B0-----:R-:W-:Y:S01]  /*7d80*/  FADD.FTZ R228, R152, R228 ;  /* 0x000000e498e47221 */ /* 0x001fe20000010000 */
[----:B-1----:R-:W-:Y:S01]  /*7d90*/  FADD.FTZ R171, R153, R171 ;  /* 0x000000ab99ab7221 */ /* 0x002fe20000010000 */
[----:B------:R-:W-:-:S02]  /*7da0*/  F2FP.BF16.F32.PACK_AB R152, R173, R152 ;  /* 0x00000098ad98723e */ /* 0x000fc400000010ff */
[----:B--2---:R-:W-:Y:S02]  /*7db0*/  F2FP.BF16.F32.PACK_AB R153, R226, R153 ;  /* 0x00000099e299723e */ /* 0x004fe400000010ff */
[----:B---3--:R-:W-:Y:S01]  /*7dc0*/  F2FP.BF16.F32.PACK_AB R155, R170, R227 ;  /* 0x000000e3aa9b723e */ /* 0x008fe200000010ff */
        /* <DEDUP_REMOVED lines=35> */
[----:B------:R-:W-:-:S04]  /*8000*/  FADD.FTZ R156, R173, R228 ;  /* 0x000000e4ad9c7221 */ /* 0x000fc80000010000 */
[----:B------:R-:W-:Y:S01]  /*8010*/  FADD.FTZ R156, R154, R156 ;  /* 0x0000009c9a9c7221 */ /* 0x000fe20000010000 */
[C---:B------:R-:W-:Y:S01]  /*8020*/  F2FP.BF16.F32.PACK_AB R154, R175.reuse, R154 ;  /* 0x0000009aaf9a723e */ /* 0x040fe200000010ff */
[----:B------:R-:W-:Y:S01]  /*8030*/  MUFU.EX2 R165, R165 ;  /* 0x000000a500a57308 */ /* 0x000fe20000000800 */
[----:B------:R-:W-:Y:S01]  /*8040*/  FADD.FTZ R171, R226, R171 ;  /* 0x000000abe2ab7221 */ /* 0x000fe20000010000 */
[----:B------:R-:W-:-:S06]  /*8050*/  FADD.FTZ R156, R175, R156 ;  /* 0x0000009caf9c7221 */ /* 0x000fcc0000010000 */
[----:B------:R-:W-:Y:S08]  /*8060*/  MUFU.EX2 R21, R21 ;  /* 0x0000001500157308 */ /* 0x000ff00000000800 */
[----:B------:R-:W-:Y:S08]  /*8070*/  MUFU.EX2 R168, R168 ;  /* 0x000000a800a87308 */ /* 0x000ff00000000800 */
[----:B------:R-:W-:Y:S08]  /*8080*/  MUFU.EX2 R169, R169 ;  /* 0x000000a900a97308 */ /* 0x000ff00000000800 */
[----:B------:R-:W-:Y:S01]  /*8090*/  MUFU.EX2 R20, R20 ;  /* 0x0000001400147308 */ /* 0x000fe20000000800 */
[----:B------:R-:W-:-:S04]  /*80a0*/  FADD.FTZ R171, R227, R171 ;  /* 0x000000abe3ab7221 */ /* 0x000fc80000010000 */
[----:B------:R-:W-:Y:S01]  /*80b0*/  FADD.FTZ R170, R170, R171 ;  /* 0x000000abaaaa7221 */ /* 0x000fe20000010000 */
        /* <DEDUP_REMOVED lines=43> */
[----:B------:R-:W-:-:S07]  /*8370*/  WARPGROUP.DEPBAR.LE gsb0, 0x0 ;  /* 0x00008000000079c5 */ /* 0x000fce0000010000 */
[----:B------:R-:W0:Y:S08]  /*8380*/  MUFU.EX2 R152, R166 ;  /* 0x000000a600987308 */ /* 0x000e300000000800 */
[----:B------:R-:W1:Y:S08]  /*8390*/  MUFU.EX2 R154, R164 ;  /* 0x000000a4009a7308 */ /* 0x000e700000000800 */
[----:B------:R-:W2:Y:S01]  /*83a0*/  MUFU.EX2 R153, R167 ;  /* 0x000000a700997308 */ /* 0x000ea20000000800 */
[----:B0-----:R-:W-:-:S04]  /*83b0*/  FADD.FTZ R156, R152, R156 ;  /* 0x0000009c989c7221 */ /* 0x001fc80000010000 */
[C---:B------:R-:W-:Y:S01]  /*83c0*/  FADD.FTZ R156, R165.reuse, R156 ;  /* 0x0000009ca59c7221 */ /* 0x040fe20000010000 */
[----:B------:R-:W-:Y:S02]  /*83d0*/  F2FP.BF16.F32.PACK_AB R152, R165, R152 ;  /* 0x00000098a598723e */ /* 0x000fe400000010ff */
[----:B------:R-:W-:Y:S01]  /*83e0*/  F2FP.BF16.F32.PACK_AB R155, R20, R169 ;  /* 0x000000a9149b723e */ /* 0x000fe200000010ff */
[----:B-1----:R-:W-:Y:S01]  /*83f0*/  FADD.FTZ R156, R154, R156 ;  /* 0x0000009c9a9c7221 */ /* 0x002fe20000010000 */
[----:B------:R-:W-:Y:S01]  /*8400*/  F2FP.BF16.F32.PACK_AB R154, R21, R154 ;  /* 0x0000009a159a723e */ /* 0x000fe200000010ff */
[----:B------:R-:W-:Y:S01]  /*8410*/  STL.128 [R1+0x270], R24 ;  /* 0x0002701801007387 */ /* 0x000fe20000100c00 */
[----:B--2---:R-:W-:Y:S01]  /*8420*/  FADD.FTZ R170, R153, R170 ;  /* 0x000000aa99aa7221 */ /* 0x004fe20000010000 */
[----:B------:R-:W-:Y:S02]  /*8430*/  F2FP.BF16.F32.PACK_AB R153, R168, R153 ;  /* 0x00000099a899723e */ /* 0x000fe400000010ff */
        /* <DEDUP_REMOVED lines=35> */
[----:B------:R-:W-:-:S03]  /*8670*/  FADD.FTZ R156, R21, R156 ;  /* 0x0000009c159c7221 */ /* 0x000fc60000010000 */
[----:B------:R-:W-:Y:S01]  /*8680*/  FADD.FTZ R170, R20, R170 ;  /* 0x000000aa14aa7221 */ /* 0x000fe20000010000 */
[----:B------:R-:W-:-:S03]  /*8690*/  FADD.FTZ R20, R11, R156 ;  /* 0x0000009c0b147221 */ /* 0x000fc60000010000 */
[----:B------:R-:W-:Y:S01]  /*86a0*/  FADD.FTZ R170, R15, R170 ;  /* 0x000000aa0faa7221 */ /* 0x000fe20000010000 */
[----:B------:R-:W-:-:S03]  /*86b0*/  FADD.FTZ R20, R12, R20 ;  /* 0x000000140c147221 */ /* 0x000fc60000010000 */
[----:B------:R-:W-:Y:S01]  /*86c0*/  FADD.FTZ R170, R18, R170 ;  /* 0x000000aa12aa7221 */ /* 0x000fe20000010000 */
[----:B------:R-:W-:Y:S02]  /*86d0*/  WARPGROUP.DEPBAR.LE gsb0, 0x0 ;  /* 0x00008000000079c5 */ /* 0x000fe40000010000 */
[----:B------:R-:W-:Y:S02]  /*86e0*/  F2FP.BF16.F32.PACK_AB R152, R12, R11 ;  /* 0x0000000b0c98723e */ /* 0x000fe400000010ff */
[----:B------:R-:W-:Y:S02]  /*86f0*/  F2FP.BF16.F32.PACK_AB R153, R18, R15 ;  /* 0x0000000f1299723e */ /* 0x000fe400000010ff */
        /* <DEDUP_REMOVED lines=41> */
[----:B0-----:R-:W4:Y:S04]  /*8990*/  @!P0 LDL.64 R24, [R1+0x68] ;  /* 0x0000680001188983 */ /* 0x001f280000100a00 */
[----:B-1----:R-:W5:Y:S04]  /*89a0*/  @!P0 LDL R144, [R1+0x218] ;  /* 0x0002180001908983 */ /* 0x002f680000100800 */
        /* <DEDUP_REMOVED lines=42> */
[----:B0-----:R-:W3:Y:S04]  /*8c50*/  LDL R36, [R1+0x2a8] ;  /* 0x0002a80001247983 */ /* 0x001ee80000100800 */
[----:B------:R-:W3:Y:S04]  /*8c60*/  LDL R37, [R1+0x2ac] ;  /* 0x0002ac0001257983 */ /* 0x000ee80000100800 */
[----:B------:R-:W3:Y:S04]  /*8c70*/  LDL R38, [R1+0x2b0] ;  /* 0x0002b00001267983 */ /* 0x000ee80000100800 */
[----:B------:R-:W3:Y:S04]  /*8c80*/  LDL R39, [R1+0x2b4] ;  /* 0x0002b40001277983 */ /* 0x000ee80000100800 */
[----:B-1----:R-:W3:Y:S04]  /*8c90*/  LDL R40, [R1+0x2b8] ;  /* 0x0002b80001287983 */ /* 0x002ee80000100800 */
        /* <DEDUP_REMOVED lines=106> */
[----:B-----5:R-:W5:Y:S04]  /*9340*/  LDL R148, [R1+0x464] ;  /* 0x0004640001947983 */ /* 0x020f680000100800 */
[----:B------:R-:W5:Y:S04]  /*9350*/  LDL R149, [R1+0x468] ;  /* 0x0004680001957983 */ /* 0x000f680000100800 */
[----:B------:R-:W5:Y:S01]  /*9360*/  LDL R150, [R1+0x46c] ;  /* 0x00046c0001967983 */ /* 0x000f620000100800 */
[----:B------:R-:W-:Y:S01]  /*9370*/  @!P0 MOV R25, R24 ;  /* 0x0000001800198202 */ /* 0x000fe20000000f00 */
[----:B------:R-:W-:Y:S01]  /*9380*/  FADD.FTZ R13, R13, R20 ;  /* 0x000000140d0d7221 */ /* 0x000fe20000010000 */
[----:B------:R-:W-:Y:S01]  /*9390*/  FADD.FTZ R15, R19, R170 ;  /* 0x000000aa130f7221 */ /* 0x000fe20000010000 */
[----:B------:R-:W-:Y:S02]  /*93a0*/  STL [R1+0x88], RZ ;  /* 0x000088ff01007387 */ /* 0x000fe40000100800 */
[----:B------:R-:W-:-:S02]  /*93b0*/  @!P0 IMAD R144, R144, 0x8, R25 ;  /* 0x0000000890908824 */ /* 0x000fc400078e0219 */
        /* <DEDUP_REMOVED lines=136> */
[----:B-----5:R1:W-:Y:S04]  /*9c40*/  STL [R1+0x464], R148 ;  /* 0x0004649401007387 */ /* 0x0203e80000100800 */
[----:B------:R1:W-:Y:S04]  /*9c50*/  STL [R1+0x468], R149 ;  /* 0x0004689501007387 */ /* 0x0003e80000100800 */
[----:B------:R1:W-:Y:S01]  /*9c60*/  STL [R1+0x46c], R150 ;  /* 0x00046c9601007387 */ /* 0x0003e20000100800 */
[----:B------:R1:W-:Y:S03]  /*9c70*/  @!P0 SYNCS.ARRIVE.TRANS64.RED.A1T0 RZ, [R144+URZ], RZ ;  /* 0x000000ff90ff89a7 */ /* 0x0003e6000810043f */
[----:B0-----:R-:W2:Y:S01]  /*9c80*/  LDL R0, [R1+0x70] ;  /* 0x0000700001007983 */ /* 0x001ea20000100800 */
[----:B------:R-:W-:Y:S01]  /*9c90*/  ISETP.NE.AND P1, PT, R4, 0x1, PT ;  /* 0x000000010400780c */ /* 0x000fe20003f25270 */
[----:B------:R-:W-:-:S06]  /*9ca0*/  UIADD3 UR49, UR49, -0x2, URZ ;  /* 0xfffffffe31317890 */ /* 0x000fcc000fffe03f */
[----:B------:R-:W-:Y:S02]  /*9cb0*/  IMAD.U32 R10, RZ, RZ, UR49 ;  /* 0x00000031ff0a7e24 */ /* 0x000fe4000f8e00ff */
[----:B--2---:R-:W-:-:S04]  /*9cc0*/  IMAD.SHL.U32 R0, R0, 0x80, RZ ;  /* 0x0000008000007824 */ /* 0x004fc800078e00ff */
[----:B------:R-:W-:-:S04]  /*9cd0*/  @P1 IMAD.HI.U32 R5, R0, R5, RZ ;  /* 0x0000000500051227 */ /* 0x000fc800078e00ff */
[----:B------:R-:W-:Y:S01]  /*9ce0*/  IMAD.MOV.U32 R4, RZ, RZ, R0 ;  /* 0x000000ffff047224 */ /* 0x000fe200078e0000 */
[----:B------:R-:W-:Y:S02]  /*9cf0*/  @P1 SHF.R.U32.HI R4, RZ, R6, R5 ;  /* 0x00000006ff041219 */ /* 0x000fe40000011605 */
[----:B------:R-:W-:-:S03]  /*9d00*/  ISETP.GE.AND P1, PT, R9, 0x1, PT ;  /* 0x000000010900780c */ /* 0x000fc60003f26270 */
[----:B------:R-:W-:-:S04]  /*9d10*/  VIADD R5, R4, UR46 ;  /* 0x0000002e04057c36 */ /* 0x000fc80008000000 */
        /* <DEDUP_REMOVED lines=12> */
.L_x_12279:
[----:B------:R-:W-:-:S13]  /*9de0*/  ISETP.NE.AND P1, PT, R9, 0x1, PT ;  /* 0x000000010900780c */ /* 0x000fda0003f25270 */
[----:B------:R-:W-:-:S05]  /*9df0*/  @P1 IMAD.HI.U32 R2, R4, R2, RZ ;  /* 0x0000000204021227 */ /* 0x000fca00078e00ff */
[----:B------:R-:W-:-:S07]  /*9e00*/  @P1 SHF.R.U32.HI R4, RZ, R3, R2 ;  /* 0x00000003ff041219 */ /* 0x000fce0000011602 */
.L_x_12280:
[----:B------:R-:W-:Y:S05]  /*9e10*/  BSYNC B0 ;  /* 0x0000000000007941 */ /* 0x000fea0003800000 */
.L_x_12278:
[----:B------:R-:W-:-:S05]  /*9e20*/  IMAD R9, R4, R9, R9 ;  /* 0x0000000904097224 */ /* 0x000fca00078e0209 */
[----:B------:R-:W-:-:S07]  /*9e30*/  VIMNMX R8, R8, R9, PT ;  /* 0x0000000908087248 */ /* 0x000fce0003fe0100 */
.L_x_12277:
[----:B------:R-:W-:Y:S01]  /*9e40*/  IMAD.HI R8, R8, 0x2aaaaaab, RZ ;  /* 0x2aaaaaab08087827 */ /* 0x000fe200078e02ff */
[----:B------:R-:W-:Y:S04]  /*9e50*/  BSSY B2, `(.L_x_12281) ;  /* 0x0000016000027945 */ /* 0x000fe80003800000 */
[----:B------:R-:W-:-:S04]  /*9e60*/  SHF.R.U32.HI R3, RZ, 0x1f, R8 ;  /* 0x0000001fff037819 */ /* 0x000fc80000011608 */
[----:B------:R-:W-:-:S04]  /*9e70*/  LEA.HI.SX32 R3, R8, R3, 0x1c ;  /* 0x0000000308037211 */ /* 0x000fc800078fe2ff */
[----:B------:R-:W-:-:S04]  /*9e80*/  VIMNMX R11, R3, UR45, !PT ;  /* 0x0000002d030b7c48 */ /* 0x000fc8000ffe0100 */
[----:B------:R-:W-:-:S13]  /*9e90*/  ISETP.GE.AND P1, PT, R10, R11, PT ;  /* 0x0000000b0a00720c */ /* 0x000fda0003f26270 */
[----:B------:R-:W-:Y:S05]  /*9ea0*/  @!P1 BRA `(.L_x_12282) ;  /* 0x0000000000409947 */ /* 0x000fea0003800000 */
[----:B------:R-:W-:Y:S01]  /*9eb0*/  BSSY B1, `(.L_x_12283) ;  /* 0x000000d000017945 */ /* 0x000fe20003800000 */
.L_x_12285:
[C---:B------:R-:W-:Y:S01]  /*9ec0*/  IADD3 R2, P1, R16.reuse, 0x70, RZ ;  /* 0x0000007010027810 */ /* 0x040fe20007f3e0ff */
[----:B------:R-:W-:Y:S01]  /*9ed0*/  BSSY B0, `(.L_x_12284) ;  /* 0x0000007000007945 */ /* 0x000fe20003800000 */
[C---:B------:R-:W-:Y:S01]  /*9ee0*/  IADD3 R24, P2, R16.reuse, 0x13c, RZ ;  /* 0x0000013c10187810 */ /* 0x040fe20007f5e0ff */
[----:B------:R-:W-:Y:S01]  /*9ef0*/  VIADD R0, R16, 0x178 ;  /* 0x0000017810007836 */ /* 0x000fe20000000000 */
[----:B------:R-:W-:Y:S01]  /*9f00*/  MOV R225, 0x9f40 ;  /* 0x00009f4000e17802 */ /* 0x000fe20000000f00 */
[--C-:B------:R-:W-:Y:S02]  /*9f10*/  IMAD.X R3, RZ, RZ, R17.reuse, P1 ;  /* 0x000000ffff037224 */ /* 0x100fe400008e0611 */
[----:B------:R-:W-:-:S08]  /*9f20*/  IMAD.X R25, RZ, RZ, R17, P2 ;  /* 0x000000ffff197224 */ /* 0x000fd000010e0611 */
[----:B------:R-:W-:Y:S05]  /*9f30*/  CALL.REL.NOINC `($_ZN7cutlass13device_kernelIN5flash11enable_sm90INS1_16FlashAttnFwdSm90INS1_25CollectiveMainloopFwdSm90ILi2EN4cute5tupleIJNS5_1CILi1EEES8_S8_EEENS6_IJNS7_ILi128EEENS7_ILi96EEENS7_ILi64EEEEEELi256ENS_10bfloat16_tEfNS_4arch4Sm90ELb0ELb1ELb1ELb1ELb0ELb0ELb1ELb1ELb0ELb1ELb1ELb0EEENS1_21CollectiveEpilogueFwdINS6_IJSA_NS7_ILi256EEESB_EEES9_SE_SG_Li256ELb1ELb1ELb1ELb0EEENS1_36VarlenDynamicPersistentTileSchedulerILi128ELi96ELi256ELi128ELb1ELb1ELb1ELb1ELb0ELb1EEEEEEEEEvNT_6ParamsE$_ZZN5flash25CollectiveMainloopFwdSm90ILi2EN4cute5tupleIJNS1_1CILi1EEES4_S4_EEENS2_IJNS3_ILi128EEENS3_ILi96EEENS3_ILi64EEEEEELi256EN7cutlass10bfloat16_tEfNSA_4arch4Sm90ELb0ELb1ELb1ELb1ELb0ELb0ELb1ELb1ELb0ELb1ELb1ELb0EE3mmaINS_16FlashAttnFwdSm90ISE_NS_21CollectiveEpilogueFwdINS2_IJS6_NS3_ILi256EEES7_EEES5_SB_SD_Li256ELb1ELb1ELb1ELb0EEENS_36VarlenDynamicPersistentTileSchedulerILi128ELi96ELi256ELi128ELb1ELb1ELb1ELb1ELb0ELb1EEEE13SharedStorageENS1_6TensorINS1_11ArrayEngineIfLm128EEENS1_6LayoutINS2_IJNS2_IJNS3_ILi2EEEST_NS3_ILi32EEEEEES4_S4_EEENS2_IJNS2_IJS4_ST_NS3_ILi4EEEEEENS3_ILi0EEESZ_EEEEEEENS_7SoftmaxILi2ELi0EEEEEbRKNSE_6ParamsENSA_25PipelineTmaAsyncNoClusterILi2ENSA_16PipelineTmaAsyncILi2EEEEES1B_RNSA_13PipelineStateILj2EEERT0_RT1_iRiRKNS_16SeqlenInfoQKNewKILb1ELb0EEENS2_IJiiiiEEERT_ENKUliT_T0_T1_E_clIZSF_ISO_S12_S14_EbS17_S1B_S1B_S1E_S1G_S1I_iS1J_S1N_S1O_S1Q_EUlRS1R_iE1_NS3_ILb0EEENS3_ILb1EEEEEDaiS1R_S1S_S1T_) ;  /* 0x0000025c00587944 */ /* 0x000fea0003c00000 */
[----:B------:R-:W-:Y:S05]  /*9f40*/  BSYNC B0 ;  /* 0x0000000000007941 */ /* 0x000fea0003800000 */
.L_x_12284:
[C---:B------:R-:W-:Y:S01]  /*9f50*/  ISETP.GT.AND P1, PT, R10.reuse, R11, PT ;  /* 0x0000000b0a00720c */ /* 0x040fe20003f24270 */
[----:B------:R-:W-:-:S12]  /*9f60*/  VIADD R10, R10, 0xffffffff ;  /* 0xffffffff0a0a7836 */ /* 0x000fd80000000000 */
[----:B------:R-:W-:Y:S05]  /*9f70*/  @P1 BRA `(.L_x_12285) ;  /* 0xfffffffc00d01947 */ /* 0x000fea000383ffff */
[----:B------:R-:W-:Y:S05]  /*9f80*/  BSYNC B1 ;  /* 0x0000000000017941 */ /* 0x000fea0003800000 */
.L_x_12283:
[----:B------:R-:W2:Y:S02]  /*9f90*/  LDL R0, [R1+0x70] ;  /* 0x0000700001007983 */ /* 0x000ea40000100800 */
[----:B--2---:R-:W-:-:S07]  /*9fa0*/  IMAD.SHL.U32 R0, R0, 0x80, RZ ;  /* 0x0000008000007824 */ /* 0x004fce00078e00ff */
.L_x_12282:
[----:B------:R-:W-:Y:S05]  /*9fb0*/  BSYNC B2 ;  /* 0x0000000000027941 */ /* 0x000fea0003800000 */
.L_x_12281:
        /* <DEDUP_REMOVED lines=23> */
.L_x_12288:
[----:B------:R-:W-:-:S13]  /*a130*/  ISETP.NE.AND P1, PT, R7, 0x1, PT ;  /* 0x000000010700780c */ /* 0x000fda0003f25270 */
[----:B------:R-:W0:Y:S02]  /*a140*/  @P1 LDC.64 R4, c[0x0][0xae0] ;  /* 0x0002b800ff041b82 */ /* 0x000e240000000a00 */
[----:B0-----:R-:W-:-:S05]  /*a150*/  @P1 IMAD.HI.U32 R4, R0, R4, RZ ;  /* 0x0000000400041227 */ /* 0x001fca00078e00ff */
[----:B------:R-:W-:-:S07]  /*a160*/  @P1 SHF.R.U32.HI R0, RZ, R5, R4 ;  /* 0x00000005ff001219 */ /* 0x000fce0000011604 */
.L_x_12289:
[----:B------:R-:W-:Y:S05]  /*a170*/  BSYNC B0 ;  /* 0x0000000000007941 */ /* 0x000fea0003800000 */
.L_x_12287:
[----:B------:R-:W-:-:S05]  /*a180*/  IMAD R3, R0, R7, RZ ;  /* 0x0000000700037224 */ /* 0x000fca00078e02ff */
[----:B------:R-:W-:-:S07]  /*a190*/  VIMNMX R2, R2, R3, !PT ;  /* 0x0000000302027248 */ /* 0x000fce0007fe0100 */
.L_x_12286:
[----:B------:R-:W-:-:S04]  /*a1a0*/  VIADD R2, R2, 0x5f ;  /* 0x0000005f02027836 */ /* 0x000fc80000000000 */
[----:B------:R-:W-:-:S05]  /*a1b0*/  IMAD.HI R2, R2, 0x2aaaaaab, RZ ;  /* 0x2aaaaaab02027827 */ /* 0x000fca00078e02ff */
[----:B------:R-:W-:-:S04]  /*a1c0*/  SHF.R.U32.HI R3, RZ, 0x1f, R2 ;  /* 0x0000001fff037819 */ /* 0x000fc80000011602 */
[----:B------:R-:W-:-:S04]  /*a1d0*/  LEA.HI.SX32 R2, R2, R3, 0x1c ;  /* 0x0000000302027211 */ /* 0x000fc800078fe2ff */
[----:B------:R-:W-:-:S04]  /*a1e0*/  VIMNMX R2, R2, UR45, !PT ;  /* 0x0000002d02027c48 */ /* 0x000fc8000ffe0100 */
[----:B------:R-:W-:-:S13]  /*a1f0*/  ISETP.GE.AND P1, PT, R10, R2, PT ;  /* 0x000000020a00720c */ /* 0x000fda0003f26270 */
[----:B------:R-:W-:Y:S05]  /*a200*/  @!P1 BRA `(.L_x_12290) ;  /* 0x0000009c00a89947 */ /* 0x000fea0003800000 */
.L_x_12307:
[----:B0-----:R-:W2:Y:S04]  /*a210*/  LD.E R3, desc[UR40][R16.64+0x218] ;  /* 0x0002182810037980 */ /* 0x001ea8000c101900 */
        /* <DEDUP_REMOVED lines=13> */
[----:B------:R-:W-:Y:S01]  /*a2f0*/  IMAD.MOV.U32 R5, RZ, RZ, R10 ;  /* 0x000000ffff057224 */ /* 0x000fe200078e000a */
[----:B------:R-:W-:Y:S05]  /*a300*/  YIELD ;  /* 0x0000000000007946 */ /* 0x000fea0003800000 */
[----:B------:R-:W-:Y:S01]  /*a310*/  BSSY B0, `(.L_x_12291) ;  /* 0x0000008000007945 */ /* 0x000fe20003800000 */
[----:B------:R-:W-:Y:S01]  /*a320*/  VIADD R10, R10, 0xffffffff ;  /* 0xffffffff0a0a7836 */ /* 0x000fe20000000000 */
[----:B------:R-:W-:Y:S01]  /*a330*/  ISETP.GT.AND P1, PT, R5, R2, PT ;  /* 0x000000020500720c */ /* 0x000fe20003f24270 */
[----:B-1----:R-:W-:Y:S01]  /*a340*/  @!P2 IMAD.MOV.U32 R3, RZ, RZ, RZ ;  /* 0x000000ffff03a224 */ /* 0x002fe200078e00ff */
[----:B--2---:R-:W-:-:S04]  /*a350*/  LOP3.LUT R0, R0, 0x1, RZ, 0xfc, !PT ;  /* 0x0000000100007812 */ /* 0x004fc800078efcff */
[----:B------:R-:W-:-:S13]  /*a360*/  ISETP.NE.AND P3, PT, R0, 0x3, PT ;  /* 0x000000030000780c */ /* 0x000fda0003f65270 */
[----:B0-----:R-:W-:Y:S05]  /*a370*/  @!P3 BRA `(.L_x_12292) ;  /* 0x000000000004b947 */ /* 0x001fea0003800000 */
[----:B------:R-:W-:Y:S01]  /*a380*/  BPT.TRAP 0x1 ;  /* 0x000000040000795c */ /* 0x000fe20000300000 */
.L_x_12292:
[----:B------:R-:W-:Y:S05]  /*a390*/  BSYNC B0 ;  /* 0x0000000000007941 */ /* 0x000fea0003800000 */
.L_x_12291:
[----:B------:R-:W2:Y:S01]  /*a3a0*/  LD.E.64 R4, desc[UR40][R18.64+0x8] ;  /* 0x0000082812047980 */ /* 0x000ea2000c101b00 */
        /* <DEDUP_REMOVED lines=12> */
.L_x_12294:
[----:B------:R-:W-:Y:S05]  /*a470*/  BSYNC B0 ;  /* 0x0000000000007941 */ /* 0x000fea0003800000 */
.L_x_12293:
        /* <DEDUP_REMOVED lines=8> */
.L_x_12296:
[----:B------:R-:W-:Y:S05]  /*a500*/  BSYNC B0 ;  /* 0x0000000000007941 */ /* 0x000fea0003800000 */
.L_x_12295:
[----:B0-----:R-:W2:Y:S04]  /*a510*/  LD.E R3, desc[UR40][R16.64+0x218] ;  /* 0x0002182810037980 */ /* 0x001ea8000c101900 */
[----:B------:R-:W2:Y:S01]  /*a520*/  LDL.64 R12, [R1+0xa0] ;  /* 0x0000a000010c7983 */ /* 0x000ea20000100a00 */
[----:B------:R-:W-:Y:S05]  /*a530*/  WARPSYNC.ALL ;  /* 0x0000000000007948 */ /* 0x000fea0003800000 */
[----:B------:R-:W3:Y:S04]  /*a540*/  LDL.64 R14, [R1+0x98] ;  /* 0x00009800010e7983 */ /* 0x000ee80000100a00 */
[----:B------:R-:W4:Y:S04]  /*a550*/  LDL.64 R4, [R1+0x98] ;  /* 0x0000980001047983 */ /* 0x000f280000100a00 */
[----:B-----5:R-:W4:Y:S01]  /*a560*/  LDL.64 R6, [R1+0x98] ;  /* 0x0000980001067983 */ /* 0x020f220000100a00 */
[----:B--2---:R-:W-:-:S03]  /*a570*/  IMAD R12, R3, 0x300, R12 ;  /* 0x00000300030c7824 */ /* 0x004fc600078e020c */
[----:B------:R-:W2:Y:S01]  /*a580*/  LDL.64 R8, [R1+0x98] ;  /* 0x0000980001087983 */ /* 0x000ea20000100a00 */
[----:B------:R-:W-:Y:S01]  /*a590*/  R2UR UR7, R13 ;  /* 0x000000000d0772ca */ /* 0x000fe200000e0000 */
[----:B------:R-:W-:Y:S01]  /*a5a0*/  WARPGROUP.ARRIVE ;  /* 0x00000000000079c5 */ /* 0x000fe20000000000 */
[----:B------:R-:W-:Y:S01]  /*a5b0*/  R2UR UR6, R12 ;  /* 0x000000000c0672ca */ /* 0x000fe200000e0000 */
[----:B------:R-:W2:Y:S01]  /*a5c0*/  LDL R20, [R1+0x54] ;  /* 0x0000540001147983 */ /* 0x000ea20000100800 */
[----:B------:R-:W-:-:S03]  /*a5d0*/  IMAD.MOV.U32 R0, RZ, RZ, 0x1 ;  /* 0x00000001ff007424 */ /* 0x000fc600078e00ff */
[----:B------:R0:W-:Y:S04]  /*a5e0*/  STL [R1+0x80], RZ ;  /* 0x000080ff01007387 */ /* 0x0001e80000100800 */
[----:B------:R0:W-:Y:S04]  /*a5f0*/  STL [R1+0x80], R0 ;  /* 0x0000800001007387 */ /* 0x0001e80000100800 */
[----:B------:R0:W-:Y:S04]  /*a600*/  STL [R1+0x80], R0 ;  /* 0x0000800001007387 */ /* 0x0001e80000100800 */
[----:B------:R0:W-:Y:S04]  /*a610*/  STL [R1+0x80], R0 ;  /* 0x0000800001007387 */ /* 0x0001e80000100800 */
[----:B------:R0:W-:Y:S01]  /*a620*/  STL [R1+0x80], R0 ;  /* 0x0000800001007387 */ /* 0x0001e20000100800 */
[----:B---3--:R-:W-:-:S02]  /*a630*/  R2UR UR4, R14 ;  /* 0x000000000e0472ca */ /* 0x008fc400000e0000 */
[----:B------:R-:W-:-:S13]  /*a640*/  R2UR UR5, R15 ;  /* 0x000000000f0572ca */ /* 0x000fda00000e0000 */
[----:B------:R-:W-:Y:S01]  /*a650*/  HGMMA.64x96x16.F32.BF16 R24, gdesc[UR4], RZ, !UPT, gsb0 ;  /* 0x01600000041879f0 */ /* 0x000fe2000c0018ff */
        /* <DEDUP_REMOVED lines=9> */
[----:B------:R0:W5:Y:S04]  /*a6f0*/  LD.E R3, desc[UR40][R16.64+0x218] ;  /* 0x0002182810037980 */ /* 0x000168000c101900 */
[----:B------:R0:W5:Y:S01]  /*a700*/  LD.E R11, desc[UR40][R16.64+0x21c] ;  /* 0x00021c28100b7980 */ /* 0x000162000c101900 */
[----:B------:R-:W-:-:S06]  /*a710*/  WARPGROUP.ARRIVE ;  /* 0x00000000000079c5 */ /* 0x000fcc0000000000 */
[----:B------:R-:W-:Y:S01]  /*a720*/  HGMMA.64x96x16.F32.BF16 R24, gdesc[UR4], R24, gsb0 ;  /* 0x01600000041879f0 */ /* 0x000fe20008001818 */
[----:B------:R-:W-:Y:S02]  /*a730*/  VIADD R4, R12, 0x4 ;  /* 0x000000040c047836 */ /* 0x000fe40000000000 */
[----:B------:R-:W-:Y:S01]  /*a740*/  IMAD.MOV.U32 R5, RZ, RZ, R13 ;  /* 0x000000ffff057224 */ /* 0x000fe200078e000d */
[----:B------:R-:W-:Y:S02]  /*a750*/  R2UR UR4, R6 ;  /* 0x00000000060472ca */ /* 0x000fe400000e0000 */
[----:B------:R-:W-:Y:S02]  /*a760*/  R2UR UR6, R4 ;  /* 0x00000000040672ca */ /* 0x000fe400000e0000 */
[----:B------:R-:W-:Y:S02]  /*a770*/  R2UR UR7, R5 ;  /* 0x00000000050772ca */ /* 0x000fe400000e0000 */
[----:B------:R-:W-:Y:S01]  /*a780*/  R2UR UR5, R7 ;  /* 0x00000000070572ca */ /* 0x000fe200000e0000 */
[----:B------:R-:W-:-:S02]  /*a790*/  VIADD R4, R12, 0x6 ;  /* 0x000000060c047836 */ /* 0x000fc40000000000 */
[----:B--2---:R-:W-:Y:S01]  /*a7a0*/  VIADD R8, R8, 0x6 ;  /* 0x0000000608087836 */ /* 0x004fe20000000000 */
[----:B------:R-:W-:Y:S02]  /*a7b0*/  WARPGROUP.DEPBAR.LE gsb0, 0x0 ;  /* 0x00008000000079c5 */ /* 0x000fe40000010000 */
[----:B------:R-:W-:-:S07]  /*a7c0*/  WARPGROUP.ARRIVE ;  /* 0x00000000000079c5 */ /* 0x000fce0000000000 */
[----:B------:R-:W-:Y:S01]  /*a7d0*/  HGMMA.64x96x16.F32.BF16 R24, gdesc[UR4], R24, gsb0 ;  /* 0x01600000041879f0 */ /* 0x000fe20008001818 */
[----:B------:R-:W-:Y:S01]  /*a7e0*/  IMAD.MOV.U32 R5, RZ, RZ, R13 ;  /* 0x000000ffff057224 */ /* 0x000fe200078e000d */
[----:B------:R-:W-:Y:S02]  /*a7f0*/  R2UR UR6, R4 ;  /* 0x00000000040672ca */ /* 0x000fe400000e0000 */
[----:B------:R-:W-:Y:S02]  /*a800*/  R2UR UR4, R8 ;  /* 0x00000000080472ca */ /* 0x000fe400000e0000 */
[----:B------:R-:W-:Y:S02]  /*a810*/  R2UR UR7, R5 ;  /* 0x00000000050772ca */ /* 0x000fe400000e0000 */
[----:B------:R-:W-:Y:S02]  /*a820*/  R2UR UR5, R9 ;  /* 0x00000000090572ca */ /* 0x000fe400000e0000 */
[----:B------:R-:W-:-:S04]  /*a830*/  LOP3.LUT R20, R20, 0x1, RZ, 0xfc, !PT ;  /* 0x0000000114147812 */ /* 0x000fc800078efcff */
[----:B------:R-:W-:Y:S01]  /*a840*/  ISETP.NE.AND P3, PT, R20, 0x3, PT ;  /* 0x000000031400780c */ /* 0x000fe20003f65270 */
[----:B------:R-:W-:Y:S02]  /*a850*/  WARPGROUP.DEPBAR.LE gsb0, 0x0 ;  /* 0x00008000000079c5 */ /* 0x000fe40000010000 */
[----:B------:R-:W-:-:S06]  /*a860*/  WARPGROUP.ARRIVE ;  /* 0x00000000000079c5 */ /* 0x000fcc0000000000 */
[----:B------:R-:W-:Y:S01]  /*a870*/  HGMMA.64x96x16.F32.BF16 R24, gdesc[UR4], R24, gsb0 ;  /* 0x01600000041879f0 */ /* 0x000fe20008001818 */
[----:B------:R-:W-:Y:S02]  /*a880*/  BSSY B0, `(.L_x_12298) ;  /* 0x0000004000007945 */ /* 0x000fe40003800000 */
[----:B------:R-:W-:Y:S02]  /*a890*/  WARPGROUP.DEPBAR.LE gsb0, 0x0 ;  /* 0x00008000000079c5 */ /* 0x000fe40000010000 */
[----:B0-----:R-:W-:Y:S05]  /*a8a0*/  @!P3 BRA `(.L_x_12299) ;  /* 0x000000000004b947 */ /* 0x001fea0003800000 */
[----:B------:R-:W-:Y:S01]  /*a8b0*/  BPT.TRAP 0x1 ;  /* 0x000000040000795c */ /* 0x000fe20000300000 */
.L_x_12299:
[----:B------:R-:W-:Y:S05]  /*a8c0*/  BSYNC B0 ;  /* 0x0000000000007941 */ /* 0x000fea0003800000 */
.L_x_12298:
[----:B------:R-:W2:Y:S01]  /*a8d0*/  LDL.64 R4, [R1+0x40] ;  /* 0x0000400001047983 */ /* 0x000ea20000100a00 */
[----:B-----5:R-:W-:Y:S02]  /*a8e0*/  SHF.L.U32 R8, R11, 0x1f, RZ ;  /* 0x0000001f0b087819 */ /* 0x020fe400000006ff */
[----:B--2---:R-:W-:-:S05]  /*a8f0*/  MOV R6, R4 ;  /* 0x0000000400067202 */ /* 0x004fca0000000f00 */
[----:B------:R-:W-:-:S04]  /*a900*/  IMAD R3, R3, 0x8, R6 ;  /* 0x0000000803037824 */ /* 0x000fc800078e0206 */
[----:B------:R0:W1:Y:S01]  /*a910*/  SYNCS.PHASECHK.TRANS64.TRYWAIT P2, [R3+URZ], R8 ;  /* 0x00000008030075a7 */ /* 0x000062000804017f */
[----:B------:R0:W5:Y:S04]  /*a920*/  LD.E R4, desc[UR40][R16.64+0x218] ;  /* 0x0002182810047980 */ /* 0x000168000c101900 */
[----:B------:R0:W5:Y:S01]  /*a930*/  LD.E R5, desc[UR40][R16.64+0x21c] ;  /* 0x00021c2810057980 */ /* 0x000162000c101900 */
[----:B------:R-:W-:Y:S04]  /*a940*/  BSSY B0, `(.L_x_12300) ;  /* 0x0000003000007945 */ /* 0x000fe80003800000 */
[----:B------:R-:W-:Y:S05]  /*a950*/  @!P3 BRA `(.L_x_12301) ;  /* 0x000000000004b947 */ /* 0x000fea0003800000 */
[----:B------:R-:W-:Y:S01]  /*a960*/  BPT.TRAP 0x1 ;  /* 0x000000040000795c */ /* 0x000fe20000300000 */
.L_x_12301:
[----:B------:R-:W-:Y:S05]  /*a970*/  BSYNC B0 ;  /* 0x0000000000007941 */ /* 0x000fea0003800000 */
.L_x_12300:
[----:B------:R-:W-:Y:S04]  /*a980*/  BSSY B0, `(.L_x_12302) ;  /* 0x0000006000007945 */ /* 0x000fe80003800000 */
[----:B-1----:R-:W-:Y:S05]  /*a990*/  @P2 BRA `(.L_x_12303) ;  /* 0x0000000000102947 */ /* 0x002fea0003800000 */
[----:B-----5:R-:W-:Y:S01]  /*a9a0*/  IMAD R4, R4, 0x8, R6 ;  /* 0x0000000804047824 */ /* 0x020fe200078e0206 */
[----:B------:R-:W-:-:S04]  /*a9b0*/  SHF.L.U32 R5, R5, 0x1f, RZ ;  /* 0x0000001f05057819 */ /* 0x000fc800000006ff */
[----:B------:R-:W1:Y:S02]  /*a9c0*/  SYNCS.PHASECHK.TRANS64.TRYWAIT P2, [R4+URZ], R5 ;  /* 0x00000005040075a7 */ /* 0x000e64000804017f */
[----:B-1----:R-:W-:Y:S05]  /*a9d0*/  @!P2 BRA `(.L_x_12304) ;  /* 0x0000022400d4a947 */ /* 0x002fea0003800000 */
.L_x_12303:
[----:B------:R-:W-:Y:S05]  /*a9e0*/  BSYNC B0 ;  /* 0x0000000000007941 */ /* 0x000fea0003800000 */
.L_x_12302:
[----:B------:R-:W2:Y:S04]  /*a9f0*/  LD.E R11, desc[UR40][R16.64+0x218] ;  /* 0x00021828100b7980 */ /* 0x000ea8000c101900 */
[----:B-1---5:R-:W2:Y:S04]  /*aa00*/  LDL.64 R4, [R1+0x118] ;  /* 0x0001180001047983 */ /* 0x022ea80000100a00 */
[----:B0-----:R-:W3:Y:S04]  /*aa10*/  LDL R3, [R1+0x90] ;  /* 0x0000900001037983 */ /* 0x001ee80000100800 */
[----:B------:R-:W4:Y:S04]  /*aa20*/  LDL.64 R6, [R1+0x110] ;  /* 0x0001100001067983 */ /* 0x000f280000100a00 */
[----:B------:R-:W4:Y:S04]  /*aa30*/  LDL.64 R14, [R1+0x110] ;  /* 0x00011000010e7983 */ /* 0x000f280000100a00 */
[----:B------:R-:W4:Y:S04]  /*aa40*/  LDL.64 R12, [R1+0x110] ;  /* 0x00011000010c7983 */ /* 0x000f280000100a00 */
[----:B------:R-:W4:Y:S01]  /*aa50*/  LDL.64 R8, [R1+0x110] ;  /* 0x0001100001087983 */ /* 0x000f220000100a00 */
[----:B------:R-:W-:Y:S05]  /*aa60*/  WARPSYNC.ALL ;  /* 0x0000000000007948 */ /* 0x000fea0003800000 */
[----:B------:R-:W-:Y:S01]  /*aa70*/  WARPGROUP.ARRIVE ;  /* 0x00000000000079c5 */ /* 0x000fe20000000000 */
        /* <DEDUP_REMOVED lines=137> */
[----:B---3--:R-:W-:Y:S01]  /*b310*/  VIADD R14, R14, 0xc02 ;  /* 0x00000c020e0e7836 */ /* 0x008fe20000000000 */
        /* <DEDUP_REMOVED lines=28> */
[----:B------:R-:W0:Y:S01]  /*b4e0*/  S2R R72, SR_TID.X ;  /* 0x0000000000487919 */ /* 0x000e220000002100 */
[----:B------:R-:W-:Y:S04]  /*b4f0*/  STL [R1+0x90], R0 ;  /* 0x0000900001007387 */ /* 0x000fe80000100800 */
[----:B------:R-:W-:Y:S01]  /*b500*/  STL [R1+0x90], R0 ;  /* 0x0000900001007387 */ /* 0x000fe20000100800 */
[----:B------:R-:W-:-:S02]  /*b510*/  WARPGROUP.DEPBAR.LE gsb0, 0x0 ;  /* 0x00008000000079c5 */ /* 0x000fc40000010000 */
[----:B------:R-:W-:-:S06]  /*b520*/  WARPGROUP.ARRIVE ;  /* 0x00000000000079c5 */ /* 0x000fcc0000000000 */
[----:B------:R-:W-:Y:S01]  /*b530*/  HGMMA.64x96x16.F32.BF16 R24, gdesc[UR4], R24, gsb0 ;  /* 0x01600000041879f0 */ /* 0x000fe20008001818 */
[----:B------:R-:W-:Y:S01]  /*b540*/  STL [R1+0x90], R0 ;  /* 0x0000900001007387 */ /* 0x000fe20000100800 */
[----:B0-----:R-:W-:-:S03]  /*b550*/  SHF.R.U32.HI R73, RZ, 0x7, R72 ;  /* 0x00000007ff497819 */ /* 0x001fc60000011648 */
[----:B------:R-:W-:Y:S04]  /*b560*/  STL [R1+0x90], R0 ;  /* 0x0000900001007387 */ /* 0x000fe80000100800 */
[----:B------:R-:W-:Y:S04]  /*b570*/  STL [R1+0x90], R0 ;  /* 0x0000900001007387 */ /* 0x000fe80000100800 */
[----:B------:R-:W-:Y:S04]  /*b580*/  STL [R1+0x90], R0 ;  /* 0x0000900001007387 */ /* 0x000fe80000100800 */
[----:B------:R-:W-:Y:S01]  /*b590*/  STL [R1+0x90], R0 ;  /* 0x0000900001007387 */ /* 0x000fe20000100800 */
[----:B------:R-:W-:-:S03]  /*b5a0*/  IADD3 R6, -R73, 0xb, RZ ;  /* 0x0000000b49067810 */ /* 0x000fc60007ffe1ff */
        /* <DEDUP_REMOVED lines=17> */
[----:B------:R-:W2:Y:S04]  /*b6c0*/  LDL.64 R12, [R1+0x170] ;  /* 0x00017000010c7983 */ /* 0x000ea80000100a00 */
[----:B------:R-:W3:Y:S04]  /*b6d0*/  LD.E.64 R4, desc[UR40][R16.64+0x230] ;  /* 0x0002302810047980 */ /* 0x000ee8000c101b00 */
[----:B--2---:R-:W2:Y:S02]  /*b6e0*/  LD.E R9, desc[UR40][R12.64] ;  /* 0x000000280c097980 */ /* 0x004ea4000c101900 */
[-C--:B--2---:R-:W-:Y:S01]  /*b6f0*/  FMUL.FTZ R7, R24, R9.reuse ;  /* 0x0000000918077220 */ /* 0x084fe20000410000 */
[-C--:B------:R-:W-:Y:S01]  /*b700*/  FMUL.FTZ R8, R25, R9.reuse ;  /* 0x0000000919087220 */ /* 0x080fe20000410000 */
[----:B------:R-:W-:-:S04]  /*b710*/  FMUL.FTZ R15, R28, R9 ;  /* 0x000000091c0f7220 */ /* 0x000fc80000410000 */
[----:B------:R-:W3:Y:S01]  /*b720*/  MUFU.TANH R7, R7 ;  /* 0x0000000700077308 */ /* 0x000ee20000002400 */
[-C--:B------:R-:W-:Y:S01]  /*b730*/  FMUL.FTZ R18, R29, R9.reuse ;  /* 0x000000091d127220 */ /* 0x080fe20000410000 */
[----:B------:R-:W-:-:S06]  /*b740*/  FMUL.FTZ R19, R32, R9 ;  /* 0x0000000920137220 */ /* 0x000fcc0000410000 */
[----:B------:R-:W2:Y:S01]  /*b750*/  MUFU.TANH R8, R8 ;  /* 0x0000000800087308 */ /* 0x000ea20000002400 */
[----:B------:R-:W-:-:S07]  /*b760*/  FMUL.FTZ R28, R33, R9 ;  /* 0x00000009211c7220 */ /* 0x000fce0000410000 */
[----:B------:R-:W4:Y:S01]  /*b770*/  MUFU.TANH R15, R15 ;  /* 0x0000000f000f7308 */ /* 0x000f220000002400 */
[----:B---3--:R-:W-:Y:S01]  /*b780*/  FMNMX.FTZ R13, R7, R4, !PT ;  /* 0x00000004070d7209 */ /* 0x008fe20007810000 */
[----:B------:R-:W-:-:S06]  /*b790*/  FMUL.FTZ R29, R36, R9 ;  /* 0x00000009241d7220 */ /* 0x000fcc0000410000 */
[----:B------:R-:W3:Y:S01]  /*b7a0*/  MUFU.TANH R18, R18 ;  /* 0x0000001200127308 */ /* 0x000ee20000002400 */
[----:B------:R-:W-:Y:S01]  /*b7b0*/  FMUL.FTZ R11, R30, R9 ;  /* 0x000000091e0b7220 */ /* 0x000fe20000410000 */
[----:B--2---:R-:W-:-:S06]  /*b7c0*/  FMNMX.FTZ R12, R8, R13, !PT ;  /* 0x0000000d080c7209 */ /* 0x004fcc0007810000 */
[----:B------:R-:W2:Y:S01]  /*b7d0*/  MUFU.TANH R19, R19 ;  /* 0x0000001300137308 */ /* 0x000ea20000002400 */
[----:B------:R-:W-:Y:S01]  /*b7e0*/  FMUL.FTZ R30, R37, R9 ;  /* 0x00000009251e7220 */ /* 0x000fe20000410000 */
[----:B----4-:R-:W-:-:S06]  /*b7f0*/  FMNMX.FTZ R13, R15, R12, !PT ;  /* 0x0000000c0f0d7209 */ /* 0x010fcc0007810000 */
[----:B------:R-:W4:Y:S01]  /*b800*/  MUFU.TANH R28, R28 ;  /* 0x0000001c001c7308 */ /* 0x000f220000002400 */
[-C--:B------:R-:W-:Y:S01]  /*b810*/  FMUL.FTZ R32, R40, R9.reuse ;  /* 0x0000000928207220 */ /* 0x080fe20000410000 */
[----:B------:R-:W-:Y:S01]  /*b820*/  FMUL.FTZ R20, R34, R9 ;  /* 0x0000000922147220 */ /* 0x000fe20000410000 */
[----:B---3--:R-:W-:-:S05]  /*b830*/  FMNMX.FTZ R12, R18, R13, !PT ;  /* 0x0000000d120c7209 */ /* 0x008fca0007810000 */
        /* <DEDUP_REMOVED lines=14> */
[-C--:B------:R-:W-:Y:S01]  /*b920*/  FMUL.FTZ R48, R49, R9.reuse ;  /* 0x0000000931307220 */ /* 0x080fe20000410000 */
[----:B0-----:R-:W-:Y:S01]  /*b930*/  FMUL.FTZ R6, R26, R9 ;  /* 0x000000091a067220 */ /* 0x001fe20000410000 */
[----:B----4-:R-:W-:-:S05]  /*b940*/  FMNMX.FTZ R13, R32, R13, !PT ;  /* 0x0000000d200d7209 */ /* 0x010fca0007810000 */
[----:B------:R-:W0:Y:S01]  /*b950*/  MUFU.TANH R45, R45 ;  /* 0x0000002d002d7308 */ /* 0x000e220000002400 */
[-C--:B------:R-:W-:Y:S01]  /*b960*/  FMUL.FTZ R49, R52, R9.reuse ;  /* 0x0000000934317220 */ /* 0x080fe20000410000 */
[-C--:B-1----:R-:W-:Y:S01]  /*b970*/  FMUL.FTZ R3, R27, R9.reuse ;  /* 0x000000091b037220 */ /* 0x082fe20000410000 */
[----:B------:R-:W-:-:S05]  /*b980*/  FMUL.FTZ R41, R50, R9 ;  /* 0x0000000932297220 */ /* 0x000fca0000410000 */
[----:B------:R-:W1:Y:S01]  /*b990*/  MUFU.TANH R47, R47 ;  /* 0x0000002f002f7308 */ /* 0x000e620000002400 */
[----:B---3--:R-:W-:Y:S01]  /*b9a0*/  FMNMX.FTZ R13, R34, R13, !PT ;  /* 0x0000000d220d7209 */ /* 0x008fe20007810000 */
[-C--:B------:R-:W-:Y:S01]  /*b9b0*/  FMUL.FTZ R50, R53, R9.reuse ;  /* 0x0000000935327220 */ /* 0x080fe20000410000 */
[----:B------:R-:W-:-:S05]  /*b9c0*/  FMUL.FTZ R27, R42, R9 ;  /* 0x000000092a1b7220 */ /* 0x000fca0000410000 */
[----:B------:R-:W3:Y:S01]  /*b9d0*/  MUFU.TANH R48, R48 ;  /* 0x0000003000307308 */ /* 0x000ee20000002400 */
[----:B------:R-:W-:Y:S01]  /*b9e0*/  FMUL.FTZ R42, R51, R9 ;  /* 0x00000009332a7220 */ /* 0x000fe20000410000 */
[----:B--2---:R-:W-:Y:S01]  /*b9f0*/  FMNMX.FTZ R12, R36, R13, !PT ;  /* 0x0000000d240c7209 */ /* 0x004fe20007810000 */
[----:B------:R-:W-:-:S05]  /*ba00*/  FMUL.FTZ R51, R56, R9 ;  /* 0x0000000938337220 */ /* 0x000fca0000410000 */
[----:B------:R-:W2:Y:S01]  /*ba10*/  MUFU.TANH R6, R6 ;  /* 0x0000000600067308 */ /* 0x000ea20000002400 */
[----:B------:R-:W-:Y:S01]  /*ba20*/  FMUL.FTZ R14, R31, R9 ;  /* 0x000000091f0e7220 */ /* 0x000fe20000410000 */
[----:B0-----:R-:W-:-:S06]  /*ba30*/  FMNMX.FTZ R12, R45, R12, !PT ;  /* 0x0000000c2d0c7209 */ /* 0x001fcc0007810000 */
[----:B------:R-:W0:Y:S01]  /*ba40*/  MUFU.TANH R49, R49 ;  /* 0x0000003100317308 */ /* 0x000e220000002400 */
[----:B------:R-:W-:Y:S01]  /*ba50*/  FMUL.FTZ R52, R57, R9 ;  /* 0x0000000939347220 */ /* 0x000fe20000410000 */
[----:B-1----:R-:W-:-:S06]  /*ba60*/  FMNMX.FTZ R13, R47, R12, !PT ;  /* 0x0000000c2f0d7209 */ /* 0x002fcc0007810000 */
[----:B------:R-:W1:Y:S01]  /*ba70*/  MUFU.TANH R3, R3 ;  /* 0x0000000300037308 */ /* 0x000e620000002400 */
[----:B------:R-:W-:-:S07]  /*ba80*/  FMUL.FTZ R53, R60, R9 ;  /* 0x000000093c357220 */ /* 0x000fce0000410000 */
[----:B------:R-:W4:Y:S01]  /*ba90*/  MUFU.TANH R50, R50 ;  /* 0x0000003200327308 */ /* 0x000f220000002400 */
[-C--:B------:R-:W-:Y:S01]  /*baa0*/  FMUL.FTZ R24, R38, R9.reuse ;  /* 0x0000000926187220 */ /* 0x080fe20000410000 */
[----:B------:R-:W-:-:S06]  /*bab0*/  FMUL.FTZ R38, R43, R9 ;  /* 0x000000092b267220 */ /* 0x000fcc0000410000 */
        /* <DEDUP_REMOVED lines=9> */
[----:B0-----:R-:W-:-:S06]  /*bb50*/  FMNMX.FTZ R13, R49, R56, !PT ;  /* 0x00000038310d7209 */ /* 0x001fcc0007810000 */
[----:B------:R-:W0:Y:S01]  /*bb60*/  MUFU.TANH R52, R52 ;  /* 0x0000003400347308 */ /* 0x000e220000002400 */
[----:B------:R-:W-:Y:S01]  /*bb70*/  FMUL.FTZ R55, R64, R9 ;  /* 0x0000000940377220 */ /* 0x000fe20000410000 */
[----:B-1----:R-:W-:-:S06]  /*bb80*/  FMNMX.FTZ R12, R3, R12, !PT ;  /* 0x0000000c030c7209 */ /* 0x002fcc0007810000 */
[----:B------:R-:W1:Y:S01]  /*bb90*/  MUFU.TANH R20, R20 ;  /* 0x0000001400147308 */ /* 0x000e620000002400 */
[----:B----4-:R-:W-:Y:S01]  /*bba0*/  FMNMX.FTZ R56, R50, R13, !PT ;  /* 0x0000000d32387209 */ /* 0x010fe20007810000 */
[----:B------:R-:W-:-:S06]  /*bbb0*/  FMUL.FTZ R57, R65, R9 ;  /* 0x0000000941397220 */ /* 0x000fcc0000410000 */
[----:B------:R-:W4:Y:S01]  /*bbc0*/  MUFU.TANH R53, R53 ;  /* 0x0000003500357308 */ /* 0x000f220000002400 */
[----:B------:R-:W-:Y:S01]  /*bbd0*/  FMUL.FTZ R26, R39, R9 ;  /* 0x00000009271a7220 */ /* 0x000fe20000410000 */
[----:B------:R-:W-:-:S06]  /*bbe0*/  FMNMX.FTZ R13, R11, R12, !PT ;  /* 0x0000000c0b0d7209 */ /* 0x000fcc0007810000 */
[----:B------:R-:W4:Y:S01]  /*bbf0*/  MUFU.TANH R21, R21 ;  /* 0x0000001500157308 */ /* 0x000f220000002400 */
[----:B---3--:R-:W-:Y:S01]  /*bc00*/  FMNMX.FTZ R25, R51, R56, !PT ;  /* 0x0000003833197209 */ /* 0x008fe20007810000 */
[----:B------:R-:W-:-:S06]  /*bc10*/  FMUL.FTZ R60, R68, R9 ;  /* 0x00000009443c7220 */ /* 0x000fcc0000410000 */
[----:B------:R-:W3:Y:S01]  /*bc20*/  MUFU.TANH R54, R54 ;  /* 0x0000003600367308 */ /* 0x000ee20000002400 */
[----:B--2---:R-:W-:Y:S01]  /*bc30*/  FMNMX.FTZ R13, R14, R13, !PT ;  /* 0x0000000d0e0d7209 */ /* 0x004fe20007810000 */
[----:B------:R-:W-:Y:S01]  /*bc40*/  FMUL.FTZ R64, R69, R9 ;  /* 0x0000000945407220 */ /* 0x000fe20000410000 */
[----:B0-----:R-:W-:-:S05]  /*bc50*/  FMNMX.FTZ R56, R52, R25, !PT ;  /* 0x0000001934387209 */ /* 0x001fca0007810000 */
[----:B------:R-:W0:Y:S01]  /*bc60*/  MUFU.TANH R55, R55 ;  /* 0x0000003700377308 */ /* 0x000e220000002400 */
[----:B-1----:R-:W-:-:S07]  /*bc70*/  FMNMX.FTZ R12, R20, R13, !PT ;  /* 0x0000000d140c7209 */ /* 0x002fce0007810000 */
[----:B------:R-:W1:Y:S01]  /*bc80*/  MUFU.TANH R24, R24 ;  /* 0x0000001800187308 */ /* 0x000e620000002400 */
[----:B----4-:R-:W-:-:S07]  /*bc90*/  FMNMX.FTZ R25, R53, R56, !PT ;  /* 0x0000003835197209 */ /* 0x010fce0007810000 */
[----:B------:R-:W2:Y:S01]  /*bca0*/  MUFU.TANH R57, R57 ;  /* 0x0000003900397308 */ /* 0x000ea20000002400 */
[----:B------:R-:W-:-:S07]  /*bcb0*/  FMUL.FTZ R39, R46, R9 ;  /* 0x000000092e277220 */ /* 0x000fce0000410000 */
[----:B------:R-:W4:Y:S01]  /*bcc0*/  MUFU.TANH R26, R26 ;  /* 0x0000001a001a7308 */ /* 0x000f220000002400 */
[----:B------:R-:W-:Y:S02]  /*bcd0*/  FMNMX.FTZ R13, R21, R12, !PT ;  /* 0x0000000c150d7209 */ /* 0x000fe40007810000 */
[----:B---3--:R-:W-:-:S05]  /*bce0*/  FMNMX.FTZ R12, R54, R25, !PT ;  /* 0x00000019360c7209 */ /* 0x008fca0007810000 */
[----:B------:R-:W3:Y:S01]  /*bcf0*/  MUFU.TANH R60, R60 ;  /* 0x0000003c003c7308 */ /* 0x000ee20000002400 */
[----:B------:R-:W-:-:S07]  /*bd00*/  FMUL.FTZ R46, R58, R9 ;  /* 0x000000093a2e7220 */ /* 0x000fce0000410000 */
[----:B------:R-:W3:Y:S01]  /*bd10*/  MUFU.TANH R27, R27 ;  /* 0x0000001b001b7308 */ /* 0x000ee20000002400 */
[----:B0-----:R-:W-:-:S07]  /*bd20*/  FMNMX.FTZ R58, R55, R12, !PT ;  /* 0x0000000c373a7209 */ /* 0x001fce0007810000 */
[----:B------:R-:W0:Y:S01]  /*bd30*/  MUFU.TANH R64, R64 ;  /* 0x0000004000407308 */ /* 0x000e220000002400 */
[----:B-1----:R-:W-:-:S07]  /*bd40*/  FMNMX.FTZ R13, R24, R13, !PT ;  /* 0x0000000d180d7209 */ /* 0x002fce0007810000 */
[----:B------:R-:W1:Y:S01]  /*bd50*/  MUFU.TANH R38, R38 ;  /* 0x0000002600267308 */ /* 0x000e620000002400 */
[----:B--2---:R-:W-:Y:S02]  /*bd60*/  FMNMX.FTZ R25, R57, R58, !PT ;  /* 0x0000003a39197209 */ /* 0x004fe40007810000 */
[----:B----4-:R-:W-:-:S05]  /*bd70*/  FMNMX.FTZ R12, R26, R13, !PT ;  /* 0x0000000d1a0c7209 */ /* 0x010fca0007810000 */
[----:B------:R-:W2:Y:S01]  /*bd80*/  MUFU.TANH R39, R39 ;  /* 0x0000002700277308 */ /* 0x000ea20000002400 */
[----:B---3--:R-:W-:Y:S02]  /*bd90*/  FMNMX.FTZ R25, R60, R25, !PT ;  /* 0x000000193c197209 */ /* 0x008fe40007810000 */
[----:B------:R-:W-:-:S05]  /*bda0*/  FMNMX.FTZ R13, R27, R12, !PT ;  /* 0x0000000c1b0d7209 */ /* 0x000fca0007810000 */
[----:B------:R-:W3:Y:S01]  /*bdb0*/  MUFU.TANH R40, R40 ;  /* 0x0000002800287308 */ /* 0x000ee20000002400 */
[----:B0-----:R-:W-:Y:S02]  /*bdc0*/  FMNMX.FTZ R25, R64, R25, !PT ;  /* 0x0000001940197209 */ /* 0x001fe40007810000 */
[----:B-1----:R-:W-:-:S05]  /*bdd0*/  FMNMX.FTZ R12, R38, R13, !PT ;  /* 0x0000000d260c7209 */ /* 0x002fca0007810000 */
[----:B------:R-:W0:Y:S01]  /*bde0*/  MUFU.TANH R41, R41 ;  /* 0x0000002900297308 */ /* 0x000e220000002400 */
[----:B--2---:R-:W-:Y:S01]  /*bdf0*/  FMNMX.FTZ R13, R39, R12, !PT ;  /* 0x0000000c270d7209 */ /* 0x004fe20007810000 */
[----:B------:R-:W1:Y:S06]  /*be00*/  SHFL.BFLY PT, R68, R25, 0x2, 0x1f ;  /* 0x0c401f0019447f89 */ /* 0x000e6c00000e0000 */
[----:B------:R-:W2:Y:S01]  /*be10*/  MUFU.TANH R42, R42 ;  /* 0x0000002a002a7308 */ /* 0x000ea20000002400 */
[----:B---3--:R-:W-:Y:S01]  /*be20*/  FMNMX.FTZ R12, R40, R13, !PT ;  /* 0x0000000d280c7209 */ /* 0x008fe20007810000 */
[----:B------:R-:W-:-:S06]  /*be30*/  FMUL.FTZ R56, R59, R9 ;  /* 0x000000093b387220 */ /* 0x000fcc0000410000 */
[----:B------:R-:W3:Y:S01]  /*be40*/  MUFU.TANH R43, R43 ;  /* 0x0000002b002b7308 */ /* 0x000ee20000002400 */
[----:B0-----:R-:W-:Y:S01]  /*be50*/  FMNMX.FTZ R13, R41, R12, !PT ;  /* 0x0000000c290d7209 */ /* 0x001fe20007810000 */
[----:B------:R-:W-:-:S06]  /*be60*/  FMUL.FTZ R58, R62, R9 ;  /* 0x000000093e3a7220 */ /* 0x000fcc0000410000 */
[----:B------:R-:W0:Y:S01]  /*be70*/  MUFU.TANH R44, R44 ;  /* 0x0000002c002c7308 */ /* 0x000e220000002400 */
[----:B--2---:R-:W-:Y:S01]  /*be80*/  FMNMX.FTZ R12, R42, R13, !PT ;  /* 0x0000000d2a0c7209 */ /* 0x004fe20007810000 */
[----:B------:R-:W-:-:S06]  /*be90*/  FMUL.FTZ R59, R63, R9 ;  /* 0x000000093f3b7220 */ /* 0x000fcc0000410000 */
        /* <DEDUP_REMOVED lines=8> */
[----:B------:R-:W-:Y:S01]  /*bf20*/  FMUL.FTZ R63, R70, R9 ;  /* 0x00000009463f7220 */ /* 0x000fe20000410000 */
[----:B-1----:R-:W-:-:S05]  /*bf30*/  FMNMX.FTZ R68, R25, R68, !PT ;  /* 0x0000004419447209 */ /* 0x002fca0007810000 */
[----:B------:R-:W1:Y:S01]  /*bf40*/  MUFU.TANH R59, R59 ;  /* 0x0000003b003b7308 */ /* 0x000e620000002400 */
[----:B---3--:R-:W-:Y:S01]  /*bf50*/  FMNMX.FTZ R13, R56, R13, !PT ;  /* 0x0000000d380d7209 */ /* 0x008fe20007810000 */
[----:B------:R-:W2:Y:S06]  /*bf60*/  SHFL.BFLY PT, R33, R68, 0x1, 0x1f ;  /* 0x0c201f0044217f89 */ /* 0x000eac00000e0000 */
[----:B------:R-:W3:Y:S01]  /*bf70*/  MUFU.TANH R61, R61 ;  /* 0x0000003d003d7308 */ /* 0x000ee20000002400 */
[----:B------:R-:W-:Y:S01]  /*bf80*/  FMUL.FTZ R9, R71, R9 ;  /* 0x0000000947097220 */ /* 0x000fe20000410000 */
[----:B0-----:R-:W-:-:S06]  /*bf90*/  FMNMX.FTZ R12, R58, R13, !PT ;  /* 0x0000000d3a0c7209 */ /* 0x001fcc0007810000 */
[----:B------:R-:W0:Y:S01]  /*bfa0*/  MUFU.TANH R62, R62 ;  /* 0x0000003e003e7308 */ /* 0x000e220000002400 */
[----:B-1----:R-:W-:-:S07]  /*bfb0*/  FMNMX.FTZ R12, R59, R12, !PT ;  /* 0x0000000c3b0c7209 */ /* 0x002fce0007810000 */
[----:B------:R-:W1:Y:S01]  /*bfc0*/  MUFU.TANH R63, R63 ;  /* 0x0000003f003f7308 */ /* 0x000e620000002400 */
[----:B---3--:R-:W-:-:S07]  /*bfd0*/  FMNMX.FTZ R13, R61, R12, !PT ;  /* 0x0000000c3d0d7209 */ /* 0x008fce0007810000 */
[----:B------:R-:W3:Y:S01]  /*bfe0*/  MUFU.TANH R9, R9 ;  /* 0x0000000900097308 */ /* 0x000ee20000002400 */
[----:B0-----:R-:W-:Y:S02]  /*bff0*/  FMNMX.FTZ R12, R62, R13, !PT ;  /* 0x0000000d3e0c7209 */ /* 0x001fe40007810000 */
[----:B------:R-:W-:Y:S02]  /*c000*/  IADD3 R13, P2, R16, 0x230, RZ ;  /* 0x00000230100d7810 */ /* 0x000fe40007f5e0ff */
[----:B-1----:R-:W-:Y:S02]  /*c010*/  FMNMX.FTZ R66, R63, R12, !PT ;  /* 0x0000000c3f427209 */ /* 0x002fe40007810000 */
[----:B------:R-:W-:Y:S01]  /*c020*/  LOP3.LUT R12, R13, 0x4, RZ, 0xfc, !PT ;  /* 0x000000040d0c7812 */ /* 0x000fe200078efcff */
[----:B------:R-:W-:Y:S01]  /*c030*/  IMAD.X R13, RZ, RZ, R17, P2 ;  /* 0x000000ffff0d7224 */ /* 0x000fe200010e0611 */
[----:B--2---:R-:W-:Y:S02]  /*c040*/  FMNMX.FTZ R33, R68, R33, !PT ;  /* 0x0000002144217209 */ /* 0x004fe40007810000 */
[----:B---3--:R-:W-:Y:S01]  /*c050*/  FMNMX.FTZ R31, R9, R66, !PT ;  /* 0x00000042091f7209 */ /* 0x008fe20007810000 */
        /* <DEDUP_REMOVED lines=9> */
[----:B------:R-:W0:Y:S04]  /*c0f0*/  LD.E R65, desc[UR40][R16.64+0x250] ;  /* 0x0002502810417980 */ /* 0x000e28000c101900 */
[----:B------:R-:W2:Y:S04]  /*c100*/  LD.E R67, desc[UR40][R16.64+0x230] ;  /* 0x0002302810437980 */ /* 0x000ea8000c101900 */
[----:B------:R-:W3:Y:S04]  /*c110*/  LD.E R69, desc[UR40][R16.64+0x240] ;  /* 0x0002402810457980 */ /* 0x000ee8000c101900 */
[----:B------:R-:W4:Y:S04]  /*c120*/  LD.E R71, desc[UR40][R16.64+0x244] ;  /* 0x0002442810477980 */ /* 0x000f28000c101900 */
[----:B------:R-:W4:Y:S01]  /*c130*/  LD.E R66, desc[UR40][R16.64+0x270] ;  /* 0x0002702810427980 */ /* 0x000f22000c101900 */
[----:B------:R-:W-:Y:S01]  /*c140*/  FADD.FTZ R70, R5, -R68 ;  /* 0x8000004405467221 */ /* 0x000fe20000010000 */
[-C--:B0-----:R-:W-:Y:S01]  /*c150*/  FMUL.FTZ R68, R68, R65.reuse ;  /* 0x0000004144447220 */ /* 0x081fe20000410000 */
[----:B--2---:R-:W-:Y:S01]  /*c160*/  FMUL.FTZ R12, R67, R65 ;  /* 0x00000041430c7220 */ /* 0x004fe20000410000 */
[----:B------:R-:W-:Y:S01]  /*c170*/  FADD.FTZ R4, R4, -R67 ;  /* 0x8000004304047221 */ /* 0x000fe20000010000 */
[----:B------:R-:W-:-:S02]  /*c180*/  FMUL.FTZ R25, R65, R70 ;  /* 0x0000004641197220 */ /* 0x000fc40000410000 */
[-CC-:B------:R-:W-:Y:S01]  /*c190*/  FFMA.FTZ R35, R15, R65.reuse, -R12.reuse ;  /* 0x000000410f237223 */ /* 0x180fe2000001080c */
[-CC-:B------:R-:W-:Y:S01]  /*c1a0*/  FFMA.FTZ R152, R7, R65.reuse, -R12.reuse ;  /* 0x0000004107987223 */ /* 0x180fe2000001080c */
[-C--:B------:R-:W-:Y:S01]  /*c1b0*/  FFMA.FTZ R15, R36, R65.reuse, -R12 ;  /* 0x00000041240f7223 */ /* 0x080fe2000001080c */
[-C--:B------:R-:W-:Y:S01]  /*c1c0*/  FFMA.FTZ R36, R6, R65.reuse, -R68 ;  /* 0x0000004106247223 */ /* 0x080fe20000010844 */
[-C--:B------:R-:W-:Y:S01]  /*c1d0*/  FMUL.FTZ R4, R4, R65.reuse ;  /* 0x0000004104047220 */ /* 0x080fe20000410000 */
[-C--:B------:R-:W-:Y:S01]  /*c1e0*/  FFMA.FTZ R37, R8, R65.reuse, -R12 ;  /* 0x0000004108257223 */ /* 0x080fe2000001080c */
[-C--:B------:R-:W-:Y:S01]  /*c1f0*/  FFMA.FTZ R153, R3, R65.reuse, -R68 ;  /* 0x0000004103997223 */ /* 0x080fe20000010844 */
[----:B------:R-:W-:Y:S01]  /*c200*/  MUFU.EX2 R152, R152 ;  /* 0x0000009800987308 */ /* 0x000fe20000000800 */
[-C--:B------:R-:W-:Y:S01]  /*c210*/  FFMA.FTZ R160, R34, R65.reuse, -R12 ;  /* 0x0000004122a07223 */ /* 0x080fe2000001080c */
[----:B------:R-:W-:-:S06]  /*c220*/  FFMA.FTZ R34, R11, R65, -R68 ;  /* 0x000000410b227223 */ /* 0x000fcc0000010844 */
[----:B------:R-:W3:Y:S01]  /*c230*/  MUFU.EX2 R5, R4 ;  /* 0x0000000400057308 */ /* 0x000ee20000000800 */
[-C--:B------:R-:W-:Y:S01]  /*c240*/  FFMA.FTZ R154, R18, R65.reuse, -R12 ;  /* 0x00000041129a7223 */ /* 0x080fe2000001080c */
[----:B------:R-:W-:-:S06]  /*c250*/  FFMA.FTZ R155, R14, R65, -R68 ;  /* 0x000000410e9b7223 */ /* 0x000fcc0000010844 */
[----:B------:R-:W-:Y:S08]  /*c260*/  MUFU.EX2 R25, R25 ;  /* 0x0000001900197308 */ /* 0x000ff00000000800 */
[----:B------:R-:W4:Y:S01]  /*c270*/  MUFU.EX2 R36, R36 ;  /* 0x0000002400247308 */ /* 0x000f220000000800 */
[-CC-:B------:R-:W-:Y:S01]  /*c280*/  FFMA.FTZ R31, R29, R65.reuse, -R12.reuse ;  /* 0x000000411d1f7223 */ /* 0x180fe2000001080c */
[----:B------:R-:W-:-:S06]  /*c290*/  FFMA.FTZ R33, R19, R65, -R12 ;  /* 0x0000004113217223 */ /* 0x000fcc000001080c */
[----:B------:R-:W0:Y:S01]  /*c2a0*/  MUFU.EX2 R37, R37 ;  /* 0x0000002500257308 */ /* 0x000e220000000800 */
[-C--:B------:R-:W-:Y:S01]  /*c2b0*/  FFMA.FTZ R29, R32, R65.reuse, -R12 ;  /* 0x00000041201d7223 */ /* 0x080fe2000001080c */
[----:B------:R-:W-:-:S06]  /*c2c0*/  FFMA.FTZ R32, R20, R65, -R68 ;  /* 0x0000004114207223 */ /* 0x000fcc0000010844 */
[----:B------:R-:W1:Y:S01]  /*c2d0*/  MUFU.EX2 R153, R153 ;  /* 0x0000009900997308 */ /* 0x000e620000000800 */
[----:B------:R-:W-:-:S07]  /*c2e0*/  FFMA.FTZ R156, R28, R65, -R12 ;  /* 0x000000411c9c7223 */ /* 0x000fce000001080c */
[----:B------:R-:W2:Y:S01]  /*c2f0*/  MUFU.EX2 R35, R35 ;  /* 0x0000002300237308 */ /* 0x000ea20000000800 */
[----:B------:R-:W-:-:S07]  /*c300*/  FFMA.FTZ R157, R21, R65, -R68 ;  /* 0x00000041159d7223 */ /* 0x000fce0000010844 */
[----:B------:R-:W2:Y:S01]  /*c310*/  MUFU.EX2 R34, R34 ;  /* 0x0000002200227308 */ /* 0x000ea20000000800 */
[----:B---3--:R-:W-:Y:S01]  /*c320*/  FFMA.FTZ R4, R5, R69, R152 ;  /* 0x0000004505047223 */ /* 0x008fe20000010098 */
[----:B------:R-:W-:-:S06]  /*c330*/  FFMA.FTZ R158, R30, R65, -R12 ;  /* 0x000000411e9e7223 */ /* 0x000fcc000001080c */
[----:B------:R-:W3:Y:S01]  /*c340*/  MUFU.EX2 R154, R154 ;  /* 0x0000009a009a7308 */ /* 0x000ee20000000800 */
[----:B----4-:R-:W-:Y:S01]  /*c350*/  FFMA.FTZ R6, R25, R71, R36 ;  /* 0x0000004719067223 */ /* 0x010fe20000010024 */
        /* <DEDUP_REMOVED lines=8> */
[----:B------:R-:W-:-:S06]  /*c3e0*/  FADD.FTZ R4, R34, R3 ;  /* 0x0000000322047221 */ /* 0x000fcc0000010000 */
[----:B------:R-:W2:Y:S01]  /*c3f0*/  MUFU.EX2 R156, R156 ;  /* 0x0000009c009c7308 */ /* 0x000ea20000000800 */
[----:B------:R-:W-:-:S07]  /*c400*/  FFMA.FTZ R28, R27, R65, -R68 ;  /* 0x000000411b1c7223 */ /* 0x000fce0000010844 */
[----:B------:R-:W2:Y:S01]  /*c410*/  MUFU.EX2 R157, R157 ;  /* 0x0000009d009d7308 */ /* 0x000ea20000000800 */
[----:B---3--:R-:W-:Y:S01]  /*c420*/  FADD.FTZ R6, R154, R7 ;  /* 0x000000079a067221 */ /* 0x008fe20000010000 */
[----:B----4-:R-:W-:-:S06]  /*c430*/  FADD.FTZ R3, R155, R4 ;  /* 0x000000049b037221 */ /* 0x010fcc0000010000 */
[----:B------:R-:W3:Y:S01]  /*c440*/  MUFU.EX2 R31, R31 ;  /* 0x0000001f001f7308 */ /* 0x000ee20000000800 */
[----:B------:R-:W-:-:S07]  /*c450*/  FFMA.FTZ R161, R38, R65, -R68 ;  /* 0x0000004126a17223 */ /* 0x000fce0000010844 */
[----:B------:R-:W4:Y:S01]  /*c460*/  MUFU.EX2 R30, R30 ;  /* 0x0000001e001e7308 */ /* 0x000f220000000800 */
[----:B0-----:R-:W-:Y:S01]  /*c470*/  FADD.FTZ R7, R33, R6 ;  /* 0x0000000621077221 */ /* 0x001fe20000010000 */
[----:B-1----:R-:W-:-:S06]  /*c480*/  FADD.FTZ R4, R32, R3 ;  /* 0x0000000320047221 */ /* 0x002fcc0000010000 */
[----:B------:R-:W0:Y:S01]  /*c490*/  MUFU.EX2 R158, R158 ;  /* 0x0000009e009e7308 */ /* 0x000e220000000800 */
[----:B------:R-:W-:-:S07]  /*c4a0*/  FFMA.FTZ R163, R39, R65, -R68 ;  /* 0x0000004127a37223 */ /* 0x000fce0000010844 */
[----:B------:R-:W1:Y:S01]  /*c4b0*/  MUFU.EX2 R159, R159 ;  /* 0x0000009f009f7308 */ /* 0x000e620000000800 */
[----:B--2---:R-:W-:Y:S01]  /*c4c0*/  FADD.FTZ R6, R156, R7 ;  /* 0x000000079c067221 */ /* 0x004fe20000010000 */
[----:B------:R-:W-:-:S06]  /*c4d0*/  FFMA.FTZ R162, R45, R65, -R12 ;  /* 0x000000412da27223 */ /* 0x000fcc000001080c */
[----:B------:R-:W2:Y:S01]  /*c4e0*/  MUFU.EX2 R29, R29 ;  /* 0x0000001d001d7308 */ /* 0x000ea20000000800 */
[----:B------:R-:W-:Y:S01]  /*c4f0*/  FADD.FTZ R3, R157, R4 ;  /* 0x000000049d037221 */ /* 0x000fe20000010000 */
[----:B------:R-:W-:-:S06]  /*c500*/  FFMA.FTZ R14, R40, R65, -R68 ;  /* 0x00000041280e7223 */ /* 0x000fcc0000010844 */
[----:B------:R-:W2:Y:S01]  /*c510*/  MUFU.EX2 R28, R28 ;  /* 0x0000001c001c7308 */ /* 0x000ea20000000800 */
[----:B---3--:R-:W-:Y:S01]  /*c520*/  FADD.FTZ R7, R31, R6 ;  /* 0x000000061f077221 */ /* 0x008fe20000010000 */
[----:B------:R-:W-:-:S06]  /*c530*/  FFMA.FTZ R229, R47, R65, -R12 ;  /* 0x000000412fe57223 */ /* 0x000fcc000001080c */
[----:B------:R-:W3:Y:S01]  /*c540*/  MUFU.EX2 R160, R160 ;  /* 0x000000a000a07308 */ /* 0x000ee20000000800 */
[----:B----4-:R-:W-:Y:S01]  /*c550*/  FADD.FTZ R4, R30, R3 ;  /* 0x000000031e047221 */ /* 0x010fe20000010000 */
[----:B------:R-:W-:-:S06]  /*c560*/  FFMA.FTZ R227, R41, R65, -R68 ;  /* 0x0000004129e37223 */ /* 0x000fcc0000010844 */
[----:B------:R-:W4:Y:S01]  /*c570*/  MUFU.EX2 R161, R161 ;  /* 0x000000a100a17308 */ /* 0x000f220000000800 */
[----:B0-----:R-:W-:Y:S01]  /*c580*/  FADD.FTZ R6, R158, R7 ;  /* 0x000000079e067221 */ /* 0x001fe20000010000 */
[----:B------:R-:W-:-:S06]  /*c590*/  FFMA.FTZ R230, R48, R65, -R12 ;  /* 0x0000004130e67223 */ /* 0x000fcc000001080c */
[----:B------:R-:W0:Y:S01]  /*c5a0*/  MUFU.EX2 R15, R15 ;  /* 0x0000000f000f7308 */ /* 0x000e220000000800 */
[----:B-1----:R-:W-:Y:S01]  /*c5b0*/  FADD.FTZ R3, R159, R4 ;  /* 0x000000049f037221 */ /* 0x002fe20000010000 */
[----:B------:R-:W-:-:S06]  /*c5c0*/  FFMA.FTZ R228, R42, R65, -R68 ;  /* 0x000000412ae47223 */ /* 0x000fcc0000010844 */
        /* <DEDUP_REMOVED lines=32> */
[----:B-1----:R-:W-:-:S06]  /*c7d0*/  FADD.FTZ R7, R228, R7 ;  /* 0x00000007e4077221 */ /* 0x002fcc0000010000 */
[----:B------:R-:W0:Y:S01]  /*c7e0*/  MUFU.EX2 R172, R172 ;  /* 0x000000ac00ac7308 */ /* 0x000e220000000800 */
[-C--:B------:R-:W-:Y:S01]  /*c7f0*/  FFMA.FTZ R168, R54, R65.reuse, -R12 ;  /* 0x0000004136a87223 */ /* 0x080fe2000001080c */
[----:B------:R-:W-:-:S06]  /*c800*/  FFMA.FTZ R167, R59, R65, -R68 ;  /* 0x000000413ba77223 */ /* 0x000fcc0000010844 */
[----:B------:R-:W1:Y:S01]  /*c810*/  MUFU.EX2 R170, R170 ;  /* 0x000000aa00aa7308 */ /* 0x000e620000000800 */
[----:B--2---:R-:W-:Y:S01]  /*c820*/  FADD.FTZ R3, R225, R4 ;  /* 0x00000004e1037221 */ /* 0x004fe20000010000 */
[----:B------:R-:W-:-:S06]  /*c830*/  FADD.FTZ R4, R174, R7 ;  /* 0x00000007ae047221 */ /* 0x000fcc0000010000 */
[----:B------:R-:W2:Y:S01]  /*c840*/  MUFU.EX2 R173, R173 ;  /* 0x000000ad00ad7308 */ /* 0x000ea20000000800 */
[-C--:B------:R-:W-:Y:S01]  /*c850*/  FFMA.FTZ R164, R55, R65.reuse, -R12 ;  /* 0x0000004137a47223 */ /* 0x080fe2000001080c */
[----:B------:R-:W-:-:S06]  /*c860*/  FFMA.FTZ R20, R61, R65, -R68 ;  /* 0x000000413d147223 */ /* 0x000fcc0000010844 */
[----:B------:R-:W2:Y:S01]  /*c870*/  MUFU.EX2 R171, R171 ;  /* 0x000000ab00ab7308 */ /* 0x000ea20000000800 */
[----:B---3--:R-:W-:Y:S01]  /*c880*/  FADD.FTZ R7, R226, R3 ;  /* 0x00000003e2077221 */ /* 0x008fe20000010000 */
[----:B----4-:R-:W-:-:S06]  /*c890*/  FADD.FTZ R11, R175, R4 ;  /* 0x00000004af0b7221 */ /* 0x010fcc0000010000 */
[----:B------:R-:W3:Y:S01]  /*c8a0*/  MUFU.EX2 R169, R169 ;  /* 0x000000a900a97308 */ /* 0x000ee20000000800 */
[-C--:B------:R-:W-:Y:S01]  /*c8b0*/  FFMA.FTZ R165, R57, R65.reuse, -R12 ;  /* 0x0000004139a57223 */ /* 0x080fe2000001080c */
        /* <DEDUP_REMOVED lines=16> */
[----:B------:R-:W3:Y:S08]  /*c9c0*/  MUFU.EX2 R165, R165 ;  /* 0x000000a500a57308 */ /* 0x000ef00000000800 */
[----:B------:R-:W4:Y:S01]  /*c9d0*/  MUFU.EX2 R21, R21 ;  /* 0x0000001500157308 */ /* 0x000f220000000800 */
[----:B0-----:R-:W-:Y:S01]  /*c9e0*/  FADD.FTZ R9, R168, R9 ;  /* 0x00000009a8097221 */ /* 0x001fe20000010000 */
[----:B-1----:R-:W-:-:S06]  /*c9f0*/  FADD.FTZ R7, R167, R4 ;  /* 0x00000004a7077221 */ /* 0x002fcc0000010000 */
[----:B------:R-:W0:Y:S08]  /*ca00*/  MUFU.EX2 R18, R18 ;  /* 0x0000001200127308 */ /* 0x000e300000000800 */
[----:B------:R-:W1:Y:S01]  /*ca10*/  MUFU.EX2 R3, R3 ;  /* 0x0000000300037308 */ /* 0x000e620000000800 */
[----:B--2---:R-:W-:Y:S01]  /*ca20*/  FADD.FTZ R4, R164, R9 ;  /* 0x00000009a4047221 */ /* 0x004fe20000010000 */
[----:B------:R-:W-:-:S06]  /*ca30*/  FADD.FTZ R6, R20, R7 ;  /* 0x0000000714067221 */ /* 0x000fcc0000010000 */
[----:B------:R-:W2:Y:S08]  /*ca40*/  MUFU.EX2 R19, R19 ;  /* 0x0000001300137308 */ /* 0x000eb00000000800 */
[----:B------:R-:W2:Y:S01]  /*ca50*/  MUFU.EX2 R11, R11 ;  /* 0x0000000b000b7308 */ /* 0x000ea20000000800 */
[----:B---3--:R-:W-:Y:S01]  /*ca60*/  FADD.FTZ R7, R165, R4 ;  /* 0x00000004a5077221 */ /* 0x008fe20000010000 */
[----:B----4-:R-:W-:Y:S01]  /*ca70*/  FADD.FTZ R6, R21, R6 ;  /* 0x0000000615067221 */ /* 0x010fe20000010000 */
[----:B------:R-:W-:-:S02]  /*ca80*/  IADD3 R4, P2, R16, 0x270, RZ ;  /* 0x0000027010047810 */ /* 0x000fc40007f5e0ff */
[----:B0-----:R-:W-:Y:S01]  /*ca90*/  FADD.FTZ R8, R18, R7 ;  /* 0x0000000712087221 */ /* 0x001fe20000010000 */
[----:B-1----:R-:W-:Y:S01]  /*caa0*/  FADD.FTZ R6, R3, R6 ;  /* 0x0000000603067221 */ /* 0x002fe20000010000 */
[----:B------:R-:W-:Y:S01]  /*cab0*/  FMUL.FTZ R27, R5, R66 ;  /* 0x00000042051b7220 */ /* 0x000fe20000410000 */
[----:B------:R-:W-:Y:S02]  /*cac0*/  IMAD.X R9, RZ, RZ, R17, P2 ;  /* 0x000000ffff097224 */ /* 0x000fe400010e0611 */
[----:B--2---:R-:W-:Y:S01]  /*cad0*/  FADD.FTZ R7, R19, R8 ;  /* 0x0000000813077221 */ /* 0x004fe20000010000 */
[----:B------:R-:W-:Y:S01]  /*cae0*/  LOP3.LUT R8, R4, 0x4, RZ, 0xfc, !PT ;  /* 0x0000000404087812 */ /* 0x000fe200078efcff */
[----:B------:R-:W-:Y:S01]  /*caf0*/  ST.E desc[UR40][R16.64+0x270], R27 ;  /* 0x0002701b10007985 */ /* 0x000fe2000c101928 */
[----:B------:R-:W-:-:S03]  /*cb00*/  FADD.FTZ R13, R11, R6 ;  /* 0x000000060b0d7221 */ /* 0x000fc60000010000 */
[----:B------:R0:W-:Y:S04]  /*cb10*/  ST.E desc[UR40][R16.64+0x240], R7 ;  /* 0x0002400710007985 */ /* 0x0001e8000c101928 */
[----:B------:R1:W-:Y:S04]  /*cb20*/  ST.E desc[UR40][R16.64+0x244], R13 ;  /* 0x0002440d10007985 */ /* 0x0003e8000c101928 */
[----:B------:R-:W2:Y:S02]  /*cb30*/  LD.E R6, desc[UR40][R8.64] ;  /* 0x0000002808067980 */ /* 0x000ea4000c101900 */
[----:B--2---:R-:W-:-:S05]  /*cb40*/  FMUL.FTZ R39, R5, R6 ;  /* 0x0000000605277220 */ /* 0x004fca0000410000 */
[----:B------:R-:W-:Y:S04]  /*cb50*/  ST.E desc[UR40][R8.64], R39 ;  /* 0x0000002708007985 */ /* 0x000fe8000c101928 */
[----:B------:R-:W0:Y:S04]  /*cb60*/  LD.E R98, desc[UR40][R16.64+0x280] ;  /* 0x0002802810627980 */ /* 0x000e28000c101900 */
[----:B------:R-:W2:Y:S04]  /*cb70*/  LD.E R41, desc[UR40][R16.64+0x464] ;  /* 0x0004642810297980 */ /* 0x000ea8000c101900 */
[----:B------:R-:W1:Y:S04]  /*cb80*/  LD.E R100, desc[UR40][R16.64+0x284] ;  /* 0x0002842810647980 */ /* 0x000e68000c101900 */
[----:B------:R-:W3:Y:S04]  /*cb90*/  LD.E R112, desc[UR40][R16.64+0x2b4] ;  /* 0x0002b42810707980 */ /* 0x000ee8000c101900 */
        /* <DEDUP_REMOVED lines=58> */
[C---:B0-----:R-:W-:Y:S01]  /*cf40*/  FMUL.FTZ R7, R5.reuse, R98 ;  /* 0x0000006205077220 */ /* 0x041fe20000410000 */
[----:B--2---:R-:W-:-:S04]  /*cf50*/  FMUL.FTZ R47, R5, R41 ;  /* 0x00000029052f7220 */ /* 0x004fc80000410000 */
[----:B------:R3:W-:Y:S01]  /*cf60*/  ST.E desc[UR40][R16.64+0x280], R7 ;  /* 0x0002800710007985 */ /* 0x0007e2000c101928 */
[----:B-1----:R-:W-:-:S03]  /*cf70*/  FMUL.FTZ R13, R5, R100 ;  /* 0x00000064050d7220 */ /* 0x002fc60000410000 */
[----:B------:R-:W-:Y:S04]  /*cf80*/  ST.E desc[UR40][R16.64+0x464], R47 ;  /* 0x0004642f10007985 */ /* 0x000fe8000c101928 */
[----:B------:R0:W-:Y:S01]  /*cf90*/  ST.E desc[UR40][R16.64+0x284], R13 ;  /* 0x0002840d10007985 */ /* 0x0001e2000c101928 */
[C---:B---3--:R-:W-:Y:S01]  /*cfa0*/  FMUL.FTZ R7, R5.reuse, R112 ;  /* 0x0000007005077220 */ /* 0x048fe20000410000 */
[C---:B----4-:R-:W-:Y:S01]  /*cfb0*/  FMUL.FTZ R27, R5.reuse, R102 ;  /* 0x00000066051b7220 */ /* 0x050fe20000410000 */
[----:B------:R-:W-:-:S03]  /*cfc0*/  FMUL.FTZ R39, R5, R104 ;  /* 0x0000006805277220 */ /* 0x000fc60000410000 */
[----:B------:R1:W-:Y:S01]  /*cfd0*/  ST.E desc[UR40][R16.64+0x2b4], R7 ;  /* 0x0002b40710007985 */ /* 0x0003e2000c101928 */
[C---:B------:R-:W-:Y:S01]  /*cfe0*/  FMUL.FTZ R41, R5.reuse, R106 ;  /* 0x0000006a05297220 */ /* 0x040fe20000410000 */
[C---:B------:R-:W-:Y:S01]  /*cff0*/  FMUL.FTZ R43, R5.reuse, R108 ;  /* 0x0000006c052b7220 */ /* 0x040fe20000410000 */
[C---:B------:R-:W-:Y:S01]  /*d000*/  FMUL.FTZ R45, R5.reuse, R110 ;  /* 0x0000006e052d7220 */ /* 0x040fe20000410000 */
[C---:B0-----:R-:W-:Y:S01]  /*d010*/  FMUL.FTZ R13, R5.reuse, R114 ;  /* 0x00000072050d7220 */ /* 0x041fe20000410000 */
[C---:B------:R-:W-:Y:S01]  /*d020*/  FMUL.FTZ R47, R5.reuse, R116 ;  /* 0x00000074052f7220 */ /* 0x040fe20000410000 */
[C---:B------:R-:W-:Y:S01]  /*d030*/  FMUL.FTZ R49, R5.reuse, R118 ;  /* 0x0000007605317220 */ /* 0x040fe20000410000 */
[C---:B-1----:R-:W-:Y:S01]  /*d040*/  FMUL.FTZ R7, R5.reuse, R132 ;  /* 0x0000008405077220 */ /* 0x042fe20000410000 */
[----:B------:R0:W-:Y:S01]  /*d050*/  ST.E desc[UR40][R16.64+0x290], R27 ;  /* 0x0002901b10007985 */ /* 0x0001e2000c101928 */
[----:B------:R-:W-:-:S03]  /*d060*/  FMUL.FTZ R51, R5, R120 ;  /* 0x0000007805337220 */ /* 0x000fc60000410000 */
        /* <DEDUP_REMOVED lines=94> */
[----:B------:R-:W-:Y:S01]  /*d650*/  LOP3.LUT R6, R4, 0x8, RZ, 0xfc, !PT ;  /* 0x0000000804067812 */ /* 0x000fe200078efcff */
[C---:B-1----:R-:W-:Y:S01]  /*d660*/  FMUL.FTZ R47, R5.reuse, R12 ;  /* 0x0000000c052f7220 */ /* 0x042fe20000410000 */
[----:B---3--:R-:W-:Y:S01]  /*d670*/  FMUL.FTZ R49, R5, R24 ;  /* 0x0000001805317220 */ /* 0x008fe20000410000 */
[----:B------:R-:W-:Y:S01]  /*d680*/  ST.E desc[UR40][R16.64+0x414], R51 ;  /* 0x0004143310007985 */ /* 0x000fe2000c101928 */
[----:B0-----:R-:W-:-:S03]  /*d690*/  IMAD.MOV.U32 R7, RZ, RZ, R9 ;  /* 0x000000ffff077224 */ /* 0x001fc600078e0009 */
[----:B------:R0:W-:Y:S04]  /*d6a0*/  ST.E desc[UR40][R16.64+0x420], R27 ;  /* 0x0004201b10007985 */ /* 0x0001e8000c101928 */
[----:B------:R1:W-:Y:S04]  /*d6b0*/  ST.E desc[UR40][R16.64+0x424], R39 ;  /* 0x0004242710007985 */ /* 0x0003e8000c101928 */
[----:B------:R-:W-:Y:S04]  /*d6c0*/  ST.E desc[UR40][R16.64+0x430], R41 ;  /* 0x0004302910007985 */ /* 0x000fe8000c101928 */
[----:B------:R-:W-:Y:S04]  /*d6d0*/  ST.E desc[UR40][R16.64+0x434], R43 ;  /* 0x0004342b10007985 */ /* 0x000fe8000c101928 */
[----:B------:R-:W-:Y:S04]  /*d6e0*/  ST.E desc[UR40][R16.64+0x440], R45 ;  /* 0x0004402d10007985 */ /* 0x000fe8000c101928 */
[----:B------:R2:W-:Y:S04]  /*d6f0*/  ST.E desc[UR40][R16.64+0x450], R13 ;  /* 0x0004500d10007985 */ /* 0x0005e8000c101928 */
[----:B------:R-:W-:Y:S04]  /*d700*/  ST.E desc[UR40][R16.64+0x454], R47 ;  /* 0x0004542f10007985 */ /* 0x000fe8000c101928 */
[----:B------:R3:W-:Y:S04]  /*d710*/  ST.E desc[UR40][R16.64+0x460], R49 ;  /* 0x0004603110007985 */ /* 0x0007e8000c101928 */
[----:B------:R-:W0:Y:S01]  /*d720*/  LD.E R12, desc[UR40][R6.64] ;  /* 0x00000028060c7980 */ /* 0x000e22000c101900 */
[----:B------:R-:W-:Y:S01]  /*d730*/  LOP3.LUT R4, R4, 0xc, RZ, 0xfc, !PT ;  /* 0x0000000c04047812 */ /* 0x000fe200078efcff */
[----:B------:R-:W-:-:S02]  /*d740*/  IMAD.MOV.U32 R5, RZ, RZ, R9 ;  /* 0x000000ffff057224 */ /* 0x000fc400078e0009 */
[----:B0-----:R-:W-:-:S05]  /*d750*/  FMUL.FTZ R27, R25, R12 ;  /* 0x0000000c191b7220 */ /* 0x001fca0000410000 */
[----:B------:R0:W-:Y:S04]  /*d760*/  ST.E desc[UR40][R6.64], R27 ;  /* 0x0000001b06007985 */ /* 0x0001e8000c101928 */
[----:B------:R-:W1:Y:S02]  /*d770*/  LD.E R12, desc[UR40][R4.64] ;  /* 0x00000028040c7980 */ /* 0x000e64000c101900 */
[----:B-1----:R-:W-:-:S05]  /*d780*/  FMUL.FTZ R39, R25, R12 ;  /* 0x0000000c19277220 */ /* 0x002fca0000410000 */
[----:B------:R1:W-:Y:S04]  /*d790*/  ST.E desc[UR40][R4.64], R39 ;  /* 0x0000002704007985 */ /* 0x0003e8000c101928 */
[----:B--2---:R-:W3:Y:S04]  /*d7a0*/  LD.E R13, desc[UR40][R16.64+0x46c] ;  /* 0x00046c28100d7980 */ /* 0x004ee8000c101900 */
[----:B------:R-:W0:Y:S04]  /*d7b0*/  LD.E R106, desc[UR40][R16.64+0x28c] ;  /* 0x00028c28106a7980 */ /* 0x000e28000c101900 */
[----:B------:R-:W2:Y:S04]  /*d7c0*/  LD.E R104, desc[UR40][R16.64+0x288] ;  /* 0x0002882810687980 */ /* 0x000ea8000c101900 */
[----:B------:R-:W1:Y:S04]  /*d7d0*/  LD.E R108, desc[UR40][R16.64+0x298] ;  /* 0x00029828106c7980 */ /* 0x000e68000c101900 */
        /* <DEDUP_REMOVED lines=58> */
[C---:B---3--:R-:W-:Y:S01]  /*db80*/  FMUL.FTZ R49, R25.reuse, R13 ;  /* 0x0000000d19317220 */ /* 0x048fe20000410000 */
[----:B0-----:R-:W-:-:S04]  /*db90*/  FMUL.FTZ R27, R25, R106 ;  /* 0x0000006a191b7220 */ /* 0x001fc80000410000 */
[----:B------:R-:W-:Y:S01]  /*dba0*/  ST.E desc[UR40][R16.64+0x46c], R49 ;  /* 0x00046c3110007985 */ /* 0x000fe2000c101928 */
[----:B--2---:R-:W-:-:S03]  /*dbb0*/  FMUL.FTZ R13, R25, R104 ;  /* 0x00000068190d7220 */ /* 0x004fc60000410000 */
[----:B------:R0:W-:Y:S01]  /*dbc0*/  ST.E desc[UR40][R16.64+0x28c], R27 ;  /* 0x00028c1b10007985 */ /* 0x0001e2000c101928 */
[C---:B-1----:R-:W-:Y:S01]  /*dbd0*/  FMUL.FTZ R39, R25.reuse, R108 ;  /* 0x0000006c19277220 */ /* 0x042fe20000410000 */
[C---:B----4-:R-:W-:Y:S01]  /*dbe0*/  FMUL.FTZ R41, R25.reuse, R110 ;  /* 0x0000006e19297220 */ /* 0x050fe20000410000 */
[C---:B------:R-:W-:Y:S01]  /*dbf0*/  FMUL.FTZ R43, R25.reuse, R112 ;  /* 0x00000070192b7220 */ /* 0x040fe20000410000 */
[C---:B------:R-:W-:Y:S01]  /*dc00*/  FMUL.FTZ R45, R25.reuse, R114 ;  /* 0x00000072192d7220 */ /* 0x040fe20000410000 */
[C---:B------:R-:W-:Y:S01]  /*dc10*/  FMUL.FTZ R47, R25.reuse, R116 ;  /* 0x00000074192f7220 */ /* 0x040fe20000410000 */
[C---:B0-----:R-:W-:Y:S01]  /*dc20*/  FMUL.FTZ R27, R25.reuse, R120 ;  /* 0x00000078191b7220 */ /* 0x041fe20000410000 */
[C---:B------:R-:W-:Y:S01]  /*dc30*/  FMUL.FTZ R49, R25.reuse, R122 ;  /* 0x0000007a19317220 */ /* 0x040fe20000410000 */
[----:B------:R0:W-:Y:S04]  /*dc40*/  ST.E desc[UR40][R16.64+0x288], R13 ;  /* 0x0002880d10007985 */ /* 0x0001e8000c101928 */
        /* <DEDUP_REMOVED lines=16> */
[C---:B---3--:R-:W-:Y:S01]  /*dd50*/  FMUL.FTZ R49, R25.reuse, R142 ;  /* 0x0000008e19317220 */ /* 0x048fe20000410000 */
        /* <DEDUP_REMOVED lines=82> */
[----:B------:R-:W-:Y:S01]  /*e280*/  VIADD R26, R73, 0x8 ;  /* 0x00000008491a7836 */ /* 0x000fe20000000000 */
        /* <DEDUP_REMOVED lines=11> */
[----:B------:R3:W-:Y:S01]  /*e340*/  ST.E desc[UR40][R16.64+0x468], R25 ;  /* 0x0004681910007985 */ /* 0x0007e2000c101928 */
[----:B------:R4:W-:Y:S06]  /*e350*/  BAR.SYNC.DEFER_BLOCKING R26, 0x100 ;  /* 0x0004001a0000751d */ /* 0x0009ec0000010000 */
[----:B0-----:R-:W2:Y:S04]  /*e360*/  LD.E R39, desc[UR40][R16.64+0x270] ;  /* 0x0002702810277980 */ /* 0x001ea8000c101900 */
[----:B------:R-:W4:Y:S04]  /*e370*/  LD.E R24, desc[UR40][R16.64+0x218] ;  /* 0x0002182810187980 */ /* 0x000f28000c101900 */
[----:B------:R-:W4:Y:S04]  /*e380*/  LD.E.64 R12, desc[UR40][R16.64+0xa8] ;  /* 0x0000a828100c7980 */ /* 0x000f28000c101b00 */
[----:B--2---:R0:W-:Y:S04]  /*e390*/  ST.E desc[UR40][R16.64+0x270], R39 ;  /* 0x0002702710007985 */ /* 0x0041e8000c101928 */
[----:B-1----:R-:W2:Y:S04]  /*e3a0*/  LD.E R41, desc[UR40][R8.64] ;  /* 0x0000002808297980 */ /* 0x002ea8000c101900 */
[----:B--2---:R1:W-:Y:S04]  /*e3b0*/  ST.E desc[UR40][R8.64], R41 ;  /* 0x0000002908007985 */ /* 0x0043e8000c101928 */
[----:B------:R-:W2:Y:S04]  /*e3c0*/  LD.E R27, desc[UR40][R6.64] ;  /* 0x00000028061b7980 */ /* 0x000ea8000c101900 */
[----:B--2---:R-:W-:Y:S04]  /*e3d0*/  ST.E desc[UR40][R6.64], R27 ;  /* 0x0000001b06007985 */ /* 0x004fe8000c101928 */
[----:B------:R-:W2:Y:S04]  /*e3e0*/  LD.E R43, desc[UR40][R4.64] ;  /* 0x00000028042b7980 */ /* 0x000ea8000c101900 */
[----:B--2---:R2:W-:Y:S04]  /*e3f0*/  ST.E desc[UR40][R4.64], R43 ;  /* 0x0000002b04007985 */ /* 0x0045e8000c101928 */
[----:B---3--:R-:W3:Y:S04]  /*e400*/  LD.E R25, desc[UR40][R16.64+0x280] ;  /* 0x0002802810197980 */ /* 0x008ee8000c101900 */
[----:B------:R-:W3:Y:S04]  /*e410*/  LD.E R45, desc[UR40][R16.64+0x284] ;  /* 0x00028428102d7980 */ /* 0x000ee8000c101900 */
[----:B0-----:R-:W3:Y:S04]  /*e420*/  LD.E R39, desc[UR40][R16.64+0x288] ;  /* 0x0002882810277980 */ /* 0x001ee8000c101900 */
[----:B------:R-:W3:Y:S04]  /*e430*/  LD.E R47, desc[UR40][R16.64+0x28c] ;  /* 0x00028c28102f7980 */ /* 0x000ee8000c101900 */
[----:B------:R-:W3:Y:S04]  /*e440*/  LD.E R49, desc[UR40][R16.64+0x290] ;  /* 0x0002902810317980 */ /* 0x000ee8000c101900 */
[----:B------:R-:W3:Y:S04]  /*e450*/  LD.E R51, desc[UR40][R16.64+0x294] ;  /* 0x0002942810337980 */ /* 0x000ee8000c101900 */
[----:B-1----:R-:W3:Y:S04]  /*e460*/  LD.E R41, desc[UR40][R16.64+0x298] ;  /* 0x0002982810297980 */ /* 0x002ee8000c101900 */
[----:B------:R-:W3:Y:S04]  /*e470*/  LD.E R53, desc[UR40][R16.64+0x29c] ;  /* 0x00029c2810357980 */ /* 0x000ee8000c101900 */
[----:B------:R-:W3:Y:S04]  /*e480*/  LD.E R55, desc[UR40][R16.64+0x2a0] ;  /* 0x0002a02810377980 */ /* 0x000ee8000c101900 */
[----:B------:R-:W3:Y:S04]  /*e490*/  LD.E R57, desc[UR40][R16.64+0x2a4] ;  /* 0x0002a42810397980 */ /* 0x000ee8000c101900 */
[----:B--2---:R-:W2:Y:S04]  /*e4a0*/  LD.E R43, desc[UR40][R16.64+0x2a8] ;  /* 0x0002a828102b7980 */ /* 0x004ea8000c101900 */
[----:B------:R-:W2:Y:S04]  /*e4b0*/  LD.E R59, desc[UR40][R16.64+0x2ac] ;  /* 0x0002ac28103b7980 */ /* 0x000ea8000c101900 */
[----:B------:R-:W2:Y:S04]  /*e4c0*/  LD.E R61, desc[UR40][R16.64+0x2b0] ;  /* 0x0002b028103d7980 */ /* 0x000ea8000c101900 */
[----:B------:R-:W2:Y:S04]  /*e4d0*/  LD.E R63, desc[UR40][R16.64+0x2b4] ;  /* 0x0002b428103f7980 */ /* 0x000ea8000c101900 */
[----:B------:R-:W2:Y:S04]  /*e4e0*/  LD.E R65, desc[UR40][R16.64+0x2b8] ;  /* 0x0002b82810417980 */ /* 0x000ea8000c101900 */
        /* <DEDUP_REMOVED lines=60> */
[----:B---3--:R0:W-:Y:S04]  /*e8b0*/  ST.E desc[UR40][R16.64+0x280], R25 ;  /* 0x0002801910007985 */ /* 0x0081e8000c101928 */
[----:B------:R-:W-:Y:S04]  /*e8c0*/  ST.E desc[UR40][R16.64+0x284], R45 ;  /* 0x0002842d10007985 */ /* 0x000fe8000c101928 */
[----:B------:R1:W-:Y:S04]  /*e8d0*/  ST.E desc[UR40][R16.64+0x288], R39 ;  /* 0x0002882710007985 */ /* 0x0003e8000c101928 */
[----:B------:R-:W-:Y:S04]  /*e8e0*/  ST.E desc[UR40][R16.64+0x28c], R47 ;  /* 0x00028c2f10007985 */ /* 0x000fe8000c101928 */
[----:B------:R-:W-:Y:S04]  /*e8f0*/  ST.E desc[UR40][R16.64+0x290], R49 ;  /* 0x0002903110007985 */ /* 0x000fe8000c101928 */
[----:B------:R-:W-:Y:S04]  /*e900*/  ST.E desc[UR40][R16.64+0x294], R51 ;  /* 0x0002943310007985 */ /* 0x000fe8000c101928 */
[----:B------:R3:W-:Y:S04]  /*e910*/  ST.E desc[UR40][R16.64+0x298], R41 ;  /* 0x0002982910007985 */ /* 0x0007e8000c101928 */
[----:B------:R-:W-:Y:S04]  /*e920*/  ST.E desc[UR40][R16.64+0x29c], R53 ;  /* 0x00029c3510007985 */ /* 0x000fe8000c101928 */
[----:B------:R-:W-:Y:S04]  /*e930*/  ST.E desc[UR40][R16.64+0x2a0], R55 ;  /* 0x0002a03710007985 */ /* 0x000fe8000c101928 */
[----:B------:R-:W-:Y:S04]  /*e940*/  ST.E desc[UR40][R16.64+0x2a4], R57 ;  /* 0x0002a43910007985 */ /* 0x000fe8000c101928 */
[----:B--2---:R2:W-:Y:S04]  /*e950*/  ST.E desc[UR40][R16.64+0x2a8], R43 ;  /* 0x0002a82b10007985 */ /* 0x0045e8000c101928 */
[----:B------:R2:W-:Y:S04]  /*e960*/  ST.E desc[UR40][R16.64+0x2ac], R59 ;  /* 0x0002ac3b10007985 */ /* 0x0005e8000c101928 */
[----:B------:R2:W-:Y:S04]  /*e970*/  ST.E desc[UR40][R16.64+0x2b0], R61 ;  /* 0x0002b03d10007985 */ /* 0x0005e8000c101928 */
[----:B------:R2:W-:Y:S04]  /*e980*/  ST.E desc[UR40][R16.64+0x2b4], R63 ;  /* 0x0002b43f10007985 */ /* 0x0005e8000c101928 */
[----:B------:R2:W-:Y:S04]  /*e990*/  ST.E desc[UR40][R16.64+0x2b8], R65 ;  /* 0x0002b84110007985 */ /* 0x0005e8000c101928 */
[----:B------:R2:W-:Y:S04]  /*e9a0*/  ST.E desc[UR40][R16.64+0x2bc], R67 ;  /* 0x0002bc4310007985 */ /* 0x0005e8000c101928 */
[----:B0-----:R-:W4:Y:S04]  /*e9b0*/  LD.E R25, desc[UR40][R16.64+0x2c0] ;  /* 0x0002c02810197980 */ /* 0x001f28000c101900 */
[----:B-1----:R-:W4:Y:S04]  /*e9c0*/  LD.E R39, desc[UR40][R16.64+0x2d0] ;  /* 0x0002d02810277980 */ /* 0x002f28000c101900 */
[----:B---3--:R-:W3:Y:S04]  /*e9d0*/  LD.E R41, desc[UR40][R16.64+0x2d8] ;  /* 0x0002d82810297980 */ /* 0x008ee8000c101900 */
        /* <DEDUP_REMOVED lines=74> */
[----:B---3--:R3:W-:Y:S04]  /*ee80*/  ST.E desc[UR40][R16.64+0x2d8], R41 ;  /* 0x0002d82910007985 */ /* 0x0087e8000c101928 */
        /* <DEDUP_REMOVED lines=79> */
[----:B0-----:R-:W4:Y:S01]  /*f380*/  LDL R25, [R1+0x88] ;  /* 0x0000880001197983 */ /* 0x001f220000100800 */
[----:B------:R-:W-:-:S02]  /*f390*/  IMAD R12, R24, 0xc00, R12 ;  /* 0x00000c00180c7824 */ /* 0x000fc400078e020c */
[----:B------:R-:W-:Y:S01]  /*f3a0*/  IMAD.MOV.U32 R27, RZ, RZ, R13 ;  /* 0x000000ffff1b7224 */ /* 0x000fe200078e000d */
[----:B------:R-:W-:Y:S01]  /*f3b0*/  F2FP.BF16.F32.PACK_AB R152, R37, R152 ;  /* 0x000000982598723e */ /* 0x000fe200000010ff */
[C---:B------:R-:W-:Y:S01]  /*f3c0*/  VIADD R24, R12.reuse, 0x80 ;  /* 0x000000800c187836 */ /* 0x040fe20000000000 */
[----:B------:R-:W-:Y:S01]  /*f3d0*/  F2FP.BF16.F32.PACK_AB R153, R153, R36 ;  /* 0x000000249999723e */ /* 0x000fe200000010ff */
[----:B------:R-:W-:Y:S01]  /*f3e0*/  VIADD R26, R12, 0x100 ;  /* 0x000001000c1a7836 */ /* 0x000fe20000000000 */
[----:B------:R-:W-:Y:S01]  /*f3f0*/  R2UR UR15, R27 ;  /* 0x000000001b0f72ca */ /* 0x000fe200000e0000 */
[----:B------:R-:W4:Y:S01]  /*f400*/  LD.E R36, desc[UR40][R16.64+0x2a0] ;  /* 0x0002a02810247980 */ /* 0x000f22000c101900 */
[----:B------:R-:W-:Y:S02]  /*f410*/  R2UR UR10, R24 ;  /* 0x00000000180a72ca */ /* 0x000fe400000e0000 */
[----:B------:R-:W-:Y:S01]  /*f420*/  R2UR UR14, R26 ;  /* 0x000000001a0e72ca */ /* 0x000fe200000e0000 */
[----:B------:R-:W4:Y:S01]  /*f430*/  LD.E R24, desc[UR40][R16.64+0x270] ;  /* 0x0002702810187980 */ /* 0x000f22000c101900 */
[----:B------:R-:W-:-:S02]  /*f440*/  F2FP.BF16.F32.PACK_AB R154, R154, R35 ;  /* 0x000000239a9a723e */ /* 0x000fc400000010ff */
[----:B------:R-:W-:Y:S01]  /*f450*/  F2FP.BF16.F32.PACK_AB R155, R155, R34 ;  /* 0x000000229b9b723e */ /* 0x000fe200000010ff */
[----:B------:R-:W4:Y:S01]  /*f460*/  LD.E R35, desc[UR40][R16.64+0x29c] ;  /* 0x00029c2810237980 */ /* 0x000f22000c101900 */
[----:B------:R-:W-:Y:S02]  /*f470*/  F2FP.BF16.F32.PACK_AB R156, R156, R33 ;  /* 0x000000219c9c723e */ /* 0x000fe400000010ff */
[----:B------:R-:W-:Y:S01]  /*f480*/  F2FP.BF16.F32.PACK_AB R157, R157, R32 ;  /* 0x000000209d9d723e */ /* 0x000fe200000010ff */
[----:B------:R-:W4:Y:S01]  /*f490*/  LD.E R33, desc[UR40][R16.64+0x294] ;  /* 0x0002942810217980 */ /* 0x000f22000c101900 */
[----:B------:R-:W-:Y:S02]  /*f4a0*/  F2FP.BF16.F32.PACK_AB R158, R158, R31 ;  /* 0x0000001f9e9e723e */ /* 0x000fe400000010ff */
[----:B------:R-:W-:Y:S01]  /*f4b0*/  F2FP.BF16.F32.PACK_AB R159, R159, R30 ;  /* 0x0000001e9f9f723e */ /* 0x000fe200000010ff */
[----:B------:R-:W4:Y:S01]  /*f4c0*/  LD.E R31, desc[UR40][R16.64+0x28c] ;  /* 0x00028c28101f7980 */ /* 0x000f22000c101900 */
[----:B------:R-:W-:-:S02]  /*f4d0*/  F2FP.BF16.F32.PACK_AB R160, R160, R29 ;  /* 0x0000001da0a0723e */ /* 0x000fc400000010ff */
[----:B------:R-:W-:Y:S01]  /*f4e0*/  F2FP.BF16.F32.PACK_AB R161, R161, R28 ;  /* 0x0000001ca1a1723e */ /* 0x000fe200000010ff */
[----:B------:R-:W4:Y:S04]  /*f4f0*/  LD.E R29, desc[UR40][R16.64+0x284] ;  /* 0x00028428101d7980 */ /* 0x000f28000c101900 */
[----:B------:R-:W4:Y:S04]  /*f500*/  LD.E R28, desc[UR40][R16.64+0x280] ;  /* 0x00028028101c7980 */ /* 0x000f28000c101900 */
[----:B------:R-:W4:Y:S04]  /*f510*/  LD.E R30, desc[UR40][R16.64+0x288] ;  /* 0x00028828101e7980 */ /* 0x000f28000c101900 */
[----:B------:R-:W4:Y:S04]  /*f520*/  LD.E R32, desc[UR40][R16.64+0x290] ;  /* 0x0002902810207980 */ /* 0x000f28000c101900 */
[----:B------:R-:W4:Y:S04]  /*f530*/  LD.E R34, desc[UR40][R16.64+0x298] ;  /* 0x0002982810227980 */ /* 0x000f28000c101900 */
[----:B------:R-:W4:Y:S04]  /*f540*/  LD.E R37, desc[UR40][R16.64+0x2a4] ;  /* 0x0002a42810257980 */ /* 0x000f28000c101900 */
[----:B------:R-:W4:Y:S04]  /*f550*/  LD.E R38, desc[UR40][R16.64+0x2a8] ;  /* 0x0002a82810267980 */ /* 0x000f28000c101900 */
[----:B-1----:R-:W4:Y:S04]  /*f560*/  LD.E R39, desc[UR40][R16.64+0x2ac] ;  /* 0x0002ac2810277980 */ /* 0x002f28000c101900 */
[----:B------:R-:W4:Y:S04]  /*f570*/  LD.E R40, desc[UR40][R16.64+0x2b0] ;  /* 0x0002b02810287980 */ /* 0x000f28000c101900 */
[----:B---3--:R-:W3:Y:S04]  /*f580*/  LD.E R41, desc[UR40][R16.64+0x2b4] ;  /* 0x0002b42810297980 */ /* 0x008ee8000c101900 */
[----:B------:R-:W3:Y:S04]  /*f590*/  LD.E R42, desc[UR40][R16.64+0x2b8] ;  /* 0x0002b828102a7980 */ /* 0x000ee8000c101900 */
[----:B--2---:R-:W3:Y:S04]  /*f5a0*/  LD.E R43, desc[UR40][R16.64+0x2bc] ;  /* 0x0002bc28102b7980 */ /* 0x004ee8000c101900 */
[----:B------:R-:W3:Y:S04]  /*f5b0*/  LD.E R44, desc[UR40][R16.64+0x2c0] ;  /* 0x0002c028102c7980 */ /* 0x000ee8000c101900 */
[----:B----4-:R-:W3:Y:S04]  /*f5c0*/  LD.E R45, desc[UR40][R16.64+0x2c4] ;  /* 0x0002c428102d7980 */ /* 0x010ee8000c101900 */
        /* <DEDUP_REMOVED lines=53> */
[----:B------:R-:W3:Y:S01]  /*f920*/  LD.E R99, desc[UR40][R16.64+0x39c] ;  /* 0x00039c2810637980 */ /* 0x000ee2000c101900 */
[----:B------:R-:W-:Y:S01]  /*f930*/  ISETP.NE.U32.AND P2, PT, R25, RZ, PT ;  /* 0x000000ff1900720c */ /* 0x000fe20003f45070 */
[----:B------:R-:W-:-:S02]  /*f940*/  IMAD.MOV.U32 R25, RZ, RZ, R13 ;  /* 0x000000ffff197224 */ /* 0x000fc400078e000d */
[----:B------:R-:W3:Y:S03]  /*f950*/  LD.E R100, desc[UR40][R16.64+0x3a0] ;  /* 0x0003a02810647980 */ /* 0x000ee6000c101900 */
[----:B------:R-:W-:Y:S01]  /*f960*/  R2UR UR11, R25 ;  /* 0x00000000190b72ca */ /* 0x000fe200000e0000 */
        /* <DEDUP_REMOVED lines=54> */
[----:B------:R-:W-:-:S02]  /*fcd0*/  R2UR UR6, R12 ;  /* 0x000000000c0672ca */ /* 0x000fc400000e0000 */
[----:B------:R-:W-:Y:S01]  /*fce0*/  R2UR UR7, R13 ;  /* 0x000000000d0772ca */ /* 0x000fe200000e0000 */
[----:B------:R-:W-:Y:S01]  /*fcf0*/  VOTEU.ANY UP0, P2 ;  /* 0x00000000003f7886 */ /* 0x000fe20001000100 */
[----:B---3--:R-:W-:-:S11]  /*fd00*/  WARPGROUP.ARRIVE ;  /* 0x00000000000079c5 */ /* 0x008fd60000000000 */
[----:B------:R-:W-:Y:S01]  /*fd10*/  HGMMA.64x256x16.F32.BF16 R24, R152, gdesc[UR4].tnspB, R24, UP0, gsb0 ;  /* 0x43e0000498187df0 */ /* 0x000fe2000b801818 */
[----:B------:R-:W-:Y:S02]  /*fd20*/  F2FP.BF16.F32.PACK_AB R162, R162, R15 ;  /* 0x0000000fa2a2723e */ /* 0x000fe400000010ff */
[----:B------:R-:W-:Y:S01]  /*fd30*/  F2FP.BF16.F32.PACK_AB R163, R14, R163 ;  /* 0x000000a30ea3723e */ /* 0x000fe200000010ff */
        /* <DEDUP_REMOVED lines=131> */
[----:B------:R-:W-:Y:S01]  /*10570*/  STL [R1+0x88], R0 ;  /* 0x0000880001007387 */ /* 0x000fe20000100800 */
[----:B------:R-:W-:Y:S02]  /*10580*/  VIADD R14, R12, 0x180 ;  /* 0x000001800c0e7836 */ /* 0x000fe40000000000 */
[----:B------:R-:W-:-:S03]  /*10590*/  IMAD.MOV.U32 R15, RZ, RZ, R13 ;  /* 0x000000ffff0f7224 */ /* 0x000fc600078e000d */
[----:B------:R-:W-:Y:S02]  /*105a0*/  R2UR UR6, R14 ;  /* 0x000000000e0672ca */ /* 0x000fe400000e0000 */
[----:B------:R-:W-:Y:S02]  /*105b0*/  R2UR UR7, R15 ;  /* 0x000000000f0772ca */ /* 0x000fe400000e0000 */
[----:B------:R-:W-:Y:S02]  /*105c0*/  F2FP.BF16.F32.PACK_AB R152, R230, R229 ;  /* 0x000000e5e698723e */ /* 0x000fe400000010ff */
[----:B------:R-:W-:Y:S02]  /*105d0*/  F2FP.BF16.F32.PACK_AB R153, R228, R227 ;  /* 0x000000e3e499723e */ /* 0x000fe400000010ff */
[----:B------:R-:W-:Y:S02]  /*105e0*/  F2FP.BF16.F32.PACK_AB R154, R226, R225 ;  /* 0x000000e1e29a723e */ /* 0x000fe400000010ff */
[----:B------:R-:W-:Y:S01]  /*105f0*/  F2FP.BF16.F32.PACK_AB R155, R175, R174 ;  /* 0x000000aeaf9b723e */ /* 0x000fe200000010ff */
[----:B------:R-:W-:-:S02]  /*10600*/  WARPGROUP.DEPBAR.LE gsb0, 0x0 ;  /* 0x00008000000079c5 */ /* 0x000fc40000010000 */
        /* <DEDUP_REMOVED lines=265> */
[----:B------:R-:W-:Y:S01]  /*116a0*/  STL [R1+0x88], R0 ;  /* 0x0000880001007387 */ /* 0x000fe20000100800 */
[----:B------:R-:W-:Y:S01]  /*116b0*/  R2UR UR7, R15 ;  /* 0x000000000f0772ca */ /* 0x000fe200000e0000 */
[----:B------:R-:W-:Y:S01]  /*116c0*/  VIADD R12, R12, 0x280 ;  /* 0x000002800c0c7836 */ /* 0x000fe20000000000 */
[----:B------:R-:W-:Y:S02]  /*116d0*/  WARPGROUP.DEPBAR.LE gsb0, 0x0 ;  /* 0x00008000000079c5 */ /* 0x000fe40000010000 */
[----:B------:R-:W-:Y:S01]  /*116e0*/  ST.E desc[UR40][R16.64+0x270], R24 ;  /* 0x0002701810007985 */ /* 0x000fe2000c101928 */
[----:B------:R-:W-:Y:S02]  /*116f0*/  F2FP.BF16.F32.PACK_AB R152, R173, R172 ;  /* 0x000000acad98723e */ /* 0x000fe400000010ff */
[----:B------:R-:W-:Y:S01]  /*11700*/  F2FP.BF16.F32.PACK_AB R153, R171, R170 ;  /* 0x000000aaab99723e */ /* 0x000fe200000010ff */
[----:B------:R-:W-:Y:S01]  /*11710*/  ST.E desc[UR40][R8.64], R25 ;  /* 0x0000001908007985 */ /* 0x000fe2000c101928 */
[----:B------:R-:W-:-:S02]  /*11720*/  F2FP.BF16.F32.PACK_AB R154, R168, R169 ;  /* 0x000000a9a89a723e */ /* 0x000fc400000010ff */
[----:B------:R-:W-:Y:S01]  /*11730*/  F2FP.BF16.F32.PACK_AB R155, R167, R166 ;  /* 0x000000a6a79b723e */ /* 0x000fe200000010ff */
        /* <DEDUP_REMOVED lines=266> */
[----:B------:R-:W-:Y:S02]  /*127e0*/  STL [R1+0x88], R0 ;  /* 0x0000880001007387 */ /* 0x000fe40000100800 */
[----:B------:R-:W-:Y:S02]  /*127f0*/  WARPGROUP.DEPBAR.LE gsb0, 0x0 ;  /* 0x00008000000079c5 */ /* 0x000fe40000010000 */
        /* <DEDUP_REMOVED lines=128> */
[----:B------:R-:W-:Y:S04]  /*13000*/  STL [R1+0x88], R0 ;  /* 0x0000880001007387 */ /* 0x000fe80000100800 */
[----:B------:R-:W2:Y:S04]  /*13010*/  LD.E R3, desc[UR40][R16.64+0x270] ;  /* 0x0002702810037980 */ /* 0x000ea8000c101900 */
[----:B--2---:R2:W-:Y:S04]  /*13020*/  ST.E desc[UR40][R16.64+0x270], R3 ;  /* 0x0002700310007985 */ /* 0x0045e8000c101928 */
[----:B------:R-:W3:Y:S04]  /*13030*/  LD.E R11, desc[UR40][R8.64] ;  /* 0x00000028080b7980 */ /* 0x000ee8000c101900 */
[----:B---3--:R3:W-:Y:S04]  /*13040*/  ST.E desc[UR40][R8.64], R11 ;  /* 0x0000000b08007985 */ /* 0x0087e8000c101928 */
[----:B------:R-:W4:Y:S04]  /*13050*/  LD.E R13, desc[UR40][R6.64] ;  /* 0x00000028060d7980 */ /* 0x000f28000c101900 */
[----:B----4-:R4:W-:Y:S04]  /*13060*/  ST.E desc[UR40][R6.64], R13 ;  /* 0x0000000d06007985 */ /* 0x0109e8000c101928 */
[----:B------:R-:W2:Y:S04]  /*13070*/  LD.E R15, desc[UR40][R4.64] ;  /* 0x00000028040f7980 */ /* 0x000ea8000c101900 */
[----:B--2---:R2:W-:Y:S04]  /*13080*/  ST.E desc[UR40][R4.64], R15 ;  /* 0x0000000f04007985 */ /* 0x0045e8000c101928 */
[----:B------:R-:W2:Y:S04]  /*13090*/  LD.E R19, desc[UR40][R16.64+0x280] ;  /* 0x0002802810137980 */ /* 0x000ea8000c101900 */
[----:B------:R-:W2:Y:S04]  /*130a0*/  LD.E R21, desc[UR40][R16.64+0x284] ;  /* 0x0002842810157980 */ /* 0x000ea8000c101900 */
[----:B0-----:R-:W2:Y:S04]  /*130b0*/  LD.E R25, desc[UR40][R16.64+0x288] ;  /* 0x0002882810197980 */ /* 0x001ea8000c101900 */
[----:B-1----:R-:W2:Y:S04]  /*130c0*/  LD.E R27, desc[UR40][R16.64+0x28c] ;  /* 0x00028c28101b7980 */ /* 0x002ea8000c101900 */
[----:B------:R-:W2:Y:S04]  /*130d0*/  LD.E R3, desc[UR40][R16.64+0x290] ;  /* 0x0002902810037980 */ /* 0x000ea8000c101900 */
[----:B------:R-:W2:Y:S04]  /*130e0*/  LD.E R29, desc[UR40][R16.64+0x294] ;  /* 0x00029428101d7980 */ /* 0x000ea8000c101900 */
[----:B---3--:R-:W3:Y:S04]  /*130f0*/  LD.E R9, desc[UR40][R16.64+0x298] ;  /* 0x0002982810097980 */ /* 0x008ee8000c101900 */
[----:B------:R-:W3:Y:S04]  /*13100*/  LD.E R11, desc[UR40][R16.64+0x29c] ;  /* 0x00029c28100b7980 */ /* 0x000ee8000c101900 */
[----:B----4-:R-:W4:Y:S04]  /*13110*/  LD.E R7, desc[UR40][R16.64+0x2a0] ;  /* 0x0002a02810077980 */ /* 0x010f28000c101900 */
        /* <DEDUP_REMOVED lines=115> */
[----:B------:R0:W-:Y:S04]  /*13850*/  ST.E desc[UR40][R16.64+0x280], R19 ;  /* 0x0002801310007985 */ /* 0x0001e8000c101928 */
[----:B------:R0:W-:Y:S04]  /*13860*/  ST.E desc[UR40][R16.64+0x284], R21 ;  /* 0x0002841510007985 */ /* 0x0001e8000c101928 */
[----:B------:R0:W-:Y:S04]  /*13870*/  ST.E desc[UR40][R16.64+0x288], R25 ;  /* 0x0002881910007985 */ /* 0x0001e8000c101928 */
[----:B------:R0:W-:Y:S04]  /*13880*/  ST.E desc[UR40][R16.64+0x28c], R27 ;  /* 0x00028c1b10007985 */ /* 0x0001e8000c101928 */
[----:B------:R0:W-:Y:S04]  /*13890*/  ST.E desc[UR40][R16.64+0x290], R3 ;  /* 0x0002900310007985 */ /* 0x0001e8000c101928 */
[----:B------:R0:W-:Y:S04]  /*138a0*/  ST.E desc[UR40][R16.64+0x294], R29 ;  /* 0x0002941d10007985 */ /* 0x0001e8000c101928 */
[----:B---3--:R0:W-:Y:S04]  /*138b0*/  ST.E desc[UR40][R16.64+0x298], R9 ;  /* 0x0002980910007985 */ /* 0x0081e8000c101928 */
[----:B------:R0:W-:Y:S04]  /*138c0*/  ST.E desc[UR40][R16.64+0x29c], R11 ;  /* 0x00029c0b10007985 */ /* 0x0001e8000c101928 */
[----:B----4-:R0:W-:Y:S04]  /*138d0*/  ST.E desc[UR40][R16.64+0x2a0], R7 ;  /* 0x0002a00710007985 */ /* 0x0101e8000c101928 */
        /* <DEDUP_REMOVED lines=123> */
.L_x_12306:
[----:B------:R-:W-:Y:S05]  /*14090*/  BSYNC B0 ;  /* 0x0000000000007941 */ /* 0x000fea0003800000 */
.L_x_12305:
[----:B------:R-:W-:Y:S05]  /*140a0*/  @P1 BRA `(.L_x_12307) ;  /* 0xffffff6000581947 */ /* 0x000fea000383ffff */
.L_x_12290:
[----:B------:R-:W-:-:S13]  /*140b0*/  ISETP.GE.AND P1, PT, R10, UR45, PT ;  /* 0x0000002d0a007c0c */ /* 0x000fda000bf26270 */
[----:B------:R-:W-:Y:S05]  /*140c0*/  @!P1 BRA `(.L_x_12308) ;  /* 0x000000b000749947 */ /* 0x000fea0003800000 */
[----:B0-----:R0:W5:Y:S02]  /*140d0*/  LDL.64 R2, [R1+0x178] ;  /* 0x0001780001027983 */ /* 0x0011640000100a00 */
.L_x_12335:
        /* <DEDUP_REMOVED lines=21> */
.L_x_12310:
[----:B------:R-:W-:Y:S05]  /*14230*/  BSYNC B0 ;  /* 0x0000000000007941 */ /* 0x000fea0003800000 */
.L_x_12309:
        /* <DEDUP_REMOVED lines=13> */
.L_x_12312:
[----:B------:R-:W-:Y:S05]  /*14310*/  BSYNC B0 ;  /* 0x0000000000007941 */ /* 0x000fea0003800000 */
.L_x_12311:
        /* <DEDUP_REMOVED lines=8> */
.L_x_12314:
[----:B------:R-:W-:Y:S05]  /*143a0*/  BSYNC B0 ;  /* 0x0000000000007941 */ /* 0x000fea0003800000 */
.L_x_12313:
[----:B------:R-:W2:Y:S04]  /*143b0*/  LD.E R11, desc[UR40][R2.64] ;  /* 0x00000028020b7980 */ /* 0x000ea8000c101900 */
[----:B------:R-:W2:Y:S01]  /*143c0*/  LDL.64 R12, [R1+0xa0] ;  /* 0x0000a000010c7983 */ /* 0x000ea20000100a00 */
[----:B------:R-:W-:Y:S05]  /*143d0*/  WARPSYNC.ALL ;  /* 0x0000000000007948 */ /* 0x000fea0003800000 */
[----:B------:R-:W3:Y:S04]  /*143e0*/  LDL.64 R14, [R1+0x98] ;  /* 0x00009800010e7983 */ /* 0x000ee80000100a00 */
[----:B------:R-:W4:Y:S04]  /*143f0*/  LDL.64 R4, [R1+0x98] ;  /* 0x0000980001047983 */ /* 0x000f280000100a00 */
[----:B-1---5:R-:W4:Y:S01]  /*14400*/  LDL.64 R6, [R1+0x98] ;  /* 0x0000980001067983 */ /* 0x022f220000100a00 */
        /* <DEDUP_REMOVED lines=51> */
[----:B-1----:R-:W-:Y:S05]  /*14740*/  @!P2 BRA `(.L_x_12317) ;  /* 0x000000000004a947 */ /* 0x002fea0003800000 */
[----:B------:R-:W-:Y:S01]  /*14750*/  BPT.TRAP 0x1 ;  /* 0x000000040000795c */ /* 0x000fe20000300000 */
.L_x_12317:
[----:B------:R-:W-:Y:S05]  /*14760*/  BSYNC B0 ;  /* 0x0000000000007941 */ /* 0x000fea0003800000 */
.L_x_12316:
        /* <DEDUP_REMOVED lines=10> */
.L_x_12319:
[----:B------:R-:W-:Y:S05]  /*14810*/  BSYNC B0 ;  /* 0x0000000000007941 */ /* 0x000fea0003800000 */
.L_x_12318:
[----:B------:R-:W-:Y:S04]  /*14820*/  BSSY B0, `(.L_x_12320) ;  /* 0x0000006000007945 */ /* 0x000fe80003800000 */
[----:B--2---:R-:W-:Y:S05]  /*14830*/  @P1 BRA `(.L_x_12321) ;  /* 0x0000000000101947 */ /* 0x004fea0003800000 */
[----:B-----5:R-:W-:Y:S01]  /*14840*/  IMAD R4, R4, 0x8, R6 ;  /* 0x0000000804047824 */ /* 0x020fe200078e0206 */
[----:B------:R-:W-:-:S04]  /*14850*/  SHF.L.U32 R5, R5, 0x1f, RZ ;  /* 0x0000001f05057819 */ /* 0x000fc800000006ff */
[----:B------:R-:W2:Y:S02]  /*14860*/  SYNCS.PHASECHK.TRANS64.TRYWAIT P1, [R4+URZ], R5 ;  /* 0x00000005040075a7 */ /* 0x000ea4000802017f */
[----:B--2---:R-:W-:Y:S05]  /*14870*/  @!P1 BRA `(.L_x_12322) ;  /* 0x0000018800549947 */ /* 0x004fea0003800000 */
.L_x_12321:
[----:B------:R-:W-:Y:S05]  /*14880*/  BSYNC B0 ;  /* 0x0000000000007941 */ /* 0x000fea0003800000 */
.L_x_12320:
[----:B------:R-:W3:Y:S04]  /*14890*/  LD.E R21, desc[UR40][R2.64] ;  /* 0x0000002802157980 */ /* 0x000ee8000c101900 */
[----:B--2--5:R-:W3:Y:S04]  /*148a0*/  LDL.64 R4, [R1+0x118] ;  /* 0x0001180001047983 */ /* 0x024ee80000100a00 */
[----:B-1----:R-:W2:Y:S04]  /*148b0*/  LDL R11, [R1+0x90] ;  /* 0x00009000010b7983 */ /* 0x002ea80000100800 */
[----:B------:R-:W4:Y:S04]  /*148c0*/  LDL.64 R6, [R1+0x110] ;  /* 0x0001100001067983 */ /* 0x000f280000100a00 */
[----:B------:R-:W4:Y:S04]  /*148d0*/  LDL.64 R14, [R1+0x110] ;  /* 0x00011000010e7983 */ /* 0x000f280000100a00 */
[----:B------:R-:W4:Y:S04]  /*148e0*/  LDL.64 R12, [R1+0x110] ;  /* 0x00011000010c7983 */ /* 0x000f280000100a00 */
[----:B------:R-:W4:Y:S01]  /*148f0*/  LDL.64 R8, [R1+0x110] ;  /* 0x0001100001087983 */ /* 0x000f220000100a00 */
[----:B------:R-:W-:Y:S05]  /*14900*/  WARPSYNC.ALL ;  /* 0x0000000000007948 */ /* 0x000fea0003800000 */
[----:B------:R-:W-:Y:S01]  /*14910*/  WARPGROUP.ARRIVE ;  /* 0x00000000000079c5 */ /* 0x000fe20000000000 */
[----:B---3--:R-:W-:Y:S01]  /*14920*/  IMAD R4, R21, 0xc00, R4 ;  /* 0x00000c0015047824 */ /* 0x008fe200078e0204 */
[----:B------:R-:W-:-:S02]  /*14930*/  R2UR UR7, R5 ;  /* 0x00000000050772ca */ /* 0x000fc400000e0000 */
[----:B--2---:R-:W-:Y:S02]  /*14940*/  ISETP.NE.U32.AND P1, PT, R11, RZ, PT ;  /* 0x000000ff0b00720c */ /* 0x004fe40003f25070 */
        /* <DEDUP_REMOVED lines=163> */
[----:B------:R-:W1:Y:S01]  /*15380*/  S2R R72, SR_TID.X ;  /* 0x0000000000487919 */ /* 0x000e620000002100 */
[----:B------:R-:W-:Y:S04]  /*15390*/  STL [R1+0x90], R0 ;  /* 0x0000900001007387 */ /* 0x000fe80000100800 */
[----:B------:R-:W-:Y:S01]  /*153a0*/  STL [R1+0x90], R0 ;  /* 0x0000900001007387 */ /* 0x000fe20000100800 */
[----:B------:R-:W-:-:S02]  /*153b0*/  WARPGROUP.DEPBAR.LE gsb0, 0x0 ;  /* 0x00008000000079c5 */ /* 0x000fc40000010000 */
[----:B------:R-:W-:-:S06]  /*153c0*/  WARPGROUP.ARRIVE ;  /* 0x00000000000079c5 */ /* 0x000fcc0000000000 */
[----:B------:R-:W-:Y:S01]  /*153d0*/  HGMMA.64x96x16.F32.BF16 R24, gdesc[UR4], R24, gsb0 ;  /* 0x01600000041879f0 */ /* 0x000fe20008001818 */
[----:B------:R-:W-:Y:S01]  /*153e0*/  STL [R1+0x90], R0 ;  /* 0x0000900001007387 */ /* 0x000fe20000100800 */
[----:B-1----:R-:W-:-:S03]  /*153f0*/  SHF.R.U32.HI R93, RZ, 0x7, R72 ;  /* 0x00000007ff5d7819 */ /* 0x002fc60000011648 */
        /* <DEDUP_REMOVED lines=23> */
[----:B------:R-:W3:Y:S04]  /*15570*/  LDL R73, [R1+0x13c] ;  /* 0x00013c0001497983 */ /* 0x000ee80000100800 */
[----:B------:R-:W4:Y:S04]  /*15580*/  LDL R72, [R1+0x70] ;  /* 0x0000700001487983 */ /* 0x000f280000100800 */
[----:B------:R-:W3:Y:S04]  /*15590*/  LDL.64 R8, [R1+0x160] ;  /* 0x0001600001087983 */ /* 0x000ee80000100a00 */
[----:B------:R-:W4:Y:S04]  /*155a0*/  LDL R21, [R1+0x168] ;  /* 0x0001680001157983 */ /* 0x000f280000100800 */
[----:B------:R-:W4:Y:S04]  /*155b0*/  LDL.128 R12, [R1+0x150] ;  /* 0x00015000010c7983 */ /* 0x000f280000100c00 */
[----:B-1----:R-:W4:Y:S04]  /*155c0*/  LDL.128 R4, [R1+0x140] ;  /* 0x0001400001047983 */ /* 0x002f280000100c00 */
[----:B--2---:R-:W2:Y:S01]  /*155d0*/  LD.E R20, desc[UR40][R74.64] ;  /* 0x000000284a147980 */ /* 0x004ea2000c101900 */
[----:B---3--:R-:W-:-:S02]  /*155e0*/  ISETP.NE.AND P1, PT, R8, 0x1, PT ;  /* 0x000000010800780c */ /* 0x008fc40003f25270 */
[----:B----4-:R-:W-:Y:S01]  /*155f0*/  ISETP.GE.AND P2, PT, R13, 0x1, PT ;  /* 0x000000010d00780c */ /* 0x010fe20003f46270 */
[----:B------:R-:W-:Y:S01]  /*15600*/  BSSY B0, `(.L_x_12323) ;  /* 0x000009e000007945 */ /* 0x000fe20003800000 */
[-C--:B--2---:R-:W-:Y:S01]  /*15610*/  FMUL.FTZ R11, R24, R20.reuse ;  /* 0x00000014180b7220 */ /* 0x084fe20000410000 */
        /* <DEDUP_REMOVED lines=17> */
[----:B------:R-:W-:Y:S02]  /*15730*/  IMAD.IADD R54, R73, 0x1, -R54 ;  /* 0x0000000149367824 */ /* 0x000fe400078e0a36 */
        /* <DEDUP_REMOVED lines=21> */
[----:B------:R-:W-:Y:S01]  /*15890*/  LEA.HI R59, R46, R73, RZ, 0x2 ;  /* 0x000000492e3b7211 */ /* 0x000fe200078f10ff */
[----:B------:R-:W-:Y:S01]  /*158a0*/  FMUL.FTZ R79, R45, R20 ;  /* 0x000000142d4f7220 */ /* 0x000fe20000410000 */
[----:B------:R-:W-:-:S02]  /*158b0*/  SHF.R.S32.HI R61, RZ, 0x2, R60 ;  /* 0x00000002ff3d7819 */ /* 0x000fc4000001143c */
[----:B------:R-:W-:Y:S01]  /*158c0*/  SHF.R.S32.HI R56, RZ, 0x1f, R60 ;  /* 0x0000001fff387819 */ /* 0x000fe2000001143c */
[----:B------:R-:W-:Y:S01]  /*158d0*/  FMUL.FTZ R45, R62, R20 ;  /* 0x000000143e2d7220 */ /* 0x000fe20000410000 */
[----:B------:R-:W-:Y:S02]  /*158e0*/  LOP3.LUT R62, R59, 0xfffffffc, RZ, 0xc0, !PT ;  /* 0xfffffffc3b3e7812 */ /* 0x000fe400078ec0ff */
[----:B------:R-:W-:Y:S02]  /*158f0*/  LEA.HI R59, R56, R61, RZ, 0x3 ;  /* 0x0000003d383b7211 */ /* 0x000fe400078f18ff */
[----:B------:R-:W-:Y:S01]  /*15900*/  SHF.R.S32.HI R56, RZ, 0x7, R53 ;  /* 0x00000007ff387819 */ /* 0x000fe20000011435 */
[----:B------:R-:W-:Y:S01]  /*15910*/  IMAD.IADD R73, R73, 0x1, -R62 ;  /* 0x0000000149497824 */ /* 0x000fe200078e0a3e */
        /* <DEDUP_REMOVED lines=14> */
[----:B------:R-:W-:Y:S01]  /*15a00*/  @P1 IMAD.HI.U32 R56, R62, R9, RZ ;  /* 0x000000093e381227 */ /* 0x000fe200078e00ff */
[----:B------:R-:W-:-:S04]  /*15a10*/  LOP3.LUT R9, R60, 0x7ffffffc, RZ, 0xc0, !PT ;  /* 0x7ffffffc3c097812 */ /* 0x000fc800078ec0ff */
[----:B------:R-:W-:Y:S01]  /*15a20*/  @P1 SHF.R.U32.HI R62, RZ, R21, R56 ;  /* 0x00000015ff3e1219 */ /* 0x000fe20000011638 */
[----:B------:R-:W-:-:S04]  /*15a30*/  IMAD.MOV.U32 R21, RZ, RZ, -0x60 ;  /* 0xffffffa0ff157424 */ /* 0x000fc800078e00ff */
[----:B------:R-:W1:Y:S01]  /*15a40*/  SHFL.IDX PT, R56, R62, RZ, 0x1c1f ;  /* 0x001c1fff3e387589 */ /* 0x000e6200000e0000 */
[----:B------:R-:W-:Y:S02]  /*15a50*/  IMAD.IADD R54, R54, 0x1, -R9 ;  /* 0x0000000136367824 */ /* 0x000fe400078e0a09 */
        /* <DEDUP_REMOVED lines=11> */
[----:B------:R-:W-:-:S02]  /*15b10*/  IMAD R21, R10, R21, 0x1 ;  /* 0x000000010a157424 */ /* 0x000fc400078e0215 */
[----:B------:R-:W-:Y:S01]  /*15b20*/  FMUL.FTZ R20, R71, R20 ;  /* 0x0000001447147220 */ /* 0x000fe20000410000 */
[----:B------:R-:W2:Y:S01]  /*15b30*/  MUFU.TANH R11, R11 ;  /* 0x0000000b000b7308 */ /* 0x000ea20000002400 */
[----:B------:R-:W-:Y:S01]  /*15b40*/  IMAD R21, R54, -0x2, R21 ;  /* 0xfffffffe36157824 */ /* 0x000fe200078e0215 */
[----:B------:R-:W-:-:S06]  /*15b50*/  LOP3.LUT R55, RZ, R6, RZ, 0x33, !PT ;  /* 0x00000006ff377212 */ /* 0x000fcc00078e33ff */
[----:B------:R-:W3:Y:S01]  /*15b60*/  MUFU.TANH R24, R24 ;  /* 0x0000001800187308 */ /* 0x000ee20000002400 */
[----:B------:R-:W-:-:S07]  /*15b70*/  IADD3 R54, -R4, R21, R5 ;  /* 0x0000001504367210 */ /* 0x000fce0007ffe105 */
        /* <DEDUP_REMOVED lines=48> */
[----:B------:R-:W-:Y:S02]  /*15e80*/  IMAD R63, R10, -0x60, R12 ;  /* 0xffffffa00a3f7824 */ /* 0x000fe400078e020c */
[----:B------:R-:W-:Y:S02]  /*15e90*/  VIADD R64, R21, 0xffffffff ;  /* 0xffffffff15407836 */ /* 0x000fe40000000000 */
        /* <DEDUP_REMOVED lines=13> */
.L_x_12326:
[----:B------:R-:W-:-:S13]  /*15f70*/  ISETP.NE.AND P1, PT, R13, 0x1, PT ;  /* 0x000000010d00780c */ /* 0x000fda0003f25270 */
[----:B------:R-:W-:-:S05]  /*15f80*/  @P1 IMAD.HI.U32 R54, R12, R14, RZ ;  /* 0x0000000e0c361227 */ /* 0x000fca00078e00ff */
[----:B------:R-:W-:-:S07]  /*15f90*/  @P1 SHF.R.U32.HI R12, RZ, R15, R54 ;  /* 0x0000000fff0c1219 */ /* 0x000fce0000011636 */
.L_x_12327:
[----:B------:R-:W-:Y:S05]  /*15fa0*/  BSYNC B1 ;  /* 0x0000000000017941 */ /* 0x000fea0003800000 */
.L_x_12325:
[----:B------:R-:W-:-:S05]  /*15fb0*/  IMAD R12, R12, R13, R64 ;  /* 0x0000000d0c0c7224 */ /* 0x000fca00078e0240 */
[----:B------:R-:W-:Y:S02]  /*15fc0*/  VIMNMX R7, R7, R12, !PT ;  /* 0x0000000c07077248 */ /* 0x000fe40007fe0100 */
[----:B------:R-:W-:-:S07]  /*15fd0*/  VIADDMNMX R6, R12, R13, R6, PT ;  /* 0x0000000d0c067246 */ /* 0x000fce0003800106 */
.L_x_12324:
[----:B------:R-:W-:Y:S05]  /*15fe0*/  BSYNC B0 ;  /* 0x0000000000007941 */ /* 0x000fea0003800000 */
.L_x_12323:
[C---:B------:R-:W-:Y:S01]  /*15ff0*/  ISETP.GE.AND P1, PT, R63.reuse, 0x2, PT ;  /* 0x000000023f00780c */ /* 0x040fe20003f26270 */
[----:B------:R-:W1:Y:S01]  /*16000*/  SHFL.IDX PT, R62, R62, 0x1, 0x1c1f ;  /* 0x003c1f003e3e7f89 */ /* 0x000e6200000e0000 */
        /* <DEDUP_REMOVED lines=13> */
[----:B0-----:R-:W-:Y:S02]  /*160e0*/  FSEL R74, R74, -INF , !P1 ;  /* 0xff8000004a4a7808 */ /* 0x001fe40004800000 */
        /* <DEDUP_REMOVED lines=74> */
[----:B------:R-:W-:Y:S02]  /*16590*/  P2R R71, PR, RZ, 0x8 ;  /* 0x00000008ff477803 */ /* 0x000fe40000000000 */
[----:B------:R-:W-:-:S02]  /*165a0*/  FSEL R41, R57, -INF , !P1 ;  /* 0xff80000039297808 */ /* 0x000fc40004800000 */
        /* <DEDUP_REMOVED lines=39> */
.L_x_12331:
[----:B------:R-:W-:-:S13]  /*16820*/  ISETP.NE.AND P6, PT, R13, 0x1, PT ;  /* 0x000000010d00780c */ /* 0x000fda0003fc5270 */
[----:B------:R-:W-:-:S05]  /*16830*/  @P6 IMAD.HI.U32 R14, R4, R14, RZ ;  /* 0x0000000e040e6227 */ /* 0x000fca00078e00ff */
[----:B------:R-:W-:-:S07]  /*16840*/  @P6 SHF.R.U32.HI R4, RZ, R15, R14 ;  /* 0x0000000fff046219 */ /* 0x000fce000001160e */
.L_x_12332:
[----:B------:R-:W-:Y:S05]  /*16850*/  BSYNC B1 ;  /* 0x0000000000017941 */ /* 0x000fea0003800000 */
.L_x_12330:
[----:B------:R-:W-:-:S05]  /*16860*/  IMAD R4, R4, R13, R64 ;  /* 0x0000000d04047224 */ /* 0x000fca00078e0240 */
[----:B------:R-:W-:Y:S02]  /*16870*/  VIADDMNMX R6, R4, R13, R6, PT ;  /* 0x0000000d04067246 */ /* 0x000fe40003800106 */
[----:B------:R-:W-:-:S07]  /*16880*/  VIMNMX R7, R7, R4, !PT ;  /* 0x0000000407077248 */ /* 0x000fce0007fe0100 */
.L_x_12329:
[----:B------:R-:W-:Y:S05]  /*16890*/  BSYNC B0 ;  /* 0x0000000000007941 */ /* 0x000fea0003800000 */
.L_x_12328:
        /* <DEDUP_REMOVED lines=75> */
[----:B------:R-:W-:Y:S02]  /*16d50*/  ISETP.GT.AND P3, PT, R7, 0x51, !P3 ;  /* 0x000000510700780c */ /* 0x000fe40005f64270 */
[----:B--2---:R-:W-:Y:S02]  /*16d60*/  FMNMX.FTZ R13, R65, R4, !PT ;  /* 0x00000004410d7209 */ /* 0x004fe40007810000 */
[----:B------:R-:W-:Y:S02]  /*16d70*/  ISETP.NE.AND P6, PT, R68, RZ, PT ;  /* 0x000000ff4400720c */ /* 0x000fe40003fc5270 */
        /* <DEDUP_REMOVED lines=44> */
[C---:B------:R-:W-:Y:S02]  /*17040*/  ISETP.LT.OR P1, PT, R6.reuse, 0x4a, P1 ;  /* 0x0000004a0600780c */ /* 0x040fe40000f21670 */
[----:B------:R-:W-:Y:S01]  /*17050*/  FSEL R45, R45, -INF , !P5 ;  /* 0xff8000002d2d7808 */ /* 0x000fe20006800000 */
[----:B------:R-:W0:Y:S01]  /*17060*/  SHFL.BFLY PT, R19, R34, 0x1, 0x1f ;  /* 0x0c201f0022137f89 */ /* 0x000e2200000e0000 */
[----:B------:R-:W-:Y:S02]  /*17070*/  FMNMX.FTZ R32, R43, R32, !PT ;  /* 0x000000202b207209 */ /* 0x000fe40007810000 */
[----:B------:R-:W-:Y:S02]  /*17080*/  ISETP.LT.OR P2, PT, R6, 0x51, P2 ;  /* 0x000000510600780c */ /* 0x000fe40001741670 */
[----:B------:R-:W-:Y:S02]  /*17090*/  FSEL R46, R46, -INF , !P1 ;  /* 0xff8000002e2e7808 */ /* 0x000fe40004800000 */
[----:B------:R-:W-:-:S02]  /*170a0*/  FMNMX.FTZ R13, R45, R32, !PT ;  /* 0x000000202d0d7209 */ /* 0x000fc40007810000 */
[C---:B------:R-:W-:Y:S02]  /*170b0*/  ISETP.GT.AND P4, PT, R7.reuse, 0x58, !P4 ;  /* 0x000000580700780c */ /* 0x040fe40006784270 */
        /* <DEDUP_REMOVED lines=10> */
[----:B------:R-:W-:-:S02]  /*17160*/  IADD3 R6, P2, R16, 0x230, RZ ;  /* 0x0000023010067810 */ /* 0x000fc40007f5e0ff */
[----:B------:R-:W-:Y:S02]  /*17170*/  FSEL R66, R20, -INF , !P1 ;  /* 0xff80000014427808 */ /* 0x000fe40004800000 */
[----:B------:R-:W-:Y:S01]  /*17180*/  FMNMX.FTZ R13, R9, R32, !PT ;  /* 0x00000020090d7209 */ /* 0x000fe20007810000 */
[----:B------:R-:W-:Y:S01]  /*17190*/  IMAD.X R7, RZ, RZ, R17, P2 ;  /* 0x000000ffff077224 */ /* 0x000fe200010e0611 */
        /* <DEDUP_REMOVED lines=18> */
[----:B------:R-:W-:Y:S02]  /*172c0*/  FADD.FTZ R34, R5, -R34 ;  /* 0x8000002205227221 */ /* 0x000fe40000010000 */
[----:B------:R-:W5:Y:S01]  /*172d0*/  LD.E R5, desc[UR40][R16.64+0x270] ;  /* 0x0002702810057980 */ /* 0x000f62000c101900 */
[C---:B--2---:R-:W-:Y:S01]  /*172e0*/  FSETP.NEU.FTZ.AND P1, PT, R70.reuse, -INF , PT ;  /* 0xff8000004600780b */ /* 0x044fe20003f3d000 */
[-C--:B---3--:R-:W-:Y:S01]  /*172f0*/  FMUL.FTZ R13, R70, R67.reuse ;  /* 0x00000043460d7220 */ /* 0x088fe20000410000 */
[----:B0-----:R-:W-:Y:S02]  /*17300*/  FMUL.FTZ R32, R32, R67 ;  /* 0x0000004320207220 */ /* 0x001fe40000410000 */
[----:B------:R-:W-:Y:S02]  /*17310*/  FSEL R7, R70, RZ, P1 ;  /* 0x000000ff46077208 */ /* 0x000fe40000800000 */
[----:B------:R-:W-:-:S03]  /*17320*/  FSEL R6, R13, RZ, P1 ;  /* 0x000000ff0d067208 */ /* 0x000fc60000800000 */
[----:B------:R-:W-:Y:S02]  /*17330*/  FADD.FTZ R4, R4, -R7 ;  /* 0x8000000704047221 */ /* 0x000fe40000010000 */
        /* <DEDUP_REMOVED lines=24> */
[----:B------:R-:W-:Y:S01]  /*174c0*/  FSEL R6, R32, RZ, P2 ;  /* 0x000000ff20067208 */ /* 0x000fe20001000000 */
[----:B------:R-:W-:Y:S01]  /*174d0*/  FMUL.FTZ R13, R67, R34 ;  /* 0x00000022430d7220 */ /* 0x000fe20000410000 */
[----:B------:R-:W-:-:S03]  /*174e0*/  FMUL.FTZ R4, R4, R67 ;  /* 0x0000004304047220 */ /* 0x000fc60000410000 */
[-CC-:B------:R-:W-:Y:S01]  /*174f0*/  FFMA.FTZ R36, R58, R67.reuse, -R6.reuse ;  /* 0x000000433a247223 */ /* 0x180fe20000010806 */
[-CC-:B------:R-:W-:Y:S01]  /*17500*/  FFMA.FTZ R153, R64, R67.reuse, -R6.reuse ;  /* 0x0000004340997223 */ /* 0x180fe20000010806 */
[----:B------:R-:W-:Y:S01]  /*17510*/  MUFU.EX2 R152, R152 ;  /* 0x0000009800987308 */ /* 0x000fe20000000800 */
[----:B------:R-:W-:-:S07]  /*17520*/  FFMA.FTZ R34, R57, R67, -R6 ;  /* 0x0000004339227223 */ /* 0x000fce0000010806 */
[----:B------:R-:W4:Y:S01]  /*17530*/  MUFU.EX2 R7, R4 ;  /* 0x0000000400077308 */ /* 0x000f220000000800 */
[----:B------:R-:W-:-:S07]  /*17540*/  FFMA.FTZ R155, R63, R67, -R6 ;  /* 0x000000433f9b7223 */ /* 0x000fce0000010806 */
[----:B------:R-:W-:Y:S08]  /*17550*/  MUFU.EX2 R13, R13 ;  /* 0x0000000d000d7308 */ /* 0x000ff00000000800 */
[----:B------:R-:W5:Y:S01]  /*17560*/  MUFU.EX2 R36, R36 ;  /* 0x0000002400247308 */ /* 0x000f620000000800 */
[----:B------:R-:W-:-:S07]  /*17570*/  FFMA.FTZ R32, R59, R67, -R6 ;  /* 0x000000433b207223 */ /* 0x000fce0000010806 */
[----:B------:R-:W0:Y:S08]  /*17580*/  MUFU.EX2 R37, R37 ;  /* 0x0000002500257308 */ /* 0x000e300000000800 */
[----:B------:R-:W1:Y:S01]  /*17590*/  MUFU.EX2 R153, R153 ;  /* 0x0000009900997308 */ /* 0x000e620000000800 */
[----:B------:R-:W-:-:S07]  /*175a0*/  FFMA.FTZ R157, R62, R67, -R6 ;  /* 0x000000433e9d7223 */ /* 0x000fce0000010806 */
[----:B------:R-:W2:Y:S08]  /*175b0*/  MUFU.EX2 R35, R35 ;  /* 0x0000002300237308 */ /* 0x000eb00000000800 */
[----:B------:R-:W3:Y:S01]  /*175c0*/  MUFU.EX2 R34, R34 ;  /* 0x0000002200227308 */ /* 0x000ee20000000800 */
[----:B----4-:R-:W-:Y:S01]  /*175d0*/  FFMA.FTZ R12, R7, R69, R152 ;  /* 0x00000045070c7223 */ /* 0x010fe20000010098 */
[----:B-----5:R-:W-:-:S06]  /*175e0*/  FFMA.FTZ R68, R13, R68, R36 ;  /* 0x000000440d447223 */ /* 0x020fcc0000010024 */
[----:B------:R-:W4:Y:S01]  /*175f0*/  MUFU.EX2 R154, R154 ;  /* 0x0000009a009a7308 */ /* 0x000f220000000800 */
        /* <DEDUP_REMOVED lines=8> */
[----:B---3--:R-:W-:-:S06]  /*17680*/  FADD.FTZ R4, R34, R11 ;  /* 0x0000000b22047221 */ /* 0x008fcc0000010000 */
[----:B------:R-:W2:Y:S01]  /*17690*/  MUFU.EX2 R156, R156 ;  /* 0x0000009c009c7308 */ /* 0x000ea20000000800 */
[----:B------:R-:W-:-:S07]  /*176a0*/  FFMA.FTZ R28, R28, R67, -R6 ;  /* 0x000000431c1c7223 */ /* 0x000fce0000010806 */
[----:B------:R-:W3:Y:S01]  /*176b0*/  MUFU.EX2 R157, R157 ;  /* 0x0000009d009d7308 */ /* 0x000ee20000000800 */
[----:B----4-:R-:W-:Y:S01]  /*176c0*/  FADD.FTZ R12, R154, R21 ;  /* 0x000000159a0c7221 */ /* 0x010fe20000010000 */
[----:B-----5:R-:W-:-:S06]  /*176d0*/  FADD.FTZ R11, R155, R4 ;  /* 0x000000049b0b7221 */ /* 0x020fcc0000010000 */
        /* <DEDUP_REMOVED lines=43> */
[----:B------:R-:W-:Y:S01]  /*17990*/  FFMA.FTZ R21, R8, R67, -R6 ;  /* 0x0000004308157223 */ /* 0x000fe20000010806 */
[----:B----4-:R-:W-:-:S06]  /*179a0*/  FADD.FTZ R4, R230, R11 ;  /* 0x0000000be6047221 */ /* 0x010fcc0000010000 */
[----:B------:R-:W4:Y:S01]  /*179b0*/  MUFU.EX2 R227, R227 ;  /* 0x000000e300e37308 */ /* 0x000f220000000800 */
[----:B-----5:R-:W-:Y:S01]  /*179c0*/  FADD.FTZ R8, R228, R25 ;  /* 0x00000019e4087221 */ /* 0x020fe20000010000 */
[----:B------:R-:W-:-:S06]  /*179d0*/  FFMA.FTZ R167, R45, R67, -R6 ;  /* 0x000000432da77223 */ /* 0x000fcc0000010806 */
        /* <DEDUP_REMOVED lines=10> */
[----:B----4-:R-:W-:Y:S01]  /*17a80*/  FADD.FTZ R4, R227, R4 ;  /* 0x00000004e3047221 */ /* 0x010fe20000010000 */
[----:B-----5:R-:W-:-:S06]  /*17a90*/  FADD.FTZ R8, R225, R8 ;  /* 0x00000008e1087221 */ /* 0x020fcc0000010000 */
[----:B------:R-:W4:Y:S01]  /*17aa0*/  MUFU.EX2 R170, R170 ;  /* 0x000000aa00aa7308 */ /* 0x000f220000000800 */
[----:B------:R-:W-:-:S07]  /*17ab0*/  FFMA.FTZ R164, R53, R67, -R6 ;  /* 0x0000004335a47223 */ /* 0x000fce0000010806 */
[----:B------:R-:W5:Y:S01]  /*17ac0*/  MUFU.EX2 R167, R167 ;  /* 0x000000a700a77308 */ /* 0x000f620000000800 */
[----:B------:R-:W-:Y:S01]  /*17ad0*/  FFMA.FTZ R11, R9, R67, -R6 ;  /* 0x00000043090b7223 */ /* 0x000fe20000010806 */
[----:B0-----:R-:W-:Y:S01]  /*17ae0*/  FADD.FTZ R9, R173, R4 ;  /* 0x00000004ad097221 */ /* 0x001fe20000010000 */
[----:B-1----:R-:W-:-:S05]  /*17af0*/  FADD.FTZ R25, R171, R8 ;  /* 0x00000008ab197221 */ /* 0x002fca0000010000 */
[----:B------:R-:W0:Y:S08]  /*17b00*/  MUFU.EX2 R169, R169 ;  /* 0x000000a900a97308 */ /* 0x000e300000000800 */
        /* <DEDUP_REMOVED lines=8> */
[----:B------:R-:W4:Y:S08]  /*17b90*/  MUFU.EX2 R166, R166 ;  /* 0x000000a600a67308 */ /* 0x000f300000000800 */
[----:B------:R-:W5:Y:S01]  /*17ba0*/  MUFU.EX2 R164, R164 ;  /* 0x000000a400a47308 */ /* 0x000f620000000800 */
[----:B0-----:R-:W-:Y:S01]  /*17bb0*/  FADD.FTZ R6, R169, R6 ;  /* 0x00000006a9067221 */ /* 0x001fe20000010000 */
[----:B-1----:R-:W-:-:S06]  /*17bc0*/  FADD.FTZ R4, R168, R9 ;  /* 0x00000009a8047221 */ /* 0x002fcc0000010000 */
[----:B------:R-:W0:Y:S08]  /*17bd0*/  MUFU.EX2 R19, R19 ;  /* 0x0000001300137308 */ /* 0x000e300000000800 */
[----:B------:R-:W1:Y:S01]  /*17be0*/  MUFU.EX2 R11, R11 ;  /* 0x0000000b000b7308 */ /* 0x000e620000000800 */
[----:B--2---:R-:W-:Y:S01]  /*17bf0*/  FADD.FTZ R9, R165, R6 ;  /* 0x00000006a5097221 */ /* 0x004fe20000010000 */
[----:B---3--:R-:W-:-:S06]  /*17c00*/  FADD.FTZ R25, R21, R4 ;  /* 0x0000000415197221 */ /* 0x008fcc0000010000 */
[----:B------:R-:W2:Y:S08]  /*17c10*/  MUFU.EX2 R20, R20 ;  /* 0x0000001400147308 */ /* 0x000eb00000000800 */
[----:B------:R-:W3:Y:S01]  /*17c20*/  MUFU.EX2 R18, R18 ;  /* 0x0000001200127308 */ /* 0x000ee20000000800 */
[----:B----4-:R-:W-:Y:S01]  /*17c30*/  FADD.FTZ R6, R166, R9 ;  /* 0x00000009a6067221 */ /* 0x010fe20000010000 */
[----:B-----5:R-:W-:Y:S01]  /*17c40*/  FADD.FTZ R8, R164, R25 ;  /* 0x00000019a4087221 */ /* 0x020fe20000010000 */
        /* <DEDUP_REMOVED lines=8> */
[----:B---3--:R-:W-:-:S03]  /*17cd0*/  FADD.FTZ R27, R18, R27 ;  /* 0x0000001b121b7221 */ /* 0x008fc60000010000 */
[----:B------:R0:W-:Y:S04]  /*17ce0*/  ST.E desc[UR40][R16.64+0x240], R25 ;  /* 0x0002401910007985 */ /* 0x0001e8000c101928 */
[----:B------:R1:W-:Y:S04]  /*17cf0*/  ST.E desc[UR40][R16.64+0x244], R27 ;  /* 0x0002441b10007985 */ /* 0x0003e8000c101928 */
[----:B------:R-:W2:Y:S02]  /*17d00*/  LD.E R6, desc[UR40][R8.64] ;  /* 0x0000002808067980 */ /* 0x000ea4000c101900 */
[----:B--2---:R-:W-:-:S05]  /*17d10*/  FMUL.FTZ R39, R7, R6 ;  /* 0x0000000607277220 */ /* 0x004fca0000410000 */
[----:B------:R2:W-:Y:S04]  /*17d20*/  ST.E desc[UR40][R8.64], R39 ;  /* 0x0000002708007985 */ /* 0x0005e8000c101928 */
[----:B------:R-:W3:Y:S04]  /*17d30*/  LD.E R41, desc[UR40][R16.64+0x464] ;  /* 0x0004642810297980 */ /* 0x000ee8000c101900 */
[----:B------:R-:W0:Y:S04]  /*17d40*/  LD.E R100, desc[UR40][R16.64+0x284] ;  /* 0x0002842810647980 */ /* 0x000e28000c101900 */
[----:B------:R-:W4:Y:S04]  /*17d50*/  LD.E R98, desc[UR40][R16.64+0x280] ;  /* 0x0002802810627980 */ /* 0x000f28000c101900 */
[----:B------:R-:W1:Y:S04]  /*17d60*/  LD.E R102, desc[UR40][R16.64+0x290] ;  /* 0x0002902810667980 */ /* 0x000e68000c101900 */
        /* <DEDUP_REMOVED lines=58> */
[C---:B---3--:R-:W-:Y:S01]  /*18110*/  FMUL.FTZ R47, R7.reuse, R41 ;  /* 0x00000029072f7220 */ /* 0x048fe20000410000 */
[----:B0-----:R-:W-:-:S04]  /*18120*/  FMUL.FTZ R25, R7, R100 ;  /* 0x0000006407197220 */ /* 0x001fc80000410000 */
[----:B------:R-:W-:Y:S01]  /*18130*/  ST.E desc[UR40][R16.64+0x464], R47 ;  /* 0x0004642f10007985 */ /* 0x000fe2000c101928 */
[----:B----4-:R-:W-:-:S03]  /*18140*/  FMUL.FTZ R5, R7, R98 ;  /* 0x0000006207057220 */ /* 0x010fc60000410000 */
[----:B------:R0:W-:Y:S01]  /*18150*/  ST.E desc[UR40][R16.64+0x284], R25 ;  /* 0x0002841910007985 */ /* 0x0001e2000c101928 */
[C---:B-1----:R-:W-:Y:S01]  /*18160*/  FMUL.FTZ R27, R7.reuse, R102 ;  /* 0x00000066071b7220 */ /* 0x042fe20000410000 */
[C---:B--2---:R-:W-:Y:S01]  /*18170*/  FMUL.FTZ R39, R7.reuse, R104 ;  /* 0x0000006807277220 */ /* 0x044fe20000410000 */
[C---:B-----5:R-:W-:Y:S01]  /*18180*/  FMUL.FTZ R41, R7.reuse, R106 ;  /* 0x0000006a07297220 */ /* 0x060fe20000410000 */
[C---:B------:R-:W-:Y:S01]  /*18190*/  FMUL.FTZ R43, R7.reuse, R108 ;  /* 0x0000006c072b7220 */ /* 0x040fe20000410000 */
[C---:B------:R-:W-:Y:S01]  /*181a0*/  FMUL.FTZ R45, R7.reuse, R110 ;  /* 0x0000006e072d7220 */ /* 0x040fe20000410000 */
[C---:B0-----:R-:W-:Y:S01]  /*181b0*/  FMUL.FTZ R25, R7.reuse, R114 ;  /* 0x0000007207197220 */ /* 0x041fe20000410000 */
[C---:B------:R-:W-:Y:S01]  /*181c0*/  FMUL.FTZ R47, R7.reuse, R116 ;  /* 0x00000074072f7220 */ /* 0x040fe20000410000 */
[C---:B------:R-:W-:Y:S01]  /*181d0*/  FMUL.FTZ R49, R7.reuse, R118 ;  /* 0x0000007607317220 */ /* 0x040fe20000410000 */
        /* <DEDUP_REMOVED lines=16> */
[C---:B--2---:R-:W-:Y:S01]  /*182e0*/  FMUL.FTZ R25, R7.reuse, R134 ;  /* 0x0000008607197220 */ /* 0x044fe20000410000 */
[C---:B---3--:R-:W-:Y:S01]  /*182f0*/  FMUL.FTZ R47, R7.reuse, R136 ;  /* 0x00000088072f7220 */ /* 0x048fe20000410000 */
[C---:B0-----:R-:W-:Y:S01]  /*18300*/  FMUL.FTZ R49, R7.reuse, R138 ;  /* 0x0000008a07317220 */ /* 0x041fe20000410000 */
        /* <DEDUP_REMOVED lines=81> */
[----:B------:R-:W-:-:S04]  /*18820*/  LOP3.LUT R6, R4, 0x8, RZ, 0xfc, !PT ;  /* 0x0000000804067812 */ /* 0x000fc800078efcff */
[----:B------:R0:W-:Y:S04]  /*18830*/  ST.E desc[UR40][R16.64+0x460], R7 ;  /* 0x0004600710007985 */ /* 0x0001e8000c101928 */
[----:B------:R1:W-:Y:S04]  /*18840*/  ST.E desc[UR40][R16.64+0x3f4], R5 ;  /* 0x0003f40510007985 */ /* 0x0003e8000c101928 */
[----:B------:R-:W-:Y:S01]  /*18850*/  ST.E desc[UR40][R16.64+0x414], R51 ;  /* 0x0004143310007985 */ /* 0x000fe2000c101928 */
[----:B0-----:R-:W-:-:S03]  /*18860*/  IMAD.MOV.U32 R7, RZ, RZ, R9 ;  /* 0x000000ffff077224 */ /* 0x001fc600078e0009 */
[----:B------:R0:W-:Y:S04]  /*18870*/  ST.E desc[UR40][R16.64+0x420], R27 ;  /* 0x0004201b10007985 */ /* 0x0001e8000c101928 */
[----:B------:R-:W-:Y:S04]  /*18880*/  ST.E desc[UR40][R16.64+0x424], R39 ;  /* 0x0004242710007985 */ /* 0x000fe8000c101928 */
        /* <DEDUP_REMOVED lines=8> */
[----:B-1----:R-:W-:-:S02]  /*18910*/  IMAD.MOV.U32 R5, RZ, RZ, R9 ;  /* 0x000000ffff057224 */ /* 0x002fc400078e0009 */
[----:B0-----:R-:W-:-:S05]  /*18920*/  FMUL.FTZ R27, R13, R12 ;  /* 0x0000000c0d1b7220 */ /* 0x001fca0000410000 */
[----:B------:R-:W-:Y:S04]  /*18930*/  ST.E desc[UR40][R6.64], R27 ;  /* 0x0000001b06007985 */ /* 0x000fe8000c101928 */
[----:B------:R-:W2:Y:S02]  /*18940*/  LD.E R12, desc[UR40][R4.64] ;  /* 0x00000028040c7980 */ /* 0x000ea4000c101900 */
[----:B--2---:R-:W-:-:S05]  /*18950*/  FMUL.FTZ R25, R13, R12 ;  /* 0x0000000c0d197220 */ /* 0x004fca0000410000 */
[----:B------:R0:W-:Y:S04]  /*18960*/  ST.E desc[UR40][R4.64], R25 ;  /* 0x0000001904007985 */ /* 0x0001e8000c101928 */
[----:B------:R-:W3:Y:S04]  /*18970*/  LD.E R39, desc[UR40][R16.64+0x46c] ;  /* 0x00046c2810277980 */ /* 0x000ee8000c101900 */
[----:B------:R-:W0:Y:S04]  /*18980*/  LD.E R104, desc[UR40][R16.64+0x288] ;  /* 0x0002882810687980 */ /* 0x000e28000c101900 */
[----:B------:R-:W2:Y:S04]  /*18990*/  LD.E R106, desc[UR40][R16.64+0x28c] ;  /* 0x00028c28106a7980 */ /* 0x000ea8000c101900 */
        /* <DEDUP_REMOVED lines=60> */
[C---:B0-----:R-:W-:Y:S01]  /*18d60*/  FMUL.FTZ R25, R13.reuse, R104 ;  /* 0x000000680d197220 */ /* 0x041fe20000410000 */
[----:B--2---:R-:W-:-:S03]  /*18d70*/  FMUL.FTZ R27, R13, R106 ;  /* 0x0000006a0d1b7220 */ /* 0x004fc60000410000 */
[----:B------:R-:W-:Y:S01]  /*18d80*/  ST.E desc[UR40][R16.64+0x46c], R49 ;  /* 0x00046c3110007985 */ /* 0x000fe2000c101928 */
[----:B----4-:R-:W-:-:S03]  /*18d90*/  FMUL.FTZ R39, R13, R108 ;  /* 0x0000006c0d277220 */ /* 0x010fc60000410000 */
[----:B------:R0:W-:Y:S01]  /*18da0*/  ST.E desc[UR40][R16.64+0x288], R25 ;  /* 0x0002881910007985 */ /* 0x0001e2000c101928 */
[----:B-----5:R-:W-:-:S03]  /*18db0*/  FMUL.FTZ R41, R13, R110 ;  /* 0x0000006e0d297220 */ /* 0x020fc60000410000 */
[----:B------:R1:W-:Y:S01]  /*18dc0*/  ST.E desc[UR40][R16.64+0x28c], R27 ;  /* 0x00028c1b10007985 */ /* 0x0003e2000c101928 */
[C---:B------:R-:W-:Y:S01]  /*18dd0*/  FMUL.FTZ R43, R13.reuse, R112 ;  /* 0x000000700d2b7220 */ /* 0x040fe20000410000 */
[C---:B------:R-:W-:Y:S01]  /*18de0*/  FMUL.FTZ R45, R13.reuse, R114 ;  /* 0x000000720d2d7220 */ /* 0x040fe20000410000 */
[C---:B------:R-:W-:Y:S01]  /*18df0*/  FMUL.FTZ R47, R13.reuse, R116 ;  /* 0x000000740d2f7220 */ /* 0x040fe20000410000 */
[C---:B0-----:R-:W-:Y:S01]  /*18e00*/  FMUL.FTZ R25, R13.reuse, R118 ;  /* 0x000000760d197220 */ /* 0x041fe20000410000 */
[C---:B-1----:R-:W-:Y:S01]  /*18e10*/  FMUL.FTZ R27, R13.reuse, R120 ;  /* 0x000000780d1b7220 */ /* 0x042fe20000410000 */
[C---:B------:R-:W-:Y:S01]  /*18e20*/  FMUL.FTZ R49, R13.reuse, R122 ;  /* 0x0000007a0d317220 */ /* 0x040fe20000410000 */
[----:B------:R0:W-:Y:S01]  /*18e30*/  ST.E desc[UR40][R16.64+0x298], R39 ;  /* 0x0002982710007985 */ /* 0x0001e2000c101928 */
[----:B------:R-:W-:-:S03]  /*18e40*/  FMUL.FTZ R51, R13, R124 ;  /* 0x0000007c0d337220 */ /* 0x000fc60000410000 */
        /* <DEDUP_REMOVED lines=97> */
[----:B------:R-:W-:Y:S01]  /*19460*/  VIADD R26, R93, 0x8 ;  /* 0x000000085d1a7836 */ /* 0x000fe20000000000 */
        /* <DEDUP_REMOVED lines=8> */
[----:B------:R3:W-:Y:S04]  /*194f0*/  ST.E desc[UR40][R16.64+0x458], R27 ;  /* 0x0004581b10007985 */ /* 0x0007e8000c101928 */
[----:B------:R4:W-:Y:S04]  /*19500*/  ST.E desc[UR40][R16.64+0x45c], R47 ;  /* 0x00045c2f10007985 */ /* 0x0009e8000c101928 */
[----:B------:R-:W-:Y:S01]  /*19510*/  ST.E desc[UR40][R16.64+0x468], R49 ;  /* 0x0004683110007985 */ /* 0x000fe2000c101928 */
[----:B------:R5:W-:Y:S06]  /*19520*/  BAR.SYNC.DEFER_BLOCKING R26, 0x100 ;  /* 0x0004001a0000751d */ /* 0x000bec0000010000 */
[----:B0-----:R-:W2:Y:S04]  /*19530*/  LD.E R39, desc[UR40][R16.64+0x270] ;  /* 0x0002702810277980 */ /* 0x001ea8000c101900 */
[----:B------:R-:W5:Y:S04]  /*19540*/  LD.E R24, desc[UR40][R2.64] ;  /* 0x0000002802187980 */ /* 0x000f68000c101900 */
[----:B------:R-:W5:Y:S04]  /*19550*/  LD.E.64 R12, desc[UR40][R16.64+0xa8] ;  /* 0x0000a828100c7980 */ /* 0x000f68000c101b00 */
[----:B--2---:R0:W-:Y:S04]  /*19560*/  ST.E desc[UR40][R16.64+0x270], R39 ;  /* 0x0002702710007985 */ /* 0x0041e8000c101928 */
[----:B-1----:R-:W2:Y:S04]  /*19570*/  LD.E R41, desc[UR40][R8.64] ;  /* 0x0000002808297980 */ /* 0x002ea8000c101900 */
[----:B--2---:R1:W-:Y:S04]  /*19580*/  ST.E desc[UR40][R8.64], R41 ;  /* 0x0000002908007985 */ /* 0x0043e8000c101928 */
[----:B------:R-:W2:Y:S04]  /*19590*/  LD.E R25, desc[UR40][R6.64] ;  /* 0x0000002806197980 */ /* 0x000ea8000c101900 */
[----:B--2---:R2:W-:Y:S04]  /*195a0*/  ST.E desc[UR40][R6.64], R25 ;  /* 0x0000001906007985 */ /* 0x0045e8000c101928 */
[----:B---3--:R-:W3:Y:S04]  /*195b0*/  LD.E R27, desc[UR40][R4.64] ;  /* 0x00000028041b7980 */ /* 0x008ee8000c101900 */
[----:B---3--:R3:W-:Y:S04]  /*195c0*/  ST.E desc[UR40][R4.64], R27 ;  /* 0x0000001b04007985 */ /* 0x0087e8000c101928 */
[----:B------:R-:W3:Y:S04]  /*195d0*/  LD.E R43, desc[UR40][R16.64+0x280] ;  /* 0x00028028102b7980 */ /* 0x000ee8000c101900 */
[----:B------:R-:W3:Y:S04]  /*195e0*/  LD.E R45, desc[UR40][R16.64+0x284] ;  /* 0x00028428102d7980 */ /* 0x000ee8000c101900 */
[----:B----4-:R-:W4:Y:S04]  /*195f0*/  LD.E R47, desc[UR40][R16.64+0x288] ;  /* 0x00028828102f7980 */ /* 0x010f28000c101900 */
[----:B0-----:R-:W4:Y:S04]  /*19600*/  LD.E R39, desc[UR40][R16.64+0x28c] ;  /* 0x00028c2810277980 */ /* 0x001f28000c101900 */
[----:B------:R-:W4:Y:S04]  /*19610*/  LD.E R49, desc[UR40][R16.64+0x290] ;  /* 0x0002902810317980 */ /* 0x000f28000c101900 */
[----:B------:R-:W4:Y:S04]  /*19620*/  LD.E R51, desc[UR40][R16.64+0x294] ;  /* 0x0002942810337980 */ /* 0x000f28000c101900 */
[----:B-1----:R-:W4:Y:S04]  /*19630*/  LD.E R41, desc[UR40][R16.64+0x298] ;  /* 0x0002982810297980 */ /* 0x002f28000c101900 */
        /* <DEDUP_REMOVED lines=9> */
[----:B--2---:R-:W2:Y:S04]  /*196d0*/  LD.E R25, desc[UR40][R16.64+0x2c0] ;  /* 0x0002c02810197980 */ /* 0x004ea8000c101900 */
[----:B-----5:R-:W5:Y:S04]  /*196e0*/  LD.E R26, desc[UR40][R16.64+0x2c4] ;  /* 0x0002c428101a7980 */ /* 0x020f68000c101900 */
        /* <DEDUP_REMOVED lines=57> */
[----:B------:R-:W-:Y:S04]  /*19a80*/  ST.E desc[UR40][R16.64+0x280], R43 ;  /* 0x0002802b10007985 */ /* 0x000fe8000c101928 */
[----:B------:R-:W-:Y:S04]  /*19a90*/  ST.E desc[UR40][R16.64+0x284], R45 ;  /* 0x0002842d10007985 */ /* 0x000fe8000c101928 */
[----:B----4-:R-:W-:Y:S04]  /*19aa0*/  ST.E desc[UR40][R16.64+0x288], R47 ;  /* 0x0002882f10007985 */ /* 0x010fe8000c101928 */
        /* <DEDUP_REMOVED lines=13> */
[----:B0-----:R-:W3:Y:S04]  /*19b80*/  LD.E R39, desc[UR40][R16.64+0x2d0] ;  /* 0x0002d02810277980 */ /* 0x001ee8000c101900 */
[----:B-1----:R-:W3:Y:S04]  /*19b90*/  LD.E R41, desc[UR40][R16.64+0x2d8] ;  /* 0x0002d82810297980 */ /* 0x002ee8000c101900 */
[----:B------:R-:W3:Y:S04]  /*19ba0*/  LD.E R43, desc[UR40][R16.64+0x2e0] ;  /* 0x0002e028102b7980 */ /* 0x000ee8000c101900 */
[----:B------:R-:W3:Y:S04]  /*19bb0*/  LD.E R45, desc[UR40][R16.64+0x2e8] ;  /* 0x0002e828102d7980 */ /* 0x000ee8000c101900 */
[----:B------:R-:W3:Y:S04]  /*19bc0*/  LD.E R47, desc[UR40][R16.64+0x2f0] ;  /* 0x0002f028102f7980 */ /* 0x000ee8000c101900 */
[----:B------:R-:W3:Y:S04]  /*19bd0*/  LD.E R49, desc[UR40][R16.64+0x2f8] ;  /* 0x0002f82810317980 */ /* 0x000ee8000c101900 */
[----:B------:R-:W3:Y:S04]  /*19be0*/  LD.E R51, desc[UR40][R16.64+0x300] ;  /* 0x0003002810337980 */ /* 0x000ee8000c101900 */
[----:B----4-:R-:W4:Y:S04]  /*19bf0*/  LD.E R53, desc[UR40][R16.64+0x308] ;  /* 0x0003082810357980 */ /* 0x010f28000c101900 */
[----:B------:R-:W4:Y:S04]  /*19c00*/  LD.E R55, desc[UR40][R16.64+0x310] ;  /* 0x0003102810377980 */ /* 0x000f28000c101900 */
[----:B------:R-:W4:Y:S04]  /*19c10*/  LD.E R57, desc[UR40][R16.64+0x318] ;  /* 0x0003182810397980 */ /* 0x000f28000c101900 */
[----:B--2---:R-:W2:Y:S04]  /*19c20*/  LD.E R59, desc[UR40][R16.64+0x320] ;  /* 0x00032028103b7980 */ /* 0x004ea8000c101900 */
[----:B------:R-:W2:Y:S04]  /*19c30*/  LD.E R61, desc[UR40][R16.64+0x328] ;  /* 0x00032828103d7980 */ /* 0x000ea8000c101900 */
[----:B------:R-:W2:Y:S04]  /*19c40*/  LD.E R63, desc[UR40][R16.64+0x330] ;  /* 0x00033028103f7980 */ /* 0x000ea8000c101900 */
        /* <DEDUP_REMOVED lines=37> */
[----:B------:R-:W-:Y:S04]  /*19ea0*/  ST.E desc[UR40][R16.64+0x2c4], R26 ;  /* 0x0002c41a10007985 */ /* 0x000fe8000c101928 */
[----:B---3--:R1:W-:Y:S04]  /*19eb0*/  ST.E desc[UR40][R16.64+0x2c8], R27 ;  /* 0x0002c81b10007985 */ /* 0x0083e8000c101928 */
        /* <DEDUP_REMOVED lines=30> */
[----:B----4-:R4:W-:Y:S04]  /*1a0a0*/  ST.E desc[UR40][R16.64+0x308], R53 ;  /* 0x0003083510007985 */ /* 0x0109e8000c101928 */
[----:B------:R4:W-:Y:S04]  /*1a0b0*/  ST.E desc[UR40][R16.64+0x310], R55 ;  /* 0x0003103710007985 */ /* 0x0009e8000c101928 */
[----:B------:R4:W-:Y:S04]  /*1a0c0*/  ST.E desc[UR40][R16.64+0x318], R57 ;  /* 0x0003183910007985 */ /* 0x0009e8000c101928 */
[----:B--2---:R2:W-:Y:S04]  /*1a0d0*/  ST.E desc[UR40][R16.64+0x320], R59 ;  /* 0x0003203b10007985 */ /* 0x0045e8000c101928 */
[----:B------:R2:W-:Y:S04]  /*1a0e0*/  ST.E desc[UR40][R16.64+0x328], R61 ;  /* 0x0003283d10007985 */ /* 0x0005e8000c101928 */
[----:B------:R2:W-:Y:S04]  /*1a0f0*/  ST.E desc[UR40][R16.64+0x330], R63 ;  /* 0x0003303f10007985 */ /* 0x0005e8000c101928 */
        /* <DEDUP_REMOVED lines=69> */
[----:B0-----:R-:W5:Y:S01]  /*1a550*/  LDL R25, [R1+0x88] ;  /* 0x0000880001197983 */ /* 0x001f620000100800 */
[----:B------:R-:W-:-:S02]  /*1a560*/  IMAD R12, R24, 0xc00, R12 ;  /* 0x00000c00180c7824 */ /* 0x000fc400078e020c */
[----:B-1----:R-:W-:Y:S01]  /*1a570*/  IMAD.MOV.U32 R27, RZ, RZ, R13 ;  /* 0x000000ffff1b7224 */ /* 0x002fe200078e000d */
[----:B------:R-:W-:Y:S01]  /*1a580*/  F2FP.BF16.F32.PACK_AB R152, R37, R152 ;  /* 0x000000982598723e */ /* 0x000fe200000010ff */
[C---:B------:R-:W-:Y:S01]  /*1a590*/  VIADD R24, R12.reuse, 0x80 ;  /* 0x000000800c187836 */ /* 0x040fe20000000000 */
[----:B------:R-:W-:Y:S01]  /*1a5a0*/  F2FP.BF16.F32.PACK_AB R153, R153, R36 ;  /* 0x000000249999723e */ /* 0x000fe200000010ff */
[----:B------:R-:W-:Y:S01]  /*1a5b0*/  VIADD R26, R12, 0x100 ;  /* 0x000001000c1a7836 */ /* 0x000fe20000000000 */
[----:B------:R-:W-:Y:S01]  /*1a5c0*/  R2UR UR15, R27 ;  /* 0x000000001b0f72ca */ /* 0x000fe200000e0000 */
[----:B------:R-:W5:Y:S01]  /*1a5d0*/  LD.E R36, desc[UR40][R16.64+0x2a0] ;  /* 0x0002a02810247980 */ /* 0x000f62000c101900 */
[----:B------:R-:W-:Y:S02]  /*1a5e0*/  R2UR UR10, R24 ;  /* 0x00000000180a72ca */ /* 0x000fe400000e0000 */
[----:B------:R-:W-:Y:S01]  /*1a5f0*/  R2UR UR14, R26 ;  /* 0x000000001a0e72ca */ /* 0x000fe200000e0000 */
[----:B------:R-:W5:Y:S01]  /*1a600*/  LD.E R24, desc[UR40][R16.64+0x270] ;  /* 0x0002702810187980 */ /* 0x000f62000c101900 */
[----:B------:R-:W-:-:S02]  /*1a610*/  F2FP.BF16.F32.PACK_AB R154, R154, R35 ;  /* 0x000000239a9a723e */ /* 0x000fc400000010ff */
[----:B------:R-:W-:Y:S01]  /*1a620*/  F2FP.BF16.F32.PACK_AB R155, R155, R34 ;  /* 0x000000229b9b723e */ /* 0x000fe200000010ff */
[----:B------:R-:W5:Y:S01]  /*1a630*/  LD.E R35, desc[UR40][R16.64+0x29c] ;  /* 0x00029c2810237980 */ /* 0x000f62000c101900 */
[----:B------:R-:W-:Y:S02]  /*1a640*/  F2FP.BF16.F32.PACK_AB R156, R156, R33 ;  /* 0x000000219c9c723e */ /* 0x000fe400000010ff */
[----:B------:R-:W-:Y:S01]  /*1a650*/  F2FP.BF16.F32.PACK_AB R157, R157, R32 ;  /* 0x000000209d9d723e */ /* 0x000fe200000010ff */
[----:B------:R-:W5:Y:S01]  /*1a660*/  LD.E R33, desc[UR40][R16.64+0x294] ;  /* 0x0002942810217980 */ /* 0x000f62000c101900 */
[----:B------:R-:W-:Y:S02]  /*1a670*/  F2FP.BF16.F32.PACK_AB R158, R158, R31 ;  /* 0x0000001f9e9e723e */ /* 0x000fe400000010ff */
[----:B------:R-:W-:Y:S01]  /*1a680*/  F2FP.BF16.F32.PACK_AB R159, R159, R30 ;  /* 0x0000001e9f9f723e */ /* 0x000fe200000010ff */
[----:B------:R-:W5:Y:S01]  /*1a690*/  LD.E R31, desc[UR40][R16.64+0x28c] ;  /* 0x00028c28101f7980 */ /* 0x000f62000c101900 */
[----:B------:R-:W-:-:S02]  /*1a6a0*/  F2FP.BF16.F32.PACK_AB R160, R160, R29 ;  /* 0x0000001da0a0723e */ /* 0x000fc400000010ff */
[----:B------:R-:W-:Y:S01]  /*1a6b0*/  F2FP.BF16.F32.PACK_AB R161, R161, R28 ;  /* 0x0000001ca1a1723e */ /* 0x000fe200000010ff */
[----:B------:R-:W5:Y:S04]  /*1a6c0*/  LD.E R29, desc[UR40][R16.64+0x284] ;  /* 0x00028428101d7980 */ /* 0x000f68000c101900 */
[----:B------:R-:W5:Y:S04]  /*1a6d0*/  LD.E R28, desc[UR40][R16.64+0x280] ;  /* 0x00028028101c7980 */ /* 0x000f68000c101900 */
[----:B------:R-:W5:Y:S04]  /*1a6e0*/  LD.E R30, desc[UR40][R16.64+0x288] ;  /* 0x00028828101e7980 */ /* 0x000f68000c101900 */
[----:B------:R-:W5:Y:S04]  /*1a6f0*/  LD.E R32, desc[UR40][R16.64+0x290] ;  /* 0x0002902810207980 */ /* 0x000f68000c101900 */
[----:B------:R-:W5:Y:S04]  /*1a700*/  LD.E R34, desc[UR40][R16.64+0x298] ;  /* 0x0002982810227980 */ /* 0x000f68000c101900 */
        /* <DEDUP_REMOVED lines=16> */
[----:B----4-:R-:W3:Y:S04]  /*1a810*/  LD.E R53, desc[UR40][R16.64+0x2e4] ;  /* 0x0002e42810357980 */ /* 0x010ee8000c101900 */
[----:B------:R-:W3:Y:S04]  /*1a820*/  LD.E R54, desc[UR40][R16.64+0x2e8] ;  /* 0x0002e82810367980 */ /* 0x000ee8000c101900 */
[----:B------:R-:W3:Y:S04]  /*1a830*/  LD.E R55, desc[UR40][R16.64+0x2ec] ;  /* 0x0002ec2810377980 */ /* 0x000ee8000c101900 */
[----:B------:R-:W3:Y:S04]  /*1a840*/  LD.E R56, desc[UR40][R16.64+0x2f0] ;  /* 0x0002f02810387980 */ /* 0x000ee8000c101900 */
[----:B------:R-:W3:Y:S04]  /*1a850*/  LD.E R57, desc[UR40][R16.64+0x2f4] ;  /* 0x0002f42810397980 */ /* 0x000ee8000c101900 */
[----:B------:R-:W3:Y:S04]  /*1a860*/  LD.E R58, desc[UR40][R16.64+0x2f8] ;  /* 0x0002f828103a7980 */ /* 0x000ee8000c101900 */
[----:B--2---:R-:W3:Y:S04]  /*1a870*/  LD.E R59, desc[UR40][R16.64+0x2fc] ;  /* 0x0002fc28103b7980 */ /* 0x004ee8000c101900 */
[----:B------:R-:W3:Y:S04]  /*1a880*/  LD.E R60, desc[UR40][R16.64+0x300] ;  /* 0x00030028103c7980 */ /* 0x000ee8000c101900 */
[----:B------:R-:W3:Y:S04]  /*1a890*/  LD.E R61, desc[UR40][R16.64+0x304] ;  /* 0x00030428103d7980 */ /* 0x000ee8000c101900 */
[----:B------:R-:W3:Y:S04]  /*1a8a0*/  LD.E R62, desc[UR40][R16.64+0x308] ;  /* 0x00030828103e7980 */ /* 0x000ee8000c101900 */
[----:B------:R-:W3:Y:S04]  /*1a8b0*/  LD.E R63, desc[UR40][R16.64+0x30c] ;  /* 0x00030c28103f7980 */ /* 0x000ee8000c101900 */
[----:B------:R-:W3:Y:S04]  /*1a8c0*/  LD.E R64, desc[UR40][R16.64+0x310] ;  /* 0x0003102810407980 */ /* 0x000ee8000c101900 */
[----:B-----5:R-:W3:Y:S04]  /*1a8d0*/  LD.E R65, desc[UR40][R16.64+0x314] ;  /* 0x0003142810417980 */ /* 0x020ee8000c101900 */
        /* <DEDUP_REMOVED lines=912> */
[----:B------:R-:W3:Y:S04]  /*1e1e0*/  LD.E R11, desc[UR40][R16.64+0x270] ;  /* 0x00027028100b7980 */ /* 0x000ee8000c101900 */
[----:B---3--:R3:W-:Y:S04]  /*1e1f0*/  ST.E desc[UR40][R16.64+0x270], R11 ;  /* 0x0002700b10007985 */ /* 0x0087e8000c101928 */
[----:B------:R-:W4:Y:S04]  /*1e200*/  LD.E R13, desc[UR40][R8.64] ;  /* 0x00000028080d7980 */ /* 0x000f28000c101900 */
[----:B----4-:R4:W-:Y:S04]  /*1e210*/  ST.E desc[UR40][R8.64], R13 ;  /* 0x0000000d08007985 */ /* 0x0109e8000c101928 */
[----:B------:R-:W5:Y:S04]  /*1e220*/  LD.E R15, desc[UR40][R6.64] ;  /* 0x00000028060f7980 */ /* 0x000f68000c101900 */
[----:B-----5:R5:W-:Y:S04]  /*1e230*/  ST.E desc[UR40][R6.64], R15 ;  /* 0x0000000f06007985 */ /* 0x020be8000c101928 */
[----:B------:R-:W2:Y:S04]  /*1e240*/  LD.E R19, desc[UR40][R4.64] ;  /* 0x0000002804137980 */ /* 0x000ea8000c101900 */
[----:B--2---:R2:W-:Y:S04]  /*1e250*/  ST.E desc[UR40][R4.64], R19 ;  /* 0x0000001304007985 */ /* 0x0045e8000c101928 */
[----:B------:R-:W2:Y:S04]  /*1e260*/  LD.E R21, desc[UR40][R16.64+0x280] ;  /* 0x0002802810157980 */ /* 0x000ea8000c101900 */
[----:B0-----:R-:W2:Y:S04]  /*1e270*/  LD.E R25, desc[UR40][R16.64+0x284] ;  /* 0x0002842810197980 */ /* 0x001ea8000c101900 */
[----:B-1----:R-:W2:Y:S04]  /*1e280*/  LD.E R27, desc[UR40][R16.64+0x288] ;  /* 0x00028828101b7980 */ /* 0x002ea8000c101900 */
[----:B------:R-:W2:Y:S04]  /*1e290*/  LD.E R29, desc[UR40][R16.64+0x28c] ;  /* 0x00028c28101d7980 */ /* 0x000ea8000c101900 */
[----:B---3--:R-:W3:Y:S04]  /*1e2a0*/  LD.E R11, desc[UR40][R16.64+0x290] ;  /* 0x00029028100b7980 */ /* 0x008ee8000c101900 */
[----:B------:R-:W3:Y:S04]  /*1e2b0*/  LD.E R31, desc[UR40][R16.64+0x294] ;  /* 0x00029428101f7980 */ /* 0x000ee8000c101900 */
[----:B----4-:R-:W4:Y:S04]  /*1e2c0*/  LD.E R9, desc[UR40][R16.64+0x298] ;  /* 0x0002982810097980 */ /* 0x010f28000c101900 */
[----:B------:R-:W4:Y:S04]  /*1e2d0*/  LD.E R13, desc[UR40][R16.64+0x29c] ;  /* 0x00029c28100d7980 */ /* 0x000f28000c101900 */
[----:B-----5:R-:W5:Y:S04]  /*1e2e0*/  LD.E R7, desc[UR40][R16.64+0x2a0] ;  /* 0x0002a02810077980 */ /* 0x020f68000c101900 */
        /* <DEDUP_REMOVED lines=247> */
.L_x_12334:
[----:B------:R-:W-:Y:S05]  /*1f260*/  BSYNC B0 ;  /* 0x0000000000007941 */ /* 0x000fea0003800000 */
.L_x_12333:
[C---:B------:R-:W-:Y:S01]  /*1f270*/  ISETP.GT.AND P1, PT, R10.reuse, UR45, PT ;  /* 0x0000002d0a007c0c */ /* 0x040fe2000bf24270 */
[----:B------:R-:W-:-:S12]  /*1f280*/  VIADD R10, R10, 0xffffffff ;  /* 0xffffffff0a0a7836 */ /* 0x000fd80000000000 */
[----:B------:R-:W-:Y:S05]  /*1f290*/  @P1 BRA `(.L_x_12335) ;  /* 0xffffff4c00901947 */ /* 0x000fea000383ffff */
.L_x_12308:
[----:B01----:R-:W0:Y:S01]  /*1f2a0*/  S2R R0, SR_TID.X ;  /* 0x0000000000007919 */ /* 0x003e220000002100 */
[----:B------:R-:W-:Y:S05]  /*1f2b0*/  WARPSYNC.ALL ;  /* 0x0000000000007948 */ /* 0x000fea0003800000 */
[----:B0-----:R-:W-:-:S04]  /*1f2c0*/  SHF.R.U32.HI R0, RZ, 0x7, R0 ;  /* 0x00000007ff007819 */ /* 0x001fc80000011600 */
[----:B------:R-:W-:Y:S01]  /*1f2d0*/  IADD3 R143, -R0, 0xb, RZ ;  /* 0x0000000b008f7810 */ /* 0x000fe20007ffe1ff */
[----:B------:R-:W2:Y:S04]  /*1f2e0*/  LDL R5, [R1+0x240] ;  /* 0x0002400001057983 */ /* 0x000ea80000100800 */
[----:B------:R-:W3:Y:S04]  /*1f2f0*/  LDL R6, [R1+0x244] ;  /* 0x0002440001067983 */ /* 0x000ee80000100800 */
[----:B------:R-:W4:Y:S04]  /*1f300*/  LDL R4, [R1+0x218] ;  /* 0x0002180001047983 */ /* 0x000f280000100800 */
        /* <DEDUP_REMOVED lines=62> */
[----:B------:R-:W5:Y:S04]  /*1f6f0*/  LDL R136, [R1+0x224] ;  /* 0x0002240001887983 */ /* 0x000f680000100800 */
[----:B--2---:R-:W0:Y:S02]  /*1f700*/  SHFL.BFLY PT, R0, R5, 0x2, 0x1f ;  /* 0x0c401f0005007f89 */ /* 0x004e2400000e0000 */
[----:B0-----:R-:W-:-:S05]  /*1f710*/  FADD.FTZ R0, R5, R0 ;  /* 0x0000000005007221 */ /* 0x001fca0000010000 */
[----:B------:R-:W0:Y:S02]  /*1f720*/  SHFL.BFLY PT, R3, R0, 0x1, 0x1f ;  /* 0x0c201f0000037f89 */ /* 0x000e2400000e0000 */
[----:B0-----:R-:W-:-:S05]  /*1f730*/  FADD.FTZ R2, R0, R3 ;  /* 0x0000000300027221 */ /* 0x001fca0000010000 */
[----:B------:R-:W-:Y:S04]  /*1f740*/  STL [R1+0x240], R2 ;  /* 0x0002400201007387 */ /* 0x000fe80000100800 */
[----:B------:R-:W2:Y:S04]  /*1f750*/  LDL R141, [R1+0x240] ;  /* 0x00024000018d7983 */ /* 0x000ea80000100800 */
[----:B---3--:R-:W0:Y:S02]  /*1f760*/  SHFL.BFLY PT, R3, R6, 0x2, 0x1f ;  /* 0x0c401f0006037f89 */ /* 0x008e2400000e0000 */
[----:B0-----:R-:W-:Y:S01]  /*1f770*/  FADD.FTZ R3, R3, R6 ;  /* 0x0000000603037221 */ /* 0x001fe20000010000 */
[----:B----4-:R-:W-:Y:S01]  /*1f780*/  VIADD R0, R4, 0x1 ;  /* 0x0000000104007836 */ /* 0x010fe20000000000 */
[----:B------:R-:W3:Y:S04]  /*1f790*/  LDL.64 R6, [R1+0x438] ;  /* 0x0004380001067983 */ /* 0x000ee80000100a00 */
[----:B------:R-:W0:Y:S01]  /*1f7a0*/  SHFL.BFLY PT, R138, R3, 0x1, 0x1f ;  /* 0x0c201f00038a7f89 */ /* 0x000e2200000e0000 */
[----:B------:R-:W-:-:S03]  /*1f7b0*/  ISETP.NE.AND P2, PT, R0, 0x2, PT ;  /* 0x000000020000780c */ /* 0x000fc60003f45270 */
[----:B------:R-:W4:Y:S10]  /*1f7c0*/  LDL.64 R4, [R1+0x458] ;  /* 0x0004580001047983 */ /* 0x000f340000100a00 */
[----:B------:R-:W4:Y:S01]  /*1f7d0*/  @!P2 LDL R135, [R1+0x21c] ;  /* 0x00021c000187a983 */ /* 0x000f220000100800 */
[----:B0-----:R-:W-:-:S03]  /*1f7e0*/  FADD.FTZ R138, R3, R138 ;  /* 0x0000008a038a7221 */ /* 0x001fc60000010000 */
[----:B------:R-:W3:Y:S01]  /*1f7f0*/  LDL.64 R2, [R1+0x2a0] ;  /* 0x0002a00001027983 */ /* 0x000ee20000100a00 */
[----:B------:R0:W-:Y:S08]  /*1f800*/  BAR.ARV R143, 0x100 ;  /* 0x0004008f0000751d */ /* 0x0001f00000002000 */
[----:B------:R-:W-:Y:S06]  /*1f810*/  BAR.ARV 0x8, 0x180 ;  /* 0x0206000000007b1d */ /* 0x000fec0000002000 */
[----:B------:R-:W-:-:S13]  /*1f820*/  FSETP.NE.FTZ.AND P1, PT, R138, RZ, PT ;  /* 0x000000ff8a00720b */ /* 0x000fda0003f35000 */
[----:B------:R-:W4:Y:S04]  /*1f830*/  @P1 LDL R140, [R1+0x250] ;  /* 0x00025000018c1983 */ /* 0x000f280000100800 */
[----:B------:R-:W4:Y:S01]  /*1f840*/  @P1 LDL R139, [R1+0x234] ;  /* 0x00023400018b1983 */ /* 0x000f220000100800 */
[----:B--2---:R-:W-:-:S13]  /*1f850*/  FSETP.NE.FTZ.AND P0, PT, R141, RZ, PT ;  /* 0x000000ff8d00720b */ /* 0x004fda0003f15000 */
[----:B------:R-:W2:Y:S04]  /*1f860*/  @P0 LDL R142, [R1+0x250] ;  /* 0x00025000018e0983 */ /* 0x000ea80000100800 */
[----:B------:R-:W2:Y:S01]  /*1f870*/  @P0 LDL R145, [R1+0x230] ;  /* 0x0002300001910983 */ /* 0x000ea20000100800 */
[----:B------:R-:W-:-:S06]  /*1f880*/  IMAD.MOV.U32 R137, RZ, RZ, RZ ;  /* 0x000000ffff897224 */ /* 0x000fcc00078e00ff */
[----:B------:R-:W5:Y:S08]  /*1f890*/  @P0 MUFU.RCP R137, R141 ;  /* 0x0000008d00890308 */ /* 0x000f700000001000 */
[----:B------:R-:W1:Y:S01]  /*1f8a0*/  @P0 MUFU.LG2 R144, R141 ;  /* 0x0000008d00900308 */ /* 0x000e620000000c00 */
[-C--:B-----5:R-:W-:Y:S01]  /*1f8b0*/  FMUL.FTZ R129, R129, R137.reuse ;  /* 0x0000008981817220 */ /* 0x0a0fe20000410000 */
[----:B------:R-:W-:-:S06]  /*1f8c0*/  FMUL.FTZ R128, R128, R137 ;  /* 0x0000008980807220 */ /* 0x000fcc0000410000 */
[----:B------:R-:W-:Y:S01]  /*1f8d0*/  @P1 MUFU.LG2 R146, R138 ;  /* 0x0000008a00921308 */ /* 0x000fe20000000c00 */
[----:B------:R5:W-:Y:S02]  /*1f8e0*/  STL.64 [R1+0x290], R128 ;  /* 0x0002908001007387 */ /* 0x000be40000100a00 */
[----:B-----5:R-:W-:-:S06]  /*1f8f0*/  IMAD.MOV.U32 R128, RZ, RZ, RZ ;  /* 0x000000ffff807224 */ /* 0x020fcc00078e00ff */
[----:B------:R-:W5:Y:S01]  /*1f900*/  @P1 MUFU.RCP R128, R138 ;  /* 0x0000008a00801308 */ /* 0x000f620000001000 */
[----:B-1----:R-:W-:Y:S01]  /*1f910*/  @P0 FMUL.FTZ R147, R144, 0.69314718246459960938 ;  /* 0x3f31721890930820 */ /* 0x002fe20000410000 */
[-C--:B---3--:R-:W-:Y:S01]  /*1f920*/  FMUL.FTZ R3, R3, R137.reuse ;  /* 0x0000008903037220 */ /* 0x088fe20000410000 */
        /* <DEDUP_REMOVED lines=122> */
[-C--:B----4-:R-:W-:Y:S01]  /*200d0*/  FMUL.FTZ R5, R5, R128.reuse ;  /* 0x0000008005057220 */ /* 0x090fe20000410000 */
[-C--:B------:R-:W-:Y:S01]  /*200e0*/  FMUL.FTZ R4, R4, R128.reuse ;  /* 0x0000008004047220 */ /* 0x080fe20000410000 */
[-C--:B------:R-:W-:Y:S01]  /*200f0*/  FMUL.FTZ R9, R9, R128.reuse ;  /* 0x0000008009097220 */ /* 0x080fe20000410000 */
[----:B------:R-:W-:Y:S01]  /*20100*/  FMUL.FTZ R8, R8, R128 ;  /* 0x0000008008087220 */ /* 0x000fe20000410000 */
[----:B------:R-:W-:Y:S01]  /*20110*/  VIADD R134, R134, 0x1 ;  /* 0x0000000186867836 */ /* 0x000fe20000000000 */
[----:B-1----:R-:W-:Y:S01]  /*20120*/  @!P2 LOP3.LUT R2, R135, 0x1, RZ, 0x3c, !PT ;  /* 0x000000018702a812 */ /* 0x002fe200078e3cff */
[----:B------:R-:W-:Y:S01]  /*20130*/  VIADD R136, R136, 0x1 ;  /* 0x0000000188887836 */ /* 0x000fe20000000000 */
[----:B------:R0:W-:Y:S04]  /*20140*/  STL [R1+0x244], R138 ;  /* 0x0002448a01007387 */ /* 0x0001e80000100800 */
        /* <DEDUP_REMOVED lines=25> */
[----:B--2---:R-:W-:Y:S01]  /*202e0*/  @P0 FMUL.FTZ R144, R142, 0.69314718246459960938 ;  /* 0x3f3172188e900820 */ /* 0x004fe20000410000 */
[----:B------:R-:W-:-:S03]  /*202f0*/  IMAD.MOV.U32 R142, RZ, RZ, -0x800000 ;  /* 0xff800000ff8e7424 */ /* 0x000fc600078e00ff */
[----:B------:R-:W-:Y:S01]  /*20300*/  @P0 FFMA.FTZ R142, R144, R145, R147 ;  /* 0x00000091908e0223 */ /* 0x000fe20000010093 */
[----:B------:R-:W-:Y:S01]  /*20310*/  @P1 FMUL.FTZ R145, R146, 0.69314718246459960938 ;  /* 0x3f31721892911820 */ /* 0x000fe20000410000 */
[----:B------:R-:W-:Y:S01]  /*20320*/  @P1 FMUL.FTZ R144, R140, 0.69314718246459960938 ;  /* 0x3f3172188c901820 */ /* 0x000fe20000410000 */
[----:B------:R-:W-:-:S03]  /*20330*/  IMAD.MOV.U32 R140, RZ, RZ, -0x800000 ;  /* 0xff800000ff8c7424 */ /* 0x000fc600078e00ff */
[----:B------:R-:W-:Y:S01]  /*20340*/  @P1 FFMA.FTZ R140, R144, R139, R145 ;  /* 0x0000008b908c1223 */ /* 0x000fe20000010091 */
        /* <DEDUP_REMOVED lines=44> */
[----:B------:R-:W-:-:S13]  /*20610*/  PLOP3.LUT P0, PT, PT, PT, PT, 0x8, 0x0 ;  /* 0x000000000000781c */ /* 0x000fda0003f0e170 */
.L_x_12247:
[----:B------:R-:W1:Y:S01]  /*20620*/  S2R R3, SR_CgaCtaId ;  /* 0x0000000000037919 */ /* 0x000e620000008800 */
[----:B0-----:R-:W-:Y:S01]  /*20630*/  MOV R0, 0x400 ;  /* 0x0000040000007802 */ /* 0x001fe20000000f00 */
[----:B------:R-:W-:Y:S01]  /*20640*/  BSSY B0, `(.L_x_12336) ;  /* 0x00004a8000007945 */ /* 0x000fe20003800000 */
[----:B------:R-:W-:Y:S02]  /*20650*/  BAR.SYNC.DEFER_BLOCKING 0x5, 0x180 ;  /* 0x0146000000007b1d */ /* 0x000fe40000010000 */
[----:B-1----:R-:W-:-:S05]  /*20660*/  LEA R0, R3, R0, 0x18 ;  /* 0x0000000003007211 */ /* 0x002fca00078ec0ff */
[----:B------:R-:W0:Y:S02]  /*20670*/  LDS.128 R4, [R0+0x324d0] ;  /* 0x0324d00000047984 */ /* 0x000e240000000c00 */
[----:B0-----:R-:W-:Y:S02]  /*20680*/  R2UR UR5, R5 ;  /* 0x00000000050572ca */ /* 0x001fe400000e0000 */
[----:B------:R-:W-:Y:S02]  /*20690*/  R2UR UR7, R6 ;  /* 0x00000000060772ca */ /* 0x000fe400000e0000 */
[----:B------:R-:W-:Y:S01]  /*206a0*/  R2UR UR6, R7 ;  /* 0x00000000070672ca */ /* 0x000fe200000e0000 */
[----:B------:R-:W-:Y:S06]  /*206b0*/  BAR.ARV 0x4, 0x180 ;  /* 0x0106000000007b1d */ /* 0x000fec0000002000 */
[----:B------:R-:W-:Y:S08]  /*206c0*/  @P0 BRA `(.L_x_12337) ;  /* 0x0000003800e40947 */ /* 0x000ff00003800000 */
[----:B------:R-:W2:Y:S01]  /*206d0*/  LDL R18, [R1+0x4dc] ;  /* 0x0004dc0001127983 */ /* 0x000ea20000100800 */
[----:B------:R-:W-:Y:S01]  /*206e0*/  ULDC.64 UR8, c[0x0][0xd00] ;  /* 0x0003400000087ab9 */ /* 0x000fe20000000a00 */
[----:B------:R-:W-:Y:S02]  /*206f0*/  ULDC.64 UR10, c[0x0][0xd00] ;  /* 0x00034000000a7ab9 */ /* 0x000fe40000000a00 */
[----:B------:R-:W3:Y:S04]  /*20700*/  LDL.128 R136, [R1+0x270] ;  /* 0x0002700001887983 */ /* 0x000ee80000100c00 */
[----:B------:R-:W4:Y:S04]  /*20710*/  LDL.128 R4, [R1+0x280] ;  /* 0x0002800001047983 */ /* 0x000f280000100c00 */
        /* <DEDUP_REMOVED lines=29> */
[----:B------:R-:W4:Y:S01]  /*208f0*/  LDL.128 R132, [R1+0x460] ;  /* 0x0004600001847983 */ /* 0x000f220000100c00 */
[----:B------:R-:W0:Y:S01]  /*20900*/  S2R R19, SR_SWINHI ;  /* 0x0000000000137919 */ /* 0x000e220000002f00 */
[----:B------:R-:W-:-:S02]  /*20910*/  MOV R2, R0 ;  /* 0x0000000000027202 */ /* 0x000fc40000000f00 */
[----:B0-----:R-:W-:Y:S01]  /*20920*/  MOV R3, R19 ;  /* 0x0000001300037202 */ /* 0x001fe20000000f00 */
[----:B------:R-:W-:Y:S01]  /*20930*/  UIMAD.WIDE UR8, UR38, 0x4, UR8 ;  /* 0x00000004260878a5 */ /* 0x000fe2000f8e0208 */
[----:B------:R-:W-:Y:S01]  /*20940*/  ULDC UR4, c[0x0][0xb88] ;  /* 0x0002e20000047ab9 */ /* 0x000fe20000000800 */
[----:B--2---:R-:W-:-:S03]  /*20950*/  IMAD.WIDE R18, R18, 0x2, R2 ;  /* 0x0000000212127825 */ /* 0x004fc600078e0202 */
[----:B------:R-:W-:-:S04]  /*20960*/  LOP3.LUT R21, R18, 0x380, RZ, 0xc0, !PT ;  /* 0x0000038012157812 */ /* 0x000fc800078ec0ff */
[----:B------:R-:W-:-:S04]  /*20970*/  SHF.R.U64 R21, R21, 0x3, RZ ;  /* 0x0000000315157819 */ /* 0x000fc800000012ff */
[----:B------:R-:W-:Y:S01]  /*20980*/  LOP3.LUT R20, R21, R18, RZ, 0x3c, !PT ;  /* 0x0000001215147212 */ /* 0x000fe200078e3cff */
[----:B------:R-:W-:Y:S01]  /*20990*/  IMAD.MOV.U32 R21, RZ, RZ, R19 ;  /* 0x000000ffff157224 */ /* 0x000fe200078e0013 */
[----:B---3--:R-:W-:Y:S02]  /*209a0*/  F2FP.BF16.F32.PACK_AB R136, R137, R136 ;  /* 0x000000888988723e */ /* 0x008fe400000010ff */
[----:B------:R-:W-:Y:S02]  /*209b0*/  F2FP.BF16.F32.PACK_AB R137, R139, R138 ;  /* 0x0000008a8b89723e */ /* 0x000fe400000010ff */
[----:B----4-:R-:W-:Y:S02]  /*209c0*/  F2FP.BF16.F32.PACK_AB R139, R7, R6 ;  /* 0x00000006078b723e */ /* 0x010fe400000010ff */
[----:B------:R-:W-:Y:S02]  /*209d0*/  MOV R6, R20 ;  /* 0x0000001400067202 */ /* 0x000fe40000000f00 */
[----:B------:R-:W-:-:S04]  /*209e0*/  IADD3 R21, P1, R18, 0x20, RZ ;  /* 0x0000002012157810 */ /* 0x000fc80007f3e0ff */
[----:B------:R-:W-:-:S04]  /*209f0*/  LOP3.LUT R20, R21, 0x380, RZ, 0xc0, !PT ;  /* 0x0000038015147812 */ /* 0x000fc800078ec0ff */
[----:B------:R-:W-:Y:S02]  /*20a00*/  SHF.R.U64 R20, R20, 0x3, RZ ;  /* 0x0000000314147819 */ /* 0x000fe400000012ff */
[----:B------:R-:W-:Y:S01]  /*20a10*/  F2FP.BF16.F32.PACK_AB R138, R5, R4 ;  /* 0x00000004058a723e */ /* 0x000fe200000010ff */
[----:B------:R-:W-:Y:S01]  /*20a20*/  BAR.SYNC.DEFER_BLOCKING 0x1, 0x100 ;  /* 0x0044000000007b1d */ /* 0x000fe20000010000 */
[----:B------:R-:W-:Y:S01]  /*20a30*/  LOP3.LUT R20, R20, R21, RZ, 0x3c, !PT ;  /* 0x0000001514147212 */ /* 0x000fe200078e3cff */
[----:B------:R-:W-:Y:S01]  /*20a40*/  IMAD.X R21, RZ, RZ, R19, P1 ;  /* 0x000000ffff157224 */ /* 0x000fe200008e0613 */
[C---:B------:R-:W-:Y:S02]  /*20a50*/  IADD3 R5, P0, R18.reuse, 0x40, RZ ;  /* 0x0000004012057810 */ /* 0x040fe40007f1e0ff */
[----:B------:R-:W-:Y:S02]  /*20a60*/  IADD3 R141, P4, R18, 0x60, RZ ;  /* 0x00000060128d7810 */ /* 0x000fe40007f9e0ff */
[----:B------:R-:W-:-:S02]  /*20a70*/  LOP3.LUT R4, R5, 0x380, RZ, 0xc0, !PT ;  /* 0x0000038005047812 */ /* 0x000fc400078ec0ff */
[----:B------:R-:W-:Y:S02]  /*20a80*/  LOP3.LUT R7, R141, 0x380, RZ, 0xc0, !PT ;  /* 0x000003808d077812 */ /* 0x000fe400078ec0ff */
[----:B------:R-:W-:Y:S02]  /*20a90*/  MOV R20, R20 ;  /* 0x0000001400147202 */ /* 0x000fe40000000f00 */
[----:B------:R-:W-:Y:S02]  /*20aa0*/  IADD3 R21, P6, R18, 0x4020, RZ ;  /* 0x0000402012157810 */ /* 0x000fe40007fde0ff */
[----:B------:R-:W-:Y:S02]  /*20ab0*/  F2FP.BF16.F32.PACK_AB R8, R9, R8 ;  /* 0x000000080908723e */ /* 0x000fe400000010ff */
[----:B------:R-:W-:Y:S02]  /*20ac0*/  F2FP.BF16.F32.PACK_AB R9, R11, R10 ;  /* 0x0000000a0b09723e */ /* 0x000fe400000010ff */
[----:B------:R-:W-:-:S02]  /*20ad0*/  SHF.R.U64 R4, R4, 0x3, RZ ;  /* 0x0000000304047819 */ /* 0x000fc400000012ff */
[----:B------:R-:W-:Y:S02]  /*20ae0*/  F2FP.BF16.F32.PACK_AB R10, R13, R12 ;  /* 0x0000000c0d0a723e */ /* 0x000fe400000010ff */
[----:B------:R-:W-:Y:S01]  /*20af0*/  IADD3 R147, P5, R18, 0x4040, RZ ;  /* 0x0000404012937810 */ /* 0x000fe20007fbe0ff */
[----:B------:R0:W-:Y:S01]  /*20b00*/  STSM.16.M88.4 [R6], R136 ;  /* 0x0000008806007844 */ /* 0x0001e20000000200 */
[----:B------:R-:W-:Y:S02]  /*20b10*/  LOP3.LUT R12, R21, 0x380, RZ, 0xc0, !PT ;  /* 0x00000380150c7812 */ /* 0x000fe400078ec0ff */
[----:B------:R-:W-:Y:S02]  /*20b20*/  LOP3.LUT R4, R4, R5, RZ, 0x3c, !PT ;  /* 0x0000000504047212 */ /* 0x000fe400078e3cff */
[----:B------:R-:W-:Y:S02]  /*20b30*/  LOP3.LUT R146, R147, 0x380, RZ, 0xc0, !PT ;  /* 0x0000038093927812 */ /* 0x000fe400078ec0ff */
[----:B------:R-:W-:-:S02]  /*20b40*/  SHF.R.U64 R12, R12, 0x3, RZ ;  /* 0x000000030c0c7819 */ /* 0x000fc400000012ff */
[----:B0-----:R-:W-:Y:S02]  /*20b50*/  SHF.R.U64 R6, R7, 0x3, RZ ;  /* 0x0000000307067819 */ /* 0x001fe400000012ff */
[----:B------:R-:W-:-:S04]  /*20b60*/  IADD3 R7, P3, R18, 0x4000, RZ ;  /* 0x0000400012077810 */ /* 0x000fc80007f7e0ff */
[----:B------:R-:W-:Y:S02]  /*20b70*/  LOP3.LUT R5, R7, 0x380, RZ, 0xc0, !PT ;  /* 0x0000038007057812 */ /* 0x000fe400078ec0ff */
[----:B------:R-:W-:Y:S02]  /*20b80*/  F2FP.BF16.F32.PACK_AB R11, R15, R14 ;  /* 0x0000000e0f0b723e */ /* 0x000fe400000010ff */
[----:B------:R-:W-:Y:S02]  /*20b90*/  SHF.R.U64 R146, R146, 0x3, RZ ;  /* 0x0000000392927819 */ /* 0x000fe400000012ff */
[----:B------:R-:W-:Y:S02]  /*20ba0*/  SHF.R.U64 R14, R5, 0x3, RZ ;  /* 0x00000003050e7819 */ /* 0x000fe400000012ff */
[----:B------:R-:W-:Y:S02]  /*20bb0*/  LOP3.LUT R12, R12, R21, RZ, 0x3c, !PT ;  /* 0x000000150c0c7212 */ /* 0x000fe400078e3cff */
[----:B------:R-:W-:-:S02]  /*20bc0*/  IADD3 R145, P2, R18, 0x4060, RZ ;  /* 0x0000406012917810 */ /* 0x000fc40007f5e0ff */
[----:B------:R-:W-:Y:S01]  /*20bd0*/  IADD3 R21, P1, R18, 0x8000, RZ ;  /* 0x0000800012157810 */ /* 0x000fe20007f3e0ff */
[----:B------:R0:W-:Y:S01]  /*20be0*/  STSM.16.M88.4 [R20], R8 ;  /* 0x0000000814007844 */ /* 0x0001e20000000200 */
[----:B------:R-:W-:Y:S01]  /*20bf0*/  LOP3.LUT R146, R146, R147, RZ, 0x3c, !PT ;  /* 0x0000009392927212 */ /* 0x000fe200078e3cff */
[--C-:B------:R-:W-:Y:S01]  /*20c00*/  IMAD.X R147, RZ, RZ, R19.reuse, P5 ;  /* 0x000000ffff937224 */ /* 0x100fe200028e0613 */
[----:B------:R-:W-:Y:S02]  /*20c10*/  LOP3.LUT R14, R14, R7, RZ, 0x3c, !PT ;  /* 0x000000070e0e7212 */ /* 0x000fe400078e3cff */
[----:B------:R-:W-:Y:S02]  /*20c20*/  LOP3.LUT R144, R145, 0x380, RZ, 0xc0, !PT ;  /* 0x0000038091907812 */ /* 0x000fe400078ec0ff */
[----:B------:R-:W-:Y:S01]  /*20c30*/  LOP3.LUT R7, R21, 0x380, RZ, 0xc0, !PT ;  /* 0x0000038015077812 */ /* 0x000fe200078ec0ff */
[--C-:B------:R-:W-:Y:S01]  /*20c40*/  IMAD.X R5, RZ, RZ, R19.reuse, P0 ;  /* 0x000000ffff057224 */ /* 0x100fe200000e0613 */
[----:B------:R-:W-:Y:S01]  /*20c50*/  SHF.R.U64 R144, R144, 0x3, RZ ;  /* 0x0000000390907819 */ /* 0x000fe200000012ff */
[----:B------:R-:W-:Y:S01]  /*20c60*/  IMAD.X R15, RZ, RZ, R19, P3 ;  /* 0x000000ffff0f7224 */ /* 0x000fe200018e0613 */
[----:B------:R-:W-:-:S02]  /*20c70*/  LOP3.LUT R6, R6, R141, RZ, 0x3c, !PT ;  /* 0x0000008d06067212 */ /* 0x000fc400078e3cff */
[C---:B0-----:R-:W-:Y:S02]  /*20c80*/  IADD3 R11, P5, R18.reuse, 0xc020, RZ ;  /* 0x0000c020120b7810 */ /* 0x041fe40007fbe0ff */
[----:B------:R-:W-:Y:S01]  /*20c90*/  SHF.R.U64 R20, R7, 0x3, RZ ;  /* 0x0000000307147819 */ /* 0x000fe200000012ff */
[--C-:B------:R-:W-:Y:S01]  /*20ca0*/  IMAD.X R7, RZ, RZ, R19.reuse, P4 ;  /* 0x000000ffff077224 */ /* 0x100fe200020e0613 */
[----:B------:R-:W-:Y:S02]  /*20cb0*/  LOP3.LUT R10, R11, 0x380, RZ, 0xc0, !PT ;  /* 0x000003800b0a7812 */ /* 0x000fe400078ec0ff */
[C---:B------:R-:W-:Y:S01]  /*20cc0*/  IADD3 R143, P0, R18.reuse, 0x8020, RZ ;  /* 0x00008020128f7810 */ /* 0x040fe20007f1e0ff */
[--C-:B------:R-:W-:Y:S01]  /*20cd0*/  IMAD.X R13, RZ, RZ, R19.reuse, P6 ;  /* 0x000000ffff0d7224 */ /* 0x100fe200030e0613 */
[----:B------:R-:W-:Y:S02]  /*20ce0*/  IADD3 R141, P4, R18, 0x8040, RZ ;  /* 0x00008040128d7810 */ /* 0x000fe40007f9e0ff */
[----:B------:R-:W-:Y:S01]  /*20cf0*/  LOP3.LUT R144, R144, R145, RZ, 0x3c, !PT ;  /* 0x0000009190907212 */ /* 0x000fe200078e3cff */
[----:B------:R-:W-:Y:S01]  /*20d00*/  IMAD.X R145, RZ, RZ, R19, P2 ;  /* 0x000000ffff917224 */ /* 0x000fe200010e0613 */
[----:B------:R-:W-:-:S02]  /*20d10*/  IADD3 R139, P3, R18, 0x8060, RZ ;  /* 0x00008060128b7810 */ /* 0x000fc40007f7e0ff */
[----:B------:R-:W-:Y:S01]  /*20d20*/  LOP3.LUT R20, R20, R21, RZ, 0x3c, !PT ;  /* 0x0000001514147212 */ /* 0x000fe200078e3cff */
[----:B------:R-:W-:Y:S01]  /*20d30*/  IMAD.X R21, RZ, RZ, R19, P1 ;  /* 0x000000ffff157224 */ /* 0x000fe200008e0613 */
[----:B------:R-:W-:Y:S02]  /*20d40*/  IADD3 R137, P6, R18, 0xc000, RZ ;  /* 0x0000c00012897810 */ /* 0x000fe40007fde0ff */
[----:B------:R-:W-:Y:S02]  /*20d50*/  SHF.R.U64 R10, R10, 0x3, RZ ;  /* 0x000000030a0a7819 */ /* 0x000fe400000012ff */
[----:B------:R-:W-:Y:S02]  /*20d60*/  LOP3.LUT R142, R143, 0x380, RZ, 0xc0, !PT ;  /* 0x000003808f8e7812 */ /* 0x000fe400078ec0ff */
[----:B------:R-:W-:Y:S02]  /*20d70*/  IADD3 R8, P2, R18, 0xc040, RZ ;  /* 0x0000c04012087810 */ /* 0x000fe40007f5e0ff */
[----:B------:R-:W-:-:S02]  /*20d80*/  LOP3.LUT R140, R141, 0x380, RZ, 0xc0, !PT ;  /* 0x000003808d8c7812 */ /* 0x000fc400078ec0ff */
[----:B------:R-:W-:Y:S02]  /*20d90*/  IADD3 R18, P1, R18, 0xc060, RZ ;  /* 0x0000c06012127810 */ /* 0x000fe40007f3e0ff */
[----:B------:R-:W-:Y:S02]  /*20da0*/  LOP3.LUT R138, R139, 0x380, RZ, 0xc0, !PT ;  /* 0x000003808b8a7812 */ /* 0x000fe400078ec0ff */
[----:B------:R-:W-:Y:S02]  /*20db0*/  LOP3.LUT R136, R137, 0x380, RZ, 0xc0, !PT ;  /* 0x0000038089887812 */ /* 0x000fe400078ec0ff */
[----:B------:R-:W-:Y:S02]  /*20dc0*/  LOP3.LUT R10, R10, R11, RZ, 0x3c, !PT ;  /* 0x0000000b0a0a7212 */ /* 0x000fe400078e3cff */
[----:B------:R-:W-:Y:S02]  /*20dd0*/  SHF.R.U64 R142, R142, 0x3, RZ ;  /* 0x000000038e8e7819 */ /* 0x000fe400000012ff */
[----:B------:R-:W-:-:S02]  /*20de0*/  LOP3.LUT R11, R8, 0x380, RZ, 0xc0, !PT ;  /* 0x00000380080b7812 */ /* 0x000fc400078ec0ff */
[----:B------:R-:W-:Y:S02]  /*20df0*/  SHF.R.U64 R140, R140, 0x3, RZ ;  /* 0x000000038c8c7819 */ /* 0x000fe400000012ff */
[----:B------:R-:W-:Y:S02]  /*20e00*/  LOP3.LUT R9, R18, 0x380, RZ, 0xc0, !PT ;  /* 0x0000038012097812 */ /* 0x000fe400078ec0ff */
[----:B------:R-:W-:Y:S02]  /*20e10*/  F2FP.BF16.F32.PACK_AB R24, R25, R24 ;  /* 0x000000181918723e */ /* 0x000fe400000010ff */
[----:B------:R-:W-:Y:S02]  /*20e20*/  SHF.R.U64 R138, R138, 0x3, RZ ;  /* 0x000000038a8a7819 */ /* 0x000fe400000012ff */
[----:B------:R-:W-:Y:S02]  /*20e30*/  F2FP.BF16.F32.PACK_AB R25, R27, R26 ;  /* 0x0000001a1b19723e */ /* 0x000fe400000010ff */
[----:B------:R-:W-:-:S02]  /*20e40*/  F2FP.BF16.F32.PACK_AB R32, R33, R32 ;  /* 0x000000202120723e */ /* 0x000fc400000010ff */
[----:B------:R-:W-:Y:S02]  /*20e50*/  SHF.R.U64 R136, R136, 0x3, RZ ;  /* 0x0000000388887819 */ /* 0x000fe400000012ff */
[----:B------:R-:W-:Y:S02]  /*20e60*/  MOV R4, R4 ;  /* 0x0000000400047202 */ /* 0x000fe40000000f00 */
        /* <DEDUP_REMOVED lines=11> */
[----:B------:R-:W-:Y:S02]  /*20f20*/  F2FP.BF16.F32.PACK_AB R48, R49, R48 ;  /* 0x000000303130723e */ /* 0x000fe400000010ff */
[----:B------:R-:W-:Y:S01]  /*20f30*/  LOP3.LUT R140, R140, R141, RZ, 0x3c, !PT ;  /* 0x0000008d8c8c7212 */ /* 0x000fe200078e3cff */
[----:B------:R-:W-:Y:S01]  /*20f40*/  IMAD.X R141, RZ, RZ, R19, P4 ;  /* 0x000000ffff8d7224 */ /* 0x000fe200020e0613 */
[----:B------:R-:W-:Y:S02]  /*20f50*/  SHF.R.U64 R9, R9, 0x3, RZ ;  /* 0x0000000309097819 */ /* 0x000fe400000012ff */
[----:B------:R-:W-:Y:S02]  /*20f60*/  MOV R14, R14 ;  /* 0x0000000e000e7202 */ /* 0x000fe40000000f00 */
[----:B------:R-:W-:Y:S02]  /*20f70*/  F2FP.BF16.F32.PACK_AB R42, R45, R44 ;  /* 0x0000002c2d2a723e */ /* 0x000fe400000010ff */
[----:B------:R-:W-:-:S02]  /*20f80*/  F2FP.BF16.F32.PACK_AB R43, R47, R46 ;  /* 0x0000002e2f2b723e */ /* 0x000fc400000010ff */
[----:B------:R-:W-:Y:S02]  /*20f90*/  F2FP.BF16.F32.PACK_AB R49, R51, R50 ;  /* 0x000000323331723e */ /* 0x000fe400000010ff */
[----:B------:R-:W-:Y:S02]  /*20fa0*/  F2FP.BF16.F32.PACK_AB R56, R57, R56 ;  /* 0x000000383938723e */ /* 0x000fe400000010ff */
[----:B------:R-:W-:Y:S01]  /*20fb0*/  LOP3.LUT R138, R138, R139, RZ, 0x3c, !PT ;  /* 0x0000008b8a8a7212 */ /* 0x000fe200078e3cff */
[----:B------:R-:W-:Y:S01]  /*20fc0*/  IMAD.X R139, RZ, RZ, R19, P3 ;  /* 0x000000ffff8b7224 */ /* 0x000fe200018e0613 */
        /* <DEDUP_REMOVED lines=9> */
[----:B------:R-:W-:Y:S02]  /*21060*/  F2FP.BF16.F32.PACK_AB R58, R61, R60 ;  /* 0x0000003c3d3a723e */ /* 0x000fe400000010ff */
[----:B------:R-:W-:-:S02]  /*21070*/  F2FP.BF16.F32.PACK_AB R59, R63, R62 ;  /* 0x0000003e3f3b723e */ /* 0x000fc400000010ff */
[----:B------:R-:W-:Y:S02]  /*21080*/  F2FP.BF16.F32.PACK_AB R65, R67, R66 ;  /* 0x000000424341723e */ /* 0x000fe400000010ff */
[----:B------:R-:W-:Y:S01]  /*21090*/  F2FP.BF16.F32.PACK_AB R72, R73, R72 ;  /* 0x000000484948723e */ /* 0x000fe200000010ff */
[----:B------:R-:W-:Y:S01]  /*210a0*/  STSM.16.M88.4 [R6], R32 ;  /* 0x0000002006007844 */ /* 0x000fe20000000200 */
        /* <DEDUP_REMOVED lines=15> */
[----:B------:R-:W-:Y:S01]  /*211a0*/  IMAD.X R19, RZ, RZ, R19, P1 ;  /* 0x000000ffff137224 */ /* 0x000fe200008e0613 */
[----:B------:R-:W-:Y:S01]  /*211b0*/  MOV R142, R142 ;  /* 0x0000008e008e7202 */ /* 0x000fe20000000f00 */
[----:B------:R-:W-:Y:S01]  /*211c0*/  STSM.16.M88.4 [R12], R48 ;  /* 0x000000300c007844 */ /* 0x000fe20000000200 */
[----:B------:R-:W-:Y:S02]  /*211d0*/  F2FP.BF16.F32.PACK_AB R82, R85, R84 ;  /* 0x000000545552723e */ /* 0x000fe400000010ff */
[----:B------:R-:W-:Y:S02]  /*211e0*/  F2FP.BF16.F32.PACK_AB R83, R87, R86 ;  /* 0x000000565753723e */ /* 0x000fe400000010ff */
[----:B------:R-:W-:-:S02]  /*211f0*/  F2FP.BF16.F32.PACK_AB R89, R91, R90 ;  /* 0x0000005a5b59723e */ /* 0x000fc400000010ff */
[----:B------:R-:W-:Y:S01]  /*21200*/  F2FP.BF16.F32.PACK_AB R96, R97, R96 ;  /* 0x000000606160723e */ /* 0x000fe200000010ff */
[----:B------:R-:W-:Y:S01]  /*21210*/  STSM.16.M88.4 [R146], R56 ;  /* 0x0000003892007844 */ /* 0x000fe20000000200 */
[----:B------:R-:W-:Y:S02]  /*21220*/  MOV R140, R140 ;  /* 0x0000008c008c7202 */ /* 0x000fe40000000f00 */
[----:B------:R-:W-:Y:S02]  /*21230*/  F2FP.BF16.F32.PACK_AB R90, R93, R92 ;  /* 0x0000005c5d5a723e */ /* 0x000fe400000010ff */
[----:B------:R-:W-:Y:S02]  /*21240*/  F2FP.BF16.F32.PACK_AB R91, R95, R94 ;  /* 0x0000005e5f5b723e */ /* 0x000fe400000010ff */
[----:B------:R-:W-:Y:S02]  /*21250*/  F2FP.BF16.F32.PACK_AB R97, R99, R98 ;  /* 0x000000626361723e */ /* 0x000fe400000010ff */
[----:B------:R-:W-:Y:S01]  /*21260*/  F2FP.BF16.F32.PACK_AB R104, R105, R104 ;  /* 0x000000686968723e */ /* 0x000fe200000010ff */
[----:B------:R-:W-:Y:S01]  /*21270*/  STSM.16.M88.4 [R144], R64 ;  /* 0x0000004090007844 */ /* 0x000fe20000000200 */
[----:B------:R-:W-:-:S02]  /*21280*/  MOV R138, R138 ;  /* 0x0000008a008a7202 */ /* 0x000fc40000000f00 */
[----:B------:R-:W-:Y:S02]  /*21290*/  F2FP.BF16.F32.PACK_AB R98, R101, R100 ;  /* 0x000000646562723e */ /* 0x000fe400000010ff */
[----:B------:R-:W-:Y:S02]  /*212a0*/  F2FP.BF16.F32.PACK_AB R99, R103, R102 ;  /* 0x000000666763723e */ /* 0x000fe400000010ff */
[----:B------:R-:W-:Y:S02]  /*212b0*/  F2FP.BF16.F32.PACK_AB R105, R107, R106 ;  /* 0x0000006a6b69723e */ /* 0x000fe400000010ff */
[----:B------:R-:W-:Y:S01]  /*212c0*/  F2FP.BF16.F32.PACK_AB R112, R113, R112 ;  /* 0x000000707170723e */ /* 0x000fe200000010ff */
[----:B------:R1:W-:Y:S01]  /*212d0*/  STSM.16.M88.4 [R20], R72 ;  /* 0x0000004814007844 */ /* 0x0003e20000000200 */
[----:B------:R-:W-:Y:S02]  /*212e0*/  MOV R136, R136 ;  /* 0x0000008800887202 */ /* 0x000fe40000000f00 */
[----:B------:R-:W-:-:S02]  /*212f0*/  F2FP.BF16.F32.PACK_AB R106, R109, R108 ;  /* 0x0000006c6d6a723e */ /* 0x000fc400000010ff */
[----:B------:R-:W-:Y:S02]  /*21300*/  F2FP.BF16.F32.PACK_AB R107, R111, R110 ;  /* 0x0000006e6f6b723e */ /* 0x000fe400000010ff */
[----:B------:R-:W-:Y:S02]  /*21310*/  F2FP.BF16.F32.PACK_AB R113, R115, R114 ;  /* 0x000000727371723e */ /* 0x000fe400000010ff */
[----:B------:R-:W-:Y:S01]  /*21320*/  F2FP.BF16.F32.PACK_AB R120, R121, R120 ;  /* 0x000000787978723e */ /* 0x000fe200000010ff */
[----:B------:R2:W-:Y:S01]  /*21330*/  STSM.16.M88.4 [R142], R80 ;  /* 0x000000508e007844 */ /* 0x0005e20000000200 */
[----:B------:R-:W-:Y:S01]  /*21340*/  MOV R10, R10 ;  /* 0x0000000a000a7202 */ /* 0x000fe20000000f00 */
[----:B0-----:R-:W-:Y:S01]  /*21350*/  IMAD.U32 R4, RZ, RZ, UR8 ;  /* 0x00000008ff047e24 */ /* 0x001fe2000f8e00ff */
[----:B------:R-:W-:Y:S01]  /*21360*/  F2FP.BF16.F32.PACK_AB R114, R117, R116 ;  /* 0x000000747572723e */ /* 0x000fe200000010ff */
[----:B------:R-:W-:Y:S01]  /*21370*/  IMAD.U32 R5, RZ, RZ, UR9 ;  /* 0x00000009ff057e24 */ /* 0x000fe2000f8e00ff */
[----:B------:R-:W-:Y:S01]  /*21380*/  F2FP.BF16.F32.PACK_AB R115, R119, R118 ;  /* 0x000000767773723e */ /* 0x000fe200000010ff */
[----:B-1----:R-:W0:Y:S01]  /*21390*/  LDC R20, c[0x0][0xce8] ;  /* 0x00033a00ff147b82 */ /* 0x002e220000000800 */
[----:B------:R-:W-:-:S02]  /*213a0*/  F2FP.BF16.F32.PACK_AB R121, R123, R122 ;  /* 0x0000007a7b79723e */ /* 0x000fc400000010ff */
[----:B------:R-:W-:Y:S01]  /*213b0*/  F2FP.BF16.F32.PACK_AB R128, R129, R128 ;  /* 0x000000808180723e */ /* 0x000fe200000010ff */
[----:B------:R2:W-:Y:S01]  /*213c0*/  STSM.16.M88.4 [R140], R88 ;  /* 0x000000588c007844 */ /* 0x0005e20000000200 */
[----:B------:R-:W-:Y:S01]  /*213d0*/  MOV R8, R8 ;  /* 0x0000000800087202 */ /* 0x000fe20000000f00 */
[----:B------:R-:W-:Y:S01]  /*213e0*/  ULDC.64 UR8, c[0x0][0xd08] ;  /* 0x0003420000087ab9 */ /* 0x000fe20000000a00 */
[----:B------:R-:W-:Y:S02]  /*213f0*/  F2FP.BF16.F32.PACK_AB R122, R125, R124 ;  /* 0x0000007c7d7a723e */ /* 0x000fe400000010ff */
[----:B------:R-:W-:Y:S02]  /*21400*/  F2FP.BF16.F32.PACK_AB R123, R127, R126 ;  /* 0x0000007e7f7b723e */ /* 0x000fe400000010ff */
[----:B------:R-:W-:Y:S01]  /*21410*/  F2FP.BF16.F32.PACK_AB R129, R131, R130 ;  /* 0x000000828381723e */ /* 0x000fe200000010ff */
[----:B------:R2:W-:Y:S01]  /*21420*/  STSM.16.M88.4 [R138], R96 ;  /* 0x000000608a007844 */ /* 0x0005e20000000200 */
[----:B------:R-:W-:-:S02]  /*21430*/  MOV R18, R18 ;  /* 0x0000001200127202 */ /* 0x000fc40000000f00 */
[----:B------:R-:W-:Y:S02]  /*21440*/  F2FP.BF16.F32.PACK_AB R130, R133, R132 ;  /* 0x000000848582723e */ /* 0x000fe400000010ff */
        /* <DEDUP_REMOVED lines=8> */
[----:B------:R-:W-:Y:S02]  /*214d0*/  ISETP.NE.U32.AND P1, PT, RZ, UR10, PT ;  /* 0x0000000aff007c0c */ /* 0x000fe4000bf25070 */
[----:B------:R-:W-:Y:S02]  /*214e0*/  PLOP3.LUT P0, PT, PT, PT, UP0, 0x80, 0x0 ;  /* 0x000000000000781c */ /* 0x000fe40003f0f008 */
[----:B------:R-:W-:Y:S01]  /*214f0*/  ISETP.NE.AND.EX P1, PT, RZ, UR11, PT, P1 ;  /* 0x0000000bff007c0c */ /* 0x000fe2000bf25310 */
[----:B------:R-:W-:-:S02]  /*21500*/  @UP0 ULDC.64 UR8, c[0x0][0xd08] ;  /* 0x0003420000080ab9 */ /* 0x000fc40000000a00 */
[----:B------:R-:W-:Y:S01]  /*21510*/  @UP0 UIMAD.WIDE UR8, UR38, 0x4, UR8 ;  /* 0x00000004260808a5 */ /* 0x000fe2000f8e0208 */
[----:B------:R-:W-:-:S09]  /*21520*/  IMAD.U32 R9, RZ, RZ, UR4 ;  /* 0x00000004ff097e24 */ /* 0x000fd2000f8e00ff */
[----:B------:R2:W5:Y:S01]  /*21530*/  @P1 LDG.E R11, desc[UR40][R4.64] ;  /* 0x00000028040b1981 */ /* 0x000562000c1e1900 */
[----:B------:R-:W-:Y:S01]  /*21540*/  IMAD.U32 R6, RZ, RZ, UR8 ;  /* 0x00000008ff067e24 */ /* 0x000fe2000f8e00ff */
[----:B------:R-:W-:Y:S01]  /*21550*/  UISETP.NE.AND UP0, UPT, UR44, URZ, UPT ;  /* 0x0000003f2c00728c */ /* 0x000fe2000bf05270 */
[----:B------:R-:W-:Y:S01]  /*21560*/  IMAD.U32 R7, RZ, RZ, UR9 ;  /* 0x00000009ff077e24 */ /* 0x000fe2000f8e00ff */
[----:B------:R-:W-:-:S04]  /*21570*/  ULDC UR4, c[0x0][0xbd4] ;  /* 0x0002f50000047ab9 */ /* 0x000fc80000000800 */
[----:B------:R2:W5:Y:S01]  /*21580*/  @P0 LDG.E R9, desc[UR40][R6.64] ;  /* 0x0000002806090981 */ /* 0x000562000c1e1900 */
[----:B------:R-:W-:Y:S01]  /*21590*/  USEL UR4, UR44, UR4, UP0 ;  /* 0x000000042c047287 */ /* 0x000fe20008000000 */
[----:B0-----:R-:W-:Y:S11]  /*215a0*/  @P0 BRA `(.L_x_12338) ;  /* 0x0000000000100947 */ /* 0x001ff60003800000 */
[----:B------:R-:W-:Y:S05]  /*215b0*/  @!P1 BRA `(.L_x_12338) ;  /* 0x00000000000c9947 */ /* 0x000fea0003800000 */
[----:B--2---:R-:W2:Y:S04]  /*215c0*/  LDG.E R6, desc[UR40][R4.64] ;  /* 0x0000002804067981 */ /* 0x004ea8000c1e1900 */
[----:B-----5:R-:W2:Y:S02]  /*215d0*/  LDG.E R9, desc[UR40][R4.64+0x4] ;  /* 0x0000042804097981 */ /* 0x020ea4000c1e1900 */
[----:B--2---:R-:W-:-:S07]  /*215e0*/  IMAD.IADD R9, R9, 0x1, -R6 ;  /* 0x0000000109097824 */ /* 0x004fce00078e0a06 */
.L_x_12338:
[----:B--2---:R-:W2:Y:S04]  /*215f0*/  LDL R4, [R1+0x4c8] ;  /* 0x0004c80001047983 */ /* 0x004ea80000100800 */
[----:B------:R-:W3:Y:S01]  /*21600*/  LDL R6, [R1+0x4d8] ;  /* 0x0004d80001067983 */ /* 0x000ee20000100800 */
[----:B-----5:R-:W-:Y:S02]  /*21610*/  IMAD R78, R9, R20, RZ ;  /* 0x00000014094e7224 */ /* 0x020fe400078e02ff */
[----:B------:R-:W-:Y:S01]  /*21620*/  VIADD R15, R178, UR39 ;  /* 0x00000027b20f7c36 */ /* 0x000fe20008000000 */
[----:B------:R-:W-:Y:S01]  /*21630*/  ISETP.NE.AND P2, PT, R20, 0x1, PT ;  /* 0x000000011400780c */ /* 0x000fe20003f45270 */
[----:B------:R-:W-:Y:S01]  /*21640*/  UISETP.GT.AND UP1, UPT, UR4, 0x1, UPT ;  /* 0x000000010400788c */ /* 0x000fe2000bf24270 */
[----:B------:R-:W-:-:S03]  /*21650*/  UMOV UR19, 0xab8 ;  /* 0x00000ab800137882 */ /* 0x000fc60000000000 */
[----:B------:R-:W-:-:S08]  /*21660*/  USEL UR19, UR19, 0xa78, UP1 ;  /* 0x00000a7813137887 */ /* 0x000fd00008800000 */
[----:B------:R-:W0:Y:S01]  /*21670*/  @P2 LDC R5, c[0x0][0xcf0] ;  /* 0x00033c00ff052b82 */ /* 0x000e220000000800 */
[----:B------:R-:W-:Y:S01]  /*21680*/  UISETP.NE.U32.AND UP0, UPT, UR10, URZ, UPT ;  /* 0x0000003f0a00728c */ /* 0x000fe2000bf05070 */
[----:B------:R-:W-:Y:S01]  /*21690*/  UMOV UR4, URZ ;  /* 0x0000003f00047c82 */ /* 0x000fe20008000000 */
[----:B------:R-:W-:Y:S01]  /*216a0*/  USHF.R.S32.HI UR10, URZ, 0x1f, UR38 ;  /* 0x0000001f3f0a7899 */ /* 0x000fe20008011426 */
[----:B------:R-:W-:Y:S01]  /*216b0*/  @P1 R2UR UR4, R11 ;  /* 0x000000000b0412ca */ /* 0x000fe200000e0000 */
[----:B------:R-:W-:Y:S02]  /*216c0*/  UISETP.NE.AND.EX UP0, UPT, UR11, URZ, UPT, UP0 ;  /* 0x0000003f0b00728c */ /* 0x000fe4000bf05300 */
[----:B------:R-:W-:Y:S02]  /*216d0*/  USEL UR9, UR43, URZ, UP1 ;  /* 0x0000003f2b097287 */ /* 0x000fe40008800000 */
[----:B------:R-:W-:Y:S02]  /*216e0*/  USEL UR8, UR38, URZ, !UP0 ;  /* 0x0000003f26087287 */ /* 0x000fe4000c000000 */
[----:B------:R-:W-:Y:S01]  /*216f0*/  USEL UR18, UR10, URZ, !UP0 ;  /* 0x0000003f0a127287 */ /* 0x000fe2000c000000 */
[----:B------:R-:W-:-:S02]  /*21700*/  ULDC.64 UR12, c[0x0][UR19+0x220] ;  /* 0x00008800130c7abb */ /* 0x000fc40008000a00 */
[----:B------:R-:W-:Y:S01]  /*21710*/  ULDC.64 UR10, c[0x0][UR19+0x218] ;  /* 0x00008600130a7abb */ /* 0x000fe20008000a00 */
[----:B------:R-:W-:Y:S01]  /*21720*/  ULDC.64 UR14, c[0x0][UR19+0x228] ;  /* 0x00008a00130e7abb */ /* 0x000fe20008000a00 */
[----:B------:R-:W-:Y:S02]  /*21730*/  UIMAD UR13, UR13, UR8, URZ ;  /* 0x000000080d0d72a4 */ /* 0x000fe4000f8e023f */
[----:B------:R-:W-:Y:S02]  /*21740*/  UIMAD.WIDE.U32 UR16, UR10, UR37, URZ ;  /* 0x000000250a1072a5 */ /* 0x000fe4000f8e003f */
[----:B------:R-:W-:Y:S01]  /*21750*/  UIMAD UR20, UR11, UR37, URZ ;  /* 0x000000250b1472a4 */ /* 0x000fe2000f8e023f */
[----:B--2---:R-:W-:Y:S02]  /*21760*/  LOP3.LUT P0, RZ, R4, 0x3, RZ, 0xc0, !PT ;  /* 0x0000000304ff7812 */ /* 0x004fe4000780c0ff */
[----:B------:R-:W1:Y:S02]  /*21770*/  @P2 LDC R4, c[0x0][0xcec] ;  /* 0x00033b00ff042b82 */ /* 0x000e640000000800 */
[----:B------:R-:W-:-:S13]  /*21780*/  ISETP.GE.OR P3, PT, R15, R78, P0 ;  /* 0x0000004e0f00720c */ /* 0x000fda0000766670 */
[----:B------:R-:W2:Y:S01]  /*21790*/  @!P3 LDL R13, [R1+0x240] ;  /* 0x00024000010db983 */ /* 0x000ea20000100800 */
[----:B---3--:R-:W-:Y:S01]  /*217a0*/  VIADD R11, R6, UR39 ;  /* 0x00000027060b7c36 */ /* 0x008fe20008000000 */
[----:B------:R-:W-:Y:S01]  /*217b0*/  UIMAD.WIDE.U32 UR10, UR12, UR8, URZ ;  /* 0x000000080c0a72a5 */ /* 0x000fe2000f8e003f */
[----:B------:R-:W-:Y:S01]  /*217c0*/  VIADD R19, R15, 0x8 ;  /* 0x000000080f137836 */ /* 0x000fe20000000000 */
[----:B------:R-:W-:Y:S01]  /*217d0*/  UIMAD.WIDE.U32 UR22, UR14, UR9, URZ ;  /* 0x000000090e1672a5 */ /* 0x000fe2000f8e003f */
[----:B------:R-:W-:Y:S01]  /*217e0*/  IMAD.MOV.U32 R7, RZ, RZ, R11 ;  /* 0x000000ffff077224 */ /* 0x000fe200078e000b */
[----:B------:R-:W-:Y:S02]  /*217f0*/  UIMAD UR9, UR15, UR9, URZ ;  /* 0x000000090f0972a4 */ /* 0x000fe4000f8e023f */
[----:B------:R-:W-:Y:S01]  /*21800*/  UIMAD UR13, UR12, UR18, UR13 ;  /* 0x000000120c0d72a4 */ /* 0x000fe2000f8e020d */
[----:B-1----:R-:W-:Y:S01]  /*21810*/  @P2 IMAD.HI.U32 R4, R11, R4, RZ ;  /* 0x000000040b042227 */ /* 0x002fe200078e00ff */
[----:B------:R-:W-:Y:S01]  /*21820*/  UIADD3 UR16, UP0, UP2, UR10, UR16, UR4 ;  /* 0x000000100a107290 */ /* 0x000fe2000fa1e004 */
[----:B------:R-:W-:Y:S01]  /*21830*/  ISETP.GE.OR P0, PT, R19, R78, P0 ;  /* 0x0000004e1300720c */ /* 0x000fe20000706670 */
[----:B------:R-:W-:-:S02]  /*21840*/  UIADD3 UR10, UR23, UR9, URZ ;  /* 0x00000009170a7290 */ /* 0x000fc4000fffe03f */
[----:B0-----:R-:W-:Y:S01]  /*21850*/  @P2 SHF.R.U32.HI R7, RZ, R5, R4 ;  /* 0x00000005ff072219 */ /* 0x001fe20000011604 */
[----:B------:R-:W-:Y:S01]  /*21860*/  UIADD3 UR20, UR17, UR20, URZ ;  /* 0x0000001411147290 */ /* 0x000fe2000fffe03f */
[----:B------:R-:W-:Y:S01]  /*21870*/  IMAD.U32 R4, RZ, RZ, UR22 ;  /* 0x00000016ff047e24 */ /* 0x000fe2000f8e00ff */
[----:B------:R-:W-:Y:S01]  /*21880*/  UIADD3 UR9, UR11, UR13, URZ ;  /* 0x0000000d0b097290 */ /* 0x000fe2000fffe03f */
[----:B------:R-:W-:Y:S01]  /*21890*/  IMAD.U32 R5, RZ, RZ, UR23 ;  /* 0x00000017ff057e24 */ /* 0x000fe2000f8e00ff */
[----:B------:R-:W-:Y:S01]  /*218a0*/  USHF.R.S32.HI UR14, URZ, 0x1f, UR4 ;  /* 0x0000001f3f0e7899 */ /* 0x000fe20008011404 */
[----:B------:R-:W-:Y:S01]  /*218b0*/  IMAD.MOV R9, RZ, RZ, -R7 ;  /* 0x000000ffff097224 */ /* 0x000fe200078e0a07 */
[----:B------:R-:W-:Y:S01]  /*218c0*/  IADD3 R4, P1, P4, R7, UR16, R4 ;  /* 0x0000001007047c10 */ /* 0x000fe2000fc3e004 */
[----:B------:R-:W-:Y:S01]  /*218d0*/  IMAD.U32 R8, RZ, RZ, UR10 ;  /* 0x0000000aff087e24 */ /* 0x000fe2000f8e00ff */
[----:B------:R-:W-:Y:S01]  /*218e0*/  UIADD3.X UR9, UR9, UR20, UR14, UP0, UP2 ;  /* 0x0000001409097290 */ /* 0x000fe200087e440e */
[----:B------:R-:W-:Y:S01]  /*218f0*/  IMAD R9, R20, R9, R11 ;  /* 0x0000000914097224 */ /* 0x000fe200078e020b */
[----:B------:R-:W-:Y:S01]  /*21900*/  SHF.R.S32.HI R5, RZ, 0x1f, R7 ;  /* 0x0000001fff057819 */ /* 0x000fe20000011407 */
[----:B------:R-:W-:Y:S01]  /*21910*/  ULDC.64 UR10, c[0x0][UR19+0x210] ;  /* 0x00008400130a7abb */ /* 0x000fe20008000a00 */
[----:B------:R-:W-:Y:S01]  /*21920*/  ULDC.64 UR12, c[0x0][0xca8] ;  /* 0x00032a00000c7ab9 */ /* 0x000fe20000000a00 */
[----:B------:R-:W-:Y:S01]  /*21930*/  IMAD R7, R9, UR11, RZ ;  /* 0x0000000b09077c24 */ /* 0x000fe2000f8e02ff */
[----:B------:R-:W-:Y:S01]  /*21940*/  SHF.R.S32.HI R6, RZ, 0x1f, R9 ;  /* 0x0000001fff067819 */ /* 0x000fe20000011409 */
[----:B------:R-:W-:Y:S01]  /*21950*/  @!UP1 ULDC UR12, c[0x0][0xc50] ;  /* 0x00031400000c9ab9 */ /* 0x000fe20000000800 */
[----:B------:R-:W-:Y:S01]  /*21960*/  IADD3.X R5, R5, UR9, R8, P1, P4 ;  /* 0x0000000905057c10 */ /* 0x000fe20008fe8408 */
[----:B------:R-:W-:-:S02]  /*21970*/  @!UP1 ULDC UR13, c[0x0][0xc54] ;  /* 0x00031500000d9ab9 */ /* 0x000fc40000000800 */
[----:B------:R-:W-:Y:S02]  /*21980*/  IMAD R7, R6, UR10, R7 ;  /* 0x0000000a06077c24 */ /* 0x000fe4000f8e0207 */
[----:B------:R-:W-:-:S04]  /*21990*/  IMAD.WIDE.U32 R4, R9, UR10, R4 ;  /* 0x0000000a09047c25 */ /* 0x000fc8000f8e0004 */
[----:B------:R-:W-:Y:S01]  /*219a0*/  IMAD.IADD R5, R5, 0x1, R7 ;  /* 0x0000000105057824 */ /* 0x000fe200078e0207 */
[----:B------:R-:W-:-:S04]  /*219b0*/  LEA R8, P1, R4, UR12, 0x2 ;  /* 0x0000000c04087c11 */ /* 0x000fc8000f8210ff */
[----:B------:R-:W-:Y:S01]  /*219c0*/  LEA.HI.X R10, R4, UR13, R5, 0x2, P1 ;  /* 0x0000000d040a7c11 */ /* 0x000fe200088f1405 */
[----:B------:R-:W-:Y:S04]  /*219d0*/  SHFL.IDX PT, R6, R8, RZ, 0x1c1f ;  /* 0x001c1fff08067589 */ /* 0x000fe800000e0000 */
[----:B------:R-:W2:Y:S04]  /*219e0*/  SHFL.IDX PT, R7, R10, RZ, 0x1c1f ;  /* 0x001c1fff0a077589 */ /* 0x000ea800000e0000 */
[----:B--2---:R-:W-:Y:S04]  /*219f0*/  @!P3 ST.E desc[UR40][R6.64], R13 ;  /* 0x0000000d0600b985 */ /* 0x004fe8000c101928 */
[----:B------:R-:W2:Y:S04]  /*21a00*/  @!P0 LDL R9, [R1+0x244] ;  /* 0x0002440001098983 */ /* 0x000ea80000100800 */
[----:B------:R-:W-:Y:S04]  /*21a10*/  SHFL.IDX PT, R4, R8, 0x1, 0x1c1f ;  /* 0x003c1f0008047f89 */ /* 0x000fe800000e0000 */
[----:B------:R-:W2:Y:S04]  /*21a20*/  SHFL.IDX PT, R5, R10, 0x1, 0x1c1f ;  /* 0x003c1f000a057f89 */ /* 0x000ea800000e0000 */
[----:B--2---:R0:W-:Y:S01]  /*21a30*/  @!P0 ST.E desc[UR40][R4.64], R9 ;  /* 0x0000000904008985 */ /* 0x0041e2000c101928 */
[----:B------:R-:W-:-:S13]  /*21a40*/  PLOP3.LUT P0, PT, PT, PT, UP1, 0x80, 0x0 ;  /* 0x000000000000781c */ /* 0x000fda0003f0f018 */
[----:B0-----:R-:W-:Y:S05]  /*21a50*/  @P0 BRA `(.L_x_12339) ;  /* 0x0000000c00c80947 */ /* 0x001fea0003800000 */
[----:B------:R-:W-:Y:S01]  /*21a60*/  IMAD R5, R215, 0x40, R22 ;  /* 0x00000040d7057824 */ /* 0x000fe200078e0216 */
[----:B------:R-:W-:Y:S01]  /*21a70*/  ULDC.64 UR12, c[0x0][0xba0] ;  /* 0x0002e800000c7ab9 */ /* 0x000fe20000000a00 */
[----:B------:R-:W0:Y:S02]  /*21a80*/  @P2 LDC R21, c[0x0][0xcf0] ;  /* 0x00033c00ff152b82 */ /* 0x000e240000000800 */
[----:B------:R-:W-:-:S03]  /*21a90*/  IMAD.WIDE R2, R5, 0x2, R2 ;  /* 0x0000000205027825 */ /* 0x000fc600078e0202 */
[C---:B------:R-:W-:Y:S02]  /*21aa0*/  IADD3 R25, P1, R2.reuse, 0x3000, RZ ;  /* 0x0000300002197810 */ /* 0x040fe40007f3e0ff */
[C---:B------:R-:W-:Y:S02]  /*21ab0*/  IADD3 R9, P4, R2.reuse, 0x1000, RZ ;  /* 0x0000100002097810 */ /* 0x040fe40007f9e0ff */
[----:B------:R-:W-:Y:S02]  /*21ac0*/  IADD3 R13, P3, R2, 0x2000, RZ ;  /* 0x00002000020d7810 */ /* 0x000fe40007f7e0ff */
[----:B------:R-:W-:Y:S02]  /*21ad0*/  LOP3.LUT R24, R25, 0x380, RZ, 0xc0, !PT ;  /* 0x0000038019187812 */ /* 0x000fe400078ec0ff */
[----:B------:R-:W-:Y:S02]  /*21ae0*/  LOP3.LUT R8, R9, 0x380, RZ, 0xc0, !PT ;  /* 0x0000038009087812 */ /* 0x000fe400078ec0ff */
[----:B------:R-:W-:-:S02]  /*21af0*/  LOP3.LUT R12, R13, 0x380, RZ, 0xc0, !PT ;  /* 0x000003800d0c7812 */ /* 0x000fc400078ec0ff */
        /* <DEDUP_REMOVED lines=9> */
[C---:B------:R-:W-:Y:S01]  /*21b90*/  IADD3 R49, P1, R2.reuse, 0x9000, RZ ;  /* 0x0000900002317810 */ /* 0x040fe20007f3e0ff */
[----:B------:R-:W-:Y:S01]  /*21ba0*/  UIMAD UR9, UR14, UR12, URZ ;  /* 0x0000000c0e0972a4 */ /* 0x000fe2000f8e023f */
[C---:B------:R-:W-:Y:S01]  /*21bb0*/  IADD3 R29, P0, R2.reuse, 0x4000, RZ ;  /* 0x00004000021d7810 */ /* 0x040fe20007f1e0ff */
[----:B------:R-:W-:Y:S01]  /*21bc0*/  UIMAD.WIDE.U32 UR10, UR4, UR12, URZ ;  /* 0x0000000c040a72a5 */ /* 0x000fe2000f8e003f */
[C---:B------:R-:W-:Y:S01]  /*21bd0*/  IADD3 R33, P6, R2.reuse, 0x5000, RZ ;  /* 0x0000500002217810 */ /* 0x040fe20007fde0ff */
[----:B------:R-:W5:Y:S01]  /*21be0*/  LD.E.128 R8, desc[UR40][R8.64] ;  /* 0x0000002808087980 */ /* 0x000f62000c101d00 */
[----:B------:R-:W-:-:S02]  /*21bf0*/  IADD3 R37, P5, R2, 0x6000, RZ ;  /* 0x0000600002257810 */ /* 0x000fc40007fbe0ff */
[C---:B------:R-:W-:Y:S01]  /*21c00*/  IADD3 R41, P4, R2.reuse, 0x7000, RZ ;  /* 0x0000700002297810 */ /* 0x040fe20007f9e0ff */
[----:B------:R-:W5:Y:S01]  /*21c10*/  LD.E.128 R12, desc[UR40][R12.64] ;  /* 0x000000280c0c7980 */ /* 0x000f62000c101d00 */
[----:B------:R-:W-:Y:S02]  /*21c20*/  IADD3 R45, P3, R2, 0x8000, RZ ;  /* 0x00008000022d7810 */ /* 0x000fe40007f7e0ff */
[----:B------:R-:W-:Y:S01]  /*21c30*/  LOP3.LUT R48, R49, 0x380, RZ, 0xc0, !PT ;  /* 0x0000038031307812 */ /* 0x000fe200078ec0ff */
[----:B------:R-:W5:Y:S01]  /*21c40*/  LD.E.128 R24, desc[UR40][R24.64] ;  /* 0x0000002818187980 */ /* 0x000f62000c101d00 */
[----:B------:R-:W-:Y:S02]  /*21c50*/  LOP3.LUT R28, R29, 0x380, RZ, 0xc0, !PT ;  /* 0x000003801d1c7812 */ /* 0x000fe400078ec0ff */
[----:B------:R-:W-:Y:S02]  /*21c60*/  LOP3.LUT R32, R33, 0x380, RZ, 0xc0, !PT ;  /* 0x0000038021207812 */ /* 0x000fe400078ec0ff */
[----:B------:R-:W-:-:S02]  /*21c70*/  LOP3.LUT R36, R37, 0x380, RZ, 0xc0, !PT ;  /* 0x0000038025247812 */ /* 0x000fc400078ec0ff */
[----:B------:R-:W-:Y:S02]  /*21c80*/  LOP3.LUT R40, R41, 0x380, RZ, 0xc0, !PT ;  /* 0x0000038029287812 */ /* 0x000fe400078ec0ff */
[----:B------:R-:W-:Y:S02]  /*21c90*/  LOP3.LUT R44, R45, 0x380, RZ, 0xc0, !PT ;  /* 0x000003802d2c7812 */ /* 0x000fe400078ec0ff */
[----:B------:R-:W-:Y:S02]  /*21ca0*/  SHF.R.U64 R48, R48, 0x3, RZ ;  /* 0x0000000330307819 */ /* 0x000fe400000012ff */
[----:B------:R-:W-:Y:S02]  /*21cb0*/  SHF.R.U64 R28, R28, 0x3, RZ ;  /* 0x000000031c1c7819 */ /* 0x000fe400000012ff */
[----:B------:R-:W-:Y:S02]  /*21cc0*/  SHF.R.U64 R32, R32, 0x3, RZ ;  /* 0x0000000320207819 */ /* 0x000fe400000012ff */
[----:B------:R-:W-:-:S02]  /*21cd0*/  SHF.R.U64 R36, R36, 0x3, RZ ;  /* 0x0000000324247819 */ /* 0x000fc400000012ff */
[----:B------:R-:W-:Y:S02]  /*21ce0*/  SHF.R.U64 R40, R40, 0x3, RZ ;  /* 0x0000000328287819 */ /* 0x000fe400000012ff */
        /* <DEDUP_REMOVED lines=14> */
[C---:B------:R-:W-:Y:S01]  /*21dd0*/  LOP3.LUT R7, R2.reuse, 0x380, RZ, 0xc0, !PT ;  /* 0x0000038002077812 */ /* 0x040fe200078ec0ff */
[----:B------:R-:W-:Y:S01]  /*21de0*/  UIMAD UR9, UR4, UR13, UR9 ;  /* 0x0000000d040972a4 */ /* 0x000fe2000f8e0209 */
[C---:B------:R-:W-:Y:S01]  /*21df0*/  IADD3 R53, P0, R2.reuse, 0xa000, RZ ;  /* 0x0000a00002357810 */ /* 0x040fe20007f1e0ff */
[----:B------:R-:W-:Y:S01]  /*21e00*/  IMAD.X R73, RZ, RZ, R3, P1 ;  /* 0x000000ffff497224 */ /* 0x000fe200008e0603 */
[C---:B------:R-:W-:Y:S01]  /*21e10*/  IADD3 R57, P6, R2.reuse, 0xb000, RZ ;  /* 0x0000b00002397810 */ /* 0x040fe20007fde0ff */
[----:B------:R-:W-:Y:S01]  /*21e20*/  ULDC.64 UR12, c[0x0][0xbe8] ;  /* 0x0002fa00000c7ab9 */ /* 0x000fe20000000a00 */
[C---:B------:R-:W-:Y:S01]  /*21e30*/  IADD3 R61, P5, R2.reuse, 0xc000, RZ ;  /* 0x0000c000023d7810 */ /* 0x040fe20007fbe0ff */
[----:B------:R-:W5:Y:S01]  /*21e40*/  LD.E.128 R28, desc[UR40][R28.64] ;  /* 0x000000281c1c7980 */ /* 0x000f62000c101d00 */
[C---:B------:R-:W-:Y:S02]  /*21e50*/  IADD3 R65, P4, R2.reuse, 0xd000, RZ ;  /* 0x0000d00002417810 */ /* 0x040fe40007f9e0ff */
[----:B------:R-:W-:Y:S01]  /*21e60*/  IADD3 R69, P3, R2, 0xe000, RZ ;  /* 0x0000e00002457810 */ /* 0x000fe20007f7e0ff */
        /* <DEDUP_REMOVED lines=30> */
[----:B------:R-:W-:Y:S01]  /*22050*/  UIADD3 UR11, UR11, UR9, URZ ;  /* 0x000000090b0b7290 */ /* 0x000fe2000fffe03f */
[----:B------:R1:W5:Y:S01]  /*22060*/  LD.E.128 R4, desc[UR40][R2.64] ;  /* 0x0000002802047980 */ /* 0x000362000c101d00 */
[----:B------:R-:W-:-:S03]  /*22070*/  USHF.R.S32.HI UR4, URZ, 0x1f, UR8 ;  /* 0x0000001f3f047899 */ /* 0x000fc60008011408 */
[----:B------:R-:W5:Y:S04]  /*22080*/  LD.E.128 R52, desc[UR40][R52.64] ;  /* 0x0000002834347980 */ /* 0x000f68000c101d00 */
[----:B------:R-:W5:Y:S01]  /*22090*/  LD.E.128 R56, desc[UR40][R56.64] ;  /* 0x0000002838387980 */ /* 0x000f62000c101d00 */
[----:B-1----:R-:W1:Y:S01]  /*220a0*/  @P2 LDC R3, c[0x0][0xcec] ;  /* 0x00033b00ff032b82 */ /* 0x002e620000000800 */
[----:B------:R-:W-:Y:S01]  /*220b0*/  IMAD R2, R217, 0x20, R215 ;  /* 0x00000020d9027824 */ /* 0x000fe200078e02d7 */
[----:B------:R-:W-:Y:S01]  /*220c0*/  UIMAD.WIDE.U32 UR10, UR37, UR12, UR10 ;  /* 0x0000000c250a72a5 */ /* 0x000fe2000f8e000a */
[----:B------:R-:W5:Y:S02]  /*220d0*/  LD.E.128 R60, desc[UR40][R60.64] ;  /* 0x000000283c3c7980 */ /* 0x000f64000c101d00 */
[----:B------:R-:W-:Y:S01]  /*220e0*/  VIADD R76, R2, UR39 ;  /* 0x00000027024c7c36 */ /* 0x000fe20008000000 */
[----:B------:R-:W-:Y:S01]  /*220f0*/  UIMAD UR11, UR37, UR13, UR11 ;  /* 0x0000000d250b72a4 */ /* 0x000fe2000f8e020b */
[----:B------:R-:W5:Y:S02]  /*22100*/  LD.E.128 R64, desc[UR40][R64.64] ;  /* 0x0000002840407980 */ /* 0x000f64000c101d00 */
[----:B------:R-:W-:-:S02]  /*22110*/  ULDC.64 UR12, c[0x0][0xbf0] ;  /* 0x0002fc00000c7ab9 */ /* 0x000fc40000000a00 */
[----:B------:R-:W-:Y:S01]  /*22120*/  UIMAD UR4, UR4, UR12, URZ ;  /* 0x0000000c040472a4 */ /* 0x000fe2000f8e023f */
[----:B------:R-:W-:Y:S01]  /*22130*/  IMAD.MOV.U32 R19, RZ, RZ, R76 ;  /* 0x000000ffff137224 */ /* 0x000fe200078e004c */
[----:B------:R-:W5:Y:S02]  /*22140*/  LD.E.128 R68, desc[UR40][R68.64] ;  /* 0x0000002844447980 */ /* 0x000f64000c101d00 */
[----:B------:R-:W-:Y:S02]  /*22150*/  UIMAD UR4, UR8, UR13, UR4 ;  /* 0x0000000d080472a4 */ /* 0x000fe4000f8e0204 */
[----:B------:R-:W-:Y:S01]  /*22160*/  UIMAD.WIDE.U32 UR8, UR8, UR12, UR10 ;  /* 0x0000000c080872a5 */ /* 0x000fe2000f8e000a */
[----:B------:R-:W5:Y:S02]  /*22170*/  LD.E.128 R72, desc[UR40][R72.64] ;  /* 0x0000002848487980 */ /* 0x000f64000c101d00 */
[----:B------:R-:W-:Y:S01]  /*22180*/  ULDC.64 UR10, c[0x0][0xbe0] ;  /* 0x0002f800000a7ab9 */ /* 0x000fe20000000a00 */
[----:B-1----:R-:W-:Y:S01]  /*22190*/  @P2 IMAD.HI.U32 R2, R76, R3, RZ ;  /* 0x000000034c022227 */ /* 0x002fe200078e00ff */
[----:B------:R-:W-:Y:S01]  /*221a0*/  UIADD3 UR4, UR9, UR4, URZ ;  /* 0x0000000409047290 */ /* 0x000fe2000fffe03f */
[----:B------:R-:W-:Y:S01]  /*221b0*/  @!PT LDS RZ, [RZ] ;  /* 0x00000000fffff984 */ /* 0x000fe20000000800 */
[----:B------:R-:W-:Y:S01]  /*221c0*/  @!PT LDS RZ, [RZ] ;  /* 0x00000000fffff984 */ /* 0x000fe20000000800 */
[----:B------:R-:W-:Y:S01]  /*221d0*/  @!PT LDS RZ, [RZ] ;  /* 0x00000000fffff984 */ /* 0x000fe20000000800 */
[----:B------:R-:W-:Y:S01]  /*221e0*/  @!PT LDS RZ, [RZ] ;  /* 0x00000000fffff984 */ /* 0x000fe20000000800 */
[----:B------:R1:W-:Y:S06]  /*221f0*/  MEMBAR.ALL.CTA ;  /* 0x0000000000007992 */ /* 0x0003ec0000008000 */
[----:B-1----:R-:W1:Y:S01]  /*22200*/  FENCE.VIEW.ASYNC.S ;  /* 0x00000000000073c6 */ /* 0x002e620000000000 */
[----:B0-----:R-:W-:-:S04]  /*22210*/  @P2 SHF.R.U32.HI R19, RZ, R21, R2 ;  /* 0x00000015ff132219 */ /* 0x001fc80000011602 */
[--C-:B------:R-:W-:Y:S01]  /*22220*/  SHF.R.S32.HI R18, RZ, 0x1f, R19.reuse ;  /* 0x0000001fff127819 */ /* 0x100fe20000011413 */
[----:B------:R-:W-:Y:S02]  /*22230*/  IMAD.MOV R21, RZ, RZ, -R19 ;  /* 0x000000ffff157224 */ /* 0x000fe400078e0a13 */
[----:B------:R-:W-:Y:S02]  /*22240*/  IMAD.U32 R3, RZ, RZ, UR9 ;  /* 0x00000009ff037e24 */ /* 0x000fe4000f8e00ff */
[----:B------:R-:W-:Y:S02]  /*22250*/  IMAD R18, R18, UR10, RZ ;  /* 0x0000000a12127c24 */ /* 0x000fe4000f8e02ff */
[----:B------:R-:W-:Y:S02]  /*22260*/  IMAD R21, R20, R21, R76 ;  /* 0x0000001514157224 */ /* 0x000fe400078e024c */
[----:B------:R-:W-:Y:S01]  /*22270*/  IMAD.U32 R2, RZ, RZ, UR8 ;  /* 0x00000008ff027e24 */ /* 0x000fe2000f8e00ff */
[----:B------:R-:W-:Y:S01]  /*22280*/  ULDC.64 UR8, c[0x0][0xbd8] ;  /* 0x0002f60000087ab9 */ /* 0x000fe20000000a00 */
[----:B------:R-:W-:-:S02]  /*22290*/  IMAD.U32 R3, RZ, RZ, UR4 ;  /* 0x00000004ff037e24 */ /* 0x000fc4000f8e00ff */
        /* <DEDUP_REMOVED lines=10> */
[----:B------:R-:W-:Y:S01]  /*22340*/  VIADD R0, R0, 0x32420 ;  /* 0x0003242000007836 */ /* 0x000fe20000000000 */
[C---:B------:R-:W-:Y:S01]  /*22350*/  LEA R79, P3, R2.reuse, UR8, 0x1 ;  /* 0x00000008024f7c11 */ /* 0x040fe2000f8608ff */
[----:B------:R-:W-:Y:S02]  /*22360*/  IMAD.IADD R3, R3, 0x1, R77 ;  /* 0x0000000103037824 */ /* 0x000fe400078e024d */
[----:B------:R-:W-:Y:S01]  /*22370*/  VIADD R19, R81, 0x20 ;  /* 0x0000002051137836 */ /* 0x000fe20000000000 */
[----:B------:R-:W-:Y:S02]  /*22380*/  PRMT R0, RZ, 0x654, R0 ;  /* 0x00000654ff007816 */ /* 0x000fe40000000000 */
[----:B------:R-:W-:Y:S02]  /*22390*/  LEA.HI.X R80, R2, UR9, R3, 0x1, P3 ;  /* 0x0000000902507c11 */ /* 0x000fe400098f0c03 */
[-C--:B------:R-:W-:Y:S01]  /*223a0*/  ISETP.GE.AND P1, PT, R19, R78.reuse, PT ;  /* 0x0000004e1300720c */ /* 0x080fe20003f26270 */
[----:B------:R-:W-:Y:S01]  /*223b0*/  VIADD R19, R81, 0x40 ;  /* 0x0000004051137836 */ /* 0x000fe20000000000 */
[----:B-1----:R0:W-:Y:S01]  /*223c0*/  SYNCS.ARRIVE.TRANS64.RED.A1T0 RZ, [R0+URZ], RZ ;  /* 0x000000ff00ff79a7 */ /* 0x0021e2000810043f */
[----:B------:R1:W2:Y:S01]  /*223d0*/  SHFL.IDX PT, R76, R79, RZ, 0x181f ;  /* 0x00181fff4f4c7589 */ /* 0x0002a200000e0000 */
[----:B------:R-:W-:Y:S02]  /*223e0*/  BSSY B1, `(.L_x_12340) ;  /* 0x0000015000017945 */ /* 0x000fe40003800000 */
[----:B------:R-:W-:Y:S01]  /*223f0*/  ISETP.GE.AND P0, PT, R19, R78, PT ;  /* 0x0000004e1300720c */ /* 0x000fe20003f06270 */
[----:B0-----:R1:W0:Y:S01]  /*22400*/  SHFL.IDX PT, R0, R80, RZ, 0x181f ;  /* 0x00181fff50007589 */ /* 0x00122200000e0000 */
[----:B------:R-:W-:Y:S11]  /*22410*/  @P2 BRA `(.L_x_12341) ;  /* 0x0000000000442947 */ /* 0x000ff60003800000 */
[----:B------:R-:W-:Y:S02]  /*22420*/  ULDC UR4, c[0x0][0xbc8] ;  /* 0x0002f20000047ab9 */ /* 0x000fe40000000800 */
[----:B------:R-:W-:Y:S02]  /*22430*/  ISETP.GE.AND P5, PT, R22, UR4, PT ;  /* 0x0000000416007c0c */ /* 0x000fe4000bfa6270 */
[----:B------:R-:W-:Y:S02]  /*22440*/  ISETP.GE.AND P4, PT, R176, UR4, PT ;  /* 0x00000004b0007c0c */ /* 0x000fe4000bf86270 */
[----:B------:R-:W-:Y:S02]  /*22450*/  ISETP.GE.AND P3, PT, R23, UR4, PT ;  /* 0x0000000417007c0c */ /* 0x000fe4000bf66270 */
[----:B------:R-:W-:-:S07]  /*22460*/  ISETP.GE.AND P2, PT, R177, UR4, PT ;  /* 0x00000004b1007c0c */ /* 0x000fce000bf46270 */
[----:B--2---:R-:W-:-:S04]  /*22470*/  @!P5 LEA R2, P6, R22, R76, 0x1 ;  /* 0x0000004c1602d211 */ /* 0x004fc800078c08ff */
[----:B0-----:R-:W-:Y:S02]  /*22480*/  @!P5 LEA.HI.X R3, R22, R0, R183, 0x1, P6 ;  /* 0x000000001603d211 */ /* 0x001fe400030f0cb7 */
        /* <DEDUP_REMOVED lines=10> */
.L_x_12341:
[----:B------:R-:W-:Y:S05]  /*22530*/  BSYNC B1 ;  /* 0x0000000000017941 */ /* 0x000fea0003800000 */
.L_x_12340:
[----:B0-----:R0:W4:Y:S01]  /*22540*/  SHFL.IDX PT, R0, R80, 0x1, 0x181f ;  /* 0x00381f0050007f89 */ /* 0x00112200000e0000 */
[----:B------:R-:W-:Y:S03]  /*22550*/  BSSY B1, `(.L_x_12342) ;  /* 0x0000014000017945 */ /* 0x000fe60003800000 */
[----:B---3--:R0:W3:Y:S01]  /*22560*/  SHFL.IDX PT, R18, R79, 0x1, 0x181f ;  /* 0x00381f004f127f89 */ /* 0x0080e200000e0000 */
[----:B------:R-:W-:Y:S05]  /*22570*/  @P1 BRA `(.L_x_12343) ;  /* 0x0000000000441947 */ /* 0x000fea0003800000 */
[----:B------:R-:W-:Y:S02]  /*22580*/  ULDC UR4, c[0x0][0xbc8] ;  /* 0x0002f20000047ab9 */ /* 0x000fe40000000800 */
[----:B------:R-:W-:Y:S02]  /*22590*/  ISETP.GE.AND P4, PT, R22, UR4, PT ;  /* 0x0000000416007c0c */ /* 0x000fe4000bf86270 */
[----:B------:R-:W-:Y:S02]  /*225a0*/  ISETP.GE.AND P3, PT, R176, UR4, PT ;  /* 0x00000004b0007c0c */ /* 0x000fe4000bf66270 */
[----:B------:R-:W-:Y:S02]  /*225b0*/  ISETP.GE.AND P2, PT, R23, UR4, PT ;  /* 0x0000000417007c0c */ /* 0x000fe4000bf46270 */
[----:B------:R-:W-:-:S07]  /*225c0*/  ISETP.GE.AND P1, PT, R177, UR4, PT ;  /* 0x00000004b1007c0c */ /* 0x000fce000bf26270 */
[-C--:B---3--:R-:W-:Y:S02]  /*225d0*/  @!P4 LEA R2, P6, R22, R18.reuse, 0x1 ;  /* 0x000000121602c211 */ /* 0x088fe400078c08ff */
[----:B-----5:R-:W-:Y:S02]  /*225e0*/  @!P3 LEA R4, P5, R176, R18, 0x1 ;  /* 0x00000012b004b211 */ /* 0x020fe400078a08ff */
[----:B----4-:R-:W-:Y:S02]  /*225f0*/  @!P4 LEA.HI.X R3, R22, R0, R183, 0x1, P6 ;  /* 0x000000001603c211 */ /* 0x010fe400030f0cb7 */
        /* <DEDUP_REMOVED lines=9> */
.L_x_12343:
[----:B------:R-:W-:Y:S05]  /*22690*/  BSYNC B1 ;  /* 0x0000000000017941 */ /* 0x000fea0003800000 */
.L_x_12342:
[----:B----4-:R4:W0:Y:S01]  /*226a0*/  SHFL.IDX PT, R0, R80, 0x2, 0x181f ;  /* 0x00581f0050007f89 */ /* 0x01082200000e0000 */
[----:B------:R-:W-:Y:S03]  /*226b0*/  BSSY B1, `(.L_x_12344) ;  /* 0x0000014000017945 */ /* 0x000fe60003800000 */
[----:B---3-5:R4:W3:Y:S01]  /*226c0*/  SHFL.IDX PT, R8, R79, 0x2, 0x181f ;  /* 0x00581f004f087f89 */ /* 0x0288e200000e0000 */
[----:B------:R-:W-:Y:S05]  /*226d0*/  @P0 BRA `(.L_x_12345) ;  /* 0x0000000000440947 */ /* 0x000fea0003800000 */
[----:B------:R-:W-:Y:S02]  /*226e0*/  ULDC UR4, c[0x0][0xbc8] ;  /* 0x0002f20000047ab9 */ /* 0x000fe40000000800 */
[----:B------:R-:W-:Y:S02]  /*226f0*/  ISETP.GE.AND P3, PT, R22, UR4, PT ;  /* 0x0000000416007c0c */ /* 0x000fe4000bf66270 */
[----:B------:R-:W-:Y:S02]  /*22700*/  ISETP.GE.AND P2, PT, R176, UR4, PT ;  /* 0x00000004b0007c0c */ /* 0x000fe4000bf46270 */
[----:B------:R-:W-:Y:S02]  /*22710*/  ISETP.GE.AND P1, PT, R23, UR4, PT ;  /* 0x0000000417007c0c */ /* 0x000fe4000bf26270 */
[----:B------:R-:W-:-:S07]  /*22720*/  ISETP.GE.AND P0, PT, R177, UR4, PT ;  /* 0x00000004b1007c0c */ /* 0x000fce000bf06270 */
[-C--:B---3--:R-:W-:Y:S02]  /*22730*/  @!P3 LEA R2, P6, R22, R8.reuse, 0x1 ;  /* 0x000000081602b211 */ /* 0x088fe400078c08ff */
        /* <DEDUP_REMOVED lines=11> */
.L_x_12345:
[----:B------:R-:W-:Y:S05]  /*227f0*/  BSYNC B1 ;  /* 0x0000000000017941 */ /* 0x000fea0003800000 */
.L_x_12344:
[----:B0-----:R-:W-:Y:S01]  /*22800*/  VIADD R3, R81, 0x60 ;  /* 0x0000006051037836 */ /* 0x001fe20000000000 */
[----:B-1--4-:R-:W0:Y:S04]  /*22810*/  SHFL.IDX PT, R80, R80, 0x3, 0x181f ;  /* 0x00781f0050507f89 */ /* 0x012e2800000e0000 */
[----:B------:R-:W-:Y:S01]  /*22820*/  ISETP.GE.AND P0, PT, R3, R78, PT ;  /* 0x0000004e0300720c */ /* 0x000fe20003f06270 */
[----:B------:R-:W1:-:S12]  /*22830*/  SHFL.IDX PT, R79, R79, 0x3, 0x181f ;  /* 0x00781f004f4f7f89 */ /* 0x000e5800000e0000 */
[----:B------:R-:W-:Y:S05]  /*22840*/  @P0 BRA `(.L_x_12346) ;  /* 0x00000028001c0947 */ /* 0x000fea0003800000 */
[----:B------:R-:W-:Y:S02]  /*22850*/  ULDC UR4, c[0x0][0xbc8] ;  /* 0x0002f20000047ab9 */ /* 0x000fe40000000800 */
[----:B------:R-:W-:Y:S02]  /*22860*/  ISETP.GE.AND P3, PT, R22, UR4, PT ;  /* 0x0000000416007c0c */ /* 0x000fe4000bf66270 */
[----:B------:R-:W-:Y:S02]  /*22870*/  ISETP.GE.AND P4, PT, R176, UR4, PT ;  /* 0x00000004b0007c0c */ /* 0x000fe4000bf86270 */
[----:B------:R-:W-:-:S09]  /*22880*/  ISETP.GE.AND P5, PT, R23, UR4, PT ;  /* 0x0000000417007c0c */ /* 0x000fd2000bfa6270 */
[-C--:B-1----:R-:W-:Y:S02]  /*22890*/  @!P3 LEA R2, P0, R22, R79.reuse, 0x1 ;  /* 0x0000004f1602b211 */ /* 0x082fe400078008ff */
[-C--:B------:R-:W-:Y:S02]  /*228a0*/  @!P4 LEA R4, P1, R176, R79.reuse, 0x1 ;  /* 0x0000004fb004c211 */ /* 0x080fe400078208ff */
[C---:B------:R-:W-:Y:S02]  /*228b0*/  @!P5 LEA R6, P2, R23.reuse, R79, 0x1 ;  /* 0x0000004f1706d211 */ /* 0x040fe400078408ff */
        /* <DEDUP_REMOVED lines=12> */
.L_x_12339:
[----:B------:R0:W5:Y:S01]  /*22980*/  LDL R40, [R1+0x4bc] ;  /* 0x0004bc0001287983 */ /* 0x0001620000100800 */
[----:B------:R-:W-:Y:S01]  /*22990*/  ULDC.64 UR12, c[0x0][0xc08] ;  /* 0x00030200000c7ab9 */ /* 0x000fe20000000a00 */
[----:B------:R-:W1:Y:S02]  /*229a0*/  @P2 LDC R2, c[0x0][0xcec] ;  /* 0x00033b00ff022b82 */ /* 0x000e640000000800 */
        /* <DEDUP_REMOVED lines=17> */
[----:B------:R-:W-:Y:S01]  /*22ac0*/  UIMAD UR9, UR14, UR12, URZ ;  /* 0x0000000c0e0972a4 */ /* 0x000fe2000f8e023f */
[----:B------:R-:W2:Y:S01]  /*22ad0*/  @P2 LDC R3, c[0x0][0xcf0] ;  /* 0x00033c00ff032b82 */ /* 0x000ea20000000800 */
[----:B------:R-:W-:Y:S01]  /*22ae0*/  UIMAD.WIDE.U32 UR10, UR4, UR12, URZ ;  /* 0x0000000c040a72a5 */ /* 0x000fe2000f8e003f */
[----:B-1----:R-:W-:Y:S01]  /*22af0*/  @P2 IMAD.HI.U32 R2, R11, R2, RZ ;  /* 0x000000020b022227 */ /* 0x002fe200078e00ff */
[----:B------:R-:W-:Y:S01]  /*22b00*/  UIMAD UR9, UR4, UR13, UR9 ;  /* 0x0000000d040972a4 */ /* 0x000fe2000f8e0209 */
[----:B------:R-:W-:Y:S01]  /*22b10*/  ISETP.GE.AND P0, PT, R15, R78, PT ;  /* 0x0000004e0f00720c */ /* 0x000fe20003f06270 */
[----:B------:R-:W-:Y:S01]  /*22b20*/  USHF.R.S32.HI UR4, URZ, 0x1f, UR8 ;  /* 0x0000001f3f047899 */ /* 0x000fe20008011408 */
[----:B------:R-:W-:Y:S01]  /*22b30*/  IMAD.MOV.U32 R5, RZ, RZ, R11 ;  /* 0x000000ffff057224 */ /* 0x000fe200078e000b */
[----:B------:R-:W-:Y:S01]  /*22b40*/  UIADD3 UR11, UR11, UR9, URZ ;  /* 0x000000090b0b7290 */ /* 0x000fe2000fffe03f */
[----:B------:R-:W-:Y:S01]  /*22b50*/  BSSY B1, `(.L_x_12347) ;  /* 0x00000c7000017945 */ /* 0x000fe20003800000 */
[----:B------:R-:W-:-:S02]  /*22b60*/  ULDC.64 UR12, c[0x0][0xc38] ;  /* 0x00030e00000c7ab9 */ /* 0x000fc40000000a00 */
[----:B------:R-:W-:-:S04]  /*22b70*/  UIMAD.WIDE.U32 UR10, UR37, UR12, UR10 ;  /* 0x0000000c250a72a5 */ /* 0x000fc8000f8e000a */
[----:B------:R-:W-:-:S03]  /*22b80*/  UIMAD UR11, UR37, UR13, UR11 ;  /* 0x0000000d250b72a4 */ /* 0x000fc6000f8e020b */
[----:B------:R-:W-:Y:S02]  /*22b90*/  ULDC.64 UR12, c[0x0][0xc40] ;  /* 0x00031000000c7ab9 */ /* 0x000fe40000000a00 */
[----:B------:R-:W-:-:S04]  /*22ba0*/  UIMAD UR4, UR4, UR12, URZ ;  /* 0x0000000c040472a4 */ /* 0x000fc8000f8e023f */
[----:B------:R-:W-:Y:S01]  /*22bb0*/  UIMAD UR4, UR8, UR13, UR4 ;  /* 0x0000000d080472a4 */ /* 0x000fe2000f8e0204 */
[----:B--2---:R-:W-:Y:S01]  /*22bc0*/  @P2 SHF.R.U32.HI R5, RZ, R3, R2 ;  /* 0x00000003ff052219 */ /* 0x004fe20000011602 */
[----:B------:R-:W-:-:S03]  /*22bd0*/  UIMAD.WIDE.U32 UR8, UR8, UR12, UR10 ;  /* 0x0000000c080872a5 */ /* 0x000fc6000f8e000a */
[----:B------:R-:W-:Y:S01]  /*22be0*/  ULDC.64 UR10, c[0x0][0xc48] ;  /* 0x00031200000a7ab9 */ /* 0x000fe20000000a00 */
[----:B------:R-:W-:Y:S01]  /*22bf0*/  UIADD3 UR9, UR9, UR4, URZ ;  /* 0x0000000409097290 */ /* 0x000fe2000fffe03f */
[--C-:B------:R-:W-:Y:S01]  /*22c00*/  SHF.R.S32.HI R2, RZ, 0x1f, R5.reuse ;  /* 0x0000001fff027819 */ /* 0x100fe20000011405 */
[----:B------:R-:W-:Y:S02]  /*22c10*/  IMAD.MOV R7, RZ, RZ, -R5 ;  /* 0x000000ffff077224 */ /* 0x000fe400078e0a05 */
[----:B------:R-:W-:Y:S02]  /*22c20*/  UIMAD.WIDE.U32 UR8, UR43, UR10, UR8 ;  /* 0x0000000a2b0872a5 */ /* 0x000fe4000f8e0008 */
[----:B------:R-:W-:Y:S02]  /*22c30*/  IMAD R7, R20, R7, R11 ;  /* 0x0000000714077224 */ /* 0x000fe400078e020b */
[----:B------:R-:W-:Y:S02]  /*22c40*/  UIMAD UR43, UR43, UR11, UR9 ;  /* 0x0000000b2b2b72a4 */ /* 0x000fe4000f8e0209 */
[----:B------:R-:W-:Y:S01]  /*22c50*/  IMAD.U32 R3, RZ, RZ, UR9 ;  /* 0x00000009ff037e24 */ /* 0x000fe2000f8e00ff */
[----:B------:R-:W-:-:S02]  /*22c60*/  ULDC.64 UR10, c[0x0][0xc30] ;  /* 0x00030c00000a7ab9 */ /* 0x000fc40000000a00 */
[----:B------:R-:W-:Y:S02]  /*22c70*/  IMAD R4, R2, UR10, RZ ;  /* 0x0000000a02047c24 */ /* 0x000fe4000f8e02ff */
        /* <DEDUP_REMOVED lines=11> */
[----:B------:R-:W-:Y:S01]  /*22d30*/  VIADD R4, R0, 0x32420 ;  /* 0x0003242000047836 */ /* 0x000fe20000000000 */
[----:B------:R-:W-:Y:S01]  /*22d40*/  LEA R0, P1, R2, UR8, 0x2 ;  /* 0x0000000802007c11 */ /* 0x000fe2000f8210ff */
[----:B------:R-:W-:-:S03]  /*22d50*/  IMAD.IADD R3, R3, 0x1, R5 ;  /* 0x0000000103037824 */ /* 0x000fc600078e0205 */
[----:B------:R-:W-:Y:S01]  /*22d60*/  PRMT R4, RZ, 0x654, R4 ;  /* 0x00000654ff047816 */ /* 0x000fe20000000004 */
[----:B------:R0:W1:Y:S01]  /*22d70*/  SHFL.IDX PT, R8, R0, RZ, 0x1c1f ;  /* 0x001c1fff00087589 */ /* 0x00006200000e0000 */
[----:B------:R-:W-:Y:S02]  /*22d80*/  LEA.HI.X R18, R2, UR9, R3, 0x2, P1 ;  /* 0x0000000902127c11 */ /* 0x000fe400088f1403 */
[----:B------:R0:W-:Y:S03]  /*22d90*/  SYNCS.ARRIVE.TRANS64.RED.A1T0 RZ, [R4+URZ], RZ ;  /* 0x000000ff04ff79a7 */ /* 0x0001e6000810043f */
[----:B------:R0:W2:Y:S01]  /*22da0*/  SHFL.IDX PT, R9, R18, RZ, 0x1c1f ;  /* 0x001c1fff12097589 */ /* 0x0000a200000e0000 */
[----:B------:R-:W-:Y:S05]  /*22db0*/  @P0 BRA `(.L_x_12348) ;  /* 0x0000000800800947 */ /* 0x000fea0003800000 */
[----:B------:R-:W-:Y:S02]  /*22dc0*/  ULDC UR4, c[0x0][0xbc8] ;  /* 0x0002f20000047ab9 */ /* 0x000fe40000000800 */
[----:B------:R-:W-:-:S13]  /*22dd0*/  ISETP.GE.AND P0, PT, R179, UR4, PT ;  /* 0x00000004b3007c0c */ /* 0x000fda000bf06270 */
[----:B------:R-:W3:Y:S01]  /*22de0*/  @!P0 LDL.64 R14, [R1+0x270] ;  /* 0x00027000010e8983 */ /* 0x000ee20000100a00 */
[----:B------:R-:W-:Y:S01]  /*22df0*/  ISETP.GE.AND P1, PT, R212, UR4, PT ;  /* 0x00000004d4007c0c */ /* 0x000fe2000bf26270 */
[----:B-12---:R-:W-:-:S05]  /*22e00*/  @!P0 IMAD.WIDE R2, R179, 0x4, R8 ;  /* 0x00000004b3028825 */ /* 0x006fca00078e0208 */
[----:B---3--:R1:W-:Y:S07]  /*22e10*/  @!P0 ST.E.64 desc[UR40][R2.64], R14 ;  /* 0x0000000e02008985 */ /* 0x0083ee000c101b28 */
[----:B0-----:R-:W2:Y:S01]  /*22e20*/  @!P1 LDL.64 R4, [R1+0x280] ;  /* 0x0002800001049983 */ /* 0x001ea20000100a00 */
[----:B------:R-:W-:Y:S02]  /*22e30*/  ISETP.GE.AND P0, PT, R211, UR4, PT ;  /* 0x00000004d3007c0c */ /* 0x000fe4000bf06270 */
[----:B------:R-:W-:-:S04]  /*22e40*/  @!P1 LEA R10, P2, R212, R8, 0x2 ;  /* 0x00000008d40a9211 */ /* 0x000fc800078410ff */
[----:B-----5:R-:W-:-:S05]  /*22e50*/  @!P1 LEA.HI.X R11, R212, R9, R40, 0x2, P2 ;  /* 0x00000009d40b9211 */ /* 0x020fca00010f1428 */
[----:B--2---:R0:W-:Y:S04]  /*22e60*/  @!P1 ST.E.64 desc[UR40][R10.64], R4 ;  /* 0x000000040a009985 */ /* 0x0041e8000c101b28 */
[----:B------:R-:W2:Y:S01]  /*22e70*/  @!P0 LDL.64 R6, [R1+0x290] ;  /* 0x0002900001068983 */ /* 0x000ea20000100a00 */
[----:B------:R-:W-:Y:S02]  /*22e80*/  ISETP.GE.AND P1, PT, R210, UR4, PT ;  /* 0x00000004d2007c0c */ /* 0x000fe4000bf26270 */
[----:B------:R-:W-:-:S04]  /*22e90*/  @!P0 LEA R12, P2, R211, R8, 0x2 ;  /* 0x00000008d30c8211 */ /* 0x000fc800078410ff */
[----:B------:R-:W-:-:S05]  /*22ea0*/  @!P0 LEA.HI.X R13, R211, R9, R39, 0x2, P2 ;  /* 0x00000009d30d8211 */ /* 0x000fca00010f1427 */
[----:B--2---:R2:W-:Y:S04]  /*22eb0*/  @!P0 ST.E.64 desc[UR40][R12.64], R6 ;  /* 0x000000060c008985 */ /* 0x0045e8000c101b28 */
[----:B-1----:R-:W3:Y:S01]  /*22ec0*/  @!P1 LDL.64 R2, [R1+0x2a0] ;  /* 0x0002a00001029983 */ /* 0x002ee20000100a00 */
[----:B------:R-:W-:Y:S02]  /*22ed0*/  ISETP.GE.AND P0, PT, R209, UR4, PT ;  /* 0x00000004d1007c0c */ /* 0x000fe4000bf06270 */
[----:B------:R-:W-:-:S04]  /*22ee0*/  @!P1 LEA R14, P2, R210, R8, 0x2 ;  /* 0x00000008d20e9211 */ /* 0x000fc800078410ff */
[----:B------:R-:W-:-:S05]  /*22ef0*/  @!P1 LEA.HI.X R15, R210, R9, R38, 0x2, P2 ;  /* 0x00000009d20f9211 */ /* 0x000fca00010f1426 */
[----:B---3--:R1:W-:Y:S04]  /*22f00*/  @!P1 ST.E.64 desc[UR40][R14.64], R2 ;  /* 0x000000020e009985 */ /* 0x0083e8000c101b28 */
[----:B0-----:R-:W3:Y:S01]  /*22f10*/  @!P0 LDL.64 R4, [R1+0x2b0] ;  /* 0x0002b00001048983 */ /* 0x001ee20000100a00 */
[----:B------:R-:W-:Y:S02]  /*22f20*/  ISETP.GE.AND P1, PT, R208, UR4, PT ;  /* 0x00000004d0007c0c */ /* 0x000fe4000bf26270 */
[----:B------:R-:W-:-:S04]  /*22f30*/  @!P0 LEA R10, P2, R209, R8, 0x2 ;  /* 0x00000008d10a8211 */ /* 0x000fc800078410ff */
[----:B------:R-:W-:-:S05]  /*22f40*/  @!P0 LEA.HI.X R11, R209, R9, R37, 0x2, P2 ;  /* 0x00000009d10b8211 */ /* 0x000fca00010f1425 */
[----:B---3--:R0:W-:Y:S04]  /*22f50*/  @!P0 ST.E.64 desc[UR40][R10.64], R4 ;  /* 0x000000040a008985 */ /* 0x0081e8000c101b28 */
[----:B--2---:R-:W2:Y:S01]  /*22f60*/  @!P1 LDL.64 R6, [R1+0x2c0] ;  /* 0x0002c00001069983 */ /* 0x004ea20000100a00 */
        /* <DEDUP_REMOVED lines=124> */
[----:B-1----:R-:W2:Y:S01]  /*23730*/  @!P0 LDL.64 R2, [R1+0x450] ;  /* 0x0004500001028983 */ /* 0x002ea20000100a00 */
[----:B------:R-:W-:Y:S02]  /*23740*/  ISETP.GE.AND P1, PT, R213, UR4, PT ;  /* 0x00000004d5007c0c */ /* 0x000fe4000bf26270 */
[----:B------:R-:W-:-:S04]  /*23750*/  @!P0 LEA R14, P2, R214, R8, 0x2 ;  /* 0x00000008d60e8211 */ /* 0x000fc800078410ff */
[----:B------:R-:W-:-:S05]  /*23760*/  @!P0 LEA.HI.X R15, R214, R9, R219, 0x2, P2 ;  /* 0x00000009d60f8211 */ /* 0x000fca00010f14db */
[----:B--2---:R3:W-:Y:S04]  /*23770*/  @!P0 ST.E.64 desc[UR40][R14.64], R2 ;  /* 0x000000020e008985 */ /* 0x0047e8000c101b28 */
[----:B0-----:R-:W2:Y:S01]  /*23780*/  @!P1 LDL.64 R4, [R1+0x460] ;  /* 0x0004600001049983 */ /* 0x001ea20000100a00 */
[----:B------:R-:W-:-:S04]  /*23790*/  @!P1 LEA R8, P0, R213, R8, 0x2 ;  /* 0x00000008d5089211 */ /* 0x000fc800078010ff */
[----:B------:R-:W-:-:S05]  /*237a0*/  @!P1 LEA.HI.X R9, R213, R9, R218, 0x2, P0 ;  /* 0x00000009d5099211 */ /* 0x000fca00000f14da */
[----:B--2---:R3:W-:Y:S04]  /*237b0*/  @!P1 ST.E.64 desc[UR40][R8.64], R4 ;  /* 0x0000000408009985 */ /* 0x0047e8000c101b28 */
.L_x_12348:
[----:B------:R-:W-:Y:S05]  /*237c0*/  BSYNC B1 ;  /* 0x0000000000017941 */ /* 0x000fea0003800000 */
.L_x_12347:
[----:B------:R-:W-:Y:S01]  /*237d0*/  ISETP.GE.AND P0, PT, R19, R78, PT ;  /* 0x0000004e1300720c */ /* 0x000fe20003f06270 */
[----:B--23--:R4:W2:Y:S04]  /*237e0*/  SHFL.IDX PT, R9, R18, 0x1, 0x1c1f ;  /* 0x003c1f0012097f89 */ /* 0x00c8a800000e0000 */
[----:B-1----:R4:W1:Y:S08]  /*237f0*/  SHFL.IDX PT, R8, R0, 0x1, 0x1c1f ;  /* 0x003c1f0000087f89 */ /* 0x00287000000e0000 */
[----:B----4-:R-:W-:Y:S05]  /*23800*/  @P0 BRA `(.L_x_12346) ;  /* 0x00000018002c0947 */ /* 0x010fea0003800000 */
[----:B0-----:R-:W0:Y:S02]  /*23810*/  LDC R0, c[0x0][0xbc8] ;  /* 0x0002f200ff007b82 */ /* 0x001e240000000800 */
[----:B0-----:R-:W-:-:S13]  /*23820*/  ISETP.GE.AND P0, PT, R179, R0, PT ;  /* 0x00000000b300720c */ /* 0x001fda0003f06270 */
[----:B------:R-:W3:Y:S01]  /*23830*/  @!P0 LDL.64 R14, [R1+0x278] ;  /* 0x00027800010e8983 */ /* 0x000ee20000100a00 */
[-C--:B------:R-:W-:Y:S01]  /*23840*/  ISETP.GE.AND P1, PT, R212, R0.reuse, PT ;  /* 0x00000000d400720c */ /* 0x080fe20003f26270 */
[----:B-12---:R-:W-:Y:S01]  /*23850*/  @!P0 IMAD.WIDE R2, R179, 0x4, R8 ;  /* 0x00000004b3028825 */ /* 0x006fe200078e0208 */
[----:B------:R-:W-:-:S04]  /*23860*/  ISETP.GE.AND P2, PT, R211, R0, PT ;  /* 0x00000000d300720c */ /* 0x000fc80003f46270 */
[----:B---3--:R0:W-:Y:S07]  /*23870*/  @!P0 ST.E.64 desc[UR40][R2.64], R14 ;  /* 0x0000000e02008985 */ /* 0x0081ee000c101b28 */
[----:B------:R-:W2:Y:S01]  /*23880*/  @!P1 LDL.64 R4, [R1+0x288] ;  /* 0x0002880001049983 */ /* 0x000ea20000100a00 */
[----:B------:R-:W-:-:S04]  /*23890*/  @!P1 LEA R10, P0, R212, R8, 0x2 ;  /* 0x00000008d40a9211 */ /* 0x000fc800078010ff */
[----:B-----5:R-:W-:Y:S02]  /*238a0*/  @!P1 LEA.HI.X R11, R212, R9, R40, 0x2, P0 ;  /* 0x00000009d40b9211 */ /* 0x020fe400000f1428 */
[----:B------:R-:W-:-:S03]  /*238b0*/  @!P2 LEA R12, P0, R211, R8, 0x2 ;  /* 0x00000008d30ca211 */ /* 0x000fc600078010ff */
[----:B--2---:R1:W-:Y:S04]  /*238c0*/  @!P1 ST.E.64 desc[UR40][R10.64], R4 ;  /* 0x000000040a009985 */ /* 0x0043e8000c101b28 */
[----:B------:R-:W2:Y:S01]  /*238d0*/  @!P2 LDL.64 R6, [R1+0x298] ;  /* 0x000298000106a983 */ /* 0x000ea20000100a00 */
[----:B------:R-:W-:Y:S02]  /*238e0*/  ISETP.GE.AND P1, PT, R210, R0, PT ;  /* 0x00000000d200720c */ /* 0x000fe40003f26270 */
[----:B------:R-:W-:-:S05]  /*238f0*/  @!P2 LEA.HI.X R13, R211, R9, R39, 0x2, P0 ;  /* 0x00000009d30da211 */ /* 0x000fca00000f1427 */
[----:B--2---:R2:W-:Y:S06]  /*23900*/  @!P2 ST.E.64 desc[UR40][R12.64], R6 ;  /* 0x000000060c00a985 */ /* 0x0045ec000c101b28 */
        /* <DEDUP_REMOVED lines=128> */
[----:B------:R-:W-:-:S07]  /*24110*/  @!P2 LEA.HI.X R11, R185, R9, R221, 0x2, P0 ;  /* 0x00000009b90ba211 */ /* 0x000fce00000f14dd */
[C---:B--2---:R-:W-:Y:S01]  /*24120*/  @!P1 LEA R12, P0, R184.reuse, R8, 0x2 ;  /* 0x00000008b80c9211 */ /* 0x044fe200078010ff */
[----:B---3--:R0:W-:Y:S04]  /*24130*/  @!P2 ST.E.64 desc[UR40][R10.64], R4 ;  /* 0x000000040a00a985 */ /* 0x0081e8000c101b28 */
[----:B------:R-:W2:Y:S01]  /*24140*/  @!P1 LDL.64 R6, [R1+0x448] ;  /* 0x0004480001069983 */ /* 0x000ea20000100a00 */
[----:B------:R-:W-:Y:S01]  /*24150*/  @!P1 LEA.HI.X R13, R184, R9, R220, 0x2, P0 ;  /* 0x00000009b80d9211 */ /* 0x000fe200000f14dc */
[----:B------:R-:W-:Y:S01]  /*24160*/  BSSY B1, `(.L_x_12349) ;  /* 0x0000009000017945 */ /* 0x000fe20003800000 */
[----:B------:R-:W-:-:S03]  /*24170*/  ISETP.GE.AND P0, PT, R214, R0, PT ;  /* 0x00000000d600720c */ /* 0x000fc60003f06270 */
[----:B--2---:R0:W-:Y:S01]  /*24180*/  @!P1 ST.E.64 desc[UR40][R12.64], R6 ;  /* 0x000000060c009985 */ /* 0x0041e2000c101b28 */
[----:B------:R-:W-:-:S09]  /*24190*/  ISETP.GE.AND P1, PT, R213, R0, PT ;  /* 0x00000000d500720c */ /* 0x000fd20003f26270 */
[----:B------:R-:W-:Y:S05]  /*241a0*/  @P0 BRA `(.L_x_12350) ;  /* 0x0000000000100947 */ /* 0x000fea0003800000 */
[----:B0-----:R-:W2:Y:S01]  /*241b0*/  LDL.64 R4, [R1+0x458] ;  /* 0x0004580001047983 */ /* 0x001ea20000100a00 */
[----:B------:R-:W-:-:S04]  /*241c0*/  LEA R2, P0, R214, R8, 0x2 ;  /* 0x00000008d6027211 */ /* 0x000fc800078010ff */
[----:B------:R-:W-:-:S05]  /*241d0*/  LEA.HI.X R3, R214, R9, R219, 0x2, P0 ;  /* 0x00000009d6037211 */ /* 0x000fca00000f14db */
[----:B--2---:R1:W-:Y:S04]  /*241e0*/  ST.E.64 desc[UR40][R2.64], R4 ;  /* 0x0000000402007985 */ /* 0x0043e8000c101b28 */
.L_x_12350:
[----:B------:R-:W-:Y:S05]  /*241f0*/  BSYNC B1 ;  /* 0x0000000000017941 */ /* 0x000fea0003800000 */
.L_x_12349:
[----:B------:R-:W-:Y:S05]  /*24200*/  @P1 BRA `(.L_x_12346) ;  /* 0x0000000c00ac1947 */ /* 0x000fea0003800000 */
[----:B01----:R-:W2:Y:S01]  /*24210*/  LDL.64 R4, [R1+0x468] ;  /* 0x0004680001047983 */ /* 0x003ea20000100a00 */
[----:B------:R-:W-:-:S04]  /*24220*/  LEA R2, P0, R213, R8, 0x2 ;  /* 0x00000008d5027211 */ /* 0x000fc800078010ff */
[----:B------:R-:W-:-:S05]  /*24230*/  LEA.HI.X R3, R213, R9, R218, 0x2, P0 ;  /* 0x00000009d5037211 */ /* 0x000fca00000f14da */
[----:B--2---:R4:W-:Y:S01]  /*24240*/  ST.E.64 desc[UR40][R2.64], R4 ;  /* 0x0000000402007985 */ /* 0x0049e2000c101b28 */
[----:B------:R-:W-:Y:S05]  /*24250*/  BRA `(.L_x_12346) ;  /* 0x0000000c00987947 */ /* 0x000fea0003800000 */
.L_x_12337:
        /* <DEDUP_REMOVED lines=22> */
[----:B------:R-:W-:-:S09]  /*243c0*/  UMOV UR4, URZ ;  /* 0x0000003f00047c82 */ /* 0x000fd20008000000 */
[----:B------:R-:W-:Y:S01]  /*243d0*/  @!UP1 ULDC UR44, c[0x0][0xbd4] ;  /* 0x0002f500002c9ab9 */ /* 0x000fe20000000800 */
[----:B--2---:R-:W-:Y:S01]  /*243e0*/  @P1 R2UR UR4, R6 ;  /* 0x00000000060412ca */ /* 0x004fe200000e0000 */
[----:B0-----:R-:W-:-:S14]  /*243f0*/  @P2 BRA `(.L_x_12351) ;  /* 0x0000000000102947 */ /* 0x001fdc0003800000 */
[----:B------:R-:W-:Y:S05]  /*24400*/  @!P1 BRA `(.L_x_12351) ;  /* 0x00000000000c9947 */ /* 0x000fea0003800000 */
[----:B------:R-:W2:Y:S04]  /*24410*/  LDG.E R5, desc[UR40][R2.64] ;  /* 0x0000002802057981 */ /* 0x000ea8000c1e1900 */
[----:B-----5:R-:W2:Y:S02]  /*24420*/  LDG.E R0, desc[UR40][R2.64+0x4] ;  /* 0x0000042802007981 */ /* 0x020ea4000c1e1900 */
[----:B--2---:R-:W-:-:S07]  /*24430*/  IMAD.IADD R0, R0, 0x1, -R5 ;  /* 0x0000000100007824 */ /* 0x004fce00078e0a05 */
.L_x_12351:
        /* <DEDUP_REMOVED lines=15> */
[----:B------:R-:W-:Y:S01]  /*24530*/  IMAD.MOV.U32 R5, RZ, RZ, R4 ;  /* 0x000000ffff057224 */ /* 0x000fe200078e0004 */
[----:B------:R-:W-:Y:S02]  /*24540*/  UMOV UR18, 0xab8 ;  /* 0x00000ab800127882 */ /* 0x000fe40000000000 */
[----:B------:R-:W-:Y:S02]  /*24550*/  USEL UR18, UR18, 0xa78, UP0 ;  /* 0x00000a7812127887 */ /* 0x000fe40008000000 */
[----:B------:R-:W-:-:S06]  /*24560*/  USEL UR9, UR43, URZ, UP0 ;  /* 0x0000003f2b097287 */ /* 0x000fcc0008000000 */
[----:B------:R-:W0:Y:S04]  /*24570*/  @P0 LDC R3, c[0x0][0xcec] ;  /* 0x00033b00ff030b82 */ /* 0x000e280000000800 */
[----:B------:R-:W-:Y:S01]  /*24580*/  ULDC.64 UR12, c[0x0][UR18+0x220] ;  /* 0x00008800120c7abb */ /* 0x000fe20008000a00 */
[----:B------:R-:W-:Y:S01]  /*24590*/  ULDC.64 UR10, c[0x0][UR18+0x218] ;  /* 0x00008600120a7abb */ /* 0x000fe20008000a00 */
[----:B------:R-:W-:Y:S01]  /*245a0*/  ULDC.64 UR14, c[0x0][UR18+0x228] ;  /* 0x00008a00120e7abb */ /* 0x000fe20008000a00 */
[----:B------:R-:W-:Y:S01]  /*245b0*/  UIMAD UR13, UR13, UR8, URZ ;  /* 0x000000080d0d72a4 */ /* 0x000fe2000f8e023f */
[----:B------:R-:W1:Y:S01]  /*245c0*/  @P0 LDC R7, c[0x0][0xcf0] ;  /* 0x00033c00ff070b82 */ /* 0x000e620000000800 */
[----:B------:R-:W-:Y:S02]  /*245d0*/  UIMAD.WIDE.U32 UR16, UR10, UR37, URZ ;  /* 0x000000250a1072a5 */ /* 0x000fe4000f8e003f */
        /* <DEDUP_REMOVED lines=10> */
[----:B------:R-:W-:Y:S02]  /*24680*/  IMAD.U32 R3, RZ, RZ, UR23 ;  /* 0x00000017ff037e24 */ /* 0x000fe4000f8e00ff */
[----:B------:R-:W-:Y:S01]  /*24690*/  IMAD.U32 R6, RZ, RZ, UR10 ;  /* 0x0000000aff067e24 */ /* 0x000fe2000f8e00ff */
[----:B------:R-:W-:Y:S01]  /*246a0*/  UIADD3.X UR9, UR9, UR19, UR20, UP1, UP2 ;  /* 0x0000001309097290 */ /* 0x000fe20008fe4414 */
[----:B-1----:R-:W-:Y:S01]  /*246b0*/  @P0 SHF.R.U32.HI R5, RZ, R7, R2 ;  /* 0x00000007ff050219 */ /* 0x002fe20000011602 */
[----:B------:R-:W-:Y:S01]  /*246c0*/  IMAD.U32 R2, RZ, RZ, UR22 ;  /* 0x00000016ff027e24 */ /* 0x000fe2000f8e00ff */
[----:B------:R-:W-:Y:S01]  /*246d0*/  ULDC.64 UR10, c[0x0][UR18+0x210] ;  /* 0x00008400120a7abb */ /* 0x000fe20008000a00 */
[----:B------:R-:W-:Y:S01]  /*246e0*/  ULDC.64 UR12, c[0x0][0xca8] ;  /* 0x00032a00000c7ab9 */ /* 0x000fe20000000a00 */
[----:B------:R-:W-:Y:S01]  /*246f0*/  @!UP0 ULDC UR12, c[0x0][0xc50] ;  /* 0x00031400000c8ab9 */ /* 0x000fe20000000800 */
[--C-:B------:R-:W-:Y:S01]  /*24700*/  IMAD.MOV R7, RZ, RZ, -R5.reuse ;  /* 0x000000ffff077224 */ /* 0x100fe200078e0a05 */
[----:B------:R-:W-:Y:S01]  /*24710*/  IADD3 R2, P0, P1, R5, UR16, R2 ;  /* 0x0000001005027c10 */ /* 0x000fe2000f91e002 */
[----:B------:R-:W-:Y:S01]  /*24720*/  @!UP0 ULDC UR13, c[0x0][0xc54] ;  /* 0x00031500000d8ab9 */ /* 0x000fe20000000800 */
[----:B------:R-:W-:Y:S01]  /*24730*/  SHF.R.S32.HI R5, RZ, 0x1f, R5 ;  /* 0x0000001fff057819 */ /* 0x000fe20000011405 */
[----:B------:R-:W-:-:S03]  /*24740*/  IMAD R7, R9, R7, R4 ;  /* 0x0000000709077224 */ /* 0x000fc600078e0204 */
[----:B------:R-:W-:Y:S01]  /*24750*/  IADD3.X R3, R5, UR9, R6, P0, P1 ;  /* 0x0000000905037c10 */ /* 0x000fe200087e2406 */
        /* <DEDUP_REMOVED lines=9> */
.L_x_12353:
[----:B------:R-:W-:Y:S05]  /*247f0*/  BSYNC B1 ;  /* 0x0000000000017941 */ /* 0x000fea0003800000 */
.L_x_12352:
[----:B------:R-:W-:-:S06]  /*24800*/  UISETP.GT.AND UP0, UPT, UR44, 0x1, UPT ;  /* 0x000000012c00788c */ /* 0x000fcc000bf04270 */
[----:B------:R-:W-:-:S13]  /*24810*/  PLOP3.LUT P0, PT, PT, PT, UP0, 0x80, 0x0 ;  /* 0x000000000000781c */ /* 0x000fda0003f0f008 */
[----:B------:R-:W-:Y:S05]  /*24820*/  @P0 BRA `(.L_x_12346) ;  /* 0x0000000800240947 */ /* 0x000fea0003800000 */
[----:B------:R-:W1:Y:S01]  /*24830*/  LDC R11, c[0x0][0xce8] ;  /* 0x00033a00ff0b7b82 */ /* 0x000e620000000800 */
[----:B------:R-:W-:Y:S01]  /*24840*/  ULDC.64 UR12, c[0x0][0xba0] ;  /* 0x0002e800000c7ab9 */ /* 0x000fe20000000a00 */
[----:B------:R-:W-:Y:S01]  /*24850*/  IMAD R2, R217, 0x20, R215 ;  /* 0x00000020d9027824 */ /* 0x000fe200078e02d7 */
[----:B------:R-:W-:Y:S01]  /*24860*/  UIMAD UR9, UR20, UR12, URZ ;  /* 0x0000000c140972a4 */ /* 0x000fe2000f8e023f */
[----:B------:R-:W-:Y:S01]  /*24870*/  BSSY B1, `(.L_x_12354) ;  /* 0x0000042000017945 */ /* 0x000fe20003800000 */
[----:B------:R-:W-:Y:S01]  /*24880*/  UIMAD.WIDE.U32 UR10, UR4, UR12, URZ ;  /* 0x0000000c040a72a5 */ /* 0x000fe2000f8e003f */
[----:B------:R-:W-:Y:S01]  /*24890*/  VIADD R6, R2, UR39 ;  /* 0x0000002702067c36 */ /* 0x000fe20008000000 */
[----:B------:R-:W-:-:S03]  /*248a0*/  UIMAD UR9, UR4, UR13, UR9 ;  /* 0x0000000d040972a4 */ /* 0x000fc6000f8e0209 */
[----:B------:R-:W-:Y:S01]  /*248b0*/  ULDC.64 UR12, c[0x0][0xbe8] ;  /* 0x0002fa00000c7ab9 */ /* 0x000fe20000000a00 */
[----:B------:R-:W-:Y:S01]  /*248c0*/  UIADD3 UR11, UR11, UR9, URZ ;  /* 0x000000090b0b7290 */ /* 0x000fe2000fffe03f */
[----:B0-----:R-:W-:-:S03]  /*248d0*/  IMAD.MOV.U32 R5, RZ, RZ, R6 ;  /* 0x000000ffff057224 */ /* 0x001fc600078e0006 */
[----:B------:R-:W-:-:S04]  /*248e0*/  UIMAD.WIDE.U32 UR10, UR37, UR12, UR10 ;  /* 0x0000000c250a72a5 */ /* 0x000fc8000f8e000a */
[----:B------:R-:W-:-:S03]  /*248f0*/  UIMAD UR11, UR37, UR13, UR11 ;  /* 0x0000000d250b72a4 */ /* 0x000fc6000f8e020b */
[----:B------:R-:W-:Y:S01]  /*24900*/  ULDC.64 UR12, c[0x0][0xbf0] ;  /* 0x0002fc00000c7ab9 */ /* 0x000fe20000000a00 */
[----:B-1----:R-:W-:Y:S01]  /*24910*/  ISETP.NE.AND P0, PT, R11, 0x1, PT ;  /* 0x000000010b00780c */ /* 0x002fe20003f05270 */
[----:B------:R-:W-:-:S04]  /*24920*/  UIMAD UR4, UR21, UR12, URZ ;  /* 0x0000000c150472a4 */ /* 0x000fc8000f8e023f */
[----:B------:R-:W-:Y:S02]  /*24930*/  UIMAD UR4, UR8, UR13, UR4 ;  /* 0x0000000d080472a4 */ /* 0x000fe4000f8e0204 */
[----:B------:R-:W-:-:S03]  /*24940*/  UIMAD.WIDE.U32 UR8, UR8, UR12, UR10 ;  /* 0x0000000c080872a5 */ /* 0x000fc6000f8e000a */
[----:B------:R-:W-:Y:S01]  /*24950*/  ULDC.64 UR10, c[0x0][0xbe0] ;  /* 0x0002f800000a7ab9 */ /* 0x000fe20000000a00 */
[----:B------:R-:W-:Y:S02]  /*24960*/  UIADD3 UR4, UR9, UR4, URZ ;  /* 0x0000000409047290 */ /* 0x000fe4000fffe03f */
[----:B------:R-:W0:Y:S08]  /*24970*/  @P0 LDC R3, c[0x0][0xcec] ;  /* 0x00033b00ff030b82 */ /* 0x000e300000000800 */
[----:B------:R-:W1:Y:S01]  /*24980*/  @P0 LDC R7, c[0x0][0xcf0] ;  /* 0x00033c00ff070b82 */ /* 0x000e620000000800 */
        /* <DEDUP_REMOVED lines=16> */
[----:B-----5:R-:W-:Y:S02]  /*24a90*/  IMAD R11, R0, R11, RZ ;  /* 0x0000000b000b7224 */ /* 0x020fe400078e02ff */
[C---:B------:R-:W-:Y:S02]  /*24aa0*/  IMAD R5, R7.reuse, UR9, R4 ;  /* 0x0000000907057c24 */ /* 0x040fe4000f8e0204 */
[----:B------:R-:W-:Y:S01]  /*24ab0*/  IMAD.WIDE.U32 R2, R7, UR8, R2 ;  /* 0x0000000807027c25 */ /* 0x000fe2000f8e0002 */
[----:B------:R-:W-:Y:S01]  /*24ac0*/  ISETP.GE.AND P2, PT, R6, R11, PT ;  /* 0x0000000b0600720c */ /* 0x000fe20003f46270 */
[----:B------:R-:W-:-:S02]  /*24ad0*/  ULDC.64 UR8, c[0x0][0xb80] ;  /* 0x0002e00000087ab9 */ /* 0x000fc40000000a00 */
[----:B------:R-:W-:Y:S01]  /*24ae0*/  VIADD R0, R6, 0x20 ;  /* 0x0000002006007836 */ /* 0x000fe20000000000 */
[----:B------:R-:W-:Y:S01]  /*24af0*/  LEA R4, P3, R2, UR8, 0x1 ;  /* 0x0000000802047c11 */ /* 0x000fe2000f8608ff */
[----:B------:R-:W-:-:S03]  /*24b00*/  IMAD.IADD R3, R3, 0x1, R5 ;  /* 0x0000000103037824 */ /* 0x000fc600078e0205 */
[-C--:B------:R-:W-:Y:S01]  /*24b10*/  ISETP.GE.AND P1, PT, R0, R11.reuse, PT ;  /* 0x0000000b0000720c */ /* 0x080fe20003f26270 */
[----:B------:R-:W-:Y:S01]  /*24b20*/  VIADD R0, R6, 0x40 ;  /* 0x0000004006007836 */ /* 0x000fe20000000000 */
[----:B------:R-:W-:Y:S02]  /*24b30*/  LEA.HI.X R5, R2, UR9, R3, 0x1, P3 ;  /* 0x0000000902057c11 */ /* 0x000fe400098f0c03 */
[----:B------:R0:W1:Y:S02]  /*24b40*/  SHFL.IDX PT, R2, R4, RZ, 0x181f ;  /* 0x00181fff04027589 */ /* 0x00006400000e0000 */
[----:B------:R-:W-:Y:S02]  /*24b50*/  ISETP.GE.AND P0, PT, R0, R11, PT ;  /* 0x0000000b0000720c */ /* 0x000fe40003f06270 */
[----:B------:R0:W2:Y:S01]  /*24b60*/  SHFL.IDX PT, R0, R5, RZ, 0x181f ;  /* 0x00181fff05007589 */ /* 0x0000a200000e0000 */
[----:B------:R-:W-:Y:S10]  /*24b70*/  @P2 BRA `(.L_x_12355) ;  /* 0x0000000000442947 */ /* 0x000ff40003800000 */
        /* <DEDUP_REMOVED lines=17> */
.L_x_12355:
[----:B------:R-:W-:Y:S05]  /*24c90*/  BSYNC B1 ;  /* 0x0000000000017941 */ /* 0x000fea0003800000 */
.L_x_12354:
        /* <DEDUP_REMOVED lines=21> */
.L_x_12357:
[----:B------:R-:W-:Y:S05]  /*24df0*/  BSYNC B1 ;  /* 0x0000000000017941 */ /* 0x000fea0003800000 */
.L_x_12356:
        /* <DEDUP_REMOVED lines=21> */
.L_x_12359:
[----:B------:R-:W-:Y:S05]  /*24f50*/  BSYNC B1 ;  /* 0x0000000000017941 */ /* 0x000fea0003800000 */
.L_x_12358:
[----:B0-----:R-:W-:Y:S01]  /*24f60*/  VIADD R0, R6, 0x60 ;  /* 0x0000006006007836 */ /* 0x001fe20000000000 */
[----:B--2-4-:R-:W2:Y:S04]  /*24f70*/  SHFL.IDX PT, R5, R5, 0x3, 0x181f ;  /* 0x00781f0005057f89 */ /* 0x014ea800000e0000 */
[----:B------:R-:W-:Y:S01]  /*24f80*/  ISETP.GE.AND P0, PT, R0, R11, PT ;  /* 0x0000000b0000720c */ /* 0x000fe20003f06270 */
[----:B-1-3--:R1:W3:-:S12]  /*24f90*/  SHFL.IDX PT, R2, R4, 0x3, 0x181f ;  /* 0x00781f0004027f89 */ /* 0x00a2d800000e0000 */
[----:B-1----:R-:W-:Y:S05]  /*24fa0*/  @P0 BRA `(.L_x_12346) ;  /* 0x0000000000440947 */ /* 0x002fea0003800000 */
[----:B------:R-:W-:Y:S02]  /*24fb0*/  ULDC UR4, c[0x0][0xbc8] ;  /* 0x0002f20000047ab9 */ /* 0x000fe40000000800 */
[----:B------:R-:W-:Y:S02]  /*24fc0*/  ISETP.GE.AND P3, PT, R22, UR4, PT ;  /* 0x0000000416007c0c */ /* 0x000fe4000bf66270 */
[----:B------:R-:W-:Y:S02]  /*24fd0*/  ISETP.GE.AND P2, PT, R176, UR4, PT ;  /* 0x00000004b0007c0c */ /* 0x000fe4000bf46270 */
[----:B------:R-:W-:Y:S02]  /*24fe0*/  ISETP.GE.AND P1, PT, R23, UR4, PT ;  /* 0x0000000417007c0c */ /* 0x000fe4000bf26270 */
[----:B------:R-:W-:-:S07]  /*24ff0*/  ISETP.GE.AND P0, PT, R177, UR4, PT ;  /* 0x00000004b1007c0c */ /* 0x000fce000bf06270 */
[-C--:B---3--:R-:W-:Y:S02]  /*25000*/  @!P3 LEA R6, P6, R22, R2.reuse, 0x1 ;  /* 0x000000021606b211 */ /* 0x088fe400078c08ff */
[-C--:B------:R-:W-:Y:S02]  /*25010*/  @!P2 LEA R8, P5, R176, R2.reuse, 0x1 ;  /* 0x00000002b008a211 */ /* 0x080fe400078a08ff */
[-C--:B------:R-:W-:Y:S02]  /*25020*/  @!P1 LEA R10, P4, R23, R2.reuse, 0x1 ;  /* 0x00000002170a9211 */ /* 0x080fe400078808ff */
[-C--:B--2---:R-:W-:Y:S02]  /*25030*/  @!P3 LEA.HI.X R7, R22, R5.reuse, R183, 0x1, P6 ;  /* 0x000000051607b211 */ /* 0x084fe400030f0cb7 */
        /* <DEDUP_REMOVED lines=8> */
.L_x_12346:
[----:B------:R-:W-:Y:S05]  /*250c0*/  BSYNC B0 ;  /* 0x0000000000007941 */ /* 0x000fea0003800000 */
.L_x_12336:
[----:B------:R-:W-:Y:S02]  /*250d0*/  ULDC UR4, c[0x0][0xd3c] ;  /* 0x00034f0000047ab9 */ /* 0x000fe40000000800 */
[----:B------:R-:W-:-:S06]  /*250e0*/  UISETP.GE.AND UP0, UPT, UR6, UR4, UPT ;  /* 0x000000040600728c */ /* 0x000fcc000bf06270 */
[----:B------:R-:W-:-:S13]  /*250f0*/  PLOP3.LUT P0, PT, PT, PT, UP0, 0x80, 0x0 ;  /* 0x000000000000781c */ /* 0x000fda0003f0f008 */
[----:B------:R-:W-:Y:S05]  /*25100*/  @!P0 BRA `(.L_x_12360) ;  /* 0xfffffdc000d88947 */ /* 0x000fea000383ffff */
[----:B------:R-:W-:Y:S05]  /*25110*/  EXIT ;  /* 0x000000000000794d */ /* 0x000fea0003800000 */
.L_x_12235:
        /* <DEDUP_REMOVED lines=16> */
[----:B-1----:R3:W-:Y:S01]  /*25220*/  STL.128 [R1+0x470], R4 ;  /* 0x0004700401007387 */ /* 0x0027e20000100c00 */
[----:B------:R-:W-:Y:S06]  /*25230*/  BAR.ARV 0x4, 0x180 ;  /* 0x0106000000007b1d */ /* 0x000fec0000002000 */
[----:B------:R-:W-:Y:S05]  /*25240*/  BRA `(.L_x_12362) ;  /* 0x0000000c00b47947 */ /* 0x000fea0003800000 */
.L_x_12361:
[----:B------:R-:W1:Y:S01]  /*25250*/  S2R R0, SR_TID.X ;  /* 0x0000000000007919 */ /* 0x000e620000002100 */
[----:B------:R-:W-:Y:S01]  /*25260*/  ULDC UR4, c[0x0][0xd3c] ;  /* 0x00034f0000047ab9 */ /* 0x000fe20000000800 */
        /* <DEDUP_REMOVED lines=9> */
[----:B-1----:R-:W-:-:S04]  /*25300*/  @!P1 IMAD.WIDE.U32 R2, R0, 0x4, R4 ;  /* 0x0000000400029825 */ /* 0x002fc800078e0004 */
        /* <DEDUP_REMOVED lines=32> */
.L_x_12365:
        /* <DEDUP_REMOVED lines=39> */
.L_x_12363:
        /* <DEDUP_REMOVED lines=12> */
.L_x_12366:
        /* <DEDUP_REMOVED lines=63> */
.L_x_12367:
        /* <DEDUP_REMOVED lines=61> */
.L_x_12368:
[----:B01----:R-:W-:-:S05]  /*26000*/  LOP3.LUT R3, RZ, R2, RZ, 0x33, !PT ;  /* 0x00000002ff037212 */ /* 0x003fca00078e33ff */
[----:B------:R-:W-:-:S05]  /*26010*/  IMAD.IADD R2, R4, 0x1, R3 ;  /* 0x0000000104027824 */ /* 0x000fca00078e0203 */
[----:B------:R1:W-:Y:S01]  /*26020*/  STL [R1+0x474], R2 ;  /* 0x0004740201007387 */ /* 0x0003e20000100800 */
[----:B------:R-:W-:Y:S05]  /*26030*/  BRA `(.L_x_12369) ;  /* 0x0000000000107947 */ /* 0x000fea0003800000 */
.L_x_12364:
[----:B------:R-:W-:Y:S01]  /*26040*/  IMAD.U32 R2, RZ, RZ, UR6 ;  /* 0x00000006ff027e24 */ /* 0x000fe2000f8e00ff */
[----:B------:R0:W-:Y:S04]  /*26050*/  STL [R1+0x474], RZ ;  /* 0x000474ff01007387 */ /* 0x0001e80000100800 */
[----:B------:R0:W-:Y:S04]  /*26060*/  STL [R1+0x478], RZ ;  /* 0x000478ff01007387 */ /* 0x0001e80000100800 */
[----:B------:R0:W-:Y:S02]  /*26070*/  STL [R1+0x470], R2 ;  /* 0x0004700201007387 */ /* 0x0001e40000100800 */
.L_x_12369:
        /* <DEDUP_REMOVED lines=10> */
.L_x_12362:
[----:B--2---:R-:W2:Y:S01]  /*26120*/  LDL R0, [R1+0x47c] ;  /* 0x00047c0001007983 */ /* 0x004ea20000100800 */
[----:B------:R-:W-:Y:S01]  /*26130*/  ULDC UR4, c[0x0][0xd3c] ;  /* 0x00034f0000047ab9 */ /* 0x000fe20000000800 */
[----:B------:R-:W-:Y:S02]  /*26140*/  IMAD.MOV.U32 R19, RZ, RZ, RZ ;  /* 0x000000ffff137224 */ /* 0x000fe400078e00ff */
[----:B------:R4:W-:Y:S01]  /*26150*/  STL [R1+0x4e8], RZ ;  /* 0x0004e8ff01007387 */ /* 0x0009e20000100800 */
[----:B--2---:R-:W-:Y:S01]  /*26160*/  ISETP.GE.AND P0, PT, R0, UR4, PT ;  /* 0x0000000400007c0c */ /* 0x004fe2000bf06270 */
[----:B------:R-:W-:-:S05]  /*26170*/  IMAD.MOV.U32 R0, RZ, RZ, 0x1 ;  /* 0x00000001ff007424 */ /* 0x000fca00078e00ff */
[----:B------:R4:W-:Y:S07]  /*26180*/  STL [R1+0x484], R0 ;  /* 0x0004840001007387 */ /* 0x0009ee0000100800 */
[----:B------:R-:W-:Y:S05]  /*26190*/  @P0 BRA `(.L_x_12370) ;  /* 0x0000006800940947 */ /* 0x000fea0003800000 */
[----:B---3--:R-:W2:Y:S01]  /*261a0*/  S2R R5, SR_TID.X ;  /* 0x0000000000057919 */ /* 0x008ea20000002100 */
[----:B------:R-:W3:Y:S01]  /*261b0*/  S2UR UR5, SR_CgaCtaId ;  /* 0x00000000000579c3 */ /* 0x000ee20000008800 */
[----:B------:R-:W-:Y:S01]  /*261c0*/  UMOV UR4, 0x400 ;  /* 0x0000040000047882 */ /* 0x000fe20000000000 */
[----:B------:R-:W-:Y:S01]  /*261d0*/  BSSY B8, `(.L_x_12370) ;  /* 0x00006a1000087945 */ /* 0x000fe20003800000 */
[----:B------:R-:W-:Y:S01]  /*261e0*/  STL [R1+0x4e8], RZ ;  /* 0x0004e8ff01007387 */ /* 0x000fe20000100800 */
[----:B------:R-:W-:Y:S01]  /*261f0*/  IMAD.MOV.U32 R19, RZ, RZ, RZ ;  /* 0x000000ffff137224 */ /* 0x000fe200078e00ff */
[----:B------:R-:W-:Y:S01]  /*26200*/  ULDC UR37, c[0x0][0xc] ;  /* 0x0000030000257ab9 */ /* 0x000fe20000000800 */
[----:B------:R-:W-:Y:S01]  /*26210*/  ULDC.64 UR38, c[0x0][0x198] ;  /* 0x0000660000267ab9 */ /* 0x000fe20000000a00 */
[----:B---3--:R-:W-:-:S06]  /*26220*/  ULEA UR4, UR5, UR4, 0x18 ;  /* 0x0000000405047291 */ /* 0x008fcc000f8ec03f */
[----:B------:R-:W-:Y:S01]  /*26230*/  IMAD.U32 R18, RZ, RZ, UR4 ;  /* 0x00000004ff127e24 */ /* 0x000fe2000f8e00ff */
[C---:B--2---:R-:W-:Y:S01]  /*26240*/  LOP3.LUT R4, R5.reuse, 0x7f, RZ, 0xc0, !PT ;  /* 0x0000007f05047812 */ /* 0x044fe200078ec0ff */
[----:B----4-:R-:W-:-:S05]  /*26250*/  IMAD.SHL.U32 R0, R5, 0x8, RZ ;  /* 0x0000000805007824 */ /* 0x010fca00078e00ff */
[C---:B01----:R-:W-:Y:S02]  /*26260*/  LOP3.LUT R2, R0.reuse, 0x1f8, RZ, 0xc0, !PT ;  /* 0x000001f800027812 */ /* 0x043fe400078ec0ff */
        /* <DEDUP_REMOVED lines=10> */
[----:B------:R1:W-:Y:S01]  /*26310*/  STL [R1+0x484], R2 ;  /* 0x0004840201007387 */ /* 0x0003e20000100800 */
[C---:B0-----:R-:W-:Y:S02]  /*26320*/  LOP3.LUT R3, R0.reuse, 0x40, RZ, 0xfc, !PT ;  /* 0x0000004000037812 */ /* 0x041fe400078efcff */
[C---:B-1----:R-:W-:Y:S02]  /*26330*/  LOP3.LUT R2, R0.reuse, 0x80, RZ, 0xfc, !PT ;  /* 0x0000008000027812 */ /* 0x042fe400078efcff */
[----:B------:R-:W-:-:S07]  /*26340*/  LOP3.LUT R0, R0, 0xc0, RZ, 0xfc, !PT ;  /* 0x000000c000007812 */ /* 0x000fce00078efcff */
.L_x_12488:
[----:B------:R-:W2:Y:S01]  /*26350*/  LDL R11, [R1+0x47c] ;  /* 0x00047c00010b7983 */ /* 0x000ea20000100800 */
[----:B------:R-:W-:Y:S05]  /*26360*/  YIELD ;  /* 0x0000000000007946 */ /* 0x000fea0003800000 */
[----:B------:R-:W-:Y:S01]  /*26370*/  ULDC.64 UR4, c[0x0][0xb20] ;  /* 0x0002c80000047ab9 */ /* 0x000fe20000000a00 */
[----:B------:R-:W-:Y:S01]  /*26380*/  IMAD.MOV.U32 R0, RZ, RZ, RZ ;  /* 0x000000ffff007224 */ /* 0x000fe200078e00ff */
[----:B------:R-:W-:Y:S01]  /*26390*/  ISETP.NE.U32.AND P0, PT, RZ, UR4, PT ;  /* 0x00000004ff007c0c */ /* 0x000fe2000bf05070 */
[----:B01----:R-:W0:Y:S01]  /*263a0*/  LDC.64 R4, c[0x0][0xaf8] ;  /* 0x0002be00ff047b82 */ /* 0x003e220000000a00 */
[----:B------:R-:W-:Y:S01]  /*263b0*/  CS2R R6, SRZ ;  /* 0x0000000000067805 */ /* 0x000fe2000001ff00 */
        /* <DEDUP_REMOVED lines=11> */
[----:B------:R-:W-:Y:S02]  /*26470*/  ISETP.NE.AND.EX P1, PT, RZ, UR7, PT, P1 ;  /* 0x00000007ff007c0c */ /* 0x000fe4000bf25310 */
[----:B------:R-:W-:Y:S01]  /*26480*/  ISETP.NE.U32.AND P0, PT, RZ, UR4, PT ;  /* 0x00000004ff007c0c */ /* 0x000fe2000bf05070 */
[----:B-1----:R-:W0:Y:S03]  /*26490*/  LDC.64 R2, c[0x0][0xb00] ;  /* 0x0002c000ff027b82 */ /* 0x002e260000000a00 */
[----:B------:R-:W-:-:S05]  /*264a0*/  ISETP.NE.AND.EX P0, PT, RZ, UR5, PT, P0 ;  /* 0x00000005ff007c0c */ /* 0x000fca000bf05300 */
[----:B------:R-:W1:Y:S08]  /*264b0*/  @P2 LDC.64 R8, c[0x0][0xb10] ;  /* 0x0002c400ff082b82 */ /* 0x000e700000000a00 */
[----:B------:R-:W2:Y:S01]  /*264c0*/  @P0 LDG.E R6, desc[UR40][R4.64] ;  /* 0x0000002804060981 */ /* 0x000ea2000c1e1900 */
[----:B------:R-:W-:Y:S01]  /*264d0*/  ULDC UR4, c[0x0][0x288] ;  /* 0x0000a20000047ab9 */ /* 0x000fe20000000800 */
[----:B0-----:R-:W-:-:S05]  /*264e0*/  IMAD.WIDE R2, R11, 0x4, R2 ;  /* 0x000000040b027825 */ /* 0x001fca00078e0202 */
[----:B------:R0:W5:Y:S01]  /*264f0*/  @P1 LDG.E R7, desc[UR40][R2.64] ;  /* 0x0000002802071981 */ /* 0x000162000c1e1900 */
[----:B-1----:R-:W-:-:S03]  /*26500*/  @P2 IMAD.WIDE R8, R11, 0x4, R8 ;  /* 0x000000040b082825 */ /* 0x002fc600078e0208 */
        /* <DEDUP_REMOVED lines=8> */
[----:B------:R-:W-:-:S04]  /*26590*/  USEL UR4, UR4, 0x1, UP0 ;  /* 0x0000000104047887 */ /* 0x000fc80008000000 */
[----:B------:R-:W-:Y:S01]  /*265a0*/  UIMAD UR4, UR4, UR5, URZ ;  /* 0x00000005040472a4 */ /* 0x000fe2000f8e023f */
[----:B--2---:R1:W-:Y:S01]  /*265b0*/  STL [R1+0x4a0], R6 ;  /* 0x0004a00601007387 */ /* 0x0043e20000100800 */
[----:B------:R-:W-:-:S04]  /*265c0*/  IMAD.MOV.U32 R10, RZ, RZ, R6 ;  /* 0x000000ffff0a7224 */ /* 0x000fc800078e0006 */
[----:B-1----:R-:W-:Y:S01]  /*265d0*/  IMAD.U32 R6, RZ, RZ, UR4 ;  /* 0x00000004ff067e24 */ /* 0x002fe2000f8e00ff */
[----:B0-----:R-:W-:Y:S06]  /*265e0*/  @P2 BRA `(.L_x_12371) ;  /* 0x0000000000142947 */ /* 0x001fec0003800000 */
[----:B------:R-:W-:Y:S05]  /*265f0*/  @!P0 BRA `(.L_x_12371) ;  /* 0x0000000000108947 */ /* 0x000fea0003800000 */
[----:B------:R-:W2:Y:S04]  /*26600*/  LDG.E R8, desc[UR40][R4.64] ;  /* 0x0000002804087981 */ /* 0x000ea8000c1e1900 */
[----:B------:R-:W2:Y:S02]  /*26610*/  LDG.E R4, desc[UR40][R4.64+0x4] ;  /* 0x0000042804047981 */ /* 0x000ea4000c1e1900 */
[----:B--2---:R-:W-:-:S05]  /*26620*/  IMAD.IADD R10, R4, 0x1, -R8 ;  /* 0x00000001040a7824 */ /* 0x004fca00078e0a08 */
[----:B------:R0:W-:Y:S02]  /*26630*/  STL [R1+0x4a0], R10 ;  /* 0x0004a00a01007387 */ /* 0x0001e40000100800 */
.L_x_12371:
        /* <DEDUP_REMOVED lines=12> */
[----:B------:R-:W2:Y:S02]  /*26700*/  LDC.64 R6, c[0x0][0xb18] ;  /* 0x0002c600ff067b82 */ /* 0x000ea40000000a00 */
[----:B--2---:R-:W-:-:S06]  /*26710*/  IMAD.WIDE R6, R11, 0x4, R6 ;  /* 0x000000040b067825 */ /* 0x004fcc00078e0206 */
[----:B------:R2:W5:Y:S01]  /*26720*/  LDG.E R6, desc[UR40][R6.64] ;  /* 0x0000002806067981 */ /* 0x000562000c1e1900 */
[----:B------:R-:W-:Y:S05]  /*26730*/  BRA `(.L_x_12373) ;  /* 0x0000000000107947 */ /* 0x000fea0003800000 */
.L_x_12372:
[----:B------:R-:W-:Y:S05]  /*26740*/  @!P1 BRA `(.L_x_12373) ;  /* 0x00000000000c9947 */ /* 0x000fea0003800000 */
[----:B------:R-:W2:Y:S04]  /*26750*/  LDG.E R6, desc[UR40][R2.64] ;  /* 0x0000002802067981 */ /* 0x000ea8000c1e1900 */
[----:B------:R-:W2:Y:S02]  /*26760*/  LDG.E R2, desc[UR40][R2.64+0x4] ;  /* 0x0000042802027981 */ /* 0x000ea4000c1e1900 */
[----:B--2---:R-:W-:-:S07]  /*26770*/  IMAD.IADD R6, R2, 0x1, -R6 ;  /* 0x0000000102067824 */ /* 0x004fce00078e0a06 */
.L_x_12373:
[----:B------:R-:W3:Y:S01]  /*26780*/  LDL.LU R3, [R1+0x474] ;  /* 0x0004740001037983 */ /* 0x000ee20000300800 */
[----:B------:R-:W4:Y:S01]  /*26790*/  LDC R2, c[0x0][0x448] ;  /* 0x00011200ff027b82 */ /* 0x000f220000000800 */
[----:B-----5:R-:W-:Y:S01]  /*267a0*/  IMAD.IADD R0, R6, 0x1, -R0 ;  /* 0x0000000106007824 */ /* 0x020fe200078e0a00 */
[----:B----4-:R-:W-:-:S13]  /*267b0*/  ISETP.NE.AND P1, PT, R2, 0x1, PT ;  /* 0x000000010200780c */ /* 0x010fda0003f25270 */
[----:B------:R-:W4:Y:S08]  /*267c0*/  @P1 LDC R2, c[0x0][0x44c] ;  /* 0x00011300ff021b82 */ /* 0x000f300000000800 */
[----:B-1----:R-:W1:Y:S01]  /*267d0*/  @P1 LDC R4, c[0x0][0x450] ;  /* 0x00011400ff041b82 */ /* 0x002e620000000800 */
[----:B---3--:R-:W-:-:S04]  /*267e0*/  IMAD.SHL.U32 R11, R3, 0x80, RZ ;  /* 0x00000080030b7824 */ /* 0x008fc800078e00ff */
[----:B------:R-:W-:Y:S01]  /*267f0*/  VIADD R3, R11, 0x7f ;  /* 0x0000007f0b037836 */ /* 0x000fe20000000000 */
[----:B------:R3:W-:Y:S03]  /*26800*/  STL [R1+0x494], R11 ;  /* 0x0004940b01007387 */ /* 0x0007e60000100800 */
[----:B----4-:R-:W-:-:S04]  /*26810*/  @P1 IMAD.HI.U32 R2, R3, R2, RZ ;  /* 0x0000000203021227 */ /* 0x010fc800078e00ff */
[----:B------:R-:W-:Y:S01]  /*26820*/  IMAD.MOV.U32 R6, RZ, RZ, R3 ;  /* 0x000000ffff067224 */ /* 0x000fe200078e0003 */
[----:B-1----:R-:W-:Y:S01]  /*26830*/  @P1 SHF.R.U32.HI R6, RZ, R4, R2 ;  /* 0x00000004ff061219 */ /* 0x002fe20000011602 */
[----:B------:R-:W-:-:S04]  /*26840*/  VIADD R2, R0, 0x5f ;  /* 0x0000005f00027836 */ /* 0x000fc80000000000 */
[----:B------:R-:W-:-:S05]  /*26850*/  IMAD.HI R2, R2, 0x2aaaaaab, RZ ;  /* 0x2aaaaaab02027827 */ /* 0x000fca00078e02ff */
[----:B------:R-:W-:-:S04]  /*26860*/  SHF.R.U32.HI R3, RZ, 0x1f, R2 ;  /* 0x0000001fff037819 */ /* 0x000fc80000011602 */
[----:B------:R-:W-:Y:S02]  /*26870*/  LEA.HI.SX32 R9, R2, R3, 0x1c ;  /* 0x0000000302097211 */ /* 0x000fe400078fe2ff */
[----:B------:R-:W-:-:S03]  /*26880*/  IADD3 R2, R0, 0x1, -R10 ;  /* 0x0000000100027810 */ /* 0x000fc60007ffe80a */
[----:B------:R3:W-:Y:S02]  /*26890*/  STL [R1+0x4f4], R9 ;  /* 0x0004f40901007387 */ /* 0x0007e40000100800 */
[----:B------:R-:W-:Y:S02]  /*268a0*/  IMAD.IADD R6, R2, 0x1, R6 ;  /* 0x0000000102067824 */ /* 0x000fe400078e0206 */
[----:B------:R-:W1:Y:S02]  /*268b0*/  LDC.64 R2, c[0x0][0xad8] ;  /* 0x0002b600ff027b82 */ /* 0x000e640000000a00 */
[----:B-1----:R-:W-:Y:S01]  /*268c0*/  ISETP.GE.AND P2, PT, R3, 0x1, PT ;  /* 0x000000010300780c */ /* 0x002fe20003f46270 */
[----:B------:R-:W-:-:S12]  /*268d0*/  IMAD.IADD R2, R6, 0x1, R2 ;  /* 0x0000000106027824 */ /* 0x000fd800078e0202 */
[----:B---3--:R-:W-:Y:S05]  /*268e0*/  @!P2 BRA `(.L_x_12374) ;  /* 0x000000000048a947 */ /* 0x008fea0003800000 */
        /* <DEDUP_REMOVED lines=11> */
.L_x_12376:
[----:B------:R-:W-:-:S13]  /*269a0*/  ISETP.NE.AND P0, PT, R3, 0x1, PT ;  /* 0x000000010300780c */ /* 0x000fda0003f05270 */
[----:B------:R-:W1:Y:S02]  /*269b0*/  @P0 LDC.64 R4, c[0x0][0xae0] ;  /* 0x0002b800ff040b82 */ /* 0x000e640000000a00 */
[----:B-1----:R-:W-:-:S05]  /*269c0*/  @P0 IMAD.HI.U32 R4, R7, R4, RZ ;  /* 0x0000000407040227 */ /* 0x002fca00078e00ff */
[----:B------:R-:W-:-:S07]  /*269d0*/  @P0 SHF.R.U32.HI R7, RZ, R5, R4 ;  /* 0x00000005ff070219 */ /* 0x000fce0000011604 */
.L_x_12377:
[----:B------:R-:W-:Y:S05]  /*269e0*/  BSYNC B0 ;  /* 0x0000000000007941 */ /* 0x000fea0003800000 */
.L_x_12375:
[----:B------:R-:W-:-:S05]  /*269f0*/  IMAD R7, R7, R3, R3 ;  /* 0x0000000307077224 */ /* 0x000fca00078e0203 */
[----:B------:R-:W-:-:S07]  /*26a00*/  VIMNMX R2, R2, R7, PT ;  /* 0x0000000702027248 */ /* 0x000fce0003fe0100 */
.L_x_12374:
[----:B------:R-:W1:Y:S01]  /*26a10*/  @P1 LDC R4, c[0x0][0x44c] ;  /* 0x00011300ff041b82 */ /* 0x000e620000000800 */
[----:B------:R-:W-:Y:S01]  /*26a20*/  VIADD R2, R2, 0x5f ;  /* 0x0000005f02027836 */ /* 0x000fe20000000000 */
[----:B------:R-:W-:Y:S01]  /*26a30*/  ULDC UR4, c[0x0][0xad4] ;  /* 0x0002b50000047ab9 */ /* 0x000fe20000000800 */
[----:B------:R-:W-:Y:S02]  /*26a40*/  IMAD.MOV.U32 R5, RZ, RZ, R11 ;  /* 0x000000ffff057224 */ /* 0x000fe400078e000b */
[----:B------:R-:W-:-:S03]  /*26a50*/  IMAD.HI R2, R2, 0x2aaaaaab, RZ ;  /* 0x2aaaaaab02027827 */ /* 0x000fc600078e02ff */
[----:B------:R-:W3:Y:S01]  /*26a60*/  @P1 LDC R6, c[0x0][0x450] ;  /* 0x00011400ff061b82 */ /* 0x000ee20000000800 */
[----:B-1----:R-:W-:-:S05]  /*26a70*/  @P1 IMAD.HI.U32 R4, R11, R4, RZ ;  /* 0x000000040b041227 */ /* 0x002fca00078e00ff */
        /* <DEDUP_REMOVED lines=13> */
[----:B-1----:R-:W1:Y:S02]  /*26b50*/  @P0 LDC.64 R4, c[0x0][0xae0] ;  /* 0x0002b800ff040b82 */ /* 0x002e640000000a00 */
[----:B-1----:R-:W-:-:S05]  /*26b60*/  @P0 IMAD.HI.U32 R4, R6, R4, RZ ;  /* 0x0000000406040227 */ /* 0x002fca00078e00ff */
[----:B------:R-:W-:-:S04]  /*26b70*/  @P0 SHF.R.U32.HI R6, RZ, R5, R4 ;  /* 0x00000005ff060219 */ /* 0x000fc80000011604 */
[----:B------:R-:W-:Y:S01]  /*26b80*/  LOP3.LUT R6, RZ, R6, RZ, 0x33, !PT ;  /* 0x00000006ff067212 */ /* 0x000fe200078e33ff */
[----:B------:R-:W-:Y:S06]  /*26b90*/  BRA `(.L_x_12381) ;  /* 0x0000000000107947 */ /* 0x000fec0003800000 */
.L_x_12380:
[----:B------:R-:W-:-:S13]  /*26ba0*/  ISETP.NE.AND P0, PT, R3, 0x1, PT ;  /* 0x000000010300780c */ /* 0x000fda0003f05270 */
[----:B-1----:R-:W1:Y:S02]  /*26bb0*/  @P0 LDC.64 R4, c[0x0][0xae0] ;  /* 0x0002b800ff040b82 */ /* 0x002e640000000a00 */
[----:B-1----:R-:W-:-:S05]  /*26bc0*/  @P0 IMAD.HI.U32 R4, R6, R4, RZ ;  /* 0x0000000406040227 */ /* 0x002fca00078e00ff */
[----:B------:R-:W-:-:S07]  /*26bd0*/  @P0 SHF.R.U32.HI R6, RZ, R5, R4 ;  /* 0x00000005ff060219 */ /* 0x000fce0000011604 */
.L_x_12381:
[----:B------:R-:W-:Y:S05]  /*26be0*/  BSYNC B0 ;  /* 0x0000000000007941 */ /* 0x000fea0003800000 */
.L_x_12379:
[----:B------:R-:W-:-:S05]  /*26bf0*/  IMAD R3, R6, R3, RZ ;  /* 0x0000000306037224 */ /* 0x000fca00078e02ff */
[----:B------:R-:W-:-:S07]  /*26c00*/  VIMNMX R2, R2, R3, !PT ;  /* 0x0000000302027248 */ /* 0x000fce0007fe0100 */
.L_x_12378:
[----:B------:R-:W-:Y:S01]  /*26c10*/  IMAD.HI R2, R2, 0x2aaaaaab, RZ ;  /* 0x2aaaaaab02027827 */ /* 0x000fe200078e02ff */
[----:B-1----:R-:W-:Y:S01]  /*26c20*/  SHF.R.U32.HI R4, RZ, 0x10, R8 ;  /* 0x00000010ff047819 */ /* 0x002fe20000011608 */
[----:B------:R-:W-:Y:S01]  /*26c30*/  BSSY B0, `(.L_x_12382) ;  /* 0x000002a000007945 */ /* 0x000fe20003800000 */
[----:B------:R-:W-:Y:S01]  /*26c40*/  LOP3.LUT R9, R8, 0xff, RZ, 0xc0, !PT ;  /* 0x000000ff08097812 */ /* 0x000fe200078ec0ff */
[----:B------:R-:W-:Y:S01]  /*26c50*/  IMAD.MOV.U32 R5, RZ, RZ, RZ ;  /* 0x000000ffff057224 */ /* 0x000fe200078e00ff */
[----:B------:R-:W-:Y:S02]  /*26c60*/  SHF.R.U32.HI R3, RZ, 0x1f, R2 ;  /* 0x0000001fff037819 */ /* 0x000fe40000011602 */
[----:B------:R-:W-:Y:S01]  /*26c70*/  ISETP.NE.AND P0, PT, R4, RZ, PT ;  /* 0x000000ff0400720c */ /* 0x000fe20003f05270 */
[----:B------:R1:W-:Y:S01]  /*26c80*/  STL [R1+0x4ec], R9 ;  /* 0x0004ec0901007387 */ /* 0x0003e20000100800 */
[----:B------:R-:W-:Y:S01]  /*26c90*/  LEA.HI.SX32 R3, R2, R3, 0x1c ;  /* 0x0000000302037211 */ /* 0x000fe200078fe2ff */
[----:B------:R-:W-:-:S02]  /*26ca0*/  IMAD.MOV.U32 R8, RZ, RZ, R5 ;  /* 0x000000ffff087224 */ /* 0x000fc400078e0005 */
[----:B------:R1:W-:Y:S01]  /*26cb0*/  STL [R1+0x4bc], R5 ;  /* 0x0004bc0501007387 */ /* 0x0003e20000100800 */
[----:B0-----:R-:W-:-:S04]  /*26cc0*/  VIMNMX R10, RZ, R3, !PT ;  /* 0x00000003ff0a7248 */ /* 0x001fc80007fe0100 */
[----:B------:R-:W-:Y:S01]  /*26cd0*/  ISETP.GT.AND P1, PT, R0, R10, PT ;  /* 0x0000000a0000720c */ /* 0x000fe20003f24270 */
[----:B------:R1:W-:Y:S02]  /*26ce0*/  STL [R1+0x4b8], R10 ;  /* 0x0004b80a01007387 */ /* 0x0003e40000100800 */
[----:B------:R-:W0:Y:S10]  /*26cf0*/  @!P0 LDC R4, c[0x0][0xae8] ;  /* 0x0002ba00ff048b82 */ /* 0x000e340000000800 */
[----:B-1----:R-:W-:Y:S05]  /*26d00*/  @!P1 BRA `(.L_x_12383) ;  /* 0x0000000000709947 */ /* 0x002fea0003800000 */
[-C--:B0-----:R-:W-:Y:S02]  /*26d10*/  IABS R5, R4.reuse ;  /* 0x0000000400057213 */ /* 0x081fe40000000000 */
[----:B--2---:R-:W-:Y:S02]  /*26d20*/  IABS R7, R4 ;  /* 0x0000000400077213 */ /* 0x004fe40000000000 */
        /* <DEDUP_REMOVED lines=26> */
.L_x_12383:
[----:B------:R-:W-:Y:S05]  /*26ed0*/  BSYNC B0 ;  /* 0x0000000000007941 */ /* 0x000fea0003800000 */
.L_x_12382:
        /* <DEDUP_REMOVED lines=13> */
[----:B------:R-:W-:Y:S02]  /*26fb0*/  VOTEU.ANY UR4, UPT, PT ;  /* 0x0000000000047886 */ /* 0x000fe400038e0100 */
[----:B------:R-:W3:Y:S08]  /*26fc0*/  FLO.U32 R0, UR4 ;  /* 0x0000000400007d00 */ /* 0x000ef000080e0000 */
[----:B------:R-:W4:Y:S01]  /*26fd0*/  POPC R5, UR4 ;  /* 0x0000000400057d09 */ /* 0x000f220008000000 */
[----:B---3--:R-:W-:-:S02]  /*26fe0*/  ISETP.EQ.U32.AND P0, PT, R0, R3, PT ;  /* 0x000000030000720c */ /* 0x008fc40003f02070 */
[----:B------:R-:W4:Y:S11]  /*26ff0*/  LDC.64 R2, c[0x0][0xd60] ;  /* 0x00035800ff027b82 */ /* 0x000f360000000a00 */
[----:B----4-:R-:W3:Y:S01]  /*27000*/  @P0 ATOMG.E.ADD.STRONG.GPU PT, R3, desc[UR40][R2.64], R5 ;  /* 0x00000005020309a8 */ /* 0x010ee200081ee1e8 */
[----:B0-----:R-:W0:Y:S02]  /*27010*/  S2R R4, SR_LTMASK ;  /* 0x0000000000047919 */ /* 0x001e240000003900 */
[----:B0-----:R-:W-:-:S04]  /*27020*/  LOP3.LUT R4, R4, UR4, RZ, 0xc0, !PT ;  /* 0x0000000404047c12 */ /* 0x001fc8000f8ec0ff */
[----:B--2---:R-:W0:Y:S01]  /*27030*/  POPC R7, R4 ;  /* 0x0000000400077309 */ /* 0x004e220000000000 */
[----:B---3--:R-:W0:Y:S02]  /*27040*/  SHFL.IDX PT, R0, R3, R0, 0x1f ;  /* 0x00001f0003007589 */ /* 0x008e2400000e0000 */
[----:B0-----:R-:W-:-:S05]  /*27050*/  IADD3 R0, R0, UR37, R7 ;  /* 0x0000002500007c10 */ /* 0x001fca000fffe007 */
[----:B------:R3:W-:Y:S01]  /*27060*/  STL [R1+0x470], R0 ;  /* 0x0004700001007387 */ /* 0x0007e20000100800 */
[----:B------:R-:W-:Y:S05]  /*27070*/  BRA `(.L_x_12386) ;  /* 0x00000048005c7947 */ /* 0x000fea0003800000 */
.L_x_12385:
        /* <DEDUP_REMOVED lines=12> */
[----:B--2---:R-:W-:-:S02]  /*27140*/  IMAD.U32 R7, RZ, RZ, UR9 ;  /* 0x00000009ff077e24 */ /* 0x004fc4000f8e00ff */
[----:B------:R-:W-:Y:S02]  /*27150*/  IMAD.U32 R10, RZ, RZ, UR4 ;  /* 0x00000004ff0a7e24 */ /* 0x000fe4000f8e00ff */
[----:B------:R-:W-:Y:S02]  /*27160*/  IMAD.U32 R11, RZ, RZ, UR5 ;  /* 0x00000005ff0b7e24 */ /* 0x000fe4000f8e00ff */
[----:B-1----:R-:W-:Y:S02]  /*27170*/  IMAD.MOV.U32 R8, RZ, RZ, 0x70 ;  /* 0x00000070ff087424 */ /* 0x002fe400078e00ff */
[----:B------:R-:W-:Y:S02]  /*27180*/  IMAD.MOV.U32 R12, RZ, RZ, 0x1 ;  /* 0x00000001ff0c7424 */ /* 0x000fe400078e00ff */
[----:B------:R-:W-:-:S07]  /*27190*/  IMAD.MOV.U32 R13, RZ, RZ, RZ ;  /* 0x000000ffff0d7224 */ /* 0x000fce00078e00ff */
[----:B------:R-:W-:-:S07]  /*271a0*/  LEPC R20, `(.L_x_12388) ;  /* 0x000000001014794e */ /* 0x000fce0000000000 */
[----:B0-----:R-:W-:Y:S05]  /*271b0*/  CALL.ABS.NOINC R2 ;  /* 0x0000000002007343 */ /* 0x001fea0003c00000 */
.L_x_12388:
[----:B------:R-:W-:Y:S05]  /*271c0*/  BSYNC B6 ;  /* 0x0000000000067941 */ /* 0x000fea0003800000 */
.L_x_12387:
        /* <DEDUP_REMOVED lines=9> */
[----:B0-----:R-:W-:Y:S02]  /*27260*/  IMAD.U32 R4, RZ, RZ, UR6 ;  /* 0x00000006ff047e24 */ /* 0x001fe4000f8e00ff */
[----:B------:R-:W-:Y:S02]  /*27270*/  IMAD.U32 R5, RZ, RZ, UR7 ;  /* 0x00000007ff057e24 */ /* 0x000fe4000f8e00ff */
[----:B------:R-:W-:Y:S02]  /*27280*/  IMAD.U32 R6, RZ, RZ, UR8 ;  /* 0x00000008ff067e24 */ /* 0x000fe4000f8e00ff */
[----:B--2---:R-:W-:-:S02]  /*27290*/  IMAD.U32 R7, RZ, RZ, UR9 ;  /* 0x00000009ff077e24 */ /* 0x004fc4000f8e00ff */
[----:B------:R-:W-:Y:S02]  /*272a0*/  IMAD.U32 R10, RZ, RZ, UR4 ;  /* 0x00000004ff0a7e24 */ /* 0x000fe4000f8e00ff */
[----:B------:R-:W-:Y:S02]  /*272b0*/  IMAD.U32 R11, RZ, RZ, UR5 ;  /* 0x00000005ff0b7e24 */ /* 0x000fe4000f8e00ff */
[----:B-1----:R-:W-:Y:S02]  /*272c0*/  IMAD.MOV.U32 R8, RZ, RZ, 0x70 ;  /* 0x00000070ff087424 */ /* 0x002fe400078e00ff */
[----:B------:R-:W-:Y:S02]  /*272d0*/  IMAD.MOV.U32 R12, RZ, RZ, 0x1 ;  /* 0x00000001ff0c7424 */ /* 0x000fe400078e00ff */
[----:B---3--:R-:W-:-:S07]  /*272e0*/  IMAD.MOV.U32 R13, RZ, RZ, RZ ;  /* 0x000000ffff0d7224 */ /* 0x008fce00078e00ff */
[----:B------:R-:W-:-:S07]  /*272f0*/  LEPC R20, `(.L_x_12391) ;  /* 0x000000001014794e */ /* 0x000fce0000000000 */
[----:B----4-:R-:W-:Y:S05]  /*27300*/  CALL.ABS.NOINC R2 ;  /* 0x0000000002007343 */ /* 0x010fea0003c00000 */
.L_x_12391:
        /* <DEDUP_REMOVED lines=15> */
.L_x_12390:
[----:B------:R-:W-:Y:S05]  /*27400*/  BSYNC B6 ;  /* 0x0000000000067941 */ /* 0x000fea0003800000 */
.L_x_12389:
        /* <DEDUP_REMOVED lines=9> */
[----:B------:R2:W1:Y:S01]  /*274a0*/  @P0 LDG.E R7, desc[UR40][R2.64] ;  /* 0x0000002802070981 */ /* 0x000462000c1e1900 */
[----:B---3--:R-:W-:Y:S01]  /*274b0*/  VIADD R0, R16, 0xffffffff ;  /* 0xffffffff10007836 */ /* 0x008fe20000000000 */
[----:B--2---:R-:W2:Y:S02]  /*274c0*/  LDC.64 R2, c[0x0][0x418] ;  /* 0x00010600ff027b82 */ /* 0x004ea40000000a00 */
[----:B--2---:R-:W-:Y:S01]  /*274d0*/  LOP3.LUT P0, RZ, R2, UR4, RZ, 0xfc, !PT ;  /* 0x0000000402ff7c12 */ /* 0x004fe2000f80fcff */
[----:B------:R-:W-:-:S03]  /*274e0*/  UMOV UR4, 0xffffffff ;  /* 0xffffffff00047882 */ /* 0x000fc60000000000 */
[----:B------:R-:W-:Y:S02]  /*274f0*/  LOP3.LUT P0, RZ, R3, UR5, RZ, 0xfc, P0 ;  /* 0x0000000503ff7c12 */ /* 0x000fe4000800fcff */
[----:B-1----:R-:W-:Y:S01]  /*27500*/  SHF.R.S32.HI R8, RZ, 0x1f, R7 ;  /* 0x0000001fff087819 */ /* 0x002fe20000011407 */
[----:B------:R1:W-:Y:S01]  /*27510*/  STL [R1+0x474], R7 ;  /* 0x0004740701007387 */ /* 0x0003e20000100800 */
[----:B------:R-:W-:-:S03]  /*27520*/  SEL R16, R7, RZ, !P0 ;  /* 0x000000ff07107207 */ /* 0x000fc60004000000 */
[----:B------:R1:W-:Y:S01]  /*27530*/  STL [R1+0x478], R8 ;  /* 0x0004780801007387 */ /* 0x0003e20000100800 */
[----:B------:R-:W-:Y:S05]  /*27540*/  BRA.DIV UR4, `(.L_x_12392) ;  /* 0x0000005e04347947 */ /* 0x000fea000b800000 */
[----:B0-----:R-:W0:Y:S02]  /*27550*/  S2R R4, SR_TID.X ;  /* 0x0000000000047919 */ /* 0x001e240000002100 */
[----:B0-----:R-:W-:-:S04]  /*27560*/  SHF.R.U32.HI R4, RZ, 0x5, R4 ;  /* 0x00000005ff047819 */ /* 0x001fc80000011604 */
[----:B------:R-:W-:-:S05]  /*27570*/  LOP3.LUT R4, R4, 0x3, RZ, 0xc0, !PT ;  /* 0x0000000304047812 */ /* 0x000fca00078ec0ff */
[----:B------:R0:W2:Y:S02]  /*27580*/  SHFL.IDX PT, R14, R4, RZ, 0x1f ;  /* 0x00001fff040e7589 */ /* 0x0000a400000e0000 */
.L_x_12505:
[----:B0-----:R-:W3:Y:S01]  /*27590*/  LDL.LU R4, [R1+0x490] ;  /* 0x0004900001047983 */ /* 0x001ee20000300800 */
[----:B------:R-:W-:Y:S02]  /*275a0*/  PLOP3.LUT P1, PT, PT, PT, PT, 0x8, 0x0 ;  /* 0x000000000000781c */ /* 0x000fe40003f2e170 */
[----:B--2---:R-:W-:Y:S01]  /*275b0*/  ISETP.NE.AND P0, PT, R14, RZ, PT ;  /* 0x000000ff0e00720c */ /* 0x004fe20003f05270 */
[----:B------:R0:W-:Y:S01]  /*275c0*/  STL [R1+0x4a4], R0 ;  /* 0x0004a40001007387 */ /* 0x0001e20000100800 */
[----:B---3--:R-:W-:-:S09]  /*275d0*/  LOP3.LUT R4, R4, 0xfffffffe, RZ, 0xc0, !PT ;  /* 0xfffffffe04047812 */ /* 0x008fd200078ec0ff */
[----:B------:R-:W-:-:S05]  /*275e0*/  @P1 LOP3.LUT R4, R4, 0x1, RZ, 0xfc, !PT ;  /* 0x0000000104041812 */ /* 0x000fca00078efcff */
[----:B------:R0:W-:Y:S01]  /*275f0*/  STL [R1+0x490], R4 ;  /* 0x0004900401007387 */ /* 0x0001e20000100800 */
[----:B------:R-:W-:Y:S05]  /*27600*/  @P0 BRA `(.L_x_12393) ;  /* 0x00000004000c0947 */ /* 0x000fea0003800000 */
[----:B------:R-:W-:-:S03]  /*27610*/  UMOV UR4, 0xffffffff ;  /* 0xffffffff00047882 */ /* 0x000fc60000000000 */
[----:B------:R-:W-:Y:S05]  /*27620*/  BRA.DIV UR4, `(.L_x_12394) ;  /* 0x0000005e04307947 */ /* 0x000fea000b800000 */
[----:B------:R-:W-:-:S13]  /*27630*/  ELECT P6, URZ, PT ;  /* 0x00000000003f782f */ /* 0x000fda00038c0000 */
.L_x_12508:
[----:B------:R-:W-:Y:S05]  /*27640*/  @!P6 BRA `(.L_x_12393) ;  /* 0x0000000000fce947 */ /* 0x000fea0003800000 */
[----:B------:R-:W-:-:S04]  /*27650*/  ISETP.NE.U32.AND P0, PT, R2, RZ, PT ;  /* 0x000000ff0200720c */ /* 0x000fc80003f05070 */
[----:B------:R-:W-:-:S13]  /*27660*/  ISETP.NE.AND.EX P0, PT, R3, RZ, PT, P0 ;  /* 0x000000ff0300720c */ /* 0x000fda0003f05300 */
[----:B------:R-:W-:Y:S05]  /*27670*/  @!P0 BRA `(.L_x_12395) ;  /* 0x0000000000508947 */ /* 0x000fea0003800000 */
[----:B------:R-:W2:Y:S01]  /*27680*/  LDC R6, c[0x0][0x43c] ;  /* 0x00010f00ff067b82 */ /* 0x000ea20000000800 */
[----:B------:R-:W-:Y:S01]  /*27690*/  IMAD.MOV.U32 R9, RZ, RZ, R0 ;  /* 0x000000ffff097224 */ /* 0x000fe200078e0000 */
[----:B------:R-:W-:-:S03]  /*276a0*/  ULDC.64 UR4, c[0x0][0x428] ;  /* 0x00010a0000047ab9 */ /* 0x000fc60000000a00 */
[----:B0-----:R-:W-:Y:S01]  /*276b0*/  IMAD.MOV.U32 R0, RZ, RZ, R9 ;  /* 0x000000ffff007224 */ /* 0x001fe200078e0009 */
[----:B--2---:R-:W-:-:S13]  /*276c0*/  ISETP.NE.AND P0, PT, R6, 0x1, PT ;  /* 0x000000010600780c */ /* 0x004fda0003f05270 */
        /* <DEDUP_REMOVED lines=15> */
.L_x_12395:
[----:B--2---:R-:W2:Y:S01]  /*277c0*/  LDL R2, [R1+0x484] ;  /* 0x0004840001027983 */ /* 0x004ea20000100800 */
[----:B0-----:R-:W-:Y:S01]  /*277d0*/  IMAD R0, R19, 0x8, R18 ;  /* 0x0000000813007824 */ /* 0x001fe200078e0212 */
[----:B--2---:R-:W-:-:S04]  /*277e0*/  SHF.L.U32 R2, R2, 0x1f, RZ ;  /* 0x0000001f02027819 */ /* 0x004fc800000006ff */
[----:B------:R-:W0:Y:S02]  /*277f0*/  SYNCS.PHASECHK.TRANS64.TRYWAIT P0, [R0+URZ+0x32440], R2 ;  /* 0x03244002000075a7 */ /* 0x000e24000800017f */
[----:B0-----:R-:W-:Y:S05]  /*27800*/  @!P0 BRA `(.L_x_12396) ;  /* 0x0000005800d88947 */ /* 0x001fea0003800000 */
.L_x_12509:
[----:B------:R-:W2:Y:S02]  /*27810*/  S2R R3, SR_TID.X ;  /* 0x0000000000037919 */ /* 0x000ea40000002100 */
[----:B--2---:R-:W-:-:S04]  /*27820*/  LOP3.LUT R3, R3, 0x7f, RZ, 0xc0, !PT ;  /* 0x0000007f03037812 */ /* 0x004fc800078ec0ff */
[----:B------:R-:W-:-:S13]  /*27830*/  ISETP.NE.AND P0, PT, R3, RZ, PT ;  /* 0x000000ff0300720c */ /* 0x000fda0003f05270 */
        /* <DEDUP_REMOVED lines=8> */
.L_x_12397:
        /* <DEDUP_REMOVED lines=24> */
.L_x_12393:
[----:B--2---:R-:W2:Y:S04]  /*27a40*/  LDL R2, [R1+0x47c] ;  /* 0x00047c0001027983 */ /* 0x004ea80000100800 */
[----:B------:R-:W3:Y:S01]  /*27a50*/  LDL R3, [R1+0x49c] ;  /* 0x00049c0001037983 */ /* 0x000ee20000100800 */
[----:B------:R-:W-:Y:S05]  /*27a60*/  WARPSYNC.ALL ;  /* 0x0000000000007948 */ /* 0x000fea0003800000 */
[----:B------:R-:W-:Y:S01]  /*27a70*/  ULDC.64 UR4, c[0x0][0xaf8] ;  /* 0x0002be0000047ab9 */ /* 0x000fe20000000a00 */
[----:B0-----:R-:W-:Y:S01]  /*27a80*/  VIADD R0, R18, 0x18400 ;  /* 0x0001840012007836 */ /* 0x001fe20000000000 */
[----:B------:R-:W-:Y:S01]  /*27a90*/  BAR.SYNC.DEFER_BLOCKING 0x8, 0x180 ;  /* 0x0206000000007b1d */ /* 0x000fe20000010000 */
[----:B------:R-:W-:-:S03]  /*27aa0*/  ISETP.NE.U32.AND P0, PT, RZ, UR4, PT ;  /* 0x00000004ff007c0c */ /* 0x000fc6000bf05070 */
[----:B------:R-:W-:Y:S02]  /*27ab0*/  LOP3.LUT P1, RZ, R0, 0x3ff, RZ, 0xc0, !PT ;  /* 0x000003ff00ff7812 */ /* 0x000fe4000782c0ff */
[----:B------:R-:W-:Y:S01]  /*27ac0*/  ISETP.NE.AND.EX P0, PT, RZ, UR5, PT, P0 ;  /* 0x00000005ff007c0c */ /* 0x000fe2000bf05300 */
[----:B------:R-:W-:Y:S01]  /*27ad0*/  BSSY B6, `(.L_x_12398) ;  /* 0x0000019000067945 */ /* 0x000fe20003800000 */
[----:B--2---:R-:W-:-:S04]  /*27ae0*/  SHF.R.S32.HI R0, RZ, 0x1f, R2 ;  /* 0x0000001fff007819 */ /* 0x004fc80000011402 */
[----:B------:R-:W-:Y:S02]  /*27af0*/  SEL R4, R0, RZ, !P0 ;  /* 0x000000ff00047207 */ /* 0x000fe40004000000 */
[----:B---3--:R-:W-:Y:S02]  /*27b00*/  SHF.R.S32.HI R3, RZ, 0x1f, R3 ;  /* 0x0000001fff037819 */ /* 0x008fe40000011403 */
        /* <DEDUP_REMOVED lines=20> */
[----:B0-----:R-:W-:Y:S05]  /*27c50*/  CALL.ABS.NOINC R2 ;  /* 0x0000000002007343 */ /* 0x001fea0003c00000 */
.L_x_12399:
[----:B------:R-:W-:Y:S05]  /*27c60*/  BSYNC B6 ;  /* 0x0000000000067941 */ /* 0x000fea0003800000 */
.L_x_12398:
[----:B------:R-:W2:Y:S01]  /*27c70*/  LDL R11, [R1+0x494] ;  /* 0x00049400010b7983 */ /* 0x000ea20000100800 */
[----:B-1----:R-:W1:Y:S01]  /*27c80*/  LDC R7, c[0x0][0x448] ;  /* 0x00011200ff077b82 */ /* 0x002e620000000800 */
        /* <DEDUP_REMOVED lines=15> */
[----:B--2---:R-:W-:-:S04]  /*27d80*/  IMAD.IADD R5, R0, 0x1, R11 ;  /* 0x0000000100057824 */ /* 0x004fc800078e020b */
        /* <DEDUP_REMOVED lines=44> */
[----:B------:R-:W0:Y:S01]  /*28050*/  SHFL.IDX PT, R5, R3, RZ, 0x181f ;  /* 0x00181fff03057589 */ /* 0x000e2200000e0000 */
[----:B--2---:R-:W-:-:S03]  /*28060*/  IMAD R2, R4, R7, RZ ;  /* 0x0000000704027224 */ /* 0x004fc600078e02ff */
[----:B------:R-:W1:Y:S01]  /*28070*/  SHFL.IDX PT, R4, R0, RZ, 0x181f ;  /* 0x00181fff00047589 */ /* 0x000e6200000e0000 */
[----:B---3--:R-:W-:-:S03]  /*28080*/  IMAD.IADD R10, R10, 0x1, R6 ;  /* 0x000000010a0a7824 */ /* 0x008fc600078e0206 */
[----:B------:R-:W2:Y:S01]  /*28090*/  SHFL.IDX PT, R6, R3, 0x1, 0x181f ;  /* 0x00381f0003067f89 */ /* 0x000ea200000e0000 */
[C---:B------:R-:W-:Y:S01]  /*280a0*/  VIADD R11, R10.reuse, 0x10 ;  /* 0x000000100a0b7836 */ /* 0x040fe20000000000 */
[CC--:B------:R-:W-:Y:S02]  /*280b0*/  ISETP.GE.AND P1, PT, R10.reuse, R2.reuse, PT ;  /* 0x000000020a00720c */ /* 0x0c0fe40003f26270 */
[----:B------:R-:W3:Y:S02]  /*280c0*/  SHFL.IDX PT, R7, R0, 0x1, 0x181f ;  /* 0x00381f0000077f89 */ /* 0x000ee400000e0000 */
[----:B------:R-:W-:Y:S02]  /*280d0*/  ISETP.GE.AND P2, PT, R11, R2, PT ;  /* 0x000000020b00720c */ /* 0x000fe40003f46270 */
[----:B------:R4:W-:Y:S04]  /*280e0*/  STL [R1+0x4c8], R11 ;  /* 0x0004c80b01007387 */ /* 0x0009e80000100800 */
[----:B------:R-:W-:Y:S03]  /*280f0*/  STL [R1+0x494], R10 ;  /* 0x0004940a01007387 */ /* 0x000fe60000100800 */
[----:B0-----:R-:W-:Y:S01]  /*28100*/  @!P1 LEA R5, P3, R9, R5, 0x1 ;  /* 0x0000000509059211 */ /* 0x001fe200078608ff */
[----:B----4-:R-:W-:-:S04]  /*28110*/  VIADD R11, R10, 0x20 ;  /* 0x000000200a0b7836 */ /* 0x010fc80000000000 */
[----:B-1----:R-:W-:Y:S01]  /*28120*/  @!P1 IMAD.X R4, RZ, RZ, R4, P3 ;  /* 0x000000ffff049224 */ /* 0x002fe200018e0604 */
[----:B------:R-:W-:Y:S04]  /*28130*/  STL [R1+0x4cc], R11 ;  /* 0x0004cc0b01007387 */ /* 0x000fe80000100800 */
[----:B------:R-:W-:-:S04]  /*28140*/  @!P1 LOP3.LUT R5, R5, R4, RZ, 0x3c, !PT ;  /* 0x0000000405059212 */ /* 0x000fc800078e3cff */
[----:B------:R-:W-:-:S04]  /*28150*/  @!P1 LOP3.LUT R4, R5, R4, RZ, 0x3c, !PT ;  /* 0x0000000405049212 */ /* 0x000fc800078e3cff */
[----:B------:R-:W-:-:S05]  /*28160*/  @!P1 LOP3.LUT R5, R5, R4, RZ, 0x3c, !PT ;  /* 0x0000000405059212 */ /* 0x000fca00078e3cff */
[----:B-----5:R2:W-:Y:S02]  /*28170*/  @!P1 LDGSTS.E.BYPASS.LTC128B.128 [R8+0x18400], desc[UR40][R4.64], !P0 ;  /* 0x1840000004089fae */ /* 0x0205e4000c101d68 */
[----:B--2---:R-:W-:Y:S02]  /*28180*/  @!P2 LEA R5, P1, R9, R6, 0x1 ;  /* 0x000000060905a211 */ /* 0x004fe400078208ff */
[----:B------:R-:W-:Y:S03]  /*28190*/  SHFL.IDX PT, R6, R0, 0x2, 0x181f ;  /* 0x00581f0000067f89 */ /* 0x000fe600000e0000 */
[----:B---3--:R-:W-:Y:S01]  /*281a0*/  @!P2 IMAD.X R4, RZ, RZ, R7, P1 ;  /* 0x000000ffff04a224 */ /* 0x008fe200008e0607 */
        /* <DEDUP_REMOVED lines=58> */
.L_x_12526:
        /* <DEDUP_REMOVED lines=12> */
.L_x_12401:
        /* <DEDUP_REMOVED lines=8> */
[----:B------:R-:W-:-:S03]  /*28690*/  ULDC.64 UR4, c[0x0][0x398] ;  /* 0x0000e60000047ab9 */ /* 0x000fc60000000a00 */
[----:B0-----:R-:W3:Y:S01]  /*286a0*/  LDL.LU R3, [R1+0x49c] ;  /* 0x00049c0001037983 */ /* 0x001ee20000300800 */
[----:B------:R-:W-:Y:S01]  /*286b0*/  VIADD R2, R18, 0x22400 ;  /* 0x0002240012027836 */ /* 0x000fe20000000000 */
[----:B------:R0:W-:Y:S01]  /*286c0*/  SYNCS.ARRIVE.TRANS64.A1T0 RZ, [R18+URZ+0x32400], RZ ;  /* 0x032400ff12ff79a7 */ /* 0x0001e2000810003f */
[----:B------:R-:W-:Y:S03]  /*286d0*/  BSSY B6, `(.L_x_12402) ;  /* 0x0000019000067945 */ /* 0x000fe60003800000 */
        /* <DEDUP_REMOVED lines=24> */
.L_x_12403:
[----:B------:R-:W-:Y:S05]  /*28860*/  BSYNC B6 ;  /* 0x0000000000067941 */ /* 0x000fea0003800000 */
.L_x_12402:
[----:B------:R-:W2:Y:S01]  /*28870*/  LDL.LU R5, [R1+0x49c] ;  /* 0x00049c0001057983 */ /* 0x000ea20000300800 */
[----:B------:R-:W1:Y:S01]  /*28880*/  LDC R7, c[0x0][0x448] ;  /* 0x00011200ff077b82 */ /* 0x000e620000000800 */
[----:B------:R-:W-:Y:S01]  /*28890*/  ULDC.64 UR4, c[0x0][0x3d8] ;  /* 0x0000f60000047ab9 */ /* 0x000fe20000000a00 */
[----:B------:R-:W-:Y:S01]  /*288a0*/  ULDC.64 UR6, c[0x0][0x390] ;  /* 0x0000e40000067ab9 */ /* 0x000fe20000000a00 */
[----:B0-----:R-:W2:Y:S04]  /*288b0*/  LDL.LU.64 R2, [R1+0x4c0] ;  /* 0x0004c00001027983 */ /* 0x001ea80000300a00 */
[----:B------:R-:W3:Y:S04]  /*288c0*/  LDL.LU R0, [R1+0x4d0] ;  /* 0x0004d00001007983 */ /* 0x000ee80000300800 */
[----:B------:R-:W4:Y:S04]  /*288d0*/  LDL.LU R4, [R1+0x4ac] ;  /* 0x0004ac0001047983 */ /* 0x000f280000300800 */
[----:B------:R-:W5:Y:S01]  /*288e0*/  LDL.LU R8, [R1+0x498] ;  /* 0x0004980001087983 */ /* 0x000f620000300800 */
[----:B------:R-:W0:Y:S01]  /*288f0*/  S2R R9, SR_TID.X ;  /* 0x0000000000097919 */ /* 0x000e220000002100 */
[----:B-1----:R-:W-:Y:S01]  /*28900*/  ISETP.NE.AND P0, PT, R7, 0x1, PT ;  /* 0x000000010700780c */ /* 0x002fe20003f05270 */
[----:B--2---:R-:W-:-:S12]  /*28910*/  IMAD.MOV.U32 R3, RZ, RZ, R5 ;  /* 0x000000ffff037224 */ /* 0x004fd800078e0005 */
[----:B------:R-:W1:Y:S01]  /*28920*/  @P0 LDC R5, c[0x0][0x450] ;  /* 0x00011400ff050b82 */ /* 0x000e620000000800 */
[----:B------:R-:W-:-:S04]  /*28930*/  IMAD.WIDE.U32 R2, R17, UR4, R2 ;  /* 0x0000000411027c25 */ /* 0x000fc8000f8e0002 */
[----:B------:R-:W-:Y:S01]  /*28940*/  IMAD R3, R17, UR5, R3 ;  /* 0x0000000511037c24 */ /* 0x000fe2000f8e0203 */
[----:B------:R-:W-:Y:S02]  /*28950*/  ULDC.64 UR4, c[0x0][0x3e0] ;  /* 0x0000f80000047ab9 */ /* 0x000fe40000000a00 */
[----:B---3--:R-:W-:Y:S02]  /*28960*/  IMAD R0, R0, UR4, RZ ;  /* 0x0000000400007c24 */ /* 0x008fe4000f8e02ff */
[----:B----4-:R-:W-:-:S04]  /*28970*/  IMAD.WIDE.U32 R2, R4, UR4, R2 ;  /* 0x0000000404027c25 */ /* 0x010fc8000f8e0002 */
[----:B------:R-:W-:Y:S01]  /*28980*/  IMAD R0, R4, UR5, R0 ;  /* 0x0000000504007c24 */ /* 0x000fe2000f8e0200 */
[----:B------:R-:W-:Y:S01]  /*28990*/  ULDC.64 UR4, c[0x0][0x3d0] ;  /* 0x0000f40000047ab9 */ /* 0x000fe20000000a00 */
[----:B------:R-:W2:Y:S02]  /*289a0*/  @P0 LDC R4, c[0x0][0x44c] ;  /* 0x00011300ff040b82 */ /* 0x000ea40000000800 */
[----:B------:R-:W-:Y:S02]  /*289b0*/  IMAD.IADD R3, R3, 0x1, R0 ;  /* 0x0000000103037824 */ /* 0x000fe400078e0200 */
[----:B-----5:R-:W-:Y:S02]  /*289c0*/  IMAD.MOV.U32 R0, RZ, RZ, R8 ;  /* 0x000000ffff007224 */ /* 0x020fe400078e0008 */
[----:B--2---:R-:W-:-:S05]  /*289d0*/  @P0 IMAD.HI.U32 R4, R8, R4, RZ ;  /* 0x0000000408040227 */ /* 0x004fca00078e00ff */
[----:B-1----:R-:W-:-:S04]  /*289e0*/  @P0 SHF.R.U32.HI R0, RZ, R5, R4 ;  /* 0x00000005ff000219 */ /* 0x002fc80000011604 */
[--C-:B------:R-:W-:Y:S01]  /*289f0*/  SHF.R.S32.HI R4, RZ, 0x1f, R0.reuse ;  /* 0x0000001fff047819 */ /* 0x100fe20000011400 */
[----:B------:R-:W-:Y:S02]  /*28a00*/  IMAD.MOV R6, RZ, RZ, -R0 ;  /* 0x000000ffff067224 */ /* 0x000fe400078e0a00 */
[----:B------:R-:W-:-:S04]  /*28a10*/  IMAD.WIDE.U32 R2, R0, UR4, R2 ;  /* 0x0000000400027c25 */ /* 0x000fc8000f8e0002 */
[----:B------:R-:W-:Y:S02]  /*28a20*/  IMAD R4, R4, UR4, RZ ;  /* 0x0000000404047c24 */ /* 0x000fe4000f8e02ff */
[----:B------:R-:W-:Y:S02]  /*28a30*/  IMAD R6, R7, R6, R8 ;  /* 0x0000000607067224 */ /* 0x000fe400078e0208 */
[----:B------:R-:W-:Y:S01]  /*28a40*/  IMAD R0, R0, UR5, R4 ;  /* 0x0000000500007c24 */ /* 0x000fe2000f8e0204 */
[----:B------:R-:W-:Y:S01]  /*28a50*/  ULDC.64 UR4, c[0x0][0x3c8] ;  /* 0x0000f20000047ab9 */ /* 0x000fe20000000a00 */
[----:B0-----:R-:W-:Y:S02]  /*28a60*/  IMAD.SHL.U32 R8, R9, 0x8, RZ ;  /* 0x0000000809087824 */ /* 0x001fe400078e00ff */
[----:B------:R-:W-:Y:S01]  /*28a70*/  IMAD.IADD R3, R3, 0x1, R0 ;  /* 0x0000000103037824 */ /* 0x000fe200078e0200 */
[----:B------:R-:W-:Y:S01]  /*28a80*/  SHF.R.S32.HI R0, RZ, 0x1f, R6 ;  /* 0x0000001fff007819 */ /* 0x000fe20000011406 */
[----:B------:R-:W-:Y:S01]  /*28a90*/  IMAD.SHL.U32 R9, R9, 0x8, RZ ;  /* 0x0000000809097824 */ /* 0x000fe200078e00ff */
[----:B------:R-:W-:Y:S01]  /*28aa0*/  LOP3.LUT R8, R8, 0x38, RZ, 0xc0, !PT ;  /* 0x0000003808087812 */ /* 0x000fe200078ec0ff */
[----:B------:R-:W-:-:S03]  /*28ab0*/  IMAD.WIDE.U32 R4, R6, UR4, R2 ;  /* 0x0000000406047c25 */ /* 0x000fc6000f8e0002 */
[----:B------:R-:W-:Y:S01]  /*28ac0*/  LOP3.LUT R9, R9, 0x38, RZ, 0xc0, !PT ;  /* 0x0000003809097812 */ /* 0x000fe200078ec0ff */
[----:B------:R-:W-:Y:S01]  /*28ad0*/  IMAD R0, R0, UR4, RZ ;  /* 0x0000000400007c24 */ /* 0x000fe2000f8e02ff */
[----:B------:R-:W-:Y:S01]  /*28ae0*/  ULDC UR4, c[0x0][0x3b8] ;  /* 0x0000ee0000047ab9 */ /* 0x000fe20000000800 */
[----:B------:R-:W-:Y:S02]  /*28af0*/  LEA R2, P4, R4, UR6, 0x1 ;  /* 0x0000000604027c11 */ /* 0x000fe4000f8808ff */
[----:B------:R-:W-:Y:S01]  /*28b00*/  IMAD R6, R6, UR5, R0 ;  /* 0x0000000506067c24 */ /* 0x000fe2000f8e0200 */
[C---:B------:R-:W-:Y:S02]  /*28b10*/  LOP3.LUT R11, R9.reuse, 0x40, RZ, 0xfc, !PT ;  /* 0x00000040090b7812 */ /* 0x040fe400078efcff */
[----:B------:R-:W-:Y:S01]  /*28b20*/  LOP3.LUT R10, R9, 0x80, RZ, 0xfc, !PT ;  /* 0x00000080090a7812 */ /* 0x000fe200078efcff */
[----:B------:R-:W-:Y:S01]  /*28b30*/  IMAD.IADD R0, R5, 0x1, R6 ;  /* 0x0000000105007824 */ /* 0x000fe200078e0206 */
[----:B------:R-:W-:-:S02]  /*28b40*/  LOP3.LUT R9, R9, 0xc0, RZ, 0xfc, !PT ;  /* 0x000000c009097812 */ /* 0x000fc400078efcff */
[----:B------:R-:W-:Y:S02]  /*28b50*/  ISETP.GE.AND P3, PT, R8, UR4, PT ;  /* 0x0000000408007c0c */ /* 0x000fe4000bf66270 */
[----:B------:R-:W-:Y:S02]  /*28b60*/  ISETP.GE.AND P2, PT, R11, UR4, PT ;  /* 0x000000040b007c0c */ /* 0x000fe4000bf46270 */
[----:B------:R-:W-:Y:S02]  /*28b70*/  ISETP.GE.AND P1, PT, R10, UR4, PT ;  /* 0x000000040a007c0c */ /* 0x000fe4000bf26270 */
[----:B------:R-:W-:Y:S01]  /*28b80*/  ISETP.GE.AND P0, PT, R9, UR4, PT ;  /* 0x0000000409007c0c */ /* 0x000fe2000bf06270 */
[----:B------:R-:W-:Y:S01]  /*28b90*/  UMOV UR4, 0xffffffff ;  /* 0xffffffff00047882 */ /* 0x000fe20000000000 */
[----:B------:R-:W-:Y:S02]  /*28ba0*/  LEA.HI.X R0, R4, UR7, R0, 0x1, P4 ;  /* 0x0000000704007c11 */ /* 0x000fe4000a0f0c00 */
[----:B------:R-:W-:Y:S09]  /*28bb0*/  BRA.DIV UR4, `(.L_x_12404) ;  /* 0x0000005204c87947 */ /* 0x000ff2000b800000 */
[----:B------:R-:W2:Y:S04]  /*28bc0*/  LDL.LU R10, [R1+0x4a0] ;  /* 0x0004a000010a7983 */ /* 0x000ea80000300800 */
[----:B------:R-:W3:Y:S04]  /*28bd0*/  LDL.LU R5, [R1+0x494] ;  /* 0x0004940001057983 */ /* 0x000ee80000300800 */
[----:B------:R-:W4:Y:S04]  /*28be0*/  LDL.LU R4, [R1+0x4c8] ;  /* 0x0004c80001047983 */ /* 0x000f280000300800 */
[----:B------:R-:W5:Y:S04]  /*28bf0*/  LDL R9, [R1+0x480] ;  /* 0x0004800001097983 */ /* 0x000f680000100800 */
[----:B------:R-:W5:Y:S04]  /*28c00*/  LDL.LU R11, [R1+0x4cc] ;  /* 0x0004cc00010b7983 */ /* 0x000f680000300800 */
[----:B------:R-:W5:Y:S04]  /*28c10*/  LDL.LU R12, [R1+0x4d8] ;  /* 0x0004d800010c7983 */ /* 0x000f680000300800 */
[----:B------:R-:W-:Y:S01]  /*28c20*/  SHFL.IDX PT, R6, R0, 0x1, 0x181f ;  /* 0x00381f0000067f89 */ /* 0x000fe200000e0000 */
[----:B--2---:R-:W-:-:S03]  /*28c30*/  IMAD R3, R10, R7, RZ ;  /* 0x000000070a037224 */ /* 0x004fc600078e02ff */
[----:B------:R-:W2:Y:S02]  /*28c40*/  LDL.LU R10, [R1+0x4d4] ;  /* 0x0004d400010a7983 */ /* 0x000ea40000300800 */
[-C--:B---3--:R-:W-:Y:S02]  /*28c50*/  ISETP.GE.AND P5, PT, R5, R3.reuse, PT ;  /* 0x000000030500720c */ /* 0x088fe40003fa6270 */
[----:B------:R-:W0:Y:S01]  /*28c60*/  SHFL.IDX PT, R5, R2, RZ, 0x181f ;  /* 0x00181fff02057589 */ /* 0x000e2200000e0000 */
[----:B----4-:R-:W-:-:S03]  /*28c70*/  ISETP.GE.AND P4, PT, R4, R3, PT ;  /* 0x000000030400720c */ /* 0x010fc60003f86270 */
[----:B------:R-:W1:Y:S07]  /*28c80*/  SHFL.IDX PT, R4, R0, RZ, 0x181f ;  /* 0x00181fff00047589 */ /* 0x000e6e00000e0000 */
        /* <DEDUP_REMOVED lines=17> */
[----:B------:R-:W3:Y:S04]  /*28da0*/  LDL.LU R11, [R1+0x4dc] ;  /* 0x0004dc00010b7983 */ /* 0x000ee80000300800 */
        /* <DEDUP_REMOVED lines=47> */
.L_x_12544:
        /* <DEDUP_REMOVED lines=14> */
.L_x_12406:
[----:B------:R-:W-:Y:S05]  /*29180*/  BSYNC B0 ;  /* 0x0000000000007941 */ /* 0x000fea0003800000 */
.L_x_12405:
[----:B------:R-:W-:Y:S01]  /*29190*/  NOP ;  /* 0x0000000000007918 */ /* 0x000fe20000000000 */
[----:B------:R-:W-:-:S13]  /*291a0*/  PLOP3.LUT P0, PT, PT, PT, PT, 0x80, 0x0 ;  /* 0x000000000000781c */ /* 0x000fda0003f0f070 */
.L_x_12407:
        /* <DEDUP_REMOVED lines=18> */
.L_x_12545:
[----:B------:R-:W-:Y:S05]  /*292d0*/  BSYNC B0 ;  /* 0x0000000000007941 */ /* 0x000fea0003800000 */
.L_x_12408:
        /* <DEDUP_REMOVED lines=13> */
.L_x_12546:
[----:B------:R-:W-:Y:S05]  /*293b0*/  BSYNC B1 ;  /* 0x0000000000017941 */ /* 0x000fea0003800000 */
.L_x_12412:
        /* <DEDUP_REMOVED lines=9> */
.L_x_12415:
[----:B------:R-:W-:Y:S05]  /*29450*/  BSYNC B1 ;  /* 0x0000000000017941 */ /* 0x000fea0003800000 */
.L_x_12414:
        /* <DEDUP_REMOVED lines=12> */
.L_x_12416:
        /* <DEDUP_REMOVED lines=15> */
.L_x_12417:
        /* <DEDUP_REMOVED lines=15> */
.L_x_12418:
        /* <DEDUP_REMOVED lines=15> */
.L_x_12419:
        /* <DEDUP_REMOVED lines=10> */
.L_x_12411:
[----:B------:R-:W-:Y:S05]  /*29890*/  BSYNC B0 ;  /* 0x0000000000007941 */ /* 0x000fea0003800000 */
.L_x_12410:
        /* <DEDUP_REMOVED lines=8> */
[----:B------:R-:W5:Y:S04]  /*29920*/  LDL.LU R7, [R1+0x4f0] ;  /* 0x0004f00001077983 */ /* 0x000f680000300800 */
[----:B--2---:R-:W2:Y:S04]  /*29930*/  LDL.LU R6, [R1+0x4b8] ;  /* 0x0004b80001067983 */ /* 0x004ea80000300800 */
[----:B------:R-:W2:Y:S01]  /*29940*/  LDL.LU R4, [R1+0x4f4] ;  /* 0x0004f40001047983 */ /* 0x000ea20000300800 */
[----:B------:R-:W-:Y:S01]  /*29950*/  BSSY B2, `(.L_x_12422) ;  /* 0x00000ad000027945 */ /* 0x000fe20003800000 */
[----:B---3--:R-:W-:-:S04]  /*29960*/  VIADD R2, R9, 0x1 ;  /* 0x0000000109027836 */ /* 0x008fc80000000000 */
[----:B----4-:R-:W-:Y:S01]  /*29970*/  IMAD R2, R2, R8, RZ ;  /* 0x0000000802027224 */ /* 0x010fe200078e02ff */
[----:B------:R-:W-:Y:S02]  /*29980*/  LOP3.LUT R8, RZ, R5, RZ, 0x33, !PT ;  /* 0x00000005ff087212 */ /* 0x000fe400078e33ff */
[----:B-----5:R-:W-:Y:S02]  /*29990*/  LOP3.LUT R3, RZ, R7, RZ, 0x33, !PT ;  /* 0x00000007ff037212 */ /* 0x020fe400078e33ff */
[----:B------:R-:W-:-:S04]  /*299a0*/  LOP3.LUT R2, RZ, R2, RZ, 0x33, !PT ;  /* 0x00000002ff027212 */ /* 0x000fc800078e33ff */
[----:B--2---:R-:W-:Y:S02]  /*299b0*/  VIADDMNMX R2, R2, -R6, R3, !PT ;  /* 0x8000000602027246 */ /* 0x004fe40007800103 */
        /* <DEDUP_REMOVED lines=9> */
[----:B------:R-:W3:Y:S01]  /*29a50*/  LDL R5, [R1+0x490] ;  /* 0x0004900001057983 */ /* 0x000ee20000100800 */
[----:B------:R-:W-:-:S05]  /*29a60*/  VIADD R19, R19, 0x1 ;  /* 0x0000000113137836 */ /* 0x000fca0000000000 */
[----:B------:R-:W-:-:S04]  /*29a70*/  ISETP.NE.AND P0, PT, R19, 0x2, PT ;  /* 0x000000021300780c */ /* 0x000fc80003f05270 */
[----:B------:R-:W-:Y:S01]  /*29a80*/  SEL R2, RZ, 0x1, P0 ;  /* 0x00000001ff027807 */ /* 0x000fe20000000000 */
[----:B------:R-:W-:Y:S01]  /*29a90*/  BSSY B1, `(.L_x_12424) ;  /* 0x0000096000017945 */ /* 0x000fe20003800000 */
[----:B------:R-:W-:Y:S02]  /*29aa0*/  SEL R19, R19, RZ, P0 ;  /* 0x000000ff13137207 */ /* 0x000fe40000000000 */
[----:B--2---:R-:W-:-:S05]  /*29ab0*/  LOP3.LUT R9, R9, R2, RZ, 0x3c, !PT ;  /* 0x0000000209097212 */ /* 0x004fca00078e3cff */
[----:B------:R0:W-:Y:S01]  /*29ac0*/  STL [R1+0x484], R9 ;  /* 0x0004840901007387 */ /* 0x0001e20000100800 */
[----:B---3--:R-:W-:-:S13]  /*29ad0*/  LOP3.LUT P2, RZ, R5, 0x1, RZ, 0xc0, !PT ;  /* 0x0000000105ff7812 */ /* 0x008fda000784c0ff */
[----:B0-----:R-:W-:Y:S05]  /*29ae0*/  @!P2 BRA `(.L_x_12425) ;  /* 0x000000080040a947 */ /* 0x001fea0003800000 */
[----:B------:R-:W-:Y:S02]  /*29af0*/  ULDC.64 UR4, c[0x0][0x418] ;  /* 0x0001060000047ab9 */ /* 0x000fe40000000a00 */
        /* <DEDUP_REMOVED lines=22> */
.L_x_12426:
[----:B------:R-:W1:Y:S01]  /*29c60*/  S2R R2, SR_TID.X ;  /* 0x0000000000027919 */ /* 0x000e620000002100 */
[----:B0-----:R-:W-:Y:S01]  /*29c70*/  SHF.L.U32 R6, R9, 0x1f, RZ ;  /* 0x0000001f09067819 */ /* 0x001fe200000006ff */
[----:B------:R-:W-:Y:S01]  /*29c80*/  BSSY B3, `(.L_x_12427) ;  /* 0x0000006000037945 */ /* 0x000fe20003800000 */
[----:B-1----:R-:W-:Y:S01]  /*29c90*/  LOP3.LUT R3, R2, 0x7f, RZ, 0xc0, !PT ;  /* 0x0000007f02037812 */ /* 0x002fe200078ec0ff */
[----:B------:R-:W-:-:S03]  /*29ca0*/  IMAD R2, R19, 0x8, R18 ;  /* 0x0000000813027824 */ /* 0x000fc600078e0212 */
[----:B------:R-:W-:Y:S01]  /*29cb0*/  ISETP.NE.AND P1, PT, R3, RZ, PT ;  /* 0x000000ff0300720c */ /* 0x000fe20003f25270 */
[----:B------:R-:W0:Y:S02]  /*29cc0*/  SYNCS.PHASECHK.TRANS64.TRYWAIT P0, [R2+URZ+0x32440], R6 ;  /* 0x03244006020075a7 */ /* 0x000e24000800017f */
[----:B0-----:R-:W-:Y:S10]  /*29cd0*/  @!P0 BRA `(.L_x_12428) ;  /* 0x0000005000088947 */ /* 0x001ff40003800000 */
.L_x_12547:
[----:B------:R-:W-:Y:S05]  /*29ce0*/  BSYNC B3 ;  /* 0x0000000000037941 */ /* 0x000fea0003800000 */
.L_x_12427:
[----:B------:R-:W-:Y:S04]  /*29cf0*/  BSSY B3, `(.L_x_12429) ;  /* 0x0000009000037945 */ /* 0x000fe80003800000 */
[----:B------:R-:W-:Y:S05]  /*29d00*/  @P1 BRA `(.L_x_12430) ;  /* 0x00000000001c1947 */ /* 0x000fea0003800000 */
[----:B------:R-:W1:Y:S02]  /*29d10*/  S2R R3, SR_TID.X ;  /* 0x0000000000037919 */ /* 0x000e640000002100 */
[----:B-1----:R-:W-:Y:S01]  /*29d20*/  LOP3.LUT R5, R3, 0x1f, RZ, 0xc0, !PT ;  /* 0x0000001f03057812 */ /* 0x002fe200078ec0ff */
[----:B------:R-:W-:-:S03]  /*29d30*/  IMAD.MOV.U32 R3, RZ, RZ, 0x3000 ;  /* 0x00003000ff037424 */ /* 0x000fc600078e00ff */
[----:B------:R-:W-:Y:S01]  /*29d40*/  ISETP.NE.AND P0, PT, R5, RZ, PT ;  /* 0x000000ff0500720c */ /* 0x000fe20003f05270 */
[----:B------:R1:W-:-:S12]  /*29d50*/  SYNCS.ARRIVE.TRANS64 RZ, [R2+URZ+0x32430], R3 ;  /* 0x0324300302ff79a7 */ /* 0x0003d8000800003f */
[----:B-1----:R-:W-:Y:S05]  /*29d60*/  @!P0 BRA `(.L_x_12430) ;  /* 0x0000000000048947 */ /* 0x002fea0003800000 */
[----:B------:R-:W-:Y:S01]  /*29d70*/  BPT.TRAP 0x1 ;  /* 0x000000040000795c */ /* 0x000fe20000300000 */
.L_x_12430:
[----:B------:R-:W-:Y:S05]  /*29d80*/  BSYNC B3 ;  /* 0x0000000000037941 */ /* 0x000fea0003800000 */
.L_x_12429:
        /* <DEDUP_REMOVED lines=12> */
.L_x_12431:
        /* <DEDUP_REMOVED lines=13> */
.L_x_12548:
[----:B------:R-:W-:Y:S05]  /*29f20*/  BSYNC B3 ;  /* 0x0000000000037941 */ /* 0x000fea0003800000 */
.L_x_12432:
        /* <DEDUP_REMOVED lines=11> */
.L_x_12435:
[----:B------:R-:W-:Y:S05]  /*29fe0*/  BSYNC B3 ;  /* 0x0000000000037941 */ /* 0x000fea0003800000 */
.L_x_12434:
        /* <DEDUP_REMOVED lines=9> */
.L_x_12436:
        /* <DEDUP_REMOVED lines=15> */
.L_x_12437:
        /* <DEDUP_REMOVED lines=15> */
.L_x_12438:
        /* <DEDUP_REMOVED lines=15> */
.L_x_12439:
        /* <DEDUP_REMOVED lines=10> */
.L_x_12425:
[----:B------:R-:W-:Y:S05]  /*2a3f0*/  BSYNC B1 ;  /* 0x0000000000017941 */ /* 0x000fea0003800000 */
.L_x_12424:
[----:B------:R-:W2:Y:S02]  /*2a400*/  LDL.LU R5, [R1+0x4b4] ;  /* 0x0004b40001057983 */ /* 0x000ea40000300800 */
[----:B--2---:R-:W-:-:S07]  /*2a410*/  VIADD R0, R5, 0xfffffffd ;  /* 0xfffffffd05007836 */ /* 0x004fce0000000000 */
.L_x_12423:
[----:B------:R-:W-:Y:S05]  /*2a420*/  BSYNC B2 ;  /* 0x0000000000027941 */ /* 0x000fea0003800000 */
.L_x_12422:
[----:B------:R-:W-:-:S05]  /*2a430*/  VIADD R8, R8, 0xfffffffe ;  /* 0xfffffffe08087836 */ /* 0x000fca0000000000 */
[----:B------:R-:W-:-:S13]  /*2a440*/  ISETP.NE.AND P0, PT, R8, R4, PT ;  /* 0x000000040800720c */ /* 0x000fda0003f05270 */
[----:B------:R-:W-:Y:S05]  /*2a450*/  @!P0 BRA `(.L_x_12421) ;  /* 0x0000001000f88947 */ /* 0x000fea0003800000 */
.L_x_12472:
        /* <DEDUP_REMOVED lines=35> */
.L_x_12442:
[----:B------:R-:W0:Y:S01]  /*2a690*/  S2R R2, SR_TID.X ;  /* 0x0000000000027919 */ /* 0x000e220000002100 */
[----:B------:R-:W-:Y:S01]  /*2a6a0*/  SHF.L.U32 R3, R6, 0x1f, RZ ;  /* 0x0000001f06037819 */ /* 0x000fe200000006ff */
[----:B------:R-:W-:Y:S01]  /*2a6b0*/  BSSY B2, `(.L_x_12443) ;  /* 0x0000006000027945 */ /* 0x000fe20003800000 */
[----:B0-----:R-:W-:Y:S01]  /*2a6c0*/  LOP3.LUT R4, R2, 0x7f, RZ, 0xc0, !PT ;  /* 0x0000007f02047812 */ /* 0x001fe200078ec0ff */
[----:B------:R-:W-:-:S03]  /*2a6d0*/  IMAD R2, R7, 0x8, R18 ;  /* 0x0000000807027824 */ /* 0x000fc600078e0212 */
[----:B------:R-:W-:Y:S01]  /*2a6e0*/  ISETP.NE.AND P1, PT, R4, RZ, PT ;  /* 0x000000ff0400720c */ /* 0x000fe20003f25270 */
[----:B------:R-:W0:Y:S02]  /*2a6f0*/  SYNCS.PHASECHK.TRANS64.TRYWAIT P0, [R2+URZ+0x32440], R3 ;  /* 0x03244003020075a7 */ /* 0x000e24000800017f */
[----:B0-----:R-:W-:Y:S10]  /*2a700*/  @!P0 BRA `(.L_x_12444) ;  /* 0x0000004400a48947 */ /* 0x001ff40003800000 */
.L_x_12549:
[----:B------:R-:W-:Y:S05]  /*2a710*/  BSYNC B2 ;  /* 0x0000000000027941 */ /* 0x000fea0003800000 */
.L_x_12443:
        /* <DEDUP_REMOVED lines=9> */
.L_x_12446:
[----:B------:R-:W-:Y:S05]  /*2a7b0*/  BSYNC B2 ;  /* 0x0000000000027941 */ /* 0x000fea0003800000 */
.L_x_12445:
        /* <DEDUP_REMOVED lines=12> */
.L_x_12447:
        /* <DEDUP_REMOVED lines=13> */
.L_x_12550:
[----:B------:R-:W-:Y:S05]  /*2a950*/  BSYNC B2 ;  /* 0x0000000000027941 */ /* 0x000fea0003800000 */
.L_x_12448:
        /* <DEDUP_REMOVED lines=11> */
.L_x_12451:
[----:B------:R-:W-:Y:S05]  /*2aa10*/  BSYNC B2 ;  /* 0x0000000000027941 */ /* 0x000fea0003800000 */
.L_x_12450:
        /* <DEDUP_REMOVED lines=9> */
.L_x_12452:
        /* <DEDUP_REMOVED lines=15> */
.L_x_12453:
        /* <DEDUP_REMOVED lines=15> */
.L_x_12454:
        /* <DEDUP_REMOVED lines=15> */
.L_x_12455:
        /* <DEDUP_REMOVED lines=10> */
.L_x_12441:
[----:B------:R-:W-:Y:S05]  /*2ae20*/  BSYNC B1 ;  /* 0x0000000000017941 */ /* 0x000fea0003800000 */
.L_x_12440:
        /* <DEDUP_REMOVED lines=10> */
[----:B0-----:R-:W-:Y:S05]  /*2aed0*/  @!P2 BRA `(.L_x_12457) ;  /* 0x000000080044a947 */ /* 0x001fea0003800000 */
        /* <DEDUP_REMOVED lines=24> */
.L_x_12458:
[----:B------:R-:W0:Y:S01]  /*2b060*/  S2R R2, SR_TID.X ;  /* 0x0000000000027919 */ /* 0x000e220000002100 */
[----:B------:R-:W-:Y:S01]  /*2b070*/  IMAD R3, R19, 0x8, R18 ;  /* 0x0000000813037824 */ /* 0x000fe200078e0212 */
[----:B------:R-:W-:Y:S01]  /*2b080*/  BSSY B2, `(.L_x_12459) ;  /* 0x0000006000027945 */ /* 0x000fe20003800000 */
[----:B0-----:R-:W-:Y:S02]  /*2b090*/  LOP3.LUT R4, R2, 0x7f, RZ, 0xc0, !PT ;  /* 0x0000007f02047812 */ /* 0x001fe400078ec0ff */
[----:B------:R-:W-:Y:S02]  /*2b0a0*/  SHF.L.U32 R2, R8, 0x1f, RZ ;  /* 0x0000001f08027819 */ /* 0x000fe400000006ff */
[----:B------:R-:W-:Y:S02]  /*2b0b0*/  ISETP.NE.AND P1, PT, R4, RZ, PT ;  /* 0x000000ff0400720c */ /* 0x000fe40003f25270 */
[----:B------:R-:W0:Y:S02]  /*2b0c0*/  SYNCS.PHASECHK.TRANS64.TRYWAIT P0, [R3+URZ+0x32440], R2 ;  /* 0x03244002030075a7 */ /* 0x000e24000800017f */
[----:B0-----:R-:W-:Y:S09]  /*2b0d0*/  @!P0 BRA `(.L_x_12460) ;  /* 0x0000003c00588947 */ /* 0x001ff20003800000 */
.L_x_12551:
[----:B------:R-:W-:Y:S05]  /*2b0e0*/  BSYNC B2 ;  /* 0x0000000000027941 */ /* 0x000fea0003800000 */
.L_x_12459:
        /* <DEDUP_REMOVED lines=9> */
.L_x_12462:
[----:B------:R-:W-:Y:S05]  /*2b180*/  BSYNC B2 ;  /* 0x0000000000027941 */ /* 0x000fea0003800000 */
.L_x_12461:
        /* <DEDUP_REMOVED lines=12> */
.L_x_12463:
        /* <DEDUP_REMOVED lines=13> */
.L_x_12552:
[----:B------:R-:W-:Y:S05]  /*2b320*/  BSYNC B2 ;  /* 0x0000000000027941 */ /* 0x000fea0003800000 */
.L_x_12464:
        /* <DEDUP_REMOVED lines=11> */
.L_x_12467:
[----:B------:R-:W-:Y:S05]  /*2b3e0*/  BSYNC B2 ;  /* 0x0000000000027941 */ /* 0x000fea0003800000 */
.L_x_12466:
        /* <DEDUP_REMOVED lines=9> */
.L_x_12468:
        /* <DEDUP_REMOVED lines=15> */
.L_x_12469:
        /* <DEDUP_REMOVED lines=15> */
.L_x_12470:
        /* <DEDUP_REMOVED lines=15> */
.L_x_12471:
        /* <DEDUP_REMOVED lines=10> */
.L_x_12457:
[----:B------:R-:W-:Y:S05]  /*2b7f0*/  BSYNC B1 ;  /* 0x0000000000017941 */ /* 0x000fea0003800000 */
.L_x_12456:
[----:B------:R-:W2:Y:S01]  /*2b800*/  LDL R5, [R1+0x48c] ;  /* 0x00048c0001057983 */ /* 0x000ea20000100800 */
[----:B------:R-:W-:Y:S01]  /*2b810*/  VIADD R0, R0, 0xfffffffe ;  /* 0xfffffffe00007836 */ /* 0x000fe20000000000 */
[----:B--2---:R-:W-:-:S13]  /*2b820*/  ISETP.GT.AND P0, PT, R6, R5, PT ;  /* 0x000000050600720c */ /* 0x004fda0003f04270 */
[----:B------:R-:W-:Y:S05]  /*2b830*/  @P0 BRA `(.L_x_12472) ;  /* 0xffffffec00080947 */ /* 0x000fea000383ffff */
.L_x_12421:
[----:B------:R-:W-:Y:S05]  /*2b840*/  BSYNC B0 ;  /* 0x0000000000007941 */ /* 0x000fea0003800000 */
.L_x_12420:
[----:B------:R-:W0:Y:S02]  /*2b850*/  S2R R2, SR_TID.X ;  /* 0x0000000000027919 */ /* 0x000e240000002100 */
[----:B0-----:R-:W-:Y:S02]  /*2b860*/  LOP3.LUT R3, R2, 0x7f, RZ, 0xc0, !PT ;  /* 0x0000007f02037812 */ /* 0x001fe400078ec0ff */
        /* <DEDUP_REMOVED lines=9> */
[----:B------:R-:W1:Y:S01]  /*2b900*/  S2R R3, SR_LANEID ;  /* 0x0000000000037919 */ /* 0x000e620000000000 */
[----:B------:R-:W-:Y:S02]  /*2b910*/  VOTEU.ANY UR4, UPT, PT ;  /* 0x0000000000047886 */ /* 0x000fe400038e0100 */
[----:B------:R-:W1:Y:S08]  /*2b920*/  FLO.U32 R0, UR4 ;  /* 0x0000000400007d00 */ /* 0x000e7000080e0000 */
[----:B------:R-:W3:Y:S01]  /*2b930*/  POPC R5, UR4 ;  /* 0x0000000400057d09 */ /* 0x000ee20008000000 */
[----:B-1----:R-:W-:-:S02]  /*2b940*/  ISETP.EQ.U32.AND P1, PT, R0, R3, PT ;  /* 0x000000030000720c */ /* 0x002fc40003f22070 */
[----:B0-----:R-:W3:Y:S11]  /*2b950*/  LDC.64 R2, c[0x0][0xd60] ;  /* 0x00035800ff027b82 */ /* 0x001ef60000000a00 */
[----:B---3--:R-:W3:Y:S01]  /*2b960*/  @P1 ATOMG.E.ADD.STRONG.GPU PT, R3, desc[UR40][R2.64], R5 ;  /* 0x00000005020319a8 */ /* 0x008ee200081ee1e8 */
[----:B------:R-:W0:Y:S02]  /*2b970*/  S2R R4, SR_LTMASK ;  /* 0x0000000000047919 */ /* 0x000e240000003900 */
[----:B0-----:R-:W-:-:S04]  /*2b980*/  LOP3.LUT R4, R4, UR4, RZ, 0xc0, !PT ;  /* 0x0000000404047c12 */ /* 0x001fc8000f8ec0ff */
[----:B------:R-:W0:Y:S01]  /*2b990*/  POPC R7, R4 ;  /* 0x0000000400077309 */ /* 0x000e220000000000 */
[----:B---3--:R-:W0:Y:S02]  /*2b9a0*/  SHFL.IDX PT, R0, R3, R0, 0x1f ;  /* 0x00001f0003007589 */ /* 0x008e2400000e0000 */
[----:B0-----:R-:W-:-:S05]  /*2b9b0*/  IADD3 R0, R0, UR37, R7 ;  /* 0x0000002500007c10 */ /* 0x001fca000fffe007 */
[----:B------:R1:W-:Y:S02]  /*2b9c0*/  STL [R1+0x470], R0 ;  /* 0x0004700001007387 */ /* 0x0003e40000100800 */
.L_x_12474:
[----:B------:R-:W-:Y:S05]  /*2b9d0*/  BSYNC B0 ;  /* 0x0000000000007941 */ /* 0x000fea0003800000 */
.L_x_12473:
[----:B------:R-:W-:-:S07]  /*2b9e0*/  SEL R19, R19, RZ, P0 ;  /* 0x000000ff13137207 */ /* 0x000fce0000000000 */
.L_x_12386:
[----:B------:R-:W-:Y:S05]  /*2b9f0*/  BSYNC B7 ;  /* 0x0000000000077941 */ /* 0x000fea0003800000 */
.L_x_12384:
[----:B-1-3--:R-:W3:Y:S02]  /*2ba00*/  LDL R0, [R1+0x490] ;  /* 0x0004900001007983 */ /* 0x00aee40000100800 */
[----:B---3--:R-:W-:-:S13]  /*2ba10*/  LOP3.LUT P0, RZ, R0, 0x40, RZ, 0xc0, !PT ;  /* 0x0000004000ff7812 */ /* 0x008fda000780c0ff */
[----:B------:R-:W-:Y:S05]  /*2ba20*/  @!P0 BRA `(.L_x_12475) ;  /* 0x0000000000288947 */ /* 0x000fea0003800000 */
[----:B------:R-:W-:Y:S05]  /*2ba30*/  WARPSYNC.ALL ;  /* 0x0000000000007948 */ /* 0x000fea0003800000 */
[----:B------:R-:W1:Y:S08]  /*2ba40*/  S2UR UR5, SR_CgaCtaId ;  /* 0x00000000000579c3 */ /* 0x000e700000008800 */
[----:B------:R-:W-:Y:S06]  /*2ba50*/  BAR.SYNC.DEFER_BLOCKING 0x5, 0x180 ;  /* 0x0146000000007b1d */ /* 0x000fec0000010000 */
[----:B------:R-:W-:-:S02]  /*2ba60*/  UMOV UR4, 0x400 ;  /* 0x0000040000047882 */ /* 0x000fc40000000000 */
[----:B-1----:R-:W-:-:S06]  /*2ba70*/  ULEA UR4, UR5, UR4, 0x18 ;  /* 0x0000000405047291 */ /* 0x002fcc000f8ec03f */
[----:B------:R-:W-:-:S05]  /*2ba80*/  IMAD.U32 R18, RZ, RZ, UR4 ;  /* 0x00000004ff127e24 */ /* 0x000fca000f8e00ff */
[----:B0-2---:R-:W0:Y:S04]  /*2ba90*/  LDS.128 R4, [R18+0x324d0] ;  /* 0x0324d00012047984 */ /* 0x005e280000000c00 */
[----:B0-----:R1:W-:Y:S01]  /*2baa0*/  STL.128 [R1+0x470], R4 ;  /* 0x0004700401007387 */ /* 0x0013e20000100c00 */
[----:B------:R-:W-:Y:S06]  /*2bab0*/  BAR.ARV 0x4, 0x180 ;  /* 0x0106000000007b1d */ /* 0x000fec0000002000 */
[----:B------:R-:W-:Y:S05]  /*2bac0*/  BRA `(.L_x_12476) ;  /* 0x0000001000347947 */ /* 0x000fea0003800000 */
.L_x_12475:
[----:B------:R-:W1:Y:S01]  /*2bad0*/  S2R R0, SR_TID.X ;  /* 0x0000000000007919 */ /* 0x000e620000002100 */
[----:B------:R-:W-:Y:S01]  /*2bae0*/  UMOV UR4, 0xffffffff ;  /* 0xffffffff00047882 */ /* 0x000fe20000000000 */
[----:B-1----:R-:W-:-:S04]  /*2baf0*/  LOP3.LUT R16, R0, 0x1f, RZ, 0xc0, !PT ;  /* 0x0000001f00107812 */ /* 0x002fc800078ec0ff */
[----:B------:R-:W-:Y:S01]  /*2bb00*/  ISETP.NE.AND P0, PT, R16, 0x1f, PT ;  /* 0x0000001f1000780c */ /* 0x000fe20003f05270 */
[----:B------:R-:W-:-:S12]  /*2bb10*/  BRA.DIV UR4, `(.L_x_12477) ;  /* 0x0000003204f07947 */ /* 0x000fd8000b800000 */
[----:B0-----:R-:W3:Y:S01]  /*2bb20*/  LDL R4, [R1+0x47c] ;  /* 0x00047c0001047983 */ /* 0x001ee20000100800 */
[----:B------:R-:W-:-:S03]  /*2bb30*/  ULDC UR4, c[0x0][0xd3c] ;  /* 0x00034f0000047ab9 */ /* 0x000fc60000000800 */
[----:B------:R-:W4:Y:S01]  /*2bb40*/  LDL.LU R3, [R1+0x470] ;  /* 0x0004700001037983 */ /* 0x000f220000300800 */
[----:B---3--:R-:W-:-:S05]  /*2bb50*/  IMAD.IADD R0, R4, 0x1, R16 ;  /* 0x0000000104007824 */ /* 0x008fca00078e0210 */
[----:B------:R-:W-:Y:S01]  /*2bb60*/  ISETP.GE.OR P1, PT, R0, UR4, !P0 ;  /* 0x0000000400007c0c */ /* 0x000fe2000c726670 */
[----:B----4-:R-:W-:-:S12]  /*2bb70*/  IMAD.MOV.U32 R11, RZ, RZ, R3 ;  /* 0x000000ffff0b7224 */ /* 0x010fd800078e0003 */
[----:B------:R-:W0:Y:S08]  /*2bb80*/  @!P1 LDC.64 R2, c[0x0][0xd80] ;  /* 0x00036000ff029b82 */ /* 0x000e300000000a00 */
[----:B------:R-:W1:Y:S01]  /*2bb90*/  @!P1 LDC.64 R4, c[0x0][0xd78] ;  /* 0x00035e00ff049b82 */ /* 0x000e620000000a00 */
[----:B0-----:R-:W-:-:S05]  /*2bba0*/  @!P1 IMAD.WIDE R2, R0, 0x4, R2 ;  /* 0x0000000400029825 */ /* 0x001fca00078e0202 */
[----:B--2---:R1:W2:Y:S02]  /*2bbb0*/  @!P1 LDG.E R6, desc[UR40][R2.64] ;  /* 0x0000002802069981 */ /* 0x0042a4000c1e1900 */
        /* <DEDUP_REMOVED lines=9> */
[----:B------:R-:W-:-:S02]  /*2bc50*/  IMAD.MOV.U32 R8, RZ, RZ, RZ ;  /* 0x000000ffff087224 */ /* 0x000fc400078e00ff */
[----:B--2---:R-:W-:Y:S02]  /*2bc60*/  @!P1 IMAD.MOV.U32 R5, RZ, RZ, R6 ;  /* 0x000000ffff059224 */ /* 0x004fe400078e0006 */
[----:B------:R-:W-:Y:S02]  /*2bc70*/  IMAD.MOV.U32 R6, RZ, RZ, RZ ;  /* 0x000000ffff067224 */ /* 0x000fe400078e00ff */
        /* <DEDUP_REMOVED lines=19> */
.L_x_12562:
[----:B------:R-:W-:Y:S02]  /*2bdb0*/  ULDC UR4, c[0x0][0xd38] ;  /* 0x00034e0000047ab9 */ /* 0x000fe40000000800 */
[----:B------:R-:W-:-:S04]  /*2bdc0*/  IMAD.U32 R7, RZ, RZ, UR4 ;  /* 0x00000004ff077e24 */ /* 0x000fc8000f8e00ff */
[----:B-1----:R-:W-:-:S04]  /*2bdd0*/  IMAD R10, R10, R7, RZ ;  /* 0x000000070a0a7224 */ /* 0x002fc800078e02ff */
[----:B------:R-:W-:-:S05]  /*2bde0*/  IMAD.IADD R4, R9, 0x1, R10 ;  /* 0x0000000109047824 */ /* 0x000fca00078e020a */
[----:B------:R-:W-:-:S13]  /*2bdf0*/  ISETP.GT.AND P6, PT, R4, R0, PT ;  /* 0x000000000400720c */ /* 0x000fda0003fc4270 */
[----:B------:R-:W-:Y:S05]  /*2be00*/  @P6 BRA `(.L_x_12478) ;  /* 0x0000000000ac6947 */ /* 0x000fea0003800000 */
.L_x_12481:
        /* <DEDUP_REMOVED lines=37> */
.L_x_12570:
[----:B------:R-:W-:Y:S02]  /*2c060*/  ULDC UR4, c[0x0][0xd38] ;  /* 0x00034e0000047ab9 */ /* 0x000fe40000000800 */
[----:B------:R-:W-:-:S04]  /*2c070*/  IMAD.U32 R7, RZ, RZ, UR4 ;  /* 0x00000004ff077e24 */ /* 0x000fc8000f8e00ff */
[----:B-1----:R-:W-:-:S04]  /*2c080*/  IMAD R10, R10, R7, RZ ;  /* 0x000000070a0a7224 */ /* 0x002fc800078e02ff */
[----:B------:R-:W-:-:S05]  /*2c090*/  IMAD.IADD R4, R10, 0x1, R4 ;  /* 0x000000010a047824 */ /* 0x000fca00078e0204 */
[----:B------:R-:W-:-:S13]  /*2c0a0*/  ISETP.GT.AND P6, PT, R4, R0, PT ;  /* 0x000000000400720c */ /* 0x000fda0003fc4270 */
[----:B------:R-:W-:Y:S05]  /*2c0b0*/  @!P6 BRA `(.L_x_12481) ;  /* 0xfffffffc0054e947 */ /* 0x000fea000383ffff */
.L_x_12478:
        /* <DEDUP_REMOVED lines=12> */
.L_x_12575:
[----:B------:R-:W-:-:S13]  /*2c180*/  ISETP.NE.AND P0, PT, R3, RZ, PT ;  /* 0x000000ff0300720c */ /* 0x000fda0003f05270 */
[----:B------:R-:W-:Y:S05]  /*2c190*/  @!P0 BRA `(.L_x_12483) ;  /* 0x0000000000148947 */ /* 0x000fea0003800000 */
[----:B------:R-:W-:Y:S01]  /*2c1a0*/  UMOV UR4, 0xffffffff ;  /* 0xffffffff00047882 */ /* 0x000fe20000000000 */
[----:B---3--:R-:W-:Y:S02]  /*2c1b0*/  VIADD R9, R9, 0xffffffff ;  /* 0xffffffff09097836 */ /* 0x008fe40000000000 */
[----:B------:R-:W-:Y:S05]  /*2c1c0*/  BRA.DIV UR4, `(.L_x_12484) ;  /* 0x0000003604e47947 */ /* 0x000fea000b800000 */
[----:B0-----:R0:W2:Y:S02]  /*2c1d0*/  SHFL.IDX PT, R2, R2, R9, 0x1f ;  /* 0x00001f0902027589 */ /* 0x0010a400000e0000 */
.L_x_12578:
[----:B--2---:R-:W-:-:S07]  /*2c1e0*/  IMAD.MOV.U32 R8, RZ, RZ, R2 ;  /* 0x000000ffff087224 */ /* 0x004fce00078e0002 */
.L_x_12483:
        /* <DEDUP_REMOVED lines=62> */
.L_x_12485:
        /* <DEDUP_REMOVED lines=54> */
[----:B------:R-:W-:Y:S02]  /*2c930*/  ISETP.GE.AND P2, PT, R3, RZ, PT ;  /* 0x000000ff0300720c */ /* 0x000fe40003f46270 */
[----:B------:R-:W-:-:S05]  /*2c940*/  IADD3 R3, R8, 0x1000000, R0 ;  /* 0x0100000008037810 */ /* 0x000fca0007ffe000 */
[----:B------:R-:W-:-:S06]  /*2c950*/  @P0 VIADD R2, R2, 0x1 ;  /* 0x0000000102020836 */ /* 0x000fcc0000000000 */
[----:B------:R-:W-:Y:S01]  /*2c960*/  @!P2 IMAD.MOV R2, RZ, RZ, -R2 ;  /* 0x000000ffff02a224 */ /* 0x000fe200078e0a02 */
[----:B------:R-:W-:Y:S01]  /*2c970*/  @!P1 LOP3.LUT R2, RZ, R6, RZ, 0x33, !PT ;  /* 0x00000006ff029212 */ /* 0x000fe200078e33ff */
[----:B------:R-:W-:-:S04]  /*2c980*/  IMAD.MOV R6, RZ, RZ, -R6 ;  /* 0x000000ffff067224 */ /* 0x000fc800078e0a06 */
[----:B------:R-:W-:Y:S02]  /*2c990*/  IMAD R3, R2, R6, R3 ;  /* 0x0000000602037224 */ /* 0x000fe400078e0203 */
[----:B------:R-:W-:-:S03]  /*2c9a0*/  IMAD.MOV.U32 R0, RZ, RZ, R2 ;  /* 0x000000ffff007224 */ /* 0x000fc600078e0002 */
[----:B------:R1:W-:Y:S04]  /*2c9b0*/  STL [R1+0x478], R3 ;  /* 0x0004780301007387 */ /* 0x0003e80000100800 */
.L_x_12486:
[----:B-1----:R-:W-:-:S05]  /*2c9c0*/  LOP3.LUT R3, RZ, R0, RZ, 0x33, !PT ;  /* 0x00000000ff037212 */ /* 0x002fca00078e33ff */
[----:B------:R-:W-:-:S05]  /*2c9d0*/  IMAD.IADD R0, R4, 0x1, R3 ;  /* 0x0000000104007824 */ /* 0x000fca00078e0203 */
[----:B------:R2:W-:Y:S01]  /*2c9e0*/  STL [R1+0x474], R0 ;  /* 0x0004740001007387 */ /* 0x0005e20000100800 */
[----:B------:R-:W-:Y:S05]  /*2c9f0*/  BRA `(.L_x_12487) ;  /* 0x0000000000287947 */ /* 0x000fea0003800000 */
.L_x_12479:
        /* <DEDUP_REMOVED lines=10> */
.L_x_12487:
[----:B-1----:R-:W3:Y:S04]  /*2caa0*/  LDL R3, [R1+0x478] ;  /* 0x0004780001037983 */ /* 0x002ee80000100800 */
[----:B0-----:R-:W4:Y:S04]  /*2cab0*/  LDL R2, [R1+0x47c] ;  /* 0x00047c0001027983 */ /* 0x001f280000100800 */
[----:B------:R-:W5:Y:S04]  /*2cac0*/  LDL R4, [R1+0x470] ;  /* 0x0004700001047983 */ /* 0x000f680000100800 */
        /* <DEDUP_REMOVED lines=13> */
.L_x_12476:
[----:B------:R-:W2:Y:S01]  /*2cba0*/  LDL R0, [R1+0x47c] ;  /* 0x00047c0001007983 */ /* 0x000ea20000100800 */
[----:B------:R-:W-:Y:S02]  /*2cbb0*/  ULDC UR4, c[0x0][0xd3c] ;  /* 0x00034f0000047ab9 */ /* 0x000fe40000000800 */
[----:B--2---:R-:W-:-:S13]  /*2cbc0*/  ISETP.GE.AND P0, PT, R0, UR4, PT ;  /* 0x0000000400007c0c */ /* 0x004fda000bf06270 */
[----:B------:R-:W-:Y:S05]  /*2cbd0*/  @!P0 BRA `(.L_x_12488) ;  /* 0xffffff9400dc8947 */ /* 0x000fea000383ffff */
[----:B------:R-:W-:Y:S05]  /*2cbe0*/  BSYNC B8 ;  /* 0x0000000000087941 */ /* 0x000fea0003800000 */
.L_x_12370:
[----:B----4-:R-:W2:Y:S01]  /*2cbf0*/  LDL.LU R0, [R1+0x4e8] ;  /* 0x0004e80001007983 */ /* 0x010ea20000300800 */
[----:B------:R-:W-:Y:S01]  /*2cc00*/  BSSY B0, `(.L_x_12489) ;  /* 0x000000b000007945 */ /* 0x000fe20003800000 */
[----:B01-3--:R-:W0:Y:S01]  /*2cc10*/  S2R R5, SR_CgaCtaId ;  /* 0x0000000000057919 */ /* 0x00be220000008800 */
        /* <DEDUP_REMOVED lines=9> */
.L_x_12579:
[----:B------:R-:W-:Y:S05]  /*2ccb0*/  BSYNC B0 ;  /* 0x0000000000007941 */ /* 0x000fea0003800000 */
.L_x_12489:
[----:B------:R-:W-:-:S03]  /*2ccc0*/  UMOV UR4, 0xffffffff ;  /* 0xffffffff00047882 */ /* 0x000fc60000000000 */
[----:B------:R-:W-:Y:S05]  /*2ccd0*/  BRA.DIV UR4, `(.L_x_12491) ;  /* 0x0000002e04607947 */ /* 0x000fea000b800000 */
[----:B------:R-:W1:Y:S02]  /*2cce0*/  S2R R2, SR_TID.X ;  /* 0x0000000000027919 */ /* 0x000e640000002100 */
[----:B-1----:R-:W-:-:S04]  /*2ccf0*/  SHF.R.U32.HI R2, RZ, 0x5, R2 ;  /* 0x00000005ff027819 */ /* 0x002fc80000011602 */
[----:B------:R-:W-:-:S05]  /*2cd00*/  LOP3.LUT R2, R2, 0x3, RZ, 0xc0, !PT ;  /* 0x0000000302027812 */ /* 0x000fca00078ec0ff */
[----:B------:R1:W2:Y:S02]  /*2cd10*/  SHFL.IDX PT, R14, R2, RZ, 0x1f ;  /* 0x00001fff020e7589 */ /* 0x0002a400000e0000 */
.L_x_12582:
[----:B--2---:R-:W-:Y:S01]  /*2cd20*/  ISETP.NE.AND P0, PT, R14, RZ, PT ;  /* 0x000000ff0e00720c */ /* 0x004fe20003f05270 */
[----:B------:R-:W-:-:S12]  /*2cd30*/  BSSY B0, `(.L_x_12492) ;  /* 0x0000025000007945 */ /* 0x000fd80003800000 */
[----:B------:R-:W-:Y:S05]  /*2cd40*/  @P0 BRA `(.L_x_12493) ;  /* 0x00000000008c0947 */ /* 0x000fea0003800000 */
[----:B------:R-:W-:-:S03]  /*2cd50*/  UMOV UR4, 0xffffffff ;  /* 0xffffffff00047882 */ /* 0x000fc60000000000 */
[----:B------:R-:W-:Y:S05]  /*2cd60*/  BRA.DIV UR4, `(.L_x_12494) ;  /* 0x0000002e04707947 */ /* 0x000fea000b800000 */
[----:B------:R-:W-:-:S13]  /*2cd70*/  ELECT P6, URZ, PT ;  /* 0x00000000003f782f */ /* 0x000fda00038c0000 */
.L_x_12585:
[----:B------:R-:W-:Y:S05]  /*2cd80*/  @!P6 BRA `(.L_x_12493) ;  /* 0x00000000007ce947 */ /* 0x000fea0003800000 */
[----:B------:R-:W-:-:S06]  /*2cd90*/  ULOP3.LUT UR4, UR36, 0x2, URZ, 0xfc, !UPT ;  /* 0x0000000224047892 */ /* 0x000fcc000f8efc3f */
[----:B-1----:R-:W-:-:S05]  /*2cda0*/  IMAD.U32 R2, RZ, RZ, UR4 ;  /* 0x00000004ff027e24 */ /* 0x002fca000f8e00ff */
[----:B------:R-:W-:-:S13]  /*2cdb0*/  ISETP.NE.AND P2, PT, R2, 0x3, PT ;  /* 0x000000030200780c */ /* 0x000fda0003f45270 */
[----:B------:R-:W-:Y:S05]  /*2cdc0*/  @!P2 BRA `(.L_x_12495) ;  /* 0x000000000004a947 */ /* 0x000fea0003800000 */
[----:B------:R-:W-:Y:S01]  /*2cdd0*/  BPT.TRAP 0x1 ;  /* 0x000000040000795c */ /* 0x000fe20000300000 */
.L_x_12495:
        /* <DEDUP_REMOVED lines=13> */
.L_x_12586:
[----:B------:R-:W1:Y:S02]  /*2ceb0*/  SYNCS.PHASECHK.TRANS64.TRYWAIT P0, [R7+URZ], R2 ;  /* 0x00000002070075a7 */ /* 0x000e64000800017f */
[----:B-1----:R-:W-:Y:S05]  /*2cec0*/  @!P0 BRA `(.L_x_12497) ;  /* 0x0000002c004c8947 */ /* 0x002fea0003800000 */
.L_x_12587:
[----:B------:R-:W-:Y:S05]  /*2ced0*/  @!P2 BRA `(.L_x_12498) ;  /* 0x000000000004a947 */ /* 0x000fea0003800000 */
[----:B------:R-:W-:Y:S01]  /*2cee0*/  BPT.TRAP 0x1 ;  /* 0x000000040000795c */ /* 0x000fe20000300000 */
.L_x_12498:
[----:B------:R-:W-:-:S04]  /*2cef0*/  VIADD R0, R0, 0x32460 ;  /* 0x0003246000007836 */ /* 0x000fc80000000000 */
[----:B------:R-:W-:-:S04]  /*2cf00*/  IMAD R4, R19, 0x8, R0 ;  /* 0x0000000813047824 */ /* 0x000fc800078e0200 */
[----:B------:R-:W2:Y:S02]  /*2cf10*/  SYNCS.PHASECHK.TRANS64.TRYWAIT P0, [R4+URZ], R5 ;  /* 0x00000005040075a7 */ /* 0x000ea4000800017f */
[----:B--2---:R-:W-:Y:S05]  /*2cf20*/  @!P0 BRA `(.L_x_12499) ;  /* 0x0000002c00488947 */ /* 0x004fea0003800000 */
.L_x_12588:
[----:B------:R-:W-:-:S07]  /*2cf30*/  IMAD R3, R3, 0x8, R0 ;  /* 0x0000000803037824 */ /* 0x000fce00078e0200 */
.L_x_12500:
[----:B---3--:R3:W4:Y:S02]  /*2cf40*/  SYNCS.PHASECHK.TRANS64.TRYWAIT P0, [R3+URZ], R2 ;  /* 0x00000002030075a7 */ /* 0x008724000800017f */
[----:B----4-:R-:W-:Y:S05]  /*2cf50*/  @!P0 NANOSLEEP.SYNCS 0x989680 ;  /* 0x009896800000895d */ /* 0x010fea0003900000 */
[----:B------:R-:W4:Y:S02]  /*2cf60*/  @!P0 SYNCS.PHASECHK.TRANS64 P0, [R3+URZ], R2 ;  /* 0x00000002030085a7 */ /* 0x000f24000800007f */
[----:B----4-:R-:W-:Y:S05]  /*2cf70*/  @!P0 BRA `(.L_x_12500) ;  /* 0xfffffffc00f08947 */ /* 0x010fea000383ffff */
.L_x_12493:
[----:B------:R-:W-:Y:S05]  /*2cf80*/  BSYNC B0 ;  /* 0x0000000000007941 */ /* 0x000fea0003800000 */
.L_x_12492:
[----:B------:R-:W-:Y:S05]  /*2cf90*/  EXIT ;  /* 0x000000000000794d */ /* 0x000fea0003800000 */
.L_x_12250:
[----:B0-----:R0:W1:Y:S02]  /*2cfa0*/  SYNCS.PHASECHK.TRANS64.TRYWAIT P0, [R72+URZ+0x32400], R11 ;  /* 0x0324000b480075a7 */ /* 0x001064000800017f */
[----:B-1----:R-:W-:Y:S05]  /*2cfb0*/  @!P0 NANOSLEEP.SYNCS 0x989680 ;  /* 0x009896800000895d */ /* 0x002fea0003900000 */
[----:B------:R-:W1:Y:S02]  /*2cfc0*/  @!P0 SYNCS.PHASECHK.TRANS64 P0, [R72+URZ+0x32400], R11 ;  /* 0x0324000b480085a7 */ /* 0x000e64000800007f */
[----:B-1----:R-:W-:Y:S05]  /*2cfd0*/  @!P0 BRA `(.L_x_12250) ;  /* 0xfffffffc00f08947 */ /* 0x002fea000383ffff */
[----:B------:R-:W-:Y:S05]  /*2cfe0*/  BRA `(.L_x_12501) ;  /* 0xfffffd5c00847947 */ /* 0x000fea000383ffff */
.L_x_12257:
[----:B-1----:R1:W2:Y:S02]  /*2cff0*/  SYNCS.PHASECHK.TRANS64.TRYWAIT P0, [R10+URZ], R11 ;  /* 0x0000000b0a0075a7 */ /* 0x0022a4000800017f */
[----:B--2---:R-:W-:Y:S05]  /*2d000*/  @!P0 NANOSLEEP.SYNCS 0x989680 ;  /* 0x009896800000895d */ /* 0x004fea0003900000 */
[----:B------:R-:W2:Y:S02]  /*2d010*/  @!P0 SYNCS.PHASECHK.TRANS64 P0, [R10+URZ], R11 ;  /* 0x0000000b0a0085a7 */ /* 0x000ea4000800007f */
[----:B--2---:R-:W-:Y:S05]  /*2d020*/  @!P0 BRA `(.L_x_12257) ;  /* 0xfffffffc00f08947 */ /* 0x004fea000383ffff */
[----:B------:R-:W-:Y:S05]  /*2d030*/  BRA `(.L_x_12256) ;  /* 0xfffffd6000ac7947 */ /* 0x000fea000383ffff */
.L_x_12259:
[----:B0-----:R0:W1:Y:S02]  /*2d040*/  SYNCS.PHASECHK.TRANS64.TRYWAIT P0, [R72+URZ+0x32410], R11 ;  /* 0x0324100b480075a7 */ /* 0x001064000800017f */
[----:B-1----:R-:W-:Y:S05]  /*2d050*/  @!P0 NANOSLEEP.SYNCS 0x989680 ;  /* 0x009896800000895d */ /* 0x002fea0003900000 */
[----:B------:R-:W1:Y:S02]  /*2d060*/  @!P0 SYNCS.PHASECHK.TRANS64 P0, [R72+URZ+0x32410], R11 ;  /* 0x0324100b480085a7 */ /* 0x000e64000800007f */
[----:B-1----:R-:W-:Y:S05]  /*2d070*/  @!P0 BRA `(.L_x_12259) ;  /* 0xfffffffc00f08947 */ /* 0x002fea000383ffff */
[----:B------:R-:W-:Y:S05]  /*2d080*/  BRA `(.L_x_12502) ;  /* 0xfffffd6400847947 */ /* 0x000fea000383ffff */
.L_x_12266:
[----:B-1----:R1:W2:Y:S02]  /*2d090*/  SYNCS.PHASECHK.TRANS64.TRYWAIT P0, [R10+URZ], R11 ;  /* 0x0000000b0a0075a7 */ /* 0x0022a4000800017f */
[----:B--2---:R-:W-:Y:S05]  /*2d0a0*/  @!P0 NANOSLEEP.SYNCS 0x989680 ;  /* 0x009896800000895d */ /* 0x004fea0003900000 */
[----:B------:R-:W2:Y:S02]  /*2d0b0*/  @!P0 SYNCS.PHASECHK.TRANS64 P0, [R10+URZ], R11 ;  /* 0x0000000b0a0085a7 */ /* 0x000ea4000800007f */
[----:B--2---:R-:W-:Y:S05]  /*2d0c0*/  @!P0 BRA `(.L_x_12266) ;  /* 0xfffffffc00f08947 */ /* 0x004fea000383ffff */
[----:B------:R-:W-:Y:S05]  /*2d0d0*/  BRA `(.L_x_12265) ;  /* 0xfffffd6400c87947 */ /* 0x000fea000383ffff */
.L_x_12297:
[----:B0-----:R0:W1:Y:S02]  /*2d0e0*/  SYNCS.PHASECHK.TRANS64.TRYWAIT P2, [R0+URZ], R3 ;  /* 0x00000003000075a7 */ /* 0x001064000804017f */
[----:B-1----:R-:W-:Y:S05]  /*2d0f0*/  @!P2 NANOSLEEP.SYNCS 0x989680 ;  /* 0x009896800000a95d */ /* 0x002fea0003900000 */
[----:B------:R-:W1:Y:S02]  /*2d100*/  @!P2 SYNCS.PHASECHK.TRANS64 P2, [R0+URZ], R3 ;  /* 0x000000030000a5a7 */ /* 0x000e64000804007f */
[----:B-1----:R-:W-:Y:S05]  /*2d110*/  @!P2 BRA `(.L_x_12297) ;  /* 0xfffffffc00f0a947 */ /* 0x002fea000383ffff */
[----:B------:R-:W-:Y:S05]  /*2d120*/  BRA `(.L_x_12296) ;  /* 0xfffffdd000f47947 */ /* 0x000fea000383ffff */
.L_x_12304:
[----:B-1----:R1:W2:Y:S02]  /*2d130*/  SYNCS.PHASECHK.TRANS64.TRYWAIT P2, [R4+URZ], R5 ;  /* 0x00000005040075a7 */ /* 0x0022a4000804017f */
[----:B--2---:R-:W-:Y:S05]  /*2d140*/  @!P2 NANOSLEEP.SYNCS 0x989680 ;  /* 0x009896800000a95d */ /* 0x004fea0003900000 */
[----:B------:R-:W2:Y:S02]  /*2d150*/  @!P2 SYNCS.PHASECHK.TRANS64 P2, [R4+URZ], R5 ;  /* 0x000000050400a5a7 */ /* 0x000ea4000804007f */
[----:B--2---:R-:W-:Y:S05]  /*2d160*/  @!P2 BRA `(.L_x_12304) ;  /* 0xfffffffc00f0a947 */ /* 0x004fea000383ffff */
[----:B------:R-:W-:Y:S05]  /*2d170*/  BRA `(.L_x_12303) ;  /* 0xfffffdd800187947 */ /* 0x000fea000383ffff */
.L_x_12315:
[----:B-1----:R1:W2:Y:S02]  /*2d180*/  SYNCS.PHASECHK.TRANS64.TRYWAIT P1, [R0+URZ], R7 ;  /* 0x00000007000075a7 */ /* 0x0022a4000802017f */
[----:B--2---:R-:W-:Y:S05]  /*2d190*/  @!P1 NANOSLEEP.SYNCS 0x989680 ;  /* 0x009896800000995d */ /* 0x004fea0003900000 */
[----:B------:R-:W2:Y:S02]  /*2d1a0*/  @!P1 SYNCS.PHASECHK.TRANS64 P1, [R0+URZ], R7 ;  /* 0x00000007000095a7 */ /* 0x000ea4000802007f */
[----:B--2---:R-:W-:Y:S05]  /*2d1b0*/  @!P1 BRA `(.L_x_12315) ;  /* 0xfffffffc00f09947 */ /* 0x004fea000383ffff */
[----:B------:R-:W-:Y:S05]  /*2d1c0*/  BRA `(.L_x_12314) ;  /* 0xfffffe7000747947 */ /* 0x000fea000383ffff */
.L_x_12322:
[----:B--2---:R2:W3:Y:S02]  /*2d1d0*/  SYNCS.PHASECHK.TRANS64.TRYWAIT P1, [R4+URZ], R5 ;  /* 0x00000005040075a7 */ /* 0x0044e4000802017f */
[----:B---3--:R-:W-:Y:S05]  /*2d1e0*/  @!P1 NANOSLEEP.SYNCS 0x989680 ;  /* 0x009896800000995d */ /* 0x008fea0003900000 */
[----:B------:R-:W3:Y:S02]  /*2d1f0*/  @!P1 SYNCS.PHASECHK.TRANS64 P1, [R4+URZ], R5 ;  /* 0x00000005040095a7 */ /* 0x000ee4000802007f */
[----:B---3--:R-:W-:Y:S05]  /*2d200*/  @!P1 BRA `(.L_x_12322) ;  /* 0xfffffffc00f09947 */ /* 0x008fea000383ffff */
[----:B------:R-:W-:Y:S05]  /*2d210*/  BRA `(.L_x_12321) ;  /* 0xfffffe7400987947 */ /* 0x000fea000383ffff */
.L_x_12392:
        /* <DEDUP_REMOVED lines=8> */
[----:B-1----:R-:W-:Y:S05]  /*2d2a0*/  WARPSYNC.COLLECTIVE R15, `(.L_x_12504) ;  /* 0x000000000f087348 */ /* 0x002fea0003c00000 */
[----:B------:R0:W2:Y:S02]  /*2d2b0*/  SHFL.IDX P6, R14, R13, R12, R11 ;  /* 0x0000000c0d0e7389 */ /* 0x0000a400000c000b */
[----:B012---:R-:W-:Y:S01]  /*2d2c0*/  ENDCOLLECTIVE ;  /* 0x000000000000791b */ /* 0x007fe20003800000 */
.L_x_12504:
[----:B------:R-:W-:Y:S05]  /*2d2d0*/  BSYNC B0 ;  /* 0x0000000000007941 */ /* 0x000fea0003800000 */
.L_x_12503:
[----:B------:R-:W-:Y:S05]  /*2d2e0*/  BRA `(.L_x_12505) ;  /* 0xffffffa000a87947 */ /* 0x000fea000383ffff */
.L_x_12394:
[----:B------:R-:W-:Y:S01]  /*2d2f0*/  BSSY B0, `(.L_x_12506) ;  /* 0x0000006000007945 */ /* 0x000fe20003800000 */
[----:B------:R-:W-:-:S07]  /*2d300*/  IMAD.MOV.U32 R15, RZ, RZ, -0x1 ;  /* 0xffffffffff0f7424 */ /* 0x000fce00078e00ff */
[----:B01----:R-:W-:Y:S05]  /*2d310*/  WARPSYNC.COLLECTIVE R15, `(.L_x_12507) ;  /* 0x000000000f0c7348 */ /* 0x003fea0003c00000 */
[----:B------:R-:W-:Y:S02]  /*2d320*/  ELECT P6, UR62, PT ;  /* 0x00000000003e782f */ /* 0x000fe400038c0000 */
[----:B------:R-:W-:Y:S01]  /*2d330*/  MOV R14, UR62 ;  /* 0x0000003e000e7c02 */ /* 0x000fe20008000f00 */
[----:B01----:R-:W-:Y:S10]  /*2d340*/  ENDCOLLECTIVE ;  /* 0x000000000000791b */ /* 0x003ff40003800000 */
.L_x_12507:
[----:B------:R-:W-:Y:S05]  /*2d350*/  BSYNC B0 ;  /* 0x0000000000007941 */ /* 0x000fea0003800000 */
.L_x_12506:
[----:B------:R-:W-:Y:S05]  /*2d360*/  BRA `(.L_x_12508) ;  /* 0xffffffa000b47947 */ /* 0x000fea000383ffff */
.L_x_12396:
[----:B0-----:R0:W2:Y:S02]  /*2d370*/  SYNCS.PHASECHK.TRANS64.TRYWAIT P0, [R0+URZ+0x32440], R2 ;  /* 0x03244002000075a7 */ /* 0x0010a4000800017f */
[----:B--2---:R-:W-:Y:S05]  /*2d380*/  @!P0 NANOSLEEP.SYNCS 0x989680 ;  /* 0x009896800000895d */ /* 0x004fea0003900000 */
[----:B------:R-:W2:Y:S02]  /*2d390*/  @!P0 SYNCS.PHASECHK.TRANS64 P0, [R0+URZ+0x32440], R2 ;  /* 0x03244002000085a7 */ /* 0x000ea4000800007f */
[----:B--2---:R-:W-:Y:S05]  /*2d3a0*/  @!P0 BRA `(.L_x_12396) ;  /* 0xfffffffc00f08947 */ /* 0x004fea000383ffff */
[----:B------:R-:W-:Y:S05]  /*2d3b0*/  BRA `(.L_x_12509) ;  /* 0xffffffa400147947 */ /* 0x000fea000383ffff */
.L_x_12400:
        /* <DEDUP_REMOVED lines=10> */
.L_x_12510:
[----:B------:R0:W-:Y:S01]  /*2d460*/  STL [R1+0x494], R10 ;  /* 0x0004940a01007387 */ /* 0x0001e20000100800 */
[----:B------:R-:W-:Y:S02]  /*2d470*/  IMAD.MOV.U32 R13, RZ, RZ, R3 ;  /* 0x000000ffff0d7224 */ /* 0x000fe400078e0003 */
[----:B------:R-:W-:-:S07]  /*2d480*/  IMAD.MOV.U32 R4, RZ, RZ, R14 ;  /* 0x000000ffff047224 */ /* 0x000fce00078e000e */
[----:B0-----:R-:W-:Y:S05]  /*2d490*/  WARPSYNC.COLLECTIVE R15, `(.L_x_12511) ;  /* 0x000000000f087348 */ /* 0x001fea0003c00000 */
[----:B------:R1:W2:Y:S02]  /*2d4a0*/  SHFL.IDX P6, R14, R13, R12, R11 ;  /* 0x0000000c0d0e7389 */ /* 0x0002a400000c000b */
[----:B012---:R-:W-:Y:S01]  /*2d4b0*/  ENDCOLLECTIVE ;  /* 0x000000000000791b */ /* 0x007fe20003800000 */
.L_x_12511:
[----:B------:R-:W-:Y:S02]  /*2d4c0*/  IMAD.MOV.U32 R13, RZ, RZ, R0 ;  /* 0x000000ffff0d7224 */ /* 0x000fe400078e0000 */
[----:B------:R-:W-:Y:S02]  /*2d4d0*/  IMAD.MOV.U32 R12, RZ, RZ, 0x1 ;  /* 0x00000001ff0c7424 */ /* 0x000fe400078e00ff */
[----:B------:R-:W-:-:S07]  /*2d4e0*/  IMAD.MOV.U32 R5, RZ, RZ, R14 ;  /* 0x000000ffff057224 */ /* 0x000fce00078e000e */
[----:B------:R-:W-:Y:S05]  /*2d4f0*/  WARPSYNC.COLLECTIVE R15, `(.L_x_12512) ;  /* 0x000000000f087348 */ /* 0x000fea0003c00000 */
[----:B------:R0:W1:Y:S02]  /*2d500*/  SHFL.IDX P6, R14, R13, R12, R11 ;  /* 0x0000000c0d0e7389 */ /* 0x00006400000c000b */
[----:B01----:R-:W-:Y:S01]  /*2d510*/  ENDCOLLECTIVE ;  /* 0x000000000000791b */ /* 0x003fe20003800000 */
.L_x_12512:
[----:B------:R-:W-:Y:S02]  /*2d520*/  IMAD.MOV.U32 R13, RZ, RZ, R3 ;  /* 0x000000ffff0d7224 */ /* 0x000fe400078e0003 */
[----:B------:R-:W-:Y:S02]  /*2d530*/  IMAD R2, R2, R7, RZ ;  /* 0x0000000702027224 */ /* 0x000fe400078e02ff */
[----:B------:R-:W-:-:S07]  /*2d540*/  IMAD.MOV.U32 R7, RZ, RZ, R14 ;  /* 0x000000ffff077224 */ /* 0x000fce00078e000e */
[----:B------:R-:W-:Y:S05]  /*2d550*/  WARPSYNC.COLLECTIVE R15, `(.L_x_12513) ;  /* 0x000000000f087348 */ /* 0x000fea0003c00000 */
[----:B------:R0:W1:Y:S02]  /*2d560*/  SHFL.IDX P6, R14, R13, R12, R11 ;  /* 0x0000000c0d0e7389 */ /* 0x00006400000c000b */
[----:B01----:R-:W-:Y:S01]  /*2d570*/  ENDCOLLECTIVE ;  /* 0x000000000000791b */ /* 0x003fe20003800000 */
.L_x_12513:
[----:B------:R-:W-:-:S13]  /*2d580*/  ISETP.GE.AND P1, PT, R10, R2, PT ;  /* 0x000000020a00720c */ /* 0x000fda0003f26270 */
[----:B------:R-:W-:Y:S01]  /*2d590*/  @!P1 LEA R5, P3, R9, R5, 0x1 ;  /* 0x0000000509059211 */ /* 0x000fe200078608ff */
[----:B------:R-:W-:Y:S02]  /*2d5a0*/  IMAD.MOV.U32 R13, RZ, RZ, R0 ;  /* 0x000000ffff0d7224 */ /* 0x000fe400078e0000 */
[----:B------:R-:W-:Y:S02]  /*2d5b0*/  IMAD.MOV.U32 R12, RZ, RZ, 0x2 ;  /* 0x00000002ff0c7424 */ /* 0x000fe400078e00ff */
[----:B------:R-:W-:-:S05]  /*2d5c0*/  @!P1 IMAD.X R4, RZ, RZ, R4, P3 ;  /* 0x000000ffff049224 */ /* 0x000fca00018e0604 */
[----:B------:R-:W-:Y:S01]  /*2d5d0*/  @!P1 LOP3.LUT R5, R5, R4, RZ, 0x3c, !PT ;  /* 0x0000000405059212 */ /* 0x000fe200078e3cff */
[----:B------:R-:W-:-:S07]  /*2d5e0*/  IMAD.MOV.U32 R6, RZ, RZ, R14 ;  /* 0x000000ffff067224 */ /* 0x000fce00078e000e */
[----:B------:R-:W-:Y:S05]  /*2d5f0*/  WARPSYNC.COLLECTIVE R15, `(.L_x_12514) ;  /* 0x000000000f087348 */ /* 0x000fea0003c00000 */
[----:B------:R0:W1:Y:S02]  /*2d600*/  SHFL.IDX P6, R14, R13, R12, R11 ;  /* 0x0000000c0d0e7389 */ /* 0x00006400000c000b */
[----:B01----:R-:W-:Y:S01]  /*2d610*/  ENDCOLLECTIVE ;  /* 0x000000000000791b */ /* 0x003fe20003800000 */
.L_x_12514:
        /* <DEDUP_REMOVED lines=15> */
.L_x_12515:
        /* <DEDUP_REMOVED lines=19> */
.L_x_12516:
        /* <DEDUP_REMOVED lines=10> */
.L_x_12517:
        /* <DEDUP_REMOVED lines=13> */
.L_x_12518:
        /* <DEDUP_REMOVED lines=10> */
.L_x_12519:
        /* <DEDUP_REMOVED lines=13> */
.L_x_12520:
        /* <DEDUP_REMOVED lines=10> */
.L_x_12521:
        /* <DEDUP_REMOVED lines=13> */
.L_x_12522:
        /* <DEDUP_REMOVED lines=10> */
.L_x_12523:
        /* <DEDUP_REMOVED lines=11> */
.L_x_12524:
        /* <DEDUP_REMOVED lines=10> */
.L_x_12525:
[----:B------:R-:W-:Y:S01]  /*2de80*/  @!PT LDS RZ, [RZ] ;  /* 0x00000000fffff984 */ /* 0x000fe20000000800 */
[----:B------:R-:W-:Y:S01]  /*2de90*/  @!PT LDS RZ, [RZ] ;  /* 0x00000000fffff984 */ /* 0x000fe20000000800 */
[----:B------:R-:W-:Y:S01]  /*2dea0*/  @!PT LDS RZ, [RZ] ;  /* 0x00000000fffff984 */ /* 0x000fe20000000800 */
[----:B------:R1:W-:Y:S01]  /*2deb0*/  @!P1 LDGSTS.E.BYPASS.LTC128B.128 [R8+0x1b400], desc[UR40][R4.64], !P0 ;  /* 0x1b40000004089fae */ /* 0x0003e2000c101d68 */
[----:B------:R-:W-:Y:S01]  /*2dec0*/  IMAD.MOV.U32 R3, RZ, RZ, R14 ;  /* 0x000000ffff037224 */ /* 0x000fe200078e000e */
[----:B------:R-:W-:Y:S06]  /*2ded0*/  BRA `(.L_x_12526) ;  /* 0xffffffa4009c7947 */ /* 0x000fec000383ffff */
.L_x_12404:
        /* <DEDUP_REMOVED lines=11> */
[-C--:B---3--:R-:W-:Y:S02]  /*2df90*/  ISETP.GE.AND P4, PT, R6, R3.reuse, PT ;  /* 0x000000030600720c */ /* 0x088fe40003f86270 */
[----:B----4-:R-:W-:Y:S02]  /*2dfa0*/  ISETP.GE.AND P5, PT, R15, R3, PT ;  /* 0x000000030f00720c */ /* 0x010fe40003fa6270 */
[----:B-----5:R-:W-:-:S09]  /*2dfb0*/  LOP3.LUT R9, R9, 0xffffffef, RZ, 0xc0, !PT ;  /* 0xffffffef09097812 */ /* 0x020fd200078ec0ff */
        /* <DEDUP_REMOVED lines=9> */
[----:B------:R-:W-:-:S04]  /*2e050*/  @P4 LOP3.LUT R9, R9, 0x2, RZ, 0xfc, !PT ;  /* 0x0000000209094812 */ /* 0x000fc800078efcff */
[----:B------:R-:W-:-:S04]  /*2e060*/  LOP3.LUT R9, R9, 0xffffffdf, RZ, 0xc0, !PT ;  /* 0xffffffdf09097812 */ /* 0x000fc800078ec0ff */
[----:B------:R-:W-:-:S05]  /*2e070*/  @P6 LOP3.LUT R9, R9, 0x20, RZ, 0xfc, !PT ;  /* 0x0000002009096812 */ /* 0x000fca00078efcff */
[----:B------:R0:W-:Y:S01]  /*2e080*/  STL [R1+0x490], R9 ;  /* 0x0004900901007387 */ /* 0x0001e20000100800 */
[-C--:B------:R-:W-:Y:S01]  /*2e090*/  ISETP.GE.AND P5, PT, R12, R3.reuse, PT ;  /* 0x000000030c00720c */ /* 0x080fe20003fa6270 */
[----:B------:R-:W-:Y:S01]  /*2e0a0*/  IMAD.MOV.U32 R13, RZ, RZ, R0 ;  /* 0x000000ffff0d7224 */ /* 0x000fe200078e0000 */
[----:B------:R-:W-:Y:S01]  /*2e0b0*/  ISETP.GE.AND P4, PT, R10, R3, PT ;  /* 0x000000030a00720c */ /* 0x000fe20003f86270 */
[----:B------:R-:W-:Y:S02]  /*2e0c0*/  IMAD.MOV.U32 R12, RZ, RZ, RZ ;  /* 0x000000ffff0c7224 */ /* 0x000fe400078e00ff */
[----:B------:R-:W-:Y:S02]  /*2e0d0*/  IMAD.MOV.U32 R11, RZ, RZ, 0x181f ;  /* 0x0000181fff0b7424 */ /* 0x000fe400078e00ff */
[----:B------:R-:W-:-:S08]  /*2e0e0*/  IMAD.MOV.U32 R15, RZ, RZ, -0x1 ;  /* 0xffffffffff0f7424 */ /* 0x000fd000078e00ff */
[----:B0-----:R-:W-:Y:S05]  /*2e0f0*/  WARPSYNC.COLLECTIVE R15, `(.L_x_12528) ;  /* 0x000000000f087348 */ /* 0x001fea0003c00000 */
[----:B------:R1:W2:Y:S02]  /*2e100*/  SHFL.IDX P6, R14, R13, R12, R11 ;  /* 0x0000000c0d0e7389 */ /* 0x0002a400000c000b */
[----:B012---:R-:W-:Y:S01]  /*2e110*/  ENDCOLLECTIVE ;  /* 0x000000000000791b */ /* 0x007fe20003800000 */
.L_x_12528:
[----:B------:R-:W-:Y:S05]  /*2e120*/  BSYNC B0 ;  /* 0x0000000000007941 */ /* 0x000fea0003800000 */
.L_x_12527:
        /* <DEDUP_REMOVED lines=10> */
.L_x_12529:
        /* <DEDUP_REMOVED lines=16> */
.L_x_12530:
        /* <DEDUP_REMOVED lines=15> */
.L_x_12531:
        /* <DEDUP_REMOVED lines=12> */
.L_x_12532:
        /* <DEDUP_REMOVED lines=12> */
.L_x_12533:
        /* <DEDUP_REMOVED lines=12> */
.L_x_12534:
        /* <DEDUP_REMOVED lines=12> */
.L_x_12535:
        /* <DEDUP_REMOVED lines=12> */
.L_x_12536:
        /* <DEDUP_REMOVED lines=12> */
.L_x_12537:
        /* <DEDUP_REMOVED lines=12> */
.L_x_12538:
        /* <DEDUP_REMOVED lines=11> */
.L_x_12539:
        /* <DEDUP_REMOVED lines=16> */
.L_x_12540:
[----:B------:R-:W-:Y:S02]  /*2eab0*/  IMAD.MOV.U32 R13, RZ, RZ, R2 ;  /* 0x000000ffff0d7224 */ /* 0x000fe400078e0002 */
[----:B------:R-:W-:-:S07]  /*2eac0*/  IMAD.MOV.U32 R6, RZ, RZ, R14 ;  /* 0x000000ffff067224 */ /* 0x000fce00078e000e */
[----:B------:R-:W-:Y:S05]  /*2ead0*/  WARPSYNC.COLLECTIVE R15, `(.L_x_12541) ;  /* 0x000000000f087348 */ /* 0x000fea0003c00000 */
[----:B------:R0:W1:Y:S02]  /*2eae0*/  SHFL.IDX P6, R14, R13, R12, R11 ;  /* 0x0000000c0d0e7389 */ /* 0x00006400000c000b */
[----:B01----:R-:W-:Y:S01]  /*2eaf0*/  ENDCOLLECTIVE ;  /* 0x000000000000791b */ /* 0x003fe20003800000 */
.L_x_12541:
[----:B------:R-:W-:Y:S02]  /*2eb00*/  IMAD.MOV.U32 R13, RZ, RZ, R0 ;  /* 0x000000ffff0d7224 */ /* 0x000fe400078e0000 */
[----:B------:R-:W-:Y:S02]  /*2eb10*/  IMAD.MOV.U32 R12, RZ, RZ, 0x7 ;  /* 0x00000007ff0c7424 */ /* 0x000fe400078e00ff */
[----:B------:R-:W-:-:S07]  /*2eb20*/  IMAD.MOV.U32 R4, RZ, RZ, R14 ;  /* 0x000000ffff047224 */ /* 0x000fce00078e000e */
[----:B------:R-:W-:Y:S05]  /*2eb30*/  WARPSYNC.COLLECTIVE R15, `(.L_x_12542) ;  /* 0x000000000f087348 */ /* 0x000fea0003c00000 */
[----:B------:R0:W1:Y:S02]  /*2eb40*/  SHFL.IDX P6, R14, R13, R12, R11 ;  /* 0x0000000c0d0e7389 */ /* 0x00006400000c000b */
[----:B01----:R-:W-:Y:S01]  /*2eb50*/  ENDCOLLECTIVE ;  /* 0x000000000000791b */ /* 0x003fe20003800000 */
.L_x_12542:
        /* <DEDUP_REMOVED lines=14> */
.L_x_12543:
[----:B------:R-:W-:Y:S01]  /*2ec40*/  IMAD.MOV.U32 R2, RZ, RZ, R14 ;  /* 0x000000ffff027224 */ /* 0x000fe200078e000e */
[----:B------:R-:W-:Y:S06]  /*2ec50*/  BRA `(.L_x_12544) ;  /* 0xffffffa400107947 */ /* 0x000fec000383ffff */
.L_x_12409:
[----:B0-----:R0:W1:Y:S02]  /*2ec60*/  SYNCS.PHASECHK.TRANS64.TRYWAIT P0, [R18+URZ+0x32420], R0 ;  /* 0x03242000120075a7 */ /* 0x001064000800017f */
[----:B-1----:R-:W-:Y:S05]  /*2ec70*/  @!P0 NANOSLEEP.SYNCS 0x989680 ;  /* 0x009896800000895d */ /* 0x002fea0003900000 */
[----:B------:R-:W1:Y:S02]  /*2ec80*/  @!P0 SYNCS.PHASECHK.TRANS64 P0, [R18+URZ+0x32420], R0 ;  /* 0x03242000120085a7 */ /* 0x000e64000800007f */
[----:B-1----:R-:W-:Y:S05]  /*2ec90*/  @!P0 BRA `(.L_x_12409) ;  /* 0xfffffffc00f08947 */ /* 0x002fea000383ffff */
[----:B------:R-:W-:Y:S05]  /*2eca0*/  BRA `(.L_x_12545) ;  /* 0xffffffa400887947 */ /* 0x000fea000383ffff */
.L_x_12413:
[----:B0-----:R0:W1:Y:S02]  /*2ecb0*/  SYNCS.PHASECHK.TRANS64.TRYWAIT P0, [R2+URZ+0x32460], R0 ;  /* 0x03246000020075a7 */ /* 0x001064000800017f */
[----:B-1----:R-:W-:Y:S05]  /*2ecc0*/  @!P0 NANOSLEEP.SYNCS 0x989680 ;  /* 0x009896800000895d */ /* 0x002fea0003900000 */
[----:B------:R-:W1:Y:S02]  /*2ecd0*/  @!P0 SYNCS.PHASECHK.TRANS64 P0, [R2+URZ+0x32460], R0 ;  /* 0x03246000020085a7 */ /* 0x000e64000800007f */
[----:B-1----:R-:W-:Y:S05]  /*2ece0*/  @!P0 BRA `(.L_x_12413) ;  /* 0xfffffffc00f08947 */ /* 0x002fea000383ffff */
[----:B------:R-:W-:Y:S05]  /*2ecf0*/  BRA `(.L_x_12546) ;  /* 0xffffffa400ac7947 */ /* 0x000fea000383ffff */
.L_x_12428:
[----:B0-----:R0:W1:Y:S02]  /*2ed00*/  SYNCS.PHASECHK.TRANS64.TRYWAIT P0, [R2+URZ+0x32440], R6 ;  /* 0x03244006020075a7 */ /* 0x001064000800017f */
[----:B-1----:R-:W-:Y:S05]  /*2ed10*/  @!P0 NANOSLEEP.SYNCS 0x989680 ;  /* 0x009896800000895d */ /* 0x002fea0003900000 */
[----:B------:R-:W1:Y:S02]  /*2ed20*/  @!P0 SYNCS.PHASECHK.TRANS64 P0, [R2+URZ+0x32440], R6 ;  /* 0x03244006020085a7 */ /* 0x000e64000800007f */
[----:B-1----:R-:W-:Y:S05]  /*2ed30*/  @!P0 BRA `(.L_x_12428) ;  /* 0xfffffffc00f08947 */ /* 0x002fea000383ffff */
[----:B------:R-:W-:Y:S05]  /*2ed40*/  BRA `(.L_x_12547) ;  /* 0xffffffac00e47947 */ /* 0x000fea000383ffff */
.L_x_12433:
[----:B-1----:R1:W2:Y:S02]  /*2ed50*/  SYNCS.PHASECHK.TRANS64.TRYWAIT P0, [R2+URZ+0x32460], R6 ;  /* 0x03246006020075a7 */ /* 0x0022a4000800017f */
[----:B--2---:R-:W-:Y:S05]  /*2ed60*/  @!P0 NANOSLEEP.SYNCS 0x989680 ;  /* 0x009896800000895d */ /* 0x004fea0003900000 */
[----:B------:R-:W2:Y:S02]  /*2ed70*/  @!P0 SYNCS.PHASECHK.TRANS64 P0, [R2+URZ+0x32460], R6 ;  /* 0x03246006020085a7 */ /* 0x000ea4000800007f */
[----:B--2---:R-:W-:Y:S05]  /*2ed80*/  @!P0 BRA `(.L_x_12433) ;  /* 0xfffffffc00f08947 */ /* 0x004fea000383ffff */
[----:B------:R-:W-:Y:S05]  /*2ed90*/  BRA `(.L_x_12548) ;  /* 0xffffffb000607947 */ /* 0x000fea000383ffff */
.L_x_12444:
[----:B0-----:R0:W1:Y:S02]  /*2eda0*/  SYNCS.PHASECHK.TRANS64.TRYWAIT P0, [R2+URZ+0x32440], R3 ;  /* 0x03244003020075a7 */ /* 0x001064000800017f */
[----:B-1----:R-:W-:Y:S05]  /*2edb0*/  @!P0 NANOSLEEP.SYNCS 0x989680 ;  /* 0x009896800000895d */ /* 0x002fea0003900000 */
[----:B------:R-:W1:Y:S02]  /*2edc0*/  @!P0 SYNCS.PHASECHK.TRANS64 P0, [R2+URZ+0x32440], R3 ;  /* 0x03244003020085a7 */ /* 0x000e64000800007f */
[----:B-1----:R-:W-:Y:S05]  /*2edd0*/  @!P0 BRA `(.L_x_12444) ;  /* 0xfffffffc00f08947 */ /* 0x002fea000383ffff */
[----:B------:R-:W-:Y:S05]  /*2ede0*/  BRA `(.L_x_12549) ;  /* 0xffffffb800487947 */ /* 0x000fea000383ffff */
.L_x_12449:
[----:B-1----:R1:W2:Y:S02]  /*2edf0*/  SYNCS.PHASECHK.TRANS64.TRYWAIT P0, [R2+URZ+0x32460], R3 ;  /* 0x03246003020075a7 */ /* 0x0022a4000800017f */
[----:B--2---:R-:W-:Y:S05]  /*2ee00*/  @!P0 NANOSLEEP.SYNCS 0x989680 ;  /* 0x009896800000895d */ /* 0x004fea0003900000 */
[----:B------:R-:W2:Y:S02]  /*2ee10*/  @!P0 SYNCS.PHASECHK.TRANS64 P0, [R2+URZ+0x32460], R3 ;  /* 0x03246003020085a7 */ /* 0x000ea4000800007f */
[----:B--2---:R-:W-:Y:S05]  /*2ee20*/  @!P0 BRA `(.L_x_12449) ;  /* 0xfffffffc00f08947 */ /* 0x004fea000383ffff */
[----:B------:R-:W-:Y:S05]  /*2ee30*/  BRA `(.L_x_12550) ;  /* 0xffffffb800c47947 */ /* 0x000fea000383ffff */
.L_x_12460:
[----:B0-----:R0:W1:Y:S02]  /*2ee40*/  SYNCS.PHASECHK.TRANS64.TRYWAIT P0, [R3+URZ+0x32440], R2 ;  /* 0x03244002030075a7 */ /* 0x001064000800017f */
[----:B-1----:R-:W-:Y:S05]  /*2ee50*/  @!P0 NANOSLEEP.SYNCS 0x989680 ;  /* 0x009896800000895d */ /* 0x002fea0003900000 */
[----:B------:R-:W1:Y:S02]  /*2ee60*/  @!P0 SYNCS.PHASECHK.TRANS64 P0, [R3+URZ+0x32440], R2 ;  /* 0x03244002030085a7 */ /* 0x000e64000800007f */
[----:B-1----:R-:W-:Y:S05]  /*2ee70*/  @!P0 BRA `(.L_x_12460) ;  /* 0xfffffffc00f08947 */ /* 0x002fea000383ffff */
[----:B------:R-:W-:Y:S05]  /*2ee80*/  BRA `(.L_x_12551) ;  /* 0xffffffc000947947 */ /* 0x000fea000383ffff */
.L_x_12465:
[----:B-1----:R1:W2:Y:S02]  /*2ee90*/  SYNCS.PHASECHK.TRANS64.TRYWAIT P0, [R3+URZ+0x32460], R2 ;  /* 0x03246002030075a7 */ /* 0x0022a4000800017f */
[----:B--2---:R-:W-:Y:S05]  /*2eea0*/  @!P0 NANOSLEEP.SYNCS 0x989680 ;  /* 0x009896800000895d */ /* 0x004fea0003900000 */
[----:B------:R-:W2:Y:S02]  /*2eeb0*/  @!P0 SYNCS.PHASECHK.TRANS64 P0, [R3+URZ+0x32460], R2 ;  /* 0x03246002030085a7 */ /* 0x000ea4000800007f */
[----:B--2---:R-:W-:Y:S05]  /*2eec0*/  @!P0 BRA `(.L_x_12465) ;  /* 0xfffffffc00f08947 */ /* 0x004fea000383ffff */
[----:B------:R-:W-:Y:S05]  /*2eed0*/  BRA `(.L_x_12552) ;  /* 0xffffffc400107947 */ /* 0x000fea000383ffff */
.L_x_12477:
[----:B------:R-:W3:Y:S01]  /*2eee0*/  LDL R3, [R1+0x470] ;  /* 0x0004700001037983 */ /* 0x000ee20000100800 */
[----:B------:R-:W-:Y:S01]  /*2eef0*/  BSSY B0, `(.L_x_12553) ;  /* 0x0000008000007945 */ /* 0x000fe20003800000 */
[----:B------:R-:W-:Y:S02]  /*2ef00*/  IMAD.MOV.U32 R12, RZ, RZ, RZ ;  /* 0x000000ffff0c7224 */ /* 0x000fe400078e00ff */
[----:B------:R-:W-:Y:S02]  /*2ef10*/  IMAD.MOV.U32 R11, RZ, RZ, 0x1f ;  /* 0x0000001fff0b7424 */ /* 0x000fe400078e00ff */
[----:B------:R-:W-:Y:S02]  /*2ef20*/  IMAD.MOV.U32 R15, RZ, RZ, -0x1 ;  /* 0xffffffffff0f7424 */ /* 0x000fe400078e00ff */
[----:B---3--:R-:W-:-:S07]  /*2ef30*/  IMAD.MOV.U32 R13, RZ, RZ, R3 ;  /* 0x000000ffff0d7224 */ /* 0x008fce00078e0003 */
[----:B0-2---:R-:W-:Y:S05]  /*2ef40*/  WARPSYNC.COLLECTIVE R15, `(.L_x_12554) ;  /* 0x000000000f087348 */ /* 0x005fea0003c00000 */
[----:B------:R1:W3:Y:S02]  /*2ef50*/  SHFL.IDX P6, R14, R13, R12, R11 ;  /* 0x0000000c0d0e7389 */ /* 0x0002e400000c000b */
[----:B0123--:R-:W-:Y:S01]  /*2ef60*/  ENDCOLLECTIVE ;  /* 0x000000000000791b */ /* 0x00ffe20003800000 */
.L_x_12554:
[----:B------:R-:W-:Y:S05]  /*2ef70*/  BSYNC B0 ;  /* 0x0000000000007941 */ /* 0x000fea0003800000 */
.L_x_12553:
        /* <DEDUP_REMOVED lines=9> */
.L_x_12555:
        /* <DEDUP_REMOVED lines=26> */
.L_x_12556:
        /* <DEDUP_REMOVED lines=8> */
.L_x_12557:
        /* <DEDUP_REMOVED lines=8> */
.L_x_12558:
        /* <DEDUP_REMOVED lines=8> */
.L_x_12559:
        /* <DEDUP_REMOVED lines=8> */
.L_x_12560:
        /* <DEDUP_REMOVED lines=9> */
.L_x_12561:
[----:B------:R-:W-:Y:S01]  /*2f440*/  IMAD.MOV.U32 R10, RZ, RZ, R14 ;  /* 0x000000ffff0a7224 */ /* 0x000fe200078e000e */
[----:B------:R-:W-:Y:S06]  /*2f450*/  BRA `(.L_x_12562) ;  /* 0xffffffc800547947 */ /* 0x000fec000383ffff */
.L_x_12480:
        /* <DEDUP_REMOVED lines=8> */
.L_x_12564:
[----:B------:R-:W-:Y:S05]  /*2f4e0*/  BSYNC B0 ;  /* 0x0000000000007941 */ /* 0x000fea0003800000 */
.L_x_12563:
        /* <DEDUP_REMOVED lines=10> */
.L_x_12565:
        /* <DEDUP_REMOVED lines=8> */
.L_x_12566:
        /* <DEDUP_REMOVED lines=8> */
.L_x_12567:
        /* <DEDUP_REMOVED lines=8> */
.L_x_12568:
        /* <DEDUP_REMOVED lines=9> */
.L_x_12569:
[----:B------:R-:W-:Y:S01]  /*2f7a0*/  IMAD.MOV.U32 R10, RZ, RZ, R14 ;  /* 0x000000ffff0a7224 */ /* 0x000fe200078e000e */
[----:B------:R-:W-:Y:S06]  /*2f7b0*/  BRA `(.L_x_12570) ;  /* 0xffffffc800287947 */ /* 0x000fec000383ffff */
.L_x_12482:
[----:B------:R-:W-:Y:S01]  /*2f7c0*/  BSSY B0, `(.L_x_12571) ;  /* 0x0000006000007945 */ /* 0x000fe20003800000 */
[----:B------:R-:W-:Y:S01]  /*2f7d0*/  PLOP3.LUT P6, PT, P6, PT, PT, 0x8, 0x0 ;  /* 0x000000000000781c */ /* 0x000fe200037ce170 */
[----:B------:R-:W-:-:S12]  /*2f7e0*/  IMAD.MOV.U32 R15, RZ, RZ, -0x1 ;  /* 0xffffffffff0f7424 */ /* 0x000fd800078e00ff */
[----:B0-----:R-:W-:Y:S05]  /*2f7f0*/  WARPSYNC.COLLECTIVE R15, `(.L_x_12572) ;  /* 0x000000000f087348 */ /* 0x001fea0003c00000 */
[----:B------:R-:W-:Y:S01]  /*2f800*/  VOTE.ANY R14, PT, P6 ;  /* 0x00000000000e7806 */ /* 0x000fe200030e0100 */
[----:B0-----:R-:W-:Y:S06]  /*2f810*/  ENDCOLLECTIVE ;  /* 0x000000000000791b */ /* 0x001fec0003800000 */
.L_x_12572:
[----:B------:R-:W-:Y:S05]  /*2f820*/  BSYNC B0 ;  /* 0x0000000000007941 */ /* 0x000fea0003800000 */
.L_x_12571:
        /* <DEDUP_REMOVED lines=10> */
.L_x_12573:
[----:B------:R-:W-:Y:S02]  /*2f8d0*/  IMAD.MOV.U32 R13, RZ, RZ, R6 ;  /* 0x000000ffff0d7224 */ /* 0x000fe400078e0006 */
[----:B------:R-:W-:-:S07]  /*2f8e0*/  IMAD.MOV.U32 R4, RZ, RZ, R14 ;  /* 0x000000ffff047224 */ /* 0x000fce00078e000e */
[----:B------:R-:W-:Y:S05]  /*2f8f0*/  WARPSYNC.COLLECTIVE R15, `(.L_x_12574) ;  /* 0x000000000f087348 */ /* 0x000fea0003c00000 */
[----:B------:R0:W1:Y:S02]  /*2f900*/  SHFL.IDX P6, R14, R13, R12, R11 ;  /* 0x0000000c0d0e7389 */ /* 0x00006400000c000b */
[----:B01----:R-:W-:Y:S01]  /*2f910*/  ENDCOLLECTIVE ;  /* 0x000000000000791b */ /* 0x003fe20003800000 */
.L_x_12574:
[----:B------:R-:W-:Y:S02]  /*2f920*/  IMAD.MOV.U32 R6, RZ, RZ, R14 ;  /* 0x000000ffff067224 */ /* 0x000fe400078e000e */
[----:B------:R-:W-:-:S05]  /*2f930*/  IMAD.IADD R5, R9, 0x1, R16 ;  /* 0x0000000109057824 */ /* 0x000fca00078e0210 */
[----:B------:R1:W-:Y:S01]  /*2f940*/  STL [R1+0x47c], R5 ;  /* 0x00047c0501007387 */ /* 0x0003e20000100800 */
[----:B------:R-:W-:Y:S05]  /*2f950*/  BRA `(.L_x_12575) ;  /* 0xffffffc800087947 */ /* 0x000fea000383ffff */
.L_x_12484:
        /* <DEDUP_REMOVED lines=8> */
.L_x_12577:
[----:B------:R-:W-:Y:S05]  /*2f9e0*/  BSYNC B0 ;  /* 0x0000000000007941 */ /* 0x000fea0003800000 */
.L_x_12576:
[----:B------:R-:W-:Y:S01]  /*2f9f0*/  IMAD.MOV.U32 R2, RZ, RZ, R14 ;  /* 0x000000ffff027224 */ /* 0x000fe200078e000e */
[----:B------:R-:W-:Y:S06]  /*2fa00*/  BRA `(.L_x_12578) ;  /* 0xffffffc400f47947 */ /* 0x000fec000383ffff */
.L_x_12490:
[----:B0-----:R0:W1:Y:S02]  /*2fa10*/  SYNCS.PHASECHK.TRANS64.TRYWAIT P0, [R0+URZ+0x32420], R3 ;  /* 0x03242003000075a7 */ /* 0x001064000800017f */
[----:B-1----:R-:W-:Y:S05]  /*2fa20*/  @!P0 NANOSLEEP.SYNCS 0x989680 ;  /* 0x009896800000895d */ /* 0x002fea0003900000 */
[----:B------:R-:W1:Y:S02]  /*2fa30*/  @!P0 SYNCS.PHASECHK.TRANS64 P0, [R0+URZ+0x32420], R3 ;  /* 0x03242003000085a7 */ /* 0x000e64000800007f */
[----:B-1----:R-:W-:Y:S05]  /*2fa40*/  @!P0 BRA `(.L_x_12490) ;  /* 0xfffffffc00f08947 */ /* 0x002fea000383ffff */
[----:B------:R-:W-:Y:S05]  /*2fa50*/  BRA `(.L_x_12579) ;  /* 0xffffffd000947947 */ /* 0x000fea000383ffff */
.L_x_12491:
        /* <DEDUP_REMOVED lines=11> */
.L_x_12581:
[----:B------:R-:W-:Y:S05]  /*2fb10*/  BSYNC B0 ;  /* 0x0000000000007941 */ /* 0x000fea0003800000 */
.L_x_12580:
[----:B------:R-:W-:Y:S05]  /*2fb20*/  BRA `(.L_x_12582) ;  /* 0xffffffd0007c7947 */ /* 0x000fea000383ffff */
.L_x_12494:
[----:B------:R-:W-:Y:S01]  /*2fb30*/  BSSY B1, `(.L_x_12583) ;  /* 0x0000006000017945 */ /* 0x000fe20003800000 */
[----:B------:R-:W-:-:S07]  /*2fb40*/  IMAD.MOV.U32 R15, RZ, RZ, -0x1 ;  /* 0xffffffffff0f7424 */ /* 0x000fce00078e00ff */
[----:B01----:R-:W-:Y:S05]  /*2fb50*/  WARPSYNC.COLLECTIVE R15, `(.L_x_12584) ;  /* 0x000000000f0c7348 */ /* 0x003fea0003c00000 */
[----:B------:R-:W-:Y:S02]  /*2fb60*/  ELECT P6, UR62, PT ;  /* 0x00000000003e782f */ /* 0x000fe400038c0000 */
[----:B------:R-:W-:Y:S01]  /*2fb70*/  MOV R14, UR62 ;  /* 0x0000003e000e7c02 */ /* 0x000fe20008000f00 */
[----:B01----:R-:W-:Y:S10]  /*2fb80*/  ENDCOLLECTIVE ;  /* 0x000000000000791b */ /* 0x003ff40003800000 */
.L_x_12584:
[----:B------:R-:W-:Y:S05]  /*2fb90*/  BSYNC B1 ;  /* 0x0000000000017941 */ /* 0x000fea0003800000 */
.L_x_12583:
[----:B------:R-:W-:Y:S05]  /*2fba0*/  BRA `(.L_x_12585) ;  /* 0xffffffd000747947 */ /* 0x000fea000383ffff */
.L_x_12496:
[----:B0-----:R0:W1:Y:S02]  /*2fbb0*/  SYNCS.PHASECHK.TRANS64.TRYWAIT P0, [R6+URZ], R5 ;  /* 0x00000005060075a7 */ /* 0x001064000800017f */
[----:B-1----:R-:W-:Y:S05]  /*2fbc0*/  @!P0 NANOSLEEP.SYNCS 0x989680 ;  /* 0x009896800000895d */ /* 0x002fea0003900000 */
[----:B------:R-:W1:Y:S02]  /*2fbd0*/  @!P0 SYNCS.PHASECHK.TRANS64 P0, [R6+URZ], R5 ;  /* 0x00000005060085a7 */ /* 0x000e64000800007f */
[----:B-1----:R-:W-:Y:S05]  /*2fbe0*/  @!P0 BRA `(.L_x_12496) ;  /* 0xfffffffc00f08947 */ /* 0x002fea000383ffff */
[----:B------:R-:W-:Y:S05]  /*2fbf0*/  BRA `(.L_x_12586) ;  /* 0xffffffd000ac7947 */ /* 0x000fea000383ffff */
.L_x_12497:
[----:B-1----:R1:W2:Y:S02]  /*2fc00*/  SYNCS.PHASECHK.TRANS64.TRYWAIT P0, [R7+URZ], R2 ;  /* 0x00000002070075a7 */ /* 0x0022a4000800017f */
[----:B--2---:R-:W-:Y:S05]  /*2fc10*/  @!P0 NANOSLEEP.SYNCS 0x989680 ;  /* 0x009896800000895d */ /* 0x004fea0003900000 */
[----:B------:R-:W2:Y:S02]  /*2fc20*/  @!P0 SYNCS.PHASECHK.TRANS64 P0, [R7+URZ], R2 ;  /* 0x00000002070085a7 */ /* 0x000ea4000800007f */
[----:B--2---:R-:W-:Y:S05]  /*2fc30*/  @!P0 BRA `(.L_x_12497) ;  /* 0xfffffffc00f08947 */ /* 0x004fea000383ffff */
[----:B------:R-:W-:Y:S05]  /*2fc40*/  BRA `(.L_x_12587) ;  /* 0xffffffd000a07947 */ /* 0x000fea000383ffff */
.L_x_12499:
[----:B--2---:R2:W3:Y:S02]  /*2fc50*/  SYNCS.PHASECHK.TRANS64.TRYWAIT P0, [R4+URZ], R5 ;  /* 0x00000005040075a7 */ /* 0x0044e4000800017f */
[----:B---3--:R-:W-:Y:S05]  /*2fc60*/  @!P0 NANOSLEEP.SYNCS 0x989680 ;  /* 0x009896800000895d */ /* 0x008fea0003900000 */
[----:B------:R-:W3:Y:S02]  /*2fc70*/  @!P0 SYNCS.PHASECHK.TRANS64 P0, [R4+URZ], R5 ;  /* 0x00000005040085a7 */ /* 0x000ee4000800007f */
[----:B---3--:R-:W-:Y:S05]  /*2fc80*/  @!P0 BRA `(.L_x_12499) ;  /* 0xfffffffc00f08947 */ /* 0x008fea000383ffff */
[----:B------:R-:W-:Y:S05]  /*2fc90*/  BRA `(.L_x_12588) ;  /* 0xffffffd000a47947 */ /* 0x000fea000383ffff */
        .type           $_ZN7cutlass13device_kernelIN5flash11enable_sm90INS1_16FlashAttnFwdSm90INS1_25CollectiveMainloopFwdSm90ILi2EN4cute5tupleIJNS5_1CILi1EEES8_S8_EEENS6_IJNS7_ILi128EEENS7_ILi96EEENS7_ILi64EEEEEELi256ENS_10bfloat16_tEfNS_4arch4Sm90ELb0ELb1ELb1ELb1ELb0ELb0ELb1ELb1ELb0ELb1ELb1ELb0EEENS1_21CollectiveEpilogueFwdINS6_IJSA_NS7_ILi256EEESB_EEES9_SE_SG_Li256ELb1ELb1ELb1ELb0EEENS1_36VarlenDynamicPersistentTileSchedulerILi128ELi96ELi256ELi128ELb1ELb1ELb1ELb1ELb0ELb1EEEEEEEEEvNT_6ParamsE$_ZZN5flash25CollectiveMainloopFwdSm90ILi2EN4cute5tupleIJNS1_1CILi1EEES4_S4_EEENS2_IJNS3_ILi128EEENS3_ILi96EEENS3_ILi64EEEEEELi256EN7cutlass10bfloat16_tEfNSA_4arch4Sm90ELb0ELb1ELb1ELb1ELb0ELb0ELb1ELb1ELb0ELb1ELb1ELb0EE3mmaINS_16FlashAttnFwdSm90ISE_NS_21CollectiveEpilogueFwdINS2_IJS6_NS3_ILi256EEES7_EEES5_SB_SD_Li256ELb1ELb1ELb1ELb0EEENS_36VarlenDynamicPersistentTileSchedulerILi128ELi96ELi256ELi128ELb1ELb1ELb1ELb1ELb0ELb1EEEE13SharedStorageENS1_6TensorINS1_11ArrayEngineIfLm128EEENS1_6LayoutINS2_IJNS2_IJNS3_ILi2EEEST_NS3_ILi32EEEEEES4_S4_EEENS2_IJNS2_IJS4_ST_NS3_ILi4EEEEEENS3_ILi0EEESZ_EEEEEEENS_7SoftmaxILi2ELi0EEEEEbRKNSE_6ParamsENSA_25PipelineTmaAsyncNoClusterILi2ENSA_16PipelineTmaAsyncILi2EEEEES1B_RNSA_13PipelineStateILj2EEERT0_RT1_iRiRKNS_16SeqlenInfoQKNewKILb1ELb0EEENS2_IJiiiiEEERT_ENKUliT_T0_T1_E_clIZSF_ISO_S12_S14_EbS17_S1B_S1B_S1E_S1G_S1I_iS1J_S1N_S1O_S1Q_EUlRS1R_iE1_NS3_ILb0EEENS3_ILb1EEEEEDaiS1R_S1S_S1T_,@function
        .size           $_ZN7cutlass13device_kernelIN5flash11enable_sm90INS1_16FlashAttnFwdSm90INS1_25CollectiveMainloopFwdSm90ILi2EN4cute5tupleIJNS5_1CILi1EEES8_S8_EEENS6_IJNS7_ILi128EEENS7_ILi96EEENS7_ILi64EEEEEELi256ENS_10bfloat16_tEfNS_4arch4Sm90ELb0ELb1ELb1ELb1ELb0ELb0ELb1ELb1ELb0ELb1ELb1ELb0EEENS1_21CollectiveEpilogueFwdINS6_IJSA_NS7_ILi256EEESB_EEES9_SE_SG_Li256ELb1ELb1ELb1ELb0EEENS1_36VarlenDynamicPersistentTileSchedulerILi128ELi96ELi256ELi128ELb1ELb1ELb1ELb1ELb0ELb1EEEEEEEEEvNT_6ParamsE$_ZZN5flash25CollectiveMainloopFwdSm90ILi2EN4cute5tupleIJNS1_1CILi1EEES4_S4_EEENS2_IJNS3_ILi128EEENS3_ILi96EEENS3_ILi64EEEEEELi256EN7cutlass10bfloat16_tEfNSA_4arch4Sm90ELb0ELb1ELb1ELb1ELb0ELb0ELb1ELb1ELb0ELb1ELb1ELb0EE3mmaINS_16FlashAttnFwdSm90ISE_NS_21CollectiveEpilogueFwdINS2_IJS6_NS3_ILi256EEES7_EEES5_SB_SD_Li256ELb1ELb1ELb1ELb0EEENS_36VarlenDynamicPersistentTileSchedulerILi128ELi96ELi256ELi128ELb1ELb1ELb1ELb1ELb0ELb1EEEE13SharedStorageENS1_6TensorINS1_11ArrayEngineIfLm128EEENS1_6LayoutINS2_IJNS2_IJNS3_ILi2EEEST_NS3_ILi32EEEEEES4_S4_EEENS2_IJNS2_IJS4_ST_NS3_ILi4EEEEEENS3_ILi0EEESZ_EEEEEEENS_7SoftmaxILi2ELi0EEEEEbRKNSE_6ParamsENSA_25PipelineTmaAsyncNoClusterILi2ENSA_16PipelineTmaAsyncILi2EEEEES1B_RNSA_13PipelineStateILj2EEERT0_RT1_iRiRKNS_16SeqlenInfoQKNewKILb1ELb0EEENS2_IJiiiiEEERT_ENKUliT_T0_T1_E_clIZSF_ISO_S12_S14_EbS17_S1B_S1B_S1E_S1G_S1I_iS1J_S1N_S1O_S1Q_EUlRS1R_iE1_NS3_ILb0EEENS3_ILb1EEEEEDaiS1R_S1S_S1T_,(.L_x_15199 - $_ZN7cutlass13device_kernelIN5flash11enable_sm90INS1_16FlashAttnFwdSm90INS1_25CollectiveMainloopFwdSm90ILi2EN4cute5tupleIJNS5_1CILi1EEES8_S8_EEENS6_IJNS7_ILi128EEENS7_ILi96EEENS7_ILi64EEEEEELi256ENS_10bfloat16_tEfNS_4arch4Sm90ELb0ELb1ELb1ELb1ELb0ELb0ELb1ELb1ELb0ELb1ELb1ELb0EEENS1_21CollectiveEpilogueFwdINS6_IJSA_NS7_ILi256EEESB_EEES9_SE_SG_Li256ELb1ELb1ELb1ELb0EEENS1_36VarlenDynamicPersistentTileSchedulerILi128ELi96ELi256ELi128ELb1ELb1ELb1ELb1ELb0ELb1EEEEEEEEEvNT_6ParamsE$_ZZN5flash25CollectiveMainloopFwdSm90ILi2EN4cute5tupleIJNS1_1CILi1EEES4_S4_EEENS2_IJNS3_ILi128EEENS3_ILi96EEENS3_ILi64EEEEEELi256EN7cutlass10bfloat16_tEfNSA_4arch4Sm90ELb0ELb1ELb1ELb1ELb0ELb0ELb1ELb1ELb0ELb1ELb1ELb0EE3mmaINS_16FlashAttnFwdSm90ISE_NS_21CollectiveEpilogueFwdINS2_IJS6_NS3_ILi256EEES7_EEES5_SB_SD_Li256ELb1ELb1ELb1ELb0EEENS_36VarlenDynamicPersistentTileSchedulerILi128ELi96ELi256ELi128ELb1ELb1ELb1ELb1ELb0ELb1EEEE13SharedStorageENS1_6TensorINS1_11ArrayEngineIfLm128EEENS1_6LayoutINS2_IJNS2_IJNS3_ILi2EEEST_NS3_ILi32EEEEEES4_S4_EEENS2_IJNS2_IJS4_ST_NS3_ILi4EEEEEENS3_ILi0EEESZ_EEEEEEENS_7SoftmaxILi2ELi0EEEEEbRKNSE_6ParamsENSA_25PipelineTmaAsyncNoClusterILi2ENSA_16PipelineTmaAsyncILi2EEEEES1B_RNSA_13PipelineStateILj2EEERT0_RT1_iRiRKNS_16SeqlenInfoQKNewKILb1ELb0EEENS2_IJiiiiEEERT_ENKUliT_T0_T1_E_clIZSF_ISO_S12_S14_EbS17_S1B_S1B_S1E_S1G_S1I_iS1J_S1N_S1O_S1Q_EUlRS1R_iE1_NS3_ILb0EEENS3_ILb1EEEEEDaiS1R_S1S_S1T_)
$_ZN7cutlass13device_kernelIN5flash11enable_sm90INS1_16FlashAttnFwdSm90INS1_25CollectiveMainloopFwdSm90ILi2EN4cute5tupleIJNS5_1CILi1EEES8_S8_EEENS6_IJNS7_ILi128EEENS7_ILi96EEENS7_ILi64EEEEEELi256ENS_10bfloat16_tEfNS_4arch4Sm90ELb0ELb1ELb1ELb1ELb0ELb0ELb1ELb1ELb0ELb1ELb1ELb0EEENS1_21CollectiveEpilogueFwdINS6_IJSA_NS7_ILi256EEESB_EEES9_SE_SG_Li256ELb1ELb1ELb1ELb0EEENS1_36VarlenDynamicPersistentTileSchedulerILi128ELi96ELi256ELi128ELb1ELb1ELb1ELb1ELb0ELb1EEEEEEEEEvNT_6ParamsE$_ZZN5flash25CollectiveMainloopFwdSm90ILi2EN4cute5tupleIJNS1_1CILi1EEES4_S4_EEENS2_IJNS3_ILi128EEENS3_ILi96EEENS3_ILi64EEEEEELi256EN7cutlass10bfloat16_tEfNSA_4arch4Sm90ELb0ELb1ELb1ELb1ELb0ELb0ELb1ELb1ELb0ELb1ELb1ELb0EE3mmaINS_16FlashAttnFwdSm90ISE_NS_21CollectiveEpilogueFwdINS2_IJS6_NS3_ILi256EEES7_EEES5_SB_SD_Li256ELb1ELb1ELb1ELb0EEENS_36VarlenDynamicPersistentTileSchedulerILi128ELi96ELi256ELi128ELb1ELb1ELb1ELb1ELb0ELb1EEEE13SharedStorageENS1_6TensorINS1_11ArrayEngineIfLm128EEENS1_6LayoutINS2_IJNS2_IJNS3_ILi2EEEST_NS3_ILi32EEEEEES4_S4_EEENS2_IJNS2_IJS4_ST_NS3_ILi4EEEEEENS3_ILi0EEESZ_EEEEEEENS_7SoftmaxILi2ELi0EEEEEbRKNSE_6ParamsENSA_25PipelineTmaAsyncNoClusterILi2ENSA_16PipelineTmaAsyncILi2EEEEES1B_RNSA_13PipelineStateILj2EEERT0_RT1_iRiRKNS_16SeqlenInfoQKNewKILb1ELb0EEENS2_IJiiiiEEERT_ENKUliT_T0_T1_E_clIZSF_ISO_S12_S14_EbS17_S1B_S1B_S1E_S1G_S1I_iS1J_S1N_S1O_S1Q_EUlRS1R_iE1_NS3_ILb0EEENS3_ILb1EEEEEDaiS1R_S1S_S1T_:
        /* <DEDUP_REMOVED lines=48> */
.L_x_12590:
[----:B------:R-:W-:Y:S05]  /*2ffa0*/  BSYNC B3 ;  /* 0x0000000000037941 */ /* 0x000fea0003800000 */
.L_x_12589:
        /* <DEDUP_REMOVED lines=17> */
.L_x_12592:
[----:B------:R-:W-:Y:S05]  /*300c0*/  BSYNC B3 ;  /* 0x0000000000037941 */ /* 0x000fea0003800000 */
.L_x_12591:
        /* <DEDUP_REMOVED lines=10> */
.L_x_12594:
[----:B------:R-:W-:Y:S05]  /*30170*/  BSYNC B3 ;  /* 0x0000000000037941 */ /* 0x000fea0003800000 */
.L_x_12593:
[----:B------:R-:W2:Y:S04]  /*30180*/  LDL.64 R12, [R0] ;  /* 0x00000000000c7983 */ /* 0x000ea80000100a00 */
[----:B------:R-:W3:Y:S01]  /*30190*/  LDL.64 R8, [R0+0x28] ;  /* 0x0000280000087983 */ /* 0x000ee20000100a00 */
[C---:B------:R-:W-:Y:S02]  /*301a0*/  R2UR UR6, R4.reuse ;  /* 0x00000000040672ca */ /* 0x040fe400000e0000 */
[C---:B------:R-:W-:Y:S01]  /*301b0*/  R2UR UR7, R5.reuse ;  /* 0x00000000050772ca */ /* 0x040fe200000e0000 */
[----:B------:R-:W4:Y:S01]  /*301c0*/  LDL.64 R18, [R0+0x20] ;  /* 0x0000200000127983 */ /* 0x000f220000100a00 */
[C---:B------:R-:W-:Y:S02]  /*301d0*/  R2UR UR4, R4.reuse ;  /* 0x00000000040472ca */ /* 0x040fe400000e0000 */
[----:B------:R-:W-:Y:S01]  /*301e0*/  R2UR UR5, R5 ;  /* 0x00000000050572ca */ /* 0x000fe200000e0000 */
[----:B0----5:R-:W4:Y:S08]  /*301f0*/  LDL.64 R14, [R0+0x8] ;  /* 0x00000800000e7983 */ /* 0x021f300000100a00 */
        /* <DEDUP_REMOVED lines=11> */
[----:B------:R-:W-:Y:S01]  /*302b0*/  WARPGROUP.ARRIVE ;  /* 0x00000000000079c5 */ /* 0x000fe20000000000 */
[----:B------:R-:W-:Y:S02]  /*302c0*/  R2UR UR8, R4 ;  /* 0x00000000040872ca */ /* 0x000fe400000e0000 */
[----:B------:R-:W-:-:S02]  /*302d0*/  R2UR UR6, R8 ;  /* 0x00000000080672ca */ /* 0x000fc400000e0000 */
[C---:B------:R-:W-:Y:S02]  /*302e0*/  R2UR UR9, R5.reuse ;  /* 0x00000000050972ca */ /* 0x040fe400000e0000 */
[----:B------:R-:W-:Y:S02]  /*302f0*/  R2UR UR10, R4 ;  /* 0x00000000040a72ca */ /* 0x000fe400000e0000 */
[----:B------:R-:W-:Y:S02]  /*30300*/  R2UR UR11, R5 ;  /* 0x00000000050b72ca */ /* 0x000fe400000e0000 */
[----:B---3--:R-:W-:Y:S01]  /*30310*/  R2UR UR4, R12 ;  /* 0x000000000c0472ca */ /* 0x008fe200000e0000 */
[----:B------:R-:W-:Y:S01]  /*30320*/  IMAD.MOV.U32 R12, RZ, RZ, 0x1 ;  /* 0x00000001ff0c7424 */ /* 0x000fe200078e00ff */
[----:B------:R-:W-:-:S13]  /*30330*/  R2UR UR5, R13 ;  /* 0x000000000d0572ca */ /* 0x000fda00000e0000 */
[----:B------:R-:W-:Y:S03]  /*30340*/  HGMMA.64x96x16.F32.BF16 R24, gdesc[UR4], RZ, !UPT, gsb0 ;  /* 0x01600000041879f0 */ /* 0x000fe6000c0018ff */
        /* <DEDUP_REMOVED lines=63> */
.L_x_12597:
[----:B------:R-:W-:Y:S05]  /*30740*/  BSYNC B3 ;  /* 0x0000000000037941 */ /* 0x000fea0003800000 */
.L_x_12596:
        /* <DEDUP_REMOVED lines=17> */
.L_x_12599:
[----:B------:R-:W-:Y:S05]  /*30860*/  BSYNC B3 ;  /* 0x0000000000037941 */ /* 0x000fea0003800000 */
.L_x_12598:
        /* <DEDUP_REMOVED lines=10> */
.L_x_12601:
[----:B------:R-:W-:Y:S05]  /*30910*/  BSYNC B3 ;  /* 0x0000000000037941 */ /* 0x000fea0003800000 */
.L_x_12600:
[----:B------:R-:W2:Y:S04]  /*30920*/  LDL.64 R8, [R0] ;  /* 0x0000000000087983 */ /* 0x000ea80000100a00 */
[----:B------:R-:W3:Y:S04]  /*30930*/  LDL.64 R20, [R0+0x58] ;  /* 0x0000580000147983 */ /* 0x000ee80000100a00 */
[----:B------:R-:W4:Y:S04]  /*30940*/  LDL.64 R14, [R0+0x48] ;  /* 0x00004800000e7983 */ /* 0x000f280000100a00 */
[----:B0----5:R-:W4:Y:S01]  /*30950*/  LDL.64 R18, [R0+0x50] ;  /* 0x0000500000127983 */ /* 0x021f220000100a00 */
[----:B------:R-:W-:-:S02]  /*30960*/  R2UR UR6, R4 ;  /* 0x00000000040672ca */ /* 0x000fc400000e0000 */
[C---:B------:R-:W-:Y:S01]  /*30970*/  R2UR UR7, R5.reuse ;  /* 0x00000000050772ca */ /* 0x040fe200000e0000 */
[----:B------:R-:W4:Y:S01]  /*30980*/  LDL.LU R74, [R1+0x490] ;  /* 0x00049000014a7983 */ /* 0x000f220000300800 */
        /* <DEDUP_REMOVED lines=27> */
[----:B------:R-:W-:-:S02]  /*30b40*/  VIADD R72, R8, 0x2 ;  /* 0x0000000208487836 */ /* 0x000fc40000000000 */
[----:B------:R-:W-:-:S03]  /*30b50*/  IMAD.MOV.U32 R73, RZ, RZ, R9 ;  /* 0x000000ffff497224 */ /* 0x000fc600078e0009 */
[----:B------:R-:W-:Y:S02]  /*30b60*/  R2UR UR6, R72 ;  /* 0x00000000480672ca */ /* 0x000fe400000e0000 */
        /* <DEDUP_REMOVED lines=235> */
[----:B------:R-:W2:Y:S04]  /*31a20*/  @!P2 LDL.64 R8, [R0] ;  /* 0x000000000008a983 */ /* 0x000ea80000100a00 */
[----:B0-----:R-:W3:Y:S01]  /*31a30*/  @!P2 LDL.64 R14, [R0+0x18] ;  /* 0x00001800000ea983 */ /* 0x001ee20000100a00 */
[----:B------:R-:W-:-:S02]  /*31a40*/  @!P2 R2UR UR4, R4 ;  /* 0x000000000404a2ca */ /* 0x000fc400000e0000 */
[C---:B------:R-:W-:Y:S02]  /*31a50*/  @!P2 R2UR UR5, R5.reuse ;  /* 0x000000000505a2ca */ /* 0x040fe400000e0000 */
[----:B------:R-:W-:Y:S02]  /*31a60*/  SHF.R.U32.HI R18, RZ, 0x7, R13 ;  /* 0x00000007ff127819 */ /* 0x000fe4000001160d */
[----:B------:R-:W-:Y:S02]  /*31a70*/  @!P2 R2UR UR6, R4 ;  /* 0x000000000406a2ca */ /* 0x000fe400000e0000 */
[----:B------:R-:W-:Y:S02]  /*31a80*/  @!P2 R2UR UR7, R5 ;  /* 0x000000000507a2ca */ /* 0x000fe400000e0000 */
[----:B------:R-:W-:-:S05]  /*31a90*/  IADD3 R18, -R18, 0xb, RZ ;  /* 0x0000000b12127810 */ /* 0x000fca0007ffe1ff */
[----:B------:R0:W-:Y:S06]  /*31aa0*/  BAR.ARV R18, 0x100 ;  /* 0x000400120000751d */ /* 0x0001ec0000002000 */
        /* <DEDUP_REMOVED lines=12> */
[----:B0-----:R-:W3:Y:S01]  /*31b70*/  LD.E R18, desc[UR4][R6.64+0x24] ;  /* 0x0000240406127980 */ /* 0x001ee2000c101900 */
[C---:B------:R-:W-:Y:S02]  /*31b80*/  R2UR UR4, R4.reuse ;  /* 0x00000000040472ca */ /* 0x040fe400000e0000 */
[C---:B------:R-:W-:Y:S02]  /*31b90*/  R2UR UR5, R5.reuse ;  /* 0x00000000050572ca */ /* 0x040fe400000e0000 */
[C---:B------:R-:W-:Y:S02]  /*31ba0*/  R2UR UR14, R4.reuse ;  /* 0x00000000040e72ca */ /* 0x040fe400000e0000 */
[C---:B------:R-:W-:Y:S02]  /*31bb0*/  R2UR UR15, R5.reuse ;  /* 0x00000000050f72ca */ /* 0x040fe400000e0000 */
[----:B------:R-:W-:Y:S02]  /*31bc0*/  R2UR UR10, R4 ;  /* 0x00000000040a72ca */ /* 0x000fe400000e0000 */
[----:B------:R-:W-:-:S02]  /*31bd0*/  R2UR UR11, R5 ;  /* 0x00000000050b72ca */ /* 0x000fc400000e0000 */
[----:B------:R-:W-:Y:S02]  /*31be0*/  R2UR UR8, R4 ;  /* 0x00000000040872ca */ /* 0x000fe400000e0000 */
[C---:B------:R-:W-:Y:S02]  /*31bf0*/  R2UR UR9, R5.reuse ;  /* 0x00000000050972ca */ /* 0x040fe400000e0000 */
[----:B------:R-:W-:Y:S02]  /*31c00*/  LOP3.LUT R74, R74, 0xfff7ffff, RZ, 0xc0, !PT ;  /* 0xfff7ffff4a4a7812 */ /* 0x000fe400078ec0ff */
[----:B------:R-:W-:Y:S02]  /*31c10*/  R2UR UR12, R4 ;  /* 0x00000000040c72ca */ /* 0x000fe400000e0000 */
[----:B------:R-:W-:Y:S02]  /*31c20*/  R2UR UR13, R5 ;  /* 0x00000000050d72ca */ /* 0x000fe400000e0000 */
[----:B------:R-:W-:Y:S01]  /*31c30*/  @P2 LOP3.LUT R74, R74, 0x80000, RZ, 0xfc, !PT ;  /* 0x000800004a4a2812 */ /* 0x000fe200078efcff */
[----:B------:R-:W4:Y:S04]  /*31c40*/  LD.E R73, desc[UR10][R6.64+0xc] ;  /* 0x00000c0a06497980 */ /* 0x000f28000c101900 */
[----:B------:R0:W-:Y:S06]  /*31c50*/  STL [R1+0x490], R74 ;  /* 0x0004904a01007387 */ /* 0x0001ec0000100800 */
[----:B------:R-:W4:Y:S04]  /*31c60*/  LD.E R75, desc[UR12][R6.64+0x14] ;  /* 0x0000140c064b7980 */ /* 0x000f28000c101900 */
[----:B0-----:R-:W4:Y:S04]  /*31c70*/  LD.E R74, desc[UR8][R6.64+0x10] ;  /* 0x00001008064a7980 */ /* 0x001f28000c101900 */
[----:B--2---:R-:W2:Y:S01]  /*31c80*/  LD.E R72, desc[UR4][R8.64] ;  /* 0x0000000408487980 */ /* 0x004ea2000c101900 */
[----:B------:R-:W-:-:S02]  /*31c90*/  R2UR UR4, R4 ;  /* 0x00000000040472ca */ /* 0x000fc400000e0000 */
[----:B------:R-:W-:Y:S01]  /*31ca0*/  R2UR UR5, R5 ;  /* 0x00000000050572ca */ /* 0x000fe200000e0000 */
[----:B------:R-:W2:-:S12]  /*31cb0*/  LD.E R9, desc[UR14][R6.64+0x18] ;  /* 0x0000180e06097980 */ /* 0x000e98000c101900 */
        /* <DEDUP_REMOVED lines=17> */
[----:B------:R-:W-:Y:S01]  /*31dd0*/  BSSY B3, `(.L_x_12603) ;  /* 0x00000af000037945 */ /* 0x000fe20003800000 */
[----:B----4-:R-:W-:Y:S02]  /*31de0*/  IMAD R75, R10, -0x60, R75 ;  /* 0xffffffa00a4b7824 */ /* 0x010fe400078e024b */
[-C--:B--2---:R-:W-:Y:S01]  /*31df0*/  FMUL.FTZ R81, R45, R72.reuse ;  /* 0x000000482d517220 */ /* 0x084fe20000410000 */
        /* <DEDUP_REMOVED lines=8> */
[----:B------:R-:W-:Y:S01]  /*31e80*/  FMUL.FTZ R52, R57, R72 ;  /* 0x0000004839347220 */ /* 0x000fe20000410000 */
[----:B------:R-:W-:-:S04]  /*31e90*/  SHF.R.S32.HI R45, RZ, 0x1f, R78 ;  /* 0x0000001fff2d7819 */ /* 0x000fc8000001144e */
[----:B------:R-:W-:Y:S01]  /*31ea0*/  LEA.HI R54, R45, R78, RZ, 0x7 ;  /* 0x0000004e2d367211 */ /* 0x000fe200078f38ff */
[----:B0-----:R-:W-:-:S03]  /*31eb0*/  FMUL.FTZ R2, R26, R72 ;  /* 0x000000481a027220 */ /* 0x001fc60000410000 */
[----:B------:R-:W-:Y:S01]  /*31ec0*/  LOP3.LUT R57, R54, 0xffffff80, RZ, 0xc0, !PT ;  /* 0xffffff8036397812 */ /* 0x000fe200078ec0ff */
[-C--:B------:R-:W-:Y:S01]  /*31ed0*/  FMUL.FTZ R26, R42, R72.reuse ;  /* 0x000000482a1a7220 */ /* 0x080fe20000410000 */
[----:B------:R-:W-:-:S03]  /*31ee0*/  FMUL.FTZ R42, R58, R72 ;  /* 0x000000483a2a7220 */ /* 0x000fc60000410000 */
[----:B------:R-:W-:Y:S02]  /*31ef0*/  IMAD.IADD R58, R78, 0x1, -R57 ;  /* 0x000000014e3a7824 */ /* 0x000fe400078e0a39 */
[-C--:B------:R-:W-:Y:S01]  /*31f00*/  FMUL.FTZ R79, R25, R72.reuse ;  /* 0x00000048194f7220 */ /* 0x080fe20000410000 */
        /* <DEDUP_REMOVED lines=8> */
[----:B------:R-:W-:Y:S01]  /*31f90*/  FMUL.FTZ R15, R27, R72 ;  /* 0x000000481b0f7220 */ /* 0x000fe20000410000 */
[----:B------:R-:W-:Y:S01]  /*31fa0*/  LEA.HI R61, R57, R58, RZ, 0x2 ;  /* 0x0000003a393d7211 */ /* 0x000fe200078f10ff */
[-C--:B------:R-:W-:Y:S01]  /*31fb0*/  FMUL.FTZ R27, R43, R72.reuse ;  /* 0x000000482b1b7220 */ /* 0x080fe20000410000 */
[-C--:B------:R-:W-:Y:S01]  /*31fc0*/  FMUL.FTZ R43, R59, R72.reuse ;  /* 0x000000483b2b7220 */ /* 0x080fe20000410000 */
[-C--:B------:R-:W-:Y:S01]  /*31fd0*/  FMUL.FTZ R20, R34, R72.reuse ;  /* 0x0000004822147220 */ /* 0x080fe20000410000 */
[----:B------:R-:W-:Y:S01]  /*31fe0*/  LOP3.LUT R59, R56, 0xfffffffc, RZ, 0xc0, !PT ;  /* 0xfffffffc383b7812 */ /* 0x000fe200078ec0ff */
[-C--:B------:R-:W-:Y:S01]  /*31ff0*/  FMUL.FTZ R34, R50, R72.reuse ;  /* 0x0000004832227220 */ /* 0x080fe20000410000 */
[--C-:B------:R-:W-:Y:S01]  /*32000*/  SHF.R.S32.HI R56, RZ, 0x2, R61.reuse ;  /* 0x00000002ff387819 */ /* 0x100fe2000001143d */
[-C--:B------:R-:W-:Y:S01]  /*32010*/  FMUL.FTZ R50, R53, R72.reuse ;  /* 0x0000004835327220 */ /* 0x080fe20000410000 */
[----:B------:R-:W-:Y:S01]  /*32020*/  SHF.R.S32.HI R83, RZ, 0x1f, R61 ;  /* 0x0000001fff537819 */ /* 0x000fe2000001143d */
[----:B------:R-:W-:Y:S01]  /*32030*/  FMUL.FTZ R53, R60, R72 ;  /* 0x000000483c357220 */ /* 0x000fe20000410000 */
[----:B------:R-:W-:-:S02]  /*32040*/  LEA.HI R60, R57, R58, RZ, 0x5 ;  /* 0x0000003a393c7211 */ /* 0x000fc400078f28ff */
[----:B------:R-:W-:Y:S02]  /*32050*/  SHF.R.S32.HI R57, RZ, 0x7, R54 ;  /* 0x00000007ff397819 */ /* 0x000fe40000011436 */
[----:B------:R-:W-:Y:S01]  /*32060*/  LEA.HI R83, R83, R56, RZ, 0x3 ;  /* 0x0000003853537211 */ /* 0x000fe200078f18ff */
[-C--:B------:R-:W-:Y:S01]  /*32070*/  FMUL.FTZ R45, R63, R72.reuse ;  /* 0x000000483f2d7220 */ /* 0x080fe20000410000 */
[----:B------:R-:W-:Y:S01]  /*32080*/  IMAD.IADD R78, R78, 0x1, -R59 ;  /* 0x000000014e4e7824 */ /* 0x000fe200078e0a3b */
[----:B------:R-:W-:Y:S01]  /*32090*/  SHF.R.S32.HI R63, RZ, 0x5, R60 ;  /* 0x00000005ff3f7819 */ /* 0x000fe2000001143c */
[-C--:B------:R-:W-:Y:S01]  /*320a0*/  FMUL.FTZ R18, R30, R72.reuse ;  /* 0x000000481e127220 */ /* 0x080fe20000410000 */
[----:B------:R-:W-:Y:S02]  /*320b0*/  LEA.HI R54, R54, R57, RZ, 0x1 ;  /* 0x0000003936367211 */ /* 0x000fe400078f08ff */
[----:B------:R-:W-:Y:S01]  /*320c0*/  LOP3.LUT R83, R83, 0xfffffff8, RZ, 0xc0, !PT ;  /* 0xfffffff853537812 */ /* 0x000fe200078ec0ff */
[-C--:B------:R-:W-:Y:S01]  /*320d0*/  FMUL.FTZ R30, R46, R72.reuse ;  /* 0x000000482e1e7220 */ /* 0x080fe20000410000 */
[----:B------:R-:W-:Y:S01]  /*320e0*/  FMUL.FTZ R46, R62, R72 ;  /* 0x000000483e2e7220 */ /* 0x000fe20000410000 */
[----:B------:R-:W-:Y:S01]  /*320f0*/  LOP3.LUT R54, R54, 0x3fffffe, RZ, 0xc0, !PT ;  /* 0x03fffffe36367812 */ /* 0x000fe200078ec0ff */
[----:B---3--:R-:W-:Y:S01]  /*32100*/  IMAD R80, R80, 0x8, R63 ;  /* 0x0000000850507824 */ /* 0x008fe200078e023f */
[----:B------:R-:W-:Y:S01]  /*32110*/  LEA.HI R62, R78, R78, RZ, 0x1 ;  /* 0x0000004e4e3e7211 */ /* 0x000fe200078f08ff */
[----:B------:R-:W-:-:S02]  /*32120*/  IMAD.IADD R83, R56, 0x1, -R83 ;  /* 0x0000000138537824 */ /* 0x000fc400078e0a53 */
        /* <DEDUP_REMOVED lines=8> */
[----:B------:R-:W-:Y:S01]  /*321b0*/  LOP3.LUT R61, R61, 0x7ffffffc, RZ, 0xc0, !PT ;  /* 0x7ffffffc3d3d7812 */ /* 0x000fe200078ec0ff */
[----:B------:R-:W-:Y:S02]  /*321c0*/  IMAD.MOV.U32 R63, RZ, RZ, -0x60 ;  /* 0xffffffa0ff3f7424 */ /* 0x000fe400078e00ff */
        /* <DEDUP_REMOVED lines=18> */
[-C--:B------:R-:W-:Y:S01]  /*322f0*/  FMUL.FTZ R58, R71, R72.reuse ;  /* 0x00000048473a7220 */ /* 0x080fe20000410000 */
[----:B------:R-:W-:Y:S01]  /*32300*/  FMUL.FTZ R68, R68, R72 ;  /* 0x0000004844447220 */ /* 0x000fe20000410000 */
[----:B------:R-:W-:Y:S01]  /*32310*/  ISETP.GE.AND P2, PT, R9, 0x1, PT ;  /* 0x000000010900780c */ /* 0x000fe20003f46270 */
[----:B------:R-:W-:Y:S01]  /*32320*/  IMAD R61, R61, -0x2, R64 ;  /* 0xfffffffe3d3d7824 */ /* 0x000fe200078e0240 */
[----:B------:R-:W1:Y:S01]  /*32330*/  MUFU.TANH R14, R14 ;  /* 0x0000000e000e7308 */ /* 0x000e620000002400 */
[----:B------:R-:W-:-:S03]  /*32340*/  LOP3.LUT R64, RZ, R73, RZ, 0x33, !PT ;  /* 0x00000049ff407212 */ /* 0x000fc600078e33ff */
[----:B------:R-:W-:-:S04]  /*32350*/  IADD3 R63, -R8, R61, R3 ;  /* 0x0000003d083f7210 */ /* 0x000fc80007ffe103 */
        /* <DEDUP_REMOVED lines=45> */
[----:B------:R-:W1:Y:S08]  /*32630*/  MUFU.TANH R57, R57 ;  /* 0x0000003900397308 */ /* 0x000e700000002400 */
[----:B------:R-:W1:Y:S01]  /*32640*/  MUFU.TANH R58, R58 ;  /* 0x0000003a003a7308 */ /* 0x000e620000002400 */
[----:B------:R-:W-:-:S02]  /*32650*/  IMAD.IADD R74, R63, 0x1, R74 ;  /* 0x000000013f4a7824 */ /* 0x000fc400078e024a */
[----:B------:R-:W-:Y:S02]  /*32660*/  IMAD.IADD R70, R63, 0x1, R64 ;  /* 0x000000013f467824 */ /* 0x000fe400078e0240 */
[----:B------:R-:W-:Y:S02]  /*32670*/  VIADD R71, R61, 0xffffffff ;  /* 0xffffffff3d477836 */ /* 0x000fe40000000000 */
[--C-:B0-----:R-:W-:Y:S02]  /*32680*/  IMAD.IADD R64, R74, 0x1, R77.reuse ;  /* 0x000000014a407824 */ /* 0x101fe400078e024d */
        /* <DEDUP_REMOVED lines=18> */
.L_x_12608:
[----:B------:R-:W-:Y:S05]  /*327b0*/  BSYNC B5 ;  /* 0x0000000000057941 */ /* 0x000fea0003800000 */
.L_x_12607:
[----:B------:R-:W-:Y:S01]  /*327c0*/  LOP3.LUT R66, RZ, R66, RZ, 0x33, !PT ;  /* 0x00000042ff427212 */ /* 0x000fe200078e33ff */
[----:B------:R-:W-:Y:S06]  /*327d0*/  BRA `(.L_x_12609) ;  /* 0x0000000000287947 */ /* 0x000fec0003800000 */
.L_x_12606:
        /* <DEDUP_REMOVED lines=10> */
.L_x_12609:
[----:B------:R-:W-:Y:S05]  /*32880*/  BSYNC B4 ;  /* 0x0000000000047941 */ /* 0x000fea0003800000 */
.L_x_12605:
[----:B------:R-:W-:-:S05]  /*32890*/  IMAD R66, R9, R66, R71 ;  /* 0x0000004209427224 */ /* 0x000fca00078e0247 */
[----:B------:R-:W-:Y:S02]  /*328a0*/  VIMNMX R65, R65, R66, !PT ;  /* 0x0000004241417248 */ /* 0x000fe40007fe0100 */
[----:B------:R-:W-:-:S07]  /*328b0*/  VIADDMNMX R64, R66, R9, R64, PT ;  /* 0x0000000942407246 */ /* 0x000fce0003800140 */
.L_x_12604:
[----:B------:R-:W-:Y:S05]  /*328c0*/  BSYNC B3 ;  /* 0x0000000000037941 */ /* 0x000fea0003800000 */
.L_x_12603:
        /* <DEDUP_REMOVED lines=137> */
.L_x_12615:
[----:B------:R-:W-:Y:S05]  /*33160*/  BSYNC B5 ;  /* 0x0000000000057941 */ /* 0x000fea0003800000 */
.L_x_12614:
[----:B------:R-:W-:Y:S01]  /*33170*/  LOP3.LUT R8, RZ, R8, RZ, 0x33, !PT ;  /* 0x00000008ff087212 */ /* 0x000fe200078e33ff */
[----:B------:R-:W-:Y:S06]  /*33180*/  BRA `(.L_x_12616) ;  /* 0x0000000000287947 */ /* 0x000fec0003800000 */
.L_x_12613:
        /* <DEDUP_REMOVED lines=10> */
.L_x_12616:
[----:B------:R-:W-:Y:S05]  /*33230*/  BSYNC B4 ;  /* 0x0000000000047941 */ /* 0x000fea0003800000 */
.L_x_12612:
[----:B------:R-:W-:-:S05]  /*33240*/  IMAD R3, R9, R8, R71 ;  /* 0x0000000809037224 */ /* 0x000fca00078e0247 */
[----:B------:R-:W-:Y:S02]  /*33250*/  VIADDMNMX R66, R3, R9, R66, PT ;  /* 0x0000000903427246 */ /* 0x000fe40003800142 */
[----:B------:R-:W-:-:S07]  /*33260*/  VIMNMX R64, R64, R3, !PT ;  /* 0x0000000340407248 */ /* 0x000fce0007fe0100 */
.L_x_12611:
[----:B------:R-:W-:Y:S05]  /*33270*/  BSYNC B3 ;  /* 0x0000000000037941 */ /* 0x000fea0003800000 */
.L_x_12610:
        /* <DEDUP_REMOVED lines=69> */
[----:B------:R-:W-:Y:S02]  /*336d0*/  R2UR UR4, R4 ;  /* 0x00000000040472ca */ /* 0x000fe400000e0000 */
[----:B------:R-:W-:Y:S02]  /*336e0*/  ISETP.LT.OR P1, PT, R66, 0x49, P1 ;  /* 0x000000494200780c */ /* 0x000fe40000f21670 */
[----:B------:R-:W-:Y:S02]  /*336f0*/  R2UR UR5, R5 ;  /* 0x00000000050572ca */ /* 0x000fe400000e0000 */
[----:B------:R-:W-:-:S02]  /*33700*/  FSEL R46, R46, -INF , !P1 ;  /* 0xff8000002e2e7808 */ /* 0x000fc40004800000 */
[----:B------:R-:W-:Y:S02]  /*33710*/  ISETP.GT.AND P1, PT, R64, RZ, !P6 ;  /* 0x000000ff4000720c */ /* 0x000fe40007724270 */
[----:B------:R-:W-:Y:S02]  /*33720*/  ISETP.NE.AND P2, PT, R91, RZ, PT ;  /* 0x000000ff5b00720c */ /* 0x000fe40003f45270 */
[----:B------:R-:W-:Y:S02]  /*33730*/  ISETP.LT.OR P1, PT, R66, 0x1, P1 ;  /* 0x000000014200780c */ /* 0x000fe40000f21670 */
[----:B------:R-:W-:Y:S02]  /*33740*/  ISETP.NE.AND P6, PT, R75, RZ, PT ;  /* 0x000000ff4b00720c */ /* 0x000fe40003fc5270 */
[----:B------:R-:W-:Y:S02]  /*33750*/  FSEL R62, R2, -INF , !P1 ;  /* 0xff800000023e7808 */ /* 0x000fe40004800000 */
[----:B------:R-:W2:Y:S04]  /*33760*/  LDL.64 R2, [R0+0x70] ;  /* 0x0000700000027983 */ /* 0x000ea80000100a00 */
[----:B--2---:R-:W2:Y:S01]  /*33770*/  LD.E.64 R6, desc[UR4][R2.64] ;  /* 0x0000000402067980 */ /* 0x004ea2000c101b00 */
[----:B------:R-:W-:-:S02]  /*33780*/  ISETP.GT.AND P1, PT, R64, 0x49, !P2 ;  /* 0x000000494000780c */ /* 0x000fc40005724270 */
[C---:B------:R-:W-:Y:S02]  /*33790*/  ISETP.GT.AND P3, PT, R64.reuse, 0x50, !P3 ;  /* 0x000000504000780c */ /* 0x040fe40005f64270 */
[C---:B------:R-:W-:Y:S02]  /*337a0*/  ISETP.GT.AND P4, PT, R64.reuse, 0x51, !P4 ;  /* 0x000000514000780c */ /* 0x040fe40006784270 */
[C---:B------:R-:W-:Y:S02]  /*337b0*/  ISETP.GT.AND P5, PT, R64.reuse, 0x58, !P5 ;  /* 0x000000584000780c */ /* 0x040fe40006fa4270 */
[----:B------:R-:W-:Y:S02]  /*337c0*/  ISETP.GT.AND P2, PT, R64, 0x59, !P6 ;  /* 0x000000594000780c */ /* 0x000fe40007744270 */
[C---:B------:R-:W-:Y:S02]  /*337d0*/  ISETP.LT.OR P1, PT, R66.reuse, 0x4a, P1 ;  /* 0x0000004a4200780c */ /* 0x040fe40000f21670 */
[----:B------:R-:W-:-:S02]  /*337e0*/  ISETP.LT.OR P3, PT, R66, 0x51, P3 ;  /* 0x000000514200780c */ /* 0x000fc40001f61670 */
[C---:B------:R-:W-:Y:S02]  /*337f0*/  ISETP.LT.OR P4, PT, R66.reuse, 0x52, P4 ;  /* 0x000000524200780c */ /* 0x040fe40002781670 */
[----:B------:R-:W-:Y:S02]  /*33800*/  ISETP.LT.OR P5, PT, R66, 0x59, P5 ;  /* 0x000000594200780c */ /* 0x000fe40002fa1670 */
[----:B------:R-:W-:Y:S02]  /*33810*/  FSEL R56, R56, -INF , !P4 ;  /* 0xff80000038387808 */ /* 0x000fe40006000000 */
[----:B------:R-:W-:Y:S02]  /*33820*/  ISETP.LT.OR P2, PT, R66, 0x5a, P2 ;  /* 0x0000005a4200780c */ /* 0x000fe40001741670 */
[----:B------:R-:W-:Y:S01]  /*33830*/  FSEL R57, R57, -INF , !P5 ;  /* 0xff80000039397808 */ /* 0x000fe20006800000 */
[----:B------:R-:W3:Y:S01]  /*33840*/  LD.E R66, desc[UR4][R2.64+0x10] ;  /* 0x0000100402427980 */ /* 0x000ee2000c101900 */
[----:B------:R-:W-:-:S02]  /*33850*/  R2UR UR6, R4 ;  /* 0x00000000040672ca */ /* 0x000fc400000e0000 */
        /* <DEDUP_REMOVED lines=40> */
[----:B------:R-:W-:Y:S02]  /*33ae0*/  FSEL R64, R45, -INF , !P1 ;  /* 0xff8000002d407808 */ /* 0x000fe40004800000 */
[----:B------:R-:W-:Y:S02]  /*33af0*/  FMNMX.FTZ R9, R46, R9, !PT ;  /* 0x000000092e097209 */ /* 0x000fe40007810000 */
[----:B------:R-:W-:Y:S02]  /*33b00*/  FMNMX.FTZ R8, R55, R8, !PT ;  /* 0x0000000837087209 */ /* 0x000fe40007810000 */
[----:B------:R-:W-:Y:S02]  /*33b10*/  FSEL R65, R54, -INF , !P3 ;  /* 0xff80000036417808 */ /* 0x000fe40005800000 */
        /* <DEDUP_REMOVED lines=34> */
[----:B------:R-:W-:Y:S01]  /*33d40*/  ST.E desc[UR4][R2.64+0x4], R9 ;  /* 0x0000040902007985 */ /* 0x000fe2000c101904 */
[----:B0-----:R-:W-:Y:S01]  /*33d50*/  FMUL.FTZ R67, R45, R66 ;  /* 0x000000422d437220 */ /* 0x001fe20000410000 */
[----:B----4-:R-:W-:-:S04]  /*33d60*/  FMUL.FTZ R69, R54, R71 ;  /* 0x0000004736457220 */ /* 0x010fc80000410000 */
[----:B------:R0:W-:Y:S04]  /*33d70*/  ST.E desc[UR6][R2.64+0x10], R67 ;  /* 0x0000104302007985 */ /* 0x0001e8000c101906 */
        /* <DEDUP_REMOVED lines=13> */
[----:B------:R-:W-:-:S04]  /*33e50*/  FFMA.FTZ R172, R63, R66, -R3 ;  /* 0x000000423fac7223 */ /* 0x000fc80000010803 */
[-C--:B------:R-:W-:Y:S01]  /*33e60*/  FFMA.FTZ R173, R62, R66.reuse, -R71 ;  /* 0x000000423ead7223 */ /* 0x080fe20000010847 */
[-C--:B------:R-:W-:Y:S01]  /*33e70*/  FFMA.FTZ R79, R79, R66.reuse, -R3 ;  /* 0x000000424f4f7223 */ /* 0x080fe20000010803 */
[----:B------:R-:W3:Y:S01]  /*33e80*/  MUFU.EX2 R172, R172 ;  /* 0x000000ac00ac7308 */ /* 0x000ee20000000800 */
[-C--:B------:R-:W-:Y:S01]  /*33e90*/  FFMA.FTZ R15, R15, R66.reuse, -R71 ;  /* 0x000000420f0f7223 */ /* 0x080fe20000010847 */
[-CC-:B------:R-:W-:Y:S01]  /*33ea0*/  FFMA.FTZ R154, R36, R66.reuse, -R3.reuse ;  /* 0x00000042249a7223 */ /* 0x180fe20000010803 */
[-C--:B------:R-:W-:Y:S01]  /*33eb0*/  FFMA.FTZ R174, R28, R66.reuse, -R3 ;  /* 0x000000421cae7223 */ /* 0x080fe20000010803 */
[-CC-:B------:R-:W-:Y:S01]  /*33ec0*/  FFMA.FTZ R175, R18, R66.reuse, -R71.reuse ;  /* 0x0000004212af7223 */ /* 0x180fe20000010847 */
[----:B------:R-:W-:-:S03]  /*33ed0*/  FFMA.FTZ R36, R21, R66, -R71 ;  /* 0x0000004215247223 */ /* 0x000fc60000010847 */
[----:B------:R-:W-:Y:S01]  /*33ee0*/  MUFU.EX2 R173, R173 ;  /* 0x000000ad00ad7308 */ /* 0x000fe20000000800 */
[-CC-:B------:R-:W-:Y:S01]  /*33ef0*/  FFMA.FTZ R152, R32, R66.reuse, -R3.reuse ;  /* 0x0000004220987223 */ /* 0x180fe20000010803 */
[-C--:B------:R-:W-:Y:S01]  /*33f00*/  FFMA.FTZ R8, R29, R66.reuse, -R3 ;  /* 0x000000421d087223 */ /* 0x080fe20000010803 */
[----:B------:R-:W-:-:S05]  /*33f10*/  FFMA.FTZ R32, R19, R66, -R71 ;  /* 0x0000004213207223 */ /* 0x000fca0000010847 */
[----:B------:R-:W0:Y:S01]  /*33f20*/  MUFU.EX2 R21, R79 ;  /* 0x0000004f00157308 */ /* 0x000e220000000800 */
[----:B------:R-:W-:-:S07]  /*33f30*/  FFMA.FTZ R153, R20, R66, -R71 ;  /* 0x0000004214997223 */ /* 0x000fce0000010847 */
[----:B------:R-:W1:Y:S01]  /*33f40*/  MUFU.EX2 R18, R15 ;  /* 0x0000000f00127308 */ /* 0x000e620000000800 */
[-CC-:B------:R-:W-:Y:S01]  /*33f50*/  FFMA.FTZ R9, R33, R66.reuse, -R3.reuse ;  /* 0x0000004221097223 */ /* 0x180fe20000010803 */
[----:B------:R-:W-:-:S06]  /*33f60*/  FFMA.FTZ R156, R40, R66, -R3 ;  /* 0x00000042289c7223 */ /* 0x000fcc0000010803 */
[----:B------:R-:W-:Y:S01]  /*33f70*/  MUFU.EX2 R174, R174 ;  /* 0x000000ae00ae7308 */ /* 0x000fe20000000800 */
[----:B------:R-:W-:-:S07]  /*33f80*/  FFMA.FTZ R40, R25, R66, -R71 ;  /* 0x0000004219287223 */ /* 0x000fce0000010847 */
[----:B------:R-:W2:Y:S01]  /*33f90*/  MUFU.EX2 R175, R175 ;  /* 0x000000af00af7308 */ /* 0x000ea20000000800 */
[----:B------:R-:W-:-:S07]  /*33fa0*/  FFMA.FTZ R155, R24, R66, -R71 ;  /* 0x00000042189b7223 */ /* 0x000fce0000010847 */
[----:B------:R3:W-:Y:S01]  /*33fb0*/  MUFU.EX2 R19, R8 ;  /* 0x0000000800137308 */ /* 0x0007e20000000800 */
[----:B------:R-:W-:-:S07]  /*33fc0*/  FFMA.FTZ R162, R49, R66, -R3 ;  /* 0x0000004231a27223 */ /* 0x000fce0000010803 */
[----:B------:R-:W5:Y:S01]  /*33fd0*/  MUFU.EX2 R20, R32 ;  /* 0x0000002000147308 */ /* 0x000f620000000800 */
[----:B---3--:R-:W-:Y:S01]  /*33fe0*/  FADD.FTZ R8, R172, R67 ;  /* 0x00000043ac087221 */ /* 0x008fe20000010000 */
[----:B------:R-:W-:-:S06]  /*33ff0*/  FFMA.FTZ R14, R14, R66, -R3 ;  /* 0x000000420e0e7223 */ /* 0x000fcc0000010803 */
[----:B------:R-:W3:Y:S01]  /*34000*/  MUFU.EX2 R152, R152 ;  /* 0x0000009800987308 */ /* 0x000ee20000000800 */
[----:B0-----:R-:W-:Y:S01]  /*34010*/  FADD.FTZ R49, R21, R8 ;  /* 0x0000000815317221 */ /* 0x001fe20000010000 */
[----:B------:R-:W-:-:S06]  /*34020*/  FFMA.FTZ R165, R42, R66, -R71 ;  /* 0x000000422aa57223 */ /* 0x000fcc0000010847 */
[----:B------:R4:W-:Y:S01]  /*34030*/  MUFU.EX2 R25, R9 ;  /* 0x0000000900197308 */ /* 0x0009e20000000800 */
[----:B------:R-:W-:-:S07]  /*34040*/  FFMA.FTZ R42, R43, R66, -R71 ;  /* 0x000000422b2a7223 */ /* 0x000fce0000010847 */
[----:B------:R-:W0:Y:S01]  /*34050*/  MUFU.EX2 R153, R153 ;  /* 0x0000009900997308 */ /* 0x000e220000000800 */
[----:B----4-:R-:W-:Y:S01]  /*34060*/  FADD.FTZ R9, R173, R68 ;  /* 0x00000044ad097221 */ /* 0x010fe20000010000 */
[----:B------:R-:W-:-:S03]  /*34070*/  FFMA.FTZ R28, R37, R66, -R3 ;  /* 0x00000042251c7223 */ /* 0x000fc60000010803 */
[----:B-1----:R-:W-:-:S03]  /*34080*/  FADD.FTZ R8, R18, R9 ;  /* 0x0000000912087221 */ /* 0x002fc60000010000 */
[----:B------:R-:W1:Y:S01]  /*34090*/  MUFU.EX2 R24, R36 ;  /* 0x0000002400187308 */ /* 0x000e620000000800 */
[----:B--2---:R-:W-:Y:S01]  /*340a0*/  FADD.FTZ R9, R175, R8 ;  /* 0x00000008af097221 */ /* 0x004fe20000010000 */
[-C--:B------:R-:W-:Y:S01]  /*340b0*/  FFMA.FTZ R158, R44, R66.reuse, -R3 ;  /* 0x000000422c9e7223 */ /* 0x080fe20000010803 */
[-CC-:B------:R-:W-:Y:S01]  /*340c0*/  FFMA.FTZ R157, R26, R66.reuse, -R71.reuse ;  /* 0x000000421a9d7223 */ /* 0x180fe20000010847 */
[----:B------:R-:W-:-:S04]  /*340d0*/  FFMA.FTZ R44, R27, R66, -R71 ;  /* 0x000000421b2c7223 */ /* 0x000fc80000010847 */
[----:B------:R-:W2:Y:S01]  /*340e0*/  MUFU.EX2 R154, R154 ;  /* 0x0000009a009a7308 */ /* 0x000ea20000000800 */
[----:B-----5:R-:W-:Y:S01]  /*340f0*/  FADD.FTZ R8, R20, R9 ;  /* 0x0000000914087221 */ /* 0x020fe20000010000 */
[----:B------:R-:W-:-:S06]  /*34100*/  FFMA.FTZ R29, R41, R66, -R3 ;  /* 0x00000042291d7223 */ /* 0x000fcc0000010803 */
[----:B------:R4:W-:Y:S08]  /*34110*/  MUFU.EX2 R43, R14 ;  /* 0x0000000e002b7308 */ /* 0x0009f00000000800 */
[----:B------:R-:W5:Y:S01]  /*34120*/  MUFU.EX2 R155, R155 ;  /* 0x0000009b009b7308 */ /* 0x000f620000000800 */
[----:B----4-:R-:W-:-:S04]  /*34130*/  FADD.FTZ R14, R174, R49 ;  /* 0x00000031ae0e7221 */ /* 0x010fc80000010000 */
[----:B------:R-:W-:-:S03]  /*34140*/  FADD.FTZ R15, R19, R14 ;  /* 0x0000000e130f7221 */ /* 0x000fc60000010000 */
[----:B------:R-:W4:Y:S01]  /*34150*/  MUFU.EX2 R27, R28 ;  /* 0x0000001c001b7308 */ /* 0x000f220000000800 */
[----:B---3--:R-:W-:Y:S01]  /*34160*/  FADD.FTZ R14, R152, R15 ;  /* 0x0000000f980e7221 */ /* 0x008fe20000010000 */
[----:B0-----:R-:W-:-:S06]  /*34170*/  FADD.FTZ R9, R153, R8 ;  /* 0x0000000899097221 */ /* 0x001fcc0000010000 */
[----:B------:R-:W0:Y:S01]  /*34180*/  MUFU.EX2 R26, R40 ;  /* 0x00000028001a7308 */ /* 0x000e220000000800 */
[----:B------:R-:W-:Y:S01]  /*34190*/  FFMA.FTZ R159, R30, R66, -R71 ;  /* 0x000000421e9f7223 */ /* 0x000fe20000010847 */
[----:B------:R-:W-:Y:S01]  /*341a0*/  FADD.FTZ R15, R25, R14 ;  /* 0x0000000e190f7221 */ /* 0x000fe20000010000 */
[----:B-1----:R-:W-:-:S05]  /*341b0*/  FADD.FTZ R8, R24, R9 ;  /* 0x0000000918087221 */ /* 0x002fca0000010000 */
[----:B------:R-:W1:Y:S01]  /*341c0*/  MUFU.EX2 R156, R156 ;  /* 0x0000009c009c7308 */ /* 0x000e620000000800 */
[----:B------:R-:W-:-:S07]  /*341d0*/  FFMA.FTZ R30, R31, R66, -R71 ;  /* 0x000000421f1e7223 */ /* 0x000fce0000010847 */
[----:B------:R-:W3:Y:S01]  /*341e0*/  MUFU.EX2 R157, R157 ;  /* 0x0000009d009d7308 */ /* 0x000ee20000000800 */
[----:B------:R-:W-:Y:S01]  /*341f0*/  FFMA.FTZ R81, R81, R66, -R3 ;  /* 0x0000004251517223 */ /* 0x000fe20000010803 */
[----:B--2---:R-:W-:Y:S01]  /*34200*/  FADD.FTZ R14, R154, R15 ;  /* 0x0000000f9a0e7221 */ /* 0x004fe20000010000 */
[----:B-----5:R-:W-:-:S05]  /*34210*/  FADD.FTZ R9, R155, R8 ;  /* 0x000000089b097221 */ /* 0x020fca0000010000 */
[----:B------:R-:W2:Y:S01]  /*34220*/  MUFU.EX2 R29, R29 ;  /* 0x0000001d001d7308 */ /* 0x000ea20000000800 */
[-C--:B------:R-:W-:Y:S01]  /*34230*/  FFMA.FTZ R160, R47, R66.reuse, -R3 ;  /* 0x000000422fa07223 */ /* 0x080fe20000010803 */
[----:B------:R-:W-:-:S06]  /*34240*/  FFMA.FTZ R161, R34, R66, -R71 ;  /* 0x0000004222a17223 */ /* 0x000fcc0000010847 */
[----:B------:R-:W5:Y:S01]  /*34250*/  MUFU.EX2 R28, R44 ;  /* 0x0000002c001c7308 */ /* 0x000f620000000800 */
[----:B----4-:R-:W-:Y:S01]  /*34260*/  FADD.FTZ R15, R27, R14 ;  /* 0x0000000e1b0f7221 */ /* 0x010fe20000010000 */
[----:B0-----:R-:W-:-:S06]  /*34270*/  FADD.FTZ R8, R26, R9 ;  /* 0x000000091a087221 */ /* 0x001fcc0000010000 */
[----:B------:R-:W0:Y:S01]  /*34280*/  MUFU.EX2 R158, R158 ;  /* 0x0000009e009e7308 */ /* 0x000e220000000800 */
[----:B------:R-:W-:-:S07]  /*34290*/  FFMA.FTZ R33, R48, R66, -R3 ;  /* 0x0000004230217223 */ /* 0x000fce0000010803 */
[----:B------:R-:W4:Y:S01]  /*342a0*/  MUFU.EX2 R159, R159 ;  /* 0x0000009f009f7308 */ /* 0x000f220000000800 */
[----:B------:R-:W-:Y:S01]  /*342b0*/  FFMA.FTZ R47, R35, R66, -R71 ;  /* 0x00000042232f7223 */ /* 0x000fe20000010847 */
[----:B-1----:R-:W-:Y:S01]  /*342c0*/  FADD.FTZ R14, R156, R15 ;  /* 0x0000000f9c0e7221 */ /* 0x002fe20000010000 */
[----:B---3--:R-:W-:-:S05]  /*342d0*/  FADD.FTZ R9, R157, R8 ;  /* 0x000000089d097221 */ /* 0x008fca0000010000 */
[----:B------:R-:W1:Y:S01]  /*342e0*/  MUFU.EX2 R31, R81 ;  /* 0x00000051001f7308 */ /* 0x000e620000000800 */
[----:B------:R-:W-:-:S07]  /*342f0*/  FFMA.FTZ R163, R38, R66, -R71 ;  /* 0x0000004226a37223 */ /* 0x000fce0000010847 */
[----:B------:R-:W3:Y:S01]  /*34300*/  MUFU.EX2 R30, R30 ;  /* 0x0000001e001e7308 */ /* 0x000ee20000000800 */
[----:B--2---:R-:W-:Y:S01]  /*34310*/  FADD.FTZ R15, R29, R14 ;  /* 0x0000000e1d0f7221 */ /* 0x004fe20000010000 */
[----:B-----5:R-:W-:-:S06]  /*34320*/  FADD.FTZ R8, R28, R9 ;  /* 0x000000091c087221 */ /* 0x020fcc0000010000 */
[----:B------:R-:W2:Y:S01]  /*34330*/  MUFU.EX2 R160, R160 ;  /* 0x000000a000a07308 */ /* 0x000ea20000000800 */
[----:B------:R-:W-:-:S07]  /*34340*/  FFMA.FTZ R34, R39, R66, -R71 ;  /* 0x0000004227227223 */ /* 0x000fce0000010847 */
[----:B------:R-:W5:Y:S01]  /*34350*/  MUFU.EX2 R161, R161 ;  /* 0x000000a100a17308 */ /* 0x000f620000000800 */
[----:B------:R-:W-:Y:S01]  /*34360*/  FFMA.FTZ R50, R50, R66, -R3 ;  /* 0x0000004232327223 */ /* 0x000fe20000010803 */
[----:B0-----:R-:W-:Y:S01]  /*34370*/  FADD.FTZ R14, R158, R15 ;  /* 0x0000000f9e0e7221 */ /* 0x001fe20000010000 */
[----:B----4-:R-:W-:-:S05]  /*34380*/  FADD.FTZ R9, R159, R8 ;  /* 0x000000089f097221 */ /* 0x010fca0000010000 */
[----:B------:R-:W0:Y:S01]  /*34390*/  MUFU.EX2 R33, R33 ;  /* 0x0000002100217308 */ /* 0x000e220000000800 */
[----:B------:R-:W-:-:S07]  /*343a0*/  FFMA.FTZ R164, R51, R66, -R3 ;  /* 0x0000004233a47223 */ /* 0x000fce0000010803 */
[----:B------:R-:W4:Y:S01]  /*343b0*/  MUFU.EX2 R32, R47 ;  /* 0x0000002f00207308 */ /* 0x000f220000000800 */
[----:B-1----:R-:W-:Y:S01]  /*343c0*/  FADD.FTZ R15, R31, R14 ;  /* 0x0000000e1f0f7221 */ /* 0x002fe20000010000 */
[----:B---3--:R-:W-:-:S06]  /*343d0*/  FADD.FTZ R8, R30, R9 ;  /* 0x000000091e087221 */ /* 0x008fcc0000010000 */
[----:B------:R-:W1:Y:S01]  /*343e0*/  MUFU.EX2 R162, R162 ;  /* 0x000000a200a27308 */ /* 0x000e620000000800 */
[----:B------:R-:W-:-:S07]  /*343f0*/  FFMA.FTZ R37, R52, R66, -R3 ;  /* 0x0000004234257223 */ /* 0x000fce0000010803 */
[----:B------:R-:W3:Y:S01]  /*34400*/  MUFU.EX2 R163, R163 ;  /* 0x000000a300a37308 */ /* 0x000ee20000000800 */
[----:B--2---:R-:W-:Y:S01]  /*34410*/  FADD.FTZ R14, R160, R15 ;  /* 0x0000000fa00e7221 */ /* 0x004fe20000010000 */
[----:B-----5:R-:W-:-:S06]  /*34420*/  FADD.FTZ R9, R161, R8 ;  /* 0x00000008a1097221 */ /* 0x020fcc0000010000 */
[----:B------:R-:W2:Y:S01]  /*34430*/  MUFU.EX2 R35, R50 ;  /* 0x0000003200237308 */ /* 0x000ea20000000800 */
[-C--:B------:R-:W-:Y:S01]  /*34440*/  FFMA.FTZ R166, R53, R66.reuse, -R3 ;  /* 0x0000004235a67223 */ /* 0x080fe20000010803 */
[----:B------:R-:W-:-:S06]  /*34450*/  FFMA.FTZ R167, R46, R66, -R71 ;  /* 0x000000422ea77223 */ /* 0x000fcc0000010847 */
[----:B------:R-:W5:Y:S01]  /*34460*/  MUFU.EX2 R34, R34 ;  /* 0x0000002200227308 */ /* 0x000f620000000800 */
[----:B0-----:R-:W-:Y:S01]  /*34470*/  FADD.FTZ R15, R33, R14 ;  /* 0x0000000e210f7221 */ /* 0x001fe20000010000 */
[----:B----4-:R-:W-:-:S06]  /*34480*/  FADD.FTZ R8, R32, R9 ;  /* 0x0000000920087221 */ /* 0x010fcc0000010000 */
[----:B------:R-:W0:Y:S01]  /*34490*/  MUFU.EX2 R164, R164 ;  /* 0x000000a400a47308 */ /* 0x000e220000000800 */
[----:B------:R-:W-:-:S07]  /*344a0*/  FFMA.FTZ R38, R64, R66, -R71 ;  /* 0x0000004240267223 */ /* 0x000fce0000010847 */
[----:B------:R-:W4:Y:S01]  /*344b0*/  MUFU.EX2 R165, R165 ;  /* 0x000000a500a57308 */ /* 0x000f220000000800 */
[----:B------:R-:W-:Y:S01]  /*344c0*/  FFMA.FTZ R55, R55, R66, -R3 ;  /* 0x0000004237377223 */ /* 0x000fe20000010803 */
[----:B-1----:R-:W-:Y:S01]  /*344d0*/  FADD.FTZ R14, R162, R15 ;  /* 0x0000000fa20e7221 */ /* 0x002fe20000010000 */
[----:B---3--:R-:W-:-:S05]  /*344e0*/  FADD.FTZ R9, R163, R8 ;  /* 0x00000008a3097221 */ /* 0x008fca0000010000 */
[----:B------:R-:W1:Y:S01]  /*344f0*/  MUFU.EX2 R37, R37 ;  /* 0x0000002500257308 */ /* 0x000e620000000800 */
[-C--:B------:R-:W-:Y:S01]  /*34500*/  FFMA.FTZ R168, R59, R66.reuse, -R3 ;  /* 0x000000423ba87223 */ /* 0x080fe20000010803 */
[----:B------:R-:W-:-:S06]  /*34510*/  FFMA.FTZ R169, R65, R66, -R71 ;  /* 0x0000004241a97223 */ /* 0x000fcc0000010847 */
        /* <DEDUP_REMOVED lines=15> */
[----:B------:R-:W1:Y:S08]  /*34610*/  MUFU.EX2 R168, R168 ;  /* 0x000000a800a87308 */ /* 0x000e700000000800 */
[----:B------:R-:W3:Y:S01]  /*34620*/  MUFU.EX2 R169, R169 ;  /* 0x000000a900a97308 */ /* 0x000ee20000000800 */
[----:B------:R-:W-:Y:S01]  /*34630*/  FFMA.FTZ R3, R58, R66, -R71 ;  /* 0x000000423a037223 */ /* 0x000fe20000010847 */
[----:B--2---:R-:W-:Y:S01]  /*34640*/  FADD.FTZ R14, R166, R15 ;  /* 0x0000000fa60e7221 */ /* 0x004fe20000010000 */
[----:B-----5:R-:W-:-:S05]  /*34650*/  FADD.FTZ R9, R167, R8 ;  /* 0x00000008a7097221 */ /* 0x020fca0000010000 */
[----:B------:R-:W2:Y:S08]  /*34660*/  MUFU.EX2 R41, R41 ;  /* 0x0000002900297308 */ /* 0x000eb00000000800 */
[----:B------:R-:W5:Y:S01]  /*34670*/  MUFU.EX2 R56, R56 ;  /* 0x0000003800387308 */ /* 0x000f620000000800 */
[----:B0-----:R-:W-:Y:S01]  /*34680*/  FADD.FTZ R15, R39, R14 ;  /* 0x0000000e270f7221 */ /* 0x001fe20000010000 */
[----:B----4-:R-:W-:-:S06]  /*34690*/  FADD.FTZ R8, R38, R9 ;  /* 0x0000000926087221 */ /* 0x010fcc0000010000 */
[----:B------:R-:W0:Y:S08]  /*346a0*/  MUFU.EX2 R170, R170 ;  /* 0x000000aa00aa7308 */ /* 0x000e300000000800 */
[----:B------:R-:W4:Y:S01]  /*346b0*/  MUFU.EX2 R171, R2 ;  /* 0x0000000200ab7308 */ /* 0x000f220000000800 */
[----:B-1----:R-:W-:Y:S01]  /*346c0*/  FADD.FTZ R14, R168, R15 ;  /* 0x0000000fa80e7221 */ /* 0x002fe20000010000 */
[----:B---3--:R-:W-:-:S06]  /*346d0*/  FADD.FTZ R9, R169, R8 ;  /* 0x00000008a9097221 */ /* 0x008fcc0000010000 */
[----:B------:R1:W3:Y:S01]  /*346e0*/  MUFU.EX2 R40, R3 ;  /* 0x0000000300287308 */ /* 0x0002e20000000800 */
[----:B--2---:R-:W-:Y:S01]  /*346f0*/  FADD.FTZ R15, R41, R14 ;  /* 0x0000000e290f7221 */ /* 0x004fe20000010000 */
[----:B-----5:R-:W-:-:S03]  /*34700*/  FADD.FTZ R8, R56, R9 ;  /* 0x0000000938087221 */ /* 0x020fc60000010000 */
[----:B0-----:R-:W-:Y:S01]  /*34710*/  FADD.FTZ R14, R170, R15 ;  /* 0x0000000faa0e7221 */ /* 0x001fe20000010000 */
[----:B----4-:R-:W-:-:S03]  /*34720*/  FADD.FTZ R9, R171, R8 ;  /* 0x00000008ab097221 */ /* 0x010fc60000010000 */
[----:B-1----:R-:W-:Y:S01]  /*34730*/  FADD.FTZ R3, R43, R14 ;  /* 0x0000000e2b037221 */ /* 0x002fe20000010000 */
[----:B---3--:R-:W-:-:S04]  /*34740*/  FADD.FTZ R15, R40, R9 ;  /* 0x00000009280f7221 */ /* 0x008fc80000010000 */
[----:B------:R-:W-:Y:S04]  /*34750*/  ST.E desc[UR4][R6.64+0x10], R3 ;  /* 0x0000100306007985 */ /* 0x000fe8000c101904 */
[----:B------:R0:W-:Y:S04]  /*34760*/  ST.E desc[UR6][R6.64+0x14], R15 ;  /* 0x0000140f06007985 */ /* 0x0001e8000c101906 */
[----:B------:R-:W2:Y:S01]  /*34770*/  LDL.64 R8, [R0+0x80] ;  /* 0x0000800000087983 */ /* 0x000ea20000100a00 */
[C---:B------:R-:W-:Y:S02]  /*34780*/  R2UR UR18, R4.reuse ;  /* 0x00000000041272ca */ /* 0x040fe400000e0000 */
[----:B------:R-:W-:Y:S01]  /*34790*/  R2UR UR19, R5 ;  /* 0x00000000051372ca */ /* 0x000fe200000e0000 */
[----:B--2---:R-:W2:Y:S04]  /*347a0*/  LD.E R2, desc[UR4][R8.64] ;  /* 0x0000000408027980 */ /* 0x004ea8000c101900 */
        /* <DEDUP_REMOVED lines=49> */
[----:B--2---:R-:W-:-:S03]  /*34ac0*/  FMUL.FTZ R3, R45, R2 ;  /* 0x000000022d037220 */ /* 0x004fc60000410000 */
[----:B------:R-:W2:Y:S04]  /*34ad0*/  LD.E R2, desc[UR18][R8.64+0x150] ;  /* 0x0001501208027980 */ /* 0x000ea8000c101900 */
[----:B------:R3:W-:Y:S02]  /*34ae0*/  ST.E desc[UR4][R8.64], R3 ;  /* 0x0000000308007985 */ /* 0x0007e4000c101904 */
[----:B---3--:R-:W-:-:S05]  /*34af0*/  FMUL.FTZ R3, R45, R48 ;  /* 0x000000302d037220 */ /* 0x008fca0000410000 */
        /* <DEDUP_REMOVED lines=87> */
[----:B------:R-:W-:Y:S04]  /*35070*/  ST.E desc[UR4][R8.64+0x1d0], R7 ;  /* 0x0001d00708007985 */ /* 0x000fe8000c101904 */
[----:B------:R0:W-:Y:S04]  /*35080*/  ST.E desc[UR4][R8.64+0x1e0], R3 ;  /* 0x0001e00308007985 */ /* 0x0001e8000c101904 */
[----:B0-----:R-:W3:Y:S01]  /*35090*/  LD.E R3, desc[UR6][R8.64+0x8] ;  /* 0x0000080608037980 */ /* 0x001ee2000c101900 */
[----:B--2---:R-:W-:-:S03]  /*350a0*/  FMUL.FTZ R7, R45, R2 ;  /* 0x000000022d077220 */ /* 0x004fc60000410000 */
[----:B------:R-:W2:Y:S04]  /*350b0*/  LD.E R2, desc[UR6][R8.64+0x1f0] ;  /* 0x0001f00608027980 */ /* 0x000ea8000c101900 */
[----:B------:R0:W-:Y:S04]  /*350c0*/  ST.E desc[UR4][R8.64+0x1e4], R7 ;  /* 0x0001e40708007985 */ /* 0x0001e8000c101904 */
[----:B0-----:R-:W4:Y:S01]  /*350d0*/  LD.E R7, desc[UR6][R8.64+0xc] ;  /* 0x00000c0608077980 */ /* 0x001f22000c101900 */
[----:B---3--:R-:W-:-:S03]  /*350e0*/  FMUL.FTZ R3, R54, R3 ;  /* 0x0000000336037220 */ /* 0x008fc60000410000 */
[----:B------:R-:W-:Y:S04]  /*350f0*/  ST.E desc[UR4][R8.64+0x1d4], R15 ;  /* 0x0001d40f08007985 */ /* 0x000fe8000c101904 */
[----:B------:R0:W-:Y:S04]  /*35100*/  ST.E desc[UR4][R8.64+0x8], R3 ;  /* 0x0000080308007985 */ /* 0x0001e8000c101904 */
[----:B0-----:R-:W3:Y:S01]  /*35110*/  LD.E R3, desc[UR6][R8.64+0x1c] ;  /* 0x00001c0608037980 */ /* 0x001ee2000c101900 */
[----:B--2---:R-:W-:-:S03]  /*35120*/  FMUL.FTZ R15, R45, R2 ;  /* 0x000000022d0f7220 */ /* 0x004fc60000410000 */
[----:B------:R-:W2:Y:S04]  /*35130*/  LD.E R2, desc[UR6][R8.64+0x1f4] ;  /* 0x0001f40608027980 */ /* 0x000ea8000c101900 */
[----:B------:R0:W-:Y:S01]  /*35140*/  ST.E desc[UR4][R8.64+0x1f0], R15 ;  /* 0x0001f00f08007985 */ /* 0x0001e2000c101904 */
[----:B----4-:R-:W-:-:S03]  /*35150*/  FMUL.FTZ R7, R54, R7 ;  /* 0x0000000736077220 */ /* 0x010fc60000410000 */
[----:B0-----:R-:W4:Y:S04]  /*35160*/  LD.E R15, desc[UR6][R8.64+0x18] ;  /* 0x00001806080f7980 */ /* 0x001f28000c101900 */
[----:B------:R0:W-:Y:S04]  /*35170*/  ST.E desc[UR4][R8.64+0xc], R7 ;  /* 0x00000c0708007985 */ /* 0x0001e8000c101904 */
[----:B0-----:R-:W5:Y:S01]  /*35180*/  LD.E R7, desc[UR6][R8.64+0x28] ;  /* 0x0000280608077980 */ /* 0x001f62000c101900 */
[----:B---3--:R-:W-:-:S05]  /*35190*/  FMUL.FTZ R3, R54, R3 ;  /* 0x0000000336037220 */ /* 0x008fca0000410000 */
[----:B------:R0:W-:Y:S04]  /*351a0*/  ST.E desc[UR4][R8.64+0x1c], R3 ;  /* 0x00001c0308007985 */ /* 0x0001e8000c101904 */
[----:B0-----:R-:W3:Y:S01]  /*351b0*/  LD.E R3, desc[UR6][R8.64+0x38] ;  /* 0x0000380608037980 */ /* 0x001ee2000c101900 */
[----:B----4-:R-:W-:-:S05]  /*351c0*/  FMUL.FTZ R15, R54, R15 ;  /* 0x0000000f360f7220 */ /* 0x010fca0000410000 */
[----:B------:R0:W-:Y:S01]  /*351d0*/  ST.E desc[UR4][R8.64+0x18], R15 ;  /* 0x0000180f08007985 */ /* 0x0001e2000c101904 */
[----:B-----5:R-:W-:-:S03]  /*351e0*/  FMUL.FTZ R7, R54, R7 ;  /* 0x0000000736077220 */ /* 0x020fc60000410000 */
        /* <DEDUP_REMOVED lines=39> */
[C---:B------:R-:W-:Y:S01]  /*35460*/  FMUL.FTZ R47, R45.reuse, R6 ;  /* 0x000000062d2f7220 */ /* 0x040fe20000410000 */
[C---:B------:R-:W-:Y:S01]  /*35470*/  FMUL.FTZ R49, R45.reuse, R44 ;  /* 0x0000002c2d317220 */ /* 0x040fe20000410000 */
[C---:B------:R-:W-:Y:S01]  /*35480*/  FMUL.FTZ R51, R45.reuse, R46 ;  /* 0x0000002e2d337220 */ /* 0x040fe20000410000 */
[----:B------:R-:W-:-:S02]  /*35490*/  FMUL.FTZ R53, R45, R60 ;  /* 0x0000003c2d357220 */ /* 0x000fc40000410000 */
[----:B------:R0:W-:Y:S04]  /*354a0*/  ST.E desc[UR10][R8.64+0x14], R47 ;  /* 0x0000142f08007985 */ /* 0x0001e8000c10190a */
[----:B------:R1:W-:Y:S01]  /*354b0*/  ST.E desc[UR12][R8.64+0x20], R49 ;  /* 0x0000203108007985 */ /* 0x0003e2000c10190c */
[C---:B0-----:R-:W-:Y:S01]  /*354c0*/  FMUL.FTZ R47, R45.reuse, R58 ;  /* 0x0000003a2d2f7220 */ /* 0x041fe20000410000 */
[C---:B-1----:R-:W-:Y:S02]  /*354d0*/  FMUL.FTZ R49, R45.reuse, R62 ;  /* 0x0000003e2d317220 */ /* 0x042fe40000410000 */
[----:B------:R0:W-:Y:S04]  /*354e0*/  ST.E desc[UR14][R8.64+0x24], R51 ;  /* 0x0000243308007985 */ /* 0x0001e8000c10190e */
[----:B------:R1:W-:Y:S04]  /*354f0*/  ST.E desc[UR10][R8.64+0x44], R47 ;  /* 0x0000442f08007985 */ /* 0x0003e8000c10190a */
[----:B------:R2:W-:Y:S04]  /*35500*/  ST.E desc[UR16][R8.64+0x50], R53 ;  /* 0x0000503508007985 */ /* 0x0005e8000c101910 */
[----:B------:R3:W-:Y:S01]  /*35510*/  ST.E desc[UR12][R8.64+0x54], R49 ;  /* 0x0000543108007985 */ /* 0x0007e2000c10190c */
[C---:B0-----:R-:W-:Y:S01]  /*35520*/  FMUL.FTZ R51, R45.reuse, R72 ;  /* 0x000000482d337220 */ /* 0x041fe20000410000 */
[C---:B-1----:R-:W-:Y:S01]  /*35530*/  FMUL.FTZ R47, R45.reuse, R70 ;  /* 0x000000462d2f7220 */ /* 0x042fe20000410000 */
[C---:B--2---:R-:W-:Y:S01]  /*35540*/  FMUL.FTZ R53, R45.reuse, R76 ;  /* 0x0000004c2d357220 */ /* 0x044fe20000410000 */
[----:B---3--:R-:W-:-:S03]  /*35550*/  FMUL.FTZ R49, R45, R74 ;  /* 0x0000004a2d317220 */ /* 0x008fc60000410000 */
[----:B------:R0:W-:Y:S04]  /*35560*/  ST.E desc[UR10][R8.64+0x74], R47 ;  /* 0x0000742f08007985 */ /* 0x0001e8000c10190a */
[----:B------:R1:W-:Y:S04]  /*35570*/  ST.E desc[UR14][R8.64+0x80], R51 ;  /* 0x0000803308007985 */ /* 0x0003e8000c10190e */
[----:B------:R2:W-:Y:S04]  /*35580*/  ST.E desc[UR12][R8.64+0x84], R49 ;  /* 0x0000843108007985 */ /* 0x0005e8000c10190c */
[----:B------:R3:W-:Y:S01]  /*35590*/  ST.E desc[UR16][R8.64+0x90], R53 ;  /* 0x0000903508007985 */ /* 0x0007e2000c101910 */
[C---:B0-----:R-:W-:Y:S01]  /*355a0*/  FMUL.FTZ R47, R45.reuse, R84 ;  /* 0x000000542d2f7220 */ /* 0x041fe20000410000 */
[C---:B-1----:R-:W-:Y:S01]  /*355b0*/  FMUL.FTZ R51, R45.reuse, R88 ;  /* 0x000000582d337220 */ /* 0x042fe20000410000 */
[C---:B--2---:R-:W-:Y:S01]  /*355c0*/  FMUL.FTZ R49, R45.reuse, R86 ;  /* 0x000000562d317220 */ /* 0x044fe20000410000 */
[----:B---3--:R-:W-:-:S02]  /*355d0*/  FMUL.FTZ R53, R45, R90 ;  /* 0x0000005a2d357220 */ /* 0x008fc40000410000 */
[----:B------:R0:W-:Y:S01]  /*355e0*/  ST.E desc[UR10][R8.64+0xb0], R47 ;  /* 0x0000b02f08007985 */ /* 0x0001e2000c10190a */
[----:B------:R-:W-:-:S03]  /*355f0*/  FMUL.FTZ R55, R45, R92 ;  /* 0x0000005c2d377220 */ /* 0x000fc60000410000 */
[----:B------:R1:W-:Y:S04]  /*35600*/  ST.E desc[UR12][R8.64+0xb4], R49 ;  /* 0x0000b43108007985 */ /* 0x0003e8000c10190c */
[----:B------:R2:W-:Y:S04]  /*35610*/  ST.E desc[UR14][R8.64+0xc0], R51 ;  /* 0x0000c03308007985 */ /* 0x0005e8000c10190e */
[----:B------:R3:W-:Y:S01]  /*35620*/  ST.E desc[UR16][R8.64+0xc4], R53 ;  /* 0x0000c43508007985 */ /* 0x0007e2000c101910 */
[C---:B0-----:R-:W-:Y:S01]  /*35630*/  FMUL.FTZ R47, R45.reuse, R100 ;  /* 0x000000642d2f7220 */ /* 0x041fe20000410000 */
[C---:B-1----:R-:W-:Y:S01]  /*35640*/  FMUL.FTZ R49, R45.reuse, R102 ;  /* 0x000000662d317220 */ /* 0x042fe20000410000 */
[C---:B--2---:R-:W-:Y:S01]  /*35650*/  FMUL.FTZ R51, R45.reuse, R104 ;  /* 0x000000682d337220 */ /* 0x044fe20000410000 */
[----:B---3--:R-:W-:Y:S01]  /*35660*/  FMUL.FTZ R53, R45, R106 ;  /* 0x0000006a2d357220 */ /* 0x008fe20000410000 */
[----:B------:R0:W-:Y:S01]  /*35670*/  ST.E desc[UR18][R8.64+0xd0], R55 ;  /* 0x0000d03708007985 */ /* 0x0001e2000c101912 */
[----:B------:R-:W-:-:S03]  /*35680*/  FMUL.FTZ R3, R54, R3 ;  /* 0x0000000336037220 */ /* 0x000fc60000410000 */
[----:B------:R1:W-:Y:S04]  /*35690*/  ST.E desc[UR10][R8.64+0xf0], R47 ;  /* 0x0000f02f08007985 */ /* 0x0003e8000c10190a */
[----:B------:R2:W-:Y:S04]  /*356a0*/  ST.E desc[UR12][R8.64+0xf4], R49 ;  /* 0x0000f43108007985 */ /* 0x0005e8000c10190c */
[----:B------:R3:W-:Y:S01]  /*356b0*/  ST.E desc[UR14][R8.64+0x100], R51 ;  /* 0x0001003308007985 */ /* 0x0007e2000c10190e */
[----:B0-----:R-:W-:-:S03]  /*356c0*/  FMUL.FTZ R55, R45, R108 ;  /* 0x0000006c2d377220 */ /* 0x001fc60000410000 */
[----:B------:R0:W-:Y:S01]  /*356d0*/  ST.E desc[UR16][R8.64+0x104], R53 ;  /* 0x0001043508007985 */ /* 0x0001e2000c101910 */
[C---:B-1----:R-:W-:Y:S01]  /*356e0*/  FMUL.FTZ R47, R45.reuse, R116 ;  /* 0x000000742d2f7220 */ /* 0x042fe20000410000 */
[C---:B--2---:R-:W-:Y:S01]  /*356f0*/  FMUL.FTZ R49, R45.reuse, R118 ;  /* 0x000000762d317220 */ /* 0x044fe20000410000 */
[C---:B---3--:R-:W-:Y:S01]  /*35700*/  FMUL.FTZ R51, R45.reuse, R120 ;  /* 0x000000782d337220 */ /* 0x048fe20000410000 */
[C---:B0-----:R-:W-:Y:S01]  /*35710*/  FMUL.FTZ R53, R45.reuse, R122 ;  /* 0x0000007a2d357220 */ /* 0x041fe20000410000 */
[----:B------:R-:W-:Y:S01]  /*35720*/  FMUL.FTZ R45, R45, R2 ;  /* 0x000000022d2d7220 */ /* 0x000fe20000410000 */
[----:B------:R-:W-:Y:S04]  /*35730*/  ST.E desc[UR18][R8.64+0x110], R55 ;  /* 0x0001103708007985 */ /* 0x000fe8000c101912 */
[----:B------:R-:W-:Y:S04]  /*35740*/  ST.E desc[UR10][R8.64+0x130], R47 ;  /* 0x0001302f08007985 */ /* 0x000fe8000c10190a */
[----:B------:R-:W-:Y:S04]  /*35750*/  ST.E desc[UR12][R8.64+0x134], R49 ;  /* 0x0001343108007985 */ /* 0x000fe8000c10190c */
[----:B------:R-:W-:Y:S04]  /*35760*/  ST.E desc[UR14][R8.64+0x140], R51 ;  /* 0x0001403308007985 */ /* 0x000fe8000c10190e */
[----:B------:R-:W-:Y:S04]  /*35770*/  ST.E desc[UR16][R8.64+0x144], R53 ;  /* 0x0001443508007985 */ /* 0x000fe8000c101910 */
[----:B------:R-:W-:Y:S04]  /*35780*/  ST.E desc[UR4][R8.64+0x1f4], R45 ;  /* 0x0001f42d08007985 */ /* 0x000fe8000c101904 */
[----:B------:R-:W-:Y:S01]  /*35790*/  ST.E desc[UR4][R8.64+0x98], R3 ;  /* 0x0000980308007985 */ /* 0x000fe2000c101904 */
[----:B----4-:R-:W-:-:S05]  /*357a0*/  FMUL.FTZ R15, R54, R15 ;  /* 0x0000000f360f7220 */ /* 0x010fca0000410000 */
[----:B------:R0:W-:Y:S01]  /*357b0*/  ST.E desc[UR4][R8.64+0x8c], R15 ;  /* 0x00008c0f08007985 */ /* 0x0001e2000c101904 */
[----:B-----5:R-:W-:-:S05]  /*357c0*/  FMUL.FTZ R7, R54, R7 ;  /* 0x0000000736077220 */ /* 0x020fca0000410000 */
[----:B------:R1:W-:Y:S04]  /*357d0*/  ST.E desc[UR4][R8.64+0x9c], R7 ;  /* 0x00009c0708007985 */ /* 0x0003e8000c101904 */
[----:B0-----:R-:W2:Y:S02]  /*357e0*/  LD.E R15, desc[UR6][R8.64+0xa8] ;  /* 0x0000a806080f7980 */ /* 0x001ea4000c101900 */
[----:B--2---:R-:W-:-:S05]  /*357f0*/  FMUL.FTZ R15, R54, R15 ;  /* 0x0000000f360f7220 */ /* 0x004fca0000410000 */
[----:B------:R0:W-:Y:S04]  /*35800*/  ST.E desc[UR4][R8.64+0xa8], R15 ;  /* 0x0000a80f08007985 */ /* 0x0001e8000c101904 */
[----:B------:R-:W2:Y:S02]  /*35810*/  LD.E R3, desc[UR6][R8.64+0xac] ;  /* 0x0000ac0608037980 */ /* 0x000ea4000c101900 */
[----:B--2---:R-:W-:-:S05]  /*35820*/  FMUL.FTZ R3, R54, R3 ;  /* 0x0000000336037220 */ /* 0x004fca0000410000 */
[----:B------:R2:W-:Y:S04]  /*35830*/  ST.E desc[UR4][R8.64+0xac], R3 ;  /* 0x0000ac0308007985 */ /* 0x0005e8000c101904 */
[----:B-1----:R-:W3:Y:S02]  /*35840*/  LD.E R7, desc[UR6][R8.64+0xb8] ;  /* 0x0000b80608077980 */ /* 0x002ee4000c101900 */
[----:B---3--:R-:W-:-:S05]  /*35850*/  FMUL.FTZ R7, R54, R7 ;  /* 0x0000000736077220 */ /* 0x008fca0000410000 */
[----:B------:R1:W-:Y:S04]  /*35860*/  ST.E desc[UR4][R8.64+0xb8], R7 ;  /* 0x0000b80708007985 */ /* 0x0003e8000c101904 */
[----:B0-----:R-:W3:Y:S02]  /*35870*/  LD.E R15, desc[UR6][R8.64+0xbc] ;  /* 0x0000bc06080f7980 */ /* 0x001ee4000c101900 */
[----:B---3--:R-:W-:-:S05]  /*35880*/  FMUL.FTZ R15, R54, R15 ;  /* 0x0000000f360f7220 */ /* 0x008fca0000410000 */
[----:B------:R0:W-:Y:S04]  /*35890*/  ST.E desc[UR4][R8.64+0xbc], R15 ;  /* 0x0000bc0f08007985 */ /* 0x0001e8000c101904 */
[----:B--2---:R-:W2:Y:S02]  /*358a0*/  LD.E R3, desc[UR6][R8.64+0xc8] ;  /* 0x0000c80608037980 */ /* 0x004ea4000c101900 */
        /* <DEDUP_REMOVED lines=115> */
[----:B------:R-:W-:Y:S04]  /*35fe0*/  ST.E desc[UR4][R8.64+0x1f8], R45 ;  /* 0x0001f82d08007985 */ /* 0x000fe8000c101904 */
[----:B--2---:R-:W2:Y:S01]  /*35ff0*/  LD.E R3, desc[UR6][R8.64+0x1fc] ;  /* 0x0001fc0608037980 */ /* 0x004ea2000c101900 */
[----:B------:R-:W-:Y:S01]  /*36000*/  LEA.HI R42, R13, 0x8, RZ, 0x19 ;  /* 0x000000080d2a7811 */ /* 0x000fe200078fc8ff */
[----:B--2---:R-:W-:-:S05]  /*36010*/  FMUL.FTZ R47, R54, R3 ;  /* 0x00000003362f7220 */ /* 0x004fca0000410000 */
[----:B------:R0:W-:Y:S04]  /*36020*/  ST.E desc[UR4][R8.64+0x1fc], R47 ;  /* 0x0001fc2f08007985 */ /* 0x0001e8000c101904 */
[----:B------:R-:W2:Y:S01]  /*36030*/  LDL.64 R2, [R0+0x80] ;  /* 0x0000800000027983 */ /* 0x000ea20000100a00 */
[----:B------:R3:W-:Y:S06]  /*36040*/  BAR.SYNC.DEFER_BLOCKING R42, 0x100 ;  /* 0x0004002a0000751d */ /* 0x0007ec0000010000 */
[----:B------:R-:W4:Y:S04]  /*36050*/  LDL.64 R14, [R0] ;  /* 0x00000000000e7983 */ /* 0x000f280000100a00 */
[----:B-1----:R-:W5:Y:S04]  /*36060*/  LDL.64 R6, [R0+0x98] ;  /* 0x0000980000067983 */ /* 0x002f680000100a00 */
[----:B0-----:R-:W3:Y:S04]  /*36070*/  LDL.64 R8, [R0+0x88] ;  /* 0x0000880000087983 */ /* 0x001ee80000100a00 */
[----:B--2---:R-:W2:Y:S04]  /*36080*/  LD.E R45, desc[UR4][R2.64] ;  /* 0x00000004022d7980 */ /* 0x004ea8000c101900 */
[----:B----4-:R-:W4:Y:S04]  /*36090*/  LD.E R15, desc[UR6][R14.64] ;  /* 0x000000060e0f7980 */ /* 0x010f28000c101900 */
[----:B-----5:R-:W4:Y:S04]  /*360a0*/  LD.E.64 R6, desc[UR4][R6.64] ;  /* 0x0000000406067980 */ /* 0x020f28000c101b00 */
[----:B--2---:R0:W-:Y:S04]  /*360b0*/  ST.E desc[UR8][R2.64], R45 ;  /* 0x0000002d02007985 */ /* 0x0041e8000c101908 */
[----:B------:R-:W2:Y:S04]  /*360c0*/  LD.E R47, desc[UR10][R2.64+0x4] ;  /* 0x0000040a022f7980 */ /* 0x000ea8000c101900 */
[----:B--2---:R1:W-:Y:S04]  /*360d0*/  ST.E desc[UR4][R2.64+0x4], R47 ;  /* 0x0000042f02007985 */ /* 0x0043e8000c101904 */
[----:B------:R-:W2:Y:S04]  /*360e0*/  LD.E R49, desc[UR6][R2.64+0x8] ;  /* 0x0000080602317980 */ /* 0x000ea8000c101900 */
[----:B--2---:R2:W-:Y:S04]  /*360f0*/  ST.E desc[UR4][R2.64+0x8], R49 ;  /* 0x0000083102007985 */ /* 0x0045e8000c101904 */
[----:B------:R-:W5:Y:S04]  /*36100*/  LD.E R51, desc[UR6][R2.64+0xc] ;  /* 0x00000c0602337980 */ /* 0x000f68000c101900 */
[----:B-----5:R5:W-:Y:S04]  /*36110*/  ST.E desc[UR4][R2.64+0xc], R51 ;  /* 0x00000c3302007985 */ /* 0x020be8000c101904 */
[----:B0-----:R-:W3:Y:S04]  /*36120*/  LD.E R45, desc[UR6][R2.64+0x10] ;  /* 0x00001006022d7980 */ /* 0x001ee8000c101900 */
[----:B---3--:R0:W-:Y:S04]  /*36130*/  ST.E desc[UR4][R2.64+0x10], R45 ;  /* 0x0000102d02007985 */ /* 0x0081e8000c101904 */
[----:B-1----:R-:W3:Y:S04]  /*36140*/  LD.E R47, desc[UR6][R2.64+0x14] ;  /* 0x00001406022f7980 */ /* 0x002ee8000c101900 */
[----:B---3--:R1:W-:Y:S04]  /*36150*/  ST.E desc[UR4][R2.64+0x14], R47 ;  /* 0x0000142f02007985 */ /* 0x0083e8000c101904 */
[----:B--2---:R-:W2:Y:S04]  /*36160*/  LD.E R49, desc[UR6][R2.64+0x18] ;  /* 0x0000180602317980 */ /* 0x004ea8000c101900 */
[----:B--2---:R2:W-:Y:S04]  /*36170*/  ST.E desc[UR4][R2.64+0x18], R49 ;  /* 0x0000183102007985 */ /* 0x0045e8000c101904 */
[----:B-----5:R-:W3:Y:S04]  /*36180*/  LD.E R51, desc[UR6][R2.64+0x1c] ;  /* 0x00001c0602337980 */ /* 0x020ee8000c101900 */
[----:B---3--:R3:W-:Y:S04]  /*36190*/  ST.E desc[UR4][R2.64+0x1c], R51 ;  /* 0x00001c3302007985 */ /* 0x0087e8000c101904 */
[----:B0-----:R-:W5:Y:S04]  /*361a0*/  LD.E R45, desc[UR6][R2.64+0x20] ;  /* 0x00002006022d7980 */ /* 0x001f68000c101900 */
[----:B-----5:R0:W-:Y:S04]  /*361b0*/  ST.E desc[UR4][R2.64+0x20], R45 ;  /* 0x0000202d02007985 */ /* 0x0201e8000c101904 */
[----:B-1----:R-:W5:Y:S04]  /*361c0*/  LD.E R47, desc[UR6][R2.64+0x24] ;  /* 0x00002406022f7980 */ /* 0x002f68000c101900 */
[----:B-----5:R1:W-:Y:S04]  /*361d0*/  ST.E desc[UR4][R2.64+0x24], R47 ;  /* 0x0000242f02007985 */ /* 0x0203e8000c101904 */
[----:B--2---:R-:W2:Y:S04]  /*361e0*/  LD.E R49, desc[UR6][R2.64+0x28] ;  /* 0x0000280602317980 */ /* 0x004ea8000c101900 */
[----:B--2---:R2:W-:Y:S04]  /*361f0*/  ST.E desc[UR4][R2.64+0x28], R49 ;  /* 0x0000283102007985 */ /* 0x0045e8000c101904 */
[----:B---3--:R-:W3:Y:S04]  /*36200*/  LD.E R51, desc[UR6][R2.64+0x2c] ;  /* 0x00002c0602337980 */ /* 0x008ee8000c101900 */
        /* <DEDUP_REMOVED lines=231> */
[----:B---3--:R-:W3:Y:S01]  /*37080*/  LD.E R51, desc[UR6][R2.64+0x1fc] ;  /* 0x0001fc0602337980 */ /* 0x008ee2000c101900 */
        /* <DEDUP_REMOVED lines=52> */
[----:B---3--:R3:W-:Y:S04]  /*373d0*/  ST.E desc[UR4][R2.64+0x1fc], R51 ;  /* 0x0001fc3302007985 */ /* 0x0087e8000c101904 */
        /* <DEDUP_REMOVED lines=24> */
[----:B-1----:R-:W5:Y:S04]  /*37560*/  LD.E R47, desc[UR26][R2.64+0x5c] ;  /* 0x00005c1a022f7980 */ /* 0x002f68000c101900 */
[----:B------:R-:W5:Y:S04]  /*37570*/  LD.E R48, desc[UR28][R2.64+0x60] ;  /* 0x0000601c02307980 */ /* 0x000f68000c101900 */
[----:B--2---:R-:W2:Y:S04]  /*37580*/  LD.E R49, desc[UR30][R2.64+0x64] ;  /* 0x0000641e02317980 */ /* 0x004ea8000c101900 */
[----:B------:R-:W2:Y:S04]  /*37590*/  LD.E R50, desc[UR32][R2.64+0x68] ;  /* 0x0000682002327980 */ /* 0x000ea8000c101900 */
[----:B---3--:R-:W2:Y:S04]  /*375a0*/  LD.E R51, desc[UR34][R2.64+0x6c] ;  /* 0x00006c2202337980 */ /* 0x008ea8000c101900 */
        /* <DEDUP_REMOVED lines=101> */
[----:B-----5:R-:W-:-:S02]  /*37c00*/  ISETP.NE.U32.AND P1, PT, R14, RZ, PT ;  /* 0x000000ff0e00720c */ /* 0x020fc40003f25070 */
        /* <DEDUP_REMOVED lines=31> */
[----:B--2---:R-:W-:-:S06]  /*37e00*/  WARPGROUP.ARRIVE ;  /* 0x00000000000079c5 */ /* 0x004fcc0000000000 */
        /* <DEDUP_REMOVED lines=24> */
[----:B------:R-:W-:Y:S01]  /*37f90*/  R2UR UR55, R5 ;  /* 0x00000000053772ca */ /* 0x000fe200000e0000 */
[----:B------:R-:W-:-:S02]  /*37fa0*/  WARPGROUP.DEPBAR.LE gsb0, 0x0 ;  /* 0x00008000000079c5 */ /* 0x000fc40000010000 */
[----:B------:R0:W-:Y:S01]  /*37fb0*/  ST.E desc[UR4][R2.64], R24 ;  /* 0x0000001802007985 */ /* 0x0001e2000c101904 */
[C---:B------:R-:W-:Y:S02]  /*37fc0*/  R2UR UR4, R4.reuse ;  /* 0x00000000040472ca */ /* 0x040fe400000e0000 */
[C---:B------:R-:W-:Y:S01]  /*37fd0*/  R2UR UR5, R5.reuse ;  /* 0x00000000050572ca */ /* 0x040fe200000e0000 */
[----:B------:R1:W-:Y:S01]  /*37fe0*/  ST.E desc[UR6][R2.64+0x4], R25 ;  /* 0x0000041902007985 */ /* 0x0003e2000c101906 */
[----:B------:R-:W-:Y:S02]  /*37ff0*/  R2UR UR6, R4 ;  /* 0x00000000040672ca */ /* 0x000fe400000e0000 */
[----:B------:R-:W-:-:S09]  /*38000*/  R2UR UR7, R5 ;  /* 0x00000000050772ca */ /* 0x000fd200000e0000 */
[----:B------:R2:W-:Y:S01]  /*38010*/  ST.E desc[UR4][R2.64+0x8], R26 ;  /* 0x0000081a02007985 */ /* 0x0005e2000c101904 */
[C---:B------:R-:W-:Y:S02]  /*38020*/  R2UR UR4, R4.reuse ;  /* 0x00000000040472ca */ /* 0x040fe400000e0000 */
        /* <DEDUP_REMOVED lines=349> */
[----:B------:R-:W-:-:S02]  /*39600*/  R2UR UR26, R4 ;  /* 0x00000000041a72ca */ /* 0x000fc400000e0000 */
[C---:B------:R-:W-:Y:S01]  /*39610*/  R2UR UR27, R5.reuse ;  /* 0x00000000051b72ca */ /* 0x040fe200000e0000 */
[----:B------:R5:W-:Y:S01]  /*39620*/  ST.E desc[UR28][R2.64+0x1fc], R151 ;  /* 0x0001fc9702007985 */ /* 0x000be2000c10191c */
[C---:B------:R-:W-:Y:S02]  /*39630*/  R2UR UR28, R4.reuse ;  /* 0x00000000041c72ca */ /* 0x040fe400000e0000 */
[C---:B------:R-:W-:Y:S02]  /*39640*/  R2UR UR29, R5.reuse ;  /* 0x00000000051d72ca */ /* 0x040fe400000e0000 */
[C---:B------:R-:W-:Y:S02]  /*39650*/  R2UR UR4, R4.reuse ;  /* 0x00000000040472ca */ /* 0x040fe400000e0000 */
[----:B------:R-:W-:Y:S02]  /*39660*/  R2UR UR5, R5 ;  /* 0x00000000050572ca */ /* 0x000fe400000e0000 */
        /* <DEDUP_REMOVED lines=3097> */
[----:B------:R5:W-:Y:S04]  /*45800*/  ST.E desc[UR24][R2.64+0x1dc], R143 ;  /* 0x0001dc8f02007985 */ /* 0x000be8000c101918 */
[----:B------:R5:W-:Y:S01]  /*45810*/  ST.E desc[UR26][R2.64+0x1e0], R144 ;  /* 0x0001e09002007985 */ /* 0x000be2000c10191a */
[C---:B------:R-:W-:Y:S02]  /*45820*/  R2UR UR26, R4.reuse ;  /* 0x00000000041a72ca */ /* 0x040fe400000e0000 */
[----:B------:R-:W-:Y:S01]  /*45830*/  R2UR UR27, R5 ;  /* 0x00000000051b72ca */ /* 0x000fe200000e0000 */
[----:B------:R5:W-:Y:S01]  /*45840*/  ST.E desc[UR28][R2.64+0x1e4], R145 ;  /* 0x0001e49102007985 */ /* 0x000be2000c10191c */
[----:B------:R-:W-:-:S02]  /*45850*/  R2UR UR28, R4 ;  /* 0x00000000041c72ca */ /* 0x000fc400000e0000 */
[----:B------:R-:W-:Y:S01]  /*45860*/  R2UR UR29, R5 ;  /* 0x00000000051d72ca */ /* 0x000fe200000e0000 */
[----:B------:R-:W-:Y:S04]  /*45870*/  ST.E desc[UR6][R2.64+0x1ec], R147 ;  /* 0x0001ec9302007985 */ /* 0x000fe8000c101906 */
[----:B------:R-:W-:Y:S04]  /*45880*/  ST.E desc[UR8][R2.64+0x1f0], R148 ;  /* 0x0001f09402007985 */ /* 0x000fe8000c101908 */
[----:B------:R-:W-:Y:S04]  /*45890*/  ST.E desc[UR10][R2.64+0x1f4], R149 ;  /* 0x0001f49502007985 */ /* 0x000fe8000c10190a */
[----:B------:R-:W-:Y:S04]  /*458a0*/  ST.E desc[UR12][R2.64+0x1f8], R150 ;  /* 0x0001f89602007985 */ /* 0x000fe8000c10190c */
[----:B------:R-:W-:Y:S01]  /*458b0*/  ST.E desc[UR14][R2.64+0x1fc], R151 ;  /* 0x0001fc9702007985 */ /* 0x000fe2000c10190e */
        /* <DEDUP_REMOVED lines=1537> */
.L_x_12617:
[----:B-1----:R-:W-:Y:S02]  /*4b8d0*/  IMAD.MOV.U32 R2, RZ, RZ, R225 ;  /* 0x000000ffff027224 */ /* 0x002fe400078e00e1 */
[----:B------:R-:W-:-:S04]  /*4b8e0*/  IMAD.MOV.U32 R3, RZ, RZ, 0x0 ;  /* 0x00000000ff037424 */ /* 0x000fc800078e00ff */
[----:B0-----:R-:W-:Y:S05]  /*4b8f0*/  RET.REL.NODEC R2 `(_ZN7cutlass13device_kernelIN5flash11enable_sm90INS1_16FlashAttnFwdSm90INS1_25CollectiveMainloopFwdSm90ILi2EN4cute5tupleIJNS5_1CILi1EEES8_S8_EEENS6_IJNS7_ILi128EEENS7_ILi96EEENS7_ILi64EEEEEELi256ENS_10bfloat16_tEfNS_4arch4Sm90ELb0ELb1ELb1ELb1ELb0ELb0ELb1ELb1ELb0ELb1ELb1ELb0EEENS1_21CollectiveEpilogueFwdINS6_IJSA_NS7_ILi256EEESB_EEES9_SE_SG_Li256ELb1ELb1ELb1ELb0EEENS1_36VarlenDynamicPersistentTileSchedulerILi128ELi96ELi256ELi128ELb1ELb1ELb1ELb1ELb0ELb1EEEEEEEEEvNT_6ParamsE) ;  /* 0xfffffb4402c07950 */ /* 0x001fea0003c3ffff */
.L_x_12595:
[----:B0-----:R0:W1:Y:S02]  /*4b900*/  SYNCS.PHASECHK.TRANS64.TRYWAIT P1, [R14+URZ], R15 ;  /* 0x0000000f0e0075a7 */ /* 0x001064000802017f */
[----:B-1----:R-:W-:Y:S05]  /*4b910*/  @!P1 NANOSLEEP.SYNCS 0x989680 ;  /* 0x009896800000995d */ /* 0x002fea0003900000 */
[----:B------:R-:W1:Y:S02]  /*4b920*/  @!P1 SYNCS.PHASECHK.TRANS64 P1, [R14+URZ], R15 ;  /* 0x0000000f0e0095a7 */ /* 0x000e64000802007f */
[----:B-1----:R-:W-:Y:S05]  /*4b930*/  @!P1 BRA `(.L_x_12595) ;  /* 0xfffffffc00f09947 */ /* 0x002fea000383ffff */
[----:B------:R-:W-:Y:S05]  /*4b940*/  BRA `(.L_x_12594) ;  /* 0xfffffe4800087947 */ /* 0x000fea000383ffff */
.L_x_12602:
[----:B0-----:R0:W1:Y:S02]  /*4b950*/  SYNCS.PHASECHK.TRANS64.TRYWAIT P1, [R18+URZ], R19 ;  /* 0x00000013120075a7 */ /* 0x001064000802017f */
[----:B-1----:R-:W-:Y:S05]  /*4b960*/  @!P1 NANOSLEEP.SYNCS 0x989680 ;  /* 0x009896800000995d */ /* 0x002fea0003900000 */
[----:B------:R-:W1:Y:S02]  /*4b970*/  @!P1 SYNCS.PHASECHK.TRANS64 P1, [R18+URZ], R19 ;  /* 0x00000013120095a7 */ /* 0x000e64000802007f */
[----:B-1----:R-:W-:Y:S05]  /*4b980*/  @!P1 BRA `(.L_x_12602) ;  /* 0xfffffffc00f09947 */ /* 0x002fea000383ffff */
[----:B------:R-:W-:Y:S05]  /*4b990*/  BRA `(.L_x_12601) ;  /* 0xfffffe4c00dc7947 */ /* 0x000fea000383ffff */
.L_x_12618:
        /* <DEDUP_REMOVED lines=14> */
.L_x_15199:


//--------------------- .text._ZN7cutlass13device_kernelIN5flash11enable_sm90INS1_16FlashAttnFwdSm90INS1_25CollectiveMainloopFwdSm90ILi2EN4cute5tupleIJNS5_1CILi1EEES8_S8_EEENS6_IJNS7_ILi128EEENS7_ILi96EEENS7_ILi64EEEEEELi256ENS_10bfloat16_tEfNS_4arch4Sm90ELb0ELb1ELb1ELb1ELb0ELb1ELb1ELb1ELb0ELb1ELb1ELb0EEENS1_21CollectiveEpilogueFwdINS6_IJSA_NS7_ILi256EEESB_EEES9_SE_SG_Li256ELb1ELb1ELb1ELb0EEENS1_36VarlenDynamicPersistentTileSchedulerILi128ELi96ELi256ELi128ELb1ELb1ELb1ELb1ELb0ELb1EEEEEEEEEvNT_6ParamsE --------------------------
	.section	.text._ZN7cutlass13device_kernelIN5flash11enable_sm90INS1_16FlashAttnFwdSm90INS1_25CollectiveMainloopFwdSm90ILi2EN4cute5tupleIJNS5_1CILi1EEES8_S8_EEENS6_IJNS7_ILi128EEENS7_ILi96EEENS7_ILi64EEEEEELi256ENS_10bfloat16_tEfNS_4arch4Sm90ELb0ELb1ELb1ELb1ELb0ELb1ELb1ELb1ELb0ELb1ELb1ELb0EEENS1_21CollectiveEpilogueFwdINS6_IJSA_NS7_ILi256EEESB_EEES9_SE_SG_Li256ELb1ELb1ELb1ELb0EEENS1_36VarlenDynamicPersistentTileSchedulerILi128ELi96ELi256ELi128ELb1ELb1ELb1ELb1ELb0ELb1EEEEEEEEEvNT_6ParamsE,"ax",@progbits
	.align	128
.text._ZN7cutlass13device_kernelIN5flash11enable_sm90INS1_16FlashAttnFwdSm90INS1_25CollectiveMainloopFwdSm90ILi2EN4cute5tupleIJNS5_1CILi1EEES8_S8_EEENS6_IJNS7_ILi128EEENS7_ILi96EEENS7_ILi64EEEEEELi256ENS_10bfloat16_tEfNS_4arch4Sm90ELb0ELb1ELb1ELb1ELb0ELb1ELb1ELb1ELb0ELb1ELb1ELb0EEENS1_21CollectiveEpilogueFwdINS6_IJSA_NS7_ILi256EEESB_EEES9_SE_SG_Li256ELb1ELb1ELb1ELb0EEENS1_36VarlenDynamicPersistentTileSchedulerILi128ELi96ELi256ELi128ELb1ELb1ELb1ELb1ELb0ELb1EEEEEEEEEvNT_6ParamsE:
        .type           _ZN7cutlass13device_kernelIN5flash11enable_sm90INS1_16FlashAttnFwdSm90INS1_25CollectiveMainloopFwdSm90ILi2EN4cute5tupleIJNS5_1CILi1EEES8_S8_EEENS6_IJNS7_ILi128EEENS7_ILi96EEENS7_ILi64EEEEEELi256ENS_10bfloat16_tEfNS_4arch4Sm90ELb0ELb1ELb1ELb1ELb0ELb1ELb1ELb1ELb0ELb1ELb1ELb0EEENS1_21CollectiveEpilogueFwdINS6_IJSA_NS7_ILi256EEESB_EEES9_SE_SG_Li256ELb1ELb1ELb1ELb0EEENS1_36VarlenDynamicPersistentTileSchedulerILi128ELi96ELi256ELi128ELb1ELb1ELb1ELb1ELb0ELb1EEEEEEEEEvNT_6ParamsE,@function
        .size           _ZN7cutlass13device_kernelIN5flash11enable_sm90INS1_16FlashAttnFwdSm90INS1_25CollectiveMainloopFwdSm90ILi2EN4cute5tupleIJNS5_1CILi1EEES8_S8_EEENS6_IJNS7_ILi128EEENS7_ILi96EEENS7_ILi64EEEEEELi256ENS_10bfloat16_tEfNS_4arch4Sm90ELb0ELb1ELb1ELb1ELb0ELb1ELb1ELb1ELb0ELb1ELb1ELb0EEENS1_21CollectiveEpilogueFwdINS6_IJSA_NS7_ILi256EEESB_EEES9_SE_SG_Li256ELb1ELb1ELb1ELb0EEENS1_36VarlenDynamicPersistentTileSchedulerILi128ELi96ELi256ELi128ELb1ELb1ELb1ELb1ELb0ELb1EEEEEEEEEvNT_6ParamsE,(.L_x_15201 - _ZN7cutlass13device_kernelIN5flash11enable_sm90INS1_16FlashAttnFwdSm90INS1_25CollectiveMainloopFwdSm90ILi2EN4cute5tupleIJNS5_1CILi1EEES8_S8_EEENS6_IJNS7_ILi128EEENS7_ILi96EEENS7_ILi64EEEEEELi256ENS_10bfloat16_tEfNS_4arch4Sm90ELb0ELb1ELb1ELb1ELb0ELb1ELb1ELb1ELb0ELb1ELb1ELb0EEENS1_21CollectiveEpilogueFwdINS6_IJSA_NS7_ILi256EEESB_EEES9_SE_SG_Li256ELb1ELb1ELb1ELb0EEENS1_36VarlenDynamicPersistentTileSchedulerILi128ELi96ELi256ELi128ELb1ELb1ELb1ELb1ELb0ELb1EEEEEEEEEvNT_6ParamsE)
        .other          _ZN7cutlass13device_kernelIN5flash11enable_sm90INS1_16FlashAttnFwdSm90INS1_25CollectiveMainloopFwdSm90ILi2EN4cute5tupleIJNS5_1CILi1EEES8_S8_EEENS6_IJNS7_ILi128EEENS7_ILi96EEENS7_ILi64EEEEEELi256ENS_10bfloat16_tEfNS_4arch4Sm90ELb0ELb1ELb1ELb1ELb0ELb1ELb1ELb1ELb0ELb1ELb1ELb0EEENS1_21CollectiveEpilogueFwdINS6_IJSA_NS7_ILi256EEESB_EEES9_SE_SG_Li256ELb1ELb1ELb1ELb0EEENS1_36VarlenDynamicPersistentTileSchedulerILi128ELi96ELi256ELi128ELb1ELb1ELb1ELb1ELb0ELb1EEEEEEEEEvNT_6ParamsE,@"STO_CUDA_ENTRY STV_DEFAULT"
_ZN7cutlass13device_kernelIN5flash11enable_sm90INS1_16FlashAttnFwdSm90INS1_25CollectiveMainloopFwdSm90ILi2EN4cute5tupleIJNS5_1CILi1EEES8_S8_EEENS6_IJNS7_ILi128EEENS7_ILi96EEENS7_ILi64EEEEEELi256ENS_10bfloat16_tEfNS_4arch4Sm90ELb0ELb1ELb1ELb1ELb0ELb1ELb1ELb1ELb0ELb1ELb1ELb0EEENS1_21CollectiveEpilogueFwdINS6_IJSA_NS7_ILi256EEESB_EEES9_SE_SG_Li256ELb1ELb1ELb1ELb0EEENS1_36VarlenDynamicPersistentTileSchedulerILi128ELi96ELi256ELi128ELb1ELb1ELb1ELb1ELb0ELb1EEEEEEEEEvNT_6ParamsE:
        /* <DEDUP_REMOVED lines=29> */
.L_x_12620:
[----:B------:R-:W-:Y:S05]  /*01d0*/  BSYNC B0 ;  /* 0x0000000000007941 */ /* 0x000fea0003800000 */
.L_x_12619:
        /* <DEDUP_REMOVED lines=43> */
.L_x_12621:
        /* <DEDUP_REMOVED lines=22> */
.L_x_12622:
        /* <DEDUP_REMOVED lines=18> */
.L_x_12623:
        /* <DEDUP_REMOVED lines=22> */
.L_x_12624:
        /* <DEDUP_REMOVED lines=22> */
.L_x_12625:
[----:B------:R-:W-:Y:S01]  /*09d0*/  PLOP3.LUT P0, PT, PT, PT, UP0, 0x80, 0x0 ;  /* 0x000000000000781c */ /* 0x000fe20003f0f008 */
[----:B------:R-:W-:Y:S01]  /*09e0*/  UMOV UR38, 0x1 ;  /* 0x0000000100267882 */ /* 0x000fe20000000000 */
[----:B------:R-:W-:Y:S01]  /*09f0*/  NOP ;  /* 0x0000000000007918 */ /* 0x000fe20000000000 */
[----:B------:R-:W-:Y:S01]  /*0a00*/  USEL UR38, UR38, 0x2, !UP0 ;  /* 0x0000000226267887 */ /* 0x000fe2000c000000 */
[----:B------:R-:W-:Y:S01]  /*0a10*/  BSSY B9, `(.L_x_12626) ;  /* 0x0003ae7000097945 */ /* 0x000fe20003800000 */
[----:B------:R-:W-:Y:S01]  /*0a20*/  ULDC.64 UR42, c[0x0][0x208] ;  /* 0x00008200002a7ab9 */ /* 0x000fe20000000a00 */
[----:B------:R-:W-:Y:S02]  /*0a30*/  IMAD.U32 R16, RZ, RZ, UR37 ;  /* 0x00000025ff107e24 */ /* 0x000fe4000f8e00ff */
[----:B------:R-:W-:Y:S01]  /*0a40*/  IMAD.U32 R17, RZ, RZ, UR36 ;  /* 0x00000024ff117e24 */ /* 0x000fe2000f8e00ff */
[----:B0123--:R-:W-:Y:S06]  /*0a50*/  BAR.SYNC.DEFER_BLOCKING 0x0 ;  /* 0x0000000000007b1d */ /* 0x00ffec0000010000 */
[----:B------:R-:W-:Y:S05]  /*0a60*/  @!P0 BRA `(.L_x_12627) ;  /* 0x0000031000c08947 */ /* 0x000fea0003800000 */
.L_x_12628:
[----:B------:R-:W-:-:S08]  /*0a70*/  NOP ;  /* 0x0000000000007918 */ /* 0x000fd00000000000 */
[----:B------:R-:W0:Y:S02]  /*0a80*/  USETMAXREG.TRY_ALLOC.CTAPOOL UP0, 0xf0 ;  /* 0x000000f0000079c8 */ /* 0x000e240008000600 */
[----:B0-----:R-:W-:-:S13]  /*0a90*/  PLOP3.LUT P0, PT, PT, PT, UP0, 0x80, 0x0 ;  /* 0x000000000000781c */ /* 0x001fda0003f0f008 */
[----:B------:R-:W-:Y:S05]  /*0aa0*/  @!P0 BRA `(.L_x_12628) ;  /* 0xfffffffc00f08947 */ /* 0x000fea000383ffff */
[----:B------:R-:W2:Y:S01]  /*0ab0*/  LDL.LU R0, [R1+0x48c] ;  /* 0x00048c0001007983 */ /* 0x000ea20000300800 */
[----:B------:R-:W0:Y:S01]  /*0ac0*/  S2R R2, SR_TID.X ;  /* 0x0000000000027919 */ /* 0x000e220000002100 */
[----:B------:R-:W1:Y:S01]  /*0ad0*/  S2UR UR5, SR_CgaCtaId ;  /* 0x00000000000579c3 */ /* 0x000e620000008800 */
[----:B------:R-:W-:Y:S01]  /*0ae0*/  UMOV UR4, 0x400 ;  /* 0x0000040000047882 */ /* 0x000fe20000000000 */
[----:B0-----:R-:W-:-:S04]  /*0af0*/  SHF.R.U32.HI R2, RZ, 0x7, R2 ;  /* 0x00000007ff027819 */ /* 0x001fc80000011602 */
[----:B------:R-:W-:Y:S01]  /*0b00*/  ISETP.NE.AND P0, PT, R2, 0x1, PT ;  /* 0x000000010200780c */ /* 0x000fe20003f05270 */
[----:B-1----:R-:W-:-:S06]  /*0b10*/  ULEA UR4, UR5, UR4, 0x18 ;  /* 0x0000000405047291 */ /* 0x002fcc000f8ec03f */
[----:B------:R-:W-:Y:S01]  /*0b20*/  IMAD.U32 R2, RZ, RZ, UR4 ;  /* 0x00000004ff027e24 */ /* 0x000fe2000f8e00ff */
[----:B------:R-:W-:Y:S06]  /*0b30*/  BAR.ARV 0x8, 0x180 ;  /* 0x0206000000007b1d */ /* 0x000fec0000002000 */
[----:B------:R-:W-:Y:S01]  /*0b40*/  ULDC UR4, c[0x0][0xd3c] ;  /* 0x00034f0000047ab9 */ /* 0x000fe20000000800 */
[----:B------:R-:W-:Y:S04]  /*0b50*/  STL.64 [R1+0x218], RZ ;  /* 0x000218ff01007387 */ /* 0x000fe80000100a00 */
[----:B------:R-:W-:Y:S04]  /*0b60*/  STL [R1+0x220], RZ ;  /* 0x000220ff01007387 */ /* 0x000fe80000100800 */
[----:B------:R-:W-:Y:S01]  /*0b70*/  STL [R1+0x224], RZ ;  /* 0x000224ff01007387 */ /* 0x000fe20000100800 */
[----:B------:R-:W-:-:S02]  /*0b80*/  UIADD3 UR39, UP0, UR37, 0x218, URZ ;  /* 0x0000021825277890 */ /* 0x000fc4000ff1e03f */
[----:B------:R-:W-:Y:S02]  /*0b90*/  UIADD3 UR46, UP1, UR37, 0x224, URZ ;  /* 0x00000224252e7890 */ /* 0x000fe4000ff3e03f */
[----:B------:R-:W-:Y:S02]  /*0ba0*/  UIADD3.X UR47, URZ, UR36, URZ, UP0, !UPT ;  /* 0x000000243f2f7290 */ /* 0x000fe400087fe43f */
[----:B------:R-:W-:Y:S01]  /*0bb0*/  UIADD3.X UR48, URZ, UR36, URZ, UP1, !UPT ;  /* 0x000000243f307290 */ /* 0x000fe20008ffe43f */
[----:B------:R-:W-:Y:S08]  /*0bc0*/  @!P0 BAR.ARV 0x9, 0x100 ;  /* 0x0244000000008b1d */ /* 0x000ff00000002000 */
[----:B------:R-:W-:Y:S06]  /*0bd0*/  BAR.SYNC.DEFER_BLOCKING 0x5, 0x180 ;  /* 0x0146000000007b1d */ /* 0x000fec0000010000 */
[----:B------:R-:W0:Y:S02]  /*0be0*/  LDS.128 R88, [R2+0x324d0] ;  /* 0x0324d00002587984 */ /* 0x000e240000000c00 */
[----:B------:R-:W-:Y:S06]  /*0bf0*/  BAR.ARV 0x4, 0x180 ;  /* 0x0106000000007b1d */ /* 0x000fec0000002000 */
[----:B--2---:R-:W-:-:S04]  /*0c00*/  LOP3.LUT R0, R0, 0xffefffff, RZ, 0xc0, !PT ;  /* 0xffefffff00007812 */ /* 0x004fc800078ec0ff */
[----:B------:R-:W-:-:S05]  /*0c10*/  @P0 LOP3.LUT R0, R0, 0x100000, RZ, 0xfc, !PT ;  /* 0x0010000000000812 */ /* 0x000fca00078efcff */
[----:B------:R4:W-:Y:S01]  /*0c20*/  STL [R1+0x48c], R0 ;  /* 0x00048c0001007387 */ /* 0x0009e20000100800 */
[----:B0-----:R-:W-:-:S13]  /*0c30*/  ISETP.GE.AND P0, PT, R91, UR4, PT ;  /* 0x000000045b007c0c */ /* 0x001fda000bf06270 */
[----:B----4-:R-:W-:Y:S05]  /*0c40*/  @P0 BRA `(.L_x_12629) ;  /* 0x000003ac000c0947 */ /* 0x010fea0003800000 */
[----:B------:R-:W0:Y:S01]  /*0c50*/  S2R R0, SR_TID.X ;  /* 0x0000000000007919 */ /* 0x000e220000002100 */
[----:B------:R-:W-:Y:S02]  /*0c60*/  IMAD.MOV.U32 R23, RZ, RZ, RZ ;  /* 0x000000ffff177224 */ /* 0x000fe400078e00ff */
[----:B------:R-:W-:Y:S02]  /*0c70*/  IMAD.MOV.U32 R158, RZ, RZ, RZ ;  /* 0x000000ffff9e7224 */ /* 0x000fe400078e00ff */
[----:B0-----:R-:W-:-:S05]  /*0c80*/  VIADD R12, R0, 0xffffff80 ;  /* 0xffffff80000c7836 */ /* 0x001fca0000000000 */
[----:B------:R-:W-:Y:S01]  /*0c90*/  SHF.R.S32.HI R0, RZ, 0x1f, R12 ;  /* 0x0000001fff007819 */ /* 0x000fe2000001140c */
[----:B------:R-:W-:Y:S03]  /*0ca0*/  STL [R1+0x480], R12 ;  /* 0x0004800c01007387 */ /* 0x000fe60000100800 */
[CC--:B------:R-:W-:Y:S02]  /*0cb0*/  LEA.HI R3, R0.reuse, R12.reuse, RZ, 0x7 ;  /* 0x0000000c00037211 */ /* 0x0c0fe400078f38ff */
[----:B------:R-:W-:Y:S02]  /*0cc0*/  LEA.HI R8, R0, R12, RZ, 0x4 ;  /* 0x0000000c00087211 */ /* 0x000fe400078f20ff */
[----:B------:R-:W-:Y:S02]  /*0cd0*/  LOP3.LUT R4, R3, 0xffffff80, RZ, 0xc0, !PT ;  /* 0xffffff8003047812 */ /* 0x000fe400078ec0ff */
[----:B------:R-:W-:-:S02]  /*0ce0*/  SHF.R.S32.HI R13, RZ, 0x7, R3 ;  /* 0x00000007ff0d7819 */ /* 0x000fc40000011403 */
[----:B------:R-:W-:Y:S01]  /*0cf0*/  SHF.R.S32.HI R11, RZ, 0x4, R8 ;  /* 0x00000004ff0b7819 */ /* 0x000fe20000011408 */
[----:B------:R-:W-:Y:S01]  /*0d00*/  IMAD.IADD R10, R12, 0x1, -R4 ;  /* 0x000000010c0a7824 */ /* 0x000fe200078e0a04 */
[----:B------:R-:W-:Y:S01]  /*0d10*/  LEA.HI R3, R3, R13, RZ, 0x1 ;  /* 0x0000000d03037211 */ /* 0x000fe200078f08ff */
[----:B------:R-:W-:Y:S01]  /*0d20*/  STL [R1+0x518], R13 ;  /* 0x0005180d01007387 */ /* 0x000fe20000100800 */
[----:B------:R-:W-:Y:S02]  /*0d30*/  LEA.HI R180, R0, R12, RZ, 0x5 ;  /* 0x0000000c00b47211 */ /* 0x000fe400078f28ff */
[----:B------:R-:W-:Y:S01]  /*0d40*/  SHF.R.S32.HI R4, RZ, 0x1f, R10 ;  /* 0x0000001fff047819 */ /* 0x000fe2000001140a */
[----:B------:R-:W-:Y:S01]  /*0d50*/  STL [R1+0x514], R10 ;  /* 0x0005140a01007387 */ /* 0x000fe20000100800 */
[----:B------:R-:W-:Y:S02]  /*0d60*/  LOP3.LUT R3, R3, 0x3fffffe, RZ, 0xc0, !PT ;  /* 0x03fffffe03037812 */ /* 0x000fe400078ec0ff */
[----:B------:R-:W-:-:S02]  /*0d70*/  LEA.HI R5, R4, R10, RZ, 0x2 ;  /* 0x0000000a04057211 */ /* 0x000fc400078f10ff */
[----:B------:R-:W-:Y:S01]  /*0d80*/  LEA.HI R4, R4, R10, RZ, 0x5 ;  /* 0x0000000a04047211 */ /* 0x000fe200078f28ff */
[----:B------:R-:W-:Y:S01]  /*0d90*/  IMAD.IADD R3, R13, 0x1, -R3 ;  /* 0x000000010d037824 */ /* 0x000fe200078e0a03 */
[--C-:B------:R-:W-:Y:S02]  /*0da0*/  SHF.R.S32.HI R6, RZ, 0x2, R5.reuse ;  /* 0x00000002ff067819 */ /* 0x100fe40000011405 */
[----:B------:R-:W-:Y:S02]  /*0db0*/  SHF.R.S32.HI R7, RZ, 0x1f, R5 ;  /* 0x0000001fff077819 */ /* 0x000fe40000011405 */
[----:B------:R-:W-:Y:S02]  /*0dc0*/  SHF.R.S32.HI R4, RZ, 0x5, R4 ;  /* 0x00000005ff047819 */ /* 0x000fe40000011404 */
[----:B------:R-:W-:Y:S02]  /*0dd0*/  LEA.HI R7, R7, R6, RZ, 0x3 ;  /* 0x0000000607077211 */ /* 0x000fe400078f18ff */
[----:B------:R-:W-:-:S02]  /*0de0*/  SHF.R.S32.HI R180, RZ, 0x5, R180 ;  /* 0x00000005ffb47819 */ /* 0x000fc400000114b4 */
[----:B------:R-:W-:Y:S02]  /*0df0*/  LOP3.LUT R7, R7, 0xfffffff8, RZ, 0xc0, !PT ;  /* 0xfffffff807077812 */ /* 0x000fe400078ec0ff */
[----:B------:R-:W-:-:S03]  /*0e00*/  LOP3.LUT R5, R5, 0x7ffffffc, RZ, 0xc0, !PT ;  /* 0x7ffffffc05057812 */ /* 0x000fc600078ec0ff */
[----:B------:R-:W-:Y:S01]  /*0e10*/  IMAD.IADD R7, R6, 0x1, -R7 ;  /* 0x0000000106077824 */ /* 0x000fe200078e0a07 */
[----:B------:R-:W-:Y:S01]  /*0e20*/  LOP3.LUT R6, R8, 0x3fffff0, RZ, 0xc0, !PT ;  /* 0x03fffff008067812 */ /* 0x000fe200078ec0ff */
[----:B------:R-:W-:Y:S01]  /*0e30*/  IMAD.IADD R5, R10, 0x1, -R5 ;  /* 0x000000010a057824 */ /* 0x000fe200078e0a05 */
[----:B------:R-:W-:Y:S01]  /*0e40*/  LEA.HI R8, R8, R11, RZ, 0x1 ;  /* 0x0000000b08087211 */ /* 0x000fe200078f08ff */
[----:B------:R-:W-:Y:S02]  /*0e50*/  IMAD R4, R4, 0x10, R7 ;  /* 0x0000001004047824 */ /* 0x000fe400078e0207 */
[----:B------:R-:W-:Y:S01]  /*0e60*/  IMAD.IADD R9, R12, 0x1, -R6 ;  /* 0x000000010c097824 */ /* 0x000fe200078e0a06 */
[----:B------:R-:W-:Y:S01]  /*0e70*/  LOP3.LUT R8, R8, 0x1ffffffe, RZ, 0xc0, !PT ;  /* 0x1ffffffe08087812 */ /* 0x000fe200078ec0ff */
[----:B------:R-:W-:Y:S01]  /*0e80*/  IMAD R196, R3, 0x40, R4 ;  /* 0x0000004003c47824 */ /* 0x000fe200078e0204 */
[-C--:B------:R-:W-:Y:S01]  /*0e90*/  LEA.HI R3, R0, R12.reuse, RZ, 0x2 ;  /* 0x0000000c00037211 */ /* 0x080fe200078f10ff */
[----:B------:R-:W-:Y:S01]  /*0ea0*/  IMAD R9, R180, 0x10, R9 ;  /* 0x00000010b4097824 */ /* 0x000fe200078e0209 */
[----:B------:R-:W-:Y:S01]  /*0eb0*/  LEA.HI R4, R0, R12, RZ, 0x3 ;  /* 0x0000000c00047211 */ /* 0x000fe200078f18ff */
[----:B------:R-:W-:Y:S01]  /*0ec0*/  IMAD.IADD R8, R11, 0x1, -R8 ;  /* 0x000000010b087824 */ /* 0x000fe200078e0a08 */
[--C-:B------:R-:W-:Y:S01]  /*0ed0*/  SHF.R.S32.HI R22, RZ, 0x2, R3.reuse ;  /* 0x00000002ff167819 */ /* 0x100fe20000011403 */
[----:B------:R-:W-:Y:S01]  /*0ee0*/  IMAD.SHL.U32 R197, R5, 0x2, RZ ;  /* 0x0000000205c57824 */ /* 0x000fe200078e00ff */
[----:B------:R-:W-:Y:S01]  /*0ef0*/  LOP3.LUT R0, R3, 0xfffffffc, RZ, 0xc0, !PT ;  /* 0xfffffffc03007812 */ /* 0x000fe200078ec0ff */
[----:B------:R-:W-:Y:S01]  /*0f00*/  IMAD R8, R9, 0x8, R8 ;  /* 0x0000000809087824 */ /* 0x000fe200078e0208 */
[----:B------:R-:W-:Y:S01]  /*0f10*/  SHF.R.S32.HI R3, RZ, 0x1f, R3 ;  /* 0x0000001fff037819 */ /* 0x000fe20000011403 */
[----:B------:R-:W-:Y:S01]  /*0f20*/  VIADD R156, R22, 0x40 ;  /* 0x00000040169c7836 */ /* 0x000fe20000000000 */
[----:B------:R-:W-:Y:S01]  /*0f30*/  LOP3.LUT R6, R4, 0xfffffff8, RZ, 0xc0, !PT ;  /* 0xfffffff804067812 */ /* 0x000fe200078ec0ff */
[----:B------:R-:W-:Y:S01]  /*0f40*/  IMAD.IADD R9, R12, 0x1, -R0 ;  /* 0x000000010c097824 */ /* 0x000fe200078e0a00 */
[----:B------:R-:W-:Y:S01]  /*0f50*/  LEA.HI R3, R3, R22, RZ, 0x3 ;  /* 0x0000001603037211 */ /* 0x000fe200078f18ff */
[----:B------:R-:W-:Y:S01]  /*0f60*/  IMAD.SHL.U32 R190, R156, 0x40, RZ ;  /* 0x000000409cbe7824 */ /* 0x000fe200078e00ff */
[----:B------:R-:W-:Y:S01]  /*0f70*/  SHF.R.S32.HI R4, RZ, 0x3, R4 ;  /* 0x00000003ff047819 */ /* 0x000fe20000011404 */
[C---:B------:R-:W-:Y:S01]  /*0f80*/  IMAD.SHL.U32 R154, R9.reuse, 0x4, RZ ;  /* 0x00000004099a7824 */ /* 0x040fe200078e00ff */
[----:B------:R-:W-:Y:S01]  /*0f90*/  SHF.R.S32.HI R7, RZ, 0x1f, R156 ;  /* 0x0000001fff077819 */ /* 0x000fe2000001149c */
[----:B------:R-:W-:Y:S01]  /*0fa0*/  IMAD.SHL.U32 R152, R9, 0x8, RZ ;  /* 0x0000000809987824 */ /* 0x000fe200078e00ff */
[----:B------:R-:W-:Y:S01]  /*0fb0*/  LOP3.LUT R3, R3, 0xfffffff8, RZ, 0xc0, !PT ;  /* 0xfffffff803037812 */ /* 0x000fe200078ec0ff */
[----:B------:R0:W-:Y:S01]  /*0fc0*/  STL [R1+0x47c], R4 ;  /* 0x00047c0401007387 */ /* 0x0001e20000100800 */
[----:B------:R-:W-:Y:S01]  /*0fd0*/  LEA.HI R0, R9, R9, RZ, 0x1 ;  /* 0x0000000909007211 */ /* 0x000fe200078f08ff */
[----:B------:R-:W-:Y:S01]  /*0fe0*/  VIADD R159, R154, 0x10 ;  /* 0x000000109a9f7836 */ /* 0x000fe20000000000 */
[----:B------:R-:W-:Y:S01]  /*0ff0*/  LEA.HI R7, R7, R156, RZ, 0x3 ;  /* 0x0000009c07077211 */ /* 0x000fe200078f18ff */
[----:B------:R-:W-:Y:S01]  /*1000*/  IMAD.IADD R3, R22, 0x1, -R3 ;  /* 0x0000000116037824 */ /* 0x000fe200078e0a03 */
[----:B------:R-:W-:Y:S01]  /*1010*/  LOP3.LUT R0, R0, 0x1ffffffe, RZ, 0xc0, !PT ;  /* 0x1ffffffe00007812 */ /* 0x000fe200078ec0ff */
[----:B------:R-:W-:Y:S01]  /*1020*/  VIADD R5, R197, 0x18 ;  /* 0x00000018c5057836 */ /* 0x000fe20000000000 */
[----:B------:R-:W-:Y:S01]  /*1030*/  LOP3.LUT R190, R190, 0x1c0, RZ, 0xc0, !PT ;  /* 0x000001c0bebe7812 */ /* 0x000fe200078ec0ff */
[----:B------:R-:W-:Y:S01]  /*1040*/  IMAD.SHL.U32 R7, R7, 0x40, RZ ;  /* 0x0000004007077824 */ /* 0x000fe200078e00ff */
[----:B------:R1:W-:Y:S01]  /*1050*/  STL [R1+0x478], R3 ;  /* 0x0004780301007387 */ /* 0x0003e20000100800 */
[----:B0-----:R-:W-:Y:S01]  /*1060*/  IMAD.IADD R4, R12, 0x1, -R6 ;  /* 0x000000010c047824 */ /* 0x001fe200078e0a06 */
[----:B------:R-:W-:Y:S01]  /*1070*/  SHF.R.U32.HI R191, RZ, 0x3, R190 ;  /* 0x00000003ffbf7819 */ /* 0x000fe200000116be */
[----:B------:R-:W-:Y:S01]  /*1080*/  VIADD R6, R197, 0x10 ;  /* 0x00000010c5067836 */ /* 0x000fe20000000000 */
[----:B------:R-:W-:Y:S01]  /*1090*/  LOP3.LUT R192, R7, 0xfffffe00, RZ, 0xc0, !PT ;  /* 0xfffffe0007c07812 */ /* 0x000fe200078ec0ff */
[----:B------:R-:W-:Y:S01]  /*10a0*/  IMAD.SHL.U32 R181, R4, 0x8, RZ ;  /* 0x0000000804b57824 */ /* 0x000fe200078e00ff */
[----:B------:R0:W-:Y:S01]  /*10b0*/  STL [R1+0x490], R4 ;  /* 0x0004900401007387 */ /* 0x0001e20000100800 */
[C---:B------:R-:W-:Y:S01]  /*10c0*/  VIADD R235, R197.reuse, 0x30 ;  /* 0x00000030c5eb7836 */ /* 0x040fe20000000000 */
[----:B------:R-:W-:Y:S01]  /*10d0*/  SHF.R.S32.HI R157, RZ, 0x1f, R22 ;  /* 0x0000001fff9d7819 */ /* 0x000fe20000011416 */
[----:B------:R-:W-:Y:S01]  /*10e0*/  VIADD R237, R197, 0x20 ;  /* 0x00000020c5ed7836 */ /* 0x000fe20000000000 */
[----:B------:R2:W-:Y:S01]  /*10f0*/  STL [R1+0x464], R5 ;  /* 0x0004640501007387 */ /* 0x0005e20000100800 */
[----:B-1----:R-:W-:Y:S01]  /*1100*/  IMAD.IADD R3, R9, 0x1, -R0 ;  /* 0x0000000109037824 */ /* 0x002fe200078e0a00 */
[--C-:B------:R-:W-:Y:S01]  /*1110*/  LOP3.LUT R0, R190, 0x38, R152.reuse, 0xf8, !PT ;  /* 0x00000038be007812 */ /* 0x100fe200078ef898 */
[C---:B------:R-:W-:Y:S01]  /*1120*/  VIADD R236, R197.reuse, 0x28 ;  /* 0x00000028c5ec7836 */ /* 0x040fe20000000000 */
[----:B------:R1:W-:Y:S01]  /*1130*/  STL [R1+0x468], R6 ;  /* 0x0004680601007387 */ /* 0x0003e20000100800 */
[C---:B------:R-:W-:Y:S01]  /*1140*/  VIADD R226, R197.reuse, 0x48 ;  /* 0x00000048c5e27836 */ /* 0x040fe20000000000 */
[----:B0-----:R-:W-:Y:S01]  /*1150*/  SHF.R.S32.HI R4, RZ, 0x1f, R159 ;  /* 0x0000001fff047819 */ /* 0x001fe2000001149f */
[C---:B------:R-:W-:Y:S01]  /*1160*/  VIADD R234, R197.reuse, 0x38 ;  /* 0x00000038c5ea7836 */ /* 0x040fe20000000000 */
[----:B------:R-:W-:Y:S01]  /*1170*/  LOP3.LUT R7, R192, R0, R191, 0xf6, !PT ;  /* 0x00000000c0077212 */ /* 0x000fe200078ef6bf */
[C---:B------:R-:W-:Y:S01]  /*1180*/  VIADD R233, R197.reuse, 0x40 ;  /* 0x00000040c5e97836 */ /* 0x040fe20000000000 */
[----:B--2---:R-:W-:Y:S01]  /*1190*/  SHF.R.S32.HI R5, RZ, 0x1f, R5 ;  /* 0x0000001fff057819 */ /* 0x004fe20000011405 */
[----:B------:R0:W-:Y:S01]  /*11a0*/  STL [R1+0x488], R4 ;  /* 0x0004880401007387 */ /* 0x0001e20000100800 */
[----:B------:R-:W-:Y:S01]  /*11b0*/  VIADD R223, R197, 0x60 ;  /* 0x00000060c5df7836 */ /* 0x000fe20000000000 */
[----:B------:R-:W-:Y:S01]  /*11c0*/  SHF.R.S32.HI R153, RZ, 0x1f, R152 ;  /* 0x0000001fff997819 */ /* 0x000fe20000011498 */
[----:B------:R-:W-:Y:S01]  /*11d0*/  IMAD R0, R7, 0x2, R2 ;  /* 0x0000000207007824 */ /* 0x000fe200078e0202 */
[----:B-1----:R-:W-:Y:S01]  /*11e0*/  SHF.R.S32.HI R6, RZ, 0x1f, R6 ;  /* 0x0000001fff067819 */ /* 0x002fe20000011406 */
[----:B------:R1:W-:Y:S01]  /*11f0*/  STL [R1+0x504], R5 ;  /* 0x0005040501007387 */ /* 0x0003e20000100800 */
[C---:B------:R-:W-:Y:S01]  /*1200*/  VIADD R225, R197.reuse, 0x50 ;  /* 0x00000050c5e17836 */ /* 0x040fe20000000000 */
[----:B------:R-:W-:Y:S01]  /*1210*/  SHF.R.S32.HI R202, RZ, 0x1f, R181 ;  /* 0x0000001fffca7819 */ /* 0x000fe200000114b5 */
[----:B------:R-:W-:Y:S01]  /*1220*/  VIADD R224, R197, 0x58 ;  /* 0x00000058c5e07836 */ /* 0x000fe20000000000 */
[----:B------:R2:W-:Y:S01]  /*1230*/  STL [R1+0x508], R6 ;  /* 0x0005080601007387 */ /* 0x0005e20000100800 */
[----:B0-----:R-:W-:-:S02]  /*1240*/  IMAD.SHL.U32 R4, R8, 0x8, RZ ;  /* 0x0000000808047824 */ /* 0x001fc400078e00ff */
[C---:B------:R-:W-:Y:S01]  /*1250*/  VIADD R8, R197.reuse, 0x8 ;  /* 0x00000008c5087836 */ /* 0x040fe20000000000 */
[----:B------:R-:W-:Y:S01]  /*1260*/  STL [R1+0x510], R0 ;  /* 0x0005100001007387 */ /* 0x000fe20000100800 */
[C---:B------:R-:W-:Y:S01]  /*1270*/  VIADD R220, R197.reuse, 0x78 ;  /* 0x00000078c5dc7836 */ /* 0x040fe20000000000 */
[----:B-1----:R-:W-:Y:S01]  /*1280*/  SHF.R.S32.HI R5, RZ, 0x1f, R235 ;  /* 0x0000001fff057819 */ /* 0x002fe200000114eb */
[C---:B------:R-:W-:Y:S01]  /*1290*/  VIADD R222, R197.reuse, 0x68 ;  /* 0x00000068c5de7836 */ /* 0x040fe20000000000 */
[----:B------:R-:W-:Y:S01]  /*12a0*/  SHF.R.S32.HI R7, RZ, 0x1f, R8 ;  /* 0x0000001fff077819 */ /* 0x000fe20000011408 */
[C---:B------:R-:W-:Y:S01]  /*12b0*/  VIADD R221, R197.reuse, 0x70 ;  /* 0x00000070c5dd7836 */ /* 0x040fe20000000000 */
[----:B--2---:R-:W-:Y:S01]  /*12c0*/  SHF.R.S32.HI R6, RZ, 0x1f, R236 ;  /* 0x0000001fff067819 */ /* 0x004fe200000114ec */
[----:B------:R0:W-:Y:S01]  /*12d0*/  STL [R1+0x4f8], R5 ;  /* 0x0004f80501007387 */ /* 0x0001e20000100800 */
[C---:B------:R-:W-:Y:S02]  /*12e0*/  VIADD R217, R197.reuse, 0x90 ;  /* 0x00000090c5d97836 */ /* 0x040fe40000000000 */
        /* <DEDUP_REMOVED lines=8> */
[----:B------:R0:W-:Y:S01]  /*1370*/  STL [R1+0x520], R4 ;  /* 0x0005200401007387 */ /* 0x0001e20000100800 */
        /* <DEDUP_REMOVED lines=11> */
[C---:B0-----:R-:W-:Y:S01]  /*1430*/  VIADD R4, R197.reuse, 0xf0 ;  /* 0x000000f0c5047836 */ /* 0x041fe20000000000 */
[----:B-1----:R-:W-:Y:S01]  /*1440*/  SHF.R.S32.HI R5, RZ, 0x1f, R223 ;  /* 0x0000001fff057819 */ /* 0x002fe200000114df */
[C---:B------:R-:W-:Y:S01]  /*1450*/  VIADD R0, R197.reuse, 0xf8 ;  /* 0x000000f8c5007836 */ /* 0x040fe20000000000 */
[----:B------:R-:W-:Y:S01]  /*1460*/  STL [R1+0x484], R9 ;  /* 0x0004840901007387 */ /* 0x000fe20000100800 */
[C---:B------:R-:W-:Y:S01]  /*1470*/  VIADD R207, R197.reuse, 0xe0 ;  /* 0x000000e0c5cf7836 */ /* 0x040fe20000000000 */
[----:B--2---:R-:W-:Y:S01]  /*1480*/  SHF.R.S32.HI R7, RZ, 0x1f, R234 ;  /* 0x0000001fff077819 */ /* 0x004fe200000114ea */
[----:B------:R-:W-:Y:S01]  /*1490*/  VIADD R206, R197, 0xe8 ;  /* 0x000000e8c5ce7836 */ /* 0x000fe20000000000 */
[----:B------:R0:W-:Y:S01]  /*14a0*/  STL [R1+0x4e0], R5 ;  /* 0x0004e00501007387 */ /* 0x0001e20000100800 */
[C---:B------:R-:W-:Y:S01]  /*14b0*/  VIADD R183, R181.reuse, 0x40 ;  /* 0x00000040b5b77836 */ /* 0x040fe20000000000 */
[----:B---3--:R-:W-:Y:S01]  /*14c0*/  SHF.R.S32.HI R6, RZ, 0x1f, R224 ;  /* 0x0000001fff067819 */ /* 0x008fe200000114e0 */
[C---:B------:R-:W-:Y:S01]  /*14d0*/  VIADD R182, R181.reuse, 0x80 ;  /* 0x00000080b5b67836 */ /* 0x040fe20000000000 */
[----:B------:R1:W-:Y:S01]  /*14e0*/  STL [R1+0x4f4], R7 ;  /* 0x0004f40701007387 */ /* 0x0003e20000100800 */
[----:B------:R-:W-:Y:S01]  /*14f0*/  VIADD R188, R181, 0xc0 ;  /* 0x000000c0b5bc7836 */ /* 0x000fe20000000000 */
[----:B------:R-:W-:-:S02]  /*1500*/  SHF.R.S32.HI R201, RZ, 0x1f, R183 ;  /* 0x0000001fffc97819 */ /* 0x000fc400000114b7 */
[----:B------:R2:W-:Y:S01]  /*1510*/  STL [R1+0x4e4], R6 ;  /* 0x0004e40601007387 */ /* 0x0005e20000100800 */
[----:B------:R-:W-:Y:S02]  /*1520*/  SHF.R.S32.HI R200, RZ, 0x1f, R182 ;  /* 0x0000001fffc87819 */ /* 0x000fe400000114b6 */
[----:B0-----:R-:W-:Y:S01]  /*1530*/  SHF.R.S32.HI R5, RZ, 0x1f, R220 ;  /* 0x0000001fff057819 */ /* 0x001fe200000114dc */
[----:B------:R-:W-:Y:S01]  /*1540*/  STL [R1+0x474], R4 ;  /* 0x0004740401007387 */ /* 0x000fe20000100800 */
[----:B------:R-:W-:Y:S02]  /*1550*/  SHF.R.S32.HI R199, RZ, 0x1f, R188 ;  /* 0x0000001fffc77819 */ /* 0x000fe400000114bc */
[----:B-1----:R-:W-:Y:S01]  /*1560*/  SHF.R.S32.HI R7, RZ, 0x1f, R225 ;  /* 0x0000001fff077819 */ /* 0x002fe200000114e1 */
[----:B------:R0:W-:Y:S01]  /*1570*/  STL [R1+0x4d4], R5 ;  /* 0x0004d40501007387 */ /* 0x0001e20000100800 */
[----:B--2---:R-:W-:-:S03]  /*1580*/  SHF.R.S32.HI R6, RZ, 0x1f, R221 ;  /* 0x0000001fff067819 */ /* 0x004fc600000114dd */
[----:B------:R1:W-:Y:S04]  /*1590*/  STL [R1+0x4e8], R7 ;  /* 0x0004e80701007387 */ /* 0x0003e80000100800 */
[----:B------:R2:W-:Y:S01]  /*15a0*/  STL [R1+0x4d8], R6 ;  /* 0x0004d80601007387 */ /* 0x0005e20000100800 */
[----:B0-----:R-:W-:-:S03]  /*15b0*/  SHF.R.S32.HI R5, RZ, 0x1f, R217 ;  /* 0x0000001fff057819 */ /* 0x001fc600000114d9 */
[----:B------:R-:W-:Y:S01]  /*15c0*/  STL [R1+0x470], R0 ;  /* 0x0004700001007387 */ /* 0x000fe20000100800 */
[----:B-1----:R-:W-:-:S03]  /*15d0*/  SHF.R.S32.HI R7, RZ, 0x1f, R222 ;  /* 0x0000001fff077819 */ /* 0x002fc600000114de */
        /* <DEDUP_REMOVED lines=24> */
[----:B------:R-:W-:Y:S01]  /*1760*/  SHF.R.S32.HI R4, RZ, 0x1f, R0 ;  /* 0x0000001fff047819 */ /* 0x000fe20000011400 */
[----:B------:R-:W-:Y:S01]  /*1770*/  IMAD R0, R3, 0x8, R196 ;  /* 0x0000000803007824 */ /* 0x000fe200078e02c4 */
[----:B-1----:R-:W-:Y:S01]  /*1780*/  SHF.R.S32.HI R7, RZ, 0x1f, R210 ;  /* 0x0000001fff077819 */ /* 0x002fe200000114d2 */
[----:B------:R-:W-:Y:S01]  /*1790*/  STL [R1+0x498], R5 ;  /* 0x0004980501007387 */ /* 0x000fe20000100800 */
[----:B--2---:R-:W-:-:S03]  /*17a0*/  SHF.R.S32.HI R6, RZ, 0x1f, R206 ;  /* 0x0000001fff067819 */ /* 0x004fc600000114ce */
[----:B------:R0:W-:Y:S04]  /*17b0*/  STL [R1+0x4ac], R7 ;  /* 0x0004ac0701007387 */ /* 0x0001e80000100800 */
[----:B------:R1:W-:Y:S04]  /*17c0*/  STL [R1+0x49c], R6 ;  /* 0x00049c0601007387 */ /* 0x0003e80000100800 */
[----:B------:R1:W-:Y:S01]  /*17d0*/  STL [R1+0x51c], R0 ;  /* 0x00051c0001007387 */ /* 0x0003e20000100800 */
[----:B0-----:R-:W-:-:S03]  /*17e0*/  SHF.R.S32.HI R7, RZ, 0x1f, R207 ;  /* 0x0000001fff077819 */ /* 0x001fc600000114cf */
[----:B------:R1:W-:Y:S04]  /*17f0*/  STL [R1+0x494], R4 ;  /* 0x0004940401007387 */ /* 0x0003e80000100800 */
[----:B------:R1:W-:Y:S02]  /*1800*/  STL [R1+0x4a0], R7 ;  /* 0x0004a00701007387 */ /* 0x0003e40000100800 */
.L_x_12863:
[----:B------:R-:W-:Y:S05]  /*1810*/  YIELD ;  /* 0x0000000000007946 */ /* 0x000fea0003800000 */
[----:B------:R-:W-:Y:S01]  /*1820*/  ULDC.64 UR4, c[0x0][0xb20] ;  /* 0x0002c80000047ab9 */ /* 0x000fe20000000a00 */
[----:B012-4-:R-:W0:Y:S01]  /*1830*/  LDC.64 R4, c[0x0][0xb00] ;  /* 0x0002c000ff047b82 */ /* 0x017e220000000a00 */
        /* <DEDUP_REMOVED lines=9> */
[----:B---3--:R-:W1:Y:S01]  /*18d0*/  @P1 LDC.64 R6, c[0x0][0xb20] ;  /* 0x0002c800ff061b82 */ /* 0x008e620000000a00 */
        /* <DEDUP_REMOVED lines=30> */
.L_x_12630:
        /* <DEDUP_REMOVED lines=14> */
.L_x_12631:
[----:B------:R-:W-:Y:S05]  /*1ba0*/  @!P0 BRA `(.L_x_12632) ;  /* 0x00000000000c8947 */ /* 0x000fea0003800000 */
[----:B------:R-:W2:Y:S04]  /*1bb0*/  LDG.E R0, desc[UR42][R4.64] ;  /* 0x0000002a04007981 */ /* 0x000ea8000c1e1900 */
[----:B------:R-:W2:Y:S02]  /*1bc0*/  LDG.E R19, desc[UR42][R4.64+0x4] ;  /* 0x0000042a04137981 */ /* 0x000ea4000c1e1900 */
[----:B--2---:R-:W-:-:S07]  /*1bd0*/  IMAD.IADD R19, R19, 0x1, -R0 ;  /* 0x0000000113137824 */ /* 0x004fce00078e0a00 */
.L_x_12632:
        /* <DEDUP_REMOVED lines=27> */
[----:B------:R-:W-:Y:S01]  /*1d90*/  VIADD R0, R29, 0x5f ;  /* 0x0000005f1d007836 */ /* 0x000fe20000000000 */
[----:B----4-:R-:W-:-:S03]  /*1da0*/  @P1 SHF.R.U32.HI R3, RZ, R11, R6 ;  /* 0x0000000bff031219 */ /* 0x010fc60000011606 */
        /* <DEDUP_REMOVED lines=17> */
.L_x_12635:
[----:B------:R-:W-:-:S13]  /*1ec0*/  ISETP.NE.AND P0, PT, R5, 0x1, PT ;  /* 0x000000010500780c */ /* 0x000fda0003f05270 */
[----:B------:R-:W0:Y:S02]  /*1ed0*/  @P0 LDC.64 R6, c[0x0][0xae0] ;  /* 0x0002b800ff060b82 */ /* 0x000e240000000a00 */
[----:B0-----:R-:W-:-:S05]  /*1ee0*/  @P0 IMAD.HI.U32 R6, R0, R6, RZ ;  /* 0x0000000600060227 */ /* 0x001fca00078e00ff */
[----:B------:R-:W-:-:S07]  /*1ef0*/  @P0 SHF.R.U32.HI R0, RZ, R7, R6 ;  /* 0x00000007ff000219 */ /* 0x000fce0000011606 */
.L_x_12636:
[----:B------:R-:W-:Y:S05]  /*1f00*/  BSYNC B0 ;  /* 0x0000000000007941 */ /* 0x000fea0003800000 */
.L_x_12634:
[----:B------:R-:W-:-:S05]  /*1f10*/  IMAD R3, R0, R5, R5 ;  /* 0x0000000500037224 */ /* 0x000fca00078e0205 */
[----:B------:R-:W-:-:S07]  /*1f20*/  VIMNMX R4, R4, R3, PT ;  /* 0x0000000304047248 */ /* 0x000fce0003fe0100 */
.L_x_12633:
        /* <DEDUP_REMOVED lines=25> */
.L_x_12639:
[----:B------:R-:W-:-:S13]  /*20c0*/  ISETP.NE.AND P0, PT, R5, 0x1, PT ;  /* 0x000000010500780c */ /* 0x000fda0003f05270 */
[----:B------:R-:W0:Y:S02]  /*20d0*/  @P0 LDC.64 R6, c[0x0][0xae0] ;  /* 0x0002b800ff060b82 */ /* 0x000e240000000a00 */
[----:B0-----:R-:W-:-:S05]  /*20e0*/  @P0 IMAD.HI.U32 R6, R0, R6, RZ ;  /* 0x0000000600060227 */ /* 0x001fca00078e00ff */
[----:B------:R-:W-:-:S07]  /*20f0*/  @P0 SHF.R.U32.HI R0, RZ, R7, R6 ;  /* 0x00000007ff000219 */ /* 0x000fce0000011606 */
.L_x_12640:
[----:B------:R-:W-:Y:S05]  /*2100*/  BSYNC B0 ;  /* 0x0000000000007941 */ /* 0x000fea0003800000 */
.L_x_12638:
[----:B------:R-:W-:-:S05]  /*2110*/  IMAD R0, R0, R5, RZ ;  /* 0x0000000500007224 */ /* 0x000fca00078e02ff */
[----:B------:R-:W-:-:S07]  /*2120*/  VIMNMX R3, R3, R0, !PT ;  /* 0x0000000003037248 */ /* 0x000fce0007fe0100 */
.L_x_12637:
        /* <DEDUP_REMOVED lines=41> */
.L_x_12642:
[----:B------:R-:W-:Y:S05]  /*23c0*/  BSYNC B0 ;  /* 0x0000000000007941 */ /* 0x000fea0003800000 */
.L_x_12641:
        /* <DEDUP_REMOVED lines=37> */
.L_x_12645:
[----:B------:R-:W-:Y:S05]  /*2620*/  BSYNC B6 ;  /* 0x0000000000067941 */ /* 0x000fea0003800000 */
.L_x_12644:
        /* <DEDUP_REMOVED lines=20> */
.L_x_12647:
[----:B------:R-:W-:Y:S05]  /*2770*/  BSYNC B6 ;  /* 0x0000000000067941 */ /* 0x000fea0003800000 */
.L_x_12646:
[----:B------:R-:W-:Y:S01]  /*2780*/  ULDC.64 UR4, c[0x0][0xaf0] ;  /* 0x0002bc0000047ab9 */ /* 0x000fe20000000a00 */
[----:B------:R-:W2:Y:S01]  /*2790*/  LDL R12, [R1+0x478] ;  /* 0x00047800010c7983 */ /* 0x000ea20000100800 */
[----:B------:R-:W-:Y:S01]  /*27a0*/  ISETP.NE.U32.AND P0, PT, RZ, UR4, PT ;  /* 0x00000004ff007c0c */ /* 0x000fe2000bf05070 */
[----:B------:R-:W-:Y:S01]  /*27b0*/  IMAD.IADD R43, R18, 0x1, R19 ;  /* 0x00000001122b7824 */ /* 0x000fe200078e0213 */
[----:B------:R-:W-:Y:S01]  /*27c0*/  ULDC.64 UR8, c[0x0][0x408] ;  /* 0x0001020000087ab9 */ /* 0x000fe20000000a00 */
[----:B------:R-:W-:Y:S01]  /*27d0*/  SHF.R.S32.HI R155, RZ, 0x1f, R154 ;  /* 0x0000001fff9b7819 */ /* 0x000fe2000001149a */
[----:B------:R-:W-:Y:S01]  /*27e0*/  ULDC.64 UR10, c[0x0][0xb00] ;  /* 0x0002c000000a7ab9 */ /* 0x000fe20000000a00 */
[----:B------:R-:W-:Y:S01]  /*27f0*/  ISETP.NE.AND.EX P0, PT, RZ, UR5, PT, P0 ;  /* 0x00000005ff007c0c */ /* 0x000fe2000bf05300 */
[----:B------:R-:W0:Y:S01]  /*2800*/  S2R R24, SR_TID.X ;  /* 0x0000000000187919 */ /* 0x000e220000002100 */
[----:B------:R-:W-:Y:S01]  /*2810*/  SHF.R.S32.HI R10, RZ, 0x1f, R43 ;  /* 0x0000001fff0a7819 */ /* 0x000fe2000001142b */
[----:B------:R-:W-:Y:S01]  /*2820*/  ULDC.64 UR4, c[0x0][0x300] ;  /* 0x0000c00000047ab9 */ /* 0x000fe20000000a00 */
[----:B------:R-:W-:-:S09]  /*2830*/  ULDC.64 UR6, c[0x0][0x3f8] ;  /* 0x0000fe0000067ab9 */ /* 0x000fd20000000a00 */
[----:B------:R-:W1:Y:S02]  /*2840*/  @P0 LDC.64 R4, c[0x0][0xaf0] ;  /* 0x0002bc00ff040b82 */ /* 0x000e640000000a00 */
[----:B-1----:R-:W-:-:S05]  /*2850*/  @P0 IMAD.WIDE R4, R91, 0x4, R4 ;  /* 0x000000045b040825 */ /* 0x002fca00078e0204 */
[----:B------:R1:W3:Y:S01]  /*2860*/  @P0 LDG.E R91, desc[UR42][R4.64] ;  /* 0x0000002a045b0981 */ /* 0x0002e2000c1e1900 */
[----:B------:R-:W-:Y:S01]  /*2870*/  IMAD R0, R10, UR4, RZ ;  /* 0x000000040a007c24 */ /* 0x000fe2000f8e02ff */
[----:B------:R-:W-:Y:S01]  /*2880*/  ISETP.NE.U32.AND P0, PT, RZ, UR10, PT ;  /* 0x0000000aff007c0c */ /* 0x000fe2000bf05070 */
[C---:B------:R-:W-:Y:S01]  /*2890*/  IMAD.WIDE.U32 R30, R43.reuse, UR4, RZ ;  /* 0x000000042b1e7c25 */ /* 0x040fe2000f8e00ff */
[----:B0-----:R-:W-:Y:S02]  /*28a0*/  SHF.R.U32.HI R24, RZ, 0x7, R24 ;  /* 0x00000007ff187819 */ /* 0x001fe40000011618 */
[----:B------:R-:W-:Y:S01]  /*28b0*/  ISETP.NE.AND.EX P0, PT, RZ, UR11, PT, P0 ;  /* 0x0000000bff007c0c */ /* 0x000fe2000bf05300 */
[----:B------:R-:W-:Y:S01]  /*28c0*/  IMAD R3, R43, UR5, R0 ;  /* 0x000000052b037c24 */ /* 0x000fe2000f8e0200 */
[----:B------:R-:W-:Y:S01]  /*28d0*/  ULDC.64 UR4, c[0x0][0x308] ;  /* 0x0000c20000047ab9 */ /* 0x000fe20000000a00 */
[----:B------:R-:W-:Y:S01]  /*28e0*/  IMAD.WIDE.U32 R20, R22, UR8, R154 ;  /* 0x0000000816147c25 */ /* 0x000fe2000f8e009a */
[----:B------:R-:W-:-:S02]  /*28f0*/  ISETP.NE.AND P6, PT, R24, 0x1, PT ;  /* 0x000000011800780c */ /* 0x000fc40003fc5270 */
[----:B-----5:R-:W-:Y:S01]  /*2900*/  SHF.R.S32.HI R0, RZ, 0x1f, R44 ;  /* 0x0000001fff007819 */ /* 0x020fe2000001142c */
[----:B------:R-:W-:Y:S02]  /*2910*/  IMAD.IADD R31, R31, 0x1, R3 ;  /* 0x000000011f1f7824 */ /* 0x000fe400078e0203 */
[C---:B------:R-:W-:Y:S02]  /*2920*/  IMAD R3, R157.reuse, UR8, RZ ;  /* 0x000000089d037c24 */ /* 0x040fe4000f8e02ff */
[----:B------:R-:W-:Y:S02]  /*2930*/  IMAD R7, R157, UR6, RZ ;  /* 0x000000069d077c24 */ /* 0x000fe4000f8e02ff */
[----:B------:R-:W-:Y:S02]  /*2940*/  IMAD R3, R22, UR9, R3 ;  /* 0x0000000916037c24 */ /* 0x000fe4000f8e0203 */
[----:B------:R-:W-:-:S04]  /*2950*/  IMAD.WIDE.U32 R30, R193, UR4, R30 ;  /* 0x00000004c11e7c25 */ /* 0x000fc8000f8e001e */
[----:B------:R-:W-:Y:S02]  /*2960*/  IMAD.IADD R21, R21, 0x1, R3 ;  /* 0x0000000115157824 */ /* 0x000fe400078e0203 */
[C---:B------:R-:W-:Y:S02]  /*2970*/  IMAD R7, R22.reuse, UR7, R7 ;  /* 0x0000000716077c24 */ /* 0x040fe4000f8e0207 */
[----:B------:R-:W-:-:S04]  /*2980*/  IMAD.WIDE.U32 R18, R22, UR6, R154 ;  /* 0x0000000616127c25 */ /* 0x000fc8000f8e009a */
[----:B------:R-:W-:Y:S01]  /*2990*/  IMAD R31, R193, UR5, R31 ;  /* 0x00000005c11f7c24 */ /* 0x000fe2000f8e021f */
[----:B------:R-:W-:Y:S01]  /*29a0*/  ULDC.64 UR4, c[0x0][0x310] ;  /* 0x0000c40000047ab9 */ /* 0x000fe20000000a00 */
[----:B------:R-:W-:Y:S02]  /*29b0*/  IMAD.IADD R19, R19, 0x1, R7 ;  /* 0x0000000113137824 */ /* 0x000fe400078e0207 */
[C---:B-1----:R-:W-:Y:S02]  /*29c0*/  IMAD R5, R0.reuse, UR6, RZ ;  /* 0x0000000600057c24 */ /* 0x042fe4000f8e02ff */
[----:B------:R-:W-:Y:S02]  /*29d0*/  IMAD R7, R0, UR8, RZ ;  /* 0x0000000800077c24 */ /* 0x000fe4000f8e02ff */
[C---:B------:R-:W-:Y:S02]  /*29e0*/  IMAD R13, R44.reuse, UR7, R5 ;  /* 0x000000072c0d7c24 */ /* 0x040fe4000f8e0205 */
[----:B------:R-:W-:-:S04]  /*29f0*/  IMAD.WIDE.U32 R18, R44, UR6, R18 ;  /* 0x000000062c127c25 */ /* 0x000fc8000f8e0012 */
[C---:B------:R-:W-:Y:S02]  /*2a00*/  IMAD R61, R44.reuse, UR9, R7 ;  /* 0x000000092c3d7c24 */ /* 0x040fe4000f8e0207 */
[----:B------:R-:W-:Y:S01]  /*2a10*/  IMAD.WIDE.U32 R20, R44, UR8, R20 ;  /* 0x000000082c147c25 */ /* 0x000fe2000f8e0014 */
[----:B------:R-:W0:Y:S03]  /*2a20*/  LDC R7, c[0x0][0x3f4] ;  /* 0x0000fd00ff077b82 */ /* 0x000e260000000800 */
[C---:B------:R-:W-:Y:S02]  /*2a30*/  VIADD R4, R152.reuse, 0xc0 ;  /* 0x000000c098047836 */ /* 0x040fe40000000000 */
[C---:B------:R-:W-:Y:S02]  /*2a40*/  VIADD R51, R152.reuse, 0x40 ;  /* 0x0000004098337836 */ /* 0x040fe40000000000 */
[----:B------:R-:W-:-:S02]  /*2a50*/  VIADD R52, R152, 0x60 ;  /* 0x0000006098347836 */ /* 0x000fc40000000000 */
[C---:B------:R-:W-:Y:S02]  /*2a60*/  VIADD R53, R152.reuse, 0x80 ;  /* 0x0000008098357836 */ /* 0x040fe40000000000 */
[C---:B------:R-:W-:Y:S02]  /*2a70*/  VIADD R54, R152.reuse, 0xa0 ;  /* 0x000000a098367836 */ /* 0x040fe40000000000 */
[----:B------:R-:W-:Y:S02]  /*2a80*/  VIADD R9, R152, 0xe0 ;  /* 0x000000e098097836 */ /* 0x000fe40000000000 */
[----:B------:R-:W-:Y:S02]  /*2a90*/  IMAD.MOV.U32 R57, RZ, RZ, 0x20 ;  /* 0x00000020ff397424 */ /* 0x000fe400078e00ff */
[----:B------:R-:W-:Y:S02]  /*2aa0*/  IMAD.IADD R60, R19, 0x1, R13 ;  /* 0x00000001133c7824 */ /* 0x000fe400078e020d */
[----:B------:R-:W-:Y:S01]  /*2ab0*/  IMAD.IADD R61, R21, 0x1, R61 ;  /* 0x00000001153d7824 */ /* 0x000fe200078e023d */
[----:B---3--:R-:W-:-:S02]  /*2ac0*/  SHF.R.S32.HI R3, RZ, 0x1f, R91 ;  /* 0x0000001fff037819 */ /* 0x008fc4000001145b */
[----:B------:R-:W-:Y:S02]  /*2ad0*/  SEL R91, R91, RZ, !P0 ;  /* 0x000000ff5b5b7207 */ /* 0x000fe40004000000 */
[----:B------:R-:W-:-:S05]  /*2ae0*/  SEL R8, R3, RZ, !P0 ;  /* 0x000000ff03087207 */ /* 0x000fca0004000000 */
[----:B------:R-:W-:Y:S02]  /*2af0*/  IMAD R3, R8, UR4, RZ ;  /* 0x0000000408037c24 */ /* 0x000fe4000f8e02ff */
[----:B------:R-:W-:-:S04]  /*2b00*/  IMAD.WIDE.U32 R30, R91, UR4, R30 ;  /* 0x000000045b1e7c25 */ /* 0x000fc8000f8e001e */
[----:B------:R-:W-:Y:S02]  /*2b10*/  IMAD R11, R91, UR5, R3 ;  /* 0x000000055b0b7c24 */ /* 0x000fe4000f8e0203 */
[----:B------:R-:W-:Y:S01]  /*2b20*/  VIADD R3, R152, 0x20 ;  /* 0x0000002098037836 */ /* 0x000fe20000000000 */
[----:B------:R-:W-:Y:S05]  /*2b30*/  @!P6 WARPSYNC.ALL ;  /* 0x000000000000e948 */ /* 0x000fea0003800000 */
[----:B------:R-:W-:Y:S01]  /*2b40*/  ULDC UR4, c[0x0][0x320] ;  /* 0x0000c80000047ab9 */ /* 0x000fe20000000800 */
[----:B--2---:R-:W-:Y:S01]  /*2b50*/  IMAD.SHL.U32 R55, R12, 0x40, RZ ;  /* 0x000000400c377824 */ /* 0x004fe200078e00ff */
[----:B------:R-:W-:Y:S01]  /*2b60*/  @!P6 BAR.SYNC.DEFER_BLOCKING 0x9, 0x100 ;  /* 0x024400000000eb1d */ /* 0x000fe20000010000 */
[----:B------:R-:W-:-:S02]  /*2b70*/  ISETP.GE.AND P0, PT, R3, UR4, PT ;  /* 0x0000000403007c0c */ /* 0x000fc4000bf06270 */
[----:B------:R-:W-:Y:S02]  /*2b80*/  ISETP.GE.AND P1, PT, R152, UR4, PT ;  /* 0x0000000498007c0c */ /* 0x000fe4000bf26270 */
[----:B------:R-:W-:Y:S01]  /*2b90*/  SEL R5, RZ, 0xffffffff, P0 ;  /* 0xffffffffff057807 */ /* 0x000fe20000000000 */
[----:B------:R-:W-:Y:S01]  /*2ba0*/  ULDC.64 UR6, c[0x0][0x330] ;  /* 0x0000cc0000067ab9 */ /* 0x000fe20000000a00 */
[----:B------:R-:W-:Y:S02]  /*2bb0*/  ISETP.GE.AND P0, PT, R4, UR4, PT ;  /* 0x0000000404007c0c */ /* 0x000fe4000bf06270 */
[----:B------:R-:W-:Y:S01]  /*2bc0*/  SEL R4, RZ, 0x1, P1 ;  /* 0x00000001ff047807 */ /* 0x000fe20000800000 */
[----:B------:R-:W-:Y:S01]  /*2bd0*/  IMAD.SHL.U32 R5, R5, 0x2, RZ ;  /* 0x0000000205057824 */ /* 0x000fe200078e00ff */
[----:B------:R-:W-:Y:S02]  /*2be0*/  ISETP.GE.AND P1, PT, R51, UR4, PT ;  /* 0x0000000433007c0c */ /* 0x000fe4000bf26270 */
[----:B------:R-:W-:-:S02]  /*2bf0*/  ISETP.GE.AND P2, PT, R52, UR4, PT ;  /* 0x0000000434007c0c */ /* 0x000fc4000bf46270 */
[----:B------:R-:W-:Y:S02]  /*2c00*/  LOP3.LUT R4, R5, 0x2, R4, 0xe2, !PT ;  /* 0x0000000205047812 */ /* 0x000fe400078ee204 */
[----:B------:R-:W-:Y:S02]  /*2c10*/  SEL R5, RZ, 0x4, P1 ;  /* 0x00000004ff057807 */ /* 0x000fe40000800000 */
[----:B------:R-:W-:Y:S02]  /*2c20*/  SEL R6, RZ, 0x8, P2 ;  /* 0x00000008ff067807 */ /* 0x000fe40001000000 */
[----:B------:R-:W-:Y:S02]  /*2c30*/  ISETP.GE.AND P1, PT, R53, UR4, PT ;  /* 0x0000000435007c0c */ /* 0x000fe4000bf26270 */
[----:B------:R-:W-:Y:S02]  /*2c40*/  ISETP.GE.AND P2, PT, R54, UR4, PT ;  /* 0x0000000436007c0c */ /* 0x000fe4000bf46270 */
[----:B------:R-:W-:-:S02]  /*2c50*/  LOP3.LUT R4, R6, R4, R5, 0xfe, !PT ;  /* 0x0000000406047212 */ /* 0x000fc400078efe05 */
[----:B------:R-:W-:Y:S02]  /*2c60*/  SEL R5, RZ, 0x10, P1 ;  /* 0x00000010ff057807 */ /* 0x000fe40000800000 */
[----:B------:R-:W-:-:S04]  /*2c70*/  SEL R6, RZ, 0x20, P2 ;  /* 0x00000020ff067807 */ /* 0x000fc80001000000 */
[----:B------:R-:W-:Y:S02]  /*2c80*/  LOP3.LUT R5, R6, R4, R5, 0xfe, !PT ;  /* 0x0000000406057212 */ /* 0x000fe400078efe05 */
[----:B------:R-:W-:Y:S02]  /*2c90*/  SEL R4, RZ, 0x40, P0 ;  /* 0x00000040ff047807 */ /* 0x000fe40000000000 */
[----:B0-----:R-:W-:-:S04]  /*2ca0*/  ISETP.GE.AND P0, PT, R152, R7, PT ;  /* 0x000000079800720c */ /* 0x001fc80003f06270 */
[----:B------:R-:W-:-:S05]  /*2cb0*/  SEL R7, R7, RZ, P0 ;  /* 0x000000ff07077207 */ /* 0x000fca0000000000 */
[----:B------:R-:W-:Y:S01]  /*2cc0*/  IMAD.IADD R7, R152, 0x1, R7 ;  /* 0x0000000198077824 */ /* 0x000fe200078e0207 */
[----:B------:R-:W-:Y:S02]  /*2cd0*/  LOP3.LUT R5, R5, R4, RZ, 0xfc, !PT ;  /* 0x0000000405057212 */ /* 0x000fe400078efcff */
[----:B------:R-:W-:Y:S02]  /*2ce0*/  LOP3.LUT R55, R55, 0x1c0, RZ, 0xc0, !PT ;  /* 0x000001c037377812 */ /* 0x000fe400078ec0ff */
[----:B------:R-:W-:Y:S02]  /*2cf0*/  SHF.R.S32.HI R4, RZ, 0x1f, R7 ;  /* 0x0000001fff047819 */ /* 0x000fe40000011407 */
[----:B------:R-:W-:Y:S01]  /*2d00*/  ISETP.GE.AND P3, PT, R9, UR4, PT ;  /* 0x0000000409007c0c */ /* 0x000fe2000bf66270 */
[----:B------:R-:W-:Y:S01]  /*2d10*/  IMAD.WIDE.U32 R40, R193, UR6, R152 ;  /* 0x00000006c1287c25 */ /* 0x000fe2000f8e0098 */
[----:B------:R-:W-:Y:S01]  /*2d20*/  LOP3.LUT R9, R55, 0x18, R152, 0xf8, !PT ;  /* 0x0000001837097812 */ /* 0x000fe200078ef898 */
[----:B------:R-:W-:Y:S01]  /*2d30*/  ULDC.64 UR4, c[0x0][0x338] ;  /* 0x0000ce0000047ab9 */ /* 0x000fe20000000a00 */
[----:B------:R-:W-:-:S02]  /*2d40*/  SHF.R.U32.HI R56, RZ, 0x3, R55 ;  /* 0x00000003ff387819 */ /* 0x000fc40000011637 */
[----:B------:R-:W-:Y:S01]  /*2d50*/  LEA.HI R7, R4, R7, RZ, 0x3 ;  /* 0x0000000704077211 */ /* 0x000fe200078f18ff */
[----:B------:R-:W-:Y:S01]  /*2d60*/  IMAD R41, R193, UR7, R41 ;  /* 0x00000007c1297c24 */ /* 0x000fe2000f8e0229 */
[----:B------:R-:W-:Y:S01]  /*2d70*/  LOP3.LUT P1, RZ, R12, 0x4, RZ, 0xc0, !PT ;  /* 0x000000040cff7812 */ /* 0x000fe2000782c0ff */
[----:B------:R-:W-:Y:S01]  /*2d80*/  IMAD R6, R8, UR4, RZ ;  /* 0x0000000408067c24 */ /* 0x000fe2000f8e02ff */
[----:B------:R-:W-:Y:S02]  /*2d90*/  LOP3.LUT R9, R9, R56, RZ, 0x3c, !PT ;  /* 0x0000003809097212 */ /* 0x000fe400078e3cff */
[----:B------:R-:W-:Y:S02]  /*2da0*/  LOP3.LUT R4, R190, 0x38, R7, 0xf8, !PT ;  /* 0x00000038be047812 */ /* 0x000fe400078ef807 */
[----:B------:R-:W-:Y:S01]  /*2db0*/  IADD3 R42, P2, R22, R43, RZ ;  /* 0x0000002b162a7210 */ /* 0x000fe20007f5e0ff */
[----:B------:R-:W-:Y:S01]  /*2dc0*/  IMAD R65, R91, UR5, R6 ;  /* 0x000000055b417c24 */ /* 0x000fe2000f8e0206 */
[----:B------:R-:W-:Y:S01]  /*2dd0*/  SEL R57, R57, 0xffffffe0, !P1 ;  /* 0xffffffe039397807 */ /* 0x000fe20004800000 */
[----:B------:R-:W-:Y:S01]  /*2de0*/  IMAD.WIDE.U32 R40, R91, UR4, R40 ;  /* 0x000000045b287c25 */ /* 0x000fe2000f8e0028 */
[----:B------:R-:W-:Y:S01]  /*2df0*/  LOP3.LUT R63, R4, R191, RZ, 0x3c, !PT ;  /* 0x000000bf043f7212 */ /* 0x000fe200078e3cff */
[----:B------:R-:W-:Y:S01]  /*2e00*/  ULDC UR4, c[0x0][0x2f4] ;  /* 0x0000bd0000047ab9 */ /* 0x000fe20000000800 */
[----:B------:R-:W-:Y:S01]  /*2e10*/  SEL R66, RZ, 0xffffff80, P3 ;  /* 0xffffff80ff427807 */ /* 0x000fe20001800000 */
[----:B------:R-:W-:Y:S01]  /*2e20*/  IMAD R58, R180, 0x200, R9 ;  /* 0x00000200b43a7824 */ /* 0x000fe200078e0209 */
[----:B------:R-:W-:Y:S01]  /*2e30*/  SHF.R.S32.HI R62, RZ, 0x3, R7 ;  /* 0x00000003ff3e7819 */ /* 0x000fe20000011407 */
[----:B------:R-:W-:Y:S01]  /*2e40*/  IMAD.X R43, R157, 0x1, R10, P2 ;  /* 0x000000019d2b7824 */ /* 0x000fe200010e060a */
[----:B------:R-:W-:Y:S01]  /*2e50*/  ISETP.GE.AND P1, PT, R152, UR4, PT ;  /* 0x0000000498007c0c */ /* 0x000fe2000bf26270 */
[----:B------:R-:W-:Y:S01]  /*2e60*/  IMAD.IADD R59, R57, 0x1, R58 ;  /* 0x00000001393b7824 */ /* 0x000fe200078e023a */
[----:B------:R-:W-:Y:S01]  /*2e70*/  ISETP.GE.AND P2, PT, R3, UR4, PT ;  /* 0x0000000403007c0c */ /* 0x000fe2000bf46270 */
[----:B------:R-:W-:Y:S01]  /*2e80*/  IMAD.IADD R63, R192, 0x1, R63 ;  /* 0x00000001c03f7824 */ /* 0x000fe200078e023f */
[----:B------:R-:W-:Y:S01]  /*2e90*/  LOP3.LUT R66, R5, 0x80, R66, 0xc8, !PT ;  /* 0x0000008005427812 */ /* 0x000fe200078ec842 */
[----:B------:R-:W-:Y:S01]  /*2ea0*/  IMAD.IADD R64, R31, 0x1, R11 ;  /* 0x000000011f407824 */ /* 0x000fe200078e020b */
[----:B------:R-:W-:Y:S01]  /*2eb0*/  LOP3.LUT R67, R5, 0x40, RZ, 0xc0, !PT ;  /* 0x0000004005437812 */ /* 0x000fe200078ec0ff */
[----:B------:R-:W-:-:S08]  /*2ec0*/  IMAD.IADD R65, R41, 0x1, R65 ;  /* 0x0000000129417824 */ /* 0x000fd000078e0241 */
.L_x_12699:
[----:B------:R-:W0:Y:S01]  /*2ed0*/  LDC.64 R76, c[0x0][0x300] ;  /* 0x0000c000ff4c7b82 */ /* 0x000e220000000a00 */
[----:B------:R-:W-:Y:S01]  /*2ee0*/  VIADD R49, R49, 0xffffffff ;  /* 0xffffffff31317836 */ /* 0x000fe20000000000 */
[----:B------:R-:W-:Y:S05]  /*2ef0*/  YIELD ;  /* 0x0000000000007946 */ /* 0x000fea0003800000 */
[----:B------:R-:W-:Y:S01]  /*2f00*/  SHF.R.S32.HI R9, RZ, 0x1f, R49 ;  /* 0x0000001fff097819 */ /* 0x000fe20000011431 */
[----:B------:R-:W1:Y:S01]  /*2f10*/  LDC.64 R70, c[0x0][0x2e8] ;  /* 0x0000ba00ff467b82 */ /* 0x000e620000000a00 */
[----:B------:R-:W-:Y:S01]  /*2f20*/  IMAD.MOV.U32 R78, RZ, RZ, R152 ;  /* 0x000000ffff4e7224 */ /* 0x000fe200078e0098 */
[----:B------:R-:W-:Y:S01]  /*2f30*/  BSSY B0, `(.L_x_12648) ;  /* 0x000032a000007945 */ /* 0x000fe20003800000 */
[----:B------:R-:W-:-:S02]  /*2f40*/  IMAD.MOV.U32 R79, RZ, RZ, R153 ;  /* 0x000000ffff4f7224 */ /* 0x000fc400078e0099 */
[----:B------:R-:W-:-:S03]  /*2f50*/  IMAD R83, R23, 0x1800, R59 ;  /* 0x0000180017537824 */ /* 0x000fc600078e023b */
[----:B------:R-:W2:Y:S01]  /*2f60*/  LDC R73, c[0x0][0x3f4] ;  /* 0x0000fd00ff497b82 */ /* 0x000ea20000000800 */
[----:B------:R-:W-:Y:S02]  /*2f70*/  IMAD R83, R83, 0x2, R48 ;  /* 0x0000000253537824 */ /* 0x000fe400078e0230 */
[-C--:B0-----:R-:W-:Y:S02]  /*2f80*/  IMAD R4, R9, R76.reuse, RZ ;  /* 0x0000004c09047224 */ /* 0x081fe400078e02ff */
[----:B------:R-:W-:-:S04]  /*2f90*/  IMAD.WIDE.U32 R74, R49, R76, RZ ;  /* 0x0000004c314a7225 */ /* 0x000fc800078e00ff */
[----:B------:R-:W-:Y:S02]  /*2fa0*/  IMAD R5, R49, R77, R4 ;  /* 0x0000004d31057224 */ /* 0x000fe400078e0204 */
[-C--:B------:R-:W-:Y:S02]  /*2fb0*/  IMAD R82, R157, R76.reuse, RZ ;  /* 0x0000004c9d527224 */ /* 0x080fe400078e02ff */
[----:B------:R-:W-:Y:S02]  /*2fc0*/  IMAD.IADD R6, R75, 0x1, R5 ;  /* 0x000000014b067824 */ /* 0x000fe400078e0205 */
[----:B------:R-:W-:-:S04]  /*2fd0*/  IMAD.WIDE.U32 R4, R22, R76, R78 ;  /* 0x0000004c16047225 */ /* 0x000fc800078e004e */
[----:B------:R-:W-:Y:S01]  /*2fe0*/  IMAD.WIDE.U32 R74, R74, 0x60, RZ ;  /* 0x000000604a4a7825 */ /* 0x000fe200078e00ff */
[----:B------:R-:W-:-:S03]  /*2ff0*/  IADD3 R7, P3, R30, R4, RZ ;  /* 0x000000041e077210 */ /* 0x000fc60007f7e0ff */
[----:B------:R-:W-:Y:S01]  /*3000*/  IMAD R81, R6, 0x60, RZ ;  /* 0x0000006006517824 */ /* 0x000fe200078e02ff */
[-C--:B------:R-:W-:Y:S01]  /*3010*/  LEA R4, P5, R76, R74.reuse, 0x6 ;  /* 0x0000004a4c047211 */ /* 0x080fe200078a30ff */
[----:B------:R-:W-:Y:S02]  /*3020*/  IMAD R82, R22, R77, R82 ;  /* 0x0000004d16527224 */ /* 0x000fe400078e0252 */
[----:B------:R-:W-:Y:S01]  /*3030*/  IMAD.IADD R81, R75, 0x1, R81 ;  /* 0x000000014b517824 */ /* 0x000fe200078e0251 */
[----:B------:R-:W-:Y:S02]  /*3040*/  IADD3 R4, P4, R4, R7, RZ ;  /* 0x0000000704047210 */ /* 0x000fe40007f9e0ff */
[----:B------:R-:W-:Y:S02]  /*3050*/  IADD3.X R8, R64, R5, R82, P3, !PT ;  /* 0x0000000540087210 */ /* 0x000fe40001ffe452 */
[----:B------:R-:W-:Y:S02]  /*3060*/  IADD3 R6, P3, R7, R74, RZ ;  /* 0x0000004a07067210 */ /* 0x000fe40007f7e0ff */
[----:B------:R-:W-:-:S02]  /*3070*/  LEA.HI.X R5, R76, R81, R77, 0x6, P5 ;  /* 0x000000514c057211 */ /* 0x000fc400028f344d */
[-C--:B-1----:R-:W-:Y:S01]  /*3080*/  LEA R14, P5, R6, R70.reuse, 0x1 ;  /* 0x00000046060e7211 */ /* 0x082fe200078a08ff */
[----:B------:R-:W-:Y:S01]  /*3090*/  IMAD.X R7, R8, 0x1, R81, P3 ;  /* 0x0000000108077824 */ /* 0x000fe200018e0651 */
[----:B----4-:R-:W-:Y:S01]  /*30a0*/  LEA R12, P3, R4, R70, 0x1 ;  /* 0x00000046040c7211 */ /* 0x010fe200078608ff */
[----:B------:R-:W-:Y:S01]  /*30b0*/  IMAD.X R5, R5, 0x1, R8, P4 ;  /* 0x0000000105057824 */ /* 0x000fe200020e0608 */
[----:B------:R-:W-:Y:S02]  /*30c0*/  ISETP.GT.AND P4, PT, R49, R50, PT ;  /* 0x000000323100720c */ /* 0x000fe40003f84270 */
[-C--:B------:R-:W-:Y:S02]  /*30d0*/  LEA.HI.X R15, R6, R71.reuse, R7, 0x1, P5 ;  /* 0x00000047060f7211 */ /* 0x080fe400028f0c07 */
[----:B------:R-:W-:Y:S01]  /*30e0*/  LEA.HI.X R13, R4, R71, R5, 0x1, P3 ;  /* 0x00000047040d7211 */ /* 0x000fe200018f0c05 */
[----:B------:R-:W-:Y:S01]  /*30f0*/  IMAD R5, R23, 0x1800, R58 ;  /* 0x0000180017057824 */ /* 0x000fe200078e023a */
[----:B--2---:R-:W-:-:S02]  /*3100*/  ISETP.GE.AND P3, PT, R73, 0x1, PT ;  /* 0x000000014900780c */ /* 0x004fc40003f66270 */
[----:B------:R-:W-:Y:S01]  /*3110*/  P2R R69, PR, RZ, 0x10 ;  /* 0x00000010ff457803 */ /* 0x000fe20000000000 */
[----:B------:R-:W-:-:S10]  /*3120*/  IMAD R84, R5, 0x2, R48 ;  /* 0x0000000205547824 */ /* 0x000fd400078e0230 */
[----:B------:R-:W-:Y:S05]  /*3130*/  @!P3 BRA `(.L_x_12649) ;  /* 0x0000002c00b8b947 */ /* 0x000fea0003800000 */
[----:B------:R-:W0:Y:S01]  /*3140*/  LDC.64 R38, c[0x0][0x3f8] ;  /* 0x0000fe00ff267b82 */ /* 0x000e220000000a00 */
[----:B------:R-:W-:Y:S01]  /*3150*/  ULDC.U8 UR4, c[0x0][0x410] ;  /* 0x0001040000047ab9 */ /* 0x000fe20000000000 */
[----:B------:R-:W-:Y:S01]  /*3160*/  IMAD R72, R49, -0x60, R46 ;  /* 0xffffffa031487824 */ /* 0x000fe200078e022e */
[----:B------:R-:W-:-:S04]  /*3170*/  ISETP.NE.AND P3, PT, RZ, UR4, PT ;  /* 0x00000004ff007c0c */ /* 0x000fc8000bf65270 */
[----:B------:R-:W-:Y:S01]  /*3180*/  VIMNMX R72, R72, 0x60, PT ;  /* 0x0000006048487848 */ /* 0x000fe20003fe0100 */
[----:B------:R-:W1:Y:S01]  /*3190*/  LDC.64 R36, c[0x0][0x408] ;  /* 0x00010200ff247b82 */ /* 0x000e620000000a00 */
[-C--:B0-----:R-:W-:Y:S02]  /*31a0*/  IMAD R4, R9, R38.reuse, RZ ;  /* 0x0000002609047224 */ /* 0x081fe400078e02ff */
[----:B------:R-:W-:-:S04]  /*31b0*/  IMAD.WIDE.U32 R34, R49, R38, RZ ;  /* 0x0000002631227225 */ /* 0x000fc800078e00ff */
[----:B------:R-:W-:Y:S02]  /*31c0*/  IMAD R5, R49, R39, R4 ;  /* 0x0000002731057224 */ /* 0x000fe400078e0204 */
[-C--:B-1----:R-:W-:Y:S02]  /*31d0*/  IMAD R6, R9, R36.reuse, RZ ;  /* 0x0000002409067224 */ /* 0x082fe400078e02ff */
[----:B------:R-:W-:-:S04]  /*31e0*/  IMAD.WIDE.U32 R32, R49, R36, RZ ;  /* 0x0000002431207225 */ /* 0x000fc800078e00ff */
[----:B------:R-:W-:Y:S02]  /*31f0*/  IMAD R7, R49, R37, R6 ;  /* 0x0000002531077224 */ /* 0x000fe400078e0206 */
        /* <DEDUP_REMOVED lines=11> */
[----:B------:R-:W-:Y:S01]  /*32b0*/  IMAD.MOV.U32 R4, RZ, RZ, R18 ;  /* 0x000000ffff047224 */ /* 0x000fe200078e0012 */
[----:B------:R-:W-:Y:S01]  /*32c0*/  ULDC.64 UR4, c[0x0][0x3e8] ;  /* 0x0000fa0000047ab9 */ /* 0x000fe20000000a00 */
[----:B------:R-:W-:Y:S01]  /*32d0*/  IMAD.MOV.U32 R5, RZ, RZ, R60 ;  /* 0x000000ffff057224 */ /* 0x000fe200078e003c */
[----:B------:R-:W-:Y:S01]  /*32e0*/  ULDC.64 UR6, c[0x0][0x400] ;  /* 0x0001000000067ab9 */ /* 0x000fe20000000a00 */
[----:B------:R-:W-:Y:S01]  /*32f0*/  IMAD R25, R80, 0x60, RZ ;  /* 0x0000006050197824 */ /* 0x000fe200078e02ff */
[----:B------:R-:W-:Y:S01]  /*3300*/  CS2R R76, SRZ ;  /* 0x00000000004c7805 */ /* 0x000fe2000001ff00 */
[----:B------:R-:W-:Y:S01]  /*3310*/  IMAD.WIDE.U32 R6, R34, 0x60, R4 ;  /* 0x0000006022067825 */ /* 0x000fe200078e0004 */
[----:B------:R-:W-:-:S03]  /*3320*/  CS2R R78, SRZ ;  /* 0x00000000004e7805 */ /* 0x000fc6000001ff00 */
[----:B------:R-:W-:Y:S02]  /*3330*/  IMAD.MOV.U32 R4, RZ, RZ, R20 ;  /* 0x000000ffff047224 */ /* 0x000fe400078e0014 */
[----:B------:R-:W-:Y:S02]  /*3340*/  IMAD.MOV.U32 R5, RZ, RZ, R61 ;  /* 0x000000ffff057224 */ /* 0x000fe400078e003d */
[----:B------:R-:W-:Y:S02]  /*3350*/  IMAD R27, R68, 0x60, RZ ;  /* 0x00000060441b7824 */ /* 0x000fe400078e02ff */
[----:B------:R-:W-:Y:S01]  /*3360*/  IMAD.WIDE.U32 R10, R32, 0x60, R4 ;  /* 0x00000060200a7825 */ /* 0x000fe200078e0004 */
[----:B------:R-:W-:-:S03]  /*3370*/  LEA R4, P3, R6, UR4, 0x1 ;  /* 0x0000000406047c11 */ /* 0x000fc6000f8608ff */
[----:B------:R-:W-:Y:S02]  /*3380*/  IMAD.IADD R5, R7, 0x1, R25 ;  /* 0x0000000107057824 */ /* 0x000fe400078e0219 */
[----:B------:R-:W-:-:S03]  /*3390*/  IMAD.IADD R7, R11, 0x1, R27 ;  /* 0x000000010b077824 */ /* 0x000fc600078e021b */
        /* <DEDUP_REMOVED lines=11> */
.L_x_12652:
[----:B------:R-:W-:Y:S05]  /*3450*/  BSYNC B1 ;  /* 0x0000000000017941 */ /* 0x000fea0003800000 */
.L_x_12651:
[----:B------:R-:W-:Y:S01]  /*3460*/  ISETP.GE.AND P5, PT, R156, R72, PT ;  /* 0x000000489c00720c */ /* 0x000fe20003fa6270 */
[----:B------:R-:W-:Y:S01]  /*3470*/  BSSY B1, `(.L_x_12653) ;  /* 0x0000023000017945 */ /* 0x000fe20003800000 */
[----:B------:R-:W-:Y:S02]  /*3480*/  CS2R R24, SRZ ;  /* 0x0000000000187805 */ /* 0x000fe4000001ff00 */
[----:B------:R-:W-:Y:S01]  /*3490*/  CS2R R10, SRZ ;  /* 0x00000000000a7805 */ /* 0x000fe2000001ff00 */
[----:B-----5:R-:W-:Y:S01]  /*34a0*/  IMAD.MOV.U32 R81, RZ, RZ, R70 ;  /* 0x000000ffff517224 */ /* 0x020fe200078e0046 */
[----:B------:R-:W-:Y:S01]  /*34b0*/  CS2R R26, SRZ ;  /* 0x00000000001a7805 */ /* 0x000fe2000001ff00 */
[----:B------:R-:W-:-:S06]  /*34c0*/  IMAD.MOV.U32 R82, RZ, RZ, R71 ;  /* 0x000000ffff527224 */ /* 0x000fcc00078e0047 */
[----:B------:R-:W-:Y:S05]  /*34d0*/  @P5 BRA `(.L_x_12654) ;  /* 0x0000000000705947 */ /* 0x000fea0003800000 */
[C---:B0-----:R-:W-:Y:S01]  /*34e0*/  SHF.L.U64.HI R5, R38.reuse, 0x6, R39 ;  /* 0x0000000626057819 */ /* 0x041fe20000010227 */
[----:B------:R-:W-:Y:S01]  /*34f0*/  IMAD.SHL.U32 R4, R38, 0x40, RZ ;  /* 0x0000004026047824 */ /* 0x000fe200078e00ff */
[----:B------:R-:W-:Y:S01]  /*3500*/  ULDC.64 UR4, c[0x0][0x3e8] ;  /* 0x0000fa0000047ab9 */ /* 0x000fe20000000a00 */
[----:B------:R-:W-:Y:S01]  /*3510*/  IMAD R9, R80, 0x60, RZ ;  /* 0x0000006050097824 */ /* 0x000fe200078e02ff */
[----:B------:R-:W-:Y:S01]  /*3520*/  CS2R R24, SRZ ;  /* 0x0000000000187805 */ /* 0x000fe2000001ff00 */
[----:B------:R-:W-:Y:S01]  /*3530*/  IMAD.WIDE.U32 R4, R34, 0x60, R4 ;  /* 0x0000006022047825 */ /* 0x000fe200078e0004 */
[----:B------:R-:W-:-:S03]  /*3540*/  CS2R R26, SRZ ;  /* 0x00000000001a7805 */ /* 0x000fc6000001ff00 */
[----:B------:R-:W-:Y:S01]  /*3550*/  IMAD R8, R68, 0x60, RZ ;  /* 0x0000006044087824 */ /* 0x000fe200078e02ff */
[----:B------:R-:W-:Y:S01]  /*3560*/  IADD3 R6, P3, R18, R4, RZ ;  /* 0x0000000412067210 */ /* 0x000fe20007f7e0ff */
[----:B------:R-:W-:-:S03]  /*3570*/  IMAD.SHL.U32 R4, R36, 0x40, RZ ;  /* 0x0000004024047824 */ /* 0x000fc600078e00ff */
[----:B------:R-:W-:Y:S02]  /*3580*/  IADD3.X R9, R60, R9, R5, P3, !PT ;  /* 0x000000093c097210 */ /* 0x000fe40001ffe405 */
[----:B------:R-:W-:-:S03]  /*3590*/  SHF.L.U64.HI R5, R36, 0x6, R37 ;  /* 0x0000000624057819 */ /* 0x000fc60000010225 */
[----:B------:R-:W-:-:S03]  /*35a0*/  IMAD.WIDE.U32 R4, R32, 0x60, R4 ;  /* 0x0000006020047825 */ /* 0x000fc600078e0004 */
[----:B------:R-:W-:-:S04]  /*35b0*/  IADD3 R7, P3, R20, R4, RZ ;  /* 0x0000000414077210 */ /* 0x000fc80007f7e0ff */
[----:B------:R-:W-:Y:S02]  /*35c0*/  IADD3.X R8, R61, R8, R5, P3, !PT ;  /* 0x000000083d087210 */ /* 0x000fe40001ffe405 */
        /* <DEDUP_REMOVED lines=13> */
.L_x_12654:
[----:B------:R-:W-:Y:S05]  /*36a0*/  BSYNC B1 ;  /* 0x0000000000017941 */ /* 0x000fea0003800000 */
.L_x_12653:
[----:B------:R-:W-:Y:S01]  /*36b0*/  ULOP3.LUT UR4, UR38, 0x1, URZ, 0xfc, !UPT ;  /* 0x0000000126047892 */ /* 0x000fe2000f8efc3f */
[----:B01----:R-:W-:Y:S01]  /*36c0*/  IMAD.MOV.U32 R4, RZ, RZ, R76 ;  /* 0x000000ffff047224 */ /* 0x003fe200078e004c */
[----:B------:R-:W-:Y:S01]  /*36d0*/  PRMT R33, R33, 0x5410, R82 ;  /* 0x0000541021217816 */ /* 0x000fe20000000052 */
[----:B------:R-:W-:Y:S01]  /*36e0*/  IMAD.MOV.U32 R5, RZ, RZ, R77 ;  /* 0x000000ffff057224 */ /* 0x000fe200078e004d */
[----:B------:R-:W-:Y:S01]  /*36f0*/  UISETP.NE.AND UP0, UPT, UR4, 0x3, UPT ;  /* 0x000000030400788c */ /* 0x000fe2000bf05270 */
        /* <DEDUP_REMOVED lines=30> */
.L_x_12655:
[----:B------:R-:W-:Y:S01]  /*38e0*/  IMAD R68, R23, 0x8, R2 ;  /* 0x0000000817447824 */ /* 0x000fe200078e0202 */
[----:B------:R-:W-:Y:S01]  /*38f0*/  SHF.L.U32 R80, R158, 0x1f, RZ ;  /* 0x0000001f9e507819 */ /* 0x000fe200000006ff */
[----:B------:R-:W-:Y:S03]  /*3900*/  BSSY B1, `(.L_x_12656) ;  /* 0x0000003000017945 */ /* 0x000fe60003800000 */
[----:B------:R-:W0:Y:S02]  /*3910*/  SYNCS.PHASECHK.TRANS64.TRYWAIT P6, [R68+URZ+0x32490], R80 ;  /* 0x03249050440075a7 */ /* 0x000e2400080c017f */
[----:B0-----:R-:W-:Y:S05]  /*3920*/  @!P6 BRA `(.L_x_12657) ;  /* 0x0000037c00dce947 */ /* 0x001fea0003800000 */
.L_x_13050:
[----:B------:R-:W-:Y:S05]  /*3930*/  BSYNC B1 ;  /* 0x0000000000017941 */ /* 0x000fea0003800000 */
.L_x_12656:
        /* <DEDUP_REMOVED lines=32> */
[----:B------:R-:W-:Y:S01]  /*3b40*/  LOP3.LUT R90, R90, 0xffff0000, RZ, 0xc0, !PT ;  /* 0xffff00005a5a7812 */ /* 0x000fe200078ec0ff */
[----:B------:R-:W-:Y:S01]  /*3b50*/  FMUL.FTZ R77, R77, R86 ;  /* 0x000000564d4d7220 */ /* 0x000fe20000410000 */
[----:B------:R-:W-:Y:S01]  /*3b60*/  LOP3.LUT R85, R85, 0xffff0000, RZ, 0xc0, !PT ;  /* 0xffff000055557812 */ /* 0x000fe200078ec0ff */
[----:B------:R-:W-:Y:S02]  /*3b70*/  IMAD.U32 R81, R81, 0x10000, RZ ;  /* 0x0001000051517824 */ /* 0x000fe400078e00ff */
[C---:B------:R-:W-:Y:S01]  /*3b80*/  FFMA.FTZ R93, R6.reuse, R82, -R93 ;  /* 0x00000052065d7223 */ /* 0x040fe2000001085d */
[----:B------:R-:W-:Y:S01]  /*3b90*/  FFMA.FTZ R88, R6, R88, R7 ;  /* 0x0000005806587223 */ /* 0x000fe20000010007 */
[----:B------:R-:W-:Y:S01]  /*3ba0*/  FFMA.FTZ R95, R76, R86, -R95 ;  /* 0x000000564c5f7223 */ /* 0x000fe2000001085f */
[----:B------:R-:W-:Y:S01]  /*3bb0*/  FMUL.FTZ R6, R4, R87 ;  /* 0x0000005704067220 */ /* 0x000fe20000410000 */
[----:B------:R-:W-:Y:S01]  /*3bc0*/  FFMA.FTZ R76, R76, R91, R77 ;  /* 0x0000005b4c4c7223 */ /* 0x000fe2000001004d */
[CC--:B------:R-:W-:Y:S01]  /*3bd0*/  FMUL.FTZ R7, R79.reuse, R90.reuse ;  /* 0x0000005a4f077220 */ /* 0x0c0fe20000410000 */
[----:B------:R-:W-:Y:S01]  /*3be0*/  FMUL.FTZ R4, R4, R81 ;  /* 0x0000005104047220 */ /* 0x000fe20000410000 */
[----:B------:R-:W-:Y:S01]  /*3bf0*/  FMUL.FTZ R79, R79, R85 ;  /* 0x000000554f4f7220 */ /* 0x000fe20000410000 */
        /* <DEDUP_REMOVED lines=10> */
.L_x_12663:
[----:B------:R-:W-:Y:S05]  /*3ca0*/  BSYNC B3 ;  /* 0x0000000000037941 */ /* 0x000fea0003800000 */
.L_x_12662:
[----:B--2---:R1:W-:Y:S02]  /*3cb0*/  STG.E.128 desc[UR42][R14.64], R4 ;  /* 0x000000040e007986 */ /* 0x0043e4000c101d2a */
.L_x_12661:
[----:B------:R-:W-:Y:S05]  /*3cc0*/  BSYNC B2 ;  /* 0x0000000000027941 */ /* 0x000fea0003800000 */
.L_x_12660:
[----:B------:R-:W-:Y:S05]  /*3cd0*/  @P2 BRA `(.L_x_12659) ;  /* 0x0000000000d02947 */ /* 0x000fea0003800000 */
[----:B-1----:R1:W2:Y:S01]  /*3ce0*/  LDS.128 R4, [R83] ;  /* 0x0000000053047984 */ /* 0x0022a20000000c00 */
        /* <DEDUP_REMOVED lines=49> */
.L_x_12665:
[----:B------:R-:W-:Y:S05]  /*4000*/  BSYNC B2 ;  /* 0x0000000000027941 */ /* 0x000fea0003800000 */
.L_x_12664:
[----:B--2---:R2:W-:Y:S02]  /*4010*/  STG.E.128 desc[UR42][R14.64+0x40], R4 ;  /* 0x000040040e007986 */ /* 0x0045e4000c101d2a */
.L_x_12659:
[----:B------:R-:W-:Y:S05]  /*4020*/  BSYNC B1 ;  /* 0x0000000000017941 */ /* 0x000fea0003800000 */
.L_x_12658:
        /* <DEDUP_REMOVED lines=31> */
[----:B------:R-:W-:Y:S01]  /*4220*/  LOP3.LUT R70, R70, 0xffff0000, RZ, 0xc0, !PT ;  /* 0xffff000046467812 */ /* 0x000fe200078ec0ff */
[-C--:B------:R-:W-:Y:S01]  /*4230*/  FMUL.FTZ R15, R15, R27.reuse ;  /* 0x0000001b0f0f7220 */ /* 0x080fe20000410000 */
[----:B------:R-:W-:Y:S01]  /*4240*/  LOP3.LUT R38, R38, 0xffff0000, RZ, 0xc0, !PT ;  /* 0xffff000026267812 */ /* 0x000fe200078ec0ff */
[----:B------:R-:W-:Y:S02]  /*4250*/  IMAD.U32 R39, R39, 0x10000, RZ ;  /* 0x0001000027277824 */ /* 0x000fe400078e00ff */
[C---:B------:R-:W-:Y:S01]  /*4260*/  FFMA.FTZ R75, R6.reuse, R26, -R75 ;  /* 0x0000001a064b7223 */ /* 0x040fe2000001084b */
[----:B------:R-:W-:Y:S01]  /*4270*/  FFMA.FTZ R36, R6, R36, R7 ;  /* 0x0000002406247223 */ /* 0x000fe20000010007 */
[----:B------:R-:W-:Y:S01]  /*4280*/  FFMA.FTZ R77, R14, R27, -R77 ;  /* 0x0000001b0e4d7223 */ /* 0x000fe2000001084d */
[----:B------:R-:W-:Y:S01]  /*4290*/  FMUL.FTZ R6, R4, R37 ;  /* 0x0000002504067220 */ /* 0x000fe20000410000 */
[----:B------:R-:W-:Y:S01]  /*42a0*/  FFMA.FTZ R14, R14, R71, R15 ;  /* 0x000000470e0e7223 */ /* 0x000fe2000001000f */
        /* <DEDUP_REMOVED lines=13> */
.L_x_12670:
[----:B------:R-:W-:Y:S05]  /*4380*/  BSYNC B2 ;  /* 0x0000000000027941 */ /* 0x000fea0003800000 */
.L_x_12669:
[----:B--2---:R3:W-:Y:S02]  /*4390*/  STG.E.128 desc[UR42][R12.64], R4 ;  /* 0x000000040c007986 */ /* 0x0047e4000c101d2a */
.L_x_12668:
[----:B------:R-:W-:Y:S05]  /*43a0*/  BSYNC B1 ;  /* 0x0000000000017941 */ /* 0x000fea0003800000 */
.L_x_12667:
        /* <DEDUP_REMOVED lines=51> */
.L_x_12672:
[----:B------:R-:W-:Y:S05]  /*46e0*/  BSYNC B1 ;  /* 0x0000000000017941 */ /* 0x000fea0003800000 */
.L_x_12671:
[----:B--2---:R1:W-:Y:S01]  /*46f0*/  STG.E.128 desc[UR42][R12.64+0x40], R4 ;  /* 0x000040040c007986 */ /* 0x0043e2000c101d2a */
[----:B------:R-:W-:Y:S05]  /*4700*/  BRA `(.L_x_12666) ;  /* 0x0000001800b07947 */ /* 0x000fea0003800000 */
.L_x_12650:
[-C--:B------:R-:W-:Y:S01]  /*4710*/  ISETP.GE.AND P3, PT, R22, R72.reuse, PT ;  /* 0x000000481600720c */ /* 0x080fe20003f66270 */
[----:B------:R-:W-:Y:S01]  /*4720*/  BSSY B1, `(.L_x_12673) ;  /* 0x000002a000017945 */ /* 0x000fe20003800000 */
[----:B------:R-:W-:Y:S02]  /*4730*/  ISETP.GE.AND P4, PT, R156, R72, PT ;  /* 0x000000489c00720c */ /* 0x000fe40003f86270 */
[----:B------:R-:W-:Y:S02]  /*4740*/  CS2R R10, SRZ ;  /* 0x00000000000a7805 */ /* 0x000fe4000001ff00 */
[CC--:B------:R-:W-:Y:S02]  /*4750*/  ISETP.GE.OR P3, PT, R152.reuse, R73.reuse, P3 ;  /* 0x000000499800720c */ /* 0x0c0fe40001f66670 */
[----:B------:R-:W-:Y:S02]  /*4760*/  CS2R R6, SRZ ;  /* 0x0000000000067805 */ /* 0x000fe4000001ff00 */
[----:B------:R-:W-:-:S02]  /*4770*/  ISETP.GE.OR P4, PT, R152, R73, P4 ;  /* 0x000000499800720c */ /* 0x000fc40002786670 */
[----:B------:R-:W-:Y:S02]  /*4780*/  CS2R R4, SRZ ;  /* 0x0000000000047805 */ /* 0x000fe4000001ff00 */
[----:B------:R-:W-:Y:S02]  /*4790*/  CS2R R14, SRZ ;  /* 0x00000000000e7805 */ /* 0x000fe4000001ff00 */
[----:B------:R-:W-:Y:S02]  /*47a0*/  CS2R R8, SRZ ;  /* 0x0000000000087805 */ /* 0x000fe4000001ff00 */
[----:B------:R-:W-:Y:S02]  /*47b0*/  CS2R R26, SRZ ;  /* 0x00000000001a7805 */ /* 0x000fe4000001ff00 */
[----:B------:R-:W-:Y:S01]  /*47c0*/  CS2R R12, SRZ ;  /* 0x00000000000c7805 */ /* 0x000fe2000001ff00 */
[----:B------:R-:W-:Y:S06]  /*47d0*/  @P3 BRA `(.L_x_12674) ;  /* 0x0000000000783947 */ /* 0x000fec0003800000 */
[C---:B------:R-:W-:Y:S01]  /*47e0*/  IMAD R4, R157.reuse, R38, RZ ;  /* 0x000000269d047224 */ /* 0x040fe200078e02ff */
[----:B------:R-:W-:Y:S01]  /*47f0*/  ULDC.64 UR4, c[0x0][0x3e8] ;  /* 0x0000fa0000047ab9 */ /* 0x000fe20000000a00 */
[----:B------:R-:W-:Y:S01]  /*4800*/  IMAD R6, R157, R36, RZ ;  /* 0x000000249d067224 */ /* 0x000fe200078e02ff */
[----:B------:R-:W-:Y:S01]  /*4810*/  ULDC.64 UR6, c[0x0][0x400] ;  /* 0x0001000000067ab9 */ /* 0x000fe20000000a00 */
[----:B------:R-:W-:-:S04]  /*4820*/  IMAD.WIDE.U32 R12, R22, R38, R78 ;  /* 0x00000026160c7225 */ /* 0x000fc800078e004e */
[C---:B------:R-:W-:Y:S02]  /*4830*/  IMAD R7, R22.reuse, R39, R4 ;  /* 0x0000002716077224 */ /* 0x040fe400078e0204 */
[----:B------:R-:W-:Y:S02]  /*4840*/  IMAD R15, R22, R37, R6 ;  /* 0x00000025160f7224 */ /* 0x000fe400078e0206 */
[----:B------:R-:W-:Y:S02]  /*4850*/  IMAD.IADD R13, R7, 0x1, R13 ;  /* 0x00000001070d7824 */ /* 0x000fe400078e020d */
[----:B------:R-:W-:Y:S02]  /*4860*/  IMAD R6, R0, R38, RZ ;  /* 0x0000002600067224 */ /* 0x000fe400078e02ff */
[----:B------:R-:W-:-:S04]  /*4870*/  IMAD.WIDE.U32 R4, R22, R36, R78 ;  /* 0x0000002416047225 */ /* 0x000fc800078e004e */
[C---:B------:R-:W-:Y:S02]  /*4880*/  IMAD R7, R44.reuse, R39, R6 ;  /* 0x000000272c077224 */ /* 0x040fe400078e0206 */
[----:B------:R-:W-:-:S04]  /*4890*/  IMAD.WIDE.U32 R12, R44, R38, R12 ;  /* 0x000000262c0c7225 */ /* 0x000fc800078e000c */
[----:B------:R-:W-:Y:S02]  /*48a0*/  IMAD.IADD R5, R15, 0x1, R5 ;  /* 0x000000010f057824 */ /* 0x000fe400078e0205 */
[-C--:B------:R-:W-:Y:S02]  /*48b0*/  IMAD R14, R0, R36.reuse, RZ ;  /* 0x00000024000e7224 */ /* 0x080fe400078e02ff */
[----:B------:R-:W-:Y:S02]  /*48c0*/  IMAD.IADD R13, R7, 0x1, R13 ;  /* 0x00000001070d7824 */ /* 0x000fe400078e020d */
[C---:B------:R-:W-:Y:S02]  /*48d0*/  IMAD R15, R44.reuse, R37, R14 ;  /* 0x000000252c0f7224 */ /* 0x040fe400078e020e */
[----:B------:R-:W-:-:S04]  /*48e0*/  IMAD.WIDE.U32 R4, R44, R36, R4 ;  /* 0x000000242c047225 */ /* 0x000fc800078e0004 */
[----:B------:R-:W-:Y:S02]  /*48f0*/  IMAD R7, R80, 0x60, RZ ;  /* 0x0000006050077824 */ /* 0x000fe400078e02ff */
[----:B------:R-:W-:-:S04]  /*4900*/  IMAD.WIDE.U32 R12, R34, 0x60, R12 ;  /* 0x00000060220c7825 */ /* 0x000fc800078e000c */
[----:B------:R-:W-:Y:S01]  /*4910*/  IMAD.IADD R5, R15, 0x1, R5 ;  /* 0x000000010f057824 */ /* 0x000fe200078e0205 */
[----:B------:R-:W-:Y:S01]  /*4920*/  LEA R6, P3, R12, UR4, 0x1 ;  /* 0x000000040c067c11 */ /* 0x000fe2000f8608ff */
[----:B------:R-:W-:Y:S02]  /*4930*/  IMAD.IADD R7, R7, 0x1, R13 ;  /* 0x0000000107077824 */ /* 0x000fe400078e020d */
[----:B------:R-:W-:Y:S02]  /*4940*/  IMAD R15, R68, 0x60, RZ ;  /* 0x00000060440f7824 */ /* 0x000fe400078e02ff */
[----:B------:R-:W-:Y:S01]  /*4950*/  IMAD.WIDE.U32 R4, R32, 0x60, R4 ;  /* 0x0000006020047825 */ /* 0x000fe200078e0004 */
[----:B------:R-:W-:-:S03]  /*4960*/  LEA.HI.X R7, R12, UR5, R7, 0x1, P3 ;  /* 0x000000050c077c11 */ /* 0x000fc600098f0c07 */
[----:B------:R-:W-:Y:S01]  /*4970*/  IMAD.IADD R5, R15, 0x1, R5 ;  /* 0x000000010f057824 */ /* 0x000fe200078e0205 */
[----:B------:R-:W-:-:S04]  /*4980*/  LEA R12, P3, R4, UR6, 0x1 ;  /* 0x00000006040c7c11 */ /* 0x000fc8000f8608ff */
[----:B------:R-:W-:Y:S02]  /*4990*/  LEA.HI.X R13, R4, UR7, R5, 0x1, P3 ;  /* 0x00000007040d7c11 */ /* 0x000fe400098f0c05 */
[----:B------:R-:W5:Y:S04]  /*49a0*/  LDG.E.128 R4, desc[UR42][R6.64] ;  /* 0x0000002a06047981 */ /* 0x000f68000c1e1d00 */
[----:B------:R-:W5:Y:S03]  /*49b0*/  LDG.E.128 R12, desc[UR42][R12.64] ;  /* 0x0000002a0c0c7981 */ /* 0x000f66000c1e1d00 */
.L_x_12674:
[----:B------:R-:W-:Y:S05]  /*49c0*/  BSYNC B1 ;  /* 0x0000000000017941 */ /* 0x000fea0003800000 */
.L_x_12673:
[----:B------:R-:W-:Y:S01]  /*49d0*/  BSSY B1, `(.L_x_12675) ;  /* 0x0000029000017945 */ /* 0x000fe20003800000 */
[----:B-----5:R-:W-:Y:S01]  /*49e0*/  IMAD.MOV.U32 R83, RZ, RZ, R6 ;  /* 0x000000ffff537224 */ /* 0x020fe200078e0006 */
[----:B------:R-:W-:Y:S01]  /*49f0*/  CS2R R24, SRZ ;  /* 0x0000000000187805 */ /* 0x000fe2000001ff00 */
[----:B------:R-:W-:Y:S01]  /*4a00*/  IMAD.MOV.U32 R84, RZ, RZ, R7 ;  /* 0x000000ffff547224 */ /* 0x000fe200078e0007 */
[----:B------:R-:W-:Y:S06]  /*4a10*/  @P4 BRA `(.L_x_12676) ;  /* 0x0000000000904947 */ /* 0x000fec0003800000 */
[CC--:B------:R-:W-:Y:S01]  /*4a20*/  IMAD R8, R157.reuse, R38.reuse, RZ ;  /* 0x000000269d087224 */ /* 0x0c0fe200078e02ff */
[----:B------:R-:W-:Y:S01]  /*4a30*/  SHF.L.U64.HI R9, R38, 0x6, R39 ;  /* 0x0000000626097819 */ /* 0x000fe20000010227 */
[----:B------:R-:W-:Y:S01]  /*4a40*/  IMAD R10, R0, R38, RZ ;  /* 0x00000026000a7224 */ /* 0x000fe200078e02ff */
[----:B------:R-:W-:Y:S01]  /*4a50*/  SHF.L.U64.HI R25, R36, 0x6, R37 ;  /* 0x0000000624197819 */ /* 0x000fe20000010225 */
[----:B------:R-:W-:Y:S01]  /*4a60*/  IMAD R24, R157, R36, RZ ;  /* 0x000000249d187224 */ /* 0x000fe200078e02ff */
[----:B------:R-:W-:Y:S01]  /*4a70*/  ULDC.64 UR4, c[0x0][0x3e8] ;  /* 0x0000fa0000047ab9 */ /* 0x000fe20000000a00 */
[-C--:B------:R-:W-:Y:S01]  /*4a80*/  IMAD R27, R22, R39.reuse, R8 ;  /* 0x00000027161b7224 */ /* 0x080fe200078e0208 */
[----:B------:R-:W-:Y:S01]  /*4a90*/  ULDC.64 UR6, c[0x0][0x400] ;  /* 0x0001000000067ab9 */ /* 0x000fe20000000a00 */
[----:B------:R-:W-:Y:S02]  /*4aa0*/  IMAD R39, R44, R39, R10 ;  /* 0x000000272c277224 */ /* 0x000fe400078e020a */
[----:B------:R-:W-:-:S04]  /*4ab0*/  IMAD.WIDE.U32 R10, R22, R38, R78 ;  /* 0x00000026160a7225 */ /* 0x000fc800078e004e */
[----:B------:R-:W-:-:S04]  /*4ac0*/  IMAD.WIDE.U32 R78, R22, R36, R78 ;  /* 0x00000024164e7225 */ /* 0x000fc800078e004e */
[----:B------:R-:W-:Y:S02]  /*4ad0*/  IMAD R33, R22, R37, R24 ;  /* 0x0000002516217224 */ /* 0x000fe400078e0218 */
[----:B------:R-:W-:Y:S02]  /*4ae0*/  IMAD.SHL.U32 R8, R38, 0x40, RZ ;  /* 0x0000004026087824 */ /* 0x000fe400078e00ff */
[----:B------:R-:W-:Y:S02]  /*4af0*/  IMAD.SHL.U32 R24, R36, 0x40, RZ ;  /* 0x0000004024187824 */ /* 0x000fe400078e00ff */
[----:B------:R-:W-:Y:S02]  /*4b00*/  IMAD.IADD R11, R27, 0x1, R11 ;  /* 0x000000011b0b7824 */ /* 0x000fe400078e020b */
[----:B------:R-:W-:Y:S02]  /*4b10*/  IMAD.IADD R79, R33, 0x1, R79 ;  /* 0x00000001214f7824 */ /* 0x000fe400078e024f */
[----:B------:R-:W-:-:S04]  /*4b20*/  IMAD.WIDE.U32 R8, R34, 0x60, R8 ;  /* 0x0000006022087825 */ /* 0x000fc800078e0008 */
[----:B------:R-:W-:-:S04]  /*4b30*/  IMAD.WIDE.U32 R24, R32, 0x60, R24 ;  /* 0x0000006020187825 */ /* 0x000fc800078e0018 */
[----:B------:R-:W-:Y:S02]  /*4b40*/  IMAD R27, R80, 0x60, RZ ;  /* 0x00000060501b7824 */ /* 0x000fe400078e02ff */
[----:B------:R-:W-:Y:S02]  /*4b50*/  IMAD R26, R0, R36, RZ ;  /* 0x00000024001a7224 */ /* 0x000fe400078e02ff */
[----:B------:R-:W-:-:S04]  /*4b60*/  IMAD.WIDE.U32 R10, R44, R38, R10 ;  /* 0x000000262c0a7225 */ /* 0x000fc800078e000a */
[----:B------:R-:W-:Y:S02]  /*4b70*/  IMAD R33, R68, 0x60, RZ ;  /* 0x0000006044217824 */ /* 0x000fe400078e02ff */
[----:B------:R-:W-:-:S04]  /*4b80*/  IMAD.WIDE.U32 R78, R44, R36, R78 ;  /* 0x000000242c4e7225 */ /* 0x000fc800078e004e */
[----:B------:R-:W-:Y:S02]  /*4b90*/  IMAD R26, R44, R37, R26 ;  /* 0x000000252c1a7224 */ /* 0x000fe400078e021a */
[----:B------:R-:W-:Y:S01]  /*4ba0*/  IMAD.IADD R27, R27, 0x1, R9 ;  /* 0x000000011b1b7824 */ /* 0x000fe200078e0209 */
[----:B------:R-:W-:Y:S01]  /*4bb0*/  IADD3 R9, P3, R8, R10, RZ ;  /* 0x0000000a08097210 */ /* 0x000fe20007f7e0ff */
[----:B------:R-:W-:Y:S01]  /*4bc0*/  IMAD.IADD R33, R33, 0x1, R25 ;  /* 0x0000000121217824 */ /* 0x000fe200078e0219 */
[----:B------:R-:W-:Y:S02]  /*4bd0*/  IADD3 R25, P4, R24, R78, RZ ;  /* 0x0000004e18197210 */ /* 0x000fe40007f9e0ff */
[----:B------:R-:W-:Y:S02]  /*4be0*/  IADD3.X R10, R27, R39, R11, P3, !PT ;  /* 0x000000271b0a7210 */ /* 0x000fe40001ffe40b */
[----:B------:R-:W-:Y:S02]  /*4bf0*/  IADD3.X R78, R33, R26, R79, P4, !PT ;  /* 0x0000001a214e7210 */ /* 0x000fe400027fe44f */
[----:B------:R-:W-:-:S02]  /*4c00*/  LEA R8, P3, R9, UR4, 0x1 ;  /* 0x0000000409087c11 */ /* 0x000fc4000f8608ff */
[----:B------:R-:W-:Y:S02]  /*4c10*/  LEA R24, P4, R25, UR6, 0x1 ;  /* 0x0000000619187c11 */ /* 0x000fe4000f8808ff */
[----:B------:R-:W-:Y:S02]  /*4c20*/  LEA.HI.X R9, R9, UR5, R10, 0x1, P3 ;  /* 0x0000000509097c11 */ /* 0x000fe400098f0c0a */
[----:B------:R-:W-:-:S04]  /*4c30*/  LEA.HI.X R25, R25, UR7, R78, 0x1, P4 ;  /* 0x0000000719197c11 */ /* 0x000fc8000a0f0c4e */
[----:B------:R-:W5:Y:S04]  /*4c40*/  LDG.E.128 R8, desc[UR42][R8.64] ;  /* 0x0000002a08087981 */ /* 0x000f68000c1e1d00 */
[----:B------:R-:W5:Y:S02]  /*4c50*/  LDG.E.128 R24, desc[UR42][R24.64] ;  /* 0x0000002a18187981 */ /* 0x000f64000c1e1d00 */
.L_x_12676:
[----:B------:R-:W-:Y:S05]  /*4c60*/  BSYNC B1 ;  /* 0x0000000000017941 */ /* 0x000fea0003800000 */
.L_x_12675:
[----:B------:R-:W-:Y:S01]  /*4c70*/  ULOP3.LUT UR4, UR38, 0x1, URZ, 0xfc, !UPT ;  /* 0x0000000126047892 */ /* 0x000fe2000f8efc3f */
[----:B------:R-:W-:Y:S01]  /*4c80*/  IMAD.MOV.U32 R32, RZ, RZ, R4 ;  /* 0x000000ffff207224 */ /* 0x000fe200078e0004 */
        /* <DEDUP_REMOVED lines=11> */
[----:B-----5:R-:W-:Y:S01]  /*4d40*/  IMAD.MOV.U32 R35, RZ, RZ, R10 ;  /* 0x000000ffff237224 */ /* 0x020fe200078e000a */
        /* <DEDUP_REMOVED lines=15> */
[----:B------:R-:W-:Y:S02]  /*4e40*/  ISETP.GE.AND P4, PT, R152, R73, PT ;  /* 0x000000499800720c */ /* 0x000fe40003f86270 */
[----:B------:R-:W-:Y:S02]  /*4e50*/  PRMT R92, R32, 0x7610, R92 ;  /* 0x00007610205c7816 */ /* 0x000fe4000000005c */
[----:B------:R-:W-:Y:S02]  /*4e60*/  PRMT R93, R33, 0x7610, R93 ;  /* 0x00007610215d7816 */ /* 0x000fe4000000005d */
[----:B------:R-:W-:Y:S02]  /*4e70*/  PRMT R94, R34, 0x7610, R94 ;  /* 0x00007610225e7816 */ /* 0x000fe4000000005e */
[----:B------:R-:W-:Y:S01]  /*4e80*/  PRMT R95, R35, 0x7610, R95 ;  /* 0x00007610235f7816 */ /* 0x000fe2000000005f */
[----:B------:R-:W-:Y:S06]  /*4e90*/  @!P3 BRA `(.L_x_12677) ;  /* 0x000000000004b947 */ /* 0x000fec0003800000 */
[----:B------:R-:W-:Y:S01]  /*4ea0*/  BPT.TRAP 0x1 ;  /* 0x000000040000795c */ /* 0x000fe20000300000 */
.L_x_12677:
[----:B------:R-:W-:Y:S01]  /*4eb0*/  IMAD R68, R23, 0x8, R2 ;  /* 0x0000000817447824 */ /* 0x000fe200078e0202 */
[----:B------:R-:W-:Y:S01]  /*4ec0*/  SHF.L.U32 R80, R158, 0x1f, RZ ;  /* 0x0000001f9e507819 */ /* 0x000fe200000006ff */
[----:B------:R-:W-:Y:S01]  /*4ed0*/  BSSY B1, `(.L_x_12678) ;  /* 0x0000004000017945 */ /* 0x000fe20003800000 */
[----:B------:R-:W-:Y:S02]  /*4ee0*/  IMAD.SHL.U32 R73, R73, 0x2, RZ ;  /* 0x0000000249497824 */ /* 0x000fe400078e00ff */
[----:B------:R-:W0:Y:S02]  /*4ef0*/  SYNCS.PHASECHK.TRANS64.TRYWAIT P5, [R68+URZ+0x32490], R80 ;  /* 0x03249050440075a7 */ /* 0x000e2400080a017f */
[----:B0-----:R-:W-:Y:S05]  /*4f00*/  @!P5 BRA `(.L_x_12679) ;  /* 0x000003680078d947 */ /* 0x001fea0003800000 */
.L_x_13051:
[----:B------:R-:W-:Y:S05]  /*4f10*/  BSYNC B1 ;  /* 0x0000000000017941 */ /* 0x000fea0003800000 */
.L_x_12678:
[----:B------:R-:W-:Y:S01]  /*4f20*/  ISETP.GE.OR P5, PT, R22, R72, P1 ;  /* 0x000000481600720c */ /* 0x000fe20000fa6670 */
[----:B------:R-:W-:-:S12]  /*4f30*/  BSSY B1, `(.L_x_12680) ;  /* 0x0000086000017945 */ /* 0x000fd80003800000 */
[----:B------:R-:W-:Y:S05]  /*4f40*/  @P5 BRA `(.L_x_12681) ;  /* 0x0000000800105947 */ /* 0x000fea0003800000 */
[----:B------:R-:W1:Y:S01]  /*4f50*/  LDC R84, c[0x0][0x2f4] ;  /* 0x0000bd00ff547b82 */ /* 0x000e620000000800 */
[----:B------:R-:W-:Y:S01]  /*4f60*/  IMAD.MOV.U32 R32, RZ, RZ, R74 ;  /* 0x000000ffff207224 */ /* 0x000fe200078e004a */
[----:B------:R-:W-:Y:S01]  /*4f70*/  BSSY B2, `(.L_x_12682) ;  /* 0x0000075000027945 */ /* 0x000fe20003800000 */
[----:B------:R-:W-:Y:S02]  /*4f80*/  IMAD.MOV.U32 R33, RZ, RZ, R81 ;  /* 0x000000ffff217224 */ /* 0x000fe400078e0051 */
[----:B------:R-:W-:Y:S02]  /*4f90*/  IMAD.SHL.U32 R35, R62, 0x8, RZ ;  /* 0x000000083e237824 */ /* 0x000fe400078e00ff */
[----:B------:R-:W-:-:S03]  /*4fa0*/  IMAD.WIDE.U32 R78, R22, R76, R32 ;  /* 0x0000004c164e7225 */ /* 0x000fc600078e0020 */
[----:B------:R-:W-:Y:S01]  /*4fb0*/  SHF.R.S32.HI R83, RZ, 0x1f, R35 ;  /* 0x0000001fff537819 */ /* 0x000fe20000011423 */
[----:B------:R-:W-:Y:S01]  /*4fc0*/  IMAD.IADD R85, R82, 0x1, R79 ;  /* 0x0000000152557824 */ /* 0x000fe200078e024f */
[--C-:B------:R-:W-:Y:S02]  /*4fd0*/  IADD3 R82, P5, P6, R30, R78, R35.reuse ;  /* 0x0000004e1e527210 */ /* 0x100fe40007ebe023 */
[----:B------:R-:W-:Y:S02]  /*4fe0*/  LOP3.LUT R35, R55, 0x38, R35, 0xf8, !PT ;  /* 0x0000003837237812 */ /* 0x000fe400078ef823 */
[----:B------:R-:W-:Y:S02]  /*4ff0*/  IADD3.X R83, R64, R85, R83, P5, P6 ;  /* 0x0000005540537210 */ /* 0x000fe40002fec453 */
[----:B------:R-:W-:Y:S01]  /*5000*/  LOP3.LUT R35, R35, R56, RZ, 0x3c, !PT ;  /* 0x0000003823237212 */ /* 0x000fe200078e3cff */
[----:B-1----:R-:W-:-:S05]  /*5010*/  IMAD.IADD R32, R84, 0x1, -R73 ;  /* 0x0000000154207824 */ /* 0x002fca00078e0a49 */
[----:B------:R-:W-:-:S04]  /*5020*/  SEL R32, R73, R32, !P0 ;  /* 0x0000002049207207 */ /* 0x000fc80004000000 */
[----:B------:R-:W-:-:S04]  /*5030*/  SHF.R.S32.HI R33, RZ, 0x1f, R32 ;  /* 0x0000001fff217819 */ /* 0x000fc80000011420 */
[----:B------:R-:W-:Y:S01]  /*5040*/  LEA.HI R33, R33, R32, RZ, 0x4 ;  /* 0x0000002021217211 */ /* 0x000fe200078f20ff */
[----:B------:R-:W-:-:S03]  /*5050*/  IMAD R32, R180, 0x200, R35 ;  /* 0x00000200b4207824 */ /* 0x000fc600078e0223 */
[----:B------:R-:W-:-:S05]  /*5060*/  LEA.HI.SX32 R33, R33, R62, 0x1c ;  /* 0x0000003e21217211 */ /* 0x000fca00078fe2ff */
[----:B------:R-:W-:-:S05]  /*5070*/  IMAD.SHL.U32 R87, R33, 0x8, RZ ;  /* 0x0000000821577824 */ /* 0x000fca00078e00ff */
[----:B------:R-:W-:-:S04]  /*5080*/  LOP3.LUT R33, R55, 0x38, R87, 0xf8, !PT ;  /* 0x0000003837217812 */ /* 0x000fc800078ef857 */
[----:B------:R-:W-:-:S05]  /*5090*/  LOP3.LUT R33, R33, R56, RZ, 0x3c, !PT ;  /* 0x0000003821217212 */ /* 0x000fca00078e3cff */
[----:B------:R-:W-:Y:S02]  /*50a0*/  IMAD R34, R180, 0x200, R33 ;  /* 0x00000200b4227824 */ /* 0x000fe400078e0221 */
[C---:B------:R-:W-:Y:S02]  /*50b0*/  IMAD R33, R23.reuse, 0x1800, R32 ;  /* 0x0000180017217824 */ /* 0x040fe400078e0220 */
[----:B------:R-:W-:Y:S02]  /*50c0*/  IMAD R35, R23, 0x1800, R34 ;  /* 0x0000180017237824 */ /* 0x000fe400078e0222 */
[--C-:B------:R-:W-:Y:S02]  /*50d0*/  IMAD R33, R33, 0x2, R2.reuse ;  /* 0x0000000221217824 */ /* 0x100fe400078e0202 */
[----:B------:R-:W-:-:S04]  /*50e0*/  IMAD R36, R35, 0x2, R2 ;  /* 0x0000000223247824 */ /* 0x000fc800078e0202 */
[----:B------:R-:W1:Y:S04]  /*50f0*/  LDS.128 R32, [R33+0x1c400] ;  /* 0x01c4000021207984 */ /* 0x000e680000000c00 */
[----:B------:R-:W2:Y:S01]  /*5100*/  LDS.128 R36, [R36+0x1c400] ;  /* 0x01c4000024247984 */ /* 0x000ea20000000c00 */
[----:B------:R-:W-:Y:S05]  /*5110*/  @P4 BRA `(.L_x_12683) ;  /* 0x0000000400684947 */ /* 0x000fea0003800000 */
[----:B------:R-:W-:Y:S02]  /*5120*/  SHF.R.U32.HI R101, RZ, 0x10, R13 ;  /* 0x00000010ff657819 */ /* 0x000fe4000001160d */
[----:B------:R-:W-:Y:S02]  /*5130*/  SHF.R.U32.HI R100, RZ, 0x10, R5 ;  /* 0x00000010ff647819 */ /* 0x000fe40000011605 */
[----:B------:R-:W-:Y:S01]  /*5140*/  SHF.R.U64 R99, R12, 0x10, R13 ;  /* 0x000000100c637819 */ /* 0x000fe2000000120d */
[----:B--2---:R-:W-:Y:S01]  /*5150*/  IMAD.U32 R13, R37, 0x10000, RZ ;  /* 0x00010000250d7824 */ /* 0x004fe200078e00ff */
[----:B------:R-:W-:Y:S01]  /*5160*/  SHF.R.U64 R104, R4, 0x10, R5 ;  /* 0x0000001004687819 */ /* 0x000fe20000001205 */
[----:B-1----:R-:W-:Y:S01]  /*5170*/  IMAD.U32 R5, R32, 0x10000, RZ ;  /* 0x0001000020057824 */ /* 0x002fe200078e00ff */
[--C-:B------:R-:W-:Y:S01]  /*5180*/  SHF.R.U64 R12, R14, 0x10, R15.reuse ;  /* 0x000000100e0c7819 */ /* 0x100fe2000000120f */
[----:B------:R-:W-:Y:S01]  /*5190*/  IMAD.U32 R14, R36, 0x10000, RZ ;  /* 0x00010000240e7824 */ /* 0x000fe200078e00ff */
[----:B------:R-:W-:Y:S01]  /*51a0*/  SHF.R.U32.HI R106, RZ, 0x10, R15 ;  /* 0x00000010ff6a7819 */ /* 0x000fe2000001160f */
[C---:B------:R-:W-:Y:S01]  /*51b0*/  IMAD.U32 R15, R33.reuse, 0x10000, RZ ;  /* 0x00010000210f7824 */ /* 0x040fe200078e00ff */
[----:B------:R-:W-:Y:S01]  /*51c0*/  PRMT R101, R108, 0x5410, R101 ;  /* 0x000054106c657816 */ /* 0x000fe20000000065 */
[----:B------:R-:W-:Y:S01]  /*51d0*/  IMAD.U32 R4, R34, 0x10000, RZ ;  /* 0x0001000022047824 */ /* 0x000fe200078e00ff */
[----:B------:R-:W-:-:S02]  /*51e0*/  LOP3.LUT R98, R33, 0xffff0000, RZ, 0xc0, !PT ;  /* 0xffff000021627812 */ /* 0x000fc400078ec0ff */
[----:B------:R-:W-:Y:S01]  /*51f0*/  LOP3.LUT R96, R37, 0xffff0000, RZ, 0xc0, !PT ;  /* 0xffff000025607812 */ /* 0x000fe200078ec0ff */
[C---:B------:R-:W-:Y:S01]  /*5200*/  IMAD.U32 R37, R35.reuse, 0x10000, RZ ;  /* 0x0001000023257824 */ /* 0x040fe200078e00ff */
[----:B------:R-:W-:Y:S01]  /*5210*/  LOP3.LUT R33, R35, 0xffff0000, RZ, 0xc0, !PT ;  /* 0xffff000023217812 */ /* 0x000fe200078ec0ff */
[C---:B------:R-:W-:Y:S01]  /*5220*/  IMAD.U32 R35, R39.reuse, 0x10000, RZ ;  /* 0x0001000027237824 */ /* 0x040fe200078e00ff */
[--C-:B------:R-:W-:Y:S01]  /*5230*/  SHF.R.U64 R102, R6, 0x10, R7.reuse ;  /* 0x0000001006667819 */ /* 0x100fe20000001207 */
[----:B------:R-:W-:Y:S01]  /*5240*/  IMAD.U32 R6, R38, 0x10000, RZ ;  /* 0x0001000026067824 */ /* 0x000fe200078e00ff */
[----:B------:R-:W-:Y:S02]  /*5250*/  LOP3.LUT R97, R39, 0xffff0000, RZ, 0xc0, !PT ;  /* 0xffff000027617812 */ /* 0x000fe400078ec0ff */
[----:B------:R-:W-:Y:S02]  /*5260*/  PRMT R100, R90, 0x5432, R100 ;  /* 0x000054325a647816 */ /* 0x000fe40000000064 */
[----:B------:R-:W-:Y:S01]  /*5270*/  PRMT R39, R88, 0x5432, R104 ;  /* 0x0000543258277816 */ /* 0x000fe20000000068 */
[----:B------:R-:W-:Y:S01]  /*5280*/  IMAD.U32 R104, R101, 0x10000, RZ ;  /* 0x0001000065687824 */ /* 0x000fe200078e00ff */
[----:B------:R-:W-:-:S02]  /*5290*/  SHF.R.U32.HI R103, RZ, 0x10, R7 ;  /* 0x00000010ff677819 */ /* 0x000fc40000011607 */
[----:B------:R-:W-:Y:S01]  /*52a0*/  PRMT R7, R86, 0x5432, R102 ;  /* 0x0000543256077816 */ /* 0x000fe20000000066 */
[----:B------:R-:W-:Y:S02]  /*52b0*/  IMAD.U32 R102, R100, 0x10000, RZ ;  /* 0x0001000064667824 */ /* 0x000fe400078e00ff */
[----:B------:R-:W-:Y:S01]  /*52c0*/  FMUL.FTZ R108, R13, R104 ;  /* 0x000000680d6c7220 */ /* 0x000fe20000410000 */
[----:B------:R-:W-:Y:S02]  /*52d0*/  PRMT R106, R92, 0x5432, R106 ;  /* 0x000054325c6a7816 */ /* 0x000fe4000000006a */
[----:B------:R-:W-:Y:S01]  /*52e0*/  PRMT R103, R105, 0x5410, R103 ;  /* 0x0000541069677816 */ /* 0x000fe20000000067 */
[-C--:B------:R-:W-:Y:S01]  /*52f0*/  FMUL.FTZ R110, R13, R102.reuse ;  /* 0x000000660d6e7220 */ /* 0x080fe20000410000 */
[----:B------:R-:W-:Y:S01]  /*5300*/  LOP3.LUT R105, R101, 0xffff0000, RZ, 0xc0, !PT ;  /* 0xffff000065697812 */ /* 0x000fe200078ec0ff */
[----:B------:R-:W-:Y:S01]  /*5310*/  FFMA.FTZ R13, R15, R102, -R108 ;  /* 0x000000660f0d7223 */ /* 0x000fe2000001086c */
[----:B------:R-:W-:Y:S01]  /*5320*/  LOP3.LUT R101, R100, 0xffff0000, RZ, 0xc0, !PT ;  /* 0xffff000064657812 */ /* 0x000fe200078ec0ff */
[----:B------:R-:W-:Y:S01]  /*5330*/  IMAD.U32 R108, R106, 0x10000, RZ ;  /* 0x000100006a6c7824 */ /* 0x000fe200078e00ff */
[----:B------:R-:W-:Y:S01]  /*5340*/  PRMT R99, R107, 0x5410, R99 ;  /* 0x000054106b637816 */ /* 0x000fe20000000063 */
[----:B------:R-:W-:Y:S01]  /*5350*/  FMUL.FTZ R107, R96, R105 ;  /* 0x00000069606b7220 */ /* 0x000fe20000410000 */
[----:B------:R-:W-:-:S02]  /*5360*/  IMAD.U32 R100, R103, 0x10000, RZ ;  /* 0x0001000067647824 */ /* 0x000fc400078e00ff */
[C---:B------:R-:W-:Y:S01]  /*5370*/  FMUL.FTZ R102, R35.reuse, R108 ;  /* 0x0000006c23667220 */ /* 0x040fe20000410000 */
[-C--:B------:R-:W-:Y:S01]  /*5380*/  FMUL.FTZ R109, R96, R101.reuse ;  /* 0x00000065606d7220 */ /* 0x080fe20000410000 */
[----:B------:R-:W-:Y:S01]  /*5390*/  FFMA.FTZ R96, R98, R101, -R107 ;  /* 0x0000006562607223 */ /* 0x000fe2000001086b */
[----:B------:R-:W-:Y:S01]  /*53a0*/  LOP3.LUT R106, R106, 0xffff0000, RZ, 0xc0, !PT ;  /* 0xffff00006a6a7812 */ /* 0x000fe200078ec0ff */
[-C--:B------:R-:W-:Y:S01]  /*53b0*/  FMUL.FTZ R101, R35, R100.reuse ;  /* 0x0000006423657220 */ /* 0x080fe20000410000 */
[----:B------:R-:W-:Y:S01]  /*53c0*/  FFMA.FTZ R35, R37, R100, -R102 ;  /* 0x0000006425237223 */ /* 0x000fe20000010866 */
[----:B------:R-:W-:Y:S01]  /*53d0*/  LOP3.LUT R102, R103, 0xffff0000, RZ, 0xc0, !PT ;  /* 0xffff000067667812 */ /* 0x000fe200078ec0ff */
[----:B------:R-:W-:Y:S01]  /*53e0*/  FFMA.FTZ R15, R15, R104, R110 ;  /* 0x000000680f0f7223 */ /* 0x000fe2000001006e */
[----:B------:R-:W-:Y:S01]  /*53f0*/  FFMA.FTZ R37, R37, R108, R101 ;  /* 0x0000006c25257223 */ /* 0x000fe20000010065 */
[----:B------:R-:W-:Y:S01]  /*5400*/  FMUL.FTZ R104, R97, R106 ;  /* 0x0000006a61687220 */ /* 0x000fe20000410000 */
[----:B------:R-:W-:Y:S01]  /*5410*/  IMAD.U32 R101, R99, 0x10000, RZ ;  /* 0x0001000063657824 */ /* 0x000fe200078e00ff */
[----:B------:R-:W-:Y:S01]  /*5420*/  LOP3.LUT R36, R36, 0xffff0000, RZ, 0xc0, !PT ;  /* 0xffff000024247812 */ /* 0x000fe200078ec0ff */
[----:B------:R-:W-:-:S02]  /*5430*/  IMAD.U32 R100, R39, 0x10000, RZ ;  /* 0x0001000027647824 */ /* 0x000fc400078e00ff */
[-C--:B------:R-:W-:Y:S01]  /*5440*/  FMUL.FTZ R108, R97, R102.reuse ;  /* 0x00000066616c7220 */ /* 0x080fe20000410000 */
[----:B------:R-:W-:Y:S01]  /*5450*/  LOP3.LUT R99, R99, 0xffff0000, RZ, 0xc0, !PT ;  /* 0xffff000063637812 */ /* 0x000fe200078ec0ff */
[----:B------:R-:W-:Y:S01]  /*5460*/  FFMA.FTZ R104, R33, R102, -R104 ;  /* 0x0000006621687223 */ /* 0x000fe20000010868 */
[----:B------:R-:W-:Y:S01]  /*5470*/  FMUL.FTZ R102, R14, R101 ;  /* 0x000000650e667220 */ /* 0x000fe20000410000 */
[----:B------:R-:W-:Y:S01]  /*5480*/  LOP3.LUT R32, R32, 0xffff0000, RZ, 0xc0, !PT ;  /* 0xffff000020207812 */ /* 0x000fe200078ec0ff */
[----:B------:R-:W-:Y:S01]  /*5490*/  FMUL.FTZ R14, R14, R100 ;  /* 0x000000640e0e7220 */ /* 0x000fe20000410000 */
[----:B------:R-:W-:Y:S01]  /*54a0*/  LOP3.LUT R39, R39, 0xffff0000, RZ, 0xc0, !PT ;  /* 0xffff000027277812 */ /* 0x000fe200078ec0ff */
[----:B------:R-:W-:Y:S01]  /*54b0*/  FFMA.FTZ R108, R33, R106, R108 ;  /* 0x0000006a216c7223 */ /* 0x000fe2000001006c */
[C---:B------:R-:W-:Y:S01]  /*54c0*/  FMUL.FTZ R33, R36.reuse, R99 ;  /* 0x0000006324217220 */ /* 0x040fe20000410000 */
[----:B------:R-:W-:Y:S01]  /*54d0*/  PRMT R12, R91, 0x5432, R12 ;  /* 0x000054325b0c7816 */ /* 0x000fe2000000000c */
[C---:B------:R-:W-:Y:S01]  /*54e0*/  FFMA.FTZ R14, R5.reuse, R101, R14 ;  /* 0x00000065050e7223 */ /* 0x040fe2000001000e */
[----:B------:R-:W-:Y:S01]  /*54f0*/  FFMA.FTZ R102, R5, R100, -R102 ;  /* 0x0000006405667223 */ /* 0x000fe20000010866 */
[-C--:B------:R-:W-:Y:S01]  /*5500*/  FMUL.FTZ R101, R36, R39.reuse ;  /* 0x0000002724657220 */ /* 0x080fe20000410000 */
[----:B------:R-:W-:Y:S01]  /*5510*/  FFMA.FTZ R97, R32, R39, -R33 ;  /* 0x0000002720617223 */ /* 0x000fe20000010821 */
[----:B------:R-:W-:Y:S01]  /*5520*/  LOP3.LUT R38, R38, 0xffff0000, RZ, 0xc0, !PT ;  /* 0xffff000026267812 */ /* 0x000fe200078ec0ff */
[C---:B------:R-:W-:Y:S01]  /*5530*/  IMAD.U32 R5, R7.reuse, 0x10000, RZ ;  /* 0x0001000007057824 */ /* 0x040fe200078e00ff */
[C---:B------:R-:W-:Y:S01]  /*5540*/  LOP3.LUT R39, R12.reuse, 0xffff0000, RZ, 0xc0, !PT ;  /* 0xffff00000c277812 */ /* 0x040fe200078ec0ff */
[----:B------:R-:W-:Y:S01]  /*5550*/  IMAD.U32 R33, R12, 0x10000, RZ ;  /* 0x000100000c217824 */ /* 0x000fe200078e00ff */
[----:B------:R-:W-:Y:S01]  /*5560*/  LOP3.LUT R7, R7, 0xffff0000, RZ, 0xc0, !PT ;  /* 0xffff000007077812 */ /* 0x000fe200078ec0ff */
[----:B------:R-:W-:Y:S01]  /*5570*/  FFMA.FTZ R101, R32, R99, R101 ;  /* 0x0000006320657223 */ /* 0x000fe20000010065 */
[----:B------:R-:W-:Y:S01]  /*5580*/  LOP3.LUT R34, R34, 0xffff0000, RZ, 0xc0, !PT ;  /* 0xffff000022227812 */ /* 0x000fe200078ec0ff */
[----:B------:R-:W-:Y:S01]  /*5590*/  FMUL.FTZ R99, R6, R33 ;  /* 0x0000002106637220 */ /* 0x000fe20000410000 */
[----:B------:R-:W-:Y:S01]  /*55a0*/  FMUL.FTZ R103, R38, R39 ;  /* 0x0000002726677220 */ /* 0x000fe20000410000 */
[----:B------:R-:W-:Y:S01]  /*55b0*/  FFMA.FTZ R98, R98, R105, R109 ;  /* 0x0000006962627223 */ /* 0x000fe2000001006d */
[----:B------:R-:W-:Y:S01]  /*55c0*/  FMUL.FTZ R6, R6, R5 ;  /* 0x0000000506067220 */ /* 0x000fe20000410000 */
[----:B------:R-:W-:Y:S01]  /*55d0*/  FMUL.FTZ R38, R38, R7 ;  /* 0x0000000726267220 */ /* 0x000fe20000410000 */
[----:B------:R-:W-:Y:S01]  /*55e0*/  FFMA.FTZ R99, R4, R5, -R99 ;  /* 0x0000000504637223 */ /* 0x000fe20000010863 */
[----:B------:R-:W-:Y:S01]  /*55f0*/  F2FP.BF16.F32.PACK_AB R108, R108, R37 ;  /* 0x000000256c6c723e */ /* 0x000fe200000010ff */
[----:B------:R-:W-:Y:S01]  /*5600*/  FFMA.FTZ R6, R4, R33, R6 ;  /* 0x0000002104067223 */ /* 0x000fe20000010006 */
[C---:B------:R-:W-:Y:S01]  /*5610*/  FFMA.FTZ R39, R34.reuse, R39, R38 ;  /* 0x0000002722277223 */ /* 0x040fe20000010026 */
[----:B------:R-:W-:Y:S01]  /*5620*/  FFMA.FTZ R4, R34, R7, -R103 ;  /* 0x0000000722047223 */ /* 0x000fe20000010867 */
        /* <DEDUP_REMOVED lines=8> */
[----:B------:R-:W-:-:S07]  /*56b0*/  F2FP.BF16.F32.PACK_AB R34, R4, R99 ;  /* 0x000000630422723e */ /* 0x000fce00000010ff */
.L_x_12683:
[----:B------:R-:W-:Y:S05]  /*56c0*/  BSYNC B2 ;  /* 0x0000000000027941 */ /* 0x000fea0003800000 */
.L_x_12682:
        /* <DEDUP_REMOVED lines=12> */
.L_x_12681:
[----:B------:R-:W-:Y:S05]  /*5790*/  BSYNC B1 ;  /* 0x0000000000017941 */ /* 0x000fea0003800000 */
.L_x_12680:
[----:B------:R-:W-:Y:S01]  /*57a0*/  ISETP.GE.OR P5, PT, R156, R72, P1 ;  /* 0x000000489c00720c */ /* 0x000fe20000fa6670 */
[----:B-1----:R-:W-:Y:S01]  /*57b0*/  IMAD.MOV.U32 R32, RZ, RZ, R74 ;  /* 0x000000ffff207224 */ /* 0x002fe200078e004a */
[----:B------:R-:W-:Y:S01]  /*57c0*/  SHF.R.S32.HI R5, RZ, 0x1f, R156 ;  /* 0x0000001fff057819 */ /* 0x000fe2000001149c */
[----:B------:R-:W-:-:S04]  /*57d0*/  IMAD.MOV.U32 R33, RZ, RZ, R81 ;  /* 0x000000ffff217224 */ /* 0x000fc800078e0051 */
[-C--:B------:R-:W-:Y:S02]  /*57e0*/  IMAD R5, R5, R76.reuse, RZ ;  /* 0x0000004c05057224 */ /* 0x080fe400078e02ff */
[----:B------:R-:W-:-:S04]  /*57f0*/  IMAD.WIDE.U32 R32, R156, R76, R32 ;  /* 0x0000004c9c207225 */ /* 0x000fc800078e0020 */
[----:B------:R-:W-:Y:S01]  /*5800*/  IMAD R5, R156, R77, R5 ;  /* 0x0000004d9c057224 */ /* 0x000fe200078e0205 */
[----:B------:R-:W-:Y:S06]  /*5810*/  @P5 BRA `(.L_x_12666) ;  /* 0x00000008006c5947 */ /* 0x000fec0003800000 */
[----:B------:R-:W1:Y:S01]  /*5820*/  LDC R36, c[0x0][0x2f4] ;  /* 0x0000bd00ff247b82 */ /* 0x000e620000000800 */
[----:B------:R-:W-:Y:S01]  /*5830*/  IMAD.SHL.U32 R7, R62, 0x8, RZ ;  /* 0x000000083e077824 */ /* 0x000fe200078e00ff */
[----:B------:R-:W-:Y:S01]  /*5840*/  BSSY B1, `(.L_x_12684) ;  /* 0x0000073000017945 */ /* 0x000fe20003800000 */
[----:B------:R-:W-:-:S03]  /*5850*/  IMAD.IADD R37, R33, 0x1, R5 ;  /* 0x0000000121257824 */ /* 0x000fc600078e0205 */
[--C-:B------:R-:W-:Y:S02]  /*5860*/  SHF.R.S32.HI R5, RZ, 0x1f, R7.reuse ;  /* 0x0000001fff057819 */ /* 0x100fe40000011407 */
[----:B------:R-:W-:-:S04]  /*5870*/  IADD3 R4, P5, P6, R30, R32, R7 ;  /* 0x000000201e047210 */ /* 0x000fc80007ebe007 */
[----:B------:R-:W-:Y:S02]  /*5880*/  IADD3.X R5, R64, R37, R5, P5, P6 ;  /* 0x0000002540057210 */ /* 0x000fe40002fec405 */
[----:B------:R-:W-:-:S04]  /*5890*/  LEA R34, P5, R4, R70, 0x1 ;  /* 0x0000004604227211 */ /* 0x000fc800078a08ff */
[----:B------:R-:W-:Y:S01]  /*58a0*/  LEA.HI.X R35, R4, R71, R5, 0x1, P5 ;  /* 0x0000004704237211 */ /* 0x000fe200028f0c05 */
[----:B-1----:R-:W-:-:S05]  /*58b0*/  @P0 IMAD.IADD R73, R36, 0x1, -R73 ;  /* 0x0000000124490824 */ /* 0x002fca00078e0a49 */
        /* <DEDUP_REMOVED lines=16> */
[----:B------:R-:W-:Y:S02]  /*59c0*/  PRMT R95, R95, 0x5410, R38 ;  /* 0x000054105f5f7816 */ /* 0x000fe40000000026 */
[----:B------:R-:W-:Y:S02]  /*59d0*/  PRMT R91, R91, 0x5410, R74 ;  /* 0x000054105b5b7816 */ /* 0x000fe4000000004a */
[----:B------:R-:W-:Y:S01]  /*59e0*/  SHF.R.U64 R75, R24, 0x10, R25 ;  /* 0x00000010184b7819 */ /* 0x000fe20000001219 */
[----:B--2---:R-:W-:Y:S01]  /*59f0*/  IMAD.U32 R25, R13, 0x10000, RZ ;  /* 0x000100000d197824 */ /* 0x004fe200078e00ff */
[----:B------:R-:W-:Y:S01]  /*5a00*/  SHF.R.U32.HI R78, RZ, 0x10, R27 ;  /* 0x00000010ff4e7819 */ /* 0x000fe2000001161b */
[----:B------:R-:W-:Y:S01]  /*5a10*/  IMAD.U32 R74, R95, 0x10000, RZ ;  /* 0x000100005f4a7824 */ /* 0x000fe200078e00ff */
[----:B------:R-:W-:Y:S01]  /*5a20*/  SHF.R.U32.HI R77, RZ, 0x10, R11 ;  /* 0x00000010ff4d7819 */ /* 0x000fe2000001160b */
[----:B------:R-:W-:Y:S01]  /*5a30*/  IMAD.U32 R38, R91, 0x10000, RZ ;  /* 0x000100005b267824 */ /* 0x000fe200078e00ff */
[----:B------:R-:W-:Y:S01]  /*5a40*/  SHF.R.U64 R81, R8, 0x10, R9 ;  /* 0x0000001008517819 */ /* 0x000fe20000001209 */
[----:B-1----:R-:W-:-:S02]  /*5a50*/  IMAD.U32 R9, R5, 0x10000, RZ ;  /* 0x0001000005097824 */ /* 0x002fc400078e00ff */
[----:B------:R-:W-:Y:S01]  /*5a60*/  FMUL.FTZ R76, R25, R74 ;  /* 0x0000004a194c7220 */ /* 0x000fe20000410000 */
[----:B------:R-:W-:Y:S01]  /*5a70*/  PRMT R93, R93, 0x5410, R78 ;  /* 0x000054105d5d7816 */ /* 0x000fe2000000004e */
[-C--:B------:R-:W-:Y:S01]  /*5a80*/  FMUL.FTZ R78, R25, R38.reuse ;  /* 0x00000026194e7220 */ /* 0x080fe20000410000 */
[----:B------:R-:W-:Y:S01]  /*5a90*/  PRMT R88, R88, 0x5410, R77 ;  /* 0x0000541058587816 */ /* 0x000fe2000000004d */
[----:B------:R-:W-:Y:S01]  /*5aa0*/  FFMA.FTZ R25, R9, R38, -R76 ;  /* 0x0000002609197223 */ /* 0x000fe2000001084c */
[----:B------:R-:W-:Y:S01]  /*5ab0*/  SHF.R.U64 R73, R26, 0x10, R27 ;  /* 0x000000101a497819 */ /* 0x000fe2000000121b */
[----:B------:R-:W-:Y:S01]  /*5ac0*/  IMAD.U32 R27, R15, 0x10000, RZ ;  /* 0x000100000f1b7824 */ /* 0x000fe200078e00ff */
[----:B------:R-:W-:Y:S01]  /*5ad0*/  LOP3.LUT R26, R13, 0xffff0000, RZ, 0xc0, !PT ;  /* 0xffff00000d1a7812 */ /* 0x000fe200078ec0ff */
[----:B------:R-:W-:Y:S01]  /*5ae0*/  IMAD.U32 R76, R93, 0x10000, RZ ;  /* 0x000100005d4c7824 */ /* 0x000fe200078e00ff */
[----:B------:R-:W-:Y:S01]  /*5af0*/  LOP3.LUT R95, R95, 0xffff0000, RZ, 0xc0, !PT ;  /* 0xffff00005f5f7812 */ /* 0x000fe200078ec0ff */
[----:B------:R-:W-:Y:S01]  /*5b00*/  IMAD.U32 R38, R88, 0x10000, RZ ;  /* 0x0001000058267824 */ /* 0x000fe200078e00ff */
[----:B------:R-:W-:Y:S01]  /*5b10*/  LOP3.LUT R91, R91, 0xffff0000, RZ, 0xc0, !PT ;  /* 0xffff00005b5b7812 */ /* 0x000fe200078ec0ff */
[----:B------:R-:W-:Y:S01]  /*5b20*/  FFMA.FTZ R78, R9, R74, R78 ;  /* 0x0000004a094e7223 */ /* 0x000fe2000001004e */
[----:B------:R-:W-:Y:S01]  /*5b30*/  SHF.R.U64 R79, R10, 0x10, R11 ;  /* 0x000000100a4f7819 */ /* 0x000fe2000000120b */
[----:B------:R-:W-:Y:S01]  /*5b40*/  FMUL.FTZ R82, R27, R76 ;  /* 0x0000004c1b527220 */ /* 0x000fe20000410000 */
[----:B------:R-:W-:Y:S01]  /*5b50*/  PRMT R92, R92, 0x5410, R73 ;  /* 0x000054105c5c7816 */ /* 0x000fe20000000049 */
[----:B------:R-:W-:Y:S01]  /*5b60*/  IMAD.U32 R11, R7, 0x10000, RZ ;  /* 0x00010000070b7824 */ /* 0x000fe200078e00ff */
[----:B------:R-:W-:Y:S01]  /*5b70*/  LOP3.LUT R10, R5, 0xffff0000, RZ, 0xc0, !PT ;  /* 0xffff0000050a7812 */ /* 0x000fe200078ec0ff */
[----:B------:R-:W-:Y:S01]  /*5b80*/  FMUL.FTZ R73, R26, R95 ;  /* 0x0000005f1a497220 */ /* 0x000fe20000410000 */
[----:B------:R-:W-:Y:S01]  /*5b90*/  PRMT R94, R94, 0x5410, R75 ;  /* 0x000054105e5e7816 */ /* 0x000fe2000000004b */
[-C--:B------:R-:W-:Y:S01]  /*5ba0*/  FMUL.FTZ R9, R26, R91.reuse ;  /* 0x0000005b1a097220 */ /* 0x080fe20000410000 */
[-C--:B------:R-:W-:Y:S01]  /*5bb0*/  FMUL.FTZ R27, R27, R38.reuse ;  /* 0x000000261b1b7220 */ /* 0x080fe20000410000 */
[----:B------:R-:W-:Y:S01]  /*5bc0*/  LOP3.LUT R15, R15, 0xffff0000, RZ, 0xc0, !PT ;  /* 0xffff00000f0f7812 */ /* 0x000fe200078ec0ff */
[----:B------:R-:W-:Y:S01]  /*5bd0*/  FFMA.FTZ R82, R11, R38, -R82 ;  /* 0x000000260b527223 */ /* 0x000fe20000010852 */
[----:B------:R-:W-:Y:S01]  /*5be0*/  LOP3.LUT R26, R93, 0xffff0000, RZ, 0xc0, !PT ;  /* 0xffff00005d1a7812 */ /* 0x000fe200078ec0ff */
[----:B------:R-:W-:Y:S01]  /*5bf0*/  FFMA.FTZ R76, R11, R76, R27 ;  /* 0x0000004c0b4c7223 */ /* 0x000fe2000001001b */
[----:B------:R-:W-:Y:S01]  /*5c00*/  PRMT R90, R90, 0x5410, R81 ;  /* 0x000054105a5a7816 */ /* 0x000fe20000000051 */
[----:B------:R-:W-:Y:S01]  /*5c10*/  IMAD.U32 R24, R12, 0x10000, RZ ;  /* 0x000100000c187824 */ /* 0x000fe200078e00ff */
[----:B------:R-:W-:Y:S01]  /*5c20*/  LOP3.LUT R88, R88, 0xffff0000, RZ, 0xc0, !PT ;  /* 0xffff000058587812 */ /* 0x000fe200078ec0ff */
[C---:B------:R-:W-:Y:S01]  /*5c30*/  FFMA.FTZ R74, R10.reuse, R91, -R73 ;  /* 0x0000005b0a4a7223 */ /* 0x040fe20000010849 */
        /* <DEDUP_REMOVED lines=12> */
[----:B------:R-:W-:Y:S02]  /*5d00*/  IMAD.U32 R8, R4, 0x10000, RZ ;  /* 0x0001000004087824 */ /* 0x000fe400078e00ff */
[----:B------:R-:W-:Y:S01]  /*5d10*/  FMUL.FTZ R24, R24, R9 ;  /* 0x0000000918187220 */ /* 0x000fe20000410000 */
[----:B------:R-:W-:Y:S01]  /*5d20*/  FMUL.FTZ R10, R12, R94 ;  /* 0x0000005e0c0a7220 */ /* 0x000fe20000410000 */
[----:B------:R-:W-:Y:S01]  /*5d30*/  PRMT R86, R86, 0x5410, R79 ;  /* 0x0000541056567816 */ /* 0x000fe2000000004f */
[----:B------:R-:W-:Y:S01]  /*5d40*/  FMUL.FTZ R12, R12, R90 ;  /* 0x0000005a0c0c7220 */ /* 0x000fe20000410000 */
[----:B------:R-:W-:-:S02]  /*5d50*/  IMAD.U32 R7, R14, 0x10000, RZ ;  /* 0x000100000e077824 */ /* 0x000fc400078e00ff */
[----:B------:R-:W-:Y:S01]  /*5d60*/  FFMA.FTZ R24, R8, R11, R24 ;  /* 0x0000000b08187223 */ /* 0x000fe20000010018 */
[----:B------:R-:W-:Y:S01]  /*5d70*/  FFMA.FTZ R90, R5, R90, -R10 ;  /* 0x0000005a055a7223 */ /* 0x000fe2000001080a */
[----:B------:R-:W-:Y:S01]  /*5d80*/  LOP3.LUT R14, R14, 0xffff0000, RZ, 0xc0, !PT ;  /* 0xffff00000e0e7812 */ /* 0x000fe200078ec0ff */
[----:B------:R-:W-:Y:S01]  /*5d90*/  FFMA.FTZ R15, R8, R9, -R15 ;  /* 0x00000009080f7223 */ /* 0x000fe2000001080f */
[C---:B------:R-:W-:Y:S01]  /*5da0*/  IMAD.U32 R10, R92.reuse, 0x10000, RZ ;  /* 0x000100005c0a7824 */ /* 0x040fe200078e00ff */
[----:B------:R-:W-:Y:S01]  /*5db0*/  LOP3.LUT R11, R92, 0xffff0000, RZ, 0xc0, !PT ;  /* 0xffff00005c0b7812 */ /* 0x000fe200078ec0ff */
[C---:B------:R-:W-:Y:S01]  /*5dc0*/  IMAD.U32 R8, R86.reuse, 0x10000, RZ ;  /* 0x0001000056087824 */ /* 0x040fe200078e00ff */
[----:B------:R-:W-:Y:S01]  /*5dd0*/  LOP3.LUT R9, R86, 0xffff0000, RZ, 0xc0, !PT ;  /* 0xffff000056097812 */ /* 0x000fe200078ec0ff */
[----:B------:R-:W-:Y:S01]  /*5de0*/  FFMA.FTZ R75, R13, R26, R38 ;  /* 0x0000001a0d4b7223 */ /* 0x000fe20000010026 */
[C---:B------:R-:W-:Y:S02]  /*5df0*/  IMAD.U32 R4, R6.reuse, 0x10000, RZ ;  /* 0x0001000006047824 */ /* 0x040fe400078e00ff */
[C---:B------:R-:W-:Y:S01]  /*5e00*/  FMUL.FTZ R13, R7.reuse, R10 ;  /* 0x0000000a070d7220 */ /* 0x040fe20000410000 */
[----:B------:R-:W-:Y:S01]  /*5e10*/  LOP3.LUT R6, R6, 0xffff0000, RZ, 0xc0, !PT ;  /* 0xffff000006067812 */ /* 0x000fe200078ec0ff */
[-C--:B------:R-:W-:Y:S01]  /*5e20*/  FMUL.FTZ R7, R7, R8.reuse ;  /* 0x0000000807077220 */ /* 0x080fe20000410000 */
[C---:B------:R-:W-:Y:S01]  /*5e30*/  FMUL.FTZ R27, R14.reuse, R11 ;  /* 0x0000000b0e1b7220 */ /* 0x040fe20000410000 */
[-C--:B------:R-:W-:Y:S01]  /*5e40*/  FMUL.FTZ R14, R14, R9.reuse ;  /* 0x000000090e0e7220 */ /* 0x080fe20000410000 */
        /* <DEDUP_REMOVED lines=18> */
.L_x_12685:
[----:B------:R-:W-:Y:S05]  /*5f70*/  BSYNC B1 ;  /* 0x0000000000017941 */ /* 0x000fea0003800000 */
.L_x_12684:
        /* <DEDUP_REMOVED lines=10> */
.L_x_12649:
[----:B------:R-:W-:-:S04]  /*6020*/  ULOP3.LUT UR4, UR38, 0x1, URZ, 0xfc, !UPT ;  /* 0x0000000126047892 */ /* 0x000fc8000f8efc3f */
[----:B------:R-:W-:-:S06]  /*6030*/  UISETP.NE.AND UP0, UPT, UR4, 0x3, UPT ;  /* 0x000000030400788c */ /* 0x000fcc000bf05270 */
[----:B------:R-:W-:-:S13]  /*6040*/  PLOP3.LUT P3, PT, PT, PT, UP0, 0x80, 0x0 ;  /* 0x000000000000781c */ /* 0x000fda0003f6f008 */
[----:B------:R-:W-:Y:S05]  /*6050*/  @!P3 BRA `(.L_x_12686) ;  /* 0x000000000004b947 */ /* 0x000fea0003800000 */
[----:B------:R-:W-:Y:S01]  /*6060*/  BPT.TRAP 0x1 ;  /* 0x000000040000795c */ /* 0x000fe20000300000 */
.L_x_12686:
[----:B------:R-:W-:Y:S01]  /*6070*/  IMAD R68, R23, 0x8, R2 ;  /* 0x0000000817447824 */ /* 0x000fe200078e0202 */
[----:B------:R-:W-:Y:S01]  /*6080*/  SHF.L.U32 R80, R158, 0x1f, RZ ;  /* 0x0000001f9e507819 */ /* 0x000fe200000006ff */
[----:B------:R-:W-:Y:S01]  /*6090*/  IMAD R72, R49, -0x60, R46 ;  /* 0xffffffa031487824 */ /* 0x000fe200078e022e */
[----:B------:R-:W-:Y:S02]  /*60a0*/  BSSY B1, `(.L_x_12687) ;  /* 0x0000004000017945 */ /* 0x000fe40003800000 */
[----:B------:R-:W0:Y:S02]  /*60b0*/  SYNCS.PHASECHK.TRANS64.TRYWAIT P4, [R68+URZ+0x32490], R80 ;  /* 0x03249050440075a7 */ /* 0x000e24000808017f */
[----:B------:R-:W-:Y:S01]  /*60c0*/  VIMNMX R72, R72, 0x60, PT ;  /* 0x0000006048487848 */ /* 0x000fe20003fe0100 */
[----:B0-----:R-:W-:Y:S06]  /*60d0*/  @!P4 BRA `(.L_x_12688) ;  /* 0x000003580018c947 */ /* 0x001fec0003800000 */
.L_x_13052:
[----:B------:R-:W-:Y:S05]  /*60e0*/  BSYNC B1 ;  /* 0x0000000000017941 */ /* 0x000fea0003800000 */
.L_x_12687:
        /* <DEDUP_REMOVED lines=8> */
.L_x_12690:
[----:B------:R-:W-:Y:S05]  /*6170*/  BSYNC B1 ;  /* 0x0000000000017941 */ /* 0x000fea0003800000 */
.L_x_12689:
[----:B------:R-:W-:Y:S05]  /*6180*/  @P4 BRA `(.L_x_12666) ;  /* 0x0000000000104947 */ /* 0x000fea0003800000 */
[----:B-1----:R-:W1:Y:S04]  /*6190*/  @!P1 LDS.128 R4, [R84+0x2000] ;  /* 0x0020000054049984 */ /* 0x002e680000000c00 */
[----:B------:R-:W2:Y:S04]  /*61a0*/  @!P2 LDS.128 R8, [R83+0x2000] ;  /* 0x002000005308a984 */ /* 0x000ea80000000c00 */
[----:B-1----:R3:W-:Y:S04]  /*61b0*/  @!P1 STG.E.128 desc[UR42][R12.64], R4 ;  /* 0x000000040c009986 */ /* 0x0027e8000c101d2a */
[----:B--2---:R3:W-:Y:S02]  /*61c0*/  @!P2 STG.E.128 desc[UR42][R12.64+0x40], R8 ;  /* 0x000040080c00a986 */ /* 0x0047e4000c101d2a */
.L_x_12666:
[----:B------:R-:W-:Y:S05]  /*61d0*/  BSYNC B0 ;  /* 0x0000000000007941 */ /* 0x000fea0003800000 */
.L_x_12648:
        /* <DEDUP_REMOVED lines=15> */
[----:B--2---:R1:W-:Y:S06]  /*62d0*/  BAR.SYNC.DEFER_BLOCKING R12, 0x80 ;  /* 0x0002000c0000751d */ /* 0x0043ec0000010000 */
[----:B------:R1:W-:Y:S01]  /*62e0*/  @!P4 SYNCS.ARRIVE.TRANS64.RED.A1T0 RZ, [R4+URZ], RZ ;  /* 0x000000ff04ffc9a7 */ /* 0x0003e2000810043f */
[----:B------:R-:W-:Y:S05]  /*62f0*/  @!P3 BRA `(.L_x_12692) ;  /* 0x000000000004b947 */ /* 0x000fea0003800000 */
[----:B------:R-:W-:Y:S01]  /*6300*/  BPT.TRAP 0x1 ;  /* 0x000000040000795c */ /* 0x000fe20000300000 */
.L_x_12692:
[----:B------:R-:W-:Y:S05]  /*6310*/  BSYNC B0 ;  /* 0x0000000000007941 */ /* 0x000fea0003800000 */
.L_x_12691:
[----:B------:R-:W2:Y:S01]  /*6320*/  SYNCS.PHASECHK.TRANS64.TRYWAIT P3, [R68+URZ+0x324b0], R80 ;  /* 0x0324b050440075a7 */ /* 0x000ea2000806017f */
[----:B------:R-:W-:Y:S01]  /*6330*/  ULDC UR49, c[0x0][0x320] ;  /* 0x0000c80000317ab9 */ /* 0x000fe20000000800 */
[----:B------:R-:W-:Y:S01]  /*6340*/  ULDC.64 UR44, c[0x0][0x328] ;  /* 0x0000ca00002c7ab9 */ /* 0x000fe20000000a00 */
[----:B------:R-:W-:Y:S01]  /*6350*/  ULDC.64 UR40, c[0x0][0x318] ;  /* 0x0000c60000287ab9 */ /* 0x000fe20000000a00 */
[----:B------:R-:W-:Y:S01]  /*6360*/  BSSY B0, `(.L_x_12693) ;  /* 0x0000003000007945 */ /* 0x000fe20003800000 */
[----:B-1----:R-:W-:-:S03]  /*6370*/  IMAD R4, R23, 0x6000, R58 ;  /* 0x0000600017047824 */ /* 0x002fc600078e023a */
[----:B--2---:R-:W-:Y:S05]  /*6380*/  @!P3 BRA `(.L_x_12694) ;  /* 0x000003540080b947 */ /* 0x004fea0003800000 */
.L_x_13053:
[----:B------:R-:W-:Y:S05]  /*6390*/  BSYNC B0 ;  /* 0x0000000000007941 */ /* 0x000fea0003800000 */
.L_x_12693:
        /* <DEDUP_REMOVED lines=16> */
[----:B------:R-:W2:Y:S04]  /*64a0*/  @!P3 LDS.128 R4, [R14] ;  /* 0x000000000e04b984 */ /* 0x000ea80000000c00 */
[----:B--2---:R-:W-:Y:S01]  /*64b0*/  @!P3 STG.E.128 desc[UR42][R10.64], R4 ;  /* 0x000000040a00b986 */ /* 0x004fe2000c101d2a */
[----:B------:R-:W-:-:S13]  /*64c0*/  ISETP.GE.AND P3, PT, R3, UR49, PT ;  /* 0x0000003103007c0c */ /* 0x000fda000bf66270 */
[----:B------:R-:W2:Y:S04]  /*64d0*/  @!P3 LDS.128 R4, [R13] ;  /* 0x000000000d04b984 */ /* 0x000ea80000000c00 */
[----:B--2---:R-:W-:Y:S01]  /*64e0*/  @!P3 STG.E.128 desc[UR42][R10.64+0x40], R4 ;  /* 0x000040040a00b986 */ /* 0x004fe2000c101d2a */
[----:B------:R-:W-:-:S13]  /*64f0*/  ISETP.GE.AND P3, PT, R51, UR49, PT ;  /* 0x0000003133007c0c */ /* 0x000fda000bf66270 */
[----:B------:R-:W2:Y:S04]  /*6500*/  @!P3 LDS.128 R4, [R14+0x3000] ;  /* 0x003000000e04b984 */ /* 0x000ea80000000c00 */
        /* <DEDUP_REMOVED lines=10> */
[----:B------:R-:W-:-:S13]  /*65b0*/  ISETP.NE.AND P3, PT, R67, RZ, PT ;  /* 0x000000ff4300720c */ /* 0x000fda0003f65270 */
[----:B------:R-:W2:Y:S04]  /*65c0*/  @P3 LDS.128 R4, [R14+0x9000] ;  /* 0x009000000e043984 */ /* 0x000ea80000000c00 */
[----:B--2---:R-:W-:Y:S01]  /*65d0*/  @P3 STG.E.128 desc[UR42][R10.64+0x180], R4 ;  /* 0x000180040a003986 */ /* 0x004fe2000c101d2a */
[----:B------:R-:W-:-:S13]  /*65e0*/  ISETP.NE.AND P3, PT, R66, RZ, PT ;  /* 0x000000ff4200720c */ /* 0x000fda0003f65270 */
[----:B------:R-:W2:Y:S04]  /*65f0*/  @P3 LDS.128 R4, [R13+0x9000] ;  /* 0x009000000d043984 */ /* 0x000ea80000000c00 */
[----:B--2---:R2:W-:Y:S02]  /*6600*/  @P3 STG.E.128 desc[UR42][R10.64+0x1c0], R4 ;  /* 0x0001c0040a003986 */ /* 0x0045e4000c101d2a */
.L_x_12696:
[----:B------:R-:W-:Y:S05]  /*6610*/  BSYNC B0 ;  /* 0x0000000000007941 */ /* 0x000fea0003800000 */
.L_x_12695:
[----:B------:R-:W-:Y:S01]  /*6620*/  ISETP.GE.AND P3, PT, R156, R72, PT ;  /* 0x000000489c00720c */ /* 0x000fe20003f66270 */
[----:B------:R-:W-:-:S12]  /*6630*/  BSSY B0, `(.L_x_12697) ;  /* 0x0000024000007945 */ /* 0x000fd80003800000 */
[----:B------:R-:W-:Y:S05]  /*6640*/  @P3 BRA `(.L_x_12698) ;  /* 0x0000000000883947 */ /* 0x000fea0003800000 */
[----:B--2---:R-:W-:Y:S01]  /*6650*/  IADD3 R7, P3, R8, 0x40, RZ ;  /* 0x0000004008077810 */ /* 0x004fe20007f7e0ff */
        /* <DEDUP_REMOVED lines=32> */
[----:B--2---:R3:W-:Y:S02]  /*6860*/  @P3 STG.E.128 desc[UR42][R8.64+0x1c0], R4 ;  /* 0x0001c00408003986 */ /* 0x0047e4000c101d2a */
.L_x_12698:
[----:B------:R-:W-:Y:S05]  /*6870*/  BSYNC B0 ;  /* 0x0000000000007941 */ /* 0x000fea0003800000 */
.L_x_12697:
[----:B------:R-:W-:Y:S01]  /*6880*/  @!PT LDS RZ, [RZ] ;  /* 0x00000000fffff984 */ /* 0x000fe20000000800 */
[----:B------:R-:W-:Y:S01]  /*6890*/  @!PT LDS RZ, [RZ] ;  /* 0x00000000fffff984 */ /* 0x000fe20000000800 */
[----:B------:R-:W-:Y:S01]  /*68a0*/  @!PT LDS RZ, [RZ] ;  /* 0x00000000fffff984 */ /* 0x000fe20000000800 */
[----:B------:R-:W-:Y:S01]  /*68b0*/  @!PT LDS RZ, [RZ] ;  /* 0x00000000fffff984 */ /* 0x000fe20000000800 */
[----:B------:R4:W-:Y:S06]  /*68c0*/  MEMBAR.ALL.CTA ;  /* 0x0000000000007992 */ /* 0x0009ec0000008000 */
[----:B----4-:R-:W4:Y:S02]  /*68d0*/  FENCE.VIEW.ASYNC.S ;  /* 0x00000000000073c6 */ /* 0x010f240000000000 */
[----:B----4-:R4:W-:Y:S01]  /*68e0*/  BAR.SYNC.DEFER_BLOCKING R12, 0x80 ;  /* 0x0002000c0000751d */ /* 0x0109e20000010000 */
[----:B------:R-:W-:Y:S01]  /*68f0*/  ISETP.NE.AND P5, PT, R69, RZ, PT ;  /* 0x000000ff4500720c */ /* 0x000fe20003fa5270 */
[----:B------:R-:W-:-:S02]  /*6900*/  VIADD R23, R23, 0x1 ;  /* 0x0000000117177836 */ /* 0x000fc40000000000 */
[----:B01----:R-:W-:-:S03]  /*6910*/  @!P4 VIADD R68, R68, 0x324c0 ;  /* 0x000324c04444c836 */ /* 0x003fc60000000000 */
[C---:B------:R-:W-:Y:S02]  /*6920*/  ISETP.NE.AND P3, PT, R23.reuse, 0x2, PT ;  /* 0x000000021700780c */ /* 0x040fe40003f65270 */
[----:B------:R-:W-:Y:S02]  /*6930*/  @!P4 PRMT R68, RZ, 0x654, R68 ;  /* 0x00000654ff44c816 */ /* 0x000fe40000000044 */
[----:B--23--:R-:W-:Y:S02]  /*6940*/  SEL R5, RZ, 0x1, P3 ;  /* 0x00000001ff057807 */ /* 0x00cfe40001800000 */
[----:B------:R-:W-:Y:S02]  /*6950*/  SEL R23, R23, RZ, P3 ;  /* 0x000000ff17177207 */ /* 0x000fe40001800000 */
[----:B------:R-:W-:Y:S01]  /*6960*/  LOP3.LUT R158, R158, R5, RZ, 0x3c, !PT ;  /* 0x000000059e9e7212 */ /* 0x000fe200078e3cff */
[----:B------:R4:W-:Y:S01]  /*6970*/  @!P4 SYNCS.ARRIVE.TRANS64.RED.A1T0 RZ, [R68+URZ], RZ ;  /* 0x000000ff44ffc9a7 */ /* 0x0009e2000810043f */
[----:B------:R-:W-:Y:S05]  /*6980*/  @P5 BRA `(.L_x_12699) ;  /* 0xffffffc400505947 */ /* 0x000fea000383ffff */
[----:B------:R-:W0:Y:S01]  /*6990*/  S2R R4, SR_TID.X ;  /* 0x0000000000047919 */ /* 0x000e220000002100 */
[----:B------:R-:W-:Y:S02]  /*69a0*/  PLOP3.LUT P0, PT, PT, PT, PT, 0x8, 0x0 ;  /* 0x000000000000781c */ /* 0x000fe40003f0e170 */
[----:B0-----:R-:W-:-:S04]  /*69b0*/  SHF.R.U32.HI R4, RZ, 0x7, R4 ;  /* 0x00000007ff047819 */ /* 0x001fc80000011604 */
[----:B------:R-:W-:-:S13]  /*69c0*/  ISETP.NE.AND P5, PT, R4, 0x1, PT ;  /* 0x000000010400780c */ /* 0x000fda0003fa5270 */
[----:B------:R-:W-:Y:S06]  /*69d0*/  @!P5 BAR.ARV 0x9, 0x100 ;  /* 0x024400000000db1d */ /* 0x000fec0000002000 */
.L_x_12643:
[----:B------:R-:W0:Y:S01]  /*69e0*/  S2R R0, SR_TID.X ;  /* 0x0000000000007919 */ /* 0x000e220000002100 */
[----:B------:R-:W1:Y:S01]  /*69f0*/  LDC R19, c[0x0][0x448] ;  /* 0x00011200ff137b82 */ /* 0x000e620000000800 */
[----:B----4-:R-:W-:Y:S01]  /*6a00*/  IMAD.MOV.U32 R12, RZ, RZ, 0x3000 ;  /* 0x00003000ff0c7424 */ /* 0x010fe200078e00ff */
[----:B------:R-:W2:Y:S01]  /*6a10*/  S2R R3, SR_SWINHI ;  /* 0x0000000000037919 */ /* 0x000ea20000002f00 */
[----:B------:R-:W-:Y:S02]  /*6a20*/  IMAD.U32 R13, RZ, RZ, UR38 ;  /* 0x00000026ff0d7e24 */ /* 0x000fe4000f8e00ff */
[----:B------:R-:W-:Y:S01]  /*6a30*/  IMAD.MOV.U32 R14, RZ, RZ, 0x1 ;  /* 0x00000001ff0e7424 */ /* 0x000fe200078e00ff */
[----:B------:R-:W-:Y:S01]  /*6a40*/  STL [R1+0x70], R89 ;  /* 0x0000705901007387 */ /* 0x000fe20000100800 */
[----:B------:R-:W-:Y:S01]  /*6a50*/  IMAD.MOV.U32 R15, RZ, RZ, RZ ;  /* 0x000000ffff0f7224 */ /* 0x000fe200078e00ff */
[----:B------:R-:W3:Y:S01]  /*6a60*/  LDC R18, c[0x0][0xa80] ;  /* 0x0002a000ff127b82 */ /* 0x000ee20000000800 */
[----:B------:R-:W-:Y:S01]  /*6a70*/  IMAD.MOV.U32 R5, RZ, RZ, 0x100 ;  /* 0x00000100ff057424 */ /* 0x000fe200078e00ff */
[----:B------:R4:W-:Y:S01]  /*6a80*/  STL.64 [R1+0x18], R12 ;  /* 0x0000180c01007387 */ /* 0x0009e20000100a00 */
[----:B------:R-:W-:-:S02]  /*6a90*/  IMAD.MOV.U32 R6, RZ, RZ, 0x1 ;  /* 0x00000001ff067424 */ /* 0x000fc400078e00ff */
[----:B------:R-:W-:Y:S01]  /*6aa0*/  IMAD.MOV.U32 R7, RZ, RZ, RZ ;  /* 0x000000ffff077224 */ /* 0x000fe200078e00ff */
[----:B------:R1:W-:Y:S01]  /*6ab0*/  STL.64 [R1+0x60], R14 ;  /* 0x0000600e01007387 */ /* 0x0003e20000100a00 */
[----:B------:R-:W-:Y:S02]  /*6ac0*/  IMAD.MOV.U32 R8, RZ, RZ, 0xc000 ;  /* 0x0000c000ff087424 */ /* 0x000fe400078e00ff */
[----:B------:R-:W-:Y:S01]  /*6ad0*/  IMAD.U32 R9, RZ, RZ, UR38 ;  /* 0x00000026ff097e24 */ /* 0x000fe2000f8e00ff */
[----:B------:R-:W-:Y:S01]  /*6ae0*/  STL.128 [R1+0x230], RZ ;  /* 0x000230ff01007387 */ /* 0x000fe20000100c00 */
[----:B------:R-:W-:Y:S02]  /*6af0*/  IMAD.MOV.U32 R11, RZ, RZ, 0x100 ;  /* 0x00000100ff0b7424 */ /* 0x000fe400078e00ff */
[----:B------:R-:W-:Y:S01]  /*6b00*/  IMAD.U32 R34, RZ, RZ, UR37 ;  /* 0x00000025ff227e24 */ /* 0x000fe2000f8e00ff */
[----:B------:R-:W-:Y:S01]  /*6b10*/  STL.128 [R1+0x240], RZ ;  /* 0x000240ff01007387 */ /* 0x000fe20000100c00 */
[----:B------:R-:W-:-:S03]  /*6b20*/  IMAD.U32 R72, RZ, RZ, UR37 ;  /* 0x00000025ff487e24 */ /* 0x000fc6000f8e00ff */
[----:B------:R-:W-:Y:S02]  /*6b30*/  STL.128 [R1+0x260], RZ ;  /* 0x000260ff01007387 */ /* 0x000fe40000100c00 */
[----:B------:R-:W-:Y:S02]  /*6b40*/  IADD3 R72, P5, R72, 0x70, RZ ;  /* 0x0000007048487810 */ /* 0x000fe40007fbe0ff */
[----:B0-----:R-:W-:Y:S01]  /*6b50*/  LOP3.LUT R0, R0, 0x7f, RZ, 0xc0, !PT ;  /* 0x0000007f00007812 */ /* 0x001fe200078ec0ff */
[----:B------:R-:W-:Y:S03]  /*6b60*/  STL.128 [R1+0x270], RZ ;  /* 0x000270ff01007387 */ /* 0x000fe60000100c00 */
[----:B------:R-:W-:Y:S01]  /*6b70*/  ISETP.NE.AND P1, PT, R0, RZ, PT ;  /* 0x000000ff0000720c */ /* 0x000fe20003f25270 */
[----:B------:R-:W-:Y:S01]  /*6b80*/  STL.128 [R1+0x280], RZ ;  /* 0x000280ff01007387 */ /* 0x000fe20000100c00 */
[----:B------:R-:W-:-:S02]  /*6b90*/  MOV R26, R2 ;  /* 0x00000002001a7202 */ /* 0x000fc40000000f00 */
[----:B--2---:R-:W-:Y:S02]  /*6ba0*/  MOV R27, R3 ;  /* 0x00000003001b7202 */ /* 0x004fe40000000f00 */
[----:B------:R-:W-:Y:S01]  /*6bb0*/  SEL R4, RZ, 0x1, P1 ;  /* 0x00000001ff047807 */ /* 0x000fe20000800000 */
[----:B------:R-:W-:Y:S01]  /*6bc0*/  STL.128 [R1+0x290], RZ ;  /* 0x000290ff01007387 */ /* 0x000fe20000100c00 */
[C---:B----4-:R-:W-:Y:S02]  /*6bd0*/  IADD3 R12, P1, R26.reuse, 0x32430, RZ ;  /* 0x000324301a0c7810 */ /* 0x050fe40007f3e0ff */
[C---:B------:R-:W-:Y:S01]  /*6be0*/  IADD3 R0, P3, R26.reuse, 0x32450, RZ ;  /* 0x000324501a007810 */ /* 0x040fe20007f7e0ff */
[----:B------:R0:W-:Y:S01]  /*6bf0*/  STL.128 [R1+0x20], R4 ;  /* 0x0000200401007387 */ /* 0x0001e20000100c00 */
[C---:B------:R-:W-:Y:S01]  /*6c00*/  IADD3 R3, P4, R26.reuse, 0x32460, RZ ;  /* 0x000324601a037810 */ /* 0x040fe20007f9e0ff */
[----:B------:R-:W-:Y:S01]  /*6c10*/  IMAD.X R13, RZ, RZ, R27, P1 ;  /* 0x000000ffff0d7224 */ /* 0x000fe200008e061b */
[----:B-1----:R-:W-:Y:S01]  /*6c20*/  ISETP.NE.AND P1, PT, R19, 0x1, PT ;  /* 0x000000011300780c */ /* 0x002fe20003f25270 */
[----:B------:R-:W-:Y:S01]  /*6c30*/  IMAD.MOV.U32 R10, RZ, RZ, R4 ;  /* 0x000000ffff0a7224 */ /* 0x000fe200078e0004 */
[----:B------:R-:W-:Y:S01]  /*6c40*/  IADD3 R14, P2, R26, 0x32440, RZ ;  /* 0x000324401a0e7810 */ /* 0x000fe20007f5e0ff */
[----:B------:R-:W-:Y:S01]  /*6c50*/  STL.128 [R1+0x2a0], RZ ;  /* 0x0002a0ff01007387 */ /* 0x000fe20000100c00 */
[----:B------:R-:W-:-:S03]  /*6c60*/  IMAD.U32 R19, RZ, RZ, UR37 ;  /* 0x00000025ff137e24 */ /* 0x000fc6000f8e00ff */
[----:B------:R-:W-:Y:S01]  /*6c70*/  IMAD.X R15, RZ, RZ, R27, P2 ;  /* 0x000000ffff0f7224 */ /* 0x000fe200010e061b */
[----:B------:R-:W-:Y:S01]  /*6c80*/  STL.128 [R1+0x50], R8 ;  /* 0x0000500801007387 */ /* 0x000fe20000100c00 */
[----:B------:R-:W-:-:S03]  /*6c90*/  IADD3 R19, P2, R19, 0x230, RZ ;  /* 0x0000023013137810 */ /* 0x000fc60007f5e0ff */
[----:B------:R-:W-:Y:S01]  /*6ca0*/  STL.64 [R1+0x8], R12 ;  /* 0x0000080c01007387 */ /* 0x000fe20000100a00 */
[--C-:B0-----:R-:W-:Y:S02]  /*6cb0*/  IMAD.X R5, RZ, RZ, R27.reuse, P3 ;  /* 0x000000ffff057224 */ /* 0x101fe400018e061b */
[----:B------:R-:W-:Y:S01]  /*6cc0*/  IMAD.X R7, RZ, RZ, R27, P4 ;  /* 0x000000ffff077224 */ /* 0x000fe200020e061b */
[----:B------:R-:W-:Y:S01]  /*6cd0*/  STL.64 [R1+0x10], R14 ;  /* 0x0000100e01007387 */ /* 0x000fe20000100a00 */
[----:B------:R-:W-:Y:S01]  /*6ce0*/  IMAD.MOV.U32 R4, RZ, RZ, R0 ;  /* 0x000000ffff047224 */ /* 0x000fe200078e0000 */
[----:B------:R-:W-:Y:S01]  /*6cf0*/  IADD3 R34, P4, R34, 0x38, RZ ;  /* 0x0000003822227810 */ /* 0x000fe20007f9e0ff */
[----:B------:R-:W-:Y:S01]  /*6d00*/  IMAD.MOV.U32 R6, RZ, RZ, R3 ;  /* 0x000000ffff067224 */ /* 0x000fe200078e0003 */
[----:B------:R-:W-:Y:S01]  /*6d10*/  STL.64 [R1+0x30], R14 ;  /* 0x0000300e01007387 */ /* 0x000fe20000100a00 */
[----:B------:R-:W0:Y:S01]  /*6d20*/  @P1 LDC R3, c[0x0][0x44c] ;  /* 0x00011300ff031b82 */ /* 0x000e220000000800 */
[----:B------:R-:W-:-:S02]  /*6d30*/  VIADD R0, R194, 0x7f ;  /* 0x0000007fc2007836 */ /* 0x000fc40000000000 */
[----:B------:R-:W-:Y:S04]  /*6d40*/  STL.128 [R1+0x40], R4 ;  /* 0x0000400401007387 */ /* 0x000fe80000100c00 */
[----:B------:R1:W-:Y:S04]  /*6d50*/  STL.64 [R1+0x68], R6 ;  /* 0x0000680601007387 */ /* 0x0003e80000100a00 */
[----:B------:R-:W-:Y:S04]  /*6d60*/  STL.128 [R1+0x2b0], RZ ;  /* 0x0002b0ff01007387 */ /* 0x000fe80000100c00 */
[----:B------:R-:W-:Y:S01]  /*6d70*/  STL.128 [R1+0x2c0], RZ ;  /* 0x0002c0ff01007387 */ /* 0x000fe20000100c00 */
[----:B-1----:R-:W1:Y:S03]  /*6d80*/  @P1 LDC R6, c[0x0][0x450] ;  /* 0x00011400ff061b82 */ /* 0x002e660000000800 */
[----:B------:R-:W-:Y:S04]  /*6d90*/  STL.128 [R1+0x2d0], RZ ;  /* 0x0002d0ff01007387 */ /* 0x000fe80000100c00 */
[----:B------:R-:W-:Y:S01]  /*6da0*/  STL.128 [R1+0x2e0], RZ ;  /* 0x0002e0ff01007387 */ /* 0x000fe20000100c00 */
[----:B0-----:R-:W-:Y:S01]  /*6db0*/  @P1 IMAD.HI.U32 R3, R0, R3, RZ ;  /* 0x0000000300031227 */ /* 0x001fe200078e00ff */
[----:B------:R-:W0:Y:S02]  /*6dc0*/  LDC.64 R4, c[0x0][0xad8] ;  /* 0x0002b600ff047b82 */ /* 0x000e240000000a00 */
[----:B------:R-:W-:Y:S04]  /*6dd0*/  STL.128 [R1+0x2f0], RZ ;  /* 0x0002f0ff01007387 */ /* 0x000fe80000100c00 */
[----:B------:R-:W-:Y:S04]  /*6de0*/  STL.128 [R1+0x300], RZ ;  /* 0x000300ff01007387 */ /* 0x000fe80000100c00 */
[----:B------:R-:W-:Y:S04]  /*6df0*/  STL.128 [R1+0x310], RZ ;  /* 0x000310ff01007387 */ /* 0x000fe80000100c00 */
[----:B------:R-:W-:Y:S01]  /*6e00*/  STL.128 [R1+0x320], RZ ;  /* 0x000320ff01007387 */ /* 0x000fe20000100c00 */
[----:B-1----:R-:W-:-:S03]  /*6e10*/  @P1 SHF.R.U32.HI R0, RZ, R6, R3 ;  /* 0x00000006ff001219 */ /* 0x002fc60000011603 */
[----:B------:R-:W-:Y:S04]  /*6e20*/  STL.128 [R1+0x330], RZ ;  /* 0x000330ff01007387 */ /* 0x000fe80000100c00 */
[----:B------:R-:W-:Y:S01]  /*6e30*/  STL.128 [R1+0x340], RZ ;  /* 0x000340ff01007387 */ /* 0x000fe20000100c00 */
[----:B0-----:R-:W-:-:S03]  /*6e40*/  ISETP.GE.AND P6, PT, R5, 0x1, PT ;  /* 0x000000010500780c */ /* 0x001fc60003fc6270 */
        /* <DEDUP_REMOVED lines=18> */
[----:B------:R-:W-:Y:S04]  /*6f70*/  STL.64 [R1+0x38], RZ ;  /* 0x000038ff01007387 */ /* 0x000fe80000100a00 */
[----:B---3--:R0:W-:Y:S02]  /*6f80*/  STL [R1+0x250], R18 ;  /* 0x0002501201007387 */ /* 0x0081e40000100800 */
[----:B0-----:R-:W-:-:S05]  /*6f90*/  IMAD.U32 R18, RZ, RZ, UR37 ;  /* 0x00000025ff127e24 */ /* 0x001fca000f8e00ff */
[----:B------:R-:W-:Y:S01]  /*6fa0*/  IADD3 R18, P3, R18, 0x260, RZ ;  /* 0x0000026012127810 */ /* 0x000fe20007f7e0ff */
[----:B------:R-:W-:-:S12]  /*6fb0*/  @P0 BRA `(.L_x_12700) ;  /* 0x00000000000c0947 */ /* 0x000fd80003800000 */
[----:B------:R-:W0:Y:S01]  /*6fc0*/  FENCE.VIEW.ASYNC.G ;  /* 0x00000000000073c6 */ /* 0x000e220000000100 */
[----:B------:R-:W-:Y:S05]  /*6fd0*/  WARPSYNC.ALL ;  /* 0x0000000000007948 */ /* 0x000fea0003800000 */
[----:B0-----:R-:W-:Y:S06]  /*6fe0*/  BAR.ARV 0xc, 0x180 ;  /* 0x0306000000007b1d */ /* 0x001fec0000002000 */
.L_x_12700:
[----:B------:R-:W-:Y:S02]  /*6ff0*/  IMAD.IADD R3, R231, 0x1, R0 ;  /* 0x00000001e7037824 */ /* 0x000fe400078e0200 */
[----:B------:R-:W-:Y:S02]  /*7000*/  IMAD.X R47, RZ, RZ, UR36, P2 ;  /* 0x00000024ff2f7e24 */ /* 0x000fe400090e06ff */
[----:B------:R-:W-:Y:S02]  /*7010*/  IMAD.X R46, RZ, RZ, UR36, P3 ;  /* 0x00000024ff2e7e24 */ /* 0x000fe400098e06ff */
[----:B------:R-:W-:Y:S02]  /*7020*/  IMAD.X R39, RZ, RZ, UR36, P4 ;  /* 0x00000024ff277e24 */ /* 0x000fe4000a0e06ff */
[----:B------:R-:W-:Y:S02]  /*7030*/  IMAD.X R73, RZ, RZ, UR36, P5 ;  /* 0x00000024ff497e24 */ /* 0x000fe4000a8e06ff */
        /* <DEDUP_REMOVED lines=13> */
.L_x_12703:
[----:B------:R-:W-:-:S13]  /*7110*/  ISETP.NE.AND P0, PT, R5, 0x1, PT ;  /* 0x000000010500780c */ /* 0x000fda0003f05270 */
[----:B------:R-:W0:Y:S02]  /*7120*/  @P0 LDC.64 R6, c[0x0][0xae0] ;  /* 0x0002b800ff060b82 */ /* 0x000e240000000a00 */
[----:B0-----:R-:W-:-:S05]  /*7130*/  @P0 IMAD.HI.U32 R6, R0, R6, RZ ;  /* 0x0000000600060227 */ /* 0x001fca00078e00ff */
[----:B------:R-:W-:-:S07]  /*7140*/  @P0 SHF.R.U32.HI R0, RZ, R7, R6 ;  /* 0x00000007ff000219 */ /* 0x000fce0000011606 */
.L_x_12704:
[----:B------:R-:W-:Y:S05]  /*7150*/  BSYNC B0 ;  /* 0x0000000000007941 */ /* 0x000fea0003800000 */
.L_x_12702:
[----:B------:R-:W-:-:S05]  /*7160*/  IMAD R3, R0, R5, R5 ;  /* 0x0000000500037224 */ /* 0x000fca00078e0205 */
[----:B------:R-:W-:-:S07]  /*7170*/  VIMNMX R4, R4, R3, PT ;  /* 0x0000000304047248 */ /* 0x000fce0003fe0100 */
.L_x_12701:
[----:B------:R-:W0:Y:S01]  /*7180*/  @P1 LDC R3, c[0x0][0x44c] ;  /* 0x00011300ff031b82 */ /* 0x000e220000000800 */
[----:B------:R-:W-:Y:S01]  /*7190*/  VIADD R4, R4, 0x5f ;  /* 0x0000005f04047836 */ /* 0x000fe20000000000 */
[----:B------:R-:W-:Y:S01]  /*71a0*/  ULDC UR4, c[0x0][0xad4] ;  /* 0x0002b50000047ab9 */ /* 0x000fe20000000800 */
[----:B------:R-:W-:Y:S02]  /*71b0*/  IMAD.MOV.U32 R0, RZ, RZ, R194 ;  /* 0x000000ffff007224 */ /* 0x000fe400078e00c2 */
[----:B------:R-:W-:-:S03]  /*71c0*/  IMAD.HI R4, R4, 0x2aaaaaab, RZ ;  /* 0x2aaaaaab04047827 */ /* 0x000fc600078e02ff */
[----:B------:R-:W1:Y:S01]  /*71d0*/  @P1 LDC R7, c[0x0][0x450] ;  /* 0x00011400ff071b82 */ /* 0x000e620000000800 */
        /* <DEDUP_REMOVED lines=18> */
.L_x_12707:
[----:B------:R-:W-:-:S13]  /*7300*/  ISETP.NE.AND P0, PT, R5, 0x1, PT ;  /* 0x000000010500780c */ /* 0x000fda0003f05270 */
[----:B------:R-:W0:Y:S02]  /*7310*/  @P0 LDC.64 R6, c[0x0][0xae0] ;  /* 0x0002b800ff060b82 */ /* 0x000e240000000a00 */
[----:B0-----:R-:W-:-:S05]  /*7320*/  @P0 IMAD.HI.U32 R6, R0, R6, RZ ;  /* 0x0000000600060227 */ /* 0x001fca00078e00ff */
[----:B------:R-:W-:-:S07]  /*7330*/  @P0 SHF.R.U32.HI R0, RZ, R7, R6 ;  /* 0x00000007ff000219 */ /* 0x000fce0000011606 */
.L_x_12708:
[----:B------:R-:W-:Y:S05]  /*7340*/  BSYNC B0 ;  /* 0x0000000000007941 */ /* 0x000fea0003800000 */
.L_x_12706:
[----:B------:R-:W-:-:S05]  /*7350*/  IMAD R0, R0, R5, RZ ;  /* 0x0000000500007224 */ /* 0x000fca00078e02ff */
[----:B------:R-:W-:-:S07]  /*7360*/  VIMNMX R3, R3, R0, !PT ;  /* 0x0000000003037248 */ /* 0x000fce0007fe0100 */
.L_x_12705:
        /* <DEDUP_REMOVED lines=39> */
.L_x_12710:
[----:B------:R-:W-:Y:S05]  /*75e0*/  BSYNC B0 ;  /* 0x0000000000007941 */ /* 0x000fea0003800000 */
.L_x_12709:
[----:B------:R-:W-:Y:S01]  /*75f0*/  IMAD R189, R203, R204, R189 ;  /* 0x000000cccbbd7224 */ /* 0x000fe200078e02bd */
[----:B------:R-:W-:-:S04]  /*7600*/  PLOP3.LUT P0, PT, PT, PT, PT, 0x80, 0x0 ;  /* 0x000000000000781c */ /* 0x000fc80003f0f070 */
[----:B------:R-:W-:-:S04]  /*7610*/  VIADDMNMX R204, R189, R204, R45, PT ;  /* 0x000000ccbdcc7246 */ /* 0x000fc8000380012d */
[----:B------:R-:W-:-:S13]  /*7620*/  ISETP.GT.AND P1, PT, R204, R189, PT ;  /* 0x000000bdcc00720c */ /* 0x000fda0003f24270 */
[----:B------:R-:W-:Y:S05]  /*7630*/  @!P1 BRA `(.L_x_12711) ;  /* 0x0000025800149947 */ /* 0x000fea0003800000 */
[----:B------:R0:W-:Y:S01]  /*7640*/  STL.64 [R1+0x78], RZ ;  /* 0x000078ff01007387 */ /* 0x0001e20000100a00 */
[----:B------:R-:W-:Y:S01]  /*7650*/  IMAD.U32 R32, RZ, RZ, UR37 ;  /* 0x00000025ff207e24 */ /* 0x000fe2000f8e00ff */
[----:B------:R-:W-:Y:S01]  /*7660*/  UMOV UR4, 0xffffffff ;  /* 0xffffffff00047882 */ /* 0x000fe20000000000 */
[----:B------:R-:W-:Y:S02]  /*7670*/  IMAD.U32 R24, RZ, RZ, UR37 ;  /* 0x00000025ff187e24 */ /* 0x000fe4000f8e00ff */
[----:B------:R-:W-:Y:S01]  /*7680*/  IMAD.U32 R38, RZ, RZ, UR37 ;  /* 0x00000025ff267e24 */ /* 0x000fe2000f8e00ff */
[----:B------:R-:W-:Y:S02]  /*7690*/  IADD3 R32, P0, R32, 0xa8, RZ ;  /* 0x000000a820207810 */ /* 0x000fe40007f1e0ff */
[----:B------:R-:W-:Y:S02]  /*76a0*/  IADD3 R24, P1, R24, 0x78, RZ ;  /* 0x0000007818187810 */ /* 0x000fe40007f3e0ff */
[----:B------:R-:W-:Y:S01]  /*76b0*/  IADD3 R38, P2, R38, 0x80, RZ ;  /* 0x0000008026267810 */ /* 0x000fe20007f5e0ff */
[----:B------:R-:W-:-:S02]  /*76c0*/  IMAD.X R33, RZ, RZ, UR36, P0 ;  /* 0x00000024ff217e24 */ /* 0x000fc400080e06ff */
[----:B------:R-:W-:Y:S02]  /*76d0*/  IMAD.X R25, RZ, RZ, UR36, P1 ;  /* 0x00000024ff197e24 */ /* 0x000fe400088e06ff */
[----:B------:R-:W-:Y:S01]  /*76e0*/  IMAD.X R53, RZ, RZ, UR36, P2 ;  /* 0x00000024ff357e24 */ /* 0x000fe200090e06ff */
[----:B0-----:R-:W-:Y:S07]  /*76f0*/  BRA.DIV UR4, `(.L_x_12712) ;  /* 0x0000034204b87947 */ /* 0x001fee000b800000 */
[----:B------:R-:W2:Y:S04]  /*7700*/  LDL R0, [R1+0x518] ;  /* 0x0005180001007983 */ /* 0x000ea80000100800 */
[----:B--2---:R0:W1:Y:S02]  /*7710*/  SHFL.IDX PT, R14, R0, RZ, 0x1f ;  /* 0x00001fff000e7589 */ /* 0x00406400000e0000 */
.L_x_13056:
[----:B01----:R-:W-:Y:S01]  /*7720*/  LEA.HI R0, R14, R14, RZ, 0x1 ;  /* 0x0000000e0e007211 */ /* 0x003fe200078f08ff */
[C---:B------:R-:W-:Y:S01]  /*7730*/  VIADD R63, R2.reuse, 0x18400 ;  /* 0x00018400023f7836 */ /* 0x040fe20000000000 */
[----:B------:R-:W-:Y:S01]  /*7740*/  STL.128 [R1+0xb0], RZ ;  /* 0x0000b0ff01007387 */ /* 0x000fe20000100c00 */
[----:B------:R-:W-:Y:S01]  /*7750*/  VIADD R10, R2, 0x400 ;  /* 0x00000400020a7836 */ /* 0x000fe20000000000 */
[----:B------:R-:W-:Y:S01]  /*7760*/  LOP3.LUT R3, R0, 0x7fffe, RZ, 0xc0, !PT ;  /* 0x0007fffe00037812 */ /* 0x000fe200078ec0ff */
[----:B------:R-:W-:Y:S01]  /*7770*/  IMAD.MOV.U32 R4, RZ, RZ, 0x1 ;  /* 0x00000001ff047424 */ /* 0x000fe200078e00ff */
[----:B------:R-:W-:Y:S01]  /*7780*/  STL.128 [R1+0xc0], RZ ;  /* 0x0000c0ff01007387 */ /* 0x000fe20000100c00 */
[----:B------:R-:W-:Y:S01]  /*7790*/  IMAD.MOV.U32 R5, RZ, RZ, RZ ;  /* 0x000000ffff057224 */ /* 0x000fe200078e00ff */
[----:B------:R-:W-:Y:S01]  /*77a0*/  SHF.R.U32.HI R10, RZ, 0x4, R10 ;  /* 0x00000004ff0a7819 */ /* 0x000fe2000001160a */
[----:B------:R-:W-:Y:S01]  /*77b0*/  IMAD.IADD R0, R14, 0x1, -R3 ;  /* 0x000000010e007824 */ /* 0x000fe200078e0a03 */
[----:B------:R-:W-:Y:S01]  /*77c0*/  STL.128 [R1+0xd0], RZ ;  /* 0x0000d0ff01007387 */ /* 0x000fe20000100c00 */
[----:B------:R-:W-:Y:S01]  /*77d0*/  VIADD R3, R2, 0x1c400 ;  /* 0x0001c40002037836 */ /* 0x000fe20000000000 */
[----:B------:R-:W-:Y:S01]  /*77e0*/  LOP3.LUT R10, R10, 0x3fff, RZ, 0xc0, !PT ;  /* 0x00003fff0a0a7812 */ /* 0x000fe200078ec0ff */
[----:B------:R-:W-:Y:S01]  /*77f0*/  IMAD R0, R0, 0x2000, R63 ;  /* 0x0000200000007824 */ /* 0x000fe200078e023f */
[----:B------:R-:W-:Y:S01]  /*7800*/  STL.128 [R1+0xe0], RZ ;  /* 0x0000e0ff01007387 */ /* 0x000fe20000100c00 */
[----:B------:R-:W-:Y:S01]  /*7810*/  IMAD.MOV.U32 R6, RZ, RZ, 0x1 ;  /* 0x00000001ff067424 */ /* 0x000fe200078e00ff */
[----:B------:R-:W-:Y:S01]  /*7820*/  SHF.R.U32.HI R3, RZ, 0x4, R3 ;  /* 0x00000004ff037819 */ /* 0x000fe20000011603 */
[----:B------:R-:W-:Y:S01]  /*7830*/  VIADD R11, R0, 0xa000 ;  /* 0x0000a000000b7836 */ /* 0x000fe20000000000 */
[----:B------:R-:W-:Y:S01]  /*7840*/  SHF.R.U32.HI R0, RZ, 0x4, R0 ;  /* 0x00000004ff007819 */ /* 0x000fe20000011600 */
[----:B------:R-:W-:Y:S01]  /*7850*/  IMAD.MOV.U32 R7, RZ, RZ, RZ ;  /* 0x000000ffff077224 */ /* 0x000fe200078e00ff */
[----:B------:R-:W-:Y:S01]  /*7860*/  LOP3.LUT R3, R3, 0x3fff, RZ, 0xc0, !PT ;  /* 0x00003fff03037812 */ /* 0x000fe200078ec0ff */
[----:B------:R-:W-:Y:S01]  /*7870*/  IMAD.MOV.U32 R8, RZ, RZ, 0x1 ;  /* 0x00000001ff087424 */ /* 0x000fe200078e00ff */
[----:B------:R-:W-:Y:S01]  /*7880*/  SHF.R.U32.HI R11, RZ, 0x4, R11 ;  /* 0x00000004ff0b7819 */ /* 0x000fe2000001160b */
[----:B------:R-:W-:Y:S01]  /*7890*/  IMAD.MOV.U32 R9, RZ, RZ, RZ ;  /* 0x000000ffff097224 */ /* 0x000fe200078e00ff */
[----:B------:R-:W-:Y:S01]  /*78a0*/  LOP3.LUT R3, R3, 0x10000, RZ, 0xfc, !PT ;  /* 0x0001000003037812 */ /* 0x000fe200078efcff */
[----:B------:R0:W-:Y:S01]  /*78b0*/  STL.128 [R1+0x80], R4 ;  /* 0x0000800401007387 */ /* 0x0001e20000100c00 */
[----:B------:R-:W-:Y:S01]  /*78c0*/  LOP3.LUT R11, R11, 0x3fff, RZ, 0xc0, !PT ;  /* 0x00003fff0b0b7812 */ /* 0x000fe200078ec0ff */
[----:B------:R-:W-:Y:S01]  /*78d0*/  IMAD.U32 R40, RZ, RZ, UR37 ;  /* 0x00000025ff287e24 */ /* 0x000fe2000f8e00ff */
[----:B------:R-:W-:Y:S01]  /*78e0*/  LOP3.LUT R0, R0, 0x3fff, RZ, 0xc0, !PT ;  /* 0x00003fff00007812 */ /* 0x000fe200078ec0ff */
[----:B------:R1:W-:Y:S01]  /*78f0*/  STL.64 [R1+0x90], R8 ;  /* 0x0000900801007387 */ /* 0x0003e20000100a00 */
[----:B------:R-:W-:Y:S01]  /*7900*/  LOP3.LUT R11, R11, 0x10000, RZ, 0xfc, !PT ;  /* 0x000100000b0b7812 */ /* 0x000fe200078efcff */
[----:B------:R-:W-:Y:S01]  /*7910*/  IMAD.U32 R37, RZ, RZ, UR37 ;  /* 0x00000025ff257e24 */ /* 0x000fe2000f8e00ff */
[----:B------:R-:W-:Y:S01]  /*7920*/  IADD3 R40, P5, R40, 0x90, RZ ;  /* 0x0000009028287810 */ /* 0x000fe20007fbe0ff */
[----:B------:R-:W-:Y:S01]  /*7930*/  STL.128 [R1+0xf0], RZ ;  /* 0x0000f0ff01007387 */ /* 0x000fe20000100c00 */
[----:B------:R-:W-:Y:S01]  /*7940*/  IMAD.U32 R35, RZ, RZ, UR37 ;  /* 0x00000025ff237e24 */ /* 0x000fe2000f8e00ff */
[----:B------:R-:W-:Y:S01]  /*7950*/  BSSY B6, `(.L_x_12713) ;  /* 0x0000031000067945 */ /* 0x000fe20003800000 */
[----:B------:R-:W-:Y:S01]  /*7960*/  IADD3 R37, P0, R37, 0x88, RZ ;  /* 0x0000008825257810 */ /* 0x000fe20007f1e0ff */
[----:B------:R-:W-:Y:S01]  /*7970*/  STL.128 [R1+0x100], RZ ;  /* 0x000100ff01007387 */ /* 0x000fe20000100c00 */
[----:B------:R-:W-:Y:S01]  /*7980*/  IMAD.X R56, RZ, RZ, UR36, P5 ;  /* 0x00000024ff387e24 */ /* 0x000fe2000a8e06ff */
[----:B------:R-:W-:Y:S01]  /*7990*/  LOP3.LUT P5, RZ, R63, 0x1bf, RZ, 0xc0, !PT ;  /* 0x000001bf3fff7812 */ /* 0x000fe200078ac0ff */
[----:B------:R-:W-:Y:S01]  /*79a0*/  IMAD.U32 R58, RZ, RZ, UR37 ;  /* 0x00000025ff3a7e24 */ /* 0x000fe2000f8e00ff */
[C---:B0-----:R-:W-:Y:S01]  /*79b0*/  LOP3.LUT R6, R10.reuse, 0x3000000, RZ, 0xfc, !PT ;  /* 0x030000000a067812 */ /* 0x041fe200078efcff */
[----:B------:R-:W-:Y:S01]  /*79c0*/  IMAD.MOV.U32 R4, RZ, RZ, R3 ;  /* 0x000000ffff047224 */ /* 0x000fe200078e0003 */
[----:B------:R-:W-:Y:S01]  /*79d0*/  LOP3.LUT R10, R10, 0x10000, RZ, 0xfc, !PT ;  /* 0x000100000a0a7812 */ /* 0x000fe200078efcff */
[----:B------:R-:W-:Y:S01]  /*79e0*/  IMAD.MOV.U32 R5, RZ, RZ, 0x40000040 ;  /* 0x40000040ff057424 */ /* 0x000fe200078e00ff */
[----:B-1----:R-:W-:Y:S01]  /*79f0*/  LOP3.LUT R8, R0, 0x10000, RZ, 0xfc, !PT ;  /* 0x0001000000087812 */ /* 0x002fe200078efcff */
[----:B------:R-:W-:Y:S01]  /*7a00*/  IMAD.MOV.U32 R7, RZ, RZ, 0x40000040 ;  /* 0x40000040ff077424 */ /* 0x000fe200078e00ff */
[----:B------:R-:W-:Y:S01]  /*7a10*/  IADD3 R35, P4, R35, 0x98, RZ ;  /* 0x0000009823237810 */ /* 0x000fe20007f9e0ff */
[----:B------:R-:W-:Y:S01]  /*7a20*/  IMAD.MOV.U32 R9, RZ, RZ, 0x40000040 ;  /* 0x40000040ff097424 */ /* 0x000fe200078e00ff */
[----:B------:R-:W-:Y:S01]  /*7a30*/  IADD3 R58, P3, R58, 0xa0, RZ ;  /* 0x000000a03a3a7810 */ /* 0x000fe20007f7e0ff */
[----:B------:R-:W-:Y:S01]  /*7a40*/  IMAD.U32 R49, RZ, RZ, UR37 ;  /* 0x00000025ff317e24 */ /* 0x000fe2000f8e00ff */
[----:B------:R0:W-:Y:S01]  /*7a50*/  STL.128 [R1+0xa0], R4 ;  /* 0x0000a00401007387 */ /* 0x0001e20000100c00 */
[----:B------:R-:W-:-:S02]  /*7a60*/  IMAD.U32 R54, RZ, RZ, UR37 ;  /* 0x00000025ff367e24 */ /* 0x000fc4000f8e00ff */
[----:B------:R-:W-:Y:S01]  /*7a70*/  IMAD.U32 R45, RZ, RZ, UR37 ;  /* 0x00000025ff2d7e24 */ /* 0x000fe2000f8e00ff */
[----:B------:R1:W-:Y:S01]  /*7a80*/  STL.64 [R1+0x98], R8 ;  /* 0x0000980801007387 */ /* 0x0003e20000100a00 */
[----:B------:R-:W-:Y:S01]  /*7a90*/  IMAD.X R52, RZ, RZ, UR36, P0 ;  /* 0x00000024ff347e24 */ /* 0x000fe200080e06ff */
[----:B------:R-:W-:Y:S01]  /*7aa0*/  IADD3 R49, P2, R49, 0xb0, RZ ;  /* 0x000000b031317810 */ /* 0x000fe20007f5e0ff */
[----:B------:R-:W-:Y:S01]  /*7ab0*/  IMAD.X R48, RZ, RZ, UR36, P4 ;  /* 0x00000024ff307e24 */ /* 0x000fe2000a0e06ff */
[----:B------:R-:W-:Y:S01]  /*7ac0*/  IADD3 R54, P1, R54, 0x110, RZ ;  /* 0x0000011036367810 */ /* 0x000fe20007f3e0ff */
[----:B------:R-:W-:Y:S01]  /*7ad0*/  IMAD.X R57, RZ, RZ, UR36, P3 ;  /* 0x00000024ff397e24 */ /* 0x000fe200098e06ff */
[----:B------:R-:W-:Y:S01]  /*7ae0*/  IADD3 R45, P0, R45, 0x118, RZ ;  /* 0x000001182d2d7810 */ /* 0x000fe20007f1e0ff */
[----:B------:R-:W-:Y:S02]  /*7af0*/  IMAD.X R50, RZ, RZ, UR36, P2 ;  /* 0x00000024ff327e24 */ /* 0x000fe400090e06ff */
[----:B------:R-:W-:-:S02]  /*7b00*/  IMAD.X R55, RZ, RZ, UR36, P1 ;  /* 0x00000024ff377e24 */ /* 0x000fc400088e06ff */
[----:B------:R-:W-:Y:S02]  /*7b10*/  IMAD.X R43, RZ, RZ, UR36, P0 ;  /* 0x00000024ff2b7e24 */ /* 0x000fe400080e06ff */
[----:B0-----:R-:W-:Y:S02]  /*7b20*/  IMAD.MOV.U32 R6, RZ, RZ, R10 ;  /* 0x000000ffff067224 */ /* 0x001fe400078e000a */
[----:B------:R-:W-:-:S05]  /*7b30*/  IMAD.MOV.U32 R4, RZ, RZ, R11 ;  /* 0x000000ffff047224 */ /* 0x000fca00078e000b */
[----:B------:R1:W-:Y:S01]  /*7b40*/  STL.128 [R1+0x110], R4 ;  /* 0x0001100401007387 */ /* 0x0003e20000100c00 */
[----:B------:R-:W-:Y:S05]  /*7b50*/  @!P5 BRA `(.L_x_12714) ;  /* 0x000000000040d947 */ /* 0x000fea0003800000 */
[----:B------:R-:W-:Y:S01]  /*7b60*/  MOV R14, 0x0 ;  /* 0x00000000000e7802 */ /* 0x000fe20000000f00 */
[----:B------:R-:W-:Y:S01]  /*7b70*/  ULDC.64 UR4, c[0x4][0x118] ;  /* 0x0100460000047ab9 */ /* 0x000fe20000000a00 */
[----:B------:R-:W-:Y:S01]  /*7b80*/  ULDC.64 UR6, c[0x4][0x120] ;  /* 0x0100480000067ab9 */ /* 0x000fe20000000a00 */
[----:B-1----:R-:W-:Y:S02]  /*7b90*/  IMAD.U32 R4, RZ, RZ, UR4 ;  /* 0x00000004ff047e24 */ /* 0x002fe4000f8e00ff */
        /* <DEDUP_REMOVED lines=12> */
.L_x_12714:
[----:B------:R-:W-:Y:S05]  /*7c60*/  BSYNC B6 ;  /* 0x0000000000067941 */ /* 0x000fea0003800000 */
.L_x_12713:
[----:B------:R-:W0:Y:S01]  /*7c70*/  S2R R36, SR_TID.X ;  /* 0x0000000000247919 */ /* 0x000e220000002100 */
[----:B------:R-:W2:Y:S01]  /*7c80*/  LDC.64 R10, c[0x0][0xad0] ;  /* 0x0002b400ff0a7b82 */ /* 0x000ea20000000a00 */
[----:B------:R-:W-:Y:S02]  /*7c90*/  UIADD3 UR5, UP0, UR37, 0x120, URZ ;  /* 0x0000012025057890 */ /* 0x000fe4000ff1e03f */
[----:B------:R-:W-:Y:S01]  /*7ca0*/  IMAD.U32 R61, RZ, RZ, UR37 ;  /* 0x00000025ff3d7e24 */ /* 0x000fe2000f8e00ff */
[----:B------:R-:W-:Y:S01]  /*7cb0*/  STL.64 [R1+0x130], R24 ;  /* 0x0001301801007387 */ /* 0x000fe20000100a00 */
[----:B------:R-:W-:Y:S01]  /*7cc0*/  IMAD.U32 R41, RZ, RZ, UR37 ;  /* 0x00000025ff297e24 */ /* 0x000fe2000f8e00ff */
[----:B------:R-:W-:Y:S01]  /*7cd0*/  UIADD3.X UR6, URZ, UR36, URZ, UP0, !UPT ;  /* 0x000000243f067290 */ /* 0x000fe200087fe43f */
[----:B------:R-:W-:Y:S01]  /*7ce0*/  IMAD.U32 R42, RZ, RZ, UR37 ;  /* 0x00000025ff2a7e24 */ /* 0x000fe2000f8e00ff */
[----:B------:R-:W-:Y:S01]  /*7cf0*/  UIADD3 UR4, UP0, UR37, 0x16c, URZ ;  /* 0x0000016c25047890 */ /* 0x000fe2000ff1e03f */
[----:B------:R-:W3:Y:S01]  /*7d00*/  LDC.64 R14, c[0x0][0xad8] ;  /* 0x0002b600ff0e7b82 */ /* 0x000ee20000000a00 */
[----:B-1----:R-:W-:Y:S01]  /*7d10*/  IMAD.U32 R8, RZ, RZ, UR5 ;  /* 0x00000005ff087e24 */ /* 0x002fe2000f8e00ff */
[----:B------:R-:W-:Y:S01]  /*7d20*/  STL.64 [R1+0x120], R196 ;  /* 0x000120c401007387 */ /* 0x000fe20000100a00 */
[----:B------:R-:W-:Y:S01]  /*7d30*/  IMAD.U32 R9, RZ, RZ, UR6 ;  /* 0x00000006ff097e24 */ /* 0x000fe2000f8e00ff */
[----:B------:R-:W-:Y:S01]  /*7d40*/  UIADD3.X UR5, URZ, UR36, URZ, UP0, !UPT ;  /* 0x000000243f057290 */ /* 0x000fe200087fe43f */
[----:B------:R-:W-:Y:S01]  /*7d50*/  IMAD.U32 R12, RZ, RZ, UR4 ;  /* 0x00000004ff0c7e24 */ /* 0x000fe2000f8e00ff */
[----:B------:R-:W-:Y:S01]  /*7d60*/  STL.U8 [R1+0x138], RZ ;  /* 0x000138ff01007387 */ /* 0x000fe20000100000 */
[----:B------:R-:W-:Y:S01]  /*7d70*/  ULDC UR4, c[0x0][0x3f4] ;  /* 0x0000fd0000047ab9 */ /* 0x000fe20000000800 */
[----:B------:R-:W1:Y:S01]  /*7d80*/  LDC.64 R20, c[0x0][0xae0] ;  /* 0x0002b800ff147b82 */ /* 0x000e620000000a00 */
[----:B------:R-:W-:Y:S01]  /*7d90*/  ISETP.LT.AND P0, PT, RZ, UR4, PT ;  /* 0x00000004ff007c0c */ /* 0x000fe2000bf01270 */
[----:B------:R4:W-:Y:S01]  /*7da0*/  STL.64 [R1+0x128], R8 ;  /* 0x0001280801007387 */ /* 0x0009e20000100a00 */
[----:B------:R-:W-:Y:S01]  /*7db0*/  IMAD.U32 R13, RZ, RZ, UR5 ;  /* 0x00000005ff0d7e24 */ /* 0x000fe2000f8e00ff */
[----:B------:R-:W-:-:S02]  /*7dc0*/  IADD3 R61, P2, R61, 0x138, RZ ;  /* 0x000001383d3d7810 */ /* 0x000fc40007f5e0ff */
[----:B------:R-:W-:Y:S02]  /*7dd0*/  IADD3 R41, P3, R41, 0x128, RZ ;  /* 0x0000012829297810 */ /* 0x000fe40007f7e0ff */
[----:B------:R-:W1:Y:S01]  /*7de0*/  LDC R6, c[0x0][0x450] ;  /* 0x00011400ff067b82 */ /* 0x000e620000000800 */
[----:B--2---:R-:W-:Y:S01]  /*7df0*/  IMAD.MOV.U32 R30, RZ, RZ, R11 ;  /* 0x000000ffff1e7224 */ /* 0x004fe200078e000b */
[----:B------:R2:W-:Y:S01]  /*7e00*/  STL.64 [R1+0x170], R12 ;  /* 0x0001700c01007387 */ /* 0x0005e20000100a00 */
[----:B------:R-:W-:Y:S01]  /*7e10*/  IMAD.MOV.U32 R7, RZ, RZ, R10 ;  /* 0x000000ffff077224 */ /* 0x000fe200078e000a */
[----:B------:R-:W-:Y:S01]  /*7e20*/  IADD3 R42, P4, R42, 0x170, RZ ;  /* 0x000001702a2a7810 */ /* 0x000fe20007f9e0ff */
[----:B------:R-:W-:Y:S02]  /*7e30*/  IMAD.X R62, RZ, RZ, UR36, P2 ;  /* 0x00000024ff3e7e24 */ /* 0x000fe400090e06ff */
[----:B----4-:R-:W-:Y:S01]  /*7e40*/  IMAD.MOV.U32 R8, RZ, RZ, RZ ;  /* 0x000000ffff087224 */ /* 0x010fe200078e00ff */
[----:B------:R-:W4:Y:S01]  /*7e50*/  LDC.64 R4, c[0x0][0x448] ;  /* 0x00011200ff047b82 */ /* 0x000f220000000a00 */
[----:B---3--:R-:W-:-:S02]  /*7e60*/  IMAD.MOV.U32 R31, RZ, RZ, R14 ;  /* 0x000000ffff1f7224 */ /* 0x008fc400078e000e */
[----:B------:R-:W-:Y:S02]  /*7e70*/  IMAD.MOV.U32 R9, RZ, RZ, R15 ;  /* 0x000000ffff097224 */ /* 0x000fe400078e000f */
[----:B0-----:R-:W-:Y:S01]  /*7e80*/  VIADD R0, R36, 0xffffff80 ;  /* 0xffffff8024007836 */ /* 0x001fe20000000000 */
[----:B------:R2:W-:Y:S01]  /*7e90*/  STL.128 [R1+0x140], R28 ;  /* 0x0001401c01007387 */ /* 0x0005e20000100c00 */
[----:B------:R-:W-:Y:S02]  /*7ea0*/  IMAD.U32 R36, RZ, RZ, UR37 ;  /* 0x00000025ff247e24 */ /* 0x000fe4000f8e00ff */
[----:B-1----:R-:W-:Y:S01]  /*7eb0*/  IMAD.MOV.U32 R10, RZ, RZ, R20 ;  /* 0x000000ffff0a7224 */ /* 0x002fe200078e0014 */
[----:B------:R2:W-:Y:S01]  /*7ec0*/  STL [R1+0x480], R0 ;  /* 0x0004800001007387 */ /* 0x0005e20000100800 */
[----:B------:R-:W-:Y:S01]  /*7ed0*/  IMAD.MOV.U32 R11, RZ, RZ, R21 ;  /* 0x000000ffff0b7224 */ /* 0x000fe200078e0015 */
[----:B------:R-:W-:Y:S01]  /*7ee0*/  IADD3 R36, P1, R36, 0x13c, RZ ;  /* 0x0000013c24247810 */ /* 0x000fe20007f3e0ff */
[----:B------:R-:W-:Y:S01]  /*7ef0*/  IMAD.X R59, RZ, RZ, UR36, P3 ;  /* 0x00000024ff3b7e24 */ /* 0x000fe200098e06ff */
[----:B------:R2:W-:Y:S01]  /*7f00*/  STL [R1+0x13c], R0 ;  /* 0x00013c0001007387 */ /* 0x0005e20000100800 */
[----:B------:R-:W-:-:S02]  /*7f10*/  IMAD.X R60, RZ, RZ, UR36, P4 ;  /* 0x00000024ff3c7e24 */ /* 0x000fc4000a0e06ff */
[----:B------:R-:W-:Y:S01]  /*7f20*/  IMAD.X R51, RZ, RZ, UR36, P1 ;  /* 0x00000024ff337e24 */ /* 0x000fe200088e06ff */
[----:B------:R2:W-:Y:S04]  /*7f30*/  STL.128 [R1+0x150], R8 ;  /* 0x0001500801007387 */ /* 0x0005e80000100c00 */
[----:B----4-:R2:W-:Y:S01]  /*7f40*/  STL.128 [R1+0x160], R4 ;  /* 0x0001600401007387 */ /* 0x0105e20000100c00 */
[----:B------:R-:W-:Y:S05]  /*7f50*/  @P0 BRA `(.L_x_12715) ;  /* 0x0000000000400947 */ /* 0x000fea0003800000 */
        /* <DEDUP_REMOVED lines=10> */
.L_x_12718:
[----:B-1----:R1:W2:Y:S02]  /*8000*/  SYNCS.PHASECHK.TRANS64.TRYWAIT P0, [R2+URZ+0x32400], R3 ;  /* 0x03240003020075a7 */ /* 0x0022a4000800017f */
[----:B--2---:R-:W-:Y:S05]  /*8010*/  @!P0 NANOSLEEP.SYNCS 0x989680 ;  /* 0x009896800000895d */ /* 0x004fea0003900000 */
[----:B------:R-:W2:Y:S02]  /*8020*/  @!P0 SYNCS.PHASECHK.TRANS64 P0, [R2+URZ+0x32400], R3 ;  /* 0x03240003020085a7 */ /* 0x000ea4000800007f */
[----:B--2---:R-:W-:Y:S05]  /*8030*/  @!P0 BRA `(.L_x_12718) ;  /* 0xfffffffc00f08947 */ /* 0x004fea000383ffff */
.L_x_12717:
[----:B------:R-:W-:Y:S05]  /*8040*/  BSYNC B0 ;  /* 0x0000000000007941 */ /* 0x000fea0003800000 */
.L_x_12716:
[----:B------:R-:W-:Y:S05]  /*8050*/  BRA `(.L_x_12719) ;  /* 0x0000002c00a07947 */ /* 0x000fea0003800000 */
.L_x_12715:
[----:B------:R-:W-:Y:S01]  /*8060*/  LOP3.LUT P0, RZ, R63, 0x3ff, RZ, 0xc0, !PT ;  /* 0x000003ff3fff7812 */ /* 0x000fe2000780c0ff */
[----:B------:R-:W-:Y:S01]  /*8070*/  ULDC.64 UR4, c[0x0][0x3f8] ;  /* 0x0000fe0000047ab9 */ /* 0x000fe20000000a00 */
[----:B--2--5:R-:W-:Y:S01]  /*8080*/  SHF.R.S32.HI R5, RZ, 0x1f, R44 ;  /* 0x0000001fff057819 */ /* 0x024fe2000001142c */
        /* <DEDUP_REMOVED lines=27> */
.L_x_12721:
[----:B------:R-:W-:Y:S05]  /*8240*/  BSYNC B6 ;  /* 0x0000000000067941 */ /* 0x000fea0003800000 */
.L_x_12720:
        /* <DEDUP_REMOVED lines=39> */
.L_x_13062:
        /* <DEDUP_REMOVED lines=31> */
.L_x_12726:
[----:B------:R-:W-:Y:S05]  /*86b0*/  BSYNC B1 ;  /* 0x0000000000017941 */ /* 0x000fea0003800000 */
.L_x_12725:
[----:B-1---5:R-:W-:Y:S01]  /*86c0*/  IMAD.MOV.U32 R3, RZ, RZ, R24 ;  /* 0x000000ffff037224 */ /* 0x022fe200078e0018 */
[----:B------:R-:W-:Y:S01]  /*86d0*/  UMOV UR4, 0xffffffff ;  /* 0xffffffff00047882 */ /* 0x000fe20000000000 */
[----:B------:R-:W-:Y:S01]  /*86e0*/  IMAD.MOV.U32 R4, RZ, RZ, R25 ;  /* 0x000000ffff047224 */ /* 0x000fe200078e0019 */
[----:B------:R-:W-:Y:S01]  /*86f0*/  CS2R R20, SRZ ;  /* 0x0000000000147805 */ /* 0x000fe2000001ff00 */
[----:B------:R-:W-:Y:S01]  /*8700*/  IMAD.MOV.U32 R5, RZ, RZ, R30 ;  /* 0x000000ffff057224 */ /* 0x000fe200078e001e */
[----:B------:R-:W-:Y:S01]  /*8710*/  PRMT R70, R3, 0x7610, R70 ;  /* 0x0000761003467816 */ /* 0x000fe20000000046 */
        /* <DEDUP_REMOVED lines=17> */
.L_x_13068:
        /* <DEDUP_REMOVED lines=21> */
[C---:B------:R-:W-:Y:S01]  /*8980*/  @!P3 IMAD.SHL.U32 R9, R159.reuse, 0x2, RZ ;  /* 0x000000029f09b824 */ /* 0x040fe200078e00ff */
        /* <DEDUP_REMOVED lines=14> */
.L_x_12729:
[----:B------:R-:W-:Y:S05]  /*8a70*/  BSYNC B1 ;  /* 0x0000000000017941 */ /* 0x000fea0003800000 */
.L_x_12728:
[----:B------:R-:W1:Y:S01]  /*8a80*/  SYNCS.PHASECHK.TRANS64.TRYWAIT P0, [R2+URZ+0x32400], R63 ;  /* 0x0324003f020075a7 */ /* 0x000e62000800017f */
[----:B------:R-:W-:Y:S04]  /*8a90*/  BSSY B1, `(.L_x_12730) ;  /* 0x0000002000017945 */ /* 0x000fe80003800000 */
[----:B-1----:R-:W-:Y:S05]  /*8aa0*/  @!P0 BRA `(.L_x_12731) ;  /* 0x0000033000d88947 */ /* 0x002fea0003800000 */
.L_x_13069:
[----:B------:R-:W-:Y:S05]  /*8ab0*/  BSYNC B1 ;  /* 0x0000000000017941 */ /* 0x000fea0003800000 */
.L_x_12730:
[----:B0--3--:R-:W3:Y:S04]  /*8ac0*/  LDL R7, [R1+0x478] ;  /* 0x0004780001077983 */ /* 0x009ee80000100800 */
[----:B------:R-:W4:Y:S01]  /*8ad0*/  LDL R6, [R1+0x70] ;  /* 0x0000700001067983 */ /* 0x000f220000100800 */
[----:B-----5:R-:W-:Y:S01]  /*8ae0*/  IMAD.MOV.U32 R4, RZ, RZ, R21 ;  /* 0x000000ffff047224 */ /* 0x020fe200078e0015 */
[----:B------:R-:W-:Y:S01]  /*8af0*/  BSSY B1, `(.L_x_12732) ;  /* 0x0000081000017945 */ /* 0x000fe20003800000 */
[----:B------:R-:W-:-:S03]  /*8b00*/  IMAD.MOV.U32 R5, RZ, RZ, R8 ;  /* 0x000000ffff057224 */ /* 0x000fc600078e0008 */
[----:B------:R-:W-:Y:S01]  /*8b10*/  PRMT R14, R4, 0x7610, R14 ;  /* 0x00007610040e7816 */ /* 0x000fe2000000000e */
[----:B------:R-:W-:Y:S01]  /*8b20*/  IMAD.MOV.U32 R4, RZ, RZ, R11 ;  /* 0x000000ffff047224 */ /* 0x000fe200078e000b */
[----:B------:R-:W-:Y:S01]  /*8b30*/  PRMT R44, R5, 0x7610, R44 ;  /* 0x00007610052c7816 */ /* 0x000fe2000000002c */
[----:B------:R-:W-:-:S05]  /*8b40*/  IMAD.MOV.U32 R5, RZ, RZ, R12 ;  /* 0x000000ffff057224 */ /* 0x000fca00078e000c */
[----:B------:R-:W-:Y:S01]  /*8b50*/  PRMT R68, R5, 0x7610, R68 ;  /* 0x0000761005447816 */ /* 0x000fe20000000044 */
[C---:B---3--:R-:W-:Y:S01]  /*8b60*/  IMAD.SHL.U32 R0, R7.reuse, 0x40, RZ ;  /* 0x0000004007007824 */ /* 0x048fe200078e00ff */
[----:B------:R-:W-:Y:S01]  /*8b70*/  LOP3.LUT P1, RZ, R7, 0x4, RZ, 0xc0, !PT ;  /* 0x0000000407ff7812 */ /* 0x000fe2000782c0ff */
[----:B----4-:R-:W-:-:S03]  /*8b80*/  IMAD R6, R6, -0x80, R67 ;  /* 0xffffff8006067824 */ /* 0x010fc600078e0243 */
[----:B--2---:R-:W-:Y:S02]  /*8b90*/  LOP3.LUT R3, R0, 0x1c0, RZ, 0xc0, !PT ;  /* 0x000001c000037812 */ /* 0x004fe400078ec0ff */
[----:B------:R-:W-:Y:S01]  /*8ba0*/  PRMT R67, R4, 0x7610, R67 ;  /* 0x0000761004437816 */ /* 0x000fe20000000043 */
[----:B------:R-:W-:Y:S01]  /*8bb0*/  IMAD.MOV.U32 R4, RZ, RZ, R9 ;  /* 0x000000ffff047224 */ /* 0x000fe200078e0009 */
[----:B------:R-:W-:Y:S02]  /*8bc0*/  LOP3.LUT R0, R3, 0x18, R152, 0xf8, !PT ;  /* 0x0000001803007812 */ /* 0x000fe400078ef898 */
[----:B------:R-:W-:Y:S02]  /*8bd0*/  SHF.R.U32.HI R3, RZ, 0x3, R3 ;  /* 0x00000003ff037819 */ /* 0x000fe40000011603 */
[----:B------:R-:W-:Y:S01]  /*8be0*/  VIMNMX R15, R6, 0x80, PT ;  /* 0x00000080060f7848 */ /* 0x000fe20003fe0100 */
[----:B------:R-:W-:Y:S01]  /*8bf0*/  IMAD.MOV.U32 R6, RZ, RZ, R13 ;  /* 0x000000ffff067224 */ /* 0x000fe200078e000d */
[----:B------:R-:W-:Y:S01]  /*8c00*/  LOP3.LUT R3, R0, R3, RZ, 0x3c, !PT ;  /* 0x0000000300037212 */ /* 0x000fe200078e3cff */
[----:B------:R-:W-:Y:S01]  /*8c10*/  IMAD.MOV.U32 R0, RZ, RZ, R20 ;  /* 0x000000ffff007224 */ /* 0x000fe200078e0014 */
[----:B------:R-:W-:-:S02]  /*8c20*/  ISETP.GE.AND P0, PT, R22, R15, PT ;  /* 0x0000000f1600720c */ /* 0x000fc40003f06270 */
[----:B-1----:R-:W-:Y:S01]  /*8c30*/  PRMT R63, R4, 0x7610, R63 ;  /* 0x00007610043f7816 */ /* 0x002fe2000000003f */
[----:B------:R-:W-:Y:S01]  /*8c40*/  IMAD R3, R180, 0x200, R3 ;  /* 0x00000200b4037824 */ /* 0x000fe200078e0203 */
[----:B------:R-:W-:-:S03]  /*8c50*/  PRMT R66, R6, 0x7610, R66 ;  /* 0x0000761006427816 */ /* 0x000fc60000000042 */
[----:B------:R-:W-:Y:S02]  /*8c60*/  IMAD R2, R3, 0x2, R2 ;  /* 0x0000000203027824 */ /* 0x000fe400078e0202 */
[----:B------:R-:W-:Y:S02]  /*8c70*/  IMAD.MOV.U32 R3, RZ, RZ, R10 ;  /* 0x000000ffff037224 */ /* 0x000fe400078e000a */
[----:B------:R-:W-:-:S03]  /*8c80*/  VIADD R7, R2, 0x18400 ;  /* 0x0001840002077836 */ /* 0x000fc60000000000 */
[----:B------:R-:W-:Y:S01]  /*8c90*/  PRMT R69, R3, 0x7610, R69 ;  /* 0x0000761003457816 */ /* 0x000fe20000000045 */
[----:B------:R-:W-:Y:S02]  /*8ca0*/  VIADD R3, R2, 0x18440 ;  /* 0x0001844002037836 */ /* 0x000fe40000000000 */
[----:B------:R-:W-:Y:S01]  /*8cb0*/  @P1 VIADD R3, R7, 0xffffffc0 ;  /* 0xffffffc007031836 */ /* 0x000fe20000000000 */
[----:B------:R-:W-:Y:S06]  /*8cc0*/  @P0 BRA `(.L_x_12733) ;  /* 0x00000004008c0947 */ /* 0x000fec0003800000 */
        /* <DEDUP_REMOVED lines=51> */
.L_x_12735:
[----:B------:R-:W-:Y:S05]  /*9000*/  BSYNC B2 ;  /* 0x0000000000027941 */ /* 0x000fea0003800000 */
.L_x_12734:
        /* <DEDUP_REMOVED lines=46> */
[----:B------:R1:W-:Y:S02]  /*92f0*/  STS.128 [R3], R4 ;  /* 0x0000000403007388 */ /* 0x0003e40000000c00 */
.L_x_12733:
[----:B------:R-:W-:Y:S05]  /*9300*/  BSYNC B1 ;  /* 0x0000000000017941 */ /* 0x000fea0003800000 */
.L_x_12732:
[----:B------:R-:W-:-:S13]  /*9310*/  ISETP.GE.AND P0, PT, R156, R15, PT ;  /* 0x0000000f9c00720c */ /* 0x000fda0003f06270 */
[----:B------:R-:W-:Y:S05]  /*9320*/  @P0 BRA `(.L_x_12736) ;  /* 0x0000001800c80947 */ /* 0x000fea0003800000 */
[----:B01----:R-:W0:Y:S01]  /*9330*/  LDC R4, c[0x0][0x3f4] ;  /* 0x0000fd00ff047b82 */ /* 0x003e220000000800 */
        /* <DEDUP_REMOVED lines=25> */
[C---:B------:R-:W-:Y:S01]  /*94d0*/  FFMA.FTZ R28, R10.reuse, R15, -R25 ;  /* 0x0000000f0a1c7223 */ /* 0x040fe20000010819 */
[-C--:B------:R-:W-:Y:S01]  /*94e0*/  FMUL.FTZ R15, R13, R67.reuse ;  /* 0x000000430d0f7220 */ /* 0x080fe20000410000 */
        /* <DEDUP_REMOVED lines=23> */
.L_x_12738:
[----:B------:R-:W-:Y:S05]  /*9660*/  BSYNC B1 ;  /* 0x0000000000017941 */ /* 0x000fea0003800000 */
.L_x_12737:
        /* <DEDUP_REMOVED lines=48> */
.L_x_12723:
        /* <DEDUP_REMOVED lines=29> */
[----:B------:R-:W0:Y:S01]  /*9b40*/  LDC R69, c[0x0][0x3f4] ;  /* 0x0000fd00ff457b82 */ /* 0x000e220000000800 */
[----:B------:R-:W1:Y:S01]  /*9b50*/  SHFL.IDX PT, R5, R29, RZ, 0x1c1f ;  /* 0x001c1fff1d057589 */ /* 0x000e6200000e0000 */
[----:B------:R-:W-:-:S03]  /*9b60*/  IMAD R3, R28, R7, RZ ;  /* 0x000000071c037224 */ /* 0x000fc600078e02ff */
[----:B------:R-:W2:Y:S04]  /*9b70*/  SHFL.IDX PT, R4, R31, RZ, 0x1c1f ;  /* 0x001c1fff1f047589 */ /* 0x000ea800000e0000 */
[----:B------:R-:W3:Y:S04]  /*9b80*/  SHFL.IDX PT, R14, R44, RZ, 0x1c1f ;  /* 0x001c1fff2c0e7589 */ /* 0x000ee800000e0000 */
[----:B------:R-:W4:Y:S01]  /*9b90*/  SHFL.IDX PT, R6, R30, RZ, 0x1c1f ;  /* 0x001c1fff1e067589 */ /* 0x000f2200000e0000 */
[----:B0-----:R-:W-:-:S04]  /*9ba0*/  ISETP.GE.AND P0, PT, R152, R69, PT ;  /* 0x000000459800720c */ /* 0x001fc80003f06270 */
[----:B------:R-:W-:-:S13]  /*9bb0*/  ISETP.GE.OR P1, PT, R0, R3, P0 ;  /* 0x000000030000720c */ /* 0x000fda0000726670 */
[C---:B------:R-:W-:Y:S01]  /*9bc0*/  @!P1 IMAD.SHL.U32 R7, R152.reuse, 0x2, RZ ;  /* 0x0000000298079824 */ /* 0x040fe200078e00ff */
[----:B------:R-:W-:-:S04]  /*9bd0*/  @!P1 SHF.L.U64.HI R21, R152, 0x1, R153 ;  /* 0x0000000198159819 */ /* 0x000fc80000010299 */
[----:B-1----:R-:W-:-:S05]  /*9be0*/  @!P1 IADD3 R8, P2, R5, R7, RZ ;  /* 0x0000000705089210 */ /* 0x002fca0007f5e0ff */
[----:B--2---:R-:W-:Y:S01]  /*9bf0*/  @!P1 IMAD.X R9, R4, 0x1, R21, P2 ;  /* 0x0000000104099824 */ /* 0x004fe200010e0615 */
[----:B---3--:R-:W-:-:S05]  /*9c00*/  @!P1 IADD3 R4, P2, R14, R7, RZ ;  /* 0x000000070e049210 */ /* 0x008fca0007f5e0ff */
[----:B----4-:R-:W-:Y:S01]  /*9c10*/  @!P1 IMAD.X R5, R6, 0x1, R21, P2 ;  /* 0x0000000106059824 */ /* 0x010fe200010e0615 */
[----:B------:R-:W2:Y:S05]  /*9c20*/  @!P1 LD.E.128 R8, desc[UR42][R8.64] ;  /* 0x0000002a08089980 */ /* 0x000eaa000c101d00 */
[----:B------:R-:W3:Y:S01]  /*9c30*/  @!P1 LD.E.128 R4, desc[UR42][R4.64] ;  /* 0x0000002a04049980 */ /* 0x000ee2000c101d00 */
[----:B------:R-:W-:Y:S02]  /*9c40*/  CS2R R20, SRZ ;  /* 0x0000000000147805 */ /* 0x000fe4000001ff00 */
[----:B------:R-:W-:Y:S02]  /*9c50*/  CS2R R66, SRZ ;  /* 0x0000000000427805 */ /* 0x000fe4000001ff00 */
[----:B------:R-:W-:Y:S01]  /*9c60*/  CS2R R24, SRZ ;  /* 0x0000000000187805 */ /* 0x000fe2000001ff00 */
[----:B------:R-:W0:Y:S01]  /*9c70*/  SHFL.IDX PT, R29, R29, 0x1, 0x1c1f ;  /* 0x003c1f001d1d7f89 */ /* 0x000e2200000e0000 */
[----:B------:R-:W-:-:S03]  /*9c80*/  CS2R R64, SRZ ;  /* 0x0000000000407805 */ /* 0x000fc6000001ff00 */
[----:B------:R-:W1:Y:S04]  /*9c90*/  SHFL.IDX PT, R28, R31, 0x1, 0x1c1f ;  /* 0x003c1f001f1c7f89 */ /* 0x000e6800000e0000 */
[----:B------:R-:W4:Y:S04]  /*9ca0*/  SHFL.IDX PT, R30, R30, 0x1, 0x1c1f ;  /* 0x003c1f001e1e7f89 */ /* 0x000f2800000e0000 */
[----:B------:R5:W0:Y:S01]  /*9cb0*/  SHFL.IDX PT, R14, R44, 0x1, 0x1c1f ;  /* 0x003c1f002c0e7f89 */ /* 0x000a2200000e0000 */
[----:B--2---:R-:W-:Y:S02]  /*9cc0*/  @!P1 IMAD.MOV.U32 R20, RZ, RZ, R10 ;  /* 0x000000ffff149224 */ /* 0x004fe400078e000a */
[----:B------:R-:W-:-:S02]  /*9cd0*/  @!P1 IMAD.MOV.U32 R21, RZ, RZ, R11 ;  /* 0x000000ffff159224 */ /* 0x000fc400078e000b */
[----:B------:R-:W-:Y:S02]  /*9ce0*/  IMAD.MOV.U32 R10, RZ, RZ, R20 ;  /* 0x000000ffff0a7224 */ /* 0x000fe400078e0014 */
[----:B---3--:R-:W-:Y:S02]  /*9cf0*/  @!P1 IMAD.MOV.U32 R66, RZ, RZ, R4 ;  /* 0x000000ffff429224 */ /* 0x008fe400078e0004 */
[----:B------:R-:W-:Y:S01]  /*9d00*/  @!P1 IMAD.MOV.U32 R67, RZ, RZ, R5 ;  /* 0x000000ffff439224 */ /* 0x000fe200078e0005 */
[----:B------:R-:W-:Y:S01]  /*9d10*/  PRMT R63, R63, 0x5410, R10 ;  /* 0x000054103f3f7816 */ /* 0x000fe2000000000a */
[----:B------:R-:W-:Y:S02]  /*9d20*/  IMAD.MOV.U32 R11, RZ, RZ, R21 ;  /* 0x000000ffff0b7224 */ /* 0x000fe400078e0015 */
[----:B------:R-:W-:Y:S02]  /*9d30*/  @!P1 IMAD.MOV.U32 R24, RZ, RZ, R8 ;  /* 0x000000ffff189224 */ /* 0x000fe400078e0008 */
[----:B------:R-:W-:Y:S01]  /*9d40*/  @!P1 IMAD.MOV.U32 R25, RZ, RZ, R9 ;  /* 0x000000ffff199224 */ /* 0x000fe200078e0009 */
[----:B------:R-:W-:Y:S01]  /*9d50*/  PRMT R68, R68, 0x5410, R11 ;  /* 0x0000541044447816 */ /* 0x000fe2000000000b */
[----:B------:R-:W-:-:S02]  /*9d60*/  @!P1 IMAD.MOV.U32 R64, RZ, RZ, R6 ;  /* 0x000000ffff409224 */ /* 0x000fc400078e0006 */
[----:B------:R-:W-:Y:S02]  /*9d70*/  @!P1 IMAD.MOV.U32 R65, RZ, RZ, R7 ;  /* 0x000000ffff419224 */ /* 0x000fe400078e0007 */
        /* <DEDUP_REMOVED lines=12> */
[----:B01--45:R-:W-:-:S07]  /*9e40*/  PRMT R44, R44, 0x5410, R5 ;  /* 0x000054102c2c7816 */ /* 0x033fce0000000005 */
.L_x_13079:
[----:B------:R-:W2:Y:S01]  /*9e50*/  LDL R5, [R1+0x224] ;  /* 0x0002240001057983 */ /* 0x000ea20000100800 */
[----:B------:R-:W-:Y:S01]  /*9e60*/  VIADD R0, R0, 0x40 ;  /* 0x0000004000007836 */ /* 0x000fe20000000000 */
[----:B------:R-:W-:Y:S01]  /*9e70*/  BSSY B1, `(.L_x_12740) ;  /* 0x0000016000017945 */ /* 0x000fe20003800000 */
        /* <DEDUP_REMOVED lines=15> */
[-C--:B------:R-:W-:Y:S02]  /*9f70*/  IADD3 R4, P1, R29, R8.reuse, RZ ;  /* 0x000000081d047210 */ /* 0x080fe40007f3e0ff */
[----:B------:R-:W-:-:S03]  /*9f80*/  IADD3 R8, P2, R14, R8, RZ ;  /* 0x000000080e087210 */ /* 0x000fc60007f5e0ff */
[--C-:B------:R-:W-:Y:S02]  /*9f90*/  IMAD.X R5, R28, 0x1, R7.reuse, P1 ;  /* 0x000000011c057824 */ /* 0x100fe400008e0607 */
[----:B------:R-:W-:-:S04]  /*9fa0*/  IMAD.X R9, R30, 0x1, R7, P2 ;  /* 0x000000011e097824 */ /* 0x000fc800010e0607 */
[----:B------:R-:W5:Y:S04]  /*9fb0*/  LD.E.128 R4, desc[UR42][R4.64] ;  /* 0x0000002a04047980 */ /* 0x000f68000c101d00 */
[----:B------:R-:W5:Y:S02]  /*9fc0*/  LD.E.128 R8, desc[UR42][R8.64] ;  /* 0x0000002a08087980 */ /* 0x000f64000c101d00 */
.L_x_12741:
[----:B------:R-:W-:Y:S05]  /*9fd0*/  BSYNC B1 ;  /* 0x0000000000017941 */ /* 0x000fea0003800000 */
.L_x_12740:
[----:B------:R-:W0:Y:S01]  /*9fe0*/  SYNCS.PHASECHK.TRANS64.TRYWAIT P1, [R2+URZ+0x32400], R13 ;  /* 0x0324000d020075a7 */ /* 0x000e22000802017f */
[----:B------:R-:W-:Y:S04]  /*9ff0*/  BSSY B1, `(.L_x_12742) ;  /* 0x0000002000017945 */ /* 0x000fe80003800000 */
[----:B0-----:R-:W-:Y:S05]  /*a000*/  @!P1 BRA `(.L_x_12743) ;  /* 0x0000032000fc9947 */ /* 0x001fea0003800000 */
.L_x_13080:
[----:B------:R-:W-:Y:S05]  /*a010*/  BSYNC B1 ;  /* 0x0000000000017941 */ /* 0x000fea0003800000 */
.L_x_12742:
[----:B------:R-:W2:Y:S01]  /*a020*/  LDL R0, [R1+0x70] ;  /* 0x0000700001007983 */ /* 0x000ea20000100800 */
[----:B-----5:R-:W-:Y:S01]  /*a030*/  IMAD.MOV.U32 R12, RZ, RZ, R7 ;  /* 0x000000ffff0c7224 */ /* 0x020fe200078e0007 */
[----:B------:R-:W-:Y:S01]  /*a040*/  BSSY B1, `(.L_x_12744) ;  /* 0x000007b000017945 */ /* 0x000fe20003800000 */
[----:B0-----:R-:W-:Y:S02]  /*a050*/  IMAD.MOV.U32 R13, RZ, RZ, R10 ;  /* 0x000000ffff0d7224 */ /* 0x001fe400078e000a */
[----:B------:R-:W-:Y:S01]  /*a060*/  IMAD.MOV.U32 R14, RZ, RZ, R11 ;  /* 0x000000ffff0e7224 */ /* 0x000fe200078e000b */
[----:B------:R-:W-:Y:S01]  /*a070*/  PRMT R44, R12, 0x7610, R44 ;  /* 0x000076100c2c7816 */ /* 0x000fe2000000002c */
[----:B------:R-:W-:Y:S01]  /*a080*/  IMAD.MOV.U32 R12, RZ, RZ, R5 ;  /* 0x000000ffff0c7224 */ /* 0x000fe200078e0005 */
[----:B------:R-:W-:Y:S01]  /*a090*/  PRMT R76, R13, 0x7610, R76 ;  /* 0x000076100d4c7816 */ /* 0x000fe2000000004c */
[----:B------:R-:W-:Y:S01]  /*a0a0*/  IMAD.MOV.U32 R70, RZ, RZ, R9 ;  /* 0x000000ffff467224 */ /* 0x000fe200078e0009 */
[----:B------:R-:W-:-:S02]  /*a0b0*/  PRMT R75, R14, 0x7610, R75 ;  /* 0x000076100e4b7816 */ /* 0x000fc4000000004b */
[----:B------:R-:W-:Y:S01]  /*a0c0*/  PRMT R78, R12, 0x7610, R78 ;  /* 0x000076100c4e7816 */ /* 0x000fe2000000004e */
[----:B--2---:R-:W-:Y:S02]  /*a0d0*/  IMAD R3, R0, -0x80, R3 ;  /* 0xffffff8000037824 */ /* 0x004fe400078e0203 */
[----:B------:R-:W-:-:S03]  /*a0e0*/  IMAD.MOV.U32 R0, RZ, RZ, R6 ;  /* 0x000000ffff007224 */ /* 0x000fc600078e0006 */
[----:B------:R-:W-:-:S04]  /*a0f0*/  VIMNMX R3, R3, 0x80, PT ;  /* 0x0000008003037848 */ /* 0x000fc80003fe0100 */
[-C--:B------:R-:W-:Y:S02]  /*a100*/  ISETP.GE.OR P1, PT, R22, R3.reuse, P0 ;  /* 0x000000031600720c */ /* 0x080fe40000726670 */
[----:B------:R-:W-:Y:S01]  /*a110*/  ISETP.GE.OR P0, PT, R156, R3, P0 ;  /* 0x000000039c00720c */ /* 0x000fe20000706670 */
[----:B------:R-:W-:-:S05]  /*a120*/  IMAD.MOV.U32 R3, RZ, RZ, R4 ;  /* 0x000000ffff037224 */ /* 0x000fca00078e0004 */
[----:B------:R-:W-:Y:S01]  /*a130*/  PRMT R77, R3, 0x7610, R77 ;  /* 0x00007610034d7816 */ /* 0x000fe2000000004d */
[----:B------:R-:W-:-:S04]  /*a140*/  IMAD.MOV.U32 R3, RZ, RZ, R8 ;  /* 0x000000ffff037224 */ /* 0x000fc800078e0008 */
[----:B------:R-:W-:Y:S05]  /*a150*/  @P1 BRA `(.L_x_12745) ;  /* 0x0000000400a41947 */ /* 0x000fea0003800000 */
[----:B------:R-:W2:Y:S01]  /*a160*/  LDL R15, [R1+0x478] ;  /* 0x00047800010f7983 */ /* 0x000ea20000100800 */
[----:B------:R-:W-:Y:S01]  /*a170*/  IMAD.IADD R14, R152, 0x1, R69 ;  /* 0x00000001980e7824 */ /* 0x000fe200078e0245 */
[----:B------:R-:W-:Y:S02]  /*a180*/  SHF.R.U64 R80, R24, 0x10, R25 ;  /* 0x0000001018507819 */ /* 0x000fe40000001219 */
[----:B------:R-:W-:Y:S02]  /*a190*/  SHF.R.U64 R82, R66, 0x10, R67 ;  /* 0x0000001042527819 */ /* 0x000fe40000001243 */
[--C-:B------:R-:W-:Y:S02]  /*a1a0*/  SHF.R.U64 R24, R20, 0x10, R21.reuse ;  /* 0x0000001014187819 */ /* 0x100fe40000001215 */
[----:B------:R-:W-:Y:S02]  /*a1b0*/  SHF.R.U32.HI R20, RZ, 0x10, R21 ;  /* 0x00000010ff147819 */ /* 0x000fe40000011615 */
[----:B------:R-:W-:-:S02]  /*a1c0*/  SHF.R.U64 R85, R64, 0x10, R65 ;  /* 0x0000001040557819 */ /* 0x000fc40000001241 */
[----:B------:R-:W-:Y:S02]  /*a1d0*/  PRMT R82, R75, 0x5432, R82 ;  /* 0x000054324b527816 */ /* 0x000fe40000000052 */
[----:B------:R-:W-:Y:S02]  /*a1e0*/  SHF.R.U32.HI R81, RZ, 0x10, R25 ;  /* 0x00000010ff517819 */ /* 0x000fe40000011619 */
[C---:B------:R-:W-:Y:S02]  /*a1f0*/  PRMT R21, R63.reuse, 0x5432, R24 ;  /* 0x000054323f157816 */ /* 0x040fe40000000018 */
[----:B------:R-:W-:Y:S02]  /*a200*/  SHF.R.U32.HI R86, RZ, 0x10, R65 ;  /* 0x00000010ff567819 */ /* 0x000fe40000011641 */
[----:B------:R-:W-:Y:S02]  /*a210*/  PRMT R79, R63, 0x5410, R80 ;  /* 0x000054103f4f7816 */ /* 0x000fe40000000050 */
[----:B------:R-:W-:Y:S01]  /*a220*/  PRMT R85, R83, 0x5410, R85 ;  /* 0x0000541053557816 */ /* 0x000fe20000000055 */
[C---:B------:R-:W-:Y:S01]  /*a230*/  IMAD.U32 R83, R82.reuse, 0x10000, RZ ;  /* 0x0001000052537824 */ /* 0x040fe200078e00ff */
[----:B------:R-:W-:Y:S01]  /*a240*/  SHF.R.U32.HI R84, RZ, 0x10, R67 ;  /* 0x00000010ff547819 */ /* 0x000fe20000011643 */
[----:B------:R-:W-:Y:S01]  /*a250*/  IMAD.U32 R80, R79, 0x10000, RZ ;  /* 0x000100004f507824 */ /* 0x000fe200078e00ff */
[----:B------:R-:W-:-:S02]  /*a260*/  LOP3.LUT R82, R82, 0xffff0000, RZ, 0xc0, !PT ;  /* 0xffff000052527812 */ /* 0x000fc400078ec0ff */
[----:B------:R-:W-:Y:S02]  /*a270*/  PRMT R84, R76, 0x5432, R84 ;  /* 0x000054324c547816 */ /* 0x000fe40000000054 */
[----:B------:R-:W-:Y:S02]  /*a280*/  PRMT R81, R68, 0x5410, R81 ;  /* 0x0000541044517816 */ /* 0x000fe40000000051 */
[----:B------:R-:W-:Y:S02]  /*a290*/  LOP3.LUT R79, R79, 0xffff0000, RZ, 0xc0, !PT ;  /* 0xffff00004f4f7812 */ /* 0x000fe400078ec0ff */
[----:B------:R-:W-:Y:S02]  /*a2a0*/  PRMT R86, R44, 0x5432, R86 ;  /* 0x000054322c567816 */ /* 0x000fe40000000056 */
[----:B------:R-:W-:Y:S01]  /*a2b0*/  PRMT R20, R68, 0x5432, R20 ;  /* 0x0000543244147816 */ /* 0x000fe20000000014 */
[----:B--2---:R-:W-:-:S05]  /*a2c0*/  IMAD.SHL.U32 R12, R15, 0x40, RZ ;  /* 0x000000400f0c7824 */ /* 0x004fca00078e00ff */
[----:B------:R-:W-:-:S04]  /*a2d0*/  LOP3.LUT R15, R12, 0x1c0, RZ, 0xc0, !PT ;  /* 0x000001c00c0f7812 */ /* 0x000fc800078ec0ff */
[C---:B------:R-:W-:Y:S02]  /*a2e0*/  LOP3.LUT R12, R15.reuse, 0x38, R152, 0xf8, !PT ;  /* 0x000000380f0c7812 */ /* 0x040fe400078ef898 */
[----:B------:R-:W-:Y:S02]  /*a2f0*/  SHF.R.U32.HI R29, RZ, 0x3, R15 ;  /* 0x00000003ff1d7819 */ /* 0x000fe4000001160f */
[----:B------:R-:W-:Y:S02]  /*a300*/  LOP3.LUT R14, R15, 0x38, R14, 0xf8, !PT ;  /* 0x000000380f0e7812 */ /* 0x000fe400078ef80e */
[-C--:B------:R-:W-:Y:S02]  /*a310*/  LOP3.LUT R13, R12, R29.reuse, RZ, 0x3c, !PT ;  /* 0x0000001d0c0d7212 */ /* 0x080fe400078e3cff */
[----:B------:R-:W-:-:S03]  /*a320*/  LOP3.LUT R15, R14, R29, RZ, 0x3c, !PT ;  /* 0x0000001d0e0f7212 */ /* 0x000fc600078e3cff */
[C---:B------:R-:W-:Y:S02]  /*a330*/  IMAD R13, R180.reuse, 0x200, R13 ;  /* 0x00000200b40d7824 */ /* 0x040fe400078e020d */
[----:B------:R-:W-:Y:S02]  /*a340*/  IMAD R29, R180, 0x200, R15 ;  /* 0x00000200b41d7824 */ /* 0x000fe400078e020f */
[--C-:B------:R-:W-:Y:S02]  /*a350*/  IMAD R71, R13, 0x2, R2.reuse ;  /* 0x000000020d477824 */ /* 0x100fe400078e0202 */
[----:B------:R-:W-:-:S03]  /*a360*/  IMAD R74, R29, 0x2, R2 ;  /* 0x000000021d4a7824 */ /* 0x000fc600078e0202 */
[----:B------:R-:W0:Y:S04]  /*a370*/  LDS.128 R12, [R71+0x18400] ;  /* 0x01840000470c7984 */ /* 0x000e280000000c00 */
[----:B------:R-:W1:Y:S01]  /*a380*/  LDS.128 R28, [R74+0x18400] ;  /* 0x018400004a1c7984 */ /* 0x000e620000000c00 */
        /* <DEDUP_REMOVED lines=12> */
[----:B------:R-:W-:Y:S01]  /*a450*/  FMUL.FTZ R88, R28, R82 ;  /* 0x000000521c587220 */ /* 0x000fe20000410000 */
[----:B------:R-:W-:-:S02]  /*a460*/  IMAD.U32 R63, R13, 0x10000, RZ ;  /* 0x000100000d3f7824 */ /* 0x000fc400078e00ff */
[----:B------:R-:W-:Y:S01]  /*a470*/  FFMA.FTZ R87, R24, R80, -R87 ;  /* 0x0000005018577223 */ /* 0x000fe20000010857 */
[----:B------:R-:W-:Y:S02]  /*a480*/  IMAD.U32 R80, R84, 0x10000, RZ ;  /* 0x0001000054507824 */ /* 0x000fe400078e00ff */
[----:B------:R-:W-:Y:S01]  /*a490*/  FFMA.FTZ R83, R24, R83, R15 ;  /* 0x0000005318537223 */ /* 0x000fe2000001000f */
[----:B------:R-:W-:Y:S02]  /*a4a0*/  IMAD.U32 R15, R81, 0x10000, RZ ;  /* 0x00010000510f7824 */ /* 0x000fe400078e00ff */
[-C--:B------:R-:W-:Y:S01]  /*a4b0*/  FMUL.FTZ R28, R28, R79.reuse ;  /* 0x0000004f1c1c7220 */ /* 0x080fe20000410000 */
[----:B------:R-:W-:Y:S01]  /*a4c0*/  FMUL.FTZ R24, R66, R80 ;  /* 0x0000005042187220 */ /* 0x000fe20000410000 */
[----:B------:R-:W-:Y:S01]  /*a4d0*/  FFMA.FTZ R88, R25, R79, -R88 ;  /* 0x0000004f19587223 */ /* 0x000fe20000010858 */
[----:B------:R-:W-:Y:S01]  /*a4e0*/  LOP3.LUT R84, R84, 0xffff0000, RZ, 0xc0, !PT ;  /* 0xffff000054547812 */ /* 0x000fe200078ec0ff */
[-C--:B------:R-:W-:Y:S01]  /*a4f0*/  FMUL.FTZ R79, R66, R15.reuse ;  /* 0x0000000f424f7220 */ /* 0x080fe20000410000 */
[----:B------:R-:W-:Y:S01]  /*a500*/  FFMA.FTZ R66, R63, R15, -R24 ;  /* 0x0000000f3f427223 */ /* 0x000fe20000010818 */
[----:B------:R-:W-:Y:S01]  /*a510*/  LOP3.LUT R24, R81, 0xffff0000, RZ, 0xc0, !PT ;  /* 0xffff000051187812 */ /* 0x000fe200078ec0ff */
[----:B------:R-:W-:Y:S01]  /*a520*/  FFMA.FTZ R82, R25, R82, R28 ;  /* 0x0000005219527223 */ /* 0x000fe2000001001c */
[----:B------:R-:W-:Y:S01]  /*a530*/  LOP3.LUT R13, R13, 0xffff0000, RZ, 0xc0, !PT ;  /* 0xffff00000d0d7812 */ /* 0x000fe200078ec0ff */
[----:B------:R-:W-:Y:S01]  /*a540*/  FMUL.FTZ R28, R29, R84 ;  /* 0x000000541d1c7220 */ /* 0x000fe20000410000 */
[----:B------:R-:W-:-:S02]  /*a550*/  IMAD.U32 R67, R30, 0x10000, RZ ;  /* 0x000100001e437824 */ /* 0x000fc400078e00ff */
[----:B------:R-:W-:Y:S01]  /*a560*/  FFMA.FTZ R79, R63, R80, R79 ;  /* 0x000000503f4f7223 */ /* 0x000fe2000001004f */
[----:B------:R-:W-:Y:S02]  /*a570*/  IMAD.U32 R15, R21, 0x10000, RZ ;  /* 0x00010000150f7824 */ /* 0x000fe400078e00ff */
[-C--:B------:R-:W-:Y:S01]  /*a580*/  FMUL.FTZ R80, R29, R24.reuse ;  /* 0x000000181d507220 */ /* 0x080fe20000410000 */
[----:B------:R-:W-:Y:S01]  /*a590*/  FFMA.FTZ R29, R13, R24, -R28 ;  /* 0x000000180d1d7223 */ /* 0x000fe2000001081c */
[----:B------:R-:W-:Y:S01]  /*a5a0*/  IMAD.U32 R68, R31, 0x10000, RZ ;  /* 0x000100001f447824 */ /* 0x000fe200078e00ff */
[----:B------:R-:W-:Y:S01]  /*a5b0*/  LOP3.LUT R30, R30, 0xffff0000, RZ, 0xc0, !PT ;  /* 0xffff00001e1e7812 */ /* 0x000fe200078ec0ff */
[----:B------:R-:W-:Y:S01]  /*a5c0*/  IMAD.U32 R25, R85, 0x10000, RZ ;  /* 0x0001000055197824 */ /* 0x000fe200078e00ff */
[----:B------:R-:W-:Y:S01]  /*a5d0*/  LOP3.LUT R31, R31, 0xffff0000, RZ, 0xc0, !PT ;  /* 0xffff00001f1f7812 */ /* 0x000fe200078ec0ff */
[----:B------:R-:W-:Y:S02]  /*a5e0*/  IMAD.U32 R28, R86, 0x10000, RZ ;  /* 0x00010000561c7824 */ /* 0x000fe400078e00ff */
[----:B------:R-:W-:Y:S01]  /*a5f0*/  FMUL.FTZ R90, R67, R15 ;  /* 0x0000000f435a7220 */ /* 0x000fe20000410000 */
[----:B------:R-:W-:Y:S01]  /*a600*/  IMAD.U32 R24, R20, 0x10000, RZ ;  /* 0x0001000014187824 */ /* 0x000fe200078e00ff */
[----:B------:R-:W-:Y:S01]  /*a610*/  LOP3.LUT R85, R85, 0xffff0000, RZ, 0xc0, !PT ;  /* 0xffff000055557812 */ /* 0x000fe200078ec0ff */
[-C--:B------:R-:W-:Y:S01]  /*a620*/  FMUL.FTZ R63, R67, R25.reuse ;  /* 0x00000019433f7220 */ /* 0x080fe20000410000 */
[----:B------:R-:W-:Y:S01]  /*a630*/  LOP3.LUT R86, R86, 0xffff0000, RZ, 0xc0, !PT ;  /* 0xffff000056567812 */ /* 0x000fe200078ec0ff */
[----:B------:R-:W-:Y:S01]  /*a640*/  FFMA.FTZ R80, R13, R84, R80 ;  /* 0x000000540d507223 */ /* 0x000fe20000010050 */
[----:B------:R-:W-:Y:S01]  /*a650*/  LOP3.LUT R21, R21, 0xffff0000, RZ, 0xc0, !PT ;  /* 0xffff000015157812 */ /* 0x000fe200078ec0ff */
[----:B------:R-:W-:Y:S01]  /*a660*/  FMUL.FTZ R84, R68, R28 ;  /* 0x0000001c44547220 */ /* 0x000fe20000410000 */
[----:B------:R-:W-:Y:S01]  /*a670*/  LOP3.LUT R20, R20, 0xffff0000, RZ, 0xc0, !PT ;  /* 0xffff000014147812 */ /* 0x000fe200078ec0ff */
[----:B------:R-:W-:Y:S01]  /*a680*/  FFMA.FTZ R90, R64, R25, R90 ;  /* 0x00000019405a7223 */ /* 0x000fe2000001005a */
[----:B------:R-:W-:Y:S01]  /*a690*/  FMUL.FTZ R13, R30, R85 ;  /* 0x000000551e0d7220 */ /* 0x000fe20000410000 */
[C---:B------:R-:W-:Y:S01]  /*a6a0*/  FMUL.FTZ R25, R31.reuse, R86 ;  /* 0x000000561f197220 */ /* 0x040fe20000410000 */
[----:B------:R-:W-:Y:S01]  /*a6b0*/  FMUL.FTZ R68, R68, R24 ;  /* 0x0000001844447220 */ /* 0x000fe20000410000 */
[----:B------:R-:W-:Y:S01]  /*a6c0*/  FMUL.FTZ R30, R30, R21 ;  /* 0x000000151e1e7220 */ /* 0x000fe20000410000 */
[----:B------:R-:W-:Y:S01]  /*a6d0*/  FMUL.FTZ R31, R31, R20 ;  /* 0x000000141f1f7220 */ /* 0x000fe20000410000 */
[----:B------:R-:W-:Y:S01]  /*a6e0*/  FFMA.FTZ R63, R64, R15, -R63 ;  /* 0x0000000f403f7223 */ /* 0x000fe2000001083f */
[C---:B------:R-:W-:Y:S01]  /*a6f0*/  FFMA.FTZ R15, R65.reuse, R24, -R84 ;  /* 0x00000018410f7223 */ /* 0x040fe20000010854 */
        /* <DEDUP_REMOVED lines=15> */
.L_x_12745:
[----:B------:R-:W-:Y:S05]  /*a7f0*/  BSYNC B1 ;  /* 0x0000000000017941 */ /* 0x000fea0003800000 */
.L_x_12744:
[----:B------:R-:W-:Y:S02]  /*a800*/  PRMT R0, R0, 0x5410, R3 ;  /* 0x0000541000007816 */ /* 0x000fe40000000003 */
[----:B------:R-:W-:Y:S01]  /*a810*/  PRMT R25, R70, 0x7610, R25 ;  /* 0x0000761046197816 */ /* 0x000fe20000000019 */
[----:B------:R-:W-:Y:S06]  /*a820*/  @P0 BRA `(.L_x_12736) ;  /* 0x0000000400880947 */ /* 0x000fec0003800000 */
[----:B------:R-:W2:Y:S01]  /*a830*/  LDL R66, [R1+0x510] ;  /* 0x0005100001427983 */ /* 0x000ea20000100800 */
[----:B------:R-:W-:Y:S01]  /*a840*/  IMAD.IADD R69, R152, 0x1, R69 ;  /* 0x0000000198457824 */ /* 0x000fe200078e0245 */
[----:B------:R-:W-:Y:S02]  /*a850*/  SHF.R.U64 R24, R8, 0x10, R9 ;  /* 0x0000001008187819 */ /* 0x000fe40000001209 */
[----:B------:R-:W-:Y:S02]  /*a860*/  SHF.R.U64 R4, R4, 0x10, R5 ;  /* 0x0000001004047819 */ /* 0x000fe40000001205 */
[----:B0-----:R-:W-:Y:S02]  /*a870*/  LOP3.LUT R12, R190, 0x38, R69, 0xf8, !PT ;  /* 0x00000038be0c7812 */ /* 0x001fe400078ef845 */
[----:B------:R-:W-:Y:S02]  /*a880*/  SHF.R.U32.HI R63, RZ, 0x10, R9 ;  /* 0x00000010ff3f7819 */ /* 0x000fe40000011609 */
[----:B------:R-:W-:-:S02]  /*a890*/  LOP3.LUT R3, R12, R191, RZ, 0x3c, !PT ;  /* 0x000000bf0c037212 */ /* 0x000fc400078e3cff */
[----:B------:R-:W-:Y:S02]  /*a8a0*/  PRMT R24, R0, 0x5432, R24 ;  /* 0x0000543200187816 */ /* 0x000fe40000000018 */
[----:B------:R-:W-:Y:S01]  /*a8b0*/  SHF.R.U32.HI R21, RZ, 0x10, R5 ;  /* 0x00000010ff157819 */ /* 0x000fe20000011605 */
[----:B------:R-:W-:Y:S01]  /*a8c0*/  IMAD.IADD R3, R192, 0x1, R3 ;  /* 0x00000001c0037824 */ /* 0x000fe200078e0203 */
[----:B------:R-:W-:Y:S02]  /*a8d0*/  SHF.R.U64 R5, R6, 0x10, R7 ;  /* 0x0000001006057819 */ /* 0x000fe40000001207 */
[----:B------:R-:W-:Y:S01]  /*a8e0*/  PRMT R77, R77, 0x5410, R4 ;  /* 0x000054104d4d7816 */ /* 0x000fe20000000004 */
[----:B------:R-:W-:Y:S01]  /*a8f0*/  IMAD R2, R3, 0x2, R2 ;  /* 0x0000000203027824 */ /* 0x000fe200078e0202 */
[----:B------:R-:W-:Y:S02]  /*a900*/  SHF.R.U64 R3, R10, 0x10, R11 ;  /* 0x000000100a037819 */ /* 0x000fe4000000120b */
[----:B------:R-:W-:Y:S01]  /*a910*/  PRMT R63, R25, 0x5410, R63 ;  /* 0x00005410193f7816 */ /* 0x000fe2000000003f */
[----:B------:R-:W-:Y:S01]  /*a920*/  IMAD.U32 R25, R24, 0x10000, RZ ;  /* 0x0001000018197824 */ /* 0x000fe200078e00ff */
[----:B------:R-:W0:Y:S01]  /*a930*/  LDS.128 R28, [R2+0x18400] ;  /* 0x01840000021c7984 */ /* 0x000e220000000c00 */
[----:B------:R-:W-:-:S02]  /*a940*/  SHF.R.U32.HI R7, RZ, 0x10, R7 ;  /* 0x00000010ff077819 */ /* 0x000fc40000011607 */
[----:B------:R-:W-:Y:S02]  /*a950*/  SHF.R.U32.HI R10, RZ, 0x10, R11 ;  /* 0x00000010ff0a7819 */ /* 0x000fe4000001160b */
[----:B------:R-:W-:Y:S01]  /*a960*/  PRMT R78, R78, 0x5410, R21 ;  /* 0x000054104e4e7816 */ /* 0x000fe20000000015 */
[----:B------:R-:W-:Y:S01]  /*a970*/  IMAD.U32 R21, R77, 0x10000, RZ ;  /* 0x000100004d157824 */ /* 0x000fe200078e00ff */
[----:B------:R-:W-:Y:S02]  /*a980*/  PRMT R20, R0, 0x5410, R5 ;  /* 0x0000541000147816 */ /* 0x000fe40000000005 */
[----:B------:R-:W-:Y:S02]  /*a990*/  PRMT R76, R76, 0x5410, R3 ;  /* 0x000054104c4c7816 */ /* 0x000fe40000000003 */
[----:B------:R-:W-:Y:S02]  /*a9a0*/  PRMT R44, R44, 0x5410, R7 ;  /* 0x000054102c2c7816 */ /* 0x000fe40000000007 */
[----:B------:R-:W-:-:S02]  /*a9b0*/  PRMT R75, R75, 0x5410, R10 ;  /* 0x000054104b4b7816 */ /* 0x000fc4000000000a */
[----:B------:R-:W-:Y:S01]  /*a9c0*/  LOP3.LUT R24, R24, 0xffff0000, RZ, 0xc0, !PT ;  /* 0xffff000018187812 */ /* 0x000fe200078ec0ff */
[C---:B0-----:R-:W-:Y:S01]  /*a9d0*/  IMAD.U32 R8, R28.reuse, 0x10000, RZ ;  /* 0x000100001c087824 */ /* 0x041fe200078e00ff */
[----:B------:R-:W-:Y:S01]  /*a9e0*/  LOP3.LUT R9, R28, 0xffff0000, RZ, 0xc0, !PT ;  /* 0xffff00001c097812 */ /* 0x000fe200078ec0ff */
[----:B------:R-:W-:Y:S01]  /*a9f0*/  IMAD.U32 R11, R30, 0x10000, RZ ;  /* 0x000100001e0b7824 */ /* 0x000fe200078e00ff */
[C---:B------:R-:W-:Y:S01]  /*aa00*/  LOP3.LUT R28, R29.reuse, 0xffff0000, RZ, 0xc0, !PT ;  /* 0xffff00001d1c7812 */ /* 0x040fe200078ec0ff */
[----:B------:R-:W-:Y:S01]  /*aa10*/  FMUL.FTZ R65, R8, R25 ;  /* 0x0000001908417220 */ /* 0x000fe20000410000 */
[----:B------:R-:W-:Y:S02]  /*aa20*/  IMAD.U32 R10, R29, 0x10000, RZ ;  /* 0x000100001d0a7824 */ /* 0x000fe400078e00ff */
[C---:B------:R-:W-:Y:S01]  /*aa30*/  IMAD.U32 R29, R63.reuse, 0x10000, RZ ;  /* 0x000100003f1d7824 */ /* 0x040fe200078e00ff */
[----:B------:R-:W-:-:S03]  /*aa40*/  LOP3.LUT R63, R63, 0xffff0000, RZ, 0xc0, !PT ;  /* 0xffff00003f3f7812 */ /* 0x000fc600078ec0ff */
[----:B------:R-:W-:Y:S01]  /*aa50*/  FMUL.FTZ R67, R10, R29 ;  /* 0x0000001d0a437220 */ /* 0x000fe20000410000 */
[----:B--2---:R-:W0:Y:S02]  /*aa60*/  LDS.128 R12, [R66+0x18400] ;  /* 0x01840000420c7984 */ /* 0x004e240000000c00 */
        /* <DEDUP_REMOVED lines=9> */
[----:B------:R-:W-:Y:S01]  /*ab00*/  LOP3.LUT R13, R30, 0xffff0000, RZ, 0xc0, !PT ;  /* 0xffff00001e0d7812 */ /* 0x000fe200078ec0ff */
[-C--:B------:R-:W-:Y:S01]  /*ab10*/  FFMA.FTZ R65, R0, R21.reuse, -R65 ;  /* 0x0000001500417223 */ /* 0x080fe20000010841 */
[----:B------:R-:W-:Y:S01]  /*ab20*/  LOP3.LUT R30, R31, 0xffff0000, RZ, 0xc0, !PT ;  /* 0xffff00001f1e7812 */ /* 0x000fe200078ec0ff */
[----:B------:R-:W-:Y:S01]  /*ab30*/  FMUL.FTZ R31, R8, R21 ;  /* 0x00000015081f7220 */ /* 0x000fe20000410000 */
[----:B------:R-:W-:-:S02]  /*ab40*/  IMAD.U32 R21, R78, 0x10000, RZ ;  /* 0x000100004e157824 */ /* 0x000fc400078e00ff */
[----:B------:R-:W-:Y:S02]  /*ab50*/  IMAD.U32 R8, R75, 0x10000, RZ ;  /* 0x000100004b087824 */ /* 0x000fe400078e00ff */
[----:B------:R-:W-:Y:S01]  /*ab60*/  FFMA.FTZ R31, R0, R25, R31 ;  /* 0x00000019001f7223 */ /* 0x000fe2000001001f */
[----:B------:R-:W-:Y:S02]  /*ab70*/  IMAD.U32 R0, R44, 0x10000, RZ ;  /* 0x000100002c007824 */ /* 0x000fe400078e00ff */
[-C--:B------:R-:W-:Y:S01]  /*ab80*/  FMUL.FTZ R25, R10, R21.reuse ;  /* 0x000000150a197220 */ /* 0x080fe20000410000 */
[C---:B------:R-:W-:Y:S01]  /*ab90*/  FMUL.FTZ R10, R15.reuse, R8 ;  /* 0x000000080f0a7220 */ /* 0x040fe20000410000 */
[C---:B------:R-:W-:Y:S01]  /*aba0*/  FFMA.FTZ R67, R4.reuse, R21, -R67 ;  /* 0x0000001504437223 */ /* 0x040fe20000010843 */
[-C--:B------:R-:W-:Y:S01]  /*abb0*/  FMUL.FTZ R21, R15, R0.reuse ;  /* 0x000000000f157220 */ /* 0x080fe20000410000 */
[----:B------:R-:W-:Y:S01]  /*abc0*/  FFMA.FTZ R25, R4, R29, R25 ;  /* 0x0000001d04197223 */ /* 0x000fe20000010019 */
[----:B------:R-:W-:Y:S01]  /*abd0*/  FFMA.FTZ R15, R7, R0, -R10 ;  /* 0x00000000070f7223 */ /* 0x000fe2000001080a */
[----:B------:R-:W-:Y:S01]  /*abe0*/  LOP3.LUT R0, R77, 0xffff0000, RZ, 0xc0, !PT ;  /* 0xffff00004d007812 */ /* 0x000fe200078ec0ff */
[----:B------:R-:W-:Y:S01]  /*abf0*/  FFMA.FTZ R21, R7, R8, R21 ;  /* 0x0000000807157223 */ /* 0x000fe20000010015 */
[----:B------:R-:W-:Y:S01]  /*ac00*/  LOP3.LUT R7, R78, 0xffff0000, RZ, 0xc0, !PT ;  /* 0xffff00004e077812 */ /* 0x000fe200078ec0ff */
[----:B------:R-:W-:Y:S01]  /*ac10*/  FMUL.FTZ R4, R9, R24 ;  /* 0x0000001809047220 */ /* 0x000fe20000410000 */
[----:B------:R-:W-:Y:S01]  /*ac20*/  LOP3.LUT R75, R75, 0xffff0000, RZ, 0xc0, !PT ;  /* 0xffff00004b4b7812 */ /* 0x000fe200078ec0ff */
        /* <DEDUP_REMOVED lines=17> */
[C---:B------:R-:W-:Y:S01]  /*ad40*/  FMUL.FTZ R5, R13.reuse, R76 ;  /* 0x0000004c0d057220 */ /* 0x040fe20000410000 */
[-C--:B------:R-:W-:Y:S01]  /*ad50*/  FMUL.FTZ R13, R13, R20.reuse ;  /* 0x000000140d0d7220 */ /* 0x080fe20000410000 */
[----:B------:R-:W-:Y:S01]  /*ad60*/  F2FP.BF16.F32.PACK_AB R4, R8, R65 ;  /* 0x000000410804723e */ /* 0x000fe200000010ff */
        /* <DEDUP_REMOVED lines=14> */
.L_x_12736:
[----:B------:R-:W-:Y:S05]  /*ae50*/  BSYNC B0 ;  /* 0x0000000000007941 */ /* 0x000fea0003800000 */
.L_x_12722:
        /* <DEDUP_REMOVED lines=8> */
.L_x_12719:
[----:B------:R-:W4:Y:S01]  /*aee0*/  S2R R0, SR_TID.X ;  /* 0x0000000000007919 */ /* 0x000f220000002100 */
[----:B------:R-:W-:Y:S05]  /*aef0*/  WARPSYNC.ALL ;  /* 0x0000000000007948 */ /* 0x000fea0003800000 */
[----:B----4-:R-:W-:-:S05]  /*af00*/  SHF.R.U32.HI R0, RZ, 0x7, R0 ;  /* 0x00000007ff007819 */ /* 0x010fca0000011600 */
[----:B------:R-:W-:Y:S02]  /*af10*/  VIADD R0, R0, 0x8 ;  /* 0x0000000800007836 */ /* 0x000fe40000000000 */
[----:B0123--:R-:W-:Y:S01]  /*af20*/  IMAD.MOV.U32 R4, RZ, RZ, R38 ;  /* 0x000000ffff047224 */ /* 0x00ffe200078e0026 */
[----:B------:R-:W-:Y:S01]  /*af30*/  UIADD3 UR4, UP0, UR37, 0x228, URZ ;  /* 0x0000022825047890 */ /* 0x000fe2000ff1e03f */
[----:B------:R-:W-:Y:S01]  /*af40*/  IMAD.MOV.U32 R5, RZ, RZ, R53 ;  /* 0x000000ffff057224 */ /* 0x000fe200078e0035 */
[----:B------:R0:W-:Y:S01]  /*af50*/  BAR.SYNC.DEFER_BLOCKING R0, 0x100 ;  /* 0x000400000000751d */ /* 0x0001e20000010000 */
[----:B------:R-:W-:Y:S01]  /*af60*/  IMAD.MOV.U32 R6, RZ, RZ, R61 ;  /* 0x000000ffff067224 */ /* 0x000fe200078e003d */
[----:B------:R-:W-:Y:S01]  /*af70*/  UIADD3.X UR5, URZ, UR36, URZ, UP0, !UPT ;  /* 0x000000243f057290 */ /* 0x000fe200087fe43f */
[----:B------:R-:W-:Y:S01]  /*af80*/  IMAD.MOV.U32 R7, RZ, RZ, R62 ;  /* 0x000000ffff077224 */ /* 0x000fe200078e003e */
[----:B------:R-:W-:Y:S01]  /*af90*/  MOV R228, 0xb2b0 ;  /* 0x0000b2b000e47802 */ /* 0x000fe20000000f00 */
[----:B------:R-:W-:Y:S01]  /*afa0*/  IMAD.U32 R9, RZ, RZ, UR48 ;  /* 0x00000030ff097e24 */ /* 0x000fe2000f8e00ff */
[----:B------:R-:W-:Y:S01]  /*afb0*/  BSSY B0, `(.L_x_12746) ;  /* 0x0000030000007945 */ /* 0x000fe20003800000 */
[----:B------:R-:W-:Y:S01]  /*afc0*/  IMAD.U32 R8, RZ, RZ, UR4 ;  /* 0x00000004ff087e24 */ /* 0x000fe2000f8e00ff */
[----:B------:R1:W-:Y:S01]  /*afd0*/  STL.128 [R1+0x180], R4 ;  /* 0x0001800401007387 */ /* 0x0003e20000100c00 */
[----:B0-----:R-:W-:-:S02]  /*afe0*/  IMAD.U32 R0, RZ, RZ, UR46 ;  /* 0x0000002eff007e24 */ /* 0x001fc4000f8e00ff */
[----:B------:R-:W-:Y:S01]  /*aff0*/  IMAD.MOV.U32 R24, RZ, RZ, R58 ;  /* 0x000000ffff187224 */ /* 0x000fe200078e003a */
[----:B------:R-:W-:Y:S01]  /*b000*/  STL.64 [R1+0x210], R32 ;  /* 0x0002102001007387 */ /* 0x000fe20000100a00 */
[----:B------:R-:W-:Y:S02]  /*b010*/  IMAD.MOV.U32 R25, RZ, RZ, R57 ;  /* 0x000000ffff197224 */ /* 0x000fe400078e0039 */
[----:B------:R-:W-:Y:S02]  /*b020*/  IMAD.U32 R2, RZ, RZ, UR39 ;  /* 0x00000027ff027e24 */ /* 0x000fe4000f8e00ff */
[----:B------:R-:W-:Y:S01]  /*b030*/  IMAD.U32 R3, RZ, RZ, UR47 ;  /* 0x0000002fff037e24 */ /* 0x000fe2000f8e00ff */
[----:B------:R-:W-:Y:S04]  /*b040*/  STL.128 [R1+0x1a0], R24 ;  /* 0x0001a01801007387 */ /* 0x000fe80000100c00 */
[----:B------:R0:W-:Y:S01]  /*b050*/  STL.64 [R1+0x178], R2 ;  /* 0x0001780201007387 */ /* 0x0001e20000100a00 */
[----:B-1----:R-:W-:-:S02]  /*b060*/  IMAD.MOV.U32 R4, RZ, RZ, R40 ;  /* 0x000000ffff047224 */ /* 0x002fc400078e0028 */
[----:B------:R-:W-:Y:S02]  /*b070*/  IMAD.MOV.U32 R5, RZ, RZ, R56 ;  /* 0x000000ffff057224 */ /* 0x000fe400078e0038 */
[----:B------:R-:W-:Y:S02]  /*b080*/  IMAD.MOV.U32 R6, RZ, RZ, R54 ;  /* 0x000000ffff067224 */ /* 0x000fe400078e0036 */
[----:B------:R-:W-:Y:S02]  /*b090*/  IMAD.MOV.U32 R7, RZ, RZ, R55 ;  /* 0x000000ffff077224 */ /* 0x000fe400078e0037 */
[----:B0-----:R-:W-:-:S03]  /*b0a0*/  VIADD R2, R204, 0xffffffff ;  /* 0xffffffffcc027836 */ /* 0x001fc60000000000 */
        /* <DEDUP_REMOVED lines=10> */
[----:B------:R-:W-:Y:S02]  /*b150*/  IMAD.MOV.U32 R7, RZ, RZ, R46 ;  /* 0x000000ffff077224 */ /* 0x000fe400078e002e */
[----:B------:R-:W-:-:S03]  /*b160*/  IMAD.MOV.U32 R18, RZ, RZ, R35 ;  /* 0x000000ffff127224 */ /* 0x000fc600078e0023 */
[----:B------:R0:W-:Y:S04]  /*b170*/  STL.128 [R1+0x1f0], R4 ;  /* 0x0001f00401007387 */ /* 0x0001e80000100c00 */
        /* <DEDUP_REMOVED lines=10> */
[----:B------:R-:W-:Y:S01]  /*b220*/  IMAD.U32 R9, RZ, RZ, UR5 ;  /* 0x00000005ff097e24 */ /* 0x000fe2000f8e00ff */
[----:B------:R-:W-:-:S02]  /*b230*/  UIADD3 UR5, UR37, 0x178, URZ ;  /* 0x0000017825057890 */ /* 0x000fc4000fffe03f */
[----:B------:R0:W-:Y:S02]  /*b240*/  STL.128 [R1+0x1b0], R4 ;  /* 0x0001b00401007387 */ /* 0x0001e40000100c00 */
[----:B0-----:R-:W-:Y:S02]  /*b250*/  IMAD.MOV.U32 R4, RZ, RZ, R45 ;  /* 0x000000ffff047224 */ /* 0x001fe400078e002d */
[----:B------:R-:W-:Y:S02]  /*b260*/  IMAD.MOV.U32 R5, RZ, RZ, R43 ;  /* 0x000000ffff057224 */ /* 0x000fe400078e002b */
[----:B------:R-:W-:Y:S02]  /*b270*/  IMAD.MOV.U32 R6, RZ, RZ, R8 ;  /* 0x000000ffff067224 */ /* 0x000fe400078e0008 */
[----:B------:R-:W-:-:S05]  /*b280*/  IMAD.MOV.U32 R7, RZ, RZ, R9 ;  /* 0x000000ffff077224 */ /* 0x000fca00078e0009 */
[----:B------:R0:W-:Y:S02]  /*b290*/  STL.128 [R1+0x1d0], R4 ;  /* 0x0001d00401007387 */ /* 0x0001e40000100c00 */
[----:B0----5:R-:W-:Y:S05]  /*b2a0*/  CALL.REL.NOINC `($_ZN7cutlass13device_kernelIN5flash11enable_sm90INS1_16FlashAttnFwdSm90INS1_25CollectiveMainloopFwdSm90ILi2EN4cute5tupleIJNS5_1CILi1EEES8_S8_EEENS6_IJNS7_ILi128EEENS7_ILi96EEENS7_ILi64EEEEEELi256ENS_10bfloat16_tEfNS_4arch4Sm90ELb0ELb1ELb1ELb1ELb0ELb1ELb1ELb1ELb0ELb1ELb1ELb0EEENS1_21CollectiveEpilogueFwdINS6_IJSA_NS7_ILi256EEESB_EEES9_SE_SG_Li256ELb1ELb1ELb1ELb0EEENS1_36VarlenDynamicPersistentTileSchedulerILi128ELi96ELi256ELi128ELb1ELb1ELb1ELb1ELb0ELb1EEEEEEEEEvNT_6ParamsE$_ZZN5flash25CollectiveMainloopFwdSm90ILi2EN4cute5tupleIJNS1_1CILi1EEES4_S4_EEENS2_IJNS3_ILi128EEENS3_ILi96EEENS3_ILi64EEEEEELi256EN7cutlass10bfloat16_tEfNSA_4arch4Sm90ELb0ELb1ELb1ELb1ELb0ELb1ELb1ELb1ELb0ELb1ELb1ELb0EE3mmaINS_16FlashAttnFwdSm90ISE_NS_21CollectiveEpilogueFwdINS2_IJS6_NS3_ILi256EEES7_EEES5_SB_SD_Li256ELb1ELb1ELb1ELb0EEENS_36VarlenDynamicPersistentTileSchedulerILi128ELi96ELi256ELi128ELb1ELb1ELb1ELb1ELb0ELb1EEEE13SharedStorageENS1_6TensorINS1_11ArrayEngineIfLm128EEENS1_6LayoutINS2_IJNS2_IJNS3_ILi2EEEST_NS3_ILi32EEEEEES4_S4_EEENS2_IJNS2_IJS4_ST_NS3_ILi4EEEEEENS3_ILi0EEESZ_EEEEEEENS_7SoftmaxILi2ELi0EEEEEbRKNSE_6ParamsENSA_25PipelineTmaAsyncNoClusterILi2ENSA_16PipelineTmaAsyncILi2EEEEES1B_RNSA_13PipelineStateILj2EEERT0_RT1_iRiRKNS_16SeqlenInfoQKNewKILb1ELb1EEENS2_IJiiiiEEERT_ENKUliT_T0_T1_E_clIZSF_ISO_S12_S14_EbS17_S1B_S1B_S1E_S1G_S1I_iS1J_S1N_S1O_S1Q_EUlRS1R_iE0_NS3_ILb1EEES1Y_EEDaiS1R_S1S_S1T_) ;  /* 0x0000034800e47944 */ /* 0x021fea0003c00000 */
[----:B------:R-:W-:Y:S05]  /*b2b0*/  BSYNC B0 ;  /* 0x0000000000007941 */ /* 0x000fea0003800000 */
.L_x_12746:
        /* <DEDUP_REMOVED lines=9> */
[----:B---3--:R-:W-:Y:S02]  /*b350*/  @P0 SHF.R.U32.HI R0, RZ, R6, R5 ;  /* 0x00000006ff000219 */ /* 0x008fe40000011605 */
[----:B-1----:R-:W-:-:S03]  /*b360*/  ISETP.GE.AND P0, PT, R3, 0x1, PT ;  /* 0x000000010300780c */ /* 0x002fc60003f06270 */
[----:B------:R-:W-:Y:S02]  /*b370*/  IMAD.IADD R205, R205, 0x1, R0 ;  /* 0x00000001cdcd7824 */ /* 0x000fe400078e0200 */
[----:B------:R-:W-:Y:S02]  /*b380*/  VIADD R0, R204, 0xfffffffe ;  /* 0xfffffffecc007836 */ /* 0x000fe40000000000 */
        /* <DEDUP_REMOVED lines=13> */
.L_x_12749:
[----:B------:R-:W-:-:S13]  /*b460*/  ISETP.NE.AND P0, PT, R3, 0x1, PT ;  /* 0x000000010300780c */ /* 0x000fda0003f05270 */
[----:B------:R-:W0:Y:S02]  /*b470*/  @P0 LDC.64 R6, c[0x0][0xae0] ;  /* 0x0002b800ff060b82 */ /* 0x000e240000000a00 */
[----:B0-----:R-:W-:-:S05]  /*b480*/  @P0 IMAD.HI.U32 R6, R5, R6, RZ ;  /* 0x0000000605060227 */ /* 0x001fca00078e00ff */
[----:B------:R-:W-:-:S07]  /*b490*/  @P0 SHF.R.U32.HI R5, RZ, R7, R6 ;  /* 0x00000007ff050219 */ /* 0x000fce0000011606 */
.L_x_12750:
[----:B------:R-:W-:Y:S05]  /*b4a0*/  BSYNC B0 ;  /* 0x0000000000007941 */ /* 0x000fea0003800000 */
.L_x_12748:
[----:B------:R-:W-:-:S05]  /*b4b0*/  IMAD R3, R5, R3, R3 ;  /* 0x0000000305037224 */ /* 0x000fca00078e0203 */
[----:B------:R-:W-:-:S07]  /*b4c0*/  VIMNMX R2, R2, R3, PT ;  /* 0x0000000302027248 */ /* 0x000fce0003fe0100 */
.L_x_12747:
[----:B------:R-:W-:-:S05]  /*b4d0*/  IMAD.HI R2, R2, 0x2aaaaaab, RZ ;  /* 0x2aaaaaab02027827 */ /* 0x000fca00078e02ff */
[----:B------:R-:W-:-:S04]  /*b4e0*/  SHF.R.U32.HI R3, RZ, 0x1f, R2 ;  /* 0x0000001fff037819 */ /* 0x000fc80000011602 */
[----:B------:R-:W-:-:S04]  /*b4f0*/  LEA.HI.SX32 R2, R2, R3, 0x1c ;  /* 0x0000000302027211 */ /* 0x000fc800078fe2ff */
[----:B------:R-:W-:-:S04]  /*b500*/  VIMNMX R3, R189, R2, !PT ;  /* 0x00000002bd037248 */ /* 0x000fc80007fe0100 */
[----:B------:R-:W-:-:S13]  /*b510*/  ISETP.GE.AND P0, PT, R0, R3, PT ;  /* 0x000000030000720c */ /* 0x000fda0003f06270 */
[----:B------:R-:W-:Y:S05]  /*b520*/  @!P0 BRA `(.L_x_12751) ;  /* 0x000000b000808947 */ /* 0x000fea0003800000 */
.L_x_12778:
        /* <DEDUP_REMOVED lines=16> */
[----:B-1----:R-:W-:Y:S01]  /*b630*/  @!P0 IMAD.MOV.U32 R5, RZ, RZ, RZ ;  /* 0x000000ffff058224 */ /* 0x002fe200078e00ff */
[----:B--2---:R-:W-:-:S04]  /*b640*/  LOP3.LUT R2, R2, 0x1, RZ, 0xfc, !PT ;  /* 0x0000000102027812 */ /* 0x004fc800078efcff */
[----:B------:R-:W-:-:S13]  /*b650*/  ISETP.NE.AND P1, PT, R2, 0x3, PT ;  /* 0x000000030200780c */ /* 0x000fda0003f25270 */
[----:B0-----:R-:W-:Y:S05]  /*b660*/  @!P1 BRA `(.L_x_12753) ;  /* 0x0000000000049947 */ /* 0x001fea0003800000 */
[----:B------:R-:W-:Y:S01]  /*b670*/  BPT.TRAP 0x1 ;  /* 0x000000040000795c */ /* 0x000fe20000300000 */
.L_x_12753:
[----:B------:R-:W-:Y:S05]  /*b680*/  BSYNC B0 ;  /* 0x0000000000007941 */ /* 0x000fea0003800000 */
.L_x_12752:
        /* <DEDUP_REMOVED lines=13> */
.L_x_12755:
[----:B------:R-:W-:Y:S05]  /*b760*/  BSYNC B0 ;  /* 0x0000000000007941 */ /* 0x000fea0003800000 */
.L_x_12754:
        /* <DEDUP_REMOVED lines=8> */
.L_x_12757:
[----:B------:R-:W-:Y:S05]  /*b7f0*/  BSYNC B0 ;  /* 0x0000000000007941 */ /* 0x000fea0003800000 */
.L_x_12756:
[----:B------:R-:W2:Y:S04]  /*b800*/  LD.E R13, desc[UR42][R16.64+0x218] ;  /* 0x0002182a100d7980 */ /* 0x000ea8000c101900 */
[----:B------:R-:W2:Y:S01]  /*b810*/  LDL.64 R10, [R1+0xa0] ;  /* 0x0000a000010a7983 */ /* 0x000ea20000100a00 */
[----:B------:R-:W-:Y:S05]  /*b820*/  WARPSYNC.ALL ;  /* 0x0000000000007948 */ /* 0x000fea0003800000 */
[----:B------:R-:W3:Y:S04]  /*b830*/  LDL.64 R18, [R1+0x98] ;  /* 0x0000980001127983 */ /* 0x000ee80000100a00 */
[----:B------:R-:W4:Y:S04]  /*b840*/  LDL.64 R4, [R1+0x98] ;  /* 0x0000980001047983 */ /* 0x000f280000100a00 */
[----:B0----5:R-:W4:Y:S01]  /*b850*/  LDL.64 R6, [R1+0x98] ;  /* 0x0000980001067983 */ /* 0x021f220000100a00 */
[----:B--2---:R-:W-:-:S03]  /*b860*/  IMAD R10, R13, 0x300, R10 ;  /* 0x000003000d0a7824 */ /* 0x004fc600078e020a */
[----:B------:R-:W2:Y:S01]  /*b870*/  LDL.64 R8, [R1+0x98] ;  /* 0x0000980001087983 */ /* 0x000ea20000100a00 */
[----:B------:R-:W-:Y:S01]  /*b880*/  R2UR UR7, R11 ;  /* 0x000000000b0772ca */ /* 0x000fe200000e0000 */
[----:B------:R-:W-:Y:S01]  /*b890*/  WARPGROUP.ARRIVE ;  /* 0x00000000000079c5 */ /* 0x000fe20000000000 */
[C---:B------:R-:W-:Y:S01]  /*b8a0*/  R2UR UR6, R10.reuse ;  /* 0x000000000a0672ca */ /* 0x040fe200000e0000 */
[----:B------:R-:W2:Y:S01]  /*b8b0*/  LDL R20, [R1+0x54] ;  /* 0x0000540001147983 */ /* 0x000ea20000100800 */
[----:B------:R-:W-:Y:S02]  /*b8c0*/  VIADD R12, R10, 0x2 ;  /* 0x000000020a0c7836 */ /* 0x000fe40000000000 */
[----:B------:R-:W-:Y:S02]  /*b8d0*/  IMAD.MOV.U32 R13, RZ, RZ, R11 ;  /* 0x000000ffff0d7224 */ /* 0x000fe400078e000b */
[----:B------:R-:W-:Y:S01]  /*b8e0*/  IMAD.MOV.U32 R2, RZ, RZ, 0x1 ;  /* 0x00000001ff027424 */ /* 0x000fe200078e00ff */
        /* <DEDUP_REMOVED lines=44> */
.L_x_12760:
[----:B------:R-:W-:Y:S05]  /*bbb0*/  BSYNC B0 ;  /* 0x0000000000007941 */ /* 0x000fea0003800000 */
.L_x_12759:
        /* <DEDUP_REMOVED lines=10> */
.L_x_12762:
[----:B------:R-:W-:Y:S05]  /*bc60*/  BSYNC B0 ;  /* 0x0000000000007941 */ /* 0x000fea0003800000 */
.L_x_12761:
[----:B------:R-:W-:Y:S04]  /*bc70*/  BSSY B0, `(.L_x_12763) ;  /* 0x0000006000007945 */ /* 0x000fe80003800000 */
[----:B-1----:R-:W-:Y:S05]  /*bc80*/  @P0 BRA `(.L_x_12764) ;  /* 0x0000000000100947 */ /* 0x002fea0003800000 */
[----:B-----5:R-:W-:Y:S01]  /*bc90*/  IMAD R4, R4, 0x8, R7 ;  /* 0x0000000804047824 */ /* 0x020fe200078e0207 */
[----:B------:R-:W-:-:S04]  /*bca0*/  SHF.L.U32 R5, R5, 0x1f, RZ ;  /* 0x0000001f05057819 */ /* 0x000fc800000006ff */
[----:B------:R-:W1:Y:S02]  /*bcb0*/  SYNCS.PHASECHK.TRANS64.TRYWAIT P0, [R4+URZ], R5 ;  /* 0x00000005040075a7 */ /* 0x000e64000800017f */
[----:B-1----:R-:W-:Y:S05]  /*bcc0*/  @!P0 BRA `(.L_x_12765) ;  /* 0x0000030400f48947 */ /* 0x002fea0003800000 */
.L_x_12764:
[----:B------:R-:W-:Y:S05]  /*bcd0*/  BSYNC B0 ;  /* 0x0000000000007941 */ /* 0x000fea0003800000 */
.L_x_12763:
[----:B0-----:R-:W2:Y:S04]  /*bce0*/  LD.E R19, desc[UR42][R16.64+0x218] ;  /* 0x0002182a10137980 */ /* 0x001ea8000c101900 */
[----:B-1---5:R-:W2:Y:S04]  /*bcf0*/  LDL.64 R4, [R1+0x118] ;  /* 0x0001180001047983 */ /* 0x022ea80000100a00 */
[----:B------:R-:W3:Y:S04]  /*bd00*/  LDL R18, [R1+0x90] ;  /* 0x0000900001127983 */ /* 0x000ee80000100800 */
        /* <DEDUP_REMOVED lines=178> */
[----:B0-----:R-:W-:Y:S01]  /*c830*/  LOP3.LUT R21, R20, 0x7f, RZ, 0xc0, !PT ;  /* 0x0000007f14157812 */ /* 0x001fe200078ec0ff */
[----:B------:R-:W-:Y:S03]  /*c840*/  STL [R1+0x90], R2 ;  /* 0x0000900201007387 */ /* 0x000fe60000100800 */
[----:B------:R-:W-:Y:S01]  /*c850*/  ISETP.NE.AND P0, PT, R21, RZ, PT ;  /* 0x000000ff1500720c */ /* 0x000fe20003f05270 */
[----:B------:R-:W-:Y:S01]  /*c860*/  STL [R1+0x90], R2 ;  /* 0x0000900201007387 */ /* 0x000fe20000100800 */
[----:B------:R-:W-:-:S03]  /*c870*/  SHF.R.U32.HI R20, RZ, 0x7, R20 ;  /* 0x00000007ff147819 */ /* 0x000fc60000011614 */
        /* <DEDUP_REMOVED lines=21> */
[----:B------:R-:W2:Y:S04]  /*c9d0*/  LDL R73, [R1+0x13c] ;  /* 0x00013c0001497983 */ /* 0x000ea80000100800 */
[----:B------:R-:W3:Y:S04]  /*c9e0*/  LDL R72, [R1+0x70] ;  /* 0x0000700001487983 */ /* 0x000ee80000100800 */
[----:B-1----:R-:W4:Y:S04]  /*c9f0*/  LDL.64 R4, [R1+0x170] ;  /* 0x0001700001047983 */ /* 0x002f280000100a00 */
[----:B------:R-:W2:Y:S04]  /*ca00*/  LDL.64 R12, [R1+0x160] ;  /* 0x00016000010c7983 */ /* 0x000ea80000100a00 */
[----:B------:R-:W3:Y:S04]  /*ca10*/  LDL R21, [R1+0x168] ;  /* 0x0001680001157983 */ /* 0x000ee80000100800 */
[----:B------:R-:W3:Y:S04]  /*ca20*/  LDL.128 R8, [R1+0x150] ;  /* 0x0001500001087983 */ /* 0x000ee80000100c00 */
[----:B----4-:R-:W4:Y:S04]  /*ca30*/  LD.E R19, desc[UR42][R4.64] ;  /* 0x0000002a04137980 */ /* 0x010f28000c101900 */
[----:B0-----:R-:W4:Y:S01]  /*ca40*/  LDL.128 R4, [R1+0x140] ;  /* 0x0001400001047983 */ /* 0x001f220000100c00 */
[----:B--2---:R-:W-:-:S02]  /*ca50*/  ISETP.NE.AND P1, PT, R12, 0x1, PT ;  /* 0x000000010c00780c */ /* 0x004fc40003f25270 */
[----:B---3--:R-:W-:Y:S01]  /*ca60*/  ISETP.GE.AND P2, PT, R9, 0x1, PT ;  /* 0x000000010900780c */ /* 0x008fe20003f46270 */
[----:B------:R-:W-:Y:S01]  /*ca70*/  BSSY B0, `(.L_x_12766) ;  /* 0x000009e000007945 */ /* 0x000fe20003800000 */
[-C--:B----4-:R-:W-:Y:S01]  /*ca80*/  FMUL.FTZ R15, R26, R19.reuse ;  /* 0x000000131a0f7220 */ /* 0x090fe20000410000 */
[-C--:B------:R-:W-:Y:S01]  /*ca90*/  FMUL.FTZ R26, R30, R19.reuse ;  /* 0x000000131e1a7220 */ /* 0x080fe20000410000 */
[-C--:B------:R-:W-:Y:S01]  /*caa0*/  FMUL.FTZ R30, R32, R19.reuse ;  /* 0x00000013201e7220 */ /* 0x080fe20000410000 */
[-C--:B------:R-:W-:Y:S01]  /*cab0*/  FMUL.FTZ R32, R36, R19.reuse ;  /* 0x0000001324207220 */ /* 0x080fe20000410000 */
[----:B------:R-:W-:Y:S01]  /*cac0*/  SHF.R.S32.HI R36, RZ, 0x1f, R73 ;  /* 0x0000001fff247819 */ /* 0x000fe20000011449 */
[-C--:B------:R-:W-:Y:S01]  /*cad0*/  FMUL.FTZ R74, R50, R19.reuse ;  /* 0x00000013324a7220 */ /* 0x080fe20000410000 */
[----:B------:R-:W-:Y:S02]  /*cae0*/  FMUL.FTZ R50, R52, R19 ;  /* 0x0000001334327220 */ /* 0x000fe40000410000 */
[----:B------:R-:W-:Y:S01]  /*caf0*/  LEA.HI R52, R36, R73, RZ, 0x7 ;  /* 0x0000004924347211 */ /* 0x000fe200078f38ff */
[----:B------:R-:W-:-:S03]  /*cb00*/  FMUL.FTZ R76, R54, R19 ;  /* 0x00000013364c7220 */ /* 0x000fc60000410000 */
        /* <DEDUP_REMOVED lines=24> */
[-C--:B------:R-:W-:Y:S01]  /*cc90*/  FMUL.FTZ R57, R58, R19.reuse ;  /* 0x000000133a397220 */ /* 0x080fe20000410000 */
[----:B------:R-:W-:Y:S01]  /*cca0*/  FMUL.FTZ R53, R61, R19 ;  /* 0x000000133d357220 */ /* 0x000fe20000410000 */
        /* <DEDUP_REMOVED lines=26> */
[----:B------:R-:W-:Y:S02]  /*ce50*/  IMAD.MOV.U32 R21, RZ, RZ, -0x60 ;  /* 0xffffffa0ff157424 */ /* 0x000fe400078e00ff */
[----:B------:R-:W-:Y:S01]  /*ce60*/  FMUL.FTZ R20, R25, R19 ;  /* 0x0000001319147220 */ /* 0x000fe20000410000 */
[----:B------:R-:W-:Y:S01]  /*ce70*/  IMAD.IADD R54, R54, 0x1, -R13 ;  /* 0x0000000136367824 */ /* 0x000fe200078e0a0d */
[----:B------:R-:W0:Y:S01]  /*ce80*/  SHFL.IDX PT, R52, R80, RZ, 0x1c1f ;  /* 0x001c1fff50347589 */ /* 0x000e2200000e0000 */
[----:B------:R-:W-:Y:S02]  /*ce90*/  IMAD R21, R0, R21, 0x1 ;  /* 0x0000000100157424 */ /* 0x000fe400078e0215 */
[-C--:B------:R-:W-:Y:S01]  /*cea0*/  FMUL.FTZ R25, R31, R19.reuse ;  /* 0x000000131f197220 */ /* 0x080fe20000410000 */
[-C--:B------:R-:W-:Y:S01]  /*ceb0*/  FMUL.FTZ R31, R33, R19.reuse ;  /* 0x00000013211f7220 */ /* 0x080fe20000410000 */
[-C--:B------:R-:W-:Y:S01]  /*cec0*/  FMUL.FTZ R33, R63, R19.reuse ;  /* 0x000000133f217220 */ /* 0x080fe20000410000 */
[----:B------:R-:W-:Y:S01]  /*ced0*/  FMUL.FTZ R61, R67, R19 ;  /* 0x00000013433d7220 */ /* 0x000fe20000410000 */
[----:B------:R-:W-:-:S02]  /*cee0*/  IMAD R54, R54, -0x2, R21 ;  /* 0xfffffffe36367824 */ /* 0x000fc400078e0215 */
        /* <DEDUP_REMOVED lines=12> */
[----:B------:R-:W1:Y:S01]  /*cfb0*/  MUFU.TANH R14, R14 ;  /* 0x0000000e000e7308 */ /* 0x000e620000002400 */
[----:B------:R-:W-:-:S02]  /*cfc0*/  IADD3 R36, -R4, R54, R5 ;  /* 0x0000003604247210 */ /* 0x000fc40007ffe105 */
[----:B------:R-:W-:-:S05]  /*cfd0*/  LOP3.LUT R19, RZ, R6, RZ, 0x33, !PT ;  /* 0x00000006ff137212 */ /* 0x000fca00078e33ff */
        /* <DEDUP_REMOVED lines=47> */
[----:B------:R-:W-:-:S02]  /*d2d0*/  IMAD.IADD R71, R36, 0x1, R7 ;  /* 0x0000000124477824 */ /* 0x000fc400078e0207 */
[----:B------:R-:W-:Y:S02]  /*d2e0*/  IMAD.IADD R73, R36, 0x1, R19 ;  /* 0x0000000124497824 */ /* 0x000fe400078e0213 */
[----:B------:R-:W-:Y:S02]  /*d2f0*/  IMAD R79, R0, -0x60, R8 ;  /* 0xffffffa0004f7824 */ /* 0x000fe400078e0208 */
        /* <DEDUP_REMOVED lines=14> */
.L_x_12769:
[----:B------:R-:W-:-:S13]  /*d3e0*/  ISETP.NE.AND P1, PT, R9, 0x1, PT ;  /* 0x000000010900780c */ /* 0x000fda0003f25270 */
[----:B------:R-:W-:-:S05]  /*d3f0*/  @P1 IMAD.HI.U32 R36, R8, R10, RZ ;  /* 0x0000000a08241227 */ /* 0x000fca00078e00ff */
[----:B------:R-:W-:-:S07]  /*d400*/  @P1 SHF.R.U32.HI R8, RZ, R11, R36 ;  /* 0x0000000bff081219 */ /* 0x000fce0000011624 */
.L_x_12770:
[----:B------:R-:W-:Y:S05]  /*d410*/  BSYNC B1 ;  /* 0x0000000000017941 */ /* 0x000fea0003800000 */
.L_x_12768:
[----:B------:R-:W-:-:S05]  /*d420*/  IMAD R8, R8, R9, R81 ;  /* 0x0000000908087224 */ /* 0x000fca00078e0251 */
[----:B------:R-:W-:Y:S02]  /*d430*/  VIMNMX R7, R7, R8, !PT ;  /* 0x0000000807077248 */ /* 0x000fe40007fe0100 */
[----:B------:R-:W-:-:S07]  /*d440*/  VIADDMNMX R6, R8, R9, R6, PT ;  /* 0x0000000908067246 */ /* 0x000fce0003800106 */
.L_x_12767:
[----:B------:R-:W-:Y:S05]  /*d450*/  BSYNC B0 ;  /* 0x0000000000007941 */ /* 0x000fea0003800000 */
.L_x_12766:
[C---:B------:R-:W-:Y:S01]  /*d460*/  ISETP.GE.AND P1, PT, R79.reuse, 0x9, PT ;  /* 0x000000094f00780c */ /* 0x040fe20003f26270 */
[----:B------:R-:W0:Y:S01]  /*d470*/  SHFL.IDX PT, R80, R80, 0x1, 0x1c1f ;  /* 0x003c1f0050507f89 */ /* 0x000e2200000e0000 */
[----:B------:R-:W-:Y:S01]  /*d480*/  ISETP.GE.AND P2, PT, R79, 0x2, PT ;  /* 0x000000024f00780c */ /* 0x000fe20003f46270 */
[----:B------:R-:W-:Y:S01]  /*d490*/  BSSY B0, `(.L_x_12771) ;  /* 0x0000087000007945 */ /* 0x000fe20003800000 */
[----:B------:R-:W-:Y:S02]  /*d4a0*/  P2R R19, PR, RZ, 0x2 ;  /* 0x00000002ff137803 */ /* 0x000fe40000000000 */
[----:B------:R-:W-:Y:S02]  /*d4b0*/  ISETP.GT.AND P1, PT, R7, 0x8, !P1 ;  /* 0x000000080700780c */ /* 0x000fe40004f24270 */
[----:B------:R-:W-:Y:S02]  /*d4c0*/  P2R R8, PR, RZ, 0x4 ;  /* 0x00000004ff087803 */ /* 0x000fe40000000000 */
[----:B------:R-:W-:-:S02]  /*d4d0*/  ISETP.LT.OR P1, PT, R6, 0x9, P1 ;  /* 0x000000090600780c */ /* 0x000fc40000f21670 */
[----:B------:R-:W-:Y:S02]  /*d4e0*/  ISETP.GT.AND P2, PT, R7, 0x1, !P2 ;  /* 0x000000010700780c */ /* 0x000fe40005744270 */
[----:B------:R-:W-:Y:S02]  /*d4f0*/  ISETP.GE.AND P3, PT, R79, 0xa, PT ;  /* 0x0000000a4f00780c */ /* 0x000fe40003f66270 */
[----:B------:R-:W-:Y:S02]  /*d500*/  FSEL R162, R24, -INF , !P1 ;  /* 0xff80000018a27808 */ /* 0x000fe40004800000 */
[----:B------:R-:W-:Y:S02]  /*d510*/  ISETP.LT.OR P2, PT, R6, 0x2, P2 ;  /* 0x000000020600780c */ /* 0x000fe40001741670 */
[----:B------:R-:W-:Y:S02]  /*d520*/  ISETP.GT.AND P1, PT, R7, 0x9, !P3 ;  /* 0x000000090700780c */ /* 0x000fe40005f24270 */
[----:B------:R-:W-:-:S02]  /*d530*/  FSEL R72, R20, -INF , !P2 ;  /* 0xff80000014487808 */ /* 0x000fc40005000000 */
        /* <DEDUP_REMOVED lines=86> */
[----:B0-----:R-:W-:Y:S01]  /*daa0*/  IMAD.IADD R63, R73, 0x1, R80 ;  /* 0x00000001493f7824 */ /* 0x001fe200078e0250 */
        /* <DEDUP_REMOVED lines=11> */
[----:B-1----:R-:W-:Y:S01]  /*db60*/  FSEL R160, R14, -INF , !P6 ;  /* 0xff8000000ea07808 */ /* 0x002fe20007000000 */
        /* <DEDUP_REMOVED lines=18> */
.L_x_12774:
[----:B------:R-:W-:-:S13]  /*dc90*/  ISETP.NE.AND P6, PT, R9, 0x1, PT ;  /* 0x000000010900780c */ /* 0x000fda0003fc5270 */
[----:B------:R-:W-:-:S05]  /*dca0*/  @P6 IMAD.HI.U32 R10, R4, R10, RZ ;  /* 0x0000000a040a6227 */ /* 0x000fca00078e00ff */
[----:B------:R-:W-:-:S07]  /*dcb0*/  @P6 SHF.R.U32.HI R4, RZ, R11, R10 ;  /* 0x0000000bff046219 */ /* 0x000fce000001160a */
.L_x_12775:
[----:B------:R-:W-:Y:S05]  /*dcc0*/  BSYNC B1 ;  /* 0x0000000000017941 */ /* 0x000fea0003800000 */
.L_x_12773:
[----:B------:R-:W-:-:S05]  /*dcd0*/  IMAD R4, R4, R9, R81 ;  /* 0x0000000904047224 */ /* 0x000fca00078e0251 */
[----:B------:R-:W-:Y:S02]  /*dce0*/  VIADDMNMX R14, R4, R9, R14, PT ;  /* 0x00000009040e7246 */ /* 0x000fe4000380010e */
[----:B------:R-:W-:-:S07]  /*dcf0*/  VIMNMX R63, R63, R4, !PT ;  /* 0x000000043f3f7248 */ /* 0x000fce0007fe0100 */
.L_x_12772:
[----:B------:R-:W-:Y:S05]  /*dd00*/  BSYNC B0 ;  /* 0x0000000000007941 */ /* 0x000fea0003800000 */
.L_x_12771:
[----:B------:R-:W2:Y:S01]  /*dd10*/  LDL.64 R6, [R1+0x230] ;  /* 0x0002300001067983 */ /* 0x000ea20000100a00 */
        /* <DEDUP_REMOVED lines=52> */
[----:B------:R-:W-:Y:S01]  /*e060*/  ISETP.NE.AND P5, PT, R90, RZ, PT ;  /* 0x000000ff5a00720c */ /* 0x000fe20003fa5270 */
[----:B------:R-:W3:Y:S03]  /*e070*/  LDL R74, [R1+0x250] ;  /* 0x00025000014a7983 */ /* 0x000ee60000100800 */
        /* <DEDUP_REMOVED lines=22> */
[----:B--2---:R-:W-:Y:S02]  /*e1e0*/  FMNMX.FTZ R4, R160, R6, !PT ;  /* 0x00000006a0047209 */ /* 0x004fe40007810000 */
[----:B------:R-:W-:-:S02]  /*e1f0*/  FSEL R19, R78, -INF , !P5 ;  /* 0xff8000004e137808 */ /* 0x000fc40006800000 */
[----:B------:R-:W-:Y:S02]  /*e200*/  FMNMX.FTZ R4, R72, R4, !PT ;  /* 0x0000000448047209 */ /* 0x000fe40007810000 */
[C---:B------:R-:W-:Y:S02]  /*e210*/  ISETP.GT.AND P2, PT, R63.reuse, 0x50, !P2 ;  /* 0x000000503f00780c */ /* 0x040fe40005744270 */
[----:B------:R-:W-:Y:S02]  /*e220*/  FMNMX.FTZ R4, R162, R4, !PT ;  /* 0x00000004a2047209 */ /* 0x000fe40007810000 */
[----:B------:R-:W-:Y:S02]  /*e230*/  ISETP.GT.AND P3, PT, R63, 0x51, !P3 ;  /* 0x000000513f00780c */ /* 0x000fe40005f64270 */
[----:B------:R-:W-:Y:S02]  /*e240*/  FMNMX.FTZ R4, R70, R4, !PT ;  /* 0x0000000446047209 */ /* 0x000fe40007810000 */
[----:B------:R-:W-:-:S02]  /*e250*/  ISETP.NE.AND P6, PT, R65, RZ, PT ;  /* 0x000000ff4100720c */ /* 0x000fc40003fc5270 */
        /* <DEDUP_REMOVED lines=18> */
[----:B------:R-:W-:-:S04]  /*e380*/  FMNMX.FTZ R5, R44, R5, !PT ;  /* 0x000000052c057209 */ /* 0x000fc80007810000 */
[----:B------:R-:W-:Y:S02]  /*e390*/  FMNMX.FTZ R9, R42, R5, !PT ;  /* 0x000000052a097209 */ /* 0x000fe40007810000 */
        /* <DEDUP_REMOVED lines=16> */
[----:B------:R-:W-:Y:S01]  /*e4a0*/  FMNMX.FTZ R5, R25, R4, !PT ;  /* 0x0000000419057209 */ /* 0x000fe20007810000 */
[----:B------:R-:W0:Y:S01]  /*e4b0*/  SHFL.BFLY PT, R9, R8, 0x2, 0x1f ;  /* 0x0c401f0008097f89 */ /* 0x000e2200000e0000 */
[----:B------:R-:W-:Y:S02]  /*e4c0*/  ISETP.LT.OR P1, PT, R14, 0x4a, P1 ;  /* 0x0000004a0e00780c */ /* 0x000fe40000f21670 */
        /* <DEDUP_REMOVED lines=17> */
[----:B0-----:R-:W-:Y:S02]  /*e5e0*/  FMNMX.FTZ R10, R8, R9, !PT ;  /* 0x00000009080a7209 */ /* 0x001fe40007810000 */
[----:B------:R-:W-:-:S05]  /*e5f0*/  FMNMX.FTZ R9, R63, R4, !PT ;  /* 0x000000043f097209 */ /* 0x000fca0007810000 */
[----:B------:R-:W-:Y:S04]  /*e600*/  STL.64 [R1+0x230], R8 ;  /* 0x0002300801007387 */ /* 0x000fe80000100a00 */
[----:B------:R-:W2:Y:S04]  /*e610*/  LDL R12, [R1+0x234] ;  /* 0x00023400010c7983 */ /* 0x000ea80000100800 */
[----:B------:R-:W0:Y:S02]  /*e620*/  SHFL.BFLY PT, R5, R10, 0x1, 0x1f ;  /* 0x0c201f000a057f89 */ /* 0x000e2400000e0000 */
[----:B0-----:R-:W-:-:S02]  /*e630*/  FMNMX.FTZ R10, R10, R5, !PT ;  /* 0x000000050a0a7209 */ /* 0x001fc40007810000 */
[----:B------:R-:W4:Y:S04]  /*e640*/  LDL.64 R4, [R1+0x240] ;  /* 0x0002400001047983 */ /* 0x000f280000100a00 */
[----:B------:R-:W-:Y:S04]  /*e650*/  STL [R1+0x230], R10 ;  /* 0x0002300a01007387 */ /* 0x000fe80000100800 */
[----:B------:R-:W5:Y:S04]  /*e660*/  LDL R14, [R1+0x230] ;  /* 0x00023000010e7983 */ /* 0x000f680000100800 */
[----:B--2---:R-:W0:Y:S02]  /*e670*/  SHFL.BFLY PT, R9, R12, 0x2, 0x1f ;  /* 0x0c401f000c097f89 */ /* 0x004e2400000e0000 */
[----:B0-----:R-:W-:-:S05]  /*e680*/  FMNMX.FTZ R9, R9, R12, !PT ;  /* 0x0000000c09097209 */ /* 0x001fca0007810000 */
[----:B------:R-:W0:Y:S01]  /*e690*/  SHFL.BFLY PT, R8, R9, 0x1, 0x1f ;  /* 0x0c201f0009087f89 */ /* 0x000e2200000e0000 */
[----:B-----5:R-:W-:Y:S01]  /*e6a0*/  FSETP.NEU.FTZ.AND P1, PT, R14, -INF , PT ;  /* 0xff8000000e00780b */ /* 0x020fe20003f3d000 */
[----:B---3--:R-:W-:-:S03]  /*e6b0*/  FMUL.FTZ R11, R74, R14 ;  /* 0x0000000e4a0b7220 */ /* 0x008fc60000410000 */
[----:B------:R-:W-:Y:S02]  /*e6c0*/  FSEL R65, R14, RZ, P1 ;  /* 0x000000ff0e417208 */ /* 0x000fe40000800000 */
[----:B------:R-:W-:-:S03]  /*e6d0*/  FSEL R11, R11, RZ, P1 ;  /* 0x000000ff0b0b7208 */ /* 0x000fc60000800000 */
[----:B------:R-:W-:Y:S01]  /*e6e0*/  FADD.FTZ R65, R6, -R65 ;  /* 0x8000004106417221 */ /* 0x000fe20000010000 */
[----:B0-----:R-:W-:-:S04]  /*e6f0*/  FMNMX.FTZ R8, R9, R8, !PT ;  /* 0x0000000809087209 */ /* 0x001fc80007810000 */
[C---:B------:R-:W-:Y:S01]  /*e700*/  FSETP.NEU.FTZ.AND P1, PT, R8.reuse, -INF , PT ;  /* 0xff8000000800780b */ /* 0x040fe20003f3d000 */
[----:B------:R-:W-:-:S03]  /*e710*/  FMUL.FTZ R6, R8, R74 ;  /* 0x0000004a08067220 */ /* 0x000fc60000410000 */
[----:B------:R-:W-:Y:S02]  /*e720*/  FSEL R10, R8, RZ, P1 ;  /* 0x000000ff080a7208 */ /* 0x000fe40000800000 */
[----:B------:R-:W-:Y:S01]  /*e730*/  FSEL R6, R6, RZ, P1 ;  /* 0x000000ff06067208 */ /* 0x000fe20000800000 */
        /* <DEDUP_REMOVED lines=24> */
[----:B------:R-:W-:Y:S01]  /*e8c0*/  FADD.FTZ R7, R7, -R10 ;  /* 0x8000000a07077221 */ /* 0x000fe20000010000 */
[-C--:B------:R-:W-:Y:S01]  /*e8d0*/  FMUL.FTZ R11, R65, R74.reuse ;  /* 0x0000004a410b7220 */ /* 0x080fe20000410000 */
[----:B------:R-:W-:-:S02]  /*e8e0*/  FFMA.FTZ R32, R40, R74, -R6 ;  /* 0x0000004a28207223 */ /* 0x000fc40000010806 */
[----:B------:R-:W-:Y:S01]  /*e8f0*/  FMUL.FTZ R7, R74, R7 ;  /* 0x000000074a077220 */ /* 0x000fe20000410000 */
[-CC-:B------:R-:W-:Y:S01]  /*e900*/  FFMA.FTZ R161, R31, R74.reuse, -R6.reuse ;  /* 0x0000004a1fa17223 */ /* 0x180fe20000010806 */
[----:B------:R-:W-:Y:S01]  /*e910*/  MUFU.EX2 R160, R160 ;  /* 0x000000a000a07308 */ /* 0x000fe20000000800 */
[----:B------:R-:W-:-:S07]  /*e920*/  FFMA.FTZ R31, R29, R74, -R6 ;  /* 0x0000004a1d1f7223 */ /* 0x000fce0000010806 */
[----:B------:R-:W4:Y:S01]  /*e930*/  MUFU.EX2 R11, R11 ;  /* 0x0000000b000b7308 */ /* 0x000f220000000800 */
[----:B------:R-:W-:-:S07]  /*e940*/  FFMA.FTZ R163, R53, R74, -R6 ;  /* 0x0000004a35a37223 */ /* 0x000fce0000010806 */
[----:B------:R-:W-:Y:S08]  /*e950*/  MUFU.EX2 R32, R32 ;  /* 0x0000002000207308 */ /* 0x000ff00000000800 */
[----:B------:R-:W0:Y:S01]  /*e960*/  MUFU.EX2 R10, R7 ;  /* 0x00000007000a7308 */ /* 0x000e220000000800 */
[----:B------:R-:W-:-:S07]  /*e970*/  FFMA.FTZ R30, R45, R74, -R6 ;  /* 0x0000004a2d1e7223 */ /* 0x000fce0000010806 */
[----:B------:R-:W1:Y:S08]  /*e980*/  MUFU.EX2 R13, R13 ;  /* 0x0000000d000d7308 */ /* 0x000e700000000800 */
[----:B------:R-:W2:Y:S01]  /*e990*/  MUFU.EX2 R161, R161 ;  /* 0x000000a100a17308 */ /* 0x000ea20000000800 */
[----:B------:R-:W-:-:S07]  /*e9a0*/  FFMA.FTZ R165, R51, R74, -R6 ;  /* 0x0000004a33a57223 */ /* 0x000fce0000010806 */
[----:B------:R-:W3:Y:S08]  /*e9b0*/  MUFU.EX2 R162, R162 ;  /* 0x000000a200a27308 */ /* 0x000ef00000000800 */
[----:B------:R-:W5:Y:S01]  /*e9c0*/  MUFU.EX2 R31, R31 ;  /* 0x0000001f001f7308 */ /* 0x000f620000000800 */
[----:B----4-:R-:W-:Y:S01]  /*e9d0*/  FFMA.FTZ R4, R11, R4, R160 ;  /* 0x000000040b047223 */ /* 0x010fe200000100a0 */
[----:B0-----:R-:W-:-:S06]  /*e9e0*/  FFMA.FTZ R14, R5, R10, R32 ;  /* 0x0000000a050e7223 */ /* 0x001fcc0000010020 */
[----:B------:R-:W0:Y:S01]  /*e9f0*/  MUFU.EX2 R37, R37 ;  /* 0x0000002500257308 */ /* 0x000e220000000800 */
[----:B------:R-:W-:-:S07]  /*ea00*/  FFMA.FTZ R29, R28, R74, -R6 ;  /* 0x0000004a1c1d7223 */ /* 0x000fce0000010806 */
[----:B------:R-:W4:Y:S01]  /*ea10*/  MUFU.EX2 R163, R163 ;  /* 0x000000a300a37308 */ /* 0x000f220000000800 */
[----:B-1----:R-:W-:Y:S01]  /*ea20*/  FADD.FTZ R5, R13, R4 ;  /* 0x000000040d057221 */ /* 0x002fe20000010000 */
[----:B--2---:R-:W-:-:S06]  /*ea30*/  FADD.FTZ R14, R161, R14 ;  /* 0x0000000ea10e7221 */ /* 0x004fcc0000010000 */
[----:B------:R-:W1:Y:S01]  /*ea40*/  MUFU.EX2 R36, R36 ;  /* 0x0000002400247308 */ /* 0x000e620000000800 */
[----:B------:R-:W-:-:S07]  /*ea50*/  FFMA.FTZ R167, R49, R74, -R6 ;  /* 0x0000004a31a77223 */ /* 0x000fce0000010806 */
[----:B------:R-:W2:Y:S01]  /*ea60*/  MUFU.EX2 R30, R30 ;  /* 0x0000001e001e7308 */ /* 0x000ea20000000800 */
[----:B---3--:R-:W-:Y:S01]  /*ea70*/  FADD.FTZ R4, R162, R5 ;  /* 0x00000005a2047221 */ /* 0x008fe20000010000 */
[----:B-----5:R-:W-:-:S06]  /*ea80*/  FADD.FTZ R14, R31, R14 ;  /* 0x0000000e1f0e7221 */ /* 0x020fcc0000010000 */
[----:B------:R-:W3:Y:S01]  /*ea90*/  MUFU.EX2 R164, R164 ;  /* 0x000000a400a47308 */ /* 0x000ee20000000800 */
[----:B------:R-:W-:-:S07]  /*eaa0*/  FFMA.FTZ R28, R41, R74, -R6 ;  /* 0x0000004a291c7223 */ /* 0x000fce0000010806 */
[----:B------:R-:W5:Y:S01]  /*eab0*/  MUFU.EX2 R165, R165 ;  /* 0x000000a500a57308 */ /* 0x000f620000000800 */
[----:B0-----:R-:W-:Y:S01]  /*eac0*/  FADD.FTZ R5, R37, R4 ;  /* 0x0000000425057221 */ /* 0x001fe20000010000 */
[----:B----4-:R-:W-:-:S06]  /*ead0*/  FADD.FTZ R7, R163, R14 ;  /* 0x0000000ea3077221 */ /* 0x010fcc0000010000 */
        /* <DEDUP_REMOVED lines=75> */
[----:B------:R-:W0:Y:S08]  /*ef90*/  MUFU.EX2 R173, R173 ;  /* 0x000000ad00ad7308 */ /* 0x000e300000000800 */
[----:B------:R-:W4:Y:S01]  /*efa0*/  MUFU.EX2 R19, R19 ;  /* 0x0000001300137308 */ /* 0x000f220000000800 */
[----:B-1----:R-:W-:Y:S01]  /*efb0*/  FADD.FTZ R7, R178, R7 ;  /* 0x00000007b2077221 */ /* 0x002fe20000010000 */
[----:B--2---:R-:W-:-:S06]  /*efc0*/  FADD.FTZ R5, R175, R4 ;  /* 0x00000004af057221 */ /* 0x004fcc0000010000 */
[----:B------:R-:W1:Y:S08]  /*efd0*/  MUFU.EX2 R21, R21 ;  /* 0x0000001500157308 */ /* 0x000e700000000800 */
[----:B------:R-:W2:Y:S01]  /*efe0*/  MUFU.EX2 R14, R14 ;  /* 0x0000000e000e7308 */ /* 0x000ea20000000800 */
[----:B---3--:R-:W-:Y:S01]  /*eff0*/  FADD.FTZ R4, R172, R7 ;  /* 0x00000007ac047221 */ /* 0x008fe20000010000 */
[----:B-----5:R-:W-:-:S06]  /*f000*/  FADD.FTZ R6, R18, R5 ;  /* 0x0000000512067221 */ /* 0x020fcc0000010000 */
[----:B------:R-:W3:Y:S08]  /*f010*/  MUFU.EX2 R20, R20 ;  /* 0x0000001400147308 */ /* 0x000ef00000000800 */
[----:B------:R-:W5:Y:S01]  /*f020*/  MUFU.EX2 R15, R15 ;  /* 0x0000000f000f7308 */ /* 0x000f620000000800 */
[----:B0-----:R-:W-:Y:S01]  /*f030*/  FADD.FTZ R4, R173, R4 ;  /* 0x00000004ad047221 */ /* 0x001fe20000010000 */
[----:B----4-:R-:W-:-:S03]  /*f040*/  FADD.FTZ R5, R19, R6 ;  /* 0x0000000613057221 */ /* 0x010fc60000010000 */
[----:B-1----:R-:W-:Y:S01]  /*f050*/  FADD.FTZ R7, R21, R4 ;  /* 0x0000000415077221 */ /* 0x002fe20000010000 */
[----:B--2---:R-:W-:-:S03]  /*f060*/  FADD.FTZ R6, R14, R5 ;  /* 0x000000050e067221 */ /* 0x004fc60000010000 */
[----:B---3--:R-:W-:Y:S01]  /*f070*/  FADD.FTZ R4, R20, R7 ;  /* 0x0000000714047221 */ /* 0x008fe20000010000 */
[----:B------:R-:W-:Y:S01]  /*f080*/  STL [R1+0x234], R8 ;  /* 0x0002340801007387 */ /* 0x000fe20000100800 */
[----:B-----5:R-:W-:-:S05]  /*f090*/  FADD.FTZ R5, R15, R6 ;  /* 0x000000060f057221 */ /* 0x020fca0000010000 */
[----:B------:R0:W-:Y:S04]  /*f0a0*/  STL.64 [R1+0x240], R4 ;  /* 0x0002400401007387 */ /* 0x0001e80000100a00 */
[----:B------:R-:W2:Y:S01]  /*f0b0*/  LD.E R6, desc[UR42][R16.64+0x260] ;  /* 0x0002602a10067980 */ /* 0x000ea2000c101900 */
[----:B------:R-:W-:-:S04]  /*f0c0*/  UIADD3 UR4, UP0, UR37, 0x260, URZ ;  /* 0x0000026025047890 */ /* 0x000fc8000ff1e03f */
[----:B------:R-:W-:Y:S02]  /*f0d0*/  ULOP3.LUT UR5, UR4, 0x4, URZ, 0xfc, !UPT ;  /* 0x0000000404057892 */ /* 0x000fe4000f8efc3f */
[----:B------:R-:W-:-:S04]  /*f0e0*/  UIADD3.X UR6, URZ, UR36, URZ, UP0, !UPT ;  /* 0x000000243f067290 */ /* 0x000fc800087fe43f */
[----:B0-----:R-:W-:Y:S02]  /*f0f0*/  IMAD.U32 R4, RZ, RZ, UR5 ;  /* 0x00000005ff047e24 */ /* 0x001fe4000f8e00ff */
[----:B------:R-:W-:Y:S02]  /*f100*/  IMAD.U32 R5, RZ, RZ, UR6 ;  /* 0x00000006ff057e24 */ /* 0x000fe4000f8e00ff */
[----:B--2---:R-:W-:-:S05]  /*f110*/  FMUL.FTZ R7, R11, R6 ;  /* 0x000000060b077220 */ /* 0x004fca0000410000 */
[----:B------:R-:W-:Y:S04]  /*f120*/  ST.E desc[UR42][R16.64+0x260], R7 ;  /* 0x0002600710007985 */ /* 0x000fe8000c10192a */
[----:B------:R-:W2:Y:S02]  /*f130*/  LD.E R6, desc[UR42][R4.64] ;  /* 0x0000002a04067980 */ /* 0x000ea4000c101900 */
[----:B--2---:R-:W-:-:S05]  /*f140*/  FMUL.FTZ R9, R11, R6 ;  /* 0x000000060b097220 */ /* 0x004fca0000410000 */
        /* <DEDUP_REMOVED lines=173> */
[----:B------:R-:W-:Y:S02]  /*fc20*/  IMAD.U32 R8, RZ, RZ, UR5 ;  /* 0x00000005ff087e24 */ /* 0x000fe4000f8e00ff */
[C---:B0-----:R-:W-:Y:S01]  /*fc30*/  FMUL.FTZ R39, R11.reuse, R44 ;  /* 0x0000002c0b277220 */ /* 0x041fe20000410000 */
[----:B------:R0:W-:Y:S01]  /*fc40*/  ST.E desc[UR42][R16.64+0x404], R9 ;  /* 0x0004040910007985 */ /* 0x0001e2000c10192a */
[C---:B--2---:R-:W-:Y:S01]  /*fc50*/  FMUL.FTZ R45, R11.reuse, R26 ;  /* 0x0000001a0b2d7220 */ /* 0x044fe20000410000 */
[C---:B-1----:R-:W-:Y:S01]  /*fc60*/  FMUL.FTZ R47, R11.reuse, R6 ;  /* 0x000000060b2f7220 */ /* 0x042fe20000410000 */
[----:B------:R-:W-:Y:S01]  /*fc70*/  FMUL.FTZ R11, R11, R24 ;  /* 0x000000180b0b7220 */ /* 0x000fe20000410000 */
[----:B0-----:R-:W-:Y:S01]  /*fc80*/  IMAD.U32 R9, RZ, RZ, UR6 ;  /* 0x00000006ff097e24 */ /* 0x001fe2000f8e00ff */
        /* <DEDUP_REMOVED lines=9> */
[----:B------:R3:W-:Y:S04]  /*fd20*/  ST.E desc[UR42][R16.64+0x450], R11 ;  /* 0x0004500b10007985 */ /* 0x0007e8000c10192a */
[----:B0-----:R-:W4:Y:S01]  /*fd30*/  LD.E R25, desc[UR42][R8.64] ;  /* 0x0000002a08197980 */ /* 0x001f22000c101900 */
[----:B------:R-:W-:Y:S01]  /*fd40*/  ULOP3.LUT UR4, UR4, 0xc, URZ, 0xfc, !UPT ;  /* 0x0000000c04047892 */ /* 0x000fe2000f8efc3f */
[----:B------:R-:W-:-:S05]  /*fd50*/  IMAD.U32 R7, RZ, RZ, UR6 ;  /* 0x00000006ff077e24 */ /* 0x000fca000f8e00ff */
[----:B------:R-:W-:Y:S02]  /*fd60*/  IMAD.U32 R6, RZ, RZ, UR4 ;  /* 0x00000004ff067e24 */ /* 0x000fe4000f8e00ff */
[----:B----4-:R-:W-:-:S05]  /*fd70*/  FMUL.FTZ R25, R10, R25 ;  /* 0x000000190a197220 */ /* 0x010fca0000410000 */
[----:B------:R0:W-:Y:S04]  /*fd80*/  ST.E desc[UR42][R8.64], R25 ;  /* 0x0000001908007985 */ /* 0x0001e8000c10192a */
[----:B-1----:R-:W4:Y:S01]  /*fd90*/  LD.E R27, desc[UR42][R6.64] ;  /* 0x0000002a061b7980 */ /* 0x002f22000c101900 */
[----:B------:R-:W1:Y:S01]  /*fda0*/  S2R R232, SR_TID.X ;  /* 0x0000000000e87919 */ /* 0x000e620000002100 */
[----:B----4-:R-:W-:-:S05]  /*fdb0*/  FMUL.FTZ R27, R10, R27 ;  /* 0x0000001b0a1b7220 */ /* 0x010fca0000410000 */
[----:B------:R4:W-:Y:S04]  /*fdc0*/  ST.E desc[UR42][R6.64], R27 ;  /* 0x0000001b06007985 */ /* 0x0009e8000c10192a */
        /* <DEDUP_REMOVED lines=59> */
[----:B---3--:R-:W3:Y:S04]  /*10180*/  LD.E R11, desc[UR42][R16.64+0x448] ;  /* 0x0004482a100b7980 */ /* 0x008ee8000c101900 */
[----:B0-----:R-:W3:Y:S04]  /*10190*/  LD.E R25, desc[UR42][R16.64+0x44c] ;  /* 0x00044c2a10197980 */ /* 0x001ee8000c101900 */
[----:B----4-:R-:W4:Y:S01]  /*101a0*/  LD.E R27, desc[UR42][R16.64+0x458] ;  /* 0x0004582a101b7980 */ /* 0x010f22000c101900 */
[----:B-1----:R-:W-:Y:S01]  /*101b0*/  SHF.R.U32.HI R232, RZ, 0x7, R232 ;  /* 0x00000007ffe87819 */ /* 0x002fe200000116e8 */
[C---:B-----5:R-:W-:Y:S01]  /*101c0*/  FMUL.FTZ R51, R10.reuse, R51 ;  /* 0x000000330a337220 */ /* 0x060fe20000410000 */
[----:B------:R-:W-:-:S04]  /*101d0*/  FMUL.FTZ R26, R10, R26 ;  /* 0x0000001a0a1a7220 */ /* 0x000fc80000410000 */
[----:B------:R-:W-:Y:S01]  /*101e0*/  ST.E desc[UR42][R16.64+0x3f8], R51 ;  /* 0x0003f83310007985 */ /* 0x000fe2000c10192a */
[----:B------:R-:W-:-:S03]  /*101f0*/  FMUL.FTZ R141, R10, R141 ;  /* 0x0000008d0a8d7220 */ /* 0x000fc60000410000 */
[----:B------:R0:W-:Y:S01]  /*10200*/  ST.E desc[UR42][R16.64+0x45c], R26 ;  /* 0x00045c1a10007985 */ /* 0x0001e2000c10192a */
[C---:B------:R-:W-:Y:S01]  /*10210*/  FMUL.FTZ R143, R10.reuse, R143 ;  /* 0x0000008f0a8f7220 */ /* 0x040fe20000410000 */
[C---:B------:R-:W-:Y:S01]  /*10220*/  FMUL.FTZ R145, R10.reuse, R145 ;  /* 0x000000910a917220 */ /* 0x040fe20000410000 */
[----:B------:R-:W-:Y:S01]  /*10230*/  FMUL.FTZ R147, R10, R147 ;  /* 0x000000930a937220 */ /* 0x000fe20000410000 */
[----:B0-----:R-:W-:Y:S02]  /*10240*/  VIADD R26, R232, 0x8 ;  /* 0x00000008e81a7836 */ /* 0x001fe40000000000 */
        /* <DEDUP_REMOVED lines=53> */
[C---:B---3--:R-:W-:Y:S01]  /*105a0*/  FMUL.FTZ R51, R10.reuse, R11 ;  /* 0x0000000b0a337220 */ /* 0x048fe20000410000 */
[C---:B------:R-:W-:Y:S01]  /*105b0*/  FMUL.FTZ R25, R10.reuse, R25 ;  /* 0x000000190a197220 */ /* 0x040fe20000410000 */
[----:B----4-:R-:W-:Y:S01]  /*105c0*/  FMUL.FTZ R27, R10, R27 ;  /* 0x0000001b0a1b7220 */ /* 0x010fe20000410000 */
        /* <DEDUP_REMOVED lines=57> */
[----:B------:R-:W-:Y:S04]  /*10960*/  ST.E desc[UR42][R16.64+0x448], R51 ;  /* 0x0004483310007985 */ /* 0x000fe8000c10192a */
[----:B------:R3:W-:Y:S04]  /*10970*/  ST.E desc[UR42][R16.64+0x44c], R25 ;  /* 0x00044c1910007985 */ /* 0x0007e8000c10192a */
[----:B------:R4:W-:Y:S01]  /*10980*/  ST.E desc[UR42][R16.64+0x458], R27 ;  /* 0x0004581b10007985 */ /* 0x0009e2000c10192a */
        /* <DEDUP_REMOVED lines=11> */
[----:B----4-:R-:W4:Y:S04]  /*10a40*/  LD.E R27, desc[UR42][R16.64+0x270] ;  /* 0x0002702a101b7980 */ /* 0x010f28000c101900 */
[----:B------:R-:W4:Y:S04]  /*10a50*/  LD.E R45, desc[UR42][R16.64+0x274] ;  /* 0x0002742a102d7980 */ /* 0x000f28000c101900 */
[----:B0-----:R-:W4:Y:S04]  /*10a60*/  LD.E R41, desc[UR42][R16.64+0x278] ;  /* 0x0002782a10297980 */ /* 0x001f28000c101900 */
[----:B------:R-:W4:Y:S04]  /*10a70*/  LD.E R47, desc[UR42][R16.64+0x27c] ;  /* 0x00027c2a102f7980 */ /* 0x000f28000c101900 */
[----:B------:R-:W4:Y:S04]  /*10a80*/  LD.E R49, desc[UR42][R16.64+0x280] ;  /* 0x0002802a10317980 */ /* 0x000f28000c101900 */
        /* <DEDUP_REMOVED lines=11> */
[----:B---3--:R-:W3:Y:S04]  /*10b40*/  LD.E R25, desc[UR42][R16.64+0x2b0] ;  /* 0x0002b02a10197980 */ /* 0x008ee8000c101900 */
        /* <DEDUP_REMOVED lines=58> */
[----:B----4-:R0:W-:Y:S04]  /*10ef0*/  ST.E desc[UR42][R16.64+0x270], R27 ;  /* 0x0002701b10007985 */ /* 0x0101e8000c10192a */
        /* <DEDUP_REMOVED lines=25> */
[----:B----4-:R-:W4:Y:S04]  /*11090*/  LD.E R57, desc[UR42][R16.64+0x308] ;  /* 0x0003082a10397980 */ /* 0x010f28000c101900 */
[----:B------:R-:W4:Y:S04]  /*110a0*/  LD.E R59, desc[UR42][R16.64+0x310] ;  /* 0x0003102a103b7980 */ /* 0x000f28000c101900 */
        /* <DEDUP_REMOVED lines=73> */
[----:B----4-:R4:W-:Y:S04]  /*11540*/  ST.E desc[UR42][R16.64+0x308], R57 ;  /* 0x0003083910007985 */ /* 0x0109e8000c10192a */
        /* <DEDUP_REMOVED lines=71> */
[----:B0-----:R-:W3:Y:S01]  /*119c0*/  LDL R25, [R1+0x88] ;  /* 0x0000880001197983 */ /* 0x001ee20000100800 */
[----:B------:R-:W-:-:S02]  /*119d0*/  IMAD R10, R24, 0xc00, R10 ;  /* 0x00000c00180a7824 */ /* 0x000fc400078e020a */
[----:B-1----:R-:W-:Y:S01]  /*119e0*/  IMAD.MOV.U32 R27, RZ, RZ, R11 ;  /* 0x000000ffff1b7224 */ /* 0x002fe200078e000b */
[----:B------:R-:W-:Y:S01]  /*119f0*/  F2FP.BF16.F32.PACK_AB R162, R37, R162 ;  /* 0x000000a225a2723e */ /* 0x000fe200000010ff */
[----:B------:R-:W-:Y:S01]  /*11a00*/  VIADD R24, R10, 0x80 ;  /* 0x000000800a187836 */ /* 0x000fe20000000000 */
[----:B------:R-:W-:Y:S01]  /*11a10*/  F2FP.BF16.F32.PACK_AB R164, R164, R36 ;  /* 0x00000024a4a4723e */ /* 0x000fe200000010ff */
[----:B------:R-:W-:Y:S01]  /*11a20*/  VIADD R26, R10, 0x100 ;  /* 0x000001000a1a7836 */ /* 0x000fe20000000000 */
[----:B------:R-:W-:Y:S01]  /*11a30*/  R2UR UR15, R27 ;  /* 0x000000001b0f72ca */ /* 0x000fe200000e0000 */
[----:B------:R-:W3:Y:S01]  /*11a40*/  LD.E R36, desc[UR42][R16.64+0x290] ;  /* 0x0002902a10247980 */ /* 0x000ee2000c101900 */
[----:B------:R-:W-:Y:S02]  /*11a50*/  R2UR UR10, R24 ;  /* 0x00000000180a72ca */ /* 0x000fe400000e0000 */
[----:B------:R-:W-:Y:S01]  /*11a60*/  R2UR UR14, R26 ;  /* 0x000000001a0e72ca */ /* 0x000fe200000e0000 */
[----:B------:R-:W3:Y:S01]  /*11a70*/  LD.E R24, desc[UR42][R16.64+0x260] ;  /* 0x0002602a10187980 */ /* 0x000ee2000c101900 */
[----:B------:R-:W-:-:S02]  /*11a80*/  F2FP.BF16.F32.PACK_AB R166, R166, R35 ;  /* 0x00000023a6a6723e */ /* 0x000fc400000010ff */
[----:B------:R-:W-:Y:S01]  /*11a90*/  F2FP.BF16.F32.PACK_AB R168, R168, R34 ;  /* 0x00000022a8a8723e */ /* 0x000fe200000010ff */
[----:B------:R-:W3:Y:S01]  /*11aa0*/  LD.E R35, desc[UR42][R16.64+0x28c] ;  /* 0x00028c2a10237980 */ /* 0x000ee2000c101900 */
[----:B------:R-:W-:Y:S02]  /*11ab0*/  F2FP.BF16.F32.PACK_AB R170, R170, R33 ;  /* 0x00000021aaaa723e */ /* 0x000fe400000010ff */
[----:B------:R-:W-:Y:S01]  /*11ac0*/  F2FP.BF16.F32.PACK_AB R161, R161, R32 ;  /* 0x00000020a1a1723e */ /* 0x000fe200000010ff */
[----:B------:R-:W3:Y:S01]  /*11ad0*/  LD.E R33, desc[UR42][R16.64+0x284] ;  /* 0x0002842a10217980 */ /* 0x000ee2000c101900 */
[----:B------:R-:W-:Y:S02]  /*11ae0*/  F2FP.BF16.F32.PACK_AB R163, R163, R31 ;  /* 0x0000001fa3a3723e */ /* 0x000fe400000010ff */
[----:B------:R-:W-:Y:S01]  /*11af0*/  F2FP.BF16.F32.PACK_AB R165, R165, R30 ;  /* 0x0000001ea5a5723e */ /* 0x000fe200000010ff */
[----:B------:R-:W3:Y:S01]  /*11b00*/  LD.E R31, desc[UR42][R16.64+0x27c] ;  /* 0x00027c2a101f7980 */ /* 0x000ee2000c101900 */
[----:B------:R-:W-:-:S02]  /*11b10*/  F2FP.BF16.F32.PACK_AB R167, R167, R29 ;  /* 0x0000001da7a7723e */ /* 0x000fc400000010ff */
[----:B------:R-:W-:Y:S01]  /*11b20*/  F2FP.BF16.F32.PACK_AB R169, R169, R28 ;  /* 0x0000001ca9a9723e */ /* 0x000fe200000010ff */
[----:B------:R-:W3:Y:S04]  /*11b30*/  LD.E R29, desc[UR42][R16.64+0x274] ;  /* 0x0002742a101d7980 */ /* 0x000ee8000c101900 */
[----:B------:R-:W3:Y:S04]  /*11b40*/  LD.E R28, desc[UR42][R16.64+0x270] ;  /* 0x0002702a101c7980 */ /* 0x000ee8000c101900 */
[----:B------:R-:W3:Y:S04]  /*11b50*/  LD.E R30, desc[UR42][R16.64+0x278] ;  /* 0x0002782a101e7980 */ /* 0x000ee8000c101900 */
[----:B------:R-:W3:Y:S04]  /*11b60*/  LD.E R32, desc[UR42][R16.64+0x280] ;  /* 0x0002802a10207980 */ /* 0x000ee8000c101900 */
[----:B------:R-:W3:Y:S04]  /*11b70*/  LD.E R34, desc[UR42][R16.64+0x288] ;  /* 0x0002882a10227980 */ /* 0x000ee8000c101900 */
[----:B------:R-:W3:Y:S04]  /*11b80*/  LD.E R37, desc[UR42][R16.64+0x294] ;  /* 0x0002942a10257980 */ /* 0x000ee8000c101900 */
[----:B------:R-:W3:Y:S04]  /*11b90*/  LD.E R38, desc[UR42][R16.64+0x298] ;  /* 0x0002982a10267980 */ /* 0x000ee8000c101900 */
        /* <DEDUP_REMOVED lines=16> */
[----:B--2---:R-:W5:Y:S04]  /*11ca0*/  LD.E R55, desc[UR42][R16.64+0x2dc] ;  /* 0x0002dc2a10377980 */ /* 0x004f68000c101900 */
[----:B------:R-:W5:Y:S04]  /*11cb0*/  LD.E R56, desc[UR42][R16.64+0x2e0] ;  /* 0x0002e02a10387980 */ /* 0x000f68000c101900 */
[----:B----4-:R-:W5:Y:S04]  /*11cc0*/  LD.E R57, desc[UR42][R16.64+0x2e4] ;  /* 0x0002e42a10397980 */ /* 0x010f68000c101900 */
[----:B------:R-:W5:Y:S04]  /*11cd0*/  LD.E R58, desc[UR42][R16.64+0x2e8] ;  /* 0x0002e82a103a7980 */ /* 0x000f68000c101900 */
[----:B------:R-:W5:Y:S04]  /*11ce0*/  LD.E R59, desc[UR42][R16.64+0x2ec] ;  /* 0x0002ec2a103b7980 */ /* 0x000f68000c101900 */
[----:B------:R-:W5:Y:S04]  /*11cf0*/  LD.E R60, desc[UR42][R16.64+0x2f0] ;  /* 0x0002f02a103c7980 */ /* 0x000f68000c101900 */
[----:B---3--:R-:W5:Y:S04]  /*11d00*/  LD.E R61, desc[UR42][R16.64+0x2f4] ;  /* 0x0002f42a103d7980 */ /* 0x008f68000c101900 */
        /* <DEDUP_REMOVED lines=38> */
[----:B------:R-:W-:Y:S01]  /*11f70*/  ISETP.NE.U32.AND P1, PT, R25, RZ, PT ;  /* 0x000000ff1900720c */ /* 0x000fe20003f25070 */
[----:B------:R-:W-:-:S02]  /*11f80*/  IMAD.MOV.U32 R25, RZ, RZ, R11 ;  /* 0x000000ffff197224 */ /* 0x000fc400078e000b */
[----:B------:R-:W5:Y:S03]  /*11f90*/  LD.E R100, desc[UR42][R16.64+0x390] ;  /* 0x0003902a10647980 */ /* 0x000f66000c101900 */
        /* <DEDUP_REMOVED lines=56> */
[----:B------:R-:W-:Y:S02]  /*12320*/  R2UR UR7, R11 ;  /* 0x000000000b0772ca */ /* 0x000fe400000e0000 */
[----:B------:R-:W-:Y:S01]  /*12330*/  F2FP.BF16.F32.PACK_AB R160, R13, R160 ;  /* 0x000000a00da0723e */ /* 0x000fe200000010ff */
[----:B------:R-:W-:-:S03]  /*12340*/  VOTEU.ANY UP0, P1 ;  /* 0x00000000003f7886 */ /* 0x000fc60000800100 */
[----:B-----5:R-:W-:-:S07]  /*12350*/  WARPGROUP.ARRIVE ;  /* 0x00000000000079c5 */ /* 0x020fce0000000000 */
[----:B------:R-:W-:Y:S01]  /*12360*/  HGMMA.64x256x16.F32.BF16 R24, R160, gdesc[UR4].tnspB, R24, UP0, gsb0 ;  /* 0x43e00004a0187df0 */ /* 0x000fe2000b801818 */
[----:B------:R-:W-:Y:S02]  /*12370*/  F2FP.BF16.F32.PACK_AB R171, R12, R171 ;  /* 0x000000ab0cab723e */ /* 0x000fe400000010ff */
        /* <DEDUP_REMOVED lines=1077> */
.L_x_12777:
[----:B------:R-:W-:Y:S05]  /*166d0*/  BSYNC B0 ;  /* 0x0000000000007941 */ /* 0x000fea0003800000 */
.L_x_12776:
[C---:B------:R-:W-:Y:S01]  /*166e0*/  ISETP.GT.AND P0, PT, R0.reuse, R3, PT ;  /* 0x000000030000720c */ /* 0x040fe20003f04270 */
[----:B------:R-:W-:-:S12]  /*166f0*/  VIADD R0, R0, 0xffffffff ;  /* 0xffffffff00007836 */ /* 0x000fd80000000000 */
[----:B------:R-:W-:Y:S05]  /*16700*/  @P0 BRA `(.L_x_12778) ;  /* 0xffffff4c00880947 */ /* 0x000fea000383ffff */
[----:B0-----:R-:W2:Y:S02]  /*16710*/  LDL R4, [R1+0x70] ;  /* 0x0000700001047983 */ /* 0x001ea40000100800 */
[----:B--2---:R-:W-:-:S07]  /*16720*/  IMAD.SHL.U32 R4, R4, 0x80, RZ ;  /* 0x0000008004047824 */ /* 0x004fce00078e00ff */
.L_x_12751:
[----:B-1----:R-:W0:Y:S01]  /*16730*/  LDC R2, c[0x0][0x448] ;  /* 0x00011200ff027b82 */ /* 0x002e220000000800 */
        /* <DEDUP_REMOVED lines=22> */
.L_x_12781:
[----:B------:R-:W-:-:S13]  /*168a0*/  ISETP.NE.AND P0, PT, R7, 0x1, PT ;  /* 0x000000010700780c */ /* 0x000fda0003f05270 */
[----:B------:R-:W0:Y:S02]  /*168b0*/  @P0 LDC.64 R8, c[0x0][0xae0] ;  /* 0x0002b800ff080b82 */ /* 0x000e240000000a00 */
[----:B0-----:R-:W-:-:S05]  /*168c0*/  @P0 IMAD.HI.U32 R6, R4, R8, RZ ;  /* 0x0000000804060227 */ /* 0x001fca00078e00ff */
[----:B------:R-:W-:-:S07]  /*168d0*/  @P0 SHF.R.U32.HI R4, RZ, R9, R6 ;  /* 0x00000009ff040219 */ /* 0x000fce0000011606 */
.L_x_12782:
[----:B------:R-:W-:Y:S05]  /*168e0*/  BSYNC B0 ;  /* 0x0000000000007941 */ /* 0x000fea0003800000 */
.L_x_12780:
[----:B------:R-:W-:-:S05]  /*168f0*/  IMAD R3, R4, R7, RZ ;  /* 0x0000000704037224 */ /* 0x000fca00078e02ff */
[----:B------:R-:W-:-:S07]  /*16900*/  VIMNMX R2, R2, R3, !PT ;  /* 0x0000000302027248 */ /* 0x000fce0007fe0100 */
.L_x_12779:
        /* <DEDUP_REMOVED lines=9> */
.L_x_12800:
        /* <DEDUP_REMOVED lines=24> */
.L_x_12785:
[----:B------:R-:W-:Y:S05]  /*16b20*/  BSYNC B0 ;  /* 0x0000000000007941 */ /* 0x000fea0003800000 */
.L_x_12784:
        /* <DEDUP_REMOVED lines=13> */
.L_x_12787:
[----:B------:R-:W-:Y:S05]  /*16c00*/  BSYNC B0 ;  /* 0x0000000000007941 */ /* 0x000fea0003800000 */
.L_x_12786:
        /* <DEDUP_REMOVED lines=8> */
.L_x_12789:
[----:B------:R-:W-:Y:S05]  /*16c90*/  BSYNC B0 ;  /* 0x0000000000007941 */ /* 0x000fea0003800000 */
.L_x_12788:
        /* <DEDUP_REMOVED lines=59> */
.L_x_12792:
[----:B------:R-:W-:Y:S05]  /*17050*/  BSYNC B0 ;  /* 0x0000000000007941 */ /* 0x000fea0003800000 */
.L_x_12791:
        /* <DEDUP_REMOVED lines=10> */
.L_x_12794:
[----:B------:R-:W-:Y:S05]  /*17100*/  BSYNC B0 ;  /* 0x0000000000007941 */ /* 0x000fea0003800000 */
.L_x_12793:
[----:B------:R-:W-:Y:S04]  /*17110*/  BSSY B0, `(.L_x_12795) ;  /* 0x0000006000007945 */ /* 0x000fe80003800000 */
[----:B--2---:R-:W-:Y:S05]  /*17120*/  @P1 BRA `(.L_x_12796) ;  /* 0x0000000000101947 */ /* 0x004fea0003800000 */
[----:B-----5:R-:W-:Y:S01]  /*17130*/  IMAD R6, R6, 0x8, R9 ;  /* 0x0000000806067824 */ /* 0x020fe200078e0209 */
[----:B------:R-:W-:-:S04]  /*17140*/  SHF.L.U32 R7, R7, 0x1f, RZ ;  /* 0x0000001f07077819 */ /* 0x000fc800000006ff */
[----:B------:R-:W2:Y:S02]  /*17150*/  SYNCS.PHASECHK.TRANS64.TRYWAIT P1, [R6+URZ], R7 ;  /* 0x00000007060075a7 */ /* 0x000ea4000802017f */
[----:B--2---:R-:W-:Y:S05]  /*17160*/  @!P1 BRA `(.L_x_12797) ;  /* 0x0000025000f49947 */ /* 0x004fea0003800000 */
.L_x_12796:
[----:B------:R-:W-:Y:S05]  /*17170*/  BSYNC B0 ;  /* 0x0000000000007941 */ /* 0x000fea0003800000 */
.L_x_12795:
[----:B-1----:R-:W3:Y:S04]  /*17180*/  LD.E R21, desc[UR42][R2.64] ;  /* 0x0000002a02157980 */ /* 0x002ee8000c101900 */
[----:B--2--5:R-:W3:Y:S04]  /*17190*/  LDL.64 R6, [R1+0x118] ;  /* 0x0001180001067983 */ /* 0x024ee80000100a00 */
[----:B------:R-:W2:Y:S04]  /*171a0*/  LDL R20, [R1+0x90] ;  /* 0x0000900001147983 */ /* 0x000ea80000100800 */
        /* <DEDUP_REMOVED lines=178> */
[----:B-1----:R-:W-:Y:S01]  /*17cd0*/  LOP3.LUT R72, R73, 0x7f, RZ, 0xc0, !PT ;  /* 0x0000007f49487812 */ /* 0x002fe200078ec0ff */
        /* <DEDUP_REMOVED lines=24> */
[----:B------:R2:W-:Y:S02]  /*17e60*/  @!P2 SYNCS.ARRIVE.TRANS64.RED.A1T0 RZ, [R6+URZ], RZ ;  /* 0x000000ff06ffa9a7 */ /* 0x0005e4000810043f */
[----:B--2---:R-:W2:Y:S04]  /*17e70*/  LDL.64 R6, [R1+0x170] ;  /* 0x0001700001067983 */ /* 0x004ea80000100a00 */
[----:B--2---:R-:W2:Y:S04]  /*17e80*/  LD.E R12, desc[UR42][R6.64] ;  /* 0x0000002a060c7980 */ /* 0x004ea8000c101900 */
[----:B------:R-:W3:Y:S01]  /*17e90*/  LD.E.64 R6, desc[UR42][R16.64+0x230] ;  /* 0x0002302a10067980 */ /* 0x000ee2000c101b00 */
[----:B------:R-:W-:-:S04]  /*17ea0*/  UIADD3 UR4, UP0, UR37, 0x230, URZ ;  /* 0x0000023025047890 */ /* 0x000fc8000ff1e03f */
[----:B------:R-:W-:Y:S02]  /*17eb0*/  ULOP3.LUT UR4, UR4, 0x4, URZ, 0xfc, !UPT ;  /* 0x0000000404047892 */ /* 0x000fe4000f8efc3f */
[----:B------:R-:W-:Y:S01]  /*17ec0*/  UIADD3.X UR5, URZ, UR36, URZ, UP0, !UPT ;  /* 0x000000243f057290 */ /* 0x000fe200087fe43f */
        /* <DEDUP_REMOVED lines=9> */
[-C--:B-1----:R-:W-:Y:S01]  /*17f60*/  FMUL.FTZ R8, R26, R12.reuse ;  /* 0x0000000c1a087220 */ /* 0x082fe20000410000 */
[-C--:B------:R-:W-:Y:S01]  /*17f70*/  FMUL.FTZ R14, R30, R12.reuse ;  /* 0x0000000c1e0e7220 */ /* 0x080fe20000410000 */
[----:B------:R-:W-:-:S05]  /*17f80*/  FMUL.FTZ R26, R39, R12 ;  /* 0x0000000c271a7220 */ /* 0x000fca0000410000 */
[----:B------:R-:W1:Y:S01]  /*17f90*/  MUFU.TANH R20, R20 ;  /* 0x0000001400147308 */ /* 0x000e620000002400 */
[----:B---3--:R-:W-:Y:S01]  /*17fa0*/  FMNMX.FTZ R13, R11, R6, !PT ;  /* 0x000000060b0d7209 */ /* 0x008fe20007810000 */
[-C--:B------:R-:W-:Y:S01]  /*17fb0*/  FMUL.FTZ R30, R36, R12.reuse ;  /* 0x0000000c241e7220 */ /* 0x080fe20000410000 */
[-C--:B------:R-:W-:Y:S01]  /*17fc0*/  FMUL.FTZ R39, R46, R12.reuse ;  /* 0x0000000c2e277220 */ /* 0x080fe20000410000 */
[----:B------:R-:W-:-:S04]  /*17fd0*/  FMUL.FTZ R46, R48, R12 ;  /* 0x0000000c302e7220 */ /* 0x000fc80000410000 */
[----:B------:R-:W3:Y:S01]  /*17fe0*/  MUFU.TANH R21, R21 ;  /* 0x0000001500157308 */ /* 0x000ee20000002400 */
[-C--:B------:R-:W-:Y:S01]  /*17ff0*/  FMUL.FTZ R48, R52, R12.reuse ;  /* 0x0000000c34307220 */ /* 0x080fe20000410000 */
[----:B--2---:R-:W-:Y:S01]  /*18000*/  FMNMX.FTZ R52, R10, R13, !PT ;  /* 0x0000000d0a347209 */ /* 0x004fe20007810000 */
[----:B------:R-:W-:-:S05]  /*18010*/  FMUL.FTZ R32, R37, R12 ;  /* 0x0000000c25207220 */ /* 0x000fca0000410000 */
[----:B------:R-:W2:Y:S01]  /*18020*/  MUFU.TANH R29, R29 ;  /* 0x0000001d001d7308 */ /* 0x000ea20000002400 */
[----:B------:R-:W-:Y:S01]  /*18030*/  FMUL.FTZ R19, R34, R12 ;  /* 0x0000000c22137220 */ /* 0x000fe20000410000 */
[----:B----4-:R-:W-:Y:S01]  /*18040*/  FMNMX.FTZ R13, R15, R52, !PT ;  /* 0x000000340f0d7209 */ /* 0x010fe20007810000 */
[----:B------:R-:W-:-:S05]  /*18050*/  FMUL.FTZ R34, R40, R12 ;  /* 0x0000000c28227220 */ /* 0x000fca0000410000 */
[----:B------:R-:W4:Y:S01]  /*18060*/  MUFU.TANH R30, R30 ;  /* 0x0000001e001e7308 */ /* 0x000f220000002400 */
[----:B-1----:R-:W-:Y:S01]  /*18070*/  FMNMX.FTZ R52, R20, R13, !PT ;  /* 0x0000000d14347209 */ /* 0x002fe20007810000 */
[----:B------:R-:W-:-:S06]  /*18080*/  FMUL.FTZ R36, R41, R12 ;  /* 0x0000000c29247220 */ /* 0x000fcc0000410000 */
[----:B------:R-:W1:Y:S01]  /*18090*/  MUFU.TANH R32, R32 ;  /* 0x0000002000207308 */ /* 0x000e620000002400 */
[----:B---3--:R-:W-:Y:S01]  /*180a0*/  FMNMX.FTZ R52, R21, R52, !PT ;  /* 0x0000003415347209 */ /* 0x008fe20007810000 */
[----:B------:R-:W-:-:S06]  /*180b0*/  FMUL.FTZ R72, R44, R12 ;  /* 0x0000000c2c487220 */ /* 0x000fcc0000410000 */
[----:B------:R-:W3:Y:S01]  /*180c0*/  MUFU.TANH R34, R34 ;  /* 0x0000002200227308 */ /* 0x000ee20000002400 */
[----:B--2---:R-:W-:Y:S01]  /*180d0*/  FMNMX.FTZ R13, R29, R52, !PT ;  /* 0x000000341d0d7209 */ /* 0x004fe20007810000 */
[----:B------:R-:W-:-:S06]  /*180e0*/  FMUL.FTZ R73, R45, R12 ;  /* 0x0000000c2d497220 */ /* 0x000fcc0000410000 */
[----:B------:R-:W2:Y:S01]  /*180f0*/  MUFU.TANH R36, R36 ;  /* 0x0000002400247308 */ /* 0x000ea20000002400 */
[----:B----4-:R-:W-:Y:S01]  /*18100*/  FMNMX.FTZ R13, R30, R13, !PT ;  /* 0x0000000d1e0d7209 */ /* 0x010fe20007810000 */
[----:B------:R-:W-:-:S06]  /*18110*/  FMUL.FTZ R40, R47, R12 ;  /* 0x0000000c2f287220 */ /* 0x000fcc0000410000 */
        /* <DEDUP_REMOVED lines=8> */
[-C--:B------:R-:W-:Y:S01]  /*181a0*/  FMUL.FTZ R9, R27, R12.reuse ;  /* 0x0000000c1b097220 */ /* 0x080fe20000410000 */
[-C--:B------:R-:W-:Y:S01]  /*181b0*/  FMUL.FTZ R41, R50, R12.reuse ;  /* 0x0000000c32297220 */ /* 0x080fe20000410000 */
[----:B------:R-:W-:-:S04]  /*181c0*/  FMUL.FTZ R50, R56, R12 ;  /* 0x0000000c38327220 */ /* 0x000fc80000410000 */
[----:B------:R-:W2:Y:S01]  /*181d0*/  MUFU.TANH R47, R47 ;  /* 0x0000002f002f7308 */ /* 0x000ea20000002400 */
[----:B----4-:R-:W-:Y:S01]  /*181e0*/  FMNMX.FTZ R56, R72, R13, !PT ;  /* 0x0000000d48387209 */ /* 0x010fe20007810000 */
[-C--:B------:R-:W-:Y:S01]  /*181f0*/  FMUL.FTZ R28, R42, R12.reuse ;  /* 0x0000000c2a1c7220 */ /* 0x080fe20000410000 */
[----:B------:R-:W-:-:S05]  /*18200*/  FMUL.FTZ R42, R51, R12 ;  /* 0x0000000c332a7220 */ /* 0x000fca0000410000 */
[----:B------:R-:W4:Y:S01]  /*18210*/  MUFU.TANH R48, R48 ;  /* 0x0000003000307308 */ /* 0x000f220000002400 */
[----:B-1----:R-:W-:Y:S01]  /*18220*/  FMNMX.FTZ R13, R73, R56, !PT ;  /* 0x00000038490d7209 */ /* 0x002fe20007810000 */
[----:B------:R-:W-:-:S06]  /*18230*/  FMUL.FTZ R51, R57, R12 ;  /* 0x0000000c39337220 */ /* 0x000fcc0000410000 */
[----:B------:R-:W1:Y:S01]  /*18240*/  MUFU.TANH R8, R8 ;  /* 0x0000000800087308 */ /* 0x000e620000002400 */
[----:B------:R-:W-:Y:S01]  /*18250*/  FMUL.FTZ R18, R31, R12 ;  /* 0x0000000c1f127220 */ /* 0x000fe20000410000 */
[----:B---3--:R-:W-:-:S06]  /*18260*/  FMNMX.FTZ R56, R46, R13, !PT ;  /* 0x0000000d2e387209 */ /* 0x008fcc0007810000 */
[----:B------:R-:W3:Y:S01]  /*18270*/  MUFU.TANH R49, R49 ;  /* 0x0000003100317308 */ /* 0x000ee20000002400 */
[-C--:B------:R-:W-:Y:S01]  /*18280*/  FMUL.FTZ R52, R60, R12.reuse ;  /* 0x0000000c3c347220 */ /* 0x080fe20000410000 */
[----:B------:R-:W-:-:S06]  /*18290*/  FMUL.FTZ R25, R38, R12 ;  /* 0x0000000c26197220 */ /* 0x000fcc0000410000 */
[----:B------:R-:W0:Y:S01]  /*182a0*/  MUFU.TANH R9, R9 ;  /* 0x0000000900097308 */ /* 0x000e220000002400 */
[-C--:B------:R-:W-:Y:S01]  /*182b0*/  FMUL.FTZ R38, R43, R12.reuse ;  /* 0x0000000c2b267220 */ /* 0x080fe20000410000 */
[----:B------:R-:W-:Y:S01]  /*182c0*/  FMUL.FTZ R43, R54, R12 ;  /* 0x0000000c362b7220 */ /* 0x000fe20000410000 */
[----:B--2---:R-:W-:-:S05]  /*182d0*/  FMNMX.FTZ R13, R47, R56, !PT ;  /* 0x000000382f0d7209 */ /* 0x004fca0007810000 */
[----:B------:R-:W2:Y:S01]  /*182e0*/  MUFU.TANH R50, R50 ;  /* 0x0000003200327308 */ /* 0x000ea20000002400 */
[-C--:B------:R-:W-:Y:S01]  /*182f0*/  FMUL.FTZ R54, R61, R12.reuse ;  /* 0x0000000c3d367220 */ /* 0x080fe20000410000 */
[----:B------:R-:W-:-:S06]  /*18300*/  FMUL.FTZ R24, R35, R12 ;  /* 0x0000000c23187220 */ /* 0x000fcc0000410000 */
[----:B------:R-:W2:Y:S01]  /*18310*/  MUFU.TANH R14, R14 ;  /* 0x0000000e000e7308 */ /* 0x000ea20000002400 */
[-C--:B------:R-:W-:Y:S01]  /*18320*/  FMUL.FTZ R45, R58, R12.reuse ;  /* 0x0000000c3a2d7220 */ /* 0x080fe20000410000 */
[----:B------:R-:W-:Y:S01]  /*18330*/  FMUL.FTZ R44, R55, R12 ;  /* 0x0000000c372c7220 */ /* 0x000fe20000410000 */
[----:B----4-:R-:W-:-:S05]  /*18340*/  FMNMX.FTZ R58, R48, R13, !PT ;  /* 0x0000000d303a7209 */ /* 0x010fca0007810000 */
[----:B------:R-:W4:Y:S01]  /*18350*/  MUFU.TANH R51, R51 ;  /* 0x0000003300337308 */ /* 0x000f220000002400 */
[----:B------:R-:W-:Y:S01]  /*18360*/  FMUL.FTZ R55, R64, R12 ;  /* 0x0000000c40377220 */ /* 0x000fe20000410000 */
[----:B-1----:R-:W-:-:S06]  /*18370*/  FMNMX.FTZ R56, R8, R7, !PT ;  /* 0x0000000708387209 */ /* 0x002fcc0007810000 */
[----:B------:R-:W1:Y:S01]  /*18380*/  MUFU.TANH R18, R18 ;  /* 0x0000001200127308 */ /* 0x000e620000002400 */
[----:B---3--:R-:W-:Y:S01]  /*18390*/  FMNMX.FTZ R27, R49, R58, !PT ;  /* 0x0000003a311b7209 */ /* 0x008fe20007810000 */
[----:B------:R-:W-:-:S06]  /*183a0*/  FMUL.FTZ R57, R65, R12 ;  /* 0x0000000c41397220 */ /* 0x000fcc0000410000 */
[----:B------:R-:W3:Y:S01]  /*183b0*/  MUFU.TANH R52, R52 ;  /* 0x0000003400347308 */ /* 0x000ee20000002400 */
[----:B0-----:R-:W-:-:S07]  /*183c0*/  FMNMX.FTZ R13, R9, R56, !PT ;  /* 0x00000038090d7209 */ /* 0x001fce0007810000 */
[----:B------:R-:W0:Y:S01]  /*183d0*/  MUFU.TANH R19, R19 ;  /* 0x0000001300137308 */ /* 0x000e220000002400 */
[----:B--2---:R-:W-:Y:S01]  /*183e0*/  FMNMX.FTZ R60, R50, R27, !PT ;  /* 0x0000001b323c7209 */ /* 0x004fe20007810000 */
[----:B------:R-:W-:-:S06]  /*183f0*/  FMUL.FTZ R58, R68, R12 ;  /* 0x0000000c443a7220 */ /* 0x000fcc0000410000 */
[----:B------:R-:W2:Y:S01]  /*18400*/  MUFU.TANH R54, R54 ;  /* 0x0000003600367308 */ /* 0x000ea20000002400 */
[----:B------:R-:W-:-:S07]  /*18410*/  FMNMX.FTZ R13, R14, R13, !PT ;  /* 0x0000000d0e0d7209 */ /* 0x000fce0007810000 */
[----:B------:R-:W2:Y:S01]  /*18420*/  MUFU.TANH R24, R24 ;  /* 0x0000001800187308 */ /* 0x000ea20000002400 */
[----:B----4-:R-:W-:Y:S01]  /*18430*/  FMNMX.FTZ R27, R51, R60, !PT ;  /* 0x0000003c331b7209 */ /* 0x010fe20007810000 */
[----:B------:R-:W-:-:S06]  /*18440*/  FMUL.FTZ R61, R69, R12 ;  /* 0x0000000c453d7220 */ /* 0x000fcc0000410000 */
[----:B------:R-:W4:Y:S01]  /*18450*/  MUFU.TANH R55, R55 ;  /* 0x0000003700377308 */ /* 0x000f220000002400 */
[----:B-1----:R-:W-:-:S07]  /*18460*/  FMNMX.FTZ R56, R18, R13, !PT ;  /* 0x0000000d12387209 */ /* 0x002fce0007810000 */
[----:B------:R-:W1:Y:S01]  /*18470*/  MUFU.TANH R25, R25 ;  /* 0x0000001900197308 */ /* 0x000e620000002400 */
[----:B---3--:R-:W-:-:S07]  /*18480*/  FMNMX.FTZ R27, R52, R27, !PT ;  /* 0x0000001b341b7209 */ /* 0x008fce0007810000 */
[----:B------:R-:W3:Y:S01]  /*18490*/  MUFU.TANH R57, R57 ;  /* 0x0000003900397308 */ /* 0x000ee20000002400 */
[----:B0-----:R-:W-:-:S07]  /*184a0*/  FMNMX.FTZ R13, R19, R56, !PT ;  /* 0x00000038130d7209 */ /* 0x001fce0007810000 */
[----:B------:R-:W0:Y:S01]  /*184b0*/  MUFU.TANH R26, R26 ;  /* 0x0000001a001a7308 */ /* 0x000e220000002400 */
[----:B--2---:R-:W-:-:S07]  /*184c0*/  FMNMX.FTZ R60, R54, R27, !PT ;  /* 0x0000001b363c7209 */ /* 0x004fce0007810000 */
[----:B------:R-:W2:Y:S01]  /*184d0*/  MUFU.TANH R58, R58 ;  /* 0x0000003a003a7308 */ /* 0x000ea20000002400 */
[----:B------:R-:W-:-:S07]  /*184e0*/  FMNMX.FTZ R56, R24, R13, !PT ;  /* 0x0000000d18387209 */ /* 0x000fce0007810000 */
[----:B------:R-:W2:Y:S01]  /*184f0*/  MUFU.TANH R28, R28 ;  /* 0x0000001c001c7308 */ /* 0x000ea20000002400 */
[----:B----4-:R-:W-:-:S07]  /*18500*/  FMNMX.FTZ R60, R55, R60, !PT ;  /* 0x0000003c373c7209 */ /* 0x010fce0007810000 */
[----:B------:R-:W4:Y:S01]  /*18510*/  MUFU.TANH R61, R61 ;  /* 0x0000003d003d7308 */ /* 0x000f220000002400 */
[----:B-1----:R-:W-:-:S07]  /*18520*/  FMNMX.FTZ R13, R25, R56, !PT ;  /* 0x00000038190d7209 */ /* 0x002fce0007810000 */
[----:B------:R-:W1:Y:S01]  /*18530*/  MUFU.TANH R38, R38 ;  /* 0x0000002600267308 */ /* 0x000e620000002400 */
[----:B---3--:R-:W-:Y:S02]  /*18540*/  FMNMX.FTZ R27, R57, R60, !PT ;  /* 0x0000003c391b7209 */ /* 0x008fe40007810000 */
[----:B0-----:R-:W-:-:S05]  /*18550*/  FMNMX.FTZ R13, R26, R13, !PT ;  /* 0x0000000d1a0d7209 */ /* 0x001fca0007810000 */
[----:B------:R-:W0:Y:S01]  /*18560*/  MUFU.TANH R39, R39 ;  /* 0x0000002700277308 */ /* 0x000e220000002400 */
[----:B------:R-:W-:Y:S01]  /*18570*/  FMUL.FTZ R56, R62, R12 ;  /* 0x0000000c3e387220 */ /* 0x000fe20000410000 */
[----:B--2---:R-:W-:-:S06]  /*18580*/  FMNMX.FTZ R62, R58, R27, !PT ;  /* 0x0000001b3a3e7209 */ /* 0x004fcc0007810000 */
[----:B------:R-:W2:Y:S01]  /*18590*/  MUFU.TANH R40, R40 ;  /* 0x0000002800287308 */ /* 0x000ea20000002400 */
[----:B------:R-:W-:Y:S02]  /*185a0*/  FMNMX.FTZ R13, R28, R13, !PT ;  /* 0x0000000d1c0d7209 */ /* 0x000fe40007810000 */
[----:B----4-:R-:W-:-:S05]  /*185b0*/  FMNMX.FTZ R31, R61, R62, !PT ;  /* 0x0000003e3d1f7209 */ /* 0x010fca0007810000 */
[----:B------:R-:W3:Y:S01]  /*185c0*/  MUFU.TANH R41, R41 ;  /* 0x0000002900297308 */ /* 0x000ee20000002400 */
[----:B-1----:R-:W-:Y:S01]  /*185d0*/  FMNMX.FTZ R60, R38, R13, !PT ;  /* 0x0000000d263c7209 */ /* 0x002fe20007810000 */
[----:B------:R-:W1:Y:S06]  /*185e0*/  SHFL.BFLY PT, R68, R31, 0x2, 0x1f ;  /* 0x0c401f001f447f89 */ /* 0x000e6c00000e0000 */
[----:B------:R-:W4:Y:S01]  /*185f0*/  MUFU.TANH R42, R42 ;  /* 0x0000002a002a7308 */ /* 0x000f220000002400 */
[----:B0-----:R-:W-:Y:S01]  /*18600*/  FMNMX.FTZ R13, R39, R60, !PT ;  /* 0x0000003c270d7209 */ /* 0x001fe20007810000 */
[----:B------:R-:W-:-:S06]  /*18610*/  FMUL.FTZ R53, R59, R12 ;  /* 0x0000000c3b357220 */ /* 0x000fcc0000410000 */
[----:B------:R-:W0:Y:S01]  /*18620*/  MUFU.TANH R43, R43 ;  /* 0x0000002b002b7308 */ /* 0x000e220000002400 */
[----:B--2---:R-:W-:-:S07]  /*18630*/  FMNMX.FTZ R62, R40, R13, !PT ;  /* 0x0000000d283e7209 */ /* 0x004fce0007810000 */
[----:B------:R-:W2:Y:S01]  /*18640*/  MUFU.TANH R44, R44 ;  /* 0x0000002c002c7308 */ /* 0x000ea20000002400 */
[----:B---3--:R-:W-:Y:S01]  /*18650*/  FMNMX.FTZ R13, R41, R62, !PT ;  /* 0x0000003e290d7209 */ /* 0x008fe20007810000 */
[----:B------:R-:W-:-:S06]  /*18660*/  FMUL.FTZ R59, R63, R12 ;  /* 0x0000000c3f3b7220 */ /* 0x000fcc0000410000 */
[----:B------:R-:W3:Y:S01]  /*18670*/  MUFU.TANH R45, R45 ;  /* 0x0000002d002d7308 */ /* 0x000ee20000002400 */
[----:B----4-:R-:W-:Y:S01]  /*18680*/  FMNMX.FTZ R64, R42, R13, !PT ;  /* 0x0000000d2a407209 */ /* 0x010fe20007810000 */
[----:B------:R-:W-:-:S06]  /*18690*/  FMUL.FTZ R60, R66, R12 ;  /* 0x0000000c423c7220 */ /* 0x000fcc0000410000 */
[----:B------:R-:W4:Y:S01]  /*186a0*/  MUFU.TANH R53, R53 ;  /* 0x0000003500357308 */ /* 0x000f220000002400 */
        /* <DEDUP_REMOVED lines=10> */
[----:B----4-:R-:W-:Y:S01]  /*18750*/  FMNMX.FTZ R13, R53, R64, !PT ;  /* 0x00000040350d7209 */ /* 0x010fe20007810000 */
[----:B------:R-:W-:-:S06]  /*18760*/  FMUL.FTZ R64, R71, R12 ;  /* 0x0000000c47407220 */ /* 0x000fcc0000410000 */
[----:B------:R-:W4:Y:S01]  /*18770*/  MUFU.TANH R62, R62 ;  /* 0x0000003e003e7308 */ /* 0x000f220000002400 */
[----:B0-----:R-:W-:-:S07]  /*18780*/  FMNMX.FTZ R12, R56, R13, !PT ;  /* 0x0000000d380c7209 */ /* 0x001fce0007810000 */
[----:B------:R-:W0:Y:S01]  /*18790*/  MUFU.TANH R63, R63 ;  /* 0x0000003f003f7308 */ /* 0x000e220000002400 */
[----:B-1----:R-:W-:-:S07]  /*187a0*/  FMNMX.FTZ R13, R59, R12, !PT ;  /* 0x0000000c3b0d7209 */ /* 0x002fce0007810000 */
[----:B------:R-:W1:Y:S01]  /*187b0*/  MUFU.TANH R64, R64 ;  /* 0x0000004000407308 */ /* 0x000e620000002400 */
[----:B---3--:R-:W-:-:S04]  /*187c0*/  FMNMX.FTZ R13, R60, R13, !PT ;  /* 0x0000000d3c0d7209 */ /* 0x008fc80007810000 */
[----:B----4-:R-:W-:-:S04]  /*187d0*/  FMNMX.FTZ R12, R62, R13, !PT ;  /* 0x0000000d3e0c7209 */ /* 0x010fc80007810000 */
[----:B0-----:R-:W-:Y:S01]  /*187e0*/  FMNMX.FTZ R27, R63, R12, !PT ;  /* 0x0000000c3f1b7209 */ /* 0x001fe20007810000 */
[----:B------:R-:W-:Y:S01]  /*187f0*/  IMAD.U32 R12, RZ, RZ, UR4 ;  /* 0x00000004ff0c7e24 */ /* 0x000fe2000f8e00ff */
[----:B--2---:R-:W-:Y:S01]  /*18800*/  FMNMX.FTZ R33, R68, R33, !PT ;  /* 0x0000002144217209 */ /* 0x004fe20007810000 */
[----:B------:R-:W-:Y:S01]  /*18810*/  IMAD.U32 R13, RZ, RZ, UR5 ;  /* 0x00000005ff0d7e24 */ /* 0x000fe2000f8e00ff */
[----:B------:R-:W-:Y:S01]  /*18820*/  ST.E desc[UR42][R16.64+0x230], R31 ;  /* 0x0002301f10007985 */ /* 0x000fe2000c10192a */
[----:B-1----:R-:W-:-:S05]  /*18830*/  FMNMX.FTZ R27, R64, R27, !PT ;  /* 0x0000001b401b7209 */ /* 0x002fca0007810000 */
        /* <DEDUP_REMOVED lines=12> */
[----:B------:R-:W4:Y:S01]  /*18900*/  LD.E R66, desc[UR42][R16.64+0x260] ;  /* 0x0002602a10427980 */ /* 0x000f22000c101900 */
[----:B------:R-:W-:Y:S01]  /*18910*/  FADD.FTZ R74, R7, -R70 ;  /* 0x80000046074a7221 */ /* 0x000fe20000010000 */
[----:B------:R-:W-:-:S04]  /*18920*/  UIADD3 UR4, UP0, UR37, 0x260, URZ ;  /* 0x0000026025047890 */ /* 0x000fc8000ff1e03f */
[----:B------:R-:W-:Y:S02]  /*18930*/  ULOP3.LUT UR6, UR4, 0x4, URZ, 0xfc, !UPT ;  /* 0x0000000404067892 */ /* 0x000fe4000f8efc3f */
[----:B------:R-:W-:Y:S01]  /*18940*/  UIADD3.X UR5, URZ, UR36, URZ, UP0, !UPT ;  /* 0x000000243f057290 */ /* 0x000fe200087fe43f */
[----:B--2---:R-:W-:-:S04]  /*18950*/  FADD.FTZ R6, R6, -R69 ;  /* 0x8000004506067221 */ /* 0x004fc80000010000 */
[-C--:B---3--:R-:W-:Y:S01]  /*18960*/  FMUL.FTZ R6, R6, R65.reuse ;  /* 0x0000004106067220 */ /* 0x088fe20000410000 */
[----:B0-----:R-:W-:-:S03]  /*18970*/  FMUL.FTZ R12, R69, R65 ;  /* 0x00000041450c7220 */ /* 0x001fc60000410000 */
[----:B------:R0:W-:Y:S01]  /*18980*/  MUFU.EX2 R7, R6 ;  /* 0x0000000600077308 */ /* 0x0001e20000000800 */
[-CC-:B------:R-:W-:Y:S01]  /*18990*/  FFMA.FTZ R160, R11, R65.reuse, -R12.reuse ;  /* 0x000000410ba07223 */ /* 0x180fe2000001080c */
[-CC-:B------:R-:W-:Y:S01]  /*189a0*/  FFMA.FTZ R168, R36, R65.reuse, -R12.reuse ;  /* 0x0000004124a87223 */ /* 0x180fe2000001080c */
[----:B------:R-:W-:Y:S01]  /*189b0*/  FMUL.FTZ R27, R65, R74 ;  /* 0x0000004a411b7220 */ /* 0x000fe20000410000 */
[-C--:B0-----:R-:W-:Y:S01]  /*189c0*/  FMUL.FTZ R6, R70, R65.reuse ;  /* 0x0000004146067220 */ /* 0x081fe20000410000 */
[----:B------:R-:W-:-:S03]  /*189d0*/  FFMA.FTZ R37, R10, R65, -R12 ;  /* 0x000000410a257223 */ /* 0x000fc6000001080c */
[-CC-:B------:R-:W-:Y:S01]  /*189e0*/  FFMA.FTZ R36, R8, R65.reuse, -R6.reuse ;  /* 0x0000004108247223 */ /* 0x180fe20000010806 */
[-C--:B------:R-:W-:Y:S01]  /*189f0*/  FFMA.FTZ R161, R9, R65.reuse, -R6 ;  /* 0x0000004109a17223 */ /* 0x080fe20000010806 */
[----:B------:R-:W4:Y:S01]  /*18a00*/  MUFU.EX2 R160, R160 ;  /* 0x000000a000a07308 */ /* 0x000f220000000800 */
[-CC-:B------:R-:W-:Y:S01]  /*18a10*/  FFMA.FTZ R164, R29, R65.reuse, -R12.reuse ;  /* 0x000000411da47223 */ /* 0x180fe2000001080c */
[-CC-:B------:R-:W-:Y:S01]  /*18a20*/  FFMA.FTZ R35, R15, R65.reuse, -R12.reuse ;  /* 0x000000410f237223 */ /* 0x180fe2000001080c */
[-C--:B------:R-:W-:Y:S01]  /*18a30*/  FFMA.FTZ R29, R34, R65.reuse, -R12 ;  /* 0x00000041221d7223 */ /* 0x080fe2000001080c */
[----:B------:R-:W-:-:S04]  /*18a40*/  FFMA.FTZ R34, R14, R65, -R6 ;  /* 0x000000410e227223 */ /* 0x000fc80000010806 */
[----:B------:R-:W-:Y:S01]  /*18a50*/  MUFU.EX2 R27, R27 ;  /* 0x0000001b001b7308 */ /* 0x000fe20000000800 */
[-C--:B------:R-:W-:Y:S01]  /*18a60*/  FFMA.FTZ R162, R20, R65.reuse, -R12 ;  /* 0x0000004114a27223 */ /* 0x080fe2000001080c */
[----:B------:R-:W-:-:S06]  /*18a70*/  FFMA.FTZ R163, R18, R65, -R6 ;  /* 0x0000004112a37223 */ /* 0x000fcc0000010806 */
[----:B------:R-:W0:Y:S01]  /*18a80*/  MUFU.EX2 R36, R36 ;  /* 0x0000002400247308 */ /* 0x000e220000000800 */
[-CC-:B------:R-:W-:Y:S01]  /*18a90*/  FFMA.FTZ R33, R21, R65.reuse, -R12.reuse ;  /* 0x0000004115217223 */ /* 0x180fe2000001080c */
[----:B------:R-:W-:-:S06]  /*18aa0*/  FFMA.FTZ R166, R32, R65, -R12 ;  /* 0x0000004120a67223 */ /* 0x000fcc000001080c */
[----:B------:R-:W1:Y:S01]  /*18ab0*/  MUFU.EX2 R37, R37 ;  /* 0x0000002500257308 */ /* 0x000e620000000800 */
[----:B------:R-:W-:-:S07]  /*18ac0*/  FFMA.FTZ R32, R19, R65, -R6 ;  /* 0x0000004113207223 */ /* 0x000fce0000010806 */
[----:B------:R-:W2:Y:S01]  /*18ad0*/  MUFU.EX2 R161, R161 ;  /* 0x000000a100a17308 */ /* 0x000ea20000000800 */
[----:B------:R-:W-:-:S07]  /*18ae0*/  FFMA.FTZ R165, R24, R65, -R6 ;  /* 0x0000004118a57223 */ /* 0x000fce0000010806 */
[----:B------:R-:W3:Y:S08]  /*18af0*/  MUFU.EX2 R35, R35 ;  /* 0x0000002300237308 */ /* 0x000ef00000000800 */
[----:B------:R-:W3:Y:S01]  /*18b00*/  MUFU.EX2 R34, R34 ;  /* 0x0000002200227308 */ /* 0x000ee20000000800 */
[----:B----4-:R-:W-:Y:S01]  /*18b10*/  FFMA.FTZ R8, R7, R67, R160 ;  /* 0x0000004307087223 */ /* 0x010fe200000100a0 */
[----:B------:R-:W-:-:S06]  /*18b20*/  FFMA.FTZ R31, R30, R65, -R12 ;  /* 0x000000411e1f7223 */ /* 0x000fcc000001080c */
[----:B------:R-:W4:Y:S01]  /*18b30*/  MUFU.EX2 R162, R162 ;  /* 0x000000a200a27308 */ /* 0x000f220000000800 */
[----:B0-----:R-:W-:Y:S01]  /*18b40*/  FFMA.FTZ R68, R27, R68, R36 ;  /* 0x000000441b447223 */ /* 0x001fe20000010024 */
[----:B------:R-:W-:-:S06]  /*18b50*/  FFMA.FTZ R30, R25, R65, -R6 ;  /* 0x00000041191e7223 */ /* 0x000fcc0000010806 */
[----:B------:R-:W0:Y:S01]  /*18b60*/  MUFU.EX2 R163, R163 ;  /* 0x000000a300a37308 */ /* 0x000e220000000800 */
[----:B-1----:R-:W-:Y:S01]  /*18b70*/  FADD.FTZ R8, R37, R8 ;  /* 0x0000000825087221 */ /* 0x002fe20000010000 */
[----:B--2---:R-:W-:-:S06]  /*18b80*/  FADD.FTZ R9, R161, R68 ;  /* 0x00000044a1097221 */ /* 0x004fcc0000010000 */
[----:B------:R-:W1:Y:S01]  /*18b90*/  MUFU.EX2 R33, R33 ;  /* 0x0000002100217308 */ /* 0x000e620000000800 */
[----:B------:R-:W-:-:S07]  /*18ba0*/  FFMA.FTZ R167, R26, R65, -R6 ;  /* 0x000000411aa77223 */ /* 0x000fce0000010806 */
[----:B------:R-:W2:Y:S01]  /*18bb0*/  MUFU.EX2 R32, R32 ;  /* 0x0000002000207308 */ /* 0x000ea20000000800 */
[----:B---3--:R-:W-:Y:S01]  /*18bc0*/  FADD.FTZ R11, R35, R8 ;  /* 0x00000008230b7221 */ /* 0x008fe20000010000 */
[----:B------:R-:W-:-:S06]  /*18bd0*/  FADD.FTZ R8, R34, R9 ;  /* 0x0000000922087221 */ /* 0x000fcc0000010000 */
[----:B------:R-:W3:Y:S01]  /*18be0*/  MUFU.EX2 R164, R164 ;  /* 0x000000a400a47308 */ /* 0x000ee20000000800 */
[----:B------:R-:W-:-:S07]  /*18bf0*/  FFMA.FTZ R28, R28, R65, -R6 ;  /* 0x000000411c1c7223 */ /* 0x000fce0000010806 */
[----:B------:R-:W3:Y:S01]  /*18c00*/  MUFU.EX2 R165, R165 ;  /* 0x000000a500a57308 */ /* 0x000ee20000000800 */
[----:B----4-:R-:W-:Y:S01]  /*18c10*/  FADD.FTZ R10, R162, R11 ;  /* 0x0000000ba20a7221 */ /* 0x010fe20000010000 */
[----:B0-----:R-:W-:-:S06]  /*18c20*/  FADD.FTZ R9, R163, R8 ;  /* 0x00000008a3097221 */ /* 0x001fcc0000010000 */
[----:B------:R-:W0:Y:S01]  /*18c30*/  MUFU.EX2 R31, R31 ;  /* 0x0000001f001f7308 */ /* 0x000e220000000800 */
[----:B------:R-:W-:-:S07]  /*18c40*/  FFMA.FTZ R169, R38, R65, -R6 ;  /* 0x0000004126a97223 */ /* 0x000fce0000010806 */
[----:B------:R-:W4:Y:S01]  /*18c50*/  MUFU.EX2 R30, R30 ;  /* 0x0000001e001e7308 */ /* 0x000f220000000800 */
[----:B-1----:R-:W-:Y:S01]  /*18c60*/  FADD.FTZ R11, R33, R10 ;  /* 0x0000000a210b7221 */ /* 0x002fe20000010000 */
[----:B------:R-:W-:-:S06]  /*18c70*/  FFMA.FTZ R15, R72, R65, -R12 ;  /* 0x00000041480f7223 */ /* 0x000fcc000001080c */
[----:B------:R-:W1:Y:S01]  /*18c80*/  MUFU.EX2 R166, R166 ;  /* 0x000000a600a67308 */ /* 0x000e620000000800 */
[----:B--2---:R-:W-:Y:S01]  /*18c90*/  FADD.FTZ R8, R32, R9 ;  /* 0x0000000920087221 */ /* 0x004fe20000010000 */
[----:B------:R-:W-:-:S06]  /*18ca0*/  FFMA.FTZ R171, R39, R65, -R6 ;  /* 0x0000004127ab7223 */ /* 0x000fcc0000010806 */
[----:B------:R-:W2:Y:S01]  /*18cb0*/  MUFU.EX2 R167, R167 ;  /* 0x000000a700a77308 */ /* 0x000ea20000000800 */
[----:B---3--:R-:W-:Y:S01]  /*18cc0*/  FADD.FTZ R10, R164, R11 ;  /* 0x0000000ba40a7221 */ /* 0x008fe20000010000 */
[----:B------:R-:W-:-:S06]  /*18cd0*/  FFMA.FTZ R170, R73, R65, -R12 ;  /* 0x0000004149aa7223 */ /* 0x000fcc000001080c */
[----:B------:R-:W3:Y:S01]  /*18ce0*/  MUFU.EX2 R29, R29 ;  /* 0x0000001d001d7308 */ /* 0x000ee20000000800 */
[----:B------:R-:W-:Y:S01]  /*18cf0*/  FADD.FTZ R9, R165, R8 ;  /* 0x00000008a5097221 */ /* 0x000fe20000010000 */
[----:B------:R-:W-:-:S06]  /*18d00*/  FFMA.FTZ R14, R40, R65, -R6 ;  /* 0x00000041280e7223 */ /* 0x000fcc0000010806 */
[----:B------:R-:W3:Y:S01]  /*18d10*/  MUFU.EX2 R28, R28 ;  /* 0x0000001c001c7308 */ /* 0x000ee20000000800 */
[----:B0-----:R-:W-:Y:S01]  /*18d20*/  FADD.FTZ R11, R31, R10 ;  /* 0x0000000a1f0b7221 */ /* 0x001fe20000010000 */
[----:B------:R-:W-:-:S06]  /*18d30*/  FFMA.FTZ R231, R46, R65, -R12 ;  /* 0x000000412ee77223 */ /* 0x000fcc000001080c */
[----:B------:R-:W0:Y:S01]  /*18d40*/  MUFU.EX2 R168, R168 ;  /* 0x000000a800a87308 */ /* 0x000e220000000800 */
[----:B----4-:R-:W-:Y:S01]  /*18d50*/  FADD.FTZ R8, R30, R9 ;  /* 0x000000091e087221 */ /* 0x010fe20000010000 */
[----:B------:R-:W-:-:S06]  /*18d60*/  FFMA.FTZ R229, R41, R65, -R6 ;  /* 0x0000004129e57223 */ /* 0x000fcc0000010806 */
        /* <DEDUP_REMOVED lines=14> */
[----:B----4-:R-:W-:-:S06]  /*18e50*/  FADD.FTZ R8, R169, R8 ;  /* 0x00000008a9087221 */ /* 0x010fcc0000010000 */
[----:B------:R-:W0:Y:S01]  /*18e60*/  MUFU.EX2 R231, R231 ;  /* 0x000000e700e77308 */ /* 0x000e220000000800 */
[-C--:B------:R-:W-:Y:S01]  /*18e70*/  FFMA.FTZ R228, R49, R65.reuse, -R12 ;  /* 0x0000004131e47223 */ /* 0x080fe2000001080c */
[----:B------:R-:W-:-:S06]  /*18e80*/  FFMA.FTZ R205, R44, R65, -R6 ;  /* 0x000000412ccd7223 */ /* 0x000fcc0000010806 */
[----:B------:R-:W4:Y:S01]  /*18e90*/  MUFU.EX2 R229, R229 ;  /* 0x000000e500e57308 */ /* 0x000f220000000800 */
[----:B-1----:R-:W-:Y:S01]  /*18ea0*/  FADD.FTZ R9, R15, R10 ;  /* 0x0000000a0f097221 */ /* 0x002fe20000010000 */
[----:B--2---:R-:W-:-:S06]  /*18eb0*/  FADD.FTZ R11, R171, R8 ;  /* 0x00000008ab0b7221 */ /* 0x004fcc0000010000 */
[----:B------:R-:W1:Y:S01]  /*18ec0*/  MUFU.EX2 R232, R232 ;  /* 0x000000e800e87308 */ /* 0x000e620000000800 */
[-C--:B------:R-:W-:Y:S01]  /*18ed0*/  FFMA.FTZ R186, R50, R65.reuse, -R12 ;  /* 0x0000004132ba7223 */ /* 0x080fe2000001080c */
[----:B------:R-:W-:-:S06]  /*18ee0*/  FFMA.FTZ R184, R45, R65, -R6 ;  /* 0x000000412db87223 */ /* 0x000fcc0000010806 */
[----:B------:R-:W2:Y:S01]  /*18ef0*/  MUFU.EX2 R230, R230 ;  /* 0x000000e600e67308 */ /* 0x000ea20000000800 */
[----:B---3--:R-:W-:Y:S01]  /*18f00*/  FADD.FTZ R8, R170, R9 ;  /* 0x00000009aa087221 */ /* 0x008fe20000010000 */
[----:B------:R-:W-:-:S06]  /*18f10*/  FADD.FTZ R10, R14, R11 ;  /* 0x0000000b0e0a7221 */ /* 0x000fcc0000010000 */
[----:B------:R-:W3:Y:S01]  /*18f20*/  MUFU.EX2 R227, R227 ;  /* 0x000000e300e37308 */ /* 0x000ee20000000800 */
[-C--:B------:R-:W-:Y:S01]  /*18f30*/  FFMA.FTZ R187, R51, R65.reuse, -R12 ;  /* 0x0000004133bb7223 */ /* 0x080fe2000001080c */
        /* <DEDUP_REMOVED lines=47> */
[----:B------:R-:W-:-:S06]  /*19230*/  FADD.FTZ R8, R172, R9 ;  /* 0x00000009ac087221 */ /* 0x000fcc0000010000 */
[----:B------:R-:W3:Y:S08]  /*19240*/  MUFU.EX2 R21, R21 ;  /* 0x0000001500157308 */ /* 0x000ef00000000800 */
[----:B------:R-:W3:Y:S01]  /*19250*/  MUFU.EX2 R19, R19 ;  /* 0x0000001300137308 */ /* 0x000ee20000000800 */
[----:B0-----:R-:W-:Y:S01]  /*19260*/  FADD.FTZ R9, R175, R6 ;  /* 0x00000006af097221 */ /* 0x001fe20000010000 */
[----:B----4-:R-:W-:-:S03]  /*19270*/  FADD.FTZ R11, R173, R8 ;  /* 0x00000008ad0b7221 */ /* 0x010fc60000010000 */
[----:B-1----:R-:W-:Y:S01]  /*19280*/  FADD.FTZ R6, R20, R9 ;  /* 0x0000000914067221 */ /* 0x002fe20000010000 */
[----:B--2---:R-:W-:Y:S01]  /*19290*/  FADD.FTZ R8, R18, R11 ;  /* 0x0000000b12087221 */ /* 0x004fe20000010000 */
[----:B------:R-:W-:Y:S01]  /*192a0*/  FMUL.FTZ R25, R7, R66 ;  /* 0x0000004207197220 */ /* 0x000fe20000410000 */
[----:B------:R-:W-:Y:S02]  /*192b0*/  IMAD.U32 R10, RZ, RZ, UR6 ;  /* 0x00000006ff0a7e24 */ /* 0x000fe4000f8e00ff */
[----:B---3--:R-:W-:Y:S01]  /*192c0*/  FADD.FTZ R9, R21, R6 ;  /* 0x0000000615097221 */ /* 0x008fe20000010000 */
[----:B------:R-:W-:Y:S01]  /*192d0*/  IMAD.U32 R11, RZ, RZ, UR5 ;  /* 0x00000005ff0b7e24 */ /* 0x000fe2000f8e00ff */
[----:B------:R-:W-:Y:S01]  /*192e0*/  ST.E desc[UR42][R16.64+0x260], R25 ;  /* 0x0002601910007985 */ /* 0x000fe2000c10192a */
[----:B------:R-:W-:-:S03]  /*192f0*/  FADD.FTZ R13, R19, R8 ;  /* 0x00000008130d7221 */ /* 0x000fc60000010000 */
[----:B------:R-:W-:Y:S04]  /*19300*/  ST.E desc[UR42][R16.64+0x240], R9 ;  /* 0x0002400910007985 */ /* 0x000fe8000c10192a */
[----:B------:R0:W-:Y:S04]  /*19310*/  ST.E desc[UR42][R16.64+0x244], R13 ;  /* 0x0002440d10007985 */ /* 0x0001e8000c10192a */
[----:B------:R-:W2:Y:S02]  /*19320*/  LD.E R6, desc[UR42][R10.64] ;  /* 0x0000002a0a067980 */ /* 0x000ea4000c101900 */
[----:B--2---:R-:W-:-:S05]  /*19330*/  FMUL.FTZ R39, R7, R6 ;  /* 0x0000000607277220 */ /* 0x004fca0000410000 */
[----:B------:R1:W-:Y:S04]  /*19340*/  ST.E desc[UR42][R10.64], R39 ;  /* 0x000000270a007985 */ /* 0x0003e8000c10192a */
[----:B------:R-:W0:Y:S04]  /*19350*/  LD.E R136, desc[UR42][R16.64+0x274] ;  /* 0x0002742a10887980 */ /* 0x000e28000c101900 */
[----:B------:R-:W2:Y:S04]  /*19360*/  LD.E R134, desc[UR42][R16.64+0x270] ;  /* 0x0002702a10867980 */ /* 0x000ea8000c101900 */
[----:B------:R-:W3:Y:S04]  /*19370*/  LD.E R150, desc[UR42][R16.64+0x454] ;  /* 0x0004542a10967980 */ /* 0x000ee8000c101900 */
[----:B------:R-:W4:Y:S04]  /*19380*/  LD.E R138, desc[UR42][R16.64+0x280] ;  /* 0x0002802a108a7980 */ /* 0x000f28000c101900 */
        /* <DEDUP_REMOVED lines=58> */
[----:B------:R-:W-:Y:S01]  /*19730*/  ULOP3.LUT UR6, UR4, 0x8, URZ, 0xfc, !UPT ;  /* 0x0000000804067892 */ /* 0x000fe2000f8efc3f */
[C---:B0-----:R-:W-:Y:S01]  /*19740*/  FMUL.FTZ R13, R7.reuse, R136 ;  /* 0x00000088070d7220 */ /* 0x041fe20000410000 */
[----:B--2---:R-:W-:-:S04]  /*19750*/  FMUL.FTZ R9, R7, R134 ;  /* 0x0000008607097220 */ /* 0x004fc80000410000 */
[----:B------:R0:W-:Y:S01]  /*19760*/  ST.E desc[UR42][R16.64+0x274], R13 ;  /* 0x0002740d10007985 */ /* 0x0001e2000c10192a */
[----:B---3--:R-:W-:-:S03]  /*19770*/  FMUL.FTZ R47, R7, R150 ;  /* 0x00000096072f7220 */ /* 0x008fc60000410000 */
[----:B------:R2:W-:Y:S01]  /*19780*/  ST.E desc[UR42][R16.64+0x270], R9 ;  /* 0x0002700910007985 */ /* 0x0005e2000c10192a */
[C---:B----4-:R-:W-:Y:S01]  /*19790*/  FMUL.FTZ R25, R7.reuse, R138 ;  /* 0x0000008a07197220 */ /* 0x050fe20000410000 */
[C---:B-1----:R-:W-:Y:S01]  /*197a0*/  FMUL.FTZ R39, R7.reuse, R140 ;  /* 0x0000008c07277220 */ /* 0x042fe20000410000 */
[C---:B------:R-:W-:Y:S01]  /*197b0*/  FMUL.FTZ R41, R7.reuse, R142 ;  /* 0x0000008e07297220 */ /* 0x040fe20000410000 */
[C---:B0-----:R-:W-:Y:S01]  /*197c0*/  FMUL.FTZ R13, R7.reuse, R132 ;  /* 0x00000084070d7220 */ /* 0x041fe20000410000 */
[C---:B--2---:R-:W-:Y:S01]  /*197d0*/  FMUL.FTZ R9, R7.reuse, R148 ;  /* 0x0000009407097220 */ /* 0x044fe20000410000 */
        /* <DEDUP_REMOVED lines=104> */
[----:B------:R-:W-:Y:S02]  /*19e60*/  IMAD.U32 R8, RZ, RZ, UR6 ;  /* 0x00000006ff087e24 */ /* 0x000fe4000f8e00ff */
[----:B---3--:R-:W-:Y:S01]  /*19e70*/  FMUL.FTZ R13, R7, R24 ;  /* 0x00000018070d7220 */ /* 0x008fe20000410000 */
[----:B0-----:R-:W-:Y:S01]  /*19e80*/  IMAD.U32 R9, RZ, RZ, UR5 ;  /* 0x00000005ff097e24 */ /* 0x001fe2000f8e00ff */
        /* <DEDUP_REMOVED lines=8> */
[----:B------:R-:W-:Y:S04]  /*19f10*/  ST.E desc[UR42][R16.64+0x450], R51 ;  /* 0x0004503310007985 */ /* 0x000fe8000c10192a */
[----:B------:R-:W0:Y:S01]  /*19f20*/  LD.E R12, desc[UR42][R8.64] ;  /* 0x0000002a080c7980 */ /* 0x000e22000c101900 */
[----:B------:R-:W-:Y:S01]  /*19f30*/  ULOP3.LUT UR4, UR4, 0xc, URZ, 0xfc, !UPT ;  /* 0x0000000c04047892 */ /* 0x000fe2000f8efc3f */
[----:B------:R-:W-:-:S05]  /*19f40*/  IMAD.U32 R7, RZ, RZ, UR5 ;  /* 0x00000005ff077e24 */ /* 0x000fca000f8e00ff */
[----:B------:R-:W-:Y:S02]  /*19f50*/  IMAD.U32 R6, RZ, RZ, UR4 ;  /* 0x00000004ff067e24 */ /* 0x000fe4000f8e00ff */
[----:B0-----:R-:W-:-:S05]  /*19f60*/  FMUL.FTZ R25, R27, R12 ;  /* 0x0000000c1b197220 */ /* 0x001fca0000410000 */
[----:B------:R0:W-:Y:S04]  /*19f70*/  ST.E desc[UR42][R8.64], R25 ;  /* 0x0000001908007985 */ /* 0x0001e8000c10192a */
[----:B------:R-:W1:Y:S02]  /*19f80*/  LD.E R12, desc[UR42][R6.64] ;  /* 0x0000002a060c7980 */ /* 0x000e64000c101900 */
[----:B-1----:R-:W-:-:S05]  /*19f90*/  FMUL.FTZ R13, R27, R12 ;  /* 0x0000000c1b0d7220 */ /* 0x002fca0000410000 */
[----:B------:R1:W-:Y:S04]  /*19fa0*/  ST.E desc[UR42][R6.64], R13 ;  /* 0x0000000d06007985 */ /* 0x0003e8000c10192a */
[----:B------:R-:W2:Y:S04]  /*19fb0*/  LD.E R39, desc[UR42][R16.64+0x45c] ;  /* 0x00045c2a10277980 */ /* 0x000ea8000c101900 */
[----:B------:R-:W0:Y:S04]  /*19fc0*/  LD.E R146, desc[UR42][R16.64+0x27c] ;  /* 0x00027c2a10927980 */ /* 0x000e28000c101900 */
        /* <DEDUP_REMOVED lines=60> */
[C---:B--2---:R-:W-:Y:S01]  /*1a390*/  FMUL.FTZ R49, R27.reuse, R39 ;  /* 0x000000271b317220 */ /* 0x044fe20000410000 */
[----:B0-----:R-:W-:-:S04]  /*1a3a0*/  FMUL.FTZ R25, R27, R146 ;  /* 0x000000921b197220 */ /* 0x001fc80000410000 */
[----:B------:R-:W-:Y:S01]  /*1a3b0*/  ST.E desc[UR42][R16.64+0x45c], R49 ;  /* 0x00045c3110007985 */ /* 0x000fe2000c10192a */
[----:B-1----:R-:W-:-:S03]  /*1a3c0*/  FMUL.FTZ R13, R27, R144 ;  /* 0x000000901b0d7220 */ /* 0x002fc60000410000 */
[----:B------:R0:W-:Y:S01]  /*1a3d0*/  ST.E desc[UR42][R16.64+0x27c], R25 ;  /* 0x00027c1910007985 */ /* 0x0001e2000c10192a */
[C---:B---3--:R-:W-:Y:S01]  /*1a3e0*/  FMUL.FTZ R39, R27.reuse, R148 ;  /* 0x000000941b277220 */ /* 0x048fe20000410000 */
[C---:B----4-:R-:W-:Y:S01]  /*1a3f0*/  FMUL.FTZ R41, R27.reuse, R150 ;  /* 0x000000961b297220 */ /* 0x050fe20000410000 */
[C---:B------:R-:W-:Y:S01]  /*1a400*/  FMUL.FTZ R43, R27.reuse, R43 ;  /* 0x0000002b1b2b7220 */ /* 0x040fe20000410000 */
        /* <DEDUP_REMOVED lines=130> */
[----:B------:R-:W3:Y:S04]  /*1ac30*/  LD.E R47, desc[UR42][R16.64+0x278] ;  /* 0x0002782a102f7980 */ /* 0x000ee8000c101900 */
[----:B0-----:R-:W3:Y:S04]  /*1ac40*/  LD.E R39, desc[UR42][R16.64+0x27c] ;  /* 0x00027c2a10277980 */ /* 0x001ee8000c101900 */
        /* <DEDUP_REMOVED lines=73> */
[----:B------:R-:W-:Y:S04]  /*1b0e0*/  ST.E desc[UR42][R16.64+0x278], R47 ;  /* 0x0002782f10007985 */ /* 0x000fe8000c10192a */
[----:B------:R1:W-:Y:S04]  /*1b0f0*/  ST.E desc[UR42][R16.64+0x27c], R39 ;  /* 0x00027c2710007985 */ /* 0x0003e8000c10192a */
        /* <DEDUP_REMOVED lines=169> */
[----:B0-----:R-:W2:Y:S01]  /*1bb90*/  LDL R25, [R1+0x88] ;  /* 0x0000880001197983 */ /* 0x001ea20000100800 */
[----:B------:R-:W-:-:S02]  /*1bba0*/  IMAD R12, R24, 0xc00, R12 ;  /* 0x00000c00180c7824 */ /* 0x000fc400078e020c */
[----:B-1----:R-:W-:Y:S01]  /*1bbb0*/  IMAD.MOV.U32 R27, RZ, RZ, R13 ;  /* 0x000000ffff1b7224 */ /* 0x002fe200078e000d */
[----:B------:R-:W-:Y:S01]  /*1bbc0*/  F2FP.BF16.F32.PACK_AB R160, R37, R160 ;  /* 0x000000a025a0723e */ /* 0x000fe200000010ff */
[C---:B------:R-:W-:Y:S01]  /*1bbd0*/  VIADD R24, R12.reuse, 0x80 ;  /* 0x000000800c187836 */ /* 0x040fe20000000000 */
[----:B------:R-:W-:Y:S01]  /*1bbe0*/  F2FP.BF16.F32.PACK_AB R161, R161, R36 ;  /* 0x00000024a1a1723e */ /* 0x000fe200000010ff */
[----:B------:R-:W-:Y:S01]  /*1bbf0*/  VIADD R26, R12, 0x100 ;  /* 0x000001000c1a7836 */ /* 0x000fe20000000000 */
[----:B------:R-:W-:Y:S01]  /*1bc00*/  R2UR UR15, R27 ;  /* 0x000000001b0f72ca */ /* 0x000fe200000e0000 */
[----:B------:R-:W2:Y:S01]  /*1bc10*/  LD.E R36, desc[UR42][R16.64+0x290] ;  /* 0x0002902a10247980 */ /* 0x000ea2000c101900 */
[----:B------:R-:W-:Y:S02]  /*1bc20*/  R2UR UR10, R24 ;  /* 0x00000000180a72ca */ /* 0x000fe400000e0000 */
[----:B------:R-:W-:Y:S01]  /*1bc30*/  R2UR UR14, R26 ;  /* 0x000000001a0e72ca */ /* 0x000fe200000e0000 */
[----:B------:R-:W2:Y:S01]  /*1bc40*/  LD.E R24, desc[UR42][R16.64+0x260] ;  /* 0x0002602a10187980 */ /* 0x000ea2000c101900 */
[----:B------:R-:W-:-:S02]  /*1bc50*/  F2FP.BF16.F32.PACK_AB R162, R162, R35 ;  /* 0x00000023a2a2723e */ /* 0x000fc400000010ff */
[----:B------:R-:W-:Y:S01]  /*1bc60*/  F2FP.BF16.F32.PACK_AB R163, R163, R34 ;  /* 0x00000022a3a3723e */ /* 0x000fe200000010ff */
[----:B------:R-:W2:Y:S01]  /*1bc70*/  LD.E R35, desc[UR42][R16.64+0x28c] ;  /* 0x00028c2a10237980 */ /* 0x000ea2000c101900 */
[----:B------:R-:W-:Y:S02]  /*1bc80*/  F2FP.BF16.F32.PACK_AB R164, R164, R33 ;  /* 0x00000021a4a4723e */ /* 0x000fe400000010ff */
[----:B------:R-:W-:Y:S01]  /*1bc90*/  F2FP.BF16.F32.PACK_AB R165, R165, R32 ;  /* 0x00000020a5a5723e */ /* 0x000fe200000010ff */
[----:B------:R-:W2:Y:S01]  /*1bca0*/  LD.E R33, desc[UR42][R16.64+0x284] ;  /* 0x0002842a10217980 */ /* 0x000ea2000c101900 */
[----:B------:R-:W-:Y:S02]  /*1bcb0*/  F2FP.BF16.F32.PACK_AB R166, R166, R31 ;  /* 0x0000001fa6a6723e */ /* 0x000fe400000010ff */
[----:B------:R-:W-:Y:S01]  /*1bcc0*/  F2FP.BF16.F32.PACK_AB R167, R167, R30 ;  /* 0x0000001ea7a7723e */ /* 0x000fe200000010ff */
[----:B------:R-:W2:Y:S01]  /*1bcd0*/  LD.E R31, desc[UR42][R16.64+0x27c] ;  /* 0x00027c2a101f7980 */ /* 0x000ea2000c101900 */
[----:B------:R-:W-:-:S02]  /*1bce0*/  F2FP.BF16.F32.PACK_AB R168, R168, R29 ;  /* 0x0000001da8a8723e */ /* 0x000fc400000010ff */
[----:B------:R-:W-:Y:S01]  /*1bcf0*/  F2FP.BF16.F32.PACK_AB R169, R169, R28 ;  /* 0x0000001ca9a9723e */ /* 0x000fe200000010ff */
[----:B------:R-:W2:Y:S04]  /*1bd00*/  LD.E R29, desc[UR42][R16.64+0x274] ;  /* 0x0002742a101d7980 */ /* 0x000ea8000c101900 */
        /* <DEDUP_REMOVED lines=8> */
[----:B---3--:R-:W4:Y:S04]  /*1bd90*/  LD.E R41, desc[UR42][R16.64+0x2a4] ;  /* 0x0002a42a10297980 */ /* 0x008f28000c101900 */
[----:B------:R-:W4:Y:S04]  /*1bda0*/  LD.E R42, desc[UR42][R16.64+0x2a8] ;  /* 0x0002a82a102a7980 */ /* 0x000f28000c101900 */
[----:B--2---:R-:W4:Y:S04]  /*1bdb0*/  LD.E R43, desc[UR42][R16.64+0x2ac] ;  /* 0x0002ac2a102b7980 */ /* 0x004f28000c101900 */
        /* <DEDUP_REMOVED lines=56> */
[----:B------:R-:W-:Y:S01]  /*1c140*/  ISETP.NE.U32.AND P1, PT, R25, RZ, PT ;  /* 0x000000ff1900720c */ /* 0x000fe20003f25070 */
[----:B------:R-:W-:-:S02]  /*1c150*/  IMAD.MOV.U32 R25, RZ, RZ, R13 ;  /* 0x000000ffff197224 */ /* 0x000fc400078e000d */
[----:B------:R-:W4:Y:S03]  /*1c160*/  LD.E R100, desc[UR42][R16.64+0x390] ;  /* 0x0003902a10647980 */ /* 0x000f26000c101900 */
[----:B------:R-:W-:Y:S01]  /*1c170*/  R2UR UR11, R25 ;  /* 0x00000000190b72ca */ /* 0x000fe200000e0000 */
        /* <DEDUP_REMOVED lines=54> */
[----:B------:R-:W-:-:S02]  /*1c4e0*/  R2UR UR6, R12 ;  /* 0x000000000c0672ca */ /* 0x000fc400000e0000 */
[----:B------:R-:W-:Y:S01]  /*1c4f0*/  R2UR UR7, R13 ;  /* 0x000000000d0772ca */ /* 0x000fe200000e0000 */
[----:B------:R-:W-:Y:S01]  /*1c500*/  VOTEU.ANY UP0, P1 ;  /* 0x00000000003f7886 */ /* 0x000fe20000800100 */
[----:B----4-:R-:W-:-:S11]  /*1c510*/  WARPGROUP.ARRIVE ;  /* 0x00000000000079c5 */ /* 0x010fd60000000000 */
        /* <DEDUP_REMOVED lines=815> */
[----:B------:R0:W-:Y:S04]  /*1f810*/  STL [R1+0x88], R0 ;  /* 0x0000880001007387 */ /* 0x0001e80000100800 */
[----:B------:R-:W2:Y:S04]  /*1f820*/  LD.E R13, desc[UR42][R16.64+0x260] ;  /* 0x0002602a100d7980 */ /* 0x000ea8000c101900 */
[----:B--2---:R-:W-:Y:S04]  /*1f830*/  ST.E desc[UR42][R16.64+0x260], R13 ;  /* 0x0002600d10007985 */ /* 0x004fe8000c10192a */
[----:B------:R-:W2:Y:S04]  /*1f840*/  LD.E R15, desc[UR42][R10.64] ;  /* 0x0000002a0a0f7980 */ /* 0x000ea8000c101900 */
[----:B--2---:R-:W-:Y:S04]  /*1f850*/  ST.E desc[UR42][R10.64], R15 ;  /* 0x0000000f0a007985 */ /* 0x004fe8000c10192a */
[----:B------:R-:W2:Y:S04]  /*1f860*/  LD.E R19, desc[UR42][R8.64] ;  /* 0x0000002a08137980 */ /* 0x000ea8000c101900 */
[----:B--2---:R1:W-:Y:S04]  /*1f870*/  ST.E desc[UR42][R8.64], R19 ;  /* 0x0000001308007985 */ /* 0x0043e8000c10192a */
[----:B------:R-:W2:Y:S04]  /*1f880*/  LD.E R21, desc[UR42][R6.64] ;  /* 0x0000002a06157980 */ /* 0x000ea8000c101900 */
[----:B--2---:R2:W-:Y:S04]  /*1f890*/  ST.E desc[UR42][R6.64], R21 ;  /* 0x0000001506007985 */ /* 0x0045e8000c10192a */
[----:B0-----:R-:W3:Y:S04]  /*1f8a0*/  LD.E R0, desc[UR42][R16.64+0x270] ;  /* 0x0002702a10007980 */ /* 0x001ee8000c101900 */
[----:B-1----:R-:W4:Y:S04]  /*1f8b0*/  LD.E R8, desc[UR42][R16.64+0x27c] ;  /* 0x00027c2a10087980 */ /* 0x002f28000c101900 */
[----:B--2---:R-:W2:Y:S04]  /*1f8c0*/  LD.E R6, desc[UR42][R16.64+0x274] ;  /* 0x0002742a10067980 */ /* 0x004ea8000c101900 */
        /* <DEDUP_REMOVED lines=122> */
[----:B--2---:R0:W-:Y:S04]  /*20070*/  ST.E desc[UR42][R16.64+0x274], R6 ;  /* 0x0002740610007985 */ /* 0x0041e8000c10192a */
        /* <DEDUP_REMOVED lines=130> */
.L_x_12799:
[----:B------:R-:W-:Y:S05]  /*208a0*/  BSYNC B0 ;  /* 0x0000000000007941 */ /* 0x000fea0003800000 */
.L_x_12798:
[----:B------:R-:W-:Y:S05]  /*208b0*/  @P0 BRA `(.L_x_12800) ;  /* 0xffffff6000380947 */ /* 0x000fea000383ffff */
[----:B01----:R-:W-:-:S07]  /*208c0*/  IMAD.MOV.U32 R0, RZ, RZ, R5 ;  /* 0x000000ffff007224 */ /* 0x003fce00078e0005 */
.L_x_12783:
[----:B------:R-:W-:-:S13]  /*208d0*/  ISETP.GE.AND P0, PT, R0, R189, PT ;  /* 0x000000bd0000720c */ /* 0x000fda0003f06270 */
[----:B------:R-:W-:Y:S05]  /*208e0*/  @!P0 BRA `(.L_x_12801) ;  /* 0x000000b000888947 */ /* 0x000fea0003800000 */
[----:B------:R0:W5:Y:S02]  /*208f0*/  LDL.64 R2, [R1+0x178] ;  /* 0x0001780001027983 */ /* 0x0001640000100a00 */
.L_x_12828:
        /* <DEDUP_REMOVED lines=21> */
.L_x_12803:
[----:B------:R-:W-:Y:S05]  /*20a50*/  BSYNC B0 ;  /* 0x0000000000007941 */ /* 0x000fea0003800000 */
.L_x_12802:
        /* <DEDUP_REMOVED lines=13> */
.L_x_12805:
[----:B------:R-:W-:Y:S05]  /*20b30*/  BSYNC B0 ;  /* 0x0000000000007941 */ /* 0x000fea0003800000 */
.L_x_12804:
        /* <DEDUP_REMOVED lines=8> */
.L_x_12807:
[----:B------:R-:W-:Y:S05]  /*20bc0*/  BSYNC B0 ;  /* 0x0000000000007941 */ /* 0x000fea0003800000 */
.L_x_12806:
        /* <DEDUP_REMOVED lines=59> */
.L_x_12810:
[----:B------:R-:W-:Y:S05]  /*20f80*/  BSYNC B0 ;  /* 0x0000000000007941 */ /* 0x000fea0003800000 */
.L_x_12809:
        /* <DEDUP_REMOVED lines=10> */
.L_x_12812:
[----:B------:R-:W-:Y:S05]  /*21030*/  BSYNC B0 ;  /* 0x0000000000007941 */ /* 0x000fea0003800000 */
.L_x_12811:
[----:B------:R-:W-:Y:S04]  /*21040*/  BSSY B0, `(.L_x_12813) ;  /* 0x0000006000007945 */ /* 0x000fe80003800000 */
[----:B--2---:R-:W-:Y:S05]  /*21050*/  @P0 BRA `(.L_x_12814) ;  /* 0x0000000000100947 */ /* 0x004fea0003800000 */
[----:B-----5:R-:W-:Y:S01]  /*21060*/  IMAD R6, R6, 0x8, R8 ;  /* 0x0000000806067824 */ /* 0x020fe200078e0208 */
[----:B------:R-:W-:-:S04]  /*21070*/  SHF.L.U32 R7, R7, 0x1f, RZ ;  /* 0x0000001f07077819 */ /* 0x000fc800000006ff */
[----:B------:R-:W2:Y:S02]  /*21080*/  SYNCS.PHASECHK.TRANS64.TRYWAIT P0, [R6+URZ], R7 ;  /* 0x00000007060075a7 */ /* 0x000ea4000800017f */
[----:B--2---:R-:W-:Y:S05]  /*21090*/  @!P0 BRA `(.L_x_12815) ;  /* 0x000001b400508947 */ /* 0x004fea0003800000 */
.L_x_12814:
[----:B------:R-:W-:Y:S05]  /*210a0*/  BSYNC B0 ;  /* 0x0000000000007941 */ /* 0x000fea0003800000 */
.L_x_12813:
        /* <DEDUP_REMOVED lines=210> */
[----:B------:R-:W4:Y:S04]  /*21dd0*/  LDL R72, [R1+0x168] ;  /* 0x0001680001487983 */ /* 0x000f280000100800 */
[----:B------:R-:W2:Y:S04]  /*21de0*/  LDL.128 R12, [R1+0x150] ;  /* 0x00015000010c7983 */ /* 0x000ea80000100c00 */
[----:B-1----:R-:W4:Y:S04]  /*21df0*/  LDL.128 R8, [R1+0x140] ;  /* 0x0001400001087983 */ /* 0x002f280000100c00 */
[----:B---3--:R-:W3:Y:S04]  /*21e00*/  LD.E R20, desc[UR42][R6.64] ;  /* 0x0000002a06147980 */ /* 0x008ee8000c101900 */
[----:B------:R-:W4:Y:S01]  /*21e10*/  LDL.64 R6, [R1+0x160] ;  /* 0x0001600001067983 */ /* 0x000f220000100a00 */
[----:B--2---:R-:W-:Y:S01]  /*21e20*/  ISETP.GE.AND P2, PT, R13, 0x1, PT ;  /* 0x000000010d00780c */ /* 0x004fe20003f46270 */
[----:B------:R-:W-:Y:S01]  /*21e30*/  BSSY B0, `(.L_x_12816) ;  /* 0x000009f000007945 */ /* 0x000fe20003800000 */
[-C--:B---3--:R-:W-:Y:S01]  /*21e40*/  FMUL.FTZ R75, R29, R20.reuse ;  /* 0x000000141d4b7220 */ /* 0x088fe20000410000 */
[-C--:B------:R-:W-:Y:S01]  /*21e50*/  FMUL.FTZ R29, R39, R20.reuse ;  /* 0x00000014271d7220 */ /* 0x080fe20000410000 */
[-C--:B------:R-:W-:Y:S01]  /*21e60*/  FMUL.FTZ R39, R55, R20.reuse ;  /* 0x0000001437277220 */ /* 0x080fe20000410000 */
[-C--:B------:R-:W-:Y:S01]  /*21e70*/  FMUL.FTZ R5, R24, R20.reuse ;  /* 0x0000001418057220 */ /* 0x080fe20000410000 */
[----:B----4-:R-:W-:Y:S01]  /*21e80*/  SHF.R.S32.HI R55, RZ, 0x1f, R74 ;  /* 0x0000001fff377819 */ /* 0x010fe2000001144a */
[-C--:B------:R-:W-:Y:S01]  /*21e90*/  FMUL.FTZ R24, R28, R20.reuse ;  /* 0x000000141c187220 */ /* 0x080fe20000410000 */
[-C--:B------:R-:W-:Y:S01]  /*21ea0*/  FMUL.FTZ R78, R36, R20.reuse ;  /* 0x00000014244e7220 */ /* 0x080fe20000410000 */
        /* <DEDUP_REMOVED lines=11> */
[----:B------:R-:W-:-:S03]  /*21f60*/  FMUL.FTZ R32, R42, R20 ;  /* 0x000000142a207220 */ /* 0x000fc60000410000 */
[----:B------:R-:W-:Y:S02]  /*21f70*/  IMAD.IADD R57, R74, 0x1, -R57 ;  /* 0x000000014a397824 */ /* 0x000fe400078e0a39 */
        /* <DEDUP_REMOVED lines=19> */
[--C-:B------:R-:W-:Y:S01]  /*220b0*/  SHF.R.S32.HI R60, RZ, 0x2, R62.reuse ;  /* 0x00000002ff3c7819 */ /* 0x100fe2000001143e */
[-C--:B------:R-:W-:Y:S01]  /*220c0*/  FMUL.FTZ R38, R54, R20.reuse ;  /* 0x0000001436267220 */ /* 0x080fe20000410000 */
[----:B------:R-:W-:Y:S01]  /*220d0*/  SHF.R.S32.HI R55, RZ, 0x1f, R62 ;  /* 0x0000001fff377819 */ /* 0x000fe2000001143e */
[----:B------:R-:W-:Y:S01]  /*220e0*/  FMUL.FTZ R54, R61, R20 ;  /* 0x000000143d367220 */ /* 0x000fe20000410000 */
[----:B------:R-:W-:-:S02]  /*220f0*/  LOP3.LUT R61, R59, 0xfffffffc, RZ, 0xc0, !PT ;  /* 0xfffffffc3b3d7812 */ /* 0x000fc400078ec0ff */
[----:B------:R-:W-:Y:S02]  /*22100*/  LEA.HI R59, R55, R60, RZ, 0x3 ;  /* 0x0000003c373b7211 */ /* 0x000fe400078f18ff */
[----:B------:R-:W-:Y:S02]  /*22110*/  SHF.R.S32.HI R55, RZ, 0x7, R56 ;  /* 0x00000007ff377819 */ /* 0x000fe40000011438 */
[----:B------:R-:W-:Y:S01]  /*22120*/  LEA.HI R58, R58, R57, RZ, 0x5 ;  /* 0x000000393a3a7211 */ /* 0x000fe200078f28ff */
[----:B------:R-:W-:Y:S01]  /*22130*/  IMAD.IADD R74, R74, 0x1, -R61 ;  /* 0x000000014a4a7824 */ /* 0x000fe200078e0a3d */
[----:B------:R-:W-:Y:S02]  /*22140*/  LOP3.LUT R61, R59, 0xfffffff8, RZ, 0xc0, !PT ;  /* 0xfffffff83b3d7812 */ /* 0x000fe400078ec0ff */
[----:B------:R-:W-:Y:S02]  /*22150*/  LEA.HI R56, R56, R55, RZ, 0x1 ;  /* 0x0000003738387211 */ /* 0x000fe400078f08ff */
[----:B------:R-:W-:Y:S01]  /*22160*/  SHF.R.S32.HI R58, RZ, 0x5, R58 ;  /* 0x00000005ff3a7819 */ /* 0x000fe2000001143a */
[-C--:B------:R-:W-:Y:S01]  /*22170*/  FMUL.FTZ R79, R44, R20.reuse ;  /* 0x000000142c4f7220 */ /* 0x080fe20000410000 */
[----:B------:R-:W-:Y:S01]  /*22180*/  FMUL.FTZ R44, R63, R20 ;  /* 0x000000143f2c7220 */ /* 0x000fe20000410000 */
[----:B------:R-:W-:Y:S01]  /*22190*/  LOP3.LUT R56, R56, 0x3fffffe, RZ, 0xc0, !PT ;  /* 0x03fffffe38387812 */ /* 0x000fe200078ec0ff */
[----:B------:R-:W-:Y:S01]  /*221a0*/  IMAD.IADD R61, R60, 0x1, -R61 ;  /* 0x000000013c3d7824 */ /* 0x000fe200078e0a3d */
[----:B------:R-:W-:Y:S01]  /*221b0*/  LEA.HI R63, R74, R74, RZ, 0x1 ;  /* 0x0000004a4a3f7211 */ /* 0x000fe200078f08ff */
[----:B------:R-:W-:Y:S01]  /*221c0*/  IMAD R58, R73, 0x8, R58 ;  /* 0x00000008493a7824 */ /* 0x000fe200078e023a */
[----:B------:R-:W-:Y:S01]  /*221d0*/  ISETP.NE.AND P1, PT, R6, 0x1, PT ;  /* 0x000000010600780c */ /* 0x000fe20003f25270 */
        /* <DEDUP_REMOVED lines=9> */
[----:B------:R-:W-:Y:S01]  /*22270*/  FMUL.FTZ R61, R69, R20 ;  /* 0x00000014453d7220 */ /* 0x000fe20000410000 */
[----:B------:R-:W-:-:S03]  /*22280*/  IMAD.MOV.U32 R63, RZ, RZ, -0x60 ;  /* 0xffffffa0ff3f7424 */ /* 0x000fc600078e00ff */
        /* <DEDUP_REMOVED lines=82> */
.L_x_12819:
[----:B------:R-:W-:-:S13]  /*227b0*/  ISETP.NE.AND P1, PT, R13, 0x1, PT ;  /* 0x000000010d00780c */ /* 0x000fda0003f25270 */
[----:B------:R-:W-:-:S05]  /*227c0*/  @P1 IMAD.HI.U32 R12, R10, R14, RZ ;  /* 0x0000000e0a0c1227 */ /* 0x000fca00078e00ff */
[----:B------:R-:W-:-:S07]  /*227d0*/  @P1 SHF.R.U32.HI R10, RZ, R15, R12 ;  /* 0x0000000fff0a1219 */ /* 0x000fce000001160c */
.L_x_12820:
[----:B------:R-:W-:Y:S05]  /*227e0*/  BSYNC B1 ;  /* 0x0000000000017941 */ /* 0x000fea0003800000 */
.L_x_12818:
[----:B------:R-:W-:-:S05]  /*227f0*/  IMAD R10, R10, R13, R67 ;  /* 0x0000000d0a0a7224 */ /* 0x000fca00078e0243 */
[----:B------:R-:W-:Y:S02]  /*22800*/  VIMNMX R63, R63, R10, !PT ;  /* 0x0000000a3f3f7248 */ /* 0x000fe40007fe0100 */
[----:B------:R-:W-:-:S07]  /*22810*/  VIADDMNMX R62, R10, R13, R62, PT ;  /* 0x0000000d0a3e7246 */ /* 0x000fce000380013e */
.L_x_12817:
[----:B------:R-:W-:Y:S05]  /*22820*/  BSYNC B0 ;  /* 0x0000000000007941 */ /* 0x000fea0003800000 */
.L_x_12816:
[C---:B------:R-:W-:Y:S01]  /*22830*/  ISETP.GE.AND P1, PT, R65.reuse, 0x9, PT ;  /* 0x000000094100780c */ /* 0x040fe20003f26270 */
[----:B------:R-:W-:Y:S01]  /*22840*/  BSSY B0, `(.L_x_12821) ;  /* 0x0000089000007945 */ /* 0x000fe20003800000 */
[----:B------:R-:W-:Y:S02]  /*22850*/  ISETP.GE.AND P2, PT, R65, 0x2, PT ;  /* 0x000000024100780c */ /* 0x000fe40003f46270 */
[----:B------:R-:W-:Y:S02]  /*22860*/  P2R R69, PR, RZ, 0x2 ;  /* 0x00000002ff457803 */ /* 0x000fe40000000000 */
[----:B------:R-:W-:Y:S02]  /*22870*/  ISETP.GT.AND P1, PT, R63, 0x8, !P1 ;  /* 0x000000083f00780c */ /* 0x000fe40004f24270 */
[----:B------:R-:W-:Y:S02]  /*22880*/  P2R R68, PR, RZ, 0x4 ;  /* 0x00000004ff447803 */ /* 0x000fe40000000000 */
[----:B------:R-:W-:-:S02]  /*22890*/  ISETP.LT.OR P1, PT, R62, 0x9, P1 ;  /* 0x000000093e00780c */ /* 0x000fc40000f21670 */
[----:B------:R-:W-:Y:S02]  /*228a0*/  ISETP.GT.AND P2, PT, R63, 0x1, !P2 ;  /* 0x000000013f00780c */ /* 0x000fe40005744270 */
[----:B------:R-:W-:Y:S02]  /*228b0*/  ISETP.GE.AND P3, PT, R65, 0xa, PT ;  /* 0x0000000a4100780c */ /* 0x000fe40003f66270 */
[----:B0-----:R-:W-:Y:S02]  /*228c0*/  FSEL R24, R24, -INF , !P1 ;  /* 0xff80000018187808 */ /* 0x001fe40004800000 */
        /* <DEDUP_REMOVED lines=99> */
[----:B------:R-:W-:-:S04]  /*22f00*/  ISETP.GT.AND P6, PT, R63, RZ, !P5 ;  /* 0x000000ff3f00720c */ /* 0x000fc80006fc4270 */
[----:B------:R-:W-:-:S04]  /*22f10*/  ISETP.LT.OR P6, PT, R62, 0x1, P6 ;  /* 0x000000013e00780c */ /* 0x000fc800037c1670 */
[----:B------:R-:W-:Y:S02]  /*22f20*/  FSEL R37, R5, -INF , !P6 ;  /* 0xff80000005257808 */ /* 0x000fe40007000000 */
[----:B------:R-:W-:-:S04]  /*22f30*/  ISETP.GE.AND P6, PT, R65, 0x5a, PT ;  /* 0x0000005a4100780c */ /* 0x000fc80003fc6270 */
[----:B------:R-:W-:Y:S02]  /*22f40*/  P2R R65, PR, RZ, 0x40 ;  /* 0x00000040ff417803 */ /* 0x000fe40000000000 */
[----:B------:R-:W-:-:S04]  /*22f50*/  ISETP.GT.AND P6, PT, R63, 0x59, !P6 ;  /* 0x000000593f00780c */ /* 0x000fc800077c4270 */
[----:B------:R-:W-:Y:S01]  /*22f60*/  ISETP.LT.OR P6, PT, R62, 0x5a, P6 ;  /* 0x0000005a3e00780c */ /* 0x000fe200037c1670 */
[--C-:B0-----:R-:W-:Y:S02]  /*22f70*/  IMAD.IADD R66, R66, 0x1, R7.reuse ;  /* 0x0000000142427824 */ /* 0x101fe400078e0207 */
[----:B------:R-:W-:Y:S01]  /*22f80*/  IMAD.IADD R63, R64, 0x1, R7 ;  /* 0x00000001403f7824 */ /* 0x000fe200078e0207 */
        /* <DEDUP_REMOVED lines=13> */
.L_x_12824:
[----:B------:R-:W-:-:S13]  /*23060*/  ISETP.NE.AND P6, PT, R13, 0x1, PT ;  /* 0x000000010d00780c */ /* 0x000fda0003fc5270 */
[----:B------:R-:W-:-:S05]  /*23070*/  @P6 IMAD.HI.U32 R14, R8, R14, RZ ;  /* 0x0000000e080e6227 */ /* 0x000fca00078e00ff */
[----:B------:R-:W-:-:S07]  /*23080*/  @P6 SHF.R.U32.HI R8, RZ, R15, R14 ;  /* 0x0000000fff086219 */ /* 0x000fce000001160e */
.L_x_12825:
[----:B------:R-:W-:Y:S05]  /*23090*/  BSYNC B1 ;  /* 0x0000000000017941 */ /* 0x000fea0003800000 */
.L_x_12823:
[----:B------:R-:W-:-:S05]  /*230a0*/  IMAD R8, R8, R13, R67 ;  /* 0x0000000d08087224 */ /* 0x000fca00078e0243 */
[----:B------:R-:W-:Y:S02]  /*230b0*/  VIADDMNMX R66, R8, R13, R66, PT ;  /* 0x0000000d08427246 */ /* 0x000fe40003800142 */
[----:B------:R-:W-:-:S07]  /*230c0*/  VIMNMX R63, R63, R8, !PT ;  /* 0x000000083f3f7248 */ /* 0x000fce0007fe0100 */
.L_x_12822:
[----:B------:R-:W-:Y:S05]  /*230d0*/  BSYNC B0 ;  /* 0x0000000000007941 */ /* 0x000fea0003800000 */
.L_x_12821:
[----:B------:R-:W2:Y:S01]  /*230e0*/  LD.E.64 R6, desc[UR42][R16.64+0x230] ;  /* 0x0002302a10067980 */ /* 0x000ea2000c101b00 */
[----:B------:R-:W-:Y:S02]  /*230f0*/  ISETP.GT.AND P5, PT, R63, RZ, !P5 ;  /* 0x000000ff3f00720c */ /* 0x000fe40006fa4270 */
[----:B------:R-:W-:Y:S01]  /*23100*/  ISETP.NE.AND P6, PT, R74, RZ, PT ;  /* 0x000000ff4a00720c */ /* 0x000fe20003fc5270 */
[----:B------:R-:W3:Y:S01]  /*23110*/  LD.E R64, desc[UR42][R16.64+0x250] ;  /* 0x0002502a10407980 */ /* 0x000ee2000c101900 */
        /* <DEDUP_REMOVED lines=101> */
[----:B------:R-:W-:-:S04]  /*23770*/  FMNMX.FTZ R9, R14, R7, !PT ;  /* 0x000000070e097209 */ /* 0x000fc80007810000 */
[----:B------:R-:W-:Y:S02]  /*23780*/  FMNMX.FTZ R9, R62, R9, !PT ;  /* 0x000000093e097209 */ /* 0x000fe40007810000 */
[----:B0-----:R-:W-:Y:S02]  /*23790*/  FMNMX.FTZ R29, R31, R30, !PT ;  /* 0x0000001e1f1d7209 */ /* 0x001fe40007810000 */
[----:B------:R-:W-:-:S04]  /*237a0*/  FMNMX.FTZ R30, R26, R9, !PT ;  /* 0x000000091a1e7209 */ /* 0x000fc80007810000 */
[----:B------:R-:W-:Y:S01]  /*237b0*/  FMNMX.FTZ R9, R61, R30, !PT ;  /* 0x0000001e3d097209 */ /* 0x000fe20007810000 */
[----:B------:R-:W0:Y:S03]  /*237c0*/  SHFL.BFLY PT, R32, R29, 0x1, 0x1f ;  /* 0x0c201f001d207f89 */ /* 0x000e2600000e0000 */
[----:B------:R-:W-:-:S04]  /*237d0*/  FMNMX.FTZ R9, R28, R9, !PT ;  /* 0x000000091c097209 */ /* 0x000fc80007810000 */
[----:B------:R-:W-:-:S04]  /*237e0*/  FMNMX.FTZ R30, R60, R9, !PT ;  /* 0x000000093c1e7209 */ /* 0x000fc80007810000 */
[----:B------:R-:W-:-:S04]  /*237f0*/  FMNMX.FTZ R30, R15, R30, !PT ;  /* 0x0000001e0f1e7209 */ /* 0x000fc80007810000 */
[----:B------:R-:W-:-:S04]  /*23800*/  FMNMX.FTZ R30, R59, R30, !PT ;  /* 0x0000001e3b1e7209 */ /* 0x000fc80007810000 */
[----:B------:R-:W-:-:S04]  /*23810*/  FMNMX.FTZ R30, R19, R30, !PT ;  /* 0x0000001e131e7209 */ /* 0x000fc80007810000 */
[----:B------:R-:W-:Y:S02]  /*23820*/  FMNMX.FTZ R30, R27, R30, !PT ;  /* 0x0000001e1b1e7209 */ /* 0x000fe40007810000 */
[----:B0-----:R-:W-:Y:S02]  /*23830*/  FMNMX.FTZ R33, R29, R32, !PT ;  /* 0x000000201d217209 */ /* 0x001fe40007810000 */
[----:B------:R-:W-:-:S04]  /*23840*/  FMNMX.FTZ R29, R25, R30, !PT ;  /* 0x0000001e191d7209 */ /* 0x000fc80007810000 */
[----:B------:R-:W-:-:S04]  /*23850*/  FMNMX.FTZ R29, R8, R29, !PT ;  /* 0x0000001d081d7209 */ /* 0x000fc80007810000 */
[----:B------:R-:W-:-:S04]  /*23860*/  FMNMX.FTZ R30, R18, R29, !PT ;  /* 0x0000001d121e7209 */ /* 0x000fc80007810000 */
[----:B------:R-:W-:-:S04]  /*23870*/  FMNMX.FTZ R29, R13, R30, !PT ;  /* 0x0000001e0d1d7209 */ /* 0x000fc80007810000 */
[----:B------:R-:W-:-:S04]  /*23880*/  FMNMX.FTZ R30, R38, R29, !PT ;  /* 0x0000001d261e7209 */ /* 0x000fc80007810000 */
[----:B------:R-:W-:-:S04]  /*23890*/  FMNMX.FTZ R29, R39, R30, !PT ;  /* 0x0000001e271d7209 */ /* 0x000fc80007810000 */
[----:B------:R-:W-:Y:S02]  /*238a0*/  FMNMX.FTZ R30, R42, R29, !PT ;  /* 0x0000001d2a1e7209 */ /* 0x000fe40007810000 */
[C---:B------:R-:W-:Y:S02]  /*238b0*/  ISETP.LT.OR P1, PT, R66.reuse, 0x4a, P1 ;  /* 0x0000004a4200780c */ /* 0x040fe40000f21670 */
[----:B------:R-:W-:Y:S02]  /*238c0*/  FMNMX.FTZ R29, R43, R30, !PT ;  /* 0x0000001e2b1d7209 */ /* 0x000fe40007810000 */
[----:B------:R-:W-:Y:S02]  /*238d0*/  ISETP.GT.AND P3, PT, R63, 0x51, !P3 ;  /* 0x000000513f00780c */ /* 0x000fe40005f64270 */
[----:B------:R-:W-:Y:S02]  /*238e0*/  ISETP.LT.OR P2, PT, R66, 0x51, P2 ;  /* 0x000000514200780c */ /* 0x000fe40001741670 */
[----:B------:R-:W-:-:S02]  /*238f0*/  FSEL R65, R44, -INF , !P1 ;  /* 0xff8000002c417808 */ /* 0x000fc40004800000 */
[----:B------:R-:W-:Y:S02]  /*23900*/  FMNMX.FTZ R30, R46, R29, !PT ;  /* 0x0000001d2e1e7209 */ /* 0x000fe40007810000 */
[----:B------:R-:W-:Y:S01]  /*23910*/  ISETP.GT.AND P4, PT, R63, 0x58, !P4 ;  /* 0x000000583f00780c */ /* 0x000fe20006784270 */
[----:B------:R3:W-:Y:S01]  /*23920*/  ST.E desc[UR42][R16.64+0x230], R31 ;  /* 0x0002301f10007985 */ /* 0x0007e2000c10192a */
[----:B------:R-:W-:Y:S02]  /*23930*/  ISETP.LT.OR P3, PT, R66, 0x52, P3 ;  /* 0x000000524200780c */ /* 0x000fe40001f61670 */
[----:B------:R-:W-:Y:S01]  /*23940*/  FSEL R55, R55, -INF , !P2 ;  /* 0xff80000037377808 */ /* 0x000fe20005000000 */
[----:B------:R-:W2:Y:S01]  /*23950*/  LD.E R44, desc[UR42][R16.64+0x260] ;  /* 0x0002602a102c7980 */ /* 0x000ea2000c101900 */
[----:B------:R-:W-:Y:S02]  /*23960*/  FMNMX.FTZ R30, R65, R30, !PT ;  /* 0x0000001e411e7209 */ /* 0x000fe40007810000 */
[----:B------:R-:W-:-:S02]  /*23970*/  ISETP.GT.AND P1, PT, R63, 0x59, !P6 ;  /* 0x000000593f00780c */ /* 0x000fc40007724270 */
[----:B------:R-:W-:Y:S02]  /*23980*/  ISETP.LT.OR P4, PT, R66, 0x59, P4 ;  /* 0x000000594200780c */ /* 0x000fe40002781670 */
[----:B------:R-:W-:Y:S02]  /*23990*/  FSEL R63, R56, -INF , !P3 ;  /* 0xff800000383f7808 */ /* 0x000fe40005800000 */
[----:B------:R-:W-:Y:S01]  /*239a0*/  FMNMX.FTZ R30, R55, R30, !PT ;  /* 0x0000001e371e7209 */ /* 0x000fe20007810000 */
[----:B------:R-:W-:Y:S01]  /*239b0*/  ST.E desc[UR42][R16.64+0x230], R33 ;  /* 0x0002302110007985 */ /* 0x000fe2000c10192a */
[----:B------:R-:W-:Y:S02]  /*239c0*/  ISETP.LT.OR P1, PT, R66, 0x5a, P1 ;  /* 0x0000005a4200780c */ /* 0x000fe40000f21670 */
[----:B------:R-:W-:Y:S01]  /*239d0*/  FSEL R57, R57, -INF , !P4 ;  /* 0xff80000039397808 */ /* 0x000fe20006000000 */
[----:B------:R-:W3:Y:S01]  /*239e0*/  LD.E R9, desc[UR42][R16.64+0x230] ;  /* 0x0002302a10097980 */ /* 0x000ee2000c101900 */
[----:B------:R-:W-:-:S02]  /*239f0*/  FMNMX.FTZ R30, R63, R30, !PT ;  /* 0x0000001e3f1e7209 */ /* 0x000fc40007810000 */
[----:B------:R-:W-:Y:S01]  /*23a00*/  FSEL R67, R20, -INF , !P1 ;  /* 0xff80000014437808 */ /* 0x000fe20004800000 */
[----:B------:R-:W4:Y:S01]  /*23a10*/  LD.E R56, desc[UR42][R16.64+0x244] ;  /* 0x0002442a10387980 */ /* 0x000f22000c101900 */
[----:B------:R-:W-:-:S03]  /*23a20*/  FMNMX.FTZ R30, R57, R30, !PT ;  /* 0x0000001e391e7209 */ /* 0x000fc60007810000 */
[----:B------:R-:W5:Y:S01]  /*23a30*/  LD.E R20, desc[UR42][R16.64+0x240] ;  /* 0x0002402a10147980 */ /* 0x000f62000c101900 */
[----:B------:R-:W-:-:S05]  /*23a40*/  FMNMX.FTZ R29, R67, R30, !PT ;  /* 0x0000001e431d7209 */ /* 0x000fca0007810000 */
[----:B------:R-:W-:Y:S04]  /*23a50*/  ST.E desc[UR42][R16.64+0x234], R29 ;  /* 0x0002341d10007985 */ /* 0x000fe8000c10192a */
[----:B------:R-:W2:Y:S01]  /*23a60*/  LD.E R30, desc[UR42][R16.64+0x234] ;  /* 0x0002342a101e7980 */ /* 0x000ea2000c101900 */
[----:B------:R-:W-:-:S04]  /*23a70*/  UIADD3 UR4, UP0, UR37, 0x260, URZ ;  /* 0x0000026025047890 */ /* 0x000fc8000ff1e03f */
[----:B------:R-:W-:Y:S02]  /*23a80*/  ULOP3.LUT UR6, UR4, 0x4, URZ, 0xfc, !UPT ;  /* 0x0000000404067892 */ /* 0x000fe4000f8efc3f */
[----:B------:R-:W-:Y:S01]  /*23a90*/  UIADD3.X UR5, URZ, UR36, URZ, UP0, !UPT ;  /* 0x000000243f057290 */ /* 0x000fe200087fe43f */
[C---:B---3--:R-:W-:Y:S01]  /*23aa0*/  FMUL.FTZ R31, R9.reuse, R64 ;  /* 0x00000040091f7220 */ /* 0x048fe20000410000 */
[----:B------:R-:W-:-:S04]  /*23ab0*/  FSETP.NEU.FTZ.AND P1, PT, R9, -INF , PT ;  /* 0xff8000000900780b */ /* 0x000fc80003f3d000 */
[----:B------:R-:W-:-:S05]  /*23ac0*/  FSEL R31, R31, RZ, P1 ;  /* 0x000000ff1f1f7208 */ /* 0x000fca0000800000 */
[-CC-:B------:R-:W-:Y:S01]  /*23ad0*/  FFMA.FTZ R160, R37, R64.reuse, -R31.reuse ;  /* 0x0000004025a07223 */ /* 0x180fe2000001081f */
[-CC-:B------:R-:W-:Y:S02]  /*23ae0*/  FFMA.FTZ R37, R21, R64.reuse, -R31.reuse ;  /* 0x0000004015257223 */ /* 0x180fe4000001081f */
[----:B--2---:R-:W0:Y:S01]  /*23af0*/  SHFL.BFLY PT, R21, R30, 0x2, 0x1f ;  /* 0x0c401f001e157f89 */ /* 0x004e2200000e0000 */
[----:B------:R-:W-:Y:S01]  /*23b00*/  FFMA.FTZ R36, R24, R64, -R31 ;  /* 0x0000004018247223 */ /* 0x000fe2000001081f */
[----:B0-----:R-:W-:-:S05]  /*23b10*/  FMNMX.FTZ R21, R30, R21, !PT ;  /* 0x000000151e157209 */ /* 0x001fca0007810000 */
[----:B------:R-:W0:Y:S01]  /*23b20*/  SHFL.BFLY PT, R24, R21, 0x1, 0x1f ;  /* 0x0c201f0015187f89 */ /* 0x000e2200000e0000 */
[-CC-:B------:R-:W-:Y:S01]  /*23b30*/  FFMA.FTZ R168, R41, R64.reuse, -R31.reuse ;  /* 0x0000004029a87223 */ /* 0x180fe2000001081f */
[----:B------:R-:W-:Y:S01]  /*23b40*/  FSEL R9, R9, RZ, P1 ;  /* 0x000000ff09097208 */ /* 0x000fe20000800000 */
[----:B------:R-:W-:-:S04]  /*23b50*/  FFMA.FTZ R172, R11, R64, -R31 ;  /* 0x000000400bac7223 */ /* 0x000fc8000001081f */
[----:B------:R-:W-:Y:S01]  /*23b60*/  FADD.FTZ R9, R6, -R9 ;  /* 0x8000000906097221 */ /* 0x000fe20000010000 */
[-CC-:B------:R-:W-:Y:S01]  /*23b70*/  FFMA.FTZ R162, R75, R64.reuse, -R31.reuse ;  /* 0x000000404ba27223 */ /* 0x180fe2000001081f */
[-CC-:B------:R-:W-:Y:S01]  /*23b80*/  FFMA.FTZ R35, R76, R64.reuse, -R31.reuse ;  /* 0x000000404c237223 */ /* 0x180fe2000001081f */
[----:B------:R-:W-:Y:S01]  /*23b90*/  FFMA.FTZ R164, R77, R64, -R31 ;  /* 0x000000404da47223 */ /* 0x000fe2000001081f */
[----:B0-----:R-:W-:-:S04]  /*23ba0*/  FMNMX.FTZ R41, R21, R24, !PT ;  /* 0x0000001815297209 */ /* 0x001fc80007810000 */
[C---:B------:R-:W-:Y:S01]  /*23bb0*/  FSETP.NEU.FTZ.AND P1, PT, R41.reuse, -INF , PT ;  /* 0xff8000002900780b */ /* 0x040fe20003f3d000 */
[----:B------:R-:W-:-:S03]  /*23bc0*/  FMUL.FTZ R11, R41, R64 ;  /* 0x00000040290b7220 */ /* 0x000fc60000410000 */
[----:B------:R-:W-:Y:S02]  /*23bd0*/  FSEL R6, R41, RZ, P1 ;  /* 0x000000ff29067208 */ /* 0x000fe40000800000 */
[----:B------:R-:W-:Y:S01]  /*23be0*/  FSEL R11, R11, RZ, P1 ;  /* 0x000000ff0b0b7208 */ /* 0x000fe20000800000 */
[-CC-:B------:R-:W-:Y:S01]  /*23bf0*/  FFMA.FTZ R34, R78, R64.reuse, -R31.reuse ;  /* 0x000000404e227223 */ /* 0x180fe2000001081f */
[-CC-:B------:R-:W-:Y:S01]  /*23c00*/  FFMA.FTZ R166, R58, R64.reuse, -R31.reuse ;  /* 0x000000403aa67223 */ /* 0x180fe2000001081f */
[----:B------:R-:W-:Y:S01]  /*23c10*/  FADD.FTZ R7, R7, -R6 ;  /* 0x8000000607077221 */ /* 0x000fe20000010000 */
        /* <DEDUP_REMOVED lines=14> */
[-C--:B------:R-:W-:Y:S01]  /*23d00*/  FMUL.FTZ R9, R9, R64.reuse ;  /* 0x0000004009097220 */ /* 0x080fe20000410000 */
[-CC-:B------:R-:W-:Y:S01]  /*23d10*/  FFMA.FTZ R31, R14, R64.reuse, -R11.reuse ;  /* 0x000000400e1f7223 */ /* 0x180fe2000001080b */
[----:B------:R-:W-:Y:S01]  /*23d20*/  FMUL.FTZ R7, R64, R7 ;  /* 0x0000000740077220 */ /* 0x000fe20000410000 */
[-CC-:B------:R-:W-:Y:S01]  /*23d30*/  FFMA.FTZ R161, R62, R64.reuse, -R11.reuse ;  /* 0x000000403ea17223 */ /* 0x180fe2000001080b */
[----:B------:R-:W-:Y:S01]  /*23d40*/  MUFU.EX2 R160, R160 ;  /* 0x000000a000a07308 */ /* 0x000fe20000000800 */
[----:B------:R-:W-:-:S07]  /*23d50*/  FFMA.FTZ R30, R26, R64, -R11 ;  /* 0x000000401a1e7223 */ /* 0x000fce000001080b */
[----:B------:R-:W5:Y:S01]  /*23d60*/  MUFU.EX2 R9, R9 ;  /* 0x0000000900097308 */ /* 0x000f620000000800 */
[----:B------:R-:W-:-:S07]  /*23d70*/  FFMA.FTZ R163, R61, R64, -R11 ;  /* 0x000000403da37223 */ /* 0x000fce000001080b */
[----:B------:R-:W-:Y:S08]  /*23d80*/  MUFU.EX2 R31, R31 ;  /* 0x0000001f001f7308 */ /* 0x000ff00000000800 */
[----:B------:R-:W4:Y:S01]  /*23d90*/  MUFU.EX2 R12, R7 ;  /* 0x00000007000c7308 */ /* 0x000f220000000800 */
[----:B------:R-:W-:-:S07]  /*23da0*/  FFMA.FTZ R29, R28, R64, -R11 ;  /* 0x000000401c1d7223 */ /* 0x000fce000001080b */
[----:B------:R-:W0:Y:S08]  /*23db0*/  MUFU.EX2 R37, R37 ;  /* 0x0000002500257308 */ /* 0x000e300000000800 */
[----:B------:R-:W1:Y:S01]  /*23dc0*/  MUFU.EX2 R161, R161 ;  /* 0x000000a100a17308 */ /* 0x000e620000000800 */
[----:B------:R-:W-:-:S07]  /*23dd0*/  FFMA.FTZ R165, R60, R64, -R11 ;  /* 0x000000403ca57223 */ /* 0x000fce000001080b */
[----:B------:R-:W2:Y:S08]  /*23de0*/  MUFU.EX2 R36, R36 ;  /* 0x0000002400247308 */ /* 0x000eb00000000800 */
[----:B------:R-:W3:Y:S01]  /*23df0*/  MUFU.EX2 R30, R30 ;  /* 0x0000001e001e7308 */ /* 0x000ee20000000800 */
[----:B-----5:R-:W-:Y:S01]  /*23e00*/  FFMA.FTZ R20, R9, R20, R160 ;  /* 0x0000001409147223 */ /* 0x020fe200000100a0 */
[----:B----4-:R-:W-:-:S06]  /*23e10*/  FFMA.FTZ R56, R12, R56, R31 ;  /* 0x000000380c387223 */ /* 0x010fcc000001001f */
        /* <DEDUP_REMOVED lines=101> */
[----:B-----5:R-:W-:-:S03]  /*24470*/  FADD.FTZ R6, R20, R11 ;  /* 0x0000000b14067221 */ /* 0x020fc60000010000 */
[----:B0-----:R-:W-:Y:S01]  /*24480*/  FADD.FTZ R8, R172, R7 ;  /* 0x00000007ac087221 */ /* 0x001fe20000010000 */
[----:B-1----:R-:W-:Y:S01]  /*24490*/  FADD.FTZ R7, R5, R6 ;  /* 0x0000000605077221 */ /* 0x002fe20000010000 */
[----:B------:R-:W-:Y:S01]  /*244a0*/  FMUL.FTZ R25, R9, R44 ;  /* 0x0000002c09197220 */ /* 0x000fe20000410000 */
[----:B------:R-:W-:Y:S02]  /*244b0*/  IMAD.U32 R10, RZ, RZ, UR6 ;  /* 0x00000006ff0a7e24 */ /* 0x000fe4000f8e00ff */
[----:B--2---:R-:W-:Y:S01]  /*244c0*/  FADD.FTZ R13, R21, R8 ;  /* 0x00000008150d7221 */ /* 0x004fe20000010000 */
[----:B------:R-:W-:Y:S01]  /*244d0*/  IMAD.U32 R11, RZ, RZ, UR5 ;  /* 0x00000005ff0b7e24 */ /* 0x000fe2000f8e00ff */
[----:B------:R-:W-:Y:S01]  /*244e0*/  ST.E desc[UR42][R16.64+0x234], R41 ;  /* 0x0002342910007985 */ /* 0x000fe2000c10192a */
[----:B---3--:R-:W-:-:S03]  /*244f0*/  FADD.FTZ R7, R18, R7 ;  /* 0x0000000712077221 */ /* 0x008fc60000010000 */
[----:B------:R0:W-:Y:S04]  /*24500*/  ST.E desc[UR42][R16.64+0x240], R13 ;  /* 0x0002400d10007985 */ /* 0x0001e8000c10192a */
[----:B------:R1:W-:Y:S04]  /*24510*/  ST.E desc[UR42][R16.64+0x244], R7 ;  /* 0x0002440710007985 */ /* 0x0003e8000c10192a */
[----:B------:R2:W-:Y:S04]  /*24520*/  ST.E desc[UR42][R16.64+0x260], R25 ;  /* 0x0002601910007985 */ /* 0x0005e8000c10192a */
[----:B------:R-:W3:Y:S02]  /*24530*/  LD.E R6, desc[UR42][R10.64] ;  /* 0x0000002a0a067980 */ /* 0x000ee4000c101900 */
[----:B---3--:R-:W-:-:S05]  /*24540*/  FMUL.FTZ R27, R9, R6 ;  /* 0x00000006091b7220 */ /* 0x008fca0000410000 */
[----:B------:R3:W-:Y:S04]  /*24550*/  ST.E desc[UR42][R10.64], R27 ;  /* 0x0000001b0a007985 */ /* 0x0007e8000c10192a */
[----:B------:R-:W0:Y:S04]  /*24560*/  LD.E R134, desc[UR42][R16.64+0x274] ;  /* 0x0002742a10867980 */ /* 0x000e28000c101900 */
[----:B------:R-:W4:Y:S04]  /*24570*/  LD.E R232, desc[UR42][R16.64+0x454] ;  /* 0x0004542a10e87980 */ /* 0x000f28000c101900 */
[----:B------:R-:W1:Y:S04]  /*24580*/  LD.E R132, desc[UR42][R16.64+0x270] ;  /* 0x0002702a10847980 */ /* 0x000e68000c101900 */
[----:B------:R-:W2:Y:S04]  /*24590*/  LD.E R136, desc[UR42][R16.64+0x280] ;  /* 0x0002802a10887980 */ /* 0x000ea8000c101900 */
[----:B------:R-:W3:Y:S04]  /*245a0*/  LD.E R138, desc[UR42][R16.64+0x284] ;  /* 0x0002842a108a7980 */ /* 0x000ee8000c101900 */
        /* <DEDUP_REMOVED lines=59> */
[----:B----4-:R-:W-:-:S04]  /*24960*/  FMUL.FTZ R45, R9, R232 ;  /* 0x000000e8092d7220 */ /* 0x010fc80000410000 */
[----:B------:R0:W-:Y:S01]  /*24970*/  ST.E desc[UR42][R16.64+0x274], R13 ;  /* 0x0002740d10007985 */ /* 0x0001e2000c10192a */
[C---:B-1----:R-:W-:Y:S01]  /*24980*/  FMUL.FTZ R7, R9.reuse, R132 ;  /* 0x0000008409077220 */ /* 0x042fe20000410000 */
[C---:B--2---:R-:W-:Y:S01]  /*24990*/  FMUL.FTZ R25, R9.reuse, R136 ;  /* 0x0000008809197220 */ /* 0x044fe20000410000 */
[C---:B---3--:R-:W-:Y:S01]  /*249a0*/  FMUL.FTZ R27, R9.reuse, R138 ;  /* 0x0000008a091b7220 */ /* 0x048fe20000410000 */
[C---:B-----5:R-:W-:Y:S01]  /*249b0*/  FMUL.FTZ R39, R9.reuse, R140 ;  /* 0x0000008c09277220 */ /* 0x060fe20000410000 */
[C---:B0-----:R-:W-:Y:S01]  /*249c0*/  FMUL.FTZ R13, R9.reuse, R148 ;  /* 0x00000094090d7220 */ /* 0x041fe20000410000 */
        /* <DEDUP_REMOVED lines=8> */
[C---:B-1----:R-:W-:Y:S01]  /*24a50*/  FMUL.FTZ R7, R9.reuse, R146 ;  /* 0x0000009209077220 */ /* 0x042fe20000410000 */
[C---:B------:R-:W-:Y:S02]  /*24a60*/  FMUL.FTZ R47, R9.reuse, R130 ;  /* 0x00000082092f7220 */ /* 0x040fe40000410000 */
        /* <DEDUP_REMOVED lines=95> */
[----:B------:R-:W-:Y:S02]  /*25060*/  IMAD.U32 R8, RZ, RZ, UR6 ;  /* 0x00000006ff087e24 */ /* 0x000fe4000f8e00ff */
[----:B0-----:R-:W-:Y:S01]  /*25070*/  FMUL.FTZ R13, R9, R26 ;  /* 0x0000001a090d7220 */ /* 0x001fe20000410000 */
[----:B------:R-:W-:Y:S01]  /*25080*/  IMAD.U32 R9, RZ, RZ, UR5 ;  /* 0x00000005ff097e24 */ /* 0x000fe2000f8e00ff */
        /* <DEDUP_REMOVED lines=10> */
[----:B0-----:R-:W3:Y:S01]  /*25130*/  LD.E R25, desc[UR42][R8.64] ;  /* 0x0000002a08197980 */ /* 0x001ee2000c101900 */
[----:B------:R-:W-:Y:S01]  /*25140*/  ULOP3.LUT UR4, UR4, 0xc, URZ, 0xfc, !UPT ;  /* 0x0000000c04047892 */ /* 0x000fe2000f8efc3f */
[----:B------:R-:W-:-:S05]  /*25150*/  IMAD.U32 R7, RZ, RZ, UR5 ;  /* 0x00000005ff077e24 */ /* 0x000fca000f8e00ff */
[----:B------:R-:W-:Y:S02]  /*25160*/  IMAD.U32 R6, RZ, RZ, UR4 ;  /* 0x00000004ff067e24 */ /* 0x000fe4000f8e00ff */
[----:B---3--:R-:W-:-:S05]  /*25170*/  FMUL.FTZ R25, R12, R25 ;  /* 0x000000190c197220 */ /* 0x008fca0000410000 */
[----:B------:R0:W-:Y:S04]  /*25180*/  ST.E desc[UR42][R8.64], R25 ;  /* 0x0000001908007985 */ /* 0x0001e8000c10192a */
[----:B-1----:R-:W3:Y:S01]  /*25190*/  LD.E R27, desc[UR42][R6.64] ;  /* 0x0000002a061b7980 */ /* 0x002ee2000c101900 */
[----:B------:R-:W1:Y:S01]  /*251a0*/  S2R R232, SR_TID.X ;  /* 0x0000000000e87919 */ /* 0x000e620000002100 */
[----:B---3--:R-:W-:-:S05]  /*251b0*/  FMUL.FTZ R27, R12, R27 ;  /* 0x0000001b0c1b7220 */ /* 0x008fca0000410000 */
[----:B------:R3:W-:Y:S04]  /*251c0*/  ST.E desc[UR42][R6.64], R27 ;  /* 0x0000001b06007985 */ /* 0x0007e8000c10192a */
        /* <DEDUP_REMOVED lines=60> */
[----:B0-----:R-:W2:Y:S04]  /*25590*/  LD.E R25, desc[UR42][R16.64+0x44c] ;  /* 0x00044c2a10197980 */ /* 0x001ea8000c101900 */
[----:B---3--:R-:W3:Y:S01]  /*255a0*/  LD.E R27, desc[UR42][R16.64+0x458] ;  /* 0x0004582a101b7980 */ /* 0x008ee2000c101900 */
[----:B-1----:R-:W-:Y:S01]  /*255b0*/  SHF.R.U32.HI R232, RZ, 0x7, R232 ;  /* 0x00000007ffe87819 */ /* 0x002fe200000116e8 */
[C---:B----4-:R-:W-:Y:S01]  /*255c0*/  FMUL.FTZ R51, R12.reuse, R51 ;  /* 0x000000330c337220 */ /* 0x050fe20000410000 */
[----:B-----5:R-:W-:-:S04]  /*255d0*/  FMUL.FTZ R26, R12, R26 ;  /* 0x0000001a0c1a7220 */ /* 0x020fc80000410000 */
        /* <DEDUP_REMOVED lines=61> */
[C---:B------:R-:W-:Y:S01]  /*259b0*/  FMUL.FTZ R25, R12.reuse, R25 ;  /* 0x000000190c197220 */ /* 0x040fe20000410000 */
[----:B---3--:R-:W-:Y:S01]  /*259c0*/  FMUL.FTZ R27, R12, R27 ;  /* 0x0000001b0c1b7220 */ /* 0x008fe20000410000 */
        /* <DEDUP_REMOVED lines=73> */
[----:B------:R-:W4:Y:S04]  /*25e60*/  LD.E R47, desc[UR42][R16.64+0x278] ;  /* 0x0002782a102f7980 */ /* 0x000f28000c101900 */
[----:B0-----:R-:W4:Y:S04]  /*25e70*/  LD.E R41, desc[UR42][R16.64+0x27c] ;  /* 0x00027c2a10297980 */ /* 0x001f28000c101900 */
        /* <DEDUP_REMOVED lines=394> */
[----:B------:R-:W-:Y:S01]  /*27720*/  R2UR UR7, R13 ;  /* 0x000000000d0772ca */ /* 0x000fe200000e0000 */
[----:B------:R-:W-:Y:S01]  /*27730*/  VOTEU.ANY UP0, P1 ;  /* 0x00000000003f7886 */ /* 0x000fe20000800100 */
[----:B-----5:R-:W-:-:S11]  /*27740*/  WARPGROUP.ARRIVE ;  /* 0x00000000000079c5 */ /* 0x020fd60000000000 */
        /* <DEDUP_REMOVED lines=1080> */
.L_x_12827:
[----:B------:R-:W-:Y:S05]  /*2bad0*/  BSYNC B0 ;  /* 0x0000000000007941 */ /* 0x000fea0003800000 */
.L_x_12826:
[C---:B------:R-:W-:Y:S01]  /*2bae0*/  ISETP.GT.AND P0, PT, R0.reuse, R189, PT ;  /* 0x000000bd0000720c */ /* 0x040fe20003f04270 */
[----:B------:R-:W-:-:S12]  /*2baf0*/  VIADD R0, R0, 0xffffffff ;  /* 0xffffffff00007836 */ /* 0x000fd80000000000 */
[----:B------:R-:W-:Y:S05]  /*2bb00*/  @P0 BRA `(.L_x_12828) ;  /* 0xffffff4c007c0947 */ /* 0x000fea000383ffff */
.L_x_12801:
[----:B0-----:R-:W2:Y:S01]  /*2bb10*/  LDL R5, [R1+0x240] ;  /* 0x0002400001057983 */ /* 0x001ea20000100800 */
[----:B------:R-:W-:Y:S05]  /*2bb20*/  WARPSYNC.ALL ;  /* 0x0000000000007948 */ /* 0x000fea0003800000 */
[----:B------:R-:W3:Y:S04]  /*2bb30*/  LDL R6, [R1+0x244] ;  /* 0x0002440001067983 */ /* 0x000ee80000100800 */
[----:B------:R-:W4:Y:S04]  /*2bb40*/  LDL.64 R8, [R1+0x260] ;  /* 0x0002600001087983 */ /* 0x000f280000100a00 */
[----:B------:R-:W5:Y:S04]  /*2bb50*/  LDL R126, [R1+0x218] ;  /* 0x00021800017e7983 */ /* 0x000f680000100800 */
[----:B------:R-:W4:Y:S01]  /*2bb60*/  LDL.64 R112, [R1+0x300] ;  /* 0x0003000001707983 */ /* 0x000f220000100a00 */
[----:B------:R-:W-:-:S02]  /*2bb70*/  IMAD.MOV.U32 R132, RZ, RZ, -0x800000 ;  /* 0xff800000ff847424 */ /* 0x000fc400078e00ff */
[----:B------:R-:W-:Y:S01]  /*2bb80*/  IMAD.MOV.U32 R130, RZ, RZ, -0x800000 ;  /* 0xff800000ff827424 */ /* 0x000fe200078e00ff */
        /* <DEDUP_REMOVED lines=52> */
[----:B------:R-:W4:Y:S04]  /*2bed0*/  LDL R129, [R1+0x224] ;  /* 0x0002240001817983 */ /* 0x000f280000100800 */
[----:B--2---:R-:W0:Y:S02]  /*2bee0*/  SHFL.BFLY PT, R0, R5, 0x2, 0x1f ;  /* 0x0c401f0005007f89 */ /* 0x004e2400000e0000 */
[----:B0-----:R-:W-:-:S05]  /*2bef0*/  FADD.FTZ R0, R5, R0 ;  /* 0x0000000005007221 */ /* 0x001fca0000010000 */
[----:B------:R-:W0:Y:S02]  /*2bf00*/  SHFL.BFLY PT, R3, R0, 0x1, 0x1f ;  /* 0x0c201f0000037f89 */ /* 0x000e2400000e0000 */
[----:B0-----:R-:W-:-:S05]  /*2bf10*/  FADD.FTZ R2, R0, R3 ;  /* 0x0000000300027221 */ /* 0x001fca0000010000 */
[----:B------:R-:W-:Y:S04]  /*2bf20*/  STL [R1+0x240], R2 ;  /* 0x0002400201007387 */ /* 0x000fe80000100800 */
[----:B------:R-:W2:Y:S04]  /*2bf30*/  LDL R18, [R1+0x240] ;  /* 0x0002400001127983 */ /* 0x000ea80000100800 */
[----:B---3--:R-:W0:Y:S02]  /*2bf40*/  SHFL.BFLY PT, R3, R6, 0x2, 0x1f ;  /* 0x0c401f0006037f89 */ /* 0x008e2400000e0000 */
[----:B0-----:R-:W-:-:S02]  /*2bf50*/  FADD.FTZ R3, R3, R6 ;  /* 0x0000000603037221 */ /* 0x001fc40000010000 */
[----:B------:R-:W3:Y:S04]  /*2bf60*/  LDL.64 R6, [R1+0x270] ;  /* 0x0002700001067983 */ /* 0x000ee80000100a00 */
[----:B-1----:R-:W0:Y:S02]  /*2bf70*/  SHFL.BFLY PT, R4, R3, 0x1, 0x1f ;  /* 0x0c201f0003047f89 */ /* 0x002e2400000e0000 */
[----:B0-----:R-:W-:Y:S02]  /*2bf80*/  FADD.FTZ R131, R3, R4 ;  /* 0x0000000403837221 */ /* 0x001fe40000010000 */
[----:B------:R-:W3:Y:S03]  /*2bf90*/  LDL.64 R4, [R1+0x280] ;  /* 0x0002800001047983 */ /* 0x000ee60000100a00 */
[----:B------:R-:W-:Y:S01]  /*2bfa0*/  FSETP.NE.FTZ.AND P1, PT, R131, RZ, PT ;  /* 0x000000ff8300720b */ /* 0x000fe20003f35000 */
[----:B------:R-:W3:-:S12]  /*2bfb0*/  LDL.64 R2, [R1+0x290] ;  /* 0x0002900001027983 */ /* 0x000ed80000100a00 */
[----:B------:R-:W3:Y:S04]  /*2bfc0*/  @P1 LDL R14, [R1+0x250] ;  /* 0x00025000010e1983 */ /* 0x000ee80000100800 */
[----:B------:R-:W3:Y:S01]  /*2bfd0*/  @P1 LDL R15, [R1+0x234] ;  /* 0x00023400010f1983 */ /* 0x000ee20000100800 */
[----:B--2---:R-:W-:-:S13]  /*2bfe0*/  FSETP.NE.FTZ.AND P0, PT, R18, RZ, PT ;  /* 0x000000ff1200720b */ /* 0x004fda0003f15000 */
[----:B------:R-:W2:Y:S04]  /*2bff0*/  @P0 LDL R10, [R1+0x250] ;  /* 0x00025000010a0983 */ /* 0x000ea80000100800 */
[----:B------:R-:W2:Y:S01]  /*2c000*/  @P0 LDL R11, [R1+0x230] ;  /* 0x00023000010b0983 */ /* 0x000ea20000100800 */
[----:B------:R-:W0:Y:S01]  /*2c010*/  @P1 MUFU.LG2 R13, R131 ;  /* 0x00000083000d1308 */ /* 0x000e220000000c00 */
[----:B------:R-:W-:-:S07]  /*2c020*/  IMAD.MOV.U32 R0, RZ, RZ, RZ ;  /* 0x000000ffff007224 */ /* 0x000fce00078e00ff */
[----:B------:R-:W1:Y:S08]  /*2c030*/  @P0 MUFU.LG2 R12, R18 ;  /* 0x00000012000c0308 */ /* 0x000e700000000c00 */
[----:B------:R-:W4:Y:S01]  /*2c040*/  @P0 MUFU.RCP R0, R18 ;  /* 0x0000001200000308 */ /* 0x000f220000001000 */
[----:B0-----:R-:W-:Y:S01]  /*2c050*/  @P1 FMUL.FTZ R19, R13, 0.69314718246459960938 ;  /* 0x3f3172180d131820 */ /* 0x001fe20000410000 */
[----:B-1----:R-:W-:Y:S01]  /*2c060*/  @P0 FMUL.FTZ R13, R12, 0.69314718246459960938 ;  /* 0x3f3172180c0d0820 */ /* 0x002fe20000410000 */
[----:B-----5:R-:W-:-:S02]  /*2c070*/  VIADD R126, R126, 0x1 ;  /* 0x000000017e7e7836 */ /* 0x020fc40000000000 */
[-C--:B----4-:R-:W-:Y:S01]  /*2c080*/  FMUL.FTZ R9, R9, R0.reuse ;  /* 0x0000000009097220 */ /* 0x090fe20000410000 */
[-C--:B------:R-:W-:Y:S01]  /*2c090*/  FMUL.FTZ R8, R8, R0.reuse ;  /* 0x0000000008087220 */ /* 0x080fe20000410000 */
[-C--:B---3--:R-:W-:Y:S01]  /*2c0a0*/  FMUL.FTZ R7, R7, R0.reuse ;  /* 0x0000000007077220 */ /* 0x088fe20000410000 */
[-C--:B------:R-:W-:Y:S01]  /*2c0b0*/  FMUL.FTZ R6, R6, R0.reuse ;  /* 0x0000000006067220 */ /* 0x080fe20000410000 */
[-C--:B------:R-:W-:Y:S01]  /*2c0c0*/  FMUL.FTZ R5, R5, R0.reuse ;  /* 0x0000000005057220 */ /* 0x080fe20000410000 */
[-C--:B------:R-:W-:Y:S01]  /*2c0d0*/  FMUL.FTZ R4, R4, R0.reuse ;  /* 0x0000000004047220 */ /* 0x080fe20000410000 */
[-C--:B------:R-:W-:Y:S01]  /*2c0e0*/  FMUL.FTZ R3, R3, R0.reuse ;  /* 0x0000000003037220 */ /* 0x080fe20000410000 */
[----:B------:R-:W-:Y:S01]  /*2c0f0*/  FMUL.FTZ R2, R2, R0 ;  /* 0x0000000002027220 */ /* 0x000fe20000410000 */
[----:B------:R0:W-:Y:S04]  /*2c100*/  STL.64 [R1+0x260], R8 ;  /* 0x0002600801007387 */ /* 0x0001e80000100a00 */
[----:B------:R-:W-:Y:S01]  /*2c110*/  STL.64 [R1+0x270], R6 ;  /* 0x0002700601007387 */ /* 0x000fe20000100a00 */
[----:B------:R-:W-:-:S03]  /*2c120*/  @P1 FMUL.FTZ R14, R14, 0.69314718246459960938 ;  /* 0x3f3172180e0e1820 */ /* 0x000fc60000410000 */
[----:B------:R1:W-:Y:S01]  /*2c130*/  STL.64 [R1+0x280], R4 ;  /* 0x0002800401007387 */ /* 0x0003e20000100a00 */
[----:B------:R-:W-:-:S03]  /*2c140*/  @P1 FFMA.FTZ R130, R14, R15, R19 ;  /* 0x0000000f0e821223 */ /* 0x000fc60000010013 */
[----:B------:R3:W-:Y:S04]  /*2c150*/  STL.64 [R1+0x290], R2 ;  /* 0x0002900201007387 */ /* 0x0007e80000100a00 */
[----:B------:R-:W4:Y:S04]  /*2c160*/  LDL.64 R18, [R1+0x3f8] ;  /* 0x0003f80001127983 */ /* 0x000f280000100a00 */
[----:B------:R-:W5:Y:S04]  /*2c170*/  LDL.64 R14, [R1+0x408] ;  /* 0x00040800010e7983 */ /* 0x000f680000100a00 */
[----:B0-----:R-:W5:Y:S04]  /*2c180*/  LDL.64 R8, [R1+0x418] ;  /* 0x0004180001087983 */ /* 0x001f680000100a00 */
[----:B-1----:R-:W5:Y:S04]  /*2c190*/  LDL.64 R4, [R1+0x428] ;  /* 0x0004280001047983 */ /* 0x002f680000100a00 */
[----:B---3--:R-:W3:Y:S04]  /*2c1a0*/  LDL.64 R2, [R1+0x448] ;  /* 0x0004480001027983 */ /* 0x008ee80000100a00 */
[----:B------:R-:W3:Y:S01]  /*2c1b0*/  LDL.64 R6, [R1+0x458] ;  /* 0x0004580001067983 */ /* 0x000ee20000100a00 */
[----:B--2---:R-:W-:-:S04]  /*2c1c0*/  @P0 FMUL.FTZ R10, R10, 0.69314718246459960938 ;  /* 0x3f3172180a0a0820 */ /* 0x004fc80000410000 */
[----:B------:R-:W-:Y:S02]  /*2c1d0*/  @P0 FFMA.FTZ R132, R10, R11, R13 ;  /* 0x0000000b0a840223 */ /* 0x000fe4000001000d */
[----:B------:R-:W2:Y:S04]  /*2c1e0*/  LDL.64 R12, [R1+0x3c8] ;  /* 0x0003c800010c7983 */ /* 0x000ea80000100a00 */
[----:B------:R-:W2:Y:S01]  /*2c1f0*/  LDL.64 R10, [R1+0x438] ;  /* 0x00043800010a7983 */ /* 0x000ea20000100a00 */
[----:B------:R-:W-:-:S13]  /*2c200*/  ISETP.NE.AND P0, PT, R126, 0x2, PT ;  /* 0x000000027e00780c */ /* 0x000fda0003f05270 */
[----:B------:R-:W2:Y:S01]  /*2c210*/  @!P0 LDL R128, [R1+0x21c] ;  /* 0x00021c0001808983 */ /* 0x000ea20000100800 */
[-C--:B------:R-:W-:Y:S01]  /*2c220*/  FMUL.FTZ R113, R113, R0.reuse ;  /* 0x0000000071717220 */ /* 0x080fe20000410000 */
[----:B------:R-:W-:Y:S01]  /*2c230*/  FMUL.FTZ R112, R112, R0 ;  /* 0x0000000070707220 */ /* 0x000fe20000410000 */
[----:B------:R-:W0:Y:S04]  /*2c240*/  S2R R133, SR_TID.X ;  /* 0x0000000000857919 */ /* 0x000e280000002100 */
[----:B------:R1:W-:Y:S02]  /*2c250*/  STL.64 [R1+0x300], R112 ;  /* 0x0003007001007387 */ /* 0x0003e40000100a00 */
[----:B-1----:R-:W-:-:S06]  /*2c260*/  IMAD.MOV.U32 R112, RZ, RZ, RZ ;  /* 0x000000ffff707224 */ /* 0x002fcc00078e00ff */
[----:B------:R-:W1:Y:S01]  /*2c270*/  @P1 MUFU.RCP R112, R131 ;  /* 0x0000008300701308 */ /* 0x000e620000001000 */
[-C--:B------:R-:W-:Y:S01]  /*2c280*/  FMUL.FTZ R125, R125, R0.reuse ;  /* 0x000000007d7d7220 */ /* 0x080fe20000410000 */
[-C--:B------:R-:W-:Y:S01]  /*2c290*/  FMUL.FTZ R124, R124, R0.reuse ;  /* 0x000000007c7c7220 */ /* 0x080fe20000410000 */
[-C--:B------:R-:W-:Y:S01]  /*2c2a0*/  FMUL.FTZ R123, R123, R0.reuse ;  /* 0x000000007b7b7220 */ /* 0x080fe20000410000 */
[-C--:B------:R-:W-:Y:S01]  /*2c2b0*/  FMUL.FTZ R122, R122, R0.reuse ;  /* 0x000000007a7a7220 */ /* 0x080fe20000410000 */
[-C--:B------:R-:W-:Y:S01]  /*2c2c0*/  FMUL.FTZ R121, R121, R0.reuse ;  /* 0x0000000079797220 */ /* 0x080fe20000410000 */
[-C--:B------:R-:W-:Y:S01]  /*2c2d0*/  FMUL.FTZ R120, R120, R0.reuse ;  /* 0x0000000078787220 */ /* 0x080fe20000410000 */
[----:B0-----:R-:W-:Y:S01]  /*2c2e0*/  SHF.R.U32.HI R133, RZ, 0x7, R133 ;  /* 0x00000007ff857819 */ /* 0x001fe20000011685 */
        /* <DEDUP_REMOVED lines=105> */
[-C--:B---3--:R-:W-:Y:S01]  /*2c980*/  FMUL.FTZ R3, R3, R112.reuse ;  /* 0x0000007003037220 */ /* 0x088fe20000410000 */
[-C--:B------:R-:W-:Y:S01]  /*2c990*/  FMUL.FTZ R2, R2, R112.reuse ;  /* 0x0000007002027220 */ /* 0x080fe20000410000 */
[-C--:B------:R-:W-:Y:S01]  /*2c9a0*/  FMUL.FTZ R7, R7, R112.reuse ;  /* 0x0000007007077220 */ /* 0x080fe20000410000 */
[-C--:B------:R-:W-:Y:S01]  /*2c9b0*/  FMUL.FTZ R6, R6, R112.reuse ;  /* 0x0000007006067220 */ /* 0x080fe20000410000 */
        /* <DEDUP_REMOVED lines=8> */
[----:B------:R-:W-:Y:S04]  /*2ca40*/  STL [R1+0x240], R132 ;  /* 0x0002408401007387 */ /* 0x000fe80000100800 */
        /* <DEDUP_REMOVED lines=24> */
[-C--:B--2---:R-:W-:Y:S01]  /*2cbd0*/  FMUL.FTZ R13, R13, R112.reuse ;  /* 0x000000700d0d7220 */ /* 0x084fe20000410000 */
[-C--:B------:R-:W-:Y:S01]  /*2cbe0*/  FMUL.FTZ R12, R12, R112.reuse ;  /* 0x000000700c0c7220 */ /* 0x080fe20000410000 */
[-C--:B------:R-:W-:Y:S01]  /*2cbf0*/  FMUL.FTZ R11, R11, R112.reuse ;  /* 0x000000700b0b7220 */ /* 0x080fe20000410000 */
[----:B------:R-:W-:-:S03]  /*2cc00*/  FMUL.FTZ R10, R10, R112 ;  /* 0x000000700a0a7220 */ /* 0x000fc60000410000 */
[----:B------:R0:W-:Y:S04]  /*2cc10*/  STL.64 [R1+0x3c8], R12 ;  /* 0x0003c80c01007387 */ /* 0x0001e80000100a00 */
[----:B------:R1:W-:Y:S01]  /*2cc20*/  STL.64 [R1+0x288], R56 ;  /* 0x0002883801007387 */ /* 0x0003e20000100a00 */
[----:B0-----:R-:W-:-:S03]  /*2cc30*/  VIADD R12, R129, 0x1 ;  /* 0x00000001810c7836 */ /* 0x001fc60000000000 */
        /* <DEDUP_REMOVED lines=30> */
[----:B------:R-:W-:-:S03]  /*2ce20*/  @!P0 LOP3.LUT R128, R128, 0x1, RZ, 0x3c, !PT ;  /* 0x0000000180808812 */ /* 0x000fc600078e3cff */
[----:B------:R1:W-:Y:S04]  /*2ce30*/  STL [R1+0x218], R126 ;  /* 0x0002187e01007387 */ /* 0x0003e80000100800 */
[----:B------:R1:W-:Y:S04]  /*2ce40*/  @!P0 STL [R1+0x21c], R128 ;  /* 0x00021c8001008387 */ /* 0x0003e80000100800 */
[----:B------:R1:W-:Y:S01]  /*2ce50*/  @!P0 STL [R1+0x218], RZ ;  /* 0x000218ff01008387 */ /* 0x0003e20000100800 */
[----:B------:R1:W-:Y:S08]  /*2ce60*/  BAR.ARV R113, 0x100 ;  /* 0x000400710000751d */ /* 0x0003f00000002000 */
[----:B------:R-:W-:Y:S06]  /*2ce70*/  BAR.ARV 0x8, 0x180 ;  /* 0x0206000000007b1d */ /* 0x000fec0000002000 */
[----:B------:R-:W-:-:S13]  /*2ce80*/  PLOP3.LUT P0, PT, PT, PT, PT, 0x8, 0x0 ;  /* 0x000000000000781c */ /* 0x000fda0003f0e170 */
.L_x_12711:
[----:B------:R-:W-:Y:S05]  /*2ce90*/  WARPSYNC.ALL ;  /* 0x0000000000007948 */ /* 0x000fea0003800000 */
[----:B------:R-:W0:Y:S08]  /*2cea0*/  S2UR UR5, SR_CgaCtaId ;  /* 0x00000000000579c3 */ /* 0x000e300000008800 */
[----:B------:R-:W-:Y:S06]  /*2ceb0*/  BAR.SYNC.DEFER_BLOCKING 0x5, 0x180 ;  /* 0x0146000000007b1d */ /* 0x000fec0000010000 */
[----:B------:R-:W-:Y:S01]  /*2cec0*/  UMOV UR4, 0x400 ;  /* 0x0000040000047882 */ /* 0x000fe20000000000 */
[----:B------:R-:W-:Y:S01]  /*2ced0*/  BSSY B0, `(.L_x_12829) ;  /* 0x00004e5000007945 */ /* 0x000fe20003800000 */
[----:B0-----:R-:W-:-:S06]  /*2cee0*/  ULEA UR4, UR5, UR4, 0x18 ;  /* 0x0000000405047291 */ /* 0x001fcc000f8ec03f */
[----:B-1----:R-:W-:-:S05]  /*2cef0*/  IMAD.U32 R2, RZ, RZ, UR4 ;  /* 0x00000004ff027e24 */ /* 0x002fca000f8e00ff */
[----:B------:R0:W1:Y:S01]  /*2cf00*/  LDS.128 R88, [R2+0x324d0] ;  /* 0x0324d00002587984 */ /* 0x0000620000000c00 */
[----:B------:R-:W-:Y:S06]  /*2cf10*/  BAR.ARV 0x4, 0x180 ;  /* 0x0106000000007b1d */ /* 0x000fec0000002000 */
[----:B------:R-:W-:Y:S05]  /*2cf20*/  @P0 BRA `(.L_x_12830) ;  /* 0x0000003c00f40947 */ /* 0x000fea0003800000 */
[----:B------:R-:W2:Y:S04]  /*2cf30*/  LDL R0, [R1+0x520] ;  /* 0x0005200001007983 */ /* 0x000ea80000100800 */
[----:B------:R-:W3:Y:S04]  /*2cf40*/  LDL.128 R28, [R1+0x260] ;  /* 0x00026000011c7983 */ /* 0x000ee80000100c00 */
[----:B------:R-:W4:Y:S04]  /*2cf50*/  LDL.128 R24, [R1+0x270] ;  /* 0x0002700001187983 */ /* 0x000f280000100c00 */
[----:B------:R-:W4:Y:S04]  /*2cf60*/  LDL.128 R32, [R1+0x280] ;  /* 0x0002800001207983 */ /* 0x000f280000100c00 */
[----:B------:R-:W4:Y:S04]  /*2cf70*/  LDL.128 R12, [R1+0x290] ;  /* 0x00029000010c7983 */ /* 0x000f280000100c00 */
[----:B------:R-:W4:Y:S04]  /*2cf80*/  LDL.128 R4, [R1+0x2a0] ;  /* 0x0002a00001047983 */ /* 0x000f280000100c00 */
[----:B------:R-:W4:Y:S01]  /*2cf90*/  LDL.128 R8, [R1+0x2b0] ;  /* 0x0002b00001087983 */ /* 0x000f220000100c00 */
[C---:B------:R-:W-:Y:S01]  /*2cfa0*/  ISETP.NE.AND P0, PT, R195.reuse, RZ, PT ;  /* 0x000000ffc300720c */ /* 0x040fe20003f05270 */
[----:B------:R-:W-:Y:S01]  /*2cfb0*/  ULDC UR4, c[0x0][0xbd4] ;  /* 0x0002f50000047ab9 */ /* 0x000fe20000000800 */
[----:B------:R-:W0:Y:S02]  /*2cfc0*/  S2R R3, SR_SWINHI ;  /* 0x0000000000037919 */ /* 0x000e240000002f00 */
[----:B------:R-:W-:Y:S01]  /*2cfd0*/  SEL R195, R195, UR4, P0 ;  /* 0x00000004c3c37c07 */ /* 0x000fe20008000000 */
[----:B------:R-:W-:Y:S05]  /*2cfe0*/  WARPSYNC.ALL ;  /* 0x0000000000007948 */ /* 0x000fea0003800000 */
[----:B------:R-:W4:Y:S01]  /*2cff0*/  LDL.128 R116, [R1+0x2c0] ;  /* 0x0002c00001747983 */ /* 0x000f220000100c00 */
[----:B------:R-:W-:Y:S01]  /*2d000*/  ULDC.64 UR6, c[0x0][0xd08] ;  /* 0x0003420000067ab9 */ /* 0x000fe20000000a00 */
[----:B------:R-:W-:-:S02]  /*2d010*/  ULDC.64 UR4, c[0x0][0xd00] ;  /* 0x0003400000047ab9 */ /* 0x000fc40000000a00 */
[----:B------:R-:W4:Y:S04]  /*2d020*/  LDL.128 R108, [R1+0x2e0] ;  /* 0x0002e000016c7983 */ /* 0x000f280000100c00 */
[----:B------:R-:W4:Y:S04]  /*2d030*/  LDL.128 R112, [R1+0x2d0] ;  /* 0x0002d00001707983 */ /* 0x000f280000100c00 */
[----:B------:R-:W4:Y:S04]  /*2d040*/  LDL.128 R100, [R1+0x300] ;  /* 0x0003000001647983 */ /* 0x000f280000100c00 */
[----:B------:R-:W4:Y:S04]  /*2d050*/  LDL.128 R104, [R1+0x2f0] ;  /* 0x0002f00001687983 */ /* 0x000f280000100c00 */
[----:B------:R-:W4:Y:S04]  /*2d060*/  LDL.128 R92, [R1+0x320] ;  /* 0x00032000015c7983 */ /* 0x000f280000100c00 */
[----:B------:R-:W4:Y:S01]  /*2d070*/  LDL.128 R96, [R1+0x310] ;  /* 0x0003100001607983 */ /* 0x000f220000100c00 */
[----:B------:R-:W-:-:S02]  /*2d080*/  MOV R18, R2 ;  /* 0x0000000200127202 */ /* 0x000fc40000000f00 */
[----:B0-----:R-:W-:Y:S01]  /*2d090*/  MOV R19, R3 ;  /* 0x0000000300137202 */ /* 0x001fe20000000f00 */
        /* <DEDUP_REMOVED lines=10> */
[----:B-----5:R-:W4:Y:S01]  /*2d140*/  LDL.128 R44, [R1+0x3d0] ;  /* 0x0003d000012c7983 */ /* 0x020f220000100c00 */
[----:B--2---:R-:W-:Y:S01]  /*2d150*/  IMAD.WIDE R20, R0, 0x2, R18 ;  /* 0x0000000200147825 */ /* 0x004fe200078e0212 */
[----:B---3--:R-:W-:-:S02]  /*2d160*/  F2FP.BF16.F32.PACK_AB R28, R29, R28 ;  /* 0x0000001c1d1c723e */ /* 0x008fc400000010ff */
[C---:B------:R-:W-:Y:S02]  /*2d170*/  IADD3 R37, P3, R20.reuse, 0x20, RZ ;  /* 0x0000002014257810 */ /* 0x040fe40007f7e0ff */
[C---:B------:R-:W-:Y:S02]  /*2d180*/  LOP3.LUT R41, R20.reuse, 0x380, RZ, 0xc0, !PT ;  /* 0x0000038014297812 */ /* 0x040fe400078ec0ff */
[----:B------:R-:W-:Y:S02]  /*2d190*/  IADD3 R38, P2, R20, 0x40, RZ ;  /* 0x0000004014267810 */ /* 0x000fe40007f5e0ff */
[----:B------:R-:W-:Y:S02]  /*2d1a0*/  LOP3.LUT R36, R37, 0x380, RZ, 0xc0, !PT ;  /* 0x0000038025247812 */ /* 0x000fe400078ec0ff */
[----:B------:R-:W-:Y:S02]  /*2d1b0*/  SHF.R.U64 R41, R41, 0x3, RZ ;  /* 0x0000000329297819 */ /* 0x000fe400000012ff */
[----:B------:R-:W-:-:S02]  /*2d1c0*/  LOP3.LUT R0, R38, 0x380, RZ, 0xc0, !PT ;  /* 0x0000038026007812 */ /* 0x000fc400078ec0ff */
[----:B------:R-:W-:Y:S02]  /*2d1d0*/  SHF.R.U64 R36, R36, 0x3, RZ ;  /* 0x0000000324247819 */ /* 0x000fe400000012ff */
[----:B------:R-:W-:Y:S01]  /*2d1e0*/  LOP3.LUT R40, R41, R20, RZ, 0x3c, !PT ;  /* 0x0000001429287212 */ /* 0x000fe200078e3cff */
[--C-:B------:R-:W-:Y:S01]  /*2d1f0*/  IMAD.MOV.U32 R41, RZ, RZ, R21.reuse ;  /* 0x000000ffff297224 */ /* 0x100fe200078e0015 */
[----:B------:R-:W-:Y:S02]  /*2d200*/  SHF.R.U64 R39, R0, 0x3, RZ ;  /* 0x0000000300277819 */ /* 0x000fe400000012ff */
[----:B------:R-:W-:Y:S01]  /*2d210*/  LOP3.LUT R36, R36, R37, RZ, 0x3c, !PT ;  /* 0x0000002524247212 */ /* 0x000fe200078e3cff */
[--C-:B------:R-:W-:Y:S01]  /*2d220*/  IMAD.X R37, RZ, RZ, R21.reuse, P3 ;  /* 0x000000ffff257224 */ /* 0x100fe200018e0615 */
[----:B------:R-:W-:Y:S01]  /*2d230*/  LOP3.LUT R38, R39, R38, RZ, 0x3c, !PT ;  /* 0x0000002627267212 */ /* 0x000fe200078e3cff */
[----:B------:R-:W-:Y:S01]  /*2d240*/  IMAD.X R39, RZ, RZ, R21, P2 ;  /* 0x000000ffff277224 */ /* 0x000fe200010e0615 */
[----:B------:R-:W-:-:S02]  /*2d250*/  F2FP.BF16.F32.PACK_AB R29, R31, R30 ;  /* 0x0000001e1f1d723e */ /* 0x000fc400000010ff */
[----:B------:R-:W-:Y:S02]  /*2d260*/  MOV R40, R40 ;  /* 0x0000002800287202 */ /* 0x000fe40000000f00 */
[----:B----4-:R-:W-:Y:S02]  /*2d270*/  F2FP.BF16.F32.PACK_AB R30, R25, R24 ;  /* 0x00000018191e723e */ /* 0x010fe400000010ff */
[----:B------:R-:W-:Y:S01]  /*2d280*/  F2FP.BF16.F32.PACK_AB R31, R27, R26 ;  /* 0x0000001a1b1f723e */ /* 0x000fe200000010ff */
[----:B------:R-:W-:Y:S01]  /*2d290*/  BAR.SYNC.DEFER_BLOCKING 0x1, 0x100 ;  /* 0x0044000000007b1d */ /* 0x000fe20000010000 */
[----:B------:R-:W-:Y:S02]  /*2d2a0*/  MOV R36, R36 ;  /* 0x0000002400247202 */ /* 0x000fe40000000f00 */
[----:B------:R-:W-:Y:S02]  /*2d2b0*/  F2FP.BF16.F32.PACK_AB R24, R33, R32 ;  /* 0x000000202118723e */ /* 0x000fe400000010ff */
[----:B------:R-:W-:-:S02]  /*2d2c0*/  F2FP.BF16.F32.PACK_AB R25, R35, R34 ;  /* 0x000000222319723e */ /* 0x000fc400000010ff */
[----:B------:R-:W-:Y:S01]  /*2d2d0*/  F2FP.BF16.F32.PACK_AB R26, R13, R12 ;  /* 0x0000000c0d1a723e */ /* 0x000fe200000010ff */
[----:B------:R-:W2:Y:S01]  /*2d2e0*/  LDL.128 R32, [R1+0x400] ;  /* 0x0004000001207983 */ /* 0x000ea20000100c00 */
[----:B------:R-:W-:Y:S02]  /*2d2f0*/  F2FP.BF16.F32.PACK_AB R27, R15, R14 ;  /* 0x0000000e0f1b723e */ /* 0x000fe400000010ff */
[----:B------:R-:W-:Y:S01]  /*2d300*/  F2FP.BF16.F32.PACK_AB R4, R5, R4 ;  /* 0x000000040504723e */ /* 0x000fe200000010ff */
[----:B------:R-:W3:Y:S01]  /*2d310*/  LDL.128 R12, [R1+0x430] ;  /* 0x00043000010c7983 */ /* 0x000ee20000100c00 */
[----:B------:R-:W-:Y:S02]  /*2d320*/  F2FP.BF16.F32.PACK_AB R5, R7, R6 ;  /* 0x000000060705723e */ /* 0x000fe400000010ff */
[----:B------:R-:W-:Y:S02]  /*2d330*/  MOV R0, R38 ;  /* 0x0000002600007202 */ /* 0x000fe40000000f00 */
[----:B------:R-:W-:-:S02]  /*2d340*/  F2FP.BF16.F32.PACK_AB R6, R9, R8 ;  /* 0x000000080906723e */ /* 0x000fc400000010ff */
[----:B------:R-:W-:Y:S02]  /*2d350*/  F2FP.BF16.F32.PACK_AB R7, R11, R10 ;  /* 0x0000000a0b07723e */ /* 0x000fe400000010ff */
[----:B------:R-:W4:Y:S01]  /*2d360*/  LDL.128 R8, [R1+0x440] ;  /* 0x0004400001087983 */ /* 0x000f220000100c00 */
[C---:B------:R-:W-:Y:S02]  /*2d370*/  IADD3 R135, P0, R20.reuse, 0x4000, RZ ;  /* 0x0000400014877810 */ /* 0x040fe40007f1e0ff */
[C---:B------:R-:W-:Y:S01]  /*2d380*/  IADD3 R136, P1, R20.reuse, 0x60, RZ ;  /* 0x0000006014887810 */ /* 0x040fe20007f3e0ff */
[----:B------:R0:W-:Y:S01]  /*2d390*/  STSM.16.M88.4 [R40], R28 ;  /* 0x0000001c28007844 */ /* 0x0001e20000000200 */
[----:B------:R-:W-:Y:S02]  /*2d3a0*/  LOP3.LUT R134, R135, 0x380, RZ, 0xc0, !PT ;  /* 0x0000038087867812 */ /* 0x000fe400078ec0ff */
[----:B------:R-:W-:Y:S01]  /*2d3b0*/  IADD3 R129, P5, R20, 0x4020, RZ ;  /* 0x0000402014817810 */ /* 0x000fe20007fbe0ff */
[----:B------:R1:W-:Y:S01]  /*2d3c0*/  STSM.16.M88.4 [R36], R24 ;  /* 0x0000001824007844 */ /* 0x0003e20000000200 */
[----:B------:R-:W-:Y:S01]  /*2d3d0*/  SHF.R.U64 R134, R134, 0x3, RZ ;  /* 0x0000000386867819 */ /* 0x000fe200000012ff */
[----:B------:R-:W-:Y:S01]  /*2d3e0*/  IMAD.X R137, RZ, RZ, R21, P1 ;  /* 0x000000ffff897224 */ /* 0x000fe200008e0615 */
[C---:B------:R-:W-:Y:S01]  /*2d3f0*/  IADD3 R121, P4, R20.reuse, 0x4040, RZ ;  /* 0x0000404014797810 */ /* 0x040fe20007f9e0ff */
[----:B------:R1:W-:Y:S01]  /*2d400*/  STSM.16.M88.4 [R0], R4 ;  /* 0x0000000400007844 */ /* 0x0003e20000000200 */
[----:B------:R-:W-:-:S02]  /*2d410*/  IADD3 R123, P3, R20, 0x4060, RZ ;  /* 0x00004060147b7810 */ /* 0x000fc40007f7e0ff */
[----:B------:R-:W-:Y:S02]  /*2d420*/  IADD3 R125, P2, R20, 0x8000, RZ ;  /* 0x00008000147d7810 */ /* 0x000fe40007f5e0ff */
[----:B------:R-:W-:Y:S02]  /*2d430*/  LOP3.LUT R128, R129, 0x380, RZ, 0xc0, !PT ;  /* 0x0000038081807812 */ /* 0x000fe400078ec0ff */
[----:B------:R-:W-:Y:S01]  /*2d440*/  LOP3.LUT R134, R134, R135, RZ, 0x3c, !PT ;  /* 0x0000008786867212 */ /* 0x000fe200078e3cff */
[----:B0-----:R-:W3:Y:S01]  /*2d450*/  LDL.128 R40, [R1+0x3e0] ;  /* 0x0003e00001287983 */ /* 0x001ee20000100c00 */
[----:B------:R-:W-:Y:S01]  /*2d460*/  LOP3.LUT R120, R121, 0x380, RZ, 0xc0, !PT ;  /* 0x0000038079787812 */ /* 0x000fe200078ec0ff */
[----:B------:R-:W-:Y:S01]  /*2d470*/  IMAD.X R135, RZ, RZ, R21, P0 ;  /* 0x000000ffff877224 */ /* 0x000fe200000e0615 */
[----:B------:R-:W-:Y:S01]  /*2d480*/  LOP3.LUT R122, R123, 0x380, RZ, 0xc0, !PT ;  /* 0x000003807b7a7812 */ /* 0x000fe200078ec0ff */
[----:B-1----:R-:W3:Y:S01]  /*2d490*/  LDL.128 R36, [R1+0x3f0] ;  /* 0x0003f00001247983 */ /* 0x002ee20000100c00 */
[----:B------:R-:W-:-:S02]  /*2d4a0*/  IADD3 R127, P1, R20, 0x8020, RZ ;  /* 0x00008020147f7810 */ /* 0x000fc40007f3e0ff */
[----:B------:R-:W-:Y:S01]  /*2d4b0*/  IADD3 R131, P0, R20, 0x8040, RZ ;  /* 0x0000804014837810 */ /* 0x000fe20007f1e0ff */
[----:B------:R-:W3:Y:S01]  /*2d4c0*/  LDL.128 R24, [R1+0x420] ;  /* 0x0004200001187983 */ /* 0x000ee20000100c00 */
[----:B------:R-:W-:Y:S02]  /*2d4d0*/  LOP3.LUT R124, R125, 0x380, RZ, 0xc0, !PT ;  /* 0x000003807d7c7812 */ /* 0x000fe400078ec0ff */
[----:B------:R-:W-:Y:S01]  /*2d4e0*/  SHF.R.U64 R128, R128, 0x3, RZ ;  /* 0x0000000380807819 */ /* 0x000fe200000012ff */
[----:B------:R-:W3:Y:S01]  /*2d4f0*/  LDL.128 R28, [R1+0x410] ;  /* 0x00041000011c7983 */ /* 0x000ee20000100c00 */
[----:B------:R-:W-:Y:S02]  /*2d500*/  SHF.R.U64 R120, R120, 0x3, RZ ;  /* 0x0000000378787819 */ /* 0x000fe400000012ff */
[----:B------:R-:W-:Y:S01]  /*2d510*/  SHF.R.U64 R122, R122, 0x3, RZ ;  /* 0x000000037a7a7819 */ /* 0x000fe200000012ff */
[----:B------:R-:W3:Y:S01]  /*2d520*/  LDL.128 R4, [R1+0x450] ;  /* 0x0004500001047983 */ /* 0x000ee20000100c00 */
[----:B------:R-:W-:-:S02]  /*2d530*/  LOP3.LUT R126, R127, 0x380, RZ, 0xc0, !PT ;  /* 0x000003807f7e7812 */ /* 0x000fc400078ec0ff */
[----:B------:R-:W-:Y:S02]  /*2d540*/  LOP3.LUT R130, R131, 0x380, RZ, 0xc0, !PT ;  /* 0x0000038083827812 */ /* 0x000fe400078ec0ff */
[----:B------:R-:W-:Y:S02]  /*2d550*/  SHF.R.U64 R124, R124, 0x3, RZ ;  /* 0x000000037c7c7819 */ /* 0x000fe400000012ff */
[----:B------:R-:W-:Y:S02]  /*2d560*/  LOP3.LUT R3, R136, 0x380, RZ, 0xc0, !PT ;  /* 0x0000038088037812 */ /* 0x000fe400078ec0ff */
[----:B------:R-:W-:Y:S01]  /*2d570*/  LOP3.LUT R128, R128, R129, RZ, 0x3c, !PT ;  /* 0x0000008180807212 */ /* 0x000fe200078e3cff */
[--C-:B------:R-:W-:Y:S01]  /*2d580*/  IMAD.X R129, RZ, RZ, R21.reuse, P5 ;  /* 0x000000ffff817224 */ /* 0x100fe200028e0615 */
[----:B------:R-:W-:Y:S01]  /*2d590*/  LOP3.LUT R120, R120, R121, RZ, 0x3c, !PT ;  /* 0x0000007978787212 */ /* 0x000fe200078e3cff */
[--C-:B------:R-:W-:Y:S01]  /*2d5a0*/  IMAD.X R121, RZ, RZ, R21.reuse, P4 ;  /* 0x000000ffff797224 */ /* 0x100fe200020e0615 */
[----:B------:R-:W-:Y:S01]  /*2d5b0*/  LOP3.LUT R122, R122, R123, RZ, 0x3c, !PT ;  /* 0x0000007b7a7a7212 */ /* 0x000fe200078e3cff */
[----:B------:R-:W-:Y:S01]  /*2d5c0*/  IMAD.X R123, RZ, RZ, R21, P3 ;  /* 0x000000ffff7b7224 */ /* 0x000fe200018e0615 */
[----:B------:R-:W-:-:S02]  /*2d5d0*/  IADD3 R133, P5, R20, 0x8060, RZ ;  /* 0x0000806014857810 */ /* 0x000fc40007fbe0ff */
[----:B------:R-:W-:Y:S02]  /*2d5e0*/  SHF.R.U64 R126, R126, 0x3, RZ ;  /* 0x000000037e7e7819 */ /* 0x000fe400000012ff */
[----:B------:R-:W-:Y:S02]  /*2d5f0*/  SHF.R.U64 R130, R130, 0x3, RZ ;  /* 0x0000000382827819 */ /* 0x000fe400000012ff */
[----:B------:R-:W-:Y:S01]  /*2d600*/  LOP3.LUT R124, R124, R125, RZ, 0x3c, !PT ;  /* 0x0000007d7c7c7212 */ /* 0x000fe200078e3cff */
[----:B------:R-:W-:Y:S01]  /*2d610*/  IMAD.X R125, RZ, RZ, R21, P2 ;  /* 0x000000ffff7d7224 */ /* 0x000fe200010e0615 */
[C---:B------:R-:W-:Y:S02]  /*2d620*/  IADD3 R139, P4, R20.reuse, 0xc000, RZ ;  /* 0x0000c000148b7810 */ /* 0x040fe40007f9e0ff */
[----:B------:R-:W-:Y:S02]  /*2d630*/  SHF.R.U64 R3, R3, 0x3, RZ ;  /* 0x0000000303037819 */ /* 0x000fe400000012ff */
[----:B------:R-:W-:-:S02]  /*2d640*/  IADD3 R141, P3, R20, 0xc020, RZ ;  /* 0x0000c020148d7810 */ /* 0x000fc40007f7e0ff */
[----:B------:R-:W-:Y:S02]  /*2d650*/  IADD3 R143, P2, R20, 0xc040, RZ ;  /* 0x0000c040148f7810 */ /* 0x000fe40007f5e0ff */
[----:B------:R-:W-:Y:S02]  /*2d660*/  LOP3.LUT R132, R133, 0x380, RZ, 0xc0, !PT ;  /* 0x0000038085847812 */ /* 0x000fe400078ec0ff */
[----:B------:R-:W-:Y:S01]  /*2d670*/  LOP3.LUT R126, R126, R127, RZ, 0x3c, !PT ;  /* 0x0000007f7e7e7212 */ /* 0x000fe200078e3cff */
[--C-:B------:R-:W-:Y:S01]  /*2d680*/  IMAD.X R127, RZ, RZ, R21.reuse, P1 ;  /* 0x000000ffff7f7224 */ /* 0x100fe200008e0615 */
[----:B------:R-:W-:Y:S01]  /*2d690*/  LOP3.LUT R130, R130, R131, RZ, 0x3c, !PT ;  /* 0x0000008382827212 */ /* 0x000fe200078e3cff */
[----:B------:R-:W-:Y:S01]  /*2d6a0*/  IMAD.X R131, RZ, RZ, R21, P0 ;  /* 0x000000ffff837224 */ /* 0x000fe200000e0615 */
[----:B------:R-:W-:Y:S02]  /*2d6b0*/  LOP3.LUT R138, R139, 0x380, RZ, 0xc0, !PT ;  /* 0x000003808b8a7812 */ /* 0x000fe400078ec0ff */
[----:B------:R-:W-:-:S02]  /*2d6c0*/  LOP3.LUT R136, R3, R136, RZ, 0x3c, !PT ;  /* 0x0000008803887212 */ /* 0x000fc400078e3cff */
[----:B------:R-:W-:Y:S02]  /*2d6d0*/  LOP3.LUT R140, R141, 0x380, RZ, 0xc0, !PT ;  /* 0x000003808d8c7812 */ /* 0x000fe400078ec0ff */
[----:B------:R-:W-:Y:S02]  /*2d6e0*/  IADD3 R20, P1, R20, 0xc060, RZ ;  /* 0x0000c06014147810 */ /* 0x000fe40007f3e0ff */
[----:B------:R-:W-:Y:S02]  /*2d6f0*/  ISETP.NE.U32.AND P0, PT, RZ, UR6, PT ;  /* 0x00000006ff007c0c */ /* 0x000fe4000bf05070 */
[----:B------:R-:W-:Y:S02]  /*2d700*/  LOP3.LUT R142, R143, 0x380, RZ, 0xc0, !PT ;  /* 0x000003808f8e7812 */ /* 0x000fe400078ec0ff */
[----:B------:R-:W-:Y:S02]  /*2d710*/  SHF.R.U64 R132, R132, 0x3, RZ ;  /* 0x0000000384847819 */ /* 0x000fe400000012ff */
[----:B------:R-:W-:-:S02]  /*2d720*/  F2FP.BF16.F32.PACK_AB R116, R117, R116 ;  /* 0x000000747574723e */ /* 0x000fc400000010ff */
[----:B------:R-:W-:Y:S02]  /*2d730*/  SHF.R.U64 R138, R138, 0x3, RZ ;  /* 0x000000038a8a7819 */ /* 0x000fe400000012ff */
[----:B------:R-:W-:Y:S02]  /*2d740*/  F2FP.BF16.F32.PACK_AB R117, R119, R118 ;  /* 0x000000767775723e */ /* 0x000fe400000010ff */
[----:B------:R-:W-:Y:S02]  /*2d750*/  F2FP.BF16.F32.PACK_AB R108, R109, R108 ;  /* 0x0000006c6d6c723e */ /* 0x000fe400000010ff */
[----:B------:R-:W-:Y:S02]  /*2d760*/  SHF.R.U64 R140, R140, 0x3, RZ ;  /* 0x000000038c8c7819 */ /* 0x000fe400000012ff */
[----:B------:R-:W-:Y:S02]  /*2d770*/  MOV R136, R136 ;  /* 0x0000008800887202 */ /* 0x000fe40000000f00 */
[----:B------:R-:W-:-:S02]  /*2d780*/  LOP3.LUT R0, R20, 0x380, RZ, 0xc0, !PT ;  /* 0x0000038014007812 */ /* 0x000fc400078ec0ff */
[----:B------:R-:W-:Y:S02]  /*2d790*/  F2FP.BF16.F32.PACK_AB R118, R113, R112 ;  /* 0x000000707176723e */ /* 0x000fe400000010ff */
[----:B------:R-:W-:Y:S02]  /*2d7a0*/  F2FP.BF16.F32.PACK_AB R119, R115, R114 ;  /* 0x000000727377723e */ /* 0x000fe400000010ff */
[----:B------:R-:W-:Y:S02]  /*2d7b0*/  F2FP.BF16.F32.PACK_AB R109, R111, R110 ;  /* 0x0000006e6f6d723e */ /* 0x000fe400000010ff */
[----:B------:R-:W-:Y:S02]  /*2d7c0*/  F2FP.BF16.F32.PACK_AB R100, R101, R100 ;  /* 0x000000646564723e */ /* 0x000fe400000010ff */
[----:B------:R-:W-:Y:S02]  /*2d7d0*/  ISETP.NE.AND.EX P0, PT, RZ, UR7, PT, P0 ;  /* 0x00000007ff007c0c */ /* 0x000fe4000bf05300 */
[----:B------:R-:W-:-:S02]  /*2d7e0*/  SHF.R.U64 R142, R142, 0x3, RZ ;  /* 0x000000038e8e7819 */ /* 0x000fc400000012ff */
[----:B------:R-:W-:Y:S02]  /*2d7f0*/  MOV R134, R134 ;  /* 0x0000008600867202 */ /* 0x000fe40000000f00 */
[----:B------:R-:W-:Y:S02]  /*2d800*/  F2FP.BF16.F32.PACK_AB R110, R105, R104 ;  /* 0x00000068696e723e */ /* 0x000fe400000010ff */
[----:B------:R-:W-:Y:S02]  /*2d810*/  F2FP.BF16.F32.PACK_AB R111, R107, R106 ;  /* 0x0000006a6b6f723e */ /* 0x000fe400000010ff */
[----:B------:R-:W-:Y:S02]  /*2d820*/  F2FP.BF16.F32.PACK_AB R101, R103, R102 ;  /* 0x000000666765723e */ /* 0x000fe400000010ff */
[----:B------:R-:W-:Y:S02]  /*2d830*/  F2FP.BF16.F32.PACK_AB R92, R93, R92 ;  /* 0x0000005c5d5c723e */ /* 0x000fe400000010ff */
[----:B------:R-:W-:Y:S01]  /*2d840*/  LOP3.LUT R132, R132, R133, RZ, 0x3c, !PT ;  /* 0x0000008584847212 */ /* 0x000fe200078e3cff */
[----:B------:R-:W-:Y:S01]  /*2d850*/  IMAD.X R133, RZ, RZ, R21, P5 ;  /* 0x000000ffff857224 */ /* 0x000fe200028e0615 */
[----:B------:R-:W-:-:S02]  /*2d860*/  MOV R128, R128 ;  /* 0x0000008000807202 */ /* 0x000fc40000000f00 */
        /* <DEDUP_REMOVED lines=10> */
[----:B------:R-:W-:Y:S01]  /*2d910*/  F2FP.BF16.F32.PACK_AB R72, R73, R72 ;  /* 0x000000484948723e */ /* 0x000fe200000010ff */
[----:B------:R0:W-:Y:S01]  /*2d920*/  STSM.16.M88.4 [R136], R116 ;  /* 0x0000007488007844 */ /* 0x0001e20000000200 */
[----:B------:R-:W-:Y:S01]  /*2d930*/  LOP3.LUT R140, R140, R141, RZ, 0x3c, !PT ;  /* 0x0000008d8c8c7212 */ /* 0x000fe200078e3cff */
[----:B------:R-:W-:Y:S01]  /*2d940*/  IMAD.X R141, RZ, RZ, R21, P3 ;  /* 0x000000ffff8d7224 */ /* 0x000fe200018e0615 */
[----:B------:R-:W-:-:S02]  /*2d950*/  SHF.R.U64 R0, R0, 0x3, RZ ;  /* 0x0000000300007819 */ /* 0x000fc400000012ff */
[----:B------:R-:W-:Y:S02]  /*2d960*/  MOV R122, R122 ;  /* 0x0000007a007a7202 */ /* 0x000fe40000000f00 */
[----:B------:R-:W-:Y:S02]  /*2d970*/  F2FP.BF16.F32.PACK_AB R82, R77, R76 ;  /* 0x0000004c4d52723e */ /* 0x000fe400000010ff */
[----:B------:R-:W-:Y:S02]  /*2d980*/  F2FP.BF16.F32.PACK_AB R83, R79, R78 ;  /* 0x0000004e4f53723e */ /* 0x000fe400000010ff */
[----:B------:R-:W-:Y:S02]  /*2d990*/  F2FP.BF16.F32.PACK_AB R73, R75, R74 ;  /* 0x0000004a4b49723e */ /* 0x000fe400000010ff */
[----:B------:R-:W-:Y:S01]  /*2d9a0*/  F2FP.BF16.F32.PACK_AB R64, R65, R64 ;  /* 0x000000404140723e */ /* 0x000fe200000010ff */
[----:B------:R0:W-:Y:S01]  /*2d9b0*/  STSM.16.M88.4 [R134], R108 ;  /* 0x0000006c86007844 */ /* 0x0001e20000000200 */
[----:B------:R-:W-:Y:S01]  /*2d9c0*/  LOP3.LUT R142, R142, R143, RZ, 0x3c, !PT ;  /* 0x0000008f8e8e7212 */ /* 0x000fe200078e3cff */
[----:B------:R-:W-:Y:S01]  /*2d9d0*/  IMAD.X R143, RZ, RZ, R21, P2 ;  /* 0x000000ffff8f7224 */ /* 0x000fe200010e0615 */
[----:B------:R-:W-:-:S02]  /*2d9e0*/  MOV R124, R124 ;  /* 0x0000007c007c7202 */ /* 0x000fc40000000f00 */
[----:B------:R-:W-:Y:S02]  /*2d9f0*/  F2FP.BF16.F32.PACK_AB R74, R69, R68 ;  /* 0x00000044454a723e */ /* 0x000fe400000010ff */
[----:B------:R-:W-:Y:S02]  /*2da00*/  F2FP.BF16.F32.PACK_AB R75, R71, R70 ;  /* 0x00000046474b723e */ /* 0x000fe400000010ff */
[----:B------:R-:W-:Y:S02]  /*2da10*/  F2FP.BF16.F32.PACK_AB R65, R67, R66 ;  /* 0x000000424341723e */ /* 0x000fe400000010ff */
[----:B------:R-:W-:Y:S01]  /*2da20*/  F2FP.BF16.F32.PACK_AB R56, R57, R56 ;  /* 0x000000383938723e */ /* 0x000fe200000010ff */
[----:B------:R-:W-:Y:S01]  /*2da30*/  IMAD.X R21, RZ, RZ, R21, P1 ;  /* 0x000000ffff157224 */ /* 0x000fe200008e0615 */
[----:B------:R-:W-:Y:S01]  /*2da40*/  MOV R126, R126 ;  /* 0x0000007e007e7202 */ /* 0x000fe20000000f00 */
[----:B------:R0:W-:Y:S01]  /*2da50*/  STSM.16.M88.4 [R128], R100 ;  /* 0x0000006480007844 */ /* 0x0001e20000000200 */
[----:B------:R-:W-:-:S02]  /*2da60*/  F2FP.BF16.F32.PACK_AB R66, R61, R60 ;  /* 0x0000003c3d42723e */ /* 0x000fc400000010ff */
[----:B------:R-:W-:Y:S02]  /*2da70*/  F2FP.BF16.F32.PACK_AB R67, R63, R62 ;  /* 0x0000003e3f43723e */ /* 0x000fe400000010ff */
[----:B------:R-:W-:Y:S02]  /*2da80*/  F2FP.BF16.F32.PACK_AB R57, R59, R58 ;  /* 0x0000003a3b39723e */ /* 0x000fe400000010ff */
[----:B------:R-:W-:Y:S01]  /*2da90*/  F2FP.BF16.F32.PACK_AB R48, R49, R48 ;  /* 0x000000303130723e */ /* 0x000fe200000010ff */
[----:B------:R0:W-:Y:S01]  /*2daa0*/  STSM.16.M88.4 [R120], R92 ;  /* 0x0000005c78007844 */ /* 0x0001e20000000200 */
[----:B------:R-:W-:Y:S02]  /*2dab0*/  MOV R130, R130 ;  /* 0x0000008200827202 */ /* 0x000fe40000000f00 */
[----:B------:R-:W-:Y:S02]  /*2dac0*/  F2FP.BF16.F32.PACK_AB R58, R53, R52 ;  /* 0x00000034353a723e */ /* 0x000fe400000010ff */
[----:B------:R-:W-:-:S02]  /*2dad0*/  F2FP.BF16.F32.PACK_AB R59, R55, R54 ;  /* 0x00000036373b723e */ /* 0x000fc400000010ff */
[----:B------:R-:W-:Y:S01]  /*2dae0*/  F2FP.BF16.F32.PACK_AB R49, R51, R50 ;  /* 0x000000323331723e */ /* 0x000fe200000010ff */
[----:B------:R0:W-:Y:S01]  /*2daf0*/  STSM.16.M88.4 [R122], R80 ;  /* 0x000000507a007844 */ /* 0x0001e20000000200 */
[----:B------:R-:W-:Y:S02]  /*2db00*/  LOP3.LUT R20, R0, R20, RZ, 0x3c, !PT ;  /* 0x0000001400147212 */ /* 0x000fe400078e3cff */
[----:B------:R-:W-:Y:S02]  /*2db10*/  MOV R132, R132 ;  /* 0x0000008400847202 */ /* 0x000fe40000000f00 */
[----:B------:R-:W-:Y:S02]  /*2db20*/  F2FP.BF16.F32.PACK_AB R50, R45, R44 ;  /* 0x0000002c2d32723e */ /* 0x000fe400000010ff */
[----:B------:R-:W-:Y:S01]  /*2db30*/  F2FP.BF16.F32.PACK_AB R51, R47, R46 ;  /* 0x0000002e2f33723e */ /* 0x000fe200000010ff */
[----:B------:R0:W-:Y:S01]  /*2db40*/  STSM.16.M88.4 [R124], R72 ;  /* 0x000000487c007844 */ /* 0x0001e20000000200 */
[----:B------:R-:W-:Y:S01]  /*2db50*/  MOV R138, R138 ;  /* 0x0000008a008a7202 */ /* 0x000fe20000000f00 */
[----:B------:R-:W1:Y:S01]  /*2db60*/  LDC.64 R44, c[0x0][0xd00] ;  /* 0x00034000ff2c7b82 */ /* 0x000e620000000a00 */
        /* <DEDUP_REMOVED lines=8> */
[----:B------:R-:W-:Y:S01]  /*2dbf0*/  ULDC UR6, c[0x0][0xb88] ;  /* 0x0002e20000067ab9 */ /* 0x000fe20000000800 */
[----:B------:R-:W-:Y:S02]  /*2dc00*/  IMAD.MOV.U32 R3, RZ, RZ, RZ ;  /* 0x000000ffff037224 */ /* 0x000fe400078e00ff */
[----:B-1----:R-:W-:Y:S01]  /*2dc10*/  IMAD.WIDE R44, R198, 0x4, R44 ;  /* 0x00000004c62c7825 */ /* 0x002fe200078e022c */
[----:B--2---:R-:W-:Y:S02]  /*2dc20*/  F2FP.BF16.F32.PACK_AB R32, R33, R32 ;  /* 0x000000202120723e */ /* 0x004fe400000010ff */
[----:B------:R-:W-:Y:S02]  /*2dc30*/  F2FP.BF16.F32.PACK_AB R33, R35, R34 ;  /* 0x000000222321723e */ /* 0x000fe400000010ff */
[----:B----4-:R-:W-:Y:S02]  /*2dc40*/  F2FP.BF16.F32.PACK_AB R8, R9, R8 ;  /* 0x000000080908723e */ /* 0x010fe400000010ff */
[----:B------:R-:W-:-:S02]  /*2dc50*/  F2FP.BF16.F32.PACK_AB R9, R11, R10 ;  /* 0x0000000a0b09723e */ /* 0x000fc400000010ff */
[----:B---3--:R-:W-:Y:S02]  /*2dc60*/  F2FP.BF16.F32.PACK_AB R40, R41, R40 ;  /* 0x000000282928723e */ /* 0x008fe400000010ff */
        /* <DEDUP_REMOVED lines=10> */
[----:B------:R-:W-:Y:S01]  /*2dd10*/  F2FP.BF16.F32.PACK_AB R11, R7, R6 ;  /* 0x00000006070b723e */ /* 0x000fe200000010ff */
[----:B------:R-:W1:Y:S01]  /*2dd20*/  @P0 LDC.64 R4, c[0x0][0xd08] ;  /* 0x00034200ff040b82 */ /* 0x000e620000000a00 */
[----:B------:R0:W-:Y:S04]  /*2dd30*/  STSM.16.M88.4 [R138], R40 ;  /* 0x000000288a007844 */ /* 0x0001e80000000200 */
[----:B------:R0:W-:Y:S03]  /*2dd40*/  STSM.16.M88.4 [R140], R32 ;  /* 0x000000208c007844 */ /* 0x0001e60000000200 */
[----:B------:R-:W2:Y:S01]  /*2dd50*/  LDC R12, c[0x0][0xce8] ;  /* 0x00033a00ff0c7b82 */ /* 0x000ea20000000800 */
[----:B------:R0:W-:Y:S04]  /*2dd60*/  STSM.16.M88.4 [R142], R24 ;  /* 0x000000188e007844 */ /* 0x0001e80000000200 */
[----:B------:R0:W-:Y:S03]  /*2dd70*/  STSM.16.M88.4 [R20], R8 ;  /* 0x0000000814007844 */ /* 0x0001e60000000200 */
[----:B------:R-:W-:Y:S01]  /*2dd80*/  BAR.SYNC.DEFER_BLOCKING 0x1, 0x100 ;  /* 0x0044000000007b1d */ /* 0x000fe20000010000 */
[----:B------:R-:W-:-:S02]  /*2dd90*/  IMAD.U32 R7, RZ, RZ, UR6 ;  /* 0x00000006ff077e24 */ /* 0x000fc4000f8e00ff */
[----:B-1----:R-:W-:-:S03]  /*2dda0*/  @P0 IMAD.WIDE R4, R198, 0x4, R4 ;  /* 0x00000004c6040825 */ /* 0x002fc600078e0204 */
[----:B------:R0:W5:Y:S04]  /*2ddb0*/  @P1 LDG.E R3, desc[UR42][R44.64] ;  /* 0x0000002a2c031981 */ /* 0x000168000c1e1900 */
[----:B------:R0:W5:Y:S01]  /*2ddc0*/  @P0 LDG.E R7, desc[UR42][R4.64] ;  /* 0x0000002a04070981 */ /* 0x000162000c1e1900 */
[----:B------:R-:W-:Y:S05]  /*2ddd0*/  @P0 BRA `(.L_x_12831) ;  /* 0x0000000000100947 */ /* 0x000fea0003800000 */
[----:B------:R-:W-:Y:S05]  /*2dde0*/  @!P1 BRA `(.L_x_12831) ;  /* 0x00000000000c9947 */ /* 0x000fea0003800000 */
[----:B------:R-:W3:Y:S04]  /*2ddf0*/  LDG.E R0, desc[UR42][R44.64] ;  /* 0x0000002a2c007981 */ /* 0x000ee8000c1e1900 */
[----:B-----5:R-:W3:Y:S02]  /*2de00*/  LDG.E R7, desc[UR42][R44.64+0x4] ;  /* 0x0000042a2c077981 */ /* 0x020ee4000c1e1900 */
[----:B---3--:R-:W-:-:S07]  /*2de10*/  IMAD.IADD R7, R7, 0x1, -R0 ;  /* 0x0000000107077824 */ /* 0x008fce00078e0a00 */
.L_x_12831:
[----:B------:R-:W3:Y:S04]  /*2de20*/  LDL R0, [R1+0x514] ;  /* 0x0005140001007983 */ /* 0x000ee80000100800 */
[----:B0-----:R-:W4:Y:S01]  /*2de30*/  LDL R26, [R1+0x51c] ;  /* 0x00051c00011a7983 */ /* 0x001f220000100800 */
[----:B------:R-:W-:Y:S01]  /*2de40*/  IMAD.IADD R37, R196, 0x1, R194 ;  /* 0x00000001c4257824 */ /* 0x000fe200078e02c2 */
[----:B------:R-:W-:Y:S01]  /*2de50*/  ISETP.GT.AND P3, PT, R195, 0x1, PT ;  /* 0x00000001c300780c */ /* 0x000fe20003f64270 */
[----:B------:R-:W-:Y:S01]  /*2de60*/  IMAD.MOV.U32 R13, RZ, RZ, 0xab8 ;  /* 0x00000ab8ff0d7424 */ /* 0x000fe200078e00ff */
[----:B--2---:R-:W-:Y:S01]  /*2de70*/  ISETP.NE.AND P2, PT, R12, 0x1, PT ;  /* 0x000000010c00780c */ /* 0x004fe20003f45270 */
[----:B------:R-:W0:Y:S03]  /*2de80*/  LDC.64 R20, c[0x0][0xca8] ;  /* 0x00032a00ff147b82 */ /* 0x000e260000000a00 */
[----:B------:R-:W-:-:S05]  /*2de90*/  SEL R13, R13, 0xa78, P3 ;  /* 0x00000a780d0d7807 */ /* 0x000fca0001800000 */
[----:B------:R-:W1:Y:S08]  /*2dea0*/  LDC.64 R10, c[0x0][R13+0x218] ;  /* 0x000086000d0a7b82 */ /* 0x000e700000000a00 */
[----:B------:R-:W2:Y:S08]  /*2deb0*/  LDC.64 R4, c[0x0][R13+0x228] ;  /* 0x00008a000d047b82 */ /* 0x000eb00000000a00 */
[----:B------:R2:W2:Y:S01]  /*2dec0*/  LDC.64 R8, c[0x0][R13+0x210] ;  /* 0x000084000d087b82 */ /* 0x0004a20000000a00 */
[----:B------:R-:W-:-:S07]  /*2ded0*/  ISETP.NE.U32.AND P1, PT, RZ, UR4, PT ;  /* 0x00000004ff007c0c */ /* 0x000fce000bf25070 */
[----:B------:R-:W1:Y:S01]  /*2dee0*/  @P2 LDC R14, c[0x0][0xcec] ;  /* 0x00033b00ff0e2b82 */ /* 0x000e620000000800 */
[----:B------:R-:W-:-:S07]  /*2def0*/  ISETP.NE.AND.EX P1, PT, RZ, UR5, PT, P1 ;  /* 0x00000005ff007c0c */ /* 0x000fce000bf25310 */
[----:B------:R-:W2:Y:S01]  /*2df00*/  @P2 LDC R33, c[0x0][0xcf0] ;  /* 0x00033c00ff212b82 */ /* 0x000ea20000000800 */
[----:B------:R-:W-:Y:S02]  /*2df10*/  SHF.R.S32.HI R24, RZ, 0x1f, R198 ;  /* 0x0000001fff187819 */ /* 0x000fe400000114c6 */
[----:B------:R-:W-:Y:S02]  /*2df20*/  SEL R15, R198, RZ, !P1 ;  /* 0x000000ffc60f7207 */ /* 0x000fe40004800000 */
[----:B---3--:R-:W-:Y:S01]  /*2df30*/  LOP3.LUT P0, RZ, R0, 0x3, RZ, 0xc0, !PT ;  /* 0x0000000300ff7812 */ /* 0x008fe2000780c0ff */
[----:B-----5:R-:W-:Y:S02]  /*2df40*/  IMAD R0, R7, R12, RZ ;  /* 0x0000000c07007224 */ /* 0x020fe400078e02ff */
[----:B0-----:R-:W0:Y:S03]  /*2df50*/  @!P3 LDC R20, c[0x0][0xc50] ;  /* 0x00031400ff14bb82 */ /* 0x001e260000000800 */
[----:B------:R-:W-:Y:S01]  /*2df60*/  ISETP.GE.OR P4, PT, R37, R0, P0 ;  /* 0x000000002500720c */ /* 0x000fe20000786670 */
[----:B----4-:R-:W-:-:S04]  /*2df70*/  IMAD.IADD R35, R26, 0x1, R194 ;  /* 0x000000011a237824 */ /* 0x010fc800078e02c2 */
[----:B------:R-:W3:Y:S08]  /*2df80*/  @!P3 LDC R21, c[0x0][0xc54] ;  /* 0x00031500ff15bb82 */ /* 0x000ef00000000800 */
[----:B------:R-:W4:Y:S01]  /*2df90*/  @!P4 LDL R27, [R1+0x240] ;  /* 0x00024000011bc983 */ /* 0x000f220000100800 */
[----:B------:R-:W2:Y:S01]  /*2dfa0*/  LDC.64 R6, c[0x0][R13+0x220] ;  /* 0x000088000d067b82 */ /* 0x000ea20000000a00 */
[----:B------:R-:W-:Y:S01]  /*2dfb0*/  SEL R25, R24, RZ, !P1 ;  /* 0x000000ff18197207 */ /* 0x000fe20004800000 */
[----:B-1----:R-:W-:-:S04]  /*2dfc0*/  @P2 IMAD.HI.U32 R14, R35, R14, RZ ;  /* 0x0000000e230e2227 */ /* 0x002fc800078e00ff */
[-C--:B------:R-:W-:Y:S02]  /*2dfd0*/  IMAD R29, R11, R193.reuse, RZ ;  /* 0x000000c10b1d7224 */ /* 0x080fe400078e02ff */
[----:B------:R-:W-:-:S04]  /*2dfe0*/  IMAD.WIDE.U32 R10, R10, R193, RZ ;  /* 0x000000c10a0a7225 */ /* 0x000fc800078e00ff */
[----:B------:R-:W-:Y:S02]  /*2dff0*/  IMAD.IADD R29, R11, 0x1, R29 ;  /* 0x000000010b1d7824 */ /* 0x000fe400078e021d */
[----:B--2---:R-:W-:-:S04]  /*2e000*/  IMAD R7, R7, R15, RZ ;  /* 0x0000000f07077224 */ /* 0x004fc800078e02ff */
[C---:B------:R-:W-:Y:S01]  /*2e010*/  IMAD R31, R6.reuse, R25, R7 ;  /* 0x00000019061f7224 */ /* 0x040fe200078e0207 */
[----:B------:R-:W-:Y:S01]  /*2e020*/  SEL R25, R203, RZ, P3 ;  /* 0x000000ffcb197207 */ /* 0x000fe20001800000 */
[----:B------:R-:W-:-:S04]  /*2e030*/  IMAD.WIDE.U32 R6, R6, R15, RZ ;  /* 0x0000000f06067225 */ /* 0x000fc800078e00ff */
[----:B------:R-:W-:Y:S01]  /*2e040*/  IMAD.IADD R31, R7, 0x1, R31 ;  /* 0x00000001071f7824 */ /* 0x000fe200078e021f */
[----:B------:R-:W-:Y:S01]  /*2e050*/  IADD3 R6, P1, P5, R6, R10, R3 ;  /* 0x0000000a06067210 */ /* 0x000fe20007d3e003 */
[----:B------:R-:W-:Y:S01]  /*2e060*/  IMAD.MOV.U32 R7, RZ, RZ, R35 ;  /* 0x000000ffff077224 */ /* 0x000fe200078e0023 */
[----:B------:R-:W-:Y:S01]  /*2e070*/  @P2 SHF.R.U32.HI R7, RZ, R33, R14 ;  /* 0x00000021ff072219 */ /* 0x000fe2000001160e */
[-C--:B------:R-:W-:Y:S01]  /*2e080*/  IMAD R11, R5, R25.reuse, RZ ;  /* 0x00000019050b7224 */ /* 0x080fe200078e02ff */
[----:B------:R-:W-:Y:S01]  /*2e090*/  SHF.R.S32.HI R10, RZ, 0x1f, R3 ;  /* 0x0000001fff0a7819 */ /* 0x000fe20000011403 */
[----:B------:R-:W-:-:S03]  /*2e0a0*/  IMAD.WIDE.U32 R4, R4, R25, RZ ;  /* 0x0000001904047225 */ /* 0x000fc600078e00ff */
[----:B------:R-:W-:Y:S01]  /*2e0b0*/  IADD3.X R14, R31, R29, R10, P1, P5 ;  /* 0x0000001d1f0e7210 */ /* 0x000fe20000fea40a */
[----:B------:R-:W-:Y:S01]  /*2e0c0*/  IMAD.MOV R13, RZ, RZ, -R7 ;  /* 0x000000ffff0d7224 */ /* 0x000fe200078e0a07 */
[----:B------:R-:W-:Y:S01]  /*2e0d0*/  IADD3 R4, P1, P5, R7, R6, R4 ;  /* 0x0000000607047210 */ /* 0x000fe20007d3e004 */
[----:B------:R-:W-:Y:S01]  /*2e0e0*/  IMAD.IADD R11, R5, 0x1, R11 ;  /* 0x00000001050b7824 */ /* 0x000fe200078e020b */
[----:B------:R-:W-:Y:S01]  /*2e0f0*/  SHF.R.S32.HI R5, RZ, 0x1f, R7 ;  /* 0x0000001fff057819 */ /* 0x000fe20000011407 */
[----:B------:R-:W-:Y:S02]  /*2e100*/  IMAD R7, R12, R13, R35 ;  /* 0x0000000d0c077224 */ /* 0x000fe400078e0223 */
[----:B------:R-:W-:Y:S01]  /*2e110*/  VIADD R25, R37, 0x8 ;  /* 0x0000000825197836 */ /* 0x000fe20000000000 */
[----:B------:R-:W-:Y:S01]  /*2e120*/  IADD3.X R5, R5, R14, R11, P1, P5 ;  /* 0x0000000e05057210 */ /* 0x000fe20000fea40b */
[----:B------:R-:W-:Y:S01]  /*2e130*/  IMAD R6, R9, R7, RZ ;  /* 0x0000000709067224 */ /* 0x000fe200078e02ff */
[----:B------:R-:W-:-:S02]  /*2e140*/  SHF.R.S32.HI R11, RZ, 0x1f, R7 ;  /* 0x0000001fff0b7819 */ /* 0x000fc40000011407 */
[----:B------:R-:W-:Y:S01]  /*2e150*/  ISETP.GE.OR P0, PT, R25, R0, P0 ;  /* 0x000000001900720c */ /* 0x000fe20000706670 */
[----:B------:R-:W-:-:S04]  /*2e160*/  IMAD.WIDE.U32 R4, R8, R7, R4 ;  /* 0x0000000708047225 */ /* 0x000fc800078e0004 */
[----:B------:R-:W-:Y:S01]  /*2e170*/  IMAD R11, R8, R11, R6 ;  /* 0x0000000b080b7224 */ /* 0x000fe200078e0206 */
[----:B0-----:R-:W-:-:S03]  /*2e180*/  LEA R20, P1, R4, R20, 0x2 ;  /* 0x0000001404147211 */ /* 0x001fc600078210ff */
[----:B------:R-:W-:Y:S02]  /*2e190*/  IMAD.IADD R5, R5, 0x1, R11 ;  /* 0x0000000105057824 */ /* 0x000fe400078e020b */
[----:B------:R-:W-:Y:S03]  /*2e1a0*/  SHFL.IDX PT, R6, R20, RZ, 0x1c1f ;  /* 0x001c1fff14067589 */ /* 0x000fe600000e0000 */
[----:B---3--:R-:W-:-:S05]  /*2e1b0*/  LEA.HI.X R21, R4, R21, R5, 0x2, P1 ;  /* 0x0000001504157211 */ /* 0x008fca00008f1405 */
[----:B------:R-:W4:Y:S04]  /*2e1c0*/  SHFL.IDX PT, R7, R21, RZ, 0x1c1f ;  /* 0x001c1fff15077589 */ /* 0x000f2800000e0000 */
[----:B----4-:R-:W-:Y:S04]  /*2e1d0*/  @!P4 ST.E desc[UR42][R6.64], R27 ;  /* 0x0000001b0600c985 */ /* 0x010fe8000c10192a */
[----:B------:R-:W2:Y:S04]  /*2e1e0*/  @!P0 LDL R9, [R1+0x244] ;  /* 0x0002440001098983 */ /* 0x000ea80000100800 */
[----:B------:R-:W-:Y:S04]  /*2e1f0*/  SHFL.IDX PT, R4, R20, 0x1, 0x1c1f ;  /* 0x003c1f0014047f89 */ /* 0x000fe800000e0000 */
[----:B------:R-:W2:Y:S04]  /*2e200*/  SHFL.IDX PT, R5, R21, 0x1, 0x1c1f ;  /* 0x003c1f0015057f89 */ /* 0x000ea800000e0000 */
[----:B--2---:R0:W-:Y:S01]  /*2e210*/  @!P0 ST.E desc[UR42][R4.64], R9 ;  /* 0x0000000904008985 */ /* 0x0041e2000c10192a */
[----:B------:R-:W-:Y:S05]  /*2e220*/  @P3 BRA `(.L_x_12832) ;  /* 0x0000000c00e83947 */ /* 0x000fea0003800000 */
[----:B------:R-:W2:Y:S01]  /*2e230*/  LDL R84, [R1+0x47c] ;  /* 0x00047c0001547983 */ /* 0x000ea20000100800 */
[----:B------:R-:W1:Y:S01]  /*2e240*/  @P2 LDC R13, c[0x0][0xcec] ;  /* 0x00033b00ff0d2b82 */ /* 0x000e620000000800 */
[----:B------:R-:W-:Y:S02]  /*2e250*/  ULDC.64 UR4, c[0x0][0xba0] ;  /* 0x0002e80000047ab9 */ /* 0x000fe40000000a00 */
[----:B------:R-:W3:Y:S01]  /*2e260*/  LDL R85, [R1+0x490] ;  /* 0x0004900001557983 */ /* 0x000ee20000100800 */
[----:B------:R-:W-:Y:S02]  /*2e270*/  IMAD R10, R10, UR4, RZ ;  /* 0x000000040a0a7c24 */ /* 0x000fe4000f8e02ff */
[----:B0-----:R-:W-:-:S04]  /*2e280*/  IMAD.WIDE.U32 R8, R3, UR4, RZ ;  /* 0x0000000403087c25 */ /* 0x001fc8000f8e00ff */
[----:B------:R-:W-:Y:S01]  /*2e290*/  IMAD R11, R3, UR5, R10 ;  /* 0x00000005030b7c24 */ /* 0x000fe2000f8e020a */
        /* <DEDUP_REMOVED lines=8> */
[----:B--2---:R-:W-:-:S04]  /*2e320*/  IMAD R5, R84, 0x40, R181 ;  /* 0x0000004054057824 */ /* 0x004fc800078e02b5 */
        /* <DEDUP_REMOVED lines=27> */
[----:B---3--:R-:W-:Y:S01]  /*2e4e0*/  IMAD R3, R85, 0x20, R84 ;  /* 0x0000002055037824 */ /* 0x008fe200078e0254 */
        /* <DEDUP_REMOVED lines=9> */
[----:B------:R-:W-:Y:S01]  /*2e580*/  LOP3.LUT R52, R53, 0x380, RZ, 0xc0, !PT ;  /* 0x0000038035347812 */ /* 0x000fe200078ec0ff */
[----:B------:R-:W5:Y:S01]  /*2e590*/  LD.E.128 R36, desc[UR42][R36.64] ;  /* 0x0000002a24247980 */ /* 0x000f62000c101d00 */
[----:B------:R-:W-:-:S02]  /*2e5a0*/  LOP3.LUT R56, R57, 0x380, RZ, 0xc0, !PT ;  /* 0x0000038039387812 */ /* 0x000fc400078ec0ff */
[----:B------:R-:W-:Y:S01]  /*2e5b0*/  LOP3.LUT R60, R61, 0x380, RZ, 0xc0, !PT ;  /* 0x000003803d3c7812 */ /* 0x000fe200078ec0ff */
        /* <DEDUP_REMOVED lines=14> */
[----:B------:R-:W-:Y:S01]  /*2e6a0*/  LOP3.LUT R5, R18, 0x380, RZ, 0xc0, !PT ;  /* 0x0000038012057812 */ /* 0x000fe200078ec0ff */
[----:B------:R-:W5:Y:S01]  /*2e6b0*/  LD.E.128 R44, desc[UR42][R44.64] ;  /* 0x0000002a2c2c7980 */ /* 0x000f62000c101d00 */
        /* <DEDUP_REMOVED lines=10> */
[----:B------:R-:W-:Y:S02]  /*2e760*/  SHF.R.U64 R5, R5, 0x3, RZ ;  /* 0x0000000305057819 */ /* 0x000fe400000012ff */
[----:B------:R-:W-:Y:S01]  /*2e770*/  LOP3.LUT R64, R65, 0x380, RZ, 0xc0, !PT ;  /* 0x0000038041407812 */ /* 0x000fe200078ec0ff */
[----:B------:R-:W5:Y:S01]  /*2e780*/  LD.E.128 R60, desc[UR42][R60.64] ;  /* 0x0000002a3c3c7980 */ /* 0x000f62000c101d00 */
[----:B------:R-:W-:-:S02]  /*2e790*/  LOP3.LUT R68, R69, 0x380, RZ, 0xc0, !PT ;  /* 0x0000038045447812 */ /* 0x000fc400078ec0ff */
[----:B------:R-:W-:Y:S02]  /*2e7a0*/  LOP3.LUT R72, R73, 0x380, RZ, 0xc0, !PT ;  /* 0x0000038049487812 */ /* 0x000fe400078ec0ff */
[----:B------:R-:W-:Y:S02]  /*2e7b0*/  LOP3.LUT R76, R77, 0x380, RZ, 0xc0, !PT ;  /* 0x000003804d4c7812 */ /* 0x000fe400078ec0ff */
[----:B------:R-:W-:Y:S02]  /*2e7c0*/  LOP3.LUT R6, R7, 0x380, RZ, 0xc0, !PT ;  /* 0x0000038007067812 */ /* 0x000fe400078ec0ff */
[----:B------:R-:W-:Y:S02]  /*2e7d0*/  LOP3.LUT R4, R5, R18, RZ, 0x3c, !PT ;  /* 0x0000001205047212 */ /* 0x000fe400078e3cff */
[----:B------:R-:W0:Y:S01]  /*2e7e0*/  @P2 LDC R18, c[0x0][0xcf0] ;  /* 0x00033c00ff122b82 */ /* 0x000e220000000800 */
[----:B------:R-:W-:Y:S02]  /*2e7f0*/  SHF.R.U64 R64, R64, 0x3, RZ ;  /* 0x0000000340407819 */ /* 0x000fe400000012ff */
[----:B------:R-:W-:-:S02]  /*2e800*/  SHF.R.U64 R68, R68, 0x3, RZ ;  /* 0x0000000344447819 */ /* 0x000fc400000012ff */
[----:B------:R-:W-:Y:S02]  /*2e810*/  SHF.R.U64 R72, R72, 0x3, RZ ;  /* 0x0000000348487819 */ /* 0x000fe400000012ff */
[----:B------:R-:W-:Y:S02]  /*2e820*/  SHF.R.U64 R76, R76, 0x3, RZ ;  /* 0x000000034c4c7819 */ /* 0x000fe400000012ff */
[----:B------:R-:W-:Y:S01]  /*2e830*/  SHF.R.U64 R6, R6, 0x3, RZ ;  /* 0x0000000306067819 */ /* 0x000fe200000012ff */
        /* <DEDUP_REMOVED lines=12> */
[----:B------:R-:W-:-:S03]  /*2e900*/  IMAD.IADD R14, R194, 0x1, R3 ;  /* 0x00000001c20e7824 */ /* 0x000fc600078e0203 */
        /* <DEDUP_REMOVED lines=10> */
[----:B--2---:R-:W2:Y:S01]  /*2e9b0*/  FENCE.VIEW.ASYNC.S ;  /* 0x00000000000073c6 */ /* 0x004ea20000000000 */
[----:B-1----:R-:W-:-:S04]  /*2e9c0*/  @P2 IMAD.HI.U32 R3, R14, R13, RZ ;  /* 0x0000000d0e032227 */ /* 0x002fc800078e00ff */
[----:B------:R-:W-:Y:S01]  /*2e9d0*/  IMAD.MOV.U32 R11, RZ, RZ, R14 ;  /* 0x000000ffff0b7224 */ /* 0x000fe200078e000e */
[----:B0-----:R-:W-:Y:S01]  /*2e9e0*/  @P2 SHF.R.U32.HI R11, RZ, R18, R3 ;  /* 0x00000012ff0b2219 */ /* 0x001fe20000011603 */
[----:B------:R-:W-:Y:S01]  /*2e9f0*/  IMAD R13, R15, UR5, R10 ;  /* 0x000000050f0d7c24 */ /* 0x000fe2000f8e020a */
[----:B------:R-:W-:Y:S01]  /*2ea00*/  ULDC.64 UR4, c[0x0][0xbe0] ;  /* 0x0002f80000047ab9 */ /* 0x000fe20000000a00 */
[----:B------:R-:W-:Y:S02]  /*2ea10*/  VIADD R3, R2, 0x32420 ;  /* 0x0003242002037836 */ /* 0x000fe40000000000 */
[----:B------:R-:W-:Y:S01]  /*2ea20*/  IMAD.IADD R9, R9, 0x1, R13 ;  /* 0x0000000109097824 */ /* 0x000fe200078e020d */
[--C-:B------:R-:W-:Y:S01]  /*2ea30*/  SHF.R.S32.HI R10, RZ, 0x1f, R11.reuse ;  /* 0x0000001fff0a7819 */ /* 0x100fe2000001140b */
[----:B------:R-:W-:Y:S01]  /*2ea40*/  IMAD.MOV R13, RZ, RZ, -R11 ;  /* 0x000000ffff0d7224 */ /* 0x000fe200078e0a0b */
[----:B------:R-:W-:-:S03]  /*2ea50*/  PRMT R3, RZ, 0x654, R3 ;  /* 0x00000654ff037816 */ /* 0x000fc60000000003 */
[----:B------:R-:W-:Y:S02]  /*2ea60*/  IMAD R13, R12, R13, R14 ;  /* 0x0000000d0c0d7224 */ /* 0x000fe400078e020e */
[----:B------:R-:W-:Y:S02]  /*2ea70*/  IMAD R10, R10, UR4, RZ ;  /* 0x000000040a0a7c24 */ /* 0x000fe4000f8e02ff */
[C---:B------:R-:W-:Y:S01]  /*2ea80*/  IMAD.WIDE.U32 R8, R11.reuse, UR4, R8 ;  /* 0x000000040b087c25 */ /* 0x040fe2000f8e0008 */
[----:B--2---:R0:W-:Y:S03]  /*2ea90*/  SYNCS.ARRIVE.TRANS64.RED.A1T0 RZ, [R3+URZ], RZ ;  /* 0x000000ff03ff79a7 */ /* 0x0041e6000810043f */
[----:B------:R-:W-:Y:S01]  /*2eaa0*/  IMAD R15, R11, UR5, R10 ;  /* 0x000000050b0f7c24 */ /* 0x000fe2000f8e020a */
[----:B------:R-:W-:Y:S01]  /*2eab0*/  ULDC.64 UR4, c[0x0][0xbd8] ;  /* 0x0002f60000047ab9 */ /* 0x000fe20000000a00 */
[----:B0-----:R-:W-:-:S02]  /*2eac0*/  SHF.R.S32.HI R3, RZ, 0x1f, R13 ;  /* 0x0000001fff037819 */ /* 0x001fc4000001140d */
[----:B------:R-:W-:-:S03]  /*2ead0*/  IMAD.IADD R9, R9, 0x1, R15 ;  /* 0x0000000109097824 */ /* 0x000fc600078e020f */
[----:B------:R-:W-:Y:S02]  /*2eae0*/  IMAD R10, R3, UR4, RZ ;  /* 0x00000004030a7c24 */ /* 0x000fe4000f8e02ff */
[----:B------:R-:W-:-:S04]  /*2eaf0*/  IMAD.WIDE.U32 R8, R13, UR4, R8 ;  /* 0x000000040d087c25 */ /* 0x000fc8000f8e0008 */
        /* <DEDUP_REMOVED lines=9> */
.L_x_13083:
[----:B------:R-:W-:Y:S01]  /*2eb90*/  IMAD.IADD R21, R84, 0x1, R194 ;  /* 0x0000000154157824 */ /* 0x000fe200078e02c2 */
[----:B------:R-:W-:Y:S04]  /*2eba0*/  BSSY B1, `(.L_x_12834) ;  /* 0x0000014000017945 */ /* 0x000fe80003800000 */
[----:B------:R-:W-:-:S13]  /*2ebb0*/  ISETP.GE.AND P0, PT, R21, R0, PT ;  /* 0x000000001500720c */ /* 0x000fda0003f06270 */
[----:B------:R-:W-:Y:S05]  /*2ebc0*/  @P0 BRA `(.L_x_12835) ;  /* 0x0000000000440947 */ /* 0x000fea0003800000 */
[----:B------:R-:W-:Y:S02]  /*2ebd0*/  ULDC UR4, c[0x0][0xbc8] ;  /* 0x0002f20000047ab9 */ /* 0x000fe40000000800 */
[----:B------:R-:W-:Y:S02]  /*2ebe0*/  ISETP.GE.AND P3, PT, R181, UR4, PT ;  /* 0x00000004b5007c0c */ /* 0x000fe4000bf66270 */
[----:B------:R-:W-:Y:S02]  /*2ebf0*/  ISETP.GE.AND P2, PT, R183, UR4, PT ;  /* 0x00000004b7007c0c */ /* 0x000fe4000bf46270 */
[----:B------:R-:W-:Y:S02]  /*2ec00*/  ISETP.GE.AND P1, PT, R182, UR4, PT ;  /* 0x00000004b6007c0c */ /* 0x000fe4000bf26270 */
[----:B------:R-:W-:-:S07]  /*2ec10*/  ISETP.GE.AND P0, PT, R188, UR4, PT ;  /* 0x00000004bc007c0c */ /* 0x000fce000bf06270 */
[-C--:B--2---:R-:W-:Y:S02]  /*2ec20*/  @!P3 LEA R8, P5, R181, R14.reuse, 0x1 ;  /* 0x0000000eb508b211 */ /* 0x084fe400078a08ff */
[-C--:B------:R-:W-:Y:S02]  /*2ec30*/  @!P2 LEA R10, P4, R183, R14.reuse, 0x1 ;  /* 0x0000000eb70aa211 */ /* 0x080fe400078808ff */
[-C--:B-1----:R-:W-:Y:S02]  /*2ec40*/  @!P3 LEA.HI.X R9, R181, R3.reuse, R202, 0x1, P5 ;  /* 0x00000003b509b211 */ /* 0x082fe400028f0cca */
[-C--:B------:R-:W-:Y:S02]  /*2ec50*/  @!P1 LEA R12, P5, R182, R14.reuse, 0x1 ;  /* 0x0000000eb60c9211 */ /* 0x080fe400078a08ff */
[----:B------:R-:W-:Y:S01]  /*2ec60*/  @!P2 LEA.HI.X R11, R183, R3, R201, 0x1, P4 ;  /* 0x00000003b70ba211 */ /* 0x000fe200020f0cc9 */
[----:B-----5:R3:W-:Y:S01]  /*2ec70*/  @!P3 ST.E.128 desc[UR42][R8.64], R4 ;  /* 0x000000040800b985 */ /* 0x0207e2000c101d2a */
[----:B------:R-:W-:-:S02]  /*2ec80*/  @!P0 LEA R14, P4, R188, R14, 0x1 ;  /* 0x0000000ebc0e8211 */ /* 0x000fc400078808ff */
[-C--:B------:R-:W-:Y:S01]  /*2ec90*/  @!P1 LEA.HI.X R13, R182, R3.reuse, R200, 0x1, P5 ;  /* 0x00000003b60d9211 */ /* 0x080fe200028f0cc8 */
[----:B------:R3:W-:Y:S01]  /*2eca0*/  @!P2 ST.E.128 desc[UR42][R10.64], R36 ;  /* 0x000000240a00a985 */ /* 0x0007e2000c101d2a */
[----:B------:R-:W-:-:S03]  /*2ecb0*/  @!P0 LEA.HI.X R15, R188, R3, R199, 0x1, P4 ;  /* 0x00000003bc0f8211 */ /* 0x000fc600020f0cc7 */
[----:B------:R3:W-:Y:S04]  /*2ecc0*/  @!P1 ST.E.128 desc[UR42][R12.64], R52 ;  /* 0x000000340c009985 */ /* 0x0007e8000c101d2a */
[----:B------:R3:W-:Y:S02]  /*2ecd0*/  @!P0 ST.E.128 desc[UR42][R14.64], R68 ;  /* 0x000000440e008985 */ /* 0x0007e4000c101d2a */
.L_x_12835:
[----:B------:R-:W-:Y:S05]  /*2ece0*/  BSYNC B1 ;  /* 0x0000000000017941 */ /* 0x000fea0003800000 */
.L_x_12834:
[----:B------:R-:W-:-:S03]  /*2ecf0*/  UMOV UR4, 0xffffffff ;  /* 0xffffffff00047882 */ /* 0x000fc60000000000 */
[----:B------:R-:W-:Y:S05]  /*2ed00*/  BRA.DIV UR4, `(.L_x_12836) ;  /* 0x000000da047c7947 */ /* 0x000fea000b800000 */
[----:B-1----:R1:W4:Y:S04]  /*2ed10*/  SHFL.IDX PT, R3, R19, 0x1, 0x181f ;  /* 0x00381f0013037f89 */ /* 0x00232800000e0000 */
[----:B--23--:R1:W2:Y:S02]  /*2ed20*/  SHFL.IDX PT, R14, R18, 0x1, 0x181f ;  /* 0x00381f00120e7f89 */ /* 0x00c2a400000e0000 */
.L_x_13087:
[----:B-----5:R-:W-:Y:S01]  /*2ed30*/  VIADD R5, R21, 0x20 ;  /* 0x0000002015057836 */ /* 0x020fe20000000000 */
        /* <DEDUP_REMOVED lines=10> */
[-C--:B----4-:R-:W-:Y:S02]  /*2ede0*/  @!P3 LEA.HI.X R5, R181, R3.reuse, R202, 0x1, P5 ;  /* 0x00000003b505b211 */ /* 0x090fe400028f0cca */
        /* <DEDUP_REMOVED lines=9> */
.L_x_12838:
[----:B------:R-:W-:Y:S05]  /*2ee80*/  BSYNC B1 ;  /* 0x0000000000017941 */ /* 0x000fea0003800000 */
.L_x_12837:
[----:B------:R-:W-:-:S03]  /*2ee90*/  UMOV UR4, 0xffffffff ;  /* 0xffffffff00047882 */ /* 0x000fc60000000000 */
[----:B------:R-:W-:Y:S05]  /*2eea0*/  BRA.DIV UR4, `(.L_x_12839) ;  /* 0x000000da045c7947 */ /* 0x000fea000b800000 */
[----:B----4-:R4:W0:Y:S04]  /*2eeb0*/  SHFL.IDX PT, R3, R19, 0x2, 0x181f ;  /* 0x00581f0013037f89 */ /* 0x01082800000e0000 */
[----:B--2---:R4:W2:Y:S02]  /*2eec0*/  SHFL.IDX PT, R14, R18, 0x2, 0x181f ;  /* 0x00581f00120e7f89 */ /* 0x0048a400000e0000 */
.L_x_13091:
[----:B---3--:R-:W-:Y:S01]  /*2eed0*/  VIADD R5, R21, 0x40 ;  /* 0x0000004015057836 */ /* 0x008fe20000000000 */
        /* <DEDUP_REMOVED lines=20> */
.L_x_12841:
[----:B------:R-:W-:Y:S05]  /*2f020*/  BSYNC B1 ;  /* 0x0000000000017941 */ /* 0x000fea0003800000 */
.L_x_12840:
[----:B------:R-:W-:-:S03]  /*2f030*/  UMOV UR4, 0xffffffff ;  /* 0xffffffff00047882 */ /* 0x000fc60000000000 */
[----:B------:R-:W-:Y:S05]  /*2f040*/  BRA.DIV UR4, `(.L_x_12842) ;  /* 0x000000da043c7947 */ /* 0x000fea000b800000 */
[----:B0-----:R0:W0:Y:S04]  /*2f050*/  SHFL.IDX PT, R3, R19, 0x3, 0x181f ;  /* 0x00781f0013037f89 */ /* 0x00102800000e0000 */
[----:B--2---:R2:W0:Y:S02]  /*2f060*/  SHFL.IDX PT, R14, R18, 0x3, 0x181f ;  /* 0x00781f00120e7f89 */ /* 0x00442400000e0000 */
.L_x_13095:
[----:B---3--:R-:W-:-:S05]  /*2f070*/  VIADD R5, R21, 0x60 ;  /* 0x0000006015057836 */ /* 0x008fca0000000000 */
[----:B------:R-:W-:-:S13]  /*2f080*/  ISETP.GE.AND P0, PT, R5, R0, PT ;  /* 0x000000000500720c */ /* 0x000fda0003f06270 */
[----:B------:R-:W-:Y:S05]  /*2f090*/  @P0 BRA `(.L_x_12843) ;  /* 0x0000002c00200947 */ /* 0x000fea0003800000 */
[----:B------:R-:W-:Y:S02]  /*2f0a0*/  ULDC UR4, c[0x0][0xbc8] ;  /* 0x0002f20000047ab9 */ /* 0x000fe40000000800 */
[----:B------:R-:W-:Y:S02]  /*2f0b0*/  ISETP.GE.AND P3, PT, R181, UR4, PT ;  /* 0x00000004b5007c0c */ /* 0x000fe4000bf66270 */
[----:B------:R-:W-:Y:S02]  /*2f0c0*/  ISETP.GE.AND P4, PT, R183, UR4, PT ;  /* 0x00000004b7007c0c */ /* 0x000fe4000bf86270 */
[----:B------:R-:W-:-:S09]  /*2f0d0*/  ISETP.GE.AND P5, PT, R182, UR4, PT ;  /* 0x00000004b6007c0c */ /* 0x000fd2000bfa6270 */
[-C--:B0-----:R-:W-:Y:S02]  /*2f0e0*/  @!P3 LEA R4, P0, R181, R14.reuse, 0x1 ;  /* 0x0000000eb504b211 */ /* 0x081fe400078008ff */
        /* <DEDUP_REMOVED lines=14> */
.L_x_12832:
[----:B------:R-:W-:Y:S01]  /*2f1d0*/  ULDC.64 UR4, c[0x0][0xc08] ;  /* 0x0003020000047ab9 */ /* 0x000fe20000000a00 */
[----:B------:R-:W1:Y:S01]  /*2f1e0*/  @P2 LDC R8, c[0x0][0xcec] ;  /* 0x00033b00ff082b82 */ /* 0x000e620000000800 */
[----:B------:R-:W-:Y:S01]  /*2f1f0*/  IMAD R10, R10, UR4, RZ ;  /* 0x000000040a0a7c24 */ /* 0x000fe2000f8e02ff */
[----:B------:R-:W-:Y:S01]  /*2f200*/  SHF.R.S32.HI R6, RZ, 0x1f, R15 ;  /* 0x0000001fff067819 */ /* 0x000fe2000001140f */
[----:B0-----:R-:W-:-:S04]  /*2f210*/  IMAD.WIDE.U32 R4, R3, UR4, RZ ;  /* 0x0000000403047c25 */ /* 0x001fc8000f8e00ff */
[----:B------:R-:W-:Y:S01]  /*2f220*/  IMAD R3, R3, UR5, R10 ;  /* 0x0000000503037c24 */ /* 0x000fe2000f8e020a */
[----:B------:R-:W0:Y:S01]  /*2f230*/  @P2 LDC R9, c[0x0][0xcf0] ;  /* 0x00033c00ff092b82 */ /* 0x000e220000000800 */
[----:B------:R-:W-:Y:S02]  /*2f240*/  ULDC.64 UR4, c[0x0][0xc38] ;  /* 0x00030e0000047ab9 */ /* 0x000fe40000000a00 */
[----:B------:R-:W-:Y:S02]  /*2f250*/  IMAD.IADD R5, R5, 0x1, R3 ;  /* 0x0000000105057824 */ /* 0x000fe400078e0203 */
[----:B------:R-:W-:Y:S02]  /*2f260*/  IMAD.MOV.U32 R3, RZ, RZ, R35 ;  /* 0x000000ffff037224 */ /* 0x000fe400078e0023 */
[----:B------:R-:W-:-:S04]  /*2f270*/  IMAD.WIDE.U32 R4, R193, UR4, R4 ;  /* 0x00000004c1047c25 */ /* 0x000fc8000f8e0004 */
[----:B------:R-:W-:Y:S01]  /*2f280*/  IMAD R5, R193, UR5, R5 ;  /* 0x00000005c1057c24 */ /* 0x000fe2000f8e0205 */
[----:B------:R-:W-:Y:S02]  /*2f290*/  ULDC.64 UR4, c[0x0][0xc40] ;  /* 0x0003100000047ab9 */ /* 0x000fe40000000a00 */
[----:B------:R-:W-:Y:S02]  /*2f2a0*/  IMAD R6, R6, UR4, RZ ;  /* 0x0000000406067c24 */ /* 0x000fe4000f8e02ff */
[----:B------:R-:W-:-:S04]  /*2f2b0*/  IMAD.WIDE.U32 R4, R15, UR4, R4 ;  /* 0x000000040f047c25 */ /* 0x000fc8000f8e0004 */
[----:B------:R-:W-:Y:S01]  /*2f2c0*/  IMAD R7, R15, UR5, R6 ;  /* 0x000000050f077c24 */ /* 0x000fe2000f8e0206 */
[----:B------:R-:W-:Y:S01]  /*2f2d0*/  ULDC.64 UR4, c[0x0][0xc48] ;  /* 0x0003120000047ab9 */ /* 0x000fe20000000a00 */
[----:B-1----:R-:W-:-:S04]  /*2f2e0*/  @P2 IMAD.HI.U32 R8, R35, R8, RZ ;  /* 0x0000000823082227 */ /* 0x002fc800078e00ff */
[----:B------:R-:W-:Y:S01]  /*2f2f0*/  IMAD.IADD R5, R5, 0x1, R7 ;  /* 0x0000000105057824 */ /* 0x000fe200078e0207 */
[----:B0-----:R-:W-:Y:S01]  /*2f300*/  @P2 SHF.R.U32.HI R3, RZ, R9, R8 ;  /* 0x00000009ff032219 */ /* 0x001fe20000011608 */
[----:B------:R-:W-:Y:S02]  /*2f310*/  VIADD R8, R2, 0x32420 ;  /* 0x0003242002087836 */ /* 0x000fe40000000000 */
[C---:B------:R-:W-:Y:S01]  /*2f320*/  IMAD.WIDE.U32 R4, R203.reuse, UR4, R4 ;  /* 0x00000004cb047c25 */ /* 0x040fe2000f8e0004 */
[--C-:B------:R-:W-:Y:S02]  /*2f330*/  SHF.R.S32.HI R6, RZ, 0x1f, R3.reuse ;  /* 0x0000001fff067819 */ /* 0x100fe40000011403 */
[----:B------:R-:W-:Y:S01]  /*2f340*/  PRMT R8, RZ, 0x654, R8 ;  /* 0x00000654ff087816 */ /* 0x000fe20000000008 */
[----:B------:R-:W-:Y:S02]  /*2f350*/  IMAD.MOV R7, RZ, RZ, -R3 ;  /* 0x000000ffff077224 */ /* 0x000fe400078e0a03 */
[----:B------:R-:W-:Y:S01]  /*2f360*/  IMAD R5, R203, UR5, R5 ;  /* 0x00000005cb057c24 */ /* 0x000fe2000f8e0205 */
[----:B------:R-:W-:Y:S01]  /*2f370*/  ULDC.64 UR4, c[0x0][0xc30] ;  /* 0x00030c0000047ab9 */ /* 0x000fe20000000a00 */
[----:B------:R-:W-:Y:S01]  /*2f380*/  IMAD R7, R12, R7, R35 ;  /* 0x000000070c077224 */ /* 0x000fe200078e0223 */
[----:B------:R0:W-:Y:S01]  /*2f390*/  SYNCS.ARRIVE.TRANS64.RED.A1T0 RZ, [R8+URZ], RZ ;  /* 0x000000ff08ff79a7 */ /* 0x0001e2000810043f */
[----:B------:R-:W-:-:S02]  /*2f3a0*/  IMAD R6, R6, UR4, RZ ;  /* 0x0000000406067c24 */ /* 0x000fc4000f8e02ff */
        /* <DEDUP_REMOVED lines=16> */
.L_x_13098:
[----:B------:R-:W-:Y:S01]  /*2f4b0*/  ISETP.GE.AND P0, PT, R37, R0, PT ;  /* 0x000000002500720c */ /* 0x000fe20003f06270 */
[----:B------:R-:W-:-:S12]  /*2f4c0*/  BSSY B1, `(.L_x_12845) ;  /* 0x00000c7000017945 */ /* 0x000fd80003800000 */
[----:B------:R-:W-:Y:S05]  /*2f4d0*/  @P0 BRA `(.L_x_12846) ;  /* 0x0000000c00140947 */ /* 0x000fea0003800000 */
[----:B------:R-:W-:Y:S01]  /*2f4e0*/  ULDC UR4, c[0x0][0xbc8] ;  /* 0x0002f20000047ab9 */ /* 0x000fe20000000800 */
[----:B------:R-:W3:Y:S01]  /*2f4f0*/  LDL R10, [R1+0x46c] ;  /* 0x00046c00010a7983 */ /* 0x000ee20000100800 */
[----:B------:R-:W-:-:S03]  /*2f500*/  ISETP.GE.AND P0, PT, R197, UR4, PT ;  /* 0x00000004c5007c0c */ /* 0x000fc6000bf06270 */
[----:B------:R-:W4:Y:S04]  /*2f510*/  LDL R28, [R1+0x468] ;  /* 0x00046800011c7983 */ /* 0x000f280000100800 */
[----:B------:R-:W5:Y:S04]  /*2f520*/  LDL R11, [R1+0x50c] ;  /* 0x00050c00010b7983 */ /* 0x000f680000100800 */
[----:B------:R-:W5:Y:S04]  /*2f530*/  LDL R27, [R1+0x464] ;  /* 0x00046400011b7983 */ /* 0x000f680000100800 */
[----:B------:R-:W4:Y:S01]  /*2f540*/  @!P0 LDL.64 R20, [R1+0x260] ;  /* 0x0002600001148983 */ /* 0x000f220000100a00 */
[----:B-1----:R-:W-:-:S03]  /*2f550*/  @!P0 IMAD.MOV.U32 R15, RZ, RZ, R5 ;  /* 0x000000ffff0f8224 */ /* 0x002fc600078e0005 */
[----:B------:R-:W5:Y:S01]  /*2f560*/  LDL R32, [R1+0x508] ;  /* 0x0005080001207983 */ /* 0x000f620000100800 */
[----:B--2---:R-:W-:-:S03]  /*2f570*/  @!P0 IMAD.WIDE R6, R197, 0x4, R14 ;  /* 0x00000004c5068825 */ /* 0x004fc600078e020e */
[----:B------:R-:W2:Y:S04]  /*2f580*/  LDL R31, [R1+0x504] ;  /* 0x00050400011f7983 */ /* 0x000ea80000100800 */
[----:B------:R-:W2:Y:S04]  /*2f590*/  LDL R24, [R1+0x500] ;  /* 0x0005000001187983 */ /* 0x000ea80000100800 */
[----:B------:R-:W2:Y:S04]  /*2f5a0*/  LDL R30, [R1+0x4fc] ;  /* 0x0004fc00011e7983 */ /* 0x000ea80000100800 */
[----:B------:R-:W2:Y:S04]  /*2f5b0*/  LDL R29, [R1+0x4f8] ;  /* 0x0004f800011d7983 */ /* 0x000ea80000100800 */
[----:B------:R-:W2:Y:S04]  /*2f5c0*/  LDL R26, [R1+0x4f4] ;  /* 0x0004f400011a7983 */ /* 0x000ea80000100800 */
[----:B------:R-:W2:Y:S01]  /*2f5d0*/  LDL R15, [R1+0x4e4] ;  /* 0x0004e400010f7983 */ /* 0x000ea20000100800 */
[----:B---3--:R-:W-:-:S03]  /*2f5e0*/  ISETP.GE.AND P1, PT, R10, UR4, PT ;  /* 0x000000040a007c0c */ /* 0x008fc6000bf26270 */
[----:B----4-:R1:W-:Y:S10]  /*2f5f0*/  @!P0 ST.E.64 desc[UR42][R6.64], R20 ;  /* 0x0000001406008985 */ /* 0x0103f4000c101b2a */
[----:B------:R-:W3:Y:S01]  /*2f600*/  @!P1 LDL.64 R8, [R1+0x270] ;  /* 0x0002700001089983 */ /* 0x000ee20000100a00 */
[----:B------:R-:W-:-:S02]  /*2f610*/  ISETP.GE.AND P0, PT, R28, UR4, PT ;  /* 0x000000041c007c0c */ /* 0x000fc4000bf06270 */
[----:B------:R-:W-:-:S04]  /*2f620*/  @!P1 LEA R12, P2, R10, R14, 0x2 ;  /* 0x0000000e0a0c9211 */ /* 0x000fc800078410ff */
[----:B-----5:R-:W-:-:S05]  /*2f630*/  @!P1 LEA.HI.X R13, R10, R5, R11, 0x2, P2 ;  /* 0x000000050a0d9211 */ /* 0x020fca00010f140b */
[----:B---3--:R3:W-:Y:S04]  /*2f640*/  @!P1 ST.E.64 desc[UR42][R12.64], R8 ;  /* 0x000000080c009985 */ /* 0x0087e8000c101b2a */
[----:B------:R-:W4:Y:S01]  /*2f650*/  @!P0 LDL.64 R10, [R1+0x280] ;  /* 0x00028000010a8983 */ /* 0x000f220000100a00 */
[----:B------:R-:W-:Y:S02]  /*2f660*/  ISETP.GE.AND P1, PT, R27, UR4, PT ;  /* 0x000000041b007c0c */ /* 0x000fe4000bf26270 */
[----:B------:R-:W-:-:S04]  /*2f670*/  @!P0 LEA R18, P2, R28, R14, 0x2 ;  /* 0x0000000e1c128211 */ /* 0x000fc800078410ff */
[----:B------:R-:W-:Y:S02]  /*2f680*/  @!P0 LEA.HI.X R19, R28, R5, R32, 0x2, P2 ;  /* 0x000000051c138211 */ /* 0x000fe400010f1420 */
[----:B------:R-:W5:Y:S04]  /*2f690*/  LDL R28, [R1+0x4f0] ;  /* 0x0004f000011c7983 */ /* 0x000f680000100800 */
[----:B------:R-:W5:Y:S04]  /*2f6a0*/  LDL R32, [R1+0x4ac] ;  /* 0x0004ac0001207983 */ /* 0x000f680000100800 */
[----:B----4-:R4:W-:Y:S04]  /*2f6b0*/  @!P0 ST.E.64 desc[UR42][R18.64], R10 ;  /* 0x0000000a12008985 */ /* 0x0109e8000c101b2a */
[----:B-1----:R-:W3:Y:S01]  /*2f6c0*/  @!P1 LDL.64 R6, [R1+0x290] ;  /* 0x0002900001069983 */ /* 0x002ee20000100a00 */
[----:B------:R-:W-:-:S02]  /*2f6d0*/  ISETP.GE.AND P0, PT, R237, UR4, PT ;  /* 0x00000004ed007c0c */ /* 0x000fc4000bf06270 */
[----:B------:R-:W-:-:S04]  /*2f6e0*/  @!P1 LEA R20, P2, R27, R14, 0x2 ;  /* 0x0000000e1b149211 */ /* 0x000fc800078410ff */
[----:B--2---:R-:W-:Y:S02]  /*2f6f0*/  @!P1 LEA.HI.X R21, R27, R5, R31, 0x2, P2 ;  /* 0x000000051b159211 */ /* 0x004fe400010f141f */
[----:B------:R-:W2:Y:S04]  /*2f700*/  LDL R27, [R1+0x4ec] ;  /* 0x0004ec00011b7983 */ /* 0x000ea80000100800 */
[----:B------:R-:W2:Y:S04]  /*2f710*/  LDL R31, [R1+0x4a8] ;  /* 0x0004a800011f7983 */ /* 0x000ea80000100800 */
[----:B---3--:R1:W-:Y:S04]  /*2f720*/  @!P1 ST.E.64 desc[UR42][R20.64], R6 ;  /* 0x0000000614009985 */ /* 0x0083e8000c101b2a */
[----:B------:R-:W3:Y:S01]  /*2f730*/  @!P0 LDL.64 R8, [R1+0x2a0] ;  /* 0x0002a00001088983 */ /* 0x000ee20000100a00 */
[----:B------:R-:W-:-:S02]  /*2f740*/  ISETP.GE.AND P1, PT, R236, UR4, PT ;  /* 0x00000004ec007c0c */ /* 0x000fc4000bf26270 */
[----:B------:R-:W-:-:S04]  /*2f750*/  @!P0 LEA R12, P2, R237, R14, 0x2 ;  /* 0x0000000eed0c8211 */ /* 0x000fc800078410ff */
[----:B------:R-:W-:Y:S02]  /*2f760*/  @!P0 LEA.HI.X R13, R237, R5, R24, 0x2, P2 ;  /* 0x00000005ed0d8211 */ /* 0x000fe400010f1418 */
[----:B------:R-:W2:Y:S04]  /*2f770*/  LDL R24, [R1+0x4e8] ;  /* 0x0004e80001187983 */ /* 0x000ea80000100800 */
[----:B---3--:R3:W-:Y:S04]  /*2f780*/  @!P0 ST.E.64 desc[UR42][R12.64], R8 ;  /* 0x000000080c008985 */ /* 0x0087e8000c101b2a */
[----:B----4-:R-:W4:Y:S01]  /*2f790*/  @!P1 LDL.64 R10, [R1+0x2b0] ;  /* 0x0002b000010a9983 */ /* 0x010f220000100a00 */
[----:B------:R-:W-:-:S02]  /*2f7a0*/  ISETP.GE.AND P0, PT, R235, UR4, PT ;  /* 0x00000004eb007c0c */ /* 0x000fc4000bf06270 */
[----:B------:R-:W-:-:S04]  /*2f7b0*/  @!P1 LEA R18, P2, R236, R14, 0x2 ;  /* 0x0000000eec129211 */ /* 0x000fc800078410ff */
[----:B------:R-:W-:Y:S02]  /*2f7c0*/  @!P1 LEA.HI.X R19, R236, R5, R30, 0x2, P2 ;  /* 0x00000005ec139211 */ /* 0x000fe400010f141e */
[----:B------:R-:W2:Y:S04]  /*2f7d0*/  LDL R30, [R1+0x4a4] ;  /* 0x0004a400011e7983 */ /* 0x000ea80000100800 */
[----:B----4-:R4:W-:Y:S04]  /*2f7e0*/  @!P1 ST.E.64 desc[UR42][R18.64], R10 ;  /* 0x0000000a12009985 */ /* 0x0109e8000c101b2a */
[----:B-1----:R-:W5:Y:S01]  /*2f7f0*/  @!P0 LDL.64 R6, [R1+0x2c0] ;  /* 0x0002c00001068983 */ /* 0x002f620000100a00 */
[----:B------:R-:W-:-:S02]  /*2f800*/  ISETP.GE.AND P1, PT, R234, UR4, PT ;  /* 0x00000004ea007c0c */ /* 0x000fc4000bf26270 */
[----:B------:R-:W-:-:S04]  /*2f810*/  @!P0 LEA R20, P2, R235, R14, 0x2 ;  /* 0x0000000eeb148211 */ /* 0x000fc800078410ff */
[----:B------:R-:W-:Y:S02]  /*2f820*/  @!P0 LEA.HI.X R21, R235, R5, R29, 0x2, P2 ;  /* 0x00000005eb158211 */ /* 0x000fe400010f141d */
[----:B------:R-:W2:Y:S04]  /*2f830*/  LDL R29, [R1+0x4e0] ;  /* 0x0004e000011d7983 */ /* 0x000ea80000100800 */
[----:B-----5:R1:W-:Y:S04]  /*2f840*/  @!P0 ST.E.64 desc[UR42][R20.64], R6 ;  /* 0x0000000614008985 */ /* 0x0203e8000c101b2a */
[----:B---3--:R-:W3:Y:S01]  /*2f850*/  @!P1 LDL.64 R8, [R1+0x2d0] ;  /* 0x0002d00001089983 */ /* 0x008ee20000100a00 */
[----:B------:R-:W-:-:S02]  /*2f860*/  ISETP.GE.AND P0, PT, R233, UR4, PT ;  /* 0x00000004e9007c0c */ /* 0x000fc4000bf06270 */
[----:B------:R-:W-:-:S04]  /*2f870*/  @!P1 LEA R12, P2, R234, R14, 0x2 ;  /* 0x0000000eea0c9211 */ /* 0x000fc800078410ff */
[----:B------:R-:W-:Y:S02]  /*2f880*/  @!P1 LEA.HI.X R13, R234, R5, R26, 0x2, P2 ;  /* 0x00000005ea0d9211 */ /* 0x000fe400010f141a */
[----:B------:R-:W5:Y:S04]  /*2f890*/  LDL R26, [R1+0x4dc] ;  /* 0x0004dc00011a7983 */ /* 0x000f680000100800 */
[----:B---3--:R3:W-:Y:S04]  /*2f8a0*/  @!P1 ST.E.64 desc[UR42][R12.64], R8 ;  /* 0x000000080c009985 */ /* 0x0087e8000c101b2a */
[----:B----4-:R-:W4:Y:S01]  /*2f8b0*/  @!P0 LDL.64 R10, [R1+0x2e0] ;  /* 0x0002e000010a8983 */ /* 0x010f220000100a00 */
[----:B------:R-:W-:-:S02]  /*2f8c0*/  ISETP.GE.AND P1, PT, R226, UR4, PT ;  /* 0x00000004e2007c0c */ /* 0x000fc4000bf26270 */
[----:B------:R-:W-:-:S04]  /*2f8d0*/  @!P0 LEA R18, P2, R233, R14, 0x2 ;  /* 0x0000000ee9128211 */ /* 0x000fc800078410ff */
[----:B------:R-:W-:Y:S02]  /*2f8e0*/  @!P0 LEA.HI.X R19, R233, R5, R28, 0x2, P2 ;  /* 0x00000005e9138211 */ /* 0x000fe400010f141c */
[----:B------:R-:W5:Y:S04]  /*2f8f0*/  LDL R28, [R1+0x4d8] ;  /* 0x0004d800011c7983 */ /* 0x000f680000100800 */
[----:B----4-:R4:W-:Y:S04]  /*2f900*/  @!P0 ST.E.64 desc[UR42][R18.64], R10 ;  /* 0x0000000a12008985 */ /* 0x0109e8000c101b2a */
[----:B-1----:R-:W3:Y:S01]  /*2f910*/  @!P1 LDL.64 R6, [R1+0x2f0] ;  /* 0x0002f00001069983 */ /* 0x002ee20000100a00 */
[----:B------:R-:W-:-:S02]  /*2f920*/  ISETP.GE.AND P0, PT, R225, UR4, PT ;  /* 0x00000004e1007c0c */ /* 0x000fc4000bf06270 */
[----:B------:R-:W-:-:S04]  /*2f930*/  @!P1 LEA R20, P2, R226, R14, 0x2 ;  /* 0x0000000ee2149211 */ /* 0x000fc800078410ff */
[----:B--2---:R-:W-:Y:S02]  /*2f940*/  @!P1 LEA.HI.X R21, R226, R5, R27, 0x2, P2 ;  /* 0x00000005e2159211 */ /* 0x004fe400010f141b */
        /* <DEDUP_REMOVED lines=86> */
[----:B-1----:R-:W3:Y:S01]  /*2feb0*/  @!P0 LDL.64 R6, [R1+0x3e0] ;  /* 0x0003e00001068983 */ /* 0x002ee20000100a00 */
[----:B------:R-:W-:-:S02]  /*2fec0*/  ISETP.GE.AND P1, PT, R210, UR4, PT ;  /* 0x00000004d2007c0c */ /* 0x000fc4000bf26270 */
[----:B------:R-:W-:-:S04]  /*2fed0*/  @!P0 LEA R20, P2, R211, R14, 0x2 ;  /* 0x0000000ed3148211 */ /* 0x000fc800078410ff */
[----:B-----5:R-:W-:Y:S02]  /*2fee0*/  @!P0 LEA.HI.X R21, R211, R5, R26, 0x2, P2 ;  /* 0x00000005d3158211 */ /* 0x020fe400010f141a */
[----:B------:R-:W5:Y:S04]  /*2fef0*/  LDL R26, [R1+0x494] ;  /* 0x00049400011a7983 */ /* 0x000f680000100800 */
[----:B---3--:R1:W-:Y:S04]  /*2ff00*/  @!P0 ST.E.64 desc[UR42][R20.64], R6 ;  /* 0x0000000614008985 */ /* 0x0083e8000c101b2a */
[----:B------:R-:W3:Y:S01]  /*2ff10*/  @!P1 LDL.64 R8, [R1+0x3f0] ;  /* 0x0003f00001089983 */ /* 0x000ee20000100a00 */
[----:B------:R-:W-:-:S02]  /*2ff20*/  ISETP.GE.AND P0, PT, R209, UR4, PT ;  /* 0x00000004d1007c0c */ /* 0x000fc4000bf06270 */
[----:B------:R-:W-:-:S04]  /*2ff30*/  @!P1 LEA R12, P2, R210, R14, 0x2 ;  /* 0x0000000ed20c9211 */ /* 0x000fc800078410ff */
[----:B------:R-:W-:-:S05]  /*2ff40*/  @!P1 LEA.HI.X R13, R210, R5, R32, 0x2, P2 ;  /* 0x00000005d20d9211 */ /* 0x000fca00010f1420 */
[----:B---3--:R3:W-:Y:S04]  /*2ff50*/  @!P1 ST.E.64 desc[UR42][R12.64], R8 ;  /* 0x000000080c009985 */ /* 0x0087e8000c101b2a */
[----:B----4-:R-:W4:Y:S01]  /*2ff60*/  @!P0 LDL.64 R10, [R1+0x400] ;  /* 0x00040000010a8983 */ /* 0x010f220000100a00 */
[----:B------:R-:W-:Y:S02]  /*2ff70*/  ISETP.GE.AND P1, PT, R208, UR4, PT ;  /* 0x00000004d0007c0c */ /* 0x000fe4000bf26270 */
[----:B------:R-:W-:-:S04]  /*2ff80*/  @!P0 LEA R18, P2, R209, R14, 0x2 ;  /* 0x0000000ed1128211 */ /* 0x000fc800078410ff */
[----:B------:R-:W-:-:S05]  /*2ff90*/  @!P0 LEA.HI.X R19, R209, R5, R31, 0x2, P2 ;  /* 0x00000005d1138211 */ /* 0x000fca00010f141f */
[----:B----4-:R4:W-:Y:S04]  /*2ffa0*/  @!P0 ST.E.64 desc[UR42][R18.64], R10 ;  /* 0x0000000a12008985 */ /* 0x0109e8000c101b2a */
[----:B-1----:R-:W2:Y:S01]  /*2ffb0*/  @!P1 LDL.64 R6, [R1+0x410] ;  /* 0x0004100001069983 */ /* 0x002ea20000100a00 */
[----:B------:R-:W-:Y:S02]  /*2ffc0*/  ISETP.GE.AND P0, PT, R207, UR4, PT ;  /* 0x00000004cf007c0c */ /* 0x000fe4000bf06270 */
[----:B------:R-:W-:-:S04]  /*2ffd0*/  @!P1 LEA R20, P2, R208, R14, 0x2 ;  /* 0x0000000ed0149211 */ /* 0x000fc800078410ff */
[----:B------:R-:W-:-:S05]  /*2ffe0*/  @!P1 LEA.HI.X R21, R208, R5, R30, 0x2, P2 ;  /* 0x00000005d0159211 */ /* 0x000fca00010f141e */
[----:B--2---:R1:W-:Y:S04]  /*2fff0*/  @!P1 ST.E.64 desc[UR42][R20.64], R6 ;  /* 0x0000000614009985 */ /* 0x0043e8000c101b2a */
[----:B---3--:R-:W2:Y:S01]  /*30000*/  @!P0 LDL.64 R8, [R1+0x420] ;  /* 0x0004200001088983 */ /* 0x008ea20000100a00 */
[----:B------:R-:W-:Y:S02]  /*30010*/  ISETP.GE.AND P1, PT, R206, UR4, PT ;  /* 0x00000004ce007c0c */ /* 0x000fe4000bf26270 */
[----:B------:R-:W-:-:S04]  /*30020*/  @!P0 LEA R12, P2, R207, R14, 0x2 ;  /* 0x0000000ecf0c8211 */ /* 0x000fc800078410ff */
[----:B------:R-:W-:-:S05]  /*30030*/  @!P0 LEA.HI.X R13, R207, R5, R29, 0x2, P2 ;  /* 0x00000005cf0d8211 */ /* 0x000fca00010f141d */
[----:B--2---:R2:W-:Y:S04]  /*30040*/  @!P0 ST.E.64 desc[UR42][R12.64], R8 ;  /* 0x000000080c008985 */ /* 0x0045e8000c101b2a */
[----:B----4-:R-:W3:Y:S01]  /*30050*/  @!P1 LDL.64 R10, [R1+0x430] ;  /* 0x00043000010a9983 */ /* 0x010ee20000100a00 */
        /* <DEDUP_REMOVED lines=11> */
[----:B-----5:R-:W-:-:S05]  /*30110*/  @!P1 LEA.HI.X R15, R24, R5, R26, 0x2, P0 ;  /* 0x00000005180f9211 */ /* 0x020fca00000f141a */
[----:B--2---:R3:W-:Y:S04]  /*30120*/  @!P1 ST.E.64 desc[UR42][R14.64], R8 ;  /* 0x000000080e009985 */ /* 0x0047e8000c101b2a */
.L_x_12846:
[----:B------:R-:W-:Y:S05]  /*30130*/  BSYNC B1 ;  /* 0x0000000000017941 */ /* 0x000fea0003800000 */
.L_x_12845:
[----:B------:R-:W-:-:S03]  /*30140*/  UMOV UR4, 0xffffffff ;  /* 0xffffffff00047882 */ /* 0x000fc60000000000 */
[----:B------:R-:W-:Y:S05]  /*30150*/  BRA.DIV UR4, `(.L_x_12847) ;  /* 0x000000ca04747947 */ /* 0x000fea000b800000 */
[----:B-1----:R1:W4:Y:S04]  /*30160*/  SHFL.IDX PT, R5, R4, 0x1, 0x1c1f ;  /* 0x003c1f0004057f89 */ /* 0x00232800000e0000 */
[----:B--23--:R1:W2:Y:S02]  /*30170*/  SHFL.IDX PT, R14, R3, 0x1, 0x1c1f ;  /* 0x003c1f00030e7f89 */ /* 0x00c2a400000e0000 */
.L_x_13102:
[----:B------:R-:W-:-:S13]  /*30180*/  ISETP.GE.AND P0, PT, R25, R0, PT ;  /* 0x000000001900720c */ /* 0x000fda0003f06270 */
[----:B------:R-:W-:Y:S05]  /*30190*/  @P0 BRA `(.L_x_12843) ;  /* 0x0000001800e00947 */ /* 0x000fea0003800000 */
[----:B------:R-:W3:Y:S01]  /*301a0*/  LDC R0, c[0x0][0xbc8] ;  /* 0x0002f200ff007b82 */ /* 0x000ee20000000800 */
[----:B------:R-:W5:Y:S04]  /*301b0*/  LDL R49, [R1+0x46c] ;  /* 0x00046c0001317983 */ /* 0x000f680000100800 */
[----:B------:R-:W5:Y:S04]  /*301c0*/  LDL R53, [R1+0x468] ;  /* 0x0004680001357983 */ /* 0x000f680000100800 */
[----:B------:R-:W5:Y:S04]  /*301d0*/  LDL R50, [R1+0x50c] ;  /* 0x00050c0001327983 */ /* 0x000f680000100800 */
[----:B------:R-:W5:Y:S04]  /*301e0*/  LDL R45, [R1+0x4fc] ;  /* 0x0004fc00012d7983 */ /* 0x000f680000100800 */
[----:B------:R-:W5:Y:S04]  /*301f0*/  LDL R42, [R1+0x4ec] ;  /* 0x0004ec00012a7983 */ /* 0x000f680000100800 */
[----:B------:R-:W5:Y:S01]  /*30200*/  LDL R46, [R1+0x500] ;  /* 0x00050000012e7983 */ /* 0x000f620000100800 */
[----:B---3--:R-:W-:-:S03]  /*30210*/  ISETP.GE.AND P0, PT, R197, R0, PT ;  /* 0x00000000c500720c */ /* 0x008fc60003f06270 */
[----:B------:R-:W3:Y:S04]  /*30220*/  LDL R40, [R1+0x4e0] ;  /* 0x0004e00001287983 */ /* 0x000ee80000100800 */
[----:B------:R-:W3:Y:S04]  /*30230*/  LDL R10, [R1+0x4f0] ;  /* 0x0004f000010a7983 */ /* 0x000ee80000100800 */
[----:B------:R-:W3:Y:S04]  /*30240*/  LDL R11, [R1+0x4d8] ;  /* 0x0004d800010b7983 */ /* 0x000ee80000100800 */
[----:B------:R-:W3:Y:S01]  /*30250*/  @!P0 LDL.64 R20, [R1+0x268] ;  /* 0x0002680001148983 */ /* 0x000ee20000100a00 */
[----:B012---:R-:W-:-:S03]  /*30260*/  @!P0 IMAD.MOV.U32 R4, RZ, RZ, R14 ;  /* 0x000000ffff048224 */ /* 0x007fc600078e000e */
[----:B------:R-:W2:Y:S01]  /*30270*/  LDL R51, [R1+0x464] ;  /* 0x0004640001337983 */ /* 0x000ea20000100800 */
[----:B----4-:R-:W-:-:S03]  /*30280*/  @!P0 IMAD.WIDE R6, R197, 0x4, R4 ;  /* 0x00000004c5068825 */ /* 0x010fc600078e0204 */
        /* <DEDUP_REMOVED lines=24> */
[----:B-----5:R-:W-:-:S03]  /*30410*/  ISETP.GE.AND P1, PT, R49, R0, PT ;  /* 0x000000003100720c */ /* 0x020fc60003f26270 */
[----:B---3--:R0:W-:Y:S10]  /*30420*/  @!P0 ST.E.64 desc[UR42][R6.64], R20 ;  /* 0x0000001406008985 */ /* 0x0081f4000c101b2a */
[----:B------:R-:W3:Y:S01]  /*30430*/  @!P1 LDL.64 R8, [R1+0x278] ;  /* 0x0002780001089983 */ /* 0x000ee20000100a00 */
[----:B------:R-:W-:-:S02]  /*30440*/  ISETP.GE.AND P2, PT, R53, R0, PT ;  /* 0x000000003500720c */ /* 0x000fc40003f46270 */
[----:B------:R-:W-:-:S04]  /*30450*/  @!P1 LEA R12, P0, R49, R14, 0x2 ;  /* 0x0000000e310c9211 */ /* 0x000fc800078010ff */
[----:B------:R-:W-:Y:S01]  /*30460*/  @!P1 LEA.HI.X R13, R49, R5, R50, 0x2, P0 ;  /* 0x00000005310d9211 */ /* 0x000fe200000f1432 */
[----:B------:R-:W-:Y:S02]  /*30470*/  IMAD.MOV.U32 R49, RZ, RZ, R45 ;  /* 0x000000ffff317224 */ /* 0x000fe400078e002d */
[----:B------:R-:W-:Y:S02]  /*30480*/  IMAD.MOV.U32 R45, RZ, RZ, R42 ;  /* 0x000000ffff2d7224 */ /* 0x000fe400078e002a */
[----:B------:R-:W-:Y:S02]  /*30490*/  IMAD.MOV.U32 R50, RZ, RZ, R46 ;  /* 0x000000ffff327224 */ /* 0x000fe400078e002e */
[----:B------:R-:W-:Y:S02]  /*304a0*/  IMAD.MOV.U32 R42, RZ, RZ, R40 ;  /* 0x000000ffff2a7224 */ /* 0x000fe400078e0028 */
[----:B------:R-:W-:Y:S02]  /*304b0*/  IMAD.MOV.U32 R40, RZ, RZ, R11 ;  /* 0x000000ffff287224 */ /* 0x000fe400078e000b */
[----:B------:R-:W-:Y:S01]  /*304c0*/  IMAD.MOV.U32 R46, RZ, RZ, R10 ;  /* 0x000000ffff2e7224 */ /* 0x000fe200078e000a */
[----:B---3--:R1:W-:Y:S04]  /*304d0*/  @!P1 ST.E.64 desc[UR42][R12.64], R8 ;  /* 0x000000080c009985 */ /* 0x0083e8000c101b2a */
[----:B------:R-:W3:Y:S01]  /*304e0*/  @!P2 LDL.64 R10, [R1+0x288] ;  /* 0x00028800010aa983 */ /* 0x000ee20000100a00 */
[----:B--2---:R-:W-:Y:S01]  /*304f0*/  ISETP.GE.AND P1, PT, R51, R0, PT ;  /* 0x000000003300720c */ /* 0x004fe20003f26270 */
[----:B----4-:R-:W-:-:S02]  /*30500*/  IMAD.MOV.U32 R54, RZ, RZ, R48 ;  /* 0x000000ffff367224 */ /* 0x010fc400078e0030 */
[----:B------:R-:W-:Y:S01]  /*30510*/  IMAD.MOV.U32 R48, RZ, RZ, R18 ;  /* 0x000000ffff307224 */ /* 0x000fe200078e0012 */
[C---:B------:R-:W-:Y:S01]  /*30520*/  @!P2 LEA R18, P0, R53.reuse, R14, 0x2 ;  /* 0x0000000e3512a211 */ /* 0x040fe200078010ff */
[----:B------:R-:W-:Y:S02]  /*30530*/  IMAD.MOV.U32 R52, RZ, RZ, R47 ;  /* 0x000000ffff347224 */ /* 0x000fe400078e002f */
[----:B------:R-:W-:Y:S02]  /*30540*/  IMAD.MOV.U32 R47, RZ, RZ, R43 ;  /* 0x000000ffff2f7224 */ /* 0x000fe400078e002b */
[----:B------:R-:W-:Y:S02]  /*30550*/  IMAD.MOV.U32 R43, RZ, RZ, R36 ;  /* 0x000000ffff2b7224 */ /* 0x000fe400078e0024 */
[----:B------:R-:W-:Y:S01]  /*30560*/  IMAD.MOV.U32 R36, RZ, RZ, R19 ;  /* 0x000000ffff247224 */ /* 0x000fe200078e0013 */
[----:B------:R-:W-:-:S05]  /*30570*/  @!P2 LEA.HI.X R19, R53, R5, R54, 0x2, P0 ;  /* 0x000000053513a211 */ /* 0x000fca00000f1436 */
[----:B---3--:R2:W-:Y:S04]  /*30580*/  @!P2 ST.E.64 desc[UR42][R18.64], R10 ;  /* 0x0000000a1200a985 */ /* 0x0085e8000c101b2a */
        /* <DEDUP_REMOVED lines=132> */
[----:B------:R-:W-:Y:S02]  /*30dd0*/  @!P1 LEA.HI.X R19, R206, R5, R24, 0x2, P0 ;  /* 0x00000005ce139211 */ /* 0x000fe400000f1418 */
[-C--:B------:R-:W-:Y:S01]  /*30de0*/  ISETP.GE.AND P0, PT, R15, R0.reuse, PT ;  /* 0x000000000f00720c */ /* 0x080fe20003f06270 */
[----:B------:R-:W-:Y:S02]  /*30df0*/  BSSY B1, `(.L_x_12848) ;  /* 0x0000009000017945 */ /* 0x000fe40003800000 */
[----:B--2---:R0:W-:Y:S01]  /*30e00*/  @!P1 ST.E.64 desc[UR42][R18.64], R10 ;  /* 0x0000000a12009985 */ /* 0x0041e2000c101b2a */
[----:B------:R-:W-:-:S09]  /*30e10*/  ISETP.GE.AND P1, PT, R3, R0, PT ;  /* 0x000000000300720c */ /* 0x000fd20003f26270 */
[----:B------:R-:W-:Y:S05]  /*30e20*/  @P0 BRA `(.L_x_12849) ;  /* 0x0000000000140947 */ /* 0x000fea0003800000 */
[----:B------:R-:W2:Y:S04]  /*30e30*/  LDL R24, [R1+0x498] ;  /* 0x0004980001187983 */ /* 0x000ea80000100800 */
[----:B0-----:R-:W3:Y:S01]  /*30e40*/  LDL.64 R8, [R1+0x448] ;  /* 0x0004480001087983 */ /* 0x001ee20000100a00 */
[----:B------:R-:W-:-:S04]  /*30e50*/  LEA R6, P0, R15, R14, 0x2 ;  /* 0x0000000e0f067211 */ /* 0x000fc800078010ff */
[----:B--2---:R-:W-:-:S05]  /*30e60*/  LEA.HI.X R7, R15, R5, R24, 0x2, P0 ;  /* 0x000000050f077211 */ /* 0x004fca00000f1418 */
[----:B---3--:R1:W-:Y:S04]  /*30e70*/  ST.E.64 desc[UR42][R6.64], R8 ;  /* 0x0000000806007985 */ /* 0x0083e8000c101b2a */
.L_x_12849:
[----:B------:R-:W-:Y:S05]  /*30e80*/  BSYNC B1 ;  /* 0x0000000000017941 */ /* 0x000fea0003800000 */
.L_x_12848:
[----:B------:R-:W-:Y:S05]  /*30e90*/  @P1 BRA `(.L_x_12843) ;  /* 0x0000000c00a01947 */ /* 0x000fea0003800000 */
[----:B------:R-:W2:Y:S04]  /*30ea0*/  LDL R0, [R1+0x494] ;  /* 0x0004940001007983 */ /* 0x000ea80000100800 */
[----:B01----:R-:W3:Y:S01]  /*30eb0*/  LDL.64 R6, [R1+0x458] ;  /* 0x0004580001067983 */ /* 0x003ee20000100a00 */
[----:B------:R-:W-:-:S04]  /*30ec0*/  LEA R14, P0, R3, R14, 0x2 ;  /* 0x0000000e030e7211 */ /* 0x000fc800078010ff */
[----:B--2---:R-:W-:-:S05]  /*30ed0*/  LEA.HI.X R15, R3, R5, R0, 0x2, P0 ;  /* 0x00000005030f7211 */ /* 0x004fca00000f1400 */
[----:B---3--:R3:W-:Y:S01]  /*30ee0*/  ST.E.64 desc[UR42][R14.64], R6 ;  /* 0x000000060e007985 */ /* 0x0087e2000c101b2a */
[----:B------:R-:W-:Y:S05]  /*30ef0*/  BRA `(.L_x_12843) ;  /* 0x0000000c00887947 */ /* 0x000fea0003800000 */
.L_x_12830:
[----:B------:R-:W-:Y:S01]  /*30f00*/  ULDC.64 UR4, c[0x0][0xd08] ;  /* 0x0003420000047ab9 */ /* 0x000fe20000000a00 */
[----:B------:R-:W2:Y:S01]  /*30f10*/  LDC.64 R4, c[0x0][0xd00] ;  /* 0x00034000ff047b82 */ /* 0x000ea20000000a00 */
[----:B------:R-:W-:Y:S01]  /*30f20*/  ISETP.NE.U32.AND P0, PT, RZ, UR4, PT ;  /* 0x00000004ff007c0c */ /* 0x000fe2000bf05070 */
[----:B------:R-:W3:Y:S01]  /*30f30*/  LDL R0, [R1+0x480] ;  /* 0x0004800001007983 */ /* 0x000ee20000100800 */
[----:B------:R-:W-:Y:S02]  /*30f40*/  IMAD.MOV.U32 R3, RZ, RZ, RZ ;  /* 0x000000ffff037224 */ /* 0x000fe400078e00ff */
[----:B------:R-:W-:Y:S01]  /*30f50*/  ISETP.NE.AND.EX P1, PT, RZ, UR5, PT, P0 ;  /* 0x00000005ff007c0c */ /* 0x000fe2000bf25300 */
[----:B------:R-:W-:Y:S02]  /*30f60*/  ULDC.64 UR4, c[0x0][0xd00] ;  /* 0x0003400000047ab9 */ /* 0x000fe40000000a00 */
[----:B------:R-:W-:-:S04]  /*30f70*/  ISETP.NE.U32.AND P0, PT, RZ, UR4, PT ;  /* 0x00000004ff007c0c */ /* 0x000fc8000bf05070 */
[----:B------:R-:W-:-:S06]  /*30f80*/  ISETP.NE.AND.EX P0, PT, RZ, UR5, PT, P0 ;  /* 0x00000005ff007c0c */ /* 0x000fcc000bf05300 */
[----:B------:R-:W4:Y:S01]  /*30f90*/  @P1 LDC.64 R6, c[0x0][0xd08] ;  /* 0x00034200ff061b82 */ /* 0x000f220000000a00 */
[----:B------:R-:W-:Y:S02]  /*30fa0*/  ULDC UR4, c[0x0][0xb88] ;  /* 0x0002e20000047ab9 */ /* 0x000fe40000000800 */
[----:B------:R-:W-:Y:S02]  /*30fb0*/  IMAD.U32 R18, RZ, RZ, UR4 ;  /* 0x00000004ff127e24 */ /* 0x000fe4000f8e00ff */
[----:B--2---:R-:W-:-:S05]  /*30fc0*/  IMAD.WIDE R4, R198, 0x4, R4 ;  /* 0x00000004c6047825 */ /* 0x004fca00078e0204 */
[----:B------:R2:W5:Y:S01]  /*30fd0*/  @P0 LDG.E R3, desc[UR42][R4.64] ;  /* 0x0000002a04030981 */ /* 0x000562000c1e1900 */
[----:B----4-:R-:W-:-:S05]  /*30fe0*/  @P1 IMAD.WIDE R6, R198, 0x4, R6 ;  /* 0x00000004c6061825 */ /* 0x010fca00078e0206 */
[----:B------:R2:W5:Y:S01]  /*30ff0*/  @P1 LDG.E R18, desc[UR42][R6.64] ;  /* 0x0000002a06121981 */ /* 0x000562000c1e1900 */
[----:B------:R-:W-:Y:S02]  /*31000*/  ISETP.NE.AND P2, PT, R195, RZ, PT ;  /* 0x000000ffc300720c */ /* 0x000fe40003f45270 */
[----:B------:R-:W-:-:S11]  /*31010*/  SHF.R.S32.HI R26, RZ, 0x1f, R198 ;  /* 0x0000001fff1a7819 */ /* 0x000fd600000114c6 */
[----:B------:R-:W4:Y:S02]  /*31020*/  @!P2 LDC R195, c[0x0][0xbd4] ;  /* 0x0002f500ffc3ab82 */ /* 0x000f240000000800 */
[----:B----4-:R-:W-:Y:S02]  /*31030*/  ISETP.GT.AND P2, PT, R195, 0x1, PT ;  /* 0x00000001c300780c */ /* 0x010fe40003f44270 */
[----:B---3--:R-:W-:Y:S01]  /*31040*/  ISETP.GT.AND P3, PT, R0, 0x7f, PT ;  /* 0x0000007f0000780c */ /* 0x008fe20003f64270 */
[----:B--2---:R-:W-:-:S12]  /*31050*/  @P1 BRA `(.L_x_12850) ;  /* 0x0000000000101947 */ /* 0x004fd80003800000 */
[----:B------:R-:W-:Y:S05]  /*31060*/  @!P0 BRA `(.L_x_12850) ;  /* 0x00000000000c8947 */ /* 0x000fea0003800000 */
[----:B------:R-:W2:Y:S04]  /*31070*/  LDG.E R7, desc[UR42][R4.64] ;  /* 0x0000002a04077981 */ /* 0x000ea8000c1e1900 */
[----:B-----5:R-:W2:Y:S02]  /*31080*/  LDG.E R18, desc[UR42][R4.64+0x4] ;  /* 0x0000042a04127981 */ /* 0x020ea4000c1e1900 */
[----:B--2---:R-:W-:-:S07]  /*31090*/  IMAD.IADD R18, R18, 0x1, -R7 ;  /* 0x0000000112127824 */ /* 0x004fce00078e0a07 */
.L_x_12850:
        /* <DEDUP_REMOVED lines=50> */
[----:B--2---:R-:W-:-:S03]  /*313c0*/  LEA R4, P0, R8, R4, 0x2 ;  /* 0x0000000408047211 */ /* 0x004fc600078010ff */
[----:B------:R-:W-:-:S05]  /*313d0*/  IMAD.IADD R0, R9, 0x1, R13 ;  /* 0x0000000109007824 */ /* 0x000fca00078e020d */
[----:B-1----:R-:W-:-:S05]  /*313e0*/  LEA.HI.X R5, R8, R5, R0, 0x2, P0 ;  /* 0x0000000508057211 */ /* 0x002fca00000f1400 */
[----:B------:R2:W-:Y:S02]  /*313f0*/  STG.E desc[UR42][R4.64], R7 ;  /* 0x0000000704007986 */ /* 0x0005e4000c10192a */
.L_x_12852:
[----:B------:R-:W-:Y:S05]  /*31400*/  BSYNC B1 ;  /* 0x0000000000017941 */ /* 0x000fea0003800000 */
.L_x_12851:
[----:B------:R-:W-:Y:S05]  /*31410*/  @P2 BRA `(.L_x_12843) ;  /* 0x0000000800402947 */ /* 0x000fea0003800000 */
[----:B------:R-:W3:Y:S01]  /*31420*/  LDL R6, [R1+0x490] ;  /* 0x0004900001067983 */ /* 0x000ee20000100800 */
[----:B------:R-:W4:Y:S01]  /*31430*/  LDC R19, c[0x0][0xce8] ;  /* 0x00033a00ff137b82 */ /* 0x000f220000000800 */
[----:B------:R-:W-:Y:S01]  /*31440*/  ULDC.64 UR4, c[0x0][0xba0] ;  /* 0x0002e80000047ab9 */ /* 0x000fe20000000a00 */
[----:B------:R-:W-:Y:S01]  /*31450*/  ULDC.64 UR6, c[0x0][0xbf0] ;  /* 0x0002fc0000067ab9 */ /* 0x000fe20000000a00 */
[----:B------:R-:W3:Y:S01]  /*31460*/  LDL R10, [R1+0x47c] ;  /* 0x00047c00010a7983 */ /* 0x000ee20000100800 */
[----:B------:R-:W-:Y:S02]  /*31470*/  IMAD R0, R24, UR4, RZ ;  /* 0x0000000418007c24 */ /* 0x000fe4000f8e02ff */
[----:B--2---:R-:W-:-:S04]  /*31480*/  IMAD.WIDE.U32 R4, R3, UR4, RZ ;  /* 0x0000000403047c25 */ /* 0x004fc8000f8e00ff */
[----:B------:R-:W-:Y:S01]  /*31490*/  IMAD R7, R3, UR5, R0 ;  /* 0x0000000503077c24 */ /* 0x000fe2000f8e0200 */
[----:B------:R-:W-:-:S03]  /*314a0*/  ULDC.64 UR4, c[0x0][0xbe8] ;  /* 0x0002fa0000047ab9 */ /* 0x000fc60000000a00 */
[----:B------:R-:W-:Y:S02]  /*314b0*/  IMAD.IADD R5, R5, 0x1, R7 ;  /* 0x0000000105057824 */ /* 0x000fe400078e0207 */
[----:B------:R-:W-:-:S04]  /*314c0*/  IMAD.WIDE.U32 R4, R193, UR4, R4 ;  /* 0x00000004c1047c25 */ /* 0x000fc8000f8e0004 */
[----:B------:R-:W-:Y:S01]  /*314d0*/  IMAD R5, R193, UR5, R5 ;  /* 0x00000005c1057c24 */ /* 0x000fe2000f8e0205 */
[----:B------:R-:W-:Y:S01]  /*314e0*/  ULDC.64 UR4, c[0x0][0xbe0] ;  /* 0x0002f80000047ab9 */ /* 0x000fe20000000a00 */
[----:B----4-:R-:W-:Y:S01]  /*314f0*/  ISETP.NE.AND P0, PT, R19, 0x1, PT ;  /* 0x000000011300780c */ /* 0x010fe20003f05270 */
[----:B------:R-:W-:-:S12]  /*31500*/  IMAD.WIDE.U32 R4, R25, UR6, R4 ;  /* 0x0000000619047c25 */ /* 0x000fd8000f8e0004 */
[----:B------:R-:W2:Y:S08]  /*31510*/  @P0 LDC R9, c[0x0][0xcec] ;  /* 0x00033b00ff090b82 */ /* 0x000eb00000000800 */
[----:B------:R-:W4:Y:S01]  /*31520*/  @P0 LDC R11, c[0x0][0xcf0] ;  /* 0x00033c00ff0b0b82 */ /* 0x000f220000000800 */
[----:B---3--:R-:W-:Y:S02]  /*31530*/  IMAD R3, R6, 0x20, R10 ;  /* 0x0000002006037824 */ /* 0x008fe400078e020a */
[----:B------:R-:W-:-:S02]  /*31540*/  IMAD R6, R26, UR6, RZ ;  /* 0x000000061a067c24 */ /* 0x000fc4000f8e02ff */
[----:B------:R-:W-:-:S04]  /*31550*/  IMAD.IADD R8, R194, 0x1, R3 ;  /* 0x00000001c2087824 */ /* 0x000fc800078e0203 */
[----:B--2---:R-:W-:-:S04]  /*31560*/  @P0 IMAD.HI.U32 R0, R8, R9, RZ ;  /* 0x0000000908000227 */ /* 0x004fc800078e00ff */
[----:B------:R-:W-:Y:S01]  /*31570*/  IMAD.MOV.U32 R3, RZ, RZ, R8 ;  /* 0x000000ffff037224 */ /* 0x000fe200078e0008 */
[----:B----4-:R-:W-:Y:S01]  /*31580*/  @P0 SHF.R.U32.HI R3, RZ, R11, R0 ;  /* 0x0000000bff030219 */ /* 0x010fe20000011600 */
[----:B------:R-:W-:-:S03]  /*31590*/  IMAD R9, R25, UR7, R6 ;  /* 0x0000000719097c24 */ /* 0x000fc6000f8e0206 */
        /* <DEDUP_REMOVED lines=21> */
.L_x_13105:
[----:B------:R-:W-:Y:S01]  /*316f0*/  IMAD R18, R18, R19, RZ ;  /* 0x0000001312127224 */ /* 0x000fe200078e02ff */
[----:B------:R-:W-:Y:S01]  /*31700*/  BSSY B1, `(.L_x_12854) ;  /* 0x0000015000017945 */ /* 0x000fe20003800000 */
[----:B------:R-:W-:-:S05]  /*31710*/  IMAD.IADD R7, R10, 0x1, R194 ;  /* 0x000000010a077824 */ /* 0x000fca00078e02c2 */
[----:B------:R-:W-:-:S13]  /*31720*/  ISETP.GE.AND P0, PT, R7, R18, PT ;  /* 0x000000120700720c */ /* 0x000fda0003f06270 */
[----:B------:R-:W-:Y:S05]  /*31730*/  @P0 BRA `(.L_x_12855) ;  /* 0x0000000000440947 */ /* 0x000fea0003800000 */
[----:B------:R-:W-:Y:S02]  /*31740*/  ULDC UR4, c[0x0][0xbc8] ;  /* 0x0002f20000047ab9 */ /* 0x000fe40000000800 */
[----:B------:R-:W-:Y:S02]  /*31750*/  ISETP.GE.AND P3, PT, R181, UR4, PT ;  /* 0x00000004b5007c0c */ /* 0x000fe4000bf66270 */
[----:B------:R-:W-:Y:S02]  /*31760*/  ISETP.GE.AND P2, PT, R183, UR4, PT ;  /* 0x00000004b7007c0c */ /* 0x000fe4000bf46270 */
[----:B------:R-:W-:Y:S02]  /*31770*/  ISETP.GE.AND P1, PT, R182, UR4, PT ;  /* 0x00000004b6007c0c */ /* 0x000fe4000bf26270 */
[----:B------:R-:W-:-:S07]  /*31780*/  ISETP.GE.AND P0, PT, R188, UR4, PT ;  /* 0x00000004bc007c0c */ /* 0x000fce000bf06270 */
[-C--:B----4-:R-:W-:Y:S02]  /*31790*/  @!P3 LEA R8, P5, R181, R14.reuse, 0x1 ;  /* 0x0000000eb508b211 */ /* 0x090fe400078a08ff */
[----:B------:R-:W-:Y:S02]  /*317a0*/  @!P2 LEA R10, P4, R183, R14, 0x1 ;  /* 0x0000000eb70aa211 */ /* 0x000fe400078808ff */
[----:B---3--:R-:W-:Y:S02]  /*317b0*/  @!P3 LEA.HI.X R9, R181, R0, R202, 0x1, P5 ;  /* 0x00000000b509b211 */ /* 0x008fe400028f0cca */
        /* <DEDUP_REMOVED lines=9> */
.L_x_12855:
[----:B------:R-:W-:Y:S05]  /*31850*/  BSYNC B1 ;  /* 0x0000000000017941 */ /* 0x000fea0003800000 */
.L_x_12854:
[----:B------:R-:W-:-:S03]  /*31860*/  UMOV UR4, 0xffffffff ;  /* 0xffffffff00047882 */ /* 0x000fc60000000000 */
[----:B------:R-:W-:Y:S05]  /*31870*/  BRA.DIV UR4, `(.L_x_12856) ;  /* 0x000000b604287947 */ /* 0x000fea000b800000 */
[----:B---3--:R3:W0:Y:S04]  /*31880*/  SHFL.IDX PT, R0, R4, 0x1, 0x181f ;  /* 0x00381f0004007f89 */ /* 0x00862800000e0000 */
[----:B----4-:R3:W4:Y:S02]  /*31890*/  SHFL.IDX PT, R14, R3, 0x1, 0x181f ;  /* 0x00381f00030e7f89 */ /* 0x01072400000e0000 */
.L_x_13109:
[----:B------:R-:W-:Y:S01]  /*318a0*/  VIADD R5, R7, 0x20 ;  /* 0x0000002007057836 */ /* 0x000fe20000000000 */
        /* <DEDUP_REMOVED lines=20> */
.L_x_12858:
[----:B------:R-:W-:Y:S05]  /*319f0*/  BSYNC B1 ;  /* 0x0000000000017941 */ /* 0x000fea0003800000 */
.L_x_12857:
[----:B------:R-:W-:-:S03]  /*31a00*/  UMOV UR4, 0xffffffff ;  /* 0xffffffff00047882 */ /* 0x000fc60000000000 */
[----:B------:R-:W-:Y:S05]  /*31a10*/  BRA.DIV UR4, `(.L_x_12859) ;  /* 0x000000b604087947 */ /* 0x000fea000b800000 */
[----:B0-----:R0:W0:Y:S04]  /*31a20*/  SHFL.IDX PT, R0, R4, 0x2, 0x181f ;  /* 0x00581f0004007f89 */ /* 0x00102800000e0000 */
[----:B----4-:R4:W0:Y:S02]  /*31a30*/  SHFL.IDX PT, R14, R3, 0x2, 0x181f ;  /* 0x00581f00030e7f89 */ /* 0x01082400000e0000 */
.L_x_13113:
        /* <DEDUP_REMOVED lines=21> */
.L_x_12861:
[----:B------:R-:W-:Y:S05]  /*31b90*/  BSYNC B1 ;  /* 0x0000000000017941 */ /* 0x000fea0003800000 */
.L_x_12860:
[----:B------:R-:W-:-:S03]  /*31ba0*/  UMOV UR4, 0xffffffff ;  /* 0xffffffff00047882 */ /* 0x000fc60000000000 */
[----:B------:R-:W-:Y:S05]  /*31bb0*/  BRA.DIV UR4, `(.L_x_12862) ;  /* 0x000000b204e87947 */ /* 0x000fea000b800000 */
[----:B0-----:R0:W0:Y:S04]  /*31bc0*/  SHFL.IDX PT, R0, R4, 0x3, 0x181f ;  /* 0x00781f0004007f89 */ /* 0x00102800000e0000 */
[----:B------:R0:W0:Y:S02]  /*31bd0*/  SHFL.IDX PT, R14, R3, 0x3, 0x181f ;  /* 0x00781f00030e7f89 */ /* 0x00002400000e0000 */
.L_x_13117:
[----:B0-234-:R-:W-:-:S05]  /*31be0*/  VIADD R3, R7, 0x60 ;  /* 0x0000006007037836 */ /* 0x01dfca0000000000 */
[----:B------:R-:W-:-:S13]  /*31bf0*/  ISETP.GE.AND P0, PT, R3, R18, PT ;  /* 0x000000120300720c */ /* 0x000fda0003f06270 */
[----:B------:R-:W-:Y:S05]  /*31c00*/  @P0 BRA `(.L_x_12843) ;  /* 0x0000000000440947 */ /* 0x000fea0003800000 */
[----:B------:R-:W-:Y:S02]  /*31c10*/  ULDC UR4, c[0x0][0xbc8] ;  /* 0x0002f20000047ab9 */ /* 0x000fe40000000800 */
[----:B------:R-:W-:Y:S02]  /*31c20*/  ISETP.GE.AND P3, PT, R181, UR4, PT ;  /* 0x00000004b5007c0c */ /* 0x000fe4000bf66270 */
[----:B------:R-:W-:Y:S02]  /*31c30*/  ISETP.GE.AND P2, PT, R183, UR4, PT ;  /* 0x00000004b7007c0c */ /* 0x000fe4000bf46270 */
[----:B------:R-:W-:Y:S02]  /*31c40*/  ISETP.GE.AND P1, PT, R182, UR4, PT ;  /* 0x00000004b6007c0c */ /* 0x000fe4000bf26270 */
[----:B------:R-:W-:-:S07]  /*31c50*/  ISETP.GE.AND P0, PT, R188, UR4, PT ;  /* 0x00000004bc007c0c */ /* 0x000fce000bf06270 */
        /* <DEDUP_REMOVED lines=12> */
.L_x_12843:
[----:B------:R-:W-:Y:S05]  /*31d20*/  BSYNC B0 ;  /* 0x0000000000007941 */ /* 0x000fea0003800000 */
.L_x_12829:
[----:B------:R-:W-:Y:S02]  /*31d30*/  ULDC UR4, c[0x0][0xd3c] ;  /* 0x00034f0000047ab9 */ /* 0x000fe40000000800 */
[----:B-1----:R-:W-:-:S13]  /*31d40*/  ISETP.GE.AND P0, PT, R91, UR4, PT ;  /* 0x000000045b007c0c */ /* 0x002fda000bf06270 */
[----:B------:R-:W-:Y:S05]  /*31d50*/  @!P0 BRA `(.L_x_12863) ;  /* 0xfffffcf800ac8947 */ /* 0x000fea000383ffff */
[----:B------:R-:W-:Y:S05]  /*31d60*/  BRA `(.L_x_12629) ;  /* 0x0000009800c47947 */ /* 0x000fea0003800000 */
.L_x_12627:
        /* <DEDUP_REMOVED lines=19> */
.L_x_12864:
        /* <DEDUP_REMOVED lines=44> */
.L_x_12868:
        /* <DEDUP_REMOVED lines=39> */
.L_x_12866:
        /* <DEDUP_REMOVED lines=12> */
.L_x_12869:
        /* <DEDUP_REMOVED lines=63> */
.L_x_12870:
        /* <DEDUP_REMOVED lines=61> */
.L_x_12871:
[----:B01----:R-:W-:-:S05]  /*32c50*/  LOP3.LUT R3, RZ, R2, RZ, 0x33, !PT ;  /* 0x00000002ff037212 */ /* 0x003fca00078e33ff */
[----:B------:R-:W-:-:S05]  /*32c60*/  IMAD.IADD R2, R4, 0x1, R3 ;  /* 0x0000000104027824 */ /* 0x000fca00078e0203 */
[----:B------:R1:W-:Y:S01]  /*32c70*/  STL [R1+0x464], R2 ;  /* 0x0004640201007387 */ /* 0x0003e20000100800 */
[----:B------:R-:W-:Y:S05]  /*32c80*/  BRA `(.L_x_12872) ;  /* 0x0000000000107947 */ /* 0x000fea0003800000 */
.L_x_12867:
[----:B------:R-:W-:Y:S01]  /*32c90*/  IMAD.U32 R2, RZ, RZ, UR6 ;  /* 0x00000006ff027e24 */ /* 0x000fe2000f8e00ff */
[----:B------:R0:W-:Y:S04]  /*32ca0*/  STL [R1+0x464], RZ ;  /* 0x000464ff01007387 */ /* 0x0001e80000100800 */
[----:B------:R0:W-:Y:S04]  /*32cb0*/  STL [R1+0x468], RZ ;  /* 0x000468ff01007387 */ /* 0x0001e80000100800 */
[----:B------:R0:W-:Y:S02]  /*32cc0*/  STL [R1+0x460], R2 ;  /* 0x0004600201007387 */ /* 0x0001e40000100800 */
.L_x_12872:
        /* <DEDUP_REMOVED lines=10> */
.L_x_12865:
        /* <DEDUP_REMOVED lines=8> */
[----:B-1----:R-:W1:Y:S01]  /*32df0*/  S2R R5, SR_TID.X ;  /* 0x0000000000057919 */ /* 0x002e620000002100 */
[----:B------:R-:W2:Y:S01]  /*32e00*/  S2UR UR5, SR_CgaCtaId ;  /* 0x00000000000579c3 */ /* 0x000ea20000008800 */
[----:B------:R-:W-:Y:S01]  /*32e10*/  UMOV UR4, 0x400 ;  /* 0x0000040000047882 */ /* 0x000fe20000000000 */
[----:B------:R-:W-:Y:S01]  /*32e20*/  BSSY B8, `(.L_x_12873) ;  /* 0x000086d000087945 */ /* 0x000fe20003800000 */
[----:B------:R-:W-:Y:S01]  /*32e30*/  STL [R1+0x4e0], RZ ;  /* 0x0004e0ff01007387 */ /* 0x000fe20000100800 */
[----:B------:R-:W-:Y:S01]  /*32e40*/  IMAD.MOV.U32 R19, RZ, RZ, RZ ;  /* 0x000000ffff137224 */ /* 0x000fe200078e00ff */
[----:B------:R-:W-:Y:S01]  /*32e50*/  ULDC.64 UR40, c[0x0][0x198] ;  /* 0x0000660000287ab9 */ /* 0x000fe20000000a00 */
[----:B------:R-:W-:Y:S01]  /*32e60*/  ULDC UR39, c[0x0][0xc] ;  /* 0x0000030000277ab9 */ /* 0x000fe20000000800 */
[----:B------:R-:W-:Y:S01]  /*32e70*/  STL [R1+0x470], RZ ;  /* 0x000470ff01007387 */ /* 0x000fe20000100800 */
[----:B--2---:R-:W-:-:S06]  /*32e80*/  ULEA UR4, UR5, UR4, 0x18 ;  /* 0x0000000405047291 */ /* 0x004fcc000f8ec03f */
[----:B------:R-:W-:Y:S01]  /*32e90*/  IMAD.U32 R18, RZ, RZ, UR4 ;  /* 0x00000004ff127e24 */ /* 0x000fe2000f8e00ff */
[C---:B-1----:R-:W-:Y:S01]  /*32ea0*/  LOP3.LUT R4, R5.reuse, 0x7f, RZ, 0xc0, !PT ;  /* 0x0000007f05047812 */ /* 0x042fe200078ec0ff */
[----:B---3--:R-:W-:-:S05]  /*32eb0*/  IMAD.SHL.U32 R0, R5, 0x8, RZ ;  /* 0x0000000805007824 */ /* 0x008fca00078e00ff */
        /* <DEDUP_REMOVED lines=9> */
[----:B------:R-:W-:Y:S02]  /*32f50*/  IMAD.MOV.U32 R4, RZ, RZ, 0x1 ;  /* 0x00000001ff047424 */ /* 0x000fe400078e00ff */
[----:B------:R-:W-:Y:S01]  /*32f60*/  IMAD.MOV.U32 R2, RZ, RZ, 0x1 ;  /* 0x00000001ff027424 */ /* 0x000fe200078e00ff */
[----:B------:R0:W-:Y:S04]  /*32f70*/  STL [R1+0x474], R3 ;  /* 0x0004740301007387 */ /* 0x0001e80000100800 */
[----:B------:R-:W-:Y:S04]  /*32f80*/  STL [R1+0x478], R4 ;  /* 0x0004780401007387 */ /* 0x000fe80000100800 */
[----:B------:R1:W-:Y:S01]  /*32f90*/  STL [R1+0x47c], R2 ;  /* 0x00047c0201007387 */ /* 0x0003e20000100800 */
[----:B0-----:R-:W-:-:S02]  /*32fa0*/  LOP3.LUT R3, R0, 0x40, RZ, 0xfc, !PT ;  /* 0x0000004000037812 */ /* 0x001fc400078efcff */
[C---:B-1----:R-:W-:Y:S02]  /*32fb0*/  LOP3.LUT R2, R0.reuse, 0x80, RZ, 0xfc, !PT ;  /* 0x0000008000027812 */ /* 0x042fe400078efcff */
[----:B------:R-:W-:-:S07]  /*32fc0*/  LOP3.LUT R0, R0, 0xc0, RZ, 0xfc, !PT ;  /* 0x000000c000007812 */ /* 0x000fce00078efcff */
.L_x_13039:
[----:B------:R-:W2:Y:S01]  /*32fd0*/  LDL R14, [R1+0x46c] ;  /* 0x00046c00010e7983 */ /* 0x000ea20000100800 */
[----:B------:R-:W-:Y:S05]  /*32fe0*/  YIELD ;  /* 0x0000000000007946 */ /* 0x000fea0003800000 */
[----:B------:R-:W-:Y:S01]  /*32ff0*/  ULDC.64 UR4, c[0x0][0xb20] ;  /* 0x0002c80000047ab9 */ /* 0x000fe20000000a00 */
[----:B01----:R-:W-:Y:S02]  /*33000*/  CS2R R6, SRZ ;  /* 0x0000000000067805 */ /* 0x003fe4000001ff00 */
[----:B------:R-:W-:Y:S01]  /*33010*/  ISETP.NE.U32.AND P0, PT, RZ, UR4, PT ;  /* 0x00000004ff007c0c */ /* 0x000fe2000bf05070 */
[----:B------:R-:W0:Y:S01]  /*33020*/  LDC.64 R12, c[0x0][0xaf8] ;  /* 0x0002be00ff0c7b82 */ /* 0x000e220000000a00 */
[----:B------:R-:W-:Y:S01]  /*33030*/  ULDC.64 UR6, c[0x0][0xb00] ;  /* 0x0002c00000067ab9 */ /* 0x000fe20000000a00 */
[----:B------:R-:W-:Y:S01]  /*33040*/  ULDC.64 UR8, c[0x0][0xb08] ;  /* 0x0002c20000087ab9 */ /* 0x000fe20000000a00 */
[----:B------:R-:W-:Y:S01]  /*33050*/  ISETP.NE.AND.EX P0, PT, RZ, UR5, PT, P0 ;  /* 0x00000005ff007c0c */ /* 0x000fe2000bf05300 */
[----:B------:R-:W-:-:S04]  /*33060*/  ULDC.64 UR4, c[0x0][0xb10] ;  /* 0x0002c40000047ab9 */ /* 0x000fc80000000a00 */
[----:B------:R-:W1:Y:S08]  /*33070*/  LDC.64 R4, c[0x0][0xb00] ;  /* 0x0002c000ff047b82 */ /* 0x000e700000000a00 */
        /* <DEDUP_REMOVED lines=45> */
.L_x_12874:
        /* <DEDUP_REMOVED lines=16> */
.L_x_12875:
[----:B------:R-:W-:Y:S05]  /*33450*/  @!P1 BRA `(.L_x_12876) ;  /* 0x00000000000c9947 */ /* 0x000fea0003800000 */
[----:B------:R-:W2:Y:S04]  /*33460*/  LDG.E R7, desc[UR42][R4.64] ;  /* 0x0000002a04077981 */ /* 0x000ea8000c1e1900 */
[----:B------:R-:W2:Y:S02]  /*33470*/  LDG.E R4, desc[UR42][R4.64+0x4] ;  /* 0x0000042a04047981 */ /* 0x000ea4000c1e1900 */
[----:B--2---:R-:W-:-:S07]  /*33480*/  IMAD.IADD R7, R4, 0x1, -R7 ;  /* 0x0000000104077824 */ /* 0x004fce00078e0a07 */
.L_x_12876:
        /* <DEDUP_REMOVED lines=37> */
.L_x_12879:
[----:B------:R-:W-:-:S13]  /*336e0*/  ISETP.NE.AND P0, PT, R3, 0x1, PT ;  /* 0x000000010300780c */ /* 0x000fda0003f05270 */
[----:B------:R-:W1:Y:S02]  /*336f0*/  @P0 LDC.64 R4, c[0x0][0xae0] ;  /* 0x0002b800ff040b82 */ /* 0x000e640000000a00 */
[----:B-1----:R-:W-:-:S05]  /*33700*/  @P0 IMAD.HI.U32 R4, R2, R4, RZ ;  /* 0x0000000402040227 */ /* 0x002fca00078e00ff */
[----:B------:R-:W-:-:S07]  /*33710*/  @P0 SHF.R.U32.HI R2, RZ, R5, R4 ;  /* 0x00000005ff020219 */ /* 0x000fce0000011604 */
.L_x_12880:
[----:B------:R-:W-:Y:S05]  /*33720*/  BSYNC B0 ;  /* 0x0000000000007941 */ /* 0x000fea0003800000 */
.L_x_12878:
[----:B------:R-:W-:-:S05]  /*33730*/  IMAD R2, R2, R3, R3 ;  /* 0x0000000302027224 */ /* 0x000fca00078e0203 */
[----:B------:R-:W-:-:S07]  /*33740*/  VIMNMX R8, R8, R2, PT ;  /* 0x0000000208087248 */ /* 0x000fce0003fe0100 */
.L_x_12877:
        /* <DEDUP_REMOVED lines=25> */
.L_x_12883:
[----:B------:R-:W-:-:S13]  /*338e0*/  ISETP.NE.AND P0, PT, R3, 0x1, PT ;  /* 0x000000010300780c */ /* 0x000fda0003f05270 */
[----:B------:R-:W1:Y:S02]  /*338f0*/  @P0 LDC.64 R4, c[0x0][0xae0] ;  /* 0x0002b800ff040b82 */ /* 0x000e640000000a00 */
[----:B-1----:R-:W-:-:S05]  /*33900*/  @P0 IMAD.HI.U32 R4, R2, R4, RZ ;  /* 0x0000000402040227 */ /* 0x002fca00078e00ff */
[----:B------:R-:W-:-:S07]  /*33910*/  @P0 SHF.R.U32.HI R2, RZ, R5, R4 ;  /* 0x00000005ff020219 */ /* 0x000fce0000011604 */
.L_x_12884:
[----:B------:R-:W-:Y:S05]  /*33920*/  BSYNC B0 ;  /* 0x0000000000007941 */ /* 0x000fea0003800000 */
.L_x_12882:
[----:B------:R-:W-:-:S05]  /*33930*/  IMAD R2, R2, R3, RZ ;  /* 0x0000000302027224 */ /* 0x000fca00078e02ff */
[----:B------:R-:W-:-:S07]  /*33940*/  VIMNMX R6, R6, R2, !PT ;  /* 0x0000000206067248 */ /* 0x000fce0007fe0100 */
.L_x_12881:
        /* <DEDUP_REMOVED lines=41> */
.L_x_12886:
[----:B------:R-:W-:Y:S05]  /*33be0*/  BSYNC B0 ;  /* 0x0000000000007941 */ /* 0x000fea0003800000 */
.L_x_12885:
        /* <DEDUP_REMOVED lines=25> */
.L_x_13120:
[----:B--2---:R-:W-:Y:S02]  /*33d80*/  ISETP.NE.AND P0, PT, R14, RZ, PT ;  /* 0x000000ff0e00720c */ /* 0x004fe40003f05270 */
[----:B------:R-:W-:-:S11]  /*33d90*/  PLOP3.LUT P6, PT, PT, PT, PT, 0x8, 0x0 ;  /* 0x000000000000781c */ /* 0x000fd60003fce170 */
[----:B------:R-:W-:Y:S05]  /*33da0*/  @P0 BRA `(.L_x_12890) ;  /* 0x00000000000c0947 */ /* 0x000fea0003800000 */
[----:B------:R-:W-:-:S03]  /*33db0*/  UMOV UR4, 0xffffffff ;  /* 0xffffffff00047882 */ /* 0x000fc60000000000 */
[----:B------:R-:W-:Y:S05]  /*33dc0*/  BRA.DIV UR4, `(.L_x_12891) ;  /* 0x0000009204e07947 */ /* 0x000fea000b800000 */
[----:B------:R-:W-:-:S13]  /*33dd0*/  ELECT P6, URZ, PT ;  /* 0x00000000003f782f */ /* 0x000fda00038c0000 */
.L_x_12890:
        /* <DEDUP_REMOVED lines=9> */
.L_x_13123:
[----:B------:R-:W-:Y:S05]  /*33e70*/  BSYNC B1 ;  /* 0x0000000000017941 */ /* 0x000fea0003800000 */
.L_x_12892:
[----:B------:R-:W-:Y:S04]  /*33e80*/  BSSY B1, `(.L_x_12894) ;  /* 0x000007f000017945 */ /* 0x000fe80003800000 */
[----:B------:R-:W-:Y:S05]  /*33e90*/  @!P6 BRA `(.L_x_12895) ;  /* 0x0000000400f4e947 */ /* 0x000fea0003800000 */
[----:B------:R-:W1:Y:S04]  /*33ea0*/  LDL R8, [R1+0x470] ;  /* 0x0004700001087983 */ /* 0x000e680000100800 */
[----:B------:R-:W2:Y:S01]  /*33eb0*/  LDL R7, [R1+0x47c] ;  /* 0x00047c0001077983 */ /* 0x000ea20000100800 */
[----:B------:R-:W3:Y:S01]  /*33ec0*/  S2R R6, SR_TID.X ;  /* 0x0000000000067919 */ /* 0x000ee20000002100 */
[----:B------:R-:W-:Y:S01]  /*33ed0*/  BSSY B2, `(.L_x_12896) ;  /* 0x0000007000027945 */ /* 0x000fe20003800000 */
[----:B---3--:R-:W-:-:S04]  /*33ee0*/  LOP3.LUT R6, R6, 0x7f, RZ, 0xc0, !PT ;  /* 0x0000007f06067812 */ /* 0x008fc800078ec0ff */
[----:B------:R-:W-:Y:S01]  /*33ef0*/  ISETP.NE.AND P1, PT, R6, RZ, PT ;  /* 0x000000ff0600720c */ /* 0x000fe20003f25270 */
[----:B-1----:R-:W-:Y:S01]  /*33f00*/  IMAD R5, R8, 0x8, R18 ;  /* 0x0000000808057824 */ /* 0x002fe200078e0212 */
[----:B--2---:R-:W-:-:S04]  /*33f10*/  SHF.L.U32 R10, R7, 0x1f, RZ ;  /* 0x0000001f070a7819 */ /* 0x004fc800000006ff */
[----:B------:R-:W1:Y:S02]  /*33f20*/  SYNCS.PHASECHK.TRANS64.TRYWAIT P0, [R5+URZ+0x324a0], R10 ;  /* 0x0324a00a050075a7 */ /* 0x000e64000800017f */
[----:B-1----:R-:W-:Y:S05]  /*33f30*/  @!P0 BRA `(.L_x_12897) ;  /* 0x0000009000b88947 */ /* 0x002fea0003800000 */
.L_x_13124:
[----:B------:R-:W-:Y:S05]  /*33f40*/  BSYNC B2 ;  /* 0x0000000000027941 */ /* 0x000fea0003800000 */
.L_x_12896:
        /* <DEDUP_REMOVED lines=9> */
.L_x_12899:
[----:B------:R-:W-:Y:S05]  /*33fe0*/  BSYNC B2 ;  /* 0x0000000000027941 */ /* 0x000fea0003800000 */
.L_x_12898:
        /* <DEDUP_REMOVED lines=13> */
.L_x_12900:
        /* <DEDUP_REMOVED lines=13> */
.L_x_13125:
[----:B------:R-:W-:Y:S05]  /*34190*/  BSYNC B2 ;  /* 0x0000000000027941 */ /* 0x000fea0003800000 */
.L_x_12901:
        /* <DEDUP_REMOVED lines=11> */
.L_x_12904:
[----:B------:R-:W-:Y:S05]  /*34250*/  BSYNC B2 ;  /* 0x0000000000027941 */ /* 0x000fea0003800000 */
.L_x_12903:
        /* <DEDUP_REMOVED lines=10> */
.L_x_12905:
        /* <DEDUP_REMOVED lines=15> */
.L_x_12906:
        /* <DEDUP_REMOVED lines=15> */
.L_x_12907:
        /* <DEDUP_REMOVED lines=15> */
.L_x_12908:
        /* <DEDUP_REMOVED lines=10> */
.L_x_12895:
[----:B------:R-:W-:Y:S05]  /*34670*/  BSYNC B1 ;  /* 0x0000000000017941 */ /* 0x000fea0003800000 */
.L_x_12894:
        /* <DEDUP_REMOVED lines=13> */
.L_x_12924:
        /* <DEDUP_REMOVED lines=13> */
.L_x_13126:
[----:B------:R-:W-:Y:S05]  /*34820*/  BSYNC B2 ;  /* 0x0000000000027941 */ /* 0x000fea0003800000 */
.L_x_12911:
        /* <DEDUP_REMOVED lines=9> */
.L_x_12914:
[----:B------:R-:W-:Y:S05]  /*348c0*/  BSYNC B2 ;  /* 0x0000000000027941 */ /* 0x000fea0003800000 */
.L_x_12913:
        /* <DEDUP_REMOVED lines=12> */
.L_x_12915:
        /* <DEDUP_REMOVED lines=13> */
.L_x_13127:
[----:B------:R-:W-:Y:S05]  /*34a60*/  BSYNC B2 ;  /* 0x0000000000027941 */ /* 0x000fea0003800000 */
.L_x_12916:
        /* <DEDUP_REMOVED lines=11> */
.L_x_12919:
[----:B------:R-:W-:Y:S05]  /*34b20*/  BSYNC B2 ;  /* 0x0000000000027941 */ /* 0x000fea0003800000 */
.L_x_12918:
        /* <DEDUP_REMOVED lines=10> */
.L_x_12920:
        /* <DEDUP_REMOVED lines=15> */
.L_x_12921:
        /* <DEDUP_REMOVED lines=15> */
.L_x_12922:
        /* <DEDUP_REMOVED lines=15> */
.L_x_12923:
        /* <DEDUP_REMOVED lines=10> */
.L_x_12910:
[----:B------:R-:W-:Y:S05]  /*34f40*/  BSYNC B1 ;  /* 0x0000000000017941 */ /* 0x000fea0003800000 */
.L_x_12909:
        /* <DEDUP_REMOVED lines=12> */
.L_x_12888:
[----:B------:R-:W-:Y:S05]  /*35010*/  BSYNC B0 ;  /* 0x0000000000007941 */ /* 0x000fea0003800000 */
.L_x_12887:
        /* <DEDUP_REMOVED lines=26> */
.L_x_12927:
[----:B------:R-:W-:-:S13]  /*351c0*/  ISETP.NE.AND P0, PT, R3, 0x1, PT ;  /* 0x000000010300780c */ /* 0x000fda0003f05270 */
[----:B------:R-:W1:Y:S02]  /*351d0*/  @P0 LDC.64 R6, c[0x0][0xae0] ;  /* 0x0002b800ff060b82 */ /* 0x000e640000000a00 */
[----:B-1----:R-:W-:-:S05]  /*351e0*/  @P0 IMAD.HI.U32 R6, R2, R6, RZ ;  /* 0x0000000602060227 */ /* 0x002fca00078e00ff */
[----:B------:R-:W-:-:S07]  /*351f0*/  @P0 SHF.R.U32.HI R2, RZ, R7, R6 ;  /* 0x00000007ff020219 */ /* 0x000fce0000011606 */
.L_x_12928:
[----:B------:R-:W-:Y:S05]  /*35200*/  BSYNC B0 ;  /* 0x0000000000007941 */ /* 0x000fea0003800000 */
.L_x_12926:
[----:B------:R-:W-:-:S05]  /*35210*/  IMAD R2, R2, R3, R3 ;  /* 0x0000000302027224 */ /* 0x000fca00078e0203 */
[----:B------:R-:W-:-:S07]  /*35220*/  VIMNMX R5, R5, R2, PT ;  /* 0x0000000205057248 */ /* 0x000fce0003fe0100 */
.L_x_12925:
[----:B------:R-:W2:Y:S01]  /*35230*/  LDL R7, [R1+0x4e8] ;  /* 0x0004e80001077983 */ /* 0x000ea20000100800 */
[----:B------:R-:W1:Y:S01]  /*35240*/  @P1 LDC R2, c[0x0][0x44c] ;  /* 0x00011300ff021b82 */ /* 0x000e620000000800 */
[----:B------:R-:W-:Y:S01]  /*35250*/  VIADD R5, R5, 0x5f ;  /* 0x0000005f05057836 */ /* 0x000fe20000000000 */
[----:B------:R-:W-:Y:S01]  /*35260*/  ULDC UR4, c[0x0][0xad4] ;  /* 0x0002b50000047ab9 */ /* 0x000fe20000000800 */
[----:B------:R-:W-:Y:S02]  /*35270*/  IMAD.MOV.U32 R0, RZ, RZ, R8 ;  /* 0x000000ffff007224 */ /* 0x000fe400078e0008 */
[----:B------:R-:W-:-:S03]  /*35280*/  IMAD.HI R5, R5, 0x2aaaaaab, RZ ;  /* 0x2aaaaaab05057827 */ /* 0x000fc600078e02ff */
[----:B------:R-:W3:Y:S01]  /*35290*/  @P1 LDC R6, c[0x0][0x450] ;  /* 0x00011400ff061b82 */ /* 0x000ee20000000800 */
[----:B-1----:R-:W-:-:S05]  /*352a0*/  @P1 IMAD.HI.U32 R2, R8, R2, RZ ;  /* 0x0000000208021227 */ /* 0x002fca00078e00ff */
[----:B---3--:R-:W-:Y:S02]  /*352b0*/  @P1 SHF.R.U32.HI R0, RZ, R6, R2 ;  /* 0x00000006ff001219 */ /* 0x008fe40000011602 */
[----:B------:R-:W-:-:S03]  /*352c0*/  SHF.R.U32.HI R2, RZ, 0x1f, R5 ;  /* 0x0000001fff027819 */ /* 0x000fc60000011605 */
[----:B------:R-:W-:Y:S01]  /*352d0*/  IMAD.IADD R0, R17, 0x1, R0 ;  /* 0x0000000111007824 */ /* 0x000fe200078e0200 */
[----:B------:R-:W-:-:S03]  /*352e0*/  LEA.HI.SX32 R8, R5, R2, 0x1c ;  /* 0x0000000205087211 */ /* 0x000fc600078fe2ff */
[----:B------:R-:W-:Y:S02]  /*352f0*/  VIADD R2, R0, -UR4 ;  /* 0x8000000400027c36 */ /* 0x000fe40008000000 */
        /* <DEDUP_REMOVED lines=13> */
.L_x_12931:
[----:B------:R-:W-:-:S13]  /*353d0*/  ISETP.NE.AND P0, PT, R3, 0x1, PT ;  /* 0x000000010300780c */ /* 0x000fda0003f05270 */
[----:B------:R-:W1:Y:S02]  /*353e0*/  @P0 LDC.64 R6, c[0x0][0xae0] ;  /* 0x0002b800ff060b82 */ /* 0x000e640000000a00 */
[----:B-1----:R-:W-:-:S05]  /*353f0*/  @P0 IMAD.HI.U32 R6, R0, R6, RZ ;  /* 0x0000000600060227 */ /* 0x002fca00078e00ff */
[----:B------:R-:W-:-:S07]  /*35400*/  @P0 SHF.R.U32.HI R0, RZ, R7, R6 ;  /* 0x00000007ff000219 */ /* 0x000fce0000011606 */
.L_x_12932:
[----:B------:R-:W-:Y:S05]  /*35410*/  BSYNC B0 ;  /* 0x0000000000007941 */ /* 0x000fea0003800000 */
.L_x_12930:
[----:B------:R-:W-:-:S05]  /*35420*/  IMAD R0, R0, R3, RZ ;  /* 0x0000000300007224 */ /* 0x000fca00078e02ff */
[----:B------:R-:W-:-:S07]  /*35430*/  VIMNMX R2, R2, R0, !PT ;  /* 0x0000000002027248 */ /* 0x000fce0007fe0100 */
.L_x_12929:
[----:B------:R-:W-:Y:S01]  /*35440*/  IMAD.HI R2, R2, 0x2aaaaaab, RZ ;  /* 0x2aaaaaab02027827 */ /* 0x000fe200078e02ff */
[----:B------:R-:W-:Y:S01]  /*35450*/  ISETP.NE.AND P1, PT, R4, RZ, PT ;  /* 0x000000ff0400720c */ /* 0x000fe20003f25270 */
[----:B------:R1:W-:Y:S01]  /*35460*/  STL [R1+0x4ac], RZ ;  /* 0x0004acff01007387 */ /* 0x0003e20000100800 */
[----:B------:R-:W-:Y:S02]  /*35470*/  BSSY B0, `(.L_x_12933) ;  /* 0x0000024000007945 */ /* 0x000fe40003800000 */
[----:B------:R-:W-:-:S04]  /*35480*/  SHF.R.U32.HI R0, RZ, 0x1f, R2 ;  /* 0x0000001fff007819 */ /* 0x000fc80000011602 */
[----:B------:R-:W-:-:S04]  /*35490*/  LEA.HI.SX32 R0, R2, R0, 0x1c ;  /* 0x0000000002007211 */ /* 0x000fc800078fe2ff */
[----:B------:R-:W-:Y:S01]  /*354a0*/  VIMNMX R9, RZ, R0, !PT ;  /* 0x00000000ff097248 */ /* 0x000fe20007fe0100 */
[----:B------:R-:W2:Y:S03]  /*354b0*/  @!P1 LDC R4, c[0x0][0xae8] ;  /* 0x0002ba00ff049b82 */ /* 0x000ea60000000800 */
        /* <DEDUP_REMOVED lines=31> */
.L_x_12934:
[----:B------:R-:W-:Y:S05]  /*356b0*/  BSYNC B0 ;  /* 0x0000000000007941 */ /* 0x000fea0003800000 */
.L_x_12933:
        /* <DEDUP_REMOVED lines=16> */
[----:B------:R-:W1:Y:S08]  /*357c0*/  FLO.U32 R0, UR4 ;  /* 0x0000000400007d00 */ /* 0x000e7000080e0000 */
[----:B------:R-:W2:Y:S01]  /*357d0*/  POPC R2, UR4 ;  /* 0x0000000400027d09 */ /* 0x000ea20008000000 */
[----:B-1----:R-:W-:-:S13]  /*357e0*/  ISETP.EQ.U32.AND P0, PT, R0, R3, PT ;  /* 0x000000030000720c */ /* 0x002fda0003f02070 */
[----:B--2---:R-:W2:Y:S01]  /*357f0*/  @P0 ATOMG.E.ADD.STRONG.GPU PT, R5, desc[UR42][R4.64], R2 ;  /* 0x00000002040509a8 */ /* 0x004ea200081ee1ea */
[----:B------:R-:W1:Y:S02]  /*35800*/  S2R R3, SR_LTMASK ;  /* 0x0000000000037919 */ /* 0x000e640000003900 */
[----:B-1----:R-:W-:-:S06]  /*35810*/  LOP3.LUT R3, R3, UR4, RZ, 0xc0, !PT ;  /* 0x0000000403037c12 */ /* 0x002fcc000f8ec0ff */
[----:B------:R-:W1:Y:S01]  /*35820*/  POPC R3, R3 ;  /* 0x0000000300037309 */ /* 0x000e620000000000 */
[----:B--2---:R-:W1:Y:S02]  /*35830*/  SHFL.IDX PT, R0, R5, R0, 0x1f ;  /* 0x00001f0005007589 */ /* 0x004e6400000e0000 */
[----:B-1----:R-:W-:-:S05]  /*35840*/  IADD3 R0, R0, UR39, R3 ;  /* 0x0000002700007c10 */ /* 0x002fca000fffe003 */
[----:B------:R4:W-:Y:S01]  /*35850*/  STL [R1+0x460], R0 ;  /* 0x0004600001007387 */ /* 0x0009e20000100800 */
[----:B------:R-:W-:Y:S05]  /*35860*/  BRA `(.L_x_12937) ;  /* 0x0000004800a47947 */ /* 0x000fea0003800000 */
.L_x_12936:
        /* <DEDUP_REMOVED lines=20> */
.L_x_12939:
[----:B------:R-:W-:Y:S05]  /*359b0*/  BSYNC B6 ;  /* 0x0000000000067941 */ /* 0x000fea0003800000 */
.L_x_12938:
        /* <DEDUP_REMOVED lines=20> */
.L_x_12942:
        /* <DEDUP_REMOVED lines=15> */
.L_x_12941:
[----:B------:R-:W-:Y:S05]  /*35bf0*/  BSYNC B6 ;  /* 0x0000000000067941 */ /* 0x000fea0003800000 */
.L_x_12940:
        /* <DEDUP_REMOVED lines=24> */
.L_x_13130:
        /* <DEDUP_REMOVED lines=11> */
.L_x_13133:
        /* <DEDUP_REMOVED lines=24> */
.L_x_12946:
[----:B--2---:R-:W2:Y:S01]  /*35fb0*/  LDL R2, [R1+0x478] ;  /* 0x0004780001027983 */ /* 0x004ea20000100800 */
[----:B---3--:R-:W-:Y:S01]  /*35fc0*/  IMAD R0, R19, 0x8, R18 ;  /* 0x0000000813007824 */ /* 0x008fe200078e0212 */
[----:B--2---:R-:W-:-:S04]  /*35fd0*/  SHF.L.U32 R2, R2, 0x1f, RZ ;  /* 0x0000001f02027819 */ /* 0x004fc800000006ff */
[----:B------:R-:W2:Y:S02]  /*35fe0*/  SYNCS.PHASECHK.TRANS64.TRYWAIT P0, [R0+URZ+0x32440], R2 ;  /* 0x03244002000075a7 */ /* 0x000ea4000800017f */
[----:B--2---:R-:W-:Y:S05]  /*35ff0*/  @!P0 BRA `(.L_x_12947) ;  /* 0x00000074002c8947 */ /* 0x004fea0003800000 */
.L_x_13134:
        /* <DEDUP_REMOVED lines=11> */
.L_x_12948:
        /* <DEDUP_REMOVED lines=24> */
.L_x_12944:
[----:B--2---:R-:W2:Y:S04]  /*36230*/  LDL R2, [R1+0x46c] ;  /* 0x00046c0001027983 */ /* 0x004ea80000100800 */
[----:B------:R-:W4:Y:S01]  /*36240*/  LDL R3, [R1+0x498] ;  /* 0x0004980001037983 */ /* 0x000f220000100800 */
[----:B------:R-:W-:Y:S05]  /*36250*/  WARPSYNC.ALL ;  /* 0x0000000000007948 */ /* 0x000fea0003800000 */
[----:B------:R-:W-:Y:S01]  /*36260*/  ULDC.64 UR4, c[0x0][0xaf8] ;  /* 0x0002be0000047ab9 */ /* 0x000fe20000000a00 */
[----:B---3--:R-:W-:Y:S01]  /*36270*/  VIADD R0, R18, 0x18400 ;  /* 0x0001840012007836 */ /* 0x008fe20000000000 */
[----:B------:R-:W-:Y:S01]  /*36280*/  BAR.SYNC.DEFER_BLOCKING 0x8, 0x180 ;  /* 0x0206000000007b1d */ /* 0x000fe20000010000 */
[----:B------:R-:W-:-:S03]  /*36290*/  ISETP.NE.U32.AND P0, PT, RZ, UR4, PT ;  /* 0x00000004ff007c0c */ /* 0x000fc6000bf05070 */
[----:B------:R-:W-:Y:S02]  /*362a0*/  LOP3.LUT P1, RZ, R0, 0x3ff, RZ, 0xc0, !PT ;  /* 0x000003ff00ff7812 */ /* 0x000fe4000782c0ff */
[----:B------:R-:W-:Y:S01]  /*362b0*/  ISETP.NE.AND.EX P0, PT, RZ, UR5, PT, P0 ;  /* 0x00000005ff007c0c */ /* 0x000fe2000bf05300 */
[----:B------:R-:W-:Y:S01]  /*362c0*/  BSSY B6, `(.L_x_12949) ;  /* 0x0000019000067945 */ /* 0x000fe20003800000 */
[----:B--2---:R-:W-:-:S04]  /*362d0*/  SHF.R.S32.HI R0, RZ, 0x1f, R2 ;  /* 0x0000001fff007819 */ /* 0x004fc80000011402 */
[----:B------:R-:W-:Y:S02]  /*362e0*/  SEL R4, R0, RZ, !P0 ;  /* 0x000000ff00047207 */ /* 0x000fe40004000000 */
        /* <DEDUP_REMOVED lines=22> */
.L_x_12950:
[----:B------:R-:W-:Y:S05]  /*36450*/  BSYNC B6 ;  /* 0x0000000000067941 */ /* 0x000fea0003800000 */
.L_x_12949:
        /* <DEDUP_REMOVED lines=64> */
[----:B--2---:R-:W-:-:S03]  /*36860*/  IMAD R0, R11, R7, RZ ;  /* 0x000000070b007224 */ /* 0x004fc600078e02ff */
[----:B------:R-:W-:Y:S01]  /*36870*/  SHFL.IDX PT, R7, R2, 0x1, 0x181f ;  /* 0x00381f0002077f89 */ /* 0x000fe200000e0000 */
[----:B---3--:R-:W-:-:S03]  /*36880*/  IMAD.IADD R10, R10, 0x1, R6 ;  /* 0x000000010a0a7824 */ /* 0x008fc600078e0206 */
[----:B------:R-:W2:Y:S01]  /*36890*/  SHFL.IDX PT, R6, R3, 0x1, 0x181f ;  /* 0x00381f0003067f89 */ /* 0x000ea200000e0000 */
[C---:B------:R-:W-:Y:S01]  /*368a0*/  VIADD R11, R10.reuse, 0x10 ;  /* 0x000000100a0b7836 */ /* 0x040fe20000000000 */
[CC--:B------:R-:W-:Y:S02]  /*368b0*/  ISETP.GE.AND P1, PT, R10.reuse, R0.reuse, PT ;  /* 0x000000000a00720c */ /* 0x0c0fe40003f26270 */
[----:B------:R-:W-:Y:S02]  /*368c0*/  STL [R1+0x488], R10 ;  /* 0x0004880a01007387 */ /* 0x000fe40000100800 */
[----:B------:R-:W-:Y:S02]  /*368d0*/  ISETP.GE.AND P2, PT, R11, R0, PT ;  /* 0x000000000b00720c */ /* 0x000fe40003f46270 */
[----:B------:R3:W-:Y:S07]  /*368e0*/  STL [R1+0x4c0], R11 ;  /* 0x0004c00b01007387 */ /* 0x0007ee0000100800 */
[----:B0-----:R-:W-:Y:S01]  /*368f0*/  @!P1 LEA R5, P3, R9, R5, 0x1 ;  /* 0x0000000509059211 */ /* 0x001fe200078608ff */
[----:B---3--:R-:W-:-:S04]  /*36900*/  VIADD R11, R10, 0x20 ;  /* 0x000000200a0b7836 */ /* 0x008fc80000000000 */
        /* <DEDUP_REMOVED lines=67> */
.L_x_13151:
        /* <DEDUP_REMOVED lines=12> */
.L_x_12952:
        /* <DEDUP_REMOVED lines=37> */
.L_x_12954:
[----:B------:R-:W-:Y:S05]  /*37050*/  BSYNC B6 ;  /* 0x0000000000067941 */ /* 0x000fea0003800000 */
.L_x_12953:
        /* <DEDUP_REMOVED lines=144> */
[----:B------:R2:W3:Y:S04]  /*37960*/  SHFL.IDX PT, R6, R0, 0x7, 0x181f ;  /* 0x00f81f0000067f89 */ /* 0x0004e800000e0000 */
[----:B------:R2:W-:Y:S04]  /*37970*/  @!P4 LDGSTS.E.BYPASS.LTC128B.128 [R9+0x25400], desc[UR42][R4.64], !P3 ;  /* 0x254000000409cfae */ /* 0x0005e8000d901d6a */
[----:B------:R2:W-:Y:S04]  /*37980*/  @!P4 LDGSTS.E.BYPASS.LTC128B.128 [R9+0x29400], desc[UR42][R4.64+0x80], !P2 ;  /* 0x294000800409cfae */ /* 0x0005e8000d101d6a */
[----:B------:R2:W-:Y:S04]  /*37990*/  @!P4 LDGSTS.E.BYPASS.LTC128B.128 [R9+0x2d400], desc[UR42][R4.64+0x100], !P1 ;  /* 0x2d4001000409cfae */ /* 0x0005e8000c901d6a */
[----:B-1----:R2:W-:Y:S02]  /*379a0*/  @!P4 LDGSTS.E.BYPASS.LTC128B.128 [R9+0x31400], desc[UR42][R4.64+0x180], !P0 ;  /* 0x314001800409cfae */ /* 0x0025e4000c101d6a */
.L_x_13169:
[----:B--2---:R-:W2:Y:S01]  /*379b0*/  LDL.LU R0, [R1+0x4dc] ;  /* 0x0004dc0001007983 */ /* 0x004ea20000300800 */
[----:B------:R-:W-:Y:S01]  /*379c0*/  BSSY B0, `(.L_x_12956) ;  /* 0x000000d000007945 */ /* 0x000fe20003800000 */
[----:B--2---:R-:W-:-:S13]  /*379d0*/  ISETP.GE.AND P4, PT, R0, R3, PT ;  /* 0x000000030000720c */ /* 0x004fda0003f86270 */
[----:B------:R-:W-:Y:S05]  /*379e0*/  @P4 BRA `(.L_x_12957) ;  /* 0x0000000000284947 */ /* 0x000fea0003800000 */
[----:B------:R-:W2:Y:S01]  /*379f0*/  LDL R0, [R1+0x474] ;  /* 0x0004740001007983 */ /* 0x000ea20000100800 */
[----:B------:R-:W-:-:S05]  /*37a00*/  LEA R2, P4, R8, R2, 0x1 ;  /* 0x0000000208027211 */ /* 0x000fca00078808ff */
[----:B---3--:R-:W-:-:S05]  /*37a10*/  IMAD.X R3, RZ, RZ, R6, P4 ;  /* 0x000000ffff037224 */ /* 0x008fca00020e0606 */
[----:B------:R-:W-:Y:S01]  /*37a20*/  @!PT LDS RZ, [RZ] ;  /* 0x00000000fffff984 */ /* 0x000fe20000000800 */
[----:B------:R-:W-:Y:S01]  /*37a30*/  @!PT LDS RZ, [RZ] ;  /* 0x00000000fffff984 */ /* 0x000fe20000000800 */
[----:B------:R-:W-:Y:S01]  /*37a40*/  @!PT LDS RZ, [RZ] ;  /* 0x00000000fffff984 */ /* 0x000fe20000000800 */
[----:B--2---:R1:W-:Y:S04]  /*37a50*/  LDGSTS.E.BYPASS.LTC128B.128 [R0+0x25c00], desc[UR42][R2.64], !P3 ;  /* 0x25c0000002007fae */ /* 0x0043e8000d901d6a */
[----:B------:R1:W-:Y:S04]  /*37a60*/  LDGSTS.E.BYPASS.LTC128B.128 [R0+0x29c00], desc[UR42][R2.64+0x80], !P2 ;  /* 0x29c0008002007fae */ /* 0x0003e8000d101d6a */
[----:B------:R1:W-:Y:S04]  /*37a70*/  LDGSTS.E.BYPASS.LTC128B.128 [R0+0x2dc00], desc[UR42][R2.64+0x100], !P1 ;  /* 0x2dc0010002007fae */ /* 0x0003e8000c901d6a */
[----:B------:R1:W-:Y:S02]  /*37a80*/  LDGSTS.E.BYPASS.LTC128B.128 [R0+0x31c00], desc[UR42][R2.64+0x180], !P0 ;  /* 0x31c0018002007fae */ /* 0x0003e4000c101d6a */
.L_x_12957:
[----:B------:R-:W-:Y:S05]  /*37a90*/  BSYNC B0 ;  /* 0x0000000000007941 */ /* 0x000fea0003800000 */
.L_x_12956:
[----:B------:R-:W-:Y:S01]  /*37aa0*/  NOP ;  /* 0x0000000000007918 */ /* 0x000fe20000000000 */
[----:B------:R-:W-:-:S13]  /*37ab0*/  PLOP3.LUT P0, PT, PT, PT, PT, 0x80, 0x0 ;  /* 0x000000000000781c */ /* 0x000fda0003f0f070 */
.L_x_12958:
        /* <DEDUP_REMOVED lines=18> */
.L_x_13170:
[----:B------:R-:W-:Y:S05]  /*37be0*/  BSYNC B0 ;  /* 0x0000000000007941 */ /* 0x000fea0003800000 */
.L_x_12959:
[----:B------:R-:W2:Y:S01]  /*37bf0*/  LDL R2, [R1+0x48c] ;  /* 0x00048c0001027983 */ /* 0x000ea20000100800 */
[----:B------:R-:W-:Y:S01]  /*37c00*/  BSSY B0, `(.L_x_12961) ;  /* 0x000005a000007945 */ /* 0x000fe20003800000 */
[----:B--2---:R-:W-:-:S13]  /*37c10*/  LOP3.LUT P0, RZ, R2, 0x1, RZ, 0xc0, !PT ;  /* 0x0000000102ff7812 */ /* 0x004fda000780c0ff */
[----:B------:R-:W-:Y:S05]  /*37c20*/  @!P0 BRA `(.L_x_12962) ;  /* 0x00000004005c8947 */ /* 0x000fea0003800000 */
[----:B0-----:R-:W1:Y:S01]  /*37c30*/  LDL R4, [R1+0x478] ;  /* 0x0004780001047983 */ /* 0x001e620000100800 */
[----:B------:R-:W0:Y:S02]  /*37c40*/  S2R R2, SR_TID.X ;  /* 0x0000000000027919 */ /* 0x000e240000002100 */
[----:B0-----:R-:W-:Y:S01]  /*37c50*/  LOP3.LUT R3, R2, 0x7f, RZ, 0xc0, !PT ;  /* 0x0000007f02037812 */ /* 0x001fe200078ec0ff */
[----:B------:R-:W-:Y:S01]  /*37c60*/  IMAD R2, R19, 0x8, R18 ;  /* 0x0000000813027824 */ /* 0x000fe200078e0212 */
[----:B------:R-:W-:Y:S02]  /*37c70*/  BSSY B1, `(.L_x_12963) ;  /* 0x0000005000017945 */ /* 0x000fe40003800000 */
[----:B------:R-:W-:Y:S02]  /*37c80*/  ISETP.NE.AND P1, PT, R3, RZ, PT ;  /* 0x000000ff0300720c */ /* 0x000fe40003f25270 */
[----:B-1----:R-:W-:-:S04]  /*37c90*/  SHF.L.U32 R0, R4, 0x1f, RZ ;  /* 0x0000001f04007819 */ /* 0x002fc800000006ff */
[----:B------:R-:W0:Y:S02]  /*37ca0*/  SYNCS.PHASECHK.TRANS64.TRYWAIT P0, [R2+URZ+0x32460], R0 ;  /* 0x03246000020075a7 */ /* 0x000e24000800017f */
[----:B0-----:R-:W-:Y:S05]  /*37cb0*/  @!P0 BRA `(.L_x_12964) ;  /* 0x0000007000648947 */ /* 0x001fea0003800000 */
.L_x_13171:
[----:B------:R-:W-:Y:S05]  /*37cc0*/  BSYNC B1 ;  /* 0x0000000000017941 */ /* 0x000fea0003800000 */
.L_x_12963:
        /* <DEDUP_REMOVED lines=9> */
.L_x_12966:
[----:B------:R-:W-:Y:S05]  /*37d60*/  BSYNC B1 ;  /* 0x0000000000017941 */ /* 0x000fea0003800000 */
.L_x_12965:
        /* <DEDUP_REMOVED lines=12> */
.L_x_12967:
        /* <DEDUP_REMOVED lines=15> */
.L_x_12968:
        /* <DEDUP_REMOVED lines=15> */
.L_x_12969:
        /* <DEDUP_REMOVED lines=15> */
.L_x_12970:
        /* <DEDUP_REMOVED lines=10> */
.L_x_12962:
[----:B------:R-:W-:Y:S05]  /*381a0*/  BSYNC B0 ;  /* 0x0000000000007941 */ /* 0x000fea0003800000 */
.L_x_12961:
[----:B0-----:R-:W1:Y:S04]  /*381b0*/  LDL R4, [R1+0x4b0] ;  /* 0x0004b00001047983 */ /* 0x001e680000100800 */
[----:B------:R-:W2:Y:S01]  /*381c0*/  LDL R5, [R1+0x484] ;  /* 0x0004840001057983 */ /* 0x000ea20000100800 */
[----:B------:R-:W-:Y:S01]  /*381d0*/  BSSY B0, `(.L_x_12971) ;  /* 0x00001f8000007945 */ /* 0x000fe20003800000 */
[----:B-1----:R-:W-:-:S05]  /*381e0*/  VIADD R0, R4, 0xfffffffe ;  /* 0xfffffffe04007836 */ /* 0x002fca0000000000 */
[----:B--2---:R-:W-:-:S13]  /*381f0*/  ISETP.GE.AND P0, PT, R0, R5, PT ;  /* 0x000000050000720c */ /* 0x004fda0003f06270 */
[----:B------:R-:W-:Y:S05]  /*38200*/  @!P0 BRA `(.L_x_12972) ;  /* 0x0000001c00d08947 */ /* 0x000fea0003800000 */
[----:B------:R-:W2:Y:S04]  /*38210*/  LDL.LU R9, [R1+0x4e4] ;  /* 0x0004e40001097983 */ /* 0x000ea80000300800 */
[----:B------:R-:W4:Y:S04]  /*38220*/  LDL.LU R8, [R1+0x4ac] ;  /* 0x0004ac0001087983 */ /* 0x000f280000300800 */
[----:B------:R-:W5:Y:S04]  /*38230*/  LDL.LU R7, [R1+0x4ec] ;  /* 0x0004ec0001077983 */ /* 0x000f680000300800 */
[----:B---3--:R-:W3:Y:S04]  /*38240*/  LDL.LU R6, [R1+0x4a8] ;  /* 0x0004a80001067983 */ /* 0x008ee80000300800 */
[----:B------:R-:W3:Y:S01]  /*38250*/  LDL.LU R4, [R1+0x4e8] ;  /* 0x0004e80001047983 */ /* 0x000ee20000300800 */
[----:B------:R-:W-:Y:S01]  /*38260*/  BSSY B2, `(.L_x_12973) ;  /* 0x00000ad000027945 */ /* 0x000fe20003800000 */
[----:B--2---:R-:W-:-:S04]  /*38270*/  VIADD R3, R9, 0x1 ;  /* 0x0000000109037836 */ /* 0x004fc80000000000 */
[----:B----4-:R-:W-:Y:S01]  /*38280*/  IMAD R3, R3, R8, RZ ;  /* 0x0000000803037224 */ /* 0x010fe200078e02ff */
[----:B------:R-:W-:Y:S02]  /*38290*/  LOP3.LUT R8, RZ, R5, RZ, 0x33, !PT ;  /* 0x00000005ff087212 */ /* 0x000fe400078e33ff */
[----:B-----5:R-:W-:Y:S02]  /*382a0*/  LOP3.LUT R2, RZ, R7, RZ, 0x33, !PT ;  /* 0x00000007ff027212 */ /* 0x020fe400078e33ff */
[----:B------:R-:W-:-:S04]  /*382b0*/  LOP3.LUT R3, RZ, R3, RZ, 0x33, !PT ;  /* 0x00000003ff037212 */ /* 0x000fc800078e33ff */
[----:B---3--:R-:W-:Y:S02]  /*382c0*/  VIADDMNMX R2, R3, -R6, R2, !PT ;  /* 0x8000000603027246 */ /* 0x008fe40007800102 */
        /* <DEDUP_REMOVED lines=42> */
.L_x_12977:
        /* <DEDUP_REMOVED lines=8> */
.L_x_13172:
[----:B------:R-:W-:Y:S05]  /*385f0*/  BSYNC B3 ;  /* 0x0000000000037941 */ /* 0x000fea0003800000 */
.L_x_12978:
        /* <DEDUP_REMOVED lines=9> */
.L_x_12981:
[----:B------:R-:W-:Y:S05]  /*38690*/  BSYNC B3 ;  /* 0x0000000000037941 */ /* 0x000fea0003800000 */
.L_x_12980:
        /* <DEDUP_REMOVED lines=12> */
.L_x_12982:
        /* <DEDUP_REMOVED lines=13> */
.L_x_13173:
[----:B------:R-:W-:Y:S05]  /*38830*/  BSYNC B3 ;  /* 0x0000000000037941 */ /* 0x000fea0003800000 */
.L_x_12983:
        /* <DEDUP_REMOVED lines=11> */
.L_x_12986:
[----:B------:R-:W-:Y:S05]  /*388f0*/  BSYNC B3 ;  /* 0x0000000000037941 */ /* 0x000fea0003800000 */
.L_x_12985:
        /* <DEDUP_REMOVED lines=9> */
.L_x_12987:
        /* <DEDUP_REMOVED lines=15> */
.L_x_12988:
        /* <DEDUP_REMOVED lines=15> */
.L_x_12989:
        /* <DEDUP_REMOVED lines=15> */
.L_x_12990:
        /* <DEDUP_REMOVED lines=10> */
.L_x_12976:
[----:B------:R-:W-:Y:S05]  /*38d00*/  BSYNC B1 ;  /* 0x0000000000017941 */ /* 0x000fea0003800000 */
.L_x_12975:
[----:B------:R-:W2:Y:S02]  /*38d10*/  LDL.LU R5, [R1+0x4b0] ;  /* 0x0004b00001057983 */ /* 0x000ea40000300800 */
[----:B--2---:R-:W-:-:S07]  /*38d20*/  VIADD R0, R5, 0xfffffffd ;  /* 0xfffffffd05007836 */ /* 0x004fce0000000000 */
.L_x_12974:
[----:B------:R-:W-:Y:S05]  /*38d30*/  BSYNC B2 ;  /* 0x0000000000027941 */ /* 0x000fea0003800000 */
.L_x_12973:
[----:B------:R-:W-:-:S05]  /*38d40*/  VIADD R8, R8, 0xfffffffe ;  /* 0xfffffffe08087836 */ /* 0x000fca0000000000 */
[----:B------:R-:W-:-:S13]  /*38d50*/  ISETP.NE.AND P0, PT, R8, R4, PT ;  /* 0x000000040800720c */ /* 0x000fda0003f05270 */
[----:B------:R-:W-:Y:S05]  /*38d60*/  @!P0 BRA `(.L_x_12972) ;  /* 0x0000001000f88947 */ /* 0x000fea0003800000 */
.L_x_13023:
        /* <DEDUP_REMOVED lines=35> */
.L_x_12993:
        /* <DEDUP_REMOVED lines=8> */
.L_x_13174:
[----:B------:R-:W-:Y:S05]  /*39020*/  BSYNC B2 ;  /* 0x0000000000027941 */ /* 0x000fea0003800000 */
.L_x_12994:
        /* <DEDUP_REMOVED lines=9> */
.L_x_12997:
[----:B------:R-:W-:Y:S05]  /*390c0*/  BSYNC B2 ;  /* 0x0000000000027941 */ /* 0x000fea0003800000 */
.L_x_12996:
        /* <DEDUP_REMOVED lines=12> */
.L_x_12998:
        /* <DEDUP_REMOVED lines=13> */
.L_x_13175:
[----:B------:R-:W-:Y:S05]  /*39260*/  BSYNC B2 ;  /* 0x0000000000027941 */ /* 0x000fea0003800000 */
.L_x_12999:
        /* <DEDUP_REMOVED lines=11> */
.L_x_13002:
[----:B------:R-:W-:Y:S05]  /*39320*/  BSYNC B2 ;  /* 0x0000000000027941 */ /* 0x000fea0003800000 */
.L_x_13001:
        /* <DEDUP_REMOVED lines=9> */
.L_x_13003:
        /* <DEDUP_REMOVED lines=15> */
.L_x_13004:
        /* <DEDUP_REMOVED lines=15> */
.L_x_13005:
        /* <DEDUP_REMOVED lines=15> */
.L_x_13006:
        /* <DEDUP_REMOVED lines=10> */
.L_x_12992:
[----:B------:R-:W-:Y:S05]  /*39730*/  BSYNC B1 ;  /* 0x0000000000017941 */ /* 0x000fea0003800000 */
.L_x_12991:
        /* <DEDUP_REMOVED lines=35> */
.L_x_13009:
        /* <DEDUP_REMOVED lines=8> */
.L_x_13176:
[----:B------:R-:W-:Y:S05]  /*399f0*/  BSYNC B2 ;  /* 0x0000000000027941 */ /* 0x000fea0003800000 */
.L_x_13010:
        /* <DEDUP_REMOVED lines=9> */
.L_x_13013:
[----:B------:R-:W-:Y:S05]  /*39a90*/  BSYNC B2 ;  /* 0x0000000000027941 */ /* 0x000fea0003800000 */
.L_x_13012:
        /* <DEDUP_REMOVED lines=12> */
.L_x_13014:
        /* <DEDUP_REMOVED lines=13> */
.L_x_13177:
[----:B------:R-:W-:Y:S05]  /*39c30*/  BSYNC B2 ;  /* 0x0000000000027941 */ /* 0x000fea0003800000 */
.L_x_13015:
        /* <DEDUP_REMOVED lines=11> */
.L_x_13018:
[----:B------:R-:W-:Y:S05]  /*39cf0*/  BSYNC B2 ;  /* 0x0000000000027941 */ /* 0x000fea0003800000 */
.L_x_13017:
        /* <DEDUP_REMOVED lines=9> */
.L_x_13019:
        /* <DEDUP_REMOVED lines=15> */
.L_x_13020:
        /* <DEDUP_REMOVED lines=15> */
.L_x_13021:
        /* <DEDUP_REMOVED lines=15> */
.L_x_13022:
        /* <DEDUP_REMOVED lines=10> */
.L_x_13008:
[----:B------:R-:W-:Y:S05]  /*3a100*/  BSYNC B1 ;  /* 0x0000000000017941 */ /* 0x000fea0003800000 */
.L_x_13007:
[----:B------:R-:W2:Y:S01]  /*3a110*/  LDL R5, [R1+0x484] ;  /* 0x0004840001057983 */ /* 0x000ea20000100800 */
[----:B------:R-:W-:Y:S01]  /*3a120*/  VIADD R0, R0, 0xfffffffe ;  /* 0xfffffffe00007836 */ /* 0x000fe20000000000 */
[----:B--2---:R-:W-:-:S13]  /*3a130*/  ISETP.GT.AND P0, PT, R6, R5, PT ;  /* 0x000000050600720c */ /* 0x004fda0003f04270 */
[----:B------:R-:W-:Y:S05]  /*3a140*/  @P0 BRA `(.L_x_13023) ;  /* 0xffffffec00080947 */ /* 0x000fea000383ffff */
.L_x_12972:
[----:B------:R-:W-:Y:S05]  /*3a150*/  BSYNC B0 ;  /* 0x0000000000007941 */ /* 0x000fea0003800000 */
.L_x_12971:
[----:B------:R-:W0:Y:S02]  /*3a160*/  S2R R2, SR_TID.X ;  /* 0x0000000000027919 */ /* 0x000e240000002100 */
[----:B0-----:R-:W-:Y:S02]  /*3a170*/  LOP3.LUT R3, R2, 0x7f, RZ, 0xc0, !PT ;  /* 0x0000007f02037812 */ /* 0x001fe400078ec0ff */
[----:B------:R-:W2:Y:S01]  /*3a180*/  LDL.LU R2, [R1+0x478] ;  /* 0x0004780001027983 */ /* 0x000ea20000300800 */
[----:B------:R-:W-:Y:S01]  /*3a190*/  VIADD R19, R19, 0x1 ;  /* 0x0000000113137836 */ /* 0x000fe20000000000 */
[----:B------:R-:W-:Y:S01]  /*3a1a0*/  ISETP.NE.AND P1, PT, R3, RZ, PT ;  /* 0x000000ff0300720c */ /* 0x000fe20003f25270 */
[----:B------:R-:W-:Y:S03]  /*3a1b0*/  BSSY B0, `(.L_x_13024) ;  /* 0x0000013000007945 */ /* 0x000fe60003800000 */
[----:B------:R-:W-:-:S04]  /*3a1c0*/  ISETP.NE.AND P0, PT, R19, 0x2, PT ;  /* 0x000000021300780c */ /* 0x000fc80003f05270 */
[----:B------:R-:W-:-:S04]  /*3a1d0*/  SEL R0, RZ, 0x1, P0 ;  /* 0x00000001ff007807 */ /* 0x000fc80000000000 */
[----:B--2---:R-:W-:-:S05]  /*3a1e0*/  LOP3.LUT R2, R2, R0, RZ, 0x3c, !PT ;  /* 0x0000000002027212 */ /* 0x004fca00078e3cff */
[----:B------:R0:W-:Y:S01]  /*3a1f0*/  STL [R1+0x478], R2 ;  /* 0x0004780201007387 */ /* 0x0001e20000100800 */
[----:B------:R-:W-:Y:S05]  /*3a200*/  @P1 BRA `(.L_x_13025) ;  /* 0x0000000000341947 */ /* 0x000fea0003800000 */
[----:B------:R-:W1:Y:S01]  /*3a210*/  S2R R3, SR_LANEID ;  /* 0x0000000000037919 */ /* 0x000e620000000000 */
[----:B------:R-:W-:Y:S01]  /*3a220*/  VOTEU.ANY UR4, UPT, PT ;  /* 0x0000000000047886 */ /* 0x000fe200038e0100 */
[----:B------:R-:W2:Y:S01]  /*3a230*/  LDC.64 R4, c[0x0][0xd60] ;  /* 0x00035800ff047b82 */ /* 0x000ea20000000a00 */
[----:B------:R-:W1:Y:S08]  /*3a240*/  FLO.U32 R0, UR4 ;  /* 0x0000000400007d00 */ /* 0x000e7000080e0000 */
[----:B0-----:R-:W2:Y:S01]  /*3a250*/  POPC R2, UR4 ;  /* 0x0000000400027d09 */ /* 0x001ea20008000000 */
[----:B-1----:R-:W-:-:S13]  /*3a260*/  ISETP.EQ.U32.AND P1, PT, R0, R3, PT ;  /* 0x000000030000720c */ /* 0x002fda0003f22070 */
[----:B--2---:R-:W2:Y:S01]  /*3a270*/  @P1 ATOMG.E.ADD.STRONG.GPU PT, R5, desc[UR42][R4.64], R2 ;  /* 0x00000002040519a8 */ /* 0x004ea200081ee1ea */
[----:B------:R-:W0:Y:S02]  /*3a280*/  S2R R3, SR_LTMASK ;  /* 0x0000000000037919 */ /* 0x000e240000003900 */
[----:B0-----:R-:W-:-:S06]  /*3a290*/  LOP3.LUT R3, R3, UR4, RZ, 0xc0, !PT ;  /* 0x0000000403037c12 */ /* 0x001fcc000f8ec0ff */
[----:B------:R-:W0:Y:S01]  /*3a2a0*/  POPC R3, R3 ;  /* 0x0000000300037309 */ /* 0x000e220000000000 */
[----:B--2---:R-:W0:Y:S02]  /*3a2b0*/  SHFL.IDX PT, R0, R5, R0, 0x1f ;  /* 0x00001f0005007589 */ /* 0x004e2400000e0000 */
[----:B0-----:R-:W-:-:S05]  /*3a2c0*/  IADD3 R0, R0, UR39, R3 ;  /* 0x0000002700007c10 */ /* 0x001fca000fffe003 */
[----:B------:R1:W-:Y:S02]  /*3a2d0*/  STL [R1+0x460], R0 ;  /* 0x0004600001007387 */ /* 0x0003e40000100800 */
.L_x_13025:
[----:B------:R-:W-:Y:S05]  /*3a2e0*/  BSYNC B0 ;  /* 0x0000000000007941 */ /* 0x000fea0003800000 */
.L_x_13024:
[----:B------:R-:W-:-:S07]  /*3a2f0*/  SEL R19, R19, RZ, P0 ;  /* 0x000000ff13137207 */ /* 0x000fce0000000000 */
.L_x_12937:
[----:B------:R-:W-:Y:S05]  /*3a300*/  BSYNC B7 ;  /* 0x0000000000077941 */ /* 0x000fea0003800000 */
.L_x_12935:
[----:B-1--4-:R-:W4:Y:S02]  /*3a310*/  LDL R0, [R1+0x48c] ;  /* 0x00048c0001007983 */ /* 0x012f240000100800 */
[----:B----4-:R-:W-:-:S13]  /*3a320*/  LOP3.LUT P0, RZ, R0, 0x40, RZ, 0xc0, !PT ;  /* 0x0000004000ff7812 */ /* 0x010fda000780c0ff */
[----:B------:R-:W-:Y:S05]  /*3a330*/  @!P0 BRA `(.L_x_13026) ;  /* 0x0000000000288947 */ /* 0x000fea0003800000 */
[----:B------:R-:W-:Y:S05]  /*3a340*/  WARPSYNC.ALL ;  /* 0x0000000000007948 */ /* 0x000fea0003800000 */
[----:B------:R-:W1:Y:S08]  /*3a350*/  S2UR UR5, SR_CgaCtaId ;  /* 0x00000000000579c3 */ /* 0x000e700000008800 */
[----:B------:R-:W-:Y:S06]  /*3a360*/  BAR.SYNC.DEFER_BLOCKING 0x5, 0x180 ;  /* 0x0146000000007b1d */ /* 0x000fec0000010000 */
[----:B------:R-:W-:-:S02]  /*3a370*/  UMOV UR4, 0x400 ;  /* 0x0000040000047882 */ /* 0x000fc40000000000 */
[----:B-1----:R-:W-:-:S06]  /*3a380*/  ULEA UR4, UR5, UR4, 0x18 ;  /* 0x0000000405047291 */ /* 0x002fcc000f8ec03f */
[----:B------:R-:W-:-:S05]  /*3a390*/  IMAD.U32 R18, RZ, RZ, UR4 ;  /* 0x00000004ff127e24 */ /* 0x000fca000f8e00ff */
[----:B--23--:R-:W1:Y:S04]  /*3a3a0*/  LDS.128 R4, [R18+0x324d0] ;  /* 0x0324d00012047984 */ /* 0x00ce680000000c00 */
[----:B-1----:R1:W-:Y:S01]  /*3a3b0*/  STL.128 [R1+0x460], R4 ;  /* 0x0004600401007387 */ /* 0x0023e20000100c00 */
[----:B------:R-:W-:Y:S06]  /*3a3c0*/  BAR.ARV 0x4, 0x180 ;  /* 0x0106000000007b1d */ /* 0x000fec0000002000 */
[----:B------:R-:W-:Y:S05]  /*3a3d0*/  BRA `(.L_x_13027) ;  /* 0x0000001000347947 */ /* 0x000fea0003800000 */
.L_x_13026:
[----:B------:R-:W1:Y:S01]  /*3a3e0*/  S2R R0, SR_TID.X ;  /* 0x0000000000007919 */ /* 0x000e620000002100 */
[----:B------:R-:W-:Y:S01]  /*3a3f0*/  UMOV UR4, 0xffffffff ;  /* 0xffffffff00047882 */ /* 0x000fe20000000000 */
[----:B-1----:R-:W-:-:S04]  /*3a400*/  LOP3.LUT R16, R0, 0x1f, RZ, 0xc0, !PT ;  /* 0x0000001f00107812 */ /* 0x002fc800078ec0ff */
[----:B------:R-:W-:Y:S01]  /*3a410*/  ISETP.NE.AND P0, PT, R16, 0x1f, PT ;  /* 0x0000001f1000780c */ /* 0x000fe20003f05270 */
[----:B------:R-:W-:-:S12]  /*3a420*/  BRA.DIV UR4, `(.L_x_13028) ;  /* 0x0000004e04147947 */ /* 0x000fd8000b800000 */
[----:B------:R-:W4:Y:S01]  /*3a430*/  LDL R3, [R1+0x46c] ;  /* 0x00046c0001037983 */ /* 0x000f220000100800 */
[----:B------:R-:W-:-:S03]  /*3a440*/  ULDC UR4, c[0x0][0xd3c] ;  /* 0x00034f0000047ab9 */ /* 0x000fc60000000800 */
[----:B0-----:R-:W5:Y:S01]  /*3a450*/  LDL.LU R2, [R1+0x460] ;  /* 0x0004600001027983 */ /* 0x001f620000300800 */
[----:B----4-:R-:W-:-:S05]  /*3a460*/  IMAD.IADD R0, R3, 0x1, R16 ;  /* 0x0000000103007824 */ /* 0x010fca00078e0210 */
[----:B------:R-:W-:Y:S01]  /*3a470*/  ISETP.GE.OR P1, PT, R0, UR4, !P0 ;  /* 0x0000000400007c0c */ /* 0x000fe2000c726670 */
[----:B-----5:R-:W-:-:S12]  /*3a480*/  IMAD.MOV.U32 R10, RZ, RZ, R2 ;  /* 0x000000ffff0a7224 */ /* 0x020fd800078e0002 */
[----:B------:R-:W0:Y:S08]  /*3a490*/  @!P1 LDC.64 R2, c[0x0][0xd80] ;  /* 0x00036000ff029b82 */ /* 0x000e300000000a00 */
[----:B---3--:R-:W1:Y:S01]  /*3a4a0*/  @!P1 LDC.64 R6, c[0x0][0xd78] ;  /* 0x00035e00ff069b82 */ /* 0x008e620000000a00 */
[----:B0-----:R-:W-:-:S05]  /*3a4b0*/  @!P1 IMAD.WIDE R2, R0, 0x4, R2 ;  /* 0x0000000400029825 */ /* 0x001fca00078e0202 */
[----:B------:R1:W3:Y:S02]  /*3a4c0*/  @!P1 LDG.E R8, desc[UR42][R2.64] ;  /* 0x0000002a02089981 */ /* 0x0002e4000c1e1900 */
[----:B-1----:R-:W-:-:S06]  /*3a4d0*/  @!P1 IMAD.WIDE R2, R0, 0x4, R6 ;  /* 0x0000000400029825 */ /* 0x002fcc00078e0206 */
[----:B------:R-:W4:Y:S01]  /*3a4e0*/  @!P1 LDG.E R2, desc[UR42][R2.64] ;  /* 0x0000002a02029981 */ /* 0x000f22000c1e1900 */
[----:B--2---:R-:W-:Y:S02]  /*3a4f0*/  IMAD.MOV.U32 R4, RZ, RZ, RZ ;  /* 0x000000ffff047224 */ /* 0x004fe400078e00ff */
[----:B------:R-:W-:Y:S01]  /*3a500*/  IMAD.MOV.U32 R6, RZ, RZ, RZ ;  /* 0x000000ffff067224 */ /* 0x000fe200078e00ff */
[C---:B------:R-:W-:Y:S02]  /*3a510*/  ISETP.GE.U32.AND P2, PT, R16.reuse, 0x2, PT ;  /* 0x000000021000780c */ /* 0x040fe40003f46070 */
[C---:B------:R-:W-:Y:S02]  /*3a520*/  ISETP.GE.U32.AND P3, PT, R16.reuse, 0x4, PT ;  /* 0x000000041000780c */ /* 0x040fe40003f66070 */
[C---:B------:R-:W-:Y:S02]  /*3a530*/  ISETP.GE.U32.AND P4, PT, R16.reuse, 0x8, PT ;  /* 0x000000081000780c */ /* 0x040fe40003f86070 */
[----:B------:R-:W-:Y:S01]  /*3a540*/  ISETP.GE.U32.AND P5, PT, R16, 0x10, PT ;  /* 0x000000101000780c */ /* 0x000fe20003fa6070 */
[----:B------:R-:W-:Y:S04]  /*3a550*/  SHFL.IDX PT, R5, R10, RZ, 0x1f ;  /* 0x00001fff0a057589 */ /* 0x000fe800000e0000 */
[----:B------:R-:W-:Y:S01]  /*3a560*/  SHFL.IDX PT, R0, R10, 0x1, 0x1f ;  /* 0x00201f000a007f89 */ /* 0x000fe200000e0000 */
[----:B---3--:R-:W-:-:S02]  /*3a570*/  @!P1 IMAD.MOV.U32 R4, RZ, RZ, R8 ;  /* 0x000000ffff049224 */ /* 0x008fc400078e0008 */
[----:B----4-:R-:W-:-:S04]  /*3a580*/  @!P1 IMAD.MOV.U32 R6, RZ, RZ, R2 ;  /* 0x000000ffff069224 */ /* 0x010fc800078e0002 */
        /* <DEDUP_REMOVED lines=19> */
.L_x_13187:
[----:B------:R-:W-:Y:S02]  /*3a6c0*/  ULDC UR4, c[0x0][0xd38] ;  /* 0x00034e0000047ab9 */ /* 0x000fe40000000800 */
[----:B------:R-:W-:-:S04]  /*3a6d0*/  IMAD.U32 R2, RZ, RZ, UR4 ;  /* 0x00000004ff027e24 */ /* 0x000fc8000f8e00ff */
[----:B-1----:R-:W-:-:S04]  /*3a6e0*/  IMAD R9, R9, R2, RZ ;  /* 0x0000000209097224 */ /* 0x002fc800078e02ff */
[----:B------:R-:W-:-:S05]  /*3a6f0*/  IMAD.IADD R0, R0, 0x1, R9 ;  /* 0x0000000100007824 */ /* 0x000fca00078e0209 */
[----:B------:R-:W-:-:S13]  /*3a700*/  ISETP.GT.AND P6, PT, R0, R5, PT ;  /* 0x000000050000720c */ /* 0x000fda0003fc4270 */
[----:B------:R-:W-:Y:S05]  /*3a710*/  @P6 BRA `(.L_x_13029) ;  /* 0x0000000000ac6947 */ /* 0x000fea0003800000 */
.L_x_13032:
        /* <DEDUP_REMOVED lines=37> */
.L_x_13195:
[----:B------:R-:W-:Y:S02]  /*3a970*/  ULDC UR4, c[0x0][0xd38] ;  /* 0x00034e0000047ab9 */ /* 0x000fe40000000800 */
[----:B------:R-:W-:-:S04]  /*3a980*/  IMAD.U32 R2, RZ, RZ, UR4 ;  /* 0x00000004ff027e24 */ /* 0x000fc8000f8e00ff */
[----:B-1----:R-:W-:-:S04]  /*3a990*/  IMAD R9, R9, R2, RZ ;  /* 0x0000000209097224 */ /* 0x002fc800078e02ff */
[----:B------:R-:W-:-:S05]  /*3a9a0*/  IMAD.IADD R0, R9, 0x1, R0 ;  /* 0x0000000109007824 */ /* 0x000fca00078e0200 */
[----:B------:R-:W-:-:S13]  /*3a9b0*/  ISETP.GT.AND P6, PT, R0, R5, PT ;  /* 0x000000050000720c */ /* 0x000fda0003fc4270 */
[----:B------:R-:W-:Y:S05]  /*3a9c0*/  @!P6 BRA `(.L_x_13032) ;  /* 0xfffffffc0054e947 */ /* 0x000fea000383ffff */
.L_x_13029:
        /* <DEDUP_REMOVED lines=12> */
.L_x_13200:
[----:B------:R-:W-:-:S13]  /*3aa90*/  ISETP.NE.AND P0, PT, R0, RZ, PT ;  /* 0x000000ff0000720c */ /* 0x000fda0003f05270 */
[----:B------:R-:W-:Y:S05]  /*3aaa0*/  @!P0 BRA `(.L_x_13034) ;  /* 0x0000000000148947 */ /* 0x000fea0003800000 */
[----:B------:R-:W-:Y:S01]  /*3aab0*/  UMOV UR4, 0xffffffff ;  /* 0xffffffff00047882 */ /* 0x000fe20000000000 */
[----:B-1----:R-:W-:Y:S02]  /*3aac0*/  VIADD R3, R3, 0xffffffff ;  /* 0xffffffff03037836 */ /* 0x002fe40000000000 */
[----:B------:R-:W-:Y:S05]  /*3aad0*/  BRA.DIV UR4, `(.L_x_13035) ;  /* 0x0000005204087947 */ /* 0x000fea000b800000 */
[----:B------:R1:W3:Y:S02]  /*3aae0*/  SHFL.IDX PT, R3, R7, R3, 0x1f ;  /* 0x00001f0307037589 */ /* 0x0002e400000e0000 */
.L_x_13203:
[----:B---3--:R-:W-:-:S07]  /*3aaf0*/  IMAD.MOV.U32 R8, RZ, RZ, R3 ;  /* 0x000000ffff087224 */ /* 0x008fce00078e0003 */
.L_x_13034:
[----:B------:R-:W-:Y:S01]  /*3ab00*/  ISETP.NE.AND P0, PT, R6, 0x1, PT ;  /* 0x000000010600780c */ /* 0x000fe20003f05270 */
[----:B------:R-:W-:-:S05]  /*3ab10*/  IMAD R0, R8, R2, R9 ;  /* 0x0000000208007224 */ /* 0x000fca00078e0209 */
[----:B------:R3:W-:Y:S02]  /*3ab20*/  STL [R1+0x460], R0 ;  /* 0x0004600001007387 */ /* 0x0007e40000100800 */
[----:B---3--:R-:W-:-:S05]  /*3ab30*/  IMAD.IADD R0, R5, 0x1, -R0 ;  /* 0x0000000105007824 */ /* 0x008fca00078e0a00 */
[----:B------:R-:W-:Y:S05]  /*3ab40*/  @!P0 BRA `(.L_x_13036) ;  /* 0x0000000000e48947 */ /* 0x000fea0003800000 */
[----:B------:R-:W-:-:S04]  /*3ab50*/  IABS R5, R4 ;  /* 0x0000000400057213 */ /* 0x000fc80000000000 */
[----:B------:R-:W3:Y:S08]  /*3ab60*/  I2F.RP R2, R5 ;  /* 0x0000000500027306 */ /* 0x000ef00000209400 */
[----:B---3--:R-:W3:Y:S02]  /*3ab70*/  MUFU.RCP R2, R2 ;  /* 0x0000000200027308 */ /* 0x008ee40000001000 */
[----:B---3--:R-:W-:-:S06]  /*3ab80*/  VIADD R2, R2, 0xffffffe ;  /* 0x0ffffffe02027836 */ /* 0x008fcc0000000000 */
        /* <DEDUP_REMOVED lines=53> */
.L_x_13036:
[----:B-1----:R-:W3:Y:S01]  /*3aee0*/  LDL R3, [R1+0x46c] ;  /* 0x00046c0001037983 */ /* 0x002ee20000100800 */
        /* <DEDUP_REMOVED lines=62> */
.L_x_13037:
[----:B------:R-:W-:-:S05]  /*3b2d0*/  LOP3.LUT R0, RZ, R0, RZ, 0x33, !PT ;  /* 0x00000000ff007212 */ /* 0x000fca00078e33ff */
[----:B------:R-:W-:-:S05]  /*3b2e0*/  IMAD.IADD R0, R4, 0x1, R0 ;  /* 0x0000000104007824 */ /* 0x000fca00078e0200 */
[----:B------:R3:W-:Y:S01]  /*3b2f0*/  STL [R1+0x464], R0 ;  /* 0x0004640001007387 */ /* 0x0007e20000100800 */
[----:B------:R-:W-:Y:S05]  /*3b300*/  BRA `(.L_x_13038) ;  /* 0x0000000000287947 */ /* 0x000fea0003800000 */
.L_x_13030:
        /* <DEDUP_REMOVED lines=10> */
.L_x_13038:
        /* <DEDUP_REMOVED lines=16> */
.L_x_13027:
[----:B------:R-:W2:Y:S01]  /*3b4b0*/  LDL R0, [R1+0x46c] ;  /* 0x00046c0001007983 */ /* 0x000ea20000100800 */
[----:B------:R-:W-:Y:S02]  /*3b4c0*/  ULDC UR4, c[0x0][0xd3c] ;  /* 0x00034f0000047ab9 */ /* 0x000fe40000000800 */
[----:B--2---:R-:W-:-:S13]  /*3b4d0*/  ISETP.GE.AND P0, PT, R0, UR4, PT ;  /* 0x0000000400007c0c */ /* 0x004fda000bf06270 */
[----:B------:R-:W-:Y:S05]  /*3b4e0*/  @!P0 BRA `(.L_x_13039) ;  /* 0xffffff7800b88947 */ /* 0x000fea000383ffff */
[----:B------:R-:W-:Y:S05]  /*3b4f0*/  BSYNC B8 ;  /* 0x0000000000087941 */ /* 0x000fea0003800000 */
.L_x_12873:
[----:B---3--:R-:W2:Y:S01]  /*3b500*/  LDL.LU R0, [R1+0x4e0] ;  /* 0x0004e00001007983 */ /* 0x008ea20000300800 */
        /* <DEDUP_REMOVED lines=11> */
.L_x_13204:
[----:B------:R-:W-:Y:S05]  /*3b5c0*/  BSYNC B0 ;  /* 0x0000000000007941 */ /* 0x000fea0003800000 */
.L_x_13040:
[----:B------:R-:W-:-:S03]  /*3b5d0*/  UMOV UR4, 0xffffffff ;  /* 0xffffffff00047882 */ /* 0x000fc60000000000 */
[----:B------:R-:W-:Y:S05]  /*3b5e0*/  BRA.DIV UR4, `(.L_x_13042) ;  /* 0x0000004604847947 */ /* 0x000fea000b800000 */
[----:B------:R-:W1:Y:S02]  /*3b5f0*/  S2R R2, SR_TID.X ;  /* 0x0000000000027919 */ /* 0x000e640000002100 */
[----:B-1----:R-:W-:-:S04]  /*3b600*/  SHF.R.U32.HI R2, RZ, 0x5, R2 ;  /* 0x00000005ff027819 */ /* 0x002fc80000011602 */
[----:B------:R-:W-:-:S05]  /*3b610*/  LOP3.LUT R2, R2, 0x3, RZ, 0xc0, !PT ;  /* 0x0000000302027812 */ /* 0x000fca00078ec0ff */
[----:B------:R1:W2:Y:S02]  /*3b620*/  SHFL.IDX PT, R14, R2, RZ, 0x1f ;  /* 0x00001fff020e7589 */ /* 0x0002a400000e0000 */
.L_x_13207:
[----:B--2---:R-:W-:-:S13]  /*3b630*/  ISETP.NE.AND P0, PT, R14, RZ, PT ;  /* 0x000000ff0e00720c */ /* 0x004fda0003f05270 */
[----:B------:R-:W-:Y:S05]  /*3b640*/  @P0 BRA `(.L_x_12629) ;  /* 0x00000000008c0947 */ /* 0x000fea0003800000 */
[----:B------:R-:W-:-:S03]  /*3b650*/  UMOV UR4, 0xffffffff ;  /* 0xffffffff00047882 */ /* 0x000fc60000000000 */
[----:B------:R-:W-:Y:S05]  /*3b660*/  BRA.DIV UR4, `(.L_x_13043) ;  /* 0x0000004604987947 */ /* 0x000fea000b800000 */
[----:B------:R-:W-:-:S13]  /*3b670*/  ELECT P6, URZ, PT ;  /* 0x00000000003f782f */ /* 0x000fda00038c0000 */
.L_x_13210:
[----:B------:R-:W-:Y:S05]  /*3b680*/  @!P6 BRA `(.L_x_12629) ;  /* 0x00000000007ce947 */ /* 0x000fea0003800000 */
[----:B------:R-:W-:-:S06]  /*3b690*/  ULOP3.LUT UR4, UR38, 0x2, URZ, 0xfc, !UPT ;  /* 0x0000000226047892 */ /* 0x000fcc000f8efc3f */
[----:B-1----:R-:W-:-:S05]  /*3b6a0*/  IMAD.U32 R2, RZ, RZ, UR4 ;  /* 0x00000004ff027e24 */ /* 0x002fca000f8e00ff */
[----:B------:R-:W-:-:S13]  /*3b6b0*/  ISETP.NE.AND P2, PT, R2, 0x3, PT ;  /* 0x000000030200780c */ /* 0x000fda0003f45270 */
[----:B------:R-:W-:Y:S05]  /*3b6c0*/  @!P2 BRA `(.L_x_13044) ;  /* 0x000000000004a947 */ /* 0x000fea0003800000 */
[----:B------:R-:W-:Y:S01]  /*3b6d0*/  BPT.TRAP 0x1 ;  /* 0x000000040000795c */ /* 0x000fe20000300000 */
.L_x_13044:
        /* <DEDUP_REMOVED lines=13> */
.L_x_13211:
[----:B------:R-:W1:Y:S02]  /*3b7b0*/  SYNCS.PHASECHK.TRANS64.TRYWAIT P0, [R7+URZ], R2 ;  /* 0x00000002070075a7 */ /* 0x000e64000800017f */
[----:B-1----:R-:W-:Y:S05]  /*3b7c0*/  @!P0 BRA `(.L_x_13046) ;  /* 0x0000004400748947 */ /* 0x002fea0003800000 */
.L_x_13212:
[----:B------:R-:W-:Y:S05]  /*3b7d0*/  @!P2 BRA `(.L_x_13047) ;  /* 0x000000000004a947 */ /* 0x000fea0003800000 */
[----:B------:R-:W-:Y:S01]  /*3b7e0*/  BPT.TRAP 0x1 ;  /* 0x000000040000795c */ /* 0x000fe20000300000 */
.L_x_13047:
[----:B------:R-:W-:-:S04]  /*3b7f0*/  VIADD R0, R0, 0x32460 ;  /* 0x0003246000007836 */ /* 0x000fc80000000000 */
[----:B------:R-:W-:-:S04]  /*3b800*/  IMAD R4, R19, 0x8, R0 ;  /* 0x0000000813047824 */ /* 0x000fc800078e0200 */
[----:B------:R-:W2:Y:S02]  /*3b810*/  SYNCS.PHASECHK.TRANS64.TRYWAIT P0, [R4+URZ], R5 ;  /* 0x00000005040075a7 */ /* 0x000ea4000800017f */
[----:B--2---:R-:W-:Y:S05]  /*3b820*/  @!P0 BRA `(.L_x_13048) ;  /* 0x0000004400708947 */ /* 0x004fea0003800000 */
.L_x_13213:
[----:B------:R-:W-:-:S07]  /*3b830*/  IMAD R3, R3, 0x8, R0 ;  /* 0x0000000803037824 */ /* 0x000fce00078e0200 */
.L_x_13049:
[----:B---3--:R3:W4:Y:S02]  /*3b840*/  SYNCS.PHASECHK.TRANS64.TRYWAIT P0, [R3+URZ], R2 ;  /* 0x00000002030075a7 */ /* 0x008724000800017f */
[----:B----4-:R-:W-:Y:S05]  /*3b850*/  @!P0 NANOSLEEP.SYNCS 0x989680 ;  /* 0x009896800000895d */ /* 0x010fea0003900000 */
[----:B------:R-:W4:Y:S02]  /*3b860*/  @!P0 SYNCS.PHASECHK.TRANS64 P0, [R3+URZ], R2 ;  /* 0x00000002030085a7 */ /* 0x000f24000800007f */
[----:B----4-:R-:W-:Y:S05]  /*3b870*/  @!P0 BRA `(.L_x_13049) ;  /* 0xfffffffc00f08947 */ /* 0x010fea000383ffff */
.L_x_12629:
[----:B------:R-:W-:Y:S05]  /*3b880*/  BSYNC B9 ;  /* 0x0000000000097941 */ /* 0x000fea0003800000 */
.L_x_12626:
[----:B------:R-:W-:Y:S05]  /*3b890*/  EXIT ;  /* 0x000000000000794d */ /* 0x000fea0003800000 */
.L_x_12657:
[----:B0-----:R0:W1:Y:S02]  /*3b8a0*/  SYNCS.PHASECHK.TRANS64.TRYWAIT P6, [R68+URZ+0x32490], R80 ;  /* 0x03249050440075a7 */ /* 0x00106400080c017f */
[----:B-1----:R-:W-:Y:S05]  /*3b8b0*/  @!P6 NANOSLEEP.SYNCS 0x989680 ;  /* 0x009896800000e95d */ /* 0x002fea0003900000 */
[----:B------:R-:W1:Y:S02]  /*3b8c0*/  @!P6 SYNCS.PHASECHK.TRANS64 P6, [R68+URZ+0x32490], R80 ;  /* 0x032490504400e5a7 */ /* 0x000e6400080c007f */
[----:B-1----:R-:W-:Y:S05]  /*3b8d0*/  @!P6 BRA `(.L_x_12657) ;  /* 0xfffffffc00f0e947 */ /* 0x002fea000383ffff */
[----:B------:R-:W-:Y:S05]  /*3b8e0*/  BRA `(.L_x_13050) ;  /* 0xfffffc8000107947 */ /* 0x000fea000383ffff */
.L_x_12679:
[----:B0-----:R0:W1:Y:S02]  /*3b8f0*/  SYNCS.PHASECHK.TRANS64.TRYWAIT P5, [R68+URZ+0x32490], R80 ;  /* 0x03249050440075a7 */ /* 0x00106400080a017f */
[----:B-1----:R-:W-:Y:S05]  /*3b900*/  @!P5 NANOSLEEP.SYNCS 0x989680 ;  /* 0x009896800000d95d */ /* 0x002fea0003900000 */
[----:B------:R-:W1:Y:S02]  /*3b910*/  @!P5 SYNCS.PHASECHK.TRANS64 P5, [R68+URZ+0x32490], R80 ;  /* 0x032490504400d5a7 */ /* 0x000e6400080a007f */
[----:B-1----:R-:W-:Y:S05]  /*3b920*/  @!P5 BRA `(.L_x_12679) ;  /* 0xfffffffc00f0d947 */ /* 0x002fea000383ffff */
[----:B------:R-:W-:Y:S05]  /*3b930*/  BRA `(.L_x_13051) ;  /* 0xfffffc9400747947 */ /* 0x000fea000383ffff */
.L_x_12688:
[----:B0-----:R0:W1:Y:S02]  /*3b940*/  SYNCS.PHASECHK.TRANS64.TRYWAIT P4, [R68+URZ+0x32490], R80 ;  /* 0x03249050440075a7 */ /* 0x001064000808017f */
[----:B-1----:R-:W-:Y:S05]  /*3b950*/  @!P4 NANOSLEEP.SYNCS 0x989680 ;  /* 0x009896800000c95d */ /* 0x002fea0003900000 */
[----:B------:R-:W1:Y:S02]  /*3b960*/  @!P4 SYNCS.PHASECHK.TRANS64 P4, [R68+URZ+0x32490], R80 ;  /* 0x032490504400c5a7 */ /* 0x000e64000808007f */
[----:B-1----:R-:W-:Y:S05]  /*3b970*/  @!P4 BRA `(.L_x_12688) ;  /* 0xfffffffc00f0c947 */ /* 0x002fea000383ffff */
[----:B------:R-:W-:Y:S05]  /*3b980*/  BRA `(.L_x_13052) ;  /* 0xfffffca400d47947 */ /* 0x000fea000383ffff */
.L_x_12694:
[----:B-1----:R1:W2:Y:S02]  /*3b990*/  SYNCS.PHASECHK.TRANS64.TRYWAIT P3, [R68+URZ+0x324b0], R80 ;  /* 0x0324b050440075a7 */ /* 0x0022a4000806017f */
[----:B--2---:R-:W-:Y:S05]  /*3b9a0*/  @!P3 NANOSLEEP.SYNCS 0x989680 ;  /* 0x009896800000b95d */ /* 0x004fea0003900000 */
[----:B------:R-:W2:Y:S02]  /*3b9b0*/  @!P3 SYNCS.PHASECHK.TRANS64 P3, [R68+URZ+0x324b0], R80 ;  /* 0x0324b0504400b5a7 */ /* 0x000ea4000806007f */
[----:B--2---:R-:W-:Y:S05]  /*3b9c0*/  @!P3 BRA `(.L_x_12694) ;  /* 0xfffffffc00f0b947 */ /* 0x004fea000383ffff */
[----:B------:R-:W-:Y:S05]  /*3b9d0*/  BRA `(.L_x_13053) ;  /* 0xfffffca8006c7947 */ /* 0x000fea000383ffff */
.L_x_12712:
[----:B------:R0:W5:Y:S01]  /*3b9e0*/  LDL R13, [R1+0x518] ;  /* 0x00051800010d7983 */ /* 0x0001620000100800 */
[----:B------:R-:W-:Y:S01]  /*3b9f0*/  BSSY B0, `(.L_x_13054) ;  /* 0x0000007000007945 */ /* 0x000fe20003800000 */
[----:B------:R-:W-:Y:S02]  /*3ba00*/  IMAD.MOV.U32 R12, RZ, RZ, RZ ;  /* 0x000000ffff0c7224 */ /* 0x000fe400078e00ff */
[----:B------:R-:W-:Y:S02]  /*3ba10*/  IMAD.MOV.U32 R11, RZ, RZ, 0x1f ;  /* 0x0000001fff0b7424 */ /* 0x000fe400078e00ff */
[----:B------:R-:W-:-:S07]  /*3ba20*/  IMAD.MOV.U32 R15, RZ, RZ, -0x1 ;  /* 0xffffffffff0f7424 */ /* 0x000fce00078e00ff */
[----:B0----5:R-:W-:Y:S05]  /*3ba30*/  WARPSYNC.COLLECTIVE R15, `(.L_x_13055) ;  /* 0x000000000f087348 */ /* 0x021fea0003c00000 */
[----:B-----5:R1:W2:Y:S02]  /*3ba40*/  SHFL.IDX P6, R14, R13, R12, R11 ;  /* 0x0000000c0d0e7389 */ /* 0x0202a400000c000b */
[----:B012---:R-:W-:Y:S01]  /*3ba50*/  ENDCOLLECTIVE ;  /* 0x000000000000791b */ /* 0x007fe20003800000 */
.L_x_13055:
[----:B------:R-:W-:Y:S05]  /*3ba60*/  BSYNC B0 ;  /* 0x0000000000007941 */ /* 0x000fea0003800000 */
.L_x_13054:
[----:B------:R-:W-:Y:S05]  /*3ba70*/  BRA `(.L_x_13056) ;  /* 0xfffffcbc00287947 */ /* 0x000fea000383ffff */
.L_x_12724:
        /* <DEDUP_REMOVED lines=8> */
.L_x_13058:
[----:B------:R-:W-:Y:S05]  /*3bb00*/  BSYNC B1 ;  /* 0x0000000000017941 */ /* 0x000fea0003800000 */
.L_x_13057:
        /* <DEDUP_REMOVED lines=8> */
.L_x_13059:
[----:B------:R-:W-:Y:S02]  /*3bb90*/  IMAD.MOV.U32 R13, RZ, RZ, R66 ;  /* 0x000000ffff0d7224 */ /* 0x000fe400078e0042 */
[----:B------:R-:W-:-:S07]  /*3bba0*/  IMAD.MOV.U32 R6, RZ, RZ, R14 ;  /* 0x000000ffff067224 */ /* 0x000fce00078e000e */
[----:B------:R-:W-:Y:S05]  /*3bbb0*/  WARPSYNC.COLLECTIVE R15, `(.L_x_13060) ;  /* 0x000000000f087348 */ /* 0x000fea0003c00000 */
[----:B------:R0:W1:Y:S02]  /*3bbc0*/  SHFL.IDX P6, R14, R13, R12, R11 ;  /* 0x0000000c0d0e7389 */ /* 0x00006400000c000b */
[----:B01----:R-:W-:Y:S01]  /*3bbd0*/  ENDCOLLECTIVE ;  /* 0x000000000000791b */ /* 0x003fe20003800000 */
.L_x_13060:
[----:B------:R-:W-:Y:S02]  /*3bbe0*/  IMAD.MOV.U32 R13, RZ, RZ, R63 ;  /* 0x000000ffff0d7224 */ /* 0x000fe400078e003f */
[----:B------:R-:W-:-:S07]  /*3bbf0*/  IMAD.MOV.U32 R7, RZ, RZ, R14 ;  /* 0x000000ffff077224 */ /* 0x000fce00078e000e */
[----:B------:R-:W-:Y:S05]  /*3bc00*/  WARPSYNC.COLLECTIVE R15, `(.L_x_13061) ;  /* 0x000000000f087348 */ /* 0x000fea0003c00000 */
[----:B------:R0:W1:Y:S02]  /*3bc10*/  SHFL.IDX P6, R14, R13, R12, R11 ;  /* 0x0000000c0d0e7389 */ /* 0x00006400000c000b */
[----:B01----:R-:W-:Y:S01]  /*3bc20*/  ENDCOLLECTIVE ;  /* 0x000000000000791b */ /* 0x003fe20003800000 */
.L_x_13061:
[----:B------:R-:W-:Y:S01]  /*3bc30*/  IMAD.MOV.U32 R8, RZ, RZ, R14 ;  /* 0x000000ffff087224 */ /* 0x000fe200078e000e */
[----:B------:R-:W-:Y:S06]  /*3bc40*/  BRA `(.L_x_13062) ;  /* 0xfffffcc8001c7947 */ /* 0x000fec000383ffff */
.L_x_12727:
        /* <DEDUP_REMOVED lines=8> */
.L_x_13064:
[----:B------:R-:W-:Y:S05]  /*3bcd0*/  BSYNC B1 ;  /* 0x0000000000017941 */ /* 0x000fea0003800000 */
.L_x_13063:
        /* <DEDUP_REMOVED lines=8> */
.L_x_13065:
[----:B------:R-:W-:Y:S02]  /*3bd60*/  IMAD.MOV.U32 R13, RZ, RZ, R66 ;  /* 0x000000ffff0d7224 */ /* 0x000fe400078e0042 */
[----:B------:R-:W-:-:S07]  /*3bd70*/  IMAD.MOV.U32 R6, RZ, RZ, R14 ;  /* 0x000000ffff067224 */ /* 0x000fce00078e000e */
[----:B------:R-:W-:Y:S05]  /*3bd80*/  WARPSYNC.COLLECTIVE R15, `(.L_x_13066) ;  /* 0x000000000f087348 */ /* 0x000fea0003c00000 */
[----:B------:R0:W1:Y:S02]  /*3bd90*/  SHFL.IDX P6, R14, R13, R12, R11 ;  /* 0x0000000c0d0e7389 */ /* 0x00006400000c000b */
[----:B01----:R-:W-:Y:S01]  /*3bda0*/  ENDCOLLECTIVE ;  /* 0x000000000000791b */ /* 0x003fe20003800000 */
.L_x_13066:
[----:B------:R-:W-:Y:S02]  /*3bdb0*/  IMAD.MOV.U32 R13, RZ, RZ, R63 ;  /* 0x000000ffff0d7224 */ /* 0x000fe400078e003f */
[----:B------:R-:W-:-:S07]  /*3bdc0*/  IMAD.MOV.U32 R7, RZ, RZ, R14 ;  /* 0x000000ffff077224 */ /* 0x000fce00078e000e */
[----:B------:R-:W-:Y:S05]  /*3bdd0*/  WARPSYNC.COLLECTIVE R15, `(.L_x_13067) ;  /* 0x000000000f087348 */ /* 0x000fea0003c00000 */
[----:B------:R0:W1:Y:S02]  /*3bde0*/  SHFL.IDX P6, R14, R13, R12, R11 ;  /* 0x0000000c0d0e7389 */ /* 0x00006400000c000b */
[----:B01----:R-:W-:Y:S01]  /*3bdf0*/  ENDCOLLECTIVE ;  /* 0x000000000000791b */ /* 0x003fe20003800000 */
.L_x_13067:
[----:B------:R-:W-:Y:S05]  /*3be00*/  BRA `(.L_x_13068) ;  /* 0xfffffcc800887947 */ /* 0x000fea000383ffff */
.L_x_12731:
[----:B-1----:R1:W4:Y:S02]  /*3be10*/  SYNCS.PHASECHK.TRANS64.TRYWAIT P0, [R2+URZ+0x32400], R63 ;  /* 0x0324003f020075a7 */ /* 0x002324000800017f */
[----:B----4-:R-:W-:Y:S05]  /*3be20*/  @!P0 NANOSLEEP.SYNCS 0x989680 ;  /* 0x009896800000895d */ /* 0x010fea0003900000 */
[----:B------:R-:W4:Y:S02]  /*3be30*/  @!P0 SYNCS.PHASECHK.TRANS64 P0, [R2+URZ+0x32400], R63 ;  /* 0x0324003f020085a7 */ /* 0x000f24000800007f */
[----:B----4-:R-:W-:Y:S05]  /*3be40*/  @!P0 BRA `(.L_x_12731) ;  /* 0xfffffffc00f08947 */ /* 0x010fea000383ffff */
[----:B------:R-:W-:Y:S05]  /*3be50*/  BRA `(.L_x_13069) ;  /* 0xfffffccc00147947 */ /* 0x000fea000383ffff */
.L_x_12739:
[----:B------:R-:W0:Y:S01]  /*3be60*/  LDC R69, c[0x0][0x3f4] ;  /* 0x0000fd00ff457b82 */ /* 0x000e220000000800 */
        /* <DEDUP_REMOVED lines=8> */
.L_x_13071:
[----:B------:R-:W-:Y:S05]  /*3bef0*/  BSYNC B1 ;  /* 0x0000000000017941 */ /* 0x000fea0003800000 */
.L_x_13070:
        /* <DEDUP_REMOVED lines=10> */
.L_x_13072:
        /* <DEDUP_REMOVED lines=8> */
.L_x_13073:
[----:B------:R-:W-:-:S05]  /*3c020*/  @!P1 IADD3 R8, P2, R5, R7, RZ ;  /* 0x0000000705089210 */ /* 0x000fca0007f5e0ff */
[----:B------:R-:W-:Y:S02]  /*3c030*/  @!P1 IMAD.X R9, R4, 0x1, R21, P2 ;  /* 0x0000000104099824 */ /* 0x000fe400010e0615 */
[----:B------:R-:W-:Y:S02]  /*3c040*/  IMAD.MOV.U32 R13, RZ, RZ, R44 ;  /* 0x000000ffff0d7224 */ /* 0x000fe400078e002c */
[----:B------:R-:W-:-:S07]  /*3c050*/  IMAD.MOV.U32 R6, RZ, RZ, R14 ;  /* 0x000000ffff067224 */ /* 0x000fce00078e000e */
[----:B------:R-:W-:Y:S05]  /*3c060*/  WARPSYNC.COLLECTIVE R15, `(.L_x_13074) ;  /* 0x000000000f087348 */ /* 0x000fea0003c00000 */
[----:B------:R0:W1:Y:S02]  /*3c070*/  SHFL.IDX P6, R14, R13, R12, R11 ;  /* 0x0000000c0d0e7389 */ /* 0x00006400000c000b */
[----:B01----:R-:W-:Y:S01]  /*3c080*/  ENDCOLLECTIVE ;  /* 0x000000000000791b */ /* 0x003fe20003800000 */
.L_x_13074:
[----:B------:R-:W2:Y:S01]  /*3c090*/  @!P1 LD.E.128 R8, desc[UR42][R8.64] ;  /* 0x0000002a08089980 */ /* 0x000ea2000c101d00 */
[----:B------:R-:W-:-:S05]  /*3c0a0*/  @!P1 IADD3 R4, P2, R14, R7, RZ ;  /* 0x000000070e049210 */ /* 0x000fca0007f5e0ff */
[----:B------:R-:W-:-:S06]  /*3c0b0*/  @!P1 IMAD.X R5, R6, 0x1, R21, P2 ;  /* 0x0000000106059824 */ /* 0x000fcc00010e0615 */
[----:B------:R-:W5:Y:S01]  /*3c0c0*/  @!P1 LD.E.128 R4, desc[UR42][R4.64] ;  /* 0x0000002a04049980 */ /* 0x000f62000c101d00 */
[----:B------:R-:W-:Y:S01]  /*3c0d0*/  CS2R R20, SRZ ;  /* 0x0000000000147805 */ /* 0x000fe2000001ff00 */
[----:B------:R-:W-:Y:S01]  /*3c0e0*/  IMAD.MOV.U32 R13, RZ, RZ, R31 ;  /* 0x000000ffff0d7224 */ /* 0x000fe200078e001f */
[----:B------:R-:W-:Y:S01]  /*3c0f0*/  CS2R R66, SRZ ;  /* 0x0000000000427805 */ /* 0x000fe2000001ff00 */
[----:B------:R-:W-:Y:S01]  /*3c100*/  IMAD.MOV.U32 R12, RZ, RZ, 0x1 ;  /* 0x00000001ff0c7424 */ /* 0x000fe200078e00ff */
[----:B------:R-:W-:Y:S02]  /*3c110*/  CS2R R24, SRZ ;  /* 0x0000000000187805 */ /* 0x000fe4000001ff00 */
[----:B------:R-:W-:Y:S01]  /*3c120*/  CS2R R64, SRZ ;  /* 0x0000000000407805 */ /* 0x000fe2000001ff00 */
[----:B--2---:R-:W-:Y:S02]  /*3c130*/  @!P1 IMAD.MOV.U32 R21, RZ, RZ, R11 ;  /* 0x000000ffff159224 */ /* 0x004fe400078e000b */
[----:B------:R-:W-:-:S02]  /*3c140*/  @!P1 IMAD.MOV.U32 R20, RZ, RZ, R10 ;  /* 0x000000ffff149224 */ /* 0x000fc400078e000a */
[----:B------:R-:W-:Y:S02]  /*3c150*/  IMAD.MOV.U32 R11, RZ, RZ, R21 ;  /* 0x000000ffff0b7224 */ /* 0x000fe400078e0015 */
[----:B------:R-:W-:Y:S02]  /*3c160*/  IMAD.MOV.U32 R10, RZ, RZ, R20 ;  /* 0x000000ffff0a7224 */ /* 0x000fe400078e0014 */
[----:B------:R-:W-:Y:S01]  /*3c170*/  @!P1 IMAD.MOV.U32 R24, RZ, RZ, R8 ;  /* 0x000000ffff189224 */ /* 0x000fe200078e0008 */
[----:B------:R-:W-:Y:S01]  /*3c180*/  PRMT R68, R68, 0x5410, R11 ;  /* 0x0000541044447816 */ /* 0x000fe2000000000b */
[----:B------:R-:W-:Y:S01]  /*3c190*/  IMAD.MOV.U32 R11, RZ, RZ, 0x1c1f ;  /* 0x00001c1fff0b7424 */ /* 0x000fe200078e00ff */
[----:B------:R-:W-:Y:S01]  /*3c1a0*/  PRMT R63, R63, 0x5410, R10 ;  /* 0x000054103f3f7816 */ /* 0x000fe2000000000a */
[----:B------:R-:W-:Y:S02]  /*3c1b0*/  @!P1 IMAD.MOV.U32 R25, RZ, RZ, R9 ;  /* 0x000000ffff199224 */ /* 0x000fe400078e0009 */
[----:B------:R-:W-:-:S07]  /*3c1c0*/  IMAD.MOV.U32 R8, RZ, RZ, R24 ;  /* 0x000000ffff087224 */ /* 0x000fce00078e0018 */
[----:B-----5:R-:W-:Y:S05]  /*3c1d0*/  WARPSYNC.COLLECTIVE R15, `(.L_x_13075) ;  /* 0x000000000f087348 */ /* 0x020fea0003c00000 */
[----:B------:R0:W1:Y:S02]  /*3c1e0*/  SHFL.IDX P6, R14, R13, R12, R11 ;  /* 0x0000000c0d0e7389 */ /* 0x00006400000c000b */
[----:B01---5:R-:W-:Y:S01]  /*3c1f0*/  ENDCOLLECTIVE ;  /* 0x000000000000791b */ /* 0x023fe20003800000 */
.L_x_13075:
[----:B------:R-:W-:Y:S01]  /*3c200*/  IMAD.MOV.U32 R9, RZ, RZ, R25 ;  /* 0x000000ffff097224 */ /* 0x000fe200078e0019 */
[----:B------:R-:W-:Y:S01]  /*3c210*/  PRMT R63, R8, 0x7610, R63 ;  /* 0x00007610083f7816 */ /* 0x000fe2000000003f */
[----:B------:R-:W-:-:S03]  /*3c220*/  @!P1 IMAD.MOV.U32 R66, RZ, RZ, R4 ;  /* 0x000000ffff429224 */ /* 0x000fc600078e0004 */
[----:B------:R-:W-:Y:S01]  /*3c230*/  PRMT R68, R9, 0x7610, R68 ;  /* 0x0000761009447816 */ /* 0x000fe20000000044 */
[----:B------:R-:W-:Y:S02]  /*3c240*/  @!P1 IMAD.MOV.U32 R67, RZ, RZ, R5 ;  /* 0x000000ffff439224 */ /* 0x000fe400078e0005 */
[----:B------:R-:W-:Y:S02]  /*3c250*/  @!P1 IMAD.MOV.U32 R64, RZ, RZ, R6 ;  /* 0x000000ffff409224 */ /* 0x000fe400078e0006 */
[----:B------:R-:W-:Y:S02]  /*3c260*/  @!P1 IMAD.MOV.U32 R65, RZ, RZ, R7 ;  /* 0x000000ffff419224 */ /* 0x000fe400078e0007 */
[----:B------:R-:W-:Y:S02]  /*3c270*/  IMAD.MOV.U32 R13, RZ, RZ, R29 ;  /* 0x000000ffff0d7224 */ /* 0x000fe400078e001d */
[----:B------:R-:W-:Y:S02]  /*3c280*/  IMAD.MOV.U32 R6, RZ, RZ, R66 ;  /* 0x000000ffff067224 */ /* 0x000fe400078e0042 */
[----:B------:R-:W-:-:S02]  /*3c290*/  IMAD.MOV.U32 R7, RZ, RZ, R67 ;  /* 0x000000ffff077224 */ /* 0x000fc400078e0043 */
[----:B------:R-:W-:Y:S01]  /*3c2a0*/  IMAD.MOV.U32 R4, RZ, RZ, R64 ;  /* 0x000000ffff047224 */ /* 0x000fe200078e0040 */
[----:B------:R-:W-:Y:S01]  /*3c2b0*/  PRMT R75, R75, 0x5410, R6 ;  /* 0x000054104b4b7816 */ /* 0x000fe20000000006 */
[----:B------:R-:W-:Y:S01]  /*3c2c0*/  IMAD.MOV.U32 R5, RZ, RZ, R65 ;  /* 0x000000ffff057224 */ /* 0x000fe200078e0041 */
[----:B------:R-:W-:Y:S01]  /*3c2d0*/  PRMT R76, R76, 0x5410, R7 ;  /* 0x000054104c4c7816 */ /* 0x000fe20000000007 */
[----:B------:R-:W-:Y:S01]  /*3c2e0*/  IMAD.MOV.U32 R28, RZ, RZ, R14 ;  /* 0x000000ffff1c7224 */ /* 0x000fe200078e000e */
[----:B------:R-:W-:-:S07]  /*3c2f0*/  PRMT R83, R4, 0x7610, R83 ;  /* 0x0000761004537816 */ /* 0x000fce0000000053 */
[----:B------:R-:W-:Y:S05]  /*3c300*/  WARPSYNC.COLLECTIVE R15, `(.L_x_13076) ;  /* 0x000000000f087348 */ /* 0x000fea0003c00000 */
[----:B------:R0:W1:Y:S02]  /*3c310*/  SHFL.IDX P6, R14, R13, R12, R11 ;  /* 0x0000000c0d0e7389 */ /* 0x00006400000c000b */
[----:B01----:R-:W-:Y:S01]  /*3c320*/  ENDCOLLECTIVE ;  /* 0x000000000000791b */ /* 0x003fe20003800000 */
.L_x_13076:
[----:B------:R-:W-:Y:S01]  /*3c330*/  CS2R R6, SRZ ;  /* 0x0000000000067805 */ /* 0x000fe2000001ff00 */
[----:B------:R-:W-:Y:S02]  /*3c340*/  IMAD.MOV.U32 R13, RZ, RZ, R30 ;  /* 0x000000ffff0d7224 */ /* 0x000fe400078e001e */
[----:B------:R-:W-:-:S07]  /*3c350*/  IMAD.MOV.U32 R29, RZ, RZ, R14 ;  /* 0x000000ffff1d7224 */ /* 0x000fce00078e000e */
[----:B------:R-:W-:Y:S05]  /*3c360*/  WARPSYNC.COLLECTIVE R15, `(.L_x_13077) ;  /* 0x000000000f087348 */ /* 0x000fea0003c00000 */
[----:B------:R0:W1:Y:S02]  /*3c370*/  SHFL.IDX P6, R14, R13, R12, R11 ;  /* 0x0000000c0d0e7389 */ /* 0x00006400000c000b */
[----:B01----:R-:W-:Y:S01]  /*3c380*/  ENDCOLLECTIVE ;  /* 0x000000000000791b */ /* 0x003fe20003800000 */
.L_x_13077:
[----:B------:R-:W-:Y:S01]  /*3c390*/  IMAD.MOV.U32 R13, RZ, RZ, R44 ;  /* 0x000000ffff0d7224 */ /* 0x000fe200078e002c */
[----:B------:R-:W-:Y:S01]  /*3c3a0*/  PRMT R44, R44, 0x5410, R5 ;  /* 0x000054102c2c7816 */ /* 0x000fe20000000005 */
[----:B------:R-:W-:-:S07]  /*3c3b0*/  IMAD.MOV.U32 R30, RZ, RZ, R14 ;  /* 0x000000ffff1e7224 */ /* 0x000fce00078e000e */
[----:B------:R-:W-:Y:S05]  /*3c3c0*/  WARPSYNC.COLLECTIVE R15, `(.L_x_13078) ;  /* 0x000000000f087348 */ /* 0x000fea0003c00000 */
[----:B------:R0:W1:Y:S02]  /*3c3d0*/  SHFL.IDX P6, R14, R13, R12, R11 ;  /* 0x0000000c0d0e7389 */ /* 0x00006400000c000b */
[----:B01----:R-:W-:Y:S01]  /*3c3e0*/  ENDCOLLECTIVE ;  /* 0x000000000000791b */ /* 0x003fe20003800000 */
.L_x_13078:
[----:B------:R-:W-:Y:S05]  /*3c3f0*/  BRA `(.L_x_13079) ;  /* 0xfffffcd800947947 */ /* 0x000fea000383ffff */
.L_x_12743:
[----:B0-----:R0:W1:Y:S02]  /*3c400*/  SYNCS.PHASECHK.TRANS64.TRYWAIT P1, [R2+URZ+0x32400], R13 ;  /* 0x0324000d020075a7 */ /* 0x001064000802017f */
[----:B-1----:R-:W-:Y:S05]  /*3c410*/  @!P1 NANOSLEEP.SYNCS 0x989680 ;  /* 0x009896800000995d */ /* 0x002fea0003900000 */
[----:B------:R-:W1:Y:S02]  /*3c420*/  @!P1 SYNCS.PHASECHK.TRANS64 P1, [R2+URZ+0x32400], R13 ;  /* 0x0324000d020095a7 */ /* 0x000e64000802007f */
[----:B-1----:R-:W-:Y:S05]  /*3c430*/  @!P1 BRA `(.L_x_12743) ;  /* 0xfffffffc00f09947 */ /* 0x002fea000383ffff */
[----:B------:R-:W-:Y:S05]  /*3c440*/  BRA `(.L_x_13080) ;  /* 0xfffffcd800f07947 */ /* 0x000fea000383ffff */
.L_x_12758:
[----:B0-----:R0:W1:Y:S02]  /*3c450*/  SYNCS.PHASECHK.TRANS64.TRYWAIT P0, [R2+URZ], R7 ;  /* 0x00000007020075a7 */ /* 0x001064000800017f */
[----:B-1----:R-:W-:Y:S05]  /*3c460*/  @!P0 NANOSLEEP.SYNCS 0x989680 ;  /* 0x009896800000895d */ /* 0x002fea0003900000 */
[----:B------:R-:W1:Y:S02]  /*3c470*/  @!P0 SYNCS.PHASECHK.TRANS64 P0, [R2+URZ], R7 ;  /* 0x00000007020085a7 */ /* 0x000e64000800007f */
[----:B-1----:R-:W-:Y:S05]  /*3c480*/  @!P0 BRA `(.L_x_12758) ;  /* 0xfffffffc00f08947 */ /* 0x002fea000383ffff */
[----:B------:R-:W-:Y:S05]  /*3c490*/  BRA `(.L_x_12757) ;  /* 0xfffffcf000d47947 */ /* 0x000fea000383ffff */
.L_x_12765:
[----:B-1----:R1:W2:Y:S02]  /*3c4a0*/  SYNCS.PHASECHK.TRANS64.TRYWAIT P0, [R4+URZ], R5 ;  /* 0x00000005040075a7 */ /* 0x0022a4000800017f */
[----:B--2---:R-:W-:Y:S05]  /*3c4b0*/  @!P0 NANOSLEEP.SYNCS 0x989680 ;  /* 0x009896800000895d */ /* 0x004fea0003900000 */
[----:B------:R-:W2:Y:S02]  /*3c4c0*/  @!P0 SYNCS.PHASECHK.TRANS64 P0, [R4+URZ], R5 ;  /* 0x00000005040085a7 */ /* 0x000ea4000800007f */
[----:B--2---:R-:W-:Y:S05]  /*3c4d0*/  @!P0 BRA `(.L_x_12765) ;  /* 0xfffffffc00f08947 */ /* 0x004fea000383ffff */
[----:B------:R-:W-:Y:S05]  /*3c4e0*/  BRA `(.L_x_12764) ;  /* 0xfffffcf400f87947 */ /* 0x000fea000383ffff */
.L_x_12790:
[----:B-1----:R1:W2:Y:S02]  /*3c4f0*/  SYNCS.PHASECHK.TRANS64.TRYWAIT P1, [R0+URZ], R9 ;  /* 0x00000009000075a7 */ /* 0x0022a4000802017f */
[----:B--2---:R-:W-:Y:S05]  /*3c500*/  @!P1 NANOSLEEP.SYNCS 0x989680 ;  /* 0x009896800000995d */ /* 0x004fea0003900000 */
[----:B------:R-:W2:Y:S02]  /*3c510*/  @!P1 SYNCS.PHASECHK.TRANS64 P1, [R0+URZ], R9 ;  /* 0x00000009000095a7 */ /* 0x000ea4000802007f */
[----:B--2---:R-:W-:Y:S05]  /*3c520*/  @!P1 BRA `(.L_x_12790) ;  /* 0xfffffffc00f09947 */ /* 0x004fea000383ffff */
[----:B------:R-:W-:Y:S05]  /*3c530*/  BRA `(.L_x_12789) ;  /* 0xfffffda400d47947 */ /* 0x000fea000383ffff */
.L_x_12797:
[----:B--2---:R2:W3:Y:S02]  /*3c540*/  SYNCS.PHASECHK.TRANS64.TRYWAIT P1, [R6+URZ], R7 ;  /* 0x00000007060075a7 */ /* 0x0044e4000802017f */
[----:B---3--:R-:W-:Y:S05]  /*3c550*/  @!P1 NANOSLEEP.SYNCS 0x989680 ;  /* 0x009896800000995d */ /* 0x008fea0003900000 */
[----:B------:R-:W3:Y:S02]  /*3c560*/  @!P1 SYNCS.PHASECHK.TRANS64 P1, [R6+URZ], R7 ;  /* 0x00000007060095a7 */ /* 0x000ee4000802007f */
[----:B---3--:R-:W-:Y:S05]  /*3c570*/  @!P1 BRA `(.L_x_12797) ;  /* 0xfffffffc00f09947 */ /* 0x008fea000383ffff */
[----:B------:R-:W-:Y:S05]  /*3c580*/  BRA `(.L_x_12796) ;  /* 0xfffffda800f87947 */ /* 0x000fea000383ffff */
.L_x_12808:
[----:B-1----:R1:W2:Y:S02]  /*3c590*/  SYNCS.PHASECHK.TRANS64.TRYWAIT P0, [R6+URZ], R7 ;  /* 0x00000007060075a7 */ /* 0x0022a4000800017f */
[----:B--2---:R-:W-:Y:S05]  /*3c5a0*/  @!P0 NANOSLEEP.SYNCS 0x989680 ;  /* 0x009896800000895d */ /* 0x004fea0003900000 */
[----:B------:R-:W2:Y:S02]  /*3c5b0*/  @!P0 SYNCS.PHASECHK.TRANS64 P0, [R6+URZ], R7 ;  /* 0x00000007060085a7 */ /* 0x000ea4000800007f */
[----:B--2---:R-:W-:Y:S05]  /*3c5c0*/  @!P0 BRA `(.L_x_12808) ;  /* 0xfffffffc00f08947 */ /* 0x004fea000383ffff */
[----:B------:R-:W-:Y:S05]  /*3c5d0*/  BRA `(.L_x_12807) ;  /* 0xfffffe4400787947 */ /* 0x000fea000383ffff */
.L_x_12815:
[----:B--2---:R2:W3:Y:S02]  /*3c5e0*/  SYNCS.PHASECHK.TRANS64.TRYWAIT P0, [R6+URZ], R7 ;  /* 0x00000007060075a7 */ /* 0x0044e4000800017f */
[----:B---3--:R-:W-:Y:S05]  /*3c5f0*/  @!P0 NANOSLEEP.SYNCS 0x989680 ;  /* 0x009896800000895d */ /* 0x008fea0003900000 */
[----:B------:R-:W3:Y:S02]  /*3c600*/  @!P0 SYNCS.PHASECHK.TRANS64 P0, [R6+URZ], R7 ;  /* 0x00000007060085a7 */ /* 0x000ee4000800007f */
[----:B---3--:R-:W-:Y:S05]  /*3c610*/  @!P0 BRA `(.L_x_12815) ;  /* 0xfffffffc00f08947 */ /* 0x008fea000383ffff */
[----:B------:R-:W-:Y:S05]  /*3c620*/  BRA `(.L_x_12814) ;  /* 0xfffffe48009c7947 */ /* 0x000fea000383ffff */
.L_x_12833:
[----:B------:R-:W-:Y:S02]  /*3c630*/  IMAD.MOV.U32 R13, RZ, RZ, R19 ;  /* 0x000000ffff0d7224 */ /* 0x000fe400078e0013 */
[----:B------:R-:W-:Y:S02]  /*3c640*/  IMAD.MOV.U32 R12, RZ, RZ, RZ ;  /* 0x000000ffff0c7224 */ /* 0x000fe400078e00ff */
[----:B------:R-:W-:Y:S02]  /*3c650*/  IMAD.MOV.U32 R11, RZ, RZ, 0x181f ;  /* 0x0000181fff0b7424 */ /* 0x000fe400078e00ff */
[----:B------:R-:W-:-:S07]  /*3c660*/  IMAD.MOV.U32 R15, RZ, RZ, -0x1 ;  /* 0xffffffffff0f7424 */ /* 0x000fce00078e00ff */
[----:B-----5:R-:W-:Y:S05]  /*3c670*/  WARPSYNC.COLLECTIVE R15, `(.L_x_13081) ;  /* 0x000000000f087348 */ /* 0x020fea0003c00000 */
[----:B------:R0:W1:Y:S02]  /*3c680*/  SHFL.IDX P6, R14, R13, R12, R11 ;  /* 0x0000000c0d0e7389 */ /* 0x00006400000c000b */
[----:B01---5:R-:W-:Y:S01]  /*3c690*/  ENDCOLLECTIVE ;  /* 0x000000000000791b */ /* 0x023fe20003800000 */
.L_x_13081:
[----:B------:R-:W-:Y:S02]  /*3c6a0*/  IMAD.MOV.U32 R13, RZ, RZ, R18 ;  /* 0x000000ffff0d7224 */ /* 0x000fe400078e0012 */
[----:B------:R-:W-:-:S07]  /*3c6b0*/  IMAD.MOV.U32 R3, RZ, RZ, R14 ;  /* 0x000000ffff037224 */ /* 0x000fce00078e000e */
[----:B------:R-:W-:Y:S05]  /*3c6c0*/  WARPSYNC.COLLECTIVE R15, `(.L_x_13082) ;  /* 0x000000000f087348 */ /* 0x000fea0003c00000 */
[----:B------:R0:W1:Y:S02]  /*3c6d0*/  SHFL.IDX P6, R14, R13, R12, R11 ;  /* 0x0000000c0d0e7389 */ /* 0x00006400000c000b */
[----:B01----:R-:W-:Y:S01]  /*3c6e0*/  ENDCOLLECTIVE ;  /* 0x000000000000791b */ /* 0x003fe20003800000 */
.L_x_13082:
[----:B------:R-:W-:Y:S05]  /*3c6f0*/  BRA `(.L_x_13083) ;  /* 0xffffff2400247947 */ /* 0x000fea000383ffff */
.L_x_12836:
[----:B------:R-:W-:Y:S01]  /*3c700*/  BSSY B1, `(.L_x_13084) ;  /* 0x0000008000017945 */ /* 0x000fe20003800000 */
[----:B---3--:R-:W-:Y:S02]  /*3c710*/  IMAD.MOV.U32 R13, RZ, RZ, R19 ;  /* 0x000000ffff0d7224 */ /* 0x008fe400078e0013 */
[----:B------:R-:W-:Y:S02]  /*3c720*/  IMAD.MOV.U32 R12, RZ, RZ, 0x1 ;  /* 0x00000001ff0c7424 */ /* 0x000fe400078e00ff */
[----:B------:R-:W-:Y:S02]  /*3c730*/  IMAD.MOV.U32 R11, RZ, RZ, 0x181f ;  /* 0x0000181fff0b7424 */ /* 0x000fe400078e00ff */
[----:B------:R-:W-:-:S07]  /*3c740*/  IMAD.MOV.U32 R15, RZ, RZ, -0x1 ;  /* 0xffffffffff0f7424 */ /* 0x000fce00078e00ff */
[----:B012--5:R-:W-:Y:S05]  /*3c750*/  WARPSYNC.COLLECTIVE R15, `(.L_x_13085) ;  /* 0x000000000f087348 */ /* 0x027fea0003c00000 */
[----:B--2---:R2:W3:Y:S02]  /*3c760*/  SHFL.IDX P6, R14, R13, R12, R11 ;  /* 0x0000000c0d0e7389 */ /* 0x0044e400000c000b */
[----:B0123-5:R-:W-:Y:S01]  /*3c770*/  ENDCOLLECTIVE ;  /* 0x000000000000791b */ /* 0x02ffe20003800000 */
.L_x_13085:
[----:B------:R-:W-:Y:S05]  /*3c780*/  BSYNC B1 ;  /* 0x0000000000017941 */ /* 0x000fea0003800000 */
.L_x_13084:
        /* <DEDUP_REMOVED lines=8> */
.L_x_13086:
[----:B------:R-:W-:Y:S05]  /*3c810*/  BRA `(.L_x_13087) ;  /* 0xffffff2400447947 */ /* 0x000fea000383ffff */
.L_x_12839:
[----:B------:R-:W-:Y:S01]  /*3c820*/  BSSY B1, `(.L_x_13088) ;  /* 0x0000008000017945 */ /* 0x000fe20003800000 */
[----:B------:R-:W-:Y:S02]  /*3c830*/  IMAD.MOV.U32 R13, RZ, RZ, R19 ;  /* 0x000000ffff0d7224 */ /* 0x000fe400078e0013 */
[----:B------:R-:W-:Y:S02]  /*3c840*/  IMAD.MOV.U32 R12, RZ, RZ, 0x2 ;  /* 0x00000002ff0c7424 */ /* 0x000fe400078e00ff */
[----:B---3--:R-:W-:Y:S02]  /*3c850*/  IMAD.MOV.U32 R11, RZ, RZ, 0x181f ;  /* 0x0000181fff0b7424 */ /* 0x008fe400078e00ff */
[----:B------:R-:W-:-:S07]  /*3c860*/  IMAD.MOV.U32 R15, RZ, RZ, -0x1 ;  /* 0xffffffffff0f7424 */ /* 0x000fce00078e00ff */
[----:B012-4-:R-:W-:Y:S05]  /*3c870*/  WARPSYNC.COLLECTIVE R15, `(.L_x_13089) ;  /* 0x000000000f087348 */ /* 0x017fea0003c00000 */
[----:B--2---:R2:W3:Y:S02]  /*3c880*/  SHFL.IDX P6, R14, R13, R12, R11 ;  /* 0x0000000c0d0e7389 */ /* 0x0044e400000c000b */
[----:B01234-:R-:W-:Y:S01]  /*3c890*/  ENDCOLLECTIVE ;  /* 0x000000000000791b */ /* 0x01ffe20003800000 */
.L_x_13089:
[----:B------:R-:W-:Y:S05]  /*3c8a0*/  BSYNC B1 ;  /* 0x0000000000017941 */ /* 0x000fea0003800000 */
.L_x_13088:
        /* <DEDUP_REMOVED lines=8> */
.L_x_13090:
[----:B------:R-:W-:Y:S05]  /*3c930*/  BRA `(.L_x_13091) ;  /* 0xffffff2400647947 */ /* 0x000fea000383ffff */
.L_x_12842:
        /* <DEDUP_REMOVED lines=8> */
.L_x_13093:
[----:B------:R-:W-:Y:S05]  /*3c9c0*/  BSYNC B1 ;  /* 0x0000000000017941 */ /* 0x000fea0003800000 */
.L_x_13092:
        /* <DEDUP_REMOVED lines=8> */
.L_x_13094:
[----:B------:R-:W-:Y:S05]  /*3ca50*/  BRA `(.L_x_13095) ;  /* 0xffffff2400847947 */ /* 0x000fea000383ffff */
.L_x_12844:
[----:B------:R-:W-:Y:S02]  /*3ca60*/  IMAD.MOV.U32 R13, RZ, RZ, R4 ;  /* 0x000000ffff0d7224 */ /* 0x000fe400078e0004 */
[----:B------:R-:W-:Y:S02]  /*3ca70*/  IMAD.MOV.U32 R12, RZ, RZ, RZ ;  /* 0x000000ffff0c7224 */ /* 0x000fe400078e00ff */
[----:B------:R-:W-:Y:S02]  /*3ca80*/  IMAD.MOV.U32 R11, RZ, RZ, 0x1c1f ;  /* 0x00001c1fff0b7424 */ /* 0x000fe400078e00ff */
[----:B------:R-:W-:-:S07]  /*3ca90*/  IMAD.MOV.U32 R15, RZ, RZ, -0x1 ;  /* 0xffffffffff0f7424 */ /* 0x000fce00078e00ff */
[----:B------:R-:W-:Y:S05]  /*3caa0*/  WARPSYNC.COLLECTIVE R15, `(.L_x_13096) ;  /* 0x000000000f087348 */ /* 0x000fea0003c00000 */
[----:B------:R0:W1:Y:S02]  /*3cab0*/  SHFL.IDX P6, R14, R13, R12, R11 ;  /* 0x0000000c0d0e7389 */ /* 0x00006400000c000b */
[----:B01----:R-:W-:Y:S01]  /*3cac0*/  ENDCOLLECTIVE ;  /* 0x000000000000791b */ /* 0x003fe20003800000 */
.L_x_13096:
[----:B------:R-:W-:Y:S02]  /*3cad0*/  IMAD.MOV.U32 R13, RZ, RZ, R3 ;  /* 0x000000ffff0d7224 */ /* 0x000fe400078e0003 */
[----:B------:R-:W-:-:S07]  /*3cae0*/  IMAD.MOV.U32 R5, RZ, RZ, R14 ;  /* 0x000000ffff057224 */ /* 0x000fce00078e000e */
[----:B------:R-:W-:Y:S05]  /*3caf0*/  WARPSYNC.COLLECTIVE R15, `(.L_x_13097) ;  /* 0x000000000f087348 */ /* 0x000fea0003c00000 */
[----:B------:R0:W1:Y:S02]  /*3cb00*/  SHFL.IDX P6, R14, R13, R12, R11 ;  /* 0x0000000c0d0e7389 */ /* 0x00006400000c000b */
[----:B01----:R-:W-:Y:S01]  /*3cb10*/  ENDCOLLECTIVE ;  /* 0x000000000000791b */ /* 0x003fe20003800000 */
.L_x_13097:
[----:B------:R-:W-:Y:S05]  /*3cb20*/  BRA `(.L_x_13098) ;  /* 0xffffff2800607947 */ /* 0x000fea000383ffff */
.L_x_12847:
[----:B------:R-:W-:Y:S01]  /*3cb30*/  BSSY B1, `(.L_x_13099) ;  /* 0x0000008000017945 */ /* 0x000fe20003800000 */
[----:B------:R-:W-:Y:S02]  /*3cb40*/  IMAD.MOV.U32 R13, RZ, RZ, R4 ;  /* 0x000000ffff0d7224 */ /* 0x000fe400078e0004 */
[----:B------:R-:W-:Y:S02]  /*3cb50*/  IMAD.MOV.U32 R12, RZ, RZ, 0x1 ;  /* 0x00000001ff0c7424 */ /* 0x000fe400078e00ff */
[----:B---3--:R-:W-:Y:S02]  /*3cb60*/  IMAD.MOV.U32 R11, RZ, RZ, 0x1c1f ;  /* 0x00001c1fff0b7424 */ /* 0x008fe400078e00ff */
[----:B------:R-:W-:-:S07]  /*3cb70*/  IMAD.MOV.U32 R15, RZ, RZ, -0x1 ;  /* 0xffffffffff0f7424 */ /* 0x000fce00078e00ff */
[----:B012---:R-:W-:Y:S05]  /*3cb80*/  WARPSYNC.COLLECTIVE R15, `(.L_x_13100) ;  /* 0x000000000f087348 */ /* 0x007fea0003c00000 */
[----:B--2---:R2:W3:Y:S02]  /*3cb90*/  SHFL.IDX P6, R14, R13, R12, R11 ;  /* 0x0000000c0d0e7389 */ /* 0x0044e400000c000b */
[----:B0123--:R-:W-:Y:S01]  /*3cba0*/  ENDCOLLECTIVE ;  /* 0x000000000000791b */ /* 0x00ffe20003800000 */
.L_x_13100:
[----:B------:R-:W-:Y:S05]  /*3cbb0*/  BSYNC B1 ;  /* 0x0000000000017941 */ /* 0x000fea0003800000 */
.L_x_13099:
        /* <DEDUP_REMOVED lines=8> */
.L_x_13101:
[----:B------:R-:W-:Y:S05]  /*3cc40*/  BRA `(.L_x_13102) ;  /* 0xffffff34004c7947 */ /* 0x000fea000383ffff */
.L_x_12853:
[----:B------:R-:W-:Y:S02]  /*3cc50*/  IMAD.MOV.U32 R13, RZ, RZ, R4 ;  /* 0x000000ffff0d7224 */ /* 0x000fe400078e0004 */
[----:B------:R-:W-:Y:S02]  /*3cc60*/  IMAD.MOV.U32 R12, RZ, RZ, RZ ;  /* 0x000000ffff0c7224 */ /* 0x000fe400078e00ff */
[----:B------:R-:W-:Y:S02]  /*3cc70*/  IMAD.MOV.U32 R11, RZ, RZ, 0x181f ;  /* 0x0000181fff0b7424 */ /* 0x000fe400078e00ff */
[----:B------:R-:W-:-:S07]  /*3cc80*/  IMAD.MOV.U32 R15, RZ, RZ, -0x1 ;  /* 0xffffffffff0f7424 */ /* 0x000fce00078e00ff */
[----:B01----:R-:W-:Y:S05]  /*3cc90*/  WARPSYNC.COLLECTIVE R15, `(.L_x_13103) ;  /* 0x000000000f087348 */ /* 0x003fea0003c00000 */
[----:B------:R2:W3:Y:S02]  /*3cca0*/  SHFL.IDX P6, R14, R13, R12, R11 ;  /* 0x0000000c0d0e7389 */ /* 0x0004e400000c000b */
[----:B0123--:R-:W-:Y:S01]  /*3ccb0*/  ENDCOLLECTIVE ;  /* 0x000000000000791b */ /* 0x00ffe20003800000 */
.L_x_13103:
[----:B------:R-:W-:Y:S02]  /*3ccc0*/  IMAD.MOV.U32 R13, RZ, RZ, R3 ;  /* 0x000000ffff0d7224 */ /* 0x000fe400078e0003 */
[----:B------:R-:W-:-:S07]  /*3ccd0*/  IMAD.MOV.U32 R0, RZ, RZ, R14 ;  /* 0x000000ffff007224 */ /* 0x000fce00078e000e */
[----:B------:R-:W-:Y:S05]  /*3cce0*/  WARPSYNC.COLLECTIVE R15, `(.L_x_13104) ;  /* 0x000000000f087348 */ /* 0x000fea0003c00000 */
[----:B------:R0:W1:Y:S02]  /*3ccf0*/  SHFL.IDX P6, R14, R13, R12, R11 ;  /* 0x0000000c0d0e7389 */ /* 0x00006400000c000b */
[----:B01----:R-:W-:Y:S01]  /*3cd00*/  ENDCOLLECTIVE ;  /* 0x000000000000791b */ /* 0x003fe20003800000 */
.L_x_13104:
[----:B------:R-:W-:Y:S05]  /*3cd10*/  BRA `(.L_x_13105) ;  /* 0xffffff4800747947 */ /* 0x000fea000383ffff */
.L_x_12856:
        /* <DEDUP_REMOVED lines=8> */
.L_x_13107:
[----:B------:R-:W-:Y:S05]  /*3cda0*/  BSYNC B1 ;  /* 0x0000000000017941 */ /* 0x000fea0003800000 */
.L_x_13106:
        /* <DEDUP_REMOVED lines=8> */
.L_x_13108:
[----:B------:R-:W-:Y:S05]  /*3ce30*/  BRA `(.L_x_13109) ;  /* 0xffffff4800987947 */ /* 0x000fea000383ffff */
.L_x_12859:
        /* <DEDUP_REMOVED lines=8> */
.L_x_13111:
[----:B------:R-:W-:Y:S05]  /*3cec0*/  BSYNC B1 ;  /* 0x0000000000017941 */ /* 0x000fea0003800000 */
.L_x_13110:
        /* <DEDUP_REMOVED lines=8> */
.L_x_13112:
[----:B------:R-:W-:Y:S05]  /*3cf50*/  BRA `(.L_x_13113) ;  /* 0xffffff4800b87947 */ /* 0x000fea000383ffff */
.L_x_12862:
        /* <DEDUP_REMOVED lines=8> */
.L_x_13115:
[----:B------:R-:W-:Y:S05]  /*3cfe0*/  BSYNC B1 ;  /* 0x0000000000017941 */ /* 0x000fea0003800000 */
.L_x_13114:
        /* <DEDUP_REMOVED lines=8> */
.L_x_13116:
[----:B------:R-:W-:Y:S05]  /*3d070*/  BRA `(.L_x_13117) ;  /* 0xffffff4800d87947 */ /* 0x000fea000383ffff */
.L_x_12889:
        /* <DEDUP_REMOVED lines=11> */
.L_x_13119:
[----:B------:R-:W-:Y:S05]  /*3d130*/  BSYNC B1 ;  /* 0x0000000000017941 */ /* 0x000fea0003800000 */
.L_x_13118:
[----:B------:R-:W-:Y:S05]  /*3d140*/  BRA `(.L_x_13120) ;  /* 0xffffff6c000c7947 */ /* 0x000fea000383ffff */
.L_x_12891:
[----:B------:R-:W-:Y:S01]  /*3d150*/  BSSY B1, `(.L_x_13121) ;  /* 0x0000006000017945 */ /* 0x000fe20003800000 */
[----:B0-----:R-:W-:-:S07]  /*3d160*/  IMAD.MOV.U32 R15, RZ, RZ, -0x1 ;  /* 0xffffffffff0f7424 */ /* 0x001fce00078e00ff */
[----:B-1----:R-:W-:Y:S05]  /*3d170*/  WARPSYNC.COLLECTIVE R15, `(.L_x_13122) ;  /* 0x000000000f0c7348 */ /* 0x002fea0003c00000 */
[----:B------:R-:W-:Y:S02]  /*3d180*/  ELECT P6, UR62, PT ;  /* 0x00000000003e782f */ /* 0x000fe400038c0000 */
[----:B------:R-:W-:Y:S01]  /*3d190*/  MOV R14, UR62 ;  /* 0x0000003e000e7c02 */ /* 0x000fe20008000f00 */
[----:B-1----:R-:W-:Y:S10]  /*3d1a0*/  ENDCOLLECTIVE ;  /* 0x000000000000791b */ /* 0x002ff40003800000 */
.L_x_13122:
[----:B------:R-:W-:Y:S05]  /*3d1b0*/  BSYNC B1 ;  /* 0x0000000000017941 */ /* 0x000fea0003800000 */
.L_x_13121:
[----:B------:R-:W-:Y:S05]  /*3d1c0*/  BRA `(.L_x_12890) ;  /* 0xffffff6c00047947 */ /* 0x000fea000383ffff */
.L_x_12893:
[----:B-1----:R1:W2:Y:S02]  /*3d1d0*/  SYNCS.PHASECHK.TRANS64.TRYWAIT P0, [R18+URZ+0x32420], R5 ;  /* 0x03242005120075a7 */ /* 0x0022a4000800017f */
[----:B--2---:R-:W-:Y:S05]  /*3d1e0*/  @!P0 NANOSLEEP.SYNCS 0x989680 ;  /* 0x009896800000895d */ /* 0x004fea0003900000 */
[----:B------:R-:W2:Y:S02]  /*3d1f0*/  @!P0 SYNCS.PHASECHK.TRANS64 P0, [R18+URZ+0x32420], R5 ;  /* 0x03242005120085a7 */ /* 0x000ea4000800007f */
[----:B--2---:R-:W-:Y:S05]  /*3d200*/  @!P0 BRA `(.L_x_12893) ;  /* 0xfffffffc00f08947 */ /* 0x004fea000383ffff */
[----:B------:R-:W-:Y:S05]  /*3d210*/  BRA `(.L_x_13123) ;  /* 0xffffff6c00147947 */ /* 0x000fea000383ffff */
.L_x_12897:
[----:B-1----:R1:W2:Y:S02]  /*3d220*/  SYNCS.PHASECHK.TRANS64.TRYWAIT P0, [R5+URZ+0x324a0], R10 ;  /* 0x0324a00a050075a7 */ /* 0x0022a4000800017f */
[----:B--2---:R-:W-:Y:S05]  /*3d230*/  @!P0 NANOSLEEP.SYNCS 0x989680 ;  /* 0x009896800000895d */ /* 0x004fea0003900000 */
[----:B------:R-:W2:Y:S02]  /*3d240*/  @!P0 SYNCS.PHASECHK.TRANS64 P0, [R5+URZ+0x324a0], R10 ;  /* 0x0324a00a050085a7 */ /* 0x000ea4000800007f */
[----:B--2---:R-:W-:Y:S05]  /*3d250*/  @!P0 BRA `(.L_x_12897) ;  /* 0xfffffffc00f08947 */ /* 0x004fea000383ffff */
[----:B------:R-:W-:Y:S05]  /*3d260*/  BRA `(.L_x_13124) ;  /* 0xffffff6c00347947 */ /* 0x000fea000383ffff */
.L_x_12902:
[----:B--2---:R2:W3:Y:S02]  /*3d270*/  SYNCS.PHASECHK.TRANS64.TRYWAIT P0, [R5+URZ+0x324c0], R10 ;  /* 0x0324c00a050075a7 */ /* 0x0044e4000800017f */
[----:B---3--:R-:W-:Y:S05]  /*3d280*/  @!P0 NANOSLEEP.SYNCS 0x989680 ;  /* 0x009896800000895d */ /* 0x008fea0003900000 */
[----:B------:R-:W3:Y:S02]  /*3d290*/  @!P0 SYNCS.PHASECHK.TRANS64 P0, [R5+URZ+0x324c0], R10 ;  /* 0x0324c00a050085a7 */ /* 0x000ee4000800007f */
[----:B---3--:R-:W-:Y:S05]  /*3d2a0*/  @!P0 BRA `(.L_x_12902) ;  /* 0xfffffffc00f08947 */ /* 0x008fea000383ffff */
[----:B------:R-:W-:Y:S05]  /*3d2b0*/  BRA `(.L_x_13125) ;  /* 0xffffff6c00b47947 */ /* 0x000fea000383ffff */
.L_x_12912:
[----:B-1----:R1:W2:Y:S02]  /*3d2c0*/  SYNCS.PHASECHK.TRANS64.TRYWAIT P1, [R6+URZ+0x324a0], R7 ;  /* 0x0324a007060075a7 */ /* 0x0022a4000802017f */
[----:B--2---:R-:W-:Y:S05]  /*3d2d0*/  @!P1 NANOSLEEP.SYNCS 0x989680 ;  /* 0x009896800000995d */ /* 0x004fea0003900000 */
[----:B------:R-:W2:Y:S02]  /*3d2e0*/  @!P1 SYNCS.PHASECHK.TRANS64 P1, [R6+URZ+0x324a0], R7 ;  /* 0x0324a007060095a7 */ /* 0x000ea4000802007f */
[----:B--2---:R-:W-:Y:S05]  /*3d2f0*/  @!P1 BRA `(.L_x_12912) ;  /* 0xfffffffc00f09947 */ /* 0x004fea000383ffff */
[----:B------:R-:W-:Y:S05]  /*3d300*/  BRA `(.L_x_13126) ;  /* 0xffffff7400447947 */ /* 0x000fea000383ffff */
.L_x_12917:
[----:B--2---:R2:W3:Y:S02]  /*3d310*/  SYNCS.PHASECHK.TRANS64.TRYWAIT P1, [R6+URZ+0x324c0], R7 ;  /* 0x0324c007060075a7 */ /* 0x0044e4000802017f */
[----:B---3--:R-:W-:Y:S05]  /*3d320*/  @!P1 NANOSLEEP.SYNCS 0x989680 ;  /* 0x009896800000995d */ /* 0x008fea0003900000 */
[----:B------:R-:W3:Y:S02]  /*3d330*/  @!P1 SYNCS.PHASECHK.TRANS64 P1, [R6+URZ+0x324c0], R7 ;  /* 0x0324c007060095a7 */ /* 0x000ee4000802007f */
[----:B---3--:R-:W-:Y:S05]  /*3d340*/  @!P1 BRA `(.L_x_12917) ;  /* 0xfffffffc00f09947 */ /* 0x008fea000383ffff */
[----:B------:R-:W-:Y:S05]  /*3d350*/  BRA `(.L_x_13127) ;  /* 0xffffff7400c07947 */ /* 0x000fea000383ffff */
.L_x_12943:
        /* <DEDUP_REMOVED lines=11> */
.L_x_13129:
[----:B------:R-:W-:Y:S05]  /*3d410*/  BSYNC B0 ;  /* 0x0000000000007941 */ /* 0x000fea0003800000 */
.L_x_13128:
[----:B------:R-:W-:Y:S05]  /*3d420*/  BRA `(.L_x_13130) ;  /* 0xffffff8800547947 */ /* 0x000fea000383ffff */
.L_x_12945:
[----:B------:R-:W-:Y:S01]  /*3d430*/  BSSY B0, `(.L_x_13131) ;  /* 0x0000006000007945 */ /* 0x000fe20003800000 */
[----:B0-----:R-:W-:-:S07]  /*3d440*/  IMAD.MOV.U32 R15, RZ, RZ, -0x1 ;  /* 0xffffffffff0f7424 */ /* 0x001fce00078e00ff */
[----:B-1-3--:R-:W-:Y:S05]  /*3d450*/  WARPSYNC.COLLECTIVE R15, `(.L_x_13132) ;  /* 0x000000000f0c7348 */ /* 0x00afea0003c00000 */
[----:B------:R-:W-:Y:S02]  /*3d460*/  ELECT P6, UR62, PT ;  /* 0x00000000003e782f */ /* 0x000fe400038c0000 */
[----:B------:R-:W-:Y:S01]  /*3d470*/  MOV R14, UR62 ;  /* 0x0000003e000e7c02 */ /* 0x000fe20008000f00 */
[----:B-1-3--:R-:W-:Y:S10]  /*3d480*/  ENDCOLLECTIVE ;  /* 0x000000000000791b */ /* 0x00aff40003800000 */
.L_x_13132:
[----:B------:R-:W-:Y:S05]  /*3d490*/  BSYNC B0 ;  /* 0x0000000000007941 */ /* 0x000fea0003800000 */
.L_x_13131:
[----:B------:R-:W-:Y:S05]  /*3d4a0*/  BRA `(.L_x_13133) ;  /* 0xffffff8800607947 */ /* 0x000fea000383ffff */
.L_x_12947:
[----:B--2---:R2:W3:Y:S02]  /*3d4b0*/  SYNCS.PHASECHK.TRANS64.TRYWAIT P0, [R0+URZ+0x32440], R2 ;  /* 0x03244002000075a7 */ /* 0x0044e4000800017f */
[----:B---3--:R-:W-:Y:S05]  /*3d4c0*/  @!P0 NANOSLEEP.SYNCS 0x989680 ;  /* 0x009896800000895d */ /* 0x008fea0003900000 */
[----:B------:R-:W3:Y:S02]  /*3d4d0*/  @!P0 SYNCS.PHASECHK.TRANS64 P0, [R0+URZ+0x32440], R2 ;  /* 0x03244002000085a7 */ /* 0x000ee4000800007f */
[----:B---3--:R-:W-:Y:S05]  /*3d4e0*/  @!P0 BRA `(.L_x_12947) ;  /* 0xfffffffc00f08947 */ /* 0x008fea000383ffff */
[----:B------:R-:W-:Y:S05]  /*3d4f0*/  BRA `(.L_x_13134) ;  /* 0xffffff8800c07947 */ /* 0x000fea000383ffff */
.L_x_12951:
        /* <DEDUP_REMOVED lines=10> */
.L_x_13135:
[----:B------:R0:W-:Y:S01]  /*3d5a0*/  STL [R1+0x488], R10 ;  /* 0x0004880a01007387 */ /* 0x0001e20000100800 */
[----:B------:R-:W-:Y:S02]  /*3d5b0*/  IMAD.MOV.U32 R13, RZ, RZ, R3 ;  /* 0x000000ffff0d7224 */ /* 0x000fe400078e0003 */
[----:B------:R-:W-:-:S07]  /*3d5c0*/  IMAD.MOV.U32 R4, RZ, RZ, R14 ;  /* 0x000000ffff047224 */ /* 0x000fce00078e000e */
[----:B0-----:R-:W-:Y:S05]  /*3d5d0*/  WARPSYNC.COLLECTIVE R15, `(.L_x_13136) ;  /* 0x000000000f087348 */ /* 0x001fea0003c00000 */
[----:B------:R1:W2:Y:S02]  /*3d5e0*/  SHFL.IDX P6, R14, R13, R12, R11 ;  /* 0x0000000c0d0e7389 */ /* 0x0002a400000c000b */
[----:B012---:R-:W-:Y:S01]  /*3d5f0*/  ENDCOLLECTIVE ;  /* 0x000000000000791b */ /* 0x007fe20003800000 */
.L_x_13136:
[----:B------:R-:W-:Y:S02]  /*3d600*/  IMAD.MOV.U32 R13, RZ, RZ, R2 ;  /* 0x000000ffff0d7224 */ /* 0x000fe400078e0002 */
[----:B------:R-:W-:Y:S02]  /*3d610*/  IMAD.MOV.U32 R12, RZ, RZ, 0x1 ;  /* 0x00000001ff0c7424 */ /* 0x000fe400078e00ff */
[----:B------:R-:W-:-:S07]  /*3d620*/  IMAD.MOV.U32 R5, RZ, RZ, R14 ;  /* 0x000000ffff057224 */ /* 0x000fce00078e000e */
[----:B------:R-:W-:Y:S05]  /*3d630*/  WARPSYNC.COLLECTIVE R15, `(.L_x_13137) ;  /* 0x000000000f087348 */ /* 0x000fea0003c00000 */
[----:B------:R0:W1:Y:S02]  /*3d640*/  SHFL.IDX P6, R14, R13, R12, R11 ;  /* 0x0000000c0d0e7389 */ /* 0x00006400000c000b */
[----:B01----:R-:W-:Y:S01]  /*3d650*/  ENDCOLLECTIVE ;  /* 0x000000000000791b */ /* 0x003fe20003800000 */
.L_x_13137:
[----:B------:R-:W-:Y:S02]  /*3d660*/  IMAD.MOV.U32 R13, RZ, RZ, R3 ;  /* 0x000000ffff0d7224 */ /* 0x000fe400078e0003 */
[----:B------:R-:W-:Y:S02]  /*3d670*/  IMAD R0, R0, R7, RZ ;  /* 0x0000000700007224 */ /* 0x000fe400078e02ff */
[----:B------:R-:W-:-:S07]  /*3d680*/  IMAD.MOV.U32 R7, RZ, RZ, R14 ;  /* 0x000000ffff077224 */ /* 0x000fce00078e000e */
[----:B------:R-:W-:Y:S05]  /*3d690*/  WARPSYNC.COLLECTIVE R15, `(.L_x_13138) ;  /* 0x000000000f087348 */ /* 0x000fea0003c00000 */
[----:B------:R0:W1:Y:S02]  /*3d6a0*/  SHFL.IDX P6, R14, R13, R12, R11 ;  /* 0x0000000c0d0e7389 */ /* 0x00006400000c000b */
[----:B01----:R-:W-:Y:S01]  /*3d6b0*/  ENDCOLLECTIVE ;  /* 0x000000000000791b */ /* 0x003fe20003800000 */
.L_x_13138:
        /* <DEDUP_REMOVED lines=10> */
.L_x_13139:
        /* <DEDUP_REMOVED lines=15> */
.L_x_13140:
        /* <DEDUP_REMOVED lines=19> */
.L_x_13141:
        /* <DEDUP_REMOVED lines=10> */
.L_x_13142:
        /* <DEDUP_REMOVED lines=13> */
.L_x_13143:
        /* <DEDUP_REMOVED lines=10> */
.L_x_13144:
        /* <DEDUP_REMOVED lines=13> */
.L_x_13145:
        /* <DEDUP_REMOVED lines=10> */
.L_x_13146:
        /* <DEDUP_REMOVED lines=13> */
.L_x_13147:
        /* <DEDUP_REMOVED lines=10> */
.L_x_13148:
        /* <DEDUP_REMOVED lines=11> */
.L_x_13149:
        /* <DEDUP_REMOVED lines=14> */
.L_x_13150:
[----:B------:R-:W-:Y:S01]  /*3e000*/  IMAD.MOV.U32 R3, RZ, RZ, R14 ;  /* 0x000000ffff037224 */ /* 0x000fe200078e000e */
[----:B------:R-:W-:Y:S06]  /*3e010*/  BRA `(.L_x_13151) ;  /* 0xffffff8c00487947 */ /* 0x000fec000383ffff */
.L_x_12955:
        /* <DEDUP_REMOVED lines=36> */
.L_x_13153:
[----:B------:R-:W-:Y:S05]  /*3e260*/  BSYNC B0 ;  /* 0x0000000000007941 */ /* 0x000fea0003800000 */
.L_x_13152:
        /* <DEDUP_REMOVED lines=10> */
.L_x_13154:
        /* <DEDUP_REMOVED lines=16> */
.L_x_13155:
        /* <DEDUP_REMOVED lines=15> */
.L_x_13156:
        /* <DEDUP_REMOVED lines=9> */
.L_x_13157:
        /* <DEDUP_REMOVED lines=15> */
.L_x_13158:
        /* <DEDUP_REMOVED lines=9> */
.L_x_13159:
        /* <DEDUP_REMOVED lines=15> */
.L_x_13160:
        /* <DEDUP_REMOVED lines=9> */
.L_x_13161:
        /* <DEDUP_REMOVED lines=15> */
.L_x_13162:
        /* <DEDUP_REMOVED lines=9> */
.L_x_13163:
        /* <DEDUP_REMOVED lines=14> */
.L_x_13164:
        /* <DEDUP_REMOVED lines=19> */
.L_x_13165:
[----:B------:R-:W-:Y:S02]  /*3ec20*/  IMAD.MOV.U32 R13, RZ, RZ, R2 ;  /* 0x000000ffff0d7224 */ /* 0x000fe400078e0002 */
[----:B------:R-:W-:-:S07]  /*3ec30*/  IMAD.MOV.U32 R6, RZ, RZ, R14 ;  /* 0x000000ffff067224 */ /* 0x000fce00078e000e */
[----:B------:R-:W-:Y:S05]  /*3ec40*/  WARPSYNC.COLLECTIVE R15, `(.L_x_13166) ;  /* 0x000000000f087348 */ /* 0x000fea0003c00000 */
[----:B------:R0:W1:Y:S02]  /*3ec50*/  SHFL.IDX P6, R14, R13, R12, R11 ;  /* 0x0000000c0d0e7389 */ /* 0x00006400000c000b */
[----:B01----:R-:W-:Y:S01]  /*3ec60*/  ENDCOLLECTIVE ;  /* 0x000000000000791b */ /* 0x003fe20003800000 */
.L_x_13166:
[----:B------:R-:W-:Y:S02]  /*3ec70*/  IMAD.MOV.U32 R13, RZ, RZ, R0 ;  /* 0x000000ffff0d7224 */ /* 0x000fe400078e0000 */
[----:B------:R-:W-:Y:S02]  /*3ec80*/  IMAD.MOV.U32 R12, RZ, RZ, 0x7 ;  /* 0x00000007ff0c7424 */ /* 0x000fe400078e00ff */
[----:B------:R-:W-:-:S07]  /*3ec90*/  IMAD.MOV.U32 R5, RZ, RZ, R14 ;  /* 0x000000ffff057224 */ /* 0x000fce00078e000e */
[----:B------:R-:W-:Y:S05]  /*3eca0*/  WARPSYNC.COLLECTIVE R15, `(.L_x_13167) ;  /* 0x000000000f087348 */ /* 0x000fea0003c00000 */
[----:B------:R0:W1:Y:S02]  /*3ecb0*/  SHFL.IDX P6, R14, R13, R12, R11 ;  /* 0x0000000c0d0e7389 */ /* 0x00006400000c000b */
[----:B01----:R-:W-:Y:S01]  /*3ecc0*/  ENDCOLLECTIVE ;  /* 0x000000000000791b */ /* 0x003fe20003800000 */
.L_x_13167:
        /* <DEDUP_REMOVED lines=10> */
.L_x_13168:
        /* <DEDUP_REMOVED lines=9> */
.L_x_12960:
[----:B-1----:R1:W2:Y:S02]  /*3ee00*/  SYNCS.PHASECHK.TRANS64.TRYWAIT P0, [R18+URZ+0x32420], R0 ;  /* 0x03242000120075a7 */ /* 0x0022a4000800017f */
[----:B--2---:R-:W-:Y:S05]  /*3ee10*/  @!P0 NANOSLEEP.SYNCS 0x989680 ;  /* 0x009896800000895d */ /* 0x004fea0003900000 */
[----:B------:R-:W2:Y:S02]  /*3ee20*/  @!P0 SYNCS.PHASECHK.TRANS64 P0, [R18+URZ+0x32420], R0 ;  /* 0x03242000120085a7 */ /* 0x000ea4000800007f */
[----:B--2---:R-:W-:Y:S05]  /*3ee30*/  @!P0 BRA `(.L_x_12960) ;  /* 0xfffffffc00f08947 */ /* 0x004fea000383ffff */
[----:B------:R-:W-:Y:S05]  /*3ee40*/  BRA `(.L_x_13170) ;  /* 0xffffff8c00647947 */ /* 0x000fea000383ffff */
.L_x_12964:
[----:B0-----:R0:W1:Y:S02]  /*3ee50*/  SYNCS.PHASECHK.TRANS64.TRYWAIT P0, [R2+URZ+0x32460], R0 ;  /* 0x03246000020075a7 */ /* 0x001064000800017f */
[----:B-1----:R-:W-:Y:S05]  /*3ee60*/  @!P0 NANOSLEEP.SYNCS 0x989680 ;  /* 0x009896800000895d */ /* 0x002fea0003900000 */
[----:B------:R-:W1:Y:S02]  /*3ee70*/  @!P0 SYNCS.PHASECHK.TRANS64 P0, [R2+URZ+0x32460], R0 ;  /* 0x03246000020085a7 */ /* 0x000e64000800007f */
[----:B-1----:R-:W-:Y:S05]  /*3ee80*/  @!P0 BRA `(.L_x_12964) ;  /* 0xfffffffc00f08947 */ /* 0x002fea000383ffff */
[----:B------:R-:W-:Y:S05]  /*3ee90*/  BRA `(.L_x_13171) ;  /* 0xffffff8c00887947 */ /* 0x000fea000383ffff */
.L_x_12979:
[----:B0-----:R0:W1:Y:S02]  /*3eea0*/  SYNCS.PHASECHK.TRANS64.TRYWAIT P0, [R2+URZ+0x32440], R6 ;  /* 0x03244006020075a7 */ /* 0x001064000800017f */
[----:B-1----:R-:W-:Y:S05]  /*3eeb0*/  @!P0 NANOSLEEP.SYNCS 0x989680 ;  /* 0x009896800000895d */ /* 0x002fea0003900000 */
[----:B------:R-:W1:Y:S02]  /*3eec0*/  @!P0 SYNCS.PHASECHK.TRANS64 P0, [R2+URZ+0x32440], R6 ;  /* 0x03244006020085a7 */ /* 0x000e64000800007f */
[----:B-1----:R-:W-:Y:S05]  /*3eed0*/  @!P0 BRA `(.L_x_12979) ;  /* 0xfffffffc00f08947 */ /* 0x002fea000383ffff */
[----:B------:R-:W-:Y:S05]  /*3eee0*/  BRA `(.L_x_13172) ;  /* 0xffffff9400c07947 */ /* 0x000fea000383ffff */
.L_x_12984:
[----:B-1----:R1:W2:Y:S02]  /*3eef0*/  SYNCS.PHASECHK.TRANS64.TRYWAIT P0, [R2+URZ+0x32460], R6 ;  /* 0x03246006020075a7 */ /* 0x0022a4000800017f */
[----:B--2---:R-:W-:Y:S05]  /*3ef00*/  @!P0 NANOSLEEP.SYNCS 0x989680 ;  /* 0x009896800000895d */ /* 0x004fea0003900000 */
[----:B------:R-:W2:Y:S02]  /*3ef10*/  @!P0 SYNCS.PHASECHK.TRANS64 P0, [R2+URZ+0x32460], R6 ;  /* 0x03246006020085a7 */ /* 0x000ea4000800007f */
[----:B--2---:R-:W-:Y:S05]  /*3ef20*/  @!P0 BRA `(.L_x_12984) ;  /* 0xfffffffc00f08947 */ /* 0x004fea000383ffff */
[----:B------:R-:W-:Y:S05]  /*3ef30*/  BRA `(.L_x_13173) ;  /* 0xffffff98003c7947 */ /* 0x000fea000383ffff */
.L_x_12995:
[----:B0-----:R0:W1:Y:S02]  /*3ef40*/  SYNCS.PHASECHK.TRANS64.TRYWAIT P0, [R3+URZ+0x32440], R2 ;  /* 0x03244002030075a7 */ /* 0x001064000800017f */
[----:B-1----:R-:W-:Y:S05]  /*3ef50*/  @!P0 NANOSLEEP.SYNCS 0x989680 ;  /* 0x009896800000895d */ /* 0x002fea0003900000 */
[----:B------:R-:W1:Y:S02]  /*3ef60*/  @!P0 SYNCS.PHASECHK.TRANS64 P0, [R3+URZ+0x32440], R2 ;  /* 0x03244002030085a7 */ /* 0x000e64000800007f */
[----:B-1----:R-:W-:Y:S05]  /*3ef70*/  @!P0 BRA `(.L_x_12995) ;  /* 0xfffffffc00f08947 */ /* 0x002fea000383ffff */
[----:B------:R-:W-:Y:S05]  /*3ef80*/  BRA `(.L_x_13174) ;  /* 0xffffffa000247947 */ /* 0x000fea000383ffff */
.L_x_13000:
[----:B-1----:R1:W2:Y:S02]  /*3ef90*/  SYNCS.PHASECHK.TRANS64.TRYWAIT P0, [R3+URZ+0x32460], R2 ;  /* 0x03246002030075a7 */ /* 0x0022a4000800017f */
[----:B--2---:R-:W-:Y:S05]  /*3efa0*/  @!P0 NANOSLEEP.SYNCS 0x989680 ;  /* 0x009896800000895d */ /* 0x004fea0003900000 */
[----:B------:R-:W2:Y:S02]  /*3efb0*/  @!P0 SYNCS.PHASECHK.TRANS64 P0, [R3+URZ+0x32460], R2 ;  /* 0x03246002030085a7 */ /* 0x000ea4000800007f */
[----:B--2---:R-:W-:Y:S05]  /*3efc0*/  @!P0 BRA `(.L_x_13000) ;  /* 0xfffffffc00f08947 */ /* 0x004fea000383ffff */
[----:B------:R-:W-:Y:S05]  /*3efd0*/  BRA `(.L_x_13175) ;  /* 0xffffffa000a07947 */ /* 0x000fea000383ffff */
.L_x_13011:
[----:B0-----:R0:W1:Y:S02]  /*3efe0*/  SYNCS.PHASECHK.TRANS64.TRYWAIT P0, [R3+URZ+0x32440], R2 ;  /* 0x03244002030075a7 */ /* 0x001064000800017f */
[----:B-1----:R-:W-:Y:S05]  /*3eff0*/  @!P0 NANOSLEEP.SYNCS 0x989680 ;  /* 0x009896800000895d */ /* 0x002fea0003900000 */
[----:B------:R-:W1:Y:S02]  /*3f000*/  @!P0 SYNCS.PHASECHK.TRANS64 P0, [R3+URZ+0x32440], R2 ;  /* 0x03244002030085a7 */ /* 0x000e64000800007f */
[----:B-1----:R-:W-:Y:S05]  /*3f010*/  @!P0 BRA `(.L_x_13011) ;  /* 0xfffffffc00f08947 */ /* 0x002fea000383ffff */
[----:B------:R-:W-:Y:S05]  /*3f020*/  BRA `(.L_x_13176) ;  /* 0xffffffa800707947 */ /* 0x000fea000383ffff */
.L_x_13016:
[----:B-1----:R1:W2:Y:S02]  /*3f030*/  SYNCS.PHASECHK.TRANS64.TRYWAIT P0, [R3+URZ+0x32460], R2 ;  /* 0x03246002030075a7 */ /* 0x0022a4000800017f */
[----:B--2---:R-:W-:Y:S05]  /*3f040*/  @!P0 NANOSLEEP.SYNCS 0x989680 ;  /* 0x009896800000895d */ /* 0x004fea0003900000 */
[----:B------:R-:W2:Y:S02]  /*3f050*/  @!P0 SYNCS.PHASECHK.TRANS64 P0, [R3+URZ+0x32460], R2 ;  /* 0x03246002030085a7 */ /* 0x000ea4000800007f */
[----:B--2---:R-:W-:Y:S05]  /*3f060*/  @!P0 BRA `(.L_x_13016) ;  /* 0xfffffffc00f08947 */ /* 0x004fea000383ffff */
[----:B------:R-:W-:Y:S05]  /*3f070*/  BRA `(.L_x_13177) ;  /* 0xffffffa800ec7947 */ /* 0x000fea000383ffff */
.L_x_13028:
[----:B------:R-:W4:Y:S01]  /*3f080*/  LDL R0, [R1+0x460] ;  /* 0x0004600001007983 */ /* 0x000f220000100800 */
[----:B------:R-:W-:Y:S01]  /*3f090*/  BSSY B0, `(.L_x_13178) ;  /* 0x0000008000007945 */ /* 0x000fe20003800000 */
[----:B------:R-:W-:Y:S02]  /*3f0a0*/  IMAD.MOV.U32 R12, RZ, RZ, RZ ;  /* 0x000000ffff0c7224 */ /* 0x000fe400078e00ff */
[----:B------:R-:W-:Y:S02]  /*3f0b0*/  IMAD.MOV.U32 R11, RZ, RZ, 0x1f ;  /* 0x0000001fff0b7424 */ /* 0x000fe400078e00ff */
[----:B0-----:R-:W-:Y:S02]  /*3f0c0*/  IMAD.MOV.U32 R15, RZ, RZ, -0x1 ;  /* 0xffffffffff0f7424 */ /* 0x001fe400078e00ff */
[----:B----4-:R-:W-:-:S07]  /*3f0d0*/  IMAD.MOV.U32 R13, RZ, RZ, R0 ;  /* 0x000000ffff0d7224 */ /* 0x010fce00078e0000 */
[----:B--23--:R-:W-:Y:S05]  /*3f0e0*/  WARPSYNC.COLLECTIVE R15, `(.L_x_13179) ;  /* 0x000000000f087348 */ /* 0x00cfea0003c00000 */
[----:B------:R0:W1:Y:S02]  /*3f0f0*/  SHFL.IDX P6, R14, R13, R12, R11 ;  /* 0x0000000c0d0e7389 */ /* 0x00006400000c000b */
[----:B0123--:R-:W-:Y:S01]  /*3f100*/  ENDCOLLECTIVE ;  /* 0x000000000000791b */ /* 0x00ffe20003800000 */
.L_x_13179:
[----:B------:R-:W-:Y:S05]  /*3f110*/  BSYNC B0 ;  /* 0x0000000000007941 */ /* 0x000fea0003800000 */
.L_x_13178:
        /* <DEDUP_REMOVED lines=9> */
.L_x_13180:
        /* <DEDUP_REMOVED lines=26> */
.L_x_13181:
        /* <DEDUP_REMOVED lines=8> */
.L_x_13182:
        /* <DEDUP_REMOVED lines=8> */
.L_x_13183:
        /* <DEDUP_REMOVED lines=8> */
.L_x_13184:
        /* <DEDUP_REMOVED lines=8> */
.L_x_13185:
        /* <DEDUP_REMOVED lines=9> */
.L_x_13186:
[----:B------:R-:W-:Y:S01]  /*3f5e0*/  IMAD.MOV.U32 R9, RZ, RZ, R14 ;  /* 0x000000ffff097224 */ /* 0x000fe200078e000e */
[----:B------:R-:W-:Y:S06]  /*3f5f0*/  BRA `(.L_x_13187) ;  /* 0xffffffb000307947 */ /* 0x000fec000383ffff */
.L_x_13031:
        /* <DEDUP_REMOVED lines=8> */
.L_x_13189:
[----:B------:R-:W-:Y:S05]  /*3f680*/  BSYNC B0 ;  /* 0x0000000000007941 */ /* 0x000fea0003800000 */
.L_x_13188:
        /* <DEDUP_REMOVED lines=10> */
.L_x_13190:
        /* <DEDUP_REMOVED lines=8> */
.L_x_13191:
        /* <DEDUP_REMOVED lines=8> */
.L_x_13192:
        /* <DEDUP_REMOVED lines=8> */
.L_x_13193:
        /* <DEDUP_REMOVED lines=9> */
.L_x_13194:
[----:B------:R-:W-:Y:S01]  /*3f940*/  IMAD.MOV.U32 R9, RZ, RZ, R14 ;  /* 0x000000ffff097224 */ /* 0x000fe200078e000e */
[----:B------:R-:W-:Y:S06]  /*3f950*/  BRA `(.L_x_13195) ;  /* 0xffffffb000047947 */ /* 0x000fec000383ffff */
.L_x_13033:
[----:B------:R-:W-:Y:S01]  /*3f960*/  BSSY B0, `(.L_x_13196) ;  /* 0x0000006000007945 */ /* 0x000fe20003800000 */
[----:B------:R-:W-:Y:S01]  /*3f970*/  PLOP3.LUT P6, PT, P6, PT, PT, 0x8, 0x0 ;  /* 0x000000000000781c */ /* 0x000fe200037ce170 */
[----:B------:R-:W-:-:S12]  /*3f980*/  IMAD.MOV.U32 R15, RZ, RZ, -0x1 ;  /* 0xffffffffff0f7424 */ /* 0x000fd800078e00ff */
[----:B0-----:R-:W-:Y:S05]  /*3f990*/  WARPSYNC.COLLECTIVE R15, `(.L_x_13197) ;  /* 0x000000000f087348 */ /* 0x001fea0003c00000 */
[----:B------:R-:W-:Y:S01]  /*3f9a0*/  VOTE.ANY R14, PT, P6 ;  /* 0x00000000000e7806 */ /* 0x000fe200030e0100 */
[----:B0-----:R-:W-:Y:S06]  /*3f9b0*/  ENDCOLLECTIVE ;  /* 0x000000000000791b */ /* 0x001fec0003800000 */
.L_x_13197:
[----:B------:R-:W-:Y:S05]  /*3f9c0*/  BSYNC B0 ;  /* 0x0000000000007941 */ /* 0x000fea0003800000 */
.L_x_13196:
        /* <DEDUP_REMOVED lines=10> */
.L_x_13198:
[----:B------:R-:W-:Y:S02]  /*3fa70*/  IMAD.MOV.U32 R13, RZ, RZ, R6 ;  /* 0x000000ffff0d7224 */ /* 0x000fe400078e0006 */
[----:B------:R-:W-:-:S07]  /*3fa80*/  IMAD.MOV.U32 R4, RZ, RZ, R14 ;  /* 0x000000ffff047224 */ /* 0x000fce00078e000e */
[----:B------:R-:W-:Y:S05]  /*3fa90*/  WARPSYNC.COLLECTIVE R15, `(.L_x_13199) ;  /* 0x000000000f087348 */ /* 0x000fea0003c00000 */
[----:B------:R0:W1:Y:S02]  /*3faa0*/  SHFL.IDX P6, R14, R13, R12, R11 ;  /* 0x0000000c0d0e7389 */ /* 0x00006400000c000b */
[----:B01----:R-:W-:Y:S01]  /*3fab0*/  ENDCOLLECTIVE ;  /* 0x000000000000791b */ /* 0x003fe20003800000 */
.L_x_13199:
[----:B------:R-:W-:Y:S02]  /*3fac0*/  IMAD.MOV.U32 R6, RZ, RZ, R14 ;  /* 0x000000ffff067224 */ /* 0x000fe400078e000e */
[----:B------:R-:W-:-:S05]  /*3fad0*/  IMAD.IADD R10, R3, 0x1, R10 ;  /* 0x00000001030a7824 */ /* 0x000fca00078e020a */
[----:B------:R2:W-:Y:S01]  /*3fae0*/  STL [R1+0x46c], R10 ;  /* 0x00046c0a01007387 */ /* 0x0005e20000100800 */
[----:B------:R-:W-:Y:S05]  /*3faf0*/  BRA `(.L_x_13200) ;  /* 0xffffffac00e47947 */ /* 0x000fea000383ffff */
.L_x_13035:
        /* <DEDUP_REMOVED lines=8> */
.L_x_13202:
[----:B------:R-:W-:Y:S05]  /*3fb80*/  BSYNC B0 ;  /* 0x0000000000007941 */ /* 0x000fea0003800000 */
.L_x_13201:
[----:B------:R-:W-:Y:S01]  /*3fb90*/  IMAD.MOV.U32 R3, RZ, RZ, R14 ;  /* 0x000000ffff037224 */ /* 0x000fe200078e000e */
[----:B------:R-:W-:Y:S06]  /*3fba0*/  BRA `(.L_x_13203) ;  /* 0xffffffac00d07947 */ /* 0x000fec000383ffff */
.L_x_13041:
[----:B0-----:R0:W1:Y:S02]  /*3fbb0*/  SYNCS.PHASECHK.TRANS64.TRYWAIT P0, [R0+URZ+0x32420], R3 ;  /* 0x03242003000075a7 */ /* 0x001064000800017f */
[----:B-1----:R-:W-:Y:S05]  /*3fbc0*/  @!P0 NANOSLEEP.SYNCS 0x989680 ;  /* 0x009896800000895d */ /* 0x002fea0003900000 */
[----:B------:R-:W1:Y:S02]  /*3fbd0*/  @!P0 SYNCS.PHASECHK.TRANS64 P0, [R0+URZ+0x32420], R3 ;  /* 0x03242003000085a7 */ /* 0x000e64000800007f */
[----:B-1----:R-:W-:Y:S05]  /*3fbe0*/  @!P0 BRA `(.L_x_13041) ;  /* 0xfffffffc00f08947 */ /* 0x002fea000383ffff */
[----:B------:R-:W-:Y:S05]  /*3fbf0*/  BRA `(.L_x_13204) ;  /* 0xffffffb800707947 */ /* 0x000fea000383ffff */
.L_x_13042:
        /* <DEDUP_REMOVED lines=11> */
.L_x_13206:
[----:B------:R-:W-:Y:S05]  /*3fcb0*/  BSYNC B0 ;  /* 0x0000000000007941 */ /* 0x000fea0003800000 */
.L_x_13205:
[----:B------:R-:W-:Y:S05]  /*3fcc0*/  BRA `(.L_x_13207) ;  /* 0xffffffb800587947 */ /* 0x000fea000383ffff */
.L_x_13043:
[----:B------:R-:W-:Y:S01]  /*3fcd0*/  BSSY B0, `(.L_x_13208) ;  /* 0x0000006000007945 */ /* 0x000fe20003800000 */
[----:B------:R-:W-:-:S07]  /*3fce0*/  IMAD.MOV.U32 R15, RZ, RZ, -0x1 ;  /* 0xffffffffff0f7424 */ /* 0x000fce00078e00ff */
[----:B01----:R-:W-:Y:S05]  /*3fcf0*/  WARPSYNC.COLLECTIVE R15, `(.L_x_13209) ;  /* 0x000000000f0c7348 */ /* 0x003fea0003c00000 */
[----:B------:R-:W-:Y:S02]  /*3fd00*/  ELECT P6, UR62, PT ;  /* 0x00000000003e782f */ /* 0x000fe400038c0000 */
[----:B------:R-:W-:Y:S01]  /*3fd10*/  MOV R14, UR62 ;  /* 0x0000003e000e7c02 */ /* 0x000fe20008000f00 */
[----:B01----:R-:W-:Y:S10]  /*3fd20*/  ENDCOLLECTIVE ;  /* 0x000000000000791b */ /* 0x003ff40003800000 */
.L_x_13209:
[----:B------:R-:W-:Y:S05]  /*3fd30*/  BSYNC B0 ;  /* 0x0000000000007941 */ /* 0x000fea0003800000 */
.L_x_13208:
[----:B------:R-:W-:Y:S05]  /*3fd40*/  BRA `(.L_x_13210) ;  /* 0xffffffb8004c7947 */ /* 0x000fea000383ffff */
.L_x_13045:
[----:B0-----:R0:W1:Y:S02]  /*3fd50*/  SYNCS.PHASECHK.TRANS64.TRYWAIT P0, [R6+URZ], R5 ;  /* 0x00000005060075a7 */ /* 0x001064000800017f */
[----:B-1----:R-:W-:Y:S05]  /*3fd60*/  @!P0 NANOSLEEP.SYNCS 0x989680 ;  /* 0x009896800000895d */ /* 0x002fea0003900000 */
[----:B------:R-:W1:Y:S02]  /*3fd70*/  @!P0 SYNCS.PHASECHK.TRANS64 P0, [R6+URZ], R5 ;  /* 0x00000005060085a7 */ /* 0x000e64000800007f */
[----:B-1----:R-:W-:Y:S05]  /*3fd80*/  @!P0 BRA `(.L_x_13045) ;  /* 0xfffffffc00f08947 */ /* 0x002fea000383ffff */
[----:B------:R-:W-:Y:S05]  /*3fd90*/  BRA `(.L_x_13211) ;  /* 0xffffffb800847947 */ /* 0x000fea000383ffff */
.L_x_13046:
[----:B-1----:R1:W2:Y:S02]  /*3fda0*/  SYNCS.PHASECHK.TRANS64.TRYWAIT P0, [R7+URZ], R2 ;  /* 0x00000002070075a7 */ /* 0x0022a4000800017f */
[----:B--2---:R-:W-:Y:S05]  /*3fdb0*/  @!P0 NANOSLEEP.SYNCS 0x989680 ;  /* 0x009896800000895d */ /* 0x004fea0003900000 */
[----:B------:R-:W2:Y:S02]  /*3fdc0*/  @!P0 SYNCS.PHASECHK.TRANS64 P0, [R7+URZ], R2 ;  /* 0x00000002070085a7 */ /* 0x000ea4000800007f */
[----:B--2---:R-:W-:Y:S05]  /*3fdd0*/  @!P0 BRA `(.L_x_13046) ;  /* 0xfffffffc00f08947 */ /* 0x004fea000383ffff */
[----:B------:R-:W-:Y:S05]  /*3fde0*/  BRA `(.L_x_13212) ;  /* 0xffffffb800787947 */ /* 0x000fea000383ffff */
.L_x_13048:
[----:B--2---:R2:W3:Y:S02]  /*3fdf0*/  SYNCS.PHASECHK.TRANS64.TRYWAIT P0, [R4+URZ], R5 ;  /* 0x00000005040075a7 */ /* 0x0044e4000800017f */
[----:B---3--:R-:W-:Y:S05]  /*3fe00*/  @!P0 NANOSLEEP.SYNCS 0x989680 ;  /* 0x009896800000895d */ /* 0x008fea0003900000 */
[----:B------:R-:W3:Y:S02]  /*3fe10*/  @!P0 SYNCS.PHASECHK.TRANS64 P0, [R4+URZ], R5 ;  /* 0x00000005040085a7 */ /* 0x000ee4000800007f */
[----:B---3--:R-:W-:Y:S05]  /*3fe20*/  @!P0 BRA `(.L_x_13048) ;  /* 0xfffffffc00f08947 */ /* 0x008fea000383ffff */
[----:B------:R-:W-:Y:S05]  /*3fe30*/  BRA `(.L_x_13213) ;  /* 0xffffffb8007c7947 */ /* 0x000fea000383ffff */
        .type           $_ZN7cutlass13device_kernelIN5flash11enable_sm90INS1_16FlashAttnFwdSm90INS1_25CollectiveMainloopFwdSm90ILi2EN4cute5tupleIJNS5_1CILi1EEES8_S8_EEENS6_IJNS7_ILi128EEENS7_ILi96EEENS7_ILi64EEEEEELi256ENS_10bfloat16_tEfNS_4arch4Sm90ELb0ELb1ELb1ELb1ELb0ELb1ELb1ELb1ELb0ELb1ELb1ELb0EEENS1_21CollectiveEpilogueFwdINS6_IJSA_NS7_ILi256EEESB_EEES9_SE_SG_Li256ELb1ELb1ELb1ELb0EEENS1_36VarlenDynamicPersistentTileSchedulerILi128ELi96ELi256ELi128ELb1ELb1ELb1ELb1ELb0ELb1EEEEEEEEEvNT_6ParamsE$_ZZN5flash25CollectiveMainloopFwdSm90ILi2EN4cute5tupleIJNS1_1CILi1EEES4_S4_EEENS2_IJNS3_ILi128EEENS3_ILi96EEENS3_ILi64EEEEEELi256EN7cutlass10bfloat16_tEfNSA_4arch4Sm90ELb0ELb1ELb1ELb1ELb0ELb1ELb1ELb1ELb0ELb1ELb1ELb0EE3mmaINS_16FlashAttnFwdSm90ISE_NS_21CollectiveEpilogueFwdINS2_IJS6_NS3_ILi256EEES7_EEES5_SB_SD_Li256ELb1ELb1ELb1ELb0EEENS_36VarlenDynamicPersistentTileSchedulerILi128ELi96ELi256ELi128ELb1ELb1ELb1ELb1ELb0ELb1EEEE13SharedStorageENS1_6TensorINS1_11ArrayEngineIfLm128EEENS1_6LayoutINS2_IJNS2_IJNS3_ILi2EEEST_NS3_ILi32EEEEEES4_S4_EEENS2_IJNS2_IJS4_ST_NS3_ILi4EEEEEENS3_ILi0EEESZ_EEEEEEENS_7SoftmaxILi2ELi0EEEEEbRKNSE_6ParamsENSA_25PipelineTmaAsyncNoClusterILi2ENSA_16PipelineTmaAsyncILi2EEEEES1B_RNSA_13PipelineStateILj2EEERT0_RT1_iRiRKNS_16SeqlenInfoQKNewKILb1ELb1EEENS2_IJiiiiEEERT_ENKUliT_T0_T1_E_clIZSF_ISO_S12_S14_EbS17_S1B_S1B_S1E_S1G_S1I_iS1J_S1N_S1O_S1Q_EUlRS1R_iE0_NS3_ILb1EEES1Y_EEDaiS1R_S1S_S1T_,@function
        .size           $_ZN7cutlass13device_kernelIN5flash11enable_sm90INS1_16FlashAttnFwdSm90INS1_25CollectiveMainloopFwdSm90ILi2EN4cute5tupleIJNS5_1CILi1EEES8_S8_EEENS6_IJNS7_ILi128EEENS7_ILi96EEENS7_ILi64EEEEEELi256ENS_10bfloat16_tEfNS_4arch4Sm90ELb0ELb1ELb1ELb1ELb0ELb1ELb1ELb1ELb0ELb1ELb1ELb0EEENS1_21CollectiveEpilogueFwdINS6_IJSA_NS7_ILi256EEESB_EEES9_SE_SG_Li256ELb1ELb1ELb1ELb0EEENS1_36VarlenDynamicPersistentTileSchedulerILi128ELi96ELi256ELi128ELb1ELb1ELb1ELb1ELb0ELb1EEEEEEEEEvNT_6ParamsE$_ZZN5flash25CollectiveMainloopFwdSm90ILi2EN4cute5tupleIJNS1_1CILi1EEES4_S4_EEENS2_IJNS3_ILi128EEENS3_ILi96EEENS3_ILi64EEEEEELi256EN7cutlass10bfloat16_tEfNSA_4arch4Sm90ELb0ELb1ELb1ELb1ELb0ELb1ELb1ELb1ELb0ELb1ELb1ELb0EE3mmaINS_16FlashAttnFwdSm90ISE_NS_21CollectiveEpilogueFwdINS2_IJS6_NS3_ILi256EEES7_EEES5_SB_SD_Li256ELb1ELb1ELb1ELb0EEENS_36VarlenDynamicPersistentTileSchedulerILi128ELi96ELi256ELi128ELb1ELb1ELb1ELb1ELb0ELb1EEEE13SharedStorageENS1_6TensorINS1_11ArrayEngineIfLm128EEENS1_6LayoutINS2_IJNS2_IJNS3_ILi2EEEST_NS3_ILi32EEEEEES4_S4_EEENS2_IJNS2_IJS4_ST_NS3_ILi4EEEEEENS3_ILi0EEESZ_EEEEEEENS_7SoftmaxILi2ELi0EEEEEbRKNSE_6ParamsENSA_25PipelineTmaAsyncNoClusterILi2ENSA_16PipelineTmaAsyncILi2EEEEES1B_RNSA_13PipelineStateILj2EEERT0_RT1_iRiRKNS_16SeqlenInfoQKNewKILb1ELb1EEENS2_IJiiiiEEERT_ENKUliT_T0_T1_E_clIZSF_ISO_S12_S14_EbS17_S1B_S1B_S1E_S1G_S1I_iS1J_S1N_S1O_S1Q_EUlRS1R_iE0_NS3_ILb1EEES1Y_EEDaiS1R_S1S_S1T_,(.L_x_15201 - $_ZN7cutlass13device_kernelIN5flash11enable_sm90INS1_16FlashAttnFwdSm90INS1_25CollectiveMainloopFwdSm90ILi2EN4cute5tupleIJNS5_1CILi1EEES8_S8_EEENS6_IJNS7_ILi128EEENS7_ILi96EEENS7_ILi64EEEEEELi256ENS_10bfloat16_tEfNS_4arch4Sm90ELb0ELb1ELb1ELb1ELb0ELb1ELb1ELb1ELb0ELb1ELb1ELb0EEENS1_21CollectiveEpilogueFwdINS6_IJSA_NS7_ILi256EEESB_EEES9_SE_SG_Li256ELb1ELb1ELb1ELb0EEENS1_36VarlenDynamicPersistentTileSchedulerILi128ELi96ELi256ELi128ELb1ELb1ELb1ELb1ELb0ELb1EEEEEEEEEvNT_6ParamsE$_ZZN5flash25CollectiveMainloopFwdSm90ILi2EN4cute5tupleIJNS1_1CILi1EEES4_S4_EEENS2_IJNS3_ILi128EEENS3_ILi96EEENS3_ILi64EEEEEELi256EN7cutlass10bfloat16_tEfNSA_4arch4Sm90ELb0ELb1ELb1ELb1ELb0ELb1ELb1ELb1ELb0ELb1ELb1ELb0EE3mmaINS_16FlashAttnFwdSm90ISE_NS_21CollectiveEpilogueFwdINS2_IJS6_NS3_ILi256EEES7_EEES5_SB_SD_Li256ELb1ELb1ELb1ELb0EEENS_36VarlenDynamicPersistentTileSchedulerILi128ELi96ELi256ELi128ELb1ELb1ELb1ELb1ELb0ELb1EEEE13SharedStorageENS1_6TensorINS1_11ArrayEngineIfLm128EEENS1_6LayoutINS2_IJNS2_IJNS3_ILi2EEEST_NS3_ILi32EEEEEES4_S4_EEENS2_IJNS2_IJS4_ST_NS3_ILi4EEEEEENS3_ILi0EEESZ_EEEEEEENS_7SoftmaxILi2ELi0EEEEEbRKNSE_6ParamsENSA_25PipelineTmaAsyncNoClusterILi2ENSA_16PipelineTmaAsyncILi2EEEEES1B_RNSA_13PipelineStateILj2EEERT0_RT1_iRiRKNS_16SeqlenInfoQKNewKILb1ELb1EEENS2_IJiiiiEEERT_ENKUliT_T0_T1_E_clIZSF_ISO_S12_S14_EbS17_S1B_S1B_S1E_S1G_S1I_iS1J_S1N_S1O_S1Q_EUlRS1R_iE0_NS3_ILb1EEES1Y_EEDaiS1R_S1S_S1T_)
$_ZN7cutlass13device_kernelIN5flash11enable_sm90INS1_16FlashAttnFwdSm90INS1_25CollectiveMainloopFwdSm90ILi2EN4cute5tupleIJNS5_1CILi1EEES8_S8_EEENS6_IJNS7_ILi128EEENS7_ILi96EEENS7_ILi64EEEEEELi256ENS_10bfloat16_tEfNS_4arch4Sm90ELb0ELb1ELb1ELb1ELb0ELb1ELb1ELb1ELb0ELb1ELb1ELb0EEENS1_21CollectiveEpilogueFwdINS6_IJSA_NS7_ILi256EEESB_EEES9_SE_SG_Li256ELb1ELb1ELb1ELb0EEENS1_36VarlenDynamicPersistentTileSchedulerILi128ELi96ELi256ELi128ELb1ELb1ELb1ELb1ELb0ELb1EEEEEEEEEvNT_6ParamsE$_ZZN5flash25CollectiveMainloopFwdSm90ILi2EN4cute5tupleIJNS1_1CILi1EEES4_S4_EEENS2_IJNS3_ILi128EEENS3_ILi96EEENS3_ILi64EEEEEELi256EN7cutlass10bfloat16_tEfNSA_4arch4Sm90ELb0ELb1ELb1ELb1ELb0ELb1ELb1ELb1ELb0ELb1ELb1ELb0EE3mmaINS_16FlashAttnFwdSm90ISE_NS_21CollectiveEpilogueFwdINS2_IJS6_NS3_ILi256EEES7_EEES5_SB_SD_Li256ELb1ELb1ELb1ELb0EEENS_36VarlenDynamicPersistentTileSchedulerILi128ELi96ELi256ELi128ELb1ELb1ELb1ELb1ELb0ELb1EEEE13SharedStorageENS1_6TensorINS1_11ArrayEngineIfLm128EEENS1_6LayoutINS2_IJNS2_IJNS3_ILi2EEEST_NS3_ILi32EEEEEES4_S4_EEENS2_IJNS2_IJS4_ST_NS3_ILi4EEEEEENS3_ILi0EEESZ_EEEEEEENS_7SoftmaxILi2ELi0EEEEEbRKNSE_6ParamsENSA_25PipelineTmaAsyncNoClusterILi2ENSA_16PipelineTmaAsyncILi2EEEEES1B_RNSA_13PipelineStateILj2EEERT0_RT1_iRiRKNS_16SeqlenInfoQKNewKILb1ELb1EEENS2_IJiiiiEEERT_ENKUliT_T0_T1_E_clIZSF_ISO_S12_S14_EbS17_S1B_S1B_S1E_S1G_S1I_iS1J_S1N_S1O_S1Q_EUlRS1R_iE0_NS3_ILb1EEES1Y_EEDaiS1R_S1S_S1T_:
[----:B------:R-:W-:Y:S02]  /*3fe40*/  ULDC UR4, c[0x0][0x20] ;  /* 0x0000080000047ab9 */ /* 0x000fe40000000800 */
[----:B------:R-:W-:-:S09]  /*3fe50*/  UIADD3 UR4, -UR4, UR5, URZ ;  /* 0x0000000504047290 */ /* 0x000fd2000fffe13f */
[----:B------:R-:W2:Y:S04]  /*3fe60*/  LDL.64 R8, [UR4+0x18] ;  /* 0x00001804ff087983 */ /* 0x000ea80008100a00 */
[----:B------:R-:W3:Y:S01]  /*3fe70*/  LDL.64 R4, [UR4] ;  /* 0x00000004ff047983 */ /* 0x000ee20008100a00 */
[----:B------:R-:W-:-:S03]  /*3fe80*/  ULDC.64 UR6, c[0x0][0x208] ;  /* 0x0000820000067ab9 */ /* 0x000fc60000000a00 */
[----:B--2---:R-:W2:Y:S04]  /*3fe90*/  LD.E R6, desc[UR6][R8.64+0x1c] ;  /* 0x00001c0608067980 */ /* 0x004ea8000c101900 */
[----:B---3--:R0:W5:Y:S04]  /*3fea0*/  LD.E R0, desc[UR6][R4.64] ;  /* 0x0000000604007980 */ /* 0x008168000c101900 */
[----:B------:R0:W5:Y:S01]  /*3feb0*/  LD.E R3, desc[UR6][R4.64+0x4] ;  /* 0x0000040604037980 */ /* 0x000162000c101900 */
[----:B------:R-:W-:Y:S01]  /*3fec0*/  BSSY B1, `(.L_x_13214) ;  /* 0x0000007000017945 */ /* 0x000fe20003800000 */
[----:B------:R-:W-:Y:S01]  /*3fed0*/  IMAD.MOV.U32 R7, RZ, RZ, R51 ;  /* 0x000000ffff077224 */ /* 0x000fe200078e0033 */
[----:B--2---:R-:W-:-:S04]  /*3fee0*/  LOP3.LUT R6, R6, 0x1, RZ, 0xfc, !PT ;  /* 0x0000000106067812 */ /* 0x004fc800078efcff */
[----:B------:R-:W-:Y:S01]  /*3fef0*/  ISETP.NE.AND P0, PT, R6, 0x3, PT ;  /* 0x000000030600780c */ /* 0x000fe20003f05270 */
[----:B------:R-:W-:-:S12]  /*3ff00*/  IMAD.MOV.U32 R6, RZ, RZ, R36 ;  /* 0x000000ffff067224 */ /* 0x000fd800078e0024 */
[----:B0-----:R-:W-:Y:S05]  /*3ff10*/  @!P0 BRA `(.L_x_13215) ;  /* 0x0000000000048947 */ /* 0x001fea0003800000 */
[----:B------:R-:W-:Y:S01]  /*3ff20*/  BPT.TRAP 0x1 ;  /* 0x000000040000795c */ /* 0x000fe20000300000 */
.L_x_13215:
[----:B------:R-:W-:Y:S05]  /*3ff30*/  BSYNC B1 ;  /* 0x0000000000017941 */ /* 0x000fea0003800000 */
.L_x_13214:
        /* <DEDUP_REMOVED lines=13> */
.L_x_13217:
[----:B------:R-:W-:Y:S05]  /*40010*/  BSYNC B1 ;  /* 0x0000000000017941 */ /* 0x000fea0003800000 */
.L_x_13216:
        /* <DEDUP_REMOVED lines=8> */
.L_x_13219:
[----:B------:R-:W-:Y:S05]  /*400a0*/  BSYNC B1 ;  /* 0x0000000000017941 */ /* 0x000fea0003800000 */
.L_x_13218:
[----:B------:R-:W2:Y:S04]  /*400b0*/  LDL.64 R12, [UR4] ;  /* 0x00000004ff0c7983 */ /* 0x000ea80008100a00 */
[----:B------:R-:W3:Y:S04]  /*400c0*/  LDL.64 R4, [UR4+0x28] ;  /* 0x00002804ff047983 */ /* 0x000ee80008100a00 */
[----:B0----5:R-:W4:Y:S04]  /*400d0*/  LDL.64 R10, [UR4+0x20] ;  /* 0x00002004ff0a7983 */ /* 0x021f280008100a00 */
[----:B------:R-:W4:Y:S04]  /*400e0*/  LDL.64 R8, [UR4+0x8] ;  /* 0x00000804ff087983 */ /* 0x000f280008100a00 */
[----:B--2---:R-:W2:Y:S04]  /*400f0*/  LD.E R3, desc[UR6][R12.64] ;  /* 0x000000060c037980 */ /* 0x004ea8000c101900 */
[----:B---3--:R-:W2:Y:S01]  /*40100*/  LD.E.64 R4, desc[UR6][R4.64] ;  /* 0x0000000604047980 */ /* 0x008ea2000c101b00 */
[----:B------:R-:W-:Y:S05]  /*40110*/  WARPSYNC.ALL ;  /* 0x0000000000007948 */ /* 0x000fea0003800000 */
[----:B----4-:R0:W-:Y:S04]  /*40120*/  ST.E desc[UR6][R8.64], RZ ;  /* 0x000000ff08007985 */ /* 0x0101e8000c101906 */
[----:B------:R-:W3:Y:S01]  /*40130*/  LD.E.64 R12, desc[UR6][R10.64] ;  /* 0x000000060a0c7980 */ /* 0x000ee2000c101b00 */
[----:B--2---:R-:W-:Y:S01]  /*40140*/  IMAD R4, R3, 0x300, R4 ;  /* 0x0000030003047824 */ /* 0x004fe200078e0204 */
[----:B------:R-:W-:Y:S01]  /*40150*/  R2UR UR11, R5 ;  /* 0x00000000050b72ca */ /* 0x000fe200000e0000 */
[----:B------:R-:W-:Y:S01]  /*40160*/  WARPGROUP.ARRIVE ;  /* 0x00000000000079c5 */ /* 0x000fe20000000000 */
[----:B------:R-:W-:-:S02]  /*40170*/  IMAD.MOV.U32 R0, RZ, RZ, 0x1 ;  /* 0x00000001ff007424 */ /* 0x000fc400078e00ff */
        /* <DEDUP_REMOVED lines=8> */
[----:B------:R-:W-:Y:S01]  /*40200*/  WARPGROUP.ARRIVE ;  /* 0x00000000000079c5 */ /* 0x000fe20000000000 */
[----:B------:R-:W-:-:S03]  /*40210*/  IMAD.MOV.U32 R15, RZ, RZ, R5 ;  /* 0x000000ffff0f7224 */ /* 0x000fc600078e0005 */
        /* <DEDUP_REMOVED lines=23> */
[----:B------:R-:W-:-:S03]  /*40390*/  WARPGROUP.ARRIVE ;  /* 0x00000000000079c5 */ /* 0x000fc60000000000 */
[----:B------:R-:W-:Y:S01]  /*403a0*/  R2UR UR10, R4 ;  /* 0x00000000040a72ca */ /* 0x000fe200000e0000 */
[----:B--2---:R-:W-:Y:S01]  /*403b0*/  VIADD R10, R10, 0x6 ;  /* 0x000000060a0a7836 */ /* 0x004fe20000000000 */
[----:B------:R-:W-:-:S04]  /*403c0*/  R2UR UR9, R11 ;  /* 0x000000000b0972ca */ /* 0x000fc800000e0000 */
[----:B------:R-:W-:-:S13]  /*403d0*/  R2UR UR8, R10 ;  /* 0x000000000a0872ca */ /* 0x000fda00000e0000 */
[----:B------:R-:W-:Y:S03]  /*403e0*/  HGMMA.64x96x16.F32.BF16 R24, gdesc[UR8], R24, gsb0 ;  /* 0x01600000081879f0 */ /* 0x000fe60008001818 */
[----:B------:R-:W-:Y:S02]  /*403f0*/  WARPGROUP.DEPBAR.LE gsb0, 0x0 ;  /* 0x00008000000079c5 */ /* 0x000fe40000010000 */
[----:B------:R0:W-:Y:S04]  /*40400*/  ST.E desc[UR6][R8.64], R0 ;  /* 0x0000000008007985 */ /* 0x0001e8000c101906 */
[----:B------:R-:W2:Y:S04]  /*40410*/  LDL.64 R4, [UR4+0x38] ;  /* 0x00003804ff047983 */ /* 0x000ea80008100a00 */
[----:B--2---:R-:W2:Y:S04]  /*40420*/  LD.E R3, desc[UR6][R4.64] ;  /* 0x0000000604037980 */ /* 0x004ea8000c101900 */
[----:B------:R-:W3:Y:S01]  /*40430*/  LDL.64 R4, [UR4+0x30] ;  /* 0x00003004ff047983 */ /* 0x000ee20008100a00 */
        /* <DEDUP_REMOVED lines=8> */
.L_x_13245:
[----:B------:R-:W-:Y:S05]  /*404c0*/  BSYNC B1 ;  /* 0x0000000000017941 */ /* 0x000fea0003800000 */
.L_x_13221:
[----:B------:R-:W0:Y:S04]  /*404d0*/  LDL.64 R4, [UR4+0x40] ;  /* 0x00004004ff047983 */ /* 0x000e280008100a00 */
[----:B------:R-:W2:Y:S04]  /*404e0*/  LDL.64 R8, [UR4] ;  /* 0x00000004ff087983 */ /* 0x000ea80008100a00 */
[----:B0-----:R-:W3:Y:S04]  /*404f0*/  LD.E R10, desc[UR6][R4.64+0x1c] ;  /* 0x00001c06040a7980 */ /* 0x001ee8000c101900 */
[----:B--2---:R0:W5:Y:S04]  /*40500*/  LD.E R3, desc[UR6][R8.64] ;  /* 0x0000000608037980 */ /* 0x004168000c101900 */
[----:B------:R0:W5:Y:S01]  /*40510*/  LD.E R12, desc[UR6][R8.64+0x4] ;  /* 0x00000406080c7980 */ /* 0x000162000c101900 */
[----:B------:R-:W-:Y:S01]  /*40520*/  BSSY B1, `(.L_x_13223) ;  /* 0x0000005000017945 */ /* 0x000fe20003800000 */
[----:B---3--:R-:W-:-:S04]  /*40530*/  LOP3.LUT R10, R10, 0x1, RZ, 0xfc, !PT ;  /* 0x000000010a0a7812 */ /* 0x008fc800078efcff */
[----:B------:R-:W-:-:S13]  /*40540*/  ISETP.NE.AND P0, PT, R10, 0x3, PT ;  /* 0x000000030a00780c */ /* 0x000fda0003f05270 */
[----:B0-----:R-:W-:Y:S05]  /*40550*/  @!P0 BRA `(.L_x_13224) ;  /* 0x0000000000048947 */ /* 0x001fea0003800000 */
[----:B------:R-:W-:Y:S01]  /*40560*/  BPT.TRAP 0x1 ;  /* 0x000000040000795c */ /* 0x000fe20000300000 */
.L_x_13224:
[----:B------:R-:W-:Y:S05]  /*40570*/  BSYNC B1 ;  /* 0x0000000000017941 */ /* 0x000fea0003800000 */
.L_x_13223:
        /* <DEDUP_REMOVED lines=13> */
.L_x_13226:
[----:B------:R-:W-:Y:S05]  /*40650*/  BSYNC B1 ;  /* 0x0000000000017941 */ /* 0x000fea0003800000 */
.L_x_13225:
        /* <DEDUP_REMOVED lines=8> */
.L_x_13228:
[----:B------:R-:W-:Y:S05]  /*406e0*/  BSYNC B1 ;  /* 0x0000000000017941 */ /* 0x000fea0003800000 */
.L_x_13227:
[----:B------:R-:W2:Y:S04]  /*406f0*/  LDL.64 R4, [UR4] ;  /* 0x00000004ff047983 */ /* 0x000ea80008100a00 */
[----:B------:R-:W3:Y:S04]  /*40700*/  LDL.64 R12, [UR4+0x58] ;  /* 0x00005804ff0c7983 */ /* 0x000ee80008100a00 */
[----:B------:R-:W4:Y:S04]  /*40710*/  LDL.64 R8, [UR4+0x48] ;  /* 0x00004804ff087983 */ /* 0x000f280008100a00 */
[----:B0----5:R-:W3:Y:S04]  /*40720*/  LDL.64 R10, [UR4+0x50] ;  /* 0x00005004ff0a7983 */ /* 0x021ee80008100a00 */
[----:B------:R-:W3:Y:S04]  /*40730*/  LDL.LU R18, [R1+0x48c] ;  /* 0x00048c0001127983 */ /* 0x000ee80000300800 */
[----:B--2---:R-:W2:Y:S04]  /*40740*/  LD.E R3, desc[UR6][R4.64] ;  /* 0x0000000604037980 */ /* 0x004ea8000c101900 */
[----:B----4-:R-:W4:Y:S04]  /*40750*/  LD.E R14, desc[UR6][R8.64] ;  /* 0x00000006080e7980 */ /* 0x010f28000c101900 */
[----:B---3--:R-:W2:Y:S04]  /*40760*/  LD.E.64 R4, desc[UR6][R12.64] ;  /* 0x000000060c047980 */ /* 0x008ea8000c101b00 */
[----:B------:R-:W3:Y:S01]  /*40770*/  LD.E.64 R12, desc[UR6][R10.64] ;  /* 0x000000060a0c7980 */ /* 0x000ee2000c101b00 */
[----:B------:R-:W-:Y:S05]  /*40780*/  WARPSYNC.ALL ;  /* 0x0000000000007948 */ /* 0x000fea0003800000 */
[----:B------:R-:W-:Y:S01]  /*40790*/  WARPGROUP.ARRIVE ;  /* 0x00000000000079c5 */ /* 0x000fe20000000000 */
[----:B----4-:R-:W-:Y:S01]  /*407a0*/  ISETP.NE.U32.AND P0, PT, R14, RZ, PT ;  /* 0x000000ff0e00720c */ /* 0x010fe20003f05070 */
[----:B--2---:R-:W-:Y:S01]  /*407b0*/  IMAD R4, R3, 0xc00, R4 ;  /* 0x00000c0003047824 */ /* 0x004fe200078e0204 */
[----:B------:R-:W-:-:S04]  /*407c0*/  R2UR UR11, R5 ;  /* 0x00000000050b72ca */ /* 0x000fc800000e0000 */
[----:B------:R-:W-:Y:S02]  /*407d0*/  R2UR UR10, R4 ;  /* 0x00000000040a72ca */ /* 0x000fe400000e0000 */
[----:B---3--:R-:W-:Y:S02]  /*407e0*/  R2UR UR8, R12 ;  /* 0x000000000c0872ca */ /* 0x008fe400000e0000 */
[----:B------:R-:W-:-:S03]  /*407f0*/  R2UR UR9, R13 ;  /* 0x000000000d0972ca */ /* 0x000fc600000e0000 */
[----:B------:R-:W-:-:S10]  /*40800*/  VOTEU.ANY UP0, P0 ;  /* 0x00000000003f7886 */ /* 0x000fd40000000100 */
        /* <DEDUP_REMOVED lines=176> */
[----:B------:R-:W0:Y:S02]  /*41310*/  S2R R227, SR_TID.X ;  /* 0x0000000000e37919 */ /* 0x000e240000002100 */
[----:B0-----:R-:W-:Y:S01]  /*41320*/  LOP3.LUT P1, RZ, R227, 0x7f, RZ, 0xc0, !PT ;  /* 0x0000007fe3ff7812 */ /* 0x001fe2000782c0ff */
[----:B--2---:R-:W-:Y:S01]  /*41330*/  VIADD R10, R10, 0xc06 ;  /* 0x00000c060a0a7836 */ /* 0x004fe20000000000 */
[----:B------:R-:W-:-:S04]  /*41340*/  R2UR UR9, R11 ;  /* 0x000000000b0972ca */ /* 0x000fc800000e0000 */
[----:B------:R-:W-:-:S13]  /*41350*/  R2UR UR8, R10 ;  /* 0x000000000a0872ca */ /* 0x000fda00000e0000 */
[----:B------:R-:W-:Y:S03]  /*41360*/  HGMMA.64x96x16.F32.BF16 R24, gdesc[UR8], R24, gsb0 ;  /* 0x01600000081879f0 */ /* 0x000fe60008001818 */
[----:B------:R-:W-:Y:S02]  /*41370*/  WARPGROUP.DEPBAR.LE gsb0, 0x0 ;  /* 0x00008000000079c5 */ /* 0x000fe40000010000 */
[----:B------:R0:W-:Y:S04]  /*41380*/  ST.E desc[UR6][R8.64], R0 ;  /* 0x0000000008007985 */ /* 0x0001e8000c101906 */
[----:B------:R-:W2:Y:S04]  /*41390*/  @!P1 LDL.64 R4, [UR4] ;  /* 0x00000004ff049983 */ /* 0x000ea80008100a00 */
[----:B0-----:R-:W3:Y:S01]  /*413a0*/  @!P1 LDL.64 R8, [UR4+0x18] ;  /* 0x00001804ff089983 */ /* 0x001ee20008100a00 */
[----:B------:R-:W-:-:S04]  /*413b0*/  SHF.R.U32.HI R3, RZ, 0x7, R227 ;  /* 0x00000007ff037819 */ /* 0x000fc800000116e3 */
        /* <DEDUP_REMOVED lines=8> */
[----:B------:R-:W2:Y:S04]  /*41440*/  LDL.64 R4, [UR4+0x68] ;  /* 0x00006804ff047983 */ /* 0x000ea80008100a00 */
[----:B------:R-:W3:Y:S04]  /*41450*/  LD.E R80, desc[UR6][R6.64] ;  /* 0x0000000606507980 */ /* 0x000ee8000c101900 */
[----:B-1----:R-:W4:Y:S04]  /*41460*/  LD.E R10, desc[UR6][R6.64+0x24] ;  /* 0x00002406060a7980 */ /* 0x002f28000c101900 */
[----:B------:R-:W3:Y:S04]  /*41470*/  LD.E R72, desc[UR6][R72.64] ;  /* 0x0000000648487980 */ /* 0x000ee8000c101900 */
[----:B------:R-:W3:Y:S04]  /*41480*/  LD.E R9, desc[UR6][R6.64+0x8] ;  /* 0x0000080606097980 */ /* 0x000ee8000c101900 */
[----:B0-----:R-:W3:Y:S04]  /*41490*/  LD.E R3, desc[UR6][R6.64+0x18] ;  /* 0x0000180606037980 */ /* 0x001ee8000c101900 */
[----:B------:R-:W3:Y:S04]  /*414a0*/  LD.E R77, desc[UR6][R6.64+0xc] ;  /* 0x00000c06064d7980 */ /* 0x000ee8000c101900 */
[----:B------:R-:W3:Y:S04]  /*414b0*/  LD.E R8, desc[UR6][R6.64+0x4] ;  /* 0x0000040606087980 */ /* 0x000ee8000c101900 */
[----:B------:R-:W3:Y:S04]  /*414c0*/  LD.E R76, desc[UR6][R6.64+0x10] ;  /* 0x00001006064c7980 */ /* 0x000ee8000c101900 */
[----:B------:R-:W3:Y:S04]  /*414d0*/  LD.E R75, desc[UR6][R6.64+0x14] ;  /* 0x00001406064b7980 */ /* 0x000ee8000c101900 */
[----:B--2---:R-:W2:Y:S01]  /*414e0*/  LD.E.64 R4, desc[UR6][R4.64] ;  /* 0x0000000604047980 */ /* 0x004ea2000c101b00 */
[----:B----4-:R-:W-:-:S13]  /*414f0*/  ISETP.NE.AND P0, PT, R10, 0x1, PT ;  /* 0x000000010a00780c */ /* 0x010fda0003f05270 */
[----:B------:R-:W4:Y:S04]  /*41500*/  @P0 LD.E R78, desc[UR6][R6.64+0x28] ;  /* 0x00002806064e0980 */ /* 0x000f28000c101900 */
[----:B------:R-:W4:Y:S04]  /*41510*/  @P0 LD.E R79, desc[UR6][R6.64+0x2c] ;  /* 0x00002c06064f0980 */ /* 0x000f28000c101900 */
[----:B--2---:R-:W2:Y:S01]  /*41520*/  LD.E R74, desc[UR6][R4.64] ;  /* 0x00000006044a7980 */ /* 0x004ea2000c101900 */
[----:B------:R-:W-:-:S04]  /*41530*/  LOP3.LUT R18, R18, 0xfff7ffff, RZ, 0xc0, !PT ;  /* 0xfff7ffff12127812 */ /* 0x000fc800078ec0ff */
[----:B------:R-:W-:-:S05]  /*41540*/  @P1 LOP3.LUT R18, R18, 0x80000, RZ, 0xfc, !PT ;  /* 0x0008000012121812 */ /* 0x000fca00078efcff */
[----:B------:R0:W-:Y:S01]  /*41550*/  STL [R1+0x48c], R18 ;  /* 0x00048c1201007387 */ /* 0x0001e20000100800 */
[----:B---3--:R-:W-:Y:S01]  /*41560*/  ISETP.GE.AND P1, PT, R3, 0x1, PT ;  /* 0x000000010300780c */ /* 0x008fe20003f26270 */
[----:B------:R-:W-:Y:S01]  /*41570*/  BSSY B1, `(.L_x_13230) ;  /* 0x00000a8000017945 */ /* 0x000fe20003800000 */
[----:B------:R-:W-:Y:S02]  /*41580*/  IMAD R75, R2, -0x60, R75 ;  /* 0xffffffa0024b7824 */ /* 0x000fe400078e024b */
        /* <DEDUP_REMOVED lines=23> */
[-C--:B------:R-:W-:Y:S01]  /*41700*/  FMUL.FTZ R30, R50, R74.reuse ;  /* 0x0000004a321e7220 */ /* 0x080fe20000410000 */
[----:B------:R-:W-:Y:S01]  /*41710*/  SHF.R.S32.HI R54, RZ, 0x1f, R55 ;  /* 0x0000001fff367819 */ /* 0x000fe20000011437 */
[----:B------:R-:W-:Y:S01]  /*41720*/  FMUL.FTZ R50, R56, R74 ;  /* 0x0000004a38327220 */ /* 0x000fe20000410000 */
[----:B------:R-:W-:Y:S01]  /*41730*/  LEA.HI R49, R49, R80, RZ, 0x2 ;  /* 0x0000005031317211 */ /* 0x000fe200078f10ff */
[-C--:B------:R-:W-:Y:S01]  /*41740*/  FMUL.FTZ R12, R31, R74.reuse ;  /* 0x0000004a1f0c7220 */ /* 0x080fe20000410000 */
[----:B------:R-:W-:Y:S01]  /*41750*/  LEA.HI R56, R54, R55, RZ, 0x2 ;  /* 0x0000003736387211 */ /* 0x000fe200078f10ff */
[-C--:B0-----:R-:W-:Y:S01]  /*41760*/  FMUL.FTZ R18, R38, R74.reuse ;  /* 0x0000004a26127220 */ /* 0x081fe20000410000 */
[-C--:B------:R-:W-:Y:S01]  /*41770*/  FMUL.FTZ R31, R51, R74.reuse ;  /* 0x0000004a331f7220 */ /* 0x080fe20000410000 */
[----:B------:R-:W-:Y:S01]  /*41780*/  LOP3.LUT R49, R49, 0xfffffffc, RZ, 0xc0, !PT ;  /* 0xfffffffc31317812 */ /* 0x000fe200078ec0ff */
[-C--:B------:R-:W-:Y:S01]  /*41790*/  FMUL.FTZ R51, R57, R74.reuse ;  /* 0x0000004a39337220 */ /* 0x080fe20000410000 */
[----:B------:R-:W-:Y:S01]  /*417a0*/  FMUL.FTZ R38, R58, R74 ;  /* 0x0000004a3a267220 */ /* 0x000fe20000410000 */
[----:B------:R-:W-:-:S02]  /*417b0*/  SHF.R.S32.HI R57, RZ, 0x2, R56 ;  /* 0x00000002ff397819 */ /* 0x000fc40000011438 */
[----:B------:R-:W-:Y:S01]  /*417c0*/  SHF.R.S32.HI R58, RZ, 0x1f, R56 ;  /* 0x0000001fff3a7819 */ /* 0x000fe20000011438 */
[----:B------:R-:W-:Y:S01]  /*417d0*/  IMAD.IADD R80, R80, 0x1, -R49 ;  /* 0x0000000150507824 */ /* 0x000fe200078e0a31 */
[----:B------:R-:W-:Y:S01]  /*417e0*/  LEA.HI R54, R54, R55, RZ, 0x5 ;  /* 0x0000003736367211 */ /* 0x000fe200078f28ff */
[-C--:B------:R-:W-:Y:S01]  /*417f0*/  FMUL.FTZ R15, R39, R74.reuse ;  /* 0x0000004a270f7220 */ /* 0x080fe20000410000 */
[----:B------:R-:W-:Y:S01]  /*41800*/  SHF.R.S32.HI R49, RZ, 0x7, R48 ;  /* 0x00000007ff317819 */ /* 0x000fe20000011430 */
[-C--:B------:R-:W-:Y:S01]  /*41810*/  FMUL.FTZ R39, R59, R74.reuse ;  /* 0x0000004a3b277220 */ /* 0x080fe20000410000 */
[----:B------:R-:W-:Y:S02]  /*41820*/  LEA.HI R58, R58, R57, RZ, 0x3 ;  /* 0x000000393a3a7211 */ /* 0x000fe400078f18ff */
[----:B------:R-:W-:Y:S01]  /*41830*/  SHF.R.S32.HI R59, RZ, 0x5, R54 ;  /* 0x00000005ff3b7819 */ /* 0x000fe20000011436 */
[-C--:B------:R-:W-:Y:S01]  /*41840*/  FMUL.FTZ R21, R47, R74.reuse ;  /* 0x0000004a2f157220 */ /* 0x080fe20000410000 */
[----:B------:R-:W-:Y:S01]  /*41850*/  LEA.HI R48, R48, R49, RZ, 0x1 ;  /* 0x0000003130307211 */ /* 0x000fe200078f08ff */
[-C--:B------:R-:W-:Y:S01]  /*41860*/  FMUL.FTZ R47, R53, R74.reuse ;  /* 0x0000004a352f7220 */ /* 0x080fe20000410000 */
[----:B------:R-:W-:Y:S01]  /*41870*/  LOP3.LUT R58, R58, 0xfffffff8, RZ, 0xc0, !PT ;  /* 0xfffffff83a3a7812 */ /* 0x000fe200078ec0ff */
[----:B------:R-:W-:Y:S01]  /*41880*/  FMUL.FTZ R53, R61, R74 ;  /* 0x0000004a3d357220 */ /* 0x000fe20000410000 */
[----:B------:R-:W-:Y:S01]  /*41890*/  IMAD R61, R72, 0x8, R59 ;  /* 0x00000008483d7824 */ /* 0x000fe200078e023b */
[----:B------:R-:W-:-:S02]  /*418a0*/  LOP3.LUT R48, R48, 0x3fffffe, RZ, 0xc0, !PT ;  /* 0x03fffffe30307812 */ /* 0x000fc400078ec0ff */
[----:B------:R-:W-:Y:S01]  /*418b0*/  LEA.HI R59, R80, R80, RZ, 0x1 ;  /* 0x00000050503b7211 */ /* 0x000fe200078f08ff */
[----:B------:R-:W-:Y:S02]  /*418c0*/  IMAD.IADD R58, R57, 0x1, -R58 ;  /* 0x00000001393a7824 */ /* 0x000fe400078e0a3a */
[----:B------:R-:W-:Y:S01]  /*418d0*/  IMAD.IADD R49, R49, 0x1, -R48 ;  /* 0x0000000131317824 */ /* 0x000fe200078e0a30 */
[----:B------:R-:W-:Y:S01]  /*418e0*/  LOP3.LUT R59, R59, 0x1ffffffe, RZ, 0xc0, !PT ;  /* 0x1ffffffe3b3b7812 */ /* 0x000fe200078ec0ff */
[----:B------:R-:W-:-:S04]  /*418f0*/  IMAD.U32 R58, R61, 0x10, R58 ;  /* 0x000000103d3a7824 */ /* 0x000fc800078e003a */
[----:B------:R-:W-:Y:S02]  /*41900*/  IMAD.IADD R59, R80, 0x1, -R59 ;  /* 0x00000001503b7824 */ /* 0x000fe400078e0a3b */
[----:B------:R-:W-:-:S04]  /*41910*/  IMAD R58, R49, 0x40, R58 ;  /* 0x00000040313a7824 */ /* 0x000fc800078e023a */
[----:B------:R-:W-:-:S04]  /*41920*/  IMAD R61, R59, 0x8, R58 ;  /* 0x000000083b3d7824 */ /* 0x000fc800078e023a */
[----:B----4-:R-:W-:-:S04]  /*41930*/  @P0 IMAD.HI.U32 R78, R61, R78, RZ ;  /* 0x0000004e3d4e0227 */ /* 0x010fc800078e00ff */
[-C--:B------:R-:W-:Y:S01]  /*41940*/  FMUL.FTZ R19, R43, R74.reuse ;  /* 0x0000004a2b137220 */ /* 0x080fe20000410000 */
[-C--:B------:R-:W-:Y:S01]  /*41950*/  FMUL.FTZ R43, R62, R74.reuse ;  /* 0x0000004a3e2b7220 */ /* 0x080fe20000410000 */
[----:B------:R-:W-:Y:S01]  /*41960*/  @P0 SHF.R.U32.HI R61, RZ, R79, R78 ;  /* 0x0000004fff3d0219 */ /* 0x000fe2000001164e */
[-C--:B------:R-:W-:Y:S01]  /*41970*/  FMUL.FTZ R62, R69, R74.reuse ;  /* 0x0000004a453e7220 */ /* 0x080fe20000410000 */
[----:B------:R-:W-:Y:S01]  /*41980*/  LOP3.LUT R56, R56, 0x7ffffffc, RZ, 0xc0, !PT ;  /* 0x7ffffffc38387812 */ /* 0x000fe200078ec0ff */
[-C--:B------:R-:W-:Y:S02]  /*41990*/  FMUL.FTZ R4, R24, R74.reuse ;  /* 0x0000004a18047220 */ /* 0x080fe40000410000 */
[----:B------:R-:W0:Y:S01]  /*419a0*/  SHFL.IDX PT, R69, R61, RZ, 0x1c1f ;  /* 0x001c1fff3d457589 */ /* 0x000e2200000e0000 */
[-C--:B------:R-:W-:Y:S01]  /*419b0*/  FMUL.FTZ R54, R64, R74.reuse ;  /* 0x0000004a40367220 */ /* 0x080fe20000410000 */
[----:B------:R-:W-:Y:S01]  /*419c0*/  FMUL.FTZ R24, R46, R74 ;  /* 0x0000004a2e187220 */ /* 0x000fe20000410000 */
[----:B------:R-:W-:-:S02]  /*419d0*/  IMAD R64, R2, -0x60, R9 ;  /* 0xffffffa002407824 */ /* 0x000fc400078e0209 */
[-C--:B------:R-:W-:Y:S01]  /*419e0*/  FMUL.FTZ R20, R42, R74.reuse ;  /* 0x0000004a2a147220 */ /* 0x080fe20000410000 */
[-C--:B------:R-:W-:Y:S01]  /*419f0*/  FMUL.FTZ R46, R52, R74.reuse ;  /* 0x0000004a342e7220 */ /* 0x080fe20000410000 */
[-C--:B------:R-:W-:Y:S01]  /*41a00*/  FMUL.FTZ R52, R60, R74.reuse ;  /* 0x0000004a3c347220 */ /* 0x080fe20000410000 */
        /* <DEDUP_REMOVED lines=8> */
[----:B------:R-:W-:Y:S01]  /*41a90*/  FMUL.FTZ R56, R71, R74 ;  /* 0x0000004a47387220 */ /* 0x000fe20000410000 */
[----:B------:R-:W-:Y:S01]  /*41aa0*/  VIADD R58, R64, 0x1 ;  /* 0x00000001403a7836 */ /* 0x000fe20000000000 */
[----:B------:R-:W1:Y:S03]  /*41ab0*/  MUFU.TANH R4, R4 ;  /* 0x0000000400047308 */ /* 0x000e660000002400 */
[----:B------:R-:W-:Y:S01]  /*41ac0*/  IMAD R59, R57, -0x2, R58 ;  /* 0xfffffffe393b7824 */ /* 0x000fe200078e023a */
[----:B------:R-:W-:-:S04]  /*41ad0*/  LOP3.LUT R58, RZ, R77, RZ, 0x33, !PT ;  /* 0x0000004dff3a7212 */ /* 0x000fc800078e33ff */
[----:B------:R-:W2:Y:S01]  /*41ae0*/  MUFU.TANH R25, R25 ;  /* 0x0000001900197308 */ /* 0x000ea20000002400 */
[----:B------:R-:W-:-:S07]  /*41af0*/  IMAD.IADD R65, R59, 0x1, -R8 ;  /* 0x000000013b417824 */ /* 0x000fce00078e0a08 */
[----:B------:R-:W3:Y:S01]  /*41b00*/  MUFU.TANH R5, R5 ;  /* 0x0000000500057308 */ /* 0x000ee20000002400 */
[----:B------:R-:W-:-:S07]  /*41b10*/  IMAD.SHL.U32 R59, R57, 0x2, RZ ;  /* 0x00000002393b7824 */ /* 0x000fce00078e00ff */
[----:B------:R-:W4:Y:S01]  /*41b20*/  MUFU.TANH R10, R10 ;  /* 0x0000000a000a7308 */ /* 0x000f220000002400 */
        /* <DEDUP_REMOVED lines=47> */
[----:B------:R-:W-:Y:S01]  /*41e20*/  IMAD R64, R2, -0x60, -R59 ;  /* 0xffffffa002407824 */ /* 0x000fe200078e0a3b */
[----:B0-----:R-:W-:Y:S01]  /*41e30*/  VIADDMNMX R2, R69, R76, R67, PT ;  /* 0x0000004c45027246 */ /* 0x001fe20003800143 */
        /* <DEDUP_REMOVED lines=10> */
[----:B------:R-:W2:Y:S04]  /*41ee0*/  LD.E R58, desc[UR6][R6.64+0x1c] ;  /* 0x00001c06063a7980 */ /* 0x000ea8000c101900 */
[----:B------:R-:W3:Y:S01]  /*41ef0*/  LD.E R66, desc[UR6][R6.64+0x20] ;  /* 0x0000200606427980 */ /* 0x000ee2000c101900 */
[----:B--2---:R-:W-:-:S05]  /*41f00*/  IMAD.HI.U32 R57, R57, R58, RZ ;  /* 0x0000003a39397227 */ /* 0x004fca00078e00ff */
[----:B---3--:R-:W-:-:S07]  /*41f10*/  SHF.R.U32.HI R57, RZ, R66, R57 ;  /* 0x00000042ff397219 */ /* 0x008fce0000011639 */
.L_x_13235:
[----:B------:R-:W-:Y:S05]  /*41f20*/  BSYNC B3 ;  /* 0x0000000000037941 */ /* 0x000fea0003800000 */
.L_x_13234:
[----:B------:R-:W-:Y:S01]  /*41f30*/  LOP3.LUT R57, RZ, R57, RZ, 0x33, !PT ;  /* 0x00000039ff397212 */ /* 0x000fe200078e33ff */
[----:B------:R-:W-:Y:S06]  /*41f40*/  BRA `(.L_x_13236) ;  /* 0x0000000000187947 */ /* 0x000fec0003800000 */
.L_x_13233:
[----:B------:R-:W-:-:S13]  /*41f50*/  ISETP.NE.AND P0, PT, R3, 0x1, PT ;  /* 0x000000010300780c */ /* 0x000fda0003f05270 */
[----:B------:R-:W-:Y:S05]  /*41f60*/  @!P0 BRA `(.L_x_13236) ;  /* 0x0000000000108947 */ /* 0x000fea0003800000 */
[----:B------:R-:W2:Y:S04]  /*41f70*/  LD.E R58, desc[UR6][R6.64+0x1c] ;  /* 0x00001c06063a7980 */ /* 0x000ea8000c101900 */
[----:B------:R-:W3:Y:S01]  /*41f80*/  LD.E R66, desc[UR6][R6.64+0x20] ;  /* 0x0000200606427980 */ /* 0x000ee2000c101900 */
[----:B--2---:R-:W-:-:S05]  /*41f90*/  IMAD.HI.U32 R57, R57, R58, RZ ;  /* 0x0000003a39397227 */ /* 0x004fca00078e00ff */
[----:B---3--:R-:W-:-:S07]  /*41fa0*/  SHF.R.U32.HI R57, RZ, R66, R57 ;  /* 0x00000042ff397219 */ /* 0x008fce0000011639 */
.L_x_13236:
[----:B------:R-:W-:Y:S05]  /*41fb0*/  BSYNC B2 ;  /* 0x0000000000027941 */ /* 0x000fea0003800000 */
.L_x_13232:
[----:B------:R-:W-:-:S05]  /*41fc0*/  IMAD R58, R3, R57, R64 ;  /* 0x00000039033a7224 */ /* 0x000fca00078e0240 */
[----:B------:R-:W-:Y:S02]  /*41fd0*/  VIMNMX R65, R65, R58, !PT ;  /* 0x0000003a41417248 */ /* 0x000fe40007fe0100 */
[----:B------:R-:W-:-:S07]  /*41fe0*/  VIADDMNMX R2, R58, R3, R2, PT ;  /* 0x000000033a027246 */ /* 0x000fce0003800102 */
.L_x_13231:
[----:B------:R-:W-:Y:S05]  /*41ff0*/  BSYNC B1 ;  /* 0x0000000000017941 */ /* 0x000fea0003800000 */
.L_x_13230:
        /* <DEDUP_REMOVED lines=34> */
[----:B------:R-:W-:Y:S01]  /*42220*/  FSEL R59, R33, -INF , !P2 ;  /* 0xff800000213b7808 */ /* 0x000fe20005000000 */
[----:B0-----:R-:W-:Y:S01]  /*42230*/  IMAD.IADD R33, R68, 0x1, R61 ;  /* 0x0000000144217824 */ /* 0x001fe200078e023d */
        /* <DEDUP_REMOVED lines=96> */
.L_x_13242:
[----:B------:R-:W-:Y:S05]  /*42840*/  BSYNC B3 ;  /* 0x0000000000037941 */ /* 0x000fea0003800000 */
.L_x_13241:
[----:B------:R-:W-:Y:S01]  /*42850*/  LOP3.LUT R8, RZ, R8, RZ, 0x33, !PT ;  /* 0x00000008ff087212 */ /* 0x000fe200078e33ff */
[----:B------:R-:W-:Y:S06]  /*42860*/  BRA `(.L_x_13243) ;  /* 0x0000000000187947 */ /* 0x000fec0003800000 */
.L_x_13240:
[----:B------:R-:W-:-:S13]  /*42870*/  ISETP.NE.AND P6, PT, R3, 0x1, PT ;  /* 0x000000010300780c */ /* 0x000fda0003fc5270 */
[----:B------:R-:W-:Y:S05]  /*42880*/  @!P6 BRA `(.L_x_13243) ;  /* 0x000000000010e947 */ /* 0x000fea0003800000 */
[----:B------:R-:W2:Y:S04]  /*42890*/  LD.E R9, desc[UR6][R6.64+0x1c] ;  /* 0x00001c0606097980 */ /* 0x000ea8000c101900 */
[----:B------:R-:W3:Y:S01]  /*428a0*/  LD.E R61, desc[UR6][R6.64+0x20] ;  /* 0x00002006063d7980 */ /* 0x000ee2000c101900 */
[----:B--2---:R-:W-:-:S05]  /*428b0*/  IMAD.HI.U32 R8, R8, R9, RZ ;  /* 0x0000000908087227 */ /* 0x004fca00078e00ff */
[----:B---3--:R-:W-:-:S07]  /*428c0*/  SHF.R.U32.HI R8, RZ, R61, R8 ;  /* 0x0000003dff087219 */ /* 0x008fce0000011608 */
.L_x_13243:
[----:B------:R-:W-:Y:S05]  /*428d0*/  BSYNC B2 ;  /* 0x0000000000027941 */ /* 0x000fea0003800000 */
.L_x_13239:
[----:B------:R-:W-:-:S05]  /*428e0*/  IMAD R8, R3, R8, R64 ;  /* 0x0000000803087224 */ /* 0x000fca00078e0240 */
[----:B------:R-:W-:Y:S02]  /*428f0*/  VIADDMNMX R2, R8, R3, R2, PT ;  /* 0x0000000308027246 */ /* 0x000fe40003800102 */
[----:B------:R-:W-:-:S07]  /*42900*/  VIMNMX R33, R33, R8, !PT ;  /* 0x0000000821217248 */ /* 0x000fce0007fe0100 */
.L_x_13238:
[----:B------:R-:W-:Y:S05]  /*42910*/  BSYNC B1 ;  /* 0x0000000000017941 */ /* 0x000fea0003800000 */
.L_x_13237:
        /* <DEDUP_REMOVED lines=71> */
[----:B------:R-:W-:Y:S02]  /*42d90*/  ISETP.GT.AND P0, PT, R33, RZ, !P6 ;  /* 0x000000ff2100720c */ /* 0x000fe40007704270 */
[----:B------:R-:W-:Y:S02]  /*42da0*/  ISETP.NE.AND P6, PT, R4, RZ, PT ;  /* 0x000000ff0400720c */ /* 0x000fe40003fc5270 */
[----:B------:R-:W-:-:S04]  /*42db0*/  ISETP.LT.OR P0, PT, R2, 0x1, P0 ;  /* 0x000000010200780c */ /* 0x000fc80000701670 */
[----:B------:R-:W-:Y:S02]  /*42dc0*/  FSEL R19, R5, -INF , !P0 ;  /* 0xff80000005137808 */ /* 0x000fe40004000000 */
[----:B------:R-:W2:Y:S01]  /*42dd0*/  LDL.64 R4, [UR4+0x70] ;  /* 0x00007004ff047983 */ /* 0x000ea20008100a00 */
[----:B------:R-:W-:Y:S02]  /*42de0*/  ISETP.GT.AND P2, PT, R33, 0x49, !P2 ;  /* 0x000000492100780c */ /* 0x000fe40005744270 */
[----:B------:R-:W-:Y:S02]  /*42df0*/  FMNMX.FTZ R20, R19, R64, !PT ;  /* 0x0000004013147209 */ /* 0x000fe40007810000 */
[----:B------:R-:W-:Y:S02]  /*42e00*/  ISETP.GT.AND P3, PT, R33, 0x50, !P3 ;  /* 0x000000502100780c */ /* 0x000fe40005f64270 */
[----:B------:R-:W-:Y:S02]  /*42e10*/  FMNMX.FTZ R20, R11, R20, !PT ;  /* 0x000000140b147209 */ /* 0x000fe40007810000 */
[----:B------:R-:W-:-:S02]  /*42e20*/  ISETP.LT.OR P2, PT, R2, 0x4a, P2 ;  /* 0x0000004a0200780c */ /* 0x000fc40001741670 */
[----:B------:R-:W-:Y:S02]  /*42e30*/  FMNMX.FTZ R3, R63, R20, !PT ;  /* 0x000000143f037209 */ /* 0x000fe40007810000 */
[----:B------:R-:W-:Y:S02]  /*42e40*/  ISETP.GT.AND P4, PT, R33, 0x51, !P4 ;  /* 0x000000512100780c */ /* 0x000fe40006784270 */
[----:B------:R-:W-:Y:S02]  /*42e50*/  FMNMX.FTZ R3, R14, R3, !PT ;  /* 0x000000030e037209 */ /* 0x000fe40007810000 */
[----:B------:R-:W-:Y:S02]  /*42e60*/  ISETP.LT.OR P3, PT, R2, 0x51, P3 ;  /* 0x000000510200780c */ /* 0x000fe40001f61670 */
[----:B------:R-:W-:Y:S02]  /*42e70*/  FMNMX.FTZ R3, R62, R3, !PT ;  /* 0x000000033e037209 */ /* 0x000fe40007810000 */
[----:B------:R-:W-:-:S02]  /*42e80*/  FSEL R42, R42, -INF , !P2 ;  /* 0xff8000002a2a7808 */ /* 0x000fc40005000000 */
        /* <DEDUP_REMOVED lines=13> */
[----:B------:R-:W-:Y:S02]  /*42f60*/  ISETP.LT.OR P0, PT, R2, 0x5a, P0 ;  /* 0x0000005a0200780c */ /* 0x000fe40000701670 */
[----:B------:R-:W-:Y:S02]  /*42f70*/  FMNMX.FTZ R3, R12, R3, !PT ;  /* 0x000000030c037209 */ /* 0x000fe40007810000 */
[----:B------:R-:W-:Y:S02]  /*42f80*/  FSEL R55, R55, -INF , !P5 ;  /* 0xff80000037377808 */ /* 0x000fe40006800000 */
[----:B------:R-:W-:Y:S02]  /*42f90*/  FMNMX.FTZ R3, R8, R3, !PT ;  /* 0x0000000308037209 */ /* 0x000fe40007810000 */
[----:B------:R-:W-:-:S02]  /*42fa0*/  FSEL R56, R56, -INF , !P0 ;  /* 0xff80000038387808 */ /* 0x000fc40004000000 */
        /* <DEDUP_REMOVED lines=9> */
[----:B--2---:R0:W-:Y:S04]  /*43040*/  ST.E desc[UR6][R4.64+0x4], R21 ;  /* 0x0000041504007985 */ /* 0x0041e8000c101906 */
        /* <DEDUP_REMOVED lines=23> */
[----:B0-----:R-:W-:-:S05]  /*431c0*/  FMNMX.FTZ R21, R60, R3, !PT ;  /* 0x000000033c157209 */ /* 0x001fca0007810000 */
[----:B------:R-:W0:Y:S04]  /*431d0*/  SHFL.BFLY PT, R2, R21, 0x2, 0x1f ;  /* 0x0c401f0015027f89 */ /* 0x000e2800000e0000 */
[----:B------:R-:W-:Y:S01]  /*431e0*/  ST.E desc[UR6][R4.64], R21 ;  /* 0x0000001504007985 */ /* 0x000fe2000c101906 */
[----:B0-----:R-:W-:-:S03]  /*431f0*/  FMNMX.FTZ R20, R21, R2, !PT ;  /* 0x0000000215147209 */ /* 0x001fc60007810000 */
[----:B--2---:R-:W0:Y:S02]  /*43200*/  SHFL.BFLY PT, R3, R24, 0x2, 0x1f ;  /* 0x0c401f0018037f89 */ /* 0x004e2400000e0000 */
[----:B0-----:R-:W-:Y:S02]  /*43210*/  FMNMX.FTZ R30, R24, R3, !PT ;  /* 0x00000003181e7209 */ /* 0x001fe40007810000 */
[----:B------:R-:W0:Y:S04]  /*43220*/  SHFL.BFLY PT, R3, R20, 0x1, 0x1f ;  /* 0x0c201f0014037f89 */ /* 0x000e2800000e0000 */
[----:B------:R-:W1:Y:S01]  /*43230*/  SHFL.BFLY PT, R33, R30, 0x1, 0x1f ;  /* 0x0c201f001e217f89 */ /* 0x000e6200000e0000 */
[----:B0-----:R-:W-:Y:S02]  /*43240*/  FMNMX.FTZ R31, R20, R3, !PT ;  /* 0x00000003141f7209 */ /* 0x001fe40007810000 */
[----:B-1----:R-:W-:-:S03]  /*43250*/  FMNMX.FTZ R33, R30, R33, !PT ;  /* 0x000000211e217209 */ /* 0x002fc60007810000 */
[----:B------:R-:W-:Y:S04]  /*43260*/  ST.E desc[UR6][R4.64], R31 ;  /* 0x0000001f04007985 */ /* 0x000fe8000c101906 */
[----:B------:R0:W-:Y:S04]  /*43270*/  ST.E desc[UR6][R4.64+0x4], R33 ;  /* 0x0000042104007985 */ /* 0x0001e8000c101906 */
[----:B------:R-:W2:Y:S04]  /*43280*/  LDL.64 R2, [UR4+0x70] ;  /* 0x00007004ff027983 */ /* 0x000ea80008100a00 */
[----:B--2---:R-:W2:Y:S04]  /*43290*/  LD.E R65, desc[UR6][R2.64+0x20] ;  /* 0x0000200602417980 */ /* 0x004ea8000c101900 */
[----:B------:R-:W2:Y:S04]  /*432a0*/  LD.E R24, desc[UR6][R2.64] ;  /* 0x0000000602187980 */ /* 0x000ea8000c101900 */
[----:B------:R-:W0:Y:S01]  /*432b0*/  LD.E R68, desc[UR6][R2.64+0x4] ;  /* 0x0000040602447980 */ /* 0x000e22000c101900 */
[C---:B--2---:R-:W-:Y:S01]  /*432c0*/  FMUL.FTZ R20, R24.reuse, R65 ;  /* 0x0000004118147220 */ /* 0x044fe20000410000 */
[----:B------:R-:W-:Y:S01]  /*432d0*/  FSETP.NEU.FTZ.AND P0, PT, R24, -INF , PT ;  /* 0xff8000001800780b */ /* 0x000fe20003f1d000 */
[----:B0-----:R-:W-:-:S03]  /*432e0*/  FMUL.FTZ R4, R65, R68 ;  /* 0x0000004441047220 */ /* 0x001fc60000410000 */
        /* <DEDUP_REMOVED lines=55> */
[----:B------:R-:W0:Y:S08]  /*43660*/  MUFU.EX2 R34, R34 ;  /* 0x0000002200227308 */ /* 0x000e300000000800 */
        /* <DEDUP_REMOVED lines=44> */
[----:B------:R-:W-:-:S06]  /*43930*/  FFMA.FTZ R8, R55, R65, -R4 ;  /* 0x0000004137087223 */ /* 0x000fcc0000010804 */
        /* <DEDUP_REMOVED lines=45> */
[----:B------:R0:W-:Y:S04]  /*43c10*/  ST.E desc[UR6][R2.64+0x14], R39 ;  /* 0x0000142702007985 */ /* 0x0001e8000c101906 */
[----:B------:R-:W2:Y:S04]  /*43c20*/  LDL.64 R4, [UR4] ;  /* 0x00000004ff047983 */ /* 0x000ea80008100a00 */
[----:B------:R-:W3:Y:S04]  /*43c30*/  LDL.64 R6, [UR4+0x98] ;  /* 0x00009804ff067983 */ /* 0x000ee80008100a00 */
[----:B0-----:R-:W4:Y:S01]  /*43c40*/  LDL.64 R2, [UR4+0x80] ;  /* 0x00008004ff027983 */ /* 0x001f220008100a00 */
[----:B------:R-:W-:-:S05]  /*43c50*/  LEA.HI R36, R227, 0x8, RZ, 0x19 ;  /* 0x00000008e3247811 */ /* 0x000fca00078fc8ff */
[----:B------:R0:W-:Y:S06]  /*43c60*/  BAR.SYNC.DEFER_BLOCKING R36, 0x100 ;  /* 0x000400240000751d */ /* 0x0001ec0000010000 */
[----:B--2---:R-:W2:Y:S04]  /*43c70*/  LD.E R41, desc[UR6][R4.64] ;  /* 0x0000000604297980 */ /* 0x004ea8000c101900 */
[----:B----4-:R-:W4:Y:S04]  /*43c80*/  LD.E R43, desc[UR6][R2.64] ;  /* 0x00000006022b7980 */ /* 0x010f28000c101900 */
[----:B---3--:R-:W2:Y:S04]  /*43c90*/  LD.E.64 R4, desc[UR6][R6.64] ;  /* 0x0000000606047980 */ /* 0x008ea8000c101b00 */
        /* <DEDUP_REMOVED lines=27> */
[----:B------:R-:W5:Y:S04]  /*43e50*/  LDL.64 R6, [UR4+0x88] ;  /* 0x00008804ff067983 */ /* 0x000f680008100a00 */
        /* <DEDUP_REMOVED lines=45> */
[----:B----4-:R-:W-:Y:S01]  /*44130*/  ST.E desc[UR6][R2.64], R43 ;  /* 0x0000002b02007985 */ /* 0x010fe2000c101906 */
[----:B--2---:R-:W-:-:S03]  /*44140*/  IMAD R4, R41, 0xc00, R4 ;  /* 0x00000c0029047824 */ /* 0x004fc600078e0204 */
[----:B------:R-:W2:Y:S04]  /*44150*/  LD.E R110, desc[UR6][R2.64+0x198] ;  /* 0x00019806026e7980 */ /* 0x000ea8000c101900 */
[----:B---3--:R-:W-:Y:S04]  /*44160*/  ST.E desc[UR6][R2.64+0x4], R45 ;  /* 0x0000042d02007985 */ /* 0x008fe8000c101906 */
        /* <DEDUP_REMOVED lines=26> */
[----:B0-----:R-:W2:Y:S04]  /*44310*/  LD.E R37, desc[UR6][R2.64+0x74] ;  /* 0x0000740602257980 */ /* 0x001ea8000c101900 */
[----:B-1----:R-:W2:Y:S04]  /*44320*/  LD.E R39, desc[UR6][R2.64+0x7c] ;  /* 0x00007c0602277980 */ /* 0x002ea8000c101900 */
[----:B------:R-:W2:Y:S04]  /*44330*/  LD.E R41, desc[UR6][R2.64+0x84] ;  /* 0x0000840602297980 */ /* 0x000ea8000c101900 */
[----:B------:R-:W2:Y:S04]  /*44340*/  LD.E R43, desc[UR6][R2.64+0x8c] ;  /* 0x00008c06022b7980 */ /* 0x000ea8000c101900 */
[----:B------:R-:W2:Y:S04]  /*44350*/  LD.E R45, desc[UR6][R2.64+0x94] ;  /* 0x00009406022d7980 */ /* 0x000ea8000c101900 */
        /* <DEDUP_REMOVED lines=51> */
[----:B------:R-:W-:Y:S02]  /*44690*/  F2FP.BF16.F32.PACK_AB R184, R184, R35 ;  /* 0x00000023b8b8723e */ /* 0x000fe400000010ff */
[----:B------:R-:W-:Y:S02]  /*446a0*/  F2FP.BF16.F32.PACK_AB R186, R186, R34 ;  /* 0x00000022baba723e */ /* 0x000fe400000010ff */
[----:B------:R-:W-:Y:S02]  /*446b0*/  F2FP.BF16.F32.PACK_AB R185, R185, R21 ;  /* 0x00000015b9b9723e */ /* 0x000fe400000010ff */
[----:B------:R-:W-:Y:S01]  /*446c0*/  F2FP.BF16.F32.PACK_AB R187, R187, R20 ;  /* 0x00000014bbbb723e */ /* 0x000fe200000010ff */
[----:B------:R-:W-:Y:S01]  /*446d0*/  ST.E desc[UR6][R2.64+0x70], R36 ;  /* 0x0000702402007985 */ /* 0x000fe2000c101906 */
[----:B------:R-:W-:-:S02]  /*446e0*/  F2FP.BF16.F32.PACK_AB R160, R160, R33 ;  /* 0x00000021a0a0723e */ /* 0x000fc400000010ff */
[----:B------:R-:W-:Y:S01]  /*446f0*/  F2FP.BF16.F32.PACK_AB R162, R162, R32 ;  /* 0x00000020a2a2723e */ /* 0x000fe200000010ff */
[----:B------:R-:W-:Y:S01]  /*44700*/  ST.E desc[UR6][R2.64+0x78], R38 ;  /* 0x0000782602007985 */ /* 0x000fe2000c101906 */
[----:B------:R-:W-:Y:S02]  /*44710*/  F2FP.BF16.F32.PACK_AB R164, R164, R31 ;  /* 0x0000001fa4a4723e */ /* 0x000fe400000010ff */
[----:B------:R-:W-:Y:S01]  /*44720*/  F2FP.BF16.F32.PACK_AB R166, R166, R30 ;  /* 0x0000001ea6a6723e */ /* 0x000fe200000010ff */
[----:B------:R-:W-:Y:S01]  /*44730*/  ST.E desc[UR6][R2.64+0x80], R40 ;  /* 0x0000802802007985 */ /* 0x000fe2000c101906 */
        /* <DEDUP_REMOVED lines=24> */
[----:B------:R-:W-:Y:S04]  /*448c0*/  ST.E desc[UR6][R2.64+0x84], R41 ;  /* 0x0000842902007985 */ /* 0x000fe8000c101906 */
[----:B------:R-:W-:Y:S04]  /*448d0*/  ST.E desc[UR6][R2.64+0x8c], R43 ;  /* 0x00008c2b02007985 */ /* 0x000fe8000c101906 */
[----:B------:R-:W-:Y:S04]  /*448e0*/  ST.E desc[UR6][R2.64+0x94], R45 ;  /* 0x0000942d02007985 */ /* 0x000fe8000c101906 */
[----:B---3--:R-:W-:Y:S04]  /*448f0*/  ST.E desc[UR6][R2.64+0x9c], R47 ;  /* 0x00009c2f02007985 */ /* 0x008fe8000c101906 */
        /* <DEDUP_REMOVED lines=75> */
[----:B------:R-:W-:Y:S01]  /*44db0*/  ST.E desc[UR6][R6.64], RZ ;  /* 0x000000ff06007985 */ /* 0x000fe2000c101906 */
[----:B0-----:R-:W-:-:S06]  /*44dc0*/  WARPGROUP.ARRIVE ;  /* 0x00000000000079c5 */ /* 0x001fcc0000000000 */
[----:B------:R-:W-:Y:S03]  /*44dd0*/  HGMMA.64x256x16.F32.BF16 R24, R184, gdesc[UR8].tnspB, RZ, !UPT, gsb0 ;  /* 0x43e00008b8187df0 */ /* 0x000fe6000c0018ff */
[----:B------:R-:W-:Y:S02]  /*44de0*/  WARPGROUP.DEPBAR.LE gsb0, 0x0 ;  /* 0x00008000000079c5 */ /* 0x000fe40000010000 */
        /* <DEDUP_REMOVED lines=128> */
[----:B------:R-:W-:Y:S04]  /*455f0*/  ST.E desc[UR6][R6.64], R0 ;  /* 0x0000000006007985 */ /* 0x000fe8000c101906 */
        /* <DEDUP_REMOVED lines=128> */
[----:B------:R-:W-:Y:S01]  /*45e00*/  F2FP.BF16.F32.PACK_AB R177, R177, R9 ;  /* 0x00000009b1b1723e */ /* 0x000fe200000010ff */
[----:B------:R-:W-:Y:S01]  /*45e10*/  IMAD.MOV.U32 R9, RZ, RZ, R5 ;  /* 0x000000ffff097224 */ /* 0x000fe200078e0005 */
[----:B------:R-:W-:Y:S01]  /*45e20*/  F2FP.BF16.F32.PACK_AB R179, R179, R8 ;  /* 0x00000008b3b3723e */ /* 0x000fe200000010ff */
[----:B------:R-:W-:-:S03]  /*45e30*/  VIADD R8, R4, 0x80 ;  /* 0x0000008004087836 */ /* 0x000fc60000000000 */
[----:B------:R-:W-:Y:S02]  /*45e40*/  R2UR UR11, R9 ;  /* 0x00000000090b72ca */ /* 0x000fe400000e0000 */
[----:B------:R-:W-:Y:S02]  /*45e50*/  R2UR UR10, R8 ;  /* 0x00000000080a72ca */ /* 0x000fe400000e0000 */
[----:B------:R-:W-:Y:S02]  /*45e60*/  F2FP.BF16.F32.PACK_AB R161, R161, R19 ;  /* 0x00000013a1a1723e */ /* 0x000fe400000010ff */
[----:B------:R-:W-:-:S04]  /*45e70*/  F2FP.BF16.F32.PACK_AB R163, R163, R18 ;  /* 0x00000012a3a3723e */ /* 0x000fc800000010ff */
[----:B--2---:R-:W-:-:S06]  /*45e80*/  WARPGROUP.ARRIVE ;  /* 0x00000000000079c5 */ /* 0x004fcc0000000000 */
[----:B------:R-:W-:Y:S03]  /*45e90*/  HGMMA.64x256x16.F32.BF16 R24, R160, gdesc[UR8].tnspB, R24, gsb0 ;  /* 0x43e00008a0187df0 */ /* 0x000fe60008001818 */
        /* <DEDUP_REMOVED lines=1058> */
[----:B------:R-:W-:Y:S01]  /*4a0c0*/  R2UR UR10, R4 ;  /* 0x00000000040a72ca */ /* 0x000fe200000e0000 */
[----:B--2---:R-:W-:-:S12]  /*4a0d0*/  WARPGROUP.ARRIVE ;  /* 0x00000000000079c5 */ /* 0x004fd80000000000 */
        /* <DEDUP_REMOVED lines=131> */
[----:B------:R-:W2:Y:S04]  /*4a910*/  LD.E R4, desc[UR6][R2.64] ;  /* 0x0000000602047980 */ /* 0x000ea8000c101900 */
[----:B------:R-:W3:Y:S04]  /*4a920*/  LD.E R5, desc[UR6][R2.64+0x4] ;  /* 0x0000040602057980 */ /* 0x000ee8000c101900 */
[----:B0-----:R-:W4:Y:S04]  /*4a930*/  LD.E R0, desc[UR6][R2.64+0x1fc] ;  /* 0x0001fc0602007980 */ /* 0x001f28000c101900 */
        /* <DEDUP_REMOVED lines=126> */
[----:B--2---:R0:W-:Y:S04]  /*4b120*/  ST.E desc[UR6][R2.64], R4 ;  /* 0x0000000402007985 */ /* 0x0041e8000c101906 */
[----:B---3--:R0:W-:Y:S04]  /*4b130*/  ST.E desc[UR6][R2.64+0x4], R5 ;  /* 0x0000040502007985 */ /* 0x0081e8000c101906 */
        /* <DEDUP_REMOVED lines=125> */
[----:B------:R-:W-:-:S13]  /*4b910*/  LOP3.LUT P6, RZ, R227, 0x7f, RZ, 0xc0, !PT ;  /* 0x0000007fe3ff7812 */ /* 0x000fda00078cc0ff */
[----:B0-----:R-:W-:Y:S05]  /*4b920*/  @P6 BRA `(.L_x_13244) ;  /* 0x0000000000206947 */ /* 0x001fea0003800000 */
[----:B------:R-:W2:Y:S04]  /*4b930*/  LDL.64 R2, [UR4+0x40] ;  /* 0x00004004ff027983 */ /* 0x000ea80008100a00 */
[----:B------:R-:W3:Y:S04]  /*4b940*/  LDL.64 R4, [UR4] ;  /* 0x00000004ff047983 */ /* 0x000ee80008100a00 */
[----:B--2---:R-:W2:Y:S04]  /*4b950*/  LD.E.64 R2, desc[UR6][R2.64+0x30] ;  /* 0x0000300602027980 */ /* 0x004ea8000c101b00 */
[----:B---3--:R-:W3:Y:S01]  /*4b960*/  LD.E R4, desc[UR6][R4.64] ;  /* 0x0000000604047980 */ /* 0x008ee2000c101900 */
[----:B--2---:R-:W-:-:S05]  /*4b970*/  MOV R7, R2 ;  /* 0x0000000200077202 */ /* 0x004fca0000000f00 */
[----:B---3--:R-:W-:-:S05]  /*4b980*/  IMAD R0, R4, 0x8, R7 ;  /* 0x0000000804007824 */ /* 0x008fca00078e0207 */
[----:B------:R-:W-:-:S04]  /*4b990*/  PRMT R0, RZ, 0x654, R0 ;  /* 0x00000654ff007816 */ /* 0x000fc80000000000 */
[----:B------:R0:W-:Y:S03]  /*4b9a0*/  SYNCS.ARRIVE.TRANS64.RED.A1T0 RZ, [R0+URZ], RZ ;  /* 0x000000ff00ff79a7 */ /* 0x0001e6000810043f */
.L_x_13244:
[----:B------:R-:W-:-:S04]  /*4b9b0*/  IMAD.MOV.U32 R229, RZ, RZ, 0x0 ;  /* 0x00000000ffe57424 */ /* 0x000fc800078e00ff */
[----:B0-----:R-:W-:Y:S05]  /*4b9c0*/  RET.REL.NODEC R228 `(_ZN7cutlass13device_kernelIN5flash11enable_sm90INS1_16FlashAttnFwdSm90INS1_25CollectiveMainloopFwdSm90ILi2EN4cute5tupleIJNS5_1CILi1EEES8_S8_EEENS6_IJNS7_ILi128EEENS7_ILi96EEENS7_ILi64EEEEEELi256ENS_10bfloat16_tEfNS_4arch4Sm90ELb0ELb1ELb1ELb1ELb0ELb1ELb1ELb1ELb0ELb1ELb1ELb0EEENS1_21CollectiveEpilogueFwdINS6_IJSA_NS7_ILi256EEESB_EEES9_SE_SG_Li256ELb1ELb1ELb1ELb0EEENS1_36VarlenDynamicPersistentTileSchedulerILi128ELi96ELi256ELi128ELb1ELb1ELb1ELb1ELb0ELb1EEEEEEEEEvNT_6ParamsE) ;  /* 0xfffffb44e48c7950 */ /* 0x001fea0003c3ffff */
.L_x_13220:
[----:B0-----:R0:W1:Y:S02]  /*4b9d0*/  SYNCS.PHASECHK.TRANS64.TRYWAIT P0, [R3+URZ], R10 ;  /* 0x0000000a030075a7 */ /* 0x001064000800017f */
[----:B-1----:R-:W-:Y:S05]  /*4b9e0*/  @!P0 NANOSLEEP.SYNCS 0x989680 ;  /* 0x009896800000895d */ /* 0x002fea0003900000 */
[----:B------:R-:W1:Y:S02]  /*4b9f0*/  @!P0 SYNCS.PHASECHK.TRANS64 P0, [R3+URZ], R10 ;  /* 0x0000000a030085a7 */ /* 0x000e64000800007f */
[----:B-1----:R-:W-:Y:S05]  /*4ba00*/  @!P0 BRA `(.L_x_13220) ;  /* 0xfffffffc00f08947 */ /* 0x002fea000383ffff */
[----:B------:R-:W-:Y:S05]  /*4ba10*/  BRA `(.L_x_13219) ;  /* 0xffffff4400a07947 */ /* 0x000fea000383ffff */
.L_x_13222:
[----:B0-----:R0:W1:Y:S02]  /*4ba20*/  SYNCS.PHASECHK.TRANS64.TRYWAIT P0, [R3+URZ+0x32410], R10 ;  /* 0x0324100a030075a7 */ /* 0x001064000800017f */
[----:B-1----:R-:W-:Y:S05]  /*4ba30*/  @!P0 NANOSLEEP.SYNCS 0x989680 ;  /* 0x009896800000895d */ /* 0x002fea0003900000 */
[----:B------:R-:W1:Y:S02]  /*4ba40*/  @!P0 SYNCS.PHASECHK.TRANS64 P0, [R3+URZ+0x32410], R10 ;  /* 0x0324100a030085a7 */ /* 0x000e64000800007f */
[----:B-1----:R-:W-:Y:S05]  /*4ba50*/  @!P0 BRA `(.L_x_13222) ;  /* 0xfffffffc00f08947 */ /* 0x002fea000383ffff */
[----:B------:R-:W-:Y:S05]  /*4ba60*/  BRA `(.L_x_13245) ;  /* 0xffffff4800947947 */ /* 0x000fea000383ffff */
.L_x_13229:
[----:B0-----:R0:W1:Y:S02]  /*4ba70*/  SYNCS.PHASECHK.TRANS64.TRYWAIT P0, [R10+URZ], R11 ;  /* 0x0000000b0a0075a7 */ /* 0x001064000800017f */
[----:B-1----:R-:W-:Y:S05]  /*4ba80*/  @!P0 NANOSLEEP.SYNCS 0x989680 ;  /* 0x009896800000895d */ /* 0x002fea0003900000 */
[----:B------:R-:W1:Y:S02]  /*4ba90*/  @!P0 SYNCS.PHASECHK.TRANS64 P0, [R10+URZ], R11 ;  /* 0x0000000b0a0085a7 */ /* 0x000e64000800007f */
[----:B-1----:R-:W-:Y:S05]  /*4baa0*/  @!P0 BRA `(.L_x_13229) ;  /* 0xfffffffc00f08947 */ /* 0x002fea000383ffff */
[----:B------:R-:W-:Y:S05]  /*4bab0*/  BRA `(.L_x_13228) ;  /* 0xffffff4c00087947 */ /* 0x000fea000383ffff */
.L_x_13246:
        /* <DEDUP_REMOVED lines=12> */
.L_x_15201:


//--------------------- .text._ZN7cutlass13device_kernelIN5flash11enable_sm90INS1_16FlashAttnFwdSm90INS1_25CollectiveMainloopFwdSm90ILi2EN4cute5tupleIJNS5_1CILi1EEES8_S8_EEENS6_IJNS7_ILi128EEENS7_ILi96EEENS7_ILi64EEEEEELi256ENS_10bfloat16_tEfNS_4arch4Sm90ELb1ELb0ELb1ELb0ELb0ELb0ELb0ELb1ELb0ELb1ELb1ELb0EEENS1_21CollectiveEpilogueFwdINS6_IJSA_NS7_ILi256EEESB_EEES9_SE_SG_Li256ELb0ELb1ELb1ELb0EEENS1_19SingleTileSchedulerILb0ELb1ELb1ELi128EEEEEEEEEvNT_6ParamsE --------------------------
	.section	.text._ZN7cutlass13device_kernelIN5flash11enable_sm90INS1_16FlashAttnFwdSm90INS1_25CollectiveMainloopFwdSm90ILi2EN4cute5tupleIJNS5_1CILi1EEES8_S8_EEENS6_IJNS7_ILi128EEENS7_ILi96EEENS7_ILi64EEEEEELi256ENS_10bfloat16_tEfNS_4arch4Sm90ELb1ELb0ELb1ELb0ELb0ELb0ELb0ELb1ELb0ELb1ELb1ELb0EEENS1_21CollectiveEpilogueFwdINS6_IJSA_NS7_ILi256EEESB_EEES9_SE_SG_Li256ELb0ELb1ELb1ELb0EEENS1_19SingleTileSchedulerILb0ELb1ELb1ELi128EEEEEEEEEvNT_6ParamsE,"ax",@progbits
	.align	128
.text._ZN7cutlass13device_kernelIN5flash11enable_sm90INS1_16FlashAttnFwdSm90INS1_25CollectiveMainloopFwdSm90ILi2EN4cute5tupleIJNS5_1CILi1EEES8_S8_EEENS6_IJNS7_ILi128EEENS7_ILi96EEENS7_ILi64EEEEEELi256ENS_10bfloat16_tEfNS_4arch4Sm90ELb1ELb0ELb1ELb0ELb0ELb0ELb0ELb1ELb0ELb1ELb1ELb0EEENS1_21CollectiveEpilogueFwdINS6_IJSA_NS7_ILi256EEESB_EEES9_SE_SG_Li256ELb0ELb1ELb1ELb0EEENS1_19SingleTileSchedulerILb0ELb1ELb1ELi128EEEEEEEEEvNT_6ParamsE:
        .type           _ZN7cutlass13device_kernelIN5flash11enable_sm90INS1_16FlashAttnFwdSm90INS1_25CollectiveMainloopFwdSm90ILi2EN4cute5tupleIJNS5_1CILi1EEES8_S8_EEENS6_IJNS7_ILi128EEENS7_ILi96EEENS7_ILi64EEEEEELi256ENS_10bfloat16_tEfNS_4arch4Sm90ELb1ELb0ELb1ELb0ELb0ELb0ELb0ELb1ELb0ELb1ELb1ELb0EEENS1_21CollectiveEpilogueFwdINS6_IJSA_NS7_ILi256EEESB_EEES9_SE_SG_Li256ELb0ELb1ELb1ELb0EEENS1_19SingleTileSchedulerILb0ELb1ELb1ELi128EEEEEEEEEvNT_6ParamsE,@function
        .size           _ZN7cutlass13device_kernelIN5flash11enable_sm90INS1_16FlashAttnFwdSm90INS1_25CollectiveMainloopFwdSm90ILi2EN4cute5tupleIJNS5_1CILi1EEES8_S8_EEENS6_IJNS7_ILi128EEENS7_ILi96EEENS7_ILi64EEEEEELi256ENS_10bfloat16_tEfNS_4arch4Sm90ELb1ELb0ELb1ELb0ELb0ELb0ELb0ELb1ELb0ELb1ELb1ELb0EEENS1_21CollectiveEpilogueFwdINS6_IJSA_NS7_ILi256EEESB_EEES9_SE_SG_Li256ELb0ELb1ELb1ELb0EEENS1_19SingleTileSchedulerILb0ELb1ELb1ELi128EEEEEEEEEvNT_6ParamsE,(.L_x_15203 - _ZN7cutlass13device_kernelIN5flash11enable_sm90INS1_16FlashAttnFwdSm90INS1_25CollectiveMainloopFwdSm90ILi2EN4cute5tupleIJNS5_1CILi1EEES8_S8_EEENS6_IJNS7_ILi128EEENS7_ILi96EEENS7_ILi64EEEEEELi256ENS_10bfloat16_tEfNS_4arch4Sm90ELb1ELb0ELb1ELb0ELb0ELb0ELb0ELb1ELb0ELb1ELb1ELb0EEENS1_21CollectiveEpilogueFwdINS6_IJSA_NS7_ILi256EEESB_EEES9_SE_SG_Li256ELb0ELb1ELb1ELb0EEENS1_19SingleTileSchedulerILb0ELb1ELb1ELi128EEEEEEEEEvNT_6ParamsE)
        .other          _ZN7cutlass13device_kernelIN5flash11enable_sm90INS1_16FlashAttnFwdSm90INS1_25CollectiveMainloopFwdSm90ILi2EN4cute5tupleIJNS5_1CILi1EEES8_S8_EEENS6_IJNS7_ILi128EEENS7_ILi96EEENS7_ILi64EEEEEELi256ENS_10bfloat16_tEfNS_4arch4Sm90ELb1ELb0ELb1ELb0ELb0ELb0ELb0ELb1ELb0ELb1ELb1ELb0EEENS1_21CollectiveEpilogueFwdINS6_IJSA_NS7_ILi256EEESB_EEES9_SE_SG_Li256ELb0ELb1ELb1ELb0EEENS1_19SingleTileSchedulerILb0ELb1ELb1ELi128EEEEEEEEEvNT_6ParamsE,@"STO_CUDA_ENTRY STV_DEFAULT"
_ZN7cutlass13device_kernelIN5flash11enable_sm90INS1_16FlashAttnFwdSm90INS1_25CollectiveMainloopFwdSm90ILi2EN4cute5tupleIJNS5_1CILi1EEES8_S8_EEENS6_IJNS7_ILi128EEENS7_ILi96EEENS7_ILi64EEEEEELi256ENS_10bfloat16_tEfNS_4arch4Sm90ELb1ELb0ELb1ELb0ELb0ELb0ELb0ELb1ELb0ELb1ELb1ELb0EEENS1_21CollectiveEpilogueFwdINS6_IJSA_NS7_ILi256EEESB_EEES9_SE_SG_Li256ELb0ELb1ELb1ELb0EEENS1_19SingleTileSchedulerILb0ELb1ELb1ELi128EEEEEEEEEvNT_6ParamsE:
        /* <DEDUP_REMOVED lines=18> */
.L_x_13248:
[----:B------:R-:W-:Y:S05]  /*0120*/  BSYNC B0 ;  /* 0x0000000000007941 */ /* 0x000fea0003800000 */
.L_x_13247:
        /* <DEDUP_REMOVED lines=41> */
.L_x_13249:
        /* <DEDUP_REMOVED lines=22> */
.L_x_13250:
        /* <DEDUP_REMOVED lines=18> */
.L_x_13251:
        /* <DEDUP_REMOVED lines=22> */
.L_x_13252:
        /* <DEDUP_REMOVED lines=22> */
.L_x_13253:
        /* <DEDUP_REMOVED lines=8> */
.L_x_13256:
        /* <DEDUP_REMOVED lines=20> */
[----:B------:R-:W0:Y:S01]  /*0ac0*/  S2UR UR43, SR_CTAID.X ;  /* 0x00000000002b79c3 */ /* 0x000e220000002500 */
[----:B------:R-:W-:Y:S01]  /*0ad0*/  ULDC UR4, c[0x0][0x448] ;  /* 0x0001120000047ab9 */ /* 0x000fe20000000800 */
[----:B------:R-:W-:Y:S01]  /*0ae0*/  ULDC UR36, c[0x0][0x424] ;  /* 0x0001090000247ab9 */ /* 0x000fe20000000800 */
[----:B------:R-:W-:Y:S01]  /*0af0*/  UISETP.NE.AND UP1, UPT, UR4, 0x1, UPT ;  /* 0x000000010400788c */ /* 0x000fe2000bf25270 */
[----:B------:R-:W-:Y:S02]  /*0b00*/  ULDC UR40, c[0x0][0x2f0] ;  /* 0x0000bc0000287ab9 */ /* 0x000fe40000000800 */
[----:B------:R-:W-:Y:S01]  /*0b10*/  ULDC.64 UR4, c[0x0][0x418] ;  /* 0x0001060000047ab9 */ /* 0x000fe20000000a00 */
[----:B------:R-:W-:Y:S01]  /*0b20*/  ULDC UR7, c[0x0][0x288] ;  /* 0x0000a20000077ab9 */ /* 0x000fe20000000800 */
[----:B------:R-:W-:Y:S02]  /*0b30*/  UISETP.NE.U32.AND UP0, UPT, UR4, URZ, UPT ;  /* 0x0000003f0400728c */ /* 0x000fe4000bf05070 */
[----:B------:R-:W-:-:S02]  /*0b40*/  USHF.R.U32.HI UR10, URZ, 0x10, UR38 ;  /* 0x000000103f0a7899 */ /* 0x000fc40008011626 */
[----:B------:R-:W-:Y:S02]  /*0b50*/  UISETP.NE.AND.EX UP0, UPT, UR5, URZ, UPT, UP0 ;  /* 0x0000003f0500728c */ /* 0x000fe4000bf05300 */
[----:B------:R-:W-:Y:S01]  /*0b60*/  @UP1 ULDC UR4, c[0x0][0x44c] ;  /* 0x0001130000041ab9 */ /* 0x000fe20000000800 */
[----:B------:R-:W-:Y:S01]  /*0b70*/  @UP1 ULDC UR8, c[0x0][0x450] ;  /* 0x0001140000081ab9 */ /* 0x000fe20000000800 */
[----:B------:R-:W-:Y:S02]  /*0b80*/  USEL UR36, UR36, 0x1, UP0 ;  /* 0x0000000124247887 */ /* 0x000fe40008000000 */
[----:B------:R-:W-:Y:S02]  /*0b90*/  ULOP3.LUT UR38, UR38, 0xffff, URZ, 0xc0, !UPT ;  /* 0x0000ffff26267892 */ /* 0x000fe4000f8ec03f */
[----:B------:R-:W-:Y:S02]  /*0ba0*/  UIMAD UR40, UR36, UR40, URZ ;  /* 0x00000028242872a4 */ /* 0x000fe4000f8e023f */
[----:B0-----:R-:W-:-:S04]  /*0bb0*/  USHF.L.U32 UR43, UR43, 0x7, URZ ;  /* 0x000000072b2b7899 */ /* 0x001fc8000800063f */
[----:B------:R-:W-:-:S04]  /*0bc0*/  UIADD3 UR6, UR43, 0x7f, URZ ;  /* 0x0000007f2b067890 */ /* 0x000fc8000fffe03f */
[----:B------:R-:W-:Y:S02]  /*0bd0*/  UIMAD.WIDE.U32 UR4, UR6, UR4, URZ ;  /* 0x00000004060472a5 */ /* 0x000fe4000f8e003f */
[----:B------:R-:W-:Y:S02]  /*0be0*/  UIADD3 UR4, UR40, 0x5f, URZ ;  /* 0x0000005f28047890 */ /* 0x000fe4000fffe03f */
[----:B------:R-:W-:Y:S02]  /*0bf0*/  @UP1 USHF.R.U32.HI UR6, URZ, UR8, UR5 ;  /* 0x000000083f061299 */ /* 0x000fe40008011605 */
[----:B------:R-:W-:-:S04]  /*0c00*/  UIADD3 UR5, UR40, 0x60, -UR7 ;  /* 0x0000006028057890 */ /* 0x000fc8000fffe807 */
[----:B------:R-:W-:Y:S02]  /*0c10*/  UIADD3 UR6, UR5, UR6, URZ ;  /* 0x0000000605067290 */ /* 0x000fe4000fffe03f */
[----:B------:R-:W-:Y:S02]  /*0c20*/  UIMAD.WIDE UR4, UR4, 0x2aaaaaab, URZ ;  /* 0x2aaaaaab040478a5 */ /* 0x000fe4000f8e023f */
[----:B------:R-:W-:Y:S02]  /*0c30*/  UIMAD.WIDE UR6, UR6, 0x2aaaaaab, URZ ;  /* 0x2aaaaaab060678a5 */ /* 0x000fe4000f8e023f */
[----:B------:R-:W-:Y:S02]  /*0c40*/  USHF.R.U32.HI UR4, URZ, 0x1f, UR5 ;  /* 0x0000001f3f047899 */ /* 0x000fe40008011605 */
[----:B------:R-:W-:Y:S02]  /*0c50*/  USHF.R.U32.HI UR6, URZ, 0x1f, UR7 ;  /* 0x0000001f3f067899 */ /* 0x000fe40008011607 */
[----:B------:R-:W-:-:S02]  /*0c60*/  ULEA.HI.SX32 UR4, UR5, UR4, 0x1c ;  /* 0x0000000405047291 */ /* 0x000fc4000f8fe23f */
[----:B------:R-:W-:-:S04]  /*0c70*/  ULEA.HI.SX32 UR6, UR7, UR6, 0x1c ;  /* 0x0000000607067291 */ /* 0x000fc8000f8fe23f */
[----:B------:R-:W-:-:S04]  /*0c80*/  UISETP.LT.AND UP0, UPT, UR4, UR6, UPT ;  /* 0x000000060400728c */ /* 0x000fc8000bf01270 */
[----:B------:R-:W-:Y:S02]  /*0c90*/  USEL UR9, UR4, UR6, UP0 ;  /* 0x0000000604097287 */ /* 0x000fe40008000000 */
[----:B------:R-:W-:Y:S02]  /*0ca0*/  UISETP.NE.AND UP0, UPT, UR10, URZ, UPT ;  /* 0x0000003f0a00728c */ /* 0x000fe4000bf05270 */
[----:B------:R-:W-:Y:S01]  /*0cb0*/  UISETP.GE.AND UP1, UPT, UR9, 0x1, UPT ;  /* 0x000000010900788c */ /* 0x000fe2000bf26270 */
[----:B------:R-:W-:-:S05]  /*0cc0*/  UMOV UR4, URZ ;  /* 0x0000003f00047c82 */ /* 0x000fca0008000000 */
[----:B------:R-:W-:-:S03]  /*0cd0*/  PLOP3.LUT P0, PT, PT, PT, UP1, 0x80, 0x0 ;  /* 0x000000000000781c */ /* 0x000fc60003f0f018 */
[----:B------:R-:W-:-:S10]  /*0ce0*/  @!UP0 ULDC UR10, c[0x0][0x9f0] ;  /* 0x00027c00000a8ab9 */ /* 0x000fd40000000800 */
        /* <DEDUP_REMOVED lines=34> */
.L_x_13258:
[----:B------:R-:W-:Y:S01]  /*0f10*/  UIMAD UR38, UR38, UR4, URZ ;  /* 0x00000004262672a4 */ /* 0x000fe2000f8e023f */
[----:B------:R-:W-:Y:S01]  /*0f20*/  IMAD.U32 R0, RZ, RZ, UR9 ;  /* 0x00000009ff007e24 */ /* 0x000fe2000f8e00ff */
[----:B------:R-:W-:Y:S01]  /*0f30*/  MOV R3, UR4 ;  /* 0x0000000400037c02 */ /* 0x000fe20008000f00 */
[----:B------:R-:W0:Y:S01]  /*0f40*/  S2R R4, SR_TID.X ;  /* 0x0000000000047919 */ /* 0x000e220000002100 */
[----:B------:R-:W-:Y:S02]  /*0f50*/  PLOP3.LUT P0, PT, PT, PT, PT, 0x80, 0x0 ;  /* 0x000000000000781c */ /* 0x000fe40003f0f070 */
        /* <DEDUP_REMOVED lines=29> */
[----:B------:R-:W-:Y:S01]  /*1130*/  CS2R R102, SRZ ;  /* 0x0000000000667805 */ /* 0x000fe2000001ff00 */
[----:B0-----:R-:W-:Y:S01]  /*1140*/  VIADD R16, R4, 0xffffff80 ;  /* 0xffffff8004107836 */ /* 0x001fe20000000000 */
[----:B------:R-:W-:Y:S01]  /*1150*/  CS2R R100, SRZ ;  /* 0x0000000000647805 */ /* 0x000fe2000001ff00 */
        /* <DEDUP_REMOVED lines=74> */
.L_x_13260:
[----:B------:R-:W-:Y:S01]  /*1600*/  SHF.L.U32 R7, RZ, 0x1f, RZ ;  /* 0x0000001fff077819 */ /* 0x000fe200000006ff */
[----:B------:R-:W-:-:S03]  /*1610*/  VIADD R0, R2, 0x8 ;  /* 0x0000000802007836 */ /* 0x000fc60000000000 */
[----:B------:R-:W0:Y:S02]  /*1620*/  SYNCS.PHASECHK.TRANS64.TRYWAIT P0, [UR39+0x22800], R7 ;  /* 0x02280007ff0075a7 */ /* 0x000e240008000167 */
[----:B0-----:R-:W-:Y:S05]  /*1630*/  @!P0 BRA `(.L_x_13261) ;  /* 0x000000dc00648947 */ /* 0x001fea0003800000 */
.L_x_13377:
[----:B------:R-:W-:Y:S05]  /*1640*/  WARPSYNC.ALL ;  /* 0x0000000000007948 */ /* 0x000fea0003800000 */
[----:B------:R-:W-:Y:S01]  /*1650*/  ULOP3.LUT UR4, UR42, 0x1, URZ, 0xfc, !UPT ;  /* 0x000000012a047892 */ /* 0x000fe2000f8efc3f */
[----:B------:R1:W-:Y:S03]  /*1660*/  BAR.SYNC.DEFER_BLOCKING R0, 0x100 ;  /* 0x000400000000751d */ /* 0x0003e60000010000 */
[----:B------:R-:W-:-:S06]  /*1670*/  UISETP.NE.AND UP0, UPT, UR4, 0x3, UPT ;  /* 0x000000030400788c */ /* 0x000fcc000bf05270 */
[----:B------:R-:W-:-:S13]  /*1680*/  PLOP3.LUT P0, PT, PT, PT, UP0, 0x80, 0x0 ;  /* 0x000000000000781c */ /* 0x000fda0003f0f008 */
[----:B-1----:R-:W-:Y:S05]  /*1690*/  @!P0 BRA `(.L_x_13262) ;  /* 0x0000000000048947 */ /* 0x002fea0003800000 */
[----:B------:R-:W-:Y:S01]  /*16a0*/  BPT.TRAP 0x1 ;  /* 0x000000040000795c */ /* 0x000fe20000300000 */
.L_x_13262:
[----:B------:R1:W2:Y:S01]  /*16b0*/  SYNCS.PHASECHK.TRANS64.TRYWAIT P1, [UR39+0x22830], R7 ;  /* 0x02283007ff0075a7 */ /* 0x0002a20008020167 */
[----:B------:R-:W-:Y:S05]  /*16c0*/  @!P0 BRA `(.L_x_13263) ;  /* 0x0000000000048947 */ /* 0x000fea0003800000 */
[----:B------:R-:W-:Y:S01]  /*16d0*/  BPT.TRAP 0x1 ;  /* 0x000000040000795c */ /* 0x000fe20000300000 */
.L_x_13263:
[----:B--2---:R-:W-:Y:S05]  /*16e0*/  @P1 BRA `(.L_x_13264) ;  /* 0x0000000000081947 */ /* 0x004fea0003800000 */
[----:B------:R-:W2:Y:S02]  /*16f0*/  SYNCS.PHASECHK.TRANS64.TRYWAIT P1, [UR39+0x22830], R7 ;  /* 0x02283007ff0075a7 */ /* 0x000ea40008020167 */
[----:B--2---:R-:W-:Y:S05]  /*1700*/  @!P1 BRA `(.L_x_13265) ;  /* 0x000000dc00489947 */ /* 0x004fea0003800000 */
.L_x_13264:
[----:B------:R-:W-:Y:S01]  /*1710*/  UIADD3 UR4, UR39, 0x1c400, URZ ;  /* 0x0001c40027047890 */ /* 0x000fe2000fffe03f */
[----:B------:R-:W-:Y:S01]  /*1720*/  WARPGROUP.ARRIVE ;  /* 0x00000000000079c5 */ /* 0x000fe20000000000 */
[----:B------:R-:W-:Y:S01]  /*1730*/  ULOP3.LUT UR8, UR46, 0x10000, URZ, 0xfc, !UPT ;  /* 0x000100002e087892 */ /* 0x000fe2000f8efc3f */
[----:B------:R-:W-:Y:S01]  /*1740*/  LOP3.LUT R5, R18, 0xffffff80, RZ, 0xc0, !PT ;  /* 0xffffff8012057812 */ /* 0x000fe200078ec0ff */
[----:B------:R-:W-:Y:S01]  /*1750*/  USHF.R.U32.HI UR4, URZ, 0x4, UR4 ;  /* 0x000000043f047899 */ /* 0x000fe20008011604 */
[----:B------:R-:W-:Y:S01]  /*1760*/  LEA.HI R17, R17, R16, RZ, 0x2 ;  /* 0x0000001011117211 */ /* 0x000fe200078f10ff */
[----:B------:R-:W-:Y:S01]  /*1770*/  UMOV UR9, 0x40000040 ;  /* 0x4000004000097882 */ /* 0x000fe20000000000 */
[----:B------:R-:W-:Y:S01]  /*1780*/  UMOV UR7, 0x40000040 ;  /* 0x4000004000077882 */ /* 0x000fe20000000000 */
[----:B------:R-:W-:Y:S01]  /*1790*/  ULOP3.LUT UR4, UR4, 0x3fff, URZ, 0xc0, !UPT ;  /* 0x00003fff04047892 */ /* 0x000fe2000f8ec03f */
[C---:B------:R-:W-:Y:S01]  /*17a0*/  IMAD.IADD R6, R16.reuse, 0x1, -R5 ;  /* 0x0000000110067824 */ /* 0x040fe200078e0a05 */
[----:B------:R-:W-:Y:S01]  /*17b0*/  UMOV UR5, UR9 ;  /* 0x0000000900057c82 */ /* 0x000fe20008000000 */
[----:B------:R-:W-:Y:S01]  /*17c0*/  UIADD3 UR12, UR8, 0x2, URZ ;  /* 0x00000002080c7890 */ /* 0x000fe2000fffe03f */
[----:B------:R-:W-:Y:S01]  /*17d0*/  LOP3.LUT R17, R17, 0xfffffffc, RZ, 0xc0, !PT ;  /* 0xfffffffc11117812 */ /* 0x000fe200078ec0ff */
[----:B------:R-:W-:Y:S01]  /*17e0*/  ULOP3.LUT UR6, UR4, 0x10000, URZ, 0xfc, !UPT ;  /* 0x0001000004067892 */ /* 0x000fe2000f8efc3f */
[----:B------:R-:W-:Y:S01]  /*17f0*/  SHF.R.S32.HI R5, RZ, 0x1f, R6 ;  /* 0x0000001fff057819 */ /* 0x000fe20000011406 */
[----:B------:R-:W-:Y:S01]  /*1800*/  UMOV UR13, 0x40000040 ;  /* 0x40000040000d7882 */ /* 0x000fe20000000000 */
[----:B------:R-:W-:Y:S01]  /*1810*/  UMOV UR4, UR8 ;  /* 0x0000000800047c82 */ /* 0x000fe20008000000 */
[----:B------:R-:W-:Y:S01]  /*1820*/  UIADD3 UR14, UR6, 0x2, URZ ;  /* 0x00000002060e7890 */ /* 0x000fe2000fffe03f */
[----:B------:R-:W-:Y:S01]  /*1830*/  LEA.HI R12, R19, R19, RZ, 0x1 ;  /* 0x00000013130c7211 */ /* 0x000fe200078f08ff */
[----:B------:R-:W-:Y:S01]  /*1840*/  UMOV UR15, 0x40000040 ;  /* 0x40000040000f7882 */ /* 0x000fe20000000000 */
[----:B------:R-:W-:Y:S01]  /*1850*/  UIADD3 UR16, UR8, 0x4, URZ ;  /* 0x0000000408107890 */ /* 0x000fe2000fffe03f */
[CC--:B------:R-:W-:Y:S01]  /*1860*/  LEA.HI R8, R5.reuse, R6.reuse, RZ, 0x2 ;  /* 0x0000000605087211 */ /* 0x0c0fe200078f10ff */
[----:B------:R-:W-:Y:S01]  /*1870*/  HGMMA.64x96x16.F32.BF16 R24, gdesc[UR4], RZ, !UPT, gsb0 ;  /* 0x01600000041879f0 */ /* 0x000fe2000c0018ff */
[----:B------:R-:W-:Y:S01]  /*1880*/  UIADD3 UR18, UR6, 0x4, URZ ;  /* 0x0000000406127890 */ /* 0x000fe2000fffe03f */
[----:B------:R-:W-:Y:S01]  /*1890*/  IMAD.IADD R17, R16, 0x1, -R17 ;  /* 0x0000000110117824 */ /* 0x000fe200078e0a11 */
[----:B------:R-:W-:Y:S01]  /*18a0*/  UMOV UR17, 0x40000040 ;  /* 0x4000004000117882 */ /* 0x000fe20000000000 */
[----:B------:R-:W-:Y:S01]  /*18b0*/  UMOV UR19, 0x40000040 ;  /* 0x4000004000137882 */ /* 0x000fe20000000000 */
[----:B------:R-:W-:Y:S01]  /*18c0*/  UIADD3 UR20, UR8, 0x6, URZ ;  /* 0x0000000608147890 */ /* 0x000fe2000fffe03f */
[----:B------:R-:W-:Y:S01]  /*18d0*/  LOP3.LUT R16, R12, 0x3fffffe, RZ, 0xc0, !PT ;  /* 0x03fffffe0c107812 */ /* 0x000fe200078ec0ff */
[----:B------:R-:W-:Y:S01]  /*18e0*/  UIADD3 UR22, UR6, 0x6, URZ ;  /* 0x0000000606167890 */ /* 0x000fe2000fffe03f */
[----:B------:R-:W-:Y:S01]  /*18f0*/  LEA.HI R12, R5, R6, RZ, 0x5 ;  /* 0x00000006050c7211 */ /* 0x000fe200078f28ff */
[----:B------:R-:W-:Y:S01]  /*1900*/  UMOV UR21, 0x40000040 ;  /* 0x4000004000157882 */ /* 0x000fe20000000000 */
[----:B------:R-:W-:Y:S01]  /*1910*/  UMOV UR23, 0x40000040 ;  /* 0x4000004000177882 */ /* 0x000fe20000000000 */
[--C-:B------:R-:W-:Y:S01]  /*1920*/  SHF.R.S32.HI R5, RZ, 0x2, R8.reuse ;  /* 0x00000002ff057819 */ /* 0x100fe20000011408 */
[----:B------:R-:W-:Y:S01]  /*1930*/  ULDC UR4, c[0x0][0x448] ;  /* 0x0001120000047ab9 */ /* 0x000fe20000000800 */
[----:B------:R-:W-:Y:S01]  /*1940*/  SHF.R.S32.HI R14, RZ, 0x1f, R8 ;  /* 0x0000001fff0e7819 */ /* 0x000fe20000011408 */
[----:B------:R-:W-:Y:S01]  /*1950*/  UISETP.NE.AND UP0, UPT, UR4, 0x1, UPT ;  /* 0x000000010400788c */ /* 0x000fe2000bf05270 */
[----:B------:R-:W-:Y:S01]  /*1960*/  SHF.R.S32.HI R12, RZ, 0x5, R12 ;  /* 0x00000005ff0c7819 */ /* 0x000fe2000001140c */
[----:B------:R-:W-:Y:S01]  /*1970*/  ULDC UR5, c[0x0][0x9d8] ;  /* 0x0002760000057ab9 */ /* 0x000fe20000000800 */
[----:B------:R-:W-:Y:S01]  /*1980*/  LEA.HI R14, R14, R5, RZ, 0x3 ;  /* 0x000000050e0e7211 */ /* 0x000fe200078f18ff */
[----:B------:R-:W-:Y:S01]  /*1990*/  ULDC UR11, c[0x0][0x288] ;  /* 0x0000a200000b7ab9 */ /* 0x000fe20000000800 */
[----:B------:R-:W-:Y:S01]  /*19a0*/  LEA R12, R12, UR43, 0x4 ;  /* 0x0000002b0c0c7c11 */ /* 0x000fe2000f8e20ff */
[----:B------:R-:W-:Y:S01]  /*19b0*/  ULDC UR7, c[0x0][0x988] ;  /* 0x0002620000077ab9 */ /* 0x000fe20000000800 */
[----:B------:R-:W-:Y:S01]  /*19c0*/  LOP3.LUT R14, R14, 0xfffffff8, RZ, 0xc0, !PT ;  /* 0xfffffff80e0e7812 */ /* 0x000fe200078ec0ff */
[----:B------:R-:W2:Y:S01]  /*19d0*/  S2R R75, SR_TID.X ;  /* 0x00000000004b7919 */ /* 0x000ea20000002100 */
[----:B------:R-:W-:-:S02]  /*19e0*/  LEA.HI R13, R17, R17, RZ, 0x1 ;  /* 0x00000011110d7211 */ /* 0x000fc400078f08ff */
[----:B------:R-:W-:Y:S01]  /*19f0*/  IADD3 R15, R12, R5, -R14 ;  /* 0x000000050c0f7210 */ /* 0x000fe20007ffe80e */
[----:B------:R-:W-:Y:S01]  /*1a00*/  @UP0 ULDC UR4, c[0x0][0x44c] ;  /* 0x0001130000040ab9 */ /* 0x000fe20000000800 */
[----:B------:R-:W-:Y:S02]  /*1a10*/  IADD3 R16, R19, -R16, RZ ;  /* 0x8000001013107210 */ /* 0x000fe40007ffe0ff */
[----:B------:R-:W-:Y:S02]  /*1a20*/  LOP3.LUT R12, R13, 0x1ffffffe, RZ, 0xc0, !PT ;  /* 0x1ffffffe0d0c7812 */ /* 0x000fe400078ec0ff */
[----:B------:R-:W-:Y:S01]  /*1a30*/  PLOP3.LUT P1, PT, PT, PT, UP0, 0x80, 0x0 ;  /* 0x000000000000781c */ /* 0x000fe20003f2f008 */
[----:B------:R-:W-:Y:S02]  /*1a40*/  IMAD R16, R16, 0x40, R15 ;  /* 0x0000004010107824 */ /* 0x000fe400078e020f */
[----:B------:R-:W-:-:S04]  /*1a50*/  IMAD.IADD R5, R17, 0x1, -R12 ;  /* 0x0000000111057824 */ /* 0x000fc800078e0a0c */
[----:B------:R-:W-:-:S05]  /*1a60*/  IMAD R5, R5, 0x8, R16 ;  /* 0x0000000805057824 */ /* 0x000fca00078e0210 */
[----:B------:R-:W-:Y:S01]  /*1a70*/  MOV R12, R5 ;  /* 0x00000005000c7202 */ /* 0x000fe20000000f00 */
[----:B------:R-:W-:Y:S01]  /*1a80*/  @P1 IMAD.HI.U32 R13, R5, UR4, RZ ;  /* 0x00000004050d1c27 */ /* 0x000fe2000f8e00ff */
[----:B------:R-:W-:-:S04]  /*1a90*/  @UP0 ULDC UR4, c[0x0][0x450] ;  /* 0x0001140000040ab9 */ /* 0x000fc80000000800 */
[----:B------:R-:W-:Y:S01]  /*1aa0*/  @P1 SHF.R.U32.HI R12, RZ, UR4, R13 ;  /* 0x00000004ff0c1c19 */ /* 0x000fe2000801160d */
[----:B------:R-:W-:Y:S01]  /*1ab0*/  UIMAD UR4, UR41, -0x60, UR40 ;  /* 0xffffffa0290478a4 */ /* 0x000fe2000f8e0228 */
[----:B------:R-:W-:-:S03]  /*1ac0*/  LOP3.LUT R13, R8, 0x7ffffffc, RZ, 0xc0, !PT ;  /* 0x7ffffffc080d7812 */ /* 0x000fc600078ec0ff */
[----:B------:R-:W3:Y:S01]  /*1ad0*/  SHFL.IDX PT, R14, R12, 0x1, 0x1c1f ;  /* 0x003c1f000c0e7f89 */ /* 0x000ee200000e0000 */
[----:B------:R-:W-:Y:S01]  /*1ae0*/  UIADD3 UR4, UR4, 0x60, URZ ;  /* 0x0000006004047890 */ /* 0x000fe2000fffe03f */
[----:B------:R-:W-:Y:S01]  /*1af0*/  IMAD.IADD R6, R6, 0x1, -R13 ;  /* 0x0000000106067824 */ /* 0x000fe200078e0a0d */
[----:B--2---:R-:W-:Y:S01]  /*1b00*/  LOP3.LUT R75, R75, 0x7f, RZ, 0xc0, !PT ;  /* 0x0000007f4b4b7812 */ /* 0x004fe200078ec0ff */
[----:B------:R-:W2:Y:S03]  /*1b10*/  SHFL.IDX PT, R12, R12, RZ, 0x1c1f ;  /* 0x001c1fff0c0c7589 */ /* 0x000ea600000e0000 */
[----:B------:R-:W-:-:S04]  /*1b20*/  IMAD.U32 R13, RZ, RZ, UR4 ;  /* 0x00000004ff0d7e24 */ /* 0x000fc8000f8e00ff */
[----:B------:R-:W-:Y:S02]  /*1b30*/  IMAD R8, R6, -0x2, R13 ;  /* 0xfffffffe06087824 */ /* 0x000fe400078e020d */
[----:B------:R-:W-:-:S05]  /*1b40*/  IMAD.U32 R13, RZ, RZ, UR11 ;  /* 0x0000000bff0d7e24 */ /* 0x000fca000f8e00ff */
[----:B------:R-:W-:-:S04]  /*1b50*/  IADD3 R13, R8, 0x1, -R13 ;  /* 0x00000001080d7810 */ /* 0x000fc80007ffe80d */
[----:B---3--:R-:W-:-:S04]  /*1b60*/  VIADDMNMX R14, R14, R13, R8, PT ;  /* 0x0000000d0e0e7246 */ /* 0x008fc80003800108 */
[C---:B------:R-:W-:Y:S02]  /*1b70*/  ISETP.GT.AND P2, PT, R14.reuse, RZ, PT ;  /* 0x000000ff0e00720c */ /* 0x040fe40003f44270 */
[C---:B------:R-:W-:Y:S02]  /*1b80*/  ISETP.GT.AND P3, PT, R14.reuse, 0x1, PT ;  /* 0x000000010e00780c */ /* 0x040fe40003f64270 */
[----:B------:R-:W-:Y:S02]  /*1b90*/  ISETP.GT.AND P4, PT, R14, 0x8, PT ;  /* 0x000000080e00780c */ /* 0x000fe40003f84270 */
[----:B--2---:R-:W-:-:S04]  /*1ba0*/  VIADDMNMX R12, R12, R13, R8, PT ;  /* 0x0000000d0c0c7246 */ /* 0x004fc80003800108 */
[----:B------:R-:W-:Y:S01]  /*1bb0*/  ISETP.GT.AND P5, PT, R12, 0x8, PT ;  /* 0x000000080c00780c */ /* 0x000fe20003fa4270 */
        /* <DEDUP_REMOVED lines=44> */
[----:B0-----:R-:W-:Y:S01]  /*1e80*/  FMUL.FTZ R4, R41, UR5 ;  /* 0x0000000529047c20 */ /* 0x001fe20008410000 */
[----:B------:R-:W-:Y:S01]  /*1e90*/  FMNMX.FTZ R15, R18, R19, !PT ;  /* 0x00000013120f7209 */ /* 0x000fe20007810000 */
[----:B------:R-:W-:Y:S01]  /*1ea0*/  FMUL.FTZ R63, R63, UR5 ;  /* 0x000000053f3f7c20 */ /* 0x000fe20008410000 */
[----:B------:R-:W-:Y:S01]  /*1eb0*/  FMUL.FTZ R66, R66, UR5 ;  /* 0x0000000542427c20 */ /* 0x000fe20008410000 */
[----:B------:R-:W0:Y:S01]  /*1ec0*/  MUFU.TANH R22, R34 ;  /* 0x0000002200167308 */ /* 0x000e220000002400 */
[----:B----4-:R-:W-:Y:S01]  /*1ed0*/  FSEL R20, R20, -INF , P4 ;  /* 0xff80000014147808 */ /* 0x010fe20002000000 */
[----:B------:R-:W-:Y:S01]  /*1ee0*/  FMUL.FTZ R67, R67, UR5 ;  /* 0x0000000543437c20 */ /* 0x000fe20008410000 */
[----:B------:R-:W-:Y:S01]  /*1ef0*/  FMUL.FTZ R3, R44, UR5 ;  /* 0x000000052c037c20 */ /* 0x000fe20008410000 */
[----:B------:R-:W-:Y:S01]  /*1f00*/  FMUL.FTZ R70, R70, UR5 ;  /* 0x0000000546467c20 */ /* 0x000fe20008410000 */
[----:B------:R-:W-:Y:S01]  /*1f10*/  FMNMX.FTZ R16, R20, R15, !PT ;  /* 0x0000000f14107209 */ /* 0x000fe20007810000 */
[----:B------:R-:W-:Y:S01]  /*1f20*/  FMUL.FTZ R71, R71, UR5 ;  /* 0x0000000547477c20 */ /* 0x000fe20008410000 */
[----:B------:R-:W-:Y:S01]  /*1f30*/  FMUL.FTZ R25, R25, UR5 ;  /* 0x0000000519197c20 */ /* 0x000fe20008410000 */
[----:B------:R-:W-:Y:S01]  /*1f40*/  MUFU.TANH R23, R24 ;  /* 0x0000001800177308 */ /* 0x000fe20000002400 */
[----:B--2---:R-:W-:Y:S01]  /*1f50*/  FSEL R21, R21, -INF , P2 ;  /* 0xff80000015157808 */ /* 0x004fe20001000000 */
[----:B------:R-:W-:Y:S01]  /*1f60*/  FMUL.FTZ R29, R29, UR5 ;  /* 0x000000051d1d7c20 */ /* 0x000fe20008410000 */
[----:B------:R-:W-:Y:S01]  /*1f70*/  ISETP.GT.AND P2, PT, R14, 0x11, PT ;  /* 0x000000110e00780c */ /* 0x000fe20003f44270 */
[----:B------:R-:W-:Y:S01]  /*1f80*/  FMUL.FTZ R48, R48, UR5 ;  /* 0x0000000530307c20 */ /* 0x000fe20008410000 */
[----:B------:R-:W-:Y:S01]  /*1f90*/  FMNMX.FTZ R15, R21, R16, !PT ;  /* 0x00000010150f7209 */ /* 0x000fe20007810000 */
[----:B------:R-:W-:Y:S01]  /*1fa0*/  FMUL.FTZ R49, R49, UR5 ;  /* 0x0000000531317c20 */ /* 0x000fe20008410000 */
[----:B------:R-:W-:Y:S01]  /*1fb0*/  ISETP.GT.AND P4, PT, R12, 0x1, PT ;  /* 0x000000010c00780c */ /* 0x000fe20003f84270 */
[----:B------:R-:W2:Y:S01]  /*1fc0*/  MUFU.TANH R24, R35 ;  /* 0x0000002300187308 */ /* 0x000ea20000002400 */
[----:B0-----:R-:W-:Y:S01]  /*1fd0*/  FSEL R22, R22, -INF , P3 ;  /* 0xff80000016167808 */ /* 0x001fe20001800000 */
[----:B------:R-:W-:Y:S01]  /*1fe0*/  FMUL.FTZ R45, R45, UR5 ;  /* 0x000000052d2d7c20 */ /* 0x000fe20008410000 */
[----:B------:R-:W-:Y:S01]  /*1ff0*/  ISETP.GT.AND P3, PT, R14, 0x18, PT ;  /* 0x000000180e00780c */ /* 0x000fe20003f64270 */
[----:B------:R-:W-:Y:S01]  /*2000*/  FMUL.FTZ R52, R52, UR5 ;  /* 0x0000000534347c20 */ /* 0x000fe20008410000 */
[----:B------:R-:W-:Y:S01]  /*2010*/  FMNMX.FTZ R15, R22, R15, !PT ;  /* 0x0000000f160f7209 */ /* 0x000fe20007810000 */
        /* <DEDUP_REMOVED lines=11> */
[----:B--2---:R-:W-:-:S02]  /*20d0*/  FSEL R24, R24, -INF , P2 ;  /* 0xff80000018187808 */ /* 0x004fc40001000000 */
[----:B------:R-:W-:Y:S02]  /*20e0*/  ISETP.GT.AND P2, PT, R14, 0x19, PT ;  /* 0x000000190e00780c */ /* 0x000fe40003f44270 */
[----:B------:R-:W-:-:S03]  /*20f0*/  FMNMX.FTZ R15, R24, R15, !PT ;  /* 0x0000000f180f7209 */ /* 0x000fc60007810000 */
[----:B------:R-:W2:Y:S01]  /*2100*/  MUFU.TANH R28, R39 ;  /* 0x00000027001c7308 */ /* 0x000ea20000002400 */
[----:B0-----:R-:W-:Y:S02]  /*2110*/  FSEL R26, R38, -INF , P3 ;  /* 0xff800000261a7808 */ /* 0x001fe40001800000 */
[----:B------:R-:W-:Y:S02]  /*2120*/  ISETP.GT.AND P3, PT, R14, 0x20, PT ;  /* 0x000000200e00780c */ /* 0x000fe40003f64270 */
[----:B------:R-:W-:-:S03]  /*2130*/  FMNMX.FTZ R15, R26, R15, !PT ;  /* 0x0000000f1a0f7209 */ /* 0x000fc60007810000 */
[----:B------:R-:W0:Y:S08]  /*2140*/  MUFU.TANH R30, R42 ;  /* 0x0000002a001e7308 */ /* 0x000e300000002400 */
[----:B------:R-:W-:Y:S01]  /*2150*/  MUFU.TANH R73, R32 ;  /* 0x0000002000497308 */ /* 0x000fe20000002400 */
[----:B--2---:R-:W-:Y:S02]  /*2160*/  FSEL R28, R28, -INF , P2 ;  /* 0xff8000001c1c7808 */ /* 0x004fe40001000000 */
[----:B------:R-:W-:-:S02]  /*2170*/  ISETP.GT.AND P2, PT, R14, 0x21, PT ;  /* 0x000000210e00780c */ /* 0x000fc40003f44270 */
[----:B------:R-:W-:-:S03]  /*2180*/  FMNMX.FTZ R15, R28, R15, !PT ;  /* 0x0000000f1c0f7209 */ /* 0x000fc60007810000 */
[----:B------:R-:W2:Y:S01]  /*2190*/  MUFU.TANH R32, R43 ;  /* 0x0000002b00207308 */ /* 0x000ea20000002400 */
[----:B0-----:R-:W-:Y:S02]  /*21a0*/  FSEL R30, R30, -INF , P3 ;  /* 0xff8000001e1e7808 */ /* 0x001fe40001800000 */
[----:B------:R-:W-:Y:S02]  /*21b0*/  ISETP.GT.AND P3, PT, R14, 0x28, PT ;  /* 0x000000280e00780c */ /* 0x000fe40003f64270 */
[----:B------:R-:W-:-:S03]  /*21c0*/  FMNMX.FTZ R15, R30, R15, !PT ;  /* 0x0000000f1e0f7209 */ /* 0x000fc60007810000 */
[----:B------:R-:W-:Y:S08]  /*21d0*/  MUFU.TANH R74, R33 ;  /* 0x00000021004a7308 */ /* 0x000ff00000002400 */
[----:B------:R-:W0:Y:S01]  /*21e0*/  MUFU.TANH R33, R46 ;  /* 0x0000002e00217308 */ /* 0x000e220000002400 */
[----:B--2---:R-:W-:Y:S02]  /*21f0*/  FSEL R32, R32, -INF , P2 ;  /* 0xff80000020207808 */ /* 0x004fe40001000000 */
[----:B------:R-:W-:-:S02]  /*2200*/  ISETP.GT.AND P2, PT, R14, 0x29, PT ;  /* 0x000000290e00780c */ /* 0x000fc40003f44270 */
[----:B------:R-:W-:-:S03]  /*2210*/  FMNMX.FTZ R16, R32, R15, !PT ;  /* 0x0000000f20107209 */ /* 0x000fc60007810000 */
[----:B------:R-:W2:Y:S08]  /*2220*/  MUFU.TANH R34, R47 ;  /* 0x0000002f00227308 */ /* 0x000eb00000002400 */
[----:B------:R-:W3:Y:S01]  /*2230*/  MUFU.TANH R35, R50 ;  /* 0x0000003200237308 */ /* 0x000ee20000002400 */
[----:B0-----:R-:W-:Y:S02]  /*2240*/  FSEL R33, R33, -INF , P3 ;  /* 0xff80000021217808 */ /* 0x001fe40001800000 */
[----:B------:R-:W-:-:S02]  /*2250*/  ISETP.GT.AND P3, PT, R14, 0x30, PT ;  /* 0x000000300e00780c */ /* 0x000fc40003f64270 */
[----:B------:R-:W-:-:S03]  /*2260*/  FMNMX.FTZ R15, R33, R16, !PT ;  /* 0x00000010210f7209 */ /* 0x000fc60007810000 */
[----:B------:R-:W0:Y:S01]  /*2270*/  MUFU.TANH R36, R51 ;  /* 0x0000003300247308 */ /* 0x000e220000002400 */
        /* <DEDUP_REMOVED lines=43> */
[----:B------:R-:W-:Y:S01]  /*2530*/  MUFU.TANH R25, R25 ;  /* 0x0000001900197308 */ /* 0x000fe20000002400 */
[----:B0-----:R-:W-:Y:S02]  /*2540*/  FSEL R46, R46, -INF , P3 ;  /* 0xff8000002e2e7808 */ /* 0x001fe40001800000 */
[----:B------:R-:W-:Y:S02]  /*2550*/  ISETP.GT.AND P3, PT, R12, RZ, PT ;  /* 0x000000ff0c00720c */ /* 0x000fe40003f64270 */
[----:B------:R-:W-:Y:S02]  /*2560*/  FMNMX.FTZ R14, R46, R15, !PT ;  /* 0x0000000f2e0e7209 */ /* 0x000fe40007810000 */
[----:B------:R-:W-:Y:S01]  /*2570*/  FSEL R13, R23, -INF , P3 ;  /* 0xff800000170d7808 */ /* 0x000fe20001800000 */
[----:B------:R-:W-:Y:S01]  /*2580*/  MUFU.TANH R29, R29 ;  /* 0x0000001d001d7308 */ /* 0x000fe20000002400 */
[----:B--2---:R-:W-:Y:S02]  /*2590*/  FSEL R47, R47, -INF , P2 ;  /* 0xff8000002f2f7808 */ /* 0x004fe40001000000 */
[----:B------:R-:W-:-:S02]  /*25a0*/  ISETP.GT.AND P2, PT, R12, 0x9, PT ;  /* 0x000000090c00780c */ /* 0x000fc40003f44270 */
[----:B------:R-:W-:Y:S02]  /*25b0*/  FMNMX.FTZ R14, R47, R14, !PT ;  /* 0x0000000e2f0e7209 */ /* 0x000fe40007810000 */
[C---:B------:R-:W-:Y:S01]  /*25c0*/  ISETP.GT.AND P3, PT, R12.reuse, 0x10, PT ;  /* 0x000000100c00780c */ /* 0x040fe20003f64270 */
[----:B------:R-:W0:Y:S02]  /*25d0*/  MUFU.TANH R11, R11 ;  /* 0x0000000b000b7308 */ /* 0x000e240000002400 */
[----:B------:R-:W2:Y:S01]  /*25e0*/  SHFL.BFLY PT, R15, R14, 0x2, 0x1f ;  /* 0x0c401f000e0f7f89 */ /* 0x000ea200000e0000 */
[----:B------:R-:W-:Y:S02]  /*25f0*/  FSEL R17, R73, -INF , P3 ;  /* 0xff80000049117808 */ /* 0x000fe40001800000 */
[----:B------:R-:W-:-:S03]  /*2600*/  ISETP.GT.AND P3, PT, R12, 0x18, PT ;  /* 0x000000180c00780c */ /* 0x000fc60003f64270 */
[----:B------:R-:W-:Y:S08]  /*2610*/  MUFU.TANH R31, R48 ;  /* 0x00000030001f7308 */ /* 0x000ff00000002400 */
[----:B------:R-:W-:Y:S01]  /*2620*/  MUFU.TANH R51, R49 ;  /* 0x0000003100337308 */ /* 0x000fe20000002400 */
[----:B0-----:R-:W-:Y:S02]  /*2630*/  FSEL R11, R11, -INF , P3 ;  /* 0xff8000000b0b7808 */ /* 0x001fe40001800000 */
[----:B------:R-:W-:-:S05]  /*2640*/  ISETP.GT.AND P3, PT, R12, 0x20, PT ;  /* 0x000000200c00780c */ /* 0x000fca0003f64270 */
[----:B------:R-:W-:Y:S01]  /*2650*/  MUFU.TANH R10, R10 ;  /* 0x0000000a000a7308 */ /* 0x000fe20000002400 */
[----:B--2---:R-:W-:-:S05]  /*2660*/  FMNMX.FTZ R15, R14, R15, !PT ;  /* 0x0000000f0e0f7209 */ /* 0x004fca0007810000 */
[----:B------:R-:W0:Y:S02]  /*2670*/  SHFL.BFLY PT, R14, R15, 0x1, 0x1f ;  /* 0x0c201f000f0e7f89 */ /* 0x000e2400000e0000 */
[----:B------:R-:W2:Y:S08]  /*2680*/  MUFU.TANH R9, R9 ;  /* 0x0000000900097308 */ /* 0x000eb00000002400 */
[----:B------:R-:W3:Y:S08]  /*2690*/  MUFU.TANH R4, R4 ;  /* 0x0000000400047308 */ /* 0x000ef00000002400 */
[----:B------:R-:W4:Y:S01]  /*26a0*/  MUFU.TANH R3, R3 ;  /* 0x0000000300037308 */ /* 0x000f220000002400 */
[----:B--2---:R-:W-:-:S02]  /*26b0*/  FSEL R9, R9, -INF , P3 ;  /* 0xff80000009097808 */ /* 0x004fc40001800000 */
[----:B------:R-:W-:Y:S02]  /*26c0*/  ISETP.GT.AND P3, PT, R12, 0x28, PT ;  /* 0x000000280c00780c */ /* 0x000fe40003f64270 */
[----:B0-----:R-:W-:-:S03]  /*26d0*/  FMNMX.FTZ R8, R15, R14, !PT ;  /* 0x0000000e0f087209 */ /* 0x001fc60007810000 */
[----:B------:R-:W0:Y:S01]  /*26e0*/  MUFU.TANH R45, R45 ;  /* 0x0000002d002d7308 */ /* 0x000e220000002400 */
[----:B------:R-:W-:Y:S02]  /*26f0*/  FSEL R14, R25, -INF , P4 ;  /* 0xff800000190e7808 */ /* 0x000fe40002000000 */
[C---:B------:R-:W-:Y:S01]  /*2700*/  FSETP.NEU.FTZ.AND P4, PT, R8.reuse, -INF , PT ;  /* 0xff8000000800780b */ /* 0x040fe20003f9d000 */
[----:B------:R-:W-:Y:S01]  /*2710*/  FMUL.FTZ R16, R8, UR7 ;  /* 0x0000000708107c20 */ /* 0x000fe20008410000 */
[----:B------:R-:W-:Y:S02]  /*2720*/  FSEL R15, R72, -INF , P5 ;  /* 0xff800000480f7808 */ /* 0x000fe40002800000 */
[----:B------:R-:W-:Y:S01]  /*2730*/  FMNMX.FTZ R48, R13, R14, !PT ;  /* 0x0000000e0d307209 */ /* 0x000fe20007810000 */
[----:B------:R-:W2:Y:S01]  /*2740*/  MUFU.TANH R52, R52 ;  /* 0x0000003400347308 */ /* 0x000ea20000002400 */
[----:B------:R-:W-:Y:S02]  /*2750*/  FSEL R49, R16, RZ, P4 ;  /* 0x000000ff10317208 */ /* 0x000fe40002000000 */
[----:B------:R-:W-:-:S02]  /*2760*/  FSEL R16, R29, -INF , P2 ;  /* 0xff8000001d107808 */ /* 0x000fc40001000000 */
[----:B------:R-:W-:Y:S01]  /*2770*/  FMNMX.FTZ R23, R15, R48, !PT ;  /* 0x000000300f177209 */ /* 0x000fe20007810000 */
[--C-:B------:R-:W-:Y:S01]  /*2780*/  FFMA.FTZ R25, R18, UR7, -R49.reuse ;  /* 0x0000000712197c23 */ /* 0x100fe20008010831 */
[----:B------:R-:W-:Y:S01]  /*2790*/  ISETP.GT.AND P2, PT, R12, 0x11, PT ;  /* 0x000000110c00780c */ /* 0x000fe20003f44270 */
[--C-:B------:R-:W-:Y:S01]  /*27a0*/  FFMA.FTZ R27, R19, UR7, -R49.reuse ;  /* 0x00000007131b7c23 */ /* 0x100fe20008010831 */
[----:B------:R-:W-:Y:S01]  /*27b0*/  FMNMX.FTZ R48, R16, R23, !PT ;  /* 0x0000001710307209 */ /* 0x000fe20007810000 */
[----:B------:R5:W-:Y:S01]  /*27c0*/  MUFU.EX2 R153, R25 ;  /* 0x0000001900997308 */ /* 0x000be20000000800 */
[----:B------:R-:W-:Y:S01]  /*27d0*/  FSEL R18, R74, -INF , P2 ;  /* 0xff8000004a127808 */ /* 0x000fe20001000000 */
[--C-:B------:R-:W-:Y:S01]  /*27e0*/  FFMA.FTZ R29, R22, UR7, -R49.reuse ;  /* 0x00000007161d7c23 */ /* 0x100fe20008010831 */
[----:B------:R-:W-:Y:S01]  /*27f0*/  FMNMX.FTZ R23, R17, R48, !PT ;  /* 0x0000003011177209 */ /* 0x000fe20007810000 */
[--C-:B------:R-:W-:Y:S01]  /*2800*/  FFMA.FTZ R33, R33, UR7, -R49.reuse ;  /* 0x0000000721217c23 */ /* 0x100fe20008010831 */
[----:B------:R-:W-:Y:S01]  /*2810*/  ISETP.GT.AND P2, PT, R12, 0x19, PT ;  /* 0x000000190c00780c */ /* 0x000fe20003f44270 */
[--C-:B------:R-:W-:Y:S01]  /*2820*/  FFMA.FTZ R34, R34, UR7, -R49.reuse ;  /* 0x0000000722227c23 */ /* 0x100fe20008010831 */
[----:B------:R-:W-:Y:S01]  /*2830*/  FMNMX.FTZ R48, R18, R23, !PT ;  /* 0x0000001712307209 */ /* 0x000fe20007810000 */
[----:B------:R-:W1:Y:S01]  /*2840*/  MUFU.TANH R53, R53 ;  /* 0x0000003500357308 */ /* 0x000e620000002400 */
[----:B------:R-:W-:Y:S01]  /*2850*/  FSEL R19, R10, -INF , P2 ;  /* 0xff8000000a137808 */ /* 0x000fe20001000000 */
[--C-:B-----5:R-:W-:Y:S01]  /*2860*/  FFMA.FTZ R25, R20, UR7, -R49.reuse ;  /* 0x0000000714197c23 */ /* 0x120fe20008010831 */
[----:B------:R-:W-:Y:S01]  /*2870*/  FMNMX.FTZ R48, R11, R48, !PT ;  /* 0x000000300b307209 */ /* 0x000fe20007810000 */
[--C-:B------:R-:W-:Y:S01]  /*2880*/  FFMA.FTZ R35, R35, UR7, -R49.reuse ;  /* 0x0000000723237c23 */ /* 0x100fe20008010831 */
[----:B------:R-:W-:Y:S01]  /*2890*/  ISETP.GT.AND P2, PT, R12, 0x21, PT ;  /* 0x000000210c00780c */ /* 0x000fe20003f44270 */
[--C-:B------:R-:W-:Y:S01]  /*28a0*/  FFMA.FTZ R36, R36, UR7, -R49.reuse ;  /* 0x0000000724247c23 */ /* 0x100fe20008010831 */
[----:B------:R-:W-:Y:S01]  /*28b0*/  FMNMX.FTZ R48, R19, R48, !PT ;  /* 0x0000003013307209 */ /* 0x000fe20007810000 */
[----:B------:R5:W-:Y:S01]  /*28c0*/  MUFU.EX2 R50, R27 ;  /* 0x0000001b00327308 */ /* 0x000be20000000800 */
[----:B---3--:R-:W-:Y:S01]  /*28d0*/  FSEL R4, R4, -INF , P2 ;  /* 0xff80000004047808 */ /* 0x008fe20001000000 */
[--C-:B------:R-:W-:Y:S01]  /*28e0*/  FFMA.FTZ R37, R37, UR7, -R49.reuse ;  /* 0x0000000725257c23 */ /* 0x100fe20008010831 */
[----:B------:R-:W-:Y:S01]  /*28f0*/  FMNMX.FTZ R23, R9, R48, !PT ;  /* 0x0000003009177209 */ /* 0x000fe20007810000 */
[--C-:B------:R-:W-:Y:S01]  /*2900*/  FFMA.FTZ R38, R38, UR7, -R49.reuse ;  /* 0x0000000726267c23 */ /* 0x100fe20008010831 */
[----:B------:R-:W-:Y:S01]  /*2910*/  ISETP.GT.AND P2, PT, R12, 0x29, PT ;  /* 0x000000290c00780c */ /* 0x000fe20003f44270 */
[--C-:B------:R-:W-:Y:S01]  /*2920*/  FFMA.FTZ R39, R39, UR7, -R49.reuse ;  /* 0x0000000727277c23 */ /* 0x100fe20008010831 */
[----:B----4-:R-:W-:Y:S01]  /*2930*/  FSEL R3, R3, -INF , P3 ;  /* 0xff80000003037808 */ /* 0x010fe20001800000 */
[----:B------:R-:W3:Y:S01]  /*2940*/  MUFU.TANH R56, R56 ;  /* 0x0000003800387308 */ /* 0x000ee20000002400 */
[----:B------:R-:W-:Y:S01]  /*2950*/  FMNMX.FTZ R10, R4, R23, !PT ;  /* 0x00000017040a7209 */ /* 0x000fe20007810000 */
[--C-:B-----5:R-:W-:Y:S01]  /*2960*/  FFMA.FTZ R27, R21, UR7, -R49.reuse ;  /* 0x00000007151b7c23 */ /* 0x120fe20008010831 */
[----:B------:R-:W-:Y:S01]  /*2970*/  ISETP.GT.AND P3, PT, R12, 0x30, PT ;  /* 0x000000300c00780c */ /* 0x000fe20003f64270 */
[--C-:B------:R-:W-:Y:S01]  /*2980*/  FFMA.FTZ R40, R40, UR7, -R49.reuse ;  /* 0x0000000728287c23 */ /* 0x100fe20008010831 */
[----:B0-----:R-:W-:Y:S01]  /*2990*/  FSEL R20, R45, -INF , P2 ;  /* 0xff8000002d147808 */ /* 0x001fe20001000000 */
[--C-:B------:R-:W-:Y:S01]  /*29a0*/  FFMA.FTZ R45, R26, UR7, -R49.reuse ;  /* 0x000000071a2d7c23 */ /* 0x100fe20008010831 */
[----:B------:R-:W-:Y:S01]  /*29b0*/  FMNMX.FTZ R23, R3, R10, !PT ;  /* 0x0000000a03177209 */ /* 0x000fe20007810000 */
[----:B------:R-:W0:Y:S01]  /*29c0*/  MUFU.TANH R57, R57 ;  /* 0x0000003900397308 */ /* 0x000e220000002400 */
[----:B------:R-:W-:Y:S01]  /*29d0*/  ISETP.GT.AND P2, PT, R12, 0x31, PT ;  /* 0x000000310c00780c */ /* 0x000fe20003f44270 */
[--C-:B------:R-:W-:Y:S01]  /*29e0*/  FFMA.FTZ R41, R41, UR7, -R49.reuse ;  /* 0x0000000729297c23 */ /* 0x100fe20008010831 */
[----:B------:R-:W-:Y:S01]  /*29f0*/  FSEL R21, R31, -INF , P3 ;  /* 0xff8000001f157808 */ /* 0x000fe20001800000 */
[--C-:B------:R-:W-:Y:S01]  /*2a00*/  FFMA.FTZ R31, R24, UR7, -R49.reuse ;  /* 0x00000007181f7c23 */ /* 0x100fe20008010831 */
[----:B------:R-:W-:Y:S01]  /*2a10*/  FMNMX.FTZ R10, R20, R23, !PT ;  /* 0x00000017140a7209 */ /* 0x000fe20007810000 */
[--C-:B------:R-:W-:Y:S01]  /*2a20*/  FFMA.FTZ R42, R42, UR7, -R49.reuse ;  /* 0x000000072a2a7c23 */ /* 0x100fe20008010831 */
[----:B------:R-:W-:Y:S01]  /*2a30*/  ISETP.GT.AND P3, PT, R12, 0x38, PT ;  /* 0x000000380c00780c */ /* 0x000fe20003f64270 */
[----:B------:R4:W-:Y:S01]  /*2a40*/  MUFU.EX2 R155, R25 ;  /* 0x00000019009b7308 */ /* 0x0009e20000000800 */
[----:B------:R-:W-:Y:S01]  /*2a50*/  FSEL R22, R51, -INF , P2 ;  /* 0xff80000033167808 */ /* 0x000fe20001000000 */
[--C-:B------:R-:W-:Y:S01]  /*2a60*/  FFMA.FTZ R51, R28, UR7, -R49.reuse ;  /* 0x000000071c337c23 */ /* 0x100fe20008010831 */
[----:B------:R-:W-:Y:S01]  /*2a70*/  ISETP.GT.AND P2, PT, R12, 0x39, PT ;  /* 0x000000390c00780c */ /* 0x000fe20003f44270 */
[--C-:B------:R-:W-:Y:S01]  /*2a80*/  FFMA.FTZ R43, R43, UR7, -R49.reuse ;  /* 0x000000072b2b7c23 */ /* 0x100fe20008010831 */
[----:B--2---:R-:W-:Y:S01]  /*2a90*/  FSEL R23, R52, -INF , P3 ;  /* 0xff80000034177808 */ /* 0x004fe20001800000 */
[--C-:B------:R-:W-:Y:S01]  /*2aa0*/  FFMA.FTZ R44, R44, UR7, -R49.reuse ;  /* 0x000000072c2c7c23 */ /* 0x100fe20008010831 */
[----:B------:R-:W-:Y:S01]  /*2ab0*/  ISETP.GT.AND P3, PT, R12, 0x40, PT ;  /* 0x000000400c00780c */ /* 0x000fe20003f64270 */
[----:B------:R-:W-:Y:S01]  /*2ac0*/  MUFU.TANH R60, R60 ;  /* 0x0000003c003c7308 */ /* 0x000fe20000002400 */
[----:B----4-:R-:W-:Y:S01]  /*2ad0*/  FMNMX.FTZ R25, R21, R10, !PT ;  /* 0x0000000a15197209 */ /* 0x010fe20007810000 */
[--C-:B------:R-:W-:Y:S01]  /*2ae0*/  FFMA.FTZ R46, R46, UR7, -R49.reuse ;  /* 0x000000072e2e7c23 */ /* 0x100fe20008010831 */
[----:B-1----:R-:W-:Y:S01]  /*2af0*/  FSEL R24, R53, -INF , P2 ;  /* 0xff80000035187808 */ /* 0x002fe20001000000 */
[--C-:B------:R-:W-:Y:S01]  /*2b00*/  FFMA.FTZ R53, R30, UR7, -R49.reuse ;  /* 0x000000071e357c23 */ /* 0x100fe20008010831 */
[----:B------:R-:W-:Y:S01]  /*2b10*/  FMNMX.FTZ R10, R22, R25, !PT ;  /* 0x00000019160a7209 */ /* 0x000fe20007810000 */
[----:B------:R-:W-:Y:S01]  /*2b20*/  FFMA.FTZ R47, R47, UR7, -R49 ;  /* 0x000000072f2f7c23 */ /* 0x000fe20008010831 */
[----:B------:R-:W-:Y:S01]  /*2b30*/  ISETP.GT.AND P2, PT, R12, 0x41, PT ;  /* 0x000000410c00780c */ /* 0x000fe20003f44270 */
[----:B------:R-:W1:Y:S01]  /*2b40*/  MUFU.TANH R61, R61 ;  /* 0x0000003d003d7308 */ /* 0x000e620000002400 */
[----:B---3--:R-:W-:-:S02]  /*2b50*/  FSEL R25, R56, -INF , P3 ;  /* 0xff80000038197808 */ /* 0x008fc40001800000 */
[C---:B------:R-:W-:Y:S02]  /*2b60*/  ISETP.GT.AND P3, PT, R12.reuse, 0x48, PT ;  /* 0x000000480c00780c */ /* 0x040fe40003f64270 */
[----:B0-----:R-:W-:Y:S02]  /*2b70*/  FSEL R26, R57, -INF , P2 ;  /* 0xff800000391a7808 */ /* 0x001fe40001000000 */
[----:B------:R-:W-:Y:S01]  /*2b80*/  ISETP.GT.AND P2, PT, R12, 0x49, PT ;  /* 0x000000490c00780c */ /* 0x000fe20003f44270 */
[----:B------:R0:W-:Y:S08]  /*2b90*/  MUFU.EX2 R48, R27 ;  /* 0x0000001b00307308 */ /* 0x0001f00000000800 */
[----:B------:R-:W-:Y:S01]  /*2ba0*/  MUFU.TANH R64, R64 ;  /* 0x0000004000407308 */ /* 0x000fe20000002400 */
[----:B0-----:R-:W-:-:S02]  /*2bb0*/  FMNMX.FTZ R27, R23, R10, !PT ;  /* 0x0000000a171b7209 */ /* 0x001fc40007810000 */
[----:B-1----:R-:W-:Y:S02]  /*2bc0*/  FSEL R28, R61, -INF , P2 ;  /* 0xff8000003d1c7808 */ /* 0x002fe40001000000 */
[----:B------:R-:W-:Y:S02]  /*2bd0*/  FMNMX.FTZ R10, R24, R27, !PT ;  /* 0x0000001b180a7209 */ /* 0x000fe40007810000 */
[----:B------:R-:W-:Y:S01]  /*2be0*/  FSEL R27, R60, -INF , P3 ;  /* 0xff8000003c1b7808 */ /* 0x000fe20001800000 */
[----:B------:R-:W0:Y:S01]  /*2bf0*/  MUFU.TANH R65, R65 ;  /* 0x0000004100417308 */ /* 0x000e220000002400 */
[C---:B------:R-:W-:Y:S02]  /*2c00*/  ISETP.GT.AND P3, PT, R12.reuse, 0x50, PT ;  /* 0x000000500c00780c */ /* 0x040fe40003f64270 */
[----:B------:R-:W-:-:S05]  /*2c10*/  ISETP.GT.AND P2, PT, R12, 0x51, PT ;  /* 0x000000510c00780c */ /* 0x000fca0003f44270 */
[----:B------:R1:W-:Y:S08]  /*2c20*/  MUFU.EX2 R157, R29 ;  /* 0x0000001d009d7308 */ /* 0x0003f00000000800 */
[----:B------:R-:W-:Y:S01]  /*2c30*/  MUFU.TANH R68, R68 ;  /* 0x0000004400447308 */ /* 0x000fe20000002400 */
[----:B-1----:R-:W-:Y:S02]  /*2c40*/  FMNMX.FTZ R29, R25, R10, !PT ;  /* 0x0000000a191d7209 */ /* 0x002fe40007810000 */
[----:B0-----:R-:W-:-:S02]  /*2c50*/  FSEL R30, R65, -INF , P2 ;  /* 0xff800000411e7808 */ /* 0x001fc40001000000 */
[----:B------:R-:W-:Y:S02]  /*2c60*/  FMNMX.FTZ R10, R26, R29, !PT ;  /* 0x0000001d1a0a7209 */ /* 0x000fe40007810000 */
[----:B------:R-:W-:Y:S01]  /*2c70*/  FSEL R29, R64, -INF , P3 ;  /* 0xff800000401d7808 */ /* 0x000fe20001800000 */
[----:B------:R-:W0:Y:S01]  /*2c80*/  MUFU.TANH R69, R69 ;  /* 0x0000004500457308 */ /* 0x000e220000002400 */
[C---:B------:R-:W-:Y:S02]  /*2c90*/  ISETP.GT.AND P3, PT, R12.reuse, 0x58, PT ;  /* 0x000000580c00780c */ /* 0x040fe40003f64270 */
[----:B------:R-:W-:Y:S01]  /*2ca0*/  ISETP.GT.AND P2, PT, R12, 0x59, PT ;  /* 0x000000590c00780c */ /* 0x000fe20003f44270 */
[----:B------:R-:W-:-:S04]  /*2cb0*/  FFMA.FTZ R12, R32, UR7, -R49 ;  /* 0x00000007200c7c23 */ /* 0x000fc80008010831 */
[----:B------:R1:W-:Y:S08]  /*2cc0*/  MUFU.EX2 R52, R31 ;  /* 0x0000001f00347308 */ /* 0x0003f00000000800 */
[----:B------:R2:W-:Y:S01]  /*2cd0*/  MUFU.EX2 R159, R45 ;  /* 0x0000002d009f7308 */ /* 0x0005e20000000800 */
[----:B-1----:R-:W-:Y:S02]  /*2ce0*/  FMNMX.FTZ R31, R27, R10, !PT ;  /* 0x0000000a1b1f7209 */ /* 0x002fe40007810000 */
[----:B0-----:R-:W-:-:S02]  /*2cf0*/  FSEL R32, R69, -INF , P2 ;  /* 0xff80000045207808 */ /* 0x001fc40001000000 */
[----:B------:R-:W-:Y:S02]  /*2d00*/  FMNMX.FTZ R10, R28, R31, !PT ;  /* 0x0000001f1c0a7209 */ /* 0x000fe40007810000 */
[----:B------:R-:W-:Y:S01]  /*2d10*/  FSEL R31, R68, -INF , P3 ;  /* 0xff800000441f7808 */ /* 0x000fe20001800000 */
[----:B------:R0:W-:Y:S01]  /*2d20*/  MUFU.EX2 R56, R12 ;  /* 0x0000000c00387308 */ /* 0x0001e20000000800 */
[----:B--2---:R-:W-:-:S04]  /*2d30*/  FMNMX.FTZ R45, R29, R10, !PT ;  /* 0x0000000a1d2d7209 */ /* 0x004fc80007810000 */
[----:B------:R-:W-:-:S03]  /*2d40*/  FMNMX.FTZ R10, R30, R45, !PT ;  /* 0x0000002d1e0a7209 */ /* 0x000fc60007810000 */
[----:B------:R1:W-:Y:S01]  /*2d50*/  MUFU.EX2 R163, R33 ;  /* 0x0000002100a37308 */ /* 0x0003e20000000800 */
[----:B------:R-:W-:-:S04]  /*2d60*/  FMNMX.FTZ R45, R31, R10, !PT ;  /* 0x0000000a1f2d7209 */ /* 0x000fc80007810000 */
[----:B------:R-:W-:-:S03]  /*2d70*/  FMNMX.FTZ R45, R32, R45, !PT ;  /* 0x0000002d202d7209 */ /* 0x000fc60007810000 */
[----:B------:R-:W-:Y:S02]  /*2d80*/  MUFU.EX2 R58, R34 ;  /* 0x00000022003a7308 */ /* 0x000fe40000000800 */
[----:B------:R-:W0:Y:S06]  /*2d90*/  SHFL.BFLY PT, R10, R45, 0x2, 0x1f ;  /* 0x0c401f002d0a7f89 */ /* 0x000e2c00000e0000 */
[----:B------:R-:W-:Y:S08]  /*2da0*/  MUFU.EX2 R54, R51 ;  /* 0x0000003300367308 */ /* 0x000ff00000000800 */
[----:B------:R-:W2:Y:S08]  /*2db0*/  MUFU.EX2 R53, R53 ;  /* 0x0000003500357308 */ /* 0x000eb00000000800 */
[----:B------:R-:W-:Y:S01]  /*2dc0*/  MUFU.EX2 R165, R35 ;  /* 0x0000002300a57308 */ /* 0x000fe20000000800 */
[----:B0-----:R-:W-:-:S05]  /*2dd0*/  FMNMX.FTZ R12, R45, R10, !PT ;  /* 0x0000000a2d0c7209 */ /* 0x001fca0007810000 */
[----:B-1----:R-:W0:Y:S02]  /*2de0*/  SHFL.BFLY PT, R33, R12, 0x1, 0x1f ;  /* 0x0c201f000c217f89 */ /* 0x002e2400000e0000 */
[----:B------:R-:W-:Y:S01]  /*2df0*/  MUFU.EX2 R36, R36 ;  /* 0x0000002400247308 */ /* 0x000fe20000000800 */
[----:B--2---:R-:W-:-:S07]  /*2e00*/  F2FP.BF16.F32.PACK_AB R161, R56, R53 ;  /* 0x0000003538a1723e */ /* 0x004fce00000010ff */
[----:B------:R-:W-:Y:S08]  /*2e10*/  MUFU.EX2 R37, R37 ;  /* 0x0000002500257308 */ /* 0x000ff00000000800 */
[----:B------:R-:W1:Y:S01]  /*2e20*/  MUFU.EX2 R38, R38 ;  /* 0x0000002600267308 */ /* 0x000e620000000800 */
[----:B0-----:R-:W-:-:S07]  /*2e30*/  FMNMX.FTZ R10, R12, R33, !PT ;  /* 0x000000210c0a7209 */ /* 0x001fce0007810000 */
[----:B------:R-:W-:Y:S01]  /*2e40*/  MUFU.EX2 R39, R39 ;  /* 0x0000002700277308 */ /* 0x000fe20000000800 */
[C---:B------:R-:W-:Y:S01]  /*2e50*/  FSETP.NEU.FTZ.AND P2, PT, R10.reuse, -INF , PT ;  /* 0xff8000000a00780b */ /* 0x040fe20003f5d000 */
[----:B------:R-:W-:-:S06]  /*2e60*/  FMUL.FTZ R12, R10, UR7 ;  /* 0x000000070a0c7c20 */ /* 0x000fcc0008410000 */
[----:B------:R-:W0:Y:S01]  /*2e70*/  MUFU.EX2 R40, R40 ;  /* 0x0000002800287308 */ /* 0x000e220000000800 */
[----:B------:R-:W-:Y:S01]  /*2e80*/  FSEL R34, R12, RZ, P2 ;  /* 0x000000ff0c227208 */ /* 0x000fe20001000000 */
[----:B------:R-:W-:Y:S01]  /*2e90*/  FADD.FTZ R12, R153, R50 ;  /* 0x00000032990c7221 */ /* 0x000fe20000010000 */
[----:B------:R-:W-:Y:S02]  /*2ea0*/  ISETP.NE.AND P2, PT, R75, RZ, PT ;  /* 0x000000ff4b00720c */ /* 0x000fe40003f45270 */
[----:B------:R-:W-:Y:S01]  /*2eb0*/  F2FP.BF16.F32.PACK_AB R153, R50, R153 ;  /* 0x000000993299723e */ /* 0x000fe200000010ff */
        /* <DEDUP_REMOVED lines=27> */
[----:B-1----:R-:W-:-:S02]  /*3070*/  F2FP.BF16.F32.PACK_AB R167, R38, R37 ;  /* 0x0000002526a7723e */ /* 0x002fc400000010ff */
[----:B0-----:R-:W-:Y:S01]  /*3080*/  F2FP.BF16.F32.PACK_AB R169, R40, R39 ;  /* 0x0000002728a9723e */ /* 0x001fe200000010ff */
[----:B------:R0:W-:Y:S01]  /*3090*/  MUFU.EX2 R158, R19 ;  /* 0x00000013009e7308 */ /* 0x0001e20000000800 */
[----:B--2---:R-:W-:-:S07]  /*30a0*/  F2FP.BF16.F32.PACK_AB R152, R14, R13 ;  /* 0x0000000d0e98723e */ /* 0x004fce00000010ff */
[----:B------:R-:W1:Y:S01]  /*30b0*/  MUFU.EX2 R16, R16 ;  /* 0x0000001000107308 */ /* 0x000e620000000800 */
[----:B0-----:R-:W-:Y:S01]  /*30c0*/  FADD.FTZ R19, R155, R12 ;  /* 0x0000000c9b137221 */ /* 0x001fe20000010000 */
[----:B------:R-:W-:-:S03]  /*30d0*/  F2FP.BF16.F32.PACK_AB R155, R48, R155 ;  /* 0x0000009b309b723e */ /* 0x000fc600000010ff */
[----:B------:R-:W-:-:S03]  /*30e0*/  FADD.FTZ R12, R48, R19 ;  /* 0x00000013300c7221 */ /* 0x000fc60000010000 */
[----:B------:R-:W-:Y:S08]  /*30f0*/  MUFU.EX2 R17, R17 ;  /* 0x0000001100117308 */ /* 0x000ff00000000800 */
[----:B------:R0:W-:Y:S01]  /*3100*/  MUFU.EX2 R162, R3 ;  /* 0x0000000300a27308 */ /* 0x0001e20000000800 */
[----:B-1----:R-:W-:-:S07]  /*3110*/  F2FP.BF16.F32.PACK_AB R154, R16, R15 ;  /* 0x0000000f109a723e */ /* 0x002fce00000010ff */
[----:B------:R-:W1:Y:S01]  /*3120*/  MUFU.EX2 R18, R18 ;  /* 0x0000001200127308 */ /* 0x000e620000000800 */
[----:B0-----:R-:W-:Y:S01]  /*3130*/  FADD.FTZ R3, R157, R12 ;  /* 0x0000000c9d037221 */ /* 0x001fe20000010000 */
[----:B------:R-:W-:-:S03]  /*3140*/  F2FP.BF16.F32.PACK_AB R157, R52, R157 ;  /* 0x0000009d349d723e */ /* 0x000fc600000010ff */
[----:B------:R-:W-:-:S03]  /*3150*/  FADD.FTZ R12, R52, R3 ;  /* 0x00000003340c7221 */ /* 0x000fc60000010000 */
[----:B------:R0:W-:Y:S01]  /*3160*/  MUFU.EX2 R33, R4 ;  /* 0x0000000400217308 */ /* 0x0001e20000000800 */
[----:B------:R-:W-:Y:S01]  /*3170*/  FADD.FTZ R19, R159, R12 ;  /* 0x0000000c9f137221 */ /* 0x000fe20000010000 */
[----:B------:R-:W-:Y:S02]  /*3180*/  MOV R12, UR39 ;  /* 0x00000027000c7c02 */ /* 0x000fe40008000f00 */
[----:B------:R-:W-:-:S04]  /*3190*/  F2FP.BF16.F32.PACK_AB R159, R54, R159 ;  /* 0x0000009f369f723e */ /* 0x000fc800000010ff */
[----:B------:R-:W2:Y:S01]  /*31a0*/  MUFU.EX2 R11, R11 ;  /* 0x0000000b000b7308 */ /* 0x000ea20000000800 */
[----:B0-----:R-:W-:Y:S01]  /*31b0*/  FADD.FTZ R4, R13, R14 ;  /* 0x0000000e0d047221 */ /* 0x001fe20000010000 */
[----:B-1----:R-:W-:-:S03]  /*31c0*/  F2FP.BF16.F32.PACK_AB R156, R18, R17 ;  /* 0x00000011129c723e */ /* 0x002fc600000010ff */
[----:B------:R-:W-:-:S03]  /*31d0*/  FADD.FTZ R3, R15, R4 ;  /* 0x000000040f037221 */ /* 0x000fc60000010000 */
[----:B------:R0:W-:Y:S01]  /*31e0*/  MUFU.EX2 R35, R20 ;  /* 0x0000001400237308 */ /* 0x0001e20000000800 */
[----:B------:R-:W-:Y:S01]  /*31f0*/  FADD.FTZ R4, R16, R3 ;  /* 0x0000000310047221 */ /* 0x000fe20000010000 */
[----:B------:R-:W-:-:S05]  /*3200*/  @!P2 VIADD R3, R12, 0x22840 ;  /* 0x000228400c03a836 */ /* 0x000fca0000000000 */
[----:B------:R-:W-:Y:S01]  /*3210*/  @!P2 PRMT R3, RZ, 0x654, R3 ;  /* 0x00000654ff03a816 */ /* 0x000fe20000000003 */
[----:B------:R1:W3:Y:S01]  /*3220*/  MUFU.EX2 R160, R9 ;  /* 0x0000000900a07308 */ /* 0x0002e20000000800 */
[----:B0-----:R-:W-:Y:S01]  /*3230*/  FADD.FTZ R20, R54, R19 ;  /* 0x0000001336147221 */ /* 0x001fe20000010000 */
[----:B------:R-:W-:-:S03]  /*3240*/  FADD.FTZ R19, R17, R4 ;  /* 0x0000000411137221 */ /* 0x000fc60000010000 */
[----:B------:R-:W-:Y:S01]  /*3250*/  FADD.FTZ R45, R53, R20 ;  /* 0x00000014352d7221 */ /* 0x000fe20000010000 */
[----:B------:R-:W-:Y:S02]  /*3260*/  FADD.FTZ R4, R18, R19 ;  /* 0x0000001312047221 */ /* 0x000fe40000010000 */
[----:B------:R-:W-:Y:S01]  /*3270*/  MUFU.EX2 R21, R21 ;  /* 0x0000001500157308 */ /* 0x000fe20000000800 */
[----:B------:R-:W-:Y:S01]  /*3280*/  FADD.FTZ R20, R56, R45 ;  /* 0x0000002d38147221 */ /* 0x000fe20000010000 */
[----:B--2---:R-:W-:Y:S01]  /*3290*/  FADD.FTZ R19, R11, R4 ;  /* 0x000000040b137221 */ /* 0x004fe20000010000 */
[----:B-1----:R-:W-:Y:S02]  /*32a0*/  IADD3 R9, -R2, 0xb, RZ ;  /* 0x0000000b02097810 */ /* 0x002fe40007ffe1ff */
[----:B------:R-:W-:Y:S01]  /*32b0*/  FADD.FTZ R45, R163, R20 ;  /* 0x00000014a32d7221 */ /* 0x000fe20000010000 */
[C---:B------:R-:W-:Y:S01]  /*32c0*/  FADD.FTZ R19, R158.reuse, R19 ;  /* 0x000000139e137221 */ /* 0x040fe20000010000 */
[----:B------:R-:W-:Y:S01]  /*32d0*/  F2FP.BF16.F32.PACK_AB R158, R158, R11 ;  /* 0x0000000b9e9e723e */ /* 0x000fe200000010ff */
[----:B------:R0:W-:Y:S06]  /*32e0*/  BAR.ARV R9, 0x100 ;  /* 0x000400090000751d */ /* 0x0001ec0000002000 */
[----:B------:R-:W-:Y:S01]  /*32f0*/  FADD.FTZ R20, R58, R45 ;  /* 0x0000002d3a147221 */ /* 0x000fe20000010000 */
[----:B---3--:R-:W-:Y:S01]  /*3300*/  FADD.FTZ R4, R160, R19 ;  /* 0x00000013a0047221 */ /* 0x008fe20000010000 */
[----:B------:R-:W1:Y:S01]  /*3310*/  MUFU.EX2 R22, R22 ;  /* 0x0000001600167308 */ /* 0x000e620000000800 */
[----:B------:R2:W-:Y:S01]  /*3320*/  @!P2 SYNCS.ARRIVE.TRANS64.RED.A1T0 RZ, [R3+URZ], RZ ;  /* 0x000000ff03ffa9a7 */ /* 0x0005e2000810043f */
[----:B------:R-:W-:Y:S01]  /*3330*/  FADD.FTZ R19, R165, R20 ;  /* 0x00000014a5137221 */ /* 0x000fe20000010000 */
[----:B------:R-:W-:-:S02]  /*3340*/  F2FP.BF16.F32.PACK_AB R163, R58, R163 ;  /* 0x000000a33aa3723e */ /* 0x000fc400000010ff */
[C---:B------:R-:W-:Y:S01]  /*3350*/  F2FP.BF16.F32.PACK_AB R165, R36.reuse, R165 ;  /* 0x000000a524a5723e */ /* 0x040fe200000010ff */
[----:B------:R-:W-:Y:S01]  /*3360*/  FADD.FTZ R20, R36, R19 ;  /* 0x0000001324147221 */ /* 0x000fe20000010000 */
[C---:B------:R-:W-:Y:S01]  /*3370*/  F2FP.BF16.F32.PACK_AB R160, R33.reuse, R160 ;  /* 0x000000a021a0723e */ /* 0x040fe200000010ff */
[----:B------:R-:W3:Y:S01]  /*3380*/  MUFU.EX2 R23, R23 ;  /* 0x0000001700177308 */ /* 0x000ee20000000800 */
[----:B--2---:R-:W-:-:S04]  /*3390*/  FADD.FTZ R3, R33, R4 ;  /* 0x0000000421037221 */ /* 0x004fc80000010000 */
[----:B------:R-:W-:Y:S01]  /*33a0*/  FADD.FTZ R4, R162, R3 ;  /* 0x00000003a2047221 */ /* 0x000fe20000010000 */
[----:B------:R-:W-:Y:S01]  /*33b0*/  FADD.FTZ R3, R37, R20 ;  /* 0x0000001425037221 */ /* 0x000fe20000010000 */
[C---:B------:R-:W-:Y:S01]  /*33c0*/  F2FP.BF16.F32.PACK_AB R162, R35.reuse, R162 ;  /* 0x000000a223a2723e */ /* 0x040fe200000010ff */
[----:B------:R-:W2:Y:S01]  /*33d0*/  MUFU.EX2 R24, R24 ;  /* 0x0000001800187308 */ /* 0x000ea20000000800 */
[----:B------:R-:W-:Y:S01]  /*33e0*/  FADD.FTZ R4, R35, R4 ;  /* 0x0000000423047221 */ /* 0x000fe20000010000 */
[----:B------:R-:W-:Y:S01]  /*33f0*/  FADD.FTZ R20, R38, R3 ;  /* 0x0000000326147221 */ /* 0x000fe20000010000 */
[C---:B-1----:R-:W-:Y:S02]  /*3400*/  F2FP.BF16.F32.PACK_AB R164, R22.reuse, R21 ;  /* 0x0000001516a4723e */ /* 0x042fe400000010ff */
[----:B------:R-:W-:Y:S01]  /*3410*/  FADD.FTZ R3, R21, R4 ;  /* 0x0000000415037221 */ /* 0x000fe20000010000 */
[----:B------:R-:W-:Y:S02]  /*3420*/  FADD.FTZ R19, R39, R20 ;  /* 0x0000001427137221 */ /* 0x000fe40000010000 */
[----:B------:R-:W1:Y:S01]  /*3430*/  MUFU.EX2 R25, R25 ;  /* 0x0000001900197308 */ /* 0x000e620000000800 */
[----:B------:R-:W-:Y:S01]  /*3440*/  FADD.FTZ R4, R22, R3 ;  /* 0x0000000316047221 */ /* 0x000fe20000010000 */
[----:B------:R-:W-:-:S03]  /*3450*/  FADD.FTZ R20, R40, R19 ;  /* 0x0000001328147221 */ /* 0x000fc60000010000 */
[----:B---3--:R-:W-:-:S03]  /*3460*/  FADD.FTZ R3, R23, R4 ;  /* 0x0000000417037221 */ /* 0x008fc60000010000 */
[----:B------:R-:W3:Y:S01]  /*3470*/  MUFU.EX2 R26, R26 ;  /* 0x0000001a001a7308 */ /* 0x000ee20000000800 */
[C---:B--2---:R-:W-:Y:S01]  /*3480*/  FADD.FTZ R4, R24.reuse, R3 ;  /* 0x0000000318047221 */ /* 0x044fe20000010000 */
[----:B------:R-:W-:-:S06]  /*3490*/  F2FP.BF16.F32.PACK_AB R166, R24, R23 ;  /* 0x0000001718a6723e */ /* 0x000fcc00000010ff */
[----:B------:R-:W2:Y:S01]  /*34a0*/  MUFU.EX2 R41, R41 ;  /* 0x0000002900297308 */ /* 0x000ea20000000800 */
[----:B-1----:R-:W-:-:S07]  /*34b0*/  FADD.FTZ R3, R25, R4 ;  /* 0x0000000419037221 */ /* 0x002fce0000010000 */
[----:B------:R-:W1:Y:S01]  /*34c0*/  MUFU.EX2 R27, R27 ;  /* 0x0000001b001b7308 */ /* 0x000e620000000800 */
[C---:B---3--:R-:W-:Y:S01]  /*34d0*/  FADD.FTZ R4, R26.reuse, R3 ;  /* 0x000000031a047221 */ /* 0x048fe20000010000 */
[----:B------:R-:W-:-:S06]  /*34e0*/  F2FP.BF16.F32.PACK_AB R168, R26, R25 ;  /* 0x000000191aa8723e */ /* 0x000fcc00000010ff */
[----:B------:R-:W3:Y:S01]  /*34f0*/  MUFU.EX2 R42, R42 ;  /* 0x0000002a002a7308 */ /* 0x000ee20000000800 */
[----:B--2---:R-:W-:-:S07]  /*3500*/  FADD.FTZ R19, R41, R20 ;  /* 0x0000001429137221 */ /* 0x004fce0000010000 */
[----:B------:R-:W2:Y:S01]  /*3510*/  MUFU.EX2 R28, R28 ;  /* 0x0000001c001c7308 */ /* 0x000ea20000000800 */
[----:B-1----:R-:W-:-:S07]  /*3520*/  FADD.FTZ R3, R27, R4 ;  /* 0x000000041b037221 */ /* 0x002fce0000010000 */
[----:B------:R-:W1:Y:S01]  /*3530*/  MUFU.EX2 R43, R43 ;  /* 0x0000002b002b7308 */ /* 0x000e620000000800 */
[C---:B---3--:R-:W-:Y:S01]  /*3540*/  FADD.FTZ R20, R42.reuse, R19 ;  /* 0x000000132a147221 */ /* 0x048fe20000010000 */
[----:B------:R-:W-:-:S06]  /*3550*/  F2FP.BF16.F32.PACK_AB R171, R42, R41 ;  /* 0x000000292aab723e */ /* 0x000fcc00000010ff */
[----:B------:R-:W3:Y:S01]  /*3560*/  MUFU.EX2 R29, R29 ;  /* 0x0000001d001d7308 */ /* 0x000ee20000000800 */
[C---:B--2---:R-:W-:Y:S01]  /*3570*/  FADD.FTZ R4, R28.reuse, R3 ;  /* 0x000000031c047221 */ /* 0x044fe20000010000 */
[----:B------:R-:W-:-:S06]  /*3580*/  F2FP.BF16.F32.PACK_AB R170, R28, R27 ;  /* 0x0000001b1caa723e */ /* 0x000fcc00000010ff */
[----:B------:R-:W2:Y:S01]  /*3590*/  MUFU.EX2 R44, R44 ;  /* 0x0000002c002c7308 */ /* 0x000ea20000000800 */
[----:B-1----:R-:W-:-:S07]  /*35a0*/  FADD.FTZ R19, R43, R20 ;  /* 0x000000142b137221 */ /* 0x002fce0000010000 */
[----:B------:R-:W1:Y:S01]  /*35b0*/  MUFU.EX2 R30, R30 ;  /* 0x0000001e001e7308 */ /* 0x000e620000000800 */
[----:B---3--:R-:W-:-:S07]  /*35c0*/  FADD.FTZ R13, R29, R4 ;  /* 0x000000041d0d7221 */ /* 0x008fce0000010000 */
[----:B------:R-:W3:Y:S01]  /*35d0*/  MUFU.EX2 R46, R46 ;  /* 0x0000002e002e7308 */ /* 0x000ee20000000800 */
[C---:B--2---:R-:W-:Y:S01]  /*35e0*/  FADD.FTZ R19, R44.reuse, R19 ;  /* 0x000000132c137221 */ /* 0x044fe20000010000 */
[----:B------:R-:W-:-:S06]  /*35f0*/  F2FP.BF16.F32.PACK_AB R173, R44, R43 ;  /* 0x0000002b2cad723e */ /* 0x000fcc00000010ff */
[----:B------:R-:W2:Y:S01]  /*3600*/  MUFU.EX2 R31, R31 ;  /* 0x0000001f001f7308 */ /* 0x000ea20000000800 */
[C---:B-1----:R-:W-:Y:S01]  /*3610*/  FADD.FTZ R4, R30.reuse, R13 ;  /* 0x0000000d1e047221 */ /* 0x042fe20000010000 */
[----:B------:R-:W-:-:S06]  /*3620*/  F2FP.BF16.F32.PACK_AB R172, R30, R29 ;  /* 0x0000001d1eac723e */ /* 0x000fcc00000010ff */
[----:B------:R-:W1:Y:S01]  /*3630*/  MUFU.EX2 R47, R47 ;  /* 0x0000002f002f7308 */ /* 0x000e620000000800 */
[----:B---3--:R-:W-:-:S07]  /*3640*/  FADD.FTZ R20, R46, R19 ;  /* 0x000000132e147221 */ /* 0x008fce0000010000 */
[----:B------:R-:W3:Y:S01]  /*3650*/  MUFU.EX2 R32, R32 ;  /* 0x0000002000207308 */ /* 0x000ee20000000800 */
[----:B--2---:R-:W-:Y:S01]  /*3660*/  FADD.FTZ R11, R31, R4 ;  /* 0x000000041f0b7221 */ /* 0x004fe20000010000 */
[C---:B-1----:R-:W-:Y:S01]  /*3670*/  FADD.FTZ R3, R47.reuse, R20 ;  /* 0x000000142f037221 */ /* 0x042fe20000010000 */
[----:B------:R-:W-:Y:S02]  /*3680*/  F2FP.BF16.F32.PACK_AB R175, R47, R46 ;  /* 0x0000002e2faf723e */ /* 0x000fe400000010ff */
[C---:B---3--:R-:W-:Y:S01]  /*3690*/  FADD.FTZ R4, R32.reuse, R11 ;  /* 0x0000000b20047221 */ /* 0x048fe20000010000 */
[----:B------:R-:W-:Y:S01]  /*36a0*/  F2FP.BF16.F32.PACK_AB R174, R32, R31 ;  /* 0x0000001f20ae723e */ /* 0x000fe200000010ff */
[----:B0-----:R-:W-:Y:S06]  /*36b0*/  @!P0 BRA `(.L_x_13266) ;  /* 0x0000000000048947 */ /* 0x001fec0003800000 */
[----:B------:R-:W-:Y:S01]  /*36c0*/  BPT.TRAP 0x1 ;  /* 0x000000040000795c */ /* 0x000fe20000300000 */
.L_x_13266:
[----:B------:R0:W1:Y:S01]  /*36d0*/  SYNCS.PHASECHK.TRANS64.TRYWAIT P3, [UR39+0x22850], R7 ;  /* 0x02285007ff0075a7 */ /* 0x0000620008060167 */
[----:B------:R-:W-:Y:S05]  /*36e0*/  @!P0 BRA `(.L_x_13267) ;  /* 0x0000000000048947 */ /* 0x000fea0003800000 */
[----:B------:R-:W-:Y:S01]  /*36f0*/  BPT.TRAP 0x1 ;  /* 0x000000040000795c */ /* 0x000fe20000300000 */
.L_x_13267:
[----:B-1----:R-:W-:Y:S05]  /*3700*/  @P3 BRA `(.L_x_13268) ;  /* 0x0000000000083947 */ /* 0x002fea0003800000 */
[----:B------:R-:W1:Y:S02]  /*3710*/  SYNCS.PHASECHK.TRANS64.TRYWAIT P3, [UR39+0x22850], R7 ;  /* 0x02285007ff0075a7 */ /* 0x000e640008060167 */
[----:B-1----:R-:W-:Y:S05]  /*3720*/  @!P3 BRA `(.L_x_13269) ;  /* 0x000000bc0058b947 */ /* 0x002fea0003800000 */
.L_x_13268:
[----:B------:R2:W-:Y:S01]  /*3730*/  BAR.SYNC.DEFER_BLOCKING R0, 0x100 ;  /* 0x000400000000751d */ /* 0x0005e20000010000 */
[----:B------:R-:W-:Y:S01]  /*3740*/  UIADD3 UR4, UR39, 0x400, URZ ;  /* 0x0000040027047890 */ /* 0x000fe2000fffe03f */
[----:B-1----:R-:W-:Y:S01]  /*3750*/  @!P2 VIADD R12, R12, 0x22860 ;  /* 0x000228600c0ca836 */ /* 0x002fe20000000000 */
[----:B------:R-:W-:Y:S02]  /*3760*/  UIADD3 UR41, UR41, -0x2, URZ ;  /* 0xfffffffe29297890 */ /* 0x000fe4000fffe03f */
[----:B------:R-:W-:Y:S01]  /*3770*/  USHF.R.U32.HI UR4, URZ, 0x4, UR4 ;  /* 0x000000043f047899 */ /* 0x000fe20008011604 */
[----:B------:R-:W-:Y:S01]  /*3780*/  UMOV UR15, 0x40000040 ;  /* 0x40000040000f7882 */ /* 0x000fe20000000000 */
[----:B------:R-:W-:Y:S02]  /*3790*/  @!P2 PRMT R12, RZ, 0x654, R12 ;  /* 0x00000654ff0ca816 */ /* 0x000fe4000000000c */
[----:B------:R-:W-:-:S04]  /*37a0*/  ULOP3.LUT UR4, UR4, 0x3fff, URZ, 0xc0, !UPT ;  /* 0x00003fff04047892 */ /* 0x000fc8000f8ec03f */
[----:B------:R-:W-:-:S04]  /*37b0*/  ULOP3.LUT UR24, UR4, 0x3000000, URZ, 0xfc, !UPT ;  /* 0x0300000004187892 */ /* 0x000fc8000f8efc3f */
        /* <DEDUP_REMOVED lines=34> */
[----:B------:R-:W1:Y:S02]  /*39e0*/  S2UR UR4, SR_CTAID.X ;  /* 0x00000000000479c3 */ /* 0x000e640000002500 */
[----:B-1----:R-:W-:-:S03]  /*39f0*/  USHF.L.U32 UR10, UR4, 0x7, URZ ;  /* 0x00000007040a7899 */ /* 0x002fc6000800063f */
[----:B------:R-:W-:Y:S02]  /*3a00*/  @UP0 ULDC UR4, c[0x0][0x44c] ;  /* 0x0001130000040ab9 */ /* 0x000fe40000000800 */
[----:B------:R-:W-:Y:S01]  /*3a10*/  UIMAD.WIDE.U32 UR4, UR10, UR4, URZ ;  /* 0x000000040a0472a5 */ /* 0x000fe2000f8e003f */
[----:B------:R-:W-:Y:S02]  /*3a20*/  WARPGROUP.DEPBAR.LE gsb0, 0x0 ;  /* 0x00008000000079c5 */ /* 0x000fe40000010000 */
[----:B------:R-:W-:-:S15]  /*3a30*/  WARPGROUP.ARRIVE ;  /* 0x00000000000079c5 */ /* 0x000fde0000000000 */
[----:B------:R-:W-:Y:S01]  /*3a40*/  HGMMA.64x256x16.F32.BF16 R24, R172, gdesc[UR12].tnspB, R24, gsb0 ;  /* 0x43e0000cac187df0 */ /* 0x000fe20008001818 */
[----:B------:R-:W-:Y:S02]  /*3a50*/  @UP0 ULDC UR14, c[0x0][0x450] ;  /* 0x00011400000e0ab9 */ /* 0x000fe40000000800 */
[----:B------:R-:W-:-:S04]  /*3a60*/  @UP0 USHF.R.U32.HI UR10, URZ, UR14, UR5 ;  /* 0x0000000e3f0a0299 */ /* 0x000fc80008011605 */
[----:B------:R-:W-:-:S04]  /*3a70*/  UIADD3 UR4, UR10, -UR11, UR40 ;  /* 0x8000000b0a047290 */ /* 0x000fc8000fffe028 */
[----:B------:R-:W-:-:S04]  /*3a80*/  UIMAD.WIDE UR4, UR4, 0x2aaaaaab, URZ ;  /* 0x2aaaaaab040478a5 */ /* 0x000fc8000f8e023f */
[----:B------:R-:W-:-:S04]  /*3a90*/  USHF.R.U32.HI UR4, URZ, 0x1f, UR5 ;  /* 0x0000001f3f047899 */ /* 0x000fc80008011605 */
[----:B------:R-:W-:-:S03]  /*3aa0*/  ULEA.HI.SX32 UR4, UR5, UR4, 0x1c ;  /* 0x0000000405047291 */ /* 0x000fc6000f8fe23f */
[----:B------:R-:W-:Y:S01]  /*3ab0*/  UMOV UR5, URZ ;  /* 0x0000003f00057c82 */ /* 0x000fe20008000000 */
[----:B------:R-:W-:-:S04]  /*3ac0*/  UISETP.LT.AND UP1, UPT, UR38, UR4, UPT ;  /* 0x000000042600728c */ /* 0x000fc8000bf21270 */
[----:B------:R-:W-:-:S03]  /*3ad0*/  USEL UR25, UR38, UR4, !UP1 ;  /* 0x0000000426197287 */ /* 0x000fc6000c800000 */
[----:B------:R-:W-:Y:S01]  /*3ae0*/  UMOV UR4, URZ ;  /* 0x0000003f00047c82 */ /* 0x000fe20008000000 */
[----:B------:R-:W-:-:S06]  /*3af0*/  UISETP.GE.AND UP1, UPT, UR41, UR25, UPT ;  /* 0x000000192900728c */ /* 0x000fcc000bf26270 */
[----:B------:R-:W-:Y:S01]  /*3b00*/  PLOP3.LUT P3, PT, PT, PT, UP1, 0x80, 0x0 ;  /* 0x000000000000781c */ /* 0x000fe20003f6f018 */
[----:B------:R-:W-:Y:S02]  /*3b10*/  WARPGROUP.DEPBAR.LE gsb0, 0x0 ;  /* 0x00008000000079c5 */ /* 0x000fe40000010000 */
[----:B------:R2:W-:Y:S10]  /*3b20*/  @!P2 SYNCS.ARRIVE.TRANS64.RED.A1T0 RZ, [R12+URZ], RZ ;  /* 0x000000ff0cffa9a7 */ /* 0x0005f4000810043f */
[----:B--2---:R-:W-:Y:S05]  /*3b30*/  @!P3 BRA `(.L_x_13270) ;  /* 0x000000280094b947 */ /* 0x004fea0003800000 */
[----:B------:R-:W-:Y:S01]  /*3b40*/  IMAD.MOV.U32 R11, RZ, RZ, R8 ;  /* 0x000000ffff0b7224 */ /* 0x000fe200078e0008 */
[----:B------:R-:W-:Y:S01]  /*3b50*/  MOV R12, R10 ;  /* 0x0000000a000c7202 */ /* 0x000fe20000000f00 */
[----:B------:R-:W-:Y:S01]  /*3b60*/  UMOV UR5, URZ ;  /* 0x0000003f00057c82 */ /* 0x000fe20008000000 */
[----:B------:R-:W-:Y:S01]  /*3b70*/  UMOV UR4, URZ ;  /* 0x0000003f00047c82 */ /* 0x000fe20008000000 */
[----:B------:R-:W-:Y:S01]  /*3b80*/  ULDC UR28, c[0x0][0x288] ;  /* 0x0000a200001c7ab9 */ /* 0x000fe20000000800 */
[----:B------:R-:W-:Y:S01]  /*3b90*/  ULDC UR27, c[0x0][0x2f0] ;  /* 0x0000bc00001b7ab9 */ /* 0x000fe20000000800 */
[----:B------:R-:W-:Y:S01]  /*3ba0*/  ULDC UR26, c[0x0][0x9d8] ;  /* 0x00027600001a7ab9 */ /* 0x000fe20000000800 */
[----:B------:R-:W-:-:S05]  /*3bb0*/  ULDC UR7, c[0x0][0x988] ;  /* 0x0002620000077ab9 */ /* 0x000fca0000000800 */
.L_x_13279:
[----:B------:R-:W-:-:S04]  /*3bc0*/  UIADD3 UR4, UR4, 0x1, URZ ;  /* 0x0000000104047890 */ /* 0x000fc8000fffe03f */
[----:B------:R-:W-:-:S04]  /*3bd0*/  UISETP.NE.AND UP1, UPT, UR4, 0x2, UPT ;  /* 0x000000020400788c */ /* 0x000fc8000bf25270 */
[----:B------:R-:W-:Y:S02]  /*3be0*/  USEL UR10, URZ, 0x1, UP1 ;  /* 0x000000013f0a7887 */ /* 0x000fe40008800000 */
[----:B------:R-:W-:Y:S02]  /*3bf0*/  USEL UR4, UR4, URZ, UP1 ;  /* 0x0000003f04047287 */ /* 0x000fe40008800000 */
[----:B------:R-:W-:Y:S01]  /*3c00*/  ULOP3.LUT UR5, UR5, UR10, URZ, 0x3c, !UPT ;  /* 0x0000000a05057292 */ /* 0x000fe2000f8e3c3f */
[----:B--2---:R-:W-:Y:S11]  /*3c10*/  @!P0 BRA `(.L_x_13271) ;  /* 0x0000000000048947 */ /* 0x004ff60003800000 */
[----:B------:R-:W-:Y:S01]  /*3c20*/  BPT.TRAP 0x1 ;  /* 0x000000040000795c */ /* 0x000fe20000300000 */
.L_x_13271:
[----:B------:R-:W-:Y:S01]  /*3c30*/  ULEA UR29, UR4, UR39, 0x3 ;  /* 0x00000027041d7291 */ /* 0x000fe2000f8e183f */
[----:B0-----:R-:W-:-:S05]  /*3c40*/  IMAD.U32 R7, RZ, RZ, UR5 ;  /* 0x00000005ff077e24 */ /* 0x001fca000f8e00ff */
[----:B------:R-:W-:-:S04]  /*3c50*/  SHF.L.U32 R7, R7, 0x1f, RZ ;  /* 0x0000001f07077819 */ /* 0x000fc800000006ff */
[----:B------:R0:W1:Y:S01]  /*3c60*/  SYNCS.PHASECHK.TRANS64.TRYWAIT P3, [UR29+0x22830], R7 ;  /* 0x02283007ff0075a7 */ /* 0x000062000806015d */
[----:B------:R-:W-:Y:S05]  /*3c70*/  @!P0 BRA `(.L_x_13272) ;  /* 0x0000000000048947 */ /* 0x000fea0003800000 */
[----:B------:R-:W-:Y:S01]  /*3c80*/  BPT.TRAP 0x1 ;  /* 0x000000040000795c */ /* 0x000fe20000300000 */
.L_x_13272:
[----:B-1----:R-:W-:Y:S05]  /*3c90*/  @P3 BRA `(.L_x_13273) ;  /* 0x0000000000083947 */ /* 0x002fea0003800000 */
[----:B------:R-:W1:Y:S02]  /*3ca0*/  SYNCS.PHASECHK.TRANS64.TRYWAIT P3, [UR29+0x22830], R7 ;  /* 0x02283007ff0075a7 */ /* 0x000e64000806015d */
[----:B-1----:R-:W-:Y:S05]  /*3cb0*/  @!P3 BRA `(.L_x_13274) ;  /* 0x000000b80008b947 */ /* 0x002fea0003800000 */
.L_x_13273:
[----:B------:R-:W-:Y:S01]  /*3cc0*/  UIMAD UR10, UR4, 0x300, UR6 ;  /* 0x00000300040a78a4 */ /* 0x000fe2000f8e0206 */
[----:B------:R-:W-:Y:S01]  /*3cd0*/  WARPGROUP.ARRIVE ;  /* 0x00000000000079c5 */ /* 0x000fe20000000000 */
[----:B------:R-:W-:Y:S01]  /*3ce0*/  UMOV UR11, 0x40000040 ;  /* 0x40000040000b7882 */ /* 0x000fe20000000000 */
[----:B------:R-:W-:Y:S01]  /*3cf0*/  UMOV UR15, 0x40000040 ;  /* 0x40000040000f7882 */ /* 0x000fe20000000000 */
[----:B------:R-:W-:Y:S01]  /*3d00*/  UIADD3 UR14, UR10, 0x2, URZ ;  /* 0x000000020a0e7890 */ /* 0x000fe2000fffe03f */
[----:B------:R-:W-:Y:S01]  /*3d10*/  IMAD.MOV.U32 R21, RZ, RZ, -0x2 ;  /* 0xfffffffeff157424 */ /* 0x000fe200078e00ff */
[----:B------:R-:W-:Y:S01]  /*3d20*/  UIADD3 UR18, UR10, 0x4, URZ ;  /* 0x000000040a127890 */ /* 0x000fe2000fffe03f */
[----:B------:R-:W-:Y:S01]  /*3d30*/  MOV R19, UR27 ;  /* 0x0000001b00137c02 */ /* 0x000fe20008000f00 */
[----:B------:R-:W-:Y:S01]  /*3d40*/  UMOV UR19, 0x40000040 ;  /* 0x4000004000137882 */ /* 0x000fe20000000000 */
[----:B------:R-:W-:Y:S01]  /*3d50*/  HGMMA.64x96x16.F32.BF16 R152, gdesc[UR8], RZ, !UPT, gsb0 ;  /* 0x01600000089879f0 */ /* 0x000fe2000c0018ff */
[----:B------:R-:W-:Y:S01]  /*3d60*/  UIADD3 UR22, UR10, 0x6, URZ ;  /* 0x000000060a167890 */ /* 0x000fe2000fffe03f */
[----:B------:R-:W-:-:S02]  /*3d70*/  UMOV UR23, 0x40000040 ;  /* 0x4000004000177882 */ /* 0x000fc40000000000 */
[----:B------:R-:W-:Y:S02]  /*3d80*/  @UP0 ULDC UR10, c[0x0][0x44c] ;  /* 0x00011300000a0ab9 */ /* 0x000fe40000000800 */
[----:B------:R-:W-:Y:S01]  /*3d90*/  @P1 IMAD.HI.U32 R13, R5, UR10, RZ ;  /* 0x0000000a050d1c27 */ /* 0x000fe2000f8e00ff */
[----:B------:R-:W-:Y:S01]  /*3da0*/  @UP0 ULDC UR10, c[0x0][0x450] ;  /* 0x00011400000a0ab9 */ /* 0x000fe20000000800 */
        /* <DEDUP_REMOVED lines=10> */
[----:B-1----:R-:W-:Y:S01]  /*3e50*/  FMUL.FTZ R8, R167, UR26 ;  /* 0x0000001aa7087c20 */ /* 0x002fe20008410000 */
[----:B------:R-:W-:Y:S01]  /*3e60*/  IMAD.MOV.U32 R167, RZ, RZ, R5 ;  /* 0x000000ffffa77224 */ /* 0x000fe200078e0005 */
[----:B------:R-:W-:Y:S01]  /*3e70*/  @P1 SHF.R.U32.HI R167, RZ, UR10, R13 ;  /* 0x0000000affa71c19 */ /* 0x000fe2000801160d */
[----:B------:R-:W-:Y:S01]  /*3e80*/  UMOV UR10, 0x1 ;  /* 0x00000001000a7882 */ /* 0x000fe20000000000 */
[----:B------:R-:W-:Y:S01]  /*3e90*/  FMUL.FTZ R154, R154, UR26 ;  /* 0x0000001a9a9a7c20 */ /* 0x000fe20008410000 */
[----:B------:R-:W-:Y:S01]  /*3ea0*/  UIMAD UR10, UR41, -0x60, UR10 ;  /* 0xffffffa0290a78a4 */ /* 0x000fe2000f8e020a */
[----:B------:R-:W-:Y:S01]  /*3eb0*/  FMUL.FTZ R155, R155, UR26 ;  /* 0x0000001a9b9b7c20 */ /* 0x000fe20008410000 */
[----:B------:R-:W1:Y:S01]  /*3ec0*/  SHFL.IDX PT, R13, R167, 0x1, 0x1c1f ;  /* 0x003c1f00a70d7f89 */ /* 0x000e6200000e0000 */
        /* <DEDUP_REMOVED lines=9> */
[----:B--2---:R-:W-:-:S02]  /*3f60*/  IMAD R8, R6, R21, UR10 ;  /* 0x0000000a06087e24 */ /* 0x004fc4000f8e0215 */
[----:B------:R-:W-:Y:S01]  /*3f70*/  FMUL.FTZ R200, R160, UR26 ;  /* 0x0000001aa0c87c20 */ /* 0x000fe20008410000 */
[----:B------:R-:W-:Y:S01]  /*3f80*/  FMUL.FTZ R160, R161, UR26 ;  /* 0x0000001aa1a07c20 */ /* 0x000fe20008410000 */
[----:B------:R-:W-:Y:S01]  /*3f90*/  FMUL.FTZ R15, R165, UR26 ;  /* 0x0000001aa50f7c20 */ /* 0x000fe20008410000 */
[----:B------:R-:W-:Y:S02]  /*3fa0*/  IMAD R8, R19, UR36, R8 ;  /* 0x0000002413087c24 */ /* 0x000fe4000f8e0208 */
        /* <DEDUP_REMOVED lines=9> */
[----:B-1----:R-:W-:Y:S01]  /*4040*/  IADD3 R156, R13, -UR28, R8 ;  /* 0x8000001c0d9c7c10 */ /* 0x002fe2000fffe008 */
[----:B------:R-:W1:Y:S01]  /*4050*/  MUFU.TANH R158, R158 ;  /* 0x0000009e009e7308 */ /* 0x000e620000002400 */
[----:B------:R-:W-:Y:S01]  /*4060*/  FMUL.FTZ R183, R183, UR26 ;  /* 0x0000001ab7b77c20 */ /* 0x000fe20008410000 */
[----:B------:R-:W-:Y:S01]  /*4070*/  FMUL.FTZ R186, R186, UR26 ;  /* 0x0000001ababa7c20 */ /* 0x000fe20008410000 */
[C---:B------:R-:W-:Y:S01]  /*4080*/  ISETP.GT.AND P3, PT, R156.reuse, RZ, PT ;  /* 0x000000ff9c00720c */ /* 0x040fe20003f64270 */
[----:B------:R-:W-:Y:S01]  /*4090*/  FMUL.FTZ R187, R187, UR26 ;  /* 0x0000001abbbb7c20 */ /* 0x000fe20008410000 */
[----:B------:R-:W-:Y:S01]  /*40a0*/  ISETP.GT.AND P4, PT, R156, 0x1, PT ;  /* 0x000000019c00780c */ /* 0x000fe20003f84270 */
[----:B------:R-:W-:Y:S01]  /*40b0*/  FMUL.FTZ R190, R190, UR26 ;  /* 0x0000001abebe7c20 */ /* 0x000fe20008410000 */
[----:B---3--:R-:W-:Y:S01]  /*40c0*/  FSEL R168, R154, -INF , P3 ;  /* 0xff8000009aa87808 */ /* 0x008fe20001800000 */
[----:B------:R-:W2:Y:S01]  /*40d0*/  MUFU.TANH R159, R159 ;  /* 0x0000009f009f7308 */ /* 0x000ea20000002400 */
[----:B------:R-:W-:Y:S01]  /*40e0*/  ISETP.GT.AND P3, PT, R156, 0x8, PT ;  /* 0x000000089c00780c */ /* 0x000fe20003f64270 */
[----:B------:R-:W-:Y:S01]  /*40f0*/  FMUL.FTZ R191, R191, UR26 ;  /* 0x0000001abfbf7c20 */ /* 0x000fe20008410000 */
[----:B------:R-:W-:Y:S01]  /*4100*/  FMNMX.FTZ R13, R168, R11, !PT ;  /* 0x0000000ba80d7209 */ /* 0x000fe20007810000 */
        /* <DEDUP_REMOVED lines=10> */
[----:B------:R-:W-:-:S02]  /*41b0*/  FMUL.FTZ R10, R169, UR26 ;  /* 0x0000001aa90a7c20 */ /* 0x000fc40008410000 */
[----:B------:R-:W1:Y:S08]  /*41c0*/  MUFU.TANH R163, R163 ;  /* 0x000000a300a37308 */ /* 0x000e700000002400 */
[----:B------:R4:W5:Y:S08]  /*41d0*/  MUFU.TANH R161, R166 ;  /* 0x000000a600a17308 */ /* 0x0009700000002400 */
[----:B------:R-:W0:Y:S01]  /*41e0*/  MUFU.TANH R170, R170 ;  /* 0x000000aa00aa7308 */ /* 0x000e220000002400 */
[----:B----4-:R-:W-:-:S02]  /*41f0*/  FSEL R166, R155, -INF , P4 ;  /* 0xff8000009ba67808 */ /* 0x010fc40002000000 */
[----:B------:R-:W-:Y:S02]  /*4200*/  ISETP.GT.AND P4, PT, R156, 0x9, PT ;  /* 0x000000099c00780c */ /* 0x000fe40003f84270 */
[----:B------:R-:W-:Y:S02]  /*4210*/  FMNMX.FTZ R14, R166, R13, !PT ;  /* 0x0000000da60e7209 */ /* 0x000fe40007810000 */
[----:B--2---:R-:W-:Y:S01]  /*4220*/  FSEL R162, R159, -INF , P4 ;  /* 0xff8000009fa27808 */ /* 0x004fe20002000000 */
[----:B------:R-:W2:Y:S01]  /*4230*/  MUFU.TANH R171, R171 ;  /* 0x000000ab00ab7308 */ /* 0x000ea20000002400 */
[----:B------:R-:W-:Y:S02]  /*4240*/  FMNMX.FTZ R13, R165, R14, !PT ;  /* 0x0000000ea50d7209 */ /* 0x000fe40007810000 */
[----:B------:R-:W-:Y:S02]  /*4250*/  ISETP.GT.AND P4, PT, R156, 0x11, PT ;  /* 0x000000119c00780c */ /* 0x000fe40003f84270 */
[----:B---3--:R-:W-:-:S02]  /*4260*/  FSEL R159, R16, -INF , P3 ;  /* 0xff800000109f7808 */ /* 0x008fc40001800000 */
[----:B------:R-:W-:Y:S01]  /*4270*/  FMNMX.FTZ R14, R162, R13, !PT ;  /* 0x0000000da20e7209 */ /* 0x000fe20007810000 */
[----:B------:R-:W3:Y:S01]  /*4280*/  MUFU.TANH R174, R174 ;  /* 0x000000ae00ae7308 */ /* 0x000ee20000002400 */
[C---:B------:R-:W-:Y:S02]  /*4290*/  ISETP.GT.AND P3, PT, R156.reuse, 0x18, PT ;  /* 0x000000189c00780c */ /* 0x040fe40003f64270 */
[----:B-1----:R-:W-:Y:S02]  /*42a0*/  FSEL R164, R163, -INF , P4 ;  /* 0xff800000a3a47808 */ /* 0x002fe40002000000 */
[----:B------:R-:W-:Y:S02]  /*42b0*/  FMNMX.FTZ R13, R159, R14, !PT ;  /* 0x0000000e9f0d7209 */ /* 0x000fe40007810000 */
[----:B------:R-:W-:Y:S01]  /*42c0*/  ISETP.GT.AND P4, PT, R156, 0x19, PT ;  /* 0x000000199c00780c */ /* 0x000fe20003f84270 */
[----:B------:R-:W1:Y:S01]  /*42d0*/  MUFU.TANH R175, R175 ;  /* 0x000000af00af7308 */ /* 0x000e620000002400 */
[----:B-----5:R-:W-:-:S02]  /*42e0*/  FSEL R161, R161, -INF , P3 ;  /* 0xff800000a1a17808 */ /* 0x020fc40001800000 */
[----:B------:R-:W-:Y:S02]  /*42f0*/  FMNMX.FTZ R14, R164, R13, !PT ;  /* 0x0000000da40e7209 */ /* 0x000fe40007810000 */
[----:B------:R-:W-:Y:S02]  /*4300*/  ISETP.GT.AND P3, PT, R156, 0x20, PT ;  /* 0x000000209c00780c */ /* 0x000fe40003f64270 */
[----:B------:R-:W-:Y:S01]  /*4310*/  FSEL R163, R18, -INF , P4 ;  /* 0xff80000012a37808 */ /* 0x000fe20002000000 */
[----:B------:R-:W4:Y:S01]  /*4320*/  MUFU.TANH R178, R178 ;  /* 0x000000b200b27308 */ /* 0x000f220000002400 */
[----:B------:R-:W-:Y:S02]  /*4330*/  FMNMX.FTZ R14, R161, R14, !PT ;  /* 0x0000000ea10e7209 */ /* 0x000fe40007810000 */
[----:B------:R-:W-:Y:S02]  /*4340*/  ISETP.GT.AND P4, PT, R156, 0x21, PT ;  /* 0x000000219c00780c */ /* 0x000fe40003f84270 */
[----:B0-----:R-:W-:Y:S01]  /*4350*/  FSEL R16, R170, -INF , P3 ;  /* 0xff800000aa107808 */ /* 0x001fe20001800000 */
[----:B------:R-:W-:Y:S01]  /*4360*/  FMUL.FTZ R170, R172, UR26 ;  /* 0x0000001aacaa7c20 */ /* 0x000fe20008410000 */
[----:B------:R-:W-:Y:S01]  /*4370*/  FMNMX.FTZ R19, R163, R14, !PT ;  /* 0x0000000ea3137209 */ /* 0x000fe20007810000 */
[----:B------:R0:W5:Y:S01]  /*4380*/  MUFU.TANH R20, R179 ;  /* 0x000000b300147308 */ /* 0x0001620000002400 */
[----:B------:R-:W-:-:S02]  /*4390*/  ISETP.GT.AND P3, PT, R156, 0x28, PT ;  /* 0x000000289c00780c */ /* 0x000fc40003f64270 */
[----:B--2---:R-:W-:Y:S02]  /*43a0*/  FSEL R13, R171, -INF , P4 ;  /* 0xff800000ab0d7808 */ /* 0x004fe40002000000 */
[----:B------:R-:W-:Y:S02]  /*43b0*/  FMNMX.FTZ R18, R16, R19, !PT ;  /* 0x0000001310127209 */ /* 0x000fe40007810000 */
[----:B------:R-:W-:Y:S01]  /*43c0*/  ISETP.GT.AND P4, PT, R156, 0x29, PT ;  /* 0x000000299c00780c */ /* 0x000fe20003f84270 */
[----:B------:R-:W2:Y:S01]  /*43d0*/  MUFU.TANH R182, R182 ;  /* 0x000000b600b67308 */ /* 0x000ea20000002400 */
[----:B---3--:R-:W-:Y:S01]  /*43e0*/  FSEL R14, R174, -INF , P3 ;  /* 0xff800000ae0e7808 */ /* 0x008fe20001800000 */
[----:B0-----:R-:W-:Y:S01]  /*43f0*/  FMUL.FTZ R179, R188, UR26 ;  /* 0x0000001abcb37c20 */ /* 0x001fe20008410000 */
[----:B------:R-:W-:Y:S01]  /*4400*/  FMNMX.FTZ R19, R13, R18, !PT ;  /* 0x000000120d137209 */ /* 0x000fe20007810000 */
[----:B------:R-:W-:Y:S01]  /*4410*/  FMUL.FTZ R174, R173, UR26 ;  /* 0x0000001aadae7c20 */ /* 0x000fe20008410000 */
[----:B------:R-:W-:Y:S01]  /*4420*/  ISETP.GT.AND P3, PT, R156, 0x30, PT ;  /* 0x000000309c00780c */ /* 0x000fe20003f64270 */
[----:B------:R-:W-:Y:S01]  /*4430*/  FMUL.FTZ R173, R176, UR26 ;  /* 0x0000001ab0ad7c20 */ /* 0x000fe20008410000 */
[----:B-1----:R-:W-:Y:S01]  /*4440*/  FSEL R18, R175, -INF , P4 ;  /* 0xff800000af127808 */ /* 0x002fe20002000000 */
[----:B------:R-:W0:Y:S01]  /*4450*/  MUFU.TANH R183, R183 ;  /* 0x000000b700b77308 */ /* 0x000e220000002400 */
[----:B------:R-:W-:Y:S01]  /*4460*/  FMNMX.FTZ R21, R14, R19, !PT ;  /* 0x000000130e157209 */ /* 0x000fe20007810000 */
[----:B------:R-:W-:Y:S01]  /*4470*/  FMUL.FTZ R176, R177, UR26 ;  /* 0x0000001ab1b07c20 */ /* 0x000fe20008410000 */
[----:B------:R-:W-:Y:S01]  /*4480*/  ISETP.GT.AND P4, PT, R156, 0x31, PT ;  /* 0x000000319c00780c */ /* 0x000fe20003f84270 */
[----:B------:R-:W-:Y:S01]  /*4490*/  FMUL.FTZ R175, R180, UR26 ;  /* 0x0000001ab4af7c20 */ /* 0x000fe20008410000 */
[----:B----4-:R-:W-:Y:S01]  /*44a0*/  FSEL R19, R178, -INF , P3 ;  /* 0xff800000b2137808 */ /* 0x010fe20001800000 */
[----:B------:R-:W-:Y:S01]  /*44b0*/  FMUL.FTZ R177, R181, UR26 ;  /* 0x0000001ab5b17c20 */ /* 0x000fe20008410000 */
[----:B------:R-:W-:Y:S01]  /*44c0*/  FMNMX.FTZ R22, R18, R21, !PT ;  /* 0x0000001512167209 */ /* 0x000fe20007810000 */
[----:B------:R-:W1:Y:S01]  /*44d0*/  MUFU.TANH R186, R186 ;  /* 0x000000ba00ba7308 */ /* 0x000e620000002400 */
[----:B------:R-:W-:Y:S01]  /*44e0*/  ISETP.GT.AND P3, PT, R156, 0x38, PT ;  /* 0x000000389c00780c */ /* 0x000fe20003f64270 */
[----:B------:R-:W-:Y:S01]  /*44f0*/  FMUL.FTZ R178, R184, UR26 ;  /* 0x0000001ab8b27c20 */ /* 0x000fe20008410000 */
[----:B-----5:R-:W-:Y:S01]  /*4500*/  FSEL R20, R20, -INF , P4 ;  /* 0xff80000014147808 */ /* 0x020fe20002000000 */
[----:B------:R-:W-:Y:S01]  /*4510*/  FMUL.FTZ R180, R185, UR26 ;  /* 0x0000001ab9b47c20 */ /* 0x000fe20008410000 */
[----:B------:R-:W-:Y:S01]  /*4520*/  FMNMX.FTZ R23, R19, R22, !PT ;  /* 0x0000001613177209 */ /* 0x000fe20007810000 */
        /* <DEDUP_REMOVED lines=9> */
[----:B0-----:R-:W-:Y:S01]  /*45c0*/  FSEL R22, R183, -INF , P4 ;  /* 0xff800000b7167808 */ /* 0x001fe20002000000 */
[----:B------:R-:W0:Y:S01]  /*45d0*/  MUFU.TANH R190, R190 ;  /* 0x000000be00be7308 */ /* 0x000e220000002400 */
[----:B------:R-:W-:Y:S01]  /*45e0*/  FMNMX.FTZ R23, R21, R152, !PT ;  /* 0x0000009815177209 */ /* 0x000fe20007810000 */
[----:B------:R-:W2:Y:S01]  /*45f0*/  SHFL.IDX PT, R183, R167, RZ, 0x1c1f ;  /* 0x001c1fffa7b77589 */ /* 0x000ea200000e0000 */
[----:B------:R-:W-:-:S02]  /*4600*/  ISETP.GT.AND P4, PT, R156, 0x41, PT ;  /* 0x000000419c00780c */ /* 0x000fc40003f84270 */
[----:B-1----:R-:W-:Y:S01]  /*4610*/  FSEL R152, R186, -INF , P3 ;  /* 0xff800000ba987808 */ /* 0x002fe20001800000 */
[----:B------:R-:W-:Y:S01]  /*4620*/  FMUL.FTZ R186, R197, UR26 ;  /* 0x0000001ac5ba7c20 */ /* 0x000fe20008410000 */
[----:B------:R-:W-:Y:S01]  /*4630*/  FMNMX.FTZ R153, R22, R23, !PT ;  /* 0x0000001716997209 */ /* 0x000fe20007810000 */
[----:B------:R-:W1:Y:S01]  /*4640*/  MUFU.TANH R191, R191 ;  /* 0x000000bf00bf7308 */ /* 0x000e620000002400 */
[----:B------:R-:W-:Y:S02]  /*4650*/  ISETP.GT.AND P3, PT, R156, 0x48, PT ;  /* 0x000000489c00780c */ /* 0x000fe40003f64270 */
[----:B---3--:R-:W-:Y:S02]  /*4660*/  FSEL R23, R187, -INF , P4 ;  /* 0xff800000bb177808 */ /* 0x008fe40002000000 */
[----:B------:R-:W-:Y:S02]  /*4670*/  FMNMX.FTZ R154, R152, R153, !PT ;  /* 0x00000099989a7209 */ /* 0x000fe40007810000 */
[----:B------:R-:W-:Y:S01]  /*4680*/  ISETP.GT.AND P4, PT, R156, 0x49, PT ;  /* 0x000000499c00780c */ /* 0x000fe20003f84270 */
[----:B------:R-:W3:Y:S01]  /*4690*/  MUFU.TANH R155, R194 ;  /* 0x000000c2009b7308 */ /* 0x000ee20000002400 */
[----:B0-----:R-:W-:-:S02]  /*46a0*/  FSEL R153, R190, -INF , P3 ;  /* 0xff800000be997808 */ /* 0x001fc40001800000 */
[----:B------:R-:W-:Y:S02]  /*46b0*/  FMNMX.FTZ R158, R23, R154, !PT ;  /* 0x0000009a179e7209 */ /* 0x000fe40007810000 */
[C---:B------:R-:W-:Y:S02]  /*46c0*/  ISETP.GT.AND P3, PT, R156.reuse, 0x50, PT ;  /* 0x000000509c00780c */ /* 0x040fe40003f64270 */
[----:B------:R-:W-:Y:S01]  /*46d0*/  FMNMX.FTZ R157, R153, R158, !PT ;  /* 0x0000009e999d7209 */ /* 0x000fe20007810000 */
[----:B------:R-:W0:Y:S01]  /*46e0*/  MUFU.TANH R195, R195 ;  /* 0x000000c300c37308 */ /* 0x000e220000002400 */
[----:B-1----:R-:W-:Y:S02]  /*46f0*/  FSEL R154, R191, -INF , P4 ;  /* 0xff800000bf9a7808 */ /* 0x002fe40002000000 */
[----:B------:R-:W-:Y:S02]  /*4700*/  ISETP.GT.AND P4, PT, R156, 0x51, PT ;  /* 0x000000519c00780c */ /* 0x000fe40003f84270 */
[----:B------:R-:W-:-:S02]  /*4710*/  FMNMX.FTZ R172, R154, R157, !PT ;  /* 0x0000009d9aac7209 */ /* 0x000fc40007810000 */
[----:B--2---:R-:W-:Y:S01]  /*4720*/  IADD3 R183, R183, -UR28, R8 ;  /* 0x8000001cb7b77c10 */ /* 0x004fe2000fffe008 */
[----:B------:R-:W1:Y:S01]  /*4730*/  MUFU.TANH R198, R198 ;  /* 0x000000c600c67308 */ /* 0x000e620000002400 */
[----:B---3--:R-:W-:Y:S02]  /*4740*/  FSEL R155, R155, -INF , P3 ;  /* 0xff8000009b9b7808 */ /* 0x008fe40001800000 */
[----:B------:R-:W-:Y:S02]  /*4750*/  ISETP.GT.AND P3, PT, R156, 0x58, PT ;  /* 0x000000589c00780c */ /* 0x000fe40003f64270 */
[----:B------:R-:W-:Y:S02]  /*4760*/  FMNMX.FTZ R157, R155, R172, !PT ;  /* 0x000000ac9b9d7209 */ /* 0x000fe40007810000 */
[----:B------:R-:W-:Y:S01]  /*4770*/  ISETP.GT.AND P6, PT, R183, 0x1, PT ;  /* 0x00000001b700780c */ /* 0x000fe20003fc4270 */
[----:B------:R-:W2:Y:S01]  /*4780*/  MUFU.TANH R199, R199 ;  /* 0x000000c700c77308 */ /* 0x000ea20000002400 */
[----:B0-----:R-:W-:-:S02]  /*4790*/  FSEL R158, R195, -INF , P4 ;  /* 0xff800000c39e7808 */ /* 0x001fc40002000000 */
[----:B------:R-:W-:Y:S02]  /*47a0*/  ISETP.GT.AND P4, PT, R156, 0x59, PT ;  /* 0x000000599c00780c */ /* 0x000fe40003f84270 */
[----:B------:R-:W-:Y:S02]  /*47b0*/  FMNMX.FTZ R169, R158, R157, !PT ;  /* 0x0000009d9ea97209 */ /* 0x000fe40007810000 */
[C---:B------:R-:W-:Y:S01]  /*47c0*/  ISETP.GT.AND P5, PT, R183.reuse, 0x8, PT ;  /* 0x00000008b700780c */ /* 0x040fe20003fa4270 */
[----:B------:R-:W0:Y:S01]  /*47d0*/  MUFU.TANH R202, R202 ;  /* 0x000000ca00ca7308 */ /* 0x000e220000002400 */
[----:B-1----:R-:W-:Y:S02]  /*47e0*/  FSEL R156, R198, -INF , P3 ;  /* 0xff800000c69c7808 */ /* 0x002fe40001800000 */
[----:B------:R-:W-:Y:S02]  /*47f0*/  ISETP.GT.AND P3, PT, R183, RZ, PT ;  /* 0x000000ffb700720c */ /* 0x000fe40003f64270 */
[----:B------:R-:W-:-:S03]  /*4800*/  FMNMX.FTZ R172, R156, R169, !PT ;  /* 0x000000a99cac7209 */ /* 0x000fc60007810000 */
[----:B------:R-:W1:Y:S01]  /*4810*/  MUFU.TANH R204, R204 ;  /* 0x000000cc00cc7308 */ /* 0x000e620000002400 */
[----:B--2---:R-:W-:Y:S02]  /*4820*/  FSEL R157, R199, -INF , P4 ;  /* 0xff800000c79d7808 */ /* 0x004fe40002000000 */
[----:B------:R-:W-:Y:S02]  /*4830*/  ISETP.GT.AND P4, PT, R183, 0x9, PT ;  /* 0x00000009b700780c */ /* 0x000fe40003f84270 */
[----:B------:R-:W-:-:S03]  /*4840*/  FMNMX.FTZ R172, R157, R172, !PT ;  /* 0x000000ac9dac7209 */ /* 0x000fc60007810000 */
[----:B------:R-:W2:Y:S01]  /*4850*/  MUFU.TANH R203, R203 ;  /* 0x000000cb00cb7308 */ /* 0x000ea20000002400 */
[----:B0-----:R-:W-:Y:S01]  /*4860*/  FSEL R167, R202, -INF , P3 ;  /* 0xff800000caa77808 */ /* 0x001fe20001800000 */
[----:B------:R-:W0:Y:S01]  /*4870*/  SHFL.BFLY PT, R169, R172, 0x2, 0x1f ;  /* 0x0c401f00aca97f89 */ /* 0x000e2200000e0000 */
[----:B------:R-:W-:-:S05]  /*4880*/  ISETP.GT.AND P3, PT, R183, 0x10, PT ;  /* 0x00000010b700780c */ /* 0x000fca0003f64270 */
[----:B------:R-:W3:Y:S01]  /*4890*/  MUFU.TANH R201, R201 ;  /* 0x000000c900c97308 */ /* 0x000ee20000002400 */
[----:B-1----:R-:W-:-:S07]  /*48a0*/  FSEL R204, R204, -INF , P6 ;  /* 0xff800000cccc7808 */ /* 0x002fce0003000000 */
[----:B------:R-:W1:Y:S01]  /*48b0*/  MUFU.TANH R200, R200 ;  /* 0x000000c800c87308 */ /* 0x000e620000002400 */
[----:B--2---:R-:W-:-:S07]  /*48c0*/  FSEL R203, R203, -INF , P5 ;  /* 0xff800000cbcb7808 */ /* 0x004fce0002800000 */
[----:B------:R-:W2:Y:S01]  /*48d0*/  MUFU.TANH R160, R160 ;  /* 0x000000a000a07308 */ /* 0x000ea20000002400 */
[----:B---3--:R-:W-:Y:S02]  /*48e0*/  FSEL R201, R201, -INF , P4 ;  /* 0xff800000c9c97808 */ /* 0x008fe40002000000 */
[----:B0-----:R-:W-:Y:S02]  /*48f0*/  FMNMX.FTZ R169, R172, R169, !PT ;  /* 0x000000a9aca97209 */ /* 0x001fe40007810000 */
[----:B------:R-:W-:-:S03]  /*4900*/  ISETP.GT.AND P4, PT, R183, 0x11, PT ;  /* 0x00000011b700780c */ /* 0x000fc60003f84270 */
[----:B------:R-:W0:Y:S01]  /*4910*/  SHFL.BFLY PT, R172, R169, 0x1, 0x1f ;  /* 0x0c201f00a9ac7f89 */ /* 0x000e2200000e0000 */
[----:B------:R-:W3:Y:S01]  /*4920*/  MUFU.TANH R17, R17 ;  /* 0x0000001100117308 */ /* 0x000ee20000002400 */
[----:B-1----:R-:W-:Y:S02]  /*4930*/  FSEL R200, R200, -INF , P3 ;  /* 0xff800000c8c87808 */ /* 0x002fe40001800000 */
[----:B------:R-:W-:-:S05]  /*4940*/  ISETP.GT.AND P3, PT, R183, 0x18, PT ;  /* 0x00000018b700780c */ /* 0x000fca0003f64270 */
[----:B------:R-:W1:Y:S08]  /*4950*/  MUFU.TANH R15, R15 ;  /* 0x0000000f000f7308 */ /* 0x000e700000002400 */
[----:B------:R-:W4:Y:S01]  /*4960*/  MUFU.TANH R9, R9 ;  /* 0x0000000900097308 */ /* 0x000f220000002400 */
[----:B0-----:R-:W-:-:S07]  /*4970*/  FMNMX.FTZ R8, R169, R172, !PT ;  /* 0x000000aca9087209 */ /* 0x001fce0007810000 */
[----:B------:R-:W-:Y:S01]  /*4980*/  MUFU.TANH R10, R10 ;  /* 0x0000000a000a7308 */ /* 0x000fe20000002400 */
[----:B------:R-:W-:Y:S02]  /*4990*/  FMNMX.FTZ R169, R167, R12, !PT ;  /* 0x0000000ca7a97209 */ /* 0x000fe40007810000 */
[C---:B------:R-:W-:Y:S01]  /*49a0*/  FSETP.NEU.FTZ.AND P6, PT, R8.reuse, -INF , PT ;  /* 0xff8000000800780b */ /* 0x040fe20003fdd000 */
[----:B------:R-:W-:Y:S01]  /*49b0*/  FMUL.FTZ R171, R8, UR7 ;  /* 0x0000000708ab7c20 */ /* 0x000fe20008410000 */
[----:B------:R-:W-:Y:S02]  /*49c0*/  FMNMX.FTZ R172, R204, R169, !PT ;  /* 0x000000a9ccac7209 */ /* 0x000fe40007810000 */
[----:B------:R-:W-:Y:S01]  /*49d0*/  FSEL R192, R8, RZ, P6 ;  /* 0x000000ff08c07208 */ /* 0x000fe20003000000 */
[----:B------:R-:W0:Y:S01]  /*49e0*/  MUFU.TANH R170, R170 ;  /* 0x000000aa00aa7308 */ /* 0x000e220000002400 */
[----:B------:R-:W-:Y:S02]  /*49f0*/  FMNMX.FTZ R172, R203, R172, !PT ;  /* 0x000000accbac7209 */ /* 0x000fe40007810000 */
[----:B------:R-:W-:Y:S01]  /*4a00*/  FSEL R171, R171, RZ, P6 ;  /* 0x000000ffabab7208 */ /* 0x000fe20003000000 */
[----:B------:R-:W-:Y:S01]  /*4a10*/  FADD.FTZ R192, -R192, R11 ;  /* 0x0000000bc0c07221 */ /* 0x000fe20000010100 */
[----:B------:R-:W-:-:S03]  /*4a20*/  FMNMX.FTZ R169, R201, R172, !PT ;  /* 0x000000acc9a97209 */ /* 0x000fc60007810000 */
[--C-:B------:R-:W-:Y:S01]  /*4a30*/  FFMA.FTZ R188, R168, UR7, -R171.reuse ;  /* 0x00000007a8bc7c23 */ /* 0x100fe200080108ab */
[----:B--2---:R-:W-:Y:S01]  /*4a40*/  FSEL R168, R160, -INF , P4 ;  /* 0xff800000a0a87808 */ /* 0x004fe20002000000 */
[--C-:B------:R-:W-:Y:S01]  /*4a50*/  FFMA.FTZ R189, R166, UR7, -R171.reuse ;  /* 0x00000007a6bd7c23 */ /* 0x100fe200080108ab */
[----:B------:R-:W-:Y:S01]  /*4a60*/  FMNMX.FTZ R187, R200, R169, !PT ;  /* 0x000000a9c8bb7209 */ /* 0x000fe20007810000 */
[----:B------:R-:W2:Y:S01]  /*4a70*/  MUFU.TANH R174, R174 ;  /* 0x000000ae00ae7308 */ /* 0x000ea20000002400 */
[----:B------:R-:W-:Y:S01]  /*4a80*/  ISETP.GT.AND P4, PT, R183, 0x19, PT ;  /* 0x00000019b700780c */ /* 0x000fe20003f84270 */
[----:B------:R-:W-:Y:S01]  /*4a90*/  FMUL.FTZ R11, R192, UR7 ;  /* 0x00000007c00b7c20 */ /* 0x000fe20008410000 */
[----:B---3--:R-:W-:Y:S01]  /*4aa0*/  FSEL R169, R17, -INF , P3 ;  /* 0xff80000011a97808 */ /* 0x008fe20001800000 */
[--C-:B------:R-:W-:Y:S01]  /*4ab0*/  FFMA.FTZ R162, R162, UR7, -R171.reuse ;  /* 0x00000007a2a27c23 */ /* 0x100fe200080108ab */
[----:B------:R-:W-:Y:S01]  /*4ac0*/  FMNMX.FTZ R166, R168, R187, !PT ;  /* 0x000000bba8a67209 */ /* 0x000fe20007810000 */
[--C-:B------:R-:W-:Y:S01]  /*4ad0*/  FFMA.FTZ R159, R159, UR7, -R171.reuse ;  /* 0x000000079f9f7c23 */ /* 0x100fe200080108ab */
[----:B------:R-:W-:Y:S01]  /*4ae0*/  ISETP.GT.AND P3, PT, R183, 0x20, PT ;  /* 0x00000020b700780c */ /* 0x000fe20003f64270 */
[----:B------:R-:W3:Y:S01]  /*4af0*/  MUFU.TANH R173, R173 ;  /* 0x000000ad00ad7308 */ /* 0x000ee20000002400 */
[----:B-1----:R-:W-:Y:S01]  /*4b00*/  FSEL R172, R15, -INF , P4 ;  /* 0xff8000000fac7808 */ /* 0x002fe20002000000 */
[--C-:B------:R-:W-:Y:S01]  /*4b10*/  FFMA.FTZ R164, R164, UR7, -R171.reuse ;  /* 0x00000007a4a47c23 */ /* 0x100fe200080108ab */
[----:B------:R-:W-:Y:S01]  /*4b20*/  FMNMX.FTZ R17, R169, R166, !PT ;  /* 0x000000a6a9117209 */ /* 0x000fe20007810000 */
[--C-:B------:R-:W-:Y:S01]  /*4b30*/  FFMA.FTZ R161, R161, UR7, -R171.reuse ;  /* 0x00000007a1a17c23 */ /* 0x100fe200080108ab */
[----:B------:R-:W-:Y:S01]  /*4b40*/  ISETP.GT.AND P4, PT, R183, 0x21, PT ;  /* 0x00000021b700780c */ /* 0x000fe20003f84270 */
[--C-:B------:R-:W-:Y:S01]  /*4b50*/  FFMA.FTZ R16, R16, UR7, -R171.reuse ;  /* 0x0000000710107c23 */ /* 0x100fe200080108ab */
[----:B----4-:R-:W-:Y:S01]  /*4b60*/  FSEL R9, R9, -INF , P3 ;  /* 0xff80000009097808 */ /* 0x010fe20001800000 */
[----:B------:R1:W-:Y:S01]  /*4b70*/  MUFU.EX2 R160, R188 ;  /* 0x000000bc00a07308 */ /* 0x0003e20000000800 */
[----:B------:R-:W-:Y:S01]  /*4b80*/  FMNMX.FTZ R166, R172, R17, !PT ;  /* 0x00000011aca67209 */ /* 0x000fe20007810000 */
[--C-:B------:R-:W-:Y:S01]  /*4b90*/  FFMA.FTZ R13, R13, UR7, -R171.reuse ;  /* 0x000000070d0d7c23 */ /* 0x100fe200080108ab */
[----:B------:R-:W-:Y:S01]  /*4ba0*/  ISETP.GT.AND P3, PT, R183, 0x28, PT ;  /* 0x00000028b700780c */ /* 0x000fe20003f64270 */
[--C-:B------:R-:W-:Y:S01]  /*4bb0*/  FFMA.FTZ R23, R23, UR7, -R171.reuse ;  /* 0x0000000717177c23 */ /* 0x100fe200080108ab */
[----:B------:R-:W-:Y:S01]  /*4bc0*/  FMNMX.FTZ R166, R9, R166, !PT ;  /* 0x000000a609a67209 */ /* 0x000fe20007810000 */
[--C-:B------:R-:W-:Y:S01]  /*4bd0*/  FFMA.FTZ R156, R156, UR7, -R171.reuse ;  /* 0x000000079c9c7c23 */ /* 0x100fe200080108ab */
[----:B0-----:R-:W-:Y:S01]  /*4be0*/  FSEL R170, R170, -INF , P3 ;  /* 0xff800000aaaa7808 */ /* 0x001fe20001800000 */
[----:B------:R-:W0:Y:S01]  /*4bf0*/  MUFU.TANH R176, R176 ;  /* 0x000000b000b07308 */ /* 0x000e220000002400 */
[----:B-1----:R-:W-:Y:S01]  /*4c00*/  FFMA.FTZ R188, R165, UR7, -R171 ;  /* 0x00000007a5bc7c23 */ /* 0x002fe200080108ab */
[----:B------:R-:W-:-:S02]  /*4c10*/  FSEL R165, R10, -INF , P4 ;  /* 0xff8000000aa57808 */ /* 0x000fc40002000000 */
[----:B------:R-:W-:Y:S02]  /*4c20*/  ISETP.GT.AND P4, PT, R183, 0x29, PT ;  /* 0x00000029b700780c */ /* 0x000fe40003f84270 */
[----:B------:R-:W-:Y:S01]  /*4c30*/  FMNMX.FTZ R187, R165, R166, !PT ;  /* 0x000000a6a5bb7209 */ /* 0x000fe20007810000 */
[----:B------:R-:W-:Y:S01]  /*4c40*/  FFMA.FTZ R166, R163, UR7, -R171 ;  /* 0x00000007a3a67c23 */ /* 0x000fe200080108ab */
[----:B------:R-:W1:Y:S01]  /*4c50*/  MUFU.TANH R175, R175 ;  /* 0x000000af00af7308 */ /* 0x000e620000002400 */
[C---:B------:R-:W-:Y:S02]  /*4c60*/  ISETP.GT.AND P3, PT, R183.reuse, 0x30, PT ;  /* 0x00000030b700780c */ /* 0x040fe40003f64270 */
[----:B--2---:R-:W-:Y:S02]  /*4c70*/  FSEL R174, R174, -INF , P4 ;  /* 0xff800000aeae7808 */ /* 0x004fe40002000000 */
[----:B------:R-:W-:Y:S02]  /*4c80*/  FMNMX.FTZ R187, R170, R187, !PT ;  /* 0x000000bbaabb7209 */ /* 0x000fe40007810000 */
[----:B------:R-:W-:Y:S01]  /*4c90*/  ISETP.GT.AND P4, PT, R183, 0x31, PT ;  /* 0x00000031b700780c */ /* 0x000fe20003f84270 */
[----:B------:R-:W2:Y:S01]  /*4ca0*/  MUFU.TANH R177, R177 ;  /* 0x000000b100b17308 */ /* 0x000ea20000002400 */
[----:B---3--:R-:W-:-:S02]  /*4cb0*/  FSEL R173, R173, -INF , P3 ;  /* 0xff800000adad7808 */ /* 0x008fc40001800000 */
[----:B------:R-:W-:Y:S02]  /*4cc0*/  FMNMX.FTZ R10, R174, R187, !PT ;  /* 0x000000bbae0a7209 */ /* 0x000fe40007810000 */
[----:B------:R-:W-:Y:S02]  /*4cd0*/  ISETP.GT.AND P3, PT, R183, 0x38, PT ;  /* 0x00000038b700780c */ /* 0x000fe40003f64270 */
[----:B0-----:R-:W-:Y:S01]  /*4ce0*/  FSEL R176, R176, -INF , P4 ;  /* 0xff800000b0b07808 */ /* 0x001fe20002000000 */
[----:B------:R-:W0:Y:S01]  /*4cf0*/  MUFU.TANH R178, R178 ;  /* 0x000000b200b27308 */ /* 0x000e220000002400 */
[----:B------:R-:W-:Y:S02]  /*4d00*/  FMNMX.FTZ R187, R173, R10, !PT ;  /* 0x0000000aadbb7209 */ /* 0x000fe40007810000 */
[----:B------:R-:W-:Y:S02]  /*4d10*/  ISETP.GT.AND P4, PT, R183, 0x39, PT ;  /* 0x00000039b700780c */ /* 0x000fe40003f84270 */
[----:B-1----:R-:W-:-:S02]  /*4d20*/  FSEL R175, R175, -INF , P3 ;  /* 0xff800000afaf7808 */ /* 0x002fc40001800000 */
[----:B------:R-:W-:Y:S01]  /*4d30*/  FMNMX.FTZ R10, R176, R187, !PT ;  /* 0x000000bbb00a7209 */ /* 0x000fe20007810000 */
[----:B------:R-:W1:Y:S01]  /*4d40*/  MUFU.TANH R180, R180 ;  /* 0x000000b400b47308 */ /* 0x000e620000002400 */
[----:B------:R-:W-:Y:S02]  /*4d50*/  ISETP.GT.AND P3, PT, R183, 0x40, PT ;  /* 0x00000040b700780c */ /* 0x000fe40003f64270 */
[----:B--2---:R-:W-:Y:S02]  /*4d60*/  FSEL R177, R177, -INF , P4 ;  /* 0xff800000b1b17808 */ /* 0x004fe40002000000 */
[----:B------:R-:W-:Y:S02]  /*4d70*/  FMNMX.FTZ R10, R175, R10, !PT ;  /* 0x0000000aaf0a7209 */ /* 0x000fe40007810000 */
[----:B------:R-:W-:Y:S01]  /*4d80*/  ISETP.GT.AND P4, PT, R183, 0x41, PT ;  /* 0x00000041b700780c */ /* 0x000fe20003f84270 */
[----:B------:R-:W2:Y:S01]  /*4d90*/  MUFU.TANH R179, R179 ;  /* 0x000000b300b37308 */ /* 0x000ea20000002400 */
[----:B0-----:R-:W-:-:S02]  /*4da0*/  FSEL R178, R178, -INF , P3 ;  /* 0xff800000b2b27808 */ /* 0x001fc40001800000 */
[----:B------:R-:W-:Y:S02]  /*4db0*/  FMNMX.FTZ R187, R177, R10, !PT ;  /* 0x0000000ab1bb7209 */ /* 0x000fe40007810000 */
[C---:B------:R-:W-:Y:S02]  /*4dc0*/  ISETP.GT.AND P3, PT, R183.reuse, 0x48, PT ;  /* 0x00000048b700780c */ /* 0x040fe40003f64270 */
[----:B------:R-:W-:Y:S01]  /*4dd0*/  FMNMX.FTZ R187, R178, R187, !PT ;  /* 0x000000bbb2bb7209 */ /* 0x000fe20007810000 */
[----:B------:R-:W0:Y:S01]  /*4de0*/  MUFU.TANH R182, R182 ;  /* 0x000000b600b67308 */ /* 0x000e220000002400 */
[----:B-1----:R-:W-:Y:S02]  /*4df0*/  FSEL R180, R180, -INF , P4 ;  /* 0xff800000b4b47808 */ /* 0x002fe40002000000 */
[----:B------:R-:W-:Y:S02]  /*4e00*/  ISETP.GT.AND P4, PT, R183, 0x49, PT ;  /* 0x00000049b700780c */ /* 0x000fe40003f84270 */
[----:B------:R-:W-:Y:S01]  /*4e10*/  FMNMX.FTZ R10, R180, R187, !PT ;  /* 0x000000bbb40a7209 */ /* 0x000fe20007810000 */
[--C-:B------:R-:W-:Y:S01]  /*4e20*/  FFMA.FTZ R187, R14, UR7, -R171.reuse ;  /* 0x000000070ebb7c23 */ /* 0x100fe200080108ab */
[--C-:B------:R-:W-:Y:S01]  /*4e30*/  FFMA.FTZ R14, R18, UR7, -R171.reuse ;  /* 0x00000007120e7c23 */ /* 0x100fe200080108ab */
[----:B------:R-:W1:Y:S01]  /*4e40*/  MUFU.TANH R181, R181 ;  /* 0x000000b500b57308 */ /* 0x000e620000002400 */
[----:B--2---:R-:W-:Y:S01]  /*4e50*/  FSEL R179, R179, -INF , P3 ;  /* 0xff800000b3b37808 */ /* 0x004fe20001800000 */
[--C-:B------:R-:W-:Y:S01]  /*4e60*/  FFMA.FTZ R18, R19, UR7, -R171.reuse ;  /* 0x0000000713127c23 */ /* 0x100fe200080108ab */
[----:B------:R-:W-:Y:S01]  /*4e70*/  ISETP.GT.AND P3, PT, R183, 0x50, PT ;  /* 0x00000050b700780c */ /* 0x000fe20003f64270 */
[--C-:B------:R-:W-:Y:S01]  /*4e80*/  FFMA.FTZ R19, R20, UR7, -R171.reuse ;  /* 0x0000000714137c23 */ /* 0x100fe200080108ab */
[----:B------:R-:W-:Y:S01]  /*4e90*/  FMNMX.FTZ R163, R179, R10, !PT ;  /* 0x0000000ab3a37209 */ /* 0x000fe20007810000 */
[--C-:B------:R-:W-:Y:S01]  /*4ea0*/  FFMA.FTZ R20, R21, UR7, -R171.reuse ;  /* 0x0000000715147c23 */ /* 0x100fe200080108ab */
[--C-:B------:R-:W-:Y:S01]  /*4eb0*/  FFMA.FTZ R21, R22, UR7, -R171.reuse ;  /* 0x0000000716157c23 */ /* 0x100fe200080108ab */
[----:B------:R-:W2:Y:S01]  /*4ec0*/  MUFU.TANH R184, R184 ;  /* 0x000000b800b87308 */ /* 0x000ea20000002400 */
[----:B0-----:R-:W-:Y:S01]  /*4ed0*/  FSEL R182, R182, -INF , P4 ;  /* 0xff800000b6b67808 */ /* 0x001fe20002000000 */
[--C-:B------:R-:W-:Y:S01]  /*4ee0*/  FFMA.FTZ R22, R152, UR7, -R171.reuse ;  /* 0x0000000798167c23 */ /* 0x100fe200080108ab */
[----:B------:R-:W-:Y:S01]  /*4ef0*/  ISETP.GT.AND P4, PT, R183, 0x51, PT ;  /* 0x00000051b700780c */ /* 0x000fe20003f84270 */
[----:B------:R-:W-:Y:S01]  /*4f00*/  FFMA.FTZ R152, R153, UR7, -R171 ;  /* 0x0000000799987c23 */ /* 0x000fe200080108ab */
        /* <DEDUP_REMOVED lines=9> */
[----:B------:R-:W2:Y:S01]  /*4fa0*/  MUFU.EX2 R11, R11 ;  /* 0x0000000b000b7308 */ /* 0x000ea20000000800 */
[----:B0-----:R-:W-:-:S04]  /*4fb0*/  FSEL R185, R185, -INF , P3 ;  /* 0xff800000b9b97808 */ /* 0x001fc80001800000 */
[----:B------:R-:W-:-:S03]  /*4fc0*/  FMNMX.FTZ R163, R185, R10, !PT ;  /* 0x0000000ab9a37209 */ /* 0x000fc60007810000 */
[----:B------:R0:W3:Y:S01]  /*4fd0*/  MUFU.EX2 R15, R189 ;  /* 0x000000bd000f7308 */ /* 0x0000e20000000800 */
[----:B-1----:R-:W-:-:S04]  /*4fe0*/  FSEL R186, R186, -INF , P4 ;  /* 0xff800000baba7808 */ /* 0x002fc80002000000 */
[----:B------:R-:W-:-:S03]  /*4ff0*/  FMNMX.FTZ R10, R186, R163, !PT ;  /* 0x000000a3ba0a7209 */ /* 0x000fc60007810000 */
[----:B------:R-:W-:Y:S01]  /*5000*/  MUFU.EX2 R163, R187 ;  /* 0x000000bb00a37308 */ /* 0x000fe20000000800 */
[----:B--2---:R-:W-:Y:S01]  /*5010*/  FFMA.FTZ R192, R11, R3, R160 ;  /* 0x000000030bc07223 */ /* 0x004fe200000100a0 */
[----:B------:R-:W1:Y:S01]  /*5020*/  SHFL.BFLY PT, R183, R10, 0x2, 0x1f ;  /* 0x0c401f000ab77f89 */ /* 0x000e6200000e0000 */
[--C-:B0-----:R-:W-:Y:S01]  /*5030*/  FFMA.FTZ R189, R157, UR7, -R171.reuse ;  /* 0x000000079dbd7c23 */ /* 0x101fe200080108ab */
        /* <DEDUP_REMOVED lines=22> */
[----:B-1----:R-:W-:Y:S01]  /*51a0*/  FMNMX.FTZ R187, R10, R183, !PT ;  /* 0x000000b70abb7209 */ /* 0x002fe20007810000 */
[--C-:B------:R-:W-:Y:S01]  /*51b0*/  FFMA.FTZ R183, R154, UR7, -R171.reuse ;  /* 0x000000079ab77c23 */ /* 0x100fe200080108ab */
[--C-:B------:R-:W-:Y:S01]  /*51c0*/  FFMA.FTZ R154, R155, UR7, -R171.reuse ;  /* 0x000000079b9a7c23 */ /* 0x100fe200080108ab */
[----:B------:R-:W-:Y:S01]  /*51d0*/  FFMA.FTZ R155, R158, UR7, -R171 ;  /* 0x000000079e9b7c23 */ /* 0x000fe200080108ab */
        /* <DEDUP_REMOVED lines=25> */
[----:B0-----:R-:W-:Y:S01]  /*5370*/  FMNMX.FTZ R10, R187, R10, !PT ;  /* 0x0000000abb0a7209 */ /* 0x001fe20007810000 */
[----:B------:R-:W-:Y:S01]  /*5380*/  MUFU.EX2 R16, R16 ;  /* 0x0000001000107308 */ /* 0x000fe20000000800 */
[-C--:B------:R-:W-:Y:S01]  /*5390*/  FMUL.FTZ R102, R102, R11.reuse ;  /* 0x0000000b66667220 */ /* 0x080fe20000410000 */
[-C--:B------:R-:W-:Y:S01]  /*53a0*/  FMUL.FTZ R103, R103, R11.reuse ;  /* 0x0000000b67677220 */ /* 0x080fe20000410000 */
[C---:B------:R-:W-:Y:S01]  /*53b0*/  FSETP.NEU.FTZ.AND P3, PT, R10.reuse, -INF , PT ;  /* 0xff8000000a00780b */ /* 0x040fe20003f7d000 */
[----:B------:R-:W-:Y:S01]  /*53c0*/  FMUL.FTZ R153, R10, UR7 ;  /* 0x000000070a997c20 */ /* 0x000fe20008410000 */
[-C--:B------:R-:W-:Y:S01]  /*53d0*/  FMUL.FTZ R106, R106, R11.reuse ;  /* 0x0000000b6a6a7220 */ /* 0x080fe20000410000 */
[-C--:B------:R-:W-:Y:S01]  /*53e0*/  FMUL.FTZ R107, R107, R11.reuse ;  /* 0x0000000b6b6b7220 */ /* 0x080fe20000410000 */
[-C--:B------:R-:W-:Y:S01]  /*53f0*/  FMUL.FTZ R110, R110, R11.reuse ;  /* 0x0000000b6e6e7220 */ /* 0x080fe20000410000 */
[----:B------:R-:W-:Y:S01]  /*5400*/  MUFU.EX2 R13, R13 ;  /* 0x0000000d000d7308 */ /* 0x000fe20000000800 */
[----:B------:R-:W-:Y:S01]  /*5410*/  FSEL R153, R153, RZ, P3 ;  /* 0x000000ff99997208 */ /* 0x000fe20001800000 */
[-C--:B------:R-:W-:Y:S01]  /*5420*/  FMUL.FTZ R111, R111, R11.reuse ;  /* 0x0000000b6f6f7220 */ /* 0x080fe20000410000 */
[-C--:B------:R-:W-:Y:S01]  /*5430*/  FMUL.FTZ R114, R114, R11.reuse ;  /* 0x0000000b72727220 */ /* 0x080fe20000410000 */
[-C--:B------:R-:W-:Y:S01]  /*5440*/  FMUL.FTZ R115, R115, R11.reuse ;  /* 0x0000000b73737220 */ /* 0x080fe20000410000 */
[-C--:B------:R-:W-:Y:S01]  /*5450*/  FMUL.FTZ R118, R118, R11.reuse ;  /* 0x0000000b76767220 */ /* 0x080fe20000410000 */
[--C-:B------:R-:W-:Y:S01]  /*5460*/  FFMA.FTZ R197, R172, UR7, -R153.reuse ;  /* 0x00000007acc57c23 */ /* 0x100fe20008010899 */
[--C-:B------:R-:W-:Y:S01]  /*5470*/  FFMA.FTZ R172, R9, UR7, -R153.reuse ;  /* 0x0000000709ac7c23 */ /* 0x100fe20008010899 */
[----:B------:R-:W-:Y:S01]  /*5480*/  FSEL R9, R10, RZ, P3 ;  /* 0x000000ff0a097208 */ /* 0x000fe20001800000 */
[--C-:B------:R-:W-:Y:S01]  /*5490*/  FFMA.FTZ R191, R167, UR7, -R153.reuse ;  /* 0x00000007a7bf7c23 */ /* 0x100fe20008010899 */
[--C-:B------:R-:W-:Y:S01]  /*54a0*/  FFMA.FTZ R158, R204, UR7, -R153.reuse ;  /* 0x00000007cc9e7c23 */ /* 0x100fe20008010899 */
[--C-:B------:R-:W-:Y:S01]  /*54b0*/  FFMA.FTZ R188, R203, UR7, -R153.reuse ;  /* 0x00000007cbbc7c23 */ /* 0x100fe20008010899 */
[--C-:B------:R-:W-:Y:S01]  /*54c0*/  FFMA.FTZ R193, R201, UR7, -R153.reuse ;  /* 0x00000007c9c17c23 */ /* 0x100fe20008010899 */
[----:B------:R-:W-:Y:S01]  /*54d0*/  FADD.FTZ R9, -R9, R12 ;  /* 0x0000000c09097221 */ /* 0x000fe20000010100 */
[--C-:B------:R-:W-:Y:S01]  /*54e0*/  FFMA.FTZ R190, R200, UR7, -R153.reuse ;  /* 0x00000007c8be7c23 */ /* 0x100fe20008010899 */
[----:B------:R-:W-:Y:S01]  /*54f0*/  MUFU.EX2 R191, R191 ;  /* 0x000000bf00bf7308 */ /* 0x000fe20000000800 */
[--C-:B------:R-:W-:Y:S01]  /*5500*/  FFMA.FTZ R195, R168, UR7, -R153.reuse ;  /* 0x00000007a8c37c23 */ /* 0x100fe20008010899 */
[----:B------:R-:W-:Y:S01]  /*5510*/  FMUL.FTZ R9, R9, UR7 ;  /* 0x0000000709097c20 */ /* 0x000fe20008410000 */
[----:B------:R-:W-:Y:S01]  /*5520*/  FFMA.FTZ R203, R176, UR7, -R153 ;  /* 0x00000007b0cb7c23 */ /* 0x000fe20008010899 */
[----:B--2---:R-:W-:Y:S01]  /*5530*/  FADD.FTZ R176, R162, R3 ;  /* 0x00000003a2b07221 */ /* 0x004fe20000010000 */
[--C-:B------:R-:W-:Y:S01]  /*5540*/  FFMA.FTZ R168, R169, UR7, -R153.reuse ;  /* 0x00000007a9a87c23 */ /* 0x100fe20008010899 */
[--C-:B------:R-:W-:Y:S01]  /*5550*/  FFMA.FTZ R199, R165, UR7, -R153.reuse ;  /* 0x00000007a5c77c23 */ /* 0x100fe20008010899 */
[--C-:B------:R-:W-:Y:S01]  /*5560*/  FFMA.FTZ R170, R170, UR7, -R153.reuse ;  /* 0x00000007aaaa7c23 */ /* 0x100fe20008010899 */
[----:B------:R3:W0:Y:S01]  /*5570*/  MUFU.EX2 R12, R9 ;  /* 0x00000009000c7308 */ /* 0x0006220000000800 */
        /* <DEDUP_REMOVED lines=8> */
[----:B---3--:R-:W-:Y:S01]  /*5600*/  FADD.FTZ R9, R159, R176 ;  /* 0x000000b09f097221 */ /* 0x008fe20000010000 */
[--C-:B------:R-:W-:Y:S01]  /*5610*/  FFMA.FTZ R181, R181, UR7, -R153.reuse ;  /* 0x00000007b5b57c23 */ /* 0x100fe20008010899 */
[--C-:B------:R-:W-:Y:S01]  /*5620*/  FFMA.FTZ R184, R184, UR7, -R153.reuse ;  /* 0x00000007b8b87c23 */ /* 0x100fe20008010899 */
[----:B------:R-:W-:Y:S01]  /*5630*/  FFMA.FTZ R185, R185, UR7, -R153 ;  /* 0x00000007b9b97c23 */ /* 0x000fe20008010899 */
[----:B-1----:R-:W-:Y:S01]  /*5640*/  FADD.FTZ R176, R164, R9 ;  /* 0x00000009a4b07221 */ /* 0x002fe20000010000 */
[----:B------:R-:W-:Y:S01]  /*5650*/  IADD3 R9, -R2, 0xb, RZ ;  /* 0x0000000b02097810 */ /* 0x000fe20007ffe1ff */
[----:B------:R-:W-:Y:S01]  /*5660*/  FFMA.FTZ R186, R186, UR7, -R153 ;  /* 0x00000007baba7c23 */ /* 0x000fe20008010899 */
[----:B------:R-:W1:Y:S01]  /*5670*/  MUFU.EX2 R188, R188 ;  /* 0x000000bc00bc7308 */ /* 0x000e620000000800 */
[----:B0-----:R-:W-:Y:S01]  /*5680*/  FFMA.FTZ R3, R12, R4, R191 ;  /* 0x000000040c037223 */ /* 0x001fe200000100bf */
[----:B------:R-:W-:Y:S01]  /*5690*/  FFMA.FTZ R4, R175, UR7, -R153 ;  /* 0x00000007af047c23 */ /* 0x000fe20008010899 */
[----:B------:R-:W-:Y:S01]  /*56a0*/  F2FP.BF16.F32.PACK_AB R153, R15, R160 ;  /* 0x000000a00f99723e */ /* 0x000fe200000010ff */
        /* <DEDUP_REMOVED lines=14> */
[----:B------:R-:W-:Y:S01]  /*5790*/  FADD.FTZ R3, R161, R176 ;  /* 0x000000b0a1037221 */ /* 0x000fe20000010000 */
[----:B------:R-:W-:-:S02]  /*57a0*/  IMAD.U32 R176, RZ, RZ, UR29 ;  /* 0x0000001dffb07e24 */ /* 0x000fc4000f8e00ff */
[-C--:B------:R-:W-:Y:S01]  /*57b0*/  FMUL.FTZ R139, R139, R11.reuse ;  /* 0x0000000b8b8b7220 */ /* 0x080fe20000410000 */
[-C--:B------:R-:W-:Y:S01]  /*57c0*/  FMUL.FTZ R142, R142, R11.reuse ;  /* 0x0000000b8e8e7220 */ /* 0x080fe20000410000 */
[----:B------:R-:W-:Y:S01]  /*57d0*/  FADD.FTZ R157, R166, R3 ;  /* 0x00000003a69d7221 */ /* 0x000fe20000010000 */
[----:B------:R-:W-:Y:S01]  /*57e0*/  @!P2 VIADD R3, R176, 0x22840 ;  /* 0x00022840b003a836 */ /* 0x000fe20000000000 */
[----:B------:R-:W1:Y:S01]  /*57f0*/  MUFU.EX2 R195, R195 ;  /* 0x000000c300c37308 */ /* 0x000e620000000800 */
[-C--:B------:R-:W-:Y:S01]  /*5800*/  FMUL.FTZ R143, R143, R11.reuse ;  /* 0x0000000b8f8f7220 */ /* 0x080fe20000410000 */
[----:B------:R-:W-:Y:S01]  /*5810*/  FADD.FTZ R194, R16, R157 ;  /* 0x0000009d10c27221 */ /* 0x000fe20000010000 */
[-C--:B------:R-:W-:Y:S01]  /*5820*/  FMUL.FTZ R146, R146, R11.reuse ;  /* 0x0000000b92927220 */ /* 0x080fe20000410000 */
[----:B------:R-:W-:Y:S01]  /*5830*/  @!P2 PRMT R3, RZ, 0x654, R3 ;  /* 0x00000654ff03a816 */ /* 0x000fe20000000003 */
[----:B------:R3:W-:Y:S06]  /*5840*/  BAR.ARV R9, 0x100 ;  /* 0x000400090000751d */ /* 0x0007ec0000002000 */
[----:B------:R-:W4:Y:S01]  /*5850*/  MUFU.EX2 R168, R168 ;  /* 0x000000a800a87308 */ /* 0x000f220000000800 */
[----:B------:R-:W-:Y:S01]  /*5860*/  FADD.FTZ R194, R13, R194 ;  /* 0x000000c20dc27221 */ /* 0x000fe20000010000 */
[----:B------:R5:W-:Y:S01]  /*5870*/  @!P2 SYNCS.ARRIVE.TRANS64.RED.A1T0 RZ, [R3+URZ], RZ ;  /* 0x000000ff03ffa9a7 */ /* 0x000be2000810043f */
[-C--:B------:R-:W-:Y:S01]  /*5880*/  FMUL.FTZ R147, R147, R11.reuse ;  /* 0x0000000b93937220 */ /* 0x080fe20000410000 */
[-C--:B------:R-:W-:Y:S01]  /*5890*/  FMUL.FTZ R150, R150, R11.reuse ;  /* 0x0000000b96967220 */ /* 0x080fe20000410000 */
[----:B------:R-:W-:Y:S01]  /*58a0*/  FADD.FTZ R157, R163, R194 ;  /* 0x000000c2a39d7221 */ /* 0x000fe20000010000 */
[----:B------:R-:W-:Y:S01]  /*58b0*/  FMUL.FTZ R151, R151, R11 ;  /* 0x0000000b97977220 */ /* 0x000fe20000410000 */
        /* <DEDUP_REMOVED lines=14> */
[----:B--2---:R-:W-:Y:S01]  /*59a0*/  FADD.FTZ R192, R190, R155 ;  /* 0x0000009bbec07221 */ /* 0x004fe20000010000 */
[-C--:B------:R-:W-:Y:S01]  /*59b0*/  FMUL.FTZ R45, R45, R12.reuse ;  /* 0x0000000c2d2d7220 */ /* 0x080fe20000410000 */
[-C--:B------:R-:W-:Y:S01]  /*59c0*/  FMUL.FTZ R48, R48, R12.reuse ;  /* 0x0000000c30307220 */ /* 0x080fe20000410000 */
[----:B------:R-:W0:Y:S01]  /*59d0*/  MUFU.EX2 R172, R172 ;  /* 0x000000ac00ac7308 */ /* 0x000e220000000800 */
[----:B-1----:R-:W-:Y:S01]  /*59e0*/  FADD.FTZ R155, R195, R192 ;  /* 0x000000c0c39b7221 */ /* 0x002fe20000010000 */
[-C--:B------:R-:W-:Y:S01]  /*59f0*/  FMUL.FTZ R49, R49, R12.reuse ;  /* 0x0000000c31317220 */ /* 0x080fe20000410000 */
[-C--:B------:R-:W-:Y:S01]  /*5a00*/  FMUL.FTZ R52, R52, R12.reuse ;  /* 0x0000000c34347220 */ /* 0x080fe20000410000 */
[-C--:B------:R-:W-:Y:S01]  /*5a10*/  FMUL.FTZ R53, R53, R12.reuse ;  /* 0x0000000c35357220 */ /* 0x080fe20000410000 */
[----:B----4-:R-:W-:Y:S01]  /*5a20*/  FADD.FTZ R180, R168, R155 ;  /* 0x0000009ba8b47221 */ /* 0x010fe20000010000 */
        /* <DEDUP_REMOVED lines=10> */
[----:B------:R-:W5:Y:S01]  /*5ad0*/  MUFU.EX2 R199, R199 ;  /* 0x000000c700c77308 */ /* 0x000f620000000800 */
        /* <DEDUP_REMOVED lines=16> */
[----:B-----5:R-:W-:Y:S01]  /*5be0*/  FADD.FTZ R3, R199, R180 ;  /* 0x000000b4c7037221 */ /* 0x020fe20000010000 */
        /* <DEDUP_REMOVED lines=8> */
[----:B------:R-:W-:Y:S01]  /*5c70*/  F2FP.BF16.F32.PACK_AB R157, R164, R159 ;  /* 0x0000009fa49d723e */ /* 0x000fe200000010ff */
[-C--:B------:R-:W-:Y:S01]  /*5c80*/  FMUL.FTZ R105, R105, R12.reuse ;  /* 0x0000000c69697220 */ /* 0x080fe20000410000 */
[----:B------:R-:W-:Y:S01]  /*5c90*/  F2FP.BF16.F32.PACK_AB R159, R166, R161 ;  /* 0x000000a1a69f723e */ /* 0x000fe200000010ff */
[----:B------:R-:W-:Y:S01]  /*5ca0*/  FMUL.FTZ R108, R108, R12 ;  /* 0x0000000c6c6c7220 */ /* 0x000fe20000410000 */
[----:B------:R-:W-:Y:S01]  /*5cb0*/  F2FP.BF16.F32.PACK_AB R161, R13, R16 ;  /* 0x000000100da1723e */ /* 0x000fe200000010ff */
        /* <DEDUP_REMOVED lines=29> */
[----:B------:R-:W-:-:S04]  /*5e90*/  FMUL.FTZ R149, R149, R12 ;  /* 0x0000000c95957220 */ /* 0x000fc80000410000 */
        /* <DEDUP_REMOVED lines=9> */
[----:B--2---:R-:W-:Y:S01]  /*5f30*/  FADD.FTZ R180, R22, R155 ;  /* 0x0000009b16b47221 */ /* 0x004fe20000010000 */
        /* <DEDUP_REMOVED lines=8> */
[----:B------:R-:W-:Y:S02]  /*5fc0*/  F2FP.BF16.F32.PACK_AB R160, R199, R172 ;  /* 0x000000acc7a0723e */ /* 0x000fe400000010ff */
[----:B------:R-:W-:-:S04]  /*5fd0*/  F2FP.BF16.F32.PACK_AB R166, R177, R4 ;  /* 0x00000004b1a6723e */ /* 0x000fc800000010ff */
[----:B------:R-:W2:Y:S01]  /*5fe0*/  MUFU.EX2 R183, R183 ;  /* 0x000000b700b77308 */ /* 0x000ea20000000800 */
[----:B0-----:R-:W-:-:S07]  /*5ff0*/  FADD.FTZ R162, R152, R15 ;  /* 0x0000000f98a27221 */ /* 0x001fce0000010000 */
[----:B------:R-:W0:Y:S01]  /*6000*/  MUFU.EX2 R205, R205 ;  /* 0x000000cd00cd7308 */ /* 0x000e220000000800 */
[----:B-1----:R-:W-:-:S07]  /*6010*/  FADD.FTZ R14, R178, R3 ;  /* 0x00000003b20e7221 */ /* 0x002fce0000010000 */
[----:B------:R-:W1:Y:S01]  /*6020*/  MUFU.EX2 R154, R154 ;  /* 0x0000009a009a7308 */ /* 0x000e620000000800 */
[C---:B--2---:R-:W-:Y:S01]  /*6030*/  FADD.FTZ R13, R183.reuse, R162 ;  /* 0x000000a2b70d7221 */ /* 0x044fe20000010000 */
[----:B------:R-:W-:Y:S02]  /*6040*/  F2FP.BF16.F32.PACK_AB R171, R183, R152 ;  /* 0x00000098b7ab723e */ /* 0x000fe400000010ff */
[----:B------:R-:W-:Y:S02]  /*6050*/  F2FP.BF16.F32.PACK_AB R152, R158, R191 ;  /* 0x000000bf9e98723e */ /* 0x000fe400000010ff */
[----:B------:R-:W-:Y:S02]  /*6060*/  F2FP.BF16.F32.PACK_AB R158, R197, R168 ;  /* 0x000000a8c59e723e */ /* 0x000fe400000010ff */
[----:B------:R-:W2:Y:S01]  /*6070*/  MUFU.EX2 R179, R179 ;  /* 0x000000b300b37308 */ /* 0x000ea20000000800 */
[----:B0-----:R-:W-:Y:S01]  /*6080*/  FADD.FTZ R14, R205, R14 ;  /* 0x0000000ecd0e7221 */ /* 0x001fe20000010000 */
[----:B------:R-:W-:-:S02]  /*6090*/  F2FP.BF16.F32.PACK_AB R162, R201, R170 ;  /* 0x000000aac9a2723e */ /* 0x000fc400000010ff */
[----:B------:R-:W-:-:S04]  /*60a0*/  F2FP.BF16.F32.PACK_AB R168, R205, R178 ;  /* 0x000000b2cda8723e */ /* 0x000fc800000010ff */
[----:B------:R-:W0:Y:S01]  /*60b0*/  MUFU.EX2 R182, R182 ;  /* 0x000000b600b67308 */ /* 0x000e220000000800 */
[----:B-1----:R-:W-:Y:S01]  /*60c0*/  FADD.FTZ R16, R154, R13 ;  /* 0x0000000d9a107221 */ /* 0x002fe20000010000 */
[----:B------:R-:W-:Y:S02]  /*60d0*/  F2FP.BF16.F32.PACK_AB R173, R187, R154 ;  /* 0x0000009abbad723e */ /* 0x000fe400000010ff */
[----:B------:R-:W-:Y:S01]  /*60e0*/  F2FP.BF16.F32.PACK_AB R154, R193, R188 ;  /* 0x000000bcc19a723e */ /* 0x000fe200000010ff */
[----:B------:R-:W-:-:S03]  /*60f0*/  FADD.FTZ R13, R187, R16 ;  /* 0x00000010bb0d7221 */ /* 0x000fc60000010000 */
        /* <DEDUP_REMOVED lines=13> */
[----:B-1----:R-:W-:Y:S01]  /*61d0*/  FADD.FTZ R13, R185, R14 ;  /* 0x0000000eb90d7221 */ /* 0x002fe20000010000 */
[C---:B--2---:R-:W-:Y:S01]  /*61e0*/  F2FP.BF16.F32.PACK_AB R175, R189.reuse, R156 ;  /* 0x0000009cbdaf723e */ /* 0x044fe200000010ff */
[----:B------:R-:W-:Y:S01]  /*61f0*/  FADD.FTZ R3, R189, R16 ;  /* 0x00000010bd037221 */ /* 0x000fe20000010000 */
[----:B------:R-:W-:Y:S01]  /*6200*/  F2FP.BF16.F32.PACK_AB R156, R195, R190 ;  /* 0x000000bec39c723e */ /* 0x000fe200000010ff */
[C---:B0-----:R-:W-:Y:S01]  /*6210*/  FADD.FTZ R4, R186.reuse, R13 ;  /* 0x0000000dba047221 */ /* 0x041fe20000010000 */
[----:B------:R-:W-:Y:S01]  /*6220*/  F2FP.BF16.F32.PACK_AB R174, R186, R185 ;  /* 0x000000b9baae723e */ /* 0x000fe200000010ff */
[----:B------:R-:W-:Y:S06]  /*6230*/  @!P0 BRA `(.L_x_13275) ;  /* 0x0000000000048947 */ /* 0x000fec0003800000 */
[----:B------:R-:W-:Y:S01]  /*6240*/  BPT.TRAP 0x1 ;  /* 0x000000040000795c */ /* 0x000fe20000300000 */
.L_x_13275:
[----:B------:R0:W1:Y:S01]  /*6250*/  SYNCS.PHASECHK.TRANS64.TRYWAIT P3, [UR29+0x22850], R7 ;  /* 0x02285007ff0075a7 */ /* 0x000062000806015d */
[----:B------:R-:W-:Y:S05]  /*6260*/  @!P0 BRA `(.L_x_13276) ;  /* 0x0000000000048947 */ /* 0x000fea0003800000 */
[----:B------:R-:W-:Y:S01]  /*6270*/  BPT.TRAP 0x1 ;  /* 0x000000040000795c */ /* 0x000fe20000300000 */
.L_x_13276:
[----:B-1----:R-:W-:Y:S05]  /*6280*/  @P3 BRA `(.L_x_13277) ;  /* 0x0000000000083947 */ /* 0x002fea0003800000 */
[----:B------:R-:W1:Y:S02]  /*6290*/  SYNCS.PHASECHK.TRANS64.TRYWAIT P3, [UR29+0x22850], R7 ;  /* 0x02285007ff0075a7 */ /* 0x000e64000806015d */
[----:B-1----:R-:W-:Y:S05]  /*62a0*/  @!P3 BRA `(.L_x_13278) ;  /* 0x0000009000a4b947 */ /* 0x002fea0003800000 */
.L_x_13277:
[----:B------:R2:W-:Y:S01]  /*62b0*/  BAR.SYNC.DEFER_BLOCKING R0, 0x100 ;  /* 0x000400000000751d */ /* 0x0005e20000010000 */
[----:B------:R-:W-:Y:S01]  /*62c0*/  UIMAD UR14, UR4, 0xc00, UR24 ;  /* 0x00000c00040e78a4 */ /* 0x000fe2000f8e0218 */
[----:B-1----:R-:W-:Y:S01]  /*62d0*/  @!P2 VIADD R176, R176, 0x22860 ;  /* 0x00022860b0b0a836 */ /* 0x002fe20000000000 */
[----:B------:R-:W-:Y:S01]  /*62e0*/  UISETP.GT.AND UP1, UPT, UR41, UR25, UPT ;  /* 0x000000192900728c */ /* 0x000fe2000bf24270 */
[----:B------:R-:W-:Y:S01]  /*62f0*/  MOV R11, R8 ;  /* 0x00000008000b7202 */ /* 0x000fe20000000f00 */
[----:B------:R-:W-:Y:S01]  /*6300*/  UIADD3 UR41, UR41, -0x1, URZ ;  /* 0xffffffff29297890 */ /* 0x000fe2000fffe03f */
[----:B------:R-:W-:Y:S01]  /*6310*/  IMAD.MOV.U32 R12, RZ, RZ, R10 ;  /* 0x000000ffff0c7224 */ /* 0x000fe200078e000a */
[----:B------:R-:W-:Y:S01]  /*6320*/  UMOV UR11, 0x40000040 ;  /* 0x40000040000b7882 */ /* 0x000fe20000000000 */
[----:B------:R-:W-:Y:S01]  /*6330*/  UMOV UR10, UR14 ;  /* 0x0000000e000a7c82 */ /* 0x000fe20008000000 */
[----:B------:R-:W-:Y:S02]  /*6340*/  PLOP3.LUT P3, PT, PT, PT, UP1, 0x80, 0x0 ;  /* 0x000000000000781c */ /* 0x000fe40003f6f018 */
[----:B------:R-:W-:Y:S01]  /*6350*/  @!P2 PRMT R176, RZ, 0x654, R176 ;  /* 0x00000654ffb0a816 */ /* 0x000fe200000000b0 */
        /* <DEDUP_REMOVED lines=35> */
.L_x_13270:
[----:B------:R-:W-:-:S06]  /*6590*/  UISETP.GE.AND UP0, UPT, UR41, UR38, UPT ;  /* 0x000000262900728c */ /* 0x000fcc000bf06270 */
[----:B------:R-:W-:-:S13]  /*65a0*/  PLOP3.LUT P1, PT, PT, PT, UP0, 0x80, 0x0 ;  /* 0x000000000000781c */ /* 0x000fda0003f2f008 */
[----:B------:R-:W-:Y:S05]  /*65b0*/  @!P1 BRA `(.L_x_13280) ;  /* 0x0000002000a89947 */ /* 0x000fea0003800000 */
[----:B0-----:R-:W-:Y:S01]  /*65c0*/  IMAD.MOV.U32 R7, RZ, RZ, R8 ;  /* 0x000000ffff077224 */ /* 0x001fe200078e0008 */
[----:B------:R-:W-:Y:S01]  /*65d0*/  ULDC UR25, c[0x0][0x9d8] ;  /* 0x0002760000197ab9 */ /* 0x000fe20000000800 */
[----:B------:R-:W-:Y:S01]  /*65e0*/  IMAD.MOV.U32 R201, RZ, RZ, R10 ;  /* 0x000000ffffc97224 */ /* 0x000fe200078e000a */
[----:B------:R-:W-:-:S06]  /*65f0*/  ULDC UR7, c[0x0][0x988] ;  /* 0x0002620000077ab9 */ /* 0x000fcc0000000800 */
.L_x_13289:
[----:B------:R-:W-:-:S04]  /*6600*/  UIADD3 UR4, UR4, 0x1, URZ ;  /* 0x0000000104047890 */ /* 0x000fc8000fffe03f */
[----:B------:R-:W-:-:S04]  /*6610*/  UISETP.NE.AND UP0, UPT, UR4, 0x2, UPT ;  /* 0x000000020400788c */ /* 0x000fc8000bf05270 */
[----:B------:R-:W-:Y:S02]  /*6620*/  USEL UR10, URZ, 0x1, UP0 ;  /* 0x000000013f0a7887 */ /* 0x000fe40008000000 */
[----:B------:R-:W-:Y:S02]  /*6630*/  USEL UR4, UR4, URZ, UP0 ;  /* 0x0000003f04047287 */ /* 0x000fe40008000000 */
[----:B------:R-:W-:Y:S01]  /*6640*/  ULOP3.LUT UR5, UR5, UR10, URZ, 0x3c, !UPT ;  /* 0x0000000a05057292 */ /* 0x000fe2000f8e3c3f */
[----:B0--3--:R-:W-:Y:S11]  /*6650*/  @!P0 BRA `(.L_x_13281) ;  /* 0x0000000000048947 */ /* 0x009ff60003800000 */
[----:B------:R-:W-:Y:S01]  /*6660*/  BPT.TRAP 0x1 ;  /* 0x000000040000795c */ /* 0x000fe20000300000 */
.L_x_13281:
[----:B------:R-:W-:Y:S01]  /*6670*/  ULEA UR26, UR4, UR39, 0x3 ;  /* 0x00000027041a7291 */ /* 0x000fe2000f8e183f */
[----:B------:R-:W-:-:S04]  /*6680*/  MOV R5, UR5 ;  /* 0x0000000500057c02 */ /* 0x000fc80008000f00 */
[----:B------:R-:W-:-:S04]  /*6690*/  SHF.L.U32 R5, R5, 0x1f, RZ ;  /* 0x0000001f05057819 */ /* 0x000fc800000006ff */
[----:B------:R0:W1:Y:S01]  /*66a0*/  SYNCS.PHASECHK.TRANS64.TRYWAIT P1, [UR26+0x22830], R5 ;  /* 0x02283005ff0075a7 */ /* 0x000062000802015a */
[----:B------:R-:W-:Y:S05]  /*66b0*/  @!P0 BRA `(.L_x_13282) ;  /* 0x0000000000048947 */ /* 0x000fea0003800000 */
[----:B------:R-:W-:Y:S01]  /*66c0*/  BPT.TRAP 0x1 ;  /* 0x000000040000795c */ /* 0x000fe20000300000 */
.L_x_13282:
[----:B-1----:R-:W-:Y:S05]  /*66d0*/  @P1 BRA `(.L_x_13283) ;  /* 0x0000000000081947 */ /* 0x002fea0003800000 */
[----:B------:R-:W1:Y:S02]  /*66e0*/  SYNCS.PHASECHK.TRANS64.TRYWAIT P1, [UR26+0x22830], R5 ;  /* 0x02283005ff0075a7 */ /* 0x000e64000802015a */
[----:B-1----:R-:W-:Y:S05]  /*66f0*/  @!P1 BRA `(.L_x_13284) ;  /* 0x0000008c00a49947 */ /* 0x002fea0003800000 */
.L_x_13283:
[----:B------:R-:W-:Y:S01]  /*6700*/  UIMAD UR10, UR4, 0x300, UR6 ;  /* 0x00000300040a78a4 */ /* 0x000fe2000f8e0206 */
[----:B--2---:R-:W-:Y:S01]  /*6710*/  WARPGROUP.ARRIVE ;  /* 0x00000000000079c5 */ /* 0x004fe20000000000 */
        /* <DEDUP_REMOVED lines=21> */
[----:B-1----:R-:W-:Y:S01]  /*6870*/  FMUL.FTZ R6, R154, UR25 ;  /* 0x000000199a067c20 */ /* 0x002fe20008410000 */
        /* <DEDUP_REMOVED lines=55> */
[----:B------:R-:W-:-:S03]  /*6bf0*/  IMAD.U32 R198, RZ, RZ, UR26 ;  /* 0x0000001affc67e24 */ /* 0x000fc6000f8e00ff */
        /* <DEDUP_REMOVED lines=37> */
[----:B---3--:R-:W-:-:S05]  /*6e50*/  FMNMX.FTZ R10, R189, R10, !PT ;  /* 0x0000000abd0a7209 */ /* 0x008fca0007810000 */
[----:B------:R-:W3:Y:S02]  /*6e60*/  SHFL.BFLY PT, R21, R10, 0x2, 0x1f ;  /* 0x0c401f000a157f89 */ /* 0x000ee400000e0000 */
[----:B------:R-:W4:Y:S01]  /*6e70*/  MUFU.TANH R12, R12 ;  /* 0x0000000c000c7308 */ /* 0x000f220000002400 */
[----:B-1----:R-:W-:-:S07]  /*6e80*/  FMNMX.FTZ R182, R6, R7, !PT ;  /* 0x0000000706b67209 */ /* 0x002fce0007810000 */
[----:B------:R-:W1:Y:S01]  /*6e90*/  MUFU.TANH R13, R13 ;  /* 0x0000000d000d7308 */ /* 0x000e620000002400 */
[----:B--2---:R-:W-:-:S07]  /*6ea0*/  FMNMX.FTZ R183, R11, R182, !PT ;  /* 0x000000b60bb77209 */ /* 0x004fce0007810000 */
[----:B------:R-:W2:Y:S01]  /*6eb0*/  MUFU.TANH R14, R14 ;  /* 0x0000000e000e7308 */ /* 0x000ea20000002400 */
[----:B---3--:R-:W-:Y:S01]  /*6ec0*/  FMNMX.FTZ R179, R10, R21, !PT ;  /* 0x000000150ab37209 */ /* 0x008fe20007810000 */
[----:B------:R-:W-:-:S06]  /*6ed0*/  FMUL.FTZ R21, R194, UR25 ;  /* 0x00000019c2157c20 */ /* 0x000fcc0008410000 */
[----:B------:R-:W3:Y:S01]  /*6ee0*/  MUFU.TANH R15, R15 ;  /* 0x0000000f000f7308 */ /* 0x000ee20000002400 */
[----:B------:R-:W5:Y:S07]  /*6ef0*/  SHFL.BFLY PT, R10, R179, 0x1, 0x1f ;  /* 0x0c201f00b30a7f89 */ /* 0x000f6e00000e0000 */
[----:B------:R-:W0:Y:S08]  /*6f00*/  MUFU.TANH R16, R16 ;  /* 0x0000001000107308 */ /* 0x000e300000002400 */
[----:B------:R-:W0:Y:S08]  /*6f10*/  MUFU.TANH R17, R17 ;  /* 0x0000001100117308 */ /* 0x000e300000002400 */
[----:B------:R-:W0:Y:S01]  /*6f20*/  MUFU.TANH R18, R18 ;  /* 0x0000001200127308 */ /* 0x000e220000002400 */
[----:B-----5:R-:W-:-:S05]  /*6f30*/  FMNMX.FTZ R10, R179, R10, !PT ;  /* 0x0000000ab30a7209 */ /* 0x020fca0007810000 */
[C---:B------:R-:W-:Y:S02]  /*6f40*/  FMUL.FTZ R186, R10.reuse, UR7 ;  /* 0x000000070aba7c20 */ /* 0x040fe40008410000 */
[----:B------:R-:W5:Y:S01]  /*6f50*/  MUFU.TANH R19, R19 ;  /* 0x0000001300137308 */ /* 0x000f620000002400 */
[----:B------:R-:W-:Y:S01]  /*6f60*/  FADD.FTZ R179, -R10, R201 ;  /* 0x000000c90ab37221 */ /* 0x000fe20000010100 */
[--C-:B------:R-:W-:Y:S01]  /*6f70*/  FFMA.FTZ R190, R8, UR7, -R186.reuse ;  /* 0x0000000708be7c23 */ /* 0x100fe200080108ba */
[----:B----4-:R-:W-:Y:S01]  /*6f80*/  FMNMX.FTZ R8, R12, R183, !PT ;  /* 0x000000b70c087209 */ /* 0x010fe20007810000 */
[--C-:B------:R-:W-:Y:S01]  /*6f90*/  FFMA.FTZ R183, R152, UR7, -R186.reuse ;  /* 0x0000000798b77c23 */ /* 0x100fe200080108ba */
[----:B------:R-:W-:Y:S01]  /*6fa0*/  FMUL.FTZ R179, R179, UR7 ;  /* 0x00000007b3b37c20 */ /* 0x000fe20008410000 */
[--C-:B------:R-:W-:Y:S01]  /*6fb0*/  FFMA.FTZ R153, R153, UR7, -R186.reuse ;  /* 0x0000000799997c23 */ /* 0x100fe200080108ba */
[----:B-1----:R-:W-:Y:S01]  /*6fc0*/  FMNMX.FTZ R187, R13, R8, !PT ;  /* 0x000000080dbb7209 */ /* 0x002fe20007810000 */
[----:B------:R-:W1:Y:S01]  /*6fd0*/  MUFU.TANH R20, R20 ;  /* 0x0000001400147308 */ /* 0x000e620000002400 */
[--C-:B------:R-:W-:Y:S01]  /*6fe0*/  FFMA.FTZ R154, R154, UR7, -R186.reuse ;  /* 0x000000079a9a7c23 */ /* 0x100fe200080108ba */
[--C-:B------:R-:W-:Y:S01]  /*6ff0*/  FFMA.FTZ R155, R155, UR7, -R186.reuse ;  /* 0x000000079b9b7c23 */ /* 0x100fe200080108ba */
[----:B--2---:R-:W-:Y:S01]  /*7000*/  FMNMX.FTZ R8, R14, R187, !PT ;  /* 0x000000bb0e087209 */ /* 0x004fe20007810000 */
[--C-:B------:R-:W-:Y:S01]  /*7010*/  FFMA.FTZ R156, R156, UR7, -R186.reuse ;  /* 0x000000079c9c7c23 */ /* 0x100fe200080108ba */
[--C-:B------:R-:W-:Y:S01]  /*7020*/  FFMA.FTZ R157, R157, UR7, -R186.reuse ;  /* 0x000000079d9d7c23 */ /* 0x100fe200080108ba */
[--C-:B------:R-:W-:Y:S01]  /*7030*/  FFMA.FTZ R158, R158, UR7, -R186.reuse ;  /* 0x000000079e9e7c23 */ /* 0x100fe200080108ba */
[----:B---3--:R-:W-:Y:S01]  /*7040*/  FMNMX.FTZ R187, R15, R8, !PT ;  /* 0x000000080fbb7209 */ /* 0x008fe20007810000 */
[----:B------:R-:W2:Y:S01]  /*7050*/  MUFU.TANH R159, R159 ;  /* 0x0000009f009f7308 */ /* 0x000ea20000002400 */
[--C-:B------:R-:W-:Y:S01]  /*7060*/  FFMA.FTZ R160, R160, UR7, -R186.reuse ;  /* 0x00000007a0a07c23 */ /* 0x100fe200080108ba */
[--C-:B------:R-:W-:Y:S01]  /*7070*/  FFMA.FTZ R161, R161, UR7, -R186.reuse ;  /* 0x00000007a1a17c23 */ /* 0x100fe200080108ba */
[----:B0-----:R-:W-:Y:S01]  /*7080*/  FMNMX.FTZ R8, R16, R187, !PT ;  /* 0x000000bb10087209 */ /* 0x001fe20007810000 */
[--C-:B------:R-:W-:Y:S01]  /*7090*/  FFMA.FTZ R165, R165, UR7, -R186.reuse ;  /* 0x00000007a5a57c23 */ /* 0x100fe200080108ba */
[--C-:B------:R-:W-:Y:S01]  /*70a0*/  FFMA.FTZ R192, R171, UR7, -R186.reuse ;  /* 0x00000007abc07c23 */ /* 0x100fe200080108ba */
[--C-:B------:R-:W-:Y:S01]  /*70b0*/  FFMA.FTZ R171, R176, UR7, -R186.reuse ;  /* 0x00000007b0ab7c23 */ /* 0x100fe200080108ba */
[----:B------:R-:W-:Y:S01]  /*70c0*/  FMNMX.FTZ R187, R17, R8, !PT ;  /* 0x0000000811bb7209 */ /* 0x000fe20007810000 */
[----:B------:R-:W0:Y:S01]  /*70d0*/  MUFU.TANH R162, R162 ;  /* 0x000000a200a27308 */ /* 0x000e220000002400 */
[--C-:B------:R-:W-:Y:S01]  /*70e0*/  FFMA.FTZ R176, R177, UR7, -R186.reuse ;  /* 0x00000007b1b07c23 */ /* 0x100fe200080108ba */
[--C-:B------:R-:W-:Y:S01]  /*70f0*/  FFMA.FTZ R177, R184, UR7, -R186.reuse ;  /* 0x00000007b8b17c23 */ /* 0x100fe200080108ba */
[----:B------:R-:W-:Y:S01]  /*7100*/  FMNMX.FTZ R8, R18, R187, !PT ;  /* 0x000000bb12087209 */ /* 0x000fe20007810000 */
[----:B------:R-:W-:-:S03]  /*7110*/  FFMA.FTZ R184, R185, UR7, -R186 ;  /* 0x00000007b9b87c23 */ /* 0x000fc600080108ba */
[----:B-----5:R-:W-:Y:S01]  /*7120*/  FMNMX.FTZ R187, R19, R8, !PT ;  /* 0x0000000813bb7209 */ /* 0x020fe20007810000 */
[----:B------:R-:W3:Y:S03]  /*7130*/  MUFU.TANH R163, R163 ;  /* 0x000000a300a37308 */ /* 0x000ee60000002400 */
[----:B-1----:R-:W-:-:S04]  /*7140*/  FMNMX.FTZ R8, R20, R187, !PT ;  /* 0x000000bb14087209 */ /* 0x002fc80007810000 */
[----:B--2---:R-:W-:Y:S01]  /*7150*/  FMNMX.FTZ R187, R159, R8, !PT ;  /* 0x000000089fbb7209 */ /* 0x004fe20007810000 */
[----:B------:R-:W1:Y:S03]  /*7160*/  MUFU.TANH R164, R164 ;  /* 0x000000a400a47308 */ /* 0x000e660000002400 */
[----:B0-----:R-:W-:-:S05]  /*7170*/  FMNMX.FTZ R8, R162, R187, !PT ;  /* 0x000000bba2087209 */ /* 0x001fca0007810000 */
[----:B------:R-:W0:Y:S01]  /*7180*/  MUFU.TANH R166, R166 ;  /* 0x000000a600a67308 */ /* 0x000e220000002400 */
[----:B---3--:R-:W-:-:S07]  /*7190*/  FMNMX.FTZ R187, R163, R8, !PT ;  /* 0x00000008a3bb7209 */ /* 0x008fce0007810000 */
[----:B------:R-:W2:Y:S01]  /*71a0*/  MUFU.TANH R168, R168 ;  /* 0x000000a800a87308 */ /* 0x000ea20000002400 */
[----:B-1----:R-:W-:-:S07]  /*71b0*/  FMNMX.FTZ R187, R164, R187, !PT ;  /* 0x000000bba4bb7209 */ /* 0x002fce0007810000 */
[----:B------:R-:W1:Y:S01]  /*71c0*/  MUFU.TANH R170, R170 ;  /* 0x000000aa00aa7308 */ /* 0x000e620000002400 */
[----:B0-----:R-:W-:-:S07]  /*71d0*/  FMNMX.FTZ R187, R166, R187, !PT ;  /* 0x000000bba6bb7209 */ /* 0x001fce0007810000 */
[----:B------:R-:W0:Y:S01]  /*71e0*/  MUFU.TANH R174, R174 ;  /* 0x000000ae00ae7308 */ /* 0x000e220000002400 */
[----:B--2---:R-:W-:-:S07]  /*71f0*/  FMNMX.FTZ R187, R168, R187, !PT ;  /* 0x000000bba8bb7209 */ /* 0x004fce0007810000 */
        /* <DEDUP_REMOVED lines=10> */
[----:B------:R-:W-:Y:S01]  /*72a0*/  MUFU.EX2 R179, R179 ;  /* 0x000000b300b37308 */ /* 0x000fe20000000800 */
[----:B--2---:R-:W-:-:S07]  /*72b0*/  FMNMX.FTZ R187, R175, R8, !PT ;  /* 0x00000008afbb7209 */ /* 0x004fce0007810000 */
[----:B------:R0:W2:Y:S01]  /*72c0*/  MUFU.EX2 R182, R190 ;  /* 0x000000be00b67308 */ /* 0x0000a20000000800 */
[----:B-1----:R-:W-:-:S05]  /*72d0*/  FMNMX.FTZ R187, R178, R187, !PT ;  /* 0x000000bbb2bb7209 */ /* 0x002fca0007810000 */
[----:B------:R-:W1:Y:S02]  /*72e0*/  SHFL.BFLY PT, R8, R187, 0x2, 0x1f ;  /* 0x0c401f00bb087f89 */ /* 0x000e6400000e0000 */
[----:B------:R-:W3:Y:S01]  /*72f0*/  MUFU.EX2 R183, R183 ;  /* 0x000000b700b77308 */ /* 0x000ee20000000800 */
[--C-:B0-----:R-:W-:Y:S01]  /*7300*/  FFMA.FTZ R190, R167, UR7, -R186.reuse ;  /* 0x00000007a7be7c23 */ /* 0x101fe200080108ba */
[--C-:B------:R-:W-:Y:S01]  /*7310*/  FFMA.FTZ R167, R169, UR7, -R186.reuse ;  /* 0x00000007a9a77c23 */ /* 0x100fe200080108ba */
[--C-:B------:R-:W-:Y:S01]  /*7320*/  FFMA.FTZ R169, R172, UR7, -R186.reuse ;  /* 0x00000007aca97c23 */ /* 0x100fe200080108ba */
[--C-:B------:R-:W-:Y:S01]  /*7330*/  FFMA.FTZ R172, R173, UR7, -R186.reuse ;  /* 0x00000007adac7c23 */ /* 0x100fe200080108ba */
[--C-:B------:R-:W-:Y:S01]  /*7340*/  FFMA.FTZ R173, R180, UR7, -R186.reuse ;  /* 0x00000007b4ad7c23 */ /* 0x100fe200080108ba */
[--C-:B------:R-:W-:Y:S01]  /*7350*/  FFMA.FTZ R180, R181, UR7, -R186.reuse ;  /* 0x00000007b5b47c23 */ /* 0x100fe200080108ba */
[----:B------:R-:W-:Y:S01]  /*7360*/  FFMA.FTZ R181, R188, UR7, -R186 ;  /* 0x00000007bcb57c23 */ /* 0x000fe200080108ba */
[----:B------:R-:W0:Y:S01]  /*7370*/  MUFU.EX2 R153, R153 ;  /* 0x0000009900997308 */ /* 0x000e220000000800 */
[----:B--2---:R-:W-:Y:S01]  /*7380*/  FFMA.FTZ R4, R179, R4, R182 ;  /* 0x00000004b3047223 */ /* 0x004fe200000100b6 */
[----:B------:R-:W-:Y:S01]  /*7390*/  FFMA.FTZ R186, R189, UR7, -R186 ;  /* 0x00000007bdba7c23 */ /* 0x000fe200080108ba */
        /* <DEDUP_REMOVED lines=11> */
[----:B-1----:R-:W-:Y:S01]  /*7450*/  FMNMX.FTZ R152, R187, R8, !PT ;  /* 0x00000008bb987209 */ /* 0x002fe20007810000 */
[-C--:B------:R-:W-:Y:S01]  /*7460*/  FMUL.FTZ R41, R41, R179.reuse ;  /* 0x000000b329297220 */ /* 0x080fe20000410000 */
[----:B------:R-:W1:Y:S01]  /*7470*/  MUFU.EX2 R155, R155 ;  /* 0x0000009b009b7308 */ /* 0x000e620000000800 */
[-C--:B------:R-:W-:Y:S01]  /*7480*/  FMUL.FTZ R44, R44, R179.reuse ;  /* 0x000000b32c2c7220 */ /* 0x080fe20000410000 */
[-C--:B------:R-:W-:Y:S01]  /*7490*/  FMUL.FTZ R45, R45, R179.reuse ;  /* 0x000000b32d2d7220 */ /* 0x080fe20000410000 */
[----:B------:R-:W3:Y:S01]  /*74a0*/  SHFL.BFLY PT, R187, R152, 0x1, 0x1f ;  /* 0x0c201f0098bb7f89 */ /* 0x000ee200000e0000 */
        /* <DEDUP_REMOVED lines=24> */
[----:B------:R-:W-:-:S02]  /*7630*/  @!P2 VIADD R152, R198, 0x22840 ;  /* 0x00022840c698a836 */ /* 0x000fc40000000000 */
[-C--:B------:R-:W-:Y:S01]  /*7640*/  FMUL.FTZ R88, R88, R179.reuse ;  /* 0x000000b358587220 */ /* 0x080fe20000410000 */
[-C--:B------:R-:W-:Y:S01]  /*7650*/  FMUL.FTZ R89, R89, R179.reuse ;  /* 0x000000b359597220 */ /* 0x080fe20000410000 */
[----:B------:R-:W-:Y:S01]  /*7660*/  FMUL.FTZ R92, R92, R179 ;  /* 0x000000b35c5c7220 */ /* 0x000fe20000410000 */
[C---:B------:R-:W-:Y:S01]  /*7670*/  FADD.FTZ R7, -R8.reuse, R7 ;  /* 0x0000000708077221 */ /* 0x040fe20000010100 */
[----:B------:R-:W-:Y:S01]  /*7680*/  FMUL.FTZ R193, R8, UR7 ;  /* 0x0000000708c17c20 */ /* 0x000fe20008410000 */
[----:B------:R-:W3:Y:S01]  /*7690*/  MUFU.EX2 R160, R160 ;  /* 0x000000a000a07308 */ /* 0x000ee20000000800 */
[----:B------:R-:W-:Y:S01]  /*76a0*/  @!P2 PRMT R152, RZ, 0x654, R152 ;  /* 0x00000654ff98a816 */ /* 0x000fe20000000098 */
[----:B------:R-:W-:Y:S01]  /*76b0*/  FMUL.FTZ R188, R7, UR7 ;  /* 0x0000000707bc7c20 */ /* 0x000fe20008410000 */
        /* <DEDUP_REMOVED lines=12> */
[----:B0-----:R-:W-:Y:S01]  /*7780*/  FADD.FTZ R159, R153, R4 ;  /* 0x00000004999f7221 */ /* 0x001fe20000010000 */
[----:B------:R-:W0:Y:S01]  /*7790*/  MUFU.EX2 R161, R161 ;  /* 0x000000a100a17308 */ /* 0x000e220000000800 */
[--C-:B------:R-:W-:Y:S01]  /*77a0*/  FFMA.FTZ R200, R170, UR7, -R193.reuse ;  /* 0x00000007aac87c23 */ /* 0x100fe200080108c1 */
[----:B------:R-:W-:Y:S01]  /*77b0*/  FFMA.FTZ R185, R162, UR7, -R193 ;  /* 0x00000007a2b97c23 */ /* 0x000fe200080108c1 */
[----:B--2---:R-:W-:Y:S01]  /*77c0*/  FADD.FTZ R4, R154, R159 ;  /* 0x0000009f9a047221 */ /* 0x004fe20000010000 */
[--C-:B------:R-:W-:Y:S01]  /*77d0*/  FFMA.FTZ R194, R163, UR7, -R193.reuse ;  /* 0x00000007a3c27c23 */ /* 0x100fe200080108c1 */
[--C-:B------:R-:W-:Y:S01]  /*77e0*/  FFMA.FTZ R187, R164, UR7, -R193.reuse ;  /* 0x00000007a4bb7c23 */ /* 0x100fe200080108c1 */
[--C-:B------:R-:W-:Y:S01]  /*77f0*/  FFMA.FTZ R196, R166, UR7, -R193.reuse ;  /* 0x00000007a6c47c23 */ /* 0x100fe200080108c1 */
[----:B-1----:R-:W-:Y:S01]  /*7800*/  FADD.FTZ R159, R155, R4 ;  /* 0x000000049b9f7221 */ /* 0x002fe20000010000 */
[----:B------:R-:W1:Y:S01]  /*7810*/  MUFU.EX2 R165, R165 ;  /* 0x000000a500a57308 */ /* 0x000e620000000800 */
[--C-:B------:R-:W-:Y:S01]  /*7820*/  FFMA.FTZ R189, R168, UR7, -R193.reuse ;  /* 0x00000007a8bd7c23 */ /* 0x100fe200080108c1 */
[----:B------:R-:W-:Y:S01]  /*7830*/  FFMA.FTZ R191, R174, UR7, -R193 ;  /* 0x00000007aebf7c23 */ /* 0x000fe200080108c1 */
[----:B----4-:R-:W-:Y:S01]  /*7840*/  FADD.FTZ R4, R156, R159 ;  /* 0x0000009f9c047221 */ /* 0x010fe20000010000 */
[--C-:B------:R-:W-:Y:S01]  /*7850*/  FFMA.FTZ R22, R22, UR7, -R193.reuse ;  /* 0x0000000716167c23 */ /* 0x100fe200080108c1 */
[--C-:B------:R-:W-:Y:S01]  /*7860*/  FFMA.FTZ R21, R21, UR7, -R193.reuse ;  /* 0x0000000715157c23 */ /* 0x100fe200080108c1 */
[--C-:B------:R-:W-:Y:S01]  /*7870*/  FFMA.FTZ R23, R23, UR7, -R193.reuse ;  /* 0x0000000717177c23 */ /* 0x100fe200080108c1 */
[----:B-----5:R-:W-:Y:S01]  /*7880*/  FADD.FTZ R159, R157, R4 ;  /* 0x000000049d9f7221 */ /* 0x020fe20000010000 */
[----:B------:R-:W2:Y:S01]  /*7890*/  MUFU.EX2 R190, R190 ;  /* 0x000000be00be7308 */ /* 0x000ea20000000800 */
[--C-:B------:R-:W-:Y:S01]  /*78a0*/  FFMA.FTZ R175, R175, UR7, -R193.reuse ;  /* 0x00000007afaf7c23 */ /* 0x100fe200080108c1 */
[----:B------:R-:W-:Y:S01]  /*78b0*/  FFMA.FTZ R193, R178, UR7, -R193 ;  /* 0x00000007b2c17c23 */ /* 0x000fe200080108c1 */
[----:B------:R-:W-:Y:S01]  /*78c0*/  FADD.FTZ R159, R158, R159 ;  /* 0x0000009f9e9f7221 */ /* 0x000fe20000010000 */
[----:B------:R-:W-:Y:S01]  /*78d0*/  F2FP.BF16.F32.PACK_AB R154, R154, R153 ;  /* 0x000000999a9a723e */ /* 0x000fe200000010ff */
[----:B------:R4:W-:Y:S06]  /*78e0*/  BAR.ARV R9, 0x100 ;  /* 0x000400090000751d */ /* 0x0009ec0000002000 */
[----:B------:R-:W5:Y:S01]  /*78f0*/  MUFU.EX2 R167, R167 ;  /* 0x000000a700a77308 */ /* 0x000f620000000800 */
[----:B---3--:R-:W-:Y:S01]  /*7900*/  FADD.FTZ R4, R160, R159 ;  /* 0x0000009fa0047221 */ /* 0x008fe20000010000 */
[----:B------:R3:W-:Y:S01]  /*7910*/  @!P2 SYNCS.ARRIVE.TRANS64.RED.A1T0 RZ, [R152+URZ], RZ ;  /* 0x000000ff98ffa9a7 */ /* 0x0007e2000810043f */
[----:B------:R-:W-:Y:S01]  /*7920*/  F2FP.BF16.F32.PACK_AB R156, R156, R155 ;  /* 0x0000009b9c9c723e */ /* 0x000fe200000010ff */
[----:B------:R-:W-:Y:S01]  /*7930*/  FMUL.FTZ R93, R93, R179 ;  /* 0x000000b35d5d7220 */ /* 0x000fe20000410000 */
[----:B0-----:R-:W-:Y:S01]  /*7940*/  FADD.FTZ R4, R161, R4 ;  /* 0x00000004a1047221 */ /* 0x001fe20000010000 */
[----:B------:R-:W-:Y:S01]  /*7950*/  F2FP.BF16.F32.PACK_AB R158, R158, R157 ;  /* 0x0000009d9e9e723e */ /* 0x000fe200000010ff */
[-C--:B------:R-:W-:Y:S01]  /*7960*/  FMUL.FTZ R96, R96, R179.reuse ;  /* 0x000000b360607220 */ /* 0x080fe20000410000 */
[----:B------:R-:W0:Y:S01]  /*7970*/  MUFU.EX2 R192, R192 ;  /* 0x000000c000c07308 */ /* 0x000e220000000800 */
[----:B-1----:R-:W-:Y:S01]  /*7980*/  FADD.FTZ R159, R165, R4 ;  /* 0x00000004a59f7221 */ /* 0x002fe20000010000 */
[----:B------:R-:W-:Y:S01]  /*7990*/  F2FP.BF16.F32.PACK_AB R160, R161, R160 ;  /* 0x000000a0a1a0723e */ /* 0x000fe200000010ff */
[----:B------:R-:W-:Y:S01]  /*79a0*/  FMUL.FTZ R97, R97, R179 ;  /* 0x000000b361617220 */ /* 0x000fe20000410000 */
[C---:B--2---:R-:W-:Y:S01]  /*79b0*/  F2FP.BF16.F32.PACK_AB R162, R190.reuse, R165 ;  /* 0x000000a5bea2723e */ /* 0x044fe200000010ff */
[----:B------:R-:W-:Y:S01]  /*79c0*/  FADD.FTZ R4, R190, R159 ;  /* 0x0000009fbe047221 */ /* 0x000fe20000010000 */
        /* <DEDUP_REMOVED lines=37> */
[----:B------:R-:W-:Y:S01]  /*7c20*/  FMUL.FTZ R149, R149, R179 ;  /* 0x000000b395957220 */ /* 0x000fe20000410000 */
[----:B---3--:R-:W-:-:S04]  /*7c30*/  F2FP.BF16.F32.PACK_AB R152, R183, R182 ;  /* 0x000000b6b798723e */ /* 0x008fc800000010ff */
[----:B------:R-:W0:Y:S01]  /*7c40*/  MUFU.EX2 R188, R188 ;  /* 0x000000bc00bc7308 */ /* 0x000e220000000800 */
[C---:B-1----:R-:W-:Y:S01]  /*7c50*/  FADD.FTZ R4, R176.reuse, R159 ;  /* 0x0000009fb0047221 */ /* 0x042fe20000010000 */
[----:B------:R-:W-:-:S06]  /*7c60*/  F2FP.BF16.F32.PACK_AB R168, R176, R171 ;  /* 0x000000abb0a8723e */ /* 0x000fcc00000010ff */
[----:B------:R-:W1:Y:S01]  /*7c70*/  MUFU.EX2 R7, R7 ;  /* 0x0000000700077308 */ /* 0x000e620000000800 */
[----:B--2---:R-:W-:-:S07]  /*7c80*/  FADD.FTZ R159, R173, R4 ;  /* 0x00000004ad9f7221 */ /* 0x004fce0000010000 */
[----:B------:R-:W2:Y:S01]  /*7c90*/  MUFU.EX2 R180, R180 ;  /* 0x000000b400b47308 */ /* 0x000ea20000000800 */
        /* <DEDUP_REMOVED lines=8> */
[----:B-1----:R-:W-:Y:S01]  /*7d20*/  FFMA.FTZ R3, R188, R3, R7 ;  /* 0x00000003bc037223 */ /* 0x002fe20000010007 */
        /* <DEDUP_REMOVED lines=75> */
[----:B------:R-:W-:Y:S01]  /*81e0*/  FMUL.FTZ R151, R151, R188 ;  /* 0x000000bc97977220 */ /* 0x000fe20000410000 */
[----:B------:R-:W-:-:S02]  /*81f0*/  F2FP.BF16.F32.PACK_AB R155, R12, R11 ;  /* 0x0000000b0c9b723e */ /* 0x000fc400000010ff */
        /* <DEDUP_REMOVED lines=40> */
[----:B--2---:R-:W-:Y:S01]  /*8480*/  FADD.FTZ R4, R186, R153 ;  /* 0x00000099ba047221 */ /* 0x004fe20000010000 */
[----:B------:R-:W-:Y:S02]  /*8490*/  F2FP.BF16.F32.PACK_AB R153, R6, R7 ;  /* 0x000000070699723e */ /* 0x000fe400000010ff */
[----:B------:R-:W-:-:S04]  /*84a0*/  F2FP.BF16.F32.PACK_AB R174, R186, R181 ;  /* 0x000000b5baae723e */ /* 0x000fc800000010ff */
[----:B------:R-:W2:Y:S01]  /*84b0*/  MUFU.EX2 R176, R193 ;  /* 0x000000c100b07308 */ /* 0x000ea20000000800 */
[C---:B0-----:R-:W-:Y:S01]  /*84c0*/  FADD.FTZ R6, R178.reuse, R3 ;  /* 0x00000003b2067221 */ /* 0x041fe20000010000 */
[----:B------:R-:W-:-:S03]  /*84d0*/  F2FP.BF16.F32.PACK_AB R173, R178, R21 ;  /* 0x00000015b2ad723e */ /* 0x000fc600000010ff */
[----:B-1----:R-:W-:-:S04]  /*84e0*/  FADD.FTZ R3, R175, R6 ;  /* 0x00000006af037221 */ /* 0x002fc80000010000 */
[C---:B--2---:R-:W-:Y:S01]  /*84f0*/  FADD.FTZ R3, R176.reuse, R3 ;  /* 0x00000003b0037221 */ /* 0x044fe20000010000 */
[----:B------:R-:W-:Y:S01]  /*8500*/  F2FP.BF16.F32.PACK_AB R175, R176, R175 ;  /* 0x000000afb0af723e */ /* 0x000fe200000010ff */
[----:B----4-:R-:W-:Y:S06]  /*8510*/  @!P0 BRA `(.L_x_13285) ;  /* 0x0000000000048947 */ /* 0x010fec0003800000 */
[----:B------:R-:W-:Y:S01]  /*8520*/  BPT.TRAP 0x1 ;  /* 0x000000040000795c */ /* 0x000fe20000300000 */
.L_x_13285:
[----:B------:R0:W1:Y:S01]  /*8530*/  SYNCS.PHASECHK.TRANS64.TRYWAIT P1, [UR26+0x22850], R5 ;  /* 0x02285005ff0075a7 */ /* 0x000062000802015a */
[----:B------:R-:W-:Y:S05]  /*8540*/  @!P0 BRA `(.L_x_13286) ;  /* 0x0000000000048947 */ /* 0x000fea0003800000 */
[----:B------:R-:W-:Y:S01]  /*8550*/  BPT.TRAP 0x1 ;  /* 0x000000040000795c */ /* 0x000fe20000300000 */
.L_x_13286:
[----:B-1----:R-:W-:Y:S05]  /*8560*/  @P1 BRA `(.L_x_13287) ;  /* 0x0000000000081947 */ /* 0x002fea0003800000 */
[----:B------:R-:W1:Y:S02]  /*8570*/  SYNCS.PHASECHK.TRANS64.TRYWAIT P1, [UR26+0x22850], R5 ;  /* 0x02285005ff0075a7 */ /* 0x000e64000802015a */
[----:B-1----:R-:W-:Y:S05]  /*8580*/  @!P1 BRA `(.L_x_13288) ;  /* 0x0000007000189947 */ /* 0x002fea0003800000 */
.L_x_13287:
[----:B------:R3:W-:Y:S01]  /*8590*/  BAR.SYNC.DEFER_BLOCKING R0, 0x100 ;  /* 0x000400000000751d */ /* 0x0007e20000010000 */
[----:B------:R-:W-:Y:S01]  /*85a0*/  UIMAD UR10, UR4, 0xc00, UR24 ;  /* 0x00000c00040a78a4 */ /* 0x000fe2000f8e0218 */
[----:B-1----:R-:W-:Y:S01]  /*85b0*/  @!P2 VIADD R198, R198, 0x22860 ;  /* 0x00022860c6c6a836 */ /* 0x002fe20000000000 */
[----:B------:R-:W-:Y:S01]  /*85c0*/  UISETP.GT.AND UP0, UPT, UR41, UR38, UPT ;  /* 0x000000262900728c */ /* 0x000fe2000bf04270 */
[----:B------:R-:W-:Y:S01]  /*85d0*/  MOV R7, R8 ;  /* 0x0000000800077202 */ /* 0x000fe20000000f00 */
[----:B------:R-:W-:Y:S01]  /*85e0*/  UIADD3 UR14, UR10, 0x80, URZ ;  /* 0x000000800a0e7890 */ /* 0x000fe2000fffe03f */
[----:B------:R-:W-:Y:S01]  /*85f0*/  IMAD.MOV.U32 R201, RZ, RZ, R10 ;  /* 0x000000ffffc97224 */ /* 0x000fe200078e000a */
[----:B------:R-:W-:Y:S01]  /*8600*/  UMOV UR11, 0x40000040 ;  /* 0x40000040000b7882 */ /* 0x000fe20000000000 */
[----:B------:R-:W-:Y:S01]  /*8610*/  UMOV UR15, 0x40000040 ;  /* 0x40000040000f7882 */ /* 0x000fe20000000000 */
[----:B------:R-:W-:Y:S01]  /*8620*/  PLOP3.LUT P1, PT, PT, PT, UP0, 0x80, 0x0 ;  /* 0x000000000000781c */ /* 0x000fe20003f2f008 */
[----:B------:R-:W-:Y:S01]  /*8630*/  UIADD3 UR41, UR41, -0x1, URZ ;  /* 0xffffffff29297890 */ /* 0x000fe2000fffe03f */
        /* <DEDUP_REMOVED lines=34> */
.L_x_13280:
[----:B0-----:R-:W0:Y:S01]  /*8860*/  SHFL.BFLY PT, R5, R4, 0x2, 0x1f ;  /* 0x0c401f0004057f89 */ /* 0x001e2200000e0000 */
[----:B------:R-:W-:-:S05]  /*8870*/  IADD3 R2, -R2, 0xb, RZ ;  /* 0x0000000b02027810 */ /* 0x000fca0007ffe1ff */
[----:B------:R1:W-:Y:S08]  /*8880*/  BAR.ARV R2, 0x100 ;  /* 0x000400020000751d */ /* 0x0003f00000002000 */
[----:B------:R-:W-:Y:S06]  /*8890*/  BAR.ARV 0x8, 0x180 ;  /* 0x0206000000007b1d */ /* 0x000fec0000002000 */
[----:B------:R-:W-:Y:S01]  /*88a0*/  PLOP3.LUT P0, PT, PT, PT, PT, 0x8, 0x0 ;  /* 0x000000000000781c */ /* 0x000fe20003f0e170 */
[----:B------:R-:W4:Y:S01]  /*88b0*/  SHFL.BFLY PT, R6, R3, 0x2, 0x1f ;  /* 0x0c401f0003067f89 */ /* 0x000f2200000e0000 */
[----:B0-----:R-:W-:Y:S01]  /*88c0*/  FADD.FTZ R5, R5, R4 ;  /* 0x0000000405057221 */ /* 0x001fe20000010000 */
[----:B------:R-:W-:-:S04]  /*88d0*/  IMAD.MOV.U32 R4, RZ, RZ, -0x800000 ;  /* 0xff800000ff047424 */ /* 0x000fc800078e00ff */
[----:B--23--:R-:W0:Y:S01]  /*88e0*/  SHFL.BFLY PT, R0, R5, 0x1, 0x1f ;  /* 0x0c201f0005007f89 */ /* 0x00ce2200000e0000 */
[----:B----4-:R-:W-:Y:S01]  /*88f0*/  FADD.FTZ R6, R6, R3 ;  /* 0x0000000306067221 */ /* 0x010fe20000010000 */
[----:B------:R-:W-:-:S04]  /*8900*/  IMAD.MOV.U32 R3, RZ, RZ, -0x800000 ;  /* 0xff800000ff037424 */ /* 0x000fc800078e00ff */
[----:B------:R-:W2:Y:S01]  /*8910*/  SHFL.BFLY PT, R7, R6, 0x1, 0x1f ;  /* 0x0c201f0006077f89 */ /* 0x000ea200000e0000 */
[----:B0-----:R-:W-:Y:S01]  /*8920*/  FADD.FTZ R11, R5, R0 ;  /* 0x00000000050b7221 */ /* 0x001fe20000010000 */
[----:B------:R-:W-:Y:S01]  /*8930*/  IMAD.MOV.U32 R0, RZ, RZ, RZ ;  /* 0x000000ffff007224 */ /* 0x000fe200078e00ff */
[----:B------:R-:W-:-:S03]  /*8940*/  MOV R5, UR7 ;  /* 0x0000000700057c02 */ /* 0x000fc60008000f00 */
[----:B------:R-:W-:-:S13]  /*8950*/  FSETP.NE.FTZ.AND P1, PT, R11, RZ, PT ;  /* 0x000000ff0b00720b */ /* 0x000fda0003f35000 */
[----:B------:R-:W1:Y:S01]  /*8960*/  @P1 MUFU.LG2 R9, R11 ;  /* 0x0000000b00091308 */ /* 0x000e620000000c00 */
[----:B------:R-:W-:Y:S01]  /*8970*/  @P1 FMUL.FTZ R5, R5, 0.69314718246459960938 ;  /* 0x3f31721805051820 */ /* 0x000fe20000410000 */
[----:B--2---:R-:W-:Y:S01]  /*8980*/  FADD.FTZ R12, R6, R7 ;  /* 0x00000007060c7221 */ /* 0x004fe20000010000 */
[----:B------:R-:W-:-:S04]  /*8990*/  IMAD.MOV.U32 R7, RZ, RZ, RZ ;  /* 0x000000ffff077224 */ /* 0x000fc800078e00ff */
[----:B------:R-:W-:Y:S02]  /*89a0*/  FSETP.NE.FTZ.AND P2, PT, R12, RZ, PT ;  /* 0x000000ff0c00720b */ /* 0x000fe40003f55000 */
[----:B------:R-:W0:Y:S01]  /*89b0*/  @P1 MUFU.RCP R7, R11 ;  /* 0x0000000b00071308 */ /* 0x000e220000001000 */
[----:B-1----:R-:W-:-:S04]  /*89c0*/  @P1 FMUL.FTZ R2, R9, 0.69314718246459960938 ;  /* 0x3f31721809021820 */ /* 0x002fc80000410000 */
[----:B------:R-:W-:-:S06]  /*89d0*/  @P1 FFMA.FTZ R4, R5, R10, R2 ;  /* 0x0000000a05041223 */ /* 0x000fcc0000010002 */
[----:B------:R-:W1:Y:S01]  /*89e0*/  @P2 MUFU.LG2 R6, R12 ;  /* 0x0000000c00062308 */ /* 0x000e620000000c00 */
[-C--:B0-----:R-:W-:Y:S01]  /*89f0*/  FMUL.FTZ R24, R24, R7.reuse ;  /* 0x0000000718187220 */ /* 0x081fe20000410000 */
[----:B------:R-:W-:-:S06]  /*8a00*/  FMUL.FTZ R25, R25, R7 ;  /* 0x0000000719197220 */ /* 0x000fcc0000410000 */
        /* <DEDUP_REMOVED lines=9> */
[----:B0-----:R-:W-:Y:S02]  /*8aa0*/  IMAD.U32 R12, RZ, RZ, UR7 ;  /* 0x00000007ff0c7e24 */ /* 0x001fe4000f8e00ff */
        /* <DEDUP_REMOVED lines=121> */
.L_x_13259:
        /* <DEDUP_REMOVED lines=18> */
[----:B0-----:R-:W-:Y:S01]  /*9360*/  IADD3 R5, R0, -0x80, RZ ;  /* 0xffffff8000057810 */ /* 0x001fe20007ffe0ff */
[----:B---3--:R-:W-:-:S06]  /*9370*/  USHF.R.S32.HI UR10, URZ, 0x1f, UR12 ;  /* 0x0000001f3f0a7899 */ /* 0x008fcc000801140c */
[----:B------:R-:W1:Y:S01]  /*9380*/  LDC R23, c[0x0][0xc50] ;  /* 0x00031400ff177b82 */ /* 0x000e620000000800 */
[----:B------:R-:W-:-:S04]  /*9390*/  SHF.R.S32.HI R2, RZ, 0x1f, R5 ;  /* 0x0000001fff027819 */ /* 0x000fc80000011405 */
[CC--:B------:R-:W-:Y:S02]  /*93a0*/  LEA.HI R6, R2.reuse, R5.reuse, RZ, 0x7 ;  /* 0x0000000502067211 */ /* 0x0c0fe400078f38ff */
[----:B------:R-:W-:Y:S01]  /*93b0*/  LEA.HI R13, R2, R5, RZ, 0x2 ;  /* 0x00000005020d7211 */ /* 0x000fe200078f10ff */
[----:B------:R-:W0:Y:S01]  /*93c0*/  @P0 LDC R14, c[0x0][0xbec] ;  /* 0x0002fb00ff0e0b82 */ /* 0x000e220000000800 */
        /* <DEDUP_REMOVED lines=17> */
[----:B------:R-:W-:Y:S02]  /*94e0*/  LEA.HI R12, R12, R11, RZ, 0x3 ;  /* 0x0000000b0c0c7211 */ /* 0x000fe400078f18ff */
[----:B------:R-:W-:Y:S01]  /*94f0*/  MOV R7, UR5 ;  /* 0x0000000500077c02 */ /* 0x000fe20008000f00 */
[----:B------:R-:W-:Y:S01]  /*9500*/  IMAD.U32 R7, RZ, RZ, UR6 ;  /* 0x00000006ff077e24 */ /* 0x000fe2000f8e00ff */
[----:B------:R-:W-:Y:S01]  /*9510*/  LOP3.LUT R12, R12, 0xfffffff8, RZ, 0xc0, !PT ;  /* 0xfffffff80c0c7812 */ /* 0x000fe200078ec0ff */
[----:B------:R-:W-:Y:S02]  /*9520*/  UIMAD UR6, UR37, UR9, UR7 ;  /* 0x00000009250672a4 */ /* 0x000fe4000f8e0207 */
[----:B------:R-:W5:Y:S01]  /*9530*/  @P0 LDC R153, c[0x0][0xbf0] ;  /* 0x0002fc00ff990b82 */ /* 0x000f620000000800 */
[----:B------:R-:W-:-:S02]  /*9540*/  IADD3 R5, R11, -R12, RZ ;  /* 0x8000000c0b057210 */ /* 0x000fc40007ffe0ff */
[----:B------:R-:W-:Y:S02]  /*9550*/  LOP3.LUT R12, R6, 0x1ffffffe, RZ, 0xc0, !PT ;  /* 0x1ffffffe060c7812 */ /* 0x000fe400078ec0ff */
[----:B------:R-:W-:-:S03]  /*9560*/  SHF.R.S32.HI R6, RZ, 0x5, R9 ;  /* 0x00000005ff067819 */ /* 0x000fc60000011409 */
[----:B------:R-:W-:Y:S02]  /*9570*/  IMAD.IADD R16, R13, 0x1, -R12 ;  /* 0x000000010d107824 */ /* 0x000fe400078e0a0c */
[----:B------:R-:W-:Y:S02]  /*9580*/  IMAD R5, R6, 0x10, R5 ;  /* 0x0000001006057824 */ /* 0x000fe400078e0205 */
[----:B------:R-:W-:Y:S01]  /*9590*/  IMAD.U32 R6, RZ, RZ, UR4 ;  /* 0x00000004ff067e24 */ /* 0x000fe2000f8e00ff */
[----:B------:R-:W-:Y:S01]  /*95a0*/  UIMAD.WIDE.U32 UR4, UR37, UR8, URZ ;  /* 0x00000008250472a5 */ /* 0x000fe2000f8e003f */
[----:B------:R-:W-:Y:S02]  /*95b0*/  IMAD R9, R2, 0x40, R5 ;  /* 0x0000004002097824 */ /* 0x000fe400078e0205 */
[----:B----4-:R-:W-:Y:S01]  /*95c0*/  IMAD R12, R18, UR10, RZ ;  /* 0x0000000a120c7c24 */ /* 0x010fe2000f8e02ff */
[----:B------:R-:W-:Y:S01]  /*95d0*/  UIADD3 UR6, UR5, UR6, URZ ;  /* 0x0000000605067290 */ /* 0x000fe2000fffe03f */
[----:B------:R-:W-:Y:S01]  /*95e0*/  IMAD R2, R16, 0x8, R9 ;  /* 0x0000000810027824 */ /* 0x000fe200078e0209 */
[----:B------:R-:W-:Y:S01]  /*95f0*/  IADD3 R16, RZ, -UR37, RZ ;  /* 0x80000025ff107c10 */ /* 0x000fe2000fffe0ff */
[----:B------:R-:W-:Y:S01]  /*9600*/  IMAD R15, R19, UR12, R12 ;  /* 0x0000000c130f7c24 */ /* 0x000fe2000f8e020c */
[----:B------:R-:W-:Y:S01]  /*9610*/  ULDC.64 UR8, c[0x0][0xb28] ;  /* 0x0002ca0000087ab9 */ /* 0x000fe20000000a00 */
[----:B------:R-:W-:Y:S01]  /*9620*/  IMAD.WIDE.U32 R6, R18, UR12, R6 ;  /* 0x0000000c12067c25 */ /* 0x000fe2000f8e0006 */
[----:B--2---:R-:W-:-:S03]  /*9630*/  LEA R5, R22, R2, 0x7 ;  /* 0x0000000216057211 */ /* 0x004fc600078e38ff */
[----:B-1----:R-:W-:Y:S02]  /*9640*/  IMAD R23, R23, R16, UR11 ;  /* 0x0000000b17177e24 */ /* 0x002fe4000f8e0210 */
[----:B0-----:R-:W-:-:S03]  /*9650*/  @P0 IMAD.HI.U32 R2, R5, R14, RZ ;  /* 0x0000000e05020227 */ /* 0x001fc600078e00ff */
[----:B------:R-:W-:Y:S01]  /*9660*/  SHF.R.S32.HI R16, RZ, 0x1f, R23 ;  /* 0x0000001fff107819 */ /* 0x000fe20000011417 */
[----:B------:R-:W-:Y:S02]  /*9670*/  IMAD.U32 R13, RZ, RZ, UR5 ;  /* 0x00000005ff0d7e24 */ /* 0x000fe4000f8e00ff */
[----:B------:R-:W-:Y:S01]  /*9680*/  IMAD.U32 R12, RZ, RZ, UR4 ;  /* 0x00000004ff0c7e24 */ /* 0x000fe2000f8e00ff */
[----:B------:R-:W-:Y:S01]  /*9690*/  ULDC.64 UR4, c[0x0][0xbe0] ;  /* 0x0002f80000047ab9 */ /* 0x000fe20000000a00 */
[----:B------:R-:W-:Y:S01]  /*96a0*/  IMAD.U32 R13, RZ, RZ, UR6 ;  /* 0x00000006ff0d7e24 */ /* 0x000fe2000f8e00ff */
[----:B------:R-:W-:Y:S01]  /*96b0*/  ULDC.64 UR6, c[0x0][0xb48] ;  /* 0x0002d20000067ab9 */ /* 0x000fe20000000a00 */
[----:B---3--:R-:W-:Y:S02]  /*96c0*/  IMAD R14, R20, UR10, RZ ;  /* 0x0000000a140e7c24 */ /* 0x008fe4000f8e02ff */
[----:B------:R-:W-:Y:S02]  /*96d0*/  IMAD.IADD R7, R7, 0x1, R15 ;  /* 0x0000000107077824 */ /* 0x000fe400078e020f */
[----:B-----5:R-:W-:-:S04]  /*96e0*/  @P0 IMAD.HI.U32 R152, R5, R152, RZ ;  /* 0x0000009805980227 */ /* 0x020fc800078e00ff */
[----:B------:R-:W-:Y:S01]  /*96f0*/  IMAD.MOV.U32 R11, RZ, RZ, R5 ;  /* 0x000000ffff0b7224 */ /* 0x000fe200078e0005 */
[----:B------:R-:W-:Y:S01]  /*9700*/  @P0 SHF.R.U32.HI R11, RZ, R17, R2 ;  /* 0x00000011ff0b0219 */ /* 0x000fe20000011602 */
[----:B------:R-:W-:Y:S02]  /*9710*/  IMAD R17, R21, UR12, R14 ;  /* 0x0000000c15117c24 */ /* 0x000fe4000f8e020e */
[----:B------:R-:W-:-:S04]  /*9720*/  IMAD.WIDE.U32 R12, R20, UR12, R12 ;  /* 0x0000000c140c7c25 */ /* 0x000fc8000f8e000c */
[----:B------:R-:W-:Y:S01]  /*9730*/  IMAD.MOV.U32 R15, RZ, RZ, R5 ;  /* 0x000000ffff0f7224 */ /* 0x000fe200078e0005 */
[----:B------:R-:W-:Y:S01]  /*9740*/  @P0 SHF.R.U32.HI R15, RZ, R153, R152 ;  /* 0x00000099ff0f0219 */ /* 0x000fe20000011698 */
[----:B------:R-:W-:Y:S01]  /*9750*/  IMAD R2, R16, UR4, RZ ;  /* 0x0000000410027c24 */ /* 0x000fe2000f8e02ff */
[----:B------:R-:W-:Y:S01]  /*9760*/  IADD3 R13, R13, R17, RZ ;  /* 0x000000110d0d7210 */ /* 0x000fe20007ffe0ff */
[----:B------:R-:W-:Y:S01]  /*9770*/  IMAD.WIDE.U32 R6, R23, UR4, R6 ;  /* 0x0000000417067c25 */ /* 0x000fe2000f8e0006 */
[----:B------:R-:W-:-:S03]  /*9780*/  SHF.R.S32.HI R17, RZ, 0x1f, R11 ;  /* 0x0000001fff117819 */ /* 0x000fc6000001140b */
        /* <DEDUP_REMOVED lines=8> */
[----:B------:R-:W-:Y:S01]  /*9810*/  IMAD.WIDE.U32 R12, R23, UR6, R12 ;  /* 0x00000006170c7c25 */ /* 0x000fe2000f8e000c */
[----:B------:R-:W-:-:S03]  /*9820*/  ULDC.64 UR6, c[0x0][0xbc8] ;  /* 0x0002f20000067ab9 */ /* 0x000fc60000000a00 */
        /* <DEDUP_REMOVED lines=33> */
[----:B------:R-:W-:Y:S01]  /*9a40*/  UIADD3 UR4, UR4, 0x22820, URZ ;  /* 0x0002282004047890 */ /* 0x000fe2000fffe03f */
[C---:B------:R-:W-:Y:S01]  /*9a50*/  IADD3 R9, R11.reuse, 0x8, RZ ;  /* 0x000000080b097810 */ /* 0x040fe20007ffe0ff */
[----:B------:R-:W0:Y:S01]  /*9a60*/  SHFL.IDX PT, R13, R17, RZ, 0x1c1f ;  /* 0x001c1fff110d7589 */ /* 0x000e2200000e0000 */
[-C--:B------:R-:W-:Y:S01]  /*9a70*/  ISETP.GE.OR P1, PT, R11, R8.reuse, P0 ;  /* 0x000000080b00720c */ /* 0x080fe20000726670 */
[----:B------:R-:W-:Y:S01]  /*9a80*/  UPRMT UR4, URZ, 0x654, UR4 ;  /* 0x000006543f047896 */ /* 0x000fe20008000004 */
[-C--:B------:R-:W-:Y:S01]  /*9a90*/  ISETP.GE.OR P0, PT, R9, R8.reuse, P0 ;  /* 0x000000080900720c */ /* 0x080fe20000706670 */
[----:B------:R1:W2:Y:S01]  /*9aa0*/  SHFL.IDX PT, R15, R17, 0x1, 0x1c1f ;  /* 0x003c1f00110f7f89 */ /* 0x0002a200000e0000 */
[----:B------:R-:W-:-:S03]  /*9ab0*/  ISETP.GE.AND P2, PT, R11, R8, PT ;  /* 0x000000080b00720c */ /* 0x000fc60003f46270 */
[----:B------:R3:W4:Y:S03]  /*9ac0*/  SHFL.IDX PT, R6, R2, RZ, 0x1c1f ;  /* 0x001c1fff02067589 */ /* 0x00072600000e0000 */
[----:B------:R-:W-:Y:S01]  /*9ad0*/  SYNCS.ARRIVE.TRANS64.RED.A1T0 RZ, [UR4], RZ ;  /* 0x000000ffffff79a7 */ /* 0x000fe20008100404 */
[----:B-1----:R-:W-:Y:S01]  /*9ae0*/  LOP3.LUT R17, R10, 0x7ffffffc, RZ, 0xc0, !PT ;  /* 0x7ffffffc0a117812 */ /* 0x002fe200078ec0ff */
[----:B------:R3:W1:Y:S04]  /*9af0*/  SHFL.IDX PT, R7, R5, RZ, 0x1c1f ;  /* 0x001c1fff05077589 */ /* 0x00066800000e0000 */
[----:B------:R-:W-:-:S04]  /*9b00*/  IMAD.IADD R0, R0, 0x1, -R17 ;  /* 0x0000000100007824 */ /* 0x000fc800078e0a11 */
[----:B------:R-:W-:Y:S01]  /*9b10*/  IMAD.SHL.U32 R0, R0, 0x2, RZ ;  /* 0x0000000200007824 */ /* 0x000fe200078e00ff */
[----:B0-----:R3:W-:Y:S04]  /*9b20*/  @!P1 ST.E desc[UR44][R12.64], R4 ;  /* 0x000000040c009985 */ /* 0x0017e8000c10192c */
[----:B--2---:R3:W-:Y:S01]  /*9b30*/  @!P0 ST.E desc[UR44][R14.64], R3 ;  /* 0x000000030e008985 */ /* 0x0047e2000c10192c */
[----:B------:R-:W-:Y:S05]  /*9b40*/  @P2 BRA `(.L_x_13292) ;  /* 0x0000000800f82947 */ /* 0x000fea0003800000 */
[C---:B---3--:R-:W-:Y:S01]  /*9b50*/  VIADD R3, R0.reuse, 0x8 ;  /* 0x0000000800037836 */ /* 0x048fe20000000000 */
[C---:B------:R-:W-:Y:S01]  /*9b60*/  IADD3 R4, R0.reuse, 0x10, RZ ;  /* 0x0000001000047810 */ /* 0x040fe20007ffe0ff */
[C---:B------:R-:W-:Y:S01]  /*9b70*/  VIADD R10, R0.reuse, 0x18 ;  /* 0x00000018000a7836 */ /* 0x040fe20000000000 */
[----:B------:R-:W-:Y:S01]  /*9b80*/  ULDC UR4, c[0x0][0xac8] ;  /* 0x0002b20000047ab9 */ /* 0x000fe20000000800 */
        /* <DEDUP_REMOVED lines=19> */
[--C-:B-1--4-:R-:W-:Y:S01]  /*9cc0*/  @!P2 IMAD.WIDE R10, R0, 0x4, R6.reuse ;  /* 0x00000004000aa825 */ /* 0x112fe200078e0206 */
[----:B------:R-:W-:Y:S02]  /*9cd0*/  ISETP.GE.AND P6, PT, R22, UR4, PT ;  /* 0x0000000416007c0c */ /* 0x000fe4000bfc6270 */
[----:B------:R-:W-:Y:S01]  /*9ce0*/  @!P0 LEA.HI R18, R18, R18, RZ, 0x1 ;  /* 0x0000001212128211 */ /* 0x000fe200078f08ff */
[--C-:B------:R-:W-:Y:S01]  /*9cf0*/  @!P3 IMAD.WIDE R12, R3, 0x4, R6.reuse ;  /* 0x00000004030cb825 */ /* 0x100fe200078e0206 */
[----:B------:R-:W-:Y:S01]  /*9d00*/  IADD3 R3, R0, 0x30, RZ ;  /* 0x0000003000037810 */ /* 0x000fe20007ffe0ff */
[----:B------:R0:W-:Y:S01]  /*9d10*/  @!P2 ST.E.64 desc[UR44][R10.64], R24 ;  /* 0x000000180a00a985 */ /* 0x0001e2000c101b2c */
[----:B------:R-:W-:Y:S01]  /*9d20*/  @!P1 LEA.HI R19, R19, R19, RZ, 0x1 ;  /* 0x0000001313139211 */ /* 0x000fe200078f08ff */
[--C-:B------:R-:W-:Y:S01]  /*9d30*/  @!P4 IMAD.WIDE R14, R15, 0x4, R6.reuse ;  /* 0x000000040f0ec825 */ /* 0x100fe200078e0206 */
[----:B------:R-:W-:Y:S01]  /*9d40*/  ISETP.GE.AND P2, PT, R3, UR4, PT ;  /* 0x0000000403007c0c */ /* 0x000fe2000bf46270 */
[----:B------:R1:W-:Y:S01]  /*9d50*/  @!P3 ST.E.64 desc[UR44][R12.64], R28 ;  /* 0x0000001c0c00b985 */ /* 0x0003e2000c101b2c */
[----:B------:R-:W-:Y:S01]  /*9d60*/  ISETP.GE.AND P3, PT, R4, UR4, PT ;  /* 0x0000000404007c0c */ /* 0x000fe2000bf66270 */
[----:B------:R-:W-:-:S02]  /*9d70*/  @!P5 IMAD.WIDE R16, R17, 0x4, R6 ;  /* 0x000000041110d825 */ /* 0x000fc400078e0206 */
[----:B------:R2:W-:Y:S01]  /*9d80*/  @!P4 ST.E.64 desc[UR44][R14.64], R32 ;  /* 0x000000200e00c985 */ /* 0x0005e2000c101b2c */
[----:B------:R-:W-:Y:S02]  /*9d90*/  ISETP.GE.AND P4, PT, R20, UR4, PT ;  /* 0x0000000414007c0c */ /* 0x000fe4000bf86270 */
[----:B------:R-:W-:Y:S01]  /*9da0*/  @!P6 LEA.HI R22, R22, R22, RZ, 0x1 ;  /* 0x000000161616e211 */ /* 0x000fe200078f08ff */
[----:B------:R3:W-:Y:S01]  /*9db0*/  @!P5 ST.E.64 desc[UR44][R16.64], R36 ;  /* 0x000000241000d985 */ /* 0x0007e2000c101b2c */
[----:B------:R-:W-:Y:S01]  /*9dc0*/  ISETP.GE.AND P5, PT, R21, UR4, PT ;  /* 0x0000000415007c0c */ /* 0x000fe2000bfa6270 */
[----:B0-----:R-:W-:Y:S01]  /*9dd0*/  VIADD R24, R0, 0x60 ;  /* 0x0000006000187836 */ /* 0x001fe20000000000 */
[----:B------:R-:W-:Y:S02]  /*9de0*/  @!P0 LOP3.LUT R11, R18, 0xfffffffe, RZ, 0xc0, !PT ;  /* 0xfffffffe120b8812 */ /* 0x000fe400078ec0ff */
[----:B------:R-:W-:Y:S02]  /*9df0*/  @!P2 LEA.HI R3, R3, R3, RZ, 0x1 ;  /* 0x000000030303a211 */ /* 0x000fe400078f08ff */
[----:B-1----:R-:W-:Y:S01]  /*9e00*/  @!P1 LOP3.LUT R13, R19, 0xfffffffe, RZ, 0xc0, !PT ;  /* 0xfffffffe130d9812 */ /* 0x002fe200078ec0ff */
[----:B------:R-:W-:Y:S01]  /*9e10*/  @!P0 IMAD.WIDE R10, R11, 0x4, R6 ;  /* 0x000000040b0a8825 */ /* 0x000fe200078e0206 */
[----:B------:R-:W-:-:S02]  /*9e20*/  @!P3 LEA.HI R4, R4, R4, RZ, 0x1 ;  /* 0x000000040404b211 */ /* 0x000fc400078f08ff */
        /* <DEDUP_REMOVED lines=8> */
[----:B------:R-:W-:Y:S01]  /*9eb0*/  VIADD R20, R0, 0x78 ;  /* 0x0000007800147836 */ /* 0x000fe20000000000 */
[----:B------:R-:W-:-:S02]  /*9ec0*/  @!P5 LOP3.LUT R21, R21, 0xfffffffe, RZ, 0xc0, !PT ;  /* 0xfffffffe1515d812 */ /* 0x000fc400078ec0ff */
[----:B------:R-:W-:Y:S01]  /*9ed0*/  @!P6 LOP3.LUT R19, R22, 0xfffffffe, RZ, 0xc0, !PT ;  /* 0xfffffffe1613e812 */ /* 0x000fe200078ec0ff */
[----:B------:R-:W-:Y:S01]  /*9ee0*/  VIADD R22, R0, 0x88 ;  /* 0x0000008800167836 */ /* 0x000fe20000000000 */
[----:B------:R-:W-:Y:S02]  /*9ef0*/  ISETP.GE.AND P1, PT, R23, UR4, PT ;  /* 0x0000000417007c0c */ /* 0x000fe4000bf26270 */
[----:B------:R-:W-:Y:S01]  /*9f00*/  ISETP.GE.AND P0, PT, R24, UR4, PT ;  /* 0x0000000418007c0c */ /* 0x000fe2000bf06270 */
[----:B0-----:R-:W-:Y:S01]  /*9f10*/  @!P2 IMAD.WIDE R10, R3, 0x4, R6 ;  /* 0x00000004030aa825 */ /* 0x001fe200078e0206 */
[----:B------:R-:W-:-:S03]  /*9f20*/  IADD3 R4, R0, 0x70, RZ ;  /* 0x0000007000047810 */ /* 0x000fc60007ffe0ff */
        /* <DEDUP_REMOVED lines=8> */
[----:B------:R-:W-:Y:S01]  /*9fb0*/  VIADD R3, R0, 0x68 ;  /* 0x0000006800037836 */ /* 0x000fe20000000000 */
[----:B------:R3:W-:Y:S01]  /*9fc0*/  @!P5 ST.E.64 desc[UR44][R16.64], R60 ;  /* 0x0000003c1000d985 */ /* 0x0007e2000c101b2c */
[----:B------:R-:W-:Y:S01]  /*9fd0*/  @!P6 IMAD.WIDE R18, R19, 0x4, R6 ;  /* 0x000000041312e825 */ /* 0x000fe200078e0206 */
[----:B------:R-:W-:Y:S02]  /*9fe0*/  ISETP.GE.AND P5, PT, R20, UR4, PT ;  /* 0x0000000414007c0c */ /* 0x000fe4000bfa6270 */
[----:B------:R-:W-:Y:S01]  /*9ff0*/  ISETP.GE.AND P2, PT, R3, UR4, PT ;  /* 0x0000000403007c0c */ /* 0x000fe2000bf46270 */
[----:B------:R-:W-:Y:S01]  /*a000*/  VIADD R21, R0, 0x80 ;  /* 0x0000008000157836 */ /* 0x000fe20000000000 */
[----:B------:R4:W-:Y:S01]  /*a010*/  @!P6 ST.E.64 desc[UR44][R18.64], R64 ;  /* 0x000000401200e985 */ /* 0x0009e2000c101b2c */
[----:B------:R-:W-:Y:S02]  /*a020*/  ISETP.GE.AND P6, PT, R4, UR4, PT ;  /* 0x0000000404007c0c */ /* 0x000fe4000bfc6270 */
[----:B------:R-:W-:-:S02]  /*a030*/  @!P0 LEA.HI R24, R24, R24, RZ, 0x1 ;  /* 0x0000001818188211 */ /* 0x000fc400078f08ff */
[----:B------:R-:W-:Y:S02]  /*a040*/  ISETP.GE.AND P4, PT, R21, UR4, PT ;  /* 0x0000000415007c0c */ /* 0x000fe4000bf86270 */
        /* <DEDUP_REMOVED lines=15> */
[----:B---3--:R-:W-:Y:S02]  /*a140*/  @!P5 LOP3.LUT R17, R20, 0xfffffffe, RZ, 0xc0, !PT ;  /* 0xfffffffe1411d812 */ /* 0x008fe400078ec0ff */
[----:B------:R-:W-:Y:S02]  /*a150*/  @!P4 LOP3.LUT R21, R21, 0xfffffffe, RZ, 0xc0, !PT ;  /* 0xfffffffe1515c812 */ /* 0x000fe400078ec0ff */
[----:B------:R-:W-:Y:S02]  /*a160*/  IADD3 R23, R0, 0x90, RZ ;  /* 0x0000009000177810 */ /* 0x000fe40007ffe0ff */
[----:B----4-:R-:W-:Y:S01]  /*a170*/  @!P3 LOP3.LUT R19, R22, 0xfffffffe, RZ, 0xc0, !PT ;  /* 0xfffffffe1613b812 */ /* 0x010fe200078ec0ff */
[----:B0-----:R-:W-:Y:S01]  /*a180*/  @!P2 IMAD.WIDE R10, R3, 0x4, R6 ;  /* 0x00000004030aa825 */ /* 0x001fe200078e0206 */
[----:B------:R-:W-:-:S02]  /*a190*/  ISETP.GE.AND P0, PT, R23, UR4, PT ;  /* 0x0000000417007c0c */ /* 0x000fc4000bf06270 */
[----:B------:R-:W-:Y:S01]  /*a1a0*/  ISETP.GE.AND P1, PT, R24, UR4, PT ;  /* 0x0000000418007c0c */ /* 0x000fe2000bf26270 */
[C---:B------:R-:W-:Y:S01]  /*a1b0*/  VIADD R3, R0.reuse, 0xa0 ;  /* 0x000000a000037836 */ /* 0x040fe20000000000 */
[----:B------:R0:W-:Y:S01]  /*a1c0*/  @!P2 ST.E.64 desc[UR44][R10.64], R76 ;  /* 0x0000004c0a00a985 */ /* 0x0001e2000c101b2c */
[--C-:B-1----:R-:W-:Y:S01]  /*a1d0*/  @!P6 IMAD.WIDE R12, R15, 0x4, R6.reuse ;  /* 0x000000040f0ce825 */ /* 0x102fe200078e0206 */
[----:B------:R-:W-:Y:S02]  /*a1e0*/  IADD3 R20, R0, 0xb0, RZ ;  /* 0x000000b000147810 */ /* 0x000fe40007ffe0ff */
[----:B------:R-:W-:Y:S01]  /*a1f0*/  ISETP.GE.AND P2, PT, R3, UR4, PT ;  /* 0x0000000403007c0c */ /* 0x000fe2000bf46270 */
[--C-:B------:R-:W-:Y:S01]  /*a200*/  @!P5 IMAD.WIDE R14, R17, 0x4, R6.reuse ;  /* 0x00000004110ed825 */ /* 0x100fe200078e0206 */
[----:B------:R1:W-:Y:S03]  /*a210*/  @!P6 ST.E.64 desc[UR44][R12.64], R80 ;  /* 0x000000500c00e985 */ /* 0x0003e6000c101b2c */
        /* <DEDUP_REMOVED lines=13> */
[----:B------:R-:W-:Y:S02]  /*a2f0*/  @!P2 LEA.HI R3, R3, R3, RZ, 0x1 ;  /* 0x000000030303a211 */ /* 0x000fe400078f08ff */
[----:B0-----:R-:W-:Y:S02]  /*a300*/  @!P0 LOP3.LUT R11, R23, 0xfffffffe, RZ, 0xc0, !PT ;  /* 0xfffffffe170b8812 */ /* 0x001fe400078ec0ff */
[----:B-1----:R-:W-:Y:S02]  /*a310*/  @!P1 LOP3.LUT R13, R24, 0xfffffffe, RZ, 0xc0, !PT ;  /* 0xfffffffe180d9812 */ /* 0x002fe400078ec0ff */
[----:B------:R-:W-:Y:S01]  /*a320*/  @!P2 LOP3.LUT R3, R3, 0xfffffffe, RZ, 0xc0, !PT ;  /* 0xfffffffe0303a812 */ /* 0x000fe200078ec0ff */
[----:B------:R-:W-:Y:S01]  /*a330*/  @!P0 IMAD.WIDE R10, R11, 0x4, R6 ;  /* 0x000000040b0a8825 */ /* 0x000fe200078e0206 */
[----:B------:R-:W-:-:S02]  /*a340*/  @!P3 LEA.HI R4, R4, R4, RZ, 0x1 ;  /* 0x000000040404b211 */ /* 0x000fc400078f08ff */
[----:B------:R-:W-:Y:S01]  /*a350*/  @!P4 LEA.HI R20, R20, R20, RZ, 0x1 ;  /* 0x000000141414c211 */ /* 0x000fe200078f08ff */
[--C-:B------:R-:W-:Y:S01]  /*a360*/  @!P1 IMAD.WIDE R12, R13, 0x4, R6.reuse ;  /* 0x000000040d0c9825 */ /* 0x100fe200078e0206 */
[----:B------:R-:W-:Y:S01]  /*a370*/  @!P6 LEA.HI R22, R22, R22, RZ, 0x1 ;  /* 0x000000161616e211 */ /* 0x000fe200078f08ff */
[----:B------:R0:W-:Y:S01]  /*a380*/  @!P0 ST.E.64 desc[UR44][R10.64], R96 ;  /* 0x000000600a008985 */ /* 0x0001e2000c101b2c */
[----:B------:R-:W-:Y:S01]  /*a390*/  @!P5 LEA.HI R21, R21, R21, RZ, 0x1 ;  /* 0x000000151515d211 */ /* 0x000fe200078f08ff */
[----:B--2---:R-:W-:Y:S01]  /*a3a0*/  @!P2 IMAD.WIDE R14, R3, 0x4, R6 ;  /* 0x00000004030ea825 */ /* 0x004fe200078e0206 */
[----:B---3--:R-:W-:Y:S01]  /*a3b0*/  @!P3 LOP3.LUT R17, R4, 0xfffffffe, RZ, 0xc0, !PT ;  /* 0xfffffffe0411b812 */ /* 0x008fe200078ec0ff */
[----:B------:R1:W-:Y:S01]  /*a3c0*/  @!P1 ST.E.64 desc[UR44][R12.64], R100 ;  /* 0x000000640c009985 */ /* 0x0003e2000c101b2c */
[----:B----4-:R-:W-:Y:S01]  /*a3d0*/  @!P4 LOP3.LUT R19, R20, 0xfffffffe, RZ, 0xc0, !PT ;  /* 0xfffffffe1413c812 */ /* 0x010fe200078ec0ff */
[----:B------:R-:W-:Y:S01]  /*a3e0*/  VIADD R20, R0, 0xd8 ;  /* 0x000000d800147836 */ /* 0x000fe20000000000 */
[----:B------:R-:W-:Y:S01]  /*a3f0*/  @!P6 LOP3.LUT R3, R22, 0xfffffffe, RZ, 0xc0, !PT ;  /* 0xfffffffe1603e812 */ /* 0x000fe200078ec0ff */
[----:B------:R2:W-:Y:S01]  /*a400*/  @!P2 ST.E.64 desc[UR44][R14.64], R104 ;  /* 0x000000680e00a985 */ /* 0x0005e2000c101b2c */
[----:B------:R-:W-:-:S02]  /*a410*/  @!P5 LOP3.LUT R21, R21, 0xfffffffe, RZ, 0xc0, !PT ;  /* 0xfffffffe1515d812 */ /* 0x000fc400078ec0ff */
[----:B------:R-:W-:Y:S02]  /*a420*/  IADD3 R4, R0, 0xd0, RZ ;  /* 0x000000d000047810 */ /* 0x000fe40007ffe0ff */
[----:B------:R-:W-:Y:S01]  /*a430*/  ISETP.GE.AND P2, PT, R20, UR4, PT ;  /* 0x0000000414007c0c */ /* 0x000fe2000bf46270 */
[----:B0-----:R-:W-:Y:S01]  /*a440*/  @!P3 IMAD.WIDE R10, R17, 0x4, R6 ;  /* 0x00000004110ab825 */ /* 0x001fe200078e0206 */
[----:B------:R-:W-:-:S03]  /*a450*/  ISETP.GE.AND P1, PT, R4, UR4, PT ;  /* 0x0000000404007c0c */ /* 0x000fc6000bf26270 */
[--C-:B-1----:R-:W-:Y:S01]  /*a460*/  @!P4 IMAD.WIDE R12, R19, 0x4, R6.reuse ;  /* 0x00000004130cc825 */ /* 0x102fe200078e0206 */
[----:B------:R0:W-:Y:S03]  /*a470*/  @!P3 ST.E.64 desc[UR44][R10.64], R108 ;  /* 0x0000006c0a00b985 */ /* 0x0001e6000c101b2c */
[--C-:B------:R-:W-:Y:S01]  /*a480*/  @!P6 IMAD.WIDE R18, R3, 0x4, R6.reuse ;  /* 0x000000040312e825 */ /* 0x100fe200078e0206 */
[C---:B--2---:R-:W-:Y:S01]  /*a490*/  IADD3 R15, R0.reuse, 0xf0, RZ ;  /* 0x000000f0000f7810 */ /* 0x044fe20007ffe0ff */
[----:B------:R1:W-:Y:S02]  /*a4a0*/  @!P4 ST.E.64 desc[UR44][R12.64], R112 ;  /* 0x000000700c00c985 */ /* 0x0003e4000c101b2c */
[----:B------:R-:W-:Y:S01]  /*a4b0*/  VIADD R3, R0, 0xc8 ;  /* 0x000000c800037836 */ /* 0x000fe20000000000 */
[----:B------:R-:W-:Y:S01]  /*a4c0*/  @!P2 LEA.HI R20, R20, R20, RZ, 0x1 ;  /* 0x000000141414a211 */ /* 0x000fe200078f08ff */
[----:B------:R-:W-:Y:S01]  /*a4d0*/  @!P5 IMAD.WIDE R16, R21, 0x4, R6 ;  /* 0x000000041510d825 */ /* 0x000fe200078e0206 */
[----:B------:R-:W-:-:S02]  /*a4e0*/  @!P1 LEA.HI R4, R4, R4, RZ, 0x1 ;  /* 0x0000000404049211 */ /* 0x000fc400078f08ff */
[----:B------:R-:W-:Y:S01]  /*a4f0*/  ISETP.GE.AND P0, PT, R3, UR4, PT ;  /* 0x0000000403007c0c */ /* 0x000fe2000bf06270 */
[C---:B------:R-:W-:Y:S01]  /*a500*/  VIADD R21, R0.reuse, 0xe0 ;  /* 0x000000e000157836 */ /* 0x040fe20000000000 */
[----:B------:R2:W-:Y:S01]  /*a510*/  @!P5 ST.E.64 desc[UR44][R16.64], R116 ;  /* 0x000000741000d985 */ /* 0x0005e2000c101b2c */
[C---:B------:R-:W-:Y:S01]  /*a520*/  VIADD R14, R0.reuse, 0xe8 ;  /* 0x000000e8000e7836 */ /* 0x040fe20000000000 */
[----:B------:R-:W-:Y:S01]  /*a530*/  ISETP.GE.AND P5, PT, R15, UR4, PT ;  /* 0x000000040f007c0c */ /* 0x000fe2000bfa6270 */
[----:B0-----:R-:W-:Y:S01]  /*a540*/  VIADD R11, R0, 0xf8 ;  /* 0x000000f8000b7836 */ /* 0x001fe20000000000 */
[----:B------:R0:W-:Y:S01]  /*a550*/  @!P6 ST.E.64 desc[UR44][R18.64], R120 ;  /* 0x000000781200e985 */ /* 0x0001e2000c101b2c */
[----:B------:R-:W-:Y:S02]  /*a560*/  ISETP.GE.AND P3, PT, R21, UR4, PT ;  /* 0x0000000415007c0c */ /* 0x000fe4000bf66270 */
[----:B------:R-:W-:Y:S02]  /*a570*/  ISETP.GE.AND P4, PT, R14, UR4, PT ;  /* 0x000000040e007c0c */ /* 0x000fe4000bf86270 */
[----:B------:R-:W-:-:S02]  /*a580*/  ISETP.GE.AND P6, PT, R11, UR4, PT ;  /* 0x000000040b007c0c */ /* 0x000fc4000bfc6270 */
[----:B------:R-:W-:Y:S02]  /*a590*/  @!P0 LEA.HI R3, R3, R3, RZ, 0x1 ;  /* 0x0000000303038211 */ /* 0x000fe400078f08ff */
[----:B-1----:R-:W-:Y:S02]  /*a5a0*/  @!P1 LOP3.LUT R13, R4, 0xfffffffe, RZ, 0xc0, !PT ;  /* 0xfffffffe040d9812 */ /* 0x002fe400078ec0ff */
[----:B------:R-:W-:Y:S02]  /*a5b0*/  @!P5 LEA.HI R10, R15, R15, RZ, 0x1 ;  /* 0x0000000f0f0ad211 */ /* 0x000fe400078f08ff */
[----:B------:R-:W-:Y:S01]  /*a5c0*/  @!P0 LOP3.LUT R3, R3, 0xfffffffe, RZ, 0xc0, !PT ;  /* 0xfffffffe03038812 */ /* 0x000fe200078ec0ff */
[----:B------:R-:W-:Y:S01]  /*a5d0*/  @!P1 IMAD.WIDE R12, R13, 0x4, R6 ;  /* 0x000000040d0c9825 */ /* 0x000fe200078e0206 */
[----:B------:R-:W-:Y:S02]  /*a5e0*/  @!P3 LEA.HI R21, R21, R21, RZ, 0x1 ;  /* 0x000000151515b211 */ /* 0x000fe400078f08ff */
[----:B------:R-:W-:-:S02]  /*a5f0*/  @!P4 LEA.HI R14, R14, R14, RZ, 0x1 ;  /* 0x0000000e0e0ec211 */ /* 0x000fc400078f08ff */
[----:B------:R-:W-:Y:S02]  /*a600*/  @!P6 LEA.HI R11, R11, R11, RZ, 0x1 ;  /* 0x0000000b0b0be211 */ /* 0x000fe400078f08ff */
[----:B------:R-:W-:Y:S02]  /*a610*/  @!P2 LOP3.LUT R15, R20, 0xfffffffe, RZ, 0xc0, !PT ;  /* 0xfffffffe140fa812 */ /* 0x000fe400078ec0ff */
[----:B--2---:R-:W-:Y:S02]  /*a620*/  @!P3 LOP3.LUT R17, R21, 0xfffffffe, RZ, 0xc0, !PT ;  /* 0xfffffffe1511b812 */ /* 0x004fe400078ec0ff */
[----:B0-----:R-:W-:Y:S01]  /*a630*/  @!P4 LOP3.LUT R19, R14, 0xfffffffe, RZ, 0xc0, !PT ;  /* 0xfffffffe0e13c812 */ /* 0x001fe200078ec0ff */
        /* <DEDUP_REMOVED lines=15> */
.L_x_13292:
[----:B------:R-:W-:Y:S05]  /*a730*/  BSYNC B0 ;  /* 0x0000000000007941 */ /* 0x000fea0003800000 */
.L_x_13291:
[----:B------:R-:W-:Y:S01]  /*a740*/  ISETP.GE.AND P0, PT, R9, R8, PT ;  /* 0x000000080900720c */ /* 0x000fe20003f06270 */
[----:B---3--:R2:W3:Y:S04]  /*a750*/  SHFL.IDX PT, R3, R5, 0x1, 0x1c1f ;  /* 0x003c1f0005037f89 */ /* 0x0084e800000e0000 */
[----:B------:R-:W0:Y:S08]  /*a760*/  SHFL.IDX PT, R2, R2, 0x1, 0x1c1f ;  /* 0x003c1f0002027f89 */ /* 0x000e3000000e0000 */
[----:B--2---:R-:W-:Y:S05]  /*a770*/  @P0 BRA `(.L_x_13257) ;  /* 0x0000004c000c0947 */ /* 0x004fea0003800000 */
[C---:B------:R-:W-:Y:S01]  /*a780*/  VIADD R4, R0.reuse, 0x8 ;  /* 0x0000000800047836 */ /* 0x040fe20000000000 */
[----:B------:R-:W-:Y:S01]  /*a790*/  ULDC UR4, c[0x0][0xac8] ;  /* 0x0002b20000047ab9 */ /* 0x000fe20000000800 */
[C---:B------:R-:W-:Y:S01]  /*a7a0*/  VIADD R5, R0.reuse, 0x10 ;  /* 0x0000001000057836 */ /* 0x040fe20000000000 */
[C---:B------:R-:W-:Y:S01]  /*a7b0*/  ISETP.GE.AND P0, PT, R0.reuse, UR4, PT ;  /* 0x0000000400007c0c */ /* 0x040fe2000bf06270 */
[----:B0-----:R-:W-:Y:S01]  /*a7c0*/  VIADD R11, R0, 0x20 ;  /* 0x00000020000b7836 */ /* 0x001fe20000000000 */
        /* <DEDUP_REMOVED lines=13> */
[----:B------:R-:W-:Y:S02]  /*a8a0*/  @!P1 LEA.HI R4, R4, R4, RZ, 0x1 ;  /* 0x0000000404049211 */ /* 0x000fe400078f08ff */
[----:B------:R-:W-:Y:S02]  /*a8b0*/  @!P2 LEA.HI R5, R5, R5, RZ, 0x1 ;  /* 0x000000050505a211 */ /* 0x000fe400078f08ff */
[----:B-1----:R-:W-:Y:S02]  /*a8c0*/  @!P1 LOP3.LUT R7, R4, 0xfffffffe, RZ, 0xc0, !PT ;  /* 0xfffffffe04079812 */ /* 0x002fe400078ec0ff */
[----:B------:R-:W-:Y:S01]  /*a8d0*/  @!P2 LOP3.LUT R9, R5, 0xfffffffe, RZ, 0xc0, !PT ;  /* 0xfffffffe0509a812 */ /* 0x000fe200078ec0ff */
[--C-:B---3--:R-:W-:Y:S01]  /*a8e0*/  @!P0 IMAD.WIDE R4, R0, 0x4, R2.reuse ;  /* 0x0000000400048825 */ /* 0x108fe200078e0202 */
[----:B------:R-:W-:Y:S02]  /*a8f0*/  ISETP.GE.AND P4, PT, R16, UR4, PT ;  /* 0x0000000410007c0c */ /* 0x000fe4000bf86270 */
[----:B------:R-:W-:Y:S01]  /*a900*/  @!P5 LEA.HI R10, R10, R10, RZ, 0x1 ;  /* 0x0000000a0a0ad211 */ /* 0x000fe200078f08ff */
[----:B----4-:R-:W-:Y:S01]  /*a910*/  @!P1 IMAD.WIDE R6, R7, 0x4, R2 ;  /* 0x0000000407069825 */ /* 0x010fe200078e0202 */
        /* <DEDUP_REMOVED lines=66> */
[----:B----4-:R-:W-:Y:S01]  /*ad40*/  @!P0 LOP3.LUT R13, R20, 0xfffffffe, RZ, 0xc0, !PT ;  /* 0xfffffffe140d8812 */ /* 0x010fe200078ec0ff */
[----:B------:R-:W-:Y:S01]  /*ad50*/  VIADD R20, R0, 0xb8 ;  /* 0x000000b800147836 */ /* 0x000fe20000000000 */
[----:B------:R-:W-:Y:S01]  /*ad60*/  ISETP.GE.AND P6, PT, R18, UR4, PT ;  /* 0x0000000412007c0c */ /* 0x000fe2000bfc6270 */
[----:B0-----:R-:W-:Y:S01]  /*ad70*/  @!P4 IMAD.WIDE R4, R9, 0x4, R2 ;  /* 0x000000040904c825 */ /* 0x001fe200078e0202 */
[----:B------:R-:W-:-:S02]  /*ad80*/  ISETP.GE.AND P5, PT, R19, UR4, PT ;  /* 0x0000000413007c0c */ /* 0x000fc4000bfa6270 */
[----:B------:R-:W-:Y:S01]  /*ad90*/  IADD3 R14, R0, 0x98, RZ ;  /* 0x00000098000e7810 */ /* 0x000fe20007ffe0ff */
        /* <DEDUP_REMOVED lines=19> */
[----:B------:R-:W-:Y:S01]  /*aed0*/  VIADD R18, R0, 0xc0 ;  /* 0x000000c000127836 */ /* 0x000fe20000000000 */
        /* <DEDUP_REMOVED lines=15> */
[----:B----4-:R-:W-:Y:S01]  /*afd0*/  @!P1 LOP3.LUT R13, R20, 0xfffffffe, RZ, 0xc0, !PT ;  /* 0xfffffffe140d9812 */ /* 0x010fe200078ec0ff */
[C---:B------:R-:W-:Y:S01]  /*afe0*/  VIADD R20, R0.reuse, 0xf0 ;  /* 0x000000f000147836 */ /* 0x040fe20000000000 */
[----:B------:R-:W-:Y:S01]  /*aff0*/  IADD3 R19, R0, 0xc8, RZ ;  /* 0x000000c800137810 */ /* 0x000fe20007ffe0ff */
[--C-:B0-----:R-:W-:Y:S01]  /*b000*/  @!P0 IMAD.WIDE R4, R9, 0x4, R2.reuse ;  /* 0x0000000409048825 */ /* 0x101fe200078e0202 */
[----:B------:R-:W-:Y:S02]  /*b010*/  ISETP.GE.AND P5, PT, R18, UR4, PT ;  /* 0x0000000412007c0c */ /* 0x000fe4000bfa6270 */
[----:B------:R-:W-:Y:S01]  /*b020*/  ISETP.GE.AND P6, PT, R19, UR4, PT ;  /* 0x0000000413007c0c */ /* 0x000fe2000bfc6270 */
[----:B-1----:R-:W-:Y:S01]  /*b030*/  @!P4 IMAD.WIDE R6, R15, 0x4, R2 ;  /* 0x000000040f06c825 */ /* 0x002fe200078e0202 */
[----:B------:R0:W-:Y:S01]  /*b040*/  @!P0 ST.E.64 desc[UR44][R4.64], R102 ;  /* 0x0000006604008985 */ /* 0x0001e2000c101b2c */
[----:B------:R-:W-:-:S02]  /*b050*/  IADD3 R16, R0, 0xe0, RZ ;  /* 0x000000e000107810 */ /* 0x000fc40007ffe0ff */
        /* <DEDUP_REMOVED lines=15> */
[----:B------:R-:W-:Y:S02]  /*b150*/  @!P6 LEA.HI R19, R19, R19, RZ, 0x1 ;  /* 0x000000131313e211 */ /* 0x000fe400078f08ff */
[----:B0-----:R-:W-:-:S02]  /*b160*/  @!P5 LOP3.LUT R5, R18, 0xfffffffe, RZ, 0xc0, !PT ;  /* 0xfffffffe1205d812 */ /* 0x001fc400078ec0ff */
        /* <DEDUP_REMOVED lines=33> */
.L_x_13290:
        /* <DEDUP_REMOVED lines=38> */
[----:B0-----:R-:W-:-:S03]  /*b5e0*/  IMAD R9, R8, R7, UR10 ;  /* 0x0000000a08097e24 */ /* 0x001fc6000f8e0207 */
[----:B------:R-:W-:Y:S01]  /*b5f0*/  IADD3 R7, -R5, RZ, RZ ;  /* 0x000000ff05077210 */ /* 0x000fe20007ffe1ff */
        /* <DEDUP_REMOVED lines=16> */
[----:B------:R-:W-:Y:S02]  /*b700*/  LEA.HI.X R5, R2, UR5, R3, 0x2, P0 ;  /* 0x0000000502057c11 */ /* 0x000fe400080f1403 */
[----:B------:R-:W-:-:S05]  /*b710*/  MOV R3, 0xff800000 ;  /* 0xff80000000037802 */ /* 0x000fca0000000f00 */
[----:B------:R0:W-:Y:S01]  /*b720*/  STG.E desc[UR44][R4.64], R3 ;  /* 0x0000000304007986 */ /* 0x0001e2000c10192c */
[----:B------:R-:W-:Y:S05]  /*b730*/  BRA `(.L_x_13257) ;  /* 0x0000003c001c7947 */ /* 0x000fea0003800000 */
.L_x_13255:
        /* <DEDUP_REMOVED lines=18> */
.L_x_13293:
[----:B------:R-:W-:Y:S01]  /*b860*/  ULDC UR40, c[0x0][0xc50] ;  /* 0x0003140000287ab9 */ /* 0x000fe20000000800 */
[----:B------:R-:W-:Y:S01]  /*b870*/  UMOV UR36, UR6 ;  /* 0x0000000600247c82 */ /* 0x000fe20008000000 */
[----:B------:R-:W-:-:S11]  /*b880*/  UISETP.NE.AND UP0, UPT, UR40, 0x1, UPT ;  /* 0x000000012800788c */ /* 0x000fd6000bf05270 */
[----:B------:R-:W-:Y:S01]  /*b890*/  @UP0 ULDC UR4, c[0x0][0xc54] ;  /* 0x0003150000040ab9 */ /* 0x000fe20000000800 */
[----:B------:R-:W-:Y:S01]  /*b8a0*/  @UP0 ULDC UR7, c[0x0][0xc58] ;  /* 0x0003160000070ab9 */ /* 0x000fe20000000800 */
[----:B------:R-:W-:-:S04]  /*b8b0*/  UIMAD.WIDE.U32 UR4, UR6, UR4, URZ ;  /* 0x00000004060472a5 */ /* 0x000fc8000f8e003f */
[----:B------:R-:W-:-:S12]  /*b8c0*/  @UP0 USHF.R.U32.HI UR36, URZ, UR7, UR5 ;  /* 0x000000073f240299 */ /* 0x000fd80008011605 */
.L_x_13294:
[----:B------:R-:W-:Y:S01]  /*b8d0*/  ISETP.GE.AND P0, PT, R17, RZ, PT ;  /* 0x000000ff1100720c */ /* 0x000fe20003f06270 */
[----:B------:R-:W-:Y:S01]  /*b8e0*/  UIADD3 UR4, -UR36, URZ, URZ ;  /* 0x0000003f24047290 */ /* 0x000fe2000fffe13f */
[----:B------:R-:W-:Y:S01]  /*b8f0*/  IMAD.MOV.U32 R0, RZ, RZ, 0x1 ;  /* 0x00000001ff007424 */ /* 0x000fe200078e00ff */
[----:B------:R-:W-:Y:S01]  /*b900*/  MOV R9, 0x1 ;  /* 0x0000000100097802 */ /* 0x000fe20000000f00 */
[----:B------:R-:W-:Y:S01]  /*b910*/  IMAD.MOV.U32 R6, RZ, RZ, RZ ;  /* 0x000000ffff067224 */ /* 0x000fe200078e00ff */
[----:B------:R-:W-:-:S08]  /*b920*/  UIMAD UR40, UR40, UR4, UR6 ;  /* 0x00000004282872a4 */ /* 0x000fd0000f8e0206 */
[----:B------:R-:W-:Y:S05]  /*b930*/  @!P0 BRA `(.L_x_13295) ;  /* 0x0000003400dc8947 */ /* 0x000fea0003800000 */
[----:B------:R-:W0:Y:S01]  /*b940*/  S2UR UR6, SR_CTAID.X ;  /* 0x00000000000679c3 */ /* 0x000e220000002500 */
[----:B------:R-:W-:Y:S01]  /*b950*/  ULDC UR7, c[0x0][0x448] ;  /* 0x0001120000077ab9 */ /* 0x000fe20000000800 */
[----:B------:R-:W-:Y:S01]  /*b960*/  ULDC.64 UR4, c[0x0][0x418] ;  /* 0x0001060000047ab9 */ /* 0x000fe20000000a00 */
[----:B------:R-:W-:Y:S02]  /*b970*/  UISETP.NE.AND UP1, UPT, UR7, 0x1, UPT ;  /* 0x000000010700788c */ /* 0x000fe4000bf25270 */
[----:B------:R-:W-:Y:S01]  /*b980*/  UISETP.NE.U32.AND UP0, UPT, UR4, URZ, UPT ;  /* 0x0000003f0400728c */ /* 0x000fe2000bf05070 */
[----:B------:R-:W-:Y:S01]  /*b990*/  ULDC UR8, c[0x0][0x424] ;  /* 0x0001090000087ab9 */ /* 0x000fe20000000800 */
[----:B------:R-:W-:Y:S02]  /*b9a0*/  ULDC UR7, c[0x0][0x288] ;  /* 0x0000a20000077ab9 */ /* 0x000fe40000000800 */
[----:B------:R-:W-:Y:S02]  /*b9b0*/  UISETP.NE.AND.EX UP0, UPT, UR5, URZ, UPT, UP0 ;  /* 0x0000003f0500728c */ /* 0x000fe4000bf05300 */
[----:B------:R-:W-:-:S02]  /*b9c0*/  UIADD3 UR7, -UR7, 0x60, URZ ;  /* 0x0000006007077890 */ /* 0x000fc4000fffe13f */
[----:B------:R-:W-:Y:S01]  /*b9d0*/  USEL UR8, UR8, 0x1, UP0 ;  /* 0x0000000108087887 */ /* 0x000fe20008000000 */
[----:B------:R-:W-:Y:S01]  /*b9e0*/  @UP1 ULDC UR4, c[0x0][0x44c] ;  /* 0x0001130000041ab9 */ /* 0x000fe20000000800 */
[----:B------:R-:W-:Y:S01]  /*b9f0*/  ULDC UR9, c[0x0][0x2f0] ;  /* 0x0000bc0000097ab9 */ /* 0x000fe20000000800 */
[----:B------:R-:W-:Y:S01]  /*ba00*/  @UP1 ULDC UR10, c[0x0][0x450] ;  /* 0x00011400000a1ab9 */ /* 0x000fe20000000800 */
[----:B------:R-:W-:Y:S01]  /*ba10*/  UIMAD UR7, UR8, UR9, UR7 ;  /* 0x00000009080772a4 */ /* 0x000fe2000f8e0207 */
[----:B------:R-:W-:Y:S01]  /*ba20*/  UMOV UR43, URZ ;  /* 0x0000003f002b7c82 */ /* 0x000fe20008000000 */
[----:B0-----:R-:W-:-:S04]  /*ba30*/  ULEA UR6, UR6, 0x7f, 0x7 ;  /* 0x0000007f06067891 */ /* 0x001fc8000f8e383f */
[----:B------:R-:W-:Y:S02]  /*ba40*/  UIMAD.WIDE.U32 UR4, UR6, UR4, URZ ;  /* 0x00000004060472a5 */ /* 0x000fe4000f8e003f */
[----:B------:R-:W-:Y:S02]  /*ba50*/  UIMAD UR4, UR8, UR9, 0x5f ;  /* 0x0000005f080474a4 */ /* 0x000fe4000f8e0209 */
[----:B------:R-:W-:Y:S02]  /*ba60*/  @UP1 USHF.R.U32.HI UR6, URZ, UR10, UR5 ;  /* 0x0000000a3f061299 */ /* 0x000fe40008011605 */
[----:B------:R-:W-:Y:S02]  /*ba70*/  UIMAD.WIDE UR4, UR4, 0x2aaaaaab, URZ ;  /* 0x2aaaaaab040478a5 */ /* 0x000fe4000f8e023f */
[----:B------:R-:W-:Y:S02]  /*ba80*/  UIADD3 UR7, UR7, UR6, URZ ;  /* 0x0000000607077290 */ /* 0x000fe4000fffe03f */
[----:B------:R-:W-:-:S02]  /*ba90*/  USHF.R.U32.HI UR4, URZ, 0x1f, UR5 ;  /* 0x0000001f3f047899 */ /* 0x000fc40008011605 */
[----:B------:R-:W-:Y:S02]  /*baa0*/  UIMAD.WIDE UR6, UR7, 0x2aaaaaab, URZ ;  /* 0x2aaaaaab070678a5 */ /* 0x000fe4000f8e023f */
[----:B------:R-:W-:Y:S02]  /*bab0*/  ULEA.HI.SX32 UR4, UR5, UR4, 0x1c ;  /* 0x0000000405047291 */ /* 0x000fe4000f8fe23f */
[----:B------:R-:W-:Y:S02]  /*bac0*/  USHF.R.U32.HI UR6, URZ, 0x1f, UR7 ;  /* 0x0000001f3f067899 */ /* 0x000fe40008011607 */
[----:B------:R-:W-:Y:S02]  /*bad0*/  USHF.R.U32.HI UR10, URZ, 0x10, UR40 ;  /* 0x000000103f0a7899 */ /* 0x000fe40008011628 */
[----:B------:R-:W-:Y:S02]  /*bae0*/  ULEA.HI.SX32 UR6, UR7, UR6, 0x1c ;  /* 0x0000000607067291 */ /* 0x000fe4000f8fe23f */
[----:B------:R-:W-:-:S02]  /*baf0*/  ULOP3.LUT UR40, UR40, 0xffff, URZ, 0xc0, !UPT ;  /* 0x0000ffff28287892 */ /* 0x000fc4000f8ec03f */
        /* <DEDUP_REMOVED lines=11> */
[----:B------:R-:W-:Y:S02]  /*bbb0*/  IABS R5, R4 ;  /* 0x0000000400057213 */ /* 0x000fe40000000000 */
[----:B------:R-:W-:Y:S02]  /*bbc0*/  R2UR UR11, R2 ;  /* 0x00000000020b72ca */ /* 0x000fe400000e0000 */
[----:B------:R-:W-:Y:S01]  /*bbd0*/  MOV R4, UR6 ;  /* 0x0000000600047c02 */ /* 0x000fe20008000f00 */
[----:B------:R-:W-:Y:S01]  /*bbe0*/  IMAD.MOV R5, RZ, RZ, -R5 ;  /* 0x000000ffff057224 */ /* 0x000fe200078e0a05 */
[----:B------:R-:W-:-:S09]  /*bbf0*/  ULOP3.LUT UR6, UR6, UR10, URZ, 0x3c, !UPT ;  /* 0x0000000a06067292 */ /* 0x000fd2000f8e3c3f */
        /* <DEDUP_REMOVED lines=24> */
.L_x_13296:
[----:B------:R-:W-:Y:S01]  /*bd80*/  UIMAD UR39, UR40, UR43, URZ ;  /* 0x0000002b282772a4 */ /* 0x000fe2000f8e023f */
[----:B------:R-:W-:Y:S01]  /*bd90*/  MOV R2, UR41 ;  /* 0x0000002900027c02 */ /* 0x000fe20008000f00 */
[----:B------:R-:W-:Y:S01]  /*bda0*/  IMAD.MOV.U32 R6, RZ, RZ, RZ ;  /* 0x000000ffff067224 */ /* 0x000fe200078e00ff */
[----:B------:R-:W-:-:S03]  /*bdb0*/  MOV R9, 0x1 ;  /* 0x0000000100097802 */ /* 0x000fc60000000f00 */
        /* <DEDUP_REMOVED lines=28> */
.L_x_13297:
        /* <DEDUP_REMOVED lines=20> */
.L_x_13299:
        /* <DEDUP_REMOVED lines=15> */
.L_x_13298:
        /* <DEDUP_REMOVED lines=17> */
.L_x_13379:
        /* <DEDUP_REMOVED lines=8> */
.L_x_13382:
[----:B------:R-:W-:Y:S05]  /*c340*/  @!P6 BRA `(.L_x_13301) ;  /* 0x0000000000d4e947 */ /* 0x000fea0003800000 */
[----:B------:R-:W-:Y:S01]  /*c350*/  IMAD.MOV.U32 R16, RZ, RZ, R17 ;  /* 0x000000ffff107224 */ /* 0x000fe200078e0011 */
[----:B------:R-:W-:Y:S06]  /*c360*/  @!P1 BRA `(.L_x_13303) ;  /* 0x0000000000509947 */ /* 0x000fec0003800000 */
[----:B------:R-:W-:Y:S01]  /*c370*/  MOV R8, R0 ;  /* 0x0000000000087202 */ /* 0x000fe20000000f00 */
        /* <DEDUP_REMOVED lines=11> */
[----:B------:R-:W-:-:S03]  /*c430*/  IMAD.WIDE.U32 R4, R17, UR4, R4 ;  /* 0x0000000411047c25 */ /* 0x000fc6000f8e0004 */
[----:B------:R-:W-:Y:S02]  /*c440*/  LEA R2, P0, R4, R2, 0x2 ;  /* 0x0000000204027211 */ /* 0x000fe400078010ff */
[----:B------:R-:W-:-:S04]  /*c450*/  IADD3 R5, R5, R9, RZ ;  /* 0x0000000905057210 */ /* 0x000fc80007ffe0ff */
[----:B------:R-:W-:-:S05]  /*c460*/  LEA.HI.X R3, R4, R3, R5, 0x2, P0 ;  /* 0x0000000304037211 */ /* 0x000fca00000f1405 */
[----:B------:R0:W5:Y:S01]  /*c470*/  LDG.E R16, desc[UR44][R2.64] ;  /* 0x0000002c02107981 */ /* 0x000162000c1e1900 */
[----:B------:R-:W-:-:S04]  /*c480*/  IMAD.MOV R5, RZ, RZ, -R7 ;  /* 0x000000ffff057224 */ /* 0x000fc800078e0a07 */
[----:B------:R-:W-:-:S05]  /*c490*/  IMAD R8, R0, R5, R8 ;  /* 0x0000000500087224 */ /* 0x000fca00078e0208 */
[----:B------:R0:W-:Y:S02]  /*c4a0*/  STL [R1+0x4], R8 ;  /* 0x0000040801007387 */ /* 0x0001e40000100800 */
.L_x_13303:
[----:B------:R-:W-:Y:S01]  /*c4b0*/  IMAD.MOV.U32 R0, RZ, RZ, 0x1 ;  /* 0x00000001ff007424 */ /* 0x000fe200078e00ff */
[----:B0-----:R-:W0:Y:S04]  /*c4c0*/  S2R R8, SR_TID.X ;  /* 0x0000000000087919 */ /* 0x001e280000002100 */
[----:B------:R-:W-:-:S04]  /*c4d0*/  SHF.L.U32 R0, R0, 0x1f, RZ ;  /* 0x0000001f00007819 */ /* 0x000fc800000006ff */
[----:B------:R-:W1:Y:S01]  /*c4e0*/  SYNCS.PHASECHK.TRANS64.TRYWAIT P0, [UR38+0x22840], R0 ;  /* 0x02284000ff0075a7 */ /* 0x000e620008000166 */
[----:B0-----:R-:W-:-:S04]  /*c4f0*/  LOP3.LUT R2, R8, 0x7f, RZ, 0xc0, !PT ;  /* 0x0000007f08027812 */ /* 0x001fc800078ec0ff */
[----:B------:R-:W-:Y:S01]  /*c500*/  ISETP.NE.AND P1, PT, R2, RZ, PT ;  /* 0x000000ff0200720c */ /* 0x000fe20003f25270 */
[----:B-1----:R-:W-:-:S12]  /*c510*/  @!P0 BRA `(.L_x_13304) ;  /* 0x0000003000888947 */ /* 0x002fd80003800000 */
.L_x_13383:
[----:B------:R-:W-:Y:S05]  /*c520*/  @P1 BRA `(.L_x_13305) ;  /* 0x0000000000181947 */ /* 0x000fea0003800000 */
[----:B------:R-:W1:Y:S01]  /*c530*/  S2R R2, SR_TID.X ;  /* 0x0000000000027919 */ /* 0x000e620000002100 */
[----:B0-----:R-:W-:-:S04]  /*c540*/  MOV R0, 0x3000 ;  /* 0x0000300000007802 */ /* 0x001fc80000000f00 */
[----:B------:R2:W-:Y:S01]  /*c550*/  SYNCS.ARRIVE.TRANS64 RZ, [UR38+0x22830], R0 ;  /* 0x02283000ffff79a7 */ /* 0x0005e20008000026 */
[----:B-1----:R-:W-:-:S13]  /*c560*/  LOP3.LUT P0, RZ, R2, 0x1f, RZ, 0xc0, !PT ;  /* 0x0000001f02ff7812 */ /* 0x002fda000780c0ff */
[----:B--2---:R-:W-:Y:S05]  /*c570*/  @!P0 BRA `(.L_x_13305) ;  /* 0x0000000000048947 */ /* 0x004fea0003800000 */
[----:B------:R-:W-:Y:S01]  /*c580*/  BPT.TRAP 0x1 ;  /* 0x000000040000795c */ /* 0x000fe20000300000 */
.L_x_13305:
        /* <DEDUP_REMOVED lines=17> */
.L_x_13301:
        /* <DEDUP_REMOVED lines=22> */
.L_x_13306:
        /* <DEDUP_REMOVED lines=19> */
[----:B---3--:R-:W-:Y:S02]  /*c930*/  IMAD R8, R11, R2, RZ ;  /* 0x000000020b087224 */ /* 0x008fe400078e02ff */
[----:B----4-:R-:W-:Y:S02]  /*c940*/  IMAD R0, R10, 0x80, R9 ;  /* 0x000000800a007824 */ /* 0x010fe400078e0209 */
[----:B------:R-:W-:Y:S02]  /*c950*/  IMAD R9, R14, R3, R8 ;  /* 0x000000030e097224 */ /* 0x000fe400078e0208 */
[----:B0-----:R-:W-:Y:S01]  /*c960*/  @P0 IMAD.HI.U32 R3, R0, R5, RZ ;  /* 0x0000000500030227 */ /* 0x001fe200078e00ff */
[----:B------:R-:W-:-:S04]  /*c970*/  MOV R5, R0 ;  /* 0x0000000000057202 */ /* 0x000fc80000000f00 */
[----:B-1----:R-:W-:Y:S01]  /*c980*/  @P0 SHF.R.U32.HI R5, RZ, R6, R3 ;  /* 0x00000006ff050219 */ /* 0x002fe20000011603 */
[----:B------:R-:W-:Y:S01]  /*c990*/  IMAD.WIDE.U32 R2, R14, R2, UR4 ;  /* 0x000000040e027e25 */ /* 0x000fe2000f8e0002 */
[----:B------:R-:W-:Y:S02]  /*c9a0*/  ULDC.64 UR4, c[0x0][0x2d0] ;  /* 0x0000b40000047ab9 */ /* 0x000fe40000000a00 */
[----:B------:R-:W-:Y:S01]  /*c9b0*/  SHF.R.S32.HI R6, RZ, 0x1f, R5 ;  /* 0x0000001fff067819 */ /* 0x000fe20000011405 */
[----:B------:R-:W-:Y:S02]  /*c9c0*/  IMAD.IADD R3, R3, 0x1, R9 ;  /* 0x0000000103037824 */ /* 0x000fe400078e0209 */
[----:B------:R-:W-:Y:S02]  /*c9d0*/  IMAD.MOV R9, RZ, RZ, -R5 ;  /* 0x000000ffff097224 */ /* 0x000fe400078e0a05 */
[----:B------:R-:W-:Y:S02]  /*c9e0*/  IMAD R6, R6, UR4, RZ ;  /* 0x0000000406067c24 */ /* 0x000fe4000f8e02ff */
[----:B------:R-:W-:-:S02]  /*c9f0*/  IMAD R0, R4, R9, R0 ;  /* 0x0000000904007224 */ /* 0x000fc400078e0200 */
[C---:B------:R-:W-:Y:S01]  /*ca00*/  IMAD R9, R5.reuse, UR5, R6 ;  /* 0x0000000505097c24 */ /* 0x040fe2000f8e0206 */
[----:B------:R-:W-:Y:S01]  /*ca10*/  SHF.L.U32 R6, R12, 0x3, RZ ;  /* 0x000000030c067819 */ /* 0x000fe200000006ff */
[----:B------:R-:W-:Y:S01]  /*ca20*/  IMAD.WIDE.U32 R2, R5, UR4, R2 ;  /* 0x0000000405027c25 */ /* 0x000fe2000f8e0002 */
        /* <DEDUP_REMOVED lines=35> */
[----:B------:R-:W-:-:S09]  /*cc60*/  VIADD R9, R7, 0x20 ;  /* 0x0000002007097836 */ /* 0x000fd20000000000 */
[----:B------:R-:W-:Y:S02]  /*cc70*/  @!P1 LEA R21, R6, UR38, 0x1 ;  /* 0x0000002606159c11 */ /* 0x000fe4000f8e08ff */
[----:B0-----:R-:W-:-:S05]  /*cc80*/  @!P1 LEA R14, P2, R8, R14, 0x1 ;  /* 0x0000000e080e9211 */ /* 0x001fca00078408ff */
[----:B-1----:R-:W-:Y:S01]  /*cc90*/  @!P1 IMAD.X R3, RZ, RZ, R2, P2 ;  /* 0x000000ffff039224 */ /* 0x002fe200010e0602 */
[----:B------:R-:W-:Y:S02]  /*cca0*/  @!P1 MOV R2, R14 ;  /* 0x0000000e00029202 */ /* 0x000fe40000000f00 */
        /* <DEDUP_REMOVED lines=28> */
[----:B------:R-:W-:-:S03]  /*ce70*/  ISETP.GE.AND P1, PT, R11, R4, PT ;  /* 0x000000040b00720c */ /* 0x000fc60003f26270 */
        /* <DEDUP_REMOVED lines=17> */
.L_x_13400:
[----:B------:R-:W-:-:S05]  /*cf90*/  VIADD R7, R7, 0x70 ;  /* 0x0000007007077836 */ /* 0x000fca0000000000 */
[----:B------:R-:W-:Y:S02]  /*cfa0*/  ISETP.GE.AND P1, PT, R7, R4, PT ;  /* 0x000000040700720c */ /* 0x000fe40003f26270 */
[----:B------:R-:W-:-:S04]  /*cfb0*/  MOV R4, 0x1 ;  /* 0x0000000100047802 */ /* 0x000fc80000000f00 */
        /* <DEDUP_REMOVED lines=15> */
.L_x_13401:
        /* <DEDUP_REMOVED lines=9> */
.L_x_13402:
        /* <DEDUP_REMOVED lines=8> */
.L_x_13313:
[----:B------:R-:W-:Y:S05]  /*d1c0*/  BSYNC B1 ;  /* 0x0000000000017941 */ /* 0x000fea0003800000 */
.L_x_13312:
        /* <DEDUP_REMOVED lines=11> */
.L_x_13314:
        /* <DEDUP_REMOVED lines=13> */
.L_x_13315:
        /* <DEDUP_REMOVED lines=13> */
.L_x_13316:
        /* <DEDUP_REMOVED lines=13> */
.L_x_13317:
        /* <DEDUP_REMOVED lines=8> */
.L_x_13310:
[----:B------:R-:W-:Y:S05]  /*d570*/  BSYNC B0 ;  /* 0x0000000000007941 */ /* 0x000fea0003800000 */
.L_x_13309:
[----:B0-----:R-:W2:Y:S01]  /*d580*/  LDL.LU R3, [R1+0x8] ;  /* 0x0000080001037983 */ /* 0x001ea20000300800 */
[----:B------:R-:W-:Y:S02]  /*d590*/  IMAD.MOV.U32 R9, RZ, RZ, RZ ;  /* 0x000000ffff097224 */ /* 0x000fe400078e00ff */
[----:B------:R-:W-:Y:S01]  /*d5a0*/  IMAD.MOV.U32 R6, RZ, RZ, 0x1 ;  /* 0x00000001ff067424 */ /* 0x000fe200078e00ff */
[----:B--2---:R-:W-:-:S04]  /*d5b0*/  IADD3 R7, R3, -0x2, RZ ;  /* 0xfffffffe03077810 */ /* 0x004fc80007ffe0ff */
        /* <DEDUP_REMOVED lines=9> */
[----:B------:R-:W-:-:S04]  /*d650*/  IADD3 R3, RZ, -UR4, RZ ;  /* 0x80000004ff037c10 */ /* 0x000fc8000fffe0ff */
        /* <DEDUP_REMOVED lines=16> */
.L_x_13351:
[----:B------:R-:W-:Y:S01]  /*d760*/  ISETP.NE.AND P0, PT, R19, RZ, PT ;  /* 0x000000ff1300720c */ /* 0x000fe20003f05270 */
[----:B------:R-:W-:Y:S01]  /*d770*/  BSSY B1, `(.L_x_13319) ;  /* 0x0000083000017945 */ /* 0x000fe20003800000 */
[----:B------:R-:W-:-:S04]  /*d780*/  IADD3 R8, R8, -0x2, RZ ;  /* 0xfffffffe08087810 */ /* 0x000fc80007ffe0ff */
[----:B------:R-:W-:-:S07]  /*d790*/  ISETP.NE.AND P1, PT, R8, RZ, PT ;  /* 0x000000ff0800720c */ /* 0x000fce0003f25270 */
[----:B------:R-:W-:Y:S06]  /*d7a0*/  @!P0 BRA `(.L_x_13320) ;  /* 0x0000000400fc8947 */ /* 0x000fec0003800000 */
[----:B------:R-:W2:Y:S01]  /*d7b0*/  LDL R2, [R1] ;  /* 0x0000000001027983 */ /* 0x000ea20000100800 */
[----:B------:R-:W-:Y:S01]  /*d7c0*/  IMAD.MOV.U32 R13, RZ, RZ, R7 ;  /* 0x000000ffff0d7224 */ /* 0x000fe200078e0007 */
        /* <DEDUP_REMOVED lines=21> */
.L_x_13321:
[----:B------:R-:W1:Y:S01]  /*d920*/  S2R R2, SR_TID.X ;  /* 0x0000000000027919 */ /* 0x000e620000002100 */
[----:B------:R-:W-:Y:S01]  /*d930*/  BSSY B2, `(.L_x_13322) ;  /* 0x0000006000027945 */ /* 0x000fe20003800000 */
[----:B-1----:R-:W-:Y:S02]  /*d940*/  LOP3.LUT R3, R2, 0x7f, RZ, 0xc0, !PT ;  /* 0x0000007f02037812 */ /* 0x002fe400078ec0ff */
[----:B------:R-:W-:Y:S02]  /*d950*/  SHF.L.U32 R2, R0, 0x1f, RZ ;  /* 0x0000001f00027819 */ /* 0x000fe400000006ff */
[----:B------:R-:W-:Y:S02]  /*d960*/  ISETP.NE.AND P2, PT, R3, RZ, PT ;  /* 0x000000ff0300720c */ /* 0x000fe40003f45270 */
[----:B------:R-:W1:Y:S02]  /*d970*/  SYNCS.PHASECHK.TRANS64.TRYWAIT P0, [UR38+0x22848], R2 ;  /* 0x02284802ff0075a7 */ /* 0x000e640008000166 */
[----:B-1----:R-:W-:Y:S09]  /*d980*/  @!P0 BRA `(.L_x_13323) ;  /* 0x0000002800208947 */ /* 0x002ff20003800000 */
.L_x_13403:
[----:B------:R-:W-:Y:S05]  /*d990*/  BSYNC B2 ;  /* 0x0000000000027941 */ /* 0x000fea0003800000 */
.L_x_13322:
[----:B------:R-:W-:Y:S04]  /*d9a0*/  BSSY B2, `(.L_x_13324) ;  /* 0x0000007000027945 */ /* 0x000fe80003800000 */
[----:B------:R-:W-:Y:S05]  /*d9b0*/  @P2 BRA `(.L_x_13325) ;  /* 0x0000000000142947 */ /* 0x000fea0003800000 */
[----:B------:R-:W-:Y:S02]  /*d9c0*/  ISETP.NE.AND P0, PT, R10, RZ, PT ;  /* 0x000000ff0a00720c */ /* 0x000fe40003f05270 */
[----:B-1----:R-:W-:-:S04]  /*d9d0*/  MOV R3, 0x3000 ;  /* 0x0000300000037802 */ /* 0x002fc80000000f00 */
[----:B------:R2:W-:Y:S07]  /*d9e0*/  SYNCS.ARRIVE.TRANS64 RZ, [UR38+0x22838], R3 ;  /* 0x02283803ffff79a7 */ /* 0x0005ee0008000026 */
[----:B------:R-:W-:Y:S05]  /*d9f0*/  @!P0 BRA `(.L_x_13325) ;  /* 0x0000000000048947 */ /* 0x000fea0003800000 */
[----:B------:R-:W-:Y:S01]  /*da00*/  BPT.TRAP 0x1 ;  /* 0x000000040000795c */ /* 0x000fe20000300000 */
.L_x_13325:
[----:B------:R-:W-:Y:S05]  /*da10*/  BSYNC B2 ;  /* 0x0000000000027941 */ /* 0x000fea0003800000 */
.L_x_13324:
        /* <DEDUP_REMOVED lines=11> */
.L_x_13326:
        /* <DEDUP_REMOVED lines=10> */
.L_x_13404:
[----:B------:R-:W-:Y:S05]  /*db70*/  BSYNC B2 ;  /* 0x0000000000027941 */ /* 0x000fea0003800000 */
.L_x_13327:
        /* <DEDUP_REMOVED lines=9> */
.L_x_13330:
[----:B------:R-:W-:Y:S05]  /*dc10*/  BSYNC B2 ;  /* 0x0000000000027941 */ /* 0x000fea0003800000 */
.L_x_13329:
        /* <DEDUP_REMOVED lines=9> */
.L_x_13331:
        /* <DEDUP_REMOVED lines=13> */
.L_x_13332:
        /* <DEDUP_REMOVED lines=13> */
.L_x_13333:
        /* <DEDUP_REMOVED lines=13> */
.L_x_13334:
        /* <DEDUP_REMOVED lines=8> */
.L_x_13320:
[----:B------:R-:W-:Y:S05]  /*dfa0*/  BSYNC B1 ;  /* 0x0000000000017941 */ /* 0x000fea0003800000 */
.L_x_13319:
        /* <DEDUP_REMOVED lines=27> */
.L_x_13337:
[----:B------:R-:W1:Y:S01]  /*e160*/  S2R R2, SR_TID.X ;  /* 0x0000000000027919 */ /* 0x000e620000002100 */
[----:B------:R-:W-:Y:S01]  /*e170*/  BSSY B2, `(.L_x_13338) ;  /* 0x0000006000027945 */ /* 0x000fe20003800000 */
[----:B-1----:R-:W-:Y:S02]  /*e180*/  LOP3.LUT R3, R2, 0x7f, RZ, 0xc0, !PT ;  /* 0x0000007f02037812 */ /* 0x002fe400078ec0ff */
[----:B------:R-:W-:Y:S02]  /*e190*/  SHF.L.U32 R2, R0, 0x1f, RZ ;  /* 0x0000001f00027819 */ /* 0x000fe400000006ff */
[----:B------:R-:W-:Y:S02]  /*e1a0*/  ISETP.NE.AND P2, PT, R3, RZ, PT ;  /* 0x000000ff0300720c */ /* 0x000fe40003f45270 */
[----:B------:R-:W1:Y:S02]  /*e1b0*/  SYNCS.PHASECHK.TRANS64.TRYWAIT P0, [UR38+0x22840], R2 ;  /* 0x02284002ff0075a7 */ /* 0x000e640008000166 */
[----:B-1----:R-:W-:Y:S09]  /*e1c0*/  @!P0 BRA `(.L_x_13339) ;  /* 0x0000002000408947 */ /* 0x002ff20003800000 */
.L_x_13405:
[----:B------:R-:W-:Y:S05]  /*e1d0*/  BSYNC B2 ;  /* 0x0000000000027941 */ /* 0x000fea0003800000 */
.L_x_13338:
[----:B------:R-:W-:Y:S04]  /*e1e0*/  BSSY B2, `(.L_x_13340) ;  /* 0x0000007000027945 */ /* 0x000fe80003800000 */
[----:B------:R-:W-:Y:S05]  /*e1f0*/  @P2 BRA `(.L_x_13341) ;  /* 0x0000000000142947 */ /* 0x000fea0003800000 */
[----:B------:R-:W-:Y:S01]  /*e200*/  ISETP.NE.AND P0, PT, R10, RZ, PT ;  /* 0x000000ff0a00720c */ /* 0x000fe20003f05270 */
[----:B-1----:R-:W-:-:S04]  /*e210*/  IMAD.MOV.U32 R3, RZ, RZ, 0x3000 ;  /* 0x00003000ff037424 */ /* 0x002fc800078e00ff */
[----:B------:R2:W-:Y:S08]  /*e220*/  SYNCS.ARRIVE.TRANS64 RZ, [UR38+0x22830], R3 ;  /* 0x02283003ffff79a7 */ /* 0x0005f00008000026 */
[----:B--2---:R-:W-:Y:S05]  /*e230*/  @!P0 BRA `(.L_x_13341) ;  /* 0x0000000000048947 */ /* 0x004fea0003800000 */
[----:B------:R-:W-:Y:S01]  /*e240*/  BPT.TRAP 0x1 ;  /* 0x000000040000795c */ /* 0x000fe20000300000 */
.L_x_13341:
[----:B------:R-:W-:Y:S05]  /*e250*/  BSYNC B2 ;  /* 0x0000000000027941 */ /* 0x000fea0003800000 */
.L_x_13340:
        /* <DEDUP_REMOVED lines=11> */
.L_x_13342:
        /* <DEDUP_REMOVED lines=11> */
.L_x_13406:
[----:B------:R-:W-:Y:S05]  /*e3c0*/  BSYNC B2 ;  /* 0x0000000000027941 */ /* 0x000fea0003800000 */
.L_x_13343:
        /* <DEDUP_REMOVED lines=9> */
.L_x_13346:
[----:B------:R-:W-:Y:S05]  /*e460*/  BSYNC B2 ;  /* 0x0000000000027941 */ /* 0x000fea0003800000 */
.L_x_13345:
        /* <DEDUP_REMOVED lines=9> */
.L_x_13347:
        /* <DEDUP_REMOVED lines=13> */
.L_x_13348:
        /* <DEDUP_REMOVED lines=13> */
.L_x_13349:
        /* <DEDUP_REMOVED lines=13> */
.L_x_13350:
        /* <DEDUP_REMOVED lines=8> */
.L_x_13336:
[----:B------:R-:W-:Y:S05]  /*e7f0*/  BSYNC B1 ;  /* 0x0000000000017941 */ /* 0x000fea0003800000 */
.L_x_13335:
[----:B------:R-:W-:Y:S01]  /*e800*/  IADD3 R7, R7, -0x2, RZ ;  /* 0xfffffffe07077810 */ /* 0x000fe20007ffe0ff */
[----:B------:R-:W-:Y:S06]  /*e810*/  @P1 BRA `(.L_x_13351) ;  /* 0xffffffec00d01947 */ /* 0x000fec000383ffff */
[----:B------:R-:W-:Y:S05]  /*e820*/  BSYNC B0 ;  /* 0x0000000000007941 */ /* 0x000fea0003800000 */
.L_x_13318:
        /* <DEDUP_REMOVED lines=27> */
.L_x_13354:
[----:B------:R-:W1:Y:S01]  /*e9e0*/  S2R R2, SR_TID.X ;  /* 0x0000000000027919 */ /* 0x000e620000002100 */
[----:B------:R-:W-:Y:S01]  /*e9f0*/  BSSY B1, `(.L_x_13355) ;  /* 0x0000006000017945 */ /* 0x000fe20003800000 */
[----:B-1----:R-:W-:Y:S02]  /*ea00*/  LOP3.LUT R3, R2, 0x7f, RZ, 0xc0, !PT ;  /* 0x0000007f02037812 */ /* 0x002fe400078ec0ff */
[----:B------:R-:W-:Y:S02]  /*ea10*/  SHF.L.U32 R2, R0, 0x1f, RZ ;  /* 0x0000001f00027819 */ /* 0x000fe400000006ff */
[----:B------:R-:W-:Y:S02]  /*ea20*/  ISETP.NE.AND P1, PT, R3, RZ, PT ;  /* 0x000000ff0300720c */ /* 0x000fe40003f25270 */
[----:B------:R-:W1:Y:S02]  /*ea30*/  SYNCS.PHASECHK.TRANS64.TRYWAIT P0, [UR38+0x22848], R2 ;  /* 0x02284802ff0075a7 */ /* 0x000e640008000166 */
[----:B-1----:R-:W-:Y:S09]  /*ea40*/  @!P0 BRA `(.L_x_13356) ;  /* 0x0000001800508947 */ /* 0x002ff20003800000 */
.L_x_13407:
[----:B------:R-:W-:Y:S05]  /*ea50*/  BSYNC B1 ;  /* 0x0000000000017941 */ /* 0x000fea0003800000 */
.L_x_13355:
[----:B------:R-:W-:Y:S04]  /*ea60*/  BSSY B1, `(.L_x_13357) ;  /* 0x0000007000017945 */ /* 0x000fe80003800000 */
[----:B------:R-:W-:Y:S05]  /*ea70*/  @P1 BRA `(.L_x_13358) ;  /* 0x0000000000141947 */ /* 0x000fea0003800000 */
[----:B------:R-:W-:Y:S01]  /*ea80*/  ISETP.NE.AND P0, PT, R10, RZ, PT ;  /* 0x000000ff0a00720c */ /* 0x000fe20003f05270 */
[----:B-1----:R-:W-:-:S04]  /*ea90*/  IMAD.MOV.U32 R3, RZ, RZ, 0x3000 ;  /* 0x00003000ff037424 */ /* 0x002fc800078e00ff */
[----:B------:R2:W-:Y:S08]  /*eaa0*/  SYNCS.ARRIVE.TRANS64 RZ, [UR38+0x22838], R3 ;  /* 0x02283803ffff79a7 */ /* 0x0005f00008000026 */
[----:B--2---:R-:W-:Y:S05]  /*eab0*/  @!P0 BRA `(.L_x_13358) ;  /* 0x0000000000048947 */ /* 0x004fea0003800000 */
[----:B------:R-:W-:Y:S01]  /*eac0*/  BPT.TRAP 0x1 ;  /* 0x000000040000795c */ /* 0x000fe20000300000 */
.L_x_13358:
[----:B------:R-:W-:Y:S05]  /*ead0*/  BSYNC B1 ;  /* 0x0000000000017941 */ /* 0x000fea0003800000 */
.L_x_13357:
[----:B------:R-:W-:Y:S01]  /*eae0*/  MOV R4, RZ ;  /* 0x000000ff00047202 */ /* 0x000fe20000000f00 */
        /* <DEDUP_REMOVED lines=10> */
.L_x_13359:
        /* <DEDUP_REMOVED lines=11> */
.L_x_13408:
[----:B------:R-:W-:Y:S05]  /*ec40*/  BSYNC B1 ;  /* 0x0000000000017941 */ /* 0x000fea0003800000 */
.L_x_13360:
[----:B------:R-:W-:Y:S01]  /*ec50*/  BSSY B1, `(.L_x_13362) ;  /* 0x0000009000017945 */ /* 0x000fe20003800000 */
[----:B-1----:R-:W-:Y:S02]  /*ec60*/  IMAD.MOV.U32 R2, RZ, RZ, 0x0 ;  /* 0x00000000ff027424 */ /* 0x002fe400078e00ff */
[----:B------:R-:W-:Y:S01]  /*ec70*/  IMAD.MOV.U32 R3, RZ, RZ, 0x14f00000 ;  /* 0x14f00000ff037424 */ /* 0x000fe200078e00ff */
[----:B------:R-:W-:Y:S06]  /*ec80*/  @P1 BRA `(.L_x_13363) ;  /* 0x0000000000141947 */ /* 0x000fec0003800000 */
[----:B------:R-:W-:Y:S02]  /*ec90*/  ISETP.NE.AND P0, PT, R10, RZ, PT ;  /* 0x000000ff0a00720c */ /* 0x000fe40003f05270 */
[----:B------:R-:W-:-:S04]  /*eca0*/  MOV R5, 0xc000 ;  /* 0x0000c00000057802 */ /* 0x000fc80000000f00 */
[----:B------:R1:W-:Y:S07]  /*ecb0*/  SYNCS.ARRIVE.TRANS64 RZ, [UR38+0x22858], R5 ;  /* 0x02285805ffff79a7 */ /* 0x0003ee0008000026 */
[----:B------:R-:W-:Y:S05]  /*ecc0*/  @!P0 BRA `(.L_x_13363) ;  /* 0x0000000000048947 */ /* 0x000fea0003800000 */
[----:B------:R-:W-:Y:S01]  /*ecd0*/  BPT.TRAP 0x1 ;  /* 0x000000040000795c */ /* 0x000fe20000300000 */
.L_x_13363:
[----:B------:R-:W-:Y:S05]  /*ece0*/  BSYNC B1 ;  /* 0x0000000000017941 */ /* 0x000fea0003800000 */
.L_x_13362:
        /* <DEDUP_REMOVED lines=9> */
.L_x_13364:
        /* <DEDUP_REMOVED lines=13> */
.L_x_13365:
        /* <DEDUP_REMOVED lines=13> */
.L_x_13366:
        /* <DEDUP_REMOVED lines=13> */
.L_x_13367:
        /* <DEDUP_REMOVED lines=8> */
.L_x_13353:
[----:B------:R-:W-:Y:S05]  /*f070*/  BSYNC B0 ;  /* 0x0000000000007941 */ /* 0x000fea0003800000 */
.L_x_13352:
[----:B------:R-:W-:Y:S01]  /*f080*/  LOP3.LUT R0, R0, 0x1, RZ, 0x3c, !PT ;  /* 0x0000000100007812 */ /* 0x000fe200078e3cff */
[----:B------:R-:W-:Y:S02]  /*f090*/  IMAD.MOV.U32 R6, RZ, RZ, RZ ;  /* 0x000000ffff067224 */ /* 0x000fe400078e00ff */
[----:B------:R-:W-:-:S07]  /*f0a0*/  IMAD.MOV.U32 R9, RZ, RZ, RZ ;  /* 0x000000ffff097224 */ /* 0x000fce00078e00ff */
.L_x_13295:
[----:B------:R-:W2:Y:S01]  /*f0b0*/  S2R R3, SR_CgaCtaId ;  /* 0x0000000000037919 */ /* 0x000ea20000008800 */
[----:B------:R-:W-:Y:S02]  /*f0c0*/  MOV R2, 0x400 ;  /* 0x0000040000027802 */ /* 0x000fe40000000f00 */
[----:B------:R-:W-:Y:S02]  /*f0d0*/  SHF.L.U32 R9, R9, 0x1f, RZ ;  /* 0x0000001f09097819 */ /* 0x000fe400000006ff */
[----:B--2---:R-:W-:-:S04]  /*f0e0*/  LEA R2, R3, R2, 0x18 ;  /* 0x0000000203027211 */ /* 0x004fc800078ec0ff */
[----:B------:R-:W2:Y:S02]  /*f0f0*/  SYNCS.PHASECHK.TRANS64.TRYWAIT P0, [R2+URZ+0x22820], R9 ;  /* 0x02282009020075a7 */ /* 0x000ea4000800017f */
[----:B--2---:R-:W-:Y:S05]  /*f100*/  @!P0 BRA `(.L_x_13368) ;  /* 0x0000001000d08947 */ /* 0x004fea0003800000 */
.L_x_13409:
[----:B------:R-:W-:-:S03]  /*f110*/  UMOV UR4, 0xffffffff ;  /* 0xffffffff00047882 */ /* 0x000fc60000000000 */
[----:B------:R-:W-:Y:S05]  /*f120*/  BRA.DIV UR4, `(.L_x_13369) ;  /* 0x0000001204dc7947 */ /* 0x000fea000b800000 */
[----:B------:R-:W3:Y:S02]  /*f130*/  S2R R3, SR_TID.X ;  /* 0x0000000000037919 */ /* 0x000ee40000002100 */
[----:B---3--:R-:W-:-:S04]  /*f140*/  SHF.R.U32.HI R3, RZ, 0x5, R3 ;  /* 0x00000005ff037819 */ /* 0x008fc80000011603 */
[----:B------:R-:W-:-:S05]  /*f150*/  LOP3.LUT R3, R3, 0x3, RZ, 0xc0, !PT ;  /* 0x0000000303037812 */ /* 0x000fca00078ec0ff */
[----:B------:R3:W4:Y:S02]  /*f160*/  SHFL.IDX PT, R14, R3, RZ, 0x1f ;  /* 0x00001fff030e7589 */ /* 0x00072400000e0000 */
.L_x_13412:
[----:B----4-:R-:W-:-:S13]  /*f170*/  ISETP.NE.AND P0, PT, R14, RZ, PT ;  /* 0x000000ff0e00720c */ /* 0x010fda0003f05270 */
[----:B------:R-:W-:Y:S05]  /*f180*/  @P0 BRA `(.L_x_13257) ;  /* 0x0000000000880947 */ /* 0x000fea0003800000 */
[----:B------:R-:W-:-:S03]  /*f190*/  UMOV UR4, 0xffffffff ;  /* 0xffffffff00047882 */ /* 0x000fc60000000000 */
[----:B------:R-:W-:Y:S05]  /*f1a0*/  BRA.DIV UR4, `(.L_x_13370) ;  /* 0x0000001204f07947 */ /* 0x000fea000b800000 */
[----:B------:R-:W-:-:S13]  /*f1b0*/  ELECT P6, URZ, PT ;  /* 0x00000000003f782f */ /* 0x000fda00038c0000 */
.L_x_13415:
[----:B------:R-:W-:Y:S05]  /*f1c0*/  @!P6 BRA `(.L_x_13257) ;  /* 0x000000000078e947 */ /* 0x000fea0003800000 */
[----:B------:R-:W-:-:S06]  /*f1d0*/  ULOP3.LUT UR4, UR42, 0x2, URZ, 0xfc, !UPT ;  /* 0x000000022a047892 */ /* 0x000fcc000f8efc3f */
[----:B---3--:R-:W-:-:S04]  /*f1e0*/  MOV R3, UR4 ;  /* 0x0000000400037c02 */ /* 0x008fc80008000f00 */
[----:B------:R-:W-:-:S13]  /*f1f0*/  ISETP.NE.AND P2, PT, R3, 0x3, PT ;  /* 0x000000030300780c */ /* 0x000fda0003f45270 */
[----:B------:R-:W-:Y:S05]  /*f200*/  @!P2 BRA `(.L_x_13371) ;  /* 0x000000000004a947 */ /* 0x000fea0003800000 */
[----:B------:R-:W-:Y:S01]  /*f210*/  BPT.TRAP 0x1 ;  /* 0x000000040000795c */ /* 0x000fe20000300000 */
.L_x_13371:
        /* <DEDUP_REMOVED lines=12> */
.L_x_13416:
[----:B------:R-:W3:Y:S02]  /*f2e0*/  SYNCS.PHASECHK.TRANS64.TRYWAIT P0, [R5+URZ], R0 ;  /* 0x00000000050075a7 */ /* 0x000ee4000800017f */
[----:B---3--:R-:W-:Y:S05]  /*f2f0*/  @!P0 BRA `(.L_x_13373) ;  /* 0x0000001000d08947 */ /* 0x008fea0003800000 */
.L_x_13417:
[----:B------:R-:W-:Y:S05]  /*f300*/  @!P2 BRA `(.L_x_13374) ;  /* 0x000000000004a947 */ /* 0x000fea0003800000 */
[----:B------:R-:W-:Y:S01]  /*f310*/  BPT.TRAP 0x1 ;  /* 0x000000040000795c */ /* 0x000fe20000300000 */
.L_x_13374:
[----:B--2---:R-:W-:-:S05]  /*f320*/  VIADD R2, R2, 0x22860 ;  /* 0x0002286002027836 */ /* 0x004fca0000000000 */
[----:B---3--:R-:W-:-:S04]  /*f330*/  LEA R5, R6, R2, 0x3 ;  /* 0x0000000206057211 */ /* 0x008fc800078e18ff */
[----:B------:R-:W2:Y:S02]  /*f340*/  SYNCS.PHASECHK.TRANS64.TRYWAIT P0, [R5+URZ], R4 ;  /* 0x00000004050075a7 */ /* 0x000ea4000800017f */
[----:B--2---:R-:W-:Y:S05]  /*f350*/  @!P0 BRA `(.L_x_13375) ;  /* 0x0000001000cc8947 */ /* 0x004fea0003800000 */
.L_x_13418:
[----:B------:R-:W-:-:S07]  /*f360*/  IMAD R3, R3, 0x8, R2 ;  /* 0x0000000803037824 */ /* 0x000fce00078e0202 */
.L_x_13376:
[----:B---3--:R3:W4:Y:S02]  /*f370*/  SYNCS.PHASECHK.TRANS64.TRYWAIT P0, [R3+URZ], R0 ;  /* 0x00000000030075a7 */ /* 0x008724000800017f */
[----:B----4-:R-:W-:Y:S05]  /*f380*/  @!P0 NANOSLEEP.SYNCS 0x989680 ;  /* 0x009896800000895d */ /* 0x010fea0003900000 */
[----:B------:R-:W4:Y:S02]  /*f390*/  @!P0 SYNCS.PHASECHK.TRANS64 P0, [R3+URZ], R0 ;  /* 0x00000000030085a7 */ /* 0x000f24000800007f */
[----:B----4-:R-:W-:Y:S05]  /*f3a0*/  @!P0 BRA `(.L_x_13376) ;  /* 0xfffffffc00f08947 */ /* 0x010fea000383ffff */
.L_x_13257:
[----:B------:R-:W-:Y:S05]  /*f3b0*/  BSYNC B6 ;  /* 0x0000000000067941 */ /* 0x000fea0003800000 */
.L_x_13254:
[----:B------:R-:W-:Y:S05]  /*f3c0*/  EXIT ;  /* 0x000000000000794d */ /* 0x000fea0003800000 */
.L_x_13261:
[----:B0-----:R-:W-:-:S04]  /*f3d0*/  IMAD.U32 R4, RZ, RZ, UR39 ;  /* 0x00000027ff047e24 */ /* 0x001fc8000f8e00ff */
[----:B------:R0:W1:Y:S03]  /*f3e0*/  SYNCS.PHASECHK.TRANS64.TRYWAIT P0, [R4+URZ+0x22800], R7 ;  /* 0x02280007040075a7 */ /* 0x000066000800017f */
[----:B-1----:R-:W-:Y:S05]  /*f3f0*/  @!P0 NANOSLEEP.SYNCS 0x989680 ;  /* 0x009896800000895d */ /* 0x002fea0003900000 */
[----:B------:R-:W1:Y:S02]  /*f400*/  @!P0 SYNCS.PHASECHK.TRANS64 P0, [R4+URZ+0x22800], R7 ;  /* 0x02280007040085a7 */ /* 0x000e64000800007f */
[----:B-1----:R-:W-:Y:S05]  /*f410*/  @!P0 BRA `(.L_x_13261) ;  /* 0xfffffffc00ec8947 */ /* 0x002fea000383ffff */
[----:B------:R-:W-:Y:S05]  /*f420*/  BRA `(.L_x_13377) ;  /* 0xffffff2000847947 */ /* 0x000fea000383ffff */
.L_x_13265:
[----:B0-----:R-:W-:-:S04]  /*f430*/  MOV R4, UR39 ;  /* 0x0000002700047c02 */ /* 0x001fc80008000f00 */
[----:B------:R0:W2:Y:S03]  /*f440*/  SYNCS.PHASECHK.TRANS64.TRYWAIT P1, [R4+URZ+0x22830], R7 ;  /* 0x02283007040075a7 */ /* 0x0000a6000802017f */
[----:B--2---:R-:W-:Y:S05]  /*f450*/  @!P1 NANOSLEEP.SYNCS 0x989680 ;  /* 0x009896800000995d */ /* 0x004fea0003900000 */
[----:B------:R-:W2:Y:S02]  /*f460*/  @!P1 SYNCS.PHASECHK.TRANS64 P1, [R4+URZ+0x22830], R7 ;  /* 0x02283007040095a7 */ /* 0x000ea4000802007f */
[----:B--2---:R-:W-:Y:S05]  /*f470*/  @!P1 BRA `(.L_x_13265) ;  /* 0xfffffffc00ec9947 */ /* 0x004fea000383ffff */
[----:B------:R-:W-:Y:S05]  /*f480*/  BRA `(.L_x_13264) ;  /* 0xffffff2000a07947 */ /* 0x000fea000383ffff */
.L_x_13269:
[----:B-1----:R1:W2:Y:S02]  /*f490*/  SYNCS.PHASECHK.TRANS64.TRYWAIT P3, [R12+URZ+0x22850], R7 ;  /* 0x022850070c0075a7 */ /* 0x0022a4000806017f */
[----:B--2---:R-:W-:Y:S05]  /*f4a0*/  @!P3 NANOSLEEP.SYNCS 0x989680 ;  /* 0x009896800000b95d */ /* 0x004fea0003900000 */
[----:B------:R-:W2:Y:S02]  /*f4b0*/  @!P3 SYNCS.PHASECHK.TRANS64 P3, [R12+URZ+0x22850], R7 ;  /* 0x022850070c00b5a7 */ /* 0x000ea4000806007f */
[----:B--2---:R-:W-:Y:S05]  /*f4c0*/  @!P3 BRA `(.L_x_13269) ;  /* 0xfffffffc00f0b947 */ /* 0x004fea000383ffff */
[----:B------:R-:W-:Y:S05]  /*f4d0*/  BRA `(.L_x_13268) ;  /* 0xffffff4000947947 */ /* 0x000fea000383ffff */
.L_x_13274:
[----:B-1----:R-:W-:-:S04]  /*f4e0*/  IMAD.U32 R8, RZ, RZ, UR29 ;  /* 0x0000001dff087e24 */ /* 0x002fc8000f8e00ff */
[----:B------:R1:W2:Y:S03]  /*f4f0*/  SYNCS.PHASECHK.TRANS64.TRYWAIT P3, [R8+URZ+0x22830], R7 ;  /* 0x02283007080075a7 */ /* 0x0002a6000806017f */
[----:B--2---:R-:W-:Y:S05]  /*f500*/  @!P3 NANOSLEEP.SYNCS 0x989680 ;  /* 0x009896800000b95d */ /* 0x004fea0003900000 */
[----:B------:R-:W2:Y:S02]  /*f510*/  @!P3 SYNCS.PHASECHK.TRANS64 P3, [R8+URZ+0x22830], R7 ;  /* 0x022830070800b5a7 */ /* 0x000ea4000806007f */
[----:B--2---:R-:W-:Y:S05]  /*f520*/  @!P3 BRA `(.L_x_13274) ;  /* 0xfffffffc00ecb947 */ /* 0x004fea000383ffff */
[----:B------:R-:W-:Y:S05]  /*f530*/  BRA `(.L_x_13273) ;  /* 0xffffff4400e07947 */ /* 0x000fea000383ffff */
.L_x_13278:
[----:B-1----:R1:W2:Y:S02]  /*f540*/  SYNCS.PHASECHK.TRANS64.TRYWAIT P3, [R176+URZ+0x22850], R7 ;  /* 0x02285007b00075a7 */ /* 0x0022a4000806017f */
[----:B--2---:R-:W-:Y:S05]  /*f550*/  @!P3 NANOSLEEP.SYNCS 0x989680 ;  /* 0x009896800000b95d */ /* 0x004fea0003900000 */
[----:B------:R-:W2:Y:S02]  /*f560*/  @!P3 SYNCS.PHASECHK.TRANS64 P3, [R176+URZ+0x22850], R7 ;  /* 0x02285007b000b5a7 */ /* 0x000ea4000806007f */
[----:B--2---:R-:W-:Y:S05]  /*f570*/  @!P3 BRA `(.L_x_13278) ;  /* 0xfffffffc00f0b947 */ /* 0x004fea000383ffff */
[----:B------:R-:W-:Y:S05]  /*f580*/  BRA `(.L_x_13277) ;  /* 0xffffff6c00487947 */ /* 0x000fea000383ffff */
.L_x_13284:
[----:B-1----:R-:W-:-:S04]  /*f590*/  IMAD.U32 R6, RZ, RZ, UR26 ;  /* 0x0000001aff067e24 */ /* 0x002fc8000f8e00ff */
[----:B------:R1:W3:Y:S03]  /*f5a0*/  SYNCS.PHASECHK.TRANS64.TRYWAIT P1, [R6+URZ+0x22830], R5 ;  /* 0x02283005060075a7 */ /* 0x0002e6000802017f */
[----:B---3--:R-:W-:Y:S05]  /*f5b0*/  @!P1 NANOSLEEP.SYNCS 0x989680 ;  /* 0x009896800000995d */ /* 0x008fea0003900000 */
[----:B------:R-:W3:Y:S02]  /*f5c0*/  @!P1 SYNCS.PHASECHK.TRANS64 P1, [R6+URZ+0x22830], R5 ;  /* 0x02283005060095a7 */ /* 0x000ee4000802007f */
[----:B---3--:R-:W-:Y:S05]  /*f5d0*/  @!P1 BRA `(.L_x_13284) ;  /* 0xfffffffc00ec9947 */ /* 0x008fea000383ffff */
[----:B------:R-:W-:Y:S05]  /*f5e0*/  BRA `(.L_x_13283) ;  /* 0xffffff7000447947 */ /* 0x000fea000383ffff */
.L_x_13288:
[----:B-1----:R1:W2:Y:S02]  /*f5f0*/  SYNCS.PHASECHK.TRANS64.TRYWAIT P1, [R198+URZ+0x22850], R5 ;  /* 0x02285005c60075a7 */ /* 0x0022a4000802017f */
[----:B--2---:R-:W-:Y:S05]  /*f600*/  @!P1 NANOSLEEP.SYNCS 0x989680 ;  /* 0x009896800000995d */ /* 0x004fea0003900000 */
[----:B------:R-:W2:Y:S02]  /*f610*/  @!P1 SYNCS.PHASECHK.TRANS64 P1, [R198+URZ+0x22850], R5 ;  /* 0x02285005c60095a7 */ /* 0x000ea4000802007f */
[----:B--2---:R-:W-:Y:S05]  /*f620*/  @!P1 BRA `(.L_x_13288) ;  /* 0xfffffffc00f09947 */ /* 0x004fea000383ffff */
[----:B------:R-:W-:Y:S05]  /*f630*/  BRA `(.L_x_13287) ;  /* 0xffffff8c00d47947 */ /* 0x000fea000383ffff */
.L_x_13300:
[----:B------:R-:W-:Y:S01]  /*f640*/  MOV R13, R19 ;  /* 0x00000013000d7202 */ /* 0x000fe20000000f00 */
[----:B------:R-:W-:Y:S01]  /*f650*/  IMAD.MOV.U32 R12, RZ, RZ, RZ ;  /* 0x000000ffff0c7224 */ /* 0x000fe200078e00ff */
[----:B------:R-:W-:Y:S01]  /*f660*/  MOV R15, 0xffffffff ;  /* 0xffffffff000f7802 */ /* 0x000fe20000000f00 */
[----:B------:R-:W-:-:S07]  /*f670*/  IMAD.MOV.U32 R11, RZ, RZ, 0x1f ;  /* 0x0000001fff0b7424 */ /* 0x000fce00078e00ff */
[----:B------:R-:W-:Y:S05]  /*f680*/  WARPSYNC.COLLECTIVE R15, `(.L_x_13378) ;  /* 0x000000000f087348 */ /* 0x000fea0003c00000 */
[----:B------:R0:W1:Y:S02]  /*f690*/  SHFL.IDX P6, R14, R13, R12, R11 ;  /* 0x0000000c0d0e7389 */ /* 0x00006400000c000b */
[----:B01----:R-:W-:Y:S01]  /*f6a0*/  ENDCOLLECTIVE ;  /* 0x000000000000791b */ /* 0x003fe20003800000 */
.L_x_13378:
[----:B------:R-:W-:Y:S05]  /*f6b0*/  BRA `(.L_x_13379) ;  /* 0xffffffcc00007947 */ /* 0x000fea000383ffff */
.L_x_13302:
[----:B------:R-:W-:Y:S01]  /*f6c0*/  BSSY B0, `(.L_x_13380) ;  /* 0x0000006000007945 */ /* 0x000fe20003800000 */
[----:B------:R-:W-:-:S07]  /*f6d0*/  IMAD.MOV.U32 R15, RZ, RZ, -0x1 ;  /* 0xffffffffff0f7424 */ /* 0x000fce00078e00ff */
[----:B------:R-:W-:Y:S05]  /*f6e0*/  WARPSYNC.COLLECTIVE R15, `(.L_x_13381) ;  /* 0x000000000f0c7348 */ /* 0x000fea0003c00000 */
[----:B------:R-:W-:Y:S02]  /*f6f0*/  ELECT P6, UR62, PT ;  /* 0x00000000003e782f */ /* 0x000fe400038c0000 */
[----:B------:R-:W-:Y:S01]  /*f700*/  MOV R14, UR62 ;  /* 0x0000003e000e7c02 */ /* 0x000fe20008000f00 */
[----:B------:R-:W-:Y:S10]  /*f710*/  ENDCOLLECTIVE ;  /* 0x000000000000791b */ /* 0x000ff40003800000 */
.L_x_13381:
[----:B------:R-:W-:Y:S05]  /*f720*/  BSYNC B0 ;  /* 0x0000000000007941 */ /* 0x000fea0003800000 */
.L_x_13380:
[----:B------:R-:W-:Y:S05]  /*f730*/  BRA `(.L_x_13382) ;  /* 0xffffffcc00007947 */ /* 0x000fea000383ffff */
.L_x_13304:
[----:B0-----:R-:W-:-:S04]  /*f740*/  IMAD.U32 R3, RZ, RZ, UR38 ;  /* 0x00000026ff037e24 */ /* 0x001fc8000f8e00ff */
[----:B------:R0:W1:Y:S03]  /*f750*/  SYNCS.PHASECHK.TRANS64.TRYWAIT P0, [R3+URZ+0x22840], R0 ;  /* 0x02284000030075a7 */ /* 0x000066000800017f */
[----:B-1----:R-:W-:Y:S05]  /*f760*/  @!P0 NANOSLEEP.SYNCS 0x989680 ;  /* 0x009896800000895d */ /* 0x002fea0003900000 */
[----:B------:R-:W1:Y:S02]  /*f770*/  @!P0 SYNCS.PHASECHK.TRANS64 P0, [R3+URZ+0x22840], R0 ;  /* 0x02284000030085a7 */ /* 0x000e64000800007f */
[----:B-1----:R-:W-:Y:S05]  /*f780*/  @!P0 BRA `(.L_x_13304) ;  /* 0xfffffffc00ec8947 */ /* 0x002fea000383ffff */
[----:B------:R-:W-:Y:S05]  /*f790*/  BRA `(.L_x_13383) ;  /* 0xffffffcc00607947 */ /* 0x000fea000383ffff */
.L_x_13307:
[----:B------:R-:W-:Y:S01]  /*f7a0*/  IMAD.MOV.U32 R13, RZ, RZ, R5 ;  /* 0x000000ffff0d7224 */ /* 0x000fe200078e0005 */
[----:B------:R-:W-:Y:S01]  /*f7b0*/  MOV R11, 0x181f ;  /* 0x0000181f000b7802 */ /* 0x000fe20000000f00 */
[----:B------:R-:W-:Y:S01]  /*f7c0*/  IMAD.MOV.U32 R12, RZ, RZ, RZ ;  /* 0x000000ffff0c7224 */ /* 0x000fe200078e00ff */
[----:B------:R-:W-:Y:S01]  /*f7d0*/  LEA R7, R10, R7, 0x7 ;  /* 0x000000070a077211 */ /* 0x000fe200078e38ff */
[----:B------:R-:W-:-:S03]  /*f7e0*/  IMAD.MOV.U32 R15, RZ, RZ, -0x1 ;  /* 0xffffffffff0f7424 */ /* 0x000fc600078e00ff */
[----:B------:R-:W-:-:S07]  /*f7f0*/  IADD3 R21, R7, 0x10, RZ ;  /* 0x0000001007157810 */ /* 0x000fce0007ffe0ff */
[----:B------:R-:W-:Y:S05]  /*f800*/  WARPSYNC.COLLECTIVE R15, `(.L_x_13384) ;  /* 0x000000000f087348 */ /* 0x000fea0003c00000 */
[----:B------:R0:W1:Y:S02]  /*f810*/  SHFL.IDX P6, R14, R13, R12, R11 ;  /* 0x0000000c0d0e7389 */ /* 0x00006400000c000b */
[----:B01----:R-:W-:Y:S01]  /*f820*/  ENDCOLLECTIVE ;  /* 0x000000000000791b */ /* 0x003fe20003800000 */
.L_x_13384:
[----:B------:R-:W-:Y:S01]  /*f830*/  MOV R13, R0 ;  /* 0x00000000000d7202 */ /* 0x000fe20000000f00 */
[----:B------:R-:W-:-:S07]  /*f840*/  IMAD.MOV.U32 R2, RZ, RZ, R14 ;  /* 0x000000ffff027224 */ /* 0x000fce00078e000e */
[----:B------:R-:W-:Y:S05]  /*f850*/  WARPSYNC.COLLECTIVE R15, `(.L_x_13385) ;  /* 0x000000000f087348 */ /* 0x000fea0003c00000 */
[----:B------:R0:W1:Y:S02]  /*f860*/  SHFL.IDX P6, R14, R13, R12, R11 ;  /* 0x0000000c0d0e7389 */ /* 0x00006400000c000b */
[----:B01----:R-:W-:Y:S01]  /*f870*/  ENDCOLLECTIVE ;  /* 0x000000000000791b */ /* 0x003fe20003800000 */
.L_x_13385:
        /* <DEDUP_REMOVED lines=12> */
.L_x_13386:
[----:B------:R-:W-:Y:S01]  /*f940*/  @!PT LDS RZ, [RZ] ;  /* 0x00000000fffff984 */ /* 0x000fe20000000800 */
[----:B------:R-:W-:Y:S01]  /*f950*/  @!PT LDS RZ, [RZ] ;  /* 0x00000000fffff984 */ /* 0x000fe20000000800 */
[----:B------:R-:W-:Y:S01]  /*f960*/  @!PT LDS RZ, [RZ] ;  /* 0x00000000fffff984 */ /* 0x000fe20000000800 */
[----:B------:R0:W-:Y:S01]  /*f970*/  @!P1 LDGSTS.E.BYPASS.LTC128B.128 [R9+0x18400], desc[UR44][R2.64], !P0 ;  /* 0x1840000002099fae */ /* 0x0001e2000c101d6c */
[----:B------:R-:W-:Y:S01]  /*f980*/  ISETP.GE.AND P1, PT, R21, R4, PT ;  /* 0x000000041500720c */ /* 0x000fe20003f26270 */
[----:B------:R-:W-:Y:S02]  /*f990*/  IMAD.MOV.U32 R13, RZ, RZ, R0 ;  /* 0x000000ffff0d7224 */ /* 0x000fe400078e0000 */
[----:B0-----:R-:W-:-:S10]  /*f9a0*/  VIADD R9, R7, 0x20 ;  /* 0x0000002007097836 */ /* 0x001fd40000000000 */
[----:B------:R-:W-:Y:S02]  /*f9b0*/  @!P1 LEA R21, R6, UR38, 0x1 ;  /* 0x0000002606159c11 */ /* 0x000fe4000f8e08ff */
[----:B------:R-:W-:-:S07]  /*f9c0*/  MOV R2, R14 ;  /* 0x0000000e00027202 */ /* 0x000fce0000000f00 */
[----:B------:R-:W-:Y:S05]  /*f9d0*/  WARPSYNC.COLLECTIVE R15, `(.L_x_13387) ;  /* 0x000000000f087348 */ /* 0x000fea0003c00000 */
[----:B------:R0:W1:Y:S02]  /*f9e0*/  SHFL.IDX P6, R14, R13, R12, R11 ;  /* 0x0000000c0d0e7389 */ /* 0x00006400000c000b */
[----:B01----:R-:W-:Y:S01]  /*f9f0*/  ENDCOLLECTIVE ;  /* 0x000000000000791b */ /* 0x003fe20003800000 */
.L_x_13387:
[----:B------:R-:W-:Y:S01]  /*fa00*/  IMAD.MOV.U32 R13, RZ, RZ, R5 ;  /* 0x000000ffff0d7224 */ /* 0x000fe200078e0005 */
[----:B------:R-:W-:Y:S02]  /*fa10*/  MOV R12, 0x2 ;  /* 0x00000002000c7802 */ /* 0x000fe40000000f00 */
[----:B------:R-:W-:-:S05]  /*fa20*/  @!P1 LEA R14, P2, R8, R14, 0x1 ;  /* 0x0000000e080e9211 */ /* 0x000fca00078408ff */
[----:B------:R-:W-:Y:S01]  /*fa30*/  @!P1 IMAD.X R3, RZ, RZ, R2, P2 ;  /* 0x000000ffff039224 */ /* 0x000fe200010e0602 */
[----:B------:R-:W-:-:S07]  /*fa40*/  @!P1 MOV R2, R14 ;  /* 0x0000000e00029202 */ /* 0x000fce0000000f00 */
[----:B------:R-:W-:Y:S05]  /*fa50*/  WARPSYNC.COLLECTIVE R15, `(.L_x_13388) ;  /* 0x000000000f087348 */ /* 0x000fea0003c00000 */
[----:B------:R0:W1:Y:S02]  /*fa60*/  SHFL.IDX P6, R14, R13, R12, R11 ;  /* 0x0000000c0d0e7389 */ /* 0x00006400000c000b */
[----:B01----:R-:W-:Y:S01]  /*fa70*/  ENDCOLLECTIVE ;  /* 0x000000000000791b */ /* 0x003fe20003800000 */
.L_x_13388:
        /* <DEDUP_REMOVED lines=12> */
.L_x_13389:
        /* <DEDUP_REMOVED lines=8> */
.L_x_13390:
[----:B------:R-:W-:Y:S01]  /*fbc0*/  @!PT LDS RZ, [RZ] ;  /* 0x00000000fffff984 */ /* 0x000fe20000000800 */
[----:B------:R-:W-:Y:S01]  /*fbd0*/  @!PT LDS RZ, [RZ] ;  /* 0x00000000fffff984 */ /* 0x000fe20000000800 */
[----:B------:R-:W-:Y:S01]  /*fbe0*/  @!PT LDS RZ, [RZ] ;  /* 0x00000000fffff984 */ /* 0x000fe20000000800 */
[----:B------:R0:W-:Y:S01]  /*fbf0*/  @!P1 LDGSTS.E.BYPASS.LTC128B.128 [R9+0x19400], desc[UR44][R2.64], !P0 ;  /* 0x1940000002099fae */ /* 0x0001e2000c101d6c */
[----:B------:R-:W-:Y:S02]  /*fc00*/  ISETP.GE.AND P1, PT, R21, R4, PT ;  /* 0x000000041500720c */ /* 0x000fe40003f26270 */
[----:B------:R-:W-:Y:S02]  /*fc10*/  MOV R13, R0 ;  /* 0x00000000000d7202 */ /* 0x000fe40000000f00 */
[----:B0-----:R-:W-:-:S09]  /*fc20*/  IADD3 R9, R7, 0x40, RZ ;  /* 0x0000004007097810 */ /* 0x001fd20007ffe0ff */
[----:B------:R-:W-:Y:S01]  /*fc30*/  @!P1 LEA R21, R6, UR38, 0x1 ;  /* 0x0000002606159c11 */ /* 0x000fe2000f8e08ff */
[----:B------:R-:W-:-:S07]  /*fc40*/  IMAD.MOV.U32 R2, RZ, RZ, R14 ;  /* 0x000000ffff027224 */ /* 0x000fce00078e000e */
[----:B------:R-:W-:Y:S05]  /*fc50*/  WARPSYNC.COLLECTIVE R15, `(.L_x_13391) ;  /* 0x000000000f087348 */ /* 0x000fea0003c00000 */
[----:B------:R0:W1:Y:S02]  /*fc60*/  SHFL.IDX P6, R14, R13, R12, R11 ;  /* 0x0000000c0d0e7389 */ /* 0x00006400000c000b */
[----:B01----:R-:W-:Y:S01]  /*fc70*/  ENDCOLLECTIVE ;  /* 0x000000000000791b */ /* 0x003fe20003800000 */
.L_x_13391:
        /* <DEDUP_REMOVED lines=8> */
.L_x_13392:
        /* <DEDUP_REMOVED lines=12> */
.L_x_13393:
        /* <DEDUP_REMOVED lines=8> */
.L_x_13394:
        /* <DEDUP_REMOVED lines=11> */
.L_x_13395:
        /* <DEDUP_REMOVED lines=8> */
.L_x_13396:
[----:B------:R-:W-:Y:S01]  /*ff70*/  @!PT LDS RZ, [RZ] ;  /* 0x00000000fffff984 */ /* 0x000fe20000000800 */
[----:B------:R-:W-:Y:S01]  /*ff80*/  @!PT LDS RZ, [RZ] ;  /* 0x00000000fffff984 */ /* 0x000fe20000000800 */
[----:B------:R-:W-:Y:S01]  /*ff90*/  @!PT LDS RZ, [RZ] ;  /* 0x00000000fffff984 */ /* 0x000fe20000000800 */
[----:B------:R0:W-:Y:S01]  /*ffa0*/  @!P1 LDGSTS.E.BYPASS.LTC128B.128 [R21+0x1ac00], desc[UR44][R2.64], !P0 ;  /* 0x1ac0000002159fae */ /* 0x0001e2000c101d6c */
[----:B------:R-:W-:Y:S01]  /*ffb0*/  IMAD.MOV.U32 R13, RZ, RZ, R0 ;  /* 0x000000ffff0d7224 */ /* 0x000fe200078e0000 */
[----:B0-----:R-:W-:-:S04]  /*ffc0*/  IADD3 R3, R7, 0x60, RZ ;  /* 0x0000006007037810 */ /* 0x001fc80007ffe0ff */
[----:B------:R-:W-:Y:S01]  /*ffd0*/  ISETP.GE.AND P1, PT, R3, R4, PT ;  /* 0x000000040300720c */ /* 0x000fe20003f26270 */
[----:B------:R-:W-:-:S12]  /*ffe0*/  IMAD.MOV.U32 R2, RZ, RZ, R14 ;  /* 0x000000ffff027224 */ /* 0x000fd800078e000e */
[----:B------:R-:W-:Y:S05]  /*fff0*/  WARPSYNC.COLLECTIVE R15, `(.L_x_13397) ;  /* 0x000000000f087348 */ /* 0x000fea0003c00000 */
[----:B------:R0:W1:Y:S02]  /*10000*/  SHFL.IDX P6, R14, R13, R12, R11 ;  /* 0x0000000c0d0e7389 */ /* 0x00006400000c000b */
[----:B01----:R-:W-:Y:S01]  /*10010*/  ENDCOLLECTIVE ;  /* 0x000000000000791b */ /* 0x003fe20003800000 */
.L_x_13397:
[----:B------:R-:W-:Y:S02]  /*10020*/  @!P1 LEA R9, R6, UR38, 0x1 ;  /* 0x0000002606099c11 */ /* 0x000fe4000f8e08ff */
        /* <DEDUP_REMOVED lines=8> */
.L_x_13398:
        /* <DEDUP_REMOVED lines=9> */
.L_x_13399:
[----:B------:R-:W-:Y:S05]  /*10140*/  BRA `(.L_x_13400) ;  /* 0xffffffcc00907947 */ /* 0x000fea000383ffff */
.L_x_13308:
[----:B0-----:R-:W-:-:S04]  /*10150*/  IMAD.U32 R3, RZ, RZ, UR38 ;  /* 0x00000026ff037e24 */ /* 0x001fc8000f8e00ff */
[----:B------:R0:W1:Y:S03]  /*10160*/  SYNCS.PHASECHK.TRANS64.TRYWAIT P0, [R3+URZ+0x22820], R4 ;  /* 0x02282004030075a7 */ /* 0x000066000800017f */
[----:B-1----:R-:W-:Y:S05]  /*10170*/  @!P0 NANOSLEEP.SYNCS 0x989680 ;  /* 0x009896800000895d */ /* 0x002fea0003900000 */
[----:B------:R-:W1:Y:S02]  /*10180*/  @!P0 SYNCS.PHASECHK.TRANS64 P0, [R3+URZ+0x22820], R4 ;  /* 0x02282004030085a7 */ /* 0x000e64000800007f */
[----:B-1----:R-:W-:Y:S05]  /*10190*/  @!P0 BRA `(.L_x_13308) ;  /* 0xfffffffc00ec8947 */ /* 0x002fea000383ffff */
[----:B------:R-:W-:Y:S05]  /*101a0*/  BRA `(.L_x_13401) ;  /* 0xffffffcc00c07947 */ /* 0x000fea000383ffff */
.L_x_13311:
[----:B0-----:R-:W-:-:S04]  /*101b0*/  IMAD.U32 R3, RZ, RZ, UR38 ;  /* 0x00000026ff037e24 */ /* 0x001fc8000f8e00ff */
[----:B------:R0:W1:Y:S03]  /*101c0*/  SYNCS.PHASECHK.TRANS64.TRYWAIT P0, [R3+URZ+0x22860], R4 ;  /* 0x02286004030075a7 */ /* 0x000066000800017f */
[----:B-1----:R-:W-:Y:S05]  /*101d0*/  @!P0 NANOSLEEP.SYNCS 0x989680 ;  /* 0x009896800000895d */ /* 0x002fea0003900000 */
[----:B------:R-:W1:Y:S02]  /*101e0*/  @!P0 SYNCS.PHASECHK.TRANS64 P0, [R3+URZ+0x22860], R4 ;  /* 0x02286004030085a7 */ /* 0x000e64000800007f */
[----:B-1----:R-:W-:Y:S05]  /*101f0*/  @!P0 BRA `(.L_x_13311) ;  /* 0xfffffffc00ec8947 */ /* 0x002fea000383ffff */
[----:B------:R-:W-:Y:S05]  /*10200*/  BRA `(.L_x_13402) ;  /* 0xffffffcc00cc7947 */ /* 0x000fea000383ffff */
.L_x_13323:
[----:B-1----:R-:W-:-:S04]  /*10210*/  MOV R3, UR38 ;  /* 0x0000002600037c02 */ /* 0x002fc80008000f00 */
[----:B------:R1:W2:Y:S03]  /*10220*/  SYNCS.PHASECHK.TRANS64.TRYWAIT P0, [R3+URZ+0x22848], R2 ;  /* 0x02284802030075a7 */ /* 0x0002a6000800017f */
[----:B--2---:R-:W-:Y:S05]  /*10230*/  @!P0 NANOSLEEP.SYNCS 0x989680 ;  /* 0x009896800000895d */ /* 0x004fea0003900000 */
[----:B------:R-:W2:Y:S02]  /*10240*/  @!P0 SYNCS.PHASECHK.TRANS64 P0, [R3+URZ+0x22848], R2 ;  /* 0x02284802030085a7 */ /* 0x000ea4000800007f */
[----:B--2---:R-:W-:Y:S05]  /*10250*/  @!P0 BRA `(.L_x_13323) ;  /* 0xfffffffc00ec8947 */ /* 0x004fea000383ffff */
[----:B------:R-:W-:Y:S05]  /*10260*/  BRA `(.L_x_13403) ;  /* 0xffffffd400c87947 */ /* 0x000fea000383ffff */
.L_x_13328:
[----:B012---:R-:W-:-:S04]  /*10270*/  IMAD.U32 R3, RZ, RZ, UR38 ;  /* 0x00000026ff037e24 */ /* 0x007fc8000f8e00ff */
[----:B------:R0:W1:Y:S03]  /*10280*/  SYNCS.PHASECHK.TRANS64.TRYWAIT P0, [R3+URZ+0x22868], R2 ;  /* 0x02286802030075a7 */ /* 0x000066000800017f */
[----:B-1----:R-:W-:Y:S05]  /*10290*/  @!P0 NANOSLEEP.SYNCS 0x989680 ;  /* 0x009896800000895d */ /* 0x002fea0003900000 */
[----:B------:R-:W1:Y:S02]  /*102a0*/  @!P0 SYNCS.PHASECHK.TRANS64 P0, [R3+URZ+0x22868], R2 ;  /* 0x02286802030085a7 */ /* 0x000e64000800007f */
[----:B-1----:R-:W-:Y:S05]  /*102b0*/  @!P0 BRA `(.L_x_13328) ;  /* 0xfffffffc00ec8947 */ /* 0x002fea000383ffff */
[----:B------:R-:W-:Y:S05]  /*102c0*/  BRA `(.L_x_13404) ;  /* 0xffffffd800287947 */ /* 0x000fea000383ffff */
.L_x_13339:
[----:B-1----:R-:W-:-:S04]  /*102d0*/  IMAD.U32 R3, RZ, RZ, UR38 ;  /* 0x00000026ff037e24 */ /* 0x002fc8000f8e00ff */
[----:B------:R1:W2:Y:S03]  /*102e0*/  SYNCS.PHASECHK.TRANS64.TRYWAIT P0, [R3+URZ+0x22840], R2 ;  /* 0x02284002030075a7 */ /* 0x0002a6000800017f */
[----:B--2---:R-:W-:Y:S05]  /*102f0*/  @!P0 NANOSLEEP.SYNCS 0x989680 ;  /* 0x009896800000895d */ /* 0x004fea0003900000 */
[----:B------:R-:W2:Y:S02]  /*10300*/  @!P0 SYNCS.PHASECHK.TRANS64 P0, [R3+URZ+0x22840], R2 ;  /* 0x02284002030085a7 */ /* 0x000ea4000800007f */
[----:B--2---:R-:W-:Y:S05]  /*10310*/  @!P0 BRA `(.L_x_13339) ;  /* 0xfffffffc00ec8947 */ /* 0x004fea000383ffff */
[----:B------:R-:W-:Y:S05]  /*10320*/  BRA `(.L_x_13405) ;  /* 0xffffffdc00a87947 */ /* 0x000fea000383ffff */
.L_x_13344:
[----:B01----:R-:W-:-:S04]  /*10330*/  MOV R3, UR38 ;  /* 0x0000002600037c02 */ /* 0x003fc80008000f00 */
[----:B------:R0:W1:Y:S03]  /*10340*/  SYNCS.PHASECHK.TRANS64.TRYWAIT P0, [R3+URZ+0x22860], R2 ;  /* 0x02286002030075a7 */ /* 0x000066000800017f */
[----:B-1----:R-:W-:Y:S05]  /*10350*/  @!P0 NANOSLEEP.SYNCS 0x989680 ;  /* 0x009896800000895d */ /* 0x002fea0003900000 */
[----:B------:R-:W1:Y:S02]  /*10360*/  @!P0 SYNCS.PHASECHK.TRANS64 P0, [R3+URZ+0x22860], R2 ;  /* 0x02286002030085a7 */ /* 0x000e64000800007f */
[----:B-1----:R-:W-:Y:S05]  /*10370*/  @!P0 BRA `(.L_x_13344) ;  /* 0xfffffffc00ec8947 */ /* 0x002fea000383ffff */
[----:B------:R-:W-:Y:S05]  /*10380*/  BRA `(.L_x_13406) ;  /* 0xffffffe0000c7947 */ /* 0x000fea000383ffff */
.L_x_13356:
[----:B-1----:R-:W-:-:S04]  /*10390*/  IMAD.U32 R3, RZ, RZ, UR38 ;  /* 0x00000026ff037e24 */ /* 0x002fc8000f8e00ff */
[----:B------:R1:W2:Y:S03]  /*103a0*/  SYNCS.PHASECHK.TRANS64.TRYWAIT P0, [R3+URZ+0x22848], R2 ;  /* 0x02284802030075a7 */ /* 0x0002a6000800017f */
[----:B--2---:R-:W-:Y:S05]  /*103b0*/  @!P0 NANOSLEEP.SYNCS 0x989680 ;  /* 0x009896800000895d */ /* 0x004fea0003900000 */
[----:B------:R-:W2:Y:S02]  /*103c0*/  @!P0 SYNCS.PHASECHK.TRANS64 P0, [R3+URZ+0x22848], R2 ;  /* 0x02284802030085a7 */ /* 0x000ea4000800007f */
[----:B--2---:R-:W-:Y:S05]  /*103d0*/  @!P0 BRA `(.L_x_13356) ;  /* 0xfffffffc00ec8947 */ /* 0x004fea000383ffff */
[----:B------:R-:W-:Y:S05]  /*103e0*/  BRA `(.L_x_13407) ;  /* 0xffffffe400987947 */ /* 0x000fea000383ffff */
.L_x_13361:
[----:B-1----:R-:W-:-:S04]  /*103f0*/  IMAD.U32 R3, RZ, RZ, UR38 ;  /* 0x00000026ff037e24 */ /* 0x002fc8000f8e00ff */
[----:B------:R1:W2:Y:S03]  /*10400*/  SYNCS.PHASECHK.TRANS64.TRYWAIT P0, [R3+URZ+0x22868], R2 ;  /* 0x02286802030075a7 */ /* 0x0002a6000800017f */
[----:B--2---:R-:W-:Y:S05]  /*10410*/  @!P0 NANOSLEEP.SYNCS 0x989680 ;  /* 0x009896800000895d */ /* 0x004fea0003900000 */
[----:B------:R-:W2:Y:S02]  /*10420*/  @!P0 SYNCS.PHASECHK.TRANS64 P0, [R3+URZ+0x22868], R2 ;  /* 0x02286802030085a7 */ /* 0x000ea4000800007f */
[----:B--2---:R-:W-:Y:S05]  /*10430*/  @!P0 BRA `(.L_x_13361) ;  /* 0xfffffffc00ec8947 */ /* 0x004fea000383ffff */
[----:B------:R-:W-:Y:S05]  /*10440*/  BRA `(.L_x_13408) ;  /* 0xffffffe400fc7947 */ /* 0x000fea000383ffff */
.L_x_13368:
[----:B--2---:R2:W3:Y:S02]  /*10450*/  SYNCS.PHASECHK.TRANS64.TRYWAIT P0, [R2+URZ+0x22820], R9 ;  /* 0x02282009020075a7 */ /* 0x0044e4000800017f */
[----:B---3--:R-:W-:Y:S05]  /*10460*/  @!P0 NANOSLEEP.SYNCS 0x989680 ;  /* 0x009896800000895d */ /* 0x008fea0003900000 */
[----:B------:R-:W3:Y:S02]  /*10470*/  @!P0 SYNCS.PHASECHK.TRANS64 P0, [R2+URZ+0x22820], R9 ;  /* 0x02282009020085a7 */ /* 0x000ee4000800007f */
[----:B---3--:R-:W-:Y:S05]  /*10480*/  @!P0 BRA `(.L_x_13368) ;  /* 0xfffffffc00f08947 */ /* 0x008fea000383ffff */
[----:B------:R-:W-:Y:S05]  /*10490*/  BRA `(.L_x_13409) ;  /* 0xffffffec001c7947 */ /* 0x000fea000383ffff */
.L_x_13369:
        /* <DEDUP_REMOVED lines=11> */
.L_x_13411:
[----:B------:R-:W-:Y:S05]  /*10550*/  BSYNC B0 ;  /* 0x0000000000007941 */ /* 0x000fea0003800000 */
.L_x_13410:
[----:B------:R-:W-:Y:S05]  /*10560*/  BRA `(.L_x_13412) ;  /* 0xffffffec00007947 */ /* 0x000fea000383ffff */
.L_x_13370:
[----:B------:R-:W-:Y:S01]  /*10570*/  BSSY B0, `(.L_x_13413) ;  /* 0x0000006000007945 */ /* 0x000fe20003800000 */
[----:B------:R-:W-:-:S07]  /*10580*/  IMAD.MOV.U32 R15, RZ, RZ, -0x1 ;  /* 0xffffffffff0f7424 */ /* 0x000fce00078e00ff */
[----:B0123--:R-:W-:Y:S05]  /*10590*/  WARPSYNC.COLLECTIVE R15, `(.L_x_13414) ;  /* 0x000000000f0c7348 */ /* 0x00ffea0003c00000 */
[----:B------:R-:W-:Y:S02]  /*105a0*/  ELECT P6, UR62, PT ;  /* 0x00000000003e782f */ /* 0x000fe400038c0000 */
[----:B------:R-:W-:Y:S01]  /*105b0*/  MOV R14, UR62 ;  /* 0x0000003e000e7c02 */ /* 0x000fe20008000f00 */
[----:B0123--:R-:W-:Y:S10]  /*105c0*/  ENDCOLLECTIVE ;  /* 0x000000000000791b */ /* 0x00fff40003800000 */
.L_x_13414:
[----:B------:R-:W-:Y:S05]  /*105d0*/  BSYNC B0 ;  /* 0x0000000000007941 */ /* 0x000fea0003800000 */
.L_x_13413:
[----:B------:R-:W-:Y:S05]  /*105e0*/  BRA `(.L_x_13415) ;  /* 0xffffffe800f47947 */ /* 0x000fea000383ffff */
.L_x_13372:
[----:B-1----:R1:W3:Y:S02]  /*105f0*/  SYNCS.PHASECHK.TRANS64.TRYWAIT P0, [R7+URZ], R4 ;  /* 0x00000004070075a7 */ /* 0x0022e4000800017f */
[----:B---3--:R-:W-:Y:S05]  /*10600*/  @!P0 NANOSLEEP.SYNCS 0x989680 ;  /* 0x009896800000895d */ /* 0x008fea0003900000 */
[----:B------:R-:W3:Y:S02]  /*10610*/  @!P0 SYNCS.PHASECHK.TRANS64 P0, [R7+URZ], R4 ;  /* 0x00000004070085a7 */ /* 0x000ee4000800007f */
[----:B---3--:R-:W-:Y:S05]  /*10620*/  @!P0 BRA `(.L_x_13372) ;  /* 0xfffffffc00f08947 */ /* 0x008fea000383ffff */
[----:B------:R-:W-:Y:S05]  /*10630*/  BRA `(.L_x_13416) ;  /* 0xffffffec00287947 */ /* 0x000fea000383ffff */
.L_x_13373:
[----:B---3--:R3:W4:Y:S02]  /*10640*/  SYNCS.PHASECHK.TRANS64.TRYWAIT P0, [R5+URZ], R0 ;  /* 0x00000000050075a7 */ /* 0x008724000800017f */
[----:B----4-:R-:W-:Y:S05]  /*10650*/  @!P0 NANOSLEEP.SYNCS 0x989680 ;  /* 0x009896800000895d */ /* 0x010fea0003900000 */
[----:B------:R-:W4:Y:S02]  /*10660*/  @!P0 SYNCS.PHASECHK.TRANS64 P0, [R5+URZ], R0 ;  /* 0x00000000050085a7 */ /* 0x000f24000800007f */
[----:B----4-:R-:W-:Y:S05]  /*10670*/  @!P0 BRA `(.L_x_13373) ;  /* 0xfffffffc00f08947 */ /* 0x010fea000383ffff */
[----:B------:R-:W-:Y:S05]  /*10680*/  BRA `(.L_x_13417) ;  /* 0xffffffec001c7947 */ /* 0x000fea000383ffff */
.L_x_13375:
[----:B--2---:R2:W3:Y:S02]  /*10690*/  SYNCS.PHASECHK.TRANS64.TRYWAIT P0, [R5+URZ], R4 ;  /* 0x00000004050075a7 */ /* 0x0044e4000800017f */
[----:B---3--:R-:W-:Y:S05]  /*106a0*/  @!P0 NANOSLEEP.SYNCS 0x989680 ;  /* 0x009896800000895d */ /* 0x008fea0003900000 */
[----:B------:R-:W3:Y:S02]  /*106b0*/  @!P0 SYNCS.PHASECHK.TRANS64 P0, [R5+URZ], R4 ;  /* 0x00000004050085a7 */ /* 0x000ee4000800007f */
[----:B---3--:R-:W-:Y:S05]  /*106c0*/  @!P0 BRA `(.L_x_13375) ;  /* 0xfffffffc00f08947 */ /* 0x008fea000383ffff */
[----:B------:R-:W-:Y:S05]  /*106d0*/  BRA `(.L_x_13418) ;  /* 0xffffffec00207947 */ /* 0x000fea000383ffff */
.L_x_13419:
        /* <DEDUP_REMOVED lines=10> */
.L_x_15203:


//--------------------- .text._ZN7cutlass13device_kernelIN5flash11enable_sm90INS1_16FlashAttnFwdSm90INS1_25CollectiveMainloopFwdSm90ILi2EN4cute5tupleIJNS5_1CILi1EEES8_S8_EEENS6_IJNS7_ILi128EEENS7_ILi96EEENS7_ILi64EEEEEELi256ENS_10bfloat16_tEfNS_4arch4Sm90ELb1ELb0ELb1ELb0ELb0ELb0ELb1ELb1ELb0ELb1ELb1ELb0EEENS1_21CollectiveEpilogueFwdINS6_IJSA_NS7_ILi256EEESB_EEES9_SE_SG_Li256ELb0ELb1ELb1ELb0EEENS1_19SingleTileSchedulerILb0ELb1ELb1ELi128EEEEEEEEEvNT_6ParamsE --------------------------
	.section	.text._ZN7cutlass13device_kernelIN5flash11enable_sm90INS1_16FlashAttnFwdSm90INS1_25CollectiveMainloopFwdSm90ILi2EN4cute5tupleIJNS5_1CILi1EEES8_S8_EEENS6_IJNS7_ILi128EEENS7_ILi96EEENS7_ILi64EEEEEELi256ENS_10bfloat16_tEfNS_4arch4Sm90ELb1ELb0ELb1ELb0ELb0ELb0ELb1ELb1ELb0ELb1ELb1ELb0EEENS1_21CollectiveEpilogueFwdINS6_IJSA_NS7_ILi256EEESB_EEES9_SE_SG_Li256ELb0ELb1ELb1ELb0EEENS1_19SingleTileSchedulerILb0ELb1ELb1ELi128EEEEEEEEEvNT_6ParamsE,"ax",@progbits
	.align	128
.text._ZN7cutlass13device_kernelIN5flash11enable_sm90INS1_16FlashAttnFwdSm90INS1_25CollectiveMainloopFwdSm90ILi2EN4cute5tupleIJNS5_1CILi1EEES8_S8_EEENS6_IJNS7_ILi128EEENS7_ILi96EEENS7_ILi64EEEEEELi256ENS_10bfloat16_tEfNS_4arch4Sm90ELb1ELb0ELb1ELb0ELb0ELb0ELb1ELb1ELb0ELb1ELb1ELb0EEENS1_21CollectiveEpilogueFwdINS6_IJSA_NS7_ILi256EEESB_EEES9_SE_SG_Li256ELb0ELb1ELb1ELb0EEENS1_19SingleTileSchedulerILb0ELb1ELb1ELi128EEEEEEEEEvNT_6ParamsE:
        .type           _ZN7cutlass13device_kernelIN5flash11enable_sm90INS1_16FlashAttnFwdSm90INS1_25CollectiveMainloopFwdSm90ILi2EN4cute5tupleIJNS5_1CILi1EEES8_S8_EEENS6_IJNS7_ILi128EEENS7_ILi96EEENS7_ILi64EEEEEELi256ENS_10bfloat16_tEfNS_4arch4Sm90ELb1ELb0ELb1ELb0ELb0ELb0ELb1ELb1ELb0ELb1ELb1ELb0EEENS1_21CollectiveEpilogueFwdINS6_IJSA_NS7_ILi256EEESB_EEES9_SE_SG_Li256ELb0ELb1ELb1ELb0EEENS1_19SingleTileSchedulerILb0ELb1ELb1ELi128EEEEEEEEEvNT_6ParamsE,@function
        .size           _ZN7cutlass13device_kernelIN5flash11enable_sm90INS1_16FlashAttnFwdSm90INS1_25CollectiveMainloopFwdSm90ILi2EN4cute5tupleIJNS5_1CILi1EEES8_S8_EEENS6_IJNS7_ILi128EEENS7_ILi96EEENS7_ILi64EEEEEELi256ENS_10bfloat16_tEfNS_4arch4Sm90ELb1ELb0ELb1ELb0ELb0ELb0ELb1ELb1ELb0ELb1ELb1ELb0EEENS1_21CollectiveEpilogueFwdINS6_IJSA_NS7_ILi256EEESB_EEES9_SE_SG_Li256ELb0ELb1ELb1ELb0EEENS1_19SingleTileSchedulerILb0ELb1ELb1ELi128EEEEEEEEEvNT_6ParamsE,(.L_x_15204 - _ZN7cutlass13device_kernelIN5flash11enable_sm90INS1_16FlashAttnFwdSm90INS1_25CollectiveMainloopFwdSm90ILi2EN4cute5tupleIJNS5_1CILi1EEES8_S8_EEENS6_IJNS7_ILi128EEENS7_ILi96EEENS7_ILi64EEEEEELi256ENS_10bfloat16_tEfNS_4arch4Sm90ELb1ELb0ELb1ELb0ELb0ELb0ELb1ELb1ELb0ELb1ELb1ELb0EEENS1_21CollectiveEpilogueFwdINS6_IJSA_NS7_ILi256EEESB_EEES9_SE_SG_Li256ELb0ELb1ELb1ELb0EEENS1_19SingleTileSchedulerILb0ELb1ELb1ELi128EEEEEEEEEvNT_6ParamsE)
        .other          _ZN7cutlass13device_kernelIN5flash11enable_sm90INS1_16FlashAttnFwdSm90INS1_25CollectiveMainloopFwdSm90ILi2EN4cute5tupleIJNS5_1CILi1EEES8_S8_EEENS6_IJNS7_ILi128EEENS7_ILi96EEENS7_ILi64EEEEEELi256ENS_10bfloat16_tEfNS_4arch4Sm90ELb1ELb0ELb1ELb0ELb0ELb0ELb1ELb1ELb0ELb1ELb1ELb0EEENS1_21CollectiveEpilogueFwdINS6_IJSA_NS7_ILi256EEESB_EEES9_SE_SG_Li256ELb0ELb1ELb1ELb0EEENS1_19SingleTileSchedulerILb0ELb1ELb1ELi128EEEEEEEEEvNT_6ParamsE,@"STO_CUDA_ENTRY STV_DEFAULT"
_ZN7cutlass13device_kernelIN5flash11enable_sm90INS1_16FlashAttnFwdSm90INS1_25CollectiveMainloopFwdSm90ILi2EN4cute5tupleIJNS5_1CILi1EEES8_S8_EEENS6_IJNS7_ILi128EEENS7_ILi96EEENS7_ILi64EEEEEELi256ENS_10bfloat16_tEfNS_4arch4Sm90ELb1ELb0ELb1ELb0ELb0ELb0ELb1ELb1ELb0ELb1ELb1ELb0EEENS1_21CollectiveEpilogueFwdINS6_IJSA_NS7_ILi256EEESB_EEES9_SE_SG_Li256ELb0ELb1ELb1ELb0EEENS1_19SingleTileSchedulerILb0ELb1ELb1ELi128EEEEEEEEEvNT_6ParamsE:
        /* <DEDUP_REMOVED lines=17> */
.L_x_13421:
[----:B------:R-:W-:Y:S05]  /*0110*/  BSYNC B0 ;  /* 0x0000000000007941 */ /* 0x000fea0003800000 */
.L_x_13420:
        /* <DEDUP_REMOVED lines=42> */
.L_x_13422:
        /* <DEDUP_REMOVED lines=22> */
.L_x_13423:
        /* <DEDUP_REMOVED lines=18> */
.L_x_13424:
        /* <DEDUP_REMOVED lines=22> */
.L_x_13425:
        /* <DEDUP_REMOVED lines=22> */
.L_x_13426:
[----:B--2---:R-:W-:Y:S01]  /*0900*/  ISETP.NE.AND P0, PT, R2, RZ, PT ;  /* 0x000000ff0200720c */ /* 0x004fe20003f05270 */
[----:B------:R-:W-:Y:S01]  /*0910*/  IMAD.MOV.U32 R2, RZ, RZ, 0x1 ;  /* 0x00000001ff027424 */ /* 0x000fe200078e00ff */
[----:B------:R-:W-:Y:S01]  /*0920*/  NOP ;  /* 0x0000000000007918 */ /* 0x000fe20000000000 */
[----:B------:R-:W-:Y:S03]  /*0930*/  BSSY B6, `(.L_x_13427) ;  /* 0x000114f000067945 */ /* 0x000fe60003800000 */
[----:B------:R-:W-:-:S05]  /*0940*/  SEL R2, R2, 0x2, !P0 ;  /* 0x0000000202027807 */ /* 0x000fca0004000000 */
[----:B------:R2:W-:Y:S01]  /*0950*/  STL [R1+0x3c], R2 ;  /* 0x00003c0201007387 */ /* 0x0005e20000100800 */
[----:B01-34-:R-:W-:Y:S06]  /*0960*/  BAR.SYNC.DEFER_BLOCKING 0x0 ;  /* 0x0000000000007b1d */ /* 0x01bfec0000010000 */
[----:B------:R-:W-:Y:S05]  /*0970*/  @!P0 BRA `(.L_x_13428) ;  /* 0x000000c8003c8947 */ /* 0x000fea0003800000 */
.L_x_13429:
        /* <DEDUP_REMOVED lines=8> */
[----:B------:R-:W3:Y:S06]  /*0a00*/  S2UR UR8, SR_CTAID.Z ;  /* 0x00000000000879c3 */ /* 0x000eec0000002700 */
[----:B------:R-:W-:Y:S01]  /*0a10*/  @UP0 ULDC UR4, c[0x0][0xd54] ;  /* 0x0003550000040ab9 */ /* 0x000fe20000000800 */
[----:B------:R-:W-:Y:S01]  /*0a20*/  @UP0 ULDC UR9, c[0x0][0xd58] ;  /* 0x0003560000090ab9 */ /* 0x000fe20000000800 */
[----:B-1----:R-:W-:Y:S02]  /*0a30*/  UIMAD.WIDE.U32 UR4, UR6, UR4, URZ ;  /* 0x00000004060472a5 */ /* 0x002fe4000f8e003f */
[----:B------:R-:W-:-:S02]  /*0a40*/  UMOV UR10, UR6 ;  /* 0x00000006000a7c82 */ /* 0x000fc40008000000 */
[----:B------:R-:W-:Y:S01]  /*0a50*/  @UP0 USHF.R.U32.HI UR10, URZ, UR9, UR5 ;  /* 0x000000093f0a0299 */ /* 0x000fe20008011605 */
[----:B0-----:R-:W-:-:S03]  /*0a60*/  SHF.R.U32.HI R16, RZ, 0x7, R0 ;  /* 0x00000007ff107819 */ /* 0x001fc60000011600 */
[----:B------:R-:W-:Y:S02]  /*0a70*/  UIADD3 UR4, -UR10, URZ, URZ ;  /* 0x0000003f0a047290 */ /* 0x000fe4000fffe13f */
[----:B------:R-:W-:Y:S01]  /*0a80*/  IMAD.U32 R0, RZ, RZ, UR10 ;  /* 0x0000000aff007e24 */ /* 0x000fe2000f8e00ff */
[----:B------:R-:W-:Y:S06]  /*0a90*/  BAR.ARV 0x8, 0x180 ;  /* 0x0206000000007b1d */ /* 0x000fec0000002000 */
[----:B------:R-:W-:Y:S01]  /*0aa0*/  ISETP.NE.AND P0, PT, R16, 0x1, PT ;  /* 0x000000011000780c */ /* 0x000fe20003f05270 */
[----:B------:R0:W-:-:S12]  /*0ab0*/  STL [R1], R0 ;  /* 0x0000000001007387 */ /* 0x0001d80000100800 */
[----:B------:R-:W-:Y:S06]  /*0ac0*/  @!P0 BAR.ARV 0x9, 0x100 ;  /* 0x0244000000008b1d */ /* 0x000fec0000002000 */
[----:B---3--:R-:W-:Y:S01]  /*0ad0*/  ISETP.LE.AND P0, PT, RZ, UR8, PT ;  /* 0x00000008ff007c0c */ /* 0x008fe2000bf03270 */
[----:B------:R-:W-:-:S12]  /*0ae0*/  UIMAD UR8, UR7, UR4, UR6 ;  /* 0x00000004070872a4 */ /* 0x000fd8000f8e0206 */
[----:B0-----:R-:W-:Y:S05]  /*0af0*/  @!P0 BRA `(.L_x_13430) ;  /* 0x0000011000c88947 */ /* 0x001fea0003800000 */
        /* <DEDUP_REMOVED lines=12> */
[----:B------:R-:W-:-:S04]  /*0bc0*/  USEL UR57, UR57, 0x1, UP0 ;  /* 0x0000000139397887 */ /* 0x000fc80008000000 */
[----:B------:R-:W-:Y:S02]  /*0bd0*/  UIMAD UR39, UR57, UR39, URZ ;  /* 0x00000027392772a4 */ /* 0x000fe4000f8e023f */
[----:B0-----:R-:W-:-:S04]  /*0be0*/  USHF.L.U32 UR38, UR38, 0x7, URZ ;  /* 0x0000000726267899 */ /* 0x001fc8000800063f */
[----:B------:R-:W-:Y:S02]  /*0bf0*/  @UP1 UIADD3 UR4, UR38, 0x7f, URZ ;  /* 0x0000007f26041890 */ /* 0x000fe4000fffe03f */
[----:B------:R-:W-:Y:S02]  /*0c00*/  UIADD3 UR6, UR38, 0x7f, URZ ;  /* 0x0000007f26067890 */ /* 0x000fe4000fffe03f */
        /* <DEDUP_REMOVED lines=10> */
[----:B------:R-:W-:Y:S02]  /*0cb0*/  ULEA.HI.SX32 UR6, UR7, UR6, 0x1c ;  /* 0x0000000607067291 */ /* 0x000fe4000f8fe23f */
[----:B------:R-:W-:Y:S02]  /*0cc0*/  ULOP3.LUT UR7, UR8, 0xffff, URZ, 0xc0, !UPT ;  /* 0x0000ffff08077892 */ /* 0x000fe4000f8ec03f */
        /* <DEDUP_REMOVED lines=20> */
[----:B0-----:R-:W2:Y:S02]  /*0e10*/  MUFU.RCP R0, R0 ;  /* 0x0000000000007308 */ /* 0x001ea40000001000 */
[----:B--2---:R-:W-:-:S02]  /*0e20*/  VIADD R2, R0, 0xffffffe ;  /* 0x0ffffffe00027836 */ /* 0x004fc40000000000 */
        /* <DEDUP_REMOVED lines=19> */
.L_x_13431:
[----:B------:R-:W-:Y:S02]  /*0f60*/  UIMAD UR5, UR7, UR4, URZ ;  /* 0x00000004070572a4 */ /* 0x000fe4000f8e023f */
[----:B------:R-:W-:Y:S01]  /*0f70*/  IMAD.U32 R3, RZ, RZ, UR4 ;  /* 0x00000004ff037e24 */ /* 0x000fe2000f8e00ff */
[----:B------:R-:W-:Y:S01]  /*0f80*/  MOV R0, UR10 ;  /* 0x0000000a00007c02 */ /* 0x000fe20008000f00 */
[----:B--2---:R-:W0:Y:S01]  /*0f90*/  S2R R2, SR_TID.X ;  /* 0x0000000000027919 */ /* 0x004e220000002100 */
[----:B------:R-:W-:Y:S02]  /*0fa0*/  PLOP3.LUT P0, PT, PT, PT, PT, 0x80, 0x0 ;  /* 0x000000000000781c */ /* 0x000fe40003f0f070 */
[----:B------:R-:W-:Y:S02]  /*0fb0*/  CS2R R150, SRZ ;  /* 0x0000000000967805 */ /* 0x000fe4000001ff00 */
[----:B------:R-:W-:Y:S01]  /*0fc0*/  VIADDMNMX R0, R3, UR5, R0, PT ;  /* 0x0000000503007c46 */ /* 0x000fe2000b800100 */
[----:B------:R-:W-:Y:S01]  /*0fd0*/  IMAD.U32 R23, RZ, RZ, UR5 ;  /* 0x00000005ff177e24 */ /* 0x000fe2000f8e00ff */
        /* <DEDUP_REMOVED lines=83> */
[----:B------:R-:W-:-:S04]  /*1510*/  UIADD3 UR5, UR4, -UR5, URZ ;  /* 0x8000000504057290 */ /* 0x000fc8000fffe03f */
[----:B------:R-:W-:-:S04]  /*1520*/  ULEA UR5, UR5, UR6, 0xd ;  /* 0x0000000605057291 */ /* 0x000fc8000f8e683f */
[----:B------:R-:W-:Y:S02]  /*1530*/  USHF.R.U32.HI UR4, URZ, 0x4, UR5 ;  /* 0x000000043f047899 */ /* 0x000fe40008011605 */
[----:B------:R-:W-:Y:S02]  /*1540*/  UIADD3 UR5, UR5, 0xa000, URZ ;  /* 0x0000a00005057890 */ /* 0x000fe4000fffe03f */
[----:B------:R-:W-:Y:S02]  /*1550*/  ULOP3.LUT UR4, UR4, 0x3fff, URZ, 0xc0, !UPT ;  /* 0x00003fff04047892 */ /* 0x000fe4000f8ec03f */
[----:B------:R-:W-:Y:S02]  /*1560*/  USHF.R.U32.HI UR5, URZ, 0x4, UR5 ;  /* 0x000000043f057899 */ /* 0x000fe40008011605 */
[----:B------:R-:W-:Y:S02]  /*1570*/  ULOP3.LUT UR37, UR4, 0x10000, URZ, 0xfc, !UPT ;  /* 0x0001000004257892 */ /* 0x000fe4000f8efc3f */
[----:B------:R-:W-:-:S03]  /*1580*/  ULOP3.LUT UR36, UR5, 0x3fff, URZ, 0xc0, !UPT ;  /* 0x00003fff05247892 */ /* 0x000fc6000f8ec03f */
[----:B------:R-:W-:Y:S02]  /*1590*/  UMOV UR5, 0x40000040 ;  /* 0x4000004000057882 */ /* 0x000fe40000000000 */
[----:B------:R-:W-:Y:S01]  /*15a0*/  UMOV UR4, UR37 ;  /* 0x0000002500047c82 */ /* 0x000fe20008000000 */
[----:B------:R-:W-:Y:S02]  /*15b0*/  IMAD.U32 R19, RZ, RZ, UR5 ;  /* 0x00000005ff137e24 */ /* 0x000fe4000f8e00ff */
[----:B------:R-:W-:Y:S01]  /*15c0*/  IMAD.U32 R18, RZ, RZ, UR4 ;  /* 0x00000004ff127e24 */ /* 0x000fe2000f8e00ff */
[----:B------:R-:W-:Y:S06]  /*15d0*/  @!P0 BRA `(.L_x_13433) ;  /* 0x0000000000408947 */ /* 0x000fec0003800000 */
[----:B------:R-:W-:Y:S01]  /*15e0*/  MOV R0, 0x0 ;  /* 0x0000000000007802 */ /* 0x000fe20000000f00 */
[----:B------:R-:W-:Y:S01]  /*15f0*/  ULDC.64 UR4, c[0x4][0x118] ;  /* 0x0100460000047ab9 */ /* 0x000fe20000000a00 */
[----:B------:R-:W-:Y:S01]  /*1600*/  ULDC.64 UR6, c[0x4][0x38] ;  /* 0x01000e0000067ab9 */ /* 0x000fe20000000a00 */
[----:B------:R-:W-:Y:S01]  /*1610*/  IMAD.U32 R4, RZ, RZ, UR4 ;  /* 0x00000004ff047e24 */ /* 0x000fe2000f8e00ff */
[----:B------:R0:W1:Y:S01]  /*1620*/  LDC.64 R2, c[0x4][R0] ;  /* 0x0100000000027b82 */ /* 0x0000620000000a00 */
[----:B------:R-:W-:Y:S01]  /*1630*/  MOV R5, UR5 ;  /* 0x0000000500057c02 */ /* 0x000fe20008000f00 */
        /* <DEDUP_REMOVED lines=10> */
.L_x_13433:
[----:B------:R-:W-:Y:S02]  /*16e0*/  R2UR UR4, R22 ;  /* 0x00000000160472ca */ /* 0x000fe400000e0000 */
[----:B------:R-:W-:Y:S02]  /*16f0*/  SHF.L.U32 R2, RZ, 0x1f, RZ ;  /* 0x0000001fff027819 */ /* 0x000fe400000006ff */
[----:B------:R-:W-:-:S09]  /*1700*/  IADD3 R200, R16, 0x8, RZ ;  /* 0x0000000810c87810 */ /* 0x000fd20007ffe0ff */
[----:B------:R-:W0:Y:S02]  /*1710*/  SYNCS.PHASECHK.TRANS64.TRYWAIT P0, [UR4+0x32400], R2 ;  /* 0x03240002ff0075a7 */ /* 0x000e240008000144 */
[----:B0-----:R-:W-:Y:S05]  /*1720*/  @!P0 BRA `(.L_x_13434) ;  /* 0x0000010400c48947 */ /* 0x001fea0003800000 */
.L_x_13555:
[----:B------:R-:W-:Y:S05]  /*1730*/  WARPSYNC.ALL ;  /* 0x0000000000007948 */ /* 0x000fea0003800000 */
[----:B------:R-:W2:Y:S01]  /*1740*/  LDL.LU R0, [R1+0x3c] ;  /* 0x00003c0001007983 */ /* 0x000ea20000300800 */
[----:B------:R1:W-:Y:S01]  /*1750*/  BAR.SYNC.DEFER_BLOCKING R200, 0x100 ;  /* 0x000400c80000751d */ /* 0x0003e20000010000 */
[----:B--2---:R-:W-:-:S04]  /*1760*/  LOP3.LUT R0, R0, 0x1, RZ, 0xfc, !PT ;  /* 0x0000000100007812 */ /* 0x004fc800078efcff */
[----:B------:R-:W-:-:S13]  /*1770*/  ISETP.NE.AND P0, PT, R0, 0x3, PT ;  /* 0x000000030000780c */ /* 0x000fda0003f05270 */
[----:B-1----:R-:W-:Y:S05]  /*1780*/  @!P0 BRA `(.L_x_13435) ;  /* 0x0000000000048947 */ /* 0x002fea0003800000 */
[----:B------:R-:W-:Y:S01]  /*1790*/  BPT.TRAP 0x1 ;  /* 0x000000040000795c */ /* 0x000fe20000300000 */
.L_x_13435:
[----:B------:R-:W-:-:S13]  /*17a0*/  R2UR UR4, R22 ;  /* 0x00000000160472ca */ /* 0x000fda00000e0000 */
[----:B------:R1:W2:Y:S01]  /*17b0*/  SYNCS.PHASECHK.TRANS64.TRYWAIT P1, [UR4+0x32430], R2 ;  /* 0x03243002ff0075a7 */ /* 0x0002a20008020144 */
[----:B------:R-:W-:Y:S05]  /*17c0*/  @!P0 BRA `(.L_x_13436) ;  /* 0x0000000000048947 */ /* 0x000fea0003800000 */
[----:B------:R-:W-:Y:S01]  /*17d0*/  BPT.TRAP 0x1 ;  /* 0x000000040000795c */ /* 0x000fe20000300000 */
.L_x_13436:
[----:B--2---:R-:W-:Y:S05]  /*17e0*/  @P1 BRA `(.L_x_13437) ;  /* 0x00000000000c1947 */ /* 0x004fea0003800000 */
[----:B------:R-:W-:-:S13]  /*17f0*/  R2UR UR4, R22 ;  /* 0x00000000160472ca */ /* 0x000fda00000e0000 */
[----:B------:R-:W2:Y:S02]  /*1800*/  SYNCS.PHASECHK.TRANS64.TRYWAIT P1, [UR4+0x32430], R2 ;  /* 0x03243002ff0075a7 */ /* 0x000ea40008020144 */
[----:B--2---:R-:W-:Y:S05]  /*1810*/  @!P1 BRA `(.L_x_13438) ;  /* 0x0000010400a49947 */ /* 0x004fea0003800000 */
.L_x_13437:
[----:B------:R-:W-:Y:S01]  /*1820*/  R2UR UR8, R22 ;  /* 0x00000000160872ca */ /* 0x000fe200000e0000 */
[----:B------:R-:W-:Y:S01]  /*1830*/  WARPGROUP.ARRIVE ;  /* 0x00000000000079c5 */ /* 0x000fe20000000000 */
[----:B------:R-:W-:Y:S01]  /*1840*/  UMOV UR6, UR37 ;  /* 0x0000002500067c82 */ /* 0x000fe20008000000 */
[----:B------:R-:W-:Y:S01]  /*1850*/  UMOV UR7, 0x40000040 ;  /* 0x4000004000077882 */ /* 0x000fe20000000000 */
[----:B------:R-:W-:Y:S01]  /*1860*/  UMOV UR11, 0x40000040 ;  /* 0x40000040000b7882 */ /* 0x000fe20000000000 */
[----:B------:R-:W-:Y:S01]  /*1870*/  UMOV UR5, UR7 ;  /* 0x0000000700057c82 */ /* 0x000fe20008000000 */
[----:B------:R-:W-:-:S07]  /*1880*/  IMAD.U32 R9, RZ, RZ, UR11 ;  /* 0x0000000bff097e24 */ /* 0x000fce000f8e00ff */
[----:B------:R-:W-:-:S04]  /*1890*/  UIADD3 UR4, UR8, 0x1c400, URZ ;  /* 0x0001c40008047890 */ /* 0x000fc8000fffe03f */
[----:B------:R-:W-:-:S04]  /*18a0*/  USHF.R.U32.HI UR4, URZ, 0x4, UR4 ;  /* 0x000000043f047899 */ /* 0x000fc80008011604 */
[----:B------:R-:W-:-:S04]  /*18b0*/  ULOP3.LUT UR4, UR4, 0x3fff, URZ, 0xc0, !UPT ;  /* 0x00003fff04047892 */ /* 0x000fc8000f8ec03f */
[----:B------:R-:W-:-:S03]  /*18c0*/  ULOP3.LUT UR9, UR4, 0x10000, URZ, 0xfc, !UPT ;  /* 0x0001000004097892 */ /* 0x000fc6000f8efc3f */
[----:B------:R-:W-:-:S03]  /*18d0*/  UMOV UR4, UR6 ;  /* 0x0000000600047c82 */ /* 0x000fc60008000000 */
[----:B------:R-:W-:Y:S01]  /*18e0*/  IMAD.U32 R20, RZ, RZ, UR9 ;  /* 0x00000009ff147e24 */ /* 0x000fe2000f8e00ff */
[----:B------:R-:W-:Y:S02]  /*18f0*/  UMOV UR6, UR9 ;  /* 0x0000000900067c82 */ /* 0x000fe40008000000 */
[----:B------:R-:W-:Y:S01]  /*1900*/  HGMMA.64x96x16.F32.BF16 R24, gdesc[UR4], RZ, !UPT, gsb0 ;  /* 0x01600000041879f0 */ /* 0x000fe2000c0018ff */
[----:B------:R-:W-:Y:S02]  /*1910*/  UIADD3 UR4, UR37, 0x2, URZ ;  /* 0x0000000225047890 */ /* 0x000fe4000fffe03f */
[----:B------:R-:W-:Y:S01]  /*1920*/  UIADD3 UR6, UR9, 0x2, URZ ;  /* 0x0000000209067890 */ /* 0x000fe2000fffe03f */
[----:B------:R-:W-:Y:S01]  /*1930*/  UMOV UR5, UR11 ;  /* 0x0000000b00057c82 */ /* 0x000fe20008000000 */
[----:B------:R-:W-:Y:S01]  /*1940*/  UMOV UR7, 0x40000040 ;  /* 0x4000004000077882 */ /* 0x000fe20000000000 */
[----:B------:R-:W-:Y:S02]  /*1950*/  UMOV UR11, 0x40000040 ;  /* 0x40000040000b7882 */ /* 0x000fe40000000000 */
[----:B------:R-:W-:Y:S01]  /*1960*/  UMOV UR10, UR4 ;  /* 0x00000004000a7c82 */ /* 0x000fe20008000000 */
[----:B------:R-:W-:Y:S01]  /*1970*/  IMAD.U32 R7, RZ, RZ, UR11 ;  /* 0x0000000bff077e24 */ /* 0x000fe2000f8e00ff */
[----:B------:R-:W-:Y:S01]  /*1980*/  UMOV UR4, UR10 ;  /* 0x0000000a00047c82 */ /* 0x000fe20008000000 */
[----:B------:R-:W-:Y:S01]  /*1990*/  IMAD.U32 R8, RZ, RZ, UR10 ;  /* 0x0000000aff087e24 */ /* 0x000fe2000f8e00ff */
[----:B------:R-:W-:-:S02]  /*19a0*/  WARPGROUP.DEPBAR.LE gsb0, 0x0 ;  /* 0x00008000000079c5 */ /* 0x000fc40000010000 */
        /* <DEDUP_REMOVED lines=22> */
[----:B------:R-:W2:Y:S02]  /*1b10*/  SYNCS.PHASECHK.TRANS64.TRYWAIT P1, [UR8+0x32410], R2 ;  /* 0x03241002ff0075a7 */ /* 0x000ea40008020148 */
[----:B--2---:R-:W-:Y:S05]  /*1b20*/  @!P1 BRA `(.L_x_13439) ;  /* 0x0000010000fc9947 */ /* 0x004fea0003800000 */
.L_x_13556:
[----:B------:R-:W-:Y:S05]  /*1b30*/  @!P0 BRA `(.L_x_13440) ;  /* 0x0000000000048947 */ /* 0x000fea0003800000 */
[----:B------:R-:W-:Y:S01]  /*1b40*/  BPT.TRAP 0x1 ;  /* 0x000000040000795c */ /* 0x000fe20000300000 */
.L_x_13440:
[----:B------:R-:W-:-:S13]  /*1b50*/  R2UR UR4, R22 ;  /* 0x00000000160472ca */ /* 0x000fda00000e0000 */
[----:B------:R2:W3:Y:S01]  /*1b60*/  SYNCS.PHASECHK.TRANS64.TRYWAIT P1, [UR4+0x32450], R2 ;  /* 0x03245002ff0075a7 */ /* 0x0004e20008020144 */
[----:B------:R-:W-:Y:S05]  /*1b70*/  @!P0 BRA `(.L_x_13441) ;  /* 0x0000000000048947 */ /* 0x000fea0003800000 */
[----:B------:R-:W-:Y:S01]  /*1b80*/  BPT.TRAP 0x1 ;  /* 0x000000040000795c */ /* 0x000fe20000300000 */
.L_x_13441:
[----:B---3--:R-:W-:Y:S05]  /*1b90*/  @P1 BRA `(.L_x_13442) ;  /* 0x00000000000c1947 */ /* 0x008fea0003800000 */
[----:B------:R-:W-:-:S13]  /*1ba0*/  R2UR UR4, R22 ;  /* 0x00000000160472ca */ /* 0x000fda00000e0000 */
[----:B------:R-:W3:Y:S02]  /*1bb0*/  SYNCS.PHASECHK.TRANS64.TRYWAIT P1, [UR4+0x32450], R2 ;  /* 0x03245002ff0075a7 */ /* 0x000ee40008020144 */
[----:B---3--:R-:W-:Y:S05]  /*1bc0*/  @!P1 BRA `(.L_x_13443) ;  /* 0x0000010000f09947 */ /* 0x008fea0003800000 */
.L_x_13442:
[----:B------:R-:W-:Y:S01]  /*1bd0*/  R2UR UR14, R22 ;  /* 0x00000000160e72ca */ /* 0x000fe200000e0000 */
[----:B------:R-:W-:Y:S01]  /*1be0*/  ULOP3.LUT UR10, UR36, 0x10000, URZ, 0xfc, !UPT ;  /* 0x00010000240a7892 */ /* 0x000fe2000f8efc3f */
[----:B------:R-:W-:Y:S01]  /*1bf0*/  WARPGROUP.ARRIVE ;  /* 0x00000000000079c5 */ /* 0x000fe20000000000 */
[----:B------:R-:W-:Y:S01]  /*1c00*/  UMOV UR7, 0x40000040 ;  /* 0x4000004000077882 */ /* 0x000fe20000000000 */
[----:B------:R-:W-:Y:S01]  /*1c10*/  UMOV UR9, 0x40000040 ;  /* 0x4000004000097882 */ /* 0x000fe20000000000 */
[----:B------:R-:W-:Y:S01]  /*1c20*/  UMOV UR5, UR7 ;  /* 0x0000000700057c82 */ /* 0x000fe20008000000 */
[----:B------:R-:W-:Y:S01]  /*1c30*/  IMAD.U32 R5, RZ, RZ, UR7 ;  /* 0x00000007ff057e24 */ /* 0x000fe2000f8e00ff */
[----:B------:R-:W-:Y:S01]  /*1c40*/  UIADD3 UR12, UR10, 0x400, URZ ;  /* 0x000004000a0c7890 */ /* 0x000fe2000fffe03f */
[----:B0-----:R-:W-:Y:S01]  /*1c50*/  IMAD.U32 R3, RZ, RZ, UR9 ;  /* 0x00000009ff037e24 */ /* 0x001fe2000f8e00ff */
[----:B------:R-:W-:Y:S01]  /*1c60*/  UMOV UR6, UR10 ;  /* 0x0000000a00067c82 */ /* 0x000fe20008000000 */
[----:B------:R-:W-:Y:S01]  /*1c70*/  UMOV UR13, 0x40000040 ;  /* 0x40000040000d7882 */ /* 0x000fe20000000000 */
[----:B------:R-:W-:Y:S01]  /*1c80*/  MOV R4, UR6 ;  /* 0x0000000600047c02 */ /* 0x000fe20008000f00 */
[----:B------:R-:W-:Y:S01]  /*1c90*/  UIADD3 UR16, UR10, 0x402, URZ ;  /* 0x000004020a107890 */ /* 0x000fe2000fffe03f */
[----:B------:R-:W-:Y:S01]  /*1ca0*/  LOP3.LUT R13, R72, 0xffffff80, RZ, 0xc0, !PT ;  /* 0xffffff80480d7812 */ /* 0x000fe200078ec0ff */
[----:B------:R-:W-:Y:S01]  /*1cb0*/  UIADD3 UR4, UR14, 0x400, URZ ;  /* 0x000004000e047890 */ /* 0x000fe2000fffe03f */
[----:B------:R-:W-:Y:S01]  /*1cc0*/  LEA.HI R73, R73, R152, RZ, 0x2 ;  /* 0x0000009849497211 */ /* 0x000fe200078f10ff */
[----:B------:R-:W-:Y:S01]  /*1cd0*/  UMOV UR17, 0x40000040 ;  /* 0x4000004000117882 */ /* 0x000fe20000000000 */
[----:B------:R-:W-:Y:S01]  /*1ce0*/  UIADD3 UR20, UR10, 0x404, URZ ;  /* 0x000004040a147890 */ /* 0x000fe2000fffe03f */
[C---:B------:R-:W-:Y:S01]  /*1cf0*/  IMAD.IADD R13, R152.reuse, 0x1, -R13 ;  /* 0x00000001980d7824 */ /* 0x040fe200078e0a0d */
[----:B------:R-:W-:Y:S01]  /*1d00*/  USHF.R.U32.HI UR4, URZ, 0x4, UR4 ;  /* 0x000000043f047899 */ /* 0x000fe20008011604 */
[----:B------:R-:W-:Y:S01]  /*1d10*/  LOP3.LUT R73, R73, 0xfffffffc, RZ, 0xc0, !PT ;  /* 0xfffffffc49497812 */ /* 0x000fe200078ec0ff */
[----:B------:R-:W-:Y:S01]  /*1d20*/  UMOV UR21, 0x40000040 ;  /* 0x4000004000157882 */ /* 0x000fe20000000000 */
[----:B------:R-:W-:Y:S01]  /*1d30*/  UIADD3 UR24, UR10, 0x406, URZ ;  /* 0x000004060a187890 */ /* 0x000fe2000fffe03f */
[----:B------:R-:W-:Y:S01]  /*1d40*/  SHF.R.S32.HI R0, RZ, 0x1f, R13 ;  /* 0x0000001fff007819 */ /* 0x000fe2000001140d */
[----:B------:R-:W-:Y:S01]  /*1d50*/  ULOP3.LUT UR11, UR4, 0x3fff, URZ, 0xc0, !UPT ;  /* 0x00003fff040b7892 */ /* 0x000fe2000f8ec03f */
[----:B------:R-:W-:Y:S01]  /*1d60*/  IMAD.IADD R73, R152, 0x1, -R73 ;  /* 0x0000000198497824 */ /* 0x000fe200078e0a49 */
[----:B------:R-:W-:Y:S01]  /*1d70*/  UMOV UR25, 0x40000040 ;  /* 0x4000004000197882 */ /* 0x000fe20000000000 */
[----:B------:R-:W-:Y:S01]  /*1d80*/  UMOV UR4, UR6 ;  /* 0x0000000600047c82 */ /* 0x000fe20008000000 */
[----:B------:R-:W-:Y:S01]  /*1d90*/  ULOP3.LUT UR15, UR11, 0x10000, URZ, 0xfc, !UPT ;  /* 0x000100000b0f7892 */ /* 0x000fe2000f8efc3f */
[----:B------:R-:W-:Y:S01]  /*1da0*/  LEA.HI R12, R0, R13, RZ, 0x2 ;  /* 0x0000000d000c7211 */ /* 0x000fe200078f10ff */
[----:B------:R-:W-:Y:S01]  /*1db0*/  UIADD3 UR28, UR10, 0x800, URZ ;  /* 0x000008000a1c7890 */ /* 0x000fe2000fffe03f */
[----:B------:R-:W0:Y:S01]  /*1dc0*/  S2R R81, SR_TID.X ;  /* 0x0000000000517919 */ /* 0x000e220000002100 */
[----:B------:R-:W-:Y:S01]  /*1dd0*/  UMOV UR29, 0x40000040 ;  /* 0x40000040001d7882 */ /* 0x000fe20000000000 */
[----:B------:R-:W-:Y:S01]  /*1de0*/  UIADD3 UR32, UR10, 0x802, URZ ;  /* 0x000008020a207890 */ /* 0x000fe2000fffe03f */
[----:B------:R-:W-:Y:S01]  /*1df0*/  LOP3.LUT R202, R12, 0x7ffffffc, RZ, 0xc0, !PT ;  /* 0x7ffffffc0cca7812 */ /* 0x000fe200078ec0ff */
[----:B------:R-:W-:Y:S01]  /*1e00*/  UMOV UR6, UR15 ;  /* 0x0000000f00067c82 */ /* 0x000fe20008000000 */
[----:B------:R-:W-:Y:S01]  /*1e10*/  UMOV UR33, 0x40000040 ;  /* 0x4000004000217882 */ /* 0x000fe20000000000 */
[----:B------:R-:W-:Y:S01]  /*1e20*/  HGMMA.64x96x16.F32.BF16 R24, gdesc[UR4], R24, gsb0 ;  /* 0x01600000041879f0 */ /* 0x000fe20008001818 */
[----:B------:R-:W-:Y:S01]  /*1e30*/  UIADD3 UR4, UR10, 0x2, URZ ;  /* 0x000000020a047890 */ /* 0x000fe2000fffe03f */
[----:B------:R-:W-:Y:S01]  /*1e40*/  IADD3 R202, R13, -R202, RZ ;  /* 0x800000ca0dca7210 */ /* 0x000fe20007ffe0ff */
[----:B------:R-:W-:Y:S01]  /*1e50*/  UIADD3 UR6, UR15, 0x2, URZ ;  /* 0x000000020f067890 */ /* 0x000fe2000fffe03f */
[----:B------:R-:W-:Y:S01]  /*1e60*/  IMAD.U32 R170, RZ, RZ, UR14 ;  /* 0x0000000effaa7e24 */ /* 0x000fe2000f8e00ff */
[----:B------:R-:W-:Y:S01]  /*1e70*/  UMOV UR5, UR9 ;  /* 0x0000000900057c82 */ /* 0x000fe20008000000 */
[----:B------:R-:W-:Y:S01]  /*1e80*/  UMOV UR7, 0x40000040 ;  /* 0x4000004000077882 */ /* 0x000fe20000000000 */
[----:B------:R-:W-:Y:S01]  /*1e90*/  UMOV UR9, 0x40000040 ;  /* 0x4000004000097882 */ /* 0x000fe20000000000 */
[----:B------:R-:W-:Y:S01]  /*1ea0*/  UMOV UR8, UR4 ;  /* 0x0000000400087c82 */ /* 0x000fe20008000000 */
[----:B------:R-:W-:Y:S01]  /*1eb0*/  IMAD.U32 R15, RZ, RZ, UR9 ;  /* 0x00000009ff0f7e24 */ /* 0x000fe2000f8e00ff */
[----:B------:R-:W-:Y:S01]  /*1ec0*/  UMOV UR4, UR8 ;  /* 0x0000000800047c82 */ /* 0x000fe20008000000 */
[----:B-12---:R-:W-:Y:S01]  /*1ed0*/  IMAD.U32 R2, RZ, RZ, UR8 ;  /* 0x00000008ff027e24 */ /* 0x006fe2000f8e00ff */
[----:B------:R-:W-:Y:S01]  /*1ee0*/  UIADD3 UR36, UR10, 0x804, URZ ;  /* 0x000008040a247890 */ /* 0x000fe2000fffe03f */
[----:B------:R-:W-:Y:S01]  /*1ef0*/  IMAD.U32 R21, RZ, RZ, UR15 ;  /* 0x0000000fff157e24 */ /* 0x000fe2000f8e00ff */
        /* <DEDUP_REMOVED lines=9> */
[----:B0-----:R-:W-:Y:S01]  /*1f90*/  LOP3.LUT R81, R81, 0x7f, RZ, 0xc0, !PT ;  /* 0x0000007f51517812 */ /* 0x001fe200078ec0ff */
[----:B------:R-:W-:Y:S01]  /*1fa0*/  UMOV UR60, URZ ;  /* 0x0000003f003c7c82 */ /* 0x000fe20008000000 */
[----:B------:R-:W-:-:S02]  /*1fb0*/  WARPGROUP.DEPBAR.LE gsb0, 0x0 ;  /* 0x00008000000079c5 */ /* 0x000fc40000010000 */
[----:B------:R-:W-:-:S06]  /*1fc0*/  WARPGROUP.ARRIVE ;  /* 0x00000000000079c5 */ /* 0x000fcc0000000000 */
[----:B------:R-:W-:Y:S01]  /*1fd0*/  HGMMA.64x96x16.F32.BF16 R24, gdesc[UR4], R24, gsb0 ;  /* 0x01600000041879f0 */ /* 0x000fe20008001818 */
[----:B------:R-:W-:Y:S02]  /*1fe0*/  UIADD3 UR4, UR10, 0x4, URZ ;  /* 0x000000040a047890 */ /* 0x000fe4000fffe03f */
[----:B------:R-:W-:Y:S01]  /*1ff0*/  UIADD3 UR6, UR15, 0x4, URZ ;  /* 0x000000040f067890 */ /* 0x000fe2000fffe03f */
[----:B------:R-:W-:Y:S01]  /*2000*/  UMOV UR5, UR9 ;  /* 0x0000000900057c82 */ /* 0x000fe20008000000 */
[----:B------:R-:W-:Y:S01]  /*2010*/  UMOV UR7, 0x40000040 ;  /* 0x4000004000077882 */ /* 0x000fe20000000000 */
[----:B------:R-:W-:Y:S02]  /*2020*/  UMOV UR9, 0x40000040 ;  /* 0x4000004000097882 */ /* 0x000fe40000000000 */
[----:B------:R-:W-:Y:S02]  /*2030*/  UMOV UR8, UR4 ;  /* 0x0000000400087c82 */ /* 0x000fe40008000000 */
[----:B------:R-:W-:Y:S01]  /*2040*/  UMOV UR4, UR8 ;  /* 0x0000000800047c82 */ /* 0x000fe20008000000 */
[----:B------:R-:W-:Y:S01]  /*2050*/  IMAD.U32 R14, RZ, RZ, UR8 ;  /* 0x00000008ff0e7e24 */ /* 0x000fe2000f8e00ff */
[----:B------:R-:W-:Y:S01]  /*2060*/  UIADD3 UR8, UR10, 0x6, URZ ;  /* 0x000000060a087890 */ /* 0x000fe2000fffe03f */
        /* <DEDUP_REMOVED lines=91> */
[----:B------:R-:W-:Y:S01]  /*2620*/  MOV R11, UR5 ;  /* 0x00000005000b7c02 */ /* 0x000fe20008000f00 */
[----:B------:R-:W-:Y:S01]  /*2630*/  IMAD.U32 R10, RZ, RZ, UR4 ;  /* 0x00000004ff0a7e24 */ /* 0x000fe2000f8e00ff */
[----:B------:R-:W-:Y:S01]  /*2640*/  ULDC UR10, c[0x0][0xa80] ;  /* 0x0002a000000a7ab9 */ /* 0x000fe20000000800 */
[----:B------:R-:W-:Y:S01]  /*2650*/  UMOV UR15, 0x40000040 ;  /* 0x40000040000f7882 */ /* 0x000fe20000000000 */
[----:B------:R-:W-:-:S02]  /*2660*/  WARPGROUP.DEPBAR.LE gsb0, 0x0 ;  /* 0x00008000000079c5 */ /* 0x000fc40000010000 */
[----:B------:R-:W-:-:S06]  /*2670*/  WARPGROUP.ARRIVE ;  /* 0x00000000000079c5 */ /* 0x000fcc0000000000 */
[----:B------:R-:W-:Y:S01]  /*2680*/  HGMMA.64x96x16.F32.BF16 R24, gdesc[UR4], R24, gsb0 ;  /* 0x01600000041879f0 */ /* 0x000fe20008001818 */
[----:B------:R-:W-:Y:S01]  /*2690*/  ULDC UR5, c[0x0][0xad0] ;  /* 0x0002b40000057ab9 */ /* 0x000fe20000000800 */
[----:B------:R-:W-:Y:S01]  /*26a0*/  ULDC UR4, c[0x0][0x448] ;  /* 0x0001120000047ab9 */ /* 0x000fe20000000800 */
[----:B------:R-:W-:Y:S01]  /*26b0*/  ULDC UR6, c[0x0][0x288] ;  /* 0x0000a20000067ab9 */ /* 0x000fe20000000800 */
[----:B------:R-:W-:-:S06]  /*26c0*/  UISETP.NE.AND UP0, UPT, UR4, 0x1, UPT ;  /* 0x000000010400788c */ /* 0x000fcc000bf05270 */
[----:B------:R-:W-:-:S05]  /*26d0*/  PLOP3.LUT P1, PT, PT, PT, UP0, 0x80, 0x0 ;  /* 0x000000000000781c */ /* 0x000fca0003f2f008 */
[----:B------:R-:W-:Y:S01]  /*26e0*/  @UP0 ULDC UR4, c[0x0][0x44c] ;  /* 0x0001130000040ab9 */ /* 0x000fe20000000800 */
[----:B------:R-:W-:Y:S01]  /*26f0*/  @UP0 ULDC UR7, c[0x0][0x450] ;  /* 0x0001140000070ab9 */ /* 0x000fe20000000800 */
[----:B------:R-:W-:Y:S02]  /*2700*/  WARPGROUP.DEPBAR.LE gsb0, 0x0 ;  /* 0x00008000000079c5 */ /* 0x000fe40000010000 */
        /* <DEDUP_REMOVED lines=13> */
[----:B0-----:R-:W-:Y:S01]  /*27e0*/  LEA.HI R24, R74, R74, RZ, 0x1 ;  /* 0x0000004a4a187211 */ /* 0x001fe200078f08ff */
[----:B------:R-:W-:Y:S01]  /*27f0*/  FMUL.FTZ R37, R37, UR5 ;  /* 0x0000000525257c20 */ /* 0x000fe20008410000 */
[----:B------:R-:W-:Y:S01]  /*2800*/  FMUL.FTZ R45, R45, UR5 ;  /* 0x000000052d2d7c20 */ /* 0x000fe20008410000 */
[----:B------:R-:W-:Y:S01]  /*2810*/  FMUL.FTZ R52, R52, UR5 ;  /* 0x0000000534347c20 */ /* 0x000fe20008410000 */
[----:B------:R-:W-:Y:S01]  /*2820*/  FMUL.FTZ R53, R53, UR5 ;  /* 0x0000000535357c20 */ /* 0x000fe20008410000 */
[----:B------:R-:W-:Y:S01]  /*2830*/  FMUL.FTZ R40, R40, UR5 ;  /* 0x0000000528287c20 */ /* 0x000fe20008410000 */
[----:B------:R-:W-:Y:S01]  /*2840*/  FMUL.FTZ R48, R48, UR5 ;  /* 0x0000000530307c20 */ /* 0x000fe20008410000 */
[----:B------:R0:W3:Y:S01]  /*2850*/  MUFU.TANH R76, R25 ;  /* 0x00000019004c7308 */ /* 0x0000e20000002400 */
[----:B--2---:R-:W-:Y:S01]  /*2860*/  LOP3.LUT R27, R24, 0x3fffffe, RZ, 0xc0, !PT ;  /* 0x03fffffe181b7812 */ /* 0x004fe200078ec0ff */
[----:B------:R-:W-:Y:S01]  /*2870*/  FMUL.FTZ R56, R56, UR5 ;  /* 0x0000000538387c20 */ /* 0x000fe20008410000 */
[----:B------:R-:W-:Y:S01]  /*2880*/  LEA.HI R24, R0, R13, RZ, 0x5 ;  /* 0x0000000d00187211 */ /* 0x000fe200078f28ff */
[----:B------:R-:W-:Y:S01]  /*2890*/  FMUL.FTZ R61, R61, UR5 ;  /* 0x000000053d3d7c20 */ /* 0x000fe20008410000 */
[----:B------:R-:W-:Y:S01]  /*28a0*/  SHF.R.S32.HI R0, RZ, 0x2, R12 ;  /* 0x00000002ff007819 */ /* 0x000fe2000001140c */
[----:B------:R-:W-:Y:S01]  /*28b0*/  IMAD.IADD R27, R74, 0x1, -R27 ;  /* 0x000000014a1b7824 */ /* 0x000fe200078e0a1b */
[----:B------:R-:W-:Y:S01]  /*28c0*/  SHF.R.S32.HI R24, RZ, 0x5, R24 ;  /* 0x00000005ff187819 */ /* 0x000fe20000011418 */
[----:B------:R2:W-:Y:S01]  /*28d0*/  MUFU.TANH R77, R26 ;  /* 0x0000001a004d7308 */ /* 0x0005e20000002400 */
[----:B0-----:R-:W-:Y:S01]  /*28e0*/  SHF.R.S32.HI R25, RZ, 0x1f, R12 ;  /* 0x0000001fff197819 */ /* 0x001fe2000001140c */
[----:B------:R-:W-:Y:S01]  /*28f0*/  FMUL.FTZ R64, R64, UR5 ;  /* 0x0000000540407c20 */ /* 0x000fe20008410000 */
[----:B------:R-:W-:Y:S01]  /*2900*/  LEA R24, R24, UR38, 0x4 ;  /* 0x0000002618187c11 */ /* 0x000fe2000f8e20ff */
[----:B------:R-:W-:Y:S01]  /*2910*/  FMUL.FTZ R49, R49, UR5 ;  /* 0x0000000531317c20 */ /* 0x000fe20008410000 */
[-C--:B------:R-:W-:Y:S01]  /*2920*/  LEA.HI R25, R25, R0.reuse, RZ, 0x3 ;  /* 0x0000000019197211 */ /* 0x080fe200078f18ff */
[----:B------:R-:W-:Y:S01]  /*2930*/  FMUL.FTZ R65, R65, UR5 ;  /* 0x0000000541417c20 */ /* 0x000fe20008410000 */
[----:B------:R-:W-:Y:S01]  /*2940*/  FMUL.FTZ R57, R57, UR5 ;  /* 0x0000000539397c20 */ /* 0x000fe20008410000 */
[----:B------:R-:W0:Y:S01]  /*2950*/  MUFU.TANH R182, R32 ;  /* 0x0000002000b67308 */ /* 0x000e220000002400 */
[----:B--2---:R-:W-:Y:S01]  /*2960*/  LEA.HI R26, R73, R73, RZ, 0x1 ;  /* 0x00000049491a7211 */ /* 0x004fe200078f08ff */
[----:B------:R-:W-:Y:S01]  /*2970*/  FMUL.FTZ R30, R30, UR5 ;  /* 0x000000051e1e7c20 */ /* 0x000fe20008410000 */
[----:B------:R-:W-:Y:S01]  /*2980*/  LOP3.LUT R25, R25, 0xfffffff8, RZ, 0xc0, !PT ;  /* 0xfffffff819197812 */ /* 0x000fe200078ec0ff */
[----:B------:R-:W-:Y:S01]  /*2990*/  FMUL.FTZ R68, R68, UR5 ;  /* 0x0000000544447c20 */ /* 0x000fe20008410000 */
[----:B------:R-:W-:Y:S01]  /*29a0*/  LOP3.LUT R26, R26, 0x1ffffffe, RZ, 0xc0, !PT ;  /* 0x1ffffffe1a1a7812 */ /* 0x000fe200078ec0ff */
[----:B------:R-:W-:Y:S01]  /*29b0*/  FMUL.FTZ R60, R60, UR5 ;  /* 0x000000053c3c7c20 */ /* 0x000fe20008410000 */
[----:B------:R-:W-:Y:S01]  /*29c0*/  IADD3 R24, R24, R0, -R25 ;  /* 0x0000000018187210 */ /* 0x000fe20007ffe819 */
[----:B------:R-:W2:Y:S01]  /*29d0*/  MUFU.TANH R33, R33 ;  /* 0x0000002100217308 */ /* 0x000ea20000002400 */
[----:B------:R-:W-:Y:S01]  /*29e0*/  FMUL.FTZ R31, R31, UR5 ;  /* 0x000000051f1f7c20 */ /* 0x000fe20008410000 */
[----:B------:R-:W-:-:S02]  /*29f0*/  IMAD.IADD R26, R73, 0x1, -R26 ;  /* 0x00000001491a7824 */ /* 0x000fc400078e0a1a */
[----:B------:R-:W-:Y:S01]  /*2a00*/  FMUL.FTZ R34, R34, UR5 ;  /* 0x0000000522227c20 */ /* 0x000fe20008410000 */
[----:B------:R-:W-:Y:S02]  /*2a10*/  IMAD R27, R27, 0x40, R24 ;  /* 0x000000401b1b7824 */ /* 0x000fe400078e0218 */
[----:B------:R-:W-:Y:S01]  /*2a20*/  FMUL.FTZ R35, R35, UR5 ;  /* 0x0000000523237c20 */ /* 0x000fe20008410000 */
[----:B------:R-:W-:Y:S01]  /*2a30*/  FMUL.FTZ R38, R38, UR5 ;  /* 0x0000000526267c20 */ /* 0x000fe20008410000 */
[----:B------:R-:W-:Y:S01]  /*2a40*/  FMUL.FTZ R39, R39, UR5 ;  /* 0x0000000527277c20 */ /* 0x000fe20008410000 */
[----:B------:R-:W-:Y:S01]  /*2a50*/  IMAD R201, R26, 0x8, R27 ;  /* 0x000000081ac97824 */ /* 0x000fe200078e021b */
[----:B------:R3:W-:Y:S01]  /*2a60*/  MUFU.TANH R79, R28 ;  /* 0x0000001c004f7308 */ /* 0x0007e20000002400 */
[----:B------:R-:W-:Y:S01]  /*2a70*/  FMUL.FTZ R42, R42, UR5 ;  /* 0x000000052a2a7c20 */ /* 0x000fe20008410000 */
[----:B------:R-:W-:Y:S01]  /*2a80*/  FMUL.FTZ R43, R43, UR5 ;  /* 0x000000052b2b7c20 */ /* 0x000fe20008410000 */
[----:B------:R-:W-:Y:S01]  /*2a90*/  @P1 IMAD.HI.U32 R24, R201, UR4, RZ ;  /* 0x00000004c9181c27 */ /* 0x000fe2000f8e00ff */
[----:B------:R-:W-:-:S03]  /*2aa0*/  @UP0 ULDC UR4, c[0x0][0x450] ;  /* 0x0001140000040ab9 */ /* 0x000fc60000000800 */
[----:B------:R-:W-:Y:S01]  /*2ab0*/  FMUL.FTZ R46, R46, UR5 ;  /* 0x000000052e2e7c20 */ /* 0x000fe20008410000 */
[----:B------:R-:W-:Y:S01]  /*2ac0*/  FMUL.FTZ R47, R47, UR5 ;  /* 0x000000052f2f7c20 */ /* 0x000fe20008410000 */
[----:B------:R-:W-:Y:S01]  /*2ad0*/  IMAD.MOV.U32 R0, RZ, RZ, R201 ;  /* 0x000000ffff007224 */ /* 0x000fe200078e00c9 */
[----:B------:R-:W-:Y:S01]  /*2ae0*/  @P1 SHF.R.U32.HI R0, RZ, UR4, R24 ;  /* 0x00000004ff001c19 */ /* 0x000fe20008011618 */
[----:B------:R-:W-:Y:S01]  /*2af0*/  UIMAD UR4, UR61, -0x60, UR39 ;  /* 0xffffffa03d0478a4 */ /* 0x000fe2000f8e0227 */
[----:B------:R-:W4:Y:S01]  /*2b00*/  MUFU.TANH R36, R36 ;  /* 0x0000002400247308 */ /* 0x000f220000002400 */
[----:B------:R-:W-:Y:S01]  /*2b10*/  FMUL.FTZ R50, R50, UR5 ;  /* 0x0000000532327c20 */ /* 0x000fe20008410000 */
[----:B------:R-:W-:Y:S01]  /*2b20*/  FMUL.FTZ R51, R51, UR5 ;  /* 0x0000000533337c20 */ /* 0x000fe20008410000 */
[----:B------:R-:W5:Y:S01]  /*2b30*/  SHFL.IDX PT, R24, R0, RZ, 0x1c1f ;  /* 0x001c1fff00187589 */ /* 0x000f6200000e0000 */
[----:B------:R-:W-:Y:S01]  /*2b40*/  UIADD3 UR4, UR4, 0x60, URZ ;  /* 0x0000006004047890 */ /* 0x000fe2000fffe03f */
[----:B------:R-:W-:Y:S01]  /*2b50*/  FMUL.FTZ R54, R54, UR5 ;  /* 0x0000000536367c20 */ /* 0x000fe20008410000 */
[----:B------:R-:W-:Y:S01]  /*2b60*/  FMUL.FTZ R55, R55, UR5 ;  /* 0x0000000537377c20 */ /* 0x000fe20008410000 */
[----:B------:R-:W4:Y:S01]  /*2b70*/  SHFL.IDX PT, R25, R0, 0x1, 0x1c1f ;  /* 0x003c1f0000197f89 */ /* 0x000f2200000e0000 */
[----:B------:R-:W4:Y:S01]  /*2b80*/  MUFU.TANH R41, R41 ;  /* 0x0000002900297308 */ /* 0x000f220000002400 */
[----:B------:R-:W-:Y:S01]  /*2b90*/  FMUL.FTZ R58, R58, UR5 ;  /* 0x000000053a3a7c20 */ /* 0x000fe20008410000 */
[----:B------:R-:W-:-:S02]  /*2ba0*/  IMAD.U32 R13, RZ, RZ, UR4 ;  /* 0x00000004ff0d7e24 */ /* 0x000fc4000f8e00ff */
[----:B------:R-:W-:Y:S01]  /*2bb0*/  FMUL.FTZ R59, R59, UR5 ;  /* 0x000000053b3b7c20 */ /* 0x000fe20008410000 */
[----:B------:R-:W-:Y:S01]  /*2bc0*/  FMUL.FTZ R62, R62, UR5 ;  /* 0x000000053e3e7c20 */ /* 0x000fe20008410000 */
[----:B------:R-:W-:Y:S01]  /*2bd0*/  FMUL.FTZ R63, R63, UR5 ;  /* 0x000000053f3f7c20 */ /* 0x000fe20008410000 */
[----:B------:R-:W-:Y:S02]  /*2be0*/  IMAD R12, R202, -0x2, R13 ;  /* 0xfffffffeca0c7824 */ /* 0x000fe400078e020d */
[----:B------:R-:W-:Y:S01]  /*2bf0*/  FMUL.FTZ R66, R66, UR5 ;  /* 0x0000000542427c20 */ /* 0x000fe20008410000 */
[----:B------:R-:W-:Y:S01]  /*2c00*/  IMAD.U32 R13, RZ, RZ, UR6 ;  /* 0x00000006ff0d7e24 */ /* 0x000fe2000f8e00ff */
[----:B------:R-:W4:Y:S01]  /*2c10*/  MUFU.TANH R44, R44 ;  /* 0x0000002c002c7308 */ /* 0x000f220000002400 */
[----:B------:R-:W-:Y:S01]  /*2c20*/  FMUL.FTZ R67, R67, UR5 ;  /* 0x0000000543437c20 */ /* 0x000fe20008410000 */
[----:B------:R-:W-:Y:S01]  /*2c30*/  FMUL.FTZ R69, R69, UR5 ;  /* 0x0000000545457c20 */ /* 0x000fe20008410000 */
[----:B------:R-:W-:Y:S01]  /*2c40*/  FMUL.FTZ R70, R70, UR5 ;  /* 0x0000000546467c20 */ /* 0x000fe20008410000 */
[----:B------:R-:W-:Y:S01]  /*2c50*/  IADD3 R13, R12, 0x1, -R13 ;  /* 0x000000010c0d7810 */ /* 0x000fe20007ffe80d */
[----:B------:R-:W-:Y:S01]  /*2c60*/  FMUL.FTZ R71, R71, UR5 ;  /* 0x0000000547477c20 */ /* 0x000fe20008410000 */
[----:B------:R-:W-:Y:S01]  /*2c70*/  ULOP3.LUT UR5, UR11, 0x3000000, URZ, 0xfc, !UPT ;  /* 0x030000000b057892 */ /* 0x000fe2000f8efc3f */
[----:B------:R-:W-:Y:S01]  /*2c80*/  R2UR UR11, R23 ;  /* 0x00000000170b72ca */ /* 0x000fe200000e0000 */
[----:B------:R-:W4:Y:S01]  /*2c90*/  MUFU.TANH R29, R29 ;  /* 0x0000001d001d7308 */ /* 0x000f220000002400 */
[----:B------:R-:W-:Y:S01]  /*2ca0*/  UIADD3 UR61, UR61, -0x2, URZ ;  /* 0xfffffffe3d3d7890 */ /* 0x000fe2000fffe03f */
[----:B-----5:R-:W-:Y:S01]  /*2cb0*/  VIADDMNMX R24, R24, R13, R12, PT ;  /* 0x0000000d18187246 */ /* 0x020fe2000380010c */
[----:B------:R-:W-:-:S02]  /*2cc0*/  UIADD3 UR4, UR5, 0x80, URZ ;  /* 0x0000008005047890 */ /* 0x000fc4000fffe03f */
[----:B------:R-:W-:Y:S01]  /*2cd0*/  UMOV UR14, UR5 ;  /* 0x00000005000e7c82 */ /* 0x000fe20008000000 */
[C---:B------:R-:W-:Y:S02]  /*2ce0*/  ISETP.GT.AND P6, PT, R24.reuse, RZ, PT ;  /* 0x000000ff1800720c */ /* 0x040fe40003fc4270 */
[----:B------:R-:W-:Y:S01]  /*2cf0*/  MUFU.TANH R37, R37 ;  /* 0x0000002500257308 */ /* 0x000fe20000002400 */
[C---:B------:R-:W-:Y:S02]  /*2d00*/  ISETP.GT.AND P5, PT, R24.reuse, 0x1, PT ;  /* 0x000000011800780c */ /* 0x040fe40003fa4270 */
[----:B-1----:R-:W-:Y:S02]  /*2d10*/  FSEL R26, R75, -INF , P6 ;  /* 0xff8000004b1a7808 */ /* 0x002fe40003000000 */
[C---:B------:R-:W-:Y:S02]  /*2d20*/  ISETP.GT.AND P3, PT, R24.reuse, 0x10, PT ;  /* 0x000000101800780c */ /* 0x040fe40003f64270 */
[C---:B------:R-:W-:Y:S01]  /*2d30*/  ISETP.GT.AND P6, PT, R24.reuse, 0x11, PT ;  /* 0x000000111800780c */ /* 0x040fe20003fc4270 */
[----:B------:R-:W1:Y:S01]  /*2d40*/  MUFU.TANH R45, R45 ;  /* 0x0000002d002d7308 */ /* 0x000e620000002400 */
[----:B------:R-:W-:-:S02]  /*2d50*/  ISETP.GT.AND P2, PT, R24, 0x8, PT ;  /* 0x000000081800780c */ /* 0x000fc40003f44270 */
[----:B---3--:R-:W-:Y:S02]  /*2d60*/  FSEL R28, R76, -INF , P5 ;  /* 0xff8000004c1c7808 */ /* 0x008fe40002800000 */
[----:B------:R-:W-:Y:S02]  /*2d70*/  ISETP.GT.AND P5, PT, R24, 0x18, PT ;  /* 0x000000181800780c */ /* 0x000fe40003fa4270 */
[----:B0-----:R-:W-:Y:S01]  /*2d80*/  FSEL R182, R182, -INF , P3 ;  /* 0xff800000b6b67808 */ /* 0x001fe20001800000 */
[----:B------:R-:W0:Y:S01]  /*2d90*/  MUFU.TANH R52, R52 ;  /* 0x0000003400347308 */ /* 0x000e220000002400 */
[----:B--2---:R-:W-:Y:S02]  /*2da0*/  FSEL R186, R33, -INF , P6 ;  /* 0xff80000021ba7808 */ /* 0x004fe40003000000 */
[C---:B------:R-:W-:Y:S02]  /*2db0*/  ISETP.GT.AND P3, PT, R24.reuse, 0x21, PT ;  /* 0x000000211800780c */ /* 0x040fe40003f64270 */
[----:B------:R-:W-:-:S02]  /*2dc0*/  ISETP.GT.AND P6, PT, R24, 0x28, PT ;  /* 0x000000281800780c */ /* 0x000fc40003fc4270 */
[----:B------:R-:W-:Y:S01]  /*2dd0*/  ISETP.GT.AND P4, PT, R24, 0x9, PT ;  /* 0x000000091800780c */ /* 0x000fe20003f84270 */
[----:B------:R-:W2:Y:S01]  /*2de0*/  MUFU.TANH R53, R53 ;  /* 0x0000003500357308 */ /* 0x000ea20000002400 */
[----:B----4-:R-:W-:Y:S02]  /*2df0*/  VIADDMNMX R25, R25, R13, R12, PT ;  /* 0x0000000d19197246 */ /* 0x010fe4000380010c */
[----:B------:R-:W-:Y:S02]  /*2e00*/  FSEL R188, R36, -INF , P5 ;  /* 0xff80000024bc7808 */ /* 0x000fe40002800000 */
[----:B------:R-:W-:Y:S02]  /*2e10*/  ISETP.GT.AND P5, PT, R24, 0x29, PT ;  /* 0x000000291800780c */ /* 0x000fe40003fa4270 */
[----:B------:R-:W-:Y:S01]  /*2e20*/  FSEL R196, R41, -INF , P3 ;  /* 0xff80000029c47808 */ /* 0x000fe20001800000 */
[----:B------:R-:W3:Y:S01]  /*2e30*/  MUFU.TANH R40, R40 ;  /* 0x0000002800287308 */ /* 0x000ee20000002400 */
[----:B------:R-:W-:-:S02]  /*2e40*/  FSEL R194, R44, -INF , P6 ;  /* 0xff8000002cc27808 */ /* 0x000fc40003000000 */
[C---:B------:R-:W-:Y:S02]  /*2e50*/  ISETP.GT.AND P3, PT, R24.reuse, 0x38, PT ;  /* 0x000000381800780c */ /* 0x040fe40003f64270 */
[C---:B------:R-:W-:Y:S02]  /*2e60*/  ISETP.GT.AND P6, PT, R24.reuse, 0x39, PT ;  /* 0x000000391800780c */ /* 0x040fe40003fc4270 */
[----:B------:R-:W-:Y:S01]  /*2e70*/  FSEL R32, R29, -INF , P4 ;  /* 0xff8000001d207808 */ /* 0x000fe20002000000 */
[----:B------:R-:W-:Y:S01]  /*2e80*/  MUFU.TANH R48, R48 ;  /* 0x0000003000307308 */ /* 0x000fe20000002400 */
[C---:B------:R-:W-:Y:S02]  /*2e90*/  ISETP.GT.AND P4, PT, R24.reuse, 0x20, PT ;  /* 0x000000201800780c */ /* 0x040fe40003f84270 */
[----:B-1----:R-:W-:Y:S02]  /*2ea0*/  FSEL R192, R45, -INF , P5 ;  /* 0xff8000002dc07808 */ /* 0x002fe40002800000 */
[----:B------:R-:W-:-:S02]  /*2eb0*/  ISETP.GT.AND P5, PT, R24, 0x40, PT ;  /* 0x000000401800780c */ /* 0x000fc40003fa4270 */
[----:B0-----:R-:W-:Y:S01]  /*2ec0*/  FSEL R160, R52, -INF , P3 ;  /* 0xff80000034a07808 */ /* 0x001fe20001800000 */
[----:B------:R-:W0:Y:S01]  /*2ed0*/  MUFU.TANH R56, R56 ;  /* 0x0000003800387308 */ /* 0x000e220000002400 */
[----:B--2---:R-:W-:Y:S02]  /*2ee0*/  FSEL R167, R53, -INF , P6 ;  /* 0xff80000035a77808 */ /* 0x004fe40003000000 */
[C---:B------:R-:W-:Y:S02]  /*2ef0*/  ISETP.GT.AND P3, PT, R24.reuse, 0x49, PT ;  /* 0x000000491800780c */ /* 0x040fe40003f64270 */
[----:B------:R-:W-:Y:S02]  /*2f00*/  ISETP.GT.AND P6, PT, R24, 0x50, PT ;  /* 0x000000501800780c */ /* 0x000fe40003fc4270 */
[----:B---3--:R-:W-:Y:S01]  /*2f10*/  FSEL R198, R40, -INF , P4 ;  /* 0xff80000028c67808 */ /* 0x008fe20002000000 */
[----:B------:R-:W1:Y:S01]  /*2f20*/  MUFU.TANH R61, R61 ;  /* 0x0000003d003d7308 */ /* 0x000e620000002400 */
[----:B------:R-:W-:-:S02]  /*2f30*/  ISETP.GT.AND P4, PT, R24, 0x31, PT ;  /* 0x000000311800780c */ /* 0x000fc40003f84270 */
[----:B------:R-:W-:-:S05]  /*2f40*/  FMNMX.FTZ R27, R26, R28, !PT ;  /* 0x0000001c1a1b7209 */ /* 0x000fca0007810000 */
[----:B------:R-:W2:Y:S01]  /*2f50*/  MUFU.TANH R64, R64 ;  /* 0x0000004000407308 */ /* 0x000ea20000002400 */
[----:B0-----:R-:W-:Y:S02]  /*2f60*/  FSEL R158, R56, -INF , P5 ;  /* 0xff800000389e7808 */ /* 0x001fe40002800000 */
[----:B------:R-:W-:-:S05]  /*2f70*/  ISETP.GT.AND P5, PT, R24, 0x51, PT ;  /* 0x000000511800780c */ /* 0x000fca0003fa4270 */
[----:B------:R-:W0:Y:S01]  /*2f80*/  MUFU.TANH R49, R49 ;  /* 0x0000003100317308 */ /* 0x000e220000002400 */
[----:B-1----:R-:W-:Y:S02]  /*2f90*/  FSEL R190, R61, -INF , P3 ;  /* 0xff8000003dbe7808 */ /* 0x002fe40001800000 */
[----:B------:R-:W-:-:S04]  /*2fa0*/  ISETP.GT.AND P3, PT, R25, RZ, PT ;  /* 0x000000ff1900720c */ /* 0x000fc80003f64270 */
[----:B------:R-:W-:Y:S01]  /*2fb0*/  FSEL R13, R77, -INF , P3 ;  /* 0xff8000004d0d7808 */ /* 0x000fe20001800000 */
[----:B------:R-:W-:Y:S01]  /*2fc0*/  MUFU.TANH R0, R57 ;  /* 0x0000003900007308 */ /* 0x000fe20000002400 */
[----:B--2---:R-:W-:Y:S02]  /*2fd0*/  FSEL R180, R64, -INF , P6 ;  /* 0xff80000040b47808 */ /* 0x004fe40003000000 */
[C---:B------:R-:W-:Y:S02]  /*2fe0*/  ISETP.GT.AND P6, PT, R25.reuse, 0x1, PT ;  /* 0x000000011900780c */ /* 0x040fe40003fc4270 */
[----:B------:R-:W-:-:S03]  /*2ff0*/  ISETP.GT.AND P3, PT, R25, 0x10, PT ;  /* 0x000000101900780c */ /* 0x000fc60003f64270 */
[----:B------:R1:W-:Y:S01]  /*3000*/  MUFU.TANH R80, R30 ;  /* 0x0000001e00507308 */ /* 0x0003e20000002400 */
[----:B0-----:R-:W-:Y:S02]  /*3010*/  FSEL R159, R49, -INF , P4 ;  /* 0xff800000319f7808 */ /* 0x001fe40002000000 */
[----:B------:R-:W-:-:S05]  /*3020*/  ISETP.GT.AND P4, PT, R24, 0x48, PT ;  /* 0x000000481800780c */ /* 0x000fca0003f84270 */
[----:B------:R-:W0:Y:S01]  /*3030*/  MUFU.TANH R65, R65 ;  /* 0x0000004100417308 */ /* 0x000e220000002400 */
[----:B-1----:R-:W-:Y:S02]  /*3040*/  FSEL R30, R79, -INF , P2 ;  /* 0xff8000004f1e7808 */ /* 0x002fe40001000000 */
[----:B------:R-:W-:Y:S02]  /*3050*/  ISETP.GT.AND P2, PT, R24, 0x19, PT ;  /* 0x000000191800780c */ /* 0x000fe40003f44270 */
[----:B------:R-:W-:Y:S02]  /*3060*/  FMNMX.FTZ R29, R30, R27, !PT ;  /* 0x0000001b1e1d7209 */ /* 0x000fe40007810000 */
[----:B------:R-:W-:Y:S01]  /*3070*/  FSEL R184, R37, -INF , P2 ;  /* 0xff80000025b87808 */ /* 0x000fe20001000000 */
[----:B------:R-:W1:Y:S01]  /*3080*/  MUFU.TANH R12, R60 ;  /* 0x0000003c000c7308 */ /* 0x000e620000002400 */
[----:B------:R-:W-:Y:S02]  /*3090*/  ISETP.GT.AND P2, PT, R24, 0x30, PT ;  /* 0x000000301800780c */ /* 0x000fe40003f44270 */
[----:B------:R-:W-:-:S02]  /*30a0*/  FSEL R27, R78, -INF , P6 ;  /* 0xff8000004e1b7808 */ /* 0x000fc40003000000 */
[----:B------:R-:W-:Y:S02]  /*30b0*/  FSEL R161, R48, -INF , P2 ;  /* 0xff80000030a17808 */ /* 0x000fe40001000000 */
[----:B------:R-:W-:Y:S01]  /*30c0*/  ISETP.GT.AND P2, PT, R24, 0x41, PT ;  /* 0x000000411800780c */ /* 0x000fe20003f44270 */
[----:B------:R-:W2:Y:S01]  /*30d0*/  MUFU.TANH R68, R68 ;  /* 0x0000004400447308 */ /* 0x000ea20000002400 */
[----:B0-----:R-:W-:Y:S02]  /*30e0*/  FSEL R172, R65, -INF , P5 ;  /* 0xff80000041ac7808 */ /* 0x001fe40002800000 */
[----:B------:R-:W-:Y:S02]  /*30f0*/  FSEL R0, R0, -INF , P2 ;  /* 0xff80000000007808 */ /* 0x000fe40001000000 */
[----:B------:R-:W-:Y:S02]  /*3100*/  ISETP.GT.AND P2, PT, R24, 0x58, PT ;  /* 0x000000581800780c */ /* 0x000fe40003f44270 */
[----:B------:R-:W-:Y:S01]  /*3110*/  ISETP.GT.AND P5, PT, R25, 0x8, PT ;  /* 0x000000081900780c */ /* 0x000fe20003fa4270 */
[----:B------:R-:W0:Y:S01]  /*3120*/  MUFU.TANH R31, R31 ;  /* 0x0000001f001f7308 */ /* 0x000e220000002400 */
[----:B-1----:R-:W-:-:S02]  /*3130*/  FSEL R12, R12, -INF , P4 ;  /* 0xff8000000c0c7808 */ /* 0x002fc40002000000 */
[----:B------:R-:W-:Y:S02]  /*3140*/  ISETP.GT.AND P4, PT, R24, 0x59, PT ;  /* 0x000000591800780c */ /* 0x000fe40003f84270 */
[----:B------:R-:W-:Y:S02]  /*3150*/  FMNMX.FTZ R33, R32, R29, !PT ;  /* 0x0000001d20217209 */ /* 0x000fe40007810000 */
[----:B------:R-:W-:Y:S01]  /*3160*/  FSEL R29, R80, -INF , P5 ;  /* 0xff800000501d7808 */ /* 0x000fe20002800000 */
[----:B------:R-:W1:Y:S01]  /*3170*/  MUFU.TANH R34, R34 ;  /* 0x0000002200227308 */ /* 0x000e620000002400 */
[----:B--2---:R-:W-:Y:S02]  /*3180*/  FSEL R174, R68, -INF , P2 ;  /* 0xff80000044ae7808 */ /* 0x004fe40001000000 */
[----:B------:R-:W-:Y:S02]  /*3190*/  ISETP.GT.AND P2, PT, R25, 0x9, PT ;  /* 0x000000091900780c */ /* 0x000fe40003f44270 */
[----:B------:R-:W-:-:S02]  /*31a0*/  FMNMX.FTZ R24, R13, R27, !PT ;  /* 0x0000001b0d187209 */ /* 0x000fc40007810000 */
[----:B------:R-:W-:Y:S01]  /*31b0*/  FMNMX.FTZ R33, R182, R33, !PT ;  /* 0x00000021b6217209 */ /* 0x000fe20007810000 */
[----:B------:R-:W2:Y:S01]  /*31c0*/  MUFU.TANH R35, R35 ;  /* 0x0000002300237308 */ /* 0x000ea20000002400 */
[----:B0-----:R-:W-:Y:S02]  /*31d0*/  FSEL R31, R31, -INF , P2 ;  /* 0xff8000001f1f7808 */ /* 0x001fe40001000000 */
[----:B------:R-:W-:Y:S02]  /*31e0*/  FMNMX.FTZ R24, R29, R24, !PT ;  /* 0x000000181d187209 */ /* 0x000fe40007810000 */
[----:B------:R-:W-:Y:S02]  /*31f0*/  ISETP.GT.AND P6, PT, R25, 0x11, PT ;  /* 0x000000111900780c */ /* 0x000fe40003fc4270 */
[----:B------:R-:W-:Y:S01]  /*3200*/  FMNMX.FTZ R24, R31, R24, !PT ;  /* 0x000000181f187209 */ /* 0x000fe20007810000 */
[----:B------:R-:W0:Y:S01]  /*3210*/  MUFU.TANH R38, R38 ;  /* 0x0000002600267308 */ /* 0x000e220000002400 */
[----:B-1----:R-:W-:-:S02]  /*3220*/  FSEL R183, R34, -INF , P3 ;  /* 0xff80000022b77808 */ /* 0x002fc40001800000 */
[----:B------:R-:W-:Y:S02]  /*3230*/  FMNMX.FTZ R33, R186, R33, !PT ;  /* 0x00000021ba217209 */ /* 0x000fe40007810000 */
[----:B------:R-:W-:Y:S02]  /*3240*/  ISETP.GT.AND P5, PT, R25, 0x18, PT ;  /* 0x000000181900780c */ /* 0x000fe40003fa4270 */
[----:B------:R-:W-:Y:S01]  /*3250*/  FMNMX.FTZ R24, R183, R24, !PT ;  /* 0x00000018b7187209 */ /* 0x000fe20007810000 */
[----:B------:R-:W1:Y:S01]  /*3260*/  MUFU.TANH R39, R39 ;  /* 0x0000002700277308 */ /* 0x000e620000002400 */
[----:B--2---:R-:W-:Y:S02]  /*3270*/  FSEL R211, R35, -INF , P6 ;  /* 0xff80000023d37808 */ /* 0x004fe40003000000 */
[----:B------:R-:W-:Y:S02]  /*3280*/  FMNMX.FTZ R33, R188, R33, !PT ;  /* 0x00000021bc217209 */ /* 0x000fe40007810000 */
[----:B------:R-:W-:-:S02]  /*3290*/  ISETP.GT.AND P2, PT, R25, 0x19, PT ;  /* 0x000000191900780c */ /* 0x000fc40003f44270 */
        /* <DEDUP_REMOVED lines=82> */
[----:B-1----:R-:W-:-:S04]  /*37c0*/  FSEL R178, R69, -INF , P4 ;  /* 0xff80000045b27808 */ /* 0x002fc80002000000 */
[----:B------:R-:W-:Y:S02]  /*37d0*/  FMNMX.FTZ R33, R178, R33, !PT ;  /* 0x00000021b2217209 */ /* 0x000fe40007810000 */
[----:B--2---:R-:W-:-:S03]  /*37e0*/  FSEL R175, R70, -INF , P3 ;  /* 0xff80000046af7808 */ /* 0x004fc60001800000 */
[----:B------:R-:W1:Y:S01]  /*37f0*/  SHFL.BFLY PT, R34, R33, 0x2, 0x1f ;  /* 0x0c401f0021227f89 */ /* 0x000e6200000e0000 */
[----:B------:R-:W-:Y:S02]  /*3800*/  FMNMX.FTZ R24, R175, R24, !PT ;  /* 0x00000018af187209 */ /* 0x000fe40007810000 */
[----:B0-----:R-:W-:-:S04]  /*3810*/  FSEL R181, R71, -INF , P2 ;  /* 0xff80000047b57808 */ /* 0x001fc80001000000 */
[----:B------:R-:W-:-:S05]  /*3820*/  FMNMX.FTZ R24, R181, R24, !PT ;  /* 0x00000018b5187209 */ /* 0x000fca0007810000 */
[----:B------:R-:W0:Y:S01]  /*3830*/  SHFL.BFLY PT, R35, R24, 0x2, 0x1f ;  /* 0x0c401f0018237f89 */ /* 0x000e2200000e0000 */
[----:B-1----:R-:W-:-:S05]  /*3840*/  FMNMX.FTZ R34, R33, R34, !PT ;  /* 0x0000002221227209 */ /* 0x002fca0007810000 */
[----:B------:R-:W1:Y:S01]  /*3850*/  SHFL.BFLY PT, R25, R34, 0x1, 0x1f ;  /* 0x0c201f0022197f89 */ /* 0x000e6200000e0000 */
[----:B0-----:R-:W-:-:S05]  /*3860*/  FMNMX.FTZ R35, R24, R35, !PT ;  /* 0x0000002318237209 */ /* 0x001fca0007810000 */
[----:B------:R-:W0:Y:S01]  /*3870*/  SHFL.BFLY PT, R36, R35, 0x1, 0x1f ;  /* 0x0c201f0023247f89 */ /* 0x000e2200000e0000 */
[----:B-1----:R-:W-:-:S04]  /*3880*/  FMNMX.FTZ R156, R34, R25, !PT ;  /* 0x00000019229c7209 */ /* 0x002fc80007810000 */
[C---:B------:R-:W-:Y:S01]  /*3890*/  FSETP.NEU.FTZ.AND P2, PT, R156.reuse, -INF , PT ;  /* 0xff8000009c00780b */ /* 0x040fe20003f5d000 */
[----:B------:R-:W-:-:S05]  /*38a0*/  FMUL.FTZ R177, R156, UR10 ;  /* 0x0000000a9cb17c20 */ /* 0x000fca0008410000 */
[----:B------:R-:W-:-:S05]  /*38b0*/  FSEL R177, R177, RZ, P2 ;  /* 0x000000ffb1b17208 */ /* 0x000fca0001000000 */
[--C-:B------:R-:W-:Y:S01]  /*38c0*/  FFMA.FTZ R163, R26, UR10, -R177.reuse ;  /* 0x0000000a1aa37c23 */ /* 0x100fe200080108b1 */
[----:B0-----:R-:W-:Y:S01]  /*38d0*/  FMNMX.FTZ R157, R35, R36, !PT ;  /* 0x00000024239d7209 */ /* 0x001fe20007810000 */
[--C-:B------:R-:W-:Y:S01]  /*38e0*/  FFMA.FTZ R162, R28, UR10, -R177.reuse ;  /* 0x0000000a1ca27c23 */ /* 0x100fe200080108b1 */
[--C-:B------:R-:W-:Y:S01]  /*38f0*/  FFMA.FTZ R165, R30, UR10, -R177.reuse ;  /* 0x0000000a1ea57c23 */ /* 0x100fe200080108b1 */
[--C-:B------:R-:W-:Y:S01]  /*3900*/  FFMA.FTZ R166, R32, UR10, -R177.reuse ;  /* 0x0000000a20a67c23 */ /* 0x100fe200080108b1 */
[C---:B------:R-:W-:Y:S01]  /*3910*/  FSETP.NEU.FTZ.AND P2, PT, R157.reuse, -INF , PT ;  /* 0xff8000009d00780b */ /* 0x040fe20003f5d000 */
[----:B------:R-:W-:Y:S01]  /*3920*/  FMUL.FTZ R176, R157, UR10 ;  /* 0x0000000a9db07c20 */ /* 0x000fe20008410000 */
[----:B------:R-:W-:Y:S01]  /*3930*/  MUFU.EX2 R163, R163 ;  /* 0x000000a300a37308 */ /* 0x000fe20000000800 */
[--C-:B------:R-:W-:Y:S01]  /*3940*/  FFMA.FTZ R185, R186, UR10, -R177.reuse ;  /* 0x0000000abab97c23 */ /* 0x100fe200080108b1 */
[--C-:B------:R-:W-:Y:S01]  /*3950*/  FFMA.FTZ R186, R188, UR10, -R177.reuse ;  /* 0x0000000abcba7c23 */ /* 0x100fe200080108b1 */
[--C-:B------:R-:W-:Y:S01]  /*3960*/  FFMA.FTZ R189, R184, UR10, -R177.reuse ;  /* 0x0000000ab8bd7c23 */ /* 0x100fe200080108b1 */
[----:B------:R-:W-:Y:S01]  /*3970*/  FSEL R176, R176, RZ, P2 ;  /* 0x000000ffb0b07208 */ /* 0x000fe20001000000 */
[--C-:B------:R-:W-:Y:S01]  /*3980*/  FFMA.FTZ R182, R182, UR10, -R177.reuse ;  /* 0x0000000ab6b67c23 */ /* 0x100fe200080108b1 */
[----:B------:R-:W-:Y:S01]  /*3990*/  ISETP.NE.AND P2, PT, R81, RZ, PT ;  /* 0x000000ff5100720c */ /* 0x000fe20003f45270 */
[--C-:B------:R-:W-:Y:S01]  /*39a0*/  FFMA.FTZ R198, R198, UR10, -R177.reuse ;  /* 0x0000000ac6c67c23 */ /* 0x100fe200080108b1 */
[----:B------:R-:W0:Y:S01]  /*39b0*/  S2R R81, SR_TID.X ;  /* 0x0000000000517919 */ /* 0x000e220000002100 */
        /* <DEDUP_REMOVED lines=11> */
[----:B------:R-:W-:Y:S01]  /*3a70*/  FFMA.FTZ R213, R192, UR10, -R177 ;  /* 0x0000000ac0d57c23 */ /* 0x000fe200080108b1 */
[----:B------:R-:W-:Y:S01]  /*3a80*/  MUFU.EX2 R165, R165 ;  /* 0x000000a500a57308 */ /* 0x000fe20000000800 */
[--C-:B------:R-:W-:Y:S01]  /*3a90*/  FFMA.FTZ R192, R215, UR10, -R176.reuse ;  /* 0x0000000ad7c07c23 */ /* 0x100fe200080108b0 */
[--C-:B------:R-:W-:Y:S01]  /*3aa0*/  FFMA.FTZ R196, R217, UR10, -R176.reuse ;  /* 0x0000000ad9c47c23 */ /* 0x100fe200080108b0 */
[----:B------:R-:W-:Y:S01]  /*3ab0*/  @!P2 PRMT R13, RZ, 0x654, R13 ;  /* 0x00000654ff0da816 */ /* 0x000fe2000000000d */
[--C-:B------:R-:W-:Y:S01]  /*3ac0*/  FFMA.FTZ R194, R194, UR10, -R177.reuse ;  /* 0x0000000ac2c27c23 */ /* 0x100fe200080108b1 */
[--C-:B------:R-:W-:Y:S01]  /*3ad0*/  FFMA.FTZ R215, R221, UR10, -R176.reuse ;  /* 0x0000000addd77c23 */ /* 0x100fe200080108b0 */
[--C-:B------:R-:W-:Y:S01]  /*3ae0*/  FFMA.FTZ R217, R219, UR10, -R176.reuse ;  /* 0x0000000adbd97c23 */ /* 0x100fe200080108b0 */
[--C-:B------:R-:W-:Y:S01]  /*3af0*/  FFMA.FTZ R204, R159, UR10, -R177.reuse ;  /* 0x0000000a9fcc7c23 */ /* 0x100fe200080108b1 */
[----:B------:R-:W2:Y:S01]  /*3b00*/  MUFU.EX2 R166, R166 ;  /* 0x000000a600a67308 */ /* 0x000ea20000000800 */
        /* <DEDUP_REMOVED lines=10> */
[----:B0-----:R-:W-:Y:S01]  /*3bb0*/  SHF.R.U32.HI R81, RZ, 0x7, R81 ;  /* 0x00000007ff517819 */ /* 0x001fe20000011651 */
[--C-:B------:R-:W-:Y:S01]  /*3bc0*/  FFMA.FTZ R0, R12, UR10, -R177.reuse ;  /* 0x0000000a0c007c23 */ /* 0x100fe200080108b1 */
[--C-:B------:R-:W-:Y:S01]  /*3bd0*/  FFMA.FTZ R12, R191, UR10, -R176.reuse ;  /* 0x0000000abf0c7c23 */ /* 0x100fe200080108b0 */
[--C-:B------:R-:W-:Y:S01]  /*3be0*/  FFMA.FTZ R207, R190, UR10, -R177.reuse ;  /* 0x0000000abecf7c23 */ /* 0x100fe200080108b1 */
[----:B------:R-:W-:Y:S01]  /*3bf0*/  IADD3 R203, -R81, 0xb, RZ ;  /* 0x0000000b51cb7810 */ /* 0x000fe20007ffe1ff */
[----:B------:R-:W0:Y:S01]  /*3c00*/  MUFU.EX2 R171, R171 ;  /* 0x000000ab00ab7308 */ /* 0x000e220000000800 */
[----:B--2---:R-:W-:Y:S01]  /*3c10*/  F2FP.BF16.F32.PACK_AB R154, R166, R165 ;  /* 0x000000a5a69a723e */ /* 0x004fe200000010ff */
[--C-:B------:R-:W-:Y:S01]  /*3c20*/  FFMA.FTZ R191, R193, UR10, -R176.reuse ;  /* 0x0000000ac1bf7c23 */ /* 0x100fe200080108b0 */
[--C-:B------:R-:W-:Y:S01]  /*3c30*/  FFMA.FTZ R158, R158, UR10, -R177.reuse ;  /* 0x0000000a9e9e7c23 */ /* 0x100fe200080108b1 */
[----:B------:R1:W-:Y:S06]  /*3c40*/  BAR.ARV R203, 0x100 ;  /* 0x000400cb0000751d */ /* 0x0003ec0000002000 */
[----:B------:R2:W-:Y:S01]  /*3c50*/  @!P2 SYNCS.ARRIVE.TRANS64.RED.A1T0 RZ, [R13+URZ], RZ ;  /* 0x000000ff0dffa9a7 */ /* 0x0005e2000810043f */
[----:B------:R-:W-:Y:S01]  /*3c60*/  MUFU.EX2 R168, R168 ;  /* 0x000000a800a87308 */ /* 0x000fe20000000800 */
[--C-:B------:R-:W-:Y:S01]  /*3c70*/  FFMA.FTZ R190, R195, UR10, -R176.reuse ;  /* 0x0000000ac3be7c23 */ /* 0x100fe200080108b0 */
[--C-:B------:R-:W-:Y:S01]  /*3c80*/  FFMA.FTZ R193, R197, UR10, -R176.reuse ;  /* 0x0000000ac5c17c23 */ /* 0x100fe200080108b0 */
[--C-:B------:R-:W-:Y:S01]  /*3c90*/  FFMA.FTZ R195, R172, UR10, -R177.reuse ;  /* 0x0000000aacc37c23 */ /* 0x100fe200080108b1 */
[--C-:B------:R-:W-:Y:S01]  /*3ca0*/  FFMA.FTZ R172, R174, UR10, -R177.reuse ;  /* 0x0000000aaeac7c23 */ /* 0x100fe200080108b1 */
[--C-:B------:R-:W-:Y:S01]  /*3cb0*/  FFMA.FTZ R180, R180, UR10, -R177.reuse ;  /* 0x0000000ab4b47c23 */ /* 0x100fe200080108b1 */
[----:B0-----:R-:W-:Y:S01]  /*3cc0*/  F2FP.BF16.F32.PACK_AB R153, R171, R164 ;  /* 0x000000a4ab99723e */ /* 0x001fe200000010ff */
[--C-:B------:R-:W-:Y:S01]  /*3cd0*/  FFMA.FTZ R174, R179, UR10, -R176.reuse ;  /* 0x0000000ab3ae7c23 */ /* 0x100fe200080108b0 */
[----:B------:R-:W0:Y:S01]  /*3ce0*/  MUFU.EX2 R169, R169 ;  /* 0x000000a900a97308 */ /* 0x000e220000000800 */
[--C-:B------:R-:W-:Y:S01]  /*3cf0*/  FFMA.FTZ R173, R173, UR10, -R176.reuse ;  /* 0x0000000aadad7c23 */ /* 0x100fe200080108b0 */
[--C-:B------:R-:W-:Y:S01]  /*3d00*/  FFMA.FTZ R175, R175, UR10, -R176.reuse ;  /* 0x0000000aafaf7c23 */ /* 0x100fe200080108b0 */
[----:B------:R-:W-:Y:S01]  /*3d10*/  FFMA.FTZ R177, R178, UR10, -R177 ;  /* 0x0000000ab2b17c23 */ /* 0x000fe200080108b1 */
[----:B------:R-:W-:Y:S01]  /*3d20*/  FFMA.FTZ R176, R181, UR10, -R176 ;  /* 0x0000000ab5b07c23 */ /* 0x000fe200080108b0 */
[----:B------:R-:W-:Y:S01]  /*3d30*/  FADD.FTZ R162, R163, R162 ;  /* 0x000000a2a3a27221 */ /* 0x000fe20000010000 */
[----:B------:R-:W-:Y:S01]  /*3d40*/  FADD.FTZ R171, R164, R171 ;  /* 0x000000aba4ab7221 */ /* 0x000fe20000010000 */
[----:B--2---:R-:W-:Y:S01]  /*3d50*/  IMAD.U32 R13, RZ, RZ, UR5 ;  /* 0x00000005ff0d7e24 */ /* 0x004fe2000f8e00ff */
[----:B------:R-:W-:Y:S01]  /*3d60*/  MUFU.EX2 R182, R182 ;  /* 0x000000b600b67308 */ /* 0x000fe20000000800 */
[----:B------:R-:W-:Y:S01]  /*3d70*/  FADD.FTZ R165, R165, R162 ;  /* 0x000000a2a5a57221 */ /* 0x000fe20000010000 */
[----:B------:R-:W-:-:S03]  /*3d80*/  @!P2 VIADD R170, R170, 0x32460 ;  /* 0x00032460aaaaa836 */ /* 0x000fc60000000000 */
[----:B------:R-:W-:Y:S02]  /*3d90*/  FADD.FTZ R165, R166, R165 ;  /* 0x000000a5a6a57221 */ /* 0x000fe40000010000 */
[----:B------:R-:W-:Y:S01]  /*3da0*/  @!P2 PRMT R170, RZ, 0x654, R170 ;  /* 0x00000654ffaaa816 */ /* 0x000fe200000000aa */
[----:B------:R-:W2:Y:S01]  /*3db0*/  MUFU.EX2 R185, R185 ;  /* 0x000000b900b97308 */ /* 0x000ea20000000800 */
[----:B0-----:R-:W-:Y:S01]  /*3dc0*/  F2FP.BF16.F32.PACK_AB R155, R169, R168 ;  /* 0x000000a8a99b723e */ /* 0x001fe200000010ff */
[----:B------:R1:W-:Y:S01]  /*3dd0*/  BAR.SYNC.DEFER_BLOCKING R200, 0x100 ;  /* 0x000400c80000751d */ /* 0x0003e20000010000 */
[----:B------:R-:W-:-:S04]  /*3de0*/  FADD.FTZ R168, R168, R171 ;  /* 0x000000aba8a87221 */ /* 0x000fc80000010000 */
[----:B------:R-:W-:Y:S01]  /*3df0*/  FADD.FTZ R168, R169, R168 ;  /* 0x000000a8a9a87221 */ /* 0x000fe20000010000 */
[----:B------:R-:W-:Y:S08]  /*3e00*/  MUFU.EX2 R186, R186 ;  /* 0x000000ba00ba7308 */ /* 0x000ff00000000800 */
[----:B------:R-:W-:Y:S08]  /*3e10*/  MUFU.EX2 R189, R189 ;  /* 0x000000bd00bd7308 */ /* 0x000ff00000000800 */
[----:B------:R-:W-:Y:S01]  /*3e20*/  MUFU.EX2 R183, R183 ;  /* 0x000000b700b77308 */ /* 0x000fe20000000800 */
[----:B------:R-:W-:-:S06]  /*3e30*/  WARPGROUP.ARRIVE ;  /* 0x00000000000079c5 */ /* 0x000fcc0000000000 */
[----:B------:R-:W-:Y:S01]  /*3e40*/  HGMMA.64x256x16.F32.BF16 R24, R152, gdesc[UR12].tnspB, RZ, !UPT, gsb0 ;  /* 0x43e0000c98187df0 */ /* 0x000fe2000c0018ff */
[----:B------:R-:W0:Y:S01]  /*3e50*/  MUFU.EX2 R184, R184 ;  /* 0x000000b800b87308 */ /* 0x000e220000000800 */
[----:B------:R-:W-:Y:S01]  /*3e60*/  UMOV UR14, UR4 ;  /* 0x00000004000e7c82 */ /* 0x000fe20008000000 */
[----:B------:R-:W-:Y:S01]  /*3e70*/  UMOV UR15, 0x40000040 ;  /* 0x40000040000f7882 */ /* 0x000fe20000000000 */
[----:B------:R-:W-:-:S05]  /*3e80*/  UIADD3 UR4, UR5, 0x100, URZ ;  /* 0x0000010005047890 */ /* 0x000fca000fffe03f */
        /* <DEDUP_REMOVED lines=9> */
[----:B------:R-:W1:Y:S08]  /*3f20*/  MUFU.EX2 R217, R217 ;  /* 0x000000d900d97308 */ /* 0x000e700000000800 */
[----:B------:R-:W-:Y:S08]  /*3f30*/  MUFU.EX2 R161, R161 ;  /* 0x000000a100a17308 */ /* 0x000ff00000000800 */
[----:B------:R-:W1:Y:S08]  /*3f40*/  MUFU.EX2 R204, R204 ;  /* 0x000000cc00cc7308 */ /* 0x000e700000000800 */
[----:B------:R-:W-:Y:S08]  /*3f50*/  MUFU.EX2 R159, R159 ;  /* 0x0000009f009f7308 */ /* 0x000ff00000000800 */
[----:B------:R-:W-:Y:S08]  /*3f60*/  MUFU.EX2 R160, R160 ;  /* 0x000000a000a07308 */ /* 0x000ff00000000800 */
[----:B------:R-:W-:Y:S08]  /*3f70*/  MUFU.EX2 R167, R167 ;  /* 0x000000a700a77308 */ /* 0x000ff00000000800 */
[----:B------:R-:W1:Y:S08]  /*3f80*/  MUFU.EX2 R206, R206 ;  /* 0x000000ce00ce7308 */ /* 0x000e700000000800 */
        /* <DEDUP_REMOVED lines=16> */
[----:B------:R-:W-:Y:S01]  /*4090*/  MUFU.EX2 R175, R175 ;  /* 0x000000af00af7308 */ /* 0x000fe20000000800 */
[----:B------:R-:W-:-:S02]  /*40a0*/  WARPGROUP.DEPBAR.LE gsb0, 0x0 ;  /* 0x00008000000079c5 */ /* 0x000fc40000010000 */
[----:B--2---:R-:W-:-:S05]  /*40b0*/  F2FP.BF16.F32.PACK_AB R152, R185, R182 ;  /* 0x000000b6b998723e */ /* 0x004fca00000010ff */
[----:B------:R-:W2:Y:S01]  /*40c0*/  MUFU.EX2 R176, R176 ;  /* 0x000000b000b07308 */ /* 0x000ea20000000800 */
[----:B0-----:R-:W-:Y:S01]  /*40d0*/  F2FP.BF16.F32.PACK_AB R153, R184, R183 ;  /* 0x000000b7b899723e */ /* 0x001fe200000010ff */
        /* <DEDUP_REMOVED lines=11> */
[----:B------:R-:W-:Y:S01]  /*4190*/  UMOV UR14, UR4 ;  /* 0x00000004000e7c82 */ /* 0x000fe20008000000 */
[----:B------:R-:W-:Y:S01]  /*41a0*/  UMOV UR15, 0x40000040 ;  /* 0x40000040000f7882 */ /* 0x000fe20000000000 */
[----:B------:R-:W-:Y:S01]  /*41b0*/  UIADD3 UR4, UR5, 0x180, URZ ;  /* 0x0000018005047890 */ /* 0x000fe2000fffe03f */
        /* <DEDUP_REMOVED lines=14> */
[----:B------:R-:W-:-:S06]  /*42a0*/  FADD.FTZ R196, R217, R196 ;  /* 0x000000c4d9c47221 */ /* 0x000fcc0000010000 */
[----:B------:R-:W-:Y:S01]  /*42b0*/  HGMMA.64x256x16.F32.BF16 R24, R152, gdesc[UR12].tnspB, R24, gsb0 ;  /* 0x43e0000c98187df0 */ /* 0x000fe20008001818 */
[----:B------:R-:W-:Y:S01]  /*42c0*/  UMOV UR14, UR4 ;  /* 0x00000004000e7c82 */ /* 0x000fe20008000000 */
[----:B------:R-:W-:Y:S01]  /*42d0*/  UMOV UR15, 0x40000040 ;  /* 0x40000040000f7882 */ /* 0x000fe20000000000 */
[----:B------:R-:W-:Y:S01]  /*42e0*/  UIADD3 UR4, UR5, 0x200, URZ ;  /* 0x0000020005047890 */ /* 0x000fe2000fffe03f */
        /* <DEDUP_REMOVED lines=13> */
[----:B------:R-:W-:-:S07]  /*43c0*/  FADD.FTZ R199, R208, R199 ;  /* 0x000000c7d0c77221 */ /* 0x000fce0000010000 */
        /* <DEDUP_REMOVED lines=21> */
[----:B------:R-:W-:Y:S02]  /*4520*/  @UP0 ULDC UR4, c[0x0][0x44c] ;  /* 0x0001130000040ab9 */ /* 0x000fe40000000800 */
[----:B------:R-:W-:-:S04]  /*4530*/  UIMAD.WIDE.U32 UR4, UR38, UR4, URZ ;  /* 0x00000004260472a5 */ /* 0x000fc8000f8e003f */
[----:B------:R-:W-:-:S04]  /*4540*/  @UP0 USHF.R.U32.HI UR38, URZ, UR7, UR5 ;  /* 0x000000073f260299 */ /* 0x000fc80008011605 */
[----:B------:R-:W-:-:S04]  /*4550*/  UIADD3 UR4, UR38, -UR6, UR39 ;  /* 0x8000000626047290 */ /* 0x000fc8000fffe027 */
[----:B------:R-:W-:-:S04]  /*4560*/  UIMAD.WIDE UR4, UR4, 0x2aaaaaab, URZ ;  /* 0x2aaaaaab040478a5 */ /* 0x000fc8000f8e023f */
[----:B------:R-:W-:-:S04]  /*4570*/  USHF.R.U32.HI UR4, URZ, 0x1f, UR5 ;  /* 0x0000001f3f047899 */ /* 0x000fc80008011605 */
[----:B------:R-:W-:-:S04]  /*4580*/  ULEA.HI.SX32 UR4, UR5, UR4, 0x1c ;  /* 0x0000000405047291 */ /* 0x000fc8000f8fe23f */
[----:B------:R-:W-:-:S04]  /*4590*/  UISETP.LT.AND UP1, UPT, UR11, UR4, UPT ;  /* 0x000000040b00728c */ /* 0x000fc8000bf21270 */
[----:B------:R-:W-:-:S03]  /*45a0*/  USEL UR56, UR11, UR4, !UP1 ;  /* 0x000000040b387287 */ /* 0x000fc6000c800000 */
[----:B------:R-:W-:Y:S01]  /*45b0*/  UMOV UR4, URZ ;  /* 0x0000003f00047c82 */ /* 0x000fe20008000000 */
        /* <DEDUP_REMOVED lines=20> */
[----:B------:R-:W-:Y:S01]  /*4700*/  IMAD.MOV.U32 R204, RZ, RZ, R157 ;  /* 0x000000ffffcc7224 */ /* 0x000fe200078e009d */
[----:B------:R-:W-:Y:S01]  /*4710*/  MOV R205, R156 ;  /* 0x0000009c00cd7202 */ /* 0x000fe20000000f00 */
[----:B------:R-:W-:Y:S01]  /*4720*/  UMOV UR60, URZ ;  /* 0x0000003f003c7c82 */ /* 0x000fe20008000000 */
[----:B------:R-:W-:Y:S01]  /*4730*/  UMOV UR7, UR61 ;  /* 0x0000003d00077c82 */ /* 0x000fe20008000000 */
[----:B------:R-:W-:-:S05]  /*4740*/  UMOV UR4, URZ ;  /* 0x0000003f00047c82 */ /* 0x000fca0008000000 */
.L_x_13453:
[----:B------:R-:W-:-:S04]  /*4750*/  UIADD3 UR4, UR4, 0x1, URZ ;  /* 0x0000000104047890 */ /* 0x000fc8000fffe03f */
[----:B------:R-:W-:-:S04]  /*4760*/  UISETP.NE.AND UP1, UPT, UR4, 0x2, UPT ;  /* 0x000000020400788c */ /* 0x000fc8000bf25270 */
[----:B------:R-:W-:Y:S02]  /*4770*/  USEL UR5, URZ, 0x1, UP1 ;  /* 0x000000013f057887 */ /* 0x000fe40008800000 */
[----:B------:R-:W-:Y:S02]  /*4780*/  USEL UR4, UR4, URZ, UP1 ;  /* 0x0000003f04047287 */ /* 0x000fe40008800000 */
[----:B------:R-:W-:Y:S01]  /*4790*/  ULOP3.LUT UR60, UR60, UR5, URZ, 0x3c, !UPT ;  /* 0x000000053c3c7292 */ /* 0x000fe2000f8e3c3f */
[----:B-1----:R-:W-:Y:S11]  /*47a0*/  @!P0 BRA `(.L_x_13445) ;  /* 0x0000000000048947 */ /* 0x002ff60003800000 */
[----:B------:R-:W-:Y:S01]  /*47b0*/  BPT.TRAP 0x1 ;  /* 0x000000040000795c */ /* 0x000fe20000300000 */
.L_x_13445:
[----:B------:R-:W-:Y:S01]  /*47c0*/  R2UR UR5, R22 ;  /* 0x00000000160572ca */ /* 0x000fe200000e0000 */
[----:B------:R-:W-:-:S05]  /*47d0*/  IMAD.U32 R203, RZ, RZ, UR60 ;  /* 0x0000003cffcb7e24 */ /* 0x000fca000f8e00ff */
[----:B------:R-:W-:-:S07]  /*47e0*/  SHF.L.U32 R203, R203, 0x1f, RZ ;  /* 0x0000001fcbcb7819 */ /* 0x000fce00000006ff */
[----:B------:R-:W-:-:S09]  /*47f0*/  ULEA UR5, UR4, UR5, 0x3 ;  /* 0x0000000504057291 */ /* 0x000fd2000f8e183f */
[----:B------:R1:W2:Y:S01]  /*4800*/  SYNCS.PHASECHK.TRANS64.TRYWAIT P3, [UR5+0x32430], R203 ;  /* 0x032430cbff0075a7 */ /* 0x0002a20008060145 */
[----:B------:R-:W-:Y:S05]  /*4810*/  @!P0 BRA `(.L_x_13446) ;  /* 0x0000000000048947 */ /* 0x000fea0003800000 */
[----:B------:R-:W-:Y:S01]  /*4820*/  BPT.TRAP 0x1 ;  /* 0x000000040000795c */ /* 0x000fe20000300000 */
.L_x_13446:
[----:B--2---:R-:W-:Y:S05]  /*4830*/  @P3 BRA `(.L_x_13447) ;  /* 0x0000000000083947 */ /* 0x004fea0003800000 */
[----:B------:R-:W2:Y:S02]  /*4840*/  SYNCS.PHASECHK.TRANS64.TRYWAIT P3, [UR5+0x32430], R203 ;  /* 0x032430cbff0075a7 */ /* 0x000ea40008060145 */
[----:B--2---:R-:W-:Y:S05]  /*4850*/  @!P3 BRA `(.L_x_13448) ;  /* 0x000000d400e8b947 */ /* 0x004fea0003800000 */
.L_x_13447:
        /* <DEDUP_REMOVED lines=51> */
.L_x_13449:
[----:B------:R0:W2:Y:S01]  /*4b90*/  SYNCS.PHASECHK.TRANS64.TRYWAIT P3, [UR5+0x32450], R203 ;  /* 0x032450cbff0075a7 */ /* 0x0000a20008060145 */
[----:B------:R-:W-:Y:S05]  /*4ba0*/  @!P0 BRA `(.L_x_13450) ;  /* 0x0000000000048947 */ /* 0x000fea0003800000 */
[----:B------:R-:W-:Y:S01]  /*4bb0*/  BPT.TRAP 0x1 ;  /* 0x000000040000795c */ /* 0x000fe20000300000 */
.L_x_13450:
[----:B--2---:R-:W-:Y:S05]  /*4bc0*/  @P3 BRA `(.L_x_13451) ;  /* 0x0000000000083947 */ /* 0x004fea0003800000 */
[----:B------:R-:W2:Y:S02]  /*4bd0*/  SYNCS.PHASECHK.TRANS64.TRYWAIT P3, [UR5+0x32450], R203 ;  /* 0x032450cbff0075a7 */ /* 0x000ea40008060145 */
[----:B--2---:R-:W-:Y:S05]  /*4be0*/  @!P3 BRA `(.L_x_13452) ;  /* 0x000000d4001cb947 */ /* 0x004fea0003800000 */
.L_x_13451:
        /* <DEDUP_REMOVED lines=17> */
[----:B------:R-:W-:Y:S01]  /*4d00*/  UIADD3 UR10, UR6, 0x2, URZ ;  /* 0x00000002060a7890 */ /* 0x000fe2000fffe03f */
[----:B------:R-:W-:Y:S01]  /*4d10*/  MOV R209, UR57 ;  /* 0x0000003900d17c02 */ /* 0x000fe20008000f00 */
[----:B------:R-:W-:Y:S01]  /*4d20*/  UIADD3 UR14, UR6, 0x300, URZ ;  /* 0x00000300060e7890 */ /* 0x000fe2000fffe03f */
[----:B------:R-:W-:Y:S01]  /*4d30*/  MOV R210, UR56 ;  /* 0x0000003800d27c02 */ /* 0x000fe20008000f00 */
[----:B------:R-:W-:Y:S01]  /*4d40*/  UMOV UR50, UR6 ;  /* 0x0000000600327c82 */ /* 0x000fe20008000000 */
[----:B------:R-:W-:Y:S01]  /*4d50*/  R2UR UR56, R14 ;  /* 0x000000000e3872ca */ /* 0x000fe200000e0000 */
[----:B------:R-:W-:Y:S01]  /*4d60*/  HGMMA.64x96x16.F32.BF16 R152, gdesc[UR48], R152, gsb0 ;  /* 0x01600000309879f0 */ /* 0x000fe20008001898 */
[----:B------:R-:W-:Y:S01]  /*4d70*/  UMOV UR54, UR10 ;  /* 0x0000000a00367c82 */ /* 0x000fe20008000000 */
[----:B------:R-:W-:Y:S01]  /*4d80*/  R2UR UR57, R15 ;  /* 0x000000000f3972ca */ /* 0x000fe200000e0000 */
[----:B------:R-:W-:Y:S01]  /*4d90*/  UIADD3 UR10, UR6, 0x4, URZ ;  /* 0x00000004060a7890 */ /* 0x000fe2000fffe03f */
[----:B------:R-:W-:Y:S01]  /*4da0*/  R2UR UR49, R203 ;  /* 0x00000000cb3172ca */ /* 0x000fe200000e0000 */
[----:B------:R-:W-:Y:S01]  /*4db0*/  UIADD3 UR18, UR6, 0x302, URZ ;  /* 0x0000030206127890 */ /* 0x000fe2000fffe03f */
[----:B------:R-:W-:Y:S01]  /*4dc0*/  R2UR UR48, R206 ;  /* 0x00000000ce3072ca */ /* 0x000fe200000e0000 */
[----:B------:R-:W-:Y:S01]  /*4dd0*/  UIADD3 UR22, UR6, 0x304, URZ ;  /* 0x0000030406167890 */ /* 0x000fe2000fffe03f */
[----:B------:R-:W0:Y:S01]  /*4de0*/  S2R R212, SR_TID.X ;  /* 0x0000000000d47919 */ /* 0x000e220000002100 */
[----:B------:R-:W-:Y:S01]  /*4df0*/  UMOV UR23, 0x40000040 ;  /* 0x4000004000177882 */ /* 0x000fe20000000000 */
[----:B------:R-:W-:Y:S01]  /*4e00*/  UMOV UR58, UR10 ;  /* 0x0000000a003a7c82 */ /* 0x000fe20008000000 */
[----:B------:R-:W-:-:S02]  /*4e10*/  UIADD3 UR10, UR6, 0x6, URZ ;  /* 0x00000006060a7890 */ /* 0x000fc4000fffe03f */
        /* <DEDUP_REMOVED lines=14> */
[----:B0-----:R-:W-:Y:S01]  /*4f00*/  SHF.R.U32.HI R212, RZ, 0x7, R212 ;  /* 0x00000007ffd47819 */ /* 0x001fe200000116d4 */
        /* <DEDUP_REMOVED lines=11> */
[----:B------:R-:W-:Y:S01]  /*4fc0*/  R2UR UR56, R10 ;  /* 0x000000000a3872ca */ /* 0x000fe200000e0000 */
[----:B------:R-:W-:Y:S01]  /*4fd0*/  UMOV UR58, UR6 ;  /* 0x00000006003a7c82 */ /* 0x000fe20008000000 */
[----:B------:R-:W-:Y:S01]  /*4fe0*/  R2UR UR57, R11 ;  /* 0x000000000b3972ca */ /* 0x000fe200000e0000 */
[----:B------:R-:W-:Y:S01]  /*4ff0*/  UMOV UR59, 0x40000040 ;  /* 0x40000040003b7882 */ /* 0x000fe20000000000 */
[----:B------:R-:W-:Y:S01]  /*5000*/  @UP0 ULDC UR6, c[0x0][0x44c] ;  /* 0x0001130000060ab9 */ /* 0x000fe20000000800 */
[----:B------:R-:W-:Y:S02]  /*5010*/  WARPGROUP.DEPBAR.LE gsb0, 0x0 ;  /* 0x00008000000079c5 */ /* 0x000fe40000010000 */
[----:B------:R-:W-:-:S06]  /*5020*/  WARPGROUP.ARRIVE ;  /* 0x00000000000079c5 */ /* 0x000fcc0000000000 */
[----:B------:R-:W-:Y:S01]  /*5030*/  HGMMA.64x96x16.F32.BF16 R152, gdesc[UR8], R152, gsb0 ;  /* 0x01600000089879f0 */ /* 0x000fe20008001898 */
[----:B------:R-:W-:Y:S01]  /*5040*/  ULDC UR10, c[0x0][0xad0] ;  /* 0x0002b400000a7ab9 */ /* 0x000fe20000000800 */
[----:B------:R-:W-:Y:S01]  /*5050*/  ULDC UR11, c[0x0][0x2f0] ;  /* 0x0000bc00000b7ab9 */ /* 0x000fe20000000800 */
[----:B------:R-:W-:Y:S02]  /*5060*/  WARPGROUP.DEPBAR.LE gsb0, 0x0 ;  /* 0x00008000000079c5 */ /* 0x000fe40000010000 */
[----:B------:R-:W-:-:S06]  /*5070*/  WARPGROUP.ARRIVE ;  /* 0x00000000000079c5 */ /* 0x000fcc0000000000 */
[----:B------:R-:W-:Y:S01]  /*5080*/  HGMMA.64x96x16.F32.BF16 R152, gdesc[UR12], R152, gsb0 ;  /* 0x016000000c9879f0 */ /* 0x000fe20008001898 */
[----:B------:R-:W-:Y:S01]  /*5090*/  R2UR UR14, R13 ;  /* 0x000000000d0e72ca */ /* 0x000fe200000e0000 */
        /* <DEDUP_REMOVED lines=34> */
[----:B------:R-:W-:Y:S02]  /*52c0*/  R2UR UR57, R209 ;  /* 0x00000000d13972ca */ /* 0x000fe400000e0000 */
[----:B------:R-:W-:-:S13]  /*52d0*/  R2UR UR56, R210 ;  /* 0x00000000d23872ca */ /* 0x000fda00000e0000 */
[----:B------:R-:W-:Y:S01]  /*52e0*/  UISETP.GT.AND UP1, UPT, UR7, UR56, UPT ;  /* 0x000000380700728c */ /* 0x000fe2000bf24270 */
[----:B------:R-:W-:Y:S02]  /*52f0*/  WARPGROUP.DEPBAR.LE gsb0, 0x0 ;  /* 0x00008000000079c5 */ /* 0x000fe40000010000 */
[----:B------:R-:W-:Y:S01]  /*5300*/  FMUL.FTZ R219, R162, UR10 ;  /* 0x0000000aa2db7c20 */ /* 0x000fe20008410000 */
[----:B------:R-:W-:-:S04]  /*5310*/  @P1 IMAD.HI.U32 R162, R201, UR6, RZ ;  /* 0x00000006c9a21c27 */ /* 0x000fc8000f8e00ff */
[----:B------:R-:W-:Y:S01]  /*5320*/  FMUL.FTZ R206, R153, UR10 ;  /* 0x0000000a99ce7c20 */ /* 0x000fe20008410000 */
[----:B------:R-:W-:Y:S01]  /*5330*/  @UP0 ULDC UR6, c[0x0][0x450] ;  /* 0x0001140000060ab9 */ /* 0x000fe20000000800 */
[----:B------:R-:W-:Y:S01]  /*5340*/  FMUL.FTZ R221, R166, UR10 ;  /* 0x0000000aa6dd7c20 */ /* 0x000fe20008410000 */
[----:B------:R-:W-:Y:S01]  /*5350*/  IMAD.MOV.U32 R153, RZ, RZ, R201 ;  /* 0x000000ffff997224 */ /* 0x000fe200078e00c9 */
[----:B------:R-:W-:Y:S01]  /*5360*/  @P1 SHF.R.U32.HI R153, RZ, UR6, R162 ;  /* 0x00000006ff991c19 */ /* 0x000fe200080116a2 */
[----:B------:R-:W-:Y:S01]  /*5370*/  FMUL.FTZ R166, R169, UR10 ;  /* 0x0000000aa9a67c20 */ /* 0x000fe20008410000 */
[----:B------:R-:W-:Y:S01]  /*5380*/  UMOV UR6, 0x1 ;  /* 0x0000000100067882 */ /* 0x000fe20000000000 */
[----:B------:R-:W-:Y:S01]  /*5390*/  FMUL.FTZ R207, R171, UR10 ;  /* 0x0000000aabcf7c20 */ /* 0x000fe20008410000 */
[----:B------:R-:W-:Y:S01]  /*53a0*/  FMUL.FTZ R152, R152, UR10 ;  /* 0x0000000a98987c20 */ /* 0x000fe20008410000 */
[----:B------:R-:W0:Y:S01]  /*53b0*/  SHFL.IDX PT, R169, R153, RZ, 0x1c1f ;  /* 0x001c1fff99a97589 */ /* 0x000e2200000e0000 */
[----:B------:R-:W-:Y:S01]  /*53c0*/  FMUL.FTZ R208, R157, UR10 ;  /* 0x0000000a9dd07c20 */ /* 0x000fe20008410000 */
[----:B------:R-:W-:Y:S01]  /*53d0*/  UIMAD UR6, UR7, -0x60, UR6 ;  /* 0xffffffa0070678a4 */ /* 0x000fe2000f8e0206 */
[----:B------:R-:W-:Y:S01]  /*53e0*/  FMUL.FTZ R157, R159, UR10 ;  /* 0x0000000a9f9d7c20 */ /* 0x000fe20008410000 */
[----:B------:R0:W1:Y:S01]  /*53f0*/  SHFL.IDX PT, R171, R153, 0x1, 0x1c1f ;  /* 0x003c1f0099ab7f89 */ /* 0x00006200000e0000 */
[----:B------:R-:W-:Y:S01]  /*5400*/  FMUL.FTZ R215, R175, UR10 ;  /* 0x0000000aafd77c20 */ /* 0x000fe20008410000 */
[----:B------:R-:W-:Y:S01]  /*5410*/  FMUL.FTZ R203, R154, UR10 ;  /* 0x0000000a9acb7c20 */ /* 0x000fe20008410000 */
[----:B------:R-:W-:Y:S01]  /*5420*/  FMUL.FTZ R159, R161, UR10 ;  /* 0x0000000aa19f7c20 */ /* 0x000fe20008410000 */
[----:B------:R-:W-:-:S02]  /*5430*/  IMAD.MOV.U32 R175, RZ, RZ, -0x2 ;  /* 0xfffffffeffaf7424 */ /* 0x000fc400078e00ff */
[----:B------:R-:W-:Y:S01]  /*5440*/  FMUL.FTZ R154, R156, UR10 ;  /* 0x0000000a9c9a7c20 */ /* 0x000fe20008410000 */
[----:B------:R-:W-:Y:S01]  /*5450*/  FMUL.FTZ R161, R165, UR10 ;  /* 0x0000000aa5a17c20 */ /* 0x000fe20008410000 */
[----:B------:R-:W-:Y:S01]  /*5460*/  FMUL.FTZ R156, R158, UR10 ;  /* 0x0000000a9e9c7c20 */ /* 0x000fe20008410000 */
[----:B------:R-:W-:Y:S01]  /*5470*/  FMUL.FTZ R165, R168, UR10 ;  /* 0x0000000aa8a57c20 */ /* 0x000fe20008410000 */
[----:B------:R-:W-:Y:S01]  /*5480*/  FMUL.FTZ R158, R160, UR10 ;  /* 0x0000000aa09e7c20 */ /* 0x000fe20008410000 */
[----:B------:R-:W-:Y:S01]  /*5490*/  FMUL.FTZ R168, R173, UR10 ;  /* 0x0000000aada87c20 */ /* 0x000fe20008410000 */
[----:B------:R-:W2:Y:S01]  /*54a0*/  MUFU.TANH R152, R152 ;  /* 0x0000009800987308 */ /* 0x000ea20000002400 */
[----:B------:R-:W-:Y:S02]  /*54b0*/  IMAD.U32 R173, RZ, RZ, UR11 ;  /* 0x0000000bffad7e24 */ /* 0x000fe4000f8e00ff */
[----:B------:R-:W-:Y:S01]  /*54c0*/  FMUL.FTZ R160, R164, UR10 ;  /* 0x0000000aa4a07c20 */ /* 0x000fe20008410000 */
[----:B------:R-:W-:Y:S01]  /*54d0*/  IMAD R162, R202, R175, UR6 ;  /* 0x00000006caa27e24 */ /* 0x000fe2000f8e02af */
[----:B------:R-:W-:Y:S01]  /*54e0*/  ULDC UR6, c[0x0][0x288] ;  /* 0x0000a20000067ab9 */ /* 0x000fe20000000800 */
[----:B------:R-:W-:Y:S01]  /*54f0*/  FMUL.FTZ R223, R163, UR10 ;  /* 0x0000000aa3df7c20 */ /* 0x000fe20008410000 */
[----:B------:R-:W-:Y:S01]  /*5500*/  FMUL.FTZ R163, R176, UR10 ;  /* 0x0000000ab0a37c20 */ /* 0x000fe20008410000 */
[----:B------:R-:W-:Y:S01]  /*5510*/  IMAD R162, R173, UR57, R162 ;  /* 0x00000039ada27c24 */ /* 0x000fe2000f8e02a2 */
[----:B------:R-:W3:Y:S01]  /*5520*/  MUFU.TANH R206, R206 ;  /* 0x000000ce00ce7308 */ /* 0x000ee20000002400 */
[----:B------:R-:W-:Y:S01]  /*5530*/  FMUL.FTZ R177, R177, UR10 ;  /* 0x0000000ab1b17c20 */ /* 0x000fe20008410000 */
[----:B------:R-:W-:Y:S01]  /*5540*/  FMUL.FTZ R217, R167, UR10 ;  /* 0x0000000aa7d97c20 */ /* 0x000fe20008410000 */
[----:B------:R-:W-:Y:S01]  /*5550*/  FMUL.FTZ R209, R174, UR10 ;  /* 0x0000000aaed17c20 */ /* 0x000fe20008410000 */
[--C-:B0-----:R-:W-:Y:S01]  /*5560*/  IADD3 R153, R169, -UR6, R162.reuse ;  /* 0x80000006a9997c10 */ /* 0x101fe2000fffe0a2 */
[----:B------:R-:W-:Y:S01]  /*5570*/  FMUL.FTZ R167, R172, UR10 ;  /* 0x0000000aaca77c20 */ /* 0x000fe20008410000 */
[----:B------:R-:W-:Y:S01]  /*5580*/  FMUL.FTZ R180, R180, UR10 ;  /* 0x0000000ab4b47c20 */ /* 0x000fe20008410000 */
[----:B------:R-:W-:Y:S01]  /*5590*/  FMUL.FTZ R181, R181, UR10 ;  /* 0x0000000ab5b57c20 */ /* 0x000fe20008410000 */
[----:B------:R-:W0:Y:S01]  /*55a0*/  MUFU.TANH R154, R154 ;  /* 0x0000009a009a7308 */ /* 0x000e220000002400 */
[----:B------:R-:W-:Y:S01]  /*55b0*/  ISETP.GT.AND P6, PT, R153, RZ, PT ;  /* 0x000000ff9900720c */ /* 0x000fe20003fc4270 */
[----:B------:R-:W-:Y:S01]  /*55c0*/  FMUL.FTZ R185, R185, UR10 ;  /* 0x0000000ab9b97c20 */ /* 0x000fe20008410000 */
[----:B------:R-:W-:Y:S01]  /*55d0*/  ISETP.GT.AND P5, PT, R153, 0x1, PT ;  /* 0x000000019900780c */ /* 0x000fe20003fa4270 */
[----:B------:R-:W-:Y:S01]  /*55e0*/  FMUL.FTZ R155, R155, UR10 ;  /* 0x0000000a9b9b7c20 */ /* 0x000fe20008410000 */
[----:B--2---:R-:W-:Y:S01]  /*55f0*/  FSEL R174, R152, -INF , P6 ;  /* 0xff80000098ae7808 */ /* 0x004fe20003000000 */
[----:B------:R-:W-:Y:S01]  /*5600*/  FMUL.FTZ R188, R188, UR10 ;  /* 0x0000000abcbc7c20 */ /* 0x000fe20008410000 */
[----:B-1----:R-:W-:Y:S01]  /*5610*/  IADD3 R169, R171, -UR6, R162 ;  /* 0x80000006aba97c10 */ /* 0x002fe2000fffe0a2 */
[----:B------:R-:W-:Y:S01]  /*5620*/  MUFU.TANH R158, R158 ;  /* 0x0000009e009e7308 */ /* 0x000fe20000002400 */
[C---:B------:R-:W-:Y:S01]  /*5630*/  ISETP.GT.AND P3, PT, R153.reuse, 0x8, PT ;  /* 0x000000089900780c */ /* 0x040fe20003f64270 */
[----:B------:R-:W-:Y:S01]  /*5640*/  FMUL.FTZ R162, R184, UR10 ;  /* 0x0000000ab8a27c20 */ /* 0x000fe20008410000 */
[C---:B------:R-:W-:Y:S01]  /*5650*/  ISETP.GT.AND P6, PT, R153.reuse, 0x10, PT ;  /* 0x000000109900780c */ /* 0x040fe20003fc4270 */
[----:B------:R-:W-:Y:S01]  /*5660*/  FMUL.FTZ R170, R170, UR10 ;  /* 0x0000000aaaaa7c20 */ /* 0x000fe20008410000 */
[C---:B------:R-:W-:Y:S01]  /*5670*/  ISETP.GT.AND P4, PT, R153.reuse, 0x9, PT ;  /* 0x000000099900780c */ /* 0x040fe20003f84270 */
[----:B------:R-:W-:Y:S01]  /*5680*/  FMUL.FTZ R175, R178, UR10 ;  /* 0x0000000ab2af7c20 */ /* 0x000fe20008410000 */
[----:B---3--:R-:W-:Y:S01]  /*5690*/  FSEL R176, R206, -INF , P5 ;  /* 0xff800000ceb07808 */ /* 0x008fe20002800000 */
[----:B------:R-:W1:Y:S01]  /*56a0*/  MUFU.TANH R208, R208 ;  /* 0x000000d000d07308 */ /* 0x000e620000002400 */
[----:B------:R-:W-:Y:S01]  /*56b0*/  ISETP.GT.AND P5, PT, R153, 0x11, PT ;  /* 0x000000119900780c */ /* 0x000fe20003fa4270 */
[----:B------:R-:W-:Y:S01]  /*56c0*/  FMUL.FTZ R178, R179, UR10 ;  /* 0x0000000ab3b27c20 */ /* 0x000fe20008410000 */
[----:B0-----:R-:W-:Y:S01]  /*56d0*/  FSEL R152, R154, -INF , P3 ;  /* 0xff8000009a987808 */ /* 0x001fe20001800000 */
[----:B------:R-:W-:Y:S01]  /*56e0*/  FMUL.FTZ R211, R183, UR10 ;  /* 0x0000000ab7d37c20 */ /* 0x000fe20008410000 */
[----:B------:R-:W-:Y:S01]  /*56f0*/  ISETP.GT.AND P3, PT, R153, 0x18, PT ;  /* 0x000000189900780c */ /* 0x000fe20003f64270 */
[----:B------:R-:W-:Y:S01]  /*5700*/  FMUL.FTZ R187, R187, UR10 ;  /* 0x0000000abbbb7c20 */ /* 0x000fe20008410000 */
[----:B------:R-:W-:Y:S01]  /*5710*/  FMUL.FTZ R190, R190, UR10 ;  /* 0x0000000abebe7c20 */ /* 0x000fe20008410000 */
[----:B------:R-:W-:Y:S01]  /*5720*/  MUFU.TANH R159, R159 ;  /* 0x0000009f009f7308 */ /* 0x000fe20000002400 */
[----:B------:R-:W-:Y:S01]  /*5730*/  FMUL.FTZ R213, R191, UR10 ;  /* 0x0000000abfd57c20 */ /* 0x000fe20008410000 */
[----:B------:R-:W-:Y:S01]  /*5740*/  FMUL.FTZ R198, R198, UR10 ;  /* 0x0000000ac6c67c20 */ /* 0x000fe20008410000 */
[----:B------:R-:W-:Y:S01]  /*5750*/  FMUL.FTZ R195, R195, UR10 ;  /* 0x0000000ac3c37c20 */ /* 0x000fe20008410000 */
[----:B------:R-:W-:Y:S01]  /*5760*/  FMUL.FTZ R197, R197, UR10 ;  /* 0x0000000ac5c57c20 */ /* 0x000fe20008410000 */
[----:B------:R-:W-:-:S03]  /*5770*/  UIADD3 UR7, UR7, -0x1, URZ ;  /* 0xffffffff07077890 */ /* 0x000fc6000fffe03f */
[----:B------:R-:W0:Y:S01]  /*5780*/  MUFU.TANH R161, R161 ;  /* 0x000000a100a17308 */ /* 0x000e220000002400 */
[----:B-1----:R-:W-:Y:S01]  /*5790*/  FSEL R154, R208, -INF , P4 ;  /* 0xff800000d09a7808 */ /* 0x002fe20002000000 */
[----:B------:R-:W-:Y:S01]  /*57a0*/  FMUL.FTZ R208, R189, UR10 ;  /* 0x0000000abdd07c20 */ /* 0x000fe20008410000 */
[----:B------:R-:W-:-:S05]  /*57b0*/  ISETP.GT.AND P4, PT, R153, 0x19, PT ;  /* 0x000000199900780c */ /* 0x000fca0003f84270 */
[----:B------:R-:W-:Y:S08]  /*57c0*/  MUFU.TANH R165, R165 ;  /* 0x000000a500a57308 */ /* 0x000ff00000002400 */
[----:B------:R-:W-:Y:S01]  /*57d0*/  MUFU.TANH R166, R166 ;  /* 0x000000a600a67308 */ /* 0x000fe20000002400 */
[----:B0-----:R-:W-:Y:S02]  /*57e0*/  FSEL R184, R161, -INF , P4 ;  /* 0xff800000a1b87808 */ /* 0x001fe40002000000 */
[----:B------:R-:W-:-:S05]  /*57f0*/  ISETP.GT.AND P4, PT, R153, 0x29, PT ;  /* 0x000000299900780c */ /* 0x000fca0003f84270 */
[----:B------:R-:W-:Y:S08]  /*5800*/  MUFU.TANH R160, R160 ;  /* 0x000000a000a07308 */ /* 0x000ff00000002400 */
[----:B------:R-:W0:Y:S08]  /*5810*/  MUFU.TANH R168, R168 ;  /* 0x000000a800a87308 */ /* 0x000e300000002400 */
[----:B------:R-:W1:Y:S08]  /*5820*/  MUFU.TANH R163, R163 ;  /* 0x000000a300a37308 */ /* 0x000e700000002400 */
[----:B------:R2:W3:Y:S01]  /*5830*/  MUFU.TANH R164, R177 ;  /* 0x000000b100a47308 */ /* 0x0004e20000002400 */
[----:B0-----:R-:W-:-:S02]  /*5840*/  FSEL R168, R168, -INF , P4 ;  /* 0xff800000a8a87808 */ /* 0x001fc40002000000 */
[----:B------:R-:W-:-:S05]  /*5850*/  ISETP.GT.AND P4, PT, R153, 0x39, PT ;  /* 0x000000399900780c */ /* 0x000fca0003f84270 */
[----:B------:R0:W-:Y:S01]  /*5860*/  MUFU.TANH R171, R180 ;  /* 0x000000b400ab7308 */ /* 0x0001e20000002400 */
[----:B--2---:R-:W-:Y:S02]  /*5870*/  FSEL R177, R159, -INF , P5 ;  /* 0xff8000009fb17808 */ /* 0x004fe40002800000 */
[----:B------:R-:W-:-:S04]  /*5880*/  ISETP.GT.AND P5, PT, R153, 0x21, PT ;  /* 0x000000219900780c */ /* 0x000fc80003fa4270 */
[----:B------:R-:W-:Y:S01]  /*5890*/  FSEL R166, R166, -INF , P5 ;  /* 0xff800000a6a67808 */ /* 0x000fe20002800000 */
[----:B------:R2:W4:Y:S01]  /*58a0*/  MUFU.TANH R172, R181 ;  /* 0x000000b500ac7308 */ /* 0x0005220000002400 */
[----:B0-----:R-:W-:Y:S02]  /*58b0*/  FSEL R180, R158, -INF , P6 ;  /* 0xff8000009eb47808 */ /* 0x001fe40003000000 */
[C---:B------:R-:W-:Y:S02]  /*58c0*/  ISETP.GT.AND P6, PT, R153.reuse, 0x20, PT ;  /* 0x000000209900780c */ /* 0x040fe40003fc4270 */
[----:B------:R-:W-:Y:S02]  /*58d0*/  ISETP.GT.AND P5, PT, R153, 0x31, PT ;  /* 0x000000319900780c */ /* 0x000fe40003fa4270 */
[----:B------:R-:W-:Y:S01]  /*58e0*/  FSEL R165, R165, -INF , P6 ;  /* 0xff800000a5a57808 */ /* 0x000fe20003000000 */
[----:B------:R-:W0:Y:S01]  /*58f0*/  MUFU.TANH R167, R167 ;  /* 0x000000a700a77308 */ /* 0x000e220000002400 */
[----:B------:R-:W-:-:S02]  /*5900*/  ISETP.GT.AND P6, PT, R153, 0x30, PT ;  /* 0x000000309900780c */ /* 0x000fc40003fc4270 */
[----:B--2---:R-:W-:Y:S02]  /*5910*/  FSEL R181, R160, -INF , P3 ;  /* 0xff800000a0b57808 */ /* 0x004fe40001800000 */
[----:B-1----:R-:W-:Y:S02]  /*5920*/  FSEL R163, R163, -INF , P6 ;  /* 0xff800000a3a37808 */ /* 0x002fe40003000000 */
[C---:B------:R-:W-:Y:S01]  /*5930*/  ISETP.GT.AND P3, PT, R153.reuse, 0x28, PT ;  /* 0x000000289900780c */ /* 0x040fe20003f64270 */
[----:B------:R-:W1:Y:S01]  /*5940*/  MUFU.TANH R158, R162 ;  /* 0x000000a2009e7308 */ /* 0x000e620000002400 */
[C---:B------:R-:W-:Y:S02]  /*5950*/  ISETP.GT.AND P6, PT, R153.reuse, 0x40, PT ;  /* 0x000000409900780c */ /* 0x040fe40003fc4270 */
[----:B---3--:R-:W-:Y:S02]  /*5960*/  FSEL R161, R164, -INF , P5 ;  /* 0xff800000a4a17808 */ /* 0x008fe40002800000 */
[----:B------:R-:W-:-:S02]  /*5970*/  ISETP.GT.AND P5, PT, R153, 0x41, PT ;  /* 0x000000419900780c */ /* 0x000fc40003fa4270 */
[----:B----4-:R-:W-:Y:S01]  /*5980*/  FSEL R164, R172, -INF , P4 ;  /* 0xff800000aca47808 */ /* 0x010fe20002000000 */
[----:B------:R-:W2:Y:S01]  /*5990*/  MUFU.TANH R185, R185 ;  /* 0x000000b900b97308 */ /* 0x000ea20000002400 */
[----:B------:R-:W-:Y:S01]  /*59a0*/  ISETP.GT.AND P4, PT, R169, RZ, PT ;  /* 0x000000ffa900720c */ /* 0x000fe20003f84270 */
[----:B------:R-:W-:Y:S01]  /*59b0*/  FMUL.FTZ R172, R182, UR10 ;  /* 0x0000000ab6ac7c20 */ /* 0x000fe20008410000 */
[----:B0-----:R-:W-:Y:S02]  /*59c0*/  FSEL R167, R167, -INF , P3 ;  /* 0xff800000a7a77808 */ /* 0x001fe40001800000 */
[----:B------:R-:W-:-:S03]  /*59d0*/  ISETP.GT.AND P3, PT, R153, 0x38, PT ;  /* 0x000000389900780c */ /* 0x000fc60003f64270 */
[----:B------:R-:W0:Y:S01]  /*59e0*/  MUFU.TANH R203, R203 ;  /* 0x000000cb00cb7308 */ /* 0x000e220000002400 */
[----:B-1----:R-:W-:Y:S02]  /*59f0*/  FSEL R159, R158, -INF , P6 ;  /* 0xff8000009e9f7808 */ /* 0x002fe40003000000 */
[----:B------:R-:W-:Y:S02]  /*5a00*/  ISETP.GT.AND P6, PT, R169, 0x1, PT ;  /* 0x00000001a900780c */ /* 0x000fe40003fc4270 */
[----:B------:R-:W-:Y:S02]  /*5a10*/  FSEL R162, R171, -INF , P3 ;  /* 0xff800000aba27808 */ /* 0x000fe40001800000 */
[----:B------:R-:W-:Y:S01]  /*5a20*/  ISETP.GT.AND P3, PT, R153, 0x48, PT ;  /* 0x000000489900780c */ /* 0x000fe20003f64270 */
        /* <DEDUP_REMOVED lines=9> */
[----:B------:R-:W-:Y:S02]  /*5ac0*/  FMNMX.FTZ R156, R203, R204, !PT ;  /* 0x000000cccb9c7209 */ /* 0x000fe40007810000 */
[----:B------:R-:W-:-:S03]  /*5ad0*/  ISETP.GT.AND P5, PT, R169, 0x18, PT ;  /* 0x00000018a900780c */ /* 0x000fc60003fa4270 */
        /* <DEDUP_REMOVED lines=10> */
[----:B------:R-:W-:Y:S02]  /*5b80*/  FMNMX.FTZ R157, R174, R205, !PT ;  /* 0x000000cdae9d7209 */ /* 0x000fe40007810000 */
[----:B------:R-:W-:Y:S02]  /*5b90*/  FMNMX.FTZ R156, R171, R156, !PT ;  /* 0x0000009cab9c7209 */ /* 0x000fe40007810000 */
[----:B------:R-:W-:Y:S01]  /*5ba0*/  ISETP.GT.AND P3, PT, R169, 0x19, PT ;  /* 0x00000019a900780c */ /* 0x000fe20003f64270 */
[----:B------:R-:W1:Y:S01]  /*5bb0*/  MUFU.TANH R221, R221 ;  /* 0x000000dd00dd7308 */ /* 0x000e620000002400 */
[----:B--2---:R-:W-:Y:S02]  /*5bc0*/  FSEL R219, R219, -INF , P4 ;  /* 0xff800000dbdb7808 */ /* 0x004fe40002000000 */
[----:B------:R-:W-:-:S02]  /*5bd0*/  ISETP.GT.AND P4, PT, R169, 0x20, PT ;  /* 0x00000020a900780c */ /* 0x000fc40003f84270 */
[----:B------:R-:W-:Y:S02]  /*5be0*/  FMNMX.FTZ R156, R219, R156, !PT ;  /* 0x0000009cdb9c7209 */ /* 0x000fe40007810000 */
[----:B------:R-:W-:Y:S01]  /*5bf0*/  FMNMX.FTZ R157, R176, R157, !PT ;  /* 0x0000009db09d7209 */ /* 0x000fe20007810000 */
[----:B------:R-:W2:Y:S01]  /*5c00*/  MUFU.TANH R170, R170 ;  /* 0x000000aa00aa7308 */ /* 0x000ea20000002400 */
[----:B0-----:R-:W-:Y:S02]  /*5c10*/  FSEL R223, R223, -INF , P6 ;  /* 0xff800000dfdf7808 */ /* 0x001fe40003000000 */
[----:B------:R-:W-:Y:S02]  /*5c20*/  FMNMX.FTZ R157, R152, R157, !PT ;  /* 0x0000009d989d7209 */ /* 0x000fe40007810000 */
[----:B------:R-:W-:Y:S02]  /*5c30*/  FMNMX.FTZ R156, R223, R156, !PT ;  /* 0x0000009cdf9c7209 */ /* 0x000fe40007810000 */
[----:B------:R-:W-:Y:S01]  /*5c40*/  ISETP.GT.AND P6, PT, R169, 0x21, PT ;  /* 0x00000021a900780c */ /* 0x000fe20003fc4270 */
[----:B------:R-:W0:Y:S01]  /*5c50*/  MUFU.TANH R217, R217 ;  /* 0x000000d900d97308 */ /* 0x000e220000002400 */
[----:B-1----:R-:W-:-:S02]  /*5c60*/  FSEL R221, R221, -INF , P5 ;  /* 0xff800000dddd7808 */ /* 0x002fc40002800000 */
[----:B------:R-:W-:-:S05]  /*5c70*/  ISETP.GT.AND P5, PT, R169, 0x28, PT ;  /* 0x00000028a900780c */ /* 0x000fca0003fa4270 */
[----:B------:R-:W1:Y:S01]  /*5c80*/  MUFU.TANH R209, R209 ;  /* 0x000000d100d17308 */ /* 0x000e620000002400 */
[----:B--2---:R-:W-:Y:S02]  /*5c90*/  FSEL R188, R170, -INF , P4 ;  /* 0xff800000aabc7808 */ /* 0x004fe40002000000 */
[----:B------:R-:W-:Y:S02]  /*5ca0*/  ISETP.GT.AND P4, PT, R169, 0x30, PT ;  /* 0x00000030a900780c */ /* 0x000fe40003f84270 */
[----:B------:R-:W-:Y:S01]  /*5cb0*/  FMNMX.FTZ R170, R221, R156, !PT ;  /* 0x0000009cddaa7209 */ /* 0x000fe20007810000 */
[----:B------:R-:W-:Y:S02]  /*5cc0*/  FMUL.FTZ R156, R192, UR10 ;  /* 0x0000000ac09c7c20 */ /* 0x000fe40008410000 */
[----:B------:R-:W2:Y:S01]  /*5cd0*/  MUFU.TANH R175, R175 ;  /* 0x000000af00af7308 */ /* 0x000ea20000002400 */
[----:B0-----:R-:W-:Y:S02]  /*5ce0*/  FSEL R217, R217, -INF , P3 ;  /* 0xff800000d9d97808 */ /* 0x001fe40001800000 */
[----:B------:R-:W-:-:S02]  /*5cf0*/  ISETP.GT.AND P3, PT, R169, 0x29, PT ;  /* 0x00000029a900780c */ /* 0x000fc40003f64270 */
[----:B------:R-:W-:-:S03]  /*5d00*/  FMNMX.FTZ R179, R217, R170, !PT ;  /* 0x000000aad9b37209 */ /* 0x000fc60007810000 */
[----:B------:R-:W0:Y:S01]  /*5d10*/  MUFU.TANH R172, R172 ;  /* 0x000000ac00ac7308 */ /* 0x000e220000002400 */
[----:B-1----:R-:W-:Y:S02]  /*5d20*/  FSEL R209, R209, -INF , P5 ;  /* 0xff800000d1d17808 */ /* 0x002fe40002800000 */
[----:B------:R-:W-:-:S05]  /*5d30*/  ISETP.GT.AND P5, PT, R169, 0x38, PT ;  /* 0x00000038a900780c */ /* 0x000fca0003fa4270 */
[----:B------:R-:W1:Y:S01]  /*5d40*/  MUFU.TANH R207, R207 ;  /* 0x000000cf00cf7308 */ /* 0x000e620000002400 */
[----:B--2---:R-:W-:Y:S02]  /*5d50*/  FSEL R183, R175, -INF , P4 ;  /* 0xff800000afb77808 */ /* 0x004fe40002000000 */
[----:B------:R-:W-:Y:S01]  /*5d60*/  FMNMX.FTZ R175, R154, R157, !PT ;  /* 0x0000009d9aaf7209 */ /* 0x000fe20007810000 */
[----:B------:R-:W-:Y:S01]  /*5d70*/  FMUL.FTZ R157, R194, UR10 ;  /* 0x0000000ac29d7c20 */ /* 0x000fe20008410000 */
[----:B------:R-:W-:Y:S02]  /*5d80*/  ISETP.GT.AND P4, PT, R169, 0x40, PT ;  /* 0x00000040a900780c */ /* 0x000fe40003f84270 */
[----:B------:R-:W-:Y:S01]  /*5d90*/  FMNMX.FTZ R170, R180, R175, !PT ;  /* 0x000000afb4aa7209 */ /* 0x000fe20007810000 */
[----:B------:R-:W2:Y:S01]  /*5da0*/  MUFU.TANH R215, R215 ;  /* 0x000000d700d77308 */ /* 0x000ea20000002400 */
[----:B0-----:R-:W-:Y:S02]  /*5db0*/  FSEL R189, R172, -INF , P5 ;  /* 0xff800000acbd7808 */ /* 0x001fe40002800000 */
[----:B------:R-:W-:-:S02]  /*5dc0*/  FMNMX.FTZ R172, R188, R179, !PT ;  /* 0x000000b3bcac7209 */ /* 0x000fc40007810000 */
[----:B------:R-:W-:Y:S02]  /*5dd0*/  FMNMX.FTZ R170, R177, R170, !PT ;  /* 0x000000aab1aa7209 */ /* 0x000fe40007810000 */
[----:B------:R-:W-:Y:S01]  /*5de0*/  ISETP.GT.AND P5, PT, R169, 0x48, PT ;  /* 0x00000048a900780c */ /* 0x000fe20003fa4270 */
[----:B------:R-:W0:Y:S01]  /*5df0*/  MUFU.TANH R178, R178 ;  /* 0x000000b200b27308 */ /* 0x000e220000002400 */
[----:B-1----:R-:W-:Y:S02]  /*5e00*/  FSEL R207, R207, -INF , P6 ;  /* 0xff800000cfcf7808 */ /* 0x002fe40003000000 */
[----:B------:R-:W-:Y:S02]  /*5e10*/  FMNMX.FTZ R175, R181, R170, !PT ;  /* 0x000000aab5af7209 */ /* 0x000fe40007810000 */
[----:B------:R-:W-:Y:S02]  /*5e20*/  FMNMX.FTZ R172, R207, R172, !PT ;  /* 0x000000accfac7209 */ /* 0x000fe40007810000 */
[----:B------:R-:W-:Y:S01]  /*5e30*/  ISETP.GT.AND P6, PT, R169, 0x31, PT ;  /* 0x00000031a900780c */ /* 0x000fe20003fc4270 */
[----:B------:R-:W1:Y:S01]  /*5e40*/  MUFU.TANH R211, R211 ;  /* 0x000000d300d37308 */ /* 0x000e620000002400 */
[----:B--2---:R-:W-:-:S02]  /*5e50*/  FSEL R215, R215, -INF , P3 ;  /* 0xff800000d7d77808 */ /* 0x004fc40001800000 */
[----:B------:R-:W-:Y:S02]  /*5e60*/  FMNMX.FTZ R172, R209, R172, !PT ;  /* 0x000000acd1ac7209 */ /* 0x000fe40007810000 */
[----:B------:R-:W-:Y:S02]  /*5e70*/  FMNMX.FTZ R170, R184, R175, !PT ;  /* 0x000000afb8aa7209 */ /* 0x000fe40007810000 */
[----:B------:R-:W-:Y:S01]  /*5e80*/  FMNMX.FTZ R172, R215, R172, !PT ;  /* 0x000000acd7ac7209 */ /* 0x000fe20007810000 */
[----:B------:R-:W2:Y:S01]  /*5e90*/  MUFU.TANH R185, R185 ;  /* 0x000000b900b97308 */ /* 0x000ea20000002400 */
[----:B0-----:R-:W-:Y:S02]  /*5ea0*/  FSEL R186, R178, -INF , P6 ;  /* 0xff800000b2ba7808 */ /* 0x001fe40003000000 */
[----:B------:R-:W-:Y:S02]  /*5eb0*/  FMNMX.FTZ R179, R183, R172, !PT ;  /* 0x000000acb7b37209 */ /* 0x000fe40007810000 */
[----:B------:R-:W-:-:S02]  /*5ec0*/  FMNMX.FTZ R175, R165, R170, !PT ;  /* 0x000000aaa5af7209 */ /* 0x000fc40007810000 */
[----:B------:R-:W-:Y:S01]  /*5ed0*/  ISETP.GT.AND P3, PT, R169, 0x39, PT ;  /* 0x00000039a900780c */ /* 0x000fe20003f64270 */
[----:B------:R-:W0:Y:S01]  /*5ee0*/  MUFU.TANH R187, R187 ;  /* 0x000000bb00bb7308 */ /* 0x000e220000002400 */
[----:B------:R-:W-:Y:S02]  /*5ef0*/  FMNMX.FTZ R172, R186, R179, !PT ;  /* 0x000000b3baac7209 */ /* 0x000fe40007810000 */
[----:B------:R-:W-:Y:S02]  /*5f00*/  FMNMX.FTZ R170, R166, R175, !PT ;  /* 0x000000afa6aa7209 */ /* 0x000fe40007810000 */
[----:B-1----:R-:W-:Y:S02]  /*5f10*/  FSEL R211, R211, -INF , P3 ;  /* 0xff800000d3d37808 */ /* 0x002fe40001800000 */
[----:B------:R-:W-:Y:S01]  /*5f20*/  FMNMX.FTZ R178, R189, R172, !PT ;  /* 0x000000acbdb27209 */ /* 0x000fe20007810000 */
[----:B------:R-:W1:Y:S01]  /*5f30*/  MUFU.TANH R190, R190 ;  /* 0x000000be00be7308 */ /* 0x000e620000002400 */
[----:B------:R-:W-:Y:S01]  /*5f40*/  FMNMX.FTZ R175, R167, R170, !PT ;  /* 0x000000aaa7af7209 */ /* 0x000fe20007810000 */
[----:B------:R-:W-:Y:S01]  /*5f50*/  FMUL.FTZ R172, R199, UR10 ;  /* 0x0000000ac7ac7c20 */ /* 0x000fe20008410000 */
[----:B--2---:R-:W-:-:S02]  /*5f60*/  FSEL R185, R185, -INF , P4 ;  /* 0xff800000b9b97808 */ /* 0x004fc40002000000 */
[----:B------:R-:W-:Y:S02]  /*5f70*/  FMNMX.FTZ R178, R211, R178, !PT ;  /* 0x000000b2d3b27209 */ /* 0x000fe40007810000 */
[----:B------:R-:W-:Y:S01]  /*5f80*/  FMNMX.FTZ R170, R168, R175, !PT ;  /* 0x000000afa8aa7209 */ /* 0x000fe20007810000 */
[----:B------:R-:W2:Y:S01]  /*5f90*/  MUFU.TANH R213, R213 ;  /* 0x000000d500d57308 */ /* 0x000ea20000002400 */
[----:B------:R-:W-:Y:S02]  /*5fa0*/  FMNMX.FTZ R182, R185, R178, !PT ;  /* 0x000000b2b9b67209 */ /* 0x000fe40007810000 */
[----:B------:R-:W-:Y:S01]  /*5fb0*/  FMNMX.FTZ R178, R163, R170, !PT ;  /* 0x000000aaa3b27209 */ /* 0x000fe20007810000 */
[----:B------:R-:W-:Y:S01]  /*5fc0*/  FMUL.FTZ R170, R196, UR10 ;  /* 0x0000000ac4aa7c20 */ /* 0x000fe20008410000 */
[----:B------:R-:W-:Y:S02]  /*5fd0*/  ISETP.GT.AND P6, PT, R169, 0x41, PT ;  /* 0x00000041a900780c */ /* 0x000fe40003fc4270 */
[----:B------:R-:W-:Y:S01]  /*5fe0*/  FMNMX.FTZ R175, R161, R178, !PT ;  /* 0x000000b2a1af7209 */ /* 0x000fe20007810000 */
[----:B------:R-:W3:Y:S01]  /*5ff0*/  MUFU.TANH R157, R157 ;  /* 0x0000009d009d7308 */ /* 0x000ee20000002400 */
[----:B------:R-:W-:-:S02]  /*6000*/  ISETP.GT.AND P3, PT, R169, 0x49, PT ;  /* 0x00000049a900780c */ /* 0x000fc40003f64270 */
[----:B------:R-:W-:Y:S02]  /*6010*/  FMNMX.FTZ R175, R162, R175, !PT ;  /* 0x000000afa2af7209 */ /* 0x000fe40007810000 */
[----:B0-----:R-:W-:Y:S02]  /*6020*/  FSEL R187, R187, -INF , P6 ;  /* 0xff800000bbbb7808 */ /* 0x001fe40003000000 */
[----:B-1----:R-:W-:Y:S01]  /*6030*/  FSEL R190, R190, -INF , P5 ;  /* 0xff800000bebe7808 */ /* 0x002fe20002800000 */
[----:B------:R-:W0:Y:S01]  /*6040*/  MUFU.TANH R198, R198 ;  /* 0x000000c600c67308 */ /* 0x000e220000002400 */
[----:B--2---:R-:W-:Y:S02]  /*6050*/  FSEL R213, R213, -INF , P3 ;  /* 0xff800000d5d57808 */ /* 0x004fe40001800000 */
[C---:B------:R-:W-:Y:S02]  /*6060*/  ISETP.GT.AND P4, PT, R169.reuse, 0x50, PT ;  /* 0x00000050a900780c */ /* 0x040fe40003f84270 */
[----:B------:R-:W-:-:S02]  /*6070*/  ISETP.GT.AND P6, PT, R169, 0x51, PT ;  /* 0x00000051a900780c */ /* 0x000fc40003fc4270 */
[C---:B------:R-:W-:Y:S01]  /*6080*/  ISETP.GT.AND P5, PT, R169.reuse, 0x58, PT ;  /* 0x00000058a900780c */ /* 0x040fe20003fa4270 */
[----:B------:R-:W1:Y:S01]  /*6090*/  MUFU.TANH R208, R208 ;  /* 0x000000d000d07308 */ /* 0x000e620000002400 */
[----:B------:R-:W-:Y:S01]  /*60a0*/  ISETP.GT.AND P3, PT, R169, 0x59, PT ;  /* 0x00000059a900780c */ /* 0x000fe20003f64270 */
[----:B------:R-:W-:Y:S01]  /*60b0*/  FMUL.FTZ R169, R193, UR10 ;  /* 0x0000000ac1a97c20 */ /* 0x000fe20008410000 */
[----:B---3--:R-:W-:Y:S01]  /*60c0*/  FSEL R199, R157, -INF , P4 ;  /* 0xff8000009dc77808 */ /* 0x008fe20002000000 */
[----:B------:R-:W-:Y:S01]  /*60d0*/  ULDC UR10, c[0x0][0xa80] ;  /* 0x0002a000000a7ab9 */ /* 0x000fe20000000800 */
[----:B------:R-:W-:Y:S02]  /*60e0*/  FMNMX.FTZ R179, R187, R182, !PT ;  /* 0x000000b6bbb37209 */ /* 0x000fe40007810000 */
[----:B------:R-:W-:Y:S01]  /*60f0*/  ISETP.GT.AND P4, PT, R153, 0x49, PT ;  /* 0x000000499900780c */ /* 0x000fe20003f84270 */
[----:B------:R-:W2:Y:S01]  /*6100*/  MUFU.TANH R191, R195 ;  /* 0x000000c300bf7308 */ /* 0x000ea20000002400 */
[----:B0-----:R-:W-:-:S02]  /*6110*/  FSEL R193, R198, -INF , P5 ;  /* 0xff800000c6c17808 */ /* 0x001fc40002800000 */
[----:B------:R-:W-:Y:S02]  /*6120*/  FMNMX.FTZ R178, R190, R179, !PT ;  /* 0x000000b3beb27209 */ /* 0x000fe40007810000 */
[----:B------:R-:W-:Y:S02]  /*6130*/  ISETP.GT.AND P5, PT, R153, 0x50, PT ;  /* 0x000000509900780c */ /* 0x000fe40003fa4270 */
[----:B------:R-:W-:Y:S01]  /*6140*/  FMNMX.FTZ R178, R213, R178, !PT ;  /* 0x000000b2d5b27209 */ /* 0x000fe20007810000 */
[----:B------:R0:W3:Y:S01]  /*6150*/  MUFU.TANH R195, R172 ;  /* 0x000000ac00c37308 */ /* 0x0000e20000002400 */
[----:B-1----:R-:W-:Y:S02]  /*6160*/  FSEL R208, R208, -INF , P4 ;  /* 0xff800000d0d07808 */ /* 0x002fe40002000000 */
[----:B------:R-:W-:Y:S02]  /*6170*/  FMNMX.FTZ R178, R199, R178, !PT ;  /* 0x000000b2c7b27209 */ /* 0x000fe40007810000 */
[----:B------:R-:W-:-:S03]  /*6180*/  ISETP.GT.AND P4, PT, R153, 0x58, PT ;  /* 0x000000589900780c */ /* 0x000fc60003f84270 */
[----:B------:R-:W1:Y:S01]  /*6190*/  MUFU.TANH R156, R156 ;  /* 0x0000009c009c7308 */ /* 0x000e620000002400 */
[----:B0-----:R-:W-:Y:S02]  /*61a0*/  FMNMX.FTZ R172, R164, R175, !PT ;  /* 0x000000afa4ac7209 */ /* 0x001fe40007810000 */
[----:B--2---:R-:W-:Y:S02]  /*61b0*/  FSEL R191, R191, -INF , P6 ;  /* 0xff800000bfbf7808 */ /* 0x004fe40003000000 */
[----:B------:R-:W-:Y:S02]  /*61c0*/  FMNMX.FTZ R157, R159, R172, !PT ;  /* 0x000000ac9f9d7209 */ /* 0x000fe40007810000 */
[----:B------:R-:W-:Y:S01]  /*61d0*/  FMNMX.FTZ R178, R191, R178, !PT ;  /* 0x000000b2bfb27209 */ /* 0x000fe20007810000 */
[----:B------:R0:W2:Y:S01]  /*61e0*/  MUFU.TANH R192, R169 ;  /* 0x000000a900c07308 */ /* 0x0000a20000002400 */
[----:B------:R-:W-:Y:S02]  /*61f0*/  FMNMX.FTZ R157, R158, R157, !PT ;  /* 0x0000009d9e9d7209 */ /* 0x000fe40007810000 */
[----:B---3--:R-:W-:-:S02]  /*6200*/  FSEL R196, R195, -INF , P3 ;  /* 0xff800000c3c47808 */ /* 0x008fc40001800000 */
[----:B------:R-:W-:Y:S02]  /*6210*/  FMNMX.FTZ R157, R160, R157, !PT ;  /* 0x0000009da09d7209 */ /* 0x000fe40007810000 */
[----:B------:R-:W-:Y:S01]  /*6220*/  ISETP.GT.AND P3, PT, R153, 0x51, PT ;  /* 0x000000519900780c */ /* 0x000fe20003f64270 */
[----:B------:R-:W3:Y:S01]  /*6230*/  MUFU.TANH R194, R170 ;  /* 0x000000aa00c27308 */ /* 0x000ee20000002400 */
[----:B-1----:R-:W-:Y:S02]  /*6240*/  FSEL R195, R156, -INF , P5 ;  /* 0xff8000009cc37808 */ /* 0x002fe40002800000 */
[----:B------:R-:W-:Y:S02]  /*6250*/  FMNMX.FTZ R156, R208, R157, !PT ;  /* 0x0000009dd09c7209 */ /* 0x000fe40007810000 */
[----:B0-----:R-:W-:Y:S01]  /*6260*/  FMNMX.FTZ R169, R193, R178, !PT ;  /* 0x000000b2c1a97209 */ /* 0x001fe20007810000 */
[----:B------:R-:W-:Y:S01]  /*6270*/  IMAD.U32 R178, RZ, RZ, UR5 ;  /* 0x00000005ffb27e24 */ /* 0x000fe2000f8e00ff */
[----:B------:R-:W-:Y:S01]  /*6280*/  FMNMX.FTZ R157, R195, R156, !PT ;  /* 0x0000009cc39d7209 */ /* 0x000fe20007810000 */
[----:B------:R-:W0:Y:S01]  /*6290*/  MUFU.TANH R197, R197 ;  /* 0x000000c500c57308 */ /* 0x000e220000002400 */
[----:B--2---:R-:W-:Y:S01]  /*62a0*/  FSEL R192, R192, -INF , P3 ;  /* 0xff800000c0c07808 */ /* 0x004fe20001800000 */
[----:B------:R-:W-:Y:S01]  /*62b0*/  UIMAD UR5, UR4, 0xc00, UR14 ;  /* 0x00000c00040578a4 */ /* 0x000fe2000f8e020e */
[----:B------:R-:W-:-:S02]  /*62c0*/  ISETP.GT.AND P3, PT, R153, 0x59, PT ;  /* 0x000000599900780c */ /* 0x000fc40003f64270 */
[----:B------:R-:W-:Y:S01]  /*62d0*/  FMNMX.FTZ R157, R192, R157, !PT ;  /* 0x0000009dc09d7209 */ /* 0x000fe20007810000 */
[----:B------:R-:W-:Y:S01]  /*62e0*/  UIADD3 UR6, UR5, 0x280, URZ ;  /* 0x0000028005067890 */ /* 0x000fe2000fffe03f */
[----:B------:R-:W-:Y:S02]  /*62f0*/  FMNMX.FTZ R169, R196, R169, !PT ;  /* 0x000000a9c4a97209 */ /* 0x000fe40007810000 */
[----:B---3--:R-:W-:Y:S01]  /*6300*/  FSEL R194, R194, -INF , P4 ;  /* 0xff800000c2c27808 */ /* 0x008fe20002000000 */
[----:B------:R-:W-:Y:S02]  /*6310*/  UMOV UR14, UR5 ;  /* 0x00000005000e7c82 */ /* 0x000fe40008000000 */
        /* <DEDUP_REMOVED lines=11> */
[----:B------:R-:W-:-:S03]  /*63d0*/  FMUL.FTZ R198, R157, UR10 ;  /* 0x0000000a9dc67c20 */ /* 0x000fc60008410000 */
[----:B------:R-:W-:Y:S02]  /*63e0*/  FSEL R153, R157, RZ, P4 ;  /* 0x000000ff9d997208 */ /* 0x000fe40002000000 */
[----:B------:R-:W-:-:S03]  /*63f0*/  FSEL R198, R198, RZ, P4 ;  /* 0x000000ffc6c67208 */ /* 0x000fc60002000000 */
[----:B------:R-:W-:Y:S01]  /*6400*/  FADD.FTZ R153, -R153, R204 ;  /* 0x000000cc99997221 */ /* 0x000fe20000010100 */
[----:B0-----:R-:W-:Y:S01]  /*6410*/  FMNMX.FTZ R156, R172, R175, !PT ;  /* 0x000000afac9c7209 */ /* 0x001fe20007810000 */
[--C-:B------:R-:W-:Y:S01]  /*6420*/  FFMA.FTZ R172, R173, UR10, -R198.reuse ;  /* 0x0000000aadac7c23 */ /* 0x100fe200080108c6 */
[--C-:B------:R-:W-:Y:S01]  /*6430*/  FFMA.FTZ R169, R203, UR10, -R198.reuse ;  /* 0x0000000acba97c23 */ /* 0x100fe200080108c6 */
[----:B------:R-:W-:Y:S01]  /*6440*/  IADD3 R203, -R212, 0xb, RZ ;  /* 0x0000000bd4cb7810 */ /* 0x000fe20007ffe1ff */
[--C-:B------:R-:W-:Y:S01]  /*6450*/  FFMA.FTZ R175, R171, UR10, -R198.reuse ;  /* 0x0000000aabaf7c23 */ /* 0x100fe200080108c6 */
[C---:B------:R-:W-:Y:S01]  /*6460*/  FMUL.FTZ R197, R156.reuse, UR10 ;  /* 0x0000000a9cc57c20 */ /* 0x040fe20008410000 */
[----:B------:R-:W-:Y:S01]  /*6470*/  FSETP.NEU.FTZ.AND P3, PT, R156, -INF , PT ;  /* 0xff8000009c00780b */ /* 0x000fe20003f7d000 */
[----:B------:R-:W-:Y:S01]  /*6480*/  FMUL.FTZ R182, R153, UR10 ;  /* 0x0000000a99b67c20 */ /* 0x000fe20008410000 */
[--C-:B------:R-:W-:Y:S01]  /*6490*/  FFMA.FTZ R170, R155, UR10, -R198.reuse ;  /* 0x0000000a9baa7c23 */ /* 0x100fe200080108c6 */
[----:B------:R-:W-:Y:S01]  /*64a0*/  MUFU.EX2 R169, R169 ;  /* 0x000000a900a97308 */ /* 0x000fe20000000800 */
[----:B------:R-:W-:Y:S01]  /*64b0*/  FSEL R197, R197, RZ, P3 ;  /* 0x000000ffc5c57208 */ /* 0x000fe20001800000 */
[--C-:B------:R-:W-:Y:S01]  /*64c0*/  FFMA.FTZ R204, R219, UR10, -R198.reuse ;  /* 0x0000000adbcc7c23 */ /* 0x100fe200080108c6 */
[--C-:B------:R-:W-:Y:S01]  /*64d0*/  FFMA.FTZ R210, R221, UR10, -R198.reuse ;  /* 0x0000000addd27c23 */ /* 0x100fe200080108c6 */
[--C-:B------:R-:W-:Y:S01]  /*64e0*/  FFMA.FTZ R217, R217, UR10, -R198.reuse ;  /* 0x0000000ad9d97c23 */ /* 0x100fe200080108c6 */
[--C-:B------:R-:W-:Y:S01]  /*64f0*/  FFMA.FTZ R188, R188, UR10, -R198.reuse ;  /* 0x0000000abcbc7c23 */ /* 0x100fe200080108c6 */
[--C-:B------:R-:W-:Y:S01]  /*6500*/  FFMA.FTZ R173, R152, UR10, -R197.reuse ;  /* 0x0000000a98ad7c23 */ /* 0x100fe200080108c5 */
[----:B------:R-:W-:Y:S01]  /*6510*/  FSEL R152, R156, RZ, P3 ;  /* 0x000000ff9c987208 */ /* 0x000fe20001800000 */
[--C-:B------:R-:W-:Y:S01]  /*6520*/  FFMA.FTZ R171, R176, UR10, -R197.reuse ;  /* 0x0000000ab0ab7c23 */ /* 0x100fe200080108c5 */
[--C-:B------:R-:W-:Y:S01]  /*6530*/  FFMA.FTZ R174, R174, UR10, -R197.reuse ;  /* 0x0000000aaeae7c23 */ /* 0x100fe200080108c5 */
[----:B------:R-:W-:Y:S01]  /*6540*/  FFMA.FTZ R176, R154, UR10, -R197 ;  /* 0x0000000a9ab07c23 */ /* 0x000fe200080108c5 */
[----:B------:R-:W0:Y:S01]  /*6550*/  MUFU.EX2 R182, R182 ;  /* 0x000000b600b67308 */ /* 0x000e220000000800 */
[----:B------:R-:W-:Y:S01]  /*6560*/  FADD.FTZ R152, -R152, R205 ;  /* 0x000000cd98987221 */ /* 0x000fe20000010100 */
[----:B------:R-:W-:Y:S01]  /*6570*/  FFMA.FTZ R205, R223, UR10, -R198 ;  /* 0x0000000adfcd7c23 */ /* 0x000fe200080108c6 */
[--C-:B------:R-:W-:Y:S01]  /*6580*/  FFMA.FTZ R180, R180, UR10, -R197.reuse ;  /* 0x0000000ab4b47c23 */ /* 0x100fe200080108c5 */
[----:B------:R-:W-:Y:S01]  /*6590*/  FFMA.FTZ R177, R177, UR10, -R197 ;  /* 0x0000000ab1b17c23 */ /* 0x000fe200080108c5 */
[----:B------:R-:W-:Y:S01]  /*65a0*/  FMUL.FTZ R179, R152, UR10 ;  /* 0x0000000a98b37c20 */ /* 0x000fe20008410000 */
[----:B------:R-:W-:-:S02]  /*65b0*/  @!P2 VIADD R152, R178, 0x32440 ;  /* 0x00032440b298a836 */ /* 0x000fc40000000000 */
[--C-:B------:R-:W-:Y:S01]  /*65c0*/  FFMA.FTZ R181, R181, UR10, -R197.reuse ;  /* 0x0000000ab5b57c23 */ /* 0x100fe200080108c5 */
[----:B------:R-:W-:Y:S01]  /*65d0*/  MUFU.EX2 R170, R170 ;  /* 0x000000aa00aa7308 */ /* 0x000fe20000000800 */
[--C-:B------:R-:W-:Y:S01]  /*65e0*/  FFMA.FTZ R184, R184, UR10, -R197.reuse ;  /* 0x0000000ab8b87c23 */ /* 0x100fe200080108c5 */
[----:B------:R-:W-:Y:S01]  /*65f0*/  FFMA.FTZ R207, R207, UR10, -R198 ;  /* 0x0000000acfcf7c23 */ /* 0x000fe200080108c6 */
[----:B------:R-:W-:Y:S01]  /*6600*/  @!P2 PRMT R152, RZ, 0x654, R152 ;  /* 0x00000654ff98a816 */ /* 0x000fe20000000098 */
[----:B------:R1:W-:Y:S06]  /*6610*/  BAR.ARV R203, 0x100 ;  /* 0x000400cb0000751d */ /* 0x0003ec0000002000 */
[----:B------:R2:W-:Y:S01]  /*6620*/  @!P2 SYNCS.ARRIVE.TRANS64.RED.A1T0 RZ, [R152+URZ], RZ ;  /* 0x000000ff98ffa9a7 */ /* 0x0005e2000810043f */
        /* <DEDUP_REMOVED lines=135> */
[----:B------:R-:W-:Y:S01]  /*6ea0*/  F2FP.BF16.F32.PACK_AB R153, R170, R169 ;  /* 0x000000a9aa99723e */ /* 0x000fe200000010ff */
[----:B------:R-:W-:Y:S01]  /*6eb0*/  MUFU.EX2 R204, R204 ;  /* 0x000000cc00cc7308 */ /* 0x000fe20000000800 */
[----:B0-----:R-:W-:Y:S01]  /*6ec0*/  F2FP.BF16.F32.PACK_AB R155, R175, R172 ;  /* 0x000000acaf9b723e */ /* 0x001fe200000010ff */
[--C-:B------:R-:W-:Y:S01]  /*6ed0*/  FFMA.FTZ R209, R209, UR10, -R198.reuse ;  /* 0x0000000ad1d17c23 */ /* 0x100fe200080108c6 */
[----:B--2---:R-:W-:Y:S01]  /*6ee0*/  F2FP.BF16.F32.PACK_AB R152, R171, R174 ;  /* 0x000000aeab98723e */ /* 0x004fe200000010ff */
[--C-:B------:R-:W-:Y:S01]  /*6ef0*/  FFMA.FTZ R165, R165, UR10, -R197.reuse ;  /* 0x0000000aa5a57c23 */ /* 0x100fe200080108c5 */
[----:B---3--:R-:W-:Y:S01]  /*6f00*/  F2FP.BF16.F32.PACK_AB R154, R176, R173 ;  /* 0x000000adb09a723e */ /* 0x008fe200000010ff */
[----:B------:R1:W-:Y:S01]  /*6f10*/  BAR.SYNC.DEFER_BLOCKING R200, 0x100 ;  /* 0x000400c80000751d */ /* 0x0003e20000010000 */
        /* <DEDUP_REMOVED lines=23> */
[----:B------:R-:W-:Y:S01]  /*7090*/  WARPGROUP.ARRIVE ;  /* 0x00000000000079c5 */ /* 0x000fe20000000000 */
[--C-:B------:R-:W-:Y:S01]  /*70a0*/  FFMA.FTZ R208, R191, UR10, -R198.reuse ;  /* 0x0000000abfd07c23 */ /* 0x100fe200080108c6 */
[--C-:B------:R-:W-:Y:S01]  /*70b0*/  FFMA.FTZ R191, R193, UR10, -R198.reuse ;  /* 0x0000000ac1bf7c23 */ /* 0x100fe200080108c6 */
[--C-:B------:R-:W-:Y:S01]  /*70c0*/  FFMA.FTZ R193, R195, UR10, -R197.reuse ;  /* 0x0000000ac3c17c23 */ /* 0x100fe200080108c5 */
[--C-:B------:R-:W-:Y:S01]  /*70d0*/  FFMA.FTZ R199, R199, UR10, -R198.reuse ;  /* 0x0000000ac7c77c23 */ /* 0x100fe200080108c6 */
[--C-:B------:R-:W-:Y:S01]  /*70e0*/  FFMA.FTZ R192, R192, UR10, -R197.reuse ;  /* 0x0000000ac0c07c23 */ /* 0x100fe200080108c5 */
[----:B------:R-:W-:Y:S01]  /*70f0*/  HGMMA.64x256x16.F32.BF16 R24, R152, gdesc[UR12].tnspB, R24, gsb0 ;  /* 0x43e0000c98187df0 */ /* 0x000fe20008001818 */
[----:B------:R-:W-:Y:S01]  /*7100*/  MUFU.EX2 R180, R180 ;  /* 0x000000b400b47308 */ /* 0x000fe20000000800 */
[----:B------:R-:W-:Y:S01]  /*7110*/  UIADD3 UR14, UR5, 0x80, URZ ;  /* 0x00000080050e7890 */ /* 0x000fe2000fffe03f */
[--C-:B------:R-:W-:Y:S01]  /*7120*/  FFMA.FTZ R194, R194, UR10, -R197.reuse ;  /* 0x0000000ac2c27c23 */ /* 0x100fe200080108c5 */
[----:B------:R-:W-:Y:S01]  /*7130*/  UMOV UR15, 0x40000040 ;  /* 0x40000040000f7882 */ /* 0x000fe20000000000 */
[----:B------:R-:W-:Y:S01]  /*7140*/  FFMA.FTZ R195, R206, UR10, -R197 ;  /* 0x0000000acec37c23 */ /* 0x000fe200080108c5 */
[----:B------:R-:W-:Y:S01]  /*7150*/  FFMA.FTZ R196, R196, UR10, -R198 ;  /* 0x0000000ac4c47c23 */ /* 0x000fe200080108c6 */
[----:B------:R-:W-:Y:S01]  /*7160*/  FFMA.FTZ R169, R182, R12, R169 ;  /* 0x0000000cb6a97223 */ /* 0x000fe200000100a9 */
[----:B------:R-:W-:Y:S01]  /*7170*/  FFMA.FTZ R0, R179, R0, R174 ;  /* 0x00000000b3007223 */ /* 0x000fe200000100ae */
[----:B------:R-:W3:Y:S01]  /*7180*/  MUFU.EX2 R177, R177 ;  /* 0x000000b100b17308 */ /* 0x000ee20000000800 */
[----:B------:R-:W-:Y:S01]  /*7190*/  PLOP3.LUT P3, PT, PT, PT, UP1, 0x80, 0x0 ;  /* 0x000000000000781c */ /* 0x000fe20003f6f018 */
        /* <DEDUP_REMOVED lines=8> */
[----:B------:R-:W-:-:S05]  /*7220*/  FADD.FTZ R173, R176, R173 ;  /* 0x000000adb0ad7221 */ /* 0x000fca0000010000 */
[----:B------:R-:W4:Y:S08]  /*7230*/  MUFU.EX2 R184, R184 ;  /* 0x000000b800b87308 */ /* 0x000f300000000800 */
[----:B------:R-:W-:Y:S08]  /*7240*/  MUFU.EX2 R188, R188 ;  /* 0x000000bc00bc7308 */ /* 0x000ff00000000800 */
[----:B------:R-:W5:Y:S08]  /*7250*/  MUFU.EX2 R207, R207 ;  /* 0x000000cf00cf7308 */ /* 0x000f700000000800 */
[----:B------:R-:W-:Y:S08]  /*7260*/  MUFU.EX2 R209, R209 ;  /* 0x000000d100d17308 */ /* 0x000ff00000000800 */
[----:B------:R-:W-:Y:S08]  /*7270*/  MUFU.EX2 R165, R165 ;  /* 0x000000a500a57308 */ /* 0x000ff00000000800 */
[----:B------:R-:W1:Y:S08]  /*7280*/  MUFU.EX2 R166, R166 ;  /* 0x000000a600a67308 */ /* 0x000e700000000800 */
[----:B------:R-:W-:Y:S08]  /*7290*/  MUFU.EX2 R167, R167 ;  /* 0x000000a700a77308 */ /* 0x000ff00000000800 */
[----:B------:R-:W1:Y:S08]  /*72a0*/  MUFU.EX2 R168, R168 ;  /* 0x000000a800a87308 */ /* 0x000e700000000800 */
[----:B------:R-:W1:Y:S08]  /*72b0*/  MUFU.EX2 R212, R212 ;  /* 0x000000d400d47308 */ /* 0x000e700000000800 */
[----:B------:R-:W-:Y:S08]  /*72c0*/  MUFU.EX2 R183, R183 ;  /* 0x000000b700b77308 */ /* 0x000ff00000000800 */
[----:B------:R-:W-:Y:S08]  /*72d0*/  MUFU.EX2 R186, R186 ;  /* 0x000000ba00ba7308 */ /* 0x000ff00000000800 */
        /* <DEDUP_REMOVED lines=19> */
[----:B------:R-:W-:Y:S01]  /*7410*/  MUFU.EX2 R194, R194 ;  /* 0x000000c200c27308 */ /* 0x000fe20000000800 */
[----:B------:R-:W-:-:S02]  /*7420*/  WARPGROUP.DEPBAR.LE gsb0, 0x0 ;  /* 0x00008000000079c5 */ /* 0x000fc40000010000 */
[----:B0-----:R-:W-:-:S05]  /*7430*/  F2FP.BF16.F32.PACK_AB R153, R205, R204 ;  /* 0x000000cccd99723e */ /* 0x001fca00000010ff */
[----:B------:R-:W0:Y:S01]  /*7440*/  MUFU.EX2 R195, R195 ;  /* 0x000000c300c37308 */ /* 0x000e220000000800 */
[----:B--2---:R-:W-:Y:S01]  /*7450*/  F2FP.BF16.F32.PACK_AB R155, R217, R210 ;  /* 0x000000d2d99b723e */ /* 0x004fe200000010ff */
[----:B------:R-:W-:Y:S01]  /*7460*/  FADD.FTZ R204, R204, R175 ;  /* 0x000000afcccc7221 */ /* 0x000fe20000010000 */
[----:B---3--:R-:W-:Y:S01]  /*7470*/  F2FP.BF16.F32.PACK_AB R152, R177, R180 ;  /* 0x000000b4b198723e */ /* 0x008fe200000010ff */
[----:B------:R-:W-:Y:S01]  /*7480*/  FADD.FTZ R180, R180, R173 ;  /* 0x000000adb4b47221 */ /* 0x000fe20000010000 */
[----:B----4-:R-:W-:Y:S01]  /*7490*/  F2FP.BF16.F32.PACK_AB R154, R184, R181 ;  /* 0x000000b5b89a723e */ /* 0x010fe200000010ff */
[----:B------:R-:W-:Y:S01]  /*74a0*/  FADD.FTZ R205, R205, R204 ;  /* 0x000000cccdcd7221 */ /* 0x000fe20000010000 */
[----:B------:R-:W-:Y:S01]  /*74b0*/  MOV R204, R157 ;  /* 0x0000009d00cc7202 */ /* 0x000fe20000000f00 */
[----:B------:R-:W2:Y:S01]  /*74c0*/  MUFU.EX2 R196, R196 ;  /* 0x000000c400c47308 */ /* 0x000ea20000000800 */
[----:B------:R-:W-:Y:S01]  /*74d0*/  WARPGROUP.ARRIVE ;  /* 0x00000000000079c5 */ /* 0x000fe20000000000 */
[----:B------:R-:W-:Y:S01]  /*74e0*/  FADD.FTZ R180, R177, R180 ;  /* 0x000000b4b1b47221 */ /* 0x000fe20000010000 */
[----:B------:R-:W-:Y:S01]  /*74f0*/  FADD.FTZ R210, R210, R205 ;  /* 0x000000cdd2d27221 */ /* 0x000fe20000010000 */
[----:B------:R-:W-:-:S02]  /*7500*/  IMAD.MOV.U32 R205, RZ, RZ, R156 ;  /* 0x000000ffffcd7224 */ /* 0x000fc400078e009c */
[----:B------:R-:W-:Y:S01]  /*7510*/  FADD.FTZ R181, R181, R180 ;  /* 0x000000b4b5b57221 */ /* 0x000fe20000010000 */
[----:B------:R-:W-:Y:S01]  /*7520*/  HGMMA.64x256x16.F32.BF16 R24, R152, gdesc[UR12].tnspB, R24, gsb0 ;  /* 0x43e0000c98187df0 */ /* 0x000fe20008001818 */
[----:B------:R-:W-:Y:S01]  /*7530*/  UIADD3 UR14, UR5, 0x100, URZ ;  /* 0x00000100050e7890 */ /* 0x000fe2000fffe03f */
[----:B------:R-:W-:Y:S01]  /*7540*/  FADD.FTZ R217, R217, R210 ;  /* 0x000000d2d9d97221 */ /* 0x000fe20000010000 */
[----:B------:R-:W-:Y:S01]  /*7550*/  UMOV UR15, 0x40000040 ;  /* 0x40000040000f7882 */ /* 0x000fe20000000000 */
[----:B------:R-:W-:Y:S01]  /*7560*/  FADD.FTZ R184, R184, R181 ;  /* 0x000000b5b8b87221 */ /* 0x000fe20000010000 */
[----:B------:R-:W-:Y:S02]  /*7570*/  WARPGROUP.DEPBAR.LE gsb0, 0x0 ;  /* 0x00008000000079c5 */ /* 0x000fe40000010000 */
[----:B-----5:R-:W-:Y:S01]  /*7580*/  F2FP.BF16.F32.PACK_AB R153, R207, R188 ;  /* 0x000000bccf99723e */ /* 0x020fe200000010ff */
[----:B------:R-:W-:Y:S01]  /*7590*/  FADD.FTZ R188, R188, R217 ;  /* 0x000000d9bcbc7221 */ /* 0x000fe20000010000 */
[----:B-1----:R-:W-:Y:S01]  /*75a0*/  F2FP.BF16.F32.PACK_AB R152, R166, R165 ;  /* 0x000000a5a698723e */ /* 0x002fe200000010ff */
        /* <DEDUP_REMOVED lines=9> */
[----:B------:R-:W-:-:S06]  /*7640*/  FADD.FTZ R168, R168, R167 ;  /* 0x000000a7a8a87221 */ /* 0x000fcc0000010000 */
        /* <DEDUP_REMOVED lines=35> */
[----:B------:R-:W-:Y:S01]  /*7880*/  UMOV UR14, UR6 ;  /* 0x00000006000e7c82 */ /* 0x000fe20008000000 */
[----:B------:R-:W-:Y:S01]  /*7890*/  UMOV UR15, 0x40000040 ;  /* 0x40000040000f7882 */ /* 0x000fe20000000000 */
[----:B------:R-:W-:Y:S02]  /*78a0*/  WARPGROUP.DEPBAR.LE gsb0, 0x0 ;  /* 0x00008000000079c5 */ /* 0x000fe40000010000 */
[----:B------:R-:W-:Y:S01]  /*78b0*/  F2FP.BF16.F32.PACK_AB R152, R192, R193 ;  /* 0x000000c1c098723e */ /* 0x000fe200000010ff */
[----:B------:R-:W-:Y:S01]  /*78c0*/  FADD.FTZ R193, R193, R160 ;  /* 0x000000a0c1c17221 */ /* 0x000fe20000010000 */
[----:B------:R-:W-:Y:S01]  /*78d0*/  F2FP.BF16.F32.PACK_AB R153, R208, R199 ;  /* 0x000000c7d099723e */ /* 0x000fe200000010ff */
[----:B------:R-:W-:Y:S01]  /*78e0*/  FADD.FTZ R199, R199, R190 ;  /* 0x000000bec7c77221 */ /* 0x000fe20000010000 */
[----:B0-----:R-:W-:Y:S01]  /*78f0*/  F2FP.BF16.F32.PACK_AB R154, R195, R194 ;  /* 0x000000c2c39a723e */ /* 0x001fe200000010ff */
[----:B------:R-:W-:Y:S01]  /*7900*/  FADD.FTZ R193, R192, R193 ;  /* 0x000000c1c0c17221 */ /* 0x000fe20000010000 */
[----:B--2---:R-:W-:Y:S01]  /*7910*/  F2FP.BF16.F32.PACK_AB R155, R196, R191 ;  /* 0x000000bfc49b723e */ /* 0x004fe200000010ff */
        /* <DEDUP_REMOVED lines=10> */
[----:B------:R-:W-:-:S05]  /*79c0*/  UMOV UR61, UR7 ;  /* 0x00000007003d7c82 */ /* 0x000fca0008000000 */
.L_x_13444:
[----:B------:R-:W-:-:S13]  /*79d0*/  R2UR UR5, R23 ;  /* 0x00000000170572ca */ /* 0x000fda00000e0000 */
[----:B------:R-:W-:-:S06]  /*79e0*/  UISETP.GE.AND UP0, UPT, UR61, UR5, UPT ;  /* 0x000000053d00728c */ /* 0x000fcc000bf06270 */
[----:B------:R-:W-:-:S13]  /*79f0*/  PLOP3.LUT P1, PT, PT, PT, UP0, 0x80, 0x0 ;  /* 0x000000000000781c */ /* 0x000fda0003f2f008 */
[----:B------:R-:W-:Y:S05]  /*7a00*/  @!P1 BRA `(.L_x_13454) ;  /* 0x0000002800349947 */ /* 0x000fea0003800000 */
[----:B------:R-:W-:Y:S01]  /*7a10*/  IMAD.MOV.U32 R202, RZ, RZ, R157 ;  /* 0x000000ffffca7224 */ /* 0x000fe200078e009d */
[----:B------:R-:W-:Y:S01]  /*7a20*/  ULDC UR6, c[0x0][0xad0] ;  /* 0x0002b40000067ab9 */ /* 0x000fe20000000800 */
[----:B------:R-:W-:-:S07]  /*7a30*/  IMAD.MOV.U32 R201, RZ, RZ, R156 ;  /* 0x000000ffffc97224 */ /* 0x000fce00078e009c */
.L_x_13463:
[----:B------:R-:W-:-:S04]  /*7a40*/  UIADD3 UR4, UR4, 0x1, URZ ;  /* 0x0000000104047890 */ /* 0x000fc8000fffe03f */
[----:B------:R-:W-:-:S04]  /*7a50*/  UISETP.NE.AND UP0, UPT, UR4, 0x2, UPT ;  /* 0x000000020400788c */ /* 0x000fc8000bf05270 */
[----:B------:R-:W-:Y:S02]  /*7a60*/  USEL UR5, URZ, 0x1, UP0 ;  /* 0x000000013f057887 */ /* 0x000fe40008000000 */
[----:B------:R-:W-:Y:S02]  /*7a70*/  USEL UR4, UR4, URZ, UP0 ;  /* 0x0000003f04047287 */ /* 0x000fe40008000000 */
[----:B------:R-:W-:Y:S01]  /*7a80*/  ULOP3.LUT UR60, UR60, UR5, URZ, 0x3c, !UPT ;  /* 0x000000053c3c7292 */ /* 0x000fe2000f8e3c3f */
[----:B--2---:R-:W-:Y:S11]  /*7a90*/  @!P0 BRA `(.L_x_13455) ;  /* 0x0000000000048947 */ /* 0x004ff60003800000 */
[----:B------:R-:W-:Y:S01]  /*7aa0*/  BPT.TRAP 0x1 ;  /* 0x000000040000795c */ /* 0x000fe20000300000 */
.L_x_13455:
[----:B------:R-:W-:Y:S01]  /*7ab0*/  R2UR UR5, R22 ;  /* 0x00000000160572ca */ /* 0x000fe200000e0000 */
[----:B------:R-:W-:-:S05]  /*7ac0*/  IMAD.U32 R204, RZ, RZ, UR60 ;  /* 0x0000003cffcc7e24 */ /* 0x000fca000f8e00ff */
[----:B------:R-:W-:-:S07]  /*7ad0*/  SHF.L.U32 R204, R204, 0x1f, RZ ;  /* 0x0000001fcccc7819 */ /* 0x000fce00000006ff */
[----:B------:R-:W-:-:S09]  /*7ae0*/  ULEA UR7, UR4, UR5, 0x3 ;  /* 0x0000000504077291 */ /* 0x000fd2000f8e183f */
[----:B------:R2:W3:Y:S01]  /*7af0*/  SYNCS.PHASECHK.TRANS64.TRYWAIT P1, [UR7+0x32430], R204 ;  /* 0x032430ccff0075a7 */ /* 0x0004e20008020147 */
[----:B------:R-:W-:Y:S05]  /*7b00*/  @!P0 BRA `(.L_x_13456) ;  /* 0x0000000000048947 */ /* 0x000fea0003800000 */
[----:B------:R-:W-:Y:S01]  /*7b10*/  BPT.TRAP 0x1 ;  /* 0x000000040000795c */ /* 0x000fe20000300000 */
.L_x_13456:
[----:B---3--:R-:W-:Y:S05]  /*7b20*/  @P1 BRA `(.L_x_13457) ;  /* 0x0000000000081947 */ /* 0x008fea0003800000 */
[----:B------:R-:W3:Y:S02]  /*7b30*/  SYNCS.PHASECHK.TRANS64.TRYWAIT P1, [UR7+0x32430], R204 ;  /* 0x032430ccff0075a7 */ /* 0x000ee40008020147 */
[----:B---3--:R-:W-:Y:S05]  /*7b40*/  @!P1 BRA `(.L_x_13458) ;  /* 0x000000a4005c9947 */ /* 0x008fea0003800000 */
.L_x_13457:
[----:B------:R-:W-:Y:S01]  /*7b50*/  R2UR UR5, R20 ;  /* 0x00000000140572ca */ /* 0x000fe200000e0000 */
[----:B01-3--:R-:W-:Y:S01]  /*7b60*/  WARPGROUP.ARRIVE ;  /* 0x00000000000079c5 */ /* 0x00bfe20000000000 */
[----:B------:R-:W-:Y:S01]  /*7b70*/  R2UR UR56, R18 ;  /* 0x00000000123872ca */ /* 0x000fe200000e0000 */
[----:B------:R-:W-:Y:S01]  /*7b80*/  UMOV UR59, 0x40000040 ;  /* 0x40000040003b7882 */ /* 0x000fe20000000000 */
[----:B------:R-:W-:-:S09]  /*7b90*/  R2UR UR57, R19 ;  /* 0x00000000133972ca */ /* 0x000fd200000e0000 */
[----:B------:R-:W-:-:S07]  /*7ba0*/  UIMAD UR5, UR4, 0x300, UR5 ;  /* 0x00000300040578a4 */ /* 0x000fce000f8e0205 */
[----:B------:R-:W-:Y:S02]  /*7bb0*/  UMOV UR58, UR5 ;  /* 0x00000005003a7c82 */ /* 0x000fe40008000000 */
        /* <DEDUP_REMOVED lines=25> */
.L_x_13459:
[----:B------:R0:W1:Y:S01]  /*7d50*/  SYNCS.PHASECHK.TRANS64.TRYWAIT P1, [UR7+0x32450], R204 ;  /* 0x032450ccff0075a7 */ /* 0x0000620008020147 */
[----:B------:R-:W-:Y:S05]  /*7d60*/  @!P0 BRA `(.L_x_13460) ;  /* 0x0000000000048947 */ /* 0x000fea0003800000 */
[----:B------:R-:W-:Y:S01]  /*7d70*/  BPT.TRAP 0x1 ;  /* 0x000000040000795c */ /* 0x000fe20000300000 */
.L_x_13460:
[----:B-1----:R-:W-:Y:S05]  /*7d80*/  @P1 BRA `(.L_x_13461) ;  /* 0x0000000000081947 */ /* 0x002fea0003800000 */
[----:B------:R-:W1:Y:S02]  /*7d90*/  SYNCS.PHASECHK.TRANS64.TRYWAIT P1, [UR7+0x32450], R204 ;  /* 0x032450ccff0075a7 */ /* 0x000e640008020147 */
[----:B-1----:R-:W-:Y:S05]  /*7da0*/  @!P1 BRA `(.L_x_13462) ;  /* 0x000000a000dc9947 */ /* 0x002fea0003800000 */
.L_x_13461:
        /* <DEDUP_REMOVED lines=14> */
[----:B------:R-:W-:Y:S01]  /*7e90*/  UMOV UR43, 0x40000040 ;  /* 0x40000040002b7882 */ /* 0x000fe20000000000 */
[----:B------:R-:W-:-:S02]  /*7ea0*/  UMOV UR47, 0x40000040 ;  /* 0x40000040002f7882 */ /* 0x000fc40000000000 */
[----:B------:R-:W-:Y:S02]  /*7eb0*/  UIADD3 UR10, UR5, 0x6, URZ ;  /* 0x00000006050a7890 */ /* 0x000fe4000fffe03f */
[----:B------:R-:W-:Y:S02]  /*7ec0*/  UIADD3 UR14, UR5, 0x300, URZ ;  /* 0x00000300050e7890 */ /* 0x000fe4000fffe03f */
[----:B------:R-:W-:Y:S01]  /*7ed0*/  UMOV UR58, UR5 ;  /* 0x00000005003a7c82 */ /* 0x000fe20008000000 */
[----:B------:R-:W-:Y:S01]  /*7ee0*/  UIADD3 UR18, UR5, 0x302, URZ ;  /* 0x0000030205127890 */ /* 0x000fe2000fffe03f */
[----:B------:R-:W-:Y:S01]  /*7ef0*/  HGMMA.64x96x16.F32.BF16 R152, gdesc[UR56], R152, gsb0 ;  /* 0x01600000389879f0 */ /* 0x000fe20008001898 */
[----:B------:R-:W-:Y:S01]  /*7f00*/  R2UR UR56, R2 ;  /* 0x00000000023872ca */ /* 0x000fe200000e0000 */
[----:B------:R-:W-:Y:S01]  /*7f10*/  UIADD3 UR58, UR5, 0x2, URZ ;  /* 0x00000002053a7890 */ /* 0x000fe2000fffe03f */
[----:B------:R-:W-:Y:S01]  /*7f20*/  R2UR UR57, R3 ;  /* 0x00000000033972ca */ /* 0x000fe200000e0000 */
[----:B------:R-:W-:Y:S01]  /*7f30*/  UMOV UR59, 0x40000040 ;  /* 0x40000040003b7882 */ /* 0x000fe20000000000 */
[----:B------:R-:W-:-:S02]  /*7f40*/  UIADD3 UR22, UR5, 0x304, URZ ;  /* 0x0000030405167890 */ /* 0x000fc4000fffe03f */
[----:B------:R-:W-:Y:S02]  /*7f50*/  UIADD3 UR26, UR5, 0x306, URZ ;  /* 0x00000306051a7890 */ /* 0x000fe4000fffe03f */
[----:B------:R-:W-:Y:S02]  /*7f60*/  UIADD3 UR30, UR5, 0x600, URZ ;  /* 0x00000600051e7890 */ /* 0x000fe4000fffe03f */
[----:B------:R-:W-:Y:S02]  /*7f70*/  UIADD3 UR34, UR5, 0x602, URZ ;  /* 0x0000060205227890 */ /* 0x000fe4000fffe03f */
[----:B------:R-:W-:Y:S02]  /*7f80*/  UIADD3 UR38, UR5, 0x604, URZ ;  /* 0x0000060405267890 */ /* 0x000fe4000fffe03f */
[----:B------:R-:W-:Y:S02]  /*7f90*/  UIADD3 UR42, UR5, 0x606, URZ ;  /* 0x00000606052a7890 */ /* 0x000fe4000fffe03f */
[----:B------:R-:W-:-:S02]  /*7fa0*/  UIADD3 UR46, UR5, 0x900, URZ ;  /* 0x00000900052e7890 */ /* 0x000fc4000fffe03f */
[----:B------:R-:W-:Y:S01]  /*7fb0*/  UIADD3 UR50, UR5, 0x902, URZ ;  /* 0x0000090205327890 */ /* 0x000fe2000fffe03f */
[----:B------:R-:W-:Y:S01]  /*7fc0*/  UMOV UR51, 0x40000040 ;  /* 0x4000004000337882 */ /* 0x000fe20000000000 */
[----:B------:R-:W-:Y:S01]  /*7fd0*/  UIADD3 UR54, UR5, 0x904, URZ ;  /* 0x0000090405367890 */ /* 0x000fe2000fffe03f */
[----:B------:R-:W-:Y:S01]  /*7fe0*/  UMOV UR55, 0x40000040 ;  /* 0x4000004000377882 */ /* 0x000fe20000000000 */
[----:B------:R-:W-:Y:S02]  /*7ff0*/  WARPGROUP.DEPBAR.LE gsb0, 0x0 ;  /* 0x00008000000079c5 */ /* 0x000fe40000010000 */
        /* <DEDUP_REMOVED lines=13> */
[----:B------:R-:W-:-:S13]  /*80d0*/  R2UR UR5, R13 ;  /* 0x000000000d0572ca */ /* 0x000fda00000e0000 */
[----:B------:R-:W-:Y:S01]  /*80e0*/  UIMAD UR5, UR4, 0xc00, UR5 ;  /* 0x00000c00040578a4 */ /* 0x000fe2000f8e0205 */
[----:B------:R-:W-:Y:S02]  /*80f0*/  WARPGROUP.DEPBAR.LE gsb0, 0x0 ;  /* 0x00008000000079c5 */ /* 0x000fe40000010000 */
[----:B------:R-:W-:-:S06]  /*8100*/  WARPGROUP.ARRIVE ;  /* 0x00000000000079c5 */ /* 0x000fcc0000000000 */
[----:B------:R-:W-:Y:S01]  /*8110*/  HGMMA.64x96x16.F32.BF16 R152, gdesc[UR8], R152, gsb0 ;  /* 0x01600000089879f0 */ /* 0x000fe20008001898 */
[----:B------:R-:W-:Y:S02]  /*8120*/  ULDC UR10, c[0x0][0xa80] ;  /* 0x0002a000000a7ab9 */ /* 0x000fe40000000800 */
        /* <DEDUP_REMOVED lines=41> */
[----:B-1----:R-:W-:Y:S01]  /*83c0*/  FMUL.FTZ R205, R154, UR6 ;  /* 0x000000069acd7c20 */ /* 0x002fe20008410000 */
[----:B------:R-:W-:Y:S01]  /*83d0*/  FMUL.FTZ R154, R155, UR6 ;  /* 0x000000069b9a7c20 */ /* 0x000fe20008410000 */
[----:B------:R-:W-:Y:S01]  /*83e0*/  FMUL.FTZ R155, R156, UR6 ;  /* 0x000000069c9b7c20 */ /* 0x000fe20008410000 */
[----:B0-2---:R-:W-:Y:S01]  /*83f0*/  FMUL.FTZ R204, R157, UR6 ;  /* 0x000000069dcc7c20 */ /* 0x005fe20008410000 */
        /* <DEDUP_REMOVED lines=125> */
[----:B-1----:R-:W-:-:S05]  /*8bd0*/  FMNMX.FTZ R193, R194, R193, !PT ;  /* 0x000000c1c2c17209 */ /* 0x002fca0007810000 */
[----:B------:R-:W1:Y:S02]  /*8be0*/  SHFL.BFLY PT, R196, R193, 0x2, 0x1f ;  /* 0x0c401f00c1c47f89 */ /* 0x000e6400000e0000 */
        /* <DEDUP_REMOVED lines=8> */
[----:B--2---:R-:W-:-:S07]  /*8c70*/  FMNMX.FTZ R156, R190, R157, !PT ;  /* 0x0000009dbe9c7209 */ /* 0x004fce0007810000 */
[----:B------:R-:W2:Y:S01]  /*8c80*/  MUFU.TANH R209, R209 ;  /* 0x000000d100d17308 */ /* 0x000ea20000002400 */
[----:B0-----:R-:W-:-:S04]  /*8c90*/  FMNMX.FTZ R157, R195, R156, !PT ;  /* 0x0000009cc39d7209 */ /* 0x001fc80007810000 */
[----:B-1----:R-:W-:-:S04]  /*8ca0*/  FMNMX.FTZ R156, R198, R157, !PT ;  /* 0x0000009dc69c7209 */ /* 0x002fc80007810000 */
[----:B--2---:R-:W-:Y:S02]  /*8cb0*/  FMNMX.FTZ R157, R209, R156, !PT ;  /* 0x0000009cd19d7209 */ /* 0x004fe40007810000 */
[----:B------:R-:W0:Y:S04]  /*8cc0*/  SHFL.BFLY PT, R156, R197, 0x1, 0x1f ;  /* 0x0c201f00c59c7f89 */ /* 0x000e2800000e0000 */
[----:B------:R-:W1:Y:S01]  /*8cd0*/  SHFL.BFLY PT, R196, R157, 0x2, 0x1f ;  /* 0x0c401f009dc47f89 */ /* 0x000e6200000e0000 */
[----:B0-----:R-:W-:Y:S02]  /*8ce0*/  FMNMX.FTZ R156, R197, R156, !PT ;  /* 0x0000009cc59c7209 */ /* 0x001fe40007810000 */
[----:B-1----:R-:W-:-:S03]  /*8cf0*/  FMNMX.FTZ R199, R157, R196, !PT ;  /* 0x000000c49dc77209 */ /* 0x002fc60007810000 */
[C---:B------:R-:W-:Y:S01]  /*8d00*/  FADD.FTZ R193, -R156.reuse, R201 ;  /* 0x000000c99cc17221 */ /* 0x040fe20000010100 */
[----:B------:R-:W-:Y:S01]  /*8d10*/  FMUL.FTZ R201, R156, UR10 ;  /* 0x0000000a9cc97c20 */ /* 0x000fe20008410000 */
[----:B------:R-:W0:Y:S03]  /*8d20*/  SHFL.BFLY PT, R210, R199, 0x1, 0x1f ;  /* 0x0c201f00c7d27f89 */ /* 0x000e2600000e0000 */
        /* <DEDUP_REMOVED lines=14> */
[----:B------:R-:W1:Y:S08]  /*8e10*/  MUFU.EX2 R193, R193 ;  /* 0x000000c100c17308 */ /* 0x000e700000000800 */
[----:B------:R-:W-:Y:S01]  /*8e20*/  MUFU.EX2 R197, R197 ;  /* 0x000000c500c57308 */ /* 0x000fe20000000800 */
[----:B0-----:R-:W-:Y:S01]  /*8e30*/  FMNMX.FTZ R157, R199, R210, !PT ;  /* 0x000000d2c79d7209 */ /* 0x001fe20007810000 */
[----:B------:R-:W-:Y:S01]  /*8e40*/  IMAD.U32 R210, RZ, RZ, UR7 ;  /* 0x00000007ffd27e24 */ /* 0x000fe2000f8e00ff */
[----:B------:R-:W-:-:S03]  /*8e50*/  R2UR UR7, R23 ;  /* 0x00000000170772ca */ /* 0x000fc600000e0000 */
[C---:B------:R-:W-:Y:S01]  /*8e60*/  FADD.FTZ R152, -R157.reuse, R202 ;  /* 0x000000ca9d987221 */ /* 0x040fe20000010100 */
[----:B------:R-:W-:Y:S01]  /*8e70*/  FMUL.FTZ R212, R157, UR10 ;  /* 0x0000000a9dd47c20 */ /* 0x000fe20008410000 */
[----:B------:R-:W-:Y:S01]  /*8e80*/  MUFU.EX2 R199, R155 ;  /* 0x0000009b00c77308 */ /* 0x000fe20000000800 */
[-C--:B-1----:R-:W-:Y:S01]  /*8e90*/  FMUL.FTZ R24, R24, R193.reuse ;  /* 0x000000c118187220 */ /* 0x082fe20000410000 */
[----:B------:R-:W-:Y:S01]  /*8ea0*/  FMUL.FTZ R211, R152, UR10 ;  /* 0x0000000a98d37c20 */ /* 0x000fe20008410000 */
[----:B------:R-:W-:Y:S02]  /*8eb0*/  @!P2 VIADD R152, R210, 0x32440 ;  /* 0x00032440d298a836 */ /* 0x000fe40000000000 */
[--C-:B------:R-:W-:Y:S01]  /*8ec0*/  FFMA.FTZ R204, R205, UR10, -R212.reuse ;  /* 0x0000000acdcc7c23 */ /* 0x100fe200080108d4 */
[--C-:B------:R-:W-:Y:S01]  /*8ed0*/  FFMA.FTZ R205, R154, UR10, -R212.reuse ;  /* 0x0000000a9acd7c23 */ /* 0x100fe200080108d4 */
[--C-:B------:R-:W-:Y:S01]  /*8ee0*/  FFMA.FTZ R206, R206, UR10, -R212.reuse ;  /* 0x0000000acece7c23 */ /* 0x100fe200080108d4 */
[----:B------:R-:W-:Y:S01]  /*8ef0*/  FFMA.FTZ R207, R207, UR10, -R212 ;  /* 0x0000000acfcf7c23 */ /* 0x000fe200080108d4 */
[----:B------:R-:W-:Y:S01]  /*8f00*/  @!P2 PRMT R152, RZ, 0x654, R152 ;  /* 0x00000654ff98a816 */ /* 0x000fe20000000098 */
[----:B------:R2:W-:Y:S06]  /*8f10*/  BAR.ARV R203, 0x100 ;  /* 0x000400cb0000751d */ /* 0x0005ec0000002000 */
[----:B------:R0:W-:Y:S01]  /*8f20*/  @!P2 SYNCS.ARRIVE.TRANS64.RED.A1T0 RZ, [R152+URZ], RZ ;  /* 0x000000ff98ffa9a7 */ /* 0x0001e2000810043f */
        /* <DEDUP_REMOVED lines=135> */
[----:B---3--:R-:W-:Y:S01]  /*97a0*/  F2FP.BF16.F32.PACK_AB R154, R202, R199 ;  /* 0x000000c7ca9a723e */ /* 0x008fe200000010ff */
[--C-:B------:R-:W-:Y:S01]  /*97b0*/  FFMA.FTZ R161, R161, UR10, -R212.reuse ;  /* 0x0000000aa1a17c23 */ /* 0x100fe200080108d4 */
[----:B----4-:R-:W-:Y:S01]  /*97c0*/  F2FP.BF16.F32.PACK_AB R153, R205, R204 ;  /* 0x000000cccd99723e */ /* 0x010fe200000010ff */
[--C-:B------:R-:W-:Y:S01]  /*97d0*/  FFMA.FTZ R164, R166, UR10, -R212.reuse ;  /* 0x0000000aa6a47c23 */ /* 0x100fe200080108d4 */
[----:B-----5:R-:W-:Y:S01]  /*97e0*/  F2FP.BF16.F32.PACK_AB R155, R207, R206 ;  /* 0x000000cecf9b723e */ /* 0x020fe200000010ff */
[----:B------:R2:W-:Y:S01]  /*97f0*/  BAR.SYNC.DEFER_BLOCKING R200, 0x100 ;  /* 0x000400c80000751d */ /* 0x0005e20000010000 */
        /* <DEDUP_REMOVED lines=30> */
[----:B------:R-:W1:Y:S01]  /*99e0*/  MUFU.EX2 R213, R213 ;  /* 0x000000d500d57308 */ /* 0x000e620000000800 */
[----:B------:R-:W-:Y:S01]  /*99f0*/  UIADD3 UR14, UR5, 0x80, URZ ;  /* 0x00000080050e7890 */ /* 0x000fe2000fffe03f */
[----:B------:R-:W-:Y:S01]  /*9a00*/  FFMA.FTZ R189, R194, UR10, -R201 ;  /* 0x0000000ac2bd7c23 */ /* 0x000fe200080108c9 */
[----:B------:R-:W-:Y:S01]  /*9a10*/  UMOV UR15, 0x40000040 ;  /* 0x40000040000f7882 */ /* 0x000fe20000000000 */
[--C-:B------:R-:W-:Y:S01]  /*9a20*/  FFMA.FTZ R190, R190, UR10, -R212.reuse ;  /* 0x0000000abebe7c23 */ /* 0x100fe200080108d4 */
[--C-:B------:R-:W-:Y:S01]  /*9a30*/  FFMA.FTZ R192, R198, UR10, -R212.reuse ;  /* 0x0000000ac6c07c23 */ /* 0x100fe200080108d4 */
[----:B------:R-:W-:Y:S01]  /*9a40*/  FFMA.FTZ R195, R209, UR10, -R212 ;  /* 0x0000000ad1c37c23 */ /* 0x000fe200080108d4 */
[----:B------:R-:W-:Y:S01]  /*9a50*/  FFMA.FTZ R0, R193, R0, R196 ;  /* 0x00000000c1007223 */ /* 0x000fe200000100c4 */
[----:B------:R-:W-:Y:S01]  /*9a60*/  MUFU.EX2 R160, R160 ;  /* 0x000000a000a07308 */ /* 0x000fe20000000800 */
[----:B------:R-:W-:Y:S01]  /*9a70*/  FFMA.FTZ R12, R211, R12, R204 ;  /* 0x0000000cd30c7223 */ /* 0x000fe200000100cc */
[----:B------:R-:W-:Y:S01]  /*9a80*/  UISETP.GT.AND UP0, UPT, UR61, UR7, UPT ;  /* 0x000000073d00728c */ /* 0x000fe2000bf04270 */
[----:B------:R-:W-:Y:S01]  /*9a90*/  FADD.FTZ R0, R197, R0 ;  /* 0x00000000c5007221 */ /* 0x000fe20000010000 */
[----:B------:R-:W-:-:S02]  /*9aa0*/  @!P2 VIADD R210, R210, 0x32460 ;  /* 0x00032460d2d2a836 */ /* 0x000fc40000000000 */
[----:B------:R-:W-:Y:S01]  /*9ab0*/  FADD.FTZ R205, R205, R12 ;  /* 0x0000000ccdcd7221 */ /* 0x000fe20000010000 */
[----:B------:R-:W-:Y:S01]  /*9ac0*/  UIADD3 UR61, UR61, -0x1, URZ ;  /* 0xffffffff3d3d7890 */ /* 0x000fe2000fffe03f */
[----:B------:R-:W-:Y:S01]  /*9ad0*/  FADD.FTZ R199, R199, R0 ;  /* 0x00000000c7c77221 */ /* 0x000fe20000010000 */
[----:B------:R-:W3:Y:S01]  /*9ae0*/  MUFU.EX2 R161, R161 ;  /* 0x000000a100a17308 */ /* 0x000ee20000000800 */
[----:B------:R-:W-:Y:S01]  /*9af0*/  FADD.FTZ R206, R206, R205 ;  /* 0x000000cdcece7221 */ /* 0x000fe20000010000 */
[----:B------:R-:W-:Y:S01]  /*9b00*/  PLOP3.LUT P1, PT, PT, PT, UP0, 0x80, 0x0 ;  /* 0x000000000000781c */ /* 0x000fe20003f2f008 */
[----:B------:R-:W-:Y:S01]  /*9b10*/  FADD.FTZ R199, R202, R199 ;  /* 0x000000c7cac77221 */ /* 0x000fe20000010000 */
[----:B------:R-:W-:Y:S01]  /*9b20*/  @!P2 PRMT R210, RZ, 0x654, R210 ;  /* 0x00000654ffd2a816 */ /* 0x000fe200000000d2 */
[----:B------:R-:W-:Y:S01]  /*9b30*/  FADD.FTZ R207, R207, R206 ;  /* 0x000000cecfcf7221 */ /* 0x000fe20000010000 */
[----:B------:R-:W-:Y:S01]  /*9b40*/  MOV R202, R157 ;  /* 0x0000009d00ca7202 */ /* 0x000fe20000000f00 */
[----:B------:R-:W-:Y:S01]  /*9b50*/  IMAD.MOV.U32 R201, RZ, RZ, R156 ;  /* 0x000000ffffc97224 */ /* 0x000fe200078e009c */
[----:B------:R-:W-:Y:S08]  /*9b60*/  MUFU.EX2 R164, R164 ;  /* 0x000000a400a47308 */ /* 0x000ff00000000800 */
[----:B------:R-:W4:Y:S08]  /*9b70*/  MUFU.EX2 R215, R215 ;  /* 0x000000d700d77308 */ /* 0x000f300000000800 */
[----:B------:R-:W-:Y:S08]  /*9b80*/  MUFU.EX2 R163, R163 ;  /* 0x000000a300a37308 */ /* 0x000ff00000000800 */
[----:B------:R-:W5:Y:S08]  /*9b90*/  MUFU.EX2 R166, R166 ;  /* 0x000000a600a67308 */ /* 0x000f700000000800 */
[----:B------:R-:W-:Y:S08]  /*9ba0*/  MUFU.EX2 R165, R165 ;  /* 0x000000a500a57308 */ /* 0x000ff00000000800 */
[----:B------:R-:W2:Y:S08]  /*9bb0*/  MUFU.EX2 R208, R208 ;  /* 0x000000d000d07308 */ /* 0x000eb00000000800 */
        /* <DEDUP_REMOVED lines=24> */
[----:B------:R-:W-:Y:S01]  /*9d40*/  MUFU.EX2 R190, R190 ;  /* 0x000000be00be7308 */ /* 0x000fe20000000800 */
[----:B------:R-:W-:-:S02]  /*9d50*/  WARPGROUP.DEPBAR.LE gsb0, 0x0 ;  /* 0x00008000000079c5 */ /* 0x000fc40000010000 */
[----:B0-----:R-:W-:-:S05]  /*9d60*/  F2FP.BF16.F32.PACK_AB R152, R159, R158 ;  /* 0x0000009e9f98723e */ /* 0x001fca00000010ff */
[----:B------:R-:W0:Y:S01]  /*9d70*/  MUFU.EX2 R191, R191 ;  /* 0x000000bf00bf7308 */ /* 0x000e220000000800 */
[----:B-1----:R-:W-:Y:S01]  /*9d80*/  F2FP.BF16.F32.PACK_AB R154, R213, R162 ;  /* 0x000000a2d59a723e */ /* 0x002fe200000010ff */
[----:B------:R-:W-:Y:S01]  /*9d90*/  FADD.FTZ R158, R158, R199 ;  /* 0x000000c79e9e7221 */ /* 0x000fe20000010000 */
[----:B---3--:R-:W-:Y:S01]  /*9da0*/  F2FP.BF16.F32.PACK_AB R153, R161, R160 ;  /* 0x000000a0a199723e */ /* 0x008fe200000010ff */
[----:B------:R-:W-:Y:S01]  /*9db0*/  FADD.FTZ R160, R160, R207 ;  /* 0x000000cfa0a07221 */ /* 0x000fe20000010000 */
[----:B----4-:R-:W-:Y:S01]  /*9dc0*/  F2FP.BF16.F32.PACK_AB R155, R215, R164 ;  /* 0x000000a4d79b723e */ /* 0x010fe200000010ff */
        /* <DEDUP_REMOVED lines=13> */
[----:B-----5:R-:W-:Y:S01]  /*9ea0*/  F2FP.BF16.F32.PACK_AB R152, R166, R163 ;  /* 0x000000a3a698723e */ /* 0x020fe200000010ff */
[----:B------:R-:W-:Y:S01]  /*9eb0*/  FADD.FTZ R163, R163, R162 ;  /* 0x000000a2a3a37221 */ /* 0x000fe20000010000 */
[----:B--2---:R-:W-:-:S02]  /*9ec0*/  F2FP.BF16.F32.PACK_AB R154, R208, R165 ;  /* 0x000000a5d09a723e */ /* 0x004fc400000010ff */
[----:B------:R-:W-:Y:S01]  /*9ed0*/  F2FP.BF16.F32.PACK_AB R153, R168, R167 ;  /* 0x000000a7a899723e */ /* 0x000fe200000010ff */
[----:B------:R-:W-:Y:S01]  /*9ee0*/  FADD.FTZ R167, R167, R164 ;  /* 0x000000a4a7a77221 */ /* 0x000fe20000010000 */
[----:B------:R-:W-:Y:S01]  /*9ef0*/  F2FP.BF16.F32.PACK_AB R155, R214, R169 ;  /* 0x000000a9d69b723e */ /* 0x000fe200000010ff */
[----:B------:R-:W-:Y:S02]  /*9f00*/  FADD.FTZ R166, R166, R163 ;  /* 0x000000a3a6a67221 */ /* 0x000fe40000010000 */
[----:B------:R-:W-:Y:S01]  /*9f10*/  FADD.FTZ R168, R168, R167 ;  /* 0x000000a7a8a87221 */ /* 0x000fe20000010000 */
[----:B------:R-:W-:Y:S01]  /*9f20*/  WARPGROUP.ARRIVE ;  /* 0x00000000000079c5 */ /* 0x000fe20000000000 */
[----:B------:R-:W-:Y:S02]  /*9f30*/  FADD.FTZ R165, R165, R166 ;  /* 0x000000a6a5a57221 */ /* 0x000fe40000010000 */
[----:B------:R-:W-:Y:S02]  /*9f40*/  FADD.FTZ R169, R169, R168 ;  /* 0x000000a8a9a97221 */ /* 0x000fe40000010000 */
[----:B------:R-:W-:-:S05]  /*9f50*/  FADD.FTZ R165, R208, R165 ;  /* 0x000000a5d0a57221 */ /* 0x000fca0000010000 */
[----:B------:R-:W-:Y:S01]  /*9f60*/  HGMMA.64x256x16.F32.BF16 R24, R152, gdesc[UR12].tnspB, R24, gsb0 ;  /* 0x43e0000c98187df0 */ /* 0x000fe20008001818 */
[----:B------:R-:W-:Y:S01]  /*9f70*/  UIADD3 UR14, UR5, 0x180, URZ ;  /* 0x00000180050e7890 */ /* 0x000fe2000fffe03f */
[----:B------:R-:W-:Y:S01]  /*9f80*/  FADD.FTZ R169, R214, R169 ;  /* 0x000000a9d6a97221 */ /* 0x000fe20000010000 */
[----:B------:R-:W-:Y:S01]  /*9f90*/  UMOV UR15, 0x40000040 ;  /* 0x40000040000f7882 */ /* 0x000fe20000000000 */
[----:B------:R-:W-:Y:S02]  /*9fa0*/  WARPGROUP.DEPBAR.LE gsb0, 0x0 ;  /* 0x00008000000079c5 */ /* 0x000fe40000010000 */
[----:B------:R-:W-:Y:S01]  /*9fb0*/  F2FP.BF16.F32.PACK_AB R152, R171, R170 ;  /* 0x000000aaab98723e */ /* 0x000fe200000010ff */
[----:B------:R-:W-:Y:S01]  /*9fc0*/  FADD.FTZ R170, R170, R165 ;  /* 0x000000a5aaaa7221 */ /* 0x000fe20000010000 */
[----:B------:R-:W-:Y:S02]  /*9fd0*/  F2FP.BF16.F32.PACK_AB R154, R173, R172 ;  /* 0x000000acad9a723e */ /* 0x000fe400000010ff */
        /* <DEDUP_REMOVED lines=34> */
[----:B0-----:R-:W-:Y:S01]  /*a200*/  F2FP.BF16.F32.PACK_AB R153, R191, R190 ;  /* 0x000000bebf99723e */ /* 0x001fe200000010ff */
[----:B------:R-:W-:Y:S01]  /*a210*/  FADD.FTZ R190, R190, R185 ;  /* 0x000000b9bebe7221 */ /* 0x000fe20000010000 */
[----:B-1----:R-:W-:Y:S01]  /*a220*/  F2FP.BF16.F32.PACK_AB R155, R195, R192 ;  /* 0x000000c0c39b723e */ /* 0x002fe200000010ff */
[----:B------:R-:W-:-:S02]  /*a230*/  FADD.FTZ R187, R187, R186 ;  /* 0x000000babbbb7221 */ /* 0x000fc40000010000 */
[----:B------:R-:W-:Y:S01]  /*a240*/  FADD.FTZ R191, R191, R190 ;  /* 0x000000bebfbf7221 */ /* 0x000fe20000010000 */
[----:B------:R-:W-:Y:S01]  /*a250*/  WARPGROUP.ARRIVE ;  /* 0x00000000000079c5 */ /* 0x000fe20000000000 */
[----:B------:R-:W-:Y:S02]  /*a260*/  FADD.FTZ R0, R188, R187 ;  /* 0x000000bbbc007221 */ /* 0x000fe40000010000 */
[----:B------:R-:W-:Y:S02]  /*a270*/  FADD.FTZ R12, R192, R191 ;  /* 0x000000bfc00c7221 */ /* 0x000fe40000010000 */
[----:B------:R-:W-:-:S07]  /*a280*/  FADD.FTZ R0, R189, R0 ;  /* 0x00000000bd007221 */ /* 0x000fce0000010000 */
[----:B------:R-:W-:Y:S01]  /*a290*/  HGMMA.64x256x16.F32.BF16 R24, R152, gdesc[UR12].tnspB, R24, gsb0 ;  /* 0x43e0000c98187df0 */ /* 0x000fe20008001818 */
[----:B------:R-:W-:Y:S02]  /*a2a0*/  FADD.FTZ R12, R195, R12 ;  /* 0x0000000cc30c7221 */ /* 0x000fe40000010000 */
[----:B------:R-:W-:Y:S02]  /*a2b0*/  WARPGROUP.DEPBAR.LE gsb0, 0x0 ;  /* 0x00008000000079c5 */ /* 0x000fe40000010000 */
[----:B------:R2:W-:Y:S01]  /*a2c0*/  @!P2 SYNCS.ARRIVE.TRANS64.RED.A1T0 RZ, [R210+URZ], RZ ;  /* 0x000000ffd2ffa9a7 */ /* 0x0005e2000810043f */
[----:B------:R-:W-:Y:S05]  /*a2d0*/  @P1 BRA `(.L_x_13463) ;  /* 0xffffffd400d81947 */ /* 0x000fea000383ffff */
.L_x_13454:
[----:B------:R-:W3:Y:S01]  /*a2e0*/  SHFL.BFLY PT, R3, R0, 0x2, 0x1f ;  /* 0x0c401f0000037f89 */ /* 0x000ee200000e0000 */
[----:B------:R-:W-:-:S03]  /*a2f0*/  PLOP3.LUT P0, PT, PT, PT, PT, 0x8, 0x0 ;  /* 0x000000000000781c */ /* 0x000fc60003f0e170 */
[----:B------:R-:W4:Y:S01]  /*a300*/  SHFL.BFLY PT, R5, R12, 0x2, 0x1f ;  /* 0x0c401f000c057f89 */ /* 0x000f2200000e0000 */
[----:B------:R-:W5:Y:S01]  /*a310*/  S2R R152, SR_TID.X ;  /* 0x0000000000987919 */ /* 0x000f620000002100 */
[----:B---3--:R-:W-:Y:S01]  /*a320*/  FADD.FTZ R3, R3, R0 ;  /* 0x0000000003037221 */ /* 0x008fe20000010000 */
[----:B------:R-:W-:Y:S02]  /*a330*/  IMAD.MOV.U32 R0, RZ, RZ, RZ ;  /* 0x000000ffff007224 */ /* 0x000fe400078e00ff */
[----:B----4-:R-:W-:Y:S02]  /*a340*/  FADD.FTZ R5, R5, R12 ;  /* 0x0000000c05057221 */ /* 0x010fe40000010000 */
[----:B------:R-:W3:Y:S04]  /*a350*/  SHFL.BFLY PT, R2, R3, 0x1, 0x1f ;  /* 0x0c201f0003027f89 */ /* 0x000ee800000e0000 */
[----:B------:R-:W4:Y:S01]  /*a360*/  SHFL.BFLY PT, R4, R5, 0x1, 0x1f ;  /* 0x0c201f0005047f89 */ /* 0x000f2200000e0000 */
[----:B-----5:R-:W-:Y:S01]  /*a370*/  SHF.R.U32.HI R152, RZ, 0x7, R152 ;  /* 0x00000007ff987819 */ /* 0x020fe20000011698 */
[----:B---3--:R-:W-:-:S03]  /*a380*/  FADD.FTZ R7, R3, R2 ;  /* 0x0000000203077221 */ /* 0x008fc60000010000 */
[----:B------:R-:W-:Y:S01]  /*a390*/  IADD3 R3, -R152, 0xb, RZ ;  /* 0x0000000b98037810 */ /* 0x000fe20007ffe1ff */
[----:B------:R-:W-:Y:S02]  /*a3a0*/  IMAD.MOV.U32 R2, RZ, RZ, RZ ;  /* 0x000000ffff027224 */ /* 0x000fe400078e00ff */
[----:B----4-:R-:W-:Y:S02]  /*a3b0*/  FADD.FTZ R8, R5, R4 ;  /* 0x0000000405087221 */ /* 0x010fe40000010000 */
[----:B------:R3:W-:Y:S08]  /*a3c0*/  BAR.ARV R3, 0x100 ;  /* 0x000400030000751d */ /* 0x0007f00000002000 */
[----:B------:R-:W-:Y:S06]  /*a3d0*/  BAR.ARV 0x8, 0x180 ;  /* 0x0206000000007b1d */ /* 0x000fec0000002000 */
[----:B------:R-:W-:Y:S01]  /*a3e0*/  FSETP.NE.FTZ.AND P1, PT, R7, RZ, PT ;  /* 0x000000ff0700720b */ /* 0x000fe20003f35000 */
[----:B------:R-:W-:Y:S01]  /*a3f0*/  IMAD.U32 R5, RZ, RZ, UR10 ;  /* 0x0000000aff057e24 */ /* 0x000fe2000f8e00ff */
[----:B------:R-:W-:Y:S01]  /*a400*/  FSETP.NE.FTZ.AND P2, PT, R8, RZ, PT ;  /* 0x000000ff0800720b */ /* 0x000fe20003f55000 */
[----:B---3--:R-:W-:-:S10]  /*a410*/  IMAD.MOV.U32 R3, RZ, RZ, -0x800000 ;  /* 0xff800000ff037424 */ /* 0x008fd400078e00ff */
[----:B------:R-:W3:Y:S01]  /*a420*/  @P1 MUFU.LG2 R4, R7 ;  /* 0x0000000700041308 */ /* 0x000ee20000000c00 */
[----:B------:R-:W-:-:S07]  /*a430*/  @P1 FMUL.FTZ R5, R5, 0.69314718246459960938 ;  /* 0x3f31721805051820 */ /* 0x000fce0000410000 */
[----:B------:R-:W4:Y:S08]  /*a440*/  @P2 MUFU.LG2 R6, R8 ;  /* 0x0000000800062308 */ /* 0x000f300000000c00 */
[----:B------:R5:W0:Y:S01]  /*a450*/  @P1 MUFU.RCP R2, R7 ;  /* 0x0000000700021308 */ /* 0x000a220000001000 */
[----:B---3--:R-:W-:-:S04]  /*a460*/  @P1 FMUL.FTZ R4, R4, 0.69314718246459960938 ;  /* 0x3f31721804041820 */ /* 0x008fc80000410000 */
[----:B------:R-:W-:-:S03]  /*a470*/  @P1 FFMA.FTZ R3, R5, R156, R4 ;  /* 0x0000009c05031223 */ /* 0x000fc60000010004 */
[----:B------:R-:W3:Y:S01]  /*a480*/  @P2 MUFU.RCP R0, R8 ;  /* 0x0000000800002308 */ /* 0x000ee20000001000 */
[----:B-----5:R-:W-:Y:S02]  /*a490*/  IMAD.U32 R7, RZ, RZ, UR10 ;  /* 0x0000000aff077e24 */ /* 0x020fe4000f8e00ff */
[----:B----4-:R-:W-:Y:S02]  /*a4a0*/  @P2 FMUL.FTZ R6, R6, 0.69314718246459960938 ;  /* 0x3f31721806062820 */ /* 0x010fe40000410000 */
[----:B------:R-:W-:Y:S01]  /*a4b0*/  @P2 FMUL.FTZ R7, R7, 0.69314718246459960938 ;  /* 0x3f31721807072820 */ /* 0x000fe20000410000 */
        /* <DEDUP_REMOVED lines=130> */
.L_x_13432:
[----:B------:R-:W-:Y:S05]  /*ace0*/  @P0 BRA `(.L_x_13464) ;  /* 0x0000002000640947 */ /* 0x000fea0003800000 */
[----:B------:R-:W3:Y:S01]  /*acf0*/  LDL R0, [R1] ;  /* 0x0000000001007983 */ /* 0x000ee20000100800 */
[----:B------:R-:W0:Y:S01]  /*ad00*/  LDC R8, c[0x0][0xce8] ;  /* 0x00033a00ff087b82 */ /* 0x000e220000000800 */
[----:B------:R-:W-:Y:S01]  /*ad10*/  ULDC.64 UR8, c[0x0][0xcd0] ;  /* 0x0003340000087ab9 */ /* 0x000fe20000000a00 */
[----:B------:R-:W-:Y:S01]  /*ad20*/  ULDC.64 UR14, c[0x0][0x208] ;  /* 0x00008200000e7ab9 */ /* 0x000fe20000000a00 */
[----:B------:R-:W4:Y:S01]  /*ad30*/  S2R R22, SR_CTAID.X ;  /* 0x0000000000167919 */ /* 0x000f220000002500 */
[----:B------:R-:W-:Y:S04]  /*ad40*/  BSSY B0, `(.L_x_13465) ;  /* 0x000014d000007945 */ /* 0x000fe80003800000 */
[----:B------:R-:W5:Y:S08]  /*ad50*/  S2UR UR12, SR_CTAID.Z ;  /* 0x00000000000c79c3 */ /* 0x000f700000002700 */
[----:B------:R-:W1:Y:S08]  /*ad60*/  LDC.64 R18, c[0x0][0xcd8] ;  /* 0x00033600ff127b82 */ /* 0x000e700000000a00 */
[----:B------:R-:W-:Y:S01]  /*ad70*/  BAR.SYNC.DEFER_BLOCKING 0x1, 0x100 ;  /* 0x0044000000007b1d */ /* 0x000fe20000010000 */
[----:B0-----:R-:W-:-:S07]  /*ad80*/  ISETP.NE.AND P0, PT, R8, 0x1, PT ;  /* 0x000000010800780c */ /* 0x001fce0003f05270 */
[----:B------:R-:W0:Y:S01]  /*ad90*/  S2UR UR11, SR_CTAID.Y ;  /* 0x00000000000b79c3 */ /* 0x000e220000002600 */
[----:B-----5:R-:W-:-:S07]  /*ada0*/  USHF.R.S32.HI UR10, URZ, 0x1f, UR12 ;  /* 0x0000001f3f0a7899 */ /* 0x020fce000801140c */
[----:B------:R-:W0:Y:S08]  /*adb0*/  LDC R23, c[0x0][0xd50] ;  /* 0x00035400ff177b82 */ /* 0x000e300000000800 */
[----:B------:R-:W5:Y:S08]  /*adc0*/  @P0 LDC R14, c[0x0][0xcec] ;  /* 0x00033b00ff0e0b82 */ /* 0x000f700000000800 */
[----:B------:R-:W2:Y:S08]  /*add0*/  LDC.64 R20, c[0x0][0xc40] ;  /* 0x00031000ff147b82 */ /* 0x000eb00000000a00 */
[----:B------:R-:W2:Y:S08]  /*ade0*/  @P0 LDC R152, c[0x0][0xcec] ;  /* 0x00033b00ff980b82 */ /* 0x000eb00000000800 */
[----:B------:R-:W2:Y:S08]  /*adf0*/  @P0 LDC R17, c[0x0][0xcf0] ;  /* 0x00033c00ff110b82 */ /* 0x000eb00000000800 */
[----:B------:R-:W2:Y:S01]  /*ae00*/  @P0 LDC R153, c[0x0][0xcf0] ;  /* 0x00033c00ff990b82 */ /* 0x000ea20000000800 */
[----:B---3--:R-:W-:-:S02]  /*ae10*/  R2UR UR13, R0 ;  /* 0x00000000000d72ca */ /* 0x008fc400000e0000 */
[----:B------:R-:W3:Y:S11]  /*ae20*/  S2R R0, SR_TID.X ;  /* 0x0000000000007919 */ /* 0x000ef60000002100 */
[----:B------:R-:W-:-:S02]  /*ae30*/  USHF.R.S32.HI UR7, URZ, 0x1f, UR13 ;  /* 0x0000001f3f077899 */ /* 0x000fc4000801140d */
[----:B------:R-:W-:Y:S02]  /*ae40*/  UIMAD.WIDE.U32 UR4, UR13, UR8, URZ ;  /* 0x000000080d0472a5 */ /* 0x000fe4000f8e003f */
[----:B------:R-:W-:-:S04]  /*ae50*/  UIMAD UR6, UR7, UR8, URZ ;  /* 0x00000008070672a4 */ /* 0x000fc8000f8e023f */
[----:B------:R-:W-:-:S03]  /*ae60*/  UIMAD UR6, UR13, UR9, UR6 ;  /* 0x000000090d0672a4 */ /* 0x000fc6000f8e0206 */
[----:B------:R-:W-:Y:S01]  /*ae70*/  ULDC.64 UR8, c[0x0][0xc38] ;  /* 0x00030e0000087ab9 */ /* 0x000fe20000000a00 */
[----:B------:R-:W-:Y:S02]  /*ae80*/  UIADD3 UR6, UR5, UR6, URZ ;  /* 0x0000000605067290 */ /* 0x000fe4000fffe03f */
[----:B------:R-:W-:Y:S01]  /*ae90*/  UIMAD UR7, UR7, UR8, URZ ;  /* 0x00000008070772a4 */ /* 0x000fe2000f8e023f */
[----:B---3--:R-:W-:-:S04]  /*aea0*/  IADD3 R5, R0, -0x80, RZ ;  /* 0xffffff8000057810 */ /* 0x008fc80007ffe0ff */
[----:B------:R-:W-:-:S04]  /*aeb0*/  SHF.R.S32.HI R4, RZ, 0x1f, R5 ;  /* 0x0000001fff047819 */ /* 0x000fc80000011405 */
[CC--:B------:R-:W-:Y:S02]  /*aec0*/  LEA.HI R6, R4.reuse, R5.reuse, RZ, 0x7 ;  /* 0x0000000504067211 */ /* 0x0c0fe400078f38ff */
[----:B------:R-:W-:Y:S02]  /*aed0*/  LEA.HI R13, R4, R5, RZ, 0x2 ;  /* 0x00000005040d7211 */ /* 0x000fe400078f10ff */
[----:B------:R-:W-:Y:S02]  /*aee0*/  LOP3.LUT R0, R6, 0xffffff80, RZ, 0xc0, !PT ;  /* 0xffffff8006007812 */ /* 0x000fe400078ec0ff */
[----:B------:R-:W-:-:S03]  /*aef0*/  SHF.R.S32.HI R7, RZ, 0x7, R6 ;  /* 0x00000007ff077819 */ /* 0x000fc60000011406 */
[----:B------:R-:W-:Y:S01]  /*af00*/  IMAD.IADD R0, R5, 0x1, -R0 ;  /* 0x0000000105007824 */ /* 0x000fe200078e0a00 */
[----:B------:R-:W-:Y:S02]  /*af10*/  LEA.HI R4, R6, R7, RZ, 0x1 ;  /* 0x0000000706047211 */ /* 0x000fe400078f08ff */
[----:B------:R-:W-:Y:S02]  /*af20*/  LOP3.LUT R6, R13, 0xfffffffc, RZ, 0xc0, !PT ;  /* 0xfffffffc0d067812 */ /* 0x000fe400078ec0ff */
[----:B------:R-:W-:Y:S02]  /*af30*/  SHF.R.S32.HI R9, RZ, 0x1f, R0 ;  /* 0x0000001fff097819 */ /* 0x000fe40000011400 */
[----:B------:R-:W-:Y:S01]  /*af40*/  LOP3.LUT R4, R4, 0x3fffffe, RZ, 0xc0, !PT ;  /* 0x03fffffe04047812 */ /* 0x000fe200078ec0ff */
[----:B------:R-:W-:Y:S01]  /*af50*/  IMAD.IADD R5, R5, 0x1, -R6 ;  /* 0x0000000105057824 */ /* 0x000fe200078e0a06 */
[CC--:B------:R-:W-:Y:S02]  /*af60*/  LEA.HI R10, R9.reuse, R0.reuse, RZ, 0x2 ;  /* 0x00000000090a7211 */ /* 0x0c0fe400078f10ff */
[----:B------:R-:W-:Y:S01]  /*af70*/  LEA.HI R9, R9, R0, RZ, 0x5 ;  /* 0x0000000009097211 */ /* 0x000fe200078f28ff */
[----:B------:R-:W-:Y:S01]  /*af80*/  IMAD.IADD R6, R7, 0x1, -R4 ;  /* 0x0000000107067824 */ /* 0x000fe200078e0a04 */
[----:B------:R-:W-:-:S02]  /*af90*/  SHF.R.S32.HI R11, RZ, 0x2, R10 ;  /* 0x00000002ff0b7819 */ /* 0x000fc4000001140a */
[----:B------:R-:W-:Y:S02]  /*afa0*/  SHF.R.S32.HI R12, RZ, 0x1f, R10 ;  /* 0x0000001fff0c7819 */ /* 0x000fe4000001140a */
[----:B------:R-:W-:Y:S02]  /*afb0*/  LEA.HI R7, R5, R5, RZ, 0x1 ;  /* 0x0000000505077211 */ /* 0x000fe400078f08ff */
[----:B------:R-:W-:-:S04]  /*afc0*/  LEA.HI R12, R12, R11, RZ, 0x3 ;  /* 0x0000000b0c0c7211 */ /* 0x000fc800078f18ff */
[----:B------:R-:W-:-:S05]  /*afd0*/  LOP3.LUT R12, R12, 0xfffffff8, RZ, 0xc0, !PT ;  /* 0xfffffff80c0c7812 */ /* 0x000fca00078ec0ff */
[----:B------:R-:W-:Y:S01]  /*afe0*/  IMAD.IADD R4, R11, 0x1, -R12 ;  /* 0x000000010b047824 */ /* 0x000fe200078e0a0c */
[----:B------:R-:W-:Y:S02]  /*aff0*/  LOP3.LUT R12, R7, 0x1ffffffe, RZ, 0xc0, !PT ;  /* 0x1ffffffe070c7812 */ /* 0x000fe400078ec0ff */
[----:B------:R-:W-:-:S03]  /*b000*/  SHF.R.S32.HI R7, RZ, 0x5, R9 ;  /* 0x00000005ff077819 */ /* 0x000fc60000011409 */
[----:B------:R-:W-:Y:S01]  /*b010*/  IMAD.IADD R16, R5, 0x1, -R12 ;  /* 0x0000000105107824 */ /* 0x000fe200078e0a0c */
[----:B------:R-:W-:Y:S01]  /*b020*/  MOV R5, UR5 ;  /* 0x0000000500057c02 */ /* 0x000fe20008000f00 */
[----:B------:R-:W-:Y:S02]  /*b030*/  IMAD R7, R7, 0x10, R4 ;  /* 0x0000001007077824 */ /* 0x000fe400078e0204 */
[----:B------:R-:W-:Y:S01]  /*b040*/  IMAD.U32 R4, RZ, RZ, UR4 ;  /* 0x00000004ff047e24 */ /* 0x000fe2000f8e00ff */
[----:B------:R-:W-:Y:S01]  /*b050*/  UIMAD.WIDE.U32 UR4, UR13, UR8, URZ ;  /* 0x000000080d0472a5 */ /* 0x000fe2000f8e003f */
[----:B------:R-:W-:Y:S02]  /*b060*/  IMAD R9, R6, 0x40, R7 ;  /* 0x0000004006097824 */ /* 0x000fe400078e0207 */
[----:B------:R-:W-:Y:S01]  /*b070*/  IMAD.U32 R5, RZ, RZ, UR6 ;  /* 0x00000006ff057e24 */ /* 0x000fe2000f8e00ff */
[----:B------:R-:W-:Y:S01]  /*b080*/  UIMAD UR6, UR13, UR9, UR7 ;  /* 0x000000090d0672a4 */ /* 0x000fe2000f8e0207 */
[----:B------:R-:W-:Y:S01]  /*b090*/  IMAD R6, R16, 0x8, R9 ;  /* 0x0000000810067824 */ /* 0x000fe200078e0209 */
[----:B------:R-:W-:Y:S01]  /*b0a0*/  IADD3 R16, RZ, -UR13, RZ ;  /* 0x8000000dff107c10 */ /* 0x000fe2000fffe0ff */
[----:B-1----:R-:W-:Y:S01]  /*b0b0*/  IMAD R12, R18, UR10, RZ ;  /* 0x0000000a120c7c24 */ /* 0x002fe2000f8e02ff */
[----:B------:R-:W-:Y:S01]  /*b0c0*/  UIADD3 UR6, UR5, UR6, URZ ;  /* 0x0000000605067290 */ /* 0x000fe2000fffe03f */
[----:B----4-:R-:W-:Y:S01]  /*b0d0*/  IMAD R11, R22, 0x80, R6 ;  /* 0x00000080160b7824 */ /* 0x010fe200078e0206 */
[----:B------:R-:W-:Y:S01]  /*b0e0*/  ULDC.64 UR8, c[0x0][0xc28] ;  /* 0x00030a0000087ab9 */ /* 0x000fe20000000a00 */
[----:B0-----:R-:W-:-:S02]  /*b0f0*/  IMAD R23, R23, R16, UR11 ;  /* 0x0000000b17177e24 */ /* 0x001fc4000f8e0210 */
[----:B------:R-:W-:Y:S02]  /*b100*/  IMAD R15, R19, UR12, R12 ;  /* 0x0000000c130f7c24 */ /* 0x000fe4000f8e020c */
[----:B------:R-:W-:Y:S01]  /*b110*/  IMAD.WIDE.U32 R4, R18, UR12, R4 ;  /* 0x0000000c12047c25 */ /* 0x000fe2000f8e0004 */
[----:B------:R-:W-:-:S03]  /*b120*/  SHF.R.S32.HI R16, RZ, 0x1f, R23 ;  /* 0x0000001fff107819 */ /* 0x000fc60000011417 */
[----:B-----5:R-:W-:-:S04]  /*b130*/  @P0 IMAD.HI.U32 R12, R11, R14, RZ ;  /* 0x0000000e0b0c0227 */ /* 0x020fc800078e00ff */
[----:B------:R-:W-:Y:S02]  /*b140*/  IMAD.U32 R7, RZ, RZ, UR5 ;  /* 0x00000005ff077e24 */ /* 0x000fe4000f8e00ff */
[----:B------:R-:W-:Y:S01]  /*b150*/  IMAD.U32 R6, RZ, RZ, UR4 ;  /* 0x00000004ff067e24 */ /* 0x000fe2000f8e00ff */
[----:B------:R-:W-:Y:S01]  /*b160*/  ULDC.64 UR4, c[0x0][0xce0] ;  /* 0x0003380000047ab9 */ /* 0x000fe20000000a00 */
[----:B------:R-:W-:Y:S01]  /*b170*/  IMAD.U32 R7, RZ, RZ, UR6 ;  /* 0x00000006ff077e24 */ /* 0x000fe2000f8e00ff */
[----:B------:R-:W-:Y:S01]  /*b180*/  ULDC.64 UR6, c[0x0][0xc48] ;  /* 0x0003120000067ab9 */ /* 0x000fe20000000a00 */
[----:B------:R-:W-:Y:S02]  /*b190*/  IMAD.IADD R5, R5, 0x1, R15 ;  /* 0x0000000105057824 */ /* 0x000fe400078e020f */
[----:B--2---:R-:W-:Y:S02]  /*b1a0*/  IMAD R14, R20, UR10, RZ ;  /* 0x0000000a140e7c24 */ /* 0x004fe4000f8e02ff */
[----:B------:R-:W-:-:S04]  /*b1b0*/  @P0 IMAD.HI.U32 R152, R11, R152, RZ ;  /* 0x000000980b980227 */ /* 0x000fc800078e00ff */
        /* <DEDUP_REMOVED lines=83> */
[----:B------:R-:W-:Y:S01]  /*b6f0*/  ISETP.GE.AND P0, PT, R16, UR4, PT ;  /* 0x0000000410007c0c */ /* 0x000fe2000bf06270 */
[C---:B------:R-:W-:Y:S01]  /*b700*/  VIADD R20, R0.reuse, 0x40 ;  /* 0x0000004000147836 */ /* 0x040fe20000000000 */
[----:B------:R-:W-:Y:S01]  /*b710*/  ISETP.GE.AND P1, PT, R17, UR4, PT ;  /* 0x0000000411007c0c */ /* 0x000fe2000bf26270 */
[C---:B------:R-:W-:Y:S01]  /*b720*/  VIADD R21, R0.reuse, 0x48 ;  /* 0x0000004800157836 */ /* 0x040fe20000000000 */
[C---:B------:R-:W-:Y:S01]  /*b730*/  IADD3 R22, R0.reuse, 0x50, RZ ;  /* 0x0000005000167810 */ /* 0x040fe20007ffe0ff */
[----:B------:R-:W-:Y:S01]  /*b740*/  VIADD R23, R0, 0x58 ;  /* 0x0000005800177836 */ /* 0x000fe20000000000 */
[----:B------:R-:W-:-:S02]  /*b750*/  @!P3 LEA.HI R2, R2, R2, RZ, 0x1 ;  /* 0x000000020202b211 */ /* 0x000fc400078f08ff */
[----:B------:R-:W-:Y:S02]  /*b760*/  @!P4 LEA.HI R3, R3, R3, RZ, 0x1 ;  /* 0x000000030303c211 */ /* 0x000fe400078f08ff */
[----:B------:R-:W-:Y:S02]  /*b770*/  @!P5 LEA.HI R10, R10, R10, RZ, 0x1 ;  /* 0x0000000a0a0ad211 */ /* 0x000fe400078f08ff */
[----:B------:R-:W-:Y:S02]  /*b780*/  @!P3 LOP3.LUT R11, R2, 0xfffffffe, RZ, 0xc0, !PT ;  /* 0xfffffffe020bb812 */ /* 0x000fe400078ec0ff */
[----:B------:R-:W-:Y:S01]  /*b790*/  @!P4 LOP3.LUT R13, R3, 0xfffffffe, RZ, 0xc0, !PT ;  /* 0xfffffffe030dc812 */ /* 0x000fe200078ec0ff */
[--C-:B-1--4-:R-:W-:Y:S01]  /*b7a0*/  @!P2 IMAD.WIDE R2, R0, 0x4, R4.reuse ;  /* 0x000000040002a825 */ /* 0x112fe200078e0204 */
        /* <DEDUP_REMOVED lines=119> */
[--C-:B0-----:R-:W-:Y:S01]  /*bf20*/  @!P3 IMAD.WIDE R2, R19, 0x4, R4.reuse ;  /* 0x000000041302b825 */ /* 0x101fe200078e0204 */
[----:B------:R-:W-:Y:S02]  /*bf30*/  IADD3 R19, R0, 0xd0, RZ ;  /* 0x000000d000137810 */ /* 0x000fe40007ffe0ff */
[----:B------:R-:W-:Y:S01]  /*bf40*/  ISETP.GE.AND P2, PT, R20, UR4, PT ;  /* 0x0000000414007c0c */ /* 0x000fe2000bf46270 */
[--C-:B-1----:R-:W-:Y:S01]  /*bf50*/  @!P4 IMAD.WIDE R10, R15, 0x4, R4.reuse ;  /* 0x000000040f0ac825 */ /* 0x102fe200078e0204 */
[----:B------:R0:W-:Y:S01]  /*bf60*/  @!P3 ST.E.64 desc[UR6][R2.64], R108 ;  /* 0x0000006c0200b985 */ /* 0x0001e2000c101b06 */
[----:B------:R-:W-:Y:S02]  /*bf70*/  ISETP.GE.AND P1, PT, R19, UR4, PT ;  /* 0x0000000413007c0c */ /* 0x000fe4000bf26270 */
[--C-:B------:R-:W-:Y:S01]  /*bf80*/  @!P5 IMAD.WIDE R14, R21, 0x4, R4.reuse ;  /* 0x00000004150ed825 */ /* 0x100fe200078e0204 */
[----:B------:R1:W-:Y:S03]  /*bf90*/  @!P4 ST.E.64 desc[UR6][R10.64], R112 ;  /* 0x000000700a00c985 */ /* 0x0003e6000c101b06 */
[----:B------:R-:W-:Y:S01]  /*bfa0*/  @!P6 IMAD.WIDE R16, R17, 0x4, R4 ;  /* 0x000000041110e825 */ /* 0x000fe200078e0204 */
[----:B------:R3:W-:Y:S01]  /*bfb0*/  @!P5 ST.E.64 desc[UR6][R14.64], R116 ;  /* 0x000000740e00d985 */ /* 0x0007e2000c101b06 */
[----:B------:R-:W-:-:S02]  /*bfc0*/  @!P0 LEA.HI R18, R18, R18, RZ, 0x1 ;  /* 0x0000001212128211 */ /* 0x000fc400078f08ff */
[C---:B------:R-:W-:Y:S01]  /*bfd0*/  VIADD R21, R0.reuse, 0xe0 ;  /* 0x000000e000157836 */ /* 0x040fe20000000000 */
[----:B------:R4:W-:Y:S01]  /*bfe0*/  @!P6 ST.E.64 desc[UR6][R16.64], R120 ;  /* 0x000000781000e985 */ /* 0x0009e2000c101b06 */
[C---:B--2---:R-:W-:Y:S01]  /*bff0*/  VIADD R12, R0.reuse, 0xe8 ;  /* 0x000000e8000c7836 */ /* 0x044fe20000000000 */
[----:B------:R-:W-:Y:S01]  /*c000*/  @!P1 LEA.HI R19, R19, R19, RZ, 0x1 ;  /* 0x0000001313139211 */ /* 0x000fe200078f08ff */
[C---:B0-----:R-:W-:Y:S01]  /*c010*/  VIADD R3, R0.reuse, 0xf8 ;  /* 0x000000f800037836 */ /* 0x041fe20000000000 */
[----:B------:R-:W-:Y:S01]  /*c020*/  ISETP.GE.AND P3, PT, R21, UR4, PT ;  /* 0x0000000415007c0c */ /* 0x000fe2000bf66270 */
[----:B------:R-:W-:Y:S01]  /*c030*/  VIADD R13, R0, 0xf0 ;  /* 0x000000f0000d7836 */ /* 0x000fe20000000000 */
[----:B------:R-:W-:Y:S02]  /*c040*/  ISETP.GE.AND P4, PT, R12, UR4, PT ;  /* 0x000000040c007c0c */ /* 0x000fe4000bf86270 */
[----:B------:R-:W-:Y:S02]  /*c050*/  ISETP.GE.AND P6, PT, R3, UR4, PT ;  /* 0x0000000403007c0c */ /* 0x000fe4000bfc6270 */
[----:B------:R-:W-:-:S02]  /*c060*/  ISETP.GE.AND P5, PT, R13, UR4, PT ;  /* 0x000000040d007c0c */ /* 0x000fc4000bfa6270 */
[----:B------:R-:W-:Y:S02]  /*c070*/  @!P2 LEA.HI R20, R20, R20, RZ, 0x1 ;  /* 0x000000141414a211 */ /* 0x000fe400078f08ff */
[----:B-1----:R-:W-:-:S03]  /*c080*/  @!P1 LOP3.LUT R11, R19, 0xfffffffe, RZ, 0xc0, !PT ;  /* 0xfffffffe130b9812 */ /* 0x002fc600078ec0ff */
[----:B------:R-:W-:Y:S02]  /*c090*/  @!P3 LEA.HI R21, R21, R21, RZ, 0x1 ;  /* 0x000000151515b211 */ /* 0x000fe400078f08ff */
[----:B------:R-:W-:Y:S02]  /*c0a0*/  @!P4 LEA.HI R12, R12, R12, RZ, 0x1 ;  /* 0x0000000c0c0cc211 */ /* 0x000fe400078f08ff */
[----:B------:R-:W-:Y:S02]  /*c0b0*/  @!P6 LEA.HI R10, R3, R3, RZ, 0x1 ;  /* 0x00000003030ae211 */ /* 0x000fe400078f08ff */
[----:B------:R-:W-:Y:S02]  /*c0c0*/  @!P5 LEA.HI R2, R13, R13, RZ, 0x1 ;  /* 0x0000000d0d02d211 */ /* 0x000fe400078f08ff */
[----:B------:R-:W-:Y:S02]  /*c0d0*/  @!P0 LOP3.LUT R3, R18, 0xfffffffe, RZ, 0xc0, !PT ;  /* 0xfffffffe12038812 */ /* 0x000fe400078ec0ff */
[----:B------:R-:W-:-:S02]  /*c0e0*/  @!P2 LOP3.LUT R13, R20, 0xfffffffe, RZ, 0xc0, !PT ;  /* 0xfffffffe140da812 */ /* 0x000fc400078ec0ff */
[----:B---3--:R-:W-:Y:S02]  /*c0f0*/  @!P3 LOP3.LUT R15, R21, 0xfffffffe, RZ, 0xc0, !PT ;  /* 0xfffffffe150fb812 */ /* 0x008fe400078ec0ff */
[----:B----4-:R-:W-:Y:S01]  /*c100*/  @!P4 LOP3.LUT R17, R12, 0xfffffffe, RZ, 0xc0, !PT ;  /* 0xfffffffe0c11c812 */ /* 0x010fe200078ec0ff */
        /* <DEDUP_REMOVED lines=16> */
.L_x_13466:
[----:B------:R-:W-:Y:S05]  /*c210*/  BSYNC B0 ;  /* 0x0000000000007941 */ /* 0x000fea0003800000 */
.L_x_13465:
[----:B------:R-:W-:Y:S01]  /*c220*/  ISETP.GE.AND P0, PT, R9, R8, PT ;  /* 0x000000080900720c */ /* 0x000fe20003f06270 */
[----:B0--3--:R0:W3:Y:S04]  /*c230*/  SHFL.IDX PT, R3, R7, 0x1, 0x1c1f ;  /* 0x003c1f0007037f89 */ /* 0x0090e800000e0000 */
[----:B------:R0:W2:Y:S08]  /*c240*/  SHFL.IDX PT, R2, R6, 0x1, 0x1c1f ;  /* 0x003c1f0006027f89 */ /* 0x0000b000000e0000 */
        /* <DEDUP_REMOVED lines=9> */
[C---:B------:R-:W-:Y:S01]  /*c2e0*/  VIADD R13, R0.reuse, 0x30 ;  /* 0x00000030000d7836 */ /* 0x040fe20000000000 */
[C---:B------:R-:W-:Y:S01]  /*c2f0*/  IADD3 R10, R0.reuse, 0x18, RZ ;  /* 0x00000018000a7810 */ /* 0x040fe20007ffe0ff */
[----:B------:R-:W-:Y:S01]  /*c300*/  ULDC.64 UR6, c[0x0][0x208] ;  /* 0x0000820000067ab9 */ /* 0x000fe20000000a00 */
[----:B------:R-:W-:Y:S01]  /*c310*/  ISETP.GE.AND P6, PT, R11, UR4, PT ;  /* 0x000000040b007c0c */ /* 0x000fe2000bfc6270 */
[----:B------:R-:W-:Y:S01]  /*c320*/  VIADD R14, R0, 0x38 ;  /* 0x00000038000e7836 */ /* 0x000fe20000000000 */
[----:B------:R-:W-:Y:S01]  /*c330*/  ISETP.GE.AND P5, PT, R10, UR4, PT ;  /* 0x000000040a007c0c */ /* 0x000fe2000bfa6270 */
[C---:B------:R-:W-:Y:S01]  /*c340*/  VIADD R15, R0.reuse, 0x40 ;  /* 0x00000040000f7836 */ /* 0x040fe20000000000 */
[C---:B------:R-:W-:Y:S01]  /*c350*/  IADD3 R19, R0.reuse, 0x58, RZ ;  /* 0x0000005800137810 */ /* 0x040fe20007ffe0ff */
[----:B------:R-:W-:-:S02]  /*c360*/  VIADD R16, R0, 0x48 ;  /* 0x0000004800107836 */ /* 0x000fc40000000000 */
[----:B------:R-:W-:Y:S01]  /*c370*/  @!P1 LEA.HI R4, R4, R4, RZ, 0x1 ;  /* 0x0000000404049211 */ /* 0x000fe200078f08ff */
[C---:B------:R-:W-:Y:S01]  /*c380*/  VIADD R18, R0.reuse, 0x50 ;  /* 0x0000005000127836 */ /* 0x040fe20000000000 */
[----:B------:R-:W-:Y:S01]  /*c390*/  @!P2 LEA.HI R5, R5, R5, RZ, 0x1 ;  /* 0x000000050505a211 */ /* 0x000fe200078f08ff */
[----:B------:R-:W-:Y:S01]  /*c3a0*/  VIADD R20, R0, 0x80 ;  /* 0x0000008000147836 */ /* 0x000fe20000000000 */
[----:B------:R-:W-:Y:S02]  /*c3b0*/  @!P1 LOP3.LUT R7, R4, 0xfffffffe, RZ, 0xc0, !PT ;  /* 0xfffffffe04079812 */ /* 0x000fe400078ec0ff */
[----:B------:R-:W-:Y:S01]  /*c3c0*/  @!P2 LOP3.LUT R9, R5, 0xfffffffe, RZ, 0xc0, !PT ;  /* 0xfffffffe0509a812 */ /* 0x000fe200078ec0ff */
[--C-:B--23--:R-:W-:Y:S01]  /*c3d0*/  @!P0 IMAD.WIDE R4, R0, 0x4, R2.reuse ;  /* 0x0000000400048825 */ /* 0x10cfe200078e0202 */
        /* <DEDUP_REMOVED lines=125> */
[----:B------:R-:W-:Y:S01]  /*cbb0*/  @!P1 IMAD.WIDE R12, R13, 0x4, R2 ;  /* 0x000000040d0c9825 */ /* 0x000fe200078e0202 */
[----:B------:R-:W-:Y:S01]  /*cbc0*/  @!P2 ST.E.64 desc[UR6][R10.64], R114 ;  /* 0x000000720a00a985 */ /* 0x000fe2000c101b06 */
[----:B------:R-:W-:Y:S02]  /*cbd0*/  ISETP.GE.AND P2, PT, R16, UR4, PT ;  /* 0x0000000410007c0c */ /* 0x000fe4000bf46270 */
[C---:B------:R-:W-:Y:S01]  /*cbe0*/  VIADD R17, R0.reuse, 0xe8 ;  /* 0x000000e800117836 */ /* 0x040fe20000000000 */
[----:B------:R-:W-:Y:S01]  /*cbf0*/  @!P1 ST.E.64 desc[UR6][R12.64], R118 ;  /* 0x000000760c009985 */ /* 0x000fe2000c101b06 */
[C---:B------:R-:W-:Y:S01]  /*cc00*/  VIADD R20, R0.reuse, 0xf0 ;  /* 0x000000f000147836 */ /* 0x040fe20000000000 */
[----:B------:R-:W-:Y:S01]  /*cc10*/  ISETP.GE.AND P1, PT, R15, UR4, PT ;  /* 0x000000040f007c0c */ /* 0x000fe2000bf26270 */
[----:B------:R-:W-:Y:S01]  /*cc20*/  VIADD R0, R0, 0xf8 ;  /* 0x000000f800007836 */ /* 0x000fe20000000000 */
[----:B0-----:R-:W-:-:S02]  /*cc30*/  @!P5 LOP3.LUT R5, R18, 0xfffffffe, RZ, 0xc0, !PT ;  /* 0xfffffffe1205d812 */ /* 0x001fc400078ec0ff */
[----:B------:R-:W-:Y:S02]  /*cc40*/  @!P6 LEA.HI R19, R19, R19, RZ, 0x1 ;  /* 0x000000131313e211 */ /* 0x000fe400078f08ff */
[----:B------:R-:W-:Y:S01]  /*cc50*/  ISETP.GE.AND P3, PT, R17, UR4, PT ;  /* 0x0000000411007c0c */ /* 0x000fe2000bf66270 */
[----:B------:R-:W-:Y:S01]  /*cc60*/  @!P5 IMAD.WIDE R4, R5, 0x4, R2 ;  /* 0x000000040504d825 */ /* 0x000fe200078e0202 */
[----:B------:R-:W-:Y:S02]  /*cc70*/  ISETP.GE.AND P4, PT, R20, UR4, PT ;  /* 0x0000000414007c0c */ /* 0x000fe4000bf86270 */
[----:B------:R-:W-:Y:S02]  /*cc80*/  @!P0 LEA.HI R14, R14, R14, RZ, 0x1 ;  /* 0x0000000e0e0e8211 */ /* 0x000fe400078f08ff */
[----:B-1----:R-:W-:Y:S01]  /*cc90*/  @!P6 LOP3.LUT R7, R19, 0xfffffffe, RZ, 0xc0, !PT ;  /* 0xfffffffe1307e812 */ /* 0x002fe200078ec0ff */
[----:B------:R0:W-:Y:S01]  /*cca0*/  @!P5 ST.E.64 desc[UR6][R4.64], R122 ;  /* 0x0000007a0400d985 */ /* 0x0001e2000c101b06 */
[----:B--2---:R-:W-:-:S02]  /*ccb0*/  @!P0 LOP3.LUT R9, R14, 0xfffffffe, RZ, 0xc0, !PT ;  /* 0xfffffffe0e098812 */ /* 0x004fc400078ec0ff */
[----:B------:R-:W-:Y:S01]  /*ccc0*/  @!P1 LEA.HI R15, R15, R15, RZ, 0x1 ;  /* 0x0000000f0f0f9211 */ /* 0x000fe200078f08ff */
[--C-:B------:R-:W-:Y:S01]  /*ccd0*/  @!P6 IMAD.WIDE R6, R7, 0x4, R2.reuse ;  /* 0x000000040706e825 */ /* 0x100fe200078e0202 */
[----:B------:R-:W-:Y:S02]  /*cce0*/  @!P2 LEA.HI R16, R16, R16, RZ, 0x1 ;  /* 0x000000101010a211 */ /* 0x000fe400078f08ff */
[----:B------:R-:W-:Y:S02]  /*ccf0*/  @!P3 LEA.HI R17, R17, R17, RZ, 0x1 ;  /* 0x000000111111b211 */ /* 0x000fe400078f08ff */
[----:B------:R1:W-:Y:S01]  /*cd00*/  @!P6 ST.E.64 desc[UR6][R6.64], R126 ;  /* 0x0000007e0600e985 */ /* 0x0003e2000c101b06 */
[----:B------:R-:W-:Y:S02]  /*cd10*/  @!P4 LEA.HI R20, R20, R20, RZ, 0x1 ;  /* 0x000000141414c211 */ /* 0x000fe400078f08ff */
[----:B------:R-:W-:Y:S01]  /*cd20*/  @!P1 LOP3.LUT R15, R15, 0xfffffffe, RZ, 0xc0, !PT ;  /* 0xfffffffe0f0f9812 */ /* 0x000fe200078ec0ff */
[----:B0-----:R-:W-:Y:S01]  /*cd30*/  @!P0 IMAD.WIDE R4, R9, 0x4, R2 ;  /* 0x0000000409048825 */ /* 0x001fe200078e0202 */
[----:B------:R-:W-:-:S02]  /*cd40*/  @!P2 LOP3.LUT R11, R16, 0xfffffffe, RZ, 0xc0, !PT ;  /* 0xfffffffe100ba812 */ /* 0x000fc400078ec0ff */
        /* <DEDUP_REMOVED lines=19> */
.L_x_13464:
[----:B------:R-:W0:Y:S02]  /*ce80*/  S2R R0, SR_TID.X ;  /* 0x0000000000007919 */ /* 0x000e240000002100 */
[----:B0-----:R-:W-:-:S05]  /*ce90*/  VIADD R2, R0, 0xffffff80 ;  /* 0xffffff8000027836 */ /* 0x001fca0000000000 */
[----:B------:R-:W-:-:S13]  /*cea0*/  ISETP.GT.AND P0, PT, R2, 0x7f, PT ;  /* 0x0000007f0200780c */ /* 0x000fda0003f04270 */
[----:B------:R-:W-:Y:S05]  /*ceb0*/  @P0 BRA `(.L_x_13430) ;  /* 0x0000004c00d80947 */ /* 0x000fea0003800000 */
[----:B------:R-:W0:Y:S01]  /*cec0*/  S2R R3, SR_CTAID.X ;  /* 0x0000000000037919 */ /* 0x000e220000002500 */
[----:B------:R-:W3:Y:S01]  /*ced0*/  LDC R6, c[0x0][0xce8] ;  /* 0x00033a00ff067b82 */ /* 0x000ee20000000800 */
[----:B------:R-:W-:Y:S01]  /*cee0*/  ULDC UR4, c[0x0][0xb88] ;  /* 0x0002e20000047ab9 */ /* 0x000fe20000000800 */
[----:B0-----:R-:W-:Y:S02]  /*cef0*/  IMAD R0, R3, 0x80, R0 ;  /* 0x0000008003007824 */ /* 0x001fe400078e0200 */
[----:B---3--:R-:W-:Y:S02]  /*cf00*/  IMAD R3, R6, UR4, RZ ;  /* 0x0000000406037c24 */ /* 0x008fe4000f8e02ff */
[----:B------:R-:W-:-:S05]  /*cf10*/  VIADD R0, R0, 0xffffff80 ;  /* 0xffffff8000007836 */ /* 0x000fca0000000000 */
[----:B------:R-:W-:-:S13]  /*cf20*/  ISETP.GE.AND P0, PT, R0, R3, PT ;  /* 0x000000030000720c */ /* 0x000fda0003f06270 */
[----:B------:R-:W-:Y:S05]  /*cf30*/  @P0 BRA `(.L_x_13430) ;  /* 0x0000004c00b80947 */ /* 0x000fea0003800000 */
[----:B------:R-:W3:Y:S01]  /*cf40*/  LDL R4, [R1] ;  /* 0x0000000001047983 */ /* 0x000ee20000100800 */
[----:B------:R-:W-:Y:S01]  /*cf50*/  ISETP.NE.AND P0, PT, R6, 0x1, PT ;  /* 0x000000010600780c */ /* 0x000fe20003f05270 */
[----:B------:R-:W-:Y:S01]  /*cf60*/  S2UR UR7, SR_CTAID.Z ;  /* 0x00000000000779c3 */ /* 0x000fe20000002700 */
[----:B------:R-:W-:Y:S01]  /*cf70*/  ULDC.64 UR8, c[0x0][0xcd0] ;  /* 0x0003340000087ab9 */ /* 0x000fe20000000a00 */
[----:B------:R-:W-:Y:S01]  /*cf80*/  MOV R5, R0 ;  /* 0x0000000000057202 */ /* 0x000fe20000000f00 */
[----:B------:R-:W-:-:S05]  /*cf90*/  ULDC.64 UR12, c[0x0][0x208] ;  /* 0x00008200000c7ab9 */ /* 0x000fca0000000a00 */
[----:B------:R-:W0:Y:S08]  /*cfa0*/  LDC.64 R10, c[0x0][0xcd8] ;  /* 0x00033600ff0a7b82 */ /* 0x000e300000000a00 */
[----:B------:R-:W4:Y:S08]  /*cfb0*/  @P0 LDC R7, c[0x0][0xcec] ;  /* 0x00033b00ff070b82 */ /* 0x000f300000000800 */
[----:B------:R-:W5:Y:S08]  /*cfc0*/  @P0 LDC R9, c[0x0][0xcf0] ;  /* 0x00033c00ff090b82 */ /* 0x000f700000000800 */
[----:B------:R-:W1:Y:S08]  /*cfd0*/  S2UR UR10, SR_CTAID.Y ;  /* 0x00000000000a79c3 */ /* 0x000e700000002600 */
[----:B------:R-:W1:Y:S01]  /*cfe0*/  LDC R8, c[0x0][0xd50] ;  /* 0x00035400ff087b82 */ /* 0x000e620000000800 */
[----:B---3--:R-:W-:Y:S01]  /*cff0*/  R2UR UR11, R4 ;  /* 0x00000000040b72ca */ /* 0x008fe200000e0000 */
[----:B----4-:R-:W-:-:S05]  /*d000*/  @P0 IMAD.HI.U32 R4, R0, R7, RZ ;  /* 0x0000000700040227 */ /* 0x010fca00078e00ff */
[----:B-----5:R-:W-:-:S07]  /*d010*/  @P0 SHF.R.U32.HI R5, RZ, R9, R4 ;  /* 0x00000009ff050219 */ /* 0x020fce0000011604 */
[----:B------:R-:W-:Y:S02]  /*d020*/  USHF.R.S32.HI UR6, URZ, 0x1f, UR11 ;  /* 0x0000001f3f067899 */ /* 0x000fe4000801140b */
[----:B------:R-:W-:Y:S01]  /*d030*/  IMAD R7, RZ, RZ, -UR11 ;  /* 0x8000000bff077e24 */ /* 0x000fe2000f8e02ff */
[----:B------:R-:W-:Y:S02]  /*d040*/  UIMAD.WIDE.U32 UR4, UR11, UR8, URZ ;  /* 0x000000080b0472a5 */ /* 0x000fe4000f8e003f */
[----:B------:R-:W-:Y:S01]  /*d050*/  UIMAD UR6, UR6, UR8, URZ ;  /* 0x00000008060672a4 */ /* 0x000fe2000f8e023f */
[----:B-1----:R-:W-:Y:S01]  /*d060*/  IMAD R9, R8, R7, UR10 ;  /* 0x0000000a08097e24 */ /* 0x002fe2000f8e0207 */
        /* <DEDUP_REMOVED lines=32> */
.L_x_13428:
[----:B------:R-:W-:-:S08]  /*d270*/  NOP ;  /* 0x0000000000007918 */ /* 0x000fd00000000000 */
[----:B--2---:R-:W0:-:S00]  /*d280*/  USETMAXREG.DEALLOC.CTAPOOL 0x18 ;  /* 0x00000018000079c8 */ /* 0x004e0000080e0500 */
        /* <DEDUP_REMOVED lines=16> */
.L_x_13467:
[----:B------:R-:W-:Y:S01]  /*d390*/  ULDC UR43, c[0x0][0xd50] ;  /* 0x00035400002b7ab9 */ /* 0x000fe20000000800 */
[----:B------:R-:W-:Y:S01]  /*d3a0*/  UMOV UR36, UR6 ;  /* 0x0000000600247c82 */ /* 0x000fe20008000000 */
[----:B------:R-:W-:-:S11]  /*d3b0*/  UISETP.NE.AND UP0, UPT, UR43, 0x1, UPT ;  /* 0x000000012b00788c */ /* 0x000fd6000bf05270 */
[----:B------:R-:W-:Y:S01]  /*d3c0*/  @UP0 ULDC UR4, c[0x0][0xd54] ;  /* 0x0003550000040ab9 */ /* 0x000fe20000000800 */
[----:B------:R-:W-:Y:S01]  /*d3d0*/  @UP0 ULDC UR7, c[0x0][0xd58] ;  /* 0x0003560000070ab9 */ /* 0x000fe20000000800 */
[----:B------:R-:W-:-:S04]  /*d3e0*/  UIMAD.WIDE.U32 UR4, UR6, UR4, URZ ;  /* 0x00000004060472a5 */ /* 0x000fc8000f8e003f */
[----:B------:R-:W-:-:S12]  /*d3f0*/  @UP0 USHF.R.U32.HI UR36, URZ, UR7, UR5 ;  /* 0x000000073f240299 */ /* 0x000fd80008011605 */
.L_x_13468:
        /* <DEDUP_REMOVED lines=75> */
.L_x_13470:
        /* <DEDUP_REMOVED lines=32> */
.L_x_13471:
        /* <DEDUP_REMOVED lines=20> */
.L_x_13473:
        /* <DEDUP_REMOVED lines=15> */
.L_x_13472:
[----:B------:R-:W-:Y:S01]  /*dce0*/  ULDC.64 UR4, c[0x0][0xaf0] ;  /* 0x0002bc0000047ab9 */ /* 0x000fe20000000a00 */
[----:B------:R-:W-:Y:S01]  /*dcf0*/  MOV R18, UR44 ;  /* 0x0000002c00127c02 */ /* 0x000fe20008000f00 */
        /* <DEDUP_REMOVED lines=23> */
.L_x_13558:
        /* <DEDUP_REMOVED lines=9> */
.L_x_13561:
        /* <DEDUP_REMOVED lines=24> */
.L_x_13477:
[----:B------:R-:W-:Y:S01]  /*e080*/  IMAD.MOV.U32 R0, RZ, RZ, 0x1 ;  /* 0x00000001ff007424 */ /* 0x000fe200078e00ff */
[----:B01----:R-:W0:Y:S04]  /*e090*/  S2R R6, SR_TID.X ;  /* 0x0000000000067919 */ /* 0x003e280000002100 */
[----:B------:R-:W-:-:S04]  /*e0a0*/  SHF.L.U32 R0, R0, 0x1f, RZ ;  /* 0x0000001f00007819 */ /* 0x000fc800000006ff */
[----:B------:R-:W1:Y:S01]  /*e0b0*/  SYNCS.PHASECHK.TRANS64.TRYWAIT P0, [UR38+0x32440], R0 ;  /* 0x03244000ff0075a7 */ /* 0x000e620008000166 */
[----:B0-----:R-:W-:-:S04]  /*e0c0*/  LOP3.LUT R2, R6, 0x7f, RZ, 0xc0, !PT ;  /* 0x0000007f06027812 */ /* 0x001fc800078ec0ff */
[----:B------:R-:W-:Y:S01]  /*e0d0*/  ISETP.NE.AND P1, PT, R2, RZ, PT ;  /* 0x000000ff0200720c */ /* 0x000fe20003f25270 */
[----:B-1----:R-:W-:-:S12]  /*e0e0*/  @!P0 BRA `(.L_x_13478) ;  /* 0x0000004000648947 */ /* 0x002fd80003800000 */
.L_x_13562:
[----:B------:R-:W-:Y:S05]  /*e0f0*/  @P1 BRA `(.L_x_13479) ;  /* 0x0000000000181947 */ /* 0x000fea0003800000 */
[----:B------:R-:W1:Y:S01]  /*e100*/  S2R R2, SR_TID.X ;  /* 0x0000000000027919 */ /* 0x000e620000002100 */
[----:B0-----:R-:W-:-:S04]  /*e110*/  IMAD.MOV.U32 R0, RZ, RZ, 0x3000 ;  /* 0x00003000ff007424 */ /* 0x001fc800078e00ff */
[----:B------:R2:W-:Y:S01]  /*e120*/  SYNCS.ARRIVE.TRANS64 RZ, [UR38+0x32430], R0 ;  /* 0x03243000ffff79a7 */ /* 0x0005e20008000026 */
[----:B-1----:R-:W-:-:S13]  /*e130*/  LOP3.LUT P0, RZ, R2, 0x1f, RZ, 0xc0, !PT ;  /* 0x0000001f02ff7812 */ /* 0x002fda000780c0ff */
[----:B--2---:R-:W-:Y:S05]  /*e140*/  @!P0 BRA `(.L_x_13479) ;  /* 0x0000000000048947 */ /* 0x004fea0003800000 */
[----:B------:R-:W-:Y:S01]  /*e150*/  BPT.TRAP 0x1 ;  /* 0x000000040000795c */ /* 0x000fe20000300000 */
.L_x_13479:
        /* <DEDUP_REMOVED lines=18> */
.L_x_13475:
        /* <DEDUP_REMOVED lines=15> */
[----:B------:R-:W-:Y:S02]  /*e370*/  IMAD.U32 R5, RZ, RZ, UR7 ;  /* 0x00000007ff057e24 */ /* 0x000fe4000f8e00ff */
[----:B0-----:R-:W-:Y:S02]  /*e380*/  IMAD.U32 R6, RZ, RZ, UR8 ;  /* 0x00000008ff067e24 */ /* 0x001fe4000f8e00ff */
[----:B------:R-:W-:-:S02]  /*e390*/  IMAD.U32 R7, RZ, RZ, UR9 ;  /* 0x00000009ff077e24 */ /* 0x000fc4000f8e00ff */
[----:B------:R-:W-:Y:S02]  /*e3a0*/  IMAD.U32 R11, RZ, RZ, UR5 ;  /* 0x00000005ff0b7e24 */ /* 0x000fe4000f8e00ff */
[----:B------:R-:W-:Y:S02]  /*e3b0*/  IMAD.MOV.U32 R8, RZ, RZ, 0x70 ;  /* 0x00000070ff087424 */ /* 0x000fe400078e00ff */
[----:B------:R-:W-:Y:S02]  /*e3c0*/  IMAD.MOV.U32 R12, RZ, RZ, 0x1 ;  /* 0x00000001ff0c7424 */ /* 0x000fe400078e00ff */
[----:B------:R-:W-:-:S07]  /*e3d0*/  IMAD.MOV.U32 R13, RZ, RZ, RZ ;  /* 0x000000ffff0d7224 */ /* 0x000fce00078e00ff */
[----:B------:R-:W-:-:S07]  /*e3e0*/  LEPC R20, `(.L_x_13480) ;  /* 0x000000001014794e */ /* 0x000fce0000000000 */
[----:B-1----:R-:W-:Y:S05]  /*e3f0*/  CALL.ABS.NOINC R2 ;  /* 0x0000000002007343 */ /* 0x002fea0003c00000 */
.L_x_13480:
        /* <DEDUP_REMOVED lines=22> */
[----:B---3--:R-:W-:Y:S01]  /*e560*/  IMAD R10, R8, 0x80, R3 ;  /* 0x00000080080a7824 */ /* 0x008fe200078e0203 */
[----:B------:R-:W-:-:S03]  /*e570*/  MOV R3, UR6 ;  /* 0x0000000600037c02 */ /* 0x000fc60008000f00 */
        /* <DEDUP_REMOVED lines=24> */
[C---:B--2---:R-:W-:Y:S02]  /*e700*/  LOP3.LUT R10, R2.reuse, 0x38, RZ, 0xc0, !PT ;  /* 0x00000038020a7812 */ /* 0x044fe400078ec0ff */
[----:B------:R-:W-:Y:S02]  /*e710*/  LOP3.LUT R2, R2, 0x1f8, RZ, 0xc0, !PT ;  /* 0x000001f802027812 */ /* 0x000fe400078ec0ff */
[----:B------:R-:W-:Y:S01]  /*e720*/  ISETP.GE.AND P0, PT, R10, UR4, PT ;  /* 0x000000040a007c0c */ /* 0x000fe2000bf06270 */
[----:B------:R-:W-:Y:S01]  /*e730*/  UMOV UR4, 0xffffffff ;  /* 0xffffffff00047882 */ /* 0x000fe20000000000 */
[----:B------:R-:W-:Y:S02]  /*e740*/  LOP3.LUT R5, R2, 0x38, R13, 0x78, !PT ;  /* 0x0000003802057812 */ /* 0x000fe400078e780d */
[----:B------:R-:W-:-:S04]  /*e750*/  SHF.L.U32 R2, R12, 0x3, RZ ;  /* 0x000000030c027819 */ /* 0x000fc800000006ff */
[----:B------:R-:W-:-:S05]  /*e760*/  LOP3.LUT R9, R5, 0x200, R2, 0xf8, !PT ;  /* 0x0000020005097812 */ /* 0x000fca00078ef802 */
[----:B------:R0:W-:Y:S01]  /*e770*/  STL [R1], R9 ;  /* 0x0000000901007387 */ /* 0x0001e20000100800 */
[----:B------:R-:W-:Y:S05]  /*e780*/  BRA.DIV UR4, `(.L_x_13481) ;  /* 0x0000003a04d47947 */ /* 0x000fea000b800000 */
[----:B------:R-:W1:Y:S01]  /*e790*/  SHFL.IDX PT, R5, R0, RZ, 0x181f ;  /* 0x00181fff00057589 */ /* 0x000e6200000e0000 */
[----:B------:R-:W-:Y:S01]  /*e7a0*/  ULDC UR4, c[0x0][0x288] ;  /* 0x0000a20000047ab9 */ /* 0x000fe20000000800 */
[----:B------:R-:W-:Y:S01]  /*e7b0*/  IMAD R11, R8, 0x80, R6 ;  /* 0x00000080080b7824 */ /* 0x000fe200078e0206 */
[----:B------:R-:W-:Y:S01]  /*e7c0*/  ULDC.64 UR6, c[0x0][0x208] ;  /* 0x0000820000067ab9 */ /* 0x000fe20000000a00 */
[----:B------:R-:W2:Y:S01]  /*e7d0*/  SHFL.IDX PT, R4, R3, RZ, 0x181f ;  /* 0x00181fff03047589 */ /* 0x000ea200000e0000 */
[----:B------:R-:W-:Y:S02]  /*e7e0*/  IMAD R2, R7, UR4, RZ ;  /* 0x0000000407027c24 */ /* 0x000fe4000f8e02ff */
[C---:B------:R-:W-:Y:S01]  /*e7f0*/  VIADD R12, R11.reuse, 0x10 ;  /* 0x000000100b0c7836 */ /* 0x040fe20000000000 */
[----:B------:R-:W3:Y:S02]  /*e800*/  SHFL.IDX PT, R7, R0, 0x1, 0x181f ;  /* 0x00381f0000077f89 */ /* 0x000ee400000e0000 */
[----:B------:R-:W-:-:S02]  /*e810*/  ISETP.GE.AND P1, PT, R11, R2, PT ;  /* 0x000000020b00720c */ /* 0x000fc40003f26270 */
[----:B------:R-:W4:Y:S01]  /*e820*/  SHFL.IDX PT, R6, R3, 0x1, 0x181f ;  /* 0x00381f0003067f89 */ /* 0x000f2200000e0000 */
[----:B------:R-:W-:-:S03]  /*e830*/  ISETP.GE.AND P2, PT, R12, R2, PT ;  /* 0x000000020c00720c */ /* 0x000fc60003f46270 */
[----:B------:R-:W5:Y:S04]  /*e840*/  SHFL.IDX PT, R14, R0, 0x2, 0x181f ;  /* 0x00581f00000e7f89 */ /* 0x000f6800000e0000 */
[----:B------:R-:W-:Y:S03]  /*e850*/  STL [R1+0x4], R11 ;  /* 0x0000040b01007387 */ /* 0x000fe60000100800 */
[----:B------:R-:W-:Y:S01]  /*e860*/  @!P1 LEA R8, R9, UR38, 0x1 ;  /* 0x0000002609089c11 */ /* 0x000fe2000f8e08ff */
[----:B------:R0:W-:Y:S01]  /*e870*/  STL [R1+0x14], R12 ;  /* 0x0000140c01007387 */ /* 0x0001e20000100800 */
[----:B-1----:R-:W-:-:S05]  /*e880*/  @!P1 LEA R5, P3, R10, R5, 0x1 ;  /* 0x000000050a059211 */ /* 0x002fca00078608ff */
[----:B--2---:R-:W-:Y:S02]  /*e890*/  @!P1 IMAD.X R4, RZ, RZ, R4, P3 ;  /* 0x000000ffff049224 */ /* 0x004fe400018e0604 */
[----:B0-----:R-:W-:-:S03]  /*e8a0*/  VIADD R12, R11, 0x20 ;  /* 0x000000200b0c7836 */ /* 0x001fc60000000000 */
[----:B------:R-:W-:-:S04]  /*e8b0*/  @!P1 LOP3.LUT R5, R5, R4, RZ, 0x3c, !PT ;  /* 0x0000000405059212 */ /* 0x000fc800078e3cff */
[C---:B------:R-:W-:Y:S01]  /*e8c0*/  @!P1 LOP3.LUT R4, R5.reuse, R4, RZ, 0x3c, !PT ;  /* 0x0000000405049212 */ /* 0x040fe200078e3cff */
[----:B------:R-:W-:Y:S03]  /*e8d0*/  STL [R1+0x18], R12 ;  /* 0x0000180c01007387 */ /* 0x000fe60000100800 */
[----:B------:R-:W-:-:S05]  /*e8e0*/  @!P1 LOP3.LUT R5, R5, R4, RZ, 0x3c, !PT ;  /* 0x0000000405059212 */ /* 0x000fca00078e3cff */
[----:B------:R3:W-:Y:S02]  /*e8f0*/  @!P1 LDGSTS.E.BYPASS.LTC128B.128 [R8+0x18400], desc[UR6][R4.64], !P0 ;  /* 0x1840000004089fae */ /* 0x0007e4000c101d46 */
[----:B---3--:R-:W-:Y:S02]  /*e900*/  @!P2 LEA R4, P1, R10, R7, 0x1 ;  /* 0x000000070a04a211 */ /* 0x008fe400078208ff */
[----:B------:R-:W-:-:S03]  /*e910*/  @!P2 LEA R7, R9, UR38, 0x1 ;  /* 0x000000260907ac11 */ /* 0x000fc6000f8e08ff */
[----:B----4-:R-:W-:Y:S01]  /*e920*/  @!P2 IMAD.X R5, RZ, RZ, R6, P1 ;  /* 0x000000ffff05a224 */ /* 0x010fe200008e0606 */
[----:B------:R-:W-:-:S04]  /*e930*/  ISETP.GE.AND P1, PT, R12, R2, PT ;  /* 0x000000020c00720c */ /* 0x000fc80003f26270 */
[----:B------:R0:W-:Y:S09]  /*e940*/  @!P2 LDGSTS.E.BYPASS.LTC128B.128 [R7+0x18c00], desc[UR6][R4.64], !P0 ;  /* 0x18c000000407afae */ /* 0x0001f2000c101d46 */
[----:B------:R-:W-:Y:S01]  /*e950*/  @!P1 LEA R6, R9, UR38, 0x1 ;  /* 0x0000002609069c11 */ /* 0x000fe2000f8e08ff */
[----:B0-----:R-:W0:Y:S01]  /*e960*/  SHFL.IDX PT, R4, R3, 0x2, 0x181f ;  /* 0x00581f0003047f89 */ /* 0x001e2200000e0000 */
[----:B-----5:R-:W-:Y:S01]  /*e970*/  @!P1 LEA R5, P2, R10, R14, 0x1 ;  /* 0x0000000e0a059211 */ /* 0x020fe200078408ff */
[----:B------:R-:W-:-:S05]  /*e980*/  VIADD R7, R11, 0x30 ;  /* 0x000000300b077836 */ /* 0x000fca0000000000 */
[----:B------:R1:W-:Y:S01]  /*e990*/  STL [R1+0x1c], R7 ;  /* 0x00001c0701007387 */ /* 0x0003e20000100800 */
[----:B0-----:R-:W-:-:S05]  /*e9a0*/  @!P1 IMAD.X R4, RZ, RZ, R4, P2 ;  /* 0x000000ffff049224 */ /* 0x001fca00010e0604 */
[----:B------:R-:W-:-:S04]  /*e9b0*/  @!P1 LOP3.LUT R5, R5, R4, RZ, 0x3c, !PT ;  /* 0x0000000405059212 */ /* 0x000fc800078e3cff */
[----:B------:R-:W-:-:S04]  /*e9c0*/  @!P1 LOP3.LUT R4, R5, R4, RZ, 0x3c, !PT ;  /* 0x0000000405049212 */ /* 0x000fc800078e3cff */
[----:B------:R-:W-:-:S05]  /*e9d0*/  @!P1 LOP3.LUT R5, R5, R4, RZ, 0x3c, !PT ;  /* 0x0000000405059212 */ /* 0x000fca00078e3cff */
[----:B------:R0:W-:Y:S01]  /*e9e0*/  @!P1 LDGSTS.E.BYPASS.LTC128B.128 [R6+0x19400], desc[UR6][R4.64], !P0 ;  /* 0x1940000004069fae */ /* 0x0001e2000c101d46 */
[----:B------:R-:W-:Y:S01]  /*e9f0*/  ISETP.GE.AND P1, PT, R7, R2, PT ;  /* 0x000000020700720c */ /* 0x000fe20003f26270 */
[----:B-1----:R-:W-:-:S05]  /*ea00*/  VIADD R7, R11, 0x40 ;  /* 0x000000400b077836 */ /* 0x002fca0000000000 */
[----:B------:R-:W-:Y:S04]  /*ea10*/  STL [R1+0x20], R7 ;  /* 0x0000200701007387 */ /* 0x000fe80000100800 */
[----:B0-----:R-:W0:Y:S03]  /*ea20*/  SHFL.IDX PT, R5, R0, 0x3, 0x181f ;  /* 0x00781f0000057f89 */ /* 0x001e2600000e0000 */
[----:B------:R-:W-:Y:S01]  /*ea30*/  @!P1 LEA R6, R9, UR38, 0x1 ;  /* 0x0000002609069c11 */ /* 0x000fe2000f8e08ff */
[----:B------:R-:W1:Y:S01]  /*ea40*/  SHFL.IDX PT, R4, R3, 0x3, 0x181f ;  /* 0x00781f0003047f89 */ /* 0x000e6200000e0000 */
[----:B0-----:R-:W-:-:S04]  /*ea50*/  @!P1 LEA R5, P2, R10, R5, 0x1 ;  /* 0x000000050a059211 */ /* 0x001fc800078408ff */
[----:B-1----:R-:W-:-:S04]  /*ea60*/  @!P1 IADD3.X R4, RZ, R4, RZ, P2, !PT ;  /* 0x00000004ff049210 */ /* 0x002fc800017fe4ff */
        /* <DEDUP_REMOVED lines=40> */
.L_x_13579:
[----:B0-----:R-:W2:Y:S01]  /*ecf0*/  LDL R4, [R1+0x4] ;  /* 0x0000040001047983 */ /* 0x001ea20000100800 */
[----:B------:R-:W-:Y:S01]  /*ed00*/  ULDC.64 UR4, c[0x0][0x208] ;  /* 0x0000820000047ab9 */ /* 0x000fe20000000a00 */
[----:B--2---:R-:W-:-:S05]  /*ed10*/  VIADD R4, R4, 0x70 ;  /* 0x0000007004047836 */ /* 0x004fca0000000000 */
[----:B------:R-:W-:Y:S01]  /*ed20*/  ISETP.GE.AND P1, PT, R4, R2, PT ;  /* 0x000000020400720c */ /* 0x000fe20003f26270 */
[----:B------:R0:W-:-:S12]  /*ed30*/  STL [R1+0x38], R4 ;  /* 0x0000380401007387 */ /* 0x0001d80000100800 */
[----:B------:R-:W-:Y:S02]  /*ed40*/  @!P1 LEA R2, P2, R10, R0, 0x1 ;  /* 0x000000000a029211 */ /* 0x000fe400078408ff */
        /* <DEDUP_REMOVED lines=26> */
[----:B0-----:R-:W-:Y:S01]  /*eef0*/  IMAD.U32 R4, RZ, RZ, UR6 ;  /* 0x00000006ff047e24 */ /* 0x001fe2000f8e00ff */
        /* <DEDUP_REMOVED lines=11> */
.L_x_13482:
[----:B------:R-:W2:Y:S01]  /*efb0*/  LDL.LU.64 R6, [R1+0x30] ;  /* 0x0000300001067983 */ /* 0x000ea20000300a00 */
[----:B------:R-:W-:-:S03]  /*efc0*/  ULDC.64 UR8, c[0x0][0x3e0] ;  /* 0x0000f80000087ab9 */ /* 0x000fc60000000a00 */
[----:B------:R-:W3:Y:S04]  /*efd0*/  LDL.LU R2, [R1+0x40] ;  /* 0x0000400001027983 */ /* 0x000ee80000300800 */
[----:B0-----:R-:W4:Y:S01]  /*efe0*/  LDL.LU R4, [R1+0x8] ;  /* 0x0000080001047983 */ /* 0x001f220000300800 */
[----:B------:R-:W-:Y:S01]  /*eff0*/  UIMAD UR6, UR45, UR8, URZ ;  /* 0x000000082d0672a4 */ /* 0x000fe2000f8e023f */
[----:B------:R-:W0:Y:S03]  /*f000*/  S2R R5, SR_TID.X ;  /* 0x0000000000057919 */ /* 0x000e260000002100 */
[----:B------:R-:W-:Y:S01]  /*f010*/  UIMAD UR6, UR44, UR9, UR6 ;  /* 0x000000092c0672a4 */ /* 0x000fe2000f8e0206 */
[----:B0-----:R-:W-:-:S05]  /*f020*/  IMAD.SHL.U32 R8, R5, 0x8, RZ ;  /* 0x0000000805087824 */ /* 0x001fca00078e00ff */
[----:B------:R-:W-:Y:S02]  /*f030*/  LOP3.LUT R8, R8, 0x38, RZ, 0xc0, !PT ;  /* 0x0000003808087812 */ /* 0x000fe400078ec0ff */
[----:B--2---:R-:W-:Y:S02]  /*f040*/  R2UR UR4, R6 ;  /* 0x00000000060472ca */ /* 0x004fe400000e0000 */
[----:B------:R-:W0:Y:S01]  /*f050*/  LDC R6, c[0x0][0x448] ;  /* 0x00011200ff067b82 */ /* 0x000e220000000800 */
[----:B------:R-:W-:Y:S02]  /*f060*/  R2UR UR5, R7 ;  /* 0x00000000070572ca */ /* 0x000fe400000e0000 */
[----:B---3--:R-:W-:Y:S01]  /*f070*/  R2UR UR5, R2 ;  /* 0x00000000020572ca */ /* 0x008fe200000e0000 */
[----:B----4-:R-:W-:-:S12]  /*f080*/  IMAD.MOV.U32 R2, RZ, RZ, R4 ;  /* 0x000000ffff027224 */ /* 0x010fd800078e0004 */
[----:B------:R-:W-:-:S03]  /*f090*/  UIMAD.WIDE.U32 UR4, UR44, UR8, UR4 ;  /* 0x000000082c0472a5 */ /* 0x000fc6000f8e0004 */
[----:B------:R-:W-:Y:S01]  /*f0a0*/  ULDC.64 UR8, c[0x0][0x3d0] ;  /* 0x0000f40000087ab9 */ /* 0x000fe20000000a00 */
[----:B------:R-:W-:Y:S01]  /*f0b0*/  UIADD3 UR5, UR5, UR6, URZ ;  /* 0x0000000605057290 */ /* 0x000fe2000fffe03f */
[----:B0-----:R-:W-:-:S13]  /*f0c0*/  ISETP.NE.AND P0, PT, R6, 0x1, PT ;  /* 0x000000010600780c */ /* 0x001fda0003f05270 */
[----:B------:R-:W0:Y:S08]  /*f0d0*/  @P0 LDC R0, c[0x0][0x44c] ;  /* 0x00011300ff000b82 */ /* 0x000e300000000800 */
[----:B------:R-:W1:Y:S01]  /*f0e0*/  @P0 LDC R3, c[0x0][0x450] ;  /* 0x00011400ff030b82 */ /* 0x000e620000000800 */
[----:B0-----:R-:W-:-:S05]  /*f0f0*/  @P0 IMAD.HI.U32 R0, R4, R0, RZ ;  /* 0x0000000004000227 */ /* 0x001fca00078e00ff */
[----:B-1----:R-:W-:Y:S01]  /*f100*/  @P0 SHF.R.U32.HI R2, RZ, R3, R0 ;  /* 0x00000003ff020219 */ /* 0x002fe20000011600 */
[----:B------:R-:W-:-:S04]  /*f110*/  IMAD.U32 R3, RZ, RZ, UR8 ;  /* 0x00000008ff037e24 */ /* 0x000fc8000f8e00ff */
        /* <DEDUP_REMOVED lines=14> */
[----:B------:R-:W-:Y:S01]  /*f200*/  LEA R5, P0, R2, UR4, 0x1 ;  /* 0x0000000402057c11 */ /* 0x000fe2000f8008ff */
[----:B------:R-:W-:Y:S01]  /*f210*/  ULDC UR4, c[0x0][0x3b8] ;  /* 0x0000ee0000047ab9 */ /* 0x000fe20000000800 */
[----:B------:R-:W-:Y:S02]  /*f220*/  IADD3 R4, R3, R4, RZ ;  /* 0x0000000403047210 */ /* 0x000fe40007ffe0ff */
        /* <DEDUP_REMOVED lines=13> */
[----:B------:R-:W4:Y:S04]  /*f300*/  LDL.LU R15, [R1+0x18] ;  /* 0x00001800010f7983 */ /* 0x000f280000300800 */
[----:B------:R-:W5:Y:S01]  /*f310*/  LDL.LU R13, [R1+0x1c] ;  /* 0x00001c00010d7983 */ /* 0x000f620000300800 */
[----:B------:R-:W0:Y:S01]  /*f320*/  S2R R7, SR_TID.X ;  /* 0x0000000000077919 */ /* 0x000e220000002100 */
[----:B------:R-:W1:Y:S01]  /*f330*/  S2R R10, SR_TID.X ;  /* 0x00000000000a7919 */ /* 0x000e620000002100 */
[----:B------:R-:W-:Y:S01]  /*f340*/  ULDC.64 UR6, c[0x0][0x208] ;  /* 0x0000820000067ab9 */ /* 0x000fe20000000a00 */
[----:B------:R-:W-:Y:S04]  /*f350*/  SHFL.IDX PT, R6, R4, 0x1, 0x181f ;  /* 0x00381f0004067f89 */ /* 0x000fe800000e0000 */
[----:B------:R-:W5:Y:S01]  /*f360*/  LDL.LU R8, [R1+0x20] ;  /* 0x0000200001087983 */ /* 0x000f620000300800 */
[----:B0-----:R-:W-:Y:S01]  /*f370*/  IMAD.SHL.U32 R12, R7, 0x8, RZ ;  /* 0x00000008070c7824 */ /* 0x001fe200078e00ff */
[----:B-1----:R-:W-:-:S04]  /*f380*/  LOP3.LUT R10, R10, 0x7f, RZ, 0xc0, !PT ;  /* 0x0000007f0a0a7812 */ /* 0x002fc800078ec0ff */
[----:B------:R-:W-:Y:S01]  /*f390*/  LOP3.LUT R12, R12, 0x38, RZ, 0xc0, !PT ;  /* 0x000000380c0c7812 */ /* 0x000fe200078ec0ff */
[----:B------:R-:W-:Y:S02]  /*f3a0*/  IMAD.SHL.U32 R11, R10, 0x8, RZ ;  /* 0x000000080a0b7824 */ /* 0x000fe400078e00ff */
[----:B------:R-:W-:-:S05]  /*f3b0*/  IMAD.SHL.U32 R10, R7, 0x8, RZ ;  /* 0x00000008070a7824 */ /* 0x000fca00078e00ff */
[----:B------:R-:W-:-:S04]  /*f3c0*/  LOP3.LUT R10, R10, 0x1f8, RZ, 0xc0, !PT ;  /* 0x000001f80a0a7812 */ /* 0x000fc800078ec0ff */
[----:B------:R-:W-:-:S04]  /*f3d0*/  LOP3.LUT R10, R10, 0x38, R7, 0x78, !PT ;  /* 0x000000380a0a7812 */ /* 0x000fc800078e7807 */
[----:B------:R-:W-:Y:S02]  /*f3e0*/  LOP3.LUT R10, R10, 0x200, R11, 0xf8, !PT ;  /* 0x000002000a0a7812 */ /* 0x000fe400078ef80b */
[-C--:B--2---:R-:W-:Y:S02]  /*f3f0*/  ISETP.GE.AND P5, PT, R3, R0.reuse, PT ;  /* 0x000000000300720c */ /* 0x084fe40003fa6270 */
[----:B------:R-:W0:Y:S01]  /*f400*/  SHFL.IDX PT, R3, R5, RZ, 0x181f ;  /* 0x00181fff05037589 */ /* 0x000e2200000e0000 */
[----:B---3--:R-:W-:-:S03]  /*f410*/  ISETP.GE.AND P4, PT, R2, R0, PT ;  /* 0x000000000200720c */ /* 0x008fc60003f86270 */
[----:B------:R-:W1:Y:S07]  /*f420*/  SHFL.IDX PT, R2, R4, RZ, 0x181f ;  /* 0x00181fff04027589 */ /* 0x000e6e00000e0000 */
        /* <DEDUP_REMOVED lines=19> */
[----:B------:R-:W-:Y:S04]  /*f560*/  SHFL.IDX PT, R6, R4, 0x2, 0x181f ;  /* 0x00581f0004067f89 */ /* 0x000fe800000e0000 */
[----:B------:R-:W2:Y:S04]  /*f570*/  LDL.LU R15, [R1+0x24] ;  /* 0x00002400010f7983 */ /* 0x000ea80000300800 */
[----:B0-----:R-:W0:Y:S02]  /*f580*/  SHFL.IDX PT, R2, R5, 0x2, 0x181f ;  /* 0x00581f0005027f89 */ /* 0x001e2400000e0000 */
[----:B------:R-:W-:-:S02]  /*f590*/  @!P4 LEA R9, R10, UR38, 0x1 ;  /* 0x000000260a09cc11 */ /* 0x000fc4000f8e08ff */
[----:B0-----:R-:W-:-:S05]  /*f5a0*/  @!P4 LEA R2, P6, R12, R2, 0x1 ;  /* 0x000000020c02c211 */ /* 0x001fca00078c08ff */
[----:B------:R-:W-:-:S05]  /*f5b0*/  @!P4 IMAD.X R3, RZ, RZ, R6, P6 ;  /* 0x000000ffff03c224 */ /* 0x000fca00030e0606 */
[----:B------:R-:W-:Y:S04]  /*f5c0*/  @!P4 LDGSTS.E.BYPASS.LTC128B.128 [R9+0x23400], desc[UR6][R2.64], !P3 ;  /* 0x234000000209cfae */ /* 0x000fe8000d901d46 */
[----:B------:R-:W-:Y:S04]  /*f5d0*/  @!P4 LDGSTS.E.BYPASS.LTC128B.128 [R9+0x27400], desc[UR6][R2.64+0x80], !P0 ;  /* 0x274000800209cfae */ /* 0x000fe8000c101d46 */
[----:B------:R-:W-:Y:S04]  /*f5e0*/  @!P4 LDGSTS.E.BYPASS.LTC128B.128 [R9+0x2b400], desc[UR6][R2.64+0x100], !P1 ;  /* 0x2b4001000209cfae */ /* 0x000fe8000c901d46 */
[----:B------:R0:W-:Y:S01]  /*f5f0*/  @!P4 LDGSTS.E.BYPASS.LTC128B.128 [R9+0x2f400], desc[UR6][R2.64+0x180], !P2 ;  /* 0x2f4001800209cfae */ /* 0x0001e2000d101d46 */
[----:B-----5:R-:W-:-:S03]  /*f600*/  ISETP.GE.AND P4, PT, R13, R0, PT ;  /* 0x000000000d00720c */ /* 0x020fc60003f86270 */
[----:B------:R-:W3:Y:S04]  /*f610*/  LDL.LU R13, [R1+0x28] ;  /* 0x00002800010d7983 */ /* 0x000ee80000300800 */
[----:B------:R-:W0:Y:S04]  /*f620*/  SHFL.IDX PT, R14, R5, 0x3, 0x181f ;  /* 0x00781f00050e7f89 */ /* 0x000e2800000e0000 */
[----:B------:R-:W1:Y:S02]  /*f630*/  SHFL.IDX PT, R6, R4, 0x3, 0x181f ;  /* 0x00781f0004067f89 */ /* 0x000e6400000e0000 */
[----:B------:R-:W-:-:S02]  /*f640*/  @!P4 LEA R7, R10, UR38, 0x1 ;  /* 0x000000260a07cc11 */ /* 0x000fc4000f8e08ff */
[----:B0-----:R-:W-:Y:S02]  /*f650*/  @!P4 LEA R2, P6, R12, R14, 0x1 ;  /* 0x0000000e0c02c211 */ /* 0x001fe400078c08ff */
[----:B------:R-:W0:Y:S03]  /*f660*/  SHFL.IDX PT, R14, R5, 0x4, 0x181f ;  /* 0x00981f00050e7f89 */ /* 0x000e2600000e0000 */
[----:B-1----:R-:W-:Y:S02]  /*f670*/  @!P4 IMAD.X R3, RZ, RZ, R6, P6 ;  /* 0x000000ffff03c224 */ /* 0x002fe400030e0606 */
[----:B------:R-:W1:Y:S04]  /*f680*/  SHFL.IDX PT, R6, R4, 0x4, 0x181f ;  /* 0x00981f0004067f89 */ /* 0x000e6800000e0000 */
[----:B------:R-:W-:Y:S04]  /*f690*/  @!P4 LDGSTS.E.BYPASS.LTC128B.128 [R7+0x23c00], desc[UR6][R2.64], !P3 ;  /* 0x23c000000207cfae */ /* 0x000fe8000d901d46 */
[----:B------:R-:W-:Y:S04]  /*f6a0*/  @!P4 LDGSTS.E.BYPASS.LTC128B.128 [R7+0x27c00], desc[UR6][R2.64+0x80], !P0 ;  /* 0x27c000800207cfae */ /* 0x000fe8000c101d46 */
[----:B------:R-:W-:Y:S04]  /*f6b0*/  @!P4 LDGSTS.E.BYPASS.LTC128B.128 [R7+0x2bc00], desc[UR6][R2.64+0x100], !P1 ;  /* 0x2bc001000207cfae */ /* 0x000fe8000c901d46 */
[----:B------:R4:W-:Y:S01]  /*f6c0*/  @!P4 LDGSTS.E.BYPASS.LTC128B.128 [R7+0x2fc00], desc[UR6][R2.64+0x180], !P2 ;  /* 0x2fc001800207cfae */ /* 0x0009e2000d101d46 */
[----:B------:R-:W-:-:S13]  /*f6d0*/  ISETP.GE.AND P4, PT, R8, R0, PT ;  /* 0x000000000800720c */ /* 0x000fda0003f86270 */
[----:B0-----:R-:W-:-:S04]  /*f6e0*/  @!P4 LEA R8, P6, R12, R14, 0x1 ;  /* 0x0000000e0c08c211 */ /* 0x001fc800078c08ff */
[----:B-1----:R-:W-:Y:S01]  /*f6f0*/  @!P4 IADD3.X R21, RZ, R6, RZ, P6, !PT ;  /* 0x00000006ff15c210 */ /* 0x002fe200037fe4ff */
[----:B------:R-:W0:Y:S01]  /*f700*/  SHFL.IDX PT, R14, R5, 0x5, 0x181f ;  /* 0x00b81f00050e7f89 */ /* 0x000e2200000e0000 */
[----:B------:R-:W-:Y:S01]  /*f710*/  @!P4 LEA R9, R10, UR38, 0x1 ;  /* 0x000000260a09cc11 */ /* 0x000fe2000f8e08ff */
[----:B----4-:R-:W-:Y:S02]  /*f720*/  @!P4 IMAD.MOV.U32 R2, RZ, RZ, R8 ;  /* 0x000000ffff02c224 */ /* 0x010fe400078e0008 */
[----:B------:R-:W-:Y:S01]  /*f730*/  @!P4 IMAD.MOV.U32 R3, RZ, RZ, R21 ;  /* 0x000000ffff03c224 */ /* 0x000fe200078e0015 */
[----:B------:R-:W1:Y:S04]  /*f740*/  SHFL.IDX PT, R6, R4, 0x5, 0x181f ;  /* 0x00b81f0004067f89 */ /* 0x000e6800000e0000 */
[----:B------:R-:W-:Y:S04]  /*f750*/  @!P4 LDGSTS.E.BYPASS.LTC128B.128 [R9+0x24400], desc[UR6][R2.64], !P3 ;  /* 0x244000000209cfae */ /* 0x000fe8000d901d46 */
[----:B------:R-:W-:Y:S04]  /*f760*/  @!P4 LDGSTS.E.BYPASS.LTC128B.128 [R9+0x28400], desc[UR6][R2.64+0x80], !P0 ;  /* 0x284000800209cfae */ /* 0x000fe8000c101d46 */
[----:B------:R-:W-:Y:S04]  /*f770*/  @!P4 LDGSTS.E.BYPASS.LTC128B.128 [R9+0x2c400], desc[UR6][R2.64+0x100], !P1 ;  /* 0x2c4001000209cfae */ /* 0x000fe8000c901d46 */
[----:B------:R4:W-:Y:S01]  /*f780*/  @!P4 LDGSTS.E.BYPASS.LTC128B.128 [R9+0x30400], desc[UR6][R2.64+0x180], !P2 ;  /* 0x304001800209cfae */ /* 0x0009e2000d101d46 */
[----:B--2---:R-:W-:-:S13]  /*f790*/  ISETP.GE.AND P4, PT, R15, R0, PT ;  /* 0x000000000f00720c */ /* 0x004fda0003f86270 */
[----:B0-----:R-:W-:-:S05]  /*f7a0*/  @!P4 LEA R14, P6, R12, R14, 0x1 ;  /* 0x0000000e0c0ec211 */ /* 0x001fca00078c08ff */
[----:B-1----:R-:W-:Y:S02]  /*f7b0*/  @!P4 IMAD.X R21, RZ, RZ, R6, P6 ;  /* 0x000000ffff15c224 */ /* 0x002fe400030e0606 */
[----:B----4-:R-:W-:Y:S02]  /*f7c0*/  @!P4 IMAD.MOV.U32 R2, RZ, RZ, R14 ;  /* 0x000000ffff02c224 */ /* 0x010fe400078e000e */
        /* <DEDUP_REMOVED lines=8> */
[----:B---3--:R-:W-:-:S13]  /*f850*/  ISETP.GE.AND P4, PT, R13, R0, PT ;  /* 0x000000000d00720c */ /* 0x008fda0003f86270 */
[----:B0-----:R-:W-:-:S05]  /*f860*/  @!P4 LEA R14, P6, R12, R14, 0x1 ;  /* 0x0000000e0c0ec211 */ /* 0x001fca00078c08ff */
[----:B-1----:R-:W-:Y:S01]  /*f870*/  @!P4 IMAD.X R9, RZ, RZ, R6, P6 ;  /* 0x000000ffff09c224 */ /* 0x002fe200030e0606 */
[----:B------:R-:W-:Y:S01]  /*f880*/  @!P4 LEA R21, R10, UR38, 0x1 ;  /* 0x000000260a15cc11 */ /* 0x000fe2000f8e08ff */
[----:B--2---:R-:W-:-:S03]  /*f890*/  @!P4 IMAD.MOV.U32 R2, RZ, RZ, R14 ;  /* 0x000000ffff02c224 */ /* 0x004fc600078e000e */
[----:B------:R-:W-:Y:S01]  /*f8a0*/  @!P4 MOV R3, R9 ;  /* 0x000000090003c202 */ /* 0x000fe20000000f00 */
[----:B------:R0:W1:Y:S04]  /*f8b0*/  SHFL.IDX PT, R6, R4, 0x7, 0x181f ;  /* 0x00f81f0004067f89 */ /* 0x00006800000e0000 */
[----:B------:R0:W-:Y:S04]  /*f8c0*/  @!P4 LDGSTS.E.BYPASS.LTC128B.128 [R21+0x25400], desc[UR6][R2.64], !P3 ;  /* 0x254000000215cfae */ /* 0x0001e8000d901d46 */
[----:B------:R0:W-:Y:S04]  /*f8d0*/  @!P4 LDGSTS.E.BYPASS.LTC128B.128 [R21+0x29400], desc[UR6][R2.64+0x80], !P0 ;  /* 0x294000800215cfae */ /* 0x0001e8000c101d46 */
[----:B------:R0:W-:Y:S04]  /*f8e0*/  @!P4 LDGSTS.E.BYPASS.LTC128B.128 [R21+0x2d400], desc[UR6][R2.64+0x100], !P1 ;  /* 0x2d4001000215cfae */ /* 0x0001e8000c901d46 */
[----:B------:R0:W-:Y:S04]  /*f8f0*/  @!P4 LDGSTS.E.BYPASS.LTC128B.128 [R21+0x31400], desc[UR6][R2.64+0x180], !P2 ;  /* 0x314001800215cfae */ /* 0x0001e8000d101d46 */
[----:B------:R0:W2:Y:S02]  /*f900*/  SHFL.IDX PT, R14, R5, 0x7, 0x181f ;  /* 0x00f81f00050e7f89 */ /* 0x0000a400000e0000 */
.L_x_13597:
[----:B------:R-:W3:Y:S01]  /*f910*/  LDL.LU R10, [R1+0x38] ;  /* 0x00003800010a7983 */ /* 0x000ee20000300800 */
[----:B------:R-:W-:Y:S01]  /*f920*/  BSSY B0, `(.L_x_13484) ;  /* 0x0000018000007945 */ /* 0x000fe20003800000 */
[----:B---3--:R-:W-:-:S13]  /*f930*/  ISETP.GE.AND P4, PT, R10, R0, PT ;  /* 0x000000000a00720c */ /* 0x008fda0003f86270 */
[----:B------:R-:W-:Y:S05]  /*f940*/  @P4 BRA `(.L_x_13485) ;  /* 0x0000000000544947 */ /* 0x000fea0003800000 */
[----:B------:R-:W3:Y:S01]  /*f950*/  S2R R10, SR_TID.X ;  /* 0x00000000000a7919 */ /* 0x000ee20000002100 */
[----:B------:R-:W-:Y:S01]  /*f960*/  ULDC.64 UR4, c[0x0][0x208] ;  /* 0x0000820000047ab9 */ /* 0x000fe20000000a00 */
[----:B0-----:R-:W0:Y:S01]  /*f970*/  S2R R3, SR_TID.X ;  /* 0x0000000000037919 */ /* 0x001e220000002100 */
[----:B---3--:R-:W-:Y:S01]  /*f980*/  LOP3.LUT R10, R10, 0x7f, RZ, 0xc0, !PT ;  /* 0x0000007f0a0a7812 */ /* 0x008fe200078ec0ff */
[----:B0-----:R-:W-:-:S04]  /*f990*/  IMAD.SHL.U32 R2, R3, 0x8, RZ ;  /* 0x0000000803027824 */ /* 0x001fc800078e00ff */
        /* <DEDUP_REMOVED lines=16> */
.L_x_13485:
[----:B------:R-:W-:Y:S05]  /*faa0*/  BSYNC B0 ;  /* 0x0000000000007941 */ /* 0x000fea0003800000 */
.L_x_13484:
        /* <DEDUP_REMOVED lines=9> */
.L_x_13598:
        /* <DEDUP_REMOVED lines=9> */
.L_x_13599:
        /* <DEDUP_REMOVED lines=8> */
.L_x_13491:
[----:B------:R-:W-:Y:S05]  /*fc50*/  BSYNC B1 ;  /* 0x0000000000017941 */ /* 0x000fea0003800000 */
.L_x_13490:
        /* <DEDUP_REMOVED lines=11> */
.L_x_13492:
        /* <DEDUP_REMOVED lines=13> */
.L_x_13493:
        /* <DEDUP_REMOVED lines=13> */
.L_x_13494:
        /* <DEDUP_REMOVED lines=13> */
.L_x_13495:
        /* <DEDUP_REMOVED lines=8> */
.L_x_13488:
[----:B------:R-:W-:Y:S05]  /*10000*/  BSYNC B0 ;  /* 0x0000000000007941 */ /* 0x000fea0003800000 */
.L_x_13487:
[----:B0-----:R-:W3:Y:S01]  /*10010*/  LDL.LU R3, [R1+0x2c] ;  /* 0x00002c0001037983 */ /* 0x001ee20000300800 */
[----:B------:R-:W-:Y:S02]  /*10020*/  IMAD.MOV.U32 R8, RZ, RZ, RZ ;  /* 0x000000ffff087224 */ /* 0x000fe400078e00ff */
[----:B-1----:R-:W-:Y:S01]  /*10030*/  IMAD.MOV.U32 R6, RZ, RZ, 0x1 ;  /* 0x00000001ff067424 */ /* 0x002fe200078e00ff */
[----:B---3--:R-:W-:-:S04]  /*10040*/  IADD3 R7, R3, -0x2, RZ ;  /* 0xfffffffe03077810 */ /* 0x008fc80007ffe0ff */
        /* <DEDUP_REMOVED lines=25> */
[----:B------:R-:W-:-:S07]  /*101e0*/  MOV R9, UR4 ;  /* 0x0000000400097c02 */ /* 0x000fce0008000f00 */
.L_x_13529:
        /* <DEDUP_REMOVED lines=28> */
.L_x_13499:
[----:B------:R-:W1:Y:S01]  /*103b0*/  S2R R2, SR_TID.X ;  /* 0x0000000000027919 */ /* 0x000e620000002100 */
[----:B------:R-:W-:Y:S01]  /*103c0*/  BSSY B2, `(.L_x_13500) ;  /* 0x0000006000027945 */ /* 0x000fe20003800000 */
[----:B-1----:R-:W-:Y:S02]  /*103d0*/  LOP3.LUT R3, R2, 0x7f, RZ, 0xc0, !PT ;  /* 0x0000007f02037812 */ /* 0x002fe400078ec0ff */
[----:B------:R-:W-:Y:S02]  /*103e0*/  SHF.L.U32 R2, R0, 0x1f, RZ ;  /* 0x0000001f00027819 */ /* 0x000fe400000006ff */
[----:B------:R-:W-:Y:S02]  /*103f0*/  ISETP.NE.AND P2, PT, R3, RZ, PT ;  /* 0x000000ff0300720c */ /* 0x000fe40003f45270 */
[----:B------:R-:W1:Y:S02]  /*10400*/  SYNCS.PHASECHK.TRANS64.TRYWAIT P0, [UR38+0x32448], R2 ;  /* 0x03244802ff0075a7 */ /* 0x000e640008000166 */
[----:B-1----:R-:W-:Y:S09]  /*10410*/  @!P0 BRA `(.L_x_13501) ;  /* 0x0000003800388947 */ /* 0x002ff20003800000 */
.L_x_13600:
[----:B------:R-:W-:Y:S05]  /*10420*/  BSYNC B2 ;  /* 0x0000000000027941 */ /* 0x000fea0003800000 */
.L_x_13500:
[----:B------:R-:W-:Y:S04]  /*10430*/  BSSY B2, `(.L_x_13502) ;  /* 0x0000007000027945 */ /* 0x000fe80003800000 */
[----:B------:R-:W-:Y:S05]  /*10440*/  @P2 BRA `(.L_x_13503) ;  /* 0x0000000000142947 */ /* 0x000fea0003800000 */
[----:B------:R-:W-:Y:S01]  /*10450*/  ISETP.NE.AND P0, PT, R10, RZ, PT ;  /* 0x000000ff0a00720c */ /* 0x000fe20003f05270 */
[----:B-1----:R-:W-:-:S04]  /*10460*/  IMAD.MOV.U32 R3, RZ, RZ, 0x3000 ;  /* 0x00003000ff037424 */ /* 0x002fc800078e00ff */
[----:B------:R3:W-:Y:S08]  /*10470*/  SYNCS.ARRIVE.TRANS64 RZ, [UR38+0x32438], R3 ;  /* 0x03243803ffff79a7 */ /* 0x0007f00008000026 */
[----:B---3--:R-:W-:Y:S05]  /*10480*/  @!P0 BRA `(.L_x_13503) ;  /* 0x0000000000048947 */ /* 0x008fea0003800000 */
[----:B------:R-:W-:Y:S01]  /*10490*/  BPT.TRAP 0x1 ;  /* 0x000000040000795c */ /* 0x000fe20000300000 */
.L_x_13503:
[----:B------:R-:W-:Y:S05]  /*104a0*/  BSYNC B2 ;  /* 0x0000000000027941 */ /* 0x000fea0003800000 */
.L_x_13502:
        /* <DEDUP_REMOVED lines=11> */
.L_x_13504:
        /* <DEDUP_REMOVED lines=10> */
.L_x_13601:
[----:B------:R-:W-:Y:S05]  /*10600*/  BSYNC B2 ;  /* 0x0000000000027941 */ /* 0x000fea0003800000 */
.L_x_13505:
        /* <DEDUP_REMOVED lines=9> */
.L_x_13508:
[----:B------:R-:W-:Y:S05]  /*106a0*/  BSYNC B2 ;  /* 0x0000000000027941 */ /* 0x000fea0003800000 */
.L_x_13507:
        /* <DEDUP_REMOVED lines=9> */
.L_x_13509:
        /* <DEDUP_REMOVED lines=13> */
.L_x_13510:
        /* <DEDUP_REMOVED lines=13> */
.L_x_13511:
        /* <DEDUP_REMOVED lines=13> */
.L_x_13512:
        /* <DEDUP_REMOVED lines=8> */
.L_x_13498:
[----:B------:R-:W-:Y:S05]  /*10a30*/  BSYNC B1 ;  /* 0x0000000000017941 */ /* 0x000fea0003800000 */
.L_x_13497:
        /* <DEDUP_REMOVED lines=26> */
.L_x_13515:
[----:B------:R-:W1:Y:S01]  /*10be0*/  S2R R2, SR_TID.X ;  /* 0x0000000000027919 */ /* 0x000e620000002100 */
[----:B------:R-:W-:Y:S01]  /*10bf0*/  BSSY B2, `(.L_x_13516) ;  /* 0x0000006000027945 */ /* 0x000fe20003800000 */
[----:B-1----:R-:W-:Y:S02]  /*10c00*/  LOP3.LUT R3, R2, 0x7f, RZ, 0xc0, !PT ;  /* 0x0000007f02037812 */ /* 0x002fe400078ec0ff */
[----:B------:R-:W-:Y:S02]  /*10c10*/  SHF.L.U32 R2, R0, 0x1f, RZ ;  /* 0x0000001f00027819 */ /* 0x000fe400000006ff */
[----:B------:R-:W-:Y:S02]  /*10c20*/  ISETP.NE.AND P2, PT, R3, RZ, PT ;  /* 0x000000ff0300720c */ /* 0x000fe40003f45270 */
[----:B------:R-:W1:Y:S02]  /*10c30*/  SYNCS.PHASECHK.TRANS64.TRYWAIT P0, [UR38+0x32440], R2 ;  /* 0x03244002ff0075a7 */ /* 0x000e640008000166 */
[----:B-1----:R-:W-:Y:S09]  /*10c40*/  @!P0 BRA `(.L_x_13517) ;  /* 0x00000030005c8947 */ /* 0x002ff20003800000 */
.L_x_13602:
[----:B------:R-:W-:Y:S05]  /*10c50*/  BSYNC B2 ;  /* 0x0000000000027941 */ /* 0x000fea0003800000 */
.L_x_13516:
[----:B------:R-:W-:Y:S04]  /*10c60*/  BSSY B2, `(.L_x_13518) ;  /* 0x0000007000027945 */ /* 0x000fe80003800000 */
[----:B------:R-:W-:Y:S05]  /*10c70*/  @P2 BRA `(.L_x_13519) ;  /* 0x0000000000142947 */ /* 0x000fea0003800000 */
[----:B------:R-:W-:Y:S02]  /*10c80*/  ISETP.NE.AND P0, PT, R10, RZ, PT ;  /* 0x000000ff0a00720c */ /* 0x000fe40003f05270 */
[----:B-1----:R-:W-:-:S04]  /*10c90*/  MOV R3, 0x3000 ;  /* 0x0000300000037802 */ /* 0x002fc80000000f00 */
[----:B------:R3:W-:Y:S07]  /*10ca0*/  SYNCS.ARRIVE.TRANS64 RZ, [UR38+0x32430], R3 ;  /* 0x03243003ffff79a7 */ /* 0x0007ee0008000026 */
[----:B------:R-:W-:Y:S05]  /*10cb0*/  @!P0 BRA `(.L_x_13519) ;  /* 0x0000000000048947 */ /* 0x000fea0003800000 */
[----:B------:R-:W-:Y:S01]  /*10cc0*/  BPT.TRAP 0x1 ;  /* 0x000000040000795c */ /* 0x000fe20000300000 */
.L_x_13519:
[----:B------:R-:W-:Y:S05]  /*10cd0*/  BSYNC B2 ;  /* 0x0000000000027941 */ /* 0x000fea0003800000 */
.L_x_13518:
        /* <DEDUP_REMOVED lines=11> */
.L_x_13520:
        /* <DEDUP_REMOVED lines=11> */
.L_x_13603:
[----:B------:R-:W-:Y:S05]  /*10e40*/  BSYNC B2 ;  /* 0x0000000000027941 */ /* 0x000fea0003800000 */
.L_x_13521:
[----:B------:R-:W-:Y:S01]  /*10e50*/  BSSY B2, `(.L_x_13523) ;  /* 0x0000009000027945 */ /* 0x000fe20003800000 */
[----:B01----:R-:W-:Y:S02]  /*10e60*/  IMAD.MOV.U32 R2, RZ, RZ, 0x0 ;  /* 0x00000000ff027424 */ /* 0x003fe400078e00ff */
[----:B---3--:R-:W-:Y:S01]  /*10e70*/  IMAD.MOV.U32 R3, RZ, RZ, 0x14f00000 ;  /* 0x14f00000ff037424 */ /* 0x008fe200078e00ff */
[----:B------:R-:W-:Y:S06]  /*10e80*/  @P2 BRA `(.L_x_13524) ;  /* 0x0000000000142947 */ /* 0x000fec0003800000 */
[----:B------:R-:W-:Y:S01]  /*10e90*/  ISETP.NE.AND P0, PT, R10, RZ, PT ;  /* 0x000000ff0a00720c */ /* 0x000fe20003f05270 */
[----:B------:R-:W-:-:S04]  /*10ea0*/  IMAD.MOV.U32 R5, RZ, RZ, 0xc000 ;  /* 0x0000c000ff057424 */ /* 0x000fc800078e00ff */
[----:B------:R0:W-:Y:S08]  /*10eb0*/  SYNCS.ARRIVE.TRANS64 RZ, [UR38+0x32450], R5 ;  /* 0x03245005ffff79a7 */ /* 0x0001f00008000026 */
[----:B0-----:R-:W-:Y:S05]  /*10ec0*/  @!P0 BRA `(.L_x_13524) ;  /* 0x0000000000048947 */ /* 0x001fea0003800000 */
[----:B------:R-:W-:Y:S01]  /*10ed0*/  BPT.TRAP 0x1 ;  /* 0x000000040000795c */ /* 0x000fe20000300000 */
.L_x_13524:
[----:B------:R-:W-:Y:S05]  /*10ee0*/  BSYNC B2 ;  /* 0x0000000000027941 */ /* 0x000fea0003800000 */
.L_x_13523:
        /* <DEDUP_REMOVED lines=9> */
.L_x_13525:
        /* <DEDUP_REMOVED lines=13> */
.L_x_13526:
        /* <DEDUP_REMOVED lines=13> */
.L_x_13527:
        /* <DEDUP_REMOVED lines=13> */
.L_x_13528:
        /* <DEDUP_REMOVED lines=8> */
.L_x_13514:
[----:B------:R-:W-:Y:S05]  /*11270*/  BSYNC B1 ;  /* 0x0000000000017941 */ /* 0x000fea0003800000 */
.L_x_13513:
[----:B------:R-:W-:Y:S01]  /*11280*/  VIADD R7, R7, 0xfffffffe ;  /* 0xfffffffe07077836 */ /* 0x000fe20000000000 */
[----:B------:R-:W-:Y:S06]  /*11290*/  @P1 BRA `(.L_x_13529) ;  /* 0xffffffec00d41947 */ /* 0x000fec000383ffff */
[----:B------:R-:W-:Y:S05]  /*112a0*/  BSYNC B0 ;  /* 0x0000000000007941 */ /* 0x000fea0003800000 */
.L_x_13496:
        /* <DEDUP_REMOVED lines=26> */
.L_x_13532:
[----:B------:R-:W1:Y:S01]  /*11450*/  S2R R2, SR_TID.X ;  /* 0x0000000000027919 */ /* 0x000e620000002100 */
[----:B------:R-:W-:Y:S01]  /*11460*/  BSSY B1, `(.L_x_13533) ;  /* 0x0000006000017945 */ /* 0x000fe20003800000 */
[----:B-1----:R-:W-:Y:S02]  /*11470*/  LOP3.LUT R3, R2, 0x7f, RZ, 0xc0, !PT ;  /* 0x0000007f02037812 */ /* 0x002fe400078ec0ff */
[----:B------:R-:W-:Y:S02]  /*11480*/  SHF.L.U32 R2, R0, 0x1f, RZ ;  /* 0x0000001f00027819 */ /* 0x000fe400000006ff */
[----:B------:R-:W-:Y:S02]  /*11490*/  ISETP.NE.AND P1, PT, R3, RZ, PT ;  /* 0x000000ff0300720c */ /* 0x000fe40003f25270 */
[----:B------:R-:W1:Y:S02]  /*114a0*/  SYNCS.PHASECHK.TRANS64.TRYWAIT P0, [UR38+0x32448], R2 ;  /* 0x03244802ff0075a7 */ /* 0x000e640008000166 */
[----:B-1----:R-:W-:Y:S09]  /*114b0*/  @!P0 BRA `(.L_x_13534) ;  /* 0x0000002800708947 */ /* 0x002ff20003800000 */
.L_x_13604:
[----:B------:R-:W-:Y:S05]  /*114c0*/  BSYNC B1 ;  /* 0x0000000000017941 */ /* 0x000fea0003800000 */
.L_x_13533:
[----:B------:R-:W-:Y:S04]  /*114d0*/  BSSY B1, `(.L_x_13535) ;  /* 0x0000007000017945 */ /* 0x000fe80003800000 */
[----:B------:R-:W-:Y:S05]  /*114e0*/  @P1 BRA `(.L_x_13536) ;  /* 0x0000000000141947 */ /* 0x000fea0003800000 */
[----:B------:R-:W-:Y:S01]  /*114f0*/  ISETP.NE.AND P0, PT, R10, RZ, PT ;  /* 0x000000ff0a00720c */ /* 0x000fe20003f05270 */
[----:B-1----:R-:W-:-:S04]  /*11500*/  IMAD.MOV.U32 R3, RZ, RZ, 0x3000 ;  /* 0x00003000ff037424 */ /* 0x002fc800078e00ff */
[----:B------:R3:W-:Y:S08]  /*11510*/  SYNCS.ARRIVE.TRANS64 RZ, [UR38+0x32438], R3 ;  /* 0x03243803ffff79a7 */ /* 0x0007f00008000026 */
[----:B---3--:R-:W-:Y:S05]  /*11520*/  @!P0 BRA `(.L_x_13536) ;  /* 0x0000000000048947 */ /* 0x008fea0003800000 */
[----:B------:R-:W-:Y:S01]  /*11530*/  BPT.TRAP 0x1 ;  /* 0x000000040000795c */ /* 0x000fe20000300000 */
.L_x_13536:
[----:B------:R-:W-:Y:S05]  /*11540*/  BSYNC B1 ;  /* 0x0000000000017941 */ /* 0x000fea0003800000 */
.L_x_13535:
        /* <DEDUP_REMOVED lines=11> */
.L_x_13537:
        /* <DEDUP_REMOVED lines=11> */
.L_x_13605:
[----:B------:R-:W-:Y:S05]  /*116b0*/  BSYNC B1 ;  /* 0x0000000000017941 */ /* 0x000fea0003800000 */
.L_x_13538:
        /* <DEDUP_REMOVED lines=9> */
.L_x_13541:
[----:B------:R-:W-:Y:S05]  /*11750*/  BSYNC B1 ;  /* 0x0000000000017941 */ /* 0x000fea0003800000 */
.L_x_13540:
        /* <DEDUP_REMOVED lines=9> */
.L_x_13542:
        /* <DEDUP_REMOVED lines=13> */
.L_x_13543:
        /* <DEDUP_REMOVED lines=13> */
.L_x_13544:
        /* <DEDUP_REMOVED lines=13> */
.L_x_13545:
        /* <DEDUP_REMOVED lines=8> */
.L_x_13531:
[----:B------:R-:W-:Y:S05]  /*11ae0*/  BSYNC B0 ;  /* 0x0000000000007941 */ /* 0x000fea0003800000 */
.L_x_13530:
[----:B------:R-:W-:Y:S01]  /*11af0*/  LOP3.LUT R0, R0, 0x1, RZ, 0x3c, !PT ;  /* 0x0000000100007812 */ /* 0x000fe200078e3cff */
[----:B------:R-:W-:Y:S02]  /*11b00*/  IMAD.MOV.U32 R6, RZ, RZ, RZ ;  /* 0x000000ffff067224 */ /* 0x000fe400078e00ff */
[----:B------:R-:W-:-:S07]  /*11b10*/  IMAD.MOV.U32 R8, RZ, RZ, RZ ;  /* 0x000000ffff087224 */ /* 0x000fce00078e00ff */
.L_x_13469:
[----:B------:R-:W1:Y:S01]  /*11b20*/  S2R R3, SR_CgaCtaId ;  /* 0x0000000000037919 */ /* 0x000e620000008800 */
[----:B------:R-:W-:-:S04]  /*11b30*/  MOV R2, 0x400 ;  /* 0x0000040000027802 */ /* 0x000fc80000000f00 */
[----:B-1----:R-:W-:Y:S02]  /*11b40*/  LEA R2, R3, R2, 0x18 ;  /* 0x0000000203027211 */ /* 0x002fe400078ec0ff */
[----:B------:R-:W-:-:S04]  /*11b50*/  SHF.L.U32 R3, R8, 0x1f, RZ ;  /* 0x0000001f08037819 */ /* 0x000fc800000006ff */
[----:B------:R-:W1:Y:S02]  /*11b60*/  SYNCS.PHASECHK.TRANS64.TRYWAIT P0, [R2+URZ+0x32420], R3 ;  /* 0x03242003020075a7 */ /* 0x000e64000800017f */
[----:B-1----:R-:W-:Y:S05]  /*11b70*/  @!P0 BRA `(.L_x_13546) ;  /* 0x0000002000f08947 */ /* 0x002fea0003800000 */
.L_x_13606:
[----:B------:R-:W-:-:S03]  /*11b80*/  UMOV UR4, 0xffffffff ;  /* 0xffffffff00047882 */ /* 0x000fc60000000000 */
[----:B------:R-:W-:Y:S05]  /*11b90*/  BRA.DIV UR4, `(.L_x_13547) ;  /* 0x0000002204fc7947 */ /* 0x000fea000b800000 */
[----:B-1----:R-:W1:Y:S02]  /*11ba0*/  S2R R3, SR_TID.X ;  /* 0x0000000000037919 */ /* 0x002e640000002100 */
[----:B-1----:R-:W-:-:S04]  /*11bb0*/  SHF.R.U32.HI R3, RZ, 0x5, R3 ;  /* 0x00000005ff037819 */ /* 0x002fc80000011603 */
[----:B------:R-:W-:-:S05]  /*11bc0*/  LOP3.LUT R3, R3, 0x3, RZ, 0xc0, !PT ;  /* 0x0000000303037812 */ /* 0x000fca00078ec0ff */
[----:B--2---:R1:W2:Y:S02]  /*11bd0*/  SHFL.IDX PT, R14, R3, RZ, 0x1f ;  /* 0x00001fff030e7589 */ /* 0x0042a400000e0000 */
.L_x_13609:
[----:B--2---:R-:W-:-:S13]  /*11be0*/  ISETP.NE.AND P0, PT, R14, RZ, PT ;  /* 0x000000ff0e00720c */ /* 0x004fda0003f05270 */
[----:B------:R-:W-:Y:S05]  /*11bf0*/  @P0 BRA `(.L_x_13430) ;  /* 0x0000000000880947 */ /* 0x000fea0003800000 */
[----:B------:R-:W-:-:S03]  /*11c00*/  UMOV UR4, 0xffffffff ;  /* 0xffffffff00047882 */ /* 0x000fc60000000000 */
[----:B------:R-:W-:Y:S05]  /*11c10*/  BRA.DIV UR4, `(.L_x_13548) ;  /* 0x0000002604107947 */ /* 0x000fea000b800000 */
[----:B------:R-:W-:-:S13]  /*11c20*/  ELECT P6, URZ, PT ;  /* 0x00000000003f782f */ /* 0x000fda00038c0000 */
.L_x_13612:
[----:B------:R-:W-:Y:S05]  /*11c30*/  @!P6 BRA `(.L_x_13430) ;  /* 0x000000000078e947 */ /* 0x000fea0003800000 */
[----:B-1----:R-:W2:Y:S02]  /*11c40*/  LDL.LU R3, [R1+0x3c] ;  /* 0x00003c0001037983 */ /* 0x002ea40000300800 */
[----:B--2---:R-:W-:-:S04]  /*11c50*/  LOP3.LUT R3, R3, 0x2, RZ, 0xfc, !PT ;  /* 0x0000000203037812 */ /* 0x004fc800078efcff */
[----:B------:R-:W-:-:S13]  /*11c60*/  ISETP.NE.AND P2, PT, R3, 0x3, PT ;  /* 0x000000030300780c */ /* 0x000fda0003f45270 */
[----:B------:R-:W-:Y:S05]  /*11c70*/  @!P2 BRA `(.L_x_13549) ;  /* 0x000000000004a947 */ /* 0x000fea0003800000 */
[----:B------:R-:W-:Y:S01]  /*11c80*/  BPT.TRAP 0x1 ;  /* 0x000000040000795c */ /* 0x000fe20000300000 */
.L_x_13549:
[----:B------:R-:W-:Y:S01]  /*11c90*/  IADD3 R8, R2, 0x32440, RZ ;  /* 0x0003244002087810 */ /* 0x000fe20007ffe0ff */
[----:B------:R-:W-:Y:S01]  /*11ca0*/  VIADD R3, R6, 0x1 ;  /* 0x0000000106037836 */ /* 0x000fe20000000000 */
[----:B------:R-:W-:-:S03]  /*11cb0*/  SHF.L.U32 R4, R0, 0x1f, RZ ;  /* 0x0000001f00047819 */ /* 0x000fc600000006ff */
[----:B------:R-:W-:Y:S01]  /*11cc0*/  IMAD R7, R6, 0x8, R8 ;  /* 0x0000000806077824 */ /* 0x000fe200078e0208 */
[----:B------:R-:W-:-:S03]  /*11cd0*/  ISETP.NE.AND P1, PT, R3, 0x2, PT ;  /* 0x000000020300780c */ /* 0x000fc60003f25270 */
[----:B------:R-:W1:Y:S01]  /*11ce0*/  SYNCS.PHASECHK.TRANS64.TRYWAIT P0, [R7+URZ], R4 ;  /* 0x00000004070075a7 */ /* 0x000e62000800017f */
[----:B------:R-:W-:Y:S02]  /*11cf0*/  SEL R5, RZ, 0x1, P1 ;  /* 0x00000001ff057807 */ /* 0x000fe40000800000 */
[----:B------:R-:W-:Y:S02]  /*11d00*/  SEL R3, R3, RZ, P1 ;  /* 0x000000ff03037207 */ /* 0x000fe40000800000 */
[----:B------:R-:W-:-:S03]  /*11d10*/  LOP3.LUT R0, R0, R5, RZ, 0x3c, !PT ;  /* 0x0000000500007212 */ /* 0x000fc600078e3cff */
[----:B------:R-:W-:Y:S01]  /*11d20*/  IMAD R5, R3, 0x8, R8 ;  /* 0x0000000803057824 */ /* 0x000fe200078e0208 */
[----:B------:R-:W-:Y:S01]  /*11d30*/  SHF.L.U32 R0, R0, 0x1f, RZ ;  /* 0x0000001f00007819 */ /* 0x000fe200000006ff */
[----:B-1----:R-:W-:Y:S06]  /*11d40*/  @!P0 BRA `(.L_x_13550) ;  /* 0x0000002000e48947 */ /* 0x002fec0003800000 */
.L_x_13613:
[----:B------:R-:W2:Y:S02]  /*11d50*/  SYNCS.PHASECHK.TRANS64.TRYWAIT P0, [R5+URZ], R0 ;  /* 0x00000000050075a7 */ /* 0x000ea4000800017f */
[----:B--2---:R-:W-:Y:S05]  /*11d60*/  @!P0 BRA `(.L_x_13551) ;  /* 0x0000002000f08947 */ /* 0x004fea0003800000 */
.L_x_13614:
[----:B------:R-:W-:Y:S05]  /*11d70*/  @!P2 BRA `(.L_x_13552) ;  /* 0x000000000004a947 */ /* 0x000fea0003800000 */
[----:B------:R-:W-:Y:S01]  /*11d80*/  BPT.TRAP 0x1 ;  /* 0x000000040000795c */ /* 0x000fe20000300000 */
.L_x_13552:
[----:B------:R-:W-:-:S04]  /*11d90*/  VIADD R2, R2, 0x32460 ;  /* 0x0003246002027836 */ /* 0x000fc80000000000 */
[----:B--2---:R-:W-:-:S04]  /*11da0*/  IMAD R5, R6, 0x8, R2 ;  /* 0x0000000806057824 */ /* 0x004fc800078e0202 */
[----:B------:R-:W2:Y:S02]  /*11db0*/  SYNCS.PHASECHK.TRANS64.TRYWAIT P0, [R5+URZ], R4 ;  /* 0x00000004050075a7 */ /* 0x000ea4000800017f */
[----:B--2---:R-:W-:Y:S05]  /*11dc0*/  @!P0 BRA `(.L_x_13553) ;  /* 0x0000002000ec8947 */ /* 0x004fea0003800000 */
.L_x_13615:
[----:B------:R-:W-:-:S07]  /*11dd0*/  IMAD R3, R3, 0x8, R2 ;  /* 0x0000000803037824 */ /* 0x000fce00078e0202 */
.L_x_13554:
[----:B---3--:R3:W4:Y:S02]  /*11de0*/  SYNCS.PHASECHK.TRANS64.TRYWAIT P0, [R3+URZ], R0 ;  /* 0x00000000030075a7 */ /* 0x008724000800017f */
[----:B----4-:R-:W-:Y:S05]  /*11df0*/  @!P0 NANOSLEEP.SYNCS 0x989680 ;  /* 0x009896800000895d */ /* 0x010fea0003900000 */
[----:B------:R-:W4:Y:S02]  /*11e00*/  @!P0 SYNCS.PHASECHK.TRANS64 P0, [R3+URZ], R0 ;  /* 0x00000000030085a7 */ /* 0x000f24000800007f */
[----:B----4-:R-:W-:Y:S05]  /*11e10*/  @!P0 BRA `(.L_x_13554) ;  /* 0xfffffffc00f08947 */ /* 0x010fea000383ffff */
.L_x_13430:
[----:B------:R-:W-:Y:S05]  /*11e20*/  BSYNC B6 ;  /* 0x0000000000067941 */ /* 0x000fea0003800000 */
.L_x_13427:
[----:B------:R-:W-:Y:S05]  /*11e30*/  EXIT ;  /* 0x000000000000794d */ /* 0x000fea0003800000 */
.L_x_13434:
[----:B------:R-:W-:-:S13]  /*11e40*/  R2UR UR4, R22 ;  /* 0x00000000160472ca */ /* 0x000fda00000e0000 */
[----:B0-----:R-:W-:-:S04]  /*11e50*/  IMAD.U32 R3, RZ, RZ, UR4 ;  /* 0x00000004ff037e24 */ /* 0x001fc8000f8e00ff */
[----:B------:R0:W1:Y:S03]  /*11e60*/  SYNCS.PHASECHK.TRANS64.TRYWAIT P0, [R3+URZ+0x32400], R2 ;  /* 0x03240002030075a7 */ /* 0x000066000800017f */
[----:B-1----:R-:W-:Y:S05]  /*11e70*/  @!P0 NANOSLEEP.SYNCS 0x989680 ;  /* 0x009896800000895d */ /* 0x002fea0003900000 */
[----:B------:R-:W1:Y:S02]  /*11e80*/  @!P0 SYNCS.PHASECHK.TRANS64 P0, [R3+URZ+0x32400], R2 ;  /* 0x03240002030085a7 */ /* 0x000e64000800007f */
[----:B-1----:R-:W-:Y:S05]  /*11e90*/  @!P0 BRA `(.L_x_13434) ;  /* 0xfffffffc00e88947 */ /* 0x002fea000383ffff */
[----:B------:R-:W-:Y:S05]  /*11ea0*/  BRA `(.L_x_13555) ;  /* 0xfffffef800207947 */ /* 0x000fea000383ffff */
.L_x_13438:
[----:B------:R-:W-:-:S13]  /*11eb0*/  R2UR UR4, R22 ;  /* 0x00000000160472ca */ /* 0x000fda00000e0000 */
[----:B0-----:R-:W-:-:S04]  /*11ec0*/  MOV R3, UR4 ;  /* 0x0000000400037c02 */ /* 0x001fc80008000f00 */
[----:B------:R0:W2:Y:S03]  /*11ed0*/  SYNCS.PHASECHK.TRANS64.TRYWAIT P1, [R3+URZ+0x32430], R2 ;  /* 0x03243002030075a7 */ /* 0x0000a6000802017f */
[----:B--2---:R-:W-:Y:S05]  /*11ee0*/  @!P1 NANOSLEEP.SYNCS 0x989680 ;  /* 0x009896800000995d */ /* 0x004fea0003900000 */
[----:B------:R-:W2:Y:S02]  /*11ef0*/  @!P1 SYNCS.PHASECHK.TRANS64 P1, [R3+URZ+0x32430], R2 ;  /* 0x03243002030095a7 */ /* 0x000ea4000802007f */
[----:B--2---:R-:W-:Y:S05]  /*11f00*/  @!P1 BRA `(.L_x_13438) ;  /* 0xfffffffc00e89947 */ /* 0x004fea000383ffff */
[----:B------:R-:W-:Y:S05]  /*11f10*/  BRA `(.L_x_13437) ;  /* 0xfffffef800407947 */ /* 0x000fea000383ffff */
.L_x_13439:
[----:B------:R-:W-:-:S13]  /*11f20*/  R2UR UR4, R22 ;  /* 0x00000000160472ca */ /* 0x000fda00000e0000 */
[----:B0-----:R-:W-:-:S04]  /*11f30*/  IMAD.U32 R3, RZ, RZ, UR4 ;  /* 0x00000004ff037e24 */ /* 0x001fc8000f8e00ff */
[----:B------:R0:W2:Y:S03]  /*11f40*/  SYNCS.PHASECHK.TRANS64.TRYWAIT P1, [R3+URZ+0x32410], R2 ;  /* 0x03241002030075a7 */ /* 0x0000a6000802017f */
[----:B--2---:R-:W-:Y:S05]  /*11f50*/  @!P1 NANOSLEEP.SYNCS 0x989680 ;  /* 0x009896800000995d */ /* 0x004fea0003900000 */
[----:B------:R-:W2:Y:S02]  /*11f60*/  @!P1 SYNCS.PHASECHK.TRANS64 P1, [R3+URZ+0x32410], R2 ;  /* 0x03241002030095a7 */ /* 0x000ea4000802007f */
[----:B--2---:R-:W-:Y:S05]  /*11f70*/  @!P1 BRA `(.L_x_13439) ;  /* 0xfffffffc00e89947 */ /* 0x004fea000383ffff */
[----:B------:R-:W-:Y:S05]  /*11f80*/  BRA `(.L_x_13556) ;  /* 0xfffffef800e87947 */ /* 0x000fea000383ffff */
.L_x_13443:
[----:B------:R-:W-:-:S13]  /*11f90*/  R2UR UR4, R22 ;  /* 0x00000000160472ca */ /* 0x000fda00000e0000 */
[----:B0-----:R-:W-:-:S04]  /*11fa0*/  IMAD.U32 R3, RZ, RZ, UR4 ;  /* 0x00000004ff037e24 */ /* 0x001fc8000f8e00ff */
[----:B------:R0:W3:Y:S03]  /*11fb0*/  SYNCS.PHASECHK.TRANS64.TRYWAIT P1, [R3+URZ+0x32450], R2 ;  /* 0x03245002030075a7 */ /* 0x0000e6000802017f */
[----:B---3--:R-:W-:Y:S05]  /*11fc0*/  @!P1 NANOSLEEP.SYNCS 0x989680 ;  /* 0x009896800000995d */ /* 0x008fea0003900000 */
[----:B------:R-:W3:Y:S02]  /*11fd0*/  @!P1 SYNCS.PHASECHK.TRANS64 P1, [R3+URZ+0x32450], R2 ;  /* 0x03245002030095a7 */ /* 0x000ee4000802007f */
[----:B---3--:R-:W-:Y:S05]  /*11fe0*/  @!P1 BRA `(.L_x_13443) ;  /* 0xfffffffc00e89947 */ /* 0x008fea000383ffff */
[----:B------:R-:W-:Y:S05]  /*11ff0*/  BRA `(.L_x_13442) ;  /* 0xfffffef800f47947 */ /* 0x000fea000383ffff */
.L_x_13448:
[----:B--2---:R-:W-:-:S04]  /*12000*/  IMAD.U32 R152, RZ, RZ, UR5 ;  /* 0x00000005ff987e24 */ /* 0x004fc8000f8e00ff */
[----:B------:R2:W3:Y:S03]  /*12010*/  SYNCS.PHASECHK.TRANS64.TRYWAIT P3, [R152+URZ+0x32430], R203 ;  /* 0x032430cb980075a7 */ /* 0x0004e6000806017f */
[----:B---3--:R-:W-:Y:S05]  /*12020*/  @!P3 NANOSLEEP.SYNCS 0x989680 ;  /* 0x009896800000b95d */ /* 0x008fea0003900000 */
[----:B------:R-:W3:Y:S02]  /*12030*/  @!P3 SYNCS.PHASECHK.TRANS64 P3, [R152+URZ+0x32430], R203 ;  /* 0x032430cb9800b5a7 */ /* 0x000ee4000806007f */
[----:B---3--:R-:W-:Y:S05]  /*12040*/  @!P3 BRA `(.L_x_13448) ;  /* 0xfffffffc00ecb947 */ /* 0x008fea000383ffff */
[----:B------:R-:W-:Y:S05]  /*12050*/  BRA `(.L_x_13447) ;  /* 0xffffff2800007947 */ /* 0x000fea000383ffff */
.L_x_13452:
[----:B--2---:R-:W-:-:S04]  /*12060*/  IMAD.U32 R206, RZ, RZ, UR5 ;  /* 0x00000005ffce7e24 */ /* 0x004fc8000f8e00ff */
[----:B------:R2:W3:Y:S03]  /*12070*/  SYNCS.PHASECHK.TRANS64.TRYWAIT P3, [R206+URZ+0x32450], R203 ;  /* 0x032450cbce0075a7 */ /* 0x0004e6000806017f */
[----:B---3--:R-:W-:Y:S05]  /*12080*/  @!P3 NANOSLEEP.SYNCS 0x989680 ;  /* 0x009896800000b95d */ /* 0x008fea0003900000 */
[----:B------:R-:W3:Y:S02]  /*12090*/  @!P3 SYNCS.PHASECHK.TRANS64 P3, [R206+URZ+0x32450], R203 ;  /* 0x032450cbce00b5a7 */ /* 0x000ee4000806007f */
[----:B---3--:R-:W-:Y:S05]  /*120a0*/  @!P3 BRA `(.L_x_13452) ;  /* 0xfffffffc00ecb947 */ /* 0x008fea000383ffff */
[----:B------:R-:W-:Y:S05]  /*120b0*/  BRA `(.L_x_13451) ;  /* 0xffffff2800cc7947 */ /* 0x000fea000383ffff */
.L_x_13458:
[----:B---3--:R-:W-:-:S04]  /*120c0*/  IMAD.U32 R153, RZ, RZ, UR7 ;  /* 0x00000007ff997e24 */ /* 0x008fc8000f8e00ff */
[----:B------:R3:W4:Y:S03]  /*120d0*/  SYNCS.PHASECHK.TRANS64.TRYWAIT P1, [R153+URZ+0x32430], R204 ;  /* 0x032430cc990075a7 */ /* 0x000726000802017f */
[----:B----4-:R-:W-:Y:S05]  /*120e0*/  @!P1 NANOSLEEP.SYNCS 0x989680 ;  /* 0x009896800000995d */ /* 0x010fea0003900000 */
[----:B------:R-:W4:Y:S02]  /*120f0*/  @!P1 SYNCS.PHASECHK.TRANS64 P1, [R153+URZ+0x32430], R204 ;  /* 0x032430cc990095a7 */ /* 0x000f24000802007f */
[----:B----4-:R-:W-:Y:S05]  /*12100*/  @!P1 BRA `(.L_x_13458) ;  /* 0xfffffffc00ec9947 */ /* 0x010fea000383ffff */
[----:B------:R-:W-:Y:S05]  /*12110*/  BRA `(.L_x_13457) ;  /* 0xffffff58008c7947 */ /* 0x000fea000383ffff */
.L_x_13462:
[----:B-1----:R-:W-:-:S04]  /*12120*/  IMAD.U32 R205, RZ, RZ, UR7 ;  /* 0x00000007ffcd7e24 */ /* 0x002fc8000f8e00ff */
[----:B------:R1:W3:Y:S03]  /*12130*/  SYNCS.PHASECHK.TRANS64.TRYWAIT P1, [R205+URZ+0x32450], R204 ;  /* 0x032450cccd0075a7 */ /* 0x0002e6000802017f */
[----:B---3--:R-:W-:Y:S05]  /*12140*/  @!P1 NANOSLEEP.SYNCS 0x989680 ;  /* 0x009896800000995d */ /* 0x008fea0003900000 */
[----:B------:R-:W3:Y:S02]  /*12150*/  @!P1 SYNCS.PHASECHK.TRANS64 P1, [R205+URZ+0x32450], R204 ;  /* 0x032450cccd0095a7 */ /* 0x000ee4000802007f */
[----:B---3--:R-:W-:Y:S05]  /*12160*/  @!P1 BRA `(.L_x_13462) ;  /* 0xfffffffc00ec9947 */ /* 0x008fea000383ffff */
[----:B------:R-:W-:Y:S05]  /*12170*/  BRA `(.L_x_13461) ;  /* 0xffffff5c000c7947 */ /* 0x000fea000383ffff */
.L_x_13474:
[----:B------:R-:W-:Y:S01]  /*12180*/  IMAD.MOV.U32 R13, RZ, RZ, R6 ;  /* 0x000000ffff0d7224 */ /* 0x000fe200078e0006 */
[----:B------:R-:W-:Y:S01]  /*12190*/  MOV R12, RZ ;  /* 0x000000ff000c7202 */ /* 0x000fe20000000f00 */
[----:B------:R-:W-:Y:S02]  /*121a0*/  IMAD.MOV.U32 R11, RZ, RZ, 0x1f ;  /* 0x0000001fff0b7424 */ /* 0x000fe400078e00ff */
[----:B------:R-:W-:-:S07]  /*121b0*/  IMAD.MOV.U32 R15, RZ, RZ, -0x1 ;  /* 0xffffffffff0f7424 */ /* 0x000fce00078e00ff */
[----:B------:R-:W-:Y:S05]  /*121c0*/  WARPSYNC.COLLECTIVE R15, `(.L_x_13557) ;  /* 0x000000000f087348 */ /* 0x000fea0003c00000 */
[----:B------:R0:W1:Y:S02]  /*121d0*/  SHFL.IDX P6, R14, R13, R12, R11 ;  /* 0x0000000c0d0e7389 */ /* 0x00006400000c000b */
[----:B01----:R-:W-:Y:S01]  /*121e0*/  ENDCOLLECTIVE ;  /* 0x000000000000791b */ /* 0x003fe20003800000 */
.L_x_13557:
[----:B------:R-:W-:Y:S05]  /*121f0*/  BRA `(.L_x_13558) ;  /* 0xffffffbc001c7947 */ /* 0x000fea000383ffff */
.L_x_13476:
[----:B------:R-:W-:Y:S01]  /*12200*/  BSSY B0, `(.L_x_13559) ;  /* 0x0000006000007945 */ /* 0x000fe20003800000 */
[----:B------:R-:W-:-:S07]  /*12210*/  IMAD.MOV.U32 R15, RZ, RZ, -0x1 ;  /* 0xffffffffff0f7424 */ /* 0x000fce00078e00ff */
[----:B0-----:R-:W-:Y:S05]  /*12220*/  WARPSYNC.COLLECTIVE R15, `(.L_x_13560) ;  /* 0x000000000f0c7348 */ /* 0x001fea0003c00000 */
[----:B------:R-:W-:Y:S02]  /*12230*/  ELECT P6, UR62, PT ;  /* 0x00000000003e782f */ /* 0x000fe400038c0000 */
[----:B------:R-:W-:Y:S01]  /*12240*/  MOV R14, UR62 ;  /* 0x0000003e000e7c02 */ /* 0x000fe20008000f00 */
[----:B0-----:R-:W-:Y:S10]  /*12250*/  ENDCOLLECTIVE ;  /* 0x000000000000791b */ /* 0x001ff40003800000 */
.L_x_13560:
[----:B------:R-:W-:Y:S05]  /*12260*/  BSYNC B0 ;  /* 0x0000000000007941 */ /* 0x000fea0003800000 */
.L_x_13559:
[----:B------:R-:W-:Y:S05]  /*12270*/  BRA `(.L_x_13561) ;  /* 0xffffffbc00207947 */ /* 0x000fea000383ffff */
.L_x_13478:
[----:B0-----:R-:W-:-:S04]  /*12280*/  IMAD.U32 R3, RZ, RZ, UR38 ;  /* 0x00000026ff037e24 */ /* 0x001fc8000f8e00ff */
[----:B------:R0:W1:Y:S03]  /*12290*/  SYNCS.PHASECHK.TRANS64.TRYWAIT P0, [R3+URZ+0x32440], R0 ;  /* 0x03244000030075a7 */ /* 0x000066000800017f */
[----:B-1----:R-:W-:Y:S05]  /*122a0*/  @!P0 NANOSLEEP.SYNCS 0x989680 ;  /* 0x009896800000895d */ /* 0x002fea0003900000 */
[----:B------:R-:W1:Y:S02]  /*122b0*/  @!P0 SYNCS.PHASECHK.TRANS64 P0, [R3+URZ+0x32440], R0 ;  /* 0x03244000030085a7 */ /* 0x000e64000800007f */
[----:B-1----:R-:W-:Y:S05]  /*122c0*/  @!P0 BRA `(.L_x_13478) ;  /* 0xfffffffc00ec8947 */ /* 0x002fea000383ffff */
[----:B------:R-:W-:Y:S05]  /*122d0*/  BRA `(.L_x_13562) ;  /* 0xffffffbc00847947 */ /* 0x000fea000383ffff */
.L_x_13481:
[----:B------:R-:W-:Y:S01]  /*122e0*/  IMAD.MOV.U32 R13, RZ, RZ, R3 ;  /* 0x000000ffff0d7224 */ /* 0x000fe200078e0003 */
[----:B------:R-:W-:Y:S01]  /*122f0*/  MOV R11, 0x181f ;  /* 0x0000181f000b7802 */ /* 0x000fe20000000f00 */
[----:B------:R-:W-:Y:S02]  /*12300*/  IMAD.MOV.U32 R12, RZ, RZ, RZ ;  /* 0x000000ffff0c7224 */ /* 0x000fe400078e00ff */
[----:B------:R-:W-:Y:S02]  /*12310*/  IMAD.MOV.U32 R15, RZ, RZ, -0x1 ;  /* 0xffffffffff0f7424 */ /* 0x000fe400078e00ff */
[----:B------:R-:W-:-:S07]  /*12320*/  IMAD R6, R8, 0x80, R6 ;  /* 0x0000008008067824 */ /* 0x000fce00078e0206 */
[----:B0-----:R-:W-:Y:S05]  /*12330*/  WARPSYNC.COLLECTIVE R15, `(.L_x_13563) ;  /* 0x000000000f087348 */ /* 0x001fea0003c00000 */
[----:B------:R1:W2:Y:S02]  /*12340*/  SHFL.IDX P6, R14, R13, R12, R11 ;  /* 0x0000000c0d0e7389 */ /* 0x0002a400000c000b */
[----:B012---:R-:W-:Y:S01]  /*12350*/  ENDCOLLECTIVE ;  /* 0x000000000000791b */ /* 0x007fe20003800000 */
.L_x_13563:
[----:B------:R0:W-:Y:S01]  /*12360*/  STL [R1+0x4], R6 ;  /* 0x0000040601007387 */ /* 0x0001e20000100800 */
[----:B------:R-:W-:Y:S02]  /*12370*/  IMAD.MOV.U32 R13, RZ, RZ, R0 ;  /* 0x000000ffff0d7224 */ /* 0x000fe400078e0000 */
[----:B------:R-:W-:-:S07]  /*12380*/  IMAD.MOV.U32 R4, RZ, RZ, R14 ;  /* 0x000000ffff047224 */ /* 0x000fce00078e000e */
[----:B0-----:R-:W-:Y:S05]  /*12390*/  WARPSYNC.COLLECTIVE R15, `(.L_x_13564) ;  /* 0x000000000f087348 */ /* 0x001fea0003c00000 */
[----:B------:R1:W2:Y:S02]  /*123a0*/  SHFL.IDX P6, R14, R13, R12, R11 ;  /* 0x0000000c0d0e7389 */ /* 0x0002a400000c000b */
[----:B012---:R-:W-:Y:S01]  /*123b0*/  ENDCOLLECTIVE ;  /* 0x000000000000791b */ /* 0x007fe20003800000 */
.L_x_13564:
[----:B------:R-:W-:Y:S01]  /*123c0*/  ULDC UR4, c[0x0][0x288] ;  /* 0x0000a20000047ab9 */ /* 0x000fe20000000800 */
[----:B------:R-:W-:Y:S01]  /*123d0*/  ULDC.64 UR6, c[0x0][0x208] ;  /* 0x0000820000067ab9 */ /* 0x000fe20000000a00 */
[----:B------:R-:W-:-:S05]  /*123e0*/  IMAD R2, R7, UR4, RZ ;  /* 0x0000000407027c24 */ /* 0x000fca000f8e02ff */
[----:B------:R-:W-:Y:S01]  /*123f0*/  ISETP.GE.AND P1, PT, R6, R2, PT ;  /* 0x000000020600720c */ /* 0x000fe20003f26270 */
[----:B------:R-:W-:Y:S01]  /*12400*/  IMAD.MOV.U32 R13, RZ, RZ, R3 ;  /* 0x000000ffff0d7224 */ /* 0x000fe200078e0003 */
[----:B------:R-:W-:-:S11]  /*12410*/  MOV R12, 0x1 ;  /* 0x00000001000c7802 */ /* 0x000fd60000000f00 */
[----:B------:R-:W-:Y:S01]  /*12420*/  @!P1 LEA R8, R9, UR38, 0x1 ;  /* 0x0000002609089c11 */ /* 0x000fe2000f8e08ff */
        /* <DEDUP_REMOVED lines=13> */
.L_x_13565:
[----:B------:R-:W-:-:S04]  /*12500*/  IMAD.MOV.U32 R8, RZ, RZ, R6 ;  /* 0x000000ffff087224 */ /* 0x000fc800078e0006 */
[----:B------:R-:W-:Y:S02]  /*12510*/  VIADD R4, R8, 0x10 ;  /* 0x0000001008047836 */ /* 0x000fe40000000000 */
[----:B------:R-:W-:-:S03]  /*12520*/  IMAD.MOV.U32 R13, RZ, RZ, R0 ;  /* 0x000000ffff0d7224 */ /* 0x000fc600078e0000 */
[----:B------:R-:W-:Y:S01]  /*12530*/  ISETP.GE.AND P2, PT, R4, R2, PT ;  /* 0x000000020400720c */ /* 0x000fe20003f46270 */
[----:B------:R0:W-:Y:S01]  /*12540*/  STL [R1+0x14], R4 ;  /* 0x0000140401007387 */ /* 0x0001e20000100800 */
[----:B------:R-:W-:-:S11]  /*12550*/  IMAD.MOV.U32 R6, RZ, RZ, R14 ;  /* 0x000000ffff067224 */ /* 0x000fd600078e000e */
[----:B0-----:R-:W-:Y:S05]  /*12560*/  WARPSYNC.COLLECTIVE R15, `(.L_x_13566) ;  /* 0x000000000f087348 */ /* 0x001fea0003c00000 */
[----:B------:R1:W2:Y:S02]  /*12570*/  SHFL.IDX P6, R14, R13, R12, R11 ;  /* 0x0000000c0d0e7389 */ /* 0x0002a400000c000b */
[----:B012---:R-:W-:Y:S01]  /*12580*/  ENDCOLLECTIVE ;  /* 0x000000000000791b */ /* 0x007fe20003800000 */
.L_x_13566:
[----:B------:R-:W-:Y:S01]  /*12590*/  ULDC.64 UR4, c[0x0][0x208] ;  /* 0x0000820000047ab9 */ /* 0x000fe20000000a00 */
[----:B------:R-:W-:Y:S02]  /*125a0*/  IMAD.MOV.U32 R13, RZ, RZ, R3 ;  /* 0x000000ffff0d7224 */ /* 0x000fe400078e0003 */
[----:B------:R-:W-:Y:S02]  /*125b0*/  IMAD.MOV.U32 R12, RZ, RZ, 0x2 ;  /* 0x00000002ff0c7424 */ /* 0x000fe400078e00ff */
[----:B------:R-:W-:-:S05]  /*125c0*/  IMAD.MOV.U32 R7, RZ, RZ, R14 ;  /* 0x000000ffff077224 */ /* 0x000fca00078e000e */
[----:B------:R-:W-:Y:S02]  /*125d0*/  @!P2 LEA R4, P1, R10, R7, 0x1 ;  /* 0x000000070a04a211 */ /* 0x000fe400078208ff */
[----:B------:R-:W-:-:S03]  /*125e0*/  @!P2 LEA R7, R9, UR38, 0x1 ;  /* 0x000000260907ac11 */ /* 0x000fc6000f8e08ff */
[----:B------:R-:W-:Y:S02]  /*125f0*/  @!P2 IMAD.X R5, RZ, RZ, R6, P1 ;  /* 0x000000ffff05a224 */ /* 0x000fe400008e0606 */
        /* <DEDUP_REMOVED lines=9> */
.L_x_13567:
[----:B------:R0:W-:Y:S01]  /*12690*/  STL [R1+0x18], R6 ;  /* 0x0000180601007387 */ /* 0x0001e20000100800 */
[----:B------:R-:W-:-:S05]  /*126a0*/  VIADD R7, R8, 0x30 ;  /* 0x0000003008077836 */ /* 0x000fca0000000000 */
[----:B------:R1:W-:Y:S01]  /*126b0*/  STL [R1+0x1c], R7 ;  /* 0x00001c0701007387 */ /* 0x0003e20000100800 */
[----:B------:R-:W-:Y:S01]  /*126c0*/  IMAD.MOV.U32 R13, RZ, RZ, R0 ;  /* 0x000000ffff0d7224 */ /* 0x000fe200078e0000 */
[----:B0-----:R-:W-:Y:S02]  /*126d0*/  @!P1 LEA R6, R9, UR38, 0x1 ;  /* 0x0000002609069c11 */ /* 0x001fe4000f8e08ff */
[----:B------:R-:W-:-:S07]  /*126e0*/  MOV R4, R14 ;  /* 0x0000000e00047202 */ /* 0x000fce0000000f00 */
[----:B-1----:R-:W-:Y:S05]  /*126f0*/  WARPSYNC.COLLECTIVE R15, `(.L_x_13568) ;  /* 0x000000000f087348 */ /* 0x002fea0003c00000 */
[----:B------:R0:W2:Y:S02]  /*12700*/  SHFL.IDX P6, R14, R13, R12, R11 ;  /* 0x0000000c0d0e7389 */ /* 0x0000a400000c000b */
[----:B012---:R-:W-:Y:S01]  /*12710*/  ENDCOLLECTIVE ;  /* 0x000000000000791b */ /* 0x007fe20003800000 */
.L_x_13568:
        /* <DEDUP_REMOVED lines=17> */
.L_x_13569:
[----:B------:R0:W-:Y:S01]  /*12830*/  STL [R1+0x20], R7 ;  /* 0x0000200701007387 */ /* 0x0001e20000100800 */
[----:B------:R-:W-:Y:S01]  /*12840*/  @!P1 LEA R6, R9, UR38, 0x1 ;  /* 0x0000002609069c11 */ /* 0x000fe2000f8e08ff */
[----:B------:R-:W-:Y:S02]  /*12850*/  IMAD.MOV.U32 R13, RZ, RZ, R0 ;  /* 0x000000ffff0d7224 */ /* 0x000fe400078e0000 */
[----:B------:R-:W-:-:S07]  /*12860*/  IMAD.MOV.U32 R4, RZ, RZ, R14 ;  /* 0x000000ffff047224 */ /* 0x000fce00078e000e */
[----:B0-----:R-:W-:Y:S05]  /*12870*/  WARPSYNC.COLLECTIVE R15, `(.L_x_13570) ;  /* 0x000000000f087348 */ /* 0x001fea0003c00000 */
[----:B------:R1:W2:Y:S02]  /*12880*/  SHFL.IDX P6, R14, R13, R12, R11 ;  /* 0x0000000c0d0e7389 */ /* 0x0002a400000c000b */
[----:B012---:R-:W-:Y:S01]  /*12890*/  ENDCOLLECTIVE ;  /* 0x000000000000791b */ /* 0x007fe20003800000 */
.L_x_13570:
[----:B------:R-:W-:Y:S01]  /*128a0*/  ULDC.64 UR4, c[0x0][0x208] ;  /* 0x0000820000047ab9 */ /* 0x000fe20000000a00 */
[----:B------:R-:W-:Y:S02]  /*128b0*/  IMAD.MOV.U32 R13, RZ, RZ, R3 ;  /* 0x000000ffff0d7224 */ /* 0x000fe400078e0003 */
[----:B------:R-:W-:Y:S01]  /*128c0*/  IMAD.MOV.U32 R12, RZ, RZ, 0x4 ;  /* 0x00000004ff0c7424 */ /* 0x000fe200078e00ff */
[----:B------:R-:W-:-:S04]  /*128d0*/  MOV R5, R14 ;  /* 0x0000000e00057202 */ /* 0x000fc80000000f00 */
        /* <DEDUP_REMOVED lines=14> */
.L_x_13571:
[----:B------:R0:W-:Y:S01]  /*129c0*/  STL [R1+0x24], R7 ;  /* 0x0000240701007387 */ /* 0x0001e20000100800 */
[----:B------:R-:W-:Y:S01]  /*129d0*/  @!P1 LEA R6, R9, UR38, 0x1 ;  /* 0x0000002609069c11 */ /* 0x000fe2000f8e08ff */
[----:B------:R-:W-:Y:S02]  /*129e0*/  IMAD.MOV.U32 R13, RZ, RZ, R0 ;  /* 0x000000ffff0d7224 */ /* 0x000fe400078e0000 */
[----:B------:R-:W-:-:S07]  /*129f0*/  IMAD.MOV.U32 R4, RZ, RZ, R14 ;  /* 0x000000ffff047224 */ /* 0x000fce00078e000e */
[----:B0-----:R-:W-:Y:S05]  /*12a00*/  WARPSYNC.COLLECTIVE R15, `(.L_x_13572) ;  /* 0x000000000f087348 */ /* 0x001fea0003c00000 */
[----:B------:R1:W2:Y:S02]  /*12a10*/  SHFL.IDX P6, R14, R13, R12, R11 ;  /* 0x0000000c0d0e7389 */ /* 0x0002a400000c000b */
[----:B012---:R-:W-:Y:S01]  /*12a20*/  ENDCOLLECTIVE ;  /* 0x000000000000791b */ /* 0x007fe20003800000 */
.L_x_13572:
        /* <DEDUP_REMOVED lines=18> */
.L_x_13573:
[----:B------:R0:W-:Y:S01]  /*12b50*/  STL [R1+0x28], R7 ;  /* 0x0000280701007387 */ /* 0x0001e20000100800 */
[----:B------:R-:W-:Y:S01]  /*12b60*/  @!P1 LEA R6, R9, UR38, 0x1 ;  /* 0x0000002609069c11 */ /* 0x000fe2000f8e08ff */
[----:B------:R-:W-:Y:S02]  /*12b70*/  IMAD.MOV.U32 R13, RZ, RZ, R0 ;  /* 0x000000ffff0d7224 */ /* 0x000fe400078e0000 */
[----:B------:R-:W-:-:S07]  /*12b80*/  IMAD.MOV.U32 R4, RZ, RZ, R14 ;  /* 0x000000ffff047224 */ /* 0x000fce00078e000e */
[----:B0-----:R-:W-:Y:S05]  /*12b90*/  WARPSYNC.COLLECTIVE R15, `(.L_x_13574) ;  /* 0x000000000f087348 */ /* 0x001fea0003c00000 */
[----:B------:R1:W2:Y:S02]  /*12ba0*/  SHFL.IDX P6, R14, R13, R12, R11 ;  /* 0x0000000c0d0e7389 */ /* 0x0002a400000c000b */
[----:B012---:R-:W-:Y:S01]  /*12bb0*/  ENDCOLLECTIVE ;  /* 0x000000000000791b */ /* 0x007fe20003800000 */
.L_x_13574:
[----:B------:R-:W-:Y:S01]  /*12bc0*/  ULDC.64 UR4, c[0x0][0x208] ;  /* 0x0000820000047ab9 */ /* 0x000fe20000000a00 */
[----:B------:R-:W-:Y:S02]  /*12bd0*/  IMAD.MOV.U32 R13, RZ, RZ, R3 ;  /* 0x000000ffff0d7224 */ /* 0x000fe400078e0003 */
[----:B------:R-:W-:Y:S02]  /*12be0*/  IMAD.MOV.U32 R12, RZ, RZ, 0x6 ;  /* 0x00000006ff0c7424 */ /* 0x000fe400078e00ff */
[----:B------:R-:W-:-:S05]  /*12bf0*/  IMAD.MOV.U32 R5, RZ, RZ, R14 ;  /* 0x000000ffff057224 */ /* 0x000fca00078e000e */
[----:B------:R-:W-:-:S04]  /*12c00*/  @!P1 LEA R5, P2, R10, R5, 0x1 ;  /* 0x000000050a059211 */ /* 0x000fc800078408ff */
[----:B------:R-:W-:-:S04]  /*12c10*/  @!P1 IADD3.X R4, RZ, R4, RZ, P2, !PT ;  /* 0x00000004ff049210 */ /* 0x000fc800017fe4ff */
        /* <DEDUP_REMOVED lines=11> */
.L_x_13575:
[----:B------:R-:W-:Y:S01]  /*12cd0*/  @!P1 LEA R6, R9, UR38, 0x1 ;  /* 0x0000002609069c11 */ /* 0x000fe2000f8e08ff */
[----:B------:R-:W-:Y:S02]  /*12ce0*/  IMAD.MOV.U32 R13, RZ, RZ, R0 ;  /* 0x000000ffff0d7224 */ /* 0x000fe400078e0000 */
[----:B------:R-:W-:-:S07]  /*12cf0*/  IMAD.MOV.U32 R4, RZ, RZ, R14 ;  /* 0x000000ffff047224 */ /* 0x000fce00078e000e */
[----:B------:R-:W-:Y:S05]  /*12d00*/  WARPSYNC.COLLECTIVE R15, `(.L_x_13576) ;  /* 0x000000000f087348 */ /* 0x000fea0003c00000 */
[----:B------:R0:W1:Y:S02]  /*12d10*/  SHFL.IDX P6, R14, R13, R12, R11 ;  /* 0x0000000c0d0e7389 */ /* 0x00006400000c000b */
[----:B01----:R-:W-:Y:S01]  /*12d20*/  ENDCOLLECTIVE ;  /* 0x000000000000791b */ /* 0x003fe20003800000 */
.L_x_13576:
[----:B------:R-:W-:Y:S01]  /*12d30*/  ULDC.64 UR4, c[0x0][0x208] ;  /* 0x0000820000047ab9 */ /* 0x000fe20000000a00 */
[----:B------:R-:W-:Y:S01]  /*12d40*/  MOV R13, R3 ;  /* 0x00000003000d7202 */ /* 0x000fe20000000f00 */
        /* <DEDUP_REMOVED lines=14> */
.L_x_13577:
[----:B------:R-:W-:Y:S02]  /*12e30*/  IMAD.MOV.U32 R13, RZ, RZ, R0 ;  /* 0x000000ffff0d7224 */ /* 0x000fe400078e0000 */
[----:B------:R-:W-:-:S07]  /*12e40*/  IMAD.MOV.U32 R3, RZ, RZ, R14 ;  /* 0x000000ffff037224 */ /* 0x000fce00078e000e */
[----:B------:R-:W-:Y:S05]  /*12e50*/  WARPSYNC.COLLECTIVE R15, `(.L_x_13578) ;  /* 0x000000000f087348 */ /* 0x000fea0003c00000 */
[----:B------:R0:W1:Y:S02]  /*12e60*/  SHFL.IDX P6, R14, R13, R12, R11 ;  /* 0x0000000c0d0e7389 */ /* 0x00006400000c000b */
[----:B01----:R-:W-:Y:S01]  /*12e70*/  ENDCOLLECTIVE ;  /* 0x000000000000791b */ /* 0x003fe20003800000 */
.L_x_13578:
[----:B------:R-:W-:Y:S01]  /*12e80*/  IMAD.MOV.U32 R0, RZ, RZ, R14 ;  /* 0x000000ffff007224 */ /* 0x000fe200078e000e */
[----:B------:R-:W-:Y:S06]  /*12e90*/  BRA `(.L_x_13579) ;  /* 0xffffffbc00947947 */ /* 0x000fec000383ffff */
.L_x_13483:
[----:B------:R-:W-:Y:S01]  /*12ea0*/  BSSY B0, `(.L_x_13580) ;  /* 0x0000008000007945 */ /* 0x000fe20003800000 */
[----:B------:R-:W-:Y:S01]  /*12eb0*/  IMAD.MOV.U32 R13, RZ, RZ, R4 ;  /* 0x000000ffff0d7224 */ /* 0x000fe200078e0004 */
[----:B------:R-:W-:Y:S01]  /*12ec0*/  MOV R15, 0xffffffff ;  /* 0xffffffff000f7802 */ /* 0x000fe20000000f00 */
[----:B------:R-:W-:Y:S02]  /*12ed0*/  IMAD.MOV.U32 R12, RZ, RZ, RZ ;  /* 0x000000ffff0c7224 */ /* 0x000fe400078e00ff */
[----:B------:R-:W-:-:S07]  /*12ee0*/  IMAD.MOV.U32 R11, RZ, RZ, 0x181f ;  /* 0x0000181fff0b7424 */ /* 0x000fce00078e00ff */
[----:B------:R-:W-:Y:S05]  /*12ef0*/  WARPSYNC.COLLECTIVE R15, `(.L_x_13581) ;  /* 0x000000000f087348 */ /* 0x000fea0003c00000 */
[----:B------:R0:W1:Y:S02]  /*12f00*/  SHFL.IDX P6, R14, R13, R12, R11 ;  /* 0x0000000c0d0e7389 */ /* 0x00006400000c000b */
[----:B01----:R-:W-:Y:S01]  /*12f10*/  ENDCOLLECTIVE ;  /* 0x000000000000791b */ /* 0x003fe20003800000 */
.L_x_13581:
[----:B------:R-:W-:Y:S05]  /*12f20*/  BSYNC B0 ;  /* 0x0000000000007941 */ /* 0x000fea0003800000 */
.L_x_13580:
[----:B------:R-:W-:Y:S01]  /*12f30*/  IMAD.MOV.U32 R13, RZ, RZ, R5 ;  /* 0x000000ffff0d7224 */ /* 0x000fe200078e0005 */
[----:B------:R0:W5:Y:S01]  /*12f40*/  LDL.LU R9, [R1+0x24] ;  /* 0x0000240001097983 */ /* 0x0001620000300800 */
[----:B------:R-:W-:Y:S02]  /*12f50*/  IMAD.MOV.U32 R12, RZ, RZ, RZ ;  /* 0x000000ffff0c7224 */ /* 0x000fe400078e00ff */
[----:B------:R-:W-:Y:S01]  /*12f60*/  IMAD.MOV.U32 R11, RZ, RZ, 0x181f ;  /* 0x0000181fff0b7424 */ /* 0x000fe200078e00ff */
[----:B------:R0:W5:Y:S01]  /*12f70*/  LDL.LU R7, [R1+0x28] ;  /* 0x0000280001077983 */ /* 0x0001620000300800 */
[----:B------:R-:W-:Y:S02]  /*12f80*/  IMAD.MOV.U32 R15, RZ, RZ, -0x1 ;  /* 0xffffffffff0f7424 */ /* 0x000fe400078e00ff */
[----:B------:R-:W-:Y:S01]  /*12f90*/  IMAD.MOV.U32 R2, RZ, RZ, R14 ;  /* 0x000000ffff027224 */ /* 0x000fe200078e000e */
[----:B------:R0:W5:Y:S06]  /*12fa0*/  LDL R10, [R1] ;  /* 0x00000000010a7983 */ /* 0x00016c0000100800 */
[----:B0----5:R-:W-:Y:S05]  /*12fb0*/  WARPSYNC.COLLECTIVE R15, `(.L_x_13582) ;  /* 0x000000000f087348 */ /* 0x021fea0003c00000 */
[----:B------:R1:W2:Y:S02]  /*12fc0*/  SHFL.IDX P6, R14, R13, R12, R11 ;  /* 0x0000000c0d0e7389 */ /* 0x0002a400000c000b */
[----:B012--5:R-:W-:Y:S01]  /*12fd0*/  ENDCOLLECTIVE ;  /* 0x000000000000791b */ /* 0x027fe20003800000 */
.L_x_13582:
        /* <DEDUP_REMOVED lines=10> */
[----:B--2---:R-:W-:Y:S02]  /*13080*/  ISETP.GE.AND P6, PT, R13, R0, PT ;  /* 0x000000000d00720c */ /* 0x004fe40003fc6270 */
[----:B------:R-:W-:Y:S02]  /*13090*/  MOV R13, R4 ;  /* 0x00000004000d7202 */ /* 0x000fe40000000f00 */
[----:B---3--:R-:W-:Y:S01]  /*130a0*/  ISETP.GE.AND P5, PT, R12, R0, PT ;  /* 0x000000000c00720c */ /* 0x008fe20003fa6270 */
[----:B------:R-:W-:-:S08]  /*130b0*/  IMAD.MOV.U32 R12, RZ, RZ, 0x1 ;  /* 0x00000001ff0c7424 */ /* 0x000fd000078e00ff */
        /* <DEDUP_REMOVED lines=15> */
[----:B------:R-:W-:-:S04]  /*131b0*/  LOP3.LUT R17, R17, 0xffffff7f, RZ, 0xc0, !PT ;  /* 0xffffff7f11117812 */ /* 0x000fc800078ec0ff */
[----:B------:R-:W-:-:S04]  /*131c0*/  LOP3.LUT R17, R17, 0xfffffffb, RZ, 0xc0, !PT ;  /* 0xfffffffb11117812 */ /* 0x000fc800078ec0ff */
[----:B------:R-:W-:Y:S02]  /*131d0*/  @P6 LOP3.LUT R17, R17, 0x4, RZ, 0xfc, !PT ;  /* 0x0000000411116812 */ /* 0x000fe400078efcff */
[----:B------:R-:W-:Y:S02]  /*131e0*/  @!P4 LEA R3, P6, R8, R3, 0x1 ;  /* 0x000000030803c211 */ /* 0x000fe400078c08ff */
[----:B------:R-:W-:-:S03]  /*131f0*/  @P5 LOP3.LUT R17, R17, 0x80, RZ, 0xfc, !PT ;  /* 0x0000008011115812 */ /* 0x000fc600078efcff */
        /* <DEDUP_REMOVED lines=16> */
.L_x_13583:
[C---:B------:R-:W-:Y:S02]  /*13300*/  @!P5 LEA R9, R10.reuse, UR38, 0x1 ;  /* 0x000000260a09dc11 */ /* 0x040fe4000f8e08ff */
[----:B------:R-:W-:Y:S01]  /*13310*/  @!P4 LEA R7, R10, UR38, 0x1 ;  /* 0x000000260a07cc11 */ /* 0x000fe2000f8e08ff */
[----:B------:R-:W-:Y:S02]  /*13320*/  IMAD.MOV.U32 R13, RZ, RZ, R5 ;  /* 0x000000ffff0d7224 */ /* 0x000fe400078e0005 */
[----:B------:R-:W-:-:S07]  /*13330*/  IMAD.MOV.U32 R6, RZ, RZ, R14 ;  /* 0x000000ffff067224 */ /* 0x000fce00078e000e */
[----:B------:R-:W-:Y:S05]  /*13340*/  WARPSYNC.COLLECTIVE R15, `(.L_x_13584) ;  /* 0x000000000f087348 */ /* 0x000fea0003c00000 */
[----:B------:R0:W1:Y:S02]  /*13350*/  SHFL.IDX P6, R14, R13, R12, R11 ;  /* 0x0000000c0d0e7389 */ /* 0x00006400000c000b */
[----:B01----:R-:W-:Y:S01]  /*13360*/  ENDCOLLECTIVE ;  /* 0x000000000000791b */ /* 0x003fe20003800000 */
.L_x_13584:
        /* <DEDUP_REMOVED lines=17> */
.L_x_13585:
[----:B------:R-:W-:Y:S01]  /*13480*/  @!P4 LEA R7, R10, UR38, 0x1 ;  /* 0x000000260a07cc11 */ /* 0x000fe2000f8e08ff */
[----:B------:R-:W-:Y:S02]  /*13490*/  IMAD.MOV.U32 R13, RZ, RZ, R5 ;  /* 0x000000ffff0d7224 */ /* 0x000fe400078e0005 */
[----:B------:R-:W-:-:S07]  /*134a0*/  IMAD.MOV.U32 R6, RZ, RZ, R14 ;  /* 0x000000ffff067224 */ /* 0x000fce00078e000e */
[----:B------:R-:W-:Y:S05]  /*134b0*/  WARPSYNC.COLLECTIVE R15, `(.L_x_13586) ;  /* 0x000000000f087348 */ /* 0x000fea0003c00000 */
[----:B------:R0:W1:Y:S02]  /*134c0*/  SHFL.IDX P6, R14, R13, R12, R11 ;  /* 0x0000000c0d0e7389 */ /* 0x00006400000c000b */
[----:B01----:R-:W-:Y:S01]  /*134d0*/  ENDCOLLECTIVE ;  /* 0x000000000000791b */ /* 0x003fe20003800000 */
.L_x_13586:
        /* <DEDUP_REMOVED lines=17> */
.L_x_13587:
[----:B------:R-:W-:Y:S01]  /*135f0*/  IMAD.MOV.U32 R13, RZ, RZ, R5 ;  /* 0x000000ffff0d7224 */ /* 0x000fe200078e0005 */
[----:B------:R-:W-:-:S07]  /*13600*/  MOV R6, R14 ;  /* 0x0000000e00067202 */ /* 0x000fce0000000f00 */
[----:B------:R-:W-:Y:S05]  /*13610*/  WARPSYNC.COLLECTIVE R15, `(.L_x_13588) ;  /* 0x000000000f087348 */ /* 0x000fea0003c00000 */
[----:B------:R0:W1:Y:S02]  /*13620*/  SHFL.IDX P6, R14, R13, R12, R11 ;  /* 0x0000000c0d0e7389 */ /* 0x00006400000c000b */
[----:B01----:R-:W-:Y:S01]  /*13630*/  ENDCOLLECTIVE ;  /* 0x000000000000791b */ /* 0x003fe20003800000 */
.L_x_13588:
[----:B------:R-:W-:Y:S01]  /*13640*/  ULDC.64 UR4, c[0x0][0x208] ;  /* 0x0000820000047ab9 */ /* 0x000fe20000000a00 */
[----:B------:R-:W-:Y:S02]  /*13650*/  IMAD.MOV.U32 R13, RZ, RZ, R4 ;  /* 0x000000ffff0d7224 */ /* 0x000fe400078e0004 */
        /* <DEDUP_REMOVED lines=14> */
.L_x_13589:
[----:B------:R-:W0:Y:S01]  /*13740*/  S2R R7, SR_TID.X ;  /* 0x0000000000077919 */ /* 0x000e220000002100 */
[----:B------:R-:W-:Y:S02]  /*13750*/  IMAD.MOV.U32 R13, RZ, RZ, R5 ;  /* 0x000000ffff0d7224 */ /* 0x000fe400078e0005 */
[----:B------:R-:W-:-:S07]  /*13760*/  IMAD.MOV.U32 R6, RZ, RZ, R14 ;  /* 0x000000ffff067224 */ /* 0x000fce00078e000e */
[----:B0-----:R-:W-:Y:S05]  /*13770*/  WARPSYNC.COLLECTIVE R15, `(.L_x_13590) ;  /* 0x000000000f087348 */ /* 0x001fea0003c00000 */
[----:B------:R1:W2:Y:S02]  /*13780*/  SHFL.IDX P6, R14, R13, R12, R11 ;  /* 0x0000000c0d0e7389 */ /* 0x0002a400000c000b */
[----:B012---:R-:W-:Y:S01]  /*13790*/  ENDCOLLECTIVE ;  /* 0x000000000000791b */ /* 0x007fe20003800000 */
.L_x_13590:
[----:B------:R-:W-:Y:S01]  /*137a0*/  ULDC.64 UR4, c[0x0][0x208] ;  /* 0x0000820000047ab9 */ /* 0x000fe20000000a00 */
[----:B------:R-:W-:Y:S02]  /*137b0*/  IMAD.MOV.U32 R13, RZ, RZ, R4 ;  /* 0x000000ffff0d7224 */ /* 0x000fe400078e0004 */
[----:B------:R-:W-:Y:S01]  /*137c0*/  IMAD.MOV.U32 R12, RZ, RZ, 0x5 ;  /* 0x00000005ff0c7424 */ /* 0x000fe200078e00ff */
[----:B------:R-:W-:-:S05]  /*137d0*/  @!P5 LEA R8, P6, R8, R14, 0x1 ;  /* 0x0000000e0808d211 */ /* 0x000fca00078c08ff */
[----:B------:R-:W-:Y:S01]  /*137e0*/  @!P5 IMAD.X R21, RZ, RZ, R6, P6 ;  /* 0x000000ffff15d224 */ /* 0x000fe200030e0606 */
[C---:B------:R-:W-:Y:S02]  /*137f0*/  LOP3.LUT P6, RZ, R17.reuse, 0x8, RZ, 0xc0, !PT ;  /* 0x0000000811ff7812 */ /* 0x040fe400078cc0ff */
[----:B------:R-:W-:-:S11]  /*13800*/  LOP3.LUT P5, RZ, R17, 0x80, RZ, 0xc0, !PT ;  /* 0x0000008011ff7812 */ /* 0x000fd600078ac0ff */
[C---:B------:R-:W-:Y:S01]  /*13810*/  @!P6 LEA R9, R10.reuse, UR38, 0x1 ;  /* 0x000000260a09ec11 */ /* 0x040fe2000f8e08ff */
[----:B------:R-:W-:Y:S01]  /*13820*/  @!P6 IMAD.MOV.U32 R3, RZ, RZ, R21 ;  /* 0x000000ffff03e224 */ /* 0x000fe200078e0015 */
[----:B------:R-:W-:Y:S01]  /*13830*/  @!P6 MOV R2, R8 ;  /* 0x000000080002e202 */ /* 0x000fe20000000f00 */
[----:B------:R-:W-:Y:S01]  /*13840*/  IMAD.SHL.U32 R8, R7, 0x8, RZ ;  /* 0x0000000807087824 */ /* 0x000fe200078e00ff */
[----:B------:R-:W-:-:S03]  /*13850*/  @!P4 LEA R7, R10, UR38, 0x1 ;  /* 0x000000260a07cc11 */ /* 0x000fc6000f8e08ff */
[----:B------:R-:W-:Y:S01]  /*13860*/  @!PT LDS RZ, [RZ] ;  /* 0x00000000fffff984 */ /* 0x000fe20000000800 */
[----:B------:R-:W-:Y:S01]  /*13870*/  @!PT LDS RZ, [RZ] ;  /* 0x00000000fffff984 */ /* 0x000fe20000000800 */
[----:B------:R-:W-:Y:S01]  /*13880*/  @!PT LDS RZ, [RZ] ;  /* 0x00000000fffff984 */ /* 0x000fe20000000800 */
[----:B------:R0:W-:Y:S01]  /*13890*/  @!P6 LDGSTS.E.BYPASS.LTC128B.128 [R9+0x24400], desc[UR4][R2.64], !P3 ;  /* 0x244000000209efae */ /* 0x0001e2000d901d44 */
[----:B------:R-:W-:-:S03]  /*138a0*/  LOP3.LUT R8, R8, 0x38, RZ, 0xc0, !PT ;  /* 0x0000003808087812 */ /* 0x000fc600078ec0ff */
[----:B------:R0:W-:Y:S04]  /*138b0*/  @!P6 LDGSTS.E.BYPASS.LTC128B.128 [R9+0x28400], desc[UR4][R2.64+0x80], !P0 ;  /* 0x284000800209efae */ /* 0x0001e8000c101d44 */
[----:B------:R0:W-:Y:S04]  /*138c0*/  @!P6 LDGSTS.E.BYPASS.LTC128B.128 [R9+0x2c400], desc[UR4][R2.64+0x100], !P1 ;  /* 0x2c4001000209efae */ /* 0x0001e8000c901d44 */
[----:B------:R0:W-:Y:S02]  /*138d0*/  @!P6 LDGSTS.E.BYPASS.LTC128B.128 [R9+0x30400], desc[UR4][R2.64+0x180], !P2 ;  /* 0x304001800209efae */ /* 0x0001e4000d101d44 */
[----:B0-----:R-:W-:Y:S05]  /*138e0*/  WARPSYNC.COLLECTIVE R15, `(.L_x_13591) ;  /* 0x000000000f087348 */ /* 0x001fea0003c00000 */
[----:B------:R1:W2:Y:S02]  /*138f0*/  SHFL.IDX P6, R14, R13, R12, R11 ;  /* 0x0000000c0d0e7389 */ /* 0x0002a400000c000b */
[----:B012---:R-:W-:Y:S01]  /*13900*/  ENDCOLLECTIVE ;  /* 0x000000000000791b */ /* 0x007fe20003800000 */
.L_x_13591:
[----:B------:R-:W-:Y:S02]  /*13910*/  IMAD.MOV.U32 R13, RZ, RZ, R5 ;  /* 0x000000ffff0d7224 */ /* 0x000fe400078e0005 */
[----:B------:R-:W-:-:S07]  /*13920*/  IMAD.MOV.U32 R6, RZ, RZ, R14 ;  /* 0x000000ffff067224 */ /* 0x000fce00078e000e */
[----:B------:R-:W-:Y:S05]  /*13930*/  WARPSYNC.COLLECTIVE R15, `(.L_x_13592) ;  /* 0x000000000f087348 */ /* 0x000fea0003c00000 */
[----:B------:R0:W1:Y:S02]  /*13940*/  SHFL.IDX P6, R14, R13, R12, R11 ;  /* 0x0000000c0d0e7389 */ /* 0x00006400000c000b */
[----:B01----:R-:W-:Y:S01]  /*13950*/  ENDCOLLECTIVE ;  /* 0x000000000000791b */ /* 0x003fe20003800000 */
.L_x_13592:
[----:B------:R-:W-:Y:S01]  /*13960*/  ULDC.64 UR4, c[0x0][0x208] ;  /* 0x0000820000047ab9 */ /* 0x000fe20000000a00 */
[----:B------:R-:W-:Y:S02]  /*13970*/  IMAD.MOV.U32 R13, RZ, RZ, R4 ;  /* 0x000000ffff0d7224 */ /* 0x000fe400078e0004 */
[----:B------:R-:W-:Y:S01]  /*13980*/  IMAD.MOV.U32 R12, RZ, RZ, 0x6 ;  /* 0x00000006ff0c7424 */ /* 0x000fe200078e00ff */
[----:B------:R-:W-:-:S04]  /*13990*/  @!P4 LEA R14, P6, R8, R14, 0x1 ;  /* 0x0000000e080ec211 */ /* 0x000fc800078c08ff */
[----:B------:R-:W-:Y:S01]  /*139a0*/  @!P4 IADD3.X R21, RZ, R6, RZ, P6, !PT ;  /* 0x00000006ff15c210 */ /* 0x000fe200037fe4ff */
[----:B------:R-:W-:-:S04]  /*139b0*/  @!P4 IMAD.MOV.U32 R2, RZ, RZ, R14 ;  /* 0x000000ffff02c224 */ /* 0x000fc800078e000e */
        /* <DEDUP_REMOVED lines=12> */
.L_x_13593:
[----:B------:R-:W-:Y:S02]  /*13a80*/  IMAD.MOV.U32 R13, RZ, RZ, R5 ;  /* 0x000000ffff0d7224 */ /* 0x000fe400078e0005 */
[----:B------:R-:W-:-:S07]  /*13a90*/  IMAD.MOV.U32 R6, RZ, RZ, R14 ;  /* 0x000000ffff067224 */ /* 0x000fce00078e000e */
[----:B------:R-:W-:Y:S05]  /*13aa0*/  WARPSYNC.COLLECTIVE R15, `(.L_x_13594) ;  /* 0x000000000f087348 */ /* 0x000fea0003c00000 */
[----:B------:R0:W1:Y:S02]  /*13ab0*/  SHFL.IDX P6, R14, R13, R12, R11 ;  /* 0x0000000c0d0e7389 */ /* 0x00006400000c000b */
[----:B01----:R-:W-:Y:S01]  /*13ac0*/  ENDCOLLECTIVE ;  /* 0x000000000000791b */ /* 0x003fe20003800000 */
.L_x_13594:
[----:B------:R-:W-:Y:S01]  /*13ad0*/  ULDC.64 UR4, c[0x0][0x208] ;  /* 0x0000820000047ab9 */ /* 0x000fe20000000a00 */
[----:B------:R-:W-:Y:S02]  /*13ae0*/  IMAD.MOV.U32 R13, RZ, RZ, R4 ;  /* 0x000000ffff0d7224 */ /* 0x000fe400078e0004 */
[----:B------:R-:W-:Y:S01]  /*13af0*/  IMAD.MOV.U32 R12, RZ, RZ, 0x7 ;  /* 0x00000007ff0c7424 */ /* 0x000fe200078e00ff */
[----:B------:R-:W-:-:S04]  /*13b00*/  @!P5 LEA R14, P6, R8, R14, 0x1 ;  /* 0x0000000e080ed211 */ /* 0x000fc800078c08ff */
[----:B------:R-:W-:Y:S01]  /*13b10*/  @!P5 IADD3.X R9, RZ, R6, RZ, P6, !PT ;  /* 0x00000006ff09d210 */ /* 0x000fe200037fe4ff */
[----:B------:R-:W-:-:S04]  /*13b20*/  @!P5 IMAD.MOV.U32 R2, RZ, RZ, R14 ;  /* 0x000000ffff02d224 */ /* 0x000fc800078e000e */
        /* <DEDUP_REMOVED lines=11> */
.L_x_13595:
[----:B------:R-:W-:Y:S02]  /*13be0*/  IMAD.MOV.U32 R13, RZ, RZ, R5 ;  /* 0x000000ffff0d7224 */ /* 0x000fe400078e0005 */
[----:B------:R-:W-:-:S07]  /*13bf0*/  IMAD.MOV.U32 R6, RZ, RZ, R14 ;  /* 0x000000ffff067224 */ /* 0x000fce00078e000e */
[----:B------:R-:W-:Y:S05]  /*13c00*/  WARPSYNC.COLLECTIVE R15, `(.L_x_13596) ;  /* 0x000000000f087348 */ /* 0x000fea0003c00000 */
[----:B------:R0:W1:Y:S02]  /*13c10*/  SHFL.IDX P6, R14, R13, R12, R11 ;  /* 0x0000000c0d0e7389 */ /* 0x00006400000c000b */
[----:B01----:R-:W-:Y:S01]  /*13c20*/  ENDCOLLECTIVE ;  /* 0x000000000000791b */ /* 0x003fe20003800000 */
.L_x_13596:
[----:B------:R-:W-:Y:S05]  /*13c30*/  BRA `(.L_x_13597) ;  /* 0xffffffbc00347947 */ /* 0x000fea000383ffff */
.L_x_13486:
[----:B0-----:R-:W-:-:S04]  /*13c40*/  MOV R3, UR38 ;  /* 0x0000002600037c02 */ /* 0x001fc80008000f00 */
[----:B------:R0:W3:Y:S03]  /*13c50*/  SYNCS.PHASECHK.TRANS64.TRYWAIT P0, [R3+URZ+0x32420], R2 ;  /* 0x03242002030075a7 */ /* 0x0000e6000800017f */
[----:B---3--:R-:W-:Y:S05]  /*13c60*/  @!P0 NANOSLEEP.SYNCS 0x989680 ;  /* 0x009896800000895d */ /* 0x008fea0003900000 */
[----:B------:R-:W3:Y:S02]  /*13c70*/  @!P0 SYNCS.PHASECHK.TRANS64 P0, [R3+URZ+0x32420], R2 ;  /* 0x03242002030085a7 */ /* 0x000ee4000800007f */
[----:B---3--:R-:W-:Y:S05]  /*13c80*/  @!P0 BRA `(.L_x_13486) ;  /* 0xfffffffc00ec8947 */ /* 0x008fea000383ffff */
[----:B------:R-:W-:Y:S05]  /*13c90*/  BRA `(.L_x_13598) ;  /* 0xffffffbc00a87947 */ /* 0x000fea000383ffff */
.L_x_13489:
[----:B0-----:R-:W-:-:S04]  /*13ca0*/  IMAD.U32 R3, RZ, RZ, UR38 ;  /* 0x00000026ff037e24 */ /* 0x001fc8000f8e00ff */
[----:B------:R0:W3:Y:S03]  /*13cb0*/  SYNCS.PHASECHK.TRANS64.TRYWAIT P0, [R3+URZ+0x32460], R2 ;  /* 0x03246002030075a7 */ /* 0x0000e6000800017f */
[----:B---3--:R-:W-:Y:S05]  /*13cc0*/  @!P0 NANOSLEEP.SYNCS 0x989680 ;  /* 0x009896800000895d */ /* 0x008fea0003900000 */
[----:B------:R-:W3:Y:S02]  /*13cd0*/  @!P0 SYNCS.PHASECHK.TRANS64 P0, [R3+URZ+0x32460], R2 ;  /* 0x03246002030085a7 */ /* 0x000ee4000800007f */
[----:B---3--:R-:W-:Y:S05]  /*13ce0*/  @!P0 BRA `(.L_x_13489) ;  /* 0xfffffffc00ec8947 */ /* 0x008fea000383ffff */
[----:B------:R-:W-:Y:S05]  /*13cf0*/  BRA `(.L_x_13599) ;  /* 0xffffffbc00b47947 */ /* 0x000fea000383ffff */
.L_x_13501:
[----:B-1----:R-:W-:-:S04]  /*13d00*/  IMAD.U32 R3, RZ, RZ, UR38 ;  /* 0x00000026ff037e24 */ /* 0x002fc8000f8e00ff */
[----:B------:R1:W3:Y:S03]  /*13d10*/  SYNCS.PHASECHK.TRANS64.TRYWAIT P0, [R3+URZ+0x32448], R2 ;  /* 0x03244802030075a7 */ /* 0x0002e6000800017f */
[----:B---3--:R-:W-:Y:S05]  /*13d20*/  @!P0 NANOSLEEP.SYNCS 0x989680 ;  /* 0x009896800000895d */ /* 0x008fea0003900000 */
[----:B------:R-:W3:Y:S02]  /*13d30*/  @!P0 SYNCS.PHASECHK.TRANS64 P0, [R3+URZ+0x32448], R2 ;  /* 0x03244802030085a7 */ /* 0x000ee4000800007f */
[----:B---3--:R-:W-:Y:S05]  /*13d40*/  @!P0 BRA `(.L_x_13501) ;  /* 0xfffffffc00ec8947 */ /* 0x008fea000383ffff */
[----:B------:R-:W-:Y:S05]  /*13d50*/  BRA `(.L_x_13600) ;  /* 0xffffffc400b07947 */ /* 0x000fea000383ffff */
.L_x_13506:
[----:B01----:R-:W-:-:S04]  /*13d60*/  IMAD.U32 R3, RZ, RZ, UR38 ;  /* 0x00000026ff037e24 */ /* 0x003fc8000f8e00ff */
[----:B------:R0:W1:Y:S03]  /*13d70*/  SYNCS.PHASECHK.TRANS64.TRYWAIT P0, [R3+URZ+0x32468], R2 ;  /* 0x03246802030075a7 */ /* 0x000066000800017f */
[----:B-1----:R-:W-:Y:S05]  /*13d80*/  @!P0 NANOSLEEP.SYNCS 0x989680 ;  /* 0x009896800000895d */ /* 0x002fea0003900000 */
[----:B------:R-:W1:Y:S02]  /*13d90*/  @!P0 SYNCS.PHASECHK.TRANS64 P0, [R3+URZ+0x32468], R2 ;  /* 0x03246802030085a7 */ /* 0x000e64000800007f */
[----:B-1----:R-:W-:Y:S05]  /*13da0*/  @!P0 BRA `(.L_x_13506) ;  /* 0xfffffffc00ec8947 */ /* 0x002fea000383ffff */
[----:B------:R-:W-:Y:S05]  /*13db0*/  BRA `(.L_x_13601) ;  /* 0xffffffc800107947 */ /* 0x000fea000383ffff */
.L_x_13517:
[----:B-1----:R-:W-:-:S04]  /*13dc0*/  IMAD.U32 R3, RZ, RZ, UR38 ;  /* 0x00000026ff037e24 */ /* 0x002fc8000f8e00ff */
[----:B------:R1:W3:Y:S03]  /*13dd0*/  SYNCS.PHASECHK.TRANS64.TRYWAIT P0, [R3+URZ+0x32440], R2 ;  /* 0x03244002030075a7 */ /* 0x0002e6000800017f */
[----:B---3--:R-:W-:Y:S05]  /*13de0*/  @!P0 NANOSLEEP.SYNCS 0x989680 ;  /* 0x009896800000895d */ /* 0x008fea0003900000 */
[----:B------:R-:W3:Y:S02]  /*13df0*/  @!P0 SYNCS.PHASECHK.TRANS64 P0, [R3+URZ+0x32440], R2 ;  /* 0x03244002030085a7 */ /* 0x000ee4000800007f */
[----:B---3--:R-:W-:Y:S05]  /*13e00*/  @!P0 BRA `(.L_x_13517) ;  /* 0xfffffffc00ec8947 */ /* 0x008fea000383ffff */
[----:B------:R-:W-:Y:S05]  /*13e10*/  BRA `(.L_x_13602) ;  /* 0xffffffcc008c7947 */ /* 0x000fea000383ffff */
.L_x_13522:
[----:B01-3--:R-:W-:-:S04]  /*13e20*/  IMAD.U32 R3, RZ, RZ, UR38 ;  /* 0x00000026ff037e24 */ /* 0x00bfc8000f8e00ff */
[----:B------:R0:W1:Y:S03]  /*13e30*/  SYNCS.PHASECHK.TRANS64.TRYWAIT P0, [R3+URZ+0x32460], R2 ;  /* 0x03246002030075a7 */ /* 0x000066000800017f */
[----:B-1----:R-:W-:Y:S05]  /*13e40*/  @!P0 NANOSLEEP.SYNCS 0x989680 ;  /* 0x009896800000895d */ /* 0x002fea0003900000 */
[----:B------:R-:W1:Y:S02]  /*13e50*/  @!P0 SYNCS.PHASECHK.TRANS64 P0, [R3+URZ+0x32460], R2 ;  /* 0x03246002030085a7 */ /* 0x000e64000800007f */
[----:B-1----:R-:W-:Y:S05]  /*13e60*/  @!P0 BRA `(.L_x_13522) ;  /* 0xfffffffc00ec8947 */ /* 0x002fea000383ffff */
[----:B------:R-:W-:Y:S05]  /*13e70*/  BRA `(.L_x_13603) ;  /* 0xffffffcc00f07947 */ /* 0x000fea000383ffff */
.L_x_13534:
[----:B-1----:R-:W-:-:S04]  /*13e80*/  IMAD.U32 R3, RZ, RZ, UR38 ;  /* 0x00000026ff037e24 */ /* 0x002fc8000f8e00ff */
[----:B------:R1:W3:Y:S03]  /*13e90*/  SYNCS.PHASECHK.TRANS64.TRYWAIT P0, [R3+URZ+0x32448], R2 ;  /* 0x03244802030075a7 */ /* 0x0002e6000800017f */
[----:B---3--:R-:W-:Y:S05]  /*13ea0*/  @!P0 NANOSLEEP.SYNCS 0x989680 ;  /* 0x009896800000895d */ /* 0x008fea0003900000 */
[----:B------:R-:W3:Y:S02]  /*13eb0*/  @!P0 SYNCS.PHASECHK.TRANS64 P0, [R3+URZ+0x32448], R2 ;  /* 0x03244802030085a7 */ /* 0x000ee4000800007f */
[----:B---3--:R-:W-:Y:S05]  /*13ec0*/  @!P0 BRA `(.L_x_13534) ;  /* 0xfffffffc00ec8947 */ /* 0x008fea000383ffff */
[----:B------:R-:W-:Y:S05]  /*13ed0*/  BRA `(.L_x_13604) ;  /* 0xffffffd400787947 */ /* 0x000fea000383ffff */
.L_x_13539:
[----:B-1----:R-:W-:-:S04]  /*13ee0*/  MOV R3, UR38 ;  /* 0x0000002600037c02 */ /* 0x002fc80008000f00 */
[----:B------:R1:W3:Y:S03]  /*13ef0*/  SYNCS.PHASECHK.TRANS64.TRYWAIT P0, [R3+URZ+0x32468], R2 ;  /* 0x03246802030075a7 */ /* 0x0002e6000800017f */
[----:B---3--:R-:W-:Y:S05]  /*13f00*/  @!P0 NANOSLEEP.SYNCS 0x989680 ;  /* 0x009896800000895d */ /* 0x008fea0003900000 */
[----:B------:R-:W3:Y:S02]  /*13f10*/  @!P0 SYNCS.PHASECHK.TRANS64 P0, [R3+URZ+0x32468], R2 ;  /* 0x03246802030085a7 */ /* 0x000ee4000800007f */
[----:B---3--:R-:W-:Y:S05]  /*13f20*/  @!P0 BRA `(.L_x_13539) ;  /* 0xfffffffc00ec8947 */ /* 0x008fea000383ffff */
[----:B------:R-:W-:Y:S05]  /*13f30*/  BRA `(.L_x_13605) ;  /* 0xffffffd400dc7947 */ /* 0x000fea000383ffff */
.L_x_13546:
[----:B-1----:R1:W3:Y:S02]  /*13f40*/  SYNCS.PHASECHK.TRANS64.TRYWAIT P0, [R2+URZ+0x32420], R3 ;  /* 0x03242003020075a7 */ /* 0x0022e4000800017f */
[----:B---3--:R-:W-:Y:S05]  /*13f50*/  @!P0 NANOSLEEP.SYNCS 0x989680 ;  /* 0x009896800000895d */ /* 0x008fea0003900000 */
[----:B------:R-:W3:Y:S02]  /*13f60*/  @!P0 SYNCS.PHASECHK.TRANS64 P0, [R2+URZ+0x32420], R3 ;  /* 0x03242003020085a7 */ /* 0x000ee4000800007f */
[----:B---3--:R-:W-:Y:S05]  /*13f70*/  @!P0 BRA `(.L_x_13546) ;  /* 0xfffffffc00f08947 */ /* 0x008fea000383ffff */
[----:B------:R-:W-:Y:S05]  /*13f80*/  BRA `(.L_x_13606) ;  /* 0xffffffd800fc7947 */ /* 0x000fea000383ffff */
.L_x_13547:
        /* <DEDUP_REMOVED lines=11> */
.L_x_13608:
[----:B------:R-:W-:Y:S05]  /*14040*/  BSYNC B0 ;  /* 0x0000000000007941 */ /* 0x000fea0003800000 */
.L_x_13607:
[----:B------:R-:W-:Y:S05]  /*14050*/  BRA `(.L_x_13609) ;  /* 0xffffffd800e07947 */ /* 0x000fea000383ffff */
.L_x_13548:
[----:B------:R-:W-:Y:S01]  /*14060*/  BSSY B0, `(.L_x_13610) ;  /* 0x0000006000007945 */ /* 0x000fe20003800000 */
[----:B------:R-:W-:-:S07]  /*14070*/  IMAD.MOV.U32 R15, RZ, RZ, -0x1 ;  /* 0xffffffffff0f7424 */ /* 0x000fce00078e00ff */
[----:B01----:R-:W-:Y:S05]  /*14080*/  WARPSYNC.COLLECTIVE R15, `(.L_x_13611) ;  /* 0x000000000f0c7348 */ /* 0x003fea0003c00000 */
[----:B------:R-:W-:Y:S02]  /*14090*/  ELECT P6, UR62, PT ;  /* 0x00000000003e782f */ /* 0x000fe400038c0000 */
[----:B------:R-:W-:Y:S01]  /*140a0*/  MOV R14, UR62 ;  /* 0x0000003e000e7c02 */ /* 0x000fe20008000f00 */
[----:B01----:R-:W-:Y:S10]  /*140b0*/  ENDCOLLECTIVE ;  /* 0x000000000000791b */ /* 0x003ff40003800000 */
.L_x_13611:
[----:B------:R-:W-:Y:S05]  /*140c0*/  BSYNC B0 ;  /* 0x0000000000007941 */ /* 0x000fea0003800000 */
.L_x_13610:
[----:B------:R-:W-:Y:S05]  /*140d0*/  BRA `(.L_x_13612) ;  /* 0xffffffd800d47947 */ /* 0x000fea000383ffff */
.L_x_13550:
[----:B-1----:R1:W2:Y:S02]  /*140e0*/  SYNCS.PHASECHK.TRANS64.TRYWAIT P0, [R7+URZ], R4 ;  /* 0x00000004070075a7 */ /* 0x0022a4000800017f */
[----:B--2---:R-:W-:Y:S05]  /*140f0*/  @!P0 NANOSLEEP.SYNCS 0x989680 ;  /* 0x009896800000895d */ /* 0x004fea0003900000 */
[----:B------:R-:W2:Y:S02]  /*14100*/  @!P0 SYNCS.PHASECHK.TRANS64 P0, [R7+URZ], R4 ;  /* 0x00000004070085a7 */ /* 0x000ea4000800007f */
[----:B--2---:R-:W-:Y:S05]  /*14110*/  @!P0 BRA `(.L_x_13550) ;  /* 0xfffffffc00f08947 */ /* 0x004fea000383ffff */
[----:B------:R-:W-:Y:S05]  /*14120*/  BRA `(.L_x_13613) ;  /* 0xffffffdc00087947 */ /* 0x000fea000383ffff */
.L_x_13551:
[----:B--2---:R2:W3:Y:S02]  /*14130*/  SYNCS.PHASECHK.TRANS64.TRYWAIT P0, [R5+URZ], R0 ;  /* 0x00000000050075a7 */ /* 0x0044e4000800017f */
[----:B---3--:R-:W-:Y:S05]  /*14140*/  @!P0 NANOSLEEP.SYNCS 0x989680 ;  /* 0x009896800000895d */ /* 0x008fea0003900000 */
[----:B------:R-:W3:Y:S02]  /*14150*/  @!P0 SYNCS.PHASECHK.TRANS64 P0, [R5+URZ], R0 ;  /* 0x00000000050085a7 */ /* 0x000ee4000800007f */
[----:B---3--:R-:W-:Y:S05]  /*14160*/  @!P0 BRA `(.L_x_13551) ;  /* 0xfffffffc00f08947 */ /* 0x008fea000383ffff */
[----:B------:R-:W-:Y:S05]  /*14170*/  BRA `(.L_x_13614) ;  /* 0xffffffd800fc7947 */ /* 0x000fea000383ffff */
.L_x_13553:
[----:B--2---:R2:W3:Y:S02]  /*14180*/  SYNCS.PHASECHK.TRANS64.TRYWAIT P0, [R5+URZ], R4 ;  /* 0x00000004050075a7 */ /* 0x0044e4000800017f */
[----:B---3--:R-:W-:Y:S05]  /*14190*/  @!P0 NANOSLEEP.SYNCS 0x989680 ;  /* 0x009896800000895d */ /* 0x008fea0003900000 */
[----:B------:R-:W3:Y:S02]  /*141a0*/  @!P0 SYNCS.PHASECHK.TRANS64 P0, [R5+URZ], R4 ;  /* 0x00000004050085a7 */ /* 0x000ee4000800007f */
[----:B---3--:R-:W-:Y:S05]  /*141b0*/  @!P0 BRA `(.L_x_13553) ;  /* 0xfffffffc00f08947 */ /* 0x008fea000383ffff */
[----:B------:R-:W-:Y:S05]  /*141c0*/  BRA `(.L_x_13615) ;  /* 0xffffffdc00007947 */ /* 0x000fea000383ffff */
.L_x_13616:
        /* <DEDUP_REMOVED lines=11> */
.L_x_15204:


//--------------------- .text._ZN7cutlass13device_kernelIN5flash11enable_sm90INS1_16FlashAttnFwdSm90INS1_25CollectiveMainloopFwdSm90ILi2EN4cute5tupleIJNS5_1CILi1EEES8_S8_EEENS6_IJNS7_ILi128EEENS7_ILi96EEENS7_ILi64EEEEEELi256ENS_10bfloat16_tEfNS_4arch4Sm90ELb1ELb0ELb1ELb1ELb0ELb0ELb0ELb1ELb0ELb1ELb1ELb0EEENS1_21CollectiveEpilogueFwdINS6_IJSA_NS7_ILi256EEESB_EEES9_SE_SG_Li256ELb1ELb1ELb1ELb0EEENS1_36VarlenDynamicPersistentTileSchedulerILi128ELi96ELi256ELi128ELb1ELb1ELb1ELb1ELb1ELb1EEEEEEEEEvNT_6ParamsE --------------------------
	.section	.text._ZN7cutlass13device_kernelIN5flash11enable_sm90INS1_16FlashAttnFwdSm90INS1_25CollectiveMainloopFwdSm90ILi2EN4cute5tupleIJNS5_1CILi1EEES8_S8_EEENS6_IJNS7_ILi128EEENS7_ILi96EEENS7_ILi64EEEEEELi256ENS_10bfloat16_tEfNS_4arch4Sm90ELb1ELb0ELb1ELb1ELb0ELb0ELb0ELb1ELb0ELb1ELb1ELb0EEENS1_21CollectiveEpilogueFwdINS6_IJSA_NS7_ILi256EEESB_EEES9_SE_SG_Li256ELb1ELb1ELb1ELb0EEENS1_36VarlenDynamicPersistentTileSchedulerILi128ELi96ELi256ELi128ELb1ELb1ELb1ELb1ELb1ELb1EEEEEEEEEvNT_6ParamsE,"ax",@progbits
	.align	128
.text._ZN7cutlass13device_kernelIN5flash11enable_sm90INS1_16FlashAttnFwdSm90INS1_25CollectiveMainloopFwdSm90ILi2EN4cute5tupleIJNS5_1CILi1EEES8_S8_EEENS6_IJNS7_ILi128EEENS7_ILi96EEENS7_ILi64EEEEEELi256ENS_10bfloat16_tEfNS_4arch4Sm90ELb1ELb0ELb1ELb1ELb0ELb0ELb0ELb1ELb0ELb1ELb1ELb0EEENS1_21CollectiveEpilogueFwdINS6_IJSA_NS7_ILi256EEESB_EEES9_SE_SG_Li256ELb1ELb1ELb1ELb0EEENS1_36VarlenDynamicPersistentTileSchedulerILi128ELi96ELi256ELi128ELb1ELb1ELb1ELb1ELb1ELb1EEEEEEEEEvNT_6ParamsE:
        .type           _ZN7cutlass13device_kernelIN5flash11enable_sm90INS1_16FlashAttnFwdSm90INS1_25CollectiveMainloopFwdSm90ILi2EN4cute5tupleIJNS5_1CILi1EEES8_S8_EEENS6_IJNS7_ILi128EEENS7_ILi96EEENS7_ILi64EEEEEELi256ENS_10bfloat16_tEfNS_4arch4Sm90ELb1ELb0ELb1ELb1ELb0ELb0ELb0ELb1ELb0ELb1ELb1ELb0EEENS1_21CollectiveEpilogueFwdINS6_IJSA_NS7_ILi256EEESB_EEES9_SE_SG_Li256ELb1ELb1ELb1ELb0EEENS1_36VarlenDynamicPersistentTileSchedulerILi128ELi96ELi256ELi128ELb1ELb1ELb1ELb1ELb1ELb1EEEEEEEEEvNT_6ParamsE,@function
        .size           _ZN7cutlass13device_kernelIN5flash11enable_sm90INS1_16FlashAttnFwdSm90INS1_25CollectiveMainloopFwdSm90ILi2EN4cute5tupleIJNS5_1CILi1EEES8_S8_EEENS6_IJNS7_ILi128EEENS7_ILi96EEENS7_ILi64EEEEEELi256ENS_10bfloat16_tEfNS_4arch4Sm90ELb1ELb0ELb1ELb1ELb0ELb0ELb0ELb1ELb0ELb1ELb1ELb0EEENS1_21CollectiveEpilogueFwdINS6_IJSA_NS7_ILi256EEESB_EEES9_SE_SG_Li256ELb1ELb1ELb1ELb0EEENS1_36VarlenDynamicPersistentTileSchedulerILi128ELi96ELi256ELi128ELb1ELb1ELb1ELb1ELb1ELb1EEEEEEEEEvNT_6ParamsE,(.L_x_15205 - _ZN7cutlass13device_kernelIN5flash11enable_sm90INS1_16FlashAttnFwdSm90INS1_25CollectiveMainloopFwdSm90ILi2EN4cute5tupleIJNS5_1CILi1EEES8_S8_EEENS6_IJNS7_ILi128EEENS7_ILi96EEENS7_ILi64EEEEEELi256ENS_10bfloat16_tEfNS_4arch4Sm90ELb1ELb0ELb1ELb1ELb0ELb0ELb0ELb1ELb0ELb1ELb1ELb0EEENS1_21CollectiveEpilogueFwdINS6_IJSA_NS7_ILi256EEESB_EEES9_SE_SG_Li256ELb1ELb1ELb1ELb0EEENS1_36VarlenDynamicPersistentTileSchedulerILi128ELi96ELi256ELi128ELb1ELb1ELb1ELb1ELb1ELb1EEEEEEEEEvNT_6ParamsE)
        .other          _ZN7cutlass13device_kernelIN5flash11enable_sm90INS1_16FlashAttnFwdSm90INS1_25CollectiveMainloopFwdSm90ILi2EN4cute5tupleIJNS5_1CILi1EEES8_S8_EEENS6_IJNS7_ILi128EEENS7_ILi96EEENS7_ILi64EEEEEELi256ENS_10bfloat16_tEfNS_4arch4Sm90ELb1ELb0ELb1ELb1ELb0ELb0ELb0ELb1ELb0ELb1ELb1ELb0EEENS1_21CollectiveEpilogueFwdINS6_IJSA_NS7_ILi256EEESB_EEES9_SE_SG_Li256ELb1ELb1ELb1ELb0EEENS1_36VarlenDynamicPersistentTileSchedulerILi128ELi96ELi256ELi128ELb1ELb1ELb1ELb1ELb1ELb1EEEEEEEEEvNT_6ParamsE,@"STO_CUDA_ENTRY STV_DEFAULT"
_ZN7cutlass13device_kernelIN5flash11enable_sm90INS1_16FlashAttnFwdSm90INS1_25CollectiveMainloopFwdSm90ILi2EN4cute5tupleIJNS5_1CILi1EEES8_S8_EEENS6_IJNS7_ILi128EEENS7_ILi96EEENS7_ILi64EEEEEELi256ENS_10bfloat16_tEfNS_4arch4Sm90ELb1ELb0ELb1ELb1ELb0ELb0ELb0ELb1ELb0ELb1ELb1ELb0EEENS1_21CollectiveEpilogueFwdINS6_IJSA_NS7_ILi256EEESB_EEES9_SE_SG_Li256ELb1ELb1ELb1ELb0EEENS1_36VarlenDynamicPersistentTileSchedulerILi128ELi96ELi256ELi128ELb1ELb1ELb1ELb1ELb1ELb1EEEEEEEEEvNT_6ParamsE:
        /* <DEDUP_REMOVED lines=18> */
.L_x_13618:
[----:B------:R-:W-:Y:S05]  /*0120*/  BSYNC B0 ;  /* 0x0000000000007941 */ /* 0x000fea0003800000 */
.L_x_13617:
        /* <DEDUP_REMOVED lines=41> */
.L_x_13619:
        /* <DEDUP_REMOVED lines=22> */
.L_x_13620:
        /* <DEDUP_REMOVED lines=18> */
.L_x_13621:
        /* <DEDUP_REMOVED lines=22> */
.L_x_13622:
        /* <DEDUP_REMOVED lines=22> */
.L_x_13623:
[----:B------:R-:W-:Y:S01]  /*0900*/  PLOP3.LUT P0, PT, PT, PT, UP0, 0x80, 0x0 ;  /* 0x000000000000781c */ /* 0x000fe20003f0f008 */
[----:B------:R-:W-:Y:S01]  /*0910*/  UMOV UR36, 0x1 ;  /* 0x0000000100247882 */ /* 0x000fe20000000000 */
[----:B------:R-:W-:Y:S01]  /*0920*/  NOP ;  /* 0x0000000000007918 */ /* 0x000fe20000000000 */
[----:B------:R-:W-:Y:S01]  /*0930*/  USEL UR36, UR36, 0x2, !UP0 ;  /* 0x0000000224247887 */ /* 0x000fe2000c000000 */
[----:B------:R-:W-:Y:S01]  /*0940*/  ULDC.64 UR38, c[0x0][0x208] ;  /* 0x0000820000267ab9 */ /* 0x000fe20000000a00 */
[----:B012-4-:R-:W-:Y:S08]  /*0950*/  BAR.SYNC.DEFER_BLOCKING 0x0 ;  /* 0x0000000000007b1d */ /* 0x017ff00000010000 */
[----:B------:R-:W-:Y:S05]  /*0960*/  @!P0 BRA `(.L_x_13624) ;  /* 0x000000dc00108947 */ /* 0x000fea0003800000 */
.L_x_13625:
        /* <DEDUP_REMOVED lines=45> */
[----:B------:R-:W-:Y:S02]  /*0c40*/  LEA.HI R0, R0, R3, RZ, 0x1 ;  /* 0x0000000300007211 */ /* 0x000fe400078f08ff */
        /* <DEDUP_REMOVED lines=9> */
[----:B------:R-:W-:Y:S01]  /*0ce0*/  LEA.HI R2, R13, R13, RZ, 0x1 ;  /* 0x0000000d0d027211 */ /* 0x000fe200078f08ff */
[----:B------:R-:W-:Y:S01]  /*0cf0*/  IMAD.IADD R0, R3, 0x1, -R0 ;  /* 0x0000000103007824 */ /* 0x000fe200078e0a00 */
[----:B------:R-:W-:Y:S01]  /*0d00*/  LOP3.LUT R4, R9, 0x7ffffffc, RZ, 0xc0, !PT ;  /* 0x7ffffffc09047812 */ /* 0x000fe200078ec0ff */
[----:B------:R-:W-:Y:S01]  /*0d10*/  IMAD R11, R8, 0x10, R11 ;  /* 0x00000010080b7824 */ /* 0x000fe200078e020b */
[----:B------:R-:W-:Y:S01]  /*0d20*/  LOP3.LUT R2, R2, 0x1ffffffe, RZ, 0xc0, !PT ;  /* 0x1ffffffe02027812 */ /* 0x000fe200078ec0ff */
[----:B------:R-:W-:-:S02]  /*0d30*/  IMAD R3, R7, 0x8, R6 ;  /* 0x0000000807037824 */ /* 0x000fc400078e0206 */
[----:B------:R-:W-:Y:S02]  /*0d40*/  IMAD R0, R0, 0x40, R11 ;  /* 0x0000004000007824 */ /* 0x000fe400078e020b */
[----:B------:R-:W-:Y:S01]  /*0d50*/  IMAD.IADD R4, R223, 0x1, -R4 ;  /* 0x00000001df047824 */ /* 0x000fe200078e0a04 */
[----:B------:R0:W-:Y:S01]  /*0d60*/  STL [R1+0x3c], R3 ;  /* 0x00003c0301007387 */ /* 0x0001e20000100800 */
[----:B------:R-:W-:Y:S02]  /*0d70*/  IMAD.IADD R16, R13, 0x1, -R2 ;  /* 0x000000010d107824 */ /* 0x000fe400078e0a02 */
[----:B------:R-:W-:Y:S01]  /*0d80*/  IMAD.SHL.U32 R2, R4, 0x2, RZ ;  /* 0x0000000204027824 */ /* 0x000fe200078e00ff */
[----:B------:R1:W-:Y:S01]  /*0d90*/  STL [R1+0x38], R0 ;  /* 0x0000380001007387 */ /* 0x0003e20000100800 */
[----:B------:R-:W-:Y:S02]  /*0da0*/  IMAD R16, R16, 0x8, R0 ;  /* 0x0000000810107824 */ /* 0x000fe400078e0200 */
[----:B------:R-:W-:-:S02]  /*0db0*/  VIADD R222, R2, 0x8 ;  /* 0x0000000802de7836 */ /* 0x000fc40000000000 */
        /* <DEDUP_REMOVED lines=53> */
[----:B-1----:R-:W-:-:S07]  /*1110*/  SHF.R.S32.HI R224, RZ, 0x1f, R18 ;  /* 0x0000001fffe07819 */ /* 0x002fce0000011412 */
.L_x_13683:
        /* <DEDUP_REMOVED lines=9> */
[----:B--2---:R-:W2:Y:S01]  /*11b0*/  LDG.E R4, desc[UR38][R4.64] ;  /* 0x0000002604047981 */ /* 0x004ea2000c1e1900 */
        /* <DEDUP_REMOVED lines=48> */
.L_x_13626:
        /* <DEDUP_REMOVED lines=8> */
.L_x_13627:
        /* <DEDUP_REMOVED lines=13> */
.L_x_13628:
[----:B------:R-:W-:Y:S01]  /*1610*/  ULDC UR6, c[0x0][0x448] ;  /* 0x0001120000067ab9 */ /* 0x000fe20000000800 */
[----:B------:R-:W-:Y:S02]  /*1620*/  USHF.L.U32 UR43, UR5, 0x7, URZ ;  /* 0x00000007052b7899 */ /* 0x000fe4000800063f */
[----:B------:R-:W-:Y:S02]  /*1630*/  UISETP.NE.AND UP0, UPT, UR6, 0x1, UPT ;  /* 0x000000010600788c */ /* 0x000fe4000bf05270 */
[----:B------:R-:W-:Y:S02]  /*1640*/  UIADD3 UR6, UR43, 0x7f, URZ ;  /* 0x0000007f2b067890 */ /* 0x000fe4000fffe03f */
[----:B------:R-:W-:Y:S02]  /*1650*/  UIADD3 UR50, -UR50, UR4, URZ ;  /* 0x0000000432327290 */ /* 0x000fe4000fffe13f */
[----:B------:R-:W-:Y:S02]  /*1660*/  ULOP3.LUT UR42, UR41, 0xff, URZ, 0xc0, !UPT ;  /* 0x000000ff292a7892 */ /* 0x000fe4000f8ec03f */
[----:B------:R-:W-:-:S02]  /*1670*/  UIADD3 UR7, UR50, 0x60, -UR51 ;  /* 0x0000006032077890 */ /* 0x000fc4000fffe833 */
[----:B------:R-:W-:Y:S01]  /*1680*/  USHF.R.U32.HI UR41, URZ, 0x10, UR41 ;  /* 0x000000103f297899 */ /* 0x000fe20008011629 */
[----:B------:R-:W-:Y:S01]  /*1690*/  @UP0 ULDC UR4, c[0x0][0x44c] ;  /* 0x0001130000040ab9 */ /* 0x000fe20000000800 */
[----:B------:R-:W-:Y:S01]  /*16a0*/  @UP0 ULDC UR8, c[0x0][0x450] ;  /* 0x0001140000080ab9 */ /* 0x000fe20000000800 */
[----:B------:R-:W-:Y:S02]  /*16b0*/  UIMAD.WIDE.U32 UR4, UR6, UR4, URZ ;  /* 0x00000004060472a5 */ /* 0x000fe4000f8e003f */
[----:B------:R-:W-:Y:S02]  /*16c0*/  UIADD3 UR4, UR50, 0x5f, URZ ;  /* 0x0000005f32047890 */ /* 0x000fe4000fffe03f */
[----:B------:R-:W-:Y:S02]  /*16d0*/  @UP0 USHF.R.U32.HI UR6, URZ, UR8, UR5 ;  /* 0x000000083f060299 */ /* 0x000fe40008011605 */
[----:B------:R-:W-:Y:S02]  /*16e0*/  UIMAD.WIDE UR4, UR4, 0x2aaaaaab, URZ ;  /* 0x2aaaaaab040478a5 */ /* 0x000fe4000f8e023f */
[----:B------:R-:W-:-:S02]  /*16f0*/  UIADD3 UR6, UR7, UR6, URZ ;  /* 0x0000000607067290 */ /* 0x000fc4000fffe03f */
[----:B------:R-:W-:Y:S02]  /*1700*/  USHF.R.U32.HI UR4, URZ, 0x1f, UR5 ;  /* 0x0000001f3f047899 */ /* 0x000fe40008011605 */
[----:B------:R-:W-:Y:S02]  /*1710*/  UIMAD.WIDE UR6, UR6, 0x2aaaaaab, URZ ;  /* 0x2aaaaaab060678a5 */ /* 0x000fe4000f8e023f */
[----:B------:R-:W-:Y:S02]  /*1720*/  ULEA.HI.SX32 UR4, UR5, UR4, 0x1c ;  /* 0x0000000405047291 */ /* 0x000fe4000f8fe23f */
[----:B------:R-:W-:-:S04]  /*1730*/  USHF.R.U32.HI UR6, URZ, 0x1f, UR7 ;  /* 0x0000001f3f067899 */ /* 0x000fc80008011607 */
[----:B------:R-:W-:-:S04]  /*1740*/  ULEA.HI.SX32 UR6, UR7, UR6, 0x1c ;  /* 0x0000000607067291 */ /* 0x000fc8000f8fe23f */
[----:B------:R-:W-:-:S04]  /*1750*/  UISETP.LT.AND UP0, UPT, UR4, UR6, UPT ;  /* 0x000000060400728c */ /* 0x000fc8000bf01270 */
[----:B------:R-:W-:-:S03]  /*1760*/  USEL UR9, UR4, UR6, UP0 ;  /* 0x0000000604097287 */ /* 0x000fc60008000000 */
[----:B------:R-:W-:Y:S01]  /*1770*/  UMOV UR4, URZ ;  /* 0x0000003f00047c82 */ /* 0x000fe20008000000 */
[----:B------:R-:W-:-:S06]  /*1780*/  UISETP.GE.AND UP0, UPT, UR9, 0x1, UPT ;  /* 0x000000010900788c */ /* 0x000fcc000bf06270 */
[----:B------:R-:W-:-:S13]  /*1790*/  PLOP3.LUT P0, PT, PT, PT, UP0, 0x80, 0x0 ;  /* 0x000000000000781c */ /* 0x000fda0003f0f008 */
[----:B------:R-:W-:Y:S05]  /*17a0*/  @!P0 BRA `(.L_x_13629) ;  /* 0x0000000000908947 */ /* 0x000fea0003800000 */
        /* <DEDUP_REMOVED lines=36> */
.L_x_13629:
[----:B------:R-:W-:Y:S01]  /*19f0*/  UIMAD UR40, UR42, UR4, URZ ;  /* 0x000000042a2872a4 */ /* 0x000fe2000f8e023f */
        /* <DEDUP_REMOVED lines=110> */
.L_x_13631:
        /* <DEDUP_REMOVED lines=13> */
.L_x_13810:
[----:B------:R-:W-:Y:S01]  /*21b0*/  IMAD.U32 R0, RZ, RZ, UR49 ;  /* 0x00000031ff007e24 */ /* 0x000fe2000f8e00ff */
[----:B------:R-:W-:Y:S05]  /*21c0*/  WARPSYNC.ALL ;  /* 0x0000000000007948 */ /* 0x000fea0003800000 */
[----:B------:R1:W-:Y:S01]  /*21d0*/  BAR.SYNC.DEFER_BLOCKING R7, 0x100 ;  /* 0x000400070000751d */ /* 0x0003e20000010000 */
[----:B------:R-:W-:-:S13]  /*21e0*/  ISETP.NE.AND P0, PT, R0, 0x3, PT ;  /* 0x000000030000780c */ /* 0x000fda0003f05270 */
[----:B-1----:R-:W-:Y:S05]  /*21f0*/  @!P0 BRA `(.L_x_13633) ;  /* 0x0000000000048947 */ /* 0x002fea0003800000 */
[----:B------:R-:W-:Y:S01]  /*2200*/  BPT.TRAP 0x1 ;  /* 0x000000040000795c */ /* 0x000fe20000300000 */
.L_x_13633:
[----:B------:R-:W-:Y:S01]  /*2210*/  R2UR UR22, R6 ;  /* 0x00000000061672ca */ /* 0x000fe200000e0000 */
[----:B------:R-:W-:-:S05]  /*2220*/  IMAD.U32 R9, RZ, RZ, UR47 ;  /* 0x0000002fff097e24 */ /* 0x000fca000f8e00ff */
[----:B------:R-:W-:-:S07]  /*2230*/  SHF.L.U32 R9, R9, 0x1f, RZ ;  /* 0x0000001f09097819 */ /* 0x000fce00000006ff */
[----:B------:R-:W-:-:S09]  /*2240*/  ULEA UR22, UR37, UR22, 0x3 ;  /* 0x0000001625167291 */ /* 0x000fd2000f8e183f */
[----:B------:R1:W2:Y:S01]  /*2250*/  SYNCS.PHASECHK.TRANS64.TRYWAIT P1, [UR22+0x22830], R9 ;  /* 0x02283009ff0075a7 */ /* 0x0002a20008020156 */
[----:B------:R-:W-:Y:S05]  /*2260*/  @!P0 BRA `(.L_x_13634) ;  /* 0x0000000000048947 */ /* 0x000fea0003800000 */
[----:B------:R-:W-:Y:S01]  /*2270*/  BPT.TRAP 0x1 ;  /* 0x000000040000795c */ /* 0x000fe20000300000 */
.L_x_13634:
[----:B--2---:R-:W-:Y:S05]  /*2280*/  @P1 BRA `(.L_x_13635) ;  /* 0x0000000000081947 */ /* 0x004fea0003800000 */
[----:B------:R-:W2:Y:S02]  /*2290*/  SYNCS.PHASECHK.TRANS64.TRYWAIT P1, [UR22+0x22830], R9 ;  /* 0x02283009ff0075a7 */ /* 0x000ea40008020156 */
[----:B--2---:R-:W-:Y:S05]  /*22a0*/  @!P1 BRA `(.L_x_13636) ;  /* 0x0000013000809947 */ /* 0x004fea0003800000 */
.L_x_13635:
        /* <DEDUP_REMOVED lines=8> */
[----:B------:R-:W-:Y:S01]  /*2330*/  VIADD R5, R16, UR43 ;  /* 0x0000002b10057c36 */ /* 0x000fe20008000000 */
[----:B------:R-:W-:Y:S01]  /*2340*/  UMOV UR9, 0x40000040 ;  /* 0x4000004000097882 */ /* 0x000fe20000000000 */
[----:B------:R-:W-:Y:S01]  /*2350*/  UMOV UR11, 0x40000040 ;  /* 0x40000040000b7882 */ /* 0x000fe20000000000 */
[----:B------:R-:W-:Y:S01]  /*2360*/  UIADD3 UR12, UR16, 0x6, URZ ;  /* 0x00000006100c7890 */ /* 0x000fe2000fffe03f */
[----:B------:R-:W3:Y:S01]  /*2370*/  S2R R72, SR_TID.X ;  /* 0x0000000000487919 */ /* 0x000ee20000002100 */
[----:B------:R-:W-:Y:S01]  /*2380*/  UIADD3 UR4, UR4, 0x1c400, URZ ;  /* 0x0001c40004047890 */ /* 0x000fe2000fffe03f */
[----:B------:R-:W-:Y:S01]  /*2390*/  UMOV UR13, 0x40000040 ;  /* 0x40000040000d7882 */ /* 0x000fe20000000000 */
[----:B------:R-:W-:-:S02]  /*23a0*/  UMOV UR15, 0x40000040 ;  /* 0x40000040000f7882 */ /* 0x000fc40000000000 */
[----:B------:R-:W-:-:S04]  /*23b0*/  USHF.R.U32.HI UR4, URZ, 0x4, UR4 ;  /* 0x000000043f047899 */ /* 0x000fc80008011604 */
[----:B------:R-:W-:-:S04]  /*23c0*/  ULOP3.LUT UR4, UR4, 0x3fff, URZ, 0xc0, !UPT ;  /* 0x00003fff04047892 */ /* 0x000fc8000f8ec03f */
[----:B------:R-:W-:Y:S02]  /*23d0*/  ULOP3.LUT UR20, UR4, 0x10000, URZ, 0xfc, !UPT ;  /* 0x0001000004147892 */ /* 0x000fe4000f8efc3f */
[----:B------:R-:W-:Y:S02]  /*23e0*/  UIADD3 UR4, UR16, 0x2, URZ ;  /* 0x0000000210047890 */ /* 0x000fe4000fffe03f */
[----:B------:R-:W-:-:S04]  /*23f0*/  UIMAD UR18, UR37, 0x300, UR20 ;  /* 0x00000300251278a4 */ /* 0x000fc8000f8e0214 */
[----:B------:R-:W-:Y:S02]  /*2400*/  UIADD3 UR6, UR18, 0x2, URZ ;  /* 0x0000000212067890 */ /* 0x000fe4000fffe03f */
[----:B------:R-:W-:Y:S02]  /*2410*/  UIADD3 UR10, UR18, 0x4, URZ ;  /* 0x00000004120a7890 */ /* 0x000fe4000fffe03f */
[----:B------:R-:W-:Y:S02]  /*2420*/  UIADD3 UR14, UR18, 0x6, URZ ;  /* 0x00000006120e7890 */ /* 0x000fe4000fffe03f */
[----:B------:R-:W-:Y:S01]  /*2430*/  HGMMA.64x96x16.F32.BF16 R24, gdesc[UR16], RZ, !UPT, gsb0 ;  /* 0x01600000101879f0 */ /* 0x000fe2000c0018ff */
[----:B---3--:R-:W-:Y:S02]  /*2440*/  LOP3.LUT R72, R72, 0x7f, RZ, 0xc0, !PT ;  /* 0x0000007f48487812 */ /* 0x008fe400078ec0ff */
[----:B------:R-:W-:Y:S02]  /*2450*/  WARPGROUP.DEPBAR.LE gsb0, 0x0 ;  /* 0x00008000000079c5 */ /* 0x000fe40000010000 */
[----:B------:R-:W-:-:S06]  /*2460*/  WARPGROUP.ARRIVE ;  /* 0x00000000000079c5 */ /* 0x000fcc0000000000 */
[----:B------:R-:W-:Y:S01]  /*2470*/  HGMMA.64x96x16.F32.BF16 R24, gdesc[UR4], R24, gsb0 ;  /* 0x01600000041879f0 */ /* 0x000fe20008001818 */
[----:B------:R-:W-:Y:S01]  /*2480*/  ULDC UR6, c[0x0][0x448] ;  /* 0x0001120000067ab9 */ /* 0x000fe20000000800 */
[----:B------:R-:W-:Y:S01]  /*2490*/  ULDC UR7, c[0x0][0x9d8] ;  /* 0x0002760000077ab9 */ /* 0x000fe20000000800 */
[----:B------:R-:W-:-:S06]  /*24a0*/  UISETP.NE.AND UP0, UPT, UR6, 0x1, UPT ;  /* 0x000000010600788c */ /* 0x000fcc000bf05270 */
[----:B------:R-:W-:-:S05]  /*24b0*/  PLOP3.LUT P1, PT, PT, PT, UP0, 0x80, 0x0 ;  /* 0x000000000000781c */ /* 0x000fca0003f2f008 */
[----:B------:R-:W-:-:S08]  /*24c0*/  @UP0 ULDC UR6, c[0x0][0x44c] ;  /* 0x0001130000060ab9 */ /* 0x000fd00000000800 */
[----:B------:R-:W-:Y:S01]  /*24d0*/  @P1 IMAD.HI.U32 R20, R5, UR6, RZ ;  /* 0x0000000605141c27 */ /* 0x000fe2000f8e00ff */
[----:B------:R-:W-:-:S04]  /*24e0*/  @UP0 ULDC UR6, c[0x0][0x450] ;  /* 0x0001140000060ab9 */ /* 0x000fc80000000800 */
[----:B------:R-:W-:Y:S01]  /*24f0*/  @P1 SHF.R.U32.HI R5, RZ, UR6, R20 ;  /* 0x00000006ff051c19 */ /* 0x000fe20008011614 */
[----:B------:R-:W-:-:S04]  /*2500*/  UIMAD UR6, UR52, -0x60, UR50 ;  /* 0xffffffa0340678a4 */ /* 0x000fc8000f8e0232 */
[----:B------:R-:W3:Y:S04]  /*2510*/  SHFL.IDX PT, R21, R5, 0x1, 0x1c1f ;  /* 0x003c1f0005157f89 */ /* 0x000ee800000e0000 */
[----:B------:R-:W4:Y:S01]  /*2520*/  SHFL.IDX PT, R5, R5, RZ, 0x1c1f ;  /* 0x001c1fff05057589 */ /* 0x000f2200000e0000 */
        /* <DEDUP_REMOVED lines=11> */
[----:B------:R-:W-:Y:S02]  /*25e0*/  IMAD.U32 R33, RZ, RZ, UR6 ;  /* 0x00000006ff217e24 */ /* 0x000fe4000f8e00ff */
[----:B------:R-:W-:Y:S01]  /*25f0*/  FMUL.FTZ R30, R30, UR7 ;  /* 0x000000071e1e7c20 */ /* 0x000fe20008410000 */
[----:B------:R-:W-:Y:S01]  /*2600*/  FMUL.FTZ R43, R43, UR7 ;  /* 0x000000072b2b7c20 */ /* 0x000fe20008410000 */
[----:B------:R-:W-:Y:S01]  /*2610*/  FMUL.FTZ R42, R42, UR7 ;  /* 0x000000072a2a7c20 */ /* 0x000fe20008410000 */
[----:B------:R-:W5:Y:S01]  /*2620*/  MUFU.TANH R26, R26 ;  /* 0x0000001a001a7308 */ /* 0x000f620000002400 */
[----:B------:R-:W-:Y:S01]  /*2630*/  IADD3 R20, -R2, 0x61, R33 ;  /* 0x0000006102147810 */ /* 0x000fe20007ffe121 */
[----:B------:R-:W-:Y:S01]  /*2640*/  FMUL.FTZ R8, R36, UR7 ;  /* 0x0000000724087c20 */ /* 0x000fe20008410000 */
[----:B------:R-:W-:Y:S01]  /*2650*/  FMUL.FTZ R31, R31, UR7 ;  /* 0x000000071f1f7c20 */ /* 0x000fe20008410000 */
[----:B--2---:R-:W-:Y:S01]  /*2660*/  FMUL.FTZ R0, R37, UR7 ;  /* 0x0000000725007c20 */ /* 0x004fe20008410000 */
        /* <DEDUP_REMOVED lines=15> */
[----:B0-----:R-:W-:Y:S01]  /*2760*/  FMUL.FTZ R3, R41, UR7 ;  /* 0x0000000729037c20 */ /* 0x001fe20008410000 */
[----:B------:R-:W-:Y:S01]  /*2770*/  FMUL.FTZ R4, R40, UR7 ;  /* 0x0000000728047c20 */ /* 0x000fe20008410000 */
[----:B------:R-:W-:Y:S01]  /*2780*/  FMUL.FTZ R54, R54, UR7 ;  /* 0x0000000736367c20 */ /* 0x000fe20008410000 */
[----:B------:R-:W-:Y:S01]  /*2790*/  FMUL.FTZ R55, R55, UR7 ;  /* 0x0000000737377c20 */ /* 0x000fe20008410000 */
[----:B------:R-:W-:Y:S01]  /*27a0*/  MUFU.TANH R30, R30 ;  /* 0x0000001e001e7308 */ /* 0x000fe20000002400 */
[----:B-1----:R-:W-:-:S02]  /*27b0*/  VIADD R43, R20, -UR51 ;  /* 0x80000033142b7c36 */ /* 0x002fc40008000000 */
        /* <DEDUP_REMOVED lines=15> */
[----:B0-----:R-:W-:Y:S01]  /*28b0*/  IADD3 R42, -R2, 0x60, R33 ;  /* 0x00000060022a7810 */ /* 0x001fe20007ffe121 */
[----:B------:R-:W-:Y:S01]  /*28c0*/  FMUL.FTZ R52, R52, UR7 ;  /* 0x0000000734347c20 */ /* 0x000fe20008410000 */
[----:B------:R-:W-:Y:S01]  /*28d0*/  FMUL.FTZ R53, R53, UR7 ;  /* 0x0000000735357c20 */ /* 0x000fe20008410000 */
[----:B------:R-:W-:Y:S01]  /*28e0*/  FMUL.FTZ R57, R57, UR7 ;  /* 0x0000000739397c20 */ /* 0x000fe20008410000 */
[-CC-:B---3--:R-:W-:Y:S01]  /*28f0*/  VIADDMNMX R20, R21, R43.reuse, R42.reuse, PT ;  /* 0x0000002b15147246 */ /* 0x188fe2000380012a */
[----:B------:R-:W-:Y:S01]  /*2900*/  FMUL.FTZ R60, R60, UR7 ;  /* 0x000000073c3c7c20 */ /* 0x000fe20008410000 */
[----:B----4-:R-:W-:Y:S01]  /*2910*/  VIADDMNMX R42, R5, R43, R42, PT ;  /* 0x0000002b052a7246 */ /* 0x010fe2000380012a */
[----:B------:R-:W0:Y:S01]  /*2920*/  MUFU.TANH R34, R34 ;  /* 0x0000002200227308 */ /* 0x000e220000002400 */
[C---:B------:R-:W-:Y:S01]  /*2930*/  ISETP.GT.AND P2, PT, R20.reuse, RZ, PT ;  /* 0x000000ff1400720c */ /* 0x040fe20003f44270 */
[----:B------:R-:W-:Y:S01]  /*2940*/  FMUL.FTZ R61, R61, UR7 ;  /* 0x000000073d3d7c20 */ /* 0x000fe20008410000 */
[----:B------:R-:W-:Y:S01]  /*2950*/  ISETP.GT.AND P3, PT, R20, 0x1, PT ;  /* 0x000000011400780c */ /* 0x000fe20003f64270 */
[----:B------:R-:W-:Y:S01]  /*2960*/  FMUL.FTZ R64, R64, UR7 ;  /* 0x0000000740407c20 */ /* 0x000fe20008410000 */
[----:B------:R-:W-:Y:S01]  /*2970*/  ISETP.GT.AND P4, PT, R20, 0x8, PT ;  /* 0x000000081400780c */ /* 0x000fe20003f84270 */
[----:B------:R-:W-:Y:S01]  /*2980*/  FMUL.FTZ R65, R65, UR7 ;  /* 0x0000000741417c20 */ /* 0x000fe20008410000 */
[C---:B------:R-:W-:Y:S01]  /*2990*/  ISETP.GT.AND P5, PT, R42.reuse, RZ, PT ;  /* 0x000000ff2a00720c */ /* 0x040fe20003fa4270 */
[----:B------:R-:W-:Y:S01]  /*29a0*/  MUFU.TANH R35, R35 ;  /* 0x0000002300237308 */ /* 0x000fe20000002400 */
[----:B------:R-:W-:Y:S01]  /*29b0*/  ISETP.GT.AND P6, PT, R42, 0x1, PT ;  /* 0x000000012a00780c */ /* 0x000fe20003fc4270 */
[----:B------:R-:W-:Y:S01]  /*29c0*/  FMUL.FTZ R68, R68, UR7 ;  /* 0x0000000744447c20 */ /* 0x000fe20008410000 */
[----:B------:R-:W-:-:S05]  /*29d0*/  FMUL.FTZ R69, R69, UR7 ;  /* 0x0000000745457c20 */ /* 0x000fca0008410000 */
[----:B------:R5:W-:Y:S08]  /*29e0*/  MUFU.TANH R29, R46 ;  /* 0x0000002e001d7308 */ /* 0x000bf00000002400 */
[----:B------:R2:W-:Y:S01]  /*29f0*/  MUFU.TANH R32, R47 ;  /* 0x0000002f00207308 */ /* 0x0005e20000002400 */
[----:B-----5:R-:W-:Y:S02]  /*2a00*/  FSEL R46, R26, -INF , P2 ;  /* 0xff8000001a2e7808 */ /* 0x020fe40001000000 */
[----:B------:R-:W-:-:S05]  /*2a10*/  ISETP.GT.AND P2, PT, R20, 0x9, PT ;  /* 0x000000091400780c */ /* 0x000fca0003f44270 */
[----:B------:R-:W1:Y:S01]  /*2a20*/  MUFU.TANH R38, R38 ;  /* 0x0000002600267308 */ /* 0x000e620000002400 */
[----:B--2---:R-:W-:Y:S02]  /*2a30*/  FSEL R47, R27, -INF , P3 ;  /* 0xff8000001b2f7808 */ /* 0x004fe40001800000 */
[----:B------:R-:W-:Y:S02]  /*2a40*/  ISETP.GT.AND P3, PT, R20, 0x10, PT ;  /* 0x000000101400780c */ /* 0x000fe40003f64270 */
[----:B------:R-:W-:Y:S02]  /*2a50*/  FMNMX.FTZ R21, R46, R47, !PT ;  /* 0x0000002f2e157209 */ /* 0x000fe40007810000 */
[----:B0-----:R-:W-:Y:S01]  /*2a60*/  FSEL R41, R34, -INF , P3 ;  /* 0xff80000022297808 */ /* 0x001fe20001800000 */
[----:B------:R0:W-:Y:S01]  /*2a70*/  MUFU.TANH R28, R50 ;  /* 0x00000032001c7308 */ /* 0x0001e20000002400 */
[----:B------:R-:W-:-:S07]  /*2a80*/  ISETP.GT.AND P3, PT, R20, 0x18, PT ;  /* 0x000000181400780c */ /* 0x000fce0003f64270 */
[----:B------:R1:W2:Y:S01]  /*2a90*/  MUFU.TANH R25, R39 ;  /* 0x0000002700197308 */ /* 0x0002a20000002400 */
[----:B0-----:R-:W-:Y:S02]  /*2aa0*/  FSEL R50, R30, -INF , P4 ;  /* 0xff8000001e327808 */ /* 0x001fe40002000000 */
[----:B------:R-:W-:Y:S02]  /*2ab0*/  ISETP.GT.AND P4, PT, R42, 0x8, PT ;  /* 0x000000082a00780c */ /* 0x000fe40003f84270 */
[----:B------:R-:W-:-:S03]  /*2ac0*/  FMNMX.FTZ R24, R50, R21, !PT ;  /* 0x0000001532187209 */ /* 0x000fc60007810000 */
[----:B------:R0:W3:Y:S01]  /*2ad0*/  MUFU.TANH R33, R51 ;  /* 0x0000003300217308 */ /* 0x0000e20000002400 */
[----:B-1----:R-:W-:Y:S02]  /*2ae0*/  FSEL R39, R38, -INF , P3 ;  /* 0xff80000026277808 */ /* 0x002fe40001800000 */
[----:B------:R-:W-:-:S04]  /*2af0*/  ISETP.GT.AND P3, PT, R20, 0x20, PT ;  /* 0x000000201400780c */ /* 0x000fc80003f64270 */
[----:B------:R-:W-:Y:S01]  /*2b00*/  FSEL R37, R37, -INF , P3 ;  /* 0xff80000025257808 */ /* 0x000fe20001800000 */
[----:B------:R-:W1:Y:S01]  /*2b10*/  MUFU.TANH R54, R54 ;  /* 0x0000003600367308 */ /* 0x000e620000002400 */
[----:B0-----:R-:W-:Y:S02]  /*2b20*/  FSEL R51, R31, -INF , P2 ;  /* 0xff8000001f337808 */ /* 0x001fe40001000000 */
[----:B------:R-:W-:Y:S02]  /*2b30*/  ISETP.GT.AND P2, PT, R20, 0x11, PT ;  /* 0x000000111400780c */ /* 0x000fe40003f44270 */
[----:B------:R-:W-:Y:S02]  /*2b40*/  FMNMX.FTZ R24, R51, R24, !PT ;  /* 0x0000001833187209 */ /* 0x000fe40007810000 */
[----:B------:R-:W-:Y:S01]  /*2b50*/  FSEL R40, R35, -INF , P2 ;  /* 0xff80000023287808 */ /* 0x000fe20001000000 */
[----:B------:R-:W0:Y:S01]  /*2b60*/  MUFU.TANH R55, R55 ;  /* 0x0000003700377308 */ /* 0x000e220000002400 */
[----:B------:R-:W-:-:S02]  /*2b70*/  FMNMX.FTZ R21, R41, R24, !PT ;  /* 0x0000001829157209 */ /* 0x000fc40007810000 */
[----:B------:R-:W-:Y:S02]  /*2b80*/  ISETP.GT.AND P2, PT, R20, 0x19, PT ;  /* 0x000000191400780c */ /* 0x000fe40003f44270 */
[----:B------:R-:W-:Y:S02]  /*2b90*/  FMNMX.FTZ R24, R40, R21, !PT ;  /* 0x0000001528187209 */ /* 0x000fe40007810000 */
[----:B--2---:R-:W-:Y:S01]  /*2ba0*/  FSEL R38, R25, -INF , P2 ;  /* 0xff80000019267808 */ /* 0x004fe20001000000 */
[----:B------:R-:W2:Y:S01]  /*2bb0*/  MUFU.TANH R31, R58 ;  /* 0x0000003a001f7308 */ /* 0x000ea20000002400 */
[----:B------:R-:W-:Y:S02]  /*2bc0*/  FMNMX.FTZ R21, R39, R24, !PT ;  /* 0x0000001827157209 */ /* 0x000fe40007810000 */
[----:B------:R-:W-:Y:S02]  /*2bd0*/  ISETP.GT.AND P2, PT, R20, 0x21, PT ;  /* 0x000000211400780c */ /* 0x000fe40003f44270 */
[----:B------:R-:W-:-:S02]  /*2be0*/  FMNMX.FTZ R24, R38, R21, !PT ;  /* 0x0000001526187209 */ /* 0x000fc40007810000 */
[----:B------:R-:W-:Y:S01]  /*2bf0*/  ISETP.GT.AND P3, PT, R20, 0x28, PT ;  /* 0x000000281400780c */ /* 0x000fe20003f64270 */
[----:B------:R-:W4:Y:S01]  /*2c00*/  MUFU.TANH R59, R59 ;  /* 0x0000003b003b7308 */ /* 0x000f220000002400 */
[----:B------:R-:W-:Y:S02]  /*2c10*/  FSEL R36, R36, -INF , P2 ;  /* 0xff80000024247808 */ /* 0x000fe40001000000 */
        /* <DEDUP_REMOVED lines=8> */
[----:B------:R-:W5:Y:S01]  /*2ca0*/  MUFU.TANH R63, R63 ;  /* 0x0000003f003f7308 */ /* 0x000f620000002400 */
[----:B------:R-:W-:Y:S02]  /*2cb0*/  ISETP.GT.AND P2, PT, R20, 0x31, PT ;  /* 0x000000311400780c */ /* 0x000fe40003f44270 */
[----:B------:R-:W-:Y:S02]  /*2cc0*/  FSEL R30, R28, -INF , P3 ;  /* 0xff8000001c1e7808 */ /* 0x000fe40001800000 */
[----:B------:R-:W-:-:S02]  /*2cd0*/  FMNMX.FTZ R21, R32, R21, !PT ;  /* 0x0000001520157209 */ /* 0x000fc40007810000 */
[----:B------:R-:W-:Y:S01]  /*2ce0*/  ISETP.GT.AND P3, PT, R20, 0x38, PT ;  /* 0x000000381400780c */ /* 0x000fe20003f64270 */
[----:B------:R-:W5:Y:S01]  /*2cf0*/  MUFU.TANH R66, R66 ;  /* 0x0000004200427308 */ /* 0x000f620000002400 */
[----:B---3--:R-:W-:Y:S02]  /*2d00*/  FSEL R35, R33, -INF , P2 ;  /* 0xff80000021237808 */ /* 0x008fe40001000000 */
[----:B------:R-:W-:Y:S02]  /*2d10*/  FMNMX.FTZ R24, R30, R21, !PT ;  /* 0x000000151e187209 */ /* 0x000fe40007810000 */
[----:B------:R-:W-:Y:S02]  /*2d20*/  ISETP.GT.AND P2, PT, R20, 0x39, PT ;  /* 0x000000391400780c */ /* 0x000fe40003f44270 */
[----:B-1----:R-:W-:Y:S01]  /*2d30*/  FSEL R33, R54, -INF , P3 ;  /* 0xff80000036217808 */ /* 0x002fe20001800000 */
[----:B------:R-:W1:Y:S01]  /*2d40*/  MUFU.TANH R27, R67 ;  /* 0x00000043001b7308 */ /* 0x000e620000002400 */
[----:B------:R-:W-:-:S02]  /*2d50*/  FMNMX.FTZ R24, R35, R24, !PT ;  /* 0x0000001823187209 */ /* 0x000fc40007810000 */
[C---:B------:R-:W-:Y:S02]  /*2d60*/  ISETP.GT.AND P3, PT, R20.reuse, 0x40, PT ;  /* 0x000000401400780c */ /* 0x040fe40003f64270 */
[----:B0-----:R-:W-:Y:S02]  /*2d70*/  FSEL R34, R55, -INF , P2 ;  /* 0xff80000037227808 */ /* 0x001fe40001000000 */
[----:B------:R-:W-:Y:S01]  /*2d80*/  FMNMX.FTZ R21, R33, R24, !PT ;  /* 0x0000001821157209 */ /* 0x000fe20007810000 */
[----:B------:R-:W0:Y:S01]  /*2d90*/  MUFU.TANH R70, R70 ;  /* 0x0000004600467308 */ /* 0x000e220000002400 */
[----:B------:R-:W-:Y:S02]  /*2da0*/  ISETP.GT.AND P2, PT, R20, 0x41, PT ;  /* 0x000000411400780c */ /* 0x000fe40003f44270 */
[----:B--2---:R-:W-:Y:S02]  /*2db0*/  FSEL R31, R31, -INF , P3 ;  /* 0xff8000001f1f7808 */ /* 0x004fe40001800000 */
[----:B------:R-:W-:-:S02]  /*2dc0*/  FMNMX.FTZ R24, R34, R21, !PT ;  /* 0x0000001522187209 */ /* 0x000fc40007810000 */
[C---:B------:R-:W-:Y:S01]  /*2dd0*/  ISETP.GT.AND P3, PT, R20.reuse, 0x48, PT ;  /* 0x000000481400780c */ /* 0x040fe20003f64270 */
[----:B------:R-:W2:Y:S01]  /*2de0*/  MUFU.TANH R71, R71 ;  /* 0x0000004700477308 */ /* 0x000ea20000002400 */
[----:B----4-:R-:W-:Y:S02]  /*2df0*/  FSEL R21, R59, -INF , P2 ;  /* 0xff8000003b157808 */ /* 0x010fe40001000000 */
[----:B------:R-:W-:Y:S02]  /*2e00*/  FMNMX.FTZ R24, R31, R24, !PT ;  /* 0x000000181f187209 */ /* 0x000fe40007810000 */
[----:B------:R-:W-:Y:S02]  /*2e10*/  ISETP.GT.AND P2, PT, R20, 0x49, PT ;  /* 0x000000491400780c */ /* 0x000fe40003f44270 */
[----:B-----5:R-:W-:Y:S01]  /*2e20*/  FSEL R26, R26, -INF , P3 ;  /* 0xff8000001a1a7808 */ /* 0x020fe20001800000 */
[----:B------:R-:W-:Y:S01]  /*2e30*/  MUFU.TANH R58, R44 ;  /* 0x0000002c003a7308 */ /* 0x000fe20000002400 */
[----:B------:R-:W-:-:S02]  /*2e40*/  FMNMX.FTZ R25, R21, R24, !PT ;  /* 0x0000001815197209 */ /* 0x000fc40007810000 */
[----:B------:R-:W-:Y:S02]  /*2e50*/  ISETP.GT.AND P3, PT, R20, 0x50, PT ;  /* 0x000000501400780c */ /* 0x000fe40003f64270 */
[----:B------:R-:W-:Y:S02]  /*2e60*/  FSEL R28, R63, -INF , P2 ;  /* 0xff8000003f1c7808 */ /* 0x000fe40001000000 */
[----:B------:R-:W-:Y:S01]  /*2e70*/  FMNMX.FTZ R25, R26, R25, !PT ;  /* 0x000000191a197209 */ /* 0x000fe20007810000 */
[----:B------:R-:W-:Y:S01]  /*2e80*/  MUFU.TANH R59, R45 ;  /* 0x0000002d003b7308 */ /* 0x000fe20000002400 */
[----:B------:R-:W-:Y:S02]  /*2e90*/  ISETP.GT.AND P2, PT, R20, 0x51, PT ;  /* 0x000000511400780c */ /* 0x000fe40003f44270 */
[----:B------:R-:W-:Y:S02]  /*2ea0*/  FSEL R24, R66, -INF , P3 ;  /* 0xff80000042187808 */ /* 0x000fe40001800000 */
[----:B------:R-:W-:-:S02]  /*2eb0*/  FMNMX.FTZ R25, R28, R25, !PT ;  /* 0x000000191c197209 */ /* 0x000fc40007810000 */
[----:B------:R-:W-:Y:S01]  /*2ec0*/  ISETP.GT.AND P3, PT, R20, 0x58, PT ;  /* 0x000000581400780c */ /* 0x000fe20003f64270 */
[----:B------:R-:W3:Y:S01]  /*2ed0*/  MUFU.TANH R11, R11 ;  /* 0x0000000b000b7308 */ /* 0x000ee20000002400 */
[----:B-1----:R-:W-:Y:S02]  /*2ee0*/  FSEL R27, R27, -INF , P2 ;  /* 0xff8000001b1b7808 */ /* 0x002fe40001000000 */
[----:B------:R-:W-:Y:S02]  /*2ef0*/  FMNMX.FTZ R54, R24, R25, !PT ;  /* 0x0000001918367209 */ /* 0x000fe40007810000 */
[----:B------:R-:W-:Y:S02]  /*2f00*/  ISETP.GT.AND P2, PT, R20, 0x59, PT ;  /* 0x000000591400780c */ /* 0x000fe40003f44270 */
[----:B0-----:R-:W-:Y:S01]  /*2f10*/  FSEL R25, R70, -INF , P3 ;  /* 0xff80000046197808 */ /* 0x001fe20001800000 */
[----:B------:R-:W-:Y:S01]  /*2f20*/  MUFU.TANH R15, R15 ;  /* 0x0000000f000f7308 */ /* 0x000fe20000002400 */
[----:B------:R-:W-:-:S02]  /*2f30*/  FMNMX.FTZ R54, R27, R54, !PT ;  /* 0x000000361b367209 */ /* 0x000fc40007810000 */
[----:B--2---:R-:W-:Y:S02]  /*2f40*/  FSEL R20, R71, -INF , P2 ;  /* 0xff80000047147808 */ /* 0x004fe40001000000 */
[----:B------:R-:W-:Y:S02]  /*2f50*/  FMNMX.FTZ R55, R25, R54, !PT ;  /* 0x0000003619377209 */ /* 0x000fe40007810000 */
[----:B------:R-:W-:Y:S01]  /*2f60*/  ISETP.GT.AND P3, PT, R42, 0x9, PT ;  /* 0x000000092a00780c */ /* 0x000fe20003f64270 */
[----:B------:R-:W-:Y:S01]  /*2f70*/  MUFU.TANH R14, R14 ;  /* 0x0000000e000e7308 */ /* 0x000fe20000002400 */
[----:B------:R-:W-:Y:S02]  /*2f80*/  FMNMX.FTZ R55, R20, R55, !PT ;  /* 0x0000003714377209 */ /* 0x000fe40007810000 */
[----:B---3--:R-:W-:Y:S02]  /*2f90*/  FSEL R11, R11, -INF , P5 ;  /* 0xff8000000b0b7808 */ /* 0x008fe40002800000 */
[----:B------:R-:W-:Y:S01]  /*2fa0*/  ISETP.GT.AND P2, PT, R42, 0x10, PT ;  /* 0x000000102a00780c */ /* 0x000fe20003f44270 */
[----:B------:R-:W0:Y:S02]  /*2fb0*/  SHFL.BFLY PT, R44, R55, 0x2, 0x1f ;  /* 0x0c401f00372c7f89 */ /* 0x000e2400000e0000 */
[----:B------:R-:W1:Y:S08]  /*2fc0*/  MUFU.TANH R13, R13 ;  /* 0x0000000d000d7308 */ /* 0x000e700000002400 */
[----:B------:R-:W2:Y:S08]  /*2fd0*/  MUFU.TANH R12, R12 ;  /* 0x0000000c000c7308 */ /* 0x000eb00000002400 */
[----:B------:R-:W3:Y:S01]  /*2fe0*/  MUFU.TANH R10, R10 ;  /* 0x0000000a000a7308 */ /* 0x000ee20000002400 */
[----:B-1----:R-:W-:-:S02]  /*2ff0*/  FSEL R13, R13, -INF , P3 ;  /* 0xff8000000d0d7808 */ /* 0x002fc40001800000 */
[----:B------:R-:W-:Y:S02]  /*3000*/  ISETP.GT.AND P3, PT, R42, 0x11, PT ;  /* 0x000000112a00780c */ /* 0x000fe40003f64270 */
[----:B0-----:R-:W-:-:S03]  /*3010*/  FMNMX.FTZ R44, R55, R44, !PT ;  /* 0x0000002c372c7209 */ /* 0x001fc60007810000 */
[----:B------:R-:W0:Y:S02]  /*3020*/  MUFU.TANH R8, R8 ;  /* 0x0000000800087308 */ /* 0x000e240000002400 */
[----:B------:R-:W1:Y:S06]  /*3030*/  SHFL.BFLY PT, R45, R44, 0x1, 0x1f ;  /* 0x0c201f002c2d7f89 */ /* 0x000e6c00000e0000 */
[----:B------:R-:W4:Y:S08]  /*3040*/  MUFU.TANH R0, R0 ;  /* 0x0000000000007308 */ /* 0x000f300000002400 */
[----:B------:R-:W5:Y:S08]  /*3050*/  MUFU.TANH R4, R4 ;  /* 0x0000000400047308 */ /* 0x000f700000002400 */
[----:B------:R2:W-:Y:S01]  /*3060*/  MUFU.TANH R63, R56 ;  /* 0x00000038003f7308 */ /* 0x0005e20000002400 */
[----:B-1----:R-:W-:-:S02]  /*3070*/  FMNMX.FTZ R5, R44, R45, !PT ;  /* 0x0000002d2c057209 */ /* 0x002fc40007810000 */
[----:B------:R-:W-:Y:S02]  /*3080*/  FSEL R44, R15, -INF , P6 ;  /* 0xff8000000f2c7808 */ /* 0x000fe40003000000 */
[----:B------:R-:W-:Y:S01]  /*3090*/  FSEL R15, R14, -INF , P4 ;  /* 0xff8000000e0f7808 */ /* 0x000fe20002000000 */
[----:B------:R-:W-:Y:S01]  /*30a0*/  FMUL.FTZ R43, R5, UR10 ;  /* 0x0000000a052b7c20 */ /* 0x000fe20008410000 */
[----:B------:R-:W-:Y:S01]  /*30b0*/  FMNMX.FTZ R14, R11, R44, !PT ;  /* 0x0000002c0b0e7209 */ /* 0x000fe20007810000 */
[----:B------:R-:W1:Y:S01]  /*30c0*/  MUFU.TANH R3, R3 ;  /* 0x0000000300037308 */ /* 0x000e620000002400 */
[----:B------:R-:W-:Y:S02]  /*30d0*/  FSETP.NEU.FTZ.AND P5, PT, R5, -INF , PT ;  /* 0xff8000000500780b */ /* 0x000fe40003fbd000 */
[----:B------:R-:W-:Y:S02]  /*30e0*/  FMNMX.FTZ R14, R15, R14, !PT ;  /* 0x0000000e0f0e7209 */ /* 0x000fe40007810000 */
[----:B--2---:R-:W-:-:S02]  /*30f0*/  FSEL R56, R43, RZ, P5 ;  /* 0x000000ff2b387208 */ /* 0x004fc40002800000 */
[----:B------:R-:W-:Y:S01]  /*3100*/  FSEL R43, R12, -INF , P2 ;  /* 0xff8000000c2b7808 */ /* 0x000fe20001000000 */
[----:B------:R2:W-:Y:S01]  /*3110*/  MUFU.TANH R62, R49 ;  /* 0x00000031003e7308 */ /* 0x0005e20000002400 */
[----:B------:R-:W-:Y:S01]  /*3120*/  FMNMX.FTZ R14, R13, R14, !PT ;  /* 0x0000000e0d0e7209 */ /* 0x000fe20007810000 */
[--C-:B------:R-:W-:Y:S01]  /*3130*/  FFMA.FTZ R153, R46, UR10, -R56.reuse ;  /* 0x0000000a2e997c23 */ /* 0x100fe20008010838 */
[----:B------:R-:W-:Y:S01]  /*3140*/  ISETP.GT.AND P2, PT, R42, 0x18, PT ;  /* 0x000000182a00780c */ /* 0x000fe20003f44270 */
[--C-:B------:R-:W-:Y:S01]  /*3150*/  FFMA.FTZ R155, R50, UR10, -R56.reuse ;  /* 0x0000000a329b7c23 */ /* 0x100fe20008010838 */
[----:B---3--:R-:W-:Y:S01]  /*3160*/  FSEL R45, R10, -INF , P3 ;  /* 0xff8000000a2d7808 */ /* 0x008fe20001800000 */
[--C-:B------:R-:W-:Y:S01]  /*3170*/  FFMA.FTZ R10, R47, UR10, -R56.reuse ;  /* 0x0000000a2f0a7c23 */ /* 0x100fe20008010838 */
[----:B------:R-:W-:Y:S01]  /*3180*/  FMNMX.FTZ R14, R43, R14, !PT ;  /* 0x0000000e2b0e7209 */ /* 0x000fe20007810000 */
[----:B------:R-:W3:Y:S01]  /*3190*/  MUFU.TANH R54, R48 ;  /* 0x0000003000367308 */ /* 0x000ee20000002400 */
[----:B------:R-:W-:Y:S01]  /*31a0*/  ISETP.GT.AND P3, PT, R42, 0x19, PT ;  /* 0x000000192a00780c */ /* 0x000fe20003f64270 */
[--C-:B------:R-:W-:Y:S01]  /*31b0*/  FFMA.FTZ R157, R41, UR10, -R56.reuse ;  /* 0x0000000a299d7c23 */ /* 0x100fe20008010838 */
[----:B0-----:R-:W-:Y:S01]  /*31c0*/  FSEL R8, R8, -INF , P2 ;  /* 0xff80000008087808 */ /* 0x001fe20001000000 */
[--C-:B------:R-:W-:Y:S01]  /*31d0*/  FFMA.FTZ R12, R40, UR10, -R56.reuse ;  /* 0x0000000a280c7c23 */ /* 0x100fe20008010838 */
[----:B------:R-:W-:Y:S01]  /*31e0*/  FMNMX.FTZ R47, R45, R14, !PT ;  /* 0x0000000e2d2f7209 */ /* 0x000fe20007810000 */
[--C-:B------:R-:W-:Y:S01]  /*31f0*/  FFMA.FTZ R159, R39, UR10, -R56.reuse ;  /* 0x0000000a279f7c23 */ /* 0x100fe20008010838 */
[----:B------:R-:W-:Y:S01]  /*3200*/  ISETP.GT.AND P2, PT, R42, 0x20, PT ;  /* 0x000000202a00780c */ /* 0x000fe20003f44270 */
[----:B------:R-:W0:Y:S01]  /*3210*/  MUFU.TANH R52, R52 ;  /* 0x0000003400347308 */ /* 0x000e220000002400 */
[----:B----4-:R-:W-:Y:S01]  /*3220*/  FSEL R46, R0, -INF , P3 ;  /* 0xff800000002e7808 */ /* 0x010fe20001800000 */
[--C-:B------:R-:W-:Y:S01]  /*3230*/  FFMA.FTZ R14, R38, UR10, -R56.reuse ;  /* 0x0000000a260e7c23 */ /* 0x100fe20008010838 */
[----:B--2---:R-:W-:Y:S01]  /*3240*/  FMNMX.FTZ R49, R8, R47, !PT ;  /* 0x0000002f08317209 */ /* 0x004fe20007810000 */
[--C-:B------:R-:W-:Y:S01]  /*3250*/  FFMA.FTZ R161, R37, UR10, -R56.reuse ;  /* 0x0000000a25a17c23 */ /* 0x100fe20008010838 */
[----:B-----5:R-:W-:Y:S01]  /*3260*/  FSEL R47, R4, -INF , P2 ;  /* 0xff800000042f7808 */ /* 0x020fe20001000000 */
[--C-:B------:R-:W-:Y:S01]  /*3270*/  FFMA.FTZ R29, R29, UR10, -R56.reuse ;  /* 0x0000000a1d1d7c23 */ /* 0x100fe20008010838 */
[----:B------:R-:W-:Y:S01]  /*3280*/  ISETP.GT.AND P3, PT, R42, 0x21, PT ;  /* 0x000000212a00780c */ /* 0x000fe20003f64270 */
[----:B------:R2:W-:Y:S01]  /*3290*/  MUFU.EX2 R0, R10 ;  /* 0x0000000a00007308 */ /* 0x0005e20000000800 */
[----:B------:R-:W-:Y:S01]  /*32a0*/  FMNMX.FTZ R4, R46, R49, !PT ;  /* 0x000000312e047209 */ /* 0x000fe20007810000 */
[--C-:B------:R-:W-:Y:S01]  /*32b0*/  FFMA.FTZ R21, R21, UR10, -R56.reuse ;  /* 0x0000000a15157c23 */ /* 0x100fe20008010838 */
[----:B------:R-:W-:Y:S01]  /*32c0*/  ISETP.GT.AND P2, PT, R42, 0x28, PT ;  /* 0x000000282a00780c */ /* 0x000fe20003f44270 */
[--C-:B------:R-:W-:Y:S01]  /*32d0*/  FFMA.FTZ R32, R32, UR10, -R56.reuse ;  /* 0x0000000a20207c23 */ /* 0x100fe20008010838 */
[----:B-1----:R-:W-:Y:S01]  /*32e0*/  FSEL R3, R3, -INF , P3 ;  /* 0xff80000003037808 */ /* 0x002fe20001800000 */
[--C-:B------:R-:W-:Y:S01]  /*32f0*/  FFMA.FTZ R30, R30, UR10, -R56.reuse ;  /* 0x0000000a1e1e7c23 */ /* 0x100fe20008010838 */
[----:B------:R-:W-:Y:S01]  /*3300*/  FMNMX.FTZ R4, R47, R4, !PT ;  /* 0x000000042f047209 */ /* 0x000fe20007810000 */
[----:B------:R-:W1:Y:S01]  /*3310*/  MUFU.TANH R53, R53 ;  /* 0x0000003500357308 */ /* 0x000e620000002400 */
[--C-:B--2---:R-:W-:Y:S01]  /*3320*/  FFMA.FTZ R10, R51, UR10, -R56.reuse ;  /* 0x0000000a330a7c23 */ /* 0x104fe20008010838 */
[----:B------:R-:W-:Y:S01]  /*3330*/  ISETP.GT.AND P3, PT, R42, 0x29, PT ;  /* 0x000000292a00780c */ /* 0x000fe20003f64270 */
[--C-:B------:R-:W-:Y:S01]  /*3340*/  FFMA.FTZ R35, R35, UR10, -R56.reuse ;  /* 0x0000000a23237c23 */ /* 0x100fe20008010838 */
[----:B------:R-:W-:Y:S01]  /*3350*/  FSEL R48, R58, -INF , P2 ;  /* 0xff8000003a307808 */ /* 0x000fe20001000000 */
[--C-:B------:R-:W-:Y:S01]  /*3360*/  FFMA.FTZ R33, R33, UR10, -R56.reuse ;  /* 0x0000000a21217c23 */ /* 0x100fe20008010838 */
[----:B------:R-:W-:Y:S01]  /*3370*/  FMNMX.FTZ R51, R3, R4, !PT ;  /* 0x0000000403337209 */ /* 0x000fe20007810000 */
[--C-:B------:R-:W-:Y:S01]  /*3380*/  FFMA.FTZ R34, R34, UR10, -R56.reuse ;  /* 0x0000000a22227c23 */ /* 0x100fe20008010838 */
[----:B------:R-:W-:Y:S01]  /*3390*/  ISETP.GT.AND P2, PT, R42, 0x30, PT ;  /* 0x000000302a00780c */ /* 0x000fe20003f44270 */
[----:B------:R-:W2:Y:S01]  /*33a0*/  MUFU.TANH R57, R57 ;  /* 0x0000003900397308 */ /* 0x000ea20000002400 */
[----:B------:R-:W-:Y:S01]  /*33b0*/  FSEL R49, R59, -INF , P3 ;  /* 0xff8000003b317808 */ /* 0x000fe20001800000 */
[--C-:B------:R-:W-:Y:S01]  /*33c0*/  FFMA.FTZ R31, R31, UR10, -R56.reuse ;  /* 0x0000000a1f1f7c23 */ /* 0x100fe20008010838 */
[----:B------:R-:W-:Y:S01]  /*33d0*/  FMNMX.FTZ R4, R48, R51, !PT ;  /* 0x0000003330047209 */ /* 0x000fe20007810000 */
[--C-:B------:R-:W-:Y:S01]  /*33e0*/  FFMA.FTZ R26, R26, UR10, -R56.reuse ;  /* 0x0000000a1a1a7c23 */ /* 0x100fe20008010838 */
[----:B------:R-:W-:Y:S01]  /*33f0*/  ISETP.GT.AND P3, PT, R42, 0x31, PT ;  /* 0x000000312a00780c */ /* 0x000fe20003f64270 */
[--C-:B------:R-:W-:Y:S01]  /*3400*/  FFMA.FTZ R28, R28, UR10, -R56.reuse ;  /* 0x0000000a1c1c7c23 */ /* 0x100fe20008010838 */
[----:B---3--:R-:W-:Y:S01]  /*3410*/  FSEL R50, R54, -INF , P2 ;  /* 0xff80000036327808 */ /* 0x008fe20001000000 */
[----:B------:R-:W3:Y:S01]  /*3420*/  MUFU.TANH R60, R60 ;  /* 0x0000003c003c7308 */ /* 0x000ee20000002400 */
[----:B------:R-:W-:Y:S01]  /*3430*/  FMNMX.FTZ R51, R49, R4, !PT ;  /* 0x0000000431337209 */ /* 0x000fe20007810000 */
[--C-:B------:R-:W-:Y:S01]  /*3440*/  FFMA.FTZ R24, R24, UR10, -R56.reuse ;  /* 0x0000000a18187c23 */ /* 0x100fe20008010838 */
[----:B------:R-:W-:Y:S01]  /*3450*/  ISETP.GT.AND P2, PT, R42, 0x38, PT ;  /* 0x000000382a00780c */ /* 0x000fe20003f44270 */
[--C-:B------:R-:W-:Y:S01]  /*3460*/  FFMA.FTZ R27, R27, UR10, -R56.reuse ;  /* 0x0000000a1b1b7c23 */ /* 0x100fe20008010838 */
[----:B------:R-:W-:Y:S01]  /*3470*/  FSEL R41, R62, -INF , P3 ;  /* 0xff8000003e297808 */ /* 0x000fe20001800000 */
[----:B------:R-:W-:Y:S01]  /*3480*/  FFMA.FTZ R25, R25, UR10, -R56 ;  /* 0x0000000a19197c23 */ /* 0x000fe20008010838 */
[----:B------:R-:W-:Y:S01]  /*3490*/  FMNMX.FTZ R4, R50, R51, !PT ;  /* 0x0000003332047209 */ /* 0x000fe20007810000 */
[----:B------:R-:W4:Y:S01]  /*34a0*/  MUFU.TANH R61, R61 ;  /* 0x0000003d003d7308 */ /* 0x000f220000002400 */
[----:B------:R-:W-:-:S02]  /*34b0*/  ISETP.GT.AND P3, PT, R42, 0x39, PT ;  /* 0x000000392a00780c */ /* 0x000fc40003f64270 */
[----:B0-----:R-:W-:Y:S02]  /*34c0*/  FSEL R51, R52, -INF , P2 ;  /* 0xff80000034337808 */ /* 0x001fe40001000000 */
[----:B------:R-:W-:Y:S02]  /*34d0*/  FMNMX.FTZ R4, R41, R4, !PT ;  /* 0x0000000429047209 */ /* 0x000fe40007810000 */
[----:B-1----:R-:W-:Y:S01]  /*34e0*/  FSEL R40, R53, -INF , P3 ;  /* 0xff80000035287808 */ /* 0x002fe20001800000 */
[----:B------:R-:W0:Y:S01]  /*34f0*/  MUFU.TANH R64, R64 ;  /* 0x0000004000407308 */ /* 0x000e220000002400 */
[C---:B------:R-:W-:Y:S02]  /*3500*/  ISETP.GT.AND P2, PT, R42.reuse, 0x40, PT ;  /* 0x000000402a00780c */ /* 0x040fe40003f44270 */
[----:B------:R-:W-:Y:S02]  /*3510*/  FMNMX.FTZ R53, R51, R4, !PT ;  /* 0x0000000433357209 */ /* 0x000fe40007810000 */
[----:B------:R-:W-:-:S02]  /*3520*/  ISETP.GT.AND P3, PT, R42, 0x41, PT ;  /* 0x000000412a00780c */ /* 0x000fc40003f64270 */
[----:B------:R-:W-:Y:S01]  /*3530*/  FSEL R52, R63, -INF , P2 ;  /* 0xff8000003f347808 */ /* 0x000fe20001000000 */
[----:B------:R-:W1:Y:S01]  /*3540*/  MUFU.TANH R65, R65 ;  /* 0x0000004100417308 */ /* 0x000e620000002400 */
[----:B------:R-:W-:Y:S02]  /*3550*/  FMNMX.FTZ R53, R40, R53, !PT ;  /* 0x0000003528357209 */ /* 0x000fe40007810000 */
[----:B------:R-:W-:Y:S02]  /*3560*/  ISETP.GT.AND P2, PT, R42, 0x48, PT ;  /* 0x000000482a00780c */ /* 0x000fe40003f44270 */
[----:B--2---:R-:W-:Y:S01]  /*3570*/  FSEL R39, R57, -INF , P3 ;  /* 0xff80000039277808 */ /* 0x004fe20001800000 */
[--C-:B------:R-:W-:Y:S01]  /*3580*/  FFMA.FTZ R57, R36, UR10, -R56.reuse ;  /* 0x0000000a24397c23 */ /* 0x100fe20008010838 */
[----:B------:R-:W-:Y:S01]  /*3590*/  FMNMX.FTZ R4, R52, R53, !PT ;  /* 0x0000003534047209 */ /* 0x000fe20007810000 */
[----:B------:R-:W2:Y:S01]  /*35a0*/  MUFU.TANH R68, R68 ;  /* 0x0000004400447308 */ /* 0x000ea20000002400 */
[----:B------:R-:W-:Y:S01]  /*35b0*/  ISETP.GT.AND P3, PT, R42, 0x49, PT ;  /* 0x000000492a00780c */ /* 0x000fe20003f64270 */
[----:B------:R-:W-:Y:S01]  /*35c0*/  FFMA.FTZ R56, R20, UR10, -R56 ;  /* 0x0000000a14387c23 */ /* 0x000fe20008010838 */
[----:B---3--:R-:W-:-:S02]  /*35d0*/  FSEL R53, R60, -INF , P2 ;  /* 0xff8000003c357808 */ /* 0x008fc40001000000 */
[----:B------:R-:W-:Y:S02]  /*35e0*/  FMNMX.FTZ R4, R39, R4, !PT ;  /* 0x0000000427047209 */ /* 0x000fe40007810000 */
[C---:B------:R-:W-:Y:S01]  /*35f0*/  ISETP.GT.AND P2, PT, R42.reuse, 0x50, PT ;  /* 0x000000502a00780c */ /* 0x040fe20003f44270 */
[----:B------:R-:W3:Y:S01]  /*3600*/  MUFU.TANH R69, R69 ;  /* 0x0000004500457308 */ /* 0x000ee20000002400 */
[----:B----4-:R-:W-:Y:S02]  /*3610*/  FSEL R38, R61, -INF , P3 ;  /* 0xff8000003d267808 */ /* 0x010fe40001800000 */
[----:B------:R-:W-:Y:S02]  /*3620*/  FMNMX.FTZ R55, R53, R4, !PT ;  /* 0x0000000435377209 */ /* 0x000fe40007810000 */
[----:B------:R-:W-:Y:S02]  /*3630*/  ISETP.GT.AND P3, PT, R42, 0x51, PT ;  /* 0x000000512a00780c */ /* 0x000fe40003f64270 */
[----:B0-----:R-:W-:Y:S01]  /*3640*/  FSEL R54, R64, -INF , P2 ;  /* 0xff80000040367808 */ /* 0x001fe20001000000 */
[----:B------:R0:W-:Y:S01]  /*3650*/  MUFU.EX2 R163, R29 ;  /* 0x0000001d00a37308 */ /* 0x0001e20000000800 */
[----:B------:R-:W-:-:S02]  /*3660*/  FMNMX.FTZ R55, R38, R55, !PT ;  /* 0x0000003726377209 */ /* 0x000fc40007810000 */
[----:B------:R-:W-:Y:S02]  /*3670*/  ISETP.GT.AND P2, PT, R42, 0x58, PT ;  /* 0x000000582a00780c */ /* 0x000fe40003f44270 */
[----:B-1----:R-:W-:Y:S02]  /*3680*/  FSEL R37, R65, -INF , P3 ;  /* 0xff80000041257808 */ /* 0x002fe40001800000 */
[----:B------:R-:W-:Y:S01]  /*3690*/  FMNMX.FTZ R4, R54, R55, !PT ;  /* 0x0000003736047209 */ /* 0x000fe20007810000 */
[----:B------:R1:W-:Y:S01]  /*36a0*/  MUFU.EX2 R60, R21 ;  /* 0x00000015003c7308 */ /* 0x0003e20000000800 */
[----:B------:R-:W-:Y:S02]  /*36b0*/  ISETP.GT.AND P3, PT, R42, 0x59, PT ;  /* 0x000000592a00780c */ /* 0x000fe40003f64270 */
[----:B--2---:R-:W-:Y:S02]  /*36c0*/  FSEL R42, R68, -INF , P2 ;  /* 0xff800000442a7808 */ /* 0x004fe40001000000 */
[----:B------:R-:W-:-:S02]  /*36d0*/  FMNMX.FTZ R55, R37, R4, !PT ;  /* 0x0000000425377209 */ /* 0x000fc40007810000 */
[----:B---3--:R-:W-:Y:S01]  /*36e0*/  FSEL R36, R69, -INF , P3 ;  /* 0xff80000045247808 */ /* 0x008fe20001800000 */
[----:B------:R-:W2:Y:S01]  /*36f0*/  MUFU.EX2 R153, R153 ;  /* 0x0000009900997308 */ /* 0x000ea20000000800 */
        /* <DEDUP_REMOVED lines=14> */
[----:B------:R-:W-:Y:S01]  /*37e0*/  IMAD.U32 R29, RZ, RZ, UR22 ;  /* 0x00000016ff1d7e24 */ /* 0x000fe2000f8e00ff */
[C---:B------:R-:W-:Y:S01]  /*37f0*/  FSETP.NEU.FTZ.AND P2, PT, R4.reuse, -INF , PT ;  /* 0xff8000000400780b */ /* 0x040fe20003f5d000 */
[----:B-1----:R-:W-:-:S05]  /*3800*/  FMUL.FTZ R21, R4, UR10 ;  /* 0x0000000a04157c20 */ /* 0x002fca0008410000 */
        /* <DEDUP_REMOVED lines=30> */
[----:B------:R-:W-:-:S04]  /*39f0*/  FFMA.FTZ R20, R36, UR10, -R20 ;  /* 0x0000000a24147c23 */ /* 0x000fc80008010814 */
[----:B------:R-:W3:Y:S01]  /*3a00*/  MUFU.EX2 R15, R15 ;  /* 0x0000000f000f7308 */ /* 0x000ee20000000800 */
[----:B--2---:R-:W-:Y:S01]  /*3a10*/  FADD.FTZ R8, R153, R0 ;  /* 0x0000000099087221 */ /* 0x004fe20000010000 */
[----:B0-----:R-:W-:Y:S02]  /*3a20*/  SHF.R.U32.HI R72, RZ, 0x7, R72 ;  /* 0x00000007ff487819 */ /* 0x001fe40000011648 */
[----:B------:R-:W-:Y:S02]  /*3a30*/  F2FP.BF16.F32.PACK_AB R153, R0, R153 ;  /* 0x000000990099723e */ /* 0x000fe400000010ff */
[----:B-1----:R-:W-:Y:S02]  /*3a40*/  F2FP.BF16.F32.PACK_AB R152, R44, R11 ;  /* 0x0000000b2c98723e */ /* 0x002fe400000010ff */
[----:B------:R0:W1:Y:S08]  /*3a50*/  MUFU.EX2 R154, R13 ;  /* 0x0000000d009a7308 */ /* 0x0000700000000800 */
[----:B------:R-:W2:Y:S01]  /*3a60*/  MUFU.EX2 R43, R43 ;  /* 0x0000002b002b7308 */ /* 0x000ea20000000800 */
[----:B0-----:R-:W-:Y:S01]  /*3a70*/  FADD.FTZ R13, R155, R8 ;  /* 0x000000089b0d7221 */ /* 0x001fe20000010000 */
[----:B------:R-:W-:-:S03]  /*3a80*/  F2FP.BF16.F32.PACK_AB R155, R10, R155 ;  /* 0x0000009b0a9b723e */ /* 0x000fc600000010ff */
[----:B------:R-:W-:-:S03]  /*3a90*/  FADD.FTZ R8, R10, R13 ;  /* 0x0000000d0a087221 */ /* 0x000fc60000010000 */
[----:B------:R0:W-:Y:S08]  /*3aa0*/  MUFU.EX2 R160, R3 ;  /* 0x0000000300a07308 */ /* 0x0001f00000000800 */
[----:B------:R-:W4:Y:S01]  /*3ab0*/  MUFU.EX2 R156, R45 ;  /* 0x0000002d009c7308 */ /* 0x000f220000000800 */
[----:B0-----:R-:W-:Y:S01]  /*3ac0*/  FADD.FTZ R3, R157, R8 ;  /* 0x000000089d037221 */ /* 0x001fe20000010000 */
[----:B------:R-:W-:Y:S01]  /*3ad0*/  FADD.FTZ R8, R11, R44 ;  /* 0x0000002c0b087221 */ /* 0x000fe20000010000 */
[----:B------:R-:W-:-:S02]  /*3ae0*/  F2FP.BF16.F32.PACK_AB R157, R12, R157 ;  /* 0x0000009d0c9d723e */ /* 0x000fc400000010ff */
[----:B------:R-:W-:Y:S01]  /*3af0*/  FADD.FTZ R28, R12, R3 ;  /* 0x000000030c1c7221 */ /* 0x000fe20000010000 */
[----:B---3--:R-:W-:Y:S01]  /*3b00*/  FADD.FTZ R3, R15, R8 ;  /* 0x000000080f037221 */ /* 0x008fe20000010000 */
[----:B------:R-:W-:Y:S01]  /*3b10*/  IADD3 R8, -R72, 0xb, RZ ;  /* 0x0000000b48087810 */ /* 0x000fe20007ffe1ff */
[----:B------:R0:W3:Y:S01]  /*3b20*/  MUFU.EX2 R21, R46 ;  /* 0x0000002e00157308 */ /* 0x0000e20000000800 */
[----:B------:R-:W-:Y:S01]  /*3b30*/  FADD.FTZ R13, R159, R28 ;  /* 0x0000001c9f0d7221 */ /* 0x000fe20000010000 */
[----:B-1----:R-:W-:Y:S01]  /*3b40*/  FADD.FTZ R28, R154, R3 ;  /* 0x000000039a1c7221 */ /* 0x002fe20000010000 */
[----:B------:R-:W-:Y:S01]  /*3b50*/  @!P2 VIADD R3, R29, 0x22840 ;  /* 0x000228401d03a836 */ /* 0x000fe20000000000 */
[----:B------:R-:W-:Y:S02]  /*3b60*/  F2FP.BF16.F32.PACK_AB R159, R14, R159 ;  /* 0x0000009f0e9f723e */ /* 0x000fe400000010ff */
[----:B------:R-:W-:Y:S02]  /*3b70*/  F2FP.BF16.F32.PACK_AB R154, R154, R15 ;  /* 0x0000000f9a9a723e */ /* 0x000fe400000010ff */
[----:B------:R-:W1:Y:S01]  /*3b80*/  MUFU.EX2 R32, R32 ;  /* 0x0000002000207308 */ /* 0x000e620000000800 */
[----:B0-----:R-:W-:Y:S01]  /*3b90*/  FADD.FTZ R46, R14, R13 ;  /* 0x0000000d0e2e7221 */ /* 0x001fe20000010000 */
[----:B--2---:R-:W-:Y:S01]  /*3ba0*/  FADD.FTZ R13, R43, R28 ;  /* 0x0000001c2b0d7221 */ /* 0x004fe20000010000 */
[----:B------:R-:W-:Y:S01]  /*3bb0*/  @!P2 PRMT R3, RZ, 0x654, R3 ;  /* 0x00000654ff03a816 */ /* 0x000fe20000000003 */
[----:B------:R0:W-:Y:S06]  /*3bc0*/  BAR.ARV R8, 0x100 ;  /* 0x000400080000751d */ /* 0x0001ec0000002000 */
[----:B------:R-:W2:Y:S01]  /*3bd0*/  MUFU.EX2 R47, R47 ;  /* 0x0000002f002f7308 */ /* 0x000ea20000000800 */
[----:B------:R-:W-:Y:S01]  /*3be0*/  FADD.FTZ R29, R161, R46 ;  /* 0x0000002ea11d7221 */ /* 0x000fe20000010000 */
[----:B----4-:R-:W-:Y:S01]  /*3bf0*/  FADD.FTZ R13, R156, R13 ;  /* 0x0000000d9c0d7221 */ /* 0x010fe20000010000 */
[----:B------:R2:W-:Y:S01]  /*3c00*/  @!P2 SYNCS.ARRIVE.TRANS64.RED.A1T0 RZ, [R3+URZ], RZ ;  /* 0x000000ff03ffa9a7 */ /* 0x0005e2000810043f */
[C---:B------:R-:W-:Y:S01]  /*3c10*/  F2FP.BF16.F32.PACK_AB R161, R58.reuse, R161 ;  /* 0x000000a13aa1723e */ /* 0x040fe200000010ff */
[----:B------:R-:W-:Y:S01]  /*3c20*/  FADD.FTZ R46, R58, R29 ;  /* 0x0000001d3a2e7221 */ /* 0x000fe20000010000 */
[----:B------:R-:W-:Y:S01]  /*3c30*/  FADD.FTZ R28, R158, R13 ;  /* 0x0000000d9e1c7221 */ /* 0x000fe20000010000 */
[----:B------:R-:W-:Y:S01]  /*3c40*/  F2FP.BF16.F32.PACK_AB R156, R156, R43 ;  /* 0x0000002b9c9c723e */ /* 0x000fe200000010ff */
[----:B------:R-:W4:Y:S01]  /*3c50*/  MUFU.EX2 R30, R30 ;  /* 0x0000001e001e7308 */ /* 0x000f220000000800 */
[----:B------:R-:W-:Y:S01]  /*3c60*/  FADD.FTZ R13, R163, R46 ;  /* 0x0000002ea30d7221 */ /* 0x000fe20000010000 */
[----:B---3--:R-:W-:Y:S01]  /*3c70*/  FADD.FTZ R28, R21, R28 ;  /* 0x0000001c151c7221 */ /* 0x008fe20000010000 */
[----:B-1----:R-:W-:-:S02]  /*3c80*/  F2FP.BF16.F32.PACK_AB R163, R32, R163 ;  /* 0x000000a320a3723e */ /* 0x002fc400000010ff */
[----:B------:R-:W-:Y:S01]  /*3c90*/  FADD.FTZ R13, R32, R13 ;  /* 0x0000000d200d7221 */ /* 0x000fe20000010000 */
[----:B------:R-:W-:Y:S02]  /*3ca0*/  F2FP.BF16.F32.PACK_AB R158, R21, R158 ;  /* 0x0000009e159e723e */ /* 0x000fe400000010ff */
[----:B------:R-:W1:Y:S01]  /*3cb0*/  MUFU.EX2 R35, R35 ;  /* 0x0000002300237308 */ /* 0x000e620000000800 */
[----:B--2---:R-:W-:-:S04]  /*3cc0*/  FADD.FTZ R3, R47, R28 ;  /* 0x0000001c2f037221 */ /* 0x004fc80000010000 */
[C---:B------:R-:W-:Y:S01]  /*3cd0*/  FADD.FTZ R3, R160.reuse, R3 ;  /* 0x00000003a0037221 */ /* 0x040fe20000010000 */
[----:B------:R-:W-:Y:S02]  /*3ce0*/  F2FP.BF16.F32.PACK_AB R160, R160, R47 ;  /* 0x0000002fa0a0723e */ /* 0x000fe400000010ff */
[----:B------:R-:W2:Y:S01]  /*3cf0*/  MUFU.EX2 R48, R48 ;  /* 0x0000003000307308 */ /* 0x000ea20000000800 */
[----:B----4-:R-:W-:-:S07]  /*3d00*/  FADD.FTZ R28, R30, R13 ;  /* 0x0000000d1e1c7221 */ /* 0x010fce0000010000 */
        /* <DEDUP_REMOVED lines=16> */
[----:B-1----:R-:W-:Y:S01]  /*3e10*/  FADD.FTZ R3, R31, R28 ;  /* 0x0000001c1f037221 */ /* 0x002fe20000010000 */
[----:B------:R-:W-:-:S03]  /*3e20*/  F2FP.BF16.F32.PACK_AB R169, R60, R31 ;  /* 0x0000001f3ca9723e */ /* 0x000fc600000010ff */
[----:B------:R-:W-:-:S03]  /*3e30*/  FADD.FTZ R13, R60, R3 ;  /* 0x000000033c0d7221 */ /* 0x000fc60000010000 */
[----:B------:R-:W1:Y:S01]  /*3e40*/  MUFU.EX2 R26, R26 ;  /* 0x0000001a001a7308 */ /* 0x000e620000000800 */
[C---:B--2---:R-:W-:Y:S01]  /*3e50*/  FADD.FTZ R0, R41.reuse, R0 ;  /* 0x0000000029007221 */ /* 0x044fe20000010000 */
[----:B------:R-:W-:-:S06]  /*3e60*/  F2FP.BF16.F32.PACK_AB R164, R41, R50 ;  /* 0x0000003229a4723e */ /* 0x000fcc00000010ff */
[----:B------:R-:W2:Y:S01]  /*3e70*/  MUFU.EX2 R40, R40 ;  /* 0x0000002800287308 */ /* 0x000ea20000000800 */
[----:B---3--:R-:W-:-:S07]  /*3e80*/  FADD.FTZ R3, R51, R0 ;  /* 0x0000000033037221 */ /* 0x008fce0000010000 */
[----:B------:R-:W3:Y:S01]  /*3e90*/  MUFU.EX2 R52, R52 ;  /* 0x0000003400347308 */ /* 0x000ee20000000800 */
[----:B-1----:R-:W-:-:S04]  /*3ea0*/  FADD.FTZ R0, R26, R13 ;  /* 0x0000000d1a007221 */ /* 0x002fc80000010000 */
[C---:B------:R-:W-:Y:S01]  /*3eb0*/  FADD.FTZ R13, R171.reuse, R0 ;  /* 0x00000000ab0d7221 */ /* 0x040fe20000010000 */
[----:B------:R-:W-:Y:S02]  /*3ec0*/  F2FP.BF16.F32.PACK_AB R171, R171, R26 ;  /* 0x0000001aabab723e */ /* 0x000fe400000010ff */
        /* <DEDUP_REMOVED lines=26> */
[----:B---3--:R-:W-:Y:S01]  /*4070*/  FADD.FTZ R10, R42, R3 ;  /* 0x000000032a0a7221 */ /* 0x008fe20000010000 */
[C---:B-1----:R-:W-:Y:S01]  /*4080*/  FADD.FTZ R0, R56.reuse, R29 ;  /* 0x0000001d38007221 */ /* 0x042fe20000010000 */
[----:B------:R-:W-:Y:S02]  /*4090*/  F2FP.BF16.F32.PACK_AB R175, R56, R25 ;  /* 0x0000001938af723e */ /* 0x000fe400000010ff */
[C---:B--2---:R-:W-:Y:S01]  /*40a0*/  FADD.FTZ R3, R13.reuse, R10 ;  /* 0x0000000a0d037221 */ /* 0x044fe20000010000 */
[----:B------:R-:W-:Y:S01]  /*40b0*/  F2FP.BF16.F32.PACK_AB R174, R13, R42 ;  /* 0x0000002a0dae723e */ /* 0x000fe200000010ff */
[----:B0-----:R-:W-:Y:S06]  /*40c0*/  @!P0 BRA `(.L_x_13637) ;  /* 0x0000000000048947 */ /* 0x001fec0003800000 */
[----:B------:R-:W-:Y:S01]  /*40d0*/  BPT.TRAP 0x1 ;  /* 0x000000040000795c */ /* 0x000fe20000300000 */
.L_x_13637:
[----:B------:R0:W1:Y:S01]  /*40e0*/  SYNCS.PHASECHK.TRANS64.TRYWAIT P3, [UR22+0x22850], R9 ;  /* 0x02285009ff0075a7 */ /* 0x0000620008060156 */
[----:B------:R-:W-:Y:S05]  /*40f0*/  @!P0 BRA `(.L_x_13638) ;  /* 0x0000000000048947 */ /* 0x000fea0003800000 */
[----:B------:R-:W-:Y:S01]  /*4100*/  BPT.TRAP 0x1 ;  /* 0x000000040000795c */ /* 0x000fe20000300000 */
.L_x_13638:
[----:B-1----:R-:W-:Y:S05]  /*4110*/  @P3 BRA `(.L_x_13639) ;  /* 0x0000000000083947 */ /* 0x002fea0003800000 */
[----:B------:R-:W1:Y:S02]  /*4120*/  SYNCS.PHASECHK.TRANS64.TRYWAIT P3, [UR22+0x22850], R9 ;  /* 0x02285009ff0075a7 */ /* 0x000e640008060156 */
[----:B-1----:R-:W-:Y:S05]  /*4130*/  @!P3 BRA `(.L_x_13640) ;  /* 0x0000011000f4b947 */ /* 0x002fea0003800000 */
.L_x_13639:
[----:B------:R-:W-:Y:S01]  /*4140*/  R2UR UR6, R6 ;  /* 0x00000000060672ca */ /* 0x000fe200000e0000 */
[----:B------:R2:W-:Y:S01]  /*4150*/  BAR.SYNC.DEFER_BLOCKING R7, 0x100 ;  /* 0x000400070000751d */ /* 0x0005e20000010000 */
[----:B------:R-:W-:-:S05]  /*4160*/  UIADD3 UR23, UR52, -0x2, URZ ;  /* 0xfffffffe34177890 */ /* 0x000fca000fffe03f */
[----:B------:R-:W-:Y:S01]  /*4170*/  UMOV UR7, 0x40000040 ;  /* 0x4000004000077882 */ /* 0x000fe20000000000 */
[----:B------:R-:W-:Y:S01]  /*4180*/  @UP0 ULDC UR14, c[0x0][0x450] ;  /* 0x00011400000e0ab9 */ /* 0x000fe20000000800 */
[----:B------:R-:W-:-:S04]  /*4190*/  VOTEU.ALL UP1, P2 ;  /* 0x00000000003f7886 */ /* 0x000fc80001020000 */
        /* <DEDUP_REMOVED lines=45> */
[----:B------:R-:W-:-:S04]  /*4470*/  UIMAD.WIDE UR6, UR6, 0x2aaaaaab, URZ ;  /* 0x2aaaaaab060678a5 */ /* 0x000fc8000f8e023f */
[----:B------:R-:W-:-:S04]  /*4480*/  USHF.R.U32.HI UR6, URZ, 0x1f, UR7 ;  /* 0x0000001f3f067899 */ /* 0x000fc80008011607 */
[----:B------:R-:W-:-:S04]  /*4490*/  ULEA.HI.SX32 UR6, UR7, UR6, 0x1c ;  /* 0x0000000607067291 */ /* 0x000fc8000f8fe23f */
[----:B------:R-:W-:Y:S01]  /*44a0*/  UISETP.LT.AND UP1, UPT, UR40, UR6, UPT ;  /* 0x000000062800728c */ /* 0x000fe2000bf21270 */
[----:B------:R-:W-:Y:S02]  /*44b0*/  WARPGROUP.DEPBAR.LE gsb0, 0x0 ;  /* 0x00008000000079c5 */ /* 0x000fe40000010000 */
[----:B------:R-:W-:Y:S01]  /*44c0*/  @!P2 SYNCS.ARRIVE.TRANS64.RED.A1T0 RZ, [UR22], RZ ;  /* 0x000000ffffffa9a7 */ /* 0x000fe20008100416 */
[----:B------:R-:W-:-:S04]  /*44d0*/  USEL UR22, UR40, UR6, !UP1 ;  /* 0x0000000628167287 */ /* 0x000fc8000c800000 */
[----:B------:R-:W-:-:S06]  /*44e0*/  UISETP.GE.AND UP1, UPT, UR23, UR22, UPT ;  /* 0x000000161700728c */ /* 0x000fcc000bf26270 */
[----:B------:R-:W-:-:S13]  /*44f0*/  PLOP3.LUT P3, PT, PT, PT, UP1, 0x80, 0x0 ;  /* 0x000000000000781c */ /* 0x000fda0003f6f018 */
[----:B--2---:R-:W-:Y:S05]  /*4500*/  @!P3 BRA `(.L_x_13641) ;  /* 0x0000002800e0b947 */ /* 0x004fea0003800000 */
[----:B-1----:R-:W-:Y:S01]  /*4510*/  IMAD.MOV.U32 R10, RZ, RZ, R5 ;  /* 0x000000ffff0a7224 */ /* 0x002fe200078e0005 */
[----:B------:R-:W-:Y:S01]  /*4520*/  ULDC UR24, c[0x0][0x9d8] ;  /* 0x0002760000187ab9 */ /* 0x000fe20000000800 */
[----:B------:R-:W-:Y:S01]  /*4530*/  IMAD.MOV.U32 R7, RZ, RZ, R4 ;  /* 0x000000ffff077224 */ /* 0x000fe200078e0004 */
[----:B------:R-:W-:-:S06]  /*4540*/  ULDC UR25, c[0x0][0x988] ;  /* 0x0002620000197ab9 */ /* 0x000fcc0000000800 */
.L_x_13650:
[----:B------:R-:W-:-:S04]  /*4550*/  UIADD3 UR37, UR37, 0x1, URZ ;  /* 0x0000000125257890 */ /* 0x000fc8000fffe03f */
[----:B------:R-:W-:-:S04]  /*4560*/  UISETP.NE.AND UP1, UPT, UR37, 0x2, UPT ;  /* 0x000000022500788c */ /* 0x000fc8000bf25270 */
[----:B------:R-:W-:Y:S02]  /*4570*/  USEL UR6, URZ, 0x1, UP1 ;  /* 0x000000013f067887 */ /* 0x000fe40008800000 */
[----:B------:R-:W-:Y:S02]  /*4580*/  USEL UR37, UR37, URZ, UP1 ;  /* 0x0000003f25257287 */ /* 0x000fe40008800000 */
[----:B------:R-:W-:Y:S01]  /*4590*/  ULOP3.LUT UR47, UR47, UR6, URZ, 0x3c, !UPT ;  /* 0x000000062f2f7292 */ /* 0x000fe2000f8e3c3f */
[----:B------:R-:W-:Y:S11]  /*45a0*/  @!P0 BRA `(.L_x_13642) ;  /* 0x0000000000048947 */ /* 0x000ff60003800000 */
[----:B------:R-:W-:Y:S01]  /*45b0*/  BPT.TRAP 0x1 ;  /* 0x000000040000795c */ /* 0x000fe20000300000 */
.L_x_13642:
[----:B------:R-:W1:Y:S01]  /*45c0*/  S2UR UR7, SR_CgaCtaId ;  /* 0x00000000000779c3 */ /* 0x000e620000008800 */
[----:B------:R-:W-:Y:S01]  /*45d0*/  UMOV UR6, 0x400 ;  /* 0x0000040000067882 */ /* 0x000fe20000000000 */
[----:B------:R-:W-:-:S05]  /*45e0*/  IMAD.U32 R6, RZ, RZ, UR47 ;  /* 0x0000002fff067e24 */ /* 0x000fca000f8e00ff */
[----:B------:R-:W-:Y:S01]  /*45f0*/  SHF.L.U32 R6, R6, 0x1f, RZ ;  /* 0x0000001f06067819 */ /* 0x000fe200000006ff */
[----:B-1----:R-:W-:-:S04]  /*4600*/  ULEA UR6, UR7, UR6, 0x18 ;  /* 0x0000000607067291 */ /* 0x002fc8000f8ec03f */
[----:B------:R-:W-:-:S09]  /*4610*/  ULEA UR26, UR37, UR6, 0x3 ;  /* 0x00000006251a7291 */ /* 0x000fd2000f8e183f */
[----:B------:R1:W2:Y:S01]  /*4620*/  SYNCS.PHASECHK.TRANS64.TRYWAIT P3, [UR26+0x22830], R6 ;  /* 0x02283006ff0075a7 */ /* 0x0002a2000806015a */
[----:B------:R-:W-:Y:S05]  /*4630*/  @!P0 BRA `(.L_x_13643) ;  /* 0x0000000000048947 */ /* 0x000fea0003800000 */
[----:B------:R-:W-:Y:S01]  /*4640*/  BPT.TRAP 0x1 ;  /* 0x000000040000795c */ /* 0x000fe20000300000 */
.L_x_13643:
[----:B------:R-:W-:Y:S01]  /*4650*/  VIADD R8, R16, UR43 ;  /* 0x0000002b10087c36 */ /* 0x000fe20008000000 */
[----:B--2---:R-:W-:Y:S06]  /*4660*/  @P3 BRA `(.L_x_13644) ;  /* 0x0000000000083947 */ /* 0x004fec0003800000 */
[----:B------:R-:W2:Y:S02]  /*4670*/  SYNCS.PHASECHK.TRANS64.TRYWAIT P3, [UR26+0x22830], R6 ;  /* 0x02283006ff0075a7 */ /* 0x000ea4000806015a */
[----:B--2---:R-:W-:Y:S05]  /*4680*/  @!P3 BRA `(.L_x_13645) ;  /* 0x0000010c00b8b947 */ /* 0x004fea0003800000 */
.L_x_13644:
[----:B------:R-:W-:Y:S01]  /*4690*/  UIMAD UR18, UR37, 0x300, UR20 ;  /* 0x00000300251278a4 */ /* 0x000fe2000f8e0214 */
[----:B------:R-:W-:Y:S01]  /*46a0*/  WARPGROUP.ARRIVE ;  /* 0x00000000000079c5 */ /* 0x000fe20000000000 */
[----:B------:R-:W-:Y:S01]  /*46b0*/  UMOV UR19, 0x40000040 ;  /* 0x4000004000137882 */ /* 0x000fe20000000000 */
[----:B------:R-:W-:Y:S01]  /*46c0*/  @UP0 ULDC UR6, c[0x0][0x44c] ;  /* 0x0001130000060ab9 */ /* 0x000fe20000000800 */
[----:B------:R-:W-:Y:S01]  /*46d0*/  UMOV UR7, 0x40000040 ;  /* 0x4000004000077882 */ /* 0x000fe20000000000 */
[----:B------:R-:W-:Y:S01]  /*46e0*/  @P1 IMAD.HI.U32 R4, R8, UR6, RZ ;  /* 0x0000000608041c27 */ /* 0x000fe2000f8e00ff */
[----:B------:R-:W-:Y:S01]  /*46f0*/  @UP0 ULDC UR6, c[0x0][0x450] ;  /* 0x0001140000060ab9 */ /* 0x000fe20000000800 */
[----:B------:R-:W-:Y:S01]  /*4700*/  UIADD3 UR10, UR18, 0x4, URZ ;  /* 0x00000004120a7890 */ /* 0x000fe2000fffe03f */
[----:B--2---:R-:W-:Y:S01]  /*4710*/  LOP3.LUT R5, R5, 0xffffdfff, RZ, 0xc0, !PT ;  /* 0xffffdfff05057812 */ /* 0x004fe200078ec0ff */
[----:B------:R-:W-:Y:S01]  /*4720*/  HGMMA.64x96x16.F32.BF16 R152, gdesc[UR16], RZ, !UPT, gsb0 ;  /* 0x01600000109879f0 */ /* 0x000fe2000c0018ff */
[----:B------:R-:W-:Y:S01]  /*4730*/  @P1 SHF.R.U32.HI R8, RZ, UR6, R4 ;  /* 0x00000006ff081c19 */ /* 0x000fe20008011604 */
[----:B------:R-:W-:Y:S01]  /*4740*/  UIMAD UR6, UR23, -0x60, URZ ;  /* 0xffffffa0170678a4 */ /* 0x000fe2000f8e023f */
[----:B------:R-:W-:Y:S01]  /*4750*/  @P2 LOP3.LUT R5, R5, 0x2000, RZ, 0xfc, !PT ;  /* 0x0000200005052812 */ /* 0x000fe200078efcff */
[----:B------:R-:W-:Y:S01]  /*4760*/  UMOV UR11, 0x40000040 ;  /* 0x40000040000b7882 */ /* 0x000fe20000000000 */
[----:B------:R-:W-:Y:S01]  /*4770*/  UIADD3 UR14, UR18, 0x6, URZ ;  /* 0x00000006120e7890 */ /* 0x000fe2000fffe03f */
[----:B0-----:R-:W0:Y:S01]  /*4780*/  SHFL.IDX PT, R9, R8, RZ, 0x1c1f ;  /* 0x001c1fff08097589 */ /* 0x001e2200000e0000 */
[----:B------:R-:W-:Y:S01]  /*4790*/  UMOV UR15, 0x40000040 ;  /* 0x40000040000f7882 */ /* 0x000fe20000000000 */
[----:B------:R-:W-:Y:S01]  /*47a0*/  IMAD.U32 R13, RZ, RZ, UR6 ;  /* 0x00000006ff0d7e24 */ /* 0x000fe2000f8e00ff */
[----:B------:R-:W-:Y:S01]  /*47b0*/  UIADD3 UR6, UR18, 0x2, URZ ;  /* 0x0000000212067890 */ /* 0x000fe2000fffe03f */
[----:B------:R-:W2:Y:S01]  /*47c0*/  SHFL.IDX PT, R11, R8, 0x1, 0x1c1f ;  /* 0x003c1f00080b7f89 */ /* 0x000ea200000e0000 */
[----:B------:R-:W-:Y:S01]  /*47d0*/  IMAD.U32 R15, RZ, RZ, UR51 ;  /* 0x00000033ff0f7e24 */ /* 0x000fe2000f8e00ff */
[----:B------:R-:W-:-:S02]  /*47e0*/  LOP3.LUT R5, R5, 0xffffefff, RZ, 0xc0, !PT ;  /* 0xffffefff05057812 */ /* 0x000fc400078ec0ff */
[----:B------:R-:W-:Y:S02]  /*47f0*/  IADD3 R4, -R2, 0x1, R13 ;  /* 0x0000000102047810 */ /* 0x000fe40007ffe10d */
[----:B------:R-:W-:Y:S02]  /*4800*/  @P0 LOP3.LUT R5, R5, 0x1000, RZ, 0xfc, !PT ;  /* 0x0000100005050812 */ /* 0x000fe400078efcff */
[----:B------:R-:W-:Y:S02]  /*4810*/  IADD3 R14, -R15, UR50, R4 ;  /* 0x000000320f0e7c10 */ /* 0x000fe4000fffe104 */
[----:B------:R-:W-:-:S04]  /*4820*/  LOP3.LUT R5, R5, 0xffffbfff, RZ, 0xc0, !PT ;  /* 0xffffbfff05057812 */ /* 0x000fc800078ec0ff */
[----:B------:R-:W-:-:S04]  /*4830*/  @P1 LOP3.LUT R5, R5, 0x4000, RZ, 0xfc, !PT ;  /* 0x0000400005051812 */ /* 0x000fc800078efcff */
[----:B------:R-:W-:Y:S01]  /*4840*/  LOP3.LUT R5, R5, 0xffff7fff, RZ, 0xc0, !PT ;  /* 0xffff7fff05057812 */ /* 0x000fe200078ec0ff */
[C---:B0-----:R-:W-:Y:S02]  /*4850*/  IMAD.IADD R4, R14.reuse, 0x1, R9 ;  /* 0x000000010e047824 */ /* 0x041fe400078e0209 */
[----:B--2---:R-:W-:-:S05]  /*4860*/  IMAD.IADD R14, R14, 0x1, R11 ;  /* 0x000000010e0e7824 */ /* 0x004fca00078e020b */
        /* <DEDUP_REMOVED lines=8> */
[----:B------:R-:W-:Y:S02]  /*48f0*/  ISETP.GT.AND P1, PT, R4, 0x1, PT ;  /* 0x000000010400780c */ /* 0x000fe40003f24270 */
[----:B------:R-:W-:-:S04]  /*4900*/  LOP3.LUT R5, R5, 0xfffeffff, RZ, 0xc0, !PT ;  /* 0xfffeffff05057812 */ /* 0x000fc800078ec0ff */
[----:B------:R-:W-:Y:S02]  /*4910*/  @P2 LOP3.LUT R5, R5, 0x10000, RZ, 0xfc, !PT ;  /* 0x0001000005052812 */ /* 0x000fe400078efcff */
[----:B------:R-:W-:Y:S01]  /*4920*/  ISETP.GT.AND P2, PT, R4, RZ, PT ;  /* 0x000000ff0400720c */ /* 0x000fe20003f44270 */
[----:B------:R-:W-:Y:S02]  /*4930*/  WARPGROUP.DEPBAR.LE gsb0, 0x0 ;  /* 0x00008000000079c5 */ /* 0x000fe40000010000 */
        /* <DEDUP_REMOVED lines=79> */
[----:B0-----:R-:W-:-:S02]  /*4e30*/  FSEL R20, R20, -INF , P2 ;  /* 0xff80000014147808 */ /* 0x001fc40001000000 */
[----:B------:R-:W-:-:S05]  /*4e40*/  ISETP.GT.AND P2, PT, R4, 0x20, PT ;  /* 0x000000200400780c */ /* 0x000fca0003f44270 */
[----:B------:R-:W0:Y:S01]  /*4e50*/  MUFU.TANH R156, R169 ;  /* 0x000000a9009c7308 */ /* 0x000e220000002400 */
[----:B--2---:R-:W-:Y:S02]  /*4e60*/  FSEL R21, R21, -INF , P1 ;  /* 0xff80000015157808 */ /* 0x004fe40000800000 */
[----:B------:R-:W-:-:S05]  /*4e70*/  ISETP.GT.AND P1, PT, R4, 0x21, PT ;  /* 0x000000210400780c */ /* 0x000fca0003f24270 */
[----:B------:R-:W2:Y:S01]  /*4e80*/  MUFU.TANH R160, R172 ;  /* 0x000000ac00a07308 */ /* 0x000ea20000002400 */
[----:B---3--:R-:W-:Y:S02]  /*4e90*/  FSEL R152, R152, -INF , P2 ;  /* 0xff80000098987808 */ /* 0x008fe40001000000 */
[----:B------:R-:W-:-:S05]  /*4ea0*/  ISETP.GT.AND P2, PT, R4, 0x28, PT ;  /* 0x000000280400780c */ /* 0x000fca0003f44270 */
[----:B------:R-:W3:Y:S01]  /*4eb0*/  MUFU.TANH R161, R173 ;  /* 0x000000ad00a17308 */ /* 0x000ee20000002400 */
[----:B0-----:R-:W-:Y:S02]  /*4ec0*/  FSEL R156, R156, -INF , P1 ;  /* 0xff8000009c9c7808 */ /* 0x001fe40000800000 */
        /* <DEDUP_REMOVED lines=24> */
[----:B------:R-:W-:-:S05]  /*5050*/  ISETP.GT.AND P1, PT, R14, RZ, PT ;  /* 0x000000ff0e00720c */ /* 0x000fca0003f24270 */
        /* <DEDUP_REMOVED lines=50> */
[----:B------:R-:W-:-:S05]  /*5380*/  LOP3.LUT P2, RZ, R5, 0x10000, RZ, 0xc0, !PT ;  /* 0x0001000005ff7812 */ /* 0x000fca000784c0ff */
[----:B------:R-:W2:Y:S01]  /*5390*/  MUFU.TANH R180, R190 ;  /* 0x000000be00b47308 */ /* 0x000ea20000002400 */
[----:B---3--:R-:W-:Y:S02]  /*53a0*/  FSEL R178, R178, -INF , P1 ;  /* 0xff800000b2b27808 */ /* 0x008fe40000800000 */
[----:B------:R-:W-:-:S05]  /*53b0*/  LOP3.LUT P1, RZ, R5, 0x8000, RZ, 0xc0, !PT ;  /* 0x0000800005ff7812 */ /* 0x000fca000782c0ff */
[----:B------:R-:W3:Y:S01]  /*53c0*/  MUFU.TANH R181, R191 ;  /* 0x000000bf00b57308 */ /* 0x000ee20000002400 */
[----:B0-----:R-:W-:Y:S02]  /*53d0*/  FSEL R179, R179, -INF , P1 ;  /* 0xff800000b3b37808 */ /* 0x001fe40000800000 */
[----:B------:R-:W-:-:S05]  /*53e0*/  LOP3.LUT P1, RZ, R5, 0x4000, RZ, 0xc0, !PT ;  /* 0x0000400005ff7812 */ /* 0x000fca000782c0ff */
[----:B------:R-:W0:Y:S01]  /*53f0*/  MUFU.TANH R182, R194 ;  /* 0x000000c200b67308 */ /* 0x000e220000002400 */
[----:B--2---:R-:W-:Y:S02]  /*5400*/  FSEL R180, R180, -INF , P2 ;  /* 0xff800000b4b47808 */ /* 0x004fe40001000000 */
[----:B------:R-:W-:-:S05]  /*5410*/  LOP3.LUT P2, RZ, R5, 0x2000, RZ, 0xc0, !PT ;  /* 0x0000200005ff7812 */ /* 0x000fca000784c0ff */
[----:B------:R2:W4:Y:S01]  /*5420*/  MUFU.TANH R183, R195 ;  /* 0x000000c300b77308 */ /* 0x0005220000002400 */
[----:B---3--:R-:W-:Y:S02]  /*5430*/  FSEL R181, R181, -INF , P0 ;  /* 0xff800000b5b57808 */ /* 0x008fe40000000000 */
[----:B------:R-:W-:Y:S02]  /*5440*/  LOP3.LUT P0, RZ, R5, 0x1000, RZ, 0xc0, !PT ;  /* 0x0000100005ff7812 */ /* 0x000fe4000780c0ff */
[----:B------:R-:W-:-:S03]  /*5450*/  FMNMX.FTZ R5, R153, R10, !PT ;  /* 0x0000000a99057209 */ /* 0x000fc60007810000 */
[----:B------:R-:W3:Y:S01]  /*5460*/  MUFU.TANH R184, R198 ;  /* 0x000000c600b87308 */ /* 0x000ee20000002400 */
[----:B------:R-:W-:Y:S01]  /*5470*/  FMNMX.FTZ R5, R154, R5, !PT ;  /* 0x000000059a057209 */ /* 0x000fe20007810000 */
[----:B--2---:R-:W2:Y:S01]  /*5480*/  S2R R195, SR_TID.X ;  /* 0x0000000000c37919 */ /* 0x004ea20000002100 */
[----:B0-----:R-:W-:Y:S02]  /*5490*/  FSEL R182, R182, -INF , P3 ;  /* 0xff800000b6b67808 */ /* 0x001fe40001800000 */
[----:B------:R-:W-:-:S03]  /*54a0*/  FMNMX.FTZ R5, R155, R5, !PT ;  /* 0x000000059b057209 */ /* 0x000fc60007810000 */
[----:B------:R-:W0:Y:S01]  /*54b0*/  MUFU.TANH R185, R199 ;  /* 0x000000c700b97308 */ /* 0x000e220000002400 */
[----:B------:R-:W-:Y:S02]  /*54c0*/  FMNMX.FTZ R5, R157, R5, !PT ;  /* 0x000000059d057209 */ /* 0x000fe40007810000 */
[----:B----4-:R-:W-:Y:S02]  /*54d0*/  FSEL R183, R183, -INF , P4 ;  /* 0xff800000b7b77808 */ /* 0x010fe40002000000 */
[----:B------:R-:W-:Y:S02]  /*54e0*/  FMNMX.FTZ R5, R158, R5, !PT ;  /* 0x000000059e057209 */ /* 0x000fe40007810000 */
[----:B------:R-:W-:Y:S02]  /*54f0*/  ISETP.GT.AND P4, PT, R4, 0x49, PT ;  /* 0x000000490400780c */ /* 0x000fe40003f84270 */
[----:B------:R-:W-:Y:S02]  /*5500*/  FMNMX.FTZ R5, R159, R5, !PT ;  /* 0x000000059f057209 */ /* 0x000fe40007810000 */
[----:B---3--:R-:W-:-:S02]  /*5510*/  FSEL R184, R184, -INF , P5 ;  /* 0xff800000b8b87808 */ /* 0x008fc40002800000 */
[----:B------:R-:W-:Y:S02]  /*5520*/  FMNMX.FTZ R5, R162, R5, !PT ;  /* 0x00000005a2057209 */ /* 0x000fe40007810000 */
[----:B------:R-:W-:Y:S02]  /*5530*/  ISETP.GT.AND P5, PT, R4, 0x50, PT ;  /* 0x000000500400780c */ /* 0x000fe40003fa4270 */
[----:B------:R-:W-:Y:S02]  /*5540*/  FMNMX.FTZ R5, R163, R5, !PT ;  /* 0x00000005a3057209 */ /* 0x000fe40007810000 */
[----:B0-----:R-:W-:Y:S02]  /*5550*/  FSEL R185, R185, -INF , P6 ;  /* 0xff800000b9b97808 */ /* 0x001fe40003000000 */
[----:B------:R-:W-:-:S04]  /*5560*/  FMNMX.FTZ R5, R166, R5, !PT ;  /* 0x00000005a6057209 */ /* 0x000fc80007810000 */
[----:B------:R-:W-:Y:S02]  /*5570*/  FMNMX.FTZ R5, R167, R5, !PT ;  /* 0x00000005a7057209 */ /* 0x000fe40007810000 */
[----:B--2---:R-:W-:Y:S02]  /*5580*/  SHF.R.U32.HI R195, RZ, 0x7, R195 ;  /* 0x00000007ffc37819 */ /* 0x004fe400000116c3 */
        /* <DEDUP_REMOVED lines=26> */
[--C-:B------:R-:W-:Y:S01]  /*5730*/  FFMA.FTZ R154, R154, UR10, -R186.reuse ;  /* 0x0000000a9a9a7c23 */ /* 0x100fe200080108ba */
[--C-:B------:R-:W-:Y:S01]  /*5740*/  FFMA.FTZ R188, R157, UR10, -R186.reuse ;  /* 0x0000000a9dbc7c23 */ /* 0x100fe200080108ba */
[--C-:B------:R-:W-:Y:S01]  /*5750*/  FFMA.FTZ R155, R155, UR10, -R186.reuse ;  /* 0x0000000a9b9b7c23 */ /* 0x100fe200080108ba */
[----:B------:R0:W2:Y:S01]  /*5760*/  MUFU.TANH R10, R189 ;  /* 0x000000bd000a7308 */ /* 0x0000a20000002400 */
        /* <DEDUP_REMOVED lines=20> */
[----:B------:R-:W-:Y:S01]  /*58b0*/  FFMA.FTZ R185, R185, UR10, -R186 ;  /* 0x0000000ab9b97c23 */ /* 0x000fe200080108ba */
[----:B--2---:R-:W-:-:S02]  /*58c0*/  FSEL R10, R10, -INF , P4 ;  /* 0xff8000000a0a7808 */ /* 0x004fc40002000000 */
[----:B------:R-:W2:Y:S01]  /*58d0*/  MUFU.EX2 R154, R154 ;  /* 0x0000009a009a7308 */ /* 0x000ea20000000800 */
[----:B------:R-:W-:-:S07]  /*58e0*/  ISETP.GT.AND P4, PT, R4, 0x51, PT ;  /* 0x000000510400780c */ /* 0x000fce0003f84270 */
[----:B------:R-:W3:Y:S01]  /*58f0*/  MUFU.EX2 R155, R155 ;  /* 0x0000009b009b7308 */ /* 0x000ee20000000800 */
        /* <DEDUP_REMOVED lines=11> */
[----:B------:R-:W-:Y:S01]  /*59b0*/  FMNMX.FTZ R154, R8, R7, !PT ;  /* 0x00000007089a7209 */ /* 0x000fe20007810000 */
[-C--:B------:R-:W-:Y:S01]  /*59c0*/  FMUL.FTZ R39, R39, R14.reuse ;  /* 0x0000000e27277220 */ /* 0x080fe20000410000 */
[-C--:B------:R-:W-:Y:S01]  /*59d0*/  FMUL.FTZ R42, R42, R14.reuse ;  /* 0x0000000e2a2a7220 */ /* 0x080fe20000410000 */
[----:B------:R-:W-:Y:S01]  /*59e0*/  FMUL.FTZ R43, R43, R14 ;  /* 0x0000000e2b2b7220 */ /* 0x000fe20000410000 */
[----:B------:R-:W-:Y:S01]  /*59f0*/  FMNMX.FTZ R154, R9, R154, !PT ;  /* 0x0000009a099a7209 */ /* 0x000fe20007810000 */
[----:B---3--:R-:W-:Y:S01]  /*5a00*/  FADD.FTZ R0, R155, R0 ;  /* 0x000000009b007221 */ /* 0x008fe20000010000 */
[----:B------:R-:W2:Y:S01]  /*5a10*/  MUFU.EX2 R153, R158 ;  /* 0x0000009e00997308 */ /* 0x000ea20000000800 */
[----:B------:R-:W-:Y:S01]  /*5a20*/  FMUL.FTZ R46, R46, R14 ;  /* 0x0000000e2e2e7220 */ /* 0x000fe20000410000 */
[----:B------:R-:W-:Y:S01]  /*5a30*/  FMNMX.FTZ R154, R11, R154, !PT ;  /* 0x0000009a0b9a7209 */ /* 0x000fe20007810000 */
[-C--:B------:R-:W-:Y:S01]  /*5a40*/  FMUL.FTZ R47, R47, R14.reuse ;  /* 0x0000000e2f2f7220 */ /* 0x080fe20000410000 */
[-C--:B------:R-:W-:Y:S01]  /*5a50*/  FMUL.FTZ R50, R50, R14.reuse ;  /* 0x0000000e32327220 */ /* 0x080fe20000410000 */
[----:B------:R-:W-:Y:S01]  /*5a60*/  FMUL.FTZ R51, R51, R14 ;  /* 0x0000000e33337220 */ /* 0x000fe20000410000 */
[----:B------:R-:W-:Y:S01]  /*5a70*/  FMNMX.FTZ R154, R12, R154, !PT ;  /* 0x0000009a0c9a7209 */ /* 0x000fe20007810000 */
[C---:B0-----:R-:W-:Y:S01]  /*5a80*/  FADD.FTZ R0, R159.reuse, R0 ;  /* 0x000000009f007221 */ /* 0x041fe20000010000 */
[----:B------:R-:W-:Y:S01]  /*5a90*/  F2FP.BF16.F32.PACK_AB R159, R159, R155 ;  /* 0x0000009b9f9f723e */ /* 0x000fe200000010ff */
        /* <DEDUP_REMOVED lines=31> */
[-C--:B------:R-:W-:Y:S01]  /*5c90*/  FMUL.FTZ R83, R83, R14.reuse ;  /* 0x0000000e53537220 */ /* 0x080fe20000410000 */
[----:B------:R-:W3:Y:S01]  /*5ca0*/  MUFU.TANH R154, R192 ;  /* 0x000000c0009a7308 */ /* 0x000ee20000002400 */
[----:B------:R-:W-:Y:S01]  /*5cb0*/  FMNMX.FTZ R155, R164, R155, !PT ;  /* 0x0000009ba49b7209 */ /* 0x000fe20007810000 */
[----:B--2---:R-:W-:Y:S01]  /*5cc0*/  FADD.FTZ R0, R163, R0 ;  /* 0x00000000a3007221 */ /* 0x004fe20000010000 */
[-C--:B------:R-:W-:Y:S01]  /*5cd0*/  FMUL.FTZ R86, R86, R14.reuse ;  /* 0x0000000e56567220 */ /* 0x080fe20000410000 */
[-C--:B------:R-:W-:Y:S01]  /*5ce0*/  FMUL.FTZ R87, R87, R14.reuse ;  /* 0x0000000e57577220 */ /* 0x080fe20000410000 */
[----:B------:R-:W-:Y:S01]  /*5cf0*/  FMNMX.FTZ R158, R165, R155, !PT ;  /* 0x0000009ba59e7209 */ /* 0x000fe20007810000 */
[-C--:B------:R-:W-:Y:S01]  /*5d00*/  FMUL.FTZ R90, R90, R14.reuse ;  /* 0x0000000e5a5a7220 */ /* 0x080fe20000410000 */
[----:B------:R-:W-:Y:S01]  /*5d10*/  FMUL.FTZ R91, R91, R14 ;  /* 0x0000000e5b5b7220 */ /* 0x000fe20000410000 */
[----:B------:R-:W2:Y:S01]  /*5d20*/  MUFU.TANH R155, R193 ;  /* 0x000000c1009b7308 */ /* 0x000ea20000002400 */
[----:B------:R-:W-:Y:S01]  /*5d30*/  FMNMX.FTZ R158, R168, R158, !PT ;  /* 0x0000009ea89e7209 */ /* 0x000fe20007810000 */
[----:B0-----:R-:W-:Y:S01]  /*5d40*/  FADD.FTZ R0, R166, R0 ;  /* 0x00000000a6007221 */ /* 0x001fe20000010000 */
[-C--:B------:R-:W-:Y:S01]  /*5d50*/  FMUL.FTZ R94, R94, R14.reuse ;  /* 0x0000000e5e5e7220 */ /* 0x080fe20000410000 */
[----:B------:R-:W-:Y:S01]  /*5d60*/  FMUL.FTZ R95, R95, R14 ;  /* 0x0000000e5f5f7220 */ /* 0x000fe20000410000 */
[----:B------:R-:W-:Y:S01]  /*5d70*/  FMNMX.FTZ R186, R169, R158, !PT ;  /* 0x0000009ea9ba7209 */ /* 0x000fe20007810000 */
[-C--:B------:R-:W-:Y:S01]  /*5d80*/  FMUL.FTZ R98, R98, R14.reuse ;  /* 0x0000000e62627220 */ /* 0x080fe20000410000 */
[----:B------:R-:W-:Y:S01]  /*5d90*/  FMUL.FTZ R99, R99, R14 ;  /* 0x0000000e63637220 */ /* 0x000fe20000410000 */
[----:B------:R-:W0:Y:S01]  /*5da0*/  MUFU.TANH R158, R196 ;  /* 0x000000c4009e7308 */ /* 0x000e220000002400 */
[----:B------:R-:W-:Y:S01]  /*5db0*/  FMNMX.FTZ R186, R172, R186, !PT ;  /* 0x000000baacba7209 */ /* 0x000fe20007810000 */
[-C--:B------:R-:W-:Y:S01]  /*5dc0*/  FMUL.FTZ R102, R102, R14.reuse ;  /* 0x0000000e66667220 */ /* 0x080fe20000410000 */
[----:B---3--:R-:W-:Y:S01]  /*5dd0*/  FSEL R154, R154, -INF , P5 ;  /* 0xff8000009a9a7808 */ /* 0x008fe20002800000 */
[----:B------:R-:W-:Y:S01]  /*5de0*/  FMUL.FTZ R103, R103, R14 ;  /* 0x0000000e67677220 */ /* 0x000fe20000410000 */
[----:B------:R-:W-:Y:S01]  /*5df0*/  FMNMX.FTZ R187, R173, R186, !PT ;  /* 0x000000baadbb7209 */ /* 0x000fe20007810000 */
[-C--:B------:R-:W-:Y:S01]  /*5e00*/  FMUL.FTZ R106, R106, R14.reuse ;  /* 0x0000000e6a6a7220 */ /* 0x080fe20000410000 */
[----:B------:R-:W-:Y:S01]  /*5e10*/  ISETP.GT.AND P5, PT, R4, 0x58, PT ;  /* 0x000000580400780c */ /* 0x000fe20003fa4270 */
[----:B------:R-:W3:Y:S01]  /*5e20*/  MUFU.TANH R186, R197 ;  /* 0x000000c500ba7308 */ /* 0x000ee20000002400 */
[----:B------:R-:W-:Y:S01]  /*5e30*/  FMNMX.FTZ R187, R176, R187, !PT ;  /* 0x000000bbb0bb7209 */ /* 0x000fe20007810000 */
[-C--:B------:R-:W-:Y:S01]  /*5e40*/  FMUL.FTZ R107, R107, R14.reuse ;  /* 0x0000000e6b6b7220 */ /* 0x080fe20000410000 */
[----:B--2---:R-:W-:Y:S01]  /*5e50*/  FSEL R155, R155, -INF , P4 ;  /* 0xff8000009b9b7808 */ /* 0x004fe20002000000 */
[-C--:B------:R-:W-:Y:S01]  /*5e60*/  FMUL.FTZ R110, R110, R14.reuse ;  /* 0x0000000e6e6e7220 */ /* 0x080fe20000410000 */
[----:B------:R-:W-:Y:S01]  /*5e70*/  FMNMX.FTZ R187, R10, R187, !PT ;  /* 0x000000bb0abb7209 */ /* 0x000fe20007810000 */
[-C--:B------:R-:W-:Y:S01]  /*5e80*/  FMUL.FTZ R111, R111, R14.reuse ;  /* 0x0000000e6f6f7220 */ /* 0x080fe20000410000 */
[----:B------:R-:W-:Y:S01]  /*5e90*/  ISETP.GT.AND P4, PT, R4, 0x59, PT ;  /* 0x000000590400780c */ /* 0x000fe20003f84270 */
[----:B------:R-:W2:Y:S01]  /*5ea0*/  MUFU.EX2 R167, R167 ;  /* 0x000000a700a77308 */ /* 0x000ea20000000800 */
[----:B------:R-:W-:Y:S01]  /*5eb0*/  FMNMX.FTZ R187, R154, R187, !PT ;  /* 0x000000bb9abb7209 */ /* 0x000fe20007810000 */
[-C--:B------:R-:W-:Y:S01]  /*5ec0*/  FMUL.FTZ R114, R114, R14.reuse ;  /* 0x0000000e72727220 */ /* 0x080fe20000410000 */
[----:B0-----:R-:W-:Y:S01]  /*5ed0*/  FSEL R158, R158, -INF , P5 ;  /* 0xff8000009e9e7808 */ /* 0x001fe20002800000 */
[-C--:B------:R-:W-:Y:S01]  /*5ee0*/  FMUL.FTZ R115, R115, R14.reuse ;  /* 0x0000000e73737220 */ /* 0x080fe20000410000 */
[----:B------:R-:W-:Y:S01]  /*5ef0*/  FMNMX.FTZ R187, R155, R187, !PT ;  /* 0x000000bb9bbb7209 */ /* 0x000fe20007810000 */
[-C--:B------:R-:W-:Y:S01]  /*5f00*/  FMUL.FTZ R118, R118, R14.reuse ;  /* 0x0000000e76767220 */ /* 0x080fe20000410000 */
[-C--:B------:R-:W-:Y:S01]  /*5f10*/  FMUL.FTZ R119, R119, R14.reuse ;  /* 0x0000000e77777220 */ /* 0x080fe20000410000 */
[----:B------:R-:W0:Y:S01]  /*5f20*/  MUFU.EX2 R170, R170 ;  /* 0x000000aa00aa7308 */ /* 0x000e220000000800 */
[----:B---3--:R-:W-:Y:S01]  /*5f30*/  FSEL R186, R186, -INF , P4 ;  /* 0xff800000baba7808 */ /* 0x008fe20002000000 */
[-C--:B------:R-:W-:Y:S01]  /*5f40*/  FMUL.FTZ R122, R122, R14.reuse ;  /* 0x0000000e7a7a7220 */ /* 0x080fe20000410000 */
[----:B------:R-:W-:Y:S01]  /*5f50*/  FMNMX.FTZ R4, R158, R187, !PT ;  /* 0x000000bb9e047209 */ /* 0x000fe20007810000 */
[-C--:B------:R-:W-:Y:S01]  /*5f60*/  FMUL.FTZ R123, R123, R14.reuse ;  /* 0x0000000e7b7b7220 */ /* 0x080fe20000410000 */
[-C--:B------:R-:W-:Y:S01]  /*5f70*/  FMUL.FTZ R126, R126, R14.reuse ;  /* 0x0000000e7e7e7220 */ /* 0x080fe20000410000 */
[----:B------:R-:W-:Y:S01]  /*5f80*/  FMUL.FTZ R127, R127, R14 ;  /* 0x0000000e7f7f7220 */ /* 0x000fe20000410000 */
[----:B------:R-:W-:Y:S01]  /*5f90*/  FMNMX.FTZ R4, R186, R4, !PT ;  /* 0x00000004ba047209 */ /* 0x000fe20007810000 */
[----:B------:R-:W3:Y:S01]  /*5fa0*/  MUFU.EX2 R171, R171 ;  /* 0x000000ab00ab7308 */ /* 0x000ee20000000800 */
[----:B--2---:R-:W-:Y:S01]  /*5fb0*/  FADD.FTZ R0, R167, R0 ;  /* 0x00000000a7007221 */ /* 0x004fe20000010000 */
[-C--:B------:R-:W-:Y:S01]  /*5fc0*/  FMUL.FTZ R130, R130, R14.reuse ;  /* 0x0000000e82827220 */ /* 0x080fe20000410000 */
[-C--:B------:R-:W-:Y:S01]  /*5fd0*/  FMUL.FTZ R131, R131, R14.reuse ;  /* 0x0000000e83837220 */ /* 0x080fe20000410000 */
[----:B------:R-:W2:Y:S01]  /*5fe0*/  SHFL.BFLY PT, R187, R4, 0x2, 0x1f ;  /* 0x0c401f0004bb7f89 */ /* 0x000ea200000e0000 */
[-C--:B------:R-:W-:Y:S01]  /*5ff0*/  FMUL.FTZ R134, R134, R14.reuse ;  /* 0x0000000e86867220 */ /* 0x080fe20000410000 */
[-C--:B------:R-:W-:Y:S01]  /*6000*/  FMUL.FTZ R135, R135, R14.reuse ;  /* 0x0000000e87877220 */ /* 0x080fe20000410000 */
        /* <DEDUP_REMOVED lines=10> */
[----:B---3--:R-:W-:Y:S01]  /*60b0*/  FADD.FTZ R0, R171, R0 ;  /* 0x00000000ab007221 */ /* 0x008fe20000010000 */
[----:B------:R-:W-:-:S06]  /*60c0*/  FMUL.FTZ R151, R151, R14 ;  /* 0x0000000e97977220 */ /* 0x000fcc0000410000 */
[----:B------:R-:W3:Y:S01]  /*60d0*/  MUFU.EX2 R177, R177 ;  /* 0x000000b100b17308 */ /* 0x000ee20000000800 */
[----:B----4-:R-:W-:Y:S01]  /*60e0*/  FADD.FTZ R0, R174, R0 ;  /* 0x00000000ae007221 */ /* 0x010fe20000010000 */
[----:B--2---:R-:W-:-:S06]  /*60f0*/  FMNMX.FTZ R4, R4, R187, !PT ;  /* 0x000000bb04047209 */ /* 0x004fcc0007810000 */
[----:B------:R-:W2:Y:S01]  /*6100*/  MUFU.EX2 R190, R190 ;  /* 0x000000be00be7308 */ /* 0x000ea20000000800 */
[----:B------:R-:W4:Y:S01]  /*6110*/  SHFL.BFLY PT, R187, R4, 0x1, 0x1f ;  /* 0x0c201f0004bb7f89 */ /* 0x000f2200000e0000 */
[----:B0-----:R-:W-:-:S06]  /*6120*/  FADD.FTZ R0, R175, R0 ;  /* 0x00000000af007221 */ /* 0x001fcc0000010000 */
[----:B------:R-:W0:Y:S01]  /*6130*/  MUFU.EX2 R178, R178 ;  /* 0x000000b200b27308 */ /* 0x000e220000000800 */
[----:B---3--:R-:W-:-:S07]  /*6140*/  FADD.FTZ R0, R177, R0 ;  /* 0x00000000b1007221 */ /* 0x008fce0000010000 */
[----:B------:R-:W3:Y:S01]  /*6150*/  MUFU.EX2 R179, R179 ;  /* 0x000000b300b37308 */ /* 0x000ee20000000800 */
[----:B--2---:R-:W-:-:S07]  /*6160*/  FADD.FTZ R0, R190, R0 ;  /* 0x00000000be007221 */ /* 0x004fce0000010000 */
[----:B------:R-:W2:Y:S01]  /*6170*/  MUFU.EX2 R180, R180 ;  /* 0x000000b400b47308 */ /* 0x000ea20000000800 */
[----:B----4-:R-:W-:Y:S01]  /*6180*/  FMNMX.FTZ R4, R4, R187, !PT ;  /* 0x000000bb04047209 */ /* 0x010fe20007810000 */
[----:B0-----:R-:W-:-:S03]  /*6190*/  FADD.FTZ R0, R178, R0 ;  /* 0x00000000b2007221 */ /* 0x001fc60000010000 */
[C---:B------:R-:W-:Y:S01]  /*61a0*/  FSETP.NEU.FTZ.AND P3, PT, R4.reuse, -INF , PT ;  /* 0xff8000000400780b */ /* 0x040fe20003f7d000 */
[----:B------:R-:W-:Y:S02]  /*61b0*/  FMUL.FTZ R187, R4, UR10 ;  /* 0x0000000a04bb7c20 */ /* 0x000fe40008410000 */
[----:B------:R-:W0:Y:S01]  /*61c0*/  MUFU.EX2 R181, R181 ;  /* 0x000000b500b57308 */ /* 0x000e220000000800 */
[----:B---3--:R-:W-:Y:S02]  /*61d0*/  FADD.FTZ R0, R179, R0 ;  /* 0x00000000b3007221 */ /* 0x008fe40000010000 */
[----:B------:R-:W-:-:S05]  /*61e0*/  FSEL R187, R187, RZ, P3 ;  /* 0x000000ffbbbb7208 */ /* 0x000fca0001800000 */
[--C-:B------:R-:W-:Y:S01]  /*61f0*/  FFMA.FTZ R152, R152, UR10, -R187.reuse ;  /* 0x0000000a98987c23 */ /* 0x100fe200080108bb */
[--C-:B------:R-:W-:Y:S01]  /*6200*/  FFMA.FTZ R191, R176, UR10, -R187.reuse ;  /* 0x0000000ab0bf7c23 */ /* 0x100fe200080108bb */
        /* <DEDUP_REMOVED lines=13> */
[----:B---3--:R-:W-:Y:S01]  /*62e0*/  FSEL R152, R4, RZ, P3 ;  /* 0x000000ff04987208 */ /* 0x008fe20001800000 */
[--C-:B------:R-:W-:Y:S01]  /*62f0*/  FFMA.FTZ R21, R21, UR10, -R187.reuse ;  /* 0x0000000a15157c23 */ /* 0x100fe200080108bb */
[--C-:B------:R-:W-:Y:S01]  /*6300*/  FFMA.FTZ R156, R156, UR10, -R187.reuse ;  /* 0x0000000a9c9c7c23 */ /* 0x100fe200080108bb */
[--C-:B------:R-:W-:Y:S01]  /*6310*/  FFMA.FTZ R194, R161, UR10, -R187.reuse ;  /* 0x0000000aa1c27c23 */ /* 0x100fe200080108bb */
[----:B------:R-:W-:Y:S01]  /*6320*/  FFMA.FTZ R164, R165, UR10, -R187 ;  /* 0x0000000aa5a47c23 */ /* 0x000fe200080108bb */
[----:B------:R-:W-:Y:S01]  /*6330*/  FADD.FTZ R152, -R152, R7 ;  /* 0x0000000798987221 */ /* 0x000fe20000010100 */
[--C-:B------:R-:W-:Y:S01]  /*6340*/  FFMA.FTZ R168, R168, UR10, -R187.reuse ;  /* 0x0000000aa8a87c23 */ /* 0x100fe200080108bb */
[--C-:B------:R-:W-:Y:S01]  /*6350*/  FFMA.FTZ R160, R169, UR10, -R187.reuse ;  /* 0x0000000aa9a07c23 */ /* 0x100fe200080108bb */
[--C-:B------:R-:W-:Y:S01]  /*6360*/  FFMA.FTZ R172, R172, UR10, -R187.reuse ;  /* 0x0000000aacac7c23 */ /* 0x100fe200080108bb */
[----:B------:R-:W-:Y:S01]  /*6370*/  FMUL.FTZ R152, R152, UR10 ;  /* 0x0000000a98987c20 */ /* 0x000fe20008410000 */
[--C-:B------:R-:W-:Y:S01]  /*6380*/  FFMA.FTZ R188, R173, UR10, -R187.reuse ;  /* 0x0000000aadbc7c23 */ /* 0x100fe200080108bb */
[--C-:B------:R-:W-:Y:S01]  /*6390*/  FFMA.FTZ R154, R154, UR10, -R187.reuse ;  /* 0x0000000a9a9a7c23 */ /* 0x100fe200080108bb */
[--C-:B------:R-:W-:Y:S01]  /*63a0*/  FFMA.FTZ R189, R158, UR10, -R187.reuse ;  /* 0x0000000a9ebd7c23 */ /* 0x100fe200080108bb */
[----:B------:R-:W-:Y:S01]  /*63b0*/  FFMA.FTZ R186, R186, UR10, -R187 ;  /* 0x0000000ababa7c23 */ /* 0x000fe200080108bb */
[----:B------:R3:W-:Y:S01]  /*63c0*/  MUFU.EX2 R158, R8 ;  /* 0x00000008009e7308 */ /* 0x0007e20000000800 */
[----:B------:R-:W-:Y:S01]  /*63d0*/  F2FP.BF16.F32.PACK_AB R161, R167, R166 ;  /* 0x000000a6a7a1723e */ /* 0x000fe200000010ff */
[----:B------:R-:W-:Y:S01]  /*63e0*/  IMAD.U32 R7, RZ, RZ, UR26 ;  /* 0x0000001aff077e24 */ /* 0x000fe2000f8e00ff */
[----:B------:R-:W-:Y:S01]  /*63f0*/  F2FP.BF16.F32.PACK_AB R167, R190, R177 ;  /* 0x000000b1bea7723e */ /* 0x000fe200000010ff */
[----:B--2---:R-:W-:Y:S01]  /*6400*/  FADD.FTZ R0, R180, R0 ;  /* 0x00000000b4007221 */ /* 0x004fe20000010000 */
[----:B------:R-:W-:-:S02]  /*6410*/  F2FP.BF16.F32.PACK_AB R163, R171, R170 ;  /* 0x000000aaaba3723e */ /* 0x000fc400000010ff */
[----:B------:R-:W-:Y:S01]  /*6420*/  F2FP.BF16.F32.PACK_AB R165, R175, R174 ;  /* 0x000000aeafa5723e */ /* 0x000fe200000010ff */
[----:B------:R-:W2:Y:S01]  /*6430*/  MUFU.EX2 R187, R152 ;  /* 0x0000009800bb7308 */ /* 0x000ea20000000800 */
[----:B---3--:R-:W-:Y:S01]  /*6440*/  IADD3 R8, -R195, 0xb, RZ ;  /* 0x0000000bc3087810 */ /* 0x008fe20007ffe1ff */
[----:B0-----:R-:W-:Y:S01]  /*6450*/  FADD.FTZ R0, R181, R0 ;  /* 0x00000000b5007221 */ /* 0x001fe20000010000 */
[----:B------:R-:W-:Y:S02]  /*6460*/  F2FP.BF16.F32.PACK_AB R169, R179, R178 ;  /* 0x000000b2b3a9723e */ /* 0x000fe400000010ff */
[----:B------:R-:W-:-:S03]  /*6470*/  F2FP.BF16.F32.PACK_AB R171, R181, R180 ;  /* 0x000000b4b5ab723e */ /* 0x000fc600000010ff */
[----:B------:R-:W0:Y:S08]  /*6480*/  MUFU.EX2 R9, R9 ;  /* 0x0000000900097308 */ /* 0x000e300000000800 */
[----:B------:R-:W3:Y:S01]  /*6490*/  MUFU.EX2 R11, R11 ;  /* 0x0000000b000b7308 */ /* 0x000ee20000000800 */
        /* <DEDUP_REMOVED lines=56> */
[----:B0-----:R-:W-:Y:S01]  /*6820*/  FADD.FTZ R177, R21, R152 ;  /* 0x0000009815b17221 */ /* 0x001fe20000010000 */
[----:B---3--:R-:W-:-:S02]  /*6830*/  @!P2 VIADD R156, R7, 0x22840 ;  /* 0x00022840079ca836 */ /* 0x008fc40000000000 */
[-C--:B------:R-:W-:Y:S01]  /*6840*/  FMUL.FTZ R108, R108, R187.reuse ;  /* 0x000000bb6c6c7220 */ /* 0x080fe20000410000 */
[-C--:B------:R-:W-:Y:S01]  /*6850*/  FMUL.FTZ R109, R109, R187.reuse ;  /* 0x000000bb6d6d7220 */ /* 0x080fe20000410000 */
[----:B------:R-:W-:Y:S01]  /*6860*/  FADD.FTZ R177, R162, R177 ;  /* 0x000000b1a2b17221 */ /* 0x000fe20000010000 */
[-C--:B------:R-:W-:Y:S01]  /*6870*/  FMUL.FTZ R112, R112, R187.reuse ;  /* 0x000000bb70707220 */ /* 0x080fe20000410000 */
[----:B------:R-:W-:Y:S01]  /*6880*/  @!P2 PRMT R156, RZ, 0x654, R156 ;  /* 0x00000654ff9ca816 */ /* 0x000fe2000000009c */
[----:B------:R-:W0:Y:S01]  /*6890*/  MUFU.EX2 R194, R194 ;  /* 0x000000c200c27308 */ /* 0x000e220000000800 */
[----:B----4-:R-:W-:Y:S01]  /*68a0*/  FADD.FTZ R152, R166, R177 ;  /* 0x000000b1a6987221 */ /* 0x010fe20000010000 */
[----:B------:R3:W-:Y:S06]  /*68b0*/  BAR.ARV R8, 0x100 ;  /* 0x000400080000751d */ /* 0x0007ec0000002000 */
[----:B------:R-:W4:Y:S01]  /*68c0*/  MUFU.EX2 R192, R192 ;  /* 0x000000c000c07308 */ /* 0x000f220000000800 */
[----:B------:R5:W-:Y:S01]  /*68d0*/  @!P2 SYNCS.ARRIVE.TRANS64.RED.A1T0 RZ, [R156+URZ], RZ ;  /* 0x000000ff9cffa9a7 */ /* 0x000be2000810043f */
[-C--:B------:R-:W-:Y:S01]  /*68e0*/  FMUL.FTZ R113, R113, R187.reuse ;  /* 0x000000bb71717220 */ /* 0x080fe20000410000 */
[-C--:B------:R-:W-:Y:S01]  /*68f0*/  FMUL.FTZ R116, R116, R187.reuse ;  /* 0x000000bb74747220 */ /* 0x080fe20000410000 */
[-C--:B------:R-:W-:Y:S01]  /*6900*/  FMUL.FTZ R117, R117, R187.reuse ;  /* 0x000000bb75757220 */ /* 0x080fe20000410000 */
[-C--:B------:R-:W-:Y:S01]  /*6910*/  FMUL.FTZ R120, R120, R187.reuse ;  /* 0x000000bb78787220 */ /* 0x080fe20000410000 */
[-C--:B------:R-:W-:Y:S01]  /*6920*/  FMUL.FTZ R121, R121, R187.reuse ;  /* 0x000000bb79797220 */ /* 0x080fe20000410000 */
[----:B------:R-:W-:Y:S01]  /*6930*/  FMUL.FTZ R124, R124, R187 ;  /* 0x000000bb7c7c7220 */ /* 0x000fe20000410000 */
[----:B------:R-:W1:Y:S01]  /*6940*/  MUFU.EX2 R164, R164 ;  /* 0x000000a400a47308 */ /* 0x000e620000000800 */
[----:B-----5:R-:W-:Y:S01]  /*6950*/  F2FP.BF16.F32.PACK_AB R156, R9, R158 ;  /* 0x0000009e099c723e */ /* 0x020fe200000010ff */
[----:B--2---:R-:W-:Y:S01]  /*6960*/  FADD.FTZ R9, R193, R152 ;  /* 0x00000098c1097221 */ /* 0x004fe20000010000 */
[----:B------:R-:W-:Y:S01]  /*6970*/  F2FP.BF16.F32.PACK_AB R158, R12, R11 ;  /* 0x0000000b0c9e723e */ /* 0x000fe200000010ff */
[----:B------:R-:W-:Y:S01]  /*6980*/  FMUL.FTZ R125, R125, R187 ;  /* 0x000000bb7d7d7220 */ /* 0x000fe20000410000 */
[----:B------:R-:W-:Y:S01]  /*6990*/  F2FP.BF16.F32.PACK_AB R152, R15, R13 ;  /* 0x0000000d0f98723e */ /* 0x000fe200000010ff */
[----:B0-----:R-:W-:Y:S01]  /*69a0*/  FADD.FTZ R9, R194, R9 ;  /* 0x00000009c2097221 */ /* 0x001fe20000010000 */
        /* <DEDUP_REMOVED lines=9> */
[----:B------:R2:W4:Y:S01]  /*6a40*/  MUFU.EX2 R3, R160 ;  /* 0x000000a000037308 */ /* 0x0005220000000800 */
[C---:B-1----:R-:W-:Y:S01]  /*6a50*/  FADD.FTZ R11, R164.reuse, R11 ;  /* 0x0000000ba40b7221 */ /* 0x042fe20000010000 */
[----:B------:R-:W-:Y:S01]  /*6a60*/  F2FP.BF16.F32.PACK_AB R164, R164, R192 ;  /* 0x000000c0a4a4723e */ /* 0x000fe200000010ff */
[-C--:B------:R-:W-:Y:S01]  /*6a70*/  FMUL.FTZ R141, R141, R187.reuse ;  /* 0x000000bb8d8d7220 */ /* 0x080fe20000410000 */
[-C--:B------:R-:W-:Y:S01]  /*6a80*/  FMUL.FTZ R144, R144, R187.reuse ;  /* 0x000000bb90907220 */ /* 0x080fe20000410000 */
[-C--:B------:R-:W-:Y:S01]  /*6a90*/  FMUL.FTZ R145, R145, R187.reuse ;  /* 0x000000bb91917220 */ /* 0x080fe20000410000 */
[-C--:B------:R-:W-:Y:S01]  /*6aa0*/  FMUL.FTZ R148, R148, R187.reuse ;  /* 0x000000bb94947220 */ /* 0x080fe20000410000 */
[----:B------:R-:W-:Y:S01]  /*6ab0*/  FMUL.FTZ R149, R149, R187 ;  /* 0x000000bb95957220 */ /* 0x000fe20000410000 */
[----:B------:R-:W1:Y:S01]  /*6ac0*/  MUFU.EX2 R172, R172 ;  /* 0x000000ac00ac7308 */ /* 0x000e620000000800 */
[----:B0-----:R-:W-:Y:S01]  /*6ad0*/  FADD.FTZ R12, R168, R11 ;  /* 0x0000000ba80c7221 */ /* 0x001fe20000010000 */
[----:B--2---:R-:W-:-:S02]  /*6ae0*/  F2FP.BF16.F32.PACK_AB R160, R166, R162 ;  /* 0x000000a2a6a0723e */ /* 0x004fc400000010ff */
[----:B------:R-:W-:-:S04]  /*6af0*/  F2FP.BF16.F32.PACK_AB R162, R194, R193 ;  /* 0x000000c1c2a2723e */ /* 0x000fc800000010ff */
[----:B------:R-:W0:Y:S01]  /*6b00*/  MUFU.EX2 R188, R188 ;  /* 0x000000bc00bc7308 */ /* 0x000e220000000800 */
[C---:B----4-:R-:W-:Y:S01]  /*6b10*/  FADD.FTZ R11, R3.reuse, R12 ;  /* 0x0000000c030b7221 */ /* 0x050fe20000010000 */
        /* <DEDUP_REMOVED lines=8> */
[----:B------:R2:W4:Y:S01]  /*6ba0*/  MUFU.EX2 R9, R154 ;  /* 0x0000009a00097308 */ /* 0x0005220000000800 */
[C---:B-1----:R-:W-:Y:S01]  /*6bb0*/  FADD.FTZ R12, R176.reuse, R13 ;  /* 0x0000000db00c7221 */ /* 0x042fe20000010000 */
[----:B------:R-:W-:-:S06]  /*6bc0*/  F2FP.BF16.F32.PACK_AB R170, R176, R170 ;  /* 0x000000aab0aa723e */ /* 0x000fcc00000010ff */
[----:B------:R-:W1:Y:S01]  /*6bd0*/  MUFU.EX2 R183, R183 ;  /* 0x000000b700b77308 */ /* 0x000e620000000800 */
[----:B0-----:R-:W-:Y:S01]  /*6be0*/  FADD.FTZ R0, R182, R0 ;  /* 0x00000000b6007221 */ /* 0x001fe20000010000 */
[----:B--2---:R-:W-:-:S06]  /*6bf0*/  F2FP.BF16.F32.PACK_AB R154, R21, R20 ;  /* 0x00000014159a723e */ /* 0x004fcc00000010ff */
[----:B------:R-:W0:Y:S01]  /*6c00*/  MUFU.EX2 R10, R10 ;  /* 0x0000000a000a7308 */ /* 0x000e220000000800 */
[----:B----4-:R-:W-:-:S07]  /*6c10*/  FADD.FTZ R13, R9, R12 ;  /* 0x0000000c090d7221 */ /* 0x010fce0000010000 */
        /* <DEDUP_REMOVED lines=11> */
[----:B------:R-:W-:Y:S02]  /*6cd0*/  F2FP.BF16.F32.PACK_AB R175, R185, R184 ;  /* 0x000000b8b9af723e */ /* 0x000fe400000010ff */
[C---:B--2---:R-:W-:Y:S01]  /*6ce0*/  FADD.FTZ R3, R11.reuse, R12 ;  /* 0x0000000c0b037221 */ /* 0x044fe20000010000 */
[----:B------:R-:W-:Y:S01]  /*6cf0*/  F2FP.BF16.F32.PACK_AB R174, R11, R174 ;  /* 0x000000ae0bae723e */ /* 0x000fe200000010ff */
[----:B---3--:R-:W-:Y:S06]  /*6d00*/  @!P0 BRA `(.L_x_13646) ;  /* 0x0000000000048947 */ /* 0x008fec0003800000 */
[----:B------:R-:W-:Y:S01]  /*6d10*/  BPT.TRAP 0x1 ;  /* 0x000000040000795c */ /* 0x000fe20000300000 */
.L_x_13646:
[----:B------:R0:W1:Y:S01]  /*6d20*/  SYNCS.PHASECHK.TRANS64.TRYWAIT P3, [UR26+0x22850], R6 ;  /* 0x02285006ff0075a7 */ /* 0x000062000806015a */
[----:B------:R-:W-:Y:S05]  /*6d30*/  @!P0 BRA `(.L_x_13647) ;  /* 0x0000000000048947 */ /* 0x000fea0003800000 */
[----:B------:R-:W-:Y:S01]  /*6d40*/  BPT.TRAP 0x1 ;  /* 0x000000040000795c */ /* 0x000fe20000300000 */
.L_x_13647:
[----:B-1----:R-:W-:Y:S05]  /*6d50*/  @P3 BRA `(.L_x_13648) ;  /* 0x0000000000083947 */ /* 0x002fea0003800000 */
[----:B------:R-:W1:Y:S02]  /*6d60*/  SYNCS.PHASECHK.TRANS64.TRYWAIT P3, [UR26+0x22850], R6 ;  /* 0x02285006ff0075a7 */ /* 0x000e64000806015a */
[----:B-1----:R-:W-:Y:S05]  /*6d70*/  @!P3 BRA `(.L_x_13649) ;  /* 0x000000e80014b947 */ /* 0x002fea0003800000 */
.L_x_13648:
[----:B------:R-:W2:Y:S01]  /*6d80*/  S2R R9, SR_TID.X ;  /* 0x0000000000097919 */ /* 0x000ea20000002100 */
[----:B------:R-:W-:Y:S01]  /*6d90*/  UIMAD UR11, UR37, 0xc00, UR21 ;  /* 0x00000c00250b78a4 */ /* 0x000fe2000f8e0215 */
[----:B-1----:R-:W-:Y:S01]  /*6da0*/  @!P2 VIADD R7, R7, 0x22860 ;  /* 0x000228600707a836 */ /* 0x002fe20000000000 */
[----:B------:R-:W-:Y:S01]  /*6db0*/  UMOV UR7, 0x40000040 ;  /* 0x4000004000077882 */ /* 0x000fe20000000000 */
[----:B------:R-:W-:Y:S01]  /*6dc0*/  UISETP.GT.AND UP1, UPT, UR23, UR22, UPT ;  /* 0x000000161700728c */ /* 0x000fe2000bf24270 */
[----:B------:R-:W-:Y:S01]  /*6dd0*/  IMAD.MOV.U32 R10, RZ, RZ, R5 ;  /* 0x000000ffff0a7224 */ /* 0x000fe200078e0005 */
[----:B------:R-:W-:Y:S01]  /*6de0*/  UIADD3 UR23, UR23, -0x1, URZ ;  /* 0xffffffff17177890 */ /* 0x000fe2000fffe03f */
[----:B------:R-:W-:Y:S01]  /*6df0*/  @!P2 PRMT R7, RZ, 0x654, R7 ;  /* 0x00000654ff07a816 */ /* 0x000fe20000000007 */
[----:B------:R-:W-:Y:S02]  /*6e00*/  UMOV UR6, UR11 ;  /* 0x0000000b00067c82 */ /* 0x000fe40008000000 */
[----:B------:R-:W-:-:S02]  /*6e10*/  PLOP3.LUT P3, PT, PT, PT, UP1, 0x80, 0x0 ;  /* 0x000000000000781c */ /* 0x000fc40003f6f018 */
[----:B--2---:R-:W-:-:S05]  /*6e20*/  SHF.R.U32.HI R9, RZ, 0x7, R9 ;  /* 0x00000007ff097819 */ /* 0x004fca0000011609 */
[----:B0-----:R-:W-:-:S05]  /*6e30*/  VIADD R6, R9, 0x8 ;  /* 0x0000000809067836 */ /* 0x001fca0000000000 */
        /* <DEDUP_REMOVED lines=34> */
[----:B------:R0:W-:Y:S02]  /*7060*/  @!P2 SYNCS.ARRIVE.TRANS64.RED.A1T0 RZ, [R7+URZ], RZ ;  /* 0x000000ff07ffa9a7 */ /* 0x0001e4000810043f */
[----:B0-----:R-:W-:Y:S01]  /*7070*/  IMAD.MOV.U32 R7, RZ, RZ, R4 ;  /* 0x000000ffff077224 */ /* 0x001fe200078e0004 */
[----:B--2---:R-:W-:Y:S06]  /*7080*/  @P3 BRA `(.L_x_13650) ;  /* 0xffffffd400303947 */ /* 0x004fec000383ffff */
.L_x_13641:
[----:B------:R-:W-:-:S06]  /*7090*/  UISETP.GE.AND UP0, UPT, UR23, UR40, UPT ;  /* 0x000000281700728c */ /* 0x000fcc000bf06270 */
[----:B------:R-:W-:-:S13]  /*70a0*/  PLOP3.LUT P1, PT, PT, PT, UP0, 0x80, 0x0 ;  /* 0x000000000000781c */ /* 0x000fda0003f2f008 */
[----:B------:R-:W-:Y:S05]  /*70b0*/  @!P1 BRA `(.L_x_13651) ;  /* 0x0000002000d49947 */ /* 0x000fea0003800000 */
[----:B------:R-:W-:Y:S01]  /*70c0*/  IMAD.MOV.U32 R7, RZ, RZ, R5 ;  /* 0x000000ffff077224 */ /* 0x000fe200078e0005 */
[----:B------:R-:W-:Y:S01]  /*70d0*/  ULDC UR24, c[0x0][0x9d8] ;  /* 0x0002760000187ab9 */ /* 0x000fe20000000800 */
[----:B01----:R-:W-:Y:S01]  /*70e0*/  IMAD.MOV.U32 R9, RZ, RZ, R4 ;  /* 0x000000ffff097224 */ /* 0x003fe200078e0004 */
[----:B------:R-:W-:-:S06]  /*70f0*/  ULDC UR22, c[0x0][0x988] ;  /* 0x0002620000167ab9 */ /* 0x000fcc0000000800 */
.L_x_13660:
[----:B------:R-:W-:-:S04]  /*7100*/  UIADD3 UR37, UR37, 0x1, URZ ;  /* 0x0000000125257890 */ /* 0x000fc8000fffe03f */
[----:B------:R-:W-:-:S04]  /*7110*/  UISETP.NE.AND UP0, UPT, UR37, 0x2, UPT ;  /* 0x000000022500788c */ /* 0x000fc8000bf05270 */
[----:B------:R-:W-:Y:S02]  /*7120*/  USEL UR6, URZ, 0x1, UP0 ;  /* 0x000000013f067887 */ /* 0x000fe40008000000 */
[----:B------:R-:W-:Y:S02]  /*7130*/  USEL UR37, UR37, URZ, UP0 ;  /* 0x0000003f25257287 */ /* 0x000fe40008000000 */
[----:B------:R-:W-:Y:S01]  /*7140*/  ULOP3.LUT UR47, UR47, UR6, URZ, 0x3c, !UPT ;  /* 0x000000062f2f7292 */ /* 0x000fe2000f8e3c3f */
[----:B--2---:R-:W-:Y:S11]  /*7150*/  @!P0 BRA `(.L_x_13652) ;  /* 0x0000000000048947 */ /* 0x004ff60003800000 */
[----:B------:R-:W-:Y:S01]  /*7160*/  BPT.TRAP 0x1 ;  /* 0x000000040000795c */ /* 0x000fe20000300000 */
.L_x_13652:
        /* <DEDUP_REMOVED lines=9> */
.L_x_13653:
[----:B-1----:R-:W-:Y:S05]  /*7200*/  @P1 BRA `(.L_x_13654) ;  /* 0x0000000000081947 */ /* 0x002fea0003800000 */
[----:B------:R-:W1:Y:S02]  /*7210*/  SYNCS.PHASECHK.TRANS64.TRYWAIT P1, [UR25+0x22830], R6 ;  /* 0x02283006ff0075a7 */ /* 0x000e640008020159 */
[----:B-1----:R-:W-:Y:S05]  /*7220*/  @!P1 BRA `(.L_x_13655) ;  /* 0x000000e000fc9947 */ /* 0x002fea0003800000 */
.L_x_13654:
        /* <DEDUP_REMOVED lines=343> */
[----:B------:R1:W-:Y:S01]  /*87a0*/  MUFU.EX2 R192, R162 ;  /* 0x000000a200c07308 */ /* 0x0003e20000000800 */
[----:B0-----:R-:W-:Y:S01]  /*87b0*/  FADD.FTZ R3, R14, R156 ;  /* 0x0000009c0e037221 */ /* 0x001fe20000010000 */
[----:B------:R-:W-:Y:S01]  /*87c0*/  F2FP.BF16.F32.PACK_AB R156, R13, R12 ;  /* 0x0000000c0d9c723e */ /* 0x000fe200000010ff */
[----:B------:R-:W-:-:S02]  /*87d0*/  IMAD.U32 R12, RZ, RZ, UR25 ;  /* 0x00000019ff0c7e24 */ /* 0x000fc4000f8e00ff */
[-C--:B------:R-:W-:Y:S01]  /*87e0*/  FMUL.FTZ R59, R59, R9.reuse ;  /* 0x000000093b3b7220 */ /* 0x080fe20000410000 */
[----:B------:R-:W-:Y:S01]  /*87f0*/  FADD.FTZ R3, R15, R3 ;  /* 0x000000030f037221 */ /* 0x000fe20000010000 */
[----:B------:R-:W-:Y:S01]  /*8800*/  FMUL.FTZ R62, R62, R9 ;  /* 0x000000093e3e7220 */ /* 0x000fe20000410000 */
[----:B------:R-:W-:Y:S01]  /*8810*/  @!P2 VIADD R15, R12, 0x22840 ;  /* 0x000228400c0fa836 */ /* 0x000fe20000000000 */
[----:B------:R-:W-:Y:S01]  /*8820*/  MUFU.EX2 R163, R163 ;  /* 0x000000a300a37308 */ /* 0x000fe20000000800 */
[----:B------:R-:W-:Y:S01]  /*8830*/  FADD.FTZ R3, R20, R3 ;  /* 0x0000000314037221 */ /* 0x000fe20000010000 */
[----:B-1----:R-:W-:Y:S01]  /*8840*/  F2FP.BF16.F32.PACK_AB R162, R153, R167 ;  /* 0x000000a799a2723e */ /* 0x002fe200000010ff */
[-C--:B------:R-:W-:Y:S01]  /*8850*/  FMUL.FTZ R63, R63, R9.reuse ;  /* 0x000000093f3f7220 */ /* 0x080fe20000410000 */
[----:B------:R-:W-:Y:S01]  /*8860*/  @!P2 PRMT R15, RZ, 0x654, R15 ;  /* 0x00000654ff0fa816 */ /* 0x000fe2000000000f */
[----:B------:R-:W-:Y:S01]  /*8870*/  FADD.FTZ R3, R21, R3 ;  /* 0x0000000315037221 */ /* 0x000fe20000010000 */
[-C--:B------:R-:W-:Y:S01]  /*8880*/  FMUL.FTZ R66, R66, R9.reuse ;  /* 0x0000000942427220 */ /* 0x080fe20000410000 */
[-C--:B------:R-:W-:Y:S01]  /*8890*/  FMUL.FTZ R67, R67, R9.reuse ;  /* 0x0000000943437220 */ /* 0x080fe20000410000 */
[----:B------:R-:W-:Y:S01]  /*88a0*/  MUFU.EX2 R193, R166 ;  /* 0x000000a600c17308 */ /* 0x000fe20000000800 */
[----:B------:R-:W-:Y:S01]  /*88b0*/  FADD.FTZ R3, R167, R3 ;  /* 0x00000003a7037221 */ /* 0x000fe20000010000 */
[-C--:B------:R-:W-:Y:S01]  /*88c0*/  FMUL.FTZ R70, R70, R9.reuse ;  /* 0x0000000946467220 */ /* 0x080fe20000410000 */
[-C--:B------:R-:W-:Y:S01]  /*88d0*/  FMUL.FTZ R71, R71, R9.reuse ;  /* 0x0000000947477220 */ /* 0x080fe20000410000 */
[-C--:B------:R-:W-:Y:S01]  /*88e0*/  FMUL.FTZ R74, R74, R9.reuse ;  /* 0x000000094a4a7220 */ /* 0x080fe20000410000 */
        /* <DEDUP_REMOVED lines=20> */
[----:B-1----:R-:W-:Y:S01]  /*8a30*/  F2FP.BF16.F32.PACK_AB R160, R21, R20 ;  /* 0x0000001415a0723e */ /* 0x002fe200000010ff */
[----:B--2---:R-:W-:Y:S01]  /*8a40*/  FADD.FTZ R21, R159, R0 ;  /* 0x000000009f157221 */ /* 0x004fe20000010000 */
[----:B0-----:R-:W-:Y:S01]  /*8a50*/  FADD.FTZ R3, R157, R3 ;  /* 0x000000039d037221 */ /* 0x001fe20000010000 */
[-C--:B------:R-:W-:Y:S01]  /*8a60*/  FMUL.FTZ R106, R106, R9.reuse ;  /* 0x000000096a6a7220 */ /* 0x080fe20000410000 */
[-C--:B------:R-:W-:Y:S01]  /*8a70*/  FMUL.FTZ R107, R107, R9.reuse ;  /* 0x000000096b6b7220 */ /* 0x080fe20000410000 */
[----:B------:R-:W-:Y:S01]  /*8a80*/  FADD.FTZ R0, R192, R21 ;  /* 0x00000015c0007221 */ /* 0x000fe20000010000 */
[----:B------:R-:W-:Y:S01]  /*8a90*/  FADD.FTZ R3, R189, R3 ;  /* 0x00000003bd037221 */ /* 0x000fe20000010000 */
[----:B------:R0:W1:Y:S01]  /*8aa0*/  MUFU.EX2 R13, R8 ;  /* 0x00000008000d7308 */ /* 0x0000620000000800 */
        /* <DEDUP_REMOVED lines=8> */
[----:B0-----:R-:W-:Y:S01]  /*8b30*/  IADD3 R8, -R196, 0xb, RZ ;  /* 0x0000000bc4087810 */ /* 0x001fe20007ffe1ff */
[----:B---3--:R-:W-:Y:S01]  /*8b40*/  FADD.FTZ R0, R194, R21 ;  /* 0x00000015c2007221 */ /* 0x008fe20000010000 */
[----:B----4-:R-:W-:Y:S01]  /*8b50*/  FADD.FTZ R3, R161, R3 ;  /* 0x00000003a1037221 */ /* 0x010fe20000010000 */
[-C--:B------:R-:W-:Y:S01]  /*8b60*/  FMUL.FTZ R119, R119, R9.reuse ;  /* 0x0000000977777220 */ /* 0x080fe20000410000 */
[-C--:B------:R-:W-:Y:S01]  /*8b70*/  FMUL.FTZ R122, R122, R9.reuse ;  /* 0x000000097a7a7220 */ /* 0x080fe20000410000 */
[----:B------:R-:W-:Y:S01]  /*8b80*/  FADD.FTZ R0, R171, R0 ;  /* 0x00000000ab007221 */ /* 0x000fe20000010000 */
[----:B------:R0:W-:Y:S06]  /*8b90*/  BAR.ARV R8, 0x100 ;  /* 0x000400080000751d */ /* 0x0001ec0000002000 */
[----:B------:R-:W3:Y:S01]  /*8ba0*/  MUFU.EX2 R14, R170 ;  /* 0x000000aa000e7308 */ /* 0x000ee20000000800 */
[----:B------:R4:W-:Y:S01]  /*8bb0*/  @!P2 SYNCS.ARRIVE.TRANS64.RED.A1T0 RZ, [R15+URZ], RZ ;  /* 0x000000ff0fffa9a7 */ /* 0x0009e2000810043f */
[----:B-1----:R-:W-:Y:S01]  /*8bc0*/  FADD.FTZ R21, R13, R0 ;  /* 0x000000000d157221 */ /* 0x002fe20000010000 */
[-C--:B------:R-:W-:Y:S01]  /*8bd0*/  FMUL.FTZ R123, R123, R9.reuse ;  /* 0x000000097b7b7220 */ /* 0x080fe20000410000 */
[----:B--2---:R-:W-:Y:S01]  /*8be0*/  FADD.FTZ R3, R190, R3 ;  /* 0x00000003be037221 */ /* 0x004fe20000010000 */
        /* <DEDUP_REMOVED lines=16> */
[----:B------:R-:W-:Y:S01]  /*8cf0*/  FMUL.FTZ R151, R151, R9 ;  /* 0x0000000997977220 */ /* 0x000fe20000410000 */
[----:B------:R-:W-:-:S02]  /*8d00*/  F2FP.BF16.F32.PACK_AB R164, R157, R188 ;  /* 0x000000bc9da4723e */ /* 0x000fc400000010ff */
[----:B------:R3:W5:Y:S01]  /*8d10*/  MUFU.EX2 R191, R168 ;  /* 0x000000a800bf7308 */ /* 0x0007620000000800 */
[----:B-1----:R-:W-:Y:S01]  /*8d20*/  FADD.FTZ R3, R165, R3 ;  /* 0x00000003a5037221 */ /* 0x002fe20000010000 */
[----:B------:R-:W-:Y:S02]  /*8d30*/  F2FP.BF16.F32.PACK_AB R166, R161, R189 ;  /* 0x000000bda1a6723e */ /* 0x000fe400000010ff */
[----:B------:R-:W-:Y:S02]  /*8d40*/  F2FP.BF16.F32.PACK_AB R153, R155, R176 ;  /* 0x000000b09b99723e */ /* 0x000fe400000010ff */
[----:B------:R-:W-:Y:S02]  /*8d50*/  F2FP.BF16.F32.PACK_AB R155, R159, R187 ;  /* 0x000000bb9f9b723e */ /* 0x000fe400000010ff */
[----:B------:R-:W1:Y:S01]  /*8d60*/  MUFU.EX2 R11, R11 ;  /* 0x0000000b000b7308 */ /* 0x000e620000000800 */
[----:B--2---:R-:W-:Y:S01]  /*8d70*/  FADD.FTZ R0, R10, R21 ;  /* 0x000000150a007221 */ /* 0x004fe20000010000 */
[----:B---3--:R-:W-:-:S02]  /*8d80*/  F2FP.BF16.F32.PACK_AB R168, R165, R190 ;  /* 0x000000bea5a8723e */ /* 0x008fc400000010ff */
[----:B------:R-:W-:Y:S02]  /*8d90*/  F2FP.BF16.F32.PACK_AB R157, R163, R192 ;  /* 0x000000c0a39d723e */ /* 0x000fe400000010ff */
[----:B------:R-:W-:Y:S02]  /*8da0*/  F2FP.BF16.F32.PACK_AB R161, R13, R171 ;  /* 0x000000ab0da1723e */ /* 0x000fe400000010ff */
[----:B------:R-:W2:Y:S01]  /*8db0*/  MUFU.EX2 R169, R169 ;  /* 0x000000a900a97308 */ /* 0x000ea20000000800 */
[----:B-----5:R-:W-:Y:S01]  /*8dc0*/  FADD.FTZ R3, R191, R3 ;  /* 0x00000003bf037221 */ /* 0x020fe20000010000 */
[----:B------:R-:W-:Y:S02]  /*8dd0*/  F2FP.BF16.F32.PACK_AB R159, R194, R193 ;  /* 0x000000c1c29f723e */ /* 0x000fe400000010ff */
[----:B------:R-:W-:-:S04]  /*8de0*/  F2FP.BF16.F32.PACK_AB R163, R10, R14 ;  /* 0x0000000e0aa3723e */ /* 0x000fc800000010ff */
[----:B----4-:R-:W3:Y:S01]  /*8df0*/  MUFU.EX2 R15, R174 ;  /* 0x000000ae000f7308 */ /* 0x010ee20000000800 */
        /* <DEDUP_REMOVED lines=42> */
.L_x_13656:
[----:B------:R0:W1:Y:S01]  /*90a0*/  SYNCS.PHASECHK.TRANS64.TRYWAIT P1, [UR25+0x22850], R6 ;  /* 0x02285006ff0075a7 */ /* 0x0000620008020159 */
[----:B------:R-:W-:Y:S05]  /*90b0*/  @!P0 BRA `(.L_x_13657) ;  /* 0x0000000000048947 */ /* 0x000fea0003800000 */
[----:B------:R-:W-:Y:S01]  /*90c0*/  BPT.TRAP 0x1 ;  /* 0x000000040000795c */ /* 0x000fe20000300000 */
.L_x_13657:
[----:B-1----:R-:W-:Y:S05]  /*90d0*/  @P1 BRA `(.L_x_13658) ;  /* 0x0000000000081947 */ /* 0x002fea0003800000 */
[----:B------:R-:W1:Y:S02]  /*90e0*/  SYNCS.PHASECHK.TRANS64.TRYWAIT P1, [UR25+0x22850], R6 ;  /* 0x02285006ff0075a7 */ /* 0x000e640008020159 */
[----:B-1----:R-:W-:Y:S05]  /*90f0*/  @!P1 BRA `(.L_x_13659) ;  /* 0x000000c400609947 */ /* 0x002fea0003800000 */
.L_x_13658:
        /* <DEDUP_REMOVED lines=49> */
.L_x_13651:
[----:B--2---:R-:W2:Y:S01]  /*9410*/  SHFL.BFLY PT, R6, R3, 0x2, 0x1f ;  /* 0x0c401f0003067f89 */ /* 0x004ea200000e0000 */
[----:B------:R-:W-:Y:S01]  /*9420*/  UIADD3 UR37, UR37, 0x1, URZ ;  /* 0x0000000125257890 */ /* 0x000fe2000fffe03f */
[----:B------:R3:W-:Y:S06]  /*9430*/  BAR.ARV R8, 0x100 ;  /* 0x000400080000751d */ /* 0x0007ec0000002000 */
[----:B------:R-:W-:Y:S02]  /*9440*/  UISETP.NE.AND UP0, UPT, UR37, 0x2, UPT ;  /* 0x000000022500788c */ /* 0x000fe4000bf05270 */
[----:B------:R-:W-:Y:S06]  /*9450*/  BAR.ARV 0x8, 0x180 ;  /* 0x0206000000007b1d */ /* 0x000fec0000002000 */
[----:B---3--:R-:W-:Y:S01]  /*9460*/  IMAD.U32 R8, RZ, RZ, UR10 ;  /* 0x0000000aff087e24 */ /* 0x008fe2000f8e00ff */
[----:B------:R-:W-:Y:S01]  /*9470*/  USEL UR4, URZ, 0x1, UP0 ;  /* 0x000000013f047887 */ /* 0x000fe20008000000 */
[----:B01----:R-:W0:Y:S01]  /*9480*/  SHFL.BFLY PT, R9, R0, 0x2, 0x1f ;  /* 0x0c401f0000097f89 */ /* 0x003e2200000e0000 */
[----:B------:R-:W-:Y:S01]  /*9490*/  PLOP3.LUT P0, PT, PT, PT, PT, 0x8, 0x0 ;  /* 0x000000000000781c */ /* 0x000fe20003f0e170 */
[----:B------:R-:W-:Y:S01]  /*94a0*/  UIADD3 UR48, UR48, 0x1, URZ ;  /* 0x0000000130307890 */ /* 0x000fe2000fffe03f */
[----:B--2---:R-:W-:Y:S01]  /*94b0*/  FADD.FTZ R7, R6, R3 ;  /* 0x0000000306077221 */ /* 0x004fe20000010000 */
[----:B------:R-:W-:-:S02]  /*94c0*/  USEL UR37, UR37, URZ, UP0 ;  /* 0x0000003f25257287 */ /* 0x000fc40008000000 */
[----:B------:R-:W-:Y:S02]  /*94d0*/  ULOP3.LUT UR47, UR47, UR4, URZ, 0x3c, !UPT ;  /* 0x000000042f2f7292 */ /* 0x000fe4000f8e3c3f */
[----:B------:R-:W1:Y:S01]  /*94e0*/  SHFL.BFLY PT, R6, R7, 0x1, 0x1f ;  /* 0x0c201f0007067f89 */ /* 0x000e6200000e0000 */
[----:B0-----:R-:W-:Y:S01]  /*94f0*/  FADD.FTZ R10, R9, R0 ;  /* 0x00000000090a7221 */ /* 0x001fe20000010000 */
[----:B------:R-:W-:-:S04]  /*9500*/  IMAD.MOV.U32 R0, RZ, RZ, RZ ;  /* 0x000000ffff007224 */ /* 0x000fc800078e00ff */
[----:B------:R-:W0:Y:S01]  /*9510*/  SHFL.BFLY PT, R9, R10, 0x1, 0x1f ;  /* 0x0c201f000a097f89 */ /* 0x000e2200000e0000 */
[----:B-1----:R-:W-:Y:S01]  /*9520*/  FADD.FTZ R11, R7, R6 ;  /* 0x00000006070b7221 */ /* 0x002fe20000010000 */
[----:B------:R-:W-:Y:S02]  /*9530*/  IMAD.MOV.U32 R6, RZ, RZ, RZ ;  /* 0x000000ffff067224 */ /* 0x000fe400078e00ff */
[----:B------:R-:W-:Y:S02]  /*9540*/  IMAD.U32 R7, RZ, RZ, UR10 ;  /* 0x0000000aff077e24 */ /* 0x000fe4000f8e00ff */
[----:B------:R-:W-:-:S13]  /*9550*/  FSETP.NE.FTZ.AND P1, PT, R11, RZ, PT ;  /* 0x000000ff0b00720b */ /* 0x000fda0003f35000 */
[----:B------:R-:W1:Y:S01]  /*9560*/  @P1 MUFU.RCP R6, R11 ;  /* 0x0000000b00061308 */ /* 0x000e620000001000 */
[----:B------:R-:W-:Y:S01]  /*9570*/  @P1 FMUL.FTZ R7, R7, 0.69314718246459960938 ;  /* 0x3f31721807071820 */ /* 0x000fe20000410000 */
[----:B0-----:R-:W-:-:S05]  /*9580*/  FADD.FTZ R3, R10, R9 ;  /* 0x000000090a037221 */ /* 0x001fca0000010000 */
        /* <DEDUP_REMOVED lines=139> */
.L_x_13630:
        /* <DEDUP_REMOVED lines=17> */
[----:B------:R-:W-:Y:S01]  /*9f50*/  ULDC.64 UR12, c[0x0][0xc00] ;  /* 0x00030000000c7ab9 */ /* 0x000fe20000000a00 */
[----:B------:R-:W-:Y:S01]  /*9f60*/  ULDC.64 UR14, c[0x0][0xc08] ;  /* 0x00030200000e7ab9 */ /* 0x000fe20000000a00 */
[----:B------:R-:W-:Y:S01]  /*9f70*/  UIMAD.WIDE UR12, UR46, 0x4, UR12 ;  /* 0x000000042e0c78a5 */ /* 0x000fe2000f8e020c */
[----:B------:R-:W-:Y:S01]  /*9f80*/  ULDC UR22, c[0x0][0xbe8] ;  /* 0x0002fa0000167ab9 */ /* 0x000fe20000000800 */
[----:B------:R-:W-:Y:S01]  /*9f90*/  UMOV UR10, UR8 ;  /* 0x00000008000a7c82 */ /* 0x000fe20008000000 */
[----:B0-----:R-:W-:Y:S01]  /*9fa0*/  UMOV UR11, UR4 ;  /* 0x00000004000b7c82 */ /* 0x001fe20008000000 */
[----:B------:R-:W-:Y:S01]  /*9fb0*/  UISETP.NE.U32.AND UP0, UPT, UR14, URZ, UPT ;  /* 0x0000003f0e00728c */ /* 0x000fe2000bf05070 */
[----:B------:R-:W-:-:S03]  /*9fc0*/  ULDC UR4, c[0x0][0xad4] ;  /* 0x0002b50000047ab9 */ /* 0x000fc60000000800 */
[----:B------:R-:W-:-:S11]  /*9fd0*/  UISETP.NE.AND.EX UP0, UPT, UR15, URZ, UPT, UP0 ;  /* 0x0000003f0f00728c */ /* 0x000fd6000bf05300 */
[----:B------:R-:W-:-:S04]  /*9fe0*/  @UP0 ULEA UR14, UP1, UR46, UR14, 0x2 ;  /* 0x0000000e2e0e0291 */ /* 0x000fc8000f82103f */
[----:B------:R-:W-:Y:S01]  /*9ff0*/  @UP0 ULEA.HI.X UR15, UR46, UR15, UR45, 0x2, UP1 ;  /* 0x0000000f2e0f0291 */ /* 0x000fe200088f142d */
[----:B------:R-:W-:Y:S01]  /*a000*/  BAR.SYNC.DEFER_BLOCKING 0x1, 0x100 ;  /* 0x0044000000007b1d */ /* 0x000fe20000010000 */
[----:B--2---:R-:W-:-:S03]  /*a010*/  IMAD.WIDE R4, R0, R4, UR10 ;  /* 0x0000000a00047e25 */ /* 0x004fc6000f8e0204 */
        /* <DEDUP_REMOVED lines=10> */
[C---:B------:R-:W-:Y:S02]  /*a0c0*/  IADD3 R161, P6, R4.reuse, 0x4020, RZ ;  /* 0x0000402004a17810 */ /* 0x040fe40007fde0ff */
[C---:B------:R-:W-:Y:S02]  /*a0d0*/  IADD3 R163, P5, R4.reuse, 0x4040, RZ ;  /* 0x0000404004a37810 */ /* 0x040fe40007fbe0ff */
[----:B------:R-:W-:-:S02]  /*a0e0*/  IADD3 R167, P1, R4, 0x8000, RZ ;  /* 0x0000800004a77810 */ /* 0x000fc40007f3e0ff */
[----:B------:R-:W-:Y:S02]  /*a0f0*/  SHF.R.U64 R14, R14, 0x3, RZ ;  /* 0x000000030e0e7819 */ /* 0x000fe400000012ff */
[----:B------:R-:W-:Y:S02]  /*a100*/  SHF.R.U64 R156, R156, 0x3, RZ ;  /* 0x000000039c9c7819 */ /* 0x000fe400000012ff */
[----:B------:R-:W-:Y:S02]  /*a110*/  IADD3 R165, P2, R4, 0x4060, RZ ;  /* 0x0000406004a57810 */ /* 0x000fe40007f5e0ff */
[----:B------:R-:W-:Y:S02]  /*a120*/  LOP3.LUT R158, R159, 0x380, RZ, 0xc0, !PT ;  /* 0x000003809f9e7812 */ /* 0x000fe400078ec0ff */
[----:B------:R-:W-:Y:S02]  /*a130*/  LOP3.LUT R160, R161, 0x380, RZ, 0xc0, !PT ;  /* 0x00000380a1a07812 */ /* 0x000fe400078ec0ff */
[----:B------:R-:W-:-:S02]  /*a140*/  LOP3.LUT R162, R163, 0x380, RZ, 0xc0, !PT ;  /* 0x00000380a3a27812 */ /* 0x000fc400078ec0ff */
[----:B------:R-:W-:Y:S02]  /*a150*/  LOP3.LUT R9, R4, 0x380, RZ, 0xc0, !PT ;  /* 0x0000038004097812 */ /* 0x000fe400078ec0ff */
[----:B------:R-:W-:Y:S02]  /*a160*/  LOP3.LUT R166, R167, 0x380, RZ, 0xc0, !PT ;  /* 0x00000380a7a67812 */ /* 0x000fe400078ec0ff */
[----:B------:R-:W-:Y:S01]  /*a170*/  LOP3.LUT R14, R14, R15, RZ, 0x3c, !PT ;  /* 0x0000000f0e0e7212 */ /* 0x000fe200078e3cff */
[--C-:B------:R-:W-:Y:S01]  /*a180*/  IMAD.X R15, RZ, RZ, R5.reuse, P0 ;  /* 0x000000ffff0f7224 */ /* 0x100fe200000e0605 */
[----:B------:R-:W-:Y:S01]  /*a190*/  LOP3.LUT R156, R156, R157, RZ, 0x3c, !PT ;  /* 0x0000009d9c9c7212 */ /* 0x000fe200078e3cff */
[----:B------:R-:W-:Y:S01]  /*a1a0*/  IMAD.X R157, RZ, RZ, R5, P4 ;  /* 0x000000ffff9d7224 */ /* 0x000fe200020e0605 */
[----:B------:R-:W-:Y:S02]  /*a1b0*/  LOP3.LUT R164, R165, 0x380, RZ, 0xc0, !PT ;  /* 0x00000380a5a47812 */ /* 0x000fe400078ec0ff */
[----:B------:R-:W-:-:S02]  /*a1c0*/  SHF.R.U64 R158, R158, 0x3, RZ ;  /* 0x000000039e9e7819 */ /* 0x000fc400000012ff */
[----:B------:R-:W-:Y:S02]  /*a1d0*/  SHF.R.U64 R160, R160, 0x3, RZ ;  /* 0x00000003a0a07819 */ /* 0x000fe400000012ff */
[----:B------:R-:W-:Y:S02]  /*a1e0*/  SHF.R.U64 R162, R162, 0x3, RZ ;  /* 0x00000003a2a27819 */ /* 0x000fe400000012ff */
[----:B------:R-:W-:Y:S02]  /*a1f0*/  SHF.R.U64 R166, R166, 0x3, RZ ;  /* 0x00000003a6a67819 */ /* 0x000fe400000012ff */
[----:B------:R-:W-:Y:S02]  /*a200*/  SHF.R.U64 R9, R9, 0x3, RZ ;  /* 0x0000000309097819 */ /* 0x000fe400000012ff */
[C---:B------:R-:W-:Y:S02]  /*a210*/  IADD3 R169, P0, R4.reuse, 0x8020, RZ ;  /* 0x0000802004a97810 */ /* 0x040fe40007f1e0ff */
[----:B------:R-:W-:-:S02]  /*a220*/  IADD3 R171, P4, R4, 0x8040, RZ ;  /* 0x0000804004ab7810 */ /* 0x000fc40007f9e0ff */
        /* <DEDUP_REMOVED lines=11> */
[----:B------:R-:W-:-:S02]  /*a2e0*/  LOP3.LUT R168, R169, 0x380, RZ, 0xc0, !PT ;  /* 0x00000380a9a87812 */ /* 0x000fc400078ec0ff */
[----:B------:R-:W-:Y:S02]  /*a2f0*/  LOP3.LUT R170, R171, 0x380, RZ, 0xc0, !PT ;  /* 0x00000380abaa7812 */ /* 0x000fe400078ec0ff */
[C---:B------:R-:W-:Y:S02]  /*a300*/  IADD3 R173, P3, R4.reuse, 0x8060, RZ ;  /* 0x0000806004ad7810 */ /* 0x040fe40007f7e0ff */
[C---:B------:R-:W-:Y:S02]  /*a310*/  IADD3 R153, P6, R4.reuse, 0xc000, RZ ;  /* 0x0000c00004997810 */ /* 0x040fe40007fde0ff */
[C---:B------:R-:W-:Y:S02]  /*a320*/  IADD3 R155, P5, R4.reuse, 0xc020, RZ ;  /* 0x0000c020049b7810 */ /* 0x040fe40007fbe0ff */
[----:B------:R-:W-:Y:S02]  /*a330*/  IADD3 R7, P1, R4, 0xc060, RZ ;  /* 0x0000c06004077810 */ /* 0x000fe40007f3e0ff */
[----:B------:R-:W-:Y:S01]  /*a340*/  LOP3.LUT R164, R164, R165, RZ, 0x3c, !PT ;  /* 0x000000a5a4a47212 */ /* 0x000fe200078e3cff */
[----:B------:R-:W-:Y:S01]  /*a350*/  IMAD.X R165, RZ, RZ, R5, P2 ;  /* 0x000000ffffa57224 */ /* 0x000fe200010e0605 */
[----:B------:R-:W-:-:S02]  /*a360*/  SHF.R.U64 R168, R168, 0x3, RZ ;  /* 0x00000003a8a87819 */ /* 0x000fc400000012ff */
[----:B------:R-:W-:Y:S02]  /*a370*/  SHF.R.U64 R170, R170, 0x3, RZ ;  /* 0x00000003aaaa7819 */ /* 0x000fe400000012ff */
[----:B------:R-:W-:Y:S02]  /*a380*/  LOP3.LUT R172, R173, 0x380, RZ, 0xc0, !PT ;  /* 0x00000380adac7812 */ /* 0x000fe400078ec0ff */
[----:B------:R-:W-:Y:S02]  /*a390*/  IADD3 R21, P2, R4, 0xc040, RZ ;  /* 0x0000c04004157810 */ /* 0x000fe40007f5e0ff */
[----:B------:R-:W-:Y:S02]  /*a3a0*/  MOV R0, R8 ;  /* 0x0000000800007202 */ /* 0x000fe40000000f00 */
[----:B------:R-:W-:Y:S02]  /*a3b0*/  LOP3.LUT R152, R153, 0x380, RZ, 0xc0, !PT ;  /* 0x0000038099987812 */ /* 0x000fe400078ec0ff */
[----:B------:R-:W-:-:S02]  /*a3c0*/  LOP3.LUT R154, R155, 0x380, RZ, 0xc0, !PT ;  /* 0x000003809b9a7812 */ /* 0x000fc400078ec0ff */
[----:B------:R-:W-:Y:S02]  /*a3d0*/  LOP3.LUT R4, R7, 0x380, RZ, 0xc0, !PT ;  /* 0x0000038007047812 */ /* 0x000fe400078ec0ff */
[----:B------:R-:W-:Y:S02]  /*a3e0*/  F2FP.BF16.F32.PACK_AB R8, R25, R24 ;  /* 0x000000181908723e */ /* 0x000fe400000010ff */
[----:B------:R-:W-:Y:S02]  /*a3f0*/  F2FP.BF16.F32.PACK_AB R9, R27, R26 ;  /* 0x0000001a1b09723e */ /* 0x000fe400000010ff */
[----:B------:R-:W-:Y:S01]  /*a400*/  LOP3.LUT R168, R168, R169, RZ, 0x3c, !PT ;  /* 0x000000a9a8a87212 */ /* 0x000fe200078e3cff */
[--C-:B------:R-:W-:Y:S01]  /*a410*/  IMAD.X R169, RZ, RZ, R5.reuse, P0 ;  /* 0x000000ffffa97224 */ /* 0x100fe200000e0605 */
[----:B------:R-:W-:Y:S01]  /*a420*/  LOP3.LUT R170, R170, R171, RZ, 0x3c, !PT ;  /* 0x000000abaaaa7212 */ /* 0x000fe200078e3cff */
[----:B------:R-:W-:Y:S01]  /*a430*/  IMAD.X R171, RZ, RZ, R5, P4 ;  /* 0x000000ffffab7224 */ /* 0x000fe200020e0605 */
[----:B------:R-:W-:Y:S01]  /*a440*/  SHF.R.U64 R172, R172, 0x3, RZ ;  /* 0x00000003acac7819 */ /* 0x000fe200000012ff */
[----:B------:R0:W-:Y:S01]  /*a450*/  STSM.16.M88.4 [R0], R8 ;  /* 0x0000000800007844 */ /* 0x0001e20000000200 */
[----:B------:R-:W-:-:S02]  /*a460*/  SHF.R.U64 R152, R152, 0x3, RZ ;  /* 0x0000000398987819 */ /* 0x000fc400000012ff */
[----:B------:R-:W-:Y:S02]  /*a470*/  SHF.R.U64 R154, R154, 0x3, RZ ;  /* 0x000000039a9a7819 */ /* 0x000fe400000012ff */
[----:B------:R-:W-:Y:S02]  /*a480*/  SHF.R.U64 R4, R4, 0x3, RZ ;  /* 0x0000000304047819 */ /* 0x000fe400000012ff */
[----:B------:R-:W-:Y:S01]  /*a490*/  LOP3.LUT R172, R172, R173, RZ, 0x3c, !PT ;  /* 0x000000adacac7212 */ /* 0x000fe200078e3cff */
[--C-:B------:R-:W-:Y:S01]  /*a4a0*/  IMAD.X R173, RZ, RZ, R5.reuse, P3 ;  /* 0x000000ffffad7224 */ /* 0x100fe200018e0605 */
[----:B------:R-:W-:Y:S02]  /*a4b0*/  MOV R179, R12 ;  /* 0x0000000c00b37202 */ /* 0x000fe40000000f00 */
[----:B------:R-:W-:Y:S02]  /*a4c0*/  MOV R180, R14 ;  /* 0x0000000e00b47202 */ /* 0x000fe40000000f00 */
[----:B------:R-:W-:Y:S01]  /*a4d0*/  LOP3.LUT R152, R152, R153, RZ, 0x3c, !PT ;  /* 0x0000009998987212 */ /* 0x000fe200078e3cff */
[--C-:B------:R-:W-:Y:S01]  /*a4e0*/  IMAD.X R153, RZ, RZ, R5.reuse, P6 ;  /* 0x000000ffff997224 */ /* 0x100fe200030e0605 */
[----:B------:R-:W-:Y:S01]  /*a4f0*/  LOP3.LUT R154, R154, R155, RZ, 0x3c, !PT ;  /* 0x0000009b9a9a7212 */ /* 0x000fe200078e3cff */
[----:B------:R-:W-:Y:S01]  /*a500*/  IMAD.X R155, RZ, RZ, R5, P5 ;  /* 0x000000ffff9b7224 */ /* 0x000fe200028e0605 */
[----:B0-----:R-:W-:-:S02]  /*a510*/  F2FP.BF16.F32.PACK_AB R8, R33, R32 ;  /* 0x000000202108723e */ /* 0x001fc400000010ff */
[----:B------:R-:W-:Y:S02]  /*a520*/  F2FP.BF16.F32.PACK_AB R9, R35, R34 ;  /* 0x000000222309723e */ /* 0x000fe400000010ff */
[----:B------:R-:W-:Y:S02]  /*a530*/  F2FP.BF16.F32.PACK_AB R10, R37, R36 ;  /* 0x00000024250a723e */ /* 0x000fe400000010ff */
[----:B------:R-:W-:Y:S02]  /*a540*/  F2FP.BF16.F32.PACK_AB R11, R39, R38 ;  /* 0x00000026270b723e */ /* 0x000fe400000010ff */
[----:B------:R-:W-:Y:S02]  /*a550*/  LOP3.LUT R4, R4, R7, RZ, 0x3c, !PT ;  /* 0x0000000704047212 */ /* 0x000fe400078e3cff */
[----:B------:R-:W-:Y:S01]  /*a560*/  MOV R178, R164 ;  /* 0x000000a400b27202 */ /* 0x000fe20000000f00 */
[----:B------:R-:W-:Y:S01]  /*a570*/  STSM.16.M88.4 [R179], R8 ;  /* 0x00000008b3007844 */ /* 0x000fe20000000200 */
[----:B------:R-:W-:-:S02]  /*a580*/  MOV R0, R166 ;  /* 0x000000a600007202 */ /* 0x000fc40000000f00 */
[----:B------:R-:W-:Y:S02]  /*a590*/  F2FP.BF16.F32.PACK_AB R12, R41, R40 ;  /* 0x00000028290c723e */ /* 0x000fe400000010ff */
[----:B------:R-:W-:Y:S02]  /*a5a0*/  F2FP.BF16.F32.PACK_AB R13, R43, R42 ;  /* 0x0000002a2b0d723e */ /* 0x000fe400000010ff */
[----:B------:R-:W-:Y:S02]  /*a5b0*/  F2FP.BF16.F32.PACK_AB R14, R45, R44 ;  /* 0x0000002c2d0e723e */ /* 0x000fe400000010ff */
[----:B------:R-:W-:Y:S02]  /*a5c0*/  F2FP.BF16.F32.PACK_AB R15, R47, R46 ;  /* 0x0000002e2f0f723e */ /* 0x000fe400000010ff */
[----:B------:R-:W-:Y:S02]  /*a5d0*/  MOV R156, R156 ;  /* 0x0000009c009c7202 */ /* 0x000fe40000000f00 */
        /* <DEDUP_REMOVED lines=13> */
[----:B------:R-:W-:Y:S02]  /*a6b0*/  LOP3.LUT R20, R21, 0x380, RZ, 0xc0, !PT ;  /* 0x0000038015147812 */ /* 0x000fe400078ec0ff */
[----:B------:R-:W-:Y:S01]  /*a6c0*/  MOV R175, R172 ;  /* 0x000000ac00af7202 */ /* 0x000fe20000000f00 */
[----:B------:R1:W-:Y:S01]  /*a6d0*/  STSM.16.M88.4 [R158], R168 ;  /* 0x000000a89e007844 */ /* 0x0003e20000000200 */
[----:B------:R-:W-:Y:S02]  /*a6e0*/  MOV R172, R152 ;  /* 0x0000009800ac7202 */ /* 0x000fe40000000f00 */
[----:B------:R-:W-:-:S02]  /*a6f0*/  MOV R173, R154 ;  /* 0x0000009a00ad7202 */ /* 0x000fc40000000f00 */
[----:B------:R-:W-:Y:S02]  /*a700*/  SHF.R.U64 R20, R20, 0x3, RZ ;  /* 0x0000000314147819 */ /* 0x000fe400000012ff */
[----:B------:R-:W-:Y:S02]  /*a710*/  MOV R176, R160 ;  /* 0x000000a000b07202 */ /* 0x000fe40000000f00 */
[----:B------:R-:W-:Y:S02]  /*a720*/  F2FP.BF16.F32.PACK_AB R152, R65, R64 ;  /* 0x000000404198723e */ /* 0x000fe400000010ff */
[----:B------:R-:W-:Y:S02]  /*a730*/  F2FP.BF16.F32.PACK_AB R153, R67, R66 ;  /* 0x000000424399723e */ /* 0x000fe400000010ff */
[----:B------:R-:W-:Y:S02]  /*a740*/  F2FP.BF16.F32.PACK_AB R154, R69, R68 ;  /* 0x00000044459a723e */ /* 0x000fe400000010ff */
[----:B------:R-:W-:-:S02]  /*a750*/  F2FP.BF16.F32.PACK_AB R155, R71, R70 ;  /* 0x00000046479b723e */ /* 0x000fc400000010ff */
[----:B------:R-:W-:Y:S02]  /*a760*/  MOV R177, R162 ;  /* 0x000000a200b17202 */ /* 0x000fe40000000f00 */
[----:B0-----:R-:W-:Y:S01]  /*a770*/  F2FP.BF16.F32.PACK_AB R156, R73, R72 ;  /* 0x00000048499c723e */ /* 0x001fe200000010ff */
[----:B------:R0:W-:Y:S01]  /*a780*/  STSM.16.M88.4 [R176], R152 ;  /* 0x00000098b0007844 */ /* 0x0001e20000000200 */
[----:B------:R-:W-:Y:S02]  /*a790*/  F2FP.BF16.F32.PACK_AB R157, R75, R74 ;  /* 0x0000004a4b9d723e */ /* 0x000fe400000010ff */
[----:B-1----:R-:W-:Y:S02]  /*a7a0*/  F2FP.BF16.F32.PACK_AB R158, R77, R76 ;  /* 0x0000004c4d9e723e */ /* 0x002fe400000010ff */
[----:B------:R-:W-:Y:S02]  /*a7b0*/  F2FP.BF16.F32.PACK_AB R159, R79, R78 ;  /* 0x0000004e4f9f723e */ /* 0x000fe400000010ff */
[----:B------:R-:W-:-:S02]  /*a7c0*/  F2FP.BF16.F32.PACK_AB R160, R81, R80 ;  /* 0x0000005051a0723e */ /* 0x000fc400000010ff */
[----:B------:R-:W-:Y:S01]  /*a7d0*/  F2FP.BF16.F32.PACK_AB R161, R83, R82 ;  /* 0x0000005253a1723e */ /* 0x000fe200000010ff */
[----:B------:R1:W-:Y:S01]  /*a7e0*/  STSM.16.M88.4 [R177], R156 ;  /* 0x0000009cb1007844 */ /* 0x0003e20000000200 */
[----:B------:R-:W-:Y:S02]  /*a7f0*/  F2FP.BF16.F32.PACK_AB R162, R85, R84 ;  /* 0x0000005455a2723e */ /* 0x000fe400000010ff */
[----:B------:R-:W-:Y:S02]  /*a800*/  F2FP.BF16.F32.PACK_AB R163, R87, R86 ;  /* 0x0000005657a3723e */ /* 0x000fe400000010ff */
[----:B------:R-:W-:Y:S01]  /*a810*/  LOP3.LUT R20, R20, R21, RZ, 0x3c, !PT ;  /* 0x0000001514147212 */ /* 0x000fe200078e3cff */
[--C-:B------:R-:W-:Y:S01]  /*a820*/  IMAD.X R21, RZ, RZ, R5.reuse, P2 ;  /* 0x000000ffff157224 */ /* 0x100fe200010e0605 */
[----:B------:R-:W-:Y:S01]  /*a830*/  F2FP.BF16.F32.PACK_AB R8, R89, R88 ;  /* 0x000000585908723e */ /* 0x000fe200000010ff */
[----:B------:R-:W-:Y:S01]  /*a840*/  IMAD.X R5, RZ, RZ, R5, P1 ;  /* 0x000000ffff057224 */ /* 0x000fe200008e0605 */
[----:B------:R-:W-:Y:S01]  /*a850*/  F2FP.BF16.F32.PACK_AB R9, R91, R90 ;  /* 0x0000005a5b09723e */ /* 0x000fe200000010ff */
[----:B------:R2:W-:Y:S01]  /*a860*/  STSM.16.M88.4 [R178], R160 ;  /* 0x000000a0b2007844 */ /* 0x0005e20000000200 */
[----:B------:R-:W-:-:S02]  /*a870*/  F2FP.BF16.F32.PACK_AB R10, R93, R92 ;  /* 0x0000005c5d0a723e */ /* 0x000fc400000010ff */
[----:B------:R-:W-:Y:S02]  /*a880*/  F2FP.BF16.F32.PACK_AB R11, R95, R94 ;  /* 0x0000005e5f0b723e */ /* 0x000fe400000010ff */
[----:B------:R-:W-:Y:S02]  /*a890*/  F2FP.BF16.F32.PACK_AB R12, R97, R96 ;  /* 0x00000060610c723e */ /* 0x000fe400000010ff */
[----:B------:R-:W-:Y:S01]  /*a8a0*/  F2FP.BF16.F32.PACK_AB R13, R99, R98 ;  /* 0x00000062630d723e */ /* 0x000fe200000010ff */
[----:B------:R3:W-:Y:S01]  /*a8b0*/  STSM.16.M88.4 [R0], R8 ;  /* 0x0000000800007844 */ /* 0x0007e20000000200 */
[----:B------:R-:W-:Y:S02]  /*a8c0*/  F2FP.BF16.F32.PACK_AB R14, R101, R100 ;  /* 0x00000064650e723e */ /* 0x000fe400000010ff */
[----:B------:R-:W-:Y:S02]  /*a8d0*/  F2FP.BF16.F32.PACK_AB R15, R103, R102 ;  /* 0x00000066670f723e */ /* 0x000fe400000010ff */
[----:B0-----:R-:W-:-:S02]  /*a8e0*/  F2FP.BF16.F32.PACK_AB R152, R105, R104 ;  /* 0x000000686998723e */ /* 0x001fc400000010ff */
[----:B------:R-:W-:Y:S01]  /*a8f0*/  F2FP.BF16.F32.PACK_AB R153, R107, R106 ;  /* 0x0000006a6b99723e */ /* 0x000fe200000010ff */
[----:B------:R0:W-:Y:S01]  /*a900*/  STSM.16.M88.4 [R7], R12 ;  /* 0x0000000c07007844 */ /* 0x0001e20000000200 */
[----:B------:R-:W-:Y:S02]  /*a910*/  F2FP.BF16.F32.PACK_AB R154, R109, R108 ;  /* 0x0000006c6d9a723e */ /* 0x000fe400000010ff */
[----:B------:R-:W-:Y:S02]  /*a920*/  F2FP.BF16.F32.PACK_AB R155, R111, R110 ;  /* 0x0000006e6f9b723e */ /* 0x000fe400000010ff */
[----:B-1----:R-:W-:Y:S02]  /*a930*/  F2FP.BF16.F32.PACK_AB R156, R113, R112 ;  /* 0x00000070719c723e */ /* 0x002fe400000010ff */
[----:B------:R-:W-:Y:S01]  /*a940*/  F2FP.BF16.F32.PACK_AB R157, R115, R114 ;  /* 0x00000072739d723e */ /* 0x000fe200000010ff */
[----:B------:R-:W-:Y:S01]  /*a950*/  STSM.16.M88.4 [R174], R152 ;  /* 0x00000098ae007844 */ /* 0x000fe20000000200 */
[----:B------:R-:W-:-:S02]  /*a960*/  F2FP.BF16.F32.PACK_AB R158, R117, R116 ;  /* 0x00000074759e723e */ /* 0x000fc400000010ff */
[----:B------:R-:W-:Y:S02]  /*a970*/  F2FP.BF16.F32.PACK_AB R159, R119, R118 ;  /* 0x00000076779f723e */ /* 0x000fe400000010ff */
[----:B--2---:R-:W-:Y:S02]  /*a980*/  F2FP.BF16.F32.PACK_AB R160, R121, R120 ;  /* 0x0000007879a0723e */ /* 0x004fe400000010ff */
[----:B------:R-:W-:Y:S01]  /*a990*/  F2FP.BF16.F32.PACK_AB R161, R123, R122 ;  /* 0x0000007a7ba1723e */ /* 0x000fe200000010ff */
[----:B------:R-:W-:Y:S01]  /*a9a0*/  STSM.16.M88.4 [R175], R156 ;  /* 0x0000009caf007844 */ /* 0x000fe20000000200 */
[----:B------:R-:W-:Y:S02]  /*a9b0*/  F2FP.BF16.F32.PACK_AB R162, R125, R124 ;  /* 0x0000007c7da2723e */ /* 0x000fe400000010ff */
[----:B------:R-:W-:Y:S02]  /*a9c0*/  F2FP.BF16.F32.PACK_AB R163, R127, R126 ;  /* 0x0000007e7fa3723e */ /* 0x000fe400000010ff */
[----:B------:R-:W-:-:S02]  /*a9d0*/  F2FP.BF16.F32.PACK_AB R164, R129, R128 ;  /* 0x0000008081a4723e */ /* 0x000fc400000010ff */
[----:B------:R-:W-:Y:S01]  /*a9e0*/  F2FP.BF16.F32.PACK_AB R165, R131, R130 ;  /* 0x0000008283a5723e */ /* 0x000fe200000010ff */
[----:B------:R-:W-:Y:S01]  /*a9f0*/  STSM.16.M88.4 [R172], R160 ;  /* 0x000000a0ac007844 */ /* 0x000fe20000000200 */
[----:B------:R-:W-:Y:S02]  /*aa00*/  F2FP.BF16.F32.PACK_AB R166, R133, R132 ;  /* 0x0000008485a6723e */ /* 0x000fe400000010ff */
[----:B------:R-:W-:Y:S02]  /*aa10*/  F2FP.BF16.F32.PACK_AB R167, R135, R134 ;  /* 0x0000008687a7723e */ /* 0x000fe400000010ff */
[----:B------:R-:W-:Y:S02]  /*aa20*/  MOV R20, R20 ;  /* 0x0000001400147202 */ /* 0x000fe40000000f00 */
[----:B---3--:R-:W-:Y:S01]  /*aa30*/  F2FP.BF16.F32.PACK_AB R8, R137, R136 ;  /* 0x000000888908723e */ /* 0x008fe200000010ff */
[----:B------:R-:W-:Y:S01]  /*aa40*/  STSM.16.M88.4 [R173], R164 ;  /* 0x000000a4ad007844 */ /* 0x000fe20000000200 */
[----:B------:R-:W-:-:S02]  /*aa50*/  F2FP.BF16.F32.PACK_AB R9, R139, R138 ;  /* 0x0000008a8b09723e */ /* 0x000fc400000010ff */
[----:B------:R-:W-:Y:S02]  /*aa60*/  F2FP.BF16.F32.PACK_AB R10, R141, R140 ;  /* 0x0000008c8d0a723e */ /* 0x000fe400000010ff */
[----:B------:R-:W-:Y:S02]  /*aa70*/  F2FP.BF16.F32.PACK_AB R11, R143, R142 ;  /* 0x0000008e8f0b723e */ /* 0x000fe400000010ff */
[----:B------:R-:W-:Y:S01]  /*aa80*/  MOV R21, R4 ;  /* 0x0000000400157202 */ /* 0x000fe20000000f00 */
[----:B------:R-:W-:Y:S01]  /*aa90*/  IMAD.U32 R4, RZ, RZ, UR12 ;  /* 0x0000000cff047e24 */ /* 0x000fe2000f8e00ff */
[----:B0-----:R-:W-:Y:S01]  /*aaa0*/  F2FP.BF16.F32.PACK_AB R12, R145, R144 ;  /* 0x00000090910c723e */ /* 0x001fe200000010ff */
[----:B------:R-:W-:Y:S01]  /*aab0*/  STSM.16.M88.4 [R20], R8 ;  /* 0x0000000814007844 */ /* 0x000fe20000000200 */
[----:B------:R-:W-:Y:S01]  /*aac0*/  F2FP.BF16.F32.PACK_AB R13, R147, R146 ;  /* 0x00000092930d723e */ /* 0x000fe200000010ff */
[----:B------:R-:W-:Y:S01]  /*aad0*/  IMAD.U32 R5, RZ, RZ, UR13 ;  /* 0x0000000dff057e24 */ /* 0x000fe2000f8e00ff */
[----:B------:R-:W-:-:S02]  /*aae0*/  F2FP.BF16.F32.PACK_AB R14, R149, R148 ;  /* 0x00000094950e723e */ /* 0x000fc400000010ff */
[----:B------:R-:W-:Y:S02]  /*aaf0*/  F2FP.BF16.F32.PACK_AB R15, R151, R150 ;  /* 0x00000096970f723e */ /* 0x000fe400000010ff */
[----:B------:R-:W-:-:S03]  /*ab00*/  ISETP.NE.U32.AND P0, PT, RZ, UR16, PT ;  /* 0x00000010ff007c0c */ /* 0x000fc6000bf05070 */
[----:B------:R0:W-:Y:S01]  /*ab10*/  STSM.16.M88.4 [R21], R12 ;  /* 0x0000000c15007844 */ /* 0x0001e20000000200 */
[----:B------:R-:W-:Y:S01]  /*ab20*/  BAR.SYNC.DEFER_BLOCKING 0x1, 0x100 ;  /* 0x0044000000007b1d */ /* 0x000fe20000010000 */
[----:B------:R-:W-:-:S13]  /*ab30*/  ISETP.NE.AND.EX P0, PT, RZ, UR17, PT, P0 ;  /* 0x00000011ff007c0c */ /* 0x000fda000bf05300 */
[----:B------:R1:W2:Y:S01]  /*ab40*/  @P0 LDG.E R0, desc[UR38][R4.64] ;  /* 0x0000002604000981 */ /* 0x0002a2000c1e1900 */
[----:B------:R-:W-:Y:S01]  /*ab50*/  PLOP3.LUT P4, PT, PT, PT, UP0, 0x80, 0x0 ;  /* 0x000000000000781c */ /* 0x000fe20003f8f008 */
[----:B-1----:R-:W-:Y:S02]  /*ab60*/  IMAD.U32 R4, RZ, RZ, UR14 ;  /* 0x0000000eff047e24 */ /* 0x002fe4000f8e00ff */
[----:B------:R-:W-:-:S10]  /*ab70*/  IMAD.U32 R5, RZ, RZ, UR15 ;  /* 0x0000000fff057e24 */ /* 0x000fd4000f8e00ff */
[----:B------:R1:W3:Y:S01]  /*ab80*/  @P4 LDG.E R7, desc[UR38][R4.64] ;  /* 0x0000002604074981 */ /* 0x0002e2000c1e1900 */
[----:B------:R-:W-:Y:S01]  /*ab90*/  UISETP.NE.AND UP0, UPT, UR41, URZ, UPT ;  /* 0x0000003f2900728c */ /* 0x000fe2000bf05270 */
[----:B0-----:R-:W-:Y:S01]  /*aba0*/  VIADD R14, R16, UR43 ;  /* 0x0000002b100e7c36 */ /* 0x001fe20008000000 */
[----:B------:R-:W-:Y:S02]  /*abb0*/  UISETP.NE.AND UP1, UPT, UR22, 0x1, UPT ;  /* 0x000000011600788c */ /* 0x000fe4000bf25270 */
[----:B------:R-:W-:Y:S01]  /*abc0*/  USEL UR4, UR41, UR4, UP0 ;  /* 0x0000000429047287 */ /* 0x000fe20008000000 */
[----:B------:R-:W-:Y:S01]  /*abd0*/  UMOV UR23, 0x9b8 ;  /* 0x000009b800177882 */ /* 0x000fe20000000000 */
[----:B------:R-:W-:Y:S02]  /*abe0*/  UISETP.NE.U32.AND UP0, UPT, UR16, URZ, UPT ;  /* 0x0000003f1000728c */ /* 0x000fe4000bf05070 */
[----:B------:R-:W-:Y:S01]  /*abf0*/  PLOP3.LUT P1, PT, PT, PT, UP1, 0x80, 0x0 ;  /* 0x000000000000781c */ /* 0x000fe20003f2f018 */
[----:B------:R-:W-:-:S02]  /*ac00*/  UISETP.GT.AND UP2, UPT, UR4, 0x1, UPT ;  /* 0x000000010400788c */ /* 0x000fc4000bf44270 */
[----:B------:R-:W-:Y:S02]  /*ac10*/  UISETP.NE.AND.EX UP0, UPT, UR17, URZ, UPT, UP0 ;  /* 0x0000003f1100728c */ /* 0x000fe4000bf05300 */
[----:B------:R-:W-:Y:S01]  /*ac20*/  USEL UR23, UR23, 0x978, UP2 ;  /* 0x0000097817177887 */ /* 0x000fe20009000000 */
[----:B------:R-:W-:Y:S01]  /*ac30*/  UMOV UR4, URZ ;  /* 0x0000003f00047c82 */ /* 0x000fe20008000000 */
[----:B------:R-:W-:Y:S01]  /*ac40*/  USEL UR46, UR46, URZ, !UP0 ;  /* 0x0000003f2e2e7287 */ /* 0x000fe2000c000000 */
[----:B------:R-:W-:Y:S01]  /*ac50*/  @UP1 ULDC UR25, c[0x0][0xbec] ;  /* 0x0002fb0000191ab9 */ /* 0x000fe20000000800 */
[----:B------:R-:W-:-:S04]  /*ac60*/  USEL UR9, UR42, URZ, UP2 ;  /* 0x0000003f2a097287 */ /* 0x000fc80009000000 */
[----:B-1----:R-:W-:Y:S01]  /*ac70*/  @P1 IMAD.HI.U32 R4, R14, UR25, RZ ;  /* 0x000000190e041c27 */ /* 0x002fe2000f8e00ff */
[----:B------:R-:W-:Y:S01]  /*ac80*/  USEL UR45, UR45, URZ, !UP0 ;  /* 0x0000003f2d2d7287 */ /* 0x000fe2000c000000 */
[----:B------:R-:W-:Y:S02]  /*ac90*/  @UP1 ULDC UR28, c[0x0][0xbf0] ;  /* 0x0002fc00001c1ab9 */ /* 0x000fe40000000800 */
[----:B------:R-:W-:Y:S01]  /*aca0*/  ULDC.64 UR18, c[0x0][UR23+0x220] ;  /* 0x0000880017127abb */ /* 0x000fe20008000a00 */
[----:B------:R-:W-:Y:S01]  /*acb0*/  ULDC.64 UR16, c[0x0][UR23+0x218] ;  /* 0x0000860017107abb */ /* 0x000fe20008000a00 */
[----:B------:R-:W-:Y:S01]  /*acc0*/  ULDC.64 UR20, c[0x0][UR23+0x228] ;  /* 0x00008a0017147abb */ /* 0x000fe20008000a00 */
[----:B------:R-:W-:Y:S02]  /*acd0*/  UIMAD UR19, UR19, UR46, URZ ;  /* 0x0000002e131372a4 */ /* 0x000fe4000f8e023f */
[----:B------:R-:W-:Y:S02]  /*ace0*/  UIMAD.WIDE.U32 UR14, UR16, UR44, URZ ;  /* 0x0000002c100e72a5 */ /* 0x000fe4000f8e003f */
[----:B------:R-:W-:-:S02]  /*acf0*/  UIMAD UR24, UR17, UR44, URZ ;  /* 0x0000002c111872a4 */ /* 0x000fc4000f8e023f */
[----:B------:R-:W-:Y:S02]  /*ad00*/  UIMAD.WIDE.U32 UR26, UR20, UR9, URZ ;  /* 0x00000009141a72a5 */ /* 0x000fe4000f8e003f */
[----:B------:R-:W-:Y:S02]  /*ad10*/  UIMAD.WIDE.U32 UR16, UR18, UR46, URZ ;  /* 0x0000002e121072a5 */ /* 0x000fe4000f8e003f */
[----:B------:R-:W-:Y:S02]  /*ad20*/  UIMAD UR9, UR21, UR9, URZ ;  /* 0x00000009150972a4 */ /* 0x000fe4000f8e023f */
[----:B------:R-:W-:Y:S01]  /*ad30*/  UIMAD UR19, UR18, UR45, UR19 ;  /* 0x0000002d121372a4 */ /* 0x000fe2000f8e0213 */
[----:B------:R-:W-:Y:S01]  /*ad40*/  IMAD.U32 R5, RZ, RZ, UR26 ;  /* 0x0000001aff057e24 */ /* 0x000fe2000f8e00ff */
[----:B------:R-:W-:Y:S02]  /*ad50*/  UIADD3 UR24, UR15, UR24, URZ ;  /* 0x000000180f187290 */ /* 0x000fe4000fffe03f */
[----:B------:R-:W-:-:S02]  /*ad60*/  UIADD3 UR15, UR27, UR9, URZ ;  /* 0x000000091b0f7290 */ /* 0x000fc4000fffe03f */
[----:B------:R-:W-:-:S03]  /*ad70*/  UIADD3 UR9, UR17, UR19, URZ ;  /* 0x0000001311097290 */ /* 0x000fc6000fffe03f */
[----:B------:R-:W-:Y:S01]  /*ad80*/  ULDC.64 UR18, c[0x0][0xba8] ;  /* 0x0002ea0000127ab9 */ /* 0x000fe20000000a00 */
[----:B------:R-:W-:Y:S01]  /*ad90*/  IMAD.U32 R8, RZ, RZ, UR15 ;  /* 0x0000000fff087e24 */ /* 0x000fe2000f8e00ff */
[----:B------:R-:W-:Y:S01]  /*ada0*/  @!UP2 ULDC UR18, c[0x0][0xb50] ;  /* 0x0002d4000012aab9 */ /* 0x000fe20000000800 */
[----:B------:R-:W-:Y:S01]  /*adb0*/  @!UP2 ULDC UR19, c[0x0][0xb54] ;  /* 0x0002d5000013aab9 */ /* 0x000fe20000000800 */
[----:B--2---:R-:W-:Y:S01]  /*adc0*/  @P0 R2UR UR4, R0 ;  /* 0x00000000000402ca */ /* 0x004fe200000e0000 */
[----:B------:R-:W-:Y:S01]  /*add0*/  IMAD.MOV.U32 R0, RZ, RZ, R14 ;  /* 0x000000ffff007224 */ /* 0x000fe200078e000e */
[----:B------:R-:W-:-:S05]  /*ade0*/  @P1 SHF.R.U32.HI R0, RZ, UR28, R4 ;  /* 0x0000001cff001c19 */ /* 0x000fca0008011604 */
[----:B------:R-:W-:-:S04]  /*adf0*/  IMAD.MOV R9, RZ, RZ, -R0 ;  /* 0x000000ffff097224 */ /* 0x000fc800078e0a00 */
[----:B------:R-:W-:Y:S02]  /*ae00*/  IMAD R9, R9, UR22, R14 ;  /* 0x0000001609097c24 */ /* 0x000fe4000f8e020e */
[----:B------:R-:W-:Y:S02]  /*ae10*/  UIADD3 UR14, UP0, UP3, UR16, UR14, UR4 ;  /* 0x0000000e100e7290 */ /* 0x000fe4000fb1e004 */
[----:B------:R-:W-:-:S04]  /*ae20*/  USHF.R.S32.HI UR16, URZ, 0x1f, UR4 ;  /* 0x0000001f3f107899 */ /* 0x000fc80008011404 */
[----:B------:R-:W-:Y:S01]  /*ae30*/  UIADD3.X UR9, UR9, UR24, UR16, UP0, UP3 ;  /* 0x0000001809097290 */ /* 0x000fe200087e6410 */
[----:B------:R-:W-:Y:S01]  /*ae40*/  IADD3 R4, P2, P3, R0, UR14, R5 ;  /* 0x0000000e00047c10 */ /* 0x000fe2000fb5e005 */
[----:B------:R-:W-:Y:S01]  /*ae50*/  ULDC.64 UR14, c[0x0][UR23+0x210] ;  /* 0x00008400170e7abb */ /* 0x000fe20008000a00 */
[----:B------:R-:W-:Y:S01]  /*ae60*/  SHF.R.S32.HI R5, RZ, 0x1f, R0 ;  /* 0x0000001fff057819 */ /* 0x000fe20000011400 */
[----:B------:R-:W-:Y:S01]  /*ae70*/  IMAD R11, R9, UR15, RZ ;  /* 0x0000000f090b7c24 */ /* 0x000fe2000f8e02ff */
[----:B------:R-:W-:Y:S02]  /*ae80*/  SHF.R.S32.HI R0, RZ, 0x1f, R9 ;  /* 0x0000001fff007819 */ /* 0x000fe40000011409 */
[----:B------:R-:W-:Y:S01]  /*ae90*/  IADD3.X R5, R5, UR9, R8, P2, P3 ;  /* 0x0000000905057c10 */ /* 0x000fe200097e6408 */
[----:B------:R-:W-:Y:S01]  /*aea0*/  ULDC UR9, c[0x0][0xa88] ;  /* 0x0002a20000097ab9 */ /* 0x000fe20000000800 */
[----:B---3--:R-:W-:Y:S01]  /*aeb0*/  @P4 R2UR UR9, R7 ;  /* 0x00000000070942ca */ /* 0x008fe200000e0000 */
[----:B------:R-:W-:-:S02]  /*aec0*/  IMAD R11, R0, UR14, R11 ;  /* 0x0000000e000b7c24 */ /* 0x000fc4000f8e020b */
[----:B------:R-:W-:-:S04]  /*aed0*/  IMAD.WIDE.U32 R4, R9, UR14, R4 ;  /* 0x0000000e09047c25 */ /* 0x000fc8000f8e0004 */
[----:B------:R-:W-:Y:S01]  /*aee0*/  IMAD.IADD R5, R5, 0x1, R11 ;  /* 0x0000000105057824 */ /* 0x000fe200078e020b */
[----:B------:R-:W-:-:S04]  /*aef0*/  LEA R10, P2, R4, UR18, 0x2 ;  /* 0x00000012040a7c11 */ /* 0x000fc8000f8410ff */
[----:B------:R-:W-:Y:S01]  /*af00*/  LEA.HI.X R11, R4, UR19, R5, 0x2, P2 ;  /* 0x00000013040b7c11 */ /* 0x000fe200090f1405 */
[----:B------:R-:W-:Y:S08]  /*af10*/  @P4 BRA `(.L_x_13663) ;  /* 0x0000000000284947 */ /* 0x000ff00003800000 */
[----:B------:R-:W-:Y:S05]  /*af20*/  @!P0 BRA `(.L_x_13663) ;  /* 0x0000000000248947 */ /* 0x000fea0003800000 */
[----:B------:R-:W-:Y:S02]  /*af30*/  IMAD.U32 R4, RZ, RZ, UR12 ;  /* 0x0000000cff047e24 */ /* 0x000fe4000f8e00ff */
[----:B------:R-:W-:Y:S02]  /*af40*/  IMAD.U32 R8, RZ, RZ, UR12 ;  /* 0x0000000cff087e24 */ /* 0x000fe4000f8e00ff */
[----:B------:R-:W-:Y:S02]  /*af50*/  IMAD.U32 R5, RZ, RZ, UR13 ;  /* 0x0000000dff057e24 */ /* 0x000fe4000f8e00ff */
[----:B------:R-:W-:-:S03]  /*af60*/  IMAD.U32 R9, RZ, RZ, UR13 ;  /* 0x0000000dff097e24 */ /* 0x000fc6000f8e00ff */
[----:B------:R-:W2:Y:S04]  /*af70*/  LDG.E R4, desc[UR38][R4.64] ;  /* 0x0000002604047981 */ /* 0x000ea8000c1e1900 */
[----:B------:R-:W3:Y:S01]  /*af80*/  LDG.E R8, desc[UR38][R8.64+0x4] ;  /* 0x0000042608087981 */ /* 0x000ee2000c1e1900 */
[----:B--2---:R-:W-:Y:S02]  /*af90*/  R2UR UR12, R4 ;  /* 0x00000000040c72ca */ /* 0x004fe400000e0000 */
[----:B---3--:R-:W-:-:S13]  /*afa0*/  R2UR UR9, R8 ;  /* 0x00000000080972ca */ /* 0x008fda00000e0000 */
[----:B------:R-:W-:-:S12]  /*afb0*/  UIADD3 UR9, -UR12, UR9, URZ ;  /* 0x000000090c097290 */ /* 0x000fd8000fffe13f */
.L_x_13663:
        /* <DEDUP_REMOVED lines=35> */
[----:B------:R-:W-:Y:S01]  /*b1f0*/  IMAD.X R25, RZ, RZ, R5, P2 ;  /* 0x000000ffff197224 */ /* 0x000fe200010e0605 */
[----:B------:R-:W-:Y:S02]  /*b200*/  IADD3 R49, P2, R4, 0x9000, RZ ;  /* 0x0000900004317810 */ /* 0x000fe40007f5e0ff */
[----:B------:R-:W-:Y:S02]  /*b210*/  LOP3.LUT R12, R13, 0x380, RZ, 0xc0, !PT ;  /* 0x000003800d0c7812 */ /* 0x000fe400078ec0ff */
[----:B------:R-:W-:Y:S01]  /*b220*/  LOP3.LUT R48, R49, 0x380, RZ, 0xc0, !PT ;  /* 0x0000038031307812 */ /* 0x000fe200078ec0ff */
[----:B------:R-:W-:Y:S01]  /*b230*/  UIMAD UR12, UR4, UR15, UR12 ;  /* 0x0000000f040c72a4 */ /* 0x000fe2000f8e020c */
[----:B------:R-:W-:Y:S01]  /*b240*/  SHF.R.U64 R8, R8, 0x3, RZ ;  /* 0x0000000308087819 */ /* 0x000fe200000012ff */
[----:B------:R-:W-:Y:S01]  /*b250*/  UIMAD.WIDE.U32 UR10, UR4, UR14, URZ ;  /* 0x0000000e040a72a5 */ /* 0x000fe2000f8e003f */
[----:B------:R-:W-:Y:S01]  /*b260*/  SHF.R.U64 R48, R48, 0x3, RZ ;  /* 0x0000000330307819 */ /* 0x000fe200000012ff */
[----:B------:R-:W5:Y:S01]  /*b270*/  LD.E.128 R24, desc[UR38][R24.64] ;  /* 0x0000002618187980 */ /* 0x000f62000c101d00 */
[----:B------:R-:W-:-:S02]  /*b280*/  SHF.R.U64 R12, R12, 0x3, RZ ;  /* 0x000000030c0c7819 */ /* 0x000fc400000012ff */
[----:B------:R-:W-:Y:S01]  /*b290*/  LOP3.LUT R8, R8, R9, RZ, 0x3c, !PT ;  /* 0x0000000908087212 */ /* 0x000fe200078e3cff */
[----:B------:R-:W-:Y:S01]  /*b2a0*/  UIADD3 UR11, UR11, UR12, URZ ;  /* 0x0000000c0b0b7290 */ /* 0x000fe2000fffe03f */
[----:B------:R-:W-:Y:S01]  /*b2b0*/  LOP3.LUT R48, R48, R49, RZ, 0x3c, !PT ;  /* 0x0000003130307212 */ /* 0x000fe200078e3cff */
[--C-:B------:R-:W-:Y:S01]  /*b2c0*/  IMAD.X R49, RZ, RZ, R5.reuse, P2 ;  /* 0x000000ffff317224 */ /* 0x100fe200010e0605 */
[----:B------:R-:W-:Y:S01]  /*b2d0*/  IADD3 R6, P2, R4, 0xf000, RZ ;  /* 0x0000f00004067810 */ /* 0x000fe20007f5e0ff */
[--C-:B------:R-:W-:Y:S01]  /*b2e0*/  IMAD.X R9, RZ, RZ, R5.reuse, P4 ;  /* 0x000000ffff097224 */ /* 0x100fe200020e0605 */
[----:B------:R-:W-:Y:S01]  /*b2f0*/  LOP3.LUT R12, R12, R13, RZ, 0x3c, !PT ;  /* 0x0000000d0c0c7212 */ /* 0x000fe200078e3cff */
[----:B------:R-:W-:Y:S01]  /*b300*/  IMAD.X R13, RZ, RZ, R5, P3 ;  /* 0x000000ffff0d7224 */ /* 0x000fe200018e0605 */
[----:B------:R-:W-:Y:S01]  /*b310*/  LOP3.LUT R3, R6, 0x380, RZ, 0xc0, !PT ;  /* 0x0000038006037812 */ /* 0x000fe200078ec0ff */
[----:B------:R-:W-:Y:S01]  /*b320*/  ULDC.64 UR12, c[0x0][0xae8] ;  /* 0x0002ba00000c7ab9 */ /* 0x000fe20000000a00 */
[----:B------:R-:W-:-:S02]  /*b330*/  IADD3 R29, P0, R4, 0x4000, RZ ;  /* 0x00004000041d7810 */ /* 0x000fc40007f1e0ff */
[C---:B------:R-:W-:Y:S02]  /*b340*/  IADD3 R33, P6, R4.reuse, 0x5000, RZ ;  /* 0x0000500004217810 */ /* 0x040fe40007fde0ff */
[C---:B------:R-:W-:Y:S01]  /*b350*/  IADD3 R37, P5, R4.reuse, 0x6000, RZ ;  /* 0x0000600004257810 */ /* 0x040fe20007fbe0ff */
[----:B------:R-:W-:Y:S01]  /*b360*/  USHF.R.S32.HI UR4, URZ, 0x1f, UR46 ;  /* 0x0000001f3f047899 */ /* 0x000fe2000801142e */
[----:B------:R-:W-:Y:S01]  /*b370*/  SHF.R.U64 R3, R3, 0x3, RZ ;  /* 0x0000000303037819 */ /* 0x000fe200000012ff */
[----:B------:R-:W-:Y:S01]  /*b380*/  UIMAD.WIDE.U32 UR10, UR44, UR12, UR10 ;  /* 0x0000000c2c0a72a5 */ /* 0x000fe2000f8e000a */
[----:B------:R-:W-:Y:S01]  /*b390*/  IADD3 R41, P4, R4, 0x7000, RZ ;  /* 0x0000700004297810 */ /* 0x000fe20007f9e0ff */
[----:B------:R-:W-:Y:S01]  /*b3a0*/  @UP1 ULDC UR14, c[0x0][0xbec] ;  /* 0x0002fb00000e1ab9 */ /* 0x000fe20000000800 */
[----:B------:R-:W-:Y:S01]  /*b3b0*/  LOP3.LUT R72, R3, R6, RZ, 0x3c, !PT ;  /* 0x0000000603487212 */ /* 0x000fe200078e3cff */
[----:B------:R-:W-:Y:S01]  /*b3c0*/  IMAD R3, R20, 0x20, R81 ;  /* 0x0000002014037824 */ /* 0x000fe200078e0251 */
[----:B------:R-:W-:Y:S01]  /*b3d0*/  IADD3 R45, P3, R4, 0x8000, RZ ;  /* 0x00008000042d7810 */ /* 0x000fe20007f7e0ff */
[----:B------:R-:W-:Y:S01]  /*b3e0*/  UIMAD UR11, UR44, UR13, UR11 ;  /* 0x0000000d2c0b72a4 */ /* 0x000fe2000f8e020b */
[----:B------:R-:W-:Y:S01]  /*b3f0*/  LOP3.LUT R28, R29, 0x380, RZ, 0xc0, !PT ;  /* 0x000003801d1c7812 */ /* 0x000fe200078ec0ff */
[----:B------:R-:W-:Y:S01]  /*b400*/  VIADD R78, R3, UR43 ;  /* 0x0000002b034e7c36 */ /* 0x000fe20008000000 */
[----:B------:R-:W-:Y:S01]  /*b410*/  LOP3.LUT R32, R33, 0x380, RZ, 0xc0, !PT ;  /* 0x0000038021207812 */ /* 0x000fe200078ec0ff */
[----:B------:R-:W-:Y:S01]  /*b420*/  ULDC.64 UR12, c[0x0][0xaf0] ;  /* 0x0002bc00000c7ab9 */ /* 0x000fe20000000a00 */
[----:B------:R-:W-:Y:S01]  /*b430*/  LOP3.LUT R36, R37, 0x380, RZ, 0xc0, !PT ;  /* 0x0000038025247812 */ /* 0x000fe200078ec0ff */
[--C-:B------:R-:W-:Y:S01]  /*b440*/  IMAD.X R73, RZ, RZ, R5.reuse, P2 ;  /* 0x000000ffff497224 */ /* 0x100fe200010e0605 */
[----:B------:R-:W-:Y:S01]  /*b450*/  LOP3.LUT R40, R41, 0x380, RZ, 0xc0, !PT ;  /* 0x0000038029287812 */ /* 0x000fe200078ec0ff */
[----:B------:R-:W5:Y:S01]  /*b460*/  LD.E.128 R8, desc[UR38][R8.64] ;  /* 0x0000002608087980 */ /* 0x000f62000c101d00 */
[----:B------:R-:W-:Y:S01]  /*b470*/  LOP3.LUT R44, R45, 0x380, RZ, 0xc0, !PT ;  /* 0x000003802d2c7812 */ /* 0x000fe200078ec0ff */
[----:B------:R-:W-:Y:S01]  /*b480*/  UIMAD UR4, UR4, UR12, URZ ;  /* 0x0000000c040472a4 */ /* 0x000fe2000f8e023f */
[----:B------:R-:W-:Y:S01]  /*b490*/  SHF.R.U64 R28, R28, 0x3, RZ ;  /* 0x000000031c1c7819 */ /* 0x000fe200000012ff */
[----:B------:R-:W-:Y:S01]  /*b4a0*/  @P1 IMAD.HI.U32 R20, R78, UR14, RZ ;  /* 0x0000000e4e141c27 */ /* 0x000fe2000f8e00ff */
[----:B------:R-:W-:Y:S01]  /*b4b0*/  SHF.R.U64 R32, R32, 0x3, RZ ;  /* 0x0000000320207819 */ /* 0x000fe200000012ff */
[----:B------:R-:W-:Y:S01]  /*b4c0*/  UIMAD.WIDE.U32 UR10, UR46, UR12, UR10 ;  /* 0x0000000c2e0a72a5 */ /* 0x000fe2000f8e000a */
[----:B------:R-:W-:Y:S01]  /*b4d0*/  SHF.R.U64 R36, R36, 0x3, RZ ;  /* 0x0000000324247819 */ /* 0x000fe200000012ff */
[----:B------:R-:W-:Y:S01]  /*b4e0*/  IMAD.MOV.U32 R3, RZ, RZ, R78 ;  /* 0x000000ffff037224 */ /* 0x000fe200078e004e */
[----:B------:R-:W-:Y:S01]  /*b4f0*/  SHF.R.U64 R40, R40, 0x3, RZ ;  /* 0x0000000328287819 */ /* 0x000fe200000012ff */
[----:B------:R-:W-:Y:S01]  /*b500*/  @UP1 ULDC UR12, c[0x0][0xbf0] ;  /* 0x0002fc00000c1ab9 */ /* 0x000fe20000000800 */
[----:B------:R-:W-:Y:S01]  /*b510*/  SHF.R.U64 R44, R44, 0x3, RZ ;  /* 0x000000032c2c7819 */ /* 0x000fe200000012ff */
[----:B------:R-:W-:Y:S01]  /*b520*/  UIMAD UR4, UR46, UR13, UR4 ;  /* 0x0000000d2e0472a4 */ /* 0x000fe2000f8e0204 */
        /* <DEDUP_REMOVED lines=10> */
[----:B------:R-:W-:Y:S01]  /*b5d0*/  @P1 SHF.R.U32.HI R3, RZ, UR12, R20 ;  /* 0x0000000cff031c19 */ /* 0x000fe20008011614 */
[----:B------:R-:W-:Y:S01]  /*b5e0*/  UIADD3 UR4, UR11, UR4, URZ ;  /* 0x000000040b047290 */ /* 0x000fe2000fffe03f */
[C---:B------:R-:W-:Y:S01]  /*b5f0*/  IADD3 R53, P0, R4.reuse, 0xa000, RZ ;  /* 0x0000a00004357810 */ /* 0x040fe20007f1e0ff */
[----:B------:R-:W-:Y:S01]  /*b600*/  IMAD.U32 R21, RZ, RZ, UR11 ;  /* 0x0000000bff157e24 */ /* 0x000fe2000f8e00ff */
[C---:B------:R-:W-:Y:S01]  /*b610*/  IADD3 R57, P6, R4.reuse, 0xb000, RZ ;  /* 0x0000b00004397810 */ /* 0x040fe20007fde0ff */
[----:B------:R-:W5:Y:S01]  /*b620*/  LD.E.128 R12, desc[UR38][R12.64] ;  /* 0x000000260c0c7980 */ /* 0x000f62000c101d00 */
[----:B------:R-:W-:-:S02]  /*b630*/  IADD3 R61, P5, R4, 0xc000, RZ ;  /* 0x0000c000043d7810 */ /* 0x000fc40007fbe0ff */
[C---:B------:R-:W-:Y:S01]  /*b640*/  IADD3 R65, P4, R4.reuse, 0xd000, RZ ;  /* 0x0000d00004417810 */ /* 0x040fe20007f9e0ff */
[----:B------:R-:W5:Y:S01]  /*b650*/  LD.E.128 R28, desc[UR38][R28.64] ;  /* 0x000000261c1c7980 */ /* 0x000f62000c101d00 */
[----:B------:R-:W-:Y:S01]  /*b660*/  IADD3 R69, P3, R4, 0xe000, RZ ;  /* 0x0000e00004457810 */ /* 0x000fe20007f7e0ff */
[--C-:B------:R-:W-:Y:S01]  /*b670*/  IMAD.MOV R77, RZ, RZ, -R3.reuse ;  /* 0x000000ffff4d7224 */ /* 0x100fe200078e0a03 */
[----:B------:R-:W-:Y:S01]  /*b680*/  SHF.R.S32.HI R76, RZ, 0x1f, R3 ;  /* 0x0000001fff4c7819 */ /* 0x000fe20000011403 */
[----:B------:R-:W-:Y:S01]  /*b690*/  IMAD.U32 R20, RZ, RZ, UR10 ;  /* 0x0000000aff147e24 */ /* 0x000fe2000f8e00ff */
[----:B------:R-:W-:Y:S01]  /*b6a0*/  LOP3.LUT R52, R53, 0x380, RZ, 0xc0, !PT ;  /* 0x0000038035347812 */ /* 0x000fe200078ec0ff */
[----:B------:R-:W-:Y:S01]  /*b6b0*/  ULDC.64 UR10, c[0x0][0xae0] ;  /* 0x0002b800000a7ab9 */ /* 0x000fe20000000a00 */
[----:B------:R-:W-:Y:S01]  /*b6c0*/  LOP3.LUT R56, R57, 0x380, RZ, 0xc0, !PT ;  /* 0x0000038039387812 */ /* 0x000fe200078ec0ff */
[----:B------:R-:W5:Y:S01]  /*b6d0*/  LD.E.128 R32, desc[UR38][R32.64] ;  /* 0x0000002620207980 */ /* 0x000f62000c101d00 */
[----:B------:R-:W-:-:S02]  /*b6e0*/  LOP3.LUT R60, R61, 0x380, RZ, 0xc0, !PT ;  /* 0x000003803d3c7812 */ /* 0x000fc400078ec0ff */
[----:B------:R-:W-:Y:S01]  /*b6f0*/  LOP3.LUT R64, R65, 0x380, RZ, 0xc0, !PT ;  /* 0x0000038041407812 */ /* 0x000fe200078ec0ff */
[----:B------:R-:W5:Y:S01]  /*b700*/  LD.E.128 R36, desc[UR38][R36.64] ;  /* 0x0000002624247980 */ /* 0x000f62000c101d00 */
        /* <DEDUP_REMOVED lines=49> */
[----:B------:R-:W-:Y:S01]  /*ba20*/  VIADD R84, R81, UR43 ;  /* 0x0000002b51547c36 */ /* 0x000fe20008000000 */
        /* <DEDUP_REMOVED lines=37> */
.L_x_13666:
[----:B------:R-:W-:Y:S05]  /*bc80*/  BSYNC B1 ;  /* 0x0000000000017941 */ /* 0x000fea0003800000 */
.L_x_13665:
        /* <DEDUP_REMOVED lines=21> */
.L_x_13668:
[----:B------:R-:W-:Y:S05]  /*bde0*/  BSYNC B1 ;  /* 0x0000000000017941 */ /* 0x000fea0003800000 */
.L_x_13667:
        /* <DEDUP_REMOVED lines=21> */
.L_x_13670:
[----:B------:R-:W-:Y:S05]  /*bf40*/  BSYNC B1 ;  /* 0x0000000000017941 */ /* 0x000fea0003800000 */
.L_x_13669:
[----:B0-----:R-:W-:Y:S01]  /*bf50*/  VIADD R3, R84, 0x60 ;  /* 0x0000006054037836 */ /* 0x001fe20000000000 */
[----:B--23--:R-:W0:Y:S04]  /*bf60*/  SHFL.IDX PT, R83, R83, 0x3, 0x181f ;  /* 0x00781f0053537f89 */ /* 0x00ce2800000e0000 */
[----:B------:R-:W-:Y:S01]  /*bf70*/  ISETP.GE.AND P0, PT, R3, UR9, PT ;  /* 0x0000000903007c0c */ /* 0x000fe2000bf06270 */
[----:B----4-:R4:W2:-:S12]  /*bf80*/  SHFL.IDX PT, R11, R82, 0x3, 0x181f ;  /* 0x00781f00520b7f89 */ /* 0x01089800000e0000 */
[----:B----4-:R-:W-:Y:S05]  /*bf90*/  @P0 BRA `(.L_x_13671) ;  /* 0x00000024006c0947 */ /* 0x010fea0003800000 */
[----:B------:R-:W-:Y:S02]  /*bfa0*/  ULDC UR4, c[0x0][0xac8] ;  /* 0x0002b20000047ab9 */ /* 0x000fe40000000800 */
[----:B------:R-:W-:Y:S02]  /*bfb0*/  ISETP.GE.AND P3, PT, R0, UR4, PT ;  /* 0x0000000400007c0c */ /* 0x000fe4000bf66270 */
[----:B------:R-:W-:Y:S02]  /*bfc0*/  ISETP.GE.AND P4, PT, R86, UR4, PT ;  /* 0x0000000456007c0c */ /* 0x000fe4000bf86270 */
[----:B------:R-:W-:-:S09]  /*bfd0*/  ISETP.GE.AND P5, PT, R88, UR4, PT ;  /* 0x0000000458007c0c */ /* 0x000fd2000bfa6270 */
[-C--:B--2---:R-:W-:Y:S02]  /*bfe0*/  @!P3 LEA R4, P0, R0, R11.reuse, 0x1 ;  /* 0x0000000b0004b211 */ /* 0x084fe400078008ff */
        /* <DEDUP_REMOVED lines=10> */
[----:B----4-:R-:W-:-:S04]  /*c090*/  LEA R4, P0, R90, R11, 0x1 ;  /* 0x0000000b5a047211 */ /* 0x010fc800078008ff */
[----:B------:R-:W-:-:S05]  /*c0a0*/  LEA.HI.X R5, R90, R83, R89, 0x1, P0 ;  /* 0x000000535a057211 */ /* 0x000fca00000f0c59 */
[----:B------:R0:W-:Y:S01]  /*c0b0*/  ST.E.128 desc[UR38][R4.64], R72 ;  /* 0x0000004804007985 */ /* 0x0001e2000c101d26 */
[----:B------:R-:W-:Y:S05]  /*c0c0*/  BRA `(.L_x_13671) ;  /* 0x0000002400207947 */ /* 0x000fea0003800000 */
.L_x_13664:
        /* <DEDUP_REMOVED lines=44> */
[----:B------:R-:W-:Y:S01]  /*c390*/  IMAD R6, R4, UR12, RZ ;  /* 0x0000000c04067c24 */ /* 0x000fe2000f8e02ff */
[----:B------:R-:W-:Y:S01]  /*c3a0*/  SHF.R.S32.HI R164, RZ, 0x1f, R222 ;  /* 0x0000001fffa47819 */ /* 0x000fe200000114de */
[----:B------:R-:W-:Y:S01]  /*c3b0*/  IMAD.U32 R4, RZ, RZ, UR10 ;  /* 0x0000000aff047e24 */ /* 0x000fe2000f8e00ff */
[----:B------:R-:W-:Y:S01]  /*c3c0*/  ULDC.64 UR10, c[0x0][0xb28] ;  /* 0x0002ca00000a7ab9 */ /* 0x000fe20000000a00 */
[----:B------:R-:W-:-:S02]  /*c3d0*/  IMAD.U32 R5, RZ, RZ, UR42 ;  /* 0x0000002aff057e24 */ /* 0x000fc4000f8e00ff */
        /* <DEDUP_REMOVED lines=21> */
[-C--:B-1----:R-:W-:Y:S02]  /*c530*/  @!P4 LEA R6, P2, R222, R4.reuse, 0x2 ;  /* 0x00000004de06c211 */ /* 0x082fe400078410ff */
[C---:B------:R-:W-:Y:S02]  /*c540*/  @!P3 LEA R8, P6, R221.reuse, R4, 0x2 ;  /* 0x00000004dd08b211 */ /* 0x040fe400078c10ff */
        /* <DEDUP_REMOVED lines=9> */
[-C--:B-1----:R-:W-:Y:S01]  /*c5e0*/  @!P0 LEA R6, P6, R220, R4.reuse, 0x2 ;  /* 0x00000004dc068211 */ /* 0x082fe200078c10ff */
        /* <DEDUP_REMOVED lines=92> */
[CC--:B---3--:R-:W-:Y:S01]  /*cbb0*/  @!P2 LEA R10, P5, R19.reuse, R4.reuse, 0x2 ;  /* 0x00000004130aa211 */ /* 0x0c8fe200078a10ff */
[----:B-1----:R-:W-:Y:S01]  /*cbc0*/  VIADD R25, R2, 0xf8 ;  /* 0x000000f802197836 */ /* 0x002fe20000000000 */
        /* <DEDUP_REMOVED lines=9> */
[----:B--2---:R-:W-:Y:S02]  /*cc60*/  SHF.R.S32.HI R7, RZ, 0x1f, R13 ;  /* 0x0000001fff077819 */ /* 0x004fe4000001140d */
[CC--:B------:R-:W-:Y:S01]  /*cc70*/  @!P4 LEA R6, P5, R13.reuse, R4.reuse, 0x2 ;  /* 0x000000040d06c211 */ /* 0x0c0fe200078a10ff */
[----:B------:R3:W-:Y:S01]  /*cc80*/  @!P0 ST.E.64 desc[UR38][R20.64], R136 ;  /* 0x0000008814008985 */ /* 0x0007e2000c101b26 */
[----:B----4-:R-:W-:Y:S02]  /*cc90*/  SHF.R.S32.HI R9, RZ, 0x1f, R29 ;  /* 0x0000001fff097819 */ /* 0x010fe4000001141d */
[----:B------:R-:W-:Y:S02]  /*cca0*/  @!P4 LEA.HI.X R7, R13, R5, R7, 0x2, P5 ;  /* 0x000000050d07c211 */ /* 0x000fe400028f1407 */
[----:B------:R-:W-:-:S02]  /*ccb0*/  @!P3 LEA R8, P5, R29, R4, 0x2 ;  /* 0x000000041d08b211 */ /* 0x000fc400078a10ff */
[----:B------:R-:W-:Y:S01]  /*ccc0*/  SHF.R.S32.HI R13, RZ, 0x1f, R25 ;  /* 0x0000001fff0d7819 */ /* 0x000fe20000011419 */
[----:B------:R3:W-:Y:S01]  /*ccd0*/  @!P4 ST.E.64 desc[UR38][R6.64], R140 ;  /* 0x0000008c0600c985 */ /* 0x0007e2000c101b26 */
[----:B------:R-:W-:Y:S02]  /*cce0*/  @!P3 LEA.HI.X R9, R29, R5, R9, 0x2, P5 ;  /* 0x000000051d09b211 */ /* 0x000fe400028f1409 */
[----:B------:R-:W-:-:S03]  /*ccf0*/  @!P6 LEA R4, P5, R25, R4, 0x2 ;  /* 0x000000041904e211 */ /* 0x000fc600078a10ff */
[----:B------:R3:W-:Y:S01]  /*cd00*/  @!P3 ST.E.64 desc[UR38][R8.64], R144 ;  /* 0x000000900800b985 */ /* 0x0007e2000c101b26 */
[----:B------:R-:W-:-:S05]  /*cd10*/  @!P6 LEA.HI.X R5, R25, R5, R13, 0x2, P5 ;  /* 0x000000051905e211 */ /* 0x000fca00028f140d */
[----:B------:R3:W-:Y:S04]  /*cd20*/  @!P6 ST.E.64 desc[UR38][R4.64], R148 ;  /* 0x000000940400e985 */ /* 0x0007e8000c101b26 */
.L_x_13673:
[----:B------:R-:W-:Y:S05]  /*cd30*/  BSYNC B1 ;  /* 0x0000000000017941 */ /* 0x000fea0003800000 */
.L_x_13672:
[----:B------:R-:W-:Y:S01]  /*cd40*/  ISETP.GE.AND P0, PT, R0, UR9, PT ;  /* 0x0000000900007c0c */ /* 0x000fe2000bf06270 */
[----:B--23--:R2:W3:Y:S04]  /*cd50*/  SHFL.IDX PT, R5, R12, 0x1, 0x1c1f ;  /* 0x003c1f000c057f89 */ /* 0x00c4e800000e0000 */
[----:B-1----:R2:W1:Y:S08]  /*cd60*/  SHFL.IDX PT, R4, R3, 0x1, 0x1c1f ;  /* 0x003c1f0003047f89 */ /* 0x00247000000e0000 */
[----:B--2---:R-:W-:Y:S05]  /*cd70*/  @P0 BRA `(.L_x_13671) ;  /* 0x0000001400f40947 */ /* 0x004fea0003800000 */
[----:B------:R-:W-:Y:S01]  /*cd80*/  ULDC UR4, c[0x0][0xac8] ;  /* 0x0002b20000047ab9 */ /* 0x000fe20000000800 */
[----:B------:R-:W-:Y:S01]  /*cd90*/  VIADD R25, R2, 0xe8 ;  /* 0x000000e802197836 */ /* 0x000fe20000000000 */
[----:B------:R-:W-:Y:S01]  /*cda0*/  ISETP.GE.AND P5, PT, R222, UR4, PT ;  /* 0x00000004de007c0c */ /* 0x000fe2000bfa6270 */
[C---:B0-----:R-:W-:Y:S01]  /*cdb0*/  VIADD R3, R2.reuse, 0xf0 ;  /* 0x000000f002037836 */ /* 0x041fe20000000000 */
[----:B------:R-:W-:Y:S02]  /*cdc0*/  ISETP.GE.AND P4, PT, R2, UR4, PT ;  /* 0x0000000402007c0c */ /* 0x000fe4000bf86270 */
[----:B------:R-:W-:Y:S02]  /*cdd0*/  ISETP.GE.AND P2, PT, R221, UR4, PT ;  /* 0x00000004dd007c0c */ /* 0x000fe4000bf46270 */
[----:B------:R-:W-:Y:S02]  /*cde0*/  ISETP.GE.AND P1, PT, R220, UR4, PT ;  /* 0x00000004dc007c0c */ /* 0x000fe4000bf26270 */
[----:B------:R-:W-:-:S02]  /*cdf0*/  ISETP.GE.AND P0, PT, R219, UR4, PT ;  /* 0x00000004db007c0c */ /* 0x000fc4000bf06270 */
[----:B------:R-:W-:-:S03]  /*ce00*/  SHF.R.S32.HI R0, RZ, 0x1f, R25 ;  /* 0x0000001fff007819 */ /* 0x000fc60000011419 */
[-C--:B-1----:R-:W-:Y:S02]  /*ce10*/  @!P5 LEA R8, P3, R222, R4.reuse, 0x2 ;  /* 0x00000004de08d211 */ /* 0x082fe400078610ff */
        /* <DEDUP_REMOVED lines=78> */
[C---:B----4-:R-:W-:Y:S02]  /*d300*/  @!P2 LEA R12, P3, R202.reuse, R4, 0x2 ;  /* 0x00000004ca0ca211 */ /* 0x050fe400078610ff */
[----:B------:R-:W-:Y:S02]  /*d310*/  ISETP.GE.AND P5, PT, R23, UR4, PT ;  /* 0x0000000417007c0c */ /* 0x000fe4000bfa6270 */
[-C--:B------:R-:W-:Y:S02]  /*d320*/  @!P0 LEA.HI.X R11, R203, R5.reuse, R231, 0x2, P6 ;  /* 0x00000005cb0b8211 */ /* 0x080fe400030f14e7 */
[----:B------:R-:W-:-:S02]  /*d330*/  @!P2 LEA.HI.X R13, R202, R5, R230, 0x2, P3 ;  /* 0x00000005ca0da211 */ /* 0x000fc400018f14e6 */
[----:B------:R-:W-:Y:S01]  /*d340*/  ISETP.GE.AND P3, PT, R22, UR4, PT ;  /* 0x0000000416007c0c */ /* 0x000fe2000bf66270 */
[----:B------:R4:W-:Y:S01]  /*d350*/  @!P0 ST.E.64 desc[UR38][R10.64], R106 ;  /* 0x0000006a0a008985 */ /* 0x0009e2000c101b26 */
[CC--:B--2---:R-:W-:Y:S02]  /*d360*/  @!P1 LEA R14, P6, R201.reuse, R4.reuse, 0x2 ;  /* 0x00000004c90e9211 */ /* 0x0c4fe400078c10ff */
[CC--:B---3--:R-:W-:Y:S01]  /*d370*/  @!P4 LEA R6, P0, R200.reuse, R4.reuse, 0x2 ;  /* 0x00000004c806c211 */ /* 0x0c8fe200078010ff */
[----:B------:R-:W-:Y:S01]  /*d380*/  @!P2 ST.E.64 desc[UR38][R12.64], R110 ;  /* 0x0000006e0c00a985 */ /* 0x000fe2000c101b26 */
[-C--:B------:R-:W-:Y:S02]  /*d390*/  @!P1 LEA.HI.X R15, R201, R5.reuse, R229, 0x2, P6 ;  /* 0x00000005c90f9211 */ /* 0x080fe400030f14e5 */
[----:B------:R-:W-:Y:S02]  /*d3a0*/  @!P4 LEA.HI.X R7, R200, R5, R228, 0x2, P0 ;  /* 0x00000005c807c211 */ /* 0x000fe400000f14e4 */
[----:B------:R-:W-:Y:S01]  /*d3b0*/  ISETP.GE.AND P0, PT, R19, UR4, PT ;  /* 0x0000000413007c0c */ /* 0x000fe2000bf06270 */
[----:B------:R-:W-:Y:S01]  /*d3c0*/  @!P1 ST.E.64 desc[UR38][R14.64], R114 ;  /* 0x000000720e009985 */ /* 0x000fe2000c101b26 */
[----:B0-----:R-:W-:-:S02]  /*d3d0*/  @!P5 LEA R8, P6, R23, R4, 0x2 ;  /* 0x000000041708d211 */ /* 0x001fc400078c10ff */
[----:B-1----:R-:W-:Y:S01]  /*d3e0*/  @!P3 LEA R20, P2, R22, R4, 0x2 ;  /* 0x000000041614b211 */ /* 0x002fe200078410ff */
[----:B------:R0:W-:Y:S01]  /*d3f0*/  @!P4 ST.E.64 desc[UR38][R6.64], R118 ;  /* 0x000000760600c985 */ /* 0x0001e2000c101b26 */
[-C--:B------:R-:W-:Y:S02]  /*d400*/  @!P5 LEA.HI.X R9, R23, R5.reuse, R227, 0x2, P6 ;  /* 0x000000051709d211 */ /* 0x080fe400030f14e3 */
[----:B------:R-:W-:Y:S02]  /*d410*/  ISETP.GE.AND P4, PT, R18, UR4, PT ;  /* 0x0000000412007c0c */ /* 0x000fe4000bf86270 */
[----:B------:R-:W-:Y:S01]  /*d420*/  ISETP.GE.AND P1, PT, R25, UR4, PT ;  /* 0x0000000419007c0c */ /* 0x000fe2000bf26270 */
[----:B------:R1:W-:Y:S01]  /*d430*/  @!P5 ST.E.64 desc[UR38][R8.64], R122 ;  /* 0x0000007a0800d985 */ /* 0x0003e2000c101b26 */
[----:B------:R-:W-:Y:S02]  /*d440*/  @!P3 LEA.HI.X R21, R22, R5, R226, 0x2, P2 ;  /* 0x000000051615b211 */ /* 0x000fe400010f14e2 */
[----:B------:R-:W-:-:S02]  /*d450*/  ISETP.GE.AND P2, PT, R3, UR4, PT ;  /* 0x0000000403007c0c */ /* 0x000fc4000bf46270 */
[----:B------:R-:W-:Y:S01]  /*d460*/  ISETP.GE.AND P5, PT, R17, UR4, PT ;  /* 0x0000000411007c0c */ /* 0x000fe2000bfa6270 */
[----:B------:R2:W-:Y:S01]  /*d470*/  @!P3 ST.E.64 desc[UR38][R20.64], R126 ;  /* 0x0000007e1400b985 */ /* 0x0005e2000c101b26 */
[----:B----4-:R-:W-:-:S04]  /*d480*/  @!P0 LEA R10, P6, R19, R4, 0x2 ;  /* 0x00000004130a8211 */ /* 0x010fc800078c10ff */
[-C--:B------:R-:W-:Y:S02]  /*d490*/  @!P0 LEA.HI.X R11, R19, R5.reuse, R225, 0x2, P6 ;  /* 0x00000005130b8211 */ /* 0x080fe400030f14e1 */
[CC--:B0-----:R-:W-:Y:S02]  /*d4a0*/  @!P4 LEA R6, P6, R18.reuse, R4.reuse, 0x2 ;  /* 0x000000041206c211 */ /* 0x0c1fe400078c10ff */
[CC--:B------:R-:W-:Y:S01]  /*d4b0*/  @!P1 LEA R12, P3, R25.reuse, R4.reuse, 0x2 ;  /* 0x00000004190c9211 */ /* 0x0c0fe200078610ff */
[----:B------:R2:W-:Y:S01]  /*d4c0*/  @!P0 ST.E.64 desc[UR38][R10.64], R130 ;  /* 0x000000820a008985 */ /* 0x0005e2000c101b26 */
[-C--:B------:R-:W-:Y:S02]  /*d4d0*/  @!P4 LEA.HI.X R7, R18, R5.reuse, R224, 0x2, P6 ;  /* 0x000000051207c211 */ /* 0x080fe400030f14e0 */
[----:B------:R-:W-:Y:S02]  /*d4e0*/  @!P1 LEA.HI.X R13, R25, R5, R0, 0x2, P3 ;  /* 0x00000005190d9211 */ /* 0x000fe400018f1400 */
[----:B-1----:R-:W-:Y:S01]  /*d4f0*/  SHF.R.S32.HI R9, RZ, 0x1f, R3 ;  /* 0x0000001fff097819 */ /* 0x002fe20000011403 */
[----:B------:R2:W-:Y:S01]  /*d500*/  @!P4 ST.E.64 desc[UR38][R6.64], R134 ;  /* 0x000000860600c985 */ /* 0x0005e2000c101b26 */
[----:B------:R-:W-:-:S02]  /*d510*/  @!P2 LEA R14, P6, R3, R4, 0x2 ;  /* 0x00000004030ea211 */ /* 0x000fc400078c10ff */
[----:B------:R-:W-:Y:S02]  /*d520*/  SHF.R.S32.HI R0, RZ, 0x1f, R17 ;  /* 0x0000001fff007819 */ /* 0x000fe40000011411 */
[----:B------:R-:W-:Y:S02]  /*d530*/  @!P5 LEA R8, P3, R17, R4, 0x2 ;  /* 0x000000041108d211 */ /* 0x000fe400078610ff */
[-C--:B------:R-:W-:Y:S01]  /*d540*/  @!P2 LEA.HI.X R15, R3, R5.reuse, R9, 0x2, P6 ;  /* 0x00000005030fa211 */ /* 0x080fe200030f1409 */
[----:B------:R-:W-:Y:S01]  /*d550*/  VIADD R3, R2, 0xf8 ;  /* 0x000000f802037836 */ /* 0x000fe20000000000 */
[----:B------:R-:W-:-:S04]  /*d560*/  @!P5 LEA.HI.X R9, R17, R5, R0, 0x2, P3 ;  /* 0x000000051109d211 */ /* 0x000fc800018f1400 */
        /* <DEDUP_REMOVED lines=10> */
.L_x_13662:
        /* <DEDUP_REMOVED lines=33> */
.L_x_13674:
        /* <DEDUP_REMOVED lines=57> */
.L_x_13676:
[----:B------:R-:W-:Y:S05]  /*dbb0*/  BSYNC B1 ;  /* 0x0000000000017941 */ /* 0x000fea0003800000 */
.L_x_13675:
        /* <DEDUP_REMOVED lines=14> */
[----:B------:R-:W-:-:S03]  /*dca0*/  UIADD3 UR9, UR9, UR10, URZ ;  /* 0x0000000a09097290 */ /* 0x000fc6000fffe03f */
[----:B------:R-:W-:Y:S01]  /*dcb0*/  IMAD R3, R10, 0x20, R13 ;  /* 0x000000200a037824 */ /* 0x000fe200078e020d */
[----:B------:R-:W-:Y:S02]  /*dcc0*/  ULDC.64 UR10, c[0x0][0xae8] ;  /* 0x0002ba00000a7ab9 */ /* 0x000fe40000000a00 */
[----:B------:R-:W-:Y:S01]  /*dcd0*/  UIMAD.WIDE.U32 UR8, UR44, UR10, UR8 ;  /* 0x0000000a2c0872a5 */ /* 0x000fe2000f8e0008 */
[----:B------:R-:W-:Y:S01]  /*dce0*/  VIADD R8, R3, UR43 ;  /* 0x0000002b03087c36 */ /* 0x000fe20008000000 */
[----:B-1----:R-:W-:Y:S02]  /*dcf0*/  ISETP.NE.AND P0, PT, R11, 0x1, PT ;  /* 0x000000010b00780c */ /* 0x002fe40003f05270 */
[----:B------:R-:W-:Y:S01]  /*dd00*/  UIMAD UR9, UR44, UR11, UR9 ;  /* 0x0000000b2c0972a4 */ /* 0x000fe2000f8e0209 */
[----:B------:R-:W-:Y:S02]  /*dd10*/  IMAD.MOV.U32 R3, RZ, RZ, R8 ;  /* 0x000000ffff037224 */ /* 0x000fe400078e0008 */
[----:B------:R-:W-:-:S02]  /*dd20*/  ULDC.64 UR10, c[0x0][0xaf0] ;  /* 0x0002bc00000a7ab9 */ /* 0x000fc40000000a00 */
        /* <DEDUP_REMOVED lines=21> */
[----:B-----5:R-:W-:Y:S02]  /*de80*/  IMAD R11, R0, R11, RZ ;  /* 0x0000000b000b7224 */ /* 0x020fe400078e02ff */
[----:B------:R-:W-:-:S02]  /*de90*/  IMAD.IADD R5, R5, 0x1, R9 ;  /* 0x0000000105057824 */ /* 0x000fc400078e0209 */
        /* <DEDUP_REMOVED lines=15> */
[----:B------:R0:W1:Y:S01]  /*df90*/  SHFL.IDX PT, R4, R6, RZ, 0x181f ;  /* 0x00181fff06047589 */ /* 0x00006200000e0000 */
[----:B------:R-:W-:Y:S01]  /*dfa0*/  VIADD R13, R7, 0x80 ;  /* 0x00000080070d7836 */ /* 0x000fe20000000000 */
[----:B------:R-:W-:-:S02]  /*dfb0*/  SHF.R.S32.HI R20, RZ, 0x1f, R7 ;  /* 0x0000001fff147819 */ /* 0x000fc40000011407 */
[----:B------:R0:W2:Y:S01]  /*dfc0*/  SHFL.IDX PT, R0, R3, RZ, 0x181f ;  /* 0x00181fff03007589 */ /* 0x0000a200000e0000 */
        /* <DEDUP_REMOVED lines=21> */
.L_x_13678:
[----:B------:R-:W-:Y:S05]  /*e120*/  BSYNC B1 ;  /* 0x0000000000017941 */ /* 0x000fea0003800000 */
.L_x_13677:
        /* <DEDUP_REMOVED lines=21> */
.L_x_13680:
[----:B------:R-:W-:Y:S05]  /*e280*/  BSYNC B1 ;  /* 0x0000000000017941 */ /* 0x000fea0003800000 */
.L_x_13679:
        /* <DEDUP_REMOVED lines=21> */
.L_x_13682:
[----:B------:R-:W-:Y:S05]  /*e3e0*/  BSYNC B1 ;  /* 0x0000000000017941 */ /* 0x000fea0003800000 */
.L_x_13681:
        /* <DEDUP_REMOVED lines=10> */
[----:B---3--:R-:W-:-:S04]  /*e490*/  @!P3 LEA R6, P4, R7, R4, 0x1 ;  /* 0x000000040706b211 */ /* 0x008fc800078808ff */
[-C--:B--2---:R-:W-:Y:S02]  /*e4a0*/  @!P3 LEA.HI.X R7, R7, R3.reuse, R20, 0x1, P4 ;  /* 0x000000030707b211 */ /* 0x084fe400020f0c14 */
        /* <DEDUP_REMOVED lines=10> */
.L_x_13671:
[----:B------:R-:W-:Y:S05]  /*e550*/  BSYNC B0 ;  /* 0x0000000000007941 */ /* 0x000fea0003800000 */
.L_x_13661:
[----:B------:R-:W-:Y:S02]  /*e560*/  ULDC UR4, c[0x0][0xc3c] ;  /* 0x00030f0000047ab9 */ /* 0x000fe40000000800 */
[----:B------:R-:W-:-:S06]  /*e570*/  UISETP.GE.AND UP0, UPT, UR7, UR4, UPT ;  /* 0x000000040700728c */ /* 0x000fcc000bf06270 */
[----:B------:R-:W-:-:S13]  /*e580*/  PLOP3.LUT P0, PT, PT, PT, UP0, 0x80, 0x0 ;  /* 0x000000000000781c */ /* 0x000fda0003f0f008 */
[----:B------:R-:W-:Y:S05]  /*e590*/  @!P0 BRA `(.L_x_13683) ;  /* 0xffffff2800e08947 */ /* 0x000fea000383ffff */
[----:B------:R-:W-:Y:S05]  /*e5a0*/  EXIT ;  /* 0x000000000000794d */ /* 0x000fea0003800000 */
.L_x_13624:
        /* <DEDUP_REMOVED lines=20> */
.L_x_13684:
        /* <DEDUP_REMOVED lines=43> */
.L_x_13688:
        /* <DEDUP_REMOVED lines=39> */
.L_x_13686:
        /* <DEDUP_REMOVED lines=12> */
.L_x_13689:
        /* <DEDUP_REMOVED lines=63> */
.L_x_13690:
        /* <DEDUP_REMOVED lines=61> */
.L_x_13691:
[----:B01----:R-:W-:-:S05]  /*f490*/  LOP3.LUT R3, RZ, R2, RZ, 0x33, !PT ;  /* 0x00000002ff037212 */ /* 0x003fca00078e33ff */
[----:B------:R-:W-:-:S05]  /*f4a0*/  IMAD.IADD R2, R4, 0x1, R3 ;  /* 0x0000000104027824 */ /* 0x000fca00078e0203 */
[----:B------:R1:W-:Y:S01]  /*f4b0*/  STL [R1+0x4], R2 ;  /* 0x0000040201007387 */ /* 0x0003e20000100800 */
[----:B------:R-:W-:Y:S05]  /*f4c0*/  BRA `(.L_x_13692) ;  /* 0x0000000000107947 */ /* 0x000fea0003800000 */
.L_x_13687:
[----:B------:R-:W-:Y:S01]  /*f4d0*/  IMAD.U32 R2, RZ, RZ, UR6 ;  /* 0x00000006ff027e24 */ /* 0x000fe2000f8e00ff */
[----:B------:R0:W-:Y:S04]  /*f4e0*/  STL [R1+0x4], RZ ;  /* 0x000004ff01007387 */ /* 0x0001e80000100800 */
[----:B------:R0:W-:Y:S04]  /*f4f0*/  STL [R1+0x8], RZ ;  /* 0x000008ff01007387 */ /* 0x0001e80000100800 */
[----:B------:R0:W-:Y:S02]  /*f500*/  STL [R1], R2 ;  /* 0x0000000201007387 */ /* 0x0001e40000100800 */
.L_x_13692:
        /* <DEDUP_REMOVED lines=10> */
.L_x_13685:
        /* <DEDUP_REMOVED lines=9> */
[C---:B----4-:R-:W-:Y:S01]  /*f640*/  IMAD.SHL.U32 R0, R6.reuse, 0x8, RZ ;  /* 0x0000000806007824 */ /* 0x050fe200078e00ff */
[----:B------:R-:W-:Y:S01]  /*f650*/  LOP3.LUT R4, R6, 0x7f, RZ, 0xc0, !PT ;  /* 0x0000007f06047812 */ /* 0x000fe200078ec0ff */
[----:B------:R-:W-:Y:S01]  /*f660*/  UMOV UR4, 0x400 ;  /* 0x0000040000047882 */ /* 0x000fe20000000000 */
[----:B------:R-:W-:Y:S01]  /*f670*/  BSSY B8, `(.L_x_13693) ;  /* 0x00005a3000087945 */ /* 0x000fe20003800000 */
[----:B------:R-:W-:Y:S01]  /*f680*/  IMAD.MOV.U32 R19, RZ, RZ, RZ ;  /* 0x000000ffff137224 */ /* 0x000fe200078e00ff */
[----:B------:R-:W-:Y:S01]  /*f690*/  LOP3.LUT R3, R0, 0x1f8, RZ, 0xc0, !PT ;  /* 0x000001f800037812 */ /* 0x000fe200078ec0ff */
[----:B01----:R-:W-:Y:S01]  /*f6a0*/  IMAD.SHL.U32 R2, R4, 0x8, RZ ;  /* 0x0000000804027824 */ /* 0x003fe200078e00ff */
        /* <DEDUP_REMOVED lines=14> */
.L_x_13797:
[----:B0-2---:R-:W2:Y:S01]  /*f790*/  LDL R0, [R1+0xc] ;  /* 0x00000c0001007983 */ /* 0x005ea20000100800 */
        /* <DEDUP_REMOVED lines=8> */
[----:B---3--:R-:W2:Y:S01]  /*f820*/  LDG.E R11, desc[UR38][R2.64] ;  /* 0x00000026020b7981 */ /* 0x008ea2000c1e1900 */
        /* <DEDUP_REMOVED lines=46> */
.L_x_13694:
        /* <DEDUP_REMOVED lines=18> */
.L_x_13695:
[----:B------:R-:W-:Y:S05]  /*fc30*/  @!P0 BRA `(.L_x_13696) ;  /* 0x00000000000c8947 */ /* 0x000fea0003800000 */
[----:B------:R-:W3:Y:S04]  /*fc40*/  LDG.E R6, desc[UR38][R4.64] ;  /* 0x0000002604067981 */ /* 0x000ee8000c1e1900 */
[----:B------:R-:W3:Y:S02]  /*fc50*/  LDG.E R4, desc[UR38][R4.64+0x4] ;  /* 0x0000042604047981 */ /* 0x000ee4000c1e1900 */
[----:B---3--:R-:W-:-:S07]  /*fc60*/  IMAD.IADD R6, R4, 0x1, -R6 ;  /* 0x0000000104067824 */ /* 0x008fce00078e0a06 */
.L_x_13696:
        /* <DEDUP_REMOVED lines=12> */
[----:B--2---:R-:W-:Y:S01]  /*fd30*/  @P0 SHF.R.U32.HI R0, RZ, R4, R3 ;  /* 0x00000004ff000219 */ /* 0x004fe20000011603 */
[C---:B------:R-:W-:Y:S01]  /*fd40*/  VIADD R4, R6.reuse, 0x5f ;  /* 0x0000005f06047836 */ /* 0x040fe20000000000 */
[----:B------:R-:W-:Y:S02]  /*fd50*/  IADD3 R6, R6, 0x60, -R9 ;  /* 0x0000006006067810 */ /* 0x000fe40007ffe809 */
[----:B-1----:R-:W-:Y:S01]  /*fd60*/  LOP3.LUT R9, R2, 0xff, RZ, 0xc0, !PT ;  /* 0x000000ff02097812 */ /* 0x002fe200078ec0ff */
[----:B------:R-:W-:-:S04]  /*fd70*/  IMAD.HI R4, R4, 0x2aaaaaab, RZ ;  /* 0x2aaaaaab04047827 */ /* 0x000fc800078e02ff */
[----:B------:R-:W-:Y:S01]  /*fd80*/  IMAD.IADD R0, R6, 0x1, R0 ;  /* 0x0000000106007824 */ /* 0x000fe200078e0200 */
[----:B------:R-:W-:-:S03]  /*fd90*/  SHF.R.U32.HI R3, RZ, 0x1f, R4 ;  /* 0x0000001fff037819 */ /* 0x000fc60000011604 */
[----:B------:R-:W-:Y:S01]  /*fda0*/  IMAD.HI R0, R0, 0x2aaaaaab, RZ ;  /* 0x2aaaaaab00007827 */ /* 0x000fe200078e02ff */
[----:B------:R-:W-:-:S04]  /*fdb0*/  LEA.HI.SX32 R4, R4, R3, 0x1c ;  /* 0x0000000304047211 */ /* 0x000fc800078fe2ff */
[----:B------:R-:W-:-:S04]  /*fdc0*/  SHF.R.U32.HI R3, RZ, 0x1f, R0 ;  /* 0x0000001fff037819 */ /* 0x000fc80000011600 */
[----:B------:R-:W-:Y:S02]  /*fdd0*/  LEA.HI.SX32 R3, R0, R3, 0x1c ;  /* 0x0000000300037211 */ /* 0x000fe400078fe2ff */
[----:B------:R-:W-:Y:S02]  /*fde0*/  SHF.R.U32.HI R0, RZ, 0x10, R2 ;  /* 0x00000010ff007819 */ /* 0x000fe40000011602 */
[----:B------:R-:W-:Y:S02]  /*fdf0*/  VIMNMX R8, R4, R3, PT ;  /* 0x0000000304087248 */ /* 0x000fe40003fe0100 */
[----:B------:R-:W-:Y:S02]  /*fe00*/  ISETP.NE.AND P0, PT, R0, RZ, PT ;  /* 0x000000ff0000720c */ /* 0x000fe40003f05270 */
[----:B------:R-:W-:Y:S01]  /*fe10*/  ISETP.GE.AND P1, PT, R8, 0x1, PT ;  /* 0x000000010800780c */ /* 0x000fe20003f26270 */
[----:B------:R0:W-:Y:S04]  /*fe20*/  STL [R1+0x34], R8 ;  /* 0x0000340801007387 */ /* 0x0001e80000100800 */
[----:B------:R0:W-:Y:S04]  /*fe30*/  STL [R1+0x40], R5 ;  /* 0x0000400501007387 */ /* 0x0001e80000100800 */
[----:B------:R0:W-:Y:S02]  /*fe40*/  STL [R1+0x58], R9 ;  /* 0x0000580901007387 */ /* 0x0001e40000100800 */
[----:B------:R-:W1:Y:S02]  /*fe50*/  @!P0 LDC R0, c[0x0][0x9f0] ;  /* 0x00027c00ff008b82 */ /* 0x000e640000000800 */
        /* <DEDUP_REMOVED lines=29> */
.L_x_13698:
[----:B------:R-:W-:Y:S05]  /*10030*/  BSYNC B0 ;  /* 0x0000000000007941 */ /* 0x000fea0003800000 */
.L_x_13697:
        /* <DEDUP_REMOVED lines=18> */
[----:B-1----:R-:W4:Y:S01]  /*10160*/  @P0 ATOMG.E.ADD.STRONG.GPU PT, R3, desc[UR38][R2.64], R5 ;  /* 0x00000005020309a8 */ /* 0x002f2200081ee1e6 */
[----:B------:R-:W0:Y:S02]  /*10170*/  S2R R4, SR_LTMASK ;  /* 0x0000000000047919 */ /* 0x000e240000003900 */
[----:B0-----:R-:W-:-:S04]  /*10180*/  LOP3.LUT R4, R4, UR4, RZ, 0xc0, !PT ;  /* 0x0000000404047c12 */ /* 0x001fc8000f8ec0ff */
[----:B---3--:R-:W0:Y:S01]  /*10190*/  POPC R7, R4 ;  /* 0x0000000400077309 */ /* 0x008e220000000000 */
[----:B----4-:R-:W0:Y:S02]  /*101a0*/  SHFL.IDX PT, R0, R3, R0, 0x1f ;  /* 0x00001f0003007589 */ /* 0x010e2400000e0000 */
[----:B0-----:R-:W-:-:S05]  /*101b0*/  IADD3 R0, R0, UR37, R7 ;  /* 0x0000002500007c10 */ /* 0x001fca000fffe007 */
[----:B------:R4:W-:Y:S01]  /*101c0*/  STL [R1], R0 ;  /* 0x0000000001007387 */ /* 0x0009e20000100800 */
[----:B------:R-:W-:Y:S05]  /*101d0*/  BRA `(.L_x_13701) ;  /* 0x0000003c00347947 */ /* 0x000fea0003800000 */
.L_x_13700:
        /* <DEDUP_REMOVED lines=20> */
.L_x_13703:
[----:B------:R-:W-:Y:S05]  /*10320*/  BSYNC B6 ;  /* 0x0000000000067941 */ /* 0x000fea0003800000 */
.L_x_13702:
        /* <DEDUP_REMOVED lines=20> */
.L_x_13706:
        /* <DEDUP_REMOVED lines=16> */
.L_x_13705:
[----:B------:R-:W-:Y:S05]  /*10570*/  BSYNC B6 ;  /* 0x0000000000067941 */ /* 0x000fea0003800000 */
.L_x_13704:
        /* <DEDUP_REMOVED lines=24> */
.L_x_13813:
[----:B0-----:R-:W3:Y:S01]  /*10700*/  LDL.LU R4, [R1+0x14] ;  /* 0x0000140001047983 */ /* 0x001ee20000300800 */
[----:B------:R-:W-:Y:S02]  /*10710*/  PLOP3.LUT P1, PT, PT, PT, PT, 0x8, 0x0 ;  /* 0x000000000000781c */ /* 0x000fe40003f2e170 */
[----:B-1----:R-:W-:Y:S01]  /*10720*/  ISETP.NE.AND P0, PT, R14, RZ, PT ;  /* 0x000000ff0e00720c */ /* 0x002fe20003f05270 */
        /* <DEDUP_REMOVED lines=8> */
.L_x_13816:
        /* <DEDUP_REMOVED lines=24> */
.L_x_13710:
[----:B-1----:R-:W3:Y:S01]  /*10930*/  LDL R2, [R1+0x10] ;  /* 0x0000100001027983 */ /* 0x002ee20000100800 */
[----:B0-----:R-:W-:Y:S01]  /*10940*/  IMAD R0, R19, 0x8, R18 ;  /* 0x0000000813007824 */ /* 0x001fe200078e0212 */
[----:B---3--:R-:W-:-:S04]  /*10950*/  SHF.L.U32 R2, R2, 0x1f, RZ ;  /* 0x0000001f02027819 */ /* 0x008fc800000006ff */
[----:B------:R-:W0:Y:S02]  /*10960*/  SYNCS.PHASECHK.TRANS64.TRYWAIT P0, [R0+URZ+0x22840], R2 ;  /* 0x02284002000075a7 */ /* 0x000e24000800017f */
[----:B0-----:R-:W-:Y:S05]  /*10970*/  @!P0 BRA `(.L_x_13711) ;  /* 0x0000004c00a88947 */ /* 0x001fea0003800000 */
.L_x_13817:
        /* <DEDUP_REMOVED lines=11> */
.L_x_13712:
[----:B------:R-:W3:Y:S04]  /*10a30*/  LDL R4, [R1+0x2c] ;  /* 0x00002c0001047983 */ /* 0x000ee80000100800 */
[----:B------:R-:W4:Y:S04]  /*10a40*/  LDL R3, [R1+0x1c] ;  /* 0x00001c0001037983 */ /* 0x000f280000100800 */
[----:B0-----:R-:W2:Y:S01]  /*10a50*/  LDL.LU R2, [R1+0x14] ;  /* 0x0000140001027983 */ /* 0x001ea20000300800 */
        /* <DEDUP_REMOVED lines=21> */
.L_x_13708:
[----:B------:R-:W3:Y:S04]  /*10bb0*/  LDL.LU R3, [R1+0x3c] ;  /* 0x00003c0001037983 */ /* 0x000ee80000300800 */
[----:B------:R-:W4:Y:S04]  /*10bc0*/  LDL.LU R5, [R1+0x24] ;  /* 0x0000240001057983 */ /* 0x000f280000300800 */
[----:B0-----:R-:W5:Y:S01]  /*10bd0*/  LDL.LU R4, [R1+0x48] ;  /* 0x0000480001047983 */ /* 0x001f620000300800 */
        /* <DEDUP_REMOVED lines=37> */
.L_x_13714:
[----:B------:R-:W-:Y:S05]  /*10e30*/  BSYNC B6 ;  /* 0x0000000000067941 */ /* 0x000fea0003800000 */
.L_x_13713:
[----:B0-----:R-:W3:Y:S01]  /*10e40*/  LDL.LU R0, [R1+0x48] ;  /* 0x0000480001007983 */ /* 0x001ee20000300800 */
[----:B------:R-:W-:Y:S01]  /*10e50*/  ULDC.64 UR4, c[0x0][0x2d8] ;  /* 0x0000b60000047ab9 */ /* 0x000fe20000000a00 */
[----:B------:R-:W0:Y:S01]  /*10e60*/  LDC R7, c[0x0][0x448] ;  /* 0x00011200ff077b82 */ /* 0x000e220000000800 */
[----:B------:R-:W-:Y:S01]  /*10e70*/  ULDC UR6, c[0x0][0x2b8] ;  /* 0x0000ae0000067ab9 */ /* 0x000fe20000000800 */
[----:B------:R-:W4:Y:S04]  /*10e80*/  LDL.LU R4, [R1+0x3c] ;  /* 0x00003c0001047983 */ /* 0x000f280000300800 */
[----:B------:R-:W4:Y:S04]  /*10e90*/  LDL.LU.64 R2, [R1+0x50] ;  /* 0x0000500001027983 */ /* 0x000f280000300a00 */
[----:B------:R-:W3:Y:S04]  /*10ea0*/  LDL.LU R5, [R1+0x24] ;  /* 0x0000240001057983 */ /* 0x000ee80000300800 */
[----:B------:R-:W3:Y:S04]  /*10eb0*/  LDL R8, [R1+0x4] ;  /* 0x0000040001087983 */ /* 0x000ee80000100800 */
[----:B------:R1:W5:Y:S01]  /*10ec0*/  LDL R9, [R1+0x28] ;  /* 0x0000280001097983 */ /* 0x0003620000100800 */
[----:B0-----:R-:W-:-:S13]  /*10ed0*/  ISETP.NE.AND P0, PT, R7, 0x1, PT ;  /* 0x000000010700780c */ /* 0x001fda0003f05270 */
[----:B------:R-:W0:Y:S01]  /*10ee0*/  @P0 LDC R6, c[0x0][0x450] ;  /* 0x00011400ff060b82 */ /* 0x000e220000000800 */
[----:B--2---:R-:W2:Y:S02]  /*10ef0*/  S2R R10, SR_TID.X ;  /* 0x00000000000a7919 */ /* 0x004ea40000002100 */
[----:B--2---:R-:W-:-:S05]  /*10f00*/  IMAD.SHL.U32 R10, R10, 0x8, RZ ;  /* 0x000000080a0a7824 */ /* 0x004fca00078e00ff */
[----:B------:R-:W-:Y:S01]  /*10f10*/  LOP3.LUT R10, R10, 0x38, RZ, 0xc0, !PT ;  /* 0x000000380a0a7812 */ /* 0x000fe200078ec0ff */
[----:B----4-:R-:W-:Y:S02]  /*10f20*/  IMAD.MOV.U32 R3, RZ, RZ, R4 ;  /* 0x000000ffff037224 */ /* 0x010fe400078e0004 */
[----:B------:R-:W2:Y:S01]  /*10f30*/  S2R R4, SR_TID.X ;  /* 0x0000000000047919 */ /* 0x000ea20000002100 */
        /* <DEDUP_REMOVED lines=8> */
[----:B--2---:R-:W-:-:S04]  /*10fc0*/  LOP3.LUT R4, R4, 0x7f, RZ, 0xc0, !PT ;  /* 0x0000007f04047812 */ /* 0x004fc800078ec0ff */
[----:B------:R-:W-:Y:S02]  /*10fd0*/  SHF.R.U32.HI R5, RZ, 0x3, R4 ;  /* 0x00000003ff057819 */ /* 0x000fe40000011604 */
[----:B------:R-:W2:Y:S02]  /*10fe0*/  S2R R4, SR_TID.X ;  /* 0x0000000000047919 */ /* 0x000ea40000002100 */
[----:B--2---:R-:W-:-:S05]  /*10ff0*/  IMAD.SHL.U32 R4, R4, 0x10, RZ ;  /* 0x0000001004047824 */ /* 0x004fca00078e00ff */
[----:B------:R-:W-:Y:S02]  /*11000*/  LOP3.LUT R4, R5, 0x70, R4, 0xf8, !PT ;  /* 0x0000007005047812 */ /* 0x000fe400078ef804 */
[----:B------:R-:W2:Y:S03]  /*11010*/  @P0 LDC R5, c[0x0][0x44c] ;  /* 0x00011300ff050b82 */ /* 0x000ea60000000800 */
[----:B------:R-:W-:-:S04]  /*11020*/  IMAD R4, R8, 0x80, R4 ;  /* 0x0000008008047824 */ /* 0x000fc800078e0204 */
[----:B------:R-:W-:Y:S02]  /*11030*/  IMAD.MOV.U32 R0, RZ, RZ, R4 ;  /* 0x000000ffff007224 */ /* 0x000fe400078e0004 */
[----:B--2---:R-:W-:-:S05]  /*11040*/  @P0 IMAD.HI.U32 R5, R4, R5, RZ ;  /* 0x0000000504050227 */ /* 0x004fca00078e00ff */
        /* <DEDUP_REMOVED lines=20> */
[----:B------:R-:W2:Y:S04]  /*11190*/  LDL.LU R6, [R1+0x44] ;  /* 0x0000440001067983 */ /* 0x000ea80000300800 */
[----:B------:R-:W3:Y:S01]  /*111a0*/  LDL.LU R5, [R1+0x4] ;  /* 0x0000040001057983 */ /* 0x000ee20000300800 */
[----:B------:R-:W0:Y:S02]  /*111b0*/  S2R R8, SR_TID.X ;  /* 0x0000000000087919 */ /* 0x000e240000002100 */
[----:B0-----:R-:W-:-:S04]  /*111c0*/  LOP3.LUT R8, R8, 0x7f, RZ, 0xc0, !PT ;  /* 0x0000007f08087812 */ /* 0x001fc800078ec0ff */
[----:B------:R-:W-:Y:S01]  /*111d0*/  SHF.R.U32.HI R8, RZ, 0x3, R8 ;  /* 0x00000003ff087819 */ /* 0x000fe20000011608 */
[----:B--2---:R-:W-:Y:S02]  /*111e0*/  IMAD R3, R6, R7, RZ ;  /* 0x0000000706037224 */ /* 0x004fe400078e02ff */
[----:B------:R-:W0:Y:S02]  /*111f0*/  SHFL.IDX PT, R7, R2, RZ, 0x181f ;  /* 0x00181fff02077589 */ /* 0x000e2400000e0000 */
[----:B---3--:R-:W-:Y:S02]  /*11200*/  IMAD R4, R5, 0x80, R8 ;  /* 0x0000008005047824 */ /* 0x008fe400078e0208 */
[----:B------:R-:W1:Y:S03]  /*11210*/  SHFL.IDX PT, R6, R0, RZ, 0x181f ;  /* 0x00181fff00067589 */ /* 0x000e6600000e0000 */
[----:B------:R-:W-:-:S13]  /*11220*/  ISETP.GE.AND P1, PT, R4, R3, PT ;  /* 0x000000030400720c */ /* 0x000fda0003f26270 */
[----:B0-----:R-:W-:-:S05]  /*11230*/  @!P1 LEA R7, P2, R10, R7, 0x1 ;  /* 0x000000070a079211 */ /* 0x001fca00078408ff */
[----:B-1----:R-:W-:-:S05]  /*11240*/  @!P1 IMAD.X R6, RZ, RZ, R6, P2 ;  /* 0x000000ffff069224 */ /* 0x002fca00010e0606 */
[----:B------:R-:W-:-:S04]  /*11250*/  @!P1 LOP3.LUT R7, R7, R6, RZ, 0x3c, !PT ;  /* 0x0000000607079212 */ /* 0x000fc800078e3cff */
[----:B------:R-:W-:Y:S01]  /*11260*/  @!P1 LOP3.LUT R6, R7, R6, RZ, 0x3c, !PT ;  /* 0x0000000607069212 */ /* 0x000fe200078e3cff */
[----:B------:R-:W-:-:S03]  /*11270*/  VIADD R5, R4, 0x10 ;  /* 0x0000001004057836 */ /* 0x000fc60000000000 */
        /* <DEDUP_REMOVED lines=58> */
.L_x_13834:
        /* <DEDUP_REMOVED lines=10> */
.L_x_13716:
        /* <DEDUP_REMOVED lines=18> */
.L_x_13835:
[----:B------:R-:W-:Y:S05]  /*117e0*/  BSYNC B0 ;  /* 0x0000000000007941 */ /* 0x000fea0003800000 */
.L_x_13717:
[----:B------:R-:W2:Y:S01]  /*117f0*/  LDL R2, [R1+0x14] ;  /* 0x0000140001027983 */ /* 0x000ea20000100800 */
[----:B------:R-:W-:Y:S01]  /*11800*/  BSSY B0, `(.L_x_13719) ;  /* 0x000005a000007945 */ /* 0x000fe20003800000 */
[----:B--2---:R-:W-:-:S13]  /*11810*/  LOP3.LUT P0, RZ, R2, 0x1, RZ, 0xc0, !PT ;  /* 0x0000000102ff7812 */ /* 0x004fda000780c0ff */
[----:B------:R-:W-:Y:S05]  /*11820*/  @!P0 BRA `(.L_x_13720) ;  /* 0x00000004005c8947 */ /* 0x000fea0003800000 */
[----:B------:R-:W0:Y:S01]  /*11830*/  LDL R4, [R1+0x10] ;  /* 0x0000100001047983 */ /* 0x000e220000100800 */
[----:B------:R-:W-:Y:S01]  /*11840*/  IMAD R2, R19, 0x8, R18 ;  /* 0x0000000813027824 */ /* 0x000fe200078e0212 */
[----:B------:R-:W-:Y:S01]  /*11850*/  BSSY B1, `(.L_x_13721) ;  /* 0x0000007000017945 */ /* 0x000fe20003800000 */
[----:B------:R-:W2:Y:S02]  /*11860*/  S2R R3, SR_TID.X ;  /* 0x0000000000037919 */ /* 0x000ea40000002100 */
[----:B--2---:R-:W-:-:S04]  /*11870*/  LOP3.LUT R3, R3, 0x7f, RZ, 0xc0, !PT ;  /* 0x0000007f03037812 */ /* 0x004fc800078ec0ff */
[----:B------:R-:W-:Y:S02]  /*11880*/  ISETP.NE.AND P1, PT, R3, RZ, PT ;  /* 0x000000ff0300720c */ /* 0x000fe40003f25270 */
[----:B0-----:R-:W-:-:S04]  /*11890*/  SHF.L.U32 R0, R4, 0x1f, RZ ;  /* 0x0000001f04007819 */ /* 0x001fc800000006ff */
[----:B------:R-:W0:Y:S02]  /*118a0*/  SYNCS.PHASECHK.TRANS64.TRYWAIT P0, [R2+URZ+0x22860], R0 ;  /* 0x02286000020075a7 */ /* 0x000e24000800017f */
[----:B0-----:R-:W-:Y:S05]  /*118b0*/  @!P0 BRA `(.L_x_13722) ;  /* 0x00000048009c8947 */ /* 0x001fea0003800000 */
.L_x_13836:
[----:B------:R-:W-:Y:S05]  /*118c0*/  BSYNC B1 ;  /* 0x0000000000017941 */ /* 0x000fea0003800000 */
.L_x_13721:
        /* <DEDUP_REMOVED lines=9> */
.L_x_13724:
[----:B------:R-:W-:Y:S05]  /*11960*/  BSYNC B1 ;  /* 0x0000000000017941 */ /* 0x000fea0003800000 */
.L_x_13723:
        /* <DEDUP_REMOVED lines=12> */
.L_x_13725:
        /* <DEDUP_REMOVED lines=15> */
.L_x_13726:
        /* <DEDUP_REMOVED lines=15> */
.L_x_13727:
        /* <DEDUP_REMOVED lines=15> */
.L_x_13728:
        /* <DEDUP_REMOVED lines=10> */
.L_x_13720:
[----:B------:R-:W-:Y:S05]  /*11da0*/  BSYNC B0 ;  /* 0x0000000000007941 */ /* 0x000fea0003800000 */
.L_x_13719:
        /* <DEDUP_REMOVED lines=54> */
.L_x_13735:
        /* <DEDUP_REMOVED lines=8> */
.L_x_13837:
[----:B------:R-:W-:Y:S05]  /*12190*/  BSYNC B3 ;  /* 0x0000000000037941 */ /* 0x000fea0003800000 */
.L_x_13736:
        /* <DEDUP_REMOVED lines=9> */
.L_x_13739:
[----:B------:R-:W-:Y:S05]  /*12230*/  BSYNC B3 ;  /* 0x0000000000037941 */ /* 0x000fea0003800000 */
.L_x_13738:
        /* <DEDUP_REMOVED lines=12> */
.L_x_13740:
        /* <DEDUP_REMOVED lines=13> */
.L_x_13838:
[----:B------:R-:W-:Y:S05]  /*123d0*/  BSYNC B3 ;  /* 0x0000000000037941 */ /* 0x000fea0003800000 */
.L_x_13741:
        /* <DEDUP_REMOVED lines=11> */
.L_x_13744:
[----:B------:R-:W-:Y:S05]  /*12490*/  BSYNC B3 ;  /* 0x0000000000037941 */ /* 0x000fea0003800000 */
.L_x_13743:
        /* <DEDUP_REMOVED lines=9> */
.L_x_13745:
        /* <DEDUP_REMOVED lines=15> */
.L_x_13746:
        /* <DEDUP_REMOVED lines=15> */
.L_x_13747:
        /* <DEDUP_REMOVED lines=15> */
.L_x_13748:
        /* <DEDUP_REMOVED lines=10> */
.L_x_13734:
[----:B------:R-:W-:Y:S05]  /*128a0*/  BSYNC B1 ;  /* 0x0000000000017941 */ /* 0x000fea0003800000 */
.L_x_13733:
[----:B------:R-:W2:Y:S02]  /*128b0*/  LDL.LU R5, [R1+0x38] ;  /* 0x0000380001057983 */ /* 0x000ea40000300800 */
[----:B--2---:R-:W-:-:S07]  /*128c0*/  VIADD R0, R5, 0xfffffffd ;  /* 0xfffffffd05007836 */ /* 0x004fce0000000000 */
.L_x_13732:
[----:B------:R-:W-:Y:S05]  /*128d0*/  BSYNC B2 ;  /* 0x0000000000027941 */ /* 0x000fea0003800000 */
.L_x_13731:
[----:B------:R-:W-:Y:S01]  /*128e0*/  VIADD R8, R8, 0xfffffffe ;  /* 0xfffffffe08087836 */ /* 0x000fe20000000000 */
[----:B------:R-:W-:-:S04]  /*128f0*/  LOP3.LUT R4, RZ, R4, RZ, 0x33, !PT ;  /* 0x00000004ff047212 */ /* 0x000fc800078e33ff */
[----:B------:R-:W-:-:S13]  /*12900*/  ISETP.NE.AND P0, PT, R8, R4, PT ;  /* 0x000000040800720c */ /* 0x000fda0003f05270 */
[----:B------:R-:W-:Y:S05]  /*12910*/  @!P0 BRA `(.L_x_13730) ;  /* 0x0000001000f88947 */ /* 0x000fea0003800000 */
.L_x_13781:
        /* <DEDUP_REMOVED lines=35> */
.L_x_13751:
        /* <DEDUP_REMOVED lines=8> */
.L_x_13839:
[----:B------:R-:W-:Y:S05]  /*12bd0*/  BSYNC B2 ;  /* 0x0000000000027941 */ /* 0x000fea0003800000 */
.L_x_13752:
        /* <DEDUP_REMOVED lines=9> */
.L_x_13755:
[----:B------:R-:W-:Y:S05]  /*12c70*/  BSYNC B2 ;  /* 0x0000000000027941 */ /* 0x000fea0003800000 */
.L_x_13754:
        /* <DEDUP_REMOVED lines=12> */
.L_x_13756:
        /* <DEDUP_REMOVED lines=13> */
.L_x_13840:
[----:B------:R-:W-:Y:S05]  /*12e10*/  BSYNC B2 ;  /* 0x0000000000027941 */ /* 0x000fea0003800000 */
.L_x_13757:
        /* <DEDUP_REMOVED lines=11> */
.L_x_13760:
[----:B------:R-:W-:Y:S05]  /*12ed0*/  BSYNC B2 ;  /* 0x0000000000027941 */ /* 0x000fea0003800000 */
.L_x_13759:
        /* <DEDUP_REMOVED lines=9> */
.L_x_13761:
        /* <DEDUP_REMOVED lines=15> */
.L_x_13762:
        /* <DEDUP_REMOVED lines=15> */
.L_x_13763:
        /* <DEDUP_REMOVED lines=15> */
.L_x_13764:
        /* <DEDUP_REMOVED lines=10> */
.L_x_13750:
[----:B------:R-:W-:Y:S05]  /*132e0*/  BSYNC B1 ;  /* 0x0000000000017941 */ /* 0x000fea0003800000 */
.L_x_13749:
[----:B------:R-:W2:Y:S01]  /*132f0*/  LDL R2, [R1+0x14] ;  /* 0x0000140001027983 */ /* 0x000ea20000100800 */
[----:B------:R-:W-:Y:S01]  /*13300*/  VIADD R7, R7, 0x1 ;  /* 0x0000000107077836 */ /* 0x000fe20000000000 */
[----:B------:R-:W-:Y:S04]  /*13310*/  BSSY B1, `(.L_x_13765) ;  /* 0x000009a000017945 */ /* 0x000fe80003800000 */
[----:B------:R-:W-:-:S04]  /*13320*/  ISETP.NE.AND P0, PT, R7, 0x2, PT ;  /* 0x000000020700780c */ /* 0x000fc80003f05270 */
[----:B------:R-:W-:Y:S02]  /*13330*/  SEL R19, R7, RZ, P0 ;  /* 0x000000ff07137207 */ /* 0x000fe40000000000 */
[----:B--2---:R-:W-:Y:S02]  /*13340*/  LOP3.LUT P2, RZ, R2, 0x1, RZ, 0xc0, !PT ;  /* 0x0000000102ff7812 */ /* 0x004fe4000784c0ff */
        /* <DEDUP_REMOVED lines=29> */
.L_x_13767:
        /* <DEDUP_REMOVED lines=8> */
.L_x_13841:
[----:B------:R-:W-:Y:S05]  /*135a0*/  BSYNC B2 ;  /* 0x0000000000027941 */ /* 0x000fea0003800000 */
.L_x_13768:
        /* <DEDUP_REMOVED lines=9> */
.L_x_13771:
[----:B------:R-:W-:Y:S05]  /*13640*/  BSYNC B2 ;  /* 0x0000000000027941 */ /* 0x000fea0003800000 */
.L_x_13770:
        /* <DEDUP_REMOVED lines=12> */
.L_x_13772:
        /* <DEDUP_REMOVED lines=13> */
.L_x_13842:
[----:B------:R-:W-:Y:S05]  /*137e0*/  BSYNC B2 ;  /* 0x0000000000027941 */ /* 0x000fea0003800000 */
.L_x_13773:
        /* <DEDUP_REMOVED lines=11> */
.L_x_13776:
[----:B------:R-:W-:Y:S05]  /*138a0*/  BSYNC B2 ;  /* 0x0000000000027941 */ /* 0x000fea0003800000 */
.L_x_13775:
        /* <DEDUP_REMOVED lines=9> */
.L_x_13777:
        /* <DEDUP_REMOVED lines=15> */
.L_x_13778:
        /* <DEDUP_REMOVED lines=15> */
.L_x_13779:
        /* <DEDUP_REMOVED lines=15> */
.L_x_13780:
        /* <DEDUP_REMOVED lines=10> */
.L_x_13766:
[----:B------:R-:W-:Y:S05]  /*13cb0*/  BSYNC B1 ;  /* 0x0000000000017941 */ /* 0x000fea0003800000 */
.L_x_13765:
[----:B------:R-:W2:Y:S01]  /*13cc0*/  LDL R5, [R1+0x20] ;  /* 0x0000200001057983 */ /* 0x000ea20000100800 */
[----:B------:R-:W-:Y:S01]  /*13cd0*/  VIADD R0, R0, 0xfffffffe ;  /* 0xfffffffe00007836 */ /* 0x000fe20000000000 */
[----:B--2---:R-:W-:-:S13]  /*13ce0*/  ISETP.GT.AND P0, PT, R6, R5, PT ;  /* 0x000000050600720c */ /* 0x004fda0003f04270 */
[----:B------:R-:W-:Y:S05]  /*13cf0*/  @P0 BRA `(.L_x_13781) ;  /* 0xffffffec00080947 */ /* 0x000fea000383ffff */
.L_x_13730:
[----:B------:R-:W-:Y:S05]  /*13d00*/  BSYNC B0 ;  /* 0x0000000000007941 */ /* 0x000fea0003800000 */
.L_x_13729:
        /* <DEDUP_REMOVED lines=20> */
[----:B-1----:R-:W1:Y:S01]  /*13e50*/  POPC R7, R4 ;  /* 0x0000000400077309 */ /* 0x002e620000000000 */
[----:B--2---:R-:W1:Y:S02]  /*13e60*/  SHFL.IDX PT, R0, R3, R0, 0x1f ;  /* 0x00001f0003007589 */ /* 0x004e6400000e0000 */
[----:B-1----:R-:W-:-:S05]  /*13e70*/  IADD3 R0, R0, UR37, R7 ;  /* 0x0000002500007c10 */ /* 0x002fca000fffe007 */
[----:B------:R3:W-:Y:S02]  /*13e80*/  STL [R1], R0 ;  /* 0x0000000001007387 */ /* 0x0007e40000100800 */
.L_x_13783:
[----:B------:R-:W-:Y:S05]  /*13e90*/  BSYNC B0 ;  /* 0x0000000000007941 */ /* 0x000fea0003800000 */
.L_x_13782:
[----:B------:R-:W-:-:S07]  /*13ea0*/  SEL R19, R19, RZ, P0 ;  /* 0x000000ff13137207 */ /* 0x000fce0000000000 */
.L_x_13701:
[----:B------:R-:W-:Y:S05]  /*13eb0*/  BSYNC B7 ;  /* 0x0000000000077941 */ /* 0x000fea0003800000 */
.L_x_13699:
        /* <DEDUP_REMOVED lines=9> */
[----:B01----:R-:W0:Y:S04]  /*13f50*/  LDS.128 R4, [R18+0x228d0] ;  /* 0x0228d00012047984 */ /* 0x003e280000000c00 */
[----:B0-----:R1:W-:Y:S04]  /*13f60*/  STL.64 [R1], R4 ;  /* 0x0000000401007387 */ /* 0x0013e80000100a00 */
[----:B------:R1:W-:Y:S01]  /*13f70*/  STL.64 [R1+0x8], R6 ;  /* 0x0000080601007387 */ /* 0x0003e20000100a00 */
[----:B------:R-:W-:Y:S06]  /*13f80*/  BAR.ARV 0x4, 0x180 ;  /* 0x0106000000007b1d */ /* 0x000fec0000002000 */
[----:B------:R-:W-:Y:S05]  /*13f90*/  BRA `(.L_x_13785) ;  /* 0x0000001000307947 */ /* 0x000fea0003800000 */
.L_x_13784:
[----:B------:R-:W3:Y:S01]  /*13fa0*/  S2R R16, SR_TID.X ;  /* 0x0000000000107919 */ /* 0x000ee20000002100 */
[----:B------:R-:W-:Y:S01]  /*13fb0*/  UMOV UR4, 0xffffffff ;  /* 0xffffffff00047882 */ /* 0x000fe20000000000 */
[----:B---3--:R-:W-:-:S04]  /*13fc0*/  LOP3.LUT R16, R16, 0x1f, RZ, 0xc0, !PT ;  /* 0x0000001f10107812 */ /* 0x008fc800078ec0ff */
        /* <DEDUP_REMOVED lines=8> */
[----:B------:R-:W2:Y:S08]  /*14050*/  @!P1 LDC.64 R2, c[0x0][0xc80] ;  /* 0x00032000ff029b82 */ /* 0x000eb00000000a00 */
[----:B0-----:R-:W0:Y:S01]  /*14060*/  @!P1 LDC.64 R4, c[0x0][0xc78] ;  /* 0x00031e00ff049b82 */ /* 0x001e220000000a00 */
[----:B--2---:R-:W-:-:S05]  /*14070*/  @!P1 IMAD.WIDE R2, R0, 0x4, R2 ;  /* 0x0000000400029825 */ /* 0x004fca00078e0202 */
[----:B-1----:R0:W2:Y:S02]  /*14080*/  @!P1 LDG.E R6, desc[UR38][R2.64] ;  /* 0x0000002602069981 */ /* 0x0020a4000c1e1900 */
[----:B0-----:R-:W-:-:S05]  /*14090*/  @!P1 IMAD.WIDE R2, R0, 0x4, R4 ;  /* 0x0000000400029825 */ /* 0x001fca00078e0204 */
        /* <DEDUP_REMOVED lines=30> */
.L_x_13852:
[----:B------:R-:W-:Y:S02]  /*14280*/  ULDC UR4, c[0x0][0xc38] ;  /* 0x00030e0000047ab9 */ /* 0x000fe40000000800 */
[----:B------:R-:W-:-:S04]  /*14290*/  IMAD.U32 R7, RZ, RZ, UR4 ;  /* 0x00000004ff077e24 */ /* 0x000fc8000f8e00ff */
[----:B-1----:R-:W-:-:S04]  /*142a0*/  IMAD R10, R14, R7, RZ ;  /* 0x000000070e0a7224 */ /* 0x002fc800078e02ff */
[----:B------:R-:W-:-:S05]  /*142b0*/  IMAD.IADD R4, R9, 0x1, R10 ;  /* 0x0000000109047824 */ /* 0x000fca00078e020a */
[----:B------:R-:W-:-:S13]  /*142c0*/  ISETP.GT.AND P6, PT, R4, R0, PT ;  /* 0x000000000400720c */ /* 0x000fda0003fc4270 */
[----:B------:R-:W-:Y:S05]  /*142d0*/  @P6 BRA `(.L_x_13787) ;  /* 0x0000000000ac6947 */ /* 0x000fea0003800000 */
.L_x_13790:
        /* <DEDUP_REMOVED lines=37> */
.L_x_13860:
[----:B------:R-:W-:Y:S02]  /*14530*/  ULDC UR4, c[0x0][0xc38] ;  /* 0x00030e0000047ab9 */ /* 0x000fe40000000800 */
[----:B------:R-:W-:-:S04]  /*14540*/  IMAD.U32 R7, RZ, RZ, UR4 ;  /* 0x00000004ff077e24 */ /* 0x000fc8000f8e00ff */
[----:B-1----:R-:W-:-:S04]  /*14550*/  IMAD R10, R14, R7, RZ ;  /* 0x000000070e0a7224 */ /* 0x002fc800078e02ff */
[----:B------:R-:W-:-:S05]  /*14560*/  IMAD.IADD R4, R10, 0x1, R4 ;  /* 0x000000010a047824 */ /* 0x000fca00078e0204 */
[----:B------:R-:W-:-:S13]  /*14570*/  ISETP.GT.AND P6, PT, R4, R0, PT ;  /* 0x000000000400720c */ /* 0x000fda0003fc4270 */
[----:B------:R-:W-:Y:S05]  /*14580*/  @!P6 BRA `(.L_x_13790) ;  /* 0xfffffffc0054e947 */ /* 0x000fea000383ffff */
.L_x_13787:
        /* <DEDUP_REMOVED lines=12> */
.L_x_13865:
[----:B------:R-:W-:-:S13]  /*14650*/  ISETP.NE.AND P0, PT, R3, RZ, PT ;  /* 0x000000ff0300720c */ /* 0x000fda0003f05270 */
[----:B------:R-:W-:Y:S05]  /*14660*/  @!P0 BRA `(.L_x_13792) ;  /* 0x0000000000108947 */ /* 0x000fea0003800000 */
[----:B------:R-:W-:Y:S01]  /*14670*/  UMOV UR4, 0xffffffff ;  /* 0xffffffff00047882 */ /* 0x000fe20000000000 */
[----:B------:R-:W-:Y:S02]  /*14680*/  VIADD R12, R9, 0xffffffff ;  /* 0xffffffff090c7836 */ /* 0x000fe40000000000 */
[----:B------:R-:W-:Y:S05]  /*14690*/  BRA.DIV UR4, `(.L_x_13793) ;  /* 0x0000002a04207947 */ /* 0x000fea000b800000 */
[----:B------:R2:W4:Y:S02]  /*146a0*/  SHFL.IDX PT, R8, R2, R12, 0x1f ;  /* 0x00001f0c02087589 */ /* 0x00052400000e0000 */
.L_x_13792:
        /* <DEDUP_REMOVED lines=62> */
.L_x_13794:
        /* <DEDUP_REMOVED lines=63> */
.L_x_13795:
[----:B-1----:R-:W-:-:S05]  /*14e80*/  LOP3.LUT R3, RZ, R0, RZ, 0x33, !PT ;  /* 0x00000000ff037212 */ /* 0x002fca00078e33ff */
[----:B------:R-:W-:-:S05]  /*14e90*/  IMAD.IADD R0, R4, 0x1, R3 ;  /* 0x0000000104007824 */ /* 0x000fca00078e0203 */
[----:B------:R2:W-:Y:S01]  /*14ea0*/  STL [R1+0x4], R0 ;  /* 0x0000040001007387 */ /* 0x0005e20000100800 */
[----:B------:R-:W-:Y:S05]  /*14eb0*/  BRA `(.L_x_13796) ;  /* 0x0000000000287947 */ /* 0x000fea0003800000 */
.L_x_13788:
        /* <DEDUP_REMOVED lines=10> */
.L_x_13796:
        /* <DEDUP_REMOVED lines=16> */
.L_x_13785:
[----:B------:R-:W3:Y:S01]  /*15060*/  LDL R0, [R1+0xc] ;  /* 0x00000c0001007983 */ /* 0x000ee20000100800 */
[----:B------:R-:W-:Y:S02]  /*15070*/  ULDC UR4, c[0x0][0xc3c] ;  /* 0x00030f0000047ab9 */ /* 0x000fe40000000800 */
[----:B---3--:R-:W-:-:S13]  /*15080*/  ISETP.GE.AND P0, PT, R0, UR4, PT ;  /* 0x0000000400007c0c */ /* 0x008fda000bf06270 */
[----:B------:R-:W-:Y:S05]  /*15090*/  @!P0 BRA `(.L_x_13797) ;  /* 0xffffffa400bc8947 */ /* 0x000fea000383ffff */
[----:B------:R-:W-:Y:S05]  /*150a0*/  BSYNC B8 ;  /* 0x0000000000087941 */ /* 0x000fea0003800000 */
.L_x_13693:
        /* <DEDUP_REMOVED lines=12> */
.L_x_13868:
[----:B------:R-:W-:Y:S05]  /*15170*/  BSYNC B0 ;  /* 0x0000000000007941 */ /* 0x000fea0003800000 */
.L_x_13798:
[----:B------:R-:W-:-:S03]  /*15180*/  UMOV UR4, 0xffffffff ;  /* 0xffffffff00047882 */ /* 0x000fc60000000000 */
[----:B------:R-:W-:Y:S05]  /*15190*/  BRA.DIV UR4, `(.L_x_13800) ;  /* 0x0000001e049c7947 */ /* 0x000fea000b800000 */
[----:B------:R-:W1:Y:S02]  /*151a0*/  S2R R2, SR_TID.X ;  /* 0x0000000000027919 */ /* 0x000e640000002100 */
[----:B-1----:R-:W-:-:S04]  /*151b0*/  SHF.R.U32.HI R2, RZ, 0x5, R2 ;  /* 0x00000005ff027819 */ /* 0x002fc80000011602 */
[----:B------:R-:W-:-:S05]  /*151c0*/  LOP3.LUT R2, R2, 0x3, RZ, 0xc0, !PT ;  /* 0x0000000302027812 */ /* 0x000fca00078ec0ff */
[----:B------:R1:W2:Y:S02]  /*151d0*/  SHFL.IDX PT, R14, R2, RZ, 0x1f ;  /* 0x00001fff020e7589 */ /* 0x0002a400000e0000 */
.L_x_13871:
[----:B--2---:R-:W-:Y:S01]  /*151e0*/  ISETP.NE.AND P0, PT, R14, RZ, PT ;  /* 0x000000ff0e00720c */ /* 0x004fe20003f05270 */
[----:B------:R-:W-:-:S12]  /*151f0*/  BSSY B0, `(.L_x_13801) ;  /* 0x0000025000007945 */ /* 0x000fd80003800000 */
[----:B------:R-:W-:Y:S05]  /*15200*/  @P0 BRA `(.L_x_13802) ;  /* 0x00000000008c0947 */ /* 0x000fea0003800000 */
[----:B------:R-:W-:-:S03]  /*15210*/  UMOV UR4, 0xffffffff ;  /* 0xffffffff00047882 */ /* 0x000fc60000000000 */
[----:B------:R-:W-:Y:S05]  /*15220*/  BRA.DIV UR4, `(.L_x_13803) ;  /* 0x0000001e04ac7947 */ /* 0x000fea000b800000 */
[----:B------:R-:W-:-:S13]  /*15230*/  ELECT P6, URZ, PT ;  /* 0x00000000003f782f */ /* 0x000fda00038c0000 */
.L_x_13874:
[----:B------:R-:W-:Y:S05]  /*15240*/  @!P6 BRA `(.L_x_13802) ;  /* 0x00000000007ce947 */ /* 0x000fea0003800000 */
[----:B------:R-:W-:-:S06]  /*15250*/  ULOP3.LUT UR4, UR36, 0x2, URZ, 0xfc, !UPT ;  /* 0x0000000224047892 */ /* 0x000fcc000f8efc3f */
[----:B-1----:R-:W-:-:S05]  /*15260*/  IMAD.U32 R2, RZ, RZ, UR4 ;  /* 0x00000004ff027e24 */ /* 0x002fca000f8e00ff */
[----:B------:R-:W-:-:S13]  /*15270*/  ISETP.NE.AND P2, PT, R2, 0x3, PT ;  /* 0x000000030200780c */ /* 0x000fda0003f45270 */
[----:B------:R-:W-:Y:S05]  /*15280*/  @!P2 BRA `(.L_x_13804) ;  /* 0x000000000004a947 */ /* 0x000fea0003800000 */
[----:B------:R-:W-:Y:S01]  /*15290*/  BPT.TRAP 0x1 ;  /* 0x000000040000795c */ /* 0x000fe20000300000 */
.L_x_13804:
        /* <DEDUP_REMOVED lines=13> */
.L_x_13875:
[----:B------:R-:W1:Y:S02]  /*15370*/  SYNCS.PHASECHK.TRANS64.TRYWAIT P0, [R7+URZ], R2 ;  /* 0x00000002070075a7 */ /* 0x000e64000800017f */
[----:B-1----:R-:W-:Y:S05]  /*15380*/  @!P0 BRA `(.L_x_13806) ;  /* 0x0000001c00888947 */ /* 0x002fea0003800000 */
.L_x_13876:
[----:B------:R-:W-:Y:S05]  /*15390*/  @!P2 BRA `(.L_x_13807) ;  /* 0x000000000004a947 */ /* 0x000fea0003800000 */
[----:B------:R-:W-:Y:S01]  /*153a0*/  BPT.TRAP 0x1 ;  /* 0x000000040000795c */ /* 0x000fe20000300000 */
.L_x_13807:
[----:B------:R-:W-:-:S04]  /*153b0*/  VIADD R0, R0, 0x22860 ;  /* 0x0002286000007836 */ /* 0x000fc80000000000 */
[----:B------:R-:W-:-:S04]  /*153c0*/  IMAD R4, R19, 0x8, R0 ;  /* 0x0000000813047824 */ /* 0x000fc800078e0200 */
[----:B------:R-:W2:Y:S02]  /*153d0*/  SYNCS.PHASECHK.TRANS64.TRYWAIT P0, [R4+URZ], R5 ;  /* 0x00000005040075a7 */ /* 0x000ea4000800017f */
[----:B--2---:R-:W-:Y:S05]  /*153e0*/  @!P0 BRA `(.L_x_13808) ;  /* 0x0000001c00848947 */ /* 0x004fea0003800000 */
.L_x_13877:
[----:B------:R-:W-:-:S07]  /*153f0*/  IMAD R3, R3, 0x8, R0 ;  /* 0x0000000803037824 */ /* 0x000fce00078e0200 */
.L_x_13809:
[----:B----4-:R4:W0:Y:S02]  /*15400*/  SYNCS.PHASECHK.TRANS64.TRYWAIT P0, [R3+URZ], R2 ;  /* 0x00000002030075a7 */ /* 0x010824000800017f */
[----:B0-----:R-:W-:Y:S05]  /*15410*/  @!P0 NANOSLEEP.SYNCS 0x989680 ;  /* 0x009896800000895d */ /* 0x001fea0003900000 */
[----:B------:R-:W0:Y:S02]  /*15420*/  @!P0 SYNCS.PHASECHK.TRANS64 P0, [R3+URZ], R2 ;  /* 0x00000002030085a7 */ /* 0x000e24000800007f */
[----:B0-----:R-:W-:Y:S05]  /*15430*/  @!P0 BRA `(.L_x_13809) ;  /* 0xfffffffc00f08947 */ /* 0x001fea000383ffff */
.L_x_13802:
[----:B------:R-:W-:Y:S05]  /*15440*/  BSYNC B0 ;  /* 0x0000000000007941 */ /* 0x000fea0003800000 */
.L_x_13801:
[----:B------:R-:W-:Y:S05]  /*15450*/  EXIT ;  /* 0x000000000000794d */ /* 0x000fea0003800000 */
.L_x_13632:
[----:B0-----:R0:W1:Y:S02]  /*15460*/  SYNCS.PHASECHK.TRANS64.TRYWAIT P0, [R6+URZ+0x22800], R3 ;  /* 0x02280003060075a7 */ /* 0x001064000800017f */
[----:B-1----:R-:W-:Y:S05]  /*15470*/  @!P0 NANOSLEEP.SYNCS 0x989680 ;  /* 0x009896800000895d */ /* 0x002fea0003900000 */
[----:B------:R-:W1:Y:S02]  /*15480*/  @!P0 SYNCS.PHASECHK.TRANS64 P0, [R6+URZ+0x22800], R3 ;  /* 0x02280003060085a7 */ /* 0x000e64000800007f */
[----:B-1----:R-:W-:Y:S05]  /*15490*/  @!P0 BRA `(.L_x_13632) ;  /* 0xfffffffc00f08947 */ /* 0x002fea000383ffff */
[----:B------:R-:W-:Y:S05]  /*154a0*/  BRA `(.L_x_13810) ;  /* 0xfffffecc00407947 */ /* 0x000fea000383ffff */
.L_x_13636:
[----:B--2---:R-:W-:-:S04]  /*154b0*/  IMAD.U32 R0, RZ, RZ, UR22 ;  /* 0x00000016ff007e24 */ /* 0x004fc8000f8e00ff */
[----:B------:R2:W3:Y:S03]  /*154c0*/  SYNCS.PHASECHK.TRANS64.TRYWAIT P1, [R0+URZ+0x22830], R9 ;  /* 0x02283009000075a7 */ /* 0x0004e6000802017f */
[----:B---3--:R-:W-:Y:S05]  /*154d0*/  @!P1 NANOSLEEP.SYNCS 0x989680 ;  /* 0x009896800000995d */ /* 0x008fea0003900000 */
[----:B------:R-:W3:Y:S02]  /*154e0*/  @!P1 SYNCS.PHASECHK.TRANS64 P1, [R0+URZ+0x22830], R9 ;  /* 0x02283009000095a7 */ /* 0x000ee4000802007f */
[----:B---3--:R-:W-:Y:S05]  /*154f0*/  @!P1 BRA `(.L_x_13636) ;  /* 0xfffffffc00ec9947 */ /* 0x008fea000383ffff */
[----:B------:R-:W-:Y:S05]  /*15500*/  BRA `(.L_x_13635) ;  /* 0xfffffecc00687947 */ /* 0x000fea000383ffff */
.L_x_13640:
[----:B-1----:R-:W-:-:S04]  /*15510*/  IMAD.U32 R10, RZ, RZ, UR22 ;  /* 0x00000016ff0a7e24 */ /* 0x002fc8000f8e00ff */
[----:B------:R1:W2:Y:S03]  /*15520*/  SYNCS.PHASECHK.TRANS64.TRYWAIT P3, [R10+URZ+0x22850], R9 ;  /* 0x022850090a0075a7 */ /* 0x0002a6000806017f */
[----:B--2---:R-:W-:Y:S05]  /*15530*/  @!P3 NANOSLEEP.SYNCS 0x989680 ;  /* 0x009896800000b95d */ /* 0x004fea0003900000 */
[----:B------:R-:W2:Y:S02]  /*15540*/  @!P3 SYNCS.PHASECHK.TRANS64 P3, [R10+URZ+0x22850], R9 ;  /* 0x022850090a00b5a7 */ /* 0x000ea4000806007f */
[----:B--2---:R-:W-:Y:S05]  /*15550*/  @!P3 BRA `(.L_x_13640) ;  /* 0xfffffffc00ecb947 */ /* 0x004fea000383ffff */
[----:B------:R-:W-:Y:S05]  /*15560*/  BRA `(.L_x_13639) ;  /* 0xfffffee800f47947 */ /* 0x000fea000383ffff */
.L_x_13645:
[----:B--2---:R-:W-:-:S04]  /*15570*/  IMAD.U32 R5, RZ, RZ, UR26 ;  /* 0x0000001aff057e24 */ /* 0x004fc8000f8e00ff */
[----:B------:R2:W3:Y:S03]  /*15580*/  SYNCS.PHASECHK.TRANS64.TRYWAIT P3, [R5+URZ+0x22830], R6 ;  /* 0x02283006050075a7 */ /* 0x0004e6000806017f */
[----:B---3--:R-:W-:Y:S05]  /*15590*/  @!P3 NANOSLEEP.SYNCS 0x989680 ;  /* 0x009896800000b95d */ /* 0x008fea0003900000 */
[----:B------:R-:W3:Y:S02]  /*155a0*/  @!P3 SYNCS.PHASECHK.TRANS64 P3, [R5+URZ+0x22830], R6 ;  /* 0x022830060500b5a7 */ /* 0x000ee4000806007f */
[----:B---3--:R-:W-:Y:S05]  /*155b0*/  @!P3 BRA `(.L_x_13645) ;  /* 0xfffffffc00ecb947 */ /* 0x008fea000383ffff */
[----:B------:R-:W-:Y:S05]  /*155c0*/  BRA `(.L_x_13644) ;  /* 0xfffffef000307947 */ /* 0x000fea000383ffff */
.L_x_13649:
[----:B-1----:R1:W2:Y:S02]  /*155d0*/  SYNCS.PHASECHK.TRANS64.TRYWAIT P3, [R7+URZ+0x22850], R6 ;  /* 0x02285006070075a7 */ /* 0x0022a4000806017f */
[----:B--2---:R-:W-:Y:S05]  /*155e0*/  @!P3 NANOSLEEP.SYNCS 0x989680 ;  /* 0x009896800000b95d */ /* 0x004fea0003900000 */
[----:B------:R-:W2:Y:S02]  /*155f0*/  @!P3 SYNCS.PHASECHK.TRANS64 P3, [R7+URZ+0x22850], R6 ;  /* 0x022850060700b5a7 */ /* 0x000ea4000806007f */
[----:B--2---:R-:W-:Y:S05]  /*15600*/  @!P3 BRA `(.L_x_13649) ;  /* 0xfffffffc00f0b947 */ /* 0x004fea000383ffff */
[----:B------:R-:W-:Y:S05]  /*15610*/  BRA `(.L_x_13648) ;  /* 0xffffff1400d87947 */ /* 0x000fea000383ffff */
.L_x_13655:
[----:B-1----:R-:W-:-:S04]  /*15620*/  IMAD.U32 R5, RZ, RZ, UR25 ;  /* 0x00000019ff057e24 */ /* 0x002fc8000f8e00ff */
[----:B------:R1:W2:Y:S03]  /*15630*/  SYNCS.PHASECHK.TRANS64.TRYWAIT P1, [R5+URZ+0x22830], R6 ;  /* 0x02283006050075a7 */ /* 0x0002a6000802017f */
[----:B--2---:R-:W-:Y:S05]  /*15640*/  @!P1 NANOSLEEP.SYNCS 0x989680 ;  /* 0x009896800000995d */ /* 0x004fea0003900000 */
[----:B------:R-:W2:Y:S02]  /*15650*/  @!P1 SYNCS.PHASECHK.TRANS64 P1, [R5+URZ+0x22830], R6 ;  /* 0x02283006050095a7 */ /* 0x000ea4000802007f */
[----:B--2---:R-:W-:Y:S05]  /*15660*/  @!P1 BRA `(.L_x_13655) ;  /* 0xfffffffc00ec9947 */ /* 0x004fea000383ffff */
[----:B------:R-:W-:Y:S05]  /*15670*/  BRA `(.L_x_13654) ;  /* 0xffffff1800ec7947 */ /* 0x000fea000383ffff */
.L_x_13659:
[----:B-1----:R1:W2:Y:S02]  /*15680*/  SYNCS.PHASECHK.TRANS64.TRYWAIT P1, [R12+URZ+0x22850], R6 ;  /* 0x022850060c0075a7 */ /* 0x0022a4000802017f */
[----:B--2---:R-:W-:Y:S05]  /*15690*/  @!P1 NANOSLEEP.SYNCS 0x989680 ;  /* 0x009896800000995d */ /* 0x004fea0003900000 */
[----:B------:R-:W2:Y:S02]  /*156a0*/  @!P1 SYNCS.PHASECHK.TRANS64 P1, [R12+URZ+0x22850], R6 ;  /* 0x022850060c0095a7 */ /* 0x000ea4000802007f */
[----:B--2---:R-:W-:Y:S05]  /*156b0*/  @!P1 BRA `(.L_x_13659) ;  /* 0xfffffffc00f09947 */ /* 0x004fea000383ffff */
[----:B------:R-:W-:Y:S05]  /*156c0*/  BRA `(.L_x_13658) ;  /* 0xffffff38008c7947 */ /* 0x000fea000383ffff */
.L_x_13707:
        /* <DEDUP_REMOVED lines=11> */
.L_x_13812:
[----:B------:R-:W-:Y:S05]  /*15780*/  BSYNC B0 ;  /* 0x0000000000007941 */ /* 0x000fea0003800000 */
.L_x_13811:
[----:B------:R-:W-:Y:S05]  /*15790*/  BRA `(.L_x_13813) ;  /* 0xffffffac00d87947 */ /* 0x000fea000383ffff */
.L_x_13709:
[----:B------:R-:W-:Y:S01]  /*157a0*/  BSSY B0, `(.L_x_13814) ;  /* 0x0000006000007945 */ /* 0x000fe20003800000 */
[----:B------:R-:W-:-:S07]  /*157b0*/  IMAD.MOV.U32 R15, RZ, RZ, -0x1 ;  /* 0xffffffffff0f7424 */ /* 0x000fce00078e00ff */
[----:B0-2---:R-:W-:Y:S05]  /*157c0*/  WARPSYNC.COLLECTIVE R15, `(.L_x_13815) ;  /* 0x000000000f0c7348 */ /* 0x005fea0003c00000 */
[----:B------:R-:W-:Y:S02]  /*157d0*/  ELECT P6, UR62, PT ;  /* 0x00000000003e782f */ /* 0x000fe400038c0000 */
[----:B------:R-:W-:Y:S01]  /*157e0*/  MOV R14, UR62 ;  /* 0x0000003e000e7c02 */ /* 0x000fe20008000f00 */
[----:B0-2---:R-:W-:Y:S10]  /*157f0*/  ENDCOLLECTIVE ;  /* 0x000000000000791b */ /* 0x005ff40003800000 */
.L_x_13815:
[----:B------:R-:W-:Y:S05]  /*15800*/  BSYNC B0 ;  /* 0x0000000000007941 */ /* 0x000fea0003800000 */
.L_x_13814:
[----:B------:R-:W-:Y:S05]  /*15810*/  BRA `(.L_x_13816) ;  /* 0xffffffac00e47947 */ /* 0x000fea000383ffff */
.L_x_13711:
[----:B0-----:R0:W1:Y:S02]  /*15820*/  SYNCS.PHASECHK.TRANS64.TRYWAIT P0, [R0+URZ+0x22840], R2 ;  /* 0x02284002000075a7 */ /* 0x001064000800017f */
[----:B-1----:R-:W-:Y:S05]  /*15830*/  @!P0 NANOSLEEP.SYNCS 0x989680 ;  /* 0x009896800000895d */ /* 0x002fea0003900000 */
[----:B------:R-:W1:Y:S02]  /*15840*/  @!P0 SYNCS.PHASECHK.TRANS64 P0, [R0+URZ+0x22840], R2 ;  /* 0x02284002000085a7 */ /* 0x000e64000800007f */
[----:B-1----:R-:W-:Y:S05]  /*15850*/  @!P0 BRA `(.L_x_13711) ;  /* 0xfffffffc00f08947 */ /* 0x002fea000383ffff */
[----:B------:R-:W-:Y:S05]  /*15860*/  BRA `(.L_x_13817) ;  /* 0xffffffb000447947 */ /* 0x000fea000383ffff */
.L_x_13715:
        /* <DEDUP_REMOVED lines=8> */
[C---:B------:R-:W-:Y:S02]  /*158f0*/  VIADD R5, R4.reuse, 0x10 ;  /* 0x0000001004057836 */ /* 0x040fe40000000000 */
[----:B------:R-:W-:Y:S02]  /*15900*/  VIADD R8, R4, 0x60 ;  /* 0x0000006004087836 */ /* 0x000fe40000000000 */
[----:B--2---:R-:W-:Y:S02]  /*15910*/  IMAD R3, R11, R7, RZ ;  /* 0x000000070b037224 */ /* 0x004fe400078e02ff */
[----:B------:R-:W-:-:S03]  /*15920*/  IMAD.MOV.U32 R11, RZ, RZ, 0x181f ;  /* 0x0000181fff0b7424 */ /* 0x000fc600078e00ff */
[----:B------:R-:W-:-:S13]  /*15930*/  ISETP.GE.AND P1, PT, R4, R3, PT ;  /* 0x000000030400720c */ /* 0x000fda0003f26270 */
[----:B-----5:R-:W-:Y:S05]  /*15940*/  WARPSYNC.COLLECTIVE R15, `(.L_x_13818) ;  /* 0x000000000f087348 */ /* 0x020fea0003c00000 */
[----:B------:R0:W1:Y:S02]  /*15950*/  SHFL.IDX P6, R14, R13, R12, R11 ;  /* 0x0000000c0d0e7389 */ /* 0x00006400000c000b */
[----:B01---5:R-:W-:Y:S01]  /*15960*/  ENDCOLLECTIVE ;  /* 0x000000000000791b */ /* 0x023fe20003800000 */
.L_x_13818:
[----:B------:R-:W-:Y:S02]  /*15970*/  IMAD.MOV.U32 R13, RZ, RZ, R2 ;  /* 0x000000ffff0d7224 */ /* 0x000fe400078e0002 */
[----:B------:R-:W-:-:S07]  /*15980*/  IMAD.MOV.U32 R6, RZ, RZ, R14 ;  /* 0x000000ffff067224 */ /* 0x000fce00078e000e */
[----:B------:R-:W-:Y:S05]  /*15990*/  WARPSYNC.COLLECTIVE R15, `(.L_x_13819) ;  /* 0x000000000f087348 */ /* 0x000fea0003c00000 */
[----:B------:R0:W1:Y:S02]  /*159a0*/  SHFL.IDX P6, R14, R13, R12, R11 ;  /* 0x0000000c0d0e7389 */ /* 0x00006400000c000b */
[----:B01----:R-:W-:Y:S01]  /*159b0*/  ENDCOLLECTIVE ;  /* 0x000000000000791b */ /* 0x003fe20003800000 */
.L_x_13819:
[----:B------:R-:W-:Y:S02]  /*159c0*/  IMAD.MOV.U32 R13, RZ, RZ, R0 ;  /* 0x000000ffff0d7224 */ /* 0x000fe400078e0000 */
[----:B------:R-:W-:Y:S02]  /*159d0*/  IMAD.MOV.U32 R12, RZ, RZ, 0x1 ;  /* 0x00000001ff0c7424 */ /* 0x000fe400078e00ff */
[----:B------:R-:W-:-:S07]  /*159e0*/  IMAD.MOV.U32 R7, RZ, RZ, R14 ;  /* 0x000000ffff077224 */ /* 0x000fce00078e000e */
[----:B------:R-:W-:Y:S05]  /*159f0*/  WARPSYNC.COLLECTIVE R15, `(.L_x_13820) ;  /* 0x000000000f087348 */ /* 0x000fea0003c00000 */
[----:B------:R0:W1:Y:S02]  /*15a00*/  SHFL.IDX P6, R14, R13, R12, R11 ;  /* 0x0000000c0d0e7389 */ /* 0x00006400000c000b */
[----:B01----:R-:W-:Y:S01]  /*15a10*/  ENDCOLLECTIVE ;  /* 0x000000000000791b */ /* 0x003fe20003800000 */
.L_x_13820:
        /* <DEDUP_REMOVED lines=15> */
.L_x_13821:
[----:B------:R-:W-:Y:S02]  /*15b10*/  IMAD.MOV.U32 R13, RZ, RZ, R0 ;  /* 0x000000ffff0d7224 */ /* 0x000fe400078e0000 */
[----:B------:R-:W-:Y:S02]  /*15b20*/  IMAD.MOV.U32 R12, RZ, RZ, 0x2 ;  /* 0x00000002ff0c7424 */ /* 0x000fe400078e00ff */
[----:B------:R-:W-:-:S07]  /*15b30*/  IMAD.MOV.U32 R5, RZ, RZ, R14 ;  /* 0x000000ffff057224 */ /* 0x000fce00078e000e */
[----:B------:R-:W-:Y:S05]  /*15b40*/  WARPSYNC.COLLECTIVE R15, `(.L_x_13822) ;  /* 0x000000000f087348 */ /* 0x000fea0003c00000 */
[----:B------:R0:W1:Y:S02]  /*15b50*/  SHFL.IDX P6, R14, R13, R12, R11 ;  /* 0x0000000c0d0e7389 */ /* 0x00006400000c000b */
[----:B01----:R-:W-:Y:S01]  /*15b60*/  ENDCOLLECTIVE ;  /* 0x000000000000791b */ /* 0x003fe20003800000 */
.L_x_13822:
        /* <DEDUP_REMOVED lines=15> */
.L_x_13823:
[----:B------:R-:W-:Y:S02]  /*15c60*/  IMAD.MOV.U32 R13, RZ, RZ, R0 ;  /* 0x000000ffff0d7224 */ /* 0x000fe400078e0000 */
[----:B------:R-:W-:Y:S02]  /*15c70*/  IMAD.MOV.U32 R12, RZ, RZ, 0x3 ;  /* 0x00000003ff0c7424 */ /* 0x000fe400078e00ff */
[----:B------:R-:W-:-:S07]  /*15c80*/  IMAD.MOV.U32 R5, RZ, RZ, R14 ;  /* 0x000000ffff057224 */ /* 0x000fce00078e000e */
[----:B------:R-:W-:Y:S05]  /*15c90*/  WARPSYNC.COLLECTIVE R15, `(.L_x_13824) ;  /* 0x000000000f087348 */ /* 0x000fea0003c00000 */
[----:B------:R0:W1:Y:S02]  /*15ca0*/  SHFL.IDX P6, R14, R13, R12, R11 ;  /* 0x0000000c0d0e7389 */ /* 0x00006400000c000b */
[----:B01----:R-:W-:Y:S01]  /*15cb0*/  ENDCOLLECTIVE ;  /* 0x000000000000791b */ /* 0x003fe20003800000 */
.L_x_13824:
        /* <DEDUP_REMOVED lines=15> */
.L_x_13825:
[----:B------:R-:W-:Y:S02]  /*15db0*/  IMAD.MOV.U32 R13, RZ, RZ, R0 ;  /* 0x000000ffff0d7224 */ /* 0x000fe400078e0000 */
[----:B------:R-:W-:Y:S02]  /*15dc0*/  IMAD.MOV.U32 R12, RZ, RZ, 0x4 ;  /* 0x00000004ff0c7424 */ /* 0x000fe400078e00ff */
[----:B------:R-:W-:-:S07]  /*15dd0*/  IMAD.MOV.U32 R5, RZ, RZ, R14 ;  /* 0x000000ffff057224 */ /* 0x000fce00078e000e */
[----:B------:R-:W-:Y:S05]  /*15de0*/  WARPSYNC.COLLECTIVE R15, `(.L_x_13826) ;  /* 0x000000000f087348 */ /* 0x000fea0003c00000 */
[----:B------:R0:W1:Y:S02]  /*15df0*/  SHFL.IDX P6, R14, R13, R12, R11 ;  /* 0x0000000c0d0e7389 */ /* 0x00006400000c000b */
[----:B01----:R-:W-:Y:S01]  /*15e00*/  ENDCOLLECTIVE ;  /* 0x000000000000791b */ /* 0x003fe20003800000 */
.L_x_13826:
        /* <DEDUP_REMOVED lines=15> */
.L_x_13827:
[----:B------:R-:W-:Y:S02]  /*15f00*/  IMAD.MOV.U32 R13, RZ, RZ, R0 ;  /* 0x000000ffff0d7224 */ /* 0x000fe400078e0000 */
[----:B------:R-:W-:Y:S02]  /*15f10*/  IMAD.MOV.U32 R12, RZ, RZ, 0x5 ;  /* 0x00000005ff0c7424 */ /* 0x000fe400078e00ff */
[----:B------:R-:W-:-:S07]  /*15f20*/  IMAD.MOV.U32 R5, RZ, RZ, R14 ;  /* 0x000000ffff057224 */ /* 0x000fce00078e000e */
[----:B------:R-:W-:Y:S05]  /*15f30*/  WARPSYNC.COLLECTIVE R15, `(.L_x_13828) ;  /* 0x000000000f087348 */ /* 0x000fea0003c00000 */
[----:B------:R0:W1:Y:S02]  /*15f40*/  SHFL.IDX P6, R14, R13, R12, R11 ;  /* 0x0000000c0d0e7389 */ /* 0x00006400000c000b */
[----:B01----:R-:W-:Y:S01]  /*15f50*/  ENDCOLLECTIVE ;  /* 0x000000000000791b */ /* 0x003fe20003800000 */
.L_x_13828:
        /* <DEDUP_REMOVED lines=15> */
.L_x_13829:
[----:B------:R-:W-:Y:S02]  /*16050*/  IMAD.MOV.U32 R13, RZ, RZ, R0 ;  /* 0x000000ffff0d7224 */ /* 0x000fe400078e0000 */
[----:B------:R-:W-:Y:S02]  /*16060*/  IMAD.MOV.U32 R12, RZ, RZ, 0x6 ;  /* 0x00000006ff0c7424 */ /* 0x000fe400078e00ff */
[----:B------:R-:W-:-:S07]  /*16070*/  IMAD.MOV.U32 R5, RZ, RZ, R14 ;  /* 0x000000ffff057224 */ /* 0x000fce00078e000e */
[----:B------:R-:W-:Y:S05]  /*16080*/  WARPSYNC.COLLECTIVE R15, `(.L_x_13830) ;  /* 0x000000000f087348 */ /* 0x000fea0003c00000 */
[----:B------:R0:W1:Y:S02]  /*16090*/  SHFL.IDX P6, R14, R13, R12, R11 ;  /* 0x0000000c0d0e7389 */ /* 0x00006400000c000b */
[----:B01----:R-:W-:Y:S01]  /*160a0*/  ENDCOLLECTIVE ;  /* 0x000000000000791b */ /* 0x003fe20003800000 */
.L_x_13830:
        /* <DEDUP_REMOVED lines=14> */
.L_x_13831:
[----:B------:R-:W-:Y:S02]  /*16190*/  IMAD.MOV.U32 R13, RZ, RZ, R0 ;  /* 0x000000ffff0d7224 */ /* 0x000fe400078e0000 */
[----:B------:R-:W-:Y:S02]  /*161a0*/  IMAD.MOV.U32 R12, RZ, RZ, 0x7 ;  /* 0x00000007ff0c7424 */ /* 0x000fe400078e00ff */
[----:B------:R-:W-:-:S07]  /*161b0*/  IMAD.MOV.U32 R5, RZ, RZ, R14 ;  /* 0x000000ffff057224 */ /* 0x000fce00078e000e */
[----:B------:R-:W-:Y:S05]  /*161c0*/  WARPSYNC.COLLECTIVE R15, `(.L_x_13832) ;  /* 0x000000000f087348 */ /* 0x000fea0003c00000 */
[----:B------:R0:W1:Y:S02]  /*161d0*/  SHFL.IDX P6, R14, R13, R12, R11 ;  /* 0x0000000c0d0e7389 */ /* 0x00006400000c000b */
[----:B01----:R-:W-:Y:S01]  /*161e0*/  ENDCOLLECTIVE ;  /* 0x000000000000791b */ /* 0x003fe20003800000 */
.L_x_13832:
        /* <DEDUP_REMOVED lines=13> */
.L_x_13833:
[----:B------:R-:W-:Y:S01]  /*162c0*/  IMAD.MOV.U32 R2, RZ, RZ, R14 ;  /* 0x000000ffff027224 */ /* 0x000fe200078e000e */
[----:B------:R-:W-:Y:S06]  /*162d0*/  BRA `(.L_x_13834) ;  /* 0xffffffb000d07947 */ /* 0x000fec000383ffff */
.L_x_13718:
[----:B0-----:R0:W2:Y:S02]  /*162e0*/  SYNCS.PHASECHK.TRANS64.TRYWAIT P0, [R18+URZ+0x22820], R0 ;  /* 0x02282000120075a7 */ /* 0x0010a4000800017f */
[----:B--2---:R-:W-:Y:S05]  /*162f0*/  @!P0 NANOSLEEP.SYNCS 0x989680 ;  /* 0x009896800000895d */ /* 0x004fea0003900000 */
[----:B------:R-:W2:Y:S02]  /*16300*/  @!P0 SYNCS.PHASECHK.TRANS64 P0, [R18+URZ+0x22820], R0 ;  /* 0x02282000120085a7 */ /* 0x000ea4000800007f */
[----:B--2---:R-:W-:Y:S05]  /*16310*/  @!P0 BRA `(.L_x_13718) ;  /* 0xfffffffc00f08947 */ /* 0x004fea000383ffff */
[----:B------:R-:W-:Y:S05]  /*16320*/  BRA `(.L_x_13835) ;  /* 0xffffffb4002c7947 */ /* 0x000fea000383ffff */
.L_x_13722:
[----:B0-----:R0:W2:Y:S02]  /*16330*/  SYNCS.PHASECHK.TRANS64.TRYWAIT P0, [R2+URZ+0x22860], R0 ;  /* 0x02286000020075a7 */ /* 0x0010a4000800017f */
[----:B--2---:R-:W-:Y:S05]  /*16340*/  @!P0 NANOSLEEP.SYNCS 0x989680 ;  /* 0x009896800000895d */ /* 0x004fea0003900000 */
[----:B------:R-:W2:Y:S02]  /*16350*/  @!P0 SYNCS.PHASECHK.TRANS64 P0, [R2+URZ+0x22860], R0 ;  /* 0x02286000020085a7 */ /* 0x000ea4000800007f */
[----:B--2---:R-:W-:Y:S05]  /*16360*/  @!P0 BRA `(.L_x_13722) ;  /* 0xfffffffc00f08947 */ /* 0x004fea000383ffff */
[----:B------:R-:W-:Y:S05]  /*16370*/  BRA `(.L_x_13836) ;  /* 0xffffffb400507947 */ /* 0x000fea000383ffff */
.L_x_13737:
[----:B--2---:R2:W3:Y:S02]  /*16380*/  SYNCS.PHASECHK.TRANS64.TRYWAIT P0, [R3+URZ+0x22840], R2 ;  /* 0x02284002030075a7 */ /* 0x0044e4000800017f */
[----:B---3--:R-:W-:Y:S05]  /*16390*/  @!P0 NANOSLEEP.SYNCS 0x989680 ;  /* 0x009896800000895d */ /* 0x008fea0003900000 */
[----:B------:R-:W3:Y:S02]  /*163a0*/  @!P0 SYNCS.PHASECHK.TRANS64 P0, [R3+URZ+0x22840], R2 ;  /* 0x02284002030085a7 */ /* 0x000ee4000800007f */
[----:B---3--:R-:W-:Y:S05]  /*163b0*/  @!P0 BRA `(.L_x_13737) ;  /* 0xfffffffc00f08947 */ /* 0x008fea000383ffff */
[----:B------:R-:W-:Y:S05]  /*163c0*/  BRA `(.L_x_13837) ;  /* 0xffffffbc00707947 */ /* 0x000fea000383ffff */
.L_x_13742:
[----:B0-----:R0:W1:Y:S02]  /*163d0*/  SYNCS.PHASECHK.TRANS64.TRYWAIT P0, [R3+URZ+0x22860], R2 ;  /* 0x02286002030075a7 */ /* 0x001064000800017f */
[----:B-1----:R-:W-:Y:S05]  /*163e0*/  @!P0 NANOSLEEP.SYNCS 0x989680 ;  /* 0x009896800000895d */ /* 0x002fea0003900000 */
[----:B------:R-:W1:Y:S02]  /*163f0*/  @!P0 SYNCS.PHASECHK.TRANS64 P0, [R3+URZ+0x22860], R2 ;  /* 0x02286002030085a7 */ /* 0x000e64000800007f */
[----:B-1----:R-:W-:Y:S05]  /*16400*/  @!P0 BRA `(.L_x_13742) ;  /* 0xfffffffc00f08947 */ /* 0x002fea000383ffff */
[----:B------:R-:W-:Y:S05]  /*16410*/  BRA `(.L_x_13838) ;  /* 0xffffffbc00ec7947 */ /* 0x000fea000383ffff */
.L_x_13753:
[----:B-1----:R1:W2:Y:S02]  /*16420*/  SYNCS.PHASECHK.TRANS64.TRYWAIT P0, [R4+URZ+0x22840], R2 ;  /* 0x02284002040075a7 */ /* 0x0022a4000800017f */
[----:B--2---:R-:W-:Y:S05]  /*16430*/  @!P0 NANOSLEEP.SYNCS 0x989680 ;  /* 0x009896800000895d */ /* 0x004fea0003900000 */
[----:B------:R-:W2:Y:S02]  /*16440*/  @!P0 SYNCS.PHASECHK.TRANS64 P0, [R4+URZ+0x22840], R2 ;  /* 0x02284002040085a7 */ /* 0x000ea4000800007f */
[----:B--2---:R-:W-:Y:S05]  /*16450*/  @!P0 BRA `(.L_x_13753) ;  /* 0xfffffffc00f08947 */ /* 0x004fea000383ffff */
[----:B------:R-:W-:Y:S05]  /*16460*/  BRA `(.L_x_13839) ;  /* 0xffffffc400d87947 */ /* 0x000fea000383ffff */
.L_x_13758:
[----:B0-----:R0:W2:Y:S02]  /*16470*/  SYNCS.PHASECHK.TRANS64.TRYWAIT P0, [R4+URZ+0x22860], R2 ;  /* 0x02286002040075a7 */ /* 0x0010a4000800017f */
[----:B--2---:R-:W-:Y:S05]  /*16480*/  @!P0 NANOSLEEP.SYNCS 0x989680 ;  /* 0x009896800000895d */ /* 0x004fea0003900000 */
[----:B------:R-:W2:Y:S02]  /*16490*/  @!P0 SYNCS.PHASECHK.TRANS64 P0, [R4+URZ+0x22860], R2 ;  /* 0x02286002040085a7 */ /* 0x000ea4000800007f */
[----:B--2---:R-:W-:Y:S05]  /*164a0*/  @!P0 BRA `(.L_x_13758) ;  /* 0xfffffffc00f08947 */ /* 0x004fea000383ffff */
[----:B------:R-:W-:Y:S05]  /*164b0*/  BRA `(.L_x_13840) ;  /* 0xffffffc800547947 */ /* 0x000fea000383ffff */
.L_x_13769:
[----:B--2---:R2:W3:Y:S02]  /*164c0*/  SYNCS.PHASECHK.TRANS64.TRYWAIT P0, [R2+URZ+0x22840], R3 ;  /* 0x02284003020075a7 */ /* 0x0044e4000800017f */
[----:B---3--:R-:W-:Y:S05]  /*164d0*/  @!P0 NANOSLEEP.SYNCS 0x989680 ;  /* 0x009896800000895d */ /* 0x008fea0003900000 */
[----:B------:R-:W3:Y:S02]  /*164e0*/  @!P0 SYNCS.PHASECHK.TRANS64 P0, [R2+URZ+0x22840], R3 ;  /* 0x02284003020085a7 */ /* 0x000ee4000800007f */
[----:B---3--:R-:W-:Y:S05]  /*164f0*/  @!P0 BRA `(.L_x_13769) ;  /* 0xfffffffc00f08947 */ /* 0x008fea000383ffff */
[----:B------:R-:W-:Y:S05]  /*16500*/  BRA `(.L_x_13841) ;  /* 0xffffffd000247947 */ /* 0x000fea000383ffff */
.L_x_13774:
[----:B---3--:R3:W4:Y:S02]  /*16510*/  SYNCS.PHASECHK.TRANS64.TRYWAIT P0, [R2+URZ+0x22860], R3 ;  /* 0x02286003020075a7 */ /* 0x008724000800017f */
[----:B----4-:R-:W-:Y:S05]  /*16520*/  @!P0 NANOSLEEP.SYNCS 0x989680 ;  /* 0x009896800000895d */ /* 0x010fea0003900000 */
[----:B------:R-:W4:Y:S02]  /*16530*/  @!P0 SYNCS.PHASECHK.TRANS64 P0, [R2+URZ+0x22860], R3 ;  /* 0x02286003020085a7 */ /* 0x000f24000800007f */
[----:B----4-:R-:W-:Y:S05]  /*16540*/  @!P0 BRA `(.L_x_13774) ;  /* 0xfffffffc00f08947 */ /* 0x010fea000383ffff */
[----:B------:R-:W-:Y:S05]  /*16550*/  BRA `(.L_x_13842) ;  /* 0xffffffd000a07947 */ /* 0x000fea000383ffff */
.L_x_13786:
[----:B------:R-:W3:Y:S01]  /*16560*/  LDL R3, [R1] ;  /* 0x0000000001037983 */ /* 0x000ee20000100800 */
        /* <DEDUP_REMOVED lines=8> */
.L_x_13844:
[----:B------:R-:W-:Y:S05]  /*165f0*/  BSYNC B0 ;  /* 0x0000000000007941 */ /* 0x000fea0003800000 */
.L_x_13843:
        /* <DEDUP_REMOVED lines=9> */
.L_x_13845:
        /* <DEDUP_REMOVED lines=26> */
.L_x_13846:
[----:B------:R-:W-:Y:S01]  /*16830*/  IMAD.MOV.U32 R12, RZ, RZ, 0x2 ;  /* 0x00000002ff0c7424 */ /* 0x000fe200078e00ff */
[----:B------:R-:W-:-:S05]  /*16840*/  SEL R3, R14, RZ, P1 ;  /* 0x000000ff0e037207 */ /* 0x000fca0000800000 */
[----:B------:R-:W-:-:S04]  /*16850*/  IMAD.IADD R2, R2, 0x1, R3 ;  /* 0x0000000102027824 */ /* 0x000fc800078e0203 */
[----:B------:R-:W-:-:S07]  /*16860*/  IMAD.MOV.U32 R13, RZ, RZ, R2 ;  /* 0x000000ffff0d7224 */ /* 0x000fce00078e0002 */
[----:B------:R-:W-:Y:S05]  /*16870*/  WARPSYNC.COLLECTIVE R15, `(.L_x_13847) ;  /* 0x000000000f087348 */ /* 0x000fea0003c00000 */
[----:B------:R0:W1:Y:S02]  /*16880*/  SHFL.UP P6, R14, R13, R12, R11 ;  /* 0x0400000c0d0e7389 */ /* 0x00006400000c000b */
[----:B01----:R-:W-:Y:S01]  /*16890*/  ENDCOLLECTIVE ;  /* 0x000000000000791b */ /* 0x003fe20003800000 */
.L_x_13847:
[----:B------:R-:W-:Y:S01]  /*168a0*/  IMAD.MOV.U32 R12, RZ, RZ, 0x4 ;  /* 0x00000004ff0c7424 */ /* 0x000fe200078e00ff */
[----:B------:R-:W-:-:S05]  /*168b0*/  SEL R3, R14, RZ, P2 ;  /* 0x000000ff0e037207 */ /* 0x000fca0001000000 */
[----:B------:R-:W-:-:S04]  /*168c0*/  IMAD.IADD R2, R2, 0x1, R3 ;  /* 0x0000000102027824 */ /* 0x000fc800078e0203 */
[----:B------:R-:W-:-:S07]  /*168d0*/  IMAD.MOV.U32 R13, RZ, RZ, R2 ;  /* 0x000000ffff0d7224 */ /* 0x000fce00078e0002 */
[----:B------:R-:W-:Y:S05]  /*168e0*/  WARPSYNC.COLLECTIVE R15, `(.L_x_13848) ;  /* 0x000000000f087348 */ /* 0x000fea0003c00000 */
[----:B------:R0:W1:Y:S02]  /*168f0*/  SHFL.UP P6, R14, R13, R12, R11 ;  /* 0x0400000c0d0e7389 */ /* 0x00006400000c000b */
[----:B01----:R-:W-:Y:S01]  /*16900*/  ENDCOLLECTIVE ;  /* 0x000000000000791b */ /* 0x003fe20003800000 */
.L_x_13848:
[----:B------:R-:W-:Y:S01]  /*16910*/  IMAD.MOV.U32 R12, RZ, RZ, 0x8 ;  /* 0x00000008ff0c7424 */ /* 0x000fe200078e00ff */
[----:B------:R-:W-:-:S05]  /*16920*/  SEL R3, R14, RZ, P3 ;  /* 0x000000ff0e037207 */ /* 0x000fca0001800000 */
[----:B------:R-:W-:-:S04]  /*16930*/  IMAD.IADD R2, R2, 0x1, R3 ;  /* 0x0000000102027824 */ /* 0x000fc800078e0203 */
[----:B------:R-:W-:-:S07]  /*16940*/  IMAD.MOV.U32 R13, RZ, RZ, R2 ;  /* 0x000000ffff0d7224 */ /* 0x000fce00078e0002 */
[----:B------:R-:W-:Y:S05]  /*16950*/  WARPSYNC.COLLECTIVE R15, `(.L_x_13849) ;  /* 0x000000000f087348 */ /* 0x000fea0003c00000 */
[----:B------:R0:W1:Y:S02]  /*16960*/  SHFL.UP P6, R14, R13, R12, R11 ;  /* 0x0400000c0d0e7389 */ /* 0x00006400000c000b */
[----:B01----:R-:W-:Y:S01]  /*16970*/  ENDCOLLECTIVE ;  /* 0x000000000000791b */ /* 0x003fe20003800000 */
.L_x_13849:
[----:B------:R-:W-:Y:S01]  /*16980*/  IMAD.MOV.U32 R12, RZ, RZ, 0x10 ;  /* 0x00000010ff0c7424 */ /* 0x000fe200078e00ff */
[----:B------:R-:W-:-:S05]  /*16990*/  SEL R3, R14, RZ, P4 ;  /* 0x000000ff0e037207 */ /* 0x000fca0002000000 */
[----:B------:R-:W-:-:S04]  /*169a0*/  IMAD.IADD R2, R2, 0x1, R3 ;  /* 0x0000000102027824 */ /* 0x000fc800078e0203 */
[----:B------:R-:W-:-:S07]  /*169b0*/  IMAD.MOV.U32 R13, RZ, RZ, R2 ;  /* 0x000000ffff0d7224 */ /* 0x000fce00078e0002 */
[----:B------:R-:W-:Y:S05]  /*169c0*/  WARPSYNC.COLLECTIVE R15, `(.L_x_13850) ;  /* 0x000000000f087348 */ /* 0x000fea0003c00000 */
[----:B------:R0:W1:Y:S02]  /*169d0*/  SHFL.UP P6, R14, R13, R12, R11 ;  /* 0x0400000c0d0e7389 */ /* 0x00006400000c000b */
[----:B01----:R-:W-:Y:S01]  /*169e0*/  ENDCOLLECTIVE ;  /* 0x000000000000791b */ /* 0x003fe20003800000 */
.L_x_13850:
        /* <DEDUP_REMOVED lines=8> */
.L_x_13851:
[----:B------:R-:W-:Y:S05]  /*16a70*/  BRA `(.L_x_13852) ;  /* 0xffffffd800007947 */ /* 0x000fea000383ffff */
.L_x_13789:
        /* <DEDUP_REMOVED lines=8> */
.L_x_13854:
[----:B------:R-:W-:Y:S05]  /*16b00*/  BSYNC B0 ;  /* 0x0000000000007941 */ /* 0x000fea0003800000 */
.L_x_13853:
        /* <DEDUP_REMOVED lines=9> */
.L_x_13855:
[----:B------:R-:W-:Y:S01]  /*16ba0*/  IMAD.MOV.U32 R12, RZ, RZ, 0x4 ;  /* 0x00000004ff0c7424 */ /* 0x000fe200078e00ff */
[----:B------:R-:W-:-:S05]  /*16bb0*/  SEL R3, R14, RZ, P2 ;  /* 0x000000ff0e037207 */ /* 0x000fca0001000000 */
[----:B------:R-:W-:-:S04]  /*16bc0*/  IMAD.IADD R2, R2, 0x1, R3 ;  /* 0x0000000102027824 */ /* 0x000fc800078e0203 */
[----:B------:R-:W-:-:S07]  /*16bd0*/  IMAD.MOV.U32 R13, RZ, RZ, R2 ;  /* 0x000000ffff0d7224 */ /* 0x000fce00078e0002 */
[----:B------:R-:W-:Y:S05]  /*16be0*/  WARPSYNC.COLLECTIVE R15, `(.L_x_13856) ;  /* 0x000000000f087348 */ /* 0x000fea0003c00000 */
[----:B------:R0:W1:Y:S02]  /*16bf0*/  SHFL.UP P6, R14, R13, R12, R11 ;  /* 0x0400000c0d0e7389 */ /* 0x00006400000c000b */
[----:B01----:R-:W-:Y:S01]  /*16c00*/  ENDCOLLECTIVE ;  /* 0x000000000000791b */ /* 0x003fe20003800000 */
.L_x_13856:
[----:B------:R-:W-:Y:S01]  /*16c10*/  IMAD.MOV.U32 R12, RZ, RZ, 0x8 ;  /* 0x00000008ff0c7424 */ /* 0x000fe200078e00ff */
[----:B------:R-:W-:-:S05]  /*16c20*/  SEL R3, R14, RZ, P3 ;  /* 0x000000ff0e037207 */ /* 0x000fca0001800000 */
[----:B------:R-:W-:-:S04]  /*16c30*/  IMAD.IADD R2, R2, 0x1, R3 ;  /* 0x0000000102027824 */ /* 0x000fc800078e0203 */
[----:B------:R-:W-:-:S07]  /*16c40*/  IMAD.MOV.U32 R13, RZ, RZ, R2 ;  /* 0x000000ffff0d7224 */ /* 0x000fce00078e0002 */
[----:B------:R-:W-:Y:S05]  /*16c50*/  WARPSYNC.COLLECTIVE R15, `(.L_x_13857) ;  /* 0x000000000f087348 */ /* 0x000fea0003c00000 */
[----:B------:R0:W1:Y:S02]  /*16c60*/  SHFL.UP P6, R14, R13, R12, R11 ;  /* 0x0400000c0d0e7389 */ /* 0x00006400000c000b */
[----:B01----:R-:W-:Y:S01]  /*16c70*/  ENDCOLLECTIVE ;  /* 0x000000000000791b */ /* 0x003fe20003800000 */
.L_x_13857:
[----:B------:R-:W-:Y:S01]  /*16c80*/  IMAD.MOV.U32 R12, RZ, RZ, 0x10 ;  /* 0x00000010ff0c7424 */ /* 0x000fe200078e00ff */
[----:B------:R-:W-:-:S05]  /*16c90*/  SEL R3, R14, RZ, P4 ;  /* 0x000000ff0e037207 */ /* 0x000fca0002000000 */
[----:B------:R-:W-:-:S04]  /*16ca0*/  IMAD.IADD R2, R2, 0x1, R3 ;  /* 0x0000000102027824 */ /* 0x000fc800078e0203 */
[----:B------:R-:W-:-:S07]  /*16cb0*/  IMAD.MOV.U32 R13, RZ, RZ, R2 ;  /* 0x000000ffff0d7224 */ /* 0x000fce00078e0002 */
[----:B------:R-:W-:Y:S05]  /*16cc0*/  WARPSYNC.COLLECTIVE R15, `(.L_x_13858) ;  /* 0x000000000f087348 */ /* 0x000fea0003c00000 */
[----:B------:R0:W1:Y:S02]  /*16cd0*/  SHFL.UP P6, R14, R13, R12, R11 ;  /* 0x0400000c0d0e7389 */ /* 0x00006400000c000b */
[----:B01----:R-:W-:Y:S01]  /*16ce0*/  ENDCOLLECTIVE ;  /* 0x000000000000791b */ /* 0x003fe20003800000 */
.L_x_13858:
        /* <DEDUP_REMOVED lines=8> */
.L_x_13859:
[----:B------:R-:W-:Y:S05]  /*16d70*/  BRA `(.L_x_13860) ;  /* 0xffffffd400ec7947 */ /* 0x000fea000383ffff */
.L_x_13791:
[----:B------:R-:W-:Y:S01]  /*16d80*/  BSSY B0, `(.L_x_13861) ;  /* 0x0000006000007945 */ /* 0x000fe20003800000 */
[----:B------:R-:W-:Y:S01]  /*16d90*/  PLOP3.LUT P6, PT, P6, PT, PT, 0x8, 0x0 ;  /* 0x000000000000781c */ /* 0x000fe200037ce170 */
[----:B------:R-:W-:-:S12]  /*16da0*/  IMAD.MOV.U32 R15, RZ, RZ, -0x1 ;  /* 0xffffffffff0f7424 */ /* 0x000fd800078e00ff */
[----:B0-----:R-:W-:Y:S05]  /*16db0*/  WARPSYNC.COLLECTIVE R15, `(.L_x_13862) ;  /* 0x000000000f087348 */ /* 0x001fea0003c00000 */
[----:B------:R-:W-:Y:S01]  /*16dc0*/  VOTE.ANY R14, PT, P6 ;  /* 0x00000000000e7806 */ /* 0x000fe200030e0100 */
[----:B0-----:R-:W-:Y:S06]  /*16dd0*/  ENDCOLLECTIVE ;  /* 0x000000000000791b */ /* 0x001fec0003800000 */
.L_x_13862:
[----:B------:R-:W-:Y:S05]  /*16de0*/  BSYNC B0 ;  /* 0x0000000000007941 */ /* 0x000fea0003800000 */
.L_x_13861:
        /* <DEDUP_REMOVED lines=10> */
.L_x_13863:
[----:B------:R-:W-:Y:S02]  /*16e90*/  IMAD.MOV.U32 R13, RZ, RZ, R6 ;  /* 0x000000ffff0d7224 */ /* 0x000fe400078e0006 */
[----:B------:R-:W-:-:S07]  /*16ea0*/  IMAD.MOV.U32 R4, RZ, RZ, R14 ;  /* 0x000000ffff047224 */ /* 0x000fce00078e000e */
[----:B------:R-:W-:Y:S05]  /*16eb0*/  WARPSYNC.COLLECTIVE R15, `(.L_x_13864) ;  /* 0x000000000f087348 */ /* 0x000fea0003c00000 */
[----:B------:R0:W1:Y:S02]  /*16ec0*/  SHFL.IDX P6, R14, R13, R12, R11 ;  /* 0x0000000c0d0e7389 */ /* 0x00006400000c000b */
[----:B01----:R-:W-:Y:S01]  /*16ed0*/  ENDCOLLECTIVE ;  /* 0x000000000000791b */ /* 0x003fe20003800000 */
.L_x_13864:
[----:B------:R-:W-:Y:S02]  /*16ee0*/  IMAD.MOV.U32 R6, RZ, RZ, R14 ;  /* 0x000000ffff067224 */ /* 0x000fe400078e000e */
[----:B------:R-:W-:-:S05]  /*16ef0*/  IMAD.IADD R5, R9, 0x1, R16 ;  /* 0x0000000109057824 */ /* 0x000fca00078e0210 */
[----:B------:R1:W-:Y:S01]  /*16f00*/  STL [R1+0xc], R5 ;  /* 0x00000c0501007387 */ /* 0x0003e20000100800 */
[----:B------:R-:W-:Y:S05]  /*16f10*/  BRA `(.L_x_13865) ;  /* 0xffffffd400cc7947 */ /* 0x000fea000383ffff */
.L_x_13793:
[----:B------:R-:W-:Y:S01]  /*16f20*/  BSSY B0, `(.L_x_13866) ;  /* 0x0000007000007945 */ /* 0x000fe20003800000 */
[----:B------:R-:W-:Y:S02]  /*16f30*/  IMAD.MOV.U32 R13, RZ, RZ, R2 ;  /* 0x000000ffff0d7224 */ /* 0x000fe400078e0002 */
[----:B------:R-:W-:Y:S02]  /*16f40*/  IMAD.MOV.U32 R11, RZ, RZ, 0x1f ;  /* 0x0000001fff0b7424 */ /* 0x000fe400078e00ff */
[----:B------:R-:W-:-:S07]  /*16f50*/  IMAD.MOV.U32 R15, RZ, RZ, -0x1 ;  /* 0xffffffffff0f7424 */ /* 0x000fce00078e00ff */
[----:B01-3--:R-:W-:Y:S05]  /*16f60*/  WARPSYNC.COLLECTIVE R15, `(.L_x_13867) ;  /* 0x000000000f087348 */ /* 0x00bfea0003c00000 */
[----:B------:R2:W4:Y:S02]  /*16f70*/  SHFL.IDX P6, R14, R13, R12, R11 ;  /* 0x0000000c0d0e7389 */ /* 0x00052400000c000b */
[----:B01234-:R-:W-:Y:S01]  /*16f80*/  ENDCOLLECTIVE ;  /* 0x000000000000791b */ /* 0x01ffe20003800000 */
.L_x_13867:
[----:B------:R-:W-:Y:S05]  /*16f90*/  BSYNC B0 ;  /* 0x0000000000007941 */ /* 0x000fea0003800000 */
.L_x_13866:
[----:B------:R-:W-:Y:S01]  /*16fa0*/  IMAD.MOV.U32 R8, RZ, RZ, R14 ;  /* 0x000000ffff087224 */ /* 0x000fe200078e000e */
[----:B------:R-:W-:Y:S06]  /*16fb0*/  BRA `(.L_x_13792) ;  /* 0xffffffd400bc7947 */ /* 0x000fec000383ffff */
.L_x_13799:
[----:B0-----:R0:W1:Y:S02]  /*16fc0*/  SYNCS.PHASECHK.TRANS64.TRYWAIT P0, [R0+URZ+0x22820], R3 ;  /* 0x02282003000075a7 */ /* 0x001064000800017f */
[----:B-1----:R-:W-:Y:S05]  /*16fd0*/  @!P0 NANOSLEEP.SYNCS 0x989680 ;  /* 0x009896800000895d */ /* 0x002fea0003900000 */
[----:B------:R-:W1:Y:S02]  /*16fe0*/  @!P0 SYNCS.PHASECHK.TRANS64 P0, [R0+URZ+0x22820], R3 ;  /* 0x02282003000085a7 */ /* 0x000e64000800007f */
[----:B-1----:R-:W-:Y:S05]  /*16ff0*/  @!P0 BRA `(.L_x_13799) ;  /* 0xfffffffc00f08947 */ /* 0x002fea000383ffff */
[----:B------:R-:W-:Y:S05]  /*17000*/  BRA `(.L_x_13868) ;  /* 0xffffffe000587947 */ /* 0x000fea000383ffff */
.L_x_13800:
        /* <DEDUP_REMOVED lines=11> */
.L_x_13870:
[----:B------:R-:W-:Y:S05]  /*170c0*/  BSYNC B0 ;  /* 0x0000000000007941 */ /* 0x000fea0003800000 */
.L_x_13869:
[----:B------:R-:W-:Y:S05]  /*170d0*/  BRA `(.L_x_13871) ;  /* 0xffffffe000407947 */ /* 0x000fea000383ffff */
.L_x_13803:
[----:B------:R-:W-:Y:S01]  /*170e0*/  BSSY B1, `(.L_x_13872) ;  /* 0x0000006000017945 */ /* 0x000fe20003800000 */
[----:B------:R-:W-:-:S07]  /*170f0*/  IMAD.MOV.U32 R15, RZ, RZ, -0x1 ;  /* 0xffffffffff0f7424 */ /* 0x000fce00078e00ff */
[----:B01-3--:R-:W-:Y:S05]  /*17100*/  WARPSYNC.COLLECTIVE R15, `(.L_x_13873) ;  /* 0x000000000f0c7348 */ /* 0x00bfea0003c00000 */
[----:B------:R-:W-:Y:S02]  /*17110*/  ELECT P6, UR62, PT ;  /* 0x00000000003e782f */ /* 0x000fe400038c0000 */
[----:B------:R-:W-:Y:S01]  /*17120*/  MOV R14, UR62 ;  /* 0x0000003e000e7c02 */ /* 0x000fe20008000f00 */
[----:B01-3--:R-:W-:Y:S10]  /*17130*/  ENDCOLLECTIVE ;  /* 0x000000000000791b */ /* 0x00bff40003800000 */
.L_x_13873:
[----:B------:R-:W-:Y:S05]  /*17140*/  BSYNC B1 ;  /* 0x0000000000017941 */ /* 0x000fea0003800000 */
.L_x_13872:
[----:B------:R-:W-:Y:S05]  /*17150*/  BRA `(.L_x_13874) ;  /* 0xffffffe000387947 */ /* 0x000fea000383ffff */
.L_x_13805:
[----:B0-----:R0:W1:Y:S02]  /*17160*/  SYNCS.PHASECHK.TRANS64.TRYWAIT P0, [R6+URZ], R5 ;  /* 0x00000005060075a7 */ /* 0x001064000800017f */
[----:B-1----:R-:W-:Y:S05]  /*17170*/  @!P0 NANOSLEEP.SYNCS 0x989680 ;  /* 0x009896800000895d */ /* 0x002fea0003900000 */
[----:B------:R-:W1:Y:S02]  /*17180*/  @!P0 SYNCS.PHASECHK.TRANS64 P0, [R6+URZ], R5 ;  /* 0x00000005060085a7 */ /* 0x000e64000800007f */
[----:B-1----:R-:W-:Y:S05]  /*17190*/  @!P0 BRA `(.L_x_13805) ;  /* 0xfffffffc00f08947 */ /* 0x002fea000383ffff */
[----:B------:R-:W-:Y:S05]  /*171a0*/  BRA `(.L_x_13875) ;  /* 0xffffffe000707947 */ /* 0x000fea000383ffff */
.L_x_13806:
[----:B-1----:R1:W2:Y:S02]  /*171b0*/  SYNCS.PHASECHK.TRANS64.TRYWAIT P0, [R7+URZ], R2 ;  /* 0x00000002070075a7 */ /* 0x0022a4000800017f */
[----:B--2---:R-:W-:Y:S05]  /*171c0*/  @!P0 NANOSLEEP.SYNCS 0x989680 ;  /* 0x009896800000895d */ /* 0x004fea0003900000 */
[----:B------:R-:W2:Y:S02]  /*171d0*/  @!P0 SYNCS.PHASECHK.TRANS64 P0, [R7+URZ], R2 ;  /* 0x00000002070085a7 */ /* 0x000ea4000800007f */
[----:B--2---:R-:W-:Y:S05]  /*171e0*/  @!P0 BRA `(.L_x_13806) ;  /* 0xfffffffc00f08947 */ /* 0x004fea000383ffff */
[----:B------:R-:W-:Y:S05]  /*171f0*/  BRA `(.L_x_13876) ;  /* 0xffffffe000647947 */ /* 0x000fea000383ffff */
.L_x_13808:
[----:B--2---:R2:W4:Y:S02]  /*17200*/  SYNCS.PHASECHK.TRANS64.TRYWAIT P0, [R4+URZ], R5 ;  /* 0x00000005040075a7 */ /* 0x004524000800017f */
[----:B----4-:R-:W-:Y:S05]  /*17210*/  @!P0 NANOSLEEP.SYNCS 0x989680 ;  /* 0x009896800000895d */ /* 0x010fea0003900000 */
[----:B------:R-:W4:Y:S02]  /*17220*/  @!P0 SYNCS.PHASECHK.TRANS64 P0, [R4+URZ], R5 ;  /* 0x00000005040085a7 */ /* 0x000f24000800007f */
[----:B----4-:R-:W-:Y:S05]  /*17230*/  @!P0 BRA `(.L_x_13808) ;  /* 0xfffffffc00f08947 */ /* 0x010fea000383ffff */
[----:B------:R-:W-:Y:S05]  /*17240*/  BRA `(.L_x_13877) ;  /* 0xffffffe000687947 */ /* 0x000fea000383ffff */
.L_x_13878:
        /* <DEDUP_REMOVED lines=11> */
.L_x_15205:


//--------------------- .text._ZN7cutlass13device_kernelIN5flash11enable_sm90INS1_16FlashAttnFwdSm90INS1_25CollectiveMainloopFwdSm90ILi2EN4cute5tupleIJNS5_1CILi1EEES8_S8_EEENS6_IJNS7_ILi128EEENS7_ILi96EEENS7_ILi64EEEEEELi256ENS_10bfloat16_tEfNS_4arch4Sm90ELb1ELb0ELb1ELb1ELb0ELb1ELb0ELb1ELb0ELb1ELb1ELb0EEENS1_21CollectiveEpilogueFwdINS6_IJSA_NS7_ILi256EEESB_EEES9_SE_SG_Li256ELb1ELb1ELb1ELb0EEENS1_36VarlenDynamicPersistentTileSchedulerILi128ELi96ELi256ELi128ELb1ELb1ELb1ELb1ELb1ELb1EEEEEEEEEvNT_6ParamsE --------------------------
	.section	.text._ZN7cutlass13device_kernelIN5flash11enable_sm90INS1_16FlashAttnFwdSm90INS1_25CollectiveMainloopFwdSm90ILi2EN4cute5tupleIJNS5_1CILi1EEES8_S8_EEENS6_IJNS7_ILi128EEENS7_ILi96EEENS7_ILi64EEEEEELi256ENS_10bfloat16_tEfNS_4arch4Sm90ELb1ELb0ELb1ELb1ELb0ELb1ELb0ELb1ELb0ELb1ELb1ELb0EEENS1_21CollectiveEpilogueFwdINS6_IJSA_NS7_ILi256EEESB_EEES9_SE_SG_Li256ELb1ELb1ELb1ELb0EEENS1_36VarlenDynamicPersistentTileSchedulerILi128ELi96ELi256ELi128ELb1ELb1ELb1ELb1ELb1ELb1EEEEEEEEEvNT_6ParamsE,"ax",@progbits
	.align	128
.text._ZN7cutlass13device_kernelIN5flash11enable_sm90INS1_16FlashAttnFwdSm90INS1_25CollectiveMainloopFwdSm90ILi2EN4cute5tupleIJNS5_1CILi1EEES8_S8_EEENS6_IJNS7_ILi128EEENS7_ILi96EEENS7_ILi64EEEEEELi256ENS_10bfloat16_tEfNS_4arch4Sm90ELb1ELb0ELb1ELb1ELb0ELb1ELb0ELb1ELb0ELb1ELb1ELb0EEENS1_21CollectiveEpilogueFwdINS6_IJSA_NS7_ILi256EEESB_EEES9_SE_SG_Li256ELb1ELb1ELb1ELb0EEENS1_36VarlenDynamicPersistentTileSchedulerILi128ELi96ELi256ELi128ELb1ELb1ELb1ELb1ELb1ELb1EEEEEEEEEvNT_6ParamsE:
        .type           _ZN7cutlass13device_kernelIN5flash11enable_sm90INS1_16FlashAttnFwdSm90INS1_25CollectiveMainloopFwdSm90ILi2EN4cute5tupleIJNS5_1CILi1EEES8_S8_EEENS6_IJNS7_ILi128EEENS7_ILi96EEENS7_ILi64EEEEEELi256ENS_10bfloat16_tEfNS_4arch4Sm90ELb1ELb0ELb1ELb1ELb0ELb1ELb0ELb1ELb0ELb1ELb1ELb0EEENS1_21CollectiveEpilogueFwdINS6_IJSA_NS7_ILi256EEESB_EEES9_SE_SG_Li256ELb1ELb1ELb1ELb0EEENS1_36VarlenDynamicPersistentTileSchedulerILi128ELi96ELi256ELi128ELb1ELb1ELb1ELb1ELb1ELb1EEEEEEEEEvNT_6ParamsE,@function
        .size           _ZN7cutlass13device_kernelIN5flash11enable_sm90INS1_16FlashAttnFwdSm90INS1_25CollectiveMainloopFwdSm90ILi2EN4cute5tupleIJNS5_1CILi1EEES8_S8_EEENS6_IJNS7_ILi128EEENS7_ILi96EEENS7_ILi64EEEEEELi256ENS_10bfloat16_tEfNS_4arch4Sm90ELb1ELb0ELb1ELb1ELb0ELb1ELb0ELb1ELb0ELb1ELb1ELb0EEENS1_21CollectiveEpilogueFwdINS6_IJSA_NS7_ILi256EEESB_EEES9_SE_SG_Li256ELb1ELb1ELb1ELb0EEENS1_36VarlenDynamicPersistentTileSchedulerILi128ELi96ELi256ELi128ELb1ELb1ELb1ELb1ELb1ELb1EEEEEEEEEvNT_6ParamsE,(.L_x_15206 - _ZN7cutlass13device_kernelIN5flash11enable_sm90INS1_16FlashAttnFwdSm90INS1_25CollectiveMainloopFwdSm90ILi2EN4cute5tupleIJNS5_1CILi1EEES8_S8_EEENS6_IJNS7_ILi128EEENS7_ILi96EEENS7_ILi64EEEEEELi256ENS_10bfloat16_tEfNS_4arch4Sm90ELb1ELb0ELb1ELb1ELb0ELb1ELb0ELb1ELb0ELb1ELb1ELb0EEENS1_21CollectiveEpilogueFwdINS6_IJSA_NS7_ILi256EEESB_EEES9_SE_SG_Li256ELb1ELb1ELb1ELb0EEENS1_36VarlenDynamicPersistentTileSchedulerILi128ELi96ELi256ELi128ELb1ELb1ELb1ELb1ELb1ELb1EEEEEEEEEvNT_6ParamsE)
        .other          _ZN7cutlass13device_kernelIN5flash11enable_sm90INS1_16FlashAttnFwdSm90INS1_25CollectiveMainloopFwdSm90ILi2EN4cute5tupleIJNS5_1CILi1EEES8_S8_EEENS6_IJNS7_ILi128EEENS7_ILi96EEENS7_ILi64EEEEEELi256ENS_10bfloat16_tEfNS_4arch4Sm90ELb1ELb0ELb1ELb1ELb0ELb1ELb0ELb1ELb0ELb1ELb1ELb0EEENS1_21CollectiveEpilogueFwdINS6_IJSA_NS7_ILi256EEESB_EEES9_SE_SG_Li256ELb1ELb1ELb1ELb0EEENS1_36VarlenDynamicPersistentTileSchedulerILi128ELi96ELi256ELi128ELb1ELb1ELb1ELb1ELb1ELb1EEEEEEEEEvNT_6ParamsE,@"STO_CUDA_ENTRY STV_DEFAULT"
_ZN7cutlass13device_kernelIN5flash11enable_sm90INS1_16FlashAttnFwdSm90INS1_25CollectiveMainloopFwdSm90ILi2EN4cute5tupleIJNS5_1CILi1EEES8_S8_EEENS6_IJNS7_ILi128EEENS7_ILi96EEENS7_ILi64EEEEEELi256ENS_10bfloat16_tEfNS_4arch4Sm90ELb1ELb0ELb1ELb1ELb0ELb1ELb0ELb1ELb0ELb1ELb1ELb0EEENS1_21CollectiveEpilogueFwdINS6_IJSA_NS7_ILi256EEESB_EEES9_SE_SG_Li256ELb1ELb1ELb1ELb0EEENS1_36VarlenDynamicPersistentTileSchedulerILi128ELi96ELi256ELi128ELb1ELb1ELb1ELb1ELb1ELb1EEEEEEEEEvNT_6ParamsE:
        /* <DEDUP_REMOVED lines=24> */
.L_x_13880:
[----:B------:R-:W-:Y:S05]  /*0180*/  BSYNC B0 ;  /* 0x0000000000007941 */ /* 0x000fea0003800000 */
.L_x_13879:
        /* <DEDUP_REMOVED lines=41> */
.L_x_13881:
        /* <DEDUP_REMOVED lines=22> */
.L_x_13882:
        /* <DEDUP_REMOVED lines=18> */
.L_x_13883:
        /* <DEDUP_REMOVED lines=22> */
.L_x_13884:
        /* <DEDUP_REMOVED lines=22> */
.L_x_13885:
        /* <DEDUP_REMOVED lines=8> */
.L_x_13888:
        /* <DEDUP_REMOVED lines=32> */
[----:B------:R-:W-:-:S02]  /*0be0*/  LEA.HI R4, R2, R7, RZ, 0x1 ;  /* 0x0000000702047211 */ /* 0x000fc400078f08ff */
[----:B------:R-:W-:Y:S02]  /*0bf0*/  SHF.R.S32.HI R5, RZ, 0x7, R0 ;  /* 0x00000007ff057819 */ /* 0x000fe40000011400 */
[----:B------:R-:W-:Y:S01]  /*0c00*/  SHF.R.S32.HI R8, RZ, 0x1f, R20 ;  /* 0x0000001fff087819 */ /* 0x000fe20000011414 */
[----:B------:R-:W-:Y:S01]  /*0c10*/  STL [R1+0x68], R20 ;  /* 0x0000681401007387 */ /* 0x000fe20000100800 */
[----:B------:R-:W-:Y:S02]  /*0c20*/  LOP3.LUT R4, R4, 0x1ffffffe, RZ, 0xc0, !PT ;  /* 0x1ffffffe04047812 */ /* 0x000fe400078ec0ff */
[----:B------:R-:W-:Y:S02]  /*0c30*/  LEA.HI R9, R8, R20, RZ, 0x2 ;  /* 0x0000001408097211 */ /* 0x000fe400078f10ff */
[----:B------:R-:W-:Y:S01]  /*0c40*/  LEA.HI R23, R3, R6, RZ, 0x2 ;  /* 0x0000000603177211 */ /* 0x000fe200078f10ff */
[----:B------:R-:W-:Y:S01]  /*0c50*/  IMAD.IADD R4, R7, 0x1, -R4 ;  /* 0x0000000107047824 */ /* 0x000fe200078e0a04 */
[----:B------:R-:W-:-:S02]  /*0c60*/  SHF.R.S32.HI R10, RZ, 0x2, R9 ;  /* 0x00000002ff0a7819 */ /* 0x000fc40000011409 */
[----:B------:R-:W-:Y:S02]  /*0c70*/  SHF.R.S32.HI R11, RZ, 0x1f, R9 ;  /* 0x0000001fff0b7819 */ /* 0x000fe40000011409 */
[----:B------:R-:W-:Y:S02]  /*0c80*/  LEA.HI R3, R3, R6, RZ, 0x3 ;  /* 0x0000000603037211 */ /* 0x000fe400078f18ff */
[----:B------:R-:W-:Y:S02]  /*0c90*/  LEA.HI R11, R11, R10, RZ, 0x3 ;  /* 0x0000000a0b0b7211 */ /* 0x000fe400078f18ff */
[----:B------:R-:W-:Y:S02]  /*0ca0*/  LEA.HI R0, R0, R5, RZ, 0x1 ;  /* 0x0000000500007211 */ /* 0x000fe400078f08ff */
[----:B------:R-:W-:Y:S02]  /*0cb0*/  LOP3.LUT R11, R11, 0xfffffff8, RZ, 0xc0, !PT ;  /* 0xfffffff80b0b7812 */ /* 0x000fe400078ec0ff */
[----:B------:R-:W-:-:S02]  /*0cc0*/  LEA.HI R8, R8, R20, RZ, 0x5 ;  /* 0x0000001408087211 */ /* 0x000fc400078f28ff */
[----:B------:R-:W-:Y:S01]  /*0cd0*/  LOP3.LUT R7, R3, 0xfffffff8, RZ, 0xc0, !PT ;  /* 0xfffffff803077812 */ /* 0x000fe200078ec0ff */
[----:B------:R-:W-:Y:S01]  /*0ce0*/  IMAD.IADD R11, R10, 0x1, -R11 ;  /* 0x000000010a0b7824 */ /* 0x000fe200078e0a0b */
[----:B------:R-:W-:Y:S02]  /*0cf0*/  LOP3.LUT R3, R23, 0xfffffffc, RZ, 0xc0, !PT ;  /* 0xfffffffc17037812 */ /* 0x000fe400078ec0ff */
[----:B------:R-:W-:Y:S01]  /*0d00*/  LOP3.LUT R0, R0, 0x3fffffe, RZ, 0xc0, !PT ;  /* 0x03fffffe00007812 */ /* 0x000fe200078ec0ff */
[C---:B------:R-:W-:Y:S01]  /*0d10*/  IMAD.IADD R205, R6.reuse, 0x1, -R7 ;  /* 0x0000000106cd7824 */ /* 0x040fe200078e0a07 */
[----:B------:R-:W-:Y:S01]  /*0d20*/  SHF.R.S32.HI R8, RZ, 0x5, R8 ;  /* 0x00000005ff087819 */ /* 0x000fe20000011408 */
[----:B------:R-:W-:Y:S01]  /*0d30*/  IMAD.IADD R3, R6, 0x1, -R3 ;  /* 0x0000000106037824 */ /* 0x000fe200078e0a03 */
[----:B------:R-:W-:Y:S01]  /*0d40*/  SHF.R.S32.HI R23, RZ, 0x2, R23 ;  /* 0x00000002ff177819 */ /* 0x000fe20000011417 */
[----:B------:R-:W-:Y:S01]  /*0d50*/  IMAD.IADD R0, R5, 0x1, -R0 ;  /* 0x0000000105007824 */ /* 0x000fe200078e0a00 */
[----:B------:R-:W-:Y:S01]  /*0d60*/  LOP3.LUT R5, R2, 0x3fffff0, RZ, 0xc0, !PT ;  /* 0x03fffff002057812 */ /* 0x000fe200078ec0ff */
[----:B------:R-:W-:Y:S01]  /*0d70*/  IMAD R11, R8, 0x10, R11 ;  /* 0x00000010080b7824 */ /* 0x000fe200078e020b */
[----:B------:R-:W-:Y:S01]  /*0d80*/  SHF.R.S32.HI R212, RZ, 0x5, R212 ;  /* 0x00000005ffd47819 */ /* 0x000fe200000114d4 */
[----:B------:R-:W-:Y:S01]  /*0d90*/  VIADD R228, R23, 0x40 ;  /* 0x0000004017e47836 */ /* 0x000fe20000000000 */
[----:B------:R-:W-:Y:S01]  /*0da0*/  LOP3.LUT R9, R9, 0x7ffffffc, RZ, 0xc0, !PT ;  /* 0x7ffffffc09097812 */ /* 0x000fe200078ec0ff */
[----:B------:R-:W-:Y:S01]  /*0db0*/  IMAD R12, R0, 0x40, R11 ;  /* 0x00000040000c7824 */ /* 0x000fe200078e020b */
[----:B------:R-:W-:Y:S01]  /*0dc0*/  LEA.HI R0, R3, R3, RZ, 0x1 ;  /* 0x0000000303007211 */ /* 0x000fe200078f08ff */
[----:B------:R-:W-:Y:S01]  /*0dd0*/  IMAD.SHL.U32 R208, R228, 0x40, RZ ;  /* 0x00000040e4d07824 */ /* 0x000fe200078e00ff */
[----:B------:R-:W-:Y:S01]  /*0de0*/  SHF.R.S32.HI R11, RZ, 0x1f, R228 ;  /* 0x0000001fff0b7819 */ /* 0x000fe200000114e4 */
[----:B------:R-:W-:Y:S01]  /*0df0*/  IMAD.SHL.U32 R205, R205, 0x8, RZ ;  /* 0x00000008cdcd7824 */ /* 0x000fe200078e00ff */
[----:B------:R-:W-:Y:S01]  /*0e00*/  LOP3.LUT R0, R0, 0x1ffffffe, RZ, 0xc0, !PT ;  /* 0x1ffffffe00007812 */ /* 0x000fe200078ec0ff */
[----:B------:R-:W-:Y:S01]  /*0e10*/  IMAD.SHL.U32 R16, R3, 0x8, RZ ;  /* 0x0000000803107824 */ /* 0x000fe200078e00ff */
[----:B------:R-:W-:Y:S01]  /*0e20*/  LEA.HI R11, R11, R228, RZ, 0x3 ;  /* 0x000000e40b0b7211 */ /* 0x000fe200078f18ff */
[----:B------:R-:W-:Y:S01]  /*0e30*/  IMAD.IADD R5, R6, 0x1, -R5 ;  /* 0x0000000106057824 */ /* 0x000fe200078e0a05 */
[----:B------:R-:W-:Y:S01]  /*0e40*/  LOP3.LUT R208, R208, 0x1c0, RZ, 0xc0, !PT ;  /* 0x000001c0d0d07812 */ /* 0x000fe200078ec0ff */
[----:B------:R-:W-:Y:S01]  /*0e50*/  IMAD.SHL.U32 R200, R3, 0x4, RZ ;  /* 0x0000000403c87824 */ /* 0x000fe200078e00ff */
[----:B------:R-:W-:Y:S01]  /*0e60*/  STL [R1+0x70], R12 ;  /* 0x0000700c01007387 */ /* 0x000fe20000100800 */
[----:B------:R-:W-:Y:S01]  /*0e70*/  IMAD.SHL.U32 R11, R11, 0x40, RZ ;  /* 0x000000400b0b7824 */ /* 0x000fe200078e00ff */
[----:B------:R-:W-:Y:S01]  /*0e80*/  SHF.R.U32.HI R8, RZ, 0x3, R208 ;  /* 0x00000003ff087819 */ /* 0x000fe200000116d0 */
[----:B------:R-:W-:Y:S01]  /*0e90*/  IMAD.IADD R0, R3, 0x1, -R0 ;  /* 0x0000000103007824 */ /* 0x000fe200078e0a00 */
[----:B------:R-:W-:Y:S01]  /*0ea0*/  SHF.R.S32.HI R3, RZ, 0x1f, R205 ;  /* 0x0000001fff037819 */ /* 0x000fe200000114cd */
[----:B------:R-:W-:Y:S01]  /*0eb0*/  IMAD R5, R212, 0x10, R5 ;  /* 0x00000010d4057824 */ /* 0x000fe200078e0205 */
[----:B------:R-:W-:Y:S01]  /*0ec0*/  LOP3.LUT R3, R208, 0x38, R16, 0xf8, !PT ;  /* 0x00000038d0037812 */ /* 0x000fe200078ef810 */
[----:B------:R-:W-:Y:S01]  /*0ed0*/  IMAD.IADD R9, R20, 0x1, -R9 ;  /* 0x0000000114097824 */ /* 0x000fe200078e0a09 */
[----:B------:R-:W-:Y:S01]  /*0ee0*/  LOP3.LUT R214, R11, 0xfffffe00, RZ, 0xc0, !PT ;  /* 0xfffffe000bd67812 */ /* 0x000fe200078ec0ff */
[----:B------:R-:W-:Y:S01]  /*0ef0*/  IMAD R4, R5, 0x8, R4 ;  /* 0x0000000805047824 */ /* 0x000fe200078e0204 */
[----:B------:R-:W-:Y:S01]  /*0f00*/  SHF.R.S32.HI R231, RZ, 0x1f, R23 ;  /* 0x0000001fffe77819 */ /* 0x000fe20000011417 */
[----:B------:R-:W-:Y:S01]  /*0f10*/  IMAD.SHL.U32 R210, R9, 0x2, RZ ;  /* 0x0000000209d27824 */ /* 0x000fe200078e00ff */
[----:B------:R-:W-:Y:S01]  /*0f20*/  LOP3.LUT R3, R214, R3, R8, 0xf6, !PT ;  /* 0x00000003d6037212 */ /* 0x000fe200078ef608 */
[----:B------:R-:W-:-:S02]  /*0f30*/  IMAD.SHL.U32 R4, R4, 0x8, RZ ;  /* 0x0000000804047824 */ /* 0x000fc400078e00ff */
[C---:B------:R-:W-:Y:S02]  /*0f40*/  VIADD R38, R210.reuse, 0x8 ;  /* 0x00000008d2267836 */ /* 0x040fe40000000000 */
[----:B------:R-:W-:Y:S01]  /*0f50*/  IMAD R3, R3, 0x2, R18 ;  /* 0x0000000203037824 */ /* 0x000fe200078e0212 */
[----:B------:R-:W-:Y:S01]  /*0f60*/  STL [R1+0x74], R4 ;  /* 0x0000740401007387 */ /* 0x000fe20000100800 */
[C---:B------:R-:W-:Y:S02]  /*0f70*/  VIADD R217, R205.reuse, 0x40 ;  /* 0x00000040cdd97836 */ /* 0x040fe40000000000 */
[C---:B------:R-:W-:Y:S01]  /*0f80*/  VIADD R35, R210.reuse, 0x20 ;  /* 0x00000020d2237836 */ /* 0x040fe20000000000 */
[----:B------:R0:W-:Y:S01]  /*0f90*/  STL [R1+0x6c], R3 ;  /* 0x00006c0301007387 */ /* 0x0001e20000100800 */
[----:B------:R-:W-:Y:S01]  /*0fa0*/  VIADD R32, R210, 0x38 ;  /* 0x00000038d2207836 */ /* 0x000fe20000000000 */
[----:B------:R-:W-:Y:S01]  /*0fb0*/  SHF.R.S32.HI R10, RZ, 0x1f, R217 ;  /* 0x0000001fff0a7819 */ /* 0x000fe200000114d9 */
[----:B------:R-:W-:-:S02]  /*0fc0*/  VIADD R216, R205, 0x80 ;  /* 0x00000080cdd87836 */ /* 0x000fc40000000000 */
[C---:B------:R-:W-:Y:S02]  /*0fd0*/  VIADD R29, R210.reuse, 0x50 ;  /* 0x00000050d21d7836 */ /* 0x040fe40000000000 */
[C---:B------:R-:W-:Y:S01]  /*0fe0*/  VIADD R26, R210.reuse, 0x68 ;  /* 0x00000068d21a7836 */ /* 0x040fe20000000000 */
[----:B------:R-:W-:Y:S01]  /*0ff0*/  SHF.R.S32.HI R8, RZ, 0x1f, R216 ;  /* 0x0000001fff087819 */ /* 0x000fe200000114d8 */
[----:B------:R-:W-:Y:S01]  /*1000*/  IMAD.MOV.U32 R6, RZ, RZ, R14 ;  /* 0x000000ffff067224 */ /* 0x000fe200078e000e */
        /* <DEDUP_REMOVED lines=13> */
[----:B------:R-:W-:Y:S01]  /*10e0*/  IMAD.MOV.U32 R5, RZ, RZ, R13 ;  /* 0x000000ffff057224 */ /* 0x000fe200078e000d */
[----:B------:R-:W-:Y:S01]  /*10f0*/  SHF.R.S32.HI R3, RZ, 0x1f, R10 ;  /* 0x0000001fff037819 */ /* 0x000fe2000001140a */
[----:B------:R-:W-:Y:S01]  /*1100*/  IMAD.MOV.U32 R7, RZ, RZ, R15 ;  /* 0x000000ffff077224 */ /* 0x000fe200078e000f */
        /* <DEDUP_REMOVED lines=41> */
[----:B------:R-:W-:Y:S01]  /*13a0*/  IMAD.MOV.U32 R2, RZ, RZ, RZ ;  /* 0x000000ffff027224 */ /* 0x000fe200078e00ff */
[----:B------:R-:W-:Y:S01]  /*13b0*/  SHF.R.S32.HI R4, RZ, 0x1f, R233 ;  /* 0x0000001fff047819 */ /* 0x000fe200000114e9 */
[----:B------:R-:W-:Y:S01]  /*13c0*/  VIADD R204, R200, 0x10 ;  /* 0x00000010c8cc7836 */ /* 0x000fe20000000000 */
[----:B------:R-:W-:Y:S01]  /*13d0*/  SHF.R.S32.HI R3, RZ, 0x1f, R232 ;  /* 0x0000001fff037819 */ /* 0x000fe200000114e8 */
[----:B------:R-:W-:-:S07]  /*13e0*/  IMAD R215, R0, 0x8, R12 ;  /* 0x0000000800d77824 */ /* 0x000fce00078e020c */
.L_x_14049:
[----:B01----:R-:W0:Y:S02]  /*13f0*/  LDC.64 R8, c[0x0][0xc88] ;  /* 0x00032200ff087b82 */ /* 0x003e240000000a00 */
[----:B0-----:R-:W-:-:S05]  /*1400*/  IMAD.WIDE R8, R7, 0x4, R8 ;  /* 0x0000000407087825 */ /* 0x001fca00078e0208 */
[----:B--2---:R-:W2:Y:S01]  /*1410*/  LDG.E R224, desc[UR40][R8.64] ;  /* 0x0000002808e07981 */ /* 0x004ea2000c1e1900 */
[----:B------:R-:W-:Y:S05]  /*1420*/  YIELD ;  /* 0x0000000000007946 */ /* 0x000fea0003800000 */
[----:B------:R-:W-:Y:S01]  /*1430*/  ULDC.64 UR4, c[0x0][0xa28] ;  /* 0x00028a0000047ab9 */ /* 0x000fe20000000a00 */
[----:B------:R-:W-:Y:S01]  /*1440*/  ULDC.64 UR8, c[0x0][0xa18] ;  /* 0x0002860000087ab9 */ /* 0x000fe20000000a00 */
[----:B------:R-:W-:Y:S01]  /*1450*/  ISETP.NE.U32.AND P1, PT, RZ, UR4, PT ;  /* 0x00000004ff007c0c */ /* 0x000fe2000bf25070 */
[----:B------:R-:W-:Y:S01]  /*1460*/  ULDC.64 UR6, c[0x0][0xa08] ;  /* 0x0002820000067ab9 */ /* 0x000fe20000000a00 */
[----:B------:R-:W-:Y:S01]  /*1470*/  IMAD.MOV.U32 R15, RZ, RZ, RZ ;  /* 0x000000ffff0f7224 */ /* 0x000fe200078e00ff */
        /* <DEDUP_REMOVED lines=31> */
[----:B0---4-:R-:W-:Y:S06]  /*1670*/  @P2 BRA `(.L_x_13890) ;  /* 0x0000000000242947 */ /* 0x011fec0003800000 */
        /* <DEDUP_REMOVED lines=9> */
.L_x_13890:
[----:B------:R-:W-:Y:S01]  /*1710*/  ULDC.64 UR4, c[0x0][0xa20] ;  /* 0x0002880000047ab9 */ /* 0x000fe20000000a00 */
[C---:B------:R-:W-:Y:S02]  /*1720*/  LOP3.LUT R3, R6.reuse, 0xff000000, RZ, 0xc0, !PT ;  /* 0xff00000006037812 */ /* 0x040fe400078ec0ff */
        /* <DEDUP_REMOVED lines=11> */
.L_x_13891:
[----:B------:R-:W-:Y:S05]  /*17e0*/  @!P0 BRA `(.L_x_13892) ;  /* 0x00000000000c8947 */ /* 0x000fea0003800000 */
[----:B------:R-:W2:Y:S04]  /*17f0*/  LDG.E R3, desc[UR40][R12.64] ;  /* 0x000000280c037981 */ /* 0x000ea8000c1e1900 */
[----:B------:R-:W2:Y:S02]  /*1800*/  LDG.E R30, desc[UR40][R12.64+0x4] ;  /* 0x000004280c1e7981 */ /* 0x000ea4000c1e1900 */
[----:B--2---:R-:W-:-:S07]  /*1810*/  IMAD.IADD R30, R30, 0x1, -R3 ;  /* 0x000000011e1e7824 */ /* 0x004fce00078e0a03 */
.L_x_13892:
        /* <DEDUP_REMOVED lines=29> */
[----:B------:R-:W-:-:S03]  /*19f0*/  IADD3 R60, R209, 0x60, -R207 ;  /* 0x00000060d13c7810 */ /* 0x000fc60007ffe8cf */
[----:B------:R-:W-:-:S04]  /*1a00*/  IMAD.HI R0, R0, 0x2aaaaaab, RZ ;  /* 0x2aaaaaab00007827 */ /* 0x000fc800078e02ff */
[----:B------:R-:W-:Y:S01]  /*1a10*/  IMAD.IADD R4, R60, 0x1, R4 ;  /* 0x000000013c047824 */ /* 0x000fe200078e0204 */
[----:B------:R-:W-:-:S03]  /*1a20*/  SHF.R.U32.HI R29, RZ, 0x1f, R0 ;  /* 0x0000001fff1d7819 */ /* 0x000fc60000011600 */
[----:B------:R-:W-:Y:S01]  /*1a30*/  IMAD.HI R4, R4, 0x2aaaaaab, RZ ;  /* 0x2aaaaaab04047827 */ /* 0x000fe200078e02ff */
[----:B------:R-:W-:-:S04]  /*1a40*/  LEA.HI.SX32 R29, R0, R29, 0x1c ;  /* 0x0000001d001d7211 */ /* 0x000fc800078fe2ff */
[----:B------:R-:W-:-:S04]  /*1a50*/  SHF.R.U32.HI R3, RZ, 0x1f, R4 ;  /* 0x0000001fff037819 */ /* 0x000fc80000011604 */
[----:B------:R-:W-:Y:S01]  /*1a60*/  LEA.HI.SX32 R4, R4, R3, 0x1c ;  /* 0x0000000304047211 */ /* 0x000fe200078fe2ff */
[----:B------:R-:W-:-:S03]  /*1a70*/  IMAD.MOV.U32 R3, RZ, RZ, RZ ;  /* 0x000000ffff037224 */ /* 0x000fc600078e00ff */
[----:B---3--:R-:W-:-:S04]  /*1a80*/  VIMNMX R9, R29, R4, PT ;  /* 0x000000041d097248 */ /* 0x008fc80003fe0100 */
        /* <DEDUP_REMOVED lines=31> */
.L_x_13894:
[----:B------:R-:W-:Y:S05]  /*1c80*/  BSYNC B0 ;  /* 0x0000000000007941 */ /* 0x000fea0003800000 */
.L_x_13893:
        /* <DEDUP_REMOVED lines=37> */
.L_x_13897:
[----:B------:R-:W-:Y:S05]  /*1ee0*/  BSYNC B6 ;  /* 0x0000000000067941 */ /* 0x000fea0003800000 */
.L_x_13896:
        /* <DEDUP_REMOVED lines=20> */
.L_x_13899:
[----:B------:R-:W-:Y:S05]  /*2030*/  BSYNC B6 ;  /* 0x0000000000067941 */ /* 0x000fea0003800000 */
.L_x_13898:
        /* <DEDUP_REMOVED lines=9> */
[----:B------:R-:W-:Y:S01]  /*20d0*/  VIADD R64, R16, 0x60 ;  /* 0x0000006010407836 */ /* 0x000fe20000000000 */
[----:B------:R-:W3:Y:S07]  /*20e0*/  LDC.64 R14, c[0x0][0x3f8] ;  /* 0x0000fe00ff0e7b82 */ /* 0x000eee0000000a00 */
[----:B------:R-:W-:-:S04]  /*20f0*/  @P0 IADD3 R6, P1, R225, UR4, RZ ;  /* 0x00000004e1060c10 */ /* 0x000fc8000ff3e0ff */
[----:B------:R-:W-:Y:S01]  /*2100*/  @P0 IADD3.X R7, R227, UR5, RZ, P1, !PT ;  /* 0x00000005e3070c10 */ /* 0x000fe20008ffe4ff */
[----:B------:R-:W-:Y:S01]  /*2110*/  ULDC.64 UR4, c[0x0][0xa08] ;  /* 0x0002820000047ab9 */ /* 0x000fe20000000a00 */
[----:B------:R-:W-:Y:S01]  /*2120*/  VIADD R12, R16, 0xe0 ;  /* 0x000000e0100c7836 */ /* 0x000fe20000000000 */
[----:B------:R-:W4:Y:S02]  /*2130*/  LDC R75, c[0x0][0x3f4] ;  /* 0x0000fd00ff4b7b82 */ /* 0x000f240000000800 */
[----:B------:R3:W4:Y:S01]  /*2140*/  @P0 LDG.E R0, desc[UR40][R6.64] ;  /* 0x0000002806000981 */ /* 0x000722000c1e1900 */
[----:B------:R-:W-:Y:S01]  /*2150*/  SHF.R.S32.HI R32, RZ, 0x1f, R58 ;  /* 0x0000001fff207819 */ /* 0x000fe2000001143a */
[-C--:B0-----:R-:W-:Y:S01]  /*2160*/  IMAD.WIDE.U32 R4, R58, R8.reuse, RZ ;  /* 0x000000083a047225 */ /* 0x081fe200078e00ff */
[----:B------:R-:W-:Y:S02]  /*2170*/  ISETP.NE.U32.AND P0, PT, RZ, UR4, PT ;  /* 0x00000004ff007c0c */ /* 0x000fe4000bf05070 */
[----:B------:R-:W-:Y:S01]  /*2180*/  SHF.R.S32.HI R201, RZ, 0x1f, R200 ;  /* 0x0000001fffc97819 */ /* 0x000fe200000114c8 */
[-C--:B------:R-:W-:Y:S01]  /*2190*/  IMAD R10, R32, R8.reuse, RZ ;  /* 0x00000008200a7224 */ /* 0x080fe200078e02ff */
[----:B------:R-:W-:Y:S01]  /*21a0*/  ISETP.NE.AND.EX P0, PT, RZ, UR5, PT, P0 ;  /* 0x00000005ff007c0c */ /* 0x000fe2000bf05300 */
[----:B------:R-:W-:Y:S01]  /*21b0*/  ULDC.64 UR4, c[0x0][0x308] ;  /* 0x0000c20000047ab9 */ /* 0x000fe20000000a00 */
[----:B------:R-:W-:Y:S01]  /*21c0*/  IMAD.WIDE.U32 R62, R23, R8, R16 ;  /* 0x00000008173e7225 */ /* 0x000fe200078e0010 */
[----:B------:R-:W0:Y:S01]  /*21d0*/  LDC.64 R56, c[0x0][0x408] ;  /* 0x00010200ff387b82 */ /* 0x000e220000000a00 */
[----:B-1----:R-:W-:-:S02]  /*21e0*/  SHF.R.U32.HI R40, RZ, 0x7, R40 ;  /* 0x00000007ff287819 */ /* 0x002fc40000011628 */
        /* <DEDUP_REMOVED lines=9> */
[----:B------:R-:W-:Y:S02]  /*2280*/  SHF.R.S32.HI R73, RZ, 0x1f, R228 ;  /* 0x0000001fff497819 */ /* 0x000fe400000114e4 */
[----:B------:R-:W-:Y:S01]  /*2290*/  LEA.HI R38, R6, R11, RZ, 0x2 ;  /* 0x0000000b06267211 */ /* 0x000fe200078f10ff */
[----:B------:R-:W-:Y:S01]  /*22a0*/  IMAD R5, R222, UR5, R5 ;  /* 0x00000005de057c24 */ /* 0x000fe2000f8e0205 */
[----:B------:R-:W-:Y:S01]  /*22b0*/  ULDC.64 UR4, c[0x0][0x310] ;  /* 0x0000c40000047ab9 */ /* 0x000fe20000000a00 */
[----:B------:R-:W-:Y:S01]  /*22c0*/  IMAD R6, R231, R8, RZ ;  /* 0x00000008e7067224 */ /* 0x000fe200078e02ff */
[----:B------:R-:W-:Y:S01]  /*22d0*/  SHF.R.S32.HI R38, RZ, 0x1f, R38 ;  /* 0x0000001fff267819 */ /* 0x000fe20000011426 */
[----:B------:R-:W-:-:S02]  /*22e0*/  VIADD R11, R16, 0xc0 ;  /* 0x000000c0100b7836 */ /* 0x000fc40000000000 */
[----:B------:R-:W-:Y:S01]  /*22f0*/  IMAD R10, R23, R9, R6 ;  /* 0x00000009170a7224 */ /* 0x000fe200078e0206 */
[----:B------:R-:W-:Y:S01]  /*2300*/  LEA.HI R38, R38, R23, RZ, 0x3 ;  /* 0x0000001726267211 */ /* 0x000fe200078f18ff */
[----:B------:R-:W-:Y:S01]  /*2310*/  VIADD R66, R16, 0xa0 ;  /* 0x000000a010427836 */ /* 0x000fe20000000000 */
[----:B0-----:R-:W-:Y:S01]  /*2320*/  SHF.L.U64.HI R71, R56, 0x6, R57 ;  /* 0x0000000638477819 */ /* 0x001fe20000010239 */
[----:B------:R-:W-:Y:S01]  /*2330*/  IMAD R30, R231, R56, RZ ;  /* 0x00000038e71e7224 */ /* 0x000fe200078e02ff */
[----:B------:R-:W-:Y:S01]  /*2340*/  LOP3.LUT R38, R38, 0xfffffff8, RZ, 0xc0, !PT ;  /* 0xfffffff826267812 */ /* 0x000fe200078ec0ff */
[----:B------:R-:W-:Y:S02]  /*2350*/  IMAD.SHL.U32 R68, R8, 0x40, RZ ;  /* 0x0000004008447824 */ /* 0x000fe400078e00ff */
[C---:B------:R-:W-:Y:S02]  /*2360*/  IMAD R37, R23.reuse, R57, R30 ;  /* 0x0000003917257224 */ /* 0x040fe400078e021e */
[----:B------:R-:W-:-:S02]  /*2370*/  IMAD.IADD R38, R23, 0x1, -R38 ;  /* 0x0000000117267824 */ /* 0x000fc400078e0a26 */
[----:B------:R-:W-:-:S04]  /*2380*/  IMAD.WIDE.U32 R30, R23, R56, R16 ;  /* 0x00000038171e7225 */ /* 0x000fc800078e0010 */
[----:B------:R-:W-:Y:S02]  /*2390*/  IMAD.SHL.U32 R83, R38, 0x40, RZ ;  /* 0x0000004026537824 */ /* 0x000fe400078e00ff */
[----:B------:R-:W-:Y:S02]  /*23a0*/  IMAD.IADD R31, R37, 0x1, R31 ;  /* 0x00000001251f7824 */ /* 0x000fe400078e021f */
[----:B------:R-:W-:Y:S01]  /*23b0*/  IMAD.MOV.U32 R89, RZ, RZ, 0x20 ;  /* 0x00000020ff597424 */ /* 0x000fe200078e00ff */
[----:B------:R-:W-:Y:S01]  /*23c0*/  LOP3.LUT R83, R83, 0x1c0, RZ, 0xc0, !PT ;  /* 0x000001c053537812 */ /* 0x000fe200078ec0ff */
[----:B-----5:R-:W-:-:S03]  /*23d0*/  IMAD.WIDE.U32 R30, R152, R56, R30 ;  /* 0x00000038981e7225 */ /* 0x020fc600078e001e */
[----:B------:R-:W-:Y:S01]  /*23e0*/  SHF.R.U32.HI R86, RZ, 0x3, R83 ;  /* 0x00000003ff567819 */ /* 0x000fe20000011653 */
[----:B------:R-:W-:Y:S01]  /*23f0*/  VIADD R74, R40, 0x8 ;  /* 0x00000008284a7836 */ /* 0x000fe20000000000 */
[----:B------:R-:W-:Y:S01]  /*2400*/  SHF.R.U32.HI R40, RZ, 0x3, R208 ;  /* 0x00000003ff287819 */ /* 0x000fe200000116d0 */
[----:B------:R-:W-:Y:S02]  /*2410*/  IMAD R77, R15, 0x60, RZ ;  /* 0x000000600f4d7824 */ /* 0x000fe400078e02ff */
[----:B------:R-:W-:Y:S02]  /*2420*/  IMAD.SHL.U32 R70, R14, 0x40, RZ ;  /* 0x000000400e467824 */ /* 0x000fe400078e00ff */
[----:B------:R-:W-:Y:S02]  /*2430*/  IMAD R39, R57, 0x60, RZ ;  /* 0x0000006039277824 */ /* 0x000fe400078e02ff */
[----:B------:R-:W-:Y:S01]  /*2440*/  IMAD.SHL.U32 R72, R56, 0x40, RZ ;  /* 0x0000004038487824 */ /* 0x000fe200078e00ff */
[----:B----4-:R-:W-:-:S02]  /*2450*/  SHF.R.S32.HI R3, RZ, 0x1f, R0 ;  /* 0x0000001fff037819 */ /* 0x010fc40000011400 */
[----:B------:R-:W-:Y:S02]  /*2460*/  SEL R21, R0, RZ, !P0 ;  /* 0x000000ff00157207 */ /* 0x000fe40004000000 */
[----:B------:R-:W-:-:S03]  /*2470*/  SEL R13, R3, RZ, !P0 ;  /* 0x000000ff030d7207 */ /* 0x000fc60004000000 */
[----:B------:R-:W-:-:S04]  /*2480*/  IMAD.WIDE.U32 R4, R21, UR4, R4 ;  /* 0x0000000415047c25 */ /* 0x000fc8000f8e0004 */
[----:B------:R-:W-:Y:S01]  /*2490*/  IMAD R0, R13, UR4, RZ ;  /* 0x000000040d007c24 */ /* 0x000fe2000f8e02ff */
[----:B------:R-:W-:-:S03]  /*24a0*/  IADD3 R3, P2, R4, R62, RZ ;  /* 0x0000003e04037210 */ /* 0x000fc60007f5e0ff */
[----:B------:R-:W-:Y:S01]  /*24b0*/  IMAD R61, R21, UR5, R0 ;  /* 0x00000005153d7c24 */ /* 0x000fe2000f8e0200 */
[----:B------:R-:W-:Y:S05]  /*24c0*/  @!P6 WARPSYNC.ALL ;  /* 0x000000000000e948 */ /* 0x000fea0003800000 */
[C---:B------:R-:W-:Y:S01]  /*24d0*/  VIADD R0, R16.reuse, 0x20 ;  /* 0x0000002010007836 */ /* 0x040fe20000000000 */
[----:B------:R-:W-:Y:S01]  /*24e0*/  ULDC UR4, c[0x0][0x320] ;  /* 0x0000c80000047ab9 */ /* 0x000fe20000000800 */
[----:B------:R-:W-:Y:S01]  /*24f0*/  IMAD.IADD R61, R5, 0x1, R61 ;  /* 0x00000001053d7824 */ /* 0x000fe200078e023d */
[----:B------:R-:W-:Y:S01]  /*2500*/  @!P6 BAR.SYNC.DEFER_BLOCKING 0x9, 0x100 ;  /* 0x024400000000eb1d */ /* 0x000fe20000010000 */
[----:B------:R-:W-:-:S02]  /*2510*/  ISETP.GE.AND P0, PT, R16, UR4, PT ;  /* 0x0000000410007c0c */ /* 0x000fc4000bf06270 */
[----:B------:R-:W-:Y:S02]  /*2520*/  ISETP.GE.AND P1, PT, R0, UR4, PT ;  /* 0x0000000400007c0c */ /* 0x000fe4000bf26270 */
[----:B------:R-:W-:Y:S01]  /*2530*/  IADD3.X R62, R61, R63, R10, P2, !PT ;  /* 0x0000003f3d3e7210 */ /* 0x000fe200017fe40a */
[----:B------:R-:W-:Y:S01]  /*2540*/  VIADD R63, R16, 0x40 ;  /* 0x00000040103f7836 */ /* 0x000fe20000000000 */
[----:B------:R-:W-:Y:S01]  /*2550*/  SEL R7, RZ, 0xffffffff, P1 ;  /* 0xffffffffff077807 */ /* 0x000fe20000800000 */
[----:B------:R-:W-:Y:S01]  /*2560*/  ULDC.64 UR6, c[0x0][0x330] ;  /* 0x0000cc0000067ab9 */ /* 0x000fe20000000a00 */
[----:B------:R-:W-:Y:S02]  /*2570*/  SEL R6, RZ, 0x1, P0 ;  /* 0x00000001ff067807 */ /* 0x000fe40000000000 */
[----:B------:R-:W-:Y:S01]  /*2580*/  ISETP.GE.AND P0, PT, R63, UR4, PT ;  /* 0x000000043f007c0c */ /* 0x000fe2000bf06270 */
[----:B------:R-:W-:Y:S01]  /*2590*/  IMAD.SHL.U32 R7, R7, 0x2, RZ ;  /* 0x0000000207077824 */ /* 0x000fe200078e00ff */
[----:B------:R-:W-:-:S02]  /*25a0*/  ISETP.GE.AND P1, PT, R64, UR4, PT ;  /* 0x0000000440007c0c */ /* 0x000fc4000bf26270 */
[----:B------:R-:W-:Y:S02]  /*25b0*/  ISETP.GE.AND P2, PT, R11, UR4, PT ;  /* 0x000000040b007c0c */ /* 0x000fe4000bf46270 */
[----:B------:R-:W-:Y:S02]  /*25c0*/  ISETP.GE.AND P3, PT, R12, UR4, PT ;  /* 0x000000040c007c0c */ /* 0x000fe4000bf66270 */
[----:B------:R-:W-:Y:S01]  /*25d0*/  LOP3.LUT R10, R7, 0x2, R6, 0xe2, !PT ;  /* 0x00000002070a7812 */ /* 0x000fe200078ee206 */
[C---:B------:R-:W-:Y:S01]  /*25e0*/  IMAD.WIDE.U32 R6, R222.reuse, UR6, R16 ;  /* 0x00000006de067c25 */ /* 0x040fe2000f8e0010 */
[----:B------:R-:W-:Y:S02]  /*25f0*/  SEL R11, RZ, 0x4, P0 ;  /* 0x00000004ff0b7807 */ /* 0x000fe40000000000 */
[----:B------:R-:W-:Y:S01]  /*2600*/  SEL R12, RZ, 0x8, P1 ;  /* 0x00000008ff0c7807 */ /* 0x000fe20000800000 */
[----:B------:R-:W-:Y:S01]  /*2610*/  IMAD R7, R222, UR7, R7 ;  /* 0x00000007de077c24 */ /* 0x000fe2000f8e0207 */
[----:B------:R-:W-:-:S02]  /*2620*/  ISETP.GE.AND P0, PT, R65, UR4, PT ;  /* 0x0000000441007c0c */ /* 0x000fc4000bf06270 */
        /* <DEDUP_REMOVED lines=8> */
[----:B------:R-:W-:Y:S01]  /*26b0*/  ISETP.GE.AND P0, PT, R16, R75, PT ;  /* 0x0000004b1000720c */ /* 0x000fe20003f06270 */
[----:B------:R-:W-:Y:S01]  /*26c0*/  IMAD R93, R21, UR5, R13 ;  /* 0x00000005155d7c24 */ /* 0x000fe2000f8e020d */
[----:B------:R-:W-:Y:S01]  /*26d0*/  LOP3.LUT R11, R12, R10, R11, 0xfe, !PT ;  /* 0x0000000a0c0b7212 */ /* 0x000fe200078efe0b */
[----:B------:R-:W-:Y:S01]  /*26e0*/  IMAD.WIDE.U32 R12, R23, R14, R16 ;  /* 0x0000000e170c7225 */ /* 0x000fe200078e0010 */
[----:B------:R-:W-:-:S02]  /*26f0*/  SEL R10, RZ, 0x40, P2 ;  /* 0x00000040ff0a7807 */ /* 0x000fc40001000000 */
[----:B------:R-:W-:Y:S01]  /*2700*/  SEL R33, R75, RZ, P0 ;  /* 0x000000ff4b217207 */ /* 0x000fe20000000000 */
[----:B------:R-:W-:Y:S01]  /*2710*/  IMAD.WIDE.U32 R20, R23, R56, R200 ;  /* 0x0000003817147225 */ /* 0x000fe200078e00c8 */
[----:B------:R-:W-:Y:S02]  /*2720*/  LOP3.LUT R95, R11, R10, RZ, 0xfc, !PT ;  /* 0x0000000a0b5f7212 */ /* 0x000fe400078efcff */
[----:B------:R-:W-:Y:S01]  /*2730*/  IADD3 R58, P1, R23, R58, RZ ;  /* 0x0000003a173a7210 */ /* 0x000fe20007f3e0ff */
[-C--:B------:R-:W-:Y:S01]  /*2740*/  IMAD R10, R231, R14.reuse, RZ ;  /* 0x0000000ee70a7224 */ /* 0x080fe200078e02ff */
[----:B------:R-:W-:Y:S01]  /*2750*/  SEL R94, RZ, 0xffffff80, P3 ;  /* 0xffffff80ff5e7807 */ /* 0x000fe20001800000 */
[----:B------:R-:W-:Y:S01]  /*2760*/  IMAD.IADD R33, R16, 0x1, R33 ;  /* 0x0000000110217824 */ /* 0x000fe200078e0221 */
[----:B------:R-:W-:Y:S01]  /*2770*/  ISETP.GE.AND P2, PT, R0, UR4, PT ;  /* 0x0000000400007c0c */ /* 0x000fe2000bf46270 */
[----:B------:R-:W-:Y:S01]  /*2780*/  IMAD R35, R23, R15, R10 ;  /* 0x0000000f17237224 */ /* 0x000fe200078e020a */
[----:B------:R-:W-:Y:S01]  /*2790*/  LOP3.LUT R94, R95, 0x80, R94, 0xc8, !PT ;  /* 0x000000805f5e7812 */ /* 0x000fe200078ec85e */
[----:B------:R-:W-:Y:S01]  /*27a0*/  IMAD.WIDE.U32 R10, R23, R14, R200 ;  /* 0x0000000e170a7225 */ /* 0x000fe200078e00c8 */
[----:B------:R-:W-:-:S02]  /*27b0*/  SHF.R.S32.HI R34, RZ, 0x1f, R33 ;  /* 0x0000001fff227819 */ /* 0x000fc40000011421 */
[----:B------:R-:W-:Y:S01]  /*27c0*/  LOP3.LUT R95, R95, 0x40, RZ, 0xc0, !PT ;  /* 0x000000405f5f7812 */ /* 0x000fe200078ec0ff */
[----:B------:R-:W-:Y:S01]  /*27d0*/  IMAD.IADD R11, R11, 0x1, R35 ;  /* 0x000000010b0b7824 */ /* 0x000fe200078e0223 */
[----:B------:R-:W-:Y:S01]  /*27e0*/  LEA.HI R34, R34, R33, RZ, 0x3 ;  /* 0x0000002122227211 */ /* 0x000fe200078f18ff */
[----:B------:R-:W-:Y:S01]  /*27f0*/  IMAD.IADD R13, R35, 0x1, R13 ;  /* 0x00000001230d7824 */ /* 0x000fe200078e020d */
[----:B------:R-:W-:Y:S01]  /*2800*/  SHF.R.S32.HI R35, RZ, 0x1f, R152 ;  /* 0x0000001fff237819 */ /* 0x000fe20000011498 */
[----:B------:R-:W-:Y:S01]  /*2810*/  IMAD.IADD R21, R21, 0x1, R37 ;  /* 0x0000000115157824 */ /* 0x000fe200078e0225 */
[----:B------:R-:W-:Y:S01]  /*2820*/  LOP3.LUT R85, R34, 0xfffffff8, RZ, 0xc0, !PT ;  /* 0xfffffff822557812 */ /* 0x000fe200078ec0ff */
[-C--:B------:R-:W-:Y:S01]  /*2830*/  IMAD.WIDE.U32 R10, R152, R14.reuse, R10 ;  /* 0x0000000e980a7225 */ /* 0x080fe200078e000a */
[----:B------:R-:W-:Y:S02]  /*2840*/  SHF.R.S32.HI R84, RZ, 0x3, R34 ;  /* 0x00000003ff547819 */ /* 0x000fe40000011422 */
[----:B------:R-:W-:Y:S01]  /*2850*/  SHF.R.S32.HI R87, RZ, 0x1f, R85 ;  /* 0x0000001fff577819 */ /* 0x000fe20000011455 */
[----:B------:R-:W-:-:S02]  /*2860*/  IMAD R36, R35, R14, RZ ;  /* 0x0000000e23247224 */ /* 0x000fc400078e02ff */
[----:B------:R-:W-:-:S04]  /*2870*/  IMAD.WIDE.U32 R12, R152, R14, R12 ;  /* 0x0000000e980c7225 */ /* 0x000fc800078e000c */
[----:B------:R-:W-:Y:S02]  /*2880*/  IMAD R37, R152, R15, R36 ;  /* 0x0000000f98257224 */ /* 0x000fe400078e0224 */
[----:B------:R-:W-:Y:S02]  /*2890*/  IMAD R33, R9, 0x60, RZ ;  /* 0x0000006009217824 */ /* 0x000fe400078e02ff */
[----:B------:R-:W-:-:S04]  /*28a0*/  IMAD.WIDE.U32 R8, R8, 0x60, RZ ;  /* 0x0000006008087825 */ /* 0x000fc800078e00ff */
[-C--:B------:R-:W-:Y:S02]  /*28b0*/  IMAD R35, R35, R56.reuse, RZ ;  /* 0x0000003823237224 */ /* 0x080fe400078e02ff */
[----:B------:R-:W-:Y:S02]  /*28c0*/  IMAD.IADD R79, R11, 0x1, R37 ;  /* 0x000000010b4f7824 */ /* 0x000fe400078e0225 */
[----:B------:R-:W-:Y:S01]  /*28d0*/  IMAD.IADD R80, R37, 0x1, R13 ;  /* 0x0000000125507824 */ /* 0x000fe200078e020d */
[----:B------:R-:W-:Y:S01]  /*28e0*/  LOP3.LUT R37, R83, 0x18, R16, 0xf8, !PT ;  /* 0x0000001853257812 */ /* 0x000fe200078ef810 */
[C---:B------:R-:W-:Y:S02]  /*28f0*/  IMAD R35, R152.reuse, R57, R35 ;  /* 0x0000003998237224 */ /* 0x040fe400078e0223 */
[----:B------:R-:W-:Y:S01]  /*2900*/  IMAD.WIDE.U32 R20, R152, R56, R20 ;  /* 0x0000003898147225 */ /* 0x000fe200078e0014 */
[----:B------:R-:W-:-:S03]  /*2910*/  LOP3.LUT R37, R37, R86, RZ, 0x3c, !PT ;  /* 0x0000005625257212 */ /* 0x000fc600078e3cff */
[----:B------:R-:W-:Y:S01]  /*2920*/  IMAD.X R59, R231, 0x1, R32, P1 ;  /* 0x00000001e73b7824 */ /* 0x000fe200008e0620 */
[----:B------:R-:W-:Y:S01]  /*2930*/  LOP3.LUT P1, RZ, R38, 0x4, RZ, 0xc0, !PT ;  /* 0x0000000426ff7812 */ /* 0x000fe2000782c0ff */
[----:B------:R-:W-:Y:S01]  /*2940*/  IMAD.IADD R76, R9, 0x1, R33 ;  /* 0x00000001094c7824 */ /* 0x000fe200078e0221 */
[--C-:B------:R-:W-:Y:S01]  /*2950*/  LOP3.LUT R32, R208, 0x38, R34.reuse, 0xf8, !PT ;  /* 0x00000038d0207812 */ /* 0x100fe200078ef822 */
[----:B------:R-:W-:Y:S01]  /*2960*/  IMAD.IADD R81, R21, 0x1, R35 ;  /* 0x0000000115517824 */ /* 0x000fe200078e0223 */
[----:B------:R-:W-:Y:S01]  /*2970*/  LOP3.LUT R33, R83, 0x38, R34, 0xf8, !PT ;  /* 0x0000003853217812 */ /* 0x000fe200078ef822 */
[----:B------:R-:W-:Y:S01]  /*2980*/  IMAD.IADD R82, R35, 0x1, R31 ;  /* 0x0000000123527824 */ /* 0x000fe200078e021f */
[----:B------:R-:W-:Y:S01]  /*2990*/  LOP3.LUT R35, R32, R40, RZ, 0x3c, !PT ;  /* 0x0000002820237212 */ /* 0x000fe200078e3cff */
[----:B------:R-:W-:Y:S01]  /*29a0*/  IMAD.WIDE.U32 R14, R14, 0x60, RZ ;  /* 0x000000600e0e7825 */ /* 0x000fe200078e00ff */
[----:B------:R-:W-:Y:S02]  /*29b0*/  SEL R89, R89, 0xffffffe0, !P1 ;  /* 0xffffffe059597807 */ /* 0x000fe40004800000 */
[----:B------:R-:W-:Y:S01]  /*29c0*/  LOP3.LUT R33, R33, R86, RZ, 0x3c, !PT ;  /* 0x0000005621217212 */ /* 0x000fe200078e3cff */
[----:B------:R-:W-:Y:S01]  /*29d0*/  IMAD.WIDE.U32 R56, R56, 0x60, RZ ;  /* 0x0000006038387825 */ /* 0x000fe200078e00ff */
[----:B------:R-:W-:-:S03]  /*29e0*/  ISETP.GE.AND P1, PT, R16, UR4, PT ;  /* 0x0000000410007c0c */ /* 0x000fc6000bf26270 */
[----:B------:R-:W-:Y:S02]  /*29f0*/  IMAD R90, R212, 0x200, R37 ;  /* 0x00000200d45a7824 */ /* 0x000fe400078e0225 */
[----:B------:R-:W-:Y:S02]  /*2a00*/  IMAD.SHL.U32 R75, R75, 0x2, RZ ;  /* 0x000000024b4b7824 */ /* 0x000fe400078e00ff */
[----:B------:R-:W-:Y:S02]  /*2a10*/  IMAD.IADD R77, R15, 0x1, R77 ;  /* 0x000000010f4d7824 */ /* 0x000fe400078e024d */
[----:B------:R-:W-:Y:S02]  /*2a20*/  IMAD.IADD R78, R57, 0x1, R39 ;  /* 0x00000001394e7824 */ /* 0x000fe400078e0227 */
[----:B------:R-:W-:Y:S02]  /*2a30*/  IMAD.IADD R88, R214, 0x1, R35 ;  /* 0x00000001d6587824 */ /* 0x000fe400078e0223 */
[----:B------:R-:W-:-:S02]  /*2a40*/  IMAD R91, R212, 0x200, R33 ;  /* 0x00000200d45b7824 */ /* 0x000fc400078e0221 */
[----:B------:R-:W-:Y:S02]  /*2a50*/  IMAD.IADD R92, R89, 0x1, R90 ;  /* 0x00000001595c7824 */ /* 0x000fe400078e025a */
[----:B------:R-:W-:-:S07]  /*2a60*/  IMAD.IADD R93, R7, 0x1, R93 ;  /* 0x00000001075d7824 */ /* 0x000fce00078e025d */
.L_x_13947:
        /* <DEDUP_REMOVED lines=26> */
[----:B----4-:R-:W-:Y:S05]  /*2c10*/  @!P3 BRA `(.L_x_13901) ;  /* 0x00000028007cb947 */ /* 0x010fea0003800000 */
        /* <DEDUP_REMOVED lines=41> */
.L_x_13904:
[----:B------:R-:W-:Y:S05]  /*2eb0*/  BSYNC B1 ;  /* 0x0000000000017941 */ /* 0x000fea0003800000 */
.L_x_13903:
        /* <DEDUP_REMOVED lines=28> */
.L_x_13906:
[----:B------:R-:W-:Y:S05]  /*3080*/  BSYNC B1 ;  /* 0x0000000000017941 */ /* 0x000fea0003800000 */
.L_x_13905:
        /* <DEDUP_REMOVED lines=34> */
.L_x_13907:
[----:B------:R-:W-:Y:S01]  /*32b0*/  IMAD R96, R2, 0x8, R18 ;  /* 0x0000000802607824 */ /* 0x000fe200078e0212 */
[----:B------:R-:W-:Y:S01]  /*32c0*/  SHF.L.U32 R107, R203, 0x1f, RZ ;  /* 0x0000001fcb6b7819 */ /* 0x000fe200000006ff */
[----:B------:R-:W-:Y:S03]  /*32d0*/  BSSY B1, `(.L_x_13908) ;  /* 0x0000003000017945 */ /* 0x000fe60003800000 */
[----:B------:R-:W0:Y:S02]  /*32e0*/  SYNCS.PHASECHK.TRANS64.TRYWAIT P6, [R96+URZ+0x22890], R107 ;  /* 0x0228906b600075a7 */ /* 0x000e2400080c017f */
[----:B0-----:R-:W-:Y:S05]  /*32f0*/  @!P6 BRA `(.L_x_13909) ;  /* 0x000001bc0078e947 */ /* 0x001fea0003800000 */
.L_x_14214:
[----:B------:R-:W-:Y:S05]  /*3300*/  BSYNC B1 ;  /* 0x0000000000017941 */ /* 0x000fea0003800000 */
.L_x_13908:
        /* <DEDUP_REMOVED lines=12> */
[----:B------:R-:W-:Y:S01]  /*33d0*/  LOP3.LUT R54, R34, 0xffff0000, RZ, 0xc0, !PT ;  /* 0xffff000022367812 */ /* 0x000fe200078ec0ff */
[C---:B------:R-:W-:Y:S01]  /*33e0*/  IMAD.U32 R34, R35.reuse, 0x10000, RZ ;  /* 0x0001000023227824 */ /* 0x040fe200078e00ff */
[----:B------:R-:W-:Y:S02]  /*33f0*/  SHF.R.U32.HI R117, RZ, 0x10, R55 ;  /* 0x00000010ff757819 */ /* 0x000fe40000011637 */
[----:B------:R-:W-:-:S02]  /*3400*/  LOP3.LUT R52, R35, 0xffff0000, RZ, 0xc0, !PT ;  /* 0xffff000023347812 */ /* 0x000fc400078ec0ff */
[----:B------:R-:W-:Y:S01]  /*3410*/  PRMT R35, R112, 0x5410, R111 ;  /* 0x0000541070237816 */ /* 0x000fe2000000006f */
[C---:B------:R-:W-:Y:S01]  /*3420*/  IMAD.U32 R111, R33.reuse, 0x10000, RZ ;  /* 0x00010000216f7824 */ /* 0x040fe200078e00ff */
[----:B------:R-:W-:Y:S02]  /*3430*/  PRMT R115, R116, 0x5410, R115 ;  /* 0x0000541074737816 */ /* 0x000fe40000000073 */
[----:B------:R-:W-:Y:S02]  /*3440*/  PRMT R117, R118, 0x5410, R117 ;  /* 0x0000541076757816 */ /* 0x000fe40000000075 */
[----:B------:R-:W-:Y:S01]  /*3450*/  LOP3.LUT R55, R33, 0xffff0000, RZ, 0xc0, !PT ;  /* 0xffff000021377812 */ /* 0x000fe200078ec0ff */
[----:B------:R-:W-:Y:S01]  /*3460*/  IMAD.U32 R33, R32, 0x10000, RZ ;  /* 0x0001000020217824 */ /* 0x000fe200078e00ff */
[----:B------:R-:W-:Y:S01]  /*3470*/  LOP3.LUT R116, R115, 0xffff0000, RZ, 0xc0, !PT ;  /* 0xffff000073747812 */ /* 0x000fe200078ec0ff */
[----:B------:R-:W-:Y:S01]  /*3480*/  IMAD.U32 R118, R117, 0x10000, RZ ;  /* 0x0001000075767824 */ /* 0x000fe200078e00ff */
[----:B------:R-:W-:-:S02]  /*3490*/  LOP3.LUT R112, R35, 0xffff0000, RZ, 0xc0, !PT ;  /* 0xffff000023707812 */ /* 0x000fc400078ec0ff */
[----:B------:R-:W-:Y:S01]  /*34a0*/  PRMT R113, R114, 0x5410, R113 ;  /* 0x0000541072717816 */ /* 0x000fe20000000071 */
[C---:B------:R-:W-:Y:S01]  /*34b0*/  FMUL.FTZ R120, R55.reuse, R116 ;  /* 0x0000007437787220 */ /* 0x040fe20000410000 */
[----:B------:R-:W-:Y:S01]  /*34c0*/  FMUL.FTZ R122, R54, R118 ;  /* 0x00000076367a7220 */ /* 0x000fe20000410000 */
[-C--:B------:R-:W-:Y:S01]  /*34d0*/  FMUL.FTZ R119, R55, R112.reuse ;  /* 0x0000007037777220 */ /* 0x080fe20000410000 */
[----:B------:R-:W-:Y:S01]  /*34e0*/  LOP3.LUT R55, R32, 0xffff0000, RZ, 0xc0, !PT ;  /* 0xffff000020377812 */ /* 0x000fe200078ec0ff */
[----:B------:R-:W-:Y:S01]  /*34f0*/  IMAD.U32 R114, R113, 0x10000, RZ ;  /* 0x0001000071727824 */ /* 0x000fe200078e00ff */
[----:B------:R-:W-:Y:S01]  /*3500*/  LOP3.LUT R117, R117, 0xffff0000, RZ, 0xc0, !PT ;  /* 0xffff000075757812 */ /* 0x000fe200078ec0ff */
[----:B------:R-:W-:Y:S01]  /*3510*/  FFMA.FTZ R32, R111, R112, -R120 ;  /* 0x000000706f207223 */ /* 0x000fe20000010878 */
[----:B------:R-:W-:Y:S01]  /*3520*/  LOP3.LUT R113, R113, 0xffff0000, RZ, 0xc0, !PT ;  /* 0xffff000071717812 */ /* 0x000fe200078ec0ff */
[----:B------:R-:W-:Y:S01]  /*3530*/  FFMA.FTZ R119, R111, R116, R119 ;  /* 0x000000746f777223 */ /* 0x000fe20000010077 */
[----:B------:R-:W-:Y:S01]  /*3540*/  FMUL.FTZ R116, R54, R114 ;  /* 0x0000007236747220 */ /* 0x000fe20000410000 */
[----:B------:R-:W-:-:S02]  /*3550*/  IMAD.U32 R112, R115, 0x10000, RZ ;  /* 0x0001000073707824 */ /* 0x000fc400078e00ff */
[----:B------:R-:W-:Y:S01]  /*3560*/  FFMA.FTZ R122, R53, R114, -R122 ;  /* 0x00000072357a7223 */ /* 0x000fe2000001087a */
[----:B------:R-:W-:Y:S02]  /*3570*/  IMAD.U32 R54, R35, 0x10000, RZ ;  /* 0x0001000023367824 */ /* 0x000fe400078e00ff */
[C---:B------:R-:W-:Y:S01]  /*3580*/  FMUL.FTZ R35, R52.reuse, R117 ;  /* 0x0000007534237220 */ /* 0x040fe20000410000 */
[-C--:B------:R-:W-:Y:S01]  /*3590*/  FMUL.FTZ R114, R52, R113.reuse ;  /* 0x0000007134727220 */ /* 0x080fe20000410000 */
[C---:B------:R-:W-:Y:S01]  /*35a0*/  FMUL.FTZ R52, R55.reuse, R112 ;  /* 0x0000007037347220 */ /* 0x040fe20000410000 */
        /* <DEDUP_REMOVED lines=9> */
[----:B------:R-:W-:-:S07]  /*3640*/  F2FP.BF16.F32.PACK_AB R32, R55, R52 ;  /* 0x000000343720723e */ /* 0x000fce00000010ff */
.L_x_13915:
[----:B------:R-:W-:Y:S05]  /*3650*/  BSYNC B3 ;  /* 0x0000000000037941 */ /* 0x000fea0003800000 */
.L_x_13914:
[----:B--2---:R1:W-:Y:S02]  /*3660*/  STG.E.128 desc[UR40][R42.64], R32 ;  /* 0x000000202a007986 */ /* 0x0043e4000c101d28 */
.L_x_13913:
[----:B------:R-:W-:Y:S05]  /*3670*/  BSYNC B2 ;  /* 0x0000000000027941 */ /* 0x000fea0003800000 */
.L_x_13912:
[----:B------:R-:W-:Y:S05]  /*3680*/  @P2 BRA `(.L_x_13911) ;  /* 0x0000000000cc2947 */ /* 0x000fea0003800000 */
[----:B-1----:R1:W2:Y:S01]  /*3690*/  LDS.128 R32, [R103] ;  /* 0x0000000067207984 */ /* 0x0022a20000000c00 */
[----:B------:R-:W-:Y:S01]  /*36a0*/  ISETP.GE.AND P4, PT, R204, R102, PT ;  /* 0x00000066cc00720c */ /* 0x000fe20003f86270 */
[----:B------:R-:W-:-:S12]  /*36b0*/  BSSY B2, `(.L_x_13916) ;  /* 0x000002f000027945 */ /* 0x000fd80003800000 */
[----:B-1----:R-:W-:Y:S05]  /*36c0*/  @P4 BRA `(.L_x_13917) ;  /* 0x0000000000b44947 */ /* 0x002fea0003800000 */
[----:B------:R-:W-:Y:S02]  /*36d0*/  SHF.R.U64 R111, R48, 0x10, R49 ;  /* 0x00000010306f7819 */ /* 0x000fe40000001231 */
[--C-:B------:R-:W-:Y:S01]  /*36e0*/  SHF.R.U64 R52, R50, 0x10, R51.reuse ;  /* 0x0000001032347819 */ /* 0x100fe20000001233 */
[----:B--2---:R-:W-:Y:S01]  /*36f0*/  IMAD.U32 R50, R34, 0x10000, RZ ;  /* 0x0001000022327824 */ /* 0x004fe200078e00ff */
        /* <DEDUP_REMOVED lines=12> */
[----:B------:R-:W-:Y:S01]  /*37c0*/  LOP3.LUT R51, R34, 0xffff0000, RZ, 0xc0, !PT ;  /* 0xffff000022337812 */ /* 0x000fe200078ec0ff */
[C---:B------:R-:W-:Y:S01]  /*37d0*/  IMAD.U32 R34, R35.reuse, 0x10000, RZ ;  /* 0x0001000023227824 */ /* 0x040fe200078e00ff */
[----:B------:R-:W-:Y:S01]  /*37e0*/  LOP3.LUT R48, R35, 0xffff0000, RZ, 0xc0, !PT ;  /* 0xffff000023307812 */ /* 0x000fe200078ec0ff */
[----:B------:R-:W-:-:S02]  /*37f0*/  IMAD.U32 R35, R33, 0x10000, RZ ;  /* 0x0001000021237824 */ /* 0x000fc400078e00ff */
[C---:B------:R-:W-:Y:S01]  /*3800*/  FMUL.FTZ R116, R49.reuse, R112 ;  /* 0x0000007031747220 */ /* 0x040fe20000410000 */
[----:B------:R-:W-:Y:S02]  /*3810*/  IMAD.U32 R33, R32, 0x10000, RZ ;  /* 0x0001000020217824 */ /* 0x000fe400078e00ff */
        /* <DEDUP_REMOVED lines=24> */
.L_x_13917:
[----:B------:R-:W-:Y:S05]  /*39a0*/  BSYNC B2 ;  /* 0x0000000000027941 */ /* 0x000fea0003800000 */
.L_x_13916:
[----:B--2---:R2:W-:Y:S02]  /*39b0*/  STG.E.128 desc[UR40][R42.64+0x40], R32 ;  /* 0x000040202a007986 */ /* 0x0045e4000c101d28 */
.L_x_13911:
[----:B------:R-:W-:Y:S05]  /*39c0*/  BSYNC B1 ;  /* 0x0000000000017941 */ /* 0x000fea0003800000 */
.L_x_13910:
        /* <DEDUP_REMOVED lines=10> */
[--C-:B------:R-:W-:Y:S02]  /*3a70*/  SHF.R.U32.HI R48, RZ, 0x10, R45.reuse ;  /* 0x00000010ff307819 */ /* 0x100fe4000001162d */
[----:B------:R-:W-:Y:S02]  /*3a80*/  PRMT R105, R105, 0x5410, R46 ;  /* 0x0000541069697816 */ /* 0x000fe4000000002e */
[----:B------:R-:W-:Y:S01]  /*3a90*/  SHF.R.U64 R51, R44, 0x10, R45 ;  /* 0x000000102c337819 */ /* 0x000fe2000000122d */
[----:B------:R-:W-:Y:S01]  /*3aa0*/  IMAD.U32 R44, R35, 0x10000, RZ ;  /* 0x00010000232c7824 */ /* 0x000fe200078e00ff */
[----:B------:R-:W-:-:S02]  /*3ab0*/  PRMT R109, R109, 0x5410, R48 ;  /* 0x000054106d6d7816 */ /* 0x000fc40000000030 */
[----:B------:R-:W-:Y:S01]  /*3ac0*/  PRMT R108, R108, 0x5410, R49 ;  /* 0x000054106c6c7816 */ /* 0x000fe20000000031 */
[----:B------:R-:W-:Y:S01]  /*3ad0*/  IMAD.U32 R49, R105, 0x10000, RZ ;  /* 0x0001000069317824 */ /* 0x000fe200078e00ff */
[----:B------:R-:W-:Y:S01]  /*3ae0*/  LOP3.LUT R43, R34, 0xffff0000, RZ, 0xc0, !PT ;  /* 0xffff0000222b7812 */ /* 0x000fe200078ec0ff */
[----:B------:R-:W-:Y:S01]  /*3af0*/  IMAD.U32 R47, R109, 0x10000, RZ ;  /* 0x000100006d2f7824 */ /* 0x000fe200078e00ff */
[----:B------:R-:W-:Y:S01]  /*3b00*/  LOP3.LUT R45, R35, 0xffff0000, RZ, 0xc0, !PT ;  /* 0xffff0000232d7812 */ /* 0x000fe200078ec0ff */
[----:B------:R-:W-:Y:S01]  /*3b10*/  IMAD.U32 R34, R33, 0x10000, RZ ;  /* 0x0001000021227824 */ /* 0x000fe200078e00ff */
[----:B------:R-:W-:Y:S01]  /*3b20*/  PRMT R110, R110, 0x5410, R51 ;  /* 0x000054106e6e7816 */ /* 0x000fe20000000033 */
[----:B------:R-:W-:Y:S01]  /*3b30*/  FMUL.FTZ R53, R43, R49 ;  /* 0x000000312b357220 */ /* 0x000fe20000410000 */
[----:B------:R-:W-:Y:S01]  /*3b40*/  LOP3.LUT R35, R33, 0xffff0000, RZ, 0xc0, !PT ;  /* 0xffff000021237812 */ /* 0x000fe200078ec0ff */
[-C--:B------:R-:W-:Y:S01]  /*3b50*/  FMUL.FTZ R43, R43, R47.reuse ;  /* 0x0000002f2b2b7220 */ /* 0x080fe20000410000 */
[----:B------:R-:W-:Y:S01]  /*3b60*/  LOP3.LUT R48, R108, 0xffff0000, RZ, 0xc0, !PT ;  /* 0xffff00006c307812 */ /* 0x000fe200078ec0ff */
[----:B------:R-:W-:Y:S01]  /*3b70*/  IMAD.U32 R33, R32, 0x10000, RZ ;  /* 0x0001000020217824 */ /* 0x000fe200078e00ff */
[----:B------:R-:W-:Y:S01]  /*3b80*/  LOP3.LUT R46, R110, 0xffff0000, RZ, 0xc0, !PT ;  /* 0xffff00006e2e7812 */ /* 0x000fe200078ec0ff */
[----:B------:R-:W-:Y:S01]  /*3b90*/  FFMA.FTZ R53, R42, R47, -R53 ;  /* 0x0000002f2a357223 */ /* 0x000fe20000010835 */
[----:B------:R-:W-:Y:S01]  /*3ba0*/  LOP3.LUT R105, R105, 0xffff0000, RZ, 0xc0, !PT ;  /* 0xffff000069697812 */ /* 0x000fe200078ec0ff */
[----:B------:R-:W-:Y:S01]  /*3bb0*/  FMUL.FTZ R51, R35, R48 ;  /* 0x0000003023337220 */ /* 0x000fe20000410000 */
[----:B------:R-:W-:Y:S01]  /*3bc0*/  LOP3.LUT R109, R109, 0xffff0000, RZ, 0xc0, !PT ;  /* 0xffff00006d6d7812 */ /* 0x000fe200078ec0ff */
        /* <DEDUP_REMOVED lines=21> */
.L_x_13922:
[----:B------:R-:W-:Y:S05]  /*3d20*/  BSYNC B2 ;  /* 0x0000000000027941 */ /* 0x000fea0003800000 */
.L_x_13921:
[----:B--2---:R3:W-:Y:S02]  /*3d30*/  STG.E.128 desc[UR40][R40.64], R32 ;  /* 0x0000002028007986 */ /* 0x0047e4000c101d28 */
.L_x_13920:
[----:B------:R-:W-:Y:S05]  /*3d40*/  BSYNC B1 ;  /* 0x0000000000017941 */ /* 0x000fea0003800000 */
.L_x_13919:
        /* <DEDUP_REMOVED lines=51> */
.L_x_13924:
[----:B------:R-:W-:Y:S05]  /*4080*/  BSYNC B1 ;  /* 0x0000000000017941 */ /* 0x000fea0003800000 */
.L_x_13923:
[----:B--2---:R4:W-:Y:S01]  /*4090*/  STG.E.128 desc[UR40][R40.64+0x40], R32 ;  /* 0x0000402028007986 */ /* 0x0049e2000c101d28 */
[----:B------:R-:W-:Y:S05]  /*40a0*/  BRA `(.L_x_13918) ;  /* 0x0000001400c07947 */ /* 0x000fea0003800000 */
.L_x_13902:
        /* <DEDUP_REMOVED lines=73> */
.L_x_13925:
        /* <DEDUP_REMOVED lines=9> */
.L_x_14215:
[----:B------:R-:W-:Y:S05]  /*45d0*/  BSYNC B1 ;  /* 0x0000000000017941 */ /* 0x000fea0003800000 */
.L_x_13926:
        /* <DEDUP_REMOVED lines=31> */
[----:B------:R-:W-:Y:S01]  /*47d0*/  LOP3.LUT R53, R53, 0xffff0000, RZ, 0xc0, !PT ;  /* 0xffff000035357812 */ /* 0x000fe200078ec0ff */
[C---:B------:R-:W-:Y:S01]  /*47e0*/  IMAD.U32 R128, R117.reuse, 0x10000, RZ ;  /* 0x0001000075807824 */ /* 0x040fe200078e00ff */
[----:B------:R-:W-:Y:S01]  /*47f0*/  LOP3.LUT R117, R117, 0xffff0000, RZ, 0xc0, !PT ;  /* 0xffff000075757812 */ /* 0x000fe200078ec0ff */
[C---:B------:R-:W-:Y:S01]  /*4800*/  IMAD.U32 R118, R116.reuse, 0x10000, RZ ;  /* 0x0001000074767824 */ /* 0x040fe200078e00ff */
[----:B------:R-:W-:Y:S01]  /*4810*/  LOP3.LUT R116, R116, 0xffff0000, RZ, 0xc0, !PT ;  /* 0xffff000074747812 */ /* 0x000fe200078ec0ff */
[C---:B------:R-:W-:Y:S01]  /*4820*/  FMUL.FTZ R130, R113.reuse, R128 ;  /* 0x0000008071827220 */ /* 0x040fe20000410000 */
[----:B------:R-:W-:Y:S01]  /*4830*/  SHF.R.U64 R32, R32, 0x10, R33 ;  /* 0x0000001020207819 */ /* 0x000fe20000001221 */
[-C--:B------:R-:W-:Y:S01]  /*4840*/  FMUL.FTZ R119, R113, R118.reuse ;  /* 0x0000007671777220 */ /* 0x080fe20000410000 */
[----:B------:R-:W-:Y:S01]  /*4850*/  SHF.R.U64 R37, R36, 0x10, R37 ;  /* 0x0000001024257819 */ /* 0x000fe20000001225 */
[----:B------:R-:W-:Y:S01]  /*4860*/  FFMA.FTZ R113, R115, R118, -R130 ;  /* 0x0000007673717223 */ /* 0x000fe20000010882 */
[----:B------:R-:W-:Y:S01]  /*4870*/  LOP3.LUT R118, R49, 0xffff0000, RZ, 0xc0, !PT ;  /* 0xffff000031767812 */ /* 0x000fe200078ec0ff */
[----:B------:R-:W-:Y:S01]  /*4880*/  FFMA.FTZ R115, R115, R128, R119 ;  /* 0x0000008073737223 */ /* 0x000fe20000010077 */
[C---:B------:R-:W-:Y:S01]  /*4890*/  FMUL.FTZ R49, R53.reuse, R117 ;  /* 0x0000007535317220 */ /* 0x040fe20000410000 */
[----:B------:R-:W-:Y:S01]  /*48a0*/  FMUL.FTZ R128, R53, R116 ;  /* 0x0000007435807220 */ /* 0x000fe20000410000 */
[----:B------:R-:W-:Y:S01]  /*48b0*/  SHF.R.U32.HI R53, RZ, 0x10, R39 ;  /* 0x00000010ff357819 */ /* 0x000fe20000011627 */
[----:B------:R-:W-:-:S02]  /*48c0*/  IMAD.U32 R119, R51, 0x10000, RZ ;  /* 0x0001000033777824 */ /* 0x000fc400078e00ff */
[C---:B------:R-:W-:Y:S01]  /*48d0*/  FFMA.FTZ R116, R118.reuse, R116, -R49 ;  /* 0x0000007476747223 */ /* 0x040fe20000010831 */
[----:B------:R-:W-:Y:S01]  /*48e0*/  SHF.R.U32.HI R49, RZ, 0x10, R35 ;  /* 0x00000010ff317819 */ /* 0x000fe20000011623 */
[----:B------:R-:W-:Y:S01]  /*48f0*/  FFMA.FTZ R118, R118, R117, R128 ;  /* 0x0000007576767223 */ /* 0x000fe20000010080 */
[----:B------:R-:W-:Y:S01]  /*4900*/  PRMT R53, R132, 0x5410, R53 ;  /* 0x0000541084357816 */ /* 0x000fe20000000035 */
[----:B------:R-:W-:Y:S01]  /*4910*/  IMAD.U32 R117, R55, 0x10000, RZ ;  /* 0x0001000037757824 */ /* 0x000fe200078e00ff */
[----:B------:R-:W-:Y:S01]  /*4920*/  PRMT R49, R131, 0x5410, R49 ;  /* 0x0000541083317816 */ /* 0x000fe20000000031 */
[----:B------:R-:W-:Y:S01]  /*4930*/  IMAD.U32 R36, R52, 0x10000, RZ ;  /* 0x0001000034247824 */ /* 0x000fe200078e00ff */
[----:B------:R-:W-:Y:S01]  /*4940*/  LOP3.LUT R55, R55, 0xffff0000, RZ, 0xc0, !PT ;  /* 0xffff000037377812 */ /* 0x000fe200078ec0ff */
[----:B------:R-:W-:Y:S01]  /*4950*/  IMAD.U32 R130, R53, 0x10000, RZ ;  /* 0x0001000035827824 */ /* 0x000fe200078e00ff */
[----:B------:R-:W-:Y:S01]  /*4960*/  PRMT R37, R133, 0x5410, R37 ;  /* 0x0000541085257816 */ /* 0x000fe20000000025 */
[----:B------:R-:W-:Y:S01]  /*4970*/  IMAD.U32 R128, R49, 0x10000, RZ ;  /* 0x0001000031807824 */ /* 0x000fe200078e00ff */
[----:B------:R-:W-:Y:S01]  /*4980*/  LOP3.LUT R51, R51, 0xffff0000, RZ, 0xc0, !PT ;  /* 0xffff000033337812 */ /* 0x000fe200078ec0ff */
[----:B------:R-:W-:Y:S01]  /*4990*/  FMUL.FTZ R132, R117, R130 ;  /* 0x0000008275847220 */ /* 0x000fe20000410000 */
[----:B------:R-:W-:-:S02]  /*49a0*/  IMAD.U32 R33, R48, 0x10000, RZ ;  /* 0x0001000030217824 */ /* 0x000fc400078e00ff */
[-C--:B------:R-:W-:Y:S01]  /*49b0*/  FMUL.FTZ R131, R117, R128.reuse ;  /* 0x0000008075837220 */ /* 0x080fe20000410000 */
[----:B------:R-:W-:Y:S01]  /*49c0*/  LOP3.LUT R52, R52, 0xffff0000, RZ, 0xc0, !PT ;  /* 0xffff000034347812 */ /* 0x000fe200078ec0ff */
[----:B------:R-:W-:Y:S01]  /*49d0*/  FFMA.FTZ R117, R119, R128, -R132 ;  /* 0x0000008077757223 */ /* 0x000fe20000010884 */
[----:B------:R-:W-:Y:S01]  /*49e0*/  LOP3.LUT R128, R53, 0xffff0000, RZ, 0xc0, !PT ;  /* 0xffff000035807812 */ /* 0x000fe200078ec0ff */
[----:B------:R-:W-:Y:S01]  /*49f0*/  FFMA.FTZ R119, R119, R130, R131 ;  /* 0x0000008277777223 */ /* 0x000fe20000010083 */
[----:B------:R-:W-:Y:S02]  /*4a00*/  PRMT R53, R121, 0x5432, R32 ;  /* 0x0000543279357816 */ /* 0x000fe40000000020 */
[----:B------:R-:W-:Y:S01]  /*4a10*/  LOP3.LUT R32, R49, 0xffff0000, RZ, 0xc0, !PT ;  /* 0xffff000031207812 */ /* 0x000fe200078ec0ff */
[C---:B------:R-:W-:Y:S01]  /*4a20*/  FMUL.FTZ R130, R55.reuse, R128 ;  /* 0x0000008037827220 */ /* 0x040fe20000410000 */
[----:B------:R-:W-:Y:S01]  /*4a30*/  SHF.R.U64 R39, R38, 0x10, R39 ;  /* 0x0000001026277819 */ /* 0x000fe20000001227 */
[----:B------:R-:W-:Y:S01]  /*4a40*/  IMAD.U32 R38, R54, 0x10000, RZ ;  /* 0x0001000036267824 */ /* 0x000fe200078e00ff */
[----:B------:R-:W-:Y:S01]  /*4a50*/  SHF.R.U64 R34, R34, 0x10, R35 ;  /* 0x0000001022227819 */ /* 0x000fe20000001223 */
[----:B------:R-:W-:Y:S01]  /*4a60*/  FMUL.FTZ R49, R55, R32 ;  /* 0x0000002037317220 */ /* 0x000fe20000410000 */
[----:B------:R-:W-:-:S02]  /*4a70*/  IMAD.U32 R55, R37, 0x10000, RZ ;  /* 0x0001000025377824 */ /* 0x000fc400078e00ff */
[----:B------:R-:W-:Y:S01]  /*4a80*/  FFMA.FTZ R32, R51, R32, -R130 ;  /* 0x0000002033207223 */ /* 0x000fe20000010882 */
[----:B------:R-:W-:Y:S01]  /*4a90*/  LOP3.LUT R37, R37, 0xffff0000, RZ, 0xc0, !PT ;  /* 0xffff000025257812 */ /* 0x000fe200078ec0ff */
[----:B------:R-:W-:Y:S01]  /*4aa0*/  FFMA.FTZ R128, R51, R128, R49 ;  /* 0x0000008033807223 */ /* 0x000fe20000010031 */
[C---:B------:R-:W-:Y:S02]  /*4ab0*/  IMAD.U32 R49, R53.reuse, 0x10000, RZ ;  /* 0x0001000035317824 */ /* 0x040fe400078e00ff */
[----:B------:R-:W-:Y:S01]  /*4ac0*/  FMUL.FTZ R130, R36, R55 ;  /* 0x0000003724827220 */ /* 0x000fe20000410000 */
[----:B------:R-:W-:Y:S01]  /*4ad0*/  LOP3.LUT R48, R48, 0xffff0000, RZ, 0xc0, !PT ;  /* 0xffff000030307812 */ /* 0x000fe200078ec0ff */
[----:B------:R-:W-:Y:S02]  /*4ae0*/  IMAD.U32 R35, R50, 0x10000, RZ ;  /* 0x0001000032237824 */ /* 0x000fe400078e00ff */
[-C--:B------:R-:W-:Y:S01]  /*4af0*/  FMUL.FTZ R132, R36, R49.reuse ;  /* 0x0000003124847220 */ /* 0x080fe20000410000 */
[----:B------:R-:W-:Y:S01]  /*4b00*/  LOP3.LUT R53, R53, 0xffff0000, RZ, 0xc0, !PT ;  /* 0xffff000035357812 */ /* 0x000fe200078ec0ff */
[----:B------:R-:W-:Y:S01]  /*4b10*/  FFMA.FTZ R36, R33, R49, -R130 ;  /* 0x0000003121247223 */ /* 0x000fe20000010882 */
[----:B------:R-:W-:Y:S01]  /*4b20*/  PRMT R39, R129, 0x5410, R39 ;  /* 0x0000541081277816 */ /* 0x000fe20000000027 */
[----:B------:R-:W-:Y:S01]  /*4b30*/  FMUL.FTZ R49, R52, R37 ;  /* 0x0000002534317220 */ /* 0x000fe20000410000 */
[----:B------:R-:W-:Y:S01]  /*4b40*/  PRMT R34, R120, 0x5432, R34 ;  /* 0x0000543278227816 */ /* 0x000fe20000000022 */
[----:B------:R-:W-:Y:S01]  /*4b50*/  FFMA.FTZ R33, R33, R55, R132 ;  /* 0x0000003721217223 */ /* 0x000fe20000010084 */
[-C--:B------:R-:W-:Y:S01]  /*4b60*/  FMUL.FTZ R55, R52, R53.reuse ;  /* 0x0000003534377220 */ /* 0x080fe20000410000 */
[----:B------:R-:W-:Y:S01]  /*4b70*/  FFMA.FTZ R49, R48, R53, -R49 ;  /* 0x0000003530317223 */ /* 0x000fe20000010831 */
[----:B------:R-:W-:Y:S01]  /*4b80*/  LOP3.LUT R54, R54, 0xffff0000, RZ, 0xc0, !PT ;  /* 0xffff000036367812 */ /* 0x000fe200078ec0ff */
[C---:B------:R-:W-:Y:S01]  /*4b90*/  IMAD.U32 R52, R39.reuse, 0x10000, RZ ;  /* 0x0001000027347824 */ /* 0x040fe200078e00ff */
[----:B------:R-:W-:Y:S01]  /*4ba0*/  LOP3.LUT R53, R39, 0xffff0000, RZ, 0xc0, !PT ;  /* 0xffff000027357812 */ /* 0x000fe200078ec0ff */
[C---:B------:R-:W-:Y:S01]  /*4bb0*/  IMAD.U32 R51, R34.reuse, 0x10000, RZ ;  /* 0x0001000022337824 */ /* 0x040fe200078e00ff */
[----:B------:R-:W-:Y:S01]  /*4bc0*/  LOP3.LUT R39, R34, 0xffff0000, RZ, 0xc0, !PT ;  /* 0xffff000022277812 */ /* 0x000fe200078ec0ff */
[----:B------:R-:W-:Y:S01]  /*4bd0*/  FFMA.FTZ R48, R48, R37, R55 ;  /* 0x0000002530307223 */ /* 0x000fe20000010037 */
[----:B------:R-:W-:Y:S01]  /*4be0*/  LOP3.LUT R50, R50, 0xffff0000, RZ, 0xc0, !PT ;  /* 0xffff000032327812 */ /* 0x000fe200078ec0ff */
[-C--:B------:R-:W-:Y:S01]  /*4bf0*/  FMUL.FTZ R34, R38, R52.reuse ;  /* 0x0000003426227220 */ /* 0x080fe20000410000 */
[----:B------:R-:W-:Y:S01]  /*4c00*/  FMUL.FTZ R55, R54, R53 ;  /* 0x0000003536377220 */ /* 0x000fe20000410000 */
        /* <DEDUP_REMOVED lines=17> */
.L_x_13931:
[----:B------:R-:W-:Y:S05]  /*4d20*/  BSYNC B2 ;  /* 0x0000000000027941 */ /* 0x000fea0003800000 */
.L_x_13930:
[----:B------:R-:W-:Y:S02]  /*4d30*/  ISETP.GE.AND P5, PT, R111, R108, PT ;  /* 0x0000006c6f00720c */ /* 0x000fe40003fa6270 */
[----:B------:R-:W-:-:S11]  /*4d40*/  P2R R33, PR, RZ, 0x1 ;  /* 0x00000001ff217803 */ /* 0x000fd60000000000 */
[--C-:B------:R-:W-:Y:S02]  /*4d50*/  @!P5 SHF.R.S32.HI R32, RZ, 0x1f, R111.reuse ;  /* 0x0000001fff20d819 */ /* 0x100fe4000001146f */
[----:B------:R-:W-:-:S04]  /*4d60*/  @!P5 IADD3 R104, P0, P6, R4, R104, R111 ;  /* 0x000000680468d210 */ /* 0x000fc80007e1e06f */
[----:B------:R-:W-:Y:S02]  /*4d70*/  @!P5 IADD3.X R114, R61, R114, R32, P0, P6 ;  /* 0x000000723d72d210 */ /* 0x000fe400007ec420 */
[-C--:B------:R-:W-:Y:S02]  /*4d80*/  LEA R32, P6, R109, R98.reuse, 0x1 ;  /* 0x000000626d207211 */ /* 0x080fe400078c08ff */
[----:B------:R-:W-:Y:S02]  /*4d90*/  ISETP.NE.AND P0, PT, R33, RZ, PT ;  /* 0x000000ff2100720c */ /* 0x000fe40003f05270 */
[----:B------:R-:W-:Y:S02]  /*4da0*/  LEA.HI.X R33, R109, R99, R112, 0x1, P6 ;  /* 0x000000636d217211 */ /* 0x000fe400030f0c70 */
[----:B------:R-:W-:-:S03]  /*4db0*/  @!P5 LEA R34, P6, R104, R98, 0x1 ;  /* 0x000000626822d211 */ /* 0x000fc600078c08ff */
[----:B-1----:R1:W-:Y:S01]  /*4dc0*/  STG.E.128 desc[UR40][R32.64], R48 ;  /* 0x0000003020007986 */ /* 0x0023e2000c101d28 */
[----:B------:R-:W-:-:S05]  /*4dd0*/  @!P5 LEA.HI.X R35, R104, R99, R114, 0x1, P6 ;  /* 0x000000636823d211 */ /* 0x000fca00030f0c72 */
[----:B--2---:R1:W-:Y:S04]  /*4de0*/  @!P5 STG.E.128 desc[UR40][R34.64], R52 ;  /* 0x000000342200d986 */ /* 0x0043e8000c101d28 */
.L_x_13929:
[----:B------:R-:W-:Y:S05]  /*4df0*/  BSYNC B1 ;  /* 0x0000000000017941 */ /* 0x000fea0003800000 */
.L_x_13928:
        /* <DEDUP_REMOVED lines=32> */
[----:B------:R-:W-:Y:S01]  /*5000*/  SHF.R.U32.HI R103, RZ, 0x10, R47 ;  /* 0x00000010ff677819 */ /* 0x000fe2000001162f */
[----:B------:R-:W-:Y:S01]  /*5010*/  IMAD.U32 R53, R124, 0x10000, RZ ;  /* 0x000100007c357824 */ /* 0x000fe200078e00ff */
[----:B------:R-:W-:-:S02]  /*5020*/  SHF.R.U32.HI R102, RZ, 0x10, R43 ;  /* 0x00000010ff667819 */ /* 0x000fc4000001162b */
[----:B------:R-:W-:Y:S02]  /*5030*/  SHF.R.U64 R54, R44, 0x10, R45 ;  /* 0x000000102c367819 */ /* 0x000fe4000000122d */
[----:B------:R-:W-:Y:S01]  /*5040*/  SHF.R.U64 R55, R46, 0x10, R47 ;  /* 0x000000102e377819 */ /* 0x000fe2000000122f */
[C---:B------:R-:W-:Y:S01]  /*5050*/  IMAD.U32 R47, R39.reuse, 0x10000, RZ ;  /* 0x00010000272f7824 */ /* 0x040fe200078e00ff */
[----:B------:R-:W-:Y:S01]  /*5060*/  LOP3.LUT R45, R39, 0xffff0000, RZ, 0xc0, !PT ;  /* 0xffff0000272d7812 */ /* 0x000fe200078ec0ff */
[----:B------:R-:W-:Y:S01]  /*5070*/  IMAD.U32 R39, R126, 0x10000, RZ ;  /* 0x000100007e277824 */ /* 0x000fe200078e00ff */
[----:B------:R-:W-:Y:S01]  /*5080*/  PRMT R120, R120, 0x5410, R103 ;  /* 0x0000541078787816 */ /* 0x000fe20000000067 */
[----:B-1----:R-:W-:Y:S01]  /*5090*/  IMAD.U32 R46, R35, 0x10000, RZ ;  /* 0x00010000232e7824 */ /* 0x002fe200078e00ff */
[----:B------:R-:W-:Y:S01]  /*50a0*/  PRMT R121, R121, 0x5410, R102 ;  /* 0x0000541079797816 */ /* 0x000fe20000000066 */
[----:B------:R-:W-:Y:S01]  /*50b0*/  FMUL.FTZ R103, R52, R39 ;  /* 0x0000002734677220 */ /* 0x000fe20000410000 */
[----:B------:R-:W-:Y:S01]  /*50c0*/  SHF.R.U64 R104, R42, 0x10, R43 ;  /* 0x000000102a687819 */ /* 0x000fe2000000122b */
[----:B------:R-:W-:Y:S01]  /*50d0*/  IMAD.U32 R42, R33, 0x10000, RZ ;  /* 0x00010000212a7824 */ /* 0x000fe200078e00ff */
[----:B------:R-:W-:Y:S01]  /*50e0*/  PRMT R122, R122, 0x5410, R55 ;  /* 0x000054107a7a7816 */ /* 0x000fe20000000037 */
[----:B------:R-:W-:Y:S01]  /*50f0*/  FMUL.FTZ R55, R52, R53 ;  /* 0x0000003534377220 */ /* 0x000fe20000410000 */
[----:B------:R-:W-:Y:S01]  /*5100*/  PRMT R123, R123, 0x5410, R54 ;  /* 0x000054107b7b7816 */ /* 0x000fe20000000036 */
[----:B------:R-:W-:Y:S01]  /*5110*/  IMAD.U32 R54, R120, 0x10000, RZ ;  /* 0x0001000078367824 */ /* 0x000fe200078e00ff */
[----:B------:R-:W-:Y:S01]  /*5120*/  SHF.R.U64 R110, R40, 0x10, R41 ;  /* 0x00000010286e7819 */ /* 0x000fe20000001229 */
[----:B------:R-:W-:-:S02]  /*5130*/  IMAD.U32 R52, R121, 0x10000, RZ ;  /* 0x0001000079347824 */ /* 0x000fc400078e00ff */
[C---:B------:R-:W-:Y:S01]  /*5140*/  FFMA.FTZ R39, R42.reuse, R39, -R55 ;  /* 0x000000272a277223 */ /* 0x040fe20000010837 */
[----:B------:R-:W-:Y:S01]  /*5150*/  FFMA.FTZ R42, R42, R53, R103 ;  /* 0x000000352a2a7223 */ /* 0x000fe20000010067 */
[----:B------:R-:W-:Y:S01]  /*5160*/  LOP3.LUT R44, R37, 0xffff0000, RZ, 0xc0, !PT ;  /* 0xffff0000252c7812 */ /* 0x000fe200078ec0ff */
[C---:B------:R-:W-:Y:S01]  /*5170*/  FMUL.FTZ R53, R47.reuse, R54 ;  /* 0x000000362f357220 */ /* 0x040fe20000410000 */
[----:B------:R-:W-:Y:S01]  /*5180*/  LOP3.LUT R124, R124, 0xffff0000, RZ, 0xc0, !PT ;  /* 0xffff00007c7c7812 */ /* 0x000fe200078ec0ff */
[-C--:B------:R-:W-:Y:S01]  /*5190*/  FMUL.FTZ R55, R47, R52.reuse ;  /* 0x000000342f377220 */ /* 0x080fe20000410000 */
[----:B------:R-:W-:Y:S01]  /*51a0*/  LOP3.LUT R120, R120, 0xffff0000, RZ, 0xc0, !PT ;  /* 0xffff000078787812 */ /* 0x000fe200078ec0ff */
[----:B------:R-:W-:Y:S01]  /*51b0*/  FFMA.FTZ R47, R46, R52, -R53 ;  /* 0x000000342e2f7223 */ /* 0x000fe20000010835 */
[----:B------:R-:W-:Y:S01]  /*51c0*/  PRMT R127, R127, 0x5410, R110 ;  /* 0x000054107f7f7816 */ /* 0x000fe2000000006e */
[----:B------:R-:W-:Y:S01]  /*51d0*/  FMUL.FTZ R102, R44, R124 ;  /* 0x0000007c2c667220 */ /* 0x000fe20000410000 */
[----:B------:R-:W-:Y:S01]  /*51e0*/  LOP3.LUT R126, R126, 0xffff0000, RZ, 0xc0, !PT ;  /* 0xffff00007e7e7812 */ /* 0x000fe200078ec0ff */
[----:B------:R-:W-:Y:S01]  /*51f0*/  FFMA.FTZ R55, R46, R54, R55 ;  /* 0x000000362e377223 */ /* 0x000fe20000010037 */
[----:B------:R-:W-:Y:S01]  /*5200*/  LOP3.LUT R43, R33, 0xffff0000, RZ, 0xc0, !PT ;  /* 0xffff0000212b7812 */ /* 0x000fe200078ec0ff */
[C---:B------:R-:W-:Y:S01]  /*5210*/  IMAD.U32 R37, R36.reuse, 0x10000, RZ ;  /* 0x0001000024257824 */ /* 0x040fe200078e00ff */
[----:B------:R-:W-:Y:S01]  /*5220*/  LOP3.LUT R41, R35, 0xffff0000, RZ, 0xc0, !PT ;  /* 0xffff000023297812 */ /* 0x000fe200078ec0ff */
[----:B------:R-:W-:Y:S01]  /*5230*/  FMUL.FTZ R54, R45, R120 ;  /* 0x000000782d367220 */ /* 0x000fe20000410000 */
[----:B------:R-:W-:Y:S01]  /*5240*/  LOP3.LUT R52, R121, 0xffff0000, RZ, 0xc0, !PT ;  /* 0xffff000079347812 */ /* 0x000fe200078ec0ff */
[----:B------:R-:W-:Y:S01]  /*5250*/  IMAD.U32 R53, R123, 0x10000, RZ ;  /* 0x000100007b357824 */ /* 0x000fe200078e00ff */
[----:B------:R-:W-:Y:S01]  /*5260*/  LOP3.LUT R36, R36, 0xffff0000, RZ, 0xc0, !PT ;  /* 0xffff000024247812 */ /* 0x000fe200078ec0ff */
[----:B------:R-:W-:Y:S01]  /*5270*/  IMAD.U32 R46, R127, 0x10000, RZ ;  /* 0x000100007f2e7824 */ /* 0x000fe200078e00ff */
[----:B------:R-:W-:Y:S01]  /*5280*/  PRMT R125, R125, 0x5410, R104 ;  /* 0x000054107d7d7816 */ /* 0x000fe20000000068 */
[-C--:B------:R-:W-:Y:S01]  /*5290*/  FMUL.FTZ R104, R44, R126.reuse ;  /* 0x0000007e2c687220 */ /* 0x080fe20000410000 */
[----:B------:R-:W-:Y:S01]  /*52a0*/  LOP3.LUT R123, R123, 0xffff0000, RZ, 0xc0, !PT ;  /* 0xffff00007b7b7812 */ /* 0x000fe200078ec0ff */
[----:B------:R-:W-:Y:S01]  /*52b0*/  FFMA.FTZ R44, R43, R126, -R102 ;  /* 0x0000007e2b2c7223 */ /* 0x000fe20000010866 */
[----:B------:R-:W-:-:S02]  /*52c0*/  IMAD.U32 R40, R32, 0x10000, RZ ;  /* 0x0001000020287824 */ /* 0x000fc400078e00ff */
[-C--:B------:R-:W-:Y:S01]  /*52d0*/  FMUL.FTZ R102, R45, R52.reuse ;  /* 0x000000342d667220 */ /* 0x080fe20000410000 */
[----:B------:R-:W-:Y:S01]  /*52e0*/  FFMA.FTZ R54, R41, R52, -R54 ;  /* 0x0000003429367223 */ /* 0x000fe20000010836 */
[----:B------:R-:W-:Y:S01]  /*52f0*/  LOP3.LUT R32, R32, 0xffff0000, RZ, 0xc0, !PT ;  /* 0xffff000020207812 */ /* 0x000fe200078ec0ff */
[----:B------:R-:W-:Y:S01]  /*5300*/  FMUL.FTZ R45, R37, R53 ;  /* 0x00000035252d7220 */ /* 0x000fe20000410000 */
[----:B------:R-:W-:Y:S01]  /*5310*/  LOP3.LUT R127, R127, 0xffff0000, RZ, 0xc0, !PT ;  /* 0xffff00007f7f7812 */ /* 0x000fe200078ec0ff */
[-C--:B------:R-:W-:Y:S01]  /*5320*/  FMUL.FTZ R52, R37, R46.reuse ;  /* 0x0000002e25347220 */ /* 0x080fe20000410000 */
[----:B------:R-:W-:Y:S01]  /*5330*/  FMUL.FTZ R37, R36, R123 ;  /* 0x0000007b24257220 */ /* 0x000fe20000410000 */
[----:B------:R-:W-:Y:S01]  /*5340*/  FFMA.FTZ R45, R40, R46, -R45 ;  /* 0x0000002e282d7223 */ /* 0x000fe2000001082d */
[----:B------:R-:W-:Y:S02]  /*5350*/  IMAD.U32 R33, R34, 0x10000, RZ ;  /* 0x0001000022217824 */ /* 0x000fe400078e00ff */
[----:B------:R-:W-:Y:S01]  /*5360*/  FFMA.FTZ R52, R40, R53, R52 ;  /* 0x0000003528347223 */ /* 0x000fe20000010034 */
[----:B------:R-:W-:Y:S01]  /*5370*/  LOP3.LUT R35, R34, 0xffff0000, RZ, 0xc0, !PT ;  /* 0xffff000022237812 */ /* 0x000fe200078ec0ff */
[----:B------:R-:W-:Y:S01]  /*5380*/  FFMA.FTZ R102, R41, R120, R102 ;  /* 0x0000007829667223 */ /* 0x000fe20000010066 */
[----:B------:R-:W-:Y:S01]  /*5390*/  FFMA.FTZ R40, R32, R127, -R37 ;  /* 0x0000007f20287223 */ /* 0x000fe20000010825 */
[----:B------:R-:W-:-:S02]  /*53a0*/  IMAD.U32 R34, R38, 0x10000, RZ ;  /* 0x0001000026227824 */ /* 0x000fc400078e00ff */
[----:B------:R-:W-:Y:S01]  /*53b0*/  FMUL.FTZ R41, R36, R127 ;  /* 0x0000007f24297220 */ /* 0x000fe20000410000 */
[----:B------:R-:W-:Y:S01]  /*53c0*/  IMAD.U32 R37, R122, 0x10000, RZ ;  /* 0x000100007a257824 */ /* 0x000fe200078e00ff */
[----:B------:R-:W-:Y:S01]  /*53d0*/  LOP3.LUT R38, R38, 0xffff0000, RZ, 0xc0, !PT ;  /* 0xffff000026267812 */ /* 0x000fe200078ec0ff */
[C---:B------:R-:W-:Y:S01]  /*53e0*/  IMAD.U32 R36, R125.reuse, 0x10000, RZ ;  /* 0x000100007d247824 */ /* 0x040fe200078e00ff */
[----:B------:R-:W-:Y:S01]  /*53f0*/  LOP3.LUT R122, R122, 0xffff0000, RZ, 0xc0, !PT ;  /* 0xffff00007a7a7812 */ /* 0x000fe200078ec0ff */
[----:B------:R-:W-:Y:S01]  /*5400*/  FFMA.FTZ R41, R32, R123, R41 ;  /* 0x0000007b20297223 */ /* 0x000fe20000010029 */
[----:B------:R-:W-:Y:S01]  /*5410*/  LOP3.LUT R125, R125, 0xffff0000, RZ, 0xc0, !PT ;  /* 0xffff00007d7d7812 */ /* 0x000fe200078ec0ff */
[C---:B------:R-:W-:Y:S01]  /*5420*/  FMUL.FTZ R32, R34.reuse, R37 ;  /* 0x0000002522207220 */ /* 0x040fe20000410000 */
[----:B------:R-:W-:Y:S01]  /*5430*/  FMUL.FTZ R34, R34, R36 ;  /* 0x0000002422227220 */ /* 0x000fe20000410000 */
        /* <DEDUP_REMOVED lines=18> */
.L_x_13933:
[----:B------:R-:W-:Y:S05]  /*5560*/  BSYNC B1 ;  /* 0x0000000000017941 */ /* 0x000fea0003800000 */
.L_x_13932:
        /* <DEDUP_REMOVED lines=10> */
.L_x_13901:
[----:B------:R-:W-:-:S06]  /*5610*/  UISETP.NE.AND UP0, UPT, UR45, 0x3, UPT ;  /* 0x000000032d00788c */ /* 0x000fcc000bf05270 */
[----:B------:R-:W-:-:S13]  /*5620*/  PLOP3.LUT P3, PT, PT, PT, UP0, 0x80, 0x0 ;  /* 0x000000000000781c */ /* 0x000fda0003f6f008 */
[----:B------:R-:W-:Y:S05]  /*5630*/  @!P3 BRA `(.L_x_13934) ;  /* 0x000000000004b947 */ /* 0x000fea0003800000 */
[----:B------:R-:W-:Y:S01]  /*5640*/  BPT.TRAP 0x1 ;  /* 0x000000040000795c */ /* 0x000fe20000300000 */
.L_x_13934:
[----:B------:R-:W-:Y:S01]  /*5650*/  IMAD R96, R2, 0x8, R18 ;  /* 0x0000000802607824 */ /* 0x000fe200078e0212 */
[----:B------:R-:W-:Y:S01]  /*5660*/  SHF.L.U32 R107, R203, 0x1f, RZ ;  /* 0x0000001fcb6b7819 */ /* 0x000fe200000006ff */
[----:B------:R-:W-:Y:S01]  /*5670*/  IMAD R106, R27, -0x60, R24 ;  /* 0xffffffa01b6a7824 */ /* 0x000fe200078e0218 */
[----:B------:R-:W-:Y:S02]  /*5680*/  BSSY B1, `(.L_x_13935) ;  /* 0x0000004000017945 */ /* 0x000fe40003800000 */
[----:B------:R-:W0:Y:S02]  /*5690*/  SYNCS.PHASECHK.TRANS64.TRYWAIT P4, [R96+URZ+0x22890], R107 ;  /* 0x0228906b600075a7 */ /* 0x000e24000808017f */
[----:B------:R-:W-:Y:S01]  /*56a0*/  VIMNMX R106, R106, 0x60, PT ;  /* 0x000000606a6a7848 */ /* 0x000fe20003fe0100 */
[----:B0-----:R-:W-:Y:S06]  /*56b0*/  @!P4 BRA `(.L_x_13936) ;  /* 0x0000019800b0c947 */ /* 0x001fec0003800000 */
.L_x_14216:
[----:B------:R-:W-:Y:S05]  /*56c0*/  BSYNC B1 ;  /* 0x0000000000017941 */ /* 0x000fea0003800000 */
.L_x_13935:
        /* <DEDUP_REMOVED lines=8> */
.L_x_13938:
[----:B------:R-:W-:Y:S05]  /*5750*/  BSYNC B1 ;  /* 0x0000000000017941 */ /* 0x000fea0003800000 */
.L_x_13937:
[----:B------:R-:W-:Y:S05]  /*5760*/  @P4 BRA `(.L_x_13918) ;  /* 0x0000000000104947 */ /* 0x000fea0003800000 */
[----:B-1----:R-:W1:Y:S04]  /*5770*/  @!P1 LDS.128 R32, [R104+0x2000] ;  /* 0x0020000068209984 */ /* 0x002e680000000c00 */
[----:B------:R-:W2:Y:S04]  /*5780*/  @!P2 LDS.128 R36, [R103+0x2000] ;  /* 0x002000006724a984 */ /* 0x000ea80000000c00 */
[----:B-1----:R1:W-:Y:S04]  /*5790*/  @!P1 STG.E.128 desc[UR40][R40.64], R32 ;  /* 0x0000002028009986 */ /* 0x0023e8000c101d28 */
[----:B--2---:R1:W-:Y:S02]  /*57a0*/  @!P2 STG.E.128 desc[UR40][R40.64+0x40], R36 ;  /* 0x000040242800a986 */ /* 0x0043e4000c101d28 */
.L_x_13918:
[----:B------:R-:W-:Y:S05]  /*57b0*/  BSYNC B0 ;  /* 0x0000000000007941 */ /* 0x000fea0003800000 */
.L_x_13900:
        /* <DEDUP_REMOVED lines=17> */
.L_x_13940:
[----:B------:R-:W-:Y:S05]  /*58d0*/  BSYNC B0 ;  /* 0x0000000000007941 */ /* 0x000fea0003800000 */
.L_x_13939:
[----:B------:R-:W2:Y:S01]  /*58e0*/  SYNCS.PHASECHK.TRANS64.TRYWAIT P3, [R96+URZ+0x228b0], R107 ;  /* 0x0228b06b600075a7 */ /* 0x000ea2000806017f */
[----:B------:R-:W-:Y:S01]  /*58f0*/  ULDC UR43, c[0x0][0x320] ;  /* 0x0000c800002b7ab9 */ /* 0x000fe20000000800 */
[----:B------:R-:W-:Y:S01]  /*5900*/  ULDC.64 UR48, c[0x0][0x328] ;  /* 0x0000ca0000307ab9 */ /* 0x000fe20000000a00 */
[----:B------:R-:W-:Y:S01]  /*5910*/  ULDC.64 UR46, c[0x0][0x318] ;  /* 0x0000c600002e7ab9 */ /* 0x000fe20000000a00 */
[----:B------:R-:W-:Y:S01]  /*5920*/  BSSY B0, `(.L_x_13941) ;  /* 0x0000003000007945 */ /* 0x000fe20003800000 */
[----:B-1----:R-:W-:-:S03]  /*5930*/  IMAD R32, R2, 0x6000, R90 ;  /* 0x0000600002207824 */ /* 0x002fc600078e025a */
[----:B--2---:R-:W-:Y:S05]  /*5940*/  @!P3 BRA `(.L_x_13942) ;  /* 0x000001980020b947 */ /* 0x004fea0003800000 */
.L_x_14217:
[----:B------:R-:W-:Y:S05]  /*5950*/  BSYNC B0 ;  /* 0x0000000000007941 */ /* 0x000fea0003800000 */
.L_x_13941:
        /* <DEDUP_REMOVED lines=39> */
.L_x_13944:
[----:B------:R-:W-:Y:S05]  /*5bd0*/  BSYNC B0 ;  /* 0x0000000000007941 */ /* 0x000fea0003800000 */
.L_x_13943:
        /* <DEDUP_REMOVED lines=37> */
.L_x_13946:
[----:B------:R-:W-:Y:S05]  /*5e30*/  BSYNC B0 ;  /* 0x0000000000007941 */ /* 0x000fea0003800000 */
.L_x_13945:
        /* <DEDUP_REMOVED lines=22> */
.L_x_13895:
[----:B------:R-:W0:Y:S01]  /*5fa0*/  LDC R0, c[0x0][0x448] ;  /* 0x00011200ff007b82 */ /* 0x000e220000000800 */
[----:B------:R-:W-:Y:S02]  /*5fb0*/  VIADD R3, R206, 0x7f ;  /* 0x0000007fce037836 */ /* 0x000fe40000000000 */
[----:B------:R-:W-:Y:S01]  /*5fc0*/  IMAD.MOV.U32 R178, RZ, RZ, RZ ;  /* 0x000000ffffb27224 */ /* 0x000fe200078e00ff */
[----:B0-----:R-:W-:-:S13]  /*5fd0*/  ISETP.NE.AND P1, PT, R0, 0x1, PT ;  /* 0x000000010000780c */ /* 0x001fda0003f25270 */
[----:B------:R-:W0:Y:S08]  /*5fe0*/  @P1 LDC R0, c[0x0][0x44c] ;  /* 0x00011300ff001b82 */ /* 0x000e300000000800 */
[----:B------:R-:W1:Y:S01]  /*5ff0*/  @P1 LDC R5, c[0x0][0x450] ;  /* 0x00011400ff051b82 */ /* 0x000e620000000800 */
[----:B0-----:R-:W-:-:S05]  /*6000*/  @P1 IMAD.HI.U32 R0, R3, R0, RZ ;  /* 0x0000000003001227 */ /* 0x001fca00078e00ff */
[----:B-1----:R-:W-:-:S05]  /*6010*/  @P1 SHF.R.U32.HI R3, RZ, R5, R0 ;  /* 0x00000005ff031219 */ /* 0x002fca0000011600 */
[----:B------:R-:W-:-:S04]  /*6020*/  IMAD.IADD R3, R60, 0x1, R3 ;  /* 0x000000013c037824 */ /* 0x000fc800078e0203 */
[----:B------:R-:W-:-:S05]  /*6030*/  IMAD.HI R3, R3, 0x2aaaaaab, RZ ;  /* 0x2aaaaaab03037827 */ /* 0x000fca00078e02ff */
[----:B------:R-:W-:-:S04]  /*6040*/  SHF.R.U32.HI R0, RZ, 0x1f, R3 ;  /* 0x0000001fff007819 */ /* 0x000fc80000011603 */
[----:B------:R-:W-:-:S04]  /*6050*/  LEA.HI.SX32 R0, R3, R0, 0x1c ;  /* 0x0000000003007211 */ /* 0x000fc800078fe2ff */
[----:B------:R-:W-:-:S04]  /*6060*/  VIMNMX R29, R29, R0, PT ;  /* 0x000000001d1d7248 */ /* 0x000fc80003fe0100 */
[----:B------:R-:W-:Y:S01]  /*6070*/  ISETP.GE.AND P1, PT, R29, 0x1, PT ;  /* 0x000000011d00780c */ /* 0x000fe20003f26270 */
[----:B------:R-:W-:-:S12]  /*6080*/  @P0 BRA `(.L_x_13948) ;  /* 0x00000000000c0947 */ /* 0x000fd80003800000 */
[----:B------:R-:W0:Y:S01]  /*6090*/  FENCE.VIEW.ASYNC.G ;  /* 0x00000000000073c6 */ /* 0x000e220000000100 */
[----:B------:R-:W-:Y:S05]  /*60a0*/  WARPSYNC.ALL ;  /* 0x0000000000007948 */ /* 0x000fea0003800000 */
[----:B0-----:R-:W-:Y:S06]  /*60b0*/  BAR.ARV 0xc, 0x180 ;  /* 0x0306000000007b1d */ /* 0x001fec0000002000 */
.L_x_13948:
[----:B------:R-:W-:Y:S04]  /*60c0*/  BSSY B0, `(.L_x_13949) ;  /* 0x000001f000007945 */ /* 0x000fe80003800000 */
        /* <DEDUP_REMOVED lines=30> */
.L_x_13950:
[----:B------:R-:W-:Y:S05]  /*62b0*/  BSYNC B0 ;  /* 0x0000000000007941 */ /* 0x000fea0003800000 */
.L_x_13949:
        /* <DEDUP_REMOVED lines=33> */
[----:B----4-:R-:W-:Y:S02]  /*64d0*/  CS2R R96, SRZ ;  /* 0x0000000000607805 */ /* 0x010fe4000001ff00 */
        /* <DEDUP_REMOVED lines=45> */
.L_x_14220:
        /* <DEDUP_REMOVED lines=26> */
.L_x_13954:
[----:B------:R-:W-:Y:S05]  /*6950*/  BSYNC B6 ;  /* 0x0000000000067941 */ /* 0x000fea0003800000 */
.L_x_13953:
        /* <DEDUP_REMOVED lines=12> */
.L_x_13958:
[----:B--2---:R2:W3:Y:S02]  /*6a20*/  SYNCS.PHASECHK.TRANS64.TRYWAIT P0, [R18+URZ+0x22800], R3 ;  /* 0x02280003120075a7 */ /* 0x0044e4000800017f */
[----:B---3--:R-:W-:Y:S05]  /*6a30*/  @!P0 NANOSLEEP.SYNCS 0x989680 ;  /* 0x009896800000895d */ /* 0x008fea0003900000 */
[----:B------:R-:W3:Y:S02]  /*6a40*/  @!P0 SYNCS.PHASECHK.TRANS64 P0, [R18+URZ+0x22800], R3 ;  /* 0x02280003120085a7 */ /* 0x000ee4000800007f */
[----:B---3--:R-:W-:Y:S05]  /*6a50*/  @!P0 BRA `(.L_x_13958) ;  /* 0xfffffffc00f08947 */ /* 0x008fea000383ffff */
.L_x_13957:
[----:B------:R-:W-:Y:S05]  /*6a60*/  BSYNC B0 ;  /* 0x0000000000007941 */ /* 0x000fea0003800000 */
.L_x_13956:
[----:B------:R-:W-:Y:S05]  /*6a70*/  BRA `(.L_x_13959) ;  /* 0x0000002c00947947 */ /* 0x000fea0003800000 */
.L_x_13955:
        /* <DEDUP_REMOVED lines=30> */
.L_x_13961:
[----:B------:R-:W-:Y:S05]  /*6c60*/  BSYNC B6 ;  /* 0x0000000000067941 */ /* 0x000fea0003800000 */
.L_x_13960:
        /* <DEDUP_REMOVED lines=47> */
.L_x_14226:
        /* <DEDUP_REMOVED lines=15> */
[----:B------:R-:W-:Y:S02]  /*7050*/  @!P2 IMAD.WIDE R34, R200, 0x2, R8 ;  /* 0x00000002c822a825 */ /* 0x000fe400078e0208 */
[C---:B------:R-:W-:Y:S02]  /*7060*/  @!P3 SHF.L.U64.HI R20, R204.reuse, 0x1, R33 ;  /* 0x00000001cc14b819 */ /* 0x040fe40000010221 */
[----:B------:R-:W-:Y:S01]  /*7070*/  @!P3 IMAD.SHL.U32 R9, R204, 0x2, RZ ;  /* 0x00000002cc09b824 */ /* 0x000fe200078e00ff */
[----:B------:R-:W-:Y:S02]  /*7080*/  CS2R R28, SRZ ;  /* 0x00000000001c7805 */ /* 0x000fe4000001ff00 */
[----:B------:R-:W-:Y:S01]  /*7090*/  CS2R R24, SRZ ;  /* 0x0000000000187805 */ /* 0x000fe2000001ff00 */
[----:B0-----:R-:W-:Y:S01]  /*70a0*/  @!P2 IMAD.WIDE R12, R200, 0x2, R14 ;  /* 0x00000002c80ca825 */ /* 0x001fe200078e020e */
        /* <DEDUP_REMOVED lines=9> */
.L_x_13966:
[----:B------:R-:W-:Y:S05]  /*7140*/  BSYNC B1 ;  /* 0x0000000000017941 */ /* 0x000fea0003800000 */
.L_x_13965:
[----:B----45:R-:W-:Y:S01]  /*7150*/  IMAD.MOV.U32 R5, RZ, RZ, R26 ;  /* 0x000000ffff057224 */ /* 0x030fe200078e001a */
[----:B------:R-:W-:Y:S01]  /*7160*/  UMOV UR4, 0xffffffff ;  /* 0xffffffff00047882 */ /* 0x000fe20000000000 */
[----:B0-----:R-:W-:Y:S02]  /*7170*/  IMAD.MOV.U32 R8, RZ, RZ, R27 ;  /* 0x000000ffff087224 */ /* 0x001fe400078e001b */
[----:B---3--:R-:W-:Y:S02]  /*7180*/  IMAD.MOV.U32 R0, RZ, RZ, R24 ;  /* 0x000000ffff007224 */ /* 0x008fe400078e0018 */
[----:B--2---:R-:W-:Y:S01]  /*7190*/  IMAD.MOV.U32 R3, RZ, RZ, R25 ;  /* 0x000000ffff037224 */ /* 0x004fe200078e0019 */
[----:B------:R-:W-:Y:S01]  /*71a0*/  PRMT R41, R5, 0x5410, R8 ;  /* 0x0000541005297816 */ /* 0x000fe20000000008 */
[----:B------:R-:W-:Y:S02]  /*71b0*/  IMAD.MOV.U32 R5, RZ, RZ, R28 ;  /* 0x000000ffff057224 */ /* 0x000fe400078e001c */
[----:B------:R-:W-:Y:S01]  /*71c0*/  IMAD.MOV.U32 R8, RZ, RZ, R29 ;  /* 0x000000ffff087224 */ /* 0x000fe200078e001d */
[----:B------:R-:W-:Y:S01]  /*71d0*/  PRMT R44, R3, 0x5410, R0 ;  /* 0x00005410032c7816 */ /* 0x000fe20000000000 */
[----:B------:R-:W-:-:S02]  /*71e0*/  IMAD.MOV.U32 R0, RZ, RZ, R20 ;  /* 0x000000ffff007224 */ /* 0x000fc400078e0014 */
[----:B------:R-:W-:Y:S01]  /*71f0*/  IMAD.MOV.U32 R3, RZ, RZ, R21 ;  /* 0x000000ffff037224 */ /* 0x000fe200078e0015 */
[----:B------:R-:W-:Y:S02]  /*7200*/  PRMT R42, R8, 0x5410, R5 ;  /* 0x00005410082a7816 */ /* 0x000fe40000000005 */
[----:B------:R-:W-:Y:S02]  /*7210*/  CS2R R8, SRZ ;  /* 0x0000000000087805 */ /* 0x000fe4000001ff00 */
[----:B------:R-:W-:Y:S02]  /*7220*/  PRMT R45, R0, 0x7610, R45 ;  /* 0x00007610002d7816 */ /* 0x000fe4000000002d */
[----:B------:R-:W-:Y:S01]  /*7230*/  PRMT R46, R3, 0x7610, R46 ;  /* 0x00007610032e7816 */ /* 0x000fe2000000002e */
[----:B------:R-:W-:Y:S06]  /*7240*/  BRA.DIV UR4, `(.L_x_13967) ;  /* 0x0000018204887947 */ /* 0x000fec000b800000 */
[----:B------:R0:W2:Y:S04]  /*7250*/  SHFL.IDX PT, R3, R6, 0x1, 0x1c1f ;  /* 0x003c1f0006037f89 */ /* 0x0000a800000e0000 */
[----:B------:R0:W3:Y:S04]  /*7260*/  SHFL.IDX PT, R0, R4, 0x1, 0x1c1f ;  /* 0x003c1f0004007f89 */ /* 0x0000e800000e0000 */
[----:B-1----:R-:W1:Y:S04]  /*7270*/  SHFL.IDX PT, R7, R7, 0x1, 0x1c1f ;  /* 0x003c1f0007077f89 */ /* 0x002e6800000e0000 */
[----:B0-----:R-:W4:Y:S02]  /*7280*/  SHFL.IDX PT, R32, R32, 0x1, 0x1c1f ;  /* 0x003c1f0020207f89 */ /* 0x001f2400000e0000 */
.L_x_14232:
[----:B------:R-:W-:Y:S01]  /*7290*/  VIADD R40, R40, 0x40 ;  /* 0x0000004028287836 */ /* 0x000fe20000000000 */
[----:B------:R-:W-:Y:S01]  /*72a0*/  LEA.HI R4, R229, R229, RZ, 0x1 ;  /* 0x000000e5e5047211 */ /* 0x000fe200078f08ff */
        /* <DEDUP_REMOVED lines=15> */
[----:B------:R-:W-:Y:S02]  /*73a0*/  @!P2 IMAD.WIDE R34, R200, 0x2, R4 ;  /* 0x00000002c822a825 */ /* 0x000fe400078e0204 */
[C---:B------:R-:W-:Y:S02]  /*73b0*/  @!P3 SHF.L.U64.HI R10, R204.reuse, 0x1, R33 ;  /* 0x00000001cc0ab819 */ /* 0x040fe40000010221 */
[----:B------:R-:W-:Y:S01]  /*73c0*/  @!P3 IMAD.SHL.U32 R5, R204, 0x2, RZ ;  /* 0x00000002cc05b824 */ /* 0x000fe200078e00ff */
[----:B------:R-:W-:Y:S01]  /*73d0*/  CS2R R14, SRZ ;  /* 0x00000000000e7805 */ /* 0x000fe2000001ff00 */
[----:B-1----:R-:W-:Y:S01]  /*73e0*/  IMAD.MOV.U32 R33, RZ, RZ, R7 ;  /* 0x000000ffff217224 */ /* 0x002fe200078e0007 */
[----:B------:R-:W-:Y:S01]  /*73f0*/  CS2R R8, SRZ ;  /* 0x0000000000087805 */ /* 0x000fe2000001ff00 */
[----:B------:R0:W5:Y:S01]  /*7400*/  @!P2 LD.E.64 R12, desc[UR40][R34.64] ;  /* 0x00000028220ca980 */ /* 0x000162000c101b00 */
[-C--:B------:R-:W-:Y:S02]  /*7410*/  @!P3 IADD3 R4, P0, R0, R5.reuse, RZ ;  /* 0x000000050004b210 */ /* 0x080fe40007f1e0ff */
[----:B----4-:R-:W-:Y:S01]  /*7420*/  @!P3 IADD3 R6, P1, R32, R5, RZ ;  /* 0x000000052006b210 */ /* 0x010fe20007f3e0ff */
[----:B------:R-:W-:-:S04]  /*7430*/  @!P2 IMAD.WIDE R32, R200, 0x2, R32 ;  /* 0x00000002c820a825 */ /* 0x000fc800078e0220 */
[--C-:B------:R-:W-:Y:S01]  /*7440*/  @!P3 IMAD.X R5, R3, 0x1, R10.reuse, P0 ;  /* 0x000000010305b824 */ /* 0x100fe200000e060a */
[----:B------:R0:W5:Y:S01]  /*7450*/  @!P2 LD.E.64 R14, desc[UR40][R32.64] ;  /* 0x00000028200ea980 */ /* 0x000162000c101b00 */
[----:B------:R-:W-:Y:S01]  /*7460*/  @!P3 IMAD.X R7, R7, 0x1, R10, P1 ;  /* 0x000000010707b824 */ /* 0x000fe200008e060a */
[----:B------:R-:W-:Y:S02]  /*7470*/  CS2R R10, SRZ ;  /* 0x00000000000a7805 */ /* 0x000fe4000001ff00 */
[----:B------:R0:W5:Y:S04]  /*7480*/  @!P3 LD.E.64 R8, desc[UR40][R4.64] ;  /* 0x000000280408b980 */ /* 0x000168000c101b00 */
[----:B------:R0:W5:Y:S02]  /*7490*/  @!P3 LD.E.64 R10, desc[UR40][R6.64] ;  /* 0x00000028060ab980 */ /* 0x000164000c101b00 */
.L_x_13969:
[----:B------:R-:W-:Y:S05]  /*74a0*/  BSYNC B1 ;  /* 0x0000000000017941 */ /* 0x000fea0003800000 */
.L_x_13968:
[----:B------:R-:W1:Y:S01]  /*74b0*/  SYNCS.PHASECHK.TRANS64.TRYWAIT P0, [R18+URZ+0x22800], R37 ;  /* 0x02280025120075a7 */ /* 0x000e62000800017f */
[----:B---3--:R-:W-:Y:S01]  /*74c0*/  IMAD.SHL.U32 R0, R38, 0x40, RZ ;  /* 0x0000004026007824 */ /* 0x008fe200078e00ff */
[----:B------:R-:W-:Y:S01]  /*74d0*/  VIADDMNMX R31, R31, -R206, 0x80, PT ;  /* 0x000000801f1f7446 */ /* 0x000fe200038009ce */
[----:B0----5:R-:W-:Y:S01]  /*74e0*/  IMAD.MOV.U32 R4, RZ, RZ, R8 ;  /* 0x000000ffff047224 */ /* 0x021fe200078e0008 */
[----:B------:R-:W-:Y:S01]  /*74f0*/  BSSY B1, `(.L_x_13970) ;  /* 0x0000019000017945 */ /* 0x000fe20003800000 */
[----:B------:R-:W-:Y:S01]  /*7500*/  IMAD.MOV.U32 R5, RZ, RZ, R13 ;  /* 0x000000ffff057224 */ /* 0x000fe200078e000d */
        /* <DEDUP_REMOVED lines=10> */
[----:B------:R-:W-:Y:S02]  /*75b0*/  LOP3.LUT P2, RZ, R38, 0x4, RZ, 0xc0, !PT ;  /* 0x0000000426ff7812 */ /* 0x000fe4000784c0ff */
[----:B------:R-:W-:Y:S01]  /*75c0*/  PRMT R34, R6, 0x7610, R34 ;  /* 0x0000761006227816 */ /* 0x000fe20000000022 */
[----:B------:R-:W-:Y:S01]  /*75d0*/  IMAD R3, R212, 0x200, R3 ;  /* 0x00000200d4037824 */ /* 0x000fe200078e0203 */
[----:B----4-:R-:W-:Y:S01]  /*75e0*/  PRMT R32, R0, 0x5410, R4 ;  /* 0x0000541000207816 */ /* 0x010fe20000000004 */
[----:B------:R-:W-:Y:S01]  /*75f0*/  IMAD.MOV.U32 R0, RZ, RZ, R11 ;  /* 0x000000ffff007224 */ /* 0x000fe200078e000b */
[----:B------:R-:W-:Y:S01]  /*7600*/  ISETP.GE.AND P1, PT, R23, R31, PT ;  /* 0x0000001f1700720c */ /* 0x000fe20003f26270 */
[----:B------:R-:W-:-:S02]  /*7610*/  IMAD.MOV.U32 R4, RZ, RZ, R14 ;  /* 0x000000ffff047224 */ /* 0x000fc400078e000e */
[----:B------:R-:W-:Y:S01]  /*7620*/  IMAD R3, R3, 0x2, R18 ;  /* 0x0000000203037824 */ /* 0x000fe200078e0212 */
[----:B------:R-:W-:Y:S02]  /*7630*/  PRMT R45, R45, 0x5410, R0 ;  /* 0x000054102d2d7816 */ /* 0x000fe40000000000 */
[----:B------:R-:W-:Y:S01]  /*7640*/  PRMT R48, R4, 0x7610, R48 ;  /* 0x0000761004307816 */ /* 0x000fe20000000030 */
[C---:B------:R-:W-:Y:S02]  /*7650*/  VIADD R4, R3.reuse, 0x18400 ;  /* 0x0001840003047836 */ /* 0x040fe40000000000 */
[----:B------:R-:W-:Y:S01]  /*7660*/  VIADD R0, R3, 0x18440 ;  /* 0x0001844003007836 */ /* 0x000fe20000000000 */
[----:B-1----:R-:W-:Y:S06]  /*7670*/  @!P0 BRA `(.L_x_13971) ;  /* 0x0000017c00f08947 */ /* 0x002fec0003800000 */
.L_x_14233:
[----:B------:R-:W-:Y:S05]  /*7680*/  BSYNC B1 ;  /* 0x0000000000017941 */ /* 0x000fea0003800000 */
.L_x_13970:
        /* <DEDUP_REMOVED lines=17> */
[----:B0-----:R-:W-:Y:S01]  /*77a0*/  IMAD.U32 R37, R36, 0x10000, RZ ;  /* 0x0001000024257824 */ /* 0x001fe200078e00ff */
[----:B------:R-:W-:-:S02]  /*77b0*/  PRMT R35, R41, 0x5410, R35 ;  /* 0x0000541029237816 */ /* 0x000fc40000000023 */
[----:B------:R-:W-:Y:S02]  /*77c0*/  LOP3.LUT R39, R39, 0xffff0000, RZ, 0xc0, !PT ;  /* 0xffff000027277812 */ /* 0x000fe400078ec0ff */
        /* <DEDUP_REMOVED lines=35> */
.L_x_13975:
[----:B------:R-:W-:Y:S05]  /*7a00*/  BSYNC B2 ;  /* 0x0000000000027941 */ /* 0x000fea0003800000 */
.L_x_13974:
        /* <DEDUP_REMOVED lines=18> */
[C---:B0-----:R-:W-:Y:S01]  /*7b30*/  FMUL.FTZ R37, R21.reuse, R36 ;  /* 0x0000002415257220 */ /* 0x041fe20000410000 */
        /* <DEDUP_REMOVED lines=28> */
.L_x_13973:
[----:B------:R-:W-:Y:S05]  /*7d00*/  BSYNC B1 ;  /* 0x0000000000017941 */ /* 0x000fea0003800000 */
.L_x_13972:
        /* <DEDUP_REMOVED lines=53> */
.L_x_13978:
[----:B------:R-:W-:Y:S05]  /*8060*/  BSYNC B1 ;  /* 0x0000000000017941 */ /* 0x000fea0003800000 */
.L_x_13977:
[----:B------:R-:W-:Y:S05]  /*8070*/  @P1 BRA `(.L_x_13976) ;  /* 0x0000001400f01947 */ /* 0x000fea0003800000 */
[----:B-1----:R-:W1:Y:S01]  /*8080*/  LDS.128 R4, [R0+0x2000] ;  /* 0x0020000000047984 */ /* 0x002e620000000c00 */
[----:B------:R-:W-:Y:S02]  /*8090*/  SHF.R.U64 R8, R8, 0x10, R9 ;  /* 0x0000001008087819 */ /* 0x000fe40000001209 */
[----:B------:R-:W-:Y:S02]  /*80a0*/  SHF.R.U32.HI R12, RZ, 0x10, R11 ;  /* 0x00000010ff0c7819 */ /* 0x000fe4000001160b */
[----:B------:R-:W-:Y:S02]  /*80b0*/  SHF.R.U32.HI R9, RZ, 0x10, R9 ;  /* 0x00000010ff097819 */ /* 0x000fe40000011609 */
[----:B------:R-:W-:Y:S02]  /*80c0*/  PRMT R12, R45, 0x5432, R12 ;  /* 0x000054322d0c7816 */ /* 0x000fe4000000000c */
[----:B------:R-:W-:Y:S02]  /*80d0*/  PRMT R32, R32, 0x5410, R9 ;  /* 0x0000541020207816 */ /* 0x000fe40000000009 */
[----:B------:R-:W-:Y:S01]  /*80e0*/  SHF.R.U64 R3, R10, 0x10, R11 ;  /* 0x000000100a037819 */ /* 0x000fe2000000120b */
[----:B------:R-:W-:Y:S01]  /*80f0*/  IMAD.U32 R13, R12, 0x10000, RZ ;  /* 0x000100000c0d7824 */ /* 0x000fe200078e00ff */
[----:B------:R-:W-:Y:S01]  /*8100*/  PRMT R33, R33, 0x5410, R8 ;  /* 0x0000541021217816 */ /* 0x000fe20000000008 */
[----:B------:R-:W-:Y:S01]  /*8110*/  IMAD.U32 R11, R32, 0x10000, RZ ;  /* 0x00010000200b7824 */ /* 0x000fe200078e00ff */
[----:B------:R-:W-:-:S02]  /*8120*/  LOP3.LUT R12, R12, 0xffff0000, RZ, 0xc0, !PT ;  /* 0xffff00000c0c7812 */ /* 0x000fc400078ec0ff */
[----:B------:R-:W-:Y:S02]  /*8130*/  LOP3.LUT R32, R32, 0xffff0000, RZ, 0xc0, !PT ;  /* 0xffff000020207812 */ /* 0x000fe400078ec0ff */
        /* <DEDUP_REMOVED lines=35> */
.L_x_13963:
        /* <DEDUP_REMOVED lines=71> */
[----:B------:R-:W-:Y:S02]  /*87e0*/  IMAD.MOV.U32 R6, RZ, RZ, R34 ;  /* 0x000000ffff067224 */ /* 0x000fe400078e0022 */
[----:B------:R-:W-:Y:S01]  /*87f0*/  IMAD.MOV.U32 R8, RZ, RZ, R28 ;  /* 0x000000ffff087224 */ /* 0x000fe200078e001c */
[----:B------:R-:W-:Y:S01]  /*8800*/  PRMT R37, R37, 0x5410, R5 ;  /* 0x0000541025257816 */ /* 0x000fe20000000005 */
[----:B------:R-:W-:Y:S01]  /*8810*/  IMAD.MOV.U32 R7, RZ, RZ, R35 ;  /* 0x000000ffff077224 */ /* 0x000fe200078e0023 */
[----:B------:R-:W-:Y:S02]  /*8820*/  PRMT R45, R4, 0x5410, R6 ;  /* 0x00005410042d7816 */ /* 0x000fe40000000006 */
[----:B------:R-:W-:Y:S02]  /*8830*/  CS2R R4, SRZ ;  /* 0x0000000000047805 */ /* 0x000fe4000001ff00 */
[----:B------:R-:W-:Y:S02]  /*8840*/  PRMT R36, R8, 0x7610, R36 ;  /* 0x0000761008247816 */ /* 0x000fe40000000024 */
[----:B012-4-:R-:W-:-:S07]  /*8850*/  PRMT R48, R7, 0x7610, R48 ;  /* 0x0000761007307816 */ /* 0x017fce0000000030 */
.L_x_14243:
        /* <DEDUP_REMOVED lines=23> */
.L_x_13981:
[----:B------:R-:W-:Y:S05]  /*89d0*/  BSYNC B1 ;  /* 0x0000000000017941 */ /* 0x000fea0003800000 */
.L_x_13980:
[----:B------:R-:W0:Y:S01]  /*89e0*/  SYNCS.PHASECHK.TRANS64.TRYWAIT P1, [R18+URZ+0x22800], R13 ;  /* 0x0228000d120075a7 */ /* 0x000e22000802017f */
[----:B-----5:R-:W-:Y:S01]  /*89f0*/  IMAD.MOV.U32 R0, RZ, RZ, R4 ;  /* 0x000000ffff007224 */ /* 0x020fe200078e0004 */
[----:B------:R-:W-:Y:S01]  /*8a00*/  VIADDMNMX R31, R31, -R206, 0x80, PT ;  /* 0x000000801f1f7446 */ /* 0x000fe200038009ce */
[----:B---3--:R-:W-:Y:S01]  /*8a10*/  IMAD.MOV.U32 R3, RZ, RZ, R5 ;  /* 0x000000ffff037224 */ /* 0x008fe200078e0005 */
[----:B------:R-:W-:Y:S01]  /*8a20*/  BSSY B1, `(.L_x_13982) ;  /* 0x0000010000017945 */ /* 0x000fe20003800000 */
[----:B------:R-:W-:Y:S01]  /*8a30*/  IMAD.MOV.U32 R12, RZ, RZ, R8 ;  /* 0x000000ffff0c7224 */ /* 0x000fe200078e0008 */
[----:B------:R-:W-:Y:S01]  /*8a40*/  PRMT R55, R0, 0x7610, R55 ;  /* 0x0000761000377816 */ /* 0x000fe20000000037 */
[----:B------:R-:W-:Y:S01]  /*8a50*/  IMAD.MOV.U32 R0, RZ, RZ, R6 ;  /* 0x000000ffff007224 */ /* 0x000fe200078e0006 */
[----:B------:R-:W-:Y:S01]  /*8a60*/  PRMT R56, R3, 0x7610, R56 ;  /* 0x0000761003387816 */ /* 0x000fe20000000038 */
[----:B------:R-:W-:Y:S01]  /*8a70*/  IMAD.MOV.U32 R3, RZ, RZ, R7 ;  /* 0x000000ffff037224 */ /* 0x000fe200078e0007 */
[-C--:B------:R-:W-:Y:S01]  /*8a80*/  ISETP.GE.OR P2, PT, R23, R31.reuse, P0 ;  /* 0x0000001f1700720c */ /* 0x080fe20000746670 */
[----:B------:R-:W-:Y:S01]  /*8a90*/  IMAD.MOV.U32 R14, RZ, RZ, R9 ;  /* 0x000000ffff0e7224 */ /* 0x000fe200078e0009 */
[----:B------:R-:W-:Y:S01]  /*8aa0*/  PRMT R57, R0, 0x7610, R57 ;  /* 0x0000761000397816 */ /* 0x000fe20000000039 */
[----:B------:R-:W-:Y:S01]  /*8ab0*/  IMAD.MOV.U32 R0, RZ, RZ, R10 ;  /* 0x000000ffff007224 */ /* 0x000fe200078e000a */
[----:B------:R-:W-:Y:S01]  /*8ac0*/  PRMT R55, R55, 0x5410, R3 ;  /* 0x0000541037377816 */ /* 0x000fe20000000003 */
[----:B------:R-:W-:Y:S01]  /*8ad0*/  IMAD.MOV.U32 R3, RZ, RZ, R11 ;  /* 0x000000ffff037224 */ /* 0x000fe200078e000b */
[----:B------:R-:W-:-:S02]  /*8ae0*/  ISETP.GE.OR P0, PT, R228, R31, P0 ;  /* 0x0000001fe400720c */ /* 0x000fc40000706670 */
[----:B------:R-:W-:Y:S02]  /*8af0*/  PRMT R58, R12, 0x7610, R58 ;  /* 0x000076100c3a7816 */ /* 0x000fe4000000003a */
[----:B------:R-:W-:Y:S01]  /*8b00*/  PRMT R56, R56, 0x5410, R14 ;  /* 0x0000541038387816 */ /* 0x000fe2000000000e */
[----:B0-----:R-:W-:Y:S08]  /*8b10*/  @!P1 BRA `(.L_x_13983) ;  /* 0x0000017000489947 */ /* 0x001ff00003800000 */
.L_x_14244:
[----:B------:R-:W-:Y:S05]  /*8b20*/  BSYNC B1 ;  /* 0x0000000000017941 */ /* 0x000fea0003800000 */
.L_x_13982:
        /* <DEDUP_REMOVED lines=8> */
[----:B------:R-:W-:Y:S02]  /*8bb0*/  SHF.R.U32.HI R25, RZ, 0x3, R15 ;  /* 0x00000003ff197819 */ /* 0x000fe4000001160f */
[----:B------:R-:W-:-:S02]  /*8bc0*/  LOP3.LUT R14, R15, 0x38, R14, 0xf8, !PT ;  /* 0x000000380f0e7812 */ /* 0x000fc400078ef80e */
[----:B------:R-:W-:Y:S02]  /*8bd0*/  LOP3.LUT R12, R15, 0x38, R16, 0xf8, !PT ;  /* 0x000000380f0c7812 */ /* 0x000fe400078ef810 */
[-C--:B------:R-:W-:Y:S02]  /*8be0*/  LOP3.LUT R15, R14, R25.reuse, RZ, 0x3c, !PT ;  /* 0x000000190e0f7212 */ /* 0x080fe400078e3cff */
[----:B0-----:R-:W-:Y:S02]  /*8bf0*/  LOP3.LUT R13, R12, R25, RZ, 0x3c, !PT ;  /* 0x000000190c0d7212 */ /* 0x001fe400078e3cff */
[----:B------:R-:W-:Y:S01]  /*8c00*/  PRMT R43, R45, 0x5410, R43 ;  /* 0x000054102d2b7816 */ /* 0x000fe2000000002b */
[C---:B------:R-:W-:Y:S01]  /*8c10*/  IMAD R25, R212.reuse, 0x200, R15 ;  /* 0x00000200d4197824 */ /* 0x040fe200078e020f */
[----:B------:R-:W-:Y:S01]  /*8c20*/  SHF.R.U32.HI R42, RZ, 0x10, R29 ;  /* 0x00000010ff2a7819 */ /* 0x000fe2000001161d */
[----:B------:R-:W-:Y:S01]  /*8c30*/  IMAD R13, R212, 0x200, R13 ;  /* 0x00000200d40d7824 */ /* 0x000fe200078e020d */
[----:B------:R-:W-:Y:S01]  /*8c40*/  SHF.R.U32.HI R44, RZ, 0x10, R33 ;  /* 0x00000010ff2c7819 */ /* 0x000fe20000011621 */
[----:B------:R-:W-:Y:S01]  /*8c50*/  IMAD R38, R25, 0x2, R18 ;  /* 0x0000000219267824 */ /* 0x000fe200078e0212 */
[----:B------:R-:W-:Y:S01]  /*8c60*/  PRMT R40, R36, 0x5432, R40 ;  /* 0x0000543224287816 */ /* 0x000fe20000000028 */
[----:B------:R-:W-:Y:S01]  /*8c70*/  IMAD R31, R13, 0x2, R18 ;  /* 0x000000020d1f7824 */ /* 0x000fe200078e0212 */
[----:B------:R-:W-:-:S02]  /*8c80*/  SHF.R.U32.HI R41, RZ, 0x10, R21 ;  /* 0x00000010ff297819 */ /* 0x000fc40000011615 */
[----:B------:R-:W0:Y:S01]  /*8c90*/  LDS.128 R24, [R38+0x18400] ;  /* 0x0184000026187984 */ /* 0x000e220000000c00 */
[----:B------:R-:W-:Y:S01]  /*8ca0*/  PRMT R46, R45, 0x5432, R46 ;  /* 0x000054322d2e7816 */ /* 0x000fe2000000002e */
[----:B------:R-:W-:Y:S01]  /*8cb0*/  IMAD.U32 R45, R43, 0x10000, RZ ;  /* 0x000100002b2d7824 */ /* 0x000fe200078e00ff */
[C---:B------:R-:W-:Y:S01]  /*8cc0*/  PRMT R42, R37.reuse, 0x5410, R42 ;  /* 0x00005410252a7816 */ /* 0x040fe2000000002a */
[----:B------:R-:W1:Y:S01]  /*8cd0*/  LDS.128 R12, [R31+0x18400] ;  /* 0x018400001f0c7984 */ /* 0x000e620000000c00 */
[----:B------:R-:W-:Y:S01]  /*8ce0*/  PRMT R44, R37, 0x5432, R44 ;  /* 0x00005432252c7816 */ /* 0x000fe2000000002c */
[----:B------:R-:W-:Y:S01]  /*8cf0*/  IMAD.U32 R37, R40, 0x10000, RZ ;  /* 0x0001000028257824 */ /* 0x000fe200078e00ff */
[----:B------:R-:W-:Y:S02]  /*8d00*/  PRMT R41, R49, 0x5410, R41 ;  /* 0x0000541031297816 */ /* 0x000fe40000000029 */
[----:B------:R-:W-:Y:S02]  /*8d10*/  SHF.R.U64 R21, R28, 0x10, R29 ;  /* 0x000000101c157819 */ /* 0x000fe4000000121d */
[----:B------:R-:W-:-:S02]  /*8d20*/  SHF.R.U32.HI R47, RZ, 0x10, R35 ;  /* 0x00000010ff2f7819 */ /* 0x000fc40000011623 */
[----:B------:R-:W-:Y:S02]  /*8d30*/  PRMT R36, R36, 0x5410, R21 ;  /* 0x0000541024247816 */ /* 0x000fe40000000015 */
[----:B------:R-:W-:Y:S02]  /*8d40*/  LOP3.LUT R43, R43, 0xffff0000, RZ, 0xc0, !PT ;  /* 0xffff00002b2b7812 */ /* 0x000fe400078ec0ff */
[----:B------:R-:W-:Y:S01]  /*8d50*/  PRMT R47, R48, 0x5410, R47 ;  /* 0x00005410302f7816 */ /* 0x000fe2000000002f */
[C---:B0-----:R-:W-:Y:S01]  /*8d60*/  IMAD.U32 R32, R24.reuse, 0x10000, RZ ;  /* 0x0001000018207824 */ /* 0x041fe200078e00ff */
[----:B------:R-:W-:Y:S01]  /*8d70*/  LOP3.LUT R24, R24, 0xffff0000, RZ, 0xc0, !PT ;  /* 0xffff000018187812 */ /* 0x000fe200078ec0ff */
[C---:B------:R-:W-:Y:S01]  /*8d80*/  IMAD.U32 R33, R25.reuse, 0x10000, RZ ;  /* 0x0001000019217824 */ /* 0x040fe200078e00ff */
[----:B------:R-:W-:Y:S01]  /*8d90*/  LOP3.LUT R25, R25, 0xffff0000, RZ, 0xc0, !PT ;  /* 0xffff000019197812 */ /* 0x000fe200078ec0ff */
[----:B-1----:R-:W-:Y:S02]  /*8da0*/  IMAD.U32 R20, R12, 0x10000, RZ ;  /* 0x000100000c147824 */ /* 0x002fe400078e00ff */
[C---:B------:R-:W-:Y:S01]  /*8db0*/  FMUL.FTZ R49, R32.reuse, R45 ;  /* 0x0000002d20317220 */ /* 0x040fe20000410000 */
[-C--:B------:R-:W-:Y:S01]  /*8dc0*/  FMUL.FTZ R51, R32, R37.reuse ;  /* 0x0000002520337220 */ /* 0x080fe20000410000 */
[----:B------:R-:W-:Y:S01]  /*8dd0*/  IMAD.U32 R32, R44, 0x10000, RZ ;  /* 0x000100002c207824 */ /* 0x000fe200078e00ff */
[----:B------:R-:W-:Y:S01]  /*8de0*/  LOP3.LUT R12, R12, 0xffff0000, RZ, 0xc0, !PT ;  /* 0xffff00000c0c7812 */ /* 0x000fe200078ec0ff */
[----:B------:R-:W-:Y:S01]  /*8df0*/  FFMA.FTZ R49, R20, R37, -R49 ;  /* 0x0000002514317223 */ /* 0x000fe20000010831 */
[----:B------:R-:W-:Y:S01]  /*8e00*/  LOP3.LUT R37, R40, 0xffff0000, RZ, 0xc0, !PT ;  /* 0xffff000028257812 */ /* 0x000fe200078ec0ff */
[----:B------:R-:W-:Y:S01]  /*8e10*/  FFMA.FTZ R51, R20, R45, R51 ;  /* 0x0000002d14337223 */ /* 0x000fe20000010033 */
[----:B------:R-:W-:-:S02]  /*8e20*/  IMAD.U32 R21, R13, 0x10000, RZ ;  /* 0x000100000d157824 */ /* 0x000fc400078e00ff */
[----:B------:R-:W-:Y:S01]  /*8e30*/  FMUL.FTZ R50, R33, R32 ;  /* 0x0000002021327220 */ /* 0x000fe20000410000 */
[----:B------:R-:W-:Y:S02]  /*8e40*/  IMAD.U32 R20, R41, 0x10000, RZ ;  /* 0x0001000029147824 */ /* 0x000fe400078e00ff */
[C---:B------:R-:W-:Y:S01]  /*8e50*/  FMUL.FTZ R53, R24.reuse, R43 ;  /* 0x0000002b18357220 */ /* 0x040fe20000410000 */
[-C--:B------:R-:W-:Y:S01]  /*8e60*/  FMUL.FTZ R45, R24, R37.reuse ;  /* 0x00000025182d7220 */ /* 0x080fe20000410000 */
[----:B------:R-:W-:Y:S02]  /*8e70*/  IMAD.U32 R35, R27, 0x10000, RZ ;  /* 0x000100001b237824 */ /* 0x000fe400078e00ff */
[-C--:B------:R-:W-:Y:S01]  /*8e80*/  FMUL.FTZ R33, R33, R20.reuse ;  /* 0x0000001421217220 */ /* 0x080fe20000410000 */
[----:B------:R-:W-:Y:S01]  /*8e90*/  FFMA.FTZ R50, R21, R20, -R50 ;  /* 0x0000001415327223 */ /* 0x000fe20000010832 */
[----:B------:R-:W-:Y:S02]  /*8ea0*/  IMAD.U32 R24, R47, 0x10000, RZ ;  /* 0x000100002f187824 */ /* 0x000fe400078e00ff */
[----:B------:R-:W-:Y:S01]  /*8eb0*/  FFMA.FTZ R40, R12, R37, -R53 ;  /* 0x000000250c287223 */ /* 0x000fe20000010835 */
[----:B------:R-:W-:-:S02]  /*8ec0*/  IMAD.U32 R20, R42, 0x10000, RZ ;  /* 0x000100002a147824 */ /* 0x000fc400078e00ff */
[----:B------:R-:W-:Y:S01]  /*8ed0*/  FFMA.FTZ R48, R12, R43, R45 ;  /* 0x0000002b0c307223 */ /* 0x000fe2000001002d */
[----:B------:R-:W-:Y:S02]  /*8ee0*/  IMAD.U32 R29, R15, 0x10000, RZ ;  /* 0x000100000f1d7824 */ /* 0x000fe400078e00ff */
[----:B------:R-:W-:Y:S01]  /*8ef0*/  FFMA.FTZ R32, R21, R32, R33 ;  /* 0x0000002015207223 */ /* 0x000fe20000010021 */
[C---:B------:R-:W-:Y:S01]  /*8f00*/  FMUL.FTZ R52, R35.reuse, R24 ;  /* 0x0000001823347220 */ /* 0x040fe20000410000 */
[-C--:B------:R-:W-:Y:S01]  /*8f10*/  FMUL.FTZ R54, R35, R20.reuse ;  /* 0x0000001423367220 */ /* 0x080fe20000410000 */
[----:B------:R-:W-:Y:S01]  /*8f20*/  IMAD.U32 R34, R26, 0x10000, RZ ;  /* 0x000100001a227824 */ /* 0x000fe200078e00ff */
[----:B------:R-:W-:Y:S01]  /*8f30*/  LOP3.LUT R12, R41, 0xffff0000, RZ, 0xc0, !PT ;  /* 0xffff0000290c7812 */ /* 0x000fe200078ec0ff */
[----:B------:R-:W-:Y:S01]  /*8f40*/  IMAD.U32 R33, R46, 0x10000, RZ ;  /* 0x000100002e217824 */ /* 0x000fe200078e00ff */
[----:B------:R-:W-:Y:S01]  /*8f50*/  LOP3.LUT R44, R44, 0xffff0000, RZ, 0xc0, !PT ;  /* 0xffff00002c2c7812 */ /* 0x000fe200078ec0ff */
[C---:B------:R-:W-:Y:S01]  /*8f60*/  FFMA.FTZ R52, R29.reuse, R20, -R52 ;  /* 0x000000141d347223 */ /* 0x040fe20000010834 */
[----:B------:R-:W-:Y:S01]  /*8f70*/  FFMA.FTZ R54, R29, R24, R54 ;  /* 0x000000181d367223 */ /* 0x000fe20000010036 */
[----:B------:R-:W-:Y:S01]  /*8f80*/  LOP3.LUT R13, R13, 0xffff0000, RZ, 0xc0, !PT ;  /* 0xffff00000d0d7812 */ /* 0x000fe200078ec0ff */
[----:B------:R-:W-:-:S02]  /*8f90*/  IMAD.U32 R28, R14, 0x10000, RZ ;  /* 0x000100000e1c7824 */ /* 0x000fc400078e00ff */
[----:B------:R-:W-:Y:S01]  /*8fa0*/  FMUL.FTZ R29, R34, R33 ;  /* 0x00000021221d7220 */ /* 0x000fe20000410000 */
[----:B------:R-:W-:Y:S02]  /*8fb0*/  IMAD.U32 R21, R36, 0x10000, RZ ;  /* 0x0001000024157824 */ /* 0x000fe400078e00ff */
[C---:B------:R-:W-:Y:S01]  /*8fc0*/  FMUL.FTZ R20, R25.reuse, R44 ;  /* 0x0000002c19147220 */ /* 0x040fe20000410000 */
[-C--:B------:R-:W-:Y:S01]  /*8fd0*/  FMUL.FTZ R35, R25, R12.reuse ;  /* 0x0000000c19237220 */ /* 0x080fe20000410000 */
[----:B------:R-:W-:Y:S01]  /*8fe0*/  LOP3.LUT R26, R26, 0xffff0000, RZ, 0xc0, !PT ;  /* 0xffff00001a1a7812 */ /* 0x000fe200078ec0ff */
[-C--:B------:R-:W-:Y:S01]  /*8ff0*/  FMUL.FTZ R37, R34, R21.reuse ;  /* 0x0000001522257220 */ /* 0x080fe20000410000 */
[----:B------:R-:W-:Y:S01]  /*9000*/  FFMA.FTZ R29, R28, R21, -R29 ;  /* 0x000000151c1d7223 */ /* 0x000fe2000001081d */
[C---:B------:R-:W-:Y:S01]  /*9010*/  FFMA.FTZ R25, R13.reuse, R12, -R20 ;  /* 0x0000000c0d197223 */ /* 0x040fe20000010814 */
[----:B------:R-:W-:Y:S01]  /*9020*/  FFMA.FTZ R35, R13, R44, R35 ;  /* 0x0000002c0d237223 */ /* 0x000fe20000010023 */
[----:B------:R-:W-:Y:S01]  /*9030*/  LOP3.LUT R21, R46, 0xffff0000, RZ, 0xc0, !PT ;  /* 0xffff00002e157812 */ /* 0x000fe200078ec0ff */
[----:B------:R-:W-:Y:S01]  /*9040*/  FFMA.FTZ R37, R28, R33, R37 ;  /* 0x000000211c257223 */ /* 0x000fe20000010025 */
[----:B------:R-:W-:-:S02]  /*9050*/  LOP3.LUT R13, R36, 0xffff0000, RZ, 0xc0, !PT ;  /* 0xffff0000240d7812 */ /* 0x000fc400078ec0ff */
[----:B------:R-:W-:Y:S01]  /*9060*/  LOP3.LUT R27, R27, 0xffff0000, RZ, 0xc0, !PT ;  /* 0xffff00001b1b7812 */ /* 0x000fe200078ec0ff */
[C---:B------:R-:W-:Y:S01]  /*9070*/  FMUL.FTZ R33, R26.reuse, R21 ;  /* 0x000000151a217220 */ /* 0x040fe20000410000 */
[----:B------:R-:W-:Y:S01]  /*9080*/  LOP3.LUT R12, R47, 0xffff0000, RZ, 0xc0, !PT ;  /* 0xffff00002f0c7812 */ /* 0x000fe200078ec0ff */
[----:B------:R-:W-:Y:S01]  /*9090*/  FMUL.FTZ R26, R26, R13 ;  /* 0x0000000d1a1a7220 */ /* 0x000fe20000410000 */
[----:B------:R-:W-:Y:S02]  /*90a0*/  LOP3.LUT R42, R42, 0xffff0000, RZ, 0xc0, !PT ;  /* 0xffff00002a2a7812 */ /* 0x000fe400078ec0ff */
[----:B------:R-:W-:Y:S01]  /*90b0*/  LOP3.LUT R14, R14, 0xffff0000, RZ, 0xc0, !PT ;  /* 0xffff00000e0e7812 */ /* 0x000fe200078ec0ff */
[----:B------:R-:W-:Y:S01]  /*90c0*/  FMUL.FTZ R24, R27, R12 ;  /* 0x0000000c1b187220 */ /* 0x000fe20000410000 */
[----:B------:R-:W-:Y:S01]  /*90d0*/  LOP3.LUT R15, R15, 0xffff0000, RZ, 0xc0, !PT ;  /* 0xffff00000f0f7812 */ /* 0x000fe200078ec0ff */
[-C--:B------:R-:W-:Y:S02]  /*90e0*/  FMUL.FTZ R27, R27, R42.reuse ;  /* 0x0000002a1b1b7220 */ /* 0x080fe40000410000 */
        /* <DEDUP_REMOVED lines=14> */
.L_x_13985:
[----:B------:R-:W-:Y:S05]  /*91d0*/  BSYNC B1 ;  /* 0x0000000000017941 */ /* 0x000fea0003800000 */
.L_x_13984:
[----:B------:R-:W-:Y:S02]  /*91e0*/  PRMT R20, R0, 0x7610, R20 ;  /* 0x0000761000147816 */ /* 0x000fe40000000014 */
[----:B------:R-:W-:Y:S01]  /*91f0*/  PRMT R32, R3, 0x7610, R32 ;  /* 0x0000761003207816 */ /* 0x000fe20000000020 */
[----:B------:R-:W-:Y:S06]  /*9200*/  @P0 BRA `(.L_x_13976) ;  /* 0x00000004008c0947 */ /* 0x000fec0003800000 */
[----:B------:R-:W0:Y:S01]  /*9210*/  LDL R41, [R1+0x6c] ;  /* 0x00006c0001297983 */ /* 0x000e220000100800 */
[----:B------:R-:W-:Y:S01]  /*9220*/  IMAD.IADD R39, R16, 0x1, R39 ;  /* 0x0000000110277824 */ /* 0x000fe200078e0227 */
[----:B-1----:R-:W-:-:S04]  /*9230*/  SHF.R.U32.HI R12, RZ, 0x3, R208 ;  /* 0x00000003ff0c7819 */ /* 0x002fc800000116d0 */
[----:B------:R-:W-:-:S04]  /*9240*/  LOP3.LUT R0, R208, 0x38, R39, 0xf8, !PT ;  /* 0x00000038d0007812 */ /* 0x000fc800078ef827 */
[----:B------:R-:W-:-:S05]  /*9250*/  LOP3.LUT R3, R0, R12, RZ, 0x3c, !PT ;  /* 0x0000000c00037212 */ /* 0x000fca00078e3cff */
[----:B------:R-:W-:-:S04]  /*9260*/  IMAD.IADD R3, R214, 0x1, R3 ;  /* 0x00000001d6037824 */ /* 0x000fc800078e0203 */
[----:B------:R-:W-:-:S05]  /*9270*/  IMAD R3, R3, 0x2, R18 ;  /* 0x0000000203037824 */ /* 0x000fca00078e0212 */
[----:B------:R-:W1:Y:S01]  /*9280*/  LDS.128 R24, [R3+0x18400] ;  /* 0x0184000003187984 */ /* 0x000e620000000c00 */
[----:B------:R-:W-:Y:S02]  /*9290*/  SHF.R.U64 R33, R4, 0x10, R5 ;  /* 0x0000001004217819 */ /* 0x000fe40000001205 */
[----:B------:R-:W-:Y:S02]  /*92a0*/  SHF.R.U64 R21, R8, 0x10, R9 ;  /* 0x0000001008157819 */ /* 0x000fe40000001209 */
[----:B------:R-:W-:Y:S02]  /*92b0*/  PRMT R33, R55, 0x5410, R33 ;  /* 0x0000541037217816 */ /* 0x000fe40000000021 */
[----:B------:R-:W-:Y:S02]  /*92c0*/  SHF.R.U32.HI R35, RZ, 0x10, R5 ;  /* 0x00000010ff237819 */ /* 0x000fe40000011605 */
[----:B------:R-:W-:Y:S02]  /*92d0*/  PRMT R21, R58, 0x5410, R21 ;  /* 0x000054103a157816 */ /* 0x000fe40000000015 */
[----:B------:R-:W-:-:S02]  /*92e0*/  SHF.R.U32.HI R28, RZ, 0x10, R9 ;  /* 0x00000010ff1c7819 */ /* 0x000fc40000011609 */
[--C-:B------:R-:W-:Y:S01]  /*92f0*/  SHF.R.U64 R29, R10, 0x10, R11.reuse ;  /* 0x000000100a1d7819 */ /* 0x100fe2000000120b */
[----:B------:R-:W-:Y:S01]  /*9300*/  IMAD.U32 R34, R33, 0x10000, RZ ;  /* 0x0001000021227824 */ /* 0x000fe200078e00ff */
[----:B------:R-:W-:Y:S02]  /*9310*/  SHF.R.U32.HI R31, RZ, 0x10, R11 ;  /* 0x00000010ff1f7819 */ /* 0x000fe4000001160b */
[----:B------:R-:W-:Y:S02]  /*9320*/  SHF.R.U32.HI R38, RZ, 0x10, R7 ;  /* 0x00000010ff267819 */ /* 0x000fe40000011607 */
[C---:B------:R-:W-:Y:S02]  /*9330*/  PRMT R35, R56.reuse, 0x5410, R35 ;  /* 0x0000541038237816 */ /* 0x040fe40000000023 */
[----:B------:R-:W-:Y:S02]  /*9340*/  PRMT R28, R56, 0x5432, R28 ;  /* 0x00005432381c7816 */ /* 0x000fe4000000001c */
[----:B------:R-:W-:Y:S01]  /*9350*/  PRMT R38, R55, 0x5432, R38 ;  /* 0x0000543237267816 */ /* 0x000fe20000000026 */
[----:B------:R-:W-:Y:S01]  /*9360*/  IMAD.U32 R36, R35, 0x10000, RZ ;  /* 0x0001000023247824 */ /* 0x000fe200078e00ff */
[----:B------:R-:W-:Y:S01]  /*9370*/  PRMT R31, R32, 0x5410, R31 ;  /* 0x00005410201f7816 */ /* 0x000fe2000000001f */
[----:B------:R-:W-:Y:S01]  /*9380*/  IMAD.U32 R32, R28, 0x10000, RZ ;  /* 0x000100001c207824 */ /* 0x000fe200078e00ff */
[----:B------:R-:W-:-:S02]  /*9390*/  PRMT R29, R20, 0x5410, R29 ;  /* 0x00005410141d7816 */ /* 0x000fc4000000001d */
[----:B------:R-:W-:Y:S01]  /*93a0*/  SHF.R.U64 R37, R6, 0x10, R7 ;  /* 0x0000001006257819 */ /* 0x000fe20000001207 */
[C---:B-1----:R-:W-:Y:S01]  /*93b0*/  IMAD.U32 R9, R24.reuse, 0x10000, RZ ;  /* 0x0001000018097824 */ /* 0x042fe200078e00ff */
[----:B------:R-:W-:Y:S01]  /*93c0*/  LOP3.LUT R10, R24, 0xffff0000, RZ, 0xc0, !PT ;  /* 0xffff0000180a7812 */ /* 0x000fe200078ec0ff */
[C---:B------:R-:W-:Y:S01]  /*93d0*/  IMAD.U32 R11, R25.reuse, 0x10000, RZ ;  /* 0x00010000190b7824 */ /* 0x040fe200078e00ff */
[----:B------:R-:W-:Y:S01]  /*93e0*/  LOP3.LUT R24, R25, 0xffff0000, RZ, 0xc0, !PT ;  /* 0xffff000019187812 */ /* 0x000fe200078ec0ff */
[----:B------:R-:W-:Y:S02]  /*93f0*/  IMAD.U32 R25, R21, 0x10000, RZ ;  /* 0x0001000015197824 */ /* 0x000fe400078e00ff */
[C---:B------:R-:W-:Y:S02]  /*9400*/  FMUL.FTZ R39, R9.reuse, R34 ;  /* 0x0000002209277220 */ /* 0x040fe40000410000 */
[----:B------:R-:W-:Y:S01]  /*9410*/  FMUL.FTZ R9, R9, R25 ;  /* 0x0000001909097220 */ /* 0x000fe20000410000 */
[----:B------:R-:W-:-:S02]  /*9420*/  IMAD.U32 R20, R27, 0x10000, RZ ;  /* 0x000100001b147824 */ /* 0x000fc400078e00ff */
[----:B------:R-:W-:Y:S01]  /*9430*/  FMUL.FTZ R40, R11, R36 ;  /* 0x000000240b287220 */ /* 0x000fe20000410000 */
[----:B------:R-:W-:Y:S02]  /*9440*/  LOP3.LUT R33, R33, 0xffff0000, RZ, 0xc0, !PT ;  /* 0xffff000021217812 */ /* 0x000fe400078ec0ff */
[----:B------:R-:W-:Y:S02]  /*9450*/  PRMT R37, R57, 0x5410, R37 ;  /* 0x0000541039257816 */ /* 0x000fe40000000025 */
[----:B------:R-:W-:Y:S02]  /*9460*/  LOP3.LUT R21, R21, 0xffff0000, RZ, 0xc0, !PT ;  /* 0xffff000015157812 */ /* 0x000fe400078ec0ff */
[----:B------:R-:W-:Y:S01]  /*9470*/  LOP3.LUT R35, R35, 0xffff0000, RZ, 0xc0, !PT ;  /* 0xffff000023237812 */ /* 0x000fe200078ec0ff */
[----:B0-----:R-:W0:Y:S02]  /*9480*/  LDS.128 R12, [R41+0x18400] ;  /* 0x01840000290c7984 */ /* 0x001e240000000c00 */
[----:B0-----:R-:W-:-:S02]  /*9490*/  IMAD.U32 R0, R12, 0x10000, RZ ;  /* 0x000100000c007824 */ /* 0x001fc400078e00ff */
[----:B------:R-:W-:Y:S02]  /*94a0*/  IMAD.U32 R5, R13, 0x10000, RZ ;  /* 0x000100000d057824 */ /* 0x000fe400078e00ff */
[----:B------:R-:W-:Y:S01]  /*94b0*/  FFMA.FTZ R39, R0, R25, -R39 ;  /* 0x0000001900277223 */ /* 0x000fe20000010827 */
[----:B------:R-:W-:Y:S02]  /*94c0*/  IMAD.U32 R25, R38, 0x10000, RZ ;  /* 0x0001000026197824 */ /* 0x000fe400078e00ff */
[----:B------:R-:W-:Y:S01]  /*94d0*/  FFMA.FTZ R34, R0, R34, R9 ;  /* 0x0000002200227223 */ /* 0x000fe20000010009 */
[----:B------:R-:W-:Y:S02]  /*94e0*/  IMAD.U32 R9, R31, 0x10000, RZ ;  /* 0x000100001f097824 */ /* 0x000fe400078e00ff */
[-C--:B------:R-:W-:Y:S01]  /*94f0*/  FMUL.FTZ R0, R11, R32.reuse ;  /* 0x000000200b007220 */ /* 0x080fe20000410000 */
[----:B------:R-:W-:Y:S02]  /*9500*/  IMAD.U32 R8, R15, 0x10000, RZ ;  /* 0x000100000f087824 */ /* 0x000fe400078e00ff */
[----:B------:R-:W-:Y:S01]  /*9510*/  FFMA.FTZ R40, R5, R32, -R40 ;  /* 0x0000002005287223 */ /* 0x000fe20000010828 */
[C---:B------:R-:W-:Y:S01]  /*9520*/  FMUL.FTZ R11, R20.reuse, R25 ;  /* 0x00000019140b7220 */ /* 0x040fe20000410000 */
[----:B------:R-:W-:Y:S01]  /*9530*/  FMUL.FTZ R32, R20, R9 ;  /* 0x0000000914207220 */ /* 0x000fe20000410000 */
[----:B------:R-:W-:-:S02]  /*9540*/  LOP3.LUT R4, R12, 0xffff0000, RZ, 0xc0, !PT ;  /* 0xffff00000c047812 */ /* 0x000fc400078ec0ff */
[C---:B------:R-:W-:Y:S01]  /*9550*/  FFMA.FTZ R20, R8.reuse, R9, -R11 ;  /* 0x0000000908147223 */ /* 0x040fe2000001080b */
[----:B------:R-:W-:Y:S01]  /*9560*/  LOP3.LUT R12, R13, 0xffff0000, RZ, 0xc0, !PT ;  /* 0xffff00000d0c7812 */ /* 0x000fe200078ec0ff */
[----:B------:R-:W-:Y:S01]  /*9570*/  FFMA.FTZ R32, R8, R25, R32 ;  /* 0x0000001908207223 */ /* 0x000fe20000010020 */
[----:B------:R-:W-:Y:S01]  /*9580*/  FMUL.FTZ R9, R10, R33 ;  /* 0x000000210a097220 */ /* 0x000fe20000410000 */
[----:B------:R-:W-:Y:S02]  /*9590*/  IMAD.U32 R13, R26, 0x10000, RZ ;  /* 0x000100001a0d7824 */ /* 0x000fe400078e00ff */
[----:B------:R-:W-:Y:S02]  /*95a0*/  IMAD.U32 R8, R37, 0x10000, RZ ;  /* 0x0001000025087824 */ /* 0x000fe400078e00ff */
[-C--:B------:R-:W-:Y:S01]  /*95b0*/  FMUL.FTZ R11, R10, R21.reuse ;  /* 0x000000150a0b7220 */ /* 0x080fe20000410000 */
[----:B------:R-:W-:Y:S01]  /*95c0*/  FFMA.FTZ R36, R5, R36, R0 ;  /* 0x0000002405247223 */ /* 0x000fe20000010000 */
[----:B------:R-:W-:Y:S01]  /*95d0*/  FFMA.FTZ R10, R4, R21, -R9 ;  /* 0x00000015040a7223 */ /* 0x000fe20000010809 */
[----:B------:R-:W-:Y:S01]  /*95e0*/  IMAD.U32 R6, R14, 0x10000, RZ ;  /* 0x000100000e067824 */ /* 0x000fe200078e00ff */
[----:B------:R-:W-:Y:S01]  /*95f0*/  LOP3.LUT R5, R28, 0xffff0000, RZ, 0xc0, !PT ;  /* 0xffff00001c057812 */ /* 0x000fe200078ec0ff */
[----:B------:R-:W-:-:S02]  /*9600*/  IMAD.U32 R0, R29, 0x10000, RZ ;  /* 0x000100001d007824 */ /* 0x000fc400078e00ff */
[----:B------:R-:W-:Y:S01]  /*9610*/  FMUL.FTZ R21, R13, R8 ;  /* 0x000000080d157220 */ /* 0x000fe20000410000 */
[----:B------:R-:W-:Y:S01]  /*9620*/  FMUL.FTZ R9, R24, R35 ;  /* 0x0000002318097220 */ /* 0x000fe20000410000 */
[----:B------:R-:W-:Y:S01]  /*9630*/  LOP3.LUT R7, R14, 0xffff0000, RZ, 0xc0, !PT ;  /* 0xffff00000e077812 */ /* 0x000fe200078ec0ff */
[----:B------:R-:W-:Y:S01]  /*9640*/  FFMA.FTZ R11, R4, R33, R11 ;  /* 0x00000021040b7223 */ /* 0x000fe2000001000b */
[----:B------:R-:W-:Y:S01]  /*9650*/  LOP3.LUT R14, R15, 0xffff0000, RZ, 0xc0, !PT ;  /* 0xffff00000f0e7812 */ /* 0x000fe200078ec0ff */
[-C--:B------:R-:W-:Y:S01]  /*9660*/  FMUL.FTZ R13, R13, R0.reuse ;  /* 0x000000000d0d7220 */ /* 0x080fe20000410000 */
[----:B------:R-:W-:Y:S01]  /*9670*/  LOP3.LUT R15, R26, 0xffff0000, RZ, 0xc0, !PT ;  /* 0xffff00001a0f7812 */ /* 0x000fe200078ec0ff */
[----:B------:R-:W-:Y:S01]  /*9680*/  FFMA.FTZ R21, R6, R0, -R21 ;  /* 0x0000000006157223 */ /* 0x000fe20000010815 */
[----:B------:R-:W-:Y:S01]  /*9690*/  LOP3.LUT R4, R37, 0xffff0000, RZ, 0xc0, !PT ;  /* 0xffff000025047812 */ /* 0x000fe200078ec0ff */
[-C--:B------:R-:W-:Y:S01]  /*96a0*/  FMUL.FTZ R24, R24, R5.reuse ;  /* 0x0000000518187220 */ /* 0x080fe20000410000 */
[----:B------:R-:W-:Y:S01]  /*96b0*/  FFMA.FTZ R9, R12, R5, -R9 ;  /* 0x000000050c097223 */ /* 0x000fe20000010809 */
[----:B------:R-:W-:-:S02]  /*96c0*/  LOP3.LUT R0, R29, 0xffff0000, RZ, 0xc0, !PT ;  /* 0xffff00001d007812 */ /* 0x000fc400078ec0ff */
[----:B------:R-:W-:Y:S02]  /*96d0*/  LOP3.LUT R26, R27, 0xffff0000, RZ, 0xc0, !PT ;  /* 0xffff00001b1a7812 */ /* 0x000fe400078ec0ff */
[----:B------:R-:W-:Y:S01]  /*96e0*/  LOP3.LUT R5, R38, 0xffff0000, RZ, 0xc0, !PT ;  /* 0xffff000026057812 */ /* 0x000fe200078ec0ff */
[----:B------:R-:W-:Y:S01]  /*96f0*/  FFMA.FTZ R13, R6, R8, R13 ;  /* 0x00000008060d7223 */ /* 0x000fe2000001000d */
[----:B------:R-:W-:Y:S01]  /*9700*/  LOP3.LUT R31, R31, 0xffff0000, RZ, 0xc0, !PT ;  /* 0xffff00001f1f7812 */ /* 0x000fe200078ec0ff */
[C---:B------:R-:W-:Y:S01]  /*9710*/  FMUL.FTZ R6, R15.reuse, R4 ;  /* 0x000000040f067220 */ /* 0x040fe20000410000 */
[-C--:B------:R-:W-:Y:S01]  /*9720*/  FMUL.FTZ R15, R15, R0.reuse ;  /* 0x000000000f0f7220 */ /* 0x080fe20000410000 */
[C---:B------:R-:W-:Y:S02]  /*9730*/  FMUL.FTZ R25, R26.reuse, R5 ;  /* 0x000000051a197220 */ /* 0x040fe40000410000 */
        /* <DEDUP_REMOVED lines=16> */
.L_x_13976:
[----:B------:R-:W-:Y:S05]  /*9840*/  BSYNC B0 ;  /* 0x0000000000007941 */ /* 0x000fea0003800000 */
.L_x_13962:
        /* <DEDUP_REMOVED lines=8> */
.L_x_13959:
[----:B-12---:R-:W1:Y:S01]  /*98d0*/  S2R R3, SR_TID.X ;  /* 0x0000000000037919 */ /* 0x006e620000002100 */
[----:B---3--:R-:W-:Y:S01]  /*98e0*/  IMAD.U32 R0, RZ, RZ, UR45 ;  /* 0x0000002dff007e24 */ /* 0x008fe2000f8e00ff */
[----:B------:R-:W-:Y:S05]  /*98f0*/  WARPSYNC.ALL ;  /* 0x0000000000007948 */ /* 0x000fea0003800000 */
[----:B------:R-:W-:Y:S02]  /*9900*/  ISETP.NE.AND P0, PT, R0, 0x3, PT ;  /* 0x000000030000780c */ /* 0x000fe40003f05270 */
[----:B-1----:R-:W-:-:S05]  /*9910*/  SHF.R.U32.HI R3, RZ, 0x7, R3 ;  /* 0x00000007ff037819 */ /* 0x002fca0000011603 */
[----:B------:R-:W-:-:S05]  /*9920*/  VIADD R72, R3, 0x8 ;  /* 0x0000000803487836 */ /* 0x000fca0000000000 */
[----:B------:R1:W-:Y:S06]  /*9930*/  BAR.SYNC.DEFER_BLOCKING R72, 0x100 ;  /* 0x000400480000751d */ /* 0x0003ec0000010000 */
[----:B------:R-:W-:Y:S05]  /*9940*/  @!P0 BRA `(.L_x_13986) ;  /* 0x0000000000048947 */ /* 0x000fea0003800000 */
[----:B------:R-:W-:Y:S01]  /*9950*/  BPT.TRAP 0x1 ;  /* 0x000000040000795c */ /* 0x000fe20000300000 */
.L_x_13986:
[----:B------:R-:W-:Y:S01]  /*9960*/  IMAD R15, R22, 0x8, R18 ;  /* 0x00000008160f7824 */ /* 0x000fe200078e0212 */
[----:B------:R-:W-:-:S04]  /*9970*/  SHF.L.U32 R74, R202, 0x1f, RZ ;  /* 0x0000001fca4a7819 */ /* 0x000fc800000006ff */
[----:B------:R2:W3:Y:S01]  /*9980*/  SYNCS.PHASECHK.TRANS64.TRYWAIT P2, [R15+URZ+0x22830], R74 ;  /* 0x0228304a0f0075a7 */ /* 0x0004e2000804017f */
[----:B------:R-:W-:Y:S05]  /*9990*/  @!P0 BRA `(.L_x_13987) ;  /* 0x0000000000048947 */ /* 0x000fea0003800000 */
[----:B------:R-:W-:Y:S01]  /*99a0*/  BPT.TRAP 0x1 ;  /* 0x000000040000795c */ /* 0x000fe20000300000 */
.L_x_13987:
        /* <DEDUP_REMOVED lines=9> */
.L_x_13988:
        /* <DEDUP_REMOVED lines=11> */
[----:B------:R-:W-:Y:S01]  /*9af0*/  R2UR UR4, R4 ;  /* 0x00000000040472ca */ /* 0x000fe200000e0000 */
[----:B------:R-:W-:Y:S01]  /*9b00*/  IMAD.MOV.U32 R9, RZ, RZ, 0x40000040 ;  /* 0x40000040ff097424 */ /* 0x000fe200078e00ff */
[----:B------:R-:W-:Y:S01]  /*9b10*/  R2UR UR5, R5 ;  /* 0x00000000050572ca */ /* 0x000fe200000e0000 */
[----:B------:R-:W-:Y:S01]  /*9b20*/  IMAD.MOV.U32 R11, RZ, RZ, 0x40000040 ;  /* 0x40000040ff0b7424 */ /* 0x000fe200078e00ff */
[----:B------:R-:W0:Y:S01]  /*9b30*/  LDC R14, c[0x0][0x448] ;  /* 0x00011200ff0e7b82 */ /* 0x000e220000000800 */
[----:B------:R-:W-:Y:S01]  /*9b40*/  VIADD R20, R6, 0x4 ;  /* 0x0000000406147836 */ /* 0x000fe20000000000 */
[----:B------:R-:W-:Y:S01]  /*9b50*/  LOP3.LUT R19, R19, 0xfff7ffff, RZ, 0xc0, !PT ;  /* 0xfff7ffff13137812 */ /* 0x000fe200078ec0ff */
[----:B------:R-:W-:Y:S01]  /*9b60*/  IMAD.MOV.U32 R21, RZ, RZ, 0x40000040 ;  /* 0x40000040ff157424 */ /* 0x000fe200078e00ff */
[----:B------:R-:W4:Y:S01]  /*9b70*/  S2R R76, SR_TID.X ;  /* 0x00000000004c7919 */ /* 0x000f220000002100 */
[----:B------:R-:W-:-:S06]  /*9b80*/  IMAD.MOV.U32 R7, RZ, RZ, 0x40000040 ;  /* 0x40000040ff077424 */ /* 0x000fcc00078e00ff */
[----:B------:R-:W-:Y:S01]  /*9b90*/  HGMMA.64x96x16.F32.BF16 R24, gdesc[UR4], RZ, !UPT, gsb0 ;  /* 0x01600000041879f0 */ /* 0x000fe2000c0018ff */
[----:B------:R-:W-:Y:S01]  /*9ba0*/  R2UR UR6, R8 ;  /* 0x00000000080672ca */ /* 0x000fe200000e0000 */
[----:B------:R-:W-:Y:S01]  /*9bb0*/  VIADD R8, R4, 0x4 ;  /* 0x0000000404087836 */ /* 0x000fe20000000000 */
[----:B------:R-:W-:Y:S01]  /*9bc0*/  R2UR UR7, R9 ;  /* 0x00000000090772ca */ /* 0x000fe200000e0000 */
[----:B------:R-:W-:Y:S01]  /*9bd0*/  IMAD.MOV.U32 R9, RZ, RZ, 0x40000040 ;  /* 0x40000040ff097424 */ /* 0x000fe200078e00ff */
[----:B------:R-:W-:Y:S02]  /*9be0*/  R2UR UR4, R10 ;  /* 0x000000000a0472ca */ /* 0x000fe400000e0000 */
[----:B------:R-:W-:Y:S02]  /*9bf0*/  R2UR UR5, R11 ;  /* 0x000000000b0572ca */ /* 0x000fe400000e0000 */
[----:B0-----:R-:W-:Y:S01]  /*9c00*/  ISETP.NE.AND P2, PT, R14, 0x1, PT ;  /* 0x000000010e00780c */ /* 0x001fe20003f45270 */
[----:B------:R-:W-:Y:S01]  /*9c10*/  IMAD.IADD R14, R215, 0x1, R206 ;  /* 0x00000001d70e7824 */ /* 0x000fe200078e02ce */
[----:B----4-:R-:W-:-:S11]  /*9c20*/  SHF.R.U32.HI R76, RZ, 0x7, R76 ;  /* 0x00000007ff4c7819 */ /* 0x010fd6000001164c */
[----:B------:R-:W-:Y:S02]  /*9c30*/  @P2 LOP3.LUT R19, R19, 0x80000, RZ, 0xfc, !PT ;  /* 0x0008000013132812 */ /* 0x000fe400078efcff */
[----:B------:R-:W-:Y:S01]  /*9c40*/  IADD3 R177, -R76, 0xb, RZ ;  /* 0x0000000b4cb17810 */ /* 0x000fe20007ffe1ff */
        /* <DEDUP_REMOVED lines=24> */
[----:B------:R-:W-:Y:S01]  /*9dd0*/  FMUL.FTZ R21, R32, UR4 ;  /* 0x0000000420157c20 */ /* 0x000fe20008410000 */
[----:B------:R-:W0:Y:S01]  /*9de0*/  @P2 LDC R37, c[0x0][0x44c] ;  /* 0x00011300ff252b82 */ /* 0x000e220000000800 */
[----:B------:R-:W-:Y:S01]  /*9df0*/  FMUL.FTZ R32, R41, UR4 ;  /* 0x0000000429207c20 */ /* 0x000fe20008410000 */
[----:B------:R-:W-:Y:S01]  /*9e00*/  FMUL.FTZ R26, R26, UR4 ;  /* 0x000000041a1a7c20 */ /* 0x000fe20008410000 */
[----:B------:R-:W-:Y:S01]  /*9e10*/  FMUL.FTZ R0, R24, UR4 ;  /* 0x0000000418007c20 */ /* 0x000fe20008410000 */
[----:B------:R-:W-:Y:S01]  /*9e20*/  FMUL.FTZ R24, R33, UR4 ;  /* 0x0000000421187c20 */ /* 0x000fe20008410000 */
[----:B------:R-:W-:Y:S01]  /*9e30*/  FMUL.FTZ R31, R31, UR4 ;  /* 0x000000041f1f7c20 */ /* 0x000fe20008410000 */
[----:B------:R0:W4:Y:S01]  /*9e40*/  MUFU.TANH R33, R26 ;  /* 0x0000001a00217308 */ /* 0x0001220000002400 */
[----:B------:R-:W-:Y:S01]  /*9e50*/  FMUL.FTZ R27, R27, UR4 ;  /* 0x000000041b1b7c20 */ /* 0x000fe20008410000 */
[----:B------:R-:W1:Y:S01]  /*9e60*/  @P2 LDC R41, c[0x0][0x450] ;  /* 0x00011400ff292b82 */ /* 0x000e620000000800 */
        /* <DEDUP_REMOVED lines=14> */
[----:B------:R-:W-:Y:S01]  /*9f50*/  FMUL.FTZ R51, R51, UR4 ;  /* 0x0000000433337c20 */ /* 0x000fe20008410000 */
[----:B0-----:R-:W-:-:S04]  /*9f60*/  @P2 IMAD.HI.U32 R26, R14, R37, RZ ;  /* 0x000000250e1a2227 */ /* 0x001fc800078e00ff */
[----:B------:R-:W-:Y:S01]  /*9f70*/  FMUL.FTZ R54, R54, UR4 ;  /* 0x0000000436367c20 */ /* 0x000fe20008410000 */
[----:B------:R-:W-:Y:S01]  /*9f80*/  FMUL.FTZ R55, R55, UR4 ;  /* 0x0000000437377c20 */ /* 0x000fe20008410000 */
[----:B------:R-:W-:Y:S01]  /*9f90*/  FMUL.FTZ R58, R58, UR4 ;  /* 0x000000043a3a7c20 */ /* 0x000fe20008410000 */
[----:B------:R-:W-:Y:S01]  /*9fa0*/  FMUL.FTZ R59, R59, UR4 ;  /* 0x000000043b3b7c20 */ /* 0x000fe20008410000 */
[----:B------:R-:W-:Y:S01]  /*9fb0*/  FMUL.FTZ R62, R62, UR4 ;  /* 0x000000043e3e7c20 */ /* 0x000fe20008410000 */
[----:B------:R0:W3:Y:S01]  /*9fc0*/  MUFU.TANH R89, R30 ;  /* 0x0000001e00597308 */ /* 0x0000e20000002400 */
[----:B--2---:R-:W-:Y:S01]  /*9fd0*/  IMAD R27, R178, -0x60, R209 ;  /* 0xffffffa0b21b7824 */ /* 0x004fe200078e02d1 */
[----:B-1----:R-:W-:Y:S01]  /*9fe0*/  @P2 SHF.R.U32.HI R14, RZ, R41, R26 ;  /* 0x00000029ff0e2219 */ /* 0x002fe2000001161a */
[----:B------:R-:W-:Y:S01]  /*9ff0*/  FMUL.FTZ R66, R66, UR4 ;  /* 0x0000000442427c20 */ /* 0x000fe20008410000 */
[----:B------:R-:W-:Y:S01]  /*a000*/  FMUL.FTZ R67, R67, UR4 ;  /* 0x0000000443437c20 */ /* 0x000fe20008410000 */
[----:B------:R-:W-:Y:S01]  /*a010*/  FMUL.FTZ R70, R70, UR4 ;  /* 0x0000000446467c20 */ /* 0x000fe20008410000 */
[C-C-:B------:R-:W-:Y:S01]  /*a020*/  IADD3 R26, -R210.reuse, 0x61, R27.reuse ;  /* 0x00000061d21a7810 */ /* 0x140fe20007ffe11b */
[----:B------:R-:W1:Y:S01]  /*a030*/  SHFL.IDX PT, R31, R14, 0x1, 0x1c1f ;  /* 0x003c1f000e1f7f89 */ /* 0x000e6200000e0000 */
[----:B------:R1:W2:Y:S01]  /*a040*/  MUFU.TANH R85, R34 ;  /* 0x0000002200557308 */ /* 0x0002a20000002400 */
[----:B0-----:R-:W-:Y:S01]  /*a050*/  IADD3 R30, -R210, 0x60, R27 ;  /* 0x00000060d21e7810 */ /* 0x001fe20007ffe11b */
[----:B------:R-:W-:Y:S01]  /*a060*/  FMUL.FTZ R27, R63, UR4 ;  /* 0x000000043f1b7c20 */ /* 0x000fe20008410000 */
[----:B------:R-:W-:-:S02]  /*a070*/  IMAD.IADD R93, R26, 0x1, -R207 ;  /* 0x000000011a5d7824 */ /* 0x000fc400078e0acf */
[----:B------:R-:W-:Y:S01]  /*a080*/  FMUL.FTZ R71, R71, UR4 ;  /* 0x0000000447477c20 */ /* 0x000fe20008410000 */
[----:B------:R-:W0:Y:S01]  /*a090*/  SHFL.IDX PT, R14, R14, RZ, 0x1c1f ;  /* 0x001c1fff0e0e7589 */ /* 0x000e2200000e0000 */
        /* <DEDUP_REMOVED lines=17> */
[----:B-1----:R-:W-:Y:S01]  /*a1b0*/  VIADDMNMX R34, R31, R93, R30, PT ;  /* 0x0000005d1f227246 */ /* 0x002fe2000380011e */
[----:B------:R-:W1:Y:S03]  /*a1c0*/  MUFU.TANH R39, R39 ;  /* 0x0000002700277308 */ /* 0x000e660000002400 */
[----:B------:R-:W-:-:S02]  /*a1d0*/  ISETP.GT.AND P3, PT, R34, RZ, PT ;  /* 0x000000ff2200720c */ /* 0x000fc40003f64270 */
[C---:B------:R-:W-:Y:S02]  /*a1e0*/  ISETP.GT.AND P4, PT, R34.reuse, 0x1, PT ;  /* 0x000000012200780c */ /* 0x040fe40003f84270 */
[C---:B------:R-:W-:Y:S01]  /*a1f0*/  ISETP.GT.AND P2, PT, R34.reuse, 0x8, PT ;  /* 0x000000082200780c */ /* 0x040fe20003f44270 */
[----:B------:R-:W1:Y:S01]  /*a200*/  MUFU.TANH R42, R42 ;  /* 0x0000002a002a7308 */ /* 0x000e620000002400 */
[----:B----4-:R-:W-:Y:S02]  /*a210*/  FSEL R26, R33, -INF , P3 ;  /* 0xff800000211a7808 */ /* 0x010fe40001800000 */
[----:B---3--:R-:W-:Y:S02]  /*a220*/  FSEL R91, R91, -INF , P4 ;  /* 0xff8000005b5b7808 */ /* 0x008fe40002000000 */
[----:B------:R-:W-:Y:S02]  /*a230*/  ISETP.GT.AND P3, PT, R34, 0x9, PT ;  /* 0x000000092200780c */ /* 0x000fe40003f64270 */
[----:B------:R-:W-:Y:S01]  /*a240*/  FSEL R89, R89, -INF , P2 ;  /* 0xff80000059597808 */ /* 0x000fe20001000000 */
[----:B------:R-:W3:Y:S01]  /*a250*/  MUFU.TANH R43, R43 ;  /* 0x0000002b002b7308 */ /* 0x000ee20000002400 */
[----:B------:R-:W-:-:S02]  /*a260*/  FMNMX.FTZ R36, R26, R91, !PT ;  /* 0x0000005b1a247209 */ /* 0x000fc40007810000 */
[C---:B------:R-:W-:Y:S02]  /*a270*/  ISETP.GT.AND P2, PT, R34.reuse, 0x10, PT ;  /* 0x000000102200780c */ /* 0x040fe40003f44270 */
[----:B------:R-:W-:Y:S02]  /*a280*/  FSEL R87, R87, -INF , P3 ;  /* 0xff80000057577808 */ /* 0x000fe40001800000 */
[----:B------:R-:W-:Y:S01]  /*a290*/  FMNMX.FTZ R36, R89, R36, !PT ;  /* 0x0000002459247209 */ /* 0x000fe20007810000 */
[----:B------:R-:W4:Y:S01]  /*a2a0*/  MUFU.TANH R46, R46 ;  /* 0x0000002e002e7308 */ /* 0x000f220000002400 */
[----:B------:R-:W-:Y:S02]  /*a2b0*/  ISETP.GT.AND P3, PT, R34, 0x11, PT ;  /* 0x000000112200780c */ /* 0x000fe40003f64270 */
[----:B--2---:R-:W-:Y:S02]  /*a2c0*/  FSEL R85, R85, -INF , P2 ;  /* 0xff80000055557808 */ /* 0x004fe40001000000 */
[----:B------:R-:W-:-:S02]  /*a2d0*/  FMNMX.FTZ R36, R87, R36, !PT ;  /* 0x0000002457247209 */ /* 0x000fc40007810000 */
[C---:B------:R-:W-:Y:S01]  /*a2e0*/  ISETP.GT.AND P2, PT, R34.reuse, 0x18, PT ;  /* 0x000000182200780c */ /* 0x040fe20003f44270 */
[----:B------:R-:W2:Y:S01]  /*a2f0*/  MUFU.TANH R47, R47 ;  /* 0x0000002f002f7308 */ /* 0x000ea20000002400 */
[----:B0-----:R-:W-:Y:S02]  /*a300*/  FSEL R83, R35, -INF , P3 ;  /* 0xff80000023537808 */ /* 0x001fe40001800000 */
[----:B------:R-:W-:Y:S02]  /*a310*/  FMNMX.FTZ R36, R85, R36, !PT ;  /* 0x0000002455247209 */ /* 0x000fe40007810000 */
[----:B------:R-:W-:Y:S02]  /*a320*/  ISETP.GT.AND P3, PT, R34, 0x19, PT ;  /* 0x000000192200780c */ /* 0x000fe40003f64270 */
[----:B------:R-:W-:Y:S01]  /*a330*/  FSEL R81, R38, -INF , P2 ;  /* 0xff80000026517808 */ /* 0x000fe20001000000 */
[----:B------:R-:W0:Y:S01]  /*a340*/  MUFU.TANH R41, R50 ;  /* 0x0000003200297308 */ /* 0x000e220000002400 */
[----:B------:R-:W-:-:S02]  /*a350*/  FMNMX.FTZ R36, R83, R36, !PT ;  /* 0x0000002453247209 */ /* 0x000fc40007810000 */
[C---:B------:R-:W-:Y:S02]  /*a360*/  ISETP.GT.AND P2, PT, R34.reuse, 0x20, PT ;  /* 0x000000202200780c */ /* 0x040fe40003f44270 */
[----:B-1----:R-:W-:Y:S02]  /*a370*/  FSEL R79, R39, -INF , P3 ;  /* 0xff800000274f7808 */ /* 0x002fe40001800000 */
[----:B------:R-:W-:Y:S01]  /*a380*/  FMNMX.FTZ R36, R81, R36, !PT ;  /* 0x0000002451247209 */ /* 0x000fe20007810000 */
[----:B------:R-:W1:Y:S01]  /*a390*/  MUFU.TANH R51, R51 ;  /* 0x0000003300337308 */ /* 0x000e620000002400 */
[----:B------:R-:W-:Y:S02]  /*a3a0*/  ISETP.GT.AND P3, PT, R34, 0x21, PT ;  /* 0x000000212200780c */ /* 0x000fe40003f64270 */
[----:B------:R-:W-:Y:S02]  /*a3b0*/  FSEL R77, R42, -INF , P2 ;  /* 0xff8000002a4d7808 */ /* 0x000fe40001000000 */
[----:B------:R-:W-:-:S02]  /*a3c0*/  FMNMX.FTZ R36, R79, R36, !PT ;  /* 0x000000244f247209 */ /* 0x000fc40007810000 */
[C---:B------:R-:W-:Y:S01]  /*a3d0*/  ISETP.GT.AND P2, PT, R34.reuse, 0x28, PT ;  /* 0x000000282200780c */ /* 0x040fe20003f44270 */
[----:B------:R-:W1:Y:S01]  /*a3e0*/  MUFU.TANH R31, R54 ;  /* 0x00000036001f7308 */ /* 0x000e620000002400 */
[----:B---3--:R-:W-:Y:S02]  /*a3f0*/  FSEL R75, R43, -INF , P3 ;  /* 0xff8000002b4b7808 */ /* 0x008fe40001800000 */
[----:B------:R-:W-:Y:S02]  /*a400*/  FMNMX.FTZ R36, R77, R36, !PT ;  /* 0x000000244d247209 */ /* 0x000fe40007810000 */
[----:B------:R-:W-:Y:S02]  /*a410*/  ISETP.GT.AND P3, PT, R34, 0x29, PT ;  /* 0x000000292200780c */ /* 0x000fe40003f64270 */
[----:B----4-:R-:W-:Y:S01]  /*a420*/  FSEL R35, R46, -INF , P2 ;  /* 0xff8000002e237808 */ /* 0x010fe20001000000 */
[----:B------:R-:W3:Y:S01]  /*a430*/  MUFU.TANH R55, R55 ;  /* 0x0000003700377308 */ /* 0x000ee20000002400 */
[----:B------:R-:W-:-:S02]  /*a440*/  FMNMX.FTZ R36, R75, R36, !PT ;  /* 0x000000244b247209 */ /* 0x000fc40007810000 */
[C---:B------:R-:W-:Y:S02]  /*a450*/  ISETP.GT.AND P2, PT, R34.reuse, 0x30, PT ;  /* 0x000000302200780c */ /* 0x040fe40003f44270 */
[----:B--2---:R-:W-:Y:S02]  /*a460*/  FSEL R73, R47, -INF , P3 ;  /* 0xff8000002f497808 */ /* 0x004fe40001800000 */
[----:B------:R-:W-:Y:S01]  /*a470*/  FMNMX.FTZ R36, R35, R36, !PT ;  /* 0x0000002423247209 */ /* 0x000fe20007810000 */
[----:B------:R-:W2:Y:S01]  /*a480*/  MUFU.TANH R58, R58 ;  /* 0x0000003a003a7308 */ /* 0x000ea20000002400 */
[----:B------:R-:W-:Y:S02]  /*a490*/  ISETP.GT.AND P3, PT, R34, 0x31, PT ;  /* 0x000000312200780c */ /* 0x000fe40003f64270 */
[----:B0-----:R-:W-:Y:S02]  /*a4a0*/  FSEL R41, R41, -INF , P2 ;  /* 0xff80000029297808 */ /* 0x001fe40001000000 */
[----:B------:R-:W-:-:S02]  /*a4b0*/  FMNMX.FTZ R36, R73, R36, !PT ;  /* 0x0000002449247209 */ /* 0x000fc40007810000 */
[C---:B------:R-:W-:Y:S01]  /*a4c0*/  ISETP.GT.AND P2, PT, R34.reuse, 0x38, PT ;  /* 0x000000382200780c */ /* 0x040fe20003f44270 */
[----:B------:R3:W0:Y:S01]  /*a4d0*/  MUFU.TANH R33, R59 ;  /* 0x0000003b00217308 */ /* 0x0006220000002400 */
[----:B-1----:R-:W-:Y:S02]  /*a4e0*/  FSEL R63, R51, -INF , P3 ;  /* 0xff800000333f7808 */ /* 0x002fe40001800000 */
[----:B------:R-:W-:Y:S02]  /*a4f0*/  FMNMX.FTZ R36, R41, R36, !PT ;  /* 0x0000002429247209 */ /* 0x000fe40007810000 */
[----:B------:R-:W-:Y:S02]  /*a500*/  ISETP.GT.AND P3, PT, R34, 0x39, PT ;  /* 0x000000392200780c */ /* 0x000fe40003f64270 */
[----:B------:R-:W-:Y:S01]  /*a510*/  FSEL R31, R31, -INF , P2 ;  /* 0xff8000001f1f7808 */ /* 0x000fe20001000000 */
[----:B------:R-:W1:Y:S01]  /*a520*/  MUFU.TANH R39, R62 ;  /* 0x0000003e00277308 */ /* 0x000e620000002400 */
[----:B------:R-:W-:-:S02]  /*a530*/  FMNMX.FTZ R36, R63, R36, !PT ;  /* 0x000000243f247209 */ /* 0x000fc40007810000 */
[C---:B------:R-:W-:Y:S02]  /*a540*/  ISETP.GT.AND P2, PT, R34.reuse, 0x40, PT ;  /* 0x000000402200780c */ /* 0x040fe40003f44270 */
[----:B---3--:R-:W-:Y:S02]  /*a550*/  FSEL R59, R55, -INF , P3 ;  /* 0xff800000373b7808 */ /* 0x008fe40001800000 */
[----:B------:R-:W-:Y:S01]  /*a560*/  FMNMX.FTZ R36, R31, R36, !PT ;  /* 0x000000241f247209 */ /* 0x000fe20007810000 */
[----:B------:R0:W3:Y:S01]  /*a570*/  MUFU.TANH R37, R27 ;  /* 0x0000001b00257308 */ /* 0x0000e20000002400 */
        /* <DEDUP_REMOVED lines=8> */
[----:B-1----:R-:W-:Y:S01]  /*a600*/  FSEL R39, R39, -INF , P2 ;  /* 0xff80000027277808 */ /* 0x002fe20001000000 */
[----:B------:R-:W0:Y:S01]  /*a610*/  MUFU.TANH R47, R67 ;  /* 0x00000043002f7308 */ /* 0x000e220000002400 */
[----:B------:R-:W-:-:S02]  /*a620*/  FMNMX.FTZ R36, R27, R36, !PT ;  /* 0x000000241b247209 */ /* 0x000fc40007810000 */
[C---:B------:R-:W-:Y:S02]  /*a630*/  ISETP.GT.AND P2, PT, R34.reuse, 0x50, PT ;  /* 0x000000502200780c */ /* 0x040fe40003f44270 */
[----:B---3--:R-:W-:Y:S02]  /*a640*/  FSEL R51, R37, -INF , P3 ;  /* 0xff80000025337808 */ /* 0x008fe40001800000 */
[----:B------:R-:W-:Y:S01]  /*a650*/  FMNMX.FTZ R36, R39, R36, !PT ;  /* 0x0000002427247209 */ /* 0x000fe20007810000 */
[----:B------:R-:W1:Y:S01]  /*a660*/  MUFU.TANH R70, R70 ;  /* 0x0000004600467308 */ /* 0x000e620000002400 */
[----:B------:R-:W-:Y:S02]  /*a670*/  ISETP.GT.AND P3, PT, R34, 0x51, PT ;  /* 0x000000512200780c */ /* 0x000fe40003f64270 */
[----:B--2---:R-:W-:Y:S02]  /*a680*/  FSEL R33, R66, -INF , P2 ;  /* 0xff80000042217808 */ /* 0x004fe40001000000 */
[----:B------:R-:W-:-:S02]  /*a690*/  FMNMX.FTZ R36, R51, R36, !PT ;  /* 0x0000002433247209 */ /* 0x000fc40007810000 */
[C---:B------:R-:W-:Y:S01]  /*a6a0*/  ISETP.GT.AND P2, PT, R34.reuse, 0x58, PT ;  /* 0x000000582200780c */ /* 0x040fe20003f44270 */
[----:B------:R2:W3:Y:S01]  /*a6b0*/  MUFU.TANH R43, R71 ;  /* 0x00000047002b7308 */ /* 0x0004e20000002400 */
[----:B0-----:R-:W-:Y:S02]  /*a6c0*/  FSEL R47, R47, -INF , P3 ;  /* 0xff8000002f2f7808 */ /* 0x001fe40001800000 */
[----:B------:R-:W-:Y:S02]  /*a6d0*/  FMNMX.FTZ R36, R33, R36, !PT ;  /* 0x0000002421247209 */ /* 0x000fe40007810000 */
[----:B------:R-:W-:Y:S02]  /*a6e0*/  ISETP.GT.AND P3, PT, R34, 0x59, PT ;  /* 0x000000592200780c */ /* 0x000fe40003f64270 */
[----:B------:R-:W-:Y:S01]  /*a6f0*/  FMNMX.FTZ R36, R47, R36, !PT ;  /* 0x000000242f247209 */ /* 0x000fe20007810000 */
[----:B------:R-:W0:Y:S01]  /*a700*/  MUFU.TANH R0, R0 ;  /* 0x0000000000007308 */ /* 0x000e220000002400 */
[----:B-1----:R-:W-:Y:S01]  /*a710*/  FSEL R37, R70, -INF , P2 ;  /* 0xff80000046257808 */ /* 0x002fe20001000000 */
[----:B--2---:R-:W-:Y:S01]  /*a720*/  FMUL.FTZ R71, R64, UR4 ;  /* 0x0000000440477c20 */ /* 0x004fe20008410000 */
[----:B------:R-:W-:Y:S01]  /*a730*/  VIADDMNMX R30, R14, R93, R30, PT ;  /* 0x0000005d0e1e7246 */ /* 0x000fe2000380011e */
[----:B------:R-:W-:Y:S01]  /*a740*/  ULDC UR4, c[0x0][0x988] ;  /* 0x0002620000047ab9 */ /* 0x000fe20000000800 */
[----:B------:R-:W-:Y:S01]  /*a750*/  FMNMX.FTZ R36, R37, R36, !PT ;  /* 0x0000002425247209 */ /* 0x000fe20007810000 */
[----:B------:R-:W-:Y:S01]  /*a760*/  IMAD.U32 R14, RZ, RZ, UR4 ;  /* 0x00000004ff0e7e24 */ /* 0x000fe2000f8e00ff */
[----:B------:R-:W-:Y:S01]  /*a770*/  ISETP.GT.AND P2, PT, R30, RZ, PT ;  /* 0x000000ff1e00720c */ /* 0x000fe20003f44270 */
[----:B------:R-:W1:Y:S01]  /*a780*/  MUFU.TANH R3, R3 ;  /* 0x0000000300037308 */ /* 0x000e620000002400 */
[----:B---3--:R-:W-:-:S02]  /*a790*/  FSEL R43, R43, -INF , P3 ;  /* 0xff8000002b2b7808 */ /* 0x008fc40001800000 */
[C---:B------:R-:W-:Y:S02]  /*a7a0*/  ISETP.GT.AND P3, PT, R30.reuse, 0x1, PT ;  /* 0x000000011e00780c */ /* 0x040fe40003f64270 */
[----:B------:R-:W-:Y:S02]  /*a7b0*/  FMNMX.FTZ R36, R43, R36, !PT ;  /* 0x000000242b247209 */ /* 0x000fe40007810000 */
[----:B------:R-:W-:Y:S01]  /*a7c0*/  ISETP.GT.AND P4, PT, R30, 0x8, PT ;  /* 0x000000081e00780c */ /* 0x000fe20003f84270 */
[----:B------:R-:W2:Y:S01]  /*a7d0*/  MUFU.TANH R13, R13 ;  /* 0x0000000d000d7308 */ /* 0x000ea20000002400 */
[----:B0-----:R-:W-:Y:S01]  /*a7e0*/  FSEL R40, R0, -INF , P2 ;  /* 0xff80000000287808 */ /* 0x001fe20001000000 */
[----:B------:R-:W0:Y:S01]  /*a7f0*/  SHFL.BFLY PT, R67, R36, 0x2, 0x1f ;  /* 0x0c401f0024437f89 */ /* 0x000e2200000e0000 */
[----:B------:R-:W-:-:S05]  /*a800*/  ISETP.GT.AND P2, PT, R30, 0x9, PT ;  /* 0x000000091e00780c */ /* 0x000fca0003f44270 */
[----:B------:R-:W-:Y:S08]  /*a810*/  MUFU.TANH R20, R20 ;  /* 0x0000001400147308 */ /* 0x000ff00000002400 */
[----:B------:R-:W3:Y:S08]  /*a820*/  MUFU.TANH R21, R21 ;  /* 0x0000001500157308 */ /* 0x000ef00000002400 */
[----:B------:R-:W-:Y:S01]  /*a830*/  MUFU.TANH R24, R24 ;  /* 0x0000001800187308 */ /* 0x000fe20000002400 */
[----:B0-----:R-:W-:-:S05]  /*a840*/  FMNMX.FTZ R67, R36, R67, !PT ;  /* 0x0000004324437209 */ /* 0x001fca0007810000 */
[----:B------:R-:W0:Y:S02]  /*a850*/  SHFL.BFLY PT, R176, R67, 0x1, 0x1f ;  /* 0x0c201f0043b07f89 */ /* 0x000e2400000e0000 */
[----:B------:R1:W-:Y:S08]  /*a860*/  MUFU.TANH R97, R45 ;  /* 0x0000002d00617308 */ /* 0x0003f00000002400 */
[----:B------:R-:W4:Y:S01]  /*a870*/  MUFU.TANH R25, R25 ;  /* 0x0000001900197308 */ /* 0x000f220000002400 */
[----:B-1----:R-:W-:-:S02]  /*a880*/  FSEL R45, R3, -INF , P3 ;  /* 0xff800000032d7808 */ /* 0x002fc40001800000 */
[----:B--2---:R-:W-:Y:S02]  /*a890*/  FSEL R3, R13, -INF , P4 ;  /* 0xff8000000d037808 */ /* 0x004fe40002000000 */
[----:B------:R-:W-:Y:S02]  /*a8a0*/  FMNMX.FTZ R0, R40, R45, !PT ;  /* 0x0000002d28007209 */ /* 0x000fe40007810000 */
[C---:B------:R-:W-:Y:S01]  /*a8b0*/  ISETP.GT.AND P3, PT, R30.reuse, 0x10, PT ;  /* 0x000000101e00780c */ /* 0x040fe20003f64270 */
[----:B------:R-:W-:Y:S01]  /*a8c0*/  MUFU.TANH R28, R28 ;  /* 0x0000001c001c7308 */ /* 0x000fe20000002400 */
[----:B------:R-:W-:Y:S02]  /*a8d0*/  FMNMX.FTZ R0, R3, R0, !PT ;  /* 0x0000000003007209 */ /* 0x000fe40007810000 */
[----:B---3--:R-:W-:Y:S02]  /*a8e0*/  FSEL R21, R21, -INF , P3 ;  /* 0xff80000015157808 */ /* 0x008fe40001800000 */
[----:B------:R-:W-:-:S02]  /*a8f0*/  ISETP.GT.AND P3, PT, R30, 0x18, PT ;  /* 0x000000181e00780c */ /* 0x000fc40003f64270 */
[----:B0-----:R-:W-:Y:S01]  /*a900*/  FMNMX.FTZ R176, R67, R176, !PT ;  /* 0x000000b043b07209 */ /* 0x001fe20007810000 */
[----:B------:R0:W-:Y:S01]  /*a910*/  MUFU.TANH R34, R49 ;  /* 0x0000003100227308 */ /* 0x0001e20000002400 */
[----:B----4-:R-:W-:Y:S02]  /*a920*/  FSEL R25, R25, -INF , P3 ;  /* 0xff80000019197808 */ /* 0x010fe40001800000 */
[C---:B------:R-:W-:Y:S01]  /*a930*/  FSETP.NEU.FTZ.AND P4, PT, R176.reuse, -INF , PT ;  /* 0xff800000b000780b */ /* 0x040fe20003f9d000 */
[----:B------:R-:W-:Y:S01]  /*a940*/  FMUL.FTZ R42, R176, R14 ;  /* 0x0000000eb02a7220 */ /* 0x000fe20000410000 */
[----:B------:R-:W-:-:S03]  /*a950*/  ISETP.GT.AND P3, PT, R30, 0x20, PT ;  /* 0x000000201e00780c */ /* 0x000fc60003f64270 */
[----:B------:R-:W1:Y:S01]  /*a960*/  MUFU.TANH R29, R29 ;  /* 0x0000001d001d7308 */ /* 0x000e620000002400 */
[----:B0-----:R-:W-:Y:S02]  /*a970*/  FSEL R49, R20, -INF , P2 ;  /* 0xff80000014317808 */ /* 0x001fe40001000000 */
[----:B------:R-:W-:Y:S02]  /*a980*/  ISETP.GT.AND P2, PT, R30, 0x11, PT ;  /* 0x000000111e00780c */ /* 0x000fe40003f44270 */
[----:B------:R-:W-:Y:S02]  /*a990*/  FMNMX.FTZ R0, R49, R0, !PT ;  /* 0x0000000031007209 */ /* 0x000fe40007810000 */
[----:B------:R-:W-:Y:S01]  /*a9a0*/  FSEL R42, R42, RZ, P4 ;  /* 0x000000ff2a2a7208 */ /* 0x000fe20002000000 */
[----:B------:R-:W0:Y:S01]  /*a9b0*/  MUFU.TANH R32, R32 ;  /* 0x0000002000207308 */ /* 0x000e220000002400 */
[----:B------:R-:W-:-:S03]  /*a9c0*/  FMNMX.FTZ R0, R21, R0, !PT ;  /* 0x0000000015007209 */ /* 0x000fc60007810000 */
[-CC-:B------:R-:W-:Y:S01]  /*a9d0*/  FFMA.FTZ R13, R91, R14.reuse, -R42.reuse ;  /* 0x0000000e5b0d7223 */ /* 0x180fe2000001082a */
[-CC-:B------:R-:W-:Y:S01]  /*a9e0*/  FFMA.FTZ R155, R89, R14.reuse, -R42.reuse ;  /* 0x0000000e599b7223 */ /* 0x180fe2000001082a */
[-CC-:B------:R-:W-:Y:S01]  /*a9f0*/  FFMA.FTZ R157, R85, R14.reuse, -R42.reuse ;  /* 0x0000000e559d7223 */ /* 0x180fe2000001082a */
[-CC-:B------:R-:W-:Y:S01]  /*aa00*/  FFMA.FTZ R153, R26, R14.reuse, -R42.reuse ;  /* 0x0000000e1a997223 */ /* 0x180fe2000001082a */
[----:B------:R2:W-:Y:S01]  /*aa10*/  MUFU.TANH R38, R53 ;  /* 0x0000003500267308 */ /* 0x0005e20000002400 */
[----:B-1----:R-:W-:Y:S01]  /*aa20*/  FSEL R93, R29, -INF , P3 ;  /* 0xff8000001d5d7808 */ /* 0x002fe20001800000 */
[-CC-:B------:R-:W-:Y:S01]  /*aa30*/  FFMA.FTZ R79, R79, R14.reuse, -R42.reuse ;  /* 0x0000000e4f4f7223 */ /* 0x180fe2000001082a */
[----:B------:R-:W-:Y:S01]  /*aa40*/  ISETP.GT.AND P3, PT, R30, 0x28, PT ;  /* 0x000000281e00780c */ /* 0x000fe20003f64270 */
[-CC-:B------:R-:W-:Y:S01]  /*aa50*/  FFMA.FTZ R161, R77, R14.reuse, -R42.reuse ;  /* 0x0000000e4da17223 */ /* 0x180fe2000001082a */
[-CC-:B------:R-:W-:Y:S01]  /*aa60*/  FFMA.FTZ R167, R31, R14.reuse, -R42.reuse ;  /* 0x0000000e1fa77223 */ /* 0x180fe2000001082a */
[-CC-:B------:R-:W-:Y:S01]  /*aa70*/  FFMA.FTZ R83, R83, R14.reuse, -R42.reuse ;  /* 0x0000000e53537223 */ /* 0x180fe2000001082a */
[-CC-:B------:R-:W-:Y:S01]  /*aa80*/  FFMA.FTZ R159, R81, R14.reuse, -R42.reuse ;  /* 0x0000000e519f7223 */ /* 0x180fe2000001082a */
[----:B------:R-:W1:Y:S01]  /*aa90*/  MUFU.TANH R95, R95 ;  /* 0x0000005f005f7308 */ /* 0x000e620000002400 */
[----:B--2---:R-:W-:Y:S01]  /*aaa0*/  FSEL R53, R24, -INF , P2 ;  /* 0xff80000018357808 */ /* 0x004fe20001000000 */
[-CC-:B------:R-:W-:Y:S01]  /*aab0*/  FFMA.FTZ R175, R37, R14.reuse, -R42.reuse ;  /* 0x0000000e25af7223 */ /* 0x180fe2000001082a */
[----:B------:R-:W-:Y:S01]  /*aac0*/  ISETP.GT.AND P2, PT, R30, 0x19, PT ;  /* 0x000000191e00780c */ /* 0x000fe20003f44270 */
[--C-:B------:R-:W-:Y:S01]  /*aad0*/  FFMA.FTZ R171, R39, R14, -R42.reuse ;  /* 0x0000000e27ab7223 */ /* 0x100fe2000001082a */
[----:B------:R-:W-:Y:S01]  /*aae0*/  FMNMX.FTZ R20, R53, R0, !PT ;  /* 0x0000000035147209 */ /* 0x000fe20007810000 */
[--C-:B------:R-:W-:Y:S01]  /*aaf0*/  FFMA.FTZ R163, R35, R14, -R42.reuse ;  /* 0x0000000e23a37223 */ /* 0x100fe2000001082a */
[----:B------:R-:W-:Y:S01]  /*ab00*/  FSEL R91, R28, -INF , P2 ;  /* 0xff8000001c5b7808 */ /* 0x000fe20001000000 */
[----:B------:R-:W2:Y:S01]  /*ab10*/  MUFU.TANH R48, R48 ;  /* 0x0000003000307308 */ /* 0x000ea20000002400 */
[----:B------:R-:W-:Y:S01]  /*ab20*/  FMNMX.FTZ R20, R25, R20, !PT ;  /* 0x0000001419147209 */ /* 0x000fe20007810000 */
[-CC-:B------:R-:W-:Y:S01]  /*ab30*/  FFMA.FTZ R165, R41, R14.reuse, -R42.reuse ;  /* 0x0000000e29a57223 */ /* 0x180fe2000001082a */
[----:B------:R-:W-:Y:S01]  /*ab40*/  ISETP.GT.AND P2, PT, R30, 0x21, PT ;  /* 0x000000211e00780c */ /* 0x000fe20003f44270 */
[--C-:B------:R-:W-:Y:S01]  /*ab50*/  FFMA.FTZ R63, R63, R14, -R42.reuse ;  /* 0x0000000e3f3f7223 */ /* 0x100fe2000001082a */
[----:B------:R-:W-:Y:S01]  /*ab60*/  FMNMX.FTZ R20, R91, R20, !PT ;  /* 0x000000145b147209 */ /* 0x000fe20007810000 */
[--C-:B------:R-:W-:Y:S01]  /*ab70*/  FFMA.FTZ R173, R33, R14, -R42.reuse ;  /* 0x0000000e21ad7223 */ /* 0x100fe2000001082a */
[----:B0-----:R-:W-:Y:S01]  /*ab80*/  FSEL R89, R32, -INF , P2 ;  /* 0xff80000020597808 */ /* 0x001fe20001000000 */
[----:B------:R-:W0:Y:S01]  /*ab90*/  MUFU.TANH R52, R52 ;  /* 0x0000003400347308 */ /* 0x000e220000002400 */
[----:B------:R-:W-:Y:S01]  /*aba0*/  FMNMX.FTZ R20, R93, R20, !PT ;  /* 0x000000145d147209 */ /* 0x000fe20007810000 */
[-CC-:B------:R-:W-:Y:S01]  /*abb0*/  FFMA.FTZ R32, R75, R14.reuse, -R42.reuse ;  /* 0x0000000e4b207223 */ /* 0x180fe2000001082a */
[C---:B------:R-:W-:Y:S01]  /*abc0*/  ISETP.GT.AND P2, PT, R30.reuse, 0x29, PT ;  /* 0x000000291e00780c */ /* 0x040fe20003f44270 */
[-CC-:B------:R-:W-:Y:S01]  /*abd0*/  FFMA.FTZ R169, R55, R14.reuse, -R42.reuse ;  /* 0x0000000e37a97223 */ /* 0x180fe2000001082a */
[----:B-1----:R-:W-:Y:S01]  /*abe0*/  FSEL R95, R95, -INF , P3 ;  /* 0xff8000005f5f7808 */ /* 0x002fe20001800000 */
[----:B------:R-:W-:Y:S01]  /*abf0*/  FFMA.FTZ R47, R47, R14, -R42 ;  /* 0x0000000e2f2f7223 */ /* 0x000fe2000001082a */
[----:B------:R-:W-:Y:S01]  /*ac00*/  FMNMX.FTZ R24, R89, R20, !PT ;  /* 0x0000001459187209 */ /* 0x000fe20007810000 */
[----:B------:R1:W-:Y:S01]  /*ac10*/  MUFU.EX2 R0, R13 ;  /* 0x0000000d00007308 */ /* 0x0003e20000000800 */
[----:B------:R-:W-:-:S02]  /*ac20*/  ISETP.GT.AND P3, PT, R30, 0x30, PT ;  /* 0x000000301e00780c */ /* 0x000fc40003f64270 */
[----:B------:R-:W-:Y:S02]  /*ac30*/  FSEL R97, R97, -INF , P2 ;  /* 0xff80000061617808 */ /* 0x000fe40001000000 */
[----:B------:R-:W-:Y:S02]  /*ac40*/  FMNMX.FTZ R24, R95, R24, !PT ;  /* 0x000000185f187209 */ /* 0x000fe40007810000 */
[----:B------:R-:W-:Y:S01]  /*ac50*/  ISETP.GT.AND P2, PT, R30, 0x31, PT ;  /* 0x000000311e00780c */ /* 0x000fe20003f44270 */
[----:B------:R-:W3:Y:S01]  /*ac60*/  MUFU.TANH R56, R56 ;  /* 0x0000003800387308 */ /* 0x000ee20000002400 */
[----:B-1----:R-:W-:Y:S01]  /*ac70*/  FFMA.FTZ R13, R87, R14, -R42 ;  /* 0x0000000e570d7223 */ /* 0x002fe2000001082a */
[----:B--2---:R-:W-:Y:S02]  /*ac80*/  FSEL R87, R48, -INF , P3 ;  /* 0xff80000030577808 */ /* 0x004fe40001800000 */
[----:B------:R-:W-:Y:S02]  /*ac90*/  FMNMX.FTZ R24, R97, R24, !PT ;  /* 0x0000001861187209 */ /* 0x000fe40007810000 */
[----:B------:R-:W-:-:S02]  /*aca0*/  ISETP.GT.AND P3, PT, R30, 0x38, PT ;  /* 0x000000381e00780c */ /* 0x000fc40003f64270 */
[----:B------:R1:W-:Y:S01]  /*acb0*/  MUFU.TANH R36, R57 ;  /* 0x0000003900247308 */ /* 0x0003e20000002400 */
[----:B------:R-:W-:Y:S01]  /*acc0*/  FSEL R85, R34, -INF , P2 ;  /* 0xff80000022557808 */ /* 0x000fe20001000000 */
[----:B------:R-:W-:Y:S01]  /*acd0*/  FFMA.FTZ R34, R59, R14, -R42 ;  /* 0x0000000e3b227223 */ /* 0x000fe2000001082a */
[----:B------:R-:W-:Y:S02]  /*ace0*/  FMNMX.FTZ R24, R87, R24, !PT ;  /* 0x0000001857187209 */ /* 0x000fe40007810000 */
[----:B------:R-:W-:Y:S02]  /*acf0*/  ISETP.GT.AND P2, PT, R30, 0x39, PT ;  /* 0x000000391e00780c */ /* 0x000fe40003f44270 */
[----:B0-----:R-:W-:Y:S01]  /*ad00*/  FSEL R67, R52, -INF , P3 ;  /* 0xff80000034437808 */ /* 0x001fe20001800000 */
[----:B------:R-:W0:Y:S01]  /*ad10*/  MUFU.TANH R60, R60 ;  /* 0x0000003c003c7308 */ /* 0x000e220000002400 */
[----:B------:R-:W-:Y:S02]  /*ad20*/  FMNMX.FTZ R26, R85, R24, !PT ;  /* 0x00000018551a7209 */ /* 0x000fe40007810000 */
[----:B------:R-:W-:-:S02]  /*ad30*/  ISETP.GT.AND P3, PT, R30, 0x40, PT ;  /* 0x000000401e00780c */ /* 0x000fc40003f64270 */
[----:B-1----:R-:W-:Y:S01]  /*ad40*/  FSEL R57, R38, -INF , P2 ;  /* 0xff80000026397808 */ /* 0x002fe20001000000 */
[----:B------:R-:W-:Y:S01]  /*ad50*/  FFMA.FTZ R38, R51, R14, -R42 ;  /* 0x0000000e33267223 */ /* 0x000fe2000001082a */
[----:B------:R-:W-:Y:S01]  /*ad60*/  FMNMX.FTZ R26, R67, R26, !PT ;  /* 0x0000001a431a7209 */ /* 0x000fe20007810000 */
[----:B------:R0:W-:Y:S01]  /*ad70*/  MUFU.TANH R44, R61 ;  /* 0x0000003d002c7308 */ /* 0x0001e20000002400 */
[----:B------:R-:W-:Y:S02]  /*ad80*/  ISETP.GT.AND P2, PT, R30, 0x41, PT ;  /* 0x000000411e00780c */ /* 0x000fe40003f44270 */
[----:B---3--:R-:W-:Y:S02]  /*ad90*/  FSEL R29, R56, -INF , P3 ;  /* 0xff800000381d7808 */ /* 0x008fe40001800000 */
[----:B------:R-:W-:Y:S02]  /*ada0*/  FMNMX.FTZ R26, R57, R26, !PT ;  /* 0x0000001a391a7209 */ /* 0x000fe40007810000 */
[----:B------:R-:W-:Y:S01]  /*adb0*/  ISETP.GT.AND P3, PT, R30, 0x48, PT ;  /* 0x000000481e00780c */ /* 0x000fe20003f64270 */
[----:B------:R-:W1:Y:S01]  /*adc0*/  MUFU.TANH R71, R71 ;  /* 0x0000004700477308 */ /* 0x000e620000002400 */
[----:B------:R-:W-:-:S02]  /*add0*/  FMNMX.FTZ R26, R29, R26, !PT ;  /* 0x0000001a1d1a7209 */ /* 0x000fc40007810000 */
[----:B0-----:R-:W-:Y:S02]  /*ade0*/  FSEL R61, R60, -INF , P3 ;  /* 0xff8000003c3d7808 */ /* 0x001fe40001800000 */
[----:B------:R-:W-:-:S03]  /*adf0*/  ISETP.GT.AND P3, PT, R30, 0x50, PT ;  /* 0x000000501e00780c */ /* 0x000fc60003f64270 */
[----:B------:R0:W2:Y:S08]  /*ae00*/  MUFU.TANH R46, R65 ;  /* 0x00000041002e7308 */ /* 0x0000b00000002400 */
[----:B------:R-:W3:Y:S01]  /*ae10*/  MUFU.TANH R68, R68 ;  /* 0x0000004400447308 */ /* 0x000ee20000002400 */
[----:B0-----:R-:W-:Y:S02]  /*ae20*/  FSEL R65, R36, -INF , P2 ;  /* 0xff80000024417808 */ /* 0x001fe40001000000 */
[----:B------:R-:W-:-:S02]  /*ae30*/  ISETP.GT.AND P2, PT, R30, 0x49, PT ;  /* 0x000000491e00780c */ /* 0x000fc40003f44270 */
[----:B------:R-:W-:Y:S02]  /*ae40*/  FMNMX.FTZ R28, R65, R26, !PT ;  /* 0x0000001a411c7209 */ /* 0x000fe40007810000 */
[----:B-1----:R-:W-:Y:S01]  /*ae50*/  FSEL R71, R71, -INF , P3 ;  /* 0xff80000047477808 */ /* 0x002fe20001800000 */
[----:B------:R0:W1:Y:S01]  /*ae60*/  MUFU.TANH R50, R69 ;  /* 0x0000004500327308 */ /* 0x0000620000002400 */
[----:B------:R-:W-:Y:S02]  /*ae70*/  FMNMX.FTZ R28, R61, R28, !PT ;  /* 0x0000001c3d1c7209 */ /* 0x000fe40007810000 */
[----:B------:R-:W-:-:S05]  /*ae80*/  ISETP.GT.AND P3, PT, R30, 0x58, PT ;  /* 0x000000581e00780c */ /* 0x000fca0003f64270 */
[----:B------:R3:W-:Y:S01]  /*ae90*/  MUFU.EX2 R26, R79 ;  /* 0x0000004f001a7308 */ /* 0x0007e20000000800 */
[----:B0-----:R-:W-:Y:S02]  /*aea0*/  FSEL R69, R44, -INF , P2 ;  /* 0xff8000002c457808 */ /* 0x001fe40001000000 */
[----:B------:R-:W-:Y:S02]  /*aeb0*/  ISETP.GT.AND P2, PT, R30, 0x51, PT ;  /* 0x000000511e00780c */ /* 0x000fe40003f44270 */
[----:B------:R-:W-:Y:S02]  /*aec0*/  FMNMX.FTZ R28, R69, R28, !PT ;  /* 0x0000001c451c7209 */ /* 0x000fe40007810000 */
[----:B--2---:R-:W-:Y:S01]  /*aed0*/  FSEL R77, R46, -INF , P2 ;  /* 0xff8000002e4d7808 */ /* 0x004fe20001000000 */
[----:B------:R0:W-:Y:S01]  /*aee0*/  MUFU.EX2 R20, R13 ;  /* 0x0000000d00147308 */ /* 0x0001e20000000800 */
[----:B------:R-:W-:Y:S02]  /*aef0*/  FMNMX.FTZ R28, R71, R28, !PT ;  /* 0x0000001c471c7209 */ /* 0x000fe40007810000 */
[----:B------:R-:W-:-:S02]  /*af00*/  ISETP.GT.AND P2, PT, R30, 0x59, PT ;  /* 0x000000591e00780c */ /* 0x000fc40003f44270 */
[----:B---3--:R-:W-:Y:S02]  /*af10*/  FSEL R79, R68, -INF , P3 ;  /* 0xff800000444f7808 */ /* 0x008fe40001800000 */
[----:B------:R-:W-:Y:S01]  /*af20*/  FMNMX.FTZ R30, R77, R28, !PT ;  /* 0x0000001c4d1e7209 */ /* 0x000fe20007810000 */
[----:B------:R-:W2:Y:S01]  /*af30*/  MUFU.EX2 R153, R153 ;  /* 0x0000009900997308 */ /* 0x000ea20000000800 */
[----:B-1----:R-:W-:Y:S02]  /*af40*/  FSEL R75, R50, -INF , P2 ;  /* 0xff800000324b7808 */ /* 0x002fe40001000000 */
[----:B------:R-:W-:-:S04]  /*af50*/  FMNMX.FTZ R30, R79, R30, !PT ;  /* 0x0000001e4f1e7209 */ /* 0x000fc80007810000 */
[----:B0-----:R-:W-:Y:S01]  /*af60*/  FMNMX.FTZ R13, R75, R30, !PT ;  /* 0x0000001e4b0d7209 */ /* 0x001fe20007810000 */
[----:B------:R-:W0:Y:S01]  /*af70*/  MUFU.EX2 R155, R155 ;  /* 0x0000009b009b7308 */ /* 0x000e220000000800 */
[----:B------:R-:W-:-:S03]  /*af80*/  FFMA.FTZ R30, R73, R14, -R42 ;  /* 0x0000000e491e7223 */ /* 0x000fc6000001082a */
[----:B------:R-:W1:Y:S04]  /*af90*/  SHFL.BFLY PT, R36, R13, 0x2, 0x1f ;  /* 0x0c401f000d247f89 */ /* 0x000e6800000e0000 */
[----:B------:R-:W3:Y:S08]  /*afa0*/  MUFU.EX2 R157, R157 ;  /* 0x0000009d009d7308 */ /* 0x000ef00000000800 */
[----:B------:R-:W4:Y:S08]  /*afb0*/  MUFU.EX2 R24, R83 ;  /* 0x0000005300187308 */ /* 0x000f300000000800 */
[----:B------:R-:W4:Y:S01]  /*afc0*/  MUFU.EX2 R159, R159 ;  /* 0x0000009f009f7308 */ /* 0x000f220000000800 */
[----:B-1----:R-:W-:Y:S01]  /*afd0*/  FMNMX.FTZ R31, R13, R36, !PT ;  /* 0x000000240d1f7209 */ /* 0x002fe20007810000 */
[-CC-:B------:R-:W-:Y:S01]  /*afe0*/  FFMA.FTZ R36, R27, R14.reuse, -R42.reuse ;  /* 0x0000000e1b247223 */ /* 0x180fe2000001082a */
[----:B------:R-:W-:-:S05]  /*aff0*/  FFMA.FTZ R42, R43, R14, -R42 ;  /* 0x0000000e2b2a7223 */ /* 0x000fca000001082a */
[----:B------:R-:W-:Y:S01]  /*b000*/  MUFU.EX2 R161, R161 ;  /* 0x000000a100a17308 */ /* 0x000fe20000000800 */
[----:B------:R-:W1:Y:S07]  /*b010*/  SHFL.BFLY PT, R44, R31, 0x1, 0x1f ;  /* 0x0c201f001f2c7f89 */ /* 0x000e6e00000e0000 */
[----:B------:R-:W-:Y:S08]  /*b020*/  MUFU.EX2 R28, R32 ;  /* 0x00000020001c7308 */ /* 0x000ff00000000800 */
[----:B------:R-:W-:Y:S08]  /*b030*/  MUFU.EX2 R163, R163 ;  /* 0x000000a300a37308 */ /* 0x000ff00000000800 */
[----:B------:R-:W-:Y:S01]  /*b040*/  MUFU.EX2 R30, R30 ;  /* 0x0000001e001e7308 */ /* 0x000fe20000000800 */
[----:B-1----:R-:W-:-:S04]  /*b050*/  FMNMX.FTZ R13, R31, R44, !PT ;  /* 0x0000002c1f0d7209 */ /* 0x002fc80007810000 */
[C---:B------:R-:W-:Y:S01]  /*b060*/  FSETP.NEU.FTZ.AND P2, PT, R13.reuse, -INF , PT ;  /* 0xff8000000d00780b */ /* 0x040fe20003f5d000 */
[----:B------:R-:W-:Y:S02]  /*b070*/  FMUL.FTZ R46, R13, R14 ;  /* 0x0000000e0d2e7220 */ /* 0x000fe40000410000 */
[----:B------:R-:W-:Y:S03]  /*b080*/  MUFU.EX2 R165, R165 ;  /* 0x000000a500a57308 */ /* 0x000fe60000000800 */
[----:B------:R-:W-:-:S05]  /*b090*/  FSEL R46, R46, RZ, P2 ;  /* 0x000000ff2e2e7208 */ /* 0x000fca0001000000 */
[-CC-:B-----5:R-:W-:Y:S01]  /*b0a0*/  FFMA.FTZ R152, R40, R14.reuse, -R46.reuse ;  /* 0x0000000e28987223 */ /* 0x1a0fe2000001082e */
[-CC-:B------:R-:W-:Y:S01]  /*b0b0*/  FFMA.FTZ R27, R45, R14.reuse, -R46.reuse ;  /* 0x0000000e2d1b7223 */ /* 0x180fe2000001082e */
[-CC-:B------:R-:W-:Y:S01]  /*b0c0*/  FFMA.FTZ R154, R3, R14.reuse, -R46.reuse ;  /* 0x0000000e039a7223 */ /* 0x180fe2000001082e */
[-C--:B------:R-:W-:Y:S01]  /*b0d0*/  FFMA.FTZ R3, R49, R14.reuse, -R46 ;  /* 0x0000000e31037223 */ /* 0x080fe2000001082e */
[----:B--2---:R-:W-:Y:S01]  /*b0e0*/  FADD.FTZ R40, R153, R0 ;  /* 0x0000000099287221 */ /* 0x004fe20000010000 */
[-CC-:B------:R-:W-:Y:S01]  /*b0f0*/  FFMA.FTZ R156, R21, R14.reuse, -R46.reuse ;  /* 0x0000000e159c7223 */ /* 0x180fe2000001082e */
[----:B------:R-:W-:Y:S01]  /*b100*/  MUFU.EX2 R152, R152 ;  /* 0x0000009800987308 */ /* 0x000fe20000000800 */
[-C--:B------:R-:W-:Y:S01]  /*b110*/  FFMA.FTZ R21, R53, R14.reuse, -R46 ;  /* 0x0000000e35157223 */ /* 0x080fe2000001082e */
[----:B0-----:R-:W-:Y:S01]  /*b120*/  FADD.FTZ R37, R155, R40 ;  /* 0x000000289b257221 */ /* 0x001fe20000010000 */
        /* <DEDUP_REMOVED lines=17> */
[----:B------:R-:W-:Y:S01]  /*b240*/  F2FP.BF16.F32.PACK_AB R153, R0, R153 ;  /* 0x000000990099723e */ /* 0x000fe200000010ff */
[-CC-:B------:R-:W-:Y:S01]  /*b250*/  FFMA.FTZ R61, R61, R14.reuse, -R46.reuse ;  /* 0x0000000e3d3d7223 */ /* 0x180fe2000001082e */
[----:B------:R-:W-:Y:S01]  /*b260*/  FADD.FTZ R48, R26, R39 ;  /* 0x000000271a307221 */ /* 0x000fe20000010000 */
[----:B------:R-:W-:Y:S01]  /*b270*/  @!P1 VIADD R39, R15, 0x22840 ;  /* 0x000228400f279836 */ /* 0x000fe20000000000 */
[----:B------:R-:W2:Y:S01]  /*b280*/  MUFU.EX2 R3, R3 ;  /* 0x0000000300037308 */ /* 0x000ea20000000800 */
[----:B0-----:R-:W-:Y:S01]  /*b290*/  FADD.FTZ R37, R152, R27 ;  /* 0x0000001b98257221 */ /* 0x001fe20000010000 */
[----:B------:R-:W-:Y:S01]  /*b2a0*/  F2FP.BF16.F32.PACK_AB R155, R20, R155 ;  /* 0x0000009b149b723e */ /* 0x000fe200000010ff */
[-CC-:B------:R-:W-:Y:S01]  /*b2b0*/  FFMA.FTZ R69, R69, R14.reuse, -R46.reuse ;  /* 0x0000000e45457223 */ /* 0x180fe2000001082e */
[----:B------:R-:W-:Y:S01]  /*b2c0*/  @!P1 PRMT R39, RZ, 0x654, R39 ;  /* 0x00000654ff279816 */ /* 0x000fe20000000027 */
[----:B------:R0:W-:Y:S06]  /*b2d0*/  BAR.ARV R177, 0x100 ;  /* 0x000400b10000751d */ /* 0x0001ec0000002000 */
[----:B------:R-:W3:Y:S01]  /*b2e0*/  MUFU.EX2 R156, R156 ;  /* 0x0000009c009c7308 */ /* 0x000ee20000000800 */
[----:B-1----:R-:W-:Y:S01]  /*b2f0*/  FADD.FTZ R40, R154, R37 ;  /* 0x000000259a287221 */ /* 0x002fe20000010000 */
[----:B------:R1:W-:Y:S01]  /*b300*/  @!P1 SYNCS.ARRIVE.TRANS64.RED.A1T0 RZ, [R39+URZ], RZ ;  /* 0x000000ff27ff99a7 */ /* 0x0003e2000810043f */
[-CC-:B------:R-:W-:Y:S01]  /*b310*/  FFMA.FTZ R37, R57, R14.reuse, -R46.reuse ;  /* 0x0000000e39257223 */ /* 0x180fe2000001082e */
[-CC-:B------:R-:W-:Y:S01]  /*b320*/  FFMA.FTZ R71, R71, R14.reuse, -R46.reuse ;  /* 0x0000000e47477223 */ /* 0x180fe2000001082e */
[-C--:B------:R-:W-:Y:S01]  /*b330*/  FFMA.FTZ R77, R77, R14.reuse, -R46 ;  /* 0x0000000e4d4d7223 */ /* 0x080fe2000001082e */
[----:B--2---:R-:W-:Y:S01]  /*b340*/  FADD.FTZ R41, R3, R40 ;  /* 0x0000002803297221 */ /* 0x004fe20000010000 */
[-CC-:B------:R-:W-:Y:S01]  /*b350*/  FFMA.FTZ R79, R79, R14.reuse, -R46.reuse ;  /* 0x0000000e4f4f7223 */ /* 0x180fe2000001082e */
[----:B------:R-:W2:Y:S01]  /*b360*/  MUFU.EX2 R21, R21 ;  /* 0x0000001500157308 */ /* 0x000ea20000000800 */
[----:B------:R-:W-:Y:S01]  /*b370*/  FFMA.FTZ R46, R75, R14, -R46 ;  /* 0x0000000e4b2e7223 */ /* 0x000fe2000001082e */
[----:B------:R-:W-:-:S02]  /*b380*/  F2FP.BF16.F32.PACK_AB R154, R3, R154 ;  /* 0x0000009a039a723e */ /* 0x000fc400000010ff */
[----:B------:R-:W-:Y:S02]  /*b390*/  F2FP.BF16.F32.PACK_AB R157, R24, R157 ;  /* 0x0000009d189d723e */ /* 0x000fe400000010ff */
[----:B------:R-:W-:Y:S02]  /*b3a0*/  F2FP.BF16.F32.PACK_AB R159, R26, R159 ;  /* 0x0000009f1a9f723e */ /* 0x000fe400000010ff */
[----:B------:R-:W4:Y:S01]  /*b3b0*/  MUFU.EX2 R158, R158 ;  /* 0x0000009e009e7308 */ /* 0x000f220000000800 */
[----:B---3--:R-:W-:Y:S01]  /*b3c0*/  FADD.FTZ R40, R156, R41 ;  /* 0x000000299c287221 */ /* 0x008fe20000010000 */
[----:B------:R-:W-:Y:S01]  /*b3d0*/  FADD.FTZ R41, R161, R48 ;  /* 0x00000030a1297221 */ /* 0x000fe20000010000 */
[C---:B------:R-:W-:Y:S02]  /*b3e0*/  F2FP.BF16.F32.PACK_AB R161, R28.reuse, R161 ;  /* 0x000000a11ca1723e */ /* 0x040fe400000010ff */
[----:B------:R-:W-:Y:S01]  /*b3f0*/  F2FP.BF16.F32.PACK_AB R152, R27, R152 ;  /* 0x000000981b98723e */ /* 0x000fe200000010ff */
[----:B------:R-:W-:-:S02]  /*b400*/  FADD.FTZ R48, R28, R41 ;  /* 0x000000291c307221 */ /* 0x000fc40000010000 */
[----:B------:R-:W3:Y:S01]  /*b410*/  MUFU.EX2 R25, R25 ;  /* 0x0000001900197308 */ /* 0x000ee20000000800 */
[----:B--2---:R-:W-:Y:S01]  /*b420*/  FADD.FTZ R29, R21, R40 ;  /* 0x00000028151d7221 */ /* 0x004fe20000010000 */
[----:B------:R-:W-:Y:S01]  /*b430*/  FADD.FTZ R41, R163, R48 ;  /* 0x00000030a3297221 */ /* 0x000fe20000010000 */
[C---:B------:R-:W-:Y:S02]  /*b440*/  F2FP.BF16.F32.PACK_AB R163, R30.reuse, R163 ;  /* 0x000000a31ea3723e */ /* 0x040fe400000010ff */
[----:B------:R-:W-:Y:S01]  /*b450*/  F2FP.BF16.F32.PACK_AB R156, R21, R156 ;  /* 0x0000009c159c723e */ /* 0x000fe200000010ff */
[----:B------:R-:W-:Y:S02]  /*b460*/  FADD.FTZ R48, R30, R41 ;  /* 0x000000291e307221 */ /* 0x000fe40000010000 */
[----:B------:R-:W2:Y:S01]  /*b470*/  MUFU.EX2 R160, R160 ;  /* 0x000000a000a07308 */ /* 0x000ea20000000800 */
[----:B----4-:R-:W-:Y:S01]  /*b480*/  FADD.FTZ R40, R158, R29 ;  /* 0x0000001d9e287221 */ /* 0x010fe20000010000 */
[----:B-1----:R-:W-:-:S06]  /*b490*/  FADD.FTZ R39, R165, R48 ;  /* 0x00000030a5277221 */ /* 0x002fcc0000010000 */
[----:B------:R-:W1:Y:S01]  /*b4a0*/  MUFU.EX2 R31, R31 ;  /* 0x0000001f001f7308 */ /* 0x000e620000000800 */
[C---:B---3--:R-:W-:Y:S01]  /*b4b0*/  FADD.FTZ R29, R25.reuse, R40 ;  /* 0x00000028191d7221 */ /* 0x048fe20000010000 */
[----:B------:R-:W-:-:S06]  /*b4c0*/  F2FP.BF16.F32.PACK_AB R158, R25, R158 ;  /* 0x0000009e199e723e */ /* 0x000fcc00000010ff */
[----:B------:R-:W3:Y:S01]  /*b4d0*/  MUFU.EX2 R32, R63 ;  /* 0x0000003f00207308 */ /* 0x000ee20000000800 */
[----:B--2---:R-:W-:-:S07]  /*b4e0*/  FADD.FTZ R40, R160, R29 ;  /* 0x0000001da0287221 */ /* 0x004fce0000010000 */
[----:B------:R-:W2:Y:S01]  /*b4f0*/  MUFU.EX2 R162, R162 ;  /* 0x000000a200a27308 */ /* 0x000ea20000000800 */
[C---:B-1----:R-:W-:Y:S01]  /*b500*/  FADD.FTZ R29, R31.reuse, R40 ;  /* 0x000000281f1d7221 */ /* 0x042fe20000010000 */
[----:B------:R-:W-:-:S06]  /*b510*/  F2FP.BF16.F32.PACK_AB R160, R31, R160 ;  /* 0x000000a01fa0723e */ /* 0x000fcc00000010ff */
        /* <DEDUP_REMOVED lines=63> */
.L_x_13990:
[----:B------:R0:W1:Y:S01]  /*b910*/  SYNCS.PHASECHK.TRANS64.TRYWAIT P2, [R15+URZ+0x22850], R74 ;  /* 0x0228504a0f0075a7 */ /* 0x000062000804017f */
[----:B------:R-:W-:Y:S05]  /*b920*/  @!P0 BRA `(.L_x_13991) ;  /* 0x0000000000048947 */ /* 0x000fea0003800000 */
[----:B------:R-:W-:Y:S01]  /*b930*/  BPT.TRAP 0x1 ;  /* 0x000000040000795c */ /* 0x000fe20000300000 */
.L_x_13991:
[----:B------:R-:W-:Y:S04]  /*b940*/  BSSY B0, `(.L_x_13992) ;  /* 0x0000004000007945 */ /* 0x000fe80003800000 */
[----:B-1----:R-:W-:Y:S05]  /*b950*/  @P2 BRA `(.L_x_13993) ;  /* 0x0000000000082947 */ /* 0x002fea0003800000 */
[----:B------:R-:W1:Y:S02]  /*b960*/  SYNCS.PHASECHK.TRANS64.TRYWAIT P2, [R15+URZ+0x22850], R74 ;  /* 0x0228504a0f0075a7 */ /* 0x000e64000804017f */
[----:B-1----:R-:W-:Y:S05]  /*b970*/  @!P2 BRA `(.L_x_13994) ;  /* 0x0000014000d8a947 */ /* 0x002fea0003800000 */
.L_x_13993:
[----:B------:R-:W-:Y:S05]  /*b980*/  BSYNC B0 ;  /* 0x0000000000007941 */ /* 0x000fea0003800000 */
.L_x_13992:
[----:B------:R-:W-:Y:S05]  /*b990*/  WARPSYNC.ALL ;  /* 0x0000000000007948 */ /* 0x000fea0003800000 */
[----:B------:R-:W2:Y:S01]  /*b9a0*/  LDC R20, c[0x0][0x448] ;  /* 0x00011200ff147b82 */ /* 0x000ea20000000800 */
[----:B------:R-:W-:Y:S01]  /*b9b0*/  R2UR UR4, R18 ;  /* 0x00000000120472ca */ /* 0x000fe200000e0000 */
[----:B------:R-:W-:Y:S01]  /*b9c0*/  IMAD.MOV.U32 R25, RZ, RZ, 0xc00 ;  /* 0x00000c00ff197424 */ /* 0x000fe200078e00ff */
[----:B------:R-:W-:Y:S01]  /*b9d0*/  ULDC UR39, c[0x0][0x9d8] ;  /* 0x0002760000277ab9 */ /* 0x000fe20000000800 */
[----:B------:R-:W-:Y:S01]  /*b9e0*/  IMAD.MOV.U32 R29, RZ, RZ, 0x40000040 ;  /* 0x40000040ff1d7424 */ /* 0x000fe200078e00ff */
[----:B------:R-:W-:Y:S01]  /*b9f0*/  ULDC UR42, c[0x0][0x9d8] ;  /* 0x00027600002a7ab9 */ /* 0x000fe20000000800 */
[----:B------:R-:W-:Y:S01]  /*ba00*/  IMAD.MOV.U32 R27, RZ, RZ, 0x40000040 ;  /* 0x40000040ff1b7424 */ /* 0x000fe200078e00ff */
[----:B------:R-:W-:Y:S01]  /*ba10*/  ULDC UR37, c[0x0][0x988] ;  /* 0x0002620000257ab9 */ /* 0x000fe20000000800 */
[----:B------:R-:W-:Y:S01]  /*ba20*/  IMAD.MOV.U32 R31, RZ, RZ, 0x40000040 ;  /* 0x40000040ff1f7424 */ /* 0x000fe200078e00ff */
[----:B------:R-:W-:Y:S01]  /*ba30*/  R2UR UR11, R29 ;  /* 0x000000001d0b72ca */ /* 0x000fe200000e0000 */
[----:B01----:R-:W-:Y:S01]  /*ba40*/  @!P1 VIADD R15, R15, 0x22860 ;  /* 0x000228600f0f9836 */ /* 0x003fe20000000000 */
[----:B------:R-:W-:Y:S01]  /*ba50*/  R2UR UR15, R27 ;  /* 0x000000001b0f72ca */ /* 0x000fe200000e0000 */
[----:B------:R-:W-:Y:S01]  /*ba60*/  ULDC UR38, c[0x0][0x988] ;  /* 0x0002620000267ab9 */ /* 0x000fe20000000800 */
[----:B------:R-:W-:Y:S01]  /*ba70*/  R2UR UR19, R29 ;  /* 0x000000001d1372ca */ /* 0x000fe200000e0000 */
[----:B------:R-:W-:Y:S01]  /*ba80*/  UIADD3 UR4, UR4, 0x400, URZ ;  /* 0x0000040004047890 */ /* 0x000fe2000fffe03f */
[----:B------:R-:W-:-:S02]  /*ba90*/  R2UR UR23, R31 ;  /* 0x000000001f1772ca */ /* 0x000fc400000e0000 */
[----:B------:R-:W-:Y:S01]  /*baa0*/  @!P1 PRMT R15, RZ, 0x654, R15 ;  /* 0x00000654ff0f9816 */ /* 0x000fe2000000000f */
[----:B------:R-:W-:-:S04]  /*bab0*/  USHF.R.U32.HI UR4, URZ, 0x4, UR4 ;  /* 0x000000043f047899 */ /* 0x000fc80008011604 */
[----:B------:R-:W-:Y:S01]  /*bac0*/  ULOP3.LUT UR4, UR4, 0x3fff, URZ, 0xc0, !UPT ;  /* 0x00003fff04047892 */ /* 0x000fe2000f8ec03f */
[----:B------:R0:W-:Y:S01]  /*bad0*/  BAR.SYNC.DEFER_BLOCKING R72, 0x100 ;  /* 0x000400480000751d */ /* 0x0001e20000010000 */
[----:B--2---:R-:W-:Y:S01]  /*bae0*/  ISETP.NE.AND P2, PT, R20, 0x1, PT ;  /* 0x000000011400780c */ /* 0x004fe20003f45270 */
[----:B------:R-:W-:Y:S01]  /*baf0*/  IMAD.MOV.U32 R20, RZ, RZ, R206 ;  /* 0x000000ffff147224 */ /* 0x000fe200078e00ce */
[----:B------:R-:W-:-:S06]  /*bb00*/  ULOP3.LUT UR44, UR4, 0x3000000, URZ, 0xfc, !UPT ;  /* 0x03000000042c7892 */ /* 0x000fcc000f8efc3f */
[----:B------:R-:W-:Y:S02]  /*bb10*/  IMAD R24, R22, R25, UR44 ;  /* 0x0000002c16187e24 */ /* 0x000fe4000f8e0219 */
[----:B------:R-:W-:Y:S02]  /*bb20*/  IMAD.MOV.U32 R25, RZ, RZ, 0x40000040 ;  /* 0x40000040ff197424 */ /* 0x000fe400078e00ff */
[C---:B------:R-:W-:Y:S01]  /*bb30*/  VIADD R28, R24.reuse, 0x80 ;  /* 0x00000080181c7836 */ /* 0x040fe20000000000 */
[----:B------:R-:W1:Y:S01]  /*bb40*/  @P2 LDC R21, c[0x0][0x44c] ;  /* 0x00011300ff152b82 */ /* 0x000e620000000800 */
[C---:B------:R-:W-:Y:S01]  /*bb50*/  R2UR UR6, R24.reuse ;  /* 0x00000000180672ca */ /* 0x040fe200000e0000 */
[----:B------:R-:W-:Y:S01]  /*bb60*/  VIADD R30, R24, 0x200 ;  /* 0x00000200181e7836 */ /* 0x000fe20000000000 */
[C---:B------:R-:W-:Y:S02]  /*bb70*/  R2UR UR7, R25.reuse ;  /* 0x00000000190772ca */ /* 0x040fe400000e0000 */
[----:B------:R-:W-:Y:S01]  /*bb80*/  R2UR UR10, R28 ;  /* 0x000000001c0a72ca */ /* 0x000fe200000e0000 */
[----:B------:R-:W-:Y:S01]  /*bb90*/  VIADD R28, R24, 0x180 ;  /* 0x00000180181c7836 */ /* 0x000fe20000000000 */
[----:B------:R-:W-:Y:S01]  /*bba0*/  R2UR UR22, R30 ;  /* 0x000000001e1672ca */ /* 0x000fe200000e0000 */
[----:B------:R-:W2:Y:S01]  /*bbb0*/  @P2 LDC R26, c[0x0][0x450] ;  /* 0x00011400ff1a2b82 */ /* 0x000ea20000000800 */
[----:B------:R-:W-:-:S02]  /*bbc0*/  R2UR UR27, R25 ;  /* 0x00000000191b72ca */ /* 0x000fc400000e0000 */
[----:B------:R-:W-:Y:S01]  /*bbd0*/  R2UR UR18, R28 ;  /* 0x000000001c1272ca */ /* 0x000fe200000e0000 */
[----:B-1----:R-:W-:-:S05]  /*bbe0*/  @P2 IMAD.HI.U32 R21, R206, R21, RZ ;  /* 0x00000015ce152227 */ /* 0x002fca00078e00ff */
[----:B--2---:R-:W-:Y:S01]  /*bbf0*/  @P2 SHF.R.U32.HI R20, RZ, R26, R21 ;  /* 0x0000001aff142219 */ /* 0x004fe20000011615 */
[C---:B------:R-:W-:Y:S02]  /*bc00*/  VIADD R26, R24.reuse, 0x100 ;  /* 0x00000100181a7836 */ /* 0x040fe40000000000 */
[----:B------:R-:W-:Y:S01]  /*bc10*/  VIADD R24, R24, 0x280 ;  /* 0x0000028018187836 */ /* 0x000fe20000000000 */
[----:B------:R-:W-:Y:S02]  /*bc20*/  IADD3 R20, R20, R209, -R207 ;  /* 0x000000d114147210 */ /* 0x000fe40007ffe8cf */
[----:B------:R-:W-:Y:S02]  /*bc30*/  R2UR UR14, R26 ;  /* 0x000000001a0e72ca */ /* 0x000fe400000e0000 */
[----:B------:R-:W-:Y:S01]  /*bc40*/  R2UR UR26, R24 ;  /* 0x00000000181a72ca */ /* 0x000fe200000e0000 */
[----:B------:R-:W-:Y:S01]  /*bc50*/  IMAD.HI R20, R20, 0x2aaaaaab, RZ ;  /* 0x2aaaaaab14147827 */ /* 0x000fe200078e02ff */
[----:B0-----:R-:W-:-:S06]  /*bc60*/  WARPGROUP.ARRIVE ;  /* 0x00000000000079c5 */ /* 0x001fcc0000000000 */
        /* <DEDUP_REMOVED lines=23> */
[----:B0-----:R-:W-:-:S04]  /*bde0*/  SHF.R.U32.HI R15, RZ, 0x1f, R20 ;  /* 0x0000001fff0f7819 */ /* 0x001fc80000011614 */
[----:B------:R-:W-:Y:S01]  /*bdf0*/  LEA.HI.SX32 R15, R20, R15, 0x1c ;  /* 0x0000000f140f7211 */ /* 0x000fe200078fe2ff */
[----:B------:R-:W-:-:S03]  /*be00*/  VIADD R20, R178, 0xfffffffe ;  /* 0xfffffffeb2147836 */ /* 0x000fc60000000000 */
[----:B------:R-:W-:-:S04]  /*be10*/  VIMNMX R15, R211, R15, !PT ;  /* 0x0000000fd30f7248 */ /* 0x000fc80007fe0100 */
[----:B------:R-:W-:-:S13]  /*be20*/  ISETP.GE.AND P2, PT, R20, R15, PT ;  /* 0x0000000f1400720c */ /* 0x000fda0003f46270 */
[----:B------:R-:W-:Y:S05]  /*be30*/  @!P2 BRA `(.L_x_13995) ;  /* 0x0000002c0030a947 */ /* 0x000fea0003800000 */
[----:B------:R-:W-:Y:S02]  /*be40*/  IMAD.MOV.U32 R218, RZ, RZ, R176 ;  /* 0x000000ffffda7224 */ /* 0x000fe400078e00b0 */
[----:B------:R-:W-:-:S07]  /*be50*/  IMAD.MOV.U32 R219, RZ, RZ, R13 ;  /* 0x000000ffffdb7224 */ /* 0x000fce00078e000d */
.L_x_14005:
[----:B------:R-:W-:Y:S01]  /*be60*/  VIADD R22, R22, 0x1 ;  /* 0x0000000116167836 */ /* 0x000fe20000000000 */
[----:B------:R-:W-:Y:S05]  /*be70*/  YIELD ;  /* 0x0000000000007946 */ /* 0x000fea0003800000 */
[----:B------:R-:W-:-:S04]  /*be80*/  ISETP.NE.AND P2, PT, R22, 0x2, PT ;  /* 0x000000021600780c */ /* 0x000fc80003f45270 */
[----:B------:R-:W-:Y:S02]  /*be90*/  SEL R13, RZ, 0x1, P2 ;  /* 0x00000001ff0d7807 */ /* 0x000fe40001000000 */
[----:B------:R-:W-:Y:S02]  /*bea0*/  SEL R22, R22, RZ, P2 ;  /* 0x000000ff16167207 */ /* 0x000fe40001000000 */
[----:B------:R-:W-:Y:S01]  /*beb0*/  LOP3.LUT R202, R202, R13, RZ, 0x3c, !PT ;  /* 0x0000000dcaca7212 */ /* 0x000fe200078e3cff */
[----:B0-----:R-:W-:Y:S06]  /*bec0*/  @!P0 BRA `(.L_x_13996) ;  /* 0x0000000000048947 */ /* 0x001fec0003800000 */
[----:B------:R-:W-:Y:S01]  /*bed0*/  BPT.TRAP 0x1 ;  /* 0x000000040000795c */ /* 0x000fe20000300000 */
.L_x_13996:
[----:B------:R-:W-:Y:S01]  /*bee0*/  IMAD R21, R22, 0x8, R18 ;  /* 0x0000000816157824 */ /* 0x000fe200078e0212 */
[----:B------:R-:W-:-:S04]  /*bef0*/  SHF.L.U32 R213, R202, 0x1f, RZ ;  /* 0x0000001fcad57819 */ /* 0x000fc800000006ff */
[----:B------:R0:W1:Y:S01]  /*bf00*/  SYNCS.PHASECHK.TRANS64.TRYWAIT P2, [R21+URZ+0x22830], R213 ;  /* 0x022830d5150075a7 */ /* 0x000062000804017f */
[----:B------:R-:W-:Y:S05]  /*bf10*/  @!P0 BRA `(.L_x_13997) ;  /* 0x0000000000048947 */ /* 0x000fea0003800000 */
[----:B------:R-:W-:Y:S01]  /*bf20*/  BPT.TRAP 0x1 ;  /* 0x000000040000795c */ /* 0x000fe20000300000 */
.L_x_13997:
[----:B------:R-:W2:Y:S01]  /*bf30*/  LDC R13, c[0x0][0x448] ;  /* 0x00011200ff0d7b82 */ /* 0x000ea20000000800 */
[----:B------:R-:W-:Y:S01]  /*bf40*/  IMAD.IADD R220, R215, 0x1, R206 ;  /* 0x00000001d7dc7824 */ /* 0x000fe200078e02ce */
[----:B--2---:R-:W-:-:S13]  /*bf50*/  ISETP.NE.AND P3, PT, R13, 0x1, PT ;  /* 0x000000010d00780c */ /* 0x004fda0003f65270 */
[----:B------:R-:W2:Y:S08]  /*bf60*/  @P3 LDC R14, c[0x0][0x44c] ;  /* 0x00011300ff0e3b82 */ /* 0x000eb00000000800 */
[----:B------:R-:W3:Y:S01]  /*bf70*/  @P3 LDC R13, c[0x0][0x450] ;  /* 0x00011400ff0d3b82 */ /* 0x000ee20000000800 */
[----:B--2---:R-:W-:-:S05]  /*bf80*/  @P3 IMAD.HI.U32 R14, R220, R14, RZ ;  /* 0x0000000edc0e3227 */ /* 0x004fca00078e00ff */
[----:B---3--:R-:W-:Y:S01]  /*bf90*/  @P3 SHF.R.U32.HI R220, RZ, R13, R14 ;  /* 0x0000000dffdc3219 */ /* 0x008fe2000001160e */
[----:B-1----:R-:W-:Y:S06]  /*bfa0*/  @P2 BRA `(.L_x_13998) ;  /* 0x0000000000082947 */ /* 0x002fec0003800000 */
[----:B------:R-:W1:Y:S02]  /*bfb0*/  SYNCS.PHASECHK.TRANS64.TRYWAIT P2, [R21+URZ+0x22830], R213 ;  /* 0x022830d5150075a7 */ /* 0x000e64000804017f */
[----:B-1----:R-:W-:Y:S05]  /*bfc0*/  @!P2 BRA `(.L_x_13999) ;  /* 0x0000013c0058a947 */ /* 0x002fea0003800000 */
.L_x_13998:
[----:B------:R-:W-:Y:S01]  /*bfd0*/  IMAD R156, R22, 0x300, R12 ;  /* 0x00000300169c7824 */ /* 0x000fe200078e020c */
[----:B------:R-:W-:Y:S05]  /*bfe0*/  WARPSYNC.ALL ;  /* 0x0000000000007948 */ /* 0x000fea0003800000 */
[----:B------:R-:W-:Y:S01]  /*bff0*/  IMAD.MOV.U32 R157, RZ, RZ, 0x40000040 ;  /* 0x40000040ff9d7424 */ /* 0x000fe200078e00ff */
[C---:B------:R-:W-:Y:S01]  /*c000*/  R2UR UR6, R156.reuse ;  /* 0x000000009c0672ca */ /* 0x040fe200000e0000 */
[----:B------:R-:W-:Y:S01]  /*c010*/  VIADD R154, R156, 0x2 ;  /* 0x000000029c9a7836 */ /* 0x000fe20000000000 */
[----:B------:R-:W-:Y:S01]  /*c020*/  R2UR UR4, R4 ;  /* 0x00000000040472ca */ /* 0x000fe200000e0000 */
[C---:B------:R-:W-:Y:S01]  /*c030*/  VIADD R152, R156.reuse, 0x4 ;  /* 0x000000049c987836 */ /* 0x040fe20000000000 */
[----:B------:R-:W-:Y:S01]  /*c040*/  R2UR UR7, R157 ;  /* 0x000000009d0772ca */ /* 0x000fe200000e0000 */
[----:B------:R-:W-:Y:S01]  /*c050*/  VIADD R156, R156, 0x6 ;  /* 0x000000069c9c7836 */ /* 0x000fe20000000000 */
[----:B------:R-:W-:Y:S01]  /*c060*/  R2UR UR5, R5 ;  /* 0x00000000050572ca */ /* 0x000fe200000e0000 */
[----:B------:R-:W-:Y:S01]  /*c070*/  IMAD.MOV.U32 R155, RZ, RZ, 0x40000040 ;  /* 0x40000040ff9b7424 */ /* 0x000fe200078e00ff */
[----:B------:R-:W-:Y:S01]  /*c080*/  R2UR UR10, R154 ;  /* 0x000000009a0a72ca */ /* 0x000fe200000e0000 */
[----:B------:R-:W-:Y:S01]  /*c090*/  IMAD.MOV.U32 R153, RZ, RZ, 0x40000040 ;  /* 0x40000040ff997424 */ /* 0x000fe200078e00ff */
[----:B------:R-:W-:Y:S01]  /*c0a0*/  R2UR UR14, R152 ;  /* 0x00000000980e72ca */ /* 0x000fe200000e0000 */
[----:B------:R-:W2:Y:S01]  /*c0b0*/  SHFL.IDX PT, R13, R220, RZ, 0x1c1f ;  /* 0x001c1fffdc0d7589 */ /* 0x000ea200000e0000 */
[----:B------:R-:W-:Y:S01]  /*c0c0*/  R2UR UR11, R155 ;  /* 0x000000009b0b72ca */ /* 0x000fe200000e0000 */
[----:B------:R-:W-:Y:S01]  /*c0d0*/  IMAD R14, R20, -0x60, RZ ;  /* 0xffffffa0140e7824 */ /* 0x000fe200078e02ff */
        /* <DEDUP_REMOVED lines=8> */
[----:B------:R-:W-:Y:S01]  /*c160*/  HGMMA.64x96x16.F32.BF16 R152, gdesc[UR4], RZ, !UPT, gsb0 ;  /* 0x01600000049879f0 */ /* 0x000fe2000c0018ff */
[----:B------:R-:W-:Y:S02]  /*c170*/  R2UR UR13, R9 ;  /* 0x00000000090d72ca */ /* 0x000fe400000e0000 */
[----:B------:R-:W-:-:S02]  /*c180*/  R2UR UR16, R6 ;  /* 0x00000000061072ca */ /* 0x000fc400000e0000 */
[----:B------:R-:W-:Y:S02]  /*c190*/  R2UR UR17, R7 ;  /* 0x00000000071172ca */ /* 0x000fe400000e0000 */
[----:B------:R-:W-:Y:S02]  /*c1a0*/  IADD3 R14, -R210, 0x1, R14 ;  /* 0x00000001d20e7810 */ /* 0x000fe40007ffe10e */
[----:B------:R-:W-:Y:S02]  /*c1b0*/  LOP3.LUT R19, R19, 0xffbfffff, RZ, 0xc0, !PT ;  /* 0xffbfffff13137812 */ /* 0x000fe400078ec0ff */
[----:B------:R-:W-:Y:S02]  /*c1c0*/  IADD3 R14, -R207, R14, R209 ;  /* 0x0000000ecf0e7210 */ /* 0x000fe40007ffe1d1 */
[----:B------:R-:W-:-:S03]  /*c1d0*/  @P1 LOP3.LUT R19, R19, 0x400000, RZ, 0xfc, !PT ;  /* 0x0040000013131812 */ /* 0x000fc600078efcff */
[C---:B--2---:R-:W-:Y:S01]  /*c1e0*/  IMAD.IADD R13, R14.reuse, 0x1, R13 ;  /* 0x000000010e0d7824 */ /* 0x044fe200078e020d */
[----:B------:R-:W-:Y:S01]  /*c1f0*/  LOP3.LUT R19, R19, 0xffdfffff, RZ, 0xc0, !PT ;  /* 0xffdfffff13137812 */ /* 0x000fe200078ec0ff */
[----:B---3--:R-:W-:-:S03]  /*c200*/  IMAD.IADD R220, R14, 0x1, R220 ;  /* 0x000000010edc7824 */ /* 0x008fc600078e02dc */
[----:B------:R-:W-:Y:S02]  /*c210*/  ISETP.GT.AND P1, PT, R13, 0x41, PT ;  /* 0x000000410d00780c */ /* 0x000fe40003f24270 */
[----:B------:R-:W-:Y:S02]  /*c220*/  @P0 LOP3.LUT R19, R19, 0x200000, RZ, 0xfc, !PT ;  /* 0x0020000013130812 */ /* 0x000fe400078efcff */
[----:B------:R-:W-:Y:S02]  /*c230*/  ISETP.GT.AND P0, PT, R13, 0x48, PT ;  /* 0x000000480d00780c */ /* 0x000fe40003f04270 */
[----:B------:R-:W-:Y:S02]  /*c240*/  LOP3.LUT R19, R19, 0xff7fffff, RZ, 0xc0, !PT ;  /* 0xff7fffff13137812 */ /* 0x000fe400078ec0ff */
[C---:B------:R-:W-:Y:S02]  /*c250*/  ISETP.GT.AND P2, PT, R13.reuse, 0x49, PT ;  /* 0x000000490d00780c */ /* 0x040fe40003f44270 */
[----:B------:R-:W-:-:S02]  /*c260*/  ISETP.GT.AND P3, PT, R13, 0x50, PT ;  /* 0x000000500d00780c */ /* 0x000fc40003f64270 */
[----:B------:R-:W-:Y:S02]  /*c270*/  ISETP.GT.AND P4, PT, R13, 0x51, PT ;  /* 0x000000510d00780c */ /* 0x000fe40003f84270 */
[----:B------:R-:W-:Y:S02]  /*c280*/  @P1 LOP3.LUT R19, R19, 0x800000, RZ, 0xfc, !PT ;  /* 0x0080000013131812 */ /* 0x000fe400078efcff */
[----:B------:R-:W-:Y:S02]  /*c290*/  ISETP.GT.AND P1, PT, R13, RZ, PT ;  /* 0x000000ff0d00720c */ /* 0x000fe40003f24270 */
[----:B------:R-:W-:Y:S02]  /*c2a0*/  LOP3.LUT R19, R19, 0xfeffffff, RZ, 0xc0, !PT ;  /* 0xfeffffff13137812 */ /* 0x000fe400078ec0ff */
[----:B------:R-:W-:Y:S02]  /*c2b0*/  ISETP.GT.AND P5, PT, R13, 0x58, PT ;  /* 0x000000580d00780c */ /* 0x000fe40003fa4270 */
[----:B------:R-:W-:-:S02]  /*c2c0*/  @P0 LOP3.LUT R19, R19, 0x1000000, RZ, 0xfc, !PT ;  /* 0x0100000013130812 */ /* 0x000fc400078efcff */
[C---:B------:R-:W-:Y:S02]  /*c2d0*/  ISETP.GT.AND P0, PT, R13.reuse, 0x1, PT ;  /* 0x000000010d00780c */ /* 0x040fe40003f04270 */
        /* <DEDUP_REMOVED lines=130> */
[----:B------:R-:W-:Y:S02]  /*cb00*/  FMNMX.FTZ R14, R173, R13, !PT ;  /* 0x0000000dad0e7209 */ /* 0x000fe40007810000 */
[----:B----4-:R-:W-:Y:S02]  /*cb10*/  FSEL R192, R192, -INF , P3 ;  /* 0xff800000c0c07808 */ /* 0x010fe40001800000 */
[----:B------:R-:W-:Y:S02]  /*cb20*/  FMNMX.FTZ R14, R176, R14, !PT ;  /* 0x0000000eb00e7209 */ /* 0x000fe40007810000 */
[----:B------:R-:W-:Y:S01]  /*cb30*/  ISETP.GT.AND P3, PT, R220, 0x8, PT ;  /* 0x00000008dc00780c */ /* 0x000fe20003f64270 */
[----:B------:R4:W5:Y:S01]  /*cb40*/  MUFU.TANH R13, R193 ;  /* 0x000000c1000d7308 */ /* 0x0009620000002400 */
[----:B------:R-:W-:Y:S02]  /*cb50*/  FMNMX.FTZ R14, R177, R14, !PT ;  /* 0x0000000eb10e7209 */ /* 0x000fe40007810000 */
[----:B--2---:R-:W-:-:S02]  /*cb60*/  FSEL R196, R196, -INF , P5 ;  /* 0xff800000c4c47808 */ /* 0x004fc40002800000 */
[----:B------:R-:W-:-:S03]  /*cb70*/  FMNMX.FTZ R14, R180, R14, !PT ;  /* 0x0000000eb40e7209 */ /* 0x000fc60007810000 */
[----:B------:R-:W-:Y:S01]  /*cb80*/  MUFU.TANH R154, R154 ;  /* 0x0000009a009a7308 */ /* 0x000fe20000002400 */
[----:B------:R-:W-:Y:S01]  /*cb90*/  FMNMX.FTZ R14, R181, R14, !PT ;  /* 0x0000000eb50e7209 */ /* 0x000fe20007810000 */
[----:B----4-:R-:W-:Y:S01]  /*cba0*/  FMUL.FTZ R193, R155, UR42 ;  /* 0x0000002a9bc17c20 */ /* 0x010fe20008410000 */
[----:B---3--:R-:W-:Y:S02]  /*cbb0*/  FSEL R197, R197, -INF , P6 ;  /* 0xff800000c5c57808 */ /* 0x008fe40003000000 */
[----:B------:R-:W-:-:S03]  /*cbc0*/  FMNMX.FTZ R14, R184, R14, !PT ;  /* 0x0000000eb80e7209 */ /* 0x000fc60007810000 */
[----:B------:R-:W2:Y:S01]  /*cbd0*/  MUFU.TANH R158, R158 ;  /* 0x0000009e009e7308 */ /* 0x000ea20000002400 */
[----:B------:R-:W-:Y:S02]  /*cbe0*/  FMNMX.FTZ R14, R185, R14, !PT ;  /* 0x0000000eb90e7209 */ /* 0x000fe40007810000 */
[----:B-----5:R-:W-:Y:S02]  /*cbf0*/  FSEL R155, R13, -INF , P4 ;  /* 0xff8000000d9b7808 */ /* 0x020fe40002000000 */
[----:B------:R-:W-:Y:S02]  /*cc00*/  FMNMX.FTZ R14, R188, R14, !PT ;  /* 0x0000000ebc0e7209 */ /* 0x000fe40007810000 */
[----:B------:R-:W-:Y:S01]  /*cc10*/  ISETP.GT.AND P4, PT, R220, 0x1, PT ;  /* 0x00000001dc00780c */ /* 0x000fe20003f84270 */
[----:B------:R-:W-:Y:S01]  /*cc20*/  MUFU.TANH R159, R159 ;  /* 0x0000009f009f7308 */ /* 0x000fe20000002400 */
[----:B------:R-:W-:-:S04]  /*cc30*/  FMNMX.FTZ R14, R189, R14, !PT ;  /* 0x0000000ebd0e7209 */ /* 0x000fc80007810000 */
[----:B------:R-:W-:-:S03]  /*cc40*/  FMNMX.FTZ R13, R192, R14, !PT ;  /* 0x0000000ec00d7209 */ /* 0x000fc60007810000 */
[----:B------:R-:W3:Y:S01]  /*cc50*/  MUFU.TANH R163, R163 ;  /* 0x000000a300a37308 */ /* 0x000ee20000002400 */
[----:B------:R-:W-:Y:S02]  /*cc60*/  FMNMX.FTZ R13, R155, R13, !PT ;  /* 0x0000000d9b0d7209 */ /* 0x000fe40007810000 */
[----:B--2---:R-:W-:Y:S02]  /*cc70*/  FSEL R158, R158, -INF , P3 ;  /* 0xff8000009e9e7808 */ /* 0x004fe40001800000 */
[----:B------:R-:W-:Y:S02]  /*cc80*/  FMNMX.FTZ R13, R196, R13, !PT ;  /* 0x0000000dc40d7209 */ /* 0x000fe40007810000 */
[----:B------:R-:W-:Y:S01]  /*cc90*/  ISETP.GT.AND P3, PT, R220, 0x11, PT ;  /* 0x00000011dc00780c */ /* 0x000fe20003f64270 */
[----:B------:R-:W-:Y:S01]  /*cca0*/  MUFU.TANH R166, R166 ;  /* 0x000000a600a67308 */ /* 0x000fe20000002400 */
[----:B------:R-:W-:-:S05]  /*ccb0*/  FMNMX.FTZ R13, R197, R13, !PT ;  /* 0x0000000dc50d7209 */ /* 0x000fca0007810000 */
[----:B------:R-:W2:Y:S02]  /*ccc0*/  SHFL.BFLY PT, R14, R13, 0x2, 0x1f ;  /* 0x0c401f000d0e7f89 */ /* 0x000ea400000e0000 */
[----:B------:R-:W4:Y:S01]  /*ccd0*/  MUFU.TANH R170, R170 ;  /* 0x000000aa00aa7308 */ /* 0x000f220000002400 */
[----:B---3--:R-:W-:Y:S02]  /*cce0*/  FSEL R163, R163, -INF , P3 ;  /* 0xff800000a3a37808 */ /* 0x008fe40001800000 */
[----:B------:R-:W-:-:S05]  /*ccf0*/  ISETP.GT.AND P3, PT, R220, 0x20, PT ;  /* 0x00000020dc00780c */ /* 0x000fca0003f64270 */
[----:B------:R-:W-:Y:S08]  /*cd00*/  MUFU.TANH R171, R171 ;  /* 0x000000ab00ab7308 */ /* 0x000ff00000002400 */
[----:B------:R-:W3:Y:S01]  /*cd10*/  MUFU.TANH R175, R175 ;  /* 0x000000af00af7308 */ /* 0x000ee20000002400 */
[----:B----4-:R-:W-:Y:S02]  /*cd20*/  FSEL R170, R170, -INF , P3 ;  /* 0xff800000aaaa7808 */ /* 0x010fe40001800000 */
[----:B------:R-:W-:-:S02]  /*cd30*/  ISETP.GT.AND P3, PT, R220, 0x29, PT ;  /* 0x00000029dc00780c */ /* 0x000fc40003f64270 */
[----:B--2---:R-:W-:-:S03]  /*cd40*/  FMNMX.FTZ R13, R13, R14, !PT ;  /* 0x0000000e0d0d7209 */ /* 0x004fc60007810000 */
[----:B------:R-:W-:Y:S02]  /*cd50*/  MUFU.TANH R178, R178 ;  /* 0x000000b200b27308 */ /* 0x000fe40000002400 */
[----:B------:R-:W2:Y:S06]  /*cd60*/  SHFL.BFLY PT, R14, R13, 0x1, 0x1f ;  /* 0x0c201f000d0e7f89 */ /* 0x000eac00000e0000 */
[----:B------:R-:W4:Y:S01]  /*cd70*/  MUFU.TANH R182, R182 ;  /* 0x000000b600b67308 */ /* 0x000f220000002400 */
[----:B---3--:R-:W-:Y:S02]  /*cd80*/  FSEL R175, R175, -INF , P3 ;  /* 0xff800000afaf7808 */ /* 0x008fe40001800000 */
[----:B------:R-:W-:-:S05]  /*cd90*/  ISETP.GT.AND P3, PT, R220, 0x38, PT ;  /* 0x00000038dc00780c */ /* 0x000fca0003f64270 */
[----:B------:R-:W3:Y:S08]  /*cda0*/  MUFU.TANH R183, R183 ;  /* 0x000000b700b77308 */ /* 0x000ef00000002400 */
[----:B------:R-:W-:Y:S01]  /*cdb0*/  MUFU.TANH R187, R187 ;  /* 0x000000bb00bb7308 */ /* 0x000fe20000002400 */
[----:B----4-:R-:W-:Y:S02]  /*cdc0*/  FSEL R182, R182, -INF , P3 ;  /* 0xff800000b6b67808 */ /* 0x010fe40001800000 */
[----:B--2---:R-:W-:Y:S01]  /*cdd0*/  FMNMX.FTZ R13, R13, R14, !PT ;  /* 0x0000000e0d0d7209 */ /* 0x004fe20007810000 */
[----:B------:R-:W-:Y:S01]  /*cde0*/  IMAD.U32 R14, RZ, RZ, UR38 ;  /* 0x00000026ff0e7e24 */ /* 0x000fe2000f8e00ff */
[----:B------:R-:W-:-:S02]  /*cdf0*/  ISETP.GT.AND P3, PT, R220, 0x41, PT ;  /* 0x00000041dc00780c */ /* 0x000fc40003f64270 */
[C---:B------:R-:W-:Y:S01]  /*ce00*/  FSETP.NEU.FTZ.AND P2, PT, R13.reuse, -INF , PT ;  /* 0xff8000000d00780b */ /* 0x040fe20003f5d000 */
[----:B------:R-:W-:Y:S03]  /*ce10*/  MUFU.TANH R190, R190 ;  /* 0x000000be00be7308 */ /* 0x000fe60000002400 */
[----:B------:R-:W-:-:S05]  /*ce20*/  FSEL R221, R13, RZ, P2 ;  /* 0x000000ff0ddd7208 */ /* 0x000fca0001000000 */
[----:B------:R-:W-:Y:S01]  /*ce30*/  FADD.FTZ R221, -R221, R219 ;  /* 0x000000dbdddd7221 */ /* 0x000fe20000010100 */
[-C--:B------:R-:W-:Y:S01]  /*ce40*/  FMUL.FTZ R219, R13, R14.reuse ;  /* 0x0000000e0ddb7220 */ /* 0x080fe20000410000 */
[----:B------:R-:W-:Y:S02]  /*ce50*/  MUFU.TANH R194, R194 ;  /* 0x000000c200c27308 */ /* 0x000fe40000002400 */
[-C--:B------:R-:W-:Y:S02]  /*ce60*/  FMUL.FTZ R221, R221, R14.reuse ;  /* 0x0000000edddd7220 */ /* 0x080fe40000410000 */
[----:B------:R-:W-:Y:S02]  /*ce70*/  FSEL R219, R219, RZ, P2 ;  /* 0x000000ffdbdb7208 */ /* 0x000fe40001000000 */
[----:B------:R-:W-:Y:S02]  /*ce80*/  ISETP.GT.AND P2, PT, R220, RZ, PT ;  /* 0x000000ffdc00720c */ /* 0x000fe40003f44270 */
[----:B------:R-:W2:Y:S01]  /*ce90*/  MUFU.TANH R193, R193 ;  /* 0x000000c100c17308 */ /* 0x000ea20000002400 */
[-CC-:B------:R-:W-:Y:S01]  /*cea0*/  FFMA.FTZ R153, R153, R14.reuse, -R219.reuse ;  /* 0x0000000e99997223 */ /* 0x180fe200000108db */
[----:B------:R-:W-:Y:S01]  /*ceb0*/  FSEL R154, R154, -INF , P2 ;  /* 0xff8000009a9a7808 */ /* 0x000fe20001000000 */
[-CC-:B------:R-:W-:Y:S01]  /*cec0*/  FFMA.FTZ R152, R152, R14.reuse, -R219.reuse ;  /* 0x0000000e98987223 */ /* 0x180fe200000108db */
[----:B------:R-:W-:Y:S01]  /*ced0*/  ISETP.GT.AND P2, PT, R220, 0x9, PT ;  /* 0x00000009dc00780c */ /* 0x000fe20003f44270 */
[-CC-:B------:R-:W-:Y:S01]  /*cee0*/  FFMA.FTZ R156, R156, R14.reuse, -R219.reuse ;  /* 0x0000000e9c9c7223 */ /* 0x180fe200000108db */
[-CC-:B------:R-:W-:Y:S01]  /*cef0*/  FFMA.FTZ R157, R157, R14.reuse, -R219.reuse ;  /* 0x0000000e9d9d7223 */ /* 0x180fe200000108db */
        /* <DEDUP_REMOVED lines=25> */
[-CC-:B------:R-:W-:Y:S01]  /*d090*/  FFMA.FTZ R155, R155, R14.reuse, -R219.reuse ;  /* 0x0000000e9b9b7223 */ /* 0x180fe200000108db */
[-CC-:B------:R-:W-:Y:S01]  /*d0a0*/  FFMA.FTZ R196, R196, R14.reuse, -R219.reuse ;  /* 0x0000000ec4c47223 */ /* 0x180fe200000108db */
[----:B------:R-:W-:Y:S01]  /*d0b0*/  FFMA.FTZ R197, R197, R14, -R219 ;  /* 0x0000000ec5c57223 */ /* 0x000fe200000108db */
[----:B---3--:R-:W-:Y:S01]  /*d0c0*/  FSEL R183, R183, -INF , P2 ;  /* 0xff800000b7b77808 */ /* 0x008fe20001000000 */
[----:B------:R3:W-:Y:S01]  /*d0d0*/  MUFU.EX2 R219, R153 ;  /* 0x0000009900db7308 */ /* 0x0007e20000000800 */
[----:B------:R-:W-:-:S02]  /*d0e0*/  ISETP.GT.AND P2, PT, R220, 0x48, PT ;  /* 0x00000048dc00780c */ /* 0x000fc40003f44270 */
[----:B--2---:R-:W-:Y:S02]  /*d0f0*/  FSEL R193, R193, -INF , P4 ;  /* 0xff800000c1c17808 */ /* 0x004fe40002000000 */
[----:B------:R-:W-:-:S03]  /*d100*/  ISETP.GT.AND P4, PT, R220, 0x10, PT ;  /* 0x00000010dc00780c */ /* 0x000fc60003f84270 */
[----:B------:R-:W2:Y:S01]  /*d110*/  MUFU.TANH R162, R162 ;  /* 0x000000a200a27308 */ /* 0x000ea20000002400 */
[----:B---3--:R-:W-:Y:S02]  /*d120*/  FSEL R153, R187, -INF , P3 ;  /* 0xff800000bb997808 */ /* 0x008fe40001800000 */
[----:B------:R-:W-:Y:S02]  /*d130*/  ISETP.GT.AND P3, PT, R220, 0x50, PT ;  /* 0x00000050dc00780c */ /* 0x000fe40003f64270 */
[----:B------:R-:W-:Y:S02]  /*d140*/  FSEL R187, R190, -INF , P2 ;  /* 0xff800000bebb7808 */ /* 0x000fe40001000000 */
[----:B------:R-:W-:Y:S01]  /*d150*/  FSEL R190, R194, -INF , P3 ;  /* 0xff800000c2be7808 */ /* 0x000fe20001800000 */
[----:B------:R-:W3:Y:S01]  /*d160*/  MUFU.TANH R167, R167 ;  /* 0x000000a700a77308 */ /* 0x000ee20000002400 */
[----:B------:R-:W-:Y:S02]  /*d170*/  FMNMX.FTZ R194, R154, R218, !PT ;  /* 0x000000da9ac27209 */ /* 0x000fe40007810000 */
[----:B------:R-:W-:-:S02]  /*d180*/  ISETP.GT.AND P2, PT, R220, 0x51, PT ;  /* 0x00000051dc00780c */ /* 0x000fc40003f44270 */
[----:B------:R-:W-:Y:S02]  /*d190*/  FMNMX.FTZ R194, R193, R194, !PT ;  /* 0x000000c2c1c27209 */ /* 0x000fe40007810000 */
[----:B------:R-:W-:Y:S01]  /*d1a0*/  ISETP.GT.AND P3, PT, R220, 0x59, PT ;  /* 0x00000059dc00780c */ /* 0x000fe20003f64270 */
[----:B------:R-:W4:Y:S01]  /*d1b0*/  MUFU.TANH R174, R174 ;  /* 0x000000ae00ae7308 */ /* 0x000f220000002400 */
[----:B------:R-:W-:Y:S02]  /*d1c0*/  FMNMX.FTZ R194, R158, R194, !PT ;  /* 0x000000c29ec27209 */ /* 0x000fe40007810000 */
[----:B--2---:R-:W-:Y:S02]  /*d1d0*/  FSEL R162, R162, -INF , P4 ;  /* 0xff800000a2a27808 */ /* 0x004fe40002000000 */
[----:B------:R-:W-:Y:S02]  /*d1e0*/  FMNMX.FTZ R194, R159, R194, !PT ;  /* 0x000000c29fc27209 */ /* 0x000fe40007810000 */
[----:B------:R-:W-:Y:S01]  /*d1f0*/  ISETP.GT.AND P4, PT, R220, 0x19, PT ;  /* 0x00000019dc00780c */ /* 0x000fe20003f84270 */
[----:B------:R-:W2:Y:S01]  /*d200*/  MUFU.TANH R179, R179 ;  /* 0x000000b300b37308 */ /* 0x000ea20000002400 */
[----:B------:R-:W-:-:S02]  /*d210*/  FMNMX.FTZ R194, R162, R194, !PT ;  /* 0x000000c2a2c27209 */ /* 0x000fc40007810000 */
[----:B---3--:R-:W-:Y:S02]  /*d220*/  FSEL R167, R167, -INF , P4 ;  /* 0xff800000a7a77808 */ /* 0x008fe40002000000 */
[----:B------:R-:W-:Y:S02]  /*d230*/  FMNMX.FTZ R194, R163, R194, !PT ;  /* 0x000000c2a3c27209 */ /* 0x000fe40007810000 */
[----:B------:R-:W-:Y:S01]  /*d240*/  ISETP.GT.AND P4, PT, R220, 0x28, PT ;  /* 0x00000028dc00780c */ /* 0x000fe20003f84270 */
[----:B------:R-:W3:Y:S01]  /*d250*/  MUFU.EX2 R221, R221 ;  /* 0x000000dd00dd7308 */ /* 0x000ee20000000800 */
[----:B------:R-:W-:Y:S02]  /*d260*/  FMNMX.FTZ R194, R166, R194, !PT ;  /* 0x000000c2a6c27209 */ /* 0x000fe40007810000 */
[----:B----4-:R-:W-:Y:S02]  /*d270*/  FSEL R174, R174, -INF , P4 ;  /* 0xff800000aeae7808 */ /* 0x010fe40002000000 */
[----:B------:R-:W-:-:S02]  /*d280*/  FMNMX.FTZ R194, R167, R194, !PT ;  /* 0x000000c2a7c27209 */ /* 0x000fc40007810000 */
[----:B------:R-:W-:Y:S01]  /*d290*/  ISETP.GT.AND P4, PT, R220, 0x31, PT ;  /* 0x00000031dc00780c */ /* 0x000fe20003f84270 */
[----:B------:R-:W4:Y:S01]  /*d2a0*/  MUFU.EX2 R152, R152 ;  /* 0x0000009800987308 */ /* 0x000f220000000800 */
[----:B------:R-:W-:Y:S02]  /*d2b0*/  FMNMX.FTZ R194, R170, R194, !PT ;  /* 0x000000c2aac27209 */ /* 0x000fe40007810000 */
[----:B--2---:R-:W-:Y:S02]  /*d2c0*/  FSEL R179, R179, -INF , P4 ;  /* 0xff800000b3b37808 */ /* 0x004fe40002000000 */
[----:B------:R-:W-:Y:S02]  /*d2d0*/  FMNMX.FTZ R194, R171, R194, !PT ;  /* 0x000000c2abc27209 */ /* 0x000fe40007810000 */
[----:B------:R-:W-:Y:S01]  /*d2e0*/  ISETP.GT.AND P4, PT, R220, 0x40, PT ;  /* 0x00000040dc00780c */ /* 0x000fe20003f84270 */
[----:B------:R-:W2:Y:S01]  /*d2f0*/  MUFU.TANH R186, R186 ;  /* 0x000000ba00ba7308 */ /* 0x000ea20000002400 */
[----:B------:R-:W-:Y:S01]  /*d300*/  FMNMX.FTZ R194, R174, R194, !PT ;  /* 0x000000c2aec27209 */ /* 0x000fe20007810000 */
[-C--:B---3--:R-:W-:Y:S01]  /*d310*/  FMUL.FTZ R24, R24, R221.reuse ;  /* 0x000000dd18187220 */ /* 0x088fe20000410000 */
[-C--:B------:R-:W-:Y:S01]  /*d320*/  FMUL.FTZ R25, R25, R221.reuse ;  /* 0x000000dd19197220 */ /* 0x080fe20000410000 */
[-C--:B------:R-:W-:Y:S01]  /*d330*/  FMUL.FTZ R28, R28, R221.reuse ;  /* 0x000000dd1c1c7220 */ /* 0x080fe20000410000 */
[----:B------:R-:W-:Y:S01]  /*d340*/  FMNMX.FTZ R194, R175, R194, !PT ;  /* 0x000000c2afc27209 */ /* 0x000fe20007810000 */
[-C--:B------:R-:W-:Y:S01]  /*d350*/  FMUL.FTZ R29, R29, R221.reuse ;  /* 0x000000dd1d1d7220 */ /* 0x080fe20000410000 */
[----:B------:R-:W-:Y:S01]  /*d360*/  FMUL.FTZ R32, R32, R221 ;  /* 0x000000dd20207220 */ /* 0x000fe20000410000 */
[----:B------:R-:W3:Y:S01]  /*d370*/  MUFU.TANH R191, R191 ;  /* 0x000000bf00bf7308 */ /* 0x000ee20000002400 */
[----:B------:R-:W-:Y:S01]  /*d380*/  FMNMX.FTZ R194, R178, R194, !PT ;  /* 0x000000c2b2c27209 */ /* 0x000fe20007810000 */
[----:B----4-:R-:W-:Y:S01]  /*d390*/  FFMA.FTZ R3, R221, R3, R152 ;  /* 0x00000003dd037223 */ /* 0x010fe20000010098 */
[----:B------:R-:W-:Y:S01]  /*d3a0*/  F2FP.BF16.F32.PACK_AB R152, R219, R152 ;  /* 0x00000098db98723e */ /* 0x000fe200000010ff */
[-C--:B------:R-:W-:Y:S01]  /*d3b0*/  FMUL.FTZ R33, R33, R221.reuse ;  /* 0x000000dd21217220 */ /* 0x080fe20000410000 */
[----:B------:R-:W-:Y:S01]  /*d3c0*/  FMNMX.FTZ R194, R179, R194, !PT ;  /* 0x000000c2b3c27209 */ /* 0x000fe20007810000 */
[----:B------:R-:W-:Y:S01]  /*d3d0*/  FADD.FTZ R3, R219, R3 ;  /* 0x00000003db037221 */ /* 0x000fe20000010000 */
[-C--:B------:R-:W-:Y:S01]  /*d3e0*/  FMUL.FTZ R36, R36, R221.reuse ;  /* 0x000000dd24247220 */ /* 0x080fe20000410000 */
[----:B------:R-:W4:Y:S01]  /*d3f0*/  MUFU.TANH R195, R195 ;  /* 0x000000c300c37308 */ /* 0x000f220000002400 */
[----:B------:R-:W-:Y:S01]  /*d400*/  FMNMX.FTZ R194, R182, R194, !PT ;  /* 0x000000c2b6c27209 */ /* 0x000fe20007810000 */
[-C--:B------:R-:W-:Y:S01]  /*d410*/  FMUL.FTZ R37, R37, R221.reuse ;  /* 0x000000dd25257220 */ /* 0x080fe20000410000 */
[----:B--2---:R-:W-:Y:S01]  /*d420*/  FSEL R186, R186, -INF , P4 ;  /* 0xff800000baba7808 */ /* 0x004fe20002000000 */
[-C--:B------:R-:W-:Y:S01]  /*d430*/  FMUL.FTZ R40, R40, R221.reuse ;  /* 0x000000dd28287220 */ /* 0x080fe20000410000 */
[----:B------:R-:W-:Y:S01]  /*d440*/  FMNMX.FTZ R219, R183, R194, !PT ;  /* 0x000000c2b7db7209 */ /* 0x000fe20007810000 */
[----:B------:R-:W-:Y:S01]  /*d450*/  FMUL.FTZ R41, R41, R221 ;  /* 0x000000dd29297220 */ /* 0x000fe20000410000 */
[----:B------:R-:W-:Y:S01]  /*d460*/  ISETP.GT.AND P4, PT, R220, 0x49, PT ;  /* 0x00000049dc00780c */ /* 0x000fe20003f84270 */
[----:B------:R2:W5:Y:S01]  /*d470*/  MUFU.TANH R194, R198 ;  /* 0x000000c600c27308 */ /* 0x0005620000002400 */
[----:B------:R-:W-:Y:S01]  /*d480*/  FMNMX.FTZ R219, R186, R219, !PT ;  /* 0x000000dbbadb7209 */ /* 0x000fe20007810000 */
[-C--:B------:R-:W-:Y:S01]  /*d490*/  FMUL.FTZ R44, R44, R221.reuse ;  /* 0x000000dd2c2c7220 */ /* 0x080fe20000410000 */
[----:B---3--:R-:W-:Y:S01]  /*d4a0*/  FSEL R191, R191, -INF , P4 ;  /* 0xff800000bfbf7808 */ /* 0x008fe20002000000 */
[----:B------:R-:W-:Y:S01]  /*d4b0*/  FMUL.FTZ R45, R45, R221 ;  /* 0x000000dd2d2d7220 */ /* 0x000fe20000410000 */
[----:B------:R-:W-:Y:S01]  /*d4c0*/  FMNMX.FTZ R219, R153, R219, !PT ;  /* 0x000000db99db7209 */ /* 0x000fe20007810000 */
[-C--:B------:R-:W-:Y:S01]  /*d4d0*/  FMUL.FTZ R48, R48, R221.reuse ;  /* 0x000000dd30307220 */ /* 0x080fe20000410000 */
[----:B------:R-:W-:Y:S01]  /*d4e0*/  ISETP.GT.AND P4, PT, R220, 0x58, PT ;  /* 0x00000058dc00780c */ /* 0x000fe20003f84270 */
[----:B------:R-:W-:Y:S01]  /*d4f0*/  FMUL.FTZ R49, R49, R221 ;  /* 0x000000dd31317220 */ /* 0x000fe20000410000 */
[----:B--2---:R-:W-:Y:S01]  /*d500*/  FMUL.FTZ R198, R199, UR42 ;  /* 0x0000002ac7c67c20 */ /* 0x004fe20008410000 */
[----:B------:R-:W-:Y:S01]  /*d510*/  FMNMX.FTZ R199, R187, R219, !PT ;  /* 0x000000dbbbc77209 */ /* 0x000fe20007810000 */
[-C--:B------:R-:W-:Y:S01]  /*d520*/  FMUL.FTZ R52, R52, R221.reuse ;  /* 0x000000dd34347220 */ /* 0x080fe20000410000 */
[----:B----4-:R-:W-:Y:S01]  /*d530*/  FSEL R195, R195, -INF , P2 ;  /* 0xff800000c3c37808 */ /* 0x010fe20001000000 */
[----:B------:R-:W-:Y:S01]  /*d540*/  FMUL.FTZ R53, R53, R221 ;  /* 0x000000dd35357220 */ /* 0x000fe20000410000 */
[----:B------:R-:W-:Y:S01]  /*d550*/  FMNMX.FTZ R199, R191, R199, !PT ;  /* 0x000000c7bfc77209 */ /* 0x000fe20007810000 */
[----:B------:R-:W2:Y:S01]  /*d560*/  MUFU.TANH R198, R198 ;  /* 0x000000c600c67308 */ /* 0x000ea20000002400 */
[-C--:B------:R-:W-:Y:S01]  /*d570*/  FMUL.FTZ R56, R56, R221.reuse ;  /* 0x000000dd38387220 */ /* 0x080fe20000410000 */
[----:B-----5:R-:W-:Y:S01]  /*d580*/  FSEL R194, R194, -INF , P4 ;  /* 0xff800000c2c27808 */ /* 0x020fe20002000000 */
        /* <DEDUP_REMOVED lines=12> */
[-C--:B------:R-:W-:Y:S01]  /*d650*/  FMUL.FTZ R76, R76, R221.reuse ;  /* 0x000000dd4c4c7220 */ /* 0x080fe20000410000 */
[-C--:B------:R-:W-:Y:S01]  /*d660*/  FMUL.FTZ R77, R77, R221.reuse ;  /* 0x000000dd4d4d7220 */ /* 0x080fe20000410000 */
[----:B--2---:R-:W-:Y:S01]  /*d670*/  FSEL R198, R198, -INF , P3 ;  /* 0xff800000c6c67808 */ /* 0x004fe20001800000 */
        /* <DEDUP_REMOVED lines=32> */
[----:B--2---:R-:W-:Y:S01]  /*d880*/  FMNMX.FTZ R220, R220, R219, !PT ;  /* 0x000000dbdcdc7209 */ /* 0x004fe20007810000 */
[-C--:B------:R-:W-:Y:S01]  /*d890*/  FMUL.FTZ R140, R140, R221.reuse ;  /* 0x000000dd8c8c7220 */ /* 0x080fe20000410000 */
[-C--:B------:R-:W-:Y:S01]  /*d8a0*/  FMUL.FTZ R141, R141, R221.reuse ;  /* 0x000000dd8d8d7220 */ /* 0x080fe20000410000 */
[-C--:B------:R-:W-:Y:S01]  /*d8b0*/  FMUL.FTZ R144, R144, R221.reuse ;  /* 0x000000dd90907220 */ /* 0x080fe20000410000 */
[-C--:B------:R-:W-:Y:S01]  /*d8c0*/  FMUL.FTZ R145, R145, R221.reuse ;  /* 0x000000dd91917220 */ /* 0x080fe20000410000 */
[-C--:B------:R-:W-:Y:S01]  /*d8d0*/  FMUL.FTZ R148, R148, R221.reuse ;  /* 0x000000dd94947220 */ /* 0x080fe20000410000 */
[----:B------:R-:W-:Y:S01]  /*d8e0*/  FMUL.FTZ R149, R149, R221 ;  /* 0x000000dd95957220 */ /* 0x000fe20000410000 */
[----:B------:R2:W-:Y:S01]  /*d8f0*/  MUFU.EX2 R219, R177 ;  /* 0x000000b100db7308 */ /* 0x0005e20000000800 */
[----:B------:R-:W3:Y:S07]  /*d900*/  SHFL.BFLY PT, R221, R220, 0x1, 0x1f ;  /* 0x0c201f00dcdd7f89 */ /* 0x000eee00000e0000 */
[----:B------:R-:W4:Y:S01]  /*d910*/  MUFU.EX2 R199, R156 ;  /* 0x0000009c00c77308 */ /* 0x000f220000000800 */
[----:B--2---:R-:W2:Y:S07]  /*d920*/  S2R R177, SR_TID.X ;  /* 0x0000000000b17919 */ /* 0x004eae0000002100 */
[----:B------:R-:W5:Y:S08]  /*d930*/  MUFU.EX2 R157, R157 ;  /* 0x0000009d009d7308 */ /* 0x000f700000000800 */
[----:B------:R-:W0:Y:S01]  /*d940*/  MUFU.EX2 R156, R160 ;  /* 0x000000a0009c7308 */ /* 0x000e220000000800 */
[----:B----4-:R-:W-:-:S07]  /*d950*/  FADD.FTZ R3, R199, R3 ;  /* 0x00000003c7037221 */ /* 0x010fce0000010000 */
[----:B------:R-:W-:Y:S01]  /*d960*/  MUFU.EX2 R160, R168 ;  /* 0x000000a800a07308 */ /* 0x000fe20000000800 */
[----:B-----5:R-:W-:-:S07]  /*d970*/  FADD.FTZ R3, R157, R3 ;  /* 0x000000039d037221 */ /* 0x020fce0000010000 */
[----:B------:R3:W-:Y:S01]  /*d980*/  MUFU.EX2 R168, R176 ;  /* 0x000000b000a87308 */ /* 0x0007e20000000800 */
[----:B0-----:R-:W-:Y:S01]  /*d990*/  FADD.FTZ R3, R156, R3 ;  /* 0x000000039c037221 */ /* 0x001fe20000010000 */
[----:B--2---:R-:W-:-:S04]  /*d9a0*/  SHF.R.U32.HI R177, RZ, 0x7, R177 ;  /* 0x00000007ffb17819 */ /* 0x004fc800000116b1 */
[----:B------:R-:W-:Y:S02]  /*d9b0*/  IADD3 R177, -R177, 0xb, RZ ;  /* 0x0000000bb1b17810 */ /* 0x000fe40007ffe1ff */
[----:B------:R-:W0:Y:S01]  /*d9c0*/  MUFU.EX2 R161, R161 ;  /* 0x000000a100a17308 */ /* 0x000e220000000800 */
[----:B---3--:R-:W-:-:S04]  /*d9d0*/  FMNMX.FTZ R176, R220, R221, !PT ;  /* 0x000000dddcb07209 */ /* 0x008fc80007810000 */
[C---:B------:R-:W-:Y:S01]  /*d9e0*/  FSETP.NEU.FTZ.AND P2, PT, R176.reuse, -INF , PT ;  /* 0xff800000b000780b */ /* 0x040fe20003f5d000 */
[----:B------:R-:W-:Y:S02]  /*d9f0*/  FMUL.FTZ R221, R176, R14 ;  /* 0x0000000eb0dd7220 */ /* 0x000fe40000410000 */
[----:B------:R-:W2:Y:S03]  /*da00*/  MUFU.EX2 R164, R164 ;  /* 0x000000a400a47308 */ /* 0x000ea60000000800 */
[----:B------:R-:W-:-:S05]  /*da10*/  FSEL R221, R221, RZ, P2 ;  /* 0x000000ffdddd7208 */ /* 0x000fca0001000000 */
[----:B------:R-:W3:Y:S01]  /*da20*/  MUFU.EX2 R165, R165 ;  /* 0x000000a500a57308 */ /* 0x000ee20000000800 */
[-CC-:B------:R-:W-:Y:S01]  /*da30*/  FFMA.FTZ R154, R154, R14.reuse, -R221.reuse ;  /* 0x0000000e9a9a7223 */ /* 0x180fe200000108dd */
[-CC-:B------:R-:W-:Y:S01]  /*da40*/  FFMA.FTZ R220, R170, R14.reuse, -R221.reuse ;  /* 0x0000000eaadc7223 */ /* 0x180fe200000108dd */
[-C--:B------:R-:W-:Y:S01]  /*da50*/  FFMA.FTZ R170, R174, R14.reuse, -R221 ;  /* 0x0000000eaeaa7223 */ /* 0x080fe200000108dd */
[----:B0-----:R-:W-:Y:S01]  /*da60*/  FADD.FTZ R3, R161, R3 ;  /* 0x00000003a1037221 */ /* 0x001fe20000010000 */
        /* <DEDUP_REMOVED lines=8> */
[-CC-:B------:R-:W-:Y:S01]  /*daf0*/  FFMA.FTZ R167, R167, R14.reuse, -R221.reuse ;  /* 0x0000000ea7a77223 */ /* 0x180fe200000108dd */
[-CC-:B------:R-:W-:Y:S01]  /*db00*/  FFMA.FTZ R171, R171, R14.reuse, -R221.reuse ;  /* 0x0000000eabab7223 */ /* 0x180fe200000108dd */
[-C--:B------:R-:W-:Y:S01]  /*db10*/  FFMA.FTZ R175, R175, R14.reuse, -R221 ;  /* 0x0000000eafaf7223 */ /* 0x080fe200000108dd */
[----:B------:R-:W0:Y:S01]  /*db20*/  MUFU.EX2 R169, R169 ;  /* 0x000000a900a97308 */ /* 0x000e220000000800 */
[----:B---3--:R-:W-:Y:S01]  /*db30*/  FADD.FTZ R3, R165, R3 ;  /* 0x00000003a5037221 */ /* 0x008fe20000010000 */
[-CC-:B------:R-:W-:Y:S01]  /*db40*/  FFMA.FTZ R178, R178, R14.reuse, -R221.reuse ;  /* 0x0000000eb2b27223 */ /* 0x180fe200000108dd */
[-CC-:B------:R-:W-:Y:S01]  /*db50*/  FFMA.FTZ R179, R179, R14.reuse, -R221.reuse ;  /* 0x0000000eb3b37223 */ /* 0x180fe200000108dd */
[-C--:B------:R-:W-:Y:S01]  /*db60*/  FFMA.FTZ R182, R182, R14.reuse, -R221 ;  /* 0x0000000eb6b67223 */ /* 0x080fe200000108dd */
[----:B------:R-:W-:Y:S01]  /*db70*/  FADD.FTZ R3, R160, R3 ;  /* 0x00000003a0037221 */ /* 0x000fe20000010000 */
        /* <DEDUP_REMOVED lines=11> */
[----:B--2---:R-:W-:Y:S01]  /*dc30*/  F2FP.BF16.F32.PACK_AB R154, R157, R199 ;  /* 0x000000c79d9a723e */ /* 0x004fe200000010ff */
[----:B------:R-:W-:-:S02]  /*dc40*/  @!P1 VIADD R157, R21, 0x22840 ;  /* 0x00022840159d9836 */ /* 0x000fc40000000000 */
[----:B0-----:R-:W-:Y:S01]  /*dc50*/  FADD.FTZ R3, R169, R3 ;  /* 0x00000003a9037221 */ /* 0x001fe20000010000 */
[----:B------:R-:W-:Y:S02]  /*dc60*/  F2FP.BF16.F32.PACK_AB R156, R161, R156 ;  /* 0x0000009ca19c723e */ /* 0x000fe400000010ff */
[----:B------:R-:W-:Y:S02]  /*dc70*/  F2FP.BF16.F32.PACK_AB R160, R169, R160 ;  /* 0x000000a0a9a0723e */ /* 0x000fe400000010ff */
[----:B------:R-:W-:Y:S01]  /*dc80*/  @!P1 PRMT R157, RZ, 0x654, R157 ;  /* 0x00000654ff9d9816 */ /* 0x000fe2000000009d */
[----:B------:R-:W0:Y:S01]  /*dc90*/  MUFU.EX2 R173, R173 ;  /* 0x000000ad00ad7308 */ /* 0x000e220000000800 */
[----:B------:R2:W-:Y:S06]  /*dca0*/  BAR.ARV R177, 0x100 ;  /* 0x000400b10000751d */ /* 0x0005ec0000002000 */
[----:B------:R4:W-:Y:S01]  /*dcb0*/  @!P1 SYNCS.ARRIVE.TRANS64.RED.A1T0 RZ, [R157+URZ], RZ ;  /* 0x000000ff9dff99a7 */ /* 0x0009e2000810043f */
[----:B------:R-:W5:Y:S01]  /*dcc0*/  MUFU.EX2 R180, R180 ;  /* 0x000000b400b47308 */ /* 0x000f620000000800 */
[----:B---3--:R-:W-:Y:S01]  /*dcd0*/  FADD.FTZ R3, R172, R3 ;  /* 0x00000003ac037221 */ /* 0x008fe20000010000 */
[----:B----4-:R-:W-:-:S06]  /*dce0*/  FSEL R157, R176, RZ, P2 ;  /* 0x000000ffb09d7208 */ /* 0x010fcc0001000000 */
[----:B------:R-:W3:Y:S01]  /*dcf0*/  MUFU.EX2 R181, R181 ;  /* 0x000000b500b57308 */ /* 0x000ee20000000800 */
[----:B0-----:R-:W-:Y:S01]  /*dd00*/  FADD.FTZ R3, R173, R3 ;  /* 0x00000003ad037221 */ /* 0x001fe20000010000 */
[----:B------:R-:W-:-:S03]  /*dd10*/  FADD.FTZ R157, -R157, R218 ;  /* 0x000000da9d9d7221 */ /* 0x000fc60000010100 */
[----:B------:R-:W-:Y:S01]  /*dd20*/  FADD.FTZ R3, R168, R3 ;  /* 0x00000003a8037221 */ /* 0x000fe20000010000 */
[----:B------:R-:W-:Y:S02]  /*dd30*/  FMUL.FTZ R157, R157, R14 ;  /* 0x0000000e9d9d7220 */ /* 0x000fe40000410000 */
[----:B------:R-:W0:Y:S01]  /*dd40*/  MUFU.EX2 R184, R184 ;  /* 0x000000b800b87308 */ /* 0x000e220000000800 */
[----:B------:R-:W-:-:S04]  /*dd50*/  FADD.FTZ R3, R219, R3 ;  /* 0x00000003db037221 */ /* 0x000fc80000010000 */
[----:B-----5:R-:W-:-:S03]  /*dd60*/  FADD.FTZ R3, R180, R3 ;  /* 0x00000003b4037221 */ /* 0x020fc60000010000 */
[----:B------:R-:W4:Y:S01]  /*dd70*/  MUFU.EX2 R218, R157 ;  /* 0x0000009d00da7308 */ /* 0x000f220000000800 */
[----:B---3--:R-:W-:-:S07]  /*dd80*/  FADD.FTZ R3, R181, R3 ;  /* 0x00000003b5037221 */ /* 0x008fce0000010000 */
[----:B------:R-:W3:Y:S01]  /*dd90*/  MUFU.EX2 R193, R193 ;  /* 0x000000c100c17308 */ /* 0x000ee20000000800 */
[----:B0-----:R-:W-:-:S07]  /*dda0*/  FADD.FTZ R3, R184, R3 ;  /* 0x00000003b8037221 */ /* 0x001fce0000010000 */
[----:B------:R-:W0:Y:S01]  /*ddb0*/  MUFU.EX2 R185, R185 ;  /* 0x000000b900b97308 */ /* 0x000e220000000800 */
[----:B----4-:R-:W-:Y:S01]  /*ddc0*/  FFMA.FTZ R0, R218, R0, R197 ;  /* 0x00000000da007223 */ /* 0x010fe200000100c5 */
        /* <DEDUP_REMOVED lines=16> */
[----:B----4-:R-:W-:Y:S01]  /*ded0*/  F2FP.BF16.F32.PACK_AB R158, R165, R164 ;  /* 0x000000a4a59e723e */ /* 0x010fe200000010ff */
[----:B------:R-:W-:Y:S01]  /*dee0*/  FMUL.FTZ R50, R50, R218 ;  /* 0x000000da32327220 */ /* 0x000fe20000410000 */
[----:B------:R-:W-:Y:S01]  /*def0*/  F2FP.BF16.F32.PACK_AB R164, R219, R168 ;  /* 0x000000a8dba4723e */ /* 0x000fe200000010ff */
[----:B------:R-:W-:Y:S01]  /*df00*/  FMUL.FTZ R51, R51, R218 ;  /* 0x000000da33337220 */ /* 0x000fe20000410000 */
[----:B------:R-:W-:Y:S01]  /*df10*/  F2FP.BF16.F32.PACK_AB R168, R185, R184 ;  /* 0x000000b8b9a8723e */ /* 0x000fe200000010ff */
[-C--:B------:R-:W-:Y:S01]  /*df20*/  FMUL.FTZ R54, R54, R218.reuse ;  /* 0x000000da36367220 */ /* 0x080fe20000410000 */
[----:B------:R-:W0:Y:S01]  /*df30*/  MUFU.EX2 R159, R159 ;  /* 0x0000009f009f7308 */ /* 0x000e220000000800 */
[----:B-----5:R-:W-:Y:S01]  /*df40*/  FADD.FTZ R0, R221, R0 ;  /* 0x00000000dd007221 */ /* 0x020fe20000010000 */
        /* <DEDUP_REMOVED lines=14> */
[----:B------:R3:W5:Y:S01]  /*e030*/  MUFU.EX2 R226, R162 ;  /* 0x000000a200e27308 */ /* 0x0007620000000800 */
        /* <DEDUP_REMOVED lines=8> */
[----:B----4-:R-:W-:Y:S01]  /*e0c0*/  FADD.FTZ R3, R189, R3 ;  /* 0x00000003bd037221 */ /* 0x010fe20000010000 */
[----:B---3--:R-:W-:Y:S01]  /*e0d0*/  F2FP.BF16.F32.PACK_AB R162, R173, R172 ;  /* 0x000000acada2723e */ /* 0x008fe200000010ff */
[-C--:B------:R-:W-:Y:S01]  /*e0e0*/  FMUL.FTZ R91, R91, R218.reuse ;  /* 0x000000da5b5b7220 */ /* 0x080fe20000410000 */
[-C--:B------:R-:W-:Y:S01]  /*e0f0*/  FMUL.FTZ R94, R94, R218.reuse ;  /* 0x000000da5e5e7220 */ /* 0x080fe20000410000 */
[-C--:B------:R-:W-:Y:S01]  /*e100*/  FMUL.FTZ R95, R95, R218.reuse ;  /* 0x000000da5f5f7220 */ /* 0x080fe20000410000 */
[-C--:B------:R-:W-:Y:S01]  /*e110*/  FMUL.FTZ R98, R98, R218.reuse ;  /* 0x000000da62627220 */ /* 0x080fe20000410000 */
[-C--:B------:R-:W-:Y:S01]  /*e120*/  FMUL.FTZ R99, R99, R218.reuse ;  /* 0x000000da63637220 */ /* 0x080fe20000410000 */
[----:B------:R-:W3:Y:S01]  /*e130*/  MUFU.EX2 R163, R163 ;  /* 0x000000a300a37308 */ /* 0x000ee20000000800 */
        /* <DEDUP_REMOVED lines=26> */
[----:B------:R-:W-:Y:S01]  /*e2e0*/  FMUL.FTZ R138, R138, R218 ;  /* 0x000000da8a8a7220 */ /* 0x000fe20000410000 */
[----:B0-----:R-:W-:Y:S01]  /*e2f0*/  F2FP.BF16.F32.PACK_AB R166, R181, R180 ;  /* 0x000000b4b5a6723e */ /* 0x001fe200000010ff */
[-C--:B------:R-:W-:Y:S01]  /*e300*/  FMUL.FTZ R139, R139, R218.reuse ;  /* 0x000000da8b8b7220 */ /* 0x080fe20000410000 */
[-C--:B------:R-:W-:Y:S01]  /*e310*/  FMUL.FTZ R142, R142, R218.reuse ;  /* 0x000000da8e8e7220 */ /* 0x080fe20000410000 */
[-C--:B------:R-:W-:Y:S01]  /*e320*/  FMUL.FTZ R143, R143, R218.reuse ;  /* 0x000000da8f8f7220 */ /* 0x080fe20000410000 */
[----:B------:R-:W0:Y:S01]  /*e330*/  MUFU.EX2 R220, R220 ;  /* 0x000000dc00dc7308 */ /* 0x000e220000000800 */
[----:B-----5:R-:W-:Y:S01]  /*e340*/  FADD.FTZ R155, R199, R0 ;  /* 0x00000000c79b7221 */ /* 0x020fe20000010000 */
[-C--:B------:R-:W-:Y:S01]  /*e350*/  FMUL.FTZ R146, R146, R218.reuse ;  /* 0x000000da92927220 */ /* 0x080fe20000410000 */
[-C--:B------:R-:W-:Y:S01]  /*e360*/  FMUL.FTZ R147, R147, R218.reuse ;  /* 0x000000da93937220 */ /* 0x080fe20000410000 */
[-C--:B------:R-:W-:Y:S01]  /*e370*/  FMUL.FTZ R150, R150, R218.reuse ;  /* 0x000000da96967220 */ /* 0x080fe20000410000 */
[----:B------:R-:W-:-:S03]  /*e380*/  FMUL.FTZ R151, R151, R218 ;  /* 0x000000da97977220 */ /* 0x000fc60000410000 */
[----:B------:R-:W4:Y:S01]  /*e390*/  MUFU.EX2 R161, R171 ;  /* 0x000000ab00a17308 */ /* 0x000f220000000800 */
[----:B---3--:R-:W-:-:S07]  /*e3a0*/  FADD.FTZ R155, R167, R155 ;  /* 0x0000009ba79b7221 */ /* 0x008fce0000010000 */
[----:B------:R3:W5:Y:S01]  /*e3b0*/  MUFU.EX2 R165, R170 ;  /* 0x000000aa00a57308 */ /* 0x0007620000000800 */
[----:B0-----:R-:W-:-:S07]  /*e3c0*/  FADD.FTZ R155, R220, R155 ;  /* 0x0000009bdc9b7221 */ /* 0x001fce0000010000 */
[----:B------:R-:W0:Y:S01]  /*e3d0*/  MUFU.EX2 R175, R175 ;  /* 0x000000af00af7308 */ /* 0x000e220000000800 */
[----:B----4-:R-:W-:Y:S01]  /*e3e0*/  FADD.FTZ R157, R161, R155 ;  /* 0x0000009ba19d7221 */ /* 0x010fe20000010000 */
[----:B------:R-:W-:Y:S02]  /*e3f0*/  F2FP.BF16.F32.PACK_AB R155, R159, R221 ;  /* 0x000000dd9f9b723e */ /* 0x000fe400000010ff */
[----:B---3--:R-:W-:Y:S02]  /*e400*/  F2FP.BF16.F32.PACK_AB R170, R189, R188 ;  /* 0x000000bcbdaa723e */ /* 0x008fe400000010ff */
[----:B------:R-:W-:Y:S02]  /*e410*/  F2FP.BF16.F32.PACK_AB R161, R161, R220 ;  /* 0x000000dca1a1723e */ /* 0x000fe400000010ff */
[----:B------:R-:W3:Y:S01]  /*e420*/  MUFU.EX2 R178, R178 ;  /* 0x000000b200b27308 */ /* 0x000ee20000000800 */
[----:B-----5:R-:W-:-:S07]  /*e430*/  FADD.FTZ R157, R165, R157 ;  /* 0x0000009da59d7221 */ /* 0x020fce0000010000 */
[----:B------:R-:W4:Y:S01]  /*e440*/  MUFU.EX2 R179, R179 ;  /* 0x000000b300b37308 */ /* 0x000f220000000800 */
[----:B0-----:R-:W-:Y:S01]  /*e450*/  FADD.FTZ R159, R175, R157 ;  /* 0x0000009daf9f7221 */ /* 0x001fe20000010000 */
[----:B------:R-:W-:-:S06]  /*e460*/  F2FP.BF16.F32.PACK_AB R157, R163, R226 ;  /* 0x000000e2a39d723e */ /* 0x000fcc00000010ff */
[----:B------:R-:W0:Y:S01]  /*e470*/  MUFU.EX2 R182, R182 ;  /* 0x000000b600b67308 */ /* 0x000e220000000800 */
[----:B---3--:R-:W-:-:S07]  /*e480*/  FADD.FTZ R159, R178, R159 ;  /* 0x0000009fb29f7221 */ /* 0x008fce0000010000 */
[----:B------:R-:W3:Y:S01]  /*e490*/  MUFU.EX2 R183, R183 ;  /* 0x000000b700b77308 */ /* 0x000ee20000000800 */
[----:B----4-:R-:W-:Y:S01]  /*e4a0*/  FADD.FTZ R163, R179, R159 ;  /* 0x0000009fb3a37221 */ /* 0x010fe20000010000 */
[----:B------:R-:W-:-:S06]  /*e4b0*/  F2FP.BF16.F32.PACK_AB R159, R167, R199 ;  /* 0x000000c7a79f723e */ /* 0x000fcc00000010ff */
[----:B------:R-:W4:Y:S01]  /*e4c0*/  MUFU.EX2 R169, R186 ;  /* 0x000000ba00a97308 */ /* 0x000f220000000800 */
[----:B0-----:R-:W-:-:S07]  /*e4d0*/  FADD.FTZ R163, R182, R163 ;  /* 0x000000a3b6a37221 */ /* 0x001fce0000010000 */
[----:B------:R0:W5:Y:S01]  /*e4e0*/  MUFU.EX2 R0, R153 ;  /* 0x0000009900007308 */ /* 0x0001620000000800 */
[----:B---3--:R-:W-:-:S07]  /*e4f0*/  FADD.FTZ R163, R183, R163 ;  /* 0x000000a3b7a37221 */ /* 0x008fce0000010000 */
[----:B------:R-:W3:Y:S01]  /*e500*/  MUFU.EX2 R171, R187 ;  /* 0x000000bb00ab7308 */ /* 0x000ee20000000800 */
[----:B----4-:R-:W-:Y:S01]  /*e510*/  FADD.FTZ R163, R169, R163 ;  /* 0x000000a3a9a37221 */ /* 0x010fe20000010000 */
[----:B0-----:R-:W-:-:S06]  /*e520*/  F2FP.BF16.F32.PACK_AB R153, R193, R197 ;  /* 0x000000c5c199723e */ /* 0x001fcc00000010ff */
[----:B------:R-:W0:Y:S01]  /*e530*/  MUFU.EX2 R191, R191 ;  /* 0x000000bf00bf7308 */ /* 0x000e220000000800 */
[C---:B-----5:R-:W-:Y:S01]  /*e540*/  FADD.FTZ R167, R0.reuse, R163 ;  /* 0x000000a300a77221 */ /* 0x060fe20000010000 */
[----:B------:R-:W-:Y:S02]  /*e550*/  F2FP.BF16.F32.PACK_AB R163, R175, R165 ;  /* 0x000000a5afa3723e */ /* 0x000fe400000010ff */
[----:B------:R-:W-:Y:S02]  /*e560*/  F2FP.BF16.F32.PACK_AB R165, R179, R178 ;  /* 0x000000b2b3a5723e */ /* 0x000fe400000010ff */
[----:B------:R-:W-:Y:S02]  /*e570*/  F2FP.BF16.F32.PACK_AB R169, R0, R169 ;  /* 0x000000a900a9723e */ /* 0x000fe400000010ff */
[----:B------:R-:W4:Y:S01]  /*e580*/  MUFU.EX2 R173, R190 ;  /* 0x000000be00ad7308 */ /* 0x000f220000000800 */
[----:B---3--:R-:W-:-:S07]  /*e590*/  FADD.FTZ R167, R171, R167 ;  /* 0x000000a7aba77221 */ /* 0x008fce0000010000 */
[----:B------:R-:W3:Y:S01]  /*e5a0*/  MUFU.EX2 R195, R195 ;  /* 0x000000c300c37308 */ /* 0x000ee20000000800 */
[C---:B0-----:R-:W-:Y:S01]  /*e5b0*/  FADD.FTZ R167, R191.reuse, R167 ;  /* 0x000000a7bfa77221 */ /* 0x041fe20000010000 */
[----:B------:R-:W-:-:S06]  /*e5c0*/  F2FP.BF16.F32.PACK_AB R171, R191, R171 ;  /* 0x000000abbfab723e */ /* 0x000fcc00000010ff */
[----:B------:R-:W0:Y:S01]  /*e5d0*/  MUFU.EX2 R196, R196 ;  /* 0x000000c400c47308 */ /* 0x000e220000000800 */
[----:B----4-:R-:W-:Y:S01]  /*e5e0*/  FADD.FTZ R178, R173, R167 ;  /* 0x000000a7adb27221 */ /* 0x010fe20000010000 */
[----:B------:R-:W-:-:S06]  /*e5f0*/  F2FP.BF16.F32.PACK_AB R167, R183, R182 ;  /* 0x000000b6b7a7723e */ /* 0x000fcc00000010ff */
[----:B------:R-:W4:Y:S01]  /*e600*/  MUFU.EX2 R194, R194 ;  /* 0x000000c200c27308 */ /* 0x000f220000000800 */
[C---:B---3--:R-:W-:Y:S01]  /*e610*/  FADD.FTZ R178, R195.reuse, R178 ;  /* 0x000000b2c3b27221 */ /* 0x048fe20000010000 */
[----:B------:R-:W-:-:S06]  /*e620*/  F2FP.BF16.F32.PACK_AB R173, R195, R173 ;  /* 0x000000adc3ad723e */ /* 0x000fcc00000010ff */
[----:B------:R-:W3:Y:S01]  /*e630*/  MUFU.EX2 R175, R198 ;  /* 0x000000c600af7308 */ /* 0x000ee20000000800 */
[----:B0-----:R-:W-:-:S04]  /*e640*/  FADD.FTZ R3, R196, R3 ;  /* 0x00000003c4037221 */ /* 0x001fc80000010000 */
[C---:B------:R-:W-:Y:S01]  /*e650*/  FADD.FTZ R3, R174.reuse, R3 ;  /* 0x00000003ae037221 */ /* 0x040fe20000010000 */
[----:B------:R-:W-:Y:S01]  /*e660*/  F2FP.BF16.F32.PACK_AB R174, R174, R196 ;  /* 0x000000c4aeae723e */ /* 0x000fe200000010ff */
[----:B----4-:R-:W-:-:S04]  /*e670*/  FADD.FTZ R178, R194, R178 ;  /* 0x000000b2c2b27221 */ /* 0x010fc80000010000 */
[C---:B---3--:R-:W-:Y:S01]  /*e680*/  FADD.FTZ R0, R175.reuse, R178 ;  /* 0x000000b2af007221 */ /* 0x048fe20000010000 */
[----:B------:R-:W-:Y:S01]  /*e690*/  F2FP.BF16.F32.PACK_AB R175, R175, R194 ;  /* 0x000000c2afaf723e */ /* 0x000fe200000010ff */
[----:B--2---:R-:W-:Y:S06]  /*e6a0*/  @!P0 BRA `(.L_x_14000) ;  /* 0x0000000000048947 */ /* 0x004fec0003800000 */
[----:B------:R-:W-:Y:S01]  /*e6b0*/  BPT.TRAP 0x1 ;  /* 0x000000040000795c */ /* 0x000fe20000300000 */
.L_x_14000:
[----:B------:R0:W2:Y:S01]  /*e6c0*/  SYNCS.PHASECHK.TRANS64.TRYWAIT P2, [R21+URZ+0x22850], R213 ;  /* 0x022850d5150075a7 */ /* 0x0000a2000804017f */
[----:B------:R-:W-:Y:S05]  /*e6d0*/  @!P0 BRA `(.L_x_14001) ;  /* 0x0000000000048947 */ /* 0x000fea0003800000 */
[----:B------:R-:W-:Y:S01]  /*e6e0*/  BPT.TRAP 0x1 ;  /* 0x000000040000795c */ /* 0x000fe20000300000 */
.L_x_14001:
[----:B------:R-:W-:Y:S04]  /*e6f0*/  BSSY B0, `(.L_x_14002) ;  /* 0x0000004000007945 */ /* 0x000fe80003800000 */
[----:B--2---:R-:W-:Y:S05]  /*e700*/  @P2 BRA `(.L_x_14003) ;  /* 0x0000000000082947 */ /* 0x004fea0003800000 */
[----:B------:R-:W2:Y:S02]  /*e710*/  SYNCS.PHASECHK.TRANS64.TRYWAIT P2, [R21+URZ+0x22850], R213 ;  /* 0x022850d5150075a7 */ /* 0x000ea4000804017f */
[----:B--2---:R-:W-:Y:S05]  /*e720*/  @!P2 BRA `(.L_x_14004) ;  /* 0x000001140094a947 */ /* 0x004fea0003800000 */
.L_x_14003:
[----:B------:R-:W-:Y:S05]  /*e730*/  BSYNC B0 ;  /* 0x0000000000007941 */ /* 0x000fea0003800000 */
.L_x_14002:
        /* <DEDUP_REMOVED lines=60> */
.L_x_13995:
[----:B------:R-:W-:-:S13]  /*eb00*/  ISETP.GE.AND P2, PT, R20, R211, PT ;  /* 0x000000d31400720c */ /* 0x000fda0003f46270 */
[----:B------:R-:W-:Y:S05]  /*eb10*/  @!P2 BRA `(.L_x_14006) ;  /* 0x000000240034a947 */ /* 0x000fea0003800000 */
[----:B------:R-:W-:Y:S02]  /*eb20*/  IMAD.MOV.U32 R207, RZ, RZ, R176 ;  /* 0x000000ffffcf7224 */ /* 0x000fe400078e00b0 */
[----:B------:R-:W-:-:S07]  /*eb30*/  IMAD.MOV.U32 R209, RZ, RZ, R13 ;  /* 0x000000ffffd17224 */ /* 0x000fce00078e000d */
.L_x_14016:
[----:B------:R-:W-:Y:S01]  /*eb40*/  VIADD R22, R22, 0x1 ;  /* 0x0000000116167836 */ /* 0x000fe20000000000 */
[----:B------:R-:W-:Y:S05]  /*eb50*/  YIELD ;  /* 0x0000000000007946 */ /* 0x000fea0003800000 */
[----:B------:R-:W-:-:S04]  /*eb60*/  ISETP.NE.AND P2, PT, R22, 0x2, PT ;  /* 0x000000021600780c */ /* 0x000fc80003f45270 */
[----:B------:R-:W-:Y:S02]  /*eb70*/  SEL R13, RZ, 0x1, P2 ;  /* 0x00000001ff0d7807 */ /* 0x000fe40001000000 */
[----:B------:R-:W-:Y:S02]  /*eb80*/  SEL R22, R22, RZ, P2 ;  /* 0x000000ff16167207 */ /* 0x000fe40001000000 */
[----:B------:R-:W-:Y:S01]  /*eb90*/  LOP3.LUT R202, R202, R13, RZ, 0x3c, !PT ;  /* 0x0000000dcaca7212 */ /* 0x000fe200078e3cff */
[----:B-1----:R-:W-:Y:S06]  /*eba0*/  @!P0 BRA `(.L_x_14007) ;  /* 0x0000000000048947 */ /* 0x002fec0003800000 */
[----:B------:R-:W-:Y:S01]  /*ebb0*/  BPT.TRAP 0x1 ;  /* 0x000000040000795c */ /* 0x000fe20000300000 */
.L_x_14007:
[----:B------:R-:W-:Y:S01]  /*ebc0*/  IMAD R15, R22, 0x8, R18 ;  /* 0x00000008160f7824 */ /* 0x000fe200078e0212 */
[----:B0-----:R-:W-:-:S04]  /*ebd0*/  SHF.L.U32 R21, R202, 0x1f, RZ ;  /* 0x0000001fca157819 */ /* 0x001fc800000006ff */
[----:B------:R0:W1:Y:S01]  /*ebe0*/  SYNCS.PHASECHK.TRANS64.TRYWAIT P2, [R15+URZ+0x22830], R21 ;  /* 0x022830150f0075a7 */ /* 0x000062000804017f */
[----:B------:R-:W-:Y:S05]  /*ebf0*/  @!P0 BRA `(.L_x_14008) ;  /* 0x0000000000048947 */ /* 0x000fea0003800000 */
[----:B------:R-:W-:Y:S01]  /*ec00*/  BPT.TRAP 0x1 ;  /* 0x000000040000795c */ /* 0x000fe20000300000 */
.L_x_14008:
[----:B------:R-:W-:Y:S02]  /*ec10*/  IMAD R156, R22, 0x300, R12 ;  /* 0x00000300169c7824 */ /* 0x000fe400078e020c */
[----:B------:R-:W-:Y:S01]  /*ec20*/  IMAD.MOV.U32 R157, RZ, RZ, 0x40000040 ;  /* 0x40000040ff9d7424 */ /* 0x000fe200078e00ff */
[----:B-1----:R-:W-:Y:S06]  /*ec30*/  @P2 BRA `(.L_x_14009) ;  /* 0x0000000000082947 */ /* 0x002fec0003800000 */
[----:B------:R-:W1:Y:S02]  /*ec40*/  SYNCS.PHASECHK.TRANS64.TRYWAIT P2, [R15+URZ+0x22830], R21 ;  /* 0x022830150f0075a7 */ /* 0x000e64000804017f */
[----:B-1----:R-:W-:Y:S05]  /*ec50*/  @!P2 BRA `(.L_x_14010) ;  /* 0x00000110005ca947 */ /* 0x002fea0003800000 */
.L_x_14009:
        /* <DEDUP_REMOVED lines=253> */
[----:B---3--:R-:W-:-:S04]  /*fc30*/  FADD.FTZ R154, R209, R154 ;  /* 0x0000009ad19a7221 */ /* 0x008fc80000010000 */
[C---:B------:R-:W-:Y:S01]  /*fc40*/  FADD.FTZ R171, R218.reuse, R154 ;  /* 0x0000009adaab7221 */ /* 0x040fe20000010000 */
[----:B------:R-:W-:Y:S02]  /*fc50*/  F2FP.BF16.F32.PACK_AB R154, R218, R209 ;  /* 0x000000d1da9a723e */ /* 0x000fe400000010ff */
        /* <DEDUP_REMOVED lines=32> */
[----:B------:R-:W-:Y:S01]  /*fe60*/  MUFU.EX2 R160, R160 ;  /* 0x000000a000a07308 */ /* 0x000fe20000000800 */
[----:B0-----:R-:W-:-:S05]  /*fe70*/  FMNMX.FTZ R199, R194, R195, !PT ;  /* 0x000000c3c2c77209 */ /* 0x001fca0007810000 */
[----:B------:R-:W0:Y:S02]  /*fe80*/  SHFL.BFLY PT, R195, R199, 0x2, 0x1f ;  /* 0x0c401f00c7c37f89 */ /* 0x000e2400000e0000 */
[----:B------:R-:W1:Y:S08]  /*fe90*/  MUFU.EX2 R161, R161 ;  /* 0x000000a100a17308 */ /* 0x000e700000000800 */
        /* <DEDUP_REMOVED lines=25> */
[----:B-1----:R-:W-:Y:S01]  /*10030*/  F2FP.BF16.F32.PACK_AB R156, R161, R160 ;  /* 0x000000a0a19c723e */ /* 0x002fe200000010ff */
        /* <DEDUP_REMOVED lines=14> */
[----:B------:R-:W-:Y:S01]  /*10120*/  FFMA.FTZ R194, R194, R14, -R177 ;  /* 0x0000000ec2c27223 */ /* 0x000fe200000108b1 */
[----:B------:R-:W-:Y:S01]  /*10130*/  IADD3 R177, -R219, 0xb, RZ ;  /* 0x0000000bdbb17810 */ /* 0x000fe20007ffe1ff */
[----:B------:R2:W3:Y:S01]  /*10140*/  MUFU.EX2 R209, R158 ;  /* 0x0000009e00d17308 */ /* 0x0004e20000000800 */
[----:B0-----:R-:W-:Y:S01]  /*10150*/  FFMA.FTZ R0, R199, R0, R196 ;  /* 0x00000000c7007223 */ /* 0x001fe200000100c4 */
        /* <DEDUP_REMOVED lines=8> */
[----:B-1----:R-:W-:Y:S01]  /*101e0*/  FADD.FTZ R0, R155, R0 ;  /* 0x000000009b007221 */ /* 0x002fe20000010000 */
[----:B------:R-:W-:-:S02]  /*101f0*/  @!P1 VIADD R160, R15, 0x22840 ;  /* 0x000228400fa09836 */ /* 0x000fc40000000000 */
[-C--:B------:R-:W-:Y:S01]  /*10200*/  FMUL.FTZ R38, R38, R199.reuse ;  /* 0x000000c726267220 */ /* 0x080fe20000410000 */
[----:B------:R-:W-:Y:S01]  /*10210*/  FADD.FTZ R158, R161, R158 ;  /* 0x0000009ea19e7221 */ /* 0x000fe20000010000 */
[-C--:B------:R-:W-:Y:S01]  /*10220*/  FMUL.FTZ R39, R39, R199.reuse ;  /* 0x000000c727277220 */ /* 0x080fe20000410000 */
[-C--:B------:R-:W-:Y:S01]  /*10230*/  FMUL.FTZ R42, R42, R199.reuse ;  /* 0x000000c72a2a7220 */ /* 0x080fe20000410000 */
[----:B------:R1:W2:Y:S01]  /*10240*/  MUFU.EX2 R218, R162 ;  /* 0x000000a200da7308 */ /* 0x0002a20000000800 */
[----:B------:R-:W-:Y:S01]  /*10250*/  FADD.FTZ R158, R164, R158 ;  /* 0x0000009ea49e7221 */ /* 0x000fe20000010000 */
[----:B---3--:R-:W-:Y:S01]  /*10260*/  FADD.FTZ R0, R209, R0 ;  /* 0x00000000d1007221 */ /* 0x008fe20000010000 */
[----:B------:R-:W-:Y:S01]  /*10270*/  @!P1 PRMT R160, RZ, 0x654, R160 ;  /* 0x00000654ffa09816 */ /* 0x000fe200000000a0 */
[----:B------:R3:W-:Y:S06]  /*10280*/  BAR.ARV R177, 0x100 ;  /* 0x000400b10000751d */ /* 0x0007ec0000002000 */
[----:B------:R-:W4:Y:S01]  /*10290*/  MUFU.EX2 R163, R163 ;  /* 0x000000a300a37308 */ /* 0x000f220000000800 */
[----:B------:R-:W-:Y:S01]  /*102a0*/  FADD.FTZ R158, R165, R158 ;  /* 0x0000009ea59e7221 */ /* 0x000fe20000010000 */
[----:B0-----:R-:W-:Y:S01]  /*102b0*/  FADD.FTZ R0, R159, R0 ;  /* 0x000000009f007221 */ /* 0x001fe20000010000 */
[----:B------:R0:W-:Y:S01]  /*102c0*/  @!P1 SYNCS.ARRIVE.TRANS64.RED.A1T0 RZ, [R160+URZ], RZ ;  /* 0x000000ffa0ff99a7 */ /* 0x0001e2000810043f */
[----:B-1----:R-:W-:Y:S01]  /*102d0*/  F2FP.BF16.F32.PACK_AB R162, R173, R172 ;  /* 0x000000acada2723e */ /* 0x002fe200000010ff */
[-C--:B------:R-:W-:Y:S01]  /*102e0*/  FMUL.FTZ R43, R43, R199.reuse ;  /* 0x000000c72b2b7220 */ /* 0x080fe20000410000 */
[-C--:B------:R-:W-:Y:S01]  /*102f0*/  FMUL.FTZ R46, R46, R199.reuse ;  /* 0x000000c72e2e7220 */ /* 0x080fe20000410000 */
[----:B--2---:R-:W-:Y:S01]  /*10300*/  FADD.FTZ R0, R218, R0 ;  /* 0x00000000da007221 */ /* 0x004fe20000010000 */
[----:B------:R-:W1:Y:S01]  /*10310*/  MUFU.EX2 R161, R166 ;  /* 0x000000a600a17308 */ /* 0x000e620000000800 */
[-C--:B------:R-:W-:Y:S01]  /*10320*/  FMUL.FTZ R47, R47, R199.reuse ;  /* 0x000000c72f2f7220 */ /* 0x080fe20000410000 */
[-C--:B------:R-:W-:Y:S01]  /*10330*/  FMUL.FTZ R50, R50, R199.reuse ;  /* 0x000000c732327220 */ /* 0x080fe20000410000 */
[----:B0-----:R-:W-:Y:S01]  /*10340*/  F2FP.BF16.F32.PACK_AB R160, R169, R168 ;  /* 0x000000a8a9a0723e */ /* 0x001fe200000010ff */
        /* <DEDUP_REMOVED lines=14> */
[----:B------:R-:W-:Y:S01]  /*10430*/  F2FP.BF16.F32.PACK_AB R158, R165, R164 ;  /* 0x000000a4a59e723e */ /* 0x000fe200000010ff */
[----:B-1----:R-:W-:Y:S01]  /*10440*/  FADD.FTZ R0, R161, R0 ;  /* 0x00000000a1007221 */ /* 0x002fe20000010000 */
        /* <DEDUP_REMOVED lines=29> */
[C---:B-1----:R-:W-:Y:S01]  /*10620*/  F2FP.BF16.F32.PACK_AB R166, R181.reuse, R180 ;  /* 0x000000b4b5a6723e */ /* 0x042fe200000010ff */
[----:B------:R-:W-:Y:S01]  /*10630*/  FADD.FTZ R3, R181, R3 ;  /* 0x00000003b5037221 */ /* 0x000fe20000010000 */
[----:B--2---:R-:W-:Y:S01]  /*10640*/  F2FP.BF16.F32.PACK_AB R153, R155, R196 ;  /* 0x000000c49b99723e */ /* 0x004fe200000010ff */
[----:B------:R-:W-:Y:S01]  /*10650*/  FMUL.FTZ R103, R103, R199 ;  /* 0x000000c767677220 */ /* 0x000fe20000410000 */
[----:B------:R-:W-:Y:S01]  /*10660*/  F2FP.BF16.F32.PACK_AB R155, R159, R209 ;  /* 0x000000d19f9b723e */ /* 0x000fe200000010ff */
[----:B------:R-:W-:Y:S01]  /*10670*/  FMUL.FTZ R106, R106, R199 ;  /* 0x000000c76a6a7220 */ /* 0x000fe20000410000 */
        /* <DEDUP_REMOVED lines=20> */
[----:B------:R-:W-:Y:S01]  /*107c0*/  FMUL.FTZ R130, R130, R199 ;  /* 0x000000c782827220 */ /* 0x000fe20000410000 */
        /* <DEDUP_REMOVED lines=16> */
[----:B------:R-:W-:-:S04]  /*108d0*/  FMUL.FTZ R151, R151, R199 ;  /* 0x000000c797977220 */ /* 0x000fc80000410000 */
        /* <DEDUP_REMOVED lines=45> */
.L_x_14011:
[----:B------:R0:W1:Y:S01]  /*10bb0*/  SYNCS.PHASECHK.TRANS64.TRYWAIT P2, [R15+URZ+0x22850], R21 ;  /* 0x022850150f0075a7 */ /* 0x000062000804017f */
[----:B------:R-:W-:Y:S05]  /*10bc0*/  @!P0 BRA `(.L_x_14012) ;  /* 0x0000000000048947 */ /* 0x000fea0003800000 */
[----:B------:R-:W-:Y:S01]  /*10bd0*/  BPT.TRAP 0x1 ;  /* 0x000000040000795c */ /* 0x000fe20000300000 */
.L_x_14012:
[----:B------:R-:W-:Y:S04]  /*10be0*/  BSSY B0, `(.L_x_14013) ;  /* 0x0000004000007945 */ /* 0x000fe80003800000 */
[----:B-1----:R-:W-:Y:S05]  /*10bf0*/  @P2 BRA `(.L_x_14014) ;  /* 0x0000000000082947 */ /* 0x002fea0003800000 */
[----:B------:R-:W1:Y:S02]  /*10c00*/  SYNCS.PHASECHK.TRANS64.TRYWAIT P2, [R15+URZ+0x22850], R21 ;  /* 0x022850150f0075a7 */ /* 0x000e64000804017f */
[----:B-1----:R-:W-:Y:S05]  /*10c10*/  @!P2 BRA `(.L_x_14015) ;  /* 0x000000f00080a947 */ /* 0x002fea0003800000 */
.L_x_14014:
[----:B------:R-:W-:Y:S05]  /*10c20*/  BSYNC B0 ;  /* 0x0000000000007941 */ /* 0x000fea0003800000 */
.L_x_14013:
[----:B------:R-:W2:Y:S01]  /*10c30*/  S2R R180, SR_TID.X ;  /* 0x0000000000b47919 */ /* 0x000ea20000002100 */
[----:B------:R-:W-:Y:S05]  /*10c40*/  WARPSYNC.ALL ;  /* 0x0000000000007948 */ /* 0x000fea0003800000 */
[----:B------:R-:W-:Y:S01]  /*10c50*/  IMAD.MOV.U32 R178, RZ, RZ, 0xc00 ;  /* 0x00000c00ffb27424 */ /* 0x000fe200078e00ff */
[----:B------:R-:W-:Y:S01]  /*10c60*/  ISETP.GT.AND P2, PT, R20, R211, PT ;  /* 0x000000d31400720c */ /* 0x000fe20003f44270 */
[----:B------:R-:W-:Y:S02]  /*10c70*/  IMAD.MOV.U32 R179, RZ, RZ, 0x40000040 ;  /* 0x40000040ffb37424 */ /* 0x000fe400078e00ff */
[----:B------:R-:W-:-:S02]  /*10c80*/  IMAD R178, R22, R178, UR44 ;  /* 0x0000002c16b27e24 */ /* 0x000fc4000f8e02b2 */
[----:B01----:R-:W-:Y:S01]  /*10c90*/  @!P1 VIADD R15, R15, 0x22860 ;  /* 0x000228600f0f9836 */ /* 0x003fe20000000000 */
[----:B------:R-:W-:Y:S01]  /*10ca0*/  R2UR UR7, R179 ;  /* 0x00000000b30772ca */ /* 0x000fe200000e0000 */
[----:B------:R-:W-:Y:S01]  /*10cb0*/  IMAD.MOV.U32 R179, RZ, RZ, 0x40000040 ;  /* 0x40000040ffb37424 */ /* 0x000fe200078e00ff */
[----:B------:R-:W-:Y:S01]  /*10cc0*/  R2UR UR6, R178 ;  /* 0x00000000b20672ca */ /* 0x000fe200000e0000 */
[----:B------:R-:W-:Y:S01]  /*10cd0*/  VIADD R20, R20, 0xffffffff ;  /* 0xffffffff14147836 */ /* 0x000fe20000000000 */
[----:B------:R-:W-:Y:S01]  /*10ce0*/  @!P1 PRMT R15, RZ, 0x654, R15 ;  /* 0x00000654ff0f9816 */ /* 0x000fe2000000000f */
[----:B------:R-:W-:Y:S02]  /*10cf0*/  IMAD.MOV.U32 R207, RZ, RZ, R176 ;  /* 0x000000ffffcf7224 */ /* 0x000fe400078e00b0 */
[----:B------:R-:W-:Y:S01]  /*10d00*/  IMAD.MOV.U32 R209, RZ, RZ, R13 ;  /* 0x000000ffffd17224 */ /* 0x000fe200078e000d */
[----:B--2---:R-:W-:-:S05]  /*10d10*/  SHF.R.U32.HI R180, RZ, 0x7, R180 ;  /* 0x00000007ffb47819 */ /* 0x004fca00000116b4 */
[----:B------:R-:W-:-:S05]  /*10d20*/  VIADD R21, R180, 0x8 ;  /* 0x00000008b4157836 */ /* 0x000fca0000000000 */
        /* <DEDUP_REMOVED lines=44> */
.L_x_14006:
[----:B------:R-:W-:Y:S05]  /*10ff0*/  WARPSYNC.ALL ;  /* 0x0000000000007948 */ /* 0x000fea0003800000 */
[----:B------:R-:W2:Y:S01]  /*11000*/  SHFL.BFLY PT, R4, R3, 0x2, 0x1f ;  /* 0x0c401f0003047f89 */ /* 0x000ea200000e0000 */
[----:B------:R-:W-:Y:S02]  /*11010*/  IMAD.MOV.U32 R154, RZ, RZ, -0x800000 ;  /* 0xff800000ff9a7424 */ /* 0x000fe400078e00ff */
[----:B------:R-:W-:Y:S01]  /*11020*/  VIADD R22, R22, 0x1 ;  /* 0x0000000116167836 */ /* 0x000fe20000000000 */
[----:B------:R3:W-:Y:S08]  /*11030*/  BAR.ARV R177, 0x100 ;  /* 0x000400b10000751d */ /* 0x0007f00000002000 */
[----:B------:R-:W-:Y:S06]  /*11040*/  BAR.ARV 0x8, 0x180 ;  /* 0x0206000000007b1d */ /* 0x000fec0000002000 */
[----:B------:R-:W-:Y:S01]  /*11050*/  ISETP.NE.AND P1, PT, R22, 0x2, PT ;  /* 0x000000021600780c */ /* 0x000fe20003f25270 */
[----:B------:R-:W-:-:S03]  /*11060*/  VIADD R229, R229, 0x1 ;  /* 0x00000001e5e57836 */ /* 0x000fc60000000000 */
[----:B------:R-:W-:Y:S01]  /*11070*/  SEL R22, R22, RZ, P1 ;  /* 0x000000ff16167207 */ /* 0x000fe20000800000 */
[----:B--2---:R-:W-:Y:S01]  /*11080*/  FADD.FTZ R6, R4, R3 ;  /* 0x0000000304067221 */ /* 0x004fe20000010000 */
[----:B------:R-:W-:-:S04]  /*11090*/  IMAD.MOV.U32 R4, RZ, RZ, RZ ;  /* 0x000000ffff047224 */ /* 0x000fc800078e00ff */
[----:B------:R-:W2:Y:S02]  /*110a0*/  SHFL.BFLY PT, R5, R6, 0x1, 0x1f ;  /* 0x0c201f0006057f89 */ /* 0x000ea400000e0000 */
[----:B--2---:R-:W-:-:S05]  /*110b0*/  FADD.FTZ R3, R6, R5 ;  /* 0x0000000506037221 */ /* 0x004fca0000010000 */
[----:B------:R-:W-:-:S13]  /*110c0*/  FSETP.NE.FTZ.AND P0, PT, R3, RZ, PT ;  /* 0x000000ff0300720b */ /* 0x000fda0003f15000 */
[----:B------:R-:W2:Y:S08]  /*110d0*/  @P0 MUFU.LG2 R5, R3 ;  /* 0x0000000300050308 */ /* 0x000eb00000000c00 */
[----:B------:R4:W5:Y:S01]  /*110e0*/  @P0 MUFU.RCP R4, R3 ;  /* 0x0000000300040308 */ /* 0x0009620000001000 */
[----:B--2---:R-:W-:Y:S01]  /*110f0*/  @P0 FMUL.FTZ R5, R5, 0.69314718246459960938 ;  /* 0x3f31721805050820 */ /* 0x004fe20000410000 */
[----:B----4-:R-:W-:-:S04]  /*11100*/  @P0 FMUL.FTZ R3, R14, 0.69314718246459960938 ;  /* 0x3f3172180e030820 */ /* 0x010fc80000410000 */
[----:B------:R-:W-:Y:S01]  /*11110*/  @P0 FFMA.FTZ R154, R3, R13, R5 ;  /* 0x0000000d039a0223 */ /* 0x000fe20000010005 */
[----:B------:R-:W-:Y:S01]  /*11120*/  IMAD.MOV.U32 R3, RZ, RZ, -0x800000 ;  /* 0xff800000ff037424 */ /* 0x000fe200078e00ff */
[----:B------:R-:W2:Y:S01]  /*11130*/  SHFL.BFLY PT, R5, R0, 0x2, 0x1f ;  /* 0x0c401f0000057f89 */ /* 0x000ea200000e0000 */
        /* <DEDUP_REMOVED lines=69> */
[----:B------:R-:W2:Y:S01]  /*11590*/  @P0 MUFU.LG2 R6, R8 ;  /* 0x0000000800060308 */ /* 0x000ea20000000c00 */
[----:B------:R-:W-:-:S07]  /*115a0*/  @P0 FMUL.FTZ R5, R14, 0.69314718246459960938 ;  /* 0x3f3172180e050820 */ /* 0x000fce0000410000 */
[----:B------:R-:W4:Y:S01]  /*115b0*/  @P0 MUFU.RCP R0, R8 ;  /* 0x0000000800000308 */ /* 0x000f220000001000 */
[----:B--2---:R-:W-:-:S04]  /*115c0*/  @P0 FMUL.FTZ R6, R6, 0.69314718246459960938 ;  /* 0x3f31721806060820 */ /* 0x004fc80000410000 */
[----:B------:R-:W-:Y:S01]  /*115d0*/  @P0 FFMA.FTZ R3, R5, R176, R6 ;  /* 0x000000b005030223 */ /* 0x000fe20000010006 */
[----:B------:R-:W-:Y:S02]  /*115e0*/  SEL R5, RZ, 0x1, P1 ;  /* 0x00000001ff057807 */ /* 0x000fe40000800000 */
[----:B------:R-:W-:Y:S01]  /*115f0*/  PLOP3.LUT P0, PT, PT, PT, PT, 0x8, 0x0 ;  /* 0x000000000000781c */ /* 0x000fe20003f0e170 */
        /* <DEDUP_REMOVED lines=64> */
[----:B---3--:R-:W-:-:S07]  /*11a00*/  LOP3.LUT R202, R202, R5, RZ, 0x3c, !PT ;  /* 0x00000005caca7212 */ /* 0x008fce00078e3cff */
.L_x_13951:
[----:B------:R-:W-:Y:S05]  /*11a10*/  WARPSYNC.ALL ;  /* 0x0000000000007948 */ /* 0x000fea0003800000 */
[----:B------:R-:W2:Y:S08]  /*11a20*/  S2UR UR5, SR_CgaCtaId ;  /* 0x00000000000579c3 */ /* 0x000eb00000008800 */
[----:B------:R-:W-:Y:S06]  /*11a30*/  BAR.SYNC.DEFER_BLOCKING 0x5, 0x180 ;  /* 0x0146000000007b1d */ /* 0x000fec0000010000 */
[----:B------:R-:W-:Y:S01]  /*11a40*/  UMOV UR4, 0x400 ;  /* 0x0000040000047882 */ /* 0x000fe20000000000 */
[----:B------:R-:W-:Y:S01]  /*11a50*/  BSSY B0, `(.L_x_14017) ;  /* 0x00004f6000007945 */ /* 0x000fe20003800000 */
[----:B--2---:R-:W-:-:S06]  /*11a60*/  ULEA UR4, UR5, UR4, 0x18 ;  /* 0x0000000405047291 */ /* 0x004fcc000f8ec03f */
[----:B------:R-:W-:-:S05]  /*11a70*/  IMAD.U32 R18, RZ, RZ, UR4 ;  /* 0x00000004ff127e24 */ /* 0x000fca000f8e00ff */
[----:B------:R2:W3:Y:S01]  /*11a80*/  LDS.128 R4, [R18+0x228d0] ;  /* 0x0228d00012047984 */ /* 0x0004e20000000c00 */
        /* <DEDUP_REMOVED lines=15> */
[----:B-1----:R-:W-:Y:S01]  /*11b80*/  F2FP.BF16.F32.PACK_AB R15, R39, R38 ;  /* 0x00000026270f723e */ /* 0x002fe200000010ff */
[----:B------:R-:W-:Y:S01]  /*11b90*/  BAR.SYNC.DEFER_BLOCKING 0x1, 0x100 ;  /* 0x0044000000007b1d */ /* 0x000fe20000010000 */
[----:B------:R-:W-:-:S04]  /*11ba0*/  ISETP.NE.U32.AND P1, PT, RZ, UR4, PT ;  /* 0x00000004ff007c0c */ /* 0x000fc8000bf25070 */
[----:B------:R-:W-:Y:S02]  /*11bb0*/  ISETP.NE.AND.EX P1, PT, RZ, UR5, PT, P1 ;  /* 0x00000005ff007c0c */ /* 0x000fe4000bf25310 */
[----:B------:R-:W-:Y:S02]  /*11bc0*/  MOV R20, R18 ;  /* 0x0000001200147202 */ /* 0x000fe40000000f00 */
[----:B0-----:R-:W-:-:S03]  /*11bd0*/  MOV R21, R0 ;  /* 0x0000000000157202 */ /* 0x001fc60000000f00 */
        /* <DEDUP_REMOVED lines=164> */
[----:B---3--:R-:W-:Y:S01]  /*12620*/  LOP3.LUT R4, R0, 0x380, RZ, 0xc0, !PT ;  /* 0x0000038000047812 */ /* 0x008fe200078ec0ff */
[----:B------:R-:W-:Y:S01]  /*12630*/  IMAD.X R153, RZ, RZ, R153, P0 ;  /* 0x000000ffff997224 */ /* 0x000fe200000e0699 */
[----:B------:R-:W-:Y:S02]  /*12640*/  IADD3 R8, P0, R225, UR4, RZ ;  /* 0x00000004e1087c10 */ /* 0x000fe4000ff1e0ff */
[----:B------:R-:W-:Y:S02]  /*12650*/  SHF.R.U64 R4, R4, 0x3, RZ ;  /* 0x0000000304047819 */ /* 0x000fe400000012ff */
[----:B------:R-:W-:Y:S02]  /*12660*/  IADD3.X R9, R227, UR5, RZ, P0, !PT ;  /* 0x00000005e3097c10 */ /* 0x000fe400087fe4ff */
[----:B------:R-:W-:Y:S01]  /*12670*/  LOP3.LUT R152, R4, R0, RZ, 0x3c, !PT ;  /* 0x0000000004987212 */ /* 0x000fe200078e3cff */
[----:B------:R-:W-:-:S03]  /*12680*/  IMAD.MOV.U32 R4, RZ, RZ, RZ ;  /* 0x000000ffff047224 */ /* 0x000fc600078e00ff */
[----:B------:R-:W-:-:S05]  /*12690*/  MOV R152, R152 ;  /* 0x0000009800987202 */ /* 0x000fca0000000f00 */
[----:B------:R0:W-:Y:S01]  /*126a0*/  STSM.16.M88.4 [R152], R12 ;  /* 0x0000000c98007844 */ /* 0x0001e20000000200 */
[----:B------:R-:W-:Y:S06]  /*126b0*/  BAR.SYNC.DEFER_BLOCKING 0x1, 0x100 ;  /* 0x0044000000007b1d */ /* 0x000fec0000010000 */
[----:B------:R-:W5:Y:S01]  /*126c0*/  @P1 LDG.E R4, desc[UR40][R8.64] ;  /* 0x0000002808041981 */ /* 0x000f62000c1e1900 */
[----:B------:R-:W-:-:S04]  /*126d0*/  ISETP.NE.U32.AND P0, PT, RZ, UR6, PT ;  /* 0x00000006ff007c0c */ /* 0x000fc8000bf05070 */
[----:B------:R-:W-:Y:S01]  /*126e0*/  ISETP.NE.AND.EX P0, PT, RZ, UR7, PT, P0 ;  /* 0x00000007ff007c0c */ /* 0x000fe2000bf05300 */
[----:B0-----:R-:W-:-:S12]  /*126f0*/  IMAD.MOV.U32 R14, RZ, RZ, 0x9b8 ;  /* 0x000009b8ff0e7424 */ /* 0x001fd800078e00ff */
[----:B------:R-:W-:Y:S01]  /*12700*/  @P0 IADD3 R10, P2, R225, UR6, RZ ;  /* 0x00000006e10a0c10 */ /* 0x000fe2000ff5e0ff */
[----:B------:R-:W-:Y:S02]  /*12710*/  ULDC UR6, c[0x0][0xa88] ;  /* 0x0002a20000067ab9 */ /* 0x000fe40000000800 */
[----:B------:R-:W-:Y:S01]  /*12720*/  IMAD.U32 R0, RZ, RZ, UR6 ;  /* 0x00000006ff007e24 */ /* 0x000fe2000f8e00ff */
[----:B------:R-:W-:Y:S02]  /*12730*/  @P0 IADD3.X R11, R227, UR7, RZ, P2, !PT ;  /* 0x00000007e30b0c10 */ /* 0x000fe400097fe4ff */
[----:B------:R-:W-:-:S03]  /*12740*/  ISETP.GT.AND P2, PT, R223, 0x1, PT ;  /* 0x00000001df00780c */ /* 0x000fc60003f44270 */
[----:B------:R0:W5:Y:S01]  /*12750*/  @P0 LDG.E R0, desc[UR40][R10.64] ;  /* 0x000000280a000981 */ /* 0x000162000c1e1900 */
[----:B------:R-:W-:-:S04]  /*12760*/  SEL R14, R14, 0x978, P2 ;  /* 0x000009780e0e7807 */ /* 0x000fc80001000000 */
[----:B------:R1:W3:Y:S08]  /*12770*/  LDC.64 R12, c[0x0][R14+0x220] ;  /* 0x000088000e0c7b82 */ /* 0x0002f00000000a00 */
[----:B0-----:R1:W0:Y:S01]  /*12780*/  LDC.64 R10, c[0x0][R14+0x218] ;  /* 0x000086000e0a7b82 */ /* 0x0012220000000a00 */
[----:B------:R-:W-:Y:S05]  /*12790*/  @P0 BRA `(.L_x_14019) ;  /* 0x0000000000100947 */ /* 0x000fea0003800000 */
[----:B------:R-:W-:Y:S05]  /*127a0*/  @!P1 BRA `(.L_x_14019) ;  /* 0x00000000000c9947 */ /* 0x000fea0003800000 */
[----:B-----5:R-:W4:Y:S04]  /*127b0*/  LDG.E R0, desc[UR40][R8.64] ;  /* 0x0000002808007981 */ /* 0x020f28000c1e1900 */
[----:B------:R-:W4:Y:S02]  /*127c0*/  LDG.E R8, desc[UR40][R8.64+0x4] ;  /* 0x0000042808087981 */ /* 0x000f24000c1e1900 */
[----:B----4-:R-:W-:-:S07]  /*127d0*/  IMAD.IADD R0, R8, 0x1, -R0 ;  /* 0x0000000108007824 */ /* 0x010fce00078e0a00 */
.L_x_14019:
[----:B------:R-:W4:Y:S01]  /*127e0*/  LDL.LU R15, [R1+0x64] ;  /* 0x00006400010f7983 */ /* 0x000f220000300800 */
[----:B------:R-:W2:Y:S01]  /*127f0*/  LDC R156, c[0x0][0xbe8] ;  /* 0x0002fa00ff9c7b82 */ /* 0x000ea20000000800 */
[----:B------:R-:W-:Y:S02]  /*12800*/  ISETP.NE.U32.AND P0, PT, RZ, UR4, PT ;  /* 0x00000004ff007c0c */ /* 0x000fe4000bf05070 */
[----:B------:R-:W4:Y:S02]  /*12810*/  LDL R158, [R1+0x70] ;  /* 0x00007000019e7983 */ /* 0x000f240000100800 */
[----:B------:R-:W-:Y:S02]  /*12820*/  ISETP.NE.AND.EX P0, PT, RZ, UR5, PT, P0 ;  /* 0x00000005ff007c0c */ /* 0x000fe4000bf05300 */
[----:B------:R-:W4:Y:S01]  /*12830*/  LDL R157, [R1+0x68] ;  /* 0x00006800019d7983 */ /* 0x000f220000100800 */
[----:B------:R-:W1:Y:S01]  /*12840*/  LDC.64 R8, c[0x0][R14+0x228] ;  /* 0x00008a000e087b82 */ /* 0x000e620000000a00 */
[----:B------:R-:W-:Y:S01]  /*12850*/  SEL R224, R224, RZ, !P0 ;  /* 0x000000ffe0e07207 */ /* 0x000fe20004000000 */
[----:B0-----:R-:W-:-:S02]  /*12860*/  IMAD R153, R11, R222, RZ ;  /* 0x000000de0b997224 */ /* 0x001fc400078e02ff */
[----:B------:R-:W-:-:S04]  /*12870*/  IMAD.WIDE.U32 R10, R10, R222, RZ ;  /* 0x000000de0a0a7225 */ /* 0x000fc800078e00ff */
[----:B---3--:R-:W-:Y:S01]  /*12880*/  IMAD R13, R13, R224, RZ ;  /* 0x000000e00d0d7224 */ /* 0x008fe200078e02ff */
[----:B--2---:R-:W-:Y:S01]  /*12890*/  ISETP.NE.AND P1, PT, R156, 0x1, PT ;  /* 0x000000019c00780c */ /* 0x004fe20003f25270 */
[----:B------:R-:W-:-:S12]  /*128a0*/  IMAD.IADD R153, R11, 0x1, R153 ;  /* 0x000000010b997824 */ /* 0x000fd800078e0299 */
[----:B------:R-:W0:Y:S01]  /*128b0*/  @P1 LDC R11, c[0x0][0xbec] ;  /* 0x0002fb00ff0b1b82 */ /* 0x000e220000000800 */
[----:B------:R-:W-:-:S04]  /*128c0*/  IMAD.IADD R155, R215, 0x1, R206 ;  /* 0x00000001d79b7824 */ /* 0x000fc800078e02ce */
[----:B0-----:R-:W-:-:S04]  /*128d0*/  @P1 IMAD.HI.U32 R11, R155, R11, RZ ;  /* 0x0000000b9b0b1227 */ /* 0x001fc800078e00ff */
[----:B-----5:R-:W-:Y:S01]  /*128e0*/  IMAD R0, R0, R156, RZ ;  /* 0x0000009c00007224 */ /* 0x020fe200078e02ff */
[----:B----4-:R-:W-:-:S05]  /*128f0*/  SEL R152, R15, RZ, !P0 ;  /* 0x000000ff0f987207 */ /* 0x010fca0004000000 */
[C---:B------:R-:W-:Y:S02]  /*12900*/  IMAD R152, R12.reuse, R152, R13 ;  /* 0x000000980c987224 */ /* 0x040fe400078e020d */
[----:B------:R-:W-:-:S03]  /*12910*/  IMAD.WIDE.U32 R12, R12, R224, RZ ;  /* 0x000000e00c0c7225 */ /* 0x000fc600078e00ff */
[----:B------:R-:W-:Y:S02]  /*12920*/  IADD3 R15, P0, P3, R12, R10, R4 ;  /* 0x0000000a0c0f7210 */ /* 0x000fe40007b1e004 */
[----:B------:R-:W0:Y:S01]  /*12930*/  @P1 LDC R10, c[0x0][0xbf0] ;  /* 0x0002fc00ff0a1b82 */ /* 0x000e220000000800 */
[----:B------:R-:W-:Y:S01]  /*12940*/  SEL R12, R230, RZ, P2 ;  /* 0x000000ffe60c7207 */ /* 0x000fe20001000000 */
[----:B------:R-:W-:-:S04]  /*12950*/  IMAD.IADD R152, R13, 0x1, R152 ;  /* 0x000000010d987824 */ /* 0x000fc800078e0298 */
[-C--:B-1----:R-:W-:Y:S02]  /*12960*/  IMAD R9, R9, R12.reuse, RZ ;  /* 0x0000000c09097224 */ /* 0x082fe400078e02ff */
[----:B------:R-:W-:Y:S01]  /*12970*/  IMAD.WIDE.U32 R12, R8, R12, RZ ;  /* 0x0000000c080c7225 */ /* 0x000fe200078e00ff */
[----:B------:R-:W-:-:S04]  /*12980*/  SHF.R.S32.HI R8, RZ, 0x1f, R4 ;  /* 0x0000001fff087819 */ /* 0x000fc80000011404 */
[----:B------:R-:W-:Y:S01]  /*12990*/  IADD3.X R152, R152, R153, R8, P0, P3 ;  /* 0x0000009998987210 */ /* 0x000fe200007e6408 */
[----:B------:R-:W-:Y:S01]  /*129a0*/  IMAD.MOV.U32 R153, RZ, RZ, R155 ;  /* 0x000000ffff997224 */ /* 0x000fe200078e009b */
[----:B0-----:R-:W-:Y:S02]  /*129b0*/  @P1 SHF.R.U32.HI R153, RZ, R10, R11 ;  /* 0x0000000aff991219 */ /* 0x001fe4000001160b */
[----:B------:R0:W1:Y:S02]  /*129c0*/  LDC.64 R10, c[0x0][R14+0x210] ;  /* 0x000084000e0a7b82 */ /* 0x0000640000000a00 */
[----:B------:R-:W-:-:S06]  /*129d0*/  IADD3 R12, P0, P3, R153, R15, R12 ;  /* 0x0000000f990c7210 */ /* 0x000fcc0007b1e00c */
[----:B0-----:R-:W0:Y:S01]  /*129e0*/  LDC.64 R14, c[0x0][0xba8] ;  /* 0x0002ea00ff0e7b82 */ /* 0x001e220000000a00 */
[----:B------:R-:W-:Y:S01]  /*129f0*/  IMAD.IADD R9, R13, 0x1, R9 ;  /* 0x000000010d097824 */ /* 0x000fe200078e0209 */
[----:B------:R-:W-:-:S04]  /*12a00*/  SHF.R.S32.HI R13, RZ, 0x1f, R153 ;  /* 0x0000001fff0d7819 */ /* 0x000fc80000011499 */
[----:B------:R-:W-:Y:S01]  /*12a10*/  IADD3.X R13, R13, R152, R9, P0, P3 ;  /* 0x000000980d0d7210 */ /* 0x000fe200007e6409 */
[----:B------:R-:W-:-:S04]  /*12a20*/  IMAD.MOV R152, RZ, RZ, -R153 ;  /* 0x000000ffff987224 */ /* 0x000fc800078e0a99 */
[----:B------:R-:W-:Y:S01]  /*12a30*/  IMAD R152, R156, R152, R155 ;  /* 0x000000989c987224 */ /* 0x000fe200078e029b */
[----:B0-----:R-:W0:Y:S08]  /*12a40*/  @!P2 LDC R14, c[0x0][0xb50] ;  /* 0x0002d400ff0eab82 */ /* 0x001e300000000800 */
[----:B------:R-:W2:Y:S01]  /*12a50*/  @!P2 LDC R15, c[0x0][0xb54] ;  /* 0x0002d500ff0fab82 */ /* 0x000ea20000000800 */
[----:B------:R-:W-:Y:S01]  /*12a60*/  SHF.R.S32.HI R9, RZ, 0x1f, R152 ;  /* 0x0000001fff097819 */ /* 0x000fe20000011498 */
[----:B-1----:R-:W-:-:S02]  /*12a70*/  IMAD R11, R11, R152, RZ ;  /* 0x000000980b0b7224 */ /* 0x002fc400078e02ff */
[----:B------:R-:W-:-:S04]  /*12a80*/  IMAD.WIDE.U32 R12, R10, R152, R12 ;  /* 0x000000980a0c7225 */ /* 0x000fc800078e000c */
[----:B------:R-:W-:Y:S01]  /*12a90*/  IMAD R9, R10, R9, R11 ;  /* 0x000000090a097224 */ /* 0x000fe200078e020b */
[----:B0-----:R-:W-:-:S03]  /*12aa0*/  LEA R14, P0, R12, R14, 0x2 ;  /* 0x0000000e0c0e7211 */ /* 0x001fc600078010ff */
[----:B------:R-:W-:-:S05]  /*12ab0*/  IMAD.IADD R9, R13, 0x1, R9 ;  /* 0x000000010d097824 */ /* 0x000fca00078e0209 */
[----:B--2---:R-:W-:Y:S01]  /*12ac0*/  LEA.HI.X R9, R12, R15, R9, 0x2, P0 ;  /* 0x0000000f0c097211 */ /* 0x004fe200000f1409 */
[----:B------:R-:W-:Y:S01]  /*12ad0*/  SHFL.IDX PT, R10, R14, RZ, 0x1c1f ;  /* 0x001c1fff0e0a7589 */ /* 0x000fe200000e0000 */
[----:B------:R-:W-:-:S03]  /*12ae0*/  IMAD.IADD R153, R158, 0x1, R206 ;  /* 0x000000019e997824 */ /* 0x000fc600078e02ce */
[----:B------:R-:W0:Y:S04]  /*12af0*/  SHFL.IDX PT, R11, R9, RZ, 0x1c1f ;  /* 0x001c1fff090b7589 */ /* 0x000e2800000e0000 */
[----:B------:R-:W-:Y:S04]  /*12b00*/  SHFL.IDX PT, R12, R14, 0x1, 0x1c1f ;  /* 0x003c1f000e0c7f89 */ /* 0x000fe800000e0000 */
[----:B------:R-:W1:Y:S01]  /*12b10*/  SHFL.IDX PT, R13, R9, 0x1, 0x1c1f ;  /* 0x003c1f00090d7f89 */ /* 0x000e6200000e0000 */
[----:B------:R-:W-:Y:S01]  /*12b20*/  LOP3.LUT P0, RZ, R157, 0x3, RZ, 0xc0, !PT ;  /* 0x000000039dff7812 */ /* 0x000fe2000780c0ff */
[----:B------:R-:W-:-:S03]  /*12b30*/  VIADD R152, R153, 0x8 ;  /* 0x0000000899987836 */ /* 0x000fc60000000000 */
[-C--:B------:R-:W-:Y:S02]  /*12b40*/  ISETP.GE.OR P3, PT, R153, R0.reuse, P0 ;  /* 0x000000009900720c */ /* 0x080fe40000766670 */
[----:B------:R-:W-:-:S11]  /*12b50*/  ISETP.GE.OR P0, PT, R152, R0, P0 ;  /* 0x000000009800720c */ /* 0x000fd60000706670 */
[----:B0-----:R0:W-:Y:S04]  /*12b60*/  @!P3 ST.E desc[UR40][R10.64], R154 ;  /* 0x0000009a0a00b985 */ /* 0x0011e8000c101928 */
[----:B-1----:R0:W-:Y:S01]  /*12b70*/  @!P0 ST.E desc[UR40][R12.64], R3 ;  /* 0x000000030c008985 */ /* 0x0021e2000c101928 */
[----:B------:R-:W-:Y:S05]  /*12b80*/  @P2 BRA `(.L_x_14020) ;  /* 0x0000001000382947 */ /* 0x000fea0003800000 */
[----:B0-----:R-:W0:Y:S01]  /*12b90*/  S2R R3, SR_TID.X ;  /* 0x0000000000037919 */ /* 0x001e220000002100 */
[----:B------:R-:W-:Y:S01]  /*12ba0*/  ULDC.64 UR4, c[0x0][0xaa0] ;  /* 0x0002a80000047ab9 */ /* 0x000fe20000000a00 */
[----:B------:R-:W1:Y:S01]  /*12bb0*/  @P1 LDC R15, c[0x0][0xbec] ;  /* 0x0002fb00ff0f1b82 */ /* 0x000e620000000800 */
        /* <DEDUP_REMOVED lines=15> */
[----:B------:R-:W-:Y:S02]  /*12cb0*/  IADD3 R41, P4, R20, 0x4000, RZ ;  /* 0x0000400014297810 */ /* 0x000fe40007f9e0ff */
[----:B------:R-:W-:Y:S01]  /*12cc0*/  LOP3.LUT R64, R65, 0x380, RZ, 0xc0, !PT ;  /* 0x0000038041407812 */ /* 0x000fe200078ec0ff */
[----:B------:R-:W5:Y:S01]  /*12cd0*/  LD.E.128 R44, desc[UR40][R44.64] ;  /* 0x000000282c2c7980 */ /* 0x000f62000c101d00 */
        /* <DEDUP_REMOVED lines=23> */
[----:B------:R-:W-:Y:S01]  /*12e50*/  IMAD.X R85, RZ, RZ, R21, P5 ;  /* 0x000000ffff557224 */ /* 0x000fe200028e0615 */
        /* <DEDUP_REMOVED lines=35> */
[C---:B------:R-:W-:Y:S01]  /*13090*/  IMAD R13, R4.reuse, UR5, R9 ;  /* 0x00000005040d7c24 */ /* 0x040fe2000f8e0209 */
[----:B------:R-:W-:Y:S01]  /*130a0*/  LOP3.LUT R12, R11, 0xfffffff8, RZ, 0xc0, !PT ;  /* 0xfffffff80b0c7812 */ /* 0x000fe200078ec0ff */
[----:B------:R-:W-:Y:S01]  /*130b0*/  IMAD.WIDE.U32 R8, R4, UR4, RZ ;  /* 0x0000000404087c25 */ /* 0x000fe2000f8e00ff */
[----:B------:R-:W-:Y:S01]  /*130c0*/  LOP3.LUT R68, R69, 0x380, RZ, 0xc0, !PT ;  /* 0x0000038045447812 */ /* 0x000fe200078ec0ff */
[----:B------:R-:W0:Y:S01]  /*130d0*/  @P1 LDC R4, c[0x0][0xbf0] ;  /* 0x0002fc00ff041b82 */ /* 0x000e220000000800 */
[----:B------:R-:W-:Y:S01]  /*130e0*/  LOP3.LUT R72, R73, 0x380, RZ, 0xc0, !PT ;  /* 0x0000038049487812 */ /* 0x000fe200078ec0ff */
[----:B------:R-:W-:Y:S01]  /*130f0*/  IMAD.IADD R3, R3, 0x1, -R12 ;  /* 0x0000000103037824 */ /* 0x000fe200078e0a0c */
[----:B------:R-:W-:Y:S01]  /*13100*/  LOP3.LUT R76, R77, 0x380, RZ, 0xc0, !PT ;  /* 0x000003804d4c7812 */ /* 0x000fe200078ec0ff */
[----:B------:R-:W-:Y:S01]  /*13110*/  IMAD.IADD R9, R9, 0x1, R13 ;  /* 0x0000000109097824 */ /* 0x000fe200078e020d */
[----:B------:R-:W-:Y:S01]  /*13120*/  LOP3.LUT R80, R81, 0x380, RZ, 0xc0, !PT ;  /* 0x0000038051507812 */ /* 0x000fe200078ec0ff */
[----:B------:R-:W-:Y:S01]  /*13130*/  ULDC.64 UR4, c[0x0][0xae8] ;  /* 0x0002ba0000047ab9 */ /* 0x000fe20000000a00 */
[----:B------:R-:W-:Y:S01]  /*13140*/  IMAD R3, R3, 0x20, R10 ;  /* 0x0000002003037824 */ /* 0x000fe200078e020a */
[----:B------:R-:W-:Y:S01]  /*13150*/  SHF.R.U64 R68, R68, 0x3, RZ ;  /* 0x0000000344447819 */ /* 0x000fe200000012ff */
[----:B------:R-:W-:Y:S01]  /*13160*/  IMAD.WIDE.U32 R8, R222, UR4, R8 ;  /* 0x00000004de087c25 */ /* 0x000fe2000f8e0008 */
[----:B------:R-:W-:Y:S01]  /*13170*/  SHF.R.U64 R72, R72, 0x3, RZ ;  /* 0x0000000348487819 */ /* 0x000fe200000012ff */
[----:B------:R2:W5:Y:S01]  /*13180*/  LD.E.128 R24, desc[UR40][R20.64] ;  /* 0x0000002814187980 */ /* 0x000562000c101d00 */
[----:B------:R-:W-:Y:S01]  /*13190*/  SHF.R.U64 R76, R76, 0x3, RZ ;  /* 0x000000034c4c7819 */ /* 0x000fe200000012ff */
[----:B------:R-:W-:Y:S01]  /*131a0*/  IMAD.IADD R12, R206, 0x1, R3 ;  /* 0x00000001ce0c7824 */ /* 0x000fe200078e0203 */
[----:B------:R-:W-:Y:S01]  /*131b0*/  SHF.R.U64 R80, R80, 0x3, RZ ;  /* 0x0000000350507819 */ /* 0x000fe200000012ff */
[----:B------:R-:W5:Y:S01]  /*131c0*/  LD.E.128 R56, desc[UR40][R56.64] ;  /* 0x0000002838387980 */ /* 0x000f62000c101d00 */
        /* <DEDUP_REMOVED lines=10> */
[--C-:B------:R-:W-:Y:S01]  /*13270*/  IMAD.X R73, RZ, RZ, R21.reuse, P2 ;  /* 0x000000ffff497224 */ /* 0x100fe200010e0615 */
[----:B------:R-:W5:Y:S01]  /*13280*/  LD.E.128 R84, desc[UR40][R84.64] ;  /* 0x0000002854547980 */ /* 0x000f62000c101d00 */
[----:B------:R-:W-:-:S02]  /*13290*/  IMAD.X R77, RZ, RZ, R21, P3 ;  /* 0x000000ffff4d7224 */ /* 0x000fc400018e0615 */
[----:B------:R-:W-:Y:S01]  /*132a0*/  IMAD.X R81, RZ, RZ, R21, P4 ;  /* 0x000000ffff517224 */ /* 0x000fe200020e0615 */
[----:B------:R-:W5:Y:S01]  /*132b0*/  LD.E.128 R68, desc[UR40][R68.64] ;  /* 0x0000002844447980 */ /* 0x000f62000c101d00 */
[----:B------:R-:W-:Y:S02]  /*132c0*/  IMAD R13, R13, UR4, RZ ;  /* 0x000000040d0d7c24 */ /* 0x000fe4000f8e02ff */
[----:B------:R-:W-:Y:S01]  /*132d0*/  IMAD.MOV.U32 R11, RZ, RZ, R12 ;  /* 0x000000ffff0b7224 */ /* 0x000fe200078e000c */
[----:B0-----:R-:W-:Y:S01]  /*132e0*/  @P1 SHF.R.U32.HI R11, RZ, R4, R3 ;  /* 0x00000004ff0b1219 */ /* 0x001fe20000011603 */
        /* <DEDUP_REMOVED lines=32> */
[----:B--2---:R-:W-:Y:S01]  /*134f0*/  LEA.HI.X R20, R8, UR5, R9, 0x1, P0 ;  /* 0x0000000508147c11 */ /* 0x004fe200080f0c09 */
[----:B------:R-:W-:Y:S08]  /*13500*/  BRA.DIV UR4, `(.L_x_14021) ;  /* 0x000000ca04587947 */ /* 0x000ff0000b800000 */
[----:B------:R0:W1:Y:S04]  /*13510*/  SHFL.IDX PT, R4, R20, RZ, 0x181f ;  /* 0x00181fff14047589 */ /* 0x00006800000e0000 */
[----:B------:R0:W2:Y:S02]  /*13520*/  SHFL.IDX PT, R14, R3, RZ, 0x181f ;  /* 0x00181fff030e7589 */ /* 0x0000a400000e0000 */
.L_x_14247:
        /* <DEDUP_REMOVED lines=27> */
.L_x_14023:
[----:B------:R-:W-:Y:S05]  /*136e0*/  BSYNC B1 ;  /* 0x0000000000017941 */ /* 0x000fea0003800000 */
.L_x_14022:
[----:B------:R-:W-:Y:S01]  /*136f0*/  UMOV UR4, 0xffffffff ;  /* 0xffffffff00047882 */ /* 0x000fe20000000000 */
[----:B---3-5:R-:W-:Y:S02]  /*13700*/  SHF.R.S32.HI R24, RZ, 0x1f, R89 ;  /* 0x0000001fff187819 */ /* 0x028fe40000011459 */
[----:B------:R-:W-:Y:S05]  /*13710*/  BRA.DIV UR4, `(.L_x_14024) ;  /* 0x000000ca04087947 */ /* 0x000fea000b800000 */
[----:B-1----:R1:W3:Y:S04]  /*13720*/  SHFL.IDX PT, R4, R20, 0x1, 0x181f ;  /* 0x00381f0014047f89 */ /* 0x0022e800000e0000 */
[----:B--2---:R1:W2:Y:S02]  /*13730*/  SHFL.IDX PT, R14, R3, 0x1, 0x181f ;  /* 0x00381f00030e7f89 */ /* 0x0042a400000e0000 */
.L_x_14251:
        /* <DEDUP_REMOVED lines=24> */
.L_x_14026:
[----:B------:R-:W-:Y:S05]  /*138c0*/  BSYNC B1 ;  /* 0x0000000000017941 */ /* 0x000fea0003800000 */
.L_x_14025:
[----:B------:R-:W-:-:S03]  /*138d0*/  UMOV UR4, 0xffffffff ;  /* 0xffffffff00047882 */ /* 0x000fc60000000000 */
[----:B------:R-:W-:Y:S05]  /*138e0*/  BRA.DIV UR4, `(.L_x_14027) ;  /* 0x000000c604dc7947 */ /* 0x000fea000b800000 */
[----:B---3--:R3:W0:Y:S04]  /*138f0*/  SHFL.IDX PT, R4, R20, 0x2, 0x181f ;  /* 0x00581f0014047f89 */ /* 0x00862800000e0000 */
[----:B--2-4-:R3:W2:Y:S02]  /*13900*/  SHFL.IDX PT, R14, R3, 0x2, 0x181f ;  /* 0x00581f00030e7f89 */ /* 0x0146a400000e0000 */
.L_x_14255:
        /* <DEDUP_REMOVED lines=24> */
.L_x_14029:
[----:B------:R-:W-:Y:S05]  /*13a90*/  BSYNC B1 ;  /* 0x0000000000017941 */ /* 0x000fea0003800000 */
.L_x_14028:
[----:B------:R-:W-:-:S03]  /*13aa0*/  UMOV UR4, 0xffffffff ;  /* 0xffffffff00047882 */ /* 0x000fc60000000000 */
[----:B------:R-:W-:Y:S05]  /*13ab0*/  BRA.DIV UR4, `(.L_x_14030) ;  /* 0x000000c604b07947 */ /* 0x000fea000b800000 */
[----:B0-----:R0:W0:Y:S04]  /*13ac0*/  SHFL.IDX PT, R4, R20, 0x3, 0x181f ;  /* 0x00781f0014047f89 */ /* 0x00102800000e0000 */
[----:B--2-4-:R2:W4:Y:S02]  /*13ad0*/  SHFL.IDX PT, R14, R3, 0x3, 0x181f ;  /* 0x00781f00030e7f89 */ /* 0x01452400000e0000 */
.L_x_14259:
[----:B-123--:R-:W-:-:S05]  /*13ae0*/  VIADD R3, R21, 0x60 ;  /* 0x0000006015037836 */ /* 0x00efca0000000000 */
[----:B------:R-:W-:-:S13]  /*13af0*/  ISETP.GE.AND P0, PT, R3, R0, PT ;  /* 0x000000000300720c */ /* 0x000fda0003f06270 */
[----:B------:R-:W-:Y:S05]  /*13b00*/  @P0 BRA `(.L_x_14031) ;  /* 0x0000002c00a80947 */ /* 0x000fea0003800000 */
[----:B------:R-:W-:Y:S01]  /*13b10*/  ULDC UR4, c[0x0][0xac8] ;  /* 0x0002b20000047ab9 */ /* 0x000fe20000000800 */
[----:B------:R-:W-:Y:S02]  /*13b20*/  SHF.R.S32.HI R25, RZ, 0x1f, R205 ;  /* 0x0000001fff197819 */ /* 0x000fe400000114cd */
[----:B------:R-:W-:Y:S02]  /*13b30*/  ISETP.GE.AND P3, PT, R205, UR4, PT ;  /* 0x00000004cd007c0c */ /* 0x000fe4000bf66270 */
[----:B------:R-:W-:Y:S02]  /*13b40*/  ISETP.GE.AND P4, PT, R217, UR4, PT ;  /* 0x00000004d9007c0c */ /* 0x000fe4000bf86270 */
[----:B------:R-:W-:Y:S02]  /*13b50*/  ISETP.GE.AND P5, PT, R216, UR4, PT ;  /* 0x00000004d8007c0c */ /* 0x000fe4000bfa6270 */
[----:B0-----:R-:W-:Y:S02]  /*13b60*/  SHF.R.S32.HI R20, RZ, 0x1f, R217 ;  /* 0x0000001fff147819 */ /* 0x001fe400000114d9 */
[----:B------:R-:W-:-:S05]  /*13b70*/  SHF.R.S32.HI R15, RZ, 0x1f, R216 ;  /* 0x0000001fff0f7819 */ /* 0x000fca00000114d8 */
[-C--:B----4-:R-:W-:Y:S02]  /*13b80*/  @!P3 LEA R8, P0, R205, R14.reuse, 0x1 ;  /* 0x0000000ecd08b211 */ /* 0x090fe400078008ff */
        /* <DEDUP_REMOVED lines=14> */
.L_x_14020:
[----:B0-----:R-:W0:Y:S01]  /*13c70*/  @P1 LDC R10, c[0x0][0xbec] ;  /* 0x0002fb00ff0a1b82 */ /* 0x001e220000000800 */
[----:B------:R-:W-:Y:S01]  /*13c80*/  IMAD.MOV.U32 R3, RZ, RZ, R155 ;  /* 0x000000ffff037224 */ /* 0x000fe200078e009b */
[----:B------:R-:W-:Y:S01]  /*13c90*/  ULDC.64 UR4, c[0x0][0xb08] ;  /* 0x0002c20000047ab9 */ /* 0x000fe20000000a00 */
[----:B------:R-:W-:-:S05]  /*13ca0*/  SHF.R.S32.HI R11, RZ, 0x1f, R224 ;  /* 0x0000001fff0b7819 */ /* 0x000fca00000114e0 */
[----:B------:R-:W1:Y:S01]  /*13cb0*/  @P1 LDC R9, c[0x0][0xbf0] ;  /* 0x0002fc00ff091b82 */ /* 0x000e620000000800 */
[----:B0-----:R-:W-:-:S05]  /*13cc0*/  @P1 IMAD.HI.U32 R10, R155, R10, RZ ;  /* 0x0000000a9b0a1227 */ /* 0x001fca00078e00ff */
[----:B-1----:R-:W-:Y:S01]  /*13cd0*/  @P1 SHF.R.U32.HI R3, RZ, R9, R10 ;  /* 0x00000009ff031219 */ /* 0x002fe2000001160a */
[----:B------:R-:W-:-:S04]  /*13ce0*/  IMAD R9, R8, UR4, RZ ;  /* 0x0000000408097c24 */ /* 0x000fc8000f8e02ff */
[C---:B------:R-:W-:Y:S02]  /*13cf0*/  IMAD R10, R4.reuse, UR5, R9 ;  /* 0x00000005040a7c24 */ /* 0x040fe4000f8e0209 */
[----:B------:R-:W-:Y:S01]  /*13d00*/  IMAD.WIDE.U32 R8, R4, UR4, RZ ;  /* 0x0000000404087c25 */ /* 0x000fe2000f8e00ff */
[----:B------:R-:W-:-:S03]  /*13d10*/  ULDC.64 UR4, c[0x0][0xb38] ;  /* 0x0002ce0000047ab9 */ /* 0x000fc60000000a00 */
[----:B------:R-:W-:Y:S02]  /*13d20*/  IMAD.IADD R9, R9, 0x1, R10 ;  /* 0x0000000109097824 */ /* 0x000fe400078e020a */
[----:B------:R-:W-:Y:S02]  /*13d30*/  IMAD.MOV R4, RZ, RZ, -R3 ;  /* 0x000000ffff047224 */ /* 0x000fe400078e0a03 */
[----:B------:R-:W-:-:S04]  /*13d40*/  IMAD.WIDE.U32 R8, R222, UR4, R8 ;  /* 0x00000004de087c25 */ /* 0x000fc8000f8e0008 */
[----:B------:R-:W-:Y:S01]  /*13d50*/  IMAD R9, R222, UR5, R9 ;  /* 0x00000005de097c24 */ /* 0x000fe2000f8e0209 */
[----:B------:R-:W-:Y:S01]  /*13d60*/  ULDC.64 UR4, c[0x0][0xb40] ;  /* 0x0002d00000047ab9 */ /* 0x000fe20000000a00 */
[----:B------:R-:W-:Y:S02]  /*13d70*/  IMAD R4, R156, R4, R155 ;  /* 0x000000049c047224 */ /* 0x000fe400078e029b */
[----:B------:R-:W-:Y:S02]  /*13d80*/  IMAD R11, R11, UR4, RZ ;  /* 0x000000040b0b7c24 */ /* 0x000fe4000f8e02ff */
[----:B------:R-:W-:-:S04]  /*13d90*/  IMAD.WIDE.U32 R8, R224, UR4, R8 ;  /* 0x00000004e0087c25 */ /* 0x000fc8000f8e0008 */
        /* <DEDUP_REMOVED lines=27> */
.L_x_14262:
        /* <DEDUP_REMOVED lines=17> */
[----:B------:R-:W-:-:S05]  /*14060*/  @!P0 IMAD.WIDE R8, R210, 0x4, R8 ;  /* 0x00000004d2088825 */ /* 0x000fca00078e0208 */
[----:B------:R1:W-:Y:S01]  /*14070*/  @!P0 ST.E.64 desc[UR40][R8.64], R24 ;  /* 0x0000001808008985 */ /* 0x0003e2000c101b28 */
[----:B------:R-:W-:Y:S02]  /*14080*/  ISETP.GE.AND P0, PT, R11, UR4, PT ;  /* 0x000000040b007c0c */ /* 0x000fe4000bf06270 */
[C---:B-1----:R-:W-:Y:S01]  /*14090*/  @!P1 LEA R8, P2, R13.reuse, R12, 0x2 ;  /* 0x0000000c0d089211 */ /* 0x042fe200078410ff */
[C---:B------:R-:W-:Y:S02]  /*140a0*/  VIADD R24, R210.reuse, 0x40 ;  /* 0x00000040d2187836 */ /* 0x040fe40000000000 */
[C---:B------:R-:W-:Y:S01]  /*140b0*/  VIADD R25, R210.reuse, 0x60 ;  /* 0x00000060d2197836 */ /* 0x040fe20000000000 */
[----:B------:R-:W-:Y:S01]  /*140c0*/  @!P1 LEA.HI.X R9, R13, R20, R14, 0x2, P2 ;  /* 0x000000140d099211 */ /* 0x000fe200010f140e */
[C---:B------:R-:W-:Y:S01]  /*140d0*/  VIADD R14, R210.reuse, 0x10 ;  /* 0x00000010d20e7836 */ /* 0x040fe20000000000 */
[----:B------:R-:W-:Y:S01]  /*140e0*/  SHF.R.S32.HI R24, RZ, 0x1f, R24 ;  /* 0x0000001fff187819 */ /* 0x000fe20000011418 */
[----:B------:R-:W-:Y:S01]  /*140f0*/  VIADD R13, R210, 0x20 ;  /* 0x00000020d20d7836 */ /* 0x000fe20000000000 */
[----:B------:R-:W-:Y:S01]  /*14100*/  SHF.R.S32.HI R25, RZ, 0x1f, R25 ;  /* 0x0000001fff197819 */ /* 0x000fe20000011419 */
[----:B------:R1:W-:Y:S01]  /*14110*/  @!P1 ST.E.64 desc[UR40][R8.64], R28 ;  /* 0x0000001c08009985 */ /* 0x0003e2000c101b28 */
[----:B------:R-:W-:-:S02]  /*14120*/  SHF.R.S32.HI R14, RZ, 0x1f, R14 ;  /* 0x0000001fff0e7819 */ /* 0x000fc4000001140e */
        /* <DEDUP_REMOVED lines=139> */
[----:B------:R-:W-:Y:S01]  /*149e0*/  @!P4 LEA.HI.X R9, R24, R20, R25, 0x2, P3 ;  /* 0x000000141809c211 */ /* 0x000fe200018f1419 */
[----:B------:R-:W-:Y:S01]  /*149f0*/  VIADD R24, R210, 0xc8 ;  /* 0x000000c8d2187836 */ /* 0x000fe20000000000 */
[----:B------:R-:W-:Y:S02]  /*14a00*/  ISETP.GE.AND P3, PT, R237, UR4, PT ;  /* 0x00000004ed007c0c */ /* 0x000fe4000bf66270 */
[C---:B--2---:R-:W-:Y:S01]  /*14a10*/  @!P1 LEA R10, P5, R14.reuse, R12, 0x2 ;  /* 0x0000000c0e0a9211 */ /* 0x044fe200078a10ff */
[----:B------:R1:W-:Y:S01]  /*14a20*/  @!P4 ST.E.64 desc[UR40][R8.64], R112 ;  /* 0x000000700800c985 */ /* 0x0003e2000c101b28 */
[----:B------:R-:W-:Y:S02]  /*14a30*/  SHF.R.S32.HI R24, RZ, 0x1f, R24 ;  /* 0x0000001fff187819 */ /* 0x000fe40000011418 */
[----:B------:R-:W-:Y:S01]  /*14a40*/  @!P1 LEA.HI.X R11, R14, R20, R15, 0x2, P5 ;  /* 0x000000140e0b9211 */ /* 0x000fe200028f140f */
[----:B------:R-:W-:-:S04]  /*14a50*/  VIADD R14, R210, 0xc0 ;  /* 0x000000c0d20e7836 */ /* 0x000fc80000000000 */
[----:B------:R2:W-:Y:S01]  /*14a60*/  @!P1 ST.E.64 desc[UR40][R10.64], R116 ;  /* 0x000000740a009985 */ /* 0x0005e2000c101b28 */
[----:B------:R-:W-:Y:S02]  /*14a70*/  SHF.R.S32.HI R14, RZ, 0x1f, R14 ;  /* 0x0000001fff0e7819 */ /* 0x000fe4000001140e */
[----:B------:R-:W-:Y:S02]  /*14a80*/  ISETP.GE.AND P1, PT, R236, UR4, PT ;  /* 0x00000004ec007c0c */ /* 0x000fe4000bf26270 */
[----:B-1----:R-:W-:-:S04]  /*14a90*/  @!P0 LEA R8, P4, R13, R12, 0x2 ;  /* 0x0000000c0d088211 */ /* 0x002fc800078810ff */
[----:B------:R-:W-:Y:S02]  /*14aa0*/  @!P0 LEA.HI.X R9, R13, R20, R14, 0x2, P4 ;  /* 0x000000140d098211 */ /* 0x000fe400020f140e */
[-C--:B------:R-:W-:Y:S02]  /*14ab0*/  @!P3 LEA R14, P4, R237, R12.reuse, 0x2 ;  /* 0x0000000ced0eb211 */ /* 0x080fe400078810ff */
[----:B--2---:R-:W-:Y:S01]  /*14ac0*/  @!P2 LEA R10, P5, R21, R12, 0x2 ;  /* 0x0000000c150aa211 */ /* 0x004fe200078a10ff */
        /* <DEDUP_REMOVED lines=12> */
[----:B------:R-:W-:Y:S02]  /*14b90*/  @!P1 LEA.HI.X R9, R236, R20, R13, 0x2, P5 ;  /* 0x00000014ec099211 */ /* 0x000fe400028f140d */
[----:B------:R-:W-:Y:S02]  /*14ba0*/  SHF.R.S32.HI R13, RZ, 0x1f, R235 ;  /* 0x0000001fff0d7819 */ /* 0x000fe400000114eb */
[----:B------:R-:W-:Y:S01]  /*14bb0*/  SHF.R.S32.HI R24, RZ, 0x1f, R233 ;  /* 0x0000001fff187819 */ /* 0x000fe200000114e9 */
[----:B------:R1:W-:Y:S01]  /*14bc0*/  @!P1 ST.E.64 desc[UR40][R8.64], R132 ;  /* 0x0000008408009985 */ /* 0x0003e2000c101b28 */
[C---:B--2---:R-:W-:Y:S02]  /*14bd0*/  @!P0 LEA R10, P5, R235.reuse, R12, 0x2 ;  /* 0x0000000ceb0a8211 */ /* 0x044fe400078a10ff */
[----:B------:R-:W-:Y:S02]  /*14be0*/  SHF.R.S32.HI R21, RZ, 0x1f, R232 ;  /* 0x0000001fff157819 */ /* 0x000fe400000114e8 */
[----:B------:R-:W-:-:S02]  /*14bf0*/  @!P0 LEA.HI.X R11, R235, R20, R13, 0x2, P5 ;  /* 0x00000014eb0b8211 */ /* 0x000fc400028f140d */
[C---:B---3--:R-:W-:Y:S02]  /*14c00*/  @!P4 LEA R14, P1, R234.reuse, R12, 0x2 ;  /* 0x0000000cea0ec211 */ /* 0x048fe400078210ff */
[----:B------:R-:W-:Y:S01]  /*14c10*/  SHF.R.S32.HI R13, RZ, 0x1f, R234 ;  /* 0x0000001fff0d7819 */ /* 0x000fe200000114ea */
[----:B------:R3:W-:Y:S03]  /*14c20*/  @!P0 ST.E.64 desc[UR40][R10.64], R136 ;  /* 0x000000880a008985 */ /* 0x0007e6000c101b28 */
[----:B------:R-:W-:Y:S02]  /*14c30*/  @!P4 LEA.HI.X R15, R234, R20, R13, 0x2, P1 ;  /* 0x00000014ea0fc211 */ /* 0x000fe400008f140d */
[CC--:B-1----:R-:W-:Y:S02]  /*14c40*/  @!P2 LEA R8, P5, R233.reuse, R12.reuse, 0x2 ;  /* 0x0000000ce908a211 */ /* 0x0c2fe400078a10ff */
[----:B------:R-:W-:Y:S01]  /*14c50*/  @!P3 LEA R12, P1, R232, R12, 0x2 ;  /* 0x0000000ce80cb211 */ /* 0x000fe200078210ff */
[----:B------:R3:W-:Y:S01]  /*14c60*/  @!P4 ST.E.64 desc[UR40][R14.64], R140 ;  /* 0x0000008c0e00c985 */ /* 0x0007e2000c101b28 */
[----:B------:R-:W-:-:S02]  /*14c70*/  @!P2 LEA.HI.X R9, R233, R20, R24, 0x2, P5 ;  /* 0x00000014e909a211 */ /* 0x000fc400028f1418 */
[----:B------:R-:W-:-:S03]  /*14c80*/  @!P3 LEA.HI.X R13, R232, R20, R21, 0x2, P1 ;  /* 0x00000014e80db211 */ /* 0x000fc600008f1415 */
[----:B------:R3:W-:Y:S04]  /*14c90*/  @!P2 ST.E.64 desc[UR40][R8.64], R144 ;  /* 0x000000900800a985 */ /* 0x0007e8000c101b28 */
[----:B------:R3:W-:Y:S02]  /*14ca0*/  @!P3 ST.E.64 desc[UR40][R12.64], R148 ;  /* 0x000000940c00b985 */ /* 0x0007e4000c101b28 */
.L_x_14034:
[----:B------:R-:W-:Y:S05]  /*14cb0*/  BSYNC B1 ;  /* 0x0000000000017941 */ /* 0x000fea0003800000 */
.L_x_14033:
[----:B------:R-:W-:-:S03]  /*14cc0*/  UMOV UR4, 0xffffffff ;  /* 0xffffffff00047882 */ /* 0x000fc60000000000 */
[----:B------:R-:W-:Y:S05]  /*14cd0*/  BRA.DIV UR4, `(.L_x_14035) ;  /* 0x000000b604a87947 */ /* 0x000fea000b800000 */
[----:B0-----:R-:W0:Y:S04]  /*14ce0*/  SHFL.IDX PT, R4, R4, 0x1, 0x1c1f ;  /* 0x003c1f0004047f89 */ /* 0x001e2800000e0000 */
[----:B------:R-:W4:Y:S02]  /*14cf0*/  SHFL.IDX PT, R3, R3, 0x1, 0x1c1f ;  /* 0x003c1f0003037f89 */ /* 0x000f2400000e0000 */
.L_x_14266:
[----:B------:R-:W-:-:S13]  /*14d00*/  ISETP.GE.AND P0, PT, R152, R0, PT ;  /* 0x000000009800720c */ /* 0x000fda0003f06270 */
[----:B------:R-:W-:Y:S05]  /*14d10*/  @P0 BRA `(.L_x_14031) ;  /* 0x0000001c00240947 */ /* 0x000fea0003800000 */
[----:B------:R-:W-:Y:S01]  /*14d20*/  ULDC UR4, c[0x0][0xac8] ;  /* 0x0002b20000047ab9 */ /* 0x000fe20000000800 */
[C---:B---3--:R-:W-:Y:S01]  /*14d30*/  VIADD R15, R210.reuse, 0x8 ;  /* 0x00000008d20f7836 */ /* 0x048fe20000000000 */
[C---:B------:R-:W-:Y:S01]  /*14d40*/  ISETP.GE.AND P2, PT, R210.reuse, UR4, PT ;  /* 0x00000004d2007c0c */ /* 0x040fe2000bf46270 */
[C---:B--2---:R-:W-:Y:S02]  /*14d50*/  VIADD R12, R210.reuse, 0x10 ;  /* 0x00000010d20c7836 */ /* 0x044fe40000000000 */
[C---:B-1----:R-:W-:Y:S01]  /*14d60*/  VIADD R20, R210.reuse, 0x18 ;  /* 0x00000018d2147836 */ /* 0x042fe20000000000 */
[----:B------:R-:W-:Y:S01]  /*14d70*/  ISETP.GE.AND P3, PT, R15, UR4, PT ;  /* 0x000000040f007c0c */ /* 0x000fe2000bf66270 */
[----:B------:R-:W-:Y:S01]  /*14d80*/  VIADD R21, R210, 0x8 ;  /* 0x00000008d2157836 */ /* 0x000fe20000000000 */
[----:B------:R-:W-:Y:S01]  /*14d90*/  ISETP.GE.AND P1, PT, R12, UR4, PT ;  /* 0x000000040c007c0c */ /* 0x000fe2000bf26270 */
[----:B------:R-:W-:Y:S01]  /*14da0*/  VIADD R13, R210, 0x20 ;  /* 0x00000020d20d7836 */ /* 0x000fe20000000000 */
[----:B------:R-:W-:Y:S01]  /*14db0*/  ISETP.GE.AND P0, PT, R20, UR4, PT ;  /* 0x0000000414007c0c */ /* 0x000fe2000bf06270 */
[C---:B------:R-:W-:Y:S01]  /*14dc0*/  VIADD R14, R210.reuse, 0x10 ;  /* 0x00000010d20e7836 */ /* 0x040fe20000000000 */
[----:B------:R-:W-:Y:S01]  /*14dd0*/  SHF.R.S32.HI R21, RZ, 0x1f, R21 ;  /* 0x0000001fff157819 */ /* 0x000fe20000011415 */
[----:B------:R-:W-:-:S02]  /*14de0*/  VIADD R29, R210, 0x68 ;  /* 0x00000068d21d7836 */ /* 0x000fc40000000000 */
[----:B----4-:R-:W-:Y:S01]  /*14df0*/  @!P2 IMAD.MOV.U32 R8, RZ, RZ, R3 ;  /* 0x000000ffff08a224 */ /* 0x010fe200078e0003 */
[----:B------:R-:W-:Y:S01]  /*14e00*/  SHF.R.S32.HI R14, RZ, 0x1f, R14 ;  /* 0x0000001fff0e7819 */ /* 0x000fe2000001140e */
[----:B0-----:R-:W-:Y:S02]  /*14e10*/  @!P2 IMAD.MOV.U32 R9, RZ, RZ, R4 ;  /* 0x000000ffff09a224 */ /* 0x001fe400078e0004 */
[C---:B------:R-:W-:Y:S01]  /*14e20*/  @!P3 LEA R10, P4, R15.reuse, R3, 0x2 ;  /* 0x000000030f0ab211 */ /* 0x040fe200078810ff */
[C---:B------:R-:W-:Y:S02]  /*14e30*/  VIADD R25, R210.reuse, 0x70 ;  /* 0x00000070d2197836 */ /* 0x040fe40000000000 */
[----:B------:R-:W-:Y:S01]  /*14e40*/  @!P2 IMAD.WIDE R8, R210, 0x4, R8 ;  /* 0x00000004d208a825 */ /* 0x000fe200078e0208 */
[----:B------:R-:W-:-:S03]  /*14e50*/  @!P3 LEA.HI.X R11, R15, R4, R21, 0x2, P4 ;  /* 0x000000040f0bb211 */ /* 0x000fc600020f1415 */
[C---:B------:R-:W-:Y:S01]  /*14e60*/  VIADD R15, R210.reuse, 0x28 ;  /* 0x00000028d20f7836 */ /* 0x040fe20000000000 */
        /* <DEDUP_REMOVED lines=8> */
[----:B------:R-:W-:-:S02]  /*14ef0*/  VIADD R24, R210, 0x80 ;  /* 0x00000080d2187836 */ /* 0x000fc40000000000 */
[C---:B------:R-:W-:Y:S01]  /*14f00*/  VIADD R28, R210.reuse, 0x70 ;  /* 0x00000070d21c7836 */ /* 0x040fe20000000000 */
[----:B------:R-:W-:Y:S01]  /*14f10*/  SHF.R.S32.HI R33, RZ, 0x1f, R33 ;  /* 0x0000001fff217819 */ /* 0x000fe20000011421 */
[----:B------:R-:W-:Y:S01]  /*14f20*/  VIADD R36, R210, 0x98 ;  /* 0x00000098d2247836 */ /* 0x000fe20000000000 */
[CC--:B0-----:R-:W-:Y:S02]  /*14f30*/  @!P1 LEA R8, P5, R12.reuse, R3.reuse, 0x2 ;  /* 0x000000030c089211 */ /* 0x0c1fe400078a10ff */
[----:B------:R-:W-:Y:S02]  /*14f40*/  SHF.R.S32.HI R28, RZ, 0x1f, R28 ;  /* 0x0000001fff1c7819 */ /* 0x000fe4000001141c */
[----:B------:R-:W-:Y:S01]  /*14f50*/  @!P1 LEA.HI.X R9, R12, R4, R14, 0x2, P5 ;  /* 0x000000040c099211 */ /* 0x000fe200028f140e */
[----:B------:R-:W-:Y:S01]  /*14f60*/  VIADD R12, R210, 0x30 ;  /* 0x00000030d20c7836 */ /* 0x000fe20000000000 */
[----:B-1----:R-:W-:Y:S01]  /*14f70*/  @!P0 LEA R10, P4, R20, R3, 0x2 ;  /* 0x00000003140a8211 */ /* 0x002fe200078810ff */
[----:B------:R-:W-:Y:S01]  /*14f80*/  VIADD R14, R210, 0x20 ;  /* 0x00000020d20e7836 */ /* 0x000fe20000000000 */
[----:B------:R-:W-:Y:S01]  /*14f90*/  SHF.R.S32.HI R36, RZ, 0x1f, R36 ;  /* 0x0000001fff247819 */ /* 0x000fe20000011424 */
        /* <DEDUP_REMOVED lines=10> */
[-C--:B------:R-:W-:Y:S01]  /*15040*/  @!P2 LEA.HI.X R9, R13, R4.reuse, R14, 0x2, P5 ;  /* 0x000000040d09a211 */ /* 0x080fe200028f140e */
[C---:B------:R-:W-:Y:S02]  /*15050*/  VIADD R13, R210.reuse, 0x40 ;  /* 0x00000040d20d7836 */ /* 0x040fe40000000000 */
[C---:B------:R-:W-:Y:S01]  /*15060*/  VIADD R14, R210.reuse, 0x30 ;  /* 0x00000030d20e7836 */ /* 0x040fe20000000000 */
[----:B-1----:R-:W-:Y:S01]  /*15070*/  @!P3 LEA R10, P4, R15, R3, 0x2 ;  /* 0x000000030f0ab211 */ /* 0x002fe200078810ff */
        /* <DEDUP_REMOVED lines=10> */
[-C--:B------:R-:W-:Y:S01]  /*15120*/  @!P1 LEA.HI.X R9, R12, R4.reuse, R14, 0x2, P5 ;  /* 0x000000040c099211 */ /* 0x080fe200028f140e */
[C---:B------:R-:W-:Y:S02]  /*15130*/  VIADD R12, R210.reuse, 0x50 ;  /* 0x00000050d20c7836 */ /* 0x040fe40000000000 */
[----:B------:R-:W-:Y:S01]  /*15140*/  VIADD R14, R210, 0x40 ;  /* 0x00000040d20e7836 */ /* 0x000fe20000000000 */
[----:B-1----:R-:W-:Y:S01]  /*15150*/  @!P0 LEA R10, P4, R20, R3, 0x2 ;  /* 0x00000003140a8211 */ /* 0x002fe200078810ff */
        /* <DEDUP_REMOVED lines=23> */
[----:B------:R-:W-:Y:S02]  /*152d0*/  SHF.R.S32.HI R15, RZ, 0x1f, R15 ;  /* 0x0000001fff0f7819 */ /* 0x000fe4000001140f */
[----:B0-----:R-:W-:-:S04]  /*152e0*/  @!P1 LEA R8, P5, R12, R3, 0x2 ;  /* 0x000000030c089211 */ /* 0x001fc800078a10ff */
[-C--:B------:R-:W-:Y:S02]  /*152f0*/  @!P1 LEA.HI.X R9, R12, R4.reuse, R13, 0x2, P5 ;  /* 0x000000040c099211 */ /* 0x080fe400028f140d */
[-C--:B------:R-:W-:Y:S02]  /*15300*/  @!P2 LEA R12, P5, R14, R3.reuse, 0x2 ;  /* 0x000000030e0ca211 */ /* 0x080fe400078a10ff */
[C---:B-1----:R-:W-:Y:S01]  /*15310*/  @!P0 LEA R10, P4, R20.reuse, R3, 0x2 ;  /* 0x00000003140a8211 */ /* 0x042fe200078810ff */
[----:B------:R0:W-:Y:S01]  /*15320*/  @!P1 ST.E.64 desc[UR40][R8.64], R66 ;  /* 0x0000004208009985 */ /* 0x0001e2000c101b28 */
[----:B------:R-:W-:Y:S02]  /*15330*/  ISETP.GE.AND P1, PT, R25, UR4, PT ;  /* 0x0000000419007c0c */ /* 0x000fe4000bf26270 */
[-C--:B------:R-:W-:Y:S02]  /*15340*/  @!P0 LEA.HI.X R11, R20, R4.reuse, R21, 0x2, P4 ;  /* 0x00000004140b8211 */ /* 0x080fe400020f1415 */
[----:B------:R-:W-:-:S02]  /*15350*/  @!P2 LEA.HI.X R13, R14, R4, R15, 0x2, P5 ;  /* 0x000000040e0da211 */ /* 0x000fc400028f140f */
[CC--:B------:R-:W-:Y:S01]  /*15360*/  @!P3 LEA R14, P4, R29.reuse, R3.reuse, 0x2 ;  /* 0x000000031d0eb211 */ /* 0x0c0fe200078810ff */
[----:B------:R1:W-:Y:S01]  /*15370*/  @!P0 ST.E.64 desc[UR40][R10.64], R70 ;  /* 0x000000460a008985 */ /* 0x0003e2000c101b28 */
[----:B------:R-:W-:Y:S02]  /*15380*/  ISETP.GE.AND P0, PT, R32, UR4, PT ;  /* 0x0000000420007c0c */ /* 0x000fe4000bf06270 */
[-C--:B------:R-:W-:Y:S01]  /*15390*/  @!P3 LEA.HI.X R15, R29, R4.reuse, R33, 0x2, P4 ;  /* 0x000000041d0fb211 */ /* 0x080fe200020f1421 */
[----:B------:R2:W-:Y:S01]  /*153a0*/  @!P2 ST.E.64 desc[UR40][R12.64], R74 ;  /* 0x0000004a0c00a985 */ /* 0x0005e2000c101b28 */
[----:B------:R-:W-:Y:S01]  /*153b0*/  ISETP.GE.AND P2, PT, R24, UR4, PT ;  /* 0x0000000418007c0c */ /* 0x000fe2000bf46270 */
[C---:B------:R-:W-:Y:S01]  /*153c0*/  VIADD R29, R210.reuse, 0x88 ;  /* 0x00000088d21d7836 */ /* 0x040fe20000000000 */
[CC--:B------:R-:W-:Y:S01]  /*153d0*/  @!P1 LEA R20, P5, R25.reuse, R3.reuse, 0x2 ;  /* 0x0000000319149211 */ /* 0x0c0fe200078a10ff */
[C---:B------:R-:W-:Y:S01]  /*153e0*/  VIADD R33, R210.reuse, 0x78 ;  /* 0x00000078d2217836 */ /* 0x040fe20000000000 */
[----:B------:R3:W-:Y:S02]  /*153f0*/  @!P3 ST.E.64 desc[UR40][R14.64], R78 ;  /* 0x0000004e0e00b985 */ /* 0x0007e4000c101b28 */
[----:B------:R-:W-:Y:S01]  /*15400*/  @!P1 LEA.HI.X R21, R25, R4, R28, 0x2, P5 ;  /* 0x0000000419159211 */ /* 0x000fe200028f141c */
[C---:B------:R-:W-:Y:S01]  /*15410*/  VIADD R25, R210.reuse, 0x90 ;  /* 0x00000090d2197836 */ /* 0x040fe20000000000 */
[----:B------:R-:W-:Y:S01]  /*15420*/  ISETP.GE.AND P3, PT, R29, UR4, PT ;  /* 0x000000041d007c0c */ /* 0x000fe2000bf66270 */
[----:B------:R-:W-:Y:S01]  /*15430*/  VIADD R28, R210, 0x80 ;  /* 0x00000080d21c7836 */ /* 0x000fe20000000000 */
[----:B0-----:R-:W-:Y:S01]  /*15440*/  @!P0 LEA R8, P4, R32, R3, 0x2 ;  /* 0x0000000320088211 */ /* 0x001fe200078810ff */
[----:B------:R0:W-:Y:S01]  /*15450*/  @!P1 ST.E.64 desc[UR40][R20.64], R82 ;  /* 0x0000005214009985 */ /* 0x0001e2000c101b28 */
[----:B------:R-:W-:-:S02]  /*15460*/  SHF.R.S32.HI R33, RZ, 0x1f, R33 ;  /* 0x0000001fff217819 */ /* 0x000fc40000011421 */
[----:B------:R-:W-:Y:S02]  /*15470*/  ISETP.GE.AND P1, PT, R25, UR4, PT ;  /* 0x0000000419007c0c */ /* 0x000fe4000bf26270 */
[----:B------:R-:W-:Y:S02]  /*15480*/  SHF.R.S32.HI R28, RZ, 0x1f, R28 ;  /* 0x0000001fff1c7819 */ /* 0x000fe4000001141c */
[-C--:B-1----:R-:W-:Y:S02]  /*15490*/  @!P2 LEA R10, P5, R24, R3.reuse, 0x2 ;  /* 0x00000003180aa211 */ /* 0x082fe400078a10ff */
        /* <DEDUP_REMOVED lines=12> */
[-C--:B------:R-:W-:Y:S01]  /*15560*/  @!P3 LEA.HI.X R13, R29, R4.reuse, R33, 0x2, P4 ;  /* 0x000000041d0db211 */ /* 0x080fe200020f1421 */
[C---:B------:R-:W-:Y:S01]  /*15570*/  VIADD R33, R210.reuse, 0xa8 ;  /* 0x000000a8d2217836 */ /* 0x040fe20000000000 */
[----:B------:R-:W-:Y:S01]  /*15580*/  SHF.R.S32.HI R28, RZ, 0x1f, R28 ;  /* 0x0000001fff1c7819 */ /* 0x000fe2000001141c */
[C---:B------:R-:W-:Y:S01]  /*15590*/  VIADD R29, R210.reuse, 0xb0 ;  /* 0x000000b0d21d7836 */ /* 0x040fe20000000000 */
[-C--:B---3--:R-:W-:Y:S01]  /*155a0*/  @!P1 LEA R14, P5, R25, R3.reuse, 0x2 ;  /* 0x00000003190e9211 */ /* 0x088fe200078a10ff */
[----:B------:R3:W-:Y:S01]  /*155b0*/  @!P3 ST.E.64 desc[UR40][R12.64], R94 ;  /* 0x0000005e0c00b985 */ /* 0x0007e2000c101b28 */
[----:B------:R-:W-:Y:S02]  /*155c0*/  ISETP.GE.AND P4, PT, R33, UR4, PT ;  /* 0x0000000421007c0c */ /* 0x000fe4000bf86270 */
[----:B------:R-:W-:Y:S01]  /*155d0*/  @!P1 LEA.HI.X R15, R25, R4, R28, 0x2, P5 ;  /* 0x00000004190f9211 */ /* 0x000fe200028f141c */
[C---:B------:R-:W-:Y:S01]  /*155e0*/  VIADD R28, R210.reuse, 0xa0 ;  /* 0x000000a0d21c7836 */ /* 0x040fe20000000000 */
[----:B------:R-:W-:Y:S01]  /*155f0*/  ISETP.GE.AND P3, PT, R29, UR4, PT ;  /* 0x000000041d007c0c */ /* 0x000fe2000bf66270 */
[----:B------:R-:W-:Y:S01]  /*15600*/  VIADD R25, R210, 0xb8 ;  /* 0x000000b8d2197836 */ /* 0x000fe20000000000 */
[----:B0-----:R-:W-:Y:S01]  /*15610*/  @!P0 LEA R20, P5, R32, R3, 0x2 ;  /* 0x0000000320148211 */ /* 0x001fe200078a10ff */
[----:B------:R0:W-:Y:S01]  /*15620*/  @!P1 ST.E.64 desc[UR40][R14.64], R98 ;  /* 0x000000620e009985 */ /* 0x0001e2000c101b28 */
[----:B------:R-:W-:-:S02]  /*15630*/  SHF.R.S32.HI R28, RZ, 0x1f, R28 ;  /* 0x0000001fff1c7819 */ /* 0x000fc4000001141c */
[-C--:B-1----:R-:W-:Y:S02]  /*15640*/  @!P2 LEA R8, P1, R24, R3.reuse, 0x2 ;  /* 0x000000031808a211 */ /* 0x082fe400078210ff */
[-C--:B------:R-:W-:Y:S01]  /*15650*/  @!P0 LEA.HI.X R21, R32, R4.reuse, R36, 0x2, P5 ;  /* 0x0000000420158211 */ /* 0x080fe200028f1424 */
[----:B------:R-:W-:Y:S01]  /*15660*/  VIADD R36, R210, 0xa8 ;  /* 0x000000a8d2247836 */ /* 0x000fe20000000000 */
[----:B------:R-:W-:Y:S01]  /*15670*/  @!P2 LEA.HI.X R9, R24, R4, R28, 0x2, P1 ;  /* 0x000000041809a211 */ /* 0x000fe200008f141c */
[C---:B------:R-:W-:Y:S01]  /*15680*/  VIADD R32, R210.reuse, 0xb0 ;  /* 0x000000b0d2207836 */ /* 0x040fe20000000000 */
[----:B------:R-:W-:Y:S01]  /*15690*/  ISETP.GE.AND P1, PT, R25, UR4, PT ;  /* 0x0000000419007c0c */ /* 0x000fe2000bf26270 */
[----:B------:R1:W-:Y:S01]  /*156a0*/  @!P0 ST.E.64 desc[UR40][R20.64], R102 ;  /* 0x0000006614008985 */ /* 0x0003e2000c101b28 */
[-C--:B--2---:R-:W-:Y:S01]  /*156b0*/  @!P4 LEA R10, P0, R33, R3.reuse, 0x2 ;  /* 0x00000003210ac211 */ /* 0x084fe200078010ff */
[C---:B------:R-:W-:Y:S01]  /*156c0*/  VIADD R28, R210.reuse, 0xc0 ;  /* 0x000000c0d21c7836 */ /* 0x040fe20000000000 */
[----:B------:R-:W-:Y:S01]  /*156d0*/  SHF.R.S32.HI R36, RZ, 0x1f, R36 ;  /* 0x0000001fff247819 */ /* 0x000fe20000011424 */
[----:B------:R-:W-:Y:S01]  /*156e0*/  VIADD R24, R210, 0xc8 ;  /* 0x000000c8d2187836 */ /* 0x000fe20000000000 */
[----:B------:R-:W-:Y:S01]  /*156f0*/  SHF.R.S32.HI R32, RZ, 0x1f, R32 ;  /* 0x0000001fff207819 */ /* 0x000fe20000011420 */
[----:B------:R2:W-:Y:S01]  /*15700*/  @!P2 ST.E.64 desc[UR40][R8.64], R106 ;  /* 0x0000006a0800a985 */ /* 0x0005e2000c101b28 */
[----:B---3--:R-:W-:-:S02]  /*15710*/  @!P3 LEA R12, P5, R29, R3, 0x2 ;  /* 0x000000031d0cb211 */ /* 0x008fc400078a10ff */
[-C--:B------:R-:W-:Y:S02]  /*15720*/  @!P4 LEA.HI.X R11, R33, R4.reuse, R36, 0x2, P0 ;  /* 0x00000004210bc211 */ /* 0x080fe400000f1424 */
[----:B------:R-:W-:Y:S01]  /*15730*/  @!P3 LEA.HI.X R13, R29, R4, R32, 0x2, P5 ;  /* 0x000000041d0db211 */ /* 0x000fe200028f1420 */
[----:B------:R-:W-:Y:S01]  /*15740*/  VIADD R29, R210, 0xb8 ;  /* 0x000000b8d21d7836 */ /* 0x000fe20000000000 */
[----:B------:R-:W-:Y:S01]  /*15750*/  ISETP.GE.AND P2, PT, R28, UR4, PT ;  /* 0x000000041c007c0c */ /* 0x000fe2000bf46270 */
[----:B------:R3:W-:Y:S01]  /*15760*/  @!P4 ST.E.64 desc[UR40][R10.64], R110 ;  /* 0x0000006e0a00c985 */ /* 0x0007e2000c101b28 */
[----:B------:R-:W-:Y:S02]  /*15770*/  ISETP.GE.AND P0, PT, R24, UR4, PT ;  /* 0x0000000418007c0c */ /* 0x000fe4000bf06270 */
[----:B0-----:R-:W-:Y:S01]  /*15780*/  @!P1 LEA R14, P4, R25, R3, 0x2 ;  /* 0x00000003190e9211 */ /* 0x001fe200078810ff */
[----:B------:R0:W-:Y:S01]  /*15790*/  @!P3 ST.E.64 desc[UR40][R12.64], R114 ;  /* 0x000000720c00b985 */ /* 0x0001e2000c101b28 */
[----:B------:R-:W-:-:S02]  /*157a0*/  SHF.R.S32.HI R29, RZ, 0x1f, R29 ;  /* 0x0000001fff1d7819 */ /* 0x000fc4000001141d */
[----:B------:R-:W-:Y:S02]  /*157b0*/  ISETP.GE.AND P3, PT, R237, UR4, PT ;  /* 0x00000004ed007c0c */ /* 0x000fe4000bf66270 */
[----:B------:R-:W-:Y:S01]  /*157c0*/  @!P1 LEA.HI.X R15, R25, R4, R29, 0x2, P4 ;  /* 0x00000004190f9211 */ /* 0x000fe200020f141d */
[C---:B------:R-:W-:Y:S02]  /*157d0*/  VIADD R29, R210.reuse, 0xc0 ;  /* 0x000000c0d21d7836 */ /* 0x040fe40000000000 */
[----:B------:R-:W-:Y:S01]  /*157e0*/  VIADD R25, R210, 0xc8 ;  /* 0x000000c8d2197836 */ /* 0x000fe20000000000 */
[-C--:B-1----:R-:W-:Y:S01]  /*157f0*/  @!P2 LEA R20, P5, R28, R3.reuse, 0x2 ;  /* 0x000000031c14a211 */ /* 0x082fe200078a10ff */
[----:B------:R1:W-:Y:S01]  /*15800*/  @!P1 ST.E.64 desc[UR40][R14.64], R118 ;  /* 0x000000760e009985 */ /* 0x0003e2000c101b28 */
[----:B------:R-:W-:Y:S02]  /*15810*/  SHF.R.S32.HI R29, RZ, 0x1f, R29 ;  /* 0x0000001fff1d7819 */ /* 0x000fe4000001141d */
[----:B--2---:R-:W-:-:S02]  /*15820*/  @!P0 LEA R8, P4, R24, R3, 0x2 ;  /* 0x0000000318088211 */ /* 0x004fc400078810ff */
[----:B------:R-:W-:Y:S02]  /*15830*/  SHF.R.S32.HI R25, RZ, 0x1f, R25 ;  /* 0x0000001fff197819 */ /* 0x000fe40000011419 */
[----:B------:R-:W-:Y:S02]  /*15840*/  ISETP.GE.AND P1, PT, R236, UR4, PT ;  /* 0x00000004ec007c0c */ /* 0x000fe4000bf26270 */
[-C--:B------:R-:W-:Y:S02]  /*15850*/  @!P2 LEA.HI.X R21, R28, R4.reuse, R29, 0x2, P5 ;  /* 0x000000041c15a211 */ /* 0x080fe400028f141d */
[----:B------:R-:W-:Y:S02]  /*15860*/  @!P0 LEA.HI.X R9, R24, R4, R25, 0x2, P4 ;  /* 0x0000000418098211 */ /* 0x000fe400020f1419 */
[----:B------:R-:W-:Y:S01]  /*15870*/  ISETP.GE.AND P4, PT, R235, UR4, PT ;  /* 0x00000004eb007c0c */ /* 0x000fe2000bf86270 */
[----:B------:R2:W-:Y:S01]  /*15880*/  @!P2 ST.E.64 desc[UR40][R20.64], R122 ;  /* 0x0000007a1400a985 */ /* 0x0005e2000c101b28 */
[----:B------:R-:W-:-:S02]  /*15890*/  SHF.R.S32.HI R24, RZ, 0x1f, R237 ;  /* 0x0000001fff187819 */ /* 0x000fc400000114ed */
[-C--:B---3--:R-:W-:Y:S01]  /*158a0*/  @!P3 LEA R10, P5, R237, R3.reuse, 0x2 ;  /* 0x00000003ed0ab211 */ /* 0x088fe200078a10ff */
[----:B------:R3:W-:Y:S01]  /*158b0*/  @!P0 ST.E.64 desc[UR40][R8.64], R126 ;  /* 0x0000007e08008985 */ /* 0x0007e2000c101b28 */
[----:B------:R-:W-:Y:S02]  /*158c0*/  ISETP.GE.AND P2, PT, R234, UR4, PT ;  /* 0x00000004ea007c0c */ /* 0x000fe4000bf46270 */
[----:B------:R-:W-:Y:S02]  /*158d0*/  ISETP.GE.AND P0, PT, R233, UR4, PT ;  /* 0x00000004e9007c0c */ /* 0x000fe4000bf06270 */
[----:B------:R-:W-:Y:S02]  /*158e0*/  @!P3 LEA.HI.X R11, R237, R4, R24, 0x2, P5 ;  /* 0x00000004ed0bb211 */ /* 0x000fe400028f1418 */
[----:B------:R-:W-:Y:S02]  /*158f0*/  SHF.R.S32.HI R24, RZ, 0x1f, R236 ;  /* 0x0000001fff187819 */ /* 0x000fe400000114ec */
[-C--:B0-----:R-:W-:Y:S01]  /*15900*/  @!P1 LEA R12, P5, R236, R3.reuse, 0x2 ;  /* 0x00000003ec0c9211 */ /* 0x081fe200078a10ff */
[----:B------:R3:W-:Y:S01]  /*15910*/  @!P3 ST.E.64 desc[UR40][R10.64], R130 ;  /* 0x000000820a00b985 */ /* 0x0007e2000c101b28 */
[----:B-1----:R-:W-:-:S02]  /*15920*/  @!P4 LEA R14, P3, R235, R3, 0x2 ;  /* 0x00000003eb0ec211 */ /* 0x002fc400078610ff */
[-C--:B------:R-:W-:Y:S02]  /*15930*/  @!P1 LEA.HI.X R13, R236, R4.reuse, R24, 0x2, P5 ;  /* 0x00000004ec0d9211 */ /* 0x080fe400028f1418 */
[----:B------:R-:W-:Y:S02]  /*15940*/  SHF.R.S32.HI R24, RZ, 0x1f, R235 ;  /* 0x0000001fff187819 */ /* 0x000fe400000114eb */
[----:B--2---:R-:W-:Y:S01]  /*15950*/  @!P2 LEA R20, P5, R234, R3, 0x2 ;  /* 0x00000003ea14a211 */ /* 0x004fe200078a10ff */
[----:B------:R3:W-:Y:S01]  /*15960*/  @!P1 ST.E.64 desc[UR40][R12.64], R134 ;  /* 0x000000860c009985 */ /* 0x0007e2000c101b28 */
[----:B------:R-:W-:Y:S02]  /*15970*/  SHF.R.S32.HI R29, RZ, 0x1f, R234 ;  /* 0x0000001fff1d7819 */ /* 0x000fe400000114ea */
[----:B------:R-:W-:Y:S02]  /*15980*/  @!P4 LEA.HI.X R15, R235, R4, R24, 0x2, P3 ;  /* 0x00000004eb0fc211 */ /* 0x000fe400018f1418 */
[----:B------:R-:W-:-:S02]  /*15990*/  SHF.R.S32.HI R28, RZ, 0x1f, R233 ;  /* 0x0000001fff1c7819 */ /* 0x000fc400000114e9 */
[C---:B------:R-:W-:Y:S01]  /*159a0*/  @!P0 LEA R24, P3, R233.reuse, R3, 0x2 ;  /* 0x00000003e9188211 */ /* 0x040fe200078610ff */
[----:B------:R3:W-:Y:S01]  /*159b0*/  @!P4 ST.E.64 desc[UR40][R14.64], R138 ;  /* 0x0000008a0e00c985 */ /* 0x0007e2000c101b28 */
[-C--:B------:R-:W-:Y:S02]  /*159c0*/  @!P2 LEA.HI.X R21, R234, R4.reuse, R29, 0x2, P5 ;  /* 0x00000004ea15a211 */ /* 0x080fe400028f141d */
[----:B------:R-:W-:-:S03]  /*159d0*/  @!P0 LEA.HI.X R25, R233, R4, R28, 0x2, P3 ;  /* 0x00000004e9198211 */ /* 0x000fc600018f141c */
[----:B------:R3:W-:Y:S04]  /*159e0*/  @!P2 ST.E.64 desc[UR40][R20.64], R142 ;  /* 0x0000008e1400a985 */ /* 0x0007e8000c101b28 */
[----:B------:R3:W-:Y:S01]  /*159f0*/  @!P0 ST.E.64 desc[UR40][R24.64], R146 ;  /* 0x0000009218008985 */ /* 0x0007e2000c101b28 */
[----:B------:R-:W-:-:S13]  /*15a00*/  ISETP.GE.AND P0, PT, R232, UR4, PT ;  /* 0x00000004e8007c0c */ /* 0x000fda000bf06270 */
[----:B---3--:R-:W-:Y:S05]  /*15a10*/  @P0 BRA `(.L_x_14031) ;  /* 0x0000000c00e40947 */ /* 0x008fea0003800000 */
[----:B------:R-:W-:Y:S02]  /*15a20*/  SHF.R.S32.HI R28, RZ, 0x1f, R232 ;  /* 0x0000001fff1c7819 */ /* 0x000fe400000114e8 */
[----:B------:R-:W-:-:S04]  /*15a30*/  LEA R8, P0, R232, R3, 0x2 ;  /* 0x00000003e8087211 */ /* 0x000fc800078010ff */
[----:B------:R-:W-:-:S05]  /*15a40*/  LEA.HI.X R9, R232, R4, R28, 0x2, P0 ;  /* 0x00000004e8097211 */ /* 0x000fca00000f141c */
[----:B------:R0:W-:Y:S01]  /*15a50*/  ST.E.64 desc[UR40][R8.64], R150 ;  /* 0x0000009608007985 */ /* 0x0001e2000c101b28 */
[----:B------:R-:W-:Y:S05]  /*15a60*/  BRA `(.L_x_14031) ;  /* 0x0000000c00d07947 */ /* 0x000fea0003800000 */
.L_x_14018:
        /* <DEDUP_REMOVED lines=16> */
[----:B------:R-:W0:-:S12]  /*15b70*/  S2R R0, SR_TID.X ;  /* 0x0000000000007919 */ /* 0x000e180000002100 */
        /* <DEDUP_REMOVED lines=9> */
.L_x_14036:
[----:B------:R-:W4:Y:S01]  /*15c10*/  LDL.LU R0, [R1+0x64] ;  /* 0x0000640001007983 */ /* 0x000f220000300800 */
[----:B------:R-:W-:Y:S01]  /*15c20*/  BSSY B1, `(.L_x_14037) ;  /* 0x0000036000017945 */ /* 0x000fe20003800000 */
[----:B------:R-:W-:Y:S02]  /*15c30*/  SEL R33, R224, RZ, !P0 ;  /* 0x000000ffe0217207 */ /* 0x000fe40004000000 */
[----:B-----5:R-:W-:Y:S02]  /*15c40*/  SHF.R.S32.HI R28, RZ, 0x1f, R3 ;  /* 0x0000001fff1c7819 */ /* 0x020fe40000011403 */
[----:B----4-:R-:W-:Y:S01]  /*15c50*/  SEL R30, R0, RZ, !P0 ;  /* 0x000000ff001e7207 */ /* 0x010fe20004000000 */
[----:B------:R-:W-:Y:S06]  /*15c60*/  @P3 BRA `(.L_x_14038) ;  /* 0x0000000000c43947 */ /* 0x000fec0003800000 */
[----:B------:R-:W0:Y:S01]  /*15c70*/  S2R R35, SR_TID.X ;  /* 0x0000000000237919 */ /* 0x000e220000002100 */
[----:B------:R-:W1:Y:S02]  /*15c80*/  LDC R37, c[0x0][0xbe8] ;  /* 0x0002fa00ff257b82 */ /* 0x000e640000000800 */
[----:B-1----:R-:W-:Y:S01]  /*15c90*/  IMAD R0, R26, R37, RZ ;  /* 0x000000251a007224 */ /* 0x002fe200078e02ff */
[----:B0-----:R-:W-:-:S04]  /*15ca0*/  IADD3 R35, R206, -0x80, R35 ;  /* 0xffffff80ce237810 */ /* 0x001fc80007ffe023 */
[----:B------:R-:W-:-:S13]  /*15cb0*/  ISETP.GE.AND P0, PT, R35, R0, PT ;  /* 0x000000002300720c */ /* 0x000fda0003f06270 */
[----:B------:R-:W-:Y:S05]  /*15cc0*/  @P0 BRA `(.L_x_14038) ;  /* 0x0000000000ac0947 */ /* 0x000fea0003800000 */
[----:B---3--:R-:W-:Y:S01]  /*15cd0*/  IMAD.MOV.U32 R4, RZ, RZ, 0x9b8 ;  /* 0x000009b8ff047424 */ /* 0x008fe200078e00ff */
[----:B------:R-:W-:Y:S01]  /*15ce0*/  ISETP.GT.AND P0, PT, R223, 0x1, PT ;  /* 0x00000001df00780c */ /* 0x000fe20003f04270 */
[----:B------:R-:W0:Y:S01]  /*15cf0*/  LDC.64 R8, c[0x0][0xba8] ;  /* 0x0002ea00ff087b82 */ /* 0x000e220000000a00 */
[----:B------:R-:W-:Y:S01]  /*15d00*/  ISETP.NE.AND P1, PT, R37, 0x1, PT ;  /* 0x000000012500780c */ /* 0x000fe20003f25270 */
[----:B------:R-:W-:Y:S01]  /*15d10*/  IMAD.MOV.U32 R27, RZ, RZ, R35 ;  /* 0x000000ffff1b7224 */ /* 0x000fe200078e0023 */
[----:B------:R-:W-:-:S05]  /*15d20*/  SEL R4, R4, 0x978, P0 ;  /* 0x0000097804047807 */ /* 0x000fca0000000000 */
[----:B------:R-:W1:Y:S08]  /*15d30*/  LDC.64 R20, c[0x0][R4+0x220] ;  /* 0x0000880004147b82 */ /* 0x000e700000000a00 */
[----:B------:R-:W3:Y:S08]  /*15d40*/  LDC.64 R24, c[0x0][R4+0x218] ;  /* 0x0000860004187b82 */ /* 0x000ef00000000a00 */
[----:B------:R-:W4:Y:S08]  /*15d50*/  LDC.64 R12, c[0x0][R4+0x228] ;  /* 0x00008a00040c7b82 */ /* 0x000f300000000a00 */
[----:B------:R-:W5:Y:S08]  /*15d60*/  @P1 LDC R0, c[0x0][0xbec] ;  /* 0x0002fb00ff001b82 */ /* 0x000f700000000800 */
[----:B------:R-:W2:Y:S08]  /*15d70*/  LDC.64 R10, c[0x0][R4+0x210] ;  /* 0x00008400040a7b82 */ /* 0x000eb00000000a00 */
[----:B------:R-:W4:Y:S01]  /*15d80*/  @P1 LDC R31, c[0x0][0xbf0] ;  /* 0x0002fc00ff1f1b82 */ /* 0x000f220000000800 */
[----:B-----5:R-:W-:-:S07]  /*15d90*/  @P1 IMAD.HI.U32 R0, R35, R0, RZ ;  /* 0x0000000023001227 */ /* 0x020fce00078e00ff */
[----:B0-----:R-:W0:Y:S01]  /*15da0*/  @!P0 LDC R8, c[0x0][0xb50] ;  /* 0x0002d400ff088b82 */ /* 0x001e220000000800 */
[-C--:B-1----:R-:W-:Y:S02]  /*15db0*/  IMAD R21, R21, R33.reuse, RZ ;  /* 0x0000002115157224 */ /* 0x082fe400078e02ff */
[----:B------:R-:W-:-:S05]  /*15dc0*/  IMAD.WIDE.U32 R14, R20, R33, RZ ;  /* 0x00000021140e7225 */ /* 0x000fca00078e00ff */
[----:B------:R-:W1:Y:S01]  /*15dd0*/  @!P0 LDC R9, c[0x0][0xb54] ;  /* 0x0002d500ff098b82 */ /* 0x000e620000000800 */
[-C--:B---3--:R-:W-:Y:S02]  /*15de0*/  IMAD R29, R25, R222.reuse, RZ ;  /* 0x000000de191d7224 */ /* 0x088fe400078e02ff */
[----:B------:R-:W-:Y:S01]  /*15df0*/  IMAD.WIDE.U32 R24, R24, R222, RZ ;  /* 0x000000de18187225 */ /* 0x000fe200078e00ff */
[----:B----4-:R-:W-:-:S03]  /*15e00*/  @P1 SHF.R.U32.HI R27, RZ, R31, R0 ;  /* 0x0000001fff1b1219 */ /* 0x010fc60000011600 */
        /* <DEDUP_REMOVED lines=12> */
[----:B------:R-:W-:Y:S02]  /*15ed0*/  SHF.R.S32.HI R27, RZ, 0x1f, R27 ;  /* 0x0000001fff1b7819 */ /* 0x000fe4000001141b */
[----:B------:R-:W-:Y:S02]  /*15ee0*/  SHF.R.S32.HI R21, RZ, 0x1f, R15 ;  /* 0x0000001fff157819 */ /* 0x000fe4000001140f */
[----:B------:R-:W-:Y:S01]  /*15ef0*/  IADD3.X R13, R27, R0, R25, P0, P1 ;  /* 0x000000001b0d7210 */ /* 0x000fe200007e2419 */
[----:B--2---:R-:W-:-:S04]  /*15f00*/  IMAD R0, R11, R15, RZ ;  /* 0x0000000f0b007224 */ /* 0x004fc800078e02ff */
[C---:B------:R-:W-:Y:S02]  /*15f10*/  IMAD R21, R10.reuse, R21, R0 ;  /* 0x000000150a157224 */ /* 0x040fe400078e0200 */
[----:B------:R-:W-:-:S04]  /*15f20*/  IMAD.WIDE.U32 R10, R10, R15, R12 ;  /* 0x0000000f0a0a7225 */ /* 0x000fc800078e000c */
[----:B------:R-:W-:Y:S01]  /*15f30*/  IMAD.IADD R0, R11, 0x1, R21 ;  /* 0x000000010b007824 */ /* 0x000fe200078e0215 */
[----:B0-----:R-:W-:Y:S01]  /*15f40*/  LEA R8, P0, R10, R8, 0x2 ;  /* 0x000000080a087211 */ /* 0x001fe200078010ff */
[----:B------:R-:W-:-:S03]  /*15f50*/  IMAD.MOV.U32 R11, RZ, RZ, -0x800000 ;  /* 0xff800000ff0b7424 */ /* 0x000fc600078e00ff */
[----:B-1----:R-:W-:-:S05]  /*15f60*/  LEA.HI.X R9, R10, R9, R0, 0x2, P0 ;  /* 0x000000090a097211 */ /* 0x002fca00000f1400 */
[----:B------:R0:W-:Y:S04]  /*15f70*/  STG.E desc[UR40][R8.64], R11 ;  /* 0x0000000b08007986 */ /* 0x0001e8000c101928 */
.L_x_14038:
[----:B------:R-:W-:Y:S05]  /*15f80*/  BSYNC B1 ;  /* 0x0000000000017941 */ /* 0x000fea0003800000 */
.L_x_14037:
[----:B------:R-:W-:Y:S05]  /*15f90*/  @P2 BRA `(.L_x_14031) ;  /* 0x0000000800842947 */ /* 0x000fea0003800000 */
[----:B------:R-:W1:Y:S01]  /*15fa0*/  LDC R21, c[0x0][0xbe8] ;  /* 0x0002fa00ff157b82 */ /* 0x000e620000000800 */
        /* <DEDUP_REMOVED lines=13> */
[----:B-1----:R-:W-:-:S03]  /*16080*/  ISETP.NE.AND P0, PT, R21, 0x1, PT ;  /* 0x000000011500780c */ /* 0x002fc60003f05270 */
[----:B------:R-:W-:Y:S02]  /*16090*/  IMAD.IADD R13, R206, 0x1, R3 ;  /* 0x00000001ce0d7824 */ /* 0x000fe400078e0203 */
[----:B------:R-:W-:Y:S01]  /*160a0*/  IMAD R9, R222, UR5, R9 ;  /* 0x00000005de097c24 */ /* 0x000fe2000f8e0209 */
[----:B------:R-:W-:Y:S01]  /*160b0*/  ULDC.64 UR4, c[0x0][0xaf0] ;  /* 0x0002bc0000047ab9 */ /* 0x000fe20000000a00 */
[----:B------:R-:W-:Y:S02]  /*160c0*/  IMAD.MOV.U32 R3, RZ, RZ, R13 ;  /* 0x000000ffff037224 */ /* 0x000fe400078e000d */
[----:B------:R-:W-:-:S04]  /*160d0*/  IMAD.WIDE.U32 R8, R33, UR4, R8 ;  /* 0x0000000421087c25 */ /* 0x000fc8000f8e0008 */
[----:B---3--:R-:W0:Y:S08]  /*160e0*/  @P0 LDC R4, c[0x0][0xbec] ;  /* 0x0002fb00ff040b82 */ /* 0x008e300000000800 */
[----:B------:R-:W1:Y:S01]  /*160f0*/  @P0 LDC R15, c[0x0][0xbf0] ;  /* 0x0002fc00ff0f0b82 */ /* 0x000e620000000800 */
[----:B0-----:R-:W-:-:S04]  /*16100*/  @P0 IMAD.HI.U32 R0, R13, R4, RZ ;  /* 0x000000040d000227 */ /* 0x001fc800078e00ff */
[----:B------:R-:W-:Y:S01]  /*16110*/  IMAD R4, R30, UR4, RZ ;  /* 0x000000041e047c24 */ /* 0x000fe2000f8e02ff */
[----:B-1----:R-:W-:-:S03]  /*16120*/  @P0 SHF.R.U32.HI R3, RZ, R15, R0 ;  /* 0x0000000fff030219 */ /* 0x002fc60000011600 */
        /* <DEDUP_REMOVED lines=20> */
[----:B------:R-:W-:-:S05]  /*16270*/  VIADD R9, R205, 0xc0 ;  /* 0x000000c0cd097836 */ /* 0x000fca0000000000 */
[----:B------:R-:W-:Y:S01]  /*16280*/  SHF.R.S32.HI R10, RZ, 0x1f, R9 ;  /* 0x0000001fff0a7819 */ /* 0x000fe20000011409 */
[----:B------:R-:W-:Y:S06]  /*16290*/  BRA.DIV UR4, `(.L_x_14039) ;  /* 0x000000a204847947 */ /* 0x000fec000b800000 */
[----:B------:R0:W1:Y:S04]  /*162a0*/  SHFL.IDX PT, R0, R4, RZ, 0x181f ;  /* 0x00181fff04007589 */ /* 0x00006800000e0000 */
[----:B------:R0:W3:Y:S02]  /*162b0*/  SHFL.IDX PT, R14, R3, RZ, 0x181f ;  /* 0x00181fff030e7589 */ /* 0x0000e400000e0000 */
.L_x_14269:
        /* <DEDUP_REMOVED lines=12> */
[-C--:B---3--:R-:W-:Y:S02]  /*16380*/  @!P3 LEA R12, P5, R205, R14.reuse, 0x1 ;  /* 0x0000000ecd0cb211 */ /* 0x088fe400078a08ff */
[----:B------:R-:W-:Y:S02]  /*16390*/  @!P2 LEA R24, P4, R217, R14, 0x1 ;  /* 0x0000000ed918a211 */ /* 0x000fe400078808ff */
[----:B-1----:R-:W-:Y:S02]  /*163a0*/  @!P3 LEA.HI.X R13, R205, R0, R8, 0x1, P5 ;  /* 0x00000000cd0db211 */ /* 0x002fe400028f0c08 */
        /* <DEDUP_REMOVED lines=10> */
.L_x_14041:
[----:B------:R-:W-:Y:S05]  /*16450*/  BSYNC B1 ;  /* 0x0000000000017941 */ /* 0x000fea0003800000 */
.L_x_14040:
[----:B------:R-:W-:-:S03]  /*16460*/  UMOV UR4, 0xffffffff ;  /* 0xffffffff00047882 */ /* 0x000fc60000000000 */
[----:B------:R-:W-:Y:S05]  /*16470*/  BRA.DIV UR4, `(.L_x_14042) ;  /* 0x000000a204407947 */ /* 0x000fea000b800000 */
[----:B-1----:R1:W0:Y:S04]  /*16480*/  SHFL.IDX PT, R0, R4, 0x1, 0x181f ;  /* 0x00381f0004007f89 */ /* 0x00222800000e0000 */
[----:B---34-:R1:W3:Y:S02]  /*16490*/  SHFL.IDX PT, R14, R3, 0x1, 0x181f ;  /* 0x00381f00030e7f89 */ /* 0x0182e400000e0000 */
.L_x_14273:
        /* <DEDUP_REMOVED lines=13> */
[----:B0-----:R-:W-:Y:S02]  /*16570*/  @!P3 LEA.HI.X R13, R205, R0, R11, 0x1, P5 ;  /* 0x00000000cd0db211 */ /* 0x001fe400028f0c0b */
        /* <DEDUP_REMOVED lines=10> */
.L_x_14044:
[----:B------:R-:W-:Y:S05]  /*16620*/  BSYNC B1 ;  /* 0x0000000000017941 */ /* 0x000fea0003800000 */
.L_x_14043:
[----:B------:R-:W-:-:S03]  /*16630*/  UMOV UR4, 0xffffffff ;  /* 0xffffffff00047882 */ /* 0x000fc60000000000 */
[----:B------:R-:W-:Y:S05]  /*16640*/  BRA.DIV UR4, `(.L_x_14045) ;  /* 0x000000a204147947 */ /* 0x000fea000b800000 */
[----:B0-----:R0:W0:Y:S04]  /*16650*/  SHFL.IDX PT, R0, R4, 0x2, 0x181f ;  /* 0x00581f0004007f89 */ /* 0x00102800000e0000 */
[----:B---34-:R3:W4:Y:S02]  /*16660*/  SHFL.IDX PT, R14, R3, 0x2, 0x181f ;  /* 0x00581f00030e7f89 */ /* 0x01872400000e0000 */
.L_x_14277:
        /* <DEDUP_REMOVED lines=24> */
.L_x_14047:
[----:B------:R-:W-:Y:S05]  /*167f0*/  BSYNC B1 ;  /* 0x0000000000017941 */ /* 0x000fea0003800000 */
.L_x_14046:
[----:B------:R-:W-:-:S03]  /*16800*/  UMOV UR4, 0xffffffff ;  /* 0xffffffff00047882 */ /* 0x000fc60000000000 */
[----:B------:R-:W-:Y:S05]  /*16810*/  BRA.DIV UR4, `(.L_x_14048) ;  /* 0x0000009e04e87947 */ /* 0x000fea000b800000 */
[----:B0-----:R0:W0:Y:S04]  /*16820*/  SHFL.IDX PT, R0, R4, 0x3, 0x181f ;  /* 0x00781f0004007f89 */ /* 0x00102800000e0000 */
[----:B----4-:R4:W0:Y:S02]  /*16830*/  SHFL.IDX PT, R14, R3, 0x3, 0x181f ;  /* 0x00781f00030e7f89 */ /* 0x01082400000e0000 */
.L_x_14281:
[----:B-1-34-:R-:W-:-:S05]  /*16840*/  VIADD R3, R206, 0x60 ;  /* 0x00000060ce037836 */ /* 0x01afca0000000000 */
[----:B------:R-:W-:-:S13]  /*16850*/  ISETP.GE.AND P0, PT, R3, R21, PT ;  /* 0x000000150300720c */ /* 0x000fda0003f06270 */
[----:B------:R-:W-:Y:S05]  /*16860*/  @P0 BRA `(.L_x_14031) ;  /* 0x0000000000500947 */ /* 0x000fea0003800000 */
[----:B------:R-:W-:Y:S01]  /*16870*/  ULDC UR4, c[0x0][0xac8] ;  /* 0x0002b20000047ab9 */ /* 0x000fe20000000800 */
[----:B0-----:R-:W-:Y:S02]  /*16880*/  SHF.R.S32.HI R4, RZ, 0x1f, R205 ;  /* 0x0000001fff047819 */ /* 0x001fe400000114cd */
[----:B------:R-:W-:Y:S02]  /*16890*/  ISETP.GE.AND P3, PT, R205, UR4, PT ;  /* 0x00000004cd007c0c */ /* 0x000fe4000bf66270 */
[----:B------:R-:W-:Y:S02]  /*168a0*/  ISETP.GE.AND P2, PT, R217, UR4, PT ;  /* 0x00000004d9007c0c */ /* 0x000fe4000bf46270 */
[----:B------:R-:W-:Y:S02]  /*168b0*/  ISETP.GE.AND P1, PT, R216, UR4, PT ;  /* 0x00000004d8007c0c */ /* 0x000fe4000bf26270 */
[----:B------:R-:W-:Y:S02]  /*168c0*/  ISETP.GE.AND P0, PT, R9, UR4, PT ;  /* 0x0000000409007c0c */ /* 0x000fe4000bf06270 */
[----:B------:R-:W-:-:S05]  /*168d0*/  SHF.R.S32.HI R8, RZ, 0x1f, R217 ;  /* 0x0000001fff087819 */ /* 0x000fca00000114d9 */
[-C--:B------:R-:W-:Y:S02]  /*168e0*/  @!P3 LEA R12, P5, R205, R14.reuse, 0x1 ;  /* 0x0000000ecd0cb211 */ /* 0x080fe400078a08ff */
[----:B------:R-:W-:Y:S02]  /*168f0*/  @!P2 LEA R20, P4, R217, R14, 0x1 ;  /* 0x0000000ed914a211 */ /* 0x000fe400078808ff */
[----:B------:R-:W-:Y:S02]  /*16900*/  @!P3 LEA.HI.X R13, R205, R0, R4, 0x1, P5 ;  /* 0x00000000cd0db211 */ /* 0x000fe400028f0c04 */
        /* <DEDUP_REMOVED lines=10> */
.L_x_14031:
[----:B------:R-:W-:Y:S05]  /*169b0*/  BSYNC B0 ;  /* 0x0000000000007941 */ /* 0x000fea0003800000 */
.L_x_14017:
[----:B------:R-:W-:Y:S02]  /*169c0*/  ULDC UR4, c[0x0][0xc3c] ;  /* 0x00030f0000047ab9 */ /* 0x000fe40000000800 */
[----:B---3--:R-:W-:-:S13]  /*169d0*/  ISETP.GE.AND P0, PT, R7, UR4, PT ;  /* 0x0000000407007c0c */ /* 0x008fda000bf06270 */
[----:B------:R-:W-:Y:S05]  /*169e0*/  @!P0 BRA `(.L_x_14049) ;  /* 0xfffffea800808947 */ /* 0x000fea000383ffff */
[----:B------:R-:W-:Y:S05]  /*169f0*/  BRA `(.L_x_13889) ;  /* 0x0000008400b07947 */ /* 0x000fea0003800000 */
.L_x_13887:
        /* <DEDUP_REMOVED lines=18> */
.L_x_14050:
        /* <DEDUP_REMOVED lines=43> */
.L_x_14054:
        /* <DEDUP_REMOVED lines=39> */
.L_x_14052:
        /* <DEDUP_REMOVED lines=12> */
.L_x_14055:
        /* <DEDUP_REMOVED lines=63> */
.L_x_14056:
        /* <DEDUP_REMOVED lines=61> */
.L_x_14057:
[----:B01----:R-:W-:-:S05]  /*178c0*/  LOP3.LUT R3, RZ, R2, RZ, 0x33, !PT ;  /* 0x00000002ff037212 */ /* 0x003fca00078e33ff */
[----:B------:R-:W-:-:S05]  /*178d0*/  IMAD.IADD R2, R4, 0x1, R3 ;  /* 0x0000000104027824 */ /* 0x000fca00078e0203 */
[----:B------:R1:W-:Y:S01]  /*178e0*/  STL [R1+0x4], R2 ;  /* 0x0000040201007387 */ /* 0x0003e20000100800 */
[----:B------:R-:W-:Y:S05]  /*178f0*/  BRA `(.L_x_14058) ;  /* 0x0000000000107947 */ /* 0x000fea0003800000 */
.L_x_14053:
[----:B------:R-:W-:Y:S01]  /*17900*/  IMAD.U32 R2, RZ, RZ, UR6 ;  /* 0x00000006ff027e24 */ /* 0x000fe2000f8e00ff */
[----:B------:R0:W-:Y:S04]  /*17910*/  STL [R1+0x4], RZ ;  /* 0x000004ff01007387 */ /* 0x0001e80000100800 */
[----:B------:R0:W-:Y:S04]  /*17920*/  STL [R1+0x8], RZ ;  /* 0x000008ff01007387 */ /* 0x0001e80000100800 */
[----:B------:R0:W-:Y:S02]  /*17930*/  STL [R1], R2 ;  /* 0x0000000201007387 */ /* 0x0001e40000100800 */
.L_x_14058:
        /* <DEDUP_REMOVED lines=10> */
.L_x_14051:
        /* <DEDUP_REMOVED lines=32> */
.L_x_14203:
        /* <DEDUP_REMOVED lines=65> */
.L_x_14060:
        /* <DEDUP_REMOVED lines=17> */
.L_x_14061:
[----:B------:R-:W-:Y:S05]  /*18100*/  @!P0 BRA `(.L_x_14062) ;  /* 0x00000000000c8947 */ /* 0x000fea0003800000 */
[----:B------:R-:W2:Y:S04]  /*18110*/  LDG.E R9, desc[UR40][R6.64] ;  /* 0x0000002806097981 */ /* 0x000ea8000c1e1900 */
[----:B------:R-:W2:Y:S02]  /*18120*/  LDG.E R6, desc[UR40][R6.64+0x4] ;  /* 0x0000042806067981 */ /* 0x000ea4000c1e1900 */
[----:B--2---:R-:W-:-:S07]  /*18130*/  IMAD.IADD R9, R6, 0x1, -R9 ;  /* 0x0000000106097824 */ /* 0x004fce00078e0a09 */
.L_x_14062:
[----:B------:R-:W2:Y:S01]  /*18140*/  LDL R7, [R1+0x4] ;  /* 0x0000040001077983 */ /* 0x000ea20000100800 */
[----:B-1----:R-:W1:Y:S03]  /*18150*/  LDC R3, c[0x0][0x448] ;  /* 0x00011200ff037b82 */ /* 0x002e660000000800 */
[----:B------:R-:W3:Y:S04]  /*18160*/  @P1 LDG.E R2, desc[UR40][R4.64] ;  /* 0x0000002804021981 */ /* 0x000ee8000c1e1900 */
[----:B------:R4:W3:Y:S01]  /*18170*/  @P1 LDG.E R4, desc[UR40][R4.64+0x4] ;  /* 0x0000042804041981 */ /* 0x0008e2000c1e1900 */
[----:B------:R-:W-:Y:S01]  /*18180*/  LOP3.LUT R12, R10, 0xff, RZ, 0xc0, !PT ;  /* 0x000000ff0a0c7812 */ /* 0x000fe200078ec0ff */
[----:B------:R-:W-:Y:S01]  /*18190*/  BSSY B0, `(.L_x_14063) ;  /* 0x0000037000007945 */ /* 0x000fe20003800000 */
[----:B------:R-:W-:-:S03]  /*181a0*/  SHF.R.U32.HI R10, RZ, 0x10, R10 ;  /* 0x00000010ff0a7819 */ /* 0x000fc6000001160a */
[----:B------:R0:W-:Y:S01]  /*181b0*/  STL [R1+0x60], R12 ;  /* 0x0000600c01007387 */ /* 0x0001e20000100800 */
[----:B-1----:R-:W-:-:S13]  /*181c0*/  ISETP.NE.AND P0, PT, R3, 0x1, PT ;  /* 0x000000010300780c */ /* 0x002fda0003f05270 */
[----:B----4-:R-:W1:Y:S08]  /*181d0*/  @P0 LDC R5, c[0x0][0x44c] ;  /* 0x00011300ff050b82 */ /* 0x010e700000000800 */
[----:B------:R-:W4:Y:S01]  /*181e0*/  @P0 LDC R6, c[0x0][0x450] ;  /* 0x00011400ff060b82 */ /* 0x000f220000000800 */
[----:B--2---:R-:W-:Y:S02]  /*181f0*/  IMAD.SHL.U32 R3, R7, 0x80, RZ ;  /* 0x0000008007037824 */ /* 0x004fe400078e00ff */
[----:B-----5:R-:W-:-:S02]  /*18200*/  IMAD.IADD R7, R9, 0x1, -R8 ;  /* 0x0000000109077824 */ /* 0x020fc400078e0a08 */
[----:B------:R-:W-:Y:S02]  /*18210*/  VIADD R3, R3, 0x7f ;  /* 0x0000007f03037836 */ /* 0x000fe40000000000 */
[----:B---3--:R-:W-:Y:S02]  /*18220*/  @P1 IMAD.IADD R11, R4, 0x1, -R2 ;  /* 0x00000001040b1824 */ /* 0x008fe400078e0a02 */
[----:B-1----:R-:W-:-:S05]  /*18230*/  @P0 IMAD.HI.U32 R2, R3, R5, RZ ;  /* 0x0000000503020227 */ /* 0x002fca00078e00ff */
[----:B----4-:R-:W-:Y:S01]  /*18240*/  @P0 SHF.R.U32.HI R3, RZ, R6, R2 ;  /* 0x00000006ff030219 */ /* 0x010fe20000011602 */
[----:B------:R-:W-:-:S04]  /*18250*/  IMAD.IADD R2, R7, 0x1, R11 ;  /* 0x0000000107027824 */ /* 0x000fc800078e020b */
[C---:B------:R-:W-:Y:S01]  /*18260*/  VIADD R4, R2.reuse, 0x5f ;  /* 0x0000005f02047836 */ /* 0x040fe20000000000 */
[----:B------:R-:W-:-:S03]  /*18270*/  IADD3 R21, R2, 0x60, -R14 ;  /* 0x0000006002157810 */ /* 0x000fc60007ffe80e */
[----:B------:R-:W-:-:S04]  /*18280*/  IMAD.HI R2, R4, 0x2aaaaaab, RZ ;  /* 0x2aaaaaab04027827 */ /* 0x000fc800078e02ff */
[----:B------:R-:W-:Y:S01]  /*18290*/  IMAD.IADD R3, R21, 0x1, R3 ;  /* 0x0000000115037824 */ /* 0x000fe200078e0203 */
[----:B------:R-:W-:Y:S01]  /*182a0*/  SHF.R.U32.HI R20, RZ, 0x1f, R2 ;  /* 0x0000001fff147819 */ /* 0x000fe20000011602 */
[----:B------:R-:W-:Y:S02]  /*182b0*/  IMAD.MOV.U32 R4, RZ, RZ, RZ ;  /* 0x000000ffff047224 */ /* 0x000fe400078e00ff */
[----:B------:R-:W-:Y:S01]  /*182c0*/  IMAD.HI R3, R3, 0x2aaaaaab, RZ ;  /* 0x2aaaaaab03037827 */ /* 0x000fe200078e02ff */
[----:B------:R-:W-:-:S04]  /*182d0*/  LEA.HI.SX32 R20, R2, R20, 0x1c ;  /* 0x0000001402147211 */ /* 0x000fc800078fe2ff */
[----:B------:R-:W-:-:S04]  /*182e0*/  SHF.R.U32.HI R6, RZ, 0x1f, R3 ;  /* 0x0000001fff067819 */ /* 0x000fc80000011603 */
[----:B------:R-:W-:-:S04]  /*182f0*/  LEA.HI.SX32 R6, R3, R6, 0x1c ;  /* 0x0000000603067211 */ /* 0x000fc800078fe2ff */
        /* <DEDUP_REMOVED lines=32> */
.L_x_14064:
[----:B------:R-:W-:Y:S05]  /*18500*/  BSYNC B0 ;  /* 0x0000000000007941 */ /* 0x000fea0003800000 */
.L_x_14063:
        /* <DEDUP_REMOVED lines=25> */
.L_x_14284:
[----:B-1----:R-:W-:Y:S02]  /*186a0*/  ISETP.NE.AND P0, PT, R14, RZ, PT ;  /* 0x000000ff0e00720c */ /* 0x002fe40003f05270 */
[----:B------:R-:W-:-:S11]  /*186b0*/  PLOP3.LUT P6, PT, PT, PT, PT, 0x8, 0x0 ;  /* 0x000000000000781c */ /* 0x000fd60003fce170 */
[----:B------:R-:W-:Y:S05]  /*186c0*/  @P0 BRA `(.L_x_14068) ;  /* 0x00000000000c0947 */ /* 0x000fea0003800000 */
[----:B------:R-:W-:-:S03]  /*186d0*/  UMOV UR4, 0xffffffff ;  /* 0xffffffff00047882 */ /* 0x000fc60000000000 */
[----:B------:R-:W-:Y:S05]  /*186e0*/  BRA.DIV UR4, `(.L_x_14069) ;  /* 0x0000008204b07947 */ /* 0x000fea000b800000 */
[----:B------:R-:W-:-:S13]  /*186f0*/  ELECT P6, URZ, PT ;  /* 0x00000000003f782f */ /* 0x000fda00038c0000 */
.L_x_14068:
        /* <DEDUP_REMOVED lines=9> */
.L_x_14287:
[----:B------:R-:W-:Y:S05]  /*18790*/  BSYNC B1 ;  /* 0x0000000000017941 */ /* 0x000fea0003800000 */
.L_x_14070:
        /* <DEDUP_REMOVED lines=12> */
.L_x_14288:
[----:B------:R-:W-:Y:S05]  /*18860*/  BSYNC B2 ;  /* 0x0000000000027941 */ /* 0x000fea0003800000 */
.L_x_14074:
        /* <DEDUP_REMOVED lines=9> */
.L_x_14077:
[----:B------:R-:W-:Y:S05]  /*18900*/  BSYNC B2 ;  /* 0x0000000000027941 */ /* 0x000fea0003800000 */
.L_x_14076:
        /* <DEDUP_REMOVED lines=13> */
.L_x_14078:
        /* <DEDUP_REMOVED lines=13> */
.L_x_14289:
[----:B------:R-:W-:Y:S05]  /*18ab0*/  BSYNC B2 ;  /* 0x0000000000027941 */ /* 0x000fea0003800000 */
.L_x_14079:
        /* <DEDUP_REMOVED lines=11> */
.L_x_14082:
[----:B------:R-:W-:Y:S05]  /*18b70*/  BSYNC B2 ;  /* 0x0000000000027941 */ /* 0x000fea0003800000 */
.L_x_14081:
        /* <DEDUP_REMOVED lines=10> */
.L_x_14083:
        /* <DEDUP_REMOVED lines=15> */
.L_x_14084:
        /* <DEDUP_REMOVED lines=15> */
.L_x_14085:
        /* <DEDUP_REMOVED lines=15> */
.L_x_14086:
        /* <DEDUP_REMOVED lines=10> */
.L_x_14073:
[----:B------:R-:W-:Y:S05]  /*18f90*/  BSYNC B1 ;  /* 0x0000000000017941 */ /* 0x000fea0003800000 */
.L_x_14072:
        /* <DEDUP_REMOVED lines=13> */
.L_x_14102:
        /* <DEDUP_REMOVED lines=13> */
.L_x_14290:
[----:B------:R-:W-:Y:S05]  /*19140*/  BSYNC B2 ;  /* 0x0000000000027941 */ /* 0x000fea0003800000 */
.L_x_14089:
        /* <DEDUP_REMOVED lines=9> */
.L_x_14092:
[----:B------:R-:W-:Y:S05]  /*191e0*/  BSYNC B2 ;  /* 0x0000000000027941 */ /* 0x000fea0003800000 */
.L_x_14091:
        /* <DEDUP_REMOVED lines=12> */
.L_x_14093:
        /* <DEDUP_REMOVED lines=13> */
.L_x_14291:
[----:B------:R-:W-:Y:S05]  /*19380*/  BSYNC B2 ;  /* 0x0000000000027941 */ /* 0x000fea0003800000 */
.L_x_14094:
        /* <DEDUP_REMOVED lines=11> */
.L_x_14097:
[----:B------:R-:W-:Y:S05]  /*19440*/  BSYNC B2 ;  /* 0x0000000000027941 */ /* 0x000fea0003800000 */
.L_x_14096:
        /* <DEDUP_REMOVED lines=10> */
.L_x_14098:
        /* <DEDUP_REMOVED lines=15> */
.L_x_14099:
        /* <DEDUP_REMOVED lines=15> */
.L_x_14100:
        /* <DEDUP_REMOVED lines=15> */
.L_x_14101:
        /* <DEDUP_REMOVED lines=10> */
.L_x_14088:
[----:B------:R-:W-:Y:S05]  /*19860*/  BSYNC B1 ;  /* 0x0000000000017941 */ /* 0x000fea0003800000 */
.L_x_14087:
        /* <DEDUP_REMOVED lines=12> */
.L_x_14066:
[----:B------:R-:W-:Y:S05]  /*19930*/  BSYNC B0 ;  /* 0x0000000000007941 */ /* 0x000fea0003800000 */
.L_x_14065:
        /* <DEDUP_REMOVED lines=13> */
[----:B------:R-:W-:-:S04]  /*19a10*/  IMAD.IADD R0, R21, 0x1, R0 ;  /* 0x0000000115007824 */ /* 0x000fc800078e0200 */
[----:B------:R-:W-:-:S05]  /*19a20*/  IMAD.HI R0, R0, 0x2aaaaaab, RZ ;  /* 0x2aaaaaab00007827 */ /* 0x000fca00078e02ff */
[----:B------:R-:W-:-:S04]  /*19a30*/  SHF.R.U32.HI R2, RZ, 0x1f, R0 ;  /* 0x0000001fff027819 */ /* 0x000fc80000011600 */
[----:B------:R-:W-:-:S04]  /*19a40*/  LEA.HI.SX32 R0, R0, R2, 0x1c ;  /* 0x0000000200007211 */ /* 0x000fc800078fe2ff */
        /* <DEDUP_REMOVED lines=32> */
.L_x_14104:
[----:B------:R-:W-:Y:S05]  /*19c50*/  BSYNC B0 ;  /* 0x0000000000007941 */ /* 0x000fea0003800000 */
.L_x_14103:
        /* <DEDUP_REMOVED lines=27> */
.L_x_14106:
        /* <DEDUP_REMOVED lines=20> */
.L_x_14109:
[----:B------:R-:W-:Y:S05]  /*19f50*/  BSYNC B6 ;  /* 0x0000000000067941 */ /* 0x000fea0003800000 */
.L_x_14108:
        /* <DEDUP_REMOVED lines=20> */
.L_x_14112:
        /* <DEDUP_REMOVED lines=16> */
.L_x_14111:
[----:B------:R-:W-:Y:S05]  /*1a1a0*/  BSYNC B6 ;  /* 0x0000000000067941 */ /* 0x000fea0003800000 */
.L_x_14110:
        /* <DEDUP_REMOVED lines=24> */
.L_x_14294:
        /* <DEDUP_REMOVED lines=9> */
.L_x_14297:
        /* <DEDUP_REMOVED lines=24> */
.L_x_14116:
[----:B------:R-:W2:Y:S04]  /*1a540*/  LDL R0, [R1+0x10] ;  /* 0x0000100001007983 */ /* 0x000ea80000100800 */
[----:B-1----:R-:W3:Y:S01]  /*1a550*/  LDL R2, [R1+0x18] ;  /* 0x0000180001027983 */ /* 0x002ee20000100800 */
[----:B--2---:R-:W-:Y:S01]  /*1a560*/  IMAD R0, R0, 0x8, R18 ;  /* 0x0000000800007824 */ /* 0x004fe200078e0212 */
[----:B---3--:R-:W-:-:S04]  /*1a570*/  SHF.L.U32 R2, R2, 0x1f, RZ ;  /* 0x0000001f02027819 */ /* 0x008fc800000006ff */
[----:B------:R-:W1:Y:S02]  /*1a580*/  SYNCS.PHASECHK.TRANS64.TRYWAIT P0, [R0+URZ+0x22840], R2 ;  /* 0x02284002000075a7 */ /* 0x000e64000800017f */
[----:B-1----:R-:W-:Y:S05]  /*1a590*/  @!P0 BRA `(.L_x_14117) ;  /* 0x0000006400dc8947 */ /* 0x002fea0003800000 */
.L_x_14298:
        /* <DEDUP_REMOVED lines=11> */
.L_x_14118:
[----:B0-----:R-:W2:Y:S04]  /*1a650*/  LDL R4, [R1+0x10] ;  /* 0x0000100001047983 */ /* 0x001ea80000100800 */
[----:B------:R-:W3:Y:S04]  /*1a660*/  LDL R3, [R1+0x30] ;  /* 0x0000300001037983 */ /* 0x000ee80000100800 */
[----:B-1----:R-:W4:Y:S01]  /*1a670*/  LDL R2, [R1+0x24] ;  /* 0x0000240001027983 */ /* 0x002f220000100800 */
        /* <DEDUP_REMOVED lines=11> */
[----:B--2---:R-:W-:Y:S01]  /*1a730*/  IMAD R0, R4, 0x3000, R18 ;  /* 0x0000300004007824 */ /* 0x004fe200078e0212 */
[----:B---3--:R-:W-:-:S04]  /*1a740*/  R2UR UR11, R3 ;  /* 0x00000000030b72ca */ /* 0x008fc800000e0000 */
[----:B------:R-:W-:Y:S02]  /*1a750*/  R2UR UR8, R0 ;  /* 0x00000000000872ca */ /* 0x000fe400000e0000 */
[----:B----4-:R-:W-:-:S11]  /*1a760*/  R2UR UR4, R2 ;  /* 0x00000000020472ca */ /* 0x010fd600000e0000 */
[----:B------:R-:W-:Y:S02]  /*1a770*/  UIADD3 UR8, UR8, 0x1c400, URZ ;  /* 0x0001c40008087890 */ /* 0x000fe4000fffe03f */
[----:B------:R-:W-:-:S03]  /*1a780*/  UIMAD UR11, UR11, 0x60, UR4 ;  /* 0x000000600b0b78a4 */ /* 0x000fc6000f8e0204 */
[----:B------:R-:W-:-:S06]  /*1a790*/  UMOV UR4, 0x0 ;  /* 0x0000000000047882 */ /* 0x000fcc0000000000 */
[----:B------:R1:W-:Y:S02]  /*1a7a0*/  UTMALDG.4D [UR8], [UR6], desc[UR4] ;  /* 0x00000408060075b4 */ /* 0x0003e40008019000 */
[----:B-1----:R-:W-:Y:S01]  /*1a7b0*/  NOP ;  /* 0x0000000000007918 */ /* 0x002fe20000000000 */
.L_x_14114:
        /* <DEDUP_REMOVED lines=40> */
.L_x_14120:
[----:B------:R-:W-:Y:S05]  /*1aa40*/  BSYNC B6 ;  /* 0x0000000000067941 */ /* 0x000fea0003800000 */
.L_x_14119:
        /* <DEDUP_REMOVED lines=125> */
.L_x_14315:
        /* <DEDUP_REMOVED lines=10> */
.L_x_14122:
        /* <DEDUP_REMOVED lines=18> */
.L_x_14316:
[----:B------:R-:W-:Y:S05]  /*1b3e0*/  BSYNC B0 ;  /* 0x0000000000007941 */ /* 0x000fea0003800000 */
.L_x_14123:
        /* <DEDUP_REMOVED lines=13> */
.L_x_14317:
[----:B------:R-:W-:Y:S05]  /*1b4c0*/  BSYNC B1 ;  /* 0x0000000000017941 */ /* 0x000fea0003800000 */
.L_x_14127:
        /* <DEDUP_REMOVED lines=9> */
.L_x_14130:
[----:B------:R-:W-:Y:S05]  /*1b560*/  BSYNC B1 ;  /* 0x0000000000017941 */ /* 0x000fea0003800000 */
.L_x_14129:
        /* <DEDUP_REMOVED lines=13> */
.L_x_14131:
        /* <DEDUP_REMOVED lines=15> */
.L_x_14132:
        /* <DEDUP_REMOVED lines=15> */
.L_x_14133:
        /* <DEDUP_REMOVED lines=15> */
.L_x_14134:
        /* <DEDUP_REMOVED lines=10> */
.L_x_14126:
[----:B------:R-:W-:Y:S05]  /*1b9b0*/  BSYNC B0 ;  /* 0x0000000000007941 */ /* 0x000fea0003800000 */
.L_x_14125:
        /* <DEDUP_REMOVED lines=55> */
.L_x_14141:
        /* <DEDUP_REMOVED lines=8> */
.L_x_14318:
[----:B------:R-:W-:Y:S05]  /*1bdb0*/  BSYNC B3 ;  /* 0x0000000000037941 */ /* 0x000fea0003800000 */
.L_x_14142:
        /* <DEDUP_REMOVED lines=9> */
.L_x_14145:
[----:B------:R-:W-:Y:S05]  /*1be50*/  BSYNC B3 ;  /* 0x0000000000037941 */ /* 0x000fea0003800000 */
.L_x_14144:
        /* <DEDUP_REMOVED lines=13> */
.L_x_14146:
        /* <DEDUP_REMOVED lines=13> */
.L_x_14319:
[----:B------:R-:W-:Y:S05]  /*1c000*/  BSYNC B3 ;  /* 0x0000000000037941 */ /* 0x000fea0003800000 */
.L_x_14147:
        /* <DEDUP_REMOVED lines=11> */
.L_x_14150:
[----:B------:R-:W-:Y:S05]  /*1c0c0*/  BSYNC B3 ;  /* 0x0000000000037941 */ /* 0x000fea0003800000 */
.L_x_14149:
        /* <DEDUP_REMOVED lines=10> */
.L_x_14151:
        /* <DEDUP_REMOVED lines=15> */
.L_x_14152:
        /* <DEDUP_REMOVED lines=15> */
.L_x_14153:
        /* <DEDUP_REMOVED lines=15> */
.L_x_14154:
        /* <DEDUP_REMOVED lines=10> */
.L_x_14140:
[----:B------:R-:W-:Y:S05]  /*1c4e0*/  BSYNC B1 ;  /* 0x0000000000017941 */ /* 0x000fea0003800000 */
.L_x_14139:
[----:B------:R-:W2:Y:S02]  /*1c4f0*/  LDL.LU R5, [R1+0x40] ;  /* 0x0000400001057983 */ /* 0x000ea40000300800 */
[----:B--2---:R-:W-:-:S07]  /*1c500*/  VIADD R0, R5, 0xfffffffd ;  /* 0xfffffffd05007836 */ /* 0x004fce0000000000 */
.L_x_14138:
[----:B------:R-:W-:Y:S05]  /*1c510*/  BSYNC B2 ;  /* 0x0000000000027941 */ /* 0x000fea0003800000 */
.L_x_14137:
[----:B------:R-:W-:Y:S01]  /*1c520*/  VIADD R8, R8, 0xfffffffe ;  /* 0xfffffffe08087836 */ /* 0x000fe20000000000 */
[----:B------:R-:W-:-:S04]  /*1c530*/  LOP3.LUT R4, RZ, R4, RZ, 0x33, !PT ;  /* 0x00000004ff047212 */ /* 0x000fc800078e33ff */
[----:B------:R-:W-:-:S13]  /*1c540*/  ISETP.NE.AND P0, PT, R8, R4, PT ;  /* 0x000000040800720c */ /* 0x000fda0003f05270 */
[----:B------:R-:W-:Y:S05]  /*1c550*/  @!P0 BRA `(.L_x_14136) ;  /* 0x0000001400008947 */ /* 0x000fea0003800000 */
.L_x_14187:
        /* <DEDUP_REMOVED lines=35> */
.L_x_14157:
        /* <DEDUP_REMOVED lines=8> */
.L_x_14320:
[----:B------:R-:W-:Y:S05]  /*1c810*/  BSYNC B2 ;  /* 0x0000000000027941 */ /* 0x000fea0003800000 */
.L_x_14158:
        /* <DEDUP_REMOVED lines=9> */
.L_x_14161:
[----:B------:R-:W-:Y:S05]  /*1c8b0*/  BSYNC B2 ;  /* 0x0000000000027941 */ /* 0x000fea0003800000 */
.L_x_14160:
        /* <DEDUP_REMOVED lines=12> */
.L_x_14162:
        /* <DEDUP_REMOVED lines=13> */
.L_x_14321:
[----:B------:R-:W-:Y:S05]  /*1ca50*/  BSYNC B2 ;  /* 0x0000000000027941 */ /* 0x000fea0003800000 */
.L_x_14163:
        /* <DEDUP_REMOVED lines=11> */
.L_x_14166:
[----:B------:R-:W-:Y:S05]  /*1cb10*/  BSYNC B2 ;  /* 0x0000000000027941 */ /* 0x000fea0003800000 */
.L_x_14165:
        /* <DEDUP_REMOVED lines=9> */
.L_x_14167:
        /* <DEDUP_REMOVED lines=15> */
.L_x_14168:
        /* <DEDUP_REMOVED lines=15> */
.L_x_14169:
        /* <DEDUP_REMOVED lines=15> */
.L_x_14170:
        /* <DEDUP_REMOVED lines=10> */
.L_x_14156:
[----:B------:R-:W-:Y:S05]  /*1cf20*/  BSYNC B1 ;  /* 0x0000000000017941 */ /* 0x000fea0003800000 */
.L_x_14155:
        /* <DEDUP_REMOVED lines=35> */
.L_x_14173:
        /* <DEDUP_REMOVED lines=8> */
.L_x_14322:
[----:B------:R-:W-:Y:S05]  /*1d1e0*/  BSYNC B2 ;  /* 0x0000000000027941 */ /* 0x000fea0003800000 */
.L_x_14174:
        /* <DEDUP_REMOVED lines=9> */
.L_x_14177:
[----:B------:R-:W-:Y:S05]  /*1d280*/  BSYNC B2 ;  /* 0x0000000000027941 */ /* 0x000fea0003800000 */
.L_x_14176:
        /* <DEDUP_REMOVED lines=13> */
.L_x_14178:
        /* <DEDUP_REMOVED lines=13> */
.L_x_14323:
[----:B------:R-:W-:Y:S05]  /*1d430*/  BSYNC B2 ;  /* 0x0000000000027941 */ /* 0x000fea0003800000 */
.L_x_14179:
        /* <DEDUP_REMOVED lines=11> */
.L_x_14182:
[----:B------:R-:W-:Y:S05]  /*1d4f0*/  BSYNC B2 ;  /* 0x0000000000027941 */ /* 0x000fea0003800000 */
.L_x_14181:
        /* <DEDUP_REMOVED lines=10> */
.L_x_14183:
        /* <DEDUP_REMOVED lines=15> */
.L_x_14184:
        /* <DEDUP_REMOVED lines=15> */
.L_x_14185:
        /* <DEDUP_REMOVED lines=15> */
.L_x_14186:
        /* <DEDUP_REMOVED lines=10> */
.L_x_14172:
[----:B------:R-:W-:Y:S05]  /*1d910*/  BSYNC B1 ;  /* 0x0000000000017941 */ /* 0x000fea0003800000 */
.L_x_14171:
[----:B------:R-:W2:Y:S01]  /*1d920*/  LDL R5, [R1+0x28] ;  /* 0x0000280001057983 */ /* 0x000ea20000100800 */
[----:B------:R-:W-:Y:S01]  /*1d930*/  VIADD R0, R0, 0xfffffffe ;  /* 0xfffffffe00007836 */ /* 0x000fe20000000000 */
[----:B--2---:R-:W-:-:S13]  /*1d940*/  ISETP.GT.AND P0, PT, R6, R5, PT ;  /* 0x000000050600720c */ /* 0x004fda0003f04270 */
[----:B------:R-:W-:Y:S05]  /*1d950*/  @P0 BRA `(.L_x_14187) ;  /* 0xffffffec00000947 */ /* 0x000fea000383ffff */
.L_x_14136:
[----:B------:R-:W-:Y:S05]  /*1d960*/  BSYNC B0 ;  /* 0x0000000000007941 */ /* 0x000fea0003800000 */
.L_x_14135:
        /* <DEDUP_REMOVED lines=25> */
.L_x_14189:
[----:B------:R-:W-:Y:S05]  /*1db00*/  BSYNC B0 ;  /* 0x0000000000007941 */ /* 0x000fea0003800000 */
.L_x_14188:
[----:B------:R-:W-:-:S05]  /*1db10*/  SEL R0, R0, RZ, P0 ;  /* 0x000000ff00007207 */ /* 0x000fca0000000000 */
[----:B------:R3:W-:Y:S02]  /*1db20*/  STL [R1+0x10], R0 ;  /* 0x0000100001007387 */ /* 0x0007e40000100800 */
.L_x_14107:
[----:B------:R-:W-:Y:S05]  /*1db30*/  BSYNC B7 ;  /* 0x0000000000077941 */ /* 0x000fea0003800000 */
.L_x_14105:
        /* <DEDUP_REMOVED lines=13> */
.L_x_14190:
        /* <DEDUP_REMOVED lines=46> */
.L_x_14333:
[----:B------:R-:W-:Y:S02]  /*1def0*/  ULDC UR4, c[0x0][0xc38] ;  /* 0x00030e0000047ab9 */ /* 0x000fe40000000800 */
[----:B------:R-:W-:-:S04]  /*1df00*/  IMAD.U32 R2, RZ, RZ, UR4 ;  /* 0x00000004ff027e24 */ /* 0x000fc8000f8e00ff */
[----:B-1----:R-:W-:-:S04]  /*1df10*/  IMAD R9, R9, R2, RZ ;  /* 0x0000000209097224 */ /* 0x002fc800078e02ff */
[----:B------:R-:W-:-:S05]  /*1df20*/  IMAD.IADD R0, R0, 0x1, R9 ;  /* 0x0000000100007824 */ /* 0x000fca00078e0209 */
[----:B------:R-:W-:-:S13]  /*1df30*/  ISETP.GT.AND P6, PT, R0, R5, PT ;  /* 0x000000050000720c */ /* 0x000fda0003fc4270 */
[----:B------:R-:W-:Y:S05]  /*1df40*/  @P6 BRA `(.L_x_14193) ;  /* 0x0000000000ac6947 */ /* 0x000fea0003800000 */
.L_x_14196:
        /* <DEDUP_REMOVED lines=37> */
.L_x_14341:
[----:B------:R-:W-:Y:S02]  /*1e1a0*/  ULDC UR4, c[0x0][0xc38] ;  /* 0x00030e0000047ab9 */ /* 0x000fe40000000800 */
[----:B------:R-:W-:-:S04]  /*1e1b0*/  IMAD.U32 R2, RZ, RZ, UR4 ;  /* 0x00000004ff027e24 */ /* 0x000fc8000f8e00ff */
[----:B-1----:R-:W-:-:S04]  /*1e1c0*/  IMAD R9, R9, R2, RZ ;  /* 0x0000000209097224 */ /* 0x002fc800078e02ff */
[----:B------:R-:W-:-:S05]  /*1e1d0*/  IMAD.IADD R0, R9, 0x1, R0 ;  /* 0x0000000109007824 */ /* 0x000fca00078e0200 */
[----:B------:R-:W-:-:S13]  /*1e1e0*/  ISETP.GT.AND P6, PT, R0, R5, PT ;  /* 0x000000050000720c */ /* 0x000fda0003fc4270 */
[----:B------:R-:W-:Y:S05]  /*1e1f0*/  @!P6 BRA `(.L_x_14196) ;  /* 0xfffffffc0054e947 */ /* 0x000fea000383ffff */
.L_x_14193:
        /* <DEDUP_REMOVED lines=12> */
.L_x_14346:
[----:B------:R-:W-:-:S13]  /*1e2c0*/  ISETP.NE.AND P0, PT, R0, RZ, PT ;  /* 0x000000ff0000720c */ /* 0x000fda0003f05270 */
[----:B------:R-:W-:Y:S05]  /*1e2d0*/  @!P0 BRA `(.L_x_14198) ;  /* 0x0000000000108947 */ /* 0x000fea0003800000 */
[----:B------:R-:W-:Y:S01]  /*1e2e0*/  UMOV UR4, 0xffffffff ;  /* 0xffffffff00047882 */ /* 0x000fe20000000000 */
[----:B-1----:R-:W-:Y:S02]  /*1e2f0*/  VIADD R3, R3, 0xffffffff ;  /* 0xffffffff03037836 */ /* 0x002fe40000000000 */
[----:B------:R-:W-:Y:S05]  /*1e300*/  BRA.DIV UR4, `(.L_x_14199) ;  /* 0x0000004204707947 */ /* 0x000fea000b800000 */
[----:B------:R2:W3:Y:S02]  /*1e310*/  SHFL.IDX PT, R8, R7, R3, 0x1f ;  /* 0x00001f0307087589 */ /* 0x0004e400000e0000 */
.L_x_14198:
[----:B------:R-:W-:Y:S01]  /*1e320*/  ISETP.NE.AND P0, PT, R6, 0x1, PT ;  /* 0x000000010600780c */ /* 0x000fe20003f05270 */
[----:B---3--:R-:W-:-:S05]  /*1e330*/  IMAD R0, R8, R2, R9 ;  /* 0x0000000208007224 */ /* 0x008fca00078e0209 */
[----:B------:R3:W-:Y:S02]  /*1e340*/  STL [R1], R0 ;  /* 0x0000000001007387 */ /* 0x0007e40000100800 */
[----:B---3--:R-:W-:-:S05]  /*1e350*/  IMAD.IADD R0, R5, 0x1, -R0 ;  /* 0x0000000105007824 */ /* 0x008fca00078e0a00 */
[----:B------:R-:W-:Y:S05]  /*1e360*/  @!P0 BRA `(.L_x_14200) ;  /* 0x0000000000e48947 */ /* 0x000fea0003800000 */
[----:B------:R-:W-:-:S04]  /*1e370*/  IABS R5, R4 ;  /* 0x0000000400057213 */ /* 0x000fc80000000000 */
[----:B0-2---:R-:W0:Y:S08]  /*1e380*/  I2F.RP R7, R5 ;  /* 0x0000000500077306 */ /* 0x005e300000209400 */
        /* <DEDUP_REMOVED lines=55> */
.L_x_14200:
[----:B-12---:R-:W2:Y:S01]  /*1e700*/  LDL R3, [R1+0xc] ;  /* 0x00000c0001037983 */ /* 0x006ea20000100800 */
        /* <DEDUP_REMOVED lines=62> */
.L_x_14201:
[----:B------:R-:W-:-:S05]  /*1eaf0*/  LOP3.LUT R3, RZ, R0, RZ, 0x33, !PT ;  /* 0x00000000ff037212 */ /* 0x000fca00078e33ff */
[----:B------:R-:W-:-:S05]  /*1eb00*/  IMAD.IADD R0, R4, 0x1, R3 ;  /* 0x0000000104007824 */ /* 0x000fca00078e0203 */
[----:B------:R2:W-:Y:S01]  /*1eb10*/  STL [R1+0x4], R0 ;  /* 0x0000040001007387 */ /* 0x0005e20000100800 */
[----:B------:R-:W-:Y:S05]  /*1eb20*/  BRA `(.L_x_14202) ;  /* 0x0000000000287947 */ /* 0x000fea0003800000 */
.L_x_14194:
        /* <DEDUP_REMOVED lines=10> */
.L_x_14202:
        /* <DEDUP_REMOVED lines=16> */
.L_x_14191:
[----:B---34-:R-:W3:Y:S01]  /*1ecd0*/  LDL R0, [R1+0xc] ;  /* 0x00000c0001007983 */ /* 0x018ee20000100800 */
[----:B------:R-:W-:Y:S02]  /*1ece0*/  ULDC UR4, c[0x0][0xc3c] ;  /* 0x00030f0000047ab9 */ /* 0x000fe40000000800 */
[----:B---3--:R-:W-:-:S13]  /*1ecf0*/  ISETP.GE.AND P0, PT, R0, UR4, PT ;  /* 0x0000000400007c0c */ /* 0x008fda000bf06270 */
[----:B------:R-:W-:Y:S05]  /*1ed00*/  @!P0 BRA `(.L_x_14203) ;  /* 0xffffff8c00b48947 */ /* 0x000fea000383ffff */
[----:B------:R-:W-:Y:S05]  /*1ed10*/  BSYNC B8 ;  /* 0x0000000000087941 */ /* 0x000fea0003800000 */
.L_x_14059:
        /* <DEDUP_REMOVED lines=12> */
.L_x_14349:
[----:B------:R-:W-:Y:S05]  /*1ede0*/  BSYNC B0 ;  /* 0x0000000000007941 */ /* 0x000fea0003800000 */
.L_x_14204:
[----:B------:R-:W-:-:S03]  /*1edf0*/  UMOV UR4, 0xffffffff ;  /* 0xffffffff00047882 */ /* 0x000fc60000000000 */
[----:B------:R-:W-:Y:S05]  /*1ee00*/  BRA.DIV UR4, `(.L_x_14206) ;  /* 0x0000003604f07947 */ /* 0x000fea000b800000 */
[----:B------:R-:W1:Y:S02]  /*1ee10*/  S2R R2, SR_TID.X ;  /* 0x0000000000027919 */ /* 0x000e640000002100 */
[----:B-1----:R-:W-:-:S04]  /*1ee20*/  SHF.R.U32.HI R2, RZ, 0x5, R2 ;  /* 0x00000005ff027819 */ /* 0x002fc80000011602 */
[----:B------:R-:W-:-:S05]  /*1ee30*/  LOP3.LUT R2, R2, 0x3, RZ, 0xc0, !PT ;  /* 0x0000000302027812 */ /* 0x000fca00078ec0ff */
[----:B------:R1:W2:Y:S02]  /*1ee40*/  SHFL.IDX PT, R14, R2, RZ, 0x1f ;  /* 0x00001fff020e7589 */ /* 0x0002a400000e0000 */
.L_x_14352:
[----:B--2---:R-:W-:-:S13]  /*1ee50*/  ISETP.NE.AND P0, PT, R14, RZ, PT ;  /* 0x000000ff0e00720c */ /* 0x004fda0003f05270 */
[----:B------:R-:W-:Y:S05]  /*1ee60*/  @P0 BRA `(.L_x_13889) ;  /* 0x0000000000940947 */ /* 0x000fea0003800000 */
[----:B------:R-:W-:-:S03]  /*1ee70*/  UMOV UR4, 0xffffffff ;  /* 0xffffffff00047882 */ /* 0x000fc60000000000 */
[----:B------:R-:W-:Y:S05]  /*1ee80*/  BRA.DIV UR4, `(.L_x_14207) ;  /* 0x0000003a04047947 */ /* 0x000fea000b800000 */
[----:B------:R-:W-:-:S13]  /*1ee90*/  ELECT P6, URZ, PT ;  /* 0x00000000003f782f */ /* 0x000fda00038c0000 */
.L_x_14355:
[----:B------:R-:W-:Y:S05]  /*1eea0*/  @!P6 BRA `(.L_x_13889) ;  /* 0x000000000084e947 */ /* 0x000fea0003800000 */
[----:B------:R-:W-:-:S06]  /*1eeb0*/  ULOP3.LUT UR4, UR36, 0x2, URZ, 0xfc, !UPT ;  /* 0x0000000224047892 */ /* 0x000fcc000f8efc3f */
[----:B-1----:R-:W-:-:S05]  /*1eec0*/  IMAD.U32 R2, RZ, RZ, UR4 ;  /* 0x00000004ff027e24 */ /* 0x002fca000f8e00ff */
[----:B------:R-:W-:-:S13]  /*1eed0*/  ISETP.NE.AND P2, PT, R2, 0x3, PT ;  /* 0x000000030200780c */ /* 0x000fda0003f45270 */
[----:B------:R-:W-:Y:S05]  /*1eee0*/  @!P2 BRA `(.L_x_14208) ;  /* 0x000000000004a947 */ /* 0x000fea0003800000 */
[----:B------:R-:W-:Y:S01]  /*1eef0*/  BPT.TRAP 0x1 ;  /* 0x000000040000795c */ /* 0x000fe20000300000 */
.L_x_14208:
        /* <DEDUP_REMOVED lines=14> */
.L_x_14356:
[----:B------:R-:W1:Y:S02]  /*1efe0*/  SYNCS.PHASECHK.TRANS64.TRYWAIT P0, [R7+URZ], R2 ;  /* 0x00000002070075a7 */ /* 0x000e64000800017f */
[----:B-1----:R-:W-:Y:S05]  /*1eff0*/  @!P0 BRA `(.L_x_14210) ;  /* 0x0000003400dc8947 */ /* 0x002fea0003800000 */
.L_x_14357:
[----:B------:R-:W-:Y:S05]  /*1f000*/  @!P2 BRA `(.L_x_14211) ;  /* 0x000000000004a947 */ /* 0x000fea0003800000 */
[----:B------:R-:W-:Y:S01]  /*1f010*/  BPT.TRAP 0x1 ;  /* 0x000000040000795c */ /* 0x000fe20000300000 */
.L_x_14211:
[----:B------:R-:W2:Y:S01]  /*1f020*/  LDL.LU R4, [R1+0x10] ;  /* 0x0000100001047983 */ /* 0x000ea20000300800 */
[----:B------:R-:W-:-:S04]  /*1f030*/  VIADD R0, R0, 0x22860 ;  /* 0x0002286000007836 */ /* 0x000fc80000000000 */
[----:B--2---:R-:W-:-:S04]  /*1f040*/  IMAD R4, R4, 0x8, R0 ;  /* 0x0000000804047824 */ /* 0x004fc800078e0200 */
[----:B------:R-:W2:Y:S02]  /*1f050*/  SYNCS.PHASECHK.TRANS64.TRYWAIT P0, [R4+URZ], R5 ;  /* 0x00000005040075a7 */ /* 0x000ea4000800017f */
[----:B--2---:R-:W-:Y:S05]  /*1f060*/  @!P0 BRA `(.L_x_14212) ;  /* 0x0000003400d48947 */ /* 0x004fea0003800000 */
.L_x_14358:
[----:B------:R-:W-:-:S07]  /*1f070*/  IMAD R3, R3, 0x8, R0 ;  /* 0x0000000803037824 */ /* 0x000fce00078e0200 */
.L_x_14213:
[----:B---3--:R3:W4:Y:S02]  /*1f080*/  SYNCS.PHASECHK.TRANS64.TRYWAIT P0, [R3+URZ], R2 ;  /* 0x00000002030075a7 */ /* 0x008724000800017f */
[----:B----4-:R-:W-:Y:S05]  /*1f090*/  @!P0 NANOSLEEP.SYNCS 0x989680 ;  /* 0x009896800000895d */ /* 0x010fea0003900000 */
[----:B------:R-:W4:Y:S02]  /*1f0a0*/  @!P0 SYNCS.PHASECHK.TRANS64 P0, [R3+URZ], R2 ;  /* 0x00000002030085a7 */ /* 0x000f24000800007f */
[----:B----4-:R-:W-:Y:S05]  /*1f0b0*/  @!P0 BRA `(.L_x_14213) ;  /* 0xfffffffc00f08947 */ /* 0x010fea000383ffff */
.L_x_13889:
[----:B------:R-:W-:Y:S05]  /*1f0c0*/  BSYNC B9 ;  /* 0x0000000000097941 */ /* 0x000fea0003800000 */
.L_x_13886:
[----:B------:R-:W-:Y:S05]  /*1f0d0*/  EXIT ;  /* 0x000000000000794d */ /* 0x000fea0003800000 */
.L_x_13909:
[----:B0-----:R0:W1:Y:S02]  /*1f0e0*/  SYNCS.PHASECHK.TRANS64.TRYWAIT P6, [R96+URZ+0x22890], R107 ;  /* 0x0228906b600075a7 */ /* 0x00106400080c017f */
[----:B-1----:R-:W-:Y:S05]  /*1f0f0*/  @!P6 NANOSLEEP.SYNCS 0x989680 ;  /* 0x009896800000e95d */ /* 0x002fea0003900000 */
[----:B------:R-:W1:Y:S02]  /*1f100*/  @!P6 SYNCS.PHASECHK.TRANS64 P6, [R96+URZ+0x22890], R107 ;  /* 0x0228906b6000e5a7 */ /* 0x000e6400080c007f */
[----:B-1----:R-:W-:Y:S05]  /*1f110*/  @!P6 BRA `(.L_x_13909) ;  /* 0xfffffffc00f0e947 */ /* 0x002fea000383ffff */
[----:B------:R-:W-:Y:S05]  /*1f120*/  BRA `(.L_x_14214) ;  /* 0xfffffe4000747947 */ /* 0x000fea000383ffff */
.L_x_13927:
[----:B0-----:R0:W1:Y:S02]  /*1f130*/  SYNCS.PHASECHK.TRANS64.TRYWAIT P5, [R96+URZ+0x22890], R107 ;  /* 0x0228906b600075a7 */ /* 0x00106400080a017f */
[----:B-1----:R-:W-:Y:S05]  /*1f140*/  @!P5 NANOSLEEP.SYNCS 0x989680 ;  /* 0x009896800000d95d */ /* 0x002fea0003900000 */
[----:B------:R-:W1:Y:S02]  /*1f150*/  @!P5 SYNCS.PHASECHK.TRANS64 P5, [R96+URZ+0x22890], R107 ;  /* 0x0228906b6000d5a7 */ /* 0x000e6400080a007f */
[----:B-1----:R-:W-:Y:S05]  /*1f160*/  @!P5 BRA `(.L_x_13927) ;  /* 0xfffffffc00f0d947 */ /* 0x002fea000383ffff */
[----:B------:R-:W-:Y:S05]  /*1f170*/  BRA `(.L_x_14215) ;  /* 0xfffffe5400147947 */ /* 0x000fea000383ffff */
.L_x_13936:
[----:B0-----:R0:W1:Y:S02]  /*1f180*/  SYNCS.PHASECHK.TRANS64.TRYWAIT P4, [R96+URZ+0x22890], R107 ;  /* 0x0228906b600075a7 */ /* 0x001064000808017f */
[----:B-1----:R-:W-:Y:S05]  /*1f190*/  @!P4 NANOSLEEP.SYNCS 0x989680 ;  /* 0x009896800000c95d */ /* 0x002fea0003900000 */
[----:B------:R-:W1:Y:S02]  /*1f1a0*/  @!P4 SYNCS.PHASECHK.TRANS64 P4, [R96+URZ+0x22890], R107 ;  /* 0x0228906b6000c5a7 */ /* 0x000e64000808007f */
[----:B-1----:R-:W-:Y:S05]  /*1f1b0*/  @!P4 BRA `(.L_x_13936) ;  /* 0xfffffffc00f0c947 */ /* 0x002fea000383ffff */
[----:B------:R-:W-:Y:S05]  /*1f1c0*/  BRA `(.L_x_14216) ;  /* 0xfffffe64003c7947 */ /* 0x000fea000383ffff */
.L_x_13942:
[----:B-1----:R1:W2:Y:S02]  /*1f1d0*/  SYNCS.PHASECHK.TRANS64.TRYWAIT P3, [R96+URZ+0x228b0], R107 ;  /* 0x0228b06b600075a7 */ /* 0x0022a4000806017f */
[----:B--2---:R-:W-:Y:S05]  /*1f1e0*/  @!P3 NANOSLEEP.SYNCS 0x989680 ;  /* 0x009896800000b95d */ /* 0x004fea0003900000 */
[----:B------:R-:W2:Y:S02]  /*1f1f0*/  @!P3 SYNCS.PHASECHK.TRANS64 P3, [R96+URZ+0x228b0], R107 ;  /* 0x0228b06b6000b5a7 */ /* 0x000ea4000806007f */
[----:B--2---:R-:W-:Y:S05]  /*1f200*/  @!P3 BRA `(.L_x_13942) ;  /* 0xfffffffc00f0b947 */ /* 0x004fea000383ffff */
[----:B------:R-:W-:Y:S05]  /*1f210*/  BRA `(.L_x_14217) ;  /* 0xfffffe6400cc7947 */ /* 0x000fea000383ffff */
.L_x_13952:
[----:B------:R-:W-:Y:S01]  /*1f220*/  BSSY B0, `(.L_x_14218) ;  /* 0x0000007000007945 */ /* 0x000fe20003800000 */
[----:B------:R-:W-:Y:S02]  /*1f230*/  IMAD.MOV.U32 R12, RZ, RZ, RZ ;  /* 0x000000ffff0c7224 */ /* 0x000fe400078e00ff */
[----:B------:R-:W-:Y:S02]  /*1f240*/  IMAD.MOV.U32 R11, RZ, RZ, 0x1f ;  /* 0x0000001fff0b7424 */ /* 0x000fe400078e00ff */
[----:B------:R-:W-:-:S07]  /*1f250*/  IMAD.MOV.U32 R15, RZ, RZ, -0x1 ;  /* 0xffffffffff0f7424 */ /* 0x000fce00078e00ff */
[----:B-----5:R-:W-:Y:S05]  /*1f260*/  WARPSYNC.COLLECTIVE R15, `(.L_x_14219) ;  /* 0x000000000f087348 */ /* 0x020fea0003c00000 */
[----:B------:R0:W1:Y:S02]  /*1f270*/  SHFL.IDX P6, R14, R13, R12, R11 ;  /* 0x0000000c0d0e7389 */ /* 0x00006400000c000b */
[----:B01---5:R-:W-:Y:S01]  /*1f280*/  ENDCOLLECTIVE ;  /* 0x000000000000791b */ /* 0x023fe20003800000 */
.L_x_14219:
[----:B------:R-:W-:Y:S05]  /*1f290*/  BSYNC B0 ;  /* 0x0000000000007941 */ /* 0x000fea0003800000 */
.L_x_14218:
[----:B------:R-:W-:Y:S05]  /*1f2a0*/  BRA `(.L_x_14220) ;  /* 0xfffffe7400407947 */ /* 0x000fea000383ffff */
.L_x_13964:
        /* <DEDUP_REMOVED lines=8> */
.L_x_14222:
[----:B------:R-:W-:Y:S05]  /*1f330*/  BSYNC B1 ;  /* 0x0000000000017941 */ /* 0x000fea0003800000 */
.L_x_14221:
        /* <DEDUP_REMOVED lines=8> */
.L_x_14223:
[----:B------:R-:W-:Y:S02]  /*1f3c0*/  IMAD.MOV.U32 R13, RZ, RZ, R7 ;  /* 0x000000ffff0d7224 */ /* 0x000fe400078e0007 */
[----:B------:R-:W-:-:S07]  /*1f3d0*/  IMAD.MOV.U32 R0, RZ, RZ, R14 ;  /* 0x000000ffff007224 */ /* 0x000fce00078e000e */
[----:B------:R-:W-:Y:S05]  /*1f3e0*/  WARPSYNC.COLLECTIVE R15, `(.L_x_14224) ;  /* 0x000000000f087348 */ /* 0x000fea0003c00000 */
[----:B------:R0:W1:Y:S02]  /*1f3f0*/  SHFL.IDX P6, R14, R13, R12, R11 ;  /* 0x0000000c0d0e7389 */ /* 0x00006400000c000b */
[----:B01----:R-:W-:Y:S01]  /*1f400*/  ENDCOLLECTIVE ;  /* 0x000000000000791b */ /* 0x003fe20003800000 */
.L_x_14224:
[----:B------:R-:W-:Y:S02]  /*1f410*/  IMAD.MOV.U32 R13, RZ, RZ, R32 ;  /* 0x000000ffff0d7224 */ /* 0x000fe400078e0020 */
[----:B------:R-:W-:-:S07]  /*1f420*/  IMAD.MOV.U32 R5, RZ, RZ, R14 ;  /* 0x000000ffff057224 */ /* 0x000fce00078e000e */
[----:B------:R-:W-:Y:S05]  /*1f430*/  WARPSYNC.COLLECTIVE R15, `(.L_x_14225) ;  /* 0x000000000f087348 */ /* 0x000fea0003c00000 */
[----:B------:R0:W1:Y:S02]  /*1f440*/  SHFL.IDX P6, R14, R13, R12, R11 ;  /* 0x0000000c0d0e7389 */ /* 0x00006400000c000b */
[----:B01----:R-:W-:Y:S01]  /*1f450*/  ENDCOLLECTIVE ;  /* 0x000000000000791b */ /* 0x003fe20003800000 */
.L_x_14225:
[----:B------:R-:W-:Y:S05]  /*1f460*/  BRA `(.L_x_14226) ;  /* 0xfffffe7800bc7947 */ /* 0x000fea000383ffff */
.L_x_13967:
        /* <DEDUP_REMOVED lines=8> */
.L_x_14228:
[----:B------:R-:W-:Y:S05]  /*1f4f0*/  BSYNC B1 ;  /* 0x0000000000017941 */ /* 0x000fea0003800000 */
.L_x_14227:
        /* <DEDUP_REMOVED lines=8> */
.L_x_14229:
[----:B------:R-:W-:Y:S02]  /*1f580*/  IMAD.MOV.U32 R13, RZ, RZ, R7 ;  /* 0x000000ffff0d7224 */ /* 0x000fe400078e0007 */
[----:B------:R-:W-:-:S07]  /*1f590*/  IMAD.MOV.U32 R0, RZ, RZ, R14 ;  /* 0x000000ffff007224 */ /* 0x000fce00078e000e */
[----:B------:R-:W-:Y:S05]  /*1f5a0*/  WARPSYNC.COLLECTIVE R15, `(.L_x_14230) ;  /* 0x000000000f087348 */ /* 0x000fea0003c00000 */
[----:B------:R0:W1:Y:S02]  /*1f5b0*/  SHFL.IDX P6, R14, R13, R12, R11 ;  /* 0x0000000c0d0e7389 */ /* 0x00006400000c000b */
[----:B01----:R-:W-:Y:S01]  /*1f5c0*/  ENDCOLLECTIVE ;  /* 0x000000000000791b */ /* 0x003fe20003800000 */
.L_x_14230:
[----:B------:R-:W-:Y:S02]  /*1f5d0*/  IMAD.MOV.U32 R13, RZ, RZ, R32 ;  /* 0x000000ffff0d7224 */ /* 0x000fe400078e0020 */
[----:B------:R-:W-:-:S07]  /*1f5e0*/  IMAD.MOV.U32 R7, RZ, RZ, R14 ;  /* 0x000000ffff077224 */ /* 0x000fce00078e000e */
[----:B------:R-:W-:Y:S05]  /*1f5f0*/  WARPSYNC.COLLECTIVE R15, `(.L_x_14231) ;  /* 0x000000000f087348 */ /* 0x000fea0003c00000 */
[----:B------:R0:W1:Y:S02]  /*1f600*/  SHFL.IDX P6, R14, R13, R12, R11 ;  /* 0x0000000c0d0e7389 */ /* 0x00006400000c000b */
[----:B01----:R-:W-:Y:S01]  /*1f610*/  ENDCOLLECTIVE ;  /* 0x000000000000791b */ /* 0x003fe20003800000 */
.L_x_14231:
[----:B------:R-:W-:Y:S01]  /*1f620*/  IMAD.MOV.U32 R32, RZ, RZ, R14 ;  /* 0x000000ffff207224 */ /* 0x000fe200078e000e */
[----:B------:R-:W-:Y:S06]  /*1f630*/  BRA `(.L_x_14232) ;  /* 0xfffffe7c00147947 */ /* 0x000fec000383ffff */
.L_x_13971:
[----:B0-----:R0:W1:Y:S02]  /*1f640*/  SYNCS.PHASECHK.TRANS64.TRYWAIT P0, [R18+URZ+0x22800], R37 ;  /* 0x02280025120075a7 */ /* 0x001064000800017f */
[----:B-1----:R-:W-:Y:S05]  /*1f650*/  @!P0 NANOSLEEP.SYNCS 0x989680 ;  /* 0x009896800000895d */ /* 0x002fea0003900000 */
[----:B------:R-:W1:Y:S02]  /*1f660*/  @!P0 SYNCS.PHASECHK.TRANS64 P0, [R18+URZ+0x22800], R37 ;  /* 0x02280025120085a7 */ /* 0x000e64000800007f */
[----:B-1----:R-:W-:Y:S05]  /*1f670*/  @!P0 BRA `(.L_x_13971) ;  /* 0xfffffffc00f08947 */ /* 0x002fea000383ffff */
[----:B------:R-:W-:Y:S05]  /*1f680*/  BRA `(.L_x_14233) ;  /* 0xfffffe7c00fc7947 */ /* 0x000fea000383ffff */
.L_x_13979:
        /* <DEDUP_REMOVED lines=9> */
.L_x_14235:
[----:B------:R-:W-:Y:S05]  /*1f720*/  BSYNC B1 ;  /* 0x0000000000017941 */ /* 0x000fea0003800000 */
.L_x_14234:
        /* <DEDUP_REMOVED lines=10> */
.L_x_14236:
        /* <DEDUP_REMOVED lines=8> */
.L_x_14237:
[----:B------:R-:W-:-:S05]  /*1f850*/  @!P1 IADD3 R6, P2, R3, R5, RZ ;  /* 0x0000000503069210 */ /* 0x000fca0007f5e0ff */
[----:B------:R-:W-:Y:S02]  /*1f860*/  @!P1 IMAD.X R7, R0, 0x1, R21, P2 ;  /* 0x0000000100079824 */ /* 0x000fe400010e0615 */
[----:B------:R-:W-:Y:S02]  /*1f870*/  IMAD.MOV.U32 R13, RZ, RZ, R27 ;  /* 0x000000ffff0d7224 */ /* 0x000fe400078e001b */
[----:B------:R-:W-:-:S07]  /*1f880*/  IMAD.MOV.U32 R4, RZ, RZ, R14 ;  /* 0x000000ffff047224 */ /* 0x000fce00078e000e */
[----:B------:R-:W-:Y:S05]  /*1f890*/  WARPSYNC.COLLECTIVE R15, `(.L_x_14238) ;  /* 0x000000000f087348 */ /* 0x000fea0003c00000 */
[----:B------:R0:W1:Y:S02]  /*1f8a0*/  SHFL.IDX P6, R14, R13, R12, R11 ;  /* 0x0000000c0d0e7389 */ /* 0x00006400000c000b */
[----:B01----:R-:W-:Y:S01]  /*1f8b0*/  ENDCOLLECTIVE ;  /* 0x000000000000791b */ /* 0x003fe20003800000 */
.L_x_14238:
        /* <DEDUP_REMOVED lines=19> */
.L_x_14239:
[----:B------:R-:W-:Y:S02]  /*1f9f0*/  IMAD.MOV.U32 R0, RZ, RZ, R20 ;  /* 0x000000ffff007224 */ /* 0x000fe400078e0014 */
[----:B------:R-:W-:Y:S02]  /*1fa00*/  IMAD.MOV.U32 R3, RZ, RZ, R21 ;  /* 0x000000ffff037224 */ /* 0x000fe400078e0015 */
[----:B------:R-:W-:Y:S01]  /*1fa10*/  IMAD.MOV.U32 R9, RZ, RZ, R29 ;  /* 0x000000ffff097224 */ /* 0x000fe200078e001d */
[----:B------:R-:W-:Y:S01]  /*1fa20*/  PRMT R36, R36, 0x5410, R0 ;  /* 0x0000541024247816 */ /* 0x000fe20000000000 */
[----:B------:R-:W-:Y:S01]  /*1fa30*/  @!P1 IMAD.MOV.U32 R28, RZ, RZ, R10 ;  /* 0x000000ffff1c9224 */ /* 0x000fe200078e000a */
[----:B------:R-:W-:Y:S02]  /*1fa40*/  PRMT R49, R3, 0x7610, R49 ;  /* 0x0000761003317816 */ /* 0x000fe40000000031 */
[----:B------:R-:W-:Y:S01]  /*1fa50*/  PRMT R37, R9, 0x7610, R37 ;  /* 0x0000761009257816 */ /* 0x000fe20000000025 */
[----:B------:R-:W-:-:S02]  /*1fa60*/  IMAD.MOV.U32 R8, RZ, RZ, R28 ;  /* 0x000000ffff087224 */ /* 0x000fc400078e001c */
[----:B------:R-:W-:-:S03]  /*1fa70*/  IMAD.MOV.U32 R13, RZ, RZ, R25 ;  /* 0x000000ffff0d7224 */ /* 0x000fc600078e0019 */
        /* <DEDUP_REMOVED lines=9> */
.L_x_14240:
[----:B------:R-:W-:Y:S02]  /*1fb10*/  IMAD.MOV.U32 R4, RZ, RZ, R32 ;  /* 0x000000ffff047224 */ /* 0x000fe400078e0020 */
[----:B------:R-:W-:Y:S02]  /*1fb20*/  IMAD.MOV.U32 R5, RZ, RZ, R33 ;  /* 0x000000ffff057224 */ /* 0x000fe400078e0021 */
[----:B------:R-:W-:Y:S02]  /*1fb30*/  IMAD.MOV.U32 R6, RZ, RZ, R34 ;  /* 0x000000ffff067224 */ /* 0x000fe400078e0022 */
[----:B------:R-:W-:Y:S01]  /*1fb40*/  IMAD.MOV.U32 R7, RZ, RZ, R35 ;  /* 0x000000ffff077224 */ /* 0x000fe200078e0023 */
[----:B------:R-:W-:Y:S02]  /*1fb50*/  PRMT R37, R37, 0x5410, R5 ;  /* 0x0000541025257816 */ /* 0x000fe40000000005 */
[----:B------:R-:W-:Y:S02]  /*1fb60*/  PRMT R45, R4, 0x5410, R6 ;  /* 0x00005410042d7816 */ /* 0x000fe40000000006 */
[----:B------:R-:W-:-:S02]  /*1fb70*/  CS2R R4, SRZ ;  /* 0x0000000000047805 */ /* 0x000fc4000001ff00 */
[----:B------:R-:W-:Y:S01]  /*1fb80*/  PRMT R48, R7, 0x7610, R48 ;  /* 0x0000761007307816 */ /* 0x000fe20000000030 */
[----:B------:R-:W-:Y:S02]  /*1fb90*/  IMAD.MOV.U32 R13, RZ, RZ, R24 ;  /* 0x000000ffff0d7224 */ /* 0x000fe400078e0018 */
[----:B------:R-:W-:-:S07]  /*1fba0*/  IMAD.MOV.U32 R3, RZ, RZ, R14 ;  /* 0x000000ffff037224 */ /* 0x000fce00078e000e */
[----:B------:R-:W-:Y:S05]  /*1fbb0*/  WARPSYNC.COLLECTIVE R15, `(.L_x_14241) ;  /* 0x000000000f087348 */ /* 0x000fea0003c00000 */
[----:B------:R0:W1:Y:S02]  /*1fbc0*/  SHFL.IDX P6, R14, R13, R12, R11 ;  /* 0x0000000c0d0e7389 */ /* 0x00006400000c000b */
[----:B01----:R-:W-:Y:S01]  /*1fbd0*/  ENDCOLLECTIVE ;  /* 0x000000000000791b */ /* 0x003fe20003800000 */
.L_x_14241:
[----:B------:R-:W-:Y:S02]  /*1fbe0*/  IMAD.MOV.U32 R13, RZ, RZ, R27 ;  /* 0x000000ffff0d7224 */ /* 0x000fe400078e001b */
[----:B------:R-:W-:-:S07]  /*1fbf0*/  IMAD.MOV.U32 R24, RZ, RZ, R14 ;  /* 0x000000ffff187224 */ /* 0x000fce00078e000e */
[----:B------:R-:W-:Y:S05]  /*1fc00*/  WARPSYNC.COLLECTIVE R15, `(.L_x_14242) ;  /* 0x000000000f087348 */ /* 0x000fea0003c00000 */
[----:B------:R0:W1:Y:S02]  /*1fc10*/  SHFL.IDX P6, R14, R13, R12, R11 ;  /* 0x0000000c0d0e7389 */ /* 0x00006400000c000b */
[----:B01----:R-:W-:Y:S01]  /*1fc20*/  ENDCOLLECTIVE ;  /* 0x000000000000791b */ /* 0x003fe20003800000 */
.L_x_14242:
[----:B------:R-:W-:Y:S05]  /*1fc30*/  BRA `(.L_x_14243) ;  /* 0xfffffe8c00087947 */ /* 0x000fea000383ffff */
.L_x_13983:
[----:B0-----:R0:W1:Y:S02]  /*1fc40*/  SYNCS.PHASECHK.TRANS64.TRYWAIT P1, [R18+URZ+0x22800], R13 ;  /* 0x0228000d120075a7 */ /* 0x001064000802017f */
[----:B-1----:R-:W-:Y:S05]  /*1fc50*/  @!P1 NANOSLEEP.SYNCS 0x989680 ;  /* 0x009896800000995d */ /* 0x002fea0003900000 */
[----:B------:R-:W1:Y:S02]  /*1fc60*/  @!P1 SYNCS.PHASECHK.TRANS64 P1, [R18+URZ+0x22800], R13 ;  /* 0x0228000d120095a7 */ /* 0x000e64000802007f */
[----:B-1----:R-:W-:Y:S05]  /*1fc70*/  @!P1 BRA `(.L_x_13983) ;  /* 0xfffffffc00f09947 */ /* 0x002fea000383ffff */
[----:B------:R-:W-:Y:S05]  /*1fc80*/  BRA `(.L_x_14244) ;  /* 0xfffffe8c00a47947 */ /* 0x000fea000383ffff */
.L_x_13989:
[----:B---3--:R3:W4:Y:S02]  /*1fc90*/  SYNCS.PHASECHK.TRANS64.TRYWAIT P2, [R15+URZ+0x22830], R74 ;  /* 0x0228304a0f0075a7 */ /* 0x008724000804017f */
[----:B----4-:R-:W-:Y:S05]  /*1fca0*/  @!P2 NANOSLEEP.SYNCS 0x989680 ;  /* 0x009896800000a95d */ /* 0x010fea0003900000 */
[----:B------:R-:W4:Y:S02]  /*1fcb0*/  @!P2 SYNCS.PHASECHK.TRANS64 P2, [R15+URZ+0x22830], R74 ;  /* 0x0228304a0f00a5a7 */ /* 0x000f24000804007f */
[----:B----4-:R-:W-:Y:S05]  /*1fcc0*/  @!P2 BRA `(.L_x_13989) ;  /* 0xfffffffc00f0a947 */ /* 0x010fea000383ffff */
[----:B------:R-:W-:Y:S05]  /*1fcd0*/  BRA `(.L_x_13988) ;  /* 0xfffffe9c00587947 */ /* 0x000fea000383ffff */
.L_x_13994:
[----:B-1----:R1:W2:Y:S02]  /*1fce0*/  SYNCS.PHASECHK.TRANS64.TRYWAIT P2, [R15+URZ+0x22850], R74 ;  /* 0x0228504a0f0075a7 */ /* 0x0022a4000804017f */
[----:B--2---:R-:W-:Y:S05]  /*1fcf0*/  @!P2 NANOSLEEP.SYNCS 0x989680 ;  /* 0x009896800000a95d */ /* 0x004fea0003900000 */
[----:B------:R-:W2:Y:S02]  /*1fd00*/  @!P2 SYNCS.PHASECHK.TRANS64 P2, [R15+URZ+0x22850], R74 ;  /* 0x0228504a0f00a5a7 */ /* 0x000ea4000804007f */
[----:B--2---:R-:W-:Y:S05]  /*1fd10*/  @!P2 BRA `(.L_x_13994) ;  /* 0xfffffffc00f0a947 */ /* 0x004fea000383ffff */
[----:B------:R-:W-:Y:S05]  /*1fd20*/  BRA `(.L_x_13993) ;  /* 0xfffffebc00147947 */ /* 0x000fea000383ffff */
.L_x_13999:
[----:B-1----:R1:W2:Y:S02]  /*1fd30*/  SYNCS.PHASECHK.TRANS64.TRYWAIT P2, [R21+URZ+0x22830], R213 ;  /* 0x022830d5150075a7 */ /* 0x0022a4000804017f */
[----:B--2---:R-:W-:Y:S05]  /*1fd40*/  @!P2 NANOSLEEP.SYNCS 0x989680 ;  /* 0x009896800000a95d */ /* 0x004fea0003900000 */
[----:B------:R-:W2:Y:S02]  /*1fd50*/  @!P2 SYNCS.PHASECHK.TRANS64 P2, [R21+URZ+0x22830], R213 ;  /* 0x022830d51500a5a7 */ /* 0x000ea4000804007f */
[----:B--2---:R-:W-:Y:S05]  /*1fd60*/  @!P2 BRA `(.L_x_13999) ;  /* 0xfffffffc00f0a947 */ /* 0x004fea000383ffff */
[----:B------:R-:W-:Y:S05]  /*1fd70*/  BRA `(.L_x_13998) ;  /* 0xfffffec000947947 */ /* 0x000fea000383ffff */
.L_x_14004:
[----:B--2---:R2:W3:Y:S02]  /*1fd80*/  SYNCS.PHASECHK.TRANS64.TRYWAIT P2, [R21+URZ+0x22850], R213 ;  /* 0x022850d5150075a7 */ /* 0x0044e4000804017f */
[----:B---3--:R-:W-:Y:S05]  /*1fd90*/  @!P2 NANOSLEEP.SYNCS 0x989680 ;  /* 0x009896800000a95d */ /* 0x008fea0003900000 */
[----:B------:R-:W3:Y:S02]  /*1fda0*/  @!P2 SYNCS.PHASECHK.TRANS64 P2, [R21+URZ+0x22850], R213 ;  /* 0x022850d51500a5a7 */ /* 0x000ee4000804007f */
[----:B---3--:R-:W-:Y:S05]  /*1fdb0*/  @!P2 BRA `(.L_x_14004) ;  /* 0xfffffffc00f0a947 */ /* 0x008fea000383ffff */
[----:B------:R-:W-:Y:S05]  /*1fdc0*/  BRA `(.L_x_14003) ;  /* 0xfffffee800587947 */ /* 0x000fea000383ffff */
.L_x_14010:
[----:B-1----:R1:W2:Y:S02]  /*1fdd0*/  SYNCS.PHASECHK.TRANS64.TRYWAIT P2, [R15+URZ+0x22830], R21 ;  /* 0x022830150f0075a7 */ /* 0x0022a4000804017f */
[----:B--2---:R-:W-:Y:S05]  /*1fde0*/  @!P2 NANOSLEEP.SYNCS 0x989680 ;  /* 0x009896800000a95d */ /* 0x004fea0003900000 */
[----:B------:R-:W2:Y:S02]  /*1fdf0*/  @!P2 SYNCS.PHASECHK.TRANS64 P2, [R15+URZ+0x22830], R21 ;  /* 0x022830150f00a5a7 */ /* 0x000ea4000804007f */
[----:B--2---:R-:W-:Y:S05]  /*1fe00*/  @!P2 BRA `(.L_x_14010) ;  /* 0xfffffffc00f0a947 */ /* 0x004fea000383ffff */
[----:B------:R-:W-:Y:S05]  /*1fe10*/  BRA `(.L_x_14009) ;  /* 0xfffffeec00907947 */ /* 0x000fea000383ffff */
.L_x_14015:
[----:B-1----:R1:W2:Y:S02]  /*1fe20*/  SYNCS.PHASECHK.TRANS64.TRYWAIT P2, [R15+URZ+0x22850], R21 ;  /* 0x022850150f0075a7 */ /* 0x0022a4000804017f */
[----:B--2---:R-:W-:Y:S05]  /*1fe30*/  @!P2 NANOSLEEP.SYNCS 0x989680 ;  /* 0x009896800000a95d */ /* 0x004fea0003900000 */
[----:B------:R-:W2:Y:S02]  /*1fe40*/  @!P2 SYNCS.PHASECHK.TRANS64 P2, [R15+URZ+0x22850], R21 ;  /* 0x022850150f00a5a7 */ /* 0x000ea4000804007f */
[----:B--2---:R-:W-:Y:S05]  /*1fe50*/  @!P2 BRA `(.L_x_14015) ;  /* 0xfffffffc00f0a947 */ /* 0x004fea000383ffff */
[----:B------:R-:W-:Y:S05]  /*1fe60*/  BRA `(.L_x_14014) ;  /* 0xffffff0c006c7947 */ /* 0x000fea000383ffff */
.L_x_14021:
[----:B------:R-:W-:Y:S02]  /*1fe70*/  IMAD.MOV.U32 R13, RZ, RZ, R20 ;  /* 0x000000ffff0d7224 */ /* 0x000fe400078e0014 */
[----:B------:R-:W-:Y:S02]  /*1fe80*/  IMAD.MOV.U32 R12, RZ, RZ, RZ ;  /* 0x000000ffff0c7224 */ /* 0x000fe400078e00ff */
[----:B------:R-:W-:Y:S02]  /*1fe90*/  IMAD.MOV.U32 R11, RZ, RZ, 0x181f ;  /* 0x0000181fff0b7424 */ /* 0x000fe400078e00ff */
[----:B------:R-:W-:-:S07]  /*1fea0*/  IMAD.MOV.U32 R15, RZ, RZ, -0x1 ;  /* 0xffffffffff0f7424 */ /* 0x000fce00078e00ff */
[----:B-----5:R-:W-:Y:S05]  /*1feb0*/  WARPSYNC.COLLECTIVE R15, `(.L_x_14245) ;  /* 0x000000000f087348 */ /* 0x020fea0003c00000 */
[----:B------:R0:W1:Y:S02]  /*1fec0*/  SHFL.IDX P6, R14, R13, R12, R11 ;  /* 0x0000000c0d0e7389 */ /* 0x00006400000c000b */
[----:B01---5:R-:W-:Y:S01]  /*1fed0*/  ENDCOLLECTIVE ;  /* 0x000000000000791b */ /* 0x023fe20003800000 */
.L_x_14245:
[----:B------:R-:W-:Y:S02]  /*1fee0*/  IMAD.MOV.U32 R13, RZ, RZ, R3 ;  /* 0x000000ffff0d7224 */ /* 0x000fe400078e0003 */
[----:B------:R-:W-:-:S07]  /*1fef0*/  IMAD.MOV.U32 R4, RZ, RZ, R14 ;  /* 0x000000ffff047224 */ /* 0x000fce00078e000e */
[----:B------:R-:W-:Y:S05]  /*1ff00*/  WARPSYNC.COLLECTIVE R15, `(.L_x_14246) ;  /* 0x000000000f087348 */ /* 0x000fea0003c00000 */
[----:B------:R0:W1:Y:S02]  /*1ff10*/  SHFL.IDX P6, R14, R13, R12, R11 ;  /* 0x0000000c0d0e7389 */ /* 0x00006400000c000b */
[----:B01----:R-:W-:Y:S01]  /*1ff20*/  ENDCOLLECTIVE ;  /* 0x000000000000791b */ /* 0x003fe20003800000 */
.L_x_14246:
[----:B------:R-:W-:Y:S05]  /*1ff30*/  BRA `(.L_x_14247) ;  /* 0xffffff34007c7947 */ /* 0x000fea000383ffff */
.L_x_14024:
        /* <DEDUP_REMOVED lines=8> */
.L_x_14249:
[----:B------:R-:W-:Y:S05]  /*1ffc0*/  BSYNC B1 ;  /* 0x0000000000017941 */ /* 0x000fea0003800000 */
.L_x_14248:
        /* <DEDUP_REMOVED lines=8> */
.L_x_14250:
[----:B------:R-:W-:Y:S05]  /*20050*/  BRA `(.L_x_14251) ;  /* 0xffffff3400b87947 */ /* 0x000fea000383ffff */
.L_x_14027:
[----:B------:R-:W-:Y:S01]  /*20060*/  BSSY B1, `(.L_x_14252) ;  /* 0x0000008000017945 */ /* 0x000fe20003800000 */
[----:B----4-:R-:W-:Y:S02]  /*20070*/  IMAD.MOV.U32 R13, RZ, RZ, R20 ;  /* 0x000000ffff0d7224 */ /* 0x010fe400078e0014 */
[----:B------:R-:W-:Y:S02]  /*20080*/  IMAD.MOV.U32 R12, RZ, RZ, 0x2 ;  /* 0x00000002ff0c7424 */ /* 0x000fe400078e00ff */
[----:B------:R-:W-:Y:S02]  /*20090*/  IMAD.MOV.U32 R11, RZ, RZ, 0x181f ;  /* 0x0000181fff0b7424 */ /* 0x000fe400078e00ff */
[----:B------:R-:W-:-:S07]  /*200a0*/  IMAD.MOV.U32 R15, RZ, RZ, -0x1 ;  /* 0xffffffffff0f7424 */ /* 0x000fce00078e00ff */
[----:B0123--:R-:W-:Y:S05]  /*200b0*/  WARPSYNC.COLLECTIVE R15, `(.L_x_14253) ;  /* 0x000000000f087348 */ /* 0x00ffea0003c00000 */
[----:B--2---:R2:W4:Y:S02]  /*200c0*/  SHFL.IDX P6, R14, R13, R12, R11 ;  /* 0x0000000c0d0e7389 */ /* 0x00452400000c000b */
[----:B01234-:R-:W-:Y:S01]  /*200d0*/  ENDCOLLECTIVE ;  /* 0x000000000000791b */ /* 0x01ffe20003800000 */
.L_x_14253:
[----:B------:R-:W-:Y:S05]  /*200e0*/  BSYNC B1 ;  /* 0x0000000000017941 */ /* 0x000fea0003800000 */
.L_x_14252:
        /* <DEDUP_REMOVED lines=8> */
.L_x_14254:
[----:B------:R-:W-:Y:S05]  /*20170*/  BRA `(.L_x_14255) ;  /* 0xffffff3400e47947 */ /* 0x000fea000383ffff */
.L_x_14030:
        /* <DEDUP_REMOVED lines=8> */
.L_x_14257:
[----:B------:R-:W-:Y:S05]  /*20200*/  BSYNC B1 ;  /* 0x0000000000017941 */ /* 0x000fea0003800000 */
.L_x_14256:
        /* <DEDUP_REMOVED lines=8> */
.L_x_14258:
[----:B------:R-:W-:Y:S05]  /*20290*/  BRA `(.L_x_14259) ;  /* 0xffffff3800107947 */ /* 0x000fea000383ffff */
.L_x_14032:
[----:B------:R-:W-:Y:S02]  /*202a0*/  IMAD.MOV.U32 R13, RZ, RZ, R4 ;  /* 0x000000ffff0d7224 */ /* 0x000fe400078e0004 */
[----:B------:R-:W-:Y:S02]  /*202b0*/  IMAD.MOV.U32 R12, RZ, RZ, RZ ;  /* 0x000000ffff0c7224 */ /* 0x000fe400078e00ff */
[----:B------:R-:W-:Y:S02]  /*202c0*/  IMAD.MOV.U32 R11, RZ, RZ, 0x1c1f ;  /* 0x00001c1fff0b7424 */ /* 0x000fe400078e00ff */
[----:B------:R-:W-:-:S07]  /*202d0*/  IMAD.MOV.U32 R15, RZ, RZ, -0x1 ;  /* 0xffffffffff0f7424 */ /* 0x000fce00078e00ff */
[----:B------:R-:W-:Y:S05]  /*202e0*/  WARPSYNC.COLLECTIVE R15, `(.L_x_14260) ;  /* 0x000000000f087348 */ /* 0x000fea0003c00000 */
[----:B------:R0:W1:Y:S02]  /*202f0*/  SHFL.IDX P6, R14, R13, R12, R11 ;  /* 0x0000000c0d0e7389 */ /* 0x00006400000c000b */
[----:B01----:R-:W-:Y:S01]  /*20300*/  ENDCOLLECTIVE ;  /* 0x000000000000791b */ /* 0x003fe20003800000 */
.L_x_14260:
[----:B------:R-:W-:Y:S02]  /*20310*/  IMAD.MOV.U32 R13, RZ, RZ, R3 ;  /* 0x000000ffff0d7224 */ /* 0x000fe400078e0003 */
[----:B------:R-:W-:-:S07]  /*20320*/  IMAD.MOV.U32 R20, RZ, RZ, R14 ;  /* 0x000000ffff147224 */ /* 0x000fce00078e000e */
[----:B------:R-:W-:Y:S05]  /*20330*/  WARPSYNC.COLLECTIVE R15, `(.L_x_14261) ;  /* 0x000000000f087348 */ /* 0x000fea0003c00000 */
[----:B------:R0:W1:Y:S02]  /*20340*/  SHFL.IDX P6, R14, R13, R12, R11 ;  /* 0x0000000c0d0e7389 */ /* 0x00006400000c000b */
[----:B01----:R-:W-:Y:S01]  /*20350*/  ENDCOLLECTIVE ;  /* 0x000000000000791b */ /* 0x003fe20003800000 */
.L_x_14261:
[----:B------:R-:W-:Y:S01]  /*20360*/  IMAD.MOV.U32 R12, RZ, RZ, R14 ;  /* 0x000000ffff0c7224 */ /* 0x000fe200078e000e */
[----:B------:R-:W-:Y:S06]  /*20370*/  BRA `(.L_x_14262) ;  /* 0xffffff3800f47947 */ /* 0x000fec000383ffff */
.L_x_14035:
        /* <DEDUP_REMOVED lines=8> */
.L_x_14264:
[----:B------:R-:W-:Y:S05]  /*20400*/  BSYNC B1 ;  /* 0x0000000000017941 */ /* 0x000fea0003800000 */
.L_x_14263:
        /* <DEDUP_REMOVED lines=8> */
.L_x_14265:
[----:B------:R-:W-:Y:S01]  /*20490*/  IMAD.MOV.U32 R3, RZ, RZ, R14 ;  /* 0x000000ffff037224 */ /* 0x000fe200078e000e */
[----:B------:R-:W-:Y:S06]  /*204a0*/  BRA `(.L_x_14266) ;  /* 0xffffff4800147947 */ /* 0x000fec000383ffff */
.L_x_14039:
[----:B------:R-:W-:Y:S02]  /*204b0*/  IMAD.MOV.U32 R13, RZ, RZ, R4 ;  /* 0x000000ffff0d7224 */ /* 0x000fe400078e0004 */
[----:B------:R-:W-:Y:S02]  /*204c0*/  IMAD.MOV.U32 R12, RZ, RZ, RZ ;  /* 0x000000ffff0c7224 */ /* 0x000fe400078e00ff */
[----:B------:R-:W-:Y:S02]  /*204d0*/  IMAD.MOV.U32 R11, RZ, RZ, 0x181f ;  /* 0x0000181fff0b7424 */ /* 0x000fe400078e00ff */
[----:B------:R-:W-:-:S07]  /*204e0*/  IMAD.MOV.U32 R15, RZ, RZ, -0x1 ;  /* 0xffffffffff0f7424 */ /* 0x000fce00078e00ff */
[----:B--2---:R-:W-:Y:S05]  /*204f0*/  WARPSYNC.COLLECTIVE R15, `(.L_x_14267) ;  /* 0x000000000f087348 */ /* 0x004fea0003c00000 */
[----:B------:R0:W1:Y:S02]  /*20500*/  SHFL.IDX P6, R14, R13, R12, R11 ;  /* 0x0000000c0d0e7389 */ /* 0x00006400000c000b */
[----:B012---:R-:W-:Y:S01]  /*20510*/  ENDCOLLECTIVE ;  /* 0x000000000000791b */ /* 0x007fe20003800000 */
.L_x_14267:
[----:B------:R-:W-:Y:S02]  /*20520*/  IMAD.MOV.U32 R13, RZ, RZ, R3 ;  /* 0x000000ffff0d7224 */ /* 0x000fe400078e0003 */
[----:B------:R-:W-:-:S07]  /*20530*/  IMAD.MOV.U32 R0, RZ, RZ, R14 ;  /* 0x000000ffff007224 */ /* 0x000fce00078e000e */
[----:B------:R-:W-:Y:S05]  /*20540*/  WARPSYNC.COLLECTIVE R15, `(.L_x_14268) ;  /* 0x000000000f087348 */ /* 0x000fea0003c00000 */
[----:B------:R0:W1:Y:S02]  /*20550*/  SHFL.IDX P6, R14, R13, R12, R11 ;  /* 0x0000000c0d0e7389 */ /* 0x00006400000c000b */
[----:B01----:R-:W-:Y:S01]  /*20560*/  ENDCOLLECTIVE ;  /* 0x000000000000791b */ /* 0x003fe20003800000 */
.L_x_14268:
[----:B------:R-:W-:Y:S05]  /*20570*/  BRA `(.L_x_14269) ;  /* 0xffffff5c00507947 */ /* 0x000fea000383ffff */
.L_x_14042:
[----:B------:R-:W-:Y:S01]  /*20580*/  BSSY B1, `(.L_x_14270) ;  /* 0x0000008000017945 */ /* 0x000fe20003800000 */
[----:B----4-:R-:W-:Y:S02]  /*20590*/  IMAD.MOV.U32 R13, RZ, RZ, R4 ;  /* 0x000000ffff0d7224 */ /* 0x010fe400078e0004 */
[----:B------:R-:W-:Y:S02]  /*205a0*/  IMAD.MOV.U32 R12, RZ, RZ, 0x1 ;  /* 0x00000001ff0c7424 */ /* 0x000fe400078e00ff */
[----:B------:R-:W-:Y:S02]  /*205b0*/  IMAD.MOV.U32 R11, RZ, RZ, 0x181f ;  /* 0x0000181fff0b7424 */ /* 0x000fe400078e00ff */
[----:B------:R-:W-:-:S07]  /*205c0*/  IMAD.MOV.U32 R15, RZ, RZ, -0x1 ;  /* 0xffffffffff0f7424 */ /* 0x000fce00078e00ff */
[----:B0123--:R-:W-:Y:S05]  /*205d0*/  WARPSYNC.COLLECTIVE R15, `(.L_x_14271) ;  /* 0x000000000f087348 */ /* 0x00ffea0003c00000 */
[----:B---3--:R3:W4:Y:S02]  /*205e0*/  SHFL.IDX P6, R14, R13, R12, R11 ;  /* 0x0000000c0d0e7389 */ /* 0x00872400000c000b */
[----:B01234-:R-:W-:Y:S01]  /*205f0*/  ENDCOLLECTIVE ;  /* 0x000000000000791b */ /* 0x01ffe20003800000 */
.L_x_14271:
[----:B------:R-:W-:Y:S05]  /*20600*/  BSYNC B1 ;  /* 0x0000000000017941 */ /* 0x000fea0003800000 */
.L_x_14270:
        /* <DEDUP_REMOVED lines=8> */
.L_x_14272:
[----:B------:R-:W-:Y:S05]  /*20690*/  BRA `(.L_x_14273) ;  /* 0xffffff5c00807947 */ /* 0x000fea000383ffff */
.L_x_14045:
        /* <DEDUP_REMOVED lines=8> */
.L_x_14275:
[----:B------:R-:W-:Y:S05]  /*20720*/  BSYNC B1 ;  /* 0x0000000000017941 */ /* 0x000fea0003800000 */
.L_x_14274:
        /* <DEDUP_REMOVED lines=8> */
.L_x_14276:
[----:B------:R-:W-:Y:S05]  /*207b0*/  BRA `(.L_x_14277) ;  /* 0xffffff5c00ac7947 */ /* 0x000fea000383ffff */
.L_x_14048:
        /* <DEDUP_REMOVED lines=8> */
.L_x_14279:
[----:B------:R-:W-:Y:S05]  /*20840*/  BSYNC B1 ;  /* 0x0000000000017941 */ /* 0x000fea0003800000 */
.L_x_14278:
        /* <DEDUP_REMOVED lines=8> */
.L_x_14280:
[----:B------:R-:W-:Y:S05]  /*208d0*/  BRA `(.L_x_14281) ;  /* 0xffffff5c00d87947 */ /* 0x000fea000383ffff */
.L_x_14067:
        /* <DEDUP_REMOVED lines=11> */
.L_x_14283:
[----:B------:R-:W-:Y:S05]  /*20990*/  BSYNC B1 ;  /* 0x0000000000017941 */ /* 0x000fea0003800000 */
.L_x_14282:
[----:B------:R-:W-:Y:S05]  /*209a0*/  BRA `(.L_x_14284) ;  /* 0xffffff7c003c7947 */ /* 0x000fea000383ffff */
.L_x_14069:
[----:B------:R-:W-:Y:S01]  /*209b0*/  BSSY B1, `(.L_x_14285) ;  /* 0x0000006000017945 */ /* 0x000fe20003800000 */
[----:B------:R-:W-:-:S07]  /*209c0*/  IMAD.MOV.U32 R15, RZ, RZ, -0x1 ;  /* 0xffffffffff0f7424 */ /* 0x000fce00078e00ff */
[----:B0-----:R-:W-:Y:S05]  /*209d0*/  WARPSYNC.COLLECTIVE R15, `(.L_x_14286) ;  /* 0x000000000f0c7348 */ /* 0x001fea0003c00000 */
[----:B------:R-:W-:Y:S02]  /*209e0*/  ELECT P6, UR62, PT ;  /* 0x00000000003e782f */ /* 0x000fe400038c0000 */
[----:B------:R-:W-:Y:S01]  /*209f0*/  MOV R14, UR62 ;  /* 0x0000003e000e7c02 */ /* 0x000fe20008000f00 */
[----:B0-----:R-:W-:Y:S10]  /*20a00*/  ENDCOLLECTIVE ;  /* 0x000000000000791b */ /* 0x001ff40003800000 */
.L_x_14286:
[----:B------:R-:W-:Y:S05]  /*20a10*/  BSYNC B1 ;  /* 0x0000000000017941 */ /* 0x000fea0003800000 */
.L_x_14285:
[----:B------:R-:W-:Y:S05]  /*20a20*/  BRA `(.L_x_14068) ;  /* 0xffffff7c00347947 */ /* 0x000fea000383ffff */
.L_x_14071:
[----:B0-----:R0:W1:Y:S02]  /*20a30*/  SYNCS.PHASECHK.TRANS64.TRYWAIT P0, [R18+URZ+0x22820], R4 ;  /* 0x02282004120075a7 */ /* 0x001064000800017f */
[----:B-1----:R-:W-:Y:S05]  /*20a40*/  @!P0 NANOSLEEP.SYNCS 0x989680 ;  /* 0x009896800000895d */ /* 0x002fea0003900000 */
[----:B------:R-:W1:Y:S02]  /*20a50*/  @!P0 SYNCS.PHASECHK.TRANS64 P0, [R18+URZ+0x22820], R4 ;  /* 0x02282004120085a7 */ /* 0x000e64000800007f */
[----:B-1----:R-:W-:Y:S05]  /*20a60*/  @!P0 BRA `(.L_x_14071) ;  /* 0xfffffffc00f08947 */ /* 0x002fea000383ffff */
[----:B------:R-:W-:Y:S05]  /*20a70*/  BRA `(.L_x_14287) ;  /* 0xffffff7c00447947 */ /* 0x000fea000383ffff */
.L_x_14075:
[----:B0-----:R0:W1:Y:S02]  /*20a80*/  SYNCS.PHASECHK.TRANS64.TRYWAIT P0, [R4+URZ+0x228a0], R9 ;  /* 0x0228a009040075a7 */ /* 0x001064000800017f */
[----:B-1----:R-:W-:Y:S05]  /*20a90*/  @!P0 NANOSLEEP.SYNCS 0x989680 ;  /* 0x009896800000895d */ /* 0x002fea0003900000 */
[----:B------:R-:W1:Y:S02]  /*20aa0*/  @!P0 SYNCS.PHASECHK.TRANS64 P0, [R4+URZ+0x228a0], R9 ;  /* 0x0228a009040085a7 */ /* 0x000e64000800007f */
[----:B-1----:R-:W-:Y:S05]  /*20ab0*/  @!P0 BRA `(.L_x_14075) ;  /* 0xfffffffc00f08947 */ /* 0x002fea000383ffff */
[----:B------:R-:W-:Y:S05]  /*20ac0*/  BRA `(.L_x_14288) ;  /* 0xffffff7c00647947 */ /* 0x000fea000383ffff */
.L_x_14080:
[----:B-1----:R1:W2:Y:S02]  /*20ad0*/  SYNCS.PHASECHK.TRANS64.TRYWAIT P0, [R4+URZ+0x228c0], R9 ;  /* 0x0228c009040075a7 */ /* 0x0022a4000800017f */
[----:B--2---:R-:W-:Y:S05]  /*20ae0*/  @!P0 NANOSLEEP.SYNCS 0x989680 ;  /* 0x009896800000895d */ /* 0x004fea0003900000 */
[----:B------:R-:W2:Y:S02]  /*20af0*/  @!P0 SYNCS.PHASECHK.TRANS64 P0, [R4+URZ+0x228c0], R9 ;  /* 0x0228c009040085a7 */ /* 0x000ea4000800007f */
[----:B--2---:R-:W-:Y:S05]  /*20b00*/  @!P0 BRA `(.L_x_14080) ;  /* 0xfffffffc00f08947 */ /* 0x004fea000383ffff */
[----:B------:R-:W-:Y:S05]  /*20b10*/  BRA `(.L_x_14289) ;  /* 0xffffff7c00e47947 */ /* 0x000fea000383ffff */
.L_x_14090:
[----:B0-----:R0:W1:Y:S02]  /*20b20*/  SYNCS.PHASECHK.TRANS64.TRYWAIT P1, [R5+URZ+0x228a0], R6 ;  /* 0x0228a006050075a7 */ /* 0x001064000802017f */
[----:B-1----:R-:W-:Y:S05]  /*20b30*/  @!P1 NANOSLEEP.SYNCS 0x989680 ;  /* 0x009896800000995d */ /* 0x002fea0003900000 */
[----:B------:R-:W1:Y:S02]  /*20b40*/  @!P1 SYNCS.PHASECHK.TRANS64 P1, [R5+URZ+0x228a0], R6 ;  /* 0x0228a006050095a7 */ /* 0x000e64000802007f */
[----:B-1----:R-:W-:Y:S05]  /*20b50*/  @!P1 BRA `(.L_x_14090) ;  /* 0xfffffffc00f09947 */ /* 0x002fea000383ffff */
[----:B------:R-:W-:Y:S05]  /*20b60*/  BRA `(.L_x_14290) ;  /* 0xffffff8400747947 */ /* 0x000fea000383ffff */
.L_x_14095:
[----:B-1----:R1:W2:Y:S02]  /*20b70*/  SYNCS.PHASECHK.TRANS64.TRYWAIT P1, [R5+URZ+0x228c0], R6 ;  /* 0x0228c006050075a7 */ /* 0x0022a4000802017f */
[----:B--2---:R-:W-:Y:S05]  /*20b80*/  @!P1 NANOSLEEP.SYNCS 0x989680 ;  /* 0x009896800000995d */ /* 0x004fea0003900000 */
[----:B------:R-:W2:Y:S02]  /*20b90*/  @!P1 SYNCS.PHASECHK.TRANS64 P1, [R5+URZ+0x228c0], R6 ;  /* 0x0228c006050095a7 */ /* 0x000ea4000802007f */
[----:B--2---:R-:W-:Y:S05]  /*20ba0*/  @!P1 BRA `(.L_x_14095) ;  /* 0xfffffffc00f09947 */ /* 0x004fea000383ffff */
[----:B------:R-:W-:Y:S05]  /*20bb0*/  BRA `(.L_x_14291) ;  /* 0xffffff8400f07947 */ /* 0x000fea000383ffff */
.L_x_14113:
        /* <DEDUP_REMOVED lines=11> */
.L_x_14293:
[----:B------:R-:W-:Y:S05]  /*20c70*/  BSYNC B0 ;  /* 0x0000000000007941 */ /* 0x000fea0003800000 */
.L_x_14292:
[----:B------:R-:W-:Y:S05]  /*20c80*/  BRA `(.L_x_14294) ;  /* 0xffffff9400a87947 */ /* 0x000fea000383ffff */
.L_x_14115:
[----:B------:R-:W-:Y:S01]  /*20c90*/  BSSY B0, `(.L_x_14295) ;  /* 0x0000006000007945 */ /* 0x000fe20003800000 */
[----:B------:R-:W-:-:S07]  /*20ca0*/  IMAD.MOV.U32 R15, RZ, RZ, -0x1 ;  /* 0xffffffffff0f7424 */ /* 0x000fce00078e00ff */
[----:B0-----:R-:W-:Y:S05]  /*20cb0*/  WARPSYNC.COLLECTIVE R15, `(.L_x_14296) ;  /* 0x000000000f0c7348 */ /* 0x001fea0003c00000 */
[----:B------:R-:W-:Y:S02]  /*20cc0*/  ELECT P6, UR62, PT ;  /* 0x00000000003e782f */ /* 0x000fe400038c0000 */
[----:B------:R-:W-:Y:S01]  /*20cd0*/  MOV R14, UR62 ;  /* 0x0000003e000e7c02 */ /* 0x000fe20008000f00 */
[----:B0-----:R-:W-:Y:S10]  /*20ce0*/  ENDCOLLECTIVE ;  /* 0x000000000000791b */ /* 0x001ff40003800000 */
.L_x_14296:
[----:B------:R-:W-:Y:S05]  /*20cf0*/  BSYNC B0 ;  /* 0x0000000000007941 */ /* 0x000fea0003800000 */
.L_x_14295:
[----:B------:R-:W-:Y:S05]  /*20d00*/  BRA `(.L_x_14297) ;  /* 0xffffff9400ac7947 */ /* 0x000fea000383ffff */
.L_x_14117:
[----:B-1----:R1:W2:Y:S02]  /*20d10*/  SYNCS.PHASECHK.TRANS64.TRYWAIT P0, [R0+URZ+0x22840], R2 ;  /* 0x02284002000075a7 */ /* 0x0022a4000800017f */
[----:B--2---:R-:W-:Y:S05]  /*20d20*/  @!P0 NANOSLEEP.SYNCS 0x989680 ;  /* 0x009896800000895d */ /* 0x004fea0003900000 */
[----:B------:R-:W2:Y:S02]  /*20d30*/  @!P0 SYNCS.PHASECHK.TRANS64 P0, [R0+URZ+0x22840], R2 ;  /* 0x02284002000085a7 */ /* 0x000ea4000800007f */
[----:B--2---:R-:W-:Y:S05]  /*20d40*/  @!P0 BRA `(.L_x_14117) ;  /* 0xfffffffc00f08947 */ /* 0x004fea000383ffff */
[----:B------:R-:W-:Y:S05]  /*20d50*/  BRA `(.L_x_14298) ;  /* 0xffffff9800107947 */ /* 0x000fea000383ffff */
.L_x_14121:
        /* <DEDUP_REMOVED lines=15> */
.L_x_14299:
[----:B------:R-:W-:Y:S02]  /*20e50*/  IMAD.MOV.U32 R13, RZ, RZ, R4 ;  /* 0x000000ffff0d7224 */ /* 0x000fe400078e0004 */
[----:B------:R-:W-:-:S07]  /*20e60*/  IMAD.MOV.U32 R6, RZ, RZ, R14 ;  /* 0x000000ffff067224 */ /* 0x000fce00078e000e */
[----:B------:R-:W-:Y:S05]  /*20e70*/  WARPSYNC.COLLECTIVE R15, `(.L_x_14300) ;  /* 0x000000000f087348 */ /* 0x000fea0003c00000 */
[----:B------:R0:W1:Y:S02]  /*20e80*/  SHFL.IDX P6, R14, R13, R12, R11 ;  /* 0x0000000c0d0e7389 */ /* 0x00006400000c000b */
[----:B01----:R-:W-:Y:S01]  /*20e90*/  ENDCOLLECTIVE ;  /* 0x000000000000791b */ /* 0x003fe20003800000 */
.L_x_14300:
[----:B------:R-:W-:Y:S02]  /*20ea0*/  IMAD.MOV.U32 R13, RZ, RZ, R3 ;  /* 0x000000ffff0d7224 */ /* 0x000fe400078e0003 */
[----:B------:R-:W-:Y:S02]  /*20eb0*/  IMAD.MOV.U32 R12, RZ, RZ, 0x1 ;  /* 0x00000001ff0c7424 */ /* 0x000fe400078e00ff */
[----:B------:R-:W-:-:S07]  /*20ec0*/  IMAD.MOV.U32 R7, RZ, RZ, R14 ;  /* 0x000000ffff077224 */ /* 0x000fce00078e000e */
[----:B------:R-:W-:Y:S05]  /*20ed0*/  WARPSYNC.COLLECTIVE R15, `(.L_x_14301) ;  /* 0x000000000f087348 */ /* 0x000fea0003c00000 */
[----:B------:R0:W1:Y:S02]  /*20ee0*/  SHFL.IDX P6, R14, R13, R12, R11 ;  /* 0x0000000c0d0e7389 */ /* 0x00006400000c000b */
[----:B01----:R-:W-:Y:S01]  /*20ef0*/  ENDCOLLECTIVE ;  /* 0x000000000000791b */ /* 0x003fe20003800000 */
.L_x_14301:
        /* <DEDUP_REMOVED lines=15> */
.L_x_14302:
[----:B------:R-:W-:Y:S02]  /*20ff0*/  IMAD.MOV.U32 R13, RZ, RZ, R3 ;  /* 0x000000ffff0d7224 */ /* 0x000fe400078e0003 */
[----:B------:R-:W-:Y:S02]  /*21000*/  IMAD.MOV.U32 R12, RZ, RZ, 0x2 ;  /* 0x00000002ff0c7424 */ /* 0x000fe400078e00ff */
[----:B------:R-:W-:-:S07]  /*21010*/  IMAD.MOV.U32 R5, RZ, RZ, R14 ;  /* 0x000000ffff057224 */ /* 0x000fce00078e000e */
[----:B------:R-:W-:Y:S05]  /*21020*/  WARPSYNC.COLLECTIVE R15, `(.L_x_14303) ;  /* 0x000000000f087348 */ /* 0x000fea0003c00000 */
[----:B------:R0:W1:Y:S02]  /*21030*/  SHFL.IDX P6, R14, R13, R12, R11 ;  /* 0x0000000c0d0e7389 */ /* 0x00006400000c000b */
[----:B01----:R-:W-:Y:S01]  /*21040*/  ENDCOLLECTIVE ;  /* 0x000000000000791b */ /* 0x003fe20003800000 */
.L_x_14303:
        /* <DEDUP_REMOVED lines=15> */
.L_x_14304:
[----:B------:R-:W-:Y:S02]  /*21140*/  IMAD.MOV.U32 R13, RZ, RZ, R3 ;  /* 0x000000ffff0d7224 */ /* 0x000fe400078e0003 */
[----:B------:R-:W-:Y:S02]  /*21150*/  IMAD.MOV.U32 R12, RZ, RZ, 0x3 ;  /* 0x00000003ff0c7424 */ /* 0x000fe400078e00ff */
[----:B------:R-:W-:-:S07]  /*21160*/  IMAD.MOV.U32 R5, RZ, RZ, R14 ;  /* 0x000000ffff057224 */ /* 0x000fce00078e000e */
[----:B------:R-:W-:Y:S05]  /*21170*/  WARPSYNC.COLLECTIVE R15, `(.L_x_14305) ;  /* 0x000000000f087348 */ /* 0x000fea0003c00000 */
[----:B------:R0:W1:Y:S02]  /*21180*/  SHFL.IDX P6, R14, R13, R12, R11 ;  /* 0x0000000c0d0e7389 */ /* 0x00006400000c000b */
[----:B01----:R-:W-:Y:S01]  /*21190*/  ENDCOLLECTIVE ;  /* 0x000000000000791b */ /* 0x003fe20003800000 */
.L_x_14305:
        /* <DEDUP_REMOVED lines=15> */
.L_x_14306:
[----:B------:R-:W-:Y:S02]  /*21290*/  IMAD.MOV.U32 R13, RZ, RZ, R3 ;  /* 0x000000ffff0d7224 */ /* 0x000fe400078e0003 */
[----:B------:R-:W-:Y:S02]  /*212a0*/  IMAD.MOV.U32 R12, RZ, RZ, 0x4 ;  /* 0x00000004ff0c7424 */ /* 0x000fe400078e00ff */
[----:B------:R-:W-:-:S07]  /*212b0*/  IMAD.MOV.U32 R5, RZ, RZ, R14 ;  /* 0x000000ffff057224 */ /* 0x000fce00078e000e */
[----:B------:R-:W-:Y:S05]  /*212c0*/  WARPSYNC.COLLECTIVE R15, `(.L_x_14307) ;  /* 0x000000000f087348 */ /* 0x000fea0003c00000 */
[----:B------:R0:W1:Y:S02]  /*212d0*/  SHFL.IDX P6, R14, R13, R12, R11 ;  /* 0x0000000c0d0e7389 */ /* 0x00006400000c000b */
[----:B01----:R-:W-:Y:S01]  /*212e0*/  ENDCOLLECTIVE ;  /* 0x000000000000791b */ /* 0x003fe20003800000 */
.L_x_14307:
        /* <DEDUP_REMOVED lines=15> */
.L_x_14308:
[----:B------:R-:W-:Y:S02]  /*213e0*/  IMAD.MOV.U32 R13, RZ, RZ, R3 ;  /* 0x000000ffff0d7224 */ /* 0x000fe400078e0003 */
[----:B------:R-:W-:Y:S02]  /*213f0*/  IMAD.MOV.U32 R12, RZ, RZ, 0x5 ;  /* 0x00000005ff0c7424 */ /* 0x000fe400078e00ff */
[----:B------:R-:W-:-:S07]  /*21400*/  IMAD.MOV.U32 R5, RZ, RZ, R14 ;  /* 0x000000ffff057224 */ /* 0x000fce00078e000e */
[----:B------:R-:W-:Y:S05]  /*21410*/  WARPSYNC.COLLECTIVE R15, `(.L_x_14309) ;  /* 0x000000000f087348 */ /* 0x000fea0003c00000 */
[----:B------:R0:W1:Y:S02]  /*21420*/  SHFL.IDX P6, R14, R13, R12, R11 ;  /* 0x0000000c0d0e7389 */ /* 0x00006400000c000b */
[----:B01----:R-:W-:Y:S01]  /*21430*/  ENDCOLLECTIVE ;  /* 0x000000000000791b */ /* 0x003fe20003800000 */
.L_x_14309:
        /* <DEDUP_REMOVED lines=15> */
.L_x_14310:
[----:B------:R-:W-:Y:S02]  /*21530*/  IMAD.MOV.U32 R13, RZ, RZ, R3 ;  /* 0x000000ffff0d7224 */ /* 0x000fe400078e0003 */
[----:B------:R-:W-:Y:S02]  /*21540*/  IMAD.MOV.U32 R12, RZ, RZ, 0x6 ;  /* 0x00000006ff0c7424 */ /* 0x000fe400078e00ff */
[----:B------:R-:W-:-:S07]  /*21550*/  IMAD.MOV.U32 R5, RZ, RZ, R14 ;  /* 0x000000ffff057224 */ /* 0x000fce00078e000e */
[----:B------:R-:W-:Y:S05]  /*21560*/  WARPSYNC.COLLECTIVE R15, `(.L_x_14311) ;  /* 0x000000000f087348 */ /* 0x000fea0003c00000 */
[----:B------:R0:W1:Y:S02]  /*21570*/  SHFL.IDX P6, R14, R13, R12, R11 ;  /* 0x0000000c0d0e7389 */ /* 0x00006400000c000b */
[----:B01----:R-:W-:Y:S01]  /*21580*/  ENDCOLLECTIVE ;  /* 0x000000000000791b */ /* 0x003fe20003800000 */
.L_x_14311:
        /* <DEDUP_REMOVED lines=13> */
.L_x_14312:
        /* <DEDUP_REMOVED lines=8> */
.L_x_14313:
        /* <DEDUP_REMOVED lines=13> */
.L_x_14314:
[----:B------:R-:W-:Y:S01]  /*217b0*/  IMAD.MOV.U32 R3, RZ, RZ, R14 ;  /* 0x000000ffff037224 */ /* 0x000fe200078e000e */
[----:B------:R-:W-:Y:S06]  /*217c0*/  BRA `(.L_x_14315) ;  /* 0xffffff9800947947 */ /* 0x000fec000383ffff */
.L_x_14124:
[----:B0-----:R0:W1:Y:S02]  /*217d0*/  SYNCS.PHASECHK.TRANS64.TRYWAIT P0, [R18+URZ+0x22820], R0 ;  /* 0x02282000120075a7 */ /* 0x001064000800017f */
[----:B-1----:R-:W-:Y:S05]  /*217e0*/  @!P0 NANOSLEEP.SYNCS 0x989680 ;  /* 0x009896800000895d */ /* 0x002fea0003900000 */
[----:B------:R-:W1:Y:S02]  /*217f0*/  @!P0 SYNCS.PHASECHK.TRANS64 P0, [R18+URZ+0x22820], R0 ;  /* 0x02282000120085a7 */ /* 0x000e64000800007f */
[----:B-1----:R-:W-:Y:S05]  /*21800*/  @!P0 BRA `(.L_x_14124) ;  /* 0xfffffffc00f08947 */ /* 0x002fea000383ffff */
[----:B------:R-:W-:Y:S05]  /*21810*/  BRA `(.L_x_14316) ;  /* 0xffffff9800f07947 */ /* 0x000fea000383ffff */
.L_x_14128:
[----:B0-----:R0:W1:Y:S02]  /*21820*/  SYNCS.PHASECHK.TRANS64.TRYWAIT P0, [R2+URZ+0x22860], R0 ;  /* 0x02286000020075a7 */ /* 0x001064000800017f */
[----:B-1----:R-:W-:Y:S05]  /*21830*/  @!P0 NANOSLEEP.SYNCS 0x989680 ;  /* 0x009896800000895d */ /* 0x002fea0003900000 */
[----:B------:R-:W1:Y:S02]  /*21840*/  @!P0 SYNCS.PHASECHK.TRANS64 P0, [R2+URZ+0x22860], R0 ;  /* 0x02286000020085a7 */ /* 0x000e64000800007f */
[----:B-1----:R-:W-:Y:S05]  /*21850*/  @!P0 BRA `(.L_x_14128) ;  /* 0xfffffffc00f08947 */ /* 0x002fea000383ffff */
[----:B------:R-:W-:Y:S05]  /*21860*/  BRA `(.L_x_14317) ;  /* 0xffffff9c00147947 */ /* 0x000fea000383ffff */
.L_x_14143:
[----:B-1----:R1:W2:Y:S02]  /*21870*/  SYNCS.PHASECHK.TRANS64.TRYWAIT P0, [R2+URZ+0x22840], R6 ;  /* 0x02284006020075a7 */ /* 0x0022a4000800017f */
[----:B--2---:R-:W-:Y:S05]  /*21880*/  @!P0 NANOSLEEP.SYNCS 0x989680 ;  /* 0x009896800000895d */ /* 0x004fea0003900000 */
[----:B------:R-:W2:Y:S02]  /*21890*/  @!P0 SYNCS.PHASECHK.TRANS64 P0, [R2+URZ+0x22840], R6 ;  /* 0x02284006020085a7 */ /* 0x000ea4000800007f */
[----:B--2---:R-:W-:Y:S05]  /*218a0*/  @!P0 BRA `(.L_x_14143) ;  /* 0xfffffffc00f08947 */ /* 0x004fea000383ffff */
[----:B------:R-:W-:Y:S05]  /*218b0*/  BRA `(.L_x_14318) ;  /* 0xffffffa4003c7947 */ /* 0x000fea000383ffff */
.L_x_14148:
[----:B0-----:R0:W2:Y:S02]  /*218c0*/  SYNCS.PHASECHK.TRANS64.TRYWAIT P0, [R2+URZ+0x22860], R6 ;  /* 0x02286006020075a7 */ /* 0x0010a4000800017f */
[----:B--2---:R-:W-:Y:S05]  /*218d0*/  @!P0 NANOSLEEP.SYNCS 0x989680 ;  /* 0x009896800000895d */ /* 0x004fea0003900000 */
[----:B------:R-:W2:Y:S02]  /*218e0*/  @!P0 SYNCS.PHASECHK.TRANS64 P0, [R2+URZ+0x22860], R6 ;  /* 0x02286006020085a7 */ /* 0x000ea4000800007f */
[----:B--2---:R-:W-:Y:S05]  /*218f0*/  @!P0 BRA `(.L_x_14148) ;  /* 0xfffffffc00f08947 */ /* 0x004fea000383ffff */
[----:B------:R-:W-:Y:S05]  /*21900*/  BRA `(.L_x_14319) ;  /* 0xffffffa400bc7947 */ /* 0x000fea000383ffff */
.L_x_14159:
[----:B-1----:R1:W2:Y:S02]  /*21910*/  SYNCS.PHASECHK.TRANS64.TRYWAIT P0, [R3+URZ+0x22840], R2 ;  /* 0x02284002030075a7 */ /* 0x0022a4000800017f */
[----:B--2---:R-:W-:Y:S05]  /*21920*/  @!P0 NANOSLEEP.SYNCS 0x989680 ;  /* 0x009896800000895d */ /* 0x004fea0003900000 */
[----:B------:R-:W2:Y:S02]  /*21930*/  @!P0 SYNCS.PHASECHK.TRANS64 P0, [R3+URZ+0x22840], R2 ;  /* 0x02284002030085a7 */ /* 0x000ea4000800007f */
[----:B--2---:R-:W-:Y:S05]  /*21940*/  @!P0 BRA `(.L_x_14159) ;  /* 0xfffffffc00f08947 */ /* 0x004fea000383ffff */
[----:B------:R-:W-:Y:S05]  /*21950*/  BRA `(.L_x_14320) ;  /* 0xffffffac00ac7947 */ /* 0x000fea000383ffff */
.L_x_14164:
[----:B0-----:R0:W2:Y:S02]  /*21960*/  SYNCS.PHASECHK.TRANS64.TRYWAIT P0, [R3+URZ+0x22860], R2 ;  /* 0x02286002030075a7 */ /* 0x0010a4000800017f */
[----:B--2---:R-:W-:Y:S05]  /*21970*/  @!P0 NANOSLEEP.SYNCS 0x989680 ;  /* 0x009896800000895d */ /* 0x004fea0003900000 */
[----:B------:R-:W2:Y:S02]  /*21980*/  @!P0 SYNCS.PHASECHK.TRANS64 P0, [R3+URZ+0x22860], R2 ;  /* 0x02286002030085a7 */ /* 0x000ea4000800007f */
[----:B--2---:R-:W-:Y:S05]  /*21990*/  @!P0 BRA `(.L_x_14164) ;  /* 0xfffffffc00f08947 */ /* 0x004fea000383ffff */
[----:B------:R-:W-:Y:S05]  /*219a0*/  BRA `(.L_x_14321) ;  /* 0xffffffb000287947 */ /* 0x000fea000383ffff */
.L_x_14175:
[----:B-1----:R1:W2:Y:S02]  /*219b0*/  SYNCS.PHASECHK.TRANS64.TRYWAIT P0, [R3+URZ+0x22840], R2 ;  /* 0x02284002030075a7 */ /* 0x0022a4000800017f */
[----:B--2---:R-:W-:Y:S05]  /*219c0*/  @!P0 NANOSLEEP.SYNCS 0x989680 ;  /* 0x009896800000895d */ /* 0x004fea0003900000 */
[----:B------:R-:W2:Y:S02]  /*219d0*/  @!P0 SYNCS.PHASECHK.TRANS64 P0, [R3+URZ+0x22840], R2 ;  /* 0x02284002030085a7 */ /* 0x000ea4000800007f */
[----:B--2---:R-:W-:Y:S05]  /*219e0*/  @!P0 BRA `(.L_x_14175) ;  /* 0xfffffffc00f08947 */ /* 0x004fea000383ffff */
[----:B------:R-:W-:Y:S05]  /*219f0*/  BRA `(.L_x_14322) ;  /* 0xffffffb400f87947 */ /* 0x000fea000383ffff */
.L_x_14180:
[----:B--2---:R2:W3:Y:S02]  /*21a00*/  SYNCS.PHASECHK.TRANS64.TRYWAIT P0, [R3+URZ+0x22860], R2 ;  /* 0x02286002030075a7 */ /* 0x0044e4000800017f */
[----:B---3--:R-:W-:Y:S05]  /*21a10*/  @!P0 NANOSLEEP.SYNCS 0x989680 ;  /* 0x009896800000895d */ /* 0x008fea0003900000 */
[----:B------:R-:W3:Y:S02]  /*21a20*/  @!P0 SYNCS.PHASECHK.TRANS64 P0, [R3+URZ+0x22860], R2 ;  /* 0x02286002030085a7 */ /* 0x000ee4000800007f */
[----:B---3--:R-:W-:Y:S05]  /*21a30*/  @!P0 BRA `(.L_x_14180) ;  /* 0xfffffffc00f08947 */ /* 0x008fea000383ffff */
[----:B------:R-:W-:Y:S05]  /*21a40*/  BRA `(.L_x_14323) ;  /* 0xffffffb800787947 */ /* 0x000fea000383ffff */
.L_x_14192:
        /* <DEDUP_REMOVED lines=9> */
.L_x_14325:
[----:B------:R-:W-:Y:S05]  /*21ae0*/  BSYNC B0 ;  /* 0x0000000000007941 */ /* 0x000fea0003800000 */
.L_x_14324:
        /* <DEDUP_REMOVED lines=9> */
.L_x_14326:
        /* <DEDUP_REMOVED lines=26> */
.L_x_14327:
        /* <DEDUP_REMOVED lines=8> */
.L_x_14328:
        /* <DEDUP_REMOVED lines=8> */
.L_x_14329:
        /* <DEDUP_REMOVED lines=8> */
.L_x_14330:
        /* <DEDUP_REMOVED lines=8> */
.L_x_14331:
        /* <DEDUP_REMOVED lines=9> */
.L_x_14332:
[----:B------:R-:W-:Y:S01]  /*21fb0*/  IMAD.MOV.U32 R9, RZ, RZ, R14 ;  /* 0x000000ffff097224 */ /* 0x000fe200078e000e */
[----:B------:R-:W-:Y:S06]  /*21fc0*/  BRA `(.L_x_14333) ;  /* 0xffffffbc00c87947 */ /* 0x000fec000383ffff */
.L_x_14195:
        /* <DEDUP_REMOVED lines=8> */
.L_x_14335:
[----:B------:R-:W-:Y:S05]  /*22050*/  BSYNC B0 ;  /* 0x0000000000007941 */ /* 0x000fea0003800000 */
.L_x_14334:
        /* <DEDUP_REMOVED lines=10> */
.L_x_14336:
        /* <DEDUP_REMOVED lines=8> */
.L_x_14337:
        /* <DEDUP_REMOVED lines=8> */
.L_x_14338:
        /* <DEDUP_REMOVED lines=8> */
.L_x_14339:
        /* <DEDUP_REMOVED lines=9> */
.L_x_14340:
[----:B------:R-:W-:Y:S01]  /*22310*/  IMAD.MOV.U32 R9, RZ, RZ, R14 ;  /* 0x000000ffff097224 */ /* 0x000fe200078e000e */
[----:B------:R-:W-:Y:S06]  /*22320*/  BRA `(.L_x_14341) ;  /* 0xffffffbc009c7947 */ /* 0x000fec000383ffff */
.L_x_14197:
[----:B------:R-:W-:Y:S01]  /*22330*/  BSSY B0, `(.L_x_14342) ;  /* 0x0000006000007945 */ /* 0x000fe20003800000 */
[----:B------:R-:W-:Y:S01]  /*22340*/  PLOP3.LUT P6, PT, P6, PT, PT, 0x8, 0x0 ;  /* 0x000000000000781c */ /* 0x000fe200037ce170 */
[----:B------:R-:W-:-:S12]  /*22350*/  IMAD.MOV.U32 R15, RZ, RZ, -0x1 ;  /* 0xffffffffff0f7424 */ /* 0x000fd800078e00ff */
[----:B0-----:R-:W-:Y:S05]  /*22360*/  WARPSYNC.COLLECTIVE R15, `(.L_x_14343) ;  /* 0x000000000f087348 */ /* 0x001fea0003c00000 */
[----:B------:R-:W-:Y:S01]  /*22370*/  VOTE.ANY R14, PT, P6 ;  /* 0x00000000000e7806 */ /* 0x000fe200030e0100 */
[----:B0-----:R-:W-:Y:S06]  /*22380*/  ENDCOLLECTIVE ;  /* 0x000000000000791b */ /* 0x001fec0003800000 */
.L_x_14343:
[----:B------:R-:W-:Y:S05]  /*22390*/  BSYNC B0 ;  /* 0x0000000000007941 */ /* 0x000fea0003800000 */
.L_x_14342:
        /* <DEDUP_REMOVED lines=10> */
.L_x_14344:
[----:B------:R-:W-:Y:S02]  /*22440*/  IMAD.MOV.U32 R13, RZ, RZ, R6 ;  /* 0x000000ffff0d7224 */ /* 0x000fe400078e0006 */
[----:B------:R-:W-:-:S07]  /*22450*/  IMAD.MOV.U32 R4, RZ, RZ, R14 ;  /* 0x000000ffff047224 */ /* 0x000fce00078e000e */
[----:B------:R-:W-:Y:S05]  /*22460*/  WARPSYNC.COLLECTIVE R15, `(.L_x_14345) ;  /* 0x000000000f087348 */ /* 0x000fea0003c00000 */
[----:B------:R0:W1:Y:S02]  /*22470*/  SHFL.IDX P6, R14, R13, R12, R11 ;  /* 0x0000000c0d0e7389 */ /* 0x00006400000c000b */
[----:B01----:R-:W-:Y:S01]  /*22480*/  ENDCOLLECTIVE ;  /* 0x000000000000791b */ /* 0x003fe20003800000 */
.L_x_14345:
[----:B------:R-:W-:Y:S02]  /*22490*/  IMAD.MOV.U32 R6, RZ, RZ, R14 ;  /* 0x000000ffff067224 */ /* 0x000fe400078e000e */
[----:B------:R-:W-:-:S05]  /*224a0*/  IMAD.IADD R10, R3, 0x1, R10 ;  /* 0x00000001030a7824 */ /* 0x000fca00078e020a */
[----:B------:R0:W-:Y:S01]  /*224b0*/  STL [R1+0xc], R10 ;  /* 0x00000c0a01007387 */ /* 0x0001e20000100800 */
[----:B------:R-:W-:Y:S05]  /*224c0*/  BRA `(.L_x_14346) ;  /* 0xffffffbc007c7947 */ /* 0x000fea000383ffff */
.L_x_14199:
        /* <DEDUP_REMOVED lines=8> */
.L_x_14348:
[----:B------:R-:W-:Y:S05]  /*22550*/  BSYNC B0 ;  /* 0x0000000000007941 */ /* 0x000fea0003800000 */
.L_x_14347:
[----:B------:R-:W-:Y:S01]  /*22560*/  IMAD.MOV.U32 R8, RZ, RZ, R14 ;  /* 0x000000ffff087224 */ /* 0x000fe200078e000e */
[----:B------:R-:W-:Y:S06]  /*22570*/  BRA `(.L_x_14198) ;  /* 0xffffffbc00687947 */ /* 0x000fec000383ffff */
.L_x_14205:
[----:B0-----:R0:W1:Y:S02]  /*22580*/  SYNCS.PHASECHK.TRANS64.TRYWAIT P0, [R0+URZ+0x22820], R3 ;  /* 0x02282003000075a7 */ /* 0x001064000800017f */
[----:B-1----:R-:W-:Y:S05]  /*22590*/  @!P0 NANOSLEEP.SYNCS 0x989680 ;  /* 0x009896800000895d */ /* 0x002fea0003900000 */
[----:B------:R-:W1:Y:S02]  /*225a0*/  @!P0 SYNCS.PHASECHK.TRANS64 P0, [R0+URZ+0x22820], R3 ;  /* 0x02282003000085a7 */ /* 0x000e64000800007f */
[----:B-1----:R-:W-:Y:S05]  /*225b0*/  @!P0 BRA `(.L_x_14205) ;  /* 0xfffffffc00f08947 */ /* 0x002fea000383ffff */
[----:B------:R-:W-:Y:S05]  /*225c0*/  BRA `(.L_x_14349) ;  /* 0xffffffc800047947 */ /* 0x000fea000383ffff */
.L_x_14206:
        /* <DEDUP_REMOVED lines=11> */
.L_x_14351:
[----:B------:R-:W-:Y:S05]  /*22680*/  BSYNC B0 ;  /* 0x0000000000007941 */ /* 0x000fea0003800000 */
.L_x_14350:
[----:B------:R-:W-:Y:S05]  /*22690*/  BRA `(.L_x_14352) ;  /* 0xffffffc400ec7947 */ /* 0x000fea000383ffff */
.L_x_14207:
[----:B------:R-:W-:Y:S01]  /*226a0*/  BSSY B0, `(.L_x_14353) ;  /* 0x0000006000007945 */ /* 0x000fe20003800000 */
[----:B------:R-:W-:-:S07]  /*226b0*/  IMAD.MOV.U32 R15, RZ, RZ, -0x1 ;  /* 0xffffffffff0f7424 */ /* 0x000fce00078e00ff */
[----:B01----:R-:W-:Y:S05]  /*226c0*/  WARPSYNC.COLLECTIVE R15, `(.L_x_14354) ;  /* 0x000000000f0c7348 */ /* 0x003fea0003c00000 */
[----:B------:R-:W-:Y:S02]  /*226d0*/  ELECT P6, UR62, PT ;  /* 0x00000000003e782f */ /* 0x000fe400038c0000 */
[----:B------:R-:W-:Y:S01]  /*226e0*/  MOV R14, UR62 ;  /* 0x0000003e000e7c02 */ /* 0x000fe20008000f00 */
[----:B01----:R-:W-:Y:S10]  /*226f0*/  ENDCOLLECTIVE ;  /* 0x000000000000791b */ /* 0x003ff40003800000 */
.L_x_14354:
[----:B------:R-:W-:Y:S05]  /*22700*/  BSYNC B0 ;  /* 0x0000000000007941 */ /* 0x000fea0003800000 */
.L_x_14353:
[----:B------:R-:W-:Y:S05]  /*22710*/  BRA `(.L_x_14355) ;  /* 0xffffffc400e07947 */ /* 0x000fea000383ffff */
.L_x_14209:
[----:B0-----:R0:W1:Y:S02]  /*22720*/  SYNCS.PHASECHK.TRANS64.TRYWAIT P0, [R6+URZ], R5 ;  /* 0x00000005060075a7 */ /* 0x001064000800017f */
[----:B-1----:R-:W-:Y:S05]  /*22730*/  @!P0 NANOSLEEP.SYNCS 0x989680 ;  /* 0x009896800000895d */ /* 0x002fea0003900000 */
[----:B------:R-:W1:Y:S02]  /*22740*/  @!P0 SYNCS.PHASECHK.TRANS64 P0, [R6+URZ], R5 ;  /* 0x00000005060085a7 */ /* 0x000e64000800007f */
[----:B-1----:R-:W-:Y:S05]  /*22750*/  @!P0 BRA `(.L_x_14209) ;  /* 0xfffffffc00f08947 */ /* 0x002fea000383ffff */
[----:B------:R-:W-:Y:S05]  /*22760*/  BRA `(.L_x_14356) ;  /* 0xffffffc8001c7947 */ /* 0x000fea000383ffff */
.L_x_14210:
[----:B-1----:R1:W2:Y:S02]  /*22770*/  SYNCS.PHASECHK.TRANS64.TRYWAIT P0, [R7+URZ], R2 ;  /* 0x00000002070075a7 */ /* 0x0022a4000800017f */
[----:B--2---:R-:W-:Y:S05]  /*22780*/  @!P0 NANOSLEEP.SYNCS 0x989680 ;  /* 0x009896800000895d */ /* 0x004fea0003900000 */
[----:B------:R-:W2:Y:S02]  /*22790*/  @!P0 SYNCS.PHASECHK.TRANS64 P0, [R7+URZ], R2 ;  /* 0x00000002070085a7 */ /* 0x000ea4000800007f */
[----:B--2---:R-:W-:Y:S05]  /*227a0*/  @!P0 BRA `(.L_x_14210) ;  /* 0xfffffffc00f08947 */ /* 0x004fea000383ffff */
[----:B------:R-:W-:Y:S05]  /*227b0*/  BRA `(.L_x_14357) ;  /* 0xffffffc800107947 */ /* 0x000fea000383ffff */
.L_x_14212:
[----:B--2---:R2:W3:Y:S02]  /*227c0*/  SYNCS.PHASECHK.TRANS64.TRYWAIT P0, [R4+URZ], R5 ;  /* 0x00000005040075a7 */ /* 0x0044e4000800017f */
[----:B---3--:R-:W-:Y:S05]  /*227d0*/  @!P0 NANOSLEEP.SYNCS 0x989680 ;  /* 0x009896800000895d */ /* 0x008fea0003900000 */
[----:B------:R-:W3:Y:S02]  /*227e0*/  @!P0 SYNCS.PHASECHK.TRANS64 P0, [R4+URZ], R5 ;  /* 0x00000005040085a7 */ /* 0x000ee4000800007f */
[----:B---3--:R-:W-:Y:S05]  /*227f0*/  @!P0 BRA `(.L_x_14212) ;  /* 0xfffffffc00f08947 */ /* 0x008fea000383ffff */
[----:B------:R-:W-:Y:S05]  /*22800*/  BRA `(.L_x_14358) ;  /* 0xffffffc800187947 */ /* 0x000fea000383ffff */
.L_x_14359:
        /* <DEDUP_REMOVED lines=15> */
.L_x_15206:


//--------------------- .text._ZN7cutlass13device_kernelIN5flash11enable_sm90INS1_16FlashAttnFwdSm90INS1_25CollectiveMainloopFwdSm90ILi2EN4cute5tupleIJNS5_1CILi1EEES8_S8_EEENS6_IJNS7_ILi128EEENS7_ILi96EEENS7_ILi64EEEEEELi256ENS_10bfloat16_tEfNS_4arch4Sm90ELb1ELb0ELb1ELb1ELb0ELb0ELb1ELb1ELb0ELb1ELb1ELb0EEENS1_21CollectiveEpilogueFwdINS6_IJSA_NS7_ILi256EEESB_EEES9_SE_SG_Li256ELb1ELb1ELb1ELb0EEENS1_36VarlenDynamicPersistentTileSchedulerILi128ELi96ELi256ELi128ELb1ELb1ELb1ELb1ELb1ELb1EEEEEEEEEvNT_6ParamsE --------------------------
	.section	.text._ZN7cutlass13device_kernelIN5flash11enable_sm90INS1_16FlashAttnFwdSm90INS1_25CollectiveMainloopFwdSm90ILi2EN4cute5tupleIJNS5_1CILi1EEES8_S8_EEENS6_IJNS7_ILi128EEENS7_ILi96EEENS7_ILi64EEEEEELi256ENS_10bfloat16_tEfNS_4arch4Sm90ELb1ELb0ELb1ELb1ELb0ELb0ELb1ELb1ELb0ELb1ELb1ELb0EEENS1_21CollectiveEpilogueFwdINS6_IJSA_NS7_ILi256EEESB_EEES9_SE_SG_Li256ELb1ELb1ELb1ELb0EEENS1_36VarlenDynamicPersistentTileSchedulerILi128ELi96ELi256ELi128ELb1ELb1ELb1ELb1ELb1ELb1EEEEEEEEEvNT_6ParamsE,"ax",@progbits
	.align	128
.text._ZN7cutlass13device_kernelIN5flash11enable_sm90INS1_16FlashAttnFwdSm90INS1_25CollectiveMainloopFwdSm90ILi2EN4cute5tupleIJNS5_1CILi1EEES8_S8_EEENS6_IJNS7_ILi128EEENS7_ILi96EEENS7_ILi64EEEEEELi256ENS_10bfloat16_tEfNS_4arch4Sm90ELb1ELb0ELb1ELb1ELb0ELb0ELb1ELb1ELb0ELb1ELb1ELb0EEENS1_21CollectiveEpilogueFwdINS6_IJSA_NS7_ILi256EEESB_EEES9_SE_SG_Li256ELb1ELb1ELb1ELb0EEENS1_36VarlenDynamicPersistentTileSchedulerILi128ELi96ELi256ELi128ELb1ELb1ELb1ELb1ELb1ELb1EEEEEEEEEvNT_6ParamsE:
        .type           _ZN7cutlass13device_kernelIN5flash11enable_sm90INS1_16FlashAttnFwdSm90INS1_25CollectiveMainloopFwdSm90ILi2EN4cute5tupleIJNS5_1CILi1EEES8_S8_EEENS6_IJNS7_ILi128EEENS7_ILi96EEENS7_ILi64EEEEEELi256ENS_10bfloat16_tEfNS_4arch4Sm90ELb1ELb0ELb1ELb1ELb0ELb0ELb1ELb1ELb0ELb1ELb1ELb0EEENS1_21CollectiveEpilogueFwdINS6_IJSA_NS7_ILi256EEESB_EEES9_SE_SG_Li256ELb1ELb1ELb1ELb0EEENS1_36VarlenDynamicPersistentTileSchedulerILi128ELi96ELi256ELi128ELb1ELb1ELb1ELb1ELb1ELb1EEEEEEEEEvNT_6ParamsE,@function
        .size           _ZN7cutlass13device_kernelIN5flash11enable_sm90INS1_16FlashAttnFwdSm90INS1_25CollectiveMainloopFwdSm90ILi2EN4cute5tupleIJNS5_1CILi1EEES8_S8_EEENS6_IJNS7_ILi128EEENS7_ILi96EEENS7_ILi64EEEEEELi256ENS_10bfloat16_tEfNS_4arch4Sm90ELb1ELb0ELb1ELb1ELb0ELb0ELb1ELb1ELb0ELb1ELb1ELb0EEENS1_21CollectiveEpilogueFwdINS6_IJSA_NS7_ILi256EEESB_EEES9_SE_SG_Li256ELb1ELb1ELb1ELb0EEENS1_36VarlenDynamicPersistentTileSchedulerILi128ELi96ELi256ELi128ELb1ELb1ELb1ELb1ELb1ELb1EEEEEEEEEvNT_6ParamsE,(.L_x_15207 - _ZN7cutlass13device_kernelIN5flash11enable_sm90INS1_16FlashAttnFwdSm90INS1_25CollectiveMainloopFwdSm90ILi2EN4cute5tupleIJNS5_1CILi1EEES8_S8_EEENS6_IJNS7_ILi128EEENS7_ILi96EEENS7_ILi64EEEEEELi256ENS_10bfloat16_tEfNS_4arch4Sm90ELb1ELb0ELb1ELb1ELb0ELb0ELb1ELb1ELb0ELb1ELb1ELb0EEENS1_21CollectiveEpilogueFwdINS6_IJSA_NS7_ILi256EEESB_EEES9_SE_SG_Li256ELb1ELb1ELb1ELb0EEENS1_36VarlenDynamicPersistentTileSchedulerILi128ELi96ELi256ELi128ELb1ELb1ELb1ELb1ELb1ELb1EEEEEEEEEvNT_6ParamsE)
        .other          _ZN7cutlass13device_kernelIN5flash11enable_sm90INS1_16FlashAttnFwdSm90INS1_25CollectiveMainloopFwdSm90ILi2EN4cute5tupleIJNS5_1CILi1EEES8_S8_EEENS6_IJNS7_ILi128EEENS7_ILi96EEENS7_ILi64EEEEEELi256ENS_10bfloat16_tEfNS_4arch4Sm90ELb1ELb0ELb1ELb1ELb0ELb0ELb1ELb1ELb0ELb1ELb1ELb0EEENS1_21CollectiveEpilogueFwdINS6_IJSA_NS7_ILi256EEESB_EEES9_SE_SG_Li256ELb1ELb1ELb1ELb0EEENS1_36VarlenDynamicPersistentTileSchedulerILi128ELi96ELi256ELi128ELb1ELb1ELb1ELb1ELb1ELb1EEEEEEEEEvNT_6ParamsE,@"STO_CUDA_ENTRY STV_DEFAULT"
_ZN7cutlass13device_kernelIN5flash11enable_sm90INS1_16FlashAttnFwdSm90INS1_25CollectiveMainloopFwdSm90ILi2EN4cute5tupleIJNS5_1CILi1EEES8_S8_EEENS6_IJNS7_ILi128EEENS7_ILi96EEENS7_ILi64EEEEEELi256ENS_10bfloat16_tEfNS_4arch4Sm90ELb1ELb0ELb1ELb1ELb0ELb0ELb1ELb1ELb0ELb1ELb1ELb0EEENS1_21CollectiveEpilogueFwdINS6_IJSA_NS7_ILi256EEESB_EEES9_SE_SG_Li256ELb1ELb1ELb1ELb0EEENS1_36VarlenDynamicPersistentTileSchedulerILi128ELi96ELi256ELi128ELb1ELb1ELb1ELb1ELb1ELb1EEEEEEEEEvNT_6ParamsE:
        /* <DEDUP_REMOVED lines=17> */
.L_x_14361:
[----:B------:R-:W-:Y:S05]  /*0110*/  BSYNC B0 ;  /* 0x0000000000007941 */ /* 0x000fea0003800000 */
.L_x_14360:
        /* <DEDUP_REMOVED lines=42> */
.L_x_14362:
        /* <DEDUP_REMOVED lines=22> */
.L_x_14363:
        /* <DEDUP_REMOVED lines=18> */
.L_x_14364:
        /* <DEDUP_REMOVED lines=22> */
.L_x_14365:
        /* <DEDUP_REMOVED lines=22> */
.L_x_14366:
        /* <DEDUP_REMOVED lines=8> */
.L_x_14368:
        /* <DEDUP_REMOVED lines=18> */
[----:B------:R-:W3:Y:S01]  /*0aa0*/  LDL R11, [R1+0x78] ;  /* 0x00007800010b7983 */ /* 0x000ee20000100800 */
        /* <DEDUP_REMOVED lines=24> */
[----:B------:R-:W-:Y:S02]  /*0c30*/  LEA.HI R7, R7, R12, RZ, 0x5 ;  /* 0x0000000c07077211 */ /* 0x000fe400078f28ff */
[----:B------:R-:W-:Y:S01]  /*0c40*/  LEA.HI R2, R2, R3, RZ, 0x1 ;  /* 0x0000000302027211 */ /* 0x000fe200078f08ff */
[----:B------:R-:W-:Y:S01]  /*0c50*/  IMAD.IADD R0, R0, 0x1, -R9 ;  /* 0x0000000100007824 */ /* 0x000fe200078e0a09 */
[----:B------:R-:W-:Y:S01]  /*0c60*/  SHF.R.S32.HI R7, RZ, 0x5, R7 ;  /* 0x00000005ff077819 */ /* 0x000fe20000011407 */
[----:B------:R-:W-:Y:S01]  /*0c70*/  IMAD.IADD R5, R6, 0x1, -R5 ;  /* 0x0000000106057824 */ /* 0x000fe200078e0a05 */
[----:B------:R-:W-:-:S03]  /*0c80*/  LOP3.LUT R2, R2, 0x3fffffe, RZ, 0xc0, !PT ;  /* 0x03fffffe02027812 */ /* 0x000fc600078ec0ff */
[----:B------:R-:W-:Y:S01]  /*0c90*/  IMAD R7, R7, 0x10, R0 ;  /* 0x0000001007077824 */ /* 0x000fe200078e0200 */
[----:B------:R-:W-:Y:S01]  /*0ca0*/  LOP3.LUT R10, R10, 0xfffffffc, RZ, 0xc0, !PT ;  /* 0xfffffffc0a0a7812 */ /* 0x000fe200078ec0ff */
[----:B------:R-:W-:Y:S01]  /*0cb0*/  IMAD R0, R5, 0x8, R4 ;  /* 0x0000000805007824 */ /* 0x000fe200078e0204 */
[----:B------:R-:W-:Y:S01]  /*0cc0*/  LOP3.LUT R8, R8, 0x7ffffffc, RZ, 0xc0, !PT ;  /* 0x7ffffffc08087812 */ /* 0x000fe200078ec0ff */
[----:B------:R-:W-:Y:S02]  /*0cd0*/  IMAD.IADD R2, R3, 0x1, -R2 ;  /* 0x0000000103027824 */ /* 0x000fe400078e0a02 */
[----:B------:R-:W-:Y:S01]  /*0ce0*/  IMAD.IADD R10, R16, 0x1, -R10 ;  /* 0x00000001100a7824 */ /* 0x000fe200078e0a0a */
[----:B------:R0:W-:Y:S01]  /*0cf0*/  STL [R1+0x80], R0 ;  /* 0x0000800001007387 */ /* 0x0001e20000100800 */
[----:B------:R-:W-:-:S03]  /*0d00*/  IMAD.IADD R8, R12, 0x1, -R8 ;  /* 0x000000010c087824 */ /* 0x000fc600078e0a08 */
[----:B------:R-:W-:Y:S01]  /*0d10*/  LEA.HI R6, R10, R10, RZ, 0x1 ;  /* 0x0000000a0a067211 */ /* 0x000fe200078f08ff */
[----:B0-----:R-:W-:Y:S02]  /*0d20*/  IMAD R0, R2, 0x40, R7 ;  /* 0x0000004002007824 */ /* 0x001fe400078e0207 */
[----:B------:R-:W-:-:S03]  /*0d30*/  IMAD.SHL.U32 R201, R8, 0x2, RZ ;  /* 0x0000000208c97824 */ /* 0x000fc600078e00ff */
[----:B------:R0:W-:Y:S01]  /*0d40*/  STL [R1+0x7c], R0 ;  /* 0x00007c0001007387 */ /* 0x0001e20000100800 */
[----:B------:R-:W-:-:S03]  /*0d50*/  LOP3.LUT R3, R6, 0x1ffffffe, RZ, 0xc0, !PT ;  /* 0x1ffffffe06037812 */ /* 0x000fc600078ec0ff */
[----:B------:R0:W-:Y:S01]  /*0d60*/  STL [R1+0x40], RZ ;  /* 0x000040ff01007387 */ /* 0x0001e20000100800 */
[C---:B------:R-:W-:Y:S02]  /*0d70*/  VIADD R21, R201.reuse, 0x8 ;  /* 0x00000008c9157836 */ /* 0x040fe40000000000 */
[C---:B------:R-:W-:Y:S02]  /*0d80*/  VIADD R20, R201.reuse, 0x10 ;  /* 0x00000010c9147836 */ /* 0x040fe40000000000 */
[C---:B------:R-:W-:Y:S02]  /*0d90*/  VIADD R19, R201.reuse, 0x18 ;  /* 0x00000018c9137836 */ /* 0x040fe40000000000 */
[----:B------:R-:W-:Y:S02]  /*0da0*/  VIADD R18, R201, 0x20 ;  /* 0x00000020c9127836 */ /* 0x000fe40000000000 */
[----:B------:R-:W-:Y:S02]  /*0db0*/  IMAD.MOV.U32 R6, RZ, RZ, R14 ;  /* 0x000000ffff067224 */ /* 0x000fe400078e000e */
[----:B------:R-:W-:-:S02]  /*0dc0*/  IMAD.MOV.U32 R7, RZ, RZ, R15 ;  /* 0x000000ffff077224 */ /* 0x000fc400078e000f */
[C---:B------:R-:W-:Y:S02]  /*0dd0*/  VIADD R17, R201.reuse, 0x28 ;  /* 0x00000028c9117836 */ /* 0x040fe40000000000 */
[C---:B------:R-:W-:Y:S02]  /*0de0*/  VIADD R16, R201.reuse, 0x30 ;  /* 0x00000030c9107836 */ /* 0x040fe40000000000 */
[----:B------:R-:W-:Y:S02]  /*0df0*/  IMAD.MOV.U32 R5, RZ, RZ, R13 ;  /* 0x000000ffff057224 */ /* 0x000fe400078e000d */
[C---:B------:R-:W-:Y:S02]  /*0e00*/  VIADD R15, R201.reuse, 0x38 ;  /* 0x00000038c90f7836 */ /* 0x040fe40000000000 */
[C---:B------:R-:W-:Y:S01]  /*0e10*/  VIADD R14, R201.reuse, 0x40 ;  /* 0x00000040c90e7836 */ /* 0x040fe20000000000 */
[----:B------:R-:W-:Y:S01]  /*0e20*/  SHF.R.S32.HI R23, RZ, 0x1f, R21 ;  /* 0x0000001fff177819 */ /* 0x000fe20000011415 */
[----:B------:R-:W-:Y:S01]  /*0e30*/  IMAD.IADD R3, R10, 0x1, -R3 ;  /* 0x000000010a037824 */ /* 0x000fe200078e0a03 */
[----:B------:R-:W-:Y:S01]  /*0e40*/  SHF.R.S32.HI R22, RZ, 0x1f, R20 ;  /* 0x0000001fff167819 */ /* 0x000fe20000011414 */
[----:B------:R-:W-:-:S02]  /*0e50*/  VIADD R13, R201, 0x48 ;  /* 0x00000048c90d7836 */ /* 0x000fc40000000000 */
        /* <DEDUP_REMOVED lines=19> */
[C---:B------:R-:W-:Y:S01]  /*0f90*/  VIADD R233, R201.reuse, 0xa8 ;  /* 0x000000a8c9e97836 */ /* 0x040fe20000000000 */
[----:B------:R-:W-:Y:S01]  /*0fa0*/  SHF.R.S32.HI R10, RZ, 0x1f, R8 ;  /* 0x0000001fff0a7819 */ /* 0x000fe20000011408 */
[C---:B------:R-:W-:Y:S02]  /*0fb0*/  VIADD R232, R201.reuse, 0xb0 ;  /* 0x000000b0c9e87836 */ /* 0x040fe40000000000 */
[C---:B------:R-:W-:Y:S02]  /*0fc0*/  VIADD R231, R201.reuse, 0xb8 ;  /* 0x000000b8c9e77836 */ /* 0x040fe40000000000 */
[C---:B------:R-:W-:Y:S01]  /*0fd0*/  VIADD R230, R201.reuse, 0xc0 ;  /* 0x000000c0c9e67836 */ /* 0x040fe20000000000 */
[----:B------:R-:W-:Y:S01]  /*0fe0*/  SHF.R.S32.HI R8, RZ, 0x1f, R2 ;  /* 0x0000001fff087819 */ /* 0x000fe20000011402 */
[C---:B------:R-:W-:Y:S02]  /*0ff0*/  VIADD R229, R201.reuse, 0xc8 ;  /* 0x000000c8c9e57836 */ /* 0x040fe40000000000 */
[----:B------:R-:W-:-:S02]  /*1000*/  VIADD R228, R201, 0xd0 ;  /* 0x000000d0c9e47836 */ /* 0x000fc40000000000 */
[C---:B------:R-:W-:Y:S01]  /*1010*/  VIADD R213, R201.reuse, 0xd8 ;  /* 0x000000d8c9d57836 */ /* 0x040fe20000000000 */
[----:B------:R-:W-:Y:S02]  /*1020*/  SHF.R.S32.HI R2, RZ, 0x1f, R236 ;  /* 0x0000001fff027819 */ /* 0x000fe400000114ec */
[----:B------:R-:W-:Y:S02]  /*1030*/  SHF.R.S32.HI R8, RZ, 0x1f, R235 ;  /* 0x0000001fff087819 */ /* 0x000fe400000114eb */
[----:B------:R-:W-:Y:S01]  /*1040*/  SHF.R.S32.HI R2, RZ, 0x1f, R233 ;  /* 0x0000001fff027819 */ /* 0x000fe200000114e9 */
[----:B------:R-:W-:Y:S01]  /*1050*/  VIADD R210, R201, 0xe0 ;  /* 0x000000e0c9d27836 */ /* 0x000fe20000000000 */
[----:B------:R-:W-:Y:S01]  /*1060*/  SHF.R.S32.HI R8, RZ, 0x1f, R232 ;  /* 0x0000001fff087819 */ /* 0x000fe200000114e8 */
[----:B------:R-:W-:Y:S01]  /*1070*/  IMAD R206, R3, 0x8, R0 ;  /* 0x0000000803ce7824 */ /* 0x000fe200078e0200 */
[----:B------:R-:W-:Y:S02]  /*1080*/  SHF.R.S32.HI R2, RZ, 0x1f, R230 ;  /* 0x0000001fff027819 */ /* 0x000fe400000114e6 */
[----:B------:R-:W-:-:S02]  /*1090*/  SHF.R.S32.HI R8, RZ, 0x1f, R229 ;  /* 0x0000001fff087819 */ /* 0x000fc400000114e5 */
[----:B------:R-:W-:Y:S01]  /*10a0*/  SHF.R.S32.HI R2, RZ, 0x1f, R213 ;  /* 0x0000001fff027819 */ /* 0x000fe200000114d5 */
[----:B------:R-:W-:Y:S01]  /*10b0*/  UMOV UR37, URZ ;  /* 0x0000003f00257c82 */ /* 0x000fe20008000000 */
[----:B------:R-:W-:Y:S01]  /*10c0*/  UMOV UR36, URZ ;  /* 0x0000003f00247c82 */ /* 0x000fe20008000000 */
[----:B---3--:R-:W-:Y:S01]  /*10d0*/  LOP3.LUT R202, R11, 0x1, RZ, 0xfc, !PT ;  /* 0x000000010bca7812 */ /* 0x008fe200078efcff */
[----:B------:R-:W-:-:S05]  /*10e0*/  VIADD R11, R201, 0x58 ;  /* 0x00000058c90b7836 */ /* 0x000fca0000000000 */
[----:B------:R-:W-:Y:S02]  /*10f0*/  SHF.R.S32.HI R13, RZ, 0x1f, R11 ;  /* 0x0000001fff0d7819 */ /* 0x000fe4000001140b */
[----:B------:R-:W-:Y:S02]  /*1100*/  SHF.R.S32.HI R11, RZ, 0x1f, R9 ;  /* 0x0000001fff0b7819 */ /* 0x000fe40000011409 */
[----:B------:R-:W-:Y:S02]  /*1110*/  SHF.R.S32.HI R9, RZ, 0x1f, R4 ;  /* 0x0000001fff097819 */ /* 0x000fe40000011404 */
[----:B------:R-:W-:Y:S02]  /*1120*/  SHF.R.S32.HI R4, RZ, 0x1f, R237 ;  /* 0x0000001fff047819 */ /* 0x000fe400000114ed */
[----:B------:R-:W-:Y:S02]  /*1130*/  SHF.R.S32.HI R4, RZ, 0x1f, R234 ;  /* 0x0000001fff047819 */ /* 0x000fe400000114ea */
[----:B------:R-:W-:-:S02]  /*1140*/  SHF.R.S32.HI R4, RZ, 0x1f, R231 ;  /* 0x0000001fff047819 */ /* 0x000fc400000114e7 */
[----:B0-----:R-:W-:-:S07]  /*1150*/  SHF.R.S32.HI R4, RZ, 0x1f, R228 ;  /* 0x0000001fff047819 */ /* 0x001fce00000114e4 */
.L_x_14427:
[----:B012-4-:R-:W0:Y:S01]  /*1160*/  LDC.64 R2, c[0x0][0xd88] ;  /* 0x00036200ff027b82 */ /* 0x017e220000000a00 */
[----:B------:R-:W-:Y:S01]  /*1170*/  ULDC.64 UR4, c[0x0][0xb20] ;  /* 0x0002c80000047ab9 */ /* 0x000fe20000000a00 */
[----:B------:R-:W-:-:S06]  /*1180*/  ULDC.64 UR6, c[0x0][0xb10] ;  /* 0x0002c40000067ab9 */ /* 0x000fcc0000000a00 */
[----:B------:R-:W1:Y:S08]  /*1190*/  LDC R203, c[0x0][0x288] ;  /* 0x0000a200ffcb7b82 */ /* 0x000e700000000800 */
[----:B------:R-:W2:Y:S01]  /*11a0*/  LDC.64 R12, c[0x0][0x418] ;  /* 0x00010600ff0c7b82 */ /* 0x000ea20000000a00 */
[----:B0-----:R-:W-:-:S07]  /*11b0*/  IMAD.WIDE R2, R7, 0x4, R2 ;  /* 0x0000000407027825 */ /* 0x001fce00078e0202 */
[----:B------:R-:W0:Y:S01]  /*11c0*/  LDC R10, c[0x0][0x424] ;  /* 0x00010900ff0a7b82 */ /* 0x000e220000000800 */
[----:B---3--:R-:W3:Y:S01]  /*11d0*/  LDG.E R207, desc[UR38][R2.64] ;  /* 0x0000002602cf7981 */ /* 0x008ee2000c1e1900 */
[----:B------:R-:W-:Y:S01]  /*11e0*/  ISETP.NE.U32.AND P1, PT, RZ, UR4, PT ;  /* 0x00000004ff007c0c */ /* 0x000fe2000bf25070 */
[----:B------:R-:W-:Y:S01]  /*11f0*/  IMAD.MOV.U32 R11, RZ, RZ, RZ ;  /* 0x000000ffff0b7224 */ /* 0x000fe200078e00ff */
[----:B------:R-:W-:-:S04]  /*1200*/  ISETP.NE.U32.AND P0, PT, RZ, UR6, PT ;  /* 0x00000006ff007c0c */ /* 0x000fc8000bf05070 */
[----:B------:R-:W4:Y:S01]  /*1210*/  LDC R15, c[0x0][0x2f0] ;  /* 0x0000bc00ff0f7b82 */ /* 0x000f220000000800 */
[----:B------:R-:W-:Y:S02]  /*1220*/  ISETP.NE.AND.EX P1, PT, RZ, UR5, PT, P1 ;  /* 0x00000005ff007c0c */ /* 0x000fe4000bf25310 */
[----:B------:R-:W-:Y:S02]  /*1230*/  ISETP.NE.AND.EX P0, PT, RZ, UR7, PT, P0 ;  /* 0x00000007ff007c0c */ /* 0x000fe4000bf05300 */
[----:B---3--:R-:W-:-:S09]  /*1240*/  SHF.R.S32.HI R211, RZ, 0x1f, R207 ;  /* 0x0000001fffd37819 */ /* 0x008fd200000114cf */
[----:B------:R-:W-:-:S04]  /*1250*/  @P1 LEA R8, P2, R207, UR4, 0x2 ;  /* 0x00000004cf081c11 */ /* 0x000fc8000f8410ff */
[C-C-:B------:R-:W-:Y:S02]  /*1260*/  @P1 LEA.HI.X R9, R207.reuse, UR5, R211.reuse, 0x2, P2 ;  /* 0x00000005cf091c11 */ /* 0x140fe400090f14d3 */
[C---:B------:R-:W-:Y:S02]  /*1270*/  @P0 LEA R2, P2, R207.reuse, UR6, 0x2 ;  /* 0x00000006cf020c11 */ /* 0x040fe4000f8410ff */
        /* <DEDUP_REMOVED lines=8> */
[----:B------:R-:W-:Y:S02]  /*1300*/  SHF.R.U32.HI R7, RZ, 0x8, R4 ;  /* 0x00000008ff077819 */ /* 0x000fe40000011604 */
[----:B------:R-:W-:Y:S02]  /*1310*/  ISETP.NE.AND.EX P1, PT, R13, RZ, PT, P1 ;  /* 0x000000ff0d00720c */ /* 0x000fe40003f25310 */
[----:B------:R-:W-:-:S02]  /*1320*/  ISETP.NE.AND.EX P2, PT, RZ, UR7, PT, P2 ;  /* 0x00000007ff007c0c */ /* 0x000fc4000bf45320 */
[----:B------:R-:W-:Y:S02]  /*1330*/  LEA.HI R209, R0, R7, RZ, 0x10 ;  /* 0x0000000700d17211 */ /* 0x000fe400078f80ff */
[----:B0-----:R-:W-:Y:S01]  /*1340*/  SEL R0, R10, 0x1, P1 ;  /* 0x000000010a007807 */ /* 0x001fe20000800000 */
[----:B---34-:R-:W-:Y:S08]  /*1350*/  @P0 BRA `(.L_x_14369) ;  /* 0x0000000000240947 */ /* 0x018ff00003800000 */
        /* <DEDUP_REMOVED lines=9> */
.L_x_14369:
[----:B------:R-:W-:Y:S01]  /*13f0*/  IMAD R204, R0, R15, RZ ;  /* 0x0000000f00cc7224 */ /* 0x000fe200078e02ff */
[----:B------:R-:W-:Y:S01]  /*1400*/  LOP3.LUT R208, R6, 0xffff, RZ, 0xc0, !PT ;  /* 0x0000ffff06d07812 */ /* 0x000fe200078ec0ff */
[----:B------:R-:W-:Y:S06]  /*1410*/  @!P2 BRA `(.L_x_14370) ;  /* 0x000000000010a947 */ /* 0x000fec0003800000 */
[----:B------:R-:W-:-:S04]  /*1420*/  LEA R2, P0, R207, UR6, 0x2 ;  /* 0x00000006cf027c11 */ /* 0x000fc8000f8010ff */
[----:B------:R-:W-:-:S05]  /*1430*/  LEA.HI.X R3, R207, UR7, R211, 0x2, P0 ;  /* 0x00000007cf037c11 */ /* 0x000fca00080f14d3 */
[----:B------:R0:W5:Y:S01]  /*1440*/  LDG.E R204, desc[UR38][R2.64] ;  /* 0x0000002602cc7981 */ /* 0x000162000c1e1900 */
[----:B------:R-:W-:Y:S05]  /*1450*/  BRA `(.L_x_14371) ;  /* 0x0000000000247947 */ /* 0x000fea0003800000 */
.L_x_14370:
        /* <DEDUP_REMOVED lines=9> */
.L_x_14371:
[----:B------:R-:W1:Y:S01]  /*14f0*/  LDC R0, c[0x0][0x448] ;  /* 0x00011200ff007b82 */ /* 0x000e620000000800 */
[----:B------:R-:W-:Y:S01]  /*1500*/  IMAD.SHL.U32 R200, R5, 0x80, RZ ;  /* 0x0000008005c87824 */ /* 0x000fe200078e00ff */
[----:B------:R-:W-:Y:S01]  /*1510*/  LOP3.LUT R12, R209, 0xff, RZ, 0xc0, !PT ;  /* 0x000000ffd10c7812 */ /* 0x000fe200078ec0ff */
[----:B-----5:R-:W-:Y:S01]  /*1520*/  IMAD.IADD R204, R204, 0x1, -R11 ;  /* 0x00000001cccc7824 */ /* 0x020fe200078e0a0b */
[----:B------:R-:W-:Y:S01]  /*1530*/  SHF.R.U32.HI R209, RZ, 0x10, R209 ;  /* 0x00000010ffd17819 */ /* 0x000fe200000116d1 */
[----:B------:R-:W-:Y:S02]  /*1540*/  IMAD.MOV.U32 R168, RZ, RZ, RZ ;  /* 0x000000ffffa87224 */ /* 0x000fe400078e00ff */
[----:B------:R2:W-:Y:S01]  /*1550*/  STL [R1+0x3c], R12 ;  /* 0x00003c0c01007387 */ /* 0x0005e20000100800 */
        /* <DEDUP_REMOVED lines=8> */
[----:B------:R-:W-:Y:S02]  /*15e0*/  IMAD.IADD R0, R3, 0x1, R0 ;  /* 0x0000000103007824 */ /* 0x000fe400078e0200 */
[----:B------:R-:W-:-:S04]  /*15f0*/  IMAD.HI R2, R2, 0x2aaaaaab, RZ ;  /* 0x2aaaaaab02027827 */ /* 0x000fc800078e02ff */
[----:B------:R-:W-:Y:S01]  /*1600*/  IMAD.HI R0, R0, 0x2aaaaaab, RZ ;  /* 0x2aaaaaab00007827 */ /* 0x000fe200078e02ff */
[----:B------:R-:W-:-:S04]  /*1610*/  SHF.R.U32.HI R3, RZ, 0x1f, R2 ;  /* 0x0000001fff037819 */ /* 0x000fc80000011602 */
[----:B------:R-:W-:Y:S02]  /*1620*/  SHF.R.U32.HI R5, RZ, 0x1f, R0 ;  /* 0x0000001fff057819 */ /* 0x000fe40000011600 */
[----:B------:R-:W-:Y:S02]  /*1630*/  LEA.HI.SX32 R3, R2, R3, 0x1c ;  /* 0x0000000302037211 */ /* 0x000fe400078fe2ff */
[----:B------:R-:W-:-:S04]  /*1640*/  LEA.HI.SX32 R0, R0, R5, 0x1c ;  /* 0x0000000500007211 */ /* 0x000fc800078fe2ff */
[----:B------:R-:W-:-:S04]  /*1650*/  VIMNMX R6, R3, R0, PT ;  /* 0x0000000003067248 */ /* 0x000fc80003fe0100 */
[----:B------:R-:W-:-:S13]  /*1660*/  ISETP.GE.AND P0, PT, R6, 0x1, PT ;  /* 0x000000010600780c */ /* 0x000fda0003f06270 */
[----:B--2---:R-:W-:Y:S05]  /*1670*/  @!P0 BRA `(.L_x_14372) ;  /* 0x0000000000788947 */ /* 0x004fea0003800000 */
        /* <DEDUP_REMOVED lines=30> */
.L_x_14372:
[-C--:B------:R-:W-:Y:S01]  /*1860*/  IMAD R205, R12, R168.reuse, RZ ;  /* 0x000000a80ccd7224 */ /* 0x080fe200078e02ff */
[----:B------:R-:W-:Y:S02]  /*1870*/  PLOP3.LUT P0, PT, PT, PT, PT, 0x80, 0x0 ;  /* 0x000000000000781c */ /* 0x000fe40003f0f070 */
[----:B------:R-:W-:Y:S02]  /*1880*/  CS2R R2, SRZ ;  /* 0x0000000000027805 */ /* 0x000fe4000001ff00 */
        /* <DEDUP_REMOVED lines=111> */
.L_x_14374:
[----:B------:R-:W2:Y:S01]  /*1f80*/  LDL R17, [R1+0x40] ;  /* 0x0000400001117983 */ /* 0x000ea20000100800 */
[----:B------:R-:W-:Y:S01]  /*1f90*/  MOV R2, 0x400 ;  /* 0x0000040000027802 */ /* 0x000fe20000000f00 */
[----:B------:R-:W0:Y:S01]  /*1fa0*/  S2R R3, SR_CgaCtaId ;  /* 0x0000000000037919 */ /* 0x000e220000008800 */
[----:B------:R-:W1:Y:S02]  /*1fb0*/  S2R R16, SR_TID.X ;  /* 0x0000000000107919 */ /* 0x000e640000002100 */
[----:B0-----:R-:W-:Y:S02]  /*1fc0*/  LEA R5, R3, R2, 0x18 ;  /* 0x0000000203057211 */ /* 0x001fe400078ec0ff */
[----:B-1----:R-:W-:-:S05]  /*1fd0*/  SHF.R.U32.HI R16, RZ, 0x7, R16 ;  /* 0x00000007ff107819 */ /* 0x002fca0000011610 */
[----:B------:R-:W-:Y:S01]  /*1fe0*/  VIADD R12, R16, 0x8 ;  /* 0x00000008100c7836 */ /* 0x000fe20000000000 */
[----:B--2---:R-:W-:-:S04]  /*1ff0*/  LEA.HI R0, R17, R17, RZ, 0x1 ;  /* 0x0000001111007211 */ /* 0x004fc800078f08ff */
[----:B------:R-:W-:-:S05]  /*2000*/  LOP3.LUT R0, R0, 0xfffffffe, RZ, 0xc0, !PT ;  /* 0xfffffffe00007812 */ /* 0x000fca00078ec0ff */
[----:B------:R-:W-:-:S05]  /*2010*/  IMAD.IADD R0, R17, 0x1, -R0 ;  /* 0x0000000111007824 */ /* 0x000fca00078e0a00 */
[----:B------:R-:W-:-:S04]  /*2020*/  SHF.L.U32 R2, R0, 0x1f, RZ ;  /* 0x0000001f00027819 */ /* 0x000fc800000006ff */
[----:B------:R-:W0:Y:S02]  /*2030*/  SYNCS.PHASECHK.TRANS64.TRYWAIT P0, [R5+URZ+0x32400], R2 ;  /* 0x03240002050075a7 */ /* 0x000e24000800017f */
[----:B0-----:R-:W-:Y:S05]  /*2040*/  @!P0 BRA `(.L_x_14375) ;  /* 0x0000015400008947 */ /* 0x001fea0003800000 */
.L_x_14560:
[----:B------:R-:W-:Y:S01]  /*2050*/  ISETP.NE.AND P0, PT, R202, 0x3, PT ;  /* 0x00000003ca00780c */ /* 0x000fe20003f05270 */
[----:B------:R-:W-:Y:S05]  /*2060*/  WARPSYNC.ALL ;  /* 0x0000000000007948 */ /* 0x000fea0003800000 */
[----:B------:R1:W-:Y:S07]  /*2070*/  BAR.SYNC.DEFER_BLOCKING R12, 0x100 ;  /* 0x0004000c0000751d */ /* 0x0003ee0000010000 */
[----:B------:R-:W-:Y:S05]  /*2080*/  @!P0 BRA `(.L_x_14376) ;  /* 0x0000000000048947 */ /* 0x000fea0003800000 */
[----:B------:R-:W-:Y:S01]  /*2090*/  BPT.TRAP 0x1 ;  /* 0x000000040000795c */ /* 0x000fe20000300000 */
.L_x_14376:
[----:B------:R-:W-:Y:S02]  /*20a0*/  IMAD.U32 R3, RZ, RZ, UR37 ;  /* 0x00000025ff037e24 */ /* 0x000fe4000f8e00ff */
[----:B------:R-:W-:-:S03]  /*20b0*/  IMAD.U32 R0, RZ, RZ, UR36 ;  /* 0x00000024ff007e24 */ /* 0x000fc6000f8e00ff */
[----:B------:R-:W-:Y:S01]  /*20c0*/  SHF.L.U32 R3, R3, 0x1f, RZ ;  /* 0x0000001f03037819 */ /* 0x000fe200000006ff */
[----:B------:R-:W-:-:S04]  /*20d0*/  IMAD R0, R0, 0x8, R5 ;  /* 0x0000000800007824 */ /* 0x000fc800078e0205 */
[----:B------:R2:W3:Y:S01]  /*20e0*/  SYNCS.PHASECHK.TRANS64.TRYWAIT P1, [R0+URZ+0x32430], R3 ;  /* 0x03243003000075a7 */ /* 0x0004e2000802017f */
[----:B------:R-:W-:Y:S05]  /*20f0*/  @!P0 BRA `(.L_x_14377) ;  /* 0x0000000000048947 */ /* 0x000fea0003800000 */
[----:B------:R-:W-:Y:S01]  /*2100*/  BPT.TRAP 0x1 ;  /* 0x000000040000795c */ /* 0x000fe20000300000 */
.L_x_14377:
[----:B---3--:R-:W-:Y:S05]  /*2110*/  @P1 BRA `(.L_x_14378) ;  /* 0x0000000000081947 */ /* 0x008fea0003800000 */
[----:B------:R-:W3:Y:S02]  /*2120*/  SYNCS.PHASECHK.TRANS64.TRYWAIT P1, [R0+URZ+0x32430], R3 ;  /* 0x03243003000075a7 */ /* 0x000ee4000802017f */
[----:B---3--:R-:W-:Y:S05]  /*2130*/  @!P1 BRA `(.L_x_14379) ;  /* 0x0000015000d89947 */ /* 0x008fea0003800000 */
.L_x_14378:
[----:B------:R-:W-:Y:S01]  /*2140*/  R2UR UR4, R5 ;  /* 0x00000000050472ca */ /* 0x000fe200000e0000 */
[----:B------:R-:W-:Y:S01]  /*2150*/  WARPGROUP.ARRIVE ;  /* 0x00000000000079c5 */ /* 0x000fe20000000000 */
[----:B------:R-:W-:Y:S01]  /*2160*/  UMOV UR8, UR41 ;  /* 0x0000002900087c82 */ /* 0x000fe20008000000 */
[----:B------:R-:W-:Y:S01]  /*2170*/  UMOV UR9, 0x40000040 ;  /* 0x4000004000097882 */ /* 0x000fe20000000000 */
[----:B------:R-:W-:Y:S01]  /*2180*/  UMOV UR11, 0x40000040 ;  /* 0x40000040000b7882 */ /* 0x000fe20000000000 */
[----:B------:R-:W-:-:S08]  /*2190*/  UIADD3 UR5, UR41, 0x2, URZ ;  /* 0x0000000229057890 */ /* 0x000fd0000fffe03f */
        /* <DEDUP_REMOVED lines=40> */
[----:B------:R-:W4:Y:S02]  /*2420*/  SYNCS.PHASECHK.TRANS64.TRYWAIT P1, [R5+URZ+0x32410], R2 ;  /* 0x03241002050075a7 */ /* 0x000f24000802017f */
[----:B----4-:R-:W-:Y:S05]  /*2430*/  @!P1 BRA `(.L_x_14380) ;  /* 0x00000150002c9947 */ /* 0x010fea0003800000 */
.L_x_14561:
[----:B------:R-:W-:Y:S05]  /*2440*/  @!P0 BRA `(.L_x_14381) ;  /* 0x0000000000048947 */ /* 0x000fea0003800000 */
[----:B------:R-:W-:Y:S01]  /*2450*/  BPT.TRAP 0x1 ;  /* 0x000000040000795c */ /* 0x000fe20000300000 */
.L_x_14381:
[----:B------:R0:W0:Y:S01]  /*2460*/  SYNCS.PHASECHK.TRANS64.TRYWAIT P1, [R0+URZ+0x32450], R3 ;  /* 0x03245003000075a7 */ /* 0x000022000802017f */
[----:B------:R-:W-:Y:S05]  /*2470*/  @!P0 BRA `(.L_x_14382) ;  /* 0x0000000000048947 */ /* 0x000fea0003800000 */
[----:B------:R-:W-:Y:S01]  /*2480*/  BPT.TRAP 0x1 ;  /* 0x000000040000795c */ /* 0x000fe20000300000 */
.L_x_14382:
[----:B0-----:R-:W-:Y:S05]  /*2490*/  @P1 BRA `(.L_x_14383) ;  /* 0x0000000000081947 */ /* 0x001fea0003800000 */
[----:B------:R-:W0:Y:S02]  /*24a0*/  SYNCS.PHASECHK.TRANS64.TRYWAIT P1, [R0+URZ+0x32450], R3 ;  /* 0x03245003000075a7 */ /* 0x000e24000802017f */
[----:B0-----:R-:W-:Y:S05]  /*24b0*/  @!P1 BRA `(.L_x_14384) ;  /* 0x0000015000209947 */ /* 0x001fea0003800000 */
.L_x_14383:
        /* <DEDUP_REMOVED lines=13> */
[----:B------:R-:W-:Y:S01]  /*2590*/  UIADD3 UR4, UR4, 0x400, URZ ;  /* 0x0000040004047890 */ /* 0x000fe2000fffe03f */
[----:B------:R-:W5:Y:S01]  /*25a0*/  LDL.LU R21, [R1+0x20] ;  /* 0x0000200001157983 */ /* 0x000f620000300800 */
[----:B------:R-:W-:Y:S01]  /*25b0*/  IMAD.U32 R9, RZ, RZ, UR13 ;  /* 0x0000000dff097e24 */ /* 0x000fe2000f8e00ff */
[----:B------:R-:W-:Y:S01]  /*25c0*/  UMOV UR31, 0x40000040 ;  /* 0x40000040001f7882 */ /* 0x000fe20000000000 */
[----:B------:R-:W-:Y:S01]  /*25d0*/  USHF.R.U32.HI UR4, URZ, 0x4, UR4 ;  /* 0x000000043f047899 */ /* 0x000fe20008011604 */
[----:B------:R-:W-:Y:S01]  /*25e0*/  IMAD.U32 R11, RZ, RZ, UR9 ;  /* 0x00000009ff0b7e24 */ /* 0x000fe2000f8e00ff */
[----:B------:R-:W-:Y:S01]  /*25f0*/  UMOV UR33, 0x40000040 ;  /* 0x4000004000217882 */ /* 0x000fe20000000000 */
[----:B------:R-:W-:Y:S01]  /*2600*/  UMOV UR35, 0x40000040 ;  /* 0x4000004000237882 */ /* 0x000fe20000000000 */
[----:B------:R-:W-:Y:S01]  /*2610*/  ULOP3.LUT UR7, UR4, 0x3fff, URZ, 0xc0, !UPT ;  /* 0x00003fff04077892 */ /* 0x000fe2000f8ec03f */
[----:B------:R-:W0:Y:S01]  /*2620*/  LDC R73, c[0x0][0x448] ;  /* 0x00011200ff497b82 */ /* 0x000e220000000800 */
[----:B------:R-:W-:Y:S01]  /*2630*/  ULOP3.LUT UR4, UR40, 0x10000, URZ, 0xfc, !UPT ;  /* 0x0001000028047892 */ /* 0x000fe2000f8efc3f */
[----:B------:R-:W1:Y:S01]  /*2640*/  S2R R81, SR_TID.X ;  /* 0x0000000000517919 */ /* 0x000e620000002100 */
[----:B------:R-:W-:Y:S01]  /*2650*/  ULOP3.LUT UR60, UR7, 0x10000, URZ, 0xfc, !UPT ;  /* 0x00010000073c7892 */ /* 0x000fe2000f8efc3f */
[----:B------:R-:W-:Y:S01]  /*2660*/  VIADD R212, R168, 0xfffffffe ;  /* 0xfffffffea8d47836 */ /* 0x000fe20000000000 */
[----:B------:R-:W-:-:S02]  /*2670*/  UIADD3 UR6, UR4, 0x2, URZ ;  /* 0x0000000204067890 */ /* 0x000fc4000fffe03f */
[----:B------:R-:W-:Y:S01]  /*2680*/  UIMAD UR5, UR36, 0xc00, UR60 ;  /* 0x00000c00240578a4 */ /* 0x000fe2000f8e023c */
[----:B------:R-:W-:Y:S01]  /*2690*/  UMOV UR8, UR4 ;  /* 0x0000000400087c82 */ /* 0x000fe20008000000 */
[----:B------:R-:W-:Y:S01]  /*26a0*/  UIADD3 UR16, UR4, 0x406, URZ ;  /* 0x0000040604107890 */ /* 0x000fe2000fffe03f */
[----:B------:R-:W-:Y:S02]  /*26b0*/  IMAD.U32 R10, RZ, RZ, UR8 ;  /* 0x00000008ff0a7e24 */ /* 0x000fe4000f8e00ff */
[----:B------:R-:W-:Y:S01]  /*26c0*/  UMOV UR12, UR6 ;  /* 0x00000006000c7c82 */ /* 0x000fe20008000000 */
[----:B------:R-:W-:Y:S01]  /*26d0*/  UIADD3 UR6, UR4, 0x4, URZ ;  /* 0x0000000404067890 */ /* 0x000fe2000fffe03f */
[----:B------:R-:W-:Y:S01]  /*26e0*/  IMAD.U32 R8, RZ, RZ, UR12 ;  /* 0x0000000cff087e24 */ /* 0x000fe2000f8e00ff */
[----:B------:R-:W-:Y:S01]  /*26f0*/  UMOV UR10, UR5 ;  /* 0x00000005000a7c82 */ /* 0x000fe20008000000 */
[----:B------:R-:W-:Y:S01]  /*2700*/  UIADD3 UR18, UR5, 0x306, URZ ;  /* 0x0000030605127890 */ /* 0x000fe2000fffe03f */
[----:B------:R-:W-:Y:S01]  /*2710*/  HGMMA.64x96x16.F32.BF16 R24, gdesc[UR8], R24, gsb0 ;  /* 0x01600000081879f0 */ /* 0x000fe20008001818 */
[----:B------:R-:W-:-:S02]  /*2720*/  UIADD3 UR8, UR5, 0x2, URZ ;  /* 0x0000000205087890 */ /* 0x000fc4000fffe03f */
[----:B------:R-:W-:Y:S01]  /*2730*/  UIADD3 UR10, UR5, 0x302, URZ ;  /* 0x00000302050a7890 */ /* 0x000fe2000fffe03f */
[----:B------:R-:W-:Y:S01]  /*2740*/  UMOV UR9, 0x40000040 ;  /* 0x4000004000097882 */ /* 0x000fe20000000000 */
[----:B------:R-:W-:Y:S01]  /*2750*/  UMOV UR11, 0x40000040 ;  /* 0x40000040000b7882 */ /* 0x000fe20000000000 */
[----:B------:R-:W-:Y:S01]  /*2760*/  UIADD3 UR20, UR4, 0x800, URZ ;  /* 0x0000080004147890 */ /* 0x000fe2000fffe03f */
[----:B0-----:R-:W-:Y:S01]  /*2770*/  ISETP.NE.AND P6, PT, R73, 0x1, PT ;  /* 0x000000014900780c */ /* 0x001fe20003fc5270 */
[----:B------:R-:W-:Y:S01]  /*2780*/  UMOV UR14, UR8 ;  /* 0x00000008000e7c82 */ /* 0x000fe20008000000 */
[----:B------:R-:W-:Y:S02]  /*2790*/  UIADD3 UR8, UR5, 0x4, URZ ;  /* 0x0000000405087890 */ /* 0x000fe4000fffe03f */
[----:B------:R-:W-:Y:S02]  /*27a0*/  UIADD3 UR22, UR5, 0x600, URZ ;  /* 0x0000060005167890 */ /* 0x000fe4000fffe03f */
        /* <DEDUP_REMOVED lines=22> */
[----:B------:R-:W-:Y:S01]  /*2910*/  ULOP3.LUT UR7, UR7, 0x3000000, URZ, 0xfc, !UPT ;  /* 0x0300000007077892 */ /* 0x000fe2000f8efc3f */
        /* <DEDUP_REMOVED lines=21> */
[----:B----4-:R-:W-:Y:S01]  /*2a70*/  IMAD.U32 R5, RZ, RZ, UR13 ;  /* 0x0000000dff057e24 */ /* 0x010fe2000f8e00ff */
[----:B-----5:R-:W-:-:S04]  /*2a80*/  LOP3.LUT R21, R21, 0xfffffffd, RZ, 0xc0, !PT ;  /* 0xfffffffd15157812 */ /* 0x020fc800078ec0ff */
[----:B------:R-:W-:-:S05]  /*2a90*/  @P6 LOP3.LUT R21, R21, 0x2, RZ, 0xfc, !PT ;  /* 0x0000000215156812 */ /* 0x000fca00078efcff */
[----:B------:R0:W-:Y:S02]  /*2aa0*/  STL [R1+0x20], R21 ;  /* 0x0000201501007387 */ /* 0x0001e40000100800 */
[----:B0-----:R-:W-:-:S04]  /*2ab0*/  IMAD.IADD R21, R206, 0x1, R200 ;  /* 0x00000001ce157824 */ /* 0x001fc800078e02c8 */
[----:B------:R-:W-:Y:S01]  /*2ac0*/  IMAD.MOV.U32 R73, RZ, RZ, R21 ;  /* 0x000000ffff497224 */ /* 0x000fe200078e0015 */
        /* <DEDUP_REMOVED lines=9> */
[----:B--23--:R-:W-:Y:S01]  /*2b60*/  IMAD.U32 R3, RZ, RZ, UR13 ;  /* 0x0000000dff037e24 */ /* 0x00cfe2000f8e00ff */
        /* <DEDUP_REMOVED lines=57> */
[----:B0-----:R-:W0:Y:S01]  /*2f00*/  @P6 LDC R24, c[0x0][0x44c] ;  /* 0x00011300ff186b82 */ /* 0x001e220000000800 */
        /* <DEDUP_REMOVED lines=8> */
[----:B------:R-:W-:Y:S01]  /*2f90*/  FMUL.FTZ R31, R35, UR4 ;  /* 0x00000004231f7c20 */ /* 0x000fe20008410000 */
[----:B------:R-:W-:Y:S01]  /*2fa0*/  FMUL.FTZ R49, R49, UR4 ;  /* 0x0000000431317c20 */ /* 0x000fe20008410000 */
[----:B------:R-:W3:Y:S01]  /*2fb0*/  @P6 LDC R35, c[0x0][0x450] ;  /* 0x00011400ff236b82 */ /* 0x000ee20000000800 */
        /* <DEDUP_REMOVED lines=12> */
[----:B0-----:R-:W-:-:S04]  /*3080*/  @P6 IMAD.HI.U32 R24, R21, R24, RZ ;  /* 0x0000001815186227 */ /* 0x001fc800078e00ff */
        /* <DEDUP_REMOVED lines=10> */
[----:B---3--:R-:W-:Y:S01]  /*3130*/  @P6 SHF.R.U32.HI R73, RZ, R35, R24 ;  /* 0x00000023ff496219 */ /* 0x008fe20000011618 */
[----:B------:R-:W-:-:S02]  /*3140*/  IMAD R24, R168, -0x60, R204 ;  /* 0xffffffa0a8187824 */ /* 0x000fc400078e02cc */
[----:B------:R-:W-:Y:S01]  /*3150*/  FMUL.FTZ R62, R62, UR4 ;  /* 0x000000043e3e7c20 */ /* 0x000fe20008410000 */
[----:B------:R-:W-:Y:S01]  /*3160*/  FMUL.FTZ R63, R63, UR4 ;  /* 0x000000043f3f7c20 */ /* 0x000fe20008410000 */
[----:B------:R-:W0:Y:S01]  /*3170*/  MUFU.TANH R30, R32 ;  /* 0x00000020001e7308 */ /* 0x000e220000002400 */
[----:B------:R-:W3:Y:S01]  /*3180*/  SHFL.IDX PT, R21, R73, RZ, 0x1c1f ;  /* 0x001c1fff49157589 */ /* 0x000ee200000e0000 */
[C-C-:B------:R-:W-:Y:S01]  /*3190*/  IADD3 R26, -R201.reuse, 0x61, R24.reuse ;  /* 0x00000061c91a7810 */ /* 0x140fe20007ffe118 */
[----:B------:R-:W-:Y:S01]  /*31a0*/  FMUL.FTZ R66, R66, UR4 ;  /* 0x0000000442427c20 */ /* 0x000fe20008410000 */
[----:B-1----:R-:W-:Y:S01]  /*31b0*/  IADD3 R37, -R201, 0x60, R24 ;  /* 0x00000060c9257810 */ /* 0x002fe20007ffe118 */
[----:B------:R-:W1:Y:S01]  /*31c0*/  SHFL.IDX PT, R73, R73, 0x1, 0x1c1f ;  /* 0x003c1f0049497f89 */ /* 0x000e6200000e0000 */
[----:B------:R-:W-:Y:S01]  /*31d0*/  FMUL.FTZ R67, R67, UR4 ;  /* 0x0000000443437c20 */ /* 0x000fe20008410000 */
[----:B------:R-:W-:Y:S01]  /*31e0*/  IMAD.IADD R76, R26, 0x1, -R203 ;  /* 0x000000011a4c7824 */ /* 0x000fe200078e0acb */
[----:B------:R2:W1:Y:S01]  /*31f0*/  MUFU.TANH R77, R33 ;  /* 0x00000021004d7308 */ /* 0x0004620000002400 */
[----:B------:R-:W-:Y:S01]  /*3200*/  FMUL.FTZ R70, R70, UR4 ;  /* 0x0000000446467c20 */ /* 0x000fe20008410000 */
[----:B------:R-:W-:-:S06]  /*3210*/  FMUL.FTZ R71, R71, UR4 ;  /* 0x0000000447477c20 */ /* 0x000fcc0008410000 */
[----:B------:R-:W1:Y:S01]  /*3220*/  MUFU.TANH R36, R36 ;  /* 0x0000002400247308 */ /* 0x000e620000002400 */
[----:B--2---:R-:W-:-:S07]  /*3230*/  FMUL.FTZ R33, R38, UR4 ;  /* 0x0000000426217c20 */ /* 0x004fce0008410000 */
[----:B------:R-:W2:Y:S01]  /*3240*/  MUFU.TANH R38, R40 ;  /* 0x0000002800267308 */ /* 0x000ea20000002400 */
[----:B---3--:R-:W-:-:S04]  /*3250*/  VIADDMNMX R41, R21, R76, R37, PT ;  /* 0x0000004c15297246 */ /* 0x008fc80003800125 */
[C---:B------:R-:W-:Y:S02]  /*3260*/  ISETP.GT.AND P1, PT, R41.reuse, RZ, PT ;  /* 0x000000ff2900720c */ /* 0x040fe40003f24270 */
[C---:B------:R-:W-:Y:S01]  /*3270*/  ISETP.GT.AND P2, PT, R41.reuse, 0x1, PT ;  /* 0x000000012900780c */ /* 0x040fe20003f44270 */
[----:B------:R3:W-:Y:S01]  /*3280*/  MUFU.TANH R29, R34 ;  /* 0x00000022001d7308 */ /* 0x0007e20000002400 */
[C---:B------:R-:W-:Y:S02]  /*3290*/  ISETP.GT.AND P3, PT, R41.reuse, 0x8, PT ;  /* 0x000000082900780c */ /* 0x040fe40003f64270 */
[----:B------:R-:W-:Y:S02]  /*32a0*/  FSEL R24, R72, -INF , P1 ;  /* 0xff80000048187808 */ /* 0x000fe40000800000 */
[----:B----4-:R-:W-:Y:S02]  /*32b0*/  FSEL R21, R74, -INF , P2 ;  /* 0xff8000004a157808 */ /* 0x010fe40001000000 */
[----:B------:R-:W-:Y:S01]  /*32c0*/  ISETP.GT.AND P1, PT, R41, 0x9, PT ;  /* 0x000000092900780c */ /* 0x000fe20003f24270 */
[----:B------:R-:W4:Y:S01]  /*32d0*/  MUFU.TANH R44, R44 ;  /* 0x0000002c002c7308 */ /* 0x000f220000002400 */
[----:B-----5:R-:W-:-:S02]  /*32e0*/  FSEL R26, R28, -INF , P3 ;  /* 0xff8000001c1a7808 */ /* 0x020fc40001800000 */
[----:B------:R-:W-:Y:S02]  /*32f0*/  FMNMX.FTZ R35, R24, R21, !PT ;  /* 0x0000001518237209 */ /* 0x000fe40007810000 */
[----:B------:R-:W-:Y:S02]  /*3300*/  ISETP.GT.AND P2, PT, R41, 0x10, PT ;  /* 0x000000102900780c */ /* 0x000fe40003f44270 */
[----:B------:R-:W-:Y:S01]  /*3310*/  FSEL R28, R75, -INF , P1 ;  /* 0xff8000004b1c7808 */ /* 0x000fe20000800000 */
[----:B------:R-:W5:Y:S01]  /*3320*/  MUFU.TANH R45, R45 ;  /* 0x0000002d002d7308 */ /* 0x000f620000002400 */
[----:B------:R-:W-:Y:S02]  /*3330*/  FMNMX.FTZ R35, R26, R35, !PT ;  /* 0x000000231a237209 */ /* 0x000fe40007810000 */
[----:B------:R-:W-:Y:S02]  /*3340*/  ISETP.GT.AND P1, PT, R41, 0x11, PT ;  /* 0x000000112900780c */ /* 0x000fe40003f24270 */
[----:B0-----:R-:W-:-:S02]  /*3350*/  FSEL R30, R30, -INF , P2 ;  /* 0xff8000001e1e7808 */ /* 0x001fc40001000000 */
[----:B------:R-:W-:Y:S01]  /*3360*/  FMNMX.FTZ R35, R28, R35, !PT ;  /* 0x000000231c237209 */ /* 0x000fe20007810000 */
[----:B------:R5:W0:Y:S01]  /*3370*/  MUFU.TANH R80, R48 ;  /* 0x0000003000507308 */ /* 0x000a220000002400 */
[----:B------:R-:W-:Y:S02]  /*3380*/  ISETP.GT.AND P2, PT, R41, 0x18, PT ;  /* 0x000000182900780c */ /* 0x000fe40003f44270 */
[----:B-1----:R-:W-:Y:S02]  /*3390*/  FSEL R32, R77, -INF , P1 ;  /* 0xff8000004d207808 */ /* 0x002fe40000800000 */
[----:B------:R-:W-:Y:S02]  /*33a0*/  FMNMX.FTZ R35, R30, R35, !PT ;  /* 0x000000231e237209 */ /* 0x000fe40007810000 */
[----:B------:R-:W-:Y:S01]  /*33b0*/  ISETP.GT.AND P1, PT, R41, 0x19, PT ;  /* 0x000000192900780c */ /* 0x000fe20003f24270 */
[----:B------:R-:W1:Y:S01]  /*33c0*/  MUFU.TANH R49, R49 ;  /* 0x0000003100317308 */ /* 0x000e620000002400 */
[----:B---3--:R-:W-:-:S02]  /*33d0*/  FSEL R34, R36, -INF , P2 ;  /* 0xff80000024227808 */ /* 0x008fc40001000000 */
[----:B------:R-:W-:Y:S02]  /*33e0*/  FMNMX.FTZ R35, R32, R35, !PT ;  /* 0x0000002320237209 */ /* 0x000fe40007810000 */
[C---:B------:R-:W-:Y:S02]  /*33f0*/  ISETP.GT.AND P2, PT, R41.reuse, 0x20, PT ;  /* 0x000000202900780c */ /* 0x040fe40003f44270 */
[----:B------:R-:W-:Y:S01]  /*3400*/  FSEL R36, R78, -INF , P1 ;  /* 0xff8000004e247808 */ /* 0x000fe20000800000 */
[----:B------:R0:W3:Y:S01]  /*3410*/  MUFU.TANH R188, R52 ;  /* 0x0000003400bc7308 */ /* 0x0000e20000002400 */
[----:B------:R-:W-:Y:S02]  /*3420*/  FMNMX.FTZ R35, R34, R35, !PT ;  /* 0x0000002322237209 */ /* 0x000fe40007810000 */
[----:B------:R-:W-:Y:S02]  /*3430*/  ISETP.GT.AND P1, PT, R41, 0x21, PT ;  /* 0x000000212900780c */ /* 0x000fe40003f24270 */
[----:B--2---:R-:W-:-:S02]  /*3440*/  FSEL R38, R38, -INF , P2 ;  /* 0xff80000026267808 */ /* 0x004fc40001000000 */
[----:B------:R-:W-:Y:S01]  /*3450*/  FMNMX.FTZ R35, R36, R35, !PT ;  /* 0x0000002324237209 */ /* 0x000fe20007810000 */
[----:B------:R-:W2:Y:S01]  /*3460*/  MUFU.TANH R53, R53 ;  /* 0x0000003500357308 */ /* 0x000ea20000002400 */
[----:B------:R-:W-:Y:S02]  /*3470*/  ISETP.GT.AND P2, PT, R41, 0x28, PT ;  /* 0x000000282900780c */ /* 0x000fe40003f44270 */
[----:B------:R-:W-:Y:S02]  /*3480*/  FSEL R40, R79, -INF , P1 ;  /* 0xff8000004f287808 */ /* 0x000fe40000800000 */
[----:B------:R-:W-:Y:S02]  /*3490*/  FMNMX.FTZ R35, R38, R35, !PT ;  /* 0x0000002326237209 */ /* 0x000fe40007810000 */
[----:B------:R-:W-:Y:S01]  /*34a0*/  ISETP.GT.AND P1, PT, R41, 0x29, PT ;  /* 0x000000292900780c */ /* 0x000fe20003f24270 */
[----:B------:R1:W-:Y:S01]  /*34b0*/  MUFU.TANH R72, R56 ;  /* 0x0000003800487308 */ /* 0x0003e20000002400 */
[----:B----4-:R-:W-:-:S02]  /*34c0*/  FSEL R44, R44, -INF , P2 ;  /* 0xff8000002c2c7808 */ /* 0x010fc40001000000 */
[----:B------:R-:W-:Y:S02]  /*34d0*/  FMNMX.FTZ R35, R40, R35, !PT ;  /* 0x0000002328237209 */ /* 0x000fe40007810000 */
[----:B------:R-:W-:Y:S02]  /*34e0*/  ISETP.GT.AND P2, PT, R41, 0x30, PT ;  /* 0x000000302900780c */ /* 0x000fe40003f44270 */
[----:B-----5:R-:W-:Y:S01]  /*34f0*/  FSEL R48, R45, -INF , P1 ;  /* 0xff8000002d307808 */ /* 0x020fe20000800000 */
[----:B------:R-:W4:Y:S01]  /*3500*/  MUFU.TANH R57, R57 ;  /* 0x0000003900397308 */ /* 0x000f220000002400 */
        /* <DEDUP_REMOVED lines=12> */
[----:B------:R-:W-:Y:S02]  /*35d0*/  ISETP.GT.AND P2, PT, R41, 0x40, PT ;  /* 0x000000402900780c */ /* 0x000fe40003f44270 */
[----:B--2---:R-:W-:Y:S01]  /*35e0*/  FSEL R60, R53, -INF , P1 ;  /* 0xff800000353c7808 */ /* 0x004fe20000800000 */
[----:B------:R2:W3:Y:S01]  /*35f0*/  MUFU.TANH R75, R64 ;  /* 0x00000040004b7308 */ /* 0x0004e20000002400 */
[----:B------:R-:W-:Y:S01]  /*3600*/  FMNMX.FTZ R45, R188, R35, !PT ;  /* 0x00000023bc2d7209 */ /* 0x000fe20007810000 */
[----:B------:R-:W-:Y:S01]  /*3610*/  FMUL.FTZ R35, R68, UR4 ;  /* 0x0000000444237c20 */ /* 0x000fe20008410000 */
[----:B------:R-:W-:Y:S02]  /*3620*/  ISETP.GT.AND P1, PT, R41, 0x41, PT ;  /* 0x000000412900780c */ /* 0x000fe40003f24270 */
[----:B------:R-:W-:-:S02]  /*3630*/  FMNMX.FTZ R45, R60, R45, !PT ;  /* 0x0000002d3c2d7209 */ /* 0x000fc40007810000 */
[----:B----4-:R-:W-:Y:S01]  /*3640*/  FSEL R184, R57, -INF , P1 ;  /* 0xff80000039b87808 */ /* 0x010fe20000800000 */
[----:B------:R-:W4:Y:S01]  /*3650*/  MUFU.TANH R65, R65 ;  /* 0x0000004100417308 */ /* 0x000f220000002400 */
[----:B--2---:R-:W-:Y:S02]  /*3660*/  FSEL R64, R72, -INF , P2 ;  /* 0xff80000048407808 */ /* 0x004fe40001000000 */
[C---:B------:R-:W-:Y:S02]  /*3670*/  ISETP.GT.AND P2, PT, R41.reuse, 0x48, PT ;  /* 0x000000482900780c */ /* 0x040fe40003f44270 */
[----:B------:R-:W-:Y:S02]  /*3680*/  FMNMX.FTZ R45, R64, R45, !PT ;  /* 0x0000002d402d7209 */ /* 0x000fe40007810000 */
[----:B------:R-:W-:Y:S01]  /*3690*/  ISETP.GT.AND P1, PT, R41, 0x49, PT ;  /* 0x000000492900780c */ /* 0x000fe20003f24270 */
[----:B------:R2:W5:Y:S01]  /*36a0*/  MUFU.TANH R172, R35 ;  /* 0x0000002300ac7308 */ /* 0x0005620000002400 */
[----:B0-----:R-:W-:-:S02]  /*36b0*/  FSEL R68, R74, -INF , P2 ;  /* 0xff8000004a447808 */ /* 0x001fc40001000000 */
[----:B------:R-:W-:Y:S02]  /*36c0*/  FMNMX.FTZ R45, R184, R45, !PT ;  /* 0x0000002db82d7209 */ /* 0x000fe40007810000 */
[----:B------:R-:W-:Y:S02]  /*36d0*/  ISETP.GT.AND P2, PT, R41, 0x50, PT ;  /* 0x000000502900780c */ /* 0x000fe40003f44270 */
[----:B-1----:R-:W-:Y:S01]  /*36e0*/  FSEL R186, R61, -INF , P1 ;  /* 0xff8000003dba7808 */ /* 0x002fe20000800000 */
[----:B------:R-:W0:Y:S01]  /*36f0*/  MUFU.TANH R69, R69 ;  /* 0x0000004500457308 */ /* 0x000e220000002400 */
[----:B------:R-:W-:Y:S01]  /*3700*/  FMNMX.FTZ R45, R68, R45, !PT ;  /* 0x0000002d442d7209 */ /* 0x000fe20007810000 */
[----:B--2---:R-:W-:Y:S01]  /*3710*/  FMUL.FTZ R35, R42, UR4 ;  /* 0x000000042a237c20 */ /* 0x004fe20008410000 */
[----:B------:R-:W-:Y:S01]  /*3720*/  ISETP.GT.AND P1, PT, R41, 0x51, PT ;  /* 0x000000512900780c */ /* 0x000fe20003f24270 */
[----:B------:R-:W-:Y:S01]  /*3730*/  ULDC UR4, c[0x0][0xa80] ;  /* 0x0002a00000047ab9 */ /* 0x000fe20000000800 */
[----:B---3--:R-:W-:-:S02]  /*3740*/  FSEL R72, R75, -INF , P2 ;  /* 0xff8000004b487808 */ /* 0x008fc40001000000 */
[----:B------:R-:W-:Y:S01]  /*3750*/  FMNMX.FTZ R45, R186, R45, !PT ;  /* 0x0000002dba2d7209 */ /* 0x000fe20007810000 */
[----:B------:R-:W-:Y:S01]  /*3760*/  MUFU.TANH R13, R13 ;  /* 0x0000000d000d7308 */ /* 0x000fe20000002400 */
[----:B------:R-:W-:Y:S02]  /*3770*/  ISETP.GT.AND P2, PT, R41, 0x58, PT ;  /* 0x000000582900780c */ /* 0x000fe40003f44270 */
[----:B----4-:R-:W-:Y:S02]  /*3780*/  FSEL R74, R65, -INF , P1 ;  /* 0xff800000414a7808 */ /* 0x010fe40000800000 */
[----:B------:R-:W-:Y:S02]  /*3790*/  FMNMX.FTZ R45, R72, R45, !PT ;  /* 0x0000002d482d7209 */ /* 0x000fe40007810000 */
[----:B------:R-:W-:Y:S01]  /*37a0*/  ISETP.GT.AND P1, PT, R41, 0x59, PT ;  /* 0x000000592900780c */ /* 0x000fe20003f24270 */
[----:B------:R-:W1:Y:S01]  /*37b0*/  MUFU.TANH R20, R20 ;  /* 0x0000001400147308 */ /* 0x000e620000002400 */
[----:B-----5:R-:W-:-:S02]  /*37c0*/  FSEL R172, R172, -INF , P2 ;  /* 0xff800000acac7808 */ /* 0x020fc40001000000 */
[----:B------:R-:W-:Y:S02]  /*37d0*/  FMNMX.FTZ R45, R74, R45, !PT ;  /* 0x0000002d4a2d7209 */ /* 0x000fe40007810000 */
[----:B0-----:R-:W-:Y:S02]  /*37e0*/  FSEL R42, R69, -INF , P1 ;  /* 0xff800000452a7808 */ /* 0x001fe40000800000 */
[----:B------:R-:W-:Y:S01]  /*37f0*/  FMNMX.FTZ R45, R172, R45, !PT ;  /* 0x0000002dac2d7209 */ /* 0x000fe20007810000 */
[----:B------:R-:W-:Y:S01]  /*3800*/  MUFU.TANH R27, R27 ;  /* 0x0000001b001b7308 */ /* 0x000fe20000002400 */
[----:B------:R-:W-:Y:S02]  /*3810*/  VIADDMNMX R76, R73, R76, R37, PT ;  /* 0x0000004c494c7246 */ /* 0x000fe40003800125 */
[----:B------:R-:W-:Y:S02]  /*3820*/  FMNMX.FTZ R45, R42, R45, !PT ;  /* 0x0000002d2a2d7209 */ /* 0x000fe40007810000 */
[----:B------:R-:W-:-:S02]  /*3830*/  ISETP.GT.AND P4, PT, R76, RZ, PT ;  /* 0x000000ff4c00720c */ /* 0x000fc40003f84270 */
[C---:B------:R-:W-:Y:S01]  /*3840*/  ISETP.GT.AND P5, PT, R76.reuse, 0x1, PT ;  /* 0x000000014c00780c */ /* 0x040fe20003fa4270 */
[----:B------:R-:W0:Y:S01]  /*3850*/  SHFL.BFLY PT, R78, R45, 0x2, 0x1f ;  /* 0x0c401f002d4e7f89 */ /* 0x000e2200000e0000 */
[----:B------:R-:W2:Y:S01]  /*3860*/  MUFU.TANH R25, R25 ;  /* 0x0000001900197308 */ /* 0x000ea20000002400 */
[----:B------:R-:W-:Y:S02]  /*3870*/  ISETP.GT.AND P3, PT, R76, 0x8, PT ;  /* 0x000000084c00780c */ /* 0x000fe40003f64270 */
[----:B-1----:R-:W-:Y:S02]  /*3880*/  FSEL R37, R20, -INF , P5 ;  /* 0xff80000014257808 */ /* 0x002fe40002800000 */
[C---:B------:R-:W-:Y:S02]  /*3890*/  ISETP.GT.AND P1, PT, R76.reuse, 0x9, PT ;  /* 0x000000094c00780c */ /* 0x040fe40003f24270 */
[----:B------:R-:W-:Y:S01]  /*38a0*/  ISETP.GT.AND P2, PT, R76, 0x10, PT ;  /* 0x000000104c00780c */ /* 0x000fe20003f44270 */
[----:B------:R-:W-:Y:S08]  /*38b0*/  MUFU.TANH R31, R31 ;  /* 0x0000001f001f7308 */ /* 0x000ff00000002400 */
[----:B------:R1:W-:Y:S01]  /*38c0*/  MUFU.TANH R53, R43 ;  /* 0x0000002b00357308 */ /* 0x0003e20000002400 */
[----:B--2---:R-:W-:-:S02]  /*38d0*/  FSEL R41, R25, -INF , P1 ;  /* 0xff80000019297808 */ /* 0x004fc40000800000 */
[----:B------:R-:W-:Y:S02]  /*38e0*/  ISETP.GT.AND P1, PT, R76, 0x19, PT ;  /* 0x000000194c00780c */ /* 0x000fe40003f24270 */
[----:B0-----:R-:W-:-:S03]  /*38f0*/  FMNMX.FTZ R78, R45, R78, !PT ;  /* 0x0000004e2d4e7209 */ /* 0x001fc60007810000 */
[----:B------:R-:W-:Y:S01]  /*3900*/  MUFU.TANH R33, R33 ;  /* 0x0000002100217308 */ /* 0x000fe20000002400 */
[----:B-1----:R-:W-:Y:S02]  /*3910*/  FSEL R43, R13, -INF , P4 ;  /* 0xff8000000d2b7808 */ /* 0x002fe40002000000 */
[C---:B------:R-:W-:Y:S02]  /*3920*/  ISETP.GT.AND P4, PT, R76.reuse, 0x11, PT ;  /* 0x000000114c00780c */ /* 0x040fe40003f84270 */
[----:B------:R-:W-:Y:S02]  /*3930*/  FMNMX.FTZ R20, R43, R37, !PT ;  /* 0x000000252b147209 */ /* 0x000fe40007810000 */
[----:B------:R-:W-:Y:S01]  /*3940*/  FSEL R45, R29, -INF , P2 ;  /* 0xff8000001d2d7808 */ /* 0x000fe20001000000 */
[----:B------:R0:W1:Y:S01]  /*3950*/  MUFU.TANH R49, R39 ;  /* 0x0000002700317308 */ /* 0x0000620000002400 */
[----:B------:R-:W-:-:S07]  /*3960*/  ISETP.GT.AND P2, PT, R76, 0x20, PT ;  /* 0x000000204c00780c */ /* 0x000fce0003f44270 */
[----:B------:R-:W2:Y:S01]  /*3970*/  MUFU.TANH R35, R35 ;  /* 0x0000002300237308 */ /* 0x000ea20000002400 */
[----:B0-----:R-:W-:Y:S02]  /*3980*/  FSEL R39, R27, -INF , P3 ;  /* 0xff8000001b277808 */ /* 0x001fe40001800000 */
[----:B------:R-:W-:Y:S02]  /*3990*/  ISETP.GT.AND P3, PT, R76, 0x18, PT ;  /* 0x000000184c00780c */ /* 0x000fe40003f64270 */
[----:B------:R-:W-:-:S03]  /*39a0*/  FMNMX.FTZ R20, R39, R20, !PT ;  /* 0x0000001427147209 */ /* 0x000fc60007810000 */
[----:B------:R0:W-:Y:S01]  /*39b0*/  MUFU.TANH R61, R51 ;  /* 0x00000033003d7308 */ /* 0x0001e20000002400 */
[----:B------:R-:W-:Y:S02]  /*39c0*/  FMNMX.FTZ R20, R41, R20, !PT ;  /* 0x0000001429147209 */ /* 0x000fe40007810000 */
[----:B-1----:R-:W-:Y:S02]  /*39d0*/  FSEL R49, R49, -INF , P1 ;  /* 0xff80000031317808 */ /* 0x002fe40000800000 */
[----:B------:R-:W-:Y:S02]  /*39e0*/  FMNMX.FTZ R20, R45, R20, !PT ;  /* 0x000000142d147209 */ /* 0x000fe40007810000 */
[C---:B------:R-:W-:Y:S01]  /*39f0*/  ISETP.GT.AND P1, PT, R76.reuse, 0x29, PT ;  /* 0x000000294c00780c */ /* 0x040fe20003f24270 */
[----:B------:R-:W1:Y:S01]  /*3a00*/  MUFU.TANH R46, R46 ;  /* 0x0000002e002e7308 */ /* 0x000e620000002400 */
[----:B0-----:R-:W-:Y:S02]  /*3a10*/  FSEL R51, R31, -INF , P4 ;  /* 0xff8000001f337808 */ /* 0x001fe40002000000 */
[----:B------:R-:W-:-:S02]  /*3a20*/  ISETP.GT.AND P4, PT, R76, 0x21, PT ;  /* 0x000000214c00780c */ /* 0x000fc40003f84270 */
[----:B------:R-:W-:Y:S02]  /*3a30*/  FMNMX.FTZ R20, R51, R20, !PT ;  /* 0x0000001433147209 */ /* 0x000fe40007810000 */
[----:B--2---:R-:W-:Y:S01]  /*3a40*/  FSEL R35, R35, -INF , P2 ;  /* 0xff80000023237808 */ /* 0x004fe20001000000 */
[----:B------:R0:W2:Y:S01]  /*3a50*/  MUFU.TANH R57, R47 ;  /* 0x0000002f00397308 */ /* 0x0000a20000002400 */
[----:B------:R-:W-:Y:S02]  /*3a60*/  FSEL R25, R53, -INF , P4 ;  /* 0xff80000035197808 */ /* 0x000fe40002000000 */
[C---:B------:R-:W-:Y:S01]  /*3a70*/  ISETP.GT.AND P2, PT, R76.reuse, 0x30, PT ;  /* 0x000000304c00780c */ /* 0x040fe20003f44270 */
[----:B------:R-:W3:Y:S01]  /*3a80*/  SHFL.BFLY PT, R53, R78, 0x1, 0x1f ;  /* 0x0c201f004e357f89 */ /* 0x000ee200000e0000 */
[----:B------:R-:W-:-:S03]  /*3a90*/  ISETP.GT.AND P4, PT, R76, 0x31, PT ;  /* 0x000000314c00780c */ /* 0x000fc60003f84270 */
[----:B------:R-:W4:Y:S01]  /*3aa0*/  MUFU.TANH R50, R50 ;  /* 0x0000003200327308 */ /* 0x000f220000002400 */
[----:B0-----:R-:W-:Y:S02]  /*3ab0*/  FSEL R47, R33, -INF , P3 ;  /* 0xff800000212f7808 */ /* 0x001fe40001800000 */
[----:B------:R-:W-:Y:S02]  /*3ac0*/  ISETP.GT.AND P3, PT, R76, 0x28, PT ;  /* 0x000000284c00780c */ /* 0x000fe40003f64270 */
[----:B------:R-:W-:Y:S02]  /*3ad0*/  FMNMX.FTZ R20, R47, R20, !PT ;  /* 0x000000142f147209 */ /* 0x000fe40007810000 */
[----:B-1----:R-:W-:Y:S01]  /*3ae0*/  FSEL R31, R46, -INF , P3 ;  /* 0xff8000002e1f7808 */ /* 0x002fe20001800000 */
[----:B------:R-:W0:Y:S01]  /*3af0*/  MUFU.TANH R54, R54 ;  /* 0x0000003600367308 */ /* 0x000e220000002400 */
[----:B------:R-:W-:Y:S02]  /*3b00*/  FMNMX.FTZ R20, R49, R20, !PT ;  /* 0x0000001431147209 */ /* 0x000fe40007810000 */
[----:B--2---:R-:W-:-:S02]  /*3b10*/  FSEL R33, R57, -INF , P1 ;  /* 0xff80000039217808 */ /* 0x004fc40000800000 */
[----:B------:R-:W-:Y:S02]  /*3b20*/  FMNMX.FTZ R20, R35, R20, !PT ;  /* 0x0000001423147209 */ /* 0x000fe40007810000 */
[----:B------:R-:W-:Y:S01]  /*3b30*/  ISETP.GT.AND P3, PT, R76, 0x38, PT ;  /* 0x000000384c00780c */ /* 0x000fe20003f64270 */
[----:B------:R-:W1:Y:S01]  /*3b40*/  MUFU.TANH R55, R55 ;  /* 0x0000003700377308 */ /* 0x000e620000002400 */
[----:B------:R-:W-:Y:S02]  /*3b50*/  FMNMX.FTZ R20, R25, R20, !PT ;  /* 0x0000001419147209 */ /* 0x000fe40007810000 */
[----:B----4-:R-:W-:Y:S02]  /*3b60*/  FSEL R27, R50, -INF , P2 ;  /* 0xff800000321b7808 */ /* 0x010fe40001000000 */
[----:B------:R-:W-:Y:S01]  /*3b70*/  FMNMX.FTZ R20, R31, R20, !PT ;  /* 0x000000141f147209 */ /* 0x000fe20007810000 */
[----:B------:R-:W2:Y:S01]  /*3b80*/  @P6 LDC R50, c[0x0][0x450] ;  /* 0x00011400ff326b82 */ /* 0x000ea20000000800 */
[----:B------:R-:W-:Y:S01]  /*3b90*/  FSEL R29, R61, -INF , P4 ;  /* 0xff8000003d1d7808 */ /* 0x000fe20002000000 */
[----:B------:R-:W4:Y:S01]  /*3ba0*/  MUFU.TANH R58, R58 ;  /* 0x0000003a003a7308 */ /* 0x000f220000002400 */
[----:B------:R-:W-:-:S02]  /*3bb0*/  FMNMX.FTZ R20, R33, R20, !PT ;  /* 0x0000001421147209 */ /* 0x000fc40007810000 */
[----:B------:R-:W-:Y:S02]  /*3bc0*/  ISETP.GT.AND P1, PT, R76, 0x39, PT ;  /* 0x000000394c00780c */ /* 0x000fe40003f24270 */
[----:B------:R-:W-:Y:S02]  /*3bd0*/  FMNMX.FTZ R20, R27, R20, !PT ;  /* 0x000000141b147209 */ /* 0x000fe40007810000 */
        /* <DEDUP_REMOVED lines=8> */
[----:B----4-:R-:W-:Y:S02]  /*3c60*/  FSEL R179, R58, -INF , P2 ;  /* 0xff8000003ab37808 */ /* 0x010fe40001000000 */
[----:B------:R-:W-:Y:S02]  /*3c70*/  FMNMX.FTZ R20, R167, R20, !PT ;  /* 0x00000014a7147209 */ /* 0x000fe40007810000 */
[----:B------:R-:W-:Y:S01]  /*3c80*/  ISETP.GT.AND P2, PT, R76, 0x48, PT ;  /* 0x000000484c00780c */ /* 0x000fe20003f44270 */
[----:B------:R-:W4:Y:S01]  /*3c90*/  MUFU.TANH R63, R63 ;  /* 0x0000003f003f7308 */ /* 0x000f220000002400 */
[----:B0-----:R-:W-:-:S02]  /*3ca0*/  FSEL R181, R59, -INF , P1 ;  /* 0xff8000003bb57808 */ /* 0x001fc40000800000 */
[----:B------:R-:W-:Y:S02]  /*3cb0*/  FMNMX.FTZ R46, R179, R20, !PT ;  /* 0x00000014b32e7209 */ /* 0x000fe40007810000 */
[----:B------:R-:W-:Y:S02]  /*3cc0*/  ISETP.GT.AND P1, PT, R76, 0x49, PT ;  /* 0x000000494c00780c */ /* 0x000fe40003f24270 */
[----:B------:R-:W-:Y:S01]  /*3cd0*/  FMNMX.FTZ R13, R181, R46, !PT ;  /* 0x0000002eb50d7209 */ /* 0x000fe20007810000 */
[----:B------:R-:W0:Y:S01]  /*3ce0*/  MUFU.TANH R66, R66 ;  /* 0x0000004200427308 */ /* 0x000e220000002400 */
[----:B-1----:R-:W-:Y:S02]  /*3cf0*/  FSEL R174, R62, -INF , P2 ;  /* 0xff8000003eae7808 */ /* 0x002fe40001000000 */
[----:B------:R-:W-:Y:S02]  /*3d00*/  ISETP.GT.AND P2, PT, R76, 0x50, PT ;  /* 0x000000504c00780c */ /* 0x000fe40003f44270 */
[----:B------:R-:W-:Y:S01]  /*3d10*/  FMNMX.FTZ R46, R174, R13, !PT ;  /* 0x0000000dae2e7209 */ /* 0x000fe20007810000 */
[----:B------:R-:W-:Y:S01]  /*3d20*/  IMAD.U32 R13, RZ, RZ, UR4 ;  /* 0x00000004ff0d7e24 */ /* 0x000fe2000f8e00ff */
[----:B---3--:R-:W-:Y:S01]  /*3d30*/  FMNMX.FTZ R20, R78, R53, !PT ;  /* 0x000000354e147209 */ /* 0x008fe20007810000 */
[----:B------:R-:W1:Y:S01]  /*3d40*/  MUFU.TANH R67, R67 ;  /* 0x0000004300437308 */ /* 0x000e620000002400 */
[----:B----4-:R-:W-:Y:S01]  /*3d50*/  FSEL R177, R63, -INF , P1 ;  /* 0xff8000003fb17808 */ /* 0x010fe20000800000 */
[----:B------:R-:W-:Y:S01]  /*3d60*/  UIMAD UR4, UR36, 0xc00, UR7 ;  /* 0x00000c00240478a4 */ /* 0x000fe2000f8e0207 */
[----:B------:R-:W-:-:S02]  /*3d70*/  ISETP.GT.AND P1, PT, R76, 0x51, PT ;  /* 0x000000514c00780c */ /* 0x000fc40003f24270 */
[----:B------:R-:W-:Y:S01]  /*3d80*/  FMNMX.FTZ R53, R177, R46, !PT ;  /* 0x0000002eb1357209 */ /* 0x000fe20007810000 */
[----:B------:R-:W-:Y:S02]  /*3d90*/  UIADD3 UR6, UR4, 0x80, URZ ;  /* 0x0000008004067890 */ /* 0x000fe4000fffe03f */
[----:B------:R-:W3:Y:S01]  /*3da0*/  MUFU.TANH R70, R70 ;  /* 0x0000004600467308 */ /* 0x000ee20000002400 */
[----:B0-----:R-:W-:Y:S01]  /*3db0*/  FSEL R180, R66, -INF , P2 ;  /* 0xff80000042b47808 */ /* 0x001fe20001000000 */
[----:B------:R-:W-:Y:S01]  /*3dc0*/  UMOV UR10, UR4 ;  /* 0x00000004000a7c82 */ /* 0x000fe20008000000 */
[----:B------:R-:W-:Y:S02]  /*3dd0*/  ISETP.GT.AND P2, PT, R76, 0x58, PT ;  /* 0x000000584c00780c */ /* 0x000fe40003f44270 */
[----:B------:R-:W-:Y:S01]  /*3de0*/  FMNMX.FTZ R46, R180, R53, !PT ;  /* 0x00000035b42e7209 */ /* 0x000fe20007810000 */
[----:B------:R-:W-:Y:S01]  /*3df0*/  UMOV UR14, UR6 ;  /* 0x00000006000e7c82 */ /* 0x000fe20008000000 */
[----:B------:R-:W-:Y:S01]  /*3e00*/  UIADD3 UR6, UR4, 0x100, URZ ;  /* 0x0000010004067890 */ /* 0x000fe2000fffe03f */
[----:B------:R-:W0:Y:S01]  /*3e10*/  MUFU.TANH R71, R71 ;  /* 0x0000004700477308 */ /* 0x000e220000002400 */
[----:B-1----:R-:W-:-:S02]  /*3e20*/  FSEL R175, R67, -INF , P1 ;  /* 0xff80000043af7808 */ /* 0x002fc40000800000 */
[----:B------:R-:W-:Y:S02]  /*3e30*/  ISETP.GT.AND P1, PT, R76, 0x59, PT ;  /* 0x000000594c00780c */ /* 0x000fe40003f24270 */
[----:B------:R-:W-:Y:S01]  /*3e40*/  FMNMX.FTZ R53, R175, R46, !PT ;  /* 0x0000002eaf357209 */ /* 0x000fe20007810000 */
[----:B------:R-:W-:Y:S01]  /*3e50*/  FMUL.FTZ R46, R20, R13 ;  /* 0x0000000d142e7220 */ /* 0x000fe20000410000 */
[----:B---3--:R-:W-:Y:S02]  /*3e60*/  FSEL R178, R70, -INF , P2 ;  /* 0xff80000046b27808 */ /* 0x008fe40001000000 */
[----:B------:R-:W-:Y:S02]  /*3e70*/  FSETP.NEU.FTZ.AND P2, PT, R20, -INF , PT ;  /* 0xff8000001400780b */ /* 0x000fe40003f5d000 */
[----:B------:R-:W-:Y:S02]  /*3e80*/  FMNMX.FTZ R53, R178, R53, !PT ;  /* 0x00000035b2357209 */ /* 0x000fe40007810000 */
[----:B------:R-:W-:-:S02]  /*3e90*/  FSEL R173, R46, RZ, P2 ;  /* 0x000000ff2ead7208 */ /* 0x000fc40001000000 */
[----:B0-----:R-:W-:-:S03]  /*3ea0*/  FSEL R182, R71, -INF , P1 ;  /* 0xff80000047b67808 */ /* 0x001fc60000800000 */
[--C-:B------:R-:W-:Y:S01]  /*3eb0*/  FFMA.FTZ R46, R24, R13, -R173.reuse ;  /* 0x0000000d182e7223 */ /* 0x100fe200000108ad */
[----:B------:R-:W-:Y:S01]  /*3ec0*/  FMNMX.FTZ R53, R182, R53, !PT ;  /* 0x00000035b6357209 */ /* 0x000fe20007810000 */
[-CC-:B------:R-:W-:Y:S01]  /*3ed0*/  FFMA.FTZ R21, R21, R13.reuse, -R173.reuse ;  /* 0x0000000d15157223 */ /* 0x180fe200000108ad */
[-CC-:B------:R-:W-:Y:S01]  /*3ee0*/  FFMA.FTZ R26, R26, R13.reuse, -R173.reuse ;  /* 0x0000000d1a1a7223 */ /* 0x180fe200000108ad */
[-CC-:B------:R-:W-:Y:S01]  /*3ef0*/  FFMA.FTZ R28, R28, R13.reuse, -R173.reuse ;  /* 0x0000000d1c1c7223 */ /* 0x180fe200000108ad */
[-CC-:B------:R-:W-:Y:S01]  /*3f00*/  FFMA.FTZ R30, R30, R13.reuse, -R173.reuse ;  /* 0x0000000d1e1e7223 */ /* 0x180fe200000108ad */
[----:B------:R-:W0:Y:S01]  /*3f10*/  SHFL.BFLY PT, R24, R53, 0x2, 0x1f ;  /* 0x0c401f0035187f89 */ /* 0x000e2200000e0000 */
        /* <DEDUP_REMOVED lines=19> */
[----:B------:R-:W-:Y:S01]  /*4050*/  FFMA.FTZ R172, R172, R13, -R173 ;  /* 0x0000000dacac7223 */ /* 0x000fe200000108ad */
[----:B0-----:R-:W-:-:S04]  /*4060*/  FMNMX.FTZ R24, R53, R24, !PT ;  /* 0x0000001835187209 */ /* 0x001fc80007810000 */
[----:B------:R-:W0:Y:S01]  /*4070*/  MUFU.EX2 R57, R28 ;  /* 0x0000001c00397308 */ /* 0x000e220000000800 */
[----:B-1----:R-:W-:Y:S01]  /*4080*/  F2FP.BF16.F32.PACK_AB R152, R55, R46 ;  /* 0x0000002e3798723e */ /* 0x002fe200000010ff */
[----:B------:R-:W1:Y:S06]  /*4090*/  SHFL.BFLY PT, R169, R24, 0x1, 0x1f ;  /* 0x0c201f0018a97f89 */ /* 0x000e6c00000e0000 */
[----:B------:R-:W-:Y:S08]  /*40a0*/  MUFU.EX2 R30, R30 ;  /* 0x0000001e001e7308 */ /* 0x000ff00000000800 */
[----:B------:R-:W3:Y:S01]  /*40b0*/  MUFU.EX2 R53, R32 ;  /* 0x0000002000357308 */ /* 0x000ee20000000800 */
[----:B0-----:R-:W-:-:S07]  /*40c0*/  F2FP.BF16.F32.PACK_AB R154, R57, R26 ;  /* 0x0000001a399a723e */ /* 0x001fce00000010ff */
[----:B------:R-:W-:Y:S01]  /*40d0*/  MUFU.EX2 R34, R34 ;  /* 0x0000002200227308 */ /* 0x000fe20000000800 */
[----:B-1----:R-:W-:-:S04]  /*40e0*/  FMNMX.FTZ R169, R24, R169, !PT ;  /* 0x000000a918a97209 */ /* 0x002fc80007810000 */
[C---:B------:R-:W-:Y:S01]  /*40f0*/  FSETP.NEU.FTZ.AND P1, PT, R169.reuse, -INF , PT ;  /* 0xff800000a900780b */ /* 0x040fe20003f3d000 */
[-C--:B------:R-:W-:Y:S02]  /*4100*/  FMUL.FTZ R176, R169, R13.reuse ;  /* 0x0000000da9b07220 */ /* 0x080fe40000410000 */
[----:B------:R-:W-:Y:S01]  /*4110*/  MUFU.EX2 R63, R48 ;  /* 0x00000030003f7308 */ /* 0x000fe20000000800 */
[----:B---3--:R-:W-:Y:S02]  /*4120*/  F2FP.BF16.F32.PACK_AB R156, R53, R30 ;  /* 0x0000001e359c723e */ /* 0x008fe400000010ff */
[----:B------:R-:W-:Y:S02]  /*4130*/  FSEL R176, R176, RZ, P1 ;  /* 0x000000ffb0b07208 */ /* 0x000fe40000800000 */
[----:B------:R-:W-:Y:S02]  /*4140*/  LOP3.LUT P1, RZ, R81, 0x7f, RZ, 0xc0, !PT ;  /* 0x0000007f51ff7812 */ /* 0x000fe4000782c0ff */
[----:B------:R-:W-:Y:S01]  /*4150*/  SHF.R.U32.HI R81, RZ, 0x7, R81 ;  /* 0x00000007ff517819 */ /* 0x000fe20000011651 */
[-CC-:B------:R-:W-:Y:S01]  /*4160*/  FFMA.FTZ R37, R37, R13.reuse, -R176.reuse ;  /* 0x0000000d25257223 */ /* 0x180fe200000108b0 */
[-CC-:B------:R-:W-:Y:S01]  /*4170*/  FFMA.FTZ R43, R43, R13.reuse, -R176.reuse ;  /* 0x0000000d2b2b7223 */ /* 0x180fe200000108b0 */
[-CC-:B------:R-:W-:Y:S01]  /*4180*/  FFMA.FTZ R39, R39, R13.reuse, -R176.reuse ;  /* 0x0000000d27277223 */ /* 0x180fe200000108b0 */
[-CC-:B------:R-:W-:Y:S01]  /*4190*/  FFMA.FTZ R41, R41, R13.reuse, -R176.reuse ;  /* 0x0000000d29297223 */ /* 0x180fe200000108b0 */
[----:B------:R0:W-:Y:S01]  /*41a0*/  MUFU.EX2 R24, R37 ;  /* 0x0000002500187308 */ /* 0x0001e20000000800 */
[-CC-:B------:R-:W-:Y:S01]  /*41b0*/  FFMA.FTZ R45, R45, R13.reuse, -R176.reuse ;  /* 0x0000000d2d2d7223 */ /* 0x180fe200000108b0 */
[----:B------:R-:W-:Y:S01]  /*41c0*/  IADD3 R170, -R81, 0xb, RZ ;  /* 0x0000000b51aa7810 */ /* 0x000fe20007ffe1ff */
[-CC-:B------:R-:W-:Y:S01]  /*41d0*/  FFMA.FTZ R51, R51, R13.reuse, -R176.reuse ;  /* 0x0000000d33337223 */ /* 0x180fe200000108b0 */
[-CC-:B------:R-:W-:Y:S01]  /*41e0*/  FFMA.FTZ R47, R47, R13.reuse, -R176.reuse ;  /* 0x0000000d2f2f7223 */ /* 0x180fe200000108b0 */
[----:B------:R-:W-:Y:S01]  /*41f0*/  FFMA.FTZ R49, R49, R13, -R176 ;  /* 0x0000000d31317223 */ /* 0x000fe200000108b0 */
[----:B------:R-:W-:-:S02]  /*4200*/  @!P1 VIADD R21, R0, 0x32440 ;  /* 0x0003244000159836 */ /* 0x000fc40000000000 */
[-CC-:B------:R-:W-:Y:S01]  /*4210*/  FFMA.FTZ R35, R35, R13.reuse, -R176.reuse ;  /* 0x0000000d23237223 */ /* 0x180fe200000108b0 */
[----:B------:R-:W1:Y:S01]  /*4220*/  MUFU.EX2 R43, R43 ;  /* 0x0000002b002b7308 */ /* 0x000e620000000800 */
[----:B0-----:R-:W0:Y:S01]  /*4230*/  @P6 LDC R37, c[0x0][0x44c] ;  /* 0x00011300ff256b82 */ /* 0x001e220000000800 */
[----:B------:R-:W-:Y:S01]  /*4240*/  FFMA.FTZ R25, R25, R13, -R176 ;  /* 0x0000000d19197223 */ /* 0x000fe200000108b0 */
[----:B------:R-:W-:-:S06]  /*4250*/  @!P1 PRMT R21, RZ, 0x654, R21 ;  /* 0x00000654ff159816 */ /* 0x000fcc0000000015 */
[----:B------:R3:W-:Y:S06]  /*4260*/  BAR.ARV R170, 0x100 ;  /* 0x000400aa0000751d */ /* 0x0007ec0000002000 */
[----:B------:R-:W4:Y:S01]  /*4270*/  MUFU.EX2 R39, R39 ;  /* 0x0000002700277308 */ /* 0x000f220000000800 */
[----:B------:R5:W-:Y:S01]  /*4280*/  @!P1 SYNCS.ARRIVE.TRANS64.RED.A1T0 RZ, [R21+URZ], RZ ;  /* 0x000000ff15ff99a7 */ /* 0x000be2000810043f */
[----:B------:R2:W-:Y:S01]  /*4290*/  BAR.SYNC.DEFER_BLOCKING R12, 0x100 ;  /* 0x0004000c0000751d */ /* 0x0005e20000010000 */
[-CC-:B------:R-:W-:Y:S01]  /*42a0*/  FFMA.FTZ R31, R31, R13.reuse, -R176.reuse ;  /* 0x0000000d1f1f7223 */ /* 0x180fe200000108b0 */
[-CC-:B------:R-:W-:Y:S01]  /*42b0*/  FFMA.FTZ R33, R33, R13.reuse, -R176.reuse ;  /* 0x0000000d21217223 */ /* 0x180fe200000108b0 */
[-CC-:B------:R-:W-:Y:S01]  /*42c0*/  FFMA.FTZ R27, R27, R13.reuse, -R176.reuse ;  /* 0x0000000d1b1b7223 */ /* 0x180fe200000108b0 */
[----:B------:R-:W-:Y:S01]  /*42d0*/  FFMA.FTZ R29, R29, R13, -R176 ;  /* 0x0000000d1d1d7223 */ /* 0x000fe200000108b0 */
[----:B-1----:R-:W-:Y:S01]  /*42e0*/  F2FP.BF16.F32.PACK_AB R153, R24, R43 ;  /* 0x0000002b1899723e */ /* 0x002fe200000010ff */
[----:B------:R0:W1:Y:S01]  /*42f0*/  MUFU.EX2 R28, R41 ;  /* 0x00000029001c7308 */ /* 0x0000620000000800 */
[-CC-:B-----5:R-:W-:Y:S01]  /*4300*/  FFMA.FTZ R21, R72, R13.reuse, -R173.reuse ;  /* 0x0000000d48157223 */ /* 0x1a0fe200000108ad */
[----:B------:R-:W-:Y:S01]  /*4310*/  FFMA.FTZ R173, R42, R13, -R173 ;  /* 0x0000000d2aad7223 */ /* 0x000fe200000108ad */
[----:B------:R-:W-:Y:S01]  /*4320*/  FADD.FTZ R42, R43, R24 ;  /* 0x000000182b2a7221 */ /* 0x000fe20000010000 */
[----:B--2---:R-:W-:-:S02]  /*4330*/  IMAD.MOV.U32 R12, RZ, RZ, R200 ;  /* 0x000000ffff0c7224 */ /* 0x004fc400078e00c8 */
[-CC-:B------:R-:W-:Y:S01]  /*4340*/  FFMA.FTZ R180, R180, R13.reuse, -R176.reuse ;  /* 0x0000000db4b47223 */ /* 0x180fe200000108b0 */
[-CC-:B------:R-:W-:Y:S01]  /*4350*/  FFMA.FTZ R175, R175, R13.reuse, -R176.reuse ;  /* 0x0000000dafaf7223 */ /* 0x180fe200000108b0 */
[----:B------:R-:W-:Y:S01]  /*4360*/  FFMA.FTZ R178, R178, R13, -R176 ;  /* 0x0000000db2b27223 */ /* 0x000fe200000108b0 */
[----:B------:R-:W-:Y:S01]  /*4370*/  MUFU.EX2 R45, R45 ;  /* 0x0000002d002d7308 */ /* 0x000fe20000000800 */
[----:B0-----:R-:W-:-:S04]  /*4380*/  @P6 IMAD.HI.U32 R41, R200, R37, RZ ;  /* 0x00000025c8296227 */ /* 0x001fc800078e00ff */
[----:B------:R-:W-:Y:S01]  /*4390*/  FADD.FTZ R37, R46, R55 ;  /* 0x000000372e257221 */ /* 0x000fe20000010000 */
[----:B------:R-:W-:-:S03]  /*43a0*/  @!P1 VIADD R0, R0, 0x32460 ;  /* 0x0003246000009836 */ /* 0x000fc60000000000 */
[----:B------:R-:W-:Y:S01]  /*43b0*/  FADD.FTZ R48, R26, R37 ;  /* 0x000000251a307221 */ /* 0x000fe20000010000 */
[----:B----4-:R-:W-:Y:S01]  /*43c0*/  FADD.FTZ R37, R39, R42 ;  /* 0x0000002a27257221 */ /* 0x010fe20000010000 */
[----:B------:R-:W0:Y:S01]  /*43d0*/  MUFU.EX2 R32, R51 ;  /* 0x0000003300207308 */ /* 0x000e220000000800 */
[----:B------:R-:W-:Y:S01]  /*43e0*/  @P6 SHF.R.U32.HI R12, RZ, R50, R41 ;  /* 0x00000032ff0c6219 */ /* 0x000fe20000011629 */
[----:B------:R-:W-:Y:S01]  /*43f0*/  FADD.FTZ R41, R57, R48 ;  /* 0x0000003039297221 */ /* 0x000fe20000010000 */
[C---:B-1----:R-:W-:Y:S01]  /*4400*/  FADD.FTZ R42, R28.reuse, R37 ;  /* 0x000000251c2a7221 */ /* 0x042fe20000010000 */
[----:B------:R-:W-:Y:S02]  /*4410*/  F2FP.BF16.F32.PACK_AB R155, R28, R39 ;  /* 0x000000271c9b723e */ /* 0x000fe400000010ff */
[----:B------:R-:W-:Y:S01]  /*4420*/  FADD.FTZ R46, R30, R41 ;  /* 0x000000291e2e7221 */ /* 0x000fe20000010000 */
[----:B------:R-:W-:Y:S01]  /*4430*/  IADD3 R12, R12, R204, -R203 ;  /* 0x000000cc0c0c7210 */ /* 0x000fe20007ffe8cb */
[----:B------:R-:W-:Y:S01]  /*4440*/  MUFU.EX2 R47, R47 ;  /* 0x0000002f002f7308 */ /* 0x000fe20000000800 */
[----:B------:R-:W-:Y:S01]  /*4450*/  @!P1 PRMT R0, RZ, 0x654, R0 ;  /* 0x00000654ff009816 */ /* 0x000fe20000000000 */
[----:B------:R-:W-:-:S02]  /*4460*/  FADD.FTZ R37, R53, R46 ;  /* 0x0000002e35257221 */ /* 0x000fc40000010000 */
[----:B------:R-:W-:-:S04]  /*4470*/  IMAD.HI R12, R12, 0x2aaaaaab, RZ ;  /* 0x2aaaaaab0c0c7827 */ /* 0x000fc800078e02ff */
[----:B------:R-:W-:Y:S01]  /*4480*/  FADD.FTZ R28, R34, R37 ;  /* 0x00000025221c7221 */ /* 0x000fe20000010000 */
[----:B------:R-:W1:Y:S01]  /*4490*/  MUFU.EX2 R59, R36 ;  /* 0x00000024003b7308 */ /* 0x000e620000000800 */
[----:B0-----:R-:W-:-:S07]  /*44a0*/  F2FP.BF16.F32.PACK_AB R157, R32, R45 ;  /* 0x0000002d209d723e */ /* 0x001fce00000010ff */
[----:B------:R-:W0:Y:S08]  /*44b0*/  MUFU.EX2 R36, R49 ;  /* 0x0000003100247308 */ /* 0x000e300000000800 */
[----:B------:R-:W2:Y:S01]  /*44c0*/  MUFU.EX2 R38, R38 ;  /* 0x0000002600267308 */ /* 0x000ea20000000800 */
[C---:B-1----:R-:W-:Y:S01]  /*44d0*/  FADD.FTZ R37, R59.reuse, R28 ;  /* 0x0000001c3b257221 */ /* 0x042fe20000010000 */
[----:B------:R-:W-:-:S06]  /*44e0*/  F2FP.BF16.F32.PACK_AB R158, R59, R34 ;  /* 0x000000223b9e723e */ /* 0x000fcc00000010ff */
[----:B------:R-:W1:Y:S01]  /*44f0*/  MUFU.EX2 R61, R40 ;  /* 0x00000028003d7308 */ /* 0x000e620000000800 */
[----:B0-----:R-:W-:-:S07]  /*4500*/  F2FP.BF16.F32.PACK_AB R159, R36, R47 ;  /* 0x0000002f249f723e */ /* 0x001fce00000010ff */
[----:B------:R-:W-:Y:S01]  /*4510*/  MUFU.EX2 R35, R35 ;  /* 0x0000002300237308 */ /* 0x000fe20000000800 */
[----:B--2---:R-:W-:-:S07]  /*4520*/  FADD.FTZ R28, R38, R37 ;  /* 0x00000025261c7221 */ /* 0x004fce0000010000 */
[----:B------:R0:W2:Y:S01]  /*4530*/  MUFU.EX2 R40, R25 ;  /* 0x0000001900287308 */ /* 0x0000a20000000800 */
[----:B-1----:R-:W-:-:S07]  /*4540*/  F2FP.BF16.F32.PACK_AB R160, R61, R38 ;  /* 0x000000263da0723e */ /* 0x002fce00000010ff */
[----:B------:R-:W1:Y:S01]  /*4550*/  MUFU.EX2 R44, R44 ;  /* 0x0000002c002c7308 */ /* 0x000e620000000800 */
[----:B0-----:R-:W-:-:S04]  /*4560*/  FADD.FTZ R25, R45, R42 ;  /* 0x0000002a2d197221 */ /* 0x001fc80000010000 */
[----:B------:R-:W-:-:S03]  /*4570*/  FADD.FTZ R26, R32, R25 ;  /* 0x00000019201a7221 */ /* 0x000fc60000010000 */
[----:B------:R-:W0:Y:S01]  /*4580*/  MUFU.EX2 R31, R31 ;  /* 0x0000001f001f7308 */ /* 0x000e220000000800 */
[----:B------:R-:W-:Y:S01]  /*4590*/  FADD.FTZ R25, R47, R26 ;  /* 0x0000001a2f197221 */ /* 0x000fe20000010000 */
[----:B--2---:R-:W-:-:S03]  /*45a0*/  F2FP.BF16.F32.PACK_AB R161, R40, R35 ;  /* 0x0000002328a1723e */ /* 0x004fc600000010ff */
[----:B------:R-:W-:-:S03]  /*45b0*/  FADD.FTZ R26, R36, R25 ;  /* 0x00000019241a7221 */ /* 0x000fc60000010000 */
[----:B------:R2:W4:Y:S01]  /*45c0*/  MUFU.EX2 R24, R33 ;  /* 0x0000002100187308 */ /* 0x0005220000000800 */
[----:B------:R-:W-:Y:S01]  /*45d0*/  FADD.FTZ R25, R35, R26 ;  /* 0x0000001a23197221 */ /* 0x000fe20000010000 */
[----:B-1----:R-:W-:-:S06]  /*45e0*/  F2FP.BF16.F32.PACK_AB R162, R63, R44 ;  /* 0x0000002c3fa2723e */ /* 0x002fcc00000010ff */
[----:B------:R-:W1:Y:S01]  /*45f0*/  MUFU.EX2 R52, R52 ;  /* 0x0000003400347308 */ /* 0x000e620000000800 */
[----:B--2---:R-:W-:Y:S01]  /*4600*/  FADD.FTZ R33, R61, R28 ;  /* 0x0000001c3d217221 */ /* 0x004fe20000010000 */
[----:B------:R-:W-:-:S03]  /*4610*/  FADD.FTZ R28, R40, R25 ;  /* 0x00000019281c7221 */ /* 0x000fc60000010000 */
[----:B------:R-:W-:Y:S01]  /*4620*/  FADD.FTZ R30, R44, R33 ;  /* 0x000000212c1e7221 */ /* 0x000fe20000010000 */
[----:B0-----:R-:W-:Y:S02]  /*4630*/  FADD.FTZ R25, R31, R28 ;  /* 0x0000001c1f197221 */ /* 0x001fe40000010000 */
[----:B------:R-:W0:Y:S01]  /*4640*/  MUFU.EX2 R27, R27 ;  /* 0x0000001b001b7308 */ /* 0x000e220000000800 */
[----:B------:R-:W-:Y:S01]  /*4650*/  FADD.FTZ R33, R63, R30 ;  /* 0x0000001e3f217221 */ /* 0x000fe20000010000 */
[C---:B----4-:R-:W-:Y:S01]  /*4660*/  FADD.FTZ R28, R24.reuse, R25 ;  /* 0x00000019181c7221 */ /* 0x050fe20000010000 */
[----:B------:R-:W-:-:S05]  /*4670*/  F2FP.BF16.F32.PACK_AB R163, R24, R31 ;  /* 0x0000001f18a3723e */ /* 0x000fca00000010ff */
        /* <DEDUP_REMOVED lines=9> */
[----:B------:R-:W-:Y:S02]  /*4710*/  F2FP.BF16.F32.PACK_AB R165, R26, R27 ;  /* 0x0000001b1aa5723e */ /* 0x000fe400000010ff */
[----:B------:R-:W-:-:S04]  /*4720*/  WARPGROUP.ARRIVE ;  /* 0x00000000000079c5 */ /* 0x000fc80000000000 */
[----:B------:R-:W-:Y:S01]  /*4730*/  MUFU.EX2 R184, R184 ;  /* 0x000000b800b87308 */ /* 0x000fe20000000800 */
[----:B0-----:R-:W-:Y:S01]  /*4740*/  FADD.FTZ R190, R188, R190 ;  /* 0x000000bebcbe7221 */ /* 0x001fe20000010000 */
[----:B------:R-:W-:Y:S01]  /*4750*/  HGMMA.64x256x16.F32.BF16 R24, R152, gdesc[UR8].tnspB, RZ, !UPT, gsb0 ;  /* 0x43e0000898187df0 */ /* 0x000fe2000c0018ff */
[----:B------:R-:W-:Y:S01]  /*4760*/  UMOV UR10, UR6 ;  /* 0x00000006000a7c82 */ /* 0x000fe20008000000 */
[----:B------:R-:W-:Y:S01]  /*4770*/  UMOV UR11, 0x40000040 ;  /* 0x40000040000b7882 */ /* 0x000fe20000000000 */
[----:B------:R-:W-:-:S03]  /*4780*/  UIADD3 UR6, UR4, 0x180, URZ ;  /* 0x0000018004067890 */ /* 0x000fc6000fffe03f */
[----:B------:R-:W-:Y:S01]  /*4790*/  MUFU.EX2 R186, R186 ;  /* 0x000000ba00ba7308 */ /* 0x000fe20000000800 */
[----:B--2---:R-:W-:-:S07]  /*47a0*/  FADD.FTZ R190, R189, R190 ;  /* 0x000000bebdbe7221 */ /* 0x004fce0000010000 */
        /* <DEDUP_REMOVED lines=8> */
[----:B------:R-:W-:Y:S01]  /*4830*/  F2FP.BF16.F32.PACK_AB R166, R189, R188 ;  /* 0x000000bcbda6723e */ /* 0x000fe200000010ff */
[----:B------:R-:W-:Y:S01]  /*4840*/  FFMA.FTZ R155, R179, R13, -R176 ;  /* 0x0000000db39b7223 */ /* 0x000fe200000108b0 */
[----:B------:R-:W-:Y:S01]  /*4850*/  MUFU.EX2 R154, R185 ;  /* 0x000000b9009a7308 */ /* 0x000fe20000000800 */
[----:B------:R-:W-:Y:S07]  /*4860*/  HGMMA.64x256x16.F32.BF16 R24, R156, gdesc[UR12].tnspB, R24, gsb0 ;  /* 0x43e0000c9c187df0 */ /* 0x000fee0008001818 */
[----:B------:R-:W0:Y:S08]  /*4870*/  MUFU.EX2 R152, R152 ;  /* 0x0000009800987308 */ /* 0x000e300000000800 */
[----:B------:R-:W1:Y:S08]  /*4880*/  MUFU.EX2 R153, R153 ;  /* 0x0000009900997308 */ /* 0x000e700000000800 */
[----:B------:R-:W-:Y:S01]  /*4890*/  MUFU.EX2 R155, R155 ;  /* 0x0000009b009b7308 */ /* 0x000fe20000000800 */
[----:B0-----:R-:W-:Y:S01]  /*48a0*/  FADD.FTZ R187, R152, R187 ;  /* 0x000000bb98bb7221 */ /* 0x001fe20000010000 */
[----:B-1----:R-:W-:-:S03]  /*48b0*/  F2FP.BF16.F32.PACK_AB R167, R153, R152 ;  /* 0x0000009899a7723e */ /* 0x002fc600000010ff */
[----:B------:R-:W-:-:S03]  /*48c0*/  FADD.FTZ R187, R153, R187 ;  /* 0x000000bb99bb7221 */ /* 0x000fc60000010000 */
[----:B------:R-:W0:Y:S01]  /*48d0*/  MUFU.EX2 R152, R183 ;  /* 0x000000b700987308 */ /* 0x000e220000000800 */
[----:B------:R-:W-:Y:S02]  /*48e0*/  WARPGROUP.DEPBAR.LE gsb0, 0x0 ;  /* 0x00008000000079c5 */ /* 0x000fe40000010000 */
[----:B------:R-:W-:Y:S01]  /*48f0*/  WARPGROUP.ARRIVE ;  /* 0x00000000000079c5 */ /* 0x000fe20000000000 */
[-CC-:B------:R-:W-:Y:S01]  /*4900*/  FFMA.FTZ R157, R181, R13.reuse, -R176.reuse ;  /* 0x0000000db59d7223 */ /* 0x180fe200000108b0 */
[-CC-:B------:R-:W-:Y:S01]  /*4910*/  FFMA.FTZ R156, R174, R13.reuse, -R176.reuse ;  /* 0x0000000dae9c7223 */ /* 0x180fe200000108b0 */
[-C--:B------:R-:W-:Y:S01]  /*4920*/  FFMA.FTZ R158, R177, R13.reuse, -R176 ;  /* 0x0000000db19e7223 */ /* 0x080fe200000108b0 */
[----:B0-----:R-:W-:Y:S01]  /*4930*/  FADD.FTZ R159, R152, R190 ;  /* 0x000000be989f7221 */ /* 0x001fe20000010000 */
[C---:B------:R-:W-:Y:S01]  /*4940*/  F2FP.BF16.F32.PACK_AB R152, R184.reuse, R152 ;  /* 0x00000098b898723e */ /* 0x040fe200000010ff */
[----:B------:R-:W-:Y:S01]  /*4950*/  HGMMA.64x256x16.F32.BF16 R24, R160, gdesc[UR8].tnspB, R24, gsb0 ;  /* 0x43e00008a0187df0 */ /* 0x000fe20008001818 */
[----:B------:R-:W-:Y:S01]  /*4960*/  UMOV UR10, UR6 ;  /* 0x00000006000a7c82 */ /* 0x000fe20008000000 */
[----:B------:R-:W-:Y:S01]  /*4970*/  UMOV UR11, 0x40000040 ;  /* 0x40000040000b7882 */ /* 0x000fe20000000000 */
[----:B------:R-:W0:Y:S01]  /*4980*/  MUFU.EX2 R157, R157 ;  /* 0x0000009d009d7308 */ /* 0x000e220000000800 */
[----:B------:R-:W-:Y:S01]  /*4990*/  FADD.FTZ R159, R184, R159 ;  /* 0x0000009fb89f7221 */ /* 0x000fe20000010000 */
[----:B------:R-:W-:Y:S01]  /*49a0*/  UIADD3 UR6, UR4, 0x200, URZ ;  /* 0x0000020004067890 */ /* 0x000fe2000fffe03f */
[----:B------:R-:W-:Y:S01]  /*49b0*/  FFMA.FTZ R176, R182, R13, -R176 ;  /* 0x0000000db6b07223 */ /* 0x000fe200000108b0 */
[----:B------:R-:W-:Y:S01]  /*49c0*/  UIADD3 UR4, UR4, 0x280, URZ ;  /* 0x0000028004047890 */ /* 0x000fe2000fffe03f */
[----:B------:R-:W-:Y:S01]  /*49d0*/  FADD.FTZ R159, R154, R159 ;  /* 0x0000009f9a9f7221 */ /* 0x000fe20000010000 */
[----:B------:R-:W-:-:S02]  /*49e0*/  F2FP.BF16.F32.PACK_AB R154, R186, R154 ;  /* 0x0000009aba9a723e */ /* 0x000fc400000010ff */
[----:B------:R-:W-:Y:S01]  /*49f0*/  MUFU.EX2 R156, R156 ;  /* 0x0000009c009c7308 */ /* 0x000fe20000000800 */
[----:B------:R-:W-:-:S07]  /*4a00*/  FADD.FTZ R159, R186, R159 ;  /* 0x0000009fba9f7221 */ /* 0x000fce0000010000 */
[----:B------:R-:W1:Y:S01]  /*4a10*/  MUFU.EX2 R158, R158 ;  /* 0x0000009e009e7308 */ /* 0x000e620000000800 */
[----:B0-----:R-:W-:-:S07]  /*4a20*/  F2FP.BF16.F32.PACK_AB R153, R157, R155 ;  /* 0x0000009b9d99723e */ /* 0x001fce00000010ff */
[----:B------:R-:W-:Y:S01]  /*4a30*/  MUFU.EX2 R176, R176 ;  /* 0x000000b000b07308 */ /* 0x000fe20000000800 */
[----:B------:R-:W-:Y:S02]  /*4a40*/  WARPGROUP.DEPBAR.LE gsb0, 0x0 ;  /* 0x00008000000079c5 */ /* 0x000fe40000010000 */
[----:B------:R-:W-:Y:S01]  /*4a50*/  WARPGROUP.ARRIVE ;  /* 0x00000000000079c5 */ /* 0x000fe20000000000 */
[----:B------:R-:W-:Y:S01]  /*4a60*/  FADD.FTZ R160, R155, R187 ;  /* 0x000000bb9ba07221 */ /* 0x000fe20000010000 */
[----:B-1----:R-:W-:-:S03]  /*4a70*/  F2FP.BF16.F32.PACK_AB R155, R158, R156 ;  /* 0x0000009c9e9b723e */ /* 0x002fc600000010ff */
[----:B------:R-:W-:Y:S01]  /*4a80*/  FADD.FTZ R160, R157, R160 ;  /* 0x000000a09da07221 */ /* 0x000fe20000010000 */
[----:B------:R-:W-:Y:S01]  /*4a90*/  HGMMA.64x256x16.F32.BF16 R24, R164, gdesc[UR8].tnspB, R24, gsb0 ;  /* 0x43e00008a4187df0 */ /* 0x000fe20008001818 */
[----:B------:R-:W-:Y:S01]  /*4aa0*/  UMOV UR10, UR6 ;  /* 0x00000006000a7c82 */ /* 0x000fe20008000000 */
[----:B------:R-:W-:Y:S01]  /*4ab0*/  UMOV UR11, 0x40000040 ;  /* 0x40000040000b7882 */ /* 0x000fe20000000000 */
[----:B------:R-:W-:-:S04]  /*4ac0*/  FADD.FTZ R160, R156, R160 ;  /* 0x000000a09ca07221 */ /* 0x000fc80000010000 */
[----:B------:R-:W-:Y:S01]  /*4ad0*/  FADD.FTZ R156, R158, R160 ;  /* 0x000000a09e9c7221 */ /* 0x000fe20000010000 */
[----:B------:R-:W-:Y:S02]  /*4ae0*/  WARPGROUP.DEPBAR.LE gsb0, 0x0 ;  /* 0x00008000000079c5 */ /* 0x000fe40000010000 */
[----:B------:R-:W-:-:S15]  /*4af0*/  WARPGROUP.ARRIVE ;  /* 0x00000000000079c5 */ /* 0x000fde0000000000 */
[----:B------:R-:W-:-:S03]  /*4b00*/  NOP ;  /* 0x0000000000007918 */ /* 0x000fc60000000000 */
[----:B------:R-:W-:Y:S01]  /*4b10*/  HGMMA.64x256x16.F32.BF16 R24, R152, gdesc[UR8].tnspB, R24, gsb0 ;  /* 0x43e0000898187df0 */ /* 0x000fe20008001818 */
[----:B------:R-:W-:Y:S01]  /*4b20*/  UMOV UR10, UR4 ;  /* 0x00000004000a7c82 */ /* 0x000fe20008000000 */
[----:B------:R-:W-:Y:S01]  /*4b30*/  UMOV UR11, 0x40000040 ;  /* 0x40000040000b7882 */ /* 0x000fe20000000000 */
[----:B------:R-:W-:Y:S02]  /*4b40*/  WARPGROUP.DEPBAR.LE gsb0, 0x0 ;  /* 0x00008000000079c5 */ /* 0x000fe40000010000 */
[----:B------:R-:W0:Y:S01]  /*4b50*/  MUFU.EX2 R152, R171 ;  /* 0x000000ab00987308 */ /* 0x000e220000000800 */
[----:B------:R-:W-:-:S07]  /*4b60*/  FADD.FTZ R155, R21, R159 ;  /* 0x0000009f159b7221 */ /* 0x000fce0000010000 */
[----:B------:R-:W1:Y:S08]  /*4b70*/  MUFU.EX2 R154, R172 ;  /* 0x000000ac009a7308 */ /* 0x000e700000000800 */
[----:B------:R-:W2:Y:S01]  /*4b80*/  MUFU.EX2 R153, R180 ;  /* 0x000000b400997308 */ /* 0x000ea20000000800 */
[C---:B0-----:R-:W-:Y:S01]  /*4b90*/  FADD.FTZ R155, R152.reuse, R155 ;  /* 0x0000009b989b7221 */ /* 0x041fe20000010000 */
[----:B------:R-:W-:-:S02]  /*4ba0*/  F2FP.BF16.F32.PACK_AB R152, R152, R21 ;  /* 0x000000159898723e */ /* 0x000fc400000010ff */
[----:B------:R-:W-:-:S04]  /*4bb0*/  SHF.R.U32.HI R21, RZ, 0x1f, R12 ;  /* 0x0000001fff157819 */ /* 0x000fc8000001160c */
[----:B------:R-:W-:Y:S01]  /*4bc0*/  LEA.HI.SX32 R12, R12, R21, 0x1c ;  /* 0x000000150c0c7211 */ /* 0x000fe200078fe2ff */
[----:B-1----:R-:W-:Y:S01]  /*4bd0*/  FADD.FTZ R157, R154, R155 ;  /* 0x0000009b9a9d7221 */ /* 0x002fe20000010000 */
[----:B------:R-:W-:Y:S02]  /*4be0*/  F2FP.BF16.F32.PACK_AB R154, R173, R154 ;  /* 0x0000009aad9a723e */ /* 0x000fe400000010ff */
[----:B------:R-:W-:Y:S02]  /*4bf0*/  F2FP.BF16.F32.PACK_AB R155, R176, R178 ;  /* 0x000000b2b09b723e */ /* 0x000fe400000010ff */
[----:B------:R-:W-:Y:S01]  /*4c00*/  VIMNMX R21, R205, R12, !PT ;  /* 0x0000000ccd157248 */ /* 0x000fe20007fe0100 */
[----:B--2---:R-:W-:Y:S01]  /*4c10*/  FADD.FTZ R156, R153, R156 ;  /* 0x0000009c999c7221 */ /* 0x004fe20000010000 */
[C---:B------:R-:W-:Y:S02]  /*4c20*/  F2FP.BF16.F32.PACK_AB R153, R175.reuse, R153 ;  /* 0x00000099af99723e */ /* 0x040fe400000010ff */
[----:B------:R-:W-:Y:S01]  /*4c30*/  ISETP.GE.AND P2, PT, R212, R21, PT ;  /* 0x00000015d400720c */ /* 0x000fe20003f46270 */
[----:B------:R-:W-:Y:S01]  /*4c40*/  FADD.FTZ R156, R175, R156 ;  /* 0x0000009caf9c7221 */ /* 0x000fe20000010000 */
[----:B------:R-:W-:-:S06]  /*4c50*/  WARPGROUP.ARRIVE ;  /* 0x00000000000079c5 */ /* 0x000fcc0000000000 */
[----:B------:R-:W-:Y:S03]  /*4c60*/  HGMMA.64x256x16.F32.BF16 R24, R152, gdesc[UR8].tnspB, R24, gsb0 ;  /* 0x43e0000898187df0 */ /* 0x000fe60008001818 */
[----:B------:R-:W-:Y:S02]  /*4c70*/  WARPGROUP.DEPBAR.LE gsb0, 0x0 ;  /* 0x00008000000079c5 */ /* 0x000fe40000010000 */
[----:B------:R-:W-:Y:S01]  /*4c80*/  FADD.FTZ R153, R178, R156 ;  /* 0x0000009cb2997221 */ /* 0x000fe20000010000 */
[----:B------:R0:W-:Y:S03]  /*4c90*/  @!P1 SYNCS.ARRIVE.TRANS64.RED.A1T0 RZ, [R0+URZ], RZ ;  /* 0x000000ff00ff99a7 */ /* 0x0001e6000810043f */
[----:B------:R-:W-:Y:S01]  /*4ca0*/  FADD.FTZ R12, R176, R153 ;  /* 0x00000099b00c7221 */ /* 0x000fe20000010000 */
[----:B0-----:R-:W-:Y:S01]  /*4cb0*/  FADD.FTZ R0, R173, R157 ;  /* 0x0000009dad007221 */ /* 0x001fe20000010000 */
[----:B---3--:R-:W-:Y:S06]  /*4cc0*/  @!P2 BRA `(.L_x_14385) ;  /* 0x00000030001ca947 */ /* 0x008fec0003800000 */
[----:B------:R-:W-:Y:S01]  /*4cd0*/  IMAD.MOV.U32 R214, RZ, RZ, R169 ;  /* 0x000000ffffd67224 */ /* 0x000fe200078e00a9 */
[----:B------:R-:W-:Y:S01]  /*4ce0*/  ULDC UR4, c[0x0][0xad0] ;  /* 0x0002b40000047ab9 */ /* 0x000fe20000000800 */
[----:B------:R-:W-:-:S07]  /*4cf0*/  IMAD.MOV.U32 R215, RZ, RZ, R20 ;  /* 0x000000ffffd77224 */ /* 0x000fce00078e0014 */
.L_x_14394:
[----:B------:R-:W-:-:S04]  /*4d00*/  UIADD3 UR36, UR36, 0x1, URZ ;  /* 0x0000000124247890 */ /* 0x000fc8000fffe03f */
[----:B------:R-:W-:-:S04]  /*4d10*/  UISETP.NE.AND UP0, UPT, UR36, 0x2, UPT ;  /* 0x000000022400788c */ /* 0x000fc8000bf05270 */
[----:B------:R-:W-:Y:S02]  /*4d20*/  USEL UR5, URZ, 0x1, UP0 ;  /* 0x000000013f057887 */ /* 0x000fe40008000000 */
[----:B------:R-:W-:Y:S02]  /*4d30*/  USEL UR36, UR36, URZ, UP0 ;  /* 0x0000003f24247287 */ /* 0x000fe40008000000 */
[----:B------:R-:W-:Y:S01]  /*4d40*/  ULOP3.LUT UR37, UR37, UR5, URZ, 0x3c, !UPT ;  /* 0x0000000525257292 */ /* 0x000fe2000f8e3c3f */
[----:B------:R-:W-:Y:S11]  /*4d50*/  @!P0 BRA `(.L_x_14386) ;  /* 0x0000000000048947 */ /* 0x000ff60003800000 */
[----:B------:R-:W-:Y:S01]  /*4d60*/  BPT.TRAP 0x1 ;  /* 0x000000040000795c */ /* 0x000fe20000300000 */
.L_x_14386:
        /* <DEDUP_REMOVED lines=9> */
.L_x_14387:
[----:B-1----:R-:W-:Y:S05]  /*4e00*/  @P2 BRA `(.L_x_14388) ;  /* 0x0000000000082947 */ /* 0x002fea0003800000 */
[----:B------:R-:W1:Y:S02]  /*4e10*/  SYNCS.PHASECHK.TRANS64.TRYWAIT P2, [UR5+0x32430], R13 ;  /* 0x0324300dff0075a7 */ /* 0x000e640008040145 */
[----:B-1----:R-:W-:Y:S05]  /*4e20*/  @!P2 BRA `(.L_x_14389) ;  /* 0x0000012400d8a947 */ /* 0x002fea0003800000 */
.L_x_14388:
        /* <DEDUP_REMOVED lines=31> */
.L_x_14390:
[----:B------:R2:W3:Y:S01]  /*5020*/  SYNCS.PHASECHK.TRANS64.TRYWAIT P2, [UR5+0x32450], R13 ;  /* 0x0324500dff0075a7 */ /* 0x0004e20008040145 */
[----:B------:R-:W-:Y:S05]  /*5030*/  @!P0 BRA `(.L_x_14391) ;  /* 0x0000000000048947 */ /* 0x000fea0003800000 */
[----:B------:R-:W-:Y:S01]  /*5040*/  BPT.TRAP 0x1 ;  /* 0x000000040000795c */ /* 0x000fe20000300000 */
.L_x_14391:
[----:B---3--:R-:W-:Y:S05]  /*5050*/  @P2 BRA `(.L_x_14392) ;  /* 0x0000000000082947 */ /* 0x008fea0003800000 */
[----:B------:R-:W3:Y:S02]  /*5060*/  SYNCS.PHASECHK.TRANS64.TRYWAIT P2, [UR5+0x32450], R13 ;  /* 0x0324500dff0075a7 */ /* 0x000ee40008040145 */
[----:B---3--:R-:W-:Y:S05]  /*5070*/  @!P2 BRA `(.L_x_14393) ;  /* 0x00000124005ca947 */ /* 0x008fea0003800000 */
.L_x_14392:
[----:B------:R-:W-:Y:S01]  /*5080*/  R2UR UR52, R10 ;  /* 0x000000000a3472ca */ /* 0x000fe200000e0000 */
[----:B------:R-:W-:Y:S01]  /*5090*/  UIMAD UR6, UR36, 0xc00, UR60 ;  /* 0x00000c00240678a4 */ /* 0x000fe2000f8e023c */
[----:B------:R-:W-:Y:S01]  /*50a0*/  R2UR UR53, R11 ;  /* 0x000000000b3572ca */ /* 0x000fe200000e0000 */
[----:B------:R-:W-:Y:S01]  /*50b0*/  WARPGROUP.ARRIVE ;  /* 0x00000000000079c5 */ /* 0x000fe20000000000 */
[----:B------:R-:W-:Y:S01]  /*50c0*/  UMOV UR55, 0x40000040 ;  /* 0x4000004000377882 */ /* 0x000fe20000000000 */
[----:B------:R-:W-:Y:S01]  /*50d0*/  UIADD3 UR10, UR6, 0x302, URZ ;  /* 0x00000302060a7890 */ /* 0x000fe2000fffe03f */
[----:B-1----:R-:W1:Y:S01]  /*50e0*/  LDC R20, c[0x0][0x448] ;  /* 0x00011200ff147b82 */ /* 0x002e620000000800 */
[----:B------:R-:W-:Y:S01]  /*50f0*/  UMOV UR11, 0x40000040 ;  /* 0x40000040000b7882 */ /* 0x000fe20000000000 */
[----:B------:R-:W-:Y:S01]  /*5100*/  UMOV UR54, UR6 ;  /* 0x0000000600367c82 */ /* 0x000fe20008000000 */
[----:B------:R-:W-:Y:S01]  /*5110*/  UIADD3 UR14, UR6, 0x304, URZ ;  /* 0x00000304060e7890 */ /* 0x000fe2000fffe03f */
[----:B------:R-:W-:Y:S01]  /*5120*/  IMAD.IADD R217, R206, 0x1, R200 ;  /* 0x00000001ced97824 */ /* 0x000fe200078e02c8 */
[----:B------:R-:W-:Y:S01]  /*5130*/  UMOV UR15, 0x40000040 ;  /* 0x40000040000f7882 */ /* 0x000fe20000000000 */
[----:B------:R-:W-:Y:S01]  /*5140*/  UIADD3 UR18, UR6, 0x306, URZ ;  /* 0x0000030606127890 */ /* 0x000fe2000fffe03f */
[----:B------:R-:W-:-:S02]  /*5150*/  UMOV UR19, 0x40000040 ;  /* 0x4000004000137882 */ /* 0x000fc40000000000 */
        /* <DEDUP_REMOVED lines=12> */
[----:B-1----:R-:W-:Y:S01]  /*5220*/  ISETP.NE.AND P2, PT, R20, 0x1, PT ;  /* 0x000000011400780c */ /* 0x002fe20003f45270 */
[----:B------:R-:W-:Y:S01]  /*5230*/  UMOV UR35, 0x40000040 ;  /* 0x4000004000237882 */ /* 0x000fe20000000000 */
[----:B------:R-:W-:Y:S01]  /*5240*/  UIADD3 UR42, UR6, 0x900, URZ ;  /* 0x00000900062a7890 */ /* 0x000fe2000fffe03f */
[----:B------:R-:W-:Y:S01]  /*5250*/  UMOV UR43, 0x40000040 ;  /* 0x40000040002b7882 */ /* 0x000fe20000000000 */
[----:B------:R-:W-:Y:S01]  /*5260*/  UIADD3 UR46, UR6, 0x902, URZ ;  /* 0x00000902062e7890 */ /* 0x000fe2000fffe03f */
[----:B------:R-:W-:Y:S01]  /*5270*/  UMOV UR47, 0x40000040 ;  /* 0x40000040002f7882 */ /* 0x000fe20000000000 */
[----:B------:R-:W-:Y:S01]  /*5280*/  UIADD3 UR50, UR6, 0x904, URZ ;  /* 0x0000090406327890 */ /* 0x000fe2000fffe03f */
[----:B------:R-:W-:-:S06]  /*5290*/  UMOV UR51, 0x40000040 ;  /* 0x4000004000337882 */ /* 0x000fcc0000000000 */
[----:B------:R-:W1:Y:S08]  /*52a0*/  @P2 LDC R20, c[0x0][0x44c] ;  /* 0x00011300ff142b82 */ /* 0x000e700000000800 */
[----:B0-2---:R-:W0:Y:S01]  /*52b0*/  @P2 LDC R13, c[0x0][0x450] ;  /* 0x00011400ff0d2b82 */ /* 0x005e220000000800 */
[----:B-1----:R-:W-:-:S05]  /*52c0*/  @P2 IMAD.HI.U32 R20, R217, R20, RZ ;  /* 0x00000014d9142227 */ /* 0x002fca00078e00ff */
[----:B0-----:R-:W-:Y:S01]  /*52d0*/  @P2 SHF.R.U32.HI R217, RZ, R13, R20 ;  /* 0x0000000dffd92219 */ /* 0x001fe20000011614 */
        /* <DEDUP_REMOVED lines=72> */
[----:B------:R-:W-:-:S02]  /*5760*/  IMAD R161, R212, -0x60, RZ ;  /* 0xffffffa0d4a17824 */ /* 0x000fc400078e02ff */
[----:B------:R-:W-:Y:S01]  /*5770*/  FMUL.FTZ R219, R152, UR4 ;  /* 0x0000000498db7c20 */ /* 0x000fe20008410000 */
[----:B------:R-:W-:Y:S01]  /*5780*/  FMUL.FTZ R13, R158, UR4 ;  /* 0x000000049e0d7c20 */ /* 0x000fe20008410000 */
[----:B------:R-:W1:Y:S01]  /*5790*/  MUFU.TANH R220, R220 ;  /* 0x000000dc00dc7308 */ /* 0x000e620000002400 */
[----:B------:R-:W-:Y:S01]  /*57a0*/  FMUL.FTZ R20, R159, UR4 ;  /* 0x000000049f147c20 */ /* 0x000fe20008410000 */
[----:B------:R-:W-:Y:S01]  /*57b0*/  IADD3 R161, -R201, 0x1, R161 ;  /* 0x00000001c9a17810 */ /* 0x000fe20007ffe1a1 */
[----:B------:R-:W-:Y:S01]  /*57c0*/  FMUL.FTZ R158, R164, UR4 ;  /* 0x00000004a49e7c20 */ /* 0x000fe20008410000 */
[----:B------:R-:W-:Y:S01]  /*57d0*/  FMUL.FTZ R159, R165, UR4 ;  /* 0x00000004a59f7c20 */ /* 0x000fe20008410000 */
[----:B------:R-:W-:Y:S01]  /*57e0*/  FMUL.FTZ R224, R170, UR4 ;  /* 0x00000004aae07c20 */ /* 0x000fe20008410000 */
[----:B------:R-:W-:Y:S01]  /*57f0*/  FMUL.FTZ R218, R160, UR4 ;  /* 0x00000004a0da7c20 */ /* 0x000fe20008410000 */
[----:B------:R-:W-:Y:S01]  /*5800*/  IADD3 R170, -R203, R161, R204 ;  /* 0x000000a1cbaa7210 */ /* 0x000fe20007ffe1cc */
        /* <DEDUP_REMOVED lines=10> */
[----:B------:R-:W-:Y:S01]  /*58b0*/  FMUL.FTZ R166, R180, UR4 ;  /* 0x00000004b4a67c20 */ /* 0x000fe20008410000 */
[----:B------:R-:W-:Y:S01]  /*58c0*/  FMUL.FTZ R222, R167, UR4 ;  /* 0x00000004a7de7c20 */ /* 0x000fe20008410000 */
[----:B------:R-:W-:Y:S01]  /*58d0*/  FMUL.FTZ R167, R181, UR4 ;  /* 0x00000004b5a77c20 */ /* 0x000fe20008410000 */
[----:B------:R-:W-:Y:S01]  /*58e0*/  FMUL.FTZ R216, R162, UR4 ;  /* 0x00000004a2d87c20 */ /* 0x000fe20008410000 */
[----:B------:R-:W-:Y:S01]  /*58f0*/  ISETP.GT.AND P3, PT, R174, 0x1, PT ;  /* 0x00000001ae00780c */ /* 0x000fe20003f64270 */
[----:B------:R-:W-:Y:S01]  /*5900*/  FMUL.FTZ R161, R184, UR4 ;  /* 0x00000004b8a17c20 */ /* 0x000fe20008410000 */
[----:B------:R-:W0:Y:S01]  /*5910*/  MUFU.TANH R219, R219 ;  /* 0x000000db00db7308 */ /* 0x000e220000002400 */
[C---:B------:R-:W-:Y:S01]  /*5920*/  ISETP.GT.AND P4, PT, R174.reuse, 0x8, PT ;  /* 0x00000008ae00780c */ /* 0x040fe20003f84270 */
[----:B------:R-:W-:Y:S01]  /*5930*/  FMUL.FTZ R152, R163, UR4 ;  /* 0x00000004a3987c20 */ /* 0x000fe20008410000 */
[C---:B------:R-:W-:Y:S01]  /*5940*/  ISETP.GT.AND P5, PT, R174.reuse, 0x9, PT ;  /* 0x00000009ae00780c */ /* 0x040fe20003fa4270 */
[----:B------:R-:W-:Y:S01]  /*5950*/  FMUL.FTZ R225, R175, UR4 ;  /* 0x00000004afe17c20 */ /* 0x000fe20008410000 */
[----:B------:R-:W-:Y:S01]  /*5960*/  ISETP.GT.AND P2, PT, R174, RZ, PT ;  /* 0x000000ffae00720c */ /* 0x000fe20003f44270 */
[----:B------:R-:W-:Y:S01]  /*5970*/  FMUL.FTZ R162, R185, UR4 ;  /* 0x00000004b9a27c20 */ /* 0x000fe20008410000 */
[----:B-1----:R-:W-:Y:S01]  /*5980*/  FSEL R220, R220, -INF , P3 ;  /* 0xff800000dcdc7808 */ /* 0x002fe20001800000 */
[----:B------:R-:W1:Y:S01]  /*5990*/  MUFU.TANH R157, R157 ;  /* 0x0000009d009d7308 */ /* 0x000e620000002400 */
[----:B------:R-:W-:Y:S01]  /*59a0*/  ISETP.GT.AND P3, PT, R174, 0x11, PT ;  /* 0x00000011ae00780c */ /* 0x000fe20003f64270 */
[----:B------:R-:W4:Y:S01]  /*59b0*/  SHFL.IDX PT, R175, R217, 0x1, 0x1c1f ;  /* 0x003c1f00d9af7f89 */ /* 0x000f2200000e0000 */
[----:B--2---:R-:W-:Y:S01]  /*59c0*/  FSEL R154, R154, -INF , P4 ;  /* 0xff8000009a9a7808 */ /* 0x004fe20002000000 */
[----:B------:R-:W-:Y:S01]  /*59d0*/  FMUL.FTZ R163, R188, UR4 ;  /* 0x00000004bca37c20 */ /* 0x000fe20008410000 */
[----:B------:R-:W-:Y:S01]  /*59e0*/  ISETP.GT.AND P4, PT, R174, 0x18, PT ;  /* 0x00000018ae00780c */ /* 0x000fe20003f84270 */
[----:B------:R-:W-:Y:S01]  /*59f0*/  FMUL.FTZ R223, R171, UR4 ;  /* 0x00000004abdf7c20 */ /* 0x000fe20008410000 */
[----:B---3--:R-:W-:Y:S01]  /*5a00*/  FSEL R169, R156, -INF , P5 ;  /* 0xff8000009ca97808 */ /* 0x008fe20002800000 */
[----:B------:R-:W2:Y:S01]  /*5a10*/  MUFU.TANH R158, R158 ;  /* 0x0000009e009e7308 */ /* 0x000ea20000002400 */
[C---:B------:R-:W-:Y:S01]  /*5a20*/  ISETP.GT.AND P5, PT, R174.reuse, 0x19, PT ;  /* 0x00000019ae00780c */ /* 0x040fe20003fa4270 */
[----:B------:R-:W-:Y:S01]  /*5a30*/  FMUL.FTZ R156, R189, UR4 ;  /* 0x00000004bd9c7c20 */ /* 0x000fe20008410000 */
[----:B0-----:R-:W-:Y:S01]  /*5a40*/  FSEL R219, R219, -INF , P2 ;  /* 0xff800000dbdb7808 */ /* 0x001fe20001000000 */
[----:B------:R-:W-:Y:S01]  /*5a50*/  FMUL.FTZ R188, R179, UR4 ;  /* 0x00000004b3bc7c20 */ /* 0x000fe20008410000 */
[----:B------:R-:W-:Y:S01]  /*5a60*/  ISETP.GT.AND P2, PT, R174, 0x10, PT ;  /* 0x00000010ae00780c */ /* 0x000fe20003f44270 */
        /* <DEDUP_REMOVED lines=14> */
[----:B----4-:R-:W-:-:S02]  /*5b50*/  IMAD.IADD R179, R170, 0x1, R175 ;  /* 0x00000001aab37824 */ /* 0x010fc400078e02af */
[----:B------:R-:W-:Y:S01]  /*5b60*/  FMUL.FTZ R193, R187, UR4 ;  /* 0x00000004bbc17c20 */ /* 0x000fe20008410000 */
[----:B------:R-:W-:Y:S01]  /*5b70*/  FMUL.FTZ R191, R191, UR4 ;  /* 0x00000004bfbf7c20 */ /* 0x000fe20008410000 */
[----:B------:R-:W-:Y:S01]  /*5b80*/  FMUL.FTZ R194, R194, UR4 ;  /* 0x00000004c2c27c20 */ /* 0x000fe20008410000 */
[----:B------:R-:W2:Y:S01]  /*5b90*/  MUFU.TANH R168, R168 ;  /* 0x000000a800a87308 */ /* 0x000ea20000002400 */
[----:B0-----:R-:W-:Y:S01]  /*5ba0*/  FSEL R217, R159, -INF , P5 ;  /* 0xff8000009fd97808 */ /* 0x001fe20002800000 */
[----:B------:R-:W-:Y:S01]  /*5bb0*/  FMUL.FTZ R159, R196, UR4 ;  /* 0x00000004c49f7c20 */ /* 0x000fe20008410000 */
[----:B------:R-:W-:Y:S01]  /*5bc0*/  ISETP.GT.AND P5, PT, R174, 0x29, PT ;  /* 0x00000029ae00780c */ /* 0x000fe20003fa4270 */
[----:B------:R-:W-:Y:S01]  /*5bd0*/  FMUL.FTZ R196, R190, UR4 ;  /* 0x00000004bec47c20 */ /* 0x000fe20008410000 */
[----:B------:R-:W-:-:S03]  /*5be0*/  FMUL.FTZ R199, R199, UR4 ;  /* 0x00000004c7c77c20 */ /* 0x000fc60008410000 */
        /* <DEDUP_REMOVED lines=41> */
[----:B------:R-:W-:-:S05]  /*5e80*/  ISETP.GT.AND P2, PT, R179, RZ, PT ;  /* 0x000000ffb300720c */ /* 0x000fca0003f44270 */
        /* <DEDUP_REMOVED lines=8> */
[----:B------:R-:W-:Y:S02]  /*5f10*/  FMNMX.FTZ R13, R219, R215, !PT ;  /* 0x000000d7db0d7209 */ /* 0x000fe40007810000 */
[----:B------:R-:W-:Y:S02]  /*5f20*/  ISETP.GT.AND P4, PT, R179, 0x18, PT ;  /* 0x00000018b300780c */ /* 0x000fe40003f84270 */
[----:B------:R-:W-:Y:S01]  /*5f30*/  FMNMX.FTZ R13, R220, R13, !PT ;  /* 0x0000000ddc0d7209 */ /* 0x000fe20007810000 */
[----:B------:R-:W2:Y:S01]  /*5f40*/  MUFU.TANH R153, R153 ;  /* 0x0000009900997308 */ /* 0x000ea20000002400 */
[----:B0-----:R-:W-:Y:S02]  /*5f50*/  FSEL R159, R176, -INF , P5 ;  /* 0xff800000b09f7808 */ /* 0x001fe40002800000 */
[----:B------:R-:W-:-:S02]  /*5f60*/  FMNMX.FTZ R13, R154, R13, !PT ;  /* 0x0000000d9a0d7209 */ /* 0x000fc40007810000 */
[----:B------:R-:W-:Y:S02]  /*5f70*/  ISETP.GT.AND P5, PT, R179, 0x9, PT ;  /* 0x00000009b300780c */ /* 0x000fe40003fa4270 */
[----:B------:R-:W-:Y:S01]  /*5f80*/  FMNMX.FTZ R13, R169, R13, !PT ;  /* 0x0000000da90d7209 */ /* 0x000fe20007810000 */
[----:B------:R-:W0:Y:S01]  /*5f90*/  MUFU.TANH R155, R155 ;  /* 0x0000009b009b7308 */ /* 0x000e220000002400 */
[----:B-1----:R-:W-:Y:S02]  /*5fa0*/  FSEL R174, R20, -INF , P5 ;  /* 0xff80000014ae7808 */ /* 0x002fe40002800000 */
[----:B------:R-:W-:Y:S02]  /*5fb0*/  FMNMX.FTZ R13, R218, R13, !PT ;  /* 0x0000000dda0d7209 */ /* 0x000fe40007810000 */
[----:B------:R-:W-:Y:S02]  /*5fc0*/  ISETP.GT.AND P5, PT, R179, 0x19, PT ;  /* 0x00000019b300780c */ /* 0x000fe40003fa4270 */
[----:B------:R-:W-:Y:S01]  /*5fd0*/  FMNMX.FTZ R13, R180, R13, !PT ;  /* 0x0000000db40d7209 */ /* 0x000fe20007810000 */
[----:B------:R-:W1:Y:S01]  /*5fe0*/  MUFU.TANH R216, R216 ;  /* 0x000000d800d87308 */ /* 0x000e620000002400 */
[----:B--2---:R-:W-:-:S02]  /*5ff0*/  FSEL R153, R153, -INF , P2 ;  /* 0xff80000099997808 */ /* 0x004fc40001000000 */
[----:B------:R-:W-:Y:S02]  /*6000*/  FMNMX.FTZ R13, R181, R13, !PT ;  /* 0x0000000db50d7209 */ /* 0x000fe40007810000 */
[----:B------:R-:W-:Y:S02]  /*6010*/  ISETP.GT.AND P2, PT, R179, 0x10, PT ;  /* 0x00000010b300780c */ /* 0x000fe40003f44270 */
[----:B------:R-:W-:Y:S01]  /*6020*/  FMNMX.FTZ R13, R217, R13, !PT ;  /* 0x0000000dd90d7209 */ /* 0x000fe20007810000 */
[----:B------:R-:W2:Y:S01]  /*6030*/  MUFU.TANH R152, R152 ;  /* 0x0000009800987308 */ /* 0x000ea20000002400 */
[----:B0-----:R-:W-:Y:S02]  /*6040*/  FSEL R155, R155, -INF , P3 ;  /* 0xff8000009b9b7808 */ /* 0x001fe40001800000 */
[----:B------:R-:W-:Y:S02]  /*6050*/  FMNMX.FTZ R13, R168, R13, !PT ;  /* 0x0000000da80d7209 */ /* 0x000fe40007810000 */
[----:B------:R-:W-:-:S02]  /*6060*/  ISETP.GT.AND P3, PT, R179, 0x11, PT ;  /* 0x00000011b300780c */ /* 0x000fc40003f64270 */
        /* <DEDUP_REMOVED lines=13> */
[----:B------:R-:W-:Y:S01]  /*6140*/  FMNMX.FTZ R13, R166, R13, !PT ;  /* 0x0000000da60d7209 */ /* 0x000fe20007810000 */
[----:B------:R-:W0:Y:S01]  /*6150*/  S2R R221, SR_TID.X ;  /* 0x0000000000dd7919 */ /* 0x000e220000002100 */
[----:B------:R-:W-:-:S02]  /*6160*/  ISETP.GT.AND P4, PT, R179, 0x28, PT ;  /* 0x00000028b300780c */ /* 0x000fc40003f84270 */
[----:B------:R-:W-:Y:S01]  /*6170*/  FMNMX.FTZ R13, R167, R13, !PT ;  /* 0x0000000da70d7209 */ /* 0x000fe20007810000 */
[----:B------:R-:W3:Y:S01]  /*6180*/  MUFU.TANH R223, R223 ;  /* 0x000000df00df7308 */ /* 0x000ee20000002400 */
        /* <DEDUP_REMOVED lines=21> */
[----:B------:R-:W-:Y:S01]  /*62e0*/  ISETP.GT.AND P5, PT, R179, 0x39, PT ;  /* 0x00000039b300780c */ /* 0x000fe20003fa4270 */
[----:B------:R-:W2:Y:S01]  /*62f0*/  SHFL.BFLY PT, R20, R13, 0x2, 0x1f ;  /* 0x0c401f000d147f89 */ /* 0x000ea200000e0000 */
[----:B0-----:R-:W-:-:S03]  /*6300*/  SHF.R.U32.HI R221, RZ, 0x7, R221 ;  /* 0x00000007ffdd7819 */ /* 0x001fc600000116dd */
[----:B------:R-:W0:Y:S01]  /*6310*/  MUFU.TANH R189, R189 ;  /* 0x000000bd00bd7308 */ /* 0x000e220000002400 */
[----:B---3--:R-:W-:Y:S02]  /*6320*/  FSEL R187, R227, -INF , P2 ;  /* 0xff800000e3bb7808 */ /* 0x008fe40001000000 */
[----:B------:R-:W-:-:S05]  /*6330*/  ISETP.GT.AND P2, PT, R179, 0x40, PT ;  /* 0x00000040b300780c */ /* 0x000fca0003f44270 */
[----:B------:R-:W3:Y:S01]  /*6340*/  MUFU.TANH R182, R182 ;  /* 0x000000b600b67308 */ /* 0x000ee20000002400 */
[----:B-1----:R-:W-:Y:S02]  /*6350*/  FSEL R188, R188, -INF , P3 ;  /* 0xff800000bcbc7808 */ /* 0x002fe40001800000 */
[----:B------:R-:W-:-:S05]  /*6360*/  ISETP.GT.AND P3, PT, R179, 0x41, PT ;  /* 0x00000041b300780c */ /* 0x000fca0003f64270 */
[----:B------:R-:W1:Y:S01]  /*6370*/  MUFU.TANH R192, R192 ;  /* 0x000000c000c07308 */ /* 0x000e620000002400 */
[----:B0-----:R-:W-:Y:S02]  /*6380*/  FSEL R189, R189, -INF , P4 ;  /* 0xff800000bdbd7808 */ /* 0x001fe40002000000 */
[----:B------:R-:W-:Y:S02]  /*6390*/  ISETP.GT.AND P4, PT, R179, 0x48, PT ;  /* 0x00000048b300780c */ /* 0x000fe40003f84270 */
[----:B--2---:R-:W-:-:S03]  /*63a0*/  FMNMX.FTZ R20, R13, R20, !PT ;  /* 0x000000140d147209 */ /* 0x004fc60007810000 */
[----:B------:R-:W0:Y:S01]  /*63b0*/  MUFU.TANH R193, R193 ;  /* 0x000000c100c17308 */ /* 0x000e220000002400 */
[----:B---3--:R-:W-:Y:S01]  /*63c0*/  FSEL R190, R182, -INF , P5 ;  /* 0xff800000b6be7808 */ /* 0x008fe20002800000 */
[----:B------:R-:W2:Y:S01]  /*63d0*/  SHFL.BFLY PT, R13, R20, 0x1, 0x1f ;  /* 0x0c201f00140d7f89 */ /* 0x000ea200000e0000 */
[----:B------:R-:W-:-:S05]  /*63e0*/  ISETP.GT.AND P5, PT, R179, 0x59, PT ;  /* 0x00000059b300780c */ /* 0x000fca0003fa4270 */
[----:B------:R-:W3:Y:S01]  /*63f0*/  MUFU.TANH R196, R196 ;  /* 0x000000c400c47308 */ /* 0x000ee20000002400 */
[----:B-1----:R-:W-:Y:S02]  /*6400*/  FSEL R192, R192, -INF , P2 ;  /* 0xff800000c0c07808 */ /* 0x002fe40001000000 */
[----:B------:R-:W-:-:S05]  /*6410*/  ISETP.GT.AND P2, PT, R179, 0x50, PT ;  /* 0x00000050b300780c */ /* 0x000fca0003f44270 */
[----:B------:R-:W1:Y:S01]  /*6420*/  MUFU.TANH R191, R191 ;  /* 0x000000bf00bf7308 */ /* 0x000e620000002400 */
[----:B0-----:R-:W-:Y:S02]  /*6430*/  FSEL R193, R193, -INF , P3 ;  /* 0xff800000c1c17808 */ /* 0x001fe40001800000 */
[C---:B------:R-:W-:Y:S02]  /*6440*/  ISETP.GT.AND P3, PT, R179.reuse, 0x51, PT ;  /* 0x00000051b300780c */ /* 0x040fe40003f64270 */
[----:B---3--:R-:W-:Y:S02]  /*6450*/  FSEL R196, R196, -INF , P4 ;  /* 0xff800000c4c47808 */ /* 0x008fe40002000000 */
[----:B--2---:R-:W-:Y:S02]  /*6460*/  FMNMX.FTZ R20, R20, R13, !PT ;  /* 0x0000000d14147209 */ /* 0x004fe40007810000 */
[----:B------:R-:W0:Y:S01]  /*6470*/  LDC R13, c[0x0][0xa80] ;  /* 0x0002a000ff0d7b82 */ /* 0x000e220000000800 */
[----:B------:R-:W-:-:S02]  /*6480*/  ISETP.GT.AND P4, PT, R179, 0x58, PT ;  /* 0x00000058b300780c */ /* 0x000fc40003f84270 */
[----:B------:R-:W-:-:S04]  /*6490*/  FSETP.NEU.FTZ.AND P6, PT, R20, -INF , PT ;  /* 0xff8000001400780b */ /* 0x000fc80003fdd000 */
[----:B------:R-:W-:-:S05]  /*64a0*/  FSEL R152, R20, RZ, P6 ;  /* 0x000000ff14987208 */ /* 0x000fca0003000000 */
[----:B------:R-:W-:Y:S01]  /*64b0*/  FADD.FTZ R152, -R152, R215 ;  /* 0x000000d798987221 */ /* 0x000fe20000010100 */
[----:B0-----:R-:W-:-:S03]  /*64c0*/  FMUL.FTZ R197, R20, R13 ;  /* 0x0000000d14c57220 */ /* 0x001fc60000410000 */
[----:B------:R-:W-:Y:S02]  /*64d0*/  FMUL.FTZ R152, R152, R13 ;  /* 0x0000000d98987220 */ /* 0x000fe40000410000 */
[----:B------:R-:W-:Y:S02]  /*64e0*/  FSEL R197, R197, RZ, P6 ;  /* 0x000000ffc5c57208 */ /* 0x000fe40003000000 */
[----:B------:R-:W-:-:S03]  /*64f0*/  ISETP.GT.AND P6, PT, R179, 0x49, PT ;  /* 0x00000049b300780c */ /* 0x000fc60003fc4270 */
        /* <DEDUP_REMOVED lines=25> */
[----:B-1----:R-:W-:-:S07]  /*6690*/  FSEL R191, R191, -INF , P6 ;  /* 0xff800000bfbf7808 */ /* 0x002fce0003000000 */
[----:B------:R-:W0:Y:S08]  /*66a0*/  MUFU.EX2 R197, R152 ;  /* 0x0000009800c57308 */ /* 0x000e300000000800 */
[----:B------:R-:W1:Y:S08]  /*66b0*/  MUFU.EX2 R152, R216 ;  /* 0x000000d800987308 */ /* 0x000e700000000800 */
[----:B------:R-:W2:Y:S01]  /*66c0*/  MUFU.EX2 R154, R154 ;  /* 0x0000009a009a7308 */ /* 0x000ea20000000800 */
        /* <DEDUP_REMOVED lines=24> */
[C---:B0-----:R-:W-:Y:S01]  /*6850*/  FADD.FTZ R0, R169.reuse, R0 ;  /* 0x00000000a9007221 */ /* 0x041fe20000010000 */
[----:B------:R-:W-:Y:S01]  /*6860*/  F2FP.BF16.F32.PACK_AB R154, R169, R154 ;  /* 0x0000009aa99a723e */ /* 0x000fe200000010ff */
[-C--:B------:R-:W-:Y:S01]  /*6870*/  FMUL.FTZ R61, R61, R197.reuse ;  /* 0x000000c53d3d7220 */ /* 0x080fe20000410000 */
        /* <DEDUP_REMOVED lines=46> */
[----:B------:R0:W1:Y:S01]  /*6b60*/  MUFU.TANH R169, R194 ;  /* 0x000000c200a97308 */ /* 0x0000620000002400 */
[----:B------:R-:W-:Y:S01]  /*6b70*/  FMUL.FTZ R132, R132, R197 ;  /* 0x000000c584847220 */ /* 0x000fe20000410000 */
[----:B------:R-:W-:Y:S01]  /*6b80*/  FMNMX.FTZ R215, R187, R215, !PT ;  /* 0x000000d7bbd77209 */ /* 0x000fe20007810000 */
[-C--:B------:R-:W-:Y:S01]  /*6b90*/  FMUL.FTZ R133, R133, R197.reuse ;  /* 0x000000c585857220 */ /* 0x080fe20000410000 */
[-C--:B------:R-:W-:Y:S01]  /*6ba0*/  FMUL.FTZ R136, R136, R197.reuse ;  /* 0x000000c588887220 */ /* 0x080fe20000410000 */
[----:B------:R-:W-:Y:S01]  /*6bb0*/  FMUL.FTZ R137, R137, R197 ;  /* 0x000000c589897220 */ /* 0x000fe20000410000 */
[----:B------:R-:W-:Y:S01]  /*6bc0*/  FMNMX.FTZ R215, R188, R215, !PT ;  /* 0x000000d7bcd77209 */ /* 0x000fe20007810000 */
[-C--:B------:R-:W-:Y:S01]  /*6bd0*/  FMUL.FTZ R140, R140, R197.reuse ;  /* 0x000000c58c8c7220 */ /* 0x080fe20000410000 */
[----:B------:R-:W-:Y:S01]  /*6be0*/  FMUL.FTZ R141, R141, R197 ;  /* 0x000000c58d8d7220 */ /* 0x000fe20000410000 */
[----:B0-----:R-:W-:Y:S01]  /*6bf0*/  FMUL.FTZ R194, R195, UR4 ;  /* 0x00000004c3c27c20 */ /* 0x001fe20008410000 */
[----:B------:R-:W-:Y:S01]  /*6c00*/  FMNMX.FTZ R215, R189, R215, !PT ;  /* 0x000000d7bdd77209 */ /* 0x000fe20007810000 */
[----:B------:R-:W-:Y:S01]  /*6c10*/  FMUL.FTZ R195, R198, UR4 ;  /* 0x00000004c6c37c20 */ /* 0x000fe20008410000 */
[-C--:B------:R-:W-:Y:S01]  /*6c20*/  FMUL.FTZ R144, R144, R197.reuse ;  /* 0x000000c590907220 */ /* 0x080fe20000410000 */
[----:B------:R-:W-:Y:S01]  /*6c30*/  FMUL.FTZ R145, R145, R197 ;  /* 0x000000c591917220 */ /* 0x000fe20000410000 */
[----:B------:R-:W-:Y:S01]  /*6c40*/  FMNMX.FTZ R215, R190, R215, !PT ;  /* 0x000000d7bed77209 */ /* 0x000fe20007810000 */
[----:B------:R-:W0:Y:S01]  /*6c50*/  MUFU.TANH R194, R194 ;  /* 0x000000c200c27308 */ /* 0x000e220000002400 */
[-C--:B------:R-:W-:Y:S01]  /*6c60*/  FMUL.FTZ R148, R148, R197.reuse ;  /* 0x000000c594947220 */ /* 0x080fe20000410000 */
[----:B------:R-:W-:Y:S01]  /*6c70*/  FMUL.FTZ R149, R149, R197 ;  /* 0x000000c595957220 */ /* 0x000fe20000410000 */
[----:B------:R-:W-:-:S04]  /*6c80*/  FMNMX.FTZ R215, R192, R215, !PT ;  /* 0x000000d7c0d77209 */ /* 0x000fc80007810000 */
[----:B------:R-:W-:Y:S01]  /*6c90*/  FMNMX.FTZ R198, R193, R215, !PT ;  /* 0x000000d7c1c67209 */ /* 0x000fe20007810000 */
[----:B------:R-:W2:Y:S03]  /*6ca0*/  MUFU.TANH R195, R195 ;  /* 0x000000c300c37308 */ /* 0x000ea60000002400 */
[----:B------:R-:W-:-:S05]  /*6cb0*/  FMNMX.FTZ R198, R196, R198, !PT ;  /* 0x000000c6c4c67209 */ /* 0x000fca0007810000 */
[----:B------:R1:W3:Y:S08]  /*6cc0*/  MUFU.TANH R215, R199 ;  /* 0x000000c700d77308 */ /* 0x0002f00000002400 */
[----:B------:R-:W-:Y:S01]  /*6cd0*/  MUFU.EX2 R180, R180 ;  /* 0x000000b400b47308 */ /* 0x000fe20000000800 */
[----:B-1----:R-:W-:Y:S02]  /*6ce0*/  FSEL R199, R169, -INF , P2 ;  /* 0xff800000a9c77808 */ /* 0x002fe40001000000 */
[----:B------:R-:W-:-:S02]  /*6cf0*/  FMNMX.FTZ R169, R191, R198, !PT ;  /* 0x000000c6bfa97209 */ /* 0x000fc40007810000 */
[----:B0-----:R-:W-:Y:S02]  /*6d00*/  FSEL R198, R194, -INF , P3 ;  /* 0xff800000c2c67808 */ /* 0x001fe40001800000 */
[----:B------:R-:W-:Y:S01]  /*6d10*/  FMNMX.FTZ R169, R199, R169, !PT ;  /* 0x000000a9c7a97209 */ /* 0x000fe20007810000 */
[----:B------:R-:W-:Y:S01]  /*6d20*/  MUFU.EX2 R182, R182 ;  /* 0x000000b600b67308 */ /* 0x000fe20000000800 */
[----:B--2---:R-:W-:Y:S02]  /*6d30*/  FSEL R195, R195, -INF , P4 ;  /* 0xff800000c3c37808 */ /* 0x004fe40002000000 */
[----:B------:R-:W-:Y:S02]  /*6d40*/  FMNMX.FTZ R169, R198, R169, !PT ;  /* 0x000000a9c6a97209 */ /* 0x000fe40007810000 */
[----:B---3--:R-:W-:Y:S02]  /*6d50*/  FSEL R194, R215, -INF , P5 ;  /* 0xff800000d7c27808 */ /* 0x008fe40002800000 */
        /* <DEDUP_REMOVED lines=14> */
[----:B------:R-:W-:-:S04]  /*6e40*/  FSETP.NEU.FTZ.AND P2, PT, R169, -INF , PT ;  /* 0xff800000a900780b */ /* 0x000fc80003f5d000 */
[----:B------:R-:W-:-:S05]  /*6e50*/  FSEL R215, R169, RZ, P2 ;  /* 0x000000ffa9d77208 */ /* 0x000fca0001000000 */
[----:B------:R-:W-:Y:S01]  /*6e60*/  FADD.FTZ R215, -R215, R214 ;  /* 0x000000d6d7d77221 */ /* 0x000fe20000010100 */
[----:B------:R-:W-:-:S05]  /*6e70*/  FMUL.FTZ R214, R169, R13 ;  /* 0x0000000da9d67220 */ /* 0x000fca0000410000 */
[----:B------:R-:W-:Y:S02]  /*6e80*/  FSEL R214, R214, RZ, P2 ;  /* 0x000000ffd6d67208 */ /* 0x000fe40001000000 */
[C---:B------:R-:W-:Y:S01]  /*6e90*/  ISETP.GT.AND P2, PT, R212.reuse, R21, PT ;  /* 0x00000015d400720c */ /* 0x040fe20003f44270 */
[----:B------:R-:W-:Y:S02]  /*6ea0*/  VIADD R212, R212, 0xffffffff ;  /* 0xffffffffd4d47836 */ /* 0x000fe40000000000 */
        /* <DEDUP_REMOVED lines=24> */
[----:B------:R-:W-:Y:S01]  /*7030*/  FMUL.FTZ R214, R215, R13 ;  /* 0x0000000dd7d67220 */ /* 0x000fe20000410000 */
[----:B------:R-:W-:Y:S08]  /*7040*/  MUFU.EX2 R153, R153 ;  /* 0x0000009900997308 */ /* 0x000ff00000000800 */
[----:B------:R-:W0:Y:S08]  /*7050*/  MUFU.EX2 R214, R214 ;  /* 0x000000d600d67308 */ /* 0x000e300000000800 */
[----:B------:R0:W1:Y:S08]  /*7060*/  MUFU.EX2 R215, R155 ;  /* 0x0000009b00d77308 */ /* 0x0000700000000800 */
[----:B------:R-:W-:Y:S01]  /*7070*/  MUFU.EX2 R174, R174 ;  /* 0x000000ae00ae7308 */ /* 0x000fe20000000800 */
[----:B0-----:R-:W-:Y:S01]  /*7080*/  FFMA.FTZ R155, R214, R12, R153 ;  /* 0x0000000cd69b7223 */ /* 0x001fe20000010099 */
[----:B------:R-:W-:-:S02]  /*7090*/  IMAD.U32 R12, RZ, RZ, UR5 ;  /* 0x00000005ff0c7e24 */ /* 0x000fc4000f8e00ff */
[-C--:B------:R-:W-:Y:S01]  /*70a0*/  FMUL.FTZ R26, R26, R214.reuse ;  /* 0x000000d61a1a7220 */ /* 0x080fe20000410000 */
[-C--:B------:R-:W-:Y:S01]  /*70b0*/  FMUL.FTZ R27, R27, R214.reuse ;  /* 0x000000d61b1b7220 */ /* 0x080fe20000410000 */
[-C--:B------:R-:W-:Y:S01]  /*70c0*/  FMUL.FTZ R30, R30, R214.reuse ;  /* 0x000000d61e1e7220 */ /* 0x080fe20000410000 */
[----:B------:R-:W-:Y:S02]  /*70d0*/  @!P1 VIADD R197, R12, 0x32440 ;  /* 0x000324400cc59836 */ /* 0x000fe40000000000 */
[-C--:B------:R-:W-:Y:S01]  /*70e0*/  FMUL.FTZ R31, R31, R214.reuse ;  /* 0x000000d61f1f7220 */ /* 0x080fe20000410000 */
[-C--:B------:R-:W-:Y:S01]  /*70f0*/  FMUL.FTZ R34, R34, R214.reuse ;  /* 0x000000d622227220 */ /* 0x080fe20000410000 */
[C---:B-1----:R-:W-:Y:S01]  /*7100*/  FADD.FTZ R155, R215.reuse, R155 ;  /* 0x0000009bd79b7221 */ /* 0x042fe20000010000 */
[----:B------:R-:W-:Y:S01]  /*7110*/  F2FP.BF16.F32.PACK_AB R153, R215, R153 ;  /* 0x00000099d799723e */ /* 0x000fe200000010ff */
[-C--:B------:R-:W-:Y:S01]  /*7120*/  FMUL.FTZ R35, R35, R214.reuse ;  /* 0x000000d623237220 */ /* 0x080fe20000410000 */
[----:B------:R0:W1:Y:S01]  /*7130*/  MUFU.EX2 R215, R170 ;  /* 0x000000aa00d77308 */ /* 0x0000620000000800 */
[----:B------:R-:W-:Y:S01]  /*7140*/  @!P1 PRMT R197, RZ, 0x654, R197 ;  /* 0x00000654ffc59816 */ /* 0x000fe200000000c5 */
[-C--:B------:R-:W-:Y:S01]  /*7150*/  FMUL.FTZ R38, R38, R214.reuse ;  /* 0x000000d626267220 */ /* 0x080fe20000410000 */
[-C--:B------:R-:W-:Y:S01]  /*7160*/  FMUL.FTZ R39, R39, R214.reuse ;  /* 0x000000d627277220 */ /* 0x080fe20000410000 */
[-C--:B------:R-:W-:Y:S01]  /*7170*/  FMUL.FTZ R42, R42, R214.reuse ;  /* 0x000000d62a2a7220 */ /* 0x080fe20000410000 */
[-C--:B------:R-:W-:Y:S01]  /*7180*/  FMUL.FTZ R43, R43, R214.reuse ;  /* 0x000000d62b2b7220 */ /* 0x080fe20000410000 */
[-C--:B------:R-:W-:Y:S01]  /*7190*/  FMUL.FTZ R46, R46, R214.reuse ;  /* 0x000000d62e2e7220 */ /* 0x080fe20000410000 */
[-C--:B------:R-:W-:Y:S01]  /*71a0*/  FMUL.FTZ R47, R47, R214.reuse ;  /* 0x000000d62f2f7220 */ /* 0x080fe20000410000 */
[-C--:B------:R-:W-:Y:S01]  /*71b0*/  FMUL.FTZ R50, R50, R214.reuse ;  /* 0x000000d632327220 */ /* 0x080fe20000410000 */
[----:B0-----:R-:W-:Y:S01]  /*71c0*/  IADD3 R170, -R221, 0xb, RZ ;  /* 0x0000000bddaa7810 */ /* 0x001fe20007ffe1ff */
[-C--:B------:R-:W-:Y:S01]  /*71d0*/  FMUL.FTZ R51, R51, R214.reuse ;  /* 0x000000d633337220 */ /* 0x080fe20000410000 */
[-C--:B------:R-:W-:Y:S01]  /*71e0*/  FMUL.FTZ R54, R54, R214.reuse ;  /* 0x000000d636367220 */ /* 0x080fe20000410000 */
[-C--:B------:R-:W-:Y:S01]  /*71f0*/  FMUL.FTZ R55, R55, R214.reuse ;  /* 0x000000d637377220 */ /* 0x080fe20000410000 */
[-C--:B------:R-:W-:Y:S01]  /*7200*/  FMUL.FTZ R58, R58, R214.reuse ;  /* 0x000000d63a3a7220 */ /* 0x080fe20000410000 */
[----:B------:R0:W-:Y:S06]  /*7210*/  BAR.ARV R170, 0x100 ;  /* 0x000400aa0000751d */ /* 0x0001ec0000002000 */
[----:B------:R2:W-:Y:S01]  /*7220*/  @!P1 SYNCS.ARRIVE.TRANS64.RED.A1T0 RZ, [R197+URZ], RZ ;  /* 0x000000ffc5ff99a7 */ /* 0x0005e2000810043f */
[-C--:B------:R-:W-:Y:S01]  /*7230*/  FMUL.FTZ R59, R59, R214.reuse ;  /* 0x000000d63b3b7220 */ /* 0x080fe20000410000 */
[-C--:B------:R-:W-:Y:S01]  /*7240*/  FMUL.FTZ R62, R62, R214.reuse ;  /* 0x000000d63e3e7220 */ /* 0x080fe20000410000 */
[-C--:B------:R-:W-:Y:S01]  /*7250*/  FMUL.FTZ R63, R63, R214.reuse ;  /* 0x000000d63f3f7220 */ /* 0x080fe20000410000 */
[-C--:B------:R-:W-:Y:S01]  /*7260*/  FMUL.FTZ R66, R66, R214.reuse ;  /* 0x000000d642427220 */ /* 0x080fe20000410000 */
[-C--:B------:R-:W-:Y:S01]  /*7270*/  FMUL.FTZ R67, R67, R214.reuse ;  /* 0x000000d643437220 */ /* 0x080fe20000410000 */
[-C--:B------:R-:W-:Y:S01]  /*7280*/  FMUL.FTZ R70, R70, R214.reuse ;  /* 0x000000d646467220 */ /* 0x080fe20000410000 */
[----:B------:R-:W-:Y:S01]  /*7290*/  FMUL.FTZ R71, R71, R214 ;  /* 0x000000d647477220 */ /* 0x000fe20000410000 */
[----:B--2---:R-:W-:-:S02]  /*72a0*/  VIADD R197, R221, 0x8 ;  /* 0x00000008ddc57836 */ /* 0x004fc40000000000 */
[-C--:B------:R-:W-:Y:S01]  /*72b0*/  FMUL.FTZ R74, R74, R214.reuse ;  /* 0x000000d64a4a7220 */ /* 0x080fe20000410000 */
[-C--:B------:R-:W-:Y:S01]  /*72c0*/  FMUL.FTZ R75, R75, R214.reuse ;  /* 0x000000d64b4b7220 */ /* 0x080fe20000410000 */
        /* <DEDUP_REMOVED lines=40> */
[----:B------:R-:W-:Y:S01]  /*7550*/  F2FP.BF16.F32.PACK_AB R155, R174, R215 ;  /* 0x000000d7ae9b723e */ /* 0x000fe200000010ff */
[----:B------:R-:W1:Y:S01]  /*7560*/  MUFU.EX2 R175, R175 ;  /* 0x000000af00af7308 */ /* 0x000e620000000800 */
[----:B------:R-:W-:-:S02]  /*7570*/  @!P1 VIADD R12, R12, 0x32460 ;  /* 0x000324600c0c9836 */ /* 0x000fc40000000000 */
[----:B------:R-:W-:Y:S01]  /*7580*/  FADD.FTZ R197, R174, R197 ;  /* 0x000000c5aec57221 */ /* 0x000fe20000010000 */
[----:B------:R-:W-:Y:S01]  /*7590*/  WARPGROUP.ARRIVE ;  /* 0x00000000000079c5 */ /* 0x000fe20000000000 */
[----:B------:R-:W-:Y:S01]  /*75a0*/  IMAD.MOV.U32 R214, RZ, RZ, R169 ;  /* 0x000000ffffd67224 */ /* 0x000fe200078e00a9 */
[----:B------:R-:W-:Y:S01]  /*75b0*/  @!P1 PRMT R12, RZ, 0x654, R12 ;  /* 0x00000654ff0c9816 */ /* 0x000fe2000000000c */
[----:B------:R-:W-:Y:S01]  /*75c0*/  IMAD.MOV.U32 R215, RZ, RZ, R20 ;  /* 0x000000ffffd77224 */ /* 0x000fe200078e0014 */
[----:B------:R-:W2:Y:S02]  /*75d0*/  MUFU.EX2 R176, R176 ;  /* 0x000000b000b07308 */ /* 0x000ea40000000800 */
[----:B------:R-:W-:Y:S01]  /*75e0*/  HGMMA.64x256x16.F32.BF16 R24, R152, gdesc[UR8].tnspB, R24, gsb0 ;  /* 0x43e0000898187df0 */ /* 0x000fe20008001818 */
[----:B------:R-:W-:Y:S01]  /*75f0*/  UIADD3 UR10, UR6, 0x80, URZ ;  /* 0x00000080060a7890 */ /* 0x000fe2000fffe03f */
[----:B------:R-:W-:-:S04]  /*7600*/  UMOV UR11, 0x40000040 ;  /* 0x40000040000b7882 */ /* 0x000fc80000000000 */
[----:B------:R-:W3:Y:S01]  /*7610*/  MUFU.EX2 R177, R177 ;  /* 0x000000b100b17308 */ /* 0x000ee20000000800 */
[----:B-1----:R-:W-:-:S07]  /*7620*/  FADD.FTZ R197, R175, R197 ;  /* 0x000000c5afc57221 */ /* 0x002fce0000010000 */
[----:B------:R-:W1:Y:S01]  /*7630*/  MUFU.EX2 R178, R178 ;  /* 0x000000b200b27308 */ /* 0x000e620000000800 */
[----:B--2---:R-:W-:-:S07]  /*7640*/  FADD.FTZ R197, R176, R197 ;  /* 0x000000c5b0c57221 */ /* 0x004fce0000010000 */
[----:B------:R-:W2:Y:S01]  /*7650*/  MUFU.EX2 R183, R183 ;  /* 0x000000b700b77308 */ /* 0x000ea20000000800 */
[----:B---3--:R-:W-:-:S07]  /*7660*/  FADD.FTZ R197, R177, R197 ;  /* 0x000000c5b1c57221 */ /* 0x008fce0000010000 */
        /* <DEDUP_REMOVED lines=18> */
[----:B------:R-:W-:Y:S01]  /*7790*/  MUFU.EX2 R196, R196 ;  /* 0x000000c400c47308 */ /* 0x000fe20000000800 */
[----:B-1----:R-:W-:-:S07]  /*77a0*/  FADD.FTZ R197, R192, R197 ;  /* 0x000000c5c0c57221 */ /* 0x002fce0000010000 */
[----:B------:R-:W-:Y:S01]  /*77b0*/  MUFU.EX2 R191, R191 ;  /* 0x000000bf00bf7308 */ /* 0x000fe20000000800 */
[----:B--2---:R-:W-:-:S07]  /*77c0*/  FADD.FTZ R197, R193, R197 ;  /* 0x000000c5c1c57221 */ /* 0x004fce0000010000 */
[----:B------:R-:W-:Y:S08]  /*77d0*/  MUFU.EX2 R199, R199 ;  /* 0x000000c700c77308 */ /* 0x000ff00000000800 */
[----:B------:R-:W-:Y:S08]  /*77e0*/  MUFU.EX2 R198, R198 ;  /* 0x000000c600c67308 */ /* 0x000ff00000000800 */
[----:B------:R-:W-:Y:S08]  /*77f0*/  MUFU.EX2 R195, R195 ;  /* 0x000000c300c37308 */ /* 0x000ff00000000800 */
[----:B------:R-:W-:Y:S01]  /*7800*/  MUFU.EX2 R194, R194 ;  /* 0x000000c200c27308 */ /* 0x000fe20000000800 */
[----:B------:R-:W-:-:S07]  /*7810*/  WARPGROUP.DEPBAR.LE gsb0, 0x0 ;  /* 0x00008000000079c5 */ /* 0x000fce0000010000 */
[----:B------:R-:W1:Y:S01]  /*7820*/  MUFU.EX2 R152, R179 ;  /* 0x000000b300987308 */ /* 0x000e620000000800 */
[----:B------:R-:W-:Y:S02]  /*7830*/  F2FP.BF16.F32.PACK_AB R153, R176, R175 ;  /* 0x000000afb099723e */ /* 0x000fe400000010ff */
[----:B------:R-:W-:-:S05]  /*7840*/  F2FP.BF16.F32.PACK_AB R155, R178, R177 ;  /* 0x000000b1b29b723e */ /* 0x000fca00000010ff */
[----:B------:R-:W2:Y:S01]  /*7850*/  MUFU.EX2 R154, R181 ;  /* 0x000000b5009a7308 */ /* 0x000ea20000000800 */
[----:B-1----:R-:W-:Y:S01]  /*7860*/  FADD.FTZ R0, R152, R0 ;  /* 0x0000000098007221 */ /* 0x002fe20000010000 */
[----:B------:R-:W-:-:S03]  /*7870*/  F2FP.BF16.F32.PACK_AB R152, R180, R152 ;  /* 0x00000098b498723e */ /* 0x000fc600000010ff */
[----:B------:R-:W-:-:S04]  /*7880*/  FADD.FTZ R0, R180, R0 ;  /* 0x00000000b4007221 */ /* 0x000fc80000010000 */
[----:B--2---:R-:W-:Y:S01]  /*7890*/  FADD.FTZ R0, R154, R0 ;  /* 0x000000009a007221 */ /* 0x004fe20000010000 */
[----:B------:R-:W-:-:S03]  /*78a0*/  F2FP.BF16.F32.PACK_AB R154, R182, R154 ;  /* 0x0000009ab69a723e */ /* 0x000fc600000010ff */
[----:B------:R-:W-:Y:S01]  /*78b0*/  FADD.FTZ R0, R182, R0 ;  /* 0x00000000b6007221 */ /* 0x000fe20000010000 */
[----:B------:R-:W-:-:S06]  /*78c0*/  WARPGROUP.ARRIVE ;  /* 0x00000000000079c5 */ /* 0x000fcc0000000000 */
[----:B------:R-:W-:Y:S01]  /*78d0*/  HGMMA.64x256x16.F32.BF16 R24, R152, gdesc[UR8].tnspB, R24, gsb0 ;  /* 0x43e0000898187df0 */ /* 0x000fe20008001818 */
[----:B------:R-:W-:Y:S01]  /*78e0*/  UIADD3 UR10, UR6, 0x100, URZ ;  /* 0x00000100060a7890 */ /* 0x000fe2000fffe03f */
[----:B------:R-:W-:Y:S01]  /*78f0*/  UMOV UR11, 0x40000040 ;  /* 0x40000040000b7882 */ /* 0x000fe20000000000 */
[----:B------:R-:W-:Y:S02]  /*7900*/  WARPGROUP.DEPBAR.LE gsb0, 0x0 ;  /* 0x00008000000079c5 */ /* 0x000fe40000010000 */
        /* <DEDUP_REMOVED lines=29> */
[----:B------:R-:W-:Y:S01]  /*7ae0*/  UIADD3 UR6, UR6, 0x280, URZ ;  /* 0x0000028006067890 */ /* 0x000fe2000fffe03f */
[----:B------:R-:W-:Y:S02]  /*7af0*/  WARPGROUP.DEPBAR.LE gsb0, 0x0 ;  /* 0x00008000000079c5 */ /* 0x000fe40000010000 */
[----:B------:R-:W1:Y:S01]  /*7b00*/  MUFU.EX2 R152, R160 ;  /* 0x000000a000987308 */ /* 0x000e620000000800 */
[----:B------:R-:W-:Y:S02]  /*7b10*/  F2FP.BF16.F32.PACK_AB R153, R193, R192 ;  /* 0x000000c0c199723e */ /* 0x000fe400000010ff */
[----:B------:R-:W-:Y:S01]  /*7b20*/  F2FP.BF16.F32.PACK_AB R155, R191, R196 ;  /* 0x000000c4bf9b723e */ /* 0x000fe200000010ff */
[----:B------:R-:W-:-:S04]  /*7b30*/  FADD.FTZ R196, R196, R197 ;  /* 0x000000c5c4c47221 */ /* 0x000fc80000010000 */
[----:B------:R-:W2:Y:S01]  /*7b40*/  MUFU.EX2 R154, R162 ;  /* 0x000000a2009a7308 */ /* 0x000ea20000000800 */
[----:B------:R-:W-:Y:S01]  /*7b50*/  FADD.FTZ R196, R191, R196 ;  /* 0x000000c4bfc47221 */ /* 0x000fe20000010000 */
        /* <DEDUP_REMOVED lines=8> */
[----:B------:R-:W-:Y:S01]  /*7be0*/  UMOV UR10, UR6 ;  /* 0x00000006000a7c82 */ /* 0x000fe20008000000 */
[----:B------:R-:W-:Y:S01]  /*7bf0*/  UMOV UR11, 0x40000040 ;  /* 0x40000040000b7882 */ /* 0x000fe20000000000 */
[----:B------:R-:W-:Y:S02]  /*7c00*/  WARPGROUP.DEPBAR.LE gsb0, 0x0 ;  /* 0x00008000000079c5 */ /* 0x000fe40000010000 */
[----:B------:R-:W1:Y:S01]  /*7c10*/  MUFU.EX2 R152, R156 ;  /* 0x0000009c00987308 */ /* 0x000e620000000800 */
[----:B------:R-:W-:Y:S01]  /*7c20*/  F2FP.BF16.F32.PACK_AB R153, R198, R199 ;  /* 0x000000c7c699723e */ /* 0x000fe200000010ff */
[----:B------:R-:W-:Y:S01]  /*7c30*/  FADD.FTZ R199, R199, R196 ;  /* 0x000000c4c7c77221 */ /* 0x000fe20000010000 */
[----:B------:R-:W-:-:S03]  /*7c40*/  F2FP.BF16.F32.PACK_AB R155, R194, R195 ;  /* 0x000000c3c29b723e */ /* 0x000fc600000010ff */
[----:B------:R-:W-:Y:S02]  /*7c50*/  FADD.FTZ R198, R198, R199 ;  /* 0x000000c7c6c67221 */ /* 0x000fe40000010000 */
[----:B------:R-:W2:Y:S02]  /*7c60*/  MUFU.EX2 R154, R158 ;  /* 0x0000009e009a7308 */ /* 0x000ea40000000800 */
        /* <DEDUP_REMOVED lines=8> */
[----:B------:R-:W-:Y:S03]  /*7cf0*/  HGMMA.64x256x16.F32.BF16 R24, R152, gdesc[UR8].tnspB, R24, gsb0 ;  /* 0x43e0000898187df0 */ /* 0x000fe60008001818 */
[----:B------:R-:W-:Y:S02]  /*7d00*/  WARPGROUP.DEPBAR.LE gsb0, 0x0 ;  /* 0x00008000000079c5 */ /* 0x000fe40000010000 */
[----:B------:R1:W-:Y:S02]  /*7d10*/  @!P1 SYNCS.ARRIVE.TRANS64.RED.A1T0 RZ, [R12+URZ], RZ ;  /* 0x000000ff0cff99a7 */ /* 0x0003e4000810043f */
[----:B-1----:R-:W-:Y:S01]  /*7d20*/  FADD.FTZ R12, R194, R195 ;  /* 0x000000c3c20c7221 */ /* 0x002fe20000010000 */
[----:B0-----:R-:W-:Y:S06]  /*7d30*/  @P2 BRA `(.L_x_14394) ;  /* 0xffffffcc00f02947 */ /* 0x001fec000383ffff */
.L_x_14385:
[----:B------:R-:W-:-:S13]  /*7d40*/  ISETP.GE.AND P2, PT, R212, R205, PT ;  /* 0x000000cdd400720c */ /* 0x000fda0003f46270 */
[----:B------:R-:W-:Y:S05]  /*7d50*/  @!P2 BRA `(.L_x_14395) ;  /* 0x00000028004ca947 */ /* 0x000fea0003800000 */
[----:B------:R-:W-:Y:S01]  /*7d60*/  IMAD.MOV.U32 R21, RZ, RZ, R169 ;  /* 0x000000ffff157224 */ /* 0x000fe200078e00a9 */
[----:B------:R-:W-:Y:S01]  /*7d70*/  ULDC UR4, c[0x0][0xad0] ;  /* 0x0002b40000047ab9 */ /* 0x000fe20000000800 */
[----:B------:R-:W-:-:S07]  /*7d80*/  IMAD.MOV.U32 R203, RZ, RZ, R20 ;  /* 0x000000ffffcb7224 */ /* 0x000fce00078e0014 */
.L_x_14404:
[----:B------:R-:W-:-:S04]  /*7d90*/  UIADD3 UR36, UR36, 0x1, URZ ;  /* 0x0000000124247890 */ /* 0x000fc8000fffe03f */
[----:B------:R-:W-:-:S04]  /*7da0*/  UISETP.NE.AND UP0, UPT, UR36, 0x2, UPT ;  /* 0x000000022400788c */ /* 0x000fc8000bf05270 */
[----:B------:R-:W-:Y:S02]  /*7db0*/  USEL UR5, URZ, 0x1, UP0 ;  /* 0x000000013f057887 */ /* 0x000fe40008000000 */
[----:B------:R-:W-:Y:S02]  /*7dc0*/  USEL UR36, UR36, URZ, UP0 ;  /* 0x0000003f24247287 */ /* 0x000fe40008000000 */
[----:B------:R-:W-:Y:S01]  /*7dd0*/  ULOP3.LUT UR37, UR37, UR5, URZ, 0x3c, !UPT ;  /* 0x0000000525257292 */ /* 0x000fe2000f8e3c3f */
[----:B------:R-:W-:Y:S11]  /*7de0*/  @!P0 BRA `(.L_x_14396) ;  /* 0x0000000000048947 */ /* 0x000ff60003800000 */
[----:B------:R-:W-:Y:S01]  /*7df0*/  BPT.TRAP 0x1 ;  /* 0x000000040000795c */ /* 0x000fe20000300000 */
.L_x_14396:
        /* <DEDUP_REMOVED lines=9> */
.L_x_14397:
[----:B-1----:R-:W-:Y:S05]  /*7e90*/  @P2 BRA `(.L_x_14398) ;  /* 0x0000000000082947 */ /* 0x002fea0003800000 */
[----:B------:R-:W1:Y:S02]  /*7ea0*/  SYNCS.PHASECHK.TRANS64.TRYWAIT P2, [UR5+0x32430], R13 ;  /* 0x0324300dff0075a7 */ /* 0x000e640008040145 */
[----:B-1----:R-:W-:Y:S05]  /*7eb0*/  @!P2 BRA `(.L_x_14399) ;  /* 0x000000f400e4a947 */ /* 0x002fea0003800000 */
.L_x_14398:
        /* <DEDUP_REMOVED lines=31> */
.L_x_14400:
[----:B------:R2:W3:Y:S01]  /*80b0*/  SYNCS.PHASECHK.TRANS64.TRYWAIT P2, [UR5+0x32450], R13 ;  /* 0x0324500dff0075a7 */ /* 0x0004e20008040145 */
[----:B------:R-:W-:Y:S05]  /*80c0*/  @!P0 BRA `(.L_x_14401) ;  /* 0x0000000000048947 */ /* 0x000fea0003800000 */
[----:B------:R-:W-:Y:S01]  /*80d0*/  BPT.TRAP 0x1 ;  /* 0x000000040000795c */ /* 0x000fe20000300000 */
.L_x_14401:
[----:B---3--:R-:W-:Y:S05]  /*80e0*/  @P2 BRA `(.L_x_14402) ;  /* 0x0000000000082947 */ /* 0x008fea0003800000 */
[----:B------:R-:W3:Y:S02]  /*80f0*/  SYNCS.PHASECHK.TRANS64.TRYWAIT P2, [UR5+0x32450], R13 ;  /* 0x0324500dff0075a7 */ /* 0x000ee40008040145 */
[----:B---3--:R-:W-:Y:S05]  /*8100*/  @!P2 BRA `(.L_x_14403) ;  /* 0x000000f40068a947 */ /* 0x008fea0003800000 */
.L_x_14402:
[----:B------:R-:W-:Y:S01]  /*8110*/  R2UR UR52, R10 ;  /* 0x000000000a3472ca */ /* 0x000fe200000e0000 */
[----:B------:R-:W-:Y:S01]  /*8120*/  UIMAD UR6, UR36, 0xc00, UR60 ;  /* 0x00000c00240678a4 */ /* 0x000fe2000f8e023c */
[----:B------:R-:W-:Y:S01]  /*8130*/  R2UR UR53, R11 ;  /* 0x000000000b3572ca */ /* 0x000fe200000e0000 */
[----:B------:R-:W-:Y:S01]  /*8140*/  WARPGROUP.ARRIVE ;  /* 0x00000000000079c5 */ /* 0x000fe20000000000 */
[----:B------:R-:W-:Y:S01]  /*8150*/  UMOV UR55, 0x40000040 ;  /* 0x4000004000377882 */ /* 0x000fe20000000000 */
[----:B------:R-:W-:-:S04]  /*8160*/  UIADD3 UR10, UR6, 0x302, URZ ;  /* 0x00000302060a7890 */ /* 0x000fc8000fffe03f */
[----:B------:R-:W3:Y:S01]  /*8170*/  S2R R216, SR_TID.X ;  /* 0x0000000000d87919 */ /* 0x000ee20000002100 */
[----:B------:R-:W-:Y:S01]  /*8180*/  UMOV UR11, 0x40000040 ;  /* 0x40000040000b7882 */ /* 0x000fe20000000000 */
[----:B------:R-:W-:Y:S01]  /*8190*/  UMOV UR54, UR6 ;  /* 0x0000000600367c82 */ /* 0x000fe20008000000 */
[----:B------:R-:W-:Y:S01]  /*81a0*/  UIADD3 UR14, UR6, 0x304, URZ ;  /* 0x00000304060e7890 */ /* 0x000fe2000fffe03f */
[C---:B------:R-:W-:Y:S01]  /*81b0*/  ISETP.GT.AND P2, PT, R212.reuse, R205, PT ;  /* 0x000000cdd400720c */ /* 0x040fe20003f44270 */
[----:B------:R-:W-:Y:S01]  /*81c0*/  UMOV UR15, 0x40000040 ;  /* 0x40000040000f7882 */ /* 0x000fe20000000000 */
[----:B------:R-:W-:Y:S01]  /*81d0*/  UIADD3 UR18, UR6, 0x306, URZ ;  /* 0x0000030606127890 */ /* 0x000fe2000fffe03f */
[----:B------:R-:W-:Y:S01]  /*81e0*/  VIADD R212, R212, 0xffffffff ;  /* 0xffffffffd4d47836 */ /* 0x000fe20000000000 */
[----:B------:R-:W-:Y:S01]  /*81f0*/  UMOV UR19, 0x40000040 ;  /* 0x4000004000137882 */ /* 0x000fe20000000000 */
        /* <DEDUP_REMOVED lines=18> */
[----:B---3--:R-:W-:Y:S01]  /*8320*/  SHF.R.U32.HI R216, RZ, 0x7, R216 ;  /* 0x00000007ffd87819 */ /* 0x008fe200000116d8 */
        /* <DEDUP_REMOVED lines=162> */
[----:B------:R-:W-:Y:S01]  /*8d50*/  FADD.FTZ R170, -R20, R203 ;  /* 0x000000cb14aa7221 */ /* 0x000fe20000010100 */
[----:B------:R-:W-:Y:S01]  /*8d60*/  FMUL.FTZ R203, R175, UR4 ;  /* 0x00000004afcb7c20 */ /* 0x000fe20008410000 */
[----:B------:R-:W-:Y:S01]  /*8d70*/  FMUL.FTZ R175, R179, UR4 ;  /* 0x00000004b3af7c20 */ /* 0x000fe20008410000 */
[----:B------:R-:W-:Y:S01]  /*8d80*/  FMUL.FTZ R179, R182, UR4 ;  /* 0x00000004b6b37c20 */ /* 0x000fe20008410000 */
[----:B------:R-:W-:Y:S01]  /*8d90*/  MUFU.TANH R183, R183 ;  /* 0x000000b700b77308 */ /* 0x000fe20000002400 */
[----:B------:R-:W-:Y:S01]  /*8da0*/  FMUL.FTZ R182, R190, UR4 ;  /* 0x00000004beb67c20 */ /* 0x000fe20008410000 */
[----:B------:R-:W-:-:S06]  /*8db0*/  FMUL.FTZ R190, R195, UR4 ;  /* 0x00000004c3be7c20 */ /* 0x000fcc0008410000 */
[----:B------:R-:W-:Y:S08]  /*8dc0*/  MUFU.TANH R203, R203 ;  /* 0x000000cb00cb7308 */ /* 0x000ff00000002400 */
[----:B------:R-:W-:Y:S01]  /*8dd0*/  MUFU.TANH R175, R175 ;  /* 0x000000af00af7308 */ /* 0x000fe20000002400 */
[-C--:B0-----:R-:W-:Y:S01]  /*8de0*/  FMUL.FTZ R154, R20, R13.reuse ;  /* 0x0000000d149a7220 */ /* 0x081fe20000410000 */
[----:B------:R-:W-:-:S03]  /*8df0*/  FMUL.FTZ R170, R170, R13 ;  /* 0x0000000daaaa7220 */ /* 0x000fc60000410000 */
        /* <DEDUP_REMOVED lines=28> */
[----:B0-----:R-:W-:Y:S01]  /*8fc0*/  FFMA.FTZ R154, R170, R0, R152 ;  /* 0x00000000aa9a7223 */ /* 0x001fe20000010098 */
[----:B-1----:R-:W-:Y:S01]  /*8fd0*/  FMUL.FTZ R167, R171, UR4 ;  /* 0x00000004aba77c20 */ /* 0x002fe20008410000 */
[----:B------:R-:W-:Y:S01]  /*8fe0*/  FMUL.FTZ R171, R174, UR4 ;  /* 0x00000004aeab7c20 */ /* 0x000fe20008410000 */
[----:B------:R-:W-:Y:S01]  /*8ff0*/  FMUL.FTZ R0, R178, UR4 ;  /* 0x00000004b2007c20 */ /* 0x000fe20008410000 */
[----:B------:R-:W-:Y:S01]  /*9000*/  FMUL.FTZ R174, R186, UR4 ;  /* 0x00000004baae7c20 */ /* 0x000fe20008410000 */
[----:B------:R-:W-:Y:S01]  /*9010*/  FMUL.FTZ R178, R187, UR4 ;  /* 0x00000004bbb27c20 */ /* 0x000fe20008410000 */
[----:B------:R-:W-:Y:S01]  /*9020*/  FMUL.FTZ R186, R191, UR4 ;  /* 0x00000004bfba7c20 */ /* 0x000fe20008410000 */
[----:B------:R-:W-:Y:S01]  /*9030*/  MUFU.TANH R167, R167 ;  /* 0x000000a700a77308 */ /* 0x000fe20000002400 */
[C---:B--2---:R-:W-:Y:S01]  /*9040*/  FADD.FTZ R154, R169.reuse, R154 ;  /* 0x0000009aa99a7221 */ /* 0x044fe20000010000 */
[----:B------:R-:W-:Y:S01]  /*9050*/  F2FP.BF16.F32.PACK_AB R152, R169, R152 ;  /* 0x00000098a998723e */ /* 0x000fe200000010ff */
[----:B------:R-:W-:Y:S01]  /*9060*/  FMUL.FTZ R187, R194, UR4 ;  /* 0x00000004c2bb7c20 */ /* 0x000fe20008410000 */
[----:B------:R-:W-:Y:S01]  /*9070*/  FMUL.FTZ R191, R198, UR4 ;  /* 0x00000004c6bf7c20 */ /* 0x000fe20008410000 */
[----:B------:R-:W-:Y:S01]  /*9080*/  FMUL.FTZ R194, R199, UR4 ;  /* 0x00000004c7c27c20 */ /* 0x000fe20008410000 */
        /* <DEDUP_REMOVED lines=19> */
[C---:B0-----:R-:W-:Y:S01]  /*91c0*/  FADD.FTZ R157, R169.reuse, R154 ;  /* 0x0000009aa99d7221 */ /* 0x041fe20000010000 */
[----:B------:R-:W-:Y:S01]  /*91d0*/  F2FP.BF16.F32.PACK_AB R154, R169, R153 ;  /* 0x00000099a99a723e */ /* 0x000fe200000010ff */
[-C--:B------:R-:W-:Y:S01]  /*91e0*/  FMUL.FTZ R53, R53, R170.reuse ;  /* 0x000000aa35357220 */ /* 0x080fe20000410000 */
[----:B------:R-:W-:Y:S01]  /*91f0*/  FMNMX.FTZ R153, R193, R21, !PT ;  /* 0x00000015c1997209 */ /* 0x000fe20007810000 */
[-C--:B------:R-:W-:Y:S01]  /*9200*/  FMUL.FTZ R56, R56, R170.reuse ;  /* 0x000000aa38387220 */ /* 0x080fe20000410000 */
[-C--:B------:R-:W-:Y:S01]  /*9210*/  FMUL.FTZ R57, R57, R170.reuse ;  /* 0x000000aa39397220 */ /* 0x080fe20000410000 */
[-C--:B------:R-:W-:Y:S01]  /*9220*/  FMUL.FTZ R60, R60, R170.reuse ;  /* 0x000000aa3c3c7220 */ /* 0x080fe20000410000 */
[----:B------:R-:W-:Y:S01]  /*9230*/  FMNMX.FTZ R153, R155, R153, !PT ;  /* 0x000000999b997209 */ /* 0x000fe20007810000 */
[----:B------:R-:W0:Y:S01]  /*9240*/  MUFU.TANH R179, R179 ;  /* 0x000000b300b37308 */ /* 0x000e220000002400 */
[-C--:B------:R-:W-:Y:S01]  /*9250*/  FMUL.FTZ R61, R61, R170.reuse ;  /* 0x000000aa3d3d7220 */ /* 0x080fe20000410000 */
[-C--:B------:R-:W-:Y:S01]  /*9260*/  FMUL.FTZ R64, R64, R170.reuse ;  /* 0x000000aa40407220 */ /* 0x080fe20000410000 */
[----:B------:R-:W-:Y:S01]  /*9270*/  FMNMX.FTZ R153, R197, R153, !PT ;  /* 0x00000099c5997209 */ /* 0x000fe20007810000 */
[-C--:B------:R-:W-:Y:S01]  /*9280*/  FMUL.FTZ R65, R65, R170.reuse ;  /* 0x000000aa41417220 */ /* 0x080fe20000410000 */
[-C--:B------:R-:W-:Y:S01]  /*9290*/  FMUL.FTZ R68, R68, R170.reuse ;  /* 0x000000aa44447220 */ /* 0x080fe20000410000 */
[-C--:B------:R-:W-:Y:S01]  /*92a0*/  FMUL.FTZ R69, R69, R170.reuse ;  /* 0x000000aa45457220 */ /* 0x080fe20000410000 */
[----:B------:R-:W-:Y:S01]  /*92b0*/  FMNMX.FTZ R153, R214, R153, !PT ;  /* 0x00000099d6997209 */ /* 0x000fe20007810000 */
[----:B------:R-:W3:Y:S01]  /*92c0*/  MUFU.TANH R174, R174 ;  /* 0x000000ae00ae7308 */ /* 0x000ee20000002400 */
[-C--:B------:R-:W-:Y:S01]  /*92d0*/  FMUL.FTZ R72, R72, R170.reuse ;  /* 0x000000aa48487220 */ /* 0x080fe20000410000 */
[-C--:B------:R-:W-:Y:S01]  /*92e0*/  FMUL.FTZ R73, R73, R170.reuse ;  /* 0x000000aa49497220 */ /* 0x080fe20000410000 */
[----:B------:R-:W-:Y:S01]  /*92f0*/  FMNMX.FTZ R153, R158, R153, !PT ;  /* 0x000000999e997209 */ /* 0x000fe20007810000 */
[-C--:B------:R-:W-:Y:S01]  /*9300*/  FMUL.FTZ R76, R76, R170.reuse ;  /* 0x000000aa4c4c7220 */ /* 0x080fe20000410000 */
[-C--:B------:R-:W-:Y:S01]  /*9310*/  FMUL.FTZ R77, R77, R170.reuse ;  /* 0x000000aa4d4d7220 */ /* 0x080fe20000410000 */
[-C--:B------:R-:W-:Y:S01]  /*9320*/  FMUL.FTZ R80, R80, R170.reuse ;  /* 0x000000aa50507220 */ /* 0x080fe20000410000 */
[----:B------:R-:W-:Y:S01]  /*9330*/  FMNMX.FTZ R153, R159, R153, !PT ;  /* 0x000000999f997209 */ /* 0x000fe20007810000 */
[----:B------:R-:W4:Y:S01]  /*9340*/  MUFU.TANH R178, R178 ;  /* 0x000000b200b27308 */ /* 0x000f220000002400 */
[-C--:B------:R-:W-:Y:S01]  /*9350*/  FMUL.FTZ R81, R81, R170.reuse ;  /* 0x000000aa51517220 */ /* 0x080fe20000410000 */
[-C--:B------:R-:W-:Y:S01]  /*9360*/  FMUL.FTZ R84, R84, R170.reuse ;  /* 0x000000aa54547220 */ /* 0x080fe20000410000 */
[----:B------:R-:W-:Y:S01]  /*9370*/  FMNMX.FTZ R153, R163, R153, !PT ;  /* 0x00000099a3997209 */ /* 0x000fe20007810000 */
[-C--:B------:R-:W-:Y:S01]  /*9380*/  FMUL.FTZ R85, R85, R170.reuse ;  /* 0x000000aa55557220 */ /* 0x080fe20000410000 */
[-C--:B------:R-:W-:Y:S01]  /*9390*/  FMUL.FTZ R88, R88, R170.reuse ;  /* 0x000000aa58587220 */ /* 0x080fe20000410000 */
[-C--:B------:R-:W-:Y:S01]  /*93a0*/  FMUL.FTZ R89, R89, R170.reuse ;  /* 0x000000aa59597220 */ /* 0x080fe20000410000 */
[----:B------:R-:W-:Y:S01]  /*93b0*/  FMNMX.FTZ R153, R166, R153, !PT ;  /* 0x00000099a6997209 */ /* 0x000fe20007810000 */
[----:B------:R-:W5:Y:S01]  /*93c0*/  MUFU.TANH R182, R182 ;  /* 0x000000b600b67308 */ /* 0x000f620000002400 */
        /* <DEDUP_REMOVED lines=10> */
[----:B-1----:R-:W-:Y:S01]  /*9470*/  FMNMX.FTZ R153, R171, R153, !PT ;  /* 0x00000099ab997209 */ /* 0x002fe20007810000 */
[-C--:B------:R-:W-:Y:S01]  /*9480*/  FMUL.FTZ R105, R105, R170.reuse ;  /* 0x000000aa69697220 */ /* 0x080fe20000410000 */
[-C--:B------:R-:W-:Y:S01]  /*9490*/  FMUL.FTZ R108, R108, R170.reuse ;  /* 0x000000aa6c6c7220 */ /* 0x080fe20000410000 */
[-C--:B------:R-:W-:Y:S01]  /*94a0*/  FMUL.FTZ R109, R109, R170.reuse ;  /* 0x000000aa6d6d7220 */ /* 0x080fe20000410000 */
[----:B------:R-:W-:Y:S01]  /*94b0*/  FMNMX.FTZ R153, R203, R153, !PT ;  /* 0x00000099cb997209 */ /* 0x000fe20007810000 */
[----:B------:R-:W1:Y:S01]  /*94c0*/  MUFU.TANH R187, R187 ;  /* 0x000000bb00bb7308 */ /* 0x000e620000002400 */
[-C--:B------:R-:W-:Y:S01]  /*94d0*/  FMUL.FTZ R112, R112, R170.reuse ;  /* 0x000000aa70707220 */ /* 0x080fe20000410000 */
[-C--:B------:R-:W-:Y:S01]  /*94e0*/  FMUL.FTZ R113, R113, R170.reuse ;  /* 0x000000aa71717220 */ /* 0x080fe20000410000 */
[----:B--2---:R-:W-:Y:S01]  /*94f0*/  FMNMX.FTZ R153, R0, R153, !PT ;  /* 0x0000009900997209 */ /* 0x004fe20007810000 */
[-C--:B------:R-:W-:Y:S01]  /*9500*/  FMUL.FTZ R116, R116, R170.reuse ;  /* 0x000000aa74747220 */ /* 0x080fe20000410000 */
[-C--:B------:R-:W-:Y:S01]  /*9510*/  FMUL.FTZ R117, R117, R170.reuse ;  /* 0x000000aa75757220 */ /* 0x080fe20000410000 */
[-C--:B------:R-:W-:Y:S01]  /*9520*/  FMUL.FTZ R120, R120, R170.reuse ;  /* 0x000000aa78787220 */ /* 0x080fe20000410000 */
[----:B------:R-:W-:Y:S01]  /*9530*/  FMNMX.FTZ R153, R175, R153, !PT ;  /* 0x00000099af997209 */ /* 0x000fe20007810000 */
[----:B------:R-:W2:Y:S01]  /*9540*/  MUFU.TANH R190, R190 ;  /* 0x000000be00be7308 */ /* 0x000ea20000002400 */
[-C--:B------:R-:W-:Y:S01]  /*9550*/  FMUL.FTZ R121, R121, R170.reuse ;  /* 0x000000aa79797220 */ /* 0x080fe20000410000 */
[-C--:B------:R-:W-:Y:S01]  /*9560*/  FMUL.FTZ R124, R124, R170.reuse ;  /* 0x000000aa7c7c7220 */ /* 0x080fe20000410000 */
[----:B0-----:R-:W-:Y:S01]  /*9570*/  FMNMX.FTZ R153, R179, R153, !PT ;  /* 0x00000099b3997209 */ /* 0x001fe20007810000 */
[-C--:B------:R-:W-:Y:S01]  /*9580*/  FMUL.FTZ R125, R125, R170.reuse ;  /* 0x000000aa7d7d7220 */ /* 0x080fe20000410000 */
[-C--:B------:R-:W-:Y:S01]  /*9590*/  FMUL.FTZ R128, R128, R170.reuse ;  /* 0x000000aa80807220 */ /* 0x080fe20000410000 */
[-C--:B------:R-:W-:Y:S01]  /*95a0*/  FMUL.FTZ R129, R129, R170.reuse ;  /* 0x000000aa81817220 */ /* 0x080fe20000410000 */
[----:B------:R-:W-:Y:S01]  /*95b0*/  FMNMX.FTZ R153, R183, R153, !PT ;  /* 0x00000099b7997209 */ /* 0x000fe20007810000 */
[----:B------:R-:W0:Y:S01]  /*95c0*/  MUFU.TANH R191, R191 ;  /* 0x000000bf00bf7308 */ /* 0x000e220000002400 */
[-C--:B------:R-:W-:Y:S01]  /*95d0*/  FMUL.FTZ R132, R132, R170.reuse ;  /* 0x000000aa84847220 */ /* 0x080fe20000410000 */
[-C--:B------:R-:W-:Y:S01]  /*95e0*/  FMUL.FTZ R133, R133, R170.reuse ;  /* 0x000000aa85857220 */ /* 0x080fe20000410000 */
[----:B---3--:R-:W-:Y:S01]  /*95f0*/  FMNMX.FTZ R153, R174, R153, !PT ;  /* 0x00000099ae997209 */ /* 0x008fe20007810000 */
[-C--:B------:R-:W-:Y:S01]  /*9600*/  FMUL.FTZ R136, R136, R170.reuse ;  /* 0x000000aa88887220 */ /* 0x080fe20000410000 */
[-C--:B------:R-:W-:Y:S01]  /*9610*/  FMUL.FTZ R137, R137, R170.reuse ;  /* 0x000000aa89897220 */ /* 0x080fe20000410000 */
[-C--:B------:R-:W-:Y:S01]  /*9620*/  FMUL.FTZ R140, R140, R170.reuse ;  /* 0x000000aa8c8c7220 */ /* 0x080fe20000410000 */
[----:B----4-:R-:W-:Y:S01]  /*9630*/  FMNMX.FTZ R153, R178, R153, !PT ;  /* 0x00000099b2997209 */ /* 0x010fe20007810000 */
[----:B------:R-:W3:Y:S01]  /*9640*/  MUFU.TANH R194, R194 ;  /* 0x000000c200c27308 */ /* 0x000ee20000002400 */
[-C--:B------:R-:W-:Y:S01]  /*9650*/  FMUL.FTZ R141, R141, R170.reuse ;  /* 0x000000aa8d8d7220 */ /* 0x080fe20000410000 */
[-C--:B------:R-:W-:Y:S01]  /*9660*/  FMUL.FTZ R144, R144, R170.reuse ;  /* 0x000000aa90907220 */ /* 0x080fe20000410000 */
[----:B-----5:R-:W-:Y:S01]  /*9670*/  FMNMX.FTZ R153, R182, R153, !PT ;  /* 0x00000099b6997209 */ /* 0x020fe20007810000 */
[-C--:B------:R-:W-:Y:S01]  /*9680*/  FMUL.FTZ R145, R145, R170.reuse ;  /* 0x000000aa91917220 */ /* 0x080fe20000410000 */
[-C--:B------:R-:W-:Y:S01]  /*9690*/  FMUL.FTZ R148, R148, R170.reuse ;  /* 0x000000aa94947220 */ /* 0x080fe20000410000 */
[----:B------:R-:W-:Y:S01]  /*96a0*/  FMUL.FTZ R149, R149, R170 ;  /* 0x000000aa95957220 */ /* 0x000fe20000410000 */
[----:B------:R-:W-:Y:S01]  /*96b0*/  FMNMX.FTZ R153, R186, R153, !PT ;  /* 0x00000099ba997209 */ /* 0x000fe20007810000 */
[----:B------:R-:W-:Y:S01]  /*96c0*/  MUFU.EX2 R161, R161 ;  /* 0x000000a100a17308 */ /* 0x000fe20000000800 */
[----:B------:R-:W-:-:S02]  /*96d0*/  IADD3 R170, -R216, 0xb, RZ ;  /* 0x0000000bd8aa7810 */ /* 0x000fc40007ffe1ff */
[----:B-1----:R-:W-:-:S04]  /*96e0*/  FMNMX.FTZ R153, R187, R153, !PT ;  /* 0x00000099bb997209 */ /* 0x002fc80007810000 */
[----:B--2---:R-:W-:Y:S01]  /*96f0*/  FMNMX.FTZ R153, R190, R153, !PT ;  /* 0x00000099be997209 */ /* 0x004fe20007810000 */
[----:B------:R-:W-:Y:S03]  /*9700*/  MUFU.EX2 R168, R168 ;  /* 0x000000a800a87308 */ /* 0x000fe60000000800 */
[----:B0-----:R-:W-:-:S04]  /*9710*/  FMNMX.FTZ R153, R191, R153, !PT ;  /* 0x00000099bf997209 */ /* 0x001fc80007810000 */
[----:B---3--:R-:W-:Y:S01]  /*9720*/  FMNMX.FTZ R153, R194, R153, !PT ;  /* 0x00000099c2997209 */ /* 0x008fe20007810000 */
[----:B------:R-:W-:Y:S04]  /*9730*/  MUFU.EX2 R164, R164 ;  /* 0x000000a400a47308 */ /* 0x000fe80000000800 */
[----:B------:R-:W0:Y:S04]  /*9740*/  SHFL.BFLY PT, R169, R153, 0x2, 0x1f ;  /* 0x0c401f0099a97f89 */ /* 0x000e2800000e0000 */
        /* <DEDUP_REMOVED lines=22> */
[----:B------:R-:W-:-:S05]  /*98b0*/  FFMA.FTZ R194, R194, R13, -R198 ;  /* 0x0000000dc2c27223 */ /* 0x000fca00000108c6 */
[----:B------:R-:W-:Y:S01]  /*98c0*/  MUFU.EX2 R193, R193 ;  /* 0x000000c100c17308 */ /* 0x000fe20000000800 */
[----:B0-----:R-:W-:-:S04]  /*98d0*/  IMAD.U32 R21, RZ, RZ, UR5 ;  /* 0x00000005ff157e24 */ /* 0x001fc8000f8e00ff */
[C---:B------:R-:W-:Y:S02]  /*98e0*/  @!P1 VIADD R153, R21.reuse, 0x32440 ;  /* 0x0003244015999836 */ /* 0x040fe40000000000 */
[----:B------:R-:W-:Y:S01]  /*98f0*/  @!P1 VIADD R21, R21, 0x32460 ;  /* 0x0003246015159836 */ /* 0x000fe20000000000 */
[----:B------:R-:W0:Y:S01]  /*9900*/  MUFU.EX2 R199, R199 ;  /* 0x000000c700c77308 */ /* 0x000e220000000800 */
[-C--:B-1----:R-:W-:Y:S01]  /*9910*/  FMUL.FTZ R26, R26, R195.reuse ;  /* 0x000000c31a1a7220 */ /* 0x082fe20000410000 */
[----:B------:R-:W-:Y:S01]  /*9920*/  @!P1 PRMT R153, RZ, 0x654, R153 ;  /* 0x00000654ff999816 */ /* 0x000fe20000000099 */
[----:B------:R1:W-:Y:S06]  /*9930*/  BAR.ARV R170, 0x100 ;  /* 0x000400aa0000751d */ /* 0x0003ec0000002000 */
[----:B------:R2:W-:Y:S01]  /*9940*/  @!P1 SYNCS.ARRIVE.TRANS64.RED.A1T0 RZ, [R153+URZ], RZ ;  /* 0x000000ff99ff99a7 */ /* 0x0005e2000810043f */
[----:B------:R-:W-:Y:S01]  /*9950*/  MUFU.EX2 R197, R197 ;  /* 0x000000c500c57308 */ /* 0x000fe20000000800 */
[-C--:B------:R-:W-:Y:S01]  /*9960*/  FMUL.FTZ R27, R27, R195.reuse ;  /* 0x000000c31b1b7220 */ /* 0x080fe20000410000 */
[-C--:B------:R-:W-:Y:S01]  /*9970*/  FMUL.FTZ R30, R30, R195.reuse ;  /* 0x000000c31e1e7220 */ /* 0x080fe20000410000 */
[-C--:B------:R-:W-:Y:S01]  /*9980*/  FMUL.FTZ R31, R31, R195.reuse ;  /* 0x000000c31f1f7220 */ /* 0x080fe20000410000 */
[-C--:B------:R-:W-:Y:S01]  /*9990*/  FMUL.FTZ R34, R34, R195.reuse ;  /* 0x000000c322227220 */ /* 0x080fe20000410000 */
[-C--:B------:R-:W-:Y:S01]  /*99a0*/  FMUL.FTZ R35, R35, R195.reuse ;  /* 0x000000c323237220 */ /* 0x080fe20000410000 */
[-C--:B------:R-:W-:Y:S01]  /*99b0*/  FMUL.FTZ R38, R38, R195.reuse ;  /* 0x000000c326267220 */ /* 0x080fe20000410000 */
[----:B--2---:R-:W-:Y:S01]  /*99c0*/  VIADD R153, R216, 0x8 ;  /* 0x00000008d8997836 */ /* 0x004fe20000000000 */
[----:B------:R-:W2:Y:S01]  /*99d0*/  MUFU.EX2 R214, R214 ;  /* 0x000000d600d67308 */ /* 0x000ea20000000800 */
        /* <DEDUP_REMOVED lines=59> */
[----:B------:R-:W0:Y:S01]  /*9d90*/  MUFU.EX2 R216, R160 ;  /* 0x000000a000d87308 */ /* 0x000e220000000800 */
[----:B--2---:R-:W-:Y:S01]  /*9da0*/  F2FP.BF16.F32.PACK_AB R155, R214, R197 ;  /* 0x000000c5d69b723e */ /* 0x004fe200000010ff */
[----:B------:R-:W-:Y:S01]  /*9db0*/  FFMA.FTZ R193, R195, R12, R193 ;  /* 0x0000000cc3c17223 */ /* 0x000fe200000100c1 */
[----:B------:R-:W-:Y:S01]  /*9dc0*/  FFMA.FTZ R12, R167, R13, -R198 ;  /* 0x0000000da70c7223 */ /* 0x000fe200000108c6 */
[----:B------:R-:W-:Y:S01]  /*9dd0*/  @!P1 PRMT R21, RZ, 0x654, R21 ;  /* 0x00000654ff159816 */ /* 0x000fe20000000015 */
[----:B------:R-:W-:Y:S01]  /*9de0*/  WARPGROUP.ARRIVE ;  /* 0x00000000000079c5 */ /* 0x000fe20000000000 */
[----:B------:R-:W-:-:S02]  /*9df0*/  FADD.FTZ R193, R199, R193 ;  /* 0x000000c1c7c17221 */ /* 0x000fc40000010000 */
[----:B------:R2:W-:Y:S02]  /*9e00*/  MUFU.EX2 R160, R165 ;  /* 0x000000a500a07308 */ /* 0x0005e40000000800 */
[----:B------:R-:W-:Y:S01]  /*9e10*/  FADD.FTZ R193, R197, R193 ;  /* 0x000000c1c5c17221 */ /* 0x000fe20000010000 */
[----:B------:R-:W-:Y:S01]  /*9e20*/  HGMMA.64x256x16.F32.BF16 R24, R152, gdesc[UR8].tnspB, R24, gsb0 ;  /* 0x43e0000898187df0 */ /* 0x000fe20008001818 */
[----:B------:R-:W-:Y:S01]  /*9e30*/  UIADD3 UR10, UR6, 0x80, URZ ;  /* 0x00000080060a7890 */ /* 0x000fe2000fffe03f */
[----:B------:R-:W-:Y:S01]  /*9e40*/  UMOV UR11, 0x40000040 ;  /* 0x40000040000b7882 */ /* 0x000fe20000000000 */
[----:B------:R-:W-:Y:S02]  /*9e50*/  FADD.FTZ R214, R214, R193 ;  /* 0x000000c1d6d67221 */ /* 0x000fe40000010000 */
[----:B------:R-:W-:Y:S01]  /*9e60*/  MUFU.EX2 R12, R12 ;  /* 0x0000000c000c7308 */ /* 0x000fe20000000800 */
[----:B--2---:R-:W-:Y:S01]  /*9e70*/  FFMA.FTZ R165, R163, R13, -R198 ;  /* 0x0000000da3a57223 */ /* 0x004fe200000108c6 */
[----:B0-----:R-:W-:-:S04]  /*9e80*/  FADD.FTZ R157, R216, R157 ;  /* 0x0000009dd89d7221 */ /* 0x001fc80000010000 */
[----:B------:R-:W-:Y:S02]  /*9e90*/  FADD.FTZ R163, R161, R157 ;  /* 0x0000009da1a37221 */ /* 0x000fe40000010000 */
        /* <DEDUP_REMOVED lines=15> */
[----:B------:R0:W2:Y:S01]  /*9f90*/  MUFU.EX2 R155, R156 ;  /* 0x0000009c009b7308 */ /* 0x0000a20000000800 */
[----:B------:R-:W-:-:S07]  /*9fa0*/  F2FP.BF16.F32.PACK_AB R166, R181, R180 ;  /* 0x000000b4b5a6723e */ /* 0x000fce00000010ff */
[----:B------:R-:W3:Y:S01]  /*9fb0*/  MUFU.EX2 R153, R153 ;  /* 0x0000009900997308 */ /* 0x000ee20000000800 */
[----:B0-----:R-:W-:-:S07]  /*9fc0*/  F2FP.BF16.F32.PACK_AB R156, R161, R216 ;  /* 0x000000d8a19c723e */ /* 0x001fce00000010ff */
[----:B------:R-:W0:Y:S01]  /*9fd0*/  MUFU.EX2 R154, R154 ;  /* 0x0000009a009a7308 */ /* 0x000e220000000800 */
[----:B--2---:R-:W-:Y:S01]  /*9fe0*/  F2FP.BF16.F32.PACK_AB R158, R160, R155 ;  /* 0x0000009ba09e723e */ /* 0x004fe200000010ff */
[----:B------:R-:W-:-:S04]  /*9ff0*/  FADD.FTZ R155, R155, R163 ;  /* 0x000000a39b9b7221 */ /* 0x000fc80000010000 */
[----:B------:R-:W-:Y:S01]  /*a000*/  FADD.FTZ R155, R160, R155 ;  /* 0x0000009ba09b7221 */ /* 0x000fe20000010000 */
[----:B------:R-:W-:Y:S01]  /*a010*/  F2FP.BF16.F32.PACK_AB R160, R164, R168 ;  /* 0x000000a8a4a0723e */ /* 0x000fe200000010ff */
[----:B------:R-:W2:Y:S01]  /*a020*/  MUFU.EX2 R152, R152 ;  /* 0x0000009800987308 */ /* 0x000ea20000000800 */
[----:B---3--:R-:W-:Y:S01]  /*a030*/  FADD.FTZ R214, R153, R214 ;  /* 0x000000d699d67221 */ /* 0x008fe20000010000 */
[----:B------:R-:W-:-:S04]  /*a040*/  FADD.FTZ R155, R168, R155 ;  /* 0x0000009ba89b7221 */ /* 0x000fc80000010000 */
[----:B------:R-:W-:Y:S01]  /*a050*/  FADD.FTZ R155, R164, R155 ;  /* 0x0000009ba49b7221 */ /* 0x000fe20000010000 */
[----:B------:R-:W-:Y:S02]  /*a060*/  F2FP.BF16.F32.PACK_AB R164, R177, R176 ;  /* 0x000000b0b1a4723e */ /* 0x000fe400000010ff */
[C---:B0-----:R-:W-:Y:S01]  /*a070*/  F2FP.BF16.F32.PACK_AB R157, R154.reuse, R153 ;  /* 0x000000999a9d723e */ /* 0x041fe200000010ff */
[----:B------:R-:W-:Y:S01]  /*a080*/  FADD.FTZ R153, R154, R214 ;  /* 0x000000d69a997221 */ /* 0x000fe20000010000 */
[----:B------:R-:W-:-:S03]  /*a090*/  F2FP.BF16.F32.PACK_AB R154, R189, R188 ;  /* 0x000000bcbd9a723e */ /* 0x000fc600000010ff */
[----:B------:R-:W-:Y:S01]  /*a0a0*/  FADD.FTZ R153, R165, R153 ;  /* 0x00000099a5997221 */ /* 0x000fe20000010000 */
[----:B--2---:R-:W-:-:S03]  /*a0b0*/  F2FP.BF16.F32.PACK_AB R159, R152, R165 ;  /* 0x000000a5989f723e */ /* 0x004fc600000010ff */
[----:B------:R-:W-:Y:S01]  /*a0c0*/  FADD.FTZ R153, R152, R153 ;  /* 0x0000009998997221 */ /* 0x000fe20000010000 */
[----:B------:R-:W-:Y:S01]  /*a0d0*/  F2FP.BF16.F32.PACK_AB R152, R185, R184 ;  /* 0x000000b8b998723e */ /* 0x000fe200000010ff */
        /* <DEDUP_REMOVED lines=8> */
[----:B------:R-:W-:Y:S01]  /*a160*/  F2FP.BF16.F32.PACK_AB R162, R173, R172 ;  /* 0x000000acada2723e */ /* 0x000fe200000010ff */
[----:B------:R-:W-:Y:S01]  /*a170*/  FFMA.FTZ R159, R179, R13, -R198 ;  /* 0x0000000db39f7223 */ /* 0x000fe200000108c6 */
[----:B------:R-:W-:Y:S01]  /*a180*/  FADD.FTZ R172, R172, R155 ;  /* 0x0000009bacac7221 */ /* 0x000fe20000010000 */
[----:B------:R-:W0:Y:S01]  /*a190*/  MUFU.EX2 R157, R157 ;  /* 0x0000009d009d7308 */ /* 0x000e220000000800 */
[----:B------:R-:W-:-:S02]  /*a1a0*/  IMAD.MOV.U32 R203, RZ, RZ, R20 ;  /* 0x000000ffffcb7224 */ /* 0x000fc400078e0014 */
[----:B------:R-:W-:-:S04]  /*a1b0*/  FADD.FTZ R172, R173, R172 ;  /* 0x000000acadac7221 */ /* 0x000fc80000010000 */
[----:B------:R-:W-:Y:S01]  /*a1c0*/  FADD.FTZ R172, R176, R172 ;  /* 0x000000acb0ac7221 */ /* 0x000fe20000010000 */
[----:B------:R-:W2:Y:S03]  /*a1d0*/  MUFU.EX2 R156, R156 ;  /* 0x0000009c009c7308 */ /* 0x000ea60000000800 */
[----:B------:R-:W-:-:S04]  /*a1e0*/  FADD.FTZ R172, R177, R172 ;  /* 0x000000acb1ac7221 */ /* 0x000fc80000010000 */
[----:B------:R-:W-:Y:S01]  /*a1f0*/  FADD.FTZ R172, R180, R172 ;  /* 0x000000acb4ac7221 */ /* 0x000fe20000010000 */
[----:B------:R-:W3:Y:S01]  /*a200*/  MUFU.EX2 R158, R158 ;  /* 0x0000009e009e7308 */ /* 0x000ee20000000800 */
[----:B0-----:R-:W-:Y:S01]  /*a210*/  F2FP.BF16.F32.PACK_AB R161, R12, R157 ;  /* 0x0000009d0ca1723e */ /* 0x001fe200000010ff */
[----:B------:R-:W-:Y:S01]  /*a220*/  FADD.FTZ R157, R157, R153 ;  /* 0x000000999d9d7221 */ /* 0x000fe20000010000 */
[----:B------:R-:W-:-:S03]  /*a230*/  FADD.FTZ R172, R181, R172 ;  /* 0x000000acb5ac7221 */ /* 0x000fc60000010000 */
[----:B------:R-:W-:Y:S01]  /*a240*/  FADD.FTZ R157, R12, R157 ;  /* 0x0000009d0c9d7221 */ /* 0x000fe20000010000 */
[----:B------:R-:W-:Y:S01]  /*a250*/  FADD.FTZ R172, R184, R172 ;  /* 0x000000acb8ac7221 */ /* 0x000fe20000010000 */
[----:B------:R-:W-:Y:S02]  /*a260*/  MUFU.EX2 R159, R159 ;  /* 0x0000009f009f7308 */ /* 0x000fe40000000800 */
[----:B--2---:R-:W-:Y:S01]  /*a270*/  FADD.FTZ R157, R156, R157 ;  /* 0x0000009d9c9d7221 */ /* 0x004fe20000010000 */
[----:B------:R-:W-:-:S04]  /*a280*/  FADD.FTZ R172, R185, R172 ;  /* 0x000000acb9ac7221 */ /* 0x000fc80000010000 */
[----:B------:R-:W-:Y:S01]  /*a290*/  FADD.FTZ R172, R188, R172 ;  /* 0x000000acbcac7221 */ /* 0x000fe20000010000 */
[C---:B---3--:R-:W-:Y:S01]  /*a2a0*/  F2FP.BF16.F32.PACK_AB R163, R158.reuse, R156 ;  /* 0x0000009c9ea3723e */ /* 0x048fe200000010ff */
[----:B------:R-:W-:Y:S02]  /*a2b0*/  FADD.FTZ R157, R158, R157 ;  /* 0x0000009d9e9d7221 */ /* 0x000fe40000010000 */
[----:B------:R-:W-:Y:S01]  /*a2c0*/  FADD.FTZ R189, R189, R172 ;  /* 0x000000acbdbd7221 */ /* 0x000fe20000010000 */
[----:B------:R-:W-:-:S03]  /*a2d0*/  WARPGROUP.ARRIVE ;  /* 0x00000000000079c5 */ /* 0x000fc60000000000 */
[----:B------:R-:W-:-:S03]  /*a2e0*/  FADD.FTZ R189, R192, R189 ;  /* 0x000000bdc0bd7221 */ /* 0x000fc60000010000 */
[----:B------:R-:W-:Y:S01]  /*a2f0*/  HGMMA.64x256x16.F32.BF16 R24, R160, gdesc[UR8].tnspB, R24, gsb0 ;  /* 0x43e00008a0187df0 */ /* 0x000fe20008001818 */
[----:B------:R-:W-:Y:S01]  /*a300*/  UIADD3 UR10, UR6, 0x180, URZ ;  /* 0x00000180060a7890 */ /* 0x000fe2000fffe03f */
[----:B------:R-:W-:Y:S01]  /*a310*/  FADD.FTZ R189, R204, R189 ;  /* 0x000000bdccbd7221 */ /* 0x000fe20000010000 */
[----:B------:R-:W-:Y:S01]  /*a320*/  UMOV UR11, 0x40000040 ;  /* 0x40000040000b7882 */ /* 0x000fe20000000000 */
[----:B------:R-:W-:Y:S02]  /*a330*/  WARPGROUP.DEPBAR.LE gsb0, 0x0 ;  /* 0x00008000000079c5 */ /* 0x000fe40000010000 */
[-CC-:B------:R-:W-:Y:S01]  /*a340*/  FFMA.FTZ R160, R0, R13.reuse, -R198.reuse ;  /* 0x0000000d00a07223 */ /* 0x180fe200000108c6 */
[-CC-:B------:R-:W-:Y:S01]  /*a350*/  FFMA.FTZ R0, R175, R13.reuse, -R198.reuse ;  /* 0x0000000daf007223 */ /* 0x180fe200000108c6 */
[-CC-:B------:R-:W-:Y:S01]  /*a360*/  FFMA.FTZ R161, R183, R13.reuse, -R198.reuse ;  /* 0x0000000db7a17223 */ /* 0x180fe200000108c6 */
[-CC-:B------:R-:W-:Y:S01]  /*a370*/  FFMA.FTZ R162, R174, R13.reuse, -R198.reuse ;  /* 0x0000000daea27223 */ /* 0x180fe200000108c6 */
[----:B------:R-:W-:-:S02]  /*a380*/  FFMA.FTZ R163, R178, R13, -R198 ;  /* 0x0000000db2a37223 */ /* 0x000fc400000108c6 */
[----:B------:R-:W-:Y:S08]  /*a390*/  MUFU.EX2 R160, R160 ;  /* 0x000000a000a07308 */ /* 0x000ff00000000800 */
[----:B------:R-:W0:Y:S08]  /*a3a0*/  MUFU.EX2 R0, R0 ;  /* 0x0000000000007308 */ /* 0x000e300000000800 */
[----:B------:R-:W2:Y:S08]  /*a3b0*/  MUFU.EX2 R161, R161 ;  /* 0x000000a100a17308 */ /* 0x000eb00000000800 */
[----:B------:R-:W3:Y:S01]  /*a3c0*/  MUFU.EX2 R162, R162 ;  /* 0x000000a200a27308 */ /* 0x000ee20000000800 */
[----:B0-----:R-:W-:Y:S01]  /*a3d0*/  F2FP.BF16.F32.PACK_AB R165, R0, R160 ;  /* 0x000000a000a5723e */ /* 0x001fe200000010ff */
[----:B------:R-:W-:-:S04]  /*a3e0*/  FADD.FTZ R160, R160, R157 ;  /* 0x0000009da0a07221 */ /* 0x000fc80000010000 */
[----:B------:R-:W-:Y:S01]  /*a3f0*/  FADD.FTZ R160, R0, R160 ;  /* 0x000000a000a07221 */ /* 0x000fe20000010000 */
[----:B------:R-:W-:Y:S01]  /*a400*/  FADD.FTZ R0, R196, R189 ;  /* 0x000000bdc4007221 */ /* 0x000fe20000010000 */
[----:B------:R-:W0:Y:S01]  /*a410*/  MUFU.EX2 R163, R163 ;  /* 0x000000a300a37308 */ /* 0x000e220000000800 */
[----:B--2---:R-:W-:Y:S01]  /*a420*/  F2FP.BF16.F32.PACK_AB R167, R161, R159 ;  /* 0x0000009fa1a7723e */ /* 0x004fe200000010ff */
[----:B------:R-:W-:Y:S01]  /*a430*/  FADD.FTZ R160, R159, R160 ;  /* 0x000000a09fa07221 */ /* 0x000fe20000010000 */
[----:B------:R-:W-:Y:S02]  /*a440*/  FADD.FTZ R0, R215, R0 ;  /* 0x00000000d7007221 */ /* 0x000fe40000010000 */
[----:B------:R-:W-:Y:S01]  /*a450*/  WARPGROUP.ARRIVE ;  /* 0x00000000000079c5 */ /* 0x000fe20000000000 */
[----:B------:R-:W-:-:S04]  /*a460*/  FADD.FTZ R160, R161, R160 ;  /* 0x000000a0a1a07221 */ /* 0x000fc80000010000 */
[----:B---3--:R-:W-:Y:S01]  /*a470*/  FADD.FTZ R160, R162, R160 ;  /* 0x000000a0a2a07221 */ /* 0x008fe20000010000 */
[----:B------:R-:W-:Y:S01]  /*a480*/  HGMMA.64x256x16.F32.BF16 R24, R164, gdesc[UR8].tnspB, R24, gsb0 ;  /* 0x43e00008a4187df0 */ /* 0x000fe20008001818 */
[----:B------:R-:W-:Y:S01]  /*a490*/  UIADD3 UR10, UR6, 0x200, URZ ;  /* 0x00000200060a7890 */ /* 0x000fe2000fffe03f */
[----:B------:R-:W-:Y:S01]  /*a4a0*/  UMOV UR11, 0x40000040 ;  /* 0x40000040000b7882 */ /* 0x000fe20000000000 */
[----:B------:R-:W-:Y:S01]  /*a4b0*/  UIADD3 UR6, UR6, 0x280, URZ ;  /* 0x0000028006067890 */ /* 0x000fe2000fffe03f */
[C---:B0-----:R-:W-:Y:S01]  /*a4c0*/  F2FP.BF16.F32.PACK_AB R153, R163.reuse, R162 ;  /* 0x000000a2a399723e */ /* 0x041fe200000010ff */
[----:B------:R-:W-:Y:S01]  /*a4d0*/  FADD.FTZ R160, R163, R160 ;  /* 0x000000a0a3a07221 */ /* 0x000fe20000010000 */
[----:B------:R-:W-:Y:S02]  /*a4e0*/  WARPGROUP.DEPBAR.LE gsb0, 0x0 ;  /* 0x00008000000079c5 */ /* 0x000fe40000010000 */
[-CC-:B------:R-:W-:Y:S01]  /*a4f0*/  FFMA.FTZ R164, R182, R13.reuse, -R198.reuse ;  /* 0x0000000db6a47223 */ /* 0x180fe200000108c6 */
[----:B------:R-:W-:-:S05]  /*a500*/  FFMA.FTZ R165, R186, R13, -R198 ;  /* 0x0000000dbaa57223 */ /* 0x000fca00000108c6 */
[----:B------:R-:W0:Y:S08]  /*a510*/  MUFU.EX2 R164, R164 ;  /* 0x000000a400a47308 */ /* 0x000e300000000800 */
[----:B------:R-:W2:Y:S01]  /*a520*/  MUFU.EX2 R165, R165 ;  /* 0x000000a500a57308 */ /* 0x000ea20000000800 */
[----:B0-----:R-:W-:Y:S01]  /*a530*/  FADD.FTZ R160, R164, R160 ;  /* 0x000000a0a4a07221 */ /* 0x001fe20000010000 */
[----:B--2---:R-:W-:-:S03]  /*a540*/  F2FP.BF16.F32.PACK_AB R155, R165, R164 ;  /* 0x000000a4a59b723e */ /* 0x004fc600000010ff */
[----:B------:R-:W-:Y:S01]  /*a550*/  FADD.FTZ R160, R165, R160 ;  /* 0x000000a0a5a07221 */ /* 0x000fe20000010000 */
[----:B------:R-:W-:-:S06]  /*a560*/  WARPGROUP.ARRIVE ;  /* 0x00000000000079c5 */ /* 0x000fcc0000000000 */
[----:B------:R-:W-:Y:S01]  /*a570*/  HGMMA.64x256x16.F32.BF16 R24, R152, gdesc[UR8].tnspB, R24, gsb0 ;  /* 0x43e0000898187df0 */ /* 0x000fe20008001818 */
[----:B------:R-:W-:Y:S01]  /*a580*/  UMOV UR10, UR6 ;  /* 0x00000006000a7c82 */ /* 0x000fe20008000000 */
[----:B------:R-:W-:Y:S01]  /*a590*/  UMOV UR11, 0x40000040 ;  /* 0x40000040000b7882 */ /* 0x000fe20000000000 */
[----:B------:R-:W-:Y:S02]  /*a5a0*/  WARPGROUP.DEPBAR.LE gsb0, 0x0 ;  /* 0x00008000000079c5 */ /* 0x000fe40000010000 */
[----:B------:R-:W-:Y:S02]  /*a5b0*/  F2FP.BF16.F32.PACK_AB R152, R204, R192 ;  /* 0x000000c0cc98723e */ /* 0x000fe400000010ff */
[----:B------:R-:W-:Y:S01]  /*a5c0*/  F2FP.BF16.F32.PACK_AB R153, R190, R187 ;  /* 0x000000bbbe99723e */ /* 0x000fe200000010ff */
[----:B------:R-:W-:Y:S01]  /*a5d0*/  FADD.FTZ R187, R187, R160 ;  /* 0x000000a0bbbb7221 */ /* 0x000fe20000010000 */
[----:B------:R-:W-:Y:S02]  /*a5e0*/  F2FP.BF16.F32.PACK_AB R154, R215, R196 ;  /* 0x000000c4d79a723e */ /* 0x000fe400000010ff */
[----:B------:R-:W-:Y:S01]  /*a5f0*/  F2FP.BF16.F32.PACK_AB R155, R194, R191 ;  /* 0x000000bfc29b723e */ /* 0x000fe200000010ff */
[----:B------:R-:W-:-:S03]  /*a600*/  FADD.FTZ R190, R190, R187 ;  /* 0x000000bbbebe7221 */ /* 0x000fc60000010000 */
[----:B------:R-:W-:Y:S01]  /*a610*/  WARPGROUP.ARRIVE ;  /* 0x00000000000079c5 */ /* 0x000fe20000000000 */
[----:B------:R-:W-:-:S04]  /*a620*/  FADD.FTZ R191, R191, R190 ;  /* 0x000000bebfbf7221 */ /* 0x000fc80000010000 */
[----:B------:R-:W-:-:S08]  /*a630*/  FADD.FTZ R12, R194, R191 ;  /* 0x000000bfc20c7221 */ /* 0x000fd00000010000 */
[----:B------:R-:W-:Y:S03]  /*a640*/  HGMMA.64x256x16.F32.BF16 R24, R152, gdesc[UR8].tnspB, R24, gsb0 ;  /* 0x43e0000898187df0 */ /* 0x000fe60008001818 */
[----:B------:R-:W-:Y:S02]  /*a650*/  WARPGROUP.DEPBAR.LE gsb0, 0x0 ;  /* 0x00008000000079c5 */ /* 0x000fe40000010000 */
[----:B------:R0:W-:Y:S02]  /*a660*/  @!P1 SYNCS.ARRIVE.TRANS64.RED.A1T0 RZ, [R21+URZ], RZ ;  /* 0x000000ff15ff99a7 */ /* 0x0001e4000810043f */
[----:B0-----:R-:W-:Y:S01]  /*a670*/  IMAD.MOV.U32 R21, RZ, RZ, R169 ;  /* 0x000000ffff157224 */ /* 0x001fe200078e00a9 */
[----:B-1----:R-:W-:Y:S06]  /*a680*/  @P2 BRA `(.L_x_14404) ;  /* 0xffffffd400c02947 */ /* 0x002fec000383ffff */
.L_x_14395:
[----:B------:R-:W2:Y:S01]  /*a690*/  LDL.LU R152, [R1+0x40] ;  /* 0x0000400001987983 */ /* 0x000ea20000300800 */
[----:B------:R-:W-:Y:S01]  /*a6a0*/  UIADD3 UR36, UR36, 0x1, URZ ;  /* 0x0000000124247890 */ /* 0x000fe2000fffe03f */
[----:B------:R0:W-:Y:S06]  /*a6b0*/  BAR.ARV R170, 0x100 ;  /* 0x000400aa0000751d */ /* 0x0001ec0000002000 */
[----:B------:R-:W-:Y:S02]  /*a6c0*/  UISETP.NE.AND UP0, UPT, UR36, 0x2, UPT ;  /* 0x000000022400788c */ /* 0x000fe4000bf05270 */
[----:B------:R-:W-:Y:S06]  /*a6d0*/  BAR.ARV 0x8, 0x180 ;  /* 0x0206000000007b1d */ /* 0x000fec0000002000 */
[----:B------:R-:W-:Y:S01]  /*a6e0*/  USEL UR4, URZ, 0x1, UP0 ;  /* 0x000000013f047887 */ /* 0x000fe20008000000 */
[----:B------:R-:W-:Y:S01]  /*a6f0*/  PLOP3.LUT P0, PT, PT, PT, PT, 0x8, 0x0 ;  /* 0x000000000000781c */ /* 0x000fe20003f0e170 */
[----:B------:R-:W1:Y:S01]  /*a700*/  SHFL.BFLY PT, R3, R0, 0x2, 0x1f ;  /* 0x0c401f0000037f89 */ /* 0x000e6200000e0000 */
[----:B------:R-:W-:-:S02]  /*a710*/  USEL UR36, UR36, URZ, UP0 ;  /* 0x0000003f24247287 */ /* 0x000fc40008000000 */
[----:B------:R-:W-:Y:S01]  /*a720*/  ULOP3.LUT UR37, UR37, UR4, URZ, 0x3c, !UPT ;  /* 0x0000000425257292 */ /* 0x000fe2000f8e3c3f */
[----:B------:R-:W3:Y:S01]  /*a730*/  SHFL.BFLY PT, R5, R12, 0x2, 0x1f ;  /* 0x0c401f000c057f89 */ /* 0x000ee200000e0000 */
[----:B-1----:R-:W-:Y:S01]  /*a740*/  FADD.FTZ R3, R3, R0 ;  /* 0x0000000003037221 */ /* 0x002fe20000010000 */
[----:B------:R-:W-:Y:S02]  /*a750*/  IMAD.MOV.U32 R0, RZ, RZ, RZ ;  /* 0x000000ffff007224 */ /* 0x000fe400078e00ff */
[----:B---3--:R-:W-:Y:S02]  /*a760*/  FADD.FTZ R5, R5, R12 ;  /* 0x0000000c05057221 */ /* 0x008fe40000010000 */
[----:B------:R-:W1:Y:S04]  /*a770*/  SHFL.BFLY PT, R2, R3, 0x1, 0x1f ;  /* 0x0c201f0003027f89 */ /* 0x000e6800000e0000 */
[----:B------:R-:W3:Y:S01]  /*a780*/  SHFL.BFLY PT, R4, R5, 0x1, 0x1f ;  /* 0x0c201f0005047f89 */ /* 0x000ee200000e0000 */
[----:B-1----:R-:W-:Y:S01]  /*a790*/  FADD.FTZ R6, R3, R2 ;  /* 0x0000000203067221 */ /* 0x002fe20000010000 */
[----:B------:R-:W-:-:S02]  /*a7a0*/  IMAD.MOV.U32 R2, RZ, RZ, RZ ;  /* 0x000000ffff027224 */ /* 0x000fc400078e00ff */
[----:B------:R-:W-:Y:S02]  /*a7b0*/  IMAD.MOV.U32 R3, RZ, RZ, -0x800000 ;  /* 0xff800000ff037424 */ /* 0x000fe400078e00ff */
[----:B---3--:R-:W-:Y:S01]  /*a7c0*/  FADD.FTZ R7, R5, R4 ;  /* 0x0000000405077221 */ /* 0x008fe20000010000 */
[----:B------:R-:W-:-:S04]  /*a7d0*/  FSETP.NE.FTZ.AND P1, PT, R6, RZ, PT ;  /* 0x000000ff0600720b */ /* 0x000fc80003f35000 */
[----:B------:R-:W-:-:S09]  /*a7e0*/  FSETP.NE.FTZ.AND P2, PT, R7, RZ, PT ;  /* 0x000000ff0700720b */ /* 0x000fd20003f55000 */
[----:B------:R-:W1:Y:S08]  /*a7f0*/  @P1 MUFU.LG2 R4, R6 ;  /* 0x0000000600041308 */ /* 0x000e700000000c00 */
[----:B------:R-:W3:Y:S08]  /*a800*/  @P2 MUFU.LG2 R5, R7 ;  /* 0x0000000700052308 */ /* 0x000ef00000000c00 */
[----:B------:R4:W5:Y:S01]  /*a810*/  @P1 MUFU.RCP R2, R6 ;  /* 0x0000000600021308 */ /* 0x0009620000001000 */
[----:B-1----:R-:W-:-:S07]  /*a820*/  @P1 FMUL.FTZ R4, R4, 0.69314718246459960938 ;  /* 0x3f31721804041820 */ /* 0x002fce0000410000 */
[----:B------:R-:W1:Y:S01]  /*a830*/  @P2 MUFU.RCP R0, R7 ;  /* 0x0000000700002308 */ /* 0x000e620000001000 */
[C---:B----4-:R-:W-:Y:S01]  /*a840*/  @P1 FMUL.FTZ R6, R13.reuse, 0.69314718246459960938 ;  /* 0x3f3172180d061820 */ /* 0x050fe20000410000 */
[----:B------:R-:W-:Y:S01]  /*a850*/  @P2 FMUL.FTZ R13, R13, 0.69314718246459960938 ;  /* 0x3f3172180d0d2820 */ /* 0x000fe20000410000 */
[----:B---3--:R-:W-:Y:S02]  /*a860*/  @P2 FMUL.FTZ R5, R5, 0.69314718246459960938 ;  /* 0x3f31721805052820 */ /* 0x008fe40000410000 */
[----:B------:R-:W-:Y:S01]  /*a870*/  @P1 FFMA.FTZ R3, R6, R20, R4 ;  /* 0x0000001406031223 */ /* 0x000fe20000010004 */
        /* <DEDUP_REMOVED lines=132> */
.L_x_14373:
[----:B------:R-:W1:Y:S01]  /*b0c0*/  S2R R5, SR_CgaCtaId ;  /* 0x0000000000057919 */ /* 0x000e620000008800 */
[----:B------:R-:W-:Y:S01]  /*b0d0*/  MOV R0, 0x400 ;  /* 0x0000040000007802 */ /* 0x000fe20000000f00 */
[----:B------:R-:W-:Y:S01]  /*b0e0*/  BSSY B0, `(.L_x_14405) ;  /* 0x000047a000007945 */ /* 0x000fe20003800000 */
[----:B------:R-:W-:Y:S02]  /*b0f0*/  BAR.SYNC.DEFER_BLOCKING 0x5, 0x180 ;  /* 0x0146000000007b1d */ /* 0x000fe40000010000 */
[----:B-1----:R-:W-:-:S05]  /*b100*/  LEA R0, R5, R0, 0x18 ;  /* 0x0000000005007211 */ /* 0x002fca00078ec0ff */
[----:B------:R1:W2:Y:S01]  /*b110*/  LDS.128 R4, [R0+0x324d0] ;  /* 0x0324d00000047984 */ /* 0x0002a20000000c00 */
[----:B------:R-:W-:Y:S06]  /*b120*/  BAR.ARV 0x4, 0x180 ;  /* 0x0106000000007b1d */ /* 0x000fec0000002000 */
[----:B------:R-:W-:Y:S05]  /*b130*/  @P0 BRA `(.L_x_14406) ;  /* 0x00000038003c0947 */ /* 0x000fea0003800000 */
[----:B------:R-:W3:Y:S01]  /*b140*/  LDL R8, [R1+0x80] ;  /* 0x0000800001087983 */ /* 0x000ee20000100800 */
[----:B------:R-:W4:Y:S01]  /*b150*/  S2R R9, SR_SWINHI ;  /* 0x0000000000097919 */ /* 0x000f220000002f00 */
[----:B------:R-:W-:Y:S01]  /*b160*/  F2FP.BF16.F32.PACK_AB R10, R29, R28 ;  /* 0x0000001c1d0a723e */ /* 0x000fe200000010ff */
[----:B------:R-:W-:Y:S01]  /*b170*/  ULDC.64 UR4, c[0x0][0xd08] ;  /* 0x0003420000047ab9 */ /* 0x000fe20000000a00 */
[----:B------:R-:W-:Y:S01]  /*b180*/  F2FP.BF16.F32.PACK_AB R11, R31, R30 ;  /* 0x0000001e1f0b723e */ /* 0x000fe200000010ff */
[----:B------:R-:W2:Y:S01]  /*b190*/  LDL R161, [R1+0x3c] ;  /* 0x00003c0001a17983 */ /* 0x000ea20000100800 */
[----:B------:R-:W-:Y:S02]  /*b1a0*/  MOV R20, R0 ;  /* 0x0000000000147202 */ /* 0x000fe40000000f00 */
[----:B----4-:R-:W-:Y:S02]  /*b1b0*/  MOV R21, R9 ;  /* 0x0000000900157202 */ /* 0x010fe40000000f00 */
[----:B------:R-:W-:-:S02]  /*b1c0*/  F2FP.BF16.F32.PACK_AB R14, R37, R36 ;  /* 0x00000024250e723e */ /* 0x000fc400000010ff */
[----:B------:R-:W-:Y:S01]  /*b1d0*/  F2FP.BF16.F32.PACK_AB R15, R39, R38 ;  /* 0x00000026270f723e */ /* 0x000fe200000010ff */
        /* <DEDUP_REMOVED lines=8> */
[----:B------:R-:W-:-:S02]  /*b260*/  SHF.R.U64 R18, R18, 0x3, RZ ;  /* 0x0000000312127819 */ /* 0x000fc400000012ff */
[----:B------:R-:W-:Y:S02]  /*b270*/  IADD3 R17, P1, R22, 0x60, RZ ;  /* 0x0000006016117810 */ /* 0x000fe40007f3e0ff */
[----:B--2---:R-:W-:Y:S02]  /*b280*/  MOV R4, R8 ;  /* 0x0000000800047202 */ /* 0x004fe40000000f00 */
[----:B------:R-:W-:Y:S02]  /*b290*/  F2FP.BF16.F32.PACK_AB R8, R25, R24 ;  /* 0x000000181908723e */ /* 0x000fe400000010ff */
[----:B------:R-:W-:Y:S02]  /*b2a0*/  F2FP.BF16.F32.PACK_AB R9, R27, R26 ;  /* 0x0000001a1b09723e */ /* 0x000fe400000010ff */
[----:B------:R-:W-:Y:S01]  /*b2b0*/  LOP3.LUT R18, R18, R19, RZ, 0x3c, !PT ;  /* 0x0000001312127212 */ /* 0x000fe200078e3cff */
[----:B------:R-:W-:Y:S01]  /*b2c0*/  IMAD.X R19, RZ, RZ, R23, P0 ;  /* 0x000000ffff137224 */ /* 0x000fe200000e0617 */
[----:B------:R-:W-:-:S02]  /*b2d0*/  LOP3.LUT R16, R17, 0x380, RZ, 0xc0, !PT ;  /* 0x0000038011107812 */ /* 0x000fc400078ec0ff */
[C---:B------:R-:W-:Y:S01]  /*b2e0*/  IADD3 R153, P0, R22.reuse, 0x4000, RZ ;  /* 0x0000400016997810 */ /* 0x040fe20007f1e0ff */
[----:B------:R2:W-:Y:S01]  /*b2f0*/  STSM.16.M88.4 [R4], R8 ;  /* 0x0000000804007844 */ /* 0x0005e20000000200 */
[----:B------:R-:W-:Y:S02]  /*b300*/  IADD3 R13, P2, R22, 0x20, RZ ;  /* 0x00000020160d7810 */ /* 0x000fe40007f5e0ff */
[----:B------:R-:W-:Y:S02]  /*b310*/  SHF.R.U64 R16, R16, 0x3, RZ ;  /* 0x0000000310107819 */ /* 0x000fe400000012ff */
[----:B------:R-:W-:Y:S02]  /*b320*/  LOP3.LUT R12, R13, 0x380, RZ, 0xc0, !PT ;  /* 0x000003800d0c7812 */ /* 0x000fe400078ec0ff */
[----:B------:R-:W-:Y:S01]  /*b330*/  LOP3.LUT R16, R16, R17, RZ, 0x3c, !PT ;  /* 0x0000001110107212 */ /* 0x000fe200078e3cff */
[----:B------:R-:W-:Y:S01]  /*b340*/  IMAD.X R17, RZ, RZ, R23, P1 ;  /* 0x000000ffff117224 */ /* 0x000fe200008e0617 */
[----:B------:R-:W-:-:S02]  /*b350*/  SHF.R.U64 R12, R12, 0x3, RZ ;  /* 0x000000030c0c7819 */ /* 0x000fc400000012ff */
[----:B--2---:R-:W-:Y:S02]  /*b360*/  MOV R4, R18 ;  /* 0x0000001200047202 */ /* 0x004fe40000000f00 */
[----:B------:R-:W-:Y:S02]  /*b370*/  LOP3.LUT R18, R153, 0x380, RZ, 0xc0, !PT ;  /* 0x0000038099127812 */ /* 0x000fe400078ec0ff */
[----:B------:R-:W-:Y:S02]  /*b380*/  IADD3 R155, P1, R22, 0x4020, RZ ;  /* 0x00004020169b7810 */ /* 0x000fe40007f3e0ff */
[----:B------:R-:W-:Y:S02]  /*b390*/  SHF.R.U64 R18, R18, 0x3, RZ ;  /* 0x0000000312127819 */ /* 0x000fe400000012ff */
[----:B------:R-:W-:Y:S02]  /*b3a0*/  LOP3.LUT R12, R12, R13, RZ, 0x3c, !PT ;  /* 0x0000000d0c0c7212 */ /* 0x000fe400078e3cff */
[----:B------:R-:W-:Y:S01]  /*b3b0*/  LOP3.LUT R18, R18, R153, RZ, 0x3c, !PT ;  /* 0x0000009912127212 */ /* 0x000fe200078e3cff */
[----:B------:R-:W-:Y:S01]  /*b3c0*/  IMAD.X R13, RZ, RZ, R23, P2 ;  /* 0x000000ffff0d7224 */ /* 0x000fe200010e0617 */
[----:B------:R-:W-:-:S02]  /*b3d0*/  MOV R153, R16 ;  /* 0x0000001000997202 */ /* 0x000fc40000000f00 */
[----:B------:R-:W-:Y:S02]  /*b3e0*/  LOP3.LUT R16, R155, 0x380, RZ, 0xc0, !PT ;  /* 0x000003809b107812 */ /* 0x000fe400078ec0ff */
[----:B0-----:R-:W-:Y:S02]  /*b3f0*/  MOV R152, R12 ;  /* 0x0000000c00987202 */ /* 0x001fe40000000f00 */
[----:B------:R-:W-:Y:S01]  /*b400*/  SHF.R.U64 R16, R16, 0x3, RZ ;  /* 0x0000000310107819 */ /* 0x000fe200000012ff */
[--C-:B------:R-:W-:Y:S01]  /*b410*/  IMAD.X R19, RZ, RZ, R23.reuse, P0 ;  /* 0x000000ffff137224 */ /* 0x100fe200000e0617 */
[----:B------:R-:W-:Y:S02]  /*b420*/  F2FP.BF16.F32.PACK_AB R12, R33, R32 ;  /* 0x00000020210c723e */ /* 0x000fe400000010ff */
[----:B------:R-:W-:Y:S02]  /*b430*/  F2FP.BF16.F32.PACK_AB R13, R35, R34 ;  /* 0x00000022230d723e */ /* 0x000fe400000010ff */
[----:B------:R-:W-:Y:S01]  /*b440*/  LOP3.LUT R16, R16, R155, RZ, 0x3c, !PT ;  /* 0x0000009b10107212 */ /* 0x000fe200078e3cff */
[----:B------:R-:W-:Y:S01]  /*b450*/  IMAD.X R17, RZ, RZ, R23, P1 ;  /* 0x000000ffff117224 */ /* 0x000fe200008e0617 */
[----:B------:R-:W-:-:S02]  /*b460*/  F2FP.BF16.F32.PACK_AB R8, R41, R40 ;  /* 0x000000282908723e */ /* 0x000fc400000010ff */
[----:B------:R-:W-:Y:S02]  /*b470*/  F2FP.BF16.F32.PACK_AB R9, R43, R42 ;  /* 0x0000002a2b09723e */ /* 0x000fe400000010ff */
[----:B------:R-:W-:Y:S02]  /*b480*/  F2FP.BF16.F32.PACK_AB R10, R45, R44 ;  /* 0x0000002c2d0a723e */ /* 0x000fe400000010ff */
[----:B------:R-:W-:Y:S02]  /*b490*/  F2FP.BF16.F32.PACK_AB R11, R47, R46 ;  /* 0x0000002e2f0b723e */ /* 0x000fe400000010ff */
[C---:B------:R-:W-:Y:S01]  /*b4a0*/  IADD3 R155, P0, R22.reuse, 0x4040, RZ ;  /* 0x00004040169b7810 */ /* 0x040fe20007f1e0ff */
[----:B------:R0:W-:Y:S01]  /*b4b0*/  STSM.16.M88.4 [R152], R12 ;  /* 0x0000000c98007844 */ /* 0x0001e20000000200 */
[----:B------:R-:W-:-:S03]  /*b4c0*/  IADD3 R157, P1, R22, 0x4060, RZ ;  /* 0x00004060169d7810 */ /* 0x000fc60007f3e0ff */
[----:B------:R2:W-:Y:S01]  /*b4d0*/  STSM.16.M88.4 [R4], R8 ;  /* 0x0000000804007844 */ /* 0x0005e20000000200 */
[----:B0-----:R-:W-:Y:S02]  /*b4e0*/  MOV R152, R18 ;  /* 0x0000001200987202 */ /* 0x001fe40000000f00 */
[----:B------:R-:W-:Y:S02]  /*b4f0*/  LOP3.LUT R18, R155, 0x380, RZ, 0xc0, !PT ;  /* 0x000003809b127812 */ /* 0x000fe400078ec0ff */
[----:B--2---:R-:W-:Y:S02]  /*b500*/  MOV R4, R16 ;  /* 0x0000001000047202 */ /* 0x004fe40000000f00 */
[----:B------:R-:W-:Y:S02]  /*b510*/  F2FP.BF16.F32.PACK_AB R12, R49, R48 ;  /* 0x00000030310c723e */ /* 0x000fe400000010ff */
[----:B------:R-:W-:Y:S02]  /*b520*/  F2FP.BF16.F32.PACK_AB R13, R51, R50 ;  /* 0x00000032330d723e */ /* 0x000fe400000010ff */
[----:B------:R-:W-:-:S02]  /*b530*/  F2FP.BF16.F32.PACK_AB R14, R53, R52 ;  /* 0x00000034350e723e */ /* 0x000fc400000010ff */
[----:B------:R-:W-:Y:S02]  /*b540*/  F2FP.BF16.F32.PACK_AB R15, R55, R54 ;  /* 0x00000036370f723e */ /* 0x000fe400000010ff */
[----:B------:R-:W-:Y:S02]  /*b550*/  LOP3.LUT R16, R157, 0x380, RZ, 0xc0, !PT ;  /* 0x000003809d107812 */ /* 0x000fe400078ec0ff */
[----:B------:R-:W-:Y:S01]  /*b560*/  SHF.R.U64 R18, R18, 0x3, RZ ;  /* 0x0000000312127819 */ /* 0x000fe200000012ff */
[----:B------:R-:W-:Y:S01]  /*b570*/  IMAD.X R19, RZ, RZ, R23, P0 ;  /* 0x000000ffff137224 */ /* 0x000fe200000e0617 */
[----:B------:R-:W-:Y:S02]  /*b580*/  F2FP.BF16.F32.PACK_AB R8, R57, R56 ;  /* 0x000000383908723e */ /* 0x000fe400000010ff */
[----:B------:R-:W-:Y:S02]  /*b590*/  F2FP.BF16.F32.PACK_AB R9, R59, R58 ;  /* 0x0000003a3b09723e */ /* 0x000fe400000010ff */
[----:B------:R-:W-:-:S02]  /*b5a0*/  F2FP.BF16.F32.PACK_AB R10, R61, R60 ;  /* 0x0000003c3d0a723e */ /* 0x000fc400000010ff */
[----:B------:R-:W-:Y:S01]  /*b5b0*/  F2FP.BF16.F32.PACK_AB R11, R63, R62 ;  /* 0x0000003e3f0b723e */ /* 0x000fe200000010ff */
[----:B------:R0:W-:Y:S01]  /*b5c0*/  STSM.16.M88.4 [R153], R12 ;  /* 0x0000000c99007844 */ /* 0x0001e20000000200 */
[----:B------:R-:W-:Y:S02]  /*b5d0*/  SHF.R.U64 R16, R16, 0x3, RZ ;  /* 0x0000000310107819 */ /* 0x000fe400000012ff */
[----:B------:R-:W-:Y:S01]  /*b5e0*/  LOP3.LUT R18, R18, R155, RZ, 0x3c, !PT ;  /* 0x0000009b12127212 */ /* 0x000fe200078e3cff */
[----:B------:R-:W-:Y:S01]  /*b5f0*/  IMAD.X R17, RZ, RZ, R23, P1 ;  /* 0x000000ffff117224 */ /* 0x000fe200008e0617 */
[----:B------:R-:W-:Y:S01]  /*b600*/  IADD3 R155, P0, R22, 0x8000, RZ ;  /* 0x00008000169b7810 */ /* 0x000fe20007f1e0ff */
[----:B------:R2:W-:Y:S01]  /*b610*/  STSM.16.M88.4 [R152], R8 ;  /* 0x0000000898007844 */ /* 0x0005e20000000200 */
[----:B------:R-:W-:Y:S02]  /*b620*/  LOP3.LUT R16, R16, R157, RZ, 0x3c, !PT ;  /* 0x0000009d10107212 */ /* 0x000fe400078e3cff */
[----:B0-----:R-:W-:-:S02]  /*b630*/  F2FP.BF16.F32.PACK_AB R12, R65, R64 ;  /* 0x00000040410c723e */ /* 0x001fc400000010ff */
[----:B------:R-:W-:Y:S02]  /*b640*/  F2FP.BF16.F32.PACK_AB R13, R67, R66 ;  /* 0x00000042430d723e */ /* 0x000fe400000010ff */
[----:B------:R-:W-:Y:S02]  /*b650*/  F2FP.BF16.F32.PACK_AB R14, R69, R68 ;  /* 0x00000044450e723e */ /* 0x000fe400000010ff */
[----:B------:R-:W-:Y:S02]  /*b660*/  F2FP.BF16.F32.PACK_AB R15, R71, R70 ;  /* 0x00000046470f723e */ /* 0x000fe400000010ff */
[----:B------:R-:W-:Y:S02]  /*b670*/  MOV R153, R18 ;  /* 0x0000001200997202 */ /* 0x000fe40000000f00 */
[----:B--2---:R-:W-:Y:S02]  /*b680*/  F2FP.BF16.F32.PACK_AB R8, R73, R72 ;  /* 0x000000484908723e */ /* 0x004fe400000010ff */
[----:B------:R-:W-:-:S02]  /*b690*/  F2FP.BF16.F32.PACK_AB R9, R75, R74 ;  /* 0x0000004a4b09723e */ /* 0x000fc400000010ff */
[----:B------:R-:W-:Y:S02]  /*b6a0*/  F2FP.BF16.F32.PACK_AB R10, R77, R76 ;  /* 0x0000004c4d0a723e */ /* 0x000fe400000010ff */
[----:B------:R-:W-:Y:S01]  /*b6b0*/  F2FP.BF16.F32.PACK_AB R11, R79, R78 ;  /* 0x0000004e4f0b723e */ /* 0x000fe200000010ff */
[----:B------:R0:W-:Y:S01]  /*b6c0*/  STSM.16.M88.4 [R4], R12 ;  /* 0x0000000c04007844 */ /* 0x0001e20000000200 */
[----:B------:R-:W-:Y:S02]  /*b6d0*/  LOP3.LUT R18, R155, 0x380, RZ, 0xc0, !PT ;  /* 0x000003809b127812 */ /* 0x000fe400078ec0ff */
[----:B------:R-:W-:Y:S01]  /*b6e0*/  MOV R152, R16 ;  /* 0x0000001000987202 */ /* 0x000fe20000000f00 */
[----:B------:R2:W-:Y:S01]  /*b6f0*/  STSM.16.M88.4 [R153], R8 ;  /* 0x0000000899007844 */ /* 0x0005e20000000200 */
[----:B------:R-:W-:Y:S01]  /*b700*/  SHF.R.U64 R18, R18, 0x3, RZ ;  /* 0x0000000312127819 */ /* 0x000fe200000012ff */
[----:B------:R-:W-:Y:S01]  /*b710*/  IMAD.X R19, RZ, RZ, R23, P0 ;  /* 0x000000ffff137224 */ /* 0x000fe200000e0617 */
[----:B------:R-:W-:-:S02]  /*b720*/  IADD3 R156, P0, R22, 0xc060, RZ ;  /* 0x0000c060169c7810 */ /* 0x000fc40007f1e0ff */
[----:B------:R-:W-:Y:S02]  /*b730*/  LOP3.LUT R18, R18, R155, RZ, 0x3c, !PT ;  /* 0x0000009b12127212 */ /* 0x000fe400078e3cff */
[----:B0-----:R-:W-:Y:S02]  /*b740*/  F2FP.BF16.F32.PACK_AB R12, R81, R80 ;  /* 0x00000050510c723e */ /* 0x001fe400000010ff */
[----:B------:R-:W-:Y:S02]  /*b750*/  F2FP.BF16.F32.PACK_AB R13, R83, R82 ;  /* 0x00000052530d723e */ /* 0x000fe400000010ff */
[----:B------:R-:W-:Y:S02]  /*b760*/  F2FP.BF16.F32.PACK_AB R14, R85, R84 ;  /* 0x00000054550e723e */ /* 0x000fe400000010ff */
[----:B------:R-:W-:Y:S02]  /*b770*/  F2FP.BF16.F32.PACK_AB R15, R87, R86 ;  /* 0x00000056570f723e */ /* 0x000fe400000010ff */
[----:B--2---:R-:W-:-:S03]  /*b780*/  IADD3 R9, P5, R22, 0x8020, RZ ;  /* 0x0000802016097810 */ /* 0x004fc60007fbe0ff */
[----:B------:R0:W-:Y:S01]  /*b790*/  STSM.16.M88.4 [R152], R12 ;  /* 0x0000000c98007844 */ /* 0x0001e20000000200 */
[----:B------:R-:W-:Y:S02]  /*b7a0*/  LOP3.LUT R8, R9, 0x380, RZ, 0xc0, !PT ;  /* 0x0000038009087812 */ /* 0x000fe400078ec0ff */
[----:B------:R-:W-:Y:S02]  /*b7b0*/  IADD3 R11, P2, R22, 0x8060, RZ ;  /* 0x00008060160b7810 */ /* 0x000fe40007f5e0ff */
[----:B------:R-:W-:Y:S02]  /*b7c0*/  MOV R4, R18 ;  /* 0x0000001200047202 */ /* 0x000fe40000000f00 */
[----:B------:R-:W-:Y:S02]  /*b7d0*/  F2FP.BF16.F32.PACK_AB R16, R89, R88 ;  /* 0x000000585910723e */ /* 0x000fe400000010ff */
[----:B------:R-:W-:Y:S02]  /*b7e0*/  LOP3.LUT R153, R156, 0x380, RZ, 0xc0, !PT ;  /* 0x000003809c997812 */ /* 0x000fe400078ec0ff */
[----:B------:R-:W-:-:S02]  /*b7f0*/  F2FP.BF16.F32.PACK_AB R17, R91, R90 ;  /* 0x0000005a5b11723e */ /* 0x000fc400000010ff */
[----:B0-----:R-:W-:Y:S02]  /*b800*/  IADD3 R13, P4, R22, 0x8040, RZ ;  /* 0x00008040160d7810 */ /* 0x001fe40007f9e0ff */
[----:B------:R-:W-:Y:S02]  /*b810*/  F2FP.BF16.F32.PACK_AB R18, R93, R92 ;  /* 0x0000005c5d12723e */ /* 0x000fe400000010ff */
[----:B------:R-:W-:Y:S02]  /*b820*/  LOP3.LUT R12, R13, 0x380, RZ, 0xc0, !PT ;  /* 0x000003800d0c7812 */ /* 0x000fe400078ec0ff */
[----:B------:R-:W-:Y:S02]  /*b830*/  F2FP.BF16.F32.PACK_AB R19, R95, R94 ;  /* 0x0000005e5f13723e */ /* 0x000fe400000010ff */
[----:B------:R-:W-:Y:S02]  /*b840*/  SHF.R.U64 R8, R8, 0x3, RZ ;  /* 0x0000000308087819 */ /* 0x000fe400000012ff */
[----:B------:R-:W-:-:S02]  /*b850*/  LOP3.LUT R10, R11, 0x380, RZ, 0xc0, !PT ;  /* 0x000003800b0a7812 */ /* 0x000fc400078ec0ff */
[----:B------:R-:W-:Y:S01]  /*b860*/  SHF.R.U64 R12, R12, 0x3, RZ ;  /* 0x000000030c0c7819 */ /* 0x000fe200000012ff */
[----:B------:R0:W-:Y:S01]  /*b870*/  STSM.16.M88.4 [R4], R16 ;  /* 0x0000001004007844 */ /* 0x0001e20000000200 */
[----:B------:R-:W-:Y:S02]  /*b880*/  SHF.R.U64 R153, R153, 0x3, RZ ;  /* 0x0000000399997819 */ /* 0x000fe400000012ff */
[----:B------:R-:W-:Y:S02]  /*b890*/  IADD3 R159, P3, R22, 0xc000, RZ ;  /* 0x0000c000169f7810 */ /* 0x000fe40007f7e0ff */
[----:B------:R-:W-:Y:S01]  /*b8a0*/  LOP3.LUT R8, R8, R9, RZ, 0x3c, !PT ;  /* 0x0000000908087212 */ /* 0x000fe200078e3cff */
[--C-:B------:R-:W-:Y:S01]  /*b8b0*/  IMAD.X R9, RZ, RZ, R23.reuse, P5 ;  /* 0x000000ffff097224 */ /* 0x100fe200028e0617 */
[----:B------:R-:W-:Y:S01]  /*b8c0*/  LOP3.LUT R12, R12, R13, RZ, 0x3c, !PT ;  /* 0x0000000d0c0c7212 */ /* 0x000fe200078e3cff */
[----:B------:R-:W-:Y:S01]  /*b8d0*/  IMAD.X R13, RZ, RZ, R23, P4 ;  /* 0x000000ffff0d7224 */ /* 0x000fe200020e0617 */
[----:B------:R-:W-:-:S02]  /*b8e0*/  LOP3.LUT R152, R153, R156, RZ, 0x3c, !PT ;  /* 0x0000009c99987212 */ /* 0x000fc400078e3cff */
[----:B------:R-:W-:Y:S01]  /*b8f0*/  LOP3.LUT R158, R159, 0x380, RZ, 0xc0, !PT ;  /* 0x000003809f9e7812 */ /* 0x000fe200078ec0ff */
[----:B------:R-:W2:Y:S01]  /*b900*/  LDC.64 R156, c[0x0][0xd00] ;  /* 0x00034000ff9c7b82 */ /* 0x000ea20000000a00 */
[----:B------:R-:W-:Y:S02]  /*b910*/  IADD3 R155, P1, R22, 0xc040, RZ ;  /* 0x0000c040169b7810 */ /* 0x000fe40007f3e0ff */
[----:B0-----:R-:W-:Y:S01]  /*b920*/  SHF.R.U64 R16, R10, 0x3, RZ ;  /* 0x000000030a107819 */ /* 0x001fe200000012ff */
[----:B------:R-:W-:Y:S01]  /*b930*/  IMAD.X R17, RZ, RZ, R23, P2 ;  /* 0x000000ffff117224 */ /* 0x000fe200010e0617 */
[----:B------:R-:W-:Y:S02]  /*b940*/  IADD3 R153, P2, R22, 0xc020, RZ ;  /* 0x0000c02016997810 */ /* 0x000fe40007f5e0ff */
[----:B------:R-:W-:Y:S02]  /*b950*/  LOP3.LUT R16, R16, R11, RZ, 0x3c, !PT ;  /* 0x0000000b10107212 */ /* 0x000fe400078e3cff */
[----:B------:R-:W-:-:S02]  /*b960*/  MOV R18, R8 ;  /* 0x0000000800127202 */ /* 0x000fc40000000f00 */
[----:B------:R-:W-:Y:S02]  /*b970*/  F2FP.BF16.F32.PACK_AB R8, R97, R96 ;  /* 0x000000606108723e */ /* 0x000fe400000010ff */
[----:B------:R-:W-:Y:S02]  /*b980*/  F2FP.BF16.F32.PACK_AB R9, R99, R98 ;  /* 0x000000626309723e */ /* 0x000fe400000010ff */
[----:B------:R-:W-:Y:S02]  /*b990*/  F2FP.BF16.F32.PACK_AB R10, R101, R100 ;  /* 0x00000064650a723e */ /* 0x000fe400000010ff */
[----:B------:R-:W-:Y:S02]  /*b9a0*/  F2FP.BF16.F32.PACK_AB R11, R103, R102 ;  /* 0x00000066670b723e */ /* 0x000fe400000010ff */
[----:B------:R-:W-:Y:S02]  /*b9b0*/  SHF.R.U64 R158, R158, 0x3, RZ ;  /* 0x000000039e9e7819 */ /* 0x000fe400000012ff */
[----:B------:R-:W-:-:S02]  /*b9c0*/  LOP3.LUT R154, R155, 0x380, RZ, 0xc0, !PT ;  /* 0x000003809b9a7812 */ /* 0x000fc400078ec0ff */
[----:B------:R-:W-:Y:S02]  /*b9d0*/  MOV R4, R12 ;  /* 0x0000000c00047202 */ /* 0x000fe40000000f00 */
[----:B------:R-:W-:Y:S02]  /*b9e0*/  LOP3.LUT R22, R153, 0x380, RZ, 0xc0, !PT ;  /* 0x0000038099167812 */ /* 0x000fe400078ec0ff */
[----:B------:R-:W-:Y:S02]  /*b9f0*/  F2FP.BF16.F32.PACK_AB R12, R105, R104 ;  /* 0x00000068690c723e */ /* 0x000fe400000010ff */
[----:B------:R-:W-:Y:S02]  /*ba00*/  F2FP.BF16.F32.PACK_AB R13, R107, R106 ;  /* 0x0000006a6b0d723e */ /* 0x000fe400000010ff */
[----:B------:R-:W-:Y:S02]  /*ba10*/  F2FP.BF16.F32.PACK_AB R14, R109, R108 ;  /* 0x0000006c6d0e723e */ /* 0x000fe400000010ff */
[----:B------:R-:W-:Y:S01]  /*ba20*/  F2FP.BF16.F32.PACK_AB R15, R111, R110 ;  /* 0x0000006e6f0f723e */ /* 0x000fe200000010ff */
[----:B------:R0:W-:Y:S01]  /*ba30*/  STSM.16.M88.4 [R18], R8 ;  /* 0x0000000812007844 */ /* 0x0001e20000000200 */
[----:B------:R-:W-:Y:S01]  /*ba40*/  LOP3.LUT R158, R158, R159, RZ, 0x3c, !PT ;  /* 0x0000009f9e9e7212 */ /* 0x000fe200078e3cff */
[----:B------:R-:W-:Y:S01]  /*ba50*/  IMAD.X R159, RZ, RZ, R23, P3 ;  /* 0x000000ffff9f7224 */ /* 0x000fe200018e0617 */
[----:B------:R-:W-:Y:S01]  /*ba60*/  SHF.R.U64 R154, R154, 0x3, RZ ;  /* 0x000000039a9a7819 */ /* 0x000fe200000012ff */
[----:B------:R3:W-:Y:S01]  /*ba70*/  STSM.16.M88.4 [R4], R12 ;  /* 0x0000000c04007844 */ /* 0x0007e20000000200 */
[----:B------:R-:W-:-:S02]  /*ba80*/  MOV R160, R16 ;  /* 0x0000001000a07202 */ /* 0x000fc40000000f00 */
[----:B------:R-:W-:Y:S01]  /*ba90*/  LOP3.LUT R154, R154, R155, RZ, 0x3c, !PT ;  /* 0x0000009b9a9a7212 */ /* 0x000fe200078e3cff */
[--C-:B------:R-:W-:Y:S01]  /*baa0*/  IMAD.X R155, RZ, RZ, R23.reuse, P1 ;  /* 0x000000ffff9b7224 */ /* 0x100fe200008e0617 */
[----:B------:R-:W-:Y:S02]  /*bab0*/  F2FP.BF16.F32.PACK_AB R16, R113, R112 ;  /* 0x000000707110723e */ /* 0x000fe400000010ff */
[----:B------:R-:W-:Y:S02]  /*bac0*/  F2FP.BF16.F32.PACK_AB R17, R115, R114 ;  /* 0x000000727311723e */ /* 0x000fe400000010ff */
[----:B0-----:R-:W-:Y:S02]  /*bad0*/  SHF.R.U64 R8, R22, 0x3, RZ ;  /* 0x0000000316087819 */ /* 0x001fe400000012ff */
[----:B------:R-:W-:Y:S01]  /*bae0*/  F2FP.BF16.F32.PACK_AB R18, R117, R116 ;  /* 0x000000747512723e */ /* 0x000fe200000010ff */
[----:B---3--:R-:W-:Y:S01]  /*baf0*/  IMAD.X R13, RZ, RZ, R23, P2 ;  /* 0x000000ffff0d7224 */ /* 0x008fe200010e0617 */
[----:B------:R-:W-:-:S02]  /*bb00*/  F2FP.BF16.F32.PACK_AB R19, R119, R118 ;  /* 0x000000767713723e */ /* 0x000fc400000010ff */
[----:B------:R-:W-:Y:S01]  /*bb10*/  LOP3.LUT R12, R8, R153, RZ, 0x3c, !PT ;  /* 0x00000099080c7212 */ /* 0x000fe200078e3cff */
[----:B------:R-:W-:Y:S01]  /*bb20*/  IMAD.X R153, RZ, RZ, R23, P0 ;  /* 0x000000ffff997224 */ /* 0x000fe200000e0617 */
[----:B------:R-:W-:Y:S02]  /*bb30*/  MOV R158, R158 ;  /* 0x0000009e009e7202 */ /* 0x000fe40000000f00 */
[----:B------:R-:W-:Y:S02]  /*bb40*/  F2FP.BF16.F32.PACK_AB R9, R123, R122 ;  /* 0x0000007a7b09723e */ /* 0x000fe400000010ff */
[----:B------:R-:W-:Y:S02]  /*bb50*/  F2FP.BF16.F32.PACK_AB R10, R125, R124 ;  /* 0x0000007c7d0a723e */ /* 0x000fe400000010ff */
[----:B------:R-:W-:Y:S01]  /*bb60*/  F2FP.BF16.F32.PACK_AB R11, R127, R126 ;  /* 0x0000007e7f0b723e */ /* 0x000fe200000010ff */
[----:B------:R0:W-:Y:S01]  /*bb70*/  STSM.16.M88.4 [R160], R16 ;  /* 0x00000010a0007844 */ /* 0x0001e20000000200 */
[----:B------:R-:W-:Y:S01]  /*bb80*/  F2FP.BF16.F32.PACK_AB R8, R121, R120 ;  /* 0x000000787908723e */ /* 0x000fe200000010ff */
[----:B------:R-:W3:Y:S01]  /*bb90*/  LDC.64 R22, c[0x0][0xd00] ;  /* 0x00034000ff167b82 */ /* 0x000ee20000000a00 */
[----:B------:R-:W-:-:S02]  /*bba0*/  MOV R4, R12 ;  /* 0x0000000c00047202 */ /* 0x000fc40000000f00 */
[----:B------:R-:W-:Y:S01]  /*bbb0*/  F2FP.BF16.F32.PACK_AB R12, R129, R128 ;  /* 0x00000080810c723e */ /* 0x000fe200000010ff */
[----:B------:R4:W-:Y:S01]  /*bbc0*/  STSM.16.M88.4 [R158], R8 ;  /* 0x000000089e007844 */ /* 0x0009e20000000200 */
[----:B------:R-:W-:Y:S02]  /*bbd0*/  F2FP.BF16.F32.PACK_AB R13, R131, R130 ;  /* 0x00000082830d723e */ /* 0x000fe400000010ff */
[----:B------:R-:W-:Y:S02]  /*bbe0*/  F2FP.BF16.F32.PACK_AB R14, R133, R132 ;  /* 0x00000084850e723e */ /* 0x000fe400000010ff */
[----:B------:R-:W-:Y:S02]  /*bbf0*/  F2FP.BF16.F32.PACK_AB R15, R135, R134 ;  /* 0x00000086870f723e */ /* 0x000fe400000010ff */
[----:B------:R-:W-:Y:S02]  /*bc00*/  MOV R154, R154 ;  /* 0x0000009a009a7202 */ /* 0x000fe40000000f00 */
[----:B------:R-:W-:-:S02]  /*bc10*/  MOV R152, R152 ;  /* 0x0000009800987202 */ /* 0x000fc40000000f00 */
[----:B0-----:R-:W-:Y:S02]  /*bc20*/  F2FP.BF16.F32.PACK_AB R16, R137, R136 ;  /* 0x000000888910723e */ /* 0x001fe400000010ff */
[----:B------:R-:W-:Y:S02]  /*bc30*/  F2FP.BF16.F32.PACK_AB R17, R139, R138 ;  /* 0x0000008a8b11723e */ /* 0x000fe400000010ff */
[----:B------:R-:W-:Y:S02]  /*bc40*/  F2FP.BF16.F32.PACK_AB R18, R141, R140 ;  /* 0x0000008c8d12723e */ /* 0x000fe400000010ff */
[----:B------:R-:W-:Y:S02]  /*bc50*/  F2FP.BF16.F32.PACK_AB R19, R143, R142 ;  /* 0x0000008e8f13723e */ /* 0x000fe400000010ff */
[----:B----4-:R-:W-:Y:S02]  /*bc60*/  F2FP.BF16.F32.PACK_AB R8, R145, R144 ;  /* 0x000000909108723e */ /* 0x010fe400000010ff */
[----:B------:R-:W-:-:S02]  /*bc70*/  F2FP.BF16.F32.PACK_AB R9, R147, R146 ;  /* 0x000000929309723e */ /* 0x000fc400000010ff */
[----:B------:R-:W-:Y:S02]  /*bc80*/  F2FP.BF16.F32.PACK_AB R10, R149, R148 ;  /* 0x00000094950a723e */ /* 0x000fe400000010ff */
[----:B------:R-:W-:Y:S01]  /*bc90*/  F2FP.BF16.F32.PACK_AB R11, R151, R150 ;  /* 0x00000096970b723e */ /* 0x000fe200000010ff */
[----:B------:R0:W-:Y:S04]  /*bca0*/  STSM.16.M88.4 [R4], R12 ;  /* 0x0000000c04007844 */ /* 0x0001e80000000200 */
[----:B------:R-:W-:Y:S04]  /*bcb0*/  STSM.16.M88.4 [R154], R16 ;  /* 0x000000109a007844 */ /* 0x000fe80000000200 */
[----:B------:R4:W-:Y:S01]  /*bcc0*/  STSM.16.M88.4 [R152], R8 ;  /* 0x0000000898007844 */ /* 0x0009e20000000200 */
[----:B------:R-:W-:Y:S01]  /*bcd0*/  BAR.SYNC.DEFER_BLOCKING 0x1, 0x100 ;  /* 0x0044000000007b1d */ /* 0x000fe20000010000 */
[----:B--2---:R-:W-:-:S04]  /*bce0*/  ISETP.NE.U32.AND P0, PT, R156, RZ, PT ;  /* 0x000000ff9c00720c */ /* 0x004fc80003f05070 */
[----:B------:R-:W-:Y:S01]  /*bcf0*/  ISETP.NE.AND.EX P0, PT, R157, RZ, PT, P0 ;  /* 0x000000ff9d00720c */ /* 0x000fe20003f05300 */
[----:B0-----:R-:W-:Y:S02]  /*bd00*/  IMAD.MOV.U32 R4, RZ, RZ, RZ ;  /* 0x000000ffff047224 */ /* 0x001fe400078e00ff */
[----:B---3--:R-:W-:Y:S01]  /*bd10*/  IMAD.WIDE R12, R207, 0x4, R22 ;  /* 0x00000004cf0c7825 */ /* 0x008fe200078e0216 */
[----:B------:R-:W-:Y:S01]  /*bd20*/  ISETP.NE.U32.AND P1, PT, RZ, UR4, PT ;  /* 0x00000004ff007c0c */ /* 0x000fe2000bf25070 */
[----:B----4-:R-:W0:Y:S08]  /*bd30*/  LDC R10, c[0x0][0xbd4] ;  /* 0x0002f500ff0a7b82 */ /* 0x010e300000000800 */
[----:B------:R-:W2:Y:S01]  /*bd40*/  LDC R152, c[0x0][0xce8] ;  /* 0x00033a00ff987b82 */ /* 0x000ea20000000800 */
[----:B------:R-:W3:Y:S01]  /*bd50*/  @P0 LDG.E R4, desc[UR38][R12.64] ;  /* 0x000000260c040981 */ /* 0x000ee2000c1e1900 */
[----:B------:R-:W-:Y:S01]  /*bd60*/  ISETP.NE.AND.EX P1, PT, RZ, UR5, PT, P1 ;  /* 0x00000005ff007c0c */ /* 0x000fe2000bf25310 */
[----:B------:R-:W-:-:S12]  /*bd70*/  IMAD.MOV.U32 R22, RZ, RZ, 0xab8 ;  /* 0x00000ab8ff167424 */ /* 0x000fd800078e00ff */
[----:B------:R-:W-:-:S04]  /*bd80*/  @P1 LEA R8, P2, R207, UR4, 0x2 ;  /* 0x00000004cf081c11 */ /* 0x000fc8000f8410ff */
[----:B------:R-:W-:Y:S02]  /*bd90*/  @P1 LEA.HI.X R9, R207, UR5, R211, 0x2, P2 ;  /* 0x00000005cf091c11 */ /* 0x000fe400090f14d3 */
        /* <DEDUP_REMOVED lines=10> */
[----:B--2---:R-:W-:-:S02]  /*be40*/  ISETP.NE.AND P4, PT, R152, 0x1, PT ;  /* 0x000000019800780c */ /* 0x004fc40003f85270 */
[----:B------:R-:W-:-:S04]  /*be50*/  ISETP.NE.AND.EX P2, PT, R157, RZ, PT, P2 ;  /* 0x000000ff9d00720c */ /* 0x000fc80003f45320 */
[----:B------:R-:W-:Y:S02]  /*be60*/  SEL R207, R207, RZ, !P2 ;  /* 0x000000ffcfcf7207 */ /* 0x000fe40005000000 */
[----:B------:R-:W-:Y:S01]  /*be70*/  SEL R211, R211, RZ, !P2 ;  /* 0x000000ffd3d37207 */ /* 0x000fe20005000000 */
[----:B----4-:R-:W-:-:S04]  /*be80*/  IMAD R11, R11, R208, RZ ;  /* 0x000000d00b0b7224 */ /* 0x010fc800078e02ff */
[----:B------:R-:W2:Y:S01]  /*be90*/  @P4 LDC R23, c[0x0][0xcec] ;  /* 0x00033b00ff174b82 */ /* 0x000ea20000000800 */
[----:B0-----:R-:W-:-:S07]  /*bea0*/  IMAD R9, R9, R207, RZ ;  /* 0x000000cf09097224 */ /* 0x001fce00078e02ff */
[----:B------:R-:W0:Y:S01]  /*beb0*/  LDC.64 R16, c[0x0][R22+0x228] ;  /* 0x00008a0016107b82 */ /* 0x000e220000000a00 */
[----:B------:R-:W-:-:S04]  /*bec0*/  IMAD.WIDE.U32 R14, R8, R207, RZ ;  /* 0x000000cf080e7225 */ /* 0x000fc800078e00ff */
[----:B------:R-:W-:Y:S02]  /*bed0*/  IMAD R211, R8, R211, R9 ;  /* 0x000000d308d37224 */ /* 0x000fe400078e0209 */
[----:B------:R-:W-:Y:S01]  /*bee0*/  IMAD.WIDE.U32 R8, R10, R208, RZ ;  /* 0x000000d00a087225 */ /* 0x000fe200078e00ff */
[----:B------:R-:W4:Y:S03]  /*bef0*/  @P4 LDC R155, c[0x0][0xcf0] ;  /* 0x00033c00ff9b4b82 */ /* 0x000f260000000800 */
[----:B------:R-:W-:-:S05]  /*bf00*/  IMAD.IADD R154, R9, 0x1, R11 ;  /* 0x00000001099a7824 */ /* 0x000fca00078e020b */
[----:B------:R-:W1:Y:S01]  /*bf10*/  LDC.64 R10, c[0x0][0xca8] ;  /* 0x00032a00ff0a7b82 */ /* 0x000e620000000a00 */
[----:B------:R-:W-:Y:S02]  /*bf20*/  IMAD.IADD R211, R15, 0x1, R211 ;  /* 0x000000010fd37824 */ /* 0x000fe400078e02d3 */
[----:B------:R-:W-:Y:S01]  /*bf30*/  IMAD.IADD R18, R206, 0x1, R200 ;  /* 0x00000001ce127824 */ /* 0x000fe200078e02c8 */
[----:B------:R-:W-:-:S05]  /*bf40*/  SEL R9, R161, RZ, P3 ;  /* 0x000000ffa1097207 */ /* 0x000fca0001800000 */
[-C--:B0-----:R-:W-:Y:S02]  /*bf50*/  IMAD R157, R17, R9.reuse, RZ ;  /* 0x00000009119d7224 */ /* 0x081fe400078e02ff */
[----:B------:R-:W-:-:S04]  /*bf60*/  IMAD.WIDE.U32 R16, R16, R9, RZ ;  /* 0x0000000910107225 */ /* 0x000fc800078e00ff */
[----:B------:R-:W-:Y:S01]  /*bf70*/  IMAD.IADD R157, R17, 0x1, R157 ;  /* 0x00000001119d7824 */ /* 0x000fe200078e029d */
[----:B-1----:R-:W0:Y:S08]  /*bf80*/  @!P3 LDC R10, c[0x0][0xc50] ;  /* 0x00031400ff0abb82 */ /* 0x002e300000000800 */
[----:B------:R-:W1:Y:S01]  /*bf90*/  @!P3 LDC R11, c[0x0][0xc54] ;  /* 0x00031500ff0bbb82 */ /* 0x000e620000000800 */
[----:B---3--:R-:W-:-:S07]  /*bfa0*/  IADD3 R153, P2, P5, R14, R8, R4 ;  /* 0x000000080e997210 */ /* 0x008fce0007d5e004 */
[----:B------:R-:W3:Y:S01]  /*bfb0*/  LDC.64 R14, c[0x0][R22+0x210] ;  /* 0x00008400160e7b82 */ /* 0x000ee20000000a00 */
[----:B--2---:R-:W-:-:S04]  /*bfc0*/  @P4 IMAD.HI.U32 R8, R18, R23, RZ ;  /* 0x0000001712084227 */ /* 0x004fc800078e00ff */
[----:B------:R-:W-:Y:S01]  /*bfd0*/  IMAD.MOV.U32 R23, RZ, RZ, R18 ;  /* 0x000000ffff177224 */ /* 0x000fe200078e0012 */
[----:B----4-:R-:W-:Y:S02]  /*bfe0*/  @P4 SHF.R.U32.HI R23, RZ, R155, R8 ;  /* 0x0000009bff174219 */ /* 0x010fe40000011608 */
[----:B------:R-:W-:-:S03]  /*bff0*/  SHF.R.S32.HI R9, RZ, 0x1f, R4 ;  /* 0x0000001fff097819 */ /* 0x000fc60000011404 */
[----:B------:R-:W-:Y:S01]  /*c000*/  IMAD.MOV R17, RZ, RZ, -R23 ;  /* 0x000000ffff117224 */ /* 0x000fe200078e0a17 */
[----:B------:R-:W-:Y:S02]  /*c010*/  IADD3.X R155, R211, R154, R9, P2, P5 ;  /* 0x0000009ad39b7210 */ /* 0x000fe400017ea409 */
[----:B------:R-:W-:Y:S02]  /*c020*/  IADD3 R16, P2, P5, R23, R153, R16 ;  /* 0x0000009917107210 */ /* 0x000fe40007d5e010 */
[----:B------:R-:W-:Y:S01]  /*c030*/  SHF.R.S32.HI R8, RZ, 0x1f, R23 ;  /* 0x0000001fff087819 */ /* 0x000fe20000011417 */
[----:B------:R-:W-:-:S03]  /*c040*/  IMAD R23, R152, R17, R18 ;  /* 0x0000001198177224 */ /* 0x000fc600078e0212 */
[----:B------:R-:W-:Y:S02]  /*c050*/  IADD3.X R17, R8, R155, R157, P2, P5 ;  /* 0x0000009b08117210 */ /* 0x000fe400017ea49d */
[----:B------:R-:W-:Y:S01]  /*c060*/  SHF.R.S32.HI R153, RZ, 0x1f, R23 ;  /* 0x0000001fff997819 */ /* 0x000fe20000011417 */
[-C--:B---3--:R-:W-:Y:S02]  /*c070*/  IMAD R8, R15, R23.reuse, RZ ;  /* 0x000000170f087224 */ /* 0x088fe400078e02ff */
        /* <DEDUP_REMOVED lines=10> */
.L_x_14407:
        /* <DEDUP_REMOVED lines=12> */
[----:B--2---:R-:W-:Y:S02]  /*c1e0*/  IMAD.IADD R14, R8, 0x1, R200 ;  /* 0x00000001080e7824 */ /* 0x004fe400078e02c8 */
        /* <DEDUP_REMOVED lines=46> */
[----:B------:R-:W-:Y:S02]  /*c4d0*/  LOP3.LUT R28, R29, 0x380, RZ, 0xc0, !PT ;  /* 0x000003801d1c7812 */ /* 0x000fe400078ec0ff */
[----:B------:R-:W-:-:S02]  /*c4e0*/  LOP3.LUT R32, R33, 0x380, RZ, 0xc0, !PT ;  /* 0x0000038021207812 */ /* 0x000fc400078ec0ff */
[----:B------:R-:W-:Y:S02]  /*c4f0*/  LOP3.LUT R36, R37, 0x380, RZ, 0xc0, !PT ;  /* 0x0000038025247812 */ /* 0x000fe400078ec0ff */
[----:B------:R-:W-:Y:S02]  /*c500*/  LOP3.LUT R40, R41, 0x380, RZ, 0xc0, !PT ;  /* 0x0000038029287812 */ /* 0x000fe400078ec0ff */
[----:B------:R-:W-:Y:S02]  /*c510*/  LOP3.LUT R44, R45, 0x380, RZ, 0xc0, !PT ;  /* 0x000003802d2c7812 */ /* 0x000fe400078ec0ff */
[----:B------:R-:W-:Y:S02]  /*c520*/  SHF.R.U64 R48, R48, 0x3, RZ ;  /* 0x0000000330307819 */ /* 0x000fe400000012ff */
        /* <DEDUP_REMOVED lines=18> */
[----:B------:R-:W-:Y:S01]  /*c650*/  LOP3.LUT R15, R10, 0x380, RZ, 0xc0, !PT ;  /* 0x000003800a0f7812 */ /* 0x000fe200078ec0ff */
        /* <DEDUP_REMOVED lines=38> */
[----:B------:R-:W5:Y:S04]  /*c8c0*/  LD.E.128 R52, desc[UR38][R52.64] ;  /* 0x0000002634347980 */ /* 0x000f68000c101d00 */
[----:B------:R0:W5:Y:S04]  /*c8d0*/  LD.E.128 R12, desc[UR38][R10.64] ;  /* 0x000000260a0c7980 */ /* 0x000168000c101d00 */
[----:B------:R-:W5:Y:S04]  /*c8e0*/  LD.E.128 R56, desc[UR38][R56.64] ;  /* 0x0000002638387980 */ /* 0x000f68000c101d00 */
[----:B------:R-:W5:Y:S01]  /*c8f0*/  LD.E.128 R60, desc[UR38][R60.64] ;  /* 0x000000263c3c7980 */ /* 0x000f62000c101d00 */
[----:B0-----:R-:W-:Y:S01]  /*c900*/  IMAD.WIDE.U32 R10, R4, UR4, RZ ;  /* 0x00000004040a7c25 */ /* 0x001fe2000f8e00ff */
[----:B------:R-:W-:-:S02]  /*c910*/  ULDC.64 UR4, c[0x0][0xbe8] ;  /* 0x0002fa0000047ab9 */ /* 0x000fc40000000a00 */
[----:B------:R-:W5:Y:S01]  /*c920*/  LD.E.128 R64, desc[UR38][R64.64] ;  /* 0x0000002640407980 */ /* 0x000f62000c101d00 */
[----:B------:R-:W-:Y:S02]  /*c930*/  IMAD.IADD R11, R11, 0x1, R9 ;  /* 0x000000010b0b7824 */ /* 0x000fe400078e0209 */
[----:B------:R-:W-:Y:S01]  /*c940*/  IMAD R9, R76, 0x20, R3 ;  /* 0x000000204c097824 */ /* 0x000fe200078e0203 */
[----:B------:R-:W5:Y:S01]  /*c950*/  LD.E.128 R68, desc[UR38][R68.64] ;  /* 0x0000002644447980 */ /* 0x000f62000c101d00 */
[----:B------:R-:W-:-:S03]  /*c960*/  IMAD.WIDE.U32 R10, R208, UR4, R10 ;  /* 0x00000004d00a7c25 */ /* 0x000fc6000f8e000a */
[----:B------:R-:W5:Y:S01]  /*c970*/  LD.E.128 R72, desc[UR38][R72.64] ;  /* 0x0000002648487980 */ /* 0x000f62000c101d00 */
[----:B------:R-:W-:Y:S01]  /*c980*/  IMAD.IADD R78, R200, 0x1, R9 ;  /* 0x00000001c84e7824 */ /* 0x000fe200078e0209 */
[----:B------:R-:W-:Y:S01]  /*c990*/  SHF.R.S32.HI R76, RZ, 0x1f, R207 ;  /* 0x0000001fff4c7819 */ /* 0x000fe200000114cf */
[----:B------:R-:W-:Y:S01]  /*c9a0*/  IMAD R11, R208, UR5, R11 ;  /* 0x00000005d00b7c24 */ /* 0x000fe2000f8e020b */
[----:B------:R-:W-:Y:S01]  /*c9b0*/  ULDC.64 UR4, c[0x0][0xbf0] ;  /* 0x0002fc0000047ab9 */ /* 0x000fe20000000a00 */
[----:B--2---:R-:W-:Y:S01]  /*c9c0*/  @P4 IMAD.HI.U32 R4, R78, R77, RZ ;  /* 0x0000004d4e044227 */ /* 0x004fe200078e00ff */
[----:B------:R-:W-:Y:S01]  /*c9d0*/  @!PT LDS RZ, [RZ] ;  /* 0x00000000fffff984 */ /* 0x000fe20000000800 */
[----:B------:R-:W-:Y:S01]  /*c9e0*/  @!PT LDS RZ, [RZ] ;  /* 0x00000000fffff984 */ /* 0x000fe20000000800 */
[----:B------:R-:W-:Y:S01]  /*c9f0*/  @!PT LDS RZ, [RZ] ;  /* 0x00000000fffff984 */ /* 0x000fe20000000800 */
[----:B------:R-:W-:Y:S01]  /*ca00*/  @!PT LDS RZ, [RZ] ;  /* 0x00000000fffff984 */ /* 0x000fe20000000800 */
[----:B------:R0:W-:Y:S06]  /*ca10*/  MEMBAR.ALL.CTA ;  /* 0x0000000000007992 */ /* 0x0001ec0000008000 */
[----:B0-----:R-:W0:Y:S01]  /*ca20*/  FENCE.VIEW.ASYNC.S ;  /* 0x00000000000073c6 */ /* 0x001e220000000000 */
[----:B------:R-:W-:Y:S01]  /*ca30*/  IMAD.MOV.U32 R9, RZ, RZ, R78 ;  /* 0x000000ffff097224 */ /* 0x000fe200078e004e */
[----:B---3--:R-:W-:Y:S01]  /*ca40*/  @P4 SHF.R.U32.HI R9, RZ, R79, R4 ;  /* 0x0000004fff094219 */ /* 0x008fe20000011604 */
[----:B------:R-:W-:-:S02]  /*ca50*/  IMAD R76, R76, UR4, RZ ;  /* 0x000000044c4c7c24 */ /* 0x000fc4000f8e02ff */
        /* <DEDUP_REMOVED lines=14> */
[----:B------:R-:W-:Y:S02]  /*cb40*/  IMAD.IADD R83, R3, 0x1, R200 ;  /* 0x0000000103537824 */ /* 0x000fe400078e02c8 */
[----:B------:R-:W-:-:S02]  /*cb50*/  IMAD R79, R77, UR5, R4 ;  /* 0x000000054d4f7c24 */ /* 0x000fc4000f8e0204 */
        /* <DEDUP_REMOVED lines=13> */
[----:B0-----:R0:W-:Y:S01]  /*cc30*/  SYNCS.ARRIVE.TRANS64.RED.A1T0 RZ, [R0+URZ], RZ ;  /* 0x000000ff00ff79a7 */ /* 0x0011e2000810043f */
[----:B------:R-:W-:Y:S01]  /*cc40*/  ISETP.GE.AND P1, PT, R3, R8, PT ;  /* 0x000000080300720c */ /* 0x000fe20003f26270 */
[----:B------:R1:W2:Y:S01]  /*cc50*/  SHFL.IDX PT, R81, R4, RZ, 0x181f ;  /* 0x00181fff04517589 */ /* 0x0002a200000e0000 */
[----:B------:R-:W-:Y:S03]  /*cc60*/  BSSY B1, `(.L_x_14409) ;  /* 0x0000019000017945 */ /* 0x000fe60003800000 */
[----:B------:R1:W3:Y:S01]  /*cc70*/  SHFL.IDX PT, R3, R9, RZ, 0x181f ;  /* 0x00181fff09037589 */ /* 0x0002e200000e0000 */
[----:B0-----:R-:W-:Y:S01]  /*cc80*/  VIADD R0, R2, 0x40 ;  /* 0x0000004002007836 */ /* 0x001fe20000000000 */
[----:B------:R-:W-:-:S02]  /*cc90*/  SHF.R.S32.HI R88, RZ, 0x1f, R2 ;  /* 0x0000001fff587819 */ /* 0x000fc40000011402 */
[----:B------:R-:W-:Y:S02]  /*cca0*/  SHF.R.S32.HI R85, RZ, 0x1f, R84 ;  /* 0x0000001fff557819 */ /* 0x000fe40000011454 */
[----:B------:R-:W-:Y:S02]  /*ccb0*/  SHF.R.S32.HI R82, RZ, 0x1f, R0 ;  /* 0x0000001fff527819 */ /* 0x000fe40000011400 */
[----:B------:R-:W-:Y:S01]  /*ccc0*/  SHF.R.S32.HI R87, RZ, 0x1f, R86 ;  /* 0x0000001fff577819 */ /* 0x000fe20000011456 */
[----:B-1----:R-:W-:Y:S06]  /*ccd0*/  @P2 BRA `(.L_x_14410) ;  /* 0x0000000000442947 */ /* 0x002fec0003800000 */
        /* <DEDUP_REMOVED lines=17> */
.L_x_14410:
[----:B------:R-:W-:Y:S05]  /*cdf0*/  BSYNC B1 ;  /* 0x0000000000017941 */ /* 0x000fea0003800000 */
.L_x_14409:
[----:B---3--:R1:W3:Y:S01]  /*ce00*/  SHFL.IDX PT, R3, R9, 0x1, 0x181f ;  /* 0x00381f0009037f89 */ /* 0x0082e200000e0000 */
        /* <DEDUP_REMOVED lines=20> */
.L_x_14412:
[----:B------:R-:W-:Y:S05]  /*cf50*/  BSYNC B1 ;  /* 0x0000000000017941 */ /* 0x000fea0003800000 */
.L_x_14411:
        /* <DEDUP_REMOVED lines=21> */
.L_x_14414:
[----:B------:R-:W-:Y:S05]  /*d0b0*/  BSYNC B1 ;  /* 0x0000000000017941 */ /* 0x000fea0003800000 */
.L_x_14413:
        /* <DEDUP_REMOVED lines=24> */
.L_x_14408:
        /* <DEDUP_REMOVED lines=11> */
[----:B------:R-:W-:Y:S01]  /*d2f0*/  SHF.R.S32.HI R4, RZ, 0x1f, R207 ;  /* 0x0000001fff047819 */ /* 0x000fe200000114cf */
[----:B------:R-:W-:Y:S01]  /*d300*/  VIADD R163, R201, 0x80 ;  /* 0x00000080c9a37836 */ /* 0x000fe20000000000 */
        /* <DEDUP_REMOVED lines=10> */
[----:B0-----:R-:W-:Y:S01]  /*d3b0*/  @P4 IMAD.HI.U32 R13, R18, R13, RZ ;  /* 0x0000000d120d4227 */ /* 0x001fe200078e00ff */
[----:B------:R-:W-:Y:S02]  /*d3c0*/  SHF.R.S32.HI R158, RZ, 0x1f, R234 ;  /* 0x0000001fff9e7819 */ /* 0x000fe400000114ea */
[----:B------:R-:W-:Y:S01]  /*d3d0*/  SHF.R.S32.HI R159, RZ, 0x1f, R235 ;  /* 0x0000001fff9f7819 */ /* 0x000fe200000114eb */
[----:B------:R-:W-:Y:S01]  /*d3e0*/  IMAD R4, R4, UR4, RZ ;  /* 0x0000000404047c24 */ /* 0x000fe2000f8e02ff */
[----:B------:R-:W-:Y:S01]  /*d3f0*/  SHF.R.S32.HI R160, RZ, 0x1f, R236 ;  /* 0x0000001fffa07819 */ /* 0x000fe200000114ec */
[----:B------:R-:W-:Y:S01]  /*d400*/  IMAD.WIDE.U32 R2, R207, UR4, R2 ;  /* 0x00000004cf027c25 */ /* 0x000fe2000f8e0002 */
[----:B------:R-:W-:-:S02]  /*d410*/  SHF.R.S32.HI R163, RZ, 0x1f, R163 ;  /* 0x0000001fffa37819 */ /* 0x000fc400000114a3 */
[----:B-1----:R-:W-:Y:S01]  /*d420*/  @P4 SHF.R.U32.HI R9, RZ, R10, R13 ;  /* 0x0000000aff094219 */ /* 0x002fe2000001160d */
[----:B------:R-:W-:Y:S01]  /*d430*/  IMAD R11, R207, UR5, R4 ;  /* 0x00000005cf0b7c24 */ /* 0x000fe2000f8e0204 */
[----:B------:R-:W-:Y:S01]  /*d440*/  ULDC.64 UR4, c[0x0][0xc48] ;  /* 0x0003120000047ab9 */ /* 0x000fe20000000a00 */
[----:B------:R-:W-:Y:S01]  /*d450*/  VIADD R165, R201, 0x78 ;  /* 0x00000078c9a57836 */ /* 0x000fe20000000000 */
[----:B------:R-:W-:Y:S01]  /*d460*/  SHF.R.S32.HI R4, RZ, 0x1f, R9 ;  /* 0x0000001fff047819 */ /* 0x000fe20000011409 */
[----:B------:R-:W-:Y:S02]  /*d470*/  IMAD.IADD R3, R3, 0x1, R11 ;  /* 0x0000000103037824 */ /* 0x000fe400078e020b */
[----:B------:R-:W-:Y:S01]  /*d480*/  IMAD.MOV R11, RZ, RZ, -R9 ;  /* 0x000000ffff0b7224 */ /* 0x000fe200078e0a09 */
[----:B------:R-:W-:Y:S01]  /*d490*/  SHF.R.S32.HI R165, RZ, 0x1f, R165 ;  /* 0x0000001fffa57819 */ /* 0x000fe200000114a5 */
[----:B------:R-:W-:-:S04]  /*d4a0*/  IMAD.WIDE.U32 R2, R161, UR4, R2 ;  /* 0x00000004a1027c25 */ /* 0x000fc8000f8e0002 */
[----:B------:R-:W-:Y:S01]  /*d4b0*/  IMAD R11, R152, R11, R18 ;  /* 0x0000000b980b7224 */ /* 0x000fe200078e0212 */
[----:B------:R-:W-:Y:S01]  /*d4c0*/  SHF.R.S32.HI R152, RZ, 0x1f, R228 ;  /* 0x0000001fff987819 */ /* 0x000fe200000114e4 */
[----:B------:R-:W-:Y:S02]  /*d4d0*/  IMAD R4, R4, UR6, RZ ;  /* 0x0000000604047c24 */ /* 0x000fe4000f8e02ff */
[----:B------:R-:W-:Y:S01]  /*d4e0*/  IMAD R3, R161, UR5, R3 ;  /* 0x00000005a1037c24 */ /* 0x000fe2000f8e0203 */
[----:B------:R-:W-:Y:S01]  /*d4f0*/  ULDC.64 UR4, c[0x0][0xc28] ;  /* 0x00030a0000047ab9 */ /* 0x000fe20000000a00 */
[C---:B------:R-:W-:Y:S01]  /*d500*/  IMAD R13, R9.reuse, UR7, R4 ;  /* 0x00000007090d7c24 */ /* 0x040fe2000f8e0204 */
[----:B------:R-:W-:Y:S01]  /*d510*/  SHF.R.S32.HI R4, RZ, 0x1f, R11 ;  /* 0x0000001fff047819 */ /* 0x000fe2000001140b */
[----:B------:R-:W-:Y:S01]  /*d520*/  IMAD.WIDE.U32 R2, R9, UR6, R2 ;  /* 0x0000000609027c25 */ /* 0x000fe2000f8e0002 */
[----:B------:R-:W-:-:S03]  /*d530*/  SHF.R.S32.HI R161, RZ, 0x1f, R237 ;  /* 0x0000001fffa17819 */ /* 0x000fc600000114ed */
[----:B------:R-:W-:Y:S02]  /*d540*/  IMAD R4, R4, UR4, RZ ;  /* 0x0000000404047c24 */ /* 0x000fe4000f8e02ff */
[----:B------:R-:W-:Y:S02]  /*d550*/  IMAD.IADD R3, R3, 0x1, R13 ;  /* 0x0000000103037824 */ /* 0x000fe400078e020d */
[C---:B------:R-:W-:Y:S02]  /*d560*/  IMAD R9, R11.reuse, UR5, R4 ;  /* 0x000000050b097c24 */ /* 0x040fe4000f8e0204 */
[----:B------:R-:W-:Y:S01]  /*d570*/  IMAD.WIDE.U32 R2, R11, UR4, R2 ;  /* 0x000000040b027c25 */ /* 0x000fe2000f8e0002 */
[----:B------:R-:W-:-:S03]  /*d580*/  ULDC.64 UR4, c[0x0][0xc00] ;  /* 0x0003000000047ab9 */ /* 0x000fc60000000a00 */
[----:B------:R-:W-:Y:S01]  /*d590*/  VIADD R4, R0, 0x32420 ;  /* 0x0003242000047836 */ /* 0x000fe20000000000 */
[C---:B------:R-:W-:Y:S01]  /*d5a0*/  LEA R0, P1, R2.reuse, UR4, 0x2 ;  /* 0x0000000402007c11 */ /* 0x040fe2000f8210ff */
[----:B------:R-:W-:Y:S02]  /*d5b0*/  IMAD.IADD R3, R3, 0x1, R9 ;  /* 0x0000000103037824 */ /* 0x000fe400078e0209 */
[C---:B------:R-:W-:Y:S01]  /*d5c0*/  VIADD R167, R201.reuse, 0x70 ;  /* 0x00000070c9a77836 */ /* 0x040fe20000000000 */
[----:B------:R-:W-:Y:S01]  /*d5d0*/  PRMT R9, RZ, 0x654, R4 ;  /* 0x00000654ff097816 */ /* 0x000fe20000000004 */
[C---:B------:R-:W-:Y:S01]  /*d5e0*/  VIADD R169, R201.reuse, 0x68 ;  /* 0x00000068c9a97836 */ /* 0x040fe20000000000 */
[----:B------:R-:W-:Y:S01]  /*d5f0*/  LEA.HI.X R4, R2, UR5, R3, 0x2, P1 ;  /* 0x0000000502047c11 */ /* 0x000fe200088f1403 */
[C---:B------:R-:W-:Y:S01]  /*d600*/  VIADD R171, R201.reuse, 0x60 ;  /* 0x00000060c9ab7836 */ /* 0x040fe20000000000 */
[----:B------:R0:W-:Y:S01]  /*d610*/  SYNCS.ARRIVE.TRANS64.RED.A1T0 RZ, [R9+URZ], RZ ;  /* 0x000000ff09ff79a7 */ /* 0x0001e2000810043f */
[C---:B------:R-:W-:Y:S01]  /*d620*/  VIADD R173, R201.reuse, 0x58 ;  /* 0x00000058c9ad7836 */ /* 0x040fe20000000000 */
[----:B------:R0:W1:Y:S01]  /*d630*/  SHFL.IDX PT, R2, R0, RZ, 0x1c1f ;  /* 0x001c1fff00027589 */ /* 0x00006200000e0000 */
[C---:B------:R-:W-:Y:S01]  /*d640*/  VIADD R175, R201.reuse, 0x50 ;  /* 0x00000050c9af7836 */ /* 0x040fe20000000000 */
[----:B------:R-:W-:Y:S01]  /*d650*/  SHF.R.S32.HI R167, RZ, 0x1f, R167 ;  /* 0x0000001fffa77819 */ /* 0x000fe200000114a7 */
[C---:B------:R-:W-:Y:S01]  /*d660*/  VIADD R177, R201.reuse, 0x48 ;  /* 0x00000048c9b17836 */ /* 0x040fe20000000000 */
[----:B------:R0:W2:Y:S01]  /*d670*/  SHFL.IDX PT, R3, R4, RZ, 0x1c1f ;  /* 0x001c1fff04037589 */ /* 0x0000a200000e0000 */
        /* <DEDUP_REMOVED lines=36> */
[----:B------:R-:W-:Y:S01]  /*d8c0*/  VIADD R192, R201, 0x8 ;  /* 0x00000008c9c07836 */ /* 0x000fe20000000000 */
[----:B012---:R-:W-:Y:S06]  /*d8d0*/  @P0 BRA `(.L_x_14417) ;  /* 0x00000008001c0947 */ /* 0x007fec0003800000 */
        /* <DEDUP_REMOVED lines=8> */
[----:B------:R-:W-:-:S03]  /*d960*/  SHF.R.S32.HI R9, RZ, 0x1f, R210 ;  /* 0x0000001fff097819 */ /* 0x000fc600000114d2 */
[-C--:B------:R-:W-:Y:S02]  /*d970*/  @!P4 LEA R10, P2, R192, R2.reuse, 0x2 ;  /* 0x00000002c00ac211 */ /* 0x080fe400078410ff */
[----:B------:R-:W-:Y:S02]  /*d980*/  @!P3 LEA R12, P6, R190, R2, 0x2 ;  /* 0x00000002be0cb211 */ /* 0x000fe400078c10ff */
[----:B------:R-:W-:Y:S01]  /*d990*/  @!P5 IMAD.WIDE R14, R201, 0x4, R2 ;  /* 0x00000004c90ed825 */ /* 0x000fe200078e0202 */
[-C--:B------:R-:W-:Y:S02]  /*d9a0*/  @!P4 LEA.HI.X R11, R192, R3.reuse, R193, 0x2, P2 ;  /* 0x00000003c00bc211 */ /* 0x080fe400010f14c1 */
[----:B------:R-:W-:Y:S02]  /*d9b0*/  ISETP.GE.AND P2, PT, R184, UR4, PT ;  /* 0x00000004b8007c0c */ /* 0x000fe4000bf46270 */
[----:B------:R-:W-:Y:S01]  /*d9c0*/  @!P3 LEA.HI.X R13, R190, R3, R191, 0x2, P6 ;  /* 0x00000003be0db211 */ /* 0x000fe200030f14bf */
[----:B------:R0:W-:Y:S04]  /*d9d0*/  @!P5 ST.E.64 desc[UR38][R14.64], R24 ;  /* 0x000000180e00d985 */ /* 0x0001e8000c101b26 */
[----:B------:R1:W-:Y:S01]  /*d9e0*/  @!P4 ST.E.64 desc[UR38][R10.64], R28 ;  /* 0x0000001c0a00c985 */ /* 0x0003e2000c101b26 */
[----:B------:R-:W-:-:S03]  /*d9f0*/  ISETP.GE.AND P4, PT, R180, UR4, PT ;  /* 0x00000004b4007c0c */ /* 0x000fc6000bf86270 */
[----:B------:R2:W-:Y:S01]  /*da00*/  @!P3 ST.E.64 desc[UR38][R12.64], R32 ;  /* 0x000000200c00b985 */ /* 0x0005e2000c101b26 */
[----:B------:R-:W-:Y:S01]  /*da10*/  ISETP.GE.AND P3, PT, R182, UR4, PT ;  /* 0x00000004b6007c0c */ /* 0x000fe2000bf66270 */
[----:B0-----:R-:W-:Y:S01]  /*da20*/  VIADD R25, R201, 0xf8 ;  /* 0x000000f8c9197836 */ /* 0x001fe20000000000 */
        /* <DEDUP_REMOVED lines=23> */
[-C--:B0-----:R-:W-:Y:S02]  /*dba0*/  @!P0 LEA R10, P4, R176, R2.reuse, 0x2 ;  /* 0x00000002b00a8211 */ /* 0x081fe400078810ff */
[----:B-1----:R-:W-:Y:S02]  /*dbb0*/  @!P1 LEA R12, P5, R174, R2, 0x2 ;  /* 0x00000002ae0c9211 */ /* 0x002fe400078a10ff */
        /* <DEDUP_REMOVED lines=51> */
[-C--:B------:R-:W-:Y:S02]  /*def0*/  @!P1 LEA.HI.X R13, R232, R3.reuse, R156, 0x2, P5 ;  /* 0x00000003e80d9211 */ /* 0x080fe400028f149c */
[-C--:B--2---:R-:W-:Y:S02]  /*df00*/  @!P0 LEA R14, P6, R231, R2.reuse, 0x2 ;  /* 0x00000002e70e8211 */ /* 0x084fe400078c10ff */
[-C--:B------:R-:W-:Y:S01]  /*df10*/  @!P4 LEA R20, P5, R229, R2.reuse, 0x2 ;  /* 0x00000002e514c211 */ /* 0x080fe200078a10ff */
[----:B------:R1:W-:Y:S01]  /*df20*/  @!P1 ST.E.64 desc[UR38][R12.64], R112 ;  /* 0x000000700c009985 */ /* 0x0003e2000c101b26 */
[----:B------:R-:W-:Y:S02]  /*df30*/  @!P3 LEA R18, P1, R230, R2, 0x2 ;  /* 0x00000002e612b211 */ /* 0x000fe400078210ff */
[----:B------:R-:W-:Y:S02]  /*df40*/  @!P0 LEA.HI.X R15, R231, R3, R155, 0x2, P6 ;  /* 0x00000003e70f8211 */ /* 0x000fe400030f149b */
[----:B------:R-:W-:-:S02]  /*df50*/  ISETP.GE.AND P2, PT, R228, UR4, PT ;  /* 0x00000004e4007c0c */ /* 0x000fc4000bf46270 */
[-C--:B------:R-:W-:Y:S01]  /*df60*/  @!P3 LEA.HI.X R19, R230, R3.reuse, R154, 0x2, P1 ;  /* 0x00000003e613b211 */ /* 0x080fe200008f149a */
[----:B------:R2:W-:Y:S01]  /*df70*/  @!P0 ST.E.64 desc[UR38][R14.64], R116 ;  /* 0x000000740e008985 */ /* 0x0005e2000c101b26 */
[----:B------:R-:W-:Y:S02]  /*df80*/  ISETP.GE.AND P1, PT, R213, UR4, PT ;  /* 0x00000004d5007c0c */ /* 0x000fe4000bf26270 */
[----:B------:R-:W-:Y:S01]  /*df90*/  @!P4 LEA.HI.X R21, R229, R3, R153, 0x2, P5 ;  /* 0x00000003e515c211 */ /* 0x000fe200028f1499 */
[----:B------:R3:W-:Y:S01]  /*dfa0*/  @!P3 ST.E.64 desc[UR38][R18.64], R120 ;  /* 0x000000781200b985 */ /* 0x0007e2000c101b26 */
[----:B------:R-:W-:Y:S02]  /*dfb0*/  ISETP.GE.AND P0, PT, R210, UR4, PT ;  /* 0x00000004d2007c0c */ /* 0x000fe4000bf06270 */
[----:B------:R-:W-:Y:S01]  /*dfc0*/  ISETP.GE.AND P3, PT, R23, UR4, PT ;  /* 0x0000000417007c0c */ /* 0x000fe2000bf66270 */
[----:B------:R4:W-:Y:S01]  /*dfd0*/  @!P4 ST.E.64 desc[UR38][R20.64], R124 ;  /* 0x0000007c1400c985 */ /* 0x0009e2000c101b26 */
[----:B------:R-:W-:-:S02]  /*dfe0*/  ISETP.GE.AND P4, PT, R17, UR4, PT ;  /* 0x0000000411007c0c */ /* 0x000fc4000bf86270 */
[----:B0-----:R-:W-:-:S03]  /*dff0*/  @!P2 LEA R10, P5, R228, R2, 0x2 ;  /* 0x00000002e40aa211 */ /* 0x001fc600078a10ff */
[CC--:B-1----:R-:W-:Y:S02]  /*e000*/  @!P1 LEA R12, P6, R213.reuse, R2.reuse, 0x2 ;  /* 0x00000002d50c9211 */ /* 0x0c2fe400078c10ff */
[-C--:B------:R-:W-:Y:S02]  /*e010*/  @!P2 LEA.HI.X R11, R228, R3.reuse, R152, 0x2, P5 ;  /* 0x00000003e40ba211 */ /* 0x080fe400028f1498 */
[C---:B--2---:R-:W-:Y:S02]  /*e020*/  @!P0 LEA R14, P5, R210.reuse, R2, 0x2 ;  /* 0x00000002d20e8211 */ /* 0x044fe400078a10ff */
[-C--:B------:R-:W-:Y:S01]  /*e030*/  @!P1 LEA.HI.X R13, R213, R3.reuse, R22, 0x2, P6 ;  /* 0x00000003d50d9211 */ /* 0x080fe200030f1416 */
[----:B------:R0:W-:Y:S01]  /*e040*/  @!P2 ST.E.64 desc[UR38][R10.64], R128 ;  /* 0x000000800a00a985 */ /* 0x0001e2000c101b26 */
[----:B------:R-:W-:Y:S02]  /*e050*/  ISETP.GE.AND P6, PT, R25, UR4, PT ;  /* 0x0000000419007c0c */ /* 0x000fe4000bfc6270 */
[----:B------:R-:W-:Y:S01]  /*e060*/  @!P0 LEA.HI.X R15, R210, R3, R9, 0x2, P5 ;  /* 0x00000003d20f8211 */ /* 0x000fe200028f1409 */
[----:B------:R0:W-:Y:S01]  /*e070*/  @!P1 ST.E.64 desc[UR38][R12.64], R132 ;  /* 0x000000840c009985 */ /* 0x0001e2000c101b26 */
[----:B---3--:R-:W-:-:S02]  /*e080*/  SHF.R.S32.HI R19, RZ, 0x1f, R17 ;  /* 0x0000001fff137819 */ /* 0x008fc40000011411 */
[CC--:B------:R-:W-:Y:S01]  /*e090*/  @!P4 LEA R18, P5, R17.reuse, R2.reuse, 0x2 ;  /* 0x000000021112c211 */ /* 0x0c0fe200078a10ff */
[----:B------:R0:W-:Y:S01]  /*e0a0*/  @!P0 ST.E.64 desc[UR38][R14.64], R136 ;  /* 0x000000880e008985 */ /* 0x0001e2000c101b26 */
[----:B------:R-:W-:Y:S02]  /*e0b0*/  SHF.R.S32.HI R9, RZ, 0x1f, R23 ;  /* 0x0000001fff097819 */ /* 0x000fe40000011417 */
[----:B------:R-:W-:Y:S02]  /*e0c0*/  @!P4 LEA.HI.X R19, R17, R3, R19, 0x2, P5 ;  /* 0x000000031113c211 */ /* 0x000fe400028f1413 */
[----:B----4-:R-:W-:-:S03]  /*e0d0*/  @!P3 LEA R20, P5, R23, R2, 0x2 ;  /* 0x000000021714b211 */ /* 0x010fc600078a10ff */
[----:B------:R0:W-:Y:S01]  /*e0e0*/  @!P4 ST.E.64 desc[UR38][R18.64], R140 ;  /* 0x0000008c1200c985 */ /* 0x0001e2000c101b26 */
[-C--:B------:R-:W-:Y:S02]  /*e0f0*/  @!P3 LEA.HI.X R21, R23, R3.reuse, R9, 0x2, P5 ;  /* 0x000000031715b211 */ /* 0x080fe400028f1409 */
[----:B------:R-:W-:Y:S02]  /*e100*/  SHF.R.S32.HI R9, RZ, 0x1f, R25 ;  /* 0x0000001fff097819 */ /* 0x000fe40000011419 */
[C---:B------:R-:W-:Y:S01]  /*e110*/  @!P6 LEA R2, P5, R25.reuse, R2, 0x2 ;  /* 0x000000021902e211 */ /* 0x040fe200078a10ff */
[----:B------:R0:W-:Y:S03]  /*e120*/  @!P3 ST.E.64 desc[UR38][R20.64], R144 ;  /* 0x000000901400b985 */ /* 0x0001e6000c101b26 */
[----:B------:R-:W-:-:S05]  /*e130*/  @!P6 LEA.HI.X R3, R25, R3, R9, 0x2, P5 ;  /* 0x000000031903e211 */ /* 0x000fca00028f1409 */
[----:B------:R0:W-:Y:S04]  /*e140*/  @!P6 ST.E.64 desc[UR38][R2.64], R148 ;  /* 0x000000940200e985 */ /* 0x0001e8000c101b26 */
.L_x_14417:
[----:B------:R-:W-:Y:S05]  /*e150*/  BSYNC B1 ;  /* 0x0000000000017941 */ /* 0x000fea0003800000 */
.L_x_14416:
[----:B------:R-:W-:Y:S01]  /*e160*/  ISETP.GE.AND P0, PT, R16, R8, PT ;  /* 0x000000081000720c */ /* 0x000fe20003f06270 */
[----:B0-----:R0:W1:Y:S04]  /*e170*/  SHFL.IDX PT, R3, R4, 0x1, 0x1c1f ;  /* 0x003c1f0004037f89 */ /* 0x00106800000e0000 */
[----:B------:R0:W2:Y:S08]  /*e180*/  SHFL.IDX PT, R2, R0, 0x1, 0x1c1f ;  /* 0x003c1f0000027f89 */ /* 0x0000b000000e0000 */
[----:B0-----:R-:W-:Y:S05]  /*e190*/  @P0 BRA `(.L_x_14415) ;  /* 0x0000001400b80947 */ /* 0x001fea0003800000 */
        /* <DEDUP_REMOVED lines=9> */
[CC--:B--2---:R-:W-:Y:S02]  /*e230*/  @!P5 LEA R10, P3, R192.reuse, R2.reuse, 0x2 ;  /* 0x00000002c00ad211 */ /* 0x0c4fe400078610ff */
[----:B-1----:R-:W-:Y:S02]  /*e240*/  @!P4 IMAD.WIDE R8, R201, 0x4, R2 ;  /* 0x00000004c908c825 */ /* 0x002fe400078e0202 */
[-C--:B------:R-:W-:Y:S02]  /*e250*/  @!P5 LEA.HI.X R11, R192, R3.reuse, R193, 0x2, P3 ;  /* 0x00000003c00bd211 */ /* 0x080fe400018f14c1 */
[-C--:B------:R-:W-:Y:S01]  /*e260*/  @!P2 LEA R12, P6, R190, R2.reuse, 0x2 ;  /* 0x00000002be0ca211 */ /* 0x080fe200078c10ff */
[----:B------:R0:W-:Y:S01]  /*e270*/  @!P4 ST.E.64 desc[UR38][R8.64], R26 ;  /* 0x0000001a0800c985 */ /* 0x0001e2000c101b26 */
[----:B------:R-:W-:Y:S02]  /*e280*/  ISETP.GE.AND P3, PT, R184, UR4, PT ;  /* 0x00000004b8007c0c */ /* 0x000fe4000bf66270 */
[----:B------:R-:W-:Y:S01]  /*e290*/  @!P2 LEA.HI.X R13, R190, R3, R191, 0x2, P6 ;  /* 0x00000003be0da211 */ /* 0x000fe200030f14bf */
[----:B------:R1:W-:Y:S01]  /*e2a0*/  @!P5 ST.E.64 desc[UR38][R10.64], R30 ;  /* 0x0000001e0a00d985 */ /* 0x0003e2000c101b26 */
[----:B------:R-:W-:-:S02]  /*e2b0*/  @!P1 LEA R14, P5, R188, R2, 0x2 ;  /* 0x00000002bc0e9211 */ /* 0x000fc400078a10ff */
[----:B------:R-:W-:Y:S01]  /*e2c0*/  ISETP.GE.AND P4, PT, R182, UR4, PT ;  /* 0x00000004b6007c0c */ /* 0x000fe2000bf86270 */
[----:B------:R2:W-:Y:S01]  /*e2d0*/  @!P2 ST.E.64 desc[UR38][R12.64], R34 ;  /* 0x000000220c00a985 */ /* 0x0005e2000c101b26 */
[-C--:B------:R-:W-:Y:S02]  /*e2e0*/  @!P0 LEA R16, P6, R186, R2.reuse, 0x2 ;  /* 0x00000002ba108211 */ /* 0x080fe400078c10ff */
        /* <DEDUP_REMOVED lines=8> */
[-C--:B-1----:R-:W-:Y:S02]  /*e370*/  @!P4 LEA R10, P2, R182, R2.reuse, 0x2 ;  /* 0x00000002b60ac211 */ /* 0x082fe400078410ff */
[-C--:B------:R-:W-:Y:S02]  /*e380*/  @!P3 LEA.HI.X R9, R184, R3.reuse, R185, 0x2, P6 ;  /* 0x00000003b809b211 */ /* 0x080fe400030f14b9 */
[----:B------:R-:W-:Y:S02]  /*e390*/  @!P5 LEA R18, P6, R180, R2, 0x2 ;  /* 0x00000002b412d211 */ /* 0x000fe400078c10ff */
[----:B------:R-:W-:Y:S01]  /*e3a0*/  @!P4 LEA.HI.X R11, R182, R3, R183, 0x2, P2 ;  /* 0x00000003b60bc211 */ /* 0x000fe200010f14b7 */
[----:B------:R1:W-:Y:S01]  /*e3b0*/  @!P3 ST.E.64 desc[UR38][R8.64], R46 ;  /* 0x0000002e0800b985 */ /* 0x0003e2000c101b26 */
[----:B------:R-:W-:-:S02]  /*e3c0*/  ISETP.GE.AND P2, PT, R174, UR4, PT ;  /* 0x00000004ae007c0c */ /* 0x000fc4000bf46270 */
[-C--:B------:R-:W-:Y:S01]  /*e3d0*/  @!P5 LEA.HI.X R19, R180, R3.reuse, R181, 0x2, P6 ;  /* 0x00000003b413d211 */ /* 0x080fe200030f14b5 */
[----:B------:R4:W-:Y:S01]  /*e3e0*/  @!P4 ST.E.64 desc[UR38][R10.64], R50 ;  /* 0x000000320a00c985 */ /* 0x0009e2000c101b26 */
[-C--:B--2---:R-:W-:Y:S02]  /*e3f0*/  @!P0 LEA R12, P4, R178, R2.reuse, 0x2 ;  /* 0x00000002b20c8211 */ /* 0x084fe400078810ff */
        /* <DEDUP_REMOVED lines=8> */
[-C--:B0-----:R-:W-:Y:S01]  /*e480*/  @!P2 LEA R16, P6, R174, R2.reuse, 0x2 ;  /* 0x00000002ae10a211 */ /* 0x081fe200078c10ff */
        /* <DEDUP_REMOVED lines=20> */
[-C--:B-1----:R-:W-:Y:S02]  /*e5d0*/  @!P0 LEA R16, P6, R162, R2.reuse, 0x2 ;  /* 0x00000002a2108211 */ /* 0x082fe400078c10ff */
        /* <DEDUP_REMOVED lines=52> */
[-C--:B------:R-:W-:Y:S01]  /*e920*/  @!P4 LEA.HI.X R9, R213, R3.reuse, R22, 0x2, P6 ;  /* 0x00000003d509c211 */ /* 0x080fe200030f1416 */
[----:B---3--:R-:W-:Y:S01]  /*e930*/  VIADD R19, R201, 0xf8 ;  /* 0x000000f8c9137836 */ /* 0x008fe20000000000 */
[----:B------:R-:W-:Y:S02]  /*e940*/  SHF.R.S32.HI R0, RZ, 0x1f, R23 ;  /* 0x0000001fff007819 */ /* 0x000fe40000011417 */
[C---:B------:R-:W-:Y:S01]  /*e950*/  @!P2 LEA R16, P6, R23.reuse, R2, 0x2 ;  /* 0x000000021710a211 */ /* 0x040fe200078c10ff */
[----:B------:R0:W-:Y:S01]  /*e960*/  @!P4 ST.E.64 desc[UR38][R8.64], R134 ;  /* 0x000000860800c985 */ /* 0x0001e2000c101b26 */
[-C--:B------:R-:W-:Y:S02]  /*e970*/  @!P5 LEA.HI.X R11, R210, R3.reuse, R21, 0x2, P3 ;  /* 0x00000003d20bd211 */ /* 0x080fe400018f1415 */
[----:B------:R-:W-:-:S02]  /*e980*/  @!P2 LEA.HI.X R17, R23, R3, R0, 0x2, P6 ;  /* 0x000000031711a211 */ /* 0x000fc400030f1400 */
        /* <DEDUP_REMOVED lines=10> */
.L_x_14406:
[----:B------:R-:W3:Y:S01]  /*ea30*/  LDC.64 R8, c[0x0][0xd00] ;  /* 0x00034000ff087b82 */ /* 0x000ee20000000a00 */
[----:B------:R-:W-:Y:S01]  /*ea40*/  ULDC.64 UR4, c[0x0][0xd08] ;  /* 0x0003420000047ab9 */ /* 0x000fe20000000a00 */
[----:B------:R-:W-:Y:S01]  /*ea50*/  IMAD.MOV.U32 R17, RZ, RZ, RZ ;  /* 0x000000ffff117224 */ /* 0x000fe200078e00ff */
[----:B------:R-:W-:-:S04]  /*ea60*/  ISETP.NE.U32.AND P1, PT, RZ, UR4, PT ;  /* 0x00000004ff007c0c */ /* 0x000fc8000bf25070 */
[----:B------:R-:W-:Y:S01]  /*ea70*/  ISETP.NE.AND.EX P1, PT, RZ, UR5, PT, P1 ;  /* 0x00000005ff007c0c */ /* 0x000fe2000bf25310 */
[----:B------:R-:W4:Y:S01]  /*ea80*/  LDC.64 R2, c[0x0][0xd00] ;  /* 0x00034000ff027b82 */ /* 0x000f220000000a00 */
[----:B---3--:R-:W-:-:S04]  /*ea90*/  ISETP.NE.U32.AND P0, PT, R8, RZ, PT ;  /* 0x000000ff0800720c */ /* 0x008fc80003f05070 */
[----:B------:R-:W-:-:S07]  /*eaa0*/  ISETP.NE.AND.EX P0, PT, R9, RZ, PT, P0 ;  /* 0x000000ff0900720c */ /* 0x000fce0003f05300 */
[C---:B------:R-:W-:Y:S01]  /*eab0*/  @P1 LEA R8, P2, R207.reuse, UR4, 0x2 ;  /* 0x00000004cf081c11 */ /* 0x040fe2000f8410ff */
[----:B------:R-:W-:Y:S01]  /*eac0*/  ULDC UR4, c[0x0][0xb88] ;  /* 0x0002e20000047ab9 */ /* 0x000fe20000000800 */
[C---:B----4-:R-:W-:Y:S02]  /*ead0*/  IMAD.WIDE R2, R207.reuse, 0x4, R2 ;  /* 0x00000004cf027825 */ /* 0x050fe400078e0202 */
[----:B------:R-:W-:Y:S02]  /*eae0*/  @P1 LEA.HI.X R9, R207, UR5, R211, 0x2, P2 ;  /* 0x00000005cf091c11 */ /* 0x000fe400090f14d3 */
[----:B-1----:R-:W-:Y:S01]  /*eaf0*/  IMAD.U32 R0, RZ, RZ, UR4 ;  /* 0x00000004ff007e24 */ /* 0x002fe2000f8e00ff */
[----:B------:R1:W5:Y:S05]  /*eb00*/  @P0 LDG.E R17, desc[UR38][R2.64] ;  /* 0x0000002602110981 */ /* 0x00036a000c1e1900 */
[----:B------:R1:W5:Y:S01]  /*eb10*/  @P1 LDG.E R0, desc[UR38][R8.64] ;  /* 0x0000002608001981 */ /* 0x000362000c1e1900 */
[----:B------:R-:W-:Y:S01]  /*eb20*/  ISETP.NE.AND P2, PT, R209, RZ, PT ;  /* 0x000000ffd100720c */ /* 0x000fe20003f45270 */
[----:B--2---:R-:W2:-:S12]  /*eb30*/  S2R R4, SR_TID.X ;  /* 0x0000000000047919 */ /* 0x004e980000002100 */
[----:B------:R-:W3:Y:S01]  /*eb40*/  @!P2 LDC R209, c[0x0][0xbd4] ;  /* 0x0002f500ffd1ab82 */ /* 0x000ee20000000800 */
[----:B--2---:R-:W-:Y:S01]  /*eb50*/  VIADD R20, R4, 0xffffff80 ;  /* 0xffffff8004147836 */ /* 0x004fe20000000000 */
[----:B---3--:R-:W-:-:S04]  /*eb60*/  ISETP.GT.AND P2, PT, R209, 0x1, PT ;  /* 0x00000001d100780c */ /* 0x008fc80003f44270 */
[----:B------:R-:W-:Y:S01]  /*eb70*/  ISETP.GT.AND P3, PT, R20, 0x7f, PT ;  /* 0x0000007f1400780c */ /* 0x000fe20003f64270 */
[----:B-1----:R-:W-:-:S12]  /*eb80*/  @P1 BRA `(.L_x_14418) ;  /* 0x0000000000101947 */ /* 0x002fd80003800000 */
[----:B------:R-:W-:Y:S05]  /*eb90*/  @!P0 BRA `(.L_x_14418) ;  /* 0x00000000000c8947 */ /* 0x000fea0003800000 */
[----:B------:R-:W2:Y:S04]  /*eba0*/  LDG.E R9, desc[UR38][R2.64] ;  /* 0x0000002602097981 */ /* 0x000ea8000c1e1900 */
[----:B-----5:R-:W2:Y:S02]  /*ebb0*/  LDG.E R0, desc[UR38][R2.64+0x4] ;  /* 0x0000042602007981 */ /* 0x020ea4000c1e1900 */
[----:B--2---:R-:W-:-:S07]  /*ebc0*/  IMAD.IADD R0, R0, 0x1, -R9 ;  /* 0x0000000100007824 */ /* 0x004fce00078e0a09 */
.L_x_14418:
        /* <DEDUP_REMOVED lines=10> */
[----:B------:R-:W2:Y:S01]  /*ec70*/  LDL.LU R22, [R1+0x3c] ;  /* 0x00003c0001167983 */ /* 0x000ea20000300800 */
[----:B------:R-:W-:Y:S01]  /*ec80*/  ISETP.NE.AND P1, PT, R29, 0x1, PT ;  /* 0x000000011d00780c */ /* 0x000fe20003f25270 */
[----:B------:R-:W-:Y:S01]  /*ec90*/  IMAD.MOV.U32 R16, RZ, RZ, 0xab8 ;  /* 0x00000ab8ff107424 */ /* 0x000fe200078e00ff */
[----:B------:R-:W-:Y:S01]  /*eca0*/  ISETP.GT.AND P0, PT, R209, 0x1, PT ;  /* 0x00000001d100780c */ /* 0x000fe20003f04270 */
[----:B------:R-:W1:Y:S01]  /*ecb0*/  LDC.64 R26, c[0x0][0xca8] ;  /* 0x00032a00ff1a7b82 */ /* 0x000e620000000a00 */
[----:B------:R-:W-:Y:S02]  /*ecc0*/  IMAD.MOV.U32 R19, RZ, RZ, R25 ;  /* 0x000000ffff137224 */ /* 0x000fe400078e0019 */
[----:B------:R-:W-:-:S05]  /*ecd0*/  SEL R16, R16, 0xa78, P0 ;  /* 0x00000a7810107807 */ /* 0x000fca0000000000 */
[----:B------:R-:W3:Y:S08]  /*ece0*/  LDC.64 R8, c[0x0][R16+0x220] ;  /* 0x0000880010087b82 */ /* 0x000ef00000000a00 */
[----:B------:R-:W4:Y:S08]  /*ecf0*/  @P1 LDC R4, c[0x0][0xcec] ;  /* 0x00033b00ff041b82 */ /* 0x000f300000000800 */
[----:B------:R-:W5:Y:S08]  /*ed00*/  LDC.64 R2, c[0x0][R16+0x218] ;  /* 0x0000860010027b82 */ /* 0x000f700000000a00 */
[----:B------:R-:W0:Y:S01]  /*ed10*/  @P1 LDC R23, c[0x0][0xcf0] ;  /* 0x00033c00ff171b82 */ /* 0x000e220000000800 */
[----:B---3--:R-:W-:-:S02]  /*ed20*/  IMAD R9, R9, R207, RZ ;  /* 0x000000cf09097224 */ /* 0x008fc400078e02ff */
[----:B------:R-:W-:-:S05]  /*ed30*/  IMAD.WIDE.U32 R14, R8, R207, RZ ;  /* 0x000000cf080e7225 */ /* 0x000fca00078e00ff */
[----:B------:R-:W3:Y:S01]  /*ed40*/  LDC.64 R10, c[0x0][R16+0x228] ;  /* 0x00008a00100a7b82 */ /* 0x000ee20000000a00 */
[----:B----4-:R-:W-:-:S07]  /*ed50*/  @P1 IMAD.HI.U32 R4, R25, R4, RZ ;  /* 0x0000000419041227 */ /* 0x010fce00078e00ff */
[----:B------:R-:W4:Y:S01]  /*ed60*/  LDC.64 R12, c[0x0][R16+0x210] ;  /* 0x00008400100c7b82 */ /* 0x000f220000000a00 */
[-C--:B-----5:R-:W-:Y:S02]  /*ed70*/  IMAD R21, R3, R208.reuse, RZ ;  /* 0x000000d003157224 */ /* 0x0a0fe400078e02ff */
[----:B------:R-:W-:-:S04]  /*ed80*/  IMAD.WIDE.U32 R2, R2, R208, RZ ;  /* 0x000000d002027225 */ /* 0x000fc800078e00ff */
[----:B------:R-:W-:Y:S01]  /*ed90*/  IMAD.IADD R21, R3, 0x1, R21 ;  /* 0x0000000103157824 */ /* 0x000fe200078e0215 */
[----:B0-----:R-:W-:Y:S01]  /*eda0*/  @P1 SHF.R.U32.HI R19, RZ, R23, R4 ;  /* 0x00000017ff131219 */ /* 0x001fe20000011604 */
[----:B------:R-:W-:Y:S01]  /*edb0*/  IMAD R23, R8, R211, R9 ;  /* 0x000000d308177224 */ /* 0x000fe200078e0209 */
[----:B-1----:R-:W0:Y:S01]  /*edc0*/  @!P0 LDC R26, c[0x0][0xc50] ;  /* 0x00031400ff1a8b82 */ /* 0x002e220000000800 */
        /* <DEDUP_REMOVED lines=22> */
.L_x_14420:
[----:B------:R-:W-:Y:S05]  /*ef30*/  BSYNC B1 ;  /* 0x0000000000017941 */ /* 0x000fea0003800000 */
.L_x_14419:
[----:B------:R-:W-:Y:S05]  /*ef40*/  @P2 BRA `(.L_x_14415) ;  /* 0x00000008004c2947 */ /* 0x000fea0003800000 */
[----:B------:R-:W2:Y:S01]  /*ef50*/  LDC R15, c[0x0][0xce8] ;  /* 0x00033a00ff0f7b82 */ /* 0x000ea20000000800 */
[----:B-1----:R-:W-:Y:S01]  /*ef60*/  SHF.R.S32.HI R3, RZ, 0x1f, R20 ;  /* 0x0000001fff037819 */ /* 0x002fe20000011414 */
        /* <DEDUP_REMOVED lines=14> */
[----:B------:R-:W-:Y:S02]  /*f050*/  IMAD.IADD R13, R200, 0x1, R9 ;  /* 0x00000001c80d7824 */ /* 0x000fe400078e0209 */
[----:B------:R-:W-:Y:S01]  /*f060*/  IMAD R3, R208, UR5, R3 ;  /* 0x00000005d0037c24 */ /* 0x000fe2000f8e0203 */
[----:B------:R-:W-:Y:S01]  /*f070*/  ULDC.64 UR4, c[0x0][0xbf0] ;  /* 0x0002fc0000047ab9 */ /* 0x000fe20000000a00 */
[----:B------:R-:W-:Y:S02]  /*f080*/  IMAD.MOV.U32 R9, RZ, RZ, R13 ;  /* 0x000000ffff097224 */ /* 0x000fe400078e000d */
[----:B------:R-:W-:Y:S02]  /*f090*/  IMAD R8, R211, UR4, RZ ;  /* 0x00000004d3087c24 */ /* 0x000fe4000f8e02ff */
[----:B------:R-:W-:Y:S02]  /*f0a0*/  IMAD.WIDE.U32 R2, R207, UR4, R2 ;  /* 0x00000004cf027c25 */ /* 0x000fe4000f8e0002 */
[----:B------:R-:W1:Y:S02]  /*f0b0*/  @P0 LDC R4, c[0x0][0xcec] ;  /* 0x00033b00ff040b82 */ /* 0x000e640000000800 */
[----:B------:R-:W-:-:S06]  /*f0c0*/  IMAD.IADD R200, R17, 0x1, R200 ;  /* 0x0000000111c87824 */ /* 0x000fcc00078e02c8 */
[----:B------:R-:W2:Y:S01]  /*f0d0*/  @P0 LDC R11, c[0x0][0xcf0] ;  /* 0x00033c00ff0b0b82 */ /* 0x000ea20000000800 */
[----:B-1----:R-:W-:-:S05]  /*f0e0*/  @P0 IMAD.HI.U32 R4, R13, R4, RZ ;  /* 0x000000040d040227 */ /* 0x002fca00078e00ff */
        /* <DEDUP_REMOVED lines=54> */
.L_x_14422:
[----:B------:R-:W-:Y:S05]  /*f450*/  BSYNC B1 ;  /* 0x0000000000017941 */ /* 0x000fea0003800000 */
.L_x_14421:
        /* <DEDUP_REMOVED lines=21> */
.L_x_14424:
[----:B------:R-:W-:Y:S05]  /*f5b0*/  BSYNC B1 ;  /* 0x0000000000017941 */ /* 0x000fea0003800000 */
.L_x_14423:
        /* <DEDUP_REMOVED lines=21> */
.L_x_14426:
[----:B------:R-:W-:Y:S05]  /*f710*/  BSYNC B1 ;  /* 0x0000000000017941 */ /* 0x000fea0003800000 */
.L_x_14425:
[----:B0-----:R-:W-:Y:S01]  /*f720*/  VIADD R0, R200, 0x60 ;  /* 0x00000060c8007836 */ /* 0x001fe20000000000 */
[----:B-1-3--:R-:W3:Y:S04]  /*f730*/  SHFL.IDX PT, R4, R4, 0x3, 0x181f ;  /* 0x00781f0004047f89 */ /* 0x00aee800000e0000 */
        /* <DEDUP_REMOVED lines=8> */
[----:B0-2---:R-:W-:-:S04]  /*f7c0*/  @!P3 LEA R8, P4, R9, R2, 0x1 ;  /* 0x000000020908b211 */ /* 0x005fc800078808ff */
        /* <DEDUP_REMOVED lines=11> */
.L_x_14415:
[----:B------:R-:W-:Y:S05]  /*f880*/  BSYNC B0 ;  /* 0x0000000000007941 */ /* 0x000fea0003800000 */
.L_x_14405:
[----:B------:R-:W-:Y:S02]  /*f890*/  ULDC UR4, c[0x0][0xd3c] ;  /* 0x00034f0000047ab9 */ /* 0x000fe40000000800 */
[----:B------:R-:W-:-:S13]  /*f8a0*/  ISETP.GE.AND P0, PT, R7, UR4, PT ;  /* 0x0000000407007c0c */ /* 0x000fda000bf06270 */
[----:B------:R-:W-:Y:S05]  /*f8b0*/  @!P0 BRA `(.L_x_14427) ;  /* 0xffffff1800288947 */ /* 0x000fea000383ffff */
[----:B------:R-:W-:Y:S05]  /*f8c0*/  EXIT ;  /* 0x000000000000794d */ /* 0x000fea0003800000 */
.L_x_14367:
        /* <DEDUP_REMOVED lines=20> */
.L_x_14428:
        /* <DEDUP_REMOVED lines=44> */
.L_x_14432:
        /* <DEDUP_REMOVED lines=39> */
.L_x_14430:
        /* <DEDUP_REMOVED lines=12> */
.L_x_14433:
[----:B---34-:R-:W-:Y:S01]  /*10000*/  IMAD R3, R4, UR5, R8 ;  /* 0x0000000504037c24 */ /* 0x018fe2000f8e0208 */
[----:B-1----:R-:W-:Y:S01]  /*10010*/  ISETP.NE.AND P0, PT, R7, 0x1, PT ;  /* 0x000000010700780c */ /* 0x002fe20003f05270 */
[----:B------:R-:W-:-:S03]  /*10020*/  VIADD R13, R9, UR4 ;  /* 0x00000004090d7c36 */ /* 0x000fc60008000000 */
[----:B------:R1:W-:Y:S01]  /*10030*/  STL [R1], R3 ;  /* 0x0000000301007387 */ /* 0x0003e20000100800 */
[----:B------:R-:W-:-:S03]  /*10040*/  IADD3 R4, -R3, UR6, RZ ;  /* 0x0000000603047c10 */ /* 0x000fc6000fffe1ff */
[----:B------:R1:W-:Y:S05]  /*10050*/  STL [R1+0xc], R13 ;  /* 0x00000c0d01007387 */ /* 0x0003ea0000100800 */
[----:B------:R-:W-:Y:S05]  /*10060*/  @!P0 BRA `(.L_x_14434) ;  /* 0x0000000000e08947 */ /* 0x000fea0003800000 */
[----:B0-2---:R-:W-:Y:S01]  /*10070*/  IABS R6, R5 ;  /* 0x0000000500067213 */ /* 0x005fe20000000000 */
        /* <DEDUP_REMOVED lines=43> */
[----:B------:R-:W-:Y:S01]  /*10330*/  ISETP.GE.U32.AND P0, PT, R3, R8, PT ;  /* 0x000000080300720c */ /* 0x000fe20003f06070 */
[----:B------:R-:W-:-:S04]  /*10340*/  IMAD.MOV R3, RZ, RZ, -R9 ;  /* 0x000000ffff037224 */ /* 0x000fc800078e0a09 */
[----:B------:R-:W-:-:S08]  /*10350*/  IMAD R3, R5, R3, R4 ;  /* 0x0000000305037224 */ /* 0x000fd000078e0204 */
[----:B------:R-:W-:-:S04]  /*10360*/  @P0 VIADD R6, R6, 0x1 ;  /* 0x0000000106060836 */ /* 0x000fc80000000000 */
        /* <DEDUP_REMOVED lines=8> */
.L_x_14434:
        /* <DEDUP_REMOVED lines=15> */
[----:B------:R-:W-:Y:S02]  /*104e0*/  IMAD.MOV R12, RZ, RZ, -R11 ;  /* 0x000000ffff0c7224 */ /* 0x000fe400078e0a0b */
[----:B------:R-:W-:Y:S01]  /*104f0*/  IMAD.HI.U32 R11, R2, R3, RZ ;  /* 0x00000003020b7227 */ /* 0x000fe200078e00ff */
[----:B------:R-:W-:-:S03]  /*10500*/  LOP3.LUT R2, R4, R7, RZ, 0x3c, !PT ;  /* 0x0000000704027212 */ /* 0x000fc600078e3cff */
[----:B------:R-:W-:Y:S01]  /*10510*/  IMAD R3, R11, R12, R3 ;  /* 0x0000000c0b037224 */ /* 0x000fe200078e0203 */
[----:B------:R-:W-:-:S04]  /*10520*/  ISETP.GE.AND P2, PT, R2, RZ, PT ;  /* 0x000000ff0200720c */ /* 0x000fc80003f46270 */
        /* <DEDUP_REMOVED lines=11> */
[----:B------:R-:W-:-:S03]  /*105e0*/  IMAD R7, R7, R11, R4 ;  /* 0x0000000b07077224 */ /* 0x000fc600078e0204 */
[----:B------:R-:W-:Y:S02]  /*105f0*/  VIADDMNMX R6, R3, UR5, R6, PT ;  /* 0x0000000503067c46 */ /* 0x000fe4000b800106 */
[----:B------:R-:W-:Y:S02]  /*10600*/  IADD3 R8, R8, 0x1000000, R7 ;  /* 0x0100000008087810 */ /* 0x000fe40007ffe007 */
[----:B------:R-:W-:-:S04]  /*10610*/  IABS R9, R6 ;  /* 0x0000000600097213 */ /* 0x000fc80000000000 */
[----:B------:R-:W0:Y:S08]  /*10620*/  I2F.RP R10, R9 ;  /* 0x00000009000a7306 */ /* 0x000e300000209400 */
[----:B0-----:R-:W0:Y:S02]  /*10630*/  MUFU.RCP R10, R10 ;  /* 0x0000000a000a7308 */ /* 0x001e240000001000 */
[----:B0-----:R-:W-:Y:S01]  /*10640*/  VIADD R2, R10, 0xffffffe ;  /* 0x0ffffffe0a027836 */ /* 0x001fe20000000000 */
[----:B------:R-:W-:-:S05]  /*10650*/  IABS R10, R6 ;  /* 0x00000006000a7213 */ /* 0x000fca0000000000 */
[----:B------:R0:W1:Y:S02]  /*10660*/  F2I.FTZ.U32.TRUNC.NTZ R3, R2 ;  /* 0x0000000200037305 */ /* 0x000064000021f000 */
[----:B0-----:R-:W-:Y:S02]  /*10670*/  IMAD.MOV.U32 R2, RZ, RZ, RZ ;  /* 0x000000ffff027224 */ /* 0x001fe400078e00ff */
[----:B-1----:R-:W-:-:S04]  /*10680*/  IMAD.MOV R4, RZ, RZ, -R3 ;  /* 0x000000ffff047224 */ /* 0x002fc800078e0a03 */
[----:B------:R-:W-:Y:S01]  /*10690*/  IMAD R11, R4, R9, RZ ;  /* 0x00000009040b7224 */ /* 0x000fe200078e02ff */
[----:B------:R-:W-:-:S03]  /*106a0*/  IABS R4, R7 ;  /* 0x0000000700047213 */ /* 0x000fc60000000000 */
[----:B------:R-:W-:-:S04]  /*106b0*/  IMAD.HI.U32 R3, R3, R11, R2 ;  /* 0x0000000b03037227 */ /* 0x000fc800078e0002 */
        /* <DEDUP_REMOVED lines=16> */
.L_x_14435:
[----:B01----:R-:W-:-:S05]  /*107c0*/  LOP3.LUT R2, RZ, R3, RZ, 0x33, !PT ;  /* 0x00000003ff027212 */ /* 0x003fca00078e33ff */
[----:B------:R-:W-:-:S05]  /*107d0*/  IMAD.IADD R2, R5, 0x1, R2 ;  /* 0x0000000105027824 */ /* 0x000fca00078e0202 */
[----:B------:R1:W-:Y:S01]  /*107e0*/  STL [R1+0x4], R2 ;  /* 0x0000040201007387 */ /* 0x0003e20000100800 */
[----:B------:R-:W-:Y:S05]  /*107f0*/  BRA `(.L_x_14436) ;  /* 0x0000000000107947 */ /* 0x000fea0003800000 */
.L_x_14431:
[----:B------:R-:W-:Y:S01]  /*10800*/  IMAD.U32 R2, RZ, RZ, UR6 ;  /* 0x00000006ff027e24 */ /* 0x000fe2000f8e00ff */
[----:B------:R0:W-:Y:S04]  /*10810*/  STL [R1+0x4], RZ ;  /* 0x000004ff01007387 */ /* 0x0001e80000100800 */
[----:B------:R0:W-:Y:S04]  /*10820*/  STL [R1+0x8], RZ ;  /* 0x000008ff01007387 */ /* 0x0001e80000100800 */
[----:B------:R0:W-:Y:S02]  /*10830*/  STL [R1], R2 ;  /* 0x0000000201007387 */ /* 0x0001e40000100800 */
.L_x_14436:
        /* <DEDUP_REMOVED lines=10> */
.L_x_14429:
        /* <DEDUP_REMOVED lines=8> */
[----:B-1----:R-:W1:Y:S01]  /*10960*/  S2R R5, SR_TID.X ;  /* 0x0000000000057919 */ /* 0x002e620000002100 */
        /* <DEDUP_REMOVED lines=8> */
[C---:B-1----:R-:W-:Y:S01]  /*109f0*/  LOP3.LUT R4, R5.reuse, 0x7f, RZ, 0xc0, !PT ;  /* 0x0000007f05047812 */ /* 0x042fe200078ec0ff */
[----:B--2---:R-:W-:-:S05]  /*10a00*/  IMAD.SHL.U32 R0, R5, 0x8, RZ ;  /* 0x0000000805007824 */ /* 0x004fca00078e00ff */
        /* <DEDUP_REMOVED lines=16> */
.L_x_14547:
[----:B--2---:R-:W2:Y:S01]  /*10b10*/  LDL R0, [R1+0xc] ;  /* 0x00000c0001007983 */ /* 0x004ea20000100800 */
[----:B-1----:R-:W2:Y:S01]  /*10b20*/  LDC.64 R2, c[0x0][0xd88] ;  /* 0x00036200ff027b82 */ /* 0x002ea20000000a00 */
[----:B------:R-:W-:Y:S05]  /*10b30*/  YIELD ;  /* 0x0000000000007946 */ /* 0x000fea0003800000 */
[----:B------:R-:W-:Y:S01]  /*10b40*/  ULDC.64 UR4, c[0x0][0xb20] ;  /* 0x0002c80000047ab9 */ /* 0x000fe20000000a00 */
[----:B0-----:R-:W-:Y:S01]  /*10b50*/  IMAD.MOV.U32 R6, RZ, RZ, RZ ;  /* 0x000000ffff067224 */ /* 0x001fe200078e00ff */
        /* <DEDUP_REMOVED lines=51> */
.L_x_14438:
        /* <DEDUP_REMOVED lines=18> */
.L_x_14439:
[----:B------:R-:W-:Y:S05]  /*10fb0*/  @!P0 BRA `(.L_x_14440) ;  /* 0x00000000000c8947 */ /* 0x000fea0003800000 */
[----:B------:R-:W3:Y:S04]  /*10fc0*/  LDG.E R6, desc[UR38][R4.64] ;  /* 0x0000002604067981 */ /* 0x000ee8000c1e1900 */
[----:B------:R-:W3:Y:S02]  /*10fd0*/  LDG.E R4, desc[UR38][R4.64+0x4] ;  /* 0x0000042604047981 */ /* 0x000ee4000c1e1900 */
[----:B---3--:R-:W-:-:S07]  /*10fe0*/  IMAD.IADD R6, R4, 0x1, -R6 ;  /* 0x0000000104067824 */ /* 0x008fce00078e0a06 */
.L_x_14440:
        /* <DEDUP_REMOVED lines=16> */
[----:B------:R-:W-:Y:S02]  /*110f0*/  IMAD.IADD R2, R2, 0x1, R0 ;  /* 0x0000000102027824 */ /* 0x000fe400078e0200 */
[----:B------:R-:W-:-:S04]  /*11100*/  IMAD.HI R0, R4, 0x2aaaaaab, RZ ;  /* 0x2aaaaaab04007827 */ /* 0x000fc800078e02ff */
[----:B------:R-:W-:Y:S01]  /*11110*/  IMAD.HI R2, R2, 0x2aaaaaab, RZ ;  /* 0x2aaaaaab02027827 */ /* 0x000fe200078e02ff */
[----:B------:R-:W-:-:S04]  /*11120*/  SHF.R.U32.HI R4, RZ, 0x1f, R0 ;  /* 0x0000001fff047819 */ /* 0x000fc80000011600 */
[----:B------:R-:W-:Y:S02]  /*11130*/  LEA.HI.SX32 R4, R0, R4, 0x1c ;  /* 0x0000000400047211 */ /* 0x000fe400078fe2ff */
[----:B------:R-:W-:-:S04]  /*11140*/  SHF.R.U32.HI R0, RZ, 0x1f, R2 ;  /* 0x0000001fff007819 */ /* 0x000fc80000011602 */
[----:B------:R-:W-:-:S04]  /*11150*/  LEA.HI.SX32 R0, R2, R0, 0x1c ;  /* 0x0000000002007211 */ /* 0x000fc800078fe2ff */
[----:B------:R-:W-:Y:S02]  /*11160*/  VIMNMX R8, R4, R0, PT ;  /* 0x0000000004087248 */ /* 0x000fe40003fe0100 */
[----:B------:R-:W-:Y:S02]  /*11170*/  SHF.R.U32.HI R0, RZ, 0x10, R3 ;  /* 0x00000010ff007819 */ /* 0x000fe40000011603 */
[----:B------:R-:W-:Y:S01]  /*11180*/  ISETP.GE.AND P1, PT, R8, 0x1, PT ;  /* 0x000000010800780c */ /* 0x000fe20003f26270 */
[----:B------:R0:W-:Y:S01]  /*11190*/  STL [R1+0x3c], R8 ;  /* 0x00003c0801007387 */ /* 0x0001e20000100800 */
[----:B------:R-:W-:-:S03]  /*111a0*/  ISETP.NE.AND P0, PT, R0, RZ, PT ;  /* 0x000000ff0000720c */ /* 0x000fc60003f05270 */
[----:B------:R0:W-:Y:S04]  /*111b0*/  STL [R1+0x44], R5 ;  /* 0x0000440501007387 */ /* 0x0001e80000100800 */
[----:B------:R0:W-:Y:S06]  /*111c0*/  STL [R1+0x74], R9 ;  /* 0x0000740901007387 */ /* 0x0001ec0000100800 */
[----:B------:R-:W1:Y:S01]  /*111d0*/  @!P0 LDC R0, c[0x0][0xae8] ;  /* 0x0002ba00ff008b82 */ /* 0x000e620000000800 */
        /* <DEDUP_REMOVED lines=29> */
.L_x_14442:
[----:B------:R-:W-:Y:S05]  /*113b0*/  BSYNC B0 ;  /* 0x0000000000007941 */ /* 0x000fea0003800000 */
.L_x_14441:
        /* <DEDUP_REMOVED lines=18> */
[----:B0-----:R-:W3:Y:S01]  /*114e0*/  @P0 ATOMG.E.ADD.STRONG.GPU PT, R3, desc[UR38][R2.64], R5 ;  /* 0x00000005020309a8 */ /* 0x001ee200081ee1e6 */
[----:B------:R-:W0:Y:S02]  /*114f0*/  S2R R4, SR_LTMASK ;  /* 0x0000000000047919 */ /* 0x000e240000003900 */
[----:B0-----:R-:W-:-:S04]  /*11500*/  LOP3.LUT R4, R4, UR4, RZ, 0xc0, !PT ;  /* 0x0000000404047c12 */ /* 0x001fc8000f8ec0ff */
[----:B------:R-:W0:Y:S01]  /*11510*/  POPC R7, R4 ;  /* 0x0000000400077309 */ /* 0x000e220000000000 */
[----:B---3--:R-:W0:Y:S02]  /*11520*/  SHFL.IDX PT, R0, R3, R0, 0x1f ;  /* 0x00001f0003007589 */ /* 0x008e2400000e0000 */
[----:B0-----:R-:W-:-:S05]  /*11530*/  IADD3 R0, R0, UR40, R7 ;  /* 0x0000002800007c10 */ /* 0x001fca000fffe007 */
[----:B------:R4:W-:Y:S01]  /*11540*/  STL [R1], R0 ;  /* 0x0000000001007387 */ /* 0x0009e20000100800 */
[----:B------:R-:W-:Y:S05]  /*11550*/  BRA `(.L_x_14445) ;  /* 0x00000048004c7947 */ /* 0x000fea0003800000 */
.L_x_14444:
        /* <DEDUP_REMOVED lines=20> */
.L_x_14447:
[----:B------:R-:W-:Y:S05]  /*116a0*/  BSYNC B6 ;  /* 0x0000000000067941 */ /* 0x000fea0003800000 */
.L_x_14446:
        /* <DEDUP_REMOVED lines=20> */
.L_x_14450:
        /* <DEDUP_REMOVED lines=16> */
.L_x_14449:
[----:B------:R-:W-:Y:S05]  /*118f0*/  BSYNC B6 ;  /* 0x0000000000067941 */ /* 0x000fea0003800000 */
.L_x_14448:
        /* <DEDUP_REMOVED lines=24> */
.L_x_14564:
        /* <DEDUP_REMOVED lines=11> */
.L_x_14567:
        /* <DEDUP_REMOVED lines=24> */
.L_x_14454:
[----:B-1----:R-:W3:Y:S01]  /*11cb0*/  LDL R2, [R1+0x14] ;  /* 0x0000140001027983 */ /* 0x002ee20000100800 */
[----:B0-----:R-:W-:Y:S01]  /*11cc0*/  IMAD R0, R19, 0x8, R18 ;  /* 0x0000000813007824 */ /* 0x001fe200078e0212 */
[----:B---3--:R-:W-:-:S04]  /*11cd0*/  SHF.L.U32 R2, R2, 0x1f, RZ ;  /* 0x0000001f02027819 */ /* 0x008fc800000006ff */
[----:B------:R-:W0:Y:S02]  /*11ce0*/  SYNCS.PHASECHK.TRANS64.TRYWAIT P0, [R0+URZ+0x32440], R2 ;  /* 0x03244002000075a7 */ /* 0x000e24000800017f */
[----:B0-----:R-:W-:Y:S05]  /*11cf0*/  @!P0 BRA `(.L_x_14455) ;  /* 0x0000005800d88947 */ /* 0x001fea0003800000 */
.L_x_14568:
        /* <DEDUP_REMOVED lines=11> */
.L_x_14456:
        /* <DEDUP_REMOVED lines=24> */
.L_x_14452:
[----:B0-----:R-:W3:Y:S04]  /*11f30*/  LDL.LU R4, [R1+0x28] ;  /* 0x0000280001047983 */ /* 0x001ee80000300800 */
[----:B------:R-:W4:Y:S04]  /*11f40*/  LDL.LU R3, [R1+0x48] ;  /* 0x0000480001037983 */ /* 0x000f280000300800 */
[----:B-1----:R-:W5:Y:S01]  /*11f50*/  LDL R2, [R1+0x2c] ;  /* 0x00002c0001027983 */ /* 0x002f620000100800 */
        /* <DEDUP_REMOVED lines=10> */
[----:B------:R5:W-:Y:S02]  /*12000*/  STL [R1+0x38], R0 ;  /* 0x0000380001007387 */ /* 0x000be40000100800 */
        /* <DEDUP_REMOVED lines=20> */
.L_x_14458:
[----:B------:R-:W-:Y:S05]  /*12150*/  BSYNC B6 ;  /* 0x0000000000067941 */ /* 0x000fea0003800000 */
.L_x_14457:
[----:B--2---:R-:W2:Y:S01]  /*12160*/  LDL R10, [R1+0x4] ;  /* 0x00000400010a7983 */ /* 0x004ea20000100800 */
        /* <DEDUP_REMOVED lines=64> */
[----:B------:R-:W1:Y:S04]  /*12570*/  SHFL.IDX PT, R6, R3, 0x1, 0x181f ;  /* 0x00381f0003067f89 */ /* 0x000e6800000e0000 */
[----:B------:R-:W-:Y:S01]  /*12580*/  STL [R1+0x4], R10 ;  /* 0x0000040a01007387 */ /* 0x000fe20000100800 */
[----:B--2---:R-:W-:-:S05]  /*12590*/  IMAD R0, R11, R7, RZ ;  /* 0x000000070b007224 */ /* 0x004fca00078e02ff */
[C---:B------:R-:W-:Y:S01]  /*125a0*/  ISETP.GE.AND P1, PT, R10.reuse, R0, PT ;  /* 0x000000000a00720c */ /* 0x040fe20003f26270 */
[----:B------:R-:W2:Y:S01]  /*125b0*/  SHFL.IDX PT, R7, R2, 0x1, 0x181f ;  /* 0x00381f0002077f89 */ /* 0x000ea200000e0000 */
[----:B------:R-:W-:-:S11]  /*125c0*/  VIADD R11, R10, 0x10 ;  /* 0x000000100a0b7836 */ /* 0x000fd60000000000 */
        /* <DEDUP_REMOVED lines=71> */
.L_x_14585:
        /* <DEDUP_REMOVED lines=12> */
.L_x_14460:
        /* <DEDUP_REMOVED lines=37> */
.L_x_14462:
[----:B------:R-:W-:Y:S05]  /*12d50*/  BSYNC B6 ;  /* 0x0000000000067941 */ /* 0x000fea0003800000 */
.L_x_14461:
        /* <DEDUP_REMOVED lines=10> */
[----:B--2---:R-:W-:-:S12]  /*12e00*/  IMAD.MOV.U32 R3, RZ, RZ, R5 ;  /* 0x000000ffff037224 */ /* 0x004fd800078e0005 */
        /* <DEDUP_REMOVED lines=20> */
[----:B-1----:R-:W-:Y:S02]  /*12f50*/  IMAD.SHL.U32 R8, R9, 0x8, RZ ;  /* 0x0000000809087824 */ /* 0x002fe400078e00ff */
        /* <DEDUP_REMOVED lines=99> */
.L_x_14603:
        /* <DEDUP_REMOVED lines=14> */
.L_x_14465:
[----:B------:R-:W-:Y:S05]  /*13670*/  BSYNC B0 ;  /* 0x0000000000007941 */ /* 0x000fea0003800000 */
.L_x_14464:
[----:B------:R-:W-:Y:S01]  /*13680*/  NOP ;  /* 0x0000000000007918 */ /* 0x000fe20000000000 */
[----:B------:R-:W-:-:S13]  /*13690*/  PLOP3.LUT P0, PT, PT, PT, PT, 0x80, 0x0 ;  /* 0x000000000000781c */ /* 0x000fda0003f0f070 */
.L_x_14466:
        /* <DEDUP_REMOVED lines=18> */
.L_x_14604:
[----:B------:R-:W-:Y:S05]  /*137c0*/  BSYNC B0 ;  /* 0x0000000000007941 */ /* 0x000fea0003800000 */
.L_x_14467:
        /* <DEDUP_REMOVED lines=13> */
.L_x_14605:
[----:B------:R-:W-:Y:S05]  /*138a0*/  BSYNC B1 ;  /* 0x0000000000017941 */ /* 0x000fea0003800000 */
.L_x_14471:
        /* <DEDUP_REMOVED lines=9> */
.L_x_14474:
[----:B------:R-:W-:Y:S05]  /*13940*/  BSYNC B1 ;  /* 0x0000000000017941 */ /* 0x000fea0003800000 */
.L_x_14473:
        /* <DEDUP_REMOVED lines=12> */
.L_x_14475:
        /* <DEDUP_REMOVED lines=15> */
.L_x_14476:
        /* <DEDUP_REMOVED lines=15> */
.L_x_14477:
        /* <DEDUP_REMOVED lines=15> */
.L_x_14478:
        /* <DEDUP_REMOVED lines=10> */
.L_x_14470:
[----:B------:R-:W-:Y:S05]  /*13d80*/  BSYNC B0 ;  /* 0x0000000000007941 */ /* 0x000fea0003800000 */
.L_x_14469:
        /* <DEDUP_REMOVED lines=54> */
.L_x_14485:
        /* <DEDUP_REMOVED lines=8> */
.L_x_14606:
[----:B------:R-:W-:Y:S05]  /*14170*/  BSYNC B3 ;  /* 0x0000000000037941 */ /* 0x000fea0003800000 */
.L_x_14486:
        /* <DEDUP_REMOVED lines=9> */
.L_x_14489:
[----:B------:R-:W-:Y:S05]  /*14210*/  BSYNC B3 ;  /* 0x0000000000037941 */ /* 0x000fea0003800000 */
.L_x_14488:
        /* <DEDUP_REMOVED lines=12> */
.L_x_14490:
        /* <DEDUP_REMOVED lines=13> */
.L_x_14607:
[----:B------:R-:W-:Y:S05]  /*143b0*/  BSYNC B3 ;  /* 0x0000000000037941 */ /* 0x000fea0003800000 */
.L_x_14491:
        /* <DEDUP_REMOVED lines=11> */
.L_x_14494:
[----:B------:R-:W-:Y:S05]  /*14470*/  BSYNC B3 ;  /* 0x0000000000037941 */ /* 0x000fea0003800000 */
.L_x_14493:
        /* <DEDUP_REMOVED lines=9> */
.L_x_14495:
        /* <DEDUP_REMOVED lines=15> */
.L_x_14496:
        /* <DEDUP_REMOVED lines=15> */
.L_x_14497:
        /* <DEDUP_REMOVED lines=15> */
.L_x_14498:
        /* <DEDUP_REMOVED lines=10> */
.L_x_14484:
[----:B------:R-:W-:Y:S05]  /*14880*/  BSYNC B1 ;  /* 0x0000000000017941 */ /* 0x000fea0003800000 */
.L_x_14483:
[----:B------:R-:W2:Y:S02]  /*14890*/  LDL.LU R5, [R1+0x40] ;  /* 0x0000400001057983 */ /* 0x000ea40000300800 */
[----:B--2---:R-:W-:-:S07]  /*148a0*/  VIADD R0, R5, 0xfffffffd ;  /* 0xfffffffd05007836 */ /* 0x004fce0000000000 */
.L_x_14482:
[----:B------:R-:W-:Y:S05]  /*148b0*/  BSYNC B2 ;  /* 0x0000000000027941 */ /* 0x000fea0003800000 */
.L_x_14481:
[----:B------:R-:W-:Y:S01]  /*148c0*/  VIADD R8, R8, 0xfffffffe ;  /* 0xfffffffe08087836 */ /* 0x000fe20000000000 */
[----:B------:R-:W-:-:S04]  /*148d0*/  LOP3.LUT R4, RZ, R4, RZ, 0x33, !PT ;  /* 0x00000004ff047212 */ /* 0x000fc800078e33ff */
[----:B------:R-:W-:-:S13]  /*148e0*/  ISETP.NE.AND P0, PT, R8, R4, PT ;  /* 0x000000040800720c */ /* 0x000fda0003f05270 */
[----:B------:R-:W-:Y:S05]  /*148f0*/  @!P0 BRA `(.L_x_14480) ;  /* 0x0000001000f88947 */ /* 0x000fea0003800000 */
.L_x_14531:
        /* <DEDUP_REMOVED lines=35> */
.L_x_14501:
        /* <DEDUP_REMOVED lines=8> */
.L_x_14608:
[----:B------:R-:W-:Y:S05]  /*14bb0*/  BSYNC B2 ;  /* 0x0000000000027941 */ /* 0x000fea0003800000 */
.L_x_14502:
        /* <DEDUP_REMOVED lines=9> */
.L_x_14505:
[----:B------:R-:W-:Y:S05]  /*14c50*/  BSYNC B2 ;  /* 0x0000000000027941 */ /* 0x000fea0003800000 */
.L_x_14504:
        /* <DEDUP_REMOVED lines=12> */
.L_x_14506:
        /* <DEDUP_REMOVED lines=13> */
.L_x_14609:
[----:B------:R-:W-:Y:S05]  /*14df0*/  BSYNC B2 ;  /* 0x0000000000027941 */ /* 0x000fea0003800000 */
.L_x_14507:
        /* <DEDUP_REMOVED lines=11> */
.L_x_14510:
[----:B------:R-:W-:Y:S05]  /*14eb0*/  BSYNC B2 ;  /* 0x0000000000027941 */ /* 0x000fea0003800000 */
.L_x_14509:
        /* <DEDUP_REMOVED lines=9> */
.L_x_14511:
        /* <DEDUP_REMOVED lines=15> */
.L_x_14512:
        /* <DEDUP_REMOVED lines=15> */
.L_x_14513:
        /* <DEDUP_REMOVED lines=15> */
.L_x_14514:
        /* <DEDUP_REMOVED lines=10> */
.L_x_14500:
[----:B------:R-:W-:Y:S05]  /*152c0*/  BSYNC B1 ;  /* 0x0000000000017941 */ /* 0x000fea0003800000 */
.L_x_14499:
        /* <DEDUP_REMOVED lines=35> */
.L_x_14517:
        /* <DEDUP_REMOVED lines=8> */
.L_x_14610:
[----:B------:R-:W-:Y:S05]  /*15580*/  BSYNC B2 ;  /* 0x0000000000027941 */ /* 0x000fea0003800000 */
.L_x_14518:
        /* <DEDUP_REMOVED lines=9> */
.L_x_14521:
[----:B------:R-:W-:Y:S05]  /*15620*/  BSYNC B2 ;  /* 0x0000000000027941 */ /* 0x000fea0003800000 */
.L_x_14520:
        /* <DEDUP_REMOVED lines=12> */
.L_x_14522:
        /* <DEDUP_REMOVED lines=13> */
.L_x_14611:
[----:B------:R-:W-:Y:S05]  /*157c0*/  BSYNC B2 ;  /* 0x0000000000027941 */ /* 0x000fea0003800000 */
.L_x_14523:
        /* <DEDUP_REMOVED lines=11> */
.L_x_14526:
[----:B------:R-:W-:Y:S05]  /*15880*/  BSYNC B2 ;  /* 0x0000000000027941 */ /* 0x000fea0003800000 */
.L_x_14525:
        /* <DEDUP_REMOVED lines=9> */
.L_x_14527:
        /* <DEDUP_REMOVED lines=15> */
.L_x_14528:
        /* <DEDUP_REMOVED lines=15> */
.L_x_14529:
        /* <DEDUP_REMOVED lines=15> */
.L_x_14530:
        /* <DEDUP_REMOVED lines=10> */
.L_x_14516:
[----:B------:R-:W-:Y:S05]  /*15c90*/  BSYNC B1 ;  /* 0x0000000000017941 */ /* 0x000fea0003800000 */
.L_x_14515:
[----:B------:R-:W2:Y:S01]  /*15ca0*/  LDL R5, [R1+0x24] ;  /* 0x0000240001057983 */ /* 0x000ea20000100800 */
[----:B------:R-:W-:Y:S01]  /*15cb0*/  VIADD R0, R0, 0xfffffffe ;  /* 0xfffffffe00007836 */ /* 0x000fe20000000000 */
[----:B--2---:R-:W-:-:S13]  /*15cc0*/  ISETP.GT.AND P0, PT, R6, R5, PT ;  /* 0x000000050600720c */ /* 0x004fda0003f04270 */
[----:B------:R-:W-:Y:S05]  /*15cd0*/  @P0 BRA `(.L_x_14531) ;  /* 0xffffffec00080947 */ /* 0x000fea000383ffff */
.L_x_14480:
[----:B------:R-:W-:Y:S05]  /*15ce0*/  BSYNC B0 ;  /* 0x0000000000007941 */ /* 0x000fea0003800000 */
.L_x_14479:
        /* <DEDUP_REMOVED lines=24> */
.L_x_14533:
[----:B------:R-:W-:Y:S05]  /*15e70*/  BSYNC B0 ;  /* 0x0000000000007941 */ /* 0x000fea0003800000 */
.L_x_14532:
[----:B------:R-:W-:-:S07]  /*15e80*/  SEL R19, R19, RZ, P0 ;  /* 0x000000ff13137207 */ /* 0x000fce0000000000 */
.L_x_14445:
[----:B------:R-:W-:Y:S05]  /*15e90*/  BSYNC B7 ;  /* 0x0000000000077941 */ /* 0x000fea0003800000 */
.L_x_14443:
        /* <DEDUP_REMOVED lines=9> */
[----:B0-2---:R-:W0:Y:S04]  /*15f30*/  LDS.128 R4, [R18+0x324d0] ;  /* 0x0324d00012047984 */ /* 0x005e280000000c00 */
[----:B0-----:R2:W-:Y:S04]  /*15f40*/  STL.64 [R1], R4 ;  /* 0x0000000401007387 */ /* 0x0015e80000100a00 */
[----:B------:R2:W-:Y:S01]  /*15f50*/  STL.64 [R1+0x8], R6 ;  /* 0x0000080601007387 */ /* 0x0005e20000100a00 */
[----:B------:R-:W-:Y:S06]  /*15f60*/  BAR.ARV 0x4, 0x180 ;  /* 0x0106000000007b1d */ /* 0x000fec0000002000 */
[----:B------:R-:W-:Y:S05]  /*15f70*/  BRA `(.L_x_14535) ;  /* 0x0000001000347947 */ /* 0x000fea0003800000 */
.L_x_14534:
[----:B------:R-:W3:Y:S01]  /*15f80*/  S2R R0, SR_TID.X ;  /* 0x0000000000007919 */ /* 0x000ee20000002100 */
[----:B------:R-:W-:Y:S01]  /*15f90*/  UMOV UR4, 0xffffffff ;  /* 0xffffffff00047882 */ /* 0x000fe20000000000 */
[----:B---3--:R-:W-:-:S04]  /*15fa0*/  LOP3.LUT R16, R0, 0x1f, RZ, 0xc0, !PT ;  /* 0x0000001f00107812 */ /* 0x008fc800078ec0ff */
[----:B------:R-:W-:Y:S01]  /*15fb0*/  ISETP.NE.AND P0, PT, R16, 0x1f, PT ;  /* 0x0000001f1000780c */ /* 0x000fe20003f05270 */
[----:B------:R-:W-:-:S12]  /*15fc0*/  BRA.DIV UR4, `(.L_x_14536) ;  /* 0x0000003604087947 */ /* 0x000fd8000b800000 */
[----:B------:R-:W3:Y:S01]  /*15fd0*/  LDL.LU R3, [R1] ;  /* 0x0000000001037983 */ /* 0x000ee20000300800 */
[----:B------:R-:W-:-:S03]  /*15fe0*/  ULDC UR4, c[0x0][0xd3c] ;  /* 0x00034f0000047ab9 */ /* 0x000fc60000000800 */
[----:B------:R-:W4:Y:S01]  /*15ff0*/  LDL R4, [R1+0xc] ;  /* 0x00000c0001047983 */ /* 0x000f220000100800 */
[----:B---3--:R-:W-:Y:S02]  /*16000*/  IMAD.MOV.U32 R7, RZ, RZ, R3 ;  /* 0x000000ffff077224 */ /* 0x008fe400078e0003 */
[----:B----4-:R-:W-:-:S05]  /*16010*/  IMAD.IADD R0, R4, 0x1, R16 ;  /* 0x0000000104007824 */ /* 0x010fca00078e0210 */
[----:B------:R-:W-:-:S13]  /*16020*/  ISETP.GE.OR P1, PT, R0, UR4, !P0 ;  /* 0x0000000400007c0c */ /* 0x000fda000c726670 */
[----:B-1----:R-:W1:Y:S08]  /*16030*/  @!P1 LDC.64 R2, c[0x0][0xd80] ;  /* 0x00036000ff029b82 */ /* 0x002e700000000a00 */
[----:B0-----:R-:W0:Y:S01]  /*16040*/  @!P1 LDC.64 R4, c[0x0][0xd78] ;  /* 0x00035e00ff049b82 */ /* 0x001e220000000a00 */
[----:B-1----:R-:W-:-:S05]  /*16050*/  @!P1 IMAD.WIDE R2, R0, 0x4, R2 ;  /* 0x0000000400029825 */ /* 0x002fca00078e0202 */
[----:B--2---:R0:W2:Y:S02]  /*16060*/  @!P1 LDG.E R6, desc[UR38][R2.64] ;  /* 0x0000002602069981 */ /* 0x0040a4000c1e1900 */
[----:B0-----:R-:W-:-:S06]  /*16070*/  @!P1 IMAD.WIDE R2, R0, 0x4, R4 ;  /* 0x0000000400029825 */ /* 0x001fcc00078e0204 */
        /* <DEDUP_REMOVED lines=30> */
.L_x_14621:
[----:B------:R-:W-:Y:S02]  /*16260*/  ULDC UR4, c[0x0][0xd38] ;  /* 0x00034e0000047ab9 */ /* 0x000fe40000000800 */
[----:B------:R-:W-:-:S04]  /*16270*/  IMAD.U32 R7, RZ, RZ, UR4 ;  /* 0x00000004ff077e24 */ /* 0x000fc8000f8e00ff */
[----:B-1----:R-:W-:-:S04]  /*16280*/  IMAD R10, R10, R7, RZ ;  /* 0x000000070a0a7224 */ /* 0x002fc800078e02ff */
[----:B------:R-:W-:-:S05]  /*16290*/  IMAD.IADD R4, R9, 0x1, R10 ;  /* 0x0000000109047824 */ /* 0x000fca00078e020a */
[----:B------:R-:W-:-:S13]  /*162a0*/  ISETP.GT.AND P6, PT, R4, R0, PT ;  /* 0x000000000400720c */ /* 0x000fda0003fc4270 */
[----:B------:R-:W-:Y:S05]  /*162b0*/  @P6 BRA `(.L_x_14537) ;  /* 0x0000000000ac6947 */ /* 0x000fea0003800000 */
.L_x_14540:
        /* <DEDUP_REMOVED lines=37> */
.L_x_14629:
[----:B------:R-:W-:Y:S02]  /*16510*/  ULDC UR4, c[0x0][0xd38] ;  /* 0x00034e0000047ab9 */ /* 0x000fe40000000800 */
[----:B------:R-:W-:-:S04]  /*16520*/  IMAD.U32 R7, RZ, RZ, UR4 ;  /* 0x00000004ff077e24 */ /* 0x000fc8000f8e00ff */
[----:B-1----:R-:W-:-:S04]  /*16530*/  IMAD R10, R10, R7, RZ ;  /* 0x000000070a0a7224 */ /* 0x002fc800078e02ff */
[----:B------:R-:W-:-:S05]  /*16540*/  IMAD.IADD R4, R10, 0x1, R4 ;  /* 0x000000010a047824 */ /* 0x000fca00078e0204 */
[----:B------:R-:W-:-:S13]  /*16550*/  ISETP.GT.AND P6, PT, R4, R0, PT ;  /* 0x000000000400720c */ /* 0x000fda0003fc4270 */
[----:B------:R-:W-:Y:S05]  /*16560*/  @!P6 BRA `(.L_x_14540) ;  /* 0xfffffffc0054e947 */ /* 0x000fea000383ffff */
.L_x_14537:
        /* <DEDUP_REMOVED lines=12> */
.L_x_14634:
[----:B------:R-:W-:-:S13]  /*16630*/  ISETP.NE.AND P0, PT, R3, RZ, PT ;  /* 0x000000ff0300720c */ /* 0x000fda0003f05270 */
[----:B------:R-:W-:Y:S05]  /*16640*/  @!P0 BRA `(.L_x_14542) ;  /* 0x0000000000148947 */ /* 0x000fea0003800000 */
[----:B------:R-:W-:Y:S01]  /*16650*/  UMOV UR4, 0xffffffff ;  /* 0xffffffff00047882 */ /* 0x000fe20000000000 */
[----:B---3--:R-:W-:Y:S02]  /*16660*/  VIADD R9, R9, 0xffffffff ;  /* 0xffffffff09097836 */ /* 0x008fe40000000000 */
[----:B------:R-:W-:Y:S05]  /*16670*/  BRA.DIV UR4, `(.L_x_14543) ;  /* 0x0000003604fc7947 */ /* 0x000fea000b800000 */
[----:B0-----:R0:W2:Y:S02]  /*16680*/  SHFL.IDX PT, R2, R2, R9, 0x1f ;  /* 0x00001f0902027589 */ /* 0x0010a400000e0000 */
.L_x_14637:
[----:B--2---:R-:W-:-:S07]  /*16690*/  IMAD.MOV.U32 R8, RZ, RZ, R2 ;  /* 0x000000ffff087224 */ /* 0x004fce00078e0002 */
.L_x_14542:
[----:B0-----:R-:W-:Y:S01]  /*166a0*/  IMAD R2, R8, R7, R10 ;  /* 0x0000000708027224 */ /* 0x001fe200078e020a */
[----:B------:R-:W-:-:S03]  /*166b0*/  ISETP.NE.AND P0, PT, R6, 0x1, PT ;  /* 0x000000010600780c */ /* 0x000fc60003f05270 */
[----:B------:R-:W-:Y:S01]  /*166c0*/  IMAD.IADD R0, R0, 0x1, -R2 ;  /* 0x0000000100007824 */ /* 0x000fe200078e0a02 */
[----:B------:R0:W-:Y:S09]  /*166d0*/  STL [R1], R2 ;  /* 0x0000000201007387 */ /* 0x0001f20000100800 */
        /* <DEDUP_REMOVED lines=58> */
.L_x_14544:
        /* <DEDUP_REMOVED lines=63> */
.L_x_14545:
[----:B-1----:R-:W-:-:S05]  /*16e70*/  LOP3.LUT R3, RZ, R0, RZ, 0x33, !PT ;  /* 0x00000000ff037212 */ /* 0x002fca00078e33ff */
[----:B------:R-:W-:-:S05]  /*16e80*/  IMAD.IADD R0, R4, 0x1, R3 ;  /* 0x0000000104007824 */ /* 0x000fca00078e0203 */
[----:B------:R2:W-:Y:S01]  /*16e90*/  STL [R1+0x4], R0 ;  /* 0x0000040001007387 */ /* 0x0005e20000100800 */
[----:B------:R-:W-:Y:S05]  /*16ea0*/  BRA `(.L_x_14546) ;  /* 0x0000000000287947 */ /* 0x000fea0003800000 */
.L_x_14538:
        /* <DEDUP_REMOVED lines=10> */
.L_x_14546:
[----:B01----:R-:W3:Y:S04]  /*16f50*/  LDL R2, [R1+0xc] ;  /* 0x00000c0001027983 */ /* 0x003ee80000100800 */
[----:B------:R-:W4:Y:S04]  /*16f60*/  LDL R3, [R1+0x8] ;  /* 0x0000080001037983 */ /* 0x000f280000100800 */
[----:B------:R-:W5:Y:S04]  /*16f70*/  LDL R4, [R1] ;  /* 0x0000000001047983 */ /* 0x000f680000100800 */
        /* <DEDUP_REMOVED lines=13> */
.L_x_14535:
[----:B------:R-:W3:Y:S01]  /*17050*/  LDL R0, [R1+0xc] ;  /* 0x00000c0001007983 */ /* 0x000ee20000100800 */
[----:B------:R-:W-:Y:S02]  /*17060*/  ULDC UR4, c[0x0][0xd3c] ;  /* 0x00034f0000047ab9 */ /* 0x000fe40000000800 */
[----:B---3--:R-:W-:-:S13]  /*17070*/  ISETP.GE.AND P0, PT, R0, UR4, PT ;  /* 0x0000000400007c0c */ /* 0x008fda000bf06270 */
[----:B------:R-:W-:Y:S05]  /*17080*/  @!P0 BRA `(.L_x_14547) ;  /* 0xffffff9800a08947 */ /* 0x000fea000383ffff */
[----:B------:R-:W-:Y:S05]  /*17090*/  BSYNC B8 ;  /* 0x0000000000087941 */ /* 0x000fea0003800000 */
.L_x_14437:
        /* <DEDUP_REMOVED lines=12> */
.L_x_14638:
[----:B------:R-:W-:Y:S05]  /*17160*/  BSYNC B0 ;  /* 0x0000000000007941 */ /* 0x000fea0003800000 */
.L_x_14548:
[----:B------:R-:W-:-:S03]  /*17170*/  UMOV UR4, 0xffffffff ;  /* 0xffffffff00047882 */ /* 0x000fc60000000000 */
[----:B------:R-:W-:Y:S05]  /*17180*/  BRA.DIV UR4, `(.L_x_14550) ;  /* 0x0000002e04787947 */ /* 0x000fea000b800000 */
[----:B------:R-:W1:Y:S02]  /*17190*/  S2R R2, SR_TID.X ;  /* 0x0000000000027919 */ /* 0x000e640000002100 */
[----:B-1----:R-:W-:-:S04]  /*171a0*/  SHF.R.U32.HI R2, RZ, 0x5, R2 ;  /* 0x00000005ff027819 */ /* 0x002fc80000011602 */
[----:B------:R-:W-:-:S05]  /*171b0*/  LOP3.LUT R2, R2, 0x3, RZ, 0xc0, !PT ;  /* 0x0000000302027812 */ /* 0x000fca00078ec0ff */
[----:B------:R1:W2:Y:S02]  /*171c0*/  SHFL.IDX PT, R14, R2, RZ, 0x1f ;  /* 0x00001fff020e7589 */ /* 0x0002a400000e0000 */
.L_x_14641:
[----:B--2---:R-:W-:Y:S01]  /*171d0*/  ISETP.NE.AND P0, PT, R14, RZ, PT ;  /* 0x000000ff0e00720c */ /* 0x004fe20003f05270 */
[----:B------:R-:W-:-:S12]  /*171e0*/  BSSY B0, `(.L_x_14551) ;  /* 0x0000025000007945 */ /* 0x000fd80003800000 */
[----:B------:R-:W-:Y:S05]  /*171f0*/  @P0 BRA `(.L_x_14552) ;  /* 0x00000000008c0947 */ /* 0x000fea0003800000 */
[----:B------:R-:W-:-:S03]  /*17200*/  UMOV UR4, 0xffffffff ;  /* 0xffffffff00047882 */ /* 0x000fc60000000000 */
[----:B------:R-:W-:Y:S05]  /*17210*/  BRA.DIV UR4, `(.L_x_14553) ;  /* 0x0000002e04887947 */ /* 0x000fea000b800000 */
[----:B------:R-:W-:-:S13]  /*17220*/  ELECT P6, URZ, PT ;  /* 0x00000000003f782f */ /* 0x000fda00038c0000 */
.L_x_14644:
[----:B------:R-:W-:Y:S05]  /*17230*/  @!P6 BRA `(.L_x_14552) ;  /* 0x00000000007ce947 */ /* 0x000fea0003800000 */
[----:B-1----:R-:W2:Y:S02]  /*17240*/  LDL.LU R2, [R1+0x78] ;  /* 0x0000780001027983 */ /* 0x002ea40000300800 */
[----:B--2---:R-:W-:-:S04]  /*17250*/  LOP3.LUT R2, R2, 0x2, RZ, 0xfc, !PT ;  /* 0x0000000202027812 */ /* 0x004fc800078efcff */
[----:B------:R-:W-:-:S13]  /*17260*/  ISETP.NE.AND P2, PT, R2, 0x3, PT ;  /* 0x000000030200780c */ /* 0x000fda0003f45270 */
[----:B------:R-:W-:Y:S05]  /*17270*/  @!P2 BRA `(.L_x_14554) ;  /* 0x000000000004a947 */ /* 0x000fea0003800000 */
[----:B------:R-:W-:Y:S01]  /*17280*/  BPT.TRAP 0x1 ;  /* 0x000000040000795c */ /* 0x000fe20000300000 */
.L_x_14554:
        /* <DEDUP_REMOVED lines=13> */
.L_x_14645:
[----:B------:R-:W1:Y:S02]  /*17360*/  SYNCS.PHASECHK.TRANS64.TRYWAIT P0, [R7+URZ], R2 ;  /* 0x00000002070075a7 */ /* 0x000e64000800017f */
[----:B-1----:R-:W-:Y:S05]  /*17370*/  @!P0 BRA `(.L_x_14556) ;  /* 0x0000002c00648947 */ /* 0x002fea0003800000 */
.L_x_14646:
[----:B------:R-:W-:Y:S05]  /*17380*/  @!P2 BRA `(.L_x_14557) ;  /* 0x000000000004a947 */ /* 0x000fea0003800000 */
[----:B------:R-:W-:Y:S01]  /*17390*/  BPT.TRAP 0x1 ;  /* 0x000000040000795c */ /* 0x000fe20000300000 */
.L_x_14557:
[----:B------:R-:W-:-:S04]  /*173a0*/  VIADD R0, R0, 0x32460 ;  /* 0x0003246000007836 */ /* 0x000fc80000000000 */
[----:B------:R-:W-:-:S04]  /*173b0*/  IMAD R4, R19, 0x8, R0 ;  /* 0x0000000813047824 */ /* 0x000fc800078e0200 */
[----:B------:R-:W2:Y:S02]  /*173c0*/  SYNCS.PHASECHK.TRANS64.TRYWAIT P0, [R4+URZ], R5 ;  /* 0x00000005040075a7 */ /* 0x000ea4000800017f */
[----:B--2---:R-:W-:Y:S05]  /*173d0*/  @!P0 BRA `(.L_x_14558) ;  /* 0x0000002c00608947 */ /* 0x004fea0003800000 */
.L_x_14647:
[----:B------:R-:W-:-:S07]  /*173e0*/  IMAD R3, R3, 0x8, R0 ;  /* 0x0000000803037824 */ /* 0x000fce00078e0200 */
.L_x_14559:
[----:B---3--:R3:W4:Y:S02]  /*173f0*/  SYNCS.PHASECHK.TRANS64.TRYWAIT P0, [R3+URZ], R2 ;  /* 0x00000002030075a7 */ /* 0x008724000800017f */
[----:B----4-:R-:W-:Y:S05]  /*17400*/  @!P0 NANOSLEEP.SYNCS 0x989680 ;  /* 0x009896800000895d */ /* 0x010fea0003900000 */
[----:B------:R-:W4:Y:S02]  /*17410*/  @!P0 SYNCS.PHASECHK.TRANS64 P0, [R3+URZ], R2 ;  /* 0x00000002030085a7 */ /* 0x000f24000800007f */
[----:B----4-:R-:W-:Y:S05]  /*17420*/  @!P0 BRA `(.L_x_14559) ;  /* 0xfffffffc00f08947 */ /* 0x010fea000383ffff */
.L_x_14552:
[----:B------:R-:W-:Y:S05]  /*17430*/  BSYNC B0 ;  /* 0x0000000000007941 */ /* 0x000fea0003800000 */
.L_x_14551:
[----:B------:R-:W-:Y:S05]  /*17440*/  EXIT ;  /* 0x000000000000794d */ /* 0x000fea0003800000 */
.L_x_14375:
[----:B0-----:R0:W1:Y:S02]  /*17450*/  SYNCS.PHASECHK.TRANS64.TRYWAIT P0, [R5+URZ+0x32400], R2 ;  /* 0x03240002050075a7 */ /* 0x001064000800017f */
[----:B-1----:R-:W-:Y:S05]  /*17460*/  @!P0 NANOSLEEP.SYNCS 0x989680 ;  /* 0x009896800000895d */ /* 0x002fea0003900000 */
[----:B------:R-:W1:Y:S02]  /*17470*/  @!P0 SYNCS.PHASECHK.TRANS64 P0, [R5+URZ+0x32400], R2 ;  /* 0x03240002050085a7 */ /* 0x000e64000800007f */
[----:B-1----:R-:W-:Y:S05]  /*17480*/  @!P0 BRA `(.L_x_14375) ;  /* 0xfffffffc00f08947 */ /* 0x002fea000383ffff */
[----:B------:R-:W-:Y:S05]  /*17490*/  BRA `(.L_x_14560) ;  /* 0xfffffea800ec7947 */ /* 0x000fea000383ffff */
.L_x_14379:
[----:B---3--:R3:W4:Y:S02]  /*174a0*/  SYNCS.PHASECHK.TRANS64.TRYWAIT P1, [R0+URZ+0x32430], R3 ;  /* 0x03243003000075a7 */ /* 0x008724000802017f */
[----:B----4-:R-:W-:Y:S05]  /*174b0*/  @!P1 NANOSLEEP.SYNCS 0x989680 ;  /* 0x009896800000995d */ /* 0x010fea0003900000 */
[----:B------:R-:W4:Y:S02]  /*174c0*/  @!P1 SYNCS.PHASECHK.TRANS64 P1, [R0+URZ+0x32430], R3 ;  /* 0x03243003000095a7 */ /* 0x000f24000802007f */
[----:B----4-:R-:W-:Y:S05]  /*174d0*/  @!P1 BRA `(.L_x_14379) ;  /* 0xfffffffc00f09947 */ /* 0x010fea000383ffff */
[----:B------:R-:W-:Y:S05]  /*174e0*/  BRA `(.L_x_14378) ;  /* 0xfffffeac00147947 */ /* 0x000fea000383ffff */
.L_x_14380:
[----:B----4-:R4:W0:Y:S02]  /*174f0*/  SYNCS.PHASECHK.TRANS64.TRYWAIT P1, [R5+URZ+0x32410], R2 ;  /* 0x03241002050075a7 */ /* 0x010824000802017f */
[----:B0-----:R-:W-:Y:S05]  /*17500*/  @!P1 NANOSLEEP.SYNCS 0x989680 ;  /* 0x009896800000995d */ /* 0x001fea0003900000 */
[----:B------:R-:W0:Y:S02]  /*17510*/  @!P1 SYNCS.PHASECHK.TRANS64 P1, [R5+URZ+0x32410], R2 ;  /* 0x03241002050095a7 */ /* 0x000e24000802007f */
[----:B0-----:R-:W-:Y:S05]  /*17520*/  @!P1 BRA `(.L_x_14380) ;  /* 0xfffffffc00f09947 */ /* 0x001fea000383ffff */
[----:B------:R-:W-:Y:S05]  /*17530*/  BRA `(.L_x_14561) ;  /* 0xfffffeac00c07947 */ /* 0x000fea000383ffff */
.L_x_14384:
[----:B------:R0:W0:Y:S02]  /*17540*/  SYNCS.PHASECHK.TRANS64.TRYWAIT P1, [R0+URZ+0x32450], R3 ;  /* 0x03245003000075a7 */ /* 0x000024000802017f */
[----:B0-----:R-:W-:Y:S05]  /*17550*/  @!P1 NANOSLEEP.SYNCS 0x989680 ;  /* 0x009896800000995d */ /* 0x001fea0003900000 */
[----:B------:R-:W0:Y:S02]  /*17560*/  @!P1 SYNCS.PHASECHK.TRANS64 P1, [R0+URZ+0x32450], R3 ;  /* 0x03245003000095a7 */ /* 0x000e24000802007f */
[----:B0-----:R-:W-:Y:S05]  /*17570*/  @!P1 BRA `(.L_x_14384) ;  /* 0xfffffffc00f09947 */ /* 0x001fea000383ffff */
[----:B------:R-:W-:Y:S05]  /*17580*/  BRA `(.L_x_14383) ;  /* 0xfffffeac00cc7947 */ /* 0x000fea000383ffff */
.L_x_14389:
[----:B-1----:R-:W-:-:S04]  /*17590*/  IMAD.U32 R20, RZ, RZ, UR5 ;  /* 0x00000005ff147e24 */ /* 0x002fc8000f8e00ff */
[----:B------:R1:W2:Y:S03]  /*175a0*/  SYNCS.PHASECHK.TRANS64.TRYWAIT P2, [R20+URZ+0x32430], R13 ;  /* 0x0324300d140075a7 */ /* 0x0002a6000804017f */
[----:B--2---:R-:W-:Y:S05]  /*175b0*/  @!P2 NANOSLEEP.SYNCS 0x989680 ;  /* 0x009896800000a95d */ /* 0x004fea0003900000 */
[----:B------:R-:W2:Y:S02]  /*175c0*/  @!P2 SYNCS.PHASECHK.TRANS64 P2, [R20+URZ+0x32430], R13 ;  /* 0x0324300d1400a5a7 */ /* 0x000ea4000804007f */
[----:B--2---:R-:W-:Y:S05]  /*175d0*/  @!P2 BRA `(.L_x_14389) ;  /* 0xfffffffc00eca947 */ /* 0x004fea000383ffff */
[----:B------:R-:W-:Y:S05]  /*175e0*/  BRA `(.L_x_14388) ;  /* 0xfffffed800107947 */ /* 0x000fea000383ffff */
.L_x_14393:
[----:B-1----:R-:W-:-:S04]  /*175f0*/  IMAD.U32 R20, RZ, RZ, UR5 ;  /* 0x00000005ff147e24 */ /* 0x002fc8000f8e00ff */
[----:B------:R1:W3:Y:S03]  /*17600*/  SYNCS.PHASECHK.TRANS64.TRYWAIT P2, [R20+URZ+0x32450], R13 ;  /* 0x0324500d140075a7 */ /* 0x0002e6000804017f */
[----:B---3--:R-:W-:Y:S05]  /*17610*/  @!P2 NANOSLEEP.SYNCS 0x989680 ;  /* 0x009896800000a95d */ /* 0x008fea0003900000 */
[----:B------:R-:W3:Y:S02]  /*17620*/  @!P2 SYNCS.PHASECHK.TRANS64 P2, [R20+URZ+0x32450], R13 ;  /* 0x0324500d1400a5a7 */ /* 0x000ee4000804007f */
[----:B---3--:R-:W-:Y:S05]  /*17630*/  @!P2 BRA `(.L_x_14393) ;  /* 0xfffffffc00eca947 */ /* 0x008fea000383ffff */
[----:B------:R-:W-:Y:S05]  /*17640*/  BRA `(.L_x_14392) ;  /* 0xfffffed8008c7947 */ /* 0x000fea000383ffff */
.L_x_14399:
[----:B-1----:R-:W-:-:S04]  /*17650*/  IMAD.U32 R20, RZ, RZ, UR5 ;  /* 0x00000005ff147e24 */ /* 0x002fc8000f8e00ff */
[----:B------:R1:W2:Y:S03]  /*17660*/  SYNCS.PHASECHK.TRANS64.TRYWAIT P2, [R20+URZ+0x32430], R13 ;  /* 0x0324300d140075a7 */ /* 0x0002a6000804017f */
[----:B--2---:R-:W-:Y:S05]  /*17670*/  @!P2 NANOSLEEP.SYNCS 0x989680 ;  /* 0x009896800000a95d */ /* 0x004fea0003900000 */
[----:B------:R-:W2:Y:S02]  /*17680*/  @!P2 SYNCS.PHASECHK.TRANS64 P2, [R20+URZ+0x32430], R13 ;  /* 0x0324300d1400a5a7 */ /* 0x000ea4000804007f */
[----:B--2---:R-:W-:Y:S05]  /*17690*/  @!P2 BRA `(.L_x_14399) ;  /* 0xfffffffc00eca947 */ /* 0x004fea000383ffff */
[----:B------:R-:W-:Y:S05]  /*176a0*/  BRA `(.L_x_14398) ;  /* 0xffffff0800047947 */ /* 0x000fea000383ffff */
.L_x_14403:
[----:B-1----:R-:W-:-:S04]  /*176b0*/  IMAD.U32 R20, RZ, RZ, UR5 ;  /* 0x00000005ff147e24 */ /* 0x002fc8000f8e00ff */
[----:B------:R1:W3:Y:S03]  /*176c0*/  SYNCS.PHASECHK.TRANS64.TRYWAIT P2, [R20+URZ+0x32450], R13 ;  /* 0x0324500d140075a7 */ /* 0x0002e6000804017f */
[----:B---3--:R-:W-:Y:S05]  /*176d0*/  @!P2 NANOSLEEP.SYNCS 0x989680 ;  /* 0x009896800000a95d */ /* 0x008fea0003900000 */
[----:B------:R-:W3:Y:S02]  /*176e0*/  @!P2 SYNCS.PHASECHK.TRANS64 P2, [R20+URZ+0x32450], R13 ;  /* 0x0324500d1400a5a7 */ /* 0x000ee4000804007f */
[----:B---3--:R-:W-:Y:S05]  /*176f0*/  @!P2 BRA `(.L_x_14403) ;  /* 0xfffffffc00eca947 */ /* 0x008fea000383ffff */
[----:B------:R-:W-:Y:S05]  /*17700*/  BRA `(.L_x_14402) ;  /* 0xffffff0800807947 */ /* 0x000fea000383ffff */
.L_x_14451:
        /* <DEDUP_REMOVED lines=11> */
.L_x_14563:
[----:B------:R-:W-:Y:S05]  /*177c0*/  BSYNC B0 ;  /* 0x0000000000007941 */ /* 0x000fea0003800000 */
.L_x_14562:
[----:B------:R-:W-:Y:S05]  /*177d0*/  BRA `(.L_x_14564) ;  /* 0xffffffa000a87947 */ /* 0x000fea000383ffff */
.L_x_14453:
[----:B------:R-:W-:Y:S01]  /*177e0*/  BSSY B0, `(.L_x_14565) ;  /* 0x0000006000007945 */ /* 0x000fe20003800000 */
[----:B------:R-:W-:-:S07]  /*177f0*/  IMAD.MOV.U32 R15, RZ, RZ, -0x1 ;  /* 0xffffffffff0f7424 */ /* 0x000fce00078e00ff */
[----:B0-2---:R-:W-:Y:S05]  /*17800*/  WARPSYNC.COLLECTIVE R15, `(.L_x_14566) ;  /* 0x000000000f0c7348 */ /* 0x005fea0003c00000 */
[----:B------:R-:W-:Y:S02]  /*17810*/  ELECT P6, UR62, PT ;  /* 0x00000000003e782f */ /* 0x000fe400038c0000 */
[----:B------:R-:W-:Y:S01]  /*17820*/  MOV R14, UR62 ;  /* 0x0000003e000e7c02 */ /* 0x000fe20008000f00 */
[----:B0-2---:R-:W-:Y:S10]  /*17830*/  ENDCOLLECTIVE ;  /* 0x000000000000791b */ /* 0x005ff40003800000 */
.L_x_14566:
[----:B------:R-:W-:Y:S05]  /*17840*/  BSYNC B0 ;  /* 0x0000000000007941 */ /* 0x000fea0003800000 */
.L_x_14565:
[----:B------:R-:W-:Y:S05]  /*17850*/  BRA `(.L_x_14567) ;  /* 0xffffffa000b47947 */ /* 0x000fea000383ffff */
.L_x_14455:
[----:B0-----:R0:W1:Y:S02]  /*17860*/  SYNCS.PHASECHK.TRANS64.TRYWAIT P0, [R0+URZ+0x32440], R2 ;  /* 0x03244002000075a7 */ /* 0x001064000800017f */
[----:B-1----:R-:W-:Y:S05]  /*17870*/  @!P0 NANOSLEEP.SYNCS 0x989680 ;  /* 0x009896800000895d */ /* 0x002fea0003900000 */
[----:B------:R-:W1:Y:S02]  /*17880*/  @!P0 SYNCS.PHASECHK.TRANS64 P0, [R0+URZ+0x32440], R2 ;  /* 0x03244002000085a7 */ /* 0x000e64000800007f */
[----:B-1----:R-:W-:Y:S05]  /*17890*/  @!P0 BRA `(.L_x_14455) ;  /* 0xfffffffc00f08947 */ /* 0x002fea000383ffff */
[----:B------:R-:W-:Y:S05]  /*178a0*/  BRA `(.L_x_14568) ;  /* 0xffffffa400147947 */ /* 0x000fea000383ffff */
.L_x_14459:
        /* <DEDUP_REMOVED lines=9> */
.L_x_14569:
[----:B------:R-:W-:Y:S02]  /*17940*/  IMAD.MOV.U32 R13, RZ, RZ, R3 ;  /* 0x000000ffff0d7224 */ /* 0x000fe400078e0003 */
[----:B------:R-:W-:Y:S01]  /*17950*/  IMAD.MOV.U32 R4, RZ, RZ, R14 ;  /* 0x000000ffff047224 */ /* 0x000fe200078e000e */
[----:B------:R-:W-:-:S07]  /*17960*/  LOP3.LUT R6, R6, 0x7f, RZ, 0xc0, !PT ;  /* 0x0000007f06067812 */ /* 0x000fce00078ec0ff */
[----:B------:R-:W-:Y:S05]  /*17970*/  WARPSYNC.COLLECTIVE R15, `(.L_x_14570) ;  /* 0x000000000f087348 */ /* 0x000fea0003c00000 */
[----:B------:R0:W1:Y:S02]  /*17980*/  SHFL.IDX P6, R14, R13, R12, R11 ;  /* 0x0000000c0d0e7389 */ /* 0x00006400000c000b */
[----:B01----:R-:W-:Y:S01]  /*17990*/  ENDCOLLECTIVE ;  /* 0x000000000000791b */ /* 0x003fe20003800000 */
.L_x_14570:
        /* <DEDUP_REMOVED lines=9> */
.L_x_14571:
[----:B------:R-:W-:Y:S02]  /*17a30*/  IMAD.MOV.U32 R13, RZ, RZ, R3 ;  /* 0x000000ffff0d7224 */ /* 0x000fe400078e0003 */
[----:B------:R-:W-:Y:S02]  /*17a40*/  IMAD R0, R0, R7, RZ ;  /* 0x0000000700007224 */ /* 0x000fe400078e02ff */
[----:B------:R-:W-:-:S07]  /*17a50*/  IMAD.MOV.U32 R7, RZ, RZ, R14 ;  /* 0x000000ffff077224 */ /* 0x000fce00078e000e */
[----:B------:R-:W-:Y:S05]  /*17a60*/  WARPSYNC.COLLECTIVE R15, `(.L_x_14572) ;  /* 0x000000000f087348 */ /* 0x000fea0003c00000 */
[----:B------:R0:W1:Y:S02]  /*17a70*/  SHFL.IDX P6, R14, R13, R12, R11 ;  /* 0x0000000c0d0e7389 */ /* 0x00006400000c000b */
[----:B01----:R-:W-:Y:S01]  /*17a80*/  ENDCOLLECTIVE ;  /* 0x000000000000791b */ /* 0x003fe20003800000 */
.L_x_14572:
        /* <DEDUP_REMOVED lines=10> */
.L_x_14573:
        /* <DEDUP_REMOVED lines=15> */
.L_x_14574:
        /* <DEDUP_REMOVED lines=19> */
.L_x_14575:
        /* <DEDUP_REMOVED lines=10> */
.L_x_14576:
        /* <DEDUP_REMOVED lines=13> */
.L_x_14577:
        /* <DEDUP_REMOVED lines=10> */
.L_x_14578:
        /* <DEDUP_REMOVED lines=13> */
.L_x_14579:
        /* <DEDUP_REMOVED lines=10> */
.L_x_14580:
        /* <DEDUP_REMOVED lines=13> */
.L_x_14581:
        /* <DEDUP_REMOVED lines=10> */
.L_x_14582:
        /* <DEDUP_REMOVED lines=11> */
.L_x_14583:
        /* <DEDUP_REMOVED lines=14> */
.L_x_14584:
[----:B------:R-:W-:Y:S01]  /*183d0*/  IMAD.MOV.U32 R3, RZ, RZ, R14 ;  /* 0x000000ffff037224 */ /* 0x000fe200078e000e */
[----:B------:R-:W-:Y:S06]  /*183e0*/  BRA `(.L_x_14585) ;  /* 0xffffffa400947947 */ /* 0x000fec000383ffff */
.L_x_14463:
        /* <DEDUP_REMOVED lines=12> */
[-C--:B----4-:R-:W-:Y:S01]  /*184b0*/  ISETP.GE.AND P5, PT, R15, R3.reuse, PT ;  /* 0x000000030f00720c */ /* 0x090fe20003fa6270 */
[----:B------:R-:W-:Y:S01]  /*184c0*/  IMAD.MOV.U32 R15, RZ, RZ, -0x1 ;  /* 0xffffffffff0f7424 */ /* 0x000fe200078e00ff */
[----:B-----5:R-:W-:Y:S02]  /*184d0*/  ISETP.GE.AND P6, PT, R14, R3, PT ;  /* 0x000000030e00720c */ /* 0x020fe40003fc6270 */
[----:B------:R-:W-:-:S07]  /*184e0*/  LOP3.LUT R9, R9, 0xffffffef, RZ, 0xc0, !PT ;  /* 0xffffffef09097812 */ /* 0x000fce00078ec0ff */
[----:B------:R-:W-:Y:S02]  /*184f0*/  @P4 LOP3.LUT R9, R9, 0x10, RZ, 0xfc, !PT ;  /* 0x0000001009094812 */ /* 0x000fe400078efcff */
[----:B------:R-:W-:Y:S01]  /*18500*/  ISETP.GE.AND P4, PT, R13, R3, PT ;  /* 0x000000030d00720c */ /* 0x000fe20003f86270 */
[----:B------:R-:W-:Y:S01]  /*18510*/  IMAD.MOV.U32 R13, RZ, RZ, R0 ;  /* 0x000000ffff0d7224 */ /* 0x000fe200078e0000 */
[----:B------:R-:W-:-:S04]  /*18520*/  LOP3.LUT R9, R9, 0xfffffff7, RZ, 0xc0, !PT ;  /* 0xfffffff709097812 */ /* 0x000fc800078ec0ff */
        /* <DEDUP_REMOVED lines=16> */
.L_x_14587:
[----:B------:R-:W-:Y:S05]  /*18630*/  BSYNC B0 ;  /* 0x0000000000007941 */ /* 0x000fea0003800000 */
.L_x_14586:
        /* <DEDUP_REMOVED lines=10> */
.L_x_14588:
        /* <DEDUP_REMOVED lines=16> */
.L_x_14589:
        /* <DEDUP_REMOVED lines=15> */
.L_x_14590:
        /* <DEDUP_REMOVED lines=12> */
.L_x_14591:
        /* <DEDUP_REMOVED lines=12> */
.L_x_14592:
        /* <DEDUP_REMOVED lines=12> */
.L_x_14593:
        /* <DEDUP_REMOVED lines=12> */
.L_x_14594:
        /* <DEDUP_REMOVED lines=12> */
.L_x_14595:
        /* <DEDUP_REMOVED lines=12> */
.L_x_14596:
        /* <DEDUP_REMOVED lines=12> */
.L_x_14597:
        /* <DEDUP_REMOVED lines=11> */
.L_x_14598:
        /* <DEDUP_REMOVED lines=16> */
.L_x_14599:
[----:B------:R-:W-:Y:S02]  /*18fc0*/  IMAD.MOV.U32 R13, RZ, RZ, R2 ;  /* 0x000000ffff0d7224 */ /* 0x000fe400078e0002 */
[----:B------:R-:W-:-:S07]  /*18fd0*/  IMAD.MOV.U32 R6, RZ, RZ, R14 ;  /* 0x000000ffff067224 */ /* 0x000fce00078e000e */
[----:B------:R-:W-:Y:S05]  /*18fe0*/  WARPSYNC.COLLECTIVE R15, `(.L_x_14600) ;  /* 0x000000000f087348 */ /* 0x000fea0003c00000 */
[----:B------:R0:W1:Y:S02]  /*18ff0*/  SHFL.IDX P6, R14, R13, R12, R11 ;  /* 0x0000000c0d0e7389 */ /* 0x00006400000c000b */
[----:B01----:R-:W-:Y:S01]  /*19000*/  ENDCOLLECTIVE ;  /* 0x000000000000791b */ /* 0x003fe20003800000 */
.L_x_14600:
[----:B------:R-:W-:Y:S02]  /*19010*/  IMAD.MOV.U32 R13, RZ, RZ, R0 ;  /* 0x000000ffff0d7224 */ /* 0x000fe400078e0000 */
[----:B------:R-:W-:Y:S02]  /*19020*/  IMAD.MOV.U32 R12, RZ, RZ, 0x7 ;  /* 0x00000007ff0c7424 */ /* 0x000fe400078e00ff */
[----:B------:R-:W-:-:S07]  /*19030*/  IMAD.MOV.U32 R4, RZ, RZ, R14 ;  /* 0x000000ffff047224 */ /* 0x000fce00078e000e */
[----:B------:R-:W-:Y:S05]  /*19040*/  WARPSYNC.COLLECTIVE R15, `(.L_x_14601) ;  /* 0x000000000f087348 */ /* 0x000fea0003c00000 */
[----:B------:R0:W1:Y:S02]  /*19050*/  SHFL.IDX P6, R14, R13, R12, R11 ;  /* 0x0000000c0d0e7389 */ /* 0x00006400000c000b */
[----:B01----:R-:W-:Y:S01]  /*19060*/  ENDCOLLECTIVE ;  /* 0x000000000000791b */ /* 0x003fe20003800000 */
.L_x_14601:
        /* <DEDUP_REMOVED lines=14> */
.L_x_14602:
[----:B------:R-:W-:Y:S01]  /*19150*/  IMAD.MOV.U32 R2, RZ, RZ, R14 ;  /* 0x000000ffff027224 */ /* 0x000fe200078e000e */
[----:B------:R-:W-:Y:S06]  /*19160*/  BRA `(.L_x_14603) ;  /* 0xffffffa400087947 */ /* 0x000fec000383ffff */
.L_x_14468:
[----:B0-----:R0:W1:Y:S02]  /*19170*/  SYNCS.PHASECHK.TRANS64.TRYWAIT P0, [R18+URZ+0x32420], R0 ;  /* 0x03242000120075a7 */ /* 0x001064000800017f */
[----:B-1----:R-:W-:Y:S05]  /*19180*/  @!P0 NANOSLEEP.SYNCS 0x989680 ;  /* 0x009896800000895d */ /* 0x002fea0003900000 */
[----:B------:R-:W1:Y:S02]  /*19190*/  @!P0 SYNCS.PHASECHK.TRANS64 P0, [R18+URZ+0x32420], R0 ;  /* 0x03242000120085a7 */ /* 0x000e64000800007f */
[----:B-1----:R-:W-:Y:S05]  /*191a0*/  @!P0 BRA `(.L_x_14468) ;  /* 0xfffffffc00f08947 */ /* 0x002fea000383ffff */
[----:B------:R-:W-:Y:S05]  /*191b0*/  BRA `(.L_x_14604) ;  /* 0xffffffa400807947 */ /* 0x000fea000383ffff */
.L_x_14472:
[----:B0-----:R0:W1:Y:S02]  /*191c0*/  SYNCS.PHASECHK.TRANS64.TRYWAIT P0, [R2+URZ+0x32460], R0 ;  /* 0x03246000020075a7 */ /* 0x001064000800017f */
[----:B-1----:R-:W-:Y:S05]  /*191d0*/  @!P0 NANOSLEEP.SYNCS 0x989680 ;  /* 0x009896800000895d */ /* 0x002fea0003900000 */
[----:B------:R-:W1:Y:S02]  /*191e0*/  @!P0 SYNCS.PHASECHK.TRANS64 P0, [R2+URZ+0x32460], R0 ;  /* 0x03246000020085a7 */ /* 0x000e64000800007f */
[----:B-1----:R-:W-:Y:S05]  /*191f0*/  @!P0 BRA `(.L_x_14472) ;  /* 0xfffffffc00f08947 */ /* 0x002fea000383ffff */
[----:B------:R-:W-:Y:S05]  /*19200*/  BRA `(.L_x_14605) ;  /* 0xffffffa400a47947 */ /* 0x000fea000383ffff */
.L_x_14487:
[----:B-1----:R1:W2:Y:S02]  /*19210*/  SYNCS.PHASECHK.TRANS64.TRYWAIT P0, [R2+URZ+0x32440], R6 ;  /* 0x03244006020075a7 */ /* 0x0022a4000800017f */
[----:B--2---:R-:W-:Y:S05]  /*19220*/  @!P0 NANOSLEEP.SYNCS 0x989680 ;  /* 0x009896800000895d */ /* 0x004fea0003900000 */
[----:B------:R-:W2:Y:S02]  /*19230*/  @!P0 SYNCS.PHASECHK.TRANS64 P0, [R2+URZ+0x32440], R6 ;  /* 0x03244006020085a7 */ /* 0x000ea4000800007f */
[----:B--2---:R-:W-:Y:S05]  /*19240*/  @!P0 BRA `(.L_x_14487) ;  /* 0xfffffffc00f08947 */ /* 0x004fea000383ffff */
[----:B------:R-:W-:Y:S05]  /*19250*/  BRA `(.L_x_14606) ;  /* 0xffffffac00c47947 */ /* 0x000fea000383ffff */
.L_x_14492:
[----:B0-----:R0:W2:Y:S02]  /*19260*/  SYNCS.PHASECHK.TRANS64.TRYWAIT P0, [R2+URZ+0x32460], R6 ;  /* 0x03246006020075a7 */ /* 0x0010a4000800017f */
[----:B--2---:R-:W-:Y:S05]  /*19270*/  @!P0 NANOSLEEP.SYNCS 0x989680 ;  /* 0x009896800000895d */ /* 0x004fea0003900000 */
[----:B------:R-:W2:Y:S02]  /*19280*/  @!P0 SYNCS.PHASECHK.TRANS64 P0, [R2+URZ+0x32460], R6 ;  /* 0x03246006020085a7 */ /* 0x000ea4000800007f */
[----:B--2---:R-:W-:Y:S05]  /*19290*/  @!P0 BRA `(.L_x_14492) ;  /* 0xfffffffc00f08947 */ /* 0x004fea000383ffff */
[----:B------:R-:W-:Y:S05]  /*192a0*/  BRA `(.L_x_14607) ;  /* 0xffffffb000407947 */ /* 0x000fea000383ffff */
.L_x_14503:
[----:B-1----:R1:W2:Y:S02]  /*192b0*/  SYNCS.PHASECHK.TRANS64.TRYWAIT P0, [R2+URZ+0x32440], R3 ;  /* 0x03244003020075a7 */ /* 0x0022a4000800017f */
[----:B--2---:R-:W-:Y:S05]  /*192c0*/  @!P0 NANOSLEEP.SYNCS 0x989680 ;  /* 0x009896800000895d */ /* 0x004fea0003900000 */
[----:B------:R-:W2:Y:S02]  /*192d0*/  @!P0 SYNCS.PHASECHK.TRANS64 P0, [R2+URZ+0x32440], R3 ;  /* 0x03244003020085a7 */ /* 0x000ea4000800007f */
[----:B--2---:R-:W-:Y:S05]  /*192e0*/  @!P0 BRA `(.L_x_14503) ;  /* 0xfffffffc00f08947 */ /* 0x004fea000383ffff */
[----:B------:R-:W-:Y:S05]  /*192f0*/  BRA `(.L_x_14608) ;  /* 0xffffffb8002c7947 */ /* 0x000fea000383ffff */
.L_x_14508:
[----:B--2---:R2:W3:Y:S02]  /*19300*/  SYNCS.PHASECHK.TRANS64.TRYWAIT P0, [R2+URZ+0x32460], R3 ;  /* 0x03246003020075a7 */ /* 0x0044e4000800017f */
[----:B---3--:R-:W-:Y:S05]  /*19310*/  @!P0 NANOSLEEP.SYNCS 0x989680 ;  /* 0x009896800000895d */ /* 0x008fea0003900000 */
[----:B------:R-:W3:Y:S02]  /*19320*/  @!P0 SYNCS.PHASECHK.TRANS64 P0, [R2+URZ+0x32460], R3 ;  /* 0x03246003020085a7 */ /* 0x000ee4000800007f */
[----:B---3--:R-:W-:Y:S05]  /*19330*/  @!P0 BRA `(.L_x_14508) ;  /* 0xfffffffc00f08947 */ /* 0x008fea000383ffff */
[----:B------:R-:W-:Y:S05]  /*19340*/  BRA `(.L_x_14609) ;  /* 0xffffffb800a87947 */ /* 0x000fea000383ffff */
.L_x_14519:
[----:B-1----:R1:W2:Y:S02]  /*19350*/  SYNCS.PHASECHK.TRANS64.TRYWAIT P0, [R3+URZ+0x32440], R2 ;  /* 0x03244002030075a7 */ /* 0x0022a4000800017f */
[----:B--2---:R-:W-:Y:S05]  /*19360*/  @!P0 NANOSLEEP.SYNCS 0x989680 ;  /* 0x009896800000895d */ /* 0x004fea0003900000 */
[----:B------:R-:W2:Y:S02]  /*19370*/  @!P0 SYNCS.PHASECHK.TRANS64 P0, [R3+URZ+0x32440], R2 ;  /* 0x03244002030085a7 */ /* 0x000ea4000800007f */
[----:B--2---:R-:W-:Y:S05]  /*19380*/  @!P0 BRA `(.L_x_14519) ;  /* 0xfffffffc00f08947 */ /* 0x004fea000383ffff */
[----:B------:R-:W-:Y:S05]  /*19390*/  BRA `(.L_x_14610) ;  /* 0xffffffc000787947 */ /* 0x000fea000383ffff */
.L_x_14524:
[----:B--2---:R2:W3:Y:S02]  /*193a0*/  SYNCS.PHASECHK.TRANS64.TRYWAIT P0, [R3+URZ+0x32460], R2 ;  /* 0x03246002030075a7 */ /* 0x0044e4000800017f */
[----:B---3--:R-:W-:Y:S05]  /*193b0*/  @!P0 NANOSLEEP.SYNCS 0x989680 ;  /* 0x009896800000895d */ /* 0x008fea0003900000 */
[----:B------:R-:W3:Y:S02]  /*193c0*/  @!P0 SYNCS.PHASECHK.TRANS64 P0, [R3+URZ+0x32460], R2 ;  /* 0x03246002030085a7 */ /* 0x000ee4000800007f */
[----:B---3--:R-:W-:Y:S05]  /*193d0*/  @!P0 BRA `(.L_x_14524) ;  /* 0xfffffffc00f08947 */ /* 0x008fea000383ffff */
[----:B------:R-:W-:Y:S05]  /*193e0*/  BRA `(.L_x_14611) ;  /* 0xffffffc000f47947 */ /* 0x000fea000383ffff */
.L_x_14536:
        /* <DEDUP_REMOVED lines=9> */
.L_x_14613:
[----:B------:R-:W-:Y:S05]  /*19480*/  BSYNC B0 ;  /* 0x0000000000007941 */ /* 0x000fea0003800000 */
.L_x_14612:
        /* <DEDUP_REMOVED lines=9> */
.L_x_14614:
        /* <DEDUP_REMOVED lines=26> */
.L_x_14615:
        /* <DEDUP_REMOVED lines=8> */
.L_x_14616:
        /* <DEDUP_REMOVED lines=8> */
.L_x_14617:
        /* <DEDUP_REMOVED lines=8> */
.L_x_14618:
        /* <DEDUP_REMOVED lines=8> */
.L_x_14619:
        /* <DEDUP_REMOVED lines=9> */
.L_x_14620:
[----:B------:R-:W-:Y:S01]  /*19950*/  IMAD.MOV.U32 R10, RZ, RZ, R14 ;  /* 0x000000ffff0a7224 */ /* 0x000fe200078e000e */
[----:B------:R-:W-:Y:S06]  /*19960*/  BRA `(.L_x_14621) ;  /* 0xffffffc8003c7947 */ /* 0x000fec000383ffff */
.L_x_14539:
        /* <DEDUP_REMOVED lines=8> */
.L_x_14623:
[----:B------:R-:W-:Y:S05]  /*199f0*/  BSYNC B0 ;  /* 0x0000000000007941 */ /* 0x000fea0003800000 */
.L_x_14622:
        /* <DEDUP_REMOVED lines=10> */
.L_x_14624:
        /* <DEDUP_REMOVED lines=8> */
.L_x_14625:
        /* <DEDUP_REMOVED lines=8> */
.L_x_14626:
        /* <DEDUP_REMOVED lines=8> */
.L_x_14627:
        /* <DEDUP_REMOVED lines=9> */
.L_x_14628:
[----:B------:R-:W-:Y:S01]  /*19cb0*/  IMAD.MOV.U32 R10, RZ, RZ, R14 ;  /* 0x000000ffff0a7224 */ /* 0x000fe200078e000e */
[----:B------:R-:W-:Y:S06]  /*19cc0*/  BRA `(.L_x_14629) ;  /* 0xffffffc800107947 */ /* 0x000fec000383ffff */
.L_x_14541:
[----:B------:R-:W-:Y:S01]  /*19cd0*/  BSSY B0, `(.L_x_14630) ;  /* 0x0000006000007945 */ /* 0x000fe20003800000 */
[----:B------:R-:W-:Y:S01]  /*19ce0*/  PLOP3.LUT P6, PT, P6, PT, PT, 0x8, 0x0 ;  /* 0x000000000000781c */ /* 0x000fe200037ce170 */
[----:B------:R-:W-:-:S12]  /*19cf0*/  IMAD.MOV.U32 R15, RZ, RZ, -0x1 ;  /* 0xffffffffff0f7424 */ /* 0x000fd800078e00ff */
[----:B0-----:R-:W-:Y:S05]  /*19d00*/  WARPSYNC.COLLECTIVE R15, `(.L_x_14631) ;  /* 0x000000000f087348 */ /* 0x001fea0003c00000 */
[----:B------:R-:W-:Y:S01]  /*19d10*/  VOTE.ANY R14, PT, P6 ;  /* 0x00000000000e7806 */ /* 0x000fe200030e0100 */
[----:B0-----:R-:W-:Y:S06]  /*19d20*/  ENDCOLLECTIVE ;  /* 0x000000000000791b */ /* 0x001fec0003800000 */
.L_x_14631:
[----:B------:R-:W-:Y:S05]  /*19d30*/  BSYNC B0 ;  /* 0x0000000000007941 */ /* 0x000fea0003800000 */
.L_x_14630:
        /* <DEDUP_REMOVED lines=10> */
.L_x_14632:
[----:B------:R-:W-:Y:S02]  /*19de0*/  IMAD.MOV.U32 R13, RZ, RZ, R6 ;  /* 0x000000ffff0d7224 */ /* 0x000fe400078e0006 */
[----:B------:R-:W-:-:S07]  /*19df0*/  IMAD.MOV.U32 R4, RZ, RZ, R14 ;  /* 0x000000ffff047224 */ /* 0x000fce00078e000e */
[----:B------:R-:W-:Y:S05]  /*19e00*/  WARPSYNC.COLLECTIVE R15, `(.L_x_14633) ;  /* 0x000000000f087348 */ /* 0x000fea0003c00000 */
[----:B------:R0:W1:Y:S02]  /*19e10*/  SHFL.IDX P6, R14, R13, R12, R11 ;  /* 0x0000000c0d0e7389 */ /* 0x00006400000c000b */
[----:B01----:R-:W-:Y:S01]  /*19e20*/  ENDCOLLECTIVE ;  /* 0x000000000000791b */ /* 0x003fe20003800000 */
.L_x_14633:
[----:B------:R-:W-:Y:S02]  /*19e30*/  IMAD.MOV.U32 R6, RZ, RZ, R14 ;  /* 0x000000ffff067224 */ /* 0x000fe400078e000e */
[----:B------:R-:W-:-:S05]  /*19e40*/  IMAD.IADD R5, R9, 0x1, R16 ;  /* 0x0000000109057824 */ /* 0x000fca00078e0210 */
[----:B------:R1:W-:Y:S01]  /*19e50*/  STL [R1+0xc], R5 ;  /* 0x00000c0501007387 */ /* 0x0003e20000100800 */
[----:B------:R-:W-:Y:S05]  /*19e60*/  BRA `(.L_x_14634) ;  /* 0xffffffc400f07947 */ /* 0x000fea000383ffff */
.L_x_14543:
        /* <DEDUP_REMOVED lines=8> */
.L_x_14636:
[----:B------:R-:W-:Y:S05]  /*19ef0*/  BSYNC B0 ;  /* 0x0000000000007941 */ /* 0x000fea0003800000 */
.L_x_14635:
[----:B------:R-:W-:Y:S01]  /*19f00*/  IMAD.MOV.U32 R2, RZ, RZ, R14 ;  /* 0x000000ffff027224 */ /* 0x000fe200078e000e */
[----:B------:R-:W-:Y:S06]  /*19f10*/  BRA `(.L_x_14637) ;  /* 0xffffffc400dc7947 */ /* 0x000fec000383ffff */
.L_x_14549:
[----:B0-----:R0:W1:Y:S02]  /*19f20*/  SYNCS.PHASECHK.TRANS64.TRYWAIT P0, [R0+URZ+0x32420], R3 ;  /* 0x03242003000075a7 */ /* 0x001064000800017f */
[----:B-1----:R-:W-:Y:S05]  /*19f30*/  @!P0 NANOSLEEP.SYNCS 0x989680 ;  /* 0x009896800000895d */ /* 0x002fea0003900000 */
[----:B------:R-:W1:Y:S02]  /*19f40*/  @!P0 SYNCS.PHASECHK.TRANS64 P0, [R0+URZ+0x32420], R3 ;  /* 0x03242003000085a7 */ /* 0x000e64000800007f */
[----:B-1----:R-:W-:Y:S05]  /*19f50*/  @!P0 BRA `(.L_x_14549) ;  /* 0xfffffffc00f08947 */ /* 0x002fea000383ffff */
[----:B------:R-:W-:Y:S05]  /*19f60*/  BRA `(.L_x_14638) ;  /* 0xffffffd0007c7947 */ /* 0x000fea000383ffff */
.L_x_14550:
        /* <DEDUP_REMOVED lines=11> */
.L_x_14640:
[----:B------:R-:W-:Y:S05]  /*1a020*/  BSYNC B0 ;  /* 0x0000000000007941 */ /* 0x000fea0003800000 */
.L_x_14639:
[----:B------:R-:W-:Y:S05]  /*1a030*/  BRA `(.L_x_14641) ;  /* 0xffffffd000647947 */ /* 0x000fea000383ffff */
.L_x_14553:
[----:B------:R-:W-:Y:S01]  /*1a040*/  BSSY B1, `(.L_x_14642) ;  /* 0x0000006000017945 */ /* 0x000fe20003800000 */
[----:B------:R-:W-:-:S07]  /*1a050*/  IMAD.MOV.U32 R15, RZ, RZ, -0x1 ;  /* 0xffffffffff0f7424 */ /* 0x000fce00078e00ff */
[----:B01----:R-:W-:Y:S05]  /*1a060*/  WARPSYNC.COLLECTIVE R15, `(.L_x_14643) ;  /* 0x000000000f0c7348 */ /* 0x003fea0003c00000 */
[----:B------:R-:W-:Y:S02]  /*1a070*/  ELECT P6, UR62, PT ;  /* 0x00000000003e782f */ /* 0x000fe400038c0000 */
[----:B------:R-:W-:Y:S01]  /*1a080*/  MOV R14, UR62 ;  /* 0x0000003e000e7c02 */ /* 0x000fe20008000f00 */
[----:B01----:R-:W-:Y:S10]  /*1a090*/  ENDCOLLECTIVE ;  /* 0x000000000000791b */ /* 0x003ff40003800000 */
.L_x_14643:
[----:B------:R-:W-:Y:S05]  /*1a0a0*/  BSYNC B1 ;  /* 0x0000000000017941 */ /* 0x000fea0003800000 */
.L_x_14642:
[----:B------:R-:W-:Y:S05]  /*1a0b0*/  BRA `(.L_x_14644) ;  /* 0xffffffd0005c7947 */ /* 0x000fea000383ffff */
.L_x_14555:
[----:B0-----:R0:W1:Y:S02]  /*1a0c0*/  SYNCS.PHASECHK.TRANS64.TRYWAIT P0, [R6+URZ], R5 ;  /* 0x00000005060075a7 */ /* 0x001064000800017f */
[----:B-1----:R-:W-:Y:S05]  /*1a0d0*/  @!P0 NANOSLEEP.SYNCS 0x989680 ;  /* 0x009896800000895d */ /* 0x002fea0003900000 */
[----:B------:R-:W1:Y:S02]  /*1a0e0*/  @!P0 SYNCS.PHASECHK.TRANS64 P0, [R6+URZ], R5 ;  /* 0x00000005060085a7 */ /* 0x000e64000800007f */
[----:B-1----:R-:W-:Y:S05]  /*1a0f0*/  @!P0 BRA `(.L_x_14555) ;  /* 0xfffffffc00f08947 */ /* 0x002fea000383ffff */
[----:B------:R-:W-:Y:S05]  /*1a100*/  BRA `(.L_x_14645) ;  /* 0xffffffd000947947 */ /* 0x000fea000383ffff */
.L_x_14556:
[----:B-1----:R1:W2:Y:S02]  /*1a110*/  SYNCS.PHASECHK.TRANS64.TRYWAIT P0, [R7+URZ], R2 ;  /* 0x00000002070075a7 */ /* 0x0022a4000800017f */
[----:B--2---:R-:W-:Y:S05]  /*1a120*/  @!P0 NANOSLEEP.SYNCS 0x989680 ;  /* 0x009896800000895d */ /* 0x004fea0003900000 */
[----:B------:R-:W2:Y:S02]  /*1a130*/  @!P0 SYNCS.PHASECHK.TRANS64 P0, [R7+URZ], R2 ;  /* 0x00000002070085a7 */ /* 0x000ea4000800007f */
[----:B--2---:R-:W-:Y:S05]  /*1a140*/  @!P0 BRA `(.L_x_14556) ;  /* 0xfffffffc00f08947 */ /* 0x004fea000383ffff */
[----:B------:R-:W-:Y:S05]  /*1a150*/  BRA `(.L_x_14646) ;  /* 0xffffffd000887947 */ /* 0x000fea000383ffff */
.L_x_14558:
[----:B--2---:R2:W3:Y:S02]  /*1a160*/  SYNCS.PHASECHK.TRANS64.TRYWAIT P0, [R4+URZ], R5 ;  /* 0x00000005040075a7 */ /* 0x0044e4000800017f */
[----:B---3--:R-:W-:Y:S05]  /*1a170*/  @!P0 NANOSLEEP.SYNCS 0x989680 ;  /* 0x009896800000895d */ /* 0x008fea0003900000 */
[----:B------:R-:W3:Y:S02]  /*1a180*/  @!P0 SYNCS.PHASECHK.TRANS64 P0, [R4+URZ], R5 ;  /* 0x00000005040085a7 */ /* 0x000ee4000800007f */
[----:B---3--:R-:W-:Y:S05]  /*1a190*/  @!P0 BRA `(.L_x_14558) ;  /* 0xfffffffc00f08947 */ /* 0x008fea000383ffff */
[----:B------:R-:W-:Y:S05]  /*1a1a0*/  BRA `(.L_x_14647) ;  /* 0xffffffd0008c7947 */ /* 0x000fea000383ffff */
.L_x_14648:
        /* <DEDUP_REMOVED lines=13> */
.L_x_15207:


//--------------------- .text._ZN7cutlass13device_kernelIN5flash11enable_sm90INS1_16FlashAttnFwdSm90INS1_25CollectiveMainloopFwdSm90ILi2EN4cute5tupleIJNS5_1CILi1EEES8_S8_EEENS6_IJNS7_ILi128EEENS7_ILi96EEENS7_ILi64EEEEEELi256ENS_10bfloat16_tEfNS_4arch4Sm90ELb1ELb0ELb1ELb1ELb0ELb1ELb1ELb1ELb0ELb1ELb1ELb0EEENS1_21CollectiveEpilogueFwdINS6_IJSA_NS7_ILi256EEESB_EEES9_SE_SG_Li256ELb1ELb1ELb1ELb0EEENS1_36VarlenDynamicPersistentTileSchedulerILi128ELi96ELi256ELi128ELb1ELb1ELb1ELb1ELb1ELb1EEEEEEEEEvNT_6ParamsE --------------------------
	.section	.text._ZN7cutlass13device_kernelIN5flash11enable_sm90INS1_16FlashAttnFwdSm90INS1_25CollectiveMainloopFwdSm90ILi2EN4cute5tupleIJNS5_1CILi1EEES8_S8_EEENS6_IJNS7_ILi128EEENS7_ILi96EEENS7_ILi64EEEEEELi256ENS_10bfloat16_tEfNS_4arch4Sm90ELb1ELb0ELb1ELb1ELb0ELb1ELb1ELb1ELb0ELb1ELb1ELb0EEENS1_21CollectiveEpilogueFwdINS6_IJSA_NS7_ILi256EEESB_EEES9_SE_SG_Li256ELb1ELb1ELb1ELb0EEENS1_36VarlenDynamicPersistentTileSchedulerILi128ELi96ELi256ELi128ELb1ELb1ELb1ELb1ELb1ELb1EEEEEEEEEvNT_6ParamsE,"ax",@progbits
	.align	128
.text._ZN7cutlass13device_kernelIN5flash11enable_sm90INS1_16FlashAttnFwdSm90INS1_25CollectiveMainloopFwdSm90ILi2EN4cute5tupleIJNS5_1CILi1EEES8_S8_EEENS6_IJNS7_ILi128EEENS7_ILi96EEENS7_ILi64EEEEEELi256ENS_10bfloat16_tEfNS_4arch4Sm90ELb1ELb0ELb1ELb1ELb0ELb1ELb1ELb1ELb0ELb1ELb1ELb0EEENS1_21CollectiveEpilogueFwdINS6_IJSA_NS7_ILi256EEESB_EEES9_SE_SG_Li256ELb1ELb1ELb1ELb0EEENS1_36VarlenDynamicPersistentTileSchedulerILi128ELi96ELi256ELi128ELb1ELb1ELb1ELb1ELb1ELb1EEEEEEEEEvNT_6ParamsE:
        .type           _ZN7cutlass13device_kernelIN5flash11enable_sm90INS1_16FlashAttnFwdSm90INS1_25CollectiveMainloopFwdSm90ILi2EN4cute5tupleIJNS5_1CILi1EEES8_S8_EEENS6_IJNS7_ILi128EEENS7_ILi96EEENS7_ILi64EEEEEELi256ENS_10bfloat16_tEfNS_4arch4Sm90ELb1ELb0ELb1ELb1ELb0ELb1ELb1ELb1ELb0ELb1ELb1ELb0EEENS1_21CollectiveEpilogueFwdINS6_IJSA_NS7_ILi256EEESB_EEES9_SE_SG_Li256ELb1ELb1ELb1ELb0EEENS1_36VarlenDynamicPersistentTileSchedulerILi128ELi96ELi256ELi128ELb1ELb1ELb1ELb1ELb1ELb1EEEEEEEEEvNT_6ParamsE,@function
        .size           _ZN7cutlass13device_kernelIN5flash11enable_sm90INS1_16FlashAttnFwdSm90INS1_25CollectiveMainloopFwdSm90ILi2EN4cute5tupleIJNS5_1CILi1EEES8_S8_EEENS6_IJNS7_ILi128EEENS7_ILi96EEENS7_ILi64EEEEEELi256ENS_10bfloat16_tEfNS_4arch4Sm90ELb1ELb0ELb1ELb1ELb0ELb1ELb1ELb1ELb0ELb1ELb1ELb0EEENS1_21CollectiveEpilogueFwdINS6_IJSA_NS7_ILi256EEESB_EEES9_SE_SG_Li256ELb1ELb1ELb1ELb0EEENS1_36VarlenDynamicPersistentTileSchedulerILi128ELi96ELi256ELi128ELb1ELb1ELb1ELb1ELb1ELb1EEEEEEEEEvNT_6ParamsE,(.L_x_15208 - _ZN7cutlass13device_kernelIN5flash11enable_sm90INS1_16FlashAttnFwdSm90INS1_25CollectiveMainloopFwdSm90ILi2EN4cute5tupleIJNS5_1CILi1EEES8_S8_EEENS6_IJNS7_ILi128EEENS7_ILi96EEENS7_ILi64EEEEEELi256ENS_10bfloat16_tEfNS_4arch4Sm90ELb1ELb0ELb1ELb1ELb0ELb1ELb1ELb1ELb0ELb1ELb1ELb0EEENS1_21CollectiveEpilogueFwdINS6_IJSA_NS7_ILi256EEESB_EEES9_SE_SG_Li256ELb1ELb1ELb1ELb0EEENS1_36VarlenDynamicPersistentTileSchedulerILi128ELi96ELi256ELi128ELb1ELb1ELb1ELb1ELb1ELb1EEEEEEEEEvNT_6ParamsE)
        .other          _ZN7cutlass13device_kernelIN5flash11enable_sm90INS1_16FlashAttnFwdSm90INS1_25CollectiveMainloopFwdSm90ILi2EN4cute5tupleIJNS5_1CILi1EEES8_S8_EEENS6_IJNS7_ILi128EEENS7_ILi96EEENS7_ILi64EEEEEELi256ENS_10bfloat16_tEfNS_4arch4Sm90ELb1ELb0ELb1ELb1ELb0ELb1ELb1ELb1ELb0ELb1ELb1ELb0EEENS1_21CollectiveEpilogueFwdINS6_IJSA_NS7_ILi256EEESB_EEES9_SE_SG_Li256ELb1ELb1ELb1ELb0EEENS1_36VarlenDynamicPersistentTileSchedulerILi128ELi96ELi256ELi128ELb1ELb1ELb1ELb1ELb1ELb1EEEEEEEEEvNT_6ParamsE,@"STO_CUDA_ENTRY STV_DEFAULT"
_ZN7cutlass13device_kernelIN5flash11enable_sm90INS1_16FlashAttnFwdSm90INS1_25CollectiveMainloopFwdSm90ILi2EN4cute5tupleIJNS5_1CILi1EEES8_S8_EEENS6_IJNS7_ILi128EEENS7_ILi96EEENS7_ILi64EEEEEELi256ENS_10bfloat16_tEfNS_4arch4Sm90ELb1ELb0ELb1ELb1ELb0ELb1ELb1ELb1ELb0ELb1ELb1ELb0EEENS1_21CollectiveEpilogueFwdINS6_IJSA_NS7_ILi256EEESB_EEES9_SE_SG_Li256ELb1ELb1ELb1ELb0EEENS1_36VarlenDynamicPersistentTileSchedulerILi128ELi96ELi256ELi128ELb1ELb1ELb1ELb1ELb1ELb1EEEEEEEEEvNT_6ParamsE:
        /* <DEDUP_REMOVED lines=24> */
.L_x_14650:
[----:B------:R-:W-:Y:S05]  /*0180*/  BSYNC B0 ;  /* 0x0000000000007941 */ /* 0x000fea0003800000 */
.L_x_14649:
        /* <DEDUP_REMOVED lines=43> */
.L_x_14651:
        /* <DEDUP_REMOVED lines=22> */
.L_x_14652:
        /* <DEDUP_REMOVED lines=18> */
.L_x_14653:
        /* <DEDUP_REMOVED lines=22> */
.L_x_14654:
        /* <DEDUP_REMOVED lines=22> */
.L_x_14655:
        /* <DEDUP_REMOVED lines=8> */
.L_x_14658:
[----:B------:R-:W-:-:S08]  /*0a00*/  NOP ;  /* 0x0000000000007918 */ /* 0x000fd00000000000 */
[----:B------:R-:W0:Y:S02]  /*0a10*/  USETMAXREG.TRY_ALLOC.CTAPOOL UP0, 0xf0 ;  /* 0x000000f0000079c8 */ /* 0x000e240008000600 */
[----:B0-----:R-:W-:-:S13]  /*0a20*/  PLOP3.LUT P0, PT, PT, PT, UP0, 0x80, 0x0 ;  /* 0x000000000000781c */ /* 0x001fda0003f0f008 */
[----:B------:R-:W-:Y:S05]  /*0a30*/  @!P0 BRA `(.L_x_14658) ;  /* 0xfffffffc00f08947 */ /* 0x000fea000383ffff */
[----:B------:R-:W2:Y:S01]  /*0a40*/  LDL.LU R0, [R1+0x48] ;  /* 0x0000480001007983 */ /* 0x000ea20000300800 */
[----:B------:R-:W-:Y:S01]  /*0a50*/  SHF.R.U32.HI R2, RZ, 0x7, R6 ;  /* 0x00000007ff027819 */ /* 0x000fe20000011606 */
[----:B------:R-:W0:Y:S01]  /*0a60*/  S2UR UR5, SR_CgaCtaId ;  /* 0x00000000000579c3 */ /* 0x000e220000008800 */
[----:B------:R-:W-:-:S07]  /*0a70*/  UMOV UR4, 0x400 ;  /* 0x0000040000047882 */ /* 0x000fce0000000000 */
[----:B------:R-:W-:Y:S06]  /*0a80*/  BAR.ARV 0x8, 0x180 ;  /* 0x0206000000007b1d */ /* 0x000fec0000002000 */
[----:B------:R-:W-:-:S13]  /*0a90*/  ISETP.NE.AND P0, PT, R2, 0x1, PT ;  /* 0x000000010200780c */ /* 0x000fda0003f05270 */
[----:B------:R-:W-:Y:S06]  /*0aa0*/  @!P0 BAR.ARV 0x9, 0x100 ;  /* 0x0244000000008b1d */ /* 0x000fec0000002000 */
[----:B0-----:R-:W-:Y:S02]  /*0ab0*/  ULEA UR4, UR5, UR4, 0x18 ;  /* 0x0000000405047291 */ /* 0x001fe4000f8ec03f */
[----:B------:R-:W-:Y:S04]  /*0ac0*/  BAR.SYNC.DEFER_BLOCKING 0x5, 0x180 ;  /* 0x0146000000007b1d */ /* 0x000fe80000010000 */
[----:B------:R-:W-:-:S02]  /*0ad0*/  IMAD.U32 R19, RZ, RZ, UR4 ;  /* 0x00000004ff137e24 */ /* 0x000fc4000f8e00ff */
[----:B------:R-:W-:-:S03]  /*0ae0*/  ULDC UR4, c[0x0][0xd3c] ;  /* 0x00034f0000047ab9 */ /* 0x000fc60000000800 */
[----:B------:R-:W0:Y:S01]  /*0af0*/  LDS.128 R12, [R19+0x324d0] ;  /* 0x0324d000130c7984 */ /* 0x000e220000000c00 */
[----:B------:R-:W-:Y:S06]  /*0b00*/  BAR.ARV 0x4, 0x180 ;  /* 0x0106000000007b1d */ /* 0x000fec0000002000 */
[----:B--2---:R-:W-:-:S04]  /*0b10*/  LOP3.LUT R0, R0, 0xfffffffb, RZ, 0xc0, !PT ;  /* 0xfffffffb00007812 */ /* 0x004fc800078ec0ff */
[----:B------:R-:W-:Y:S02]  /*0b20*/  @P0 LOP3.LUT R0, R0, 0x4, RZ, 0xfc, !PT ;  /* 0x0000000400000812 */ /* 0x000fe400078efcff */
[----:B0-----:R-:W-:-:S03]  /*0b30*/  ISETP.GE.AND P0, PT, R15, UR4, PT ;  /* 0x000000040f007c0c */ /* 0x001fc6000bf06270 */
[----:B------:R0:W-:Y:S10]  /*0b40*/  STL [R1+0x48], R0 ;  /* 0x0000480001007387 */ /* 0x0001f40000100800 */
[----:B0-----:R-:W-:Y:S05]  /*0b50*/  @P0 BRA `(.L_x_14659) ;  /* 0x0000022800340947 */ /* 0x001fea0003800000 */
[----:B------:R-:W-:Y:S01]  /*0b60*/  VIADD R6, R6, 0xffffff80 ;  /* 0xffffff8006067836 */ /* 0x000fe20000000000 */
[----:B------:R-:W-:Y:S01]  /*0b70*/  ULOP3.LUT UR37, UR36, 0x1, URZ, 0xfc, !UPT ;  /* 0x0000000124257892 */ /* 0x000fe2000f8efc3f */
[----:B------:R-:W-:Y:S02]  /*0b80*/  IMAD.MOV.U32 R18, RZ, RZ, RZ ;  /* 0x000000ffff127224 */ /* 0x000fe400078e00ff */
[----:B------:R-:W-:Y:S01]  /*0b90*/  IMAD.MOV.U32 R202, RZ, RZ, RZ ;  /* 0x000000ffffca7224 */ /* 0x000fe200078e00ff */
[----:B------:R-:W-:Y:S01]  /*0ba0*/  SHF.R.S32.HI R3, RZ, 0x1f, R6 ;  /* 0x0000001fff037819 */ /* 0x000fe20000011406 */
[----:B------:R-:W-:-:S03]  /*0bb0*/  IMAD.MOV.U32 R23, RZ, RZ, RZ ;  /* 0x000000ffff177224 */ /* 0x000fc600078e00ff */
        /* <DEDUP_REMOVED lines=14> */
[----:B------:R-:W-:Y:S02]  /*0ca0*/  SHF.R.S32.HI R8, RZ, 0x1f, R10 ;  /* 0x0000001fff087819 */ /* 0x000fe4000001140a */
[----:B------:R-:W-:Y:S02]  /*0cb0*/  LEA.HI R9, R9, R21, RZ, 0x5 ;  /* 0x0000001509097211 */ /* 0x000fe400078f28ff */
[----:B------:R-:W-:Y:S02]  /*0cc0*/  LEA.HI R8, R8, R11, RZ, 0x3 ;  /* 0x0000000b08087211 */ /* 0x000fe400078f18ff */
[----:B------:R-:W-:Y:S02]  /*0cd0*/  LOP3.LUT R4, R4, 0x1ffffffe, RZ, 0xc0, !PT ;  /* 0x1ffffffe04047812 */ /* 0x000fe400078ec0ff */
[----:B------:R-:W-:Y:S01]  /*0ce0*/  LOP3.LUT R12, R8, 0xfffffff8, RZ, 0xc0, !PT ;  /* 0xfffffff8080c7812 */ /* 0x000fe200078ec0ff */
[----:B------:R-:W-:Y:S01]  /*0cf0*/  IMAD.IADD R8, R5, 0x1, -R0 ;  /* 0x0000000105087824 */ /* 0x000fe200078e0a00 */
[-C--:B------:R-:W-:Y:S01]  /*0d00*/  LEA.HI R0, R3, R6.reuse, RZ, 0x5 ;  /* 0x0000000603007211 */ /* 0x080fe200078f28ff */
[----:B------:R-:W-:Y:S01]  /*0d10*/  IMAD.IADD R4, R7, 0x1, -R4 ;  /* 0x0000000107047824 */ /* 0x000fe200078e0a04 */
[----:B------:R-:W-:Y:S01]  /*0d20*/  LEA.HI R3, R3, R6, RZ, 0x3 ;  /* 0x0000000603037211 */ /* 0x000fe200078f18ff */
[----:B------:R-:W-:Y:S01]  /*0d30*/  IMAD.IADD R12, R11, 0x1, -R12 ;  /* 0x000000010b0c7824 */ /* 0x000fe200078e0a0c */
[----:B------:R-:W-:-:S02]  /*0d40*/  SHF.R.S32.HI R9, RZ, 0x5, R9 ;  /* 0x00000005ff097819 */ /* 0x000fc40000011409 */
[----:B------:R-:W-:Y:S02]  /*0d50*/  LOP3.LUT R7, R3, 0xfffffff8, RZ, 0xc0, !PT ;  /* 0xfffffff803077812 */ /* 0x000fe400078ec0ff */
[----:B------:R-:W-:Y:S01]  /*0d60*/  LOP3.LUT R3, R22, 0xfffffffc, RZ, 0xc0, !PT ;  /* 0xfffffffc16037812 */ /* 0x000fe200078ec0ff */
[----:B------:R-:W-:Y:S01]  /*0d70*/  IMAD R9, R9, 0x10, R12 ;  /* 0x0000001009097824 */ /* 0x000fe200078e020c */
[----:B------:R-:W-:Y:S01]  /*0d80*/  SHF.R.S32.HI R22, RZ, 0x2, R22 ;  /* 0x00000002ff167819 */ /* 0x000fe20000011416 */
[----:B------:R-:W-:Y:S01]  /*0d90*/  IMAD.IADD R228, R6, 0x1, -R7 ;  /* 0x0000000106e47824 */ /* 0x000fe200078e0a07 */
[----:B------:R-:W-:Y:S01]  /*0da0*/  LOP3.LUT R5, R2, 0x3fffff0, RZ, 0xc0, !PT ;  /* 0x03fffff002057812 */ /* 0x000fe200078ec0ff */
[----:B------:R-:W-:Y:S01]  /*0db0*/  IMAD R20, R8, 0x40, R9 ;  /* 0x0000004008147824 */ /* 0x000fe200078e0209 */
[----:B------:R-:W-:Y:S01]  /*0dc0*/  SHF.R.S32.HI R16, RZ, 0x5, R0 ;  /* 0x00000005ff107819 */ /* 0x000fe20000011400 */
[----:B------:R-:W-:Y:S01]  /*0dd0*/  VIADD R9, R22, 0x40 ;  /* 0x0000004016097836 */ /* 0x000fe20000000000 */
[----:B------:R-:W-:Y:S01]  /*0de0*/  LOP3.LUT R10, R10, 0x7ffffffc, RZ, 0xc0, !PT ;  /* 0x7ffffffc0a0a7812 */ /* 0x000fe200078ec0ff */
[----:B------:R-:W-:-:S02]  /*0df0*/  IMAD.IADD R5, R6, 0x1, -R5 ;  /* 0x0000000106057824 */ /* 0x000fc400078e0a05 */
[----:B------:R-:W-:Y:S01]  /*0e00*/  IMAD.IADD R3, R6, 0x1, -R3 ;  /* 0x0000000106037824 */ /* 0x000fe200078e0a03 */
[----:B------:R-:W-:Y:S01]  /*0e10*/  SHF.R.S32.HI R8, RZ, 0x1f, R9 ;  /* 0x0000001fff087819 */ /* 0x000fe20000011409 */
[----:B------:R-:W-:Y:S01]  /*0e20*/  IMAD R5, R16, 0x10, R5 ;  /* 0x0000001010057824 */ /* 0x000fe200078e0205 */
[----:B------:R0:W-:Y:S01]  /*0e30*/  STL [R1+0x64], R16 ;  /* 0x0000641001007387 */ /* 0x0001e20000100800 */
[----:B------:R-:W-:Y:S01]  /*0e40*/  IMAD.SHL.U32 R228, R228, 0x8, RZ ;  /* 0x00000008e4e47824 */ /* 0x000fe200078e00ff */
[----:B------:R-:W-:Y:S01]  /*0e50*/  LEA.HI R0, R3, R3, RZ, 0x1 ;  /* 0x0000000303007211 */ /* 0x000fe200078f08ff */
[----:B------:R-:W-:Y:S01]  /*0e60*/  IMAD R11, R5, 0x8, R4 ;  /* 0x00000008050b7824 */ /* 0x000fe200078e0204 */
[----:B------:R-:W-:Y:S01]  /*0e70*/  LEA.HI R8, R8, R9, RZ, 0x3 ;  /* 0x0000000908087211 */ /* 0x000fe200078f18ff */
[----:B------:R-:W-:Y:S01]  /*0e80*/  IMAD.SHL.U32 R200, R3, 0x4, RZ ;  /* 0x0000000403c87824 */ /* 0x000fe200078e00ff */
[----:B------:R-:W-:Y:S01]  /*0e90*/  SHF.R.S32.HI R4, RZ, 0x1f, R22 ;  /* 0x0000001fff047819 */ /* 0x000fe20000011416 */
[----:B------:R-:W-:Y:S01]  /*0ea0*/  IMAD.SHL.U32 R4, R9, 0x40, RZ ;  /* 0x0000004009047824 */ /* 0x000fe200078e00ff */
[----:B------:R-:W-:Y:S01]  /*0eb0*/  LOP3.LUT R0, R0, 0x1ffffffe, RZ, 0xc0, !PT ;  /* 0x1ffffffe00007812 */ /* 0x000fe200078ec0ff */
[----:B------:R-:W-:Y:S01]  /*0ec0*/  IMAD.SHL.U32 R8, R8, 0x40, RZ ;  /* 0x0000004008087824 */ /* 0x000fe200078e00ff */
[----:B------:R-:W-:Y:S01]  /*0ed0*/  STL [R1+0x198], R20 ;  /* 0x0001981401007387 */ /* 0x000fe20000100800 */
[----:B0-----:R-:W-:-:S02]  /*0ee0*/  IMAD.SHL.U32 R16, R3, 0x8, RZ ;  /* 0x0000000803107824 */ /* 0x001fc400078e00ff */
[----:B------:R-:W-:Y:S01]  /*0ef0*/  IMAD.IADD R0, R3, 0x1, -R0 ;  /* 0x0000000103007824 */ /* 0x000fe200078e0a00 */
[----:B------:R-:W-:Y:S01]  /*0f00*/  LOP3.LUT R3, R4, 0x1c0, RZ, 0xc0, !PT ;  /* 0x000001c004037812 */ /* 0x000fe200078ec0ff */
[----:B------:R-:W-:Y:S01]  /*0f10*/  STL [R1+0x8c], RZ ;  /* 0x00008cff01007387 */ /* 0x000fe20000100800 */
[----:B------:R-:W-:Y:S01]  /*0f20*/  SHF.R.S32.HI R4, RZ, 0x1f, R228 ;  /* 0x0000001fff047819 */ /* 0x000fe200000114e4 */
[----:B------:R-:W-:Y:S01]  /*0f30*/  IMAD.IADD R10, R21, 0x1, -R10 ;  /* 0x00000001150a7824 */ /* 0x000fe200078e0a0a */
[----:B------:R-:W-:Y:S01]  /*0f40*/  LOP3.LUT R4, R8, 0xfffffe00, RZ, 0xc0, !PT ;  /* 0xfffffe0008047812 */ /* 0x000fe200078ec0ff */
[----:B------:R-:W-:Y:S01]  /*0f50*/  VIADD R8, R228, 0x80 ;  /* 0x00000080e4087836 */ /* 0x000fe20000000000 */
[----:B------:R-:W-:Y:S01]  /*0f60*/  SHF.R.U32.HI R9, RZ, 0x3, R3 ;  /* 0x00000003ff097819 */ /* 0x000fe20000011603 */
[----:B------:R-:W-:Y:S01]  /*0f70*/  IMAD.SHL.U32 R45, R10, 0x2, RZ ;  /* 0x000000020a2d7824 */ /* 0x000fe200078e00ff */
[----:B------:R-:W-:Y:S01]  /*0f80*/  LOP3.LUT R3, R3, 0x38, R16, 0xf8, !PT ;  /* 0x0000003803037812 */ /* 0x000fe200078ef810 */
[----:B------:R0:W-:Y:S01]  /*0f90*/  STL [R1+0x68], R4 ;  /* 0x0000680401007387 */ /* 0x0001e20000100800 */
[----:B------:R-:W-:-:S02]  /*0fa0*/  VIADD R12, R228, 0x40 ;  /* 0x00000040e40c7836 */ /* 0x000fc40000000000 */
[C---:B------:R-:W-:Y:S01]  /*0fb0*/  VIADD R44, R45.reuse, 0x8 ;  /* 0x000000082d2c7836 */ /* 0x040fe20000000000 */
[----:B------:R-:W-:Y:S01]  /*0fc0*/  STL [R1+0x5c], R45 ;  /* 0x00005c2d01007387 */ /* 0x000fe20000100800 */
[C---:B------:R-:W-:Y:S01]  /*0fd0*/  VIADD R43, R45.reuse, 0x10 ;  /* 0x000000102d2b7836 */ /* 0x040fe20000000000 */
[----:B------:R-:W-:Y:S01]  /*0fe0*/  SHF.R.S32.HI R12, RZ, 0x1f, R12 ;  /* 0x0000001fff0c7819 */ /* 0x000fe2000001140c */
[C---:B------:R-:W-:Y:S02]  /*0ff0*/  VIADD R42, R45.reuse, 0x18 ;  /* 0x000000182d2a7836 */ /* 0x040fe40000000000 */
[C---:B------:R-:W-:Y:S01]  /*1000*/  VIADD R41, R45.reuse, 0x20 ;  /* 0x000000202d297836 */ /* 0x040fe20000000000 */
[----:B0-----:R-:W-:Y:S01]  /*1010*/  LOP3.LUT R4, R4, R3, R9, 0xf6, !PT ;  /* 0x0000000304047212 */ /* 0x001fe200078ef609 */
[----:B------:R-:W-:Y:S01]  /*1020*/  VIADD R40, R45, 0x28 ;  /* 0x000000282d287836 */ /* 0x000fe20000000000 */
[----:B------:R-:W-:Y:S01]  /*1030*/  SHF.R.S32.HI R9, RZ, 0x1f, R8 ;  /* 0x0000001fff097819 */ /* 0x000fe20000011408 */
[----:B------:R-:W-:-:S02]  /*1040*/  IMAD.SHL.U32 R8, R11, 0x8, RZ ;  /* 0x000000080b087824 */ /* 0x000fc400078e00ff */
[----:B------:R-:W-:Y:S01]  /*1050*/  IMAD R3, R4, 0x2, R19 ;  /* 0x0000000204037824 */ /* 0x000fe200078e0213 */
[----:B------:R-:W-:Y:S01]  /*1060*/  SHF.R.S32.HI R4, RZ, 0x1f, R44 ;  /* 0x0000001fff047819 */ /* 0x000fe2000001142c */
[C---:B------:R-:W-:Y:S01]  /*1070*/  VIADD R39, R45.reuse, 0x30 ;  /* 0x000000302d277836 */ /* 0x040fe20000000000 */
[----:B------:R-:W-:Y:S01]  /*1080*/  STL [R1+0x19c], R8 ;  /* 0x00019c0801007387 */ /* 0x000fe20000100800 */
[C---:B------:R-:W-:Y:S02]  /*1090*/  VIADD R38, R45.reuse, 0x38 ;  /* 0x000000382d267836 */ /* 0x040fe40000000000 */
[C---:B------:R-:W-:Y:S01]  /*10a0*/  VIADD R37, R45.reuse, 0x40 ;  /* 0x000000402d257836 */ /* 0x040fe20000000000 */
[----:B------:R-:W-:Y:S01]  /*10b0*/  STL [R1+0x194], R3 ;  /* 0x0001940301007387 */ /* 0x000fe20000100800 */
[C---:B------:R-:W-:Y:S02]  /*10c0*/  VIADD R36, R45.reuse, 0x48 ;  /* 0x000000482d247836 */ /* 0x040fe40000000000 */
[C---:B------:R-:W-:Y:S01]  /*10d0*/  VIADD R35, R45.reuse, 0x50 ;  /* 0x000000502d237836 */ /* 0x040fe20000000000 */
[----:B------:R-:W-:Y:S01]  /*10e0*/  STL [R1+0x10c], R44 ;  /* 0x00010c2c01007387 */ /* 0x000fe20000100800 */
[----:B------:R-:W-:-:S02]  /*10f0*/  VIADD R34, R45, 0x58 ;  /* 0x000000582d227836 */ /* 0x000fc40000000000 */
[C---:B------:R-:W-:Y:S01]  /*1100*/  VIADD R33, R45.reuse, 0x60 ;  /* 0x000000602d217836 */ /* 0x040fe20000000000 */
[----:B------:R0:W-:Y:S01]  /*1110*/  STL [R1+0x108], R43 ;  /* 0x0001082b01007387 */ /* 0x0001e20000100800 */
[C---:B------:R-:W-:Y:S02]  /*1120*/  VIADD R32, R45.reuse, 0x68 ;  /* 0x000000682d207836 */ /* 0x040fe40000000000 */
[C---:B------:R-:W-:Y:S01]  /*1130*/  VIADD R31, R45.reuse, 0x70 ;  /* 0x000000702d1f7836 */ /* 0x040fe20000000000 */
[----:B------:R-:W-:Y:S01]  /*1140*/  STL [R1+0x104], R42 ;  /* 0x0001042a01007387 */ /* 0x000fe20000100800 */
[C---:B------:R-:W-:Y:S02]  /*1150*/  VIADD R30, R45.reuse, 0x78 ;  /* 0x000000782d1e7836 */ /* 0x040fe40000000000 */
[C---:B------:R-:W-:Y:S01]  /*1160*/  VIADD R29, R45.reuse, 0x80 ;  /* 0x000000802d1d7836 */ /* 0x040fe20000000000 */
[----:B------:R1:W-:Y:S01]  /*1170*/  STL [R1+0x100], R41 ;  /* 0x0001002901007387 */ /* 0x0003e20000100800 */
[C---:B------:R-:W-:Y:S01]  /*1180*/  VIADD R28, R45.reuse, 0x88 ;  /* 0x000000882d1c7836 */ /* 0x040fe20000000000 */
[----:B0-----:R-:W-:Y:S01]  /*1190*/  SHF.R.S32.HI R43, RZ, 0x1f, R43 ;  /* 0x0000001fff2b7819 */ /* 0x001fe2000001142b */
[C---:B------:R-:W-:Y:S01]  /*11a0*/  VIADD R27, R45.reuse, 0x90 ;  /* 0x000000902d1b7836 */ /* 0x040fe20000000000 */
[----:B------:R0:W-:Y:S01]  /*11b0*/  STL [R1+0xfc], R40 ;  /* 0x0000fc2801007387 */ /* 0x0001e20000100800 */
[----:B------:R-:W-:-:S02]  /*11c0*/  VIADD R26, R45, 0x98 ;  /* 0x000000982d1a7836 */ /* 0x000fc40000000000 */
[C---:B------:R-:W-:Y:S01]  /*11d0*/  VIADD R25, R45.reuse, 0xa0 ;  /* 0x000000a02d197836 */ /* 0x040fe20000000000 */
[----:B------:R-:W-:Y:S01]  /*11e0*/  STL [R1+0xf8], R39 ;  /* 0x0000f82701007387 */ /* 0x000fe20000100800 */
[C---:B------:R-:W-:Y:S01]  /*11f0*/  VIADD R24, R45.reuse, 0xa8 ;  /* 0x000000a82d187836 */ /* 0x040fe20000000000 */
[----:B-1----:R-:W-:Y:S01]  /*1200*/  SHF.R.S32.HI R41, RZ, 0x1f, R41 ;  /* 0x0000001fff297819 */ /* 0x002fe20000011429 */
[----:B------:R-:W-:Y:S01]  /*1210*/  IMAD.MOV.U32 R7, RZ, RZ, R15 ;  /* 0x000000ffff077224 */ /* 0x000fe200078e000f */
[----:B------:R1:W-:Y:S01]  /*1220*/  STL [R1+0xf4], R38 ;  /* 0x0000f42601007387 */ /* 0x0003e20000100800 */
[C---:B------:R-:W-:Y:S01]  /*1230*/  VIADD R21, R45.reuse, 0xb0 ;  /* 0x000000b02d157836 */ /* 0x040fe20000000000 */
[----:B0-----:R-:W-:Y:S01]  /*1240*/  SHF.R.S32.HI R40, RZ, 0x1f, R40 ;  /* 0x0000001fff287819 */ /* 0x001fe20000011428 */
[----:B------:R-:W-:Y:S01]  /*1250*/  IMAD.MOV.U32 R6, RZ, RZ, R14 ;  /* 0x000000ffff067224 */ /* 0x000fe200078e000e */
[----:B------:R0:W-:Y:S01]  /*1260*/  STL [R1+0xf0], R37 ;  /* 0x0000f02501007387 */ /* 0x0001e20000100800 */
[----:B------:R-:W-:-:S02]  /*1270*/  VIADD R15, R45, 0xb8 ;  /* 0x000000b82d0f7836 */ /* 0x000fc40000000000 */
[----:B------:R-:W-:Y:S01]  /*1280*/  IMAD.MOV.U32 R5, RZ, RZ, R13 ;  /* 0x000000ffff057224 */ /* 0x000fe200078e000d */
[----:B------:R-:W-:Y:S01]  /*1290*/  STL [R1+0xec], R36 ;  /* 0x0000ec2401007387 */ /* 0x000fe20000100800 */
[C---:B------:R-:W-:Y:S01]  /*12a0*/  VIADD R14, R45.reuse, 0xc0 ;  /* 0x000000c02d0e7836 */ /* 0x040fe20000000000 */
[----:B-1----:R-:W-:Y:S01]  /*12b0*/  SHF.R.S32.HI R38, RZ, 0x1f, R38 ;  /* 0x0000001fff267819 */ /* 0x002fe20000011426 */
        /* <DEDUP_REMOVED lines=11> */
[----:B------:R-:W-:Y:S01]  /*1370*/  VIADD R3, R45, 0xf8 ;  /* 0x000000f82d037836 */ /* 0x000fe20000000000 */
[----:B------:R1:W-:Y:S01]  /*1380*/  STL [R1+0xdc], R32 ;  /* 0x0000dc2001007387 */ /* 0x0003e20000100800 */
[----:B------:R-:W-:Y:S01]  /*1390*/  IMAD R0, R0, 0x8, R20 ;  /* 0x0000000800007824 */ /* 0x000fe200078e0214 */
[----:B0-----:R-:W-:Y:S01]  /*13a0*/  SHF.R.S32.HI R34, RZ, 0x1f, R34 ;  /* 0x0000001fff227819 */ /* 0x001fe20000011422 */
[----:B------:R-:W-:Y:S01]  /*13b0*/  IMAD.MOV.U32 R2, RZ, RZ, RZ ;  /* 0x000000ffff027224 */ /* 0x000fe200078e00ff */
[----:B------:R0:W-:Y:S01]  /*13c0*/  STL [R1+0xd8], R31 ;  /* 0x0000d81f01007387 */ /* 0x0001e20000100800 */
[----:B------:R-:W-:-:S03]  /*13d0*/  VIADD R203, R200, 0x10 ;  /* 0x00000010c8cb7836 */ /* 0x000fc60000000000 */
[----:B------:R-:W-:Y:S01]  /*13e0*/  STL [R1+0xd4], R30 ;  /* 0x0000d41e01007387 */ /* 0x000fe20000100800 */
[----:B-1----:R-:W-:-:S03]  /*13f0*/  SHF.R.S32.HI R32, RZ, 0x1f, R32 ;  /* 0x0000001fff207819 */ /* 0x002fc60000011420 */
[----:B------:R1:W-:Y:S01]  /*1400*/  STL [R1+0xd0], R29 ;  /* 0x0000d01d01007387 */ /* 0x0003e20000100800 */
[----:B0-----:R-:W-:-:S03]  /*1410*/  SHF.R.S32.HI R31, RZ, 0x1f, R31 ;  /* 0x0000001fff1f7819 */ /* 0x001fc6000001141f */
[----:B------:R0:W-:Y:S04]  /*1420*/  STL [R1+0xcc], R28 ;  /* 0x0000cc1c01007387 */ /* 0x0001e80000100800 */
        /* <DEDUP_REMOVED lines=20> */
[----:B------:R2:W-:Y:S01]  /*1570*/  STL [R1+0x190], R4 ;  /* 0x0001900401007387 */ /* 0x0005e20000100800 */
[----:B-1----:R-:W-:-:S03]  /*1580*/  SHF.R.S32.HI R10, RZ, 0x1f, R10 ;  /* 0x0000001fff0a7819 */ /* 0x002fc6000001140a */
[----:B------:R-:W-:Y:S01]  /*1590*/  STL [R1+0x98], R8 ;  /* 0x0000980801007387 */ /* 0x000fe20000100800 */
[----:B0-----:R-:W-:-:S03]  /*15a0*/  SHF.R.S32.HI R9, RZ, 0x1f, R9 ;  /* 0x0000001fff097819 */ /* 0x001fc60000011409 */
[----:B------:R-:W-:Y:S01]  /*15b0*/  STL [R1+0x18c], R43 ;  /* 0x00018c2b01007387 */ /* 0x000fe20000100800 */
[----:B--2---:R-:W-:-:S03]  /*15c0*/  SHF.R.S32.HI R4, RZ, 0x1f, R42 ;  /* 0x0000001fff047819 */ /* 0x004fc6000001142a */
[----:B------:R0:W-:Y:S04]  /*15d0*/  STL [R1+0x94], R3 ;  /* 0x0000940301007387 */ /* 0x0001e80000100800 */
[----:B------:R1:W-:Y:S04]  /*15e0*/  STL [R1+0x188], R4 ;  /* 0x0001880401007387 */ /* 0x0003e80000100800 */
[----:B------:R-:W-:Y:S01]  /*15f0*/  STL [R1+0x184], R41 ;  /* 0x0001842901007387 */ /* 0x000fe20000100800 */
[----:B0-----:R-:W-:-:S03]  /*1600*/  SHF.R.S32.HI R3, RZ, 0x1f, R3 ;  /* 0x0000001fff037819 */ /* 0x001fc60000011403 */
[----:B------:R-:W-:Y:S01]  /*1610*/  STL [R1+0x180], R40 ;  /* 0x0001802801007387 */ /* 0x000fe20000100800 */
[----:B-1----:R-:W-:-:S05]  /*1620*/  SHF.R.S32.HI R4, RZ, 0x1f, R39 ;  /* 0x0000001fff047819 */ /* 0x002fca0000011427 */
[----:B------:R0:W-:Y:S04]  /*1630*/  STL [R1+0x17c], R4 ;  /* 0x00017c0401007387 */ /* 0x0001e80000100800 */
[----:B------:R-:W-:Y:S04]  /*1640*/  STL [R1+0x178], R38 ;  /* 0x0001782601007387 */ /* 0x000fe80000100800 */
[----:B------:R-:W-:Y:S01]  /*1650*/  STL [R1+0x174], R37 ;  /* 0x0001742501007387 */ /* 0x000fe20000100800 */
[----:B0-----:R-:W-:-:S05]  /*1660*/  SHF.R.S32.HI R4, RZ, 0x1f, R36 ;  /* 0x0000001fff047819 */ /* 0x001fca0000011424 */
        /* <DEDUP_REMOVED lines=25> */
[----:B------:R1:W-:Y:S04]  /*1800*/  STL [R1+0x124], R10 ;  /* 0x0001240a01007387 */ /* 0x0003e80000100800 */
[----:B------:R1:W-:Y:S01]  /*1810*/  STL [R1+0x120], R9 ;  /* 0x0001200901007387 */ /* 0x0003e20000100800 */
[----:B0-----:R-:W-:-:S05]  /*1820*/  SHF.R.S32.HI R4, RZ, 0x1f, R8 ;  /* 0x0000001fff047819 */ /* 0x001fca0000011408 */
[----:B------:R1:W-:Y:S04]  /*1830*/  STL [R1+0x11c], R4 ;  /* 0x00011c0401007387 */ /* 0x0003e80000100800 */
[----:B------:R1:W-:Y:S04]  /*1840*/  STL [R1+0x6c], R0 ;  /* 0x00006c0001007387 */ /* 0x0003e80000100800 */
[----:B------:R1:W-:Y:S02]  /*1850*/  STL [R1+0x118], R3 ;  /* 0x0001180301007387 */ /* 0x0003e40000100800 */
.L_x_14821:
[----:B0123--:R-:W0:Y:S02]  /*1860*/  LDC.64 R8, c[0x0][0xd88] ;  /* 0x00036200ff087b82 */ /* 0x00fe240000000a00 */
[----:B0-----:R-:W-:-:S05]  /*1870*/  IMAD.WIDE R8, R7, 0x4, R8 ;  /* 0x0000000407087825 */ /* 0x001fca00078e0208 */
[----:B------:R-:W2:Y:S01]  /*1880*/  LDG.E R33, desc[UR40][R8.64] ;  /* 0x0000002808217981 */ /* 0x000ea2000c1e1900 */
[----:B------:R-:W-:Y:S05]  /*1890*/  YIELD ;  /* 0x0000000000007946 */ /* 0x000fea0003800000 */
[----:B------:R-:W-:Y:S01]  /*18a0*/  ULDC.64 UR4, c[0x0][0xb20] ;  /* 0x0002c80000047ab9 */ /* 0x000fe20000000a00 */
[----:B------:R-:W-:Y:S01]  /*18b0*/  ULDC.64 UR8, c[0x0][0xb10] ;  /* 0x0002c40000087ab9 */ /* 0x000fe20000000a00 */
[----:B------:R-:W-:Y:S01]  /*18c0*/  ISETP.NE.U32.AND P1, PT, RZ, UR4, PT ;  /* 0x00000004ff007c0c */ /* 0x000fe2000bf25070 */
[----:B------:R-:W-:Y:S01]  /*18d0*/  IMAD.MOV.U32 R15, RZ, RZ, RZ ;  /* 0x000000ffff0f7224 */ /* 0x000fe200078e00ff */
[----:B------:R-:W-:Y:S01]  /*18e0*/  ULDC.64 UR6, c[0x0][0xb00] ;  /* 0x0002c00000067ab9 */ /* 0x000fe20000000a00 */
[----:B------:R-:W-:Y:S01]  /*18f0*/  IMAD.MOV.U32 R31, RZ, RZ, RZ ;  /* 0x000000ffff1f7224 */ /* 0x000fe200078e00ff */
[----:B------:R-:W-:-:S02]  /*1900*/  ISETP.NE.AND.EX P1, PT, RZ, UR5, PT, P1 ;  /* 0x00000005ff007c0c */ /* 0x000fc4000bf25310 */
[----:B------:R-:W-:-:S04]  /*1910*/  ISETP.NE.U32.AND P0, PT, RZ, UR6, PT ;  /* 0x00000006ff007c0c */ /* 0x000fc8000bf05070 */
[----:B------:R-:W-:Y:S02]  /*1920*/  ISETP.NE.AND.EX P0, PT, RZ, UR7, PT, P0 ;  /* 0x00000007ff007c0c */ /* 0x000fe4000bf05300 */
[----:B--2---:R-:W-:Y:S01]  /*1930*/  SHF.R.S32.HI R0, RZ, 0x1f, R33 ;  /* 0x0000001fff007819 */ /* 0x004fe20000011421 */
[----:B------:R-:W-:-:S04]  /*1940*/  IMAD.SHL.U32 R35, R33, 0x4, RZ ;  /* 0x0000000421237824 */ /* 0x000fc800078e00ff */
[C---:B------:R-:W-:Y:S01]  /*1950*/  @P1 LEA R10, P2, R33.reuse, UR4, 0x2 ;  /* 0x00000004210a1c11 */ /* 0x040fe2000f8410ff */
[----:B------:R-:W-:Y:S01]  /*1960*/  STL [R1+0x80], R33 ;  /* 0x0000802101007387 */ /* 0x000fe20000100800 */
[C-C-:B------:R-:W-:Y:S02]  /*1970*/  SHF.L.U64.HI R34, R33.reuse, 0x2, R0.reuse ;  /* 0x0000000221227819 */ /* 0x140fe40000010200 */
[----:B------:R-:W-:Y:S01]  /*1980*/  @P1 LEA.HI.X R11, R33, UR5, R0, 0x2, P2 ;  /* 0x00000005210b1c11 */ /* 0x000fe200090f1400 */
[----:B------:R-:W-:Y:S01]  /*1990*/  ULDC UR4, c[0x0][0x288] ;  /* 0x0000a20000047ab9 */ /* 0x000fe20000000800 */
[----:B------:R-:W-:Y:S01]  /*19a0*/  ISETP.NE.U32.AND P2, PT, RZ, UR8, PT ;  /* 0x00000008ff007c0c */ /* 0x000fe2000bf45070 */
[----:B------:R0:W-:Y:S01]  /*19b0*/  STL [R1+0x110], R0 ;  /* 0x0001100001007387 */ /* 0x0001e20000100800 */
[----:B------:R-:W-:Y:S02]  /*19c0*/  IADD3 R12, P3, R35, UR6, RZ ;  /* 0x00000006230c7c10 */ /* 0x000fe4000ff7e0ff */
[----:B------:R-:W-:Y:S01]  /*19d0*/  ISETP.NE.AND.EX P2, PT, RZ, UR9, PT, P2 ;  /* 0x00000009ff007c0c */ /* 0x000fe2000bf45320 */
[----:B------:R1:W5:Y:S01]  /*19e0*/  @P1 LDG.E R15, desc[UR40][R10.64] ;  /* 0x000000280a0f1981 */ /* 0x000362000c1e1900 */
[----:B------:R-:W-:-:S03]  /*19f0*/  IADD3.X R13, R34, UR7, RZ, P3, !PT ;  /* 0x00000007220d7c10 */ /* 0x000fc60009ffe4ff */
[----:B------:R1:W-:Y:S01]  /*1a00*/  STL [R1+0x84], R35 ;  /* 0x0000842301007387 */ /* 0x0003e20000100800 */
[----:B0-----:R-:W-:Y:S01]  /*1a10*/  IMAD.U32 R0, RZ, RZ, UR4 ;  /* 0x00000004ff007e24 */ /* 0x001fe2000f8e00ff */
[----:B------:R-:W-:Y:S02]  /*1a20*/  ULDC.64 UR4, c[0x0][0x418] ;  /* 0x0001060000047ab9 */ /* 0x000fe40000000a00 */
[----:B------:R1:W5:Y:S04]  /*1a30*/  @P0 LDG.E R31, desc[UR40][R12.64] ;  /* 0x000000280c1f0981 */ /* 0x000368000c1e1900 */
[----:B------:R-:W-:Y:S01]  /*1a40*/  @P2 IADD3 R8, P1, R35, UR8, RZ ;  /* 0x0000000823082c10 */ /* 0x000fe2000ff3e0ff */
[----:B------:R1:W-:Y:S03]  /*1a50*/  STL [R1+0x88], R34 ;  /* 0x0000882201007387 */ /* 0x0003e60000100800 */
[----:B------:R-:W-:-:S05]  /*1a60*/  @P2 IADD3.X R9, R34, UR9, RZ, P1, !PT ;  /* 0x0000000922092c10 */ /* 0x000fca0008ffe4ff */
[----:B------:R-:W2:Y:S01]  /*1a70*/  @P2 LDG.E R0, desc[UR40][R8.64] ;  /* 0x0000002808002981 */ /* 0x000ea2000c1e1900 */
        /* <DEDUP_REMOVED lines=9> */
[----:B--2---:R1:W-:Y:S01]  /*1b10*/  STL [R1+0x24], R0 ;  /* 0x0000240001007387 */ /* 0x0043e20000100800 */
[----:B----4-:R-:W-:Y:S01]  /*1b20*/  IMAD.MOV.U32 R14, RZ, RZ, R0 ;  /* 0x000000ffff0e7224 */ /* 0x010fe200078e0000 */
[----:B------:R-:W-:Y:S06]  /*1b30*/  @P2 BRA `(.L_x_14660) ;  /* 0x0000000000282947 */ /* 0x000fec0003800000 */
[----:B------:R-:W-:Y:S02]  /*1b40*/  ULDC.64 UR4, c[0x0][0xaf8] ;  /* 0x0002be0000047ab9 */ /* 0x000fe40000000a00 */
[----:B------:R-:W-:-:S04]  /*1b50*/  ISETP.NE.U32.AND P1, PT, RZ, UR4, PT ;  /* 0x00000004ff007c0c */ /* 0x000fc8000bf25070 */
[----:B------:R-:W-:-:S13]  /*1b60*/  ISETP.NE.AND.EX P1, PT, RZ, UR5, PT, P1 ;  /* 0x00000005ff007c0c */ /* 0x000fda000bf25310 */
[----:B------:R-:W-:Y:S05]  /*1b70*/  @!P1 BRA `(.L_x_14660) ;  /* 0x0000000000189947 */ /* 0x000fea0003800000 */
[----:B------:R-:W0:Y:S02]  /*1b80*/  LDC.64 R8, c[0x0][0xaf8] ;  /* 0x0002be00ff087b82 */ /* 0x000e240000000a00 */
[----:B0-----:R-:W-:-:S05]  /*1b90*/  IMAD.WIDE R8, R33, 0x4, R8 ;  /* 0x0000000421087825 */ /* 0x001fca00078e0208 */
[----:B-1----:R-:W2:Y:S04]  /*1ba0*/  LDG.E R0, desc[UR40][R8.64] ;  /* 0x0000002808007981 */ /* 0x002ea8000c1e1900 */
[----:B------:R-:W2:Y:S02]  /*1bb0*/  LDG.E R3, desc[UR40][R8.64+0x4] ;  /* 0x0000042808037981 */ /* 0x000ea4000c1e1900 */
[----:B--2---:R-:W-:-:S05]  /*1bc0*/  IMAD.IADD R14, R3, 0x1, -R0 ;  /* 0x00000001030e7824 */ /* 0x004fca00078e0a00 */
[----:B------:R0:W-:Y:S02]  /*1bd0*/  STL [R1+0x24], R14 ;  /* 0x0000240e01007387 */ /* 0x0001e40000100800 */
.L_x_14660:
[C---:B------:R-:W-:Y:S01]  /*1be0*/  LOP3.LUT R32, R6.reuse, 0xffff, RZ, 0xc0, !PT ;  /* 0x0000ffff06207812 */ /* 0x040fe200078ec0ff */
[----:B------:R-:W-:Y:S01]  /*1bf0*/  ULDC.64 UR4, c[0x0][0xb18] ;  /* 0x0002c60000047ab9 */ /* 0x000fe20000000a00 */
[C---:B------:R-:W-:Y:S02]  /*1c00*/  LOP3.LUT R3, R6.reuse, 0xff000000, RZ, 0xc0, !PT ;  /* 0xff00000006037812 */ /* 0x040fe400078ec0ff */
[----:B------:R-:W-:Y:S01]  /*1c10*/  ISETP.NE.U32.AND P1, PT, RZ, UR4, PT ;  /* 0x00000004ff007c0c */ /* 0x000fe2000bf25070 */
[----:B------:R2:W-:Y:S01]  /*1c20*/  STL [R1+0x78], R32 ;  /* 0x0000782001007387 */ /* 0x0005e20000100800 */
[----:B-1----:R-:W-:Y:S02]  /*1c30*/  LOP3.LUT R0, R6, 0xff0000, RZ, 0xc0, !PT ;  /* 0x00ff000006007812 */ /* 0x002fe400078ec0ff */
[----:B------:R-:W-:Y:S02]  /*1c40*/  ISETP.NE.AND.EX P1, PT, RZ, UR5, PT, P1 ;  /* 0x00000005ff007c0c */ /* 0x000fe4000bf25310 */
[----:B------:R-:W-:-:S04]  /*1c50*/  SHF.R.U32.HI R3, RZ, 0x8, R3 ;  /* 0x00000008ff037819 */ /* 0x000fc80000011603 */
[----:B------:R-:W-:-:S07]  /*1c60*/  LEA.HI R10, R0, R3, RZ, 0x10 ;  /* 0x00000003000a7211 */ /* 0x000fce00078f80ff */
[----:B--2---:R-:W-:Y:S05]  /*1c70*/  @!P1 BRA `(.L_x_14661) ;  /* 0x0000000000109947 */ /* 0x004fea0003800000 */
[----:B------:R-:W-:-:S04]  /*1c80*/  IADD3 R6, P0, R35, UR4, RZ ;  /* 0x0000000423067c10 */ /* 0x000fc8000ff1e0ff */
[----:B------:R-:W-:-:S05]  /*1c90*/  IADD3.X R7, R34, UR5, RZ, P0, !PT ;  /* 0x0000000522077c10 */ /* 0x000fca00087fe4ff */
[----:B------:R1:W5:Y:S01]  /*1ca0*/  LDG.E R30, desc[UR40][R6.64] ;  /* 0x00000028061e7981 */ /* 0x000362000c1e1900 */
[----:B------:R-:W-:Y:S05]  /*1cb0*/  BRA `(.L_x_14662) ;  /* 0x0000000000107947 */ /* 0x000fea0003800000 */
.L_x_14661:
[----:B------:R-:W-:Y:S05]  /*1cc0*/  @!P0 BRA `(.L_x_14662) ;  /* 0x00000000000c8947 */ /* 0x000fea0003800000 */
[----:B------:R-:W2:Y:S04]  /*1cd0*/  LDG.E R3, desc[UR40][R12.64] ;  /* 0x000000280c037981 */ /* 0x000ea8000c1e1900 */
[----:B------:R-:W2:Y:S02]  /*1ce0*/  LDG.E R30, desc[UR40][R12.64+0x4] ;  /* 0x000004280c1e7981 */ /* 0x000ea4000c1e1900 */
[----:B--2---:R-:W-:-:S07]  /*1cf0*/  IMAD.IADD R30, R30, 0x1, -R3 ;  /* 0x000000011e1e7824 */ /* 0x004fce00078e0a03 */
.L_x_14662:
[----:B------:R-:W-:Y:S01]  /*1d00*/  ULDC.64 UR4, c[0x0][0xb08] ;  /* 0x0002c20000047ab9 */ /* 0x000fe20000000a00 */
[----:B------:R-:W2:Y:S01]  /*1d10*/  LDC R4, c[0x0][0x448] ;  /* 0x00011200ff047b82 */ /* 0x000ea20000000800 */
[----:B------:R-:W-:-:S04]  /*1d20*/  ISETP.NE.U32.AND P0, PT, RZ, UR4, PT ;  /* 0x00000004ff007c0c */ /* 0x000fc8000bf05070 */
[----:B------:R-:W-:Y:S01]  /*1d30*/  ISETP.NE.AND.EX P0, PT, RZ, UR5, PT, P0 ;  /* 0x00000005ff007c0c */ /* 0x000fe2000bf05300 */
[----:B------:R-:W-:-:S12]  /*1d40*/  ULDC.64 UR4, c[0x0][0xb28] ;  /* 0x0002ca0000047ab9 */ /* 0x000fd80000000a00 */
[----:B-1----:R-:W1:Y:S02]  /*1d50*/  @P0 LDC.64 R6, c[0x0][0xb08] ;  /* 0x0002c200ff060b82 */ /* 0x002e640000000a00 */
[----:B-1----:R-:W-:-:S05]  /*1d60*/  @P0 IMAD.WIDE R6, R33, 0x4, R6 ;  /* 0x0000000421060825 */ /* 0x002fca00078e0206 */
[----:B------:R-:W3:Y:S04]  /*1d70*/  @P0 LDG.E R0, desc[UR40][R6.64] ;  /* 0x0000002806000981 */ /* 0x000ee8000c1e1900 */
[----:B------:R1:W3:Y:S01]  /*1d80*/  @P0 LDG.E R3, desc[UR40][R6.64+0x4] ;  /* 0x0000042806030981 */ /* 0x0002e2000c1e1900 */
[----:B------:R-:W-:Y:S01]  /*1d90*/  ISETP.NE.U32.AND P1, PT, RZ, UR4, PT ;  /* 0x00000004ff007c0c */ /* 0x000fe2000bf25070 */
[----:B-----5:R-:W-:-:S03]  /*1da0*/  IMAD.MOV.U32 R152, RZ, RZ, R30 ;  /* 0x000000ffff987224 */ /* 0x020fc600078e001e */
[----:B------:R-:W-:-:S13]  /*1db0*/  ISETP.NE.AND.EX P1, PT, RZ, UR5, PT, P1 ;  /* 0x00000005ff007c0c */ /* 0x000fda000bf25310 */
[----:B------:R-:W-:-:S04]  /*1dc0*/  @P1 IADD3 R8, P2, R35, UR4, RZ ;  /* 0x0000000423081c10 */ /* 0x000fc8000ff5e0ff */
[----:B------:R-:W-:-:S05]  /*1dd0*/  @P1 IADD3.X R9, R34, UR5, RZ, P2, !PT ;  /* 0x0000000522091c10 */ /* 0x000fca00097fe4ff */
[----:B------:R4:W5:Y:S01]  /*1de0*/  @P1 LDG.E R152, desc[UR40][R8.64] ;  /* 0x0000002808981981 */ /* 0x000962000c1e1900 */
[----:B--2---:R-:W-:Y:S01]  /*1df0*/  ISETP.NE.AND P1, PT, R4, 0x1, PT ;  /* 0x000000010400780c */ /* 0x004fe20003f25270 */
[----:B------:R-:W-:Y:S01]  /*1e00*/  IMAD.SHL.U32 R5, R5, 0x80, RZ ;  /* 0x0000008005057824 */ /* 0x000fe200078e00ff */
[----:B------:R-:W-:Y:S01]  /*1e10*/  LOP3.LUT R12, R10, 0xff, RZ, 0xc0, !PT ;  /* 0x000000ff0a0c7812 */ /* 0x000fe200078ec0ff */
[----:B------:R-:W-:Y:S01]  /*1e20*/  IMAD.IADD R15, R30, 0x1, -R15 ;  /* 0x000000011e0f7824 */ /* 0x000fe200078e0a0f */
[----:B------:R-:W-:Y:S01]  /*1e30*/  BSSY B0, `(.L_x_14663) ;  /* 0x0000037000007945 */ /* 0x000fe20003800000 */
[----:B------:R-:W-:Y:S01]  /*1e40*/  VIADD R4, R5, 0x7f ;  /* 0x0000007f05047836 */ /* 0x000fe20000000000 */
[----:B------:R2:W-:Y:S07]  /*1e50*/  STL [R1+0x50], R5 ;  /* 0x0000500501007387 */ /* 0x0005ee0000100800 */
[----:B------:R-:W0:Y:S08]  /*1e60*/  @P1 LDC R11, c[0x0][0x44c] ;  /* 0x00011300ff0b1b82 */ /* 0x000e300000000800 */
[----:B-1----:R-:W1:Y:S01]  /*1e70*/  @P1 LDC R7, c[0x0][0x450] ;  /* 0x00011400ff071b82 */ /* 0x002e620000000800 */
[----:B---3--:R-:W-:-:S02]  /*1e80*/  @P0 IMAD.IADD R24, R3, 0x1, -R0 ;  /* 0x0000000103180824 */ /* 0x008fc400078e0a00 */
[----:B0-----:R-:W-:-:S04]  /*1e90*/  @P1 IMAD.HI.U32 R0, R4, R11, RZ ;  /* 0x0000000b04001227 */ /* 0x001fc800078e00ff */
[----:B--2---:R-:W-:Y:S01]  /*1ea0*/  IMAD.IADD R5, R15, 0x1, R24 ;  /* 0x000000010f057824 */ /* 0x004fe200078e0218 */
[----:B-1----:R-:W-:-:S03]  /*1eb0*/  @P1 SHF.R.U32.HI R4, RZ, R7, R0 ;  /* 0x00000007ff041219 */ /* 0x002fc60000011600 */
[C---:B------:R-:W-:Y:S01]  /*1ec0*/  VIADD R0, R5.reuse, 0x5f ;  /* 0x0000005f05007836 */ /* 0x040fe20000000000 */
[----:B------:R-:W-:Y:S01]  /*1ed0*/  IADD3 R60, R5, 0x60, -R14 ;  /* 0x00000060053c7810 */ /* 0x000fe20007ffe80e */
[----:B------:R0:W-:Y:S02]  /*1ee0*/  STL [R1+0x28], R5 ;  /* 0x0000280501007387 */ /* 0x0001e40000100800 */
[----:B------:R-:W-:Y:S02]  /*1ef0*/  IMAD.HI R0, R0, 0x2aaaaaab, RZ ;  /* 0x2aaaaaab00007827 */ /* 0x000fe400078e02ff */
[----:B------:R1:W-:Y:S02]  /*1f00*/  STL [R1+0x90], R12 ;  /* 0x0000900c01007387 */ /* 0x0003e40000100800 */
[----:B------:R-:W-:Y:S01]  /*1f10*/  IMAD.IADD R4, R60, 0x1, R4 ;  /* 0x000000013c047824 */ /* 0x000fe200078e0204 */
[----:B------:R-:W-:-:S03]  /*1f20*/  SHF.R.U32.HI R29, RZ, 0x1f, R0 ;  /* 0x0000001fff1d7819 */ /* 0x000fc60000011600 */
[----:B------:R-:W-:Y:S01]  /*1f30*/  IMAD.HI R4, R4, 0x2aaaaaab, RZ ;  /* 0x2aaaaaab04047827 */ /* 0x000fe200078e02ff */
[----:B0-----:R-:W-:Y:S02]  /*1f40*/  SHF.R.U32.HI R5, RZ, 0x10, R10 ;  /* 0x00000010ff057819 */ /* 0x001fe4000001160a */
[----:B------:R-:W-:Y:S01]  /*1f50*/  LEA.HI.SX32 R29, R0, R29, 0x1c ;  /* 0x0000001d001d7211 */ /* 0x000fe200078fe2ff */
[----:B------:R-:W-:Y:S01]  /*1f60*/  IMAD.MOV.U32 R0, RZ, RZ, RZ ;  /* 0x000000ffff007224 */ /* 0x000fe200078e00ff */
[----:B------:R-:W-:Y:S01]  /*1f70*/  SHF.R.U32.HI R3, RZ, 0x1f, R4 ;  /* 0x0000001fff037819 */ /* 0x000fe20000011604 */
[----:B------:R1:W-:Y:S03]  /*1f80*/  STL [R1+0x7c], R5 ;  /* 0x00007c0501007387 */ /* 0x0003e60000100800 */
[----:B------:R-:W-:-:S04]  /*1f90*/  LEA.HI.SX32 R4, R4, R3, 0x1c ;  /* 0x0000000304047211 */ /* 0x000fc800078fe2ff */
[----:B----4-:R-:W-:-:S04]  /*1fa0*/  VIMNMX R9, R29, R4, PT ;  /* 0x000000041d097248 */ /* 0x010fc80003fe0100 */
[----:B------:R-:W-:-:S13]  /*1fb0*/  ISETP.GE.AND P0, PT, R9, 0x1, PT ;  /* 0x000000010900780c */ /* 0x000fda0003f06270 */
[----:B-1----:R-:W-:Y:S05]  /*1fc0*/  @!P0 BRA `(.L_x_14664) ;  /* 0x0000000000748947 */ /* 0x002fea0003800000 */
        /* <DEDUP_REMOVED lines=29> */
.L_x_14664:
[----:B------:R-:W-:Y:S05]  /*21a0*/  BSYNC B0 ;  /* 0x0000000000007941 */ /* 0x000fea0003800000 */
.L_x_14663:
        /* <DEDUP_REMOVED lines=37> */
.L_x_14667:
[----:B------:R-:W-:Y:S05]  /*2400*/  BSYNC B6 ;  /* 0x0000000000067941 */ /* 0x000fea0003800000 */
.L_x_14666:
        /* <DEDUP_REMOVED lines=20> */
.L_x_14669:
[----:B------:R-:W-:Y:S05]  /*2550*/  BSYNC B6 ;  /* 0x0000000000067941 */ /* 0x000fea0003800000 */
.L_x_14668:
[----:B------:R-:W-:Y:S01]  /*2560*/  ULDC.64 UR4, c[0x0][0xaf0] ;  /* 0x0002bc0000047ab9 */ /* 0x000fe20000000a00 */
[----:B------:R-:W-:Y:S01]  /*2570*/  IMAD.MOV.U32 R0, RZ, RZ, R33 ;  /* 0x000000ffff007224 */ /* 0x000fe200078e0021 */
[----:B------:R-:W-:Y:S01]  /*2580*/  ISETP.NE.U32.AND P0, PT, RZ, UR4, PT ;  /* 0x00000004ff007c0c */ /* 0x000fe2000bf05070 */
[----:B------:R-:W0:Y:S01]  /*2590*/  LDC.64 R8, c[0x0][0x300] ;  /* 0x0000c000ff087b82 */ /* 0x000e220000000a00 */
[----:B------:R-:W1:Y:S02]  /*25a0*/  S2R R42, SR_TID.X ;  /* 0x00000000002a7919 */ /* 0x000e640000002100 */
[----:B------:R-:W-:Y:S01]  /*25b0*/  ISETP.NE.AND.EX P0, PT, RZ, UR5, PT, P0 ;  /* 0x00000005ff007c0c */ /* 0x000fe2000bf05300 */
[----:B------:R-:W-:Y:S01]  /*25c0*/  IMAD.IADD R59, R31, 0x1, R30 ;  /* 0x000000011f3b7824 */ /* 0x000fe200078e021e */
[----:B------:R-:W2:Y:S01]  /*25d0*/  S2R R11, SR_TID.X ;  /* 0x00000000000b7919 */ /* 0x000ea20000002100 */
[----:B------:R-:W-:Y:S02]  /*25e0*/  SHF.R.S32.HI R17, RZ, 0x1f, R16 ;  /* 0x0000001fff117819 */ /* 0x000fe40000011410 */
[----:B------:R-:W-:Y:S01]  /*25f0*/  SHF.R.S32.HI R40, RZ, 0x1f, R22 ;  /* 0x0000001fff287819 */ /* 0x000fe20000011416 */
[C---:B------:R-:W-:Y:S01]  /*2600*/  VIADD R64, R16.reuse, 0x60 ;  /* 0x0000006010407836 */ /* 0x040fe20000000000 */
[----:B------:R-:W3:Y:S01]  /*2610*/  LDC.64 R14, c[0x0][0x3f8] ;  /* 0x0000fe00ff0e7b82 */ /* 0x000ee20000000a00 */
[C---:B------:R-:W-:Y:S01]  /*2620*/  VIADD R12, R16.reuse, 0xe0 ;  /* 0x000000e0100c7836 */ /* 0x040fe20000000000 */
[----:B------:R-:W4:Y:S04]  /*2630*/  LDL R38, [R1+0x68] ;  /* 0x0000680001267983 */ /* 0x000f280000100800 */
[----:B------:R-:W-:Y:S01]  /*2640*/  @P0 IADD3 R6, P1, R35, UR4, RZ ;  /* 0x0000000423060c10 */ /* 0x000fe2000ff3e0ff */
[----:B------:R-:W-:Y:S01]  /*2650*/  VIADD R65, R16, 0x80 ;  /* 0x0000008010417836 */ /* 0x000fe20000000000 */
[----:B------:R-:W3:Y:S02]  /*2660*/  LDC.64 R56, c[0x0][0x408] ;  /* 0x00010200ff387b82 */ /* 0x000ee40000000a00 */
[----:B------:R-:W-:Y:S01]  /*2670*/  @P0 IADD3.X R7, R34, UR5, RZ, P1, !PT ;  /* 0x0000000522070c10 */ /* 0x000fe20008ffe4ff */
[----:B------:R-:W-:-:S04]  /*2680*/  ULDC.64 UR4, c[0x0][0xb00] ;  /* 0x0002c00000047ab9 */ /* 0x000fc80000000a00 */
[----:B------:R2:W4:Y:S01]  /*2690*/  @P0 LDG.E R0, desc[UR40][R6.64] ;  /* 0x0000002806000981 */ /* 0x000522000c1e1900 */
[----:B------:R-:W-:Y:S01]  /*26a0*/  SHF.R.S32.HI R33, RZ, 0x1f, R59 ;  /* 0x0000001fff217819 */ /* 0x000fe2000001143b */
[-C--:B0-----:R-:W-:Y:S01]  /*26b0*/  IMAD.WIDE.U32 R4, R59, R8.reuse, RZ ;  /* 0x000000083b047225 */ /* 0x081fe200078e00ff */
[----:B------:R-:W-:Y:S01]  /*26c0*/  ISETP.NE.U32.AND P0, PT, RZ, UR4, PT ;  /* 0x00000004ff007c0c */ /* 0x000fe2000bf05070 */
[----:B------:R-:W0:Y:S02]  /*26d0*/  LDC R75, c[0x0][0x3f4] ;  /* 0x0000fd00ff4b7b82 */ /* 0x000e240000000800 */
[----:B------:R-:W-:Y:S01]  /*26e0*/  IMAD R10, R33, R8, RZ ;  /* 0x00000008210a7224 */ /* 0x000fe200078e02ff */
[----:B------:R-:W-:Y:S01]  /*26f0*/  ISETP.NE.AND.EX P0, PT, RZ, UR5, PT, P0 ;  /* 0x00000005ff007c0c */ /* 0x000fe2000bf05300 */
[----:B------:R-:W-:Y:S01]  /*2700*/  ULDC.64 UR4, c[0x0][0x308] ;  /* 0x0000c20000047ab9 */ /* 0x000fe20000000a00 */
[----:B-1----:R-:W-:Y:S01]  /*2710*/  SHF.R.U32.HI R42, RZ, 0x7, R42 ;  /* 0x00000007ff2a7819 */ /* 0x002fe2000001162a */
[----:B------:R-:W-:-:S02]  /*2720*/  IMAD R3, R59, R9, R10 ;  /* 0x000000093b037224 */ /* 0x000fc400078e020a */
[----:B------:R-:W-:Y:S01]  /*2730*/  IMAD.WIDE.U32 R62, R22, R8, R16 ;  /* 0x00000008163e7225 */ /* 0x000fe200078e0010 */
[----:B------:R-:W-:-:S03]  /*2740*/  ISETP.NE.AND P6, PT, R42, 0x1, PT ;  /* 0x000000012a00780c */ /* 0x000fc60003fc5270 */
[----:B------:R-:W-:Y:S02]  /*2750*/  IMAD.IADD R5, R5, 0x1, R3 ;  /* 0x0000000105057824 */ /* 0x000fe400078e0203 */
[----:B--2---:R-:W-:Y:S02]  /*2760*/  VIADD R11, R11, 0xffffff80 ;  /* 0xffffff800b0b7836 */ /* 0x004fe40000000000 */
[----:B------:R-:W-:-:S03]  /*2770*/  IMAD.WIDE.U32 R4, R32, UR4, R4 ;  /* 0x0000000420047c25 */ /* 0x000fc6000f8e0004 */
[----:B------:R-:W-:Y:S01]  /*2780*/  SHF.R.S32.HI R6, RZ, 0x1f, R11 ;  /* 0x0000001fff067819 */ /* 0x000fe2000001140b */
[----:B------:R-:W-:Y:S01]  /*2790*/  IMAD R5, R32, UR5, R5 ;  /* 0x0000000520057c24 */ /* 0x000fe2000f8e0205 */
[----:B------:R-:W-:Y:S01]  /*27a0*/  ULDC.64 UR4, c[0x0][0x310] ;  /* 0x0000c40000047ab9 */ /* 0x000fe20000000a00 */
[----:B------:R-:W-:Y:S01]  /*27b0*/  VIADD R66, R16, 0xa0 ;  /* 0x000000a010427836 */ /* 0x000fe20000000000 */
[----:B------:R-:W-:Y:S01]  /*27c0*/  LEA.HI R36, R6, R11, RZ, 0x2 ;  /* 0x0000000b06247211 */ /* 0x000fe200078f10ff */
[----:B------:R-:W-:Y:S01]  /*27d0*/  VIADD R11, R16, 0xc0 ;  /* 0x000000c0100b7836 */ /* 0x000fe20000000000 */
[----:B------:R-:W-:Y:S01]  /*27e0*/  SHF.R.S32.HI R201, RZ, 0x1f, R200 ;  /* 0x0000001fffc97819 */ /* 0x000fe200000114c8 */
[----:B---3--:R-:W-:-:S04]  /*27f0*/  IMAD R30, R40, R56, RZ ;  /* 0x00000038281e7224 */ /* 0x008fc800078e02ff */
[C---:B------:R-:W-:Y:S02]  /*2800*/  IMAD R39, R22.reuse, R57, R30 ;  /* 0x0000003916277224 */ /* 0x040fe400078e021e */
[----:B------:R-:W-:-:S04]  /*2810*/  IMAD.WIDE.U32 R30, R22, R56, R16 ;  /* 0x00000038161e7225 */ /* 0x000fc800078e0010 */
[----:B------:R-:W-:Y:S01]  /*2820*/  IMAD.IADD R31, R39, 0x1, R31 ;  /* 0x00000001271f7824 */ /* 0x000fe200078e021f */
[----:B----4-:R-:W-:Y:S02]  /*2830*/  SHF.R.S32.HI R3, RZ, 0x1f, R0 ;  /* 0x0000001fff037819 */ /* 0x010fe40000011400 */
        /* <DEDUP_REMOVED lines=12> */
[----:B------:R-:W-:Y:S01]  /*2900*/  ISETP.GE.AND P0, PT, R16, UR4, PT ;  /* 0x0000000410007c0c */ /* 0x000fe2000bf06270 */
[----:B------:R-:W-:Y:S01]  /*2910*/  ULDC.64 UR6, c[0x0][0x330] ;  /* 0x0000cc0000067ab9 */ /* 0x000fe20000000a00 */
[----:B------:R-:W-:-:S02]  /*2920*/  ISETP.GE.AND P1, PT, R0, UR4, PT ;  /* 0x0000000400007c0c */ /* 0x000fc4000bf26270 */
[----:B------:R-:W-:Y:S01]  /*2930*/  IADD3.X R62, R61, R63, R10, P2, !PT ;  /* 0x0000003f3d3e7210 */ /* 0x000fe200017fe40a */
[----:B------:R-:W-:Y:S01]  /*2940*/  VIADD R63, R16, 0x40 ;  /* 0x00000040103f7836 */ /* 0x000fe20000000000 */
[----:B------:R-:W-:Y:S02]  /*2950*/  SEL R7, RZ, 0xffffffff, P1 ;  /* 0xffffffffff077807 */ /* 0x000fe40000800000 */
[----:B------:R-:W-:Y:S02]  /*2960*/  SEL R6, RZ, 0x1, P0 ;  /* 0x00000001ff067807 */ /* 0x000fe40000000000 */
[----:B------:R-:W-:Y:S01]  /*2970*/  ISETP.GE.AND P0, PT, R63, UR4, PT ;  /* 0x000000043f007c0c */ /* 0x000fe2000bf06270 */
[----:B------:R-:W-:Y:S01]  /*2980*/  IMAD.SHL.U32 R7, R7, 0x2, RZ ;  /* 0x0000000207077824 */ /* 0x000fe200078e00ff */
        /* <DEDUP_REMOVED lines=11> */
[----:B------:R-:W-:-:S02]  /*2a40*/  LOP3.LUT R10, R12, R10, R11, 0xfe, !PT ;  /* 0x0000000a0c0a7212 */ /* 0x000fc400078efe0b */
[----:B------:R-:W-:Y:S02]  /*2a50*/  SEL R11, RZ, 0x10, P0 ;  /* 0x00000010ff0b7807 */ /* 0x000fe40000000000 */
[----:B------:R-:W-:-:S04]  /*2a60*/  SEL R12, RZ, 0x20, P1 ;  /* 0x00000020ff0c7807 */ /* 0x000fc80000800000 */
[----:B------:R-:W-:Y:S02]  /*2a70*/  LOP3.LUT R11, R12, R10, R11, 0xfe, !PT ;  /* 0x0000000a0c0b7212 */ /* 0x000fe400078efe0b */
[----:B------:R-:W-:Y:S01]  /*2a80*/  SEL R10, RZ, 0x40, P2 ;  /* 0x00000040ff0a7807 */ /* 0x000fe20001000000 */
[----:B------:R-:W-:-:S03]  /*2a90*/  IMAD R13, R13, UR4, RZ ;  /* 0x000000040d0d7c24 */ /* 0x000fc6000f8e02ff */
[----:B------:R-:W-:Y:S01]  /*2aa0*/  LOP3.LUT R95, R11, R10, RZ, 0xfc, !PT ;  /* 0x0000000a0b5f7212 */ /* 0x000fe200078efcff */
[-C--:B------:R-:W-:Y:S02]  /*2ab0*/  IMAD R10, R40, R14.reuse, RZ ;  /* 0x0000000e280a7224 */ /* 0x080fe400078e02ff */
[----:B------:R-:W-:Y:S02]  /*2ac0*/  IMAD R93, R21, UR5, R13 ;  /* 0x00000005155d7c24 */ /* 0x000fe4000f8e020d */
[C---:B------:R-:W-:Y:S02]  /*2ad0*/  IMAD R37, R22.reuse, R15, R10 ;  /* 0x0000000f16257224 */ /* 0x040fe400078e020a */
[----:B------:R-:W-:-:S04]  /*2ae0*/  IMAD.WIDE.U32 R10, R22, R14, R200 ;  /* 0x0000000e160a7225 */ /* 0x000fc800078e00c8 */
[----:B------:R-:W-:-:S04]  /*2af0*/  IMAD.WIDE.U32 R12, R22, R14, R16 ;  /* 0x0000000e160c7225 */ /* 0x000fc800078e0010 */
[----:B------:R-:W-:Y:S02]  /*2b00*/  IMAD.IADD R11, R11, 0x1, R37 ;  /* 0x000000010b0b7824 */ /* 0x000fe400078e0225 */
[----:B------:R-:W-:Y:S01]  /*2b10*/  IMAD.IADD R13, R37, 0x1, R13 ;  /* 0x00000001250d7824 */ /* 0x000fe200078e020d */
[----:B-----5:R-:W-:Y:S01]  /*2b20*/  SHF.R.S32.HI R37, RZ, 0x1f, R152 ;  /* 0x0000001fff257819 */ /* 0x020fe20000011498 */
[----:B------:R-:W-:Y:S01]  /*2b30*/  IMAD.WIDE.U32 R6, R21, UR4, R6 ;  /* 0x0000000415067c25 */ /* 0x000fe2000f8e0006 */
[----:B0-----:R-:W-:Y:S01]  /*2b40*/  ISETP.GE.AND P0, PT, R16, R75, PT ;  /* 0x0000004b1000720c */ /* 0x001fe20003f06270 */
[----:B------:R-:W-:Y:S02]  /*2b50*/  ULDC UR4, c[0x0][0x2f4] ;  /* 0x0000bd0000047ab9 */ /* 0x000fe40000000800 */
[----:B------:R-:W-:-:S04]  /*2b60*/  IMAD.WIDE.U32 R20, R22, R56, R200 ;  /* 0x0000003816147225 */ /* 0x000fc800078e00c8 */
[----:B------:R-:W-:Y:S02]  /*2b70*/  IMAD R34, R37, R14, RZ ;  /* 0x0000000e25227224 */ /* 0x000fe400078e02ff */
[----:B------:R-:W-:Y:S02]  /*2b80*/  IMAD.IADD R21, R21, 0x1, R39 ;  /* 0x0000000115157824 */ /* 0x000fe400078e0227 */
[----:B------:R-:W-:Y:S02]  /*2b90*/  IMAD R39, R152, R15, R34 ;  /* 0x0000000f98277224 */ /* 0x000fe400078e0222 */
[----:B------:R-:W2:Y:S01]  /*2ba0*/  LDL R34, [R1+0x64] ;  /* 0x0000640001227983 */ /* 0x000ea20000100800 */
[----:B------:R-:W-:Y:S02]  /*2bb0*/  IADD3 R58, P1, R22, R59, RZ ;  /* 0x0000003b163a7210 */ /* 0x000fe40007f3e0ff */
[----:B------:R-:W-:-:S03]  /*2bc0*/  SEL R35, R75, RZ, P0 ;  /* 0x000000ff4b237207 */ /* 0x000fc60000000000 */
[----:B------:R-:W-:Y:S02]  /*2bd0*/  IMAD.X R59, R40, 0x1, R33, P1 ;  /* 0x00000001283b7824 */ /* 0x000fe400008e0621 */
[----:B------:R-:W-:Y:S02]  /*2be0*/  IMAD.IADD R35, R16, 0x1, R35 ;  /* 0x0000000110237824 */ /* 0x000fe400078e0223 */
[----:B------:R-:W-:Y:S01]  /*2bf0*/  VIADD R40, R22, 0x40 ;  /* 0x0000004016287836 */ /* 0x000fe20000000000 */
[----:B------:R-:W-:Y:S02]  /*2c00*/  SHF.R.S32.HI R43, RZ, 0x1f, R36 ;  /* 0x0000001fff2b7819 */ /* 0x000fe40000011424 */
[----:B------:R-:W-:Y:S01]  /*2c10*/  SHF.R.S32.HI R32, RZ, 0x1f, R35 ;  /* 0x0000001fff207819 */ /* 0x000fe20000011423 */
[----:B------:R-:W-:Y:S01]  /*2c20*/  IMAD.SHL.U32 R40, R40, 0x40, RZ ;  /* 0x0000004028287824 */ /* 0x000fe200078e00ff */
[----:B------:R-:W-:Y:S02]  /*2c30*/  LEA.HI R43, R43, R22, RZ, 0x3 ;  /* 0x000000162b2b7211 */ /* 0x000fe400078f18ff */
[----:B------:R-:W-:-:S02]  /*2c40*/  LEA.HI R32, R32, R35, RZ, 0x3 ;  /* 0x0000002320207211 */ /* 0x000fc400078f18ff */
[----:B------:R-:W-:Y:S02]  /*2c50*/  LOP3.LUT R40, R40, 0x1c0, RZ, 0xc0, !PT ;  /* 0x000001c028287812 */ /* 0x000fe400078ec0ff */
[----:B------:R-:W-:Y:S02]  /*2c60*/  LOP3.LUT R43, R43, 0xfffffff8, RZ, 0xc0, !PT ;  /* 0xfffffff82b2b7812 */ /* 0x000fe400078ec0ff */
[----:B------:R-:W-:Y:S01]  /*2c70*/  LOP3.LUT R33, R40, 0x38, R32, 0xf8, !PT ;  /* 0x0000003828217812 */ /* 0x000fe200078ef820 */
[C---:B------:R-:W-:Y:S02]  /*2c80*/  VIADD R40, R22.reuse, 0x40 ;  /* 0x0000004016287836 */ /* 0x040fe40000000000 */
[----:B------:R-:W-:Y:S02]  /*2c90*/  IMAD.IADD R43, R22, 0x1, -R43 ;  /* 0x00000001162b7824 */ /* 0x000fe400078e0a2b */
[----:B------:R-:W-:Y:S02]  /*2ca0*/  IMAD.SHL.U32 R40, R40, 0x40, RZ ;  /* 0x0000004028287824 */ /* 0x000fe400078e00ff */
[----:B------:R-:W-:Y:S01]  /*2cb0*/  IMAD.SHL.U32 R83, R43, 0x40, RZ ;  /* 0x000000402b537824 */ /* 0x000fe200078e00ff */
[----:B------:R-:W-:Y:S01]  /*2cc0*/  SHF.L.U64.HI R67, R8, 0x6, R9 ;  /* 0x0000000608437819 */ /* 0x000fe20000010209 */
[----:B------:R-:W-:Y:S01]  /*2cd0*/  IMAD R35, R9, 0x60, RZ ;  /* 0x0000006009237824 */ /* 0x000fe200078e02ff */
[----:B------:R-:W-:Y:S01]  /*2ce0*/  LOP3.LUT R40, R40, 0x1c0, RZ, 0xc0, !PT ;  /* 0x000001c028287812 */ /* 0x000fe200078ec0ff */
[C---:B------:R-:W-:Y:S01]  /*2cf0*/  IMAD.SHL.U32 R68, R8.reuse, 0x40, RZ ;  /* 0x0000004008447824 */ /* 0x040fe200078e00ff */
[----:B------:R-:W-:Y:S01]  /*2d00*/  LOP3.LUT R83, R83, 0x1c0, RZ, 0xc0, !PT ;  /* 0x000001c053537812 */ /* 0x000fe200078ec0ff */
[----:B------:R-:W-:Y:S01]  /*2d10*/  IMAD.WIDE.U32 R8, R8, 0x60, RZ ;  /* 0x0000006008087825 */ /* 0x000fe200078e00ff */
[----:B------:R-:W-:-:S02]  /*2d20*/  SHF.R.U32.HI R40, RZ, 0x3, R40 ;  /* 0x00000003ff287819 */ /* 0x000fc40000011628 */
[----:B------:R-:W-:Y:S01]  /*2d30*/  SHF.R.U32.HI R86, RZ, 0x3, R83 ;  /* 0x00000003ff567819 */ /* 0x000fe20000011653 */
[----:B------:R-:W-:Y:S01]  /*2d40*/  IMAD.IADD R76, R9, 0x1, R35 ;  /* 0x00000001094c7824 */ /* 0x000fe200078e0223 */
[----:B------:R-:W-:Y:S01]  /*2d50*/  LOP3.LUT R35, R83, 0x18, R16, 0xf8, !PT ;  /* 0x0000001853237812 */ /* 0x000fe200078ef810 */
[----:B------:R-:W-:Y:S01]  /*2d60*/  IMAD.MOV.U32 R89, RZ, RZ, 0x20 ;  /* 0x00000020ff597424 */ /* 0x000fe200078e00ff */
[----:B------:R-:W-:Y:S01]  /*2d70*/  LOP3.LUT R88, R33, R40, RZ, 0x3c, !PT ;  /* 0x0000002821587212 */ /* 0x000fe200078e3cff */
[----:B------:R-:W-:Y:S01]  /*2d80*/  IMAD R37, R37, R56, RZ ;  /* 0x0000003825257224 */ /* 0x000fe200078e02ff */
[----:B------:R-:W-:Y:S02]  /*2d90*/  LOP3.LUT P1, RZ, R43, 0x4, RZ, 0xc0, !PT ;  /* 0x000000042bff7812 */ /* 0x000fe4000782c0ff */
[----:B------:R-:W-:Y:S02]  /*2da0*/  LOP3.LUT R33, R83, 0x38, R32, 0xf8, !PT ;  /* 0x0000003853217812 */ /* 0x000fe400078ef820 */
[----:B------:R-:W-:Y:S01]  /*2db0*/  LOP3.LUT R35, R35, R86, RZ, 0x3c, !PT ;  /* 0x0000005623237212 */ /* 0x000fe200078e3cff */
[----:B------:R-:W-:Y:S01]  /*2dc0*/  IMAD R77, R15, 0x60, RZ ;  /* 0x000000600f4d7824 */ /* 0x000fe200078e02ff */
[C---:B------:R-:W-:Y:S01]  /*2dd0*/  SHF.L.U64.HI R69, R14.reuse, 0x6, R15 ;  /* 0x000000060e457819 */ /* 0x040fe2000001020f */
[----:B------:R-:W-:Y:S01]  /*2de0*/  IMAD.SHL.U32 R70, R14, 0x40, RZ ;  /* 0x000000400e467824 */ /* 0x000fe200078e00ff */
[----:B------:R-:W-:Y:S01]  /*2df0*/  SHF.L.U64.HI R71, R56, 0x6, R57 ;  /* 0x0000000638477819 */ /* 0x000fe20000010239 */
[----:B------:R-:W-:Y:S01]  /*2e00*/  IMAD.WIDE.U32 R10, R152, R14, R10 ;  /* 0x0000000e980a7225 */ /* 0x000fe200078e000a */
[----:B------:R-:W-:-:S02]  /*2e10*/  SEL R89, R89, 0xffffffe0, !P1 ;  /* 0xffffffe059597807 */ /* 0x000fc40004800000 */
[----:B------:R-:W-:Y:S01]  /*2e20*/  LOP3.LUT R33, R33, R86, RZ, 0x3c, !PT ;  /* 0x0000005621217212 */ /* 0x000fe200078e3cff */
[----:B------:R-:W-:Y:S01]  /*2e30*/  IMAD.WIDE.U32 R12, R152, R14, R12 ;  /* 0x0000000e980c7225 */ /* 0x000fe200078e000c */
[----:B------:R-:W-:Y:S02]  /*2e40*/  SEL R94, RZ, 0xffffff80, P3 ;  /* 0xffffff80ff5e7807 */ /* 0x000fe40001800000 */
[----:B------:R-:W-:Y:S01]  /*2e50*/  LOP3.LUT R85, R32, 0xfffffff8, RZ, 0xc0, !PT ;  /* 0xfffffff820557812 */ /* 0x000fe200078ec0ff */
[----:B------:R-:W-:Y:S02]  /*2e60*/  IMAD R37, R152, R57, R37 ;  /* 0x0000003998257224 */ /* 0x000fe400078e0225 */
[----:B------:R-:W-:Y:S02]  /*2e70*/  IMAD R41, R57, 0x60, RZ ;  /* 0x0000006039297824 */ /* 0x000fe400078e02ff */
[----:B------:R-:W-:Y:S02]  /*2e80*/  IMAD.SHL.U32 R72, R56, 0x40, RZ ;  /* 0x0000004038487824 */ /* 0x000fe400078e00ff */
[----:B------:R-:W-:-:S04]  /*2e90*/  IMAD.WIDE.U32 R20, R152, R56, R20 ;  /* 0x0000003898147225 */ /* 0x000fc800078e0014 */
[----:B------:R-:W-:Y:S02]  /*2ea0*/  VIADD R44, R22, 0x40 ;  /* 0x00000040162c7836 */ /* 0x000fe40000000000 */
[----:B------:R-:W-:Y:S01]  /*2eb0*/  IMAD.WIDE.U32 R30, R152, R56, R30 ;  /* 0x00000038981e7225 */ /* 0x000fe200078e001e */
[----:B------:R-:W-:-:S03]  /*2ec0*/  LOP3.LUT R94, R95, 0x80, R94, 0xc8, !PT ;  /* 0x000000805f5e7812 */ /* 0x000fc600078ec85e */
[----:B------:R-:W-:-:S04]  /*2ed0*/  IMAD.WIDE.U32 R14, R14, 0x60, RZ ;  /* 0x000000600e0e7825 */ /* 0x000fc800078e00ff */
[----:B------:R-:W-:Y:S01]  /*2ee0*/  IMAD.WIDE.U32 R56, R56, 0x60, RZ ;  /* 0x0000006038387825 */ /* 0x000fe200078e00ff */
[----:B------:R-:W-:Y:S02]  /*2ef0*/  SHF.R.S32.HI R73, RZ, 0x1f, R44 ;  /* 0x0000001fff497819 */ /* 0x000fe4000001142c */
[----:B------:R-:W-:Y:S01]  /*2f00*/  SHF.R.S32.HI R84, RZ, 0x3, R32 ;  /* 0x00000003ff547819 */ /* 0x000fe20000011420 */
[----:B------:R-:W-:Y:S01]  /*2f10*/  VIADD R74, R42, 0x8 ;  /* 0x000000082a4a7836 */ /* 0x000fe20000000000 */
[----:B------:R-:W-:Y:S01]  /*2f20*/  SHF.R.S32.HI R87, RZ, 0x1f, R85 ;  /* 0x0000001fff577819 */ /* 0x000fe20000011455 */
[----:B------:R-:W-:Y:S01]  /*2f30*/  IMAD.SHL.U32 R75, R75, 0x2, RZ ;  /* 0x000000024b4b7824 */ /* 0x000fe200078e00ff */
[----:B------:R-:W-:Y:S01]  /*2f40*/  ISETP.GE.AND P1, PT, R16, UR4, PT ;  /* 0x0000000410007c0c */ /* 0x000fe2000bf26270 */
[----:B------:R-:W-:Y:S01]  /*2f50*/  IMAD.IADD R77, R15, 0x1, R77 ;  /* 0x000000010f4d7824 */ /* 0x000fe200078e024d */
[----:B------:R-:W-:Y:S01]  /*2f60*/  ISETP.GE.AND P2, PT, R0, UR4, PT ;  /* 0x0000000400007c0c */ /* 0x000fe2000bf46270 */
[----:B------:R-:W-:Y:S01]  /*2f70*/  IMAD.IADD R78, R57, 0x1, R41 ;  /* 0x00000001394e7824 */ /* 0x000fe200078e0229 */
[----:B------:R-:W-:Y:S01]  /*2f80*/  LOP3.LUT R95, R95, 0x40, RZ, 0xc0, !PT ;  /* 0x000000405f5f7812 */ /* 0x000fe200078ec0ff */
[----:B------:R-:W-:-:S02]  /*2f90*/  IMAD.IADD R79, R11, 0x1, R39 ;  /* 0x000000010b4f7824 */ /* 0x000fc400078e0227 */
[----:B------:R-:W-:Y:S02]  /*2fa0*/  IMAD.IADD R80, R39, 0x1, R13 ;  /* 0x0000000127507824 */ /* 0x000fe400078e020d */
[----:B------:R-:W-:Y:S02]  /*2fb0*/  IMAD.IADD R81, R21, 0x1, R37 ;  /* 0x0000000115517824 */ /* 0x000fe400078e0225 */
[----:B------:R-:W-:Y:S02]  /*2fc0*/  IMAD.IADD R82, R37, 0x1, R31 ;  /* 0x0000000125527824 */ /* 0x000fe400078e021f */
[----:B------:R-:W-:Y:S02]  /*2fd0*/  IMAD.IADD R88, R38, 0x1, R88 ;  /* 0x0000000126587824 */ /* 0x000fe400078e0258 */
[----:B------:R-:W-:Y:S01]  /*2fe0*/  IMAD.IADD R93, R7, 0x1, R93 ;  /* 0x00000001075d7824 */ /* 0x000fe200078e025d */
[----:B------:R-:W-:Y:S01]  /*2ff0*/  @!P6 BAR.SYNC.DEFER_BLOCKING 0x9, 0x100 ;  /* 0x024400000000eb1d */ /* 0x000fe20000010000 */
[----:B--2---:R-:W-:-:S02]  /*3000*/  IMAD R90, R34, 0x200, R35 ;  /* 0x00000200225a7824 */ /* 0x004fc400078e0223 */
[----:B------:R-:W-:Y:S02]  /*3010*/  IMAD R91, R34, 0x200, R33 ;  /* 0x00000200225b7824 */ /* 0x000fe400078e0221 */
[----:B------:R-:W-:-:S07]  /*3020*/  IMAD.IADD R92, R89, 0x1, R90 ;  /* 0x00000001595c7824 */ /* 0x000fce00078e025a */
.L_x_14717:
        /* <DEDUP_REMOVED lines=26> */
[----:B---3--:R-:W-:Y:S05]  /*31d0*/  @!P3 BRA `(.L_x_14671) ;  /* 0x0000002800b4b947 */ /* 0x008fea0003800000 */
        /* <DEDUP_REMOVED lines=41> */
.L_x_14674:
[----:B------:R-:W-:Y:S05]  /*3470*/  BSYNC B1 ;  /* 0x0000000000017941 */ /* 0x000fea0003800000 */
.L_x_14673:
[----:B0-----:R-:W-:Y:S01]  /*3480*/  VIADD R36, R22, 0x40 ;  /* 0x0000004016247836 */ /* 0x001fe20000000000 */
[----:B------:R-:W-:Y:S01]  /*3490*/  BSSY B1, `(.L_x_14675) ;  /* 0x000001c000017945 */ /* 0x000fe20003800000 */
[----:B------:R-:W-:Y:S01]  /*34a0*/  CS2R R44, SRZ ;  /* 0x00000000002c7805 */ /* 0x000fe2000001ff00 */
[----:B-----5:R-:W-:Y:S01]  /*34b0*/  IMAD.MOV.U32 R98, RZ, RZ, R50 ;  /* 0x000000ffff627224 */ /* 0x020fe200078e0032 */
[----:B------:R-:W-:Y:S02]  /*34c0*/  CS2R R46, SRZ ;  /* 0x00000000002e7805 */ /* 0x000fe4000001ff00 */
[----:B------:R-:W-:Y:S02]  /*34d0*/  ISETP.GE.AND P5, PT, R36, R106, PT ;  /* 0x0000006a2400720c */ /* 0x000fe40003fa6270 */
[----:B------:R-:W-:Y:S01]  /*34e0*/  CS2R R36, SRZ ;  /* 0x0000000000247805 */ /* 0x000fe2000001ff00 */
[----:B------:R-:W-:-:S10]  /*34f0*/  IMAD.MOV.U32 R99, RZ, RZ, R51 ;  /* 0x000000ffff637224 */ /* 0x000fd400078e0033 */
        /* <DEDUP_REMOVED lines=21> */
.L_x_14676:
[----:B------:R-:W-:Y:S05]  /*3650*/  BSYNC B1 ;  /* 0x0000000000017941 */ /* 0x000fea0003800000 */
.L_x_14675:
        /* <DEDUP_REMOVED lines=25> */
[----:B------:R-:W-:Y:S02]  /*37f0*/  IMAD.MOV.U32 R34, RZ, RZ, R46 ;  /* 0x000000ffff227224 */ /* 0x000fe400078e002e */
[----:B------:R-:W-:-:S03]  /*3800*/  IMAD.MOV.U32 R35, RZ, RZ, R47 ;  /* 0x000000ffff237224 */ /* 0x000fc600078e002f */
[----:B------:R-:W-:Y:S02]  /*3810*/  PRMT R100, R32, 0x5410, R34 ;  /* 0x0000541020647816 */ /* 0x000fe40000000022 */
[----:B------:R-:W-:Y:S01]  /*3820*/  PRMT R101, R33, 0x5410, R35 ;  /* 0x0000541021657816 */ /* 0x000fe20000000023 */
[----:B------:R-:W-:Y:S06]  /*3830*/  @!P3 BRA `(.L_x_14677) ;  /* 0x000000000004b947 */ /* 0x000fec0003800000 */
[----:B------:R-:W-:Y:S01]  /*3840*/  BPT.TRAP 0x1 ;  /* 0x000000040000795c */ /* 0x000fe20000300000 */
.L_x_14677:
[----:B------:R-:W-:Y:S01]  /*3850*/  IMAD R96, R18, 0x8, R19 ;  /* 0x0000000812607824 */ /* 0x000fe200078e0213 */
[----:B------:R-:W-:Y:S01]  /*3860*/  SHF.L.U32 R107, R202, 0x1f, RZ ;  /* 0x0000001fca6b7819 */ /* 0x000fe200000006ff */
[----:B------:R-:W-:Y:S03]  /*3870*/  BSSY B1, `(.L_x_14678) ;  /* 0x0000003000017945 */ /* 0x000fe60003800000 */
[----:B------:R-:W0:Y:S02]  /*3880*/  SYNCS.PHASECHK.TRANS64.TRYWAIT P6, [R96+URZ+0x32490], R107 ;  /* 0x0324906b600075a7 */ /* 0x000e2400080c017f */
[----:B0-----:R-:W-:Y:S05]  /*3890*/  @!P6 BRA `(.L_x_14679) ;  /* 0x000001f800ece947 */ /* 0x001fea0003800000 */
.L_x_14992:
[----:B------:R-:W-:Y:S05]  /*38a0*/  BSYNC B1 ;  /* 0x0000000000017941 */ /* 0x000fea0003800000 */
.L_x_14678:
        /* <DEDUP_REMOVED lines=52> */
.L_x_14685:
[----:B------:R-:W-:Y:S05]  /*3bf0*/  BSYNC B3 ;  /* 0x0000000000037941 */ /* 0x000fea0003800000 */
.L_x_14684:
[----:B--2---:R1:W-:Y:S02]  /*3c00*/  STG.E.128 desc[UR40][R42.64], R32 ;  /* 0x000000202a007986 */ /* 0x0043e4000c101d28 */
.L_x_14683:
[----:B------:R-:W-:Y:S05]  /*3c10*/  BSYNC B2 ;  /* 0x0000000000027941 */ /* 0x000fea0003800000 */
.L_x_14682:
        /* <DEDUP_REMOVED lines=50> */
.L_x_14687:
[----:B------:R-:W-:Y:S05]  /*3f40*/  BSYNC B2 ;  /* 0x0000000000027941 */ /* 0x000fea0003800000 */
.L_x_14686:
[----:B--2---:R2:W-:Y:S02]  /*3f50*/  STG.E.128 desc[UR40][R42.64+0x40], R32 ;  /* 0x000040202a007986 */ /* 0x0045e4000c101d28 */
.L_x_14681:
[----:B------:R-:W-:Y:S05]  /*3f60*/  BSYNC B1 ;  /* 0x0000000000017941 */ /* 0x000fea0003800000 */
.L_x_14680:
        /* <DEDUP_REMOVED lines=53> */
.L_x_14692:
[----:B------:R-:W-:Y:S05]  /*42c0*/  BSYNC B2 ;  /* 0x0000000000027941 */ /* 0x000fea0003800000 */
.L_x_14691:
[----:B--2---:R3:W-:Y:S02]  /*42d0*/  STG.E.128 desc[UR40][R40.64], R32 ;  /* 0x0000002028007986 */ /* 0x0047e4000c101d28 */
.L_x_14690:
[----:B------:R-:W-:Y:S05]  /*42e0*/  BSYNC B1 ;  /* 0x0000000000017941 */ /* 0x000fea0003800000 */
.L_x_14689:
        /* <DEDUP_REMOVED lines=51> */
.L_x_14694:
[----:B------:R-:W-:Y:S05]  /*4620*/  BSYNC B1 ;  /* 0x0000000000017941 */ /* 0x000fea0003800000 */
.L_x_14693:
[----:B--2---:R4:W-:Y:S01]  /*4630*/  STG.E.128 desc[UR40][R40.64+0x40], R32 ;  /* 0x0000402028007986 */ /* 0x0049e2000c101d28 */
[----:B------:R-:W-:Y:S05]  /*4640*/  BRA `(.L_x_14688) ;  /* 0x0000001800047947 */ /* 0x000fea0003800000 */
.L_x_14672:
[----:B------:R-:W-:-:S05]  /*4650*/  VIADD R36, R22, 0x40 ;  /* 0x0000004016247836 */ /* 0x000fca0000000000 */
        /* <DEDUP_REMOVED lines=73> */
.L_x_14695:
        /* <DEDUP_REMOVED lines=9> */
.L_x_14993:
[----:B------:R-:W-:Y:S05]  /*4b80*/  BSYNC B1 ;  /* 0x0000000000017941 */ /* 0x000fea0003800000 */
.L_x_14696:
[----:B------:R-:W-:Y:S01]  /*4b90*/  ISETP.GE.OR P5, PT, R22, R106, P1 ;  /* 0x0000006a1600720c */ /* 0x000fe20000fa6670 */
[----:B------:R-:W-:-:S12]  /*4ba0*/  BSSY B1, `(.L_x_14698) ;  /* 0x0000084000017945 */ /* 0x000fd80003800000 */
[----:B------:R-:W-:Y:S05]  /*4bb0*/  @P5 BRA `(.L_x_14699) ;  /* 0x0000000800085947 */ /* 0x000fea0003800000 */
[----:B------:R-:W3:Y:S01]  /*4bc0*/  LDL R50, [R1+0x64] ;  /* 0x0000640001327983 */ /* 0x000ee20000100800 */
[----:B------:R-:W-:Y:S01]  /*4bd0*/  SHF.R.S32.HI R48, RZ, 0x1f, R22 ;  /* 0x0000001fff307819 */ /* 0x000fe20000011416 */
[----:B--2---:R-:W-:-:S04]  /*4be0*/  IMAD.WIDE.U32 R104, R22, R102, R100 ;  /* 0x0000006616687225 */ /* 0x004fc800078e0064 */
[----:B------:R-:W-:-:S04]  /*4bf0*/  IMAD R48, R48, R102, RZ ;  /* 0x0000006630307224 */ /* 0x000fc800078e02ff */
[----:B------:R-:W-:Y:S01]  /*4c00*/  IMAD R49, R22, R103, R48 ;  /* 0x0000006716317224 */ /* 0x000fe200078e0230 */
[----:B------:R-:W-:-:S03]  /*4c10*/  SEL R48, R75, R110, !P0 ;  /* 0x0000006e4b307207 */ /* 0x000fc60004000000 */
[----:B------:R-:W-:Y:S01]  /*4c20*/  IMAD.IADD R114, R49, 0x1, R105 ;  /* 0x0000000131727824 */ /* 0x000fe200078e0269 */
[----:B------:R-:W-:-:S04]  /*4c30*/  SHF.R.S32.HI R49, RZ, 0x1f, R48 ;  /* 0x0000001fff317819 */ /* 0x000fc80000011430 */
[----:B------:R-:W-:-:S04]  /*4c40*/  LEA.HI R49, R49, R48, RZ, 0x4 ;  /* 0x0000003031317211 */ /* 0x000fc800078f20ff */
[----:B------:R-:W-:-:S05]  /*4c50*/  LEA.HI.SX32 R49, R49, R84, 0x1c ;  /* 0x0000005431317211 */ /* 0x000fca00078fe2ff */
[----:B------:R-:W-:-:S05]  /*4c60*/  IMAD.SHL.U32 R111, R49, 0x8, RZ ;  /* 0x00000008316f7824 */ /* 0x000fca00078e00ff */
[----:B------:R-:W-:-:S04]  /*4c70*/  LOP3.LUT R49, R83, 0x38, R111, 0xf8, !PT ;  /* 0x0000003853317812 */ /* 0x000fc800078ef86f */
[----:B------:R-:W-:Y:S01]  /*4c80*/  LOP3.LUT R49, R49, R86, RZ, 0x3c, !PT ;  /* 0x0000005631317212 */ /* 0x000fe200078e3cff */
[----:B------:R-:W-:-:S04]  /*4c90*/  IMAD R48, R18, 0x1800, R91 ;  /* 0x0000180012307824 */ /* 0x000fc800078e025b */
[----:B------:R-:W-:Y:S01]  /*4ca0*/  IMAD R48, R48, 0x2, R19 ;  /* 0x0000000230307824 */ /* 0x000fe200078e0213 */
[----:B------:R-:W-:Y:S01]  /*4cb0*/  IADD3 R109, P5, P6, R4, R104, R85 ;  /* 0x00000068046d7210 */ /* 0x000fe20007ebe055 */
[----:B------:R-:W-:Y:S03]  /*4cc0*/  BSSY B2, `(.L_x_14700) ;  /* 0x0000065000027945 */ /* 0x000fe60003800000 */
[----:B------:R-:W-:Y:S01]  /*4cd0*/  IADD3.X R112, R61, R114, R87, P5, P6 ;  /* 0x000000723d707210 */ /* 0x000fe20002fec457 */
[----:B---3--:R-:W-:-:S04]  /*4ce0*/  IMAD R49, R50, 0x200, R49 ;  /* 0x0000020032317824 */ /* 0x008fc800078e0231 */
        /* <DEDUP_REMOVED lines=8> */
[----:B------:R-:W-:Y:S02]  /*4d70*/  PRMT R117, R118, 0x5410, R117 ;  /* 0x0000541076757816 */ /* 0x000fe40000000075 */
[----:B------:R-:W-:Y:S01]  /*4d80*/  PRMT R113, R116, 0x5410, R113 ;  /* 0x0000541074717816 */ /* 0x000fe20000000071 */
[----:B-1----:R-:W-:Y:S01]  /*4d90*/  IMAD.U32 R116, R49, 0x10000, RZ ;  /* 0x0001000031747824 */ /* 0x002fe200078e00ff */
[C---:B------:R-:W-:Y:S01]  /*4da0*/  LOP3.LUT R130, R117.reuse, 0xffff0000, RZ, 0xc0, !PT ;  /* 0xffff000075827812 */ /* 0x040fe200078ec0ff */
[----:B------:R-:W-:Y:S01]  /*4db0*/  IMAD.U32 R119, R117, 0x10000, RZ ;  /* 0x0001000075777824 */ /* 0x000fe200078e00ff */
[----:B------:R-:W-:Y:S01]  /*4dc0*/  LOP3.LUT R53, R53, 0xffff0000, RZ, 0xc0, !PT ;  /* 0xffff000035357812 */ /* 0x000fe200078ec0ff */
[----:B------:R-:W-:Y:S01]  /*4dd0*/  IMAD.U32 R118, R113, 0x10000, RZ ;  /* 0x0001000071767824 */ /* 0x000fe200078e00ff */
[----:B------:R-:W-:Y:S01]  /*4de0*/  LOP3.LUT R49, R49, 0xffff0000, RZ, 0xc0, !PT ;  /* 0xffff000031317812 */ /* 0x000fe200078ec0ff */
[CC--:B------:R-:W-:Y:S01]  /*4df0*/  FMUL.FTZ R129, R115.reuse, R119.reuse ;  /* 0x0000007773817220 */ /* 0x0c0fe20000410000 */
[----:B------:R-:W-:Y:S01]  /*4e00*/  SHF.R.U32.HI R117, RZ, 0x10, R35 ;  /* 0x00000010ff757819 */ /* 0x000fe20000011623 */
[----:B------:R-:W-:Y:S01]  /*4e10*/  FMUL.FTZ R120, R115, R118 ;  /* 0x0000007673787220 */ /* 0x000fe20000410000 */
[----:B------:R-:W-:Y:S01]  /*4e20*/  FMUL.FTZ R132, R53, R130 ;  /* 0x0000008235847220 */ /* 0x000fe20000410000 */
[C---:B------:R-:W-:Y:S01]  /*4e30*/  FFMA.FTZ R118, R116.reuse, R118, -R129 ;  /* 0x0000007674767223 */ /* 0x040fe20000010881 */
[----:B------:R-:W-:Y:S01]  /*4e40*/  PRMT R117, R131, 0x5410, R117 ;  /* 0x0000541083757816 */ /* 0x000fe20000000075 */
[----:B------:R-:W-:Y:S01]  /*4e50*/  FFMA.FTZ R116, R116, R119, R120 ;  /* 0x0000007774747223 */ /* 0x000fe20000010078 */
[----:B------:R-:W-:Y:S01]  /*4e60*/  LOP3.LUT R120, R113, 0xffff0000, RZ, 0xc0, !PT ;  /* 0xffff000071787812 */ /* 0x000fe200078ec0ff */
[----:B------:R-:W-:Y:S01]  /*4e70*/  IMAD.U32 R115, R55, 0x10000, RZ ;  /* 0x0001000037737824 */ /* 0x000fe200078e00ff */
[----:B------:R-:W-:-:S02]  /*4e80*/  SHF.R.U32.HI R119, RZ, 0x10, R39 ;  /* 0x00000010ff777819 */ /* 0x000fc40000011627 */
[----:B------:R-:W-:Y:S01]  /*4e90*/  SHF.R.U64 R32, R32, 0x10, R33 ;  /* 0x0000001020207819 */ /* 0x000fe20000001221 */
[-C--:B------:R-:W-:Y:S01]  /*4ea0*/  FMUL.FTZ R113, R53, R120.reuse ;  /* 0x0000007835717220 */ /* 0x080fe20000410000 */
[----:B------:R-:W-:Y:S01]  /*4eb0*/  PRMT R119, R134, 0x5410, R119 ;  /* 0x0000541086777816 */ /* 0x000fe20000000077 */
[----:B------:R-:W-:Y:S01]  /*4ec0*/  FFMA.FTZ R53, R49, R120, -R132 ;  /* 0x0000007831357223 */ /* 0x000fe20000010884 */
[----:B------:R-:W-:Y:S02]  /*4ed0*/  IMAD.U32 R120, R117, 0x10000, RZ ;  /* 0x0001000075787824 */ /* 0x000fe400078e00ff */
[----:B------:R-:W-:Y:S01]  /*4ee0*/  FFMA.FTZ R49, R49, R130, R113 ;  /* 0x0000008231317223 */ /* 0x000fe20000010071 */
[----:B------:R-:W-:Y:S01]  /*4ef0*/  IMAD.U32 R113, R51, 0x10000, RZ ;  /* 0x0001000033717824 */ /* 0x000fe200078e00ff */
[----:B------:R-:W-:Y:S01]  /*4f00*/  SHF.R.U64 R37, R36, 0x10, R37 ;  /* 0x0000001024257819 */ /* 0x000fe20000001225 */
[----:B------:R-:W-:Y:S02]  /*4f10*/  IMAD.U32 R130, R119, 0x10000, RZ ;  /* 0x0001000077827824 */ /* 0x000fe400078e00ff */
[----:B------:R-:W-:Y:S01]  /*4f20*/  FMUL.FTZ R129, R115, R120 ;  /* 0x0000007873817220 */ /* 0x000fe20000410000 */
[----:B------:R-:W-:Y:S01]  /*4f30*/  LOP3.LUT R119, R119, 0xffff0000, RZ, 0xc0, !PT ;  /* 0xffff000077777812 */ /* 0x000fe200078ec0ff */
[----:B------:R-:W-:-:S02]  /*4f40*/  IMAD.U32 R36, R52, 0x10000, RZ ;  /* 0x0001000034247824 */ /* 0x000fc400078e00ff */
[----:B------:R-:W-:Y:S01]  /*4f50*/  FMUL.FTZ R132, R115, R130 ;  /* 0x0000008273847220 */ /* 0x000fe20000410000 */
[----:B------:R-:W-:Y:S01]  /*4f60*/  PRMT R37, R135, 0x5410, R37 ;  /* 0x0000541087257816 */ /* 0x000fe20000000025 */
[----:B------:R-:W-:Y:S01]  /*4f70*/  IMAD.U32 R33, R48, 0x10000, RZ ;  /* 0x0001000030217824 */ /* 0x000fe200078e00ff */
[----:B------:R-:W-:Y:S01]  /*4f80*/  LOP3.LUT R51, R51, 0xffff0000, RZ, 0xc0, !PT ;  /* 0xffff000033337812 */ /* 0x000fe200078ec0ff */
[----:B------:R-:W-:Y:S01]  /*4f90*/  FFMA.FTZ R115, R113, R120, -R132 ;  /* 0x0000007871737223 */ /* 0x000fe20000010884 */
[----:B------:R-:W-:Y:S01]  /*4fa0*/  LOP3.LUT R120, R55, 0xffff0000, RZ, 0xc0, !PT ;  /* 0xffff000037787812 */ /* 0x000fe200078ec0ff */
[----:B------:R-:W-:Y:S01]  /*4fb0*/  FFMA.FTZ R113, R113, R130, R129 ;  /* 0x0000008271717223 */ /* 0x000fe20000010081 */
[----:B------:R-:W-:Y:S02]  /*4fc0*/  PRMT R55, R122, 0x5432, R32 ;  /* 0x000054327a377816 */ /* 0x000fe40000000020 */
[----:B------:R-:W-:Y:S01]  /*4fd0*/  LOP3.LUT R32, R117, 0xffff0000, RZ, 0xc0, !PT ;  /* 0xffff000075207812 */ /* 0x000fe200078ec0ff */
[----:B------:R-:W-:Y:S01]  /*4fe0*/  FMUL.FTZ R130, R120, R119 ;  /* 0x0000007778827220 */ /* 0x000fe20000410000 */
[----:B------:R-:W-:Y:S01]  /*4ff0*/  IMAD.U32 R117, R37, 0x10000, RZ ;  /* 0x0001000025757824 */ /* 0x000fe200078e00ff */
[----:B------:R-:W-:-:S02]  /*5000*/  LOP3.LUT R52, R52, 0xffff0000, RZ, 0xc0, !PT ;  /* 0xffff000034347812 */ /* 0x000fc400078ec0ff */
[-C--:B------:R-:W-:Y:S01]  /*5010*/  FMUL.FTZ R120, R120, R32.reuse ;  /* 0x0000002078787220 */ /* 0x080fe20000410000 */
[----:B------:R-:W-:Y:S01]  /*5020*/  FFMA.FTZ R32, R51, R32, -R130 ;  /* 0x0000002033207223 */ /* 0x000fe20000010882 */
[----:B------:R-:W-:Y:S01]  /*5030*/  LOP3.LUT R37, R37, 0xffff0000, RZ, 0xc0, !PT ;  /* 0xffff000025257812 */ /* 0x000fe200078ec0ff */
[----:B------:R-:W-:Y:S01]  /*5040*/  FMUL.FTZ R130, R36, R117 ;  /* 0x0000007524827220 */ /* 0x000fe20000410000 */
[----:B------:R-:W-:Y:S01]  /*5050*/  FFMA.FTZ R120, R51, R119, R120 ;  /* 0x0000007733787223 */ /* 0x000fe20000010078 */
[----:B------:R-:W-:Y:S01]  /*5060*/  IMAD.U32 R51, R55, 0x10000, RZ ;  /* 0x0001000037337824 */ /* 0x000fe200078e00ff */
[----:B------:R-:W-:Y:S01]  /*5070*/  SHF.R.U64 R39, R38, 0x10, R39 ;  /* 0x0000001026277819 */ /* 0x000fe20000001227 */
[----:B------:R-:W-:Y:S01]  /*5080*/  IMAD.U32 R38, R54, 0x10000, RZ ;  /* 0x0001000036267824 */ /* 0x000fe200078e00ff */
[----:B------:R-:W-:Y:S01]  /*5090*/  SHF.R.U64 R34, R34, 0x10, R35 ;  /* 0x0000001022227819 */ /* 0x000fe20000001223 */
[-C--:B------:R-:W-:Y:S01]  /*50a0*/  FMUL.FTZ R132, R36, R51.reuse ;  /* 0x0000003324847220 */ /* 0x080fe20000410000 */
[----:B------:R-:W-:Y:S01]  /*50b0*/  LOP3.LUT R48, R48, 0xffff0000, RZ, 0xc0, !PT ;  /* 0xffff000030307812 */ /* 0x000fe200078ec0ff */
[----:B------:R-:W-:Y:S01]  /*50c0*/  FFMA.FTZ R36, R33, R51, -R130 ;  /* 0x0000003321247223 */ /* 0x000fe20000010882 */
[----:B------:R-:W-:Y:S01]  /*50d0*/  LOP3.LUT R55, R55, 0xffff0000, RZ, 0xc0, !PT ;  /* 0xffff000037377812 */ /* 0x000fe200078ec0ff */
[C---:B------:R-:W-:Y:S01]  /*50e0*/  FMUL.FTZ R51, R52.reuse, R37 ;  /* 0x0000002534337220 */ /* 0x040fe20000410000 */
[----:B------:R-:W-:Y:S01]  /*50f0*/  PRMT R39, R133, 0x5410, R39 ;  /* 0x0000541085277816 */ /* 0x000fe20000000027 */
[----:B------:R-:W-:Y:S01]  /*5100*/  FFMA.FTZ R33, R33, R117, R132 ;  /* 0x0000007521217223 */ /* 0x000fe20000010084 */
[----:B------:R-:W-:Y:S01]  /*5110*/  PRMT R34, R121, 0x5432, R34 ;  /* 0x0000543279227816 */ /* 0x000fe20000000022 */
[-C--:B------:R-:W-:Y:S01]  /*5120*/  FMUL.FTZ R119, R52, R55.reuse ;  /* 0x0000003734777220 */ /* 0x080fe20000410000 */
[----:B------:R-:W-:Y:S01]  /*5130*/  FFMA.FTZ R51, R48, R55, -R51 ;  /* 0x0000003730337223 */ /* 0x000fe20000010833 */
[----:B------:R-:W-:Y:S01]  /*5140*/  LOP3.LUT R54, R54, 0xffff0000, RZ, 0xc0, !PT ;  /* 0xffff000036367812 */ /* 0x000fe200078ec0ff */
[C---:B------:R-:W-:Y:S01]  /*5150*/  IMAD.U32 R55, R39.reuse, 0x10000, RZ ;  /* 0x0001000027377824 */ /* 0x040fe200078e00ff */
[----:B------:R-:W-:Y:S01]  /*5160*/  LOP3.LUT R117, R39, 0xffff0000, RZ, 0xc0, !PT ;  /* 0xffff000027757812 */ /* 0x000fe200078ec0ff */
[C---:B------:R-:W-:Y:S01]  /*5170*/  IMAD.U32 R52, R34.reuse, 0x10000, RZ ;  /* 0x0001000022347824 */ /* 0x040fe200078e00ff */
[----:B------:R-:W-:Y:S01]  /*5180*/  LOP3.LUT R39, R34, 0xffff0000, RZ, 0xc0, !PT ;  /* 0xffff000022277812 */ /* 0x000fe200078ec0ff */
[----:B------:R-:W-:-:S02]  /*5190*/  IMAD.U32 R35, R50, 0x10000, RZ ;  /* 0x0001000032237824 */ /* 0x000fc400078e00ff */
[----:B------:R-:W-:Y:S01]  /*51a0*/  FFMA.FTZ R48, R48, R37, R119 ;  /* 0x0000002530307223 */ /* 0x000fe20000010077 */
[----:B------:R-:W-:Y:S01]  /*51b0*/  FMUL.FTZ R34, R38, R55 ;  /* 0x0000003726227220 */ /* 0x000fe20000410000 */
[----:B------:R-:W-:Y:S01]  /*51c0*/  LOP3.LUT R50, R50, 0xffff0000, RZ, 0xc0, !PT ;  /* 0xffff000032327812 */ /* 0x000fe200078ec0ff */
[----:B------:R-:W-:Y:S01]  /*51d0*/  FMUL.FTZ R37, R54, R117 ;  /* 0x0000007536257220 */ /* 0x000fe20000410000 */
[-C--:B------:R-:W-:Y:S01]  /*51e0*/  FMUL.FTZ R38, R38, R52.reuse ;  /* 0x0000003426267220 */ /* 0x080fe20000410000 */
[----:B------:R-:W-:Y:S01]  /*51f0*/  FMUL.FTZ R54, R54, R39 ;  /* 0x0000002736367220 */ /* 0x000fe20000410000 */
[----:B------:R-:W-:Y:S01]  /*5200*/  FFMA.FTZ R34, R35, R52, -R34 ;  /* 0x0000003423227223 */ /* 0x000fe20000010822 */
[----:B------:R-:W-:Y:S01]  /*5210*/  F2FP.BF16.F32.PACK_AB R53, R53, R118 ;  /* 0x000000763535723e */ /* 0x000fe200000010ff */
[----:B------:R-:W-:Y:S01]  /*5220*/  FFMA.FTZ R38, R35, R55, R38 ;  /* 0x0000003723267223 */ /* 0x000fe20000010026 */
[----:B------:R-:W-:Y:S01]  /*5230*/  F2FP.BF16.F32.PACK_AB R52, R51, R36 ;  /* 0x000000243334723e */ /* 0x000fe200000010ff */
[C---:B------:R-:W-:Y:S01]  /*5240*/  FFMA.FTZ R37, R50.reuse, R39, -R37 ;  /* 0x0000002732257223 */ /* 0x040fe20000010825 */
[----:B------:R-:W-:Y:S01]  /*5250*/  FFMA.FTZ R117, R50, R117, R54 ;  /* 0x0000007532757223 */ /* 0x000fe20000010036 */
[----:B------:R-:W-:-:S02]  /*5260*/  F2FP.BF16.F32.PACK_AB R32, R32, R115 ;  /* 0x000000732020723e */ /* 0x000fc400000010ff */
        /* <DEDUP_REMOVED lines=10> */
.L_x_14701:
[----:B------:R-:W-:Y:S05]  /*5310*/  BSYNC B2 ;  /* 0x0000000000027941 */ /* 0x000fea0003800000 */
.L_x_14700:
        /* <DEDUP_REMOVED lines=12> */
.L_x_14699:
[----:B------:R-:W-:Y:S05]  /*53e0*/  BSYNC B1 ;  /* 0x0000000000017941 */ /* 0x000fea0003800000 */
.L_x_14698:
[----:B-1----:R-:W-:Y:S02]  /*53f0*/  VIADD R33, R22, 0x40 ;  /* 0x0000004016217836 */ /* 0x002fe40000000000 */
[-C--:B--2---:R-:W-:Y:S02]  /*5400*/  IMAD R32, R73, R102.reuse, RZ ;  /* 0x0000006649207224 */ /* 0x084fe400078e02ff */
[C---:B------:R-:W-:Y:S01]  /*5410*/  IMAD.WIDE.U32 R100, R33.reuse, R102, R100 ;  /* 0x0000006621647225 */ /* 0x040fe200078e0064 */
[----:B------:R-:W-:-:S03]  /*5420*/  ISETP.GE.OR P5, PT, R33, R106, P1 ;  /* 0x0000006a2100720c */ /* 0x000fc60000fa6670 */
[----:B------:R-:W-:-:S10]  /*5430*/  IMAD R103, R33, R103, R32 ;  /* 0x0000006721677224 */ /* 0x000fd400078e0220 */
[----:B------:R-:W-:Y:S05]  /*5440*/  @P5 BRA `(.L_x_14688) ;  /* 0x0000000800845947 */ /* 0x000fea0003800000 */
[----:B------:R-:W2:Y:S01]  /*5450*/  LDL R34, [R1+0x68] ;  /* 0x0000680001227983 */ /* 0x000ea20000100800 */
[----:B------:R-:W-:Y:S01]  /*5460*/  IMAD.IADD R50, R101, 0x1, R103 ;  /* 0x0000000165327824 */ /* 0x000fe200078e0267 */
[----:B------:R-:W-:Y:S01]  /*5470*/  IADD3 R32, P5, P6, R4, R100, R85 ;  /* 0x0000006404207210 */ /* 0x000fe20007ebe055 */
[C---:B------:R-:W-:Y:S01]  /*5480*/  VIADD R35, R22.reuse, 0x40 ;  /* 0x0000004016237836 */ /* 0x040fe20000000000 */
[----:B------:R-:W-:Y:S01]  /*5490*/  SEL R110, R75, R110, !P0 ;  /* 0x0000006e4b6e7207 */ /* 0x000fe20004000000 */
[----:B------:R-:W-:Y:S01]  /*54a0*/  VIADD R36, R22, 0x40 ;  /* 0x0000004016247836 */ /* 0x000fe20000000000 */
[----:B------:R-:W-:Y:S01]  /*54b0*/  IADD3.X R33, R61, R50, R87, P5, P6 ;  /* 0x000000323d217210 */ /* 0x000fe20002fec457 */
[----:B------:R-:W-:Y:S01]  /*54c0*/  IMAD.SHL.U32 R35, R35, 0x40, RZ ;  /* 0x0000004023237824 */ /* 0x000fe200078e00ff */
[----:B------:R-:W-:Y:S01]  /*54d0*/  LEA R48, P5, R32, R98, 0x1 ;  /* 0x0000006220307211 */ /* 0x000fe200078a08ff */
[----:B------:R-:W-:Y:S01]  /*54e0*/  IMAD.SHL.U32 R36, R36, 0x40, RZ ;  /* 0x0000004024247824 */ /* 0x000fe200078e00ff */
[----:B------:R-:W-:Y:S02]  /*54f0*/  BSSY B1, `(.L_x_14702) ;  /* 0x0000071000017945 */ /* 0x000fe40003800000 */
[----:B------:R-:W-:-:S02]  /*5500*/  LEA.HI.X R49, R32, R99, R33, 0x1, P5 ;  /* 0x0000006320317211 */ /* 0x000fc400028f0c21 */
[----:B------:R-:W-:Y:S02]  /*5510*/  SHF.R.S32.HI R33, RZ, 0x1f, R110 ;  /* 0x0000001fff217819 */ /* 0x000fe4000001146e */
[----:B------:R-:W-:Y:S02]  /*5520*/  LOP3.LUT R35, R35, 0x1c0, RZ, 0xc0, !PT ;  /* 0x000001c023237812 */ /* 0x000fe400078ec0ff */
[----:B------:R-:W-:Y:S02]  /*5530*/  LEA.HI R33, R33, R110, RZ, 0x4 ;  /* 0x0000006e21217211 */ /* 0x000fe400078f20ff */
[----:B------:R-:W-:Y:S02]  /*5540*/  LOP3.LUT R36, R36, 0x1c0, RZ, 0xc0, !PT ;  /* 0x000001c024247812 */ /* 0x000fe400078ec0ff */
[----:B------:R-:W-:Y:S02]  /*5550*/  LEA.HI.SX32 R33, R33, R84, 0x1c ;  /* 0x0000005421217211 */ /* 0x000fe400078fe2ff */
[----:B------:R-:W-:-:S03]  /*5560*/  SHF.R.U32.HI R35, RZ, 0x3, R35 ;  /* 0x00000003ff237819 */ /* 0x000fc60000011623 */
[----:B------:R-:W-:-:S05]  /*5570*/  IMAD.SHL.U32 R51, R33, 0x8, RZ ;  /* 0x0000000821337824 */ /* 0x000fca00078e00ff */
[----:B------:R-:W-:-:S04]  /*5580*/  LOP3.LUT R32, R36, 0x38, R51, 0xf8, !PT ;  /* 0x0000003824207812 */ /* 0x000fc800078ef833 */
[----:B------:R-:W-:-:S05]  /*5590*/  LOP3.LUT R32, R32, R35, RZ, 0x3c, !PT ;  /* 0x0000002320207212 */ /* 0x000fca00078e3cff */
[----:B--2---:R-:W-:Y:S02]  /*55a0*/  IMAD.IADD R33, R34, 0x1, R32 ;  /* 0x0000000122217824 */ /* 0x004fe400078e0220 */
        /* <DEDUP_REMOVED lines=101> */
.L_x_14703:
[----:B------:R-:W-:Y:S05]  /*5c00*/  BSYNC B1 ;  /* 0x0000000000017941 */ /* 0x000fea0003800000 */
.L_x_14702:
        /* <DEDUP_REMOVED lines=10> */
.L_x_14671:
[----:B------:R-:W-:-:S06]  /*5cb0*/  UISETP.NE.AND UP0, UPT, UR37, 0x3, UPT ;  /* 0x000000032500788c */ /* 0x000fcc000bf05270 */
[----:B------:R-:W-:-:S13]  /*5cc0*/  PLOP3.LUT P3, PT, PT, PT, UP0, 0x80, 0x0 ;  /* 0x000000000000781c */ /* 0x000fda0003f6f008 */
[----:B------:R-:W-:Y:S05]  /*5cd0*/  @!P3 BRA `(.L_x_14704) ;  /* 0x000000000004b947 */ /* 0x000fea0003800000 */
[----:B------:R-:W-:Y:S01]  /*5ce0*/  BPT.TRAP 0x1 ;  /* 0x000000040000795c */ /* 0x000fe20000300000 */
.L_x_14704:
[----:B------:R-:W-:Y:S01]  /*5cf0*/  IMAD R96, R18, 0x8, R19 ;  /* 0x0000000812607824 */ /* 0x000fe200078e0213 */
[----:B------:R-:W-:Y:S01]  /*5d00*/  SHF.L.U32 R107, R202, 0x1f, RZ ;  /* 0x0000001fca6b7819 */ /* 0x000fe200000006ff */
[----:B------:R-:W-:Y:S01]  /*5d10*/  IMAD R106, R27, -0x60, R24 ;  /* 0xffffffa01b6a7824 */ /* 0x000fe200078e0218 */
[----:B------:R-:W-:Y:S02]  /*5d20*/  BSSY B1, `(.L_x_14705) ;  /* 0x0000004000017945 */ /* 0x000fe40003800000 */
[----:B------:R-:W0:Y:S02]  /*5d30*/  SYNCS.PHASECHK.TRANS64.TRYWAIT P4, [R96+URZ+0x32490], R107 ;  /* 0x0324906b600075a7 */ /* 0x000e24000808017f */
[----:B------:R-:W-:Y:S01]  /*5d40*/  VIMNMX R106, R106, 0x60, PT ;  /* 0x000000606a6a7848 */ /* 0x000fe20003fe0100 */
[----:B0-----:R-:W-:Y:S06]  /*5d50*/  @!P4 BRA `(.L_x_14706) ;  /* 0x000001d400e4c947 */ /* 0x001fec0003800000 */
.L_x_14994:
[----:B------:R-:W-:Y:S05]  /*5d60*/  BSYNC B1 ;  /* 0x0000000000017941 */ /* 0x000fea0003800000 */
.L_x_14705:
[CC--:B------:R-:W-:Y:S01]  /*5d70*/  ISETP.GE.AND P5, PT, R22.reuse, R106.reuse, PT ;  /* 0x0000006a1600720c */ /* 0x0c0fe20003fa6270 */
[----:B------:R-:W-:Y:S01]  /*5d80*/  VIADD R32, R22, 0x40 ;  /* 0x0000004016207836 */ /* 0x000fe20000000000 */
[----:B------:R-:W-:Y:S04]  /*5d90*/  BSSY B1, `(.L_x_14707) ;  /* 0x0000007000017945 */ /* 0x000fe80003800000 */
[----:B------:R-:W-:-:S07]  /*5da0*/  ISETP.GE.AND P4, PT, R32, R106, PT ;  /* 0x0000006a2000720c */ /* 0x000fce0003f86270 */
[----:B------:R-:W-:Y:S06]  /*5db0*/  @P5 BRA `(.L_x_14708) ;  /* 0x0000000000105947 */ /* 0x000fec0003800000 */
[----:B------:R-:W1:Y:S04]  /*5dc0*/  @!P1 LDS.128 R32, [R104] ;  /* 0x0000000068209984 */ /* 0x000e680000000c00 */
[----:B------:R-:W2:Y:S04]  /*5dd0*/  @!P2 LDS.128 R36, [R103] ;  /* 0x000000006724a984 */ /* 0x000ea80000000c00 */
[----:B-1----:R1:W-:Y:S04]  /*5de0*/  @!P1 STG.E.128 desc[UR40][R42.64], R32 ;  /* 0x000000202a009986 */ /* 0x0023e8000c101d28 */
[----:B--2---:R1:W-:Y:S02]  /*5df0*/  @!P2 STG.E.128 desc[UR40][R42.64+0x40], R36 ;  /* 0x000040242a00a986 */ /* 0x0043e4000c101d28 */
.L_x_14708:
[----:B------:R-:W-:Y:S05]  /*5e00*/  BSYNC B1 ;  /* 0x0000000000017941 */ /* 0x000fea0003800000 */
.L_x_14707:
[----:B------:R-:W-:Y:S05]  /*5e10*/  @P4 BRA `(.L_x_14688) ;  /* 0x0000000000104947 */ /* 0x000fea0003800000 */
[----:B-1----:R-:W1:Y:S04]  /*5e20*/  @!P1 LDS.128 R32, [R104+0x2000] ;  /* 0x0020000068209984 */ /* 0x002e680000000c00 */
[----:B------:R-:W2:Y:S04]  /*5e30*/  @!P2 LDS.128 R36, [R103+0x2000] ;  /* 0x002000006724a984 */ /* 0x000ea80000000c00 */
[----:B-1----:R1:W-:Y:S04]  /*5e40*/  @!P1 STG.E.128 desc[UR40][R40.64], R32 ;  /* 0x0000002028009986 */ /* 0x0023e8000c101d28 */
[----:B--2---:R1:W-:Y:S02]  /*5e50*/  @!P2 STG.E.128 desc[UR40][R40.64+0x40], R36 ;  /* 0x000040242800a986 */ /* 0x0043e4000c101d28 */
.L_x_14688:
[----:B------:R-:W-:Y:S05]  /*5e60*/  BSYNC B0 ;  /* 0x0000000000007941 */ /* 0x000fea0003800000 */
.L_x_14670:
        /* <DEDUP_REMOVED lines=17> */
.L_x_14710:
[----:B------:R-:W-:Y:S05]  /*5f80*/  BSYNC B0 ;  /* 0x0000000000007941 */ /* 0x000fea0003800000 */
.L_x_14709:
[----:B------:R-:W2:Y:S01]  /*5f90*/  SYNCS.PHASECHK.TRANS64.TRYWAIT P3, [R96+URZ+0x324b0], R107 ;  /* 0x0324b06b600075a7 */ /* 0x000ea2000806017f */
[----:B------:R-:W-:Y:S01]  /*5fa0*/  ULDC UR38, c[0x0][0x320] ;  /* 0x0000c80000267ab9 */ /* 0x000fe20000000800 */
[----:B------:R-:W-:Y:S01]  /*5fb0*/  ULDC.64 UR44, c[0x0][0x328] ;  /* 0x0000ca00002c7ab9 */ /* 0x000fe20000000a00 */
[----:B------:R-:W-:Y:S01]  /*5fc0*/  ULDC.64 UR46, c[0x0][0x318] ;  /* 0x0000c600002e7ab9 */ /* 0x000fe20000000a00 */
[----:B------:R-:W-:Y:S01]  /*5fd0*/  BSSY B0, `(.L_x_14711) ;  /* 0x0000003000007945 */ /* 0x000fe20003800000 */
[----:B-1----:R-:W-:-:S03]  /*5fe0*/  IMAD R32, R18, 0x6000, R90 ;  /* 0x0000600012207824 */ /* 0x002fc600078e025a */
[----:B--2---:R-:W-:Y:S05]  /*5ff0*/  @!P3 BRA `(.L_x_14712) ;  /* 0x000001d40050b947 */ /* 0x004fea0003800000 */
.L_x_14995:
[----:B------:R-:W-:Y:S05]  /*6000*/  BSYNC B0 ;  /* 0x0000000000007941 */ /* 0x000fea0003800000 */
.L_x_14711:
        /* <DEDUP_REMOVED lines=39> */
.L_x_14714:
[----:B------:R-:W-:Y:S05]  /*6280*/  BSYNC B0 ;  /* 0x0000000000007941 */ /* 0x000fea0003800000 */
.L_x_14713:
[----:B--2---:R-:W-:Y:S01]  /*6290*/  VIADD R32, R22, 0x40 ;  /* 0x0000004016207836 */ /* 0x004fe20000000000 */
[----:B------:R-:W-:Y:S04]  /*62a0*/  BSSY B0, `(.L_x_14715) ;  /* 0x0000025000007945 */ /* 0x000fe80003800000 */
[----:B------:R-:W-:-:S13]  /*62b0*/  ISETP.GE.AND P3, PT, R32, R106, PT ;  /* 0x0000006a2000720c */ /* 0x000fda0003f66270 */
[----:B------:R-:W-:Y:S05]  /*62c0*/  @P3 BRA `(.L_x_14716) ;  /* 0x0000000000883947 */ /* 0x000fea0003800000 */
[----:B------:R-:W-:Y:S01]  /*62d0*/  IADD3 R35, P3, R36, 0x40, RZ ;  /* 0x0000004024237810 */ /* 0x000fe20007f7e0ff */
        /* <DEDUP_REMOVED lines=33> */
.L_x_14716:
[----:B------:R-:W-:Y:S05]  /*64f0*/  BSYNC B0 ;  /* 0x0000000000007941 */ /* 0x000fea0003800000 */
.L_x_14715:
[----:B------:R-:W-:Y:S01]  /*6500*/  @!PT LDS RZ, [RZ] ;  /* 0x00000000fffff984 */ /* 0x000fe20000000800 */
[----:B------:R-:W-:Y:S01]  /*6510*/  @!PT LDS RZ, [RZ] ;  /* 0x00000000fffff984 */ /* 0x000fe20000000800 */
[----:B------:R-:W-:Y:S01]  /*6520*/  @!PT LDS RZ, [RZ] ;  /* 0x00000000fffff984 */ /* 0x000fe20000000800 */
[----:B------:R-:W-:Y:S01]  /*6530*/  @!PT LDS RZ, [RZ] ;  /* 0x00000000fffff984 */ /* 0x000fe20000000800 */
[----:B------:R3:W-:Y:S06]  /*6540*/  MEMBAR.ALL.CTA ;  /* 0x0000000000007992 */ /* 0x0007ec0000008000 */
[----:B---3--:R-:W3:Y:S02]  /*6550*/  FENCE.VIEW.ASYNC.S ;  /* 0x00000000000073c6 */ /* 0x008ee40000000000 */
[----:B---3--:R3:W-:Y:S01]  /*6560*/  BAR.SYNC.DEFER_BLOCKING R74, 0x80 ;  /* 0x0002004a0000751d */ /* 0x0087e20000010000 */
[----:B------:R-:W-:Y:S01]  /*6570*/  ISETP.NE.AND P5, PT, R97, RZ, PT ;  /* 0x000000ff6100720c */ /* 0x000fe20003fa5270 */
[----:B------:R-:W-:-:S02]  /*6580*/  VIADD R18, R18, 0x1 ;  /* 0x0000000112127836 */ /* 0x000fc40000000000 */
[----:B01----:R-:W-:-:S03]  /*6590*/  @!P4 VIADD R96, R96, 0x324c0 ;  /* 0x000324c06060c836 */ /* 0x003fc60000000000 */
[C---:B------:R-:W-:Y:S02]  /*65a0*/  ISETP.NE.AND P3, PT, R18.reuse, 0x2, PT ;  /* 0x000000021200780c */ /* 0x040fe40003f65270 */
[----:B------:R-:W-:Y:S02]  /*65b0*/  @!P4 PRMT R96, RZ, 0x654, R96 ;  /* 0x00000654ff60c816 */ /* 0x000fe40000000060 */
[----:B--2---:R-:W-:Y:S02]  /*65c0*/  SEL R33, RZ, 0x1, P3 ;  /* 0x00000001ff217807 */ /* 0x004fe40001800000 */
        /* <DEDUP_REMOVED lines=9> */
.L_x_14665:
[----:B------:R-:W2:Y:S01]  /*6660*/  LDL R3, [R1+0x50] ;  /* 0x0000500001037983 */ /* 0x000ea20000100800 */
[----:B------:R-:W0:Y:S01]  /*6670*/  LDC R0, c[0x0][0x448] ;  /* 0x00011200ff007b82 */ /* 0x000e220000000800 */
[----:B------:R-:W-:Y:S01]  /*6680*/  IMAD.MOV.U32 R210, RZ, RZ, RZ ;  /* 0x000000ffffd27224 */ /* 0x000fe200078e00ff */
[----:B0-----:R-:W-:-:S13]  /*6690*/  ISETP.NE.AND P1, PT, R0, 0x1, PT ;  /* 0x000000010000780c */ /* 0x001fda0003f25270 */
[----:B------:R-:W0:Y:S08]  /*66a0*/  @P1 LDC R0, c[0x0][0x44c] ;  /* 0x00011300ff001b82 */ /* 0x000e300000000800 */
[----:B------:R-:W1:Y:S01]  /*66b0*/  @P1 LDC R5, c[0x0][0x450] ;  /* 0x00011400ff051b82 */ /* 0x000e620000000800 */
[----:B--2---:R-:W-:-:S04]  /*66c0*/  VIADD R3, R3, 0x7f ;  /* 0x0000007f03037836 */ /* 0x004fc80000000000 */
        /* <DEDUP_REMOVED lines=12> */
.L_x_14718:
[----:B------:R-:W-:Y:S04]  /*6790*/  BSSY B0, `(.L_x_14719) ;  /* 0x0000020000007945 */ /* 0x000fe80003800000 */
[----:B------:R-:W-:Y:S05]  /*67a0*/  @!P1 BRA `(.L_x_14720) ;  /* 0x0000000000789947 */ /* 0x000fea0003800000 */
[----:B------:R-:W2:Y:S01]  /*67b0*/  LDL R0, [R1+0x7c] ;  /* 0x00007c0001007983 */ /* 0x000ea20000100800 */
[----:B------:R-:W-:Y:S01]  /*67c0*/  ULDC UR4, c[0x0][0xae8] ;  /* 0x0002ba0000047ab9 */ /* 0x000fe20000000800 */
[----:B--2---:R-:W-:-:S04]  /*67d0*/  ISETP.NE.AND P0, PT, R0, RZ, PT ;  /* 0x000000ff0000720c */ /* 0x004fc80003f05270 */
        /* <DEDUP_REMOVED lines=27> */
.L_x_14720:
[----:B------:R-:W-:Y:S05]  /*6990*/  BSYNC B0 ;  /* 0x0000000000007941 */ /* 0x000fea0003800000 */
.L_x_14719:
[----:B------:R-:W2:Y:S01]  /*69a0*/  LDL R0, [R1+0x90] ;  /* 0x0000900001007983 */ /* 0x000ea20000100800 */
[----:B------:R-:W-:Y:S01]  /*69b0*/  PLOP3.LUT P0, PT, PT, PT, PT, 0x80, 0x0 ;  /* 0x000000000000781c */ /* 0x000fe20003f0f070 */
[----:B------:R-:W-:Y:S01]  /*69c0*/  IMAD.MOV.U32 R3, RZ, RZ, RZ ;  /* 0x000000ffff037224 */ /* 0x000fe200078e00ff */
        /* <DEDUP_REMOVED lines=28> */
[----:B---3--:R-:W-:Y:S02]  /*6b90*/  CS2R R96, SRZ ;  /* 0x0000000000607805 */ /* 0x008fe4000001ff00 */
        /* <DEDUP_REMOVED lines=35> */
[----:B--2---:R-:W-:-:S05]  /*6dd0*/  IMAD R0, R0, R210, RZ ;  /* 0x000000d200007224 */ /* 0x004fca00078e02ff */
[----:B------:R0:W-:Y:S01]  /*6de0*/  STL [R1+0x60], R0 ;  /* 0x0000600001007387 */ /* 0x0001e20000100800 */
[----:B------:R-:W-:Y:S02]  /*6df0*/  VIADDMNMX R210, R0, R210, R29, PT ;  /* 0x000000d200d27246 */ /* 0x000fe4000380011d */
[----:B------:R-:W-:Y:S02]  /*6e00*/  CS2R R28, SRZ ;  /* 0x00000000001c7805 */ /* 0x000fe4000001ff00 */
[----:B------:R-:W-:-:S13]  /*6e10*/  ISETP.GT.AND P1, PT, R210, R0, PT ;  /* 0x00000000d200720c */ /* 0x000fda0003f24270 */
[----:B0-----:R-:W-:Y:S05]  /*6e20*/  @!P1 BRA `(.L_x_14721) ;  /* 0x000000d000e49947 */ /* 0x001fea0003800000 */
        /* <DEDUP_REMOVED lines=8> */
.L_x_14998:
[----:B-1----:R-:W-:Y:S01]  /*6eb0*/  LEA.HI R0, R14, R14, RZ, 0x1 ;  /* 0x0000000e0e007211 */ /* 0x002fe200078f08ff */
[----:B------:R-:W-:Y:S01]  /*6ec0*/  VIADD R24, R19, 0x18400 ;  /* 0x0001840013187836 */ /* 0x000fe20000000000 */
[----:B------:R-:W-:Y:S01]  /*6ed0*/  BSSY B6, `(.L_x_14723) ;  /* 0x000001d000067945 */ /* 0x000fe20003800000 */
[----:B------:R-:W-:Y:S01]  /*6ee0*/  IMAD.MOV.U32 R225, RZ, RZ, 0x40000040 ;  /* 0x40000040ffe17424 */ /* 0x000fe200078e00ff */
[----:B------:R-:W-:Y:S02]  /*6ef0*/  LOP3.LUT R3, R0, 0x7fffe, RZ, 0xc0, !PT ;  /* 0x0007fffe00037812 */ /* 0x000fe400078ec0ff */
[----:B------:R-:W-:-:S03]  /*6f00*/  LOP3.LUT P0, RZ, R24, 0x1bf, RZ, 0xc0, !PT ;  /* 0x000001bf18ff7812 */ /* 0x000fc6000780c0ff */
[----:B------:R-:W-:-:S04]  /*6f10*/  IMAD.IADD R3, R14, 0x1, -R3 ;  /* 0x000000010e037824 */ /* 0x000fc800078e0a03 */
[----:B------:R-:W-:-:S05]  /*6f20*/  IMAD R3, R3, 0x2000, R24 ;  /* 0x0000200003037824 */ /* 0x000fca00078e0218 */
[----:B------:R-:W-:Y:S01]  /*6f30*/  SHF.R.U32.HI R0, RZ, 0x4, R3 ;  /* 0x00000004ff007819 */ /* 0x000fe20000011603 */
[----:B------:R-:W-:-:S03]  /*6f40*/  VIADD R3, R3, 0xa000 ;  /* 0x0000a00003037836 */ /* 0x000fc60000000000 */
[----:B------:R-:W-:Y:S02]  /*6f50*/  LOP3.LUT R0, R0, 0x3fff, RZ, 0xc0, !PT ;  /* 0x00003fff00007812 */ /* 0x000fe400078ec0ff */
[----:B------:R-:W-:Y:S02]  /*6f60*/  SHF.R.U32.HI R3, RZ, 0x4, R3 ;  /* 0x00000004ff037819 */ /* 0x000fe40000011603 */
[----:B------:R-:W-:Y:S02]  /*6f70*/  LOP3.LUT R224, R0, 0x10000, RZ, 0xfc, !PT ;  /* 0x0001000000e07812 */ /* 0x000fe400078efcff */
        /* <DEDUP_REMOVED lines=18> */
.L_x_14724:
[----:B------:R-:W-:Y:S05]  /*70a0*/  BSYNC B6 ;  /* 0x0000000000067941 */ /* 0x000fea0003800000 */
.L_x_14723:
[----:B------:R-:W-:Y:S02]  /*70b0*/  ULDC UR4, c[0x0][0x3f4] ;  /* 0x0000fd0000047ab9 */ /* 0x000fe40000000800 */
[----:B------:R-:W-:-:S13]  /*70c0*/  ISETP.LT.AND P0, PT, RZ, UR4, PT ;  /* 0x00000004ff007c0c */ /* 0x000fda000bf01270 */
[----:B------:R-:W-:Y:S05]  /*70d0*/  @P0 BRA `(.L_x_14725) ;  /* 0x0000000000400947 */ /* 0x000fea0003800000 */
[----:B------:R-:W2:Y:S02]  /*70e0*/  LDL R20, [R1+0x8c] ;  /* 0x00008c0001147983 */ /* 0x000ea40000100800 */
[----:B--2---:R-:W-:-:S04]  /*70f0*/  LEA.HI R0, R20, R20, RZ, 0x1 ;  /* 0x0000001414007211 */ /* 0x004fc800078f08ff */
        /* <DEDUP_REMOVED lines=8> */
.L_x_14728:
[----:B--2---:R2:W3:Y:S02]  /*7180*/  SYNCS.PHASECHK.TRANS64.TRYWAIT P0, [R19+URZ+0x32400], R4 ;  /* 0x03240004130075a7 */ /* 0x0044e4000800017f */
[----:B---3--:R-:W-:Y:S05]  /*7190*/  @!P0 NANOSLEEP.SYNCS 0x989680 ;  /* 0x009896800000895d */ /* 0x008fea0003900000 */
[----:B------:R-:W3:Y:S02]  /*71a0*/  @!P0 SYNCS.PHASECHK.TRANS64 P0, [R19+URZ+0x32400], R4 ;  /* 0x03240004130085a7 */ /* 0x000ee4000800007f */
[----:B---3--:R-:W-:Y:S05]  /*71b0*/  @!P0 BRA `(.L_x_14728) ;  /* 0xfffffffc00f08947 */ /* 0x008fea000383ffff */
.L_x_14727:
[----:B------:R-:W-:Y:S05]  /*71c0*/  BSYNC B0 ;  /* 0x0000000000007941 */ /* 0x000fea0003800000 */
.L_x_14726:
[----:B------:R-:W-:Y:S05]  /*71d0*/  BRA `(.L_x_14729) ;  /* 0x0000002c00d07947 */ /* 0x000fea0003800000 */
.L_x_14725:
        /* <DEDUP_REMOVED lines=30> */
.L_x_14731:
[----:B------:R-:W-:Y:S05]  /*73c0*/  BSYNC B6 ;  /* 0x0000000000067941 */ /* 0x000fea0003800000 */
.L_x_14730:
[----:B------:R-:W2:Y:S01]  /*73d0*/  LDL R35, [R1+0x50] ;  /* 0x0000500001237983 */ /* 0x000ea20000100800 */
[----:B------:R-:W-:Y:S01]  /*73e0*/  LEA.HI R31, R31, R26, RZ, 0x2 ;  /* 0x0000001a1f1f7211 */ /* 0x000fe200078f10ff */
[----:B------:R-:W-:Y:S01]  /*73f0*/  ULDC.U8 UR4, c[0x0][0x410] ;  /* 0x0001040000047ab9 */ /* 0x000fe20000000000 */
[----:B------:R-:W-:Y:S01]  /*7400*/  BSSY B0, `(.L_x_14732) ;  /* 0x00002c9000007945 */ /* 0x000fe20003800000 */
[----:B------:R-:W-:Y:S02]  /*7410*/  ISETP.NE.AND P0, PT, RZ, UR4, PT ;  /* 0x00000004ff007c0c */ /* 0x000fe4000bf05270 */
[----:B------:R-:W-:Y:S02]  /*7420*/  SHF.R.S32.HI R3, RZ, 0x1f, R31 ;  /* 0x0000001fff037819 */ /* 0x000fe4000001141f */
[----:B------:R-:W-:Y:S02]  /*7430*/  LOP3.LUT R31, R31, 0xfffffffc, RZ, 0xc0, !PT ;  /* 0xfffffffc1f1f7812 */ /* 0x000fe400078ec0ff */
[----:B------:R-:W-:-:S03]  /*7440*/  LEA.HI R3, R3, R22, RZ, 0x3 ;  /* 0x0000001603037211 */ /* 0x000fc600078f18ff */
[----:B------:R-:W-:Y:S01]  /*7450*/  IMAD.IADD R26, R26, 0x1, -R31 ;  /* 0x000000011a1a7824 */ /* 0x000fe200078e0a1f */
[----:B------:R-:W-:-:S05]  /*7460*/  LOP3.LUT R3, R3, 0xfffffff8, RZ, 0xc0, !PT ;  /* 0xfffffff803037812 */ /* 0x000fca00078ec0ff */
[C---:B------:R-:W-:Y:S02]  /*7470*/  IMAD.IADD R37, R22.reuse, 0x1, -R3 ;  /* 0x0000000116257824 */ /* 0x040fe400078e0a03 */
[----:B--2---:R-:W-:Y:S01]  /*7480*/  IMAD.IADD R41, R22, 0x1, R35 ;  /* 0x0000000116297824 */ /* 0x004fe200078e0223 */
        /* <DEDUP_REMOVED lines=36> */
.L_x_15004:
[----:B------:R-:W5:Y:S01]  /*76d0*/  LDL R8, [R1+0x24] ;  /* 0x0000240001087983 */ /* 0x000f620000100800 */
[----:B------:R-:W-:Y:S01]  /*76e0*/  BSSY B1, `(.L_x_14735) ;  /* 0x000001e000017945 */ /* 0x000fe20003800000 */
[----:B------:R-:W-:Y:S02]  /*76f0*/  CS2R R24, SRZ ;  /* 0x0000000000187805 */ /* 0x000fe4000001ff00 */
[----:B------:R-:W-:Y:S02]  /*7700*/  CS2R R26, SRZ ;  /* 0x00000000001a7805 */ /* 0x000fe4000001ff00 */
[----:B------:R-:W-:Y:S02]  /*7710*/  CS2R R20, SRZ ;  /* 0x0000000000147805 */ /* 0x000fe4000001ff00 */
[----:B------:R-:W-:Y:S01]  /*7720*/  CS2R R28, SRZ ;  /* 0x00000000001c7805 */ /* 0x000fe2000001ff00 */
[----:B-----5:R-:W-:-:S05]  /*7730*/  IMAD R36, R8, R36, RZ ;  /* 0x0000002408247224 */ /* 0x020fca00078e02ff */
[----:B------:R-:W-:-:S13]  /*7740*/  ISETP.GE.AND P0, PT, R41, R36, PT ;  /* 0x000000242900720c */ /* 0x000fda0003f06270 */
        /* <DEDUP_REMOVED lines=8> */
[C---:B------:R-:W-:Y:S02]  /*77d0*/  @!P2 IMAD.WIDE R32, R200.reuse, 0x2, R8 ;  /* 0x00000002c820a825 */ /* 0x040fe400078e0208 */
        /* <DEDUP_REMOVED lines=14> */
.L_x_14736:
[----:B------:R-:W-:Y:S05]  /*78c0*/  BSYNC B1 ;  /* 0x0000000000017941 */ /* 0x000fea0003800000 */
.L_x_14735:
        /* <DEDUP_REMOVED lines=13> */
[----:B------:R-:W-:Y:S01]  /*79a0*/  PRMT R42, R0, 0x5410, R3 ;  /* 0x00005410002a7816 */ /* 0x000fe20000000003 */
[----:B------:R-:W-:Y:S06]  /*79b0*/  BRA.DIV UR4, `(.L_x_14737) ;  /* 0x000001be04887947 */ /* 0x000fec000b800000 */
[----:B------:R0:W2:Y:S04]  /*79c0*/  SHFL.IDX PT, R3, R6, 0x1, 0x1c1f ;  /* 0x003c1f0006037f89 */ /* 0x0000a800000e0000 */
[----:B-1----:R-:W1:Y:S04]  /*79d0*/  SHFL.IDX PT, R4, R4, 0x1, 0x1c1f ;  /* 0x003c1f0004047f89 */ /* 0x002e6800000e0000 */
[----:B------:R-:W3:Y:S04]  /*79e0*/  SHFL.IDX PT, R7, R7, 0x1, 0x1c1f ;  /* 0x003c1f0007077f89 */ /* 0x000ee800000e0000 */
[----:B0-----:R-:W4:Y:S02]  /*79f0*/  SHFL.IDX PT, R30, R30, 0x1, 0x1c1f ;  /* 0x003c1f001e1e7f89 */ /* 0x001f2400000e0000 */
.L_x_15010:
[----:B------:R-:W5:Y:S01]  /*7a00*/  LDL R5, [R1+0x8c] ;  /* 0x00008c0001057983 */ /* 0x000f620000100800 */
[----:B------:R-:W-:Y:S01]  /*7a10*/  VIADD R41, R41, 0x40 ;  /* 0x0000004029297836 */ /* 0x000fe20000000000 */
[----:B------:R-:W-:Y:S01]  /*7a20*/  BSSY B1, `(.L_x_14738) ;  /* 0x0000020000017945 */ /* 0x000fe20003800000 */
[----:B------:R-:W-:Y:S02]  /*7a30*/  CS2R R12, SRZ ;  /* 0x00000000000c7805 */ /* 0x000fe4000001ff00 */
[----:B------:R-:W-:Y:S02]  /*7a40*/  CS2R R10, SRZ ;  /* 0x00000000000a7805 */ /* 0x000fe4000001ff00 */
[----:B------:R-:W-:Y:S02]  /*7a50*/  CS2R R14, SRZ ;  /* 0x00000000000e7805 */ /* 0x000fe4000001ff00 */
[----:B------:R-:W-:Y:S02]  /*7a60*/  ISETP.GE.AND P0, PT, R41, R36, PT ;  /* 0x000000242900720c */ /* 0x000fe40003f06270 */
[----:B-----5:R-:W-:-:S04]  /*7a70*/  LEA.HI R0, R5, R5, RZ, 0x1 ;  /* 0x0000000505007211 */ /* 0x020fc800078f08ff */
[----:B------:R-:W-:-:S05]  /*7a80*/  LOP3.LUT R0, R0, 0xfffffffe, RZ, 0xc0, !PT ;  /* 0xfffffffe00007812 */ /* 0x000fca00078ec0ff */
        /* <DEDUP_REMOVED lines=8> */
[----:B----4-:R-:W-:Y:S02]  /*7b10*/  IMAD.MOV.U32 R8, RZ, RZ, R30 ;  /* 0x000000ffff087224 */ /* 0x010fe400078e001e */
[----:B---3--:R-:W-:-:S06]  /*7b20*/  IMAD.MOV.U32 R9, RZ, RZ, R7 ;  /* 0x000000ffff097224 */ /* 0x008fcc00078e0007 */
[----:B-1----:R-:W-:-:S04]  /*7b30*/  @!P2 IMAD.WIDE R32, R200, 0x2, R4 ;  /* 0x00000002c820a825 */ /* 0x002fc800078e0204 */
[C---:B------:R-:W-:Y:S01]  /*7b40*/  @!P3 SHF.L.U64.HI R10, R203.reuse, 0x1, R38 ;  /* 0x00000001cb0ab819 */ /* 0x040fe20000010226 */
[----:B------:R-:W-:Y:S01]  /*7b50*/  @!P3 IMAD.SHL.U32 R5, R203, 0x2, RZ ;  /* 0x00000002cb05b824 */ /* 0x000fe200078e00ff */
[----:B------:R-:W-:Y:S01]  /*7b60*/  CS2R R14, SRZ ;  /* 0x00000000000e7805 */ /* 0x000fe2000001ff00 */
[----:B------:R0:W5:Y:S03]  /*7b70*/  @!P2 LD.E.64 R12, desc[UR40][R32.64] ;  /* 0x00000028200ca980 */ /* 0x000166000c101b00 */
[-C--:B------:R-:W-:Y:S02]  /*7b80*/  @!P3 IADD3 R4, P0, R4, R5.reuse, RZ ;  /* 0x000000050404b210 */ /* 0x080fe40007f1e0ff */
        /* <DEDUP_REMOVED lines=9> */
.L_x_14739:
[----:B------:R-:W-:Y:S05]  /*7c20*/  BSYNC B1 ;  /* 0x0000000000017941 */ /* 0x000fea0003800000 */
.L_x_14738:
[----:B0---4-:R-:W4:Y:S01]  /*7c30*/  LDL R30, [R1+0x64] ;  /* 0x00006400011e7983 */ /* 0x011f220000100800 */
[----:B------:R-:W0:Y:S01]  /*7c40*/  SYNCS.PHASECHK.TRANS64.TRYWAIT P0, [R19+URZ+0x32400], R34 ;  /* 0x03240022130075a7 */ /* 0x000e22000800017f */
[----:B--2---:R-:W-:Y:S01]  /*7c50*/  IMAD.SHL.U32 R3, R37, 0x40, RZ ;  /* 0x0000004025037824 */ /* 0x004fe200078e00ff */
[----:B------:R-:W-:Y:S01]  /*7c60*/  VIADDMNMX R31, R36, -R35, 0x80, PT ;  /* 0x00000080241f7446 */ /* 0x000fe20003800923 */
[----:B-----5:R-:W-:Y:S01]  /*7c70*/  IMAD.MOV.U32 R5, RZ, RZ, R8 ;  /* 0x000000ffff057224 */ /* 0x020fe200078e0008 */
[----:B------:R-:W-:Y:S01]  /*7c80*/  BSSY B1, `(.L_x_14740) ;  /* 0x0000019000017945 */ /* 0x000fe20003800000 */
[----:B---3--:R-:W-:Y:S01]  /*7c90*/  IMAD.MOV.U32 R7, RZ, RZ, R10 ;  /* 0x000000ffff077224 */ /* 0x008fe200078e000a */
[----:B------:R-:W-:Y:S01]  /*7ca0*/  LOP3.LUT R3, R3, 0x1c0, RZ, 0xc0, !PT ;  /* 0x000001c003037812 */ /* 0x000fe200078ec0ff */
[----:B------:R-:W-:Y:S01]  /*7cb0*/  IMAD.MOV.U32 R6, RZ, RZ, R13 ;  /* 0x000000ffff067224 */ /* 0x000fe200078e000d */
[----:B------:R-:W-:Y:S01]  /*7cc0*/  PRMT R44, R44, 0x5410, R5 ;  /* 0x000054102c2c7816 */ /* 0x000fe20000000005 */
[----:B------:R-:W-:Y:S01]  /*7cd0*/  IMAD.MOV.U32 R5, RZ, RZ, R12 ;  /* 0x000000ffff057224 */ /* 0x000fe200078e000c */
[----:B-1----:R-:W-:-:S02]  /*7ce0*/  LOP3.LUT R4, R3, 0x18, R16, 0xf8, !PT ;  /* 0x0000001803047812 */ /* 0x002fc400078ef810 */
[----:B------:R-:W-:Y:S02]  /*7cf0*/  SHF.R.U32.HI R3, RZ, 0x3, R3 ;  /* 0x00000003ff037819 */ /* 0x000fe40000011603 */
[----:B------:R-:W-:Y:S02]  /*7d00*/  PRMT R46, R7, 0x7610, R46 ;  /* 0x00007610072e7816 */ /* 0x000fe4000000002e */
[----:B------:R-:W-:Y:S01]  /*7d10*/  LOP3.LUT R3, R4, R3, RZ, 0x3c, !PT ;  /* 0x0000000304037212 */ /* 0x000fe200078e3cff */
[----:B------:R-:W-:Y:S01]  /*7d20*/  IMAD.MOV.U32 R4, RZ, RZ, R9 ;  /* 0x000000ffff047224 */ /* 0x000fe200078e0009 */
[----:B------:R-:W-:Y:S01]  /*7d30*/  PRMT R45, R6, 0x5410, R5 ;  /* 0x00005410062d7816 */ /* 0x000fe20000000005 */
[----:B------:R-:W-:Y:S01]  /*7d40*/  IMAD.MOV.U32 R5, RZ, RZ, R15 ;  /* 0x000000ffff057224 */ /* 0x000fe200078e000f */
[----:B------:R-:W-:Y:S02]  /*7d50*/  LOP3.LUT P2, RZ, R37, 0x4, RZ, 0xc0, !PT ;  /* 0x0000000425ff7812 */ /* 0x000fe4000784c0ff */
[----:B------:R-:W-:Y:S01]  /*7d60*/  PRMT R44, R4, 0x7610, R44 ;  /* 0x00007610042c7816 */ /* 0x000fe2000000002c */
[----:B------:R-:W-:Y:S01]  /*7d70*/  IMAD.MOV.U32 R4, RZ, RZ, R14 ;  /* 0x000000ffff047224 */ /* 0x000fe200078e000e */
[----:B------:R-:W-:-:S04]  /*7d80*/  ISETP.GE.AND P1, PT, R22, R31, PT ;  /* 0x0000001f1600720c */ /* 0x000fc80003f26270 */
[----:B------:R-:W-:Y:S01]  /*7d90*/  PRMT R47, R4, 0x7610, R47 ;  /* 0x00007610042f7816 */ /* 0x000fe2000000002f */
[----:B----4-:R-:W-:Y:S02]  /*7da0*/  IMAD R30, R30, 0x200, R3 ;  /* 0x000002001e1e7824 */ /* 0x010fe400078e0203 */
[----:B------:R-:W-:Y:S02]  /*7db0*/  IMAD.MOV.U32 R3, RZ, RZ, R11 ;  /* 0x000000ffff037224 */ /* 0x000fe400078e000b */
[----:B------:R-:W-:-:S03]  /*7dc0*/  IMAD R30, R30, 0x2, R19 ;  /* 0x000000021e1e7824 */ /* 0x000fc600078e0213 */
[----:B------:R-:W-:Y:S01]  /*7dd0*/  PRMT R46, R46, 0x5410, R3 ;  /* 0x000054102e2e7816 */ /* 0x000fe20000000003 */
[C---:B------:R-:W-:Y:S02]  /*7de0*/  VIADD R4, R30.reuse, 0x18400 ;  /* 0x000184001e047836 */ /* 0x040fe40000000000 */
[----:B------:R-:W-:Y:S01]  /*7df0*/  VIADD R3, R30, 0x18440 ;  /* 0x000184401e037836 */ /* 0x000fe20000000000 */
[----:B0-----:R-:W-:Y:S06]  /*7e00*/  @!P0 BRA `(.L_x_14741) ;  /* 0x000001b800e88947 */ /* 0x001fec0003800000 */
.L_x_15011:
[----:B------:R-:W-:Y:S05]  /*7e10*/  BSYNC B1 ;  /* 0x0000000000017941 */ /* 0x000fea0003800000 */
.L_x_14740:
        /* <DEDUP_REMOVED lines=55> */
.L_x_14745:
[----:B------:R-:W-:Y:S05]  /*8190*/  BSYNC B2 ;  /* 0x0000000000027941 */ /* 0x000fea0003800000 */
.L_x_14744:
        /* <DEDUP_REMOVED lines=19> */
[----:B0-----:R-:W-:Y:S01]  /*82d0*/  FMUL.FTZ R34, R21, R28 ;  /* 0x0000001c15227220 */ /* 0x001fe20000410000 */
        /* <DEDUP_REMOVED lines=27> */
.L_x_14743:
[----:B------:R-:W-:Y:S05]  /*8490*/  BSYNC B1 ;  /* 0x0000000000017941 */ /* 0x000fea0003800000 */
.L_x_14742:
        /* <DEDUP_REMOVED lines=54> */
.L_x_14748:
[----:B------:R-:W-:Y:S05]  /*8800*/  BSYNC B1 ;  /* 0x0000000000017941 */ /* 0x000fea0003800000 */
.L_x_14747:
[----:B------:R-:W-:Y:S05]  /*8810*/  @P1 BRA `(.L_x_14746) ;  /* 0x00000018001c1947 */ /* 0x000fea0003800000 */
[----:B-1----:R-:W1:Y:S01]  /*8820*/  LDS.128 R4, [R3+0x2000] ;  /* 0x0020000003047984 */ /* 0x002e620000000c00 */
        /* <DEDUP_REMOVED lines=46> */
.L_x_14733:
        /* <DEDUP_REMOVED lines=30> */
[----:B------:R-:W2:Y:S01]  /*8cf0*/  LDL R0, [R1+0x24] ;  /* 0x0000240001007983 */ /* 0x000ea20000100800 */
[----:B------:R-:W1:Y:S03]  /*8d00*/  LDC R39, c[0x0][0x3f4] ;  /* 0x0000fd00ff277b82 */ /* 0x000e660000000800 */
[----:B------:R-:W3:Y:S04]  /*8d10*/  SHFL.IDX PT, R3, R24, RZ, 0x1c1f ;  /* 0x001c1fff18037589 */ /* 0x000ee800000e0000 */
[----:B------:R-:W-:Y:S04]  /*8d20*/  SHFL.IDX PT, R14, R27, RZ, 0x1c1f ;  /* 0x001c1fff1b0e7589 */ /* 0x000fe800000e0000 */
[----:B------:R-:W-:Y:S01]  /*8d30*/  SHFL.IDX PT, R4, R25, RZ, 0x1c1f ;  /* 0x001c1fff19047589 */ /* 0x000fe200000e0000 */
[----:B-1----:R-:W-:Y:S01]  /*8d40*/  ISETP.GE.AND P0, PT, R16, R39, PT ;  /* 0x000000271000720c */ /* 0x002fe20003f06270 */
[----:B--2---:R-:W-:-:S02]  /*8d50*/  IMAD R34, R0, R34, RZ ;  /* 0x0000002200227224 */ /* 0x004fc400078e02ff */
[----:B------:R-:W1:Y:S03]  /*8d60*/  SHFL.IDX PT, R0, R26, RZ, 0x1c1f ;  /* 0x001c1fff1a007589 */ /* 0x000e6600000e0000 */
[----:B------:R-:W-:-:S13]  /*8d70*/  ISETP.GE.OR P1, PT, R41, R34, P0 ;  /* 0x000000222900720c */ /* 0x000fda0000726670 */
[C---:B------:R-:W-:Y:S01]  /*8d80*/  @!P1 IMAD.SHL.U32 R5, R16.reuse, 0x2, RZ ;  /* 0x0000000210059824 */ /* 0x040fe200078e00ff */
[----:B------:R-:W-:-:S04]  /*8d90*/  @!P1 SHF.L.U64.HI R21, R16, 0x1, R43 ;  /* 0x0000000110159819 */ /* 0x000fc8000001022b */
[----:B---3--:R-:W-:-:S05]  /*8da0*/  @!P1 IADD3 R6, P2, R3, R5, RZ ;  /* 0x0000000503069210 */ /* 0x008fca0007f5e0ff */
[----:B-1----:R-:W-:-:S05]  /*8db0*/  @!P1 IMAD.X R7, R0, 0x1, R21, P2 ;  /* 0x0000000100079824 */ /* 0x002fca00010e0615 */
[----:B------:R-:W2:Y:S01]  /*8dc0*/  @!P1 LD.E.128 R8, desc[UR40][R6.64] ;  /* 0x0000002806089980 */ /* 0x000ea2000c101d00 */
[----:B------:R-:W-:-:S05]  /*8dd0*/  @!P1 IADD3 R14, P2, R14, R5, RZ ;  /* 0x000000050e0e9210 */ /* 0x000fca0007f5e0ff */
[----:B------:R-:W-:Y:S02]  /*8de0*/  @!P1 IMAD.X R5, R4, 0x1, R21, P2 ;  /* 0x0000000104059824 */ /* 0x000fe400010e0615 */
[----:B------:R-:W-:-:S06]  /*8df0*/  @!P1 IMAD.MOV.U32 R4, RZ, RZ, R14 ;  /* 0x000000ffff049224 */ /* 0x000fcc00078e000e */
[----:B------:R-:W3:Y:S01]  /*8e00*/  @!P1 LD.E.128 R4, desc[UR40][R4.64] ;  /* 0x0000002804049980 */ /* 0x000ee2000c101d00 */
[----:B------:R-:W-:Y:S02]  /*8e10*/  CS2R R20, SRZ ;  /* 0x0000000000147805 */ /* 0x000fe4000001ff00 */
[----:B------:R-:W-:Y:S02]  /*8e20*/  CS2R R28, SRZ ;  /* 0x00000000001c7805 */ /* 0x000fe4000001ff00 */
[----:B------:R-:W-:Y:S01]  /*8e30*/  CS2R R30, SRZ ;  /* 0x00000000001e7805 */ /* 0x000fe2000001ff00 */
[----:B------:R-:W1:Y:S01]  /*8e40*/  SHFL.IDX PT, R24, R24, 0x1, 0x1c1f ;  /* 0x003c1f0018187f89 */ /* 0x000e6200000e0000 */
[----:B------:R-:W-:-:S03]  /*8e50*/  CS2R R32, SRZ ;  /* 0x0000000000207805 */ /* 0x000fc6000001ff00 */
[----:B------:R4:W0:Y:S04]  /*8e60*/  SHFL.IDX PT, R14, R27, 0x1, 0x1c1f ;  /* 0x003c1f001b0e7f89 */ /* 0x00082800000e0000 */
[----:B------:R-:W0:Y:S01]  /*8e70*/  SHFL.IDX PT, R25, R25, 0x1, 0x1c1f ;  /* 0x003c1f0019197f89 */ /* 0x000e2200000e0000 */
[----:B--2---:R-:W-:Y:S02]  /*8e80*/  @!P1 IMAD.MOV.U32 R21, RZ, RZ, R9 ;  /* 0x000000ffff159224 */ /* 0x004fe400078e0009 */
[----:B------:R-:W-:Y:S02]  /*8e90*/  @!P1 IMAD.MOV.U32 R20, RZ, RZ, R8 ;  /* 0x000000ffff149224 */ /* 0x000fe400078e0008 */
[----:B------:R-:W-:Y:S02]  /*8ea0*/  IMAD.MOV.U32 R3, RZ, RZ, R21 ;  /* 0x000000ffff037224 */ /* 0x000fe400078e0015 */
[----:B------:R-:W-:-:S02]  /*8eb0*/  IMAD.MOV.U32 R0, RZ, RZ, R20 ;  /* 0x000000ffff007224 */ /* 0x000fc400078e0014 */
[----:B------:R-:W-:Y:S01]  /*8ec0*/  @!P1 IMAD.MOV.U32 R28, RZ, RZ, R10 ;  /* 0x000000ffff1c9224 */ /* 0x000fe200078e000a */
[----:B------:R-:W-:Y:S01]  /*8ed0*/  PRMT R49, R3, 0x7610, R49 ;  /* 0x0000761003317816 */ /* 0x000fe20000000031 */
[----:B------:R-:W-:Y:S01]  /*8ee0*/  @!P1 IMAD.MOV.U32 R29, RZ, RZ, R11 ;  /* 0x000000ffff1d9224 */ /* 0x000fe200078e000b */
[----:B------:R4:W2:Y:S01]  /*8ef0*/  SHFL.IDX PT, R3, R26, 0x1, 0x1c1f ;  /* 0x003c1f001a037f89 */ /* 0x0008a200000e0000 */
[----:B------:R-:W-:Y:S01]  /*8f00*/  PRMT R36, R36, 0x5410, R0 ;  /* 0x0000541024247816 */ /* 0x000fe20000000000 */
[----:B------:R-:W-:Y:S02]  /*8f10*/  IMAD.MOV.U32 R0, RZ, RZ, R28 ;  /* 0x000000ffff007224 */ /* 0x000fe400078e001c */
[----:B---3--:R-:W-:Y:S02]  /*8f20*/  @!P1 IMAD.MOV.U32 R30, RZ, RZ, R4 ;  /* 0x000000ffff1e9224 */ /* 0x008fe400078e0004 */
[----:B------:R-:W-:Y:S01]  /*8f30*/  @!P1 IMAD.MOV.U32 R31, RZ, RZ, R5 ;  /* 0x000000ffff1f9224 */ /* 0x000fe200078e0005 */
[----:B------:R-:W-:Y:S01]  /*8f40*/  PRMT R35, R0, 0x7610, R35 ;  /* 0x0000761000237816 */ /* 0x000fe20000000023 */
[----:B------:R-:W-:-:S02]  /*8f50*/  @!P1 IMAD.MOV.U32 R32, RZ, RZ, R6 ;  /* 0x000000ffff209224 */ /* 0x000fc400078e0006 */
[----:B------:R-:W-:Y:S02]  /*8f60*/  @!P1 IMAD.MOV.U32 R33, RZ, RZ, R7 ;  /* 0x000000ffff219224 */ /* 0x000fe400078e0007 */
[----:B------:R-:W-:Y:S02]  /*8f70*/  IMAD.MOV.U32 R0, RZ, RZ, R30 ;  /* 0x000000ffff007224 */ /* 0x000fe400078e001e */
[----:B------:R-:W-:Y:S02]  /*8f80*/  IMAD.MOV.U32 R4, RZ, RZ, R31 ;  /* 0x000000ffff047224 */ /* 0x000fe400078e001f */
[----:B------:R-:W-:Y:S02]  /*8f90*/  IMAD.MOV.U32 R5, RZ, RZ, R32 ;  /* 0x000000ffff057224 */ /* 0x000fe400078e0020 */
[----:B------:R-:W-:Y:S01]  /*8fa0*/  IMAD.MOV.U32 R8, RZ, RZ, R29 ;  /* 0x000000ffff087224 */ /* 0x000fe200078e001d */
[----:B------:R-:W-:Y:S01]  /*8fb0*/  PRMT R35, R35, 0x5410, R4 ;  /* 0x0000541023237816 */ /* 0x000fe20000000004 */
[----:B------:R-:W-:Y:S01]  /*8fc0*/  IMAD.MOV.U32 R6, RZ, RZ, R33 ;  /* 0x000000ffff067224 */ /* 0x000fe200078e0021 */
[----:B------:R-:W-:-:S02]  /*8fd0*/  PRMT R45, R0, 0x5410, R5 ;  /* 0x00005410002d7816 */ /* 0x000fc40000000005 */
[----:B------:R-:W-:Y:S02]  /*8fe0*/  CS2R R4, SRZ ;  /* 0x0000000000047805 */ /* 0x000fe4000001ff00 */
[----:B------:R-:W-:Y:S02]  /*8ff0*/  PRMT R36, R8, 0x7610, R36 ;  /* 0x0000761008247816 */ /* 0x000fe40000000024 */
[----:B012-4-:R-:W-:-:S07]  /*9000*/  PRMT R48, R6, 0x7610, R48 ;  /* 0x0000761006307816 */ /* 0x017fce0000000030 */
.L_x_15021:
        /* <DEDUP_REMOVED lines=24> */
.L_x_14751:
[----:B------:R-:W-:Y:S05]  /*9190*/  BSYNC B1 ;  /* 0x0000000000017941 */ /* 0x000fea0003800000 */
.L_x_14750:
[----:B------:R-:W2:Y:S01]  /*91a0*/  LDL R3, [R1+0x50] ;  /* 0x0000500001037983 */ /* 0x000ea20000100800 */
[----:B------:R-:W0:Y:S01]  /*91b0*/  SYNCS.PHASECHK.TRANS64.TRYWAIT P1, [R19+URZ+0x32400], R12 ;  /* 0x0324000c130075a7 */ /* 0x000e22000802017f */
[----:B------:R-:W-:Y:S01]  /*91c0*/  VIADD R15, R22, 0x40 ;  /* 0x00000040160f7836 */ /* 0x000fe20000000000 */
[----:B------:R-:W-:Y:S01]  /*91d0*/  BSSY B1, `(.L_x_14752) ;  /* 0x0000013000017945 */ /* 0x000fe20003800000 */
[----:B-----5:R-:W-:Y:S02]  /*91e0*/  IMAD.MOV.U32 R13, RZ, RZ, R4 ;  /* 0x000000ffff0d7224 */ /* 0x020fe400078e0004 */
[----:B------:R-:W-:-:S03]  /*91f0*/  IMAD.MOV.U32 R14, RZ, RZ, R5 ;  /* 0x000000ffff0e7224 */ /* 0x000fc600078e0005 */
[----:B------:R-:W-:Y:S01]  /*9200*/  PRMT R55, R13, 0x7610, R55 ;  /* 0x000076100d377816 */ /* 0x000fe20000000037 */
[----:B------:R-:W-:Y:S01]  /*9210*/  IMAD.MOV.U32 R13, RZ, RZ, R7 ;  /* 0x000000ffff0d7224 */ /* 0x000fe200078e0007 */
[----:B------:R-:W-:Y:S01]  /*9220*/  PRMT R56, R14, 0x7610, R56 ;  /* 0x000076100e387816 */ /* 0x000fe20000000038 */
[----:B------:R-:W-:-:S03]  /*9230*/  IMAD.MOV.U32 R14, RZ, RZ, R8 ;  /* 0x000000ffff0e7224 */ /* 0x000fc600078e0008 */
[----:B------:R-:W-:Y:S02]  /*9240*/  PRMT R55, R55, 0x5410, R13 ;  /* 0x0000541037377816 */ /* 0x000fe4000000000d */
[----:B------:R-:W-:Y:S02]  /*9250*/  PRMT R56, R56, 0x5410, R14 ;  /* 0x0000541038387816 */ /* 0x000fe4000000000e */
[----:B--2---:R-:W-:Y:S01]  /*9260*/  VIADDMNMX R3, R34, -R3, 0x80, PT ;  /* 0x0000008022037446 */ /* 0x004fe20003800903 */
[----:B------:R-:W-:-:S03]  /*9270*/  IMAD.MOV.U32 R34, RZ, RZ, R11 ;  /* 0x000000ffff227224 */ /* 0x000fc600078e000b */
[-C--:B------:R-:W-:Y:S02]  /*9280*/  ISETP.GE.OR P2, PT, R22, R3.reuse, P0 ;  /* 0x000000031600720c */ /* 0x080fe40000746670 */
[----:B------:R-:W-:Y:S01]  /*9290*/  ISETP.GE.OR P0, PT, R15, R3, P0 ;  /* 0x000000030f00720c */ /* 0x000fe20000706670 */
[----:B------:R-:W-:Y:S02]  /*92a0*/  IMAD.MOV.U32 R3, RZ, RZ, R6 ;  /* 0x000000ffff037224 */ /* 0x000fe400078e0006 */
[----:B------:R-:W-:-:S03]  /*92b0*/  IMAD.MOV.U32 R15, RZ, RZ, R9 ;  /* 0x000000ffff0f7224 */ /* 0x000fc600078e0009 */
[----:B------:R-:W-:Y:S01]  /*92c0*/  PRMT R57, R3, 0x7610, R57 ;  /* 0x0000761003397816 */ /* 0x000fe20000000039 */
[----:B------:R-:W-:Y:S01]  /*92d0*/  IMAD.MOV.U32 R3, RZ, RZ, R10 ;  /* 0x000000ffff037224 */ /* 0x000fe200078e000a */
[----:B------:R-:W-:Y:S01]  /*92e0*/  PRMT R58, R15, 0x7610, R58 ;  /* 0x000076100f3a7816 */ /* 0x000fe2000000003a */
[----:B0-----:R-:W-:Y:S06]  /*92f0*/  @!P1 BRA `(.L_x_14753) ;  /* 0x000001ac002c9947 */ /* 0x001fec0003800000 */
.L_x_15022:
[----:B------:R-:W-:Y:S05]  /*9300*/  BSYNC B1 ;  /* 0x0000000000017941 */ /* 0x000fea0003800000 */
.L_x_14752:
[----:B------:R-:W-:Y:S04]  /*9310*/  BSSY B1, `(.L_x_14754) ;  /* 0x000006b000017945 */ /* 0x000fe80003800000 */
[----:B------:R-:W-:Y:S05]  /*9320*/  @P2 BRA `(.L_x_14755) ;  /* 0x0000000400a42947 */ /* 0x000fea0003800000 */
[----:B------:R-:W2:Y:S01]  /*9330*/  LDL R15, [R1+0x64] ;  /* 0x00006400010f7983 */ /* 0x000ea20000100800 */
[----:B------:R-:W-:Y:S01]  /*9340*/  IMAD.SHL.U32 R37, R37, 0x40, RZ ;  /* 0x0000004025257824 */ /* 0x000fe200078e00ff */
[----:B------:R-:W-:Y:S01]  /*9350*/  SHF.R.U64 R43, R30, 0x10, R31 ;  /* 0x000000101e2b7819 */ /* 0x000fe2000000121f */
[----:B------:R-:W-:Y:S01]  /*9360*/  IMAD.IADD R13, R16, 0x1, R39 ;  /* 0x00000001100d7824 */ /* 0x000fe200078e0227 */
[----:B------:R-:W-:Y:S02]  /*9370*/  SHF.R.U64 R40, R20, 0x10, R21 ;  /* 0x0000001014287819 */ /* 0x000fe40000001215 */
[----:B------:R-:W-:Y:S02]  /*9380*/  LOP3.LUT R37, R37, 0x1c0, RZ, 0xc0, !PT ;  /* 0x000001c025257812 */ /* 0x000fe400078ec0ff */
[----:B------:R-:W-:Y:S02]  /*9390*/  SHF.R.U64 R46, R32, 0x10, R33 ;  /* 0x00000010202e7819 */ /* 0x000fe40000001221 */
[----:B------:R-:W-:-:S02]  /*93a0*/  SHF.R.U32.HI R14, RZ, 0x3, R37 ;  /* 0x00000003ff0e7819 */ /* 0x000fc40000011625 */
[C---:B------:R-:W-:Y:S02]  /*93b0*/  LOP3.LUT R13, R37.reuse, 0x38, R13, 0xf8, !PT ;  /* 0x00000038250d7812 */ /* 0x040fe400078ef80d */
[----:B0-----:R-:W-:Y:S02]  /*93c0*/  LOP3.LUT R12, R37, 0x38, R16, 0xf8, !PT ;  /* 0x00000038250c7812 */ /* 0x001fe400078ef810 */
[-C--:B------:R-:W-:Y:S02]  /*93d0*/  LOP3.LUT R13, R13, R14.reuse, RZ, 0x3c, !PT ;  /* 0x0000000e0d0d7212 */ /* 0x080fe400078e3cff */
[----:B------:R-:W-:Y:S02]  /*93e0*/  LOP3.LUT R12, R12, R14, RZ, 0x3c, !PT ;  /* 0x0000000e0c0c7212 */ /* 0x000fe400078e3cff */
[----:B------:R-:W-:Y:S02]  /*93f0*/  PRMT R43, R45, 0x5410, R43 ;  /* 0x000054102d2b7816 */ /* 0x000fe4000000002b */
[----:B------:R-:W-:-:S02]  /*9400*/  SHF.R.U64 R42, R28, 0x10, R29 ;  /* 0x000000101c2a7819 */ /* 0x000fc4000000121d */
[----:B------:R-:W-:Y:S02]  /*9410*/  SHF.R.U32.HI R44, RZ, 0x10, R31 ;  /* 0x00000010ff2c7819 */ /* 0x000fe4000001161f */
[----:B------:R-:W-:Y:S02]  /*9420*/  PRMT R40, R36, 0x5432, R40 ;  /* 0x0000543224287816 */ /* 0x000fe40000000028 */
[----:B------:R-:W-:Y:S02]  /*9430*/  SHF.R.U32.HI R41, RZ, 0x10, R21 ;  /* 0x00000010ff297819 */ /* 0x000fe40000011615 */
[----:B------:R-:W-:Y:S01]  /*9440*/  PRMT R46, R45, 0x5432, R46 ;  /* 0x000054322d2e7816 */ /* 0x000fe2000000002e */
[----:B------:R-:W-:Y:S01]  /*9450*/  IMAD.U32 R45, R43, 0x10000, RZ ;  /* 0x000100002b2d7824 */ /* 0x000fe200078e00ff */
[C---:B------:R-:W-:Y:S02]  /*9460*/  PRMT R42, R35.reuse, 0x5410, R42 ;  /* 0x00005410232a7816 */ /* 0x040fe4000000002a */
[----:B------:R-:W-:Y:S01]  /*9470*/  PRMT R44, R35, 0x5432, R44 ;  /* 0x00005432232c7816 */ /* 0x000fe2000000002c */
[----:B------:R-:W-:Y:S01]  /*9480*/  IMAD.U32 R35, R40, 0x10000, RZ ;  /* 0x0001000028237824 */ /* 0x000fe200078e00ff */
[----:B------:R-:W-:-:S02]  /*9490*/  PRMT R41, R49, 0x5410, R41 ;  /* 0x0000541031297816 */ /* 0x000fc40000000029 */
[----:B------:R-:W-:Y:S02]  /*94a0*/  SHF.R.U32.HI R29, RZ, 0x10, R29 ;  /* 0x00000010ff1d7819 */ /* 0x000fe4000001161d */
[----:B------:R-:W-:Y:S02]  /*94b0*/  SHF.R.U32.HI R47, RZ, 0x10, R33 ;  /* 0x00000010ff2f7819 */ /* 0x000fe40000011621 */
[----:B------:R-:W-:Y:S02]  /*94c0*/  LOP3.LUT R43, R43, 0xffff0000, RZ, 0xc0, !PT ;  /* 0xffff00002b2b7812 */ /* 0x000fe400078ec0ff */
[----:B------:R-:W-:Y:S02]  /*94d0*/  PRMT R36, R36, 0x5410, R29 ;  /* 0x0000541024247816 */ /* 0x000fe4000000001d */
[----:B------:R-:W-:Y:S01]  /*94e0*/  PRMT R47, R48, 0x5410, R47 ;  /* 0x00005410302f7816 */ /* 0x000fe2000000002f */
[C---:B--2---:R-:W-:Y:S02]  /*94f0*/  IMAD R38, R15.reuse, 0x200, R13 ;  /* 0x000002000f267824 */ /* 0x044fe400078e020d */
[----:B------:R-:W-:-:S02]  /*9500*/  IMAD R12, R15, 0x200, R12 ;  /* 0x000002000f0c7824 */ /* 0x000fc400078e020c */
        /* <DEDUP_REMOVED lines=75> */
.L_x_14755:
[----:B------:R-:W-:Y:S05]  /*99c0*/  BSYNC B1 ;  /* 0x0000000000017941 */ /* 0x000fea0003800000 */
.L_x_14754:
[----:B------:R-:W-:Y:S01]  /*99d0*/  PRMT R21, R3, 0x5410, R34 ;  /* 0x0000541003157816 */ /* 0x000fe20000000022 */
[----:B------:R-:W-:Y:S06]  /*99e0*/  @P0 BRA `(.L_x_14746) ;  /* 0x0000000400a80947 */ /* 0x000fec0003800000 */
[----:B01----:R-:W2:Y:S01]  /*99f0*/  LDL R12, [R1+0x68] ;  /* 0x00006800010c7983 */ /* 0x003ea20000100800 */
[C---:B------:R-:W-:Y:S02]  /*9a00*/  VIADD R13, R22.reuse, 0x40 ;  /* 0x00000040160d7836 */ /* 0x040fe40000000000 */
[----:B------:R-:W-:Y:S01]  /*9a10*/  VIADD R14, R22, 0x40 ;  /* 0x00000040160e7836 */ /* 0x000fe20000000000 */
[----:B------:R-:W3:Y:S01]  /*9a20*/  LDL R41, [R1+0x194] ;  /* 0x0001940001297983 */ /* 0x000ee20000100800 */
[----:B------:R-:W-:Y:S02]  /*9a30*/  IMAD.SHL.U32 R13, R13, 0x40, RZ ;  /* 0x000000400d0d7824 */ /* 0x000fe400078e00ff */
[----:B------:R-:W-:Y:S02]  /*9a40*/  IMAD.SHL.U32 R14, R14, 0x40, RZ ;  /* 0x000000400e0e7824 */ /* 0x000fe400078e00ff */
[----:B------:R-:W-:Y:S01]  /*9a50*/  IMAD.IADD R3, R16, 0x1, R39 ;  /* 0x0000000110037824 */ /* 0x000fe200078e0227 */
[----:B------:R-:W-:-:S02]  /*9a60*/  LOP3.LUT R13, R13, 0x1c0, RZ, 0xc0, !PT ;  /* 0x000001c00d0d7812 */ /* 0x000fc400078ec0ff */
[----:B------:R-:W-:Y:S02]  /*9a70*/  LOP3.LUT R14, R14, 0x1c0, RZ, 0xc0, !PT ;  /* 0x000001c00e0e7812 */ /* 0x000fe400078ec0ff */
[----:B------:R-:W-:Y:S02]  /*9a80*/  SHF.R.U32.HI R13, RZ, 0x3, R13 ;  /* 0x00000003ff0d7819 */ /* 0x000fe4000001160d */
[----:B------:R-:W-:-:S04]  /*9a90*/  LOP3.LUT R3, R14, 0x38, R3, 0xf8, !PT ;  /* 0x000000380e037812 */ /* 0x000fc800078ef803 */
[----:B------:R-:W-:Y:S02]  /*9aa0*/  LOP3.LUT R3, R3, R13, RZ, 0x3c, !PT ;  /* 0x0000000d03037212 */ /* 0x000fe400078e3cff */
[----:B------:R-:W-:Y:S02]  /*9ab0*/  SHF.R.U64 R33, R4, 0x10, R5 ;  /* 0x0000001004217819 */ /* 0x000fe40000001205 */
[----:B------:R-:W-:Y:S02]  /*9ac0*/  SHF.R.U64 R28, R8, 0x10, R9 ;  /* 0x00000010081c7819 */ /* 0x000fe40000001209 */
[----:B------:R-:W-:Y:S02]  /*9ad0*/  PRMT R33, R55, 0x5410, R33 ;  /* 0x0000541037217816 */ /* 0x000fe40000000021 */
[----:B------:R-:W-:Y:S02]  /*9ae0*/  SHF.R.U32.HI R29, RZ, 0x10, R9 ;  /* 0x00000010ff1d7819 */ /* 0x000fe40000011609 */
[----:B------:R-:W-:Y:S01]  /*9af0*/  PRMT R28, R56, 0x5432, R28 ;  /* 0x00005432381c7816 */ /* 0x000fe2000000001c */
[----:B------:R-:W-:Y:S01]  /*9b00*/  IMAD.U32 R34, R33, 0x10000, RZ ;  /* 0x0001000021227824 */ /* 0x000fe200078e00ff */
[----:B------:R-:W-:-:S02]  /*9b10*/  SHF.R.U32.HI R35, RZ, 0x10, R5 ;  /* 0x00000010ff237819 */ /* 0x000fc40000011605 */
[----:B------:R-:W-:Y:S01]  /*9b20*/  SHF.R.U32.HI R38, RZ, 0x10, R7 ;  /* 0x00000010ff267819 */ /* 0x000fe20000011607 */
[----:B------:R-:W-:Y:S01]  /*9b30*/  IMAD.U32 R30, R28, 0x10000, RZ ;  /* 0x000100001c1e7824 */ /* 0x000fe200078e00ff */
[----:B------:R-:W-:Y:S02]  /*9b40*/  PRMT R29, R58, 0x5410, R29 ;  /* 0x000054103a1d7816 */ /* 0x000fe4000000001d */
[----:B------:R-:W-:Y:S02]  /*9b50*/  PRMT R35, R56, 0x5410, R35 ;  /* 0x0000541038237816 */ /* 0x000fe40000000023 */
[--C-:B------:R-:W-:Y:S02]  /*9b60*/  SHF.R.U64 R31, R10, 0x10, R11.reuse ;  /* 0x000000100a1f7819 */ /* 0x100fe4000000120b */
[----:B------:R-:W-:Y:S02]  /*9b70*/  SHF.R.U32.HI R32, RZ, 0x10, R11 ;  /* 0x00000010ff207819 */ /* 0x000fe4000001160b */
[----:B------:R-:W-:Y:S01]  /*9b80*/  PRMT R38, R55, 0x5432, R38 ;  /* 0x0000543237267816 */ /* 0x000fe20000000026 */
[----:B------:R-:W-:Y:S01]  /*9b90*/  IMAD.U32 R36, R35, 0x10000, RZ ;  /* 0x0001000023247824 */ /* 0x000fe200078e00ff */
[----:B------:R-:W-:-:S02]  /*9ba0*/  PRMT R31, R21, 0x5410, R31 ;  /* 0x00005410151f7816 */ /* 0x000fc4000000001f */
[----:B------:R-:W-:Y:S02]  /*9bb0*/  PRMT R32, R21, 0x5432, R32 ;  /* 0x0000543215207816 */ /* 0x000fe40000000020 */
[----:B------:R-:W-:Y:S02]  /*9bc0*/  LOP3.LUT R33, R33, 0xffff0000, RZ, 0xc0, !PT ;  /* 0xffff000021217812 */ /* 0x000fe400078ec0ff */
[----:B------:R-:W-:-:S04]  /*9bd0*/  SHF.R.U64 R37, R6, 0x10, R7 ;  /* 0x0000001006257819 */ /* 0x000fc80000001207 */
[----:B------:R-:W-:Y:S02]  /*9be0*/  PRMT R37, R57, 0x5410, R37 ;  /* 0x0000541039257816 */ /* 0x000fe40000000025 */
[----:B------:R-:W-:Y:S01]  /*9bf0*/  LOP3.LUT R35, R35, 0xffff0000, RZ, 0xc0, !PT ;  /* 0xffff000023237812 */ /* 0x000fe200078ec0ff */
[----:B--2---:R-:W-:-:S04]  /*9c00*/  IMAD.IADD R20, R12, 0x1, R3 ;  /* 0x000000010c147824 */ /* 0x004fc800078e0203 */
[----:B------:R-:W-:Y:S01]  /*9c10*/  IMAD R20, R20, 0x2, R19 ;  /* 0x0000000214147824 */ /* 0x000fe200078e0213 */
[----:B---3--:R-:W0:Y:S04]  /*9c20*/  LDS.128 R12, [R41+0x18400] ;  /* 0x01840000290c7984 */ /* 0x008e280000000c00 */
[----:B------:R-:W1:Y:S01]  /*9c30*/  LDS.128 R24, [R20+0x18400] ;  /* 0x0184000014187984 */ /* 0x000e620000000c00 */
[----:B0-----:R-:W-:Y:S02]  /*9c40*/  IMAD.U32 R3, R12, 0x10000, RZ ;  /* 0x000100000c037824 */ /* 0x001fe400078e00ff */
[----:B-1----:R-:W-:-:S04]  /*9c50*/  IMAD.U32 R9, R24, 0x10000, RZ ;  /* 0x0001000018097824 */ /* 0x002fc800078e00ff */
[C---:B------:R-:W-:Y:S01]  /*9c60*/  FMUL.FTZ R40, R9.reuse, R34 ;  /* 0x0000002209287220 */ /* 0x040fe20000410000 */
[-C--:B------:R-:W-:Y:S01]  /*9c70*/  FMUL.FTZ R42, R9, R30.reuse ;  /* 0x0000001e092a7220 */ /* 0x080fe20000410000 */
[----:B------:R-:W-:Y:S02]  /*9c80*/  IMAD.U32 R11, R25, 0x10000, RZ ;  /* 0x00010000190b7824 */ /* 0x000fe400078e00ff */
[----:B------:R-:W-:Y:S01]  /*9c90*/  FFMA.FTZ R40, R3, R30, -R40 ;  /* 0x0000001e03287223 */ /* 0x000fe20000010828 */
[----:B------:R-:W-:Y:S02]  /*9ca0*/  IMAD.U32 R30, R29, 0x10000, RZ ;  /* 0x000100001d1e7824 */ /* 0x000fe400078e00ff */
[----:B------:R-:W-:Y:S02]  /*9cb0*/  IMAD.U32 R21, R27, 0x10000, RZ ;  /* 0x000100001b157824 */ /* 0x000fe400078e00ff */
[----:B------:R-:W-:Y:S02]  /*9cc0*/  IMAD.U32 R9, R38, 0x10000, RZ ;  /* 0x0001000026097824 */ /* 0x000fe400078e00ff */
[----:B------:R-:W-:Y:S01]  /*9cd0*/  FFMA.FTZ R42, R3, R34, R42 ;  /* 0x00000022032a7223 */ /* 0x000fe2000001002a */
[----:B------:R-:W-:-:S02]  /*9ce0*/  IMAD.U32 R5, R13, 0x10000, RZ ;  /* 0x000100000d057824 */ /* 0x000fc400078e00ff */
[C---:B------:R-:W-:Y:S01]  /*9cf0*/  FMUL.FTZ R44, R11.reuse, R36 ;  /* 0x000000240b2c7220 */ /* 0x040fe20000410000 */
[-C--:B------:R-:W-:Y:S01]  /*9d00*/  FMUL.FTZ R34, R11, R30.reuse ;  /* 0x0000001e0b227220 */ /* 0x080fe20000410000 */
[----:B------:R-:W-:Y:S02]  /*9d10*/  IMAD.U32 R8, R15, 0x10000, RZ ;  /* 0x000100000f087824 */ /* 0x000fe400078e00ff */
[----:B------:R-:W-:Y:S01]  /*9d20*/  FMUL.FTZ R11, R21, R9 ;  /* 0x00000009150b7220 */ /* 0x000fe20000410000 */
[----:B------:R-:W-:Y:S01]  /*9d30*/  IMAD.U32 R3, R32, 0x10000, RZ ;  /* 0x0001000020037824 */ /* 0x000fe200078e00ff */
[----:B------:R-:W-:Y:S01]  /*9d40*/  LOP3.LUT R10, R24, 0xffff0000, RZ, 0xc0, !PT ;  /* 0xffff0000180a7812 */ /* 0x000fe200078ec0ff */
        /* <DEDUP_REMOVED lines=8> */
[----:B------:R-:W-:Y:S01]  /*9dd0*/  FFMA.FTZ R30, R8, R9, R30 ;  /* 0x00000009081e7223 */ /* 0x000fe2000001001e */
[----:B------:R-:W-:Y:S01]  /*9de0*/  LOP3.LUT R12, R13, 0xffff0000, RZ, 0xc0, !PT ;  /* 0xffff00000d0c7812 */ /* 0x000fe200078ec0ff */
[----:B------:R-:W-:-:S02]  /*9df0*/  IMAD.U32 R13, R26, 0x10000, RZ ;  /* 0x000100001a0d7824 */ /* 0x000fc400078e00ff */
[-C--:B------:R-:W-:Y:S01]  /*9e00*/  FMUL.FTZ R9, R10, R3.reuse ;  /* 0x000000030a097220 */ /* 0x080fe20000410000 */
[C---:B------:R-:W-:Y:S01]  /*9e10*/  FFMA.FTZ R11, R4.reuse, R3, -R5 ;  /* 0x00000003040b7223 */ /* 0x040fe20000010805 */
[----:B------:R-:W-:Y:S02]  /*9e20*/  IMAD.U32 R5, R37, 0x10000, RZ ;  /* 0x0001000025057824 */ /* 0x000fe400078e00ff */
[----:B------:R-:W-:Y:S01]  /*9e30*/  FFMA.FTZ R33, R4, R33, R9 ;  /* 0x0000002104217223 */ /* 0x000fe20000010009 */
[C---:B------:R-:W-:Y:S02]  /*9e40*/  IMAD.U32 R6, R14.reuse, 0x10000, RZ ;  /* 0x000100000e067824 */ /* 0x040fe400078e00ff */
[----:B------:R-:W-:Y:S01]  /*9e50*/  FMUL.FTZ R9, R13, R5 ;  /* 0x000000050d097220 */ /* 0x000fe20000410000 */
[----:B------:R-:W-:Y:S01]  /*9e60*/  IMAD.U32 R3, R31, 0x10000, RZ ;  /* 0x000100001f037824 */ /* 0x000fe200078e00ff */
[----:B------:R-:W-:Y:S02]  /*9e70*/  LOP3.LUT R7, R14, 0xffff0000, RZ, 0xc0, !PT ;  /* 0xffff00000e077812 */ /* 0x000fe400078ec0ff */
[----:B------:R-:W-:Y:S01]  /*9e80*/  LOP3.LUT R14, R15, 0xffff0000, RZ, 0xc0, !PT ;  /* 0xffff00000f0e7812 */ /* 0x000fe200078ec0ff */
[-C--:B------:R-:W-:Y:S01]  /*9e90*/  FFMA.FTZ R10, R6, R3.reuse, -R9 ;  /* 0x00000003060a7223 */ /* 0x080fe20000010809 */
[----:B------:R-:W-:Y:S01]  /*9ea0*/  LOP3.LUT R15, R26, 0xffff0000, RZ, 0xc0, !PT ;  /* 0xffff00001a0f7812 */ /* 0x000fe200078ec0ff */
[----:B------:R-:W-:Y:S01]  /*9eb0*/  FMUL.FTZ R13, R13, R3 ;  /* 0x000000030d0d7220 */ /* 0x000fe20000410000 */
[----:B------:R-:W-:-:S02]  /*9ec0*/  LOP3.LUT R29, R29, 0xffff0000, RZ, 0xc0, !PT ;  /* 0xffff00001d1d7812 */ /* 0x000fc400078ec0ff */
[----:B------:R-:W-:Y:S02]  /*9ed0*/  LOP3.LUT R26, R27, 0xffff0000, RZ, 0xc0, !PT ;  /* 0xffff00001b1a7812 */ /* 0x000fe400078ec0ff */
[----:B------:R-:W-:Y:S02]  /*9ee0*/  LOP3.LUT R8, R37, 0xffff0000, RZ, 0xc0, !PT ;  /* 0xffff000025087812 */ /* 0x000fe400078ec0ff */
[----:B------:R-:W-:Y:S02]  /*9ef0*/  LOP3.LUT R9, R38, 0xffff0000, RZ, 0xc0, !PT ;  /* 0xffff000026097812 */ /* 0x000fe400078ec0ff */
[----:B------:R-:W-:Y:S02]  /*9f00*/  LOP3.LUT R4, R31, 0xffff0000, RZ, 0xc0, !PT ;  /* 0xffff00001f047812 */ /* 0x000fe400078ec0ff */
[----:B------:R-:W-:Y:S01]  /*9f10*/  LOP3.LUT R3, R32, 0xffff0000, RZ, 0xc0, !PT ;  /* 0xffff000020037812 */ /* 0x000fe200078ec0ff */
[C---:B------:R-:W-:Y:S01]  /*9f20*/  FMUL.FTZ R21, R24.reuse, R35 ;  /* 0x0000002318157220 */ /* 0x040fe20000410000 */
[----:B------:R-:W-:Y:S01]  /*9f30*/  FMUL.FTZ R24, R24, R29 ;  /* 0x0000001d18187220 */ /* 0x000fe20000410000 */
[----:B------:R-:W-:Y:S01]  /*9f40*/  FFMA.FTZ R13, R6, R5, R13 ;  /* 0x00000005060d7223 */ /* 0x000fe2000001000d */
[C---:B------:R-:W-:Y:S01]  /*9f50*/  FMUL.FTZ R6, R15.reuse, R8 ;  /* 0x000000080f067220 */ /* 0x040fe20000410000 */
[C---:B------:R-:W-:Y:S01]  /*9f60*/  FMUL.FTZ R27, R26.reuse, R9 ;  /* 0x000000091a1b7220 */ /* 0x040fe20000410000 */
[-C--:B------:R-:W-:Y:S01]  /*9f70*/  FMUL.FTZ R5, R15, R4.reuse ;  /* 0x000000040f057220 */ /* 0x080fe20000410000 */
[----:B------:R-:W-:Y:S01]  /*9f80*/  FMUL.FTZ R26, R26, R3 ;  /* 0x000000031a1a7220 */ /* 0x000fe20000410000 */
[C---:B------:R-:W-:Y:S01]  /*9f90*/  FFMA.FTZ R35, R12.reuse, R35, R24 ;  /* 0x000000230c237223 */ /* 0x040fe20000010018 */
[----:B------:R-:W-:Y:S01]  /*9fa0*/  FFMA.FTZ R21, R12, R29, -R21 ;  /* 0x0000001d0c157223 */ /* 0x000fe20000010815 */
        /* <DEDUP_REMOVED lines=14> */
.L_x_14746:
[----:B------:R-:W-:Y:S05]  /*a090*/  BSYNC B0 ;  /* 0x0000000000007941 */ /* 0x000fea0003800000 */
.L_x_14732:
        /* <DEDUP_REMOVED lines=8> */
.L_x_14729:
[----:B---3--:R-:W3:Y:S01]  /*a120*/  S2R R3, SR_TID.X ;  /* 0x0000000000037919 */ /* 0x008ee20000002100 */
[----:B-12---:R-:W-:Y:S01]  /*a130*/  IMAD.U32 R4, RZ, RZ, UR37 ;  /* 0x00000025ff047e24 */ /* 0x006fe2000f8e00ff */
[----:B------:R-:W-:Y:S05]  /*a140*/  WARPSYNC.ALL ;  /* 0x0000000000007948 */ /* 0x000fea0003800000 */
[----:B------:R-:W-:Y:S02]  /*a150*/  ISETP.NE.AND P1, PT, R4, 0x3, PT ;  /* 0x000000030400780c */ /* 0x000fe40003f25270 */
[----:B---3--:R-:W-:-:S05]  /*a160*/  SHF.R.U32.HI R3, RZ, 0x7, R3 ;  /* 0x00000007ff037819 */ /* 0x008fca0000011603 */
[----:B------:R-:W-:-:S05]  /*a170*/  VIADD R3, R3, 0x8 ;  /* 0x0000000803037836 */ /* 0x000fca0000000000 */
[----:B------:R1:W-:Y:S06]  /*a180*/  BAR.SYNC.DEFER_BLOCKING R3, 0x100 ;  /* 0x000400030000751d */ /* 0x0003ec0000010000 */
[----:B------:R-:W-:Y:S05]  /*a190*/  @!P1 BRA `(.L_x_14756) ;  /* 0x0000000000049947 */ /* 0x000fea0003800000 */
[----:B------:R-:W-:Y:S01]  /*a1a0*/  BPT.TRAP 0x1 ;  /* 0x000000040000795c */ /* 0x000fe20000300000 */
.L_x_14756:
[----:B------:R-:W-:Y:S01]  /*a1b0*/  IMAD R179, R2, 0x8, R19 ;  /* 0x0000000802b37824 */ /* 0x000fe200078e0213 */
[----:B------:R-:W-:-:S04]  /*a1c0*/  SHF.L.U32 R8, R23, 0x1f, RZ ;  /* 0x0000001f17087819 */ /* 0x000fc800000006ff */
[----:B------:R2:W3:Y:S01]  /*a1d0*/  SYNCS.PHASECHK.TRANS64.TRYWAIT P0, [R179+URZ+0x32430], R8 ;  /* 0x03243008b30075a7 */ /* 0x0004e2000800017f */
[----:B------:R-:W-:Y:S05]  /*a1e0*/  @!P1 BRA `(.L_x_14757) ;  /* 0x0000000000049947 */ /* 0x000fea0003800000 */
[----:B------:R-:W-:Y:S01]  /*a1f0*/  BPT.TRAP 0x1 ;  /* 0x000000040000795c */ /* 0x000fe20000300000 */
.L_x_14757:
[----:B------:R-:W-:-:S05]  /*a200*/  VIADD R4, R19, 0x1c400 ;  /* 0x0001c40013047836 */ /* 0x000fca0000000000 */
[----:B------:R-:W-:-:S04]  /*a210*/  SHF.R.U32.HI R4, RZ, 0x4, R4 ;  /* 0x00000004ff047819 */ /* 0x000fc80000011604 */
[----:B------:R-:W-:-:S04]  /*a220*/  LOP3.LUT R4, R4, 0x3fff, RZ, 0xc0, !PT ;  /* 0x00003fff04047812 */ /* 0x000fc800078ec0ff */
[----:B------:R-:W-:-:S05]  /*a230*/  LOP3.LUT R4, R4, 0x10000, RZ, 0xfc, !PT ;  /* 0x0001000004047812 */ /* 0x000fca00078efcff */
[----:B------:R4:W-:Y:S01]  /*a240*/  STL [R1+0x4c], R4 ;  /* 0x00004c0401007387 */ /* 0x0009e20000100800 */
[----:B---3--:R-:W-:Y:S05]  /*a250*/  @P0 BRA `(.L_x_14758) ;  /* 0x0000000000080947 */ /* 0x008fea0003800000 */
[----:B------:R-:W3:Y:S02]  /*a260*/  SYNCS.PHASECHK.TRANS64.TRYWAIT P0, [R179+URZ+0x32430], R8 ;  /* 0x03243008b30075a7 */ /* 0x000ee4000800017f */
[----:B---3--:R-:W-:Y:S05]  /*a270*/  @!P0 BRA `(.L_x_14759) ;  /* 0x0000019c00608947 */ /* 0x008fea0003800000 */
.L_x_14758:
[----:B----4-:R-:W4:Y:S01]  /*a280*/  LDL R4, [R1+0x4c] ;  /* 0x00004c0001047983 */ /* 0x010f220000100800 */
[----:B------:R-:W-:Y:S01]  /*a290*/  IMAD.MOV.U32 R5, RZ, RZ, 0x40000040 ;  /* 0x40000040ff057424 */ /* 0x000fe200078e00ff */
[----:B------:R-:W-:Y:S05]  /*a2a0*/  WARPSYNC.ALL ;  /* 0x0000000000007948 */ /* 0x000fea0003800000 */
[C---:B------:R-:W-:Y:S01]  /*a2b0*/  R2UR UR4, R224.reuse ;  /* 0x00000000e00472ca */ /* 0x040fe200000e0000 */
[----:B0-----:R-:W-:Y:S01]  /*a2c0*/  WARPGROUP.ARRIVE ;  /* 0x00000000000079c5 */ /* 0x001fe20000000000 */
[----:B------:R-:W-:Y:S01]  /*a2d0*/  R2UR UR5, R225 ;  /* 0x00000000e10572ca */ /* 0x000fe200000e0000 */
[----:B------:R-:W-:Y:S01]  /*a2e0*/  VIADD R14, R224, 0x2 ;  /* 0x00000002e00e7836 */ /* 0x000fe20000000000 */
[----:B------:R-:W-:Y:S01]  /*a2f0*/  R2UR UR7, R5 ;  /* 0x00000000050772ca */ /* 0x000fe200000e0000 */
[----:B------:R-:W-:Y:S01]  /*a300*/  IMAD.MOV.U32 R15, RZ, RZ, 0x40000040 ;  /* 0x40000040ff0f7424 */ /* 0x000fe200078e00ff */
[----:B------:R-:W-:Y:S01]  /*a310*/  SHF.L.U32 R0, R0, 0x1f, RZ ;  /* 0x0000001f00007819 */ /* 0x000fe200000006ff */
[----:B------:R-:W-:Y:S01]  /*a320*/  IMAD.MOV.U32 R7, RZ, RZ, 0x40000040 ;  /* 0x40000040ff077424 */ /* 0x000fe200078e00ff */
[----:B------:R-:W-:Y:S01]  /*a330*/  BSSY B0, `(.L_x_14760) ;  /* 0x0000028000007945 */ /* 0x000fe20003800000 */
[----:B------:R-:W-:Y:S01]  /*a340*/  VIADD R12, R224, 0x4 ;  /* 0x00000004e00c7836 */ /* 0x000fe20000000000 */
[----:B------:R0:W-:Y:S01]  /*a350*/  STL.64 [R1+0x10], R14 ;  /* 0x0000100e01007387 */ /* 0x0001e20000100a00 */
[----:B------:R-:W-:-:S02]  /*a360*/  IMAD.MOV.U32 R13, RZ, RZ, 0x40000040 ;  /* 0x40000040ff0d7424 */ /* 0x000fc400078e00ff */
[----:B------:R-:W-:Y:S02]  /*a370*/  VIADD R10, R224, 0x6 ;  /* 0x00000006e00a7836 */ /* 0x000fe40000000000 */
[----:B------:R-:W-:Y:S01]  /*a380*/  IMAD.MOV.U32 R11, RZ, RZ, 0x40000040 ;  /* 0x40000040ff0b7424 */ /* 0x000fe200078e00ff */
[----:B------:R0:W-:Y:S01]  /*a390*/  STL.64 [R1+0x8], R12 ;  /* 0x0000080c01007387 */ /* 0x0001e20000100a00 */
[----:B------:R-:W-:-:S03]  /*a3a0*/  IMAD.MOV.U32 R5, RZ, RZ, 0x40000040 ;  /* 0x40000040ff057424 */ /* 0x000fc600078e00ff */
[----:B------:R0:W-:Y:S01]  /*a3b0*/  STL.64 [R1], R10 ;  /* 0x0000000a01007387 */ /* 0x0001e20000100a00 */
[----:B----4-:R-:W-:-:S04]  /*a3c0*/  IMAD R4, R2, 0x300, R4 ;  /* 0x0000030002047824 */ /* 0x010fc800078e0204 */
[C---:B------:R-:W-:Y:S01]  /*a3d0*/  VIADD R6, R4.reuse, 0x2 ;  /* 0x0000000204067836 */ /* 0x040fe20000000000 */
[----:B------:R-:W-:-:S13]  /*a3e0*/  R2UR UR6, R4 ;  /* 0x00000000040672ca */ /* 0x000fda00000e0000 */
[----:B------:R-:W-:Y:S01]  /*a3f0*/  HGMMA.64x96x16.F32.BF16 R24, gdesc[UR4], RZ, !UPT, gsb0 ;  /* 0x01600000041879f0 */ /* 0x000fe2000c0018ff */
        /* <DEDUP_REMOVED lines=25> */
[----:B------:R-:W4:Y:S02]  /*a590*/  SYNCS.PHASECHK.TRANS64.TRYWAIT P0, [R19+URZ+0x32410], R0 ;  /* 0x03241000130075a7 */ /* 0x000f24000800017f */
[----:B0---4-:R-:W-:Y:S05]  /*a5a0*/  @!P0 BRA `(.L_x_14761) ;  /* 0x0000019800a88947 */ /* 0x011fea0003800000 */
.L_x_15023:
[----:B------:R-:W-:Y:S05]  /*a5b0*/  BSYNC B0 ;  /* 0x0000000000007941 */ /* 0x000fea0003800000 */
.L_x_14760:
[----:B------:R-:W-:Y:S05]  /*a5c0*/  @!P1 BRA `(.L_x_14762) ;  /* 0x0000000000049947 */ /* 0x000fea0003800000 */
[----:B------:R-:W-:Y:S01]  /*a5d0*/  BPT.TRAP 0x1 ;  /* 0x000000040000795c */ /* 0x000fe20000300000 */
.L_x_14762:
[----:B------:R4:W0:Y:S01]  /*a5e0*/  SYNCS.PHASECHK.TRANS64.TRYWAIT P2, [R179+URZ+0x32450], R8 ;  /* 0x03245008b30075a7 */ /* 0x000822000804017f */
[----:B------:R-:W-:Y:S05]  /*a5f0*/  @!P1 BRA `(.L_x_14763) ;  /* 0x0000000000049947 */ /* 0x000fea0003800000 */
[----:B------:R-:W-:Y:S01]  /*a600*/  BPT.TRAP 0x1 ;  /* 0x000000040000795c */ /* 0x000fe20000300000 */
.L_x_14763:
[----:B0-----:R-:W0:Y:S01]  /*a610*/  S2R R0, SR_TID.X ;  /* 0x0000000000007919 */ /* 0x001e220000002100 */
[----:B------:R-:W-:Y:S01]  /*a620*/  BSSY B0, `(.L_x_14764) ;  /* 0x0000006000007945 */ /* 0x000fe20003800000 */
[----:B0-----:R-:W-:-:S04]  /*a630*/  LOP3.LUT R0, R0, 0x7f, RZ, 0xc0, !PT ;  /* 0x0000007f00007812 */ /* 0x001fc800078ec0ff */
[----:B------:R-:W-:Y:S01]  /*a640*/  ISETP.NE.AND P0, PT, R0, RZ, PT ;  /* 0x000000ff0000720c */ /* 0x000fe20003f05270 */
[----:B------:R-:W-:-:S12]  /*a650*/  @P2 BRA `(.L_x_14765) ;  /* 0x0000000000082947 */ /* 0x000fd80003800000 */
[----:B------:R-:W0:Y:S02]  /*a660*/  SYNCS.PHASECHK.TRANS64.TRYWAIT P2, [R179+URZ+0x32450], R8 ;  /* 0x03245008b30075a7 */ /* 0x000e24000804017f */
[----:B0-----:R-:W-:Y:S05]  /*a670*/  @!P2 BRA `(.L_x_14766) ;  /* 0x000001980088a947 */ /* 0x001fea0003800000 */
.L_x_14765:
[----:B------:R-:W-:Y:S05]  /*a680*/  BSYNC B0 ;  /* 0x0000000000007941 */ /* 0x000fea0003800000 */
.L_x_14764:
[----:B------:R-:W-:Y:S05]  /*a690*/  WARPSYNC.ALL ;  /* 0x0000000000007948 */ /* 0x000fea0003800000 */
[----:B------:R-:W-:Y:S01]  /*a6a0*/  R2UR UR42, R19 ;  /* 0x00000000132a72ca */ /* 0x000fe200000e0000 */
[----:B------:R-:W-:Y:S01]  /*a6b0*/  IMAD.MOV.U32 R73, RZ, RZ, 0xc00 ;  /* 0x00000c00ff497424 */ /* 0x000fe200078e00ff */
[----:B------:R-:W-:Y:S01]  /*a6c0*/  LOP3.LUT R4, R72, 0x10000, RZ, 0xfc, !PT ;  /* 0x0001000048047812 */ /* 0x000fe200078efcff */
[----:B------:R-:W-:Y:S01]  /*a6d0*/  IMAD.MOV.U32 R5, RZ, RZ, 0x40000040 ;  /* 0x40000040ff057424 */ /* 0x000fe200078e00ff */
[----:B------:R-:W-:Y:S01]  /*a6e0*/  WARPGROUP.ARRIVE ;  /* 0x00000000000079c5 */ /* 0x000fe20000000000 */
[----:B------:R-:W-:Y:S01]  /*a6f0*/  IMAD.MOV.U32 R237, RZ, RZ, 0x40000040 ;  /* 0x40000040ffed7424 */ /* 0x000fe200078e00ff */
[----:B------:R-:W2:Y:S01]  /*a700*/  LDL.LU R78, [R1+0x48] ;  /* 0x00004800014e7983 */ /* 0x000ea20000300800 */
[----:B------:R-:W-:Y:S01]  /*a710*/  IMAD.MOV.U32 R7, RZ, RZ, 0x40000040 ;  /* 0x40000040ff077424 */ /* 0x000fe200078e00ff */
[----:B------:R-:W0:Y:S01]  /*a720*/  LDC R83, c[0x0][0x448] ;  /* 0x00011200ff537b82 */ /* 0x000e220000000800 */
[----:B------:R-:W-:Y:S01]  /*a730*/  IMAD.MOV.U32 R235, RZ, RZ, 0x40000040 ;  /* 0x40000040ffeb7424 */ /* 0x000fe200078e00ff */
[----:B------:R-:W-:Y:S01]  /*a740*/  ULDC UR43, c[0x0][0xa80] ;  /* 0x0002a000002b7ab9 */ /* 0x000fe20000000800 */
[----:B------:R-:W-:Y:S01]  /*a750*/  IMAD.MOV.U32 R233, RZ, RZ, 0x40000040 ;  /* 0x40000040ffe97424 */ /* 0x000fe200078e00ff */
[----:B------:R-:W-:Y:S01]  /*a760*/  ULDC UR50, c[0x0][0xad0] ;  /* 0x0002b40000327ab9 */ /* 0x000fe20000000800 */
[----:B------:R-:W-:Y:S01]  /*a770*/  UIADD3 UR42, UR42, 0x400, URZ ;  /* 0x000004002a2a7890 */ /* 0x000fe2000fffe03f */
[C---:B------:R-:W-:Y:S01]  /*a780*/  R2UR UR4, R4.reuse ;  /* 0x00000000040472ca */ /* 0x040fe200000e0000 */
[C---:B------:R-:W-:Y:S01]  /*a790*/  VIADD R236, R4.reuse, 0x2 ;  /* 0x0000000204ec7836 */ /* 0x040fe20000000000 */
[----:B------:R-:W-:Y:S01]  /*a7a0*/  R2UR UR5, R5 ;  /* 0x00000000050572ca */ /* 0x000fe200000e0000 */
[----:B------:R-:W-:Y:S01]  /*a7b0*/  USHF.R.U32.HI UR42, URZ, 0x4, UR42 ;  /* 0x000000043f2a7899 */ /* 0x000fe2000801162a */
[C---:B------:R-:W-:Y:S01]  /*a7c0*/  VIADD R234, R4.reuse, 0x4 ;  /* 0x0000000404ea7836 */ /* 0x040fe20000000000 */
[----:B------:R-:W2:Y:S01]  /*a7d0*/  LDL R79, [R1+0x6c] ;  /* 0x00006c00014f7983 */ /* 0x000ea20000100800 */
[----:B------:R-:W-:Y:S01]  /*a7e0*/  IMAD.MOV.U32 R227, RZ, RZ, 0x40000040 ;  /* 0x40000040ffe37424 */ /* 0x000fe200078e00ff */
[----:B------:R-:W-:Y:S01]  /*a7f0*/  ULOP3.LUT UR42, UR42, 0x3fff, URZ, 0xc0, !UPT ;  /* 0x00003fff2a2a7892 */ /* 0x000fe2000f8ec03f */
[C---:B------:R-:W-:Y:S01]  /*a800*/  VIADD R232, R4.reuse, 0x6 ;  /* 0x0000000604e87836 */ /* 0x040fe20000000000 */
[----:B------:R-:W2:Y:S01]  /*a810*/  LDL R81, [R1+0x50] ;  /* 0x0000500001517983 */ /* 0x000ea20000100800 */
[C---:B------:R-:W-:Y:S01]  /*a820*/  VIADD R226, R4.reuse, 0x400 ;  /* 0x0000040004e27836 */ /* 0x040fe20000000000 */
[----:B------:R-:W-:Y:S01]  /*a830*/  ULOP3.LUT UR39, UR42, 0x10000, URZ, 0xfc, !UPT ;  /* 0x000100002a277892 */ /* 0x000fe2000f8efc3f */
[C---:B------:R-:W-:Y:S01]  /*a840*/  VIADD R214, R4.reuse, 0x402 ;  /* 0x0000040204d67836 */ /* 0x040fe20000000000 */
[----:B------:R-:W2:Y:S01]  /*a850*/  LDL R182, [R1+0x28] ;  /* 0x0000280001b67983 */ /* 0x000ea20000100800 */
[----:B------:R-:W-:Y:S01]  /*a860*/  IMAD.MOV.U32 R215, RZ, RZ, 0x40000040 ;  /* 0x40000040ffd77424 */ /* 0x000fe200078e00ff */
[----:B------:R-:W-:Y:S01]  /*a870*/  ULDC UR51, c[0x0][0xad0] ;  /* 0x0002b40000337ab9 */ /* 0x000fe20000000800 */
[----:B------:R-:W-:Y:S01]  /*a880*/  VIADD R212, R4, 0x404 ;  /* 0x0000040404d47836 */ /* 0x000fe20000000000 */
[----:B------:R-:W2:Y:S01]  /*a890*/  LDL R183, [R1+0x24] ;  /* 0x0000240001b77983 */ /* 0x000ea20000100800 */
[----:B------:R-:W-:Y:S01]  /*a8a0*/  IMAD R72, R2, R73, UR39 ;  /* 0x0000002702487e24 */ /* 0x000fe2000f8e0249 */
[----:B0-----:R-:W-:Y:S01]  /*a8b0*/  ISETP.NE.AND P5, PT, R83, 0x1, PT ;  /* 0x000000015300780c */ /* 0x001fe20003fa5270 */
[----:B------:R-:W-:Y:S01]  /*a8c0*/  IMAD.MOV.U32 R73, RZ, RZ, 0x40000040 ;  /* 0x40000040ff497424 */ /* 0x000fe200078e00ff */
[----:B------:R-:W-:Y:S01]  /*a8d0*/  ULDC UR48, c[0x0][0xa80] ;  /* 0x0002a00000307ab9 */ /* 0x000fe20000000800 */
[C---:B------:R-:W-:Y:S01]  /*a8e0*/  VIADD R6, R72.reuse, 0x2 ;  /* 0x0000000248067836 */ /* 0x040fe20000000000 */
[----:B------:R-:W-:Y:S01]  /*a8f0*/  R2UR UR6, R72 ;  /* 0x00000000480672ca */ /* 0x000fe200000e0000 */
[----:B------:R-:W-:Y:S01]  /*a900*/  IMAD.MOV.U32 R213, RZ, RZ, 0x40000040 ;  /* 0x40000040ffd57424 */ /* 0x000fe200078e00ff */
[----:B------:R-:W-:Y:S01]  /*a910*/  R2UR UR7, R73 ;  /* 0x00000000490772ca */ /* 0x000fe200000e0000 */
[----:B------:R-:W-:Y:S01]  /*a920*/  VIADD R208, R4, 0x406 ;  /* 0x0000040604d07836 */ /* 0x000fe20000000000 */
[----:B------:R-:W-:Y:S01]  /*a930*/  ULDC UR49, c[0x0][0xa80] ;  /* 0x0002a00000317ab9 */ /* 0x000fe20000000800 */
[----:B------:R-:W-:-:S02]  /*a940*/  IMAD.MOV.U32 R209, RZ, RZ, 0x40000040 ;  /* 0x40000040ffd17424 */ /* 0x000fc400078e00ff */
[C---:B------:R-:W-:Y:S02]  /*a950*/  VIADD R206, R4.reuse, 0x800 ;  /* 0x0000080004ce7836 */ /* 0x040fe40000000000 */
[----:B------:R-:W-:Y:S02]  /*a960*/  IMAD.MOV.U32 R207, RZ, RZ, 0x40000040 ;  /* 0x40000040ffcf7424 */ /* 0x000fe400078e00ff */
[----:B------:R-:W-:Y:S02]  /*a970*/  VIADD R204, R4, 0x802 ;  /* 0x0000080204cc7836 */ /* 0x000fe40000000000 */
[----:B------:R-:W-:Y:S02]  /*a980*/  IMAD.MOV.U32 R205, RZ, RZ, 0x40000040 ;  /* 0x40000040ffcd7424 */ /* 0x000fe400078e00ff */
[----:B------:R-:W-:Y:S01]  /*a990*/  HGMMA.64x96x16.F32.BF16 R24, gdesc[UR4], R24, gsb0 ;  /* 0x01600000041879f0 */ /* 0x000fe20008001818 */
[----:B------:R-:W-:Y:S01]  /*a9a0*/  R2UR UR4, R236 ;  /* 0x00000000ec0472ca */ /* 0x000fe200000e0000 */
[----:B------:R-:W-:Y:S01]  /*a9b0*/  VIADD R20, R4, 0x804 ;  /* 0x0000080404147836 */ /* 0x000fe20000000000 */
[----:B------:R-:W-:Y:S01]  /*a9c0*/  R2UR UR5, R237 ;  /* 0x00000000ed0572ca */ /* 0x000fe200000e0000 */
[----:B------:R-:W-:Y:S01]  /*a9d0*/  IMAD.MOV.U32 R21, RZ, RZ, 0x40000040 ;  /* 0x40000040ff157424 */ /* 0x000fe200078e00ff */
[----:B------:R-:W-:Y:S01]  /*a9e0*/  R2UR UR6, R6 ;  /* 0x00000000060672ca */ /* 0x000fe200000e0000 */
[----:B------:R-:W-:Y:S01]  /*a9f0*/  VIADD R6, R72, 0x4 ;  /* 0x0000000448067836 */ /* 0x000fe20000000000 */
[----:B------:R-:W-:Y:S01]  /*aa00*/  R2UR UR7, R7 ;  /* 0x00000000070772ca */ /* 0x000fe200000e0000 */
[----:B------:R-:W-:-:S02]  /*aa10*/  IMAD.MOV.U32 R7, RZ, RZ, 0x40000040 ;  /* 0x40000040ff077424 */ /* 0x000fc400078e00ff */
[C---:B------:R-:W-:Y:S02]  /*aa20*/  VIADD R14, R4.reuse, 0x806 ;  /* 0x00000806040e7836 */ /* 0x040fe40000000000 */
[----:B------:R-:W-:Y:S02]  /*aa30*/  IMAD.MOV.U32 R15, RZ, RZ, 0x40000040 ;  /* 0x40000040ff0f7424 */ /* 0x000fe400078e00ff */
[C---:B------:R-:W-:Y:S02]  /*aa40*/  VIADD R12, R4.reuse, 0xc00 ;  /* 0x00000c00040c7836 */ /* 0x040fe40000000000 */
[----:B------:R-:W-:Y:S02]  /*aa50*/  IMAD.MOV.U32 R13, RZ, RZ, 0x40000040 ;  /* 0x40000040ff0d7424 */ /* 0x000fe400078e00ff */
[----:B------:R-:W-:Y:S02]  /*aa60*/  VIADD R10, R4, 0xc02 ;  /* 0x00000c02040a7836 */ /* 0x000fe40000000000 */
[----:B------:R-:W-:-:S02]  /*aa70*/  IMAD.MOV.U32 R11, RZ, RZ, 0x40000040 ;  /* 0x40000040ff0b7424 */ /* 0x000fc400078e00ff */
[----:B--234-:R-:W-:Y:S02]  /*aa80*/  VIADD R8, R4, 0xc04 ;  /* 0x00000c0404087836 */ /* 0x01cfe40000000000 */
[----:B------:R-:W-:Y:S02]  /*aa90*/  IMAD.MOV.U32 R9, RZ, RZ, 0x40000040 ;  /* 0x40000040ff097424 */ /* 0x000fe400078e00ff */
[----:B------:R-:W-:Y:S01]  /*aaa0*/  IMAD.MOV.U32 R73, RZ, RZ, 0x40000040 ;  /* 0x40000040ff497424 */ /* 0x000fe200078e00ff */
[----:B------:R-:W-:Y:S02]  /*aab0*/  WARPGROUP.DEPBAR.LE gsb0, 0x0 ;  /* 0x00008000000079c5 */ /* 0x000fe40000010000 */
        /* <DEDUP_REMOVED lines=131> */
[----:B------:R-:W2:Y:S01]  /*b2f0*/  LDL R30, [R1+0x5c] ;  /* 0x00005c00011e7983 */ /* 0x000ea20000100800 */
[----:B------:R-:W-:Y:S01]  /*b300*/  FMUL.FTZ R24, R28, UR4 ;  /* 0x000000041c187c20 */ /* 0x000fe20008410000 */
[----:B------:R-:W-:Y:S01]  /*b310*/  FMUL.FTZ R82, R29, UR4 ;  /* 0x000000041d527c20 */ /* 0x000fe20008410000 */
[----:B------:R-:W0:Y:S01]  /*b320*/  @P5 LDC R28, c[0x0][0x44c] ;  /* 0x00011300ff1c5b82 */ /* 0x000e220000000800 */
[----:B------:R-:W-:Y:S01]  /*b330*/  LOP3.LUT R78, R78, 0xfffffffe, RZ, 0xc0, !PT ;  /* 0xfffffffe4e4e7812 */ /* 0x000fe200078ec0ff */
[----:B------:R-:W-:Y:S01]  /*b340*/  FMUL.FTZ R77, R34, UR4 ;  /* 0x00000004224d7c20 */ /* 0x000fe20008410000 */
[----:B------:R-:W-:Y:S01]  /*b350*/  FMUL.FTZ R0, R25, UR4 ;  /* 0x0000000419007c20 */ /* 0x000fe20008410000 */
[----:B------:R-:W3:Y:S01]  /*b360*/  MUFU.TANH R84, R84 ;  /* 0x0000005400547308 */ /* 0x000ee20000002400 */
[----:B------:R-:W-:Y:S01]  /*b370*/  FMUL.FTZ R80, R33, UR4 ;  /* 0x0000000421507c20 */ /* 0x000fe20008410000 */
[----:B------:R-:W-:Y:S01]  /*b380*/  FMUL.FTZ R73, R26, UR4 ;  /* 0x000000041a497c20 */ /* 0x000fe20008410000 */
[----:B------:R-:W-:Y:S01]  /*b390*/  FMUL.FTZ R72, R27, UR4 ;  /* 0x000000041b487c20 */ /* 0x000fe20008410000 */
[----:B------:R-:W4:Y:S01]  /*b3a0*/  @P5 LDC R29, c[0x0][0x450] ;  /* 0x00011400ff1d5b82 */ /* 0x000f220000000800 */
[----:B------:R-:W-:Y:S01]  /*b3b0*/  @P5 LOP3.LUT R78, R78, 0x1, RZ, 0xfc, !PT ;  /* 0x000000014e4e5812 */ /* 0x000fe200078efcff */
[----:B------:R-:W-:Y:S01]  /*b3c0*/  FMUL.FTZ R34, R45, UR4 ;  /* 0x000000042d227c20 */ /* 0x000fe20008410000 */
[----:B------:R-:W-:Y:S01]  /*b3d0*/  FMUL.FTZ R25, R32, UR4 ;  /* 0x0000000420197c20 */ /* 0x000fe20008410000 */
[----:B------:R-:W1:Y:S01]  /*b3e0*/  MUFU.TANH R0, R0 ;  /* 0x0000000000007308 */ /* 0x000e620000002400 */
[----:B------:R-:W-:Y:S01]  /*b3f0*/  FMUL.FTZ R76, R35, UR4 ;  /* 0x00000004234c7c20 */ /* 0x000fe20008410000 */
[----:B------:R3:W-:Y:S01]  /*b400*/  STL [R1+0x48], R78 ;  /* 0x0000484e01007387 */ /* 0x0007e20000100800 */
[----:B------:R-:W-:-:S02]  /*b410*/  IMAD R45, R210, -0x60, R182 ;  /* 0xffffffa0d22d7824 */ /* 0x000fc400078e02b6 */
[----:B------:R-:W-:Y:S01]  /*b420*/  FMUL.FTZ R40, R40, UR4 ;  /* 0x0000000428287c20 */ /* 0x000fe20008410000 */
[----:B------:R-:W-:Y:S02]  /*b430*/  FMUL.FTZ R74, R31, UR4 ;  /* 0x000000041f4a7c20 */ /* 0x000fe40008410000 */
[----:B------:R-:W1:Y:S01]  /*b440*/  MUFU.TANH R24, R24 ;  /* 0x0000001800187308 */ /* 0x000e620000002400 */
[----:B------:R-:W-:Y:S01]  /*b450*/  FMUL.FTZ R26, R36, UR4 ;  /* 0x00000004241a7c20 */ /* 0x000fe20008410000 */
[----:B---3--:R-:W-:Y:S01]  /*b460*/  FMUL.FTZ R78, R38, UR4 ;  /* 0x00000004264e7c20 */ /* 0x008fe20008410000 */
[----:B------:R-:W-:Y:S01]  /*b470*/  FMUL.FTZ R38, R39, UR4 ;  /* 0x0000000427267c20 */ /* 0x000fe20008410000 */
[----:B------:R-:W-:-:S04]  /*b480*/  IMAD.IADD R39, R79, 0x1, R81 ;  /* 0x000000014f277824 */ /* 0x000fc800078e0251 */
[----:B------:R-:W3:Y:S01]  /*b490*/  MUFU.TANH R82, R82 ;  /* 0x0000005200527308 */ /* 0x000ee20000002400 */
[----:B------:R-:W-:Y:S01]  /*b4a0*/  FMUL.FTZ R32, R52, UR4 ;  /* 0x0000000434207c20 */ /* 0x000fe20008410000 */
[----:B0-----:R-:W-:-:S06]  /*b4b0*/  @P5 IMAD.HI.U32 R28, R39, R28, RZ ;  /* 0x0000001c271c5227 */ /* 0x001fcc00078e00ff */
[----:B------:R-:W0:Y:S01]  /*b4c0*/  MUFU.TANH R25, R25 ;  /* 0x0000001900197308 */ /* 0x000e220000002400 */
[----:B----4-:R-:W-:Y:S01]  /*b4d0*/  @P5 SHF.R.U32.HI R39, RZ, R29, R28 ;  /* 0x0000001dff275219 */ /* 0x010fe2000001161c */
[----:B------:R-:W-:Y:S01]  /*b4e0*/  FMUL.FTZ R27, R37, UR4 ;  /* 0x00000004251b7c20 */ /* 0x000fe20008410000 */
[----:B------:R-:W-:Y:S01]  /*b4f0*/  FMUL.FTZ R35, R48, UR4 ;  /* 0x0000000430237c20 */ /* 0x000fe20008410000 */
[----:B------:R-:W-:Y:S01]  /*b500*/  FMUL.FTZ R33, R49, UR4 ;  /* 0x0000000431217c20 */ /* 0x000fe20008410000 */
[----:B------:R-:W-:Y:S01]  /*b510*/  FMUL.FTZ R57, R57, UR4 ;  /* 0x0000000439397c20 */ /* 0x000fe20008410000 */
[----:B------:R-:W4:Y:S02]  /*b520*/  SHFL.IDX PT, R79, R39, RZ, 0x1c1f ;  /* 0x001c1fff274f7589 */ /* 0x000f2400000e0000 */
        /* <DEDUP_REMOVED lines=17> */
[----:B------:R-:W0:Y:S01]  /*b640*/  S2R R83, SR_TID.X ;  /* 0x0000000000537919 */ /* 0x000e220000002100 */
[----:B------:R-:W-:Y:S01]  /*b650*/  ULOP3.LUT UR42, UR42, 0x3000000, URZ, 0xfc, !UPT ;  /* 0x030000002a2a7892 */ /* 0x000fe2000f8efc3f */
[----:B------:R-:W-:Y:S01]  /*b660*/  IMAD.MOV.U32 R180, RZ, RZ, R81 ;  /* 0x000000ffffb47224 */ /* 0x000fe200078e0051 */
[----:B------:R-:W3:Y:S04]  /*b670*/  LDL R181, [R1+0x60] ;  /* 0x0000600001b57983 */ /* 0x000ee80000100800 */
[----:B------:R-:W0:Y:S08]  /*b680*/  MUFU.TANH R40, R40 ;  /* 0x0000002800287308 */ /* 0x000e300000002400 */
[----:B------:R-:W0:Y:S08]  /*b690*/  MUFU.TANH R36, R36 ;  /* 0x0000002400247308 */ /* 0x000e300000002400 */
[----:B------:R-:W0:Y:S08]  /*b6a0*/  MUFU.TANH R37, R37 ;  /* 0x0000002500257308 */ /* 0x000e300000002400 */
[----:B------:R-:W0:Y:S01]  /*b6b0*/  MUFU.TANH R34, R34 ;  /* 0x0000002200227308 */ /* 0x000e220000002400 */
[----:B------:R-:W-:-:S07]  /*b6c0*/  FMUL.FTZ R31, R53, UR4 ;  /* 0x00000004351f7c20 */ /* 0x000fce0008410000 */
[----:B------:R-:W0:Y:S08]  /*b6d0*/  MUFU.TANH R35, R35 ;  /* 0x0000002300237308 */ /* 0x000e300000002400 */
[----:B------:R-:W0:Y:S08]  /*b6e0*/  MUFU.TANH R33, R33 ;  /* 0x0000002100217308 */ /* 0x000e300000002400 */
[----:B------:R-:W0:Y:S08]  /*b6f0*/  MUFU.TANH R32, R32 ;  /* 0x0000002000207308 */ /* 0x000e300000002400 */
[----:B------:R-:W0:Y:S08]  /*b700*/  MUFU.TANH R31, R31 ;  /* 0x0000001f001f7308 */ /* 0x000e300000002400 */
[----:B------:R-:W-:Y:S08]  /*b710*/  MUFU.TANH R28, R57 ;  /* 0x00000039001c7308 */ /* 0x000ff00000002400 */
[----:B------:R-:W-:Y:S08]  /*b720*/  MUFU.TANH R65, R65 ;  /* 0x0000004100417308 */ /* 0x000ff00000002400 */
[----:B------:R-:W-:Y:S01]  /*b730*/  MUFU.TANH R69, R69 ;  /* 0x0000004500457308 */ /* 0x000fe20000002400 */
[----:B------:R-:W-:Y:S01]  /*b740*/  FMUL.FTZ R49, R46, UR4 ;  /* 0x000000042e317c20 */ /* 0x000fe20008410000 */
[----:B------:R-:W0:Y:S06]  /*b750*/  SHFL.IDX PT, R39, R39, 0x1, 0x1c1f ;  /* 0x003c1f0027277f89 */ /* 0x000e2c00000e0000 */
[----:B------:R-:W-:Y:S08]  /*b760*/  MUFU.TANH R73, R73 ;  /* 0x0000004900497308 */ /* 0x000ff00000002400 */
[----:B------:R-:W-:Y:S08]  /*b770*/  MUFU.TANH R72, R72 ;  /* 0x0000004800487308 */ /* 0x000ff00000002400 */
[----:B------:R-:W-:Y:S08]  /*b780*/  MUFU.TANH R75, R75 ;  /* 0x0000004b004b7308 */ /* 0x000ff00000002400 */
[----:B------:R-:W-:Y:S08]  /*b790*/  MUFU.TANH R74, R74 ;  /* 0x0000004a004a7308 */ /* 0x000ff00000002400 */
[----:B------:R-:W-:Y:S08]  /*b7a0*/  MUFU.TANH R77, R77 ;  /* 0x0000004d004d7308 */ /* 0x000ff00000002400 */
[----:B------:R-:W-:Y:S01]  /*b7b0*/  MUFU.TANH R76, R76 ;  /* 0x0000004c004c7308 */ /* 0x000fe20000002400 */
[----:B--2---:R-:W-:-:S02]  /*b7c0*/  IADD3 R86, -R30, 0x61, R45 ;  /* 0x000000611e567810 */ /* 0x004fc40007ffe12d */
[----:B------:R-:W-:-:S03]  /*b7d0*/  IADD3 R45, -R30, 0x60, R45 ;  /* 0x000000601e2d7810 */ /* 0x000fc60007ffe12d */
[----:B------:R-:W-:-:S05]  /*b7e0*/  IMAD.IADD R86, R86, 0x1, -R183 ;  /* 0x0000000156567824 */ /* 0x000fca00078e0ab7 */
[----:B----4-:R-:W-:-:S04]  /*b7f0*/  VIADDMNMX R79, R79, R86, R45, PT ;  /* 0x000000564f4f7246 */ /* 0x010fc8000380012d */
[C---:B------:R-:W-:Y:S02]  /*b800*/  ISETP.GT.AND P3, PT, R79.reuse, RZ, PT ;  /* 0x000000ff4f00720c */ /* 0x040fe40003f64270 */
[C---:B------:R-:W-:Y:S02]  /*b810*/  ISETP.GT.AND P4, PT, R79.reuse, 0x1, PT ;  /* 0x000000014f00780c */ /* 0x040fe40003f84270 */
[C---:B------:R-:W-:Y:S02]  /*b820*/  ISETP.GT.AND P2, PT, R79.reuse, 0x8, PT ;  /* 0x000000084f00780c */ /* 0x040fe40003f44270 */
[----:B------:R-:W-:Y:S02]  /*b830*/  FSEL R84, R84, -INF , P3 ;  /* 0xff80000054547808 */ /* 0x000fe40001800000 */
[----:B-1----:R-:W-:Y:S02]  /*b840*/  FSEL R52, R0, -INF , P4 ;  /* 0xff80000000347808 */ /* 0x002fe40002000000 */
[----:B------:R-:W-:-:S02]  /*b850*/  ISETP.GT.AND P3, PT, R79, 0x9, PT ;  /* 0x000000094f00780c */ /* 0x000fc40003f64270 */
[----:B------:R-:W-:Y:S02]  /*b860*/  FSEL R48, R24, -INF , P2 ;  /* 0xff80000018307808 */ /* 0x000fe40001000000 */
[----:B------:R-:W-:Y:S02]  /*b870*/  FMNMX.FTZ R29, R84, R52, !PT ;  /* 0x00000034541d7209 */ /* 0x000fe40007810000 */
[C---:B------:R-:W-:Y:S02]  /*b880*/  ISETP.GT.AND P2, PT, R79.reuse, 0x10, PT ;  /* 0x000000104f00780c */ /* 0x040fe40003f44270 */
[----:B---3--:R-:W-:Y:S02]  /*b890*/  FSEL R82, R82, -INF , P3 ;  /* 0xff80000052527808 */ /* 0x008fe40001800000 */
[----:B------:R-:W-:Y:S01]  /*b8a0*/  FMNMX.FTZ R29, R48, R29, !PT ;  /* 0x0000001d301d7209 */ /* 0x000fe20007810000 */
[----:B------:R-:W-:Y:S01]  /*b8b0*/  FMUL.FTZ R0, R56, UR4 ;  /* 0x0000000438007c20 */ /* 0x000fe20008410000 */
[----:B------:R-:W-:-:S02]  /*b8c0*/  ISETP.GT.AND P3, PT, R79, 0x11, PT ;  /* 0x000000114f00780c */ /* 0x000fc40003f64270 */
[----:B0-----:R-:W-:Y:S02]  /*b8d0*/  FSEL R56, R25, -INF , P2 ;  /* 0xff80000019387808 */ /* 0x001fe40001000000 */
[----:B------:R-:W-:Y:S02]  /*b8e0*/  FMNMX.FTZ R29, R82, R29, !PT ;  /* 0x0000001d521d7209 */ /* 0x000fe40007810000 */
[C---:B------:R-:W-:Y:S02]  /*b8f0*/  ISETP.GT.AND P2, PT, R79.reuse, 0x18, PT ;  /* 0x000000184f00780c */ /* 0x040fe40003f44270 */
        /* <DEDUP_REMOVED lines=8> */
[----:B------:R-:W-:-:S02]  /*b980*/  ISETP.GT.AND P3, PT, R79, 0x21, PT ;  /* 0x000000214f00780c */ /* 0x000fc40003f64270 */
[----:B------:R-:W-:Y:S02]  /*b990*/  FSEL R40, R40, -INF , P2 ;  /* 0xff80000028287808 */ /* 0x000fe40001000000 */
[----:B------:R-:W-:Y:S02]  /*b9a0*/  FMNMX.FTZ R25, R41, R24, !PT ;  /* 0x0000001829197209 */ /* 0x000fe40007810000 */
[C---:B------:R-:W-:Y:S02]  /*b9b0*/  ISETP.GT.AND P2, PT, R79.reuse, 0x28, PT ;  /* 0x000000284f00780c */ /* 0x040fe40003f44270 */
[----:B------:R-:W-:Y:S02]  /*b9c0*/  FSEL R36, R36, -INF , P3 ;  /* 0xff80000024247808 */ /* 0x000fe40001800000 */
[----:B------:R-:W-:Y:S01]  /*b9d0*/  FMNMX.FTZ R25, R40, R25, !PT ;  /* 0x0000001928197209 */ /* 0x000fe20007810000 */
[----:B------:R0:W1:Y:S01]  /*b9e0*/  MUFU.TANH R30, R0 ;  /* 0x00000000001e7308 */ /* 0x0000620000002400 */
[----:B------:R-:W-:-:S02]  /*b9f0*/  ISETP.GT.AND P3, PT, R79, 0x29, PT ;  /* 0x000000294f00780c */ /* 0x000fc40003f64270 */
[----:B------:R-:W-:Y:S02]  /*ba00*/  FSEL R37, R37, -INF , P2 ;  /* 0xff80000025257808 */ /* 0x000fe40001000000 */
[----:B------:R-:W-:Y:S02]  /*ba10*/  ISETP.GT.AND P2, PT, R79, 0x30, PT ;  /* 0x000000304f00780c */ /* 0x000fe40003f44270 */
[----:B0-----:R-:W-:Y:S02]  /*ba20*/  FMNMX.FTZ R0, R36, R25, !PT ;  /* 0x0000001924007209 */ /* 0x001fe40007810000 */
[----:B------:R-:W-:Y:S02]  /*ba30*/  FSEL R34, R34, -INF , P3 ;  /* 0xff80000022227808 */ /* 0x000fe40001800000 */
[----:B------:R-:W-:Y:S02]  /*ba40*/  FMNMX.FTZ R25, R37, R0, !PT ;  /* 0x0000000025197209 */ /* 0x000fe40007810000 */
[----:B------:R-:W-:-:S02]  /*ba50*/  ISETP.GT.AND P3, PT, R79, 0x31, PT ;  /* 0x000000314f00780c */ /* 0x000fc40003f64270 */
[----:B------:R-:W-:Y:S02]  /*ba60*/  FSEL R35, R35, -INF , P2 ;  /* 0xff80000023237808 */ /* 0x000fe40001000000 */
[----:B------:R-:W-:Y:S02]  /*ba70*/  FMNMX.FTZ R0, R34, R25, !PT ;  /* 0x0000001922007209 */ /* 0x000fe40007810000 */
[----:B------:R-:W-:Y:S02]  /*ba80*/  ISETP.GT.AND P2, PT, R79, 0x38, PT ;  /* 0x000000384f00780c */ /* 0x000fe40003f44270 */
[----:B------:R-:W-:Y:S02]  /*ba90*/  FSEL R33, R33, -INF , P3 ;  /* 0xff80000021217808 */ /* 0x000fe40001800000 */
[----:B------:R-:W-:Y:S01]  /*baa0*/  FMNMX.FTZ R0, R35, R0, !PT ;  /* 0x0000000023007209 */ /* 0x000fe20007810000 */
[----:B------:R-:W0:Y:S01]  /*bab0*/  MUFU.TANH R29, R60 ;  /* 0x0000003c001d7308 */ /* 0x000e220000002400 */
[----:B------:R-:W-:-:S02]  /*bac0*/  ISETP.GT.AND P3, PT, R79, 0x39, PT ;  /* 0x000000394f00780c */ /* 0x000fc40003f64270 */
[----:B------:R-:W-:Y:S02]  /*bad0*/  FSEL R32, R32, -INF , P2 ;  /* 0xff80000020207808 */ /* 0x000fe40001000000 */
[----:B------:R-:W-:Y:S02]  /*bae0*/  FMNMX.FTZ R25, R33, R0, !PT ;  /* 0x0000000021197209 */ /* 0x000fe40007810000 */
[----:B------:R-:W-:Y:S01]  /*baf0*/  ISETP.GT.AND P2, PT, R79, 0x40, PT ;  /* 0x000000404f00780c */ /* 0x000fe20003f44270 */
[----:B------:R-:W2:Y:S01]  /*bb00*/  MUFU.TANH R26, R61 ;  /* 0x0000003d001a7308 */ /* 0x000ea20000002400 */
[----:B------:R-:W-:Y:S02]  /*bb10*/  FSEL R31, R31, -INF , P3 ;  /* 0xff8000001f1f7808 */ /* 0x000fe40001800000 */
[----:B------:R-:W-:Y:S02]  /*bb20*/  FMNMX.FTZ R0, R32, R25, !PT ;  /* 0x0000001920007209 */ /* 0x000fe40007810000 */
[----:B------:R-:W-:-:S02]  /*bb30*/  ISETP.GT.AND P3, PT, R79, 0x41, PT ;  /* 0x000000414f00780c */ /* 0x000fc40003f64270 */
[----:B-1----:R-:W-:Y:S01]  /*bb40*/  FSEL R30, R30, -INF , P2 ;  /* 0xff8000001e1e7808 */ /* 0x002fe20001000000 */
[----:B------:R-:W1:Y:S01]  /*bb50*/  MUFU.TANH R27, R64 ;  /* 0x00000040001b7308 */ /* 0x000e620000002400 */
[----:B------:R-:W-:Y:S02]  /*bb60*/  FMNMX.FTZ R25, R31, R0, !PT ;  /* 0x000000001f197209 */ /* 0x000fe40007810000 */
[C---:B------:R-:W-:Y:S02]  /*bb70*/  ISETP.GT.AND P2, PT, R79.reuse, 0x48, PT ;  /* 0x000000484f00780c */ /* 0x040fe40003f44270 */
[----:B------:R-:W-:Y:S02]  /*bb80*/  FSEL R28, R28, -INF , P3 ;  /* 0xff8000001c1c7808 */ /* 0x000fe40001800000 */
[----:B------:R-:W-:Y:S01]  /*bb90*/  FMNMX.FTZ R25, R30, R25, !PT ;  /* 0x000000191e197209 */ /* 0x000fe20007810000 */
[----:B------:R-:W3:Y:S01]  /*bba0*/  MUFU.TANH R24, R68 ;  /* 0x0000004400187308 */ /* 0x000ee20000002400 */
[----:B------:R-:W-:-:S02]  /*bbb0*/  ISETP.GT.AND P3, PT, R79, 0x49, PT ;  /* 0x000000494f00780c */ /* 0x000fc40003f64270 */
[----:B0-----:R-:W-:Y:S02]  /*bbc0*/  FSEL R29, R29, -INF , P2 ;  /* 0xff8000001d1d7808 */ /* 0x001fe40001000000 */
[----:B------:R-:W-:Y:S02]  /*bbd0*/  FMNMX.FTZ R0, R28, R25, !PT ;  /* 0x000000191c007209 */ /* 0x000fe40007810000 */
[----:B------:R-:W-:Y:S02]  /*bbe0*/  ISETP.GT.AND P2, PT, R79, 0x50, PT ;  /* 0x000000504f00780c */ /* 0x000fe40003f44270 */
[----:B--2---:R-:W-:Y:S02]  /*bbf0*/  FSEL R26, R26, -INF , P3 ;  /* 0xff8000001a1a7808 */ /* 0x004fe40001800000 */
[----:B------:R-:W-:Y:S02]  /*bc00*/  FMNMX.FTZ R25, R29, R0, !PT ;  /* 0x000000001d197209 */ /* 0x000fe40007810000 */
[----:B------:R-:W-:-:S02]  /*bc10*/  ISETP.GT.AND P3, PT, R79, 0x51, PT ;  /* 0x000000514f00780c */ /* 0x000fc40003f64270 */
[----:B-1----:R-:W-:Y:S02]  /*bc20*/  FSEL R27, R27, -INF , P2 ;  /* 0xff8000001b1b7808 */ /* 0x002fe40001000000 */
[----:B------:R-:W-:Y:S02]  /*bc30*/  FMNMX.FTZ R0, R26, R25, !PT ;  /* 0x000000191a007209 */ /* 0x000fe40007810000 */
[----:B------:R-:W-:Y:S02]  /*bc40*/  ISETP.GT.AND P2, PT, R79, 0x58, PT ;  /* 0x000000584f00780c */ /* 0x000fe40003f44270 */
[----:B------:R-:W-:Y:S02]  /*bc50*/  FSEL R25, R65, -INF , P3 ;  /* 0xff80000041197808 */ /* 0x000fe40001800000 */
[----:B------:R-:W-:Y:S02]  /*bc60*/  FMNMX.FTZ R0, R27, R0, !PT ;  /* 0x000000001b007209 */ /* 0x000fe40007810000 */
[----:B------:R-:W-:-:S02]  /*bc70*/  ISETP.GT.AND P3, PT, R79, 0x59, PT ;  /* 0x000000594f00780c */ /* 0x000fc40003f64270 */
[----:B---3--:R-:W-:Y:S02]  /*bc80*/  FSEL R24, R24, -INF , P2 ;  /* 0xff80000018187808 */ /* 0x008fe40001000000 */
[----:B------:R-:W-:Y:S02]  /*bc90*/  FMNMX.FTZ R53, R25, R0, !PT ;  /* 0x0000000019357209 */ /* 0x000fe40007810000 */
[----:B------:R-:W-:Y:S02]  /*bca0*/  FSEL R0, R69, -INF , P3 ;  /* 0xff80000045007808 */ /* 0x000fe40001800000 */
[----:B------:R-:W-:-:S04]  /*bcb0*/  FMNMX.FTZ R53, R24, R53, !PT ;  /* 0x0000003518357209 */ /* 0x000fc80007810000 */
[----:B------:R-:W-:-:S05]  /*bcc0*/  FMNMX.FTZ R46, R0, R53, !PT ;  /* 0x00000035002e7209 */ /* 0x000fca0007810000 */
[----:B------:R-:W0:Y:S01]  /*bcd0*/  SHFL.BFLY PT, R61, R46, 0x2, 0x1f ;  /* 0x0c401f002e3d7f89 */ /* 0x000e2200000e0000 */
[----:B------:R-:W-:Y:S01]  /*bce0*/  FMUL.FTZ R53, R51, UR4 ;  /* 0x0000000433357c20 */ /* 0x000fe20008410000 */
[----:B------:R-:W-:-:S04]  /*bcf0*/  VIADDMNMX R45, R39, R86, R45, PT ;  /* 0x00000056272d7246 */ /* 0x000fc8000380012d */
[C---:B------:R-:W-:Y:S02]  /*bd00*/  ISETP.GT.AND P2, PT, R45.reuse, RZ, PT ;  /* 0x000000ff2d00720c */ /* 0x040fe40003f44270 */
[C---:B------:R-:W-:Y:S02]  /*bd10*/  ISETP.GT.AND P3, PT, R45.reuse, 0x1, PT ;  /* 0x000000012d00780c */ /* 0x040fe40003f64270 */
[----:B------:R-:W-:Y:S02]  /*bd20*/  ISETP.GT.AND P4, PT, R45, 0x8, PT ;  /* 0x000000082d00780c */ /* 0x000fe40003f84270 */
[----:B0-----:R-:W-:-:S05]  /*bd30*/  FMNMX.FTZ R176, R46, R61, !PT ;  /* 0x0000003d2eb07209 */ /* 0x001fca0007810000 */
[----:B------:R-:W0:Y:S01]  /*bd40*/  SHFL.BFLY PT, R51, R176, 0x1, 0x1f ;  /* 0x0c201f00b0337f89 */ /* 0x000e2200000e0000 */
[----:B------:R-:W-:Y:S02]  /*bd50*/  FSEL R73, R73, -INF , P2 ;  /* 0xff80000049497808 */ /* 0x000fe40001000000 */
[----:B------:R-:W-:Y:S01]  /*bd60*/  FSEL R72, R72, -INF , P3 ;  /* 0xff80000048487808 */ /* 0x000fe20001800000 */
[----:B------:R-:W1:Y:S01]  /*bd70*/  MUFU.TANH R78, R78 ;  /* 0x0000004e004e7308 */ /* 0x000e620000002400 */
[----:B------:R-:W-:Y:S02]  /*bd80*/  ISETP.GT.AND P2, PT, R45, 0x9, PT ;  /* 0x000000092d00780c */ /* 0x000fe40003f44270 */
[----:B------:R-:W-:Y:S02]  /*bd90*/  FSEL R75, R75, -INF , P4 ;  /* 0xff8000004b4b7808 */ /* 0x000fe40002000000 */
[----:B------:R-:W-:Y:S02]  /*bda0*/  FMNMX.FTZ R46, R73, R72, !PT ;  /* 0x00000048492e7209 */ /* 0x000fe40007810000 */
[----:B------:R-:W-:Y:S01]  /*bdb0*/  ISETP.GT.AND P3, PT, R45, 0x10, PT ;  /* 0x000000102d00780c */ /* 0x000fe20003f64270 */
[----:B------:R-:W2:Y:S01]  /*bdc0*/  MUFU.TANH R38, R38 ;  /* 0x0000002600267308 */ /* 0x000ea20000002400 */
[----:B------:R-:W-:-:S02]  /*bdd0*/  FSEL R74, R74, -INF , P2 ;  /* 0xff8000004a4a7808 */ /* 0x000fc40001000000 */
[----:B------:R-:W-:Y:S02]  /*bde0*/  FMNMX.FTZ R39, R75, R46, !PT ;  /* 0x0000002e4b277209 */ /* 0x000fe40007810000 */
[----:B------:R-:W-:Y:S02]  /*bdf0*/  ISETP.GT.AND P2, PT, R45, 0x11, PT ;  /* 0x000000112d00780c */ /* 0x000fe40003f44270 */
[----:B------:R-:W-:Y:S01]  /*be00*/  FSEL R77, R77, -INF , P3 ;  /* 0xff8000004d4d7808 */ /* 0x000fe20001800000 */
[----:B------:R-:W3:Y:S01]  /*be10*/  MUFU.TANH R42, R42 ;  /* 0x0000002a002a7308 */ /* 0x000ee20000002400 */
[----:B------:R-:W-:Y:S02]  /*be20*/  FMNMX.FTZ R46, R74, R39, !PT ;  /* 0x000000274a2e7209 */ /* 0x000fe40007810000 */
[----:B------:R-:W-:Y:S02]  /*be30*/  ISETP.GT.AND P3, PT, R45, 0x18, PT ;  /* 0x000000182d00780c */ /* 0x000fe40003f64270 */
[----:B0-----:R-:W-:-:S02]  /*be40*/  FMNMX.FTZ R176, R176, R51, !PT ;  /* 0x00000033b0b07209 */ /* 0x001fc40007810000 */
[----:B------:R-:W-:Y:S01]  /*be50*/  FSEL R76, R76, -INF , P2 ;  /* 0xff8000004c4c7808 */ /* 0x000fe20001000000 */
[----:B------:R-:W0:Y:S01]  /*be60*/  MUFU.TANH R43, R43 ;  /* 0x0000002b002b7308 */ /* 0x000e220000002400 */
[----:B------:R-:W-:Y:S01]  /*be70*/  FMNMX.FTZ R39, R77, R46, !PT ;  /* 0x0000002e4d277209 */ /* 0x000fe20007810000 */
[----:B------:R-:W-:Y:S01]  /*be80*/  FMUL.FTZ R60, R55, UR4 ;  /* 0x00000004373c7c20 */ /* 0x000fe20008410000 */
[----:B------:R-:W-:Y:S01]  /*be90*/  ISETP.GT.AND P2, PT, R45, 0x19, PT ;  /* 0x000000192d00780c */ /* 0x000fe20003f44270 */
[----:B------:R-:W-:Y:S01]  /*bea0*/  FMUL.FTZ R55, R176, UR43 ;  /* 0x0000002bb0377c20 */ /* 0x000fe20008410000 */
[----:B-1----:R-:W-:Y:S02]  /*beb0*/  FSEL R78, R78, -INF , P3 ;  /* 0xff8000004e4e7808 */ /* 0x002fe40001800000 */
[----:B------:R-:W-:Y:S01]  /*bec0*/  FMNMX.FTZ R51, R76, R39, !PT ;  /* 0x000000274c337209 */ /* 0x000fe20007810000 */
[----:B------:R-:W1:Y:S01]  /*bed0*/  MUFU.TANH R49, R49 ;  /* 0x0000003100317308 */ /* 0x000e620000002400 */
[----:B------:R-:W-:-:S02]  /*bee0*/  FSETP.NEU.FTZ.AND P4, PT, R176, -INF , PT ;  /* 0xff800000b000780b */ /* 0x000fc40003f9d000 */
[----:B------:R-:W-:Y:S02]  /*bef0*/  ISETP.GT.AND P3, PT, R45, 0x20, PT ;  /* 0x000000202d00780c */ /* 0x000fe40003f64270 */
[----:B--2---:R-:W-:Y:S02]  /*bf00*/  FSEL R46, R38, -INF , P2 ;  /* 0xff800000262e7808 */ /* 0x004fe40001000000 */
[----:B------:R-:W-:Y:S01]  /*bf10*/  FMNMX.FTZ R51, R78, R51, !PT ;  /* 0x000000334e337209 */ /* 0x000fe20007810000 */
[----:B------:R-:W-:Y:S01]  /*bf20*/  MUFU.TANH R47, R47 ;  /* 0x0000002f002f7308 */ /* 0x000fe20000002400 */
[----:B------:R-:W-:Y:S01]  /*bf30*/  FSEL R55, R55, RZ, P4 ;  /* 0x000000ff37377208 */ /* 0x000fe20002000000 */
[----:B------:R-:W-:Y:S01]  /*bf40*/  FMUL.FTZ R57, R54, UR4 ;  /* 0x0000000436397c20 */ /* 0x000fe20008410000 */
[----:B------:R-:W-:Y:S02]  /*bf50*/  ISETP.GT.AND P2, PT, R45, 0x21, PT ;  /* 0x000000212d00780c */ /* 0x000fe40003f44270 */
[----:B---3--:R-:W-:-:S02]  /*bf60*/  FSEL R42, R42, -INF , P3 ;  /* 0xff8000002a2a7808 */ /* 0x008fc40001800000 */
[----:B------:R-:W-:Y:S01]  /*bf70*/  FMNMX.FTZ R51, R46, R51, !PT ;  /* 0x000000332e337209 */ /* 0x000fe20007810000 */
[----:B------:R-:W2:Y:S01]  /*bf80*/  MUFU.TANH R50, R50 ;  /* 0x0000003200327308 */ /* 0x000ea20000002400 */
[--C-:B------:R-:W-:Y:S01]  /*bf90*/  FFMA.FTZ R54, R52, UR43, -R55.reuse ;  /* 0x0000002b34367c23 */ /* 0x100fe20008010837 */
[----:B------:R-:W-:Y:S02]  /*bfa0*/  ISETP.GT.AND P3, PT, R45, 0x28, PT ;  /* 0x000000282d00780c */ /* 0x000fe40003f64270 */
[----:B0-----:R-:W-:Y:S02]  /*bfb0*/  FSEL R52, R43, -INF , P2 ;  /* 0xff8000002b347808 */ /* 0x001fe40001000000 */
[----:B------:R-:W-:Y:S02]  /*bfc0*/  FMNMX.FTZ R51, R42, R51, !PT ;  /* 0x000000332a337209 */ /* 0x000fe40007810000 */
[----:B------:R-:W0:Y:S01]  /*bfd0*/  MUFU.TANH R53, R53 ;  /* 0x0000003500357308 */ /* 0x000e220000002400 */
[----:B------:R-:W-:Y:S01]  /*bfe0*/  FFMA.FTZ R154, R48, UR43, -R55 ;  /* 0x0000002b309a7c23 */ /* 0x000fe20008010837 */
[----:B------:R-:W-:-:S02]  /*bff0*/  ISETP.GT.AND P2, PT, R45, 0x29, PT ;  /* 0x000000292d00780c */ /* 0x000fc40003f44270 */
[----:B-1----:R-:W-:Y:S02]  /*c000*/  FSEL R48, R49, -INF , P3 ;  /* 0xff80000031307808 */ /* 0x002fe40001800000 */
[----:B------:R-:W-:Y:S02]  /*c010*/  FMNMX.FTZ R43, R52, R51, !PT ;  /* 0x00000033342b7209 */ /* 0x000fe40007810000 */
[----:B------:R-:W1:Y:S01]  /*c020*/  MUFU.TANH R57, R57 ;  /* 0x0000003900397308 */ /* 0x000e620000002400 */
[----:B------:R-:W-:Y:S01]  /*c030*/  ISETP.GT.AND P3, PT, R45, 0x30, PT ;  /* 0x000000302d00780c */ /* 0x000fe20003f64270 */
[----:B------:R-:W-:Y:S01]  /*c040*/  FMUL.FTZ R61, R59, UR4 ;  /* 0x000000043b3d7c20 */ /* 0x000fe20008410000 */
[----:B------:R-:W-:-:S05]  /*c050*/  FMNMX.FTZ R43, R48, R43, !PT ;  /* 0x0000002b302b7209 */ /* 0x000fca0007810000 */
[----:B------:R-:W3:Y:S01]  /*c060*/  MUFU.TANH R60, R60 ;  /* 0x0000003c003c7308 */ /* 0x000ee20000002400 */
[----:B--2---:R-:W-:Y:S01]  /*c070*/  FSEL R38, R50, -INF , P3 ;  /* 0xff80000032267808 */ /* 0x004fe20001800000 */
[----:B------:R-:W-:-:S06]  /*c080*/  FMUL.FTZ R59, R62, UR4 ;  /* 0x000000043e3b7c20 */ /* 0x000fcc0008410000 */
[----:B------:R2:W-:Y:S01]  /*c090*/  MUFU.EX2 R39, R54 ;  /* 0x0000003600277308 */ /* 0x0005e20000000800 */
[----:B------:R-:W-:Y:S02]  /*c0a0*/  ISETP.GT.AND P3, PT, R45, 0x38, PT ;  /* 0x000000382d00780c */ /* 0x000fe40003f64270 */
[----:B--2---:R-:W-:-:S05]  /*c0b0*/  FSEL R54, R47, -INF , P2 ;  /* 0xff8000002f367808 */ /* 0x004fca0001000000 */
[----:B------:R-:W2:Y:S01]  /*c0c0*/  MUFU.TANH R58, R58 ;  /* 0x0000003a003a7308 */ /* 0x000ea20000002400 */
[----:B------:R-:W-:Y:S02]  /*c0d0*/  ISETP.GT.AND P2, PT, R45, 0x31, PT ;  /* 0x000000312d00780c */ /* 0x000fe40003f44270 */
[----:B------:R-:W-:Y:S02]  /*c0e0*/  FMNMX.FTZ R43, R54, R43, !PT ;  /* 0x0000002b362b7209 */ /* 0x000fe40007810000 */
[----:B0-----:R-:W-:Y:S02]  /*c0f0*/  FSEL R50, R53, -INF , P2 ;  /* 0xff80000035327808 */ /* 0x001fe40001000000 */
[----:B------:R-:W-:Y:S01]  /*c100*/  FMNMX.FTZ R43, R38, R43, !PT ;  /* 0x0000002b262b7209 */ /* 0x000fe20007810000 */
[----:B------:R-:W0:Y:S01]  /*c110*/  MUFU.TANH R61, R61 ;  /* 0x0000003d003d7308 */ /* 0x000e220000002400 */
[----:B------:R-:W-:Y:S01]  /*c120*/  FFMA.FTZ R156, R56, UR43, -R55 ;  /* 0x0000002b389c7c23 */ /* 0x000fe20008010837 */
[----:B------:R-:W-:Y:S01]  /*c130*/  ISETP.GT.AND P2, PT, R45, 0x39, PT ;  /* 0x000000392d00780c */ /* 0x000fe20003f44270 */
[----:B------:R-:W-:Y:S01]  /*c140*/  FMUL.FTZ R62, R66, UR4 ;  /* 0x00000004423e7c20 */ /* 0x000fe20008410000 */
[----:B-1----:R-:W-:-:S02]  /*c150*/  FSEL R56, R57, -INF , P3 ;  /* 0xff80000039387808 */ /* 0x002fc40001800000 */
[----:B------:R-:W-:Y:S02]  /*c160*/  FMNMX.FTZ R43, R50, R43, !PT ;  /* 0x0000002b322b7209 */ /* 0x000fe40007810000 */
[----:B------:R-:W1:Y:S01]  /*c170*/  MUFU.TANH R59, R59 ;  /* 0x0000003b003b7308 */ /* 0x000e620000002400 */
[----:B---3--:R-:W-:Y:S01]  /*c180*/  FSEL R57, R60, -INF , P2 ;  /* 0xff8000003c397808 */ /* 0x008fe20001000000 */
[----:B------:R-:W-:Y:S01]  /*c190*/  FMUL.FTZ R64, R67, UR4 ;  /* 0x0000000443407c20 */ /* 0x000fe20008410000 */
[----:B------:R-:W-:Y:S02]  /*c1a0*/  ISETP.GT.AND P3, PT, R45, 0x40, PT ;  /* 0x000000402d00780c */ /* 0x000fe40003f64270 */
[----:B------:R-:W-:-:S03]  /*c1b0*/  FMNMX.FTZ R60, R56, R43, !PT ;  /* 0x0000002b383c7209 */ /* 0x000fc60007810000 */
[----:B------:R-:W3:Y:S01]  /*c1c0*/  MUFU.TANH R63, R63 ;  /* 0x0000003f003f7308 */ /* 0x000ee20000002400 */
[----:B------:R-:W-:Y:S01]  /*c1d0*/  ISETP.GT.AND P2, PT, R45, 0x41, PT ;  /* 0x000000412d00780c */ /* 0x000fe20003f44270 */
[----:B------:R-:W-:Y:S01]  /*c1e0*/  FMUL.FTZ R65, R70, UR4 ;  /* 0x0000000446417c20 */ /* 0x000fe20008410000 */
[----:B--2---:R-:W-:Y:S02]  /*c1f0*/  FSEL R58, R58, -INF , P3 ;  /* 0xff8000003a3a7808 */ /* 0x004fe40001800000 */
[----:B------:R-:W-:-:S03]  /*c200*/  FMNMX.FTZ R43, R57, R60, !PT ;  /* 0x0000003c392b7209 */ /* 0x000fc60007810000 */
[----:B------:R-:W2:Y:S01]  /*c210*/  MUFU.TANH R62, R62 ;  /* 0x0000003e003e7308 */ /* 0x000ea20000002400 */
[----:B------:R-:W-:Y:S01]  /*c220*/  FFMA.FTZ R158, R44, UR43, -R55 ;  /* 0x0000002b2c9e7c23 */ /* 0x000fe20008010837 */
[----:B------:R-:W-:Y:S01]  /*c230*/  ISETP.GT.AND P3, PT, R45, 0x48, PT ;  /* 0x000000482d00780c */ /* 0x000fe20003f64270 */
[----:B------:R-:W-:Y:S01]  /*c240*/  FMUL.FTZ R66, R71, UR4 ;  /* 0x0000000447427c20 */ /* 0x000fe20008410000 */
[----:B0-----:R-:W-:Y:S02]  /*c250*/  FSEL R44, R61, -INF , P2 ;  /* 0xff8000003d2c7808 */ /* 0x001fe40001000000 */
[----:B------:R-:W-:Y:S02]  /*c260*/  FMNMX.FTZ R43, R58, R43, !PT ;  /* 0x0000002b3a2b7209 */ /* 0x000fe40007810000 */
[----:B------:R-:W0:Y:S01]  /*c270*/  MUFU.TANH R64, R64 ;  /* 0x0000004000407308 */ /* 0x000e220000002400 */
[----:B------:R-:W-:Y:S02]  /*c280*/  ISETP.GT.AND P2, PT, R45, 0x49, PT ;  /* 0x000000492d00780c */ /* 0x000fe40003f44270 */
[----:B-1----:R-:W-:-:S02]  /*c290*/  FSEL R59, R59, -INF , P3 ;  /* 0xff8000003b3b7808 */ /* 0x002fc40001800000 */
[----:B------:R-:W-:-:S03]  /*c2a0*/  FMNMX.FTZ R68, R44, R43, !PT ;  /* 0x0000002b2c447209 */ /* 0x000fc60007810000 */
[----:B------:R-:W1:Y:S01]  /*c2b0*/  MUFU.TANH R65, R65 ;  /* 0x0000004100417308 */ /* 0x000e620000002400 */
[----:B------:R-:W-:Y:S01]  /*c2c0*/  FFMA.FTZ R49, R41, UR43, -R55 ;  /* 0x0000002b29317c23 */ /* 0x000fe20008010837 */
[----:B------:R-:W-:Y:S02]  /*c2d0*/  ISETP.GT.AND P3, PT, R45, 0x50, PT ;  /* 0x000000502d00780c */ /* 0x000fe40003f64270 */
[----:B---3--:R-:W-:Y:S02]  /*c2e0*/  FSEL R60, R63, -INF , P2 ;  /* 0xff8000003f3c7808 */ /* 0x008fe40001000000 */
[----:B------:R-:W-:Y:S02]  /*c2f0*/  FMNMX.FTZ R41, R59, R68, !PT ;  /* 0x000000443b297209 */ /* 0x000fe40007810000 */
[----:B------:R-:W3:Y:S01]  /*c300*/  MUFU.TANH R66, R66 ;  /* 0x0000004200427308 */ /* 0x000ee20000002400 */
[----:B--2---:R-:W-:Y:S02]  /*c310*/  FSEL R61, R62, -INF , P3 ;  /* 0xff8000003e3d7808 */ /* 0x004fe40001800000 */
[----:B------:R-:W-:-:S02]  /*c320*/  ISETP.GT.AND P2, PT, R45, 0x51, PT ;  /* 0x000000512d00780c */ /* 0x000fc40003f44270 */
[----:B------:R-:W-:Y:S01]  /*c330*/  FMNMX.FTZ R62, R60, R41, !PT ;  /* 0x000000293c3e7209 */ /* 0x000fe20007810000 */
[----:B------:R-:W-:Y:S01]  /*c340*/  FFMA.FTZ R160, R40, UR43, -R55 ;  /* 0x0000002b28a07c23 */ /* 0x000fe20008010837 */
[----:B------:R-:W-:Y:S02]  /*c350*/  ISETP.GT.AND P3, PT, R45, 0x58, PT ;  /* 0x000000582d00780c */ /* 0x000fe40003f64270 */
[----:B0-----:R-:W-:Y:S02]  /*c360*/  FSEL R40, R64, -INF , P2 ;  /* 0xff80000040287808 */ /* 0x001fe40001000000 */
[----:B------:R-:W-:Y:S02]  /*c370*/  FMNMX.FTZ R41, R61, R62, !PT ;  /* 0x0000003e3d297209 */ /* 0x000fe40007810000 */
[----:B------:R-:W-:Y:S02]  /*c380*/  ISETP.GT.AND P2, PT, R45, 0x59, PT ;  /* 0x000000592d00780c */ /* 0x000fe40003f44270 */
[----:B-1----:R-:W-:-:S02]  /*c390*/  FSEL R62, R65, -INF , P3 ;  /* 0xff800000413e7808 */ /* 0x002fc40001800000 */
[----:B------:R-:W-:Y:S01]  /*c3a0*/  FMNMX.FTZ R43, R40, R41, !PT ;  /* 0x00000029282b7209 */ /* 0x000fe20007810000 */
[----:B------:R-:W-:Y:S01]  /*c3b0*/  FFMA.FTZ R45, R36, UR43, -R55 ;  /* 0x0000002b242d7c23 */ /* 0x000fe20008010837 */
[----:B---3--:R-:W-:Y:S02]  /*c3c0*/  FSEL R36, R66, -INF , P2 ;  /* 0xff80000042247808 */ /* 0x008fe40001000000 */
[----:B------:R-:W-:-:S04]  /*c3d0*/  FMNMX.FTZ R43, R62, R43, !PT ;  /* 0x0000002b3e2b7209 */ /* 0x000fc80007810000 */
[----:B------:R-:W-:Y:S01]  /*c3e0*/  FMNMX.FTZ R43, R36, R43, !PT ;  /* 0x0000002b242b7209 */ /* 0x000fe20007810000 */
[----:B------:R-:W-:-:S04]  /*c3f0*/  FFMA.FTZ R47, R34, UR43, -R55 ;  /* 0x0000002b222f7c23 */ /* 0x000fc80008010837 */
[----:B------:R-:W0:Y:S01]  /*c400*/  SHFL.BFLY PT, R34, R43, 0x2, 0x1f ;  /* 0x0c401f002b227f89 */ /* 0x000e2200000e0000 */
[--C-:B------:R-:W-:Y:S01]  /*c410*/  FFMA.FTZ R164, R35, UR43, -R55.reuse ;  /* 0x0000002b23a47c23 */ /* 0x100fe20008010837 */
[--C-:B------:R-:W-:Y:S01]  /*c420*/  FFMA.FTZ R35, R33, UR43, -R55.reuse ;  /* 0x0000002b21237c23 */ /* 0x100fe20008010837 */
[----:B------:R-:W-:Y:S01]  /*c430*/  FFMA.FTZ R33, R31, UR43, -R55 ;  /* 0x0000002b1f217c23 */ /* 0x000fe20008010837 */
[----:B0-----:R-:W-:-:S05]  /*c440*/  FMNMX.FTZ R34, R43, R34, !PT ;  /* 0x000000222b227209 */ /* 0x001fca0007810000 */
[----:B------:R-:W0:Y:S01]  /*c450*/  SHFL.BFLY PT, R31, R34, 0x1, 0x1f ;  /* 0x0c201f00221f7f89 */ /* 0x000e2200000e0000 */
[----:B------:R-:W-:Y:S08]  /*c460*/  MUFU.EX2 R41, R45 ;  /* 0x0000002d00297308 */ /* 0x000ff00000000800 */
[----:B------:R1:W-:Y:S02]  /*c470*/  MUFU.EX2 R45, R35 ;  /* 0x00000023002d7308 */ /* 0x0003e40000000800 */
[----:B-1----:R-:W-:Y:S01]  /*c480*/  FFMA.FTZ R35, R25, UR43, -R55 ;  /* 0x0000002b19237c23 */ /* 0x002fe20008010837 */
[----:B0-----:R-:W-:-:S04]  /*c490*/  FMNMX.FTZ R178, R34, R31, !PT ;  /* 0x0000001f22b27209 */ /* 0x001fc80007810000 */
[C---:B------:R-:W-:Y:S01]  /*c4a0*/  FSETP.NEU.FTZ.AND P2, PT, R178.reuse, -INF , PT ;  /* 0xff800000b200780b */ /* 0x040fe20003f5d000 */
[----:B------:R-:W-:Y:S01]  /*c4b0*/  FMUL.FTZ R25, R178, UR43 ;  /* 0x0000002bb2197c20 */ /* 0x000fe20008410000 */
[----:B-----5:R-:W-:-:S04]  /*c4c0*/  FFMA.FTZ R152, R84, UR43, -R55 ;  /* 0x0000002b54987c23 */ /* 0x020fc80008010837 */
[----:B------:R-:W-:Y:S01]  /*c4d0*/  FSEL R25, R25, RZ, P2 ;  /* 0x000000ff19197208 */ /* 0x000fe20001000000 */
[--C-:B------:R-:W-:Y:S01]  /*c4e0*/  FFMA.FTZ R31, R0, UR43, -R55.reuse ;  /* 0x0000002b001f7c23 */ /* 0x100fe20008010837 */
[--C-:B------:R-:W-:Y:S01]  /*c4f0*/  FFMA.FTZ R43, R26, UR43, -R55.reuse ;  /* 0x0000002b1a2b7c23 */ /* 0x100fe20008010837 */
[----:B------:R-:W-:Y:S01]  /*c500*/  FFMA.FTZ R174, R24, UR43, -R55 ;  /* 0x0000002b18ae7c23 */ /* 0x000fe20008010837 */
[----:B------:R-:W0:Y:S01]  /*c510*/  @P5 LDC R26, c[0x0][0x44c] ;  /* 0x00011300ff1a5b82 */ /* 0x000e220000000800 */
[--C-:B------:R-:W-:Y:S01]  /*c520*/  FFMA.FTZ R153, R73, UR43, -R25.reuse ;  /* 0x0000002b49997c23 */ /* 0x100fe20008010819 */
[----:B------:R-:W-:Y:S01]  /*c530*/  FFMA.FTZ R0, R72, UR43, -R25 ;  /* 0x0000002b48007c23 */ /* 0x000fe20008010819 */
[----:B------:R-:W-:Y:S01]  /*c540*/  SHF.R.U32.HI R83, RZ, 0x7, R83 ;  /* 0x00000007ff537819 */ /* 0x000fe20000011653 */
[----:B------:R-:W-:Y:S01]  /*c550*/  FFMA.FTZ R155, R75, UR43, -R25 ;  /* 0x0000002b4b9b7c23 */ /* 0x000fe20008010819 */
[----:B------:R-:W-:Y:S01]  /*c560*/  @!P0 VIADD R24, R179, 0x32440 ;  /* 0x00032440b3188836 */ /* 0x000fe20000000000 */
[----:B------:R-:W1:Y:S01]  /*c570*/  MUFU.EX2 R152, R152 ;  /* 0x0000009800987308 */ /* 0x000e620000000800 */
[--C-:B------:R-:W-:Y:S01]  /*c580*/  FFMA.FTZ R172, R27, UR43, -R55.reuse ;  /* 0x0000002b1bac7c23 */ /* 0x100fe20008010837 */
[----:B------:R-:W-:Y:S01]  /*c590*/  FFMA.FTZ R168, R30, UR43, -R55 ;  /* 0x0000002b1ea87c23 */ /* 0x000fe20008010837 */
[----:B------:R-:W-:Y:S01]  /*c5a0*/  IADD3 R177, -R83, 0xb, RZ ;  /* 0x0000000b53b17810 */ /* 0x000fe20007ffe1ff */
[----:B------:R-:W2:Y:S01]  /*c5b0*/  @P5 LDC R27, c[0x0][0x450] ;  /* 0x00011400ff1b5b82 */ /* 0x000ea20000000800 */
[----:B------:R-:W-:-:S03]  /*c5c0*/  FFMA.FTZ R30, R74, UR43, -R25 ;  /* 0x0000002b4a1e7c23 */ /* 0x000fc60008010819 */
[----:B------:R-:W-:Y:S01]  /*c5d0*/  MUFU.EX2 R153, R153 ;  /* 0x0000009900997308 */ /* 0x000fe20000000800 */
[----:B------:R-:W-:Y:S01]  /*c5e0*/  FFMA.FTZ R82, R82, UR43, -R55 ;  /* 0x0000002b52527c23 */ /* 0x000fe20008010837 */
[----:B------:R-:W-:Y:S01]  /*c5f0*/  @!P0 PRMT R24, RZ, 0x654, R24 ;  /* 0x00000654ff188816 */ /* 0x000fe20000000018 */
[----:B------:R-:W-:Y:S01]  /*c600*/  FFMA.FTZ R157, R77, UR43, -R25 ;  /* 0x0000002b4d9d7c23 */ /* 0x000fe20008010819 */
[----:B------:R3:W-:Y:S06]  /*c610*/  BAR.ARV R177, 0x100 ;  /* 0x000400b10000751d */ /* 0x0007ec0000002000 */
[----:B------:R-:W4:Y:S01]  /*c620*/  MUFU.EX2 R0, R0 ;  /* 0x0000000000007308 */ /* 0x000f220000000800 */
[----:B------:R3:W-:Y:S01]  /*c630*/  @!P0 SYNCS.ARRIVE.TRANS64.RED.A1T0 RZ, [R24+URZ], RZ ;  /* 0x000000ff18ff89a7 */ /* 0x0007e2000810043f */
[----:B------:R-:W-:Y:S01]  /*c640*/  FFMA.FTZ R166, R32, UR43, -R55 ;  /* 0x0000002b20a67c23 */ /* 0x000fe20008010837 */
[--C-:B------:R-:W-:Y:S01]  /*c650*/  FFMA.FTZ R161, R42, UR43, -R25.reuse ;  /* 0x0000002b2aa17c23 */ /* 0x100fe20008010819 */
[----:B------:R1:W-:Y:S01]  /*c660*/  BAR.SYNC.DEFER_BLOCKING R3, 0x100 ;  /* 0x000400030000751d */ /* 0x0003e20000010000 */
[----:B------:R-:W-:-:S05]  /*c670*/  FFMA.FTZ R165, R38, UR43, -R25 ;  /* 0x0000002b26a57c23 */ /* 0x000fca0008010819 */
[----:B------:R-:W4:Y:S01]  /*c680*/  MUFU.EX2 R154, R154 ;  /* 0x0000009a009a7308 */ /* 0x000f220000000800 */
[----:B------:R-:W-:Y:S01]  /*c690*/  FFMA.FTZ R53, R80, UR43, -R55 ;  /* 0x0000002b50357c23 */ /* 0x000fe20008010837 */
[--C-:B------:R-:W-:Y:S01]  /*c6a0*/  FFMA.FTZ R64, R76, UR43, -R25.reuse ;  /* 0x0000002b4c407c23 */ /* 0x100fe20008010819 */
[----:B------:R-:W-:-:S05]  /*c6b0*/  FFMA.FTZ R159, R78, UR43, -R25 ;  /* 0x0000002b4e9f7c23 */ /* 0x000fca0008010819 */
[----:B------:R-:W0:Y:S01]  /*c6c0*/  MUFU.EX2 R155, R155 ;  /* 0x0000009b009b7308 */ /* 0x000e220000000800 */
[--C-:B------:R-:W-:Y:S01]  /*c6d0*/  FFMA.FTZ R32, R46, UR43, -R25.reuse ;  /* 0x0000002b2e207c23 */ /* 0x100fe20008010819 */
[--C-:B------:R-:W-:Y:S01]  /*c6e0*/  FFMA.FTZ R34, R52, UR43, -R25.reuse ;  /* 0x0000002b34227c23 */ /* 0x100fe20008010819 */
[--C-:B------:R-:W-:Y:S01]  /*c6f0*/  FFMA.FTZ R163, R48, UR43, -R25.reuse ;  /* 0x0000002b30a37c23 */ /* 0x100fe20008010819 */
[--C-:B------:R-:W-:Y:S01]  /*c700*/  FFMA.FTZ R42, R54, UR43, -R25.reuse ;  /* 0x0000002b362a7c23 */ /* 0x100fe20008010819 */
[--C-:B------:R-:W-:Y:S01]  /*c710*/  FFMA.FTZ R38, R50, UR43, -R25.reuse ;  /* 0x0000002b32267c23 */ /* 0x100fe20008010819 */
[--C-:B------:R-:W-:Y:S02]  /*c720*/  FFMA.FTZ R167, R56, UR43, -R25.reuse ;  /* 0x0000002b38a77c23 */ /* 0x100fe40008010819 */
[----:B------:R-:W2:Y:S01]  /*c730*/  MUFU.EX2 R51, R82 ;  /* 0x0000005200337308 */ /* 0x000ea20000000800 */
[--C-:B------:R-:W-:Y:S01]  /*c740*/  FFMA.FTZ R57, R57, UR43, -R25.reuse ;  /* 0x0000002b39397c23 */ /* 0x100fe20008010819 */
[--C-:B------:R-:W-:Y:S01]  /*c750*/  FFMA.FTZ R169, R58, UR43, -R25.reuse ;  /* 0x0000002b3aa97c23 */ /* 0x100fe20008010819 */
[--C-:B-1----:R-:W-:Y:S01]  /*c760*/  FFMA.FTZ R3, R44, UR43, -R25.reuse ;  /* 0x0000002b2c037c23 */ /* 0x102fe20008010819 */
[--C-:B------:R-:W-:Y:S01]  /*c770*/  FFMA.FTZ R59, R59, UR43, -R25.reuse ;  /* 0x0000002b3b3b7c23 */ /* 0x100fe20008010819 */
[--C-:B------:R-:W-:Y:S01]  /*c780*/  FFMA.FTZ R60, R60, UR43, -R25.reuse ;  /* 0x0000002b3c3c7c23 */ /* 0x100fe20008010819 */
[--C-:B------:R-:W-:Y:S01]  /*c790*/  FFMA.FTZ R61, R61, UR43, -R25.reuse ;  /* 0x0000002b3d3d7c23 */ /* 0x100fe20008010819 */
[--C-:B------:R-:W-:Y:S01]  /*c7a0*/  FFMA.FTZ R40, R40, UR43, -R25.reuse ;  /* 0x0000002b28287c23 */ /* 0x100fe20008010819 */
[----:B------:R-:W1:Y:S01]  /*c7b0*/  MUFU.EX2 R30, R30 ;  /* 0x0000001e001e7308 */ /* 0x000e620000000800 */
[--C-:B------:R-:W-:Y:S01]  /*c7c0*/  FFMA.FTZ R62, R62, UR43, -R25.reuse ;  /* 0x0000002b3e3e7c23 */ /* 0x100fe20008010819 */
[----:B------:R-:W-:Y:S01]  /*c7d0*/  FFMA.FTZ R36, R36, UR43, -R25 ;  /* 0x0000002b24247c23 */ /* 0x000fe20008010819 */
[----:B------:R-:W-:-:S02]  /*c7e0*/  IMAD.MOV.U32 R25, RZ, RZ, 0x40000040 ;  /* 0x40000040ff197424 */ /* 0x000fc400078e00ff */
[----:B------:R-:W-:Y:S01]  /*c7f0*/  FFMA.FTZ R170, R29, UR43, -R55 ;  /* 0x0000002b1daa7c23 */ /* 0x000fe20008010837 */
[----:B------:R-:W-:Y:S02]  /*c800*/  IMAD.MOV.U32 R29, RZ, RZ, 0xc00 ;  /* 0x00000c00ff1d7424 */ /* 0x000fe400078e00ff */
[----:B------:R-:W1:Y:S01]  /*c810*/  MUFU.EX2 R156, R156 ;  /* 0x0000009c009c7308 */ /* 0x000e620000000800 */
[----:B------:R-:W-:Y:S01]  /*c820*/  R2UR UR7, R25 ;  /* 0x00000000190772ca */ /* 0x000fe200000e0000 */
[----:B------:R-:W-:Y:S01]  /*c830*/  FADD.FTZ R25, R152, R39 ;  /* 0x0000002798197221 */ /* 0x000fe20000010000 */
[----:B---3--:R-:W-:-:S05]  /*c840*/  IMAD R24, R2, R29, UR42 ;  /* 0x0000002a02187e24 */ /* 0x008fca000f8e021d */
[----:B------:R-:W3:Y:S01]  /*c850*/  MUFU.EX2 R157, R157 ;  /* 0x0000009d009d7308 */ /* 0x000ee20000000800 */
[----:B----4-:R-:W-:Y:S01]  /*c860*/  FADD.FTZ R44, R153, R0 ;  /* 0x00000000992c7221 */ /* 0x010fe20000010000 */
[----:B------:R-:W-:Y:S02]  /*c870*/  IMAD.MOV.U32 R29, RZ, RZ, 0x40000040 ;  /* 0x40000040ff1d7424 */ /* 0x000fe400078e00ff */
[----:B------:R-:W-:-:S04]  /*c880*/  FADD.FTZ R46, R154, R25 ;  /* 0x000000199a2e7221 */ /* 0x000fc80000010000 */
[----:B------:R-:W4:Y:S01]  /*c890*/  MUFU.EX2 R53, R53 ;  /* 0x0000003500357308 */ /* 0x000f220000000800 */
[----:B0-----:R-:W-:-:S04]  /*c8a0*/  @P5 IMAD.HI.U32 R26, R81, R26, RZ ;  /* 0x0000001a511a5227 */ /* 0x001fc800078e00ff */
[----:B------:R-:W-:-:S03]  /*c8b0*/  FADD.FTZ R25, R155, R44 ;  /* 0x0000002c9b197221 */ /* 0x000fc60000010000 */
[----:B------:R-:W0:Y:S01]  /*c8c0*/  MUFU.EX2 R64, R64 ;  /* 0x0000004000407308 */ /* 0x000e220000000800 */
[--C-:B------:R-:W-:Y:S01]  /*c8d0*/  FFMA.FTZ R162, R37, UR43, -R55.reuse ;  /* 0x0000002b25a27c23 */ /* 0x100fe20008010837 */
[----:B------:R-:W-:Y:S01]  /*c8e0*/  FFMA.FTZ R37, R28, UR43, -R55 ;  /* 0x0000002b1c257c23 */ /* 0x000fe20008010837 */
[----:B------:R-:W-:-:S05]  /*c8f0*/  R2UR UR11, R29 ;  /* 0x000000001d0b72ca */ /* 0x000fca00000e0000 */
[----:B------:R-:W0:Y:S01]  /*c900*/  MUFU.EX2 R158, R158 ;  /* 0x0000009e009e7308 */ /* 0x000e220000000800 */
[----:B------:R-:W-:Y:S02]  /*c910*/  VIADD R28, R24, 0x80 ;  /* 0x00000080181c7836 */ /* 0x000fe40000000000 */
[----:B--2---:R-:W-:Y:S01]  /*c920*/  FADD.FTZ R29, R51, R46 ;  /* 0x0000002e331d7221 */ /* 0x004fe20000010000 */
[----:B------:R-:W-:-:S04]  /*c930*/  @P5 SHF.R.U32.HI R180, RZ, R27, R26 ;  /* 0x0000001bffb45219 */ /* 0x000fc8000001161a */
[----:B------:R-:W2:Y:S01]  /*c940*/  MUFU.EX2 R159, R159 ;  /* 0x0000009f009f7308 */ /* 0x000ea20000000800 */
[----:B-1----:R-:W-:Y:S01]  /*c950*/  FADD.FTZ R46, R30, R25 ;  /* 0x000000191e2e7221 */ /* 0x002fe20000010000 */
[----:B------:R-:W-:Y:S02]  /*c960*/  IMAD.MOV.U32 R27, RZ, RZ, 0x40000040 ;  /* 0x40000040ff1b7424 */ /* 0x000fe400078e00ff */
[----:B------:R-:W-:-:S04]  /*c970*/  FADD.FTZ R48, R156, R29 ;  /* 0x0000001d9c307221 */ /* 0x000fc80000010000 */
[----:B------:R-:W1:Y:S01]  /*c980*/  MUFU.EX2 R49, R49 ;  /* 0x0000003100317308 */ /* 0x000e620000000800 */
[----:B------:R-:W-:Y:S01]  /*c990*/  R2UR UR10, R28 ;  /* 0x000000001c0a72ca */ /* 0x000fe200000e0000 */
[----:B---3--:R-:W-:-:S06]  /*c9a0*/  FADD.FTZ R25, R157, R46 ;  /* 0x0000002e9d197221 */ /* 0x008fcc0000010000 */
[----:B------:R-:W3:Y:S01]  /*c9b0*/  MUFU.EX2 R32, R32 ;  /* 0x0000002000207308 */ /* 0x000ee20000000800 */
[C---:B------:R-:W-:Y:S01]  /*c9c0*/  VIADD R28, R24.reuse, 0x180 ;  /* 0x00000180181c7836 */ /* 0x040fe20000000000 */
[----:B------:R-:W-:Y:S01]  /*c9d0*/  R2UR UR15, R27 ;  /* 0x000000001b0f72ca */ /* 0x000fe200000e0000 */
[----:B------:R-:W-:-:S05]  /*c9e0*/  VIADD R26, R24, 0x100 ;  /* 0x00000100181a7836 */ /* 0x000fca0000000000 */
[----:B------:R-:W3:Y:S01]  /*c9f0*/  MUFU.EX2 R160, R160 ;  /* 0x000000a000a07308 */ /* 0x000ee20000000800 */
[----:B----4-:R-:W-:Y:S01]  /*ca00*/  FADD.FTZ R27, R53, R48 ;  /* 0x00000030351b7221 */ /* 0x010fe20000010000 */
[----:B0-----:R-:W-:-:S06]  /*ca10*/  FADD.FTZ R46, R64, R25 ;  /* 0x00000019402e7221 */ /* 0x001fcc0000010000 */
[----:B------:R-:W0:Y:S01]  /*ca20*/  MUFU.EX2 R161, R161 ;  /* 0x000000a100a17308 */ /* 0x000e220000000800 */
[----:B------:R-:W-:Y:S01]  /*ca30*/  IMAD.MOV.U32 R29, RZ, RZ, 0x40000040 ;  /* 0x40000040ff1d7424 */ /* 0x000fe200078e00ff */
[----:B------:R-:W-:Y:S01]  /*ca40*/  R2UR UR18, R28 ;  /* 0x000000001c1272ca */ /* 0x000fe200000e0000 */
[----:B------:R-:W-:-:S05]  /*ca50*/  FADD.FTZ R28, R158, R27 ;  /* 0x0000001b9e1c7221 */ /* 0x000fca0000010000 */
[----:B------:R-:W4:Y:S01]  /*ca60*/  MUFU.EX2 R34, R34 ;  /* 0x0000002200227308 */ /* 0x000f220000000800 */
[----:B------:R-:W-:Y:S01]  /*ca70*/  R2UR UR14, R26 ;  /* 0x000000001a0e72ca */ /* 0x000fe200000e0000 */
[----:B--2---:R-:W-:Y:S01]  /*ca80*/  FADD.FTZ R25, R159, R46 ;  /* 0x0000002e9f197221 */ /* 0x004fe20000010000 */
[----:B------:R-:W-:Y:S01]  /*ca90*/  VIADD R26, R24, 0x200 ;  /* 0x00000200181a7836 */ /* 0x000fe20000000000 */
[----:B------:R-:W-:-:S04]  /*caa0*/  R2UR UR19, R29 ;  /* 0x000000001d1372ca */ /* 0x000fc800000e0000 */
[----:B------:R-:W2:Y:S01]  /*cab0*/  MUFU.EX2 R162, R162 ;  /* 0x000000a200a27308 */ /* 0x000ea20000000800 */
[----:B------:R-:W-:Y:S02]  /*cac0*/  IMAD.MOV.U32 R27, RZ, RZ, 0x40000040 ;  /* 0x40000040ff1b7424 */ /* 0x000fe400078e00ff */
[----:B-1----:R-:W-:Y:S01]  /*cad0*/  FADD.FTZ R29, R49, R28 ;  /* 0x0000001c311d7221 */ /* 0x002fe20000010000 */
[----:B---3--:R-:W-:-:S04]  /*cae0*/  FADD.FTZ R46, R32, R25 ;  /* 0x00000019202e7221 */ /* 0x008fc80000010000 */
[----:B------:R-:W-:Y:S01]  /*caf0*/  MUFU.EX2 R163, R163 ;  /* 0x000000a300a37308 */ /* 0x000fe20000000800 */
[----:B------:R-:W-:Y:S01]  /*cb00*/  R2UR UR6, R24 ;  /* 0x00000000180672ca */ /* 0x000fe200000e0000 */
[----:B------:R-:W-:Y:S01]  /*cb10*/  IMAD.MOV.U32 R25, RZ, RZ, 0x40000040 ;  /* 0x40000040ff197424 */ /* 0x000fe200078e00ff */
[----:B------:R-:W-:Y:S01]  /*cb20*/  R2UR UR22, R26 ;  /* 0x000000001a1672ca */ /* 0x000fe200000e0000 */
[----:B------:R-:W-:-:S04]  /*cb30*/  VIADD R24, R24, 0x280 ;  /* 0x0000028018187836 */ /* 0x000fc80000000000 */
[----:B------:R-:W1:Y:S01]  /*cb40*/  MUFU.EX2 R47, R47 ;  /* 0x0000002f002f7308 */ /* 0x000e620000000800 */
[----:B------:R-:W-:Y:S01]  /*cb50*/  R2UR UR23, R27 ;  /* 0x000000001b1772ca */ /* 0x000fe200000e0000 */
[----:B------:R-:W-:Y:S01]  /*cb60*/  FADD.FTZ R26, R160, R29 ;  /* 0x0000001da01a7221 */ /* 0x000fe20000010000 */
[----:B0-----:R-:W-:-:S05]  /*cb70*/  FADD.FTZ R27, R161, R46 ;  /* 0x0000002ea11b7221 */ /* 0x001fca0000010000 */
[----:B------:R-:W-:Y:S01]  /*cb80*/  MUFU.EX2 R42, R42 ;  /* 0x0000002a002a7308 */ /* 0x000fe20000000800 */
[----:B------:R-:W-:Y:S01]  /*cb90*/  R2UR UR27, R25 ;  /* 0x00000000191b72ca */ /* 0x000fe200000e0000 */
[----:B------:R-:W-:Y:S01]  /*cba0*/  FADD.FTZ R25, R41, R26 ;  /* 0x0000001a29197221 */ /* 0x000fe20000010000 */
[----:B------:R-:W-:-:S05]  /*cbb0*/  R2UR UR26, R24 ;  /* 0x00000000181a72ca */ /* 0x000fca00000e0000 */
[----:B------:R-:W0:Y:S01]  /*cbc0*/  MUFU.EX2 R164, R164 ;  /* 0x000000a400a47308 */ /* 0x000e220000000800 */
[----:B----4-:R-:W-:-:S07]  /*cbd0*/  FADD.FTZ R24, R34, R27 ;  /* 0x0000001b22187221 */ /* 0x010fce0000010000 */
[----:B------:R-:W3:Y:S01]  /*cbe0*/  MUFU.EX2 R165, R165 ;  /* 0x000000a500a57308 */ /* 0x000ee20000000800 */
[----:B--2---:R-:W-:-:S07]  /*cbf0*/  FADD.FTZ R26, R162, R25 ;  /* 0x00000019a21a7221 */ /* 0x004fce0000010000 */
[----:B------:R-:W2:Y:S01]  /*cc00*/  MUFU.EX2 R38, R38 ;  /* 0x0000002600267308 */ /* 0x000ea20000000800 */
[----:B-1----:R-:W-:-:S07]  /*cc10*/  FADD.FTZ R25, R47, R26 ;  /* 0x0000001a2f197221 */ /* 0x002fce0000010000 */
[----:B------:R-:W1:Y:S01]  /*cc20*/  MUFU.EX2 R167, R167 ;  /* 0x000000a700a77308 */ /* 0x000e620000000800 */
[----:B------:R-:W-:-:S07]  /*cc30*/  F2FP.BF16.F32.PACK_AB R153, R0, R153 ;  /* 0x000000990099723e */ /* 0x000fce00000010ff */
[----:B------:R4:W-:Y:S01]  /*cc40*/  MUFU.EX2 R28, R3 ;  /* 0x00000003001c7308 */ /* 0x0009e20000000800 */
[----:B0-----:R-:W-:-:S07]  /*cc50*/  FADD.FTZ R0, R164, R25 ;  /* 0x00000019a4007221 */ /* 0x001fce0000010000 */
[----:B------:R-:W0:Y:S01]  /*cc60*/  MUFU.EX2 R166, R166 ;  /* 0x000000a600a67308 */ /* 0x000e220000000800 */
[----:B----4-:R-:W-:-:S04]  /*cc70*/  FADD.FTZ R3, R163, R24 ;  /* 0x00000018a3037221 */ /* 0x010fc80000010000 */
[----:B------:R-:W-:-:S03]  /*cc80*/  FADD.FTZ R24, R42, R3 ;  /* 0x000000032a187221 */ /* 0x000fc60000010000 */
[----:B------:R-:W4:Y:S01]  /*cc90*/  MUFU.EX2 R44, R57 ;  /* 0x00000039002c7308 */ /* 0x000f220000000800 */
[----:B---3--:R-:W-:-:S07]  /*cca0*/  FADD.FTZ R3, R165, R24 ;  /* 0x00000018a5037221 */ /* 0x008fce0000010000 */
[----:B------:R-:W3:Y:S01]  /*ccb0*/  MUFU.EX2 R33, R33 ;  /* 0x0000002100217308 */ /* 0x000ee20000000800 */
[----:B------:R-:W-:Y:S01]  /*ccc0*/  FADD.FTZ R25, R45, R0 ;  /* 0x000000002d197221 */ /* 0x000fe20000010000 */
[----:B--2---:R-:W-:-:S06]  /*ccd0*/  FADD.FTZ R0, R38, R3 ;  /* 0x0000000326007221 */ /* 0x004fcc0000010000 */
[----:B------:R-:W2:Y:S08]  /*cce0*/  MUFU.EX2 R169, R169 ;  /* 0x000000a900a97308 */ /* 0x000eb00000000800 */
[----:B------:R-:W2:Y:S01]  /*ccf0*/  MUFU.EX2 R168, R168 ;  /* 0x000000a800a87308 */ /* 0x000ea20000000800 */
[----:B-1----:R-:W-:Y:S01]  /*cd00*/  FADD.FTZ R3, R167, R0 ;  /* 0x00000000a7037221 */ /* 0x002fe20000010000 */
[----:B0-----:R-:W-:-:S06]  /*cd10*/  FADD.FTZ R24, R166, R25 ;  /* 0x00000019a6187221 */ /* 0x001fcc0000010000 */
[----:B------:R-:W0:Y:S01]  /*cd20*/  MUFU.EX2 R37, R37 ;  /* 0x0000002500257308 */ /* 0x000e220000000800 */
[----:B----4-:R-:W-:Y:S01]  /*cd30*/  FADD.FTZ R0, R44, R3 ;  /* 0x000000032c007221 */ /* 0x010fe20000010000 */
[----:B---3--:R-:W-:-:S06]  /*cd40*/  FADD.FTZ R25, R33, R24 ;  /* 0x0000001821197221 */ /* 0x008fcc0000010000 */
[----:B------:R-:W1:Y:S08]  /*cd50*/  MUFU.EX2 R59, R59 ;  /* 0x0000003b003b7308 */ /* 0x000e700000000800 */
[----:B------:R-:W3:Y:S01]  /*cd60*/  MUFU.EX2 R170, R170 ;  /* 0x000000aa00aa7308 */ /* 0x000ee20000000800 */
[----:B--2---:R-:W-:Y:S01]  /*cd70*/  FADD.FTZ R3, R169, R0 ;  /* 0x00000000a9037221 */ /* 0x004fe20000010000 */
[----:B------:R-:W-:-:S06]  /*cd80*/  FADD.FTZ R24, R168, R25 ;  /* 0x00000019a8187221 */ /* 0x000fcc0000010000 */
[----:B------:R-:W2:Y:S08]  /*cd90*/  MUFU.EX2 R60, R60 ;  /* 0x0000003c003c7308 */ /* 0x000eb00000000800 */
[----:B------:R-:W4:Y:S01]  /*cda0*/  MUFU.EX2 R43, R43 ;  /* 0x0000002b002b7308 */ /* 0x000f220000000800 */
[----:B------:R-:W-:Y:S01]  /*cdb0*/  FADD.FTZ R0, R28, R3 ;  /* 0x000000031c007221 */ /* 0x000fe20000010000 */
[----:B0-----:R-:W-:-:S06]  /*cdc0*/  FADD.FTZ R25, R37, R24 ;  /* 0x0000001825197221 */ /* 0x001fcc0000010000 */
[----:B------:R-:W0:Y:S08]  /*cdd0*/  MUFU.EX2 R61, R61 ;  /* 0x0000003d003d7308 */ /* 0x000e300000000800 */
[----:B------:R-:W0:Y:S01]  /*cde0*/  MUFU.EX2 R172, R172 ;  /* 0x000000ac00ac7308 */ /* 0x000e220000000800 */
[----:B-1----:R-:W-:Y:S01]  /*cdf0*/  FADD.FTZ R3, R59, R0 ;  /* 0x000000003b037221 */ /* 0x002fe20000010000 */
[----:B---3--:R-:W-:-:S06]  /*ce00*/  FADD.FTZ R24, R170, R25 ;  /* 0x00000019aa187221 */ /* 0x008fcc0000010000 */
[----:B------:R-:W1:Y:S08]  /*ce10*/  MUFU.EX2 R40, R40 ;  /* 0x0000002800287308 */ /* 0x000e700000000800 */
[----:B------:R-:W3:Y:S01]  /*ce20*/  MUFU.EX2 R35, R35 ;  /* 0x0000002300237308 */ /* 0x000ee20000000800 */
[----:B--2---:R-:W-:Y:S01]  /*ce30*/  FADD.FTZ R0, R60, R3 ;  /* 0x000000033c007221 */ /* 0x004fe20000010000 */
[----:B----4-:R-:W-:-:S06]  /*ce40*/  FADD.FTZ R25, R43, R24 ;  /* 0x000000182b197221 */ /* 0x010fcc0000010000 */
[----:B------:R-:W2:Y:S08]  /*ce50*/  MUFU.EX2 R62, R62 ;  /* 0x0000003e003e7308 */ /* 0x000eb00000000800 */
[----:B------:R-:W4:Y:S01]  /*ce60*/  MUFU.EX2 R174, R174 ;  /* 0x000000ae00ae7308 */ /* 0x000f220000000800 */
[----:B0-----:R-:W-:Y:S01]  /*ce70*/  FADD.FTZ R3, R61, R0 ;  /* 0x000000003d037221 */ /* 0x001fe20000010000 */
[----:B------:R-:W-:-:S06]  /*ce80*/  FADD.FTZ R24, R172, R25 ;  /* 0x00000019ac187221 */ /* 0x000fcc0000010000 */
[----:B------:R-:W0:Y:S08]  /*ce90*/  MUFU.EX2 R175, R36 ;  /* 0x0000002400af7308 */ /* 0x000e300000000800 */
[----:B------:R-:W0:Y:S01]  /*cea0*/  MUFU.EX2 R31, R31 ;  /* 0x0000001f001f7308 */ /* 0x000e220000000800 */
[----:B-1----:R-:W-:Y:S01]  /*ceb0*/  FADD.FTZ R3, R40, R3 ;  /* 0x0000000328037221 */ /* 0x002fe20000010000 */
[----:B---3--:R-:W-:Y:S01]  /*cec0*/  FADD.FTZ R25, R35, R24 ;  /* 0x0000001823197221 */ /* 0x008fe20000010000 */
[----:B------:R-:W-:-:S02]  /*ced0*/  F2FP.BF16.F32.PACK_AB R152, R39, R152 ;  /* 0x000000982798723e */ /* 0x000fc400000010ff */
[----:B--2---:R-:W-:Y:S01]  /*cee0*/  FADD.FTZ R24, R62, R3 ;  /* 0x000000033e187221 */ /* 0x004fe20000010000 */
[----:B----4-:R-:W-:Y:S01]  /*cef0*/  FADD.FTZ R0, R174, R25 ;  /* 0x00000019ae007221 */ /* 0x010fe20000010000 */
[----:B------:R-:W-:Y:S02]  /*cf00*/  F2FP.BF16.F32.PACK_AB R154, R51, R154 ;  /* 0x0000009a339a723e */ /* 0x000fe400000010ff */
[----:B------:R-:W-:Y:S01]  /*cf10*/  F2FP.BF16.F32.PACK_AB R155, R30, R155 ;  /* 0x0000009b1e9b723e */ /* 0x000fe200000010ff */
[----:B0-----:R-:W-:Y:S01]  /*cf20*/  FADD.FTZ R3, R175, R24 ;  /* 0x00000018af037221 */ /* 0x001fe20000010000 */
[----:B------:R-:W-:Y:S02]  /*cf30*/  F2FP.BF16.F32.PACK_AB R156, R53, R156 ;  /* 0x0000009c359c723e */ /* 0x000fe400000010ff */
[----:B------:R-:W-:Y:S02]  /*cf40*/  F2FP.BF16.F32.PACK_AB R157, R64, R157 ;  /* 0x0000009d409d723e */ /* 0x000fe400000010ff */
[----:B------:R-:W-:-:S02]  /*cf50*/  F2FP.BF16.F32.PACK_AB R158, R49, R158 ;  /* 0x0000009e319e723e */ /* 0x000fc400000010ff */
[----:B------:R-:W-:Y:S01]  /*cf60*/  F2FP.BF16.F32.PACK_AB R159, R32, R159 ;  /* 0x0000009f209f723e */ /* 0x000fe200000010ff */
[----:B------:R-:W-:Y:S01]  /*cf70*/  FADD.FTZ R0, R31, R0 ;  /* 0x000000001f007221 */ /* 0x000fe20000010000 */
        /* <DEDUP_REMOVED lines=16> */
[----:B------:R-:W-:-:S06]  /*d080*/  WARPGROUP.ARRIVE ;  /* 0x00000000000079c5 */ /* 0x000fcc0000000000 */
        /* <DEDUP_REMOVED lines=16> */
[----:B------:R-:W-:Y:S01]  /*d190*/  HGMMA.64x256x16.F32.BF16 R24, R168, gdesc[UR20].tnspB, R24, gsb0 ;  /* 0x43e00014a8187df0 */ /* 0x000fe20008001818 */
[----:B------:R-:W-:-:S05]  /*d1a0*/  IADD3 R152, R180, R182, -R183 ;  /* 0x000000b6b4987210 */ /* 0x000fca0007ffe8b7 */
[----:B------:R-:W-:-:S05]  /*d1b0*/  IMAD.HI R152, R152, 0x2aaaaaab, RZ ;  /* 0x2aaaaaab98987827 */ /* 0x000fca00078e02ff */
[----:B------:R-:W-:-:S04]  /*d1c0*/  SHF.R.U32.HI R153, RZ, 0x1f, R152 ;  /* 0x0000001fff997819 */ /* 0x000fc80000011698 */
[----:B------:R-:W-:-:S04]  /*d1d0*/  LEA.HI.SX32 R153, R152, R153, 0x1c ;  /* 0x0000009998997211 */ /* 0x000fc800078fe2ff */
[----:B------:R-:W-:Y:S01]  /*d1e0*/  VIMNMX R154, R181, R153, !PT ;  /* 0x00000099b59a7248 */ /* 0x000fe20007fe0100 */
[----:B------:R-:W-:-:S04]  /*d1f0*/  VIADD R210, R210, 0xfffffffe ;  /* 0xfffffffed2d27836 */ /* 0x000fc80000000000 */
[----:B------:R0:W-:Y:S01]  /*d200*/  STL [R1+0x2c], R154 ;  /* 0x00002c9a01007387 */ /* 0x0001e20000100800 */
[----:B------:R-:W-:Y:S01]  /*d210*/  ISETP.GE.AND P2, PT, R210, R154, PT ;  /* 0x0000009ad200720c */ /* 0x000fe20003f46270 */
[----:B------:R-:W-:-:S05]  /*d220*/  @!P0 VIADD R179, R179, 0x32460 ;  /* 0x00032460b3b38836 */ /* 0x000fca0000000000 */
[----:B------:R-:W-:Y:S01]  /*d230*/  @!P0 PRMT R179, RZ, 0x654, R179 ;  /* 0x00000654ffb38816 */ /* 0x000fe200000000b3 */
[----:B------:R-:W-:Y:S02]  /*d240*/  WARPGROUP.DEPBAR.LE gsb0, 0x0 ;  /* 0x00008000000079c5 */ /* 0x000fe40000010000 */
[----:B------:R-:W-:-:S06]  /*d250*/  WARPGROUP.ARRIVE ;  /* 0x00000000000079c5 */ /* 0x000fcc0000000000 */
[----:B------:R-:W-:Y:S03]  /*d260*/  HGMMA.64x256x16.F32.BF16 R24, R172, gdesc[UR24].tnspB, R24, gsb0 ;  /* 0x43e00018ac187df0 */ /* 0x000fe60008001818 */
[----:B------:R-:W-:Y:S02]  /*d270*/  WARPGROUP.DEPBAR.LE gsb0, 0x0 ;  /* 0x00008000000079c5 */ /* 0x000fe40000010000 */
[----:B------:R0:W-:Y:S01]  /*d280*/  @!P0 SYNCS.ARRIVE.TRANS64.RED.A1T0 RZ, [R179+URZ], RZ ;  /* 0x000000ffb3ff89a7 */ /* 0x0001e2000810043f */
[----:B------:R-:W-:Y:S05]  /*d290*/  @!P2 BRA `(.L_x_14767) ;  /* 0x000000340068a947 */ /* 0x000fea0003800000 */
[----:B------:R-:W-:Y:S02]  /*d2a0*/  IMAD.MOV.U32 R216, RZ, RZ, R178 ;  /* 0x000000ffffd87224 */ /* 0x000fe400078e00b2 */
[----:B------:R-:W-:-:S07]  /*d2b0*/  IMAD.MOV.U32 R217, RZ, RZ, R176 ;  /* 0x000000ffffd97224 */ /* 0x000fce00078e00b0 */
.L_x_14777:
        /* <DEDUP_REMOVED lines=8> */
.L_x_14768:
[----:B------:R-:W-:Y:S01]  /*d340*/  IMAD R211, R2, 0x8, R19 ;  /* 0x0000000802d37824 */ /* 0x000fe200078e0213 */
[----:B------:R-:W-:-:S04]  /*d350*/  SHF.L.U32 R218, R23, 0x1f, RZ ;  /* 0x0000001f17da7819 */ /* 0x000fc800000006ff */
[----:B------:R1:W2:Y:S01]  /*d360*/  SYNCS.PHASECHK.TRANS64.TRYWAIT P2, [R211+URZ+0x32430], R218 ;  /* 0x032430dad30075a7 */ /* 0x0002a2000804017f */
[----:B------:R-:W-:Y:S05]  /*d370*/  @!P1 BRA `(.L_x_14769) ;  /* 0x0000000000049947 */ /* 0x000fea0003800000 */
[----:B------:R-:W-:Y:S01]  /*d380*/  BPT.TRAP 0x1 ;  /* 0x000000040000795c */ /* 0x000fe20000300000 */
.L_x_14769:
[----:B------:R-:W3:Y:S01]  /*d390*/  LDL R152, [R1+0x4c] ;  /* 0x00004c0001987983 */ /* 0x000ee20000100800 */
[----:B------:R-:W-:Y:S02]  /*d3a0*/  IMAD.MOV.U32 R157, RZ, RZ, 0x40000040 ;  /* 0x40000040ff9d7424 */ /* 0x000fe400078e00ff */
[----:B---3--:R-:W-:Y:S01]  /*d3b0*/  IMAD R156, R2, 0x300, R152 ;  /* 0x00000300029c7824 */ /* 0x008fe200078e0298 */
[----:B--2---:R-:W-:Y:S06]  /*d3c0*/  @P2 BRA `(.L_x_14770) ;  /* 0x0000000000082947 */ /* 0x004fec0003800000 */
[----:B------:R-:W2:Y:S02]  /*d3d0*/  SYNCS.PHASECHK.TRANS64.TRYWAIT P2, [R211+URZ+0x32430], R218 ;  /* 0x032430dad30075a7 */ /* 0x000ea4000804017f */
[----:B--2---:R-:W-:Y:S05]  /*d3e0*/  @!P2 BRA `(.L_x_14771) ;  /* 0x0000016c0040a947 */ /* 0x004fea0003800000 */
.L_x_14770:
[----:B------:R-:W3:Y:S04]  /*d3f0*/  LDL.64 R230, [R1+0x10] ;  /* 0x0000100001e67983 */ /* 0x000ee80000100a00 */
[----:B------:R-:W4:Y:S01]  /*d400*/  LDL.64 R222, [R1+0x8] ;  /* 0x0000080001de7983 */ /* 0x000f220000100a00 */
[----:B------:R-:W-:Y:S05]  /*d410*/  WARPSYNC.ALL ;  /* 0x0000000000007948 */ /* 0x000fea0003800000 */
[----:B------:R-:W5:Y:S01]  /*d420*/  LDL.64 R220, [R1] ;  /* 0x0000000001dc7983 */ /* 0x000f620000100a00 */
[C---:B------:R-:W-:Y:S01]  /*d430*/  R2UR UR6, R156.reuse ;  /* 0x000000009c0672ca */ /* 0x040fe200000e0000 */
[C---:B0-----:R-:W-:Y:S01]  /*d440*/  VIADD R154, R156.reuse, 0x2 ;  /* 0x000000029c9a7836 */ /* 0x041fe20000000000 */
        /* <DEDUP_REMOVED lines=14> */
[----:B------:R-:W-:-:S06]  /*d530*/  WARPGROUP.ARRIVE ;  /* 0x00000000000079c5 */ /* 0x000fcc0000000000 */
[----:B------:R-:W-:Y:S03]  /*d540*/  HGMMA.64x96x16.F32.BF16 R152, gdesc[UR4], RZ, !UPT, gsb0 ;  /* 0x01600000049879f0 */ /* 0x000fe6000c0018ff */
[----:B------:R-:W-:Y:S02]  /*d550*/  WARPGROUP.DEPBAR.LE gsb0, 0x0 ;  /* 0x00008000000079c5 */ /* 0x000fe40000010000 */
[----:B------:R-:W-:Y:S01]  /*d560*/  WARPGROUP.ARRIVE ;  /* 0x00000000000079c5 */ /* 0x000fe20000000000 */
[----:B---3--:R-:W-:Y:S02]  /*d570*/  R2UR UR8, R230 ;  /* 0x00000000e60872ca */ /* 0x008fe400000e0000 */
[----:B------:R-:W-:Y:S02]  /*d580*/  R2UR UR9, R231 ;  /* 0x00000000e70972ca */ /* 0x000fe400000e0000 */
[----:B----4-:R-:W-:-:S02]  /*d590*/  R2UR UR12, R222 ;  /* 0x00000000de0c72ca */ /* 0x010fc400000e0000 */
[----:B------:R-:W-:Y:S02]  /*d5a0*/  R2UR UR13, R223 ;  /* 0x00000000df0d72ca */ /* 0x000fe400000e0000 */
[----:B-----5:R-:W-:Y:S02]  /*d5b0*/  R2UR UR16, R220 ;  /* 0x00000000dc1072ca */ /* 0x020fe400000e0000 */
[----:B------:R-:W-:-:S05]  /*d5c0*/  R2UR UR17, R221 ;  /* 0x00000000dd1172ca */ /* 0x000fca00000e0000 */
        /* <DEDUP_REMOVED lines=10> */
.L_x_14772:
[----:B------:R0:W3:Y:S01]  /*d670*/  SYNCS.PHASECHK.TRANS64.TRYWAIT P2, [R211+URZ+0x32450], R218 ;  /* 0x032450dad30075a7 */ /* 0x0000e2000804017f */
[----:B------:R-:W-:Y:S05]  /*d680*/  @!P1 BRA `(.L_x_14773) ;  /* 0x0000000000049947 */ /* 0x000fea0003800000 */
[----:B------:R-:W-:Y:S01]  /*d690*/  BPT.TRAP 0x1 ;  /* 0x000000040000795c */ /* 0x000fe20000300000 */
.L_x_14773:
[----:B------:R-:W-:Y:S04]  /*d6a0*/  BSSY B0, `(.L_x_14774) ;  /* 0x0000004000007945 */ /* 0x000fe80003800000 */
[----:B---3--:R-:W-:Y:S05]  /*d6b0*/  @P2 BRA `(.L_x_14775) ;  /* 0x0000000000082947 */ /* 0x008fea0003800000 */
[----:B------:R-:W3:Y:S02]  /*d6c0*/  SYNCS.PHASECHK.TRANS64.TRYWAIT P2, [R211+URZ+0x32450], R218 ;  /* 0x032450dad30075a7 */ /* 0x000ee4000804017f */
[----:B---3--:R-:W-:Y:S05]  /*d6d0*/  @!P2 BRA `(.L_x_14776) ;  /* 0x000001680098a947 */ /* 0x008fea0003800000 */
.L_x_14775:
[----:B------:R-:W-:Y:S05]  /*d6e0*/  BSYNC B0 ;  /* 0x0000000000007941 */ /* 0x000fea0003800000 */
.L_x_14774:
[----:B------:R-:W-:Y:S05]  /*d6f0*/  WARPSYNC.ALL ;  /* 0x0000000000007948 */ /* 0x000fea0003800000 */
[----:B------:R-:W0:Y:S01]  /*d700*/  LDL R229, [R1+0x50] ;  /* 0x0000500001e57983 */ /* 0x000e220000100800 */
[----:B------:R-:W4:Y:S03]  /*d710*/  LDC R219, c[0x0][0x448] ;  /* 0x00011200ffdb7b82 */ /* 0x000f260000000800 */
[----:B------:R-:W0:Y:S01]  /*d720*/  LDL R222, [R1+0x6c] ;  /* 0x00006c0001de7983 */ /* 0x000e220000100800 */
[----:B----4-:R-:W-:-:S13]  /*d730*/  ISETP.NE.AND P2, PT, R219, 0x1, PT ;  /* 0x00000001db00780c */ /* 0x010fda0003f45270 */
[----:B------:R-:W4:Y:S08]  /*d740*/  @P2 LDC R220, c[0x0][0x44c] ;  /* 0x00011300ffdc2b82 */ /* 0x000f300000000800 */
[----:B------:R-:W5:Y:S01]  /*d750*/  @P2 LDC R219, c[0x0][0x450] ;  /* 0x00011400ffdb2b82 */ /* 0x000f620000000800 */
[----:B------:R-:W-:Y:S01]  /*d760*/  IMAD.MOV.U32 R221, RZ, RZ, 0x40000040 ;  /* 0x40000040ffdd7424 */ /* 0x000fe200078e00ff */
[----:B------:R-:W-:-:S02]  /*d770*/  R2UR UR4, R4 ;  /* 0x00000000040472ca */ /* 0x000fc400000e0000 */
[----:B------:R-:W-:Y:S02]  /*d780*/  R2UR UR5, R5 ;  /* 0x00000000050572ca */ /* 0x000fe400000e0000 */
[----:B------:R-:W-:Y:S01]  /*d790*/  R2UR UR7, R221 ;  /* 0x00000000dd0772ca */ /* 0x000fe200000e0000 */
[----:B------:R-:W-:Y:S01]  /*d7a0*/  WARPGROUP.ARRIVE ;  /* 0x00000000000079c5 */ /* 0x000fe20000000000 */
[----:B------:R-:W-:Y:S02]  /*d7b0*/  IMAD.MOV.U32 R223, RZ, RZ, 0x40000040 ;  /* 0x40000040ffdf7424 */ /* 0x000fe400078e00ff */
[----:B0123--:R-:W-:Y:S02]  /*d7c0*/  IMAD.IADD R218, R222, 0x1, R229 ;  /* 0x00000001deda7824 */ /* 0x00ffe400078e02e5 */
[----:B------:R-:W-:Y:S01]  /*d7d0*/  IMAD.MOV.U32 R221, RZ, RZ, 0x40000040 ;  /* 0x40000040ffdd7424 */ /* 0x000fe200078e00ff */
[----:B------:R-:W2:Y:S01]  /*d7e0*/  LDL R229, [R1+0x5c] ;  /* 0x00005c0001e57983 */ /* 0x000ea20000100800 */
[----:B----4-:R-:W-:-:S05]  /*d7f0*/  @P2 IMAD.HI.U32 R220, R218, R220, RZ ;  /* 0x000000dcdadc2227 */ /* 0x010fca00078e00ff */
[----:B-----5:R-:W-:Y:S01]  /*d800*/  @P2 SHF.R.U32.HI R218, RZ, R219, R220 ;  /* 0x000000dbffda2219 */ /* 0x020fe200000116dc */
[----:B------:R-:W-:-:S04]  /*d810*/  IMAD.MOV.U32 R220, RZ, RZ, 0xc00 ;  /* 0x00000c00ffdc7424 */ /* 0x000fc800078e00ff */
[----:B------:R-:W-:-:S05]  /*d820*/  IMAD R220, R2, R220, UR39 ;  /* 0x0000002702dc7e24 */ /* 0x000fca000f8e02dc */
[----:B------:R-:W-:-:S13]  /*d830*/  R2UR UR6, R220 ;  /* 0x00000000dc0672ca */ /* 0x000fda00000e0000 */
[----:B------:R-:W-:Y:S01]  /*d840*/  HGMMA.64x96x16.F32.BF16 R152, gdesc[UR4], R152, gsb0 ;  /* 0x01600000049879f0 */ /* 0x000fe20008001898 */
[----:B------:R-:W-:Y:S01]  /*d850*/  VIADD R222, R220, 0x2 ;  /* 0x00000002dcde7836 */ /* 0x000fe20000000000 */
[----:B------:R-:W-:Y:S02]  /*d860*/  R2UR UR7, R223 ;  /* 0x00000000df0772ca */ /* 0x000fe400000e0000 */
[----:B------:R-:W-:Y:S02]  /*d870*/  R2UR UR4, R236 ;  /* 0x00000000ec0472ca */ /* 0x000fe400000e0000 */
        /* <DEDUP_REMOVED lines=119> */
[----:B------:R-:W-:Y:S01]  /*dff0*/  VIADD R220, R220, 0x906 ;  /* 0x00000906dcdc7836 */ /* 0x000fe20000000000 */
        /* <DEDUP_REMOVED lines=17> */
[----:B------:R0:W1:Y:S08]  /*e110*/  MUFU.TANH R165, R172 ;  /* 0x000000ac00a57308 */ /* 0x0000700000002400 */
[----:B------:R3:W4:Y:S01]  /*e120*/  MUFU.TANH R164, R169 ;  /* 0x000000a900a47308 */ /* 0x0007220000002400 */
[----:B0-----:R-:W-:-:S02]  /*e130*/  FMUL.FTZ R172, R173, UR51 ;  /* 0x00000033adac7c20 */ /* 0x001fc40008410000 */
[----:B------:R-:W5:Y:S04]  /*e140*/  LDL R173, [R1+0x28] ;  /* 0x0000280001ad7983 */ /* 0x000f680000100800 */
[----:B---3--:R-:W5:Y:S01]  /*e150*/  LDL R169, [R1+0x24] ;  /* 0x0000240001a97983 */ /* 0x008f620000100800 */
[----:B------:R-:W-:Y:S01]  /*e160*/  FMUL.FTZ R176, R176, UR51 ;  /* 0x00000033b0b07c20 */ /* 0x000fe20008410000 */
[----:B------:R-:W-:Y:S01]  /*e170*/  FMUL.FTZ R220, R160, UR51 ;  /* 0x00000033a0dc7c20 */ /* 0x000fe20008410000 */
[----:B------:R-:W-:Y:S02]  /*e180*/  FMUL.FTZ R160, R168, UR51 ;  /* 0x00000033a8a07c20 */ /* 0x000fe40008410000 */
[----:B------:R0:W3:Y:S02]  /*e190*/  MUFU.TANH R168, R176 ;  /* 0x000000b000a87308 */ /* 0x0000e40000002400 */
[----:B0-----:R-:W0:Y:S01]  /*e1a0*/  SHFL.IDX PT, R176, R218, RZ, 0x1c1f ;  /* 0x001c1fffdab07589 */ /* 0x001e2200000e0000 */
[----:B------:R-:W-:Y:S01]  /*e1b0*/  FMUL.FTZ R223, R153, UR51 ;  /* 0x0000003399df7c20 */ /* 0x000fe20008410000 */
[----:B------:R-:W-:Y:S01]  /*e1c0*/  FMUL.FTZ R219, R152, UR51 ;  /* 0x0000003398db7c20 */ /* 0x000fe20008410000 */
[----:B------:R-:W-:Y:S01]  /*e1d0*/  FMUL.FTZ R156, R156, UR51 ;  /* 0x000000339c9c7c20 */ /* 0x000fe20008410000 */
[----:B------:R-:W-:Y:S01]  /*e1e0*/  IMAD R153, R210, -0x60, RZ ;  /* 0xffffffa0d2997824 */ /* 0x000fe200078e02ff */
[----:B------:R-:W0:Y:S04]  /*e1f0*/  SHFL.IDX PT, R152, R218, 0x1, 0x1c1f ;  /* 0x003c1f00da987f89 */ /* 0x000e2800000e0000 */
[----:B--2---:R-:W-:Y:S01]  /*e200*/  IADD3 R153, -R229, 0x1, R153 ;  /* 0x00000001e5997810 */ /* 0x004fe20007ffe199 */
[----:B------:R-:W2:Y:S08]  /*e210*/  MUFU.TANH R156, R156 ;  /* 0x0000009c009c7308 */ /* 0x000eb00000002400 */
[----:B------:R-:W2:Y:S08]  /*e220*/  MUFU.TANH R219, R219 ;  /* 0x000000db00db7308 */ /* 0x000eb00000002400 */
[----:B------:R-:W2:Y:S08]  /*e230*/  MUFU.TANH R223, R223 ;  /* 0x000000df00df7308 */ /* 0x000eb00000002400 */
[----:B------:R-:W2:Y:S08]  /*e240*/  MUFU.TANH R157, R157 ;  /* 0x0000009d009d7308 */ /* 0x000eb00000002400 */
[----:B------:R-:W2:Y:S08]  /*e250*/  MUFU.TANH R222, R222 ;  /* 0x000000de00de7308 */ /* 0x000eb00000002400 */
[----:B------:R-:W2:Y:S01]  /*e260*/  MUFU.TANH R220, R220 ;  /* 0x000000dc00dc7308 */ /* 0x000ea20000002400 */
[----:B------:R-:W-:-:S07]  /*e270*/  FMUL.FTZ R231, R177, UR51 ;  /* 0x00000033b1e77c20 */ /* 0x000fce0008410000 */
[----:B------:R-:W2:Y:S01]  /*e280*/  MUFU.TANH R160, R160 ;  /* 0x000000a000a07308 */ /* 0x000ea20000002400 */
[----:B------:R-:W-:-:S07]  /*e290*/  FMUL.FTZ R230, R180, UR51 ;  /* 0x00000033b4e67c20 */ /* 0x000fce0008410000 */
[----:B------:R-:W2:Y:S01]  /*e2a0*/  MUFU.TANH R161, R161 ;  /* 0x000000a100a17308 */ /* 0x000ea20000002400 */
[----:B------:R-:W-:-:S07]  /*e2b0*/  FMUL.FTZ R229, R181, UR51 ;  /* 0x00000033b5e57c20 */ /* 0x000fce0008410000 */
[----:B------:R-:W2:Y:S01]  /*e2c0*/  MUFU.TANH R221, R221 ;  /* 0x000000dd00dd7308 */ /* 0x000ea20000002400 */
[----:B-1----:R-:W-:-:S07]  /*e2d0*/  IMAD.MOV.U32 R181, RZ, RZ, R165 ;  /* 0x000000ffffb57224 */ /* 0x002fce00078e00a5 */
[----:B------:R-:W1:Y:S01]  /*e2e0*/  MUFU.TANH R172, R172 ;  /* 0x000000ac00ac7308 */ /* 0x000e620000002400 */
[----:B----4-:R-:W-:Y:S02]  /*e2f0*/  IMAD.MOV.U32 R180, RZ, RZ, R164 ;  /* 0x000000ffffb47224 */ /* 0x010fe400078e00a4 */
[----:B------:R-:W-:Y:S01]  /*e300*/  FMUL.FTZ R164, R184, UR51 ;  /* 0x00000033b8a47c20 */ /* 0x000fe20008410000 */
[----:B------:R-:W-:Y:S01]  /*e310*/  FMUL.FTZ R165, R185, UR51 ;  /* 0x00000033b9a57c20 */ /* 0x000fe20008410000 */
[----:B---3--:R-:W-:-:S03]  /*e320*/  IMAD.MOV.U32 R185, RZ, RZ, R168 ;  /* 0x000000ffffb97224 */ /* 0x008fc600078e00a8 */
[----:B------:R-:W3:Y:S01]  /*e330*/  MUFU.TANH R231, R231 ;  /* 0x000000e700e77308 */ /* 0x000ee20000002400 */
[----:B------:R-:W-:Y:S01]  /*e340*/  FMUL.FTZ R168, R188, UR51 ;  /* 0x00000033bca87c20 */ /* 0x000fe20008410000 */
[----:B------:R-:W-:-:S06]  /*e350*/  FMUL.FTZ R192, R192, UR51 ;  /* 0x00000033c0c07c20 */ /* 0x000fcc0008410000 */
[----:B------:R-:W4:Y:S08]  /*e360*/  MUFU.TANH R230, R230 ;  /* 0x000000e600e67308 */ /* 0x000f300000002400 */
[----:B------:R-:W4:Y:S08]  /*e370*/  MUFU.TANH R229, R229 ;  /* 0x000000e500e57308 */ /* 0x000f300000002400 */
[----:B------:R-:W4:Y:S08]  /*e380*/  MUFU.TANH R164, R164 ;  /* 0x000000a400a47308 */ /* 0x000f300000002400 */
[----:B------:R-:W4:Y:S08]  /*e390*/  MUFU.TANH R165, R165 ;  /* 0x000000a500a57308 */ /* 0x000f300000002400 */
[----:B------:R-:W4:Y:S01]  /*e3a0*/  MUFU.TANH R168, R168 ;  /* 0x000000a800a87308 */ /* 0x000f220000002400 */
[----:B------:R-:W-:Y:S01]  /*e3b0*/  FMUL.FTZ R188, R196, UR51 ;  /* 0x00000033c4bc7c20 */ /* 0x000fe20008410000 */
[----:B------:R-:W-:-:S06]  /*e3c0*/  FMUL.FTZ R154, R154, UR51 ;  /* 0x000000339a9a7c20 */ /* 0x000fcc0008410000 */
[----:B------:R-:W-:Y:S01]  /*e3d0*/  MUFU.TANH R188, R188 ;  /* 0x000000bc00bc7308 */ /* 0x000fe20000002400 */
[----:B-----5:R-:W-:-:S05]  /*e3e0*/  IADD3 R153, -R169, R153, R173 ;  /* 0x00000099a9997210 */ /* 0x020fca0007ffe1ad */
[----:B0-----:R-:W-:-:S05]  /*e3f0*/  IMAD.IADD R176, R153, 0x1, R176 ;  /* 0x0000000199b07824 */ /* 0x001fca00078e02b0 */
[C---:B------:R-:W-:Y:S02]  /*e400*/  ISETP.GT.AND P3, PT, R176.reuse, 0x8, PT ;  /* 0x00000008b000780c */ /* 0x040fe40003f64270 */
[C---:B------:R-:W-:Y:S02]  /*e410*/  ISETP.GT.AND P2, PT, R176.reuse, RZ, PT ;  /* 0x000000ffb000720c */ /* 0x040fe40003f44270 */
[----:B------:R-:W-:Y:S02]  /*e420*/  ISETP.GT.AND P4, PT, R176, 0x1, PT ;  /* 0x00000001b000780c */ /* 0x000fe40003f84270 */
[----:B--2---:R-:W-:Y:S01]  /*e430*/  FSEL R177, R156, -INF , P3 ;  /* 0xff8000009cb17808 */ /* 0x004fe20001800000 */
[----:B------:R-:W-:Y:S01]  /*e440*/  IMAD.IADD R152, R153, 0x1, R152 ;  /* 0x0000000199987824 */ /* 0x000fe200078e0298 */
[----:B------:R-:W-:Y:S02]  /*e450*/  ISETP.GT.AND P3, PT, R176, 0x11, PT ;  /* 0x00000011b000780c */ /* 0x000fe40003f64270 */
[----:B------:R-:W-:-:S02]  /*e460*/  FSEL R153, R219, -INF , P2 ;  /* 0xff800000db997808 */ /* 0x000fc40001000000 */
[----:B------:R-:W-:Y:S02]  /*e470*/  FSEL R223, R223, -INF , P4 ;  /* 0xff800000dfdf7808 */ /* 0x000fe40002000000 */
[C---:B------:R-:W-:Y:S02]  /*e480*/  ISETP.GT.AND P2, PT, R176.reuse, 0x9, PT ;  /* 0x00000009b000780c */ /* 0x040fe40003f44270 */
[C---:B------:R-:W-:Y:S02]  /*e490*/  ISETP.GT.AND P4, PT, R176.reuse, 0x10, PT ;  /* 0x00000010b000780c */ /* 0x040fe40003f84270 */
[----:B------:R-:W-:Y:S02]  /*e4a0*/  FSEL R218, R157, -INF , P3 ;  /* 0xff8000009dda7808 */ /* 0x000fe40001800000 */
[----:B------:R-:W-:Y:S02]  /*e4b0*/  ISETP.GT.AND P3, PT, R176, 0x20, PT ;  /* 0x00000020b000780c */ /* 0x000fe40003f64270 */
[----:B------:R-:W-:-:S02]  /*e4c0*/  FSEL R222, R222, -INF , P2 ;  /* 0xff800000dede7808 */ /* 0x000fc40001000000 */
[----:B------:R-:W-:Y:S01]  /*e4d0*/  FSEL R220, R220, -INF , P4 ;  /* 0xff800000dcdc7808 */ /* 0x000fe20002000000 */
[----:B------:R-:W-:Y:S01]  /*e4e0*/  FMUL.FTZ R169, R189, UR51 ;  /* 0x00000033bda97c20 */ /* 0x000fe20008410000 */
[C---:B------:R-:W-:Y:S02]  /*e4f0*/  ISETP.GT.AND P2, PT, R176.reuse, 0x18, PT ;  /* 0x00000018b000780c */ /* 0x040fe40003f44270 */
[----:B------:R-:W-:Y:S02]  /*e500*/  ISETP.GT.AND P4, PT, R176, 0x19, PT ;  /* 0x00000019b000780c */ /* 0x000fe40003f84270 */
[----:B------:R-:W-:Y:S02]  /*e510*/  FSEL R173, R160, -INF , P3 ;  /* 0xff800000a0ad7808 */ /* 0x000fe40001800000 */
[----:B------:R-:W-:Y:S02]  /*e520*/  ISETP.GT.AND P3, PT, R176, 0x29, PT ;  /* 0x00000029b000780c */ /* 0x000fe40003f64270 */
[----:B------:R-:W-:-:S02]  /*e530*/  FSEL R219, R161, -INF , P2 ;  /* 0xff800000a1db7808 */ /* 0x000fc40001000000 */
[----:B------:R-:W-:Y:S02]  /*e540*/  FSEL R221, R221, -INF , P4 ;  /* 0xff800000dddd7808 */ /* 0x000fe40002000000 */
[C---:B------:R-:W-:Y:S02]  /*e550*/  ISETP.GT.AND P2, PT, R176.reuse, 0x21, PT ;  /* 0x00000021b000780c */ /* 0x040fe40003f44270 */
[----:B------:R-:W-:Y:S01]  /*e560*/  ISETP.GT.AND P4, PT, R176, 0x28, PT ;  /* 0x00000028b000780c */ /* 0x000fe20003f84270 */
[----:B------:R-:W0:Y:S01]  /*e570*/  MUFU.TANH R169, R169 ;  /* 0x000000a900a97308 */ /* 0x000e220000002400 */
[----:B-1----:R-:W-:Y:S02]  /*e580*/  FSEL R184, R172, -INF , P3 ;  /* 0xff800000acb87808 */ /* 0x002fe40001800000 */
[----:B------:R-:W-:Y:S02]  /*e590*/  FSEL R180, R180, -INF , P2 ;  /* 0xff800000b4b47808 */ /* 0x000fe40001000000 */
[----:B------:R-:W-:-:S03]  /*e5a0*/  FSEL R181, R181, -INF , P4 ;  /* 0xff800000b5b57808 */ /* 0x000fc60002000000 */
[----:B------:R-:W1:Y:S01]  /*e5b0*/  MUFU.TANH R172, R192 ;  /* 0x000000c000ac7308 */ /* 0x000e620000002400 */
[C---:B------:R-:W-:Y:S02]  /*e5c0*/  ISETP.GT.AND P2, PT, R176.reuse, 0x30, PT ;  /* 0x00000030b000780c */ /* 0x040fe40003f44270 */
[C---:B------:R-:W-:Y:S02]  /*e5d0*/  ISETP.GT.AND P4, PT, R176.reuse, 0x31, PT ;  /* 0x00000031b000780c */ /* 0x040fe40003f84270 */
[----:B------:R-:W-:Y:S02]  /*e5e0*/  ISETP.GT.AND P3, PT, R176, 0x38, PT ;  /* 0x00000038b000780c */ /* 0x000fe40003f64270 */
[----:B------:R-:W-:Y:S02]  /*e5f0*/  FSEL R156, R185, -INF , P2 ;  /* 0xff800000b99c7808 */ /* 0x000fe40001000000 */
[----:B---3--:R-:W-:Y:S02]  /*e600*/  FSEL R157, R231, -INF , P4 ;  /* 0xff800000e79d7808 */ /* 0x008fe40002000000 */
[----:B----4-:R-:W-:-:S02]  /*e610*/  FSEL R160, R230, -INF , P3 ;  /* 0xff800000e6a07808 */ /* 0x010fc40001800000 */
[C---:B------:R-:W-:Y:S02]  /*e620*/  ISETP.GT.AND P2, PT, R176.reuse, 0x39, PT ;  /* 0x00000039b000780c */ /* 0x040fe40003f44270 */
[C---:B------:R-:W-:Y:S02]  /*e630*/  ISETP.GT.AND P4, PT, R176.reuse, 0x40, PT ;  /* 0x00000040b000780c */ /* 0x040fe40003f84270 */
[----:B------:R-:W-:Y:S02]  /*e640*/  ISETP.GT.AND P3, PT, R176, 0x41, PT ;  /* 0x00000041b000780c */ /* 0x000fe40003f64270 */
[----:B------:R-:W-:Y:S02]  /*e650*/  FSEL R161, R229, -INF , P2 ;  /* 0xff800000e5a17808 */ /* 0x000fe40001000000 */
[----:B------:R-:W-:Y:S02]  /*e660*/  FSEL R164, R164, -INF , P4 ;  /* 0xff800000a4a47808 */ /* 0x000fe40002000000 */
[----:B------:R-:W-:-:S02]  /*e670*/  FSEL R165, R165, -INF , P3 ;  /* 0xff800000a5a57808 */ /* 0x000fc40001800000 */
[C---:B------:R-:W-:Y:S02]  /*e680*/  ISETP.GT.AND P2, PT, R176.reuse, 0x48, PT ;  /* 0x00000048b000780c */ /* 0x040fe40003f44270 */
[C---:B------:R-:W-:Y:S02]  /*e690*/  ISETP.GT.AND P4, PT, R176.reuse, 0x49, PT ;  /* 0x00000049b000780c */ /* 0x040fe40003f84270 */
[----:B------:R-:W-:Y:S02]  /*e6a0*/  ISETP.GT.AND P3, PT, R176, 0x50, PT ;  /* 0x00000050b000780c */ /* 0x000fe40003f64270 */
[----:B------:R-:W-:Y:S02]  /*e6b0*/  FSEL R168, R168, -INF , P2 ;  /* 0xff800000a8a87808 */ /* 0x000fe40001000000 */
[----:B0-----:R-:W-:Y:S02]  /*e6c0*/  FSEL R169, R169, -INF , P4 ;  /* 0xff800000a9a97808 */ /* 0x001fe40002000000 */
[----:B-1----:R-:W-:-:S02]  /*e6d0*/  FSEL R172, R172, -INF , P3 ;  /* 0xff800000acac7808 */ /* 0x002fc40001800000 */
[C---:B------:R-:W-:Y:S02]  /*e6e0*/  ISETP.GT.AND P2, PT, R176.reuse, 0x51, PT ;  /* 0x00000051b000780c */ /* 0x040fe40003f44270 */
[C---:B------:R-:W-:Y:S02]  /*e6f0*/  ISETP.GT.AND P4, PT, R176.reuse, 0x58, PT ;  /* 0x00000058b000780c */ /* 0x040fe40003f84270 */
[----:B------:R-:W-:Y:S02]  /*e700*/  ISETP.GT.AND P3, PT, R176, 0x59, PT ;  /* 0x00000059b000780c */ /* 0x000fe40003f64270 */
        /* <DEDUP_REMOVED lines=14> */
[----:B------:R-:W-:-:S03]  /*e7f0*/  FMUL.FTZ R185, R193, UR51 ;  /* 0x00000033c1b97c20 */ /* 0x000fc60008410000 */
[----:B------:R-:W-:-:S04]  /*e800*/  FMNMX.FTZ R176, R160, R176, !PT ;  /* 0x000000b0a0b07209 */ /* 0x000fc80007810000 */
[----:B------:R-:W-:Y:S01]  /*e810*/  FMNMX.FTZ R176, R161, R176, !PT ;  /* 0x000000b0a1b07209 */ /* 0x000fe20007810000 */
[----:B------:R-:W0:Y:S01]  /*e820*/  MUFU.TANH R185, R185 ;  /* 0x000000b900b97308 */ /* 0x000e220000002400 */
[----:B------:R-:W-:Y:S02]  /*e830*/  FMUL.FTZ R189, R197, UR51 ;  /* 0x00000033c5bd7c20 */ /* 0x000fe40008410000 */
[----:B------:R-:W-:-:S04]  /*e840*/  FMNMX.FTZ R176, R164, R176, !PT ;  /* 0x000000b0a4b07209 */ /* 0x000fc80007810000 */
[----:B------:R-:W-:Y:S01]  /*e850*/  FMNMX.FTZ R176, R165, R176, !PT ;  /* 0x000000b0a5b07209 */ /* 0x000fe20007810000 */
[----:B------:R1:W-:Y:S08]  /*e860*/  MUFU.TANH R231, R154 ;  /* 0x0000009a00e77308 */ /* 0x0003f00000002400 */
[----:B------:R-:W2:Y:S01]  /*e870*/  MUFU.TANH R189, R189 ;  /* 0x000000bd00bd7308 */ /* 0x000ea20000002400 */
[----:B-1----:R-:W-:-:S04]  /*e880*/  FMNMX.FTZ R154, R168, R176, !PT ;  /* 0x000000b0a89a7209 */ /* 0x002fc80007810000 */
[----:B------:R-:W-:Y:S02]  /*e890*/  FMNMX.FTZ R154, R169, R154, !PT ;  /* 0x0000009aa99a7209 */ /* 0x000fe40007810000 */
[----:B0-----:R-:W-:Y:S02]  /*e8a0*/  FSEL R185, R185, -INF , P2 ;  /* 0xff800000b9b97808 */ /* 0x001fe40001000000 */
[----:B------:R-:W-:Y:S02]  /*e8b0*/  FMNMX.FTZ R154, R172, R154, !PT ;  /* 0x0000009aac9a7209 */ /* 0x000fe40007810000 */
[----:B------:R-:W-:Y:S02]  /*e8c0*/  FSEL R188, R188, -INF , P4 ;  /* 0xff800000bcbc7808 */ /* 0x000fe40002000000 */
[----:B------:R-:W-:Y:S02]  /*e8d0*/  FMNMX.FTZ R154, R185, R154, !PT ;  /* 0x0000009ab99a7209 */ /* 0x000fe40007810000 */
[----:B--2---:R-:W-:-:S02]  /*e8e0*/  FSEL R189, R189, -INF , P3 ;  /* 0xff800000bdbd7808 */ /* 0x004fc40001800000 */
[----:B------:R-:W-:Y:S01]  /*e8f0*/  FMNMX.FTZ R154, R188, R154, !PT ;  /* 0x0000009abc9a7209 */ /* 0x000fe20007810000 */
[----:B------:R-:W-:-:S03]  /*e900*/  FMUL.FTZ R192, R155, UR51 ;  /* 0x000000339bc07c20 */ /* 0x000fc60008410000 */
[----:B------:R-:W-:Y:S01]  /*e910*/  FMNMX.FTZ R154, R189, R154, !PT ;  /* 0x0000009abd9a7209 */ /* 0x000fe20007810000 */
[----:B------:R-:W-:-:S04]  /*e920*/  FMUL.FTZ R155, R158, UR51 ;  /* 0x000000339e9b7c20 */ /* 0x000fc80008410000 */
[----:B------:R-:W0:Y:S01]  /*e930*/  SHFL.BFLY PT, R158, R154, 0x2, 0x1f ;  /* 0x0c401f009a9e7f89 */ /* 0x000e2200000e0000 */
[----:B------:R-:W-:Y:S01]  /*e940*/  FMUL.FTZ R229, R159, UR51 ;  /* 0x000000339fe57c20 */ /* 0x000fe20008410000 */
[----:B------:R-:W1:Y:S01]  /*e950*/  MUFU.TANH R192, R192 ;  /* 0x000000c000c07308 */ /* 0x000e620000002400 */
[----:B------:R-:W-:Y:S01]  /*e960*/  FMUL.FTZ R196, R162, UR51 ;  /* 0x00000033a2c47c20 */ /* 0x000fe20008410000 */
[----:B------:R-:W-:Y:S01]  /*e970*/  FMUL.FTZ R197, R163, UR51 ;  /* 0x00000033a3c57c20 */ /* 0x000fe20008410000 */
[----:B0-----:R-:W-:-:S05]  /*e980*/  FMNMX.FTZ R158, R154, R158, !PT ;  /* 0x0000009e9a9e7209 */ /* 0x001fca0007810000 */
[----:B------:R-:W0:Y:S01]  /*e990*/  SHFL.BFLY PT, R176, R158, 0x1, 0x1f ;  /* 0x0c201f009eb07f89 */ /* 0x000e2200000e0000 */
[----:B------:R-:W2:Y:S01]  /*e9a0*/  MUFU.TANH R155, R155 ;  /* 0x0000009b009b7308 */ /* 0x000ea20000002400 */
[----:B------:R-:W-:Y:S02]  /*e9b0*/  IMAD.MOV.U32 R159, RZ, RZ, R231 ;  /* 0x000000ffff9f7224 */ /* 0x000fe400078e00e7 */
[----:B------:R-:W-:Y:S01]  /*e9c0*/  FMUL.FTZ R231, R166, UR51 ;  /* 0x00000033a6e77c20 */ /* 0x000fe20008410000 */
[----:B------:R-:W-:-:S04]  /*e9d0*/  FMUL.FTZ R230, R167, UR51 ;  /* 0x00000033a7e67c20 */ /* 0x000fc80008410000 */
[----:B------:R-:W3:Y:S01]  /*e9e0*/  MUFU.TANH R229, R229 ;  /* 0x000000e500e57308 */ /* 0x000ee20000002400 */
[----:B------:R-:W-:Y:S01]  /*e9f0*/  ISETP.GT.AND P3, PT, R152, RZ, PT ;  /* 0x000000ff9800720c */ /* 0x000fe20003f64270 */
[----:B------:R-:W-:Y:S01]  /*ea00*/  FMUL.FTZ R163, R170, UR51 ;  /* 0x00000033aaa37c20 */ /* 0x000fe20008410000 */
[----:B------:R-:W-:-:S05]  /*ea10*/  ISETP.GT.AND P4, PT, R152, 0x1, PT ;  /* 0x000000019800780c */ /* 0x000fca0003f84270 */
[----:B------:R-:W4:Y:S01]  /*ea20*/  MUFU.TANH R196, R196 ;  /* 0x000000c400c47308 */ /* 0x000f220000002400 */
[----:B------:R-:W-:-:S07]  /*ea30*/  FMUL.FTZ R170, R171, UR51 ;  /* 0x00000033abaa7c20 */ /* 0x000fce0008410000 */
[----:B------:R-:W5:Y:S01]  /*ea40*/  MUFU.TANH R197, R197 ;  /* 0x000000c500c57308 */ /* 0x000f620000002400 */
[----:B0-----:R-:W-:Y:S02]  /*ea50*/  FMNMX.FTZ R176, R158, R176, !PT ;  /* 0x000000b09eb07209 */ /* 0x001fe40007810000 */
[----:B------:R-:W-:Y:S02]  /*ea60*/  FSEL R158, R159, -INF , P3 ;  /* 0xff8000009f9e7808 */ /* 0x000fe40001800000 */
[----:B------:R-:W-:-:S03]  /*ea70*/  ISETP.GT.AND P3, PT, R152, 0x8, PT ;  /* 0x000000089800780c */ /* 0x000fc60003f64270 */
[----:B------:R-:W0:Y:S01]  /*ea80*/  MUFU.TANH R231, R231 ;  /* 0x000000e700e77308 */ /* 0x000e220000002400 */
[----:B-1----:R-:W-:Y:S01]  /*ea90*/  FSEL R159, R192, -INF , P4 ;  /* 0xff800000c09f7808 */ /* 0x002fe20002000000 */
[----:B------:R-:W-:Y:S01]  /*eaa0*/  FMUL.FTZ R166, R174, UR51 ;  /* 0x00000033aea67c20 */ /* 0x000fe20008410000 */
[----:B------:R-:W-:Y:S01]  /*eab0*/  ISETP.GT.AND P4, PT, R152, 0x9, PT ;  /* 0x000000099800780c */ /* 0x000fe20003f84270 */
[----:B------:R-:W-:-:S04]  /*eac0*/  FMUL.FTZ R193, R175, UR51 ;  /* 0x00000033afc17c20 */ /* 0x000fc80008410000 */
[----:B------:R-:W1:Y:S01]  /*ead0*/  MUFU.TANH R230, R230 ;  /* 0x000000e600e67308 */ /* 0x000e620000002400 */
[----:B------:R-:W-:Y:S02]  /*eae0*/  FSETP.NEU.FTZ.AND P2, PT, R176, -INF , PT ;  /* 0xff800000b000780b */ /* 0x000fe40003f5d000 */
[----:B--2---:R-:W-:Y:S02]  /*eaf0*/  FSEL R155, R155, -INF , P3 ;  /* 0xff8000009b9b7808 */ /* 0x004fe40001800000 */
[----:B------:R-:W-:-:S03]  /*eb00*/  ISETP.GT.AND P3, PT, R152, 0x10, PT ;  /* 0x000000109800780c */ /* 0x000fc60003f64270 */
[----:B------:R-:W2:Y:S01]  /*eb10*/  MUFU.TANH R163, R163 ;  /* 0x000000a300a37308 */ /* 0x000ea20000002400 */
[----:B---3--:R-:W-:Y:S01]  /*eb20*/  FSEL R229, R229, -INF , P4 ;  /* 0xff800000e5e57808 */ /* 0x008fe20002000000 */
[----:B------:R-:W-:Y:S01]  /*eb30*/  FMUL.FTZ R178, R178, UR51 ;  /* 0x00000033b2b27c20 */ /* 0x000fe20008410000 */
[----:B------:R-:W-:Y:S01]  /*eb40*/  ISETP.GT.AND P4, PT, R152, 0x11, PT ;  /* 0x000000119800780c */ /* 0x000fe20003f84270 */
[----:B------:R-:W-:-:S04]  /*eb50*/  FMUL.FTZ R171, R179, UR51 ;  /* 0x00000033b3ab7c20 */ /* 0x000fc80008410000 */
[----:B------:R-:W-:Y:S01]  /*eb60*/  MUFU.TANH R170, R170 ;  /* 0x000000aa00aa7308 */ /* 0x000fe20000002400 */
[----:B------:R-:W-:Y:S02]  /*eb70*/  FSEL R154, R176, RZ, P2 ;  /* 0x000000ffb09a7208 */ /* 0x000fe40001000000 */
[----:B----4-:R-:W-:Y:S02]  /*eb80*/  FSEL R196, R196, -INF , P3 ;  /* 0xff800000c4c47808 */ /* 0x010fe40001800000 */
[----:B------:R-:W-:-:S03]  /*eb90*/  ISETP.GT.AND P3, PT, R152, 0x18, PT ;  /* 0x000000189800780c */ /* 0x000fc60003f64270 */
[----:B------:R-:W3:Y:S01]  /*eba0*/  MUFU.TANH R166, R166 ;  /* 0x000000a600a67308 */ /* 0x000ee20000002400 */
[----:B-----5:R-:W-:Y:S01]  /*ebb0*/  FSEL R197, R197, -INF , P4 ;  /* 0xff800000c5c57808 */ /* 0x020fe20002000000 */
[----:B------:R-:W-:Y:S01]  /*ebc0*/  FMUL.FTZ R174, R182, UR51 ;  /* 0x00000033b6ae7c20 */ /* 0x000fe20008410000 */
[----:B------:R-:W-:Y:S01]  /*ebd0*/  ISETP.GT.AND P4, PT, R152, 0x19, PT ;  /* 0x000000199800780c */ /* 0x000fe20003f84270 */
[----:B------:R-:W-:-:S04]  /*ebe0*/  FADD.FTZ R154, -R154, R217 ;  /* 0x000000d99a9a7221 */ /* 0x000fc80000010100 */
[----:B------:R-:W4:Y:S01]  /*ebf0*/  MUFU.TANH R193, R193 ;  /* 0x000000c100c17308 */ /* 0x000f220000002400 */
[----:B------:R-:W-:Y:S01]  /*ec00*/  FMUL.FTZ R175, R183, UR51 ;  /* 0x00000033b7af7c20 */ /* 0x000fe20008410000 */
[----:B0-----:R-:W-:Y:S01]  /*ec10*/  FSEL R217, R231, -INF , P3 ;  /* 0xff800000e7d97808 */ /* 0x001fe20001800000 */
[----:B------:R-:W-:Y:S01]  /*ec20*/  FMUL.FTZ R190, R190, UR51 ;  /* 0x00000033bebe7c20 */ /* 0x000fe20008410000 */
[----:B------:R-:W-:Y:S02]  /*ec30*/  ISETP.GT.AND P3, PT, R152, 0x20, PT ;  /* 0x000000209800780c */ /* 0x000fe40003f64270 */
[----:B-1----:R-:W-:Y:S02]  /*ec40*/  FSEL R230, R230, -INF , P4 ;  /* 0xff800000e6e67808 */ /* 0x002fe40002000000 */
[----:B------:R-:W0:Y:S01]  /*ec50*/  MUFU.TANH R178, R178 ;  /* 0x000000b200b27308 */ /* 0x000e220000002400 */
[----:B------:R-:W-:Y:S01]  /*ec60*/  ISETP.GT.AND P4, PT, R152, 0x21, PT ;  /* 0x000000219800780c */ /* 0x000fe20003f84270 */
[----:B------:R-:W-:Y:S01]  /*ec70*/  FMUL.FTZ R167, R186, UR51 ;  /* 0x00000033baa77c20 */ /* 0x000fe20008410000 */
[----:B------:R-:W-:-:S05]  /*ec80*/  FMUL.FTZ R162, R187, UR51 ;  /* 0x00000033bba27c20 */ /* 0x000fca0008410000 */
[----:B------:R-:W1:Y:S01]  /*ec90*/  MUFU.TANH R171, R171 ;  /* 0x000000ab00ab7308 */ /* 0x000e620000002400 */
[----:B--2---:R-:W-:Y:S02]  /*eca0*/  FSEL R187, R163, -INF , P3 ;  /* 0xff800000a3bb7808 */ /* 0x004fe40001800000 */
[----:B------:R-:W-:-:S05]  /*ecb0*/  ISETP.GT.AND P3, PT, R152, 0x28, PT ;  /* 0x000000289800780c */ /* 0x000fca0003f64270 */
[----:B------:R-:W2:Y:S01]  /*ecc0*/  MUFU.TANH R174, R174 ;  /* 0x000000ae00ae7308 */ /* 0x000ea20000002400 */
[----:B------:R-:W-:-:S07]  /*ecd0*/  FMUL.FTZ R191, R191, UR51 ;  /* 0x00000033bfbf7c20 */ /* 0x000fce0008410000 */
[----:B------:R-:W5:Y:S01]  /*ece0*/  MUFU.TANH R175, R175 ;  /* 0x000000af00af7308 */ /* 0x000f620000002400 */
[----:B---3--:R-:W-:-:S07]  /*ecf0*/  FSEL R192, R166, -INF , P3 ;  /* 0xff800000a6c07808 */ /* 0x008fce0001800000 */
[----:B------:R3:W-:Y:S01]  /*ed00*/  MUFU.TANH R163, R190 ;  /* 0x000000be00a37308 */ /* 0x0007e20000002400 */
[----:B------:R-:W-:Y:S02]  /*ed10*/  ISETP.GT.AND P3, PT, R152, 0x30, PT ;  /* 0x000000309800780c */ /* 0x000fe40003f64270 */
[----:B---3--:R-:W-:Y:S02]  /*ed20*/  FSEL R190, R170, -INF , P4 ;  /* 0xff800000aabe7808 */ /* 0x008fe40002000000 */
[----:B------:R-:W-:-:S03]  /*ed30*/  ISETP.GT.AND P4, PT, R152, 0x29, PT ;  /* 0x000000299800780c */ /* 0x000fc60003f84270 */
[----:B------:R-:W3:Y:S01]  /*ed40*/  MUFU.TANH R167, R167 ;  /* 0x000000a700a77308 */ /* 0x000ee20000002400 */
[----:B----4-:R-:W-:Y:S02]  /*ed50*/  FSEL R193, R193, -INF , P4 ;  /* 0xff800000c1c17808 */ /* 0x010fe40002000000 */
[----:B------:R-:W-:-:S05]  /*ed60*/  ISETP.GT.AND P4, PT, R152, 0x31, PT ;  /* 0x000000319800780c */ /* 0x000fca0003f84270 */
[----:B------:R-:W4:Y:S01]  /*ed70*/  MUFU.TANH R162, R162 ;  /* 0x000000a200a27308 */ /* 0x000f220000002400 */
[----:B0-----:R-:W-:Y:S02]  /*ed80*/  FSEL R179, R178, -INF , P3 ;  /* 0xff800000b2b37808 */ /* 0x001fe40001800000 */
[----:B-1----:R-:W-:Y:S02]  /*ed90*/  FSEL R171, R171, -INF , P4 ;  /* 0xff800000abab7808 */ /* 0x002fe40002000000 */
[----:B------:R-:W-:-:S03]  /*eda0*/  ISETP.GT.AND P3, PT, R152, 0x38, PT ;  /* 0x000000389800780c */ /* 0x000fc60003f64270 */
[----:B------:R-:W0:Y:S01]  /*edb0*/  MUFU.TANH R166, R191 ;  /* 0x000000bf00a67308 */ /* 0x000e220000002400 */
[----:B------:R-:W-:Y:S01]  /*edc0*/  ISETP.GT.AND P4, PT, R152, 0x39, PT ;  /* 0x000000399800780c */ /* 0x000fe20003f84270 */
[----:B------:R-:W-:Y:S01]  /*edd0*/  UMOV UR43, UR49 ;  /* 0x00000031002b7c82 */ /* 0x000fe20008000000 */
[----:B--2---:R-:W-:Y:S02]  /*ede0*/  FSEL R174, R174, -INF , P3 ;  /* 0xff800000aeae7808 */ /* 0x004fe40001800000 */
[----:B-----5:R-:W-:Y:S01]  /*edf0*/  FSEL R175, R175, -INF , P4 ;  /* 0xff800000afaf7808 */ /* 0x020fe20002000000 */
[----:B------:R-:W-:Y:S01]  /*ee00*/  FMUL.FTZ R182, R176, UR43 ;  /* 0x0000002bb0b67c20 */ /* 0x000fe20008410000 */
[C---:B------:R-:W-:Y:S02]  /*ee10*/  ISETP.GT.AND P3, PT, R152.reuse, 0x40, PT ;  /* 0x000000409800780c */ /* 0x040fe40003f64270 */
[----:B------:R-:W-:Y:S02]  /*ee20*/  ISETP.GT.AND P4, PT, R152, 0x41, PT ;  /* 0x000000419800780c */ /* 0x000fe40003f84270 */
[----:B---3--:R-:W-:-:S02]  /*ee30*/  FSEL R167, R167, -INF , P3 ;  /* 0xff800000a7a77808 */ /* 0x008fc40001800000 */
[----:B----4-:R-:W-:Y:S02]  /*ee40*/  FSEL R162, R162, -INF , P4 ;  /* 0xff800000a2a27808 */ /* 0x010fe40002000000 */
[C---:B------:R-:W-:Y:S02]  /*ee50*/  ISETP.GT.AND P3, PT, R152.reuse, 0x48, PT ;  /* 0x000000489800780c */ /* 0x040fe40003f64270 */
[----:B------:R-:W-:Y:S02]  /*ee60*/  ISETP.GT.AND P4, PT, R152, 0x49, PT ;  /* 0x000000499800780c */ /* 0x000fe40003f84270 */
[----:B------:R-:W-:Y:S02]  /*ee70*/  FSEL R182, R182, RZ, P2 ;  /* 0x000000ffb6b67208 */ /* 0x000fe40001000000 */
[----:B------:R-:W-:Y:S02]  /*ee80*/  FSEL R163, R163, -INF , P3 ;  /* 0xff800000a3a37808 */ /* 0x000fe40001800000 */
[----:B0-----:R-:W-:Y:S01]  /*ee90*/  FSEL R166, R166, -INF , P4 ;  /* 0xff800000a6a67808 */ /* 0x001fe20002000000 */
[----:B------:R-:W-:Y:S01]  /*eea0*/  FMUL.FTZ R194, R194, UR51 ;  /* 0x00000033c2c27c20 */ /* 0x000fe20008410000 */
[----:B------:R-:W-:-:S02]  /*eeb0*/  ISETP.GT.AND P3, PT, R152, 0x50, PT ;  /* 0x000000509800780c */ /* 0x000fc40003f64270 */
[C---:B------:R-:W-:Y:S02]  /*eec0*/  ISETP.GT.AND P4, PT, R152.reuse, 0x51, PT ;  /* 0x000000519800780c */ /* 0x040fe40003f84270 */
[C---:B------:R-:W-:Y:S02]  /*eed0*/  ISETP.GT.AND P5, PT, R152.reuse, 0x58, PT ;  /* 0x000000589800780c */ /* 0x040fe40003fa4270 */
[----:B------:R-:W-:Y:S01]  /*eee0*/  ISETP.GT.AND P6, PT, R152, 0x59, PT ;  /* 0x000000599800780c */ /* 0x000fe20003fc4270 */
[----:B------:R-:W-:Y:S01]  /*eef0*/  FFMA.FTZ R152, R153, UR43, -R182 ;  /* 0x0000002b99987c23 */ /* 0x000fe200080108b6 */
[----:B------:R-:W-:Y:S01]  /*ef00*/  FMUL.FTZ R154, R154, UR43 ;  /* 0x0000002b9a9a7c20 */ /* 0x000fe20008410000 */
[----:B------:R-:W-:Y:S08]  /*ef10*/  MUFU.TANH R170, R194 ;  /* 0x000000c200aa7308 */ /* 0x000ff00000002400 */
[----:B------:R-:W-:Y:S08]  /*ef20*/  MUFU.EX2 R152, R152 ;  /* 0x0000009800987308 */ /* 0x000ff00000000800 */
[----:B------:R-:W0:Y:S02]  /*ef30*/  MUFU.EX2 R194, R154 ;  /* 0x0000009a00c27308 */ /* 0x000e240000000800 */
[----:B0-----:R-:W-:Y:S01]  /*ef40*/  FFMA.FTZ R153, R194, R0, R152 ;  /* 0x00000000c2997223 */ /* 0x001fe20000010098 */
[----:B------:R-:W-:-:S04]  /*ef50*/  FMNMX.FTZ R0, R158, R216, !PT ;  /* 0x000000d89e007209 */ /* 0x000fc80007810000 */
[----:B------:R-:W-:-:S04]  /*ef60*/  FMNMX.FTZ R0, R159, R0, !PT ;  /* 0x000000009f007209 */ /* 0x000fc80007810000 */
[----:B------:R-:W-:-:S04]  /*ef70*/  FMNMX.FTZ R0, R155, R0, !PT ;  /* 0x000000009b007209 */ /* 0x000fc80007810000 */
[----:B------:R-:W-:-:S04]  /*ef80*/  FMNMX.FTZ R0, R229, R0, !PT ;  /* 0x00000000e5007209 */ /* 0x000fc80007810000 */
[----:B------:R-:W-:-:S04]  /*ef90*/  FMNMX.FTZ R0, R196, R0, !PT ;  /* 0x00000000c4007209 */ /* 0x000fc80007810000 */
[----:B------:R-:W-:-:S04]  /*efa0*/  FMNMX.FTZ R0, R197, R0, !PT ;  /* 0x00000000c5007209 */ /* 0x000fc80007810000 */
[----:B------:R-:W-:Y:S01]  /*efb0*/  FMNMX.FTZ R0, R217, R0, !PT ;  /* 0x00000000d9007209 */ /* 0x000fe20007810000 */
[----:B------:R-:W-:-:S03]  /*efc0*/  FFMA.FTZ R154, R223, UR43, -R182 ;  /* 0x0000002bdf9a7c23 */ /* 0x000fc600080108b6 */
[----:B------:R-:W-:-:S04]  /*efd0*/  FMNMX.FTZ R0, R230, R0, !PT ;  /* 0x00000000e6007209 */ /* 0x000fc80007810000 */
[----:B------:R-:W-:Y:S01]  /*efe0*/  FMNMX.FTZ R0, R187, R0, !PT ;  /* 0x00000000bb007209 */ /* 0x000fe20007810000 */
[----:B------:R-:W0:Y:S03]  /*eff0*/  MUFU.EX2 R154, R154 ;  /* 0x0000009a009a7308 */ /* 0x000e260000000800 */
[----:B------:R-:W-:-:S04]  /*f000*/  FMNMX.FTZ R0, R190, R0, !PT ;  /* 0x00000000be007209 */ /* 0x000fc80007810000 */
[----:B------:R-:W-:-:S04]  /*f010*/  FMNMX.FTZ R0, R192, R0, !PT ;  /* 0x00000000c0007209 */ /* 0x000fc80007810000 */
[----:B------:R-:W-:-:S04]  /*f020*/  FMNMX.FTZ R0, R193, R0, !PT ;  /* 0x00000000c1007209 */ /* 0x000fc80007810000 */
[----:B------:R-:W-:Y:S01]  /*f030*/  FMNMX.FTZ R0, R179, R0, !PT ;  /* 0x00000000b3007209 */ /* 0x000fe20007810000 */
[C---:B0-----:R-:W-:Y:S01]  /*f040*/  FADD.FTZ R153, R154.reuse, R153 ;  /* 0x000000999a997221 */ /* 0x041fe20000010000 */
[----:B------:R-:W-:Y:S02]  /*f050*/  F2FP.BF16.F32.PACK_AB R152, R154, R152 ;  /* 0x000000989a98723e */ /* 0x000fe400000010ff */
[----:B------:R-:W-:Y:S01]  /*f060*/  FMNMX.FTZ R154, R171, R0, !PT ;  /* 0x00000000ab9a7209 */ /* 0x000fe20007810000 */
[----:B------:R-:W-:-:S03]  /*f070*/  FMUL.FTZ R195, R195, UR51 ;  /* 0x00000033c3c37c20 */ /* 0x000fc60008410000 */
[----:B------:R-:W-:Y:S01]  /*f080*/  FMNMX.FTZ R154, R174, R154, !PT ;  /* 0x0000009aae9a7209 */ /* 0x000fe20007810000 */
[----:B------:R-:W-:-:S03]  /*f090*/  FMUL.FTZ R183, R198, UR51 ;  /* 0x00000033c6b77c20 */ /* 0x000fc60008410000 */
[----:B------:R-:W-:Y:S01]  /*f0a0*/  FMNMX.FTZ R154, R175, R154, !PT ;  /* 0x0000009aaf9a7209 */ /* 0x000fe20007810000 */
[----:B------:R-:W0:Y:S01]  /*f0b0*/  MUFU.TANH R0, R195 ;  /* 0x000000c300007308 */ /* 0x000e220000002400 */
[----:B------:R-:W-:Y:S02]  /*f0c0*/  FMUL.FTZ R186, R199, UR51 ;  /* 0x00000033c7ba7c20 */ /* 0x000fe40008410000 */
[----:B------:R-:W-:-:S04]  /*f0d0*/  FMNMX.FTZ R154, R167, R154, !PT ;  /* 0x0000009aa79a7209 */ /* 0x000fc80007810000 */
[----:B------:R-:W-:Y:S01]  /*f0e0*/  FMNMX.FTZ R154, R162, R154, !PT ;  /* 0x0000009aa29a7209 */ /* 0x000fe20007810000 */
[----:B------:R-:W1:Y:S03]  /*f0f0*/  MUFU.TANH R183, R183 ;  /* 0x000000b700b77308 */ /* 0x000e660000002400 */
[----:B------:R-:W-:-:S05]  /*f100*/  FMNMX.FTZ R154, R163, R154, !PT ;  /* 0x0000009aa39a7209 */ /* 0x000fca0007810000 */
[----:B------:R-:W2:Y:S01]  /*f110*/  MUFU.TANH R186, R186 ;  /* 0x000000ba00ba7308 */ /* 0x000ea20000002400 */
[----:B------:R-:W-:Y:S02]  /*f120*/  FSEL R170, R170, -INF , P3 ;  /* 0xff800000aaaa7808 */ /* 0x000fe40001800000 */
[----:B------:R-:W-:Y:S02]  /*f130*/  FMNMX.FTZ R154, R166, R154, !PT ;  /* 0x0000009aa69a7209 */ /* 0x000fe40007810000 */
[----:B0-----:R-:W-:Y:S02]  /*f140*/  FSEL R0, R0, -INF , P4 ;  /* 0xff80000000007808 */ /* 0x001fe40002000000 */
[----:B------:R-:W-:Y:S02]  /*f150*/  FMNMX.FTZ R154, R170, R154, !PT ;  /* 0x0000009aaa9a7209 */ /* 0x000fe40007810000 */
[----:B-1----:R-:W-:Y:S02]  /*f160*/  FSEL R183, R183, -INF , P5 ;  /* 0xff800000b7b77808 */ /* 0x002fe40002800000 */
[----:B------:R-:W-:-:S04]  /*f170*/  FMNMX.FTZ R154, R0, R154, !PT ;  /* 0x0000009a009a7209 */ /* 0x000fc80007810000 */
[----:B------:R-:W-:Y:S02]  /*f180*/  FMNMX.FTZ R154, R183, R154, !PT ;  /* 0x0000009ab79a7209 */ /* 0x000fe40007810000 */
[----:B--2---:R-:W-:-:S04]  /*f190*/  FSEL R186, R186, -INF , P6 ;  /* 0xff800000baba7808 */ /* 0x004fc80003000000 */
[----:B------:R-:W-:-:S05]  /*f1a0*/  FMNMX.FTZ R178, R186, R154, !PT ;  /* 0x0000009abab27209 */ /* 0x000fca0007810000 */
[----:B------:R-:W0:Y:S02]  /*f1b0*/  SHFL.BFLY PT, R154, R178, 0x2, 0x1f ;  /* 0x0c401f00b29a7f89 */ /* 0x000e2400000e0000 */
[----:B0-----:R-:W-:Y:S01]  /*f1c0*/  FMNMX.FTZ R178, R178, R154, !PT ;  /* 0x0000009ab2b27209 */ /* 0x001fe20007810000 */
[----:B------:R-:W-:-:S04]  /*f1d0*/  FFMA.FTZ R154, R177, UR43, -R182 ;  /* 0x0000002bb19a7c23 */ /* 0x000fc800080108b6 */
[----:B------:R-:W0:Y:S01]  /*f1e0*/  SHFL.BFLY PT, R191, R178, 0x1, 0x1f ;  /* 0x0c201f00b2bf7f89 */ /* 0x000e2200000e0000 */
[----:B------:R-:W-:Y:S01]  /*f1f0*/  FFMA.FTZ R177, R222, UR43, -R182 ;  /* 0x0000002bdeb17c23 */ /* 0x000fe200080108b6 */
[----:B------:R-:W1:Y:S01]  /*f200*/  MUFU.EX2 R154, R154 ;  /* 0x0000009a009a7308 */ /* 0x000e620000000800 */
[----:B------:R-:W2:Y:S01]  /*f210*/  S2R R231, SR_TID.X ;  /* 0x0000000000e77919 */ /* 0x000ea20000002100 */
[-C--:B------:R-:W-:Y:S01]  /*f220*/  FMUL.FTZ R24, R24, R194.reuse ;  /* 0x000000c218187220 */ /* 0x080fe20000410000 */
[-C--:B------:R-:W-:Y:S01]  /*f230*/  FMUL.FTZ R25, R25, R194.reuse ;  /* 0x000000c219197220 */ /* 0x080fe20000410000 */
[-C--:B------:R-:W-:Y:S01]  /*f240*/  FMUL.FTZ R28, R28, R194.reuse ;  /* 0x000000c21c1c7220 */ /* 0x080fe20000410000 */
[-C--:B------:R-:W-:Y:S01]  /*f250*/  FMUL.FTZ R29, R29, R194.reuse ;  /* 0x000000c21d1d7220 */ /* 0x080fe20000410000 */
[-C--:B------:R-:W-:Y:S02]  /*f260*/  FMUL.FTZ R32, R32, R194.reuse ;  /* 0x000000c220207220 */ /* 0x080fe40000410000 */
        /* <DEDUP_REMOVED lines=14> */
[----:B0-----:R-:W-:Y:S01]  /*f350*/  FMNMX.FTZ R178, R178, R191, !PT ;  /* 0x000000bfb2b27209 */ /* 0x001fe20007810000 */
[-C--:B------:R-:W-:Y:S01]  /*f360*/  FMUL.FTZ R57, R57, R194.reuse ;  /* 0x000000c239397220 */ /* 0x080fe20000410000 */
[-C--:B------:R-:W-:Y:S01]  /*f370*/  FMUL.FTZ R60, R60, R194.reuse ;  /* 0x000000c23c3c7220 */ /* 0x080fe20000410000 */
[----:B------:R-:W-:Y:S01]  /*f380*/  FMUL.FTZ R61, R61, R194 ;  /* 0x000000c23d3d7220 */ /* 0x000fe20000410000 */
[C---:B------:R-:W-:Y:S01]  /*f390*/  FSETP.NEU.FTZ.AND P2, PT, R178.reuse, -INF , PT ;  /* 0xff800000b200780b */ /* 0x040fe20003f5d000 */
[----:B------:R-:W-:Y:S01]  /*f3a0*/  FMUL.FTZ R191, R178, UR43 ;  /* 0x0000002bb2bf7c20 */ /* 0x000fe20008410000 */
[C---:B---3--:R-:W-:Y:S01]  /*f3b0*/  FADD.FTZ R195, R177.reuse, R153 ;  /* 0x00000099b1c37221 */ /* 0x048fe20000010000 */
[----:B------:R-:W-:Y:S01]  /*f3c0*/  F2FP.BF16.F32.PACK_AB R154, R177, R154 ;  /* 0x0000009ab19a723e */ /* 0x000fe200000010ff */
[-C--:B------:R-:W-:Y:S01]  /*f3d0*/  FMUL.FTZ R64, R64, R194.reuse ;  /* 0x000000c240407220 */ /* 0x080fe20000410000 */
[----:B------:R-:W-:Y:S01]  /*f3e0*/  FSEL R177, R178, RZ, P2 ;  /* 0x000000ffb2b17208 */ /* 0x000fe20001000000 */
[-C--:B------:R-:W-:Y:S01]  /*f3f0*/  FMUL.FTZ R65, R65, R194.reuse ;  /* 0x000000c241417220 */ /* 0x080fe20000410000 */
[----:B------:R-:W-:Y:S01]  /*f400*/  FSEL R191, R191, RZ, P2 ;  /* 0x000000ffbfbf7208 */ /* 0x000fe20001000000 */
[-C--:B------:R-:W-:Y:S01]  /*f410*/  FMUL.FTZ R68, R68, R194.reuse ;  /* 0x000000c244447220 */ /* 0x080fe20000410000 */
[-C--:B------:R-:W-:Y:S01]  /*f420*/  FMUL.FTZ R69, R69, R194.reuse ;  /* 0x000000c245457220 */ /* 0x080fe20000410000 */
[----:B------:R-:W-:Y:S01]  /*f430*/  FADD.FTZ R177, -R177, R216 ;  /* 0x000000d8b1b17221 */ /* 0x000fe20000010100 */
[-C--:B------:R-:W-:Y:S01]  /*f440*/  FMUL.FTZ R72, R72, R194.reuse ;  /* 0x000000c248487220 */ /* 0x080fe20000410000 */
[--C-:B------:R-:W-:Y:S01]  /*f450*/  FFMA.FTZ R153, R158, UR43, -R191.reuse ;  /* 0x0000002b9e997c23 */ /* 0x100fe200080108bf */
[-C--:B------:R-:W-:Y:S01]  /*f460*/  FMUL.FTZ R73, R73, R194.reuse ;  /* 0x000000c249497220 */ /* 0x080fe20000410000 */
[----:B------:R-:W-:Y:S01]  /*f470*/  FMUL.FTZ R177, R177, UR43 ;  /* 0x0000002bb1b17c20 */ /* 0x000fe20008410000 */
        /* <DEDUP_REMOVED lines=12> */
[----:B------:R-:W-:Y:S01]  /*f540*/  FFMA.FTZ R158, R159, UR43, -R191 ;  /* 0x0000002b9f9e7c23 */ /* 0x000fe200080108bf */
[----:B--2---:R-:W-:Y:S01]  /*f550*/  SHF.R.U32.HI R231, RZ, 0x7, R231 ;  /* 0x00000007ffe77819 */ /* 0x004fe200000116e7 */
[-C--:B------:R-:W-:Y:S01]  /*f560*/  FMUL.FTZ R96, R96, R194.reuse ;  /* 0x000000c260607220 */ /* 0x080fe20000410000 */
[-C--:B------:R-:W-:Y:S01]  /*f570*/  FMUL.FTZ R97, R97, R194.reuse ;  /* 0x000000c261617220 */ /* 0x080fe20000410000 */
[-C--:B------:R-:W-:Y:S01]  /*f580*/  FMUL.FTZ R100, R100, R194.reuse ;  /* 0x000000c264647220 */ /* 0x080fe20000410000 */
[-C--:B------:R-:W-:Y:S01]  /*f590*/  FMUL.FTZ R101, R101, R194.reuse ;  /* 0x000000c265657220 */ /* 0x080fe20000410000 */
[-C--:B------:R-:W-:Y:S01]  /*f5a0*/  FMUL.FTZ R104, R104, R194.reuse ;  /* 0x000000c268687220 */ /* 0x080fe20000410000 */
[-C--:B------:R-:W-:Y:S01]  /*f5b0*/  FMUL.FTZ R105, R105, R194.reuse ;  /* 0x000000c269697220 */ /* 0x080fe20000410000 */
[----:B0-----:R-:W-:Y:S01]  /*f5c0*/  IADD3 R177, -R231, 0xb, RZ ;  /* 0x0000000be7b17810 */ /* 0x001fe20007ffe1ff */
[----:B------:R-:W0:Y:S01]  /*f5d0*/  MUFU.EX2 R158, R158 ;  /* 0x0000009e009e7308 */ /* 0x000e220000000800 */
[-C--:B------:R-:W-:Y:S01]  /*f5e0*/  FMUL.FTZ R108, R108, R194.reuse ;  /* 0x000000c26c6c7220 */ /* 0x080fe20000410000 */
[-C--:B------:R-:W-:Y:S01]  /*f5f0*/  FMUL.FTZ R109, R109, R194.reuse ;  /* 0x000000c26d6d7220 */ /* 0x080fe20000410000 */
[-C--:B------:R-:W-:Y:S01]  /*f600*/  FMUL.FTZ R112, R112, R194.reuse ;  /* 0x000000c270707220 */ /* 0x080fe20000410000 */
[-C--:B------:R-:W-:Y:S01]  /*f610*/  FMUL.FTZ R113, R113, R194.reuse ;  /* 0x000000c271717220 */ /* 0x080fe20000410000 */
[-C--:B------:R-:W-:Y:S01]  /*f620*/  FMUL.FTZ R116, R116, R194.reuse ;  /* 0x000000c274747220 */ /* 0x080fe20000410000 */
[----:B------:R-:W-:Y:S01]  /*f630*/  FMUL.FTZ R117, R117, R194 ;  /* 0x000000c275757220 */ /* 0x000fe20000410000 */
[----:B-1----:R-:W-:Y:S01]  /*f640*/  FFMA.FTZ R198, R216, R3, R153 ;  /* 0x00000003d8c67223 */ /* 0x002fe20000010099 */
[----:B------:R-:W-:-:S02]  /*f650*/  @!P0 VIADD R3, R211, 0x32440 ;  /* 0x00032440d3038836 */ /* 0x000fc40000000000 */
[-C--:B------:R-:W-:Y:S01]  /*f660*/  FMUL.FTZ R120, R120, R194.reuse ;  /* 0x000000c278787220 */ /* 0x080fe20000410000 */
[-C--:B------:R-:W-:Y:S01]  /*f670*/  FMUL.FTZ R121, R121, R194.reuse ;  /* 0x000000c279797220 */ /* 0x080fe20000410000 */
[-C--:B------:R-:W-:Y:S01]  /*f680*/  FMUL.FTZ R124, R124, R194.reuse ;  /* 0x000000c27c7c7220 */ /* 0x080fe20000410000 */
[-C--:B------:R-:W-:Y:S01]  /*f690*/  FMUL.FTZ R125, R125, R194.reuse ;  /* 0x000000c27d7d7220 */ /* 0x080fe20000410000 */
[----:B------:R-:W-:Y:S01]  /*f6a0*/  @!P0 PRMT R3, RZ, 0x654, R3 ;  /* 0x00000654ff038816 */ /* 0x000fe20000000003 */
        /* <DEDUP_REMOVED lines=14> */
[----:B------:R-:W-:Y:S01]  /*f790*/  FMUL.FTZ R149, R149, R194 ;  /* 0x000000c295957220 */ /* 0x000fe20000410000 */
[--C-:B------:R-:W-:Y:S01]  /*f7a0*/  FFMA.FTZ R199, R155, UR43, -R191.reuse ;  /* 0x0000002b9bc77c23 */ /* 0x100fe200080108bf */
[----:B------:R-:W-:Y:S01]  /*f7b0*/  FFMA.FTZ R194, R229, UR43, -R191 ;  /* 0x0000002be5c27c23 */ /* 0x000fe200080108bf */
[----:B------:R2:W-:Y:S01]  /*f7c0*/  BAR.SYNC.DEFER_BLOCKING R3, 0x100 ;  /* 0x000400030000751d */ /* 0x0005e20000010000 */
[C---:B0-----:R-:W-:Y:S01]  /*f7d0*/  FADD.FTZ R198, R158.reuse, R198 ;  /* 0x000000c69ec67221 */ /* 0x041fe20000010000 */
[----:B------:R-:W-:-:S04]  /*f7e0*/  F2FP.BF16.F32.PACK_AB R153, R158, R153 ;  /* 0x000000999e99723e */ /* 0x000fc800000010ff */
[----:B------:R-:W-:Y:S01]  /*f7f0*/  MUFU.EX2 R199, R199 ;  /* 0x000000c700c77308 */ /* 0x000fe20000000800 */
[----:B------:R-:W-:Y:S02]  /*f800*/  IMAD.MOV.U32 R158, RZ, RZ, 0xc00 ;  /* 0x00000c00ff9e7424 */ /* 0x000fe400078e00ff */
[--C-:B------:R-:W-:Y:S01]  /*f810*/  FFMA.FTZ R164, R164, UR43, -R182.reuse ;  /* 0x0000002ba4a47c23 */ /* 0x100fe200080108b6 */
[--C-:B------:R-:W-:Y:S01]  /*f820*/  FFMA.FTZ R165, R165, UR43, -R182.reuse ;  /* 0x0000002ba5a57c23 */ /* 0x100fe200080108b6 */
[--C-:B------:R-:W-:Y:S01]  /*f830*/  FFMA.FTZ R168, R168, UR43, -R182.reuse ;  /* 0x0000002ba8a87c23 */ /* 0x100fe200080108b6 */
[----:B------:R-:W-:Y:S01]  /*f840*/  FFMA.FTZ R169, R169, UR43, -R182 ;  /* 0x0000002ba9a97c23 */ /* 0x000fe200080108b6 */
[----:B------:R-:W3:Y:S01]  /*f850*/  LDL R222, [R1+0x2c] ;  /* 0x00002c0001de7983 */ /* 0x000ee20000100800 */
[----:B------:R-:W0:Y:S01]  /*f860*/  MUFU.EX2 R194, R194 ;  /* 0x000000c200c27308 */ /* 0x000e220000000800 */
[----:B------:R-:W-:Y:S02]  /*f870*/  IMAD R158, R2, R158, UR42 ;  /* 0x0000002a029e7e24 */ /* 0x000fe4000f8e029e */
[----:B------:R-:W-:-:S02]  /*f880*/  IMAD.MOV.U32 R159, RZ, RZ, 0x40000040 ;  /* 0x40000040ff9f7424 */ /* 0x000fc400078e00ff */
        /* <DEDUP_REMOVED lines=66> */
[----:B0-----:R-:W-:-:S05]  /*fcb0*/  F2FP.BF16.F32.PACK_AB R155, R194, R199 ;  /* 0x000000c7c29b723e */ /* 0x001fca00000010ff */
[----:B------:R-:W-:-:S06]  /*fcc0*/  WARPGROUP.ARRIVE ;  /* 0x00000000000079c5 */ /* 0x000fcc0000000000 */
[----:B------:R-:W-:Y:S01]  /*fcd0*/  HGMMA.64x256x16.F32.BF16 R24, R152, gdesc[UR4].tnspB, R24, gsb0 ;  /* 0x43e0000498187df0 */ /* 0x000fe20008001818 */
[--C-:B------:R-:W-:Y:S01]  /*fce0*/  FFMA.FTZ R159, R218, UR43, -R182.reuse ;  /* 0x0000002bda9f7c23 */ /* 0x100fe200080108b6 */
[--C-:B------:R-:W-:Y:S01]  /*fcf0*/  FFMA.FTZ R197, R197, UR43, -R191.reuse ;  /* 0x0000002bc5c57c23 */ /* 0x100fe200080108bf */
[--C-:B------:R-:W-:Y:S01]  /*fd00*/  FFMA.FTZ R216, R219, UR43, -R182.reuse ;  /* 0x0000002bdbd87c23 */ /* 0x100fe200080108b6 */
[----:B--2---:R-:W-:Y:S01]  /*fd10*/  FFMA.FTZ R3, R221, UR43, -R182 ;  /* 0x0000002bdd037c23 */ /* 0x004fe200080108b6 */
[----:B------:R-:W-:Y:S02]  /*fd20*/  FFMA.FTZ R217, R217, UR43, -R191 ;  /* 0x0000002bd9d97c23 */ /* 0x000fe400080108bf */
[----:B------:R-:W-:Y:S08]  /*fd30*/  MUFU.EX2 R159, R159 ;  /* 0x0000009f009f7308 */ /* 0x000ff00000000800 */
[----:B------:R-:W-:Y:S08]  /*fd40*/  MUFU.EX2 R197, R197 ;  /* 0x000000c500c57308 */ /* 0x000ff00000000800 */
[----:B------:R-:W-:Y:S08]  /*fd50*/  MUFU.EX2 R216, R216 ;  /* 0x000000d800d87308 */ /* 0x000ff00000000800 */
[----:B------:R-:W-:Y:S08]  /*fd60*/  MUFU.EX2 R3, R3 ;  /* 0x0000000300037308 */ /* 0x000ff00000000800 */
[----:B------:R-:W-:Y:S01]  /*fd70*/  MUFU.EX2 R217, R217 ;  /* 0x000000d900d97308 */ /* 0x000fe20000000800 */
[----:B------:R-:W-:-:S04]  /*fd80*/  FADD.FTZ R199, R199, R198 ;  /* 0x000000c6c7c77221 */ /* 0x000fc80000010000 */
[----:B------:R-:W-:Y:S01]  /*fd90*/  FADD.FTZ R199, R194, R199 ;  /* 0x000000c7c2c77221 */ /* 0x000fe20000010000 */
[--C-:B------:R-:W-:Y:S01]  /*fda0*/  FFMA.FTZ R194, R180, UR43, -R182.reuse ;  /* 0x0000002bb4c27c23 */ /* 0x100fe200080108b6 */
[----:B------:R-:W-:Y:S01]  /*fdb0*/  FFMA.FTZ R180, R184, UR43, -R182 ;  /* 0x0000002bb8b47c23 */ /* 0x000fe200080108b6 */
[--C-:B------:R-:W-:Y:S01]  /*fdc0*/  FFMA.FTZ R187, R187, UR43, -R191.reuse ;  /* 0x0000002bbbbb7c23 */ /* 0x100fe200080108bf */
[--C-:B------:R-:W-:Y:S01]  /*fdd0*/  FFMA.FTZ R190, R190, UR43, -R191.reuse ;  /* 0x0000002bbebe7c23 */ /* 0x100fe200080108bf */
[----:B------:R-:W-:Y:S02]  /*fde0*/  FFMA.FTZ R184, R193, UR43, -R191 ;  /* 0x0000002bc1b87c23 */ /* 0x000fe400080108bf */
[----:B------:R-:W-:Y:S08]  /*fdf0*/  MUFU.EX2 R194, R194 ;  /* 0x000000c200c27308 */ /* 0x000ff00000000800 */
[----:B------:R-:W-:Y:S08]  /*fe00*/  MUFU.EX2 R180, R180 ;  /* 0x000000b400b47308 */ /* 0x000ff00000000800 */
[----:B------:R-:W-:Y:S08]  /*fe10*/  MUFU.EX2 R187, R187 ;  /* 0x000000bb00bb7308 */ /* 0x000ff00000000800 */
[----:B------:R-:W-:Y:S01]  /*fe20*/  MUFU.EX2 R190, R190 ;  /* 0x000000be00be7308 */ /* 0x000fe20000000800 */
[----:B------:R-:W-:-:S02]  /*fe30*/  WARPGROUP.DEPBAR.LE gsb0, 0x0 ;  /* 0x00008000000079c5 */ /* 0x000fc40000010000 */
[----:B------:R-:W-:Y:S01]  /*fe40*/  FFMA.FTZ R154, R220, UR43, -R182 ;  /* 0x0000002bdc9a7c23 */ /* 0x000fe200080108b6 */
[--C-:B------:R-:W-:Y:S01]  /*fe50*/  FFMA.FTZ R155, R196, UR43, -R191.reuse ;  /* 0x0000002bc49b7c23 */ /* 0x100fe200080108bf */
[----:B------:R-:W-:-:S04]  /*fe60*/  FFMA.FTZ R196, R230, UR43, -R191 ;  /* 0x0000002be6c47c23 */ /* 0x000fc800080108bf */
[----:B------:R-:W0:Y:S08]  /*fe70*/  MUFU.EX2 R154, R154 ;  /* 0x0000009a009a7308 */ /* 0x000e300000000800 */
[----:B------:R-:W2:Y:S08]  /*fe80*/  MUFU.EX2 R155, R155 ;  /* 0x0000009b009b7308 */ /* 0x000eb00000000800 */
[----:B------:R-:W4:Y:S01]  /*fe90*/  MUFU.EX2 R196, R196 ;  /* 0x000000c400c47308 */ /* 0x000f220000000800 */
[----:B------:R-:W-:-:S02]  /*fea0*/  VIADD R152, R158, 0x80 ;  /* 0x000000809e987836 */ /* 0x000fc40000000000 */
[----:B------:R-:W-:Y:S02]  /*feb0*/  IMAD.MOV.U32 R153, RZ, RZ, 0x40000040 ;  /* 0x40000040ff997424 */ /* 0x000fe400078e00ff */
[----:B0-----:R-:W-:Y:S01]  /*fec0*/  FADD.FTZ R198, R154, R195 ;  /* 0x000000c39ac67221 */ /* 0x001fe20000010000 */
[----:B------:R-:W-:Y:S02]  /*fed0*/  R2UR UR6, R152 ;  /* 0x00000000980672ca */ /* 0x000fe400000e0000 */
[----:B------:R-:W-:Y:S01]  /*fee0*/  R2UR UR7, R153 ;  /* 0x00000000990772ca */ /* 0x000fe200000e0000 */
[----:B--2---:R-:W-:Y:S01]  /*fef0*/  FADD.FTZ R199, R155, R199 ;  /* 0x000000c79bc77221 */ /* 0x004fe20000010000 */
[----:B------:R-:W-:Y:S02]  /*ff00*/  F2FP.BF16.F32.PACK_AB R152, R159, R154 ;  /* 0x0000009a9f98723e */ /* 0x000fe400000010ff */
[----:B------:R-:W-:Y:S02]  /*ff10*/  F2FP.BF16.F32.PACK_AB R153, R197, R155 ;  /* 0x0000009bc599723e */ /* 0x000fe400000010ff */
[----:B------:R-:W-:-:S02]  /*ff20*/  F2FP.BF16.F32.PACK_AB R154, R3, R216 ;  /* 0x000000d8039a723e */ /* 0x000fc400000010ff */
[----:B----4-:R-:W-:-:S04]  /*ff30*/  F2FP.BF16.F32.PACK_AB R155, R196, R217 ;  /* 0x000000d9c49b723e */ /* 0x010fc800000010ff */
[----:B------:R-:W-:-:S06]  /*ff40*/  WARPGROUP.ARRIVE ;  /* 0x00000000000079c5 */ /* 0x000fcc0000000000 */
[----:B------:R-:W-:Y:S01]  /*ff50*/  HGMMA.64x256x16.F32.BF16 R24, R152, gdesc[UR4].tnspB, R24, gsb0 ;  /* 0x43e0000498187df0 */ /* 0x000fe20008001818 */
[--C-:B------:R-:W-:Y:S01]  /*ff60*/  FFMA.FTZ R195, R173, UR43, -R182.reuse ;  /* 0x0000002badc37c23 */ /* 0x100fe200080108b6 */
[----:B------:R-:W-:Y:S01]  /*ff70*/  FFMA.FTZ R173, R181, UR43, -R182 ;  /* 0x0000002bb5ad7c23 */ /* 0x000fe200080108b6 */
[--C-:B------:R-:W-:Y:S01]  /*ff80*/  FFMA.FTZ R181, R192, UR43, -R191.reuse ;  /* 0x0000002bc0b57c23 */ /* 0x100fe200080108bf */
[----:B------:R-:W-:Y:S08]  /*ff90*/  MUFU.EX2 R184, R184 ;  /* 0x000000b800b87308 */ /* 0x000ff00000000800 */
[----:B------:R-:W0:Y:S08]  /*ffa0*/  MUFU.EX2 R195, R195 ;  /* 0x000000c300c37308 */ /* 0x000e300000000800 */
[----:B------:R-:W2:Y:S08]  /*ffb0*/  MUFU.EX2 R173, R173 ;  /* 0x000000ad00ad7308 */ /* 0x000eb00000000800 */
[----:B------:R-:W4:Y:S01]  /*ffc0*/  MUFU.EX2 R181, R181 ;  /* 0x000000b500b57308 */ /* 0x000f220000000800 */
[----:B------:R-:W-:Y:S01]  /*ffd0*/  FADD.FTZ R198, R159, R198 ;  /* 0x000000c69fc67221 */ /* 0x000fe20000010000 */
[--C-:B------:R-:W-:Y:S01]  /*ffe0*/  FFMA.FTZ R192, R156, UR43, -R182.reuse ;  /* 0x0000002b9cc07c23 */ /* 0x100fe200080108b6 */
[--C-:B------:R-:W-:Y:S01]  /*fff0*/  FFMA.FTZ R159, R161, UR43, -R182.reuse ;  /* 0x0000002ba19f7c23 */ /* 0x100fe200080108b6 */
[--C-:B------:R-:W-:Y:S01]  /*10000*/  FFMA.FTZ R156, R157, UR43, -R182.reuse ;  /* 0x0000002b9d9c7c23 */ /* 0x100fe200080108b6 */
[--C-:B------:R-:W-:Y:S01]  /*10010*/  FFMA.FTZ R161, R171, UR43, -R191.reuse ;  /* 0x0000002baba17c23 */ /* 0x100fe200080108bf */
[----:B------:R-:W-:Y:S01]  /*10020*/  FFMA.FTZ R157, R160, UR43, -R182 ;  /* 0x0000002ba09d7c23 */ /* 0x000fe200080108b6 */
[--C-:B------:R-:W-:Y:S01]  /*10030*/  FFMA.FTZ R171, R174, UR43, -R191.reuse ;  /* 0x0000002baeab7c23 */ /* 0x100fe200080108bf */
[--C-:B------:R-:W-:Y:S01]  /*10040*/  FFMA.FTZ R160, R179, UR43, -R191.reuse ;  /* 0x0000002bb3a07c23 */ /* 0x100fe200080108bf */
[----:B------:R-:W-:Y:S01]  /*10050*/  FFMA.FTZ R174, R175, UR43, -R191 ;  /* 0x0000002bafae7c23 */ /* 0x000fe200080108bf */
[----:B------:R-:W-:Y:S08]  /*10060*/  MUFU.EX2 R192, R192 ;  /* 0x000000c000c07308 */ /* 0x000ff00000000800 */
[----:B------:R-:W5:Y:S08]  /*10070*/  MUFU.EX2 R156, R156 ;  /* 0x0000009c009c7308 */ /* 0x000f700000000800 */
[----:B------:R-:W-:Y:S08]  /*10080*/  MUFU.EX2 R157, R157 ;  /* 0x0000009d009d7308 */ /* 0x000ff00000000800 */
[----:B------:R-:W-:Y:S08]  /*10090*/  MUFU.EX2 R159, R159 ;  /* 0x0000009f009f7308 */ /* 0x000ff00000000800 */
[----:B------:R-:W-:Y:S08]  /*100a0*/  MUFU.EX2 R160, R160 ;  /* 0x000000a000a07308 */ /* 0x000ff00000000800 */
[----:B------:R-:W1:Y:S08]  /*100b0*/  MUFU.EX2 R161, R161 ;  /* 0x000000a100a17308 */ /* 0x000e700000000800 */
[----:B------:R-:W-:Y:S08]  /*100c0*/  MUFU.EX2 R171, R171 ;  /* 0x000000ab00ab7308 */ /* 0x000ff00000000800 */
[----:B------:R-:W3:Y:S01]  /*100d0*/  MUFU.EX2 R174, R174 ;  /* 0x000000ae00ae7308 */ /* 0x000ee20000000800 */
[----:B------:R-:W-:-:S02]  /*100e0*/  WARPGROUP.DEPBAR.LE gsb0, 0x0 ;  /* 0x00008000000079c5 */ /* 0x000fc40000010000 */
[----:B------:R-:W-:Y:S02]  /*100f0*/  VIADD R152, R158, 0x100 ;  /* 0x000001009e987836 */ /* 0x000fe40000000000 */
[----:B------:R-:W-:-:S03]  /*10100*/  IMAD.MOV.U32 R153, RZ, RZ, 0x40000040 ;  /* 0x40000040ff997424 */ /* 0x000fc600078e00ff */
[----:B------:R-:W-:Y:S02]  /*10110*/  R2UR UR6, R152 ;  /* 0x00000000980672ca */ /* 0x000fe400000e0000 */
[----:B------:R-:W-:Y:S02]  /*10120*/  R2UR UR7, R153 ;  /* 0x00000000990772ca */ /* 0x000fe400000e0000 */
[----:B0-----:R-:W-:Y:S02]  /*10130*/  F2FP.BF16.F32.PACK_AB R152, R194, R195 ;  /* 0x000000c3c298723e */ /* 0x001fe400000010ff */
[----:B------:R-:W-:Y:S02]  /*10140*/  F2FP.BF16.F32.PACK_AB R153, R190, R187 ;  /* 0x000000bbbe99723e */ /* 0x000fe400000010ff */
[----:B--2---:R-:W-:Y:S02]  /*10150*/  F2FP.BF16.F32.PACK_AB R154, R180, R173 ;  /* 0x000000adb49a723e */ /* 0x004fe400000010ff */
[----:B----4-:R-:W-:-:S04]  /*10160*/  F2FP.BF16.F32.PACK_AB R155, R184, R181 ;  /* 0x000000b5b89b723e */ /* 0x010fc800000010ff */
[----:B------:R-:W-:-:S06]  /*10170*/  WARPGROUP.ARRIVE ;  /* 0x00000000000079c5 */ /* 0x000fcc0000000000 */
[----:B------:R-:W-:Y:S01]  /*10180*/  HGMMA.64x256x16.F32.BF16 R24, R152, gdesc[UR4].tnspB, R24, gsb0 ;  /* 0x43e0000498187df0 */ /* 0x000fe20008001818 */
[----:B------:R-:W-:Y:S01]  /*10190*/  FADD.FTZ R216, R216, R198 ;  /* 0x000000c6d8d87221 */ /* 0x000fe20000010000 */
[--C-:B------:R-:W-:Y:S01]  /*101a0*/  FFMA.FTZ R162, R162, UR43, -R191.reuse ;  /* 0x0000002ba2a27c23 */ /* 0x100fe200080108bf */
[--C-:B------:R-:W-:Y:S01]  /*101b0*/  FFMA.FTZ R163, R163, UR43, -R191.reuse ;  /* 0x0000002ba3a37c23 */ /* 0x100fe200080108bf */
[--C-:B------:R-:W-:Y:S01]  /*101c0*/  FFMA.FTZ R166, R166, UR43, -R191.reuse ;  /* 0x0000002ba6a67c23 */ /* 0x100fe200080108bf */
[----:B------:R-:W-:Y:S01]  /*101d0*/  FADD.FTZ R216, R3, R216 ;  /* 0x000000d803d87221 */ /* 0x000fe20000010000 */
[----:B------:R-:W-:Y:S01]  /*101e0*/  FFMA.FTZ R3, R167, UR43, -R191 ;  /* 0x0000002ba7037c23 */ /* 0x000fe200080108bf */
[----:B------:R-:W-:Y:S08]  /*101f0*/  MUFU.EX2 R164, R164 ;  /* 0x000000a400a47308 */ /* 0x000ff00000000800 */
[----:B------:R-:W0:Y:S08]  /*10200*/  MUFU.EX2 R165, R165 ;  /* 0x000000a500a57308 */ /* 0x000e300000000800 */
[----:B------:R-:W-:Y:S08]  /*10210*/  MUFU.EX2 R168, R168 ;  /* 0x000000a800a87308 */ /* 0x000ff00000000800 */
[----:B------:R-:W-:Y:S08]  /*10220*/  MUFU.EX2 R169, R169 ;  /* 0x000000a900a97308 */ /* 0x000ff00000000800 */
[----:B------:R-:W-:Y:S08]  /*10230*/  MUFU.EX2 R3, R3 ;  /* 0x0000000300037308 */ /* 0x000ff00000000800 */
[----:B------:R-:W2:Y:S08]  /*10240*/  MUFU.EX2 R162, R162 ;  /* 0x000000a200a27308 */ /* 0x000eb00000000800 */
[----:B------:R-:W-:Y:S08]  /*10250*/  MUFU.EX2 R163, R163 ;  /* 0x000000a300a37308 */ /* 0x000ff00000000800 */
[----:B------:R-:W4:Y:S01]  /*10260*/  MUFU.EX2 R166, R166 ;  /* 0x000000a600a67308 */ /* 0x000f220000000800 */
[----:B------:R-:W-:-:S02]  /*10270*/  WARPGROUP.DEPBAR.LE gsb0, 0x0 ;  /* 0x00008000000079c5 */ /* 0x000fc40000010000 */
[----:B------:R-:W-:Y:S02]  /*10280*/  VIADD R152, R158, 0x180 ;  /* 0x000001809e987836 */ /* 0x000fe40000000000 */
[----:B------:R-:W-:-:S03]  /*10290*/  IMAD.MOV.U32 R153, RZ, RZ, 0x40000040 ;  /* 0x40000040ff997424 */ /* 0x000fc600078e00ff */
[----:B------:R-:W-:Y:S02]  /*102a0*/  R2UR UR6, R152 ;  /* 0x00000000980672ca */ /* 0x000fe400000e0000 */
[----:B------:R-:W-:Y:S02]  /*102b0*/  R2UR UR7, R153 ;  /* 0x00000000990772ca */ /* 0x000fe400000e0000 */
[----:B-----5:R-:W-:Y:S02]  /*102c0*/  F2FP.BF16.F32.PACK_AB R152, R156, R192 ;  /* 0x000000c09c98723e */ /* 0x020fe400000010ff */
[----:B-1----:R-:W-:Y:S02]  /*102d0*/  F2FP.BF16.F32.PACK_AB R153, R161, R160 ;  /* 0x000000a0a199723e */ /* 0x002fe400000010ff */
[----:B------:R-:W-:Y:S02]  /*102e0*/  F2FP.BF16.F32.PACK_AB R154, R159, R157 ;  /* 0x0000009d9f9a723e */ /* 0x000fe400000010ff */
[----:B---3--:R-:W-:-:S04]  /*102f0*/  F2FP.BF16.F32.PACK_AB R155, R174, R171 ;  /* 0x000000abae9b723e */ /* 0x008fc800000010ff */
[----:B------:R-:W-:-:S06]  /*10300*/  WARPGROUP.ARRIVE ;  /* 0x00000000000079c5 */ /* 0x000fcc0000000000 */
[----:B------:R-:W-:Y:S01]  /*10310*/  HGMMA.64x256x16.F32.BF16 R24, R152, gdesc[UR4].tnspB, R24, gsb0 ;  /* 0x43e0000498187df0 */ /* 0x000fe20008001818 */
[--C-:B------:R-:W-:Y:S01]  /*10320*/  FFMA.FTZ R172, R172, UR43, -R182.reuse ;  /* 0x0000002bacac7c23 */ /* 0x100fe200080108b6 */
[--C-:B------:R-:W-:Y:S01]  /*10330*/  FFMA.FTZ R185, R185, UR43, -R182.reuse ;  /* 0x0000002bb9b97c23 */ /* 0x100fe200080108b6 */
[--C-:B------:R-:W-:Y:S01]  /*10340*/  FFMA.FTZ R188, R188, UR43, -R182.reuse ;  /* 0x0000002bbcbc7c23 */ /* 0x100fe200080108b6 */
[----:B------:R-:W-:Y:S01]  /*10350*/  FFMA.FTZ R182, R189, UR43, -R182 ;  /* 0x0000002bbdb67c23 */ /* 0x000fe200080108b6 */
[--C-:B------:R-:W-:Y:S01]  /*10360*/  FFMA.FTZ R170, R170, UR43, -R191.reuse ;  /* 0x0000002baaaa7c23 */ /* 0x100fe200080108bf */
[--C-:B------:R-:W-:Y:S01]  /*10370*/  FFMA.FTZ R0, R0, UR43, -R191.reuse ;  /* 0x0000002b00007c23 */ /* 0x100fe200080108bf */
[--C-:B------:R-:W-:Y:S01]  /*10380*/  FFMA.FTZ R183, R183, UR43, -R191.reuse ;  /* 0x0000002bb7b77c23 */ /* 0x100fe200080108bf */
[----:B------:R-:W-:Y:S01]  /*10390*/  FFMA.FTZ R186, R186, UR43, -R191 ;  /* 0x0000002bbaba7c23 */ /* 0x000fe200080108bf */
[----:B------:R-:W1:Y:S08]  /*103a0*/  MUFU.EX2 R172, R172 ;  /* 0x000000ac00ac7308 */ /* 0x000e700000000800 */
[----:B------:R-:W-:Y:S08]  /*103b0*/  MUFU.EX2 R185, R185 ;  /* 0x000000b900b97308 */ /* 0x000ff00000000800 */
[----:B------:R-:W-:Y:S08]  /*103c0*/  MUFU.EX2 R188, R188 ;  /* 0x000000bc00bc7308 */ /* 0x000ff00000000800 */
[----:B------:R-:W-:Y:S08]  /*103d0*/  MUFU.EX2 R182, R182 ;  /* 0x000000b600b67308 */ /* 0x000ff00000000800 */
[----:B------:R-:W3:Y:S08]  /*103e0*/  MUFU.EX2 R170, R170 ;  /* 0x000000aa00aa7308 */ /* 0x000ef00000000800 */
[----:B------:R-:W5:Y:S08]  /*103f0*/  MUFU.EX2 R0, R0 ;  /* 0x0000000000007308 */ /* 0x000f700000000800 */
[----:B------:R-:W5:Y:S08]  /*10400*/  MUFU.EX2 R183, R183 ;  /* 0x000000b700b77308 */ /* 0x000f700000000800 */
[----:B------:R-:W5:Y:S01]  /*10410*/  MUFU.EX2 R186, R186 ;  /* 0x000000ba00ba7308 */ /* 0x000f620000000800 */
[----:B------:R-:W-:-:S02]  /*10420*/  WARPGROUP.DEPBAR.LE gsb0, 0x0 ;  /* 0x00008000000079c5 */ /* 0x000fc40000010000 */
[----:B------:R-:W-:Y:S02]  /*10430*/  VIADD R152, R158, 0x200 ;  /* 0x000002009e987836 */ /* 0x000fe40000000000 */
[----:B------:R-:W-:-:S03]  /*10440*/  IMAD.MOV.U32 R153, RZ, RZ, 0x40000040 ;  /* 0x40000040ff997424 */ /* 0x000fc600078e00ff */
[----:B------:R-:W-:Y:S02]  /*10450*/  R2UR UR6, R152 ;  /* 0x00000000980672ca */ /* 0x000fe400000e0000 */
[----:B------:R-:W-:Y:S02]  /*10460*/  R2UR UR7, R153 ;  /* 0x00000000990772ca */ /* 0x000fe400000e0000 */
[----:B0-----:R-:W-:Y:S02]  /*10470*/  F2FP.BF16.F32.PACK_AB R152, R165, R164 ;  /* 0x000000a4a598723e */ /* 0x001fe400000010ff */
[----:B--2---:R-:W-:Y:S02]  /*10480*/  F2FP.BF16.F32.PACK_AB R153, R162, R3 ;  /* 0x00000003a299723e */ /* 0x004fe400000010ff */
[----:B------:R-:W-:Y:S02]  /*10490*/  F2FP.BF16.F32.PACK_AB R154, R169, R168 ;  /* 0x000000a8a99a723e */ /* 0x000fe400000010ff */
[----:B----4-:R-:W-:-:S04]  /*104a0*/  F2FP.BF16.F32.PACK_AB R155, R166, R163 ;  /* 0x000000a3a69b723e */ /* 0x010fc800000010ff */
[----:B------:R-:W-:-:S06]  /*104b0*/  WARPGROUP.ARRIVE ;  /* 0x00000000000079c5 */ /* 0x000fcc0000000000 */
[----:B------:R-:W-:Y:S01]  /*104c0*/  HGMMA.64x256x16.F32.BF16 R24, R152, gdesc[UR4].tnspB, R24, gsb0 ;  /* 0x43e0000498187df0 */ /* 0x000fe20008001818 */
[----:B------:R-:W-:-:S04]  /*104d0*/  FADD.FTZ R199, R197, R199 ;  /* 0x000000c7c5c77221 */ /* 0x000fc80000010000 */
        /* <DEDUP_REMOVED lines=25> */
[----:B------:R-:W-:Y:S02]  /*10670*/  ISETP.GT.AND P2, PT, R210, R222, PT ;  /* 0x000000ded200720c */ /* 0x000fe40003f44270 */
[----:B------:R-:W-:Y:S01]  /*10680*/  FADD.FTZ R184, R166, R184 ;  /* 0x000000b8a6b87221 */ /* 0x000fe20000010000 */
[----:B------:R-:W-:Y:S02]  /*10690*/  @!P0 VIADD R211, R211, 0x32460 ;  /* 0x00032460d3d38836 */ /* 0x000fe40000000000 */
[----:B-1----:R-:W-:Y:S01]  /*106a0*/  FADD.FTZ R192, R172, R192 ;  /* 0x000000c0acc07221 */ /* 0x002fe20000010000 */
[----:B---3--:R-:W-:-:S03]  /*106b0*/  FADD.FTZ R184, R170, R184 ;  /* 0x000000b8aab87221 */ /* 0x008fc60000010000 */
[----:B------:R-:W-:Y:S01]  /*106c0*/  FADD.FTZ R192, R185, R192 ;  /* 0x000000c0b9c07221 */ /* 0x000fe20000010000 */
[----:B------:R-:W-:Y:S01]  /*106d0*/  @!P0 PRMT R211, RZ, 0x654, R211 ;  /* 0x00000654ffd38816 */ /* 0x000fe200000000d3 */
[----:B-----5:R-:W-:Y:S02]  /*106e0*/  FADD.FTZ R184, R0, R184 ;  /* 0x000000b800b87221 */ /* 0x020fe40000010000 */
[----:B------:R-:W-:Y:S02]  /*106f0*/  FADD.FTZ R192, R188, R192 ;  /* 0x000000c0bcc07221 */ /* 0x000fe40000010000 */
[----:B------:R-:W-:Y:S01]  /*10700*/  FADD.FTZ R184, R183, R184 ;  /* 0x000000b8b7b87221 */ /* 0x000fe20000010000 */
[----:B------:R-:W-:Y:S02]  /*10710*/  VIADD R210, R210, 0xffffffff ;  /* 0xffffffffd2d27836 */ /* 0x000fe40000000000 */
[----:B------:R-:W-:Y:S02]  /*10720*/  IMAD.MOV.U32 R216, RZ, RZ, R178 ;  /* 0x000000ffffd87224 */ /* 0x000fe400078e00b2 */
[----:B------:R-:W-:Y:S01]  /*10730*/  FADD.FTZ R3, R186, R184 ;  /* 0x000000b8ba037221 */ /* 0x000fe20000010000 */
[----:B------:R-:W-:Y:S01]  /*10740*/  IMAD.MOV.U32 R217, RZ, RZ, R176 ;  /* 0x000000ffffd97224 */ /* 0x000fe200078e00b0 */
[----:B------:R-:W-:-:S02]  /*10750*/  WARPGROUP.DEPBAR.LE gsb0, 0x0 ;  /* 0x00008000000079c5 */ /* 0x000fc40000010000 */
[----:B------:R-:W-:Y:S02]  /*10760*/  VIADD R152, R158, 0x280 ;  /* 0x000002809e987836 */ /* 0x000fe40000000000 */
[----:B------:R-:W-:-:S03]  /*10770*/  IMAD.MOV.U32 R153, RZ, RZ, 0x40000040 ;  /* 0x40000040ff997424 */ /* 0x000fc600078e00ff */
[----:B------:R-:W-:Y:S02]  /*10780*/  R2UR UR6, R152 ;  /* 0x00000000980672ca */ /* 0x000fe400000e0000 */
[----:B------:R-:W-:Y:S02]  /*10790*/  R2UR UR7, R153 ;  /* 0x00000000990772ca */ /* 0x000fe400000e0000 */
[----:B------:R-:W-:Y:S02]  /*107a0*/  F2FP.BF16.F32.PACK_AB R152, R185, R172 ;  /* 0x000000acb998723e */ /* 0x000fe400000010ff */
[----:B------:R-:W-:Y:S02]  /*107b0*/  F2FP.BF16.F32.PACK_AB R153, R0, R170 ;  /* 0x000000aa0099723e */ /* 0x000fe400000010ff */
[----:B------:R-:W-:Y:S02]  /*107c0*/  F2FP.BF16.F32.PACK_AB R154, R182, R188 ;  /* 0x000000bcb69a723e */ /* 0x000fe400000010ff */
[----:B------:R-:W-:-:S04]  /*107d0*/  F2FP.BF16.F32.PACK_AB R155, R186, R183 ;  /* 0x000000b7ba9b723e */ /* 0x000fc800000010ff */
[----:B------:R-:W-:-:S06]  /*107e0*/  WARPGROUP.ARRIVE ;  /* 0x00000000000079c5 */ /* 0x000fcc0000000000 */
[----:B------:R-:W-:Y:S01]  /*107f0*/  HGMMA.64x256x16.F32.BF16 R24, R152, gdesc[UR4].tnspB, R24, gsb0 ;  /* 0x43e0000498187df0 */ /* 0x000fe20008001818 */
[----:B------:R-:W-:Y:S02]  /*10800*/  FADD.FTZ R0, R182, R192 ;  /* 0x000000c0b6007221 */ /* 0x000fe40000010000 */
[----:B------:R-:W-:Y:S02]  /*10810*/  WARPGROUP.DEPBAR.LE gsb0, 0x0 ;  /* 0x00008000000079c5 */ /* 0x000fe40000010000 */
[----:B------:R1:W-:Y:S01]  /*10820*/  @!P0 SYNCS.ARRIVE.TRANS64.RED.A1T0 RZ, [R211+URZ], RZ ;  /* 0x000000ffd3ff89a7 */ /* 0x0003e2000810043f */
[----:B------:R-:W-:Y:S05]  /*10830*/  @P2 BRA `(.L_x_14777) ;  /* 0xffffffc800a02947 */ /* 0x000fea000383ffff */
.L_x_14767:
[----:B------:R-:W2:Y:S02]  /*10840*/  LDL R152, [R1+0x60] ;  /* 0x0000600001987983 */ /* 0x000ea40000100800 */
[----:B--2---:R-:W-:-:S13]  /*10850*/  ISETP.GE.AND P2, PT, R210, R152, PT ;  /* 0x00000098d200720c */ /* 0x004fda0003f46270 */
[----:B------:R-:W-:Y:S05]  /*10860*/  @!P2 BRA `(.L_x_14778) ;  /* 0x0000002c00bca947 */ /* 0x000fea0003800000 */
[----:B------:R-:W-:Y:S02]  /*10870*/  IMAD.MOV.U32 R216, RZ, RZ, R178 ;  /* 0x000000ffffd87224 */ /* 0x000fe400078e00b2 */
[----:B------:R-:W-:-:S07]  /*10880*/  IMAD.MOV.U32 R217, RZ, RZ, R176 ;  /* 0x000000ffffd97224 */ /* 0x000fce00078e00b0 */
.L_x_14788:
[----:B------:R-:W-:Y:S01]  /*10890*/  VIADD R2, R2, 0x1 ;  /* 0x0000000102027836 */ /* 0x000fe20000000000 */
[----:B------:R-:W-:Y:S05]  /*108a0*/  YIELD ;  /* 0x0000000000007946 */ /* 0x000fea0003800000 */
[----:B------:R-:W-:-:S04]  /*108b0*/  ISETP.NE.AND P2, PT, R2, 0x2, PT ;  /* 0x000000020200780c */ /* 0x000fc80003f45270 */
[----:B------:R-:W-:Y:S02]  /*108c0*/  SEL R152, RZ, 0x1, P2 ;  /* 0x00000001ff987807 */ /* 0x000fe40001000000 */
[----:B------:R-:W-:Y:S02]  /*108d0*/  SEL R2, R2, RZ, P2 ;  /* 0x000000ff02027207 */ /* 0x000fe40001000000 */
[----:B------:R-:W-:Y:S01]  /*108e0*/  LOP3.LUT R23, R23, R152, RZ, 0x3c, !PT ;  /* 0x0000009817177212 */ /* 0x000fe200078e3cff */
[----:B--2--5:R-:W-:Y:S06]  /*108f0*/  @!P1 BRA `(.L_x_14779) ;  /* 0x0000000000049947 */ /* 0x024fec0003800000 */
[----:B------:R-:W-:Y:S01]  /*10900*/  BPT.TRAP 0x1 ;  /* 0x000000040000795c */ /* 0x000fe20000300000 */
.L_x_14779:
[----:B-1----:R-:W-:Y:S01]  /*10910*/  IMAD R211, R2, 0x8, R19 ;  /* 0x0000000802d37824 */ /* 0x002fe200078e0213 */
[----:B------:R-:W-:-:S04]  /*10920*/  SHF.L.U32 R218, R23, 0x1f, RZ ;  /* 0x0000001f17da7819 */ /* 0x000fc800000006ff */
[----:B------:R1:W2:Y:S01]  /*10930*/  SYNCS.PHASECHK.TRANS64.TRYWAIT P2, [R211+URZ+0x32430], R218 ;  /* 0x032430dad30075a7 */ /* 0x0002a2000804017f */
[----:B------:R-:W-:Y:S05]  /*10940*/  @!P1 BRA `(.L_x_14780) ;  /* 0x0000000000049947 */ /* 0x000fea0003800000 */
[----:B------:R-:W-:Y:S01]  /*10950*/  BPT.TRAP 0x1 ;  /* 0x000000040000795c */ /* 0x000fe20000300000 */
.L_x_14780:
[----:B------:R-:W3:Y:S01]  /*10960*/  LDL R152, [R1+0x4c] ;  /* 0x00004c0001987983 */ /* 0x000ee20000100800 */
[----:B------:R-:W-:Y:S02]  /*10970*/  IMAD.MOV.U32 R157, RZ, RZ, 0x40000040 ;  /* 0x40000040ff9d7424 */ /* 0x000fe400078e00ff */
[----:B---3--:R-:W-:Y:S01]  /*10980*/  IMAD R156, R2, 0x300, R152 ;  /* 0x00000300029c7824 */ /* 0x008fe200078e0298 */
[----:B--2---:R-:W-:Y:S06]  /*10990*/  @P2 BRA `(.L_x_14781) ;  /* 0x0000000000082947 */ /* 0x004fec0003800000 */
[----:B------:R-:W2:Y:S02]  /*109a0*/  SYNCS.PHASECHK.TRANS64.TRYWAIT P2, [R211+URZ+0x32430], R218 ;  /* 0x032430dad30075a7 */ /* 0x000ea4000804017f */
[----:B--2---:R-:W-:Y:S05]  /*109b0*/  @!P2 BRA `(.L_x_14782) ;  /* 0x0000013400f4a947 */ /* 0x004fea0003800000 */
.L_x_14781:
        /* <DEDUP_REMOVED lines=40> */
.L_x_14783:
[----:B------:R0:W3:Y:S01]  /*10c40*/  SYNCS.PHASECHK.TRANS64.TRYWAIT P2, [R211+URZ+0x32450], R218 ;  /* 0x032450dad30075a7 */ /* 0x0000e2000804017f */
[----:B------:R-:W-:Y:S05]  /*10c50*/  @!P1 BRA `(.L_x_14784) ;  /* 0x0000000000049947 */ /* 0x000fea0003800000 */
[----:B------:R-:W-:Y:S01]  /*10c60*/  BPT.TRAP 0x1 ;  /* 0x000000040000795c */ /* 0x000fe20000300000 */
.L_x_14784:
[----:B------:R-:W-:Y:S04]  /*10c70*/  BSSY B0, `(.L_x_14785) ;  /* 0x0000004000007945 */ /* 0x000fe80003800000 */
[----:B---3--:R-:W-:Y:S05]  /*10c80*/  @P2 BRA `(.L_x_14786) ;  /* 0x0000000000082947 */ /* 0x008fea0003800000 */
[----:B------:R-:W3:Y:S02]  /*10c90*/  SYNCS.PHASECHK.TRANS64.TRYWAIT P2, [R211+URZ+0x32450], R218 ;  /* 0x032450dad30075a7 */ /* 0x000ee4000804017f */
[----:B---3--:R-:W-:Y:S05]  /*10ca0*/  @!P2 BRA `(.L_x_14787) ;  /* 0x00000134004ca947 */ /* 0x008fea0003800000 */
.L_x_14786:
[----:B------:R-:W-:Y:S05]  /*10cb0*/  BSYNC B0 ;  /* 0x0000000000007941 */ /* 0x000fea0003800000 */
.L_x_14785:
[----:B------:R-:W-:Y:S05]  /*10cc0*/  WARPSYNC.ALL ;  /* 0x0000000000007948 */ /* 0x000fea0003800000 */
[----:B0123--:R-:W-:Y:S01]  /*10cd0*/  IMAD.MOV.U32 R218, RZ, RZ, 0xc00 ;  /* 0x00000c00ffda7424 */ /* 0x00ffe200078e00ff */
[----:B------:R-:W-:Y:S01]  /*10ce0*/  R2UR UR4, R4 ;  /* 0x00000000040472ca */ /* 0x000fe200000e0000 */
[----:B------:R-:W-:Y:S01]  /*10cf0*/  IMAD.MOV.U32 R219, RZ, RZ, 0x40000040 ;  /* 0x40000040ffdb7424 */ /* 0x000fe200078e00ff */
[----:B------:R-:W-:Y:S01]  /*10d00*/  R2UR UR5, R5 ;  /* 0x00000000050572ca */ /* 0x000fe200000e0000 */
[----:B------:R-:W-:Y:S01]  /*10d10*/  IMAD R218, R2, R218, UR39 ;  /* 0x0000002702da7e24 */ /* 0x000fe2000f8e02da */
[----:B------:R-:W-:Y:S01]  /*10d20*/  WARPGROUP.ARRIVE ;  /* 0x00000000000079c5 */ /* 0x000fe20000000000 */
[----:B------:R-:W-:Y:S01]  /*10d30*/  IMAD.MOV.U32 R221, RZ, RZ, 0x40000040 ;  /* 0x40000040ffdd7424 */ /* 0x000fe200078e00ff */
[----:B------:R-:W-:Y:S01]  /*10d40*/  R2UR UR7, R219 ;  /* 0x00000000db0772ca */ /* 0x000fe200000e0000 */
[C---:B------:R-:W-:Y:S01]  /*10d50*/  VIADD R220, R218.reuse, 0x2 ;  /* 0x00000002dadc7836 */ /* 0x040fe20000000000 */
[----:B------:R-:W-:Y:S01]  /*10d60*/  R2UR UR6, R218 ;  /* 0x00000000da0672ca */ /* 0x000fe200000e0000 */
[----:B------:R-:W-:Y:S01]  /*10d70*/  IMAD.MOV.U32 R219, RZ, RZ, 0x40000040 ;  /* 0x40000040ffdb7424 */ /* 0x000fe200078e00ff */
[----:B------:R0:W-:Y:S01]  /*10d80*/  STL [R1+0x1b0], R22 ;  /* 0x0001b01601007387 */ /* 0x0001e20000100800 */
[----:B------:R-:W-:-:S03]  /*10d90*/  UMOV UR43, UR48 ;  /* 0x00000030002b7c82 */ /* 0x000fc60008000000 */
[----:B------:R-:W-:Y:S04]  /*10da0*/  STL [R1+0x1ac], R19 ;  /* 0x0001ac1301007387 */ /* 0x000fe80000100800 */
[----:B------:R1:W-:Y:S03]  /*10db0*/  STL [R1+0x1a8], R18 ;  /* 0x0001a81201007387 */ /* 0x0003e60000100800 */
[----:B------:R-:W-:Y:S01]  /*10dc0*/  HGMMA.64x96x16.F32.BF16 R152, gdesc[UR4], R152, gsb0 ;  /* 0x01600000049879f0 */ /* 0x000fe20008001898 */
[----:B------:R-:W-:Y:S01]  /*10dd0*/  R2UR UR6, R220 ;  /* 0x00000000dc0672ca */ /* 0x000fe200000e0000 */
[----:B------:R-:W-:Y:S01]  /*10de0*/  VIADD R220, R218, 0x4 ;  /* 0x00000004dadc7836 */ /* 0x000fe20000000000 */
[----:B------:R-:W-:Y:S01]  /*10df0*/  R2UR UR7, R221 ;  /* 0x00000000dd0772ca */ /* 0x000fe200000e0000 */
[----:B------:R-:W-:Y:S01]  /*10e00*/  IMAD.MOV.U32 R221, RZ, RZ, 0x40000040 ;  /* 0x40000040ffdd7424 */ /* 0x000fe200078e00ff */
[----:B------:R-:W-:Y:S01]  /*10e10*/  R2UR UR4, R236 ;  /* 0x00000000ec0472ca */ /* 0x000fe200000e0000 */
[----:B------:R-:W-:Y:S01]  /*10e20*/  STL [R1+0x1a4], R17 ;  /* 0x0001a41101007387 */ /* 0x000fe20000100800 */
[----:B------:R-:W-:-:S03]  /*10e30*/  R2UR UR5, R237 ;  /* 0x00000000ed0572ca */ /* 0x000fc600000e0000 */
[----:B------:R-:W-:Y:S01]  /*10e40*/  STL [R1+0x1a0], R16 ;  /* 0x0001a01001007387 */ /* 0x000fe20000100800 */
[----:B------:R-:W-:Y:S02]  /*10e50*/  WARPGROUP.DEPBAR.LE gsb0, 0x0 ;  /* 0x00008000000079c5 */ /* 0x000fe40000010000 */
[----:B------:R-:W-:-:S07]  /*10e60*/  WARPGROUP.ARRIVE ;  /* 0x00000000000079c5 */ /* 0x000fce0000000000 */
[----:B------:R-:W-:Y:S01]  /*10e70*/  HGMMA.64x96x16.F32.BF16 R152, gdesc[UR4], R152, gsb0 ;  /* 0x01600000049879f0 */ /* 0x000fe20008001898 */
        /* <DEDUP_REMOVED lines=168> */
[----:B------:R-:W-:-:S02]  /*11900*/  FMUL.FTZ R191, R191, UR50 ;  /* 0x00000032bfbf7c20 */ /* 0x000fc40008410000 */
        /* <DEDUP_REMOVED lines=38> */
[----:B0-----:R-:W-:Y:S01]  /*11b70*/  MUFU.TANH R22, R154 ;  /* 0x0000009a00167308 */ /* 0x001fe20000002400 */
[----:B---3--:R-:W-:-:S07]  /*11b80*/  FMNMX.FTZ R169, R193, R169, !PT ;  /* 0x000000a9c1a97209 */ /* 0x008fce0007810000 */
[----:B------:R-:W0:Y:S01]  /*11b90*/  MUFU.TANH R181, R158 ;  /* 0x0000009e00b57308 */ /* 0x000e220000002400 */
[----:B----4-:R-:W-:-:S05]  /*11ba0*/  FMNMX.FTZ R169, R192, R169, !PT ;  /* 0x000000a9c0a97209 */ /* 0x010fca0007810000 */
[----:B------:R-:W2:Y:S02]  /*11bb0*/  SHFL.BFLY PT, R176, R169, 0x2, 0x1f ;  /* 0x0c401f00a9b07f89 */ /* 0x000ea400000e0000 */
[----:B------:R3:W-:Y:S08]  /*11bc0*/  MUFU.TANH R197, R170 ;  /* 0x000000aa00c57308 */ /* 0x0007f00000002400 */
[----:B-1----:R1:W-:Y:S01]  /*11bd0*/  MUFU.TANH R18, R162 ;  /* 0x000000a200127308 */ /* 0x0023e20000002400 */
[----:B---3--:R-:W-:-:S07]  /*11be0*/  IMAD.MOV.U32 R170, RZ, RZ, R180 ;  /* 0x000000ffffaa7224 */ /* 0x008fce00078e00b4 */
[----:B------:R-:W-:Y:S01]  /*11bf0*/  MUFU.TANH R19, R155 ;  /* 0x0000009b00137308 */ /* 0x000fe20000002400 */
[----:B--2---:R-:W-:-:S07]  /*11c00*/  FMNMX.FTZ R176, R169, R176, !PT ;  /* 0x000000b0a9b07209 */ /* 0x004fce0007810000 */
[----:B------:R-:W2:Y:S01]  /*11c10*/  MUFU.TANH R184, R159 ;  /* 0x0000009f00b87308 */ /* 0x000ea20000002400 */
[----:B------:R-:W3:Y:S07]  /*11c20*/  SHFL.BFLY PT, R154, R176, 0x1, 0x1f ;  /* 0x0c201f00b09a7f89 */ /* 0x000eee00000e0000 */
[----:B------:R4:W-:Y:S08]  /*11c30*/  MUFU.TANH R17, R163 ;  /* 0x000000a300117308 */ /* 0x0009f00000002400 */
[----:B------:R-:W2:Y:S08]  /*11c40*/  MUFU.TANH R196, R167 ;  /* 0x000000a700c47308 */ /* 0x000eb00000002400 */
[----:B------:R2:W-:Y:S01]  /*11c50*/  MUFU.TANH R16, R166 ;  /* 0x000000a600107308 */ /* 0x0005e20000002400 */
[----:B---3--:R-:W-:-:S05]  /*11c60*/  FMNMX.FTZ R176, R176, R154, !PT ;  /* 0x0000009ab0b07209 */ /* 0x008fca0007810000 */
[C---:B------:R-:W-:Y:S01]  /*11c70*/  FADD.FTZ R169, -R176.reuse, R217 ;  /* 0x000000d9b0a97221 */ /* 0x040fe20000010100 */
[----:B------:R-:W-:Y:S01]  /*11c80*/  FMUL.FTZ R180, R176, UR43 ;  /* 0x0000002bb0b47c20 */ /* 0x000fe20008410000 */
[----:B------:R-:W-:Y:S01]  /*11c90*/  IMAD.MOV.U32 R217, RZ, RZ, R177 ;  /* 0x000000ffffd97224 */ /* 0x000fe200078e00b1 */
[----:B------:R-:W3:Y:S01]  /*11ca0*/  MUFU.TANH R171, R171 ;  /* 0x000000ab00ab7308 */ /* 0x000ee20000002400 */
[----:B------:R-:W-:Y:S01]  /*11cb0*/  FMUL.FTZ R169, R169, UR43 ;  /* 0x0000002ba9a97c20 */ /* 0x000fe20008410000 */
[--C-:B------:R-:W-:Y:S01]  /*11cc0*/  FFMA.FTZ R177, R230, UR43, -R180.reuse ;  /* 0x0000002be6b17c23 */ /* 0x100fe200080108b4 */
[--C-:B------:R-:W-:Y:S01]  /*11cd0*/  FFMA.FTZ R158, R220, UR43, -R180.reuse ;  /* 0x0000002bdc9e7c23 */ /* 0x100fe200080108b4 */
[----:B0-----:R-:W-:Y:S02]  /*11ce0*/  IMAD.MOV.U32 R220, RZ, RZ, R181 ;  /* 0x000000ffffdc7224 */ /* 0x001fe400078e00b5 */
[--C-:B-1----:R-:W-:Y:S01]  /*11cf0*/  FFMA.FTZ R162, R152, UR43, -R180.reuse ;  /* 0x0000002b98a27c23 */ /* 0x102fe200080108b4 */
[--C-:B------:R-:W-:Y:S01]  /*11d00*/  FFMA.FTZ R181, R156, UR43, -R180.reuse ;  /* 0x0000002b9cb57c23 */ /* 0x100fe200080108b4 */
[--C-:B----4-:R-:W-:Y:S01]  /*11d10*/  FFMA.FTZ R163, R153, UR43, -R180.reuse ;  /* 0x0000002b99a37c23 */ /* 0x110fe200080108b4 */
[----:B------:R0:W-:Y:S01]  /*11d20*/  MUFU.EX2 R156, R169 ;  /* 0x000000a9009c7308 */ /* 0x0001e20000000800 */
[----:B------:R-:W-:Y:S01]  /*11d30*/  FFMA.FTZ R188, R221, UR43, -R180 ;  /* 0x0000002bddbc7c23 */ /* 0x000fe200080108b4 */
[----:B--2---:R-:W-:-:S02]  /*11d40*/  IMAD.MOV.U32 R221, RZ, RZ, R184 ;  /* 0x000000ffffdd7224 */ /* 0x004fc400078e00b8 */
[--C-:B------:R-:W-:Y:S01]  /*11d50*/  FFMA.FTZ R189, R229, UR43, -R180.reuse ;  /* 0x0000002be5bd7c23 */ /* 0x100fe200080108b4 */
[--C-:B------:R-:W-:Y:S01]  /*11d60*/  FFMA.FTZ R166, R160, UR43, -R180.reuse ;  /* 0x0000002ba0a67c23 */ /* 0x100fe200080108b4 */
[----:B------:R-:W-:Y:S01]  /*11d70*/  FMUL.FTZ R160, R175, UR50 ;  /* 0x00000032afa07c20 */ /* 0x000fe20008410000 */
[--C-:B------:R-:W-:Y:S01]  /*11d80*/  FFMA.FTZ R155, R222, UR43, -R180.reuse ;  /* 0x0000002bde9b7c23 */ /* 0x100fe200080108b4 */
[----:B------:R-:W-:Y:S01]  /*11d90*/  FFMA.FTZ R154, R223, UR43, -R180 ;  /* 0x0000002bdf9a7c23 */ /* 0x000fe200080108b4 */
[----:B------:R-:W1:Y:S01]  /*11da0*/  MUFU.EX2 R152, R177 ;  /* 0x000000b100987308 */ /* 0x000e620000000800 */
[----:B------:R-:W-:Y:S02]  /*11db0*/  IMAD.MOV.U32 R222, RZ, RZ, R196 ;  /* 0x000000ffffde7224 */ /* 0x000fe400078e00c4 */
[----:B------:R-:W-:Y:S01]  /*11dc0*/  FMUL.FTZ R196, R179, UR50 ;  /* 0x00000032b3c47c20 */ /* 0x000fe20008410000 */
[----:B------:R-:W-:Y:S02]  /*11dd0*/  IMAD.MOV.U32 R223, RZ, RZ, R197 ;  /* 0x000000ffffdf7224 */ /* 0x000fe400078e00c5 */
[----:B------:R-:W-:Y:S01]  /*11de0*/  FMUL.FTZ R197, R178, UR50 ;  /* 0x00000032b2c57c20 */ /* 0x000fe20008410000 */
[----:B---3--:R-:W-:-:S02]  /*11df0*/  IMAD.MOV.U32 R229, RZ, RZ, R171 ;  /* 0x000000ffffe57224 */ /* 0x008fc400078e00ab */
[--C-:B------:R-:W-:Y:S01]  /*11e00*/  FFMA.FTZ R185, R219, UR43, -R180.reuse ;  /* 0x0000002bdbb97c23 */ /* 0x100fe200080108b4 */
[--C-:B------:R-:W-:Y:S01]  /*11e10*/  FFMA.FTZ R159, R218, UR43, -R180.reuse ;  /* 0x0000002bda9f7c23 */ /* 0x100fe200080108b4 */
[----:B------:R-:W2:Y:S01]  /*11e20*/  MUFU.TANH R174, R174 ;  /* 0x000000ae00ae7308 */ /* 0x000ea20000002400 */
[--C-:B------:R-:W-:Y:S01]  /*11e30*/  FFMA.FTZ R184, R157, UR43, -R180.reuse ;  /* 0x0000002b9db87c23 */ /* 0x100fe200080108b4 */
[--C-:B------:R-:W-:Y:S01]  /*11e40*/  FFMA.FTZ R167, R161, UR43, -R180.reuse ;  /* 0x0000002ba1a77c23 */ /* 0x100fe200080108b4 */
[--C-:B------:R-:W-:Y:S01]  /*11e50*/  FFMA.FTZ R164, R164, UR43, -R180.reuse ;  /* 0x0000002ba4a47c23 */ /* 0x100fe200080108b4 */
[--C-:B------:R-:W-:Y:S01]  /*11e60*/  FFMA.FTZ R165, R165, UR43, -R180.reuse ;  /* 0x0000002ba5a57c23 */ /* 0x100fe200080108b4 */
[--C-:B------:R-:W-:Y:S01]  /*11e70*/  FFMA.FTZ R168, R168, UR43, -R180.reuse ;  /* 0x0000002ba8a87c23 */ /* 0x100fe200080108b4 */
[--C-:B0-----:R-:W-:Y:S01]  /*11e80*/  FFMA.FTZ R169, R217, UR43, -R180.reuse ;  /* 0x0000002bd9a97c23 */ /* 0x101fe200080108b4 */
[----:B------:R-:W-:Y:S01]  /*11e90*/  FFMA.FTZ R170, R170, UR43, -R180 ;  /* 0x0000002baaaa7c23 */ /* 0x000fe200080108b4 */
[----:B------:R-:W0:Y:S01]  /*11ea0*/  MUFU.EX2 R189, R189 ;  /* 0x000000bd00bd7308 */ /* 0x000e220000000800 */
[----:B-1----:R-:W-:Y:S01]  /*11eb0*/  FFMA.FTZ R153, R156, R0, R152 ;  /* 0x000000009c997223 */ /* 0x002fe20000010098 */
[----:B------:R-:W-:Y:S01]  /*11ec0*/  FMNMX.FTZ R0, R22, R216, !PT ;  /* 0x000000d816007209 */ /* 0x000fe20007810000 */
[--C-:B------:R-:W-:Y:S01]  /*11ed0*/  FFMA.FTZ R171, R231, UR43, -R180.reuse ;  /* 0x0000002be7ab7c23 */ /* 0x100fe200080108b4 */
[--C-:B------:R-:W-:Y:S01]  /*11ee0*/  FFMA.FTZ R172, R172, UR43, -R180.reuse ;  /* 0x0000002bacac7c23 */ /* 0x100fe200080108b4 */
[----:B------:R-:W-:Y:S01]  /*11ef0*/  FFMA.FTZ R173, R173, UR43, -R180 ;  /* 0x0000002badad7c23 */ /* 0x000fe200080108b4 */
[----:B------:R-:W-:Y:S01]  /*11f00*/  FMNMX.FTZ R0, R19, R0, !PT ;  /* 0x0000000013007209 */ /* 0x000fe20007810000 */
[----:B------:R-:W-:Y:S01]  /*11f10*/  FMUL.FTZ R217, R186, UR50 ;  /* 0x00000032bad97c20 */ /* 0x000fe20008410000 */
[----:B------:R-:W1:Y:S01]  /*11f20*/  MUFU.TANH R160, R160 ;  /* 0x000000a000a07308 */ /* 0x000e620000002400 */
[----:B--2---:R-:W-:Y:S01]  /*11f30*/  IMAD.MOV.U32 R230, RZ, RZ, R174 ;  /* 0x000000ffffe67224 */ /* 0x004fe200078e00ae */
[----:B------:R-:W-:Y:S01]  /*11f40*/  FMNMX.FTZ R0, R220, R0, !PT ;  /* 0x00000000dc007209 */ /* 0x000fe20007810000 */
[--C-:B------:R-:W-:Y:S01]  /*11f50*/  FFMA.FTZ R174, R193, UR43, -R180.reuse ;  /* 0x0000002bc1ae7c23 */ /* 0x100fe200080108b4 */
[----:B------:R-:W-:Y:S01]  /*11f60*/  FFMA.FTZ R180, R192, UR43, -R180 ;  /* 0x0000002bc0b47c23 */ /* 0x000fe200080108b4 */
[----:B------:R-:W-:Y:S01]  /*11f70*/  FMUL.FTZ R192, R182, UR50 ;  /* 0x00000032b6c07c20 */ /* 0x000fe20008410000 */
[----:B------:R-:W-:Y:S01]  /*11f80*/  FMNMX.FTZ R0, R221, R0, !PT ;  /* 0x00000000dd007209 */ /* 0x000fe20007810000 */
[----:B------:R-:W-:Y:S01]  /*11f90*/  FMUL.FTZ R193, R187, UR50 ;  /* 0x00000032bbc17c20 */ /* 0x000fe20008410000 */
[----:B------:R-:W2:Y:S01]  /*11fa0*/  MUFU.TANH R197, R197 ;  /* 0x000000c500c57308 */ /* 0x000ea20000002400 */
[C---:B0-----:R-:W-:Y:S01]  /*11fb0*/  FADD.FTZ R153, R189.reuse, R153 ;  /* 0x00000099bd997221 */ /* 0x041fe20000010000 */
[----:B------:R-:W-:Y:S01]  /*11fc0*/  FMNMX.FTZ R0, R18, R0, !PT ;  /* 0x0000000012007209 */ /* 0x000fe20007810000 */
[----:B------:R-:W-:Y:S01]  /*11fd0*/  FMUL.FTZ R175, R194, UR50 ;  /* 0x00000032c2af7c20 */ /* 0x000fe20008410000 */
[----:B------:R-:W-:Y:S01]  /*11fe0*/  F2FP.BF16.F32.PACK_AB R152, R189, R152 ;  /* 0x00000098bd98723e */ /* 0x000fe200000010ff */
[----:B------:R-:W-:Y:S01]  /*11ff0*/  FMUL.FTZ R189, R183, UR50 ;  /* 0x00000032b7bd7c20 */ /* 0x000fe20008410000 */
[----:B------:R-:W-:Y:S01]  /*12000*/  FMNMX.FTZ R0, R17, R0, !PT ;  /* 0x0000000011007209 */ /* 0x000fe20007810000 */
[----:B------:R-:W-:Y:S01]  /*12010*/  FMUL.FTZ R179, R195, UR50 ;  /* 0x00000032c3b37c20 */ /* 0x000fe20008410000 */
[----:B------:R-:W0:Y:S01]  /*12020*/  MUFU.TANH R196, R196 ;  /* 0x000000c400c47308 */ /* 0x000e220000002400 */
[----:B------:R-:W-:Y:S01]  /*12030*/  FMUL.FTZ R186, R198, UR50 ;  /* 0x00000032c6ba7c20 */ /* 0x000fe20008410000 */
[----:B------:R-:W-:Y:S01]  /*12040*/  FMNMX.FTZ R0, R16, R0, !PT ;  /* 0x0000000010007209 */ /* 0x000fe20007810000 */
[----:B------:R-:W-:-:S03]  /*12050*/  FMUL.FTZ R187, R199, UR50 ;  /* 0x00000032c7bb7c20 */ /* 0x000fc60008410000 */
[----:B------:R-:W-:Y:S02]  /*12060*/  FMNMX.FTZ R0, R222, R0, !PT ;  /* 0x00000000de007209 */ /* 0x000fe40007810000 */
[----:B------:R-:W3:Y:S02]  /*12070*/  MUFU.TANH R192, R192 ;  /* 0x000000c000c07308 */ /* 0x000ee40000002400 */
[----:B------:R-:W-:-:S04]  /*12080*/  FMNMX.FTZ R0, R223, R0, !PT ;  /* 0x00000000df007209 */ /* 0x000fc80007810000 */
[----:B------:R-:W-:Y:S02]  /*12090*/  FMNMX.FTZ R0, R229, R0, !PT ;  /* 0x00000000e5007209 */ /* 0x000fe40007810000 */
[----:B------:R-:W4:Y:S02]  /*120a0*/  MUFU.TANH R189, R189 ;  /* 0x000000bd00bd7308 */ /* 0x000f240000002400 */
[----:B------:R-:W-:-:S04]  /*120b0*/  FMNMX.FTZ R157, R230, R0, !PT ;  /* 0x00000000e69d7209 */ /* 0x000fc80007810000 */
[----:B-1----:R-:W-:Y:S02]  /*120c0*/  FMNMX.FTZ R157, R160, R157, !PT ;  /* 0x0000009da09d7209 */ /* 0x002fe40007810000 */
[----:B------:R-:W1:Y:S02]  /*120d0*/  MUFU.TANH R217, R217 ;  /* 0x000000d900d97308 */ /* 0x000e640000002400 */
[----:B--2---:R-:W-:-:S04]  /*120e0*/  FMNMX.FTZ R157, R197, R157, !PT ;  /* 0x0000009dc59d7209 */ /* 0x004fc80007810000 */
[----:B0-----:R-:W-:Y:S02]  /*120f0*/  FMNMX.FTZ R157, R196, R157, !PT ;  /* 0x0000009dc49d7209 */ /* 0x001fe40007810000 */
[----:B------:R-:W0:Y:S02]  /*12100*/  MUFU.TANH R193, R193 ;  /* 0x000000c100c17308 */ /* 0x000e240000002400 */
[----:B---3--:R-:W-:-:S04]  /*12110*/  FMNMX.FTZ R157, R192, R157, !PT ;  /* 0x0000009dc09d7209 */ /* 0x008fc80007810000 */
[----:B----4-:R-:W-:Y:S02]  /*12120*/  FMNMX.FTZ R157, R189, R157, !PT ;  /* 0x0000009dbd9d7209 */ /* 0x010fe40007810000 */
[----:B------:R-:W2:Y:S02]  /*12130*/  MUFU.TANH R190, R190 ;  /* 0x000000be00be7308 */ /* 0x000ea40000002400 */
[----:B-1----:R-:W-:-:S06]  /*12140*/  FMNMX.FTZ R157, R217, R157, !PT ;  /* 0x0000009dd99d7209 */ /* 0x002fcc0007810000 */
        /* <DEDUP_REMOVED lines=10> */
[----:B------:R-:W2:Y:S01]  /*121f0*/  MUFU.EX2 R154, R154 ;  /* 0x0000009a009a7308 */ /* 0x000ea20000000800 */
[----:B-1----:R-:W-:-:S07]  /*12200*/  FMNMX.FTZ R157, R186, R157, !PT ;  /* 0x0000009dba9d7209 */ /* 0x002fce0007810000 */
[----:B------:R-:W1:Y:S01]  /*12210*/  MUFU.EX2 R155, R155 ;  /* 0x0000009b009b7308 */ /* 0x000e620000000800 */
[----:B0-----:R-:W-:-:S05]  /*12220*/  FMNMX.FTZ R178, R187, R157, !PT ;  /* 0x0000009dbbb27209 */ /* 0x001fca0007810000 */
[----:B------:R-:W0:Y:S01]  /*12230*/  SHFL.BFLY PT, R157, R178, 0x2, 0x1f ;  /* 0x0c401f00b29d7f89 */ /* 0x000e2200000e0000 */
[----:B--2---:R-:W-:Y:S01]  /*12240*/  FADD.FTZ R161, R154, R153 ;  /* 0x000000999aa17221 */ /* 0x004fe20000010000 */
[----:B------:R-:W2:Y:S01]  /*12250*/  S2R R198, SR_TID.X ;  /* 0x0000000000c67919 */ /* 0x000ea20000002100 */
[----:B-1----:R-:W-:Y:S02]  /*12260*/  F2FP.BF16.F32.PACK_AB R154, R155, R154 ;  /* 0x0000009a9b9a723e */ /* 0x002fe400000010ff */
[----:B0-----:R-:W-:-:S05]  /*12270*/  FMNMX.FTZ R178, R178, R157, !PT ;  /* 0x0000009db2b27209 */ /* 0x001fca0007810000 */
[----:B------:R-:W0:Y:S02]  /*12280*/  SHFL.BFLY PT, R157, R178, 0x1, 0x1f ;  /* 0x0c201f00b29d7f89 */ /* 0x000e2400000e0000 */
[----:B0-----:R-:W-:-:S05]  /*12290*/  FMNMX.FTZ R178, R178, R157, !PT ;  /* 0x0000009db2b27209 */ /* 0x001fca0007810000 */
[C---:B------:R-:W-:Y:S01]  /*122a0*/  FADD.FTZ R157, -R178.reuse, R216 ;  /* 0x000000d8b29d7221 */ /* 0x040fe20000010100 */
[----:B------:R-:W-:-:S03]  /*122b0*/  FMUL.FTZ R191, R178, UR43 ;  /* 0x0000002bb2bf7c20 */ /* 0x000fc60008410000 */
[----:B------:R-:W-:Y:S01]  /*122c0*/  FMUL.FTZ R153, R157, UR43 ;  /* 0x0000002b9d997c20 */ /* 0x000fe20008410000 */
[----:B------:R-:W-:-:S03]  /*122d0*/  FADD.FTZ R157, R155, R161 ;  /* 0x000000a19b9d7221 */ /* 0x000fc60000010000 */
[----:B------:R0:W-:Y:S02]  /*122e0*/  MUFU.EX2 R155, R153 ;  /* 0x00000099009b7308 */ /* 0x0001e40000000800 */
[----:B0-----:R-:W-:Y:S01]  /*122f0*/  FFMA.FTZ R153, R22, UR43, -R191 ;  /* 0x0000002b16997c23 */ /* 0x001fe200080108bf */
[----:B--2---:R-:W-:Y:S01]  /*12300*/  SHF.R.U32.HI R198, RZ, 0x7, R198 ;  /* 0x00000007ffc67819 */ /* 0x004fe200000116c6 */
[-C--:B------:R-:W-:Y:S01]  /*12310*/  FMUL.FTZ R24, R24, R156.reuse ;  /* 0x0000009c18187220 */ /* 0x080fe20000410000 */
[-C--:B------:R-:W-:Y:S01]  /*12320*/  FMUL.FTZ R25, R25, R156.reuse ;  /* 0x0000009c19197220 */ /* 0x080fe20000410000 */
[-C--:B------:R-:W-:Y:S01]  /*12330*/  FMUL.FTZ R28, R28, R156.reuse ;  /* 0x0000009c1c1c7220 */ /* 0x080fe20000410000 */
[-C--:B------:R-:W-:Y:S01]  /*12340*/  FMUL.FTZ R29, R29, R156.reuse ;  /* 0x0000009c1d1d7220 */ /* 0x080fe20000410000 */
[----:B------:R-:W0:Y:S01]  /*12350*/  MUFU.EX2 R153, R153 ;  /* 0x0000009900997308 */ /* 0x000e220000000800 */
        /* <DEDUP_REMOVED lines=16> */
[----:B0-----:R-:W-:Y:S01]  /*12460*/  FFMA.FTZ R194, R155, R3, R153 ;  /* 0x000000039bc27223 */ /* 0x001fe20000010099 */
        /* <DEDUP_REMOVED lines=50> */
[--C-:B------:R-:W-:Y:S01]  /*12790*/  FFMA.FTZ R161, R19, UR43, -R191.reuse ;  /* 0x0000002b13a17c23 */ /* 0x100fe200080108bf */
[--C-:B------:R-:W-:Y:S01]  /*127a0*/  FFMA.FTZ R156, R220, UR43, -R191.reuse ;  /* 0x0000002bdc9c7c23 */ /* 0x100fe200080108bf */
[----:B------:R-:W-:Y:S01]  /*127b0*/  FFMA.FTZ R195, R221, UR43, -R191 ;  /* 0x0000002bddc37c23 */ /* 0x000fe200080108bf */
[----:B------:R0:W-:Y:S01]  /*127c0*/  BAR.SYNC.DEFER_BLOCKING R3, 0x100 ;  /* 0x000400030000751d */ /* 0x0001e20000010000 */
[----:B------:R-:W-:-:S05]  /*127d0*/  IMAD.MOV.U32 R182, RZ, RZ, 0xc00 ;  /* 0x00000c00ffb67424 */ /* 0x000fca00078e00ff */
[----:B------:R-:W1:Y:S01]  /*127e0*/  MUFU.EX2 R161, R161 ;  /* 0x000000a100a17308 */ /* 0x000e620000000800 */
[----:B------:R-:W-:Y:S02]  /*127f0*/  IMAD.MOV.U32 R183, RZ, RZ, 0x40000040 ;  /* 0x40000040ffb77424 */ /* 0x000fe400078e00ff */
        /* <DEDUP_REMOVED lines=15> */
[----:B------:R-:W-:Y:S01]  /*128f0*/  IMAD R182, R2, R182, UR42 ;  /* 0x0000002a02b67e24 */ /* 0x000fe2000f8e02b6 */
[----:B------:R-:W-:Y:S01]  /*12900*/  R2UR UR7, R183 ;  /* 0x00000000b70772ca */ /* 0x000fe200000e0000 */
        /* <DEDUP_REMOVED lines=52> */
[----:B-1----:R-:W-:Y:S01]  /*12c50*/  F2FP.BF16.F32.PACK_AB R153, R161, R153 ;  /* 0x00000099a199723e */ /* 0x002fe200000010ff */
[----:B------:R-:W-:Y:S01]  /*12c60*/  MUFU.EX2 R185, R185 ;  /* 0x000000b900b97308 */ /* 0x000fe20000000800 */
[----:B---3--:R-:W-:-:S07]  /*12c70*/  F2FP.BF16.F32.PACK_AB R155, R195, R156 ;  /* 0x0000009cc39b723e */ /* 0x008fce00000010ff */
[----:B------:R-:W-:Y:S01]  /*12c80*/  MUFU.EX2 R181, R181 ;  /* 0x000000b500b57308 */ /* 0x000fe20000000800 */
[----:B------:R-:W-:-:S07]  /*12c90*/  WARPGROUP.ARRIVE ;  /* 0x00000000000079c5 */ /* 0x000fce0000000000 */
[----:B------:R-:W-:Y:S01]  /*12ca0*/  MUFU.EX2 R184, R184 ;  /* 0x000000b800b87308 */ /* 0x000fe20000000800 */
[----:B------:R-:W-:Y:S01]  /*12cb0*/  HGMMA.64x256x16.F32.BF16 R24, R152, gdesc[UR4].tnspB, R24, gsb0 ;  /* 0x43e0000498187df0 */ /* 0x000fe20008001818 */
[----:B------:R-:W-:Y:S01]  /*12cc0*/  FADD.FTZ R194, R161, R194 ;  /* 0x000000c2a1c27221 */ /* 0x000fe20000010000 */
[--C-:B------:R-:W-:Y:S01]  /*12cd0*/  FFMA.FTZ R183, R16, UR43, -R191.reuse ;  /* 0x0000002b10b77c23 */ /* 0x100fe200080108bf */
[--C-:B0-----:R-:W-:Y:S01]  /*12ce0*/  FFMA.FTZ R3, R222, UR43, -R191.reuse ;  /* 0x0000002bde037c23 */ /* 0x101fe200080108bf */
[--C-:B------:R-:W-:Y:S01]  /*12cf0*/  FFMA.FTZ R0, R0, UR43, -R191.reuse ;  /* 0x0000002b00007c23 */ /* 0x100fe200080108bf */
[----:B------:R2:W5:Y:S02]  /*12d00*/  LDL.LU R22, [R1+0x1b0] ;  /* 0x0001b00001167983 */ /* 0x0005640000300800 */
[----:B------:R0:W-:Y:S01]  /*12d10*/  MUFU.EX2 R161, R158 ;  /* 0x0000009e00a17308 */ /* 0x0001e20000000800 */
[----:B------:R-:W-:Y:S01]  /*12d20*/  FADD.FTZ R194, R156, R194 ;  /* 0x000000c29cc27221 */ /* 0x000fe20000010000 */
[--C-:B------:R-:W-:Y:S01]  /*12d30*/  FFMA.FTZ R198, R223, UR43, -R191.reuse ;  /* 0x0000002bdfc67c23 */ /* 0x100fe200080108bf */
[----:B------:R2:W5:Y:S01]  /*12d40*/  LDL.LU R19, [R1+0x1ac] ;  /* 0x0001ac0001137983 */ /* 0x0005620000300800 */
[----:B0-----:R-:W-:-:S04]  /*12d50*/  FFMA.FTZ R158, R18, UR43, -R191 ;  /* 0x0000002b129e7c23 */ /* 0x001fc800080108bf */
[----:B------:R-:W-:Y:S08]  /*12d60*/  MUFU.EX2 R183, R183 ;  /* 0x000000b700b77308 */ /* 0x000ff00000000800 */
[----:B------:R-:W-:Y:S01]  /*12d70*/  MUFU.EX2 R3, R3 ;  /* 0x0000000300037308 */ /* 0x000fe20000000800 */
[----:B------:R-:W-:Y:S01]  /*12d80*/  FADD.FTZ R194, R195, R194 ;  /* 0x000000c2c3c27221 */ /* 0x000fe20000010000 */
[----:B------:R2:W5:Y:S06]  /*12d90*/  LDL.LU R18, [R1+0x1a8] ;  /* 0x0001a80001127983 */ /* 0x00056c0000300800 */
[----:B------:R-:W0:Y:S02]  /*12da0*/  MUFU.EX2 R158, R158 ;  /* 0x0000009e009e7308 */ /* 0x000e240000000800 */
[----:B0-----:R-:W-:-:S06]  /*12db0*/  FADD.FTZ R194, R158, R194 ;  /* 0x000000c29ec27221 */ /* 0x001fcc0000010000 */
[----:B------:R-:W-:Y:S01]  /*12dc0*/  MUFU.EX2 R198, R198 ;  /* 0x000000c600c67308 */ /* 0x000fe20000000800 */
[----:B------:R-:W-:-:S07]  /*12dd0*/  WARPGROUP.DEPBAR.LE gsb0, 0x0 ;  /* 0x00008000000079c5 */ /* 0x000fce0000010000 */
[----:B------:R0:W1:Y:S08]  /*12de0*/  MUFU.EX2 R155, R188 ;  /* 0x000000bc009b7308 */ /* 0x0000700000000800 */
[----:B------:R3:W-:Y:S01]  /*12df0*/  MUFU.EX2 R154, R159 ;  /* 0x0000009f009a7308 */ /* 0x0007e20000000800 */
[----:B0-----:R-:W-:Y:S01]  /*12e00*/  FFMA.FTZ R188, R17, UR43, -R191 ;  /* 0x0000002b11bc7c23 */ /* 0x001fe200080108bf */
[----:B------:R-:W-:Y:S01]  /*12e10*/  VIADD R152, R182, 0x80 ;  /* 0x00000080b6987836 */ /* 0x000fe20000000000 */
[----:B------:R2:W5:Y:S05]  /*12e20*/  LDL.LU R17, [R1+0x1a4] ;  /* 0x0001a40001117983 */ /* 0x00056a0000300800 */
[----:B------:R-:W0:Y:S01]  /*12e30*/  MUFU.EX2 R188, R188 ;  /* 0x000000bc00bc7308 */ /* 0x000e220000000800 */
[----:B------:R-:W-:Y:S01]  /*12e40*/  IMAD.MOV.U32 R153, RZ, RZ, 0x40000040 ;  /* 0x40000040ff997424 */ /* 0x000fe200078e00ff */
[----:B------:R-:W-:Y:S01]  /*12e50*/  R2UR UR6, R152 ;  /* 0x00000000980672ca */ /* 0x000fe200000e0000 */
[----:B-1----:R-:W-:Y:S01]  /*12e60*/  FADD.FTZ R195, R155, R157 ;  /* 0x0000009d9bc37221 */ /* 0x002fe20000010000 */
[----:B------:R-:W-:Y:S01]  /*12e70*/  F2FP.BF16.F32.PACK_AB R156, R161, R155 ;  /* 0x0000009ba19c723e */ /* 0x000fe200000010ff */
[----:B------:R2:W5:Y:S01]  /*12e80*/  LDL.LU R16, [R1+0x1a0] ;  /* 0x0001a00001107983 */ /* 0x0005620000300800 */
[----:B------:R-:W-:-:S02]  /*12e90*/  R2UR UR7, R153 ;  /* 0x00000000990772ca */ /* 0x000fc400000e0000 */
[----:B---3--:R-:W-:Y:S02]  /*12ea0*/  F2FP.BF16.F32.PACK_AB R159, R3, R183 ;  /* 0x000000b7039f723e */ /* 0x008fe400000010ff */
[----:B0-----:R-:W-:Y:S01]  /*12eb0*/  F2FP.BF16.F32.PACK_AB R157, R188, R158 ;  /* 0x0000009ebc9d723e */ /* 0x001fe200000010ff */
[----:B------:R-:W-:Y:S01]  /*12ec0*/  FFMA.FTZ R155, R230, UR43, -R191 ;  /* 0x0000002be69b7c23 */ /* 0x000fe200080108bf */
[----:B------:R-:W-:Y:S01]  /*12ed0*/  F2FP.BF16.F32.PACK_AB R158, R154, R185 ;  /* 0x000000b99a9e723e */ /* 0x000fe200000010ff */
[----:B------:R-:W-:Y:S02]  /*12ee0*/  VIADD R152, R182, 0x100 ;  /* 0x00000100b6987836 */ /* 0x000fe40000000000 */
[----:B------:R-:W-:Y:S01]  /*12ef0*/  FADD.FTZ R195, R161, R195 ;  /* 0x000000c3a1c37221 */ /* 0x000fe20000010000 */
[----:B------:R-:W-:Y:S01]  /*12f00*/  FADD.FTZ R199, R188, R194 ;  /* 0x000000c2bcc77221 */ /* 0x000fe20000010000 */
[----:B------:R-:W-:Y:S01]  /*12f10*/  WARPGROUP.ARRIVE ;  /* 0x00000000000079c5 */ /* 0x000fe20000000000 */
[----:B------:R-:W-:Y:S01]  /*12f20*/  MUFU.EX2 R0, R0 ;  /* 0x0000000000007308 */ /* 0x000fe20000000800 */
[----:B------:R-:W3:Y:S04]  /*12f30*/  LDL R216, [R1+0x60] ;  /* 0x0000600001d87983 */ /* 0x000ee80000100800 */
[----:B------:R-:W-:Y:S03]  /*12f40*/  HGMMA.64x256x16.F32.BF16 R24, R156, gdesc[UR4].tnspB, R24, gsb0 ;  /* 0x43e000049c187df0 */ /* 0x000fe60008001818 */
[----:B------:R-:W-:Y:S01]  /*12f50*/  MUFU.EX2 R155, R155 ;  /* 0x0000009b009b7308 */ /* 0x000fe20000000800 */
[----:B------:R-:W-:Y:S01]  /*12f60*/  IMAD.MOV.U32 R153, RZ, RZ, 0x40000040 ;  /* 0x40000040ff997424 */ /* 0x000fe200078e00ff */
[----:B------:R-:W-:-:S04]  /*12f70*/  R2UR UR6, R152 ;  /* 0x00000000980672ca */ /* 0x000fc800000e0000 */
[----:B------:R-:W-:Y:S01]  /*12f80*/  R2UR UR7, R153 ;  /* 0x00000000990772ca */ /* 0x000fe200000e0000 */
[----:B------:R-:W-:Y:S01]  /*12f90*/  FADD.FTZ R194, R185, R195 ;  /* 0x000000c3b9c27221 */ /* 0x000fe20000010000 */
[----:B------:R-:W-:Y:S01]  /*12fa0*/  FADD.FTZ R199, R183, R199 ;  /* 0x000000c7b7c77221 */ /* 0x000fe20000010000 */
[--C-:B------:R-:W-:Y:S01]  /*12fb0*/  FFMA.FTZ R195, R197, UR43, -R191.reuse ;  /* 0x0000002bc5c37c23 */ /* 0x100fe200080108bf */
[--C-:B------:R-:W-:Y:S01]  /*12fc0*/  FFMA.FTZ R183, R196, UR43, -R191.reuse ;  /* 0x0000002bc4b77c23 */ /* 0x100fe200080108bf */
[--C-:B------:R-:W-:Y:S01]  /*12fd0*/  FFMA.FTZ R185, R192, UR43, -R191.reuse ;  /* 0x0000002bc0b97c23 */ /* 0x100fe200080108bf */
[----:B------:R-:W-:-:S03]  /*12fe0*/  FFMA.FTZ R188, R189, UR43, -R191 ;  /* 0x0000002bbdbc7c23 */ /* 0x000fc600080108bf */
[----:B------:R-:W-:Y:S08]  /*12ff0*/  MUFU.EX2 R195, R195 ;  /* 0x000000c300c37308 */ /* 0x000ff00000000800 */
[----:B------:R-:W-:Y:S08]  /*13000*/  MUFU.EX2 R183, R183 ;  /* 0x000000b700b77308 */ /* 0x000ff00000000800 */
[----:B------:R-:W-:Y:S08]  /*13010*/  MUFU.EX2 R185, R185 ;  /* 0x000000b900b97308 */ /* 0x000ff00000000800 */
[----:B------:R-:W-:Y:S01]  /*13020*/  MUFU.EX2 R188, R188 ;  /* 0x000000bc00bc7308 */ /* 0x000fe20000000800 */
[----:B------:R-:W-:-:S02]  /*13030*/  VIADD R152, R182, 0x180 ;  /* 0x00000180b6987836 */ /* 0x000fc40000000000 */
[----:B------:R-:W-:Y:S01]  /*13040*/  IMAD.MOV.U32 R153, RZ, RZ, 0x40000040 ;  /* 0x40000040ff997424 */ /* 0x000fe200078e00ff */
[----:B------:R-:W-:Y:S02]  /*13050*/  WARPGROUP.DEPBAR.LE gsb0, 0x0 ;  /* 0x00008000000079c5 */ /* 0x000fe40000010000 */
[--C-:B------:R-:W-:Y:S01]  /*13060*/  FFMA.FTZ R158, R229, UR43, -R191.reuse ;  /* 0x0000002be59e7c23 */ /* 0x100fe200080108bf */
[----:B------:R-:W-:Y:S01]  /*13070*/  FFMA.FTZ R156, R160, UR43, -R191 ;  /* 0x0000002ba09c7c23 */ /* 0x000fe200080108bf */
[----:B------:R-:W-:Y:S08]  /*13080*/  MUFU.EX2 R159, R162 ;  /* 0x000000a2009f7308 */ /* 0x000ff00000000800 */
[----:B------:R-:W0:Y:S08]  /*13090*/  MUFU.EX2 R157, R163 ;  /* 0x000000a3009d7308 */ /* 0x000e300000000800 */
[----:B------:R-:W1:Y:S08]  /*130a0*/  MUFU.EX2 R158, R158 ;  /* 0x0000009e009e7308 */ /* 0x000e700000000800 */
[----:B------:R-:W4:Y:S01]  /*130b0*/  MUFU.EX2 R156, R156 ;  /* 0x0000009c009c7308 */ /* 0x000f220000000800 */
[----:B0-----:R-:W-:-:S02]  /*130c0*/  F2FP.BF16.F32.PACK_AB R160, R157, R159 ;  /* 0x0000009f9da0723e */ /* 0x001fc400000010ff */
[----:B------:R-:W-:Y:S02]  /*130d0*/  F2FP.BF16.F32.PACK_AB R162, R184, R181 ;  /* 0x000000b5b8a2723e */ /* 0x000fe400000010ff */
[----:B-1----:R-:W-:Y:S02]  /*130e0*/  F2FP.BF16.F32.PACK_AB R161, R158, R198 ;  /* 0x000000c69ea1723e */ /* 0x002fe400000010ff */
[----:B----4-:R-:W-:-:S04]  /*130f0*/  F2FP.BF16.F32.PACK_AB R163, R156, R155 ;  /* 0x0000009b9ca3723e */ /* 0x010fc800000010ff */
[----:B------:R-:W-:-:S06]  /*13100*/  WARPGROUP.ARRIVE ;  /* 0x00000000000079c5 */ /* 0x000fcc0000000000 */
[----:B------:R-:W-:Y:S01]  /*13110*/  HGMMA.64x256x16.F32.BF16 R24, R160, gdesc[UR4].tnspB, R24, gsb0 ;  /* 0x43e00004a0187df0 */ /* 0x000fe20008001818 */
[----:B------:R-:W-:Y:S02]  /*13120*/  R2UR UR6, R152 ;  /* 0x00000000980672ca */ /* 0x000fe400000e0000 */
[----:B------:R-:W-:Y:S01]  /*13130*/  R2UR UR7, R153 ;  /* 0x00000000990772ca */ /* 0x000fe200000e0000 */
[----:B------:R-:W-:Y:S01]  /*13140*/  FADD.FTZ R189, R154, R194 ;  /* 0x000000c29abd7221 */ /* 0x000fe20000010000 */
[----:B------:R-:W-:Y:S01]  /*13150*/  FADD.FTZ R199, R3, R199 ;  /* 0x000000c703c77221 */ /* 0x000fe20000010000 */
[----:B------:R-:W-:Y:S02]  /*13160*/  MUFU.EX2 R154, R169 ;  /* 0x000000a9009a7308 */ /* 0x000fe40000000800 */
[----:B------:R-:W-:-:S06]  /*13170*/  FADD.FTZ R189, R159, R189 ;  /* 0x000000bd9fbd7221 */ /* 0x000fcc0000010000 */
[----:B------:R-:W0:Y:S08]  /*13180*/  MUFU.EX2 R3, R168 ;  /* 0x000000a800037308 */ /* 0x000e300000000800 */
[----:B------:R-:W-:Y:S01]  /*13190*/  MUFU.EX2 R159, R170 ;  /* 0x000000aa009f7308 */ /* 0x000fe20000000800 */
[----:B------:R-:W-:Y:S02]  /*131a0*/  VIADD R152, R182, 0x200 ;  /* 0x00000200b6987836 */ /* 0x000fe40000000000 */
[----:B------:R-:W-:Y:S01]  /*131b0*/  IMAD.MOV.U32 R153, RZ, RZ, 0x40000040 ;  /* 0x40000040ff997424 */ /* 0x000fe200078e00ff */
[----:B0-----:R-:W-:Y:S01]  /*131c0*/  F2FP.BF16.F32.PACK_AB R168, R154, R3 ;  /* 0x000000039aa8723e */ /* 0x001fe200000010ff */
[----:B------:R-:W-:-:S03]  /*131d0*/  WARPGROUP.DEPBAR.LE gsb0, 0x0 ;  /* 0x00008000000079c5 */ /* 0x000fc60000010000 */
[----:B------:R-:W-:Y:S08]  /*131e0*/  MUFU.EX2 R163, R166 ;  /* 0x000000a600a37308 */ /* 0x000ff00000000800 */
[----:B------:R-:W0:Y:S08]  /*131f0*/  MUFU.EX2 R160, R167 ;  /* 0x000000a700a07308 */ /* 0x000e300000000800 */
[----:B------:R0:W-:Y:S08]  /*13200*/  MUFU.EX2 R161, R164 ;  /* 0x000000a400a17308 */ /* 0x0001f00000000800 */
[----:B------:R1:W4:Y:S01]  /*13210*/  MUFU.EX2 R162, R165 ;  /* 0x000000a500a27308 */ /* 0x0003220000000800 */
        /* <DEDUP_REMOVED lines=8> */
[--C-:B------:R-:W-:Y:S01]  /*132a0*/  FFMA.FTZ R179, R179, UR43, -R191.reuse ;  /* 0x0000002bb3b37c23 */ /* 0x100fe200080108bf */
[--C-:B------:R-:W-:Y:S01]  /*132b0*/  FFMA.FTZ R186, R186, UR43, -R191.reuse ;  /* 0x0000002bbaba7c23 */ /* 0x100fe200080108bf */
[----:B------:R-:W-:Y:S01]  /*132c0*/  FFMA.FTZ R187, R187, UR43, -R191 ;  /* 0x0000002bbbbb7c23 */ /* 0x000fe200080108bf */
[----:B------:R-:W-:Y:S01]  /*132d0*/  FADD.FTZ R198, R198, R199 ;  /* 0x000000c7c6c67221 */ /* 0x000fe20000010000 */
[----:B------:R-:W-:Y:S01]  /*132e0*/  FFMA.FTZ R175, R175, UR43, -R191 ;  /* 0x0000002bafaf7c23 */ /* 0x000fe200080108bf */
[----:B------:R-:W-:Y:S01]  /*132f0*/  FADD.FTZ R189, R157, R189 ;  /* 0x000000bd9dbd7221 */ /* 0x000fe20000010000 */
[----:B------:R-:W-:Y:S01]  /*13300*/  MUFU.EX2 R180, R180 ;  /* 0x000000b400b47308 */ /* 0x000fe20000000800 */
[----:B------:R-:W-:-:S07]  /*13310*/  FADD.FTZ R198, R158, R198 ;  /* 0x000000c69ec67221 */ /* 0x000fce0000010000 */
[----:B------:R-:W-:Y:S08]  /*13320*/  MUFU.EX2 R157, R172 ;  /* 0x000000ac009d7308 */ /* 0x000ff00000000800 */
[----:B------:R-:W0:Y:S08]  /*13330*/  MUFU.EX2 R158, R173 ;  /* 0x000000ad009e7308 */ /* 0x000e300000000800 */
[----:B------:R-:W-:Y:S08]  /*13340*/  MUFU.EX2 R179, R179 ;  /* 0x000000b300b37308 */ /* 0x000ff00000000800 */
[----:B------:R-:W-:Y:S08]  /*13350*/  MUFU.EX2 R186, R186 ;  /* 0x000000ba00ba7308 */ /* 0x000ff00000000800 */
[----:B------:R-:W-:Y:S01]  /*13360*/  MUFU.EX2 R187, R187 ;  /* 0x000000bb00bb7308 */ /* 0x000fe20000000800 */
[----:B------:R-:W-:-:S02]  /*13370*/  VIADD R152, R182, 0x280 ;  /* 0x00000280b6987836 */ /* 0x000fc40000000000 */
[----:B------:R-:W-:Y:S01]  /*13380*/  IMAD.MOV.U32 R153, RZ, RZ, 0x40000040 ;  /* 0x40000040ff997424 */ /* 0x000fe200078e00ff */
[----:B0-----:R-:W-:Y:S01]  /*13390*/  F2FP.BF16.F32.PACK_AB R172, R158, R157 ;  /* 0x0000009d9eac723e */ /* 0x001fe200000010ff */
[----:B------:R-:W-:Y:S02]  /*133a0*/  WARPGROUP.DEPBAR.LE gsb0, 0x0 ;  /* 0x00008000000079c5 */ /* 0x000fe40000010000 */
[--C-:B------:R-:W-:Y:S01]  /*133b0*/  FFMA.FTZ R165, R217, UR43, -R191.reuse ;  /* 0x0000002bd9a57c23 */ /* 0x100fe200080108bf */
[--C-:B------:R-:W-:Y:S01]  /*133c0*/  FFMA.FTZ R166, R193, UR43, -R191.reuse ;  /* 0x0000002bc1a67c23 */ /* 0x100fe200080108bf */
[----:B------:R-:W-:Y:S01]  /*133d0*/  FFMA.FTZ R167, R190, UR43, -R191 ;  /* 0x0000002bbea77c23 */ /* 0x000fe200080108bf */
[----:B------:R-:W0:Y:S08]  /*133e0*/  MUFU.EX2 R164, R171 ;  /* 0x000000ab00a47308 */ /* 0x000e300000000800 */
[----:B------:R-:W-:Y:S08]  /*133f0*/  MUFU.EX2 R165, R165 ;  /* 0x000000a500a57308 */ /* 0x000ff00000000800 */
[----:B------:R-:W1:Y:S08]  /*13400*/  MUFU.EX2 R166, R166 ;  /* 0x000000a600a67308 */ /* 0x000e700000000800 */
[----:B------:R-:W4:Y:S01]  /*13410*/  MUFU.EX2 R167, R167 ;  /* 0x000000a700a77308 */ /* 0x000f220000000800 */
[----:B0-----:R-:W-:-:S02]  /*13420*/  F2FP.BF16.F32.PACK_AB R170, R164, R159 ;  /* 0x0000009fa4aa723e */ /* 0x001fc400000010ff */
[----:B-1----:R-:W-:Y:S02]  /*13430*/  F2FP.BF16.F32.PACK_AB R169, R166, R165 ;  /* 0x000000a5a6a9723e */ /* 0x002fe400000010ff */
[----:B----4-:R-:W-:-:S04]  /*13440*/  F2FP.BF16.F32.PACK_AB R171, R0, R167 ;  /* 0x000000a700ab723e */ /* 0x010fc800000010ff */
[----:B------:R-:W-:-:S06]  /*13450*/  WARPGROUP.ARRIVE ;  /* 0x00000000000079c5 */ /* 0x000fcc0000000000 */
[----:B------:R-:W-:Y:S01]  /*13460*/  HGMMA.64x256x16.F32.BF16 R24, R168, gdesc[UR4].tnspB, R24, gsb0 ;  /* 0x43e00004a8187df0 */ /* 0x000fe20008001818 */
[----:B------:R-:W-:Y:S02]  /*13470*/  R2UR UR6, R152 ;  /* 0x00000000980672ca */ /* 0x000fe400000e0000 */
[----:B------:R-:W-:Y:S01]  /*13480*/  R2UR UR7, R153 ;  /* 0x00000000990772ca */ /* 0x000fe200000e0000 */
        /* <DEDUP_REMOVED lines=18> */
[----:B---3--:R-:W-:Y:S02]  /*135b0*/  ISETP.GT.AND P2, PT, R210, R216, PT ;  /* 0x000000d8d200720c */ /* 0x008fe40003f44270 */
[----:B------:R-:W-:Y:S01]  /*135c0*/  FADD.FTZ R163, R164, R163 ;  /* 0x000000a3a4a37221 */ /* 0x000fe20000010000 */
[----:B------:R-:W-:Y:S01]  /*135d0*/  FADD.FTZ R195, R0, R195 ;  /* 0x000000c300c37221 */ /* 0x000fe20000010000 */
[----:B------:R-:W-:Y:S02]  /*135e0*/  @!P0 VIADD R211, R211, 0x32460 ;  /* 0x00032460d3d38836 */ /* 0x000fe40000000000 */
[----:B------:R-:W-:-:S03]  /*135f0*/  FADD.FTZ R163, R157, R163 ;  /* 0x000000a39da37221 */ /* 0x000fc60000010000 */
[----:B------:R-:W-:Y:S01]  /*13600*/  @!P0 PRMT R211, RZ, 0x654, R211 ;  /* 0x00000654ffd38816 */ /* 0x000fe200000000d3 */
[----:B------:R-:W-:Y:S01]  /*13610*/  FADD.FTZ R163, R158, R163 ;  /* 0x000000a39ea37221 */ /* 0x000fe20000010000 */
[----:B------:R-:W-:Y:S02]  /*13620*/  VIADD R210, R210, 0xffffffff ;  /* 0xffffffffd2d27836 */ /* 0x000fe40000000000 */
[----:B------:R-:W-:Y:S02]  /*13630*/  IMAD.MOV.U32 R216, RZ, RZ, R178 ;  /* 0x000000ffffd87224 */ /* 0x000fe400078e00b2 */
[----:B------:R-:W-:Y:S01]  /*13640*/  IMAD.MOV.U32 R217, RZ, RZ, R176 ;  /* 0x000000ffffd97224 */ /* 0x000fe200078e00b0 */
[----:B------:R-:W-:Y:S02]  /*13650*/  WARPGROUP.DEPBAR.LE gsb0, 0x0 ;  /* 0x00008000000079c5 */ /* 0x000fe40000010000 */
[----:B------:R-:W0:Y:S08]  /*13660*/  MUFU.EX2 R168, R174 ;  /* 0x000000ae00a87308 */ /* 0x000e300000000800 */
[----:B------:R1:W3:Y:S01]  /*13670*/  MUFU.EX2 R169, R175 ;  /* 0x000000af00a97308 */ /* 0x0002e20000000800 */
[----:B0-----:R-:W-:-:S02]  /*13680*/  F2FP.BF16.F32.PACK_AB R174, R180, R168 ;  /* 0x000000a8b4ae723e */ /* 0x001fc400000010ff */
[----:B-1----:R-:W-:Y:S02]  /*13690*/  F2FP.BF16.F32.PACK_AB R175, R187, R186 ;  /* 0x000000babbaf723e */ /* 0x002fe400000010ff */
[----:B---3--:R-:W-:-:S04]  /*136a0*/  F2FP.BF16.F32.PACK_AB R173, R179, R169 ;  /* 0x000000a9b3ad723e */ /* 0x008fc800000010ff */
[----:B------:R-:W-:-:S06]  /*136b0*/  WARPGROUP.ARRIVE ;  /* 0x00000000000079c5 */ /* 0x000fcc0000000000 */
[----:B------:R-:W-:Y:S01]  /*136c0*/  HGMMA.64x256x16.F32.BF16 R24, R172, gdesc[UR4].tnspB, R24, gsb0 ;  /* 0x43e00004ac187df0 */ /* 0x000fe20008001818 */
[----:B------:R-:W-:-:S04]  /*136d0*/  FADD.FTZ R195, R169, R195 ;  /* 0x000000c3a9c37221 */ /* 0x000fc80000010000 */
[----:B------:R-:W-:Y:S01]  /*136e0*/  FADD.FTZ R195, R179, R195 ;  /* 0x000000c3b3c37221 */ /* 0x000fe20000010000 */
[----:B------:R-:W-:-:S03]  /*136f0*/  FADD.FTZ R163, R168, R163 ;  /* 0x000000a3a8a37221 */ /* 0x000fc60000010000 */
[----:B------:R-:W-:Y:S01]  /*13700*/  FADD.FTZ R195, R186, R195 ;  /* 0x000000c3bac37221 */ /* 0x000fe20000010000 */
[----:B------:R-:W-:-:S03]  /*13710*/  FADD.FTZ R0, R180, R163 ;  /* 0x000000a3b4007221 */ /* 0x000fc60000010000 */
[----:B------:R-:W-:Y:S01]  /*13720*/  FADD.FTZ R3, R187, R195 ;  /* 0x000000c3bb037221 */ /* 0x000fe20000010000 */
[----:B------:R-:W-:Y:S02]  /*13730*/  WARPGROUP.DEPBAR.LE gsb0, 0x0 ;  /* 0x00008000000079c5 */ /* 0x000fe40000010000 */
[----:B------:R2:W-:Y:S01]  /*13740*/  @!P0 SYNCS.ARRIVE.TRANS64.RED.A1T0 RZ, [R211+URZ], RZ ;  /* 0x000000ffd3ff89a7 */ /* 0x0005e2000810043f */
[----:B------:R-:W-:Y:S05]  /*13750*/  @P2 BRA `(.L_x_14788) ;  /* 0xffffffd0004c2947 */ /* 0x000fea000383ffff */
.L_x_14778:
[----:B------:R-:W3:Y:S01]  /*13760*/  LDL.LU R152, [R1+0x8c] ;  /* 0x00008c0001987983 */ /* 0x000ee20000300800 */
[----:B------:R-:W-:Y:S05]  /*13770*/  WARPSYNC.ALL ;  /* 0x0000000000007948 */ /* 0x000fea0003800000 */
[----:B------:R-:W4:Y:S01]  /*13780*/  SHFL.BFLY PT, R5, R0, 0x2, 0x1f ;  /* 0x0c401f0000057f89 */ /* 0x000f2200000e0000 */
[----:B0-----:R-:W-:Y:S02]  /*13790*/  IMAD.MOV.U32 R154, RZ, RZ, -0x800000 ;  /* 0xff800000ff9a7424 */ /* 0x001fe400078e00ff */
[----:B------:R-:W-:Y:S01]  /*137a0*/  VIADD R2, R2, 0x1 ;  /* 0x0000000102027836 */ /* 0x000fe20000000000 */
[----:B------:R0:W-:Y:S08]  /*137b0*/  BAR.ARV R177, 0x100 ;  /* 0x000400b10000751d */ /* 0x0001f00000002000 */
[----:B------:R-:W-:Y:S06]  /*137c0*/  BAR.ARV 0x8, 0x180 ;  /* 0x0206000000007b1d */ /* 0x000fec0000002000 */
[----:B------:R-:W-:-:S04]  /*137d0*/  ISETP.NE.AND P1, PT, R2, 0x2, PT ;  /* 0x000000020200780c */ /* 0x000fc80003f25270 */
[----:B------:R-:W-:Y:S01]  /*137e0*/  SEL R2, R2, RZ, P1 ;  /* 0x000000ff02027207 */ /* 0x000fe20000800000 */
[----:B----4-:R-:W-:Y:S01]  /*137f0*/  FADD.FTZ R7, R5, R0 ;  /* 0x0000000005077221 */ /* 0x010fe20000010000 */
[----:B------:R-:W-:Y:S01]  /*13800*/  IMAD.U32 R5, RZ, RZ, UR43 ;  /* 0x0000002bff057e24 */ /* 0x000fe2000f8e00ff */
[----:B------:R-:W-:Y:S04]  /*13810*/  SHFL.BFLY PT, R0, R3, 0x2, 0x1f ;  /* 0x0c401f0003007f89 */ /* 0x000fe800000e0000 */
[----:B------:R-:W4:Y:S02]  /*13820*/  SHFL.BFLY PT, R4, R7, 0x1, 0x1f ;  /* 0x0c201f0007047f89 */ /* 0x000f2400000e0000 */
[----:B----4-:R-:W-:Y:S01]  /*13830*/  FADD.FTZ R8, R7, R4 ;  /* 0x0000000407087221 */ /* 0x010fe20000010000 */
[----:B------:R-:W-:Y:S01]  /*13840*/  FADD.FTZ R7, R0, R3 ;  /* 0x0000000300077221 */ /* 0x000fe20000010000 */
[----:B------:R-:W-:-:S02]  /*13850*/  IMAD.MOV.U32 R4, RZ, RZ, RZ ;  /* 0x000000ffff047224 */ /* 0x000fc400078e00ff */
[----:B------:R-:W-:Y:S01]  /*13860*/  IMAD.MOV.U32 R3, RZ, RZ, -0x800000 ;  /* 0xff800000ff037424 */ /* 0x000fe200078e00ff */
[----:B------:R-:W-:Y:S01]  /*13870*/  FSETP.NE.FTZ.AND P0, PT, R8, RZ, PT ;  /* 0x000000ff0800720b */ /* 0x000fe20003f15000 */
[----:B------:R-:W4:-:S12]  /*13880*/  SHFL.BFLY PT, R0, R7, 0x1, 0x1f ;  /* 0x0c201f0007007f89 */ /* 0x000f1800000e0000 */
[----:B------:R-:W1:Y:S01]  /*13890*/  @P0 MUFU.LG2 R6, R8 ;  /* 0x0000000800060308 */ /* 0x000e620000000c00 */
[----:B------:R-:W-:-:S07]  /*138a0*/  @P0 FMUL.FTZ R5, R5, 0.69314718246459960938 ;  /* 0x3f31721805050820 */ /* 0x000fce0000410000 */
[----:B------:R-:W2:Y:S01]  /*138b0*/  @P0 MUFU.RCP R4, R8 ;  /* 0x0000000800040308 */ /* 0x000ea20000001000 */
[----:B----4-:R-:W-:Y:S01]  /*138c0*/  FADD.FTZ R9, R7, R0 ;  /* 0x0000000007097221 */ /* 0x010fe20000010000 */
[----:B------:R-:W-:Y:S02]  /*138d0*/  IMAD.MOV.U32 R0, RZ, RZ, RZ ;  /* 0x000000ffff007224 */ /* 0x000fe400078e00ff */
[----:B-1----:R-:W-:-:S04]  /*138e0*/  @P0 FMUL.FTZ R6, R6, 0.69314718246459960938 ;  /* 0x3f31721806060820 */ /* 0x002fc80000410000 */
[----:B------:R-:W-:Y:S01]  /*138f0*/  @P0 FFMA.FTZ R154, R5, R176, R6 ;  /* 0x000000b0059a0223 */ /* 0x000fe20000010006 */
[----:B------:R-:W-:Y:S01]  /*13900*/  FSETP.NE.FTZ.AND P0, PT, R9, RZ, PT ;  /* 0x000000ff0900720b */ /* 0x000fe20003f15000 */
[----:B------:R-:W-:Y:S02]  /*13910*/  IMAD.U32 R5, RZ, RZ, UR43 ;  /* 0x0000002bff057e24 */ /* 0x000fe4000f8e00ff */
        /* <DEDUP_REMOVED lines=12> */
[-C--:B------:R-:W-:Y:S01]  /*139e0*/  FMUL.FTZ R44, R44, R4.reuse ;  /* 0x000000042c2c7220 */ /* 0x080fe20000410000 */
[-C--:B------:R-:W-:Y:S01]  /*139f0*/  FMUL.FTZ R45, R45, R4.reuse ;  /* 0x000000042d2d7220 */ /* 0x080fe20000410000 */
[-C--:B------:R-:W-:Y:S01]  /*13a00*/  FMUL.FTZ R48, R48, R4.reuse ;  /* 0x0000000430307220 */ /* 0x080fe20000410000 */
[-C--:B------:R-:W-:Y:S01]  /*13a10*/  FMUL.FTZ R49, R49, R4.reuse ;  /* 0x0000000431317220 */ /* 0x080fe20000410000 */
        /* <DEDUP_REMOVED lines=14> */
[----:B------:R-:W-:Y:S01]  /*13b00*/  FMUL.FTZ R76, R76, R4 ;  /* 0x000000044c4c7220 */ /* 0x000fe20000410000 */
[----:B------:R-:W-:Y:S01]  /*13b10*/  @P0 FFMA.FTZ R3, R5, R178, R6 ;  /* 0x000000b205030223 */ /* 0x000fe20000010006 */
        /* <DEDUP_REMOVED lines=102> */
[----:B------:R-:W-:-:S02]  /*14180*/  PLOP3.LUT P0, PT, PT, PT, PT, 0x8, 0x0 ;  /* 0x000000000000781c */ /* 0x000fc40003f0e170 */
[----:B------:R-:W-:Y:S01]  /*14190*/  LOP3.LUT R23, R23, R0, RZ, 0x3c, !PT ;  /* 0x0000000017177212 */ /* 0x000fe200078e3cff */
[----:B---3--:R-:W-:-:S05]  /*141a0*/  VIADD R152, R152, 0x1 ;  /* 0x0000000198987836 */ /* 0x008fca0000000000 */
[----:B------:R0:W-:Y:S05]  /*141b0*/  STL [R1+0x8c], R152 ;  /* 0x00008c9801007387 */ /* 0x0001ea0000100800 */
.L_x_14721:
[----:B------:R-:W-:Y:S05]  /*141c0*/  WARPSYNC.ALL ;  /* 0x0000000000007948 */ /* 0x000fea0003800000 */
[----:B------:R-:W1:Y:S08]  /*141d0*/  S2UR UR5, SR_CgaCtaId ;  /* 0x00000000000579c3 */ /* 0x000e700000008800 */
[----:B------:R-:W-:Y:S06]  /*141e0*/  BAR.SYNC.DEFER_BLOCKING 0x5, 0x180 ;  /* 0x0146000000007b1d */ /* 0x000fec0000010000 */
[----:B------:R-:W-:Y:S01]  /*141f0*/  UMOV UR4, 0x400 ;  /* 0x0000040000047882 */ /* 0x000fe20000000000 */
[----:B------:R-:W-:Y:S01]  /*14200*/  BSSY B0, `(.L_x_14789) ;  /* 0x00005d6000007945 */ /* 0x000fe20003800000 */
[----:B-1----:R-:W-:-:S06]  /*14210*/  ULEA UR4, UR5, UR4, 0x18 ;  /* 0x0000000405047291 */ /* 0x002fcc000f8ec03f */
[----:B-----5:R-:W-:-:S05]  /*14220*/  IMAD.U32 R19, RZ, RZ, UR4 ;  /* 0x00000004ff137e24 */ /* 0x020fca000f8e00ff */
[----:B------:R1:W2:Y:S01]  /*14230*/  LDS.128 R4, [R19+0x324d0] ;  /* 0x0324d00013047984 */ /* 0x0002a20000000c00 */
[----:B------:R-:W-:Y:S06]  /*14240*/  BAR.ARV 0x4, 0x180 ;  /* 0x0106000000007b1d */ /* 0x000fec0000002000 */
[----:B------:R-:W-:Y:S05]  /*14250*/  @P0 BRA `(.L_x_14790) ;  /* 0x0000004c00080947 */ /* 0x000fea0003800000 */
[----:B------:R-:W0:Y:S01]  /*14260*/  LDL R8, [R1+0x19c] ;  /* 0x00019c0001087983 */ /* 0x000e220000100800 */
[----:B------:R-:W-:-:S03]  /*14270*/  ULDC UR4, c[0x0][0xbd4] ;  /* 0x0002f50000047ab9 */ /* 0x000fc60000000800 */
[----:B------:R-:W3:Y:S01]  /*14280*/  LDL.LU R10, [R1+0x7c] ;  /* 0x00007c00010a7983 */ /* 0x000ee20000300800 */
[----:B------:R-:W4:Y:S01]  /*14290*/  S2R R0, SR_SWINHI ;  /* 0x0000000000007919 */ /* 0x000f220000002f00 */
[----:B------:R-:W-:Y:S02]  /*142a0*/  F2FP.BF16.F32.PACK_AB R11, R31, R30 ;  /* 0x0000001e1f0b723e */ /* 0x000fe400000010ff */
[----:B------:R-:W-:Y:S01]  /*142b0*/  F2FP.BF16.F32.PACK_AB R12, R33, R32 ;  /* 0x00000020210c723e */ /* 0x000fe200000010ff */
[----:B------:R-:W2:Y:S01]  /*142c0*/  LDL.LU R156, [R1+0x84] ;  /* 0x00008400019c7983 */ /* 0x000ea20000300800 */
[----:B------:R-:W-:Y:S02]  /*142d0*/  F2FP.BF16.F32.PACK_AB R13, R35, R34 ;  /* 0x00000022230d723e */ /* 0x000fe400000010ff */
[----:B------:R-:W-:Y:S01]  /*142e0*/  F2FP.BF16.F32.PACK_AB R14, R37, R36 ;  /* 0x00000024250e723e */ /* 0x000fe200000010ff */
[----:B------:R-:W2:Y:S01]  /*142f0*/  LDL.LU R155, [R1+0x88] ;  /* 0x00008800019b7983 */ /* 0x000ea20000300800 */
[----:B------:R-:W-:-:S02]  /*14300*/  MOV R20, R19 ;  /* 0x0000001300147202 */ /* 0x000fc40000000f00 */
[----:B----4-:R-:W-:Y:S02]  /*14310*/  MOV R21, R0 ;  /* 0x0000000000157202 */ /* 0x010fe40000000f00 */
[----:B------:R-:W-:Y:S01]  /*14320*/  F2FP.BF16.F32.PACK_AB R15, R39, R38 ;  /* 0x00000026270f723e */ /* 0x000fe200000010ff */
[----:B0-----:R-:W-:Y:S01]  /*14330*/  IMAD.WIDE R152, R8, 0x2, R20 ;  /* 0x0000000208987825 */ /* 0x001fe200078e0214 */
[----:B---3--:R-:W-:-:S03]  /*14340*/  ISETP.NE.AND P0, PT, R10, RZ, PT ;  /* 0x000000ff0a00720c */ /* 0x008fc60003f05270 */
[----:B------:R-:W-:Y:S01]  /*14350*/  IMAD.MOV.U32 R9, RZ, RZ, R153 ;  /* 0x000000ffff097224 */ /* 0x000fe200078e0099 */
[----:B------:R-:W-:-:S04]  /*14360*/  LOP3.LUT R0, R152, 0x380, RZ, 0xc0, !PT ;  /* 0x0000038098007812 */ /* 0x000fc800078ec0ff */
[----:B------:R-:W-:-:S04]  /*14370*/  SHF.R.U64 R0, R0, 0x3, RZ ;  /* 0x0000000300007819 */ /* 0x000fc800000012ff */
[----:B------:R-:W-:Y:S02]  /*14380*/  LOP3.LUT R8, R0, R152, RZ, 0x3c, !PT ;  /* 0x0000009800087212 */ /* 0x000fe400078e3cff */
[----:B------:R-:W-:Y:S01]  /*14390*/  SEL R0, R10, UR4, P0 ;  /* 0x000000040a007c07 */ /* 0x000fe20008000000 */
[----:B------:R-:W-:Y:S05]  /*143a0*/  WARPSYNC.ALL ;  /* 0x0000000000007948 */ /* 0x000fea0003800000 */
[----:B--2---:R-:W-:Y:S01]  /*143b0*/  MOV R4, R8 ;  /* 0x0000000800047202 */ /* 0x004fe20000000f00 */
[----:B------:R-:W-:Y:S01]  /*143c0*/  ULDC.64 UR4, c[0x0][0xd00] ;  /* 0x0003400000047ab9 */ /* 0x000fe20000000a00 */
[----:B------:R-:W-:Y:S01]  /*143d0*/  F2FP.BF16.F32.PACK_AB R8, R25, R24 ;  /* 0x000000181908723e */ /* 0x000fe200000010ff */
[----:B------:R-:W-:Y:S01]  /*143e0*/  ULDC.64 UR6, c[0x0][0xd08] ;  /* 0x0003420000067ab9 */ /* 0x000fe20000000a00 */
[----:B------:R-:W-:-:S02]  /*143f0*/  F2FP.BF16.F32.PACK_AB R9, R27, R26 ;  /* 0x0000001a1b09723e */ /* 0x000fc400000010ff */
[----:B------:R-:W-:Y:S01]  /*14400*/  F2FP.BF16.F32.PACK_AB R10, R29, R28 ;  /* 0x0000001c1d0a723e */ /* 0x000fe200000010ff */
[----:B------:R-:W-:Y:S06]  /*14410*/  BAR.SYNC.DEFER_BLOCKING 0x1, 0x100 ;  /* 0x0044000000007b1d */ /* 0x000fec0000010000 */
[----:B------:R0:W-:Y:S02]  /*14420*/  STSM.16.M88.4 [R4], R8 ;  /* 0x0000000804007844 */ /* 0x0001e40000000200 */
[----:B0-----:R-:W-:-:S04]  /*14430*/  IADD3 R8, P0, R152, 0x20, RZ ;  /* 0x0000002098087810 */ /* 0x001fc80007f1e0ff */
[----:B------:R-:W-:Y:S01]  /*14440*/  LOP3.LUT R4, R8, 0x380, RZ, 0xc0, !PT ;  /* 0x0000038008047812 */ /* 0x000fe200078ec0ff */
[----:B------:R-:W-:-:S03]  /*14450*/  IMAD.X R9, RZ, RZ, R153, P0 ;  /* 0x000000ffff097224 */ /* 0x000fc600000e0699 */
[----:B------:R-:W-:-:S04]  /*14460*/  SHF.R.U64 R4, R4, 0x3, RZ ;  /* 0x0000000304047819 */ /* 0x000fc800000012ff */
[----:B------:R-:W-:-:S04]  /*14470*/  LOP3.LUT R8, R4, R8, RZ, 0x3c, !PT ;  /* 0x0000000804087212 */ /* 0x000fc800078e3cff */
[----:B------:R-:W-:-:S05]  /*14480*/  MOV R8, R8 ;  /* 0x0000000800087202 */ /* 0x000fca0000000f00 */
[----:B------:R0:W-:Y:S02]  /*14490*/  STSM.16.M88.4 [R8], R12 ;  /* 0x0000000c08007844 */ /* 0x0001e40000000200 */
[----:B0-----:R-:W-:-:S04]  /*144a0*/  IADD3 R8, P0, R152, 0x40, RZ ;  /* 0x0000004098087810 */ /* 0x001fc80007f1e0ff */
[----:B------:R-:W-:Y:S01]  /*144b0*/  LOP3.LUT R4, R8, 0x380, RZ, 0xc0, !PT ;  /* 0x0000038008047812 */ /* 0x000fe200078ec0ff */
[----:B------:R-:W-:-:S03]  /*144c0*/  IMAD.X R9, RZ, RZ, R153, P0 ;  /* 0x000000ffff097224 */ /* 0x000fc600000e0699 */
[----:B------:R-:W-:-:S04]  /*144d0*/  SHF.R.U64 R4, R4, 0x3, RZ ;  /* 0x0000000304047819 */ /* 0x000fc800000012ff */
[----:B------:R-:W-:Y:S02]  /*144e0*/  LOP3.LUT R8, R4, R8, RZ, 0x3c, !PT ;  /* 0x0000000804087212 */ /* 0x000fe400078e3cff */
[----:B------:R-:W-:Y:S02]  /*144f0*/  F2FP.BF16.F32.PACK_AB R10, R45, R44 ;  /* 0x0000002c2d0a723e */ /* 0x000fe400000010ff */
[----:B------:R-:W-:Y:S02]  /*14500*/  MOV R4, R8 ;  /* 0x0000000800047202 */ /* 0x000fe40000000f00 */
[----:B------:R-:W-:Y:S02]  /*14510*/  F2FP.BF16.F32.PACK_AB R8, R41, R40 ;  /* 0x000000282908723e */ /* 0x000fe400000010ff */
[----:B------:R-:W-:Y:S02]  /*14520*/  F2FP.BF16.F32.PACK_AB R9, R43, R42 ;  /* 0x0000002a2b09723e */ /* 0x000fe400000010ff */
[----:B------:R-:W-:-:S05]  /*14530*/  F2FP.BF16.F32.PACK_AB R11, R47, R46 ;  /* 0x0000002e2f0b723e */ /* 0x000fca00000010ff */
        /* <DEDUP_REMOVED lines=143> */
[----:B------:R0:W-:Y:S01]  /*14e30*/  STSM.16.M88.4 [R152], R12 ;  /* 0x0000000c98007844 */ /* 0x0001e20000000200 */
[----:B------:R-:W-:Y:S01]  /*14e40*/  BAR.SYNC.DEFER_BLOCKING 0x1, 0x100 ;  /* 0x0044000000007b1d */ /* 0x000fe20000010000 */
[----:B------:R-:W-:-:S04]  /*14e50*/  ISETP.NE.U32.AND P1, PT, RZ, UR4, PT ;  /* 0x00000004ff007c0c */ /* 0x000fc8000bf25070 */
[----:B------:R-:W-:Y:S02]  /*14e60*/  ISETP.NE.AND.EX P1, PT, RZ, UR5, PT, P1 ;  /* 0x00000005ff007c0c */ /* 0x000fe4000bf25310 */
[----:B------:R-:W-:Y:S01]  /*14e70*/  IADD3 R8, P0, R156, UR4, RZ ;  /* 0x000000049c087c10 */ /* 0x000fe2000ff1e0ff */
[----:B------:R-:W-:-:S03]  /*14e80*/  IMAD.MOV.U32 R4, RZ, RZ, RZ ;  /* 0x000000ffff047224 */ /* 0x000fc600078e00ff */
[----:B------:R-:W-:-:S07]  /*14e90*/  IADD3.X R9, R155, UR5, RZ, P0, !PT ;  /* 0x000000059b097c10 */ /* 0x000fce00087fe4ff */
[----:B------:R-:W5:Y:S01]  /*14ea0*/  @P1 LDG.E R4, desc[UR40][R8.64] ;  /* 0x0000002808041981 */ /* 0x000f62000c1e1900 */
[----:B------:R-:W-:-:S04]  /*14eb0*/  ISETP.NE.U32.AND P0, PT, RZ, UR6, PT ;  /* 0x00000006ff007c0c */ /* 0x000fc8000bf05070 */
[----:B------:R-:W-:-:S13]  /*14ec0*/  ISETP.NE.AND.EX P0, PT, RZ, UR7, PT, P0 ;  /* 0x00000007ff007c0c */ /* 0x000fda000bf05300 */
[----:B------:R-:W-:Y:S01]  /*14ed0*/  @P0 IADD3 R10, P2, R156, UR6, RZ ;  /* 0x000000069c0a0c10 */ /* 0x000fe2000ff5e0ff */
[----:B------:R-:W-:-:S03]  /*14ee0*/  ULDC UR6, c[0x0][0xb88] ;  /* 0x0002e20000067ab9 */ /* 0x000fc60000000800 */
[----:B------:R-:W-:Y:S02]  /*14ef0*/  @P0 IADD3.X R11, R155, UR7, RZ, P2, !PT ;  /* 0x000000079b0b0c10 */ /* 0x000fe400097fe4ff */
[----:B------:R-:W-:Y:S01]  /*14f00*/  ISETP.GT.AND P2, PT, R0, 0x1, PT ;  /* 0x000000010000780c */ /* 0x000fe20003f44270 */
[----:B------:R-:W-:Y:S02]  /*14f10*/  IMAD.MOV.U32 R0, RZ, RZ, 0xab8 ;  /* 0x00000ab8ff007424 */ /* 0x000fe400078e00ff */
[----:B0-----:R-:W-:-:S03]  /*14f20*/  IMAD.U32 R152, RZ, RZ, UR6 ;  /* 0x00000006ff987e24 */ /* 0x001fc6000f8e00ff */
[----:B------:R-:W-:-:S03]  /*14f30*/  SEL R0, R0, 0xa78, P2 ;  /* 0x00000a7800007807 */ /* 0x000fc60001000000 */
[----:B------:R0:W5:Y:S01]  /*14f40*/  @P0 LDG.E R152, desc[UR40][R10.64] ;  /* 0x000000280a980981 */ /* 0x000162000c1e1900 */
[----:B------:R2:W3:Y:S08]  /*14f50*/  LDC.64 R12, c[0x0][R0+0x220] ;  /* 0x00008800000c7b82 */ /* 0x0004f00000000a00 */
[----:B0-----:R2:W0:Y:S01]  /*14f60*/  LDC.64 R10, c[0x0][R0+0x218] ;  /* 0x00008600000a7b82 */ /* 0x0014220000000a00 */
[----:B------:R-:W-:Y:S05]  /*14f70*/  @P0 BRA `(.L_x_14791) ;  /* 0x0000000000100947 */ /* 0x000fea0003800000 */
[----:B------:R-:W-:Y:S05]  /*14f80*/  @!P1 BRA `(.L_x_14791) ;  /* 0x00000000000c9947 */ /* 0x000fea0003800000 */
[----:B-----5:R-:W4:Y:S04]  /*14f90*/  LDG.E R152, desc[UR40][R8.64] ;  /* 0x0000002808987981 */ /* 0x020f28000c1e1900 */
[----:B------:R-:W4:Y:S02]  /*14fa0*/  LDG.E R8, desc[UR40][R8.64+0x4] ;  /* 0x0000042808087981 */ /* 0x000f24000c1e1900 */
[----:B----4-:R-:W-:-:S07]  /*14fb0*/  IMAD.IADD R152, R8, 0x1, -R152 ;  /* 0x0000000108987824 */ /* 0x010fce00078e0a98 */
.L_x_14791:
[----:B------:R-:W4:Y:S01]  /*14fc0*/  LDL.LU R9, [R1+0x80] ;  /* 0x0000800001097983 */ /* 0x000f220000300800 */
[----:B------:R-:W1:Y:S03]  /*14fd0*/  LDC R157, c[0x0][0xce8] ;  /* 0x00033a00ff9d7b82 */ /* 0x000e660000000800 */
[----:B------:R-:W2:Y:S04]  /*14fe0*/  LDL.LU R8, [R1+0x110] ;  /* 0x0001100001087983 */ /* 0x000ea80000300800 */
[----:B------:R-:W0:Y:S04]  /*14ff0*/  LDL R159, [R1+0x78] ;  /* 0x00007800019f7983 */ /* 0x000e280000100800 */
[----:B------:R-:W3:Y:S04]  /*15000*/  LDL R158, [R1+0x90] ;  /* 0x00009000019e7983 */ /* 0x000ee80000100800 */
[----:B------:R-:W3:Y:S04]  /*15010*/  LDL R163, [R1+0x6c] ;  /* 0x00006c0001a37983 */ /* 0x000ee80000100800 */
[----:B------:R-:W3:Y:S04]  /*15020*/  LDL R160, [R1+0x50] ;  /* 0x0000500001a07983 */ /* 0x000ee80000100800 */
[----:B------:R-:W3:Y:S04]  /*15030*/  LDL R162, [R1+0x198] ;  /* 0x0001980001a27983 */ /* 0x000ee80000100800 */
[----:B------:R-:W3:Y:S01]  /*15040*/  LDL R161, [R1+0x114] ;  /* 0x0001140001a17983 */ /* 0x000ee20000100800 */
[----:B------:R-:W0:Y:S01]  /*15050*/  LDC.64 R14, c[0x0][R0+0x228] ;  /* 0x00008a00000e7b82 */ /* 0x000e220000000a00 */
[----:B------:R-:W-:-:S04]  /*15060*/  ISETP.NE.U32.AND P0, PT, RZ, UR4, PT ;  /* 0x00000004ff007c0c */ /* 0x000fc8000bf05070 */
[----:B------:R-:W-:Y:S02]  /*15070*/  ISETP.NE.AND.EX P0, PT, RZ, UR5, PT, P0 ;  /* 0x00000005ff007c0c */ /* 0x000fe4000bf05300 */
[----:B-1----:R-:W-:Y:S02]  /*15080*/  ISETP.NE.AND P1, PT, R157, 0x1, PT ;  /* 0x000000019d00780c */ /* 0x002fe40003f25270 */
[----:B----4-:R-:W-:Y:S02]  /*15090*/  SEL R9, R9, RZ, !P0 ;  /* 0x000000ff09097207 */ /* 0x010fe40004000000 */
[----:B--2---:R-:W-:-:S03]  /*150a0*/  SEL R155, R8, RZ, !P0 ;  /* 0x000000ff089b7207 */ /* 0x004fc60004000000 */
[----:B---3--:R-:W-:-:S04]  /*150b0*/  IMAD R8, R13, R9, RZ ;  /* 0x000000090d087224 */ /* 0x008fc800078e02ff */
[----:B------:R-:W-:Y:S02]  /*150c0*/  IMAD R155, R12, R155, R8 ;  /* 0x0000009b0c9b7224 */ /* 0x000fe400078e0208 */
[-C--:B0-----:R-:W-:Y:S02]  /*150d0*/  IMAD R8, R11, R159.reuse, RZ ;  /* 0x0000009f0b087224 */ /* 0x081fe400078e02ff */
[----:B------:R-:W-:-:S04]  /*150e0*/  IMAD.WIDE.U32 R10, R10, R159, RZ ;  /* 0x0000009f0a0a7225 */ /* 0x000fc800078e00ff */
[----:B------:R-:W-:-:S04]  /*150f0*/  IMAD.WIDE.U32 R12, R12, R9, RZ ;  /* 0x000000090c0c7225 */ /* 0x000fc800078e00ff */
[----:B------:R-:W-:Y:S02]  /*15100*/  IMAD.IADD R156, R11, 0x1, R8 ;  /* 0x000000010b9c7824 */ /* 0x000fe400078e0208 */
[----:B------:R-:W0:Y:S01]  /*15110*/  @P1 LDC R11, c[0x0][0xcec] ;  /* 0x00033b00ff0b1b82 */ /* 0x000e220000000800 */
[----:B-----5:R-:W-:-:S07]  /*15120*/  IADD3 R153, P0, P3, R12, R10, R4 ;  /* 0x0000000a0c997210 */ /* 0x020fce0007b1e004 */
[----:B------:R-:W1:Y:S01]  /*15130*/  @P1 LDC R10, c[0x0][0xcf0] ;  /* 0x00033c00ff0a1b82 */ /* 0x000e620000000800 */
[----:B------:R-:W-:Y:S01]  /*15140*/  SEL R12, R158, RZ, P2 ;  /* 0x000000ff9e0c7207 */ /* 0x000fe20001000000 */
[----:B------:R-:W-:Y:S01]  /*15150*/  IMAD.IADD R155, R13, 0x1, R155 ;  /* 0x000000010d9b7824 */ /* 0x000fe200078e029b */
[----:B------:R-:W-:-:S03]  /*15160*/  SHF.R.S32.HI R8, RZ, 0x1f, R4 ;  /* 0x0000001fff087819 */ /* 0x000fc60000011404 */
[-C--:B------:R-:W-:Y:S02]  /*15170*/  IMAD R15, R15, R12.reuse, RZ ;  /* 0x0000000c0f0f7224 */ /* 0x080fe400078e02ff */
[----:B------:R-:W-:Y:S01]  /*15180*/  IMAD.WIDE.U32 R12, R14, R12, RZ ;  /* 0x0000000c0e0c7225 */ /* 0x000fe200078e00ff */
[----:B------:R-:W-:-:S03]  /*15190*/  IADD3.X R14, R155, R156, R8, P0, P3 ;  /* 0x0000009c9b0e7210 */ /* 0x000fc600007e6408 */
[----:B------:R-:W-:-:S04]  /*151a0*/  IMAD.IADD R155, R163, 0x1, R160 ;  /* 0x00000001a39b7824 */ /* 0x000fc800078e02a0 */
[----:B0-----:R-:W-:-:S04]  /*151b0*/  @P1 IMAD.HI.U32 R11, R155, R11, RZ ;  /* 0x0000000b9b0b1227 */ /* 0x001fc800078e00ff */
[----:B------:R-:W-:Y:S01]  /*151c0*/  IMAD.MOV.U32 R156, RZ, RZ, R155 ;  /* 0x000000ffff9c7224 */ /* 0x000fe200078e009b */
[----:B-1----:R-:W-:Y:S02]  /*151d0*/  @P1 SHF.R.U32.HI R156, RZ, R10, R11 ;  /* 0x0000000aff9c1219 */ /* 0x002fe4000001160b */
[----:B------:R0:W1:Y:S01]  /*151e0*/  LDC.64 R10, c[0x0][R0+0x210] ;  /* 0x00008400000a7b82 */ /* 0x0000620000000a00 */
[----:B------:R-:W-:Y:S01]  /*151f0*/  IMAD.IADD R15, R13, 0x1, R15 ;  /* 0x000000010d0f7824 */ /* 0x000fe200078e020f */
[----:B------:R-:W-:Y:S02]  /*15200*/  IADD3 R12, P0, P3, R156, R153, R12 ;  /* 0x000000999c0c7210 */ /* 0x000fe40007b1e00c */
[----:B0-----:R-:W-:-:S04]  /*15210*/  SHF.R.S32.HI R0, RZ, 0x1f, R156 ;  /* 0x0000001fff007819 */ /* 0x001fc8000001149c */
[----:B------:R-:W-:Y:S02]  /*15220*/  IADD3.X R13, R0, R14, R15, P0, P3 ;  /* 0x0000000e000d7210 */ /* 0x000fe400007e640f */
[----:B------:R-:W0:Y:S01]  /*15230*/  LDC.64 R14, c[0x0][0xca8] ;  /* 0x00032a00ff0e7b82 */ /* 0x000e220000000a00 */
[----:B------:R-:W-:-:S04]  /*15240*/  IMAD.MOV R153, RZ, RZ, -R156 ;  /* 0x000000ffff997224 */ /* 0x000fc800078e0a9c */
[----:B------:R-:W-:-:S05]  /*15250*/  IMAD R153, R157, R153, R155 ;  /* 0x000000999d997224 */ /* 0x000fca00078e029b */
[----:B------:R-:W-:Y:S01]  /*15260*/  SHF.R.S32.HI R0, RZ, 0x1f, R153 ;  /* 0x0000001fff007819 */ /* 0x000fe20000011499 */
[----:B0-----:R-:W0:Y:S08]  /*15270*/  @!P2 LDC R14, c[0x0][0xc50] ;  /* 0x00031400ff0eab82 */ /* 0x001e300000000800 */
        /* <DEDUP_REMOVED lines=8> */
[----:B------:R-:W-:-:S03]  /*15300*/  IMAD.IADD R153, R162, 0x1, R160 ;  /* 0x00000001a2997824 */ /* 0x000fc600078e02a0 */
[----:B------:R-:W0:Y:S04]  /*15310*/  SHFL.IDX PT, R11, R0, RZ, 0x1c1f ;  /* 0x001c1fff000b7589 */ /* 0x000e2800000e0000 */
[----:B------:R-:W-:Y:S04]  /*15320*/  SHFL.IDX PT, R12, R14, 0x1, 0x1c1f ;  /* 0x003c1f000e0c7f89 */ /* 0x000fe800000e0000 */
[----:B------:R1:W2:Y:S01]  /*15330*/  SHFL.IDX PT, R13, R0, 0x1, 0x1c1f ;  /* 0x003c1f00000d7f89 */ /* 0x0002a200000e0000 */
[----:B------:R-:W-:Y:S01]  /*15340*/  LOP3.LUT P0, RZ, R161, 0x3, RZ, 0xc0, !PT ;  /* 0x00000003a1ff7812 */ /* 0x000fe2000780c0ff */
[----:B-1----:R-:W-:-:S02]  /*15350*/  IMAD R0, R152, R157, RZ ;  /* 0x0000009d98007224 */ /* 0x002fc400078e02ff */
[----:B------:R-:W-:-:S03]  /*15360*/  VIADD R152, R153, 0x8 ;  /* 0x0000000899987836 */ /* 0x000fc60000000000 */
        /* <DEDUP_REMOVED lines=67> */
[----:B------:R-:W-:Y:S01]  /*157a0*/  IMAD R11, R8, UR4, RZ ;  /* 0x00000004080b7c24 */ /* 0x000fe2000f8e02ff */
[----:B------:R-:W-:Y:S01]  /*157b0*/  LOP3.LUT R13, R20, 0x380, RZ, 0xc0, !PT ;  /* 0x00000380140d7812 */ /* 0x000fe200078ec0ff */
[----:B------:R-:W0:Y:S01]  /*157c0*/  @P1 LDC R8, c[0x0][0xcf0] ;  /* 0x00033c00ff081b82 */ /* 0x000e220000000800 */
        /* <DEDUP_REMOVED lines=16> */
[----:B------:R-:W-:Y:S02]  /*158d0*/  SHF.R.U64 R13, R13, 0x3, RZ ;  /* 0x000000030d0d7819 */ /* 0x000fe400000012ff */
[----:B------:R-:W-:Y:S01]  /*158e0*/  LOP3.LUT R68, R69, 0x380, RZ, 0xc0, !PT ;  /* 0x0000038045447812 */ /* 0x000fe200078ec0ff */
[----:B------:R-:W-:Y:S01]  /*158f0*/  IMAD.IADD R12, R3, 0x1, -R12 ;  /* 0x00000001030c7824 */ /* 0x000fe200078e0a0c */
[----:B------:R-:W-:Y:S01]  /*15900*/  LOP3.LUT R72, R73, 0x380, RZ, 0xc0, !PT ;  /* 0x0000038049487812 */ /* 0x000fe200078ec0ff */
[----:B------:R-:W5:Y:S01]  /*15910*/  LD.E.128 R60, desc[UR40][R60.64] ;  /* 0x000000283c3c7980 */ /* 0x000f62000c101d00 */
[----:B------:R-:W-:-:S02]  /*15920*/  LOP3.LUT R76, R77, 0x380, RZ, 0xc0, !PT ;  /* 0x000003804d4c7812 */ /* 0x000fc400078ec0ff */
[----:B------:R-:W-:Y:S01]  /*15930*/  LOP3.LUT R80, R81, 0x380, RZ, 0xc0, !PT ;  /* 0x0000038051507812 */ /* 0x000fe200078ec0ff */
[----:B------:R-:W5:Y:S01]  /*15940*/  LD.E.128 R84, desc[UR40][R84.64] ;  /* 0x0000002854547980 */ /* 0x000f62000c101d00 */
[----:B------:R-:W-:Y:S01]  /*15950*/  LOP3.LUT R20, R13, R20, RZ, 0x3c, !PT ;  /* 0x000000140d147212 */ /* 0x000fe200078e3cff */
[----:B------:R-:W-:Y:S01]  /*15960*/  IMAD R13, R4, UR5, R11 ;  /* 0x00000005040d7c24 */ /* 0x000fe2000f8e020b */
[----:B------:R-:W-:Y:S01]  /*15970*/  SHF.R.U64 R68, R68, 0x3, RZ ;  /* 0x0000000344447819 */ /* 0x000fe200000012ff */
[----:B------:R-:W-:Y:S01]  /*15980*/  IMAD.WIDE.U32 R10, R4, UR4, RZ ;  /* 0x00000004040a7c25 */ /* 0x000fe2000f8e00ff */
[----:B------:R-:W-:Y:S01]  /*15990*/  SHF.R.U64 R72, R72, 0x3, RZ ;  /* 0x0000000348487819 */ /* 0x000fe200000012ff */
[----:B------:R-:W-:Y:S01]  /*159a0*/  ULDC.64 UR4, c[0x0][0xbe8] ;  /* 0x0002fa0000047ab9 */ /* 0x000fe20000000a00 */
[----:B------:R-:W-:Y:S01]  /*159b0*/  SHF.R.U64 R76, R76, 0x3, RZ ;  /* 0x000000034c4c7819 */ /* 0x000fe200000012ff */
[----:B------:R-:W-:Y:S01]  /*159c0*/  IMAD R3, R12, 0x20, R89 ;  /* 0x000000200c037824 */ /* 0x000fe200078e0259 */
[----:B------:R-:W-:Y:S01]  /*159d0*/  SHF.R.U64 R80, R80, 0x3, RZ ;  /* 0x0000000350507819 */ /* 0x000fe200000012ff */
[----:B------:R-:W-:Y:S01]  /*159e0*/  IMAD.IADD R11, R11, 0x1, R13 ;  /* 0x000000010b0b7824 */ /* 0x000fe200078e020d */
        /* <DEDUP_REMOVED lines=9> */
[----:B------:R-:W-:Y:S01]  /*15a80*/  IMAD.IADD R12, R160, 0x1, R3 ;  /* 0x00000001a00c7824 */ /* 0x000fe200078e0203 */
[----:B------:R2:W5:Y:S01]  /*15a90*/  LD.E.128 R24, desc[UR40][R20.64] ;  /* 0x0000002814187980 */ /* 0x000562000c101d00 */
[----:B------:R-:W-:-:S03]  /*15aa0*/  IMAD.WIDE.U32 R10, R159, UR4, R10 ;  /* 0x000000049f0a7c25 */ /* 0x000fc6000f8e000a */
[----:B------:R-:W5:Y:S01]  /*15ab0*/  LD.E.128 R68, desc[UR40][R68.64] ;  /* 0x0000002844447980 */ /* 0x000f62000c101d00 */
[----:B-1----:R-:W-:-:S03]  /*15ac0*/  @P1 IMAD.HI.U32 R3, R12, R15, RZ ;  /* 0x0000000f0c031227 */ /* 0x002fc600078e00ff */
[----:B------:R-:W5:Y:S01]  /*15ad0*/  LD.E.128 R72, desc[UR40][R72.64] ;  /* 0x0000002848487980 */ /* 0x000f62000c101d00 */
[----:B------:R-:W-:Y:S01]  /*15ae0*/  IMAD R11, R159, UR5, R11 ;  /* 0x000000059f0b7c24 */ /* 0x000fe2000f8e020b */
[----:B------:R-:W-:Y:S02]  /*15af0*/  ULDC.64 UR4, c[0x0][0xbf0] ;  /* 0x0002fc0000047ab9 */ /* 0x000fe40000000a00 */
[----:B------:R-:W5:Y:S01]  /*15b00*/  LD.E.128 R76, desc[UR40][R76.64] ;  /* 0x000000284c4c7980 */ /* 0x000f62000c101d00 */
[----:B------:R-:W-:-:S03]  /*15b10*/  IMAD.MOV.U32 R13, RZ, RZ, R12 ;  /* 0x000000ffff0d7224 */ /* 0x000fc600078e000c */
[----:B------:R-:W5:Y:S01]  /*15b20*/  LD.E.128 R80, desc[UR40][R80.64] ;  /* 0x0000002850507980 */ /* 0x000f62000c101d00 */
[----:B------:R-:W-:Y:S01]  /*15b30*/  IMAD R4, R4, UR4, RZ ;  /* 0x0000000404047c24 */ /* 0x000fe2000f8e02ff */
[----:B0-----:R-:W-:Y:S01]  /*15b40*/  @P1 SHF.R.U32.HI R13, RZ, R8, R3 ;  /* 0x00000008ff0d1219 */ /* 0x001fe20000011603 */
[----:B------:R-:W-:Y:S01]  /*15b50*/  @!PT LDS RZ, [RZ] ;  /* 0x00000000fffff984 */ /* 0x000fe20000000800 */
[----:B------:R-:W-:Y:S01]  /*15b60*/  @!PT LDS RZ, [RZ] ;  /* 0x00000000fffff984 */ /* 0x000fe20000000800 */
[----:B------:R-:W-:Y:S01]  /*15b70*/  @!PT LDS RZ, [RZ] ;  /* 0x00000000fffff984 */ /* 0x000fe20000000800 */
[----:B------:R-:W-:Y:S01]  /*15b80*/  @!PT LDS RZ, [RZ] ;  /* 0x00000000fffff984 */ /* 0x000fe20000000800 */
[----:B------:R0:W-:Y:S06]  /*15b90*/  MEMBAR.ALL.CTA ;  /* 0x0000000000007992 */ /* 0x0001ec0000008000 */
[----:B0-----:R-:W0:Y:S01]  /*15ba0*/  FENCE.VIEW.ASYNC.S ;  /* 0x00000000000073c6 */ /* 0x001e220000000000 */
[C---:B------:R-:W-:Y:S01]  /*15bb0*/  IMAD R15, R9.reuse, UR5, R4 ;  /* 0x00000005090f7c24 */ /* 0x040fe2000f8e0204 */
[----:B------:R-:W-:Y:S01]  /*15bc0*/  SHF.R.S32.HI R3, RZ, 0x1f, R13 ;  /* 0x0000001fff037819 */ /* 0x000fe2000001140d */
[----:B------:R-:W-:Y:S01]  /*15bd0*/  IMAD.WIDE.U32 R10, R9, UR4, R10 ;  /* 0x00000004090a7c25 */ /* 0x000fe2000f8e000a */
[----:B------:R-:W-:-:S03]  /*15be0*/  ULDC.64 UR4, c[0x0][0xbe0] ;  /* 0x0002f80000047ab9 */ /* 0x000fc60000000a00 */
[----:B------:R-:W-:Y:S02]  /*15bf0*/  IMAD.MOV R8, RZ, RZ, -R13 ;  /* 0x000000ffff087224 */ /* 0x000fe400078e0a0d */
[----:B------:R-:W-:Y:S02]  /*15c00*/  IMAD.IADD R11, R11, 0x1, R15 ;  /* 0x000000010b0b7824 */ /* 0x000fe400078e020f */
[----:B------:R-:W-:Y:S02]  /*15c10*/  IMAD R4, R3, UR4, RZ ;  /* 0x0000000403047c24 */ /* 0x000fe4000f8e02ff */
[----:B------:R-:W-:Y:S02]  /*15c20*/  IMAD R157, R157, R8, R12 ;  /* 0x000000089d9d7224 */ /* 0x000fe400078e020c */
[----:B------:R-:W-:-:S04]  /*15c30*/  IMAD.WIDE.U32 R10, R13, UR4, R10 ;  /* 0x000000040d0a7c25 */ /* 0x000fc8000f8e000a */
[----:B------:R-:W-:Y:S02]  /*15c40*/  VIADD R3, R19, 0x32420 ;  /* 0x0003242013037836 */ /* 0x000fe40000000000 */
[----:B------:R-:W-:Y:S01]  /*15c50*/  IMAD R13, R13, UR5, R4 ;  /* 0x000000050d0d7c24 */ /* 0x000fe2000f8e0204 */
[----:B------:R-:W-:Y:S01]  /*15c60*/  SHF.R.S32.HI R4, RZ, 0x1f, R157 ;  /* 0x0000001fff047819 */ /* 0x000fe2000001149d */
[----:B------:R-:W-:Y:S01]  /*15c70*/  ULDC.64 UR4, c[0x0][0xbd8] ;  /* 0x0002f60000047ab9 */ /* 0x000fe20000000a00 */
[----:B------:R-:W-:Y:S01]  /*15c80*/  PRMT R3, RZ, 0x654, R3 ;  /* 0x00000654ff037816 */ /* 0x000fe20000000003 */
[----:B------:R-:W-:Y:S02]  /*15c90*/  IMAD.IADD R11, R11, 0x1, R13 ;  /* 0x000000010b0b7824 */ /* 0x000fe400078e020d */
[----:B------:R-:W-:Y:S01]  /*15ca0*/  IMAD R4, R4, UR4, RZ ;  /* 0x0000000404047c24 */ /* 0x000fe2000f8e02ff */
[----:B0-----:R0:W-:Y:S01]  /*15cb0*/  SYNCS.ARRIVE.TRANS64.RED.A1T0 RZ, [R3+URZ], RZ ;  /* 0x000000ff03ff79a7 */ /* 0x0011e2000810043f */
[----:B------:R-:W-:-:S04]  /*15cc0*/  IMAD.WIDE.U32 R10, R157, UR4, R10 ;  /* 0x000000049d0a7c25 */ /* 0x000fc8000f8e000a */
[----:B0-----:R-:W-:Y:S01]  /*15cd0*/  IMAD R3, R157, UR5, R4 ;  /* 0x000000059d037c24 */ /* 0x001fe2000f8e0204 */
[----:B------:R-:W-:Y:S02]  /*15ce0*/  ULDC.64 UR4, c[0x0][0xb80] ;  /* 0x0002e00000047ab9 */ /* 0x000fe40000000a00 */
[----:B------:R-:W-:Y:S01]  /*15cf0*/  LEA R4, P0, R10, UR4, 0x1 ;  /* 0x000000040a047c11 */ /* 0x000fe2000f8008ff */
[----:B------:R-:W-:Y:S01]  /*15d00*/  IMAD.IADD R3, R11, 0x1, R3 ;  /* 0x000000010b037824 */ /* 0x000fe200078e0203 */
[----:B------:R-:W-:-:S04]  /*15d10*/  UMOV UR4, 0xffffffff ;  /* 0xffffffff00047882 */ /* 0x000fc80000000000 */
[----:B--2---:R-:W-:Y:S01]  /*15d20*/  LEA.HI.X R20, R10, UR5, R3, 0x1, P0 ;  /* 0x000000050a147c11 */ /* 0x004fe200080f0c03 */
[----:B------:R-:W-:Y:S06]  /*15d30*/  BRA.DIV UR4, `(.L_x_14793) ;  /* 0x000000e6043c7947 */ /* 0x000fec000b800000 */
[----:B------:R0:W1:Y:S04]  /*15d40*/  SHFL.IDX PT, R3, R20, RZ, 0x181f ;  /* 0x00181fff14037589 */ /* 0x00006800000e0000 */
[----:B------:R0:W2:Y:S02]  /*15d50*/  SHFL.IDX PT, R14, R4, RZ, 0x181f ;  /* 0x00181fff040e7589 */ /* 0x0000a400000e0000 */
.L_x_15026:
[----:B------:R-:W-:Y:S01]  /*15d60*/  IMAD.IADD R89, R89, 0x1, R160 ;  /* 0x0000000159597824 */ /* 0x000fe200078e02a0 */
[----:B------:R-:W-:Y:S01]  /*15d70*/  BSSY B1, `(.L_x_14794) ;  /* 0x000001e000017945 */ /* 0x000fe20003800000 */
[----:B------:R-:W-:-:S03]  /*15d80*/  VIADD R21, R228, 0xc0 ;  /* 0x000000c0e4157836 */ /* 0x000fc60000000000 */
[----:B------:R-:W-:-:S13]  /*15d90*/  ISETP.GE.AND P0, PT, R89, R0, PT ;  /* 0x000000005900720c */ /* 0x000fda0003f06270 */
[----:B------:R-:W-:Y:S05]  /*15da0*/  @P0 BRA `(.L_x_14795) ;  /* 0x0000000000680947 */ /* 0x000fea0003800000 */
[C---:B------:R-:W-:Y:S01]  /*15db0*/  VIADD R92, R228.reuse, 0x40 ;  /* 0x00000040e45c7836 */ /* 0x040fe20000000000 */
[----:B------:R-:W-:Y:S01]  /*15dc0*/  ULDC UR4, c[0x0][0xbc8] ;  /* 0x0002f20000047ab9 */ /* 0x000fe20000000800 */
[C---:B------:R-:W-:Y:S01]  /*15dd0*/  VIADD R90, R228.reuse, 0x80 ;  /* 0x00000080e45a7836 */ /* 0x040fe20000000000 */
[C---:B------:R-:W-:Y:S01]  /*15de0*/  ISETP.GE.AND P3, PT, R228.reuse, UR4, PT ;  /* 0x00000004e4007c0c */ /* 0x040fe2000bf66270 */
[----:B------:R-:W-:Y:S01]  /*15df0*/  VIADD R15, R228, 0xc0 ;  /* 0x000000c0e40f7836 */ /* 0x000fe20000000000 */
[----:B------:R-:W-:Y:S01]  /*15e00*/  ISETP.GE.AND P2, PT, R92, UR4, PT ;  /* 0x000000045c007c0c */ /* 0x000fe2000bf46270 */
[----:B------:R-:W-:Y:S01]  /*15e10*/  VIADD R93, R228, 0x40 ;  /* 0x00000040e45d7836 */ /* 0x000fe20000000000 */
[----:B------:R-:W-:Y:S01]  /*15e20*/  ISETP.GE.AND P1, PT, R90, UR4, PT ;  /* 0x000000045a007c0c */ /* 0x000fe2000bf26270 */
[----:B------:R-:W-:Y:S01]  /*15e30*/  VIADD R91, R228, 0x80 ;  /* 0x00000080e45b7836 */ /* 0x000fe20000000000 */
[----:B------:R-:W-:Y:S02]  /*15e40*/  ISETP.GE.AND P0, PT, R15, UR4, PT ;  /* 0x000000040f007c0c */ /* 0x000fe4000bf06270 */
[----:B------:R-:W-:-:S02]  /*15e50*/  SHF.R.S32.HI R12, RZ, 0x1f, R228 ;  /* 0x0000001fff0c7819 */ /* 0x000fc400000114e4 */
[----:B------:R-:W-:Y:S02]  /*15e60*/  SHF.R.S32.HI R93, RZ, 0x1f, R93 ;  /* 0x0000001fff5d7819 */ /* 0x000fe4000001145d */
[----:B------:R-:W-:Y:S02]  /*15e70*/  SHF.R.S32.HI R91, RZ, 0x1f, R91 ;  /* 0x0000001fff5b7819 */ /* 0x000fe4000001145b */
[-C--:B--2---:R-:W-:Y:S02]  /*15e80*/  @!P3 LEA R8, P5, R228, R14.reuse, 0x1 ;  /* 0x0000000ee408b211 */ /* 0x084fe400078a08ff */
        /* <DEDUP_REMOVED lines=12> */
.L_x_14795:
[----:B------:R-:W-:Y:S05]  /*15f50*/  BSYNC B1 ;  /* 0x0000000000017941 */ /* 0x000fea0003800000 */
.L_x_14794:
[----:B------:R-:W-:Y:S01]  /*15f60*/  UMOV UR4, 0xffffffff ;  /* 0xffffffff00047882 */ /* 0x000fe20000000000 */
[----:B---3-5:R-:W-:Y:S02]  /*15f70*/  SHF.R.S32.HI R24, RZ, 0x1f, R21 ;  /* 0x0000001fff187819 */ /* 0x028fe40000011415 */
[----:B------:R-:W-:Y:S05]  /*15f80*/  BRA.DIV UR4, `(.L_x_14796) ;  /* 0x000000e204dc7947 */ /* 0x000fea000b800000 */
[----:B-1----:R1:W3:Y:S04]  /*15f90*/  SHFL.IDX PT, R3, R20, 0x1, 0x181f ;  /* 0x00381f0014037f89 */ /* 0x0022e800000e0000 */
[----:B--2---:R1:W2:Y:S02]  /*15fa0*/  SHFL.IDX PT, R14, R4, 0x1, 0x181f ;  /* 0x00381f00040e7f89 */ /* 0x0042a400000e0000 */
.L_x_15030:
[----:B------:R-:W-:Y:S01]  /*15fb0*/  VIADD R9, R89, 0x20 ;  /* 0x0000002059097836 */ /* 0x000fe20000000000 */
[----:B------:R-:W-:Y:S04]  /*15fc0*/  BSSY B1, `(.L_x_14797) ;  /* 0x000001b000017945 */ /* 0x000fe80003800000 */
[----:B------:R-:W-:-:S13]  /*15fd0*/  ISETP.GE.AND P0, PT, R9, R0, PT ;  /* 0x000000000900720c */ /* 0x000fda0003f06270 */
[----:B------:R-:W-:Y:S05]  /*15fe0*/  @P0 BRA `(.L_x_14798) ;  /* 0x0000000000600947 */ /* 0x000fea0003800000 */
[C---:B------:R-:W-:Y:S01]  /*15ff0*/  VIADD R15, R228.reuse, 0x40 ;  /* 0x00000040e40f7836 */ /* 0x040fe20000000000 */
[----:B------:R-:W-:Y:S01]  /*16000*/  ULDC UR4, c[0x0][0xbc8] ;  /* 0x0002f20000047ab9 */ /* 0x000fe20000000800 */
[C---:B------:R-:W-:Y:S01]  /*16010*/  VIADD R25, R228.reuse, 0x80 ;  /* 0x00000080e4197836 */ /* 0x040fe20000000000 */
[C---:B------:R-:W-:Y:S01]  /*16020*/  ISETP.GE.AND P3, PT, R228.reuse, UR4, PT ;  /* 0x00000004e4007c0c */ /* 0x040fe2000bf66270 */
[C---:B------:R-:W-:Y:S01]  /*16030*/  VIADD R27, R228.reuse, 0x40 ;  /* 0x00000040e41b7836 */ /* 0x040fe20000000000 */
[----:B------:R-:W-:Y:S01]  /*16040*/  ISETP.GE.AND P2, PT, R15, UR4, PT ;  /* 0x000000040f007c0c */ /* 0x000fe2000bf46270 */
[----:B------:R-:W-:Y:S01]  /*16050*/  VIADD R26, R228, 0x80 ;  /* 0x00000080e41a7836 */ /* 0x000fe20000000000 */
[----:B------:R-:W-:Y:S02]  /*16060*/  ISETP.GE.AND P1, PT, R25, UR4, PT ;  /* 0x0000000419007c0c */ /* 0x000fe4000bf26270 */
[----:B------:R-:W-:Y:S02]  /*16070*/  ISETP.GE.AND P0, PT, R21, UR4, PT ;  /* 0x0000000415007c0c */ /* 0x000fe4000bf06270 */
[----:B------:R-:W-:-:S02]  /*16080*/  SHF.R.S32.HI R12, RZ, 0x1f, R228 ;  /* 0x0000001fff0c7819 */ /* 0x000fc400000114e4 */
[----:B------:R-:W-:Y:S02]  /*16090*/  SHF.R.S32.HI R27, RZ, 0x1f, R27 ;  /* 0x0000001fff1b7819 */ /* 0x000fe4000001141b */
[----:B------:R-:W-:Y:S02]  /*160a0*/  SHF.R.S32.HI R26, RZ, 0x1f, R26 ;  /* 0x0000001fff1a7819 */ /* 0x000fe4000001141a */
[CC--:B--2---:R-:W-:Y:S02]  /*160b0*/  @!P3 LEA R8, P5, R228.reuse, R14.reuse, 0x1 ;  /* 0x0000000ee408b211 */ /* 0x0c4fe400078a08ff */
[-C--:B------:R-:W-:Y:S02]  /*160c0*/  @!P2 LEA R10, P4, R15, R14.reuse, 0x1 ;  /* 0x0000000e0f0aa211 */ /* 0x080fe400078808ff */
[----:B---3--:R-:W-:Y:S02]  /*160d0*/  @!P3 LEA.HI.X R9, R228, R3, R12, 0x1, P5 ;  /* 0x00000003e409b211 */ /* 0x008fe400028f0c0c */
[----:B------:R-:W-:-:S02]  /*160e0*/  @!P1 LEA R12, P5, R25, R14, 0x1 ;  /* 0x0000000e190c9211 */ /* 0x000fc400078a08ff */
[-C--:B------:R-:W-:Y:S01]  /*160f0*/  @!P2 LEA.HI.X R11, R15, R3.reuse, R27, 0x1, P4 ;  /* 0x000000030f0ba211 */ /* 0x080fe200020f0c1b */
[----:B------:R4:W-:Y:S01]  /*16100*/  @!P3 ST.E.128 desc[UR40][R8.64], R28 ;  /* 0x0000001c0800b985 */ /* 0x0009e2000c101d28 */
[----:B------:R-:W-:Y:S02]  /*16110*/  @!P0 LEA R14, P4, R21, R14, 0x1 ;  /* 0x0000000e150e8211 */ /* 0x000fe400078808ff */
[-C--:B------:R-:W-:Y:S01]  /*16120*/  @!P1 LEA.HI.X R13, R25, R3.reuse, R26, 0x1, P5 ;  /* 0x00000003190d9211 */ /* 0x080fe200028f0c1a */
[----:B------:R4:W-:Y:S01]  /*16130*/  @!P2 ST.E.128 desc[UR40][R10.64], R44 ;  /* 0x0000002c0a00a985 */ /* 0x0009e2000c101d28 */
[----:B------:R-:W-:-:S03]  /*16140*/  @!P0 LEA.HI.X R15, R21, R3, R24, 0x1, P4 ;  /* 0x00000003150f8211 */ /* 0x000fc600020f0c18 */
[----:B------:R4:W-:Y:S04]  /*16150*/  @!P1 ST.E.128 desc[UR40][R12.64], R60 ;  /* 0x0000003c0c009985 */ /* 0x0009e8000c101d28 */
[----:B------:R4:W-:Y:S02]  /*16160*/  @!P0 ST.E.128 desc[UR40][R14.64], R76 ;  /* 0x0000004c0e008985 */ /* 0x0009e4000c101d28 */
.L_x_14798:
[----:B------:R-:W-:Y:S05]  /*16170*/  BSYNC B1 ;  /* 0x0000000000017941 */ /* 0x000fea0003800000 */
.L_x_14797:
[----:B------:R-:W-:-:S03]  /*16180*/  UMOV UR4, 0xffffffff ;  /* 0xffffffff00047882 */ /* 0x000fc60000000000 */
[----:B------:R-:W-:Y:S05]  /*16190*/  BRA.DIV UR4, `(.L_x_14799) ;  /* 0x000000e204a07947 */ /* 0x000fea000b800000 */
[----:B---3--:R3:W0:Y:S04]  /*161a0*/  SHFL.IDX PT, R3, R20, 0x2, 0x181f ;  /* 0x00581f0014037f89 */ /* 0x00862800000e0000 */
[----:B--2-4-:R3:W2:Y:S02]  /*161b0*/  SHFL.IDX PT, R14, R4, 0x2, 0x181f ;  /* 0x00581f00040e7f89 */ /* 0x0146a400000e0000 */
.L_x_15034:
        /* <DEDUP_REMOVED lines=18> */
[----:B0-----:R-:W-:Y:S02]  /*162e0*/  @!P3 LEA.HI.X R13, R228, R3, R8, 0x1, P5 ;  /* 0x00000003e40db211 */ /* 0x001fe400028f0c08 */
        /* <DEDUP_REMOVED lines=9> */
.L_x_14801:
[----:B------:R-:W-:Y:S05]  /*16380*/  BSYNC B1 ;  /* 0x0000000000017941 */ /* 0x000fea0003800000 */
.L_x_14800:
[----:B------:R-:W-:-:S03]  /*16390*/  UMOV UR4, 0xffffffff ;  /* 0xffffffff00047882 */ /* 0x000fc60000000000 */
[----:B------:R-:W-:Y:S05]  /*163a0*/  BRA.DIV UR4, `(.L_x_14802) ;  /* 0x000000e204647947 */ /* 0x000fea000b800000 */
[----:B0-----:R0:W0:Y:S04]  /*163b0*/  SHFL.IDX PT, R3, R20, 0x3, 0x181f ;  /* 0x00781f0014037f89 */ /* 0x00102800000e0000 */
[----:B--2-4-:R2:W4:Y:S02]  /*163c0*/  SHFL.IDX PT, R14, R4, 0x3, 0x181f ;  /* 0x00781f00040e7f89 */ /* 0x01452400000e0000 */
.L_x_15038:
[----:B------:R-:W-:-:S05]  /*163d0*/  VIADD R9, R89, 0x60 ;  /* 0x0000006059097836 */ /* 0x000fca0000000000 */
[----:B------:R-:W-:-:S13]  /*163e0*/  ISETP.GE.AND P0, PT, R9, R0, PT ;  /* 0x000000000900720c */ /* 0x000fda0003f06270 */
[----:B------:R-:W-:Y:S05]  /*163f0*/  @P0 BRA `(.L_x_14803) ;  /* 0x0000003800d80947 */ /* 0x000fea0003800000 */
[C---:B01-3--:R-:W-:Y:S01]  /*16400*/  VIADD R20, R228.reuse, 0x40 ;  /* 0x00000040e4147836 */ /* 0x04bfe20000000000 */
[----:B------:R-:W-:Y:S01]  /*16410*/  ULDC UR4, c[0x0][0xbc8] ;  /* 0x0002f20000047ab9 */ /* 0x000fe20000000800 */
[C---:B--2---:R-:W-:Y:S01]  /*16420*/  VIADD R4, R228.reuse, 0x80 ;  /* 0x00000080e4047836 */ /* 0x044fe20000000000 */
[C---:B------:R-:W-:Y:S01]  /*16430*/  ISETP.GE.AND P3, PT, R228.reuse, UR4, PT ;  /* 0x00000004e4007c0c */ /* 0x040fe2000bf66270 */
[----:B------:R-:W-:Y:S01]  /*16440*/  VIADD R25, R228, 0x40 ;  /* 0x00000040e4197836 */ /* 0x000fe20000000000 */
[----:B------:R-:W-:Y:S01]  /*16450*/  ISETP.GE.AND P4, PT, R20, UR4, PT ;  /* 0x0000000414007c0c */ /* 0x000fe2000bf86270 */
[----:B------:R-:W-:Y:S01]  /*16460*/  VIADD R15, R228, 0x80 ;  /* 0x00000080e40f7836 */ /* 0x000fe20000000000 */
[----:B------:R-:W-:Y:S02]  /*16470*/  ISETP.GE.AND P5, PT, R4, UR4, PT ;  /* 0x0000000404007c0c */ /* 0x000fe4000bfa6270 */
[----:B------:R-:W-:Y:S02]  /*16480*/  SHF.R.S32.HI R26, RZ, 0x1f, R228 ;  /* 0x0000001fff1a7819 */ /* 0x000fe400000114e4 */
[----:B------:R-:W-:-:S02]  /*16490*/  SHF.R.S32.HI R25, RZ, 0x1f, R25 ;  /* 0x0000001fff197819 */ /* 0x000fc40000011419 */
[----:B------:R-:W-:-:S03]  /*164a0*/  SHF.R.S32.HI R15, RZ, 0x1f, R15 ;  /* 0x0000001fff0f7819 */ /* 0x000fc6000001140f */
[-C--:B----4-:R-:W-:Y:S02]  /*164b0*/  @!P3 LEA R8, P0, R228, R14.reuse, 0x1 ;  /* 0x0000000ee408b211 */ /* 0x090fe400078008ff */
[-C--:B------:R-:W-:Y:S02]  /*164c0*/  @!P4 LEA R10, P1, R20, R14.reuse, 0x1 ;  /* 0x0000000e140ac211 */ /* 0x080fe400078208ff */
        /* <DEDUP_REMOVED lines=13> */
.L_x_14792:
[----:B0-----:R-:W0:Y:S01]  /*165a0*/  @P1 LDC R11, c[0x0][0xcec] ;  /* 0x00033b00ff0b1b82 */ /* 0x001e220000000800 */
[----:B------:R-:W-:Y:S01]  /*165b0*/  IMAD.MOV.U32 R3, RZ, RZ, R155 ;  /* 0x000000ffff037224 */ /* 0x000fe200078e009b */
[----:B------:R-:W-:-:S06]  /*165c0*/  ULDC.64 UR4, c[0x0][0xc08] ;  /* 0x0003020000047ab9 */ /* 0x000fcc0000000a00 */
[----:B------:R-:W1:Y:S01]  /*165d0*/  @P1 LDC R10, c[0x0][0xcf0] ;  /* 0x00033c00ff0a1b82 */ /* 0x000e620000000800 */
[----:B0-----:R-:W-:-:S05]  /*165e0*/  @P1 IMAD.HI.U32 R11, R155, R11, RZ ;  /* 0x0000000b9b0b1227 */ /* 0x001fca00078e00ff */
[----:B-1----:R-:W-:Y:S01]  /*165f0*/  @P1 SHF.R.U32.HI R3, RZ, R10, R11 ;  /* 0x0000000aff031219 */ /* 0x002fe2000001160b */
[----:B------:R-:W-:-:S04]  /*16600*/  IMAD R11, R8, UR4, RZ ;  /* 0x00000004080b7c24 */ /* 0x000fc8000f8e02ff */
[C---:B------:R-:W-:Y:S02]  /*16610*/  IMAD R8, R4.reuse, UR5, R11 ;  /* 0x0000000504087c24 */ /* 0x040fe4000f8e020b */
[----:B------:R-:W-:Y:S01]  /*16620*/  IMAD.WIDE.U32 R10, R4, UR4, RZ ;  /* 0x00000004040a7c25 */ /* 0x000fe2000f8e00ff */
[----:B------:R-:W-:-:S03]  /*16630*/  ULDC.64 UR4, c[0x0][0xc38] ;  /* 0x00030e0000047ab9 */ /* 0x000fc60000000a00 */
[----:B------:R-:W-:Y:S01]  /*16640*/  IMAD.IADD R11, R11, 0x1, R8 ;  /* 0x000000010b0b7824 */ /* 0x000fe200078e0208 */
[----:B------:R-:W-:Y:S01]  /*16650*/  SHF.R.S32.HI R8, RZ, 0x1f, R9 ;  /* 0x0000001fff087819 */ /* 0x000fe20000011409 */
        /* <DEDUP_REMOVED lines=34> */
.L_x_15041:
[----:B------:R-:W-:Y:S01]  /*16880*/  ISETP.GE.AND P0, PT, R153, R0, PT ;  /* 0x000000009900720c */ /* 0x000fe20003f06270 */
[----:B------:R-:W-:-:S12]  /*16890*/  BSSY B1, `(.L_x_14805) ;  /* 0x00000c3000017945 */ /* 0x000fd80003800000 */
[----:B------:R-:W-:Y:S05]  /*168a0*/  @P0 BRA `(.L_x_14806) ;  /* 0x0000000c00040947 */ /* 0x000fea0003800000 */
[----:B------:R-:W3:Y:S01]  /*168b0*/  LDL R155, [R1+0x5c] ;  /* 0x00005c00019b7983 */ /* 0x000ee20000100800 */
[----:B------:R-:W-:-:S03]  /*168c0*/  ULDC UR4, c[0x0][0xbc8] ;  /* 0x0002f20000047ab9 */ /* 0x000fc60000000800 */
        /* <DEDUP_REMOVED lines=13> */
[----:B---3--:R-:W-:-:S02]  /*169a0*/  ISETP.GE.AND P0, PT, R155, UR4, PT ;  /* 0x000000049b007c0c */ /* 0x008fc4000bf06270 */
[----:B----4-:R-:W-:-:S11]  /*169b0*/  ISETP.GE.AND P1, PT, R11, UR4, PT ;  /* 0x000000040b007c0c */ /* 0x010fd6000bf26270 */
[----:B--2---:R-:W-:Y:S02]  /*169c0*/  @!P0 IMAD.MOV.U32 R8, RZ, RZ, R12 ;  /* 0x000000ffff088224 */ /* 0x004fe400078e000c */
[----:B-1----:R-:W-:Y:S02]  /*169d0*/  @!P0 IMAD.MOV.U32 R9, RZ, RZ, R20 ;  /* 0x000000ffff098224 */ /* 0x002fe400078e0014 */
[----:B------:R-:W-:Y:S02]  /*169e0*/  @!P0 IMAD.WIDE R8, R155, 0x4, R8 ;  /* 0x000000049b088825 */ /* 0x000fe400078e0208 */
[----:B------:R-:W2:Y:S04]  /*169f0*/  LDL R155, [R1+0xf0] ;  /* 0x0000f000019b7983 */ /* 0x000ea80000100800 */
[----:B------:R1:W-:Y:S01]  /*16a00*/  @!P0 ST.E.64 desc[UR40][R8.64], R24 ;  /* 0x0000001808008985 */ /* 0x0003e2000c101b28 */
[----:B-----5:R-:W-:-:S02]  /*16a10*/  ISETP.GE.AND P0, PT, R154, UR4, PT ;  /* 0x000000049a007c0c */ /* 0x020fc4000bf06270 */
[C---:B-1----:R-:W-:Y:S01]  /*16a20*/  @!P1 LEA R8, P2, R11.reuse, R12, 0x2 ;  /* 0x0000000c0b089211 */ /* 0x042fe200078410ff */
[----:B------:R-:W3:Y:S03]  /*16a30*/  LDL R25, [R1+0x178] ;  /* 0x0001780001197983 */ /* 0x000ee60000100800 */
[----:B------:R-:W-:Y:S01]  /*16a40*/  @!P1 LEA.HI.X R9, R11, R20, R13, 0x2, P2 ;  /* 0x000000140b099211 */ /* 0x000fe200010f140d */
[----:B------:R-:W4:Y:S04]  /*16a50*/  LDL R24, [R1+0xe4] ;  /* 0x0000e40001187983 */ /* 0x000f280000100800 */
[----:B------:R-:W5:Y:S04]  /*16a60*/  LDL R11, [R1+0x17c] ;  /* 0x00017c00010b7983 */ /* 0x000f680000100800 */
[----:B------:R1:W-:Y:S04]  /*16a70*/  @!P1 ST.E.64 desc[UR40][R8.64], R28 ;  /* 0x0000001c08009985 */ /* 0x0003e8000c101b28 */
[----:B------:R-:W4:Y:S01]  /*16a80*/  LDL R13, [R1+0xec] ;  /* 0x0000ec00010d7983 */ /* 0x000f220000100800 */
[----:B-1----:R-:W-:-:S03]  /*16a90*/  @!P0 LEA R8, P2, R154, R12, 0x2 ;  /* 0x0000000c9a088211 */ /* 0x002fc600078410ff */
[----:B------:R-:W4:Y:S01]  /*16aa0*/  LDL R29, [R1+0x168] ;  /* 0x00016800011d7983 */ /* 0x000f220000100800 */
[----:B------:R-:W-:-:S03]  /*16ab0*/  @!P0 LEA.HI.X R9, R154, R20, R160, 0x2, P2 ;  /* 0x000000149a098211 */ /* 0x000fc600010f14a0 */
[----:B------:R-:W4:Y:S04]  /*16ac0*/  LDL R28, [R1+0xd4] ;  /* 0x0000d400011c7983 */ /* 0x000f280000100800 */
[----:B------:R1:W-:Y:S01]  /*16ad0*/  @!P0 ST.E.64 desc[UR40][R8.64], R32 ;  /* 0x0000002008008985 */ /* 0x0003e2000c101b28 */
[----:B------:R-:W-:-:S03]  /*16ae0*/  ISETP.GE.AND P1, PT, R21, UR4, PT ;  /* 0x0000000415007c0c */ /* 0x000fc6000bf26270 */
[----:B------:R-:W4:Y:S04]  /*16af0*/  LDL R154, [R1+0xe8] ;  /* 0x0000e800019a7983 */ /* 0x000f280000100800 */
[----:B-1----:R-:W4:Y:S01]  /*16b00*/  LDL R33, [R1+0x174] ;  /* 0x0001740001217983 */ /* 0x002f220000100800 */
[----:B------:R-:W-:-:S05]  /*16b10*/  ISETP.GE.AND P0, PT, R15, UR4, PT ;  /* 0x000000040f007c0c */ /* 0x000fca000bf06270 */
[C---:B------:R-:W-:Y:S01]  /*16b20*/  @!P1 LEA R8, P2, R21.reuse, R12, 0x2 ;  /* 0x0000000c15089211 */ /* 0x040fe200078410ff */
[----:B------:R-:W4:Y:S03]  /*16b30*/  LDL R32, [R1+0x16c] ;  /* 0x00016c0001207983 */ /* 0x000f260000100800 */
[----:B------:R-:W-:Y:S02]  /*16b40*/  @!P1 LEA.HI.X R9, R21, R20, R159, 0x2, P2 ;  /* 0x0000001415099211 */ /* 0x000fe400010f149f */
[----:B------:R-:W-:Y:S01]  /*16b50*/  ISETP.GE.AND P2, PT, R156, UR4, PT ;  /* 0x000000049c007c0c */ /* 0x000fe2000bf46270 */
[----:B------:R-:W4:Y:S04]  /*16b60*/  LDL R21, [R1+0x170] ;  /* 0x0001700001157983 */ /* 0x000f280000100800 */
[----:B------:R1:W-:Y:S01]  /*16b70*/  @!P1 ST.E.64 desc[UR40][R8.64], R36 ;  /* 0x0000002408009985 */ /* 0x0003e2000c101b28 */
[----:B------:R-:W-:-:S02]  /*16b80*/  ISETP.GE.AND P3, PT, R10, UR4, PT ;  /* 0x000000040a007c0c */ /* 0x000fc4000bf66270 */
[C---:B-1----:R-:W-:Y:S01]  /*16b90*/  @!P0 LEA R8, P1, R15.reuse, R12, 0x2 ;  /* 0x0000000c0f088211 */ /* 0x042fe200078210ff */
[----:B------:R-:W4:Y:S03]  /*16ba0*/  LDL R36, [R1+0xd0] ;  /* 0x0000d00001247983 */ /* 0x000f260000100800 */
[----:B------:R-:W-:Y:S01]  /*16bb0*/  @!P0 LEA.HI.X R9, R15, R20, R158, 0x2, P1 ;  /* 0x000000140f098211 */ /* 0x000fe200008f149e */
[----:B------:R-:W4:Y:S01]  /*16bc0*/  LDL R37, [R1+0x154] ;  /* 0x0001540001257983 */ /* 0x000f220000100800 */
[----:B------:R-:W-:-:S03]  /*16bd0*/  ISETP.GE.AND P1, PT, R14, UR4, PT ;  /* 0x000000040e007c0c */ /* 0x000fc6000bf26270 */
[----:B------:R1:W-:Y:S04]  /*16be0*/  @!P0 ST.E.64 desc[UR40][R8.64], R40 ;  /* 0x0000002808008985 */ /* 0x0003e8000c101b28 */
[----:B------:R-:W4:Y:S01]  /*16bf0*/  LDL R15, [R1+0xdc] ;  /* 0x0000dc00010f7983 */ /* 0x000f220000100800 */
[----:B-1----:R-:W-:-:S03]  /*16c00*/  @!P2 LEA R8, P0, R156, R12, 0x2 ;  /* 0x0000000c9c08a211 */ /* 0x002fc600078010ff */
[----:B------:R-:W4:Y:S01]  /*16c10*/  LDL R40, [R1+0xd8] ;  /* 0x0000d80001287983 */ /* 0x000f220000100800 */
[----:B------:R-:W-:-:S03]  /*16c20*/  @!P2 LEA.HI.X R9, R156, R20, R157, 0x2, P0 ;  /* 0x000000149c09a211 */ /* 0x000fc600000f149d */
[----:B------:R-:W4:Y:S04]  /*16c30*/  LDL R41, [R1+0x15c] ;  /* 0x00015c0001297983 */ /* 0x000f280000100800 */
[----:B------:R1:W-:Y:S02]  /*16c40*/  @!P2 ST.E.64 desc[UR40][R8.64], R44 ;  /* 0x0000002c0800a985 */ /* 0x0003e4000c101b28 */
[----:B-1----:R-:W-:Y:S02]  /*16c50*/  @!P3 LEA R8, P2, R10, R12, 0x2 ;  /* 0x0000000c0a08b211 */ /* 0x002fe400078410ff */
[----:B------:R-:W4:Y:S04]  /*16c60*/  LDL R44, [R1+0x164] ;  /* 0x00016400012c7983 */ /* 0x000f280000100800 */
[----:B------:R-:W4:Y:S01]  /*16c70*/  LDL R45, [R1+0x130] ;  /* 0x00013000012d7983 */ /* 0x000f220000100800 */
[----:B--2---:R-:W-:-:S02]  /*16c80*/  ISETP.GE.AND P0, PT, R155, UR4, PT ;  /* 0x000000049b007c0c */ /* 0x004fc4000bf06270 */
[----:B-----5:R-:W-:Y:S02]  /*16c90*/  @!P3 LEA.HI.X R9, R10, R20, R11, 0x2, P2 ;  /* 0x000000140a09b211 */ /* 0x020fe400010f140b */
[----:B------:R-:W-:-:S04]  /*16ca0*/  @!P1 LEA R10, P4, R14, R12, 0x2 ;  /* 0x0000000c0e0a9211 */ /* 0x000fc800078810ff */
[----:B---3--:R-:W-:Y:S02]  /*16cb0*/  @!P1 LEA.HI.X R11, R14, R20, R25, 0x2, P4 ;  /* 0x000000140e0b9211 */ /* 0x008fe400020f1419 */
[----:B------:R-:W2:Y:S04]  /*16cc0*/  LDL R25, [R1+0x160] ;  /* 0x0001600001197983 */ /* 0x000ea80000100800 */
[----:B------:R1:W-:Y:S01]  /*16cd0*/  @!P3 ST.E.64 desc[UR40][R8.64], R48 ;  /* 0x000000300800b985 */ /* 0x0003e2000c101b28 */
[----:B----4-:R-:W-:-:S03]  /*16ce0*/  ISETP.GE.AND P2, PT, R13, UR4, PT ;  /* 0x000000040d007c0c */ /* 0x010fc6000bf46270 */
[----:B------:R-:W3:Y:S01]  /*16cf0*/  LDL R14, [R1+0xcc] ;  /* 0x0000cc00010e7983 */ /* 0x000ee20000100800 */
[----:B-1----:R-:W-:-:S03]  /*16d00*/  @!P0 LEA R8, P4, R155, R12, 0x2 ;  /* 0x0000000c9b088211 */ /* 0x002fc600078810ff */
[----:B------:R-:W4:Y:S04]  /*16d10*/  LDL R48, [R1+0xb4] ;  /* 0x0000b40001307983 */ /* 0x000f280000100800 */
[----:B------:R-:W5:Y:S01]  /*16d20*/  LDL R49, [R1+0x138] ;  /* 0x0001380001317983 */ /* 0x000f620000100800 */
[----:B------:R-:W-:-:S03]  /*16d30*/  @!P0 LEA.HI.X R9, R155, R20, R33, 0x2, P4 ;  /* 0x000000149b098211 */ /* 0x000fc600020f1421 */
[----:B------:R-:W3:Y:S01]  /*16d40*/  LDL R33, [R1+0x158] ;  /* 0x0001580001217983 */ /* 0x000ee20000100800 */
[----:B------:R-:W-:-:S03]  /*16d50*/  ISETP.GE.AND P3, PT, R154, UR4, PT ;  /* 0x000000049a007c0c */ /* 0x000fc6000bf66270 */
[----:B------:R1:W-:Y:S01]  /*16d60*/  @!P1 ST.E.64 desc[UR40][R10.64], R52 ;  /* 0x000000340a009985 */ /* 0x0003e2000c101b28 */
[----:B------:R-:W-:-:S03]  /*16d70*/  ISETP.GE.AND P1, PT, R24, UR4, PT ;  /* 0x0000000418007c0c */ /* 0x000fc6000bf26270 */
[----:B------:R0:W-:Y:S01]  /*16d80*/  @!P0 ST.E.64 desc[UR40][R8.64], R56 ;  /* 0x0000003808008985 */ /* 0x0001e2000c101b28 */
[----:B-1----:R-:W-:-:S03]  /*16d90*/  @!P2 LEA R10, P5, R13, R12, 0x2 ;  /* 0x0000000c0d0aa211 */ /* 0x002fc600078a10ff */
[----:B------:R-:W4:Y:S01]  /*16da0*/  LDL R52, [R1+0xb8] ;  /* 0x0000b80001347983 */ /* 0x000f220000100800 */
[----:B------:R-:W-:-:S03]  /*16db0*/  @!P2 LEA.HI.X R11, R13, R20, R21, 0x2, P5 ;  /* 0x000000140d0ba211 */ /* 0x000fc600028f1415 */
[----:B------:R-:W5:Y:S01]  /*16dc0*/  LDL R53, [R1+0x13c] ;  /* 0x00013c0001357983 */ /* 0x000f620000100800 */
[----:B0-----:R-:W-:-:S03]  /*16dd0*/  @!P3 LEA R8, P4, R154, R12, 0x2 ;  /* 0x0000000c9a08b211 */ /* 0x001fc600078810ff */
[----:B------:R0:W-:Y:S01]  /*16de0*/  @!P2 ST.E.64 desc[UR40][R10.64], R60 ;  /* 0x0000003c0a00a985 */ /* 0x0001e2000c101b28 */
[----:B------:R-:W-:-:S03]  /*16df0*/  @!P3 LEA.HI.X R9, R154, R20, R32, 0x2, P4 ;  /* 0x000000149a09b211 */ /* 0x000fc600020f1420 */
[----:B------:R-:W4:Y:S04]  /*16e00*/  LDL R13, [R1+0xc4] ;  /* 0x0000c400010d7983 */ /* 0x000f280000100800 */
[----:B------:R-:W5:Y:S01]  /*16e10*/  LDL R32, [R1+0x150] ;  /* 0x0001500001207983 */ /* 0x000f620000100800 */
[----:B------:R-:W-:-:S03]  /*16e20*/  ISETP.GE.AND P2, PT, R15, UR4, PT ;  /* 0x000000040f007c0c */ /* 0x000fc6000bf46270 */
[----:B------:R-:W5:Y:S01]  /*16e30*/  LDL R21, [R1+0xc8] ;  /* 0x0000c80001157983 */ /* 0x000f620000100800 */
[----:B0-----:R-:W-:-:S04]  /*16e40*/  @!P1 LEA R10, P5, R24, R12, 0x2 ;  /* 0x0000000c180a9211 */ /* 0x001fc800078a10ff */
[----:B------:R-:W-:Y:S01]  /*16e50*/  @!P1 LEA.HI.X R11, R24, R20, R29, 0x2, P5 ;  /* 0x00000014180b9211 */ /* 0x000fe200028f141d */
[----:B------:R-:W-:Y:S01]  /*16e60*/  @!P3 ST.E.64 desc[UR40][R8.64], R64 ;  /* 0x000000400800b985 */ /* 0x000fe2000c101b28 */
[----:B------:R-:W-:-:S03]  /*16e70*/  ISETP.GE.AND P0, PT, R153, UR4, PT ;  /* 0x0000000499007c0c */ /* 0x000fc6000bf06270 */
[----:B------:R0:W-:Y:S01]  /*16e80*/  @!P1 ST.E.64 desc[UR40][R10.64], R68 ;  /* 0x000000440a009985 */ /* 0x0001e2000c101b28 */
[----:B------:R-:W-:-:S03]  /*16e90*/  ISETP.GE.AND P1, PT, R28, UR4, PT ;  /* 0x000000041c007c0c */ /* 0x000fc6000bf26270 */
[----:B------:R-:W5:Y:S04]  /*16ea0*/  LDL R29, [R1+0xc0] ;  /* 0x0000c000011d7983 */ /* 0x000f680000100800 */
[----:B------:R-:W5:Y:S01]  /*16eb0*/  LDL R24, [R1+0xbc] ;  /* 0x0000bc0001187983 */ /* 0x000f620000100800 */
[-C--:B0-----:R-:W-:Y:S02]  /*16ec0*/  @!P2 LEA R10, P5, R15, R12.reuse, 0x2 ;  /* 0x0000000c0f0aa211 */ /* 0x081fe400078a10ff */
[----:B------:R-:W-:-:S04]  /*16ed0*/  @!P0 LEA R8, P4, R153, R12, 0x2 ;  /* 0x0000000c99088211 */ /* 0x000fc800078810ff */
[-C--:B------:R-:W-:Y:S02]  /*16ee0*/  @!P0 LEA.HI.X R9, R153, R20.reuse, R44, 0x2, P4 ;  /* 0x0000001499098211 */ /* 0x080fe400020f142c */
[----:B------:R-:W-:Y:S01]  /*16ef0*/  ISETP.GE.AND P3, PT, R40, UR4, PT ;  /* 0x0000000428007c0c */ /* 0x000fe2000bf66270 */
[----:B------:R-:W5:Y:S04]  /*16f00*/  LDL R44, [R1+0xac] ;  /* 0x0000ac00012c7983 */ /* 0x000f680000100800 */
[----:B------:R-:W-:Y:S01]  /*16f10*/  @!P0 ST.E.64 desc[UR40][R8.64], R72 ;  /* 0x0000004808008985 */ /* 0x000fe2000c101b28 */
[----:B--2---:R-:W-:-:S03]  /*16f20*/  @!P2 LEA.HI.X R11, R15, R20, R25, 0x2, P5 ;  /* 0x000000140f0ba211 */ /* 0x004fc600028f1419 */
[----:B------:R-:W2:Y:S04]  /*16f30*/  LDL R15, [R1+0x148] ;  /* 0x00014800010f7983 */ /* 0x000ea80000100800 */
[----:B------:R-:W2:Y:S04]  /*16f40*/  LDL R25, [R1+0x14c] ;  /* 0x00014c0001197983 */ /* 0x000ea80000100800 */
[----:B------:R0:W-:Y:S02]  /*16f50*/  @!P2 ST.E.64 desc[UR40][R10.64], R76 ;  /* 0x0000004c0a00a985 */ /* 0x0001e4000c101b28 */
[----:B0-----:R-:W-:-:S04]  /*16f60*/  @!P1 LEA R10, P5, R28, R12, 0x2 ;  /* 0x0000000c1c0a9211 */ /* 0x001fc800078a10ff */
[----:B---3--:R-:W-:Y:S02]  /*16f70*/  @!P1 LEA.HI.X R11, R28, R20, R33, 0x2, P5 ;  /* 0x000000141c0b9211 */ /* 0x008fe400028f1421 */
[----:B------:R-:W3:Y:S04]  /*16f80*/  LDL R33, [R1+0x144] ;  /* 0x0001440001217983 */ /* 0x000ee80000100800 */
[----:B------:R-:W3:Y:S01]  /*16f90*/  LDL R28, [R1+0x140] ;  /* 0x00014000011c7983 */ /* 0x000ee20000100800 */
[----:B------:R-:W-:Y:S02]  /*16fa0*/  ISETP.GE.AND P2, PT, R14, UR4, PT ;  /* 0x000000040e007c0c */ /* 0x000fe4000bf46270 */
[----:B------:R-:W-:Y:S02]  /*16fb0*/  @!P3 LEA R8, P4, R40, R12, 0x2 ;  /* 0x0000000c2808b211 */ /* 0x000fe400078810ff */
[----:B------:R-:W-:-:S02]  /*16fc0*/  ISETP.GE.AND P0, PT, R36, UR4, PT ;  /* 0x0000000424007c0c */ /* 0x000fc4000bf06270 */
[----:B------:R-:W-:Y:S02]  /*16fd0*/  @!P3 LEA.HI.X R9, R40, R20, R41, 0x2, P4 ;  /* 0x000000142809b211 */ /* 0x000fe400020f1429 */
[----:B------:R-:W3:Y:S04]  /*16fe0*/  LDL R40, [R1+0xa8] ;  /* 0x0000a80001287983 */ /* 0x000ee80000100800 */
[----:B------:R-:W-:Y:S04]  /*16ff0*/  @!P3 ST.E.64 desc[UR40][R8.64], R80 ;  /* 0x000000500800b985 */ /* 0x000fe8000c101b28 */
[----:B------:R0:W-:Y:S04]  /*17000*/  @!P1 ST.E.64 desc[UR40][R10.64], R84 ;  /* 0x000000540a009985 */ /* 0x0001e8000c101b28 */
[----:B------:R-:W3:Y:S01]  /*17010*/  LDL R41, [R1+0x12c] ;  /* 0x00012c0001297983 */ /* 0x000ee20000100800 */
[----:B----4-:R-:W-:-:S02]  /*17020*/  ISETP.GE.AND P1, PT, R13, UR4, PT ;  /* 0x000000040d007c0c */ /* 0x010fc4000bf26270 */
[-C--:B0-----:R-:W-:Y:S02]  /*17030*/  @!P2 LEA R10, P5, R14, R12.reuse, 0x2 ;  /* 0x0000000c0e0aa211 */ /* 0x081fe400078a10ff */
[----:B------:R-:W-:Y:S02]  /*17040*/  @!P0 LEA R8, P4, R36, R12, 0x2 ;  /* 0x0000000c24088211 */ /* 0x000fe400078810ff */
[-C--:B-----5:R-:W-:Y:S02]  /*17050*/  @!P2 LEA.HI.X R11, R14, R20.reuse, R32, 0x2, P5 ;  /* 0x000000140e0ba211 */ /* 0x0a0fe400028f1420 */
[----:B------:R-:W4:Y:S01]  /*17060*/  LDL R14, [R1+0xb0] ;  /* 0x0000b000010e7983 */ /* 0x000f220000100800 */
[----:B------:R-:W-:Y:S02]  /*17070*/  @!P0 LEA.HI.X R9, R36, R20, R37, 0x2, P4 ;  /* 0x0000001424098211 */ /* 0x000fe400020f1425 */
[----:B------:R-:W-:Y:S01]  /*17080*/  ISETP.GE.AND P3, PT, R21, UR4, PT ;  /* 0x0000000415007c0c */ /* 0x000fe2000bf66270 */
[----:B------:R-:W5:Y:S04]  /*17090*/  LDL R36, [R1+0xa4] ;  /* 0x0000a40001247983 */ /* 0x000f680000100800 */
[----:B------:R-:W-:Y:S04]  /*170a0*/  @!P0 ST.E.64 desc[UR40][R8.64], R88 ;  /* 0x0000005808008985 */ /* 0x000fe8000c101b28 */
[----:B------:R0:W-:Y:S01]  /*170b0*/  @!P2 ST.E.64 desc[UR40][R10.64], R92 ;  /* 0x0000005c0a00a985 */ /* 0x0001e2000c101b28 */
[----:B------:R-:W-:-:S03]  /*170c0*/  ISETP.GE.AND P0, PT, R29, UR4, PT ;  /* 0x000000041d007c0c */ /* 0x000fc6000bf06270 */
[----:B------:R-:W5:Y:S04]  /*170d0*/  LDL R32, [R1+0xa0] ;  /* 0x0000a00001207983 */ /* 0x000f680000100800 */
[----:B------:R-:W5:Y:S01]  /*170e0*/  LDL R37, [R1+0x128] ;  /* 0x0001280001257983 */ /* 0x000f620000100800 */
[-C--:B0-----:R-:W-:Y:S02]  /*170f0*/  @!P1 LEA R10, P5, R13, R12.reuse, 0x2 ;  /* 0x0000000c0d0a9211 */ /* 0x081fe400078a10ff */
[----:B------:R-:W-:Y:S02]  /*17100*/  @!P3 LEA R8, P4, R21, R12, 0x2 ;  /* 0x0000000c1508b211 */ /* 0x000fe400078810ff */
[----:B------:R-:W-:Y:S02]  /*17110*/  ISETP.GE.AND P2, PT, R24, UR4, PT ;  /* 0x0000000418007c0c */ /* 0x000fe4000bf46270 */
[----:B--2---:R-:W-:-:S02]  /*17120*/  @!P1 LEA.HI.X R11, R13, R20, R15, 0x2, P5 ;  /* 0x000000140d0b9211 */ /* 0x004fc400028f140f */
[----:B------:R-:W2:Y:S04]  /*17130*/  LDL R15, [R1+0x134] ;  /* 0x00013400010f7983 */ /* 0x000ea80000100800 */
[----:B------:R-:W2:Y:S01]  /*17140*/  LDL R13, [R1+0x9c] ;  /* 0x00009c00010d7983 */ /* 0x000ea20000100800 */
[----:B------:R-:W-:-:S03]  /*17150*/  @!P3 LEA.HI.X R9, R21, R20, R25, 0x2, P4 ;  /* 0x000000141509b211 */ /* 0x000fc600020f1419 */
[----:B------:R-:W2:Y:S04]  /*17160*/  LDL R25, [R1+0x98] ;  /* 0x0000980001197983 */ /* 0x000ea80000100800 */
[----:B------:R-:W2:Y:S04]  /*17170*/  LDL R21, [R1+0x94] ;  /* 0x0000940001157983 */ /* 0x000ea80000100800 */
[----:B------:R0:W-:Y:S04]  /*17180*/  @!P3 ST.E.64 desc[UR40][R8.64], R96 ;  /* 0x000000600800b985 */ /* 0x0001e8000c101b28 */
[----:B------:R1:W-:Y:S01]  /*17190*/  @!P1 ST.E.64 desc[UR40][R10.64], R100 ;  /* 0x000000640a009985 */ /* 0x0003e2000c101b28 */
[----:B0-----:R-:W-:-:S04]  /*171a0*/  @!P0 LEA R8, P3, R29, R12, 0x2 ;  /* 0x0000000c1d088211 */ /* 0x001fc800078610ff */
[----:B---3--:R-:W-:Y:S02]  /*171b0*/  @!P0 LEA.HI.X R9, R29, R20, R33, 0x2, P3 ;  /* 0x000000141d098211 */ /* 0x008fe400018f1421 */
[C---:B-1----:R-:W-:Y:S01]  /*171c0*/  @!P2 LEA R10, P5, R24.reuse, R12, 0x2 ;  /* 0x0000000c180aa211 */ /* 0x042fe200078a10ff */
[----:B------:R-:W3:Y:S04]  /*171d0*/  LDL R33, [R1+0x124] ;  /* 0x0001240001217983 */ /* 0x000ee80000100800 */
[----:B------:R-:W3:Y:S01]  /*171e0*/  LDL R29, [R1+0x120] ;  /* 0x00012000011d7983 */ /* 0x000ee20000100800 */
[----:B------:R-:W-:-:S03]  /*171f0*/  @!P2 LEA.HI.X R11, R24, R20, R28, 0x2, P5 ;  /* 0x00000014180ba211 */ /* 0x000fc600028f141c */
[----:B------:R-:W3:Y:S04]  /*17200*/  LDL R28, [R1+0x11c] ;  /* 0x00011c00011c7983 */ /* 0x000ee80000100800 */
[----:B------:R-:W3:Y:S01]  /*17210*/  LDL R24, [R1+0x118] ;  /* 0x0001180001187983 */ /* 0x000ee20000100800 */
[----:B------:R-:W-:Y:S02]  /*17220*/  ISETP.GE.AND P4, PT, R52, UR4, PT ;  /* 0x0000000434007c0c */ /* 0x000fe4000bf86270 */
[----:B------:R-:W-:Y:S01]  /*17230*/  ISETP.GE.AND P1, PT, R48, UR4, PT ;  /* 0x0000000430007c0c */ /* 0x000fe2000bf26270 */
[----:B------:R0:W-:Y:S04]  /*17240*/  @!P0 ST.E.64 desc[UR40][R8.64], R104 ;  /* 0x0000006808008985 */ /* 0x0001e8000c101b28 */
[----:B------:R1:W-:Y:S01]  /*17250*/  @!P2 ST.E.64 desc[UR40][R10.64], R108 ;  /* 0x0000006c0a00a985 */ /* 0x0003e2000c101b28 */
[----:B------:R-:W-:-:S05]  /*17260*/  ISETP.GE.AND P2, PT, R44, UR4, PT ;  /* 0x000000042c007c0c */ /* 0x000fca000bf46270 */
[-C--:B0-----:R-:W-:Y:S02]  /*17270*/  @!P4 LEA R8, P3, R52, R12.reuse, 0x2 ;  /* 0x0000000c3408c211 */ /* 0x081fe400078610ff */
[----:B----4-:R-:W-:Y:S02]  /*17280*/  ISETP.GE.AND P0, PT, R14, UR4, PT ;  /* 0x000000040e007c0c */ /* 0x010fe4000bf06270 */
[----:B-1----:R-:W-:Y:S02]  /*17290*/  @!P1 LEA R10, P5, R48, R12, 0x2 ;  /* 0x0000000c300a9211 */ /* 0x002fe400078a10ff */
[-C--:B------:R-:W-:Y:S02]  /*172a0*/  @!P4 LEA.HI.X R9, R52, R20.reuse, R53, 0x2, P3 ;  /* 0x000000143409c211 */ /* 0x080fe400018f1435 */
[----:B------:R-:W-:Y:S02]  /*172b0*/  ISETP.GE.AND P3, PT, R40, UR4, PT ;  /* 0x0000000428007c0c */ /* 0x000fe4000bf66270 */
[----:B------:R-:W-:Y:S01]  /*172c0*/  @!P1 LEA.HI.X R11, R48, R20, R49, 0x2, P5 ;  /* 0x00000014300b9211 */ /* 0x000fe200028f1431 */
[----:B------:R0:W-:Y:S04]  /*172d0*/  @!P4 ST.E.64 desc[UR40][R8.64], R112 ;  /* 0x000000700800c985 */ /* 0x0001e8000c101b28 */
[----:B------:R1:W-:Y:S01]  /*172e0*/  @!P1 ST.E.64 desc[UR40][R10.64], R116 ;  /* 0x000000740a009985 */ /* 0x0003e2000c101b28 */
[----:B-----5:R-:W-:-:S02]  /*172f0*/  ISETP.GE.AND P1, PT, R36, UR4, PT ;  /* 0x0000000424007c0c */ /* 0x020fc4000bf26270 */
[-C--:B0-----:R-:W-:Y:S02]  /*17300*/  @!P0 LEA R8, P4, R14, R12.reuse, 0x2 ;  /* 0x0000000c0e088211 */ /* 0x081fe400078810ff */
[----:B-1----:R-:W-:-:S04]  /*17310*/  @!P2 LEA R10, P5, R44, R12, 0x2 ;  /* 0x0000000c2c0aa211 */ /* 0x002fc800078a10ff */
[-C--:B------:R-:W-:Y:S02]  /*17320*/  @!P2 LEA.HI.X R11, R44, R20.reuse, R45, 0x2, P5 ;  /* 0x000000142c0ba211 */ /* 0x080fe400028f142d */
[----:B--2---:R-:W-:Y:S02]  /*17330*/  @!P0 LEA.HI.X R9, R14, R20, R15, 0x2, P4 ;  /* 0x000000140e098211 */ /* 0x004fe400020f140f */
[----:B------:R-:W-:-:S03]  /*17340*/  @!P3 LEA R14, P4, R40, R12, 0x2 ;  /* 0x0000000c280eb211 */ /* 0x000fc600078810ff */
[----:B------:R0:W-:Y:S01]  /*17350*/  @!P0 ST.E.64 desc[UR40][R8.64], R120 ;  /* 0x0000007808008985 */ /* 0x0001e2000c101b28 */
[----:B------:R-:W-:Y:S02]  /*17360*/  ISETP.GE.AND P0, PT, R32, UR4, PT ;  /* 0x0000000420007c0c */ /* 0x000fe4000bf06270 */
        /* <DEDUP_REMOVED lines=10> */
[C---:B--2---:R-:W-:Y:S02]  /*17410*/  @!P4 LEA R14, P1, R13.reuse, R12, 0x2 ;  /* 0x0000000c0d0ec211 */ /* 0x044fe400078210ff */
[-C--:B---3--:R-:W-:Y:S02]  /*17420*/  @!P0 LEA.HI.X R11, R32, R20.reuse, R33, 0x2, P5 ;  /* 0x00000014200b8211 */ /* 0x088fe400028f1421 */
[----:B------:R-:W-:Y:S02]  /*17430*/  @!P4 LEA.HI.X R15, R13, R20, R29, 0x2, P1 ;  /* 0x000000140d0fc211 */ /* 0x000fe400008f141d */
[-C--:B0-----:R-:W-:Y:S02]  /*17440*/  @!P2 LEA R8, P5, R25, R12.reuse, 0x2 ;  /* 0x0000000c1908a211 */ /* 0x081fe400078a10ff */
[----:B------:R-:W-:Y:S02]  /*17450*/  @!P3 LEA R12, P1, R21, R12, 0x2 ;  /* 0x0000000c150cb211 */ /* 0x000fe400078210ff */
[----:B------:R-:W-:-:S02]  /*17460*/  @!P2 LEA.HI.X R9, R25, R20, R28, 0x2, P5 ;  /* 0x000000141909a211 */ /* 0x000fc400028f141c */
[----:B------:R-:W-:Y:S01]  /*17470*/  @!P3 LEA.HI.X R13, R21, R20, R24, 0x2, P1 ;  /* 0x00000014150db211 */ /* 0x000fe200008f1418 */
[----:B------:R3:W-:Y:S04]  /*17480*/  @!P0 ST.E.64 desc[UR40][R10.64], R136 ;  /* 0x000000880a008985 */ /* 0x0007e8000c101b28 */
[----:B------:R3:W-:Y:S04]  /*17490*/  @!P4 ST.E.64 desc[UR40][R14.64], R140 ;  /* 0x0000008c0e00c985 */ /* 0x0007e8000c101b28 */
[----:B------:R3:W-:Y:S04]  /*174a0*/  @!P2 ST.E.64 desc[UR40][R8.64], R144 ;  /* 0x000000900800a985 */ /* 0x0007e8000c101b28 */
[----:B------:R3:W-:Y:S02]  /*174b0*/  @!P3 ST.E.64 desc[UR40][R12.64], R148 ;  /* 0x000000940c00b985 */ /* 0x0007e4000c101b28 */
.L_x_14806:
[----:B------:R-:W-:Y:S05]  /*174c0*/  BSYNC B1 ;  /* 0x0000000000017941 */ /* 0x000fea0003800000 */
.L_x_14805:
[----:B------:R-:W-:-:S03]  /*174d0*/  UMOV UR4, 0xffffffff ;  /* 0xffffffff00047882 */ /* 0x000fc60000000000 */
[----:B------:R-:W-:Y:S05]  /*174e0*/  BRA.DIV UR4, `(.L_x_14807) ;  /* 0x000000d204947947 */ /* 0x000fea000b800000 */
[----:B0-----:R-:W0:Y:S04]  /*174f0*/  SHFL.IDX PT, R4, R4, 0x1, 0x1c1f ;  /* 0x003c1f0004047f89 */ /* 0x001e2800000e0000 */
[----:B------:R-:W4:Y:S02]  /*17500*/  SHFL.IDX PT, R3, R3, 0x1, 0x1c1f ;  /* 0x003c1f0003037f89 */ /* 0x000f2400000e0000 */
.L_x_15045:
[----:B------:R-:W-:-:S13]  /*17510*/  ISETP.GE.AND P0, PT, R152, R0, PT ;  /* 0x000000009800720c */ /* 0x000fda0003f06270 */
[----:B------:R-:W-:Y:S05]  /*17520*/  @P0 BRA `(.L_x_14803) ;  /* 0x00000028008c0947 */ /* 0x000fea0003800000 */
[----:B------:R-:W5:Y:S01]  /*17530*/  LDL R61, [R1+0xf0] ;  /* 0x0000f000013d7983 */ /* 0x000f620000100800 */
[----:B------:R-:W-:-:S03]  /*17540*/  ULDC UR4, c[0x0][0xbc8] ;  /* 0x0002f20000047ab9 */ /* 0x000fc60000000800 */
        /* <DEDUP_REMOVED lines=37> */
[----:B--2---:R-:W2:Y:S01]  /*177a0*/  LDL R12, [R1+0x11c] ;  /* 0x00011c00010c7983 */ /* 0x004ea20000100800 */
[----:B-----5:R-:W-:-:S02]  /*177b0*/  IMAD.MOV.U32 R76, RZ, RZ, R61 ;  /* 0x000000ffff4c7224 */ /* 0x020fc400078e003d */
[----:B----4-:R-:W-:Y:S02]  /*177c0*/  IMAD.MOV.U32 R61, RZ, RZ, R60 ;  /* 0x000000ffff3d7224 */ /* 0x010fe400078e003c */
        /* <DEDUP_REMOVED lines=11> */
[----:B------:R-:W-:Y:S01]  /*17880*/  ISETP.GE.AND P2, PT, R68, UR4, PT ;  /* 0x0000000444007c0c */ /* 0x000fe2000bf46270 */
        /* <DEDUP_REMOVED lines=14> */
[----:B---3--:R-:W-:Y:S01]  /*17970*/  ISETP.GE.AND P3, PT, R84, UR4, PT ;  /* 0x0000000454007c0c */ /* 0x008fe2000bf66270 */
[----:B------:R-:W-:Y:S02]  /*17980*/  IMAD.MOV.U32 R24, RZ, RZ, R15 ;  /* 0x000000ffff187224 */ /* 0x000fe400078e000f */
[----:B------:R-:W-:Y:S01]  /*17990*/  IMAD.MOV.U32 R37, RZ, RZ, R33 ;  /* 0x000000ffff257224 */ /* 0x000fe200078e0021 */
[----:B------:R-:W3:Y:S01]  /*179a0*/  LDL R15, [R1+0xc4] ;  /* 0x0000c400010f7983 */ /* 0x000ee20000100800 */
        /* <DEDUP_REMOVED lines=18> */
[----:B------:R-:W-:Y:S02]  /*17ad0*/  @!P2 IMAD.MOV.U32 R8, RZ, RZ, R3 ;  /* 0x000000ffff08a224 */ /* 0x000fe400078e0003 */
[----:B0-----:R-:W-:Y:S02]  /*17ae0*/  @!P2 IMAD.MOV.U32 R9, RZ, RZ, R4 ;  /* 0x000000ffff09a224 */ /* 0x001fe400078e0004 */
[----:B------:R-:W-:-:S02]  /*17af0*/  IMAD.MOV.U32 R33, RZ, RZ, R28 ;  /* 0x000000ffff217224 */ /* 0x000fc400078e001c */
[----:B------:R-:W-:Y:S02]  /*17b00*/  IMAD.MOV.U32 R69, RZ, RZ, R65 ;  /* 0x000000ffff457224 */ /* 0x000fe400078e0041 */
[----:B------:R-:W-:Y:S02]  /*17b10*/  IMAD.MOV.U32 R65, RZ, RZ, R61 ;  /* 0x000000ffff417224 */ /* 0x000fe400078e003d */
[----:B------:R-:W-:Y:S02]  /*17b20*/  IMAD.MOV.U32 R61, RZ, RZ, R57 ;  /* 0x000000ffff3d7224 */ /* 0x000fe400078e0039 */
[----:B------:R-:W-:Y:S02]  /*17b30*/  IMAD.MOV.U32 R57, RZ, RZ, R53 ;  /* 0x000000ffff397224 */ /* 0x000fe400078e0035 */
[----:B------:R-:W-:-:S04]  /*17b40*/  @!P2 IMAD.WIDE R8, R68, 0x4, R8 ;  /* 0x000000044408a825 */ /* 0x000fc800078e0208 */
[----:B------:R-:W-:Y:S02]  /*17b50*/  IMAD.MOV.U32 R37, RZ, RZ, R29 ;  /* 0x000000ffff257224 */ /* 0x000fe400078e001d */
[----:B------:R-:W-:Y:S02]  /*17b60*/  IMAD.MOV.U32 R53, RZ, RZ, R33 ;  /* 0x000000ffff357224 */ /* 0x000fe400078e0021 */
[----:B------:R-:W-:Y:S02]  /*17b70*/  IMAD.MOV.U32 R29, RZ, RZ, R24 ;  /* 0x000000ffff1d7224 */ /* 0x000fe400078e0018 */
[----:B------:R-:W-:Y:S01]  /*17b80*/  IMAD.MOV.U32 R68, RZ, RZ, R64 ;  /* 0x000000ffff447224 */ /* 0x000fe200078e0040 */
[----:B------:R-:W-:Y:S01]  /*17b90*/  ISETP.GE.AND P0, PT, R89, UR4, PT ;  /* 0x0000000459007c0c */ /* 0x000fe2000bf06270 */
[----:B------:R-:W-:Y:S01]  /*17ba0*/  IMAD.MOV.U32 R33, RZ, RZ, R14 ;  /* 0x000000ffff217224 */ /* 0x000fe200078e000e */
[----:B------:R-:W-:Y:S01]  /*17bb0*/  @!P2 ST.E.64 desc[UR40][R8.64], R26 ;  /* 0x0000001a0800a985 */ /* 0x000fe2000c101b28 */
[----:B------:R-:W-:-:S02]  /*17bc0*/  IMAD.MOV.U32 R64, RZ, RZ, R60 ;  /* 0x000000ffff407224 */ /* 0x000fc400078e003c */
[----:B------:R-:W-:Y:S01]  /*17bd0*/  IMAD.MOV.U32 R14, RZ, RZ, R10 ;  /* 0x000000ffff0e7224 */ /* 0x000fe200078e000a */
[-C--:B------:R-:W-:Y:S01]  /*17be0*/  @!P3 LEA R10, P4, R84, R3.reuse, 0x2 ;  /* 0x00000003540ab211 */ /* 0x080fe200078810ff */
[----:B------:R-:W-:Y:S01]  /*17bf0*/  IMAD.MOV.U32 R60, RZ, RZ, R56 ;  /* 0x000000ffff3c7224 */ /* 0x000fe200078e0038 */
[----:B------:R-:W-:Y:S01]  /*17c00*/  ISETP.GE.AND P1, PT, R80, UR4, PT ;  /* 0x0000000450007c0c */ /* 0x000fe2000bf26270 */
[----:B------:R-:W-:Y:S01]  /*17c10*/  IMAD.MOV.U32 R56, RZ, RZ, R52 ;  /* 0x000000ffff387224 */ /* 0x000fe200078e0034 */
[----:B------:R-:W4:Y:S01]  /*17c20*/  LDL R24, [R1+0x168] ;  /* 0x0001680001187983 */ /* 0x000f220000100800 */
[----:B------:R-:W-:Y:S02]  /*17c30*/  IMAD.MOV.U32 R52, RZ, RZ, R29 ;  /* 0x000000ffff347224 */ /* 0x000fe400078e001d */
[----:B------:R-:W-:Y:S01]  /*17c40*/  IMAD.MOV.U32 R29, RZ, RZ, R11 ;  /* 0x000000ffff1d7224 */ /* 0x000fe200078e000b */
[----:B------:R-:W-:Y:S02]  /*17c50*/  @!P3 LEA.HI.X R11, R84, R4, R92, 0x2, P4 ;  /* 0x00000004540bb211 */ /* 0x000fe400020f145c */
[----:B------:R-:W5:Y:S04]  /*17c60*/  LDL R92, [R1+0x188] ;  /* 0x00018800015c7983 */ /* 0x000f680000100800 */
[----:B------:R-:W2:Y:S04]  /*17c70*/  LDL R84, [R1+0x18c] ;  /* 0x00018c0001547983 */ /* 0x000ea80000100800 */
[----:B------:R0:W-:Y:S02]  /*17c80*/  @!P3 ST.E.64 desc[UR40][R10.64], R30 ;  /* 0x0000001e0a00b985 */ /* 0x0001e4000c101b28 */
[----:B0-----:R-:W-:-:S04]  /*17c90*/  @!P0 LEA R10, P4, R89, R3, 0x2 ;  /* 0x00000003590a8211 */ /* 0x001fc800078810ff */
[----:B-----5:R-:W-:Y:S02]  /*17ca0*/  @!P0 LEA.HI.X R11, R89, R4, R92, 0x2, P4 ;  /* 0x00000004590b8211 */ /* 0x020fe400020f145c */
[----:B------:R-:W5:Y:S01]  /*17cb0*/  LDL R89, [R1+0x184] ;  /* 0x0001840001597983 */ /* 0x000f620000100800 */
[----:B------:R-:W-:Y:S02]  /*17cc0*/  ISETP.GE.AND P2, PT, R88, UR4, PT ;  /* 0x0000000458007c0c */ /* 0x000fe4000bf46270 */
[----:B------:R-:W-:-:S04]  /*17cd0*/  @!P1 LEA R8, P5, R80, R3, 0x2 ;  /* 0x0000000350089211 */ /* 0x000fc800078a10ff */
[----:B--2---:R-:W-:-:S05]  /*17ce0*/  @!P1 LEA.HI.X R9, R80, R4, R84, 0x2, P5 ;  /* 0x0000000450099211 */ /* 0x004fca00028f1454 */
[----:B------:R0:W-:Y:S02]  /*17cf0*/  @!P1 ST.E.64 desc[UR40][R8.64], R34 ;  /* 0x0000002208009985 */ /* 0x0001e4000c101b28 */
[----:B0-----:R-:W-:-:S04]  /*17d00*/  @!P2 LEA R8, P5, R88, R3, 0x2 ;  /* 0x000000035808a211 */ /* 0x001fc800078a10ff */
[----:B-----5:R-:W-:Y:S02]  /*17d10*/  @!P2 LEA.HI.X R9, R88, R4, R89, 0x2, P5 ;  /* 0x000000045809a211 */ /* 0x020fe400028f1459 */
[----:B------:R-:W2:Y:S01]  /*17d20*/  LDL R88, [R1+0x180] ;  /* 0x0001800001587983 */ /* 0x000ea20000100800 */
[----:B------:R-:W-:-:S03]  /*17d30*/  ISETP.GE.AND P3, PT, R85, UR4, PT ;  /* 0x0000000455007c0c */ /* 0x000fc6000bf66270 */
[----:B------:R0:W-:Y:S10]  /*17d40*/  @!P0 ST.E.64 desc[UR40][R10.64], R38 ;  /* 0x000000260a008985 */ /* 0x0001f4000c101b28 */
[----:B0-----:R-:W-:-:S04]  /*17d50*/  @!P3 LEA R10, P4, R85, R3, 0x2 ;  /* 0x00000003550ab211 */ /* 0x001fc800078810ff */
[----:B--2---:R-:W-:Y:S02]  /*17d60*/  @!P3 LEA.HI.X R11, R85, R4, R88, 0x2, P4 ;  /* 0x00000004550bb211 */ /* 0x004fe400020f1458 */
[----:B------:R-:W2:Y:S01]  /*17d70*/  LDL R85, [R1+0x17c] ;  /* 0x00017c0001557983 */ /* 0x000ea20000100800 */
[----:B------:R-:W-:Y:S01]  /*17d80*/  ISETP.GE.AND P1, PT, R81, UR4, PT ;  /* 0x0000000451007c0c */ /* 0x000fe2000bf26270 */
[----:B------:R-:W-:Y:S02]  /*17d90*/  IMAD.MOV.U32 R80, RZ, RZ, R69 ;  /* 0x000000ffff507224 */ /* 0x000fe400078e0045 */
[----:B------:R-:W-:Y:S02]  /*17da0*/  IMAD.MOV.U32 R84, RZ, RZ, R68 ;  /* 0x000000ffff547224 */ /* 0x000fe400078e0044 */
[----:B------:R-:W-:Y:S02]  /*17db0*/  IMAD.MOV.U32 R69, RZ, RZ, R65 ;  /* 0x000000ffff457224 */ /* 0x000fe400078e0041 */
[----:B------:R-:W-:-:S02]  /*17dc0*/  IMAD.MOV.U32 R68, RZ, RZ, R64 ;  /* 0x000000ffff447224 */ /* 0x000fc400078e0040 */
[----:B---3--:R-:W-:Y:S02]  /*17dd0*/  IMAD.MOV.U32 R28, RZ, RZ, R15 ;  /* 0x000000ffff1c7224 */ /* 0x008fe400078e000f */
[----:B------:R-:W-:Y:S01]  /*17de0*/  IMAD.MOV.U32 R65, RZ, RZ, R61 ;  /* 0x000000ffff417224 */ /* 0x000fe200078e003d */
[----:B------:R0:W-:Y:S01]  /*17df0*/  @!P2 ST.E.64 desc[UR40][R8.64], R42 ;  /* 0x0000002a0800a985 */ /* 0x0001e2000c101b28 */
[----:B------:R-:W-:Y:S02]  /*17e00*/  IMAD.MOV.U32 R64, RZ, RZ, R60 ;  /* 0x000000ffff407224 */ /* 0x000fe400078e003c */
[----:B------:R-:W-:Y:S01]  /*17e10*/  IMAD.MOV.U32 R61, RZ, RZ, R57 ;  /* 0x000000ffff3d7224 */ /* 0x000fe200078e0039 */
[----:B------:R-:W-:Y:S01]  /*17e20*/  ISETP.GE.AND P0, PT, R77, UR4, PT ;  /* 0x000000044d007c0c */ /* 0x000fe2000bf06270 */
[----:B------:R-:W-:Y:S01]  /*17e30*/  IMAD.MOV.U32 R60, RZ, RZ, R56 ;  /* 0x000000ffff3c7224 */ /* 0x000fe200078e0038 */
[----:B------:R-:W3:Y:S01]  /*17e40*/  LDL R15, [R1+0x9c] ;  /* 0x00009c00010f7983 */ /* 0x000ee20000100800 */
[----:B------:R-:W-:-:S02]  /*17e50*/  IMAD.MOV.U32 R57, RZ, RZ, R53 ;  /* 0x000000ffff397224 */ /* 0x000fc400078e0035 */
[----:B------:R-:W-:Y:S02]  /*17e60*/  IMAD.MOV.U32 R56, RZ, RZ, R52 ;  /* 0x000000ffff387224 */ /* 0x000fe400078e0034 */
[----:B------:R-:W-:Y:S02]  /*17e70*/  IMAD.MOV.U32 R53, RZ, RZ, R33 ;  /* 0x000000ffff357224 */ /* 0x000fe400078e0021 */
[----:B------:R-:W-:Y:S02]  /*17e80*/  IMAD.MOV.U32 R52, RZ, RZ, R29 ;  /* 0x000000ffff347224 */ /* 0x000fe400078e001d */
[----:B------:R-:W-:Y:S01]  /*17e90*/  IMAD.MOV.U32 R89, RZ, RZ, R68 ;  /* 0x000000ffff597224 */ /* 0x000fe200078e0044 */
[----:B0-----:R-:W-:Y:S01]  /*17ea0*/  @!P1 LEA R8, P5, R81, R3, 0x2 ;  /* 0x0000000351089211 */ /* 0x001fe200078a10ff */
        /* <DEDUP_REMOVED lines=11> */
[----:B--2---:R-:W-:Y:S01]  /*17f60*/  @!P1 LEA.HI.X R9, R81, R4, R85, 0x2, P5 ;  /* 0x0000000451099211 */ /* 0x004fe200028f1455 */
[----:B------:R-:W-:Y:S01]  /*17f70*/  IMAD.MOV.U32 R85, RZ, RZ, R69 ;  /* 0x000000ffff557224 */ /* 0x000fe200078e0045 */
[----:B------:R0:W-:Y:S01]  /*17f80*/  @!P3 ST.E.64 desc[UR40][R10.64], R46 ;  /* 0x0000002e0a00b985 */ /* 0x0001e2000c101b28 */
[----:B------:R-:W-:Y:S02]  /*17f90*/  IMAD.MOV.U32 R69, RZ, RZ, R64 ;  /* 0x000000ffff457224 */ /* 0x000fe400078e0040 */
[----:B------:R-:W-:Y:S01]  /*17fa0*/  IMAD.MOV.U32 R64, RZ, RZ, R57 ;  /* 0x000000ffff407224 */ /* 0x000fe200078e0039 */
[----:B------:R-:W-:Y:S01]  /*17fb0*/  ISETP.GE.AND P2, PT, R76, UR4, PT ;  /* 0x000000044c007c0c */ /* 0x000fe2000bf46270 */
[----:B------:R-:W-:Y:S01]  /*17fc0*/  IMAD.MOV.U32 R57, RZ, RZ, R52 ;  /* 0x000000ffff397224 */ /* 0x000fe200078e0034 */
[----:B------:R-:W2:Y:S04]  /*17fd0*/  LDL R33, [R1+0x130] ;  /* 0x0001300001217983 */ /* 0x000ea80000100800 */
[----:B------:R-:W5:Y:S01]  /*17fe0*/  LDL R52, [R1+0x14c] ;  /* 0x00014c0001347983 */ /* 0x000f620000100800 */
[----:B------:R-:W-:-:S02]  /*17ff0*/  IMAD.MOV.U32 R88, RZ, RZ, R65 ;  /* 0x000000ffff587224 */ /* 0x000fc400078e0041 */
[----:B------:R-:W-:Y:S01]  /*18000*/  IMAD.MOV.U32 R81, RZ, RZ, R68 ;  /* 0x000000ffff517224 */ /* 0x000fe200078e0044 */
[C---:B0-----:R-:W-:Y:S01]  /*18010*/  @!P0 LEA R10, P4, R77.reuse, R3, 0x2 ;  /* 0x000000034d0a8211 */ /* 0x041fe200078810ff */
[----:B----4-:R-:W-:Y:S02]  /*18020*/  IMAD.MOV.U32 R53, RZ, RZ, R24 ;  /* 0x000000ffff357224 */ /* 0x010fe400078e0018 */
[----:B------:R-:W-:Y:S01]  /*18030*/  IMAD.MOV.U32 R68, RZ, RZ, R61 ;  /* 0x000000ffff447224 */ /* 0x000fe200078e003d */
[----:B------:R-:W-:Y:S01]  /*18040*/  @!P0 LEA.HI.X R11, R77, R4, R88, 0x2, P4 ;  /* 0x000000044d0b8211 */ /* 0x000fe200020f1458 */
[----:B------:R-:W-:Y:S02]  /*18050*/  IMAD.MOV.U32 R65, RZ, RZ, R60 ;  /* 0x000000ffff417224 */ /* 0x000fe400078e003c */
[----:B------:R-:W-:Y:S02]  /*18060*/  IMAD.MOV.U32 R29, RZ, RZ, R21 ;  /* 0x000000ffff1d7224 */ /* 0x000fe400078e0015 */
[----:B------:R-:W-:Y:S01]  /*18070*/  IMAD.MOV.U32 R28, RZ, RZ, R20 ;  /* 0x000000ffff1c7224 */ /* 0x000fe200078e0014 */
[----:B------:R0:W-:Y:S01]  /*18080*/  @!P1 ST.E.64 desc[UR40][R8.64], R50 ;  /* 0x0000003208009985 */ /* 0x0001e2000c101b28 */
[----:B------:R-:W-:-:S02]  /*18090*/  IMAD.MOV.U32 R61, RZ, RZ, R56 ;  /* 0x000000ffff3d7224 */ /* 0x000fc400078e0038 */
[----:B------:R-:W-:Y:S01]  /*180a0*/  IMAD.MOV.U32 R77, RZ, RZ, R69 ;  /* 0x000000ffff4d7224 */ /* 0x000fe200078e0045 */
[----:B------:R-:W-:Y:S01]  /*180b0*/  ISETP.GE.AND P3, PT, R73, UR4, PT ;  /* 0x0000000449007c0c */ /* 0x000fe2000bf66270 */
[----:B------:R-:W-:Y:S01]  /*180c0*/  IMAD.MOV.U32 R60, RZ, RZ, R53 ;  /* 0x000000ffff3c7224 */ /* 0x000fe200078e0035 */
[----:B------:R-:W4:Y:S01]  /*180d0*/  LDL R24, [R1+0x138] ;  /* 0x0001380001187983 */ /* 0x000f220000100800 */
[----:B------:R-:W-:Y:S02]  /*180e0*/  IMAD.MOV.U32 R69, RZ, RZ, R68 ;  /* 0x000000ffff457224 */ /* 0x000fe400078e0044 */
[----:B------:R-:W-:Y:S01]  /*180f0*/  IMAD.MOV.U32 R68, RZ, RZ, R65 ;  /* 0x000000ffff447224 */ /* 0x000fe200078e0041 */
[----:B------:R-:W3:Y:S01]  /*18100*/  LDL R20, [R1+0xa0] ;  /* 0x0000a00001147983 */ /* 0x000ee20000100800 */
[----:B------:R-:W-:Y:S02]  /*18110*/  IMAD.MOV.U32 R56, RZ, RZ, R29 ;  /* 0x000000ffff387224 */ /* 0x000fe400078e001d */
[----:B------:R-:W-:Y:S01]  /*18120*/  IMAD.MOV.U32 R65, RZ, RZ, R64 ;  /* 0x000000ffff417224 */ /* 0x000fe200078e0040 */
[----:B0-----:R-:W-:Y:S01]  /*18130*/  @!P2 LEA R8, P5, R76, R3, 0x2 ;  /* 0x000000034c08a211 */ /* 0x001fe200078a10ff */
[----:B------:R-:W-:Y:S01]  /*18140*/  IMAD.MOV.U32 R53, RZ, RZ, R28 ;  /* 0x000000ffff357224 */ /* 0x000fe200078e001c */
[----:B------:R0:W-:Y:S01]  /*18150*/  @!P0 ST.E.64 desc[UR40][R10.64], R54 ;  /* 0x000000360a008985 */ /* 0x0001e2000c101b28 */
[----:B------:R-:W-:-:S02]  /*18160*/  IMAD.MOV.U32 R64, RZ, RZ, R61 ;  /* 0x000000ffff407224 */ /* 0x000fc400078e003d */
[----:B------:R-:W-:Y:S01]  /*18170*/  IMAD.MOV.U32 R61, RZ, RZ, R60 ;  /* 0x000000ffff3d7224 */ /* 0x000fe200078e003c */
[----:B------:R-:W-:Y:S01]  /*18180*/  @!P2 LEA.HI.X R9, R76, R4, R77, 0x2, P5 ;  /* 0x000000044c09a211 */ /* 0x000fe200028f144d */
[----:B------:R-:W-:Y:S01]  /*18190*/  IMAD.MOV.U32 R60, RZ, RZ, R57 ;  /* 0x000000ffff3c7224 */ /* 0x000fe200078e0039 */
[----:B------:R-:W-:Y:S01]  /*181a0*/  ISETP.GE.AND P1, PT, R72, UR4, PT ;  /* 0x0000000448007c0c */ /* 0x000fe2000bf26270 */
[----:B------:R-:W-:Y:S01]  /*181b0*/  IMAD.MOV.U32 R57, RZ, RZ, R56 ;  /* 0x000000ffff397224 */ /* 0x000fe200078e0038 */
[----:B------:R-:W2:Y:S01]  /*181c0*/  LDL R21, [R1+0xa4] ;  /* 0x0000a40001157983 */ /* 0x000ea20000100800 */
[----:B------:R-:W-:-:S03]  /*181d0*/  IMAD.MOV.U32 R56, RZ, RZ, R53 ;  /* 0x000000ffff387224 */ /* 0x000fc600078e0035 */
[----:B------:R-:W2:Y:S04]  /*181e0*/  LDL R29, [R1+0x98] ;  /* 0x00009800011d7983 */ /* 0x000ea80000100800 */
[----:B------:R-:W2:Y:S01]  /*181f0*/  LDL R28, [R1+0x94] ;  /* 0x00009400011c7983 */ /* 0x000ea20000100800 */
[----:B-----5:R-:W-:Y:S02]  /*18200*/  IMAD.MOV.U32 R53, RZ, RZ, R52 ;  /* 0x000000ffff357224 */ /* 0x020fe400078e0034 */
[----:B------:R-:W-:Y:S02]  /*18210*/  IMAD.MOV.U32 R52, RZ, RZ, R49 ;  /* 0x000000ffff347224 */ /* 0x000fe400078e0031 */
[----:B------:R-:W-:Y:S02]  /*18220*/  IMAD.MOV.U32 R49, RZ, RZ, R48 ;  /* 0x000000ffff317224 */ /* 0x000fe400078e0030 */
[----:B------:R-:W-:-:S02]  /*18230*/  IMAD.MOV.U32 R48, RZ, RZ, R45 ;  /* 0x000000ffff307224 */ /* 0x000fc400078e002d */
[----:B------:R-:W-:Y:S02]  /*18240*/  IMAD.MOV.U32 R45, RZ, RZ, R44 ;  /* 0x000000ffff2d7224 */ /* 0x000fe400078e002c */
[----:B------:R-:W-:Y:S02]  /*18250*/  IMAD.MOV.U32 R44, RZ, RZ, R41 ;  /* 0x000000ffff2c7224 */ /* 0x000fe400078e0029 */
[----:B------:R-:W-:Y:S02]  /*18260*/  IMAD.MOV.U32 R41, RZ, RZ, R40 ;  /* 0x000000ffff297224 */ /* 0x000fe400078e0028 */
[----:B------:R-:W5:Y:S01]  /*18270*/  LDL R40, [R1+0x154] ;  /* 0x0001540001287983 */ /* 0x000f620000100800 */
        /* <DEDUP_REMOVED lines=15> */
[----:B-----5:R-:W-:Y:S02]  /*18370*/  IMAD.MOV.U32 R41, RZ, RZ, R40 ;  /* 0x000000ffff297224 */ /* 0x020fe400078e0028 */
[----:B------:R-:W5:Y:S01]  /*18380*/  LDL R40, [R1+0xac] ;  /* 0x0000ac0001287983 */ /* 0x000f620000100800 */
[----:B0-----:R-:W-:-:S04]  /*18390*/  @!P3 LEA R10, P4, R73, R3, 0x2 ;  /* 0x00000003490ab211 */ /* 0x001fc800078810ff */
[----:B------:R-:W-:Y:S01]  /*183a0*/  @!P3 LEA.HI.X R11, R73, R4, R76, 0x2, P4 ;  /* 0x00000004490bb211 */ /* 0x000fe200020f144c */
        /* <DEDUP_REMOVED lines=13> */
[----:B------:R0:W-:Y:S01]  /*18480*/  @!P2 ST.E.64 desc[UR40][R8.64], R58 ;  /* 0x0000003a0800a985 */ /* 0x0001e2000c101b28 */
[----:B------:R-:W-:Y:S02]  /*18490*/  IMAD.MOV.U32 R45, RZ, RZ, R44 ;  /* 0x000000ffff2d7224 */ /* 0x000fe400078e002c */
[----:B------:R-:W-:Y:S01]  /*184a0*/  IMAD.MOV.U32 R44, RZ, RZ, R41 ;  /* 0x000000ffff2c7224 */ /* 0x000fe200078e0029 */
[----:B0-----:R-:W-:-:S04]  /*184b0*/  @!P1 LEA R8, P5, R72, R3, 0x2 ;  /* 0x0000000348089211 */ /* 0x001fc800078a10ff */
[----:B------:R-:W-:Y:S01]  /*184c0*/  @!P1 LEA.HI.X R9, R72, R4, R73, 0x2, P5 ;  /* 0x0000000448099211 */ /* 0x000fe200028f1449 */
[----:B------:R-:W-:Y:S02]  /*184d0*/  IMAD.MOV.U32 R72, RZ, RZ, R57 ;  /* 0x000000ffff487224 */ /* 0x000fe400078e0039 */
[----:B------:R-:W-:Y:S02]  /*184e0*/  IMAD.MOV.U32 R57, RZ, RZ, R49 ;  /* 0x000000ffff397224 */ /* 0x000fe400078e0031 */
[----:B-----5:R-:W-:Y:S02]  /*184f0*/  IMAD.MOV.U32 R41, RZ, RZ, R40 ;  /* 0x000000ffff297224 */ /* 0x020fe400078e0028 */
[----:B------:R-:W-:Y:S02]  /*18500*/  IMAD.MOV.U32 R40, RZ, RZ, R37 ;  /* 0x000000ffff287224 */ /* 0x000fe400078e0025 */
[----:B------:R-:W-:Y:S02]  /*18510*/  IMAD.MOV.U32 R37, RZ, RZ, R36 ;  /* 0x000000ffff257224 */ /* 0x000fe400078e0024 */
[----:B------:R-:W-:-:S02]  /*18520*/  IMAD.MOV.U32 R36, RZ, RZ, R32 ;  /* 0x000000ffff247224 */ /* 0x000fc400078e0020 */
[----:B------:R-:W-:Y:S02]  /*18530*/  IMAD.MOV.U32 R32, RZ, RZ, R25 ;  /* 0x000000ffff207224 */ /* 0x000fe400078e0019 */
[----:B------:R-:W-:Y:S02]  /*18540*/  IMAD.MOV.U32 R25, RZ, RZ, R13 ;  /* 0x000000ffff197224 */ /* 0x000fe400078e000d */
[----:B------:R-:W-:Y:S02]  /*18550*/  IMAD.MOV.U32 R13, RZ, RZ, R12 ;  /* 0x000000ffff0d7224 */ /* 0x000fe400078e000c */
[----:B------:R-:W-:Y:S01]  /*18560*/  IMAD.MOV.U32 R49, RZ, RZ, R37 ;  /* 0x000000ffff317224 */ /* 0x000fe200078e0025 */
[----:B------:R-:W5:Y:S04]  /*18570*/  LDL R12, [R1+0x12c] ;  /* 0x00012c00010c7983 */ /* 0x000f680000100800 */
[----:B------:R-:W4:Y:S01]  /*18580*/  LDL R37, [R1+0x134] ;  /* 0x0001340001257983 */ /* 0x000f220000100800 */
[----:B------:R-:W-:Y:S01]  /*18590*/  ISETP.GE.AND P0, PT, R80, UR4, PT ;  /* 0x0000000450007c0c */ /* 0x000fe2000bf06270 */
[----:B------:R-:W-:-:S02]  /*185a0*/  IMAD.MOV.U32 R88, RZ, RZ, R65 ;  /* 0x000000ffff587224 */ /* 0x000fc400078e0041 */
[----:B------:R0:W-:Y:S01]  /*185b0*/  @!P3 ST.E.64 desc[UR40][R10.64], R62 ;  /* 0x0000003e0a00b985 */ /* 0x0001e2000c101b28 */
[----:B------:R-:W-:Y:S02]  /*185c0*/  IMAD.MOV.U32 R77, RZ, RZ, R68 ;  /* 0x000000ffff4d7224 */ /* 0x000fe400078e0044 */
[----:B------:R-:W-:Y:S02]  /*185d0*/  IMAD.MOV.U32 R65, RZ, RZ, R60 ;  /* 0x000000ffff417224 */ /* 0x000fe400078e003c */
[----:B------:R-:W-:Y:S02]  /*185e0*/  IMAD.MOV.U32 R76, RZ, RZ, R61 ;  /* 0x000000ffff4c7224 */ /* 0x000fe400078e003d */
[----:B------:R-:W-:Y:S02]  /*185f0*/  IMAD.MOV.U32 R60, RZ, RZ, R56 ;  /* 0x000000ffff3c7224 */ /* 0x000fe400078e0038 */
[----:B------:R-:W-:Y:S02]  /*18600*/  IMAD.MOV.U32 R68, RZ, RZ, R53 ;  /* 0x000000ffff447224 */ /* 0x000fe400078e0035 */
[----:B------:R-:W-:Y:S01]  /*18610*/  IMAD.MOV.U32 R73, RZ, RZ, R69 ;  /* 0x000000ffff497224 */ /* 0x000fe200078e0045 */
[----:B0-----:R-:W-:Y:S01]  /*18620*/  @!P0 LEA R10, P4, R80, R3, 0x2 ;  /* 0x00000003500a8211 */ /* 0x001fe200078810ff */
[----:B------:R-:W-:-:S02]  /*18630*/  IMAD.MOV.U32 R61, RZ, RZ, R48 ;  /* 0x000000ffff3d7224 */ /* 0x000fc400078e0030 */
[----:B------:R-:W-:Y:S01]  /*18640*/  IMAD.MOV.U32 R56, RZ, RZ, R45 ;  /* 0x000000ffff387224 */ /* 0x000fe200078e002d */
[----:B------:R-:W-:Y:S01]  /*18650*/  @!P0 LEA.HI.X R11, R80, R4, R88, 0x2, P4 ;  /* 0x00000004500b8211 */ /* 0x000fe200020f1458 */
        /* <DEDUP_REMOVED lines=11> */
[----:B------:R-:W2:Y:S01]  /*18710*/  LDL R25, [R1+0x124] ;  /* 0x0001240001197983 */ /* 0x000ea20000100800 */
[----:B------:R-:W-:-:S02]  /*18720*/  IMAD.MOV.U32 R56, RZ, RZ, R48 ;  /* 0x000000ffff387224 */ /* 0x000fc400078e0030 */
[----:B------:R-:W-:Y:S02]  /*18730*/  IMAD.MOV.U32 R72, RZ, RZ, R64 ;  /* 0x000000ffff487224 */ /* 0x000fe400078e0040 */
[----:B------:R-:W-:Y:S02]  /*18740*/  IMAD.MOV.U32 R64, RZ, RZ, R53 ;  /* 0x000000ffff407224 */ /* 0x000fe400078e0035 */
[----:B------:R-:W-:Y:S02]  /*18750*/  IMAD.MOV.U32 R53, RZ, RZ, R52 ;  /* 0x000000ffff357224 */ /* 0x000fe400078e0034 */
[----:B------:R-:W-:Y:S02]  /*18760*/  IMAD.MOV.U32 R52, RZ, RZ, R44 ;  /* 0x000000ffff347224 */ /* 0x000fe400078e002c */
[----:B------:R-:W-:Y:S02]  /*18770*/  IMAD.MOV.U32 R40, RZ, RZ, R36 ;  /* 0x000000ffff287224 */ /* 0x000fe400078e0024 */
[----:B------:R-:W2:Y:S01]  /*18780*/  LDL R36, [R1+0x120] ;  /* 0x0001200001247983 */ /* 0x000ea20000100800 */
[----:B-----5:R-:W-:-:S02]  /*18790*/  IMAD.MOV.U32 R41, RZ, RZ, R12 ;  /* 0x000000ffff297224 */ /* 0x020fc400078e000c */
[----:B----4-:R-:W-:Y:S02]  /*187a0*/  IMAD.MOV.U32 R48, RZ, RZ, R37 ;  /* 0x000000ffff307224 */ /* 0x010fe400078e0025 */
[----:B------:R-:W-:Y:S02]  /*187b0*/  IMAD.MOV.U32 R37, RZ, RZ, R24 ;  /* 0x000000ffff257224 */ /* 0x000fe400078e0018 */
[----:B---3--:R-:W-:Y:S02]  /*187c0*/  IMAD.MOV.U32 R24, RZ, RZ, R20 ;  /* 0x000000ffff187224 */ /* 0x008fe400078e0014 */
[----:B------:R-:W-:Y:S02]  /*187d0*/  IMAD.MOV.U32 R20, RZ, RZ, R14 ;  /* 0x000000ffff147224 */ /* 0x000fe400078e000e */
[----:B------:R-:W-:Y:S01]  /*187e0*/  IMAD.MOV.U32 R44, RZ, RZ, R41 ;  /* 0x000000ffff2c7224 */ /* 0x000fe200078e0029 */
[----:B------:R-:W3:Y:S01]  /*187f0*/  LDL R14, [R1+0xa8] ;  /* 0x0000a800010e7983 */ /* 0x000ee20000100800 */
[----:B--2---:R-:W-:-:S02]  /*18800*/  IMAD.MOV.U32 R41, RZ, RZ, R33 ;  /* 0x000000ffff297224 */ /* 0x004fc400078e0021 */
[----:B------:R-:W-:Y:S02]  /*18810*/  IMAD.MOV.U32 R33, RZ, RZ, R21 ;  /* 0x000000ffff217224 */ /* 0x000fe400078e0015 */
[----:B------:R-:W-:Y:S02]  /*18820*/  IMAD.MOV.U32 R21, RZ, RZ, R15 ;  /* 0x000000ffff157224 */ /* 0x000fe400078e000f */
[----:B------:R-:W2:Y:S01]  /*18830*/  LDL R15, [R1+0x140] ;  /* 0x00014000010f7983 */ /* 0x000ea20000100800 */
[----:B------:R-:W-:Y:S02]  /*18840*/  ISETP.GE.AND P2, PT, R84, UR4, PT ;  /* 0x0000000454007c0c */ /* 0x000fe4000bf46270 */
[----:B------:R-:W-:Y:S01]  /*18850*/  ISETP.GE.AND P3, PT, R93, UR4, PT ;  /* 0x000000045d007c0c */ /* 0x000fe2000bf66270 */
[----:B------:R-:W-:Y:S01]  /*18860*/  @!P1 ST.E.64 desc[UR40][R8.64], R66 ;  /* 0x0000004208009985 */ /* 0x000fe2000c101b28 */
[----:B------:R-:W-:Y:S01]  /*18870*/  ISETP.GE.AND P1, PT, R89, UR4, PT ;  /* 0x0000000459007c0c */ /* 0x000fe2000bf26270 */
[----:B------:R-:W-:-:S02]  /*18880*/  IMAD.MOV.U32 R32, RZ, RZ, R13 ;  /* 0x000000ffff207224 */ /* 0x000fc400078e000d */
[----:B------:R0:W-:Y:S06]  /*18890*/  @!P0 ST.E.64 desc[UR40][R10.64], R70 ;  /* 0x000000460a008985 */ /* 0x0001ec000c101b28 */
[----:B------:R-:W-:-:S04]  /*188a0*/  @!P2 LEA R12, P5, R84, R3, 0x2 ;  /* 0x00000003540ca211 */ /* 0x000fc800078a10ff */
[----:B------:R-:W-:Y:S01]  /*188b0*/  @!P2 LEA.HI.X R13, R84, R4, R88, 0x2, P5 ;  /* 0x00000004540da211 */ /* 0x000fe200028f1458 */
[----:B------:R-:W-:Y:S01]  /*188c0*/  IMAD.MOV.U32 R88, RZ, RZ, R68 ;  /* 0x000000ffff587224 */ /* 0x000fe200078e0044 */
[----:B------:R-:W-:Y:S01]  /*188d0*/  ISETP.GE.AND P0, PT, R85, UR4, PT ;  /* 0x0000000455007c0c */ /* 0x000fe2000bf06270 */
[----:B------:R-:W-:Y:S02]  /*188e0*/  IMAD.MOV.U32 R68, RZ, RZ, R52 ;  /* 0x000000ffff447224 */ /* 0x000fe400078e0034 */
[----:B------:R-:W-:Y:S02]  /*188f0*/  IMAD.MOV.U32 R52, RZ, RZ, R48 ;  /* 0x000000ffff347224 */ /* 0x000fe400078e0030 */
[----:B------:R-:W-:Y:S01]  /*18900*/  IMAD.MOV.U32 R48, RZ, RZ, R41 ;  /* 0x000000ffff307224 */ /* 0x000fe200078e0029 */
[----:B------:R1:W-:Y:S01]  /*18910*/  @!P2 ST.E.64 desc[UR40][R12.64], R74 ;  /* 0x0000004a0c00a985 */ /* 0x0003e2000c101b28 */
[----:B------:R-:W-:Y:S01]  /*18920*/  IMAD.MOV.U32 R96, RZ, RZ, R80 ;  /* 0x000000ffff607224 */ /* 0x000fe200078e0050 */
[----:B------:R-:W-:Y:S01]  /*18930*/  ISETP.GE.AND P2, PT, R81, UR4, PT ;  /* 0x0000000451007c0c */ /* 0x000fe2000bf46270 */
[----:B------:R-:W-:-:S02]  /*18940*/  IMAD.MOV.U32 R84, RZ, RZ, R64 ;  /* 0x000000ffff547224 */ /* 0x000fc400078e0040 */
[----:B------:R-:W-:Y:S02]  /*18950*/  IMAD.MOV.U32 R92, RZ, RZ, R72 ;  /* 0x000000ffff5c7224 */ /* 0x000fe400078e0048 */
[----:B------:R-:W-:Y:S01]  /*18960*/  IMAD.MOV.U32 R80, RZ, RZ, R20 ;  /* 0x000000ffff507224 */ /* 0x000fe200078e0014 */
[C---:B------:R-:W-:Y:S01]  /*18970*/  @!P1 LEA R20, P5, R89.reuse, R3, 0x2 ;  /* 0x0000000359149211 */ /* 0x040fe200078a10ff */
[----:B------:R-:W-:Y:S02]  /*18980*/  IMAD.MOV.U32 R72, RZ, RZ, R56 ;  /* 0x000000ffff487224 */ /* 0x000fe400078e0038 */
[----:B------:R-:W-:Y:S02]  /*18990*/  IMAD.MOV.U32 R56, RZ, RZ, R37 ;  /* 0x000000ffff387224 */ /* 0x000fe400078e0025 */
[----:B------:R-:W-:Y:S02]  /*189a0*/  IMAD.MOV.U32 R37, RZ, RZ, R33 ;  /* 0x000000ffff257224 */ /* 0x000fe400078e0021 */
[----:B------:R-:W-:Y:S01]  /*189b0*/  IMAD.MOV.U32 R33, RZ, RZ, R21 ;  /* 0x000000ffff217224 */ /* 0x000fe200078e0015 */
[----:B------:R-:W-:-:S02]  /*189c0*/  @!P1 LEA.HI.X R21, R89, R4, R92, 0x2, P5 ;  /* 0x0000000459159211 */ /* 0x000fc400028f145c */
[----:B0-----:R-:W-:-:S04]  /*189d0*/  @!P2 LEA R10, P5, R81, R3, 0x2 ;  /* 0x00000003510aa211 */ /* 0x001fc800078a10ff */
[----:B------:R-:W-:Y:S01]  /*189e0*/  @!P2 LEA.HI.X R11, R81, R4, R84, 0x2, P5 ;  /* 0x00000004510ba211 */ /* 0x000fe200028f1454 */
[----:B---3--:R-:W-:Y:S01]  /*189f0*/  IMAD.MOV.U32 R41, RZ, RZ, R14 ;  /* 0x000000ffff297224 */ /* 0x008fe200078e000e */
[----:B------:R-:W-:Y:S01]  /*18a00*/  @!P3 LEA R14, P4, R93, R3, 0x2 ;  /* 0x000000035d0eb211 */ /* 0x000fe200078810ff */
[----:B--2---:R-:W-:-:S03]  /*18a10*/  IMAD.MOV.U32 R64, RZ, RZ, R15 ;  /* 0x000000ffff407224 */ /* 0x004fc600078e000f */
[----:B------:R-:W-:Y:S02]  /*18a20*/  @!P3 LEA.HI.X R15, R93, R4, R96, 0x2, P4 ;  /* 0x000000045d0fb211 */ /* 0x000fe400020f1460 */
[----:B------:R-:W-:-:S03]  /*18a30*/  @!P0 LEA R8, P4, R85, R3, 0x2 ;  /* 0x0000000355088211 */ /* 0x000fc600078810ff */
[----:B------:R0:W-:Y:S01]  /*18a40*/  @!P3 ST.E.64 desc[UR40][R14.64], R78 ;  /* 0x0000004e0e00b985 */ /* 0x0001e2000c101b28 */
[----:B------:R-:W-:Y:S02]  /*18a50*/  ISETP.GE.AND P3, PT, R77, UR4, PT ;  /* 0x000000044d007c0c */ /* 0x000fe4000bf66270 */
[----:B------:R-:W-:Y:S01]  /*18a60*/  @!P0 LEA.HI.X R9, R85, R4, R88, 0x2, P4 ;  /* 0x0000000455098211 */ /* 0x000fe200020f1458 */
[----:B------:R2:W-:Y:S01]  /*18a70*/  @!P1 ST.E.64 desc[UR40][R20.64], R82 ;  /* 0x0000005214009985 */ /* 0x0005e2000c101b28 */
[----:B------:R-:W-:-:S03]  /*18a80*/  ISETP.GE.AND P1, PT, R73, UR4, PT ;  /* 0x0000000449007c0c */ /* 0x000fc6000bf26270 */
[----:B------:R3:W-:Y:S01]  /*18a90*/  @!P0 ST.E.64 desc[UR40][R8.64], R86 ;  /* 0x0000005608008985 */ /* 0x0007e2000c101b28 */
[----:B------:R-:W-:-:S03]  /*18aa0*/  ISETP.GE.AND P0, PT, R69, UR4, PT ;  /* 0x0000000445007c0c */ /* 0x000fc6000bf06270 */
[----:B------:R4:W-:Y:S01]  /*18ab0*/  @!P2 ST.E.64 desc[UR40][R10.64], R90 ;  /* 0x0000005a0a00a985 */ /* 0x0009e2000c101b28 */
[----:B------:R-:W-:Y:S02]  /*18ac0*/  ISETP.GE.AND P2, PT, R65, UR4, PT ;  /* 0x0000000441007c0c */ /* 0x000fe4000bf46270 */
[----:B-1----:R-:W-:-:S03]  /*18ad0*/  @!P3 LEA R12, P4, R77, R3, 0x2 ;  /* 0x000000034d0cb211 */ /* 0x002fc600078810ff */
[-C--:B0-----:R-:W-:Y:S02]  /*18ae0*/  @!P1 LEA R14, P5, R73, R3.reuse, 0x2 ;  /* 0x00000003490e9211 */ /* 0x081fe400078a10ff */
[-C--:B------:R-:W-:Y:S02]  /*18af0*/  @!P3 LEA.HI.X R13, R77, R4.reuse, R80, 0x2, P4 ;  /* 0x000000044d0db211 */ /* 0x080fe400020f1450 */
        /* <DEDUP_REMOVED lines=8> */
[----:B------:R-:W-:Y:S02]  /*18b80*/  @!P2 LEA.HI.X R9, R65, R4, R68, 0x2, P1 ;  /* 0x000000044109a211 */ /* 0x000fe400008f1444 */
[----:B------:R-:W-:Y:S01]  /*18b90*/  ISETP.GE.AND P1, PT, R53, UR4, PT ;  /* 0x0000000435007c0c */ /* 0x000fe2000bf26270 */
[----:B------:R2:W-:Y:S01]  /*18ba0*/  @!P0 ST.E.64 desc[UR40][R20.64], R102 ;  /* 0x0000006614008985 */ /* 0x0005e2000c101b28 */
[----:B----4-:R-:W-:-:S03]  /*18bb0*/  @!P4 LEA R10, P0, R61, R3, 0x2 ;  /* 0x000000033d0ac211 */ /* 0x010fc600078010ff */
[----:B------:R3:W-:Y:S01]  /*18bc0*/  @!P2 ST.E.64 desc[UR40][R8.64], R106 ;  /* 0x0000006a0800a985 */ /* 0x0007e2000c101b28 */
[-C--:B0-----:R-:W-:Y:S02]  /*18bd0*/  @!P3 LEA R12, P5, R57, R3.reuse, 0x2 ;  /* 0x00000003390cb211 */ /* 0x081fe400078a10ff */
[----:B------:R-:W-:Y:S02]  /*18be0*/  ISETP.GE.AND P2, PT, R49, UR4, PT ;  /* 0x0000000431007c0c */ /* 0x000fe4000bf46270 */
[-C--:B------:R-:W-:Y:S02]  /*18bf0*/  @!P4 LEA.HI.X R11, R61, R4.reuse, R64, 0x2, P0 ;  /* 0x000000043d0bc211 */ /* 0x080fe400000f1440 */
[----:B------:R-:W-:Y:S02]  /*18c00*/  ISETP.GE.AND P0, PT, R45, UR4, PT ;  /* 0x000000042d007c0c */ /* 0x000fe4000bf06270 */
[----:B------:R-:W-:Y:S01]  /*18c10*/  @!P3 LEA.HI.X R13, R57, R4, R60, 0x2, P5 ;  /* 0x00000004390db211 */ /* 0x000fe200028f143c */
[----:B------:R0:W-:Y:S01]  /*18c20*/  @!P4 ST.E.64 desc[UR40][R10.64], R110 ;  /* 0x0000006e0a00c985 */ /* 0x0001e2000c101b28 */
[----:B-1----:R-:W-:-:S03]  /*18c30*/  @!P1 LEA R14, P4, R53, R3, 0x2 ;  /* 0x00000003350e9211 */ /* 0x002fc600078810ff */
[----:B------:R1:W-:Y:S01]  /*18c40*/  @!P3 ST.E.64 desc[UR40][R12.64], R114 ;  /* 0x000000720c00b985 */ /* 0x0003e2000c101b28 */
[----:B------:R-:W-:Y:S02]  /*18c50*/  ISETP.GE.AND P3, PT, R41, UR4, PT ;  /* 0x0000000429007c0c */ /* 0x000fe4000bf66270 */
[-C--:B------:R-:W-:Y:S02]  /*18c60*/  @!P1 LEA.HI.X R15, R53, R4.reuse, R56, 0x2, P4 ;  /* 0x00000004350f9211 */ /* 0x080fe400020f1438 */
[-C--:B--2---:R-:W-:Y:S02]  /*18c70*/  @!P2 LEA R20, P5, R49, R3.reuse, 0x2 ;  /* 0x000000033114a211 */ /* 0x084fe400078a10ff */
[----:B---3--:R-:W-:Y:S01]  /*18c80*/  @!P0 LEA R8, P4, R45, R3, 0x2 ;  /* 0x000000032d088211 */ /* 0x008fe200078810ff */
[----:B------:R2:W-:Y:S01]  /*18c90*/  @!P1 ST.E.64 desc[UR40][R14.64], R118 ;  /* 0x000000760e009985 */ /* 0x0005e2000c101b28 */
[----:B------:R-:W-:Y:S02]  /*18ca0*/  @!P2 LEA.HI.X R21, R49, R4, R52, 0x2, P5 ;  /* 0x000000043115a211 */ /* 0x000fe400028f1434 */
[----:B------:R-:W-:-:S02]  /*18cb0*/  ISETP.GE.AND P1, PT, R37, UR4, PT ;  /* 0x0000000425007c0c */ /* 0x000fc4000bf26270 */
[-C--:B------:R-:W-:Y:S02]  /*18cc0*/  @!P0 LEA.HI.X R9, R45, R4.reuse, R48, 0x2, P4 ;  /* 0x000000042d098211 */ /* 0x080fe400020f1430 */
[----:B------:R-:W-:Y:S01]  /*18cd0*/  ISETP.GE.AND P4, PT, R24, UR4, PT ;  /* 0x0000000418007c0c */ /* 0x000fe2000bf86270 */
[----:B------:R3:W-:Y:S01]  /*18ce0*/  @!P2 ST.E.64 desc[UR40][R20.64], R122 ;  /* 0x0000007a1400a985 */ /* 0x0007e2000c101b28 */
[----:B0-----:R-:W-:Y:S02]  /*18cf0*/  @!P3 LEA R10, P5, R41, R3, 0x2 ;  /* 0x00000003290ab211 */ /* 0x001fe400078a10ff */
[----:B------:R-:W-:Y:S01]  /*18d00*/  ISETP.GE.AND P2, PT, R33, UR4, PT ;  /* 0x0000000421007c0c */ /* 0x000fe2000bf46270 */
[----:B------:R0:W-:Y:S01]  /*18d10*/  @!P0 ST.E.64 desc[UR40][R8.64], R126 ;  /* 0x0000007e08008985 */ /* 0x0001e2000c101b28 */
[----:B------:R-:W-:Y:S02]  /*18d20*/  ISETP.GE.AND P0, PT, R29, UR4, PT ;  /* 0x000000041d007c0c */ /* 0x000fe4000bf06270 */
[----:B------:R-:W-:-:S02]  /*18d30*/  @!P3 LEA.HI.X R11, R41, R4, R44, 0x2, P5 ;  /* 0x00000004290bb211 */ /* 0x000fc400028f142c */
[----:B-1----:R-:W-:-:S03]  /*18d40*/  @!P1 LEA R12, P5, R37, R3, 0x2 ;  /* 0x00000003250c9211 */ /* 0x002fc600078a10ff */
[----:B------:R0:W-:Y:S01]  /*18d50*/  @!P3 ST.E.64 desc[UR40][R10.64], R130 ;  /* 0x000000820a00b985 */ /* 0x0001e2000c101b28 */
[CC--:B--2---:R-:W-:Y:S02]  /*18d60*/  @!P4 LEA R14, P3, R24.reuse, R3.reuse, 0x2 ;  /* 0x00000003180ec211 */ /* 0x0c4fe400078610ff */
[-C--:B------:R-:W-:Y:S02]  /*18d70*/  @!P1 LEA.HI.X R13, R37, R4.reuse, R40, 0x2, P5 ;  /* 0x00000004250d9211 */ /* 0x080fe400028f1428 */
[-C--:B---3--:R-:W-:Y:S02]  /*18d80*/  @!P2 LEA R20, P5, R33, R3.reuse, 0x2 ;  /* 0x000000032114a211 */ /* 0x088fe400078a10ff */
[-C--:B------:R-:W-:Y:S02]  /*18d90*/  @!P4 LEA.HI.X R15, R24, R4.reuse, R25, 0x2, P3 ;  /* 0x00000004180fc211 */ /* 0x080fe400018f1419 */
[----:B------:R-:W-:Y:S02]  /*18da0*/  @!P0 LEA R24, P3, R29, R3, 0x2 ;  /* 0x000000031d188211 */ /* 0x000fe400078610ff */
[----:B------:R-:W-:-:S02]  /*18db0*/  @!P2 LEA.HI.X R21, R33, R4, R36, 0x2, P5 ;  /* 0x000000042115a211 */ /* 0x000fc400028f1424 */
[----:B------:R-:W-:Y:S01]  /*18dc0*/  @!P0 LEA.HI.X R25, R29, R4, R32, 0x2, P3 ;  /* 0x000000041d198211 */ /* 0x000fe200018f1420 */
[----:B------:R0:W-:Y:S04]  /*18dd0*/  @!P1 ST.E.64 desc[UR40][R12.64], R134 ;  /* 0x000000860c009985 */ /* 0x0001e8000c101b28 */
[----:B------:R0:W-:Y:S04]  /*18de0*/  @!P4 ST.E.64 desc[UR40][R14.64], R138 ;  /* 0x0000008a0e00c985 */ /* 0x0001e8000c101b28 */
[----:B------:R0:W-:Y:S04]  /*18df0*/  @!P2 ST.E.64 desc[UR40][R20.64], R142 ;  /* 0x0000008e1400a985 */ /* 0x0001e8000c101b28 */
[----:B------:R0:W-:Y:S01]  /*18e00*/  @!P0 ST.E.64 desc[UR40][R24.64], R146 ;  /* 0x0000009218008985 */ /* 0x0001e2000c101b28 */
[----:B------:R-:W-:-:S13]  /*18e10*/  ISETP.GE.AND P0, PT, R28, UR4, PT ;  /* 0x000000041c007c0c */ /* 0x000fda000bf06270 */
[----:B0-----:R-:W-:Y:S05]  /*18e20*/  @P0 BRA `(.L_x_14803) ;  /* 0x00000010004c0947 */ /* 0x001fea0003800000 */
[----:B------:R-:W2:Y:S01]  /*18e30*/  LDL R29, [R1+0x118] ;  /* 0x00011800011d7983 */ /* 0x000ea20000100800 */
[----:B------:R-:W-:-:S04]  /*18e40*/  LEA R8, P0, R28, R3, 0x2 ;  /* 0x000000031c087211 */ /* 0x000fc800078010ff */
[----:B--2---:R-:W-:-:S05]  /*18e50*/  LEA.HI.X R9, R28, R4, R29, 0x2, P0 ;  /* 0x000000041c097211 */ /* 0x004fca00000f141d */
[----:B------:R0:W-:Y:S01]  /*18e60*/  ST.E.64 desc[UR40][R8.64], R150 ;  /* 0x0000009608007985 */ /* 0x0001e2000c101b28 */
[----:B------:R-:W-:Y:S05]  /*18e70*/  BRA `(.L_x_14803) ;  /* 0x0000001000387947 */ /* 0x000fea0003800000 */
.L_x_14790:
[----:B------:R-:W3:Y:S01]  /*18e80*/  LDL.LU R10, [R1+0x84] ;  /* 0x00008400010a7983 */ /* 0x000ee20000300800 */
[----:B------:R-:W-:Y:S01]  /*18e90*/  ULDC.64 UR6, c[0x0][0xd08] ;  /* 0x0003420000067ab9 */ /* 0x000fe20000000a00 */
[----:B------:R-:W-:Y:S02]  /*18ea0*/  ULDC.64 UR4, c[0x0][0xd00] ;  /* 0x0003400000047ab9 */ /* 0x000fe40000000a00 */
[----:B------:R-:W4:Y:S04]  /*18eb0*/  LDL.LU R0, [R1+0x88] ;  /* 0x0000880001007983 */ /* 0x000f280000300800 */
[----:B--2---:R-:W2:Y:S01]  /*18ec0*/  LDL R4, [R1+0x7c] ;  /* 0x00007c0001047983 */ /* 0x004ea20000100800 */
[----:B------:R-:W-:Y:S01]  /*18ed0*/  ISETP.NE.U32.AND P1, PT, RZ, UR6, PT ;  /* 0x00000006ff007c0c */ /* 0x000fe2000bf25070 */
[----:B------:R-:W-:Y:S01]  /*18ee0*/  IMAD.MOV.U32 R3, RZ, RZ, RZ ;  /* 0x000000ffff037224 */ /* 0x000fe200078e00ff */
[----:B------:R-:W-:-:S02]  /*18ef0*/  ISETP.NE.U32.AND P0, PT, RZ, UR4, PT ;  /* 0x00000004ff007c0c */ /* 0x000fc4000bf05070 */
[----:B------:R-:W-:Y:S02]  /*18f00*/  ISETP.NE.AND.EX P1, PT, RZ, UR7, PT, P1 ;  /* 0x00000007ff007c0c */ /* 0x000fe4000bf25310 */
[----:B------:R-:W-:Y:S02]  /*18f10*/  ISETP.NE.AND.EX P0, PT, RZ, UR5, PT, P0 ;  /* 0x00000005ff007c0c */ /* 0x000fe4000bf05300 */
[----:B---3--:R-:W-:Y:S01]  /*18f20*/  IADD3 R8, P2, R10, UR4, RZ ;  /* 0x000000040a087c10 */ /* 0x008fe2000ff5e0ff */
[----:B------:R-:W-:-:S03]  /*18f30*/  ULDC UR4, c[0x0][0xb88] ;  /* 0x0002e20000047ab9 */ /* 0x000fc60000000800 */
[----:B----4-:R-:W-:-:S05]  /*18f40*/  IADD3.X R9, R0, UR5, RZ, P2, !PT ;  /* 0x0000000500097c10 */ /* 0x010fca00097fe4ff */
[----:B------:R-:W-:Y:S01]  /*18f50*/  @P1 IADD3 R10, P2, R10, UR6, RZ ;  /* 0x000000060a0a1c10 */ /* 0x000fe2000ff5e0ff */
[----:B------:R-:W-:Y:S01]  /*18f60*/  IMAD.U32 R26, RZ, RZ, UR4 ;  /* 0x00000004ff1a7e24 */ /* 0x000fe2000f8e00ff */
[----:B------:R3:W5:Y:S02]  /*18f70*/  @P0 LDG.E R3, desc[UR40][R8.64] ;  /* 0x0000002808030981 */ /* 0x000764000c1e1900 */
[----:B------:R-:W-:-:S05]  /*18f80*/  @P1 IADD3.X R11, R0, UR7, RZ, P2, !PT ;  /* 0x00000007000b1c10 */ /* 0x000fca00097fe4ff */
[----:B------:R3:W5:Y:S01]  /*18f90*/  @P1 LDG.E R26, desc[UR40][R10.64] ;  /* 0x000000280a1a1981 */ /* 0x000762000c1e1900 */
[----:B--2---:R-:W-:Y:S01]  /*18fa0*/  ISETP.NE.AND P2, PT, R4, RZ, PT ;  /* 0x000000ff0400720c */ /* 0x004fe20003f45270 */
[----:B------:R-:W2:-:S12]  /*18fb0*/  S2R R0, SR_TID.X ;  /* 0x0000000000007919 */ /* 0x000e980000002100 */
[----:B------:R-:W4:Y:S01]  /*18fc0*/  @!P2 LDC R4, c[0x0][0xbd4] ;  /* 0x0002f500ff04ab82 */ /* 0x000f220000000800 */
[----:B--2---:R-:W-:Y:S01]  /*18fd0*/  VIADD R32, R0, 0xffffff80 ;  /* 0xffffff8000207836 */ /* 0x004fe20000000000 */
[----:B----4-:R3:W-:Y:S01]  /*18fe0*/  @!P2 STL [R1+0x7c], R4 ;  /* 0x00007c040100a387 */ /* 0x0107e20000100800 */
[----:B------:R-:W-:-:S03]  /*18ff0*/  ISETP.GT.AND P2, PT, R4, 0x1, PT ;  /* 0x000000010400780c */ /* 0x000fc60003f44270 */
[----:B------:R-:W-:Y:S01]  /*19000*/  ISETP.GT.AND P3, PT, R32, 0x7f, PT ;  /* 0x0000007f2000780c */ /* 0x000fe20003f64270 */
[----:B------:R-:W-:-:S12]  /*19010*/  @P1 BRA `(.L_x_14808) ;  /* 0x0000000000101947 */ /* 0x000fd80003800000 */
[----:B------:R-:W-:Y:S05]  /*19020*/  @!P0 BRA `(.L_x_14808) ;  /* 0x00000000000c8947 */ /* 0x000fea0003800000 */
[----:B---3--:R-:W2:Y:S04]  /*19030*/  LDG.E R11, desc[UR40][R8.64] ;  /* 0x00000028080b7981 */ /* 0x008ea8000c1e1900 */
[----:B-----5:R-:W2:Y:S02]  /*19040*/  LDG.E R26, desc[UR40][R8.64+0x4] ;  /* 0x00000428081a7981 */ /* 0x020ea4000c1e1900 */
[----:B--2---:R-:W-:-:S07]  /*19050*/  IMAD.IADD R26, R26, 0x1, -R11 ;  /* 0x000000011a1a7824 */ /* 0x004fce00078e0a0b */
.L_x_14808:
[----:B---3--:R-:W2:Y:S04]  /*19060*/  LDL.LU R8, [R1+0x80] ;  /* 0x0000800001087983 */ /* 0x008ea80000300800 */
[----:B------:R-:W3:Y:S01]  /*19070*/  LDL.LU R0, [R1+0x110] ;  /* 0x0001100001007983 */ /* 0x000ee20000300800 */
[----:B------:R-:W-:Y:S01]  /*19080*/  BSSY B1, `(.L_x_14809) ;  /* 0x0000039000017945 */ /* 0x000fe20003800000 */
[----:B-----5:R-:W-:Y:S02]  /*19090*/  SHF.R.S32.HI R28, RZ, 0x1f, R3 ;  /* 0x0000001fff1c7819 */ /* 0x020fe40000011403 */
[----:B--2---:R-:W-:Y:S02]  /*190a0*/  SEL R33, R8, RZ, !P0 ;  /* 0x000000ff08217207 */ /* 0x004fe40004000000 */
[----:B---3--:R-:W-:Y:S01]  /*190b0*/  SEL R30, R0, RZ, !P0 ;  /* 0x000000ff001e7207 */ /* 0x008fe20004000000 */
[----:B------:R-:W-:Y:S06]  /*190c0*/  @P3 BRA `(.L_x_14810) ;  /* 0x0000000000d03947 */ /* 0x000fec0003800000 */
[----:B------:R-:W2:Y:S01]  /*190d0*/  LDL R8, [R1+0x50] ;  /* 0x0000500001087983 */ /* 0x000ea20000100800 */
[----:B------:R-:W3:Y:S01]  /*190e0*/  LDC R37, c[0x0][0xce8] ;  /* 0x00033a00ff257b82 */ /* 0x000ee20000000800 */
[----:B------:R-:W2:Y:S01]  /*190f0*/  S2R R35, SR_TID.X ;  /* 0x0000000000237919 */ /* 0x000ea20000002100 */
[----:B---3--:R-:W-:Y:S01]  /*19100*/  IMAD R0, R26, R37, RZ ;  /* 0x000000251a007224 */ /* 0x008fe200078e02ff */
[----:B--2---:R-:W-:-:S04]  /*19110*/  IADD3 R35, R8, -0x80, R35 ;  /* 0xffffff8008237810 */ /* 0x004fc80007ffe023 */
[----:B------:R-:W-:-:S13]  /*19120*/  ISETP.GE.AND P0, PT, R35, R0, PT ;  /* 0x000000002300720c */ /* 0x000fda0003f06270 */
[----:B------:R-:W-:Y:S05]  /*19130*/  @P0 BRA `(.L_x_14810) ;  /* 0x0000000000b40947 */ /* 0x000fea0003800000 */
[----:B------:R-:W2:Y:S01]  /*19140*/  LDL R14, [R1+0x78] ;  /* 0x00007800010e7983 */ /* 0x000ea20000100800 */
[----:B------:R-:W-:Y:S01]  /*19150*/  ISETP.GT.AND P0, PT, R4, 0x1, PT ;  /* 0x000000010400780c */ /* 0x000fe20003f04270 */
[----:B------:R-:W3:Y:S02]  /*19160*/  LDC.64 R8, c[0x0][0xca8] ;  /* 0x00032a00ff087b82 */ /* 0x000ee40000000a00 */
[----:B------:R-:W4:Y:S01]  /*19170*/  LDL.LU R34, [R1+0x90] ;  /* 0x0000900001227983 */ /* 0x000f220000300800 */
[----:B------:R-:W-:Y:S01]  /*19180*/  IMAD.MOV.U32 R4, RZ, RZ, 0xab8 ;  /* 0x00000ab8ff047424 */ /* 0x000fe200078e00ff */
[----:B------:R-:W-:Y:S01]  /*19190*/  ISETP.NE.AND P1, PT, R37, 0x1, PT ;  /* 0x000000012500780c */ /* 0x000fe20003f25270 */
[----:B------:R-:W-:-:S03]  /*191a0*/  IMAD.MOV.U32 R27, RZ, RZ, R35 ;  /* 0x000000ffff1b7224 */ /* 0x000fc600078e0023 */
[----:B------:R-:W-:-:S04]  /*191b0*/  SEL R4, R4, 0xa78, P0 ;  /* 0x00000a7804047807 */ /* 0x000fc80000000000 */
[----:B------:R-:W5:Y:S08]  /*191c0*/  LDC.64 R20, c[0x0][R4+0x220] ;  /* 0x0000880004147b82 */ /* 0x000f700000000a00 */
[----:B------:R-:W2:Y:S08]  /*191d0*/  LDC.64 R24, c[0x0][R4+0x218] ;  /* 0x0000860004187b82 */ /* 0x000eb00000000a00 */
[----:B------:R-:W0:Y:S08]  /*191e0*/  LDC.64 R12, c[0x0][R4+0x228] ;  /* 0x00008a00040c7b82 */ /* 0x000e300000000a00 */
[----:B------:R-:W1:Y:S08]  /*191f0*/  @P1 LDC R0, c[0x0][0xcec] ;  /* 0x00033b00ff001b82 */ /* 0x000e700000000800 */
[----:B------:R-:W0:Y:S08]  /*19200*/  LDC.64 R10, c[0x0][R4+0x210] ;  /* 0x00008400040a7b82 */ /* 0x000e300000000a00 */
[----:B------:R-:W0:Y:S01]  /*19210*/  @P1 LDC R31, c[0x0][0xcf0] ;  /* 0x00033c00ff1f1b82 */ /* 0x000e220000000800 */
[----:B-1----:R-:W-:-:S07]  /*19220*/  @P1 IMAD.HI.U32 R0, R35, R0, RZ ;  /* 0x0000000023001227 */ /* 0x002fce00078e00ff */
[----:B---3--:R-:W1:Y:S01]  /*19230*/  @!P0 LDC R8, c[0x0][0xc50] ;  /* 0x00031400ff088b82 */ /* 0x008e620000000800 */
[----:B-----5:R-:W-:-:S07]  /*19240*/  IMAD R21, R21, R33, RZ ;  /* 0x0000002115157224 */ /* 0x020fce00078e02ff */
[----:B------:R-:W3:Y:S01]  /*19250*/  @!P0 LDC R9, c[0x0][0xc54] ;  /* 0x00031500ff098b82 */ /* 0x000ee20000000800 */
[----:B0-----:R-:W-:Y:S01]  /*19260*/  @P1 SHF.R.U32.HI R27, RZ, R31, R0 ;  /* 0x0000001fff1b1219 */ /* 0x001fe20000011600 */
[----:B------:R-:W-:-:S04]  /*19270*/  IMAD R31, R20, R30, R21 ;  /* 0x0000001e141f7224 */ /* 0x000fc800078e0215 */
[----:B------:R-:W-:Y:S02]  /*19280*/  IMAD.MOV R0, RZ, RZ, -R27 ;  /* 0x000000ffff007224 */ /* 0x000fe400078e0a1b */
[-C--:B--2---:R-:W-:Y:S02]  /*19290*/  IMAD R29, R25, R14.reuse, RZ ;  /* 0x0000000e191d7224 */ /* 0x084fe400078e02ff */
[----:B------:R-:W-:Y:S01]  /*192a0*/  IMAD.WIDE.U32 R24, R24, R14, RZ ;  /* 0x0000000e18187225 */ /* 0x000fe200078e00ff */
[----:B----4-:R-:W-:-:S03]  /*192b0*/  SEL R21, R34, RZ, P0 ;  /* 0x000000ff22157207 */ /* 0x010fc60000000000 */
[----:B------:R-:W-:-:S04]  /*192c0*/  IMAD.WIDE.U32 R14, R20, R33, RZ ;  /* 0x00000021140e7225 */ /* 0x000fc800078e00ff */
[----:B------:R-:W-:Y:S01]  /*192d0*/  IMAD.IADD R29, R25, 0x1, R29 ;  /* 0x00000001191d7824 */ /* 0x000fe200078e021d */
[----:B------:R-:W-:Y:S01]  /*192e0*/  IADD3 R24, P1, P3, R14, R24, R3 ;  /* 0x000000180e187210 */ /* 0x000fe20007b3e003 */
        /* <DEDUP_REMOVED lines=10> */
[----:B------:R-:W-:-:S04]  /*19390*/  IMAD R0, R11, R15, RZ ;  /* 0x0000000f0b007224 */ /* 0x000fc800078e02ff */
[C---:B------:R-:W-:Y:S02]  /*193a0*/  IMAD R21, R10.reuse, R21, R0 ;  /* 0x000000150a157224 */ /* 0x040fe400078e0200 */
[----:B------:R-:W-:-:S04]  /*193b0*/  IMAD.WIDE.U32 R10, R10, R15, R12 ;  /* 0x0000000f0a0a7225 */ /* 0x000fc800078e000c */
[----:B------:R-:W-:Y:S01]  /*193c0*/  IMAD.IADD R0, R11, 0x1, R21 ;  /* 0x000000010b007824 */ /* 0x000fe200078e0215 */
[----:B-1----:R-:W-:Y:S01]  /*193d0*/  LEA R8, P0, R10, R8, 0x2 ;  /* 0x000000080a087211 */ /* 0x002fe200078010ff */
[----:B------:R-:W-:-:S03]  /*193e0*/  IMAD.MOV.U32 R11, RZ, RZ, -0x800000 ;  /* 0xff800000ff0b7424 */ /* 0x000fc600078e00ff */
[----:B---3--:R-:W-:-:S05]  /*193f0*/  LEA.HI.X R9, R10, R9, R0, 0x2, P0 ;  /* 0x000000090a097211 */ /* 0x008fca00000f1400 */
[----:B------:R2:W-:Y:S04]  /*19400*/  STG.E desc[UR40][R8.64], R11 ;  /* 0x0000000b08007986 */ /* 0x0005e8000c101928 */
.L_x_14810:
[----:B------:R-:W-:Y:S05]  /*19410*/  BSYNC B1 ;  /* 0x0000000000017941 */ /* 0x000fea0003800000 */
.L_x_14809:
[----:B------:R-:W-:Y:S05]  /*19420*/  @P2 BRA `(.L_x_14803) ;  /* 0x0000000800cc2947 */ /* 0x000fea0003800000 */
[----:B------:R-:W3:Y:S01]  /*19430*/  LDL.LU R12, [R1+0x78] ;  /* 0x00007800010c7983 */ /* 0x000ee20000300800 */
[----:B------:R-:W4:Y:S01]  /*19440*/  LDC R21, c[0x0][0xce8] ;  /* 0x00033a00ff157b82 */ /* 0x000f220000000800 */
[----:B------:R-:W-:Y:S02]  /*19450*/  ULDC.64 UR4, c[0x0][0xba0] ;  /* 0x0002e80000047ab9 */ /* 0x000fe40000000a00 */
[----:B------:R-:W5:Y:S01]  /*19460*/  LDL R24, [R1+0x50] ;  /* 0x0000500001187983 */ /* 0x000f620000100800 */
[----:B--2---:R-:W-:Y:S01]  /*19470*/  SHF.R.S32.HI R9, RZ, 0x1f, R32 ;  /* 0x0000001fff097819 */ /* 0x004fe20000011420 */
[----:B------:R-:W-:-:S03]  /*19480*/  IMAD R0, R28, UR4, RZ ;  /* 0x000000041c007c24 */ /* 0x000fc6000f8e02ff */
[----:B------:R-:W-:Y:S01]  /*19490*/  LEA.HI R10, R9, R32, RZ, 0x3 ;  /* 0x00000020090a7211 */ /* 0x000fe200078f18ff */
[C---:B------:R-:W-:Y:S02]  /*194a0*/  IMAD R11, R3.reuse, UR5, R0 ;  /* 0x00000005030b7c24 */ /* 0x040fe4000f8e0200 */
[----:B------:R-:W-:Y:S01]  /*194b0*/  IMAD.WIDE.U32 R8, R3, UR4, RZ ;  /* 0x0000000403087c25 */ /* 0x000fe2000f8e00ff */
[----:B------:R-:W-:Y:S01]  /*194c0*/  LOP3.LUT R13, R10, 0xfffffff8, RZ, 0xc0, !PT ;  /* 0xfffffff80a0d7812 */ /* 0x000fe200078ec0ff */
[----:B------:R-:W-:Y:S01]  /*194d0*/  ULDC.64 UR4, c[0x0][0xbe8] ;  /* 0x0002fa0000047ab9 */ /* 0x000fe20000000a00 */
[----:B------:R-:W-:Y:S01]  /*194e0*/  SHF.R.S32.HI R10, RZ, 0x3, R10 ;  /* 0x00000003ff0a7819 */ /* 0x000fe2000001140a */
[----:B------:R-:W-:Y:S02]  /*194f0*/  IMAD.IADD R9, R9, 0x1, R11 ;  /* 0x0000000109097824 */ /* 0x000fe400078e020b */
[----:B------:R-:W-:-:S04]  /*19500*/  IMAD.IADD R13, R32, 0x1, -R13 ;  /* 0x00000001200d7824 */ /* 0x000fc800078e0a0d */
[----:B------:R-:W-:Y:S01]  /*19510*/  IMAD R0, R13, 0x20, R10 ;  /* 0x000000200d007824 */ /* 0x000fe200078e020a */
[----:B----4-:R-:W-:-:S13]  /*19520*/  ISETP.NE.AND P0, PT, R21, 0x1, PT ;  /* 0x000000011500780c */ /* 0x010fda0003f05270 */
[----:B------:R-:W2:Y:S08]  /*19530*/  @P0 LDC R4, c[0x0][0xcec] ;  /* 0x00033b00ff040b82 */ /* 0x000eb00000000800 */
[----:B------:R-:W4:Y:S01]  /*19540*/  @P0 LDC R15, c[0x0][0xcf0] ;  /* 0x00033c00ff0f0b82 */ /* 0x000f220000000800 */
[----:B---3--:R-:W-:-:S04]  /*19550*/  IMAD.WIDE.U32 R8, R12, UR4, R8 ;  /* 0x000000040c087c25 */ /* 0x008fc8000f8e0008 */
[----:B-----5:R-:W-:Y:S02]  /*19560*/  IMAD.IADD R13, R24, 0x1, R0 ;  /* 0x00000001180d7824 */ /* 0x020fe400078e0200 */
[----:B------:R-:W-:Y:S01]  /*19570*/  IMAD R9, R12, UR5, R9 ;  /* 0x000000050c097c24 */ /* 0x000fe2000f8e0209 */
[----:B------:R-:W-:Y:S01]  /*19580*/  ULDC.64 UR4, c[0x0][0xbf0] ;  /* 0x0002fc0000047ab9 */ /* 0x000fe20000000a00 */
[----:B--2---:R-:W-:-:S04]  /*19590*/  @P0 IMAD.HI.U32 R0, R13, R4, RZ ;  /* 0x000000040d000227 */ /* 0x004fc800078e00ff */
[----:B------:R-:W-:Y:S01]  /*195a0*/  IMAD.MOV.U32 R3, RZ, RZ, R13 ;  /* 0x000000ffff037224 */ /* 0x000fe200078e000d */
[----:B----4-:R-:W-:Y:S01]  /*195b0*/  @P0 SHF.R.U32.HI R3, RZ, R15, R0 ;  /* 0x0000000fff030219 */ /* 0x010fe20000011600 */
[----:B------:R-:W-:Y:S02]  /*195c0*/  IMAD R4, R30, UR4, RZ ;  /* 0x000000041e047c24 */ /* 0x000fe4000f8e02ff */
[----:B------:R-:W-:Y:S01]  /*195d0*/  IMAD.WIDE.U32 R8, R33, UR4, R8 ;  /* 0x0000000421087c25 */ /* 0x000fe2000f8e0008 */
[----:B------:R-:W-:-:S03]  /*195e0*/  SHF.R.S32.HI R0, RZ, 0x1f, R3 ;  /* 0x0000001fff007819 */ /* 0x000fc60000011403 */
[----:B------:R-:W-:Y:S01]  /*195f0*/  IMAD R11, R33, UR5, R4 ;  /* 0x00000005210b7c24 */ /* 0x000fe2000f8e0204 */
[----:B------:R-:W-:Y:S01]  /*19600*/  ULDC.64 UR4, c[0x0][0xbe0] ;  /* 0x0002f80000047ab9 */ /* 0x000fe20000000a00 */
        /* <DEDUP_REMOVED lines=15> */
[----:B------:R-:W-:Y:S01]  /*19700*/  UMOV UR4, 0xffffffff ;  /* 0xffffffff00047882 */ /* 0x000fe20000000000 */
[----:B------:R-:W-:-:S03]  /*19710*/  VIADD R9, R228, 0xc0 ;  /* 0x000000c0e4097836 */ /* 0x000fc60000000000 */
[----:B------:R-:W-:Y:S02]  /*19720*/  LEA.HI.X R4, R8, UR5, R3, 0x1, P0 ;  /* 0x0000000508047c11 */ /* 0x000fe400080f0c03 */
[----:B------:R-:W-:Y:S01]  /*19730*/  SHF.R.S32.HI R20, RZ, 0x1f, R9 ;  /* 0x0000001fff147819 */ /* 0x000fe20000011409 */
[----:B------:R-:W-:Y:S06]  /*19740*/  BRA.DIV UR4, `(.L_x_14811) ;  /* 0x000000b204487947 */ /* 0x000fec000b800000 */
[----:B------:R2:W3:Y:S04]  /*19750*/  SHFL.IDX PT, R3, R4, RZ, 0x181f ;  /* 0x00181fff04037589 */ /* 0x0004e800000e0000 */
[----:B------:R2:W4:Y:S02]  /*19760*/  SHFL.IDX PT, R14, R0, RZ, 0x181f ;  /* 0x00181fff000e7589 */ /* 0x00052400000e0000 */
.L_x_15048:
[----:B------:R-:W-:Y:S01]  /*19770*/  IMAD R21, R26, R21, RZ ;  /* 0x000000151a157224 */ /* 0x000fe200078e02ff */
[----:B------:R-:W-:Y:S01]  /*19780*/  BSSY B1, `(.L_x_14812) ;  /* 0x000001c000017945 */ /* 0x000fe20003800000 */
[----:B------:R-:W-:-:S05]  /*19790*/  IMAD.IADD R10, R10, 0x1, R24 ;  /* 0x000000010a0a7824 */ /* 0x000fca00078e0218 */
[----:B------:R-:W-:-:S13]  /*197a0*/  ISETP.GE.AND P0, PT, R10, R21, PT ;  /* 0x000000150a00720c */ /* 0x000fda0003f06270 */
[----:B------:R-:W-:Y:S05]  /*197b0*/  @P0 BRA `(.L_x_14813) ;  /* 0x0000000000600947 */ /* 0x000fea0003800000 */
        /* <DEDUP_REMOVED lines=9> */
[----:B------:R-:W-:-:S03]  /*19850*/  SHF.R.S32.HI R28, RZ, 0x1f, R28 ;  /* 0x0000001fff1c7819 */ /* 0x000fc6000001141c */
[----:B----4-:R-:W-:-:S04]  /*19860*/  @!P3 LEA R12, P5, R228, R14, 0x1 ;  /* 0x0000000ee40cb211 */ /* 0x010fc800078a08ff */
[CC--:B---3--:R-:W-:Y:S01]  /*19870*/  @!P3 LEA.HI.X R13, R228.reuse, R3.reuse, R11, 0x1, P5 ;  /* 0x00000003e40db211 */ /* 0x0c8fe200028f0c0b */
[----:B------:R-:W-:Y:S01]  /*19880*/  VIADD R11, R228, 0x80 ;  /* 0x00000080e40b7836 */ /* 0x000fe20000000000 */
[CC--:B------:R-:W-:Y:S02]  /*19890*/  @!P2 LEA R24, P4, R15.reuse, R14.reuse, 0x1 ;  /* 0x0000000e0f18a211 */ /* 0x0c0fe400078808ff */
[-C--:B------:R-:W-:Y:S01]  /*198a0*/  @!P1 LEA R26, P5, R8, R14.reuse, 0x1 ;  /* 0x0000000e081a9211 */ /* 0x080fe200078a08ff */
[----:B------:R3:W-:Y:S01]  /*198b0*/  @!P3 ST.E.128 desc[UR40][R12.64], RZ ;  /* 0x000000ff0c00b985 */ /* 0x0007e2000c101d28 */
[----:B------:R-:W-:Y:S02]  /*198c0*/  SHF.R.S32.HI R11, RZ, 0x1f, R11 ;  /* 0x0000001fff0b7819 */ /* 0x000fe4000001140b */
[----:B------:R-:W-:Y:S02]  /*198d0*/  @!P2 LEA.HI.X R25, R15, R3, R28, 0x1, P4 ;  /* 0x000000030f19a211 */ /* 0x000fe400020f0c1c */
[----:B------:R-:W-:-:S02]  /*198e0*/  @!P0 LEA R14, P4, R9, R14, 0x1 ;  /* 0x0000000e090e8211 */ /* 0x000fc400078808ff */
[-C--:B------:R-:W-:Y:S01]  /*198f0*/  @!P1 LEA.HI.X R27, R8, R3.reuse, R11, 0x1, P5 ;  /* 0x00000003081b9211 */ /* 0x080fe200028f0c0b */
[----:B------:R3:W-:Y:S01]  /*19900*/  @!P2 ST.E.128 desc[UR40][R24.64], RZ ;  /* 0x000000ff1800a985 */ /* 0x0007e2000c101d28 */
[----:B------:R-:W-:-:S03]  /*19910*/  @!P0 LEA.HI.X R15, R9, R3, R20, 0x1, P4 ;  /* 0x00000003090f8211 */ /* 0x000fc600020f0c14 */
[----:B------:R3:W-:Y:S04]  /*19920*/  @!P1 ST.E.128 desc[UR40][R26.64], RZ ;  /* 0x000000ff1a009985 */ /* 0x0007e8000c101d28 */
[----:B------:R3:W-:Y:S02]  /*19930*/  @!P0 ST.E.128 desc[UR40][R14.64], RZ ;  /* 0x000000ff0e008985 */ /* 0x0007e4000c101d28 */
.L_x_14813:
[----:B------:R-:W-:Y:S05]  /*19940*/  BSYNC B1 ;  /* 0x0000000000017941 */ /* 0x000fea0003800000 */
.L_x_14812:
[----:B------:R-:W-:-:S03]  /*19950*/  UMOV UR4, 0xffffffff ;  /* 0xffffffff00047882 */ /* 0x000fc60000000000 */
[----:B------:R-:W-:Y:S05]  /*19960*/  BRA.DIV UR4, `(.L_x_14814) ;  /* 0x000000ae04f47947 */ /* 0x000fea000b800000 */
[----:B---3--:R3:W0:Y:S04]  /*19970*/  SHFL.IDX PT, R3, R4, 0x1, 0x181f ;  /* 0x00381f0004037f89 */ /* 0x00862800000e0000 */
[----:B----4-:R3:W4:Y:S02]  /*19980*/  SHFL.IDX PT, R14, R0, 0x1, 0x181f ;  /* 0x00381f00000e7f89 */ /* 0x01072400000e0000 */
.L_x_15052:
        /* <DEDUP_REMOVED lines=16> */
[CC--:B----4-:R-:W-:Y:S02]  /*19a90*/  @!P3 LEA R12, P5, R228.reuse, R14.reuse, 0x1 ;  /* 0x0000000ee40cb211 */ /* 0x0d0fe400078a08ff */
[-C--:B------:R-:W-:Y:S02]  /*19aa0*/  @!P2 LEA R24, P4, R15, R14.reuse, 0x1 ;  /* 0x0000000e0f18a211 */ /* 0x080fe400078808ff */
[----:B0-----:R-:W-:Y:S02]  /*19ab0*/  @!P3 LEA.HI.X R13, R228, R3, R26, 0x1, P5 ;  /* 0x00000003e40db211 */ /* 0x001fe400028f0c1a */
[----:B------:R-:W-:-:S02]  /*19ac0*/  @!P1 LEA R26, P5, R11, R14, 0x1 ;  /* 0x0000000e0b1a9211 */ /* 0x000fc400078a08ff */
[-C--:B------:R-:W-:Y:S01]  /*19ad0*/  @!P2 LEA.HI.X R25, R15, R3.reuse, R29, 0x1, P4 ;  /* 0x000000030f19a211 */ /* 0x080fe200020f0c1d */
[----:B------:R0:W-:Y:S01]  /*19ae0*/  @!P3 ST.E.128 desc[UR40][R12.64], RZ ;  /* 0x000000ff0c00b985 */ /* 0x0001e2000c101d28 */
[----:B------:R-:W-:Y:S02]  /*19af0*/  @!P0 LEA R14, P4, R9, R14, 0x1 ;  /* 0x0000000e090e8211 */ /* 0x000fe400078808ff */
[-C--:B------:R-:W-:Y:S01]  /*19b00*/  @!P1 LEA.HI.X R27, R11, R3.reuse, R28, 0x1, P5 ;  /* 0x000000030b1b9211 */ /* 0x080fe200028f0c1c */
[----:B------:R0:W-:Y:S01]  /*19b10*/  @!P2 ST.E.128 desc[UR40][R24.64], RZ ;  /* 0x000000ff1800a985 */ /* 0x0001e2000c101d28 */
[----:B------:R-:W-:-:S03]  /*19b20*/  @!P0 LEA.HI.X R15, R9, R3, R20, 0x1, P4 ;  /* 0x00000003090f8211 */ /* 0x000fc600020f0c14 */
[----:B------:R0:W-:Y:S04]  /*19b30*/  @!P1 ST.E.128 desc[UR40][R26.64], RZ ;  /* 0x000000ff1a009985 */ /* 0x0001e8000c101d28 */
[----:B------:R0:W-:Y:S02]  /*19b40*/  @!P0 ST.E.128 desc[UR40][R14.64], RZ ;  /* 0x000000ff0e008985 */ /* 0x0001e4000c101d28 */
.L_x_14816:
[----:B------:R-:W-:Y:S05]  /*19b50*/  BSYNC B1 ;  /* 0x0000000000017941 */ /* 0x000fea0003800000 */
.L_x_14815:
[----:B------:R-:W-:-:S03]  /*19b60*/  UMOV UR4, 0xffffffff ;  /* 0xffffffff00047882 */ /* 0x000fc60000000000 */
[----:B------:R-:W-:Y:S05]  /*19b70*/  BRA.DIV UR4, `(.L_x_14817) ;  /* 0x000000ae04b87947 */ /* 0x000fea000b800000 */
[----:B0-----:R0:W0:Y:S04]  /*19b80*/  SHFL.IDX PT, R3, R4, 0x2, 0x181f ;  /* 0x00581f0004037f89 */ /* 0x00102800000e0000 */
[----:B----4-:R4:W0:Y:S02]  /*19b90*/  SHFL.IDX PT, R14, R0, 0x2, 0x181f ;  /* 0x00581f00000e7f89 */ /* 0x01082400000e0000 */
.L_x_15056:
        /* <DEDUP_REMOVED lines=16> */
[CC--:B0-----:R-:W-:Y:S02]  /*19ca0*/  @!P3 LEA R12, P5, R228.reuse, R14.reuse, 0x1 ;  /* 0x0000000ee40cb211 */ /* 0x0c1fe400078a08ff */
[-C--:B------:R-:W-:Y:S02]  /*19cb0*/  @!P2 LEA R24, P4, R15, R14.reuse, 0x1 ;  /* 0x0000000e0f18a211 */ /* 0x080fe400078808ff */
[----:B------:R-:W-:Y:S02]  /*19cc0*/  @!P3 LEA.HI.X R13, R228, R3, R26, 0x1, P5 ;  /* 0x00000003e40db211 */ /* 0x000fe400028f0c1a */
        /* <DEDUP_REMOVED lines=9> */
.L_x_14819:
[----:B------:R-:W-:Y:S05]  /*19d60*/  BSYNC B1 ;  /* 0x0000000000017941 */ /* 0x000fea0003800000 */
.L_x_14818:
[----:B------:R-:W-:-:S03]  /*19d70*/  UMOV UR4, 0xffffffff ;  /* 0xffffffff00047882 */ /* 0x000fc60000000000 */
[----:B------:R-:W-:Y:S05]  /*19d80*/  BRA.DIV UR4, `(.L_x_14820) ;  /* 0x000000ae047c7947 */ /* 0x000fea000b800000 */
[----:B0-----:R0:W0:Y:S04]  /*19d90*/  SHFL.IDX PT, R3, R4, 0x3, 0x181f ;  /* 0x00781f0004037f89 */ /* 0x00102800000e0000 */
[----:B------:R0:W0:Y:S02]  /*19da0*/  SHFL.IDX PT, R14, R0, 0x3, 0x181f ;  /* 0x00781f00000e7f89 */ /* 0x00002400000e0000 */
.L_x_15060:
[----:B0-234-:R-:W-:-:S05]  /*19db0*/  VIADD R0, R10, 0x60 ;  /* 0x000000600a007836 */ /* 0x01dfca0000000000 */
        /* <DEDUP_REMOVED lines=12> */
[----:B------:R-:W-:-:S04]  /*19e80*/  @!P3 LEA R10, P5, R228, R14, 0x1 ;  /* 0x0000000ee40ab211 */ /* 0x000fc800078a08ff */
[CC--:B------:R-:W-:Y:S01]  /*19e90*/  @!P3 LEA.HI.X R11, R228.reuse, R3.reuse, R8, 0x1, P5 ;  /* 0x00000003e40bb211 */ /* 0x0c0fe200028f0c08 */
        /* <DEDUP_REMOVED lines=12> */
.L_x_14803:
[----:B------:R-:W-:Y:S05]  /*19f60*/  BSYNC B0 ;  /* 0x0000000000007941 */ /* 0x000fea0003800000 */
.L_x_14789:
[----:B------:R-:W-:Y:S02]  /*19f70*/  ULDC UR4, c[0x0][0xd3c] ;  /* 0x00034f0000047ab9 */ /* 0x000fe40000000800 */
[----:B------:R-:W-:-:S13]  /*19f80*/  ISETP.GE.AND P0, PT, R7, UR4, PT ;  /* 0x0000000407007c0c */ /* 0x000fda000bf06270 */
[----:B------:R-:W-:Y:S05]  /*19f90*/  @!P0 BRA `(.L_x_14821) ;  /* 0xfffffe7800308947 */ /* 0x000fea000383ffff */
[----:B------:R-:W-:Y:S05]  /*19fa0*/  BRA `(.L_x_14659) ;  /* 0x0000009400207947 */ /* 0x000fea0003800000 */
.L_x_14657:
        /* <DEDUP_REMOVED lines=20> */
.L_x_14822:
        /* <DEDUP_REMOVED lines=43> */
.L_x_14826:
        /* <DEDUP_REMOVED lines=39> */
.L_x_14824:
        /* <DEDUP_REMOVED lines=12> */
.L_x_14827:
        /* <DEDUP_REMOVED lines=63> */
.L_x_14828:
        /* <DEDUP_REMOVED lines=61> */
.L_x_14829:
[----:B01----:R-:W-:-:S05]  /*1ae90*/  LOP3.LUT R3, RZ, R2, RZ, 0x33, !PT ;  /* 0x00000002ff037212 */ /* 0x003fca00078e33ff */
[----:B------:R-:W-:-:S05]  /*1aea0*/  IMAD.IADD R2, R4, 0x1, R3 ;  /* 0x0000000104027824 */ /* 0x000fca00078e0203 */
[----:B------:R1:W-:Y:S01]  /*1aeb0*/  STL [R1+0x4], R2 ;  /* 0x0000040201007387 */ /* 0x0003e20000100800 */
[----:B------:R-:W-:Y:S05]  /*1aec0*/  BRA `(.L_x_14830) ;  /* 0x0000000000107947 */ /* 0x000fea0003800000 */
.L_x_14825:
[----:B------:R-:W-:Y:S01]  /*1aed0*/  IMAD.U32 R2, RZ, RZ, UR6 ;  /* 0x00000006ff027e24 */ /* 0x000fe2000f8e00ff */
[----:B------:R0:W-:Y:S04]  /*1aee0*/  STL [R1+0x4], RZ ;  /* 0x000004ff01007387 */ /* 0x0001e80000100800 */
[----:B------:R0:W-:Y:S04]  /*1aef0*/  STL [R1+0x8], RZ ;  /* 0x000008ff01007387 */ /* 0x0001e80000100800 */
[----:B------:R0:W-:Y:S02]  /*1af00*/  STL [R1], R2 ;  /* 0x0000000201007387 */ /* 0x0001e40000100800 */
.L_x_14830:
        /* <DEDUP_REMOVED lines=10> */
.L_x_14823:
        /* <DEDUP_REMOVED lines=35> */
[C---:B-1----:R-:W-:Y:S02]  /*1b1e0*/  LOP3.LUT R2, R0.reuse, 0x80, RZ, 0xfc, !PT ;  /* 0x0000008000027812 */ /* 0x042fe400078efcff */
[----:B------:R-:W-:-:S07]  /*1b1f0*/  LOP3.LUT R0, R0, 0xc0, RZ, 0xfc, !PT ;  /* 0x000000c000007812 */ /* 0x000fce00078efcff */
.L_x_14981:
        /* <DEDUP_REMOVED lines=27> */
[----:B-1----:R-:W-:Y:S01]  /*1b3b0*/  IMAD.MOV.U32 R0, RZ, RZ, RZ ;  /* 0x000000ffff007224 */ /* 0x002fe200078e00ff */
[----:B------:R-:W-:Y:S02]  /*1b3c0*/  ISETP.NE.U32.AND P1, PT, RZ, UR8, PT ;  /* 0x00000008ff007c0c */ /* 0x000fe4000bf25070 */
[C---:B------:R-:W-:Y:S02]  /*1b3d0*/  IADD3 R6, P5, R17.reuse, UR6, RZ ;  /* 0x0000000611067c10 */ /* 0x040fe4000ffbe0ff */
[----:B--2---:R-:W-:-:S02]  /*1b3e0*/  IADD3 R2, P4, R17, UR4, RZ ;  /* 0x0000000411027c10 */ /* 0x004fc4000ff9e0ff */
        /* <DEDUP_REMOVED lines=34> */
.L_x_14832:
        /* <DEDUP_REMOVED lines=17> */
.L_x_14833:
[----:B------:R-:W-:Y:S05]  /*1b720*/  @!P0 BRA `(.L_x_14834) ;  /* 0x00000000000c8947 */ /* 0x000fea0003800000 */
[----:B------:R-:W2:Y:S04]  /*1b730*/  LDG.E R8, desc[UR40][R6.64] ;  /* 0x0000002806087981 */ /* 0x000ea8000c1e1900 */
[----:B------:R-:W2:Y:S02]  /*1b740*/  LDG.E R6, desc[UR40][R6.64+0x4] ;  /* 0x0000042806067981 */ /* 0x000ea4000c1e1900 */
[----:B--2---:R-:W-:-:S07]  /*1b750*/  IMAD.IADD R8, R6, 0x1, -R8 ;  /* 0x0000000106087824 */ /* 0x004fce00078e0a08 */
.L_x_14834:
[----:B------:R-:W3:Y:S01]  /*1b760*/  LDL R7, [R1+0x4] ;  /* 0x0000040001077983 */ /* 0x000ee20000100800 */
[----:B--2---:R-:W2:Y:S03]  /*1b770*/  LDC R3, c[0x0][0x448] ;  /* 0x00011200ff037b82 */ /* 0x004ea60000000800 */
[----:B-1----:R-:W4:Y:S04]  /*1b780*/  @P1 LDG.E R2, desc[UR40][R4.64] ;  /* 0x0000002804021981 */ /* 0x002f28000c1e1900 */
[----:B------:R1:W4:Y:S01]  /*1b790*/  @P1 LDG.E R4, desc[UR40][R4.64+0x4] ;  /* 0x0000042804041981 */ /* 0x000322000c1e1900 */
[----:B-----5:R-:W-:Y:S01]  /*1b7a0*/  IMAD.IADD R9, R8, 0x1, -R9 ;  /* 0x0000000108097824 */ /* 0x020fe200078e0a09 */
[----:B------:R-:W-:Y:S01]  /*1b7b0*/  LOP3.LUT R12, R10, 0xff, RZ, 0xc0, !PT ;  /* 0x000000ff0a0c7812 */ /* 0x000fe200078ec0ff */
[----:B------:R-:W-:Y:S01]  /*1b7c0*/  BSSY B0, `(.L_x_14835) ;  /* 0x0000036000007945 */ /* 0x000fe20003800000 */
[----:B------:R-:W-:-:S03]  /*1b7d0*/  SHF.R.U32.HI R10, RZ, 0x10, R10 ;  /* 0x00000010ff0a7819 */ /* 0x000fc6000001160a */
[----:B------:R0:W-:Y:S01]  /*1b7e0*/  STL [R1+0x84], R12 ;  /* 0x0000840c01007387 */ /* 0x0001e20000100800 */
[----:B--2---:R-:W-:-:S13]  /*1b7f0*/  ISETP.NE.AND P0, PT, R3, 0x1, PT ;  /* 0x000000010300780c */ /* 0x004fda0003f05270 */
[----:B-1----:R-:W1:Y:S08]  /*1b800*/  @P0 LDC R5, c[0x0][0x44c] ;  /* 0x00011300ff050b82 */ /* 0x002e700000000800 */
[----:B------:R-:W2:Y:S01]  /*1b810*/  @P0 LDC R6, c[0x0][0x450] ;  /* 0x00011400ff060b82 */ /* 0x000ea20000000800 */
[----:B---3--:R-:W-:-:S04]  /*1b820*/  IMAD.SHL.U32 R3, R7, 0x80, RZ ;  /* 0x0000008007037824 */ /* 0x008fc800078e00ff */
[----:B------:R-:W-:Y:S02]  /*1b830*/  VIADD R3, R3, 0x7f ;  /* 0x0000007f03037836 */ /* 0x000fe40000000000 */
[----:B----4-:R-:W-:Y:S02]  /*1b840*/  @P1 IMAD.IADD R11, R4, 0x1, -R2 ;  /* 0x00000001040b1824 */ /* 0x010fe400078e0a02 */
[----:B-1----:R-:W-:-:S05]  /*1b850*/  @P0 IMAD.HI.U32 R2, R3, R5, RZ ;  /* 0x0000000503020227 */ /* 0x002fca00078e00ff */
[----:B--2---:R-:W-:Y:S01]  /*1b860*/  @P0 SHF.R.U32.HI R3, RZ, R6, R2 ;  /* 0x00000006ff030219 */ /* 0x004fe20000011602 */
[----:B------:R-:W-:-:S04]  /*1b870*/  IMAD.IADD R2, R9, 0x1, R11 ;  /* 0x0000000109027824 */ /* 0x000fc800078e020b */
[C---:B------:R-:W-:Y:S01]  /*1b880*/  VIADD R4, R2.reuse, 0x5f ;  /* 0x0000005f02047836 */ /* 0x040fe20000000000 */
[----:B------:R-:W-:-:S03]  /*1b890*/  IADD3 R21, R2, 0x60, -R14 ;  /* 0x0000006002157810 */ /* 0x000fc60007ffe80e */
[----:B------:R-:W-:-:S04]  /*1b8a0*/  IMAD.HI R2, R4, 0x2aaaaaab, RZ ;  /* 0x2aaaaaab04027827 */ /* 0x000fc800078e02ff */
[----:B------:R-:W-:Y:S01]  /*1b8b0*/  IMAD.IADD R3, R21, 0x1, R3 ;  /* 0x0000000115037824 */ /* 0x000fe200078e0203 */
[----:B------:R-:W-:-:S03]  /*1b8c0*/  SHF.R.U32.HI R20, RZ, 0x1f, R2 ;  /* 0x0000001fff147819 */ /* 0x000fc60000011602 */
[----:B------:R-:W-:Y:S01]  /*1b8d0*/  IMAD.HI R3, R3, 0x2aaaaaab, RZ ;  /* 0x2aaaaaab03037827 */ /* 0x000fe200078e02ff */
[----:B------:R-:W-:-:S03]  /*1b8e0*/  LEA.HI.SX32 R20, R2, R20, 0x1c ;  /* 0x0000001402147211 */ /* 0x000fc600078fe2ff */
[----:B------:R-:W-:Y:S01]  /*1b8f0*/  IMAD.MOV.U32 R2, RZ, RZ, RZ ;  /* 0x000000ffff027224 */ /* 0x000fe200078e00ff */
        /* <DEDUP_REMOVED lines=8> */
[-C--:B------:R-:W-:Y:S02]  /*1b980*/  IABS R4, R3.reuse ;  /* 0x0000000300047213 */ /* 0x080fe40000000000 */
[----:B------:R-:W-:Y:S02]  /*1b990*/  IADD3 R2, R3, -0x1, R8 ;  /* 0xffffffff03027810 */ /* 0x000fe40007ffe008 */
[----:B------:R-:W0:Y:S02]  /*1b9a0*/  I2F.RP R6, R4 ;  /* 0x0000000400067306 */ /* 0x000e240000209400 */
[----:B------:R-:W-:-:S04]  /*1b9b0*/  LOP3.LUT R5, R2, R3, RZ, 0x3c, !PT ;  /* 0x0000000302057212 */ /* 0x000fc800078e3cff */
[----:B------:R-:W-:Y:S02]  /*1b9c0*/  ISETP.GE.AND P3, PT, R5, RZ, PT ;  /* 0x000000ff0500720c */ /* 0x000fe40003f66270 */
        /* <DEDUP_REMOVED lines=21> */
.L_x_14836:
[----:B------:R-:W-:Y:S05]  /*1bb20*/  BSYNC B0 ;  /* 0x0000000000007941 */ /* 0x000fea0003800000 */
.L_x_14835:
[-C--:B------:R-:W-:Y:S01]  /*1bb30*/  IMAD R3, R12, R2.reuse, RZ ;  /* 0x000000020c037224 */ /* 0x080fe200078e02ff */
[----:B------:R-:W-:Y:S04]  /*1bb40*/  BSSY B0, `(.L_x_14837) ;  /* 0x0000141000007945 */ /* 0x000fe80003800000 */
[----:B------:R-:W-:-:S05]  /*1bb50*/  VIADDMNMX R2, R3, R2, R8, PT ;  /* 0x0000000203027246 */ /* 0x000fca0003800108 */
[--C-:B------:R-:W-:Y:S02]  /*1bb60*/  IMAD R4, R2, 0x60, -R9.reuse ;  /* 0x0000006002047824 */ /* 0x100fe400078e0a09 */
[----:B------:R-:W-:-:S03]  /*1bb70*/  IMAD R2, R3, 0x60, -R9 ;  /* 0x0000006003027824 */ /* 0x000fc600078e0a09 */
[----:B------:R-:W-:Y:S02]  /*1bb80*/  VIMNMX R11, R4, R11, PT ;  /* 0x0000000b040b7248 */ /* 0x000fe40003fe0100 */
[----:B------:R-:W-:-:S04]  /*1bb90*/  VIMNMX R2, RZ, R2, !PT ;  /* 0x00000002ff027248 */ /* 0x000fc80007fe0100 */
        /* <DEDUP_REMOVED lines=18> */
.L_x_15063:
[----:B-1----:R-:W-:Y:S02]  /*1bcc0*/  ISETP.NE.AND P0, PT, R14, RZ, PT ;  /* 0x000000ff0e00720c */ /* 0x002fe40003f05270 */
[----:B------:R-:W-:-:S11]  /*1bcd0*/  PLOP3.LUT P6, PT, PT, PT, PT, 0x8, 0x0 ;  /* 0x000000000000781c */ /* 0x000fd60003fce170 */
[----:B------:R-:W-:Y:S05]  /*1bce0*/  @P0 BRA `(.L_x_14840) ;  /* 0x00000000000c0947 */ /* 0x000fea0003800000 */
[----:B------:R-:W-:-:S03]  /*1bcf0*/  UMOV UR4, 0xffffffff ;  /* 0xffffffff00047882 */ /* 0x000fc60000000000 */
[----:B------:R-:W-:Y:S05]  /*1bd00*/  BRA.DIV UR4, `(.L_x_14841) ;  /* 0x0000009204187947 */ /* 0x000fea000b800000 */
[----:B------:R-:W-:-:S13]  /*1bd10*/  ELECT P6, URZ, PT ;  /* 0x00000000003f782f */ /* 0x000fda00038c0000 */
.L_x_14840:
        /* <DEDUP_REMOVED lines=9> */
.L_x_15066:
[----:B------:R-:W-:Y:S05]  /*1bdb0*/  BSYNC B1 ;  /* 0x0000000000017941 */ /* 0x000fea0003800000 */
.L_x_14842:
        /* <DEDUP_REMOVED lines=12> */
.L_x_15067:
[----:B------:R-:W-:Y:S05]  /*1be80*/  BSYNC B2 ;  /* 0x0000000000027941 */ /* 0x000fea0003800000 */
.L_x_14846:
        /* <DEDUP_REMOVED lines=9> */
.L_x_14849:
[----:B------:R-:W-:Y:S05]  /*1bf20*/  BSYNC B2 ;  /* 0x0000000000027941 */ /* 0x000fea0003800000 */
.L_x_14848:
        /* <DEDUP_REMOVED lines=13> */
.L_x_14850:
        /* <DEDUP_REMOVED lines=13> */
.L_x_15068:
[----:B------:R-:W-:Y:S05]  /*1c0d0*/  BSYNC B2 ;  /* 0x0000000000027941 */ /* 0x000fea0003800000 */
.L_x_14851:
        /* <DEDUP_REMOVED lines=11> */
.L_x_14854:
[----:B------:R-:W-:Y:S05]  /*1c190*/  BSYNC B2 ;  /* 0x0000000000027941 */ /* 0x000fea0003800000 */
.L_x_14853:
        /* <DEDUP_REMOVED lines=10> */
.L_x_14855:
        /* <DEDUP_REMOVED lines=15> */
.L_x_14856:
        /* <DEDUP_REMOVED lines=15> */
.L_x_14857:
        /* <DEDUP_REMOVED lines=15> */
.L_x_14858:
        /* <DEDUP_REMOVED lines=10> */
.L_x_14845:
[----:B------:R-:W-:Y:S05]  /*1c5b0*/  BSYNC B1 ;  /* 0x0000000000017941 */ /* 0x000fea0003800000 */
.L_x_14844:
        /* <DEDUP_REMOVED lines=13> */
.L_x_14874:
        /* <DEDUP_REMOVED lines=13> */
.L_x_15069:
[----:B------:R-:W-:Y:S05]  /*1c760*/  BSYNC B2 ;  /* 0x0000000000027941 */ /* 0x000fea0003800000 */
.L_x_14861:
        /* <DEDUP_REMOVED lines=9> */
.L_x_14864:
[----:B------:R-:W-:Y:S05]  /*1c800*/  BSYNC B2 ;  /* 0x0000000000027941 */ /* 0x000fea0003800000 */
.L_x_14863:
        /* <DEDUP_REMOVED lines=12> */
.L_x_14865:
        /* <DEDUP_REMOVED lines=13> */
.L_x_15070:
[----:B------:R-:W-:Y:S05]  /*1c9a0*/  BSYNC B2 ;  /* 0x0000000000027941 */ /* 0x000fea0003800000 */
.L_x_14866:
        /* <DEDUP_REMOVED lines=11> */
.L_x_14869:
[----:B------:R-:W-:Y:S05]  /*1ca60*/  BSYNC B2 ;  /* 0x0000000000027941 */ /* 0x000fea0003800000 */
.L_x_14868:
        /* <DEDUP_REMOVED lines=10> */
.L_x_14870:
        /* <DEDUP_REMOVED lines=15> */
.L_x_14871:
        /* <DEDUP_REMOVED lines=15> */
.L_x_14872:
        /* <DEDUP_REMOVED lines=15> */
.L_x_14873:
        /* <DEDUP_REMOVED lines=10> */
.L_x_14860:
[----:B------:R-:W-:Y:S05]  /*1ce80*/  BSYNC B1 ;  /* 0x0000000000017941 */ /* 0x000fea0003800000 */
.L_x_14859:
        /* <DEDUP_REMOVED lines=12> */
.L_x_14838:
[----:B------:R-:W-:Y:S05]  /*1cf50*/  BSYNC B0 ;  /* 0x0000000000007941 */ /* 0x000fea0003800000 */
.L_x_14837:
        /* <DEDUP_REMOVED lines=49> */
.L_x_14876:
[----:B------:R-:W-:Y:S05]  /*1d270*/  BSYNC B0 ;  /* 0x0000000000007941 */ /* 0x000fea0003800000 */
.L_x_14875:
        /* <DEDUP_REMOVED lines=16> */
[----:B------:R-:W0:Y:S08]  /*1d380*/  FLO.U32 R0, UR4 ;  /* 0x0000000400007d00 */ /* 0x000e3000080e0000 */
[----:B------:R-:W1:Y:S01]  /*1d390*/  POPC R2, UR4 ;  /* 0x0000000400027d09 */ /* 0x000e620008000000 */
[----:B0-----:R-:W-:-:S13]  /*1d3a0*/  ISETP.EQ.U32.AND P0, PT, R0, R3, PT ;  /* 0x000000030000720c */ /* 0x001fda0003f02070 */
        /* <DEDUP_REMOVED lines=8> */
.L_x_14878:
        /* <DEDUP_REMOVED lines=20> */
.L_x_14881:
[----:B------:R-:W-:Y:S05]  /*1d570*/  BSYNC B6 ;  /* 0x0000000000067941 */ /* 0x000fea0003800000 */
.L_x_14880:
        /* <DEDUP_REMOVED lines=20> */
.L_x_14884:
        /* <DEDUP_REMOVED lines=16> */
.L_x_14883:
[----:B------:R-:W-:Y:S05]  /*1d7c0*/  BSYNC B6 ;  /* 0x0000000000067941 */ /* 0x000fea0003800000 */
.L_x_14882:
        /* <DEDUP_REMOVED lines=24> */
.L_x_15073:
        /* <DEDUP_REMOVED lines=11> */
.L_x_15076:
        /* <DEDUP_REMOVED lines=24> */
.L_x_14888:
[----:B-1----:R-:W2:Y:S01]  /*1db80*/  LDL R2, [R1+0x18] ;  /* 0x0000180001027983 */ /* 0x002ea20000100800 */
[----:B0-----:R-:W-:Y:S01]  /*1db90*/  IMAD R0, R19, 0x8, R18 ;  /* 0x0000000813007824 */ /* 0x001fe200078e0212 */
[----:B--2---:R-:W-:-:S04]  /*1dba0*/  SHF.L.U32 R2, R2, 0x1f, RZ ;  /* 0x0000001f02027819 */ /* 0x004fc800000006ff */
[----:B------:R-:W0:Y:S02]  /*1dbb0*/  SYNCS.PHASECHK.TRANS64.TRYWAIT P0, [R0+URZ+0x32440], R2 ;  /* 0x03244002000075a7 */ /* 0x000e24000800017f */
[----:B0-----:R-:W-:Y:S05]  /*1dbc0*/  @!P0 BRA `(.L_x_14889) ;  /* 0x0000007400408947 */ /* 0x001fea0003800000 */
.L_x_15077:
        /* <DEDUP_REMOVED lines=11> */
.L_x_14890:
        /* <DEDUP_REMOVED lines=24> */
.L_x_14886:
        /* <DEDUP_REMOVED lines=34> */
.L_x_14892:
[----:B------:R-:W-:Y:S05]  /*1e020*/  BSYNC B6 ;  /* 0x0000000000067941 */ /* 0x000fea0003800000 */
.L_x_14891:
        /* <DEDUP_REMOVED lines=142> */
.L_x_15094:
        /* <DEDUP_REMOVED lines=12> */
.L_x_14894:
        /* <DEDUP_REMOVED lines=37> */
.L_x_14896:
[----:B------:R-:W-:Y:S05]  /*1ec20*/  BSYNC B6 ;  /* 0x0000000000067941 */ /* 0x000fea0003800000 */
.L_x_14895:
        /* <DEDUP_REMOVED lines=151> */
.L_x_15112:
[----:B--2---:R-:W2:Y:S01]  /*1f5a0*/  LDL.LU R2, [R1+0x7c] ;  /* 0x00007c0001027983 */ /* 0x004ea20000300800 */
[----:B------:R-:W-:Y:S01]  /*1f5b0*/  BSSY B0, `(.L_x_14898) ;  /* 0x000000d000007945 */ /* 0x000fe20003800000 */
[----:B--2---:R-:W-:-:S13]  /*1f5c0*/  ISETP.GE.AND P4, PT, R2, R3, PT ;  /* 0x000000030200720c */ /* 0x004fda0003f86270 */
[----:B------:R-:W-:Y:S05]  /*1f5d0*/  @P4 BRA `(.L_x_14899) ;  /* 0x0000000000284947 */ /* 0x000fea0003800000 */
[----:B0-----:R-:W2:Y:S01]  /*1f5e0*/  LDL R4, [R1+0x14] ;  /* 0x0000140001047983 */ /* 0x001ea20000100800 */
        /* <DEDUP_REMOVED lines=9> */
.L_x_14899:
[----:B------:R-:W-:Y:S05]  /*1f680*/  BSYNC B0 ;  /* 0x0000000000007941 */ /* 0x000fea0003800000 */
.L_x_14898:
[----:B------:R-:W-:Y:S01]  /*1f690*/  NOP ;  /* 0x0000000000007918 */ /* 0x000fe20000000000 */
[----:B------:R-:W-:-:S13]  /*1f6a0*/  PLOP3.LUT P0, PT, PT, PT, PT, 0x80, 0x0 ;  /* 0x000000000000781c */ /* 0x000fda0003f0f070 */
.L_x_14900:
        /* <DEDUP_REMOVED lines=18> */
.L_x_15113:
[----:B------:R-:W-:Y:S05]  /*1f7d0*/  BSYNC B0 ;  /* 0x0000000000007941 */ /* 0x000fea0003800000 */
.L_x_14901:
[----:B------:R-:W2:Y:S01]  /*1f7e0*/  LDL R2, [R1+0x48] ;  /* 0x0000480001027983 */ /* 0x000ea20000100800 */
[----:B------:R-:W-:Y:S01]  /*1f7f0*/  BSSY B0, `(.L_x_14903) ;  /* 0x000005a000007945 */ /* 0x000fe20003800000 */
[----:B--2---:R-:W-:-:S13]  /*1f800*/  LOP3.LUT P0, RZ, R2, 0x1, RZ, 0xc0, !PT ;  /* 0x0000000102ff7812 */ /* 0x004fda000780c0ff */
[----:B------:R-:W-:Y:S05]  /*1f810*/  @!P0 BRA `(.L_x_14904) ;  /* 0x00000004005c8947 */ /* 0x000fea0003800000 */
[----:B0-----:R-:W1:Y:S01]  /*1f820*/  LDL R4, [R1+0x18] ;  /* 0x0000180001047983 */ /* 0x001e620000100800 */
[----:B------:R-:W-:Y:S01]  /*1f830*/  IMAD R2, R19, 0x8, R18 ;  /* 0x0000000813027824 */ /* 0x000fe200078e0212 */
[----:B------:R-:W-:Y:S01]  /*1f840*/  BSSY B1, `(.L_x_14905) ;  /* 0x0000007000017945 */ /* 0x000fe20003800000 */
[----:B------:R-:W0:Y:S02]  /*1f850*/  S2R R3, SR_TID.X ;  /* 0x0000000000037919 */ /* 0x000e240000002100 */
[----:B0-----:R-:W-:-:S04]  /*1f860*/  LOP3.LUT R3, R3, 0x7f, RZ, 0xc0, !PT ;  /* 0x0000007f03037812 */ /* 0x001fc800078ec0ff */
[----:B------:R-:W-:Y:S02]  /*1f870*/  ISETP.NE.AND P1, PT, R3, RZ, PT ;  /* 0x000000ff0300720c */ /* 0x000fe40003f25270 */
[----:B-1----:R-:W-:-:S04]  /*1f880*/  SHF.L.U32 R0, R4, 0x1f, RZ ;  /* 0x0000001f04007819 */ /* 0x002fc800000006ff */
[----:B------:R-:W0:Y:S02]  /*1f890*/  SYNCS.PHASECHK.TRANS64.TRYWAIT P0, [R2+URZ+0x32460], R0 ;  /* 0x03246000020075a7 */ /* 0x000e24000800017f */
[----:B0-----:R-:W-:Y:S05]  /*1f8a0*/  @!P0 BRA `(.L_x_14906) ;  /* 0x0000007000788947 */ /* 0x001fea0003800000 */
.L_x_15114:
[----:B------:R-:W-:Y:S05]  /*1f8b0*/  BSYNC B1 ;  /* 0x0000000000017941 */ /* 0x000fea0003800000 */
.L_x_14905:
        /* <DEDUP_REMOVED lines=9> */
.L_x_14908:
[----:B------:R-:W-:Y:S05]  /*1f950*/  BSYNC B1 ;  /* 0x0000000000017941 */ /* 0x000fea0003800000 */
.L_x_14907:
        /* <DEDUP_REMOVED lines=12> */
.L_x_14909:
        /* <DEDUP_REMOVED lines=15> */
.L_x_14910:
        /* <DEDUP_REMOVED lines=15> */
.L_x_14911:
        /* <DEDUP_REMOVED lines=15> */
.L_x_14912:
        /* <DEDUP_REMOVED lines=10> */
.L_x_14904:
[----:B------:R-:W-:Y:S05]  /*1fd90*/  BSYNC B0 ;  /* 0x0000000000007941 */ /* 0x000fea0003800000 */
.L_x_14903:
[----:B0-----:R-:W1:Y:S04]  /*1fda0*/  LDL R4, [R1+0x4c] ;  /* 0x00004c0001047983 */ /* 0x001e680000100800 */
[----:B------:R-:W2:Y:S01]  /*1fdb0*/  LDL R5, [R1+0x28] ;  /* 0x0000280001057983 */ /* 0x000ea20000100800 */
[----:B------:R-:W-:Y:S01]  /*1fdc0*/  BSSY B0, `(.L_x_14913) ;  /* 0x00001f3000007945 */ /* 0x000fe20003800000 */
[----:B-1----:R-:W-:-:S05]  /*1fdd0*/  VIADD R0, R4, 0xfffffffe ;  /* 0xfffffffe04007836 */ /* 0x002fca0000000000 */
[----:B--2---:R-:W-:-:S13]  /*1fde0*/  ISETP.GE.AND P0, PT, R0, R5, PT ;  /* 0x000000050000720c */ /* 0x004fda0003f06270 */
[----:B------:R-:W-:Y:S05]  /*1fdf0*/  @!P0 BRA `(.L_x_14914) ;  /* 0x0000001c00bc8947 */ /* 0x000fea0003800000 */
[----:B------:R-:W2:Y:S04]  /*1fe00*/  LDL.LU R7, [R1+0x84] ;  /* 0x0000840001077983 */ /* 0x000ea80000300800 */
[----:B---3--:R-:W3:Y:S04]  /*1fe10*/  LDL.LU R6, [R1+0x44] ;  /* 0x0000440001067983 */ /* 0x008ee80000300800 */
        /* <DEDUP_REMOVED lines=46> */
.L_x_14919:
        /* <DEDUP_REMOVED lines=8> */
.L_x_15115:
[----:B------:R-:W-:Y:S05]  /*20180*/  BSYNC B3 ;  /* 0x0000000000037941 */ /* 0x000fea0003800000 */
.L_x_14920:
        /* <DEDUP_REMOVED lines=9> */
.L_x_14923:
[----:B------:R-:W-:Y:S05]  /*20220*/  BSYNC B3 ;  /* 0x0000000000037941 */ /* 0x000fea0003800000 */
.L_x_14922:
        /* <DEDUP_REMOVED lines=12> */
.L_x_14924:
        /* <DEDUP_REMOVED lines=13> */
.L_x_15116:
[----:B------:R-:W-:Y:S05]  /*203c0*/  BSYNC B3 ;  /* 0x0000000000037941 */ /* 0x000fea0003800000 */
.L_x_14925:
        /* <DEDUP_REMOVED lines=11> */
.L_x_14928:
[----:B------:R-:W-:Y:S05]  /*20480*/  BSYNC B3 ;  /* 0x0000000000037941 */ /* 0x000fea0003800000 */
.L_x_14927:
        /* <DEDUP_REMOVED lines=9> */
.L_x_14929:
        /* <DEDUP_REMOVED lines=15> */
.L_x_14930:
        /* <DEDUP_REMOVED lines=15> */
.L_x_14931:
        /* <DEDUP_REMOVED lines=15> */
.L_x_14932:
        /* <DEDUP_REMOVED lines=10> */
.L_x_14918:
[----:B------:R-:W-:Y:S05]  /*20890*/  BSYNC B1 ;  /* 0x0000000000017941 */ /* 0x000fea0003800000 */
.L_x_14917:
[----:B------:R-:W2:Y:S02]  /*208a0*/  LDL.LU R5, [R1+0x4c] ;  /* 0x00004c0001057983 */ /* 0x000ea40000300800 */
[----:B--2---:R-:W-:-:S07]  /*208b0*/  VIADD R0, R5, 0xfffffffd ;  /* 0xfffffffd05007836 */ /* 0x004fce0000000000 */
.L_x_14916:
[----:B------:R-:W-:Y:S05]  /*208c0*/  BSYNC B2 ;  /* 0x0000000000027941 */ /* 0x000fea0003800000 */
.L_x_14915:
[----:B------:R-:W-:Y:S01]  /*208d0*/  VIADD R8, R8, 0xfffffffe ;  /* 0xfffffffe08087836 */ /* 0x000fe20000000000 */
[----:B------:R-:W-:-:S04]  /*208e0*/  LOP3.LUT R4, RZ, R4, RZ, 0x33, !PT ;  /* 0x00000004ff047212 */ /* 0x000fc800078e33ff */
[----:B------:R-:W-:-:S13]  /*208f0*/  ISETP.NE.AND P0, PT, R8, R4, PT ;  /* 0x000000040800720c */ /* 0x000fda0003f05270 */
[----:B------:R-:W-:Y:S05]  /*20900*/  @!P0 BRA `(.L_x_14914) ;  /* 0x0000001000f88947 */ /* 0x000fea0003800000 */
.L_x_14965:
        /* <DEDUP_REMOVED lines=35> */
.L_x_14935:
        /* <DEDUP_REMOVED lines=8> */
.L_x_15117:
[----:B------:R-:W-:Y:S05]  /*20bc0*/  BSYNC B2 ;  /* 0x0000000000027941 */ /* 0x000fea0003800000 */
.L_x_14936:
        /* <DEDUP_REMOVED lines=9> */
.L_x_14939:
[----:B------:R-:W-:Y:S05]  /*20c60*/  BSYNC B2 ;  /* 0x0000000000027941 */ /* 0x000fea0003800000 */
.L_x_14938:
        /* <DEDUP_REMOVED lines=12> */
.L_x_14940:
        /* <DEDUP_REMOVED lines=13> */
.L_x_15118:
[----:B------:R-:W-:Y:S05]  /*20e00*/  BSYNC B2 ;  /* 0x0000000000027941 */ /* 0x000fea0003800000 */
.L_x_14941:
        /* <DEDUP_REMOVED lines=11> */
.L_x_14944:
[----:B------:R-:W-:Y:S05]  /*20ec0*/  BSYNC B2 ;  /* 0x0000000000027941 */ /* 0x000fea0003800000 */
.L_x_14943:
        /* <DEDUP_REMOVED lines=9> */
.L_x_14945:
        /* <DEDUP_REMOVED lines=15> */
.L_x_14946:
        /* <DEDUP_REMOVED lines=15> */
.L_x_14947:
        /* <DEDUP_REMOVED lines=15> */
.L_x_14948:
        /* <DEDUP_REMOVED lines=10> */
.L_x_14934:
[----:B------:R-:W-:Y:S05]  /*212d0*/  BSYNC B1 ;  /* 0x0000000000017941 */ /* 0x000fea0003800000 */
.L_x_14933:
        /* <DEDUP_REMOVED lines=35> */
.L_x_14951:
        /* <DEDUP_REMOVED lines=8> */
.L_x_15119:
[----:B------:R-:W-:Y:S05]  /*21590*/  BSYNC B2 ;  /* 0x0000000000027941 */ /* 0x000fea0003800000 */
.L_x_14952:
        /* <DEDUP_REMOVED lines=9> */
.L_x_14955:
[----:B------:R-:W-:Y:S05]  /*21630*/  BSYNC B2 ;  /* 0x0000000000027941 */ /* 0x000fea0003800000 */
.L_x_14954:
        /* <DEDUP_REMOVED lines=12> */
.L_x_14956:
        /* <DEDUP_REMOVED lines=13> */
.L_x_15120:
[----:B------:R-:W-:Y:S05]  /*217d0*/  BSYNC B2 ;  /* 0x0000000000027941 */ /* 0x000fea0003800000 */
.L_x_14957:
        /* <DEDUP_REMOVED lines=11> */
.L_x_14960:
[----:B------:R-:W-:Y:S05]  /*21890*/  BSYNC B2 ;  /* 0x0000000000027941 */ /* 0x000fea0003800000 */
.L_x_14959:
        /* <DEDUP_REMOVED lines=9> */
.L_x_14961:
        /* <DEDUP_REMOVED lines=15> */
.L_x_14962:
        /* <DEDUP_REMOVED lines=15> */
.L_x_14963:
        /* <DEDUP_REMOVED lines=15> */
.L_x_14964:
        /* <DEDUP_REMOVED lines=10> */
.L_x_14950:
[----:B------:R-:W-:Y:S05]  /*21ca0*/  BSYNC B1 ;  /* 0x0000000000017941 */ /* 0x000fea0003800000 */
.L_x_14949:
[----:B------:R-:W2:Y:S01]  /*21cb0*/  LDL R5, [R1+0x28] ;  /* 0x0000280001057983 */ /* 0x000ea20000100800 */
[----:B------:R-:W-:Y:S01]  /*21cc0*/  VIADD R0, R0, 0xfffffffe ;  /* 0xfffffffe00007836 */ /* 0x000fe20000000000 */
[----:B--2---:R-:W-:-:S13]  /*21cd0*/  ISETP.GT.AND P0, PT, R6, R5, PT ;  /* 0x000000050600720c */ /* 0x004fda0003f04270 */
[----:B------:R-:W-:Y:S05]  /*21ce0*/  @P0 BRA `(.L_x_14965) ;  /* 0xffffffec00080947 */ /* 0x000fea000383ffff */
.L_x_14914:
[----:B------:R-:W-:Y:S05]  /*21cf0*/  BSYNC B0 ;  /* 0x0000000000007941 */ /* 0x000fea0003800000 */
.L_x_14913:
        /* <DEDUP_REMOVED lines=13> */
[----:B------:R-:W4:Y:S01]  /*21dd0*/  LDC.64 R4, c[0x0][0xd60] ;  /* 0x00035800ff047b82 */ /* 0x000f220000000a00 */
[----:B------:R-:W2:Y:S08]  /*21de0*/  FLO.U32 R0, UR4 ;  /* 0x0000000400007d00 */ /* 0x000eb000080e0000 */
[----:B-1----:R-:W4:Y:S01]  /*21df0*/  POPC R2, UR4 ;  /* 0x0000000400027d09 */ /* 0x002f220008000000 */
[----:B--2---:R-:W-:-:S13]  /*21e00*/  ISETP.EQ.U32.AND P1, PT, R0, R3, PT ;  /* 0x000000030000720c */ /* 0x004fda0003f22070 */
[----:B----4-:R-:W2:Y:S01]  /*21e10*/  @P1 ATOMG.E.ADD.STRONG.GPU PT, R5, desc[UR40][R4.64], R2 ;  /* 0x00000002040519a8 */ /* 0x010ea200081ee1e8 */
[----:B------:R-:W1:Y:S02]  /*21e20*/  S2R R3, SR_LTMASK ;  /* 0x0000000000037919 */ /* 0x000e640000003900 */
[----:B-1----:R-:W-:-:S06]  /*21e30*/  LOP3.LUT R3, R3, UR4, RZ, 0xc0, !PT ;  /* 0x0000000403037c12 */ /* 0x002fcc000f8ec0ff */
[----:B------:R-:W1:Y:S01]  /*21e40*/  POPC R3, R3 ;  /* 0x0000000300037309 */ /* 0x000e620000000000 */
[----:B--2---:R-:W1:Y:S02]  /*21e50*/  SHFL.IDX PT, R0, R5, R0, 0x1f ;  /* 0x00001f0005007589 */ /* 0x004e6400000e0000 */
[----:B-1----:R-:W-:-:S05]  /*21e60*/  IADD3 R0, R0, UR37, R3 ;  /* 0x0000002500007c10 */ /* 0x002fca000fffe003 */
[----:B------:R2:W-:Y:S02]  /*21e70*/  STL [R1], R0 ;  /* 0x0000000001007387 */ /* 0x0005e40000100800 */
.L_x_14967:
[----:B------:R-:W-:Y:S05]  /*21e80*/  BSYNC B0 ;  /* 0x0000000000007941 */ /* 0x000fea0003800000 */
.L_x_14966:
[----:B------:R-:W-:-:S07]  /*21e90*/  SEL R19, R19, RZ, P0 ;  /* 0x000000ff13137207 */ /* 0x000fce0000000000 */
.L_x_14879:
[----:B------:R-:W-:Y:S05]  /*21ea0*/  BSYNC B7 ;  /* 0x0000000000077941 */ /* 0x000fea0003800000 */
.L_x_14877:
        /* <DEDUP_REMOVED lines=9> */
[----:B---3--:R-:W2:Y:S04]  /*21f40*/  LDS.128 R4, [R18+0x324d0] ;  /* 0x0324d00012047984 */ /* 0x008ea80000000c00 */
[----:B--2---:R2:W-:Y:S04]  /*21f50*/  STL.64 [R1], R4 ;  /* 0x0000000401007387 */ /* 0x0045e80000100a00 */
[----:B------:R2:W-:Y:S01]  /*21f60*/  STL.64 [R1+0x8], R6 ;  /* 0x0000080601007387 */ /* 0x0005e20000100a00 */
[----:B------:R-:W-:Y:S06]  /*21f70*/  BAR.ARV 0x4, 0x180 ;  /* 0x0106000000007b1d */ /* 0x000fec0000002000 */
[----:B------:R-:W-:Y:S05]  /*21f80*/  BRA `(.L_x_14969) ;  /* 0x0000001000347947 */ /* 0x000fea0003800000 */
.L_x_14968:
        /* <DEDUP_REMOVED lines=12> */
[----:B---3--:R-:W2:Y:S01]  /*22050*/  @!P1 LDC.64 R6, c[0x0][0xd78] ;  /* 0x00035e00ff069b82 */ /* 0x008ea20000000a00 */
        /* <DEDUP_REMOVED lines=33> */
.L_x_15130:
[----:B------:R-:W-:Y:S02]  /*22270*/  ULDC UR4, c[0x0][0xd38] ;  /* 0x00034e0000047ab9 */ /* 0x000fe40000000800 */
[----:B------:R-:W-:-:S04]  /*22280*/  IMAD.U32 R2, RZ, RZ, UR4 ;  /* 0x00000004ff027e24 */ /* 0x000fc8000f8e00ff */
[----:B-1----:R-:W-:-:S04]  /*22290*/  IMAD R9, R9, R2, RZ ;  /* 0x0000000209097224 */ /* 0x002fc800078e02ff */
[----:B------:R-:W-:-:S05]  /*222a0*/  IMAD.IADD R0, R0, 0x1, R9 ;  /* 0x0000000100007824 */ /* 0x000fca00078e0209 */
[----:B------:R-:W-:-:S13]  /*222b0*/  ISETP.GT.AND P6, PT, R0, R5, PT ;  /* 0x000000050000720c */ /* 0x000fda0003fc4270 */
[----:B------:R-:W-:Y:S05]  /*222c0*/  @P6 BRA `(.L_x_14971) ;  /* 0x0000000000ac6947 */ /* 0x000fea0003800000 */
.L_x_14974:
        /* <DEDUP_REMOVED lines=37> */
.L_x_15138:
[----:B------:R-:W-:Y:S02]  /*22520*/  ULDC UR4, c[0x0][0xd38] ;  /* 0x00034e0000047ab9 */ /* 0x000fe40000000800 */
[----:B------:R-:W-:-:S04]  /*22530*/  IMAD.U32 R2, RZ, RZ, UR4 ;  /* 0x00000004ff027e24 */ /* 0x000fc8000f8e00ff */
[----:B-1----:R-:W-:-:S04]  /*22540*/  IMAD R9, R9, R2, RZ ;  /* 0x0000000209097224 */ /* 0x002fc800078e02ff */
[----:B------:R-:W-:-:S05]  /*22550*/  IMAD.IADD R0, R9, 0x1, R0 ;  /* 0x0000000109007824 */ /* 0x000fca00078e0200 */
[----:B------:R-:W-:-:S13]  /*22560*/  ISETP.GT.AND P6, PT, R0, R5, PT ;  /* 0x000000050000720c */ /* 0x000fda0003fc4270 */
[----:B------:R-:W-:Y:S05]  /*22570*/  @!P6 BRA `(.L_x_14974) ;  /* 0xfffffffc0054e947 */ /* 0x000fea000383ffff */
.L_x_14971:
        /* <DEDUP_REMOVED lines=12> */
.L_x_15143:
[----:B------:R-:W-:-:S13]  /*22640*/  ISETP.NE.AND P0, PT, R0, RZ, PT ;  /* 0x000000ff0000720c */ /* 0x000fda0003f05270 */
[----:B------:R-:W-:Y:S05]  /*22650*/  @!P0 BRA `(.L_x_14976) ;  /* 0x0000000000148947 */ /* 0x000fea0003800000 */
[----:B------:R-:W-:Y:S01]  /*22660*/  UMOV UR4, 0xffffffff ;  /* 0xffffffff00047882 */ /* 0x000fe20000000000 */
[----:B-1----:R-:W-:Y:S02]  /*22670*/  VIADD R3, R3, 0xffffffff ;  /* 0xffffffff03037836 */ /* 0x002fe40000000000 */
[----:B------:R-:W-:Y:S05]  /*22680*/  BRA.DIV UR4, `(.L_x_14977) ;  /* 0x00000052042c7947 */ /* 0x000fea000b800000 */
[----:B------:R1:W2:Y:S02]  /*22690*/  SHFL.IDX PT, R3, R7, R3, 0x1f ;  /* 0x00001f0307037589 */ /* 0x0002a400000e0000 */
.L_x_15146:
[----:B--2---:R-:W-:-:S07]  /*226a0*/  IMAD.MOV.U32 R8, RZ, RZ, R3 ;  /* 0x000000ffff087224 */ /* 0x004fce00078e0003 */
.L_x_14976:
        /* <DEDUP_REMOVED lines=62> */
.L_x_14978:
        /* <DEDUP_REMOVED lines=63> */
.L_x_14979:
[----:B------:R-:W-:-:S05]  /*22e80*/  LOP3.LUT R0, RZ, R0, RZ, 0x33, !PT ;  /* 0x00000000ff007212 */ /* 0x000fca00078e33ff */
[----:B------:R-:W-:-:S05]  /*22e90*/  IMAD.IADD R0, R4, 0x1, R0 ;  /* 0x0000000104007824 */ /* 0x000fca00078e0200 */
[----:B------:R2:W-:Y:S01]  /*22ea0*/  STL [R1+0x4], R0 ;  /* 0x0000040001007387 */ /* 0x0005e20000100800 */
[----:B------:R-:W-:Y:S05]  /*22eb0*/  BRA `(.L_x_14980) ;  /* 0x0000000000287947 */ /* 0x000fea0003800000 */
.L_x_14972:
        /* <DEDUP_REMOVED lines=10> */
.L_x_14980:
        /* <DEDUP_REMOVED lines=16> */
.L_x_14969:
[----:B------:R-:W3:Y:S01]  /*23060*/  LDL R0, [R1+0xc] ;  /* 0x00000c0001007983 */ /* 0x000ee20000100800 */
[----:B------:R-:W-:Y:S02]  /*23070*/  ULDC UR4, c[0x0][0xd3c] ;  /* 0x00034f0000047ab9 */ /* 0x000fe40000000800 */
[----:B---3--:R-:W-:-:S13]  /*23080*/  ISETP.GE.AND P0, PT, R0, UR4, PT ;  /* 0x0000000400007c0c */ /* 0x008fda000bf06270 */
[----:B------:R-:W-:Y:S05]  /*23090*/  @!P0 BRA `(.L_x_14981) ;  /* 0xffffff8000588947 */ /* 0x000fea000383ffff */
[----:B------:R-:W-:Y:S05]  /*230a0*/  BSYNC B8 ;  /* 0x0000000000087941 */ /* 0x000fea0003800000 */
.L_x_14831:
[----:B--2---:R-:W2:Y:S01]  /*230b0*/  LDL.LU R0, [R1+0x80] ;  /* 0x0000800001007983 */ /* 0x004ea20000300800 */
[----:B------:R-:W-:Y:S01]  /*230c0*/  BSSY B0, `(.L_x_14982) ;  /* 0x000000b000007945 */ /* 0x000fe20003800000 */
[----:B0-----:R-:W0:Y:S01]  /*230d0*/  S2R R5, SR_CgaCtaId ;  /* 0x0000000000057919 */ /* 0x001e220000008800 */
[----:B--2---:R-:W-:-:S05]  /*230e0*/  VIADD R0, R0, 0x1 ;  /* 0x0000000100007836 */ /* 0x004fca0000000000 */
        /* <DEDUP_REMOVED lines=8> */
.L_x_15147:
[----:B------:R-:W-:Y:S05]  /*23170*/  BSYNC B0 ;  /* 0x0000000000007941 */ /* 0x000fea0003800000 */
.L_x_14982:
[----:B------:R-:W-:-:S03]  /*23180*/  UMOV UR4, 0xffffffff ;  /* 0xffffffff00047882 */ /* 0x000fc60000000000 */
[----:B------:R-:W-:Y:S05]  /*23190*/  BRA.DIV UR4, `(.L_x_14984) ;  /* 0x0000004604a87947 */ /* 0x000fea000b800000 */
[----:B------:R-:W1:Y:S02]  /*231a0*/  S2R R2, SR_TID.X ;  /* 0x0000000000027919 */ /* 0x000e640000002100 */
[----:B-1----:R-:W-:-:S04]  /*231b0*/  SHF.R.U32.HI R2, RZ, 0x5, R2 ;  /* 0x00000005ff027819 */ /* 0x002fc80000011602 */
[----:B------:R-:W-:-:S05]  /*231c0*/  LOP3.LUT R2, R2, 0x3, RZ, 0xc0, !PT ;  /* 0x0000000302027812 */ /* 0x000fca00078ec0ff */
[----:B------:R1:W2:Y:S02]  /*231d0*/  SHFL.IDX PT, R14, R2, RZ, 0x1f ;  /* 0x00001fff020e7589 */ /* 0x0002a400000e0000 */
.L_x_15150:
[----:B--2---:R-:W-:-:S13]  /*231e0*/  ISETP.NE.AND P0, PT, R14, RZ, PT ;  /* 0x000000ff0e00720c */ /* 0x004fda0003f05270 */
[----:B------:R-:W-:Y:S05]  /*231f0*/  @P0 BRA `(.L_x_14659) ;  /* 0x00000000008c0947 */ /* 0x000fea0003800000 */
[----:B------:R-:W-:-:S03]  /*23200*/  UMOV UR4, 0xffffffff ;  /* 0xffffffff00047882 */ /* 0x000fc60000000000 */
[----:B------:R-:W-:Y:S05]  /*23210*/  BRA.DIV UR4, `(.L_x_14985) ;  /* 0x0000004604bc7947 */ /* 0x000fea000b800000 */
[----:B------:R-:W-:-:S13]  /*23220*/  ELECT P6, URZ, PT ;  /* 0x00000000003f782f */ /* 0x000fda00038c0000 */
.L_x_15153:
[----:B------:R-:W-:Y:S05]  /*23230*/  @!P6 BRA `(.L_x_14659) ;  /* 0x00000000007ce947 */ /* 0x000fea0003800000 */
[----:B------:R-:W-:-:S06]  /*23240*/  ULOP3.LUT UR4, UR36, 0x2, URZ, 0xfc, !UPT ;  /* 0x0000000224047892 */ /* 0x000fcc000f8efc3f */
[----:B-1----:R-:W-:-:S05]  /*23250*/  IMAD.U32 R2, RZ, RZ, UR4 ;  /* 0x00000004ff027e24 */ /* 0x002fca000f8e00ff */
[----:B------:R-:W-:-:S13]  /*23260*/  ISETP.NE.AND P2, PT, R2, 0x3, PT ;  /* 0x000000030200780c */ /* 0x000fda0003f45270 */
[----:B------:R-:W-:Y:S05]  /*23270*/  @!P2 BRA `(.L_x_14986) ;  /* 0x000000000004a947 */ /* 0x000fea0003800000 */
[----:B------:R-:W-:Y:S01]  /*23280*/  BPT.TRAP 0x1 ;  /* 0x000000040000795c */ /* 0x000fe20000300000 */
.L_x_14986:
        /* <DEDUP_REMOVED lines=13> */
.L_x_15154:
[----:B------:R-:W1:Y:S02]  /*23360*/  SYNCS.PHASECHK.TRANS64.TRYWAIT P0, [R7+URZ], R2 ;  /* 0x00000002070075a7 */ /* 0x000e64000800017f */
[----:B-1----:R-:W-:Y:S05]  /*23370*/  @!P0 BRA `(.L_x_14988) ;  /* 0x0000004400988947 */ /* 0x002fea0003800000 */
.L_x_15155:
[----:B------:R-:W-:Y:S05]  /*23380*/  @!P2 BRA `(.L_x_14989) ;  /* 0x000000000004a947 */ /* 0x000fea0003800000 */
[----:B------:R-:W-:Y:S01]  /*23390*/  BPT.TRAP 0x1 ;  /* 0x000000040000795c */ /* 0x000fe20000300000 */
.L_x_14989:
[----:B------:R-:W-:-:S04]  /*233a0*/  VIADD R0, R0, 0x32460 ;  /* 0x0003246000007836 */ /* 0x000fc80000000000 */
[----:B------:R-:W-:-:S04]  /*233b0*/  IMAD R4, R19, 0x8, R0 ;  /* 0x0000000813047824 */ /* 0x000fc800078e0200 */
[----:B------:R-:W2:Y:S02]  /*233c0*/  SYNCS.PHASECHK.TRANS64.TRYWAIT P0, [R4+URZ], R5 ;  /* 0x00000005040075a7 */ /* 0x000ea4000800017f */
[----:B--2---:R-:W-:Y:S05]  /*233d0*/  @!P0 BRA `(.L_x_14990) ;  /* 0x0000004400948947 */ /* 0x004fea0003800000 */
.L_x_15156:
[----:B------:R-:W-:-:S07]  /*233e0*/  IMAD R3, R3, 0x8, R0 ;  /* 0x0000000803037824 */ /* 0x000fce00078e0200 */
.L_x_14991:
[----:B---3--:R3:W4:Y:S02]  /*233f0*/  SYNCS.PHASECHK.TRANS64.TRYWAIT P0, [R3+URZ], R2 ;  /* 0x00000002030075a7 */ /* 0x008724000800017f */
[----:B----4-:R-:W-:Y:S05]  /*23400*/  @!P0 NANOSLEEP.SYNCS 0x989680 ;  /* 0x009896800000895d */ /* 0x010fea0003900000 */
[----:B------:R-:W4:Y:S02]  /*23410*/  @!P0 SYNCS.PHASECHK.TRANS64 P0, [R3+URZ], R2 ;  /* 0x00000002030085a7 */ /* 0x000f24000800007f */
[----:B----4-:R-:W-:Y:S05]  /*23420*/  @!P0 BRA `(.L_x_14991) ;  /* 0xfffffffc00f08947 */ /* 0x010fea000383ffff */
.L_x_14659:
[----:B------:R-:W-:Y:S05]  /*23430*/  BSYNC B9 ;  /* 0x0000000000097941 */ /* 0x000fea0003800000 */
.L_x_14656:
[----:B------:R-:W-:Y:S05]  /*23440*/  EXIT ;  /* 0x000000000000794d */ /* 0x000fea0003800000 */
.L_x_14679:
[----:B0-----:R0:W1:Y:S02]  /*23450*/  SYNCS.PHASECHK.TRANS64.TRYWAIT P6, [R96+URZ+0x32490], R107 ;  /* 0x0324906b600075a7 */ /* 0x00106400080c017f */
[----:B-1----:R-:W-:Y:S05]  /*23460*/  @!P6 NANOSLEEP.SYNCS 0x989680 ;  /* 0x009896800000e95d */ /* 0x002fea0003900000 */
[----:B------:R-:W1:Y:S02]  /*23470*/  @!P6 SYNCS.PHASECHK.TRANS64 P6, [R96+URZ+0x32490], R107 ;  /* 0x0324906b6000e5a7 */ /* 0x000e6400080c007f */
[----:B-1----:R-:W-:Y:S05]  /*23480*/  @!P6 BRA `(.L_x_14679) ;  /* 0xfffffffc00f0e947 */ /* 0x002fea000383ffff */
[----:B------:R-:W-:Y:S05]  /*23490*/  BRA `(.L_x_14992) ;  /* 0xfffffe0400007947 */ /* 0x000fea000383ffff */
.L_x_14697:
[----:B0-----:R0:W1:Y:S02]  /*234a0*/  SYNCS.PHASECHK.TRANS64.TRYWAIT P5, [R96+URZ+0x32490], R107 ;  /* 0x0324906b600075a7 */ /* 0x00106400080a017f */
[----:B-1----:R-:W-:Y:S05]  /*234b0*/  @!P5 NANOSLEEP.SYNCS 0x989680 ;  /* 0x009896800000d95d */ /* 0x002fea0003900000 */
[----:B------:R-:W1:Y:S02]  /*234c0*/  @!P5 SYNCS.PHASECHK.TRANS64 P5, [R96+URZ+0x32490], R107 ;  /* 0x0324906b6000d5a7 */ /* 0x000e6400080a007f */
[----:B-1----:R-:W-:Y:S05]  /*234d0*/  @!P5 BRA `(.L_x_14697) ;  /* 0xfffffffc00f0d947 */ /* 0x002fea000383ffff */
[----:B------:R-:W-:Y:S05]  /*234e0*/  BRA `(.L_x_14993) ;  /* 0xfffffe1400a47947 */ /* 0x000fea000383ffff */
.L_x_14706:
[----:B0-----:R0:W1:Y:S02]  /*234f0*/  SYNCS.PHASECHK.TRANS64.TRYWAIT P4, [R96+URZ+0x32490], R107 ;  /* 0x0324906b600075a7 */ /* 0x001064000808017f */
[----:B-1----:R-:W-:Y:S05]  /*23500*/  @!P4 NANOSLEEP.SYNCS 0x989680 ;  /* 0x009896800000c95d */ /* 0x002fea0003900000 */
[----:B------:R-:W1:Y:S02]  /*23510*/  @!P4 SYNCS.PHASECHK.TRANS64 P4, [R96+URZ+0x32490], R107 ;  /* 0x0324906b6000c5a7 */ /* 0x000e64000808007f */
[----:B-1----:R-:W-:Y:S05]  /*23520*/  @!P4 BRA `(.L_x_14706) ;  /* 0xfffffffc00f0c947 */ /* 0x002fea000383ffff */
[----:B------:R-:W-:Y:S05]  /*23530*/  BRA `(.L_x_14994) ;  /* 0xfffffe2800087947 */ /* 0x000fea000383ffff */
.L_x_14712:
[----:B-1----:R1:W2:Y:S02]  /*23540*/  SYNCS.PHASECHK.TRANS64.TRYWAIT P3, [R96+URZ+0x324b0], R107 ;  /* 0x0324b06b600075a7 */ /* 0x0022a4000806017f */
[----:B--2---:R-:W-:Y:S05]  /*23550*/  @!P3 NANOSLEEP.SYNCS 0x989680 ;  /* 0x009896800000b95d */ /* 0x004fea0003900000 */
[----:B------:R-:W2:Y:S02]  /*23560*/  @!P3 SYNCS.PHASECHK.TRANS64 P3, [R96+URZ+0x324b0], R107 ;  /* 0x0324b06b6000b5a7 */ /* 0x000ea4000806007f */
[----:B--2---:R-:W-:Y:S05]  /*23570*/  @!P3 BRA `(.L_x_14712) ;  /* 0xfffffffc00f0b947 */ /* 0x004fea000383ffff */
[----:B------:R-:W-:Y:S05]  /*23580*/  BRA `(.L_x_14995) ;  /* 0xfffffe28009c7947 */ /* 0x000fea000383ffff */
.L_x_14722:
[----:B------:R-:W-:Y:S01]  /*23590*/  BSSY B0, `(.L_x_14996) ;  /* 0x0000007000007945 */ /* 0x000fe20003800000 */
[----:B------:R-:W-:Y:S02]  /*235a0*/  IMAD.MOV.U32 R12, RZ, RZ, RZ ;  /* 0x000000ffff0c7224 */ /* 0x000fe400078e00ff */
[----:B------:R-:W-:Y:S02]  /*235b0*/  IMAD.MOV.U32 R11, RZ, RZ, 0x1f ;  /* 0x0000001fff0b7424 */ /* 0x000fe400078e00ff */
[----:B------:R-:W-:-:S07]  /*235c0*/  IMAD.MOV.U32 R15, RZ, RZ, -0x1 ;  /* 0xffffffffff0f7424 */ /* 0x000fce00078e00ff */
[----:B-----5:R-:W-:Y:S05]  /*235d0*/  WARPSYNC.COLLECTIVE R15, `(.L_x_14997) ;  /* 0x000000000f087348 */ /* 0x020fea0003c00000 */
[----:B------:R0:W1:Y:S02]  /*235e0*/  SHFL.IDX P6, R14, R13, R12, R11 ;  /* 0x0000000c0d0e7389 */ /* 0x00006400000c000b */
[----:B01---5:R-:W-:Y:S01]  /*235f0*/  ENDCOLLECTIVE ;  /* 0x000000000000791b */ /* 0x023fe20003800000 */
.L_x_14997:
[----:B------:R-:W-:Y:S05]  /*23600*/  BSYNC B0 ;  /* 0x0000000000007941 */ /* 0x000fea0003800000 */
.L_x_14996:
[----:B------:R-:W-:Y:S05]  /*23610*/  BRA `(.L_x_14998) ;  /* 0xfffffe3800247947 */ /* 0x000fea000383ffff */
.L_x_14734:
        /* <DEDUP_REMOVED lines=8> */
.L_x_15000:
[----:B------:R-:W-:Y:S05]  /*236a0*/  BSYNC B1 ;  /* 0x0000000000017941 */ /* 0x000fea0003800000 */
.L_x_14999:
        /* <DEDUP_REMOVED lines=8> */
.L_x_15001:
[----:B------:R-:W-:Y:S02]  /*23730*/  IMAD.MOV.U32 R13, RZ, RZ, R7 ;  /* 0x000000ffff0d7224 */ /* 0x000fe400078e0007 */
[----:B------:R-:W-:-:S07]  /*23740*/  IMAD.MOV.U32 R0, RZ, RZ, R14 ;  /* 0x000000ffff007224 */ /* 0x000fce00078e000e */
[----:B------:R-:W-:Y:S05]  /*23750*/  WARPSYNC.COLLECTIVE R15, `(.L_x_15002) ;  /* 0x000000000f087348 */ /* 0x000fea0003c00000 */
[----:B------:R0:W1:Y:S02]  /*23760*/  SHFL.IDX P6, R14, R13, R12, R11 ;  /* 0x0000000c0d0e7389 */ /* 0x00006400000c000b */
[----:B01----:R-:W-:Y:S01]  /*23770*/  ENDCOLLECTIVE ;  /* 0x000000000000791b */ /* 0x003fe20003800000 */
.L_x_15002:
[----:B------:R-:W-:Y:S02]  /*23780*/  IMAD.MOV.U32 R13, RZ, RZ, R30 ;  /* 0x000000ffff0d7224 */ /* 0x000fe400078e001e */
[----:B------:R-:W-:-:S07]  /*23790*/  IMAD.MOV.U32 R5, RZ, RZ, R14 ;  /* 0x000000ffff057224 */ /* 0x000fce00078e000e */
[----:B------:R-:W-:Y:S05]  /*237a0*/  WARPSYNC.COLLECTIVE R15, `(.L_x_15003) ;  /* 0x000000000f087348 */ /* 0x000fea0003c00000 */
[----:B------:R0:W1:Y:S02]  /*237b0*/  SHFL.IDX P6, R14, R13, R12, R11 ;  /* 0x0000000c0d0e7389 */ /* 0x00006400000c000b */
[----:B01----:R-:W-:Y:S01]  /*237c0*/  ENDCOLLECTIVE ;  /* 0x000000000000791b */ /* 0x003fe20003800000 */
.L_x_15003:
[----:B------:R-:W-:Y:S05]  /*237d0*/  BRA `(.L_x_15004) ;  /* 0xfffffe3c00bc7947 */ /* 0x000fea000383ffff */
.L_x_14737:
        /* <DEDUP_REMOVED lines=8> */
.L_x_15006:
[----:B------:R-:W-:Y:S05]  /*23860*/  BSYNC B1 ;  /* 0x0000000000017941 */ /* 0x000fea0003800000 */
.L_x_15005:
        /* <DEDUP_REMOVED lines=8> */
.L_x_15007:
[----:B------:R-:W-:Y:S02]  /*238f0*/  IMAD.MOV.U32 R13, RZ, RZ, R7 ;  /* 0x000000ffff0d7224 */ /* 0x000fe400078e0007 */
[----:B------:R-:W-:-:S07]  /*23900*/  IMAD.MOV.U32 R4, RZ, RZ, R14 ;  /* 0x000000ffff047224 */ /* 0x000fce00078e000e */
[----:B------:R-:W-:Y:S05]  /*23910*/  WARPSYNC.COLLECTIVE R15, `(.L_x_15008) ;  /* 0x000000000f087348 */ /* 0x000fea0003c00000 */
[----:B------:R0:W1:Y:S02]  /*23920*/  SHFL.IDX P6, R14, R13, R12, R11 ;  /* 0x0000000c0d0e7389 */ /* 0x00006400000c000b */
[----:B01----:R-:W-:Y:S01]  /*23930*/  ENDCOLLECTIVE ;  /* 0x000000000000791b */ /* 0x003fe20003800000 */
.L_x_15008:
[----:B------:R-:W-:Y:S02]  /*23940*/  IMAD.MOV.U32 R13, RZ, RZ, R30 ;  /* 0x000000ffff0d7224 */ /* 0x000fe400078e001e */
[----:B------:R-:W-:-:S07]  /*23950*/  IMAD.MOV.U32 R7, RZ, RZ, R14 ;  /* 0x000000ffff077224 */ /* 0x000fce00078e000e */
[----:B------:R-:W-:Y:S05]  /*23960*/  WARPSYNC.COLLECTIVE R15, `(.L_x_15009) ;  /* 0x000000000f087348 */ /* 0x000fea0003c00000 */
[----:B------:R0:W1:Y:S02]  /*23970*/  SHFL.IDX P6, R14, R13, R12, R11 ;  /* 0x0000000c0d0e7389 */ /* 0x00006400000c000b */
[----:B01----:R-:W-:Y:S01]  /*23980*/  ENDCOLLECTIVE ;  /* 0x000000000000791b */ /* 0x003fe20003800000 */
.L_x_15009:
[----:B------:R-:W-:Y:S01]  /*23990*/  IMAD.MOV.U32 R30, RZ, RZ, R14 ;  /* 0x000000ffff1e7224 */ /* 0x000fe200078e000e */
[----:B------:R-:W-:Y:S06]  /*239a0*/  BRA `(.L_x_15010) ;  /* 0xfffffe4000147947 */ /* 0x000fec000383ffff */
.L_x_14741:
[----:B0-----:R0:W1:Y:S02]  /*239b0*/  SYNCS.PHASECHK.TRANS64.TRYWAIT P0, [R19+URZ+0x32400], R34 ;  /* 0x03240022130075a7 */ /* 0x001064000800017f */
[----:B-1----:R-:W-:Y:S05]  /*239c0*/  @!P0 NANOSLEEP.SYNCS 0x989680 ;  /* 0x009896800000895d */ /* 0x002fea0003900000 */
[----:B------:R-:W1:Y:S02]  /*239d0*/  @!P0 SYNCS.PHASECHK.TRANS64 P0, [R19+URZ+0x32400], R34 ;  /* 0x03240022130085a7 */ /* 0x000e64000800007f */
[----:B-1----:R-:W-:Y:S05]  /*239e0*/  @!P0 BRA `(.L_x_14741) ;  /* 0xfffffffc00f08947 */ /* 0x002fea000383ffff */
[----:B------:R-:W-:Y:S05]  /*239f0*/  BRA `(.L_x_15011) ;  /* 0xfffffe4400047947 */ /* 0x000fea000383ffff */
.L_x_14749:
        /* <DEDUP_REMOVED lines=9> */
.L_x_15013:
[----:B------:R-:W-:Y:S05]  /*23a90*/  BSYNC B1 ;  /* 0x0000000000017941 */ /* 0x000fea0003800000 */
.L_x_15012:
[----:B------:R0:W5:Y:S01]  /*23aa0*/  LDL R8, [R1+0x24] ;  /* 0x0000240001087983 */ /* 0x0001620000100800 */
[----:B------:R-:W-:Y:S01]  /*23ab0*/  IMAD.MOV.U32 R13, RZ, RZ, R24 ;  /* 0x000000ffff0d7224 */ /* 0x000fe200078e0018 */
[----:B------:R-:W-:Y:S01]  /*23ac0*/  ISETP.GE.AND P0, PT, R16, R39, PT ;  /* 0x000000271000720c */ /* 0x000fe20003f06270 */
[----:B------:R-:W-:Y:S02]  /*23ad0*/  IMAD.MOV.U32 R12, RZ, RZ, RZ ;  /* 0x000000ffff0c7224 */ /* 0x000fe400078e00ff */
[----:B------:R-:W-:Y:S02]  /*23ae0*/  IMAD.MOV.U32 R11, RZ, RZ, 0x1c1f ;  /* 0x00001c1fff0b7424 */ /* 0x000fe400078e00ff */
[----:B------:R-:W-:Y:S02]  /*23af0*/  IMAD.MOV.U32 R15, RZ, RZ, -0x1 ;  /* 0xffffffffff0f7424 */ /* 0x000fe400078e00ff */
[----:B0-----:R-:W-:-:S07]  /*23b00*/  IMAD.MOV.U32 R0, RZ, RZ, R14 ;  /* 0x000000ffff007224 */ /* 0x001fce00078e000e */
[----:B-----5:R-:W-:Y:S05]  /*23b10*/  WARPSYNC.COLLECTIVE R15, `(.L_x_15014) ;  /* 0x000000000f087348 */ /* 0x020fea0003c00000 */
[----:B------:R0:W1:Y:S02]  /*23b20*/  SHFL.IDX P6, R14, R13, R12, R11 ;  /* 0x0000000c0d0e7389 */ /* 0x00006400000c000b */
[----:B01---5:R-:W-:Y:S01]  /*23b30*/  ENDCOLLECTIVE ;  /* 0x000000000000791b */ /* 0x023fe20003800000 */
.L_x_15014:
[----:B------:R-:W-:Y:S02]  /*23b40*/  IMAD.MOV.U32 R13, RZ, RZ, R25 ;  /* 0x000000ffff0d7224 */ /* 0x000fe400078e0019 */
[----:B------:R-:W-:-:S07]  /*23b50*/  IMAD.MOV.U32 R3, RZ, RZ, R14 ;  /* 0x000000ffff037224 */ /* 0x000fce00078e000e */
[----:B------:R-:W-:Y:S05]  /*23b60*/  WARPSYNC.COLLECTIVE R15, `(.L_x_15015) ;  /* 0x000000000f087348 */ /* 0x000fea0003c00000 */
[----:B------:R0:W1:Y:S02]  /*23b70*/  SHFL.IDX P6, R14, R13, R12, R11 ;  /* 0x0000000c0d0e7389 */ /* 0x00006400000c000b */
[----:B01----:R-:W-:Y:S01]  /*23b80*/  ENDCOLLECTIVE ;  /* 0x000000000000791b */ /* 0x003fe20003800000 */
.L_x_15015:
[----:B------:R-:W-:Y:S02]  /*23b90*/  IMAD.MOV.U32 R13, RZ, RZ, R27 ;  /* 0x000000ffff0d7224 */ /* 0x000fe400078e001b */
[----:B------:R-:W-:-:S07]  /*23ba0*/  IMAD.MOV.U32 R4, RZ, RZ, R14 ;  /* 0x000000ffff047224 */ /* 0x000fce00078e000e */
[----:B------:R-:W-:Y:S05]  /*23bb0*/  WARPSYNC.COLLECTIVE R15, `(.L_x_15016) ;  /* 0x000000000f087348 */ /* 0x000fea0003c00000 */
[----:B------:R0:W1:Y:S02]  /*23bc0*/  SHFL.IDX P6, R14, R13, R12, R11 ;  /* 0x0000000c0d0e7389 */ /* 0x00006400000c000b */
[----:B01----:R-:W-:Y:S01]  /*23bd0*/  ENDCOLLECTIVE ;  /* 0x000000000000791b */ /* 0x003fe20003800000 */
.L_x_15016:
[----:B------:R-:W-:-:S05]  /*23be0*/  IMAD R34, R8, R34, RZ ;  /* 0x0000002208227224 */ /* 0x000fca00078e02ff */
[----:B------:R-:W-:-:S13]  /*23bf0*/  ISETP.GE.OR P1, PT, R41, R34, P0 ;  /* 0x000000222900720c */ /* 0x000fda0000726670 */
[C---:B------:R-:W-:Y:S01]  /*23c00*/  @!P1 IMAD.SHL.U32 R5, R16.reuse, 0x2, RZ ;  /* 0x0000000210059824 */ /* 0x040fe200078e00ff */
[----:B------:R-:W-:-:S04]  /*23c10*/  @!P1 SHF.L.U64.HI R21, R16, 0x1, R43 ;  /* 0x0000000110159819 */ /* 0x000fc8000001022b */
[----:B------:R-:W-:-:S05]  /*23c20*/  @!P1 IADD3 R6, P2, R3, R5, RZ ;  /* 0x0000000503069210 */ /* 0x000fca0007f5e0ff */
[----:B------:R-:W-:-:S05]  /*23c30*/  @!P1 IMAD.X R7, R0, 0x1, R21, P2 ;  /* 0x0000000100079824 */ /* 0x000fca00010e0615 */
[----:B------:R-:W2:Y:S01]  /*23c40*/  @!P1 LD.E.128 R8, desc[UR40][R6.64] ;  /* 0x0000002806089980 */ /* 0x000ea2000c101d00 */
[----:B------:R-:W-:-:S05]  /*23c50*/  @!P1 IADD3 R14, P2, R14, R5, RZ ;  /* 0x000000050e0e9210 */ /* 0x000fca0007f5e0ff */
[----:B------:R-:W-:Y:S02]  /*23c60*/  @!P1 IMAD.X R5, R4, 0x1, R21, P2 ;  /* 0x0000000104059824 */ /* 0x000fe400010e0615 */
[----:B------:R-:W-:-:S06]  /*23c70*/  @!P1 IMAD.MOV.U32 R4, RZ, RZ, R14 ;  /* 0x000000ffff049224 */ /* 0x000fcc00078e000e */
        /* <DEDUP_REMOVED lines=8> */
[----:B------:R-:W-:-:S02]  /*23d00*/  IMAD.MOV.U32 R11, RZ, RZ, 0x1c1f ;  /* 0x00001c1fff0b7424 */ /* 0x000fc400078e00ff */
[----:B------:R-:W-:Y:S02]  /*23d10*/  @!P1 IMAD.MOV.U32 R21, RZ, RZ, R9 ;  /* 0x000000ffff159224 */ /* 0x000fe400078e0009 */
[----:B------:R-:W-:-:S07]  /*23d20*/  @!P1 IMAD.MOV.U32 R20, RZ, RZ, R8 ;  /* 0x000000ffff149224 */ /* 0x000fce00078e0008 */
[----:B-----5:R-:W-:Y:S05]  /*23d30*/  WARPSYNC.COLLECTIVE R15, `(.L_x_15017) ;  /* 0x000000000f087348 */ /* 0x020fea0003c00000 */
[----:B------:R0:W1:Y:S02]  /*23d40*/  SHFL.IDX P6, R14, R13, R12, R11 ;  /* 0x0000000c0d0e7389 */ /* 0x00006400000c000b */
[----:B01---5:R-:W-:Y:S01]  /*23d50*/  ENDCOLLECTIVE ;  /* 0x000000000000791b */ /* 0x023fe20003800000 */
.L_x_15017:
[----:B------:R-:W-:Y:S02]  /*23d60*/  IMAD.MOV.U32 R3, RZ, RZ, R21 ;  /* 0x000000ffff037224 */ /* 0x000fe400078e0015 */
[----:B------:R-:W-:Y:S02]  /*23d70*/  IMAD.MOV.U32 R0, RZ, RZ, R20 ;  /* 0x000000ffff007224 */ /* 0x000fe400078e0014 */
[----:B------:R-:W-:Y:S01]  /*23d80*/  @!P1 IMAD.MOV.U32 R28, RZ, RZ, R10 ;  /* 0x000000ffff1c9224 */ /* 0x000fe200078e000a */
[----:B------:R-:W-:Y:S01]  /*23d90*/  PRMT R49, R3, 0x7610, R49 ;  /* 0x0000761003317816 */ /* 0x000fe20000000031 */
[----:B------:R-:W-:Y:S01]  /*23da0*/  @!P1 IMAD.MOV.U32 R30, RZ, RZ, R4 ;  /* 0x000000ffff1e9224 */ /* 0x000fe200078e0004 */
[----:B------:R-:W-:Y:S01]  /*23db0*/  PRMT R36, R36, 0x5410, R0 ;  /* 0x0000541024247816 */ /* 0x000fe20000000000 */
[----:B------:R-:W-:Y:S02]  /*23dc0*/  IMAD.MOV.U32 R0, RZ, RZ, R28 ;  /* 0x000000ffff007224 */ /* 0x000fe400078e001c */
[----:B------:R-:W-:-:S02]  /*23dd0*/  @!P1 IMAD.MOV.U32 R31, RZ, RZ, R5 ;  /* 0x000000ffff1f9224 */ /* 0x000fc400078e0005 */
[----:B------:R-:W-:Y:S01]  /*23de0*/  @!P1 IMAD.MOV.U32 R32, RZ, RZ, R6 ;  /* 0x000000ffff209224 */ /* 0x000fe200078e0006 */
[----:B------:R-:W-:Y:S01]  /*23df0*/  PRMT R35, R0, 0x7610, R35 ;  /* 0x0000761000237816 */ /* 0x000fe20000000023 */
[----:B------:R-:W-:Y:S02]  /*23e00*/  IMAD.MOV.U32 R13, RZ, RZ, R24 ;  /* 0x000000ffff0d7224 */ /* 0x000fe400078e0018 */
[----:B------:R-:W-:Y:S02]  /*23e10*/  @!P1 IMAD.MOV.U32 R33, RZ, RZ, R7 ;  /* 0x000000ffff219224 */ /* 0x000fe400078e0007 */
[----:B------:R-:W-:Y:S02]  /*23e20*/  IMAD.MOV.U32 R0, RZ, RZ, R30 ;  /* 0x000000ffff007224 */ /* 0x000fe400078e001e */
[----:B------:R-:W-:Y:S02]  /*23e30*/  IMAD.MOV.U32 R4, RZ, RZ, R31 ;  /* 0x000000ffff047224 */ /* 0x000fe400078e001f */
[----:B------:R-:W-:-:S02]  /*23e40*/  IMAD.MOV.U32 R5, RZ, RZ, R32 ;  /* 0x000000ffff057224 */ /* 0x000fc400078e0020 */
[----:B------:R-:W-:Y:S01]  /*23e50*/  IMAD.MOV.U32 R3, RZ, RZ, R14 ;  /* 0x000000ffff037224 */ /* 0x000fe200078e000e */
[----:B------:R-:W-:-:S07]  /*23e60*/  PRMT R35, R35, 0x5410, R4 ;  /* 0x0000541023237816 */ /* 0x000fce0000000004 */
[----:B------:R-:W-:Y:S05]  /*23e70*/  WARPSYNC.COLLECTIVE R15, `(.L_x_15018) ;  /* 0x000000000f087348 */ /* 0x000fea0003c00000 */
[----:B------:R0:W1:Y:S02]  /*23e80*/  SHFL.IDX P6, R14, R13, R12, R11 ;  /* 0x0000000c0d0e7389 */ /* 0x00006400000c000b */
[----:B01----:R-:W-:Y:S01]  /*23e90*/  ENDCOLLECTIVE ;  /* 0x000000000000791b */ /* 0x003fe20003800000 */
.L_x_15018:
[----:B------:R-:W-:Y:S01]  /*23ea0*/  IMAD.MOV.U32 R8, RZ, RZ, R29 ;  /* 0x000000ffff087224 */ /* 0x000fe200078e001d */
[----:B------:R-:W-:Y:S01]  /*23eb0*/  PRMT R45, R0, 0x5410, R5 ;  /* 0x00005410002d7816 */ /* 0x000fe20000000005 */
[----:B------:R-:W-:Y:S01]  /*23ec0*/  IMAD.MOV.U32 R6, RZ, RZ, R33 ;  /* 0x000000ffff067224 */ /* 0x000fe200078e0021 */
[----:B------:R-:W-:Y:S02]  /*23ed0*/  CS2R R4, SRZ ;  /* 0x0000000000047805 */ /* 0x000fe4000001ff00 */
[----:B------:R-:W-:Y:S02]  /*23ee0*/  PRMT R36, R8, 0x7610, R36 ;  /* 0x0000761008247816 */ /* 0x000fe40000000024 */
[----:B------:R-:W-:Y:S01]  /*23ef0*/  PRMT R48, R6, 0x7610, R48 ;  /* 0x0000761006307816 */ /* 0x000fe20000000030 */
[----:B------:R-:W-:Y:S02]  /*23f00*/  IMAD.MOV.U32 R13, RZ, RZ, R25 ;  /* 0x000000ffff0d7224 */ /* 0x000fe400078e0019 */
[----:B------:R-:W-:-:S07]  /*23f10*/  IMAD.MOV.U32 R24, RZ, RZ, R14 ;  /* 0x000000ffff187224 */ /* 0x000fce00078e000e */
[----:B------:R-:W-:Y:S05]  /*23f20*/  WARPSYNC.COLLECTIVE R15, `(.L_x_15019) ;  /* 0x000000000f087348 */ /* 0x000fea0003c00000 */
[----:B------:R0:W1:Y:S02]  /*23f30*/  SHFL.IDX P6, R14, R13, R12, R11 ;  /* 0x0000000c0d0e7389 */ /* 0x00006400000c000b */
[----:B01----:R-:W-:Y:S01]  /*23f40*/  ENDCOLLECTIVE ;  /* 0x000000000000791b */ /* 0x003fe20003800000 */
.L_x_15019:
[----:B------:R-:W-:Y:S02]  /*23f50*/  IMAD.MOV.U32 R13, RZ, RZ, R27 ;  /* 0x000000ffff0d7224 */ /* 0x000fe400078e001b */
[----:B------:R-:W-:-:S07]  /*23f60*/  IMAD.MOV.U32 R25, RZ, RZ, R14 ;  /* 0x000000ffff197224 */ /* 0x000fce00078e000e */
[----:B------:R-:W-:Y:S05]  /*23f70*/  WARPSYNC.COLLECTIVE R15, `(.L_x_15020) ;  /* 0x000000000f087348 */ /* 0x000fea0003c00000 */
[----:B------:R0:W1:Y:S02]  /*23f80*/  SHFL.IDX P6, R14, R13, R12, R11 ;  /* 0x0000000c0d0e7389 */ /* 0x00006400000c000b */
[----:B01----:R-:W-:Y:S01]  /*23f90*/  ENDCOLLECTIVE ;  /* 0x000000000000791b */ /* 0x003fe20003800000 */
.L_x_15020:
[----:B------:R-:W-:Y:S05]  /*23fa0*/  BRA `(.L_x_15021) ;  /* 0xfffffe5000187947 */ /* 0x000fea000383ffff */
.L_x_14753:
[----:B0-----:R0:W1:Y:S02]  /*23fb0*/  SYNCS.PHASECHK.TRANS64.TRYWAIT P1, [R19+URZ+0x32400], R12 ;  /* 0x0324000c130075a7 */ /* 0x001064000802017f */
[----:B-1----:R-:W-:Y:S05]  /*23fc0*/  @!P1 NANOSLEEP.SYNCS 0x989680 ;  /* 0x009896800000995d */ /* 0x002fea0003900000 */
[----:B------:R-:W1:Y:S02]  /*23fd0*/  @!P1 SYNCS.PHASECHK.TRANS64 P1, [R19+URZ+0x32400], R12 ;  /* 0x0324000c130095a7 */ /* 0x000e64000802007f */
[----:B-1----:R-:W-:Y:S05]  /*23fe0*/  @!P1 BRA `(.L_x_14753) ;  /* 0xfffffffc00f09947 */ /* 0x002fea000383ffff */
[----:B------:R-:W-:Y:S05]  /*23ff0*/  BRA `(.L_x_15022) ;  /* 0xfffffe5000c07947 */ /* 0x000fea000383ffff */
.L_x_14759:
[----:B---3--:R3:W0:Y:S02]  /*24000*/  SYNCS.PHASECHK.TRANS64.TRYWAIT P0, [R179+URZ+0x32430], R8 ;  /* 0x03243008b30075a7 */ /* 0x008624000800017f */
[----:B0-----:R-:W-:Y:S05]  /*24010*/  @!P0 NANOSLEEP.SYNCS 0x989680 ;  /* 0x009896800000895d */ /* 0x001fea0003900000 */
[----:B------:R-:W0:Y:S02]  /*24020*/  @!P0 SYNCS.PHASECHK.TRANS64 P0, [R179+URZ+0x32430], R8 ;  /* 0x03243008b30085a7 */ /* 0x000e24000800007f */
[----:B0-----:R-:W-:Y:S05]  /*24030*/  @!P0 BRA `(.L_x_14759) ;  /* 0xfffffffc00f08947 */ /* 0x001fea000383ffff */
[----:B------:R-:W-:Y:S05]  /*24040*/  BRA `(.L_x_14758) ;  /* 0xfffffe60008c7947 */ /* 0x000fea000383ffff */
.L_x_14761:
[----:B0-----:R0:W4:Y:S02]  /*24050*/  SYNCS.PHASECHK.TRANS64.TRYWAIT P0, [R19+URZ+0x32410], R0 ;  /* 0x03241000130075a7 */ /* 0x001124000800017f */
[----:B----4-:R-:W-:Y:S05]  /*24060*/  @!P0 NANOSLEEP.SYNCS 0x989680 ;  /* 0x009896800000895d */ /* 0x010fea0003900000 */
[----:B------:R-:W4:Y:S02]  /*24070*/  @!P0 SYNCS.PHASECHK.TRANS64 P0, [R19+URZ+0x32410], R0 ;  /* 0x03241000130085a7 */ /* 0x000f24000800007f */
[----:B----4-:R-:W-:Y:S05]  /*24080*/  @!P0 BRA `(.L_x_14761) ;  /* 0xfffffffc00f08947 */ /* 0x010fea000383ffff */
[----:B------:R-:W-:Y:S05]  /*24090*/  BRA `(.L_x_15023) ;  /* 0xfffffe6400447947 */ /* 0x000fea000383ffff */
.L_x_14766:
[----:B------:R0:W0:Y:S02]  /*240a0*/  SYNCS.PHASECHK.TRANS64.TRYWAIT P2, [R179+URZ+0x32450], R8 ;  /* 0x03245008b30075a7 */ /* 0x000024000804017f */
[----:B0-----:R-:W-:Y:S05]  /*240b0*/  @!P2 NANOSLEEP.SYNCS 0x989680 ;  /* 0x009896800000a95d */ /* 0x001fea0003900000 */
[----:B------:R-:W0:Y:S02]  /*240c0*/  @!P2 SYNCS.PHASECHK.TRANS64 P2, [R179+URZ+0x32450], R8 ;  /* 0x03245008b300a5a7 */ /* 0x000e24000804007f */
[----:B0-----:R-:W-:Y:S05]  /*240d0*/  @!P2 BRA `(.L_x_14766) ;  /* 0xfffffffc00f0a947 */ /* 0x001fea000383ffff */
[----:B------:R-:W-:Y:S05]  /*240e0*/  BRA `(.L_x_14765) ;  /* 0xfffffe6400647947 */ /* 0x000fea000383ffff */
.L_x_14771:
[----:B--2---:R2:W3:Y:S02]  /*240f0*/  SYNCS.PHASECHK.TRANS64.TRYWAIT P2, [R211+URZ+0x32430], R218 ;  /* 0x032430dad30075a7 */ /* 0x0044e4000804017f */
[----:B---3--:R-:W-:Y:S05]  /*24100*/  @!P2 NANOSLEEP.SYNCS 0x989680 ;  /* 0x009896800000a95d */ /* 0x008fea0003900000 */
[----:B------:R-:W3:Y:S02]  /*24110*/  @!P2 SYNCS.PHASECHK.TRANS64 P2, [R211+URZ+0x32430], R218 ;  /* 0x032430dad300a5a7 */ /* 0x000ee4000804007f */
[----:B---3--:R-:W-:Y:S05]  /*24120*/  @!P2 BRA `(.L_x_14771) ;  /* 0xfffffffc00f0a947 */ /* 0x008fea000383ffff */
[----:B------:R-:W-:Y:S05]  /*24130*/  BRA `(.L_x_14770) ;  /* 0xfffffe9000ac7947 */ /* 0x000fea000383ffff */
.L_x_14776:
[----:B---3--:R3:W4:Y:S02]  /*24140*/  SYNCS.PHASECHK.TRANS64.TRYWAIT P2, [R211+URZ+0x32450], R218 ;  /* 0x032450dad30075a7 */ /* 0x008724000804017f */
[----:B----4-:R-:W-:Y:S05]  /*24150*/  @!P2 NANOSLEEP.SYNCS 0x989680 ;  /* 0x009896800000a95d */ /* 0x010fea0003900000 */
[----:B------:R-:W4:Y:S02]  /*24160*/  @!P2 SYNCS.PHASECHK.TRANS64 P2, [R211+URZ+0x32450], R218 ;  /* 0x032450dad300a5a7 */ /* 0x000f24000804007f */
[----:B----4-:R-:W-:Y:S05]  /*24170*/  @!P2 BRA `(.L_x_14776) ;  /* 0xfffffffc00f0a947 */ /* 0x010fea000383ffff */
[----:B------:R-:W-:Y:S05]  /*24180*/  BRA `(.L_x_14775) ;  /* 0xfffffe9400547947 */ /* 0x000fea000383ffff */
.L_x_14782:
[----:B--2---:R2:W3:Y:S02]  /*24190*/  SYNCS.PHASECHK.TRANS64.TRYWAIT P2, [R211+URZ+0x32430], R218 ;  /* 0x032430dad30075a7 */ /* 0x0044e4000804017f */
[----:B---3--:R-:W-:Y:S05]  /*241a0*/  @!P2 NANOSLEEP.SYNCS 0x989680 ;  /* 0x009896800000a95d */ /* 0x008fea0003900000 */
[----:B------:R-:W3:Y:S02]  /*241b0*/  @!P2 SYNCS.PHASECHK.TRANS64 P2, [R211+URZ+0x32430], R218 ;  /* 0x032430dad300a5a7 */ /* 0x000ee4000804007f */
[----:B---3--:R-:W-:Y:S05]  /*241c0*/  @!P2 BRA `(.L_x_14782) ;  /* 0xfffffffc00f0a947 */ /* 0x008fea000383ffff */
[----:B------:R-:W-:Y:S05]  /*241d0*/  BRA `(.L_x_14781) ;  /* 0xfffffec400f87947 */ /* 0x000fea000383ffff */
.L_x_14787:
[----:B---3--:R3:W4:Y:S02]  /*241e0*/  SYNCS.PHASECHK.TRANS64.TRYWAIT P2, [R211+URZ+0x32450], R218 ;  /* 0x032450dad30075a7 */ /* 0x008724000804017f */
[----:B----4-:R-:W-:Y:S05]  /*241f0*/  @!P2 NANOSLEEP.SYNCS 0x989680 ;  /* 0x009896800000a95d */ /* 0x010fea0003900000 */
[----:B------:R-:W4:Y:S02]  /*24200*/  @!P2 SYNCS.PHASECHK.TRANS64 P2, [R211+URZ+0x32450], R218 ;  /* 0x032450dad300a5a7 */ /* 0x000f24000804007f */
[----:B----4-:R-:W-:Y:S05]  /*24210*/  @!P2 BRA `(.L_x_14787) ;  /* 0xfffffffc00f0a947 */ /* 0x010fea000383ffff */
[----:B------:R-:W-:Y:S05]  /*24220*/  BRA `(.L_x_14786) ;  /* 0xfffffec800a07947 */ /* 0x000fea000383ffff */
.L_x_14793:
[----:B------:R-:W-:Y:S02]  /*24230*/  IMAD.MOV.U32 R13, RZ, RZ, R20 ;  /* 0x000000ffff0d7224 */ /* 0x000fe400078e0014 */
[----:B------:R-:W-:Y:S02]  /*24240*/  IMAD.MOV.U32 R12, RZ, RZ, RZ ;  /* 0x000000ffff0c7224 */ /* 0x000fe400078e00ff */
[----:B------:R-:W-:Y:S02]  /*24250*/  IMAD.MOV.U32 R11, RZ, RZ, 0x181f ;  /* 0x0000181fff0b7424 */ /* 0x000fe400078e00ff */
[----:B------:R-:W-:-:S07]  /*24260*/  IMAD.MOV.U32 R15, RZ, RZ, -0x1 ;  /* 0xffffffffff0f7424 */ /* 0x000fce00078e00ff */
[----:B-----5:R-:W-:Y:S05]  /*24270*/  WARPSYNC.COLLECTIVE R15, `(.L_x_15024) ;  /* 0x000000000f087348 */ /* 0x020fea0003c00000 */
[----:B------:R0:W1:Y:S02]  /*24280*/  SHFL.IDX P6, R14, R13, R12, R11 ;  /* 0x0000000c0d0e7389 */ /* 0x00006400000c000b */
[----:B01---5:R-:W-:Y:S01]  /*24290*/  ENDCOLLECTIVE ;  /* 0x000000000000791b */ /* 0x023fe20003800000 */
.L_x_15024:
[----:B------:R-:W-:Y:S02]  /*242a0*/  IMAD.MOV.U32 R13, RZ, RZ, R4 ;  /* 0x000000ffff0d7224 */ /* 0x000fe400078e0004 */
[----:B------:R-:W-:-:S07]  /*242b0*/  IMAD.MOV.U32 R3, RZ, RZ, R14 ;  /* 0x000000ffff037224 */ /* 0x000fce00078e000e */
[----:B------:R-:W-:Y:S05]  /*242c0*/  WARPSYNC.COLLECTIVE R15, `(.L_x_15025) ;  /* 0x000000000f087348 */ /* 0x000fea0003c00000 */
[----:B------:R0:W1:Y:S02]  /*242d0*/  SHFL.IDX P6, R14, R13, R12, R11 ;  /* 0x0000000c0d0e7389 */ /* 0x00006400000c000b */
[----:B01----:R-:W-:Y:S01]  /*242e0*/  ENDCOLLECTIVE ;  /* 0x000000000000791b */ /* 0x003fe20003800000 */
.L_x_15025:
[----:B------:R-:W-:Y:S05]  /*242f0*/  BRA `(.L_x_15026) ;  /* 0xffffff1800987947 */ /* 0x000fea000383ffff */
.L_x_14796:
        /* <DEDUP_REMOVED lines=8> */
.L_x_15028:
[----:B------:R-:W-:Y:S05]  /*24380*/  BSYNC B1 ;  /* 0x0000000000017941 */ /* 0x000fea0003800000 */
.L_x_15027:
        /* <DEDUP_REMOVED lines=8> */
.L_x_15029:
[----:B------:R-:W-:Y:S05]  /*24410*/  BRA `(.L_x_15030) ;  /* 0xffffff1800e47947 */ /* 0x000fea000383ffff */
.L_x_14799:
        /* <DEDUP_REMOVED lines=8> */
.L_x_15032:
[----:B------:R-:W-:Y:S05]  /*244a0*/  BSYNC B1 ;  /* 0x0000000000017941 */ /* 0x000fea0003800000 */
.L_x_15031:
        /* <DEDUP_REMOVED lines=8> */
.L_x_15033:
[----:B------:R-:W-:Y:S05]  /*24530*/  BRA `(.L_x_15034) ;  /* 0xffffff1c00207947 */ /* 0x000fea000383ffff */
.L_x_14802:
        /* <DEDUP_REMOVED lines=8> */
.L_x_15036:
[----:B------:R-:W-:Y:S05]  /*245c0*/  BSYNC B1 ;  /* 0x0000000000017941 */ /* 0x000fea0003800000 */
.L_x_15035:
        /* <DEDUP_REMOVED lines=8> */
.L_x_15037:
[----:B------:R-:W-:Y:S05]  /*24650*/  BRA `(.L_x_15038) ;  /* 0xffffff1c005c7947 */ /* 0x000fea000383ffff */
.L_x_14804:
[----:B------:R-:W-:Y:S02]  /*24660*/  IMAD.MOV.U32 R13, RZ, RZ, R4 ;  /* 0x000000ffff0d7224 */ /* 0x000fe400078e0004 */
[----:B------:R-:W-:Y:S02]  /*24670*/  IMAD.MOV.U32 R12, RZ, RZ, RZ ;  /* 0x000000ffff0c7224 */ /* 0x000fe400078e00ff */
[----:B------:R-:W-:Y:S02]  /*24680*/  IMAD.MOV.U32 R11, RZ, RZ, 0x1c1f ;  /* 0x00001c1fff0b7424 */ /* 0x000fe400078e00ff */
[----:B------:R-:W-:-:S07]  /*24690*/  IMAD.MOV.U32 R15, RZ, RZ, -0x1 ;  /* 0xffffffffff0f7424 */ /* 0x000fce00078e00ff */
[----:B------:R-:W-:Y:S05]  /*246a0*/  WARPSYNC.COLLECTIVE R15, `(.L_x_15039) ;  /* 0x000000000f087348 */ /* 0x000fea0003c00000 */
[----:B------:R0:W1:Y:S02]  /*246b0*/  SHFL.IDX P6, R14, R13, R12, R11 ;  /* 0x0000000c0d0e7389 */ /* 0x00006400000c000b */
[----:B01----:R-:W-:Y:S01]  /*246c0*/  ENDCOLLECTIVE ;  /* 0x000000000000791b */ /* 0x003fe20003800000 */
.L_x_15039:
[----:B------:R-:W-:Y:S02]  /*246d0*/  IMAD.MOV.U32 R13, RZ, RZ, R3 ;  /* 0x000000ffff0d7224 */ /* 0x000fe400078e0003 */
[----:B------:R-:W-:-:S07]  /*246e0*/  IMAD.MOV.U32 R20, RZ, RZ, R14 ;  /* 0x000000ffff147224 */ /* 0x000fce00078e000e */
[----:B------:R-:W-:Y:S05]  /*246f0*/  WARPSYNC.COLLECTIVE R15, `(.L_x_15040) ;  /* 0x000000000f087348 */ /* 0x000fea0003c00000 */
[----:B------:R0:W1:Y:S02]  /*24700*/  SHFL.IDX P6, R14, R13, R12, R11 ;  /* 0x0000000c0d0e7389 */ /* 0x00006400000c000b */
[----:B01----:R-:W-:Y:S01]  /*24710*/  ENDCOLLECTIVE ;  /* 0x000000000000791b */ /* 0x003fe20003800000 */
.L_x_15040:
[----:B------:R-:W-:Y:S01]  /*24720*/  IMAD.MOV.U32 R12, RZ, RZ, R14 ;  /* 0x000000ffff0c7224 */ /* 0x000fe200078e000e */
[----:B------:R-:W-:Y:S06]  /*24730*/  BRA `(.L_x_15041) ;  /* 0xffffff2000507947 */ /* 0x000fec000383ffff */
.L_x_14807:
        /* <DEDUP_REMOVED lines=8> */
.L_x_15043:
[----:B------:R-:W-:Y:S05]  /*247c0*/  BSYNC B1 ;  /* 0x0000000000017941 */ /* 0x000fea0003800000 */
.L_x_15042:
        /* <DEDUP_REMOVED lines=8> */
.L_x_15044:
[----:B------:R-:W-:Y:S01]  /*24850*/  IMAD.MOV.U32 R3, RZ, RZ, R14 ;  /* 0x000000ffff037224 */ /* 0x000fe200078e000e */
[----:B------:R-:W-:Y:S06]  /*24860*/  BRA `(.L_x_15045) ;  /* 0xffffff2c00287947 */ /* 0x000fec000383ffff */
.L_x_14811:
[----:B------:R-:W-:Y:S02]  /*24870*/  IMAD.MOV.U32 R13, RZ, RZ, R4 ;  /* 0x000000ffff0d7224 */ /* 0x000fe400078e0004 */
[----:B------:R-:W-:Y:S02]  /*24880*/  IMAD.MOV.U32 R12, RZ, RZ, RZ ;  /* 0x000000ffff0c7224 */ /* 0x000fe400078e00ff */
[----:B------:R-:W-:Y:S02]  /*24890*/  IMAD.MOV.U32 R11, RZ, RZ, 0x181f ;  /* 0x0000181fff0b7424 */ /* 0x000fe400078e00ff */
[----:B------:R-:W-:-:S07]  /*248a0*/  IMAD.MOV.U32 R15, RZ, RZ, -0x1 ;  /* 0xffffffffff0f7424 */ /* 0x000fce00078e00ff */
[----:B01----:R-:W-:Y:S05]  /*248b0*/  WARPSYNC.COLLECTIVE R15, `(.L_x_15046) ;  /* 0x000000000f087348 */ /* 0x003fea0003c00000 */
[----:B------:R2:W3:Y:S02]  /*248c0*/  SHFL.IDX P6, R14, R13, R12, R11 ;  /* 0x0000000c0d0e7389 */ /* 0x0004e400000c000b */
[----:B0123--:R-:W-:Y:S01]  /*248d0*/  ENDCOLLECTIVE ;  /* 0x000000000000791b */ /* 0x00ffe20003800000 */
.L_x_15046:
[----:B------:R-:W-:Y:S02]  /*248e0*/  IMAD.MOV.U32 R13, RZ, RZ, R0 ;  /* 0x000000ffff0d7224 */ /* 0x000fe400078e0000 */
[----:B------:R-:W-:-:S07]  /*248f0*/  IMAD.MOV.U32 R3, RZ, RZ, R14 ;  /* 0x000000ffff037224 */ /* 0x000fce00078e000e */
[----:B------:R-:W-:Y:S05]  /*24900*/  WARPSYNC.COLLECTIVE R15, `(.L_x_15047) ;  /* 0x000000000f087348 */ /* 0x000fea0003c00000 */
[----:B------:R0:W1:Y:S02]  /*24910*/  SHFL.IDX P6, R14, R13, R12, R11 ;  /* 0x0000000c0d0e7389 */ /* 0x00006400000c000b */
[----:B01----:R-:W-:Y:S01]  /*24920*/  ENDCOLLECTIVE ;  /* 0x000000000000791b */ /* 0x003fe20003800000 */
.L_x_15047:
[----:B------:R-:W-:Y:S05]  /*24930*/  BRA `(.L_x_15048) ;  /* 0xffffff4c008c7947 */ /* 0x000fea000383ffff */
.L_x_14814:
        /* <DEDUP_REMOVED lines=8> */
.L_x_15050:
[----:B------:R-:W-:Y:S05]  /*249c0*/  BSYNC B1 ;  /* 0x0000000000017941 */ /* 0x000fea0003800000 */
.L_x_15049:
        /* <DEDUP_REMOVED lines=8> */
.L_x_15051:
[----:B------:R-:W-:Y:S05]  /*24a50*/  BRA `(.L_x_15052) ;  /* 0xffffff4c00cc7947 */ /* 0x000fea000383ffff */
.L_x_14817:
        /* <DEDUP_REMOVED lines=8> */
.L_x_15054:
[----:B------:R-:W-:Y:S05]  /*24ae0*/  BSYNC B1 ;  /* 0x0000000000017941 */ /* 0x000fea0003800000 */
.L_x_15053:
        /* <DEDUP_REMOVED lines=8> */
.L_x_15055:
[----:B------:R-:W-:Y:S05]  /*24b70*/  BRA `(.L_x_15056) ;  /* 0xffffff5000087947 */ /* 0x000fea000383ffff */
.L_x_14820:
        /* <DEDUP_REMOVED lines=8> */
.L_x_15058:
[----:B------:R-:W-:Y:S05]  /*24c00*/  BSYNC B1 ;  /* 0x0000000000017941 */ /* 0x000fea0003800000 */
.L_x_15057:
        /* <DEDUP_REMOVED lines=8> */
.L_x_15059:
[----:B------:R-:W-:Y:S05]  /*24c90*/  BRA `(.L_x_15060) ;  /* 0xffffff5000447947 */ /* 0x000fea000383ffff */
.L_x_14839:
        /* <DEDUP_REMOVED lines=11> */
.L_x_15062:
[----:B------:R-:W-:Y:S05]  /*24d50*/  BSYNC B1 ;  /* 0x0000000000017941 */ /* 0x000fea0003800000 */
.L_x_15061:
[----:B------:R-:W-:Y:S05]  /*24d60*/  BRA `(.L_x_15063) ;  /* 0xffffff6c00d47947 */ /* 0x000fea000383ffff */
.L_x_14841:
[----:B------:R-:W-:Y:S01]  /*24d70*/  BSSY B1, `(.L_x_15064) ;  /* 0x0000006000017945 */ /* 0x000fe20003800000 */
[----:B------:R-:W-:-:S07]  /*24d80*/  IMAD.MOV.U32 R15, RZ, RZ, -0x1 ;  /* 0xffffffffff0f7424 */ /* 0x000fce00078e00ff */
[----:B0-----:R-:W-:Y:S05]  /*24d90*/  WARPSYNC.COLLECTIVE R15, `(.L_x_15065) ;  /* 0x000000000f0c7348 */ /* 0x001fea0003c00000 */
[----:B------:R-:W-:Y:S02]  /*24da0*/  ELECT P6, UR62, PT ;  /* 0x00000000003e782f */ /* 0x000fe400038c0000 */
[----:B------:R-:W-:Y:S01]  /*24db0*/  MOV R14, UR62 ;  /* 0x0000003e000e7c02 */ /* 0x000fe20008000f00 */
[----:B0-----:R-:W-:Y:S10]  /*24dc0*/  ENDCOLLECTIVE ;  /* 0x000000000000791b */ /* 0x001ff40003800000 */
.L_x_15065:
[----:B------:R-:W-:Y:S05]  /*24dd0*/  BSYNC B1 ;  /* 0x0000000000017941 */ /* 0x000fea0003800000 */
.L_x_15064:
[----:B------:R-:W-:Y:S05]  /*24de0*/  BRA `(.L_x_14840) ;  /* 0xffffff6c00cc7947 */ /* 0x000fea000383ffff */
.L_x_14843:
[----:B0-----:R0:W1:Y:S02]  /*24df0*/  SYNCS.PHASECHK.TRANS64.TRYWAIT P0, [R18+URZ+0x32420], R4 ;  /* 0x03242004120075a7 */ /* 0x001064000800017f */
[----:B-1----:R-:W-:Y:S05]  /*24e00*/  @!P0 NANOSLEEP.SYNCS 0x989680 ;  /* 0x009896800000895d */ /* 0x002fea0003900000 */
[----:B------:R-:W1:Y:S02]  /*24e10*/  @!P0 SYNCS.PHASECHK.TRANS64 P0, [R18+URZ+0x32420], R4 ;  /* 0x03242004120085a7 */ /* 0x000e64000800007f */
[----:B-1----:R-:W-:Y:S05]  /*24e20*/  @!P0 BRA `(.L_x_14843) ;  /* 0xfffffffc00f08947 */ /* 0x002fea000383ffff */
[----:B------:R-:W-:Y:S05]  /*24e30*/  BRA `(.L_x_15066) ;  /* 0xffffff6c00dc7947 */ /* 0x000fea000383ffff */
.L_x_14847:
[----:B0-----:R0:W1:Y:S02]  /*24e40*/  SYNCS.PHASECHK.TRANS64.TRYWAIT P0, [R4+URZ+0x324a0], R9 ;  /* 0x0324a009040075a7 */ /* 0x001064000800017f */
[----:B-1----:R-:W-:Y:S05]  /*24e50*/  @!P0 NANOSLEEP.SYNCS 0x989680 ;  /* 0x009896800000895d */ /* 0x002fea0003900000 */
[----:B------:R-:W1:Y:S02]  /*24e60*/  @!P0 SYNCS.PHASECHK.TRANS64 P0, [R4+URZ+0x324a0], R9 ;  /* 0x0324a009040085a7 */ /* 0x000e64000800007f */
[----:B-1----:R-:W-:Y:S05]  /*24e70*/  @!P0 BRA `(.L_x_14847) ;  /* 0xfffffffc00f08947 */ /* 0x002fea000383ffff */
[----:B------:R-:W-:Y:S05]  /*24e80*/  BRA `(.L_x_15067) ;  /* 0xffffff6c00fc7947 */ /* 0x000fea000383ffff */
.L_x_14852:
[----:B-1----:R1:W2:Y:S02]  /*24e90*/  SYNCS.PHASECHK.TRANS64.TRYWAIT P0, [R4+URZ+0x324c0], R9 ;  /* 0x0324c009040075a7 */ /* 0x0022a4000800017f */
[----:B--2---:R-:W-:Y:S05]  /*24ea0*/  @!P0 NANOSLEEP.SYNCS 0x989680 ;  /* 0x009896800000895d */ /* 0x004fea0003900000 */
[----:B------:R-:W2:Y:S02]  /*24eb0*/  @!P0 SYNCS.PHASECHK.TRANS64 P0, [R4+URZ+0x324c0], R9 ;  /* 0x0324c009040085a7 */ /* 0x000ea4000800007f */
[----:B--2---:R-:W-:Y:S05]  /*24ec0*/  @!P0 BRA `(.L_x_14852) ;  /* 0xfffffffc00f08947 */ /* 0x004fea000383ffff */
[----:B------:R-:W-:Y:S05]  /*24ed0*/  BRA `(.L_x_15068) ;  /* 0xffffff70007c7947 */ /* 0x000fea000383ffff */
.L_x_14862:
[----:B0-----:R0:W1:Y:S02]  /*24ee0*/  SYNCS.PHASECHK.TRANS64.TRYWAIT P1, [R5+URZ+0x324a0], R6 ;  /* 0x0324a006050075a7 */ /* 0x001064000802017f */
[----:B-1----:R-:W-:Y:S05]  /*24ef0*/  @!P1 NANOSLEEP.SYNCS 0x989680 ;  /* 0x009896800000995d */ /* 0x002fea0003900000 */
[----:B------:R-:W1:Y:S02]  /*24f00*/  @!P1 SYNCS.PHASECHK.TRANS64 P1, [R5+URZ+0x324a0], R6 ;  /* 0x0324a006050095a7 */ /* 0x000e64000802007f */
[----:B-1----:R-:W-:Y:S05]  /*24f10*/  @!P1 BRA `(.L_x_14862) ;  /* 0xfffffffc00f09947 */ /* 0x002fea000383ffff */
[----:B------:R-:W-:Y:S05]  /*24f20*/  BRA `(.L_x_15069) ;  /* 0xffffff78000c7947 */ /* 0x000fea000383ffff */
.L_x_14867:
[----:B-1----:R1:W2:Y:S02]  /*24f30*/  SYNCS.PHASECHK.TRANS64.TRYWAIT P1, [R5+URZ+0x324c0], R6 ;  /* 0x0324c006050075a7 */ /* 0x0022a4000802017f */
[----:B--2---:R-:W-:Y:S05]  /*24f40*/  @!P1 NANOSLEEP.SYNCS 0x989680 ;  /* 0x009896800000995d */ /* 0x004fea0003900000 */
[----:B------:R-:W2:Y:S02]  /*24f50*/  @!P1 SYNCS.PHASECHK.TRANS64 P1, [R5+URZ+0x324c0], R6 ;  /* 0x0324c006050095a7 */ /* 0x000ea4000802007f */
[----:B--2---:R-:W-:Y:S05]  /*24f60*/  @!P1 BRA `(.L_x_14867) ;  /* 0xfffffffc00f09947 */ /* 0x004fea000383ffff */
[----:B------:R-:W-:Y:S05]  /*24f70*/  BRA `(.L_x_15070) ;  /* 0xffffff7800887947 */ /* 0x000fea000383ffff */
.L_x_14885:
        /* <DEDUP_REMOVED lines=11> */
.L_x_15072:
[----:B------:R-:W-:Y:S05]  /*25030*/  BSYNC B0 ;  /* 0x0000000000007941 */ /* 0x000fea0003800000 */
.L_x_15071:
[----:B------:R-:W-:Y:S05]  /*25040*/  BRA `(.L_x_15073) ;  /* 0xffffff8800407947 */ /* 0x000fea000383ffff */
.L_x_14887:
[----:B------:R-:W-:Y:S01]  /*25050*/  BSSY B0, `(.L_x_15074) ;  /* 0x0000006000007945 */ /* 0x000fe20003800000 */
[----:B------:R-:W-:-:S07]  /*25060*/  IMAD.MOV.U32 R15, RZ, RZ, -0x1 ;  /* 0xffffffffff0f7424 */ /* 0x000fce00078e00ff */
[----:B0-----:R-:W-:Y:S05]  /*25070*/  WARPSYNC.COLLECTIVE R15, `(.L_x_15075) ;  /* 0x000000000f0c7348 */ /* 0x001fea0003c00000 */
[----:B------:R-:W-:Y:S02]  /*25080*/  ELECT P6, UR62, PT ;  /* 0x00000000003e782f */ /* 0x000fe400038c0000 */
[----:B------:R-:W-:Y:S01]  /*25090*/  MOV R14, UR62 ;  /* 0x0000003e000e7c02 */ /* 0x000fe20008000f00 */
[----:B0-----:R-:W-:Y:S10]  /*250a0*/  ENDCOLLECTIVE ;  /* 0x000000000000791b */ /* 0x001ff40003800000 */
.L_x_15075:
[----:B------:R-:W-:Y:S05]  /*250b0*/  BSYNC B0 ;  /* 0x0000000000007941 */ /* 0x000fea0003800000 */
.L_x_15074:
[----:B------:R-:W-:Y:S05]  /*250c0*/  BRA `(.L_x_15076) ;  /* 0xffffff88004c7947 */ /* 0x000fea000383ffff */
.L_x_14889:
[----:B0-----:R0:W1:Y:S02]  /*250d0*/  SYNCS.PHASECHK.TRANS64.TRYWAIT P0, [R0+URZ+0x32440], R2 ;  /* 0x03244002000075a7 */ /* 0x001064000800017f */
[----:B-1----:R-:W-:Y:S05]  /*250e0*/  @!P0 NANOSLEEP.SYNCS 0x989680 ;  /* 0x009896800000895d */ /* 0x002fea0003900000 */
[----:B------:R-:W1:Y:S02]  /*250f0*/  @!P0 SYNCS.PHASECHK.TRANS64 P0, [R0+URZ+0x32440], R2 ;  /* 0x03244002000085a7 */ /* 0x000e64000800007f */
[----:B-1----:R-:W-:Y:S05]  /*25100*/  @!P0 BRA `(.L_x_14889) ;  /* 0xfffffffc00f08947 */ /* 0x002fea000383ffff */
[----:B------:R-:W-:Y:S05]  /*25110*/  BRA `(.L_x_15077) ;  /* 0xffffff8800ac7947 */ /* 0x000fea000383ffff */
.L_x_14893:
        /* <DEDUP_REMOVED lines=9> */
.L_x_15078:
[----:B------:R-:W-:Y:S02]  /*251b0*/  IMAD.MOV.U32 R13, RZ, RZ, R3 ;  /* 0x000000ffff0d7224 */ /* 0x000fe400078e0003 */
[----:B------:R-:W-:Y:S01]  /*251c0*/  IMAD.MOV.U32 R4, RZ, RZ, R14 ;  /* 0x000000ffff047224 */ /* 0x000fe200078e000e */
[----:B------:R-:W-:-:S07]  /*251d0*/  LOP3.LUT R6, R6, 0x7f, RZ, 0xc0, !PT ;  /* 0x0000007f06067812 */ /* 0x000fce00078ec0ff */
[----:B------:R-:W-:Y:S05]  /*251e0*/  WARPSYNC.COLLECTIVE R15, `(.L_x_15079) ;  /* 0x000000000f087348 */ /* 0x000fea0003c00000 */
[----:B------:R0:W1:Y:S02]  /*251f0*/  SHFL.IDX P6, R14, R13, R12, R11 ;  /* 0x0000000c0d0e7389 */ /* 0x00006400000c000b */
[----:B01----:R-:W-:Y:S01]  /*25200*/  ENDCOLLECTIVE ;  /* 0x000000000000791b */ /* 0x003fe20003800000 */
.L_x_15079:
        /* <DEDUP_REMOVED lines=9> */
.L_x_15080:
[----:B------:R-:W-:Y:S02]  /*252a0*/  IMAD.MOV.U32 R13, RZ, RZ, R3 ;  /* 0x000000ffff0d7224 */ /* 0x000fe400078e0003 */
[----:B------:R-:W-:Y:S02]  /*252b0*/  IMAD R0, R0, R7, RZ ;  /* 0x0000000700007224 */ /* 0x000fe400078e02ff */
[----:B------:R-:W-:-:S07]  /*252c0*/  IMAD.MOV.U32 R7, RZ, RZ, R14 ;  /* 0x000000ffff077224 */ /* 0x000fce00078e000e */
[----:B------:R-:W-:Y:S05]  /*252d0*/  WARPSYNC.COLLECTIVE R15, `(.L_x_15081) ;  /* 0x000000000f087348 */ /* 0x000fea0003c00000 */
[----:B------:R0:W1:Y:S02]  /*252e0*/  SHFL.IDX P6, R14, R13, R12, R11 ;  /* 0x0000000c0d0e7389 */ /* 0x00006400000c000b */
[----:B01----:R-:W-:Y:S01]  /*252f0*/  ENDCOLLECTIVE ;  /* 0x000000000000791b */ /* 0x003fe20003800000 */
.L_x_15081:
        /* <DEDUP_REMOVED lines=10> */
.L_x_15082:
        /* <DEDUP_REMOVED lines=15> */
.L_x_15083:
        /* <DEDUP_REMOVED lines=19> */
.L_x_15084:
        /* <DEDUP_REMOVED lines=10> */
.L_x_15085:
        /* <DEDUP_REMOVED lines=13> */
.L_x_15086:
        /* <DEDUP_REMOVED lines=10> */
.L_x_15087:
        /* <DEDUP_REMOVED lines=13> */
.L_x_15088:
        /* <DEDUP_REMOVED lines=10> */
.L_x_15089:
        /* <DEDUP_REMOVED lines=13> */
.L_x_15090:
        /* <DEDUP_REMOVED lines=10> */
.L_x_15091:
        /* <DEDUP_REMOVED lines=11> */
.L_x_15092:
        /* <DEDUP_REMOVED lines=14> */
.L_x_15093:
[----:B------:R-:W-:Y:S01]  /*25c40*/  IMAD.MOV.U32 R3, RZ, RZ, R14 ;  /* 0x000000ffff037224 */ /* 0x000fe200078e000e */
[----:B------:R-:W-:Y:S06]  /*25c50*/  BRA `(.L_x_15094) ;  /* 0xffffff8c002c7947 */ /* 0x000fec000383ffff */
.L_x_14897:
        /* <DEDUP_REMOVED lines=36> */
.L_x_15096:
[----:B------:R-:W-:Y:S05]  /*25ea0*/  BSYNC B0 ;  /* 0x0000000000007941 */ /* 0x000fea0003800000 */
.L_x_15095:
        /* <DEDUP_REMOVED lines=10> */
.L_x_15097:
        /* <DEDUP_REMOVED lines=16> */
.L_x_15098:
        /* <DEDUP_REMOVED lines=15> */
.L_x_15099:
        /* <DEDUP_REMOVED lines=9> */
.L_x_15100:
        /* <DEDUP_REMOVED lines=15> */
.L_x_15101:
        /* <DEDUP_REMOVED lines=9> */
.L_x_15102:
        /* <DEDUP_REMOVED lines=15> */
.L_x_15103:
        /* <DEDUP_REMOVED lines=9> */
.L_x_15104:
        /* <DEDUP_REMOVED lines=15> */
.L_x_15105:
        /* <DEDUP_REMOVED lines=9> */
.L_x_15106:
        /* <DEDUP_REMOVED lines=14> */
.L_x_15107:
        /* <DEDUP_REMOVED lines=19> */
.L_x_15108:
[----:B------:R-:W-:Y:S02]  /*26860*/  IMAD.MOV.U32 R13, RZ, RZ, R0 ;  /* 0x000000ffff0d7224 */ /* 0x000fe400078e0000 */
[----:B------:R-:W-:-:S07]  /*26870*/  IMAD.MOV.U32 R6, RZ, RZ, R14 ;  /* 0x000000ffff067224 */ /* 0x000fce00078e000e */
[----:B------:R-:W-:Y:S05]  /*26880*/  WARPSYNC.COLLECTIVE R15, `(.L_x_15109) ;  /* 0x000000000f087348 */ /* 0x000fea0003c00000 */
[----:B------:R0:W1:Y:S02]  /*26890*/  SHFL.IDX P6, R14, R13, R12, R11 ;  /* 0x0000000c0d0e7389 */ /* 0x00006400000c000b */
[----:B01----:R-:W-:Y:S01]  /*268a0*/  ENDCOLLECTIVE ;  /* 0x000000000000791b */ /* 0x003fe20003800000 */
.L_x_15109:
[----:B------:R-:W-:Y:S02]  /*268b0*/  IMAD.MOV.U32 R13, RZ, RZ, R2 ;  /* 0x000000ffff0d7224 */ /* 0x000fe400078e0002 */
[----:B------:R-:W-:Y:S02]  /*268c0*/  IMAD.MOV.U32 R12, RZ, RZ, 0x7 ;  /* 0x00000007ff0c7424 */ /* 0x000fe400078e00ff */
[----:B------:R-:W-:-:S07]  /*268d0*/  IMAD.MOV.U32 R5, RZ, RZ, R14 ;  /* 0x000000ffff057224 */ /* 0x000fce00078e000e */
[----:B------:R-:W-:Y:S05]  /*268e0*/  WARPSYNC.COLLECTIVE R15, `(.L_x_15110) ;  /* 0x000000000f087348 */ /* 0x000fea0003c00000 */
[----:B------:R0:W1:Y:S02]  /*268f0*/  SHFL.IDX P6, R14, R13, R12, R11 ;  /* 0x0000000c0d0e7389 */ /* 0x00006400000c000b */
[----:B01----:R-:W-:Y:S01]  /*26900*/  ENDCOLLECTIVE ;  /* 0x000000000000791b */ /* 0x003fe20003800000 */
.L_x_15110:
        /* <DEDUP_REMOVED lines=10> */
.L_x_15111:
        /* <DEDUP_REMOVED lines=9> */
.L_x_14902:
[----:B-1----:R1:W2:Y:S02]  /*26a40*/  SYNCS.PHASECHK.TRANS64.TRYWAIT P0, [R18+URZ+0x32420], R0 ;  /* 0x03242000120075a7 */ /* 0x0022a4000800017f */
[----:B--2---:R-:W-:Y:S05]  /*26a50*/  @!P0 NANOSLEEP.SYNCS 0x989680 ;  /* 0x009896800000895d */ /* 0x004fea0003900000 */
[----:B------:R-:W2:Y:S02]  /*26a60*/  @!P0 SYNCS.PHASECHK.TRANS64 P0, [R18+URZ+0x32420], R0 ;  /* 0x03242000120085a7 */ /* 0x000ea4000800007f */
[----:B--2---:R-:W-:Y:S05]  /*26a70*/  @!P0 BRA `(.L_x_14902) ;  /* 0xfffffffc00f08947 */ /* 0x004fea000383ffff */
[----:B------:R-:W-:Y:S05]  /*26a80*/  BRA `(.L_x_15113) ;  /* 0xffffff8c00507947 */ /* 0x000fea000383ffff */
.L_x_14906:
[----:B0-----:R0:W1:Y:S02]  /*26a90*/  SYNCS.PHASECHK.TRANS64.TRYWAIT P0, [R2+URZ+0x32460], R0 ;  /* 0x03246000020075a7 */ /* 0x001064000800017f */
[----:B-1----:R-:W-:Y:S05]  /*26aa0*/  @!P0 NANOSLEEP.SYNCS 0x989680 ;  /* 0x009896800000895d */ /* 0x002fea0003900000 */
[----:B------:R-:W1:Y:S02]  /*26ab0*/  @!P0 SYNCS.PHASECHK.TRANS64 P0, [R2+URZ+0x32460], R0 ;  /* 0x03246000020085a7 */ /* 0x000e64000800007f */
[----:B-1----:R-:W-:Y:S05]  /*26ac0*/  @!P0 BRA `(.L_x_14906) ;  /* 0xfffffffc00f08947 */ /* 0x002fea000383ffff */
[----:B------:R-:W-:Y:S05]  /*26ad0*/  BRA `(.L_x_15114) ;  /* 0xffffff8c00747947 */ /* 0x000fea000383ffff */
.L_x_14921:
[----:B-1----:R1:W2:Y:S02]  /*26ae0*/  SYNCS.PHASECHK.TRANS64.TRYWAIT P0, [R2+URZ+0x32440], R6 ;  /* 0x03244006020075a7 */ /* 0x0022a4000800017f */
[----:B--2---:R-:W-:Y:S05]  /*26af0*/  @!P0 NANOSLEEP.SYNCS 0x989680 ;  /* 0x009896800000895d */ /* 0x004fea0003900000 */
[----:B------:R-:W2:Y:S02]  /*26b00*/  @!P0 SYNCS.PHASECHK.TRANS64 P0, [R2+URZ+0x32440], R6 ;  /* 0x03244006020085a7 */ /* 0x000ea4000800007f */
[----:B--2---:R-:W-:Y:S05]  /*26b10*/  @!P0 BRA `(.L_x_14921) ;  /* 0xfffffffc00f08947 */ /* 0x004fea000383ffff */
[----:B------:R-:W-:Y:S05]  /*26b20*/  BRA `(.L_x_15115) ;  /* 0xffffff9400947947 */ /* 0x000fea000383ffff */
.L_x_14926:
[----:B0-----:R0:W2:Y:S02]  /*26b30*/  SYNCS.PHASECHK.TRANS64.TRYWAIT P0, [R2+URZ+0x32460], R6 ;  /* 0x03246006020075a7 */ /* 0x0010a4000800017f */
[----:B--2---:R-:W-:Y:S05]  /*26b40*/  @!P0 NANOSLEEP.SYNCS 0x989680 ;  /* 0x009896800000895d */ /* 0x004fea0003900000 */
[----:B------:R-:W2:Y:S02]  /*26b50*/  @!P0 SYNCS.PHASECHK.TRANS64 P0, [R2+URZ+0x32460], R6 ;  /* 0x03246006020085a7 */ /* 0x000ea4000800007f */
[----:B--2---:R-:W-:Y:S05]  /*26b60*/  @!P0 BRA `(.L_x_14926) ;  /* 0xfffffffc00f08947 */ /* 0x004fea000383ffff */
[----:B------:R-:W-:Y:S05]  /*26b70*/  BRA `(.L_x_15116) ;  /* 0xffffff9800107947 */ /* 0x000fea000383ffff */
.L_x_14937:
[----:B-1----:R1:W2:Y:S02]  /*26b80*/  SYNCS.PHASECHK.TRANS64.TRYWAIT P0, [R3+URZ+0x32440], R2 ;  /* 0x03244002030075a7 */ /* 0x0022a4000800017f */
[----:B--2---:R-:W-:Y:S05]  /*26b90*/  @!P0 NANOSLEEP.SYNCS 0x989680 ;  /* 0x009896800000895d */ /* 0x004fea0003900000 */
[----:B------:R-:W2:Y:S02]  /*26ba0*/  @!P0 SYNCS.PHASECHK.TRANS64 P0, [R3+URZ+0x32440], R2 ;  /* 0x03244002030085a7 */ /* 0x000ea4000800007f */
[----:B--2---:R-:W-:Y:S05]  /*26bb0*/  @!P0 BRA `(.L_x_14937) ;  /* 0xfffffffc00f08947 */ /* 0x004fea000383ffff */
[----:B------:R-:W-:Y:S05]  /*26bc0*/  BRA `(.L_x_15117) ;  /* 0xffffff9c00fc7947 */ /* 0x000fea000383ffff */
.L_x_14942:
[----:B--2---:R2:W3:Y:S02]  /*26bd0*/  SYNCS.PHASECHK.TRANS64.TRYWAIT P0, [R3+URZ+0x32460], R2 ;  /* 0x03246002030075a7 */ /* 0x0044e4000800017f */
[----:B---3--:R-:W-:Y:S05]  /*26be0*/  @!P0 NANOSLEEP.SYNCS 0x989680 ;  /* 0x009896800000895d */ /* 0x008fea0003900000 */
[----:B------:R-:W3:Y:S02]  /*26bf0*/  @!P0 SYNCS.PHASECHK.TRANS64 P0, [R3+URZ+0x32460], R2 ;  /* 0x03246002030085a7 */ /* 0x000ee4000800007f */
[----:B---3--:R-:W-:Y:S05]  /*26c00*/  @!P0 BRA `(.L_x_14942) ;  /* 0xfffffffc00f08947 */ /* 0x008fea000383ffff */
[----:B------:R-:W-:Y:S05]  /*26c10*/  BRA `(.L_x_15118) ;  /* 0xffffffa000787947 */ /* 0x000fea000383ffff */
.L_x_14953:
[----:B-1----:R1:W2:Y:S02]  /*26c20*/  SYNCS.PHASECHK.TRANS64.TRYWAIT P0, [R3+URZ+0x32440], R2 ;  /* 0x03244002030075a7 */ /* 0x0022a4000800017f */
[----:B--2---:R-:W-:Y:S05]  /*26c30*/  @!P0 NANOSLEEP.SYNCS 0x989680 ;  /* 0x009896800000895d */ /* 0x004fea0003900000 */
[----:B------:R-:W2:Y:S02]  /*26c40*/  @!P0 SYNCS.PHASECHK.TRANS64 P0, [R3+URZ+0x32440], R2 ;  /* 0x03244002030085a7 */ /* 0x000ea4000800007f */
[----:B--2---:R-:W-:Y:S05]  /*26c50*/  @!P0 BRA `(.L_x_14953) ;  /* 0xfffffffc00f08947 */ /* 0x004fea000383ffff */
[----:B------:R-:W-:Y:S05]  /*26c60*/  BRA `(.L_x_15119) ;  /* 0xffffffa800487947 */ /* 0x000fea000383ffff */
.L_x_14958:
[----:B--2---:R2:W3:Y:S02]  /*26c70*/  SYNCS.PHASECHK.TRANS64.TRYWAIT P0, [R3+URZ+0x32460], R2 ;  /* 0x03246002030075a7 */ /* 0x0044e4000800017f */
[----:B---3--:R-:W-:Y:S05]  /*26c80*/  @!P0 NANOSLEEP.SYNCS 0x989680 ;  /* 0x009896800000895d */ /* 0x008fea0003900000 */
[----:B------:R-:W3:Y:S02]  /*26c90*/  @!P0 SYNCS.PHASECHK.TRANS64 P0, [R3+URZ+0x32460], R2 ;  /* 0x03246002030085a7 */ /* 0x000ee4000800007f */
[----:B---3--:R-:W-:Y:S05]  /*26ca0*/  @!P0 BRA `(.L_x_14958) ;  /* 0xfffffffc00f08947 */ /* 0x008fea000383ffff */
[----:B------:R-:W-:Y:S05]  /*26cb0*/  BRA `(.L_x_15120) ;  /* 0xffffffa800c47947 */ /* 0x000fea000383ffff */
.L_x_14970:
[----:B------:R-:W2:Y:S01]  /*26cc0*/  LDL R0, [R1] ;  /* 0x0000000001007983 */ /* 0x000ea20000100800 */
[----:B------:R-:W-:Y:S01]  /*26cd0*/  BSSY B0, `(.L_x_15121) ;  /* 0x0000008000007945 */ /* 0x000fe20003800000 */
[----:B------:R-:W-:Y:S02]  /*26ce0*/  IMAD.MOV.U32 R12, RZ, RZ, RZ ;  /* 0x000000ffff0c7224 */ /* 0x000fe400078e00ff */
[----:B------:R-:W-:Y:S02]  /*26cf0*/  IMAD.MOV.U32 R11, RZ, RZ, 0x1f ;  /* 0x0000001fff0b7424 */ /* 0x000fe400078e00ff */
[----:B------:R-:W-:Y:S02]  /*26d00*/  IMAD.MOV.U32 R15, RZ, RZ, -0x1 ;  /* 0xffffffffff0f7424 */ /* 0x000fe400078e00ff */
[----:B--2---:R-:W-:-:S07]  /*26d10*/  IMAD.MOV.U32 R13, RZ, RZ, R0 ;  /* 0x000000ffff0d7224 */ /* 0x004fce00078e0000 */
[----:B01-3--:R-:W-:Y:S05]  /*26d20*/  WARPSYNC.COLLECTIVE R15, `(.L_x_15122) ;  /* 0x000000000f087348 */ /* 0x00bfea0003c00000 */
[----:B------:R2:W4:Y:S02]  /*26d30*/  SHFL.IDX P6, R14, R13, R12, R11 ;  /* 0x0000000c0d0e7389 */ /* 0x00052400000c000b */
[----:B01234-:R-:W-:Y:S01]  /*26d40*/  ENDCOLLECTIVE ;  /* 0x000000000000791b */ /* 0x01ffe20003800000 */
.L_x_15122:
[----:B------:R-:W-:Y:S05]  /*26d50*/  BSYNC B0 ;  /* 0x0000000000007941 */ /* 0x000fea0003800000 */
.L_x_15121:
        /* <DEDUP_REMOVED lines=9> */
.L_x_15123:
        /* <DEDUP_REMOVED lines=26> */
.L_x_15124:
        /* <DEDUP_REMOVED lines=8> */
.L_x_15125:
        /* <DEDUP_REMOVED lines=8> */
.L_x_15126:
        /* <DEDUP_REMOVED lines=8> */
.L_x_15127:
        /* <DEDUP_REMOVED lines=8> */
.L_x_15128:
        /* <DEDUP_REMOVED lines=9> */
.L_x_15129:
[----:B------:R-:W-:Y:S01]  /*27220*/  IMAD.MOV.U32 R9, RZ, RZ, R14 ;  /* 0x000000ffff097224 */ /* 0x000fe200078e000e */
[----:B------:R-:W-:Y:S06]  /*27230*/  BRA `(.L_x_15130) ;  /* 0xffffffb0000c7947 */ /* 0x000fec000383ffff */
.L_x_14973:
        /* <DEDUP_REMOVED lines=8> */
.L_x_15132:
[----:B------:R-:W-:Y:S05]  /*272c0*/  BSYNC B0 ;  /* 0x0000000000007941 */ /* 0x000fea0003800000 */
.L_x_15131:
        /* <DEDUP_REMOVED lines=10> */
.L_x_15133:
        /* <DEDUP_REMOVED lines=8> */
.L_x_15134:
        /* <DEDUP_REMOVED lines=8> */
.L_x_15135:
        /* <DEDUP_REMOVED lines=8> */
.L_x_15136:
        /* <DEDUP_REMOVED lines=9> */
.L_x_15137:
[----:B------:R-:W-:Y:S01]  /*27580*/  IMAD.MOV.U32 R9, RZ, RZ, R14 ;  /* 0x000000ffff097224 */ /* 0x000fe200078e000e */
[----:B------:R-:W-:Y:S06]  /*27590*/  BRA `(.L_x_15138) ;  /* 0xffffffac00e07947 */ /* 0x000fec000383ffff */
.L_x_14975:
[----:B------:R-:W-:Y:S01]  /*275a0*/  BSSY B0, `(.L_x_15139) ;  /* 0x0000006000007945 */ /* 0x000fe20003800000 */
[----:B------:R-:W-:Y:S01]  /*275b0*/  PLOP3.LUT P6, PT, P6, PT, PT, 0x8, 0x0 ;  /* 0x000000000000781c */ /* 0x000fe200037ce170 */
[----:B------:R-:W-:-:S12]  /*275c0*/  IMAD.MOV.U32 R15, RZ, RZ, -0x1 ;  /* 0xffffffffff0f7424 */ /* 0x000fd800078e00ff */
[----:B0-----:R-:W-:Y:S05]  /*275d0*/  WARPSYNC.COLLECTIVE R15, `(.L_x_15140) ;  /* 0x000000000f087348 */ /* 0x001fea0003c00000 */
[----:B------:R-:W-:Y:S01]  /*275e0*/  VOTE.ANY R14, PT, P6 ;  /* 0x00000000000e7806 */ /* 0x000fe200030e0100 */
[----:B0-----:R-:W-:Y:S06]  /*275f0*/  ENDCOLLECTIVE ;  /* 0x000000000000791b */ /* 0x001fec0003800000 */
.L_x_15140:
[----:B------:R-:W-:Y:S05]  /*27600*/  BSYNC B0 ;  /* 0x0000000000007941 */ /* 0x000fea0003800000 */
.L_x_15139:
        /* <DEDUP_REMOVED lines=10> */
.L_x_15141:
[----:B------:R-:W-:Y:S02]  /*276b0*/  IMAD.MOV.U32 R13, RZ, RZ, R6 ;  /* 0x000000ffff0d7224 */ /* 0x000fe400078e0006 */
[----:B------:R-:W-:-:S07]  /*276c0*/  IMAD.MOV.U32 R4, RZ, RZ, R14 ;  /* 0x000000ffff047224 */ /* 0x000fce00078e000e */
[----:B------:R-:W-:Y:S05]  /*276d0*/  WARPSYNC.COLLECTIVE R15, `(.L_x_15142) ;  /* 0x000000000f087348 */ /* 0x000fea0003c00000 */
[----:B------:R0:W1:Y:S02]  /*276e0*/  SHFL.IDX P6, R14, R13, R12, R11 ;  /* 0x0000000c0d0e7389 */ /* 0x00006400000c000b */
[----:B01----:R-:W-:Y:S01]  /*276f0*/  ENDCOLLECTIVE ;  /* 0x000000000000791b */ /* 0x003fe20003800000 */
.L_x_15142:
[----:B------:R-:W-:Y:S02]  /*27700*/  IMAD.MOV.U32 R6, RZ, RZ, R14 ;  /* 0x000000ffff067224 */ /* 0x000fe400078e000e */
[----:B------:R-:W-:-:S05]  /*27710*/  IMAD.IADD R10, R3, 0x1, R10 ;  /* 0x00000001030a7824 */ /* 0x000fca00078e020a */
[----:B------:R0:W-:Y:S01]  /*27720*/  STL [R1+0xc], R10 ;  /* 0x00000c0a01007387 */ /* 0x0001e20000100800 */
[----:B------:R-:W-:Y:S05]  /*27730*/  BRA `(.L_x_15143) ;  /* 0xffffffac00c07947 */ /* 0x000fea000383ffff */
.L_x_14977:
        /* <DEDUP_REMOVED lines=8> */
.L_x_15145:
[----:B------:R-:W-:Y:S05]  /*277c0*/  BSYNC B0 ;  /* 0x0000000000007941 */ /* 0x000fea0003800000 */
.L_x_15144:
[----:B------:R-:W-:Y:S01]  /*277d0*/  IMAD.MOV.U32 R3, RZ, RZ, R14 ;  /* 0x000000ffff037224 */ /* 0x000fe200078e000e */
[----:B------:R-:W-:Y:S06]  /*277e0*/  BRA `(.L_x_15146) ;  /* 0xffffffac00ac7947 */ /* 0x000fec000383ffff */
.L_x_14983:
[----:B0-----:R0:W1:Y:S02]  /*277f0*/  SYNCS.PHASECHK.TRANS64.TRYWAIT P0, [R0+URZ+0x32420], R3 ;  /* 0x03242003000075a7 */ /* 0x001064000800017f */
[----:B-1----:R-:W-:Y:S05]  /*27800*/  @!P0 NANOSLEEP.SYNCS 0x989680 ;  /* 0x009896800000895d */ /* 0x002fea0003900000 */
[----:B------:R-:W1:Y:S02]  /*27810*/  @!P0 SYNCS.PHASECHK.TRANS64 P0, [R0+URZ+0x32420], R3 ;  /* 0x03242003000085a7 */ /* 0x000e64000800007f */
[----:B-1----:R-:W-:Y:S05]  /*27820*/  @!P0 BRA `(.L_x_14983) ;  /* 0xfffffffc00f08947 */ /* 0x002fea000383ffff */
[----:B------:R-:W-:Y:S05]  /*27830*/  BRA `(.L_x_15147) ;  /* 0xffffffb8004c7947 */ /* 0x000fea000383ffff */
.L_x_14984:
        /* <DEDUP_REMOVED lines=11> */
.L_x_15149:
[----:B------:R-:W-:Y:S05]  /*278f0*/  BSYNC B0 ;  /* 0x0000000000007941 */ /* 0x000fea0003800000 */
.L_x_15148:
[----:B------:R-:W-:Y:S05]  /*27900*/  BRA `(.L_x_15150) ;  /* 0xffffffb800347947 */ /* 0x000fea000383ffff */
.L_x_14985:
[----:B------:R-:W-:Y:S01]  /*27910*/  BSSY B0, `(.L_x_15151) ;  /* 0x0000006000007945 */ /* 0x000fe20003800000 */
[----:B------:R-:W-:-:S07]  /*27920*/  IMAD.MOV.U32 R15, RZ, RZ, -0x1 ;  /* 0xffffffffff0f7424 */ /* 0x000fce00078e00ff */
[----:B01----:R-:W-:Y:S05]  /*27930*/  WARPSYNC.COLLECTIVE R15, `(.L_x_15152) ;  /* 0x000000000f0c7348 */ /* 0x003fea0003c00000 */
[----:B------:R-:W-:Y:S02]  /*27940*/  ELECT P6, UR62, PT ;  /* 0x00000000003e782f */ /* 0x000fe400038c0000 */
[----:B------:R-:W-:Y:S01]  /*27950*/  MOV R14, UR62 ;  /* 0x0000003e000e7c02 */ /* 0x000fe20008000f00 */
[----:B01----:R-:W-:Y:S10]  /*27960*/  ENDCOLLECTIVE ;  /* 0x000000000000791b */ /* 0x003ff40003800000 */
.L_x_15152:
[----:B------:R-:W-:Y:S05]  /*27970*/  BSYNC B0 ;  /* 0x0000000000007941 */ /* 0x000fea0003800000 */
.L_x_15151:
[----:B------:R-:W-:Y:S05]  /*27980*/  BRA `(.L_x_15153) ;  /* 0xffffffb800287947 */ /* 0x000fea000383ffff */
.L_x_14987:
[----:B0-----:R0:W1:Y:S02]  /*27990*/  SYNCS.PHASECHK.TRANS64.TRYWAIT P0, [R6+URZ], R5 ;  /* 0x00000005060075a7 */ /* 0x001064000800017f */
[----:B-1----:R-:W-:Y:S05]  /*279a0*/  @!P0 NANOSLEEP.SYNCS 0x989680 ;  /* 0x009896800000895d */ /* 0x002fea0003900000 */
[----:B------:R-:W1:Y:S02]  /*279b0*/  @!P0 SYNCS.PHASECHK.TRANS64 P0, [R6+URZ], R5 ;  /* 0x00000005060085a7 */ /* 0x000e64000800007f */
[----:B-1----:R-:W-:Y:S05]  /*279c0*/  @!P0 BRA `(.L_x_14987) ;  /* 0xfffffffc00f08947 */ /* 0x002fea000383ffff */
[----:B------:R-:W-:Y:S05]  /*279d0*/  BRA `(.L_x_15154) ;  /* 0xffffffb800607947 */ /* 0x000fea000383ffff */
.L_x_14988:
[----:B-1----:R1:W2:Y:S02]  /*279e0*/  SYNCS.PHASECHK.TRANS64.TRYWAIT P0, [R7+URZ], R2 ;  /* 0x00000002070075a7 */ /* 0x0022a4000800017f */
[----:B--2---:R-:W-:Y:S05]  /*279f0*/  @!P0 NANOSLEEP.SYNCS 0x989680 ;  /* 0x009896800000895d */ /* 0x004fea0003900000 */
[----:B------:R-:W2:Y:S02]  /*27a00*/  @!P0 SYNCS.PHASECHK.TRANS64 P0, [R7+URZ], R2 ;  /* 0x00000002070085a7 */ /* 0x000ea4000800007f */
[----:B--2---:R-:W-:Y:S05]  /*27a10*/  @!P0 BRA `(.L_x_14988) ;  /* 0xfffffffc00f08947 */ /* 0x004fea000383ffff */
[----:B------:R-:W-:Y:S05]  /*27a20*/  BRA `(.L_x_15155) ;  /* 0xffffffb800547947 */ /* 0x000fea000383ffff */
.L_x_14990:
[----:B--2---:R2:W3:Y:S02]  /*27a30*/  SYNCS.PHASECHK.TRANS64.TRYWAIT P0, [R4+URZ], R5 ;  /* 0x00000005040075a7 */ /* 0x0044e4000800017f */
[----:B---3--:R-:W-:Y:S05]  /*27a40*/  @!P0 NANOSLEEP.SYNCS 0x989680 ;  /* 0x009896800000895d */ /* 0x008fea0003900000 */
[----:B------:R-:W3:Y:S02]  /*27a50*/  @!P0 SYNCS.PHASECHK.TRANS64 P0, [R4+URZ], R5 ;  /* 0x00000005040085a7 */ /* 0x000ee4000800007f */
[----:B---3--:R-:W-:Y:S05]  /*27a60*/  @!P0 BRA `(.L_x_14990) ;  /* 0xfffffffc00f08947 */ /* 0x008fea000383ffff */
[----:B------:R-:W-:Y:S05]  /*27a70*/  BRA `(.L_x_15156) ;  /* 0xffffffb800587947 */ /* 0x000fea000383ffff */
.L_x_15157:
        /* <DEDUP_REMOVED lines=16> */
.L_x_15208:


//--------------------- .nv.global.init           --------------------------
	.section	.nv.global.init,"aw",@progbits
.nv.global.init:
	.type		$str$20,@object
	.size		$str$20,($str$21 - $str$20)
$str$20:
        /*0000*/ 	.byte	0x28, 0x61, 0x64, 0x64, 0x72, 0x65, 0x73, 0x73, 0x20, 0x26, 0x20, 0x6d, 0x61, 0x73, 0x6b, 0x29
        /*0010*/ 	.byte	0x20, 0x3d, 0x3d, 0x20, 0x30, 0x00
	.type		$str$21,@object
	.size		$str$21,(__unnamed_11 - $str$21)
$str$21:
        /*0016*/ 	.byte	0x2f, 0x74, 0x6d, 0x70, 0x2f, 0x6f, 0x73, 0x73, 0x5f, 0x6b, 0x65, 0x72, 0x6e, 0x65, 0x6c, 0x73
        /*0026*/ 	.byte	0x5f, 0x73, 0x72, 0x63, 0x2f, 0x66, 0x6c, 0x61, 0x73, 0x68, 0x5f, 0x61, 0x74, 0x74, 0x65, 0x6e
        /*0036*/ 	.byte	0x74, 0x69, 0x6f, 0x6e, 0x2f, 0x63, 0x73, 0x72, 0x63, 0x2f, 0x63, 0x75, 0x74, 0x6c, 0x61, 0x73
        /*0046*/ 	.byte	0x73, 0x2f, 0x69, 0x6e, 0x63, 0x6c, 0x75, 0x64, 0x65, 0x2f, 0x63, 0x75, 0x74, 0x65, 0x2f, 0x70
        /*0056*/ 	.byte	0x6f, 0x69, 0x6e, 0x74, 0x65, 0x72, 0x5f, 0x66, 0x6c, 0x61, 0x67, 0x67, 0x65, 0x64, 0x2e, 0x68
        /*0066*/ 	.byte	0x70, 0x70, 0x00
	.type		__unnamed_11,@object
	.size		__unnamed_11,(__unnamed_4 - __unnamed_11)
__unnamed_11:
        /* <DEDUP_REMOVED lines=24> */
	.type		__unnamed_4,@object
	.size		__unnamed_4,(__unnamed_12 - __unnamed_4)
__unnamed_4:
        /* <DEDUP_REMOVED lines=24> */
        /*0369*/ 	.byte	0x00
	.type		__unnamed_12,@object
	.size		__unnamed_12,(__unnamed_17 - __unnamed_12)
__unnamed_12:
        /* <DEDUP_REMOVED lines=24> */
        /*04ea*/ 	.byte	0x26, 0x5d, 0x00
	.type		__unnamed_17,@object
	.size		__unnamed_17,(__unnamed_5 - __unnamed_17)
__unnamed_17:
        /* <DEDUP_REMOVED lines=25> */
	.type		__unnamed_5,@object
	.size		__unnamed_5,(__unnamed_19 - __unnamed_5)
__unnamed_5:
        /* <DEDUP_REMOVED lines=25> */
	.type		__unnamed_19,@object
	.size		__unnamed_19,(__unnamed_7 - __unnamed_19)
__unnamed_19:
        /* <DEDUP_REMOVED lines=25> */
	.type		__unnamed_7,@object
	.size		__unnamed_7,(__unnamed_13 - __unnamed_7)
__unnamed_7:
        /* <DEDUP_REMOVED lines=25> */
	.type		__unnamed_13,@object
	.size		__unnamed_13,(__unnamed_6 - __unnamed_13)
__unnamed_13:
        /* <DEDUP_REMOVED lines=28> */
        /*0cbd*/ 	.byte	0x34, 0x30, 0x39, 0x36, 0x3e, 0x3e, 0x3e, 0x3e, 0x3e, 0x5d, 0x00
	.type		__unnamed_6,@object
	.size		__unnamed_6,(__unnamed_8 - __unnamed_6)
__unnamed_6:
        /* <DEDUP_REMOVED lines=29> */
	.type		__unnamed_8,@object
	.size		__unnamed_8,(__unnamed_1 - __unnamed_8)
__unnamed_8:
        /* <DEDUP_REMOVED lines=28> */
        /*1054*/ 	.byte	0x34, 0x30, 0x39, 0x36, 0x3e, 0x3e, 0x3e, 0x3e, 0x3e, 0x20, 0x26, 0x5d, 0x00
	.type		__unnamed_1,@object
	.size		__unnamed_1,(__unnamed_9 - __unnamed_1)
__unnamed_1:
        /* <DEDUP_REMOVED lines=28> */
        /*1221*/ 	.byte	0x3c, 0x36, 0x31, 0x34, 0x34, 0x3e, 0x3e, 0x3e, 0x3e, 0x3e, 0x20, 0x26, 0x5d, 0x00
	.type		__unnamed_9,@object
	.size		__unnamed_9,(__unnamed_10 - __unnamed_9)
__unnamed_9:
        /* <DEDUP_REMOVED lines=28> */
        /*13ef*/ 	.byte	0x3a, 0x43, 0x3c, 0x33, 0x32, 0x37, 0x36, 0x38, 0x3e, 0x3e, 0x3e, 0x3e, 0x3e, 0x5d, 0x00
	.type		__unnamed_10,@object
	.size		__unnamed_10,(__unnamed_21 - __unnamed_10)
__unnamed_10:
        /* <DEDUP_REMOVED lines=29> */
	.type		__unnamed_21,@object
	.size		__unnamed_21,(__unnamed_3 - __unnamed_21)
__unnamed_21:
        /* <DEDUP_REMOVED lines=29> */
	.type		__unnamed_3,@object
	.size		__unnamed_3,(__unnamed_23 - __unnamed_3)
__unnamed_3:
        /* <DEDUP_REMOVED lines=29> */
	.type		__unnamed_23,@object
	.size		__unnamed_23,(__unnamed_15 - __unnamed_23)
__unnamed_23:
        /* <DEDUP_REMOVED lines=29> */
	.type		__unnamed_15,@object
	.size		__unnamed_15,(__unnamed_16 - __unnamed_15)
__unnamed_15:
        /* <DEDUP_REMOVED lines=29> */
	.type		__unnamed_16,@object
	.size		__unnamed_16,(__unnamed_2 - __unnamed_16)
__unnamed_16:
        /* <DEDUP_REMOVED lines=29> */
	.type		__unnamed_2,@object
	.size		__unnamed_2,(__unnamed_18 - __unnamed_2)
__unnamed_2:
        /* <DEDUP_REMOVED lines=29> */
	.type		__unnamed_18,@object
	.size		__unnamed_18,(__unnamed_22 - __unnamed_18)
__unnamed_18:
        /* <DEDUP_REMOVED lines=29> */
	.type		__unnamed_22,@object
	.size		__unnamed_22,(__unnamed_20 - __unnamed_22)
__unnamed_22:
        /* <DEDUP_REMOVED lines=29> */
	.type		__unnamed_20,@object
	.size		__unnamed_20,(__unnamed_14 - __unnamed_20)
__unnamed_20:
        /* <DEDUP_REMOVED lines=29> */
        /*261d*/ 	.byte	0x5d, 0x00
	.type		__unnamed_14,@object
	.size		__unnamed_14,(.L_13 - __unnamed_14)
__unnamed_14:
        /* <DEDUP_REMOVED lines=30> */
.L_13:


//--------------------- .nv.shared._ZN7cutlass13device_kernelIN5flash11enable_sm90INS1_16FlashAttnFwdSm90INS1_25CollectiveMainloopFwdSm90ILi2EN4cute5tupleIJNS5_1CILi1EEES8_S8_EEENS6_IJNS7_ILi128EEESA_NS7_ILi192EEEEEELi128ENS_10bfloat16_tEfNS_4arch4Sm90ELb0ELb0ELb1ELb0ELb0ELb0ELb0ELb1ELb1ELb1ELb1ELb0EEENS1_21CollectiveEpilogueFwdINS6_IJSA_SA_SA_EEES9_SD_SF_Li256ELb0ELb1ELb1ELb0EEENS1_19SingleTileSchedulerILb0ELb1ELb1ELi128EEEEEEEEEvNT_6ParamsE --------------------------
	.section	.nv.shared._ZN7cutlass13device_kernelIN5flash11enable_sm90INS1_16FlashAttnFwdSm90INS1_25CollectiveMainloopFwdSm90ILi2EN4cute5tupleIJNS5_1CILi1EEES8_S8_EEENS6_IJNS7_ILi128EEESA_NS7_ILi192EEEEEELi128ENS_10bfloat16_tEfNS_4arch4Sm90ELb0ELb0ELb1ELb0ELb0ELb0ELb0ELb1ELb1ELb1ELb1ELb0EEENS1_21CollectiveEpilogueFwdINS6_IJSA_SA_SA_EEES9_SD_SF_Li256ELb0ELb1ELb1ELb0EEENS1_19SingleTileSchedulerILb0ELb1ELb1ELi128EEEEEEEEEvNT_6ParamsE,"aw",@nobits
	.sectionflags	@""
	.align	16
	.zero		1024


//--------------------- .nv.shared.reserved.0     --------------------------
	.section	.nv.shared.reserved.0,"aw",@nobits
	.weak		__nv_reservedSMEM_offset_0_alias
	.size		__nv_reservedSMEM_offset_0_alias, 0, 0
	.other		__nv_reservedSMEM_offset_0_alias,@"STO_CUDA_RESERVED_SHARED STV_DEFAULT"
__nv_reservedSMEM_offset_0_alias:
	.zero		0


//--------------------- .nv.global                --------------------------
	.section	.nv.global,"aw",@nobits
.nv.global:
	.type		_ZN81_INTERNAL_3289248a_45_flash_fwd_hdimdiff_bf16_split_softcap_sm90_cu_b81ac279_41464cute1_E,@object
	.size		_ZN81_INTERNAL_3289248a_45_flash_fwd_hdimdiff_bf16_split_softcap_sm90_cu_b81ac279_41464cute1_E,(_ZN81_INTERNAL_3289248a_45_flash_fwd_hdimdiff_bf16_split_softcap_sm90_cu_b81ac279_41464cuda3std3__45__cpo6cbeginE - _ZN81_INTERNAL_3289248a_45_flash_fwd_hdimdiff_bf16_split_softcap_sm90_cu_b81ac279_41464cute1_E)
_ZN81_INTERNAL_3289248a_45_flash_fwd_hdimdiff_bf16_split_softcap_sm90_cu_b81ac279_41464cute1_E:
	.zero		1
	.type		_ZN81_INTERNAL_3289248a_45_flash_fwd_hdimdiff_bf16_split_softcap_sm90_cu_b81ac279_41464cuda3std3__45__cpo6cbeginE,@object
	.size		_ZN81_INTERNAL_3289248a_45_flash_fwd_hdimdiff_bf16_split_softcap_sm90_cu_b81ac279_41464cuda3std3__45__cpo6cbeginE,(_ZN81_INTERNAL_3289248a_45_flash_fwd_hdimdiff_bf16_split_softcap_sm90_cu_b81ac279_41464cuda3std3__48in_placeE - _ZN81_INTERNAL_3289248a_45_flash_fwd_hdimdiff_bf16_split_softcap_sm90_cu_b81ac279_41464cuda3std3__45__cpo6cbeginE)
_ZN81_INTERNAL_3289248a_45_flash_fwd_hdimdiff_bf16_split_softcap_sm90_cu_b81ac279_41464cuda3std3__45__cpo6cbeginE:
	.zero		1
	.type		_ZN81_INTERNAL_3289248a_45_flash_fwd_hdimdiff_bf16_split_softcap_sm90_cu_b81ac279_41464cuda3std3__48in_placeE,@object
	.size		_ZN81_INTERNAL_3289248a_45_flash_fwd_hdimdiff_bf16_split_softcap_sm90_cu_b81ac279_41464cuda3std3__48in_placeE,(_ZN81_INTERNAL_3289248a_45_flash_fwd_hdimdiff_bf16_split_softcap_sm90_cu_b81ac279_41464cuda3std6ranges3__45__cpo9iter_moveE - _ZN81_INTERNAL_3289248a_45_flash_fwd_hdimdiff_bf16_split_softcap_sm90_cu_b81ac279_41464cuda3std3__48in_placeE)
_ZN81_INTERNAL_3289248a_45_flash_fwd_hdimdiff_bf16_split_softcap_sm90_cu_b81ac279_41464cuda3std3__48in_placeE:
	.zero		1
	.type		_ZN81_INTERNAL_3289248a_45_flash_fwd_hdimdiff_bf16_split_softcap_sm90_cu_b81ac279_41464cuda3std6ranges3__45__cpo9iter_moveE,@object
	.size		_ZN81_INTERNAL_3289248a_45_flash_fwd_hdimdiff_bf16_split_softcap_sm90_cu_b81ac279_41464cuda3std6ranges3__45__cpo9iter_moveE,(_ZN81_INTERNAL_3289248a_45_flash_fwd_hdimdiff_bf16_split_softcap_sm90_cu_b81ac279_41464cuda3std3__45__cpo5beginE - _ZN81_INTERNAL_3289248a_45_flash_fwd_hdimdiff_bf16_split_softcap_sm90_cu_b81ac279_41464cuda3std6ranges3__45__cpo9iter_moveE)
_ZN81_INTERNAL_3289248a_45_flash_fwd_hdimdiff_bf16_split_softcap_sm90_cu_b81ac279_41464cuda3std6ranges3__45__cpo9iter_moveE:
	.zero		1
	.type		_ZN81_INTERNAL_3289248a_45_flash_fwd_hdimdiff_bf16_split_softcap_sm90_cu_b81ac279_41464cuda3std3__45__cpo5beginE,@object
	.size		_ZN81_INTERNAL_3289248a_45_flash_fwd_hdimdiff_bf16_split_softcap_sm90_cu_b81ac279_41464cuda3std3__45__cpo5beginE,(_ZN81_INTERNAL_3289248a_45_flash_fwd_hdimdiff_bf16_split_softcap_sm90_cu_b81ac279_41464cuda3std3__483_GLOBAL__N__3289248a_45_flash_fwd_hdimdiff_bf16_split_softcap_sm90_cu_b81ac279_41466ignoreE - _ZN81_INTERNAL_3289248a_45_flash_fwd_hdimdiff_bf16_split_softcap_sm90_cu_b81ac279_41464cuda3std3__45__cpo5beginE)
_ZN81_INTERNAL_3289248a_45_flash_fwd_hdimdiff_bf16_split_softcap_sm90_cu_b81ac279_41464cuda3std3__45__cpo5beginE:
	.zero		1
	.type		_ZN81_INTERNAL_3289248a_45_flash_fwd_hdimdiff_bf16_split_softcap_sm90_cu_b81ac279_41464cuda3std3__483_GLOBAL__N__3289248a_45_flash_fwd_hdimdiff_bf16_split_softcap_sm90_cu_b81ac279_41466ignoreE,@object
	.size		_ZN81_INTERNAL_3289248a_45_flash_fwd_hdimdiff_bf16_split_softcap_sm90_cu_b81ac279_41464cuda3std3__483_GLOBAL__N__3289248a_45_flash_fwd_hdimdiff_bf16_split_softcap_sm90_cu_b81ac279_41466ignoreE,(_ZN81_INTERNAL_3289248a_45_flash_fwd_hdimdiff_bf16_split_softcap_sm90_cu_b81ac279_41464cute7productE - _ZN81_INTERNAL_3289248a_45_flash_fwd_hdimdiff_bf16_split_softcap_sm90_cu_b81ac279_41464cuda3std3__483_GLOBAL__N__3289248a_45_flash_fwd_hdimdiff_bf16_split_softcap_sm90_cu_b81ac279_41466ignoreE)
_ZN81_INTERNAL_3289248a_45_flash_fwd_hdimdiff_bf16_split_softcap_sm90_cu_b81ac279_41464cuda3std3__483_GLOBAL__N__3289248a_45_flash_fwd_hdimdiff_bf16_split_softcap_sm90_cu_b81ac279_41466ignoreE:
	.zero		1
	.type		_ZN81_INTERNAL_3289248a_45_flash_fwd_hdimdiff_bf16_split_softcap_sm90_cu_b81ac279_41464cute7productE,@object
	.size		_ZN81_INTERNAL_3289248a_45_flash_fwd_hdimdiff_bf16_split_softcap_sm90_cu_b81ac279_41464cute7productE,(_ZN81_INTERNAL_3289248a_45_flash_fwd_hdimdiff_bf16_split_softcap_sm90_cu_b81ac279_41464cuda3std3__45__cpo3endE - _ZN81_INTERNAL_3289248a_45_flash_fwd_hdimdiff_bf16_split_softcap_sm90_cu_b81ac279_41464cute7productE)
_ZN81_INTERNAL_3289248a_45_flash_fwd_hdimdiff_bf16_split_softcap_sm90_cu_b81ac279_41464cute7productE:
	.zero		1
	.type		_ZN81_INTERNAL_3289248a_45_flash_fwd_hdimdiff_bf16_split_softcap_sm90_cu_b81ac279_41464cuda3std3__45__cpo3endE,@object
	.size		_ZN81_INTERNAL_3289248a_45_flash_fwd_hdimdiff_bf16_split_softcap_sm90_cu_b81ac279_41464cuda3std3__45__cpo3endE,(_ZN81_INTERNAL_3289248a_45_flash_fwd_hdimdiff_bf16_split_softcap_sm90_cu_b81ac279_41464cuda3std3__419piecewise_constructE - _ZN81_INTERNAL_3289248a_45_flash_fwd_hdimdiff_bf16_split_softcap_sm90_cu_b81ac279_41464cuda3std3__45__cpo3endE)
_ZN81_INTERNAL_3289248a_45_flash_fwd_hdimdiff_bf16_split_softcap_sm90_cu_b81ac279_41464cuda3std3__45__cpo3endE:
	.zero		1
	.type		_ZN81_INTERNAL_3289248a_45_flash_fwd_hdimdiff_bf16_split_softcap_sm90_cu_b81ac279_41464cuda3std3__419piecewise_constructE,@object
	.size		_ZN81_INTERNAL_3289248a_45_flash_fwd_hdimdiff_bf16_split_softcap_sm90_cu_b81ac279_41464cuda3std3__419piecewise_constructE,(_ZN81_INTERNAL_3289248a_45_flash_fwd_hdimdiff_bf16_split_softcap_sm90_cu_b81ac279_41464cuda3std3__45__cpo4cendE - _ZN81_INTERNAL_3289248a_45_flash_fwd_hdimdiff_bf16_split_softcap_sm90_cu_b81ac279_41464cuda3std3__419piecewise_constructE)
_ZN81_INTERNAL_3289248a_45_flash_fwd_hdimdiff_bf16_split_softcap_sm90_cu_b81ac279_41464cuda3std3__419piecewise_constructE:
	.zero		1
	.type		_ZN81_INTERNAL_3289248a_45_flash_fwd_hdimdiff_bf16_split_softcap_sm90_cu_b81ac279_41464cuda3std3__45__cpo4cendE,@object
	.size		_ZN81_INTERNAL_3289248a_45_flash_fwd_hdimdiff_bf16_split_softcap_sm90_cu_b81ac279_41464cuda3std3__45__cpo4cendE,(_ZN81_INTERNAL_3289248a_45_flash_fwd_hdimdiff_bf16_split_softcap_sm90_cu_b81ac279_41464cuda3std6ranges3__45__cpo4swapE - _ZN81_INTERNAL_3289248a_45_flash_fwd_hdimdiff_bf16_split_softcap_sm90_cu_b81ac279_41464cuda3std3__45__cpo4cendE)
_ZN81_INTERNAL_3289248a_45_flash_fwd_hdimdiff_bf16_split_softcap_sm90_cu_b81ac279_41464cuda3std3__45__cpo4cendE:
	.zero		1
	.type		_ZN81_INTERNAL_3289248a_45_flash_fwd_hdimdiff_bf16_split_softcap_sm90_cu_b81ac279_41464cuda3std6ranges3__45__cpo4swapE,@object
	.size		_ZN81_INTERNAL_3289248a_45_flash_fwd_hdimdiff_bf16_split_softcap_sm90_cu_b81ac279_41464cuda3std6ranges3__45__cpo4swapE,(.L_30 - _ZN81_INTERNAL_3289248a_45_flash_fwd_hdimdiff_bf16_split_softcap_sm90_cu_b81ac279_41464cuda3std6ranges3__45__cpo4swapE)
_ZN81_INTERNAL_3289248a_45_flash_fwd_hdimdiff_bf16_split_softcap_sm90_cu_b81ac279_41464cuda3std6ranges3__45__cpo4swapE:
	.zero		1
.L_30:


//--------------------- .nv.shared._ZN7cutlass13device_kernelIN5flash11enable_sm90INS1_16FlashAttnFwdSm90INS1_25CollectiveMainloopFwdSm90ILi2EN4cute5tupleIJNS5_1CILi1EEES8_S8_EEENS6_IJNS7_ILi128EEESA_NS7_ILi192EEEEEELi128ENS_10bfloat16_tEfNS_4arch4Sm90ELb0ELb0ELb1ELb1ELb0ELb0ELb0ELb1ELb1ELb1ELb1ELb0EEENS1_21CollectiveEpilogueFwdINS6_IJSA_SA_SA_EEES9_SD_SF_Li256ELb1ELb1ELb1ELb0EEENS1_36VarlenDynamicPersistentTileSchedulerILi128ELi128ELi256ELi128ELb1ELb1ELb1ELb0ELb1ELb1EEEEEEEEEvNT_6ParamsE --------------------------
	.section	.nv.shared._ZN7cutlass13device_kernelIN5flash11enable_sm90INS1_16FlashAttnFwdSm90INS1_25CollectiveMainloopFwdSm90ILi2EN4cute5tupleIJNS5_1CILi1EEES8_S8_EEENS6_IJNS7_ILi128EEESA_NS7_ILi192EEEEEELi128ENS_10bfloat16_tEfNS_4arch4Sm90ELb0ELb0ELb1ELb1ELb0ELb0ELb0ELb1ELb1ELb1ELb1ELb0EEENS1_21CollectiveEpilogueFwdINS6_IJSA_SA_SA_EEES9_SD_SF_Li256ELb1ELb1ELb1ELb0EEENS1_36VarlenDynamicPersistentTileSchedulerILi128ELi128ELi256ELi128ELb1ELb1ELb1ELb0ELb1ELb1EEEEEEEEEvNT_6ParamsE,"aw",@nobits
	.sectionflags	@""
	.align	16
	.zero		1024


//--------------------- .nv.shared._ZN7cutlass13device_kernelIN5flash11enable_sm90INS1_16FlashAttnFwdSm90INS1_25CollectiveMainloopFwdSm90ILi2EN4cute5tupleIJNS5_1CILi1EEES8_S8_EEENS6_IJNS7_ILi128EEESA_NS7_ILi192EEEEEELi128ENS_10bfloat16_tEfNS_4arch4Sm90ELb0ELb0ELb1ELb1ELb0ELb1ELb0ELb1ELb1ELb1ELb1ELb0EEENS1_21CollectiveEpilogueFwdINS6_IJSA_SA_SA_EEES9_SD_SF_Li256ELb1ELb1ELb1ELb0EEENS1_36VarlenDynamicPersistentTileSchedulerILi128ELi128ELi256ELi128ELb1ELb1ELb1ELb0ELb1ELb1EEEEEEEEEvNT_6ParamsE --------------------------
	.section	.nv.shared._ZN7cutlass13device_kernelIN5flash11enable_sm90INS1_16FlashAttnFwdSm90INS1_25CollectiveMainloopFwdSm90ILi2EN4cute5tupleIJNS5_1CILi1EEES8_S8_EEENS6_IJNS7_ILi128EEESA_NS7_ILi192EEEEEELi128ENS_10bfloat16_tEfNS_4arch4Sm90ELb0ELb0ELb1ELb1ELb0ELb1ELb0ELb1ELb1ELb1ELb1ELb0EEENS1_21CollectiveEpilogueFwdINS6_IJSA_SA_SA_EEES9_SD_SF_Li256ELb1ELb1ELb1ELb0EEENS1_36VarlenDynamicPersistentTileSchedulerILi128ELi128ELi256ELi128ELb1ELb1ELb1ELb0ELb1ELb1EEEEEEEEEvNT_6ParamsE,"aw",@nobits
	.sectionflags	@""
	.align	16
	.zero		1024


//--------------------- .nv.shared._ZN7cutlass13device_kernelIN5flash11enable_sm90INS1_16FlashAttnFwdSm90INS1_25CollectiveMainloopFwdSm90ILi2EN4cute5tupleIJNS5_1CILi1EEES8_S8_EEENS6_IJNS7_ILi128EEENS7_ILi96EEENS7_ILi192EEEEEELi128ENS_10bfloat16_tEfNS_4arch4Sm90ELb0ELb1ELb1ELb0ELb0ELb0ELb0ELb1ELb1ELb1ELb1ELb0EEENS1_21CollectiveEpilogueFwdINS6_IJSA_SA_SB_EEES9_SE_SG_Li256ELb0ELb1ELb1ELb0EEENS1_19SingleTileSchedulerILb0ELb1ELb1ELi128EEEEEEEEEvNT_6ParamsE --------------------------
	.section	.nv.shared._ZN7cutlass13device_kernelIN5flash11enable_sm90INS1_16FlashAttnFwdSm90INS1_25CollectiveMainloopFwdSm90ILi2EN4cute5tupleIJNS5_1CILi1EEES8_S8_EEENS6_IJNS7_ILi128EEENS7_ILi96EEENS7_ILi192EEEEEELi128ENS_10bfloat16_tEfNS_4arch4Sm90ELb0ELb1ELb1ELb0ELb0ELb0ELb0ELb1ELb1ELb1ELb1ELb0EEENS1_21CollectiveEpilogueFwdINS6_IJSA_SA_SB_EEES9_SE_SG_Li256ELb0ELb1ELb1ELb0EEENS1_19SingleTileSchedulerILb0ELb1ELb1ELi128EEEEEEEEEvNT_6ParamsE,"aw",@nobits
	.sectionflags	@""
	.align	16
	.zero		1024


//--------------------- .nv.shared._ZN7cutlass13device_kernelIN5flash11enable_sm90INS1_16FlashAttnFwdSm90INS1_25CollectiveMainloopFwdSm90ILi2EN4cute5tupleIJNS5_1CILi1EEES8_S8_EEENS6_IJNS7_ILi128EEENS7_ILi96EEENS7_ILi192EEEEEELi128ENS_10bfloat16_tEfNS_4arch4Sm90ELb0ELb1ELb1ELb1ELb0ELb0ELb0ELb1ELb1ELb1ELb1ELb0EEENS1_21CollectiveEpilogueFwdINS6_IJSA_SA_SB_EEES9_SE_SG_Li256ELb1ELb1ELb1ELb0EEENS1_36VarlenDynamicPersistentTileSchedulerILi128ELi96ELi256ELi128ELb1ELb1ELb1ELb1ELb0ELb1EEEEEEEEEvNT_6ParamsE --------------------------
	.section	.nv.shared._ZN7cutlass13device_kernelIN5flash11enable_sm90INS1_16FlashAttnFwdSm90INS1_25CollectiveMainloopFwdSm90ILi2EN4cute5tupleIJNS5_1CILi1EEES8_S8_EEENS6_IJNS7_ILi128EEENS7_ILi96EEENS7_ILi192EEEEEELi128ENS_10bfloat16_tEfNS_4arch4Sm90ELb0ELb1ELb1ELb1ELb0ELb0ELb0ELb1ELb1ELb1ELb1ELb0EEENS1_21CollectiveEpilogueFwdINS6_IJSA_SA_SB_EEES9_SE_SG_Li256ELb1ELb1ELb1ELb0EEENS1_36VarlenDynamicPersistentTileSchedulerILi128ELi96ELi256ELi128ELb1ELb1ELb1ELb1ELb0ELb1EEEEEEEEEvNT_6ParamsE,"aw",@nobits
	.sectionflags	@""
	.align	16
	.zero		1024


//--------------------- .nv.shared._ZN7cutlass13device_kernelIN5flash11enable_sm90INS1_16FlashAttnFwdSm90INS1_25CollectiveMainloopFwdSm90ILi2EN4cute5tupleIJNS5_1CILi1EEES8_S8_EEENS6_IJNS7_ILi128EEENS7_ILi96EEENS7_ILi192EEEEEELi128ENS_10bfloat16_tEfNS_4arch4Sm90ELb0ELb1ELb1ELb1ELb0ELb1ELb0ELb1ELb1ELb1ELb1ELb0EEENS1_21CollectiveEpilogueFwdINS6_IJSA_SA_SB_EEES9_SE_SG_Li256ELb1ELb1ELb1ELb0EEENS1_36VarlenDynamicPersistentTileSchedulerILi128ELi96ELi256ELi128ELb1ELb1ELb1ELb1ELb0ELb1EEEEEEEEEvNT_6ParamsE --------------------------
	.section	.nv.shared._ZN7cutlass13device_kernelIN5flash11enable_sm90INS1_16FlashAttnFwdSm90INS1_25CollectiveMainloopFwdSm90ILi2EN4cute5tupleIJNS5_1CILi1EEES8_S8_EEENS6_IJNS7_ILi128EEENS7_ILi96EEENS7_ILi192EEEEEELi128ENS_10bfloat16_tEfNS_4arch4Sm90ELb0ELb1ELb1ELb1ELb0ELb1ELb0ELb1ELb1ELb1ELb1ELb0EEENS1_21CollectiveEpilogueFwdINS6_IJSA_SA_SB_EEES9_SE_SG_Li256ELb1ELb1ELb1ELb0EEENS1_36VarlenDynamicPersistentTileSchedulerILi128ELi96ELi256ELi128ELb1ELb1ELb1ELb1ELb0ELb1EEEEEEEEEvNT_6ParamsE,"aw",@nobits
	.sectionflags	@""
	.align	16
	.zero		1024


//--------------------- .nv.shared._ZN7cutlass13device_kernelIN5flash11enable_sm90INS1_16FlashAttnFwdSm90INS1_25CollectiveMainloopFwdSm90ILi2EN4cute5tupleIJNS5_1CILi1EEES8_S8_EEENS6_IJNS7_ILi128EEESA_NS7_ILi192EEEEEELi128ENS_10bfloat16_tEfNS_4arch4Sm90ELb1ELb0ELb1ELb0ELb0ELb0ELb0ELb1ELb1ELb1ELb1ELb0EEENS1_21CollectiveEpilogueFwdINS6_IJSA_SA_SA_EEES9_SD_SF_Li256ELb0ELb1ELb1ELb0EEENS1_19SingleTileSchedulerILb0ELb1ELb1ELi128EEEEEEEEEvNT_6ParamsE --------------------------
	.section	.nv.shared._ZN7cutlass13device_kernelIN5flash11enable_sm90INS1_16FlashAttnFwdSm90INS1_25CollectiveMainloopFwdSm90ILi2EN4cute5tupleIJNS5_1CILi1EEES8_S8_EEENS6_IJNS7_ILi128EEESA_NS7_ILi192EEEEEELi128ENS_10bfloat16_tEfNS_4arch4Sm90ELb1ELb0ELb1ELb0ELb0ELb0ELb0ELb1ELb1ELb1ELb1ELb0EEENS1_21CollectiveEpilogueFwdINS6_IJSA_SA_SA_EEES9_SD_SF_Li256ELb0ELb1ELb1ELb0EEENS1_19SingleTileSchedulerILb0ELb1ELb1ELi128EEEEEEEEEvNT_6ParamsE,"aw",@nobits
	.sectionflags	@""
	.align	16
	.zero		1024


//--------------------- .nv.shared._ZN7cutlass13device_kernelIN5flash11enable_sm90INS1_16FlashAttnFwdSm90INS1_25CollectiveMainloopFwdSm90ILi2EN4cute5tupleIJNS5_1CILi1EEES8_S8_EEENS6_IJNS7_ILi128EEESA_NS7_ILi192EEEEEELi128ENS_10bfloat16_tEfNS_4arch4Sm90ELb1ELb0ELb1ELb1ELb0ELb0ELb0ELb1ELb1ELb1ELb1ELb0EEENS1_21CollectiveEpilogueFwdINS6_IJSA_SA_SA_EEES9_SD_SF_Li256ELb1ELb1ELb1ELb0EEENS1_36VarlenDynamicPersistentTileSchedulerILi128ELi128ELi256ELi128ELb1ELb1ELb1ELb1ELb1ELb1EEEEEEEEEvNT_6ParamsE --------------------------
	.section	.nv.shared._ZN7cutlass13device_kernelIN5flash11enable_sm90INS1_16FlashAttnFwdSm90INS1_25CollectiveMainloopFwdSm90ILi2EN4cute5tupleIJNS5_1CILi1EEES8_S8_EEENS6_IJNS7_ILi128EEESA_NS7_ILi192EEEEEELi128ENS_10bfloat16_tEfNS_4arch4Sm90ELb1ELb0ELb1ELb1ELb0ELb0ELb0ELb1ELb1ELb1ELb1ELb0EEENS1_21CollectiveEpilogueFwdINS6_IJSA_SA_SA_EEES9_SD_SF_Li256ELb1ELb1ELb1ELb0EEENS1_36VarlenDynamicPersistentTileSchedulerILi128ELi128ELi256ELi128ELb1ELb1ELb1ELb1ELb1ELb1EEEEEEEEEvNT_6ParamsE,"aw",@nobits
	.sectionflags	@""
	.align	16
	.zero		1024


//--------------------- .nv.shared._ZN7cutlass13device_kernelIN5flash11enable_sm90INS1_16FlashAttnFwdSm90INS1_25CollectiveMainloopFwdSm90ILi2EN4cute5tupleIJNS5_1CILi1EEES8_S8_EEENS6_IJNS7_ILi128EEESA_NS7_ILi192EEEEEELi128ENS_10bfloat16_tEfNS_4arch4Sm90ELb1ELb0ELb1ELb1ELb0ELb1ELb0ELb1ELb1ELb1ELb1ELb0EEENS1_21CollectiveEpilogueFwdINS6_IJSA_SA_SA_EEES9_SD_SF_Li256ELb1ELb1ELb1ELb0EEENS1_36VarlenDynamicPersistentTileSchedulerILi128ELi128ELi256ELi128ELb1ELb1ELb1ELb1ELb1ELb1EEEEEEEEEvNT_6ParamsE --------------------------
	.section	.nv.shared._ZN7cutlass13device_kernelIN5flash11enable_sm90INS1_16FlashAttnFwdSm90INS1_25CollectiveMainloopFwdSm90ILi2EN4cute5tupleIJNS5_1CILi1EEES8_S8_EEENS6_IJNS7_ILi128EEESA_NS7_ILi192EEEEEELi128ENS_10bfloat16_tEfNS_4arch4Sm90ELb1ELb0ELb1ELb1ELb0ELb1ELb0ELb1ELb1ELb1ELb1ELb0EEENS1_21CollectiveEpilogueFwdINS6_IJSA_SA_SA_EEES9_SD_SF_Li256ELb1ELb1ELb1ELb0EEENS1_36VarlenDynamicPersistentTileSchedulerILi128ELi128ELi256ELi128ELb1ELb1ELb1ELb1ELb1ELb1EEEEEEEEEvNT_6ParamsE,"aw",@nobits
	.sectionflags	@""
	.align	16
	.zero		1024


//--------------------- .nv.shared._ZN7cutlass13device_kernelIN5flash11enable_sm90INS1_16FlashAttnFwdSm90INS1_25CollectiveMainloopFwdSm90ILi2EN4cute5tupleIJNS5_1CILi1EEES8_S8_EEENS6_IJNS7_ILi64EEESA_SA_EEELi512ENS_10bfloat16_tEfNS_4arch4Sm90ELb0ELb0ELb1ELb0ELb0ELb0ELb0ELb0ELb0ELb1ELb1ELb0EEENS1_21CollectiveEpilogueFwdINS6_IJSA_NS7_ILi512EEESA_EEES9_SC_SE_Li256ELb0ELb1ELb1ELb0EEENS1_19SingleTileSchedulerILb0ELb1ELb1ELi64EEEEEEEEEvNT_6ParamsE --------------------------
	.section	.nv.shared._ZN7cutlass13device_kernelIN5flash11enable_sm90INS1_16FlashAttnFwdSm90INS1_25CollectiveMainloopFwdSm90ILi2EN4cute5tupleIJNS5_1CILi1EEES8_S8_EEENS6_IJNS7_ILi64EEESA_SA_EEELi512ENS_10bfloat16_tEfNS_4arch4Sm90ELb0ELb0ELb1ELb0ELb0ELb0ELb0ELb0ELb0ELb1ELb1ELb0EEENS1_21CollectiveEpilogueFwdINS6_IJSA_NS7_ILi512EEESA_EEES9_SC_SE_Li256ELb0ELb1ELb1ELb0EEENS1_19SingleTileSchedulerILb0ELb1ELb1ELi64EEEEEEEEEvNT_6ParamsE,"aw",@nobits
	.sectionflags	@""
	.align	16
	.zero		1024


//--------------------- .nv.shared._ZN7cutlass13device_kernelIN5flash11enable_sm90INS1_16FlashAttnFwdSm90INS1_25CollectiveMainloopFwdSm90ILi2EN4cute5tupleIJNS5_1CILi1EEES8_S8_EEENS6_IJNS7_ILi64EEESA_SA_EEELi512ENS_10bfloat16_tEfNS_4arch4Sm90ELb0ELb0ELb1ELb0ELb0ELb0ELb1ELb0ELb0ELb1ELb1ELb0EEENS1_21CollectiveEpilogueFwdINS6_IJSA_NS7_ILi512EEESA_EEES9_SC_SE_Li256ELb0ELb1ELb1ELb0EEENS1_19SingleTileSchedulerILb0ELb1ELb1ELi64EEEEEEEEEvNT_6ParamsE --------------------------
	.section	.nv.shared._ZN7cutlass13device_kernelIN5flash11enable_sm90INS1_16FlashAttnFwdSm90INS1_25CollectiveMainloopFwdSm90ILi2EN4cute5tupleIJNS5_1CILi1EEES8_S8_EEENS6_IJNS7_ILi64EEESA_SA_EEELi512ENS_10bfloat16_tEfNS_4arch4Sm90ELb0ELb0ELb1ELb0ELb0ELb0ELb1ELb0ELb0ELb1ELb1ELb0EEENS1_21CollectiveEpilogueFwdINS6_IJSA_NS7_ILi512EEESA_EEES9_SC_SE_Li256ELb0ELb1ELb1ELb0EEENS1_19SingleTileSchedulerILb0ELb1ELb1ELi64EEEEEEEEEvNT_6ParamsE,"aw",@nobits
	.sectionflags	@""
	.align	16
	.zero		1024


//--------------------- .nv.shared._ZN7cutlass13device_kernelIN5flash11enable_sm90INS1_16FlashAttnFwdSm90INS1_25CollectiveMainloopFwdSm90ILi2EN4cute5tupleIJNS5_1CILi1EEES8_S8_EEENS6_IJNS7_ILi64EEESA_SA_EEELi512ENS_10bfloat16_tEfNS_4arch4Sm90ELb0ELb0ELb1ELb1ELb0ELb0ELb0ELb0ELb0ELb1ELb1ELb0EEENS1_21CollectiveEpilogueFwdINS6_IJSA_NS7_ILi512EEESA_EEES9_SC_SE_Li256ELb1ELb1ELb1ELb0EEENS1_36VarlenDynamicPersistentTileSchedulerILi64ELi64ELi256ELi128ELb1ELb1ELb1ELb0ELb1ELb1EEEEEEEEEvNT_6ParamsE --------------------------
	.section	.nv.shared._ZN7cutlass13device_kernelIN5flash11enable_sm90INS1_16FlashAttnFwdSm90INS1_25CollectiveMainloopFwdSm90ILi2EN4cute5tupleIJNS5_1CILi1EEES8_S8_EEENS6_IJNS7_ILi64EEESA_SA_EEELi512ENS_10bfloat16_tEfNS_4arch4Sm90ELb0ELb0ELb1ELb1ELb0ELb0ELb0ELb0ELb0ELb1ELb1ELb0EEENS1_21CollectiveEpilogueFwdINS6_IJSA_NS7_ILi512EEESA_EEES9_SC_SE_Li256ELb1ELb1ELb1ELb0EEENS1_36VarlenDynamicPersistentTileSchedulerILi64ELi64ELi256ELi128ELb1ELb1ELb1ELb0ELb1ELb1EEEEEEEEEvNT_6ParamsE,"aw",@nobits
	.sectionflags	@""
	.align	16
	.zero		1024


//--------------------- .nv.shared._ZN7cutlass13device_kernelIN5flash11enable_sm90INS1_16FlashAttnFwdSm90INS1_25CollectiveMainloopFwdSm90ILi2EN4cute5tupleIJNS5_1CILi1EEES8_S8_EEENS6_IJNS7_ILi64EEESA_SA_EEELi512ENS_10bfloat16_tEfNS_4arch4Sm90ELb0ELb0ELb1ELb1ELb0ELb1ELb0ELb0ELb0ELb1ELb1ELb0EEENS1_21CollectiveEpilogueFwdINS6_IJSA_NS7_ILi512EEESA_EEES9_SC_SE_Li256ELb1ELb1ELb1ELb0EEENS1_36VarlenDynamicPersistentTileSchedulerILi64ELi64ELi256ELi128ELb1ELb1ELb1ELb0ELb1ELb1EEEEEEEEEvNT_6ParamsE --------------------------
	.section	.nv.shared._ZN7cutlass13device_kernelIN5flash11enable_sm90INS1_16FlashAttnFwdSm90INS1_25CollectiveMainloopFwdSm90ILi2EN4cute5tupleIJNS5_1CILi1EEES8_S8_EEENS6_IJNS7_ILi64EEESA_SA_EEELi512ENS_10bfloat16_tEfNS_4arch4Sm90ELb0ELb0ELb1ELb1ELb0ELb1ELb0ELb0ELb0ELb1ELb1ELb0EEENS1_21CollectiveEpilogueFwdINS6_IJSA_NS7_ILi512EEESA_EEES9_SC_SE_Li256ELb1ELb1ELb1ELb0EEENS1_36VarlenDynamicPersistentTileSchedulerILi64ELi64ELi256ELi128ELb1ELb1ELb1ELb0ELb1ELb1EEEEEEEEEvNT_6ParamsE,"aw",@nobits
	.sectionflags	@""
	.align	16
	.zero		1024


//--------------------- .nv.shared._ZN7cutlass13device_kernelIN5flash11enable_sm90INS1_16FlashAttnFwdSm90INS1_25CollectiveMainloopFwdSm90ILi2EN4cute5tupleIJNS5_1CILi1EEES8_S8_EEENS6_IJNS7_ILi64EEESA_SA_EEELi512ENS_10bfloat16_tEfNS_4arch4Sm90ELb0ELb0ELb1ELb1ELb0ELb0ELb1ELb0ELb0ELb1ELb1ELb0EEENS1_21CollectiveEpilogueFwdINS6_IJSA_NS7_ILi512EEESA_EEES9_SC_SE_Li256ELb1ELb1ELb1ELb0EEENS1_36VarlenDynamicPersistentTileSchedulerILi64ELi64ELi256ELi128ELb1ELb1ELb1ELb0ELb1ELb1EEEEEEEEEvNT_6ParamsE --------------------------
	.section	.nv.shared._ZN7cutlass13device_kernelIN5flash11enable_sm90INS1_16FlashAttnFwdSm90INS1_25CollectiveMainloopFwdSm90ILi2EN4cute5tupleIJNS5_1CILi1EEES8_S8_EEENS6_IJNS7_ILi64EEESA_SA_EEELi512ENS_10bfloat16_tEfNS_4arch4Sm90ELb0ELb0ELb1ELb1ELb0ELb0ELb1ELb0ELb0ELb1ELb1ELb0EEENS1_21CollectiveEpilogueFwdINS6_IJSA_NS7_ILi512EEESA_EEES9_SC_SE_Li256ELb1ELb1ELb1ELb0EEENS1_36VarlenDynamicPersistentTileSchedulerILi64ELi64ELi256ELi128ELb1ELb1ELb1ELb0ELb1ELb1EEEEEEEEEvNT_6ParamsE,"aw",@nobits
	.sectionflags	@""
	.align	16
	.zero		1024


//--------------------- .nv.shared._ZN7cutlass13device_kernelIN5flash11enable_sm90INS1_16FlashAttnFwdSm90INS1_25CollectiveMainloopFwdSm90ILi2EN4cute5tupleIJNS5_1CILi1EEES8_S8_EEENS6_IJNS7_ILi64EEESA_SA_EEELi512ENS_10bfloat16_tEfNS_4arch4Sm90ELb0ELb0ELb1ELb1ELb0ELb1ELb1ELb0ELb0ELb1ELb1ELb0EEENS1_21CollectiveEpilogueFwdINS6_IJSA_NS7_ILi512EEESA_EEES9_SC_SE_Li256ELb1ELb1ELb1ELb0EEENS1_36VarlenDynamicPersistentTileSchedulerILi64ELi64ELi256ELi128ELb1ELb1ELb1ELb0ELb1ELb1EEEEEEEEEvNT_6ParamsE --------------------------
	.section	.nv.shared._ZN7cutlass13device_kernelIN5flash11enable_sm90INS1_16FlashAttnFwdSm90INS1_25CollectiveMainloopFwdSm90ILi2EN4cute5tupleIJNS5_1CILi1EEES8_S8_EEENS6_IJNS7_ILi64EEESA_SA_EEELi512ENS_10bfloat16_tEfNS_4arch4Sm90ELb0ELb0ELb1ELb1ELb0ELb1ELb1ELb0ELb0ELb1ELb1ELb0EEENS1_21CollectiveEpilogueFwdINS6_IJSA_NS7_ILi512EEESA_EEES9_SC_SE_Li256ELb1ELb1ELb1ELb0EEENS1_36VarlenDynamicPersistentTileSchedulerILi64ELi64ELi256ELi128ELb1ELb1ELb1ELb0ELb1ELb1EEEEEEEEEvNT_6ParamsE,"aw",@nobits
	.sectionflags	@""
	.align	16
	.zero		1024


//--------------------- .nv.shared._ZN7cutlass13device_kernelIN5flash11enable_sm90INS1_16FlashAttnFwdSm90INS1_25CollectiveMainloopFwdSm90ILi2EN4cute5tupleIJNS5_1CILi1EEES8_S8_EEENS6_IJNS7_ILi64EEESA_SA_EEELi512ENS_10bfloat16_tEfNS_4arch4Sm90ELb0ELb1ELb1ELb0ELb0ELb0ELb0ELb0ELb0ELb1ELb1ELb0EEENS1_21CollectiveEpilogueFwdINS6_IJSA_NS7_ILi512EEESA_EEES9_SC_SE_Li256ELb0ELb1ELb1ELb0EEENS1_19SingleTileSchedulerILb0ELb1ELb1ELi64EEEEEEEEEvNT_6ParamsE --------------------------
	.section	.nv.shared._ZN7cutlass13device_kernelIN5flash11enable_sm90INS1_16FlashAttnFwdSm90INS1_25CollectiveMainloopFwdSm90ILi2EN4cute5tupleIJNS5_1CILi1EEES8_S8_EEENS6_IJNS7_ILi64EEESA_SA_EEELi512ENS_10bfloat16_tEfNS_4arch4Sm90ELb0ELb1ELb1ELb0ELb0ELb0ELb0ELb0ELb0ELb1ELb1ELb0EEENS1_21CollectiveEpilogueFwdINS6_IJSA_NS7_ILi512EEESA_EEES9_SC_SE_Li256ELb0ELb1ELb1ELb0EEENS1_19SingleTileSchedulerILb0ELb1ELb1ELi64EEEEEEEEEvNT_6ParamsE,"aw",@nobits
	.sectionflags	@""
	.align	16
	.zero		1024


//--------------------- .nv.shared._ZN7cutlass13device_kernelIN5flash11enable_sm90INS1_16FlashAttnFwdSm90INS1_25CollectiveMainloopFwdSm90ILi2EN4cute5tupleIJNS5_1CILi1EEES8_S8_EEENS6_IJNS7_ILi64EEESA_SA_EEELi512ENS_10bfloat16_tEfNS_4arch4Sm90ELb0ELb1ELb1ELb0ELb0ELb0ELb1ELb0ELb0ELb1ELb1ELb0EEENS1_21CollectiveEpilogueFwdINS6_IJSA_NS7_ILi512EEESA_EEES9_SC_SE_Li256ELb0ELb1ELb1ELb0EEENS1_19SingleTileSchedulerILb0ELb1ELb1ELi64EEEEEEEEEvNT_6ParamsE --------------------------
	.section	.nv.shared._ZN7cutlass13device_kernelIN5flash11enable_sm90INS1_16FlashAttnFwdSm90INS1_25CollectiveMainloopFwdSm90ILi2EN4cute5tupleIJNS5_1CILi1EEES8_S8_EEENS6_IJNS7_ILi64EEESA_SA_EEELi512ENS_10bfloat16_tEfNS_4arch4Sm90ELb0ELb1ELb1ELb0ELb0ELb0ELb1ELb0ELb0ELb1ELb1ELb0EEENS1_21CollectiveEpilogueFwdINS6_IJSA_NS7_ILi512EEESA_EEES9_SC_SE_Li256ELb0ELb1ELb1ELb0EEENS1_19SingleTileSchedulerILb0ELb1ELb1ELi64EEEEEEEEEvNT_6ParamsE,"aw",@nobits
	.sectionflags	@""
	.align	16
	.zero		1024


//--------------------- .nv.shared._ZN7cutlass13device_kernelIN5flash11enable_sm90INS1_16FlashAttnFwdSm90INS1_25CollectiveMainloopFwdSm90ILi2EN4cute5tupleIJNS5_1CILi1EEES8_S8_EEENS6_IJNS7_ILi64EEESA_SA_EEELi512ENS_10bfloat16_tEfNS_4arch4Sm90ELb0ELb1ELb1ELb1ELb0ELb0ELb0ELb0ELb0ELb1ELb1ELb0EEENS1_21CollectiveEpilogueFwdINS6_IJSA_NS7_ILi512EEESA_EEES9_SC_SE_Li256ELb1ELb1ELb1ELb0EEENS1_36VarlenDynamicPersistentTileSchedulerILi64ELi64ELi256ELi128ELb1ELb1ELb1ELb1ELb0ELb1EEEEEEEEEvNT_6ParamsE --------------------------
	.section	.nv.shared._ZN7cutlass13device_kernelIN5flash11enable_sm90INS1_16FlashAttnFwdSm90INS1_25CollectiveMainloopFwdSm90ILi2EN4cute5tupleIJNS5_1CILi1EEES8_S8_EEENS6_IJNS7_ILi64EEESA_SA_EEELi512ENS_10bfloat16_tEfNS_4arch4Sm90ELb0ELb1ELb1ELb1ELb0ELb0ELb0ELb0ELb0ELb1ELb1ELb0EEENS1_21CollectiveEpilogueFwdINS6_IJSA_NS7_ILi512EEESA_EEES9_SC_SE_Li256ELb1ELb1ELb1ELb0EEENS1_36VarlenDynamicPersistentTileSchedulerILi64ELi64ELi256ELi128ELb1ELb1ELb1ELb1ELb0ELb1EEEEEEEEEvNT_6ParamsE,"aw",@nobits
	.sectionflags	@""
	.align	16
	.zero		1024


//--------------------- .nv.shared._ZN7cutlass13device_kernelIN5flash11enable_sm90INS1_16FlashAttnFwdSm90INS1_25CollectiveMainloopFwdSm90ILi2EN4cute5tupleIJNS5_1CILi1EEES8_S8_EEENS6_IJNS7_ILi64EEESA_SA_EEELi512ENS_10bfloat16_tEfNS_4arch4Sm90ELb0ELb1ELb1ELb1ELb0ELb1ELb0ELb0ELb0ELb1ELb1ELb0EEENS1_21CollectiveEpilogueFwdINS6_IJSA_NS7_ILi512EEESA_EEES9_SC_SE_Li256ELb1ELb1ELb1ELb0EEENS1_36VarlenDynamicPersistentTileSchedulerILi64ELi64ELi256ELi128ELb1ELb1ELb1ELb1ELb0ELb1EEEEEEEEEvNT_6ParamsE --------------------------
	.section	.nv.shared._ZN7cutlass13device_kernelIN5flash11enable_sm90INS1_16FlashAttnFwdSm90INS1_25CollectiveMainloopFwdSm90ILi2EN4cute5tupleIJNS5_1CILi1EEES8_S8_EEENS6_IJNS7_ILi64EEESA_SA_EEELi512ENS_10bfloat16_tEfNS_4arch4Sm90ELb0ELb1ELb1ELb1ELb0ELb1ELb0ELb0ELb0ELb1ELb1ELb0EEENS1_21CollectiveEpilogueFwdINS6_IJSA_NS7_ILi512EEESA_EEES9_SC_SE_Li256ELb1ELb1ELb1ELb0EEENS1_36VarlenDynamicPersistentTileSchedulerILi64ELi64ELi256ELi128ELb1ELb1ELb1ELb1ELb0ELb1EEEEEEEEEvNT_6ParamsE,"aw",@nobits
	.sectionflags	@""
	.align	16
	.zero		1024


//--------------------- .nv.shared._ZN7cutlass13device_kernelIN5flash11enable_sm90INS1_16FlashAttnFwdSm90INS1_25CollectiveMainloopFwdSm90ILi2EN4cute5tupleIJNS5_1CILi1EEES8_S8_EEENS6_IJNS7_ILi64EEESA_SA_EEELi512ENS_10bfloat16_tEfNS_4arch4Sm90ELb0ELb1ELb1ELb1ELb0ELb0ELb1ELb0ELb0ELb1ELb1ELb0EEENS1_21CollectiveEpilogueFwdINS6_IJSA_NS7_ILi512EEESA_EEES9_SC_SE_Li256ELb1ELb1ELb1ELb0EEENS1_36VarlenDynamicPersistentTileSchedulerILi64ELi64ELi256ELi128ELb1ELb1ELb1ELb1ELb0ELb1EEEEEEEEEvNT_6ParamsE --------------------------
	.section	.nv.shared._ZN7cutlass13device_kernelIN5flash11enable_sm90INS1_16FlashAttnFwdSm90INS1_25CollectiveMainloopFwdSm90ILi2EN4cute5tupleIJNS5_1CILi1EEES8_S8_EEENS6_IJNS7_ILi64EEESA_SA_EEELi512ENS_10bfloat16_tEfNS_4arch4Sm90ELb0ELb1ELb1ELb1ELb0ELb0ELb1ELb0ELb0ELb1ELb1ELb0EEENS1_21CollectiveEpilogueFwdINS6_IJSA_NS7_ILi512EEESA_EEES9_SC_SE_Li256ELb1ELb1ELb1ELb0EEENS1_36VarlenDynamicPersistentTileSchedulerILi64ELi64ELi256ELi128ELb1ELb1ELb1ELb1ELb0ELb1EEEEEEEEEvNT_6ParamsE,"aw",@nobits
	.sectionflags	@""
	.align	16
	.zero		1024


//--------------------- .nv.shared._ZN7cutlass13device_kernelIN5flash11enable_sm90INS1_16FlashAttnFwdSm90INS1_25CollectiveMainloopFwdSm90ILi2EN4cute5tupleIJNS5_1CILi1EEES8_S8_EEENS6_IJNS7_ILi64EEESA_SA_EEELi512ENS_10bfloat16_tEfNS_4arch4Sm90ELb0ELb1ELb1ELb1ELb0ELb1ELb1ELb0ELb0ELb1ELb1ELb0EEENS1_21CollectiveEpilogueFwdINS6_IJSA_NS7_ILi512EEESA_EEES9_SC_SE_Li256ELb1ELb1ELb1ELb0EEENS1_36VarlenDynamicPersistentTileSchedulerILi64ELi64ELi256ELi128ELb1ELb1ELb1ELb1ELb0ELb1EEEEEEEEEvNT_6ParamsE --------------------------
	.section	.nv.shared._ZN7cutlass13device_kernelIN5flash11enable_sm90INS1_16FlashAttnFwdSm90INS1_25CollectiveMainloopFwdSm90ILi2EN4cute5tupleIJNS5_1CILi1EEES8_S8_EEENS6_IJNS7_ILi64EEESA_SA_EEELi512ENS_10bfloat16_tEfNS_4arch4Sm90ELb0ELb1ELb1ELb1ELb0ELb1ELb1ELb0ELb0ELb1ELb1ELb0EEENS1_21CollectiveEpilogueFwdINS6_IJSA_NS7_ILi512EEESA_EEES9_SC_SE_Li256ELb1ELb1ELb1ELb0EEENS1_36VarlenDynamicPersistentTileSchedulerILi64ELi64ELi256ELi128ELb1ELb1ELb1ELb1ELb0ELb1EEEEEEEEEvNT_6ParamsE,"aw",@nobits
	.sectionflags	@""
	.align	16
	.zero		1024


//--------------------- .nv.shared._ZN7cutlass13device_kernelIN5flash11enable_sm90INS1_16FlashAttnFwdSm90INS1_25CollectiveMainloopFwdSm90ILi2EN4cute5tupleIJNS5_1CILi1EEES8_S8_EEENS6_IJNS7_ILi64EEESA_SA_EEELi512ENS_10bfloat16_tEfNS_4arch4Sm90ELb1ELb0ELb1ELb0ELb0ELb0ELb0ELb0ELb0ELb1ELb1ELb0EEENS1_21CollectiveEpilogueFwdINS6_IJSA_NS7_ILi512EEESA_EEES9_SC_SE_Li256ELb0ELb1ELb1ELb0EEENS1_19SingleTileSchedulerILb0ELb1ELb1ELi64EEEEEEEEEvNT_6ParamsE --------------------------
	.section	.nv.shared._ZN7cutlass13device_kernelIN5flash11enable_sm90INS1_16FlashAttnFwdSm90INS1_25CollectiveMainloopFwdSm90ILi2EN4cute5tupleIJNS5_1CILi1EEES8_S8_EEENS6_IJNS7_ILi64EEESA_SA_EEELi512ENS_10bfloat16_tEfNS_4arch4Sm90ELb1ELb0ELb1ELb0ELb0ELb0ELb0ELb0ELb0ELb1ELb1ELb0EEENS1_21CollectiveEpilogueFwdINS6_IJSA_NS7_ILi512EEESA_EEES9_SC_SE_Li256ELb0ELb1ELb1ELb0EEENS1_19SingleTileSchedulerILb0ELb1ELb1ELi64EEEEEEEEEvNT_6ParamsE,"aw",@nobits
	.sectionflags	@""
	.align	16
	.zero		1024


//--------------------- .nv.shared._ZN7cutlass13device_kernelIN5flash11enable_sm90INS1_16FlashAttnFwdSm90INS1_25CollectiveMainloopFwdSm90ILi2EN4cute5tupleIJNS5_1CILi1EEES8_S8_EEENS6_IJNS7_ILi64EEESA_SA_EEELi512ENS_10bfloat16_tEfNS_4arch4Sm90ELb1ELb0ELb1ELb0ELb0ELb0ELb1ELb0ELb0ELb1ELb1ELb0EEENS1_21CollectiveEpilogueFwdINS6_IJSA_NS7_ILi512EEESA_EEES9_SC_SE_Li256ELb0ELb1ELb1ELb0EEENS1_19SingleTileSchedulerILb0ELb1ELb1ELi64EEEEEEEEEvNT_6ParamsE --------------------------
	.section	.nv.shared._ZN7cutlass13device_kernelIN5flash11enable_sm90INS1_16FlashAttnFwdSm90INS1_25CollectiveMainloopFwdSm90ILi2EN4cute5tupleIJNS5_1CILi1EEES8_S8_EEENS6_IJNS7_ILi64EEESA_SA_EEELi512ENS_10bfloat16_tEfNS_4arch4Sm90ELb1ELb0ELb1ELb0ELb0ELb0ELb1ELb0ELb0ELb1ELb1ELb0EEENS1_21CollectiveEpilogueFwdINS6_IJSA_NS7_ILi512EEESA_EEES9_SC_SE_Li256ELb0ELb1ELb1ELb0EEENS1_19SingleTileSchedulerILb0ELb1ELb1ELi64EEEEEEEEEvNT_6ParamsE,"aw",@nobits
	.sectionflags	@""
	.align	16
	.zero		1024


//--------------------- .nv.shared._ZN7cutlass13device_kernelIN5flash11enable_sm90INS1_16FlashAttnFwdSm90INS1_25CollectiveMainloopFwdSm90ILi2EN4cute5tupleIJNS5_1CILi1EEES8_S8_EEENS6_IJNS7_ILi64EEESA_SA_EEELi512ENS_10bfloat16_tEfNS_4arch4Sm90ELb1ELb0ELb1ELb1ELb0ELb0ELb0ELb0ELb0ELb1ELb1ELb0EEENS1_21CollectiveEpilogueFwdINS6_IJSA_NS7_ILi512EEESA_EEES9_SC_SE_Li256ELb1ELb1ELb1ELb0EEENS1_36VarlenDynamicPersistentTileSchedulerILi64ELi64ELi256ELi128ELb1ELb1ELb1ELb1ELb1ELb1EEEEEEEEEvNT_6ParamsE --------------------------
	.section	.nv.shared._ZN7cutlass13device_kernelIN5flash11enable_sm90INS1_16FlashAttnFwdSm90INS1_25CollectiveMainloopFwdSm90ILi2EN4cute5tupleIJNS5_1CILi1EEES8_S8_EEENS6_IJNS7_ILi64EEESA_SA_EEELi512ENS_10bfloat16_tEfNS_4arch4Sm90ELb1ELb0ELb1ELb1ELb0ELb0ELb0ELb0ELb0ELb1ELb1ELb0EEENS1_21CollectiveEpilogueFwdINS6_IJSA_NS7_ILi512EEESA_EEES9_SC_SE_Li256ELb1ELb1ELb1ELb0EEENS1_36VarlenDynamicPersistentTileSchedulerILi64ELi64ELi256ELi128ELb1ELb1ELb1ELb1ELb1ELb1EEEEEEEEEvNT_6ParamsE,"aw",@nobits
	.sectionflags	@""
	.align	16
	.zero		1024


//--------------------- .nv.shared._ZN7cutlass13device_kernelIN5flash11enable_sm90INS1_16FlashAttnFwdSm90INS1_25CollectiveMainloopFwdSm90ILi2EN4cute5tupleIJNS5_1CILi1EEES8_S8_EEENS6_IJNS7_ILi64EEESA_SA_EEELi512ENS_10bfloat16_tEfNS_4arch4Sm90ELb1ELb0ELb1ELb1ELb0ELb1ELb0ELb0ELb0ELb1ELb1ELb0EEENS1_21CollectiveEpilogueFwdINS6_IJSA_NS7_ILi512EEESA_EEES9_SC_SE_Li256ELb1ELb1ELb1ELb0EEENS1_36VarlenDynamicPersistentTileSchedulerILi64ELi64ELi256ELi128ELb1ELb1ELb1ELb1ELb1ELb1EEEEEEEEEvNT_6ParamsE --------------------------
	.section	.nv.shared._ZN7cutlass13device_kernelIN5flash11enable_sm90INS1_16FlashAttnFwdSm90INS1_25CollectiveMainloopFwdSm90ILi2EN4cute5tupleIJNS5_1CILi1EEES8_S8_EEENS6_IJNS7_ILi64EEESA_SA_EEELi512ENS_10bfloat16_tEfNS_4arch4Sm90ELb1ELb0ELb1ELb1ELb0ELb1ELb0ELb0ELb0ELb1ELb1ELb0EEENS1_21CollectiveEpilogueFwdINS6_IJSA_NS7_ILi512EEESA_EEES9_SC_SE_Li256ELb1ELb1ELb1ELb0EEENS1_36VarlenDynamicPersistentTileSchedulerILi64ELi64ELi256ELi128ELb1ELb1ELb1ELb1ELb1ELb1EEEEEEEEEvNT_6ParamsE,"aw",@nobits
	.sectionflags	@""
	.align	16
	.zero		1024


//--------------------- .nv.shared._ZN7cutlass13device_kernelIN5flash11enable_sm90INS1_16FlashAttnFwdSm90INS1_25CollectiveMainloopFwdSm90ILi2EN4cute5tupleIJNS5_1CILi1EEES8_S8_EEENS6_IJNS7_ILi64EEESA_SA_EEELi512ENS_10bfloat16_tEfNS_4arch4Sm90ELb1ELb0ELb1ELb1ELb0ELb0ELb1ELb0ELb0ELb1ELb1ELb0EEENS1_21CollectiveEpilogueFwdINS6_IJSA_NS7_ILi512EEESA_EEES9_SC_SE_Li256ELb1ELb1ELb1ELb0EEENS1_36VarlenDynamicPersistentTileSchedulerILi64ELi64ELi256ELi128ELb1ELb1ELb1ELb1ELb1ELb1EEEEEEEEEvNT_6ParamsE --------------------------
	.section	.nv.shared._ZN7cutlass13device_kernelIN5flash11enable_sm90INS1_16FlashAttnFwdSm90INS1_25CollectiveMainloopFwdSm90ILi2EN4cute5tupleIJNS5_1CILi1EEES8_S8_EEENS6_IJNS7_ILi64EEESA_SA_EEELi512ENS_10bfloat16_tEfNS_4arch4Sm90ELb1ELb0ELb1ELb1ELb0ELb0ELb1ELb0ELb0ELb1ELb1ELb0EEENS1_21CollectiveEpilogueFwdINS6_IJSA_NS7_ILi512EEESA_EEES9_SC_SE_Li256ELb1ELb1ELb1ELb0EEENS1_36VarlenDynamicPersistentTileSchedulerILi64ELi64ELi256ELi128ELb1ELb1ELb1ELb1ELb1ELb1EEEEEEEEEvNT_6ParamsE,"aw",@nobits
	.sectionflags	@""
	.align	16
	.zero		1024


//--------------------- .nv.shared._ZN7cutlass13device_kernelIN5flash11enable_sm90INS1_16FlashAttnFwdSm90INS1_25CollectiveMainloopFwdSm90ILi2EN4cute5tupleIJNS5_1CILi1EEES8_S8_EEENS6_IJNS7_ILi64EEESA_SA_EEELi512ENS_10bfloat16_tEfNS_4arch4Sm90ELb1ELb0ELb1ELb1ELb0ELb1ELb1ELb0ELb0ELb1ELb1ELb0EEENS1_21CollectiveEpilogueFwdINS6_IJSA_NS7_ILi512EEESA_EEES9_SC_SE_Li256ELb1ELb1ELb1ELb0EEENS1_36VarlenDynamicPersistentTileSchedulerILi64ELi64ELi256ELi128ELb1ELb1ELb1ELb1ELb1ELb1EEEEEEEEEvNT_6ParamsE --------------------------
	.section	.nv.shared._ZN7cutlass13device_kernelIN5flash11enable_sm90INS1_16FlashAttnFwdSm90INS1_25CollectiveMainloopFwdSm90ILi2EN4cute5tupleIJNS5_1CILi1EEES8_S8_EEENS6_IJNS7_ILi64EEESA_SA_EEELi512ENS_10bfloat16_tEfNS_4arch4Sm90ELb1ELb0ELb1ELb1ELb0ELb1ELb1ELb0ELb0ELb1ELb1ELb0EEENS1_21CollectiveEpilogueFwdINS6_IJSA_NS7_ILi512EEESA_EEES9_SC_SE_Li256ELb1ELb1ELb1ELb0EEENS1_36VarlenDynamicPersistentTileSchedulerILi64ELi64ELi256ELi128ELb1ELb1ELb1ELb1ELb1ELb1EEEEEEEEEvNT_6ParamsE,"aw",@nobits
	.sectionflags	@""
	.align	16
	.zero		1024


//--------------------- .nv.shared._ZN7cutlass13device_kernelIN5flash11enable_sm90INS1_16FlashAttnFwdSm90INS1_25CollectiveMainloopFwdSm90ILi2EN4cute5tupleIJNS5_1CILi1EEES8_S8_EEENS6_IJNS7_ILi128EEENS7_ILi96EEENS7_ILi64EEEEEELi256ENS_10bfloat16_tEfNS_4arch4Sm90ELb0ELb0ELb1ELb0ELb0ELb0ELb0ELb1ELb0ELb1ELb1ELb0EEENS1_21CollectiveEpilogueFwdINS6_IJSA_NS7_ILi256EEESB_EEES9_SE_SG_Li256ELb0ELb1ELb1ELb0EEENS1_19SingleTileSchedulerILb0ELb1ELb1ELi128EEEEEEEEEvNT_6ParamsE --------------------------
	.section	.nv.shared._ZN7cutlass13device_kernelIN5flash11enable_sm90INS1_16FlashAttnFwdSm90INS1_25CollectiveMainloopFwdSm90ILi2EN4cute5tupleIJNS5_1CILi1EEES8_S8_EEENS6_IJNS7_ILi128EEENS7_ILi96EEENS7_ILi64EEEEEELi256ENS_10bfloat16_tEfNS_4arch4Sm90ELb0ELb0ELb1ELb0ELb0ELb0ELb0ELb1ELb0ELb1ELb1ELb0EEENS1_21CollectiveEpilogueFwdINS6_IJSA_NS7_ILi256EEESB_EEES9_SE_SG_Li256ELb0ELb1ELb1ELb0EEENS1_19SingleTileSchedulerILb0ELb1ELb1ELi128EEEEEEEEEvNT_6ParamsE,"aw",@nobits
	.sectionflags	@""
	.align	16
	.zero		1024


//--------------------- .nv.shared._ZN7cutlass13device_kernelIN5flash11enable_sm90INS1_16FlashAttnFwdSm90INS1_25CollectiveMainloopFwdSm90ILi2EN4cute5tupleIJNS5_1CILi1EEES8_S8_EEENS6_IJNS7_ILi128EEENS7_ILi96EEENS7_ILi64EEEEEELi256ENS_10bfloat16_tEfNS_4arch4Sm90ELb0ELb0ELb1ELb0ELb0ELb0ELb1ELb1ELb0ELb1ELb1ELb0EEENS1_21CollectiveEpilogueFwdINS6_IJSA_NS7_ILi256EEESB_EEES9_SE_SG_Li256ELb0ELb1ELb1ELb0EEENS1_19SingleTileSchedulerILb0ELb1ELb1ELi128EEEEEEEEEvNT_6ParamsE --------------------------
	.section	.nv.shared._ZN7cutlass13device_kernelIN5flash11enable_sm90INS1_16FlashAttnFwdSm90INS1_25CollectiveMainloopFwdSm90ILi2EN4cute5tupleIJNS5_1CILi1EEES8_S8_EEENS6_IJNS7_ILi128EEENS7_ILi96EEENS7_ILi64EEEEEELi256ENS_10bfloat16_tEfNS_4arch4Sm90ELb0ELb0ELb1ELb0ELb0ELb0ELb1ELb1ELb0ELb1ELb1ELb0EEENS1_21CollectiveEpilogueFwdINS6_IJSA_NS7_ILi256EEESB_EEES9_SE_SG_Li256ELb0ELb1ELb1ELb0EEENS1_19SingleTileSchedulerILb0ELb1ELb1ELi128EEEEEEEEEvNT_6ParamsE,"aw",@nobits
	.sectionflags	@""
	.align	16
	.zero		1024


//--------------------- .nv.shared._ZN7cutlass13device_kernelIN5flash11enable_sm90INS1_16FlashAttnFwdSm90INS1_25CollectiveMainloopFwdSm90ILi2EN4cute5tupleIJNS5_1CILi1EEES8_S8_EEENS6_IJNS7_ILi128EEENS7_ILi96EEENS7_ILi64EEEEEELi256ENS_10bfloat16_tEfNS_4arch4Sm90ELb0ELb0ELb1ELb1ELb0ELb0ELb0ELb1ELb0ELb1ELb1ELb0EEENS1_21CollectiveEpilogueFwdINS6_IJSA_NS7_ILi256EEESB_EEES9_SE_SG_Li256ELb1ELb1ELb1ELb0EEENS1_36VarlenDynamicPersistentTileSchedulerILi128ELi96ELi256ELi128ELb1ELb1ELb1ELb0ELb1ELb1EEEEEEEEEvNT_6ParamsE --------------------------
	.section	.nv.shared._ZN7cutlass13device_kernelIN5flash11enable_sm90INS1_16FlashAttnFwdSm90INS1_25CollectiveMainloopFwdSm90ILi2EN4cute5tupleIJNS5_1CILi1EEES8_S8_EEENS6_IJNS7_ILi128EEENS7_ILi96EEENS7_ILi64EEEEEELi256ENS_10bfloat16_tEfNS_4arch4Sm90ELb0ELb0ELb1ELb1ELb0ELb0ELb0ELb1ELb0ELb1ELb1ELb0EEENS1_21CollectiveEpilogueFwdINS6_IJSA_NS7_ILi256EEESB_EEES9_SE_SG_Li256ELb1ELb1ELb1ELb0EEENS1_36VarlenDynamicPersistentTileSchedulerILi128ELi96ELi256ELi128ELb1ELb1ELb1ELb0ELb1ELb1EEEEEEEEEvNT_6ParamsE,"aw",@nobits
	.sectionflags	@""
	.align	16
	.zero		1024


//--------------------- .nv.shared._ZN7cutlass13device_kernelIN5flash11enable_sm90INS1_16FlashAttnFwdSm90INS1_25CollectiveMainloopFwdSm90ILi2EN4cute5tupleIJNS5_1CILi1EEES8_S8_EEENS6_IJNS7_ILi128EEENS7_ILi96EEENS7_ILi64EEEEEELi256ENS_10bfloat16_tEfNS_4arch4Sm90ELb0ELb0ELb1ELb1ELb0ELb1ELb0ELb1ELb0ELb1ELb1ELb0EEENS1_21CollectiveEpilogueFwdINS6_IJSA_NS7_ILi256EEESB_EEES9_SE_SG_Li256ELb1ELb1ELb1ELb0EEENS1_36VarlenDynamicPersistentTileSchedulerILi128ELi96ELi256ELi128ELb1ELb1ELb1ELb0ELb1ELb1EEEEEEEEEvNT_6ParamsE --------------------------
	.section	.nv.shared._ZN7cutlass13device_kernelIN5flash11enable_sm90INS1_16FlashAttnFwdSm90INS1_25CollectiveMainloopFwdSm90ILi2EN4cute5tupleIJNS5_1CILi1EEES8_S8_EEENS6_IJNS7_ILi128EEENS7_ILi96EEENS7_ILi64EEEEEELi256ENS_10bfloat16_tEfNS_4arch4Sm90ELb0ELb0ELb1ELb1ELb0ELb1ELb0ELb1ELb0ELb1ELb1ELb0EEENS1_21CollectiveEpilogueFwdINS6_IJSA_NS7_ILi256EEESB_EEES9_SE_SG_Li256ELb1ELb1ELb1ELb0EEENS1_36VarlenDynamicPersistentTileSchedulerILi128ELi96ELi256ELi128ELb1ELb1ELb1ELb0ELb1ELb1EEEEEEEEEvNT_6ParamsE,"aw",@nobits
	.sectionflags	@""
	.align	16
	.zero		1024


//--------------------- .nv.shared._ZN7cutlass13device_kernelIN5flash11enable_sm90INS1_16FlashAttnFwdSm90INS1_25CollectiveMainloopFwdSm90ILi2EN4cute5tupleIJNS5_1CILi1EEES8_S8_EEENS6_IJNS7_ILi128EEENS7_ILi96EEENS7_ILi64EEEEEELi256ENS_10bfloat16_tEfNS_4arch4Sm90ELb0ELb0ELb1ELb1ELb0ELb0ELb1ELb1ELb0ELb1ELb1ELb0EEENS1_21CollectiveEpilogueFwdINS6_IJSA_NS7_ILi256EEESB_EEES9_SE_SG_Li256ELb1ELb1ELb1ELb0EEENS1_36VarlenDynamicPersistentTileSchedulerILi128ELi96ELi256ELi128ELb1ELb1ELb1ELb0ELb1ELb1EEEEEEEEEvNT_6ParamsE --------------------------
	.section	.nv.shared._ZN7cutlass13device_kernelIN5flash11enable_sm90INS1_16FlashAttnFwdSm90INS1_25CollectiveMainloopFwdSm90ILi2EN4cute5tupleIJNS5_1CILi1EEES8_S8_EEENS6_IJNS7_ILi128EEENS7_ILi96EEENS7_ILi64EEEEEELi256ENS_10bfloat16_tEfNS_4arch4Sm90ELb0ELb0ELb1ELb1ELb0ELb0ELb1ELb1ELb0ELb1ELb1ELb0EEENS1_21CollectiveEpilogueFwdINS6_IJSA_NS7_ILi256EEESB_EEES9_SE_SG_Li256ELb1ELb1ELb1ELb0EEENS1_36VarlenDynamicPersistentTileSchedulerILi128ELi96ELi256ELi128ELb1ELb1ELb1ELb0ELb1ELb1EEEEEEEEEvNT_6ParamsE,"aw",@nobits
	.sectionflags	@""
	.align	16
	.zero		1024


//--------------------- .nv.shared._ZN7cutlass13device_kernelIN5flash11enable_sm90INS1_16FlashAttnFwdSm90INS1_25CollectiveMainloopFwdSm90ILi2EN4cute5tupleIJNS5_1CILi1EEES8_S8_EEENS6_IJNS7_ILi128EEENS7_ILi96EEENS7_ILi64EEEEEELi256ENS_10bfloat16_tEfNS_4arch4Sm90ELb0ELb0ELb1ELb1ELb0ELb1ELb1ELb1ELb0ELb1ELb1ELb0EEENS1_21CollectiveEpilogueFwdINS6_IJSA_NS7_ILi256EEESB_EEES9_SE_SG_Li256ELb1ELb1ELb1ELb0EEENS1_36VarlenDynamicPersistentTileSchedulerILi128ELi96ELi256ELi128ELb1ELb1ELb1ELb0ELb1ELb1EEEEEEEEEvNT_6ParamsE --------------------------
	.section	.nv.shared._ZN7cutlass13device_kernelIN5flash11enable_sm90INS1_16FlashAttnFwdSm90INS1_25CollectiveMainloopFwdSm90ILi2EN4cute5tupleIJNS5_1CILi1EEES8_S8_EEENS6_IJNS7_ILi128EEENS7_ILi96EEENS7_ILi64EEEEEELi256ENS_10bfloat16_tEfNS_4arch4Sm90ELb0ELb0ELb1ELb1ELb0ELb1ELb1ELb1ELb0ELb1ELb1ELb0EEENS1_21CollectiveEpilogueFwdINS6_IJSA_NS7_ILi256EEESB_EEES9_SE_SG_Li256ELb1ELb1ELb1ELb0EEENS1_36VarlenDynamicPersistentTileSchedulerILi128ELi96ELi256ELi128ELb1ELb1ELb1ELb0ELb1ELb1EEEEEEEEEvNT_6ParamsE,"aw",@nobits
	.sectionflags	@""
	.align	16
	.zero		1024


//--------------------- .nv.shared._ZN7cutlass13device_kernelIN5flash11enable_sm90INS1_16FlashAttnFwdSm90INS1_25CollectiveMainloopFwdSm90ILi2EN4cute5tupleIJNS5_1CILi1EEES8_S8_EEENS6_IJNS7_ILi128EEENS7_ILi96EEENS7_ILi64EEEEEELi256ENS_10bfloat16_tEfNS_4arch4Sm90ELb0ELb1ELb1ELb0ELb0ELb0ELb0ELb1ELb0ELb1ELb1ELb0EEENS1_21CollectiveEpilogueFwdINS6_IJSA_NS7_ILi256EEESB_EEES9_SE_SG_Li256ELb0ELb1ELb1ELb0EEENS1_19SingleTileSchedulerILb0ELb1ELb1ELi128EEEEEEEEEvNT_6ParamsE --------------------------
	.section	.nv.shared._ZN7cutlass13device_kernelIN5flash11enable_sm90INS1_16FlashAttnFwdSm90INS1_25CollectiveMainloopFwdSm90ILi2EN4cute5tupleIJNS5_1CILi1EEES8_S8_EEENS6_IJNS7_ILi128EEENS7_ILi96EEENS7_ILi64EEEEEELi256ENS_10bfloat16_tEfNS_4arch4Sm90ELb0ELb1ELb1ELb0ELb0ELb0ELb0ELb1ELb0ELb1ELb1ELb0EEENS1_21CollectiveEpilogueFwdINS6_IJSA_NS7_ILi256EEESB_EEES9_SE_SG_Li256ELb0ELb1ELb1ELb0EEENS1_19SingleTileSchedulerILb0ELb1ELb1ELi128EEEEEEEEEvNT_6ParamsE,"aw",@nobits
	.sectionflags	@""
	.align	16
	.zero		1024


//--------------------- .nv.shared._ZN7cutlass13device_kernelIN5flash11enable_sm90INS1_16FlashAttnFwdSm90INS1_25CollectiveMainloopFwdSm90ILi2EN4cute5tupleIJNS5_1CILi1EEES8_S8_EEENS6_IJNS7_ILi128EEENS7_ILi96EEENS7_ILi64EEEEEELi256ENS_10bfloat16_tEfNS_4arch4Sm90ELb0ELb1ELb1ELb0ELb0ELb0ELb1ELb1ELb0ELb1ELb1ELb0EEENS1_21CollectiveEpilogueFwdINS6_IJSA_NS7_ILi256EEESB_EEES9_SE_SG_Li256ELb0ELb1ELb1ELb0EEENS1_19SingleTileSchedulerILb0ELb1ELb1ELi128EEEEEEEEEvNT_6ParamsE --------------------------
	.section	.nv.shared._ZN7cutlass13device_kernelIN5flash11enable_sm90INS1_16FlashAttnFwdSm90INS1_25CollectiveMainloopFwdSm90ILi2EN4cute5tupleIJNS5_1CILi1EEES8_S8_EEENS6_IJNS7_ILi128EEENS7_ILi96EEENS7_ILi64EEEEEELi256ENS_10bfloat16_tEfNS_4arch4Sm90ELb0ELb1ELb1ELb0ELb0ELb0ELb1ELb1ELb0ELb1ELb1ELb0EEENS1_21CollectiveEpilogueFwdINS6_IJSA_NS7_ILi256EEESB_EEES9_SE_SG_Li256ELb0ELb1ELb1ELb0EEENS1_19SingleTileSchedulerILb0ELb1ELb1ELi128EEEEEEEEEvNT_6ParamsE,"aw",@nobits
	.sectionflags	@""
	.align	16
	.zero		1024


//--------------------- .nv.shared._ZN7cutlass13device_kernelIN5flash11enable_sm90INS1_16FlashAttnFwdSm90INS1_25CollectiveMainloopFwdSm90ILi2EN4cute5tupleIJNS5_1CILi1EEES8_S8_EEENS6_IJNS7_ILi128EEENS7_ILi96EEENS7_ILi64EEEEEELi256ENS_10bfloat16_tEfNS_4arch4Sm90ELb0ELb1ELb1ELb1ELb0ELb0ELb0ELb1ELb0ELb1ELb1ELb0EEENS1_21CollectiveEpilogueFwdINS6_IJSA_NS7_ILi256EEESB_EEES9_SE_SG_Li256ELb1ELb1ELb1ELb0EEENS1_36VarlenDynamicPersistentTileSchedulerILi128ELi96ELi256ELi128ELb1ELb1ELb1ELb1ELb0ELb1EEEEEEEEEvNT_6ParamsE --------------------------
	.section	.nv.shared._ZN7cutlass13device_kernelIN5flash11enable_sm90INS1_16FlashAttnFwdSm90INS1_25CollectiveMainloopFwdSm90ILi2EN4cute5tupleIJNS5_1CILi1EEES8_S8_EEENS6_IJNS7_ILi128EEENS7_ILi96EEENS7_ILi64EEEEEELi256ENS_10bfloat16_tEfNS_4arch4Sm90ELb0ELb1ELb1ELb1ELb0ELb0ELb0ELb1ELb0ELb1ELb1ELb0EEENS1_21CollectiveEpilogueFwdINS6_IJSA_NS7_ILi256EEESB_EEES9_SE_SG_Li256ELb1ELb1ELb1ELb0EEENS1_36VarlenDynamicPersistentTileSchedulerILi128ELi96ELi256ELi128ELb1ELb1ELb1ELb1ELb0ELb1EEEEEEEEEvNT_6ParamsE,"aw",@nobits
	.sectionflags	@""
	.align	16
	.zero		1024


//--------------------- .nv.shared._ZN7cutlass13device_kernelIN5flash11enable_sm90INS1_16FlashAttnFwdSm90INS1_25CollectiveMainloopFwdSm90ILi2EN4cute5tupleIJNS5_1CILi1EEES8_S8_EEENS6_IJNS7_ILi128EEENS7_ILi96EEENS7_ILi64EEEEEELi256ENS_10bfloat16_tEfNS_4arch4Sm90ELb0ELb1ELb1ELb1ELb0ELb1ELb0ELb1ELb0ELb1ELb1ELb0EEENS1_21CollectiveEpilogueFwdINS6_IJSA_NS7_ILi256EEESB_EEES9_SE_SG_Li256ELb1ELb1ELb1ELb0EEENS1_36VarlenDynamicPersistentTileSchedulerILi128ELi96ELi256ELi128ELb1ELb1ELb1ELb1ELb0ELb1EEEEEEEEEvNT_6ParamsE --------------------------
	.section	.nv.shared._ZN7cutlass13device_kernelIN5flash11enable_sm90INS1_16FlashAttnFwdSm90INS1_25CollectiveMainloopFwdSm90ILi2EN4cute5tupleIJNS5_1CILi1EEES8_S8_EEENS6_IJNS7_ILi128EEENS7_ILi96EEENS7_ILi64EEEEEELi256ENS_10bfloat16_tEfNS_4arch4Sm90ELb0ELb1ELb1ELb1ELb0ELb1ELb0ELb1ELb0ELb1ELb1ELb0EEENS1_21CollectiveEpilogueFwdINS6_IJSA_NS7_ILi256EEESB_EEES9_SE_SG_Li256ELb1ELb1ELb1ELb0EEENS1_36VarlenDynamicPersistentTileSchedulerILi128ELi96ELi256ELi128ELb1ELb1ELb1ELb1ELb0ELb1EEEEEEEEEvNT_6ParamsE,"aw",@nobits
	.sectionflags	@""
	.align	16
	.zero		1024


//--------------------- .nv.shared._ZN7cutlass13device_kernelIN5flash11enable_sm90INS1_16FlashAttnFwdSm90INS1_25CollectiveMainloopFwdSm90ILi2EN4cute5tupleIJNS5_1CILi1EEES8_S8_EEENS6_IJNS7_ILi128EEENS7_ILi96EEENS7_ILi64EEEEEELi256ENS_10bfloat16_tEfNS_4arch4Sm90ELb0ELb1ELb1ELb1ELb0ELb0ELb1ELb1ELb0ELb1ELb1ELb0EEENS1_21CollectiveEpilogueFwdINS6_IJSA_NS7_ILi256EEESB_EEES9_SE_SG_Li256ELb1ELb1ELb1ELb0EEENS1_36VarlenDynamicPersistentTileSchedulerILi128ELi96ELi256ELi128ELb1ELb1ELb1ELb1ELb0ELb1EEEEEEEEEvNT_6ParamsE --------------------------
	.section	.nv.shared._ZN7cutlass13device_kernelIN5flash11enable_sm90INS1_16FlashAttnFwdSm90INS1_25CollectiveMainloopFwdSm90ILi2EN4cute5tupleIJNS5_1CILi1EEES8_S8_EEENS6_IJNS7_ILi128EEENS7_ILi96EEENS7_ILi64EEEEEELi256ENS_10bfloat16_tEfNS_4arch4Sm90ELb0ELb1ELb1ELb1ELb0ELb0ELb1ELb1ELb0ELb1ELb1ELb0EEENS1_21CollectiveEpilogueFwdINS6_IJSA_NS7_ILi256EEESB_EEES9_SE_SG_Li256ELb1ELb1ELb1ELb0EEENS1_36VarlenDynamicPersistentTileSchedulerILi128ELi96ELi256ELi128ELb1ELb1ELb1ELb1ELb0ELb1EEEEEEEEEvNT_6ParamsE,"aw",@nobits
	.sectionflags	@""
	.align	16
	.zero		1024


//--------------------- .nv.shared._ZN7cutlass13device_kernelIN5flash11enable_sm90INS1_16FlashAttnFwdSm90INS1_25CollectiveMainloopFwdSm90ILi2EN4cute5tupleIJNS5_1CILi1EEES8_S8_EEENS6_IJNS7_ILi128EEENS7_ILi96EEENS7_ILi64EEEEEELi256ENS_10bfloat16_tEfNS_4arch4Sm90ELb0ELb1ELb1ELb1ELb0ELb1ELb1ELb1ELb0ELb1ELb1ELb0EEENS1_21CollectiveEpilogueFwdINS6_IJSA_NS7_ILi256EEESB_EEES9_SE_SG_Li256ELb1ELb1ELb1ELb0EEENS1_36VarlenDynamicPersistentTileSchedulerILi128ELi96ELi256ELi128ELb1ELb1ELb1ELb1ELb0ELb1EEEEEEEEEvNT_6ParamsE --------------------------
	.section	.nv.shared._ZN7cutlass13device_kernelIN5flash11enable_sm90INS1_16FlashAttnFwdSm90INS1_25CollectiveMainloopFwdSm90ILi2EN4cute5tupleIJNS5_1CILi1EEES8_S8_EEENS6_IJNS7_ILi128EEENS7_ILi96EEENS7_ILi64EEEEEELi256ENS_10bfloat16_tEfNS_4arch4Sm90ELb0ELb1ELb1ELb1ELb0ELb1ELb1ELb1ELb0ELb1ELb1ELb0EEENS1_21CollectiveEpilogueFwdINS6_IJSA_NS7_ILi256EEESB_EEES9_SE_SG_Li256ELb1ELb1ELb1ELb0EEENS1_36VarlenDynamicPersistentTileSchedulerILi128ELi96ELi256ELi128ELb1ELb1ELb1ELb1ELb0ELb1EEEEEEEEEvNT_6ParamsE,"aw",@nobits
	.sectionflags	@""
	.align	16
	.zero		1024


//--------------------- .nv.shared._ZN7cutlass13device_kernelIN5flash11enable_sm90INS1_16FlashAttnFwdSm90INS1_25CollectiveMainloopFwdSm90ILi2EN4cute5tupleIJNS5_1CILi1EEES8_S8_EEENS6_IJNS7_ILi128EEENS7_ILi96EEENS7_ILi64EEEEEELi256ENS_10bfloat16_tEfNS_4arch4Sm90ELb1ELb0ELb1ELb0ELb0ELb0ELb0ELb1ELb0ELb1ELb1ELb0EEENS1_21CollectiveEpilogueFwdINS6_IJSA_NS7_ILi256EEESB_EEES9_SE_SG_Li256ELb0ELb1ELb1ELb0EEENS1_19SingleTileSchedulerILb0ELb1ELb1ELi128EEEEEEEEEvNT_6ParamsE --------------------------
	.section	.nv.shared._ZN7cutlass13device_kernelIN5flash11enable_sm90INS1_16FlashAttnFwdSm90INS1_25CollectiveMainloopFwdSm90ILi2EN4cute5tupleIJNS5_1CILi1EEES8_S8_EEENS6_IJNS7_ILi128EEENS7_ILi96EEENS7_ILi64EEEEEELi256ENS_10bfloat16_tEfNS_4arch4Sm90ELb1ELb0ELb1ELb0ELb0ELb0ELb0ELb1ELb0ELb1ELb1ELb0EEENS1_21CollectiveEpilogueFwdINS6_IJSA_NS7_ILi256EEESB_EEES9_SE_SG_Li256ELb0ELb1ELb1ELb0EEENS1_19SingleTileSchedulerILb0ELb1ELb1ELi128EEEEEEEEEvNT_6ParamsE,"aw",@nobits
	.sectionflags	@""
	.align	16
	.zero		1024


//--------------------- .nv.shared._ZN7cutlass13device_kernelIN5flash11enable_sm90INS1_16FlashAttnFwdSm90INS1_25CollectiveMainloopFwdSm90ILi2EN4cute5tupleIJNS5_1CILi1EEES8_S8_EEENS6_IJNS7_ILi128EEENS7_ILi96EEENS7_ILi64EEEEEELi256ENS_10bfloat16_tEfNS_4arch4Sm90ELb1ELb0ELb1ELb0ELb0ELb0ELb1ELb1ELb0ELb1ELb1ELb0EEENS1_21CollectiveEpilogueFwdINS6_IJSA_NS7_ILi256EEESB_EEES9_SE_SG_Li256ELb0ELb1ELb1ELb0EEENS1_19SingleTileSchedulerILb0ELb1ELb1ELi128EEEEEEEEEvNT_6ParamsE --------------------------
	.section	.nv.shared._ZN7cutlass13device_kernelIN5flash11enable_sm90INS1_16FlashAttnFwdSm90INS1_25CollectiveMainloopFwdSm90ILi2EN4cute5tupleIJNS5_1CILi1EEES8_S8_EEENS6_IJNS7_ILi128EEENS7_ILi96EEENS7_ILi64EEEEEELi256ENS_10bfloat16_tEfNS_4arch4Sm90ELb1ELb0ELb1ELb0ELb0ELb0ELb1ELb1ELb0ELb1ELb1ELb0EEENS1_21CollectiveEpilogueFwdINS6_IJSA_NS7_ILi256EEESB_EEES9_SE_SG_Li256ELb0ELb1ELb1ELb0EEENS1_19SingleTileSchedulerILb0ELb1ELb1ELi128EEEEEEEEEvNT_6ParamsE,"aw",@nobits
	.sectionflags	@""
	.align	16
	.zero		1024


//--------------------- .nv.shared._ZN7cutlass13device_kernelIN5flash11enable_sm90INS1_16FlashAttnFwdSm90INS1_25CollectiveMainloopFwdSm90ILi2EN4cute5tupleIJNS5_1CILi1EEES8_S8_EEENS6_IJNS7_ILi128EEENS7_ILi96EEENS7_ILi64EEEEEELi256ENS_10bfloat16_tEfNS_4arch4Sm90ELb1ELb0ELb1ELb1ELb0ELb0ELb0ELb1ELb0ELb1ELb1ELb0EEENS1_21CollectiveEpilogueFwdINS6_IJSA_NS7_ILi256EEESB_EEES9_SE_SG_Li256ELb1ELb1ELb1ELb0EEENS1_36VarlenDynamicPersistentTileSchedulerILi128ELi96ELi256ELi128ELb1ELb1ELb1ELb1ELb1ELb1EEEEEEEEEvNT_6ParamsE --------------------------
	.section	.nv.shared._ZN7cutlass13device_kernelIN5flash11enable_sm90INS1_16FlashAttnFwdSm90INS1_25CollectiveMainloopFwdSm90ILi2EN4cute5tupleIJNS5_1CILi1EEES8_S8_EEENS6_IJNS7_ILi128EEENS7_ILi96EEENS7_ILi64EEEEEELi256ENS_10bfloat16_tEfNS_4arch4Sm90ELb1ELb0ELb1ELb1ELb0ELb0ELb0ELb1ELb0ELb1ELb1ELb0EEENS1_21CollectiveEpilogueFwdINS6_IJSA_NS7_ILi256EEESB_EEES9_SE_SG_Li256ELb1ELb1ELb1ELb0EEENS1_36VarlenDynamicPersistentTileSchedulerILi128ELi96ELi256ELi128ELb1ELb1ELb1ELb1ELb1ELb1EEEEEEEEEvNT_6ParamsE,"aw",@nobits
	.sectionflags	@""
	.align	16
	.zero		1024


//--------------------- .nv.shared._ZN7cutlass13device_kernelIN5flash11enable_sm90INS1_16FlashAttnFwdSm90INS1_25CollectiveMainloopFwdSm90ILi2EN4cute5tupleIJNS5_1CILi1EEES8_S8_EEENS6_IJNS7_ILi128EEENS7_ILi96EEENS7_ILi64EEEEEELi256ENS_10bfloat16_tEfNS_4arch4Sm90ELb1ELb0ELb1ELb1ELb0ELb1ELb0ELb1ELb0ELb1ELb1ELb0EEENS1_21CollectiveEpilogueFwdINS6_IJSA_NS7_ILi256EEESB_EEES9_SE_SG_Li256ELb1ELb1ELb1ELb0EEENS1_36VarlenDynamicPersistentTileSchedulerILi128ELi96ELi256ELi128ELb1ELb1ELb1ELb1ELb1ELb1EEEEEEEEEvNT_6ParamsE --------------------------
	.section	.nv.shared._ZN7cutlass13device_kernelIN5flash11enable_sm90INS1_16FlashAttnFwdSm90INS1_25CollectiveMainloopFwdSm90ILi2EN4cute5tupleIJNS5_1CILi1EEES8_S8_EEENS6_IJNS7_ILi128EEENS7_ILi96EEENS7_ILi64EEEEEELi256ENS_10bfloat16_tEfNS_4arch4Sm90ELb1ELb0ELb1ELb1ELb0ELb1ELb0ELb1ELb0ELb1ELb1ELb0EEENS1_21CollectiveEpilogueFwdINS6_IJSA_NS7_ILi256EEESB_EEES9_SE_SG_Li256ELb1ELb1ELb1ELb0EEENS1_36VarlenDynamicPersistentTileSchedulerILi128ELi96ELi256ELi128ELb1ELb1ELb1ELb1ELb1ELb1EEEEEEEEEvNT_6ParamsE,"aw",@nobits
	.sectionflags	@""
	.align	16
	.zero		1024


//--------------------- .nv.shared._ZN7cutlass13device_kernelIN5flash11enable_sm90INS1_16FlashAttnFwdSm90INS1_25CollectiveMainloopFwdSm90ILi2EN4cute5tupleIJNS5_1CILi1EEES8_S8_EEENS6_IJNS7_ILi128EEENS7_ILi96EEENS7_ILi64EEEEEELi256ENS_10bfloat16_tEfNS_4arch4Sm90ELb1ELb0ELb1ELb1ELb0ELb0ELb1ELb1ELb0ELb1ELb1ELb0EEENS1_21CollectiveEpilogueFwdINS6_IJSA_NS7_ILi256EEESB_EEES9_SE_SG_Li256ELb1ELb1ELb1ELb0EEENS1_36VarlenDynamicPersistentTileSchedulerILi128ELi96ELi256ELi128ELb1ELb1ELb1ELb1ELb1ELb1EEEEEEEEEvNT_6ParamsE --------------------------
	.section	.nv.shared._ZN7cutlass13device_kernelIN5flash11enable_sm90INS1_16FlashAttnFwdSm90INS1_25CollectiveMainloopFwdSm90ILi2EN4cute5tupleIJNS5_1CILi1EEES8_S8_EEENS6_IJNS7_ILi128EEENS7_ILi96EEENS7_ILi64EEEEEELi256ENS_10bfloat16_tEfNS_4arch4Sm90ELb1ELb0ELb1ELb1ELb0ELb0ELb1ELb1ELb0ELb1ELb1ELb0EEENS1_21CollectiveEpilogueFwdINS6_IJSA_NS7_ILi256EEESB_EEES9_SE_SG_Li256ELb1ELb1ELb1ELb0EEENS1_36VarlenDynamicPersistentTileSchedulerILi128ELi96ELi256ELi128ELb1ELb1ELb1ELb1ELb1ELb1EEEEEEEEEvNT_6ParamsE,"aw",@nobits
	.sectionflags	@""
	.align	16
	.zero		1024


//--------------------- .nv.shared._ZN7cutlass13device_kernelIN5flash11enable_sm90INS1_16FlashAttnFwdSm90INS1_25CollectiveMainloopFwdSm90ILi2EN4cute5tupleIJNS5_1CILi1EEES8_S8_EEENS6_IJNS7_ILi128EEENS7_ILi96EEENS7_ILi64EEEEEELi256ENS_10bfloat16_tEfNS_4arch4Sm90ELb1ELb0ELb1ELb1ELb0ELb1ELb1ELb1ELb0ELb1ELb1ELb0EEENS1_21CollectiveEpilogueFwdINS6_IJSA_NS7_ILi256EEESB_EEES9_SE_SG_Li256ELb1ELb1ELb1ELb0EEENS1_36VarlenDynamicPersistentTileSchedulerILi128ELi96ELi256ELi128ELb1ELb1ELb1ELb1ELb1ELb1EEEEEEEEEvNT_6ParamsE --------------------------
	.section	.nv.shared._ZN7cutlass13device_kernelIN5flash11enable_sm90INS1_16FlashAttnFwdSm90INS1_25CollectiveMainloopFwdSm90ILi2EN4cute5tupleIJNS5_1CILi1EEES8_S8_EEENS6_IJNS7_ILi128EEENS7_ILi96EEENS7_ILi64EEEEEELi256ENS_10bfloat16_tEfNS_4arch4Sm90ELb1ELb0ELb1ELb1ELb0ELb1ELb1ELb1ELb0ELb1ELb1ELb0EEENS1_21CollectiveEpilogueFwdINS6_IJSA_NS7_ILi256EEESB_EEES9_SE_SG_Li256ELb1ELb1ELb1ELb0EEENS1_36VarlenDynamicPersistentTileSchedulerILi128ELi96ELi256ELi128ELb1ELb1ELb1ELb1ELb1ELb1EEEEEEEEEvNT_6ParamsE,"aw",@nobits
	.sectionflags	@""
	.align	16
	.zero		1024


//--------------------- .nv.constant0._ZN7cutlass13device_kernelIN5flash11enable_sm90INS1_16FlashAttnFwdSm90INS1_25CollectiveMainloopFwdSm90ILi2EN4cute5tupleIJNS5_1CILi1EEES8_S8_EEENS6_IJNS7_ILi128EEESA_NS7_ILi192EEEEEELi128ENS_10bfloat16_tEfNS_4arch4Sm90ELb0ELb0ELb1ELb0ELb0ELb0ELb0ELb1ELb1ELb1ELb1ELb0EEENS1_21CollectiveEpilogueFwdINS6_IJSA_SA_SA_EEES9_SD_SF_Li256ELb0ELb1ELb1ELb0EEENS1_19SingleTileSchedulerILb0ELb1ELb1ELi128EEEEEEEEEvNT_6ParamsE --------------------------
	.section	.nv.constant0._ZN7cutlass13device_kernelIN5flash11enable_sm90INS1_16FlashAttnFwdSm90INS1_25CollectiveMainloopFwdSm90ILi2EN4cute5tupleIJNS5_1CILi1EEES8_S8_EEENS6_IJNS7_ILi128EEESA_NS7_ILi192EEEEEELi128ENS_10bfloat16_tEfNS_4arch4Sm90ELb0ELb0ELb1ELb0ELb0ELb0ELb0ELb1ELb1ELb1ELb1ELb0EEENS1_21CollectiveEpilogueFwdINS6_IJSA_SA_SA_EEES9_SD_SF_Li256ELb0ELb1ELb1ELb0EEENS1_19SingleTileSchedulerILb0ELb1ELb1ELi128EEEEEEEEEvNT_6ParamsE,"a",@progbits
	.sectionflags	@""
	.align	4
.nv.constant0._ZN7cutlass13device_kernelIN5flash11enable_sm90INS1_16FlashAttnFwdSm90INS1_25CollectiveMainloopFwdSm90ILi2EN4cute5tupleIJNS5_1CILi1EEES8_S8_EEENS6_IJNS7_ILi128EEESA_NS7_ILi192EEEEEELi128ENS_10bfloat16_tEfNS_4arch4Sm90ELb0ELb0ELb1ELb0ELb0ELb0ELb0ELb1ELb1ELb1ELb1ELb0EEENS1_21CollectiveEpilogueFwdINS6_IJSA_SA_SA_EEES9_SD_SF_Li256ELb0ELb1ELb1ELb0EEENS1_19SingleTileSchedulerILb0ELb1ELb1ELi128EEEEEEEEEvNT_6ParamsE:
	.zero		3200


//--------------------- .nv.constant0._ZN7cutlass13device_kernelIN5flash11enable_sm90INS1_16FlashAttnFwdSm90INS1_25CollectiveMainloopFwdSm90ILi2EN4cute5tupleIJNS5_1CILi1EEES8_S8_EEENS6_IJNS7_ILi128EEESA_NS7_ILi192EEEEEELi128ENS_10bfloat16_tEfNS_4arch4Sm90ELb0ELb0ELb1ELb1ELb0ELb0ELb0ELb1ELb1ELb1ELb1ELb0EEENS1_21CollectiveEpilogueFwdINS6_IJSA_SA_SA_EEES9_SD_SF_Li256ELb1ELb1ELb1ELb0EEENS1_36VarlenDynamicPersistentTileSchedulerILi128ELi128ELi256ELi128ELb1ELb1ELb1ELb0ELb1ELb1EEEEEEEEEvNT_6ParamsE --------------------------
	.section	.nv.constant0._ZN7cutlass13device_kernelIN5flash11enable_sm90INS1_16FlashAttnFwdSm90INS1_25CollectiveMainloopFwdSm90ILi2EN4cute5tupleIJNS5_1CILi1EEES8_S8_EEENS6_IJNS7_ILi128EEESA_NS7_ILi192EEEEEELi128ENS_10bfloat16_tEfNS_4arch4Sm90ELb0ELb0ELb1ELb1ELb0ELb0ELb0ELb1ELb1ELb1ELb1ELb0EEENS1_21CollectiveEpilogueFwdINS6_IJSA_SA_SA_EEES9_SD_SF_Li256ELb1ELb1ELb1ELb0EEENS1_36VarlenDynamicPersistentTileSchedulerILi128ELi128ELi256ELi128ELb1ELb1ELb1ELb0ELb1ELb1EEEEEEEEEvNT_6ParamsE,"a",@progbits
	.sectionflags	@""
	.align	4
.nv.constant0._ZN7cutlass13device_kernelIN5flash11enable_sm90INS1_16FlashAttnFwdSm90INS1_25CollectiveMainloopFwdSm90ILi2EN4cute5tupleIJNS5_1CILi1EEES8_S8_EEENS6_IJNS7_ILi128EEESA_NS7_ILi192EEEEEELi128ENS_10bfloat16_tEfNS_4arch4Sm90ELb0ELb0ELb1ELb1ELb0ELb0ELb0ELb1ELb1ELb1ELb1ELb0EEENS1_21CollectiveEpilogueFwdINS6_IJSA_SA_SA_EEES9_SD_SF_Li256ELb1ELb1ELb1ELb0EEENS1_36VarlenDynamicPersistentTileSchedulerILi128ELi128ELi256ELi128ELb1ELb1ELb1ELb0ELb1ELb1EEEEEEEEEvNT_6ParamsE:
	.zero		3328


//--------------------- .nv.constant0._ZN7cutlass13device_kernelIN5flash11enable_sm90INS1_16FlashAttnFwdSm90INS1_25CollectiveMainloopFwdSm90ILi2EN4cute5tupleIJNS5_1CILi1EEES8_S8_EEENS6_IJNS7_ILi128EEESA_NS7_ILi192EEEEEELi128ENS_10bfloat16_tEfNS_4arch4Sm90ELb0ELb0ELb1ELb1ELb0ELb1ELb0ELb1ELb1ELb1ELb1ELb0EEENS1_21CollectiveEpilogueFwdINS6_IJSA_SA_SA_EEES9_SD_SF_Li256ELb1ELb1ELb1ELb0EEENS1_36VarlenDynamicPersistentTileSchedulerILi128ELi128ELi256ELi128ELb1ELb1ELb1ELb0ELb1ELb1EEEEEEEEEvNT_6ParamsE --------------------------
	.section	.nv.constant0._ZN7cutlass13device_kernelIN5flash11enable_sm90INS1_16FlashAttnFwdSm90INS1_25CollectiveMainloopFwdSm90ILi2EN4cute5tupleIJNS5_1CILi1EEES8_S8_EEENS6_IJNS7_ILi128EEESA_NS7_ILi192EEEEEELi128ENS_10bfloat16_tEfNS_4arch4Sm90ELb0ELb0ELb1ELb1ELb0ELb1ELb0ELb1ELb1ELb1ELb1ELb0EEENS1_21CollectiveEpilogueFwdINS6_IJSA_SA_SA_EEES9_SD_SF_Li256ELb1ELb1ELb1ELb0EEENS1_36VarlenDynamicPersistentTileSchedulerILi128ELi128ELi256ELi128ELb1ELb1ELb1ELb0ELb1ELb1EEEEEEEEEvNT_6ParamsE,"a",@progbits
	.sectionflags	@""
	.align	4
.nv.constant0._ZN7cutlass13device_kernelIN5flash11enable_sm90INS1_16FlashAttnFwdSm90INS1_25CollectiveMainloopFwdSm90ILi2EN4cute5tupleIJNS5_1CILi1EEES8_S8_EEENS6_IJNS7_ILi128EEESA_NS7_ILi192EEEEEELi128ENS_10bfloat16_tEfNS_4arch4Sm90ELb0ELb0ELb1ELb1ELb0ELb1ELb0ELb1ELb1ELb1ELb1ELb0EEENS1_21CollectiveEpilogueFwdINS6_IJSA_SA_SA_EEES9_SD_SF_Li256ELb1ELb1ELb1ELb0EEENS1_36VarlenDynamicPersistentTileSchedulerILi128ELi128ELi256ELi128ELb1ELb1ELb1ELb0ELb1ELb1EEEEEEEEEvNT_6ParamsE:
	.zero		3328


//--------------------- .nv.constant0._ZN7cutlass13device_kernelIN5flash11enable_sm90INS1_16FlashAttnFwdSm90INS1_25CollectiveMainloopFwdSm90ILi2EN4cute5tupleIJNS5_1CILi1EEES8_S8_EEENS6_IJNS7_ILi128EEENS7_ILi96EEENS7_ILi192EEEEEELi128ENS_10bfloat16_tEfNS_4arch4Sm90ELb0ELb1ELb1ELb0ELb0ELb0ELb0ELb1ELb1ELb1ELb1ELb0EEENS1_21CollectiveEpilogueFwdINS6_IJSA_SA_SB_EEES9_SE_SG_Li256ELb0ELb1ELb1ELb0EEENS1_19SingleTileSchedulerILb0ELb1ELb1ELi128EEEEEEEEEvNT_6ParamsE --------------------------
	.section	.nv.constant0._ZN7cutlass13device_kernelIN5flash11enable_sm90INS1_16FlashAttnFwdSm90INS1_25CollectiveMainloopFwdSm90ILi2EN4cute5tupleIJNS5_1CILi1EEES8_S8_EEENS6_IJNS7_ILi128EEENS7_ILi96EEENS7_ILi192EEEEEELi128ENS_10bfloat16_tEfNS_4arch4Sm90ELb0ELb1ELb1ELb0ELb0ELb0ELb0ELb1ELb1ELb1ELb1ELb0EEENS1_21CollectiveEpilogueFwdINS6_IJSA_SA_SB_EEES9_SE_SG_Li256ELb0ELb1ELb1ELb0EEENS1_19SingleTileSchedulerILb0ELb1ELb1ELi128EEEEEEEEEvNT_6ParamsE,"a",@progbits
	.sectionflags	@""
	.align	4
.nv.constant0._ZN7cutlass13device_kernelIN5flash11enable_sm90INS1_16FlashAttnFwdSm90INS1_25CollectiveMainloopFwdSm90ILi2EN4cute5tupleIJNS5_1CILi1EEES8_S8_EEENS6_IJNS7_ILi128EEENS7_ILi96EEENS7_ILi192EEEEEELi128ENS_10bfloat16_tEfNS_4arch4Sm90ELb0ELb1ELb1ELb0ELb0ELb0ELb0ELb1ELb1ELb1ELb1ELb0EEENS1_21CollectiveEpilogueFwdINS6_IJSA_SA_SB_EEES9_SE_SG_Li256ELb0ELb1ELb1ELb0EEENS1_19SingleTileSchedulerILb0ELb1ELb1ELi128EEEEEEEEEvNT_6ParamsE:
	.zero		3200


//--------------------- .nv.constant0._ZN7cutlass13device_kernelIN5flash11enable_sm90INS1_16FlashAttnFwdSm90INS1_25CollectiveMainloopFwdSm90ILi2EN4cute5tupleIJNS5_1CILi1EEES8_S8_EEENS6_IJNS7_ILi128EEENS7_ILi96EEENS7_ILi192EEEEEELi128ENS_10bfloat16_tEfNS_4arch4Sm90ELb0ELb1ELb1ELb1ELb0ELb0ELb0ELb1ELb1ELb1ELb1ELb0EEENS1_21CollectiveEpilogueFwdINS6_IJSA_SA_SB_EEES9_SE_SG_Li256ELb1ELb1ELb1ELb0EEENS1_36VarlenDynamicPersistentTileSchedulerILi128ELi96ELi256ELi128ELb1ELb1ELb1ELb1ELb0ELb1EEEEEEEEEvNT_6ParamsE --------------------------
	.section	.nv.constant0._ZN7cutlass13device_kernelIN5flash11enable_sm90INS1_16FlashAttnFwdSm90INS1_25CollectiveMainloopFwdSm90ILi2EN4cute5tupleIJNS5_1CILi1EEES8_S8_EEENS6_IJNS7_ILi128EEENS7_ILi96EEENS7_ILi192EEEEEELi128ENS_10bfloat16_tEfNS_4arch4Sm90ELb0ELb1ELb1ELb1ELb0ELb0ELb0ELb1ELb1ELb1ELb1ELb0EEENS1_21CollectiveEpilogueFwdINS6_IJSA_SA_SB_EEES9_SE_SG_Li256ELb1ELb1ELb1ELb0EEENS1_36VarlenDynamicPersistentTileSchedulerILi128ELi96ELi256ELi128ELb1ELb1ELb1ELb1ELb0ELb1EEEEEEEEEvNT_6ParamsE,"a",@progbits
	.sectionflags	@""
	.align	4
.nv.constant0._ZN7cutlass13device_kernelIN5flash11enable_sm90INS1_16FlashAttnFwdSm90INS1_25CollectiveMainloopFwdSm90ILi2EN4cute5tupleIJNS5_1CILi1EEES8_S8_EEENS6_IJNS7_ILi128EEENS7_ILi96EEENS7_ILi192EEEEEELi128ENS_10bfloat16_tEfNS_4arch4Sm90ELb0ELb1ELb1ELb1ELb0ELb0ELb0ELb1ELb1ELb1ELb1ELb0EEENS1_21CollectiveEpilogueFwdINS6_IJSA_SA_SB_EEES9_SE_SG_Li256ELb1ELb1ELb1ELb0EEENS1_36VarlenDynamicPersistentTileSchedulerILi128ELi96ELi256ELi128ELb1ELb1ELb1ELb1ELb0ELb1EEEEEEEEEvNT_6ParamsE:
	.zero		3328


//--------------------- .nv.constant0._ZN7cutlass13device_kernelIN5flash11enable_sm90INS1_16FlashAttnFwdSm90INS1_25CollectiveMainloopFwdSm90ILi2EN4cute5tupleIJNS5_1CILi1EEES8_S8_EEENS6_IJNS7_ILi128EEENS7_ILi96EEENS7_ILi192EEEEEELi128ENS_10bfloat16_tEfNS_4arch4Sm90ELb0ELb1ELb1ELb1ELb0ELb1ELb0ELb1ELb1ELb1ELb1ELb0EEENS1_21CollectiveEpilogueFwdINS6_IJSA_SA_SB_EEES9_SE_SG_Li256ELb1ELb1ELb1ELb0EEENS1_36VarlenDynamicPersistentTileSchedulerILi128ELi96ELi256ELi128ELb1ELb1ELb1ELb1ELb0ELb1EEEEEEEEEvNT_6ParamsE --------------------------
	.section	.nv.constant0._ZN7cutlass13device_kernelIN5flash11enable_sm90INS1_16FlashAttnFwdSm90INS1_25CollectiveMainloopFwdSm90ILi2EN4cute5tupleIJNS5_1CILi1EEES8_S8_EEENS6_IJNS7_ILi128EEENS7_ILi96EEENS7_ILi192EEEEEELi128ENS_10bfloat16_tEfNS_4arch4Sm90ELb0ELb1ELb1ELb1ELb0ELb1ELb0ELb1ELb1ELb1ELb1ELb0EEENS1_21CollectiveEpilogueFwdINS6_IJSA_SA_SB_EEES9_SE_SG_Li256ELb1ELb1ELb1ELb0EEENS1_36VarlenDynamicPersistentTileSchedulerILi128ELi96ELi256ELi128ELb1ELb1ELb1ELb1ELb0ELb1EEEEEEEEEvNT_6ParamsE,"a",@progbits
	.sectionflags	@""
	.align	4
.nv.constant0._ZN7cutlass13device_kernelIN5flash11enable_sm90INS1_16FlashAttnFwdSm90INS1_25CollectiveMainloopFwdSm90ILi2EN4cute5tupleIJNS5_1CILi1EEES8_S8_EEENS6_IJNS7_ILi128EEENS7_ILi96EEENS7_ILi192EEEEEELi128ENS_10bfloat16_tEfNS_4arch4Sm90ELb0ELb1ELb1ELb1ELb0ELb1ELb0ELb1ELb1ELb1ELb1ELb0EEENS1_21CollectiveEpilogueFwdINS6_IJSA_SA_SB_EEES9_SE_SG_Li256ELb1ELb1ELb1ELb0EEENS1_36VarlenDynamicPersistentTileSchedulerILi128ELi96ELi256ELi128ELb1ELb1ELb1ELb1ELb0ELb1EEEEEEEEEvNT_6ParamsE:
	.zero		3328


//--------------------- .nv.constant0._ZN7cutlass13device_kernelIN5flash11enable_sm90INS1_16FlashAttnFwdSm90INS1_25CollectiveMainloopFwdSm90ILi2EN4cute5tupleIJNS5_1CILi1EEES8_S8_EEENS6_IJNS7_ILi128EEESA_NS7_ILi192EEEEEELi128ENS_10bfloat16_tEfNS_4arch4Sm90ELb1ELb0ELb1ELb0ELb0ELb0ELb0ELb1ELb1ELb1ELb1ELb0EEENS1_21CollectiveEpilogueFwdINS6_IJSA_SA_SA_EEES9_SD_SF_Li256ELb0ELb1ELb1ELb0EEENS1_19SingleTileSchedulerILb0ELb1ELb1ELi128EEEEEEEEEvNT_6ParamsE --------------------------
	.section	.nv.constant0._ZN7cutlass13device_kernelIN5flash11enable_sm90INS1_16FlashAttnFwdSm90INS1_25CollectiveMainloopFwdSm90ILi2EN4cute5tupleIJNS5_1CILi1EEES8_S8_EEENS6_IJNS7_ILi128EEESA_NS7_ILi192EEEEEELi128ENS_10bfloat16_tEfNS_4arch4Sm90ELb1ELb0ELb1ELb0ELb0ELb0ELb0ELb1ELb1ELb1ELb1ELb0EEENS1_21CollectiveEpilogueFwdINS6_IJSA_SA_SA_EEES9_SD_SF_Li256ELb0ELb1ELb1ELb0EEENS1_19SingleTileSchedulerILb0ELb1ELb1ELi128EEEEEEEEEvNT_6ParamsE,"a",@progbits
	.sectionflags	@""
	.align	4
.nv.constant0._ZN7cutlass13device_kernelIN5flash11enable_sm90INS1_16FlashAttnFwdSm90INS1_25CollectiveMainloopFwdSm90ILi2EN4cute5tupleIJNS5_1CILi1EEES8_S8_EEENS6_IJNS7_ILi128EEESA_NS7_ILi192EEEEEELi128ENS_10bfloat16_tEfNS_4arch4Sm90ELb1ELb0ELb1ELb0ELb0ELb0ELb0ELb1ELb1ELb1ELb1ELb0EEENS1_21CollectiveEpilogueFwdINS6_IJSA_SA_SA_EEES9_SD_SF_Li256ELb0ELb1ELb1ELb0EEENS1_19SingleTileSchedulerILb0ELb1ELb1ELi128EEEEEEEEEvNT_6ParamsE:
	.zero		3200


//--------------------- .nv.constant0._ZN7cutlass13device_kernelIN5flash11enable_sm90INS1_16FlashAttnFwdSm90INS1_25CollectiveMainloopFwdSm90ILi2EN4cute5tupleIJNS5_1CILi1EEES8_S8_EEENS6_IJNS7_ILi128EEESA_NS7_ILi192EEEEEELi128ENS_10bfloat16_tEfNS_4arch4Sm90ELb1ELb0ELb1ELb1ELb0ELb0ELb0ELb1ELb1ELb1ELb1ELb0EEENS1_21CollectiveEpilogueFwdINS6_IJSA_SA_SA_EEES9_SD_SF_Li256ELb1ELb1ELb1ELb0EEENS1_36VarlenDynamicPersistentTileSchedulerILi128ELi128ELi256ELi128ELb1ELb1ELb1ELb1ELb1ELb1EEEEEEEEEvNT_6ParamsE --------------------------
	.section	.nv.constant0._ZN7cutlass13device_kernelIN5flash11enable_sm90INS1_16FlashAttnFwdSm90INS1_25CollectiveMainloopFwdSm90ILi2EN4cute5tupleIJNS5_1CILi1EEES8_S8_EEENS6_IJNS7_ILi128EEESA_NS7_ILi192EEEEEELi128ENS_10bfloat16_tEfNS_4arch4Sm90ELb1ELb0ELb1ELb1ELb0ELb0ELb0ELb1ELb1ELb1ELb1ELb0EEENS1_21CollectiveEpilogueFwdINS6_IJSA_SA_SA_EEES9_SD_SF_Li256ELb1ELb1ELb1ELb0EEENS1_36VarlenDynamicPersistentTileSchedulerILi128ELi128ELi256ELi128ELb1ELb1ELb1ELb1ELb1ELb1EEEEEEEEEvNT_6ParamsE,"a",@progbits
	.sectionflags	@""
	.align	4
.nv.constant0._ZN7cutlass13device_kernelIN5flash11enable_sm90INS1_16FlashAttnFwdSm90INS1_25CollectiveMainloopFwdSm90ILi2EN4cute5tupleIJNS5_1CILi1EEES8_S8_EEENS6_IJNS7_ILi128EEESA_NS7_ILi192EEEEEELi128ENS_10bfloat16_tEfNS_4arch4Sm90ELb1ELb0ELb1ELb1ELb0ELb0ELb0ELb1ELb1ELb1ELb1ELb0EEENS1_21CollectiveEpilogueFwdINS6_IJSA_SA_SA_EEES9_SD_SF_Li256ELb1ELb1ELb1ELb0EEENS1_36VarlenDynamicPersistentTileSchedulerILi128ELi128ELi256ELi128ELb1ELb1ELb1ELb1ELb1ELb1EEEEEEEEEvNT_6ParamsE:
	.zero		3328


//--------------------- .nv.constant0._ZN7cutlass13device_kernelIN5flash11enable_sm90INS1_16FlashAttnFwdSm90INS1_25CollectiveMainloopFwdSm90ILi2EN4cute5tupleIJNS5_1CILi1EEES8_S8_EEENS6_IJNS7_ILi128EEESA_NS7_ILi192EEEEEELi128ENS_10bfloat16_tEfNS_4arch4Sm90ELb1ELb0ELb1ELb1ELb0ELb1ELb0ELb1ELb1ELb1ELb1ELb0EEENS1_21CollectiveEpilogueFwdINS6_IJSA_SA_SA_EEES9_SD_SF_Li256ELb1ELb1ELb1ELb0EEENS1_36VarlenDynamicPersistentTileSchedulerILi128ELi128ELi256ELi128ELb1ELb1ELb1ELb1ELb1ELb1EEEEEEEEEvNT_6ParamsE --------------------------
	.section	.nv.constant0._ZN7cutlass13device_kernelIN5flash11enable_sm90INS1_16FlashAttnFwdSm90INS1_25CollectiveMainloopFwdSm90ILi2EN4cute5tupleIJNS5_1CILi1EEES8_S8_EEENS6_IJNS7_ILi128EEESA_NS7_ILi192EEEEEELi128ENS_10bfloat16_tEfNS_4arch4Sm90ELb1ELb0ELb1ELb1ELb0ELb1ELb0ELb1ELb1ELb1ELb1ELb0EEENS1_21CollectiveEpilogueFwdINS6_IJSA_SA_SA_EEES9_SD_SF_Li256ELb1ELb1ELb1ELb0EEENS1_36VarlenDynamicPersistentTileSchedulerILi128ELi128ELi256ELi128ELb1ELb1ELb1ELb1ELb1ELb1EEEEEEEEEvNT_6ParamsE,"a",@progbits
	.sectionflags	@""
	.align	4
.nv.constant0._ZN7cutlass13device_kernelIN5flash11enable_sm90INS1_16FlashAttnFwdSm90INS1_25CollectiveMainloopFwdSm90ILi2EN4cute5tupleIJNS5_1CILi1EEES8_S8_EEENS6_IJNS7_ILi128EEESA_NS7_ILi192EEEEEELi128ENS_10bfloat16_tEfNS_4arch4Sm90ELb1ELb0ELb1ELb1ELb0ELb1ELb0ELb1ELb1ELb1ELb1ELb0EEENS1_21CollectiveEpilogueFwdINS6_IJSA_SA_SA_EEES9_SD_SF_Li256ELb1ELb1ELb1ELb0EEENS1_36VarlenDynamicPersistentTileSchedulerILi128ELi128ELi256ELi128ELb1ELb1ELb1ELb1ELb1ELb1EEEEEEEEEvNT_6ParamsE:
	.zero		3328


//--------------------- .nv.constant0._ZN7cutlass13device_kernelIN5flash11enable_sm90INS1_16FlashAttnFwdSm90INS1_25CollectiveMainloopFwdSm90ILi2EN4cute5tupleIJNS5_1CILi1EEES8_S8_EEENS6_IJNS7_ILi64EEESA_SA_EEELi512ENS_10bfloat16_tEfNS_4arch4Sm90ELb0ELb0ELb1ELb0ELb0ELb0ELb0ELb0ELb0ELb1ELb1ELb0EEENS1_21CollectiveEpilogueFwdINS6_IJSA_NS7_ILi512EEESA_EEES9_SC_SE_Li256ELb0ELb1ELb1ELb0EEENS1_19SingleTileSchedulerILb0ELb1ELb1ELi64EEEEEEEEEvNT_6ParamsE --------------------------
	.section	.nv.constant0._ZN7cutlass13device_kernelIN5flash11enable_sm90INS1_16FlashAttnFwdSm90INS1_25CollectiveMainloopFwdSm90ILi2EN4cute5tupleIJNS5_1CILi1EEES8_S8_EEENS6_IJNS7_ILi64EEESA_SA_EEELi512ENS_10bfloat16_tEfNS_4arch4Sm90ELb0ELb0ELb1ELb0ELb0ELb0ELb0ELb0ELb0ELb1ELb1ELb0EEENS1_21CollectiveEpilogueFwdINS6_IJSA_NS7_ILi512EEESA_EEES9_SC_SE_Li256ELb0ELb1ELb1ELb0EEENS1_19SingleTileSchedulerILb0ELb1ELb1ELi64EEEEEEEEEvNT_6ParamsE,"a",@progbits
	.sectionflags	@""
	.align	4
.nv.constant0._ZN7cutlass13device_kernelIN5flash11enable_sm90INS1_16FlashAttnFwdSm90INS1_25CollectiveMainloopFwdSm90ILi2EN4cute5tupleIJNS5_1CILi1EEES8_S8_EEENS6_IJNS7_ILi64EEESA_SA_EEELi512ENS_10bfloat16_tEfNS_4arch4Sm90ELb0ELb0ELb1ELb0ELb0ELb0ELb0ELb0ELb0ELb1ELb1ELb0EEENS1_21CollectiveEpilogueFwdINS6_IJSA_NS7_ILi512EEESA_EEES9_SC_SE_Li256ELb0ELb1ELb1ELb0EEENS1_19SingleTileSchedulerILb0ELb1ELb1ELi64EEEEEEEEEvNT_6ParamsE:
	.zero		3200


//--------------------- .nv.constant0._ZN7cutlass13device_kernelIN5flash11enable_sm90INS1_16FlashAttnFwdSm90INS1_25CollectiveMainloopFwdSm90ILi2EN4cute5tupleIJNS5_1CILi1EEES8_S8_EEENS6_IJNS7_ILi64EEESA_SA_EEELi512ENS_10bfloat16_tEfNS_4arch4Sm90ELb0ELb0ELb1ELb0ELb0ELb0ELb1ELb0ELb0ELb1ELb1ELb0EEENS1_21CollectiveEpilogueFwdINS6_IJSA_NS7_ILi512EEESA_EEES9_SC_SE_Li256ELb0ELb1ELb1ELb0EEENS1_19SingleTileSchedulerILb0ELb1ELb1ELi64EEEEEEEEEvNT_6ParamsE --------------------------
	.section	.nv.constant0._ZN7cutlass13device_kernelIN5flash11enable_sm90INS1_16FlashAttnFwdSm90INS1_25CollectiveMainloopFwdSm90ILi2EN4cute5tupleIJNS5_1CILi1EEES8_S8_EEENS6_IJNS7_ILi64EEESA_SA_EEELi512ENS_10bfloat16_tEfNS_4arch4Sm90ELb0ELb0ELb1ELb0ELb0ELb0ELb1ELb0ELb0ELb1ELb1ELb0EEENS1_21CollectiveEpilogueFwdINS6_IJSA_NS7_ILi512EEESA_EEES9_SC_SE_Li256ELb0ELb1ELb1ELb0EEENS1_19SingleTileSchedulerILb0ELb1ELb1ELi64EEEEEEEEEvNT_6ParamsE,"a",@progbits
	.sectionflags	@""
	.align	4
.nv.constant0._ZN7cutlass13device_kernelIN5flash11enable_sm90INS1_16FlashAttnFwdSm90INS1_25CollectiveMainloopFwdSm90ILi2EN4cute5tupleIJNS5_1CILi1EEES8_S8_EEENS6_IJNS7_ILi64EEESA_SA_EEELi512ENS_10bfloat16_tEfNS_4arch4Sm90ELb0ELb0ELb1ELb0ELb0ELb0ELb1ELb0ELb0ELb1ELb1ELb0EEENS1_21CollectiveEpilogueFwdINS6_IJSA_NS7_ILi512EEESA_EEES9_SC_SE_Li256ELb0ELb1ELb1ELb0EEENS1_19SingleTileSchedulerILb0ELb1ELb1ELi64EEEEEEEEEvNT_6ParamsE:
	.zero		3456


//--------------------- .nv.constant0._ZN7cutlass13device_kernelIN5flash11enable_sm90INS1_16FlashAttnFwdSm90INS1_25CollectiveMainloopFwdSm90ILi2EN4cute5tupleIJNS5_1CILi1EEES8_S8_EEENS6_IJNS7_ILi64EEESA_SA_EEELi512ENS_10bfloat16_tEfNS_4arch4Sm90ELb0ELb0ELb1ELb1ELb0ELb0ELb0ELb0ELb0ELb1ELb1ELb0EEENS1_21CollectiveEpilogueFwdINS6_IJSA_NS7_ILi512EEESA_EEES9_SC_SE_Li256ELb1ELb1ELb1ELb0EEENS1_36VarlenDynamicPersistentTileSchedulerILi64ELi64ELi256ELi128ELb1ELb1ELb1ELb0ELb1ELb1EEEEEEEEEvNT_6ParamsE --------------------------
	.section	.nv.constant0._ZN7cutlass13device_kernelIN5flash11enable_sm90INS1_16FlashAttnFwdSm90INS1_25CollectiveMainloopFwdSm90ILi2EN4cute5tupleIJNS5_1CILi1EEES8_S8_EEENS6_IJNS7_ILi64EEESA_SA_EEELi512ENS_10bfloat16_tEfNS_4arch4Sm90ELb0ELb0ELb1ELb1ELb0ELb0ELb0ELb0ELb0ELb1ELb1ELb0EEENS1_21CollectiveEpilogueFwdINS6_IJSA_NS7_ILi512EEESA_EEES9_SC_SE_Li256ELb1ELb1ELb1ELb0EEENS1_36VarlenDynamicPersistentTileSchedulerILi64ELi64ELi256ELi128ELb1ELb1ELb1ELb0ELb1ELb1EEEEEEEEEvNT_6ParamsE,"a",@progbits
	.sectionflags	@""
	.align	4
.nv.constant0._ZN7cutlass13device_kernelIN5flash11enable_sm90INS1_16FlashAttnFwdSm90INS1_25CollectiveMainloopFwdSm90ILi2EN4cute5tupleIJNS5_1CILi1EEES8_S8_EEENS6_IJNS7_ILi64EEESA_SA_EEELi512ENS_10bfloat16_tEfNS_4arch4Sm90ELb0ELb0ELb1ELb1ELb0ELb0ELb0ELb0ELb0ELb1ELb1ELb0EEENS1_21CollectiveEpilogueFwdINS6_IJSA_NS7_ILi512EEESA_EEES9_SC_SE_Li256ELb1ELb1ELb1ELb0EEENS1_36VarlenDynamicPersistentTileSchedulerILi64ELi64ELi256ELi128ELb1ELb1ELb1ELb0ELb1ELb1EEEEEEEEEvNT_6ParamsE:
	.zero		3328


//--------------------- .nv.constant0._ZN7cutlass13device_kernelIN5flash11enable_sm90INS1_16FlashAttnFwdSm90INS1_25CollectiveMainloopFwdSm90ILi2EN4cute5tupleIJNS5_1CILi1EEES8_S8_EEENS6_IJNS7_ILi64EEESA_SA_EEELi512ENS_10bfloat16_tEfNS_4arch4Sm90ELb0ELb0ELb1ELb1ELb0ELb1ELb0ELb0ELb0ELb1ELb1ELb0EEENS1_21CollectiveEpilogueFwdINS6_IJSA_NS7_ILi512EEESA_EEES9_SC_SE_Li256ELb1ELb1ELb1ELb0EEENS1_36VarlenDynamicPersistentTileSchedulerILi64ELi64ELi256ELi128ELb1ELb1ELb1ELb0ELb1ELb1EEEEEEEEEvNT_6ParamsE --------------------------
	.section	.nv.constant0._ZN7cutlass13device_kernelIN5flash11enable_sm90INS1_16FlashAttnFwdSm90INS1_25CollectiveMainloopFwdSm90ILi2EN4cute5tupleIJNS5_1CILi1EEES8_S8_EEENS6_IJNS7_ILi64EEESA_SA_EEELi512ENS_10bfloat16_tEfNS_4arch4Sm90ELb0ELb0ELb1ELb1ELb0ELb1ELb0ELb0ELb0ELb1ELb1ELb0EEENS1_21CollectiveEpilogueFwdINS6_IJSA_NS7_ILi512EEESA_EEES9_SC_SE_Li256ELb1ELb1ELb1ELb0EEENS1_36VarlenDynamicPersistentTileSchedulerILi64ELi64ELi256ELi128ELb1ELb1ELb1ELb0ELb1ELb1EEEEEEEEEvNT_6ParamsE,"a",@progbits
	.sectionflags	@""
	.align	4
.nv.constant0._ZN7cutlass13device_kernelIN5flash11enable_sm90INS1_16FlashAttnFwdSm90INS1_25CollectiveMainloopFwdSm90ILi2EN4cute5tupleIJNS5_1CILi1EEES8_S8_EEENS6_IJNS7_ILi64EEESA_SA_EEELi512ENS_10bfloat16_tEfNS_4arch4Sm90ELb0ELb0ELb1ELb1ELb0ELb1ELb0ELb0ELb0ELb1ELb1ELb0EEENS1_21CollectiveEpilogueFwdINS6_IJSA_NS7_ILi512EEESA_EEES9_SC_SE_Li256ELb1ELb1ELb1ELb0EEENS1_36VarlenDynamicPersistentTileSchedulerILi64ELi64ELi256ELi128ELb1ELb1ELb1ELb0ELb1ELb1EEEEEEEEEvNT_6ParamsE:
	.zero		3328


//--------------------- .nv.constant0._ZN7cutlass13device_kernelIN5flash11enable_sm90INS1_16FlashAttnFwdSm90INS1_25CollectiveMainloopFwdSm90ILi2EN4cute5tupleIJNS5_1CILi1EEES8_S8_EEENS6_IJNS7_ILi64EEESA_SA_EEELi512ENS_10bfloat16_tEfNS_4arch4Sm90ELb0ELb0ELb1ELb1ELb0ELb0ELb1ELb0ELb0ELb1ELb1ELb0EEENS1_21CollectiveEpilogueFwdINS6_IJSA_NS7_ILi512EEESA_EEES9_SC_SE_Li256ELb1ELb1ELb1ELb0EEENS1_36VarlenDynamicPersistentTileSchedulerILi64ELi64ELi256ELi128ELb1ELb1ELb1ELb0ELb1ELb1EEEEEEEEEvNT_6ParamsE --------------------------
	.section	.nv.constant0._ZN7cutlass13device_kernelIN5flash11enable_sm90INS1_16FlashAttnFwdSm90INS1_25CollectiveMainloopFwdSm90ILi2EN4cute5tupleIJNS5_1CILi1EEES8_S8_EEENS6_IJNS7_ILi64EEESA_SA_EEELi512ENS_10bfloat16_tEfNS_4arch4Sm90ELb0ELb0ELb1ELb1ELb0ELb0ELb1ELb0ELb0ELb1ELb1ELb0EEENS1_21CollectiveEpilogueFwdINS6_IJSA_NS7_ILi512EEESA_EEES9_SC_SE_Li256ELb1ELb1ELb1ELb0EEENS1_36VarlenDynamicPersistentTileSchedulerILi64ELi64ELi256ELi128ELb1ELb1ELb1ELb0ELb1ELb1EEEEEEEEEvNT_6ParamsE,"a",@progbits
	.sectionflags	@""
	.align	4
.nv.constant0._ZN7cutlass13device_kernelIN5flash11enable_sm90INS1_16FlashAttnFwdSm90INS1_25CollectiveMainloopFwdSm90ILi2EN4cute5tupleIJNS5_1CILi1EEES8_S8_EEENS6_IJNS7_ILi64EEESA_SA_EEELi512ENS_10bfloat16_tEfNS_4arch4Sm90ELb0ELb0ELb1ELb1ELb0ELb0ELb1ELb0ELb0ELb1ELb1ELb0EEENS1_21CollectiveEpilogueFwdINS6_IJSA_NS7_ILi512EEESA_EEES9_SC_SE_Li256ELb1ELb1ELb1ELb0EEENS1_36VarlenDynamicPersistentTileSchedulerILi64ELi64ELi256ELi128ELb1ELb1ELb1ELb0ELb1ELb1EEEEEEEEEvNT_6ParamsE:
	.zero		3584


//--------------------- .nv.constant0._ZN7cutlass13device_kernelIN5flash11enable_sm90INS1_16FlashAttnFwdSm90INS1_25CollectiveMainloopFwdSm90ILi2EN4cute5tupleIJNS5_1CILi1EEES8_S8_EEENS6_IJNS7_ILi64EEESA_SA_EEELi512ENS_10bfloat16_tEfNS_4arch4Sm90ELb0ELb0ELb1ELb1ELb0ELb1ELb1ELb0ELb0ELb1ELb1ELb0EEENS1_21CollectiveEpilogueFwdINS6_IJSA_NS7_ILi512EEESA_EEES9_SC_SE_Li256ELb1ELb1ELb1ELb0EEENS1_36VarlenDynamicPersistentTileSchedulerILi64ELi64ELi256ELi128ELb1ELb1ELb1ELb0ELb1ELb1EEEEEEEEEvNT_6ParamsE --------------------------
	.section	.nv.constant0._ZN7cutlass13device_kernelIN5flash11enable_sm90INS1_16FlashAttnFwdSm90INS1_25CollectiveMainloopFwdSm90ILi2EN4cute5tupleIJNS5_1CILi1EEES8_S8_EEENS6_IJNS7_ILi64EEESA_SA_EEELi512ENS_10bfloat16_tEfNS_4arch4Sm90ELb0ELb0ELb1ELb1ELb0ELb1ELb1ELb0ELb0ELb1ELb1ELb0EEENS1_21CollectiveEpilogueFwdINS6_IJSA_NS7_ILi512EEESA_EEES9_SC_SE_Li256ELb1ELb1ELb1ELb0EEENS1_36VarlenDynamicPersistentTileSchedulerILi64ELi64ELi256ELi128ELb1ELb1ELb1ELb0ELb1ELb1EEEEEEEEEvNT_6ParamsE,"a",@progbits
	.sectionflags	@""
	.align	4
.nv.constant0._ZN7cutlass13device_kernelIN5flash11enable_sm90INS1_16FlashAttnFwdSm90INS1_25CollectiveMainloopFwdSm90ILi2EN4cute5tupleIJNS5_1CILi1EEES8_S8_EEENS6_IJNS7_ILi64EEESA_SA_EEELi512ENS_10bfloat16_tEfNS_4arch4Sm90ELb0ELb0ELb1ELb1ELb0ELb1ELb1ELb0ELb0ELb1ELb1ELb0EEENS1_21CollectiveEpilogueFwdINS6_IJSA_NS7_ILi512EEESA_EEES9_SC_SE_Li256ELb1ELb1ELb1ELb0EEENS1_36VarlenDynamicPersistentTileSchedulerILi64ELi64ELi256ELi128ELb1ELb1ELb1ELb0ELb1ELb1EEEEEEEEEvNT_6ParamsE:
	.zero		3584


//--------------------- .nv.constant0._ZN7cutlass13device_kernelIN5flash11enable_sm90INS1_16FlashAttnFwdSm90INS1_25CollectiveMainloopFwdSm90ILi2EN4cute5tupleIJNS5_1CILi1EEES8_S8_EEENS6_IJNS7_ILi64EEESA_SA_EEELi512ENS_10bfloat16_tEfNS_4arch4Sm90ELb0ELb1ELb1ELb0ELb0ELb0ELb0ELb0ELb0ELb1ELb1ELb0EEENS1_21CollectiveEpilogueFwdINS6_IJSA_NS7_ILi512EEESA_EEES9_SC_SE_Li256ELb0ELb1ELb1ELb0EEENS1_19SingleTileSchedulerILb0ELb1ELb1ELi64EEEEEEEEEvNT_6ParamsE --------------------------
	.section	.nv.constant0._ZN7cutlass13device_kernelIN5flash11enable_sm90INS1_16FlashAttnFwdSm90INS1_25CollectiveMainloopFwdSm90ILi2EN4cute5tupleIJNS5_1CILi1EEES8_S8_EEENS6_IJNS7_ILi64EEESA_SA_EEELi512ENS_10bfloat16_tEfNS_4arch4Sm90ELb0ELb1ELb1ELb0ELb0ELb0ELb0ELb0ELb0ELb1ELb1ELb0EEENS1_21CollectiveEpilogueFwdINS6_IJSA_NS7_ILi512EEESA_EEES9_SC_SE_Li256ELb0ELb1ELb1ELb0EEENS1_19SingleTileSchedulerILb0ELb1ELb1ELi64EEEEEEEEEvNT_6ParamsE,"a",@progbits
	.sectionflags	@""
	.align	4
.nv.constant0._ZN7cutlass13device_kernelIN5flash11enable_sm90INS1_16FlashAttnFwdSm90INS1_25CollectiveMainloopFwdSm90ILi2EN4cute5tupleIJNS5_1CILi1EEES8_S8_EEENS6_IJNS7_ILi64EEESA_SA_EEELi512ENS_10bfloat16_tEfNS_4arch4Sm90ELb0ELb1ELb1ELb0ELb0ELb0ELb0ELb0ELb0ELb1ELb1ELb0EEENS1_21CollectiveEpilogueFwdINS6_IJSA_NS7_ILi512EEESA_EEES9_SC_SE_Li256ELb0ELb1ELb1ELb0EEENS1_19SingleTileSchedulerILb0ELb1ELb1ELi64EEEEEEEEEvNT_6ParamsE:
	.zero		3200


//--------------------- .nv.constant0._ZN7cutlass13device_kernelIN5flash11enable_sm90INS1_16FlashAttnFwdSm90INS1_25CollectiveMainloopFwdSm90ILi2EN4cute5tupleIJNS5_1CILi1EEES8_S8_EEENS6_IJNS7_ILi64EEESA_SA_EEELi512ENS_10bfloat16_tEfNS_4arch4Sm90ELb0ELb1ELb1ELb0ELb0ELb0ELb1ELb0ELb0ELb1ELb1ELb0EEENS1_21CollectiveEpilogueFwdINS6_IJSA_NS7_ILi512EEESA_EEES9_SC_SE_Li256ELb0ELb1ELb1ELb0EEENS1_19SingleTileSchedulerILb0ELb1ELb1ELi64EEEEEEEEEvNT_6ParamsE --------------------------
	.section	.nv.constant0._ZN7cutlass13device_kernelIN5flash11enable_sm90INS1_16FlashAttnFwdSm90INS1_25CollectiveMainloopFwdSm90ILi2EN4cute5tupleIJNS5_1CILi1EEES8_S8_EEENS6_IJNS7_ILi64EEESA_SA_EEELi512ENS_10bfloat16_tEfNS_4arch4Sm90ELb0ELb1ELb1ELb0ELb0ELb0ELb1ELb0ELb0ELb1ELb1ELb0EEENS1_21CollectiveEpilogueFwdINS6_IJSA_NS7_ILi512EEESA_EEES9_SC_SE_Li256ELb0ELb1ELb1ELb0EEENS1_19SingleTileSchedulerILb0ELb1ELb1ELi64EEEEEEEEEvNT_6ParamsE,"a",@progbits
	.sectionflags	@""
	.align	4
.nv.constant0._ZN7cutlass13device_kernelIN5flash11enable_sm90INS1_16FlashAttnFwdSm90INS1_25CollectiveMainloopFwdSm90ILi2EN4cute5tupleIJNS5_1CILi1EEES8_S8_EEENS6_IJNS7_ILi64EEESA_SA_EEELi512ENS_10bfloat16_tEfNS_4arch4Sm90ELb0ELb1ELb1ELb0ELb0ELb0ELb1ELb0ELb0ELb1ELb1ELb0EEENS1_21CollectiveEpilogueFwdINS6_IJSA_NS7_ILi512EEESA_EEES9_SC_SE_Li256ELb0ELb1ELb1ELb0EEENS1_19SingleTileSchedulerILb0ELb1ELb1ELi64EEEEEEEEEvNT_6ParamsE:
	.zero		3456


//--------------------- .nv.constant0._ZN7cutlass13device_kernelIN5flash11enable_sm90INS1_16FlashAttnFwdSm90INS1_25CollectiveMainloopFwdSm90ILi2EN4cute5tupleIJNS5_1CILi1EEES8_S8_EEENS6_IJNS7_ILi64EEESA_SA_EEELi512ENS_10bfloat16_tEfNS_4arch4Sm90ELb0ELb1ELb1ELb1ELb0ELb0ELb0ELb0ELb0ELb1ELb1ELb0EEENS1_21CollectiveEpilogueFwdINS6_IJSA_NS7_ILi512EEESA_EEES9_SC_SE_Li256ELb1ELb1ELb1ELb0EEENS1_36VarlenDynamicPersistentTileSchedulerILi64ELi64ELi256ELi128ELb1ELb1ELb1ELb1ELb0ELb1EEEEEEEEEvNT_6ParamsE --------------------------
	.section	.nv.constant0._ZN7cutlass13device_kernelIN5flash11enable_sm90INS1_16FlashAttnFwdSm90INS1_25CollectiveMainloopFwdSm90ILi2EN4cute5tupleIJNS5_1CILi1EEES8_S8_EEENS6_IJNS7_ILi64EEESA_SA_EEELi512ENS_10bfloat16_tEfNS_4arch4Sm90ELb0ELb1ELb1ELb1ELb0ELb0ELb0ELb0ELb0ELb1ELb1ELb0EEENS1_21CollectiveEpilogueFwdINS6_IJSA_NS7_ILi512EEESA_EEES9_SC_SE_Li256ELb1ELb1ELb1ELb0EEENS1_36VarlenDynamicPersistentTileSchedulerILi64ELi64ELi256ELi128ELb1ELb1ELb1ELb1ELb0ELb1EEEEEEEEEvNT_6ParamsE,"a",@progbits
	.sectionflags	@""
	.align	4
.nv.constant0._ZN7cutlass13device_kernelIN5flash11enable_sm90INS1_16FlashAttnFwdSm90INS1_25CollectiveMainloopFwdSm90ILi2EN4cute5tupleIJNS5_1CILi1EEES8_S8_EEENS6_IJNS7_ILi64EEESA_SA_EEELi512ENS_10bfloat16_tEfNS_4arch4Sm90ELb0ELb1ELb1ELb1ELb0ELb0ELb0ELb0ELb0ELb1ELb1ELb0EEENS1_21CollectiveEpilogueFwdINS6_IJSA_NS7_ILi512EEESA_EEES9_SC_SE_Li256ELb1ELb1ELb1ELb0EEENS1_36VarlenDynamicPersistentTileSchedulerILi64ELi64ELi256ELi128ELb1ELb1ELb1ELb1ELb0ELb1EEEEEEEEEvNT_6ParamsE:
	.zero		3328


//--------------------- .nv.constant0._ZN7cutlass13device_kernelIN5flash11enable_sm90INS1_16FlashAttnFwdSm90INS1_25CollectiveMainloopFwdSm90ILi2EN4cute5tupleIJNS5_1CILi1EEES8_S8_EEENS6_IJNS7_ILi64EEESA_SA_EEELi512ENS_10bfloat16_tEfNS_4arch4Sm90ELb0ELb1ELb1ELb1ELb0ELb1ELb0ELb0ELb0ELb1ELb1ELb0EEENS1_21CollectiveEpilogueFwdINS6_IJSA_NS7_ILi512EEESA_EEES9_SC_SE_Li256ELb1ELb1ELb1ELb0EEENS1_36VarlenDynamicPersistentTileSchedulerILi64ELi64ELi256ELi128ELb1ELb1ELb1ELb1ELb0ELb1EEEEEEEEEvNT_6ParamsE --------------------------
	.section	.nv.constant0._ZN7cutlass13device_kernelIN5flash11enable_sm90INS1_16FlashAttnFwdSm90INS1_25CollectiveMainloopFwdSm90ILi2EN4cute5tupleIJNS5_1CILi1EEES8_S8_EEENS6_IJNS7_ILi64EEESA_SA_EEELi512ENS_10bfloat16_tEfNS_4arch4Sm90ELb0ELb1ELb1ELb1ELb0ELb1ELb0ELb0ELb0ELb1ELb1ELb0EEENS1_21CollectiveEpilogueFwdINS6_IJSA_NS7_ILi512EEESA_EEES9_SC_SE_Li256ELb1ELb1ELb1ELb0EEENS1_36VarlenDynamicPersistentTileSchedulerILi64ELi64ELi256ELi128ELb1ELb1ELb1ELb1ELb0ELb1EEEEEEEEEvNT_6ParamsE,"a",@progbits
	.sectionflags	@""
	.align	4
.nv.constant0._ZN7cutlass13device_kernelIN5flash11enable_sm90INS1_16FlashAttnFwdSm90INS1_25CollectiveMainloopFwdSm90ILi2EN4cute5tupleIJNS5_1CILi1EEES8_S8_EEENS6_IJNS7_ILi64EEESA_SA_EEELi512ENS_10bfloat16_tEfNS_4arch4Sm90ELb0ELb1ELb1ELb1ELb0ELb1ELb0ELb0ELb0ELb1ELb1ELb0EEENS1_21CollectiveEpilogueFwdINS6_IJSA_NS7_ILi512EEESA_EEES9_SC_SE_Li256ELb1ELb1ELb1ELb0EEENS1_36VarlenDynamicPersistentTileSchedulerILi64ELi64ELi256ELi128ELb1ELb1ELb1ELb1ELb0ELb1EEEEEEEEEvNT_6ParamsE:
	.zero		3328


//--------------------- .nv.constant0._ZN7cutlass13device_kernelIN5flash11enable_sm90INS1_16FlashAttnFwdSm90INS1_25CollectiveMainloopFwdSm90ILi2EN4cute5tupleIJNS5_1CILi1EEES8_S8_EEENS6_IJNS7_ILi64EEESA_SA_EEELi512ENS_10bfloat16_tEfNS_4arch4Sm90ELb0ELb1ELb1ELb1ELb0ELb0ELb1ELb0ELb0ELb1ELb1ELb0EEENS1_21CollectiveEpilogueFwdINS6_IJSA_NS7_ILi512EEESA_EEES9_SC_SE_Li256ELb1ELb1ELb1ELb0EEENS1_36VarlenDynamicPersistentTileSchedulerILi64ELi64ELi256ELi128ELb1ELb1ELb1ELb1ELb0ELb1EEEEEEEEEvNT_6ParamsE --------------------------
	.section	.nv.constant0._ZN7cutlass13device_kernelIN5flash11enable_sm90INS1_16FlashAttnFwdSm90INS1_25CollectiveMainloopFwdSm90ILi2EN4cute5tupleIJNS5_1CILi1EEES8_S8_EEENS6_IJNS7_ILi64EEESA_SA_EEELi512ENS_10bfloat16_tEfNS_4arch4Sm90ELb0ELb1ELb1ELb1ELb0ELb0ELb1ELb0ELb0ELb1ELb1ELb0EEENS1_21CollectiveEpilogueFwdINS6_IJSA_NS7_ILi512EEESA_EEES9_SC_SE_Li256ELb1ELb1ELb1ELb0EEENS1_36VarlenDynamicPersistentTileSchedulerILi64ELi64ELi256ELi128ELb1ELb1ELb1ELb1ELb0ELb1EEEEEEEEEvNT_6ParamsE,"a",@progbits
	.sectionflags	@""
	.align	4
.nv.constant0._ZN7cutlass13device_kernelIN5flash11enable_sm90INS1_16FlashAttnFwdSm90INS1_25CollectiveMainloopFwdSm90ILi2EN4cute5tupleIJNS5_1CILi1EEES8_S8_EEENS6_IJNS7_ILi64EEESA_SA_EEELi512ENS_10bfloat16_tEfNS_4arch4Sm90ELb0ELb1ELb1ELb1ELb0ELb0ELb1ELb0ELb0ELb1ELb1ELb0EEENS1_21CollectiveEpilogueFwdINS6_IJSA_NS7_ILi512EEESA_EEES9_SC_SE_Li256ELb1ELb1ELb1ELb0EEENS1_36VarlenDynamicPersistentTileSchedulerILi64ELi64ELi256ELi128ELb1ELb1ELb1ELb1ELb0ELb1EEEEEEEEEvNT_6ParamsE:
	.zero		3584


//--------------------- .nv.constant0._ZN7cutlass13device_kernelIN5flash11enable_sm90INS1_16FlashAttnFwdSm90INS1_25CollectiveMainloopFwdSm90ILi2EN4cute5tupleIJNS5_1CILi1EEES8_S8_EEENS6_IJNS7_ILi64EEESA_SA_EEELi512ENS_10bfloat16_tEfNS_4arch4Sm90ELb0ELb1ELb1ELb1ELb0ELb1ELb1ELb0ELb0ELb1ELb1ELb0EEENS1_21CollectiveEpilogueFwdINS6_IJSA_NS7_ILi512EEESA_EEES9_SC_SE_Li256ELb1ELb1ELb1ELb0EEENS1_36VarlenDynamicPersistentTileSchedulerILi64ELi64ELi256ELi128ELb1ELb1ELb1ELb1ELb0ELb1EEEEEEEEEvNT_6ParamsE --------------------------
	.section	.nv.constant0._ZN7cutlass13device_kernelIN5flash11enable_sm90INS1_16FlashAttnFwdSm90INS1_25CollectiveMainloopFwdSm90ILi2EN4cute5tupleIJNS5_1CILi1EEES8_S8_EEENS6_IJNS7_ILi64EEESA_SA_EEELi512ENS_10bfloat16_tEfNS_4arch4Sm90ELb0ELb1ELb1ELb1ELb0ELb1ELb1ELb0ELb0ELb1ELb1ELb0EEENS1_21CollectiveEpilogueFwdINS6_IJSA_NS7_ILi512EEESA_EEES9_SC_SE_Li256ELb1ELb1ELb1ELb0EEENS1_36VarlenDynamicPersistentTileSchedulerILi64ELi64ELi256ELi128ELb1ELb1ELb1ELb1ELb0ELb1EEEEEEEEEvNT_6ParamsE,"a",@progbits
	.sectionflags	@""
	.align	4
.nv.constant0._ZN7cutlass13device_kernelIN5flash11enable_sm90INS1_16FlashAttnFwdSm90INS1_25CollectiveMainloopFwdSm90ILi2EN4cute5tupleIJNS5_1CILi1EEES8_S8_EEENS6_IJNS7_ILi64EEESA_SA_EEELi512ENS_10bfloat16_tEfNS_4arch4Sm90ELb0ELb1ELb1ELb1ELb0ELb1ELb1ELb0ELb0ELb1ELb1ELb0EEENS1_21CollectiveEpilogueFwdINS6_IJSA_NS7_ILi512EEESA_EEES9_SC_SE_Li256ELb1ELb1ELb1ELb0EEENS1_36VarlenDynamicPersistentTileSchedulerILi64ELi64ELi256ELi128ELb1ELb1ELb1ELb1ELb0ELb1EEEEEEEEEvNT_6ParamsE:
	.zero		3584


//--------------------- .nv.constant0._ZN7cutlass13device_kernelIN5flash11enable_sm90INS1_16FlashAttnFwdSm90INS1_25CollectiveMainloopFwdSm90ILi2EN4cute5tupleIJNS5_1CILi1EEES8_S8_EEENS6_IJNS7_ILi64EEESA_SA_EEELi512ENS_10bfloat16_tEfNS_4arch4Sm90ELb1ELb0ELb1ELb0ELb0ELb0ELb0ELb0ELb0ELb1ELb1ELb0EEENS1_21CollectiveEpilogueFwdINS6_IJSA_NS7_ILi512EEESA_EEES9_SC_SE_Li256ELb0ELb1ELb1ELb0EEENS1_19SingleTileSchedulerILb0ELb1ELb1ELi64EEEEEEEEEvNT_6ParamsE --------------------------
	.section	.nv.constant0._ZN7cutlass13device_kernelIN5flash11enable_sm90INS1_16FlashAttnFwdSm90INS1_25CollectiveMainloopFwdSm90ILi2EN4cute5tupleIJNS5_1CILi1EEES8_S8_EEENS6_IJNS7_ILi64EEESA_SA_EEELi512ENS_10bfloat16_tEfNS_4arch4Sm90ELb1ELb0ELb1ELb0ELb0ELb0ELb0ELb0ELb0ELb1ELb1ELb0EEENS1_21CollectiveEpilogueFwdINS6_IJSA_NS7_ILi512EEESA_EEES9_SC_SE_Li256ELb0ELb1ELb1ELb0EEENS1_19SingleTileSchedulerILb0ELb1ELb1ELi64EEEEEEEEEvNT_6ParamsE,"a",@progbits
	.sectionflags	@""
	.align	4
.nv.constant0._ZN7cutlass13device_kernelIN5flash11enable_sm90INS1_16FlashAttnFwdSm90INS1_25CollectiveMainloopFwdSm90ILi2EN4cute5tupleIJNS5_1CILi1EEES8_S8_EEENS6_IJNS7_ILi64EEESA_SA_EEELi512ENS_10bfloat16_tEfNS_4arch4Sm90ELb1ELb0ELb1ELb0ELb0ELb0ELb0ELb0ELb0ELb1ELb1ELb0EEENS1_21CollectiveEpilogueFwdINS6_IJSA_NS7_ILi512EEESA_EEES9_SC_SE_Li256ELb0ELb1ELb1ELb0EEENS1_19SingleTileSchedulerILb0ELb1ELb1ELi64EEEEEEEEEvNT_6ParamsE:
	.zero		3200


//--------------------- .nv.constant0._ZN7cutlass13device_kernelIN5flash11enable_sm90INS1_16FlashAttnFwdSm90INS1_25CollectiveMainloopFwdSm90ILi2EN4cute5tupleIJNS5_1CILi1EEES8_S8_EEENS6_IJNS7_ILi64EEESA_SA_EEELi512ENS_10bfloat16_tEfNS_4arch4Sm90ELb1ELb0ELb1ELb0ELb0ELb0ELb1ELb0ELb0ELb1ELb1ELb0EEENS1_21CollectiveEpilogueFwdINS6_IJSA_NS7_ILi512EEESA_EEES9_SC_SE_Li256ELb0ELb1ELb1ELb0EEENS1_19SingleTileSchedulerILb0ELb1ELb1ELi64EEEEEEEEEvNT_6ParamsE --------------------------
	.section	.nv.constant0._ZN7cutlass13device_kernelIN5flash11enable_sm90INS1_16FlashAttnFwdSm90INS1_25CollectiveMainloopFwdSm90ILi2EN4cute5tupleIJNS5_1CILi1EEES8_S8_EEENS6_IJNS7_ILi64EEESA_SA_EEELi512ENS_10bfloat16_tEfNS_4arch4Sm90ELb1ELb0ELb1ELb0ELb0ELb0ELb1ELb0ELb0ELb1ELb1ELb0EEENS1_21CollectiveEpilogueFwdINS6_IJSA_NS7_ILi512EEESA_EEES9_SC_SE_Li256ELb0ELb1ELb1ELb0EEENS1_19SingleTileSchedulerILb0ELb1ELb1ELi64EEEEEEEEEvNT_6ParamsE,"a",@progbits
	.sectionflags	@""
	.align	4
.nv.constant0._ZN7cutlass13device_kernelIN5flash11enable_sm90INS1_16FlashAttnFwdSm90INS1_25CollectiveMainloopFwdSm90ILi2EN4cute5tupleIJNS5_1CILi1EEES8_S8_EEENS6_IJNS7_ILi64EEESA_SA_EEELi512ENS_10bfloat16_tEfNS_4arch4Sm90ELb1ELb0ELb1ELb0ELb0ELb0ELb1ELb0ELb0ELb1ELb1ELb0EEENS1_21CollectiveEpilogueFwdINS6_IJSA_NS7_ILi512EEESA_EEES9_SC_SE_Li256ELb0ELb1ELb1ELb0EEENS1_19SingleTileSchedulerILb0ELb1ELb1ELi64EEEEEEEEEvNT_6ParamsE:
	.zero		3456


//--------------------- .nv.constant0._ZN7cutlass13device_kernelIN5flash11enable_sm90INS1_16FlashAttnFwdSm90INS1_25CollectiveMainloopFwdSm90ILi2EN4cute5tupleIJNS5_1CILi1EEES8_S8_EEENS6_IJNS7_ILi64EEESA_SA_EEELi512ENS_10bfloat16_tEfNS_4arch4Sm90ELb1ELb0ELb1ELb1ELb0ELb0ELb0ELb0ELb0ELb1ELb1ELb0EEENS1_21CollectiveEpilogueFwdINS6_IJSA_NS7_ILi512EEESA_EEES9_SC_SE_Li256ELb1ELb1ELb1ELb0EEENS1_36VarlenDynamicPersistentTileSchedulerILi64ELi64ELi256ELi128ELb1ELb1ELb1ELb1ELb1ELb1EEEEEEEEEvNT_6ParamsE --------------------------
	.section	.nv.constant0._ZN7cutlass13device_kernelIN5flash11enable_sm90INS1_16FlashAttnFwdSm90INS1_25CollectiveMainloopFwdSm90ILi2EN4cute5tupleIJNS5_1CILi1EEES8_S8_EEENS6_IJNS7_ILi64EEESA_SA_EEELi512ENS_10bfloat16_tEfNS_4arch4Sm90ELb1ELb0ELb1ELb1ELb0ELb0ELb0ELb0ELb0ELb1ELb1ELb0EEENS1_21CollectiveEpilogueFwdINS6_IJSA_NS7_ILi512EEESA_EEES9_SC_SE_Li256ELb1ELb1ELb1ELb0EEENS1_36VarlenDynamicPersistentTileSchedulerILi64ELi64ELi256ELi128ELb1ELb1ELb1ELb1ELb1ELb1EEEEEEEEEvNT_6ParamsE,"a",@progbits
	.sectionflags	@""
	.align	4
.nv.constant0._ZN7cutlass13device_kernelIN5flash11enable_sm90INS1_16FlashAttnFwdSm90INS1_25CollectiveMainloopFwdSm90ILi2EN4cute5tupleIJNS5_1CILi1EEES8_S8_EEENS6_IJNS7_ILi64EEESA_SA_EEELi512ENS_10bfloat16_tEfNS_4arch4Sm90ELb1ELb0ELb1ELb1ELb0ELb0ELb0ELb0ELb0ELb1ELb1ELb0EEENS1_21CollectiveEpilogueFwdINS6_IJSA_NS7_ILi512EEESA_EEES9_SC_SE_Li256ELb1ELb1ELb1ELb0EEENS1_36VarlenDynamicPersistentTileSchedulerILi64ELi64ELi256ELi128ELb1ELb1ELb1ELb1ELb1ELb1EEEEEEEEEvNT_6ParamsE:
	.zero		3328


//--------------------- .nv.constant0._ZN7cutlass13device_kernelIN5flash11enable_sm90INS1_16FlashAttnFwdSm90INS1_25CollectiveMainloopFwdSm90ILi2EN4cute5tupleIJNS5_1CILi1EEES8_S8_EEENS6_IJNS7_ILi64EEESA_SA_EEELi512ENS_10bfloat16_tEfNS_4arch4Sm90ELb1ELb0ELb1ELb1ELb0ELb1ELb0ELb0ELb0ELb1ELb1ELb0EEENS1_21CollectiveEpilogueFwdINS6_IJSA_NS7_ILi512EEESA_EEES9_SC_SE_Li256ELb1ELb1ELb1ELb0EEENS1_36VarlenDynamicPersistentTileSchedulerILi64ELi64ELi256ELi128ELb1ELb1ELb1ELb1ELb1ELb1EEEEEEEEEvNT_6ParamsE --------------------------
	.section	.nv.constant0._ZN7cutlass13device_kernelIN5flash11enable_sm90INS1_16FlashAttnFwdSm90INS1_25CollectiveMainloopFwdSm90ILi2EN4cute5tupleIJNS5_1CILi1EEES8_S8_EEENS6_IJNS7_ILi64EEESA_SA_EEELi512ENS_10bfloat16_tEfNS_4arch4Sm90ELb1ELb0ELb1ELb1ELb0ELb1ELb0ELb0ELb0ELb1ELb1ELb0EEENS1_21CollectiveEpilogueFwdINS6_IJSA_NS7_ILi512EEESA_EEES9_SC_SE_Li256ELb1ELb1ELb1ELb0EEENS1_36VarlenDynamicPersistentTileSchedulerILi64ELi64ELi256ELi128ELb1ELb1ELb1ELb1ELb1ELb1EEEEEEEEEvNT_6ParamsE,"a",@progbits
	.sectionflags	@""
	.align	4
.nv.constant0._ZN7cutlass13device_kernelIN5flash11enable_sm90INS1_16FlashAttnFwdSm90INS1_25CollectiveMainloopFwdSm90ILi2EN4cute5tupleIJNS5_1CILi1EEES8_S8_EEENS6_IJNS7_ILi64EEESA_SA_EEELi512ENS_10bfloat16_tEfNS_4arch4Sm90ELb1ELb0ELb1ELb1ELb0ELb1ELb0ELb0ELb0ELb1ELb1ELb0EEENS1_21CollectiveEpilogueFwdINS6_IJSA_NS7_ILi512EEESA_EEES9_SC_SE_Li256ELb1ELb1ELb1ELb0EEENS1_36VarlenDynamicPersistentTileSchedulerILi64ELi64ELi256ELi128ELb1ELb1ELb1ELb1ELb1ELb1EEEEEEEEEvNT_6ParamsE:
	.zero		3328


//--------------------- .nv.constant0._ZN7cutlass13device_kernelIN5flash11enable_sm90INS1_16FlashAttnFwdSm90INS1_25CollectiveMainloopFwdSm90ILi2EN4cute5tupleIJNS5_1CILi1EEES8_S8_EEENS6_IJNS7_ILi64EEESA_SA_EEELi512ENS_10bfloat16_tEfNS_4arch4Sm90ELb1ELb0ELb1ELb1ELb0ELb0ELb1ELb0ELb0ELb1ELb1ELb0EEENS1_21CollectiveEpilogueFwdINS6_IJSA_NS7_ILi512EEESA_EEES9_SC_SE_Li256ELb1ELb1ELb1ELb0EEENS1_36VarlenDynamicPersistentTileSchedulerILi64ELi64ELi256ELi128ELb1ELb1ELb1ELb1ELb1ELb1EEEEEEEEEvNT_6ParamsE --------------------------
	.section	.nv.constant0._ZN7cutlass13device_kernelIN5flash11enable_sm90INS1_16FlashAttnFwdSm90INS1_25CollectiveMainloopFwdSm90ILi2EN4cute5tupleIJNS5_1CILi1EEES8_S8_EEENS6_IJNS7_ILi64EEESA_SA_EEELi512ENS_10bfloat16_tEfNS_4arch4Sm90ELb1ELb0ELb1ELb1ELb0ELb0ELb1ELb0ELb0ELb1ELb1ELb0EEENS1_21CollectiveEpilogueFwdINS6_IJSA_NS7_ILi512EEESA_EEES9_SC_SE_Li256ELb1ELb1ELb1ELb0EEENS1_36VarlenDynamicPersistentTileSchedulerILi64ELi64ELi256ELi128ELb1ELb1ELb1ELb1ELb1ELb1EEEEEEEEEvNT_6ParamsE,"a",@progbits
	.sectionflags	@""
	.align	4
.nv.constant0._ZN7cutlass13device_kernelIN5flash11enable_sm90INS1_16FlashAttnFwdSm90INS1_25CollectiveMainloopFwdSm90ILi2EN4cute5tupleIJNS5_1CILi1EEES8_S8_EEENS6_IJNS7_ILi64EEESA_SA_EEELi512ENS_10bfloat16_tEfNS_4arch4Sm90ELb1ELb0ELb1ELb1ELb0ELb0ELb1ELb0ELb0ELb1ELb1ELb0EEENS1_21CollectiveEpilogueFwdINS6_IJSA_NS7_ILi512EEESA_EEES9_SC_SE_Li256ELb1ELb1ELb1ELb0EEENS1_36VarlenDynamicPersistentTileSchedulerILi64ELi64ELi256ELi128ELb1ELb1ELb1ELb1ELb1ELb1EEEEEEEEEvNT_6ParamsE:
	.zero		3584


//--------------------- .nv.constant0._ZN7cutlass13device_kernelIN5flash11enable_sm90INS1_16FlashAttnFwdSm90INS1_25CollectiveMainloopFwdSm90ILi2EN4cute5tupleIJNS5_1CILi1EEES8_S8_EEENS6_IJNS7_ILi64EEESA_SA_EEELi512ENS_10bfloat16_tEfNS_4arch4Sm90ELb1ELb0ELb1ELb1ELb0ELb1ELb1ELb0ELb0ELb1ELb1ELb0EEENS1_21CollectiveEpilogueFwdINS6_IJSA_NS7_ILi512EEESA_EEES9_SC_SE_Li256ELb1ELb1ELb1ELb0EEENS1_36VarlenDynamicPersistentTileSchedulerILi64ELi64ELi256ELi128ELb1ELb1ELb1ELb1ELb1ELb1EEEEEEEEEvNT_6ParamsE --------------------------
	.section	.nv.constant0._ZN7cutlass13device_kernelIN5flash11enable_sm90INS1_16FlashAttnFwdSm90INS1_25CollectiveMainloopFwdSm90ILi2EN4cute5tupleIJNS5_1CILi1EEES8_S8_EEENS6_IJNS7_ILi64EEESA_SA_EEELi512ENS_10bfloat16_tEfNS_4arch4Sm90ELb1ELb0ELb1ELb1ELb0ELb1ELb1ELb0ELb0ELb1ELb1ELb0EEENS1_21CollectiveEpilogueFwdINS6_IJSA_NS7_ILi512EEESA_EEES9_SC_SE_Li256ELb1ELb1ELb1ELb0EEENS1_36VarlenDynamicPersistentTileSchedulerILi64ELi64ELi256ELi128ELb1ELb1ELb1ELb1ELb1ELb1EEEEEEEEEvNT_6ParamsE,"a",@progbits
	.sectionflags	@""
	.align	4
.nv.constant0._ZN7cutlass13device_kernelIN5flash11enable_sm90INS1_16FlashAttnFwdSm90INS1_25CollectiveMainloopFwdSm90ILi2EN4cute5tupleIJNS5_1CILi1EEES8_S8_EEENS6_IJNS7_ILi64EEESA_SA_EEELi512ENS_10bfloat16_tEfNS_4arch4Sm90ELb1ELb0ELb1ELb1ELb0ELb1ELb1ELb0ELb0ELb1ELb1ELb0EEENS1_21CollectiveEpilogueFwdINS6_IJSA_NS7_ILi512EEESA_EEES9_SC_SE_Li256ELb1ELb1ELb1ELb0EEENS1_36VarlenDynamicPersistentTileSchedulerILi64ELi64ELi256ELi128ELb1ELb1ELb1ELb1ELb1ELb1EEEEEEEEEvNT_6ParamsE:
	.zero		3584


//--------------------- .nv.constant0._ZN7cutlass13device_kernelIN5flash11enable_sm90INS1_16FlashAttnFwdSm90INS1_25CollectiveMainloopFwdSm90ILi2EN4cute5tupleIJNS5_1CILi1EEES8_S8_EEENS6_IJNS7_ILi128EEENS7_ILi96EEENS7_ILi64EEEEEELi256ENS_10bfloat16_tEfNS_4arch4Sm90ELb0ELb0ELb1ELb0ELb0ELb0ELb0ELb1ELb0ELb1ELb1ELb0EEENS1_21CollectiveEpilogueFwdINS6_IJSA_NS7_ILi256EEESB_EEES9_SE_SG_Li256ELb0ELb1ELb1ELb0EEENS1_19SingleTileSchedulerILb0ELb1ELb1ELi128EEEEEEEEEvNT_6ParamsE --------------------------
	.section	.nv.constant0._ZN7cutlass13device_kernelIN5flash11enable_sm90INS1_16FlashAttnFwdSm90INS1_25CollectiveMainloopFwdSm90ILi2EN4cute5tupleIJNS5_1CILi1EEES8_S8_EEENS6_IJNS7_ILi128EEENS7_ILi96EEENS7_ILi64EEEEEELi256ENS_10bfloat16_tEfNS_4arch4Sm90ELb0ELb0ELb1ELb0ELb0ELb0ELb0ELb1ELb0ELb1ELb1ELb0EEENS1_21CollectiveEpilogueFwdINS6_IJSA_NS7_ILi256EEESB_EEES9_SE_SG_Li256ELb0ELb1ELb1ELb0EEENS1_19SingleTileSchedulerILb0ELb1ELb1ELi128EEEEEEEEEvNT_6ParamsE,"a",@progbits
	.sectionflags	@""
	.align	4
.nv.constant0._ZN7cutlass13device_kernelIN5flash11enable_sm90INS1_16FlashAttnFwdSm90INS1_25CollectiveMainloopFwdSm90ILi2EN4cute5tupleIJNS5_1CILi1EEES8_S8_EEENS6_IJNS7_ILi128EEENS7_ILi96EEENS7_ILi64EEEEEELi256ENS_10bfloat16_tEfNS_4arch4Sm90ELb0ELb0ELb1ELb0ELb0ELb0ELb0ELb1ELb0ELb1ELb1ELb0EEENS1_21CollectiveEpilogueFwdINS6_IJSA_NS7_ILi256EEESB_EEES9_SE_SG_Li256ELb0ELb1ELb1ELb0EEENS1_19SingleTileSchedulerILb0ELb1ELb1ELi128EEEEEEEEEvNT_6ParamsE:
	.zero		3200


//--------------------- .nv.constant0._ZN7cutlass13device_kernelIN5flash11enable_sm90INS1_16FlashAttnFwdSm90INS1_25CollectiveMainloopFwdSm90ILi2EN4cute5tupleIJNS5_1CILi1EEES8_S8_EEENS6_IJNS7_ILi128EEENS7_ILi96EEENS7_ILi64EEEEEELi256ENS_10bfloat16_tEfNS_4arch4Sm90ELb0ELb0ELb1ELb0ELb0ELb0ELb1ELb1ELb0ELb1ELb1ELb0EEENS1_21CollectiveEpilogueFwdINS6_IJSA_NS7_ILi256EEESB_EEES9_SE_SG_Li256ELb0ELb1ELb1ELb0EEENS1_19SingleTileSchedulerILb0ELb1ELb1ELi128EEEEEEEEEvNT_6ParamsE --------------------------
	.section	.nv.constant0._ZN7cutlass13device_kernelIN5flash11enable_sm90INS1_16FlashAttnFwdSm90INS1_25CollectiveMainloopFwdSm90ILi2EN4cute5tupleIJNS5_1CILi1EEES8_S8_EEENS6_IJNS7_ILi128EEENS7_ILi96EEENS7_ILi64EEEEEELi256ENS_10bfloat16_tEfNS_4arch4Sm90ELb0ELb0ELb1ELb0ELb0ELb0ELb1ELb1ELb0ELb1ELb1ELb0EEENS1_21CollectiveEpilogueFwdINS6_IJSA_NS7_ILi256EEESB_EEES9_SE_SG_Li256ELb0ELb1ELb1ELb0EEENS1_19SingleTileSchedulerILb0ELb1ELb1ELi128EEEEEEEEEvNT_6ParamsE,"a",@progbits
	.sectionflags	@""
	.align	4
.nv.constant0._ZN7cutlass13device_kernelIN5flash11enable_sm90INS1_16FlashAttnFwdSm90INS1_25CollectiveMainloopFwdSm90ILi2EN4cute5tupleIJNS5_1CILi1EEES8_S8_EEENS6_IJNS7_ILi128EEENS7_ILi96EEENS7_ILi64EEEEEELi256ENS_10bfloat16_tEfNS_4arch4Sm90ELb0ELb0ELb1ELb0ELb0ELb0ELb1ELb1ELb0ELb1ELb1ELb0EEENS1_21CollectiveEpilogueFwdINS6_IJSA_NS7_ILi256EEESB_EEES9_SE_SG_Li256ELb0ELb1ELb1ELb0EEENS1_19SingleTileSchedulerILb0ELb1ELb1ELi128EEEEEEEEEvNT_6ParamsE:
	.zero		3456


//--------------------- .nv.constant0._ZN7cutlass13device_kernelIN5flash11enable_sm90INS1_16FlashAttnFwdSm90INS1_25CollectiveMainloopFwdSm90ILi2EN4cute5tupleIJNS5_1CILi1EEES8_S8_EEENS6_IJNS7_ILi128EEENS7_ILi96EEENS7_ILi64EEEEEELi256ENS_10bfloat16_tEfNS_4arch4Sm90ELb0ELb0ELb1ELb1ELb0ELb0ELb0ELb1ELb0ELb1ELb1ELb0EEENS1_21CollectiveEpilogueFwdINS6_IJSA_NS7_ILi256EEESB_EEES9_SE_SG_Li256ELb1ELb1ELb1ELb0EEENS1_36VarlenDynamicPersistentTileSchedulerILi128ELi96ELi256ELi128ELb1ELb1ELb1ELb0ELb1ELb1EEEEEEEEEvNT_6ParamsE --------------------------
	.section	.nv.constant0._ZN7cutlass13device_kernelIN5flash11enable_sm90INS1_16FlashAttnFwdSm90INS1_25CollectiveMainloopFwdSm90ILi2EN4cute5tupleIJNS5_1CILi1EEES8_S8_EEENS6_IJNS7_ILi128EEENS7_ILi96EEENS7_ILi64EEEEEELi256ENS_10bfloat16_tEfNS_4arch4Sm90ELb0ELb0ELb1ELb1ELb0ELb0ELb0ELb1ELb0ELb1ELb1ELb0EEENS1_21CollectiveEpilogueFwdINS6_IJSA_NS7_ILi256EEESB_EEES9_SE_SG_Li256ELb1ELb1ELb1ELb0EEENS1_36VarlenDynamicPersistentTileSchedulerILi128ELi96ELi256ELi128ELb1ELb1ELb1ELb0ELb1ELb1EEEEEEEEEvNT_6ParamsE,"a",@progbits
	.sectionflags	@""
	.align	4
.nv.constant0._ZN7cutlass13device_kernelIN5flash11enable_sm90INS1_16FlashAttnFwdSm90INS1_25CollectiveMainloopFwdSm90ILi2EN4cute5tupleIJNS5_1CILi1EEES8_S8_EEENS6_IJNS7_ILi128EEENS7_ILi96EEENS7_ILi64EEEEEELi256ENS_10bfloat16_tEfNS_4arch4Sm90ELb0ELb0ELb1ELb1ELb0ELb0ELb0ELb1ELb0ELb1ELb1ELb0EEENS1_21CollectiveEpilogueFwdINS6_IJSA_NS7_ILi256EEESB_EEES9_SE_SG_Li256ELb1ELb1ELb1ELb0EEENS1_36VarlenDynamicPersistentTileSchedulerILi128ELi96ELi256ELi128ELb1ELb1ELb1ELb0ELb1ELb1EEEEEEEEEvNT_6ParamsE:
	.zero		3328


//--------------------- .nv.constant0._ZN7cutlass13device_kernelIN5flash11enable_sm90INS1_16FlashAttnFwdSm90INS1_25CollectiveMainloopFwdSm90ILi2EN4cute5tupleIJNS5_1CILi1EEES8_S8_EEENS6_IJNS7_ILi128EEENS7_ILi96EEENS7_ILi64EEEEEELi256ENS_10bfloat16_tEfNS_4arch4Sm90ELb0ELb0ELb1ELb1ELb0ELb1ELb0ELb1ELb0ELb1ELb1ELb0EEENS1_21CollectiveEpilogueFwdINS6_IJSA_NS7_ILi256EEESB_EEES9_SE_SG_Li256ELb1ELb1ELb1ELb0EEENS1_36VarlenDynamicPersistentTileSchedulerILi128ELi96ELi256ELi128ELb1ELb1ELb1ELb0ELb1ELb1EEEEEEEEEvNT_6ParamsE --------------------------
	.section	.nv.constant0._ZN7cutlass13device_kernelIN5flash11enable_sm90INS1_16FlashAttnFwdSm90INS1_25CollectiveMainloopFwdSm90ILi2EN4cute5tupleIJNS5_1CILi1EEES8_S8_EEENS6_IJNS7_ILi128EEENS7_ILi96EEENS7_ILi64EEEEEELi256ENS_10bfloat16_tEfNS_4arch4Sm90ELb0ELb0ELb1ELb1ELb0ELb1ELb0ELb1ELb0ELb1ELb1ELb0EEENS1_21CollectiveEpilogueFwdINS6_IJSA_NS7_ILi256EEESB_EEES9_SE_SG_Li256ELb1ELb1ELb1ELb0EEENS1_36VarlenDynamicPersistentTileSchedulerILi128ELi96ELi256ELi128ELb1ELb1ELb1ELb0ELb1ELb1EEEEEEEEEvNT_6ParamsE,"a",@progbits
	.sectionflags	@""
	.align	4
.nv.constant0._ZN7cutlass13device_kernelIN5flash11enable_sm90INS1_16FlashAttnFwdSm90INS1_25CollectiveMainloopFwdSm90ILi2EN4cute5tupleIJNS5_1CILi1EEES8_S8_EEENS6_IJNS7_ILi128EEENS7_ILi96EEENS7_ILi64EEEEEELi256ENS_10bfloat16_tEfNS_4arch4Sm90ELb0ELb0ELb1ELb1ELb0ELb1ELb0ELb1ELb0ELb1ELb1ELb0EEENS1_21CollectiveEpilogueFwdINS6_IJSA_NS7_ILi256EEESB_EEES9_SE_SG_Li256ELb1ELb1ELb1ELb0EEENS1_36VarlenDynamicPersistentTileSchedulerILi128ELi96ELi256ELi128ELb1ELb1ELb1ELb0ELb1ELb1EEEEEEEEEvNT_6ParamsE:
	.zero		3328


//--------------------- .nv.constant0._ZN7cutlass13device_kernelIN5flash11enable_sm90INS1_16FlashAttnFwdSm90INS1_25CollectiveMainloopFwdSm90ILi2EN4cute5tupleIJNS5_1CILi1EEES8_S8_EEENS6_IJNS7_ILi128EEENS7_ILi96EEENS7_ILi64EEEEEELi256ENS_10bfloat16_tEfNS_4arch4Sm90ELb0ELb0ELb1ELb1ELb0ELb0ELb1ELb1ELb0ELb1ELb1ELb0EEENS1_21CollectiveEpilogueFwdINS6_IJSA_NS7_ILi256EEESB_EEES9_SE_SG_Li256ELb1ELb1ELb1ELb0EEENS1_36VarlenDynamicPersistentTileSchedulerILi128ELi96ELi256ELi128ELb1ELb1ELb1ELb0ELb1ELb1EEEEEEEEEvNT_6ParamsE --------------------------
	.section	.nv.constant0._ZN7cutlass13device_kernelIN5flash11enable_sm90INS1_16FlashAttnFwdSm90INS1_25CollectiveMainloopFwdSm90ILi2EN4cute5tupleIJNS5_1CILi1EEES8_S8_EEENS6_IJNS7_ILi128EEENS7_ILi96EEENS7_ILi64EEEEEELi256ENS_10bfloat16_tEfNS_4arch4Sm90ELb0ELb0ELb1ELb1ELb0ELb0ELb1ELb1ELb0ELb1ELb1ELb0EEENS1_21CollectiveEpilogueFwdINS6_IJSA_NS7_ILi256EEESB_EEES9_SE_SG_Li256ELb1ELb1ELb1ELb0EEENS1_36VarlenDynamicPersistentTileSchedulerILi128ELi96ELi256ELi128ELb1ELb1ELb1ELb0ELb1ELb1EEEEEEEEEvNT_6ParamsE,"a",@progbits
	.sectionflags	@""
	.align	4
.nv.constant0._ZN7cutlass13device_kernelIN5flash11enable_sm90INS1_16FlashAttnFwdSm90INS1_25CollectiveMainloopFwdSm90ILi2EN4cute5tupleIJNS5_1CILi1EEES8_S8_EEENS6_IJNS7_ILi128EEENS7_ILi96EEENS7_ILi64EEEEEELi256ENS_10bfloat16_tEfNS_4arch4Sm90ELb0ELb0ELb1ELb1ELb0ELb0ELb1ELb1ELb0ELb1ELb1ELb0EEENS1_21CollectiveEpilogueFwdINS6_IJSA_NS7_ILi256EEESB_EEES9_SE_SG_Li256ELb1ELb1ELb1ELb0EEENS1_36VarlenDynamicPersistentTileSchedulerILi128ELi96ELi256ELi128ELb1ELb1ELb1ELb0ELb1ELb1EEEEEEEEEvNT_6ParamsE:
	.zero		3584


//--------------------- .nv.constant0._ZN7cutlass13device_kernelIN5flash11enable_sm90INS1_16FlashAttnFwdSm90INS1_25CollectiveMainloopFwdSm90ILi2EN4cute5tupleIJNS5_1CILi1EEES8_S8_EEENS6_IJNS7_ILi128EEENS7_ILi96EEENS7_ILi64EEEEEELi256ENS_10bfloat16_tEfNS_4arch4Sm90ELb0ELb0ELb1ELb1ELb0ELb1ELb1ELb1ELb0ELb1ELb1ELb0EEENS1_21CollectiveEpilogueFwdINS6_IJSA_NS7_ILi256EEESB_EEES9_SE_SG_Li256ELb1ELb1ELb1ELb0EEENS1_36VarlenDynamicPersistentTileSchedulerILi128ELi96ELi256ELi128ELb1ELb1ELb1ELb0ELb1ELb1EEEEEEEEEvNT_6ParamsE --------------------------
	.section	.nv.constant0._ZN7cutlass13device_kernelIN5flash11enable_sm90INS1_16FlashAttnFwdSm90INS1_25CollectiveMainloopFwdSm90ILi2EN4cute5tupleIJNS5_1CILi1EEES8_S8_EEENS6_IJNS7_ILi128EEENS7_ILi96EEENS7_ILi64EEEEEELi256ENS_10bfloat16_tEfNS_4arch4Sm90ELb0ELb0ELb1ELb1ELb0ELb1ELb1ELb1ELb0ELb1ELb1ELb0EEENS1_21CollectiveEpilogueFwdINS6_IJSA_NS7_ILi256EEESB_EEES9_SE_SG_Li256ELb1ELb1ELb1ELb0EEENS1_36VarlenDynamicPersistentTileSchedulerILi128ELi96ELi256ELi128ELb1ELb1ELb1ELb0ELb1ELb1EEEEEEEEEvNT_6ParamsE,"a",@progbits
	.sectionflags	@""
	.align	4
.nv.constant0._ZN7cutlass13device_kernelIN5flash11enable_sm90INS1_16FlashAttnFwdSm90INS1_25CollectiveMainloopFwdSm90ILi2EN4cute5tupleIJNS5_1CILi1EEES8_S8_EEENS6_IJNS7_ILi128EEENS7_ILi96EEENS7_ILi64EEEEEELi256ENS_10bfloat16_tEfNS_4arch4Sm90ELb0ELb0ELb1ELb1ELb0ELb1ELb1ELb1ELb0ELb1ELb1ELb0EEENS1_21CollectiveEpilogueFwdINS6_IJSA_NS7_ILi256EEESB_EEES9_SE_SG_Li256ELb1ELb1ELb1ELb0EEENS1_36VarlenDynamicPersistentTileSchedulerILi128ELi96ELi256ELi128ELb1ELb1ELb1ELb0ELb1ELb1EEEEEEEEEvNT_6ParamsE:
	.zero		3584


//--------------------- .nv.constant0._ZN7cutlass13device_kernelIN5flash11enable_sm90INS1_16FlashAttnFwdSm90INS1_25CollectiveMainloopFwdSm90ILi2EN4cute5tupleIJNS5_1CILi1EEES8_S8_EEENS6_IJNS7_ILi128EEENS7_ILi96EEENS7_ILi64EEEEEELi256ENS_10bfloat16_tEfNS_4arch4Sm90ELb0ELb1ELb1ELb0ELb0ELb0ELb0ELb1ELb0ELb1ELb1ELb0EEENS1_21CollectiveEpilogueFwdINS6_IJSA_NS7_ILi256EEESB_EEES9_SE_SG_Li256ELb0ELb1ELb1ELb0EEENS1_19SingleTileSchedulerILb0ELb1ELb1ELi128EEEEEEEEEvNT_6ParamsE --------------------------
	.section	.nv.constant0._ZN7cutlass13device_kernelIN5flash11enable_sm90INS1_16FlashAttnFwdSm90INS1_25CollectiveMainloopFwdSm90ILi2EN4cute5tupleIJNS5_1CILi1EEES8_S8_EEENS6_IJNS7_ILi128EEENS7_ILi96EEENS7_ILi64EEEEEELi256ENS_10bfloat16_tEfNS_4arch4Sm90ELb0ELb1ELb1ELb0ELb0ELb0ELb0ELb1ELb0ELb1ELb1ELb0EEENS1_21CollectiveEpilogueFwdINS6_IJSA_NS7_ILi256EEESB_EEES9_SE_SG_Li256ELb0ELb1ELb1ELb0EEENS1_19SingleTileSchedulerILb0ELb1ELb1ELi128EEEEEEEEEvNT_6ParamsE,"a",@progbits
	.sectionflags	@""
	.align	4
.nv.constant0._ZN7cutlass13device_kernelIN5flash11enable_sm90INS1_16FlashAttnFwdSm90INS1_25CollectiveMainloopFwdSm90ILi2EN4cute5tupleIJNS5_1CILi1EEES8_S8_EEENS6_IJNS7_ILi128EEENS7_ILi96EEENS7_ILi64EEEEEELi256ENS_10bfloat16_tEfNS_4arch4Sm90ELb0ELb1ELb1ELb0ELb0ELb0ELb0ELb1ELb0ELb1ELb1ELb0EEENS1_21CollectiveEpilogueFwdINS6_IJSA_NS7_ILi256EEESB_EEES9_SE_SG_Li256ELb0ELb1ELb1ELb0EEENS1_19SingleTileSchedulerILb0ELb1ELb1ELi128EEEEEEEEEvNT_6ParamsE:
	.zero		3200


//--------------------- .nv.constant0._ZN7cutlass13device_kernelIN5flash11enable_sm90INS1_16FlashAttnFwdSm90INS1_25CollectiveMainloopFwdSm90ILi2EN4cute5tupleIJNS5_1CILi1EEES8_S8_EEENS6_IJNS7_ILi128EEENS7_ILi96EEENS7_ILi64EEEEEELi256ENS_10bfloat16_tEfNS_4arch4Sm90ELb0ELb1ELb1ELb0ELb0ELb0ELb1ELb1ELb0ELb1ELb1ELb0EEENS1_21CollectiveEpilogueFwdINS6_IJSA_NS7_ILi256EEESB_EEES9_SE_SG_Li256ELb0ELb1ELb1ELb0EEENS1_19SingleTileSchedulerILb0ELb1ELb1ELi128EEEEEEEEEvNT_6ParamsE --------------------------
	.section	.nv.constant0._ZN7cutlass13device_kernelIN5flash11enable_sm90INS1_16FlashAttnFwdSm90INS1_25CollectiveMainloopFwdSm90ILi2EN4cute5tupleIJNS5_1CILi1EEES8_S8_EEENS6_IJNS7_ILi128EEENS7_ILi96EEENS7_ILi64EEEEEELi256ENS_10bfloat16_tEfNS_4arch4Sm90ELb0ELb1ELb1ELb0ELb0ELb0ELb1ELb1ELb0ELb1ELb1ELb0EEENS1_21CollectiveEpilogueFwdINS6_IJSA_NS7_ILi256EEESB_EEES9_SE_SG_Li256ELb0ELb1ELb1ELb0EEENS1_19SingleTileSchedulerILb0ELb1ELb1ELi128EEEEEEEEEvNT_6ParamsE,"a",@progbits
	.sectionflags	@""
	.align	4
.nv.constant0._ZN7cutlass13device_kernelIN5flash11enable_sm90INS1_16FlashAttnFwdSm90INS1_25CollectiveMainloopFwdSm90ILi2EN4cute5tupleIJNS5_1CILi1EEES8_S8_EEENS6_IJNS7_ILi128EEENS7_ILi96EEENS7_ILi64EEEEEELi256ENS_10bfloat16_tEfNS_4arch4Sm90ELb0ELb1ELb1ELb0ELb0ELb0ELb1ELb1ELb0ELb1ELb1ELb0EEENS1_21CollectiveEpilogueFwdINS6_IJSA_NS7_ILi256EEESB_EEES9_SE_SG_Li256ELb0ELb1ELb1ELb0EEENS1_19SingleTileSchedulerILb0ELb1ELb1ELi128EEEEEEEEEvNT_6ParamsE:
	.zero		3456


//--------------------- .nv.constant0._ZN7cutlass13device_kernelIN5flash11enable_sm90INS1_16FlashAttnFwdSm90INS1_25CollectiveMainloopFwdSm90ILi2EN4cute5tupleIJNS5_1CILi1EEES8_S8_EEENS6_IJNS7_ILi128EEENS7_ILi96EEENS7_ILi64EEEEEELi256ENS_10bfloat16_tEfNS_4arch4Sm90ELb0ELb1ELb1ELb1ELb0ELb0ELb0ELb1ELb0ELb1ELb1ELb0EEENS1_21CollectiveEpilogueFwdINS6_IJSA_NS7_ILi256EEESB_EEES9_SE_SG_Li256ELb1ELb1ELb1ELb0EEENS1_36VarlenDynamicPersistentTileSchedulerILi128ELi96ELi256ELi128ELb1ELb1ELb1ELb1ELb0ELb1EEEEEEEEEvNT_6ParamsE --------------------------
	.section	.nv.constant0._ZN7cutlass13device_kernelIN5flash11enable_sm90INS1_16FlashAttnFwdSm90INS1_25CollectiveMainloopFwdSm90ILi2EN4cute5tupleIJNS5_1CILi1EEES8_S8_EEENS6_IJNS7_ILi128EEENS7_ILi96EEENS7_ILi64EEEEEELi256ENS_10bfloat16_tEfNS_4arch4Sm90ELb0ELb1ELb1ELb1ELb0ELb0ELb0ELb1ELb0ELb1ELb1ELb0EEENS1_21CollectiveEpilogueFwdINS6_IJSA_NS7_ILi256EEESB_EEES9_SE_SG_Li256ELb1ELb1ELb1ELb0EEENS1_36VarlenDynamicPersistentTileSchedulerILi128ELi96ELi256ELi128ELb1ELb1ELb1ELb1ELb0ELb1EEEEEEEEEvNT_6ParamsE,"a",@progbits
	.sectionflags	@""
	.align	4
.nv.constant0._ZN7cutlass13device_kernelIN5flash11enable_sm90INS1_16FlashAttnFwdSm90INS1_25CollectiveMainloopFwdSm90ILi2EN4cute5tupleIJNS5_1CILi1EEES8_S8_EEENS6_IJNS7_ILi128EEENS7_ILi96EEENS7_ILi64EEEEEELi256ENS_10bfloat16_tEfNS_4arch4Sm90ELb0ELb1ELb1ELb1ELb0ELb0ELb0ELb1ELb0ELb1ELb1ELb0EEENS1_21CollectiveEpilogueFwdINS6_IJSA_NS7_ILi256EEESB_EEES9_SE_SG_Li256ELb1ELb1ELb1ELb0EEENS1_36VarlenDynamicPersistentTileSchedulerILi128ELi96ELi256ELi128ELb1ELb1ELb1ELb1ELb0ELb1EEEEEEEEEvNT_6ParamsE:
	.zero		3328


//--------------------- .nv.constant0._ZN7cutlass13device_kernelIN5flash11enable_sm90INS1_16FlashAttnFwdSm90INS1_25CollectiveMainloopFwdSm90ILi2EN4cute5tupleIJNS5_1CILi1EEES8_S8_EEENS6_IJNS7_ILi128EEENS7_ILi96EEENS7_ILi64EEEEEELi256ENS_10bfloat16_tEfNS_4arch4Sm90ELb0ELb1ELb1ELb1ELb0ELb1ELb0ELb1ELb0ELb1ELb1ELb0EEENS1_21CollectiveEpilogueFwdINS6_IJSA_NS7_ILi256EEESB_EEES9_SE_SG_Li256ELb1ELb1ELb1ELb0EEENS1_36VarlenDynamicPersistentTileSchedulerILi128ELi96ELi256ELi128ELb1ELb1ELb1ELb1ELb0ELb1EEEEEEEEEvNT_6ParamsE --------------------------
	.section	.nv.constant0._ZN7cutlass13device_kernelIN5flash11enable_sm90INS1_16FlashAttnFwdSm90INS1_25CollectiveMainloopFwdSm90ILi2EN4cute5tupleIJNS5_1CILi1EEES8_S8_EEENS6_IJNS7_ILi128EEENS7_ILi96EEENS7_ILi64EEEEEELi256ENS_10bfloat16_tEfNS_4arch4Sm90ELb0ELb1ELb1ELb1ELb0ELb1ELb0ELb1ELb0ELb1ELb1ELb0EEENS1_21CollectiveEpilogueFwdINS6_IJSA_NS7_ILi256EEESB_EEES9_SE_SG_Li256ELb1ELb1ELb1ELb0EEENS1_36VarlenDynamicPersistentTileSchedulerILi128ELi96ELi256ELi128ELb1ELb1ELb1ELb1ELb0ELb1EEEEEEEEEvNT_6ParamsE,"a",@progbits
	.sectionflags	@""
	.align	4
.nv.constant0._ZN7cutlass13device_kernelIN5flash11enable_sm90INS1_16FlashAttnFwdSm90INS1_25CollectiveMainloopFwdSm90ILi2EN4cute5tupleIJNS5_1CILi1EEES8_S8_EEENS6_IJNS7_ILi128EEENS7_ILi96EEENS7_ILi64EEEEEELi256ENS_10bfloat16_tEfNS_4arch4Sm90ELb0ELb1ELb1ELb1ELb0ELb1ELb0ELb1ELb0ELb1ELb1ELb0EEENS1_21CollectiveEpilogueFwdINS6_IJSA_NS7_ILi256EEESB_EEES9_SE_SG_Li256ELb1ELb1ELb1ELb0EEENS1_36VarlenDynamicPersistentTileSchedulerILi128ELi96ELi256ELi128ELb1ELb1ELb1ELb1ELb0ELb1EEEEEEEEEvNT_6ParamsE:
	.zero		3328


//--------------------- .nv.constant0._ZN7cutlass13device_kernelIN5flash11enable_sm90INS1_16FlashAttnFwdSm90INS1_25CollectiveMainloopFwdSm90ILi2EN4cute5tupleIJNS5_1CILi1EEES8_S8_EEENS6_IJNS7_ILi128EEENS7_ILi96EEENS7_ILi64EEEEEELi256ENS_10bfloat16_tEfNS_4arch4Sm90ELb0ELb1ELb1ELb1ELb0ELb0ELb1ELb1ELb0ELb1ELb1ELb0EEENS1_21CollectiveEpilogueFwdINS6_IJSA_NS7_ILi256EEESB_EEES9_SE_SG_Li256ELb1ELb1ELb1ELb0EEENS1_36VarlenDynamicPersistentTileSchedulerILi128ELi96ELi256ELi128ELb1ELb1ELb1ELb1ELb0ELb1EEEEEEEEEvNT_6ParamsE --------------------------
	.section	.nv.constant0._ZN7cutlass13device_kernelIN5flash11enable_sm90INS1_16FlashAttnFwdSm90INS1_25CollectiveMainloopFwdSm90ILi2EN4cute5tupleIJNS5_1CILi1EEES8_S8_EEENS6_IJNS7_ILi128EEENS7_ILi96EEENS7_ILi64EEEEEELi256ENS_10bfloat16_tEfNS_4arch4Sm90ELb0ELb1ELb1ELb1ELb0ELb0ELb1ELb1ELb0ELb1ELb1ELb0EEENS1_21CollectiveEpilogueFwdINS6_IJSA_NS7_ILi256EEESB_EEES9_SE_SG_Li256ELb1ELb1ELb1ELb0EEENS1_36VarlenDynamicPersistentTileSchedulerILi128ELi96ELi256ELi128ELb1ELb1ELb1ELb1ELb0ELb1EEEEEEEEEvNT_6ParamsE,"a",@progbits
	.sectionflags	@""
	.align	4
.nv.constant0._ZN7cutlass13device_kernelIN5flash11enable_sm90INS1_16FlashAttnFwdSm90INS1_25CollectiveMainloopFwdSm90ILi2EN4cute5tupleIJNS5_1CILi1EEES8_S8_EEENS6_IJNS7_ILi128EEENS7_ILi96EEENS7_ILi64EEEEEELi256ENS_10bfloat16_tEfNS_4arch4Sm90ELb0ELb1ELb1ELb1ELb0ELb0ELb1ELb1ELb0ELb1ELb1ELb0EEENS1_21CollectiveEpilogueFwdINS6_IJSA_NS7_ILi256EEESB_EEES9_SE_SG_Li256ELb1ELb1ELb1ELb0EEENS1_36VarlenDynamicPersistentTileSchedulerILi128ELi96ELi256ELi128ELb1ELb1ELb1ELb1ELb0ELb1EEEEEEEEEvNT_6ParamsE:
	.zero		3584


//--------------------- .nv.constant0._ZN7cutlass13device_kernelIN5flash11enable_sm90INS1_16FlashAttnFwdSm90INS1_25CollectiveMainloopFwdSm90ILi2EN4cute5tupleIJNS5_1CILi1EEES8_S8_EEENS6_IJNS7_ILi128EEENS7_ILi96EEENS7_ILi64EEEEEELi256ENS_10bfloat16_tEfNS_4arch4Sm90ELb0ELb1ELb1ELb1ELb0ELb1ELb1ELb1ELb0ELb1ELb1ELb0EEENS1_21CollectiveEpilogueFwdINS6_IJSA_NS7_ILi256EEESB_EEES9_SE_SG_Li256ELb1ELb1ELb1ELb0EEENS1_36VarlenDynamicPersistentTileSchedulerILi128ELi96ELi256ELi128ELb1ELb1ELb1ELb1ELb0ELb1EEEEEEEEEvNT_6ParamsE --------------------------
	.section	.nv.constant0._ZN7cutlass13device_kernelIN5flash11enable_sm90INS1_16FlashAttnFwdSm90INS1_25CollectiveMainloopFwdSm90ILi2EN4cute5tupleIJNS5_1CILi1EEES8_S8_EEENS6_IJNS7_ILi128EEENS7_ILi96EEENS7_ILi64EEEEEELi256ENS_10bfloat16_tEfNS_4arch4Sm90ELb0ELb1ELb1ELb1ELb0ELb1ELb1ELb1ELb0ELb1ELb1ELb0EEENS1_21CollectiveEpilogueFwdINS6_IJSA_NS7_ILi256EEESB_EEES9_SE_SG_Li256ELb1ELb1ELb1ELb0EEENS1_36VarlenDynamicPersistentTileSchedulerILi128ELi96ELi256ELi128ELb1ELb1ELb1ELb1ELb0ELb1EEEEEEEEEvNT_6ParamsE,"a",@progbits
	.sectionflags	@""
	.align	4
.nv.constant0._ZN7cutlass13device_kernelIN5flash11enable_sm90INS1_16FlashAttnFwdSm90INS1_25CollectiveMainloopFwdSm90ILi2EN4cute5tupleIJNS5_1CILi1EEES8_S8_EEENS6_IJNS7_ILi128EEENS7_ILi96EEENS7_ILi64EEEEEELi256ENS_10bfloat16_tEfNS_4arch4Sm90ELb0ELb1ELb1ELb1ELb0ELb1ELb1ELb1ELb0ELb1ELb1ELb0EEENS1_21CollectiveEpilogueFwdINS6_IJSA_NS7_ILi256EEESB_EEES9_SE_SG_Li256ELb1ELb1ELb1ELb0EEENS1_36VarlenDynamicPersistentTileSchedulerILi128ELi96ELi256ELi128ELb1ELb1ELb1ELb1ELb0ELb1EEEEEEEEEvNT_6ParamsE:
	.zero		3584


//--------------------- .nv.constant0._ZN7cutlass13device_kernelIN5flash11enable_sm90INS1_16FlashAttnFwdSm90INS1_25CollectiveMainloopFwdSm90ILi2EN4cute5tupleIJNS5_1CILi1EEES8_S8_EEENS6_IJNS7_ILi128EEENS7_ILi96EEENS7_ILi64EEEEEELi256ENS_10bfloat16_tEfNS_4arch4Sm90ELb1ELb0ELb1ELb0ELb0ELb0ELb0ELb1ELb0ELb1ELb1ELb0EEENS1_21CollectiveEpilogueFwdINS6_IJSA_NS7_ILi256EEESB_EEES9_SE_SG_Li256ELb0ELb1ELb1ELb0EEENS1_19SingleTileSchedulerILb0ELb1ELb1ELi128EEEEEEEEEvNT_6ParamsE --------------------------
	.section	.nv.constant0._ZN7cutlass13device_kernelIN5flash11enable_sm90INS1_16FlashAttnFwdSm90INS1_25CollectiveMainloopFwdSm90ILi2EN4cute5tupleIJNS5_1CILi1EEES8_S8_EEENS6_IJNS7_ILi128EEENS7_ILi96EEENS7_ILi64EEEEEELi256ENS_10bfloat16_tEfNS_4arch4Sm90ELb1ELb0ELb1ELb0ELb0ELb0ELb0ELb1ELb0ELb1ELb1ELb0EEENS1_21CollectiveEpilogueFwdINS6_IJSA_NS7_ILi256EEESB_EEES9_SE_SG_Li256ELb0ELb1ELb1ELb0EEENS1_19SingleTileSchedulerILb0ELb1ELb1ELi128EEEEEEEEEvNT_6ParamsE,"a",@progbits
	.sectionflags	@""
	.align	4
.nv.constant0._ZN7cutlass13device_kernelIN5flash11enable_sm90INS1_16FlashAttnFwdSm90INS1_25CollectiveMainloopFwdSm90ILi2EN4cute5tupleIJNS5_1CILi1EEES8_S8_EEENS6_IJNS7_ILi128EEENS7_ILi96EEENS7_ILi64EEEEEELi256ENS_10bfloat16_tEfNS_4arch4Sm90ELb1ELb0ELb1ELb0ELb0ELb0ELb0ELb1ELb0ELb1ELb1ELb0EEENS1_21CollectiveEpilogueFwdINS6_IJSA_NS7_ILi256EEESB_EEES9_SE_SG_Li256ELb0ELb1ELb1ELb0EEENS1_19SingleTileSchedulerILb0ELb1ELb1ELi128EEEEEEEEEvNT_6ParamsE:
	.zero		3200


//--------------------- .nv.constant0._ZN7cutlass13device_kernelIN5flash11enable_sm90INS1_16FlashAttnFwdSm90INS1_25CollectiveMainloopFwdSm90ILi2EN4cute5tupleIJNS5_1CILi1EEES8_S8_EEENS6_IJNS7_ILi128EEENS7_ILi96EEENS7_ILi64EEEEEELi256ENS_10bfloat16_tEfNS_4arch4Sm90ELb1ELb0ELb1ELb0ELb0ELb0ELb1ELb1ELb0ELb1ELb1ELb0EEENS1_21CollectiveEpilogueFwdINS6_IJSA_NS7_ILi256EEESB_EEES9_SE_SG_Li256ELb0ELb1ELb1ELb0EEENS1_19SingleTileSchedulerILb0ELb1ELb1ELi128EEEEEEEEEvNT_6ParamsE --------------------------
	.section	.nv.constant0._ZN7cutlass13device_kernelIN5flash11enable_sm90INS1_16FlashAttnFwdSm90INS1_25CollectiveMainloopFwdSm90ILi2EN4cute5tupleIJNS5_1CILi1EEES8_S8_EEENS6_IJNS7_ILi128EEENS7_ILi96EEENS7_ILi64EEEEEELi256ENS_10bfloat16_tEfNS_4arch4Sm90ELb1ELb0ELb1ELb0ELb0ELb0ELb1ELb1ELb0ELb1ELb1ELb0EEENS1_21CollectiveEpilogueFwdINS6_IJSA_NS7_ILi256EEESB_EEES9_SE_SG_Li256ELb0ELb1ELb1ELb0EEENS1_19SingleTileSchedulerILb0ELb1ELb1ELi128EEEEEEEEEvNT_6ParamsE,"a",@progbits
	.sectionflags	@""
	.align	4
.nv.constant0._ZN7cutlass13device_kernelIN5flash11enable_sm90INS1_16FlashAttnFwdSm90INS1_25CollectiveMainloopFwdSm90ILi2EN4cute5tupleIJNS5_1CILi1EEES8_S8_EEENS6_IJNS7_ILi128EEENS7_ILi96EEENS7_ILi64EEEEEELi256ENS_10bfloat16_tEfNS_4arch4Sm90ELb1ELb0ELb1ELb0ELb0ELb0ELb1ELb1ELb0ELb1ELb1ELb0EEENS1_21CollectiveEpilogueFwdINS6_IJSA_NS7_ILi256EEESB_EEES9_SE_SG_Li256ELb0ELb1ELb1ELb0EEENS1_19SingleTileSchedulerILb0ELb1ELb1ELi128EEEEEEEEEvNT_6ParamsE:
	.zero		3456


//--------------------- .nv.constant0._ZN7cutlass13device_kernelIN5flash11enable_sm90INS1_16FlashAttnFwdSm90INS1_25CollectiveMainloopFwdSm90ILi2EN4cute5tupleIJNS5_1CILi1EEES8_S8_EEENS6_IJNS7_ILi128EEENS7_ILi96EEENS7_ILi64EEEEEELi256ENS_10bfloat16_tEfNS_4arch4Sm90ELb1ELb0ELb1ELb1ELb0ELb0ELb0ELb1ELb0ELb1ELb1ELb0EEENS1_21CollectiveEpilogueFwdINS6_IJSA_NS7_ILi256EEESB_EEES9_SE_SG_Li256ELb1ELb1ELb1ELb0EEENS1_36VarlenDynamicPersistentTileSchedulerILi128ELi96ELi256ELi128ELb1ELb1ELb1ELb1ELb1ELb1EEEEEEEEEvNT_6ParamsE --------------------------
	.section	.nv.constant0._ZN7cutlass13device_kernelIN5flash11enable_sm90INS1_16FlashAttnFwdSm90INS1_25CollectiveMainloopFwdSm90ILi2EN4cute5tupleIJNS5_1CILi1EEES8_S8_EEENS6_IJNS7_ILi128EEENS7_ILi96EEENS7_ILi64EEEEEELi256ENS_10bfloat16_tEfNS_4arch4Sm90ELb1ELb0ELb1ELb1ELb0ELb0ELb0ELb1ELb0ELb1ELb1ELb0EEENS1_21CollectiveEpilogueFwdINS6_IJSA_NS7_ILi256EEESB_EEES9_SE_SG_Li256ELb1ELb1ELb1ELb0EEENS1_36VarlenDynamicPersistentTileSchedulerILi128ELi96ELi256ELi128ELb1ELb1ELb1ELb1ELb1ELb1EEEEEEEEEvNT_6ParamsE,"a",@progbits
	.sectionflags	@""
	.align	4
.nv.constant0._ZN7cutlass13device_kernelIN5flash11enable_sm90INS1_16FlashAttnFwdSm90INS1_25CollectiveMainloopFwdSm90ILi2EN4cute5tupleIJNS5_1CILi1EEES8_S8_EEENS6_IJNS7_ILi128EEENS7_ILi96EEENS7_ILi64EEEEEELi256ENS_10bfloat16_tEfNS_4arch4Sm90ELb1ELb0ELb1ELb1ELb0ELb0ELb0ELb1ELb0ELb1ELb1ELb0EEENS1_21CollectiveEpilogueFwdINS6_IJSA_NS7_ILi256EEESB_EEES9_SE_SG_Li256ELb1ELb1ELb1ELb0EEENS1_36VarlenDynamicPersistentTileSchedulerILi128ELi96ELi256ELi128ELb1ELb1ELb1ELb1ELb1ELb1EEEEEEEEEvNT_6ParamsE:
	.zero		3328


//--------------------- .nv.constant0._ZN7cutlass13device_kernelIN5flash11enable_sm90INS1_16FlashAttnFwdSm90INS1_25CollectiveMainloopFwdSm90ILi2EN4cute5tupleIJNS5_1CILi1EEES8_S8_EEENS6_IJNS7_ILi128EEENS7_ILi96EEENS7_ILi64EEEEEELi256ENS_10bfloat16_tEfNS_4arch4Sm90ELb1ELb0ELb1ELb1ELb0ELb1ELb0ELb1ELb0ELb1ELb1ELb0EEENS1_21CollectiveEpilogueFwdINS6_IJSA_NS7_ILi256EEESB_EEES9_SE_SG_Li256ELb1ELb1ELb1ELb0EEENS1_36VarlenDynamicPersistentTileSchedulerILi128ELi96ELi256ELi128ELb1ELb1ELb1ELb1ELb1ELb1EEEEEEEEEvNT_6ParamsE --------------------------
	.section	.nv.constant0._ZN7cutlass13device_kernelIN5flash11enable_sm90INS1_16FlashAttnFwdSm90INS1_25CollectiveMainloopFwdSm90ILi2EN4cute5tupleIJNS5_1CILi1EEES8_S8_EEENS6_IJNS7_ILi128EEENS7_ILi96EEENS7_ILi64EEEEEELi256ENS_10bfloat16_tEfNS_4arch4Sm90ELb1ELb0ELb1ELb1ELb0ELb1ELb0ELb1ELb0ELb1ELb1ELb0EEENS1_21CollectiveEpilogueFwdINS6_IJSA_NS7_ILi256EEESB_EEES9_SE_SG_Li256ELb1ELb1ELb1ELb0EEENS1_36VarlenDynamicPersistentTileSchedulerILi128ELi96ELi256ELi128ELb1ELb1ELb1ELb1ELb1ELb1EEEEEEEEEvNT_6ParamsE,"a",@progbits
	.sectionflags	@""
	.align	4
.nv.constant0._ZN7cutlass13device_kernelIN5flash11enable_sm90INS1_16FlashAttnFwdSm90INS1_25CollectiveMainloopFwdSm90ILi2EN4cute5tupleIJNS5_1CILi1EEES8_S8_EEENS6_IJNS7_ILi128EEENS7_ILi96EEENS7_ILi64EEEEEELi256ENS_10bfloat16_tEfNS_4arch4Sm90ELb1ELb0ELb1ELb1ELb0ELb1ELb0ELb1ELb0ELb1ELb1ELb0EEENS1_21CollectiveEpilogueFwdINS6_IJSA_NS7_ILi256EEESB_EEES9_SE_SG_Li256ELb1ELb1ELb1ELb0EEENS1_36VarlenDynamicPersistentTileSchedulerILi128ELi96ELi256ELi128ELb1ELb1ELb1ELb1ELb1ELb1EEEEEEEEEvNT_6ParamsE:
	.zero		3328


//--------------------- .nv.constant0._ZN7cutlass13device_kernelIN5flash11enable_sm90INS1_16FlashAttnFwdSm90INS1_25CollectiveMainloopFwdSm90ILi2EN4cute5tupleIJNS5_1CILi1EEES8_S8_EEENS6_IJNS7_ILi128EEENS7_ILi96EEENS7_ILi64EEEEEELi256ENS_10bfloat16_tEfNS_4arch4Sm90ELb1ELb0ELb1ELb1ELb0ELb0ELb1ELb1ELb0ELb1ELb1ELb0EEENS1_21CollectiveEpilogueFwdINS6_IJSA_NS7_ILi256EEESB_EEES9_SE_SG_Li256ELb1ELb1ELb1ELb0EEENS1_36VarlenDynamicPersistentTileSchedulerILi128ELi96ELi256ELi128ELb1ELb1ELb1ELb1ELb1ELb1EEEEEEEEEvNT_6ParamsE --------------------------
	.section	.nv.constant0._ZN7cutlass13device_kernelIN5flash11enable_sm90INS1_16FlashAttnFwdSm90INS1_25CollectiveMainloopFwdSm90ILi2EN4cute5tupleIJNS5_1CILi1EEES8_S8_EEENS6_IJNS7_ILi128EEENS7_ILi96EEENS7_ILi64EEEEEELi256ENS_10bfloat16_tEfNS_4arch4Sm90ELb1ELb0ELb1ELb1ELb0ELb0ELb1ELb1ELb0ELb1ELb1ELb0EEENS1_21CollectiveEpilogueFwdINS6_IJSA_NS7_ILi256EEESB_EEES9_SE_SG_Li256ELb1ELb1ELb1ELb0EEENS1_36VarlenDynamicPersistentTileSchedulerILi128ELi96ELi256ELi128ELb1ELb1ELb1ELb1ELb1ELb1EEEEEEEEEvNT_6ParamsE,"a",@progbits
	.sectionflags	@""
	.align	4
.nv.constant0._ZN7cutlass13device_kernelIN5flash11enable_sm90INS1_16FlashAttnFwdSm90INS1_25CollectiveMainloopFwdSm90ILi2EN4cute5tupleIJNS5_1CILi1EEES8_S8_EEENS6_IJNS7_ILi128EEENS7_ILi96EEENS7_ILi64EEEEEELi256ENS_10bfloat16_tEfNS_4arch4Sm90ELb1ELb0ELb1ELb1ELb0ELb0ELb1ELb1ELb0ELb1ELb1ELb0EEENS1_21CollectiveEpilogueFwdINS6_IJSA_NS7_ILi256EEESB_EEES9_SE_SG_Li256ELb1ELb1ELb1ELb0EEENS1_36VarlenDynamicPersistentTileSchedulerILi128ELi96ELi256ELi128ELb1ELb1ELb1ELb1ELb1ELb1EEEEEEEEEvNT_6ParamsE:
	.zero		3584


//--------------------- .nv.constant0._ZN7cutlass13device_kernelIN5flash11enable_sm90INS1_16FlashAttnFwdSm90INS1_25CollectiveMainloopFwdSm90ILi2EN4cute5tupleIJNS5_1CILi1EEES8_S8_EEENS6_IJNS7_ILi128EEENS7_ILi96EEENS7_ILi64EEEEEELi256ENS_10bfloat16_tEfNS_4arch4Sm90ELb1ELb0ELb1ELb1ELb0ELb1ELb1ELb1ELb0ELb1ELb1ELb0EEENS1_21CollectiveEpilogueFwdINS6_IJSA_NS7_ILi256EEESB_EEES9_SE_SG_Li256ELb1ELb1ELb1ELb0EEENS1_36VarlenDynamicPersistentTileSchedulerILi128ELi96ELi256ELi128ELb1ELb1ELb1ELb1ELb1ELb1EEEEEEEEEvNT_6ParamsE --------------------------
	.section	.nv.constant0._ZN7cutlass13device_kernelIN5flash11enable_sm90INS1_16FlashAttnFwdSm90INS1_25CollectiveMainloopFwdSm90ILi2EN4cute5tupleIJNS5_1CILi1EEES8_S8_EEENS6_IJNS7_ILi128EEENS7_ILi96EEENS7_ILi64EEEEEELi256ENS_10bfloat16_tEfNS_4arch4Sm90ELb1ELb0ELb1ELb1ELb0ELb1ELb1ELb1ELb0ELb1ELb1ELb0EEENS1_21CollectiveEpilogueFwdINS6_IJSA_NS7_ILi256EEESB_EEES9_SE_SG_Li256ELb1ELb1ELb1ELb0EEENS1_36VarlenDynamicPersistentTileSchedulerILi128ELi96ELi256ELi128ELb1ELb1ELb1ELb1ELb1ELb1EEEEEEEEEvNT_6ParamsE,"a",@progbits
	.sectionflags	@""
	.align	4
.nv.constant0._ZN7cutlass13device_kernelIN5flash11enable_sm90INS1_16FlashAttnFwdSm90INS1_25CollectiveMainloopFwdSm90ILi2EN4cute5tupleIJNS5_1CILi1EEES8_S8_EEENS6_IJNS7_ILi128EEENS7_ILi96EEENS7_ILi64EEEEEELi256ENS_10bfloat16_tEfNS_4arch4Sm90ELb1ELb0ELb1ELb1ELb0ELb1ELb1ELb1ELb0ELb1ELb1ELb0EEENS1_21CollectiveEpilogueFwdINS6_IJSA_NS7_ILi256EEESB_EEES9_SE_SG_Li256ELb1ELb1ELb1ELb0EEENS1_36VarlenDynamicPersistentTileSchedulerILi128ELi96ELi256ELi128ELb1ELb1ELb1ELb1ELb1ELb1EEEEEEEEEvNT_6ParamsE:
	.zero		3584


//--------------------- SYMBOLS --------------------------

	.type		.nv.reservedSmem.offset0,@object
	.size		.nv.reservedSmem.offset0,0x4
	.type		__assertfail,@function
